	.target	sm_103a

	.elftype	@"ET_EXEC"


//--------------------- .note.nv.tkinfo           --------------------------
	.section	.note.nv.tkinfo,"",@"SHT_NOTE"
	.sectionflags	@"SHF_NOTE_NV_TKINFO"
	.tkinfo
        /*0018*/ 	.word	0x00000002
        /*0030*/ 	.string	""
        /*0030*/ 	.string	"ptxas"
        /*0030*/ 	.string	"Cuda compilation tools, release 13.0, V13.0.88"
        /*0030*/ 	.string	"Build cuda_13.0.r13.0/compiler.36424714_0"
        /*0030*/ 	.string	"-arch sm_103a -m 64 "



//--------------------- .note.nv.cuinfo           --------------------------
	.section	.note.nv.cuinfo,"",@"SHT_NOTE"
	.sectionflags	@"SHF_NOTE_NV_CUINFO"
        /*0018*/ 	.short	0x0002
        /*001a*/ 	.short	0x0067
        /*001c*/ 	.short	0x0082
	.zero		2


//--------------------- .nv.info                  --------------------------
	.section	.nv.info,"",@"SHT_CUDA_INFO"
	.align	4


	//----- nvinfo : EIATTR_REGCOUNT
	.align		4
        /*0000*/ 	.byte	0x04, 0x2f
        /*0002*/ 	.short	(.L_29 - .L_28)
	.align		4
.L_28:
        /*0004*/ 	.word	index@(_Z25selective_scan_bwd_kernelI32Selective_Scan_bwd_kernel_traitsILi32ELi4ELb1ELb1ELb1ELb1ELb1EN3c108BFloat16EfEEv12SSMParamsBwd)
        /*0008*/ 	.word	0x00000080


	//----- nvinfo : EIATTR_FRAME_SIZE
	.align		4
.L_29:
        /*000c*/ 	.byte	0x04, 0x11
        /*000e*/ 	.short	(.L_31 - .L_30)
	.align		4
.L_30:
        /*0010*/ 	.word	index@(_Z25selective_scan_bwd_kernelI32Selective_Scan_bwd_kernel_traitsILi32ELi4ELb1ELb1ELb1ELb1ELb1EN3c108BFloat16EfEEv12SSMParamsBwd)
        /*0014*/ 	.word	0x00000000


	//----- nvinfo : EIATTR_REGCOUNT
	.align		4
.L_31:
        /*0018*/ 	.byte	0x04, 0x2f
        /*001a*/ 	.short	(.L_33 - .L_32)
	.align		4
.L_32:
        /*001c*/ 	.word	index@(_Z25selective_scan_bwd_kernelI32Selective_Scan_bwd_kernel_traitsILi32ELi4ELb1ELb1ELb1ELb1ELb0EN3c108BFloat16EfEEv12SSMParamsBwd)
        /*0020*/ 	.word	0x00000080


	//----- nvinfo : EIATTR_FRAME_SIZE
	.align		4
.L_33:
        /*0024*/ 	.byte	0x04, 0x11
        /*0026*/ 	.short	(.L_35 - .L_34)
	.align		4
.L_34:
        /*0028*/ 	.word	index@(_Z25selective_scan_bwd_kernelI32Selective_Scan_bwd_kernel_traitsILi32ELi4ELb1ELb1ELb1ELb1ELb0EN3c108BFloat16EfEEv12SSMParamsBwd)
        /*002c*/ 	.word	0x00000000


	//----- nvinfo : EIATTR_REGCOUNT
	.align		4
.L_35:
        /*0030*/ 	.byte	0x04, 0x2f
        /*0032*/ 	.short	(.L_37 - .L_36)
	.align		4
.L_36:
        /*0034*/ 	.word	index@(_Z25selective_scan_bwd_kernelI32Selective_Scan_bwd_kernel_traitsILi32ELi4ELb1ELb1ELb1ELb0ELb1EN3c108BFloat16EfEEv12SSMParamsBwd)
        /*0038*/ 	.word	0x00000080


	//----- nvinfo : EIATTR_FRAME_SIZE
	.align		4
.L_37:
        /*003c*/ 	.byte	0x04, 0x11
        /*003e*/ 	.short	(.L_39 - .L_38)
	.align		4
.L_38:
        /*0040*/ 	.word	index@(_Z25selective_scan_bwd_kernelI32Selective_Scan_bwd_kernel_traitsILi32ELi4ELb1ELb1ELb1ELb0ELb1EN3c108BFloat16EfEEv12SSMParamsBwd)
        /*0044*/ 	.word	0x00000000


	//----- nvinfo : EIATTR_REGCOUNT
	.align		4
.L_39:
        /*0048*/ 	.byte	0x04, 0x2f
        /*004a*/ 	.short	(.L_41 - .L_40)
	.align		4
.L_40:
        /*004c*/ 	.word	index@(_Z25selective_scan_bwd_kernelI32Selective_Scan_bwd_kernel_traitsILi32ELi4ELb1ELb1ELb1ELb0ELb0EN3c108BFloat16EfEEv12SSMParamsBwd)
        /*0050*/ 	.word	0x0000007e


	//----- nvinfo : EIATTR_FRAME_SIZE
	.align		4
.L_41:
        /*0054*/ 	.byte	0x04, 0x11
        /*0056*/ 	.short	(.L_43 - .L_42)
	.align		4
.L_42:
        /*0058*/ 	.word	index@(_Z25selective_scan_bwd_kernelI32Selective_Scan_bwd_kernel_traitsILi32ELi4ELb1ELb1ELb1ELb0ELb0EN3c108BFloat16EfEEv12SSMParamsBwd)
        /*005c*/ 	.word	0x00000000


	//----- nvinfo : EIATTR_REGCOUNT
	.align		4
.L_43:
        /*0060*/ 	.byte	0x04, 0x2f
        /*0062*/ 	.short	(.L_45 - .L_44)
	.align		4
.L_44:
        /*0064*/ 	.word	index@(_Z25selective_scan_bwd_kernelI32Selective_Scan_bwd_kernel_traitsILi32ELi4ELb1ELb1ELb0ELb1ELb1EN3c108BFloat16EfEEv12SSMParamsBwd)
        /*0068*/ 	.word	0x0000007b


	//----- nvinfo : EIATTR_FRAME_SIZE
	.align		4
.L_45:
        /*006c*/ 	.byte	0x04, 0x11
        /*006e*/ 	.short	(.L_47 - .L_46)
	.align		4
.L_46:
        /*0070*/ 	.word	index@(_Z25selective_scan_bwd_kernelI32Selective_Scan_bwd_kernel_traitsILi32ELi4ELb1ELb1ELb0ELb1ELb1EN3c108BFloat16EfEEv12SSMParamsBwd)
        /*0074*/ 	.word	0x00000000


	//----- nvinfo : EIATTR_REGCOUNT
	.align		4
.L_47:
        /*0078*/ 	.byte	0x04, 0x2f
        /*007a*/ 	.short	(.L_49 - .L_48)
	.align		4
.L_48:
        /*007c*/ 	.word	index@(_Z25selective_scan_bwd_kernelI32Selective_Scan_bwd_kernel_traitsILi32ELi4ELb1ELb1ELb0ELb1ELb0EN3c108BFloat16EfEEv12SSMParamsBwd)
        /*0080*/ 	.word	0x00000078


	//----- nvinfo : EIATTR_FRAME_SIZE
	.align		4
.L_49:
        /*0084*/ 	.byte	0x04, 0x11
        /*0086*/ 	.short	(.L_51 - .L_50)
	.align		4
.L_50:
        /*0088*/ 	.word	index@(_Z25selective_scan_bwd_kernelI32Selective_Scan_bwd_kernel_traitsILi32ELi4ELb1ELb1ELb0ELb1ELb0EN3c108BFloat16EfEEv12SSMParamsBwd)
        /*008c*/ 	.word	0x00000000


	//----- nvinfo : EIATTR_REGCOUNT
	.align		4
.L_51:
        /*0090*/ 	.byte	0x04, 0x2f
        /*0092*/ 	.short	(.L_53 - .L_52)
	.align		4
.L_52:
        /*0094*/ 	.word	index@(_Z25selective_scan_bwd_kernelI32Selective_Scan_bwd_kernel_traitsILi32ELi4ELb1ELb1ELb0ELb0ELb1EN3c108BFloat16EfEEv12SSMParamsBwd)
        /*0098*/ 	.word	0x0000007a


	//----- nvinfo : EIATTR_FRAME_SIZE
	.align		4
.L_53:
        /*009c*/ 	.byte	0x04, 0x11
        /*009e*/ 	.short	(.L_55 - .L_54)
	.align		4
.L_54:
        /*00a0*/ 	.word	index@(_Z25selective_scan_bwd_kernelI32Selective_Scan_bwd_kernel_traitsILi32ELi4ELb1ELb1ELb0ELb0ELb1EN3c108BFloat16EfEEv12SSMParamsBwd)
        /*00a4*/ 	.word	0x00000000


	//----- nvinfo : EIATTR_REGCOUNT
	.align		4
.L_55:
        /*00a8*/ 	.byte	0x04, 0x2f
        /*00aa*/ 	.short	(.L_57 - .L_56)
	.align		4
.L_56:
        /*00ac*/ 	.word	index@(_Z25selective_scan_bwd_kernelI32Selective_Scan_bwd_kernel_traitsILi32ELi4ELb1ELb1ELb0ELb0ELb0EN3c108BFloat16EfEEv12SSMParamsBwd)
        /*00b0*/ 	.word	0x0000007a


	//----- nvinfo : EIATTR_FRAME_SIZE
	.align		4
.L_57:
        /*00b4*/ 	.byte	0x04, 0x11
        /*00b6*/ 	.short	(.L_59 - .L_58)
	.align		4
.L_58:
        /*00b8*/ 	.word	index@(_Z25selective_scan_bwd_kernelI32Selective_Scan_bwd_kernel_traitsILi32ELi4ELb1ELb1ELb0ELb0ELb0EN3c108BFloat16EfEEv12SSMParamsBwd)
        /*00bc*/ 	.word	0x00000000


	//----- nvinfo : EIATTR_REGCOUNT
	.align		4
.L_59:
        /*00c0*/ 	.byte	0x04, 0x2f
        /*00c2*/ 	.short	(.L_61 - .L_60)
	.align		4
.L_60:
        /*00c4*/ 	.word	index@(_Z25selective_scan_bwd_kernelI32Selective_Scan_bwd_kernel_traitsILi32ELi4ELb1ELb0ELb1ELb1ELb1EN3c108BFloat16EfEEv12SSMParamsBwd)
        /*00c8*/ 	.word	0x0000007a


	//----- nvinfo : EIATTR_FRAME_SIZE
	.align		4
.L_61:
        /*00cc*/ 	.byte	0x04, 0x11
        /*00ce*/ 	.short	(.L_63 - .L_62)
	.align		4
.L_62:
        /*00d0*/ 	.word	index@(_Z25selective_scan_bwd_kernelI32Selective_Scan_bwd_kernel_traitsILi32ELi4ELb1ELb0ELb1ELb1ELb1EN3c108BFloat16EfEEv12SSMParamsBwd)
        /*00d4*/ 	.word	0x00000000


	//----- nvinfo : EIATTR_REGCOUNT
	.align		4
.L_63:
        /*00d8*/ 	.byte	0x04, 0x2f
        /*00da*/ 	.short	(.L_65 - .L_64)
	.align		4
.L_64:
        /*00dc*/ 	.word	index@(_Z25selective_scan_bwd_kernelI32Selective_Scan_bwd_kernel_traitsILi32ELi4ELb1ELb0ELb1ELb1ELb0EN3c108BFloat16EfEEv12SSMParamsBwd)
        /*00e0*/ 	.word	0x0000007a


	//----- nvinfo : EIATTR_FRAME_SIZE
	.align		4
.L_65:
        /*00e4*/ 	.byte	0x04, 0x11
        /*00e6*/ 	.short	(.L_67 - .L_66)
	.align		4
.L_66:
        /*00e8*/ 	.word	index@(_Z25selective_scan_bwd_kernelI32Selective_Scan_bwd_kernel_traitsILi32ELi4ELb1ELb0ELb1ELb1ELb0EN3c108BFloat16EfEEv12SSMParamsBwd)
        /*00ec*/ 	.word	0x00000000


	//----- nvinfo : EIATTR_REGCOUNT
	.align		4
.L_67:
        /*00f0*/ 	.byte	0x04, 0x2f
        /*00f2*/ 	.short	(.L_69 - .L_68)
	.align		4
.L_68:
        /*00f4*/ 	.word	index@(_Z25selective_scan_bwd_kernelI32Selective_Scan_bwd_kernel_traitsILi32ELi4ELb1ELb0ELb1ELb0ELb1EN3c108BFloat16EfEEv12SSMParamsBwd)
        /*00f8*/ 	.word	0x00000079


	//----- nvinfo : EIATTR_FRAME_SIZE
	.align		4
.L_69:
        /*00fc*/ 	.byte	0x04, 0x11
        /*00fe*/ 	.short	(.L_71 - .L_70)
	.align		4
.L_70:
        /*0100*/ 	.word	index@(_Z25selective_scan_bwd_kernelI32Selective_Scan_bwd_kernel_traitsILi32ELi4ELb1ELb0ELb1ELb0ELb1EN3c108BFloat16EfEEv12SSMParamsBwd)
        /*0104*/ 	.word	0x00000000


	//----- nvinfo : EIATTR_REGCOUNT
	.align		4
.L_71:
        /*0108*/ 	.byte	0x04, 0x2f
        /*010a*/ 	.short	(.L_73 - .L_72)
	.align		4
.L_72:
        /*010c*/ 	.word	index@(_Z25selective_scan_bwd_kernelI32Selective_Scan_bwd_kernel_traitsILi32ELi4ELb1ELb0ELb1ELb0ELb0EN3c108BFloat16EfEEv12SSMParamsBwd)
        /*0110*/ 	.word	0x00000078


	//----- nvinfo : EIATTR_FRAME_SIZE
	.align		4
.L_73:
        /*0114*/ 	.byte	0x04, 0x11
        /*0116*/ 	.short	(.L_75 - .L_74)
	.align		4
.L_74:
        /*0118*/ 	.word	index@(_Z25selective_scan_bwd_kernelI32Selective_Scan_bwd_kernel_traitsILi32ELi4ELb1ELb0ELb1ELb0ELb0EN3c108BFloat16EfEEv12SSMParamsBwd)
        /*011c*/ 	.word	0x00000000


	//----- nvinfo : EIATTR_REGCOUNT
	.align		4
.L_75:
        /*0120*/ 	.byte	0x04, 0x2f
        /*0122*/ 	.short	(.L_77 - .L_76)
	.align		4
.L_76:
        /*0124*/ 	.word	index@(_Z25selective_scan_bwd_kernelI32Selective_Scan_bwd_kernel_traitsILi32ELi4ELb1ELb0ELb0ELb1ELb1EN3c108BFloat16EfEEv12SSMParamsBwd)
        /*0128*/ 	.word	0x00000060


	//----- nvinfo : EIATTR_FRAME_SIZE
	.align		4
.L_77:
        /*012c*/ 	.byte	0x04, 0x11
        /*012e*/ 	.short	(.L_79 - .L_78)
	.align		4
.L_78:
        /*0130*/ 	.word	index@(_Z25selective_scan_bwd_kernelI32Selective_Scan_bwd_kernel_traitsILi32ELi4ELb1ELb0ELb0ELb1ELb1EN3c108BFloat16EfEEv12SSMParamsBwd)
        /*0134*/ 	.word	0x00000000


	//----- nvinfo : EIATTR_REGCOUNT
	.align		4
.L_79:
        /*0138*/ 	.byte	0x04, 0x2f
        /*013a*/ 	.short	(.L_81 - .L_80)
	.align		4
.L_80:
        /*013c*/ 	.word	index@(_Z25selective_scan_bwd_kernelI32Selective_Scan_bwd_kernel_traitsILi32ELi4ELb1ELb0ELb0ELb1ELb0EN3c108BFloat16EfEEv12SSMParamsBwd)
        /*0140*/ 	.word	0x00000060


	//----- nvinfo : EIATTR_FRAME_SIZE
	.align		4
.L_81:
        /*0144*/ 	.byte	0x04, 0x11
        /*0146*/ 	.short	(.L_83 - .L_82)
	.align		4
.L_82:
        /*0148*/ 	.word	index@(_Z25selective_scan_bwd_kernelI32Selective_Scan_bwd_kernel_traitsILi32ELi4ELb1ELb0ELb0ELb1ELb0EN3c108BFloat16EfEEv12SSMParamsBwd)
        /*014c*/ 	.word	0x00000000


	//----- nvinfo : EIATTR_REGCOUNT
	.align		4
.L_83:
        /*0150*/ 	.byte	0x04, 0x2f
        /*0152*/ 	.short	(.L_85 - .L_84)
	.align		4
.L_84:
        /*0154*/ 	.word	index@(_Z25selective_scan_bwd_kernelI32Selective_Scan_bwd_kernel_traitsILi32ELi4ELb1ELb0ELb0ELb0ELb1EN3c108BFloat16EfEEv12SSMParamsBwd)
        /*0158*/ 	.word	0x0000005d


	//----- nvinfo : EIATTR_FRAME_SIZE
	.align		4
.L_85:
        /*015c*/ 	.byte	0x04, 0x11
        /*015e*/ 	.short	(.L_87 - .L_86)
	.align		4
.L_86:
        /*0160*/ 	.word	index@(_Z25selective_scan_bwd_kernelI32Selective_Scan_bwd_kernel_traitsILi32ELi4ELb1ELb0ELb0ELb0ELb1EN3c108BFloat16EfEEv12SSMParamsBwd)
        /*0164*/ 	.word	0x00000000


	//----- nvinfo : EIATTR_REGCOUNT
	.align		4
.L_87:
        /*0168*/ 	.byte	0x04, 0x2f
        /*016a*/ 	.short	(.L_89 - .L_88)
	.align		4
.L_88:
        /*016c*/ 	.word	index@(_Z25selective_scan_bwd_kernelI32Selective_Scan_bwd_kernel_traitsILi32ELi4ELb1ELb0ELb0ELb0ELb0EN3c108BFloat16EfEEv12SSMParamsBwd)
        /*0170*/ 	.word	0x0000005e


	//----- nvinfo : EIATTR_FRAME_SIZE
	.align		4
.L_89:
        /*0174*/ 	.byte	0x04, 0x11
        /*0176*/ 	.short	(.L_91 - .L_90)
	.align		4
.L_90:
        /*0178*/ 	.word	index@(_Z25selective_scan_bwd_kernelI32Selective_Scan_bwd_kernel_traitsILi32ELi4ELb1ELb0ELb0ELb0ELb0EN3c108BFloat16EfEEv12SSMParamsBwd)
        /*017c*/ 	.word	0x00000000


	//----- nvinfo : EIATTR_REGCOUNT
	.align		4
.L_91:
        /*0180*/ 	.byte	0x04, 0x2f
        /*0182*/ 	.short	(.L_93 - .L_92)
	.align		4
.L_92:
        /*0184*/ 	.word	index@(_Z25selective_scan_bwd_kernelI32Selective_Scan_bwd_kernel_traitsILi32ELi4ELb0ELb1ELb1ELb1ELb1EN3c108BFloat16EfEEv12SSMParamsBwd)
        /*0188*/ 	.word	0x00000086


	//----- nvinfo : EIATTR_FRAME_SIZE
	.align		4
.L_93:
        /*018c*/ 	.byte	0x04, 0x11
        /*018e*/ 	.short	(.L_95 - .L_94)
	.align		4
.L_94:
        /*0190*/ 	.word	index@(_Z25selective_scan_bwd_kernelI32Selective_Scan_bwd_kernel_traitsILi32ELi4ELb0ELb1ELb1ELb1ELb1EN3c108BFloat16EfEEv12SSMParamsBwd)
        /*0194*/ 	.word	0x00000000


	//----- nvinfo : EIATTR_REGCOUNT
	.align		4
.L_95:
        /*0198*/ 	.byte	0x04, 0x2f
        /*019a*/ 	.short	(.L_97 - .L_96)
	.align		4
.L_96:
        /*019c*/ 	.word	index@(_Z25selective_scan_bwd_kernelI32Selective_Scan_bwd_kernel_traitsILi32ELi4ELb0ELb1ELb1ELb1ELb0EN3c108BFloat16EfEEv12SSMParamsBwd)
        /*01a0*/ 	.word	0x00000086


	//----- nvinfo : EIATTR_FRAME_SIZE
	.align		4
.L_97:
        /*01a4*/ 	.byte	0x04, 0x11
        /*01a6*/ 	.short	(.L_99 - .L_98)
	.align		4
.L_98:
        /*01a8*/ 	.word	index@(_Z25selective_scan_bwd_kernelI32Selective_Scan_bwd_kernel_traitsILi32ELi4ELb0ELb1ELb1ELb1ELb0EN3c108BFloat16EfEEv12SSMParamsBwd)
        /*01ac*/ 	.word	0x00000000


	//----- nvinfo : EIATTR_REGCOUNT
	.align		4
.L_99:
        /*01b0*/ 	.byte	0x04, 0x2f
        /*01b2*/ 	.short	(.L_101 - .L_100)
	.align		4
.L_100:
        /*01b4*/ 	.word	index@(_Z25selective_scan_bwd_kernelI32Selective_Scan_bwd_kernel_traitsILi32ELi4ELb0ELb1ELb1ELb0ELb1EN3c108BFloat16EfEEv12SSMParamsBwd)
        /*01b8*/ 	.word	0x00000080


	//----- nvinfo : EIATTR_FRAME_SIZE
	.align		4
.L_101:
        /*01bc*/ 	.byte	0x04, 0x11
        /*01be*/ 	.short	(.L_103 - .L_102)
	.align		4
.L_102:
        /*01c0*/ 	.word	index@(_Z25selective_scan_bwd_kernelI32Selective_Scan_bwd_kernel_traitsILi32ELi4ELb0ELb1ELb1ELb0ELb1EN3c108BFloat16EfEEv12SSMParamsBwd)
        /*01c4*/ 	.word	0x00000000


	//----- nvinfo : EIATTR_REGCOUNT
	.align		4
.L_103:
        /*01c8*/ 	.byte	0x04, 0x2f
        /*01ca*/ 	.short	(.L_105 - .L_104)
	.align		4
.L_104:
        /*01cc*/ 	.word	index@(_Z25selective_scan_bwd_kernelI32Selective_Scan_bwd_kernel_traitsILi32ELi4ELb0ELb1ELb1ELb0ELb0EN3c108BFloat16EfEEv12SSMParamsBwd)
        /*01d0*/ 	.word	0x00000080


	//----- nvinfo : EIATTR_FRAME_SIZE
	.align		4
.L_105:
        /*01d4*/ 	.byte	0x04, 0x11
        /*01d6*/ 	.short	(.L_107 - .L_106)
	.align		4
.L_106:
        /*01d8*/ 	.word	index@(_Z25selective_scan_bwd_kernelI32Selective_Scan_bwd_kernel_traitsILi32ELi4ELb0ELb1ELb1ELb0ELb0EN3c108BFloat16EfEEv12SSMParamsBwd)
        /*01dc*/ 	.word	0x00000000


	//----- nvinfo : EIATTR_REGCOUNT
	.align		4
.L_107:
        /*01e0*/ 	.byte	0x04, 0x2f
        /*01e2*/ 	.short	(.L_109 - .L_108)
	.align		4
.L_108:
        /*01e4*/ 	.word	index@(_Z25selective_scan_bwd_kernelI32Selective_Scan_bwd_kernel_traitsILi32ELi4ELb0ELb1ELb0ELb1ELb1EN3c108BFloat16EfEEv12SSMParamsBwd)
        /*01e8*/ 	.word	0x0000007e


	//----- nvinfo : EIATTR_FRAME_SIZE
	.align		4
.L_109:
        /*01ec*/ 	.byte	0x04, 0x11
        /*01ee*/ 	.short	(.L_111 - .L_110)
	.align		4
.L_110:
        /*01f0*/ 	.word	index@(_Z25selective_scan_bwd_kernelI32Selective_Scan_bwd_kernel_traitsILi32ELi4ELb0ELb1ELb0ELb1ELb1EN3c108BFloat16EfEEv12SSMParamsBwd)
        /*01f4*/ 	.word	0x00000000


	//----- nvinfo : EIATTR_REGCOUNT
	.align		4
.L_111:
        /*01f8*/ 	.byte	0x04, 0x2f
        /*01fa*/ 	.short	(.L_113 - .L_112)
	.align		4
.L_112:
        /*01fc*/ 	.word	index@(_Z25selective_scan_bwd_kernelI32Selective_Scan_bwd_kernel_traitsILi32ELi4ELb0ELb1ELb0ELb1ELb0EN3c108BFloat16EfEEv12SSMParamsBwd)
        /*0200*/ 	.word	0x00000080


	//----- nvinfo : EIATTR_FRAME_SIZE
	.align		4
.L_113:
        /*0204*/ 	.byte	0x04, 0x11
        /*0206*/ 	.short	(.L_115 - .L_114)
	.align		4
.L_114:
        /*0208*/ 	.word	index@(_Z25selective_scan_bwd_kernelI32Selective_Scan_bwd_kernel_traitsILi32ELi4ELb0ELb1ELb0ELb1ELb0EN3c108BFloat16EfEEv12SSMParamsBwd)
        /*020c*/ 	.word	0x00000000


	//----- nvinfo : EIATTR_REGCOUNT
	.align		4
.L_115:
        /*0210*/ 	.byte	0x04, 0x2f
        /*0212*/ 	.short	(.L_117 - .L_116)
	.align		4
.L_116:
        /*0214*/ 	.word	index@(_Z25selective_scan_bwd_kernelI32Selective_Scan_bwd_kernel_traitsILi32ELi4ELb0ELb1ELb0ELb0ELb1EN3c108BFloat16EfEEv12SSMParamsBwd)
        /*0218*/ 	.word	0x0000007e


	//----- nvinfo : EIATTR_FRAME_SIZE
	.align		4
.L_117:
        /*021c*/ 	.byte	0x04, 0x11
        /*021e*/ 	.short	(.L_119 - .L_118)
	.align		4
.L_118:
        /*0220*/ 	.word	index@(_Z25selective_scan_bwd_kernelI32Selective_Scan_bwd_kernel_traitsILi32ELi4ELb0ELb1ELb0ELb0ELb1EN3c108BFloat16EfEEv12SSMParamsBwd)
        /*0224*/ 	.word	0x00000000


	//----- nvinfo : EIATTR_REGCOUNT
	.align		4
.L_119:
        /*0228*/ 	.byte	0x04, 0x2f
        /*022a*/ 	.short	(.L_121 - .L_120)
	.align		4
.L_120:
        /*022c*/ 	.word	index@(_Z25selective_scan_bwd_kernelI32Selective_Scan_bwd_kernel_traitsILi32ELi4ELb0ELb1ELb0ELb0ELb0EN3c108BFloat16EfEEv12SSMParamsBwd)
        /*0230*/ 	.word	0x0000007c


	//----- nvinfo : EIATTR_FRAME_SIZE
	.align		4
.L_121:
        /*0234*/ 	.byte	0x04, 0x11
        /*0236*/ 	.short	(.L_123 - .L_122)
	.align		4
.L_122:
        /*0238*/ 	.word	index@(_Z25selective_scan_bwd_kernelI32Selective_Scan_bwd_kernel_traitsILi32ELi4ELb0ELb1ELb0ELb0ELb0EN3c108BFloat16EfEEv12SSMParamsBwd)
        /*023c*/ 	.word	0x00000000


	//----- nvinfo : EIATTR_REGCOUNT
	.align		4
.L_123:
        /*0240*/ 	.byte	0x04, 0x2f
        /*0242*/ 	.short	(.L_125 - .L_124)
	.align		4
.L_124:
        /*0244*/ 	.word	index@(_Z25selective_scan_bwd_kernelI32Selective_Scan_bwd_kernel_traitsILi32ELi4ELb0ELb0ELb1ELb1ELb1EN3c108BFloat16EfEEv12SSMParamsBwd)
        /*0248*/ 	.word	0x0000007e


	//----- nvinfo : EIATTR_FRAME_SIZE
	.align		4
.L_125:
        /*024c*/ 	.byte	0x04, 0x11
        /*024e*/ 	.short	(.L_127 - .L_126)
	.align		4
.L_126:
        /*0250*/ 	.word	index@(_Z25selective_scan_bwd_kernelI32Selective_Scan_bwd_kernel_traitsILi32ELi4ELb0ELb0ELb1ELb1ELb1EN3c108BFloat16EfEEv12SSMParamsBwd)
        /*0254*/ 	.word	0x00000000


	//----- nvinfo : EIATTR_REGCOUNT
	.align		4
.L_127:
        /*0258*/ 	.byte	0x04, 0x2f
        /*025a*/ 	.short	(.L_129 - .L_128)
	.align		4
.L_128:
        /*025c*/ 	.word	index@(_Z25selective_scan_bwd_kernelI32Selective_Scan_bwd_kernel_traitsILi32ELi4ELb0ELb0ELb1ELb1ELb0EN3c108BFloat16EfEEv12SSMParamsBwd)
        /*0260*/ 	.word	0x0000007e


	//----- nvinfo : EIATTR_FRAME_SIZE
	.align		4
.L_129:
        /*0264*/ 	.byte	0x04, 0x11
        /*0266*/ 	.short	(.L_131 - .L_130)
	.align		4
.L_130:
        /*0268*/ 	.word	index@(_Z25selective_scan_bwd_kernelI32Selective_Scan_bwd_kernel_traitsILi32ELi4ELb0ELb0ELb1ELb1ELb0EN3c108BFloat16EfEEv12SSMParamsBwd)
        /*026c*/ 	.word	0x00000000


	//----- nvinfo : EIATTR_REGCOUNT
	.align		4
.L_131:
        /*0270*/ 	.byte	0x04, 0x2f
        /*0272*/ 	.short	(.L_133 - .L_132)
	.align		4
.L_132:
        /*0274*/ 	.word	index@(_Z25selective_scan_bwd_kernelI32Selective_Scan_bwd_kernel_traitsILi32ELi4ELb0ELb0ELb1ELb0ELb1EN3c108BFloat16EfEEv12SSMParamsBwd)
        /*0278*/ 	.word	0x0000007c


	//----- nvinfo : EIATTR_FRAME_SIZE
	.align		4
.L_133:
        /*027c*/ 	.byte	0x04, 0x11
        /*027e*/ 	.short	(.L_135 - .L_134)
	.align		4
.L_134:
        /*0280*/ 	.word	index@(_Z25selective_scan_bwd_kernelI32Selective_Scan_bwd_kernel_traitsILi32ELi4ELb0ELb0ELb1ELb0ELb1EN3c108BFloat16EfEEv12SSMParamsBwd)
        /*0284*/ 	.word	0x00000000


	//----- nvinfo : EIATTR_REGCOUNT
	.align		4
.L_135:
        /*0288*/ 	.byte	0x04, 0x2f
        /*028a*/ 	.short	(.L_137 - .L_136)
	.align		4
.L_136:
        /*028c*/ 	.word	index@(_Z25selective_scan_bwd_kernelI32Selective_Scan_bwd_kernel_traitsILi32ELi4ELb0ELb0ELb1ELb0ELb0EN3c108BFloat16EfEEv12SSMParamsBwd)
        /*0290*/ 	.word	0x0000007f


	//----- nvinfo : EIATTR_FRAME_SIZE
	.align		4
.L_137:
        /*0294*/ 	.byte	0x04, 0x11
        /*0296*/ 	.short	(.L_139 - .L_138)
	.align		4
.L_138:
        /*0298*/ 	.word	index@(_Z25selective_scan_bwd_kernelI32Selective_Scan_bwd_kernel_traitsILi32ELi4ELb0ELb0ELb1ELb0ELb0EN3c108BFloat16EfEEv12SSMParamsBwd)
        /*029c*/ 	.word	0x00000000


	//----- nvinfo : EIATTR_REGCOUNT
	.align		4
.L_139:
        /*02a0*/ 	.byte	0x04, 0x2f
        /*02a2*/ 	.short	(.L_141 - .L_140)
	.align		4
.L_140:
        /*02a4*/ 	.word	index@(_Z25selective_scan_bwd_kernelI32Selective_Scan_bwd_kernel_traitsILi32ELi4ELb0ELb0ELb0ELb1ELb1EN3c108BFloat16EfEEv12SSMParamsBwd)
        /*02a8*/ 	.word	0x00000069


	//----- nvinfo : EIATTR_FRAME_SIZE
	.align		4
.L_141:
        /*02ac*/ 	.byte	0x04, 0x11
        /*02ae*/ 	.short	(.L_143 - .L_142)
	.align		4
.L_142:
        /*02b0*/ 	.word	index@(_Z25selective_scan_bwd_kernelI32Selective_Scan_bwd_kernel_traitsILi32ELi4ELb0ELb0ELb0ELb1ELb1EN3c108BFloat16EfEEv12SSMParamsBwd)
        /*02b4*/ 	.word	0x00000000


	//----- nvinfo : EIATTR_REGCOUNT
	.align		4
.L_143:
        /*02b8*/ 	.byte	0x04, 0x2f
        /*02ba*/ 	.short	(.L_145 - .L_144)
	.align		4
.L_144:
        /*02bc*/ 	.word	index@(_Z25selective_scan_bwd_kernelI32Selective_Scan_bwd_kernel_traitsILi32ELi4ELb0ELb0ELb0ELb1ELb0EN3c108BFloat16EfEEv12SSMParamsBwd)
        /*02c0*/ 	.word	0x00000067


	//----- nvinfo : EIATTR_FRAME_SIZE
	.align		4
.L_145:
        /*02c4*/ 	.byte	0x04, 0x11
        /*02c6*/ 	.short	(.L_147 - .L_146)
	.align		4
.L_146:
        /*02c8*/ 	.word	index@(_Z25selective_scan_bwd_kernelI32Selective_Scan_bwd_kernel_traitsILi32ELi4ELb0ELb0ELb0ELb1ELb0EN3c108BFloat16EfEEv12SSMParamsBwd)
        /*02cc*/ 	.word	0x00000000


	//----- nvinfo : EIATTR_REGCOUNT
	.align		4
.L_147:
        /*02d0*/ 	.byte	0x04, 0x2f
        /*02d2*/ 	.short	(.L_149 - .L_148)
	.align		4
.L_148:
        /*02d4*/ 	.word	index@(_Z25selective_scan_bwd_kernelI32Selective_Scan_bwd_kernel_traitsILi32ELi4ELb0ELb0ELb0ELb0ELb1EN3c108BFloat16EfEEv12SSMParamsBwd)
        /*02d8*/ 	.word	0x00000063


	//----- nvinfo : EIATTR_FRAME_SIZE
	.align		4
.L_149:
        /*02dc*/ 	.byte	0x04, 0x11
        /*02de*/ 	.short	(.L_151 - .L_150)
	.align		4
.L_150:
        /*02e0*/ 	.word	index@(_Z25selective_scan_bwd_kernelI32Selective_Scan_bwd_kernel_traitsILi32ELi4ELb0ELb0ELb0ELb0ELb1EN3c108BFloat16EfEEv12SSMParamsBwd)
        /*02e4*/ 	.word	0x00000000


	//----- nvinfo : EIATTR_REGCOUNT
	.align		4
.L_151:
        /*02e8*/ 	.byte	0x04, 0x2f
        /*02ea*/ 	.short	(.L_153 - .L_152)
	.align		4
.L_152:
        /*02ec*/ 	.word	index@(_Z25selective_scan_bwd_kernelI32Selective_Scan_bwd_kernel_traitsILi32ELi4ELb0ELb0ELb0ELb0ELb0EN3c108BFloat16EfEEv12SSMParamsBwd)
        /*02f0*/ 	.word	0x00000066


	//----- nvinfo : EIATTR_FRAME_SIZE
	.align		4
.L_153:
        /*02f4*/ 	.byte	0x04, 0x11
        /*02f6*/ 	.short	(.L_155 - .L_154)
	.align		4
.L_154:
        /*02f8*/ 	.word	index@(_Z25selective_scan_bwd_kernelI32Selective_Scan_bwd_kernel_traitsILi32ELi4ELb0ELb0ELb0ELb0ELb0EN3c108BFloat16EfEEv12SSMParamsBwd)
        /*02fc*/ 	.word	0x00000000


	//----- nvinfo : EIATTR_REGCOUNT
	.align		4
.L_155:
        /*0300*/ 	.byte	0x04, 0x2f
        /*0302*/ 	.short	(.L_157 - .L_156)
	.align		4
.L_156:
        /*0304*/ 	.word	index@(_Z25selective_scan_bwd_kernelI32Selective_Scan_bwd_kernel_traitsILi32ELi8ELb1ELb1ELb1ELb1ELb1EN3c108BFloat16EfEEv12SSMParamsBwd)
        /*0308*/ 	.word	0x000000b7


	//----- nvinfo : EIATTR_FRAME_SIZE
	.align		4
.L_157:
        /*030c*/ 	.byte	0x04, 0x11
        /*030e*/ 	.short	(.L_159 - .L_158)
	.align		4
.L_158:
        /*0310*/ 	.word	index@(_Z25selective_scan_bwd_kernelI32Selective_Scan_bwd_kernel_traitsILi32ELi8ELb1ELb1ELb1ELb1ELb1EN3c108BFloat16EfEEv12SSMParamsBwd)
        /*0314*/ 	.word	0x00000000


	//----- nvinfo : EIATTR_REGCOUNT
	.align		4
.L_159:
        /*0318*/ 	.byte	0x04, 0x2f
        /*031a*/ 	.short	(.L_161 - .L_160)
	.align		4
.L_160:
        /*031c*/ 	.word	index@(_Z25selective_scan_bwd_kernelI32Selective_Scan_bwd_kernel_traitsILi32ELi8ELb1ELb1ELb1ELb1ELb0EN3c108BFloat16EfEEv12SSMParamsBwd)
        /*0320*/ 	.word	0x000000b7


	//----- nvinfo : EIATTR_FRAME_SIZE
	.align		4
.L_161:
        /*0324*/ 	.byte	0x04, 0x11
        /*0326*/ 	.short	(.L_163 - .L_162)
	.align		4
.L_162:
        /*0328*/ 	.word	index@(_Z25selective_scan_bwd_kernelI32Selective_Scan_bwd_kernel_traitsILi32ELi8ELb1ELb1ELb1ELb1ELb0EN3c108BFloat16EfEEv12SSMParamsBwd)
        /*032c*/ 	.word	0x00000000


	//----- nvinfo : EIATTR_REGCOUNT
	.align		4
.L_163:
        /*0330*/ 	.byte	0x04, 0x2f
        /*0332*/ 	.short	(.L_165 - .L_164)
	.align		4
.L_164:
        /*0334*/ 	.word	index@(_Z25selective_scan_bwd_kernelI32Selective_Scan_bwd_kernel_traitsILi32ELi8ELb1ELb1ELb1ELb0ELb1EN3c108BFloat16EfEEv12SSMParamsBwd)
        /*0338*/ 	.word	0x000000b7


	//----- nvinfo : EIATTR_FRAME_SIZE
	.align		4
.L_165:
        /*033c*/ 	.byte	0x04, 0x11
        /*033e*/ 	.short	(.L_167 - .L_166)
	.align		4
.L_166:
        /*0340*/ 	.word	index@(_Z25selective_scan_bwd_kernelI32Selective_Scan_bwd_kernel_traitsILi32ELi8ELb1ELb1ELb1ELb0ELb1EN3c108BFloat16EfEEv12SSMParamsBwd)
        /*0344*/ 	.word	0x00000000


	//----- nvinfo : EIATTR_REGCOUNT
	.align		4
.L_167:
        /*0348*/ 	.byte	0x04, 0x2f
        /*034a*/ 	.short	(.L_169 - .L_168)
	.align		4
.L_168:
        /*034c*/ 	.word	index@(_Z25selective_scan_bwd_kernelI32Selective_Scan_bwd_kernel_traitsILi32ELi8ELb1ELb1ELb1ELb0ELb0EN3c108BFloat16EfEEv12SSMParamsBwd)
        /*0350*/ 	.word	0x000000b2


	//----- nvinfo : EIATTR_FRAME_SIZE
	.align		4
.L_169:
        /*0354*/ 	.byte	0x04, 0x11
        /*0356*/ 	.short	(.L_171 - .L_170)
	.align		4
.L_170:
        /*0358*/ 	.word	index@(_Z25selective_scan_bwd_kernelI32Selective_Scan_bwd_kernel_traitsILi32ELi8ELb1ELb1ELb1ELb0ELb0EN3c108BFloat16EfEEv12SSMParamsBwd)
        /*035c*/ 	.word	0x00000000


	//----- nvinfo : EIATTR_REGCOUNT
	.align		4
.L_171:
        /*0360*/ 	.byte	0x04, 0x2f
        /*0362*/ 	.short	(.L_173 - .L_172)
	.align		4
.L_172:
        /*0364*/ 	.word	index@(_Z25selective_scan_bwd_kernelI32Selective_Scan_bwd_kernel_traitsILi32ELi8ELb1ELb1ELb0ELb1ELb1EN3c108BFloat16EfEEv12SSMParamsBwd)
        /*0368*/ 	.word	0x000000a8


	//----- nvinfo : EIATTR_FRAME_SIZE
	.align		4
.L_173:
        /*036c*/ 	.byte	0x04, 0x11
        /*036e*/ 	.short	(.L_175 - .L_174)
	.align		4
.L_174:
        /*0370*/ 	.word	index@(_Z25selective_scan_bwd_kernelI32Selective_Scan_bwd_kernel_traitsILi32ELi8ELb1ELb1ELb0ELb1ELb1EN3c108BFloat16EfEEv12SSMParamsBwd)
        /*0374*/ 	.word	0x00000000


	//----- nvinfo : EIATTR_REGCOUNT
	.align		4
.L_175:
        /*0378*/ 	.byte	0x04, 0x2f
        /*037a*/ 	.short	(.L_177 - .L_176)
	.align		4
.L_176:
        /*037c*/ 	.word	index@(_Z25selective_scan_bwd_kernelI32Selective_Scan_bwd_kernel_traitsILi32ELi8ELb1ELb1ELb0ELb1ELb0EN3c108BFloat16EfEEv12SSMParamsBwd)
        /*0380*/ 	.word	0x000000a6


	//----- nvinfo : EIATTR_FRAME_SIZE
	.align		4
.L_177:
        /*0384*/ 	.byte	0x04, 0x11
        /*0386*/ 	.short	(.L_179 - .L_178)
	.align		4
.L_178:
        /*0388*/ 	.word	index@(_Z25selective_scan_bwd_kernelI32Selective_Scan_bwd_kernel_traitsILi32ELi8ELb1ELb1ELb0ELb1ELb0EN3c108BFloat16EfEEv12SSMParamsBwd)
        /*038c*/ 	.word	0x00000000


	//----- nvinfo : EIATTR_REGCOUNT
	.align		4
.L_179:
        /*0390*/ 	.byte	0x04, 0x2f
        /*0392*/ 	.short	(.L_181 - .L_180)
	.align		4
.L_180:
        /*0394*/ 	.word	index@(_Z25selective_scan_bwd_kernelI32Selective_Scan_bwd_kernel_traitsILi32ELi8ELb1ELb1ELb0ELb0ELb1EN3c108BFloat16EfEEv12SSMParamsBwd)
        /*0398*/ 	.word	0x000000a7


	//----- nvinfo : EIATTR_FRAME_SIZE
	.align		4
.L_181:
        /*039c*/ 	.byte	0x04, 0x11
        /*039e*/ 	.short	(.L_183 - .L_182)
	.align		4
.L_182:
        /*03a0*/ 	.word	index@(_Z25selective_scan_bwd_kernelI32Selective_Scan_bwd_kernel_traitsILi32ELi8ELb1ELb1ELb0ELb0ELb1EN3c108BFloat16EfEEv12SSMParamsBwd)
        /*03a4*/ 	.word	0x00000000


	//----- nvinfo : EIATTR_REGCOUNT
	.align		4
.L_183:
        /*03a8*/ 	.byte	0x04, 0x2f
        /*03aa*/ 	.short	(.L_185 - .L_184)
	.align		4
.L_184:
        /*03ac*/ 	.word	index@(_Z25selective_scan_bwd_kernelI32Selective_Scan_bwd_kernel_traitsILi32ELi8ELb1ELb1ELb0ELb0ELb0EN3c108BFloat16EfEEv12SSMParamsBwd)
        /*03b0*/ 	.word	0x000000a7


	//----- nvinfo : EIATTR_FRAME_SIZE
	.align		4
.L_185:
        /*03b4*/ 	.byte	0x04, 0x11
        /*03b6*/ 	.short	(.L_187 - .L_186)
	.align		4
.L_186:
        /*03b8*/ 	.word	index@(_Z25selective_scan_bwd_kernelI32Selective_Scan_bwd_kernel_traitsILi32ELi8ELb1ELb1ELb0ELb0ELb0EN3c108BFloat16EfEEv12SSMParamsBwd)
        /*03bc*/ 	.word	0x00000000


	//----- nvinfo : EIATTR_REGCOUNT
	.align		4
.L_187:
        /*03c0*/ 	.byte	0x04, 0x2f
        /*03c2*/ 	.short	(.L_189 - .L_188)
	.align		4
.L_188:
        /*03c4*/ 	.word	index@(_Z25selective_scan_bwd_kernelI32Selective_Scan_bwd_kernel_traitsILi32ELi8ELb1ELb0ELb1ELb1ELb1EN3c108BFloat16EfEEv12SSMParamsBwd)
        /*03c8*/ 	.word	0x000000a7


	//----- nvinfo : EIATTR_FRAME_SIZE
	.align		4
.L_189:
        /*03cc*/ 	.byte	0x04, 0x11
        /*03ce*/ 	.short	(.L_191 - .L_190)
	.align		4
.L_190:
        /*03d0*/ 	.word	index@(_Z25selective_scan_bwd_kernelI32Selective_Scan_bwd_kernel_traitsILi32ELi8ELb1ELb0ELb1ELb1ELb1EN3c108BFloat16EfEEv12SSMParamsBwd)
        /*03d4*/ 	.word	0x00000000


	//----- nvinfo : EIATTR_REGCOUNT
	.align		4
.L_191:
        /*03d8*/ 	.byte	0x04, 0x2f
        /*03da*/ 	.short	(.L_193 - .L_192)
	.align		4
.L_192:
        /*03dc*/ 	.word	index@(_Z25selective_scan_bwd_kernelI32Selective_Scan_bwd_kernel_traitsILi32ELi8ELb1ELb0ELb1ELb1ELb0EN3c108BFloat16EfEEv12SSMParamsBwd)
        /*03e0*/ 	.word	0x000000a7


	//----- nvinfo : EIATTR_FRAME_SIZE
	.align		4
.L_193:
        /*03e4*/ 	.byte	0x04, 0x11
        /*03e6*/ 	.short	(.L_195 - .L_194)
	.align		4
.L_194:
        /*03e8*/ 	.word	index@(_Z25selective_scan_bwd_kernelI32Selective_Scan_bwd_kernel_traitsILi32ELi8ELb1ELb0ELb1ELb1ELb0EN3c108BFloat16EfEEv12SSMParamsBwd)
        /*03ec*/ 	.word	0x00000000


	//----- nvinfo : EIATTR_REGCOUNT
	.align		4
.L_195:
        /*03f0*/ 	.byte	0x04, 0x2f
        /*03f2*/ 	.short	(.L_197 - .L_196)
	.align		4
.L_196:
        /*03f4*/ 	.word	index@(_Z25selective_scan_bwd_kernelI32Selective_Scan_bwd_kernel_traitsILi32ELi8ELb1ELb0ELb1ELb0ELb1EN3c108BFloat16EfEEv12SSMParamsBwd)
        /*03f8*/ 	.word	0x000000a3


	//----- nvinfo : EIATTR_FRAME_SIZE
	.align		4
.L_197:
        /*03fc*/ 	.byte	0x04, 0x11
        /*03fe*/ 	.short	(.L_199 - .L_198)
	.align		4
.L_198:
        /*0400*/ 	.word	index@(_Z25selective_scan_bwd_kernelI32Selective_Scan_bwd_kernel_traitsILi32ELi8ELb1ELb0ELb1ELb0ELb1EN3c108BFloat16EfEEv12SSMParamsBwd)
        /*0404*/ 	.word	0x00000000


	//----- nvinfo : EIATTR_REGCOUNT
	.align		4
.L_199:
        /*0408*/ 	.byte	0x04, 0x2f
        /*040a*/ 	.short	(.L_201 - .L_200)
	.align		4
.L_200:
        /*040c*/ 	.word	index@(_Z25selective_scan_bwd_kernelI32Selective_Scan_bwd_kernel_traitsILi32ELi8ELb1ELb0ELb1ELb0ELb0EN3c108BFloat16EfEEv12SSMParamsBwd)
        /*0410*/ 	.word	0x000000a5


	//----- nvinfo : EIATTR_FRAME_SIZE
	.align		4
.L_201:
        /*0414*/ 	.byte	0x04, 0x11
        /*0416*/ 	.short	(.L_203 - .L_202)
	.align		4
.L_202:
        /*0418*/ 	.word	index@(_Z25selective_scan_bwd_kernelI32Selective_Scan_bwd_kernel_traitsILi32ELi8ELb1ELb0ELb1ELb0ELb0EN3c108BFloat16EfEEv12SSMParamsBwd)
        /*041c*/ 	.word	0x00000000


	//----- nvinfo : EIATTR_REGCOUNT
	.align		4
.L_203:
        /*0420*/ 	.byte	0x04, 0x2f
        /*0422*/ 	.short	(.L_205 - .L_204)
	.align		4
.L_204:
        /*0424*/ 	.word	index@(_Z25selective_scan_bwd_kernelI32Selective_Scan_bwd_kernel_traitsILi32ELi8ELb1ELb0ELb0ELb1ELb1EN3c108BFloat16EfEEv12SSMParamsBwd)
        /*0428*/ 	.word	0x00000083


	//----- nvinfo : EIATTR_FRAME_SIZE
	.align		4
.L_205:
        /*042c*/ 	.byte	0x04, 0x11
        /*042e*/ 	.short	(.L_207 - .L_206)
	.align		4
.L_206:
        /*0430*/ 	.word	index@(_Z25selective_scan_bwd_kernelI32Selective_Scan_bwd_kernel_traitsILi32ELi8ELb1ELb0ELb0ELb1ELb1EN3c108BFloat16EfEEv12SSMParamsBwd)
        /*0434*/ 	.word	0x00000000


	//----- nvinfo : EIATTR_REGCOUNT
	.align		4
.L_207:
        /*0438*/ 	.byte	0x04, 0x2f
        /*043a*/ 	.short	(.L_209 - .L_208)
	.align		4
.L_208:
        /*043c*/ 	.word	index@(_Z25selective_scan_bwd_kernelI32Selective_Scan_bwd_kernel_traitsILi32ELi8ELb1ELb0ELb0ELb1ELb0EN3c108BFloat16EfEEv12SSMParamsBwd)
        /*0440*/ 	.word	0x00000087


	//----- nvinfo : EIATTR_FRAME_SIZE
	.align		4
.L_209:
        /*0444*/ 	.byte	0x04, 0x11
        /*0446*/ 	.short	(.L_211 - .L_210)
	.align		4
.L_210:
        /*0448*/ 	.word	index@(_Z25selective_scan_bwd_kernelI32Selective_Scan_bwd_kernel_traitsILi32ELi8ELb1ELb0ELb0ELb1ELb0EN3c108BFloat16EfEEv12SSMParamsBwd)
        /*044c*/ 	.word	0x00000000


	//----- nvinfo : EIATTR_REGCOUNT
	.align		4
.L_211:
        /*0450*/ 	.byte	0x04, 0x2f
        /*0452*/ 	.short	(.L_213 - .L_212)
	.align		4
.L_212:
        /*0454*/ 	.word	index@(_Z25selective_scan_bwd_kernelI32Selective_Scan_bwd_kernel_traitsILi32ELi8ELb1ELb0ELb0ELb0ELb1EN3c108BFloat16EfEEv12SSMParamsBwd)
        /*0458*/ 	.word	0x00000080


	//----- nvinfo : EIATTR_FRAME_SIZE
	.align		4
.L_213:
        /*045c*/ 	.byte	0x04, 0x11
        /*045e*/ 	.short	(.L_215 - .L_214)
	.align		4
.L_214:
        /*0460*/ 	.word	index@(_Z25selective_scan_bwd_kernelI32Selective_Scan_bwd_kernel_traitsILi32ELi8ELb1ELb0ELb0ELb0ELb1EN3c108BFloat16EfEEv12SSMParamsBwd)
        /*0464*/ 	.word	0x00000000


	//----- nvinfo : EIATTR_REGCOUNT
	.align		4
.L_215:
        /*0468*/ 	.byte	0x04, 0x2f
        /*046a*/ 	.short	(.L_217 - .L_216)
	.align		4
.L_216:
        /*046c*/ 	.word	index@(_Z25selective_scan_bwd_kernelI32Selective_Scan_bwd_kernel_traitsILi32ELi8ELb1ELb0ELb0ELb0ELb0EN3c108BFloat16EfEEv12SSMParamsBwd)
        /*0470*/ 	.word	0x00000080


	//----- nvinfo : EIATTR_FRAME_SIZE
	.align		4
.L_217:
        /*0474*/ 	.byte	0x04, 0x11
        /*0476*/ 	.short	(.L_219 - .L_218)
	.align		4
.L_218:
        /*0478*/ 	.word	index@(_Z25selective_scan_bwd_kernelI32Selective_Scan_bwd_kernel_traitsILi32ELi8ELb1ELb0ELb0ELb0ELb0EN3c108BFloat16EfEEv12SSMParamsBwd)
        /*047c*/ 	.word	0x00000000


	//----- nvinfo : EIATTR_REGCOUNT
	.align		4
.L_219:
        /*0480*/ 	.byte	0x04, 0x2f
        /*0482*/ 	.short	(.L_221 - .L_220)
	.align		4
.L_220:
        /*0484*/ 	.word	index@(_Z25selective_scan_bwd_kernelI32Selective_Scan_bwd_kernel_traitsILi32ELi8ELb0ELb1ELb1ELb1ELb1EN3c108BFloat16EfEEv12SSMParamsBwd)
        /*0488*/ 	.word	0x000000c5


	//----- nvinfo : EIATTR_FRAME_SIZE
	.align		4
.L_221:
        /*048c*/ 	.byte	0x04, 0x11
        /*048e*/ 	.short	(.L_223 - .L_222)
	.align		4
.L_222:
        /*0490*/ 	.word	index@(_Z25selective_scan_bwd_kernelI32Selective_Scan_bwd_kernel_traitsILi32ELi8ELb0ELb1ELb1ELb1ELb1EN3c108BFloat16EfEEv12SSMParamsBwd)
        /*0494*/ 	.word	0x00000000


	//----- nvinfo : EIATTR_REGCOUNT
	.align		4
.L_223:
        /*0498*/ 	.byte	0x04, 0x2f
        /*049a*/ 	.short	(.L_225 - .L_224)
	.align		4
.L_224:
        /*049c*/ 	.word	index@(_Z25selective_scan_bwd_kernelI32Selective_Scan_bwd_kernel_traitsILi32ELi8ELb0ELb1ELb1ELb1ELb0EN3c108BFloat16EfEEv12SSMParamsBwd)
        /*04a0*/ 	.word	0x000000d0


	//----- nvinfo : EIATTR_FRAME_SIZE
	.align		4
.L_225:
        /*04a4*/ 	.byte	0x04, 0x11
        /*04a6*/ 	.short	(.L_227 - .L_226)
	.align		4
.L_226:
        /*04a8*/ 	.word	index@(_Z25selective_scan_bwd_kernelI32Selective_Scan_bwd_kernel_traitsILi32ELi8ELb0ELb1ELb1ELb1ELb0EN3c108BFloat16EfEEv12SSMParamsBwd)
        /*04ac*/ 	.word	0x00000000


	//----- nvinfo : EIATTR_REGCOUNT
	.align		4
.L_227:
        /*04b0*/ 	.byte	0x04, 0x2f
        /*04b2*/ 	.short	(.L_229 - .L_228)
	.align		4
.L_228:
        /*04b4*/ 	.word	index@(_Z25selective_scan_bwd_kernelI32Selective_Scan_bwd_kernel_traitsILi32ELi8ELb0ELb1ELb1ELb0ELb1EN3c108BFloat16EfEEv12SSMParamsBwd)
        /*04b8*/ 	.word	0x000000c2


	//----- nvinfo : EIATTR_FRAME_SIZE
	.align		4
.L_229:
        /*04bc*/ 	.byte	0x04, 0x11
        /*04be*/ 	.short	(.L_231 - .L_230)
	.align		4
.L_230:
        /*04c0*/ 	.word	index@(_Z25selective_scan_bwd_kernelI32Selective_Scan_bwd_kernel_traitsILi32ELi8ELb0ELb1ELb1ELb0ELb1EN3c108BFloat16EfEEv12SSMParamsBwd)
        /*04c4*/ 	.word	0x00000000


	//----- nvinfo : EIATTR_REGCOUNT
	.align		4
.L_231:
        /*04c8*/ 	.byte	0x04, 0x2f
        /*04ca*/ 	.short	(.L_233 - .L_232)
	.align		4
.L_232:
        /*04cc*/ 	.word	index@(_Z25selective_scan_bwd_kernelI32Selective_Scan_bwd_kernel_traitsILi32ELi8ELb0ELb1ELb1ELb0ELb0EN3c108BFloat16EfEEv12SSMParamsBwd)
        /*04d0*/ 	.word	0x000000c2


	//----- nvinfo : EIATTR_FRAME_SIZE
	.align		4
.L_233:
        /*04d4*/ 	.byte	0x04, 0x11
        /*04d6*/ 	.short	(.L_235 - .L_234)
	.align		4
.L_234:
        /*04d8*/ 	.word	index@(_Z25selective_scan_bwd_kernelI32Selective_Scan_bwd_kernel_traitsILi32ELi8ELb0ELb1ELb1ELb0ELb0EN3c108BFloat16EfEEv12SSMParamsBwd)
        /*04dc*/ 	.word	0x00000000


	//----- nvinfo : EIATTR_REGCOUNT
	.align		4
.L_235:
        /*04e0*/ 	.byte	0x04, 0x2f
        /*04e2*/ 	.short	(.L_237 - .L_236)
	.align		4
.L_236:
        /*04e4*/ 	.word	index@(_Z25selective_scan_bwd_kernelI32Selective_Scan_bwd_kernel_traitsILi32ELi8ELb0ELb1ELb0ELb1ELb1EN3c108BFloat16EfEEv12SSMParamsBwd)
        /*04e8*/ 	.word	0x000000bd


	//----- nvinfo : EIATTR_FRAME_SIZE
	.align		4
.L_237:
        /*04ec*/ 	.byte	0x04, 0x11
        /*04ee*/ 	.short	(.L_239 - .L_238)
	.align		4
.L_238:
        /*04f0*/ 	.word	index@(_Z25selective_scan_bwd_kernelI32Selective_Scan_bwd_kernel_traitsILi32ELi8ELb0ELb1ELb0ELb1ELb1EN3c108BFloat16EfEEv12SSMParamsBwd)
        /*04f4*/ 	.word	0x00000000


	//----- nvinfo : EIATTR_REGCOUNT
	.align		4
.L_239:
        /*04f8*/ 	.byte	0x04, 0x2f
        /*04fa*/ 	.short	(.L_241 - .L_240)
	.align		4
.L_240:
        /*04fc*/ 	.word	index@(_Z25selective_scan_bwd_kernelI32Selective_Scan_bwd_kernel_traitsILi32ELi8ELb0ELb1ELb0ELb1ELb0EN3c108BFloat16EfEEv12SSMParamsBwd)
        /*0500*/ 	.word	0x000000c3


	//----- nvinfo : EIATTR_FRAME_SIZE
	.align		4
.L_241:
        /*0504*/ 	.byte	0x04, 0x11
        /*0506*/ 	.short	(.L_243 - .L_242)
	.align		4
.L_242:
        /*0508*/ 	.word	index@(_Z25selective_scan_bwd_kernelI32Selective_Scan_bwd_kernel_traitsILi32ELi8ELb0ELb1ELb0ELb1ELb0EN3c108BFloat16EfEEv12SSMParamsBwd)
        /*050c*/ 	.word	0x00000000


	//----- nvinfo : EIATTR_REGCOUNT
	.align		4
.L_243:
        /*0510*/ 	.byte	0x04, 0x2f
        /*0512*/ 	.short	(.L_245 - .L_244)
	.align		4
.L_244:
        /*0514*/ 	.word	index@(_Z25selective_scan_bwd_kernelI32Selective_Scan_bwd_kernel_traitsILi32ELi8ELb0ELb1ELb0ELb0ELb1EN3c108BFloat16EfEEv12SSMParamsBwd)
        /*0518*/ 	.word	0x000000be


	//----- nvinfo : EIATTR_FRAME_SIZE
	.align		4
.L_245:
        /*051c*/ 	.byte	0x04, 0x11
        /*051e*/ 	.short	(.L_247 - .L_246)
	.align		4
.L_246:
        /*0520*/ 	.word	index@(_Z25selective_scan_bwd_kernelI32Selective_Scan_bwd_kernel_traitsILi32ELi8ELb0ELb1ELb0ELb0ELb1EN3c108BFloat16EfEEv12SSMParamsBwd)
        /*0524*/ 	.word	0x00000000


	//----- nvinfo : EIATTR_REGCOUNT
	.align		4
.L_247:
        /*0528*/ 	.byte	0x04, 0x2f
        /*052a*/ 	.short	(.L_249 - .L_248)
	.align		4
.L_248:
        /*052c*/ 	.word	index@(_Z25selective_scan_bwd_kernelI32Selective_Scan_bwd_kernel_traitsILi32ELi8ELb0ELb1ELb0ELb0ELb0EN3c108BFloat16EfEEv12SSMParamsBwd)
        /*0530*/ 	.word	0x000000b8


	//----- nvinfo : EIATTR_FRAME_SIZE
	.align		4
.L_249:
        /*0534*/ 	.byte	0x04, 0x11
        /*0536*/ 	.short	(.L_251 - .L_250)
	.align		4
.L_250:
        /*0538*/ 	.word	index@(_Z25selective_scan_bwd_kernelI32Selective_Scan_bwd_kernel_traitsILi32ELi8ELb0ELb1ELb0ELb0ELb0EN3c108BFloat16EfEEv12SSMParamsBwd)
        /*053c*/ 	.word	0x00000000


	//----- nvinfo : EIATTR_REGCOUNT
	.align		4
.L_251:
        /*0540*/ 	.byte	0x04, 0x2f
        /*0542*/ 	.short	(.L_253 - .L_252)
	.align		4
.L_252:
        /*0544*/ 	.word	index@(_Z25selective_scan_bwd_kernelI32Selective_Scan_bwd_kernel_traitsILi32ELi8ELb0ELb0ELb1ELb1ELb1EN3c108BFloat16EfEEv12SSMParamsBwd)
        /*0548*/ 	.word	0x000000ba


	//----- nvinfo : EIATTR_FRAME_SIZE
	.align		4
.L_253:
        /*054c*/ 	.byte	0x04, 0x11
        /*054e*/ 	.short	(.L_255 - .L_254)
	.align		4
.L_254:
        /*0550*/ 	.word	index@(_Z25selective_scan_bwd_kernelI32Selective_Scan_bwd_kernel_traitsILi32ELi8ELb0ELb0ELb1ELb1ELb1EN3c108BFloat16EfEEv12SSMParamsBwd)
        /*0554*/ 	.word	0x00000000


	//----- nvinfo : EIATTR_REGCOUNT
	.align		4
.L_255:
        /*0558*/ 	.byte	0x04, 0x2f
        /*055a*/ 	.short	(.L_257 - .L_256)
	.align		4
.L_256:
        /*055c*/ 	.word	index@(_Z25selective_scan_bwd_kernelI32Selective_Scan_bwd_kernel_traitsILi32ELi8ELb0ELb0ELb1ELb1ELb0EN3c108BFloat16EfEEv12SSMParamsBwd)
        /*0560*/ 	.word	0x000000b8


	//----- nvinfo : EIATTR_FRAME_SIZE
	.align		4
.L_257:
        /*0564*/ 	.byte	0x04, 0x11
        /*0566*/ 	.short	(.L_259 - .L_258)
	.align		4
.L_258:
        /*0568*/ 	.word	index@(_Z25selective_scan_bwd_kernelI32Selective_Scan_bwd_kernel_traitsILi32ELi8ELb0ELb0ELb1ELb1ELb0EN3c108BFloat16EfEEv12SSMParamsBwd)
        /*056c*/ 	.word	0x00000000


	//----- nvinfo : EIATTR_REGCOUNT
	.align		4
.L_259:
        /*0570*/ 	.byte	0x04, 0x2f
        /*0572*/ 	.short	(.L_261 - .L_260)
	.align		4
.L_260:
        /*0574*/ 	.word	index@(_Z25selective_scan_bwd_kernelI32Selective_Scan_bwd_kernel_traitsILi32ELi8ELb0ELb0ELb1ELb0ELb1EN3c108BFloat16EfEEv12SSMParamsBwd)
        /*0578*/ 	.word	0x000000b2


	//----- nvinfo : EIATTR_FRAME_SIZE
	.align		4
.L_261:
        /*057c*/ 	.byte	0x04, 0x11
        /*057e*/ 	.short	(.L_263 - .L_262)
	.align		4
.L_262:
        /*0580*/ 	.word	index@(_Z25selective_scan_bwd_kernelI32Selective_Scan_bwd_kernel_traitsILi32ELi8ELb0ELb0ELb1ELb0ELb1EN3c108BFloat16EfEEv12SSMParamsBwd)
        /*0584*/ 	.word	0x00000000


	//----- nvinfo : EIATTR_REGCOUNT
	.align		4
.L_263:
        /*0588*/ 	.byte	0x04, 0x2f
        /*058a*/ 	.short	(.L_265 - .L_264)
	.align		4
.L_264:
        /*058c*/ 	.word	index@(_Z25selective_scan_bwd_kernelI32Selective_Scan_bwd_kernel_traitsILi32ELi8ELb0ELb0ELb1ELb0ELb0EN3c108BFloat16EfEEv12SSMParamsBwd)
        /*0590*/ 	.word	0x000000b2


	//----- nvinfo : EIATTR_FRAME_SIZE
	.align		4
.L_265:
        /*0594*/ 	.byte	0x04, 0x11
        /*0596*/ 	.short	(.L_267 - .L_266)
	.align		4
.L_266:
        /*0598*/ 	.word	index@(_Z25selective_scan_bwd_kernelI32Selective_Scan_bwd_kernel_traitsILi32ELi8ELb0ELb0ELb1ELb0ELb0EN3c108BFloat16EfEEv12SSMParamsBwd)
        /*059c*/ 	.word	0x00000000


	//----- nvinfo : EIATTR_REGCOUNT
	.align		4
.L_267:
        /*05a0*/ 	.byte	0x04, 0x2f
        /*05a2*/ 	.short	(.L_269 - .L_268)
	.align		4
.L_268:
        /*05a4*/ 	.word	index@(_Z25selective_scan_bwd_kernelI32Selective_Scan_bwd_kernel_traitsILi32ELi8ELb0ELb0ELb0ELb1ELb1EN3c108BFloat16EfEEv12SSMParamsBwd)
        /*05a8*/ 	.word	0x00000097


	//----- nvinfo : EIATTR_FRAME_SIZE
	.align		4
.L_269:
        /*05ac*/ 	.byte	0x04, 0x11
        /*05ae*/ 	.short	(.L_271 - .L_270)
	.align		4
.L_270:
        /*05b0*/ 	.word	index@(_Z25selective_scan_bwd_kernelI32Selective_Scan_bwd_kernel_traitsILi32ELi8ELb0ELb0ELb0ELb1ELb1EN3c108BFloat16EfEEv12SSMParamsBwd)
        /*05b4*/ 	.word	0x00000000


	//----- nvinfo : EIATTR_REGCOUNT
	.align		4
.L_271:
        /*05b8*/ 	.byte	0x04, 0x2f
        /*05ba*/ 	.short	(.L_273 - .L_272)
	.align		4
.L_272:
        /*05bc*/ 	.word	index@(_Z25selective_scan_bwd_kernelI32Selective_Scan_bwd_kernel_traitsILi32ELi8ELb0ELb0ELb0ELb1ELb0EN3c108BFloat16EfEEv12SSMParamsBwd)
        /*05c0*/ 	.word	0x00000097


	//----- nvinfo : EIATTR_FRAME_SIZE
	.align		4
.L_273:
        /*05c4*/ 	.byte	0x04, 0x11
        /*05c6*/ 	.short	(.L_275 - .L_274)
	.align		4
.L_274:
        /*05c8*/ 	.word	index@(_Z25selective_scan_bwd_kernelI32Selective_Scan_bwd_kernel_traitsILi32ELi8ELb0ELb0ELb0ELb1ELb0EN3c108BFloat16EfEEv12SSMParamsBwd)
        /*05cc*/ 	.word	0x00000000


	//----- nvinfo : EIATTR_REGCOUNT
	.align		4
.L_275:
        /*05d0*/ 	.byte	0x04, 0x2f
        /*05d2*/ 	.short	(.L_277 - .L_276)
	.align		4
.L_276:
        /*05d4*/ 	.word	index@(_Z25selective_scan_bwd_kernelI32Selective_Scan_bwd_kernel_traitsILi32ELi8ELb0ELb0ELb0ELb0ELb1EN3c108BFloat16EfEEv12SSMParamsBwd)
        /*05d8*/ 	.word	0x00000093


	//----- nvinfo : EIATTR_FRAME_SIZE
	.align		4
.L_277:
        /*05dc*/ 	.byte	0x04, 0x11
        /*05de*/ 	.short	(.L_279 - .L_278)
	.align		4
.L_278:
        /*05e0*/ 	.word	index@(_Z25selective_scan_bwd_kernelI32Selective_Scan_bwd_kernel_traitsILi32ELi8ELb0ELb0ELb0ELb0ELb1EN3c108BFloat16EfEEv12SSMParamsBwd)
        /*05e4*/ 	.word	0x00000000


	//----- nvinfo : EIATTR_REGCOUNT
	.align		4
.L_279:
        /*05e8*/ 	.byte	0x04, 0x2f
        /*05ea*/ 	.short	(.L_281 - .L_280)
	.align		4
.L_280:
        /*05ec*/ 	.word	index@(_Z25selective_scan_bwd_kernelI32Selective_Scan_bwd_kernel_traitsILi32ELi8ELb0ELb0ELb0ELb0ELb0EN3c108BFloat16EfEEv12SSMParamsBwd)
        /*05f0*/ 	.word	0x00000092


	//----- nvinfo : EIATTR_FRAME_SIZE
	.align		4
.L_281:
        /*05f4*/ 	.byte	0x04, 0x11
        /*05f6*/ 	.short	(.L_283 - .L_282)
	.align		4
.L_282:
        /*05f8*/ 	.word	index@(_Z25selective_scan_bwd_kernelI32Selective_Scan_bwd_kernel_traitsILi32ELi8ELb0ELb0ELb0ELb0ELb0EN3c108BFloat16EfEEv12SSMParamsBwd)
        /*05fc*/ 	.word	0x00000000


	//----- nvinfo : EIATTR_REGCOUNT
	.align		4
.L_283:
        /*0600*/ 	.byte	0x04, 0x2f
        /*0602*/ 	.short	(.L_285 - .L_284)
	.align		4
.L_284:
        /*0604*/ 	.word	index@(_Z25selective_scan_bwd_kernelI32Selective_Scan_bwd_kernel_traitsILi32ELi16ELb1ELb1ELb1ELb1ELb1EN3c108BFloat16EfEEv12SSMParamsBwd)
        /*0608*/ 	.word	0x000000fa


	//----- nvinfo : EIATTR_FRAME_SIZE
	.align		4
.L_285:
        /*060c*/ 	.byte	0x04, 0x11
        /*060e*/ 	.short	(.L_287 - .L_286)
	.align		4
.L_286:
        /*0610*/ 	.word	index@(_Z25selective_scan_bwd_kernelI32Selective_Scan_bwd_kernel_traitsILi32ELi16ELb1ELb1ELb1ELb1ELb1EN3c108BFloat16EfEEv12SSMParamsBwd)
        /*0614*/ 	.word	0x00000000


	//----- nvinfo : EIATTR_REGCOUNT
	.align		4
.L_287:
        /*0618*/ 	.byte	0x04, 0x2f
        /*061a*/ 	.short	(.L_289 - .L_288)
	.align		4
.L_288:
        /*061c*/ 	.word	index@(_Z25selective_scan_bwd_kernelI32Selective_Scan_bwd_kernel_traitsILi32ELi16ELb1ELb1ELb1ELb1ELb0EN3c108BFloat16EfEEv12SSMParamsBwd)
        /*0620*/ 	.word	0x000000fe


	//----- nvinfo : EIATTR_FRAME_SIZE
	.align		4
.L_289:
        /*0624*/ 	.byte	0x04, 0x11
        /*0626*/ 	.short	(.L_291 - .L_290)
	.align		4
.L_290:
        /*0628*/ 	.word	index@(_Z25selective_scan_bwd_kernelI32Selective_Scan_bwd_kernel_traitsILi32ELi16ELb1ELb1ELb1ELb1ELb0EN3c108BFloat16EfEEv12SSMParamsBwd)
        /*062c*/ 	.word	0x00000000


	//----- nvinfo : EIATTR_REGCOUNT
	.align		4
.L_291:
        /*0630*/ 	.byte	0x04, 0x2f
        /*0632*/ 	.short	(.L_293 - .L_292)
	.align		4
.L_292:
        /*0634*/ 	.word	index@(_Z25selective_scan_bwd_kernelI32Selective_Scan_bwd_kernel_traitsILi32ELi16ELb1ELb1ELb1ELb0ELb1EN3c108BFloat16EfEEv12SSMParamsBwd)
        /*0638*/ 	.word	0x000000fe


	//----- nvinfo : EIATTR_FRAME_SIZE
	.align		4
.L_293:
        /*063c*/ 	.byte	0x04, 0x11
        /*063e*/ 	.short	(.L_295 - .L_294)
	.align		4
.L_294:
        /*0640*/ 	.word	index@(_Z25selective_scan_bwd_kernelI32Selective_Scan_bwd_kernel_traitsILi32ELi16ELb1ELb1ELb1ELb0ELb1EN3c108BFloat16EfEEv12SSMParamsBwd)
        /*0644*/ 	.word	0x00000000


	//----- nvinfo : EIATTR_REGCOUNT
	.align		4
.L_295:
        /*0648*/ 	.byte	0x04, 0x2f
        /*064a*/ 	.short	(.L_297 - .L_296)
	.align		4
.L_296:
        /*064c*/ 	.word	index@(_Z25selective_scan_bwd_kernelI32Selective_Scan_bwd_kernel_traitsILi32ELi16ELb1ELb1ELb1ELb0ELb0EN3c108BFloat16EfEEv12SSMParamsBwd)
        /*0650*/ 	.word	0x000000fe


	//----- nvinfo : EIATTR_FRAME_SIZE
	.align		4
.L_297:
        /*0654*/ 	.byte	0x04, 0x11
        /*0656*/ 	.short	(.L_299 - .L_298)
	.align		4
.L_298:
        /*0658*/ 	.word	index@(_Z25selective_scan_bwd_kernelI32Selective_Scan_bwd_kernel_traitsILi32ELi16ELb1ELb1ELb1ELb0ELb0EN3c108BFloat16EfEEv12SSMParamsBwd)
        /*065c*/ 	.word	0x00000000


	//----- nvinfo : EIATTR_REGCOUNT
	.align		4
.L_299:
        /*0660*/ 	.byte	0x04, 0x2f
        /*0662*/ 	.short	(.L_301 - .L_300)
	.align		4
.L_300:
        /*0664*/ 	.word	index@(_Z25selective_scan_bwd_kernelI32Selective_Scan_bwd_kernel_traitsILi32ELi16ELb1ELb1ELb0ELb1ELb1EN3c108BFloat16EfEEv12SSMParamsBwd)
        /*0668*/ 	.word	0x000000f5


	//----- nvinfo : EIATTR_FRAME_SIZE
	.align		4
.L_301:
        /*066c*/ 	.byte	0x04, 0x11
        /*066e*/ 	.short	(.L_303 - .L_302)
	.align		4
.L_302:
        /*0670*/ 	.word	index@(_Z25selective_scan_bwd_kernelI32Selective_Scan_bwd_kernel_traitsILi32ELi16ELb1ELb1ELb0ELb1ELb1EN3c108BFloat16EfEEv12SSMParamsBwd)
        /*0674*/ 	.word	0x00000000


	//----- nvinfo : EIATTR_REGCOUNT
	.align		4
.L_303:
        /*0678*/ 	.byte	0x04, 0x2f
        /*067a*/ 	.short	(.L_305 - .L_304)
	.align		4
.L_304:
        /*067c*/ 	.word	index@(_Z25selective_scan_bwd_kernelI32Selective_Scan_bwd_kernel_traitsILi32ELi16ELb1ELb1ELb0ELb1ELb0EN3c108BFloat16EfEEv12SSMParamsBwd)
        /*0680*/ 	.word	0x000000ee


	//----- nvinfo : EIATTR_FRAME_SIZE
	.align		4
.L_305:
        /*0684*/ 	.byte	0x04, 0x11
        /*0686*/ 	.short	(.L_307 - .L_306)
	.align		4
.L_306:
        /*0688*/ 	.word	index@(_Z25selective_scan_bwd_kernelI32Selective_Scan_bwd_kernel_traitsILi32ELi16ELb1ELb1ELb0ELb1ELb0EN3c108BFloat16EfEEv12SSMParamsBwd)
        /*068c*/ 	.word	0x00000000


	//----- nvinfo : EIATTR_REGCOUNT
	.align		4
.L_307:
        /*0690*/ 	.byte	0x04, 0x2f
        /*0692*/ 	.short	(.L_309 - .L_308)
	.align		4
.L_308:
        /*0694*/ 	.word	index@(_Z25selective_scan_bwd_kernelI32Selective_Scan_bwd_kernel_traitsILi32ELi16ELb1ELb1ELb0ELb0ELb1EN3c108BFloat16EfEEv12SSMParamsBwd)
        /*0698*/ 	.word	0x000000f0


	//----- nvinfo : EIATTR_FRAME_SIZE
	.align		4
.L_309:
        /*069c*/ 	.byte	0x04, 0x11
        /*069e*/ 	.short	(.L_311 - .L_310)
	.align		4
.L_310:
        /*06a0*/ 	.word	index@(_Z25selective_scan_bwd_kernelI32Selective_Scan_bwd_kernel_traitsILi32ELi16ELb1ELb1ELb0ELb0ELb1EN3c108BFloat16EfEEv12SSMParamsBwd)
        /*06a4*/ 	.word	0x00000000


	//----- nvinfo : EIATTR_REGCOUNT
	.align		4
.L_311:
        /*06a8*/ 	.byte	0x04, 0x2f
        /*06aa*/ 	.short	(.L_313 - .L_312)
	.align		4
.L_312:
        /*06ac*/ 	.word	index@(_Z25selective_scan_bwd_kernelI32Selective_Scan_bwd_kernel_traitsILi32ELi16ELb1ELb1ELb0ELb0ELb0EN3c108BFloat16EfEEv12SSMParamsBwd)
        /*06b0*/ 	.word	0x000000ef


	//----- nvinfo : EIATTR_FRAME_SIZE
	.align		4
.L_313:
        /*06b4*/ 	.byte	0x04, 0x11
        /*06b6*/ 	.short	(.L_315 - .L_314)
	.align		4
.L_314:
        /*06b8*/ 	.word	index@(_Z25selective_scan_bwd_kernelI32Selective_Scan_bwd_kernel_traitsILi32ELi16ELb1ELb1ELb0ELb0ELb0EN3c108BFloat16EfEEv12SSMParamsBwd)
        /*06bc*/ 	.word	0x00000000


	//----- nvinfo : EIATTR_REGCOUNT
	.align		4
.L_315:
        /*06c0*/ 	.byte	0x04, 0x2f
        /*06c2*/ 	.short	(.L_317 - .L_316)
	.align		4
.L_316:
        /*06c4*/ 	.word	index@(_Z25selective_scan_bwd_kernelI32Selective_Scan_bwd_kernel_traitsILi32ELi16ELb1ELb0ELb1ELb1ELb1EN3c108BFloat16EfEEv12SSMParamsBwd)
        /*06c8*/ 	.word	0x000000da


	//----- nvinfo : EIATTR_FRAME_SIZE
	.align		4
.L_317:
        /*06cc*/ 	.byte	0x04, 0x11
        /*06ce*/ 	.short	(.L_319 - .L_318)
	.align		4
.L_318:
        /*06d0*/ 	.word	index@(_Z25selective_scan_bwd_kernelI32Selective_Scan_bwd_kernel_traitsILi32ELi16ELb1ELb0ELb1ELb1ELb1EN3c108BFloat16EfEEv12SSMParamsBwd)
        /*06d4*/ 	.word	0x00000000


	//----- nvinfo : EIATTR_REGCOUNT
	.align		4
.L_319:
        /*06d8*/ 	.byte	0x04, 0x2f
        /*06da*/ 	.short	(.L_321 - .L_320)
	.align		4
.L_320:
        /*06dc*/ 	.word	index@(_Z25selective_scan_bwd_kernelI32Selective_Scan_bwd_kernel_traitsILi32ELi16ELb1ELb0ELb1ELb1ELb0EN3c108BFloat16EfEEv12SSMParamsBwd)
        /*06e0*/ 	.word	0x000000d5


	//----- nvinfo : EIATTR_FRAME_SIZE
	.align		4
.L_321:
        /*06e4*/ 	.byte	0x04, 0x11
        /*06e6*/ 	.short	(.L_323 - .L_322)
	.align		4
.L_322:
        /*06e8*/ 	.word	index@(_Z25selective_scan_bwd_kernelI32Selective_Scan_bwd_kernel_traitsILi32ELi16ELb1ELb0ELb1ELb1ELb0EN3c108BFloat16EfEEv12SSMParamsBwd)
        /*06ec*/ 	.word	0x00000000


	//----- nvinfo : EIATTR_REGCOUNT
	.align		4
.L_323:
        /*06f0*/ 	.byte	0x04, 0x2f
        /*06f2*/ 	.short	(.L_325 - .L_324)
	.align		4
.L_324:
        /*06f4*/ 	.word	index@(_Z25selective_scan_bwd_kernelI32Selective_Scan_bwd_kernel_traitsILi32ELi16ELb1ELb0ELb1ELb0ELb1EN3c108BFloat16EfEEv12SSMParamsBwd)
        /*06f8*/ 	.word	0x000000d0


	//----- nvinfo : EIATTR_FRAME_SIZE
	.align		4
.L_325:
        /*06fc*/ 	.byte	0x04, 0x11
        /*06fe*/ 	.short	(.L_327 - .L_326)
	.align		4
.L_326:
        /*0700*/ 	.word	index@(_Z25selective_scan_bwd_kernelI32Selective_Scan_bwd_kernel_traitsILi32ELi16ELb1ELb0ELb1ELb0ELb1EN3c108BFloat16EfEEv12SSMParamsBwd)
        /*0704*/ 	.word	0x00000000


	//----- nvinfo : EIATTR_REGCOUNT
	.align		4
.L_327:
        /*0708*/ 	.byte	0x04, 0x2f
        /*070a*/ 	.short	(.L_329 - .L_328)
	.align		4
.L_328:
        /*070c*/ 	.word	index@(_Z25selective_scan_bwd_kernelI32Selective_Scan_bwd_kernel_traitsILi32ELi16ELb1ELb0ELb1ELb0ELb0EN3c108BFloat16EfEEv12SSMParamsBwd)
        /*0710*/ 	.word	0x000000ef


	//----- nvinfo : EIATTR_FRAME_SIZE
	.align		4
.L_329:
        /*0714*/ 	.byte	0x04, 0x11
        /*0716*/ 	.short	(.L_331 - .L_330)
	.align		4
.L_330:
        /*0718*/ 	.word	index@(_Z25selective_scan_bwd_kernelI32Selective_Scan_bwd_kernel_traitsILi32ELi16ELb1ELb0ELb1ELb0ELb0EN3c108BFloat16EfEEv12SSMParamsBwd)
        /*071c*/ 	.word	0x00000000


	//----- nvinfo : EIATTR_REGCOUNT
	.align		4
.L_331:
        /*0720*/ 	.byte	0x04, 0x2f
        /*0722*/ 	.short	(.L_333 - .L_332)
	.align		4
.L_332:
        /*0724*/ 	.word	index@(_Z25selective_scan_bwd_kernelI32Selective_Scan_bwd_kernel_traitsILi32ELi16ELb1ELb0ELb0ELb1ELb1EN3c108BFloat16EfEEv12SSMParamsBwd)
        /*0728*/ 	.word	0x000000cf


	//----- nvinfo : EIATTR_FRAME_SIZE
	.align		4
.L_333:
        /*072c*/ 	.byte	0x04, 0x11
        /*072e*/ 	.short	(.L_335 - .L_334)
	.align		4
.L_334:
        /*0730*/ 	.word	index@(_Z25selective_scan_bwd_kernelI32Selective_Scan_bwd_kernel_traitsILi32ELi16ELb1ELb0ELb0ELb1ELb1EN3c108BFloat16EfEEv12SSMParamsBwd)
        /*0734*/ 	.word	0x00000000


	//----- nvinfo : EIATTR_REGCOUNT
	.align		4
.L_335:
        /*0738*/ 	.byte	0x04, 0x2f
        /*073a*/ 	.short	(.L_337 - .L_336)
	.align		4
.L_336:
        /*073c*/ 	.word	index@(_Z25selective_scan_bwd_kernelI32Selective_Scan_bwd_kernel_traitsILi32ELi16ELb1ELb0ELb0ELb1ELb0EN3c108BFloat16EfEEv12SSMParamsBwd)
        /*0740*/ 	.word	0x000000cd


	//----- nvinfo : EIATTR_FRAME_SIZE
	.align		4
.L_337:
        /*0744*/ 	.byte	0x04, 0x11
        /*0746*/ 	.short	(.L_339 - .L_338)
	.align		4
.L_338:
        /*0748*/ 	.word	index@(_Z25selective_scan_bwd_kernelI32Selective_Scan_bwd_kernel_traitsILi32ELi16ELb1ELb0ELb0ELb1ELb0EN3c108BFloat16EfEEv12SSMParamsBwd)
        /*074c*/ 	.word	0x00000000


	//----- nvinfo : EIATTR_REGCOUNT
	.align		4
.L_339:
        /*0750*/ 	.byte	0x04, 0x2f
        /*0752*/ 	.short	(.L_341 - .L_340)
	.align		4
.L_340:
        /*0754*/ 	.word	index@(_Z25selective_scan_bwd_kernelI32Selective_Scan_bwd_kernel_traitsILi32ELi16ELb1ELb0ELb0ELb0ELb1EN3c108BFloat16EfEEv12SSMParamsBwd)
        /*0758*/ 	.word	0x000000d1


	//----- nvinfo : EIATTR_FRAME_SIZE
	.align		4
.L_341:
        /*075c*/ 	.byte	0x04, 0x11
        /*075e*/ 	.short	(.L_343 - .L_342)
	.align		4
.L_342:
        /*0760*/ 	.word	index@(_Z25selective_scan_bwd_kernelI32Selective_Scan_bwd_kernel_traitsILi32ELi16ELb1ELb0ELb0ELb0ELb1EN3c108BFloat16EfEEv12SSMParamsBwd)
        /*0764*/ 	.word	0x00000000


	//----- nvinfo : EIATTR_REGCOUNT
	.align		4
.L_343:
        /*0768*/ 	.byte	0x04, 0x2f
        /*076a*/ 	.short	(.L_345 - .L_344)
	.align		4
.L_344:
        /*076c*/ 	.word	index@(_Z25selective_scan_bwd_kernelI32Selective_Scan_bwd_kernel_traitsILi32ELi16ELb1ELb0ELb0ELb0ELb0EN3c108BFloat16EfEEv12SSMParamsBwd)
        /*0770*/ 	.word	0x000000cc


	//----- nvinfo : EIATTR_FRAME_SIZE
	.align		4
.L_345:
        /*0774*/ 	.byte	0x04, 0x11
        /*0776*/ 	.short	(.L_347 - .L_346)
	.align		4
.L_346:
        /*0778*/ 	.word	index@(_Z25selective_scan_bwd_kernelI32Selective_Scan_bwd_kernel_traitsILi32ELi16ELb1ELb0ELb0ELb0ELb0EN3c108BFloat16EfEEv12SSMParamsBwd)
        /*077c*/ 	.word	0x00000000


	//----- nvinfo : EIATTR_REGCOUNT
	.align		4
.L_347:
        /*0780*/ 	.byte	0x04, 0x2f
        /*0782*/ 	.short	(.L_349 - .L_348)
	.align		4
.L_348:
        /*0784*/ 	.word	index@(_Z25selective_scan_bwd_kernelI32Selective_Scan_bwd_kernel_traitsILi32ELi16ELb0ELb1ELb1ELb1ELb1EN3c108BFloat16EfEEv12SSMParamsBwd)
        /*0788*/ 	.word	0x000000fe


	//----- nvinfo : EIATTR_FRAME_SIZE
	.align		4
.L_349:
        /*078c*/ 	.byte	0x04, 0x11
        /*078e*/ 	.short	(.L_351 - .L_350)
	.align		4
.L_350:
        /*0790*/ 	.word	index@(_Z25selective_scan_bwd_kernelI32Selective_Scan_bwd_kernel_traitsILi32ELi16ELb0ELb1ELb1ELb1ELb1EN3c108BFloat16EfEEv12SSMParamsBwd)
        /*0794*/ 	.word	0x00000000


	//----- nvinfo : EIATTR_REGCOUNT
	.align		4
.L_351:
        /*0798*/ 	.byte	0x04, 0x2f
        /*079a*/ 	.short	(.L_353 - .L_352)
	.align		4
.L_352:
        /*079c*/ 	.word	index@(_Z25selective_scan_bwd_kernelI32Selective_Scan_bwd_kernel_traitsILi32ELi16ELb0ELb1ELb1ELb1ELb0EN3c108BFloat16EfEEv12SSMParamsBwd)
        /*07a0*/ 	.word	0x000000fe


	//----- nvinfo : EIATTR_FRAME_SIZE
	.align		4
.L_353:
        /*07a4*/ 	.byte	0x04, 0x11
        /*07a6*/ 	.short	(.L_355 - .L_354)
	.align		4
.L_354:
        /*07a8*/ 	.word	index@(_Z25selective_scan_bwd_kernelI32Selective_Scan_bwd_kernel_traitsILi32ELi16ELb0ELb1ELb1ELb1ELb0EN3c108BFloat16EfEEv12SSMParamsBwd)
        /*07ac*/ 	.word	0x00000000


	//----- nvinfo : EIATTR_REGCOUNT
	.align		4
.L_355:
        /*07b0*/ 	.byte	0x04, 0x2f
        /*07b2*/ 	.short	(.L_357 - .L_356)
	.align		4
.L_356:
        /*07b4*/ 	.word	index@(_Z25selective_scan_bwd_kernelI32Selective_Scan_bwd_kernel_traitsILi32ELi16ELb0ELb1ELb1ELb0ELb1EN3c108BFloat16EfEEv12SSMParamsBwd)
        /*07b8*/ 	.word	0x000000fe


	//----- nvinfo : EIATTR_FRAME_SIZE
	.align		4
.L_357:
        /*07bc*/ 	.byte	0x04, 0x11
        /*07be*/ 	.short	(.L_359 - .L_358)
	.align		4
.L_358:
        /*07c0*/ 	.word	index@(_Z25selective_scan_bwd_kernelI32Selective_Scan_bwd_kernel_traitsILi32ELi16ELb0ELb1ELb1ELb0ELb1EN3c108BFloat16EfEEv12SSMParamsBwd)
        /*07c4*/ 	.word	0x00000000


	//----- nvinfo : EIATTR_REGCOUNT
	.align		4
.L_359:
        /*07c8*/ 	.byte	0x04, 0x2f
        /*07ca*/ 	.short	(.L_361 - .L_360)
	.align		4
.L_360:
        /*07cc*/ 	.word	index@(_Z25selective_scan_bwd_kernelI32Selective_Scan_bwd_kernel_traitsILi32ELi16ELb0ELb1ELb1ELb0ELb0EN3c108BFloat16EfEEv12SSMParamsBwd)
        /*07d0*/ 	.word	0x000000fe


	//----- nvinfo : EIATTR_FRAME_SIZE
	.align		4
.L_361:
        /*07d4*/ 	.byte	0x04, 0x11
        /*07d6*/ 	.short	(.L_363 - .L_362)
	.align		4
.L_362:
        /*07d8*/ 	.word	index@(_Z25selective_scan_bwd_kernelI32Selective_Scan_bwd_kernel_traitsILi32ELi16ELb0ELb1ELb1ELb0ELb0EN3c108BFloat16EfEEv12SSMParamsBwd)
        /*07dc*/ 	.word	0x00000000


	//----- nvinfo : EIATTR_REGCOUNT
	.align		4
.L_363:
        /*07e0*/ 	.byte	0x04, 0x2f
        /*07e2*/ 	.short	(.L_365 - .L_364)
	.align		4
.L_364:
        /*07e4*/ 	.word	index@(_Z25selective_scan_bwd_kernelI32Selective_Scan_bwd_kernel_traitsILi32ELi16ELb0ELb1ELb0ELb1ELb1EN3c108BFloat16EfEEv12SSMParamsBwd)
        /*07e8*/ 	.word	0x000000f7


	//----- nvinfo : EIATTR_FRAME_SIZE
	.align		4
.L_365:
        /*07ec*/ 	.byte	0x04, 0x11
        /*07ee*/ 	.short	(.L_367 - .L_366)
	.align		4
.L_366:
        /*07f0*/ 	.word	index@(_Z25selective_scan_bwd_kernelI32Selective_Scan_bwd_kernel_traitsILi32ELi16ELb0ELb1ELb0ELb1ELb1EN3c108BFloat16EfEEv12SSMParamsBwd)
        /*07f4*/ 	.word	0x00000000


	//----- nvinfo : EIATTR_REGCOUNT
	.align		4
.L_367:
        /*07f8*/ 	.byte	0x04, 0x2f
        /*07fa*/ 	.short	(.L_369 - .L_368)
	.align		4
.L_368:
        /*07fc*/ 	.word	index@(_Z25selective_scan_bwd_kernelI32Selective_Scan_bwd_kernel_traitsILi32ELi16ELb0ELb1ELb0ELb1ELb0EN3c108BFloat16EfEEv12SSMParamsBwd)
        /*0800*/ 	.word	0x000000e9


	//----- nvinfo : EIATTR_FRAME_SIZE
	.align		4
.L_369:
        /*0804*/ 	.byte	0x04, 0x11
        /*0806*/ 	.short	(.L_371 - .L_370)
	.align		4
.L_370:
        /*0808*/ 	.word	index@(_Z25selective_scan_bwd_kernelI32Selective_Scan_bwd_kernel_traitsILi32ELi16ELb0ELb1ELb0ELb1ELb0EN3c108BFloat16EfEEv12SSMParamsBwd)
        /*080c*/ 	.word	0x00000000


	//----- nvinfo : EIATTR_REGCOUNT
	.align		4
.L_371:
        /*0810*/ 	.byte	0x04, 0x2f
        /*0812*/ 	.short	(.L_373 - .L_372)
	.align		4
.L_372:
        /*0814*/ 	.word	index@(_Z25selective_scan_bwd_kernelI32Selective_Scan_bwd_kernel_traitsILi32ELi16ELb0ELb1ELb0ELb0ELb1EN3c108BFloat16EfEEv12SSMParamsBwd)
        /*0818*/ 	.word	0x000000fa


	//----- nvinfo : EIATTR_FRAME_SIZE
	.align		4
.L_373:
        /*081c*/ 	.byte	0x04, 0x11
        /*081e*/ 	.short	(.L_375 - .L_374)
	.align		4
.L_374:
        /*0820*/ 	.word	index@(_Z25selective_scan_bwd_kernelI32Selective_Scan_bwd_kernel_traitsILi32ELi16ELb0ELb1ELb0ELb0ELb1EN3c108BFloat16EfEEv12SSMParamsBwd)
        /*0824*/ 	.word	0x00000000


	//----- nvinfo : EIATTR_REGCOUNT
	.align		4
.L_375:
        /*0828*/ 	.byte	0x04, 0x2f
        /*082a*/ 	.short	(.L_377 - .L_376)
	.align		4
.L_376:
        /*082c*/ 	.word	index@(_Z25selective_scan_bwd_kernelI32Selective_Scan_bwd_kernel_traitsILi32ELi16ELb0ELb1ELb0ELb0ELb0EN3c108BFloat16EfEEv12SSMParamsBwd)
        /*0830*/ 	.word	0x000000e6


	//----- nvinfo : EIATTR_FRAME_SIZE
	.align		4
.L_377:
        /*0834*/ 	.byte	0x04, 0x11
        /*0836*/ 	.short	(.L_379 - .L_378)
	.align		4
.L_378:
        /*0838*/ 	.word	index@(_Z25selective_scan_bwd_kernelI32Selective_Scan_bwd_kernel_traitsILi32ELi16ELb0ELb1ELb0ELb0ELb0EN3c108BFloat16EfEEv12SSMParamsBwd)
        /*083c*/ 	.word	0x00000000


	//----- nvinfo : EIATTR_REGCOUNT
	.align		4
.L_379:
        /*0840*/ 	.byte	0x04, 0x2f
        /*0842*/ 	.short	(.L_381 - .L_380)
	.align		4
.L_380:
        /*0844*/ 	.word	index@(_Z25selective_scan_bwd_kernelI32Selective_Scan_bwd_kernel_traitsILi32ELi16ELb0ELb0ELb1ELb1ELb1EN3c108BFloat16EfEEv12SSMParamsBwd)
        /*0848*/ 	.word	0x000000ef


	//----- nvinfo : EIATTR_FRAME_SIZE
	.align		4
.L_381:
        /*084c*/ 	.byte	0x04, 0x11
        /*084e*/ 	.short	(.L_383 - .L_382)
	.align		4
.L_382:
        /*0850*/ 	.word	index@(_Z25selective_scan_bwd_kernelI32Selective_Scan_bwd_kernel_traitsILi32ELi16ELb0ELb0ELb1ELb1ELb1EN3c108BFloat16EfEEv12SSMParamsBwd)
        /*0854*/ 	.word	0x00000000


	//----- nvinfo : EIATTR_REGCOUNT
	.align		4
.L_383:
        /*0858*/ 	.byte	0x04, 0x2f
        /*085a*/ 	.short	(.L_385 - .L_384)
	.align		4
.L_384:
        /*085c*/ 	.word	index@(_Z25selective_scan_bwd_kernelI32Selective_Scan_bwd_kernel_traitsILi32ELi16ELb0ELb0ELb1ELb1ELb0EN3c108BFloat16EfEEv12SSMParamsBwd)
        /*0860*/ 	.word	0x000000ec


	//----- nvinfo : EIATTR_FRAME_SIZE
	.align		4
.L_385:
        /*0864*/ 	.byte	0x04, 0x11
        /*0866*/ 	.short	(.L_387 - .L_386)
	.align		4
.L_386:
        /*0868*/ 	.word	index@(_Z25selective_scan_bwd_kernelI32Selective_Scan_bwd_kernel_traitsILi32ELi16ELb0ELb0ELb1ELb1ELb0EN3c108BFloat16EfEEv12SSMParamsBwd)
        /*086c*/ 	.word	0x00000000


	//----- nvinfo : EIATTR_REGCOUNT
	.align		4
.L_387:
        /*0870*/ 	.byte	0x04, 0x2f
        /*0872*/ 	.short	(.L_389 - .L_388)
	.align		4
.L_388:
        /*0874*/ 	.word	index@(_Z25selective_scan_bwd_kernelI32Selective_Scan_bwd_kernel_traitsILi32ELi16ELb0ELb0ELb1ELb0ELb1EN3c108BFloat16EfEEv12SSMParamsBwd)
        /*0878*/ 	.word	0x000000e5


	//----- nvinfo : EIATTR_FRAME_SIZE
	.align		4
.L_389:
        /*087c*/ 	.byte	0x04, 0x11
        /*087e*/ 	.short	(.L_391 - .L_390)
	.align		4
.L_390:
        /*0880*/ 	.word	index@(_Z25selective_scan_bwd_kernelI32Selective_Scan_bwd_kernel_traitsILi32ELi16ELb0ELb0ELb1ELb0ELb1EN3c108BFloat16EfEEv12SSMParamsBwd)
        /*0884*/ 	.word	0x00000000


	//----- nvinfo : EIATTR_REGCOUNT
	.align		4
.L_391:
        /*0888*/ 	.byte	0x04, 0x2f
        /*088a*/ 	.short	(.L_393 - .L_392)
	.align		4
.L_392:
        /*088c*/ 	.word	index@(_Z25selective_scan_bwd_kernelI32Selective_Scan_bwd_kernel_traitsILi32ELi16ELb0ELb0ELb1ELb0ELb0EN3c108BFloat16EfEEv12SSMParamsBwd)
        /*0890*/ 	.word	0x000000ef


	//----- nvinfo : EIATTR_FRAME_SIZE
	.align		4
.L_393:
        /*0894*/ 	.byte	0x04, 0x11
        /*0896*/ 	.short	(.L_395 - .L_394)
	.align		4
.L_394:
        /*0898*/ 	.word	index@(_Z25selective_scan_bwd_kernelI32Selective_Scan_bwd_kernel_traitsILi32ELi16ELb0ELb0ELb1ELb0ELb0EN3c108BFloat16EfEEv12SSMParamsBwd)
        /*089c*/ 	.word	0x00000000


	//----- nvinfo : EIATTR_REGCOUNT
	.align		4
.L_395:
        /*08a0*/ 	.byte	0x04, 0x2f
        /*08a2*/ 	.short	(.L_397 - .L_396)
	.align		4
.L_396:
        /*08a4*/ 	.word	index@(_Z25selective_scan_bwd_kernelI32Selective_Scan_bwd_kernel_traitsILi32ELi16ELb0ELb0ELb0ELb1ELb1EN3c108BFloat16EfEEv12SSMParamsBwd)
        /*08a8*/ 	.word	0x000000d6


	//----- nvinfo : EIATTR_FRAME_SIZE
	.align		4
.L_397:
        /*08ac*/ 	.byte	0x04, 0x11
        /*08ae*/ 	.short	(.L_399 - .L_398)
	.align		4
.L_398:
        /*08b0*/ 	.word	index@(_Z25selective_scan_bwd_kernelI32Selective_Scan_bwd_kernel_traitsILi32ELi16ELb0ELb0ELb0ELb1ELb1EN3c108BFloat16EfEEv12SSMParamsBwd)
        /*08b4*/ 	.word	0x00000000


	//----- nvinfo : EIATTR_REGCOUNT
	.align		4
.L_399:
        /*08b8*/ 	.byte	0x04, 0x2f
        /*08ba*/ 	.short	(.L_401 - .L_400)
	.align		4
.L_400:
        /*08bc*/ 	.word	index@(_Z25selective_scan_bwd_kernelI32Selective_Scan_bwd_kernel_traitsILi32ELi16ELb0ELb0ELb0ELb1ELb0EN3c108BFloat16EfEEv12SSMParamsBwd)
        /*08c0*/ 	.word	0x000000eb


	//----- nvinfo : EIATTR_FRAME_SIZE
	.align		4
.L_401:
        /*08c4*/ 	.byte	0x04, 0x11
        /*08c6*/ 	.short	(.L_403 - .L_402)
	.align		4
.L_402:
        /*08c8*/ 	.word	index@(_Z25selective_scan_bwd_kernelI32Selective_Scan_bwd_kernel_traitsILi32ELi16ELb0ELb0ELb0ELb1ELb0EN3c108BFloat16EfEEv12SSMParamsBwd)
        /*08cc*/ 	.word	0x00000000


	//----- nvinfo : EIATTR_REGCOUNT
	.align		4
.L_403:
        /*08d0*/ 	.byte	0x04, 0x2f
        /*08d2*/ 	.short	(.L_405 - .L_404)
	.align		4
.L_404:
        /*08d4*/ 	.word	index@(_Z25selective_scan_bwd_kernelI32Selective_Scan_bwd_kernel_traitsILi32ELi16ELb0ELb0ELb0ELb0ELb1EN3c108BFloat16EfEEv12SSMParamsBwd)
        /*08d8*/ 	.word	0x000000eb


	//----- nvinfo : EIATTR_FRAME_SIZE
	.align		4
.L_405:
        /*08dc*/ 	.byte	0x04, 0x11
        /*08de*/ 	.short	(.L_407 - .L_406)
	.align		4
.L_406:
        /*08e0*/ 	.word	index@(_Z25selective_scan_bwd_kernelI32Selective_Scan_bwd_kernel_traitsILi32ELi16ELb0ELb0ELb0ELb0ELb1EN3c108BFloat16EfEEv12SSMParamsBwd)
        /*08e4*/ 	.word	0x00000000


	//----- nvinfo : EIATTR_REGCOUNT
	.align		4
.L_407:
        /*08e8*/ 	.byte	0x04, 0x2f
        /*08ea*/ 	.short	(.L_409 - .L_408)
	.align		4
.L_408:
        /*08ec*/ 	.word	index@(_Z25selective_scan_bwd_kernelI32Selective_Scan_bwd_kernel_traitsILi32ELi16ELb0ELb0ELb0ELb0ELb0EN3c108BFloat16EfEEv12SSMParamsBwd)
        /*08f0*/ 	.word	0x000000e9


	//----- nvinfo : EIATTR_FRAME_SIZE
	.align		4
.L_409:
        /*08f4*/ 	.byte	0x04, 0x11
        /*08f6*/ 	.short	(.L_411 - .L_410)
	.align		4
.L_410:
        /*08f8*/ 	.word	index@(_Z25selective_scan_bwd_kernelI32Selective_Scan_bwd_kernel_traitsILi32ELi16ELb0ELb0ELb0ELb0ELb0EN3c108BFloat16EfEEv12SSMParamsBwd)
        /*08fc*/ 	.word	0x00000000


	//----- nvinfo : EIATTR_REGCOUNT
	.align		4
.L_411:
        /*0900*/ 	.byte	0x04, 0x2f
        /*0902*/ 	.short	(.L_413 - .L_412)
	.align		4
.L_412:
        /*0904*/ 	.word	index@(_Z25selective_scan_bwd_kernelI32Selective_Scan_bwd_kernel_traitsILi64ELi16ELb1ELb1ELb1ELb1ELb1EN3c108BFloat16EfEEv12SSMParamsBwd)
        /*0908*/ 	.word	0x000000fe


	//----- nvinfo : EIATTR_FRAME_SIZE
	.align		4
.L_413:
        /*090c*/ 	.byte	0x04, 0x11
        /*090e*/ 	.short	(.L_415 - .L_414)
	.align		4
.L_414:
        /*0910*/ 	.word	index@(_Z25selective_scan_bwd_kernelI32Selective_Scan_bwd_kernel_traitsILi64ELi16ELb1ELb1ELb1ELb1ELb1EN3c108BFloat16EfEEv12SSMParamsBwd)
        /*0914*/ 	.word	0x00000000


	//----- nvinfo : EIATTR_REGCOUNT
	.align		4
.L_415:
        /*0918*/ 	.byte	0x04, 0x2f
        /*091a*/ 	.short	(.L_417 - .L_416)
	.align		4
.L_416:
        /*091c*/ 	.word	index@(_Z25selective_scan_bwd_kernelI32Selective_Scan_bwd_kernel_traitsILi64ELi16ELb1ELb1ELb1ELb1ELb0EN3c108BFloat16EfEEv12SSMParamsBwd)
        /*0920*/ 	.word	0x000000fa


	//----- nvinfo : EIATTR_FRAME_SIZE
	.align		4
.L_417:
        /*0924*/ 	.byte	0x04, 0x11
        /*0926*/ 	.short	(.L_419 - .L_418)
	.align		4
.L_418:
        /*0928*/ 	.word	index@(_Z25selective_scan_bwd_kernelI32Selective_Scan_bwd_kernel_traitsILi64ELi16ELb1ELb1ELb1ELb1ELb0EN3c108BFloat16EfEEv12SSMParamsBwd)
        /*092c*/ 	.word	0x00000000


	//----- nvinfo : EIATTR_REGCOUNT
	.align		4
.L_419:
        /*0930*/ 	.byte	0x04, 0x2f
        /*0932*/ 	.short	(.L_421 - .L_420)
	.align		4
.L_420:
        /*0934*/ 	.word	index@(_Z25selective_scan_bwd_kernelI32Selective_Scan_bwd_kernel_traitsILi64ELi16ELb1ELb1ELb1ELb0ELb1EN3c108BFloat16EfEEv12SSMParamsBwd)
        /*0938*/ 	.word	0x000000fe


	//----- nvinfo : EIATTR_FRAME_SIZE
	.align		4
.L_421:
        /*093c*/ 	.byte	0x04, 0x11
        /*093e*/ 	.short	(.L_423 - .L_422)
	.align		4
.L_422:
        /*0940*/ 	.word	index@(_Z25selective_scan_bwd_kernelI32Selective_Scan_bwd_kernel_traitsILi64ELi16ELb1ELb1ELb1ELb0ELb1EN3c108BFloat16EfEEv12SSMParamsBwd)
        /*0944*/ 	.word	0x00000000


	//----- nvinfo : EIATTR_REGCOUNT
	.align		4
.L_423:
        /*0948*/ 	.byte	0x04, 0x2f
        /*094a*/ 	.short	(.L_425 - .L_424)
	.align		4
.L_424:
        /*094c*/ 	.word	index@(_Z25selective_scan_bwd_kernelI32Selective_Scan_bwd_kernel_traitsILi64ELi16ELb1ELb1ELb1ELb0ELb0EN3c108BFloat16EfEEv12SSMParamsBwd)
        /*0950*/ 	.word	0x000000fe


	//----- nvinfo : EIATTR_FRAME_SIZE
	.align		4
.L_425:
        /*0954*/ 	.byte	0x04, 0x11
        /*0956*/ 	.short	(.L_427 - .L_426)
	.align		4
.L_426:
        /*0958*/ 	.word	index@(_Z25selective_scan_bwd_kernelI32Selective_Scan_bwd_kernel_traitsILi64ELi16ELb1ELb1ELb1ELb0ELb0EN3c108BFloat16EfEEv12SSMParamsBwd)
        /*095c*/ 	.word	0x00000000


	//----- nvinfo : EIATTR_REGCOUNT
	.align		4
.L_427:
        /*0960*/ 	.byte	0x04, 0x2f
        /*0962*/ 	.short	(.L_429 - .L_428)
	.align		4
.L_428:
        /*0964*/ 	.word	index@(_Z25selective_scan_bwd_kernelI32Selective_Scan_bwd_kernel_traitsILi64ELi16ELb1ELb1ELb0ELb1ELb1EN3c108BFloat16EfEEv12SSMParamsBwd)
        /*0968*/ 	.word	0x000000ea


	//----- nvinfo : EIATTR_FRAME_SIZE
	.align		4
.L_429:
        /*096c*/ 	.byte	0x04, 0x11
        /*096e*/ 	.short	(.L_431 - .L_430)
	.align		4
.L_430:
        /*0970*/ 	.word	index@(_Z25selective_scan_bwd_kernelI32Selective_Scan_bwd_kernel_traitsILi64ELi16ELb1ELb1ELb0ELb1ELb1EN3c108BFloat16EfEEv12SSMParamsBwd)
        /*0974*/ 	.word	0x00000000


	//----- nvinfo : EIATTR_REGCOUNT
	.align		4
.L_431:
        /*0978*/ 	.byte	0x04, 0x2f
        /*097a*/ 	.short	(.L_433 - .L_432)
	.align		4
.L_432:
        /*097c*/ 	.word	index@(_Z25selective_scan_bwd_kernelI32Selective_Scan_bwd_kernel_traitsILi64ELi16ELb1ELb1ELb0ELb1ELb0EN3c108BFloat16EfEEv12SSMParamsBwd)
        /*0980*/ 	.word	0x000000ec


	//----- nvinfo : EIATTR_FRAME_SIZE
	.align		4
.L_433:
        /*0984*/ 	.byte	0x04, 0x11
        /*0986*/ 	.short	(.L_435 - .L_434)
	.align		4
.L_434:
        /*0988*/ 	.word	index@(_Z25selective_scan_bwd_kernelI32Selective_Scan_bwd_kernel_traitsILi64ELi16ELb1ELb1ELb0ELb1ELb0EN3c108BFloat16EfEEv12SSMParamsBwd)
        /*098c*/ 	.word	0x00000000


	//----- nvinfo : EIATTR_REGCOUNT
	.align		4
.L_435:
        /*0990*/ 	.byte	0x04, 0x2f
        /*0992*/ 	.short	(.L_437 - .L_436)
	.align		4
.L_436:
        /*0994*/ 	.word	index@(_Z25selective_scan_bwd_kernelI32Selective_Scan_bwd_kernel_traitsILi64ELi16ELb1ELb1ELb0ELb0ELb1EN3c108BFloat16EfEEv12SSMParamsBwd)
        /*0998*/ 	.word	0x000000e8


	//----- nvinfo : EIATTR_FRAME_SIZE
	.align		4
.L_437:
        /*099c*/ 	.byte	0x04, 0x11
        /*099e*/ 	.short	(.L_439 - .L_438)
	.align		4
.L_438:
        /*09a0*/ 	.word	index@(_Z25selective_scan_bwd_kernelI32Selective_Scan_bwd_kernel_traitsILi64ELi16ELb1ELb1ELb0ELb0ELb1EN3c108BFloat16EfEEv12SSMParamsBwd)
        /*09a4*/ 	.word	0x00000000


	//----- nvinfo : EIATTR_REGCOUNT
	.align		4
.L_439:
        /*09a8*/ 	.byte	0x04, 0x2f
        /*09aa*/ 	.short	(.L_441 - .L_440)
	.align		4
.L_440:
        /*09ac*/ 	.word	index@(_Z25selective_scan_bwd_kernelI32Selective_Scan_bwd_kernel_traitsILi64ELi16ELb1ELb1ELb0ELb0ELb0EN3c108BFloat16EfEEv12SSMParamsBwd)
        /*09b0*/ 	.word	0x000000ea


	//----- nvinfo : EIATTR_FRAME_SIZE
	.align		4
.L_441:
        /*09b4*/ 	.byte	0x04, 0x11
        /*09b6*/ 	.short	(.L_443 - .L_442)
	.align		4
.L_442:
        /*09b8*/ 	.word	index@(_Z25selective_scan_bwd_kernelI32Selective_Scan_bwd_kernel_traitsILi64ELi16ELb1ELb1ELb0ELb0ELb0EN3c108BFloat16EfEEv12SSMParamsBwd)
        /*09bc*/ 	.word	0x00000000


	//----- nvinfo : EIATTR_REGCOUNT
	.align		4
.L_443:
        /*09c0*/ 	.byte	0x04, 0x2f
        /*09c2*/ 	.short	(.L_445 - .L_444)
	.align		4
.L_444:
        /*09c4*/ 	.word	index@(_Z25selective_scan_bwd_kernelI32Selective_Scan_bwd_kernel_traitsILi64ELi16ELb1ELb0ELb1ELb1ELb1EN3c108BFloat16EfEEv12SSMParamsBwd)
        /*09c8*/ 	.word	0x000000e8


	//----- nvinfo : EIATTR_FRAME_SIZE
	.align		4
.L_445:
        /*09cc*/ 	.byte	0x04, 0x11
        /*09ce*/ 	.short	(.L_447 - .L_446)
	.align		4
.L_446:
        /*09d0*/ 	.word	index@(_Z25selective_scan_bwd_kernelI32Selective_Scan_bwd_kernel_traitsILi64ELi16ELb1ELb0ELb1ELb1ELb1EN3c108BFloat16EfEEv12SSMParamsBwd)
        /*09d4*/ 	.word	0x00000000


	//----- nvinfo : EIATTR_REGCOUNT
	.align		4
.L_447:
        /*09d8*/ 	.byte	0x04, 0x2f
        /*09da*/ 	.short	(.L_449 - .L_448)
	.align		4
.L_448:
        /*09dc*/ 	.word	index@(_Z25selective_scan_bwd_kernelI32Selective_Scan_bwd_kernel_traitsILi64ELi16ELb1ELb0ELb1ELb1ELb0EN3c108BFloat16EfEEv12SSMParamsBwd)
        /*09e0*/ 	.word	0x000000e8


	//----- nvinfo : EIATTR_FRAME_SIZE
	.align		4
.L_449:
        /*09e4*/ 	.byte	0x04, 0x11
        /*09e6*/ 	.short	(.L_451 - .L_450)
	.align		4
.L_450:
        /*09e8*/ 	.word	index@(_Z25selective_scan_bwd_kernelI32Selective_Scan_bwd_kernel_traitsILi64ELi16ELb1ELb0ELb1ELb1ELb0EN3c108BFloat16EfEEv12SSMParamsBwd)
        /*09ec*/ 	.word	0x00000000


	//----- nvinfo : EIATTR_REGCOUNT
	.align		4
.L_451:
        /*09f0*/ 	.byte	0x04, 0x2f
        /*09f2*/ 	.short	(.L_453 - .L_452)
	.align		4
.L_452:
        /*09f4*/ 	.word	index@(_Z25selective_scan_bwd_kernelI32Selective_Scan_bwd_kernel_traitsILi64ELi16ELb1ELb0ELb1ELb0ELb1EN3c108BFloat16EfEEv12SSMParamsBwd)
        /*09f8*/ 	.word	0x000000e4


	//----- nvinfo : EIATTR_FRAME_SIZE
	.align		4
.L_453:
        /*09fc*/ 	.byte	0x04, 0x11
        /*09fe*/ 	.short	(.L_455 - .L_454)
	.align		4
.L_454:
        /*0a00*/ 	.word	index@(_Z25selective_scan_bwd_kernelI32Selective_Scan_bwd_kernel_traitsILi64ELi16ELb1ELb0ELb1ELb0ELb1EN3c108BFloat16EfEEv12SSMParamsBwd)
        /*0a04*/ 	.word	0x00000000


	//----- nvinfo : EIATTR_REGCOUNT
	.align		4
.L_455:
        /*0a08*/ 	.byte	0x04, 0x2f
        /*0a0a*/ 	.short	(.L_457 - .L_456)
	.align		4
.L_456:
        /*0a0c*/ 	.word	index@(_Z25selective_scan_bwd_kernelI32Selective_Scan_bwd_kernel_traitsILi64ELi16ELb1ELb0ELb1ELb0ELb0EN3c108BFloat16EfEEv12SSMParamsBwd)
        /*0a10*/ 	.word	0x000000e3


	//----- nvinfo : EIATTR_FRAME_SIZE
	.align		4
.L_457:
        /*0a14*/ 	.byte	0x04, 0x11
        /*0a16*/ 	.short	(.L_459 - .L_458)
	.align		4
.L_458:
        /*0a18*/ 	.word	index@(_Z25selective_scan_bwd_kernelI32Selective_Scan_bwd_kernel_traitsILi64ELi16ELb1ELb0ELb1ELb0ELb0EN3c108BFloat16EfEEv12SSMParamsBwd)
        /*0a1c*/ 	.word	0x00000000


	//----- nvinfo : EIATTR_REGCOUNT
	.align		4
.L_459:
        /*0a20*/ 	.byte	0x04, 0x2f
        /*0a22*/ 	.short	(.L_461 - .L_460)
	.align		4
.L_460:
        /*0a24*/ 	.word	index@(_Z25selective_scan_bwd_kernelI32Selective_Scan_bwd_kernel_traitsILi64ELi16ELb1ELb0ELb0ELb1ELb1EN3c108BFloat16EfEEv12SSMParamsBwd)
        /*0a28*/ 	.word	0x000000d8


	//----- nvinfo : EIATTR_FRAME_SIZE
	.align		4
.L_461:
        /*0a2c*/ 	.byte	0x04, 0x11
        /*0a2e*/ 	.short	(.L_463 - .L_462)
	.align		4
.L_462:
        /*0a30*/ 	.word	index@(_Z25selective_scan_bwd_kernelI32Selective_Scan_bwd_kernel_traitsILi64ELi16ELb1ELb0ELb0ELb1ELb1EN3c108BFloat16EfEEv12SSMParamsBwd)
        /*0a34*/ 	.word	0x00000000


	//----- nvinfo : EIATTR_REGCOUNT
	.align		4
.L_463:
        /*0a38*/ 	.byte	0x04, 0x2f
        /*0a3a*/ 	.short	(.L_465 - .L_464)
	.align		4
.L_464:
        /*0a3c*/ 	.word	index@(_Z25selective_scan_bwd_kernelI32Selective_Scan_bwd_kernel_traitsILi64ELi16ELb1ELb0ELb0ELb1ELb0EN3c108BFloat16EfEEv12SSMParamsBwd)
        /*0a40*/ 	.word	0x000000db


	//----- nvinfo : EIATTR_FRAME_SIZE
	.align		4
.L_465:
        /*0a44*/ 	.byte	0x04, 0x11
        /*0a46*/ 	.short	(.L_467 - .L_466)
	.align		4
.L_466:
        /*0a48*/ 	.word	index@(_Z25selective_scan_bwd_kernelI32Selective_Scan_bwd_kernel_traitsILi64ELi16ELb1ELb0ELb0ELb1ELb0EN3c108BFloat16EfEEv12SSMParamsBwd)
        /*0a4c*/ 	.word	0x00000000


	//----- nvinfo : EIATTR_REGCOUNT
	.align		4
.L_467:
        /*0a50*/ 	.byte	0x04, 0x2f
        /*0a52*/ 	.short	(.L_469 - .L_468)
	.align		4
.L_468:
        /*0a54*/ 	.word	index@(_Z25selective_scan_bwd_kernelI32Selective_Scan_bwd_kernel_traitsILi64ELi16ELb1ELb0ELb0ELb0ELb1EN3c108BFloat16EfEEv12SSMParamsBwd)
        /*0a58*/ 	.word	0x000000e7


	//----- nvinfo : EIATTR_FRAME_SIZE
	.align		4
.L_469:
        /*0a5c*/ 	.byte	0x04, 0x11
        /*0a5e*/ 	.short	(.L_471 - .L_470)
	.align		4
.L_470:
        /*0a60*/ 	.word	index@(_Z25selective_scan_bwd_kernelI32Selective_Scan_bwd_kernel_traitsILi64ELi16ELb1ELb0ELb0ELb0ELb1EN3c108BFloat16EfEEv12SSMParamsBwd)
        /*0a64*/ 	.word	0x00000000


	//----- nvinfo : EIATTR_REGCOUNT
	.align		4
.L_471:
        /*0a68*/ 	.byte	0x04, 0x2f
        /*0a6a*/ 	.short	(.L_473 - .L_472)
	.align		4
.L_472:
        /*0a6c*/ 	.word	index@(_Z25selective_scan_bwd_kernelI32Selective_Scan_bwd_kernel_traitsILi64ELi16ELb1ELb0ELb0ELb0ELb0EN3c108BFloat16EfEEv12SSMParamsBwd)
        /*0a70*/ 	.word	0x000000df


	//----- nvinfo : EIATTR_FRAME_SIZE
	.align		4
.L_473:
        /*0a74*/ 	.byte	0x04, 0x11
        /*0a76*/ 	.short	(.L_475 - .L_474)
	.align		4
.L_474:
        /*0a78*/ 	.word	index@(_Z25selective_scan_bwd_kernelI32Selective_Scan_bwd_kernel_traitsILi64ELi16ELb1ELb0ELb0ELb0ELb0EN3c108BFloat16EfEEv12SSMParamsBwd)
        /*0a7c*/ 	.word	0x00000000


	//----- nvinfo : EIATTR_REGCOUNT
	.align		4
.L_475:
        /*0a80*/ 	.byte	0x04, 0x2f
        /*0a82*/ 	.short	(.L_477 - .L_476)
	.align		4
.L_476:
        /*0a84*/ 	.word	index@(_Z25selective_scan_bwd_kernelI32Selective_Scan_bwd_kernel_traitsILi64ELi16ELb0ELb1ELb1ELb1ELb1EN3c108BFloat16EfEEv12SSMParamsBwd)
        /*0a88*/ 	.word	0x000000fe


	//----- nvinfo : EIATTR_FRAME_SIZE
	.align		4
.L_477:
        /*0a8c*/ 	.byte	0x04, 0x11
        /*0a8e*/ 	.short	(.L_479 - .L_478)
	.align		4
.L_478:
        /*0a90*/ 	.word	index@(_Z25selective_scan_bwd_kernelI32Selective_Scan_bwd_kernel_traitsILi64ELi16ELb0ELb1ELb1ELb1ELb1EN3c108BFloat16EfEEv12SSMParamsBwd)
        /*0a94*/ 	.word	0x00000000


	//----- nvinfo : EIATTR_REGCOUNT
	.align		4
.L_479:
        /*0a98*/ 	.byte	0x04, 0x2f
        /*0a9a*/ 	.short	(.L_481 - .L_480)
	.align		4
.L_480:
        /*0a9c*/ 	.word	index@(_Z25selective_scan_bwd_kernelI32Selective_Scan_bwd_kernel_traitsILi64ELi16ELb0ELb1ELb1ELb1ELb0EN3c108BFloat16EfEEv12SSMParamsBwd)
        /*0aa0*/ 	.word	0x000000ff


	//----- nvinfo : EIATTR_FRAME_SIZE
	.align		4
.L_481:
        /*0aa4*/ 	.byte	0x04, 0x11
        /*0aa6*/ 	.short	(.L_483 - .L_482)
	.align		4
.L_482:
        /*0aa8*/ 	.word	index@(_Z25selective_scan_bwd_kernelI32Selective_Scan_bwd_kernel_traitsILi64ELi16ELb0ELb1ELb1ELb1ELb0EN3c108BFloat16EfEEv12SSMParamsBwd)
        /*0aac*/ 	.word	0x00000000


	//----- nvinfo : EIATTR_REGCOUNT
	.align		4
.L_483:
        /*0ab0*/ 	.byte	0x04, 0x2f
        /*0ab2*/ 	.short	(.L_485 - .L_484)
	.align		4
.L_484:
        /*0ab4*/ 	.word	index@(_Z25selective_scan_bwd_kernelI32Selective_Scan_bwd_kernel_traitsILi64ELi16ELb0ELb1ELb1ELb0ELb1EN3c108BFloat16EfEEv12SSMParamsBwd)
        /*0ab8*/ 	.word	0x000000ff


	//----- nvinfo : EIATTR_FRAME_SIZE
	.align		4
.L_485:
        /*0abc*/ 	.byte	0x04, 0x11
        /*0abe*/ 	.short	(.L_487 - .L_486)
	.align		4
.L_486:
        /*0ac0*/ 	.word	index@(_Z25selective_scan_bwd_kernelI32Selective_Scan_bwd_kernel_traitsILi64ELi16ELb0ELb1ELb1ELb0ELb1EN3c108BFloat16EfEEv12SSMParamsBwd)
        /*0ac4*/ 	.word	0x00000000


	//----- nvinfo : EIATTR_REGCOUNT
	.align		4
.L_487:
        /*0ac8*/ 	.byte	0x04, 0x2f
        /*0aca*/ 	.short	(.L_489 - .L_488)
	.align		4
.L_488:
        /*0acc*/ 	.word	index@(_Z25selective_scan_bwd_kernelI32Selective_Scan_bwd_kernel_traitsILi64ELi16ELb0ELb1ELb1ELb0ELb0EN3c108BFloat16EfEEv12SSMParamsBwd)
        /*0ad0*/ 	.word	0x000000fe


	//----- nvinfo : EIATTR_FRAME_SIZE
	.align		4
.L_489:
        /*0ad4*/ 	.byte	0x04, 0x11
        /*0ad6*/ 	.short	(.L_491 - .L_490)
	.align		4
.L_490:
        /*0ad8*/ 	.word	index@(_Z25selective_scan_bwd_kernelI32Selective_Scan_bwd_kernel_traitsILi64ELi16ELb0ELb1ELb1ELb0ELb0EN3c108BFloat16EfEEv12SSMParamsBwd)
        /*0adc*/ 	.word	0x00000000


	//----- nvinfo : EIATTR_REGCOUNT
	.align		4
.L_491:
        /*0ae0*/ 	.byte	0x04, 0x2f
        /*0ae2*/ 	.short	(.L_493 - .L_492)
	.align		4
.L_492:
        /*0ae4*/ 	.word	index@(_Z25selective_scan_bwd_kernelI32Selective_Scan_bwd_kernel_traitsILi64ELi16ELb0ELb1ELb0ELb1ELb1EN3c108BFloat16EfEEv12SSMParamsBwd)
        /*0ae8*/ 	.word	0x000000f3


	//----- nvinfo : EIATTR_FRAME_SIZE
	.align		4
.L_493:
        /*0aec*/ 	.byte	0x04, 0x11
        /*0aee*/ 	.short	(.L_495 - .L_494)
	.align		4
.L_494:
        /*0af0*/ 	.word	index@(_Z25selective_scan_bwd_kernelI32Selective_Scan_bwd_kernel_traitsILi64ELi16ELb0ELb1ELb0ELb1ELb1EN3c108BFloat16EfEEv12SSMParamsBwd)
        /*0af4*/ 	.word	0x00000000


	//----- nvinfo : EIATTR_REGCOUNT
	.align		4
.L_495:
        /*0af8*/ 	.byte	0x04, 0x2f
        /*0afa*/ 	.short	(.L_497 - .L_496)
	.align		4
.L_496:
        /*0afc*/ 	.word	index@(_Z25selective_scan_bwd_kernelI32Selective_Scan_bwd_kernel_traitsILi64ELi16ELb0ELb1ELb0ELb1ELb0EN3c108BFloat16EfEEv12SSMParamsBwd)
        /*0b00*/ 	.word	0x000000f7


	//----- nvinfo : EIATTR_FRAME_SIZE
	.align		4
.L_497:
        /*0b04*/ 	.byte	0x04, 0x11
        /*0b06*/ 	.short	(.L_499 - .L_498)
	.align		4
.L_498:
        /*0b08*/ 	.word	index@(_Z25selective_scan_bwd_kernelI32Selective_Scan_bwd_kernel_traitsILi64ELi16ELb0ELb1ELb0ELb1ELb0EN3c108BFloat16EfEEv12SSMParamsBwd)
        /*0b0c*/ 	.word	0x00000000


	//----- nvinfo : EIATTR_REGCOUNT
	.align		4
.L_499:
        /*0b10*/ 	.byte	0x04, 0x2f
        /*0b12*/ 	.short	(.L_501 - .L_500)
	.align		4
.L_500:
        /*0b14*/ 	.word	index@(_Z25selective_scan_bwd_kernelI32Selective_Scan_bwd_kernel_traitsILi64ELi16ELb0ELb1ELb0ELb0ELb1EN3c108BFloat16EfEEv12SSMParamsBwd)
        /*0b18*/ 	.word	0x000000f5


	//----- nvinfo : EIATTR_FRAME_SIZE
	.align		4
.L_501:
        /*0b1c*/ 	.byte	0x04, 0x11
        /*0b1e*/ 	.short	(.L_503 - .L_502)
	.align		4
.L_502:
        /*0b20*/ 	.word	index@(_Z25selective_scan_bwd_kernelI32Selective_Scan_bwd_kernel_traitsILi64ELi16ELb0ELb1ELb0ELb0ELb1EN3c108BFloat16EfEEv12SSMParamsBwd)
        /*0b24*/ 	.word	0x00000000


	//----- nvinfo : EIATTR_REGCOUNT
	.align		4
.L_503:
        /*0b28*/ 	.byte	0x04, 0x2f
        /*0b2a*/ 	.short	(.L_505 - .L_504)
	.align		4
.L_504:
        /*0b2c*/ 	.word	index@(_Z25selective_scan_bwd_kernelI32Selective_Scan_bwd_kernel_traitsILi64ELi16ELb0ELb1ELb0ELb0ELb0EN3c108BFloat16EfEEv12SSMParamsBwd)
        /*0b30*/ 	.word	0x000000f5


	//----- nvinfo : EIATTR_FRAME_SIZE
	.align		4
.L_505:
        /*0b34*/ 	.byte	0x04, 0x11
        /*0b36*/ 	.short	(.L_507 - .L_506)
	.align		4
.L_506:
        /*0b38*/ 	.word	index@(_Z25selective_scan_bwd_kernelI32Selective_Scan_bwd_kernel_traitsILi64ELi16ELb0ELb1ELb0ELb0ELb0EN3c108BFloat16EfEEv12SSMParamsBwd)
        /*0b3c*/ 	.word	0x00000000


	//----- nvinfo : EIATTR_REGCOUNT
	.align		4
.L_507:
        /*0b40*/ 	.byte	0x04, 0x2f
        /*0b42*/ 	.short	(.L_509 - .L_508)
	.align		4
.L_508:
        /*0b44*/ 	.word	index@(_Z25selective_scan_bwd_kernelI32Selective_Scan_bwd_kernel_traitsILi64ELi16ELb0ELb0ELb1ELb1ELb1EN3c108BFloat16EfEEv12SSMParamsBwd)
        /*0b48*/ 	.word	0x000000f4


	//----- nvinfo : EIATTR_FRAME_SIZE
	.align		4
.L_509:
        /*0b4c*/ 	.byte	0x04, 0x11
        /*0b4e*/ 	.short	(.L_511 - .L_510)
	.align		4
.L_510:
        /*0b50*/ 	.word	index@(_Z25selective_scan_bwd_kernelI32Selective_Scan_bwd_kernel_traitsILi64ELi16ELb0ELb0ELb1ELb1ELb1EN3c108BFloat16EfEEv12SSMParamsBwd)
        /*0b54*/ 	.word	0x00000000


	//----- nvinfo : EIATTR_REGCOUNT
	.align		4
.L_511:
        /*0b58*/ 	.byte	0x04, 0x2f
        /*0b5a*/ 	.short	(.L_513 - .L_512)
	.align		4
.L_512:
        /*0b5c*/ 	.word	index@(_Z25selective_scan_bwd_kernelI32Selective_Scan_bwd_kernel_traitsILi64ELi16ELb0ELb0ELb1ELb1ELb0EN3c108BFloat16EfEEv12SSMParamsBwd)
        /*0b60*/ 	.word	0x000000fa


	//----- nvinfo : EIATTR_FRAME_SIZE
	.align		4
.L_513:
        /*0b64*/ 	.byte	0x04, 0x11
        /*0b66*/ 	.short	(.L_515 - .L_514)
	.align		4
.L_514:
        /*0b68*/ 	.word	index@(_Z25selective_scan_bwd_kernelI32Selective_Scan_bwd_kernel_traitsILi64ELi16ELb0ELb0ELb1ELb1ELb0EN3c108BFloat16EfEEv12SSMParamsBwd)
        /*0b6c*/ 	.word	0x00000000


	//----- nvinfo : EIATTR_REGCOUNT
	.align		4
.L_515:
        /*0b70*/ 	.byte	0x04, 0x2f
        /*0b72*/ 	.short	(.L_517 - .L_516)
	.align		4
.L_516:
        /*0b74*/ 	.word	index@(_Z25selective_scan_bwd_kernelI32Selective_Scan_bwd_kernel_traitsILi64ELi16ELb0ELb0ELb1ELb0ELb1EN3c108BFloat16EfEEv12SSMParamsBwd)
        /*0b78*/ 	.word	0x000000f1


	//----- nvinfo : EIATTR_FRAME_SIZE
	.align		4
.L_517:
        /*0b7c*/ 	.byte	0x04, 0x11
        /*0b7e*/ 	.short	(.L_519 - .L_518)
	.align		4
.L_518:
        /*0b80*/ 	.word	index@(_Z25selective_scan_bwd_kernelI32Selective_Scan_bwd_kernel_traitsILi64ELi16ELb0ELb0ELb1ELb0ELb1EN3c108BFloat16EfEEv12SSMParamsBwd)
        /*0b84*/ 	.word	0x00000000


	//----- nvinfo : EIATTR_REGCOUNT
	.align		4
.L_519:
        /*0b88*/ 	.byte	0x04, 0x2f
        /*0b8a*/ 	.short	(.L_521 - .L_520)
	.align		4
.L_520:
        /*0b8c*/ 	.word	index@(_Z25selective_scan_bwd_kernelI32Selective_Scan_bwd_kernel_traitsILi64ELi16ELb0ELb0ELb1ELb0ELb0EN3c108BFloat16EfEEv12SSMParamsBwd)
        /*0b90*/ 	.word	0x000000f8


	//----- nvinfo : EIATTR_FRAME_SIZE
	.align		4
.L_521:
        /*0b94*/ 	.byte	0x04, 0x11
        /*0b96*/ 	.short	(.L_523 - .L_522)
	.align		4
.L_522:
        /*0b98*/ 	.word	index@(_Z25selective_scan_bwd_kernelI32Selective_Scan_bwd_kernel_traitsILi64ELi16ELb0ELb0ELb1ELb0ELb0EN3c108BFloat16EfEEv12SSMParamsBwd)
        /*0b9c*/ 	.word	0x00000000


	//----- nvinfo : EIATTR_REGCOUNT
	.align		4
.L_523:
        /*0ba0*/ 	.byte	0x04, 0x2f
        /*0ba2*/ 	.short	(.L_525 - .L_524)
	.align		4
.L_524:
        /*0ba4*/ 	.word	index@(_Z25selective_scan_bwd_kernelI32Selective_Scan_bwd_kernel_traitsILi64ELi16ELb0ELb0ELb0ELb1ELb1EN3c108BFloat16EfEEv12SSMParamsBwd)
        /*0ba8*/ 	.word	0x000000dc


	//----- nvinfo : EIATTR_FRAME_SIZE
	.align		4
.L_525:
        /*0bac*/ 	.byte	0x04, 0x11
        /*0bae*/ 	.short	(.L_527 - .L_526)
	.align		4
.L_526:
        /*0bb0*/ 	.word	index@(_Z25selective_scan_bwd_kernelI32Selective_Scan_bwd_kernel_traitsILi64ELi16ELb0ELb0ELb0ELb1ELb1EN3c108BFloat16EfEEv12SSMParamsBwd)
        /*0bb4*/ 	.word	0x00000000


	//----- nvinfo : EIATTR_REGCOUNT
	.align		4
.L_527:
        /*0bb8*/ 	.byte	0x04, 0x2f
        /*0bba*/ 	.short	(.L_529 - .L_528)
	.align		4
.L_528:
        /*0bbc*/ 	.word	index@(_Z25selective_scan_bwd_kernelI32Selective_Scan_bwd_kernel_traitsILi64ELi16ELb0ELb0ELb0ELb1ELb0EN3c108BFloat16EfEEv12SSMParamsBwd)
        /*0bc0*/ 	.word	0x000000dc


	//----- nvinfo : EIATTR_FRAME_SIZE
	.align		4
.L_529:
        /*0bc4*/ 	.byte	0x04, 0x11
        /*0bc6*/ 	.short	(.L_531 - .L_530)
	.align		4
.L_530:
        /*0bc8*/ 	.word	index@(_Z25selective_scan_bwd_kernelI32Selective_Scan_bwd_kernel_traitsILi64ELi16ELb0ELb0ELb0ELb1ELb0EN3c108BFloat16EfEEv12SSMParamsBwd)
        /*0bcc*/ 	.word	0x00000000


	//----- nvinfo : EIATTR_REGCOUNT
	.align		4
.L_531:
        /*0bd0*/ 	.byte	0x04, 0x2f
        /*0bd2*/ 	.short	(.L_533 - .L_532)
	.align		4
.L_532:
        /*0bd4*/ 	.word	index@(_Z25selective_scan_bwd_kernelI32Selective_Scan_bwd_kernel_traitsILi64ELi16ELb0ELb0ELb0ELb0ELb1EN3c108BFloat16EfEEv12SSMParamsBwd)
        /*0bd8*/ 	.word	0x000000d9


	//----- nvinfo : EIATTR_FRAME_SIZE
	.align		4
.L_533:
        /*0bdc*/ 	.byte	0x04, 0x11
        /*0bde*/ 	.short	(.L_535 - .L_534)
	.align		4
.L_534:
        /*0be0*/ 	.word	index@(_Z25selective_scan_bwd_kernelI32Selective_Scan_bwd_kernel_traitsILi64ELi16ELb0ELb0ELb0ELb0ELb1EN3c108BFloat16EfEEv12SSMParamsBwd)
        /*0be4*/ 	.word	0x00000000


	//----- nvinfo : EIATTR_REGCOUNT
	.align		4
.L_535:
        /*0be8*/ 	.byte	0x04, 0x2f
        /*0bea*/ 	.short	(.L_537 - .L_536)
	.align		4
.L_536:
        /*0bec*/ 	.word	index@(_Z25selective_scan_bwd_kernelI32Selective_Scan_bwd_kernel_traitsILi64ELi16ELb0ELb0ELb0ELb0ELb0EN3c108BFloat16EfEEv12SSMParamsBwd)
        /*0bf0*/ 	.word	0x000000df


	//----- nvinfo : EIATTR_FRAME_SIZE
	.align		4
.L_537:
        /*0bf4*/ 	.byte	0x04, 0x11
        /*0bf6*/ 	.short	(.L_539 - .L_538)
	.align		4
.L_538:
        /*0bf8*/ 	.word	index@(_Z25selective_scan_bwd_kernelI32Selective_Scan_bwd_kernel_traitsILi64ELi16ELb0ELb0ELb0ELb0ELb0EN3c108BFloat16EfEEv12SSMParamsBwd)
        /*0bfc*/ 	.word	0x00000000


	//----- nvinfo : EIATTR_REGCOUNT
	.align		4
.L_539:
        /*0c00*/ 	.byte	0x04, 0x2f
        /*0c02*/ 	.short	(.L_541 - .L_540)
	.align		4
.L_540:
        /*0c04*/ 	.word	index@(_Z25selective_scan_bwd_kernelI32Selective_Scan_bwd_kernel_traitsILi128ELi16ELb1ELb1ELb1ELb1ELb1EN3c108BFloat16EfEEv12SSMParamsBwd)
        /*0c08*/ 	.word	0x000000a8


	//----- nvinfo : EIATTR_FRAME_SIZE
	.align		4
.L_541:
        /*0c0c*/ 	.byte	0x04, 0x11
        /*0c0e*/ 	.short	(.L_543 - .L_542)
	.align		4
.L_542:
        /*0c10*/ 	.word	index@(_Z25selective_scan_bwd_kernelI32Selective_Scan_bwd_kernel_traitsILi128ELi16ELb1ELb1ELb1ELb1ELb1EN3c108BFloat16EfEEv12SSMParamsBwd)
        /*0c14*/ 	.word	0x00000058


	//----- nvinfo : EIATTR_REGCOUNT
	.align		4
.L_543:
        /*0c18*/ 	.byte	0x04, 0x2f
        /*0c1a*/ 	.short	(.L_545 - .L_544)
	.align		4
.L_544:
        /*0c1c*/ 	.word	index@(_Z25selective_scan_bwd_kernelI32Selective_Scan_bwd_kernel_traitsILi128ELi16ELb1ELb1ELb1ELb1ELb0EN3c108BFloat16EfEEv12SSMParamsBwd)
        /*0c20*/ 	.word	0x000000a8


	//----- nvinfo : EIATTR_FRAME_SIZE
	.align		4
.L_545:
        /*0c24*/ 	.byte	0x04, 0x11
        /*0c26*/ 	.short	(.L_547 - .L_546)
	.align		4
.L_546:
        /*0c28*/ 	.word	index@(_Z25selective_scan_bwd_kernelI32Selective_Scan_bwd_kernel_traitsILi128ELi16ELb1ELb1ELb1ELb1ELb0EN3c108BFloat16EfEEv12SSMParamsBwd)
        /*0c2c*/ 	.word	0x00000050


	//----- nvinfo : EIATTR_REGCOUNT
	.align		4
.L_547:
        /*0c30*/ 	.byte	0x04, 0x2f
        /*0c32*/ 	.short	(.L_549 - .L_548)
	.align		4
.L_548:
        /*0c34*/ 	.word	index@(_Z25selective_scan_bwd_kernelI32Selective_Scan_bwd_kernel_traitsILi128ELi16ELb1ELb1ELb1ELb0ELb1EN3c108BFloat16EfEEv12SSMParamsBwd)
        /*0c38*/ 	.word	0x000000a8


	//----- nvinfo : EIATTR_FRAME_SIZE
	.align		4
.L_549:
        /*0c3c*/ 	.byte	0x04, 0x11
        /*0c3e*/ 	.short	(.L_551 - .L_550)
	.align		4
.L_550:
        /*0c40*/ 	.word	index@(_Z25selective_scan_bwd_kernelI32Selective_Scan_bwd_kernel_traitsILi128ELi16ELb1ELb1ELb1ELb0ELb1EN3c108BFloat16EfEEv12SSMParamsBwd)
        /*0c44*/ 	.word	0x00000050


	//----- nvinfo : EIATTR_REGCOUNT
	.align		4
.L_551:
        /*0c48*/ 	.byte	0x04, 0x2f
        /*0c4a*/ 	.short	(.L_553 - .L_552)
	.align		4
.L_552:
        /*0c4c*/ 	.word	index@(_Z25selective_scan_bwd_kernelI32Selective_Scan_bwd_kernel_traitsILi128ELi16ELb1ELb1ELb1ELb0ELb0EN3c108BFloat16EfEEv12SSMParamsBwd)
        /*0c50*/ 	.word	0x000000a8


	//----- nvinfo : EIATTR_FRAME_SIZE
	.align		4
.L_553:
        /*0c54*/ 	.byte	0x04, 0x11
        /*0c56*/ 	.short	(.L_555 - .L_554)
	.align		4
.L_554:
        /*0c58*/ 	.word	index@(_Z25selective_scan_bwd_kernelI32Selective_Scan_bwd_kernel_traitsILi128ELi16ELb1ELb1ELb1ELb0ELb0EN3c108BFloat16EfEEv12SSMParamsBwd)
        /*0c5c*/ 	.word	0x00000050


	//----- nvinfo : EIATTR_REGCOUNT
	.align		4
.L_555:
        /*0c60*/ 	.byte	0x04, 0x2f
        /*0c62*/ 	.short	(.L_557 - .L_556)
	.align		4
.L_556:
        /*0c64*/ 	.word	index@(_Z25selective_scan_bwd_kernelI32Selective_Scan_bwd_kernel_traitsILi128ELi16ELb1ELb1ELb0ELb1ELb1EN3c108BFloat16EfEEv12SSMParamsBwd)
        /*0c68*/ 	.word	0x000000a8


	//----- nvinfo : EIATTR_FRAME_SIZE
	.align		4
.L_557:
        /*0c6c*/ 	.byte	0x04, 0x11
        /*0c6e*/ 	.short	(.L_559 - .L_558)
	.align		4
.L_558:
        /*0c70*/ 	.word	index@(_Z25selective_scan_bwd_kernelI32Selective_Scan_bwd_kernel_traitsILi128ELi16ELb1ELb1ELb0ELb1ELb1EN3c108BFloat16EfEEv12SSMParamsBwd)
        /*0c74*/ 	.word	0x00000050


	//----- nvinfo : EIATTR_REGCOUNT
	.align		4
.L_559:
        /*0c78*/ 	.byte	0x04, 0x2f
        /*0c7a*/ 	.short	(.L_561 - .L_560)
	.align		4
.L_560:
        /*0c7c*/ 	.word	index@(_Z25selective_scan_bwd_kernelI32Selective_Scan_bwd_kernel_traitsILi128ELi16ELb1ELb1ELb0ELb1ELb0EN3c108BFloat16EfEEv12SSMParamsBwd)
        /*0c80*/ 	.word	0x000000a8


	//----- nvinfo : EIATTR_FRAME_SIZE
	.align		4
.L_561:
        /*0c84*/ 	.byte	0x04, 0x11
        /*0c86*/ 	.short	(.L_563 - .L_562)
	.align		4
.L_562:
        /*0c88*/ 	.word	index@(_Z25selective_scan_bwd_kernelI32Selective_Scan_bwd_kernel_traitsILi128ELi16ELb1ELb1ELb0ELb1ELb0EN3c108BFloat16EfEEv12SSMParamsBwd)
        /*0c8c*/ 	.word	0x00000050


	//----- nvinfo : EIATTR_REGCOUNT
	.align		4
.L_563:
        /*0c90*/ 	.byte	0x04, 0x2f
        /*0c92*/ 	.short	(.L_565 - .L_564)
	.align		4
.L_564:
        /*0c94*/ 	.word	index@(_Z25selective_scan_bwd_kernelI32Selective_Scan_bwd_kernel_traitsILi128ELi16ELb1ELb1ELb0ELb0ELb1EN3c108BFloat16EfEEv12SSMParamsBwd)
        /*0c98*/ 	.word	0x000000a8


	//----- nvinfo : EIATTR_FRAME_SIZE
	.align		4
.L_565:
        /*0c9c*/ 	.byte	0x04, 0x11
        /*0c9e*/ 	.short	(.L_567 - .L_566)
	.align		4
.L_566:
        /*0ca0*/ 	.word	index@(_Z25selective_scan_bwd_kernelI32Selective_Scan_bwd_kernel_traitsILi128ELi16ELb1ELb1ELb0ELb0ELb1EN3c108BFloat16EfEEv12SSMParamsBwd)
        /*0ca4*/ 	.word	0x00000050


	//----- nvinfo : EIATTR_REGCOUNT
	.align		4
.L_567:
        /*0ca8*/ 	.byte	0x04, 0x2f
        /*0caa*/ 	.short	(.L_569 - .L_568)
	.align		4
.L_568:
        /*0cac*/ 	.word	index@(_Z25selective_scan_bwd_kernelI32Selective_Scan_bwd_kernel_traitsILi128ELi16ELb1ELb1ELb0ELb0ELb0EN3c108BFloat16EfEEv12SSMParamsBwd)
        /*0cb0*/ 	.word	0x000000a8


	//----- nvinfo : EIATTR_FRAME_SIZE
	.align		4
.L_569:
        /*0cb4*/ 	.byte	0x04, 0x11
        /*0cb6*/ 	.short	(.L_571 - .L_570)
	.align		4
.L_570:
        /*0cb8*/ 	.word	index@(_Z25selective_scan_bwd_kernelI32Selective_Scan_bwd_kernel_traitsILi128ELi16ELb1ELb1ELb0ELb0ELb0EN3c108BFloat16EfEEv12SSMParamsBwd)
        /*0cbc*/ 	.word	0x00000050


	//----- nvinfo : EIATTR_REGCOUNT
	.align		4
.L_571:
        /*0cc0*/ 	.byte	0x04, 0x2f
        /*0cc2*/ 	.short	(.L_573 - .L_572)
	.align		4
.L_572:
        /*0cc4*/ 	.word	index@(_Z25selective_scan_bwd_kernelI32Selective_Scan_bwd_kernel_traitsILi128ELi16ELb1ELb0ELb1ELb1ELb1EN3c108BFloat16EfEEv12SSMParamsBwd)
        /*0cc8*/ 	.word	0x000000a8


	//----- nvinfo : EIATTR_FRAME_SIZE
	.align		4
.L_573:
        /*0ccc*/ 	.byte	0x04, 0x11
        /*0cce*/ 	.short	(.L_575 - .L_574)
	.align		4
.L_574:
        /*0cd0*/ 	.word	index@(_Z25selective_scan_bwd_kernelI32Selective_Scan_bwd_kernel_traitsILi128ELi16ELb1ELb0ELb1ELb1ELb1EN3c108BFloat16EfEEv12SSMParamsBwd)
        /*0cd4*/ 	.word	0x00000018


	//----- nvinfo : EIATTR_REGCOUNT
	.align		4
.L_575:
        /*0cd8*/ 	.byte	0x04, 0x2f
        /*0cda*/ 	.short	(.L_577 - .L_576)
	.align		4
.L_576:
        /*0cdc*/ 	.word	index@(_Z25selective_scan_bwd_kernelI32Selective_Scan_bwd_kernel_traitsILi128ELi16ELb1ELb0ELb1ELb1ELb0EN3c108BFloat16EfEEv12SSMParamsBwd)
        /*0ce0*/ 	.word	0x000000a8


	//----- nvinfo : EIATTR_FRAME_SIZE
	.align		4
.L_577:
        /*0ce4*/ 	.byte	0x04, 0x11
        /*0ce6*/ 	.short	(.L_579 - .L_578)
	.align		4
.L_578:
        /*0ce8*/ 	.word	index@(_Z25selective_scan_bwd_kernelI32Selective_Scan_bwd_kernel_traitsILi128ELi16ELb1ELb0ELb1ELb1ELb0EN3c108BFloat16EfEEv12SSMParamsBwd)
        /*0cec*/ 	.word	0x00000010


	//----- nvinfo : EIATTR_REGCOUNT
	.align		4
.L_579:
        /*0cf0*/ 	.byte	0x04, 0x2f
        /*0cf2*/ 	.short	(.L_581 - .L_580)
	.align		4
.L_580:
        /*0cf4*/ 	.word	index@(_Z25selective_scan_bwd_kernelI32Selective_Scan_bwd_kernel_traitsILi128ELi16ELb1ELb0ELb1ELb0ELb1EN3c108BFloat16EfEEv12SSMParamsBwd)
        /*0cf8*/ 	.word	0x000000a8


	//----- nvinfo : EIATTR_FRAME_SIZE
	.align		4
.L_581:
        /*0cfc*/ 	.byte	0x04, 0x11
        /*0cfe*/ 	.short	(.L_583 - .L_582)
	.align		4
.L_582:
        /*0d00*/ 	.word	index@(_Z25selective_scan_bwd_kernelI32Selective_Scan_bwd_kernel_traitsILi128ELi16ELb1ELb0ELb1ELb0ELb1EN3c108BFloat16EfEEv12SSMParamsBwd)
        /*0d04*/ 	.word	0x00000010


	//----- nvinfo : EIATTR_REGCOUNT
	.align		4
.L_583:
        /*0d08*/ 	.byte	0x04, 0x2f
        /*0d0a*/ 	.short	(.L_585 - .L_584)
	.align		4
.L_584:
        /*0d0c*/ 	.word	index@(_Z25selective_scan_bwd_kernelI32Selective_Scan_bwd_kernel_traitsILi128ELi16ELb1ELb0ELb1ELb0ELb0EN3c108BFloat16EfEEv12SSMParamsBwd)
        /*0d10*/ 	.word	0x000000a8


	//----- nvinfo : EIATTR_FRAME_SIZE
	.align		4
.L_585:
        /*0d14*/ 	.byte	0x04, 0x11
        /*0d16*/ 	.short	(.L_587 - .L_586)
	.align		4
.L_586:
        /*0d18*/ 	.word	index@(_Z25selective_scan_bwd_kernelI32Selective_Scan_bwd_kernel_traitsILi128ELi16ELb1ELb0ELb1ELb0ELb0EN3c108BFloat16EfEEv12SSMParamsBwd)
        /*0d1c*/ 	.word	0x00000010


	//----- nvinfo : EIATTR_REGCOUNT
	.align		4
.L_587:
        /*0d20*/ 	.byte	0x04, 0x2f
        /*0d22*/ 	.short	(.L_589 - .L_588)
	.align		4
.L_588:
        /*0d24*/ 	.word	index@(_Z25selective_scan_bwd_kernelI32Selective_Scan_bwd_kernel_traitsILi128ELi16ELb1ELb0ELb0ELb1ELb1EN3c108BFloat16EfEEv12SSMParamsBwd)
        /*0d28*/ 	.word	0x000000a4


	//----- nvinfo : EIATTR_FRAME_SIZE
	.align		4
.L_589:
        /*0d2c*/ 	.byte	0x04, 0x11
        /*0d2e*/ 	.short	(.L_591 - .L_590)
	.align		4
.L_590:
        /*0d30*/ 	.word	index@(_Z25selective_scan_bwd_kernelI32Selective_Scan_bwd_kernel_traitsILi128ELi16ELb1ELb0ELb0ELb1ELb1EN3c108BFloat16EfEEv12SSMParamsBwd)
        /*0d34*/ 	.word	0x00000000


	//----- nvinfo : EIATTR_REGCOUNT
	.align		4
.L_591:
        /*0d38*/ 	.byte	0x04, 0x2f
        /*0d3a*/ 	.short	(.L_593 - .L_592)
	.align		4
.L_592:
        /*0d3c*/ 	.word	index@(_Z25selective_scan_bwd_kernelI32Selective_Scan_bwd_kernel_traitsILi128ELi16ELb1ELb0ELb0ELb1ELb0EN3c108BFloat16EfEEv12SSMParamsBwd)
        /*0d40*/ 	.word	0x000000a3


	//----- nvinfo : EIATTR_FRAME_SIZE
	.align		4
.L_593:
        /*0d44*/ 	.byte	0x04, 0x11
        /*0d46*/ 	.short	(.L_595 - .L_594)
	.align		4
.L_594:
        /*0d48*/ 	.word	index@(_Z25selective_scan_bwd_kernelI32Selective_Scan_bwd_kernel_traitsILi128ELi16ELb1ELb0ELb0ELb1ELb0EN3c108BFloat16EfEEv12SSMParamsBwd)
        /*0d4c*/ 	.word	0x00000000


	//----- nvinfo : EIATTR_REGCOUNT
	.align		4
.L_595:
        /*0d50*/ 	.byte	0x04, 0x2f
        /*0d52*/ 	.short	(.L_597 - .L_596)
	.align		4
.L_596:
        /*0d54*/ 	.word	index@(_Z25selective_scan_bwd_kernelI32Selective_Scan_bwd_kernel_traitsILi128ELi16ELb1ELb0ELb0ELb0ELb1EN3c108BFloat16EfEEv12SSMParamsBwd)
        /*0d58*/ 	.word	0x000000a1


	//----- nvinfo : EIATTR_FRAME_SIZE
	.align		4
.L_597:
        /*0d5c*/ 	.byte	0x04, 0x11
        /*0d5e*/ 	.short	(.L_599 - .L_598)
	.align		4
.L_598:
        /*0d60*/ 	.word	index@(_Z25selective_scan_bwd_kernelI32Selective_Scan_bwd_kernel_traitsILi128ELi16ELb1ELb0ELb0ELb0ELb1EN3c108BFloat16EfEEv12SSMParamsBwd)
        /*0d64*/ 	.word	0x00000000


	//----- nvinfo : EIATTR_REGCOUNT
	.align		4
.L_599:
        /*0d68*/ 	.byte	0x04, 0x2f
        /*0d6a*/ 	.short	(.L_601 - .L_600)
	.align		4
.L_600:
        /*0d6c*/ 	.word	index@(_Z25selective_scan_bwd_kernelI32Selective_Scan_bwd_kernel_traitsILi128ELi16ELb1ELb0ELb0ELb0ELb0EN3c108BFloat16EfEEv12SSMParamsBwd)
        /*0d70*/ 	.word	0x000000a1


	//----- nvinfo : EIATTR_FRAME_SIZE
	.align		4
.L_601:
        /*0d74*/ 	.byte	0x04, 0x11
        /*0d76*/ 	.short	(.L_603 - .L_602)
	.align		4
.L_602:
        /*0d78*/ 	.word	index@(_Z25selective_scan_bwd_kernelI32Selective_Scan_bwd_kernel_traitsILi128ELi16ELb1ELb0ELb0ELb0ELb0EN3c108BFloat16EfEEv12SSMParamsBwd)
        /*0d7c*/ 	.word	0x00000000


	//----- nvinfo : EIATTR_REGCOUNT
	.align		4
.L_603:
        /*0d80*/ 	.byte	0x04, 0x2f
        /*0d82*/ 	.short	(.L_605 - .L_604)
	.align		4
.L_604:
        /*0d84*/ 	.word	index@(_Z25selective_scan_bwd_kernelI32Selective_Scan_bwd_kernel_traitsILi128ELi16ELb0ELb1ELb1ELb1ELb1EN3c108BFloat16EfEEv12SSMParamsBwd)
        /*0d88*/ 	.word	0x000000a8


	//----- nvinfo : EIATTR_FRAME_SIZE
	.align		4
.L_605:
        /*0d8c*/ 	.byte	0x04, 0x11
        /*0d8e*/ 	.short	(.L_607 - .L_606)
	.align		4
.L_606:
        /*0d90*/ 	.word	index@(_Z25selective_scan_bwd_kernelI32Selective_Scan_bwd_kernel_traitsILi128ELi16ELb0ELb1ELb1ELb1ELb1EN3c108BFloat16EfEEv12SSMParamsBwd)
        /*0d94*/ 	.word	0x00000120


	//----- nvinfo : EIATTR_REGCOUNT
	.align		4
.L_607:
        /*0d98*/ 	.byte	0x04, 0x2f
        /*0d9a*/ 	.short	(.L_609 - .L_608)
	.align		4
.L_608:
        /*0d9c*/ 	.word	index@(_Z25selective_scan_bwd_kernelI32Selective_Scan_bwd_kernel_traitsILi128ELi16ELb0ELb1ELb1ELb1ELb0EN3c108BFloat16EfEEv12SSMParamsBwd)
        /*0da0*/ 	.word	0x000000a8


	//----- nvinfo : EIATTR_FRAME_SIZE
	.align		4
.L_609:
        /*0da4*/ 	.byte	0x04, 0x11
        /*0da6*/ 	.short	(.L_611 - .L_610)
	.align		4
.L_610:
        /*0da8*/ 	.word	index@(_Z25selective_scan_bwd_kernelI32Selective_Scan_bwd_kernel_traitsILi128ELi16ELb0ELb1ELb1ELb1ELb0EN3c108BFloat16EfEEv12SSMParamsBwd)
        /*0dac*/ 	.word	0x00000110


	//----- nvinfo : EIATTR_REGCOUNT
	.align		4
.L_611:
        /*0db0*/ 	.byte	0x04, 0x2f
        /*0db2*/ 	.short	(.L_613 - .L_612)
	.align		4
.L_612:
        /*0db4*/ 	.word	index@(_Z25selective_scan_bwd_kernelI32Selective_Scan_bwd_kernel_traitsILi128ELi16ELb0ELb1ELb1ELb0ELb1EN3c108BFloat16EfEEv12SSMParamsBwd)
        /*0db8*/ 	.word	0x000000a8


	//----- nvinfo : EIATTR_FRAME_SIZE
	.align		4
.L_613:
        /*0dbc*/ 	.byte	0x04, 0x11
        /*0dbe*/ 	.short	(.L_615 - .L_614)
	.align		4
.L_614:
        /*0dc0*/ 	.word	index@(_Z25selective_scan_bwd_kernelI32Selective_Scan_bwd_kernel_traitsILi128ELi16ELb0ELb1ELb1ELb0ELb1EN3c108BFloat16EfEEv12SSMParamsBwd)
        /*0dc4*/ 	.word	0x00000110


	//----- nvinfo : EIATTR_REGCOUNT
	.align		4
.L_615:
        /*0dc8*/ 	.byte	0x04, 0x2f
        /*0dca*/ 	.short	(.L_617 - .L_616)
	.align		4
.L_616:
        /*0dcc*/ 	.word	index@(_Z25selective_scan_bwd_kernelI32Selective_Scan_bwd_kernel_traitsILi128ELi16ELb0ELb1ELb1ELb0ELb0EN3c108BFloat16EfEEv12SSMParamsBwd)
        /*0dd0*/ 	.word	0x000000a8


	//----- nvinfo : EIATTR_FRAME_SIZE
	.align		4
.L_617:
        /*0dd4*/ 	.byte	0x04, 0x11
        /*0dd6*/ 	.short	(.L_619 - .L_618)
	.align		4
.L_618:
        /*0dd8*/ 	.word	index@(_Z25selective_scan_bwd_kernelI32Selective_Scan_bwd_kernel_traitsILi128ELi16ELb0ELb1ELb1ELb0ELb0EN3c108BFloat16EfEEv12SSMParamsBwd)
        /*0ddc*/ 	.word	0x00000110


	//----- nvinfo : EIATTR_REGCOUNT
	.align		4
.L_619:
        /*0de0*/ 	.byte	0x04, 0x2f
        /*0de2*/ 	.short	(.L_621 - .L_620)
	.align		4
.L_620:
        /*0de4*/ 	.word	index@(_Z25selective_scan_bwd_kernelI32Selective_Scan_bwd_kernel_traitsILi128ELi16ELb0ELb1ELb0ELb1ELb1EN3c108BFloat16EfEEv12SSMParamsBwd)
        /*0de8*/ 	.word	0x000000a8


	//----- nvinfo : EIATTR_FRAME_SIZE
	.align		4
.L_621:
        /*0dec*/ 	.byte	0x04, 0x11
        /*0dee*/ 	.short	(.L_623 - .L_622)
	.align		4
.L_622:
        /*0df0*/ 	.word	index@(_Z25selective_scan_bwd_kernelI32Selective_Scan_bwd_kernel_traitsILi128ELi16ELb0ELb1ELb0ELb1ELb1EN3c108BFloat16EfEEv12SSMParamsBwd)
        /*0df4*/ 	.word	0x00000110


	//----- nvinfo : EIATTR_REGCOUNT
	.align		4
.L_623:
        /*0df8*/ 	.byte	0x04, 0x2f
        /*0dfa*/ 	.short	(.L_625 - .L_624)
	.align		4
.L_624:
        /*0dfc*/ 	.word	index@(_Z25selective_scan_bwd_kernelI32Selective_Scan_bwd_kernel_traitsILi128ELi16ELb0ELb1ELb0ELb1ELb0EN3c108BFloat16EfEEv12SSMParamsBwd)
        /*0e00*/ 	.word	0x000000a8


	//----- nvinfo : EIATTR_FRAME_SIZE
	.align		4
.L_625:
        /*0e04*/ 	.byte	0x04, 0x11
        /*0e06*/ 	.short	(.L_627 - .L_626)
	.align		4
.L_626:
        /*0e08*/ 	.word	index@(_Z25selective_scan_bwd_kernelI32Selective_Scan_bwd_kernel_traitsILi128ELi16ELb0ELb1ELb0ELb1ELb0EN3c108BFloat16EfEEv12SSMParamsBwd)
        /*0e0c*/ 	.word	0x00000110


	//----- nvinfo : EIATTR_REGCOUNT
	.align		4
.L_627:
        /*0e10*/ 	.byte	0x04, 0x2f
        /*0e12*/ 	.short	(.L_629 - .L_628)
	.align		4
.L_628:
        /*0e14*/ 	.word	index@(_Z25selective_scan_bwd_kernelI32Selective_Scan_bwd_kernel_traitsILi128ELi16ELb0ELb1ELb0ELb0ELb1EN3c108BFloat16EfEEv12SSMParamsBwd)
        /*0e18*/ 	.word	0x000000a8


	//----- nvinfo : EIATTR_FRAME_SIZE
	.align		4
.L_629:
        /*0e1c*/ 	.byte	0x04, 0x11
        /*0e1e*/ 	.short	(.L_631 - .L_630)
	.align		4
.L_630:
        /*0e20*/ 	.word	index@(_Z25selective_scan_bwd_kernelI32Selective_Scan_bwd_kernel_traitsILi128ELi16ELb0ELb1ELb0ELb0ELb1EN3c108BFloat16EfEEv12SSMParamsBwd)
        /*0e24*/ 	.word	0x00000108


	//----- nvinfo : EIATTR_REGCOUNT
	.align		4
.L_631:
        /*0e28*/ 	.byte	0x04, 0x2f
        /*0e2a*/ 	.short	(.L_633 - .L_632)
	.align		4
.L_632:
        /*0e2c*/ 	.word	index@(_Z25selective_scan_bwd_kernelI32Selective_Scan_bwd_kernel_traitsILi128ELi16ELb0ELb1ELb0ELb0ELb0EN3c108BFloat16EfEEv12SSMParamsBwd)
        /*0e30*/ 	.word	0x000000a8


	//----- nvinfo : EIATTR_FRAME_SIZE
	.align		4
.L_633:
        /*0e34*/ 	.byte	0x04, 0x11
        /*0e36*/ 	.short	(.L_635 - .L_634)
	.align		4
.L_634:
        /*0e38*/ 	.word	index@(_Z25selective_scan_bwd_kernelI32Selective_Scan_bwd_kernel_traitsILi128ELi16ELb0ELb1ELb0ELb0ELb0EN3c108BFloat16EfEEv12SSMParamsBwd)
        /*0e3c*/ 	.word	0x00000108


	//----- nvinfo : EIATTR_REGCOUNT
	.align		4
.L_635:
        /*0e40*/ 	.byte	0x04, 0x2f
        /*0e42*/ 	.short	(.L_637 - .L_636)
	.align		4
.L_636:
        /*0e44*/ 	.word	index@(_Z25selective_scan_bwd_kernelI32Selective_Scan_bwd_kernel_traitsILi128ELi16ELb0ELb0ELb1ELb1ELb1EN3c108BFloat16EfEEv12SSMParamsBwd)
        /*0e48*/ 	.word	0x000000a8


	//----- nvinfo : EIATTR_FRAME_SIZE
	.align		4
.L_637:
        /*0e4c*/ 	.byte	0x04, 0x11
        /*0e4e*/ 	.short	(.L_639 - .L_638)
	.align		4
.L_638:
        /*0e50*/ 	.word	index@(_Z25selective_scan_bwd_kernelI32Selective_Scan_bwd_kernel_traitsILi128ELi16ELb0ELb0ELb1ELb1ELb1EN3c108BFloat16EfEEv12SSMParamsBwd)
        /*0e54*/ 	.word	0x000000d0


	//----- nvinfo : EIATTR_REGCOUNT
	.align		4
.L_639:
        /*0e58*/ 	.byte	0x04, 0x2f
        /*0e5a*/ 	.short	(.L_641 - .L_640)
	.align		4
.L_640:
        /*0e5c*/ 	.word	index@(_Z25selective_scan_bwd_kernelI32Selective_Scan_bwd_kernel_traitsILi128ELi16ELb0ELb0ELb1ELb1ELb0EN3c108BFloat16EfEEv12SSMParamsBwd)
        /*0e60*/ 	.word	0x000000a8


	//----- nvinfo : EIATTR_FRAME_SIZE
	.align		4
.L_641:
        /*0e64*/ 	.byte	0x04, 0x11
        /*0e66*/ 	.short	(.L_643 - .L_642)
	.align		4
.L_642:
        /*0e68*/ 	.word	index@(_Z25selective_scan_bwd_kernelI32Selective_Scan_bwd_kernel_traitsILi128ELi16ELb0ELb0ELb1ELb1ELb0EN3c108BFloat16EfEEv12SSMParamsBwd)
        /*0e6c*/ 	.word	0x000000d0


	//----- nvinfo : EIATTR_REGCOUNT
	.align		4
.L_643:
        /*0e70*/ 	.byte	0x04, 0x2f
        /*0e72*/ 	.short	(.L_645 - .L_644)
	.align		4
.L_644:
        /*0e74*/ 	.word	index@(_Z25selective_scan_bwd_kernelI32Selective_Scan_bwd_kernel_traitsILi128ELi16ELb0ELb0ELb1ELb0ELb1EN3c108BFloat16EfEEv12SSMParamsBwd)
        /*0e78*/ 	.word	0x000000a8


	//----- nvinfo : EIATTR_FRAME_SIZE
	.align		4
.L_645:
        /*0e7c*/ 	.byte	0x04, 0x11
        /*0e7e*/ 	.short	(.L_647 - .L_646)
	.align		4
.L_646:
        /*0e80*/ 	.word	index@(_Z25selective_scan_bwd_kernelI32Selective_Scan_bwd_kernel_traitsILi128ELi16ELb0ELb0ELb1ELb0ELb1EN3c108BFloat16EfEEv12SSMParamsBwd)
        /*0e84*/ 	.word	0x000000d0


	//----- nvinfo : EIATTR_REGCOUNT
	.align		4
.L_647:
        /*0e88*/ 	.byte	0x04, 0x2f
        /*0e8a*/ 	.short	(.L_649 - .L_648)
	.align		4
.L_648:
        /*0e8c*/ 	.word	index@(_Z25selective_scan_bwd_kernelI32Selective_Scan_bwd_kernel_traitsILi128ELi16ELb0ELb0ELb1ELb0ELb0EN3c108BFloat16EfEEv12SSMParamsBwd)
        /*0e90*/ 	.word	0x000000a8


	//----- nvinfo : EIATTR_FRAME_SIZE
	.align		4
.L_649:
        /*0e94*/ 	.byte	0x04, 0x11
        /*0e96*/ 	.short	(.L_651 - .L_650)
	.align		4
.L_650:
        /*0e98*/ 	.word	index@(_Z25selective_scan_bwd_kernelI32Selective_Scan_bwd_kernel_traitsILi128ELi16ELb0ELb0ELb1ELb0ELb0EN3c108BFloat16EfEEv12SSMParamsBwd)
        /*0e9c*/ 	.word	0x000000d0


	//----- nvinfo : EIATTR_REGCOUNT
	.align		4
.L_651:
        /*0ea0*/ 	.byte	0x04, 0x2f
        /*0ea2*/ 	.short	(.L_653 - .L_652)
	.align		4
.L_652:
        /*0ea4*/ 	.word	index@(_Z25selective_scan_bwd_kernelI32Selective_Scan_bwd_kernel_traitsILi128ELi16ELb0ELb0ELb0ELb1ELb1EN3c108BFloat16EfEEv12SSMParamsBwd)
        /*0ea8*/ 	.word	0x000000a8


	//----- nvinfo : EIATTR_FRAME_SIZE
	.align		4
.L_653:
        /*0eac*/ 	.byte	0x04, 0x11
        /*0eae*/ 	.short	(.L_655 - .L_654)
	.align		4
.L_654:
        /*0eb0*/ 	.word	index@(_Z25selective_scan_bwd_kernelI32Selective_Scan_bwd_kernel_traitsILi128ELi16ELb0ELb0ELb0ELb1ELb1EN3c108BFloat16EfEEv12SSMParamsBwd)
        /*0eb4*/ 	.word	0x00000018


	//----- nvinfo : EIATTR_REGCOUNT
	.align		4
.L_655:
        /*0eb8*/ 	.byte	0x04, 0x2f
        /*0eba*/ 	.short	(.L_657 - .L_656)
	.align		4
.L_656:
        /*0ebc*/ 	.word	index@(_Z25selective_scan_bwd_kernelI32Selective_Scan_bwd_kernel_traitsILi128ELi16ELb0ELb0ELb0ELb1ELb0EN3c108BFloat16EfEEv12SSMParamsBwd)
        /*0ec0*/ 	.word	0x000000a8


	//----- nvinfo : EIATTR_FRAME_SIZE
	.align		4
.L_657:
        /*0ec4*/ 	.byte	0x04, 0x11
        /*0ec6*/ 	.short	(.L_659 - .L_658)
	.align		4
.L_658:
        /*0ec8*/ 	.word	index@(_Z25selective_scan_bwd_kernelI32Selective_Scan_bwd_kernel_traitsILi128ELi16ELb0ELb0ELb0ELb1ELb0EN3c108BFloat16EfEEv12SSMParamsBwd)
        /*0ecc*/ 	.word	0x00000018


	//----- nvinfo : EIATTR_REGCOUNT
	.align		4
.L_659:
        /*0ed0*/ 	.byte	0x04, 0x2f
        /*0ed2*/ 	.short	(.L_661 - .L_660)
	.align		4
.L_660:
        /*0ed4*/ 	.word	index@(_Z25selective_scan_bwd_kernelI32Selective_Scan_bwd_kernel_traitsILi128ELi16ELb0ELb0ELb0ELb0ELb1EN3c108BFloat16EfEEv12SSMParamsBwd)
        /*0ed8*/ 	.word	0x000000a8


	//----- nvinfo : EIATTR_FRAME_SIZE
	.align		4
.L_661:
        /*0edc*/ 	.byte	0x04, 0x11
        /*0ede*/ 	.short	(.L_663 - .L_662)
	.align		4
.L_662:
        /*0ee0*/ 	.word	index@(_Z25selective_scan_bwd_kernelI32Selective_Scan_bwd_kernel_traitsILi128ELi16ELb0ELb0ELb0ELb0ELb1EN3c108BFloat16EfEEv12SSMParamsBwd)
        /*0ee4*/ 	.word	0x00000010


	//----- nvinfo : EIATTR_REGCOUNT
	.align		4
.L_663:
        /*0ee8*/ 	.byte	0x04, 0x2f
        /*0eea*/ 	.short	(.L_665 - .L_664)
	.align		4
.L_664:
        /*0eec*/ 	.word	index@(_Z25selective_scan_bwd_kernelI32Selective_Scan_bwd_kernel_traitsILi128ELi16ELb0ELb0ELb0ELb0ELb0EN3c108BFloat16EfEEv12SSMParamsBwd)
        /*0ef0*/ 	.word	0x000000a8


	//----- nvinfo : EIATTR_FRAME_SIZE
	.align		4
.L_665:
        /*0ef4*/ 	.byte	0x04, 0x11
        /*0ef6*/ 	.short	(.L_667 - .L_666)
	.align		4
.L_666:
        /*0ef8*/ 	.word	index@(_Z25selective_scan_bwd_kernelI32Selective_Scan_bwd_kernel_traitsILi128ELi16ELb0ELb0ELb0ELb0ELb0EN3c108BFloat16EfEEv12SSMParamsBwd)
        /*0efc*/ 	.word	0x00000010


	//----- nvinfo : EIATTR_MIN_STACK_SIZE
	.align		4
.L_667:
        /*0f00*/ 	.byte	0x04, 0x12
        /*0f02*/ 	.short	(.L_669 - .L_668)
	.align		4
.L_668:
        /*0f04*/ 	.word	index@(_Z25selective_scan_bwd_kernelI32Selective_Scan_bwd_kernel_traitsILi128ELi16ELb0ELb0ELb0ELb0ELb0EN3c108BFloat16EfEEv12SSMParamsBwd)
        /*0f08*/ 	.word	0x00000010


	//----- nvinfo : EIATTR_MIN_STACK_SIZE
	.align		4
.L_669:
        /*0f0c*/ 	.byte	0x04, 0x12
        /*0f0e*/ 	.short	(.L_671 - .L_670)
	.align		4
.L_670:
        /*0f10*/ 	.word	index@(_Z25selective_scan_bwd_kernelI32Selective_Scan_bwd_kernel_traitsILi128ELi16ELb0ELb0ELb0ELb0ELb1EN3c108BFloat16EfEEv12SSMParamsBwd)
        /*0f14*/ 	.word	0x00000010


	//----- nvinfo : EIATTR_MIN_STACK_SIZE
	.align		4
.L_671:
        /*0f18*/ 	.byte	0x04, 0x12
        /*0f1a*/ 	.short	(.L_673 - .L_672)
	.align		4
.L_672:
        /*0f1c*/ 	.word	index@(_Z25selective_scan_bwd_kernelI32Selective_Scan_bwd_kernel_traitsILi128ELi16ELb0ELb0ELb0ELb1ELb0EN3c108BFloat16EfEEv12SSMParamsBwd)
        /*0f20*/ 	.word	0x00000018


	//----- nvinfo : EIATTR_MIN_STACK_SIZE
	.align		4
.L_673:
        /*0f24*/ 	.byte	0x04, 0x12
        /*0f26*/ 	.short	(.L_675 - .L_674)
	.align		4
.L_674:
        /*0f28*/ 	.word	index@(_Z25selective_scan_bwd_kernelI32Selective_Scan_bwd_kernel_traitsILi128ELi16ELb0ELb0ELb0ELb1ELb1EN3c108BFloat16EfEEv12SSMParamsBwd)
        /*0f2c*/ 	.word	0x00000018


	//----- nvinfo : EIATTR_MIN_STACK_SIZE
	.align		4
.L_675:
        /*0f30*/ 	.byte	0x04, 0x12
        /*0f32*/ 	.short	(.L_677 - .L_676)
	.align		4
.L_676:
        /*0f34*/ 	.word	index@(_Z25selective_scan_bwd_kernelI32Selective_Scan_bwd_kernel_traitsILi128ELi16ELb0ELb0ELb1ELb0ELb0EN3c108BFloat16EfEEv12SSMParamsBwd)
        /*0f38*/ 	.word	0x000000d0


	//----- nvinfo : EIATTR_MIN_STACK_SIZE
	.align		4
.L_677:
        /*0f3c*/ 	.byte	0x04, 0x12
        /*0f3e*/ 	.short	(.L_679 - .L_678)
	.align		4
.L_678:
        /*0f40*/ 	.word	index@(_Z25selective_scan_bwd_kernelI32Selective_Scan_bwd_kernel_traitsILi128ELi16ELb0ELb0ELb1ELb0ELb1EN3c108BFloat16EfEEv12SSMParamsBwd)
        /*0f44*/ 	.word	0x000000d0


	//----- nvinfo : EIATTR_MIN_STACK_SIZE
	.align		4
.L_679:
        /*0f48*/ 	.byte	0x04, 0x12
        /*0f4a*/ 	.short	(.L_681 - .L_680)
	.align		4
.L_680:
        /*0f4c*/ 	.word	index@(_Z25selective_scan_bwd_kernelI32Selective_Scan_bwd_kernel_traitsILi128ELi16ELb0ELb0ELb1ELb1ELb0EN3c108BFloat16EfEEv12SSMParamsBwd)
        /*0f50*/ 	.word	0x000000d0


	//----- nvinfo : EIATTR_MIN_STACK_SIZE
	.align		4
.L_681:
        /*0f54*/ 	.byte	0x04, 0x12
        /*0f56*/ 	.short	(.L_683 - .L_682)
	.align		4
.L_682:
        /*0f58*/ 	.word	index@(_Z25selective_scan_bwd_kernelI32Selective_Scan_bwd_kernel_traitsILi128ELi16ELb0ELb0ELb1ELb1ELb1EN3c108BFloat16EfEEv12SSMParamsBwd)
        /*0f5c*/ 	.word	0x000000d0


	//----- nvinfo : EIATTR_MIN_STACK_SIZE
	.align		4
.L_683:
        /*0f60*/ 	.byte	0x04, 0x12
        /*0f62*/ 	.short	(.L_685 - .L_684)
	.align		4
.L_684:
        /*0f64*/ 	.word	index@(_Z25selective_scan_bwd_kernelI32Selective_Scan_bwd_kernel_traitsILi128ELi16ELb0ELb1ELb0ELb0ELb0EN3c108BFloat16EfEEv12SSMParamsBwd)
        /*0f68*/ 	.word	0x00000108


	//----- nvinfo : EIATTR_MIN_STACK_SIZE
	.align		4
.L_685:
        /*0f6c*/ 	.byte	0x04, 0x12
        /*0f6e*/ 	.short	(.L_687 - .L_686)
	.align		4
.L_686:
        /*0f70*/ 	.word	index@(_Z25selective_scan_bwd_kernelI32Selective_Scan_bwd_kernel_traitsILi128ELi16ELb0ELb1ELb0ELb0ELb1EN3c108BFloat16EfEEv12SSMParamsBwd)
        /*0f74*/ 	.word	0x00000108


	//----- nvinfo : EIATTR_MIN_STACK_SIZE
	.align		4
.L_687:
        /*0f78*/ 	.byte	0x04, 0x12
        /*0f7a*/ 	.short	(.L_689 - .L_688)
	.align		4
.L_688:
        /*0f7c*/ 	.word	index@(_Z25selective_scan_bwd_kernelI32Selective_Scan_bwd_kernel_traitsILi128ELi16ELb0ELb1ELb0ELb1ELb0EN3c108BFloat16EfEEv12SSMParamsBwd)
        /*0f80*/ 	.word	0x00000110


	//----- nvinfo : EIATTR_MIN_STACK_SIZE
	.align		4
.L_689:
        /*0f84*/ 	.byte	0x04, 0x12
        /*0f86*/ 	.short	(.L_691 - .L_690)
	.align		4
.L_690:
        /*0f88*/ 	.word	index@(_Z25selective_scan_bwd_kernelI32Selective_Scan_bwd_kernel_traitsILi128ELi16ELb0ELb1ELb0ELb1ELb1EN3c108BFloat16EfEEv12SSMParamsBwd)
        /*0f8c*/ 	.word	0x00000110


	//----- nvinfo : EIATTR_MIN_STACK_SIZE
	.align		4
.L_691:
        /*0f90*/ 	.byte	0x04, 0x12
        /*0f92*/ 	.short	(.L_693 - .L_692)
	.align		4
.L_692:
        /*0f94*/ 	.word	index@(_Z25selective_scan_bwd_kernelI32Selective_Scan_bwd_kernel_traitsILi128ELi16ELb0ELb1ELb1ELb0ELb0EN3c108BFloat16EfEEv12SSMParamsBwd)
        /*0f98*/ 	.word	0x00000110


	//----- nvinfo : EIATTR_MIN_STACK_SIZE
	.align		4
.L_693:
        /*0f9c*/ 	.byte	0x04, 0x12
        /*0f9e*/ 	.short	(.L_695 - .L_694)
	.align		4
.L_694:
        /*0fa0*/ 	.word	index@(_Z25selective_scan_bwd_kernelI32Selective_Scan_bwd_kernel_traitsILi128ELi16ELb0ELb1ELb1ELb0ELb1EN3c108BFloat16EfEEv12SSMParamsBwd)
        /*0fa4*/ 	.word	0x00000110


	//----- nvinfo : EIATTR_MIN_STACK_SIZE
	.align		4
.L_695:
        /*0fa8*/ 	.byte	0x04, 0x12
        /*0faa*/ 	.short	(.L_697 - .L_696)
	.align		4
.L_696:
        /*0fac*/ 	.word	index@(_Z25selective_scan_bwd_kernelI32Selective_Scan_bwd_kernel_traitsILi128ELi16ELb0ELb1ELb1ELb1ELb0EN3c108BFloat16EfEEv12SSMParamsBwd)
        /*0fb0*/ 	.word	0x00000110


	//----- nvinfo : EIATTR_MIN_STACK_SIZE
	.align		4
.L_697:
        /*0fb4*/ 	.byte	0x04, 0x12
        /*0fb6*/ 	.short	(.L_699 - .L_698)
	.align		4
.L_698:
        /*0fb8*/ 	.word	index@(_Z25selective_scan_bwd_kernelI32Selective_Scan_bwd_kernel_traitsILi128ELi16ELb0ELb1ELb1ELb1ELb1EN3c108BFloat16EfEEv12SSMParamsBwd)
        /*0fbc*/ 	.word	0x00000120


	//----- nvinfo : EIATTR_MIN_STACK_SIZE
	.align		4
.L_699:
        /*0fc0*/ 	.byte	0x04, 0x12
        /*0fc2*/ 	.short	(.L_701 - .L_700)
	.align		4
.L_700:
        /*0fc4*/ 	.word	index@(_Z25selective_scan_bwd_kernelI32Selective_Scan_bwd_kernel_traitsILi128ELi16ELb1ELb0ELb0ELb0ELb0EN3c108BFloat16EfEEv12SSMParamsBwd)
        /*0fc8*/ 	.word	0x00000000


	//----- nvinfo : EIATTR_MIN_STACK_SIZE
	.align		4
.L_701:
        /*0fcc*/ 	.byte	0x04, 0x12
        /*0fce*/ 	.short	(.L_703 - .L_702)
	.align		4
.L_702:
        /*0fd0*/ 	.word	index@(_Z25selective_scan_bwd_kernelI32Selective_Scan_bwd_kernel_traitsILi128ELi16ELb1ELb0ELb0ELb0ELb1EN3c108BFloat16EfEEv12SSMParamsBwd)
        /*0fd4*/ 	.word	0x00000000


	//----- nvinfo : EIATTR_MIN_STACK_SIZE
	.align		4
.L_703:
        /*0fd8*/ 	.byte	0x04, 0x12
        /*0fda*/ 	.short	(.L_705 - .L_704)
	.align		4
.L_704:
        /*0fdc*/ 	.word	index@(_Z25selective_scan_bwd_kernelI32Selective_Scan_bwd_kernel_traitsILi128ELi16ELb1ELb0ELb0ELb1ELb0EN3c108BFloat16EfEEv12SSMParamsBwd)
        /*0fe0*/ 	.word	0x00000000


	//----- nvinfo : EIATTR_MIN_STACK_SIZE
	.align		4
.L_705:
        /*0fe4*/ 	.byte	0x04, 0x12
        /*0fe6*/ 	.short	(.L_707 - .L_706)
	.align		4
.L_706:
        /*0fe8*/ 	.word	index@(_Z25selective_scan_bwd_kernelI32Selective_Scan_bwd_kernel_traitsILi128ELi16ELb1ELb0ELb0ELb1ELb1EN3c108BFloat16EfEEv12SSMParamsBwd)
        /*0fec*/ 	.word	0x00000000


	//----- nvinfo : EIATTR_MIN_STACK_SIZE
	.align		4
.L_707:
        /*0ff0*/ 	.byte	0x04, 0x12
        /*0ff2*/ 	.short	(.L_709 - .L_708)
	.align		4
.L_708:
        /*0ff4*/ 	.word	index@(_Z25selective_scan_bwd_kernelI32Selective_Scan_bwd_kernel_traitsILi128ELi16ELb1ELb0ELb1ELb0ELb0EN3c108BFloat16EfEEv12SSMParamsBwd)
        /*0ff8*/ 	.word	0x00000010


	//----- nvinfo : EIATTR_MIN_STACK_SIZE
	.align		4
.L_709:
        /*0ffc*/ 	.byte	0x04, 0x12
        /*0ffe*/ 	.short	(.L_711 - .L_710)
	.align		4
.L_710:
        /*1000*/ 	.word	index@(_Z25selective_scan_bwd_kernelI32Selective_Scan_bwd_kernel_traitsILi128ELi16ELb1ELb0ELb1ELb0ELb1EN3c108BFloat16EfEEv12SSMParamsBwd)
        /*1004*/ 	.word	0x00000010


	//----- nvinfo : EIATTR_MIN_STACK_SIZE
	.align		4
.L_711:
        /*1008*/ 	.byte	0x04, 0x12
        /*100a*/ 	.short	(.L_713 - .L_712)
	.align		4
.L_712:
        /*100c*/ 	.word	index@(_Z25selective_scan_bwd_kernelI32Selective_Scan_bwd_kernel_traitsILi128ELi16ELb1ELb0ELb1ELb1ELb0EN3c108BFloat16EfEEv12SSMParamsBwd)
        /*1010*/ 	.word	0x00000010


	//----- nvinfo : EIATTR_MIN_STACK_SIZE
	.align		4
.L_713:
        /*1014*/ 	.byte	0x04, 0x12
        /*1016*/ 	.short	(.L_715 - .L_714)
	.align		4
.L_714:
        /*1018*/ 	.word	index@(_Z25selective_scan_bwd_kernelI32Selective_Scan_bwd_kernel_traitsILi128ELi16ELb1ELb0ELb1ELb1ELb1EN3c108BFloat16EfEEv12SSMParamsBwd)
        /*101c*/ 	.word	0x00000018


	//----- nvinfo : EIATTR_MIN_STACK_SIZE
	.align		4
.L_715:
        /*1020*/ 	.byte	0x04, 0x12
        /*1022*/ 	.short	(.L_717 - .L_716)
	.align		4
.L_716:
        /*1024*/ 	.word	index@(_Z25selective_scan_bwd_kernelI32Selective_Scan_bwd_kernel_traitsILi128ELi16ELb1ELb1ELb0ELb0ELb0EN3c108BFloat16EfEEv12SSMParamsBwd)
        /*1028*/ 	.word	0x00000050


	//----- nvinfo : EIATTR_MIN_STACK_SIZE
	.align		4
.L_717:
        /*102c*/ 	.byte	0x04, 0x12
        /*102e*/ 	.short	(.L_719 - .L_718)
	.align		4
.L_718:
        /*1030*/ 	.word	index@(_Z25selective_scan_bwd_kernelI32Selective_Scan_bwd_kernel_traitsILi128ELi16ELb1ELb1ELb0ELb0ELb1EN3c108BFloat16EfEEv12SSMParamsBwd)
        /*1034*/ 	.word	0x00000050


	//----- nvinfo : EIATTR_MIN_STACK_SIZE
	.align		4
.L_719:
        /*1038*/ 	.byte	0x04, 0x12
        /*103a*/ 	.short	(.L_721 - .L_720)
	.align		4
.L_720:
        /*103c*/ 	.word	index@(_Z25selective_scan_bwd_kernelI32Selective_Scan_bwd_kernel_traitsILi128ELi16ELb1ELb1ELb0ELb1ELb0EN3c108BFloat16EfEEv12SSMParamsBwd)
        /*1040*/ 	.word	0x00000050


	//----- nvinfo : EIATTR_MIN_STACK_SIZE
	.align		4
.L_721:
        /*1044*/ 	.byte	0x04, 0x12
        /*1046*/ 	.short	(.L_723 - .L_722)
	.align		4
.L_722:
        /*1048*/ 	.word	index@(_Z25selective_scan_bwd_kernelI32Selective_Scan_bwd_kernel_traitsILi128ELi16ELb1ELb1ELb0ELb1ELb1EN3c108BFloat16EfEEv12SSMParamsBwd)
        /*104c*/ 	.word	0x00000050


	//----- nvinfo : EIATTR_MIN_STACK_SIZE
	.align		4
.L_723:
        /*1050*/ 	.byte	0x04, 0x12
        /*1052*/ 	.short	(.L_725 - .L_724)
	.align		4
.L_724:
        /*1054*/ 	.word	index@(_Z25selective_scan_bwd_kernelI32Selective_Scan_bwd_kernel_traitsILi128ELi16ELb1ELb1ELb1ELb0ELb0EN3c108BFloat16EfEEv12SSMParamsBwd)
        /*1058*/ 	.word	0x00000050


	//----- nvinfo : EIATTR_MIN_STACK_SIZE
	.align		4
.L_725:
        /*105c*/ 	.byte	0x04, 0x12
        /*105e*/ 	.short	(.L_727 - .L_726)
	.align		4
.L_726:
        /*1060*/ 	.word	index@(_Z25selective_scan_bwd_kernelI32Selective_Scan_bwd_kernel_traitsILi128ELi16ELb1ELb1ELb1ELb0ELb1EN3c108BFloat16EfEEv12SSMParamsBwd)
        /*1064*/ 	.word	0x00000050


	//----- nvinfo : EIATTR_MIN_STACK_SIZE
	.align		4
.L_727:
        /*1068*/ 	.byte	0x04, 0x12
        /*106a*/ 	.short	(.L_729 - .L_728)
	.align		4
.L_728:
        /*106c*/ 	.word	index@(_Z25selective_scan_bwd_kernelI32Selective_Scan_bwd_kernel_traitsILi128ELi16ELb1ELb1ELb1ELb1ELb0EN3c108BFloat16EfEEv12SSMParamsBwd)
        /*1070*/ 	.word	0x00000050


	//----- nvinfo : EIATTR_MIN_STACK_SIZE
	.align		4
.L_729:
        /*1074*/ 	.byte	0x04, 0x12
        /*1076*/ 	.short	(.L_731 - .L_730)
	.align		4
.L_730:
        /*1078*/ 	.word	index@(_Z25selective_scan_bwd_kernelI32Selective_Scan_bwd_kernel_traitsILi128ELi16ELb1ELb1ELb1ELb1ELb1EN3c108BFloat16EfEEv12SSMParamsBwd)
        /*107c*/ 	.word	0x00000058


	//----- nvinfo : EIATTR_MIN_STACK_SIZE
	.align		4
.L_731:
        /*1080*/ 	.byte	0x04, 0x12
        /*1082*/ 	.short	(.L_733 - .L_732)
	.align		4
.L_732:
        /*1084*/ 	.word	index@(_Z25selective_scan_bwd_kernelI32Selective_Scan_bwd_kernel_traitsILi64ELi16ELb0ELb0ELb0ELb0ELb0EN3c108BFloat16EfEEv12SSMParamsBwd)
        /*1088*/ 	.word	0x00000000


	//----- nvinfo : EIATTR_MIN_STACK_SIZE
	.align		4
.L_733:
        /*108c*/ 	.byte	0x04, 0x12
        /*108e*/ 	.short	(.L_735 - .L_734)
	.align		4
.L_734:
        /*1090*/ 	.word	index@(_Z25selective_scan_bwd_kernelI32Selective_Scan_bwd_kernel_traitsILi64ELi16ELb0ELb0ELb0ELb0ELb1EN3c108BFloat16EfEEv12SSMParamsBwd)
        /*1094*/ 	.word	0x00000000


	//----- nvinfo : EIATTR_MIN_STACK_SIZE
	.align		4
.L_735:
        /*1098*/ 	.byte	0x04, 0x12
        /*109a*/ 	.short	(.L_737 - .L_736)
	.align		4
.L_736:
        /*109c*/ 	.word	index@(_Z25selective_scan_bwd_kernelI32Selective_Scan_bwd_kernel_traitsILi64ELi16ELb0ELb0ELb0ELb1ELb0EN3c108BFloat16EfEEv12SSMParamsBwd)
        /*10a0*/ 	.word	0x00000000


	//----- nvinfo : EIATTR_MIN_STACK_SIZE
	.align		4
.L_737:
        /*10a4*/ 	.byte	0x04, 0x12
        /*10a6*/ 	.short	(.L_739 - .L_738)
	.align		4
.L_738:
        /*10a8*/ 	.word	index@(_Z25selective_scan_bwd_kernelI32Selective_Scan_bwd_kernel_traitsILi64ELi16ELb0ELb0ELb0ELb1ELb1EN3c108BFloat16EfEEv12SSMParamsBwd)
        /*10ac*/ 	.word	0x00000000


	//----- nvinfo : EIATTR_MIN_STACK_SIZE
	.align		4
.L_739:
        /*10b0*/ 	.byte	0x04, 0x12
        /*10b2*/ 	.short	(.L_741 - .L_740)
	.align		4
.L_740:
        /*10b4*/ 	.word	index@(_Z25selective_scan_bwd_kernelI32Selective_Scan_bwd_kernel_traitsILi64ELi16ELb0ELb0ELb1ELb0ELb0EN3c108BFloat16EfEEv12SSMParamsBwd)
        /*10b8*/ 	.word	0x00000000


	//----- nvinfo : EIATTR_MIN_STACK_SIZE
	.align		4
.L_741:
        /*10bc*/ 	.byte	0x04, 0x12
        /*10be*/ 	.short	(.L_743 - .L_742)
	.align		4
.L_742:
        /*10c0*/ 	.word	index@(_Z25selective_scan_bwd_kernelI32Selective_Scan_bwd_kernel_traitsILi64ELi16ELb0ELb0ELb1ELb0ELb1EN3c108BFloat16EfEEv12SSMParamsBwd)
        /*10c4*/ 	.word	0x00000000


	//----- nvinfo : EIATTR_MIN_STACK_SIZE
	.align		4
.L_743:
        /*10c8*/ 	.byte	0x04, 0x12
        /*10ca*/ 	.short	(.L_745 - .L_744)
	.align		4
.L_744:
        /*10cc*/ 	.word	index@(_Z25selective_scan_bwd_kernelI32Selective_Scan_bwd_kernel_traitsILi64ELi16ELb0ELb0ELb1ELb1ELb0EN3c108BFloat16EfEEv12SSMParamsBwd)
        /*10d0*/ 	.word	0x00000000


	//----- nvinfo : EIATTR_MIN_STACK_SIZE
	.align		4
.L_745:
        /*10d4*/ 	.byte	0x04, 0x12
        /*10d6*/ 	.short	(.L_747 - .L_746)
	.align		4
.L_746:
        /*10d8*/ 	.word	index@(_Z25selective_scan_bwd_kernelI32Selective_Scan_bwd_kernel_traitsILi64ELi16ELb0ELb0ELb1ELb1ELb1EN3c108BFloat16EfEEv12SSMParamsBwd)
        /*10dc*/ 	.word	0x00000000


	//----- nvinfo : EIATTR_MIN_STACK_SIZE
	.align		4
.L_747:
        /*10e0*/ 	.byte	0x04, 0x12
        /*10e2*/ 	.short	(.L_749 - .L_748)
	.align		4
.L_748:
        /*10e4*/ 	.word	index@(_Z25selective_scan_bwd_kernelI32Selective_Scan_bwd_kernel_traitsILi64ELi16ELb0ELb1ELb0ELb0ELb0EN3c108BFloat16EfEEv12SSMParamsBwd)
        /*10e8*/ 	.word	0x00000000


	//----- nvinfo : EIATTR_MIN_STACK_SIZE
	.align		4
.L_749:
        /*10ec*/ 	.byte	0x04, 0x12
        /*10ee*/ 	.short	(.L_751 - .L_750)
	.align		4
.L_750:
        /*10f0*/ 	.word	index@(_Z25selective_scan_bwd_kernelI32Selective_Scan_bwd_kernel_traitsILi64ELi16ELb0ELb1ELb0ELb0ELb1EN3c108BFloat16EfEEv12SSMParamsBwd)
        /*10f4*/ 	.word	0x00000000


	//----- nvinfo : EIATTR_MIN_STACK_SIZE
	.align		4
.L_751:
        /*10f8*/ 	.byte	0x04, 0x12
        /*10fa*/ 	.short	(.L_753 - .L_752)
	.align		4
.L_752:
        /*10fc*/ 	.word	index@(_Z25selective_scan_bwd_kernelI32Selective_Scan_bwd_kernel_traitsILi64ELi16ELb0ELb1ELb0ELb1ELb0EN3c108BFloat16EfEEv12SSMParamsBwd)
        /*1100*/ 	.word	0x00000000


	//----- nvinfo : EIATTR_MIN_STACK_SIZE
	.align		4
.L_753:
        /*1104*/ 	.byte	0x04, 0x12
        /*1106*/ 	.short	(.L_755 - .L_754)
	.align		4
.L_754:
        /*1108*/ 	.word	index@(_Z25selective_scan_bwd_kernelI32Selective_Scan_bwd_kernel_traitsILi64ELi16ELb0ELb1ELb0ELb1ELb1EN3c108BFloat16EfEEv12SSMParamsBwd)
        /*110c*/ 	.word	0x00000000


	//----- nvinfo : EIATTR_MIN_STACK_SIZE
	.align		4
.L_755:
        /*1110*/ 	.byte	0x04, 0x12
        /*1112*/ 	.short	(.L_757 - .L_756)
	.align		4
.L_756:
        /*1114*/ 	.word	index@(_Z25selective_scan_bwd_kernelI32Selective_Scan_bwd_kernel_traitsILi64ELi16ELb0ELb1ELb1ELb0ELb0EN3c108BFloat16EfEEv12SSMParamsBwd)
        /*1118*/ 	.word	0x00000000


	//----- nvinfo : EIATTR_MIN_STACK_SIZE
	.align		4
.L_757:
        /*111c*/ 	.byte	0x04, 0x12
        /*111e*/ 	.short	(.L_759 - .L_758)
	.align		4
.L_758:
        /*1120*/ 	.word	index@(_Z25selective_scan_bwd_kernelI32Selective_Scan_bwd_kernel_traitsILi64ELi16ELb0ELb1ELb1ELb0ELb1EN3c108BFloat16EfEEv12SSMParamsBwd)
        /*1124*/ 	.word	0x00000000


	//----- nvinfo : EIATTR_MIN_STACK_SIZE
	.align		4
.L_759:
        /*1128*/ 	.byte	0x04, 0x12
        /*112a*/ 	.short	(.L_761 - .L_760)
	.align		4
.L_760:
        /*112c*/ 	.word	index@(_Z25selective_scan_bwd_kernelI32Selective_Scan_bwd_kernel_traitsILi64ELi16ELb0ELb1ELb1ELb1ELb0EN3c108BFloat16EfEEv12SSMParamsBwd)
        /*1130*/ 	.word	0x00000000


	//----- nvinfo : EIATTR_MIN_STACK_SIZE
	.align		4
.L_761:
        /*1134*/ 	.byte	0x04, 0x12
        /*1136*/ 	.short	(.L_763 - .L_762)
	.align		4
.L_762:
        /*1138*/ 	.word	index@(_Z25selective_scan_bwd_kernelI32Selective_Scan_bwd_kernel_traitsILi64ELi16ELb0ELb1ELb1ELb1ELb1EN3c108BFloat16EfEEv12SSMParamsBwd)
        /*113c*/ 	.word	0x00000000


	//----- nvinfo : EIATTR_MIN_STACK_SIZE
	.align		4
.L_763:
        /*1140*/ 	.byte	0x04, 0x12
        /*1142*/ 	.short	(.L_765 - .L_764)
	.align		4
.L_764:
        /*1144*/ 	.word	index@(_Z25selective_scan_bwd_kernelI32Selective_Scan_bwd_kernel_traitsILi64ELi16ELb1ELb0ELb0ELb0ELb0EN3c108BFloat16EfEEv12SSMParamsBwd)
        /*1148*/ 	.word	0x00000000


	//----- nvinfo : EIATTR_MIN_STACK_SIZE
	.align		4
.L_765:
        /*114c*/ 	.byte	0x04, 0x12
        /*114e*/ 	.short	(.L_767 - .L_766)
	.align		4
.L_766:
        /*1150*/ 	.word	index@(_Z25selective_scan_bwd_kernelI32Selective_Scan_bwd_kernel_traitsILi64ELi16ELb1ELb0ELb0ELb0ELb1EN3c108BFloat16EfEEv12SSMParamsBwd)
        /*1154*/ 	.word	0x00000000


	//----- nvinfo : EIATTR_MIN_STACK_SIZE
	.align		4
.L_767:
        /*1158*/ 	.byte	0x04, 0x12
        /*115a*/ 	.short	(.L_769 - .L_768)
	.align		4
.L_768:
        /*115c*/ 	.word	index@(_Z25selective_scan_bwd_kernelI32Selective_Scan_bwd_kernel_traitsILi64ELi16ELb1ELb0ELb0ELb1ELb0EN3c108BFloat16EfEEv12SSMParamsBwd)
        /*1160*/ 	.word	0x00000000


	//----- nvinfo : EIATTR_MIN_STACK_SIZE
	.align		4
.L_769:
        /*1164*/ 	.byte	0x04, 0x12
        /*1166*/ 	.short	(.L_771 - .L_770)
	.align		4
.L_770:
        /*1168*/ 	.word	index@(_Z25selective_scan_bwd_kernelI32Selective_Scan_bwd_kernel_traitsILi64ELi16ELb1ELb0ELb0ELb1ELb1EN3c108BFloat16EfEEv12SSMParamsBwd)
        /*116c*/ 	.word	0x00000000


	//----- nvinfo : EIATTR_MIN_STACK_SIZE
	.align		4
.L_771:
        /*1170*/ 	.byte	0x04, 0x12
        /*1172*/ 	.short	(.L_773 - .L_772)
	.align		4
.L_772:
        /*1174*/ 	.word	index@(_Z25selective_scan_bwd_kernelI32Selective_Scan_bwd_kernel_traitsILi64ELi16ELb1ELb0ELb1ELb0ELb0EN3c108BFloat16EfEEv12SSMParamsBwd)
        /*1178*/ 	.word	0x00000000


	//----- nvinfo : EIATTR_MIN_STACK_SIZE
	.align		4
.L_773:
        /*117c*/ 	.byte	0x04, 0x12
        /*117e*/ 	.short	(.L_775 - .L_774)
	.align		4
.L_774:
        /*1180*/ 	.word	index@(_Z25selective_scan_bwd_kernelI32Selective_Scan_bwd_kernel_traitsILi64ELi16ELb1ELb0ELb1ELb0ELb1EN3c108BFloat16EfEEv12SSMParamsBwd)
        /*1184*/ 	.word	0x00000000


	//----- nvinfo : EIATTR_MIN_STACK_SIZE
	.align		4
.L_775:
        /*1188*/ 	.byte	0x04, 0x12
        /*118a*/ 	.short	(.L_777 - .L_776)
	.align		4
.L_776:
        /*118c*/ 	.word	index@(_Z25selective_scan_bwd_kernelI32Selective_Scan_bwd_kernel_traitsILi64ELi16ELb1ELb0ELb1ELb1ELb0EN3c108BFloat16EfEEv12SSMParamsBwd)
        /*1190*/ 	.word	0x00000000


	//----- nvinfo : EIATTR_MIN_STACK_SIZE
	.align		4
.L_777:
        /*1194*/ 	.byte	0x04, 0x12
        /*1196*/ 	.short	(.L_779 - .L_778)
	.align		4
.L_778:
        /*1198*/ 	.word	index@(_Z25selective_scan_bwd_kernelI32Selective_Scan_bwd_kernel_traitsILi64ELi16ELb1ELb0ELb1ELb1ELb1EN3c108BFloat16EfEEv12SSMParamsBwd)
        /*119c*/ 	.word	0x00000000


	//----- nvinfo : EIATTR_MIN_STACK_SIZE
	.align		4
.L_779:
        /*11a0*/ 	.byte	0x04, 0x12
        /*11a2*/ 	.short	(.L_781 - .L_780)
	.align		4
.L_780:
        /*11a4*/ 	.word	index@(_Z25selective_scan_bwd_kernelI32Selective_Scan_bwd_kernel_traitsILi64ELi16ELb1ELb1ELb0ELb0ELb0EN3c108BFloat16EfEEv12SSMParamsBwd)
        /*11a8*/ 	.word	0x00000000


	//----- nvinfo : EIATTR_MIN_STACK_SIZE
	.align		4
.L_781:
        /*11ac*/ 	.byte	0x04, 0x12
        /*11ae*/ 	.short	(.L_783 - .L_782)
	.align		4
.L_782:
        /*11b0*/ 	.word	index@(_Z25selective_scan_bwd_kernelI32Selective_Scan_bwd_kernel_traitsILi64ELi16ELb1ELb1ELb0ELb0ELb1EN3c108BFloat16EfEEv12SSMParamsBwd)
        /*11b4*/ 	.word	0x00000000


	//----- nvinfo : EIATTR_MIN_STACK_SIZE
	.align		4
.L_783:
        /*11b8*/ 	.byte	0x04, 0x12
        /*11ba*/ 	.short	(.L_785 - .L_784)
	.align		4
.L_784:
        /*11bc*/ 	.word	index@(_Z25selective_scan_bwd_kernelI32Selective_Scan_bwd_kernel_traitsILi64ELi16ELb1ELb1ELb0ELb1ELb0EN3c108BFloat16EfEEv12SSMParamsBwd)
        /*11c0*/ 	.word	0x00000000


	//----- nvinfo : EIATTR_MIN_STACK_SIZE
	.align		4
.L_785:
        /*11c4*/ 	.byte	0x04, 0x12
        /*11c6*/ 	.short	(.L_787 - .L_786)
	.align		4
.L_786:
        /*11c8*/ 	.word	index@(_Z25selective_scan_bwd_kernelI32Selective_Scan_bwd_kernel_traitsILi64ELi16ELb1ELb1ELb0ELb1ELb1EN3c108BFloat16EfEEv12SSMParamsBwd)
        /*11cc*/ 	.word	0x00000000


	//----- nvinfo : EIATTR_MIN_STACK_SIZE
	.align		4
.L_787:
        /*11d0*/ 	.byte	0x04, 0x12
        /*11d2*/ 	.short	(.L_789 - .L_788)
	.align		4
.L_788:
        /*11d4*/ 	.word	index@(_Z25selective_scan_bwd_kernelI32Selective_Scan_bwd_kernel_traitsILi64ELi16ELb1ELb1ELb1ELb0ELb0EN3c108BFloat16EfEEv12SSMParamsBwd)
        /*11d8*/ 	.word	0x00000000


	//----- nvinfo : EIATTR_MIN_STACK_SIZE
	.align		4
.L_789:
        /*11dc*/ 	.byte	0x04, 0x12
        /*11de*/ 	.short	(.L_791 - .L_790)
	.align		4
.L_790:
        /*11e0*/ 	.word	index@(_Z25selective_scan_bwd_kernelI32Selective_Scan_bwd_kernel_traitsILi64ELi16ELb1ELb1ELb1ELb0ELb1EN3c108BFloat16EfEEv12SSMParamsBwd)
        /*11e4*/ 	.word	0x00000000


	//----- nvinfo : EIATTR_MIN_STACK_SIZE
	.align		4
.L_791:
        /*11e8*/ 	.byte	0x04, 0x12
        /*11ea*/ 	.short	(.L_793 - .L_792)
	.align		4
.L_792:
        /*11ec*/ 	.word	index@(_Z25selective_scan_bwd_kernelI32Selective_Scan_bwd_kernel_traitsILi64ELi16ELb1ELb1ELb1ELb1ELb0EN3c108BFloat16EfEEv12SSMParamsBwd)
        /*11f0*/ 	.word	0x00000000


	//----- nvinfo : EIATTR_MIN_STACK_SIZE
	.align		4
.L_793:
        /*11f4*/ 	.byte	0x04, 0x12
        /*11f6*/ 	.short	(.L_795 - .L_794)
	.align		4
.L_794:
        /*11f8*/ 	.word	index@(_Z25selective_scan_bwd_kernelI32Selective_Scan_bwd_kernel_traitsILi64ELi16ELb1ELb1ELb1ELb1ELb1EN3c108BFloat16EfEEv12SSMParamsBwd)
        /*11fc*/ 	.word	0x00000000


	//----- nvinfo : EIATTR_MIN_STACK_SIZE
	.align		4
.L_795:
        /*1200*/ 	.byte	0x04, 0x12
        /*1202*/ 	.short	(.L_797 - .L_796)
	.align		4
.L_796:
        /*1204*/ 	.word	index@(_Z25selective_scan_bwd_kernelI32Selective_Scan_bwd_kernel_traitsILi32ELi16ELb0ELb0ELb0ELb0ELb0EN3c108BFloat16EfEEv12SSMParamsBwd)
        /*1208*/ 	.word	0x00000000


	//----- nvinfo : EIATTR_MIN_STACK_SIZE
	.align		4
.L_797:
        /*120c*/ 	.byte	0x04, 0x12
        /*120e*/ 	.short	(.L_799 - .L_798)
	.align		4
.L_798:
        /*1210*/ 	.word	index@(_Z25selective_scan_bwd_kernelI32Selective_Scan_bwd_kernel_traitsILi32ELi16ELb0ELb0ELb0ELb0ELb1EN3c108BFloat16EfEEv12SSMParamsBwd)
        /*1214*/ 	.word	0x00000000


	//----- nvinfo : EIATTR_MIN_STACK_SIZE
	.align		4
.L_799:
        /*1218*/ 	.byte	0x04, 0x12
        /*121a*/ 	.short	(.L_801 - .L_800)
	.align		4
.L_800:
        /*121c*/ 	.word	index@(_Z25selective_scan_bwd_kernelI32Selective_Scan_bwd_kernel_traitsILi32ELi16ELb0ELb0ELb0ELb1ELb0EN3c108BFloat16EfEEv12SSMParamsBwd)
        /*1220*/ 	.word	0x00000000


	//----- nvinfo : EIATTR_MIN_STACK_SIZE
	.align		4
.L_801:
        /*1224*/ 	.byte	0x04, 0x12
        /*1226*/ 	.short	(.L_803 - .L_802)
	.align		4
.L_802:
        /*1228*/ 	.word	index@(_Z25selective_scan_bwd_kernelI32Selective_Scan_bwd_kernel_traitsILi32ELi16ELb0ELb0ELb0ELb1ELb1EN3c108BFloat16EfEEv12SSMParamsBwd)
        /*122c*/ 	.word	0x00000000


	//----- nvinfo : EIATTR_MIN_STACK_SIZE
	.align		4
.L_803:
        /*1230*/ 	.byte	0x04, 0x12
        /*1232*/ 	.short	(.L_805 - .L_804)
	.align		4
.L_804:
        /*1234*/ 	.word	index@(_Z25selective_scan_bwd_kernelI32Selective_Scan_bwd_kernel_traitsILi32ELi16ELb0ELb0ELb1ELb0ELb0EN3c108BFloat16EfEEv12SSMParamsBwd)
        /*1238*/ 	.word	0x00000000


	//----- nvinfo : EIATTR_MIN_STACK_SIZE
	.align		4
.L_805:
        /*123c*/ 	.byte	0x04, 0x12
        /*123e*/ 	.short	(.L_807 - .L_806)
	.align		4
.L_806:
        /*1240*/ 	.word	index@(_Z25selective_scan_bwd_kernelI32Selective_Scan_bwd_kernel_traitsILi32ELi16ELb0ELb0ELb1ELb0ELb1EN3c108BFloat16EfEEv12SSMParamsBwd)
        /*1244*/ 	.word	0x00000000


	//----- nvinfo : EIATTR_MIN_STACK_SIZE
	.align		4
.L_807:
        /*1248*/ 	.byte	0x04, 0x12
        /*124a*/ 	.short	(.L_809 - .L_808)
	.align		4
.L_808:
        /*124c*/ 	.word	index@(_Z25selective_scan_bwd_kernelI32Selective_Scan_bwd_kernel_traitsILi32ELi16ELb0ELb0ELb1ELb1ELb0EN3c108BFloat16EfEEv12SSMParamsBwd)
        /*1250*/ 	.word	0x00000000


	//----- nvinfo : EIATTR_MIN_STACK_SIZE
	.align		4
.L_809:
        /*1254*/ 	.byte	0x04, 0x12
        /*1256*/ 	.short	(.L_811 - .L_810)
	.align		4
.L_810:
        /*1258*/ 	.word	index@(_Z25selective_scan_bwd_kernelI32Selective_Scan_bwd_kernel_traitsILi32ELi16ELb0ELb0ELb1ELb1ELb1EN3c108BFloat16EfEEv12SSMParamsBwd)
        /*125c*/ 	.word	0x00000000


	//----- nvinfo : EIATTR_MIN_STACK_SIZE
	.align		4
.L_811:
        /*1260*/ 	.byte	0x04, 0x12
        /*1262*/ 	.short	(.L_813 - .L_812)
	.align		4
.L_812:
        /*1264*/ 	.word	index@(_Z25selective_scan_bwd_kernelI32Selective_Scan_bwd_kernel_traitsILi32ELi16ELb0ELb1ELb0ELb0ELb0EN3c108BFloat16EfEEv12SSMParamsBwd)
        /*1268*/ 	.word	0x00000000


	//----- nvinfo : EIATTR_MIN_STACK_SIZE
	.align		4
.L_813:
        /*126c*/ 	.byte	0x04, 0x12
        /*126e*/ 	.short	(.L_815 - .L_814)
	.align		4
.L_814:
        /*1270*/ 	.word	index@(_Z25selective_scan_bwd_kernelI32Selective_Scan_bwd_kernel_traitsILi32ELi16ELb0ELb1ELb0ELb0ELb1EN3c108BFloat16EfEEv12SSMParamsBwd)
        /*1274*/ 	.word	0x00000000


	//----- nvinfo : EIATTR_MIN_STACK_SIZE
	.align		4
.L_815:
        /*1278*/ 	.byte	0x04, 0x12
        /*127a*/ 	.short	(.L_817 - .L_816)
	.align		4
.L_816:
        /*127c*/ 	.word	index@(_Z25selective_scan_bwd_kernelI32Selective_Scan_bwd_kernel_traitsILi32ELi16ELb0ELb1ELb0ELb1ELb0EN3c108BFloat16EfEEv12SSMParamsBwd)
        /*1280*/ 	.word	0x00000000


	//----- nvinfo : EIATTR_MIN_STACK_SIZE
	.align		4
.L_817:
        /*1284*/ 	.byte	0x04, 0x12
        /*1286*/ 	.short	(.L_819 - .L_818)
	.align		4
.L_818:
        /*1288*/ 	.word	index@(_Z25selective_scan_bwd_kernelI32Selective_Scan_bwd_kernel_traitsILi32ELi16ELb0ELb1ELb0ELb1ELb1EN3c108BFloat16EfEEv12SSMParamsBwd)
        /*128c*/ 	.word	0x00000000


	//----- nvinfo : EIATTR_MIN_STACK_SIZE
	.align		4
.L_819:
        /*1290*/ 	.byte	0x04, 0x12
        /*1292*/ 	.short	(.L_821 - .L_820)
	.align		4
.L_820:
        /*1294*/ 	.word	index@(_Z25selective_scan_bwd_kernelI32Selective_Scan_bwd_kernel_traitsILi32ELi16ELb0ELb1ELb1ELb0ELb0EN3c108BFloat16EfEEv12SSMParamsBwd)
        /*1298*/ 	.word	0x00000000


	//----- nvinfo : EIATTR_MIN_STACK_SIZE
	.align		4
.L_821:
        /*129c*/ 	.byte	0x04, 0x12
        /*129e*/ 	.short	(.L_823 - .L_822)
	.align		4
.L_822:
        /*12a0*/ 	.word	index@(_Z25selective_scan_bwd_kernelI32Selective_Scan_bwd_kernel_traitsILi32ELi16ELb0ELb1ELb1ELb0ELb1EN3c108BFloat16EfEEv12SSMParamsBwd)
        /*12a4*/ 	.word	0x00000000


	//----- nvinfo : EIATTR_MIN_STACK_SIZE
	.align		4
.L_823:
        /*12a8*/ 	.byte	0x04, 0x12
        /*12aa*/ 	.short	(.L_825 - .L_824)
	.align		4
.L_824:
        /*12ac*/ 	.word	index@(_Z25selective_scan_bwd_kernelI32Selective_Scan_bwd_kernel_traitsILi32ELi16ELb0ELb1ELb1ELb1ELb0EN3c108BFloat16EfEEv12SSMParamsBwd)
        /*12b0*/ 	.word	0x00000000


	//----- nvinfo : EIATTR_MIN_STACK_SIZE
	.align		4
.L_825:
        /*12b4*/ 	.byte	0x04, 0x12
        /*12b6*/ 	.short	(.L_827 - .L_826)
	.align		4
.L_826:
        /*12b8*/ 	.word	index@(_Z25selective_scan_bwd_kernelI32Selective_Scan_bwd_kernel_traitsILi32ELi16ELb0ELb1ELb1ELb1ELb1EN3c108BFloat16EfEEv12SSMParamsBwd)
        /*12bc*/ 	.word	0x00000000


	//----- nvinfo : EIATTR_MIN_STACK_SIZE
	.align		4
.L_827:
        /*12c0*/ 	.byte	0x04, 0x12
        /*12c2*/ 	.short	(.L_829 - .L_828)
	.align		4
.L_828:
        /*12c4*/ 	.word	index@(_Z25selective_scan_bwd_kernelI32Selective_Scan_bwd_kernel_traitsILi32ELi16ELb1ELb0ELb0ELb0ELb0EN3c108BFloat16EfEEv12SSMParamsBwd)
        /*12c8*/ 	.word	0x00000000


	//----- nvinfo : EIATTR_MIN_STACK_SIZE
	.align		4
.L_829:
        /*12cc*/ 	.byte	0x04, 0x12
        /*12ce*/ 	.short	(.L_831 - .L_830)
	.align		4
.L_830:
        /*12d0*/ 	.word	index@(_Z25selective_scan_bwd_kernelI32Selective_Scan_bwd_kernel_traitsILi32ELi16ELb1ELb0ELb0ELb0ELb1EN3c108BFloat16EfEEv12SSMParamsBwd)
        /*12d4*/ 	.word	0x00000000


	//----- nvinfo : EIATTR_MIN_STACK_SIZE
	.align		4
.L_831:
        /*12d8*/ 	.byte	0x04, 0x12
        /*12da*/ 	.short	(.L_833 - .L_832)
	.align		4
.L_832:
        /*12dc*/ 	.word	index@(_Z25selective_scan_bwd_kernelI32Selective_Scan_bwd_kernel_traitsILi32ELi16ELb1ELb0ELb0ELb1ELb0EN3c108BFloat16EfEEv12SSMParamsBwd)
        /*12e0*/ 	.word	0x00000000


	//----- nvinfo : EIATTR_MIN_STACK_SIZE
	.align		4
.L_833:
        /*12e4*/ 	.byte	0x04, 0x12
        /*12e6*/ 	.short	(.L_835 - .L_834)
	.align		4
.L_834:
        /*12e8*/ 	.word	index@(_Z25selective_scan_bwd_kernelI32Selective_Scan_bwd_kernel_traitsILi32ELi16ELb1ELb0ELb0ELb1ELb1EN3c108BFloat16EfEEv12SSMParamsBwd)
        /*12ec*/ 	.word	0x00000000


	//----- nvinfo : EIATTR_MIN_STACK_SIZE
	.align		4
.L_835:
        /*12f0*/ 	.byte	0x04, 0x12
        /*12f2*/ 	.short	(.L_837 - .L_836)
	.align		4
.L_836:
        /*12f4*/ 	.word	index@(_Z25selective_scan_bwd_kernelI32Selective_Scan_bwd_kernel_traitsILi32ELi16ELb1ELb0ELb1ELb0ELb0EN3c108BFloat16EfEEv12SSMParamsBwd)
        /*12f8*/ 	.word	0x00000000


	//----- nvinfo : EIATTR_MIN_STACK_SIZE
	.align		4
.L_837:
        /*12fc*/ 	.byte	0x04, 0x12
        /*12fe*/ 	.short	(.L_839 - .L_838)
	.align		4
.L_838:
        /*1300*/ 	.word	index@(_Z25selective_scan_bwd_kernelI32Selective_Scan_bwd_kernel_traitsILi32ELi16ELb1ELb0ELb1ELb0ELb1EN3c108BFloat16EfEEv12SSMParamsBwd)
        /*1304*/ 	.word	0x00000000


	//----- nvinfo : EIATTR_MIN_STACK_SIZE
	.align		4
.L_839:
        /*1308*/ 	.byte	0x04, 0x12
        /*130a*/ 	.short	(.L_841 - .L_840)
	.align		4
.L_840:
        /*130c*/ 	.word	index@(_Z25selective_scan_bwd_kernelI32Selective_Scan_bwd_kernel_traitsILi32ELi16ELb1ELb0ELb1ELb1ELb0EN3c108BFloat16EfEEv12SSMParamsBwd)
        /*1310*/ 	.word	0x00000000


	//----- nvinfo : EIATTR_MIN_STACK_SIZE
	.align		4
.L_841:
        /*1314*/ 	.byte	0x04, 0x12
        /*1316*/ 	.short	(.L_843 - .L_842)
	.align		4
.L_842:
        /*1318*/ 	.word	index@(_Z25selective_scan_bwd_kernelI32Selective_Scan_bwd_kernel_traitsILi32ELi16ELb1ELb0ELb1ELb1ELb1EN3c108BFloat16EfEEv12SSMParamsBwd)
        /*131c*/ 	.word	0x00000000


	//----- nvinfo : EIATTR_MIN_STACK_SIZE
	.align		4
.L_843:
        /*1320*/ 	.byte	0x04, 0x12
        /*1322*/ 	.short	(.L_845 - .L_844)
	.align		4
.L_844:
        /*1324*/ 	.word	index@(_Z25selective_scan_bwd_kernelI32Selective_Scan_bwd_kernel_traitsILi32ELi16ELb1ELb1ELb0ELb0ELb0EN3c108BFloat16EfEEv12SSMParamsBwd)
        /*1328*/ 	.word	0x00000000


	//----- nvinfo : EIATTR_MIN_STACK_SIZE
	.align		4
.L_845:
        /*132c*/ 	.byte	0x04, 0x12
        /*132e*/ 	.short	(.L_847 - .L_846)
	.align		4
.L_846:
        /*1330*/ 	.word	index@(_Z25selective_scan_bwd_kernelI32Selective_Scan_bwd_kernel_traitsILi32ELi16ELb1ELb1ELb0ELb0ELb1EN3c108BFloat16EfEEv12SSMParamsBwd)
        /*1334*/ 	.word	0x00000000


	//----- nvinfo : EIATTR_MIN_STACK_SIZE
	.align		4
.L_847:
        /*1338*/ 	.byte	0x04, 0x12
        /*133a*/ 	.short	(.L_849 - .L_848)
	.align		4
.L_848:
        /*133c*/ 	.word	index@(_Z25selective_scan_bwd_kernelI32Selective_Scan_bwd_kernel_traitsILi32ELi16ELb1ELb1ELb0ELb1ELb0EN3c108BFloat16EfEEv12SSMParamsBwd)
        /*1340*/ 	.word	0x00000000


	//----- nvinfo : EIATTR_MIN_STACK_SIZE
	.align		4
.L_849:
        /*1344*/ 	.byte	0x04, 0x12
        /*1346*/ 	.short	(.L_851 - .L_850)
	.align		4
.L_850:
        /*1348*/ 	.word	index@(_Z25selective_scan_bwd_kernelI32Selective_Scan_bwd_kernel_traitsILi32ELi16ELb1ELb1ELb0ELb1ELb1EN3c108BFloat16EfEEv12SSMParamsBwd)
        /*134c*/ 	.word	0x00000000


	//----- nvinfo : EIATTR_MIN_STACK_SIZE
	.align		4
.L_851:
        /*1350*/ 	.byte	0x04, 0x12
        /*1352*/ 	.short	(.L_853 - .L_852)
	.align		4
.L_852:
        /*1354*/ 	.word	index@(_Z25selective_scan_bwd_kernelI32Selective_Scan_bwd_kernel_traitsILi32ELi16ELb1ELb1ELb1ELb0ELb0EN3c108BFloat16EfEEv12SSMParamsBwd)
        /*1358*/ 	.word	0x00000000


	//----- nvinfo : EIATTR_MIN_STACK_SIZE
	.align		4
.L_853:
        /*135c*/ 	.byte	0x04, 0x12
        /*135e*/ 	.short	(.L_855 - .L_854)
	.align		4
.L_854:
        /*1360*/ 	.word	index@(_Z25selective_scan_bwd_kernelI32Selective_Scan_bwd_kernel_traitsILi32ELi16ELb1ELb1ELb1ELb0ELb1EN3c108BFloat16EfEEv12SSMParamsBwd)
        /*1364*/ 	.word	0x00000000


	//----- nvinfo : EIATTR_MIN_STACK_SIZE
	.align		4
.L_855:
        /*1368*/ 	.byte	0x04, 0x12
        /*136a*/ 	.short	(.L_857 - .L_856)
	.align		4
.L_856:
        /*136c*/ 	.word	index@(_Z25selective_scan_bwd_kernelI32Selective_Scan_bwd_kernel_traitsILi32ELi16ELb1ELb1ELb1ELb1ELb0EN3c108BFloat16EfEEv12SSMParamsBwd)
        /*1370*/ 	.word	0x00000000


	//----- nvinfo : EIATTR_MIN_STACK_SIZE
	.align		4
.L_857:
        /*1374*/ 	.byte	0x04, 0x12
        /*1376*/ 	.short	(.L_859 - .L_858)
	.align		4
.L_858:
        /*1378*/ 	.word	index@(_Z25selective_scan_bwd_kernelI32Selective_Scan_bwd_kernel_traitsILi32ELi16ELb1ELb1ELb1ELb1ELb1EN3c108BFloat16EfEEv12SSMParamsBwd)
        /*137c*/ 	.word	0x00000000


	//----- nvinfo : EIATTR_MIN_STACK_SIZE
	.align		4
.L_859:
        /*1380*/ 	.byte	0x04, 0x12
        /*1382*/ 	.short	(.L_861 - .L_860)
	.align		4
.L_860:
        /*1384*/ 	.word	index@(_Z25selective_scan_bwd_kernelI32Selective_Scan_bwd_kernel_traitsILi32ELi8ELb0ELb0ELb0ELb0ELb0EN3c108BFloat16EfEEv12SSMParamsBwd)
        /*1388*/ 	.word	0x00000000


	//----- nvinfo : EIATTR_MIN_STACK_SIZE
	.align		4
.L_861:
        /*138c*/ 	.byte	0x04, 0x12
        /*138e*/ 	.short	(.L_863 - .L_862)
	.align		4
.L_862:
        /*1390*/ 	.word	index@(_Z25selective_scan_bwd_kernelI32Selective_Scan_bwd_kernel_traitsILi32ELi8ELb0ELb0ELb0ELb0ELb1EN3c108BFloat16EfEEv12SSMParamsBwd)
        /*1394*/ 	.word	0x00000000


	//----- nvinfo : EIATTR_MIN_STACK_SIZE
	.align		4
.L_863:
        /*1398*/ 	.byte	0x04, 0x12
        /*139a*/ 	.short	(.L_865 - .L_864)
	.align		4
.L_864:
        /*139c*/ 	.word	index@(_Z25selective_scan_bwd_kernelI32Selective_Scan_bwd_kernel_traitsILi32ELi8ELb0ELb0ELb0ELb1ELb0EN3c108BFloat16EfEEv12SSMParamsBwd)
        /*13a0*/ 	.word	0x00000000


	//----- nvinfo : EIATTR_MIN_STACK_SIZE
	.align		4
.L_865:
        /*13a4*/ 	.byte	0x04, 0x12
        /*13a6*/ 	.short	(.L_867 - .L_866)
	.align		4
.L_866:
        /*13a8*/ 	.word	index@(_Z25selective_scan_bwd_kernelI32Selective_Scan_bwd_kernel_traitsILi32ELi8ELb0ELb0ELb0ELb1ELb1EN3c108BFloat16EfEEv12SSMParamsBwd)
        /*13ac*/ 	.word	0x00000000


	//----- nvinfo : EIATTR_MIN_STACK_SIZE
	.align		4
.L_867:
        /*13b0*/ 	.byte	0x04, 0x12
        /*13b2*/ 	.short	(.L_869 - .L_868)
	.align		4
.L_868:
        /*13b4*/ 	.word	index@(_Z25selective_scan_bwd_kernelI32Selective_Scan_bwd_kernel_traitsILi32ELi8ELb0ELb0ELb1ELb0ELb0EN3c108BFloat16EfEEv12SSMParamsBwd)
        /*13b8*/ 	.word	0x00000000


	//----- nvinfo : EIATTR_MIN_STACK_SIZE
	.align		4
.L_869:
        /*13bc*/ 	.byte	0x04, 0x12
        /*13be*/ 	.short	(.L_871 - .L_870)
	.align		4
.L_870:
        /*13c0*/ 	.word	index@(_Z25selective_scan_bwd_kernelI32Selective_Scan_bwd_kernel_traitsILi32ELi8ELb0ELb0ELb1ELb0ELb1EN3c108BFloat16EfEEv12SSMParamsBwd)
        /*13c4*/ 	.word	0x00000000


	//----- nvinfo : EIATTR_MIN_STACK_SIZE
	.align		4
.L_871:
        /*13c8*/ 	.byte	0x04, 0x12
        /*13ca*/ 	.short	(.L_873 - .L_872)
	.align		4
.L_872:
        /*13cc*/ 	.word	index@(_Z25selective_scan_bwd_kernelI32Selective_Scan_bwd_kernel_traitsILi32ELi8ELb0ELb0ELb1ELb1ELb0EN3c108BFloat16EfEEv12SSMParamsBwd)
        /*13d0*/ 	.word	0x00000000


	//----- nvinfo : EIATTR_MIN_STACK_SIZE
	.align		4
.L_873:
        /*13d4*/ 	.byte	0x04, 0x12
        /*13d6*/ 	.short	(.L_875 - .L_874)
	.align		4
.L_874:
        /*13d8*/ 	.word	index@(_Z25selective_scan_bwd_kernelI32Selective_Scan_bwd_kernel_traitsILi32ELi8ELb0ELb0ELb1ELb1ELb1EN3c108BFloat16EfEEv12SSMParamsBwd)
        /*13dc*/ 	.word	0x00000000


	//----- nvinfo : EIATTR_MIN_STACK_SIZE
	.align		4
.L_875:
        /*13e0*/ 	.byte	0x04, 0x12
        /*13e2*/ 	.short	(.L_877 - .L_876)
	.align		4
.L_876:
        /*13e4*/ 	.word	index@(_Z25selective_scan_bwd_kernelI32Selective_Scan_bwd_kernel_traitsILi32ELi8ELb0ELb1ELb0ELb0ELb0EN3c108BFloat16EfEEv12SSMParamsBwd)
        /*13e8*/ 	.word	0x00000000


	//----- nvinfo : EIATTR_MIN_STACK_SIZE
	.align		4
.L_877:
        /*13ec*/ 	.byte	0x04, 0x12
        /*13ee*/ 	.short	(.L_879 - .L_878)
	.align		4
.L_878:
        /*13f0*/ 	.word	index@(_Z25selective_scan_bwd_kernelI32Selective_Scan_bwd_kernel_traitsILi32ELi8ELb0ELb1ELb0ELb0ELb1EN3c108BFloat16EfEEv12SSMParamsBwd)
        /*13f4*/ 	.word	0x00000000


	//----- nvinfo : EIATTR_MIN_STACK_SIZE
	.align		4
.L_879:
        /*13f8*/ 	.byte	0x04, 0x12
        /*13fa*/ 	.short	(.L_881 - .L_880)
	.align		4
.L_880:
        /*13fc*/ 	.word	index@(_Z25selective_scan_bwd_kernelI32Selective_Scan_bwd_kernel_traitsILi32ELi8ELb0ELb1ELb0ELb1ELb0EN3c108BFloat16EfEEv12SSMParamsBwd)
        /*1400*/ 	.word	0x00000000


	//----- nvinfo : EIATTR_MIN_STACK_SIZE
	.align		4
.L_881:
        /*1404*/ 	.byte	0x04, 0x12
        /*1406*/ 	.short	(.L_883 - .L_882)
	.align		4
.L_882:
        /*1408*/ 	.word	index@(_Z25selective_scan_bwd_kernelI32Selective_Scan_bwd_kernel_traitsILi32ELi8ELb0ELb1ELb0ELb1ELb1EN3c108BFloat16EfEEv12SSMParamsBwd)
        /*140c*/ 	.word	0x00000000


	//----- nvinfo : EIATTR_MIN_STACK_SIZE
	.align		4
.L_883:
        /*1410*/ 	.byte	0x04, 0x12
        /*1412*/ 	.short	(.L_885 - .L_884)
	.align		4
.L_884:
        /*1414*/ 	.word	index@(_Z25selective_scan_bwd_kernelI32Selective_Scan_bwd_kernel_traitsILi32ELi8ELb0ELb1ELb1ELb0ELb0EN3c108BFloat16EfEEv12SSMParamsBwd)
        /*1418*/ 	.word	0x00000000


	//----- nvinfo : EIATTR_MIN_STACK_SIZE
	.align		4
.L_885:
        /*141c*/ 	.byte	0x04, 0x12
        /*141e*/ 	.short	(.L_887 - .L_886)
	.align		4
.L_886:
        /*1420*/ 	.word	index@(_Z25selective_scan_bwd_kernelI32Selective_Scan_bwd_kernel_traitsILi32ELi8ELb0ELb1ELb1ELb0ELb1EN3c108BFloat16EfEEv12SSMParamsBwd)
        /*1424*/ 	.word	0x00000000


	//----- nvinfo : EIATTR_MIN_STACK_SIZE
	.align		4
.L_887:
        /*1428*/ 	.byte	0x04, 0x12
        /*142a*/ 	.short	(.L_889 - .L_888)
	.align		4
.L_888:
        /*142c*/ 	.word	index@(_Z25selective_scan_bwd_kernelI32Selective_Scan_bwd_kernel_traitsILi32ELi8ELb0ELb1ELb1ELb1ELb0EN3c108BFloat16EfEEv12SSMParamsBwd)
        /*1430*/ 	.word	0x00000000


	//----- nvinfo : EIATTR_MIN_STACK_SIZE
	.align		4
.L_889:
        /*1434*/ 	.byte	0x04, 0x12
        /*1436*/ 	.short	(.L_891 - .L_890)
	.align		4
.L_890:
        /*1438*/ 	.word	index@(_Z25selective_scan_bwd_kernelI32Selective_Scan_bwd_kernel_traitsILi32ELi8ELb0ELb1ELb1ELb1ELb1EN3c108BFloat16EfEEv12SSMParamsBwd)
        /*143c*/ 	.word	0x00000000


	//----- nvinfo : EIATTR_MIN_STACK_SIZE
	.align		4
.L_891:
        /*1440*/ 	.byte	0x04, 0x12
        /*1442*/ 	.short	(.L_893 - .L_892)
	.align		4
.L_892:
        /*1444*/ 	.word	index@(_Z25selective_scan_bwd_kernelI32Selective_Scan_bwd_kernel_traitsILi32ELi8ELb1ELb0ELb0ELb0ELb0EN3c108BFloat16EfEEv12SSMParamsBwd)
        /*1448*/ 	.word	0x00000000


	//----- nvinfo : EIATTR_MIN_STACK_SIZE
	.align		4
.L_893:
        /*144c*/ 	.byte	0x04, 0x12
        /*144e*/ 	.short	(.L_895 - .L_894)
	.align		4
.L_894:
        /*1450*/ 	.word	index@(_Z25selective_scan_bwd_kernelI32Selective_Scan_bwd_kernel_traitsILi32ELi8ELb1ELb0ELb0ELb0ELb1EN3c108BFloat16EfEEv12SSMParamsBwd)
        /*1454*/ 	.word	0x00000000


	//----- nvinfo : EIATTR_MIN_STACK_SIZE
	.align		4
.L_895:
        /*1458*/ 	.byte	0x04, 0x12
        /*145a*/ 	.short	(.L_897 - .L_896)
	.align		4
.L_896:
        /*145c*/ 	.word	index@(_Z25selective_scan_bwd_kernelI32Selective_Scan_bwd_kernel_traitsILi32ELi8ELb1ELb0ELb0ELb1ELb0EN3c108BFloat16EfEEv12SSMParamsBwd)
        /*1460*/ 	.word	0x00000000


	//----- nvinfo : EIATTR_MIN_STACK_SIZE
	.align		4
.L_897:
        /*1464*/ 	.byte	0x04, 0x12
        /*1466*/ 	.short	(.L_899 - .L_898)
	.align		4
.L_898:
        /*1468*/ 	.word	index@(_Z25selective_scan_bwd_kernelI32Selective_Scan_bwd_kernel_traitsILi32ELi8ELb1ELb0ELb0ELb1ELb1EN3c108BFloat16EfEEv12SSMParamsBwd)
        /*146c*/ 	.word	0x00000000


	//----- nvinfo : EIATTR_MIN_STACK_SIZE
	.align		4
.L_899:
        /*1470*/ 	.byte	0x04, 0x12
        /*1472*/ 	.short	(.L_901 - .L_900)
	.align		4
.L_900:
        /*1474*/ 	.word	index@(_Z25selective_scan_bwd_kernelI32Selective_Scan_bwd_kernel_traitsILi32ELi8ELb1ELb0ELb1ELb0ELb0EN3c108BFloat16EfEEv12SSMParamsBwd)
        /*1478*/ 	.word	0x00000000


	//----- nvinfo : EIATTR_MIN_STACK_SIZE
	.align		4
.L_901:
        /*147c*/ 	.byte	0x04, 0x12
        /*147e*/ 	.short	(.L_903 - .L_902)
	.align		4
.L_902:
        /*1480*/ 	.word	index@(_Z25selective_scan_bwd_kernelI32Selective_Scan_bwd_kernel_traitsILi32ELi8ELb1ELb0ELb1ELb0ELb1EN3c108BFloat16EfEEv12SSMParamsBwd)
        /*1484*/ 	.word	0x00000000


	//----- nvinfo : EIATTR_MIN_STACK_SIZE
	.align		4
.L_903:
        /*1488*/ 	.byte	0x04, 0x12
        /*148a*/ 	.short	(.L_905 - .L_904)
	.align		4
.L_904:
        /*148c*/ 	.word	index@(_Z25selective_scan_bwd_kernelI32Selective_Scan_bwd_kernel_traitsILi32ELi8ELb1ELb0ELb1ELb1ELb0EN3c108BFloat16EfEEv12SSMParamsBwd)
        /*1490*/ 	.word	0x00000000


	//----- nvinfo : EIATTR_MIN_STACK_SIZE
	.align		4
.L_905:
        /*1494*/ 	.byte	0x04, 0x12
        /*1496*/ 	.short	(.L_907 - .L_906)
	.align		4
.L_906:
        /*1498*/ 	.word	index@(_Z25selective_scan_bwd_kernelI32Selective_Scan_bwd_kernel_traitsILi32ELi8ELb1ELb0ELb1ELb1ELb1EN3c108BFloat16EfEEv12SSMParamsBwd)
        /*149c*/ 	.word	0x00000000


	//----- nvinfo : EIATTR_MIN_STACK_SIZE
	.align		4
.L_907:
        /*14a0*/ 	.byte	0x04, 0x12
        /*14a2*/ 	.short	(.L_909 - .L_908)
	.align		4
.L_908:
        /*14a4*/ 	.word	index@(_Z25selective_scan_bwd_kernelI32Selective_Scan_bwd_kernel_traitsILi32ELi8ELb1ELb1ELb0ELb0ELb0EN3c108BFloat16EfEEv12SSMParamsBwd)
        /*14a8*/ 	.word	0x00000000


	//----- nvinfo : EIATTR_MIN_STACK_SIZE
	.align		4
.L_909:
        /*14ac*/ 	.byte	0x04, 0x12
        /*14ae*/ 	.short	(.L_911 - .L_910)
	.align		4
.L_910:
        /*14b0*/ 	.word	index@(_Z25selective_scan_bwd_kernelI32Selective_Scan_bwd_kernel_traitsILi32ELi8ELb1ELb1ELb0ELb0ELb1EN3c108BFloat16EfEEv12SSMParamsBwd)
        /*14b4*/ 	.word	0x00000000


	//----- nvinfo : EIATTR_MIN_STACK_SIZE
	.align		4
.L_911:
        /*14b8*/ 	.byte	0x04, 0x12
        /*14ba*/ 	.short	(.L_913 - .L_912)
	.align		4
.L_912:
        /*14bc*/ 	.word	index@(_Z25selective_scan_bwd_kernelI32Selective_Scan_bwd_kernel_traitsILi32ELi8ELb1ELb1ELb0ELb1ELb0EN3c108BFloat16EfEEv12SSMParamsBwd)
        /*14c0*/ 	.word	0x00000000


	//----- nvinfo : EIATTR_MIN_STACK_SIZE
	.align		4
.L_913:
        /*14c4*/ 	.byte	0x04, 0x12
        /*14c6*/ 	.short	(.L_915 - .L_914)
	.align		4
.L_914:
        /*14c8*/ 	.word	index@(_Z25selective_scan_bwd_kernelI32Selective_Scan_bwd_kernel_traitsILi32ELi8ELb1ELb1ELb0ELb1ELb1EN3c108BFloat16EfEEv12SSMParamsBwd)
        /*14cc*/ 	.word	0x00000000


	//----- nvinfo : EIATTR_MIN_STACK_SIZE
	.align		4
.L_915:
        /*14d0*/ 	.byte	0x04, 0x12
        /*14d2*/ 	.short	(.L_917 - .L_916)
	.align		4
.L_916:
        /*14d4*/ 	.word	index@(_Z25selective_scan_bwd_kernelI32Selective_Scan_bwd_kernel_traitsILi32ELi8ELb1ELb1ELb1ELb0ELb0EN3c108BFloat16EfEEv12SSMParamsBwd)
        /*14d8*/ 	.word	0x00000000


	//----- nvinfo : EIATTR_MIN_STACK_SIZE
	.align		4
.L_917:
        /*14dc*/ 	.byte	0x04, 0x12
        /*14de*/ 	.short	(.L_919 - .L_918)
	.align		4
.L_918:
        /*14e0*/ 	.word	index@(_Z25selective_scan_bwd_kernelI32Selective_Scan_bwd_kernel_traitsILi32ELi8ELb1ELb1ELb1ELb0ELb1EN3c108BFloat16EfEEv12SSMParamsBwd)
        /*14e4*/ 	.word	0x00000000


	//----- nvinfo : EIATTR_MIN_STACK_SIZE
	.align		4
.L_919:
        /*14e8*/ 	.byte	0x04, 0x12
        /*14ea*/ 	.short	(.L_921 - .L_920)
	.align		4
.L_920:
        /*14ec*/ 	.word	index@(_Z25selective_scan_bwd_kernelI32Selective_Scan_bwd_kernel_traitsILi32ELi8ELb1ELb1ELb1ELb1ELb0EN3c108BFloat16EfEEv12SSMParamsBwd)
        /*14f0*/ 	.word	0x00000000


	//----- nvinfo : EIATTR_MIN_STACK_SIZE
	.align		4
.L_921:
        /*14f4*/ 	.byte	0x04, 0x12
        /*14f6*/ 	.short	(.L_923 - .L_922)
	.align		4
.L_922:
        /*14f8*/ 	.word	index@(_Z25selective_scan_bwd_kernelI32Selective_Scan_bwd_kernel_traitsILi32ELi8ELb1ELb1ELb1ELb1ELb1EN3c108BFloat16EfEEv12SSMParamsBwd)
        /*14fc*/ 	.word	0x00000000


	//----- nvinfo : EIATTR_MIN_STACK_SIZE
	.align		4
.L_923:
        /*1500*/ 	.byte	0x04, 0x12
        /*1502*/ 	.short	(.L_925 - .L_924)
	.align		4
.L_924:
        /*1504*/ 	.word	index@(_Z25selective_scan_bwd_kernelI32Selective_Scan_bwd_kernel_traitsILi32ELi4ELb0ELb0ELb0ELb0ELb0EN3c108BFloat16EfEEv12SSMParamsBwd)
        /*1508*/ 	.word	0x00000000


	//----- nvinfo : EIATTR_MIN_STACK_SIZE
	.align		4
.L_925:
        /*150c*/ 	.byte	0x04, 0x12
        /*150e*/ 	.short	(.L_927 - .L_926)
	.align		4
.L_926:
        /*1510*/ 	.word	index@(_Z25selective_scan_bwd_kernelI32Selective_Scan_bwd_kernel_traitsILi32ELi4ELb0ELb0ELb0ELb0ELb1EN3c108BFloat16EfEEv12SSMParamsBwd)
        /*1514*/ 	.word	0x00000000


	//----- nvinfo : EIATTR_MIN_STACK_SIZE
	.align		4
.L_927:
        /*1518*/ 	.byte	0x04, 0x12
        /*151a*/ 	.short	(.L_929 - .L_928)
	.align		4
.L_928:
        /*151c*/ 	.word	index@(_Z25selective_scan_bwd_kernelI32Selective_Scan_bwd_kernel_traitsILi32ELi4ELb0ELb0ELb0ELb1ELb0EN3c108BFloat16EfEEv12SSMParamsBwd)
        /*1520*/ 	.word	0x00000000


	//----- nvinfo : EIATTR_MIN_STACK_SIZE
	.align		4
.L_929:
        /*1524*/ 	.byte	0x04, 0x12
        /*1526*/ 	.short	(.L_931 - .L_930)
	.align		4
.L_930:
        /*1528*/ 	.word	index@(_Z25selective_scan_bwd_kernelI32Selective_Scan_bwd_kernel_traitsILi32ELi4ELb0ELb0ELb0ELb1ELb1EN3c108BFloat16EfEEv12SSMParamsBwd)
        /*152c*/ 	.word	0x00000000


	//----- nvinfo : EIATTR_MIN_STACK_SIZE
	.align		4
.L_931:
        /*1530*/ 	.byte	0x04, 0x12
        /*1532*/ 	.short	(.L_933 - .L_932)
	.align		4
.L_932:
        /*1534*/ 	.word	index@(_Z25selective_scan_bwd_kernelI32Selective_Scan_bwd_kernel_traitsILi32ELi4ELb0ELb0ELb1ELb0ELb0EN3c108BFloat16EfEEv12SSMParamsBwd)
        /*1538*/ 	.word	0x00000000


	//----- nvinfo : EIATTR_MIN_STACK_SIZE
	.align		4
.L_933:
        /*153c*/ 	.byte	0x04, 0x12
        /*153e*/ 	.short	(.L_935 - .L_934)
	.align		4
.L_934:
        /*1540*/ 	.word	index@(_Z25selective_scan_bwd_kernelI32Selective_Scan_bwd_kernel_traitsILi32ELi4ELb0ELb0ELb1ELb0ELb1EN3c108BFloat16EfEEv12SSMParamsBwd)
        /*1544*/ 	.word	0x00000000


	//----- nvinfo : EIATTR_MIN_STACK_SIZE
	.align		4
.L_935:
        /*1548*/ 	.byte	0x04, 0x12
        /*154a*/ 	.short	(.L_937 - .L_936)
	.align		4
.L_936:
        /*154c*/ 	.word	index@(_Z25selective_scan_bwd_kernelI32Selective_Scan_bwd_kernel_traitsILi32ELi4ELb0ELb0ELb1ELb1ELb0EN3c108BFloat16EfEEv12SSMParamsBwd)
        /*1550*/ 	.word	0x00000000


	//----- nvinfo : EIATTR_MIN_STACK_SIZE
	.align		4
.L_937:
        /*1554*/ 	.byte	0x04, 0x12
        /*1556*/ 	.short	(.L_939 - .L_938)
	.align		4
.L_938:
        /*1558*/ 	.word	index@(_Z25selective_scan_bwd_kernelI32Selective_Scan_bwd_kernel_traitsILi32ELi4ELb0ELb0ELb1ELb1ELb1EN3c108BFloat16EfEEv12SSMParamsBwd)
        /*155c*/ 	.word	0x00000000


	//----- nvinfo : EIATTR_MIN_STACK_SIZE
	.align		4
.L_939:
        /*1560*/ 	.byte	0x04, 0x12
        /*1562*/ 	.short	(.L_941 - .L_940)
	.align		4
.L_940:
        /*1564*/ 	.word	index@(_Z25selective_scan_bwd_kernelI32Selective_Scan_bwd_kernel_traitsILi32ELi4ELb0ELb1ELb0ELb0ELb0EN3c108BFloat16EfEEv12SSMParamsBwd)
        /*1568*/ 	.word	0x00000000


	//----- nvinfo : EIATTR_MIN_STACK_SIZE
	.align		4
.L_941:
        /*156c*/ 	.byte	0x04, 0x12
        /*156e*/ 	.short	(.L_943 - .L_942)
	.align		4
.L_942:
        /*1570*/ 	.word	index@(_Z25selective_scan_bwd_kernelI32Selective_Scan_bwd_kernel_traitsILi32ELi4ELb0ELb1ELb0ELb0ELb1EN3c108BFloat16EfEEv12SSMParamsBwd)
        /*1574*/ 	.word	0x00000000


	//----- nvinfo : EIATTR_MIN_STACK_SIZE
	.align		4
.L_943:
        /*1578*/ 	.byte	0x04, 0x12
        /*157a*/ 	.short	(.L_945 - .L_944)
	.align		4
.L_944:
        /*157c*/ 	.word	index@(_Z25selective_scan_bwd_kernelI32Selective_Scan_bwd_kernel_traitsILi32ELi4ELb0ELb1ELb0ELb1ELb0EN3c108BFloat16EfEEv12SSMParamsBwd)
        /*1580*/ 	.word	0x00000000


	//----- nvinfo : EIATTR_MIN_STACK_SIZE
	.align		4
.L_945:
        /*1584*/ 	.byte	0x04, 0x12
        /*1586*/ 	.short	(.L_947 - .L_946)
	.align		4
.L_946:
        /*1588*/ 	.word	index@(_Z25selective_scan_bwd_kernelI32Selective_Scan_bwd_kernel_traitsILi32ELi4ELb0ELb1ELb0ELb1ELb1EN3c108BFloat16EfEEv12SSMParamsBwd)
        /*158c*/ 	.word	0x00000000


	//----- nvinfo : EIATTR_MIN_STACK_SIZE
	.align		4
.L_947:
        /*1590*/ 	.byte	0x04, 0x12
        /*1592*/ 	.short	(.L_949 - .L_948)
	.align		4
.L_948:
        /*1594*/ 	.word	index@(_Z25selective_scan_bwd_kernelI32Selective_Scan_bwd_kernel_traitsILi32ELi4ELb0ELb1ELb1ELb0ELb0EN3c108BFloat16EfEEv12SSMParamsBwd)
        /*1598*/ 	.word	0x00000000


	//----- nvinfo : EIATTR_MIN_STACK_SIZE
	.align		4
.L_949:
        /*159c*/ 	.byte	0x04, 0x12
        /*159e*/ 	.short	(.L_951 - .L_950)
	.align		4
.L_950:
        /*15a0*/ 	.word	index@(_Z25selective_scan_bwd_kernelI32Selective_Scan_bwd_kernel_traitsILi32ELi4ELb0ELb1ELb1ELb0ELb1EN3c108BFloat16EfEEv12SSMParamsBwd)
        /*15a4*/ 	.word	0x00000000


	//----- nvinfo : EIATTR_MIN_STACK_SIZE
	.align		4
.L_951:
        /*15a8*/ 	.byte	0x04, 0x12
        /*15aa*/ 	.short	(.L_953 - .L_952)
	.align		4
.L_952:
        /*15ac*/ 	.word	index@(_Z25selective_scan_bwd_kernelI32Selective_Scan_bwd_kernel_traitsILi32ELi4ELb0ELb1ELb1ELb1ELb0EN3c108BFloat16EfEEv12SSMParamsBwd)
        /*15b0*/ 	.word	0x00000000


	//----- nvinfo : EIATTR_MIN_STACK_SIZE
	.align		4
.L_953:
        /*15b4*/ 	.byte	0x04, 0x12
        /*15b6*/ 	.short	(.L_955 - .L_954)
	.align		4
.L_954:
        /*15b8*/ 	.word	index@(_Z25selective_scan_bwd_kernelI32Selective_Scan_bwd_kernel_traitsILi32ELi4ELb0ELb1ELb1ELb1ELb1EN3c108BFloat16EfEEv12SSMParamsBwd)
        /*15bc*/ 	.word	0x00000000


	//----- nvinfo : EIATTR_MIN_STACK_SIZE
	.align		4
.L_955:
        /*15c0*/ 	.byte	0x04, 0x12
        /*15c2*/ 	.short	(.L_957 - .L_956)
	.align		4
.L_956:
        /*15c4*/ 	.word	index@(_Z25selective_scan_bwd_kernelI32Selective_Scan_bwd_kernel_traitsILi32ELi4ELb1ELb0ELb0ELb0ELb0EN3c108BFloat16EfEEv12SSMParamsBwd)
        /*15c8*/ 	.word	0x00000000


	//----- nvinfo : EIATTR_MIN_STACK_SIZE
	.align		4
.L_957:
        /*15cc*/ 	.byte	0x04, 0x12
        /*15ce*/ 	.short	(.L_959 - .L_958)
	.align		4
.L_958:
        /*15d0*/ 	.word	index@(_Z25selective_scan_bwd_kernelI32Selective_Scan_bwd_kernel_traitsILi32ELi4ELb1ELb0ELb0ELb0ELb1EN3c108BFloat16EfEEv12SSMParamsBwd)
        /*15d4*/ 	.word	0x00000000


	//----- nvinfo : EIATTR_MIN_STACK_SIZE
	.align		4
.L_959:
        /*15d8*/ 	.byte	0x04, 0x12
        /*15da*/ 	.short	(.L_961 - .L_960)
	.align		4
.L_960:
        /*15dc*/ 	.word	index@(_Z25selective_scan_bwd_kernelI32Selective_Scan_bwd_kernel_traitsILi32ELi4ELb1ELb0ELb0ELb1ELb0EN3c108BFloat16EfEEv12SSMParamsBwd)
        /*15e0*/ 	.word	0x00000000


	//----- nvinfo : EIATTR_MIN_STACK_SIZE
	.align		4
.L_961:
        /*15e4*/ 	.byte	0x04, 0x12
        /*15e6*/ 	.short	(.L_963 - .L_962)
	.align		4
.L_962:
        /*15e8*/ 	.word	index@(_Z25selective_scan_bwd_kernelI32Selective_Scan_bwd_kernel_traitsILi32ELi4ELb1ELb0ELb0ELb1ELb1EN3c108BFloat16EfEEv12SSMParamsBwd)
        /*15ec*/ 	.word	0x00000000


	//----- nvinfo : EIATTR_MIN_STACK_SIZE
	.align		4
.L_963:
        /*15f0*/ 	.byte	0x04, 0x12
        /*15f2*/ 	.short	(.L_965 - .L_964)
	.align		4
.L_964:
        /*15f4*/ 	.word	index@(_Z25selective_scan_bwd_kernelI32Selective_Scan_bwd_kernel_traitsILi32ELi4ELb1ELb0ELb1ELb0ELb0EN3c108BFloat16EfEEv12SSMParamsBwd)
        /*15f8*/ 	.word	0x00000000


	//----- nvinfo : EIATTR_MIN_STACK_SIZE
	.align		4
.L_965:
        /*15fc*/ 	.byte	0x04, 0x12
        /*15fe*/ 	.short	(.L_967 - .L_966)
	.align		4
.L_966:
        /*1600*/ 	.word	index@(_Z25selective_scan_bwd_kernelI32Selective_Scan_bwd_kernel_traitsILi32ELi4ELb1ELb0ELb1ELb0ELb1EN3c108BFloat16EfEEv12SSMParamsBwd)
        /*1604*/ 	.word	0x00000000


	//----- nvinfo : EIATTR_MIN_STACK_SIZE
	.align		4
.L_967:
        /*1608*/ 	.byte	0x04, 0x12
        /*160a*/ 	.short	(.L_969 - .L_968)
	.align		4
.L_968:
        /*160c*/ 	.word	index@(_Z25selective_scan_bwd_kernelI32Selective_Scan_bwd_kernel_traitsILi32ELi4ELb1ELb0ELb1ELb1ELb0EN3c108BFloat16EfEEv12SSMParamsBwd)
        /*1610*/ 	.word	0x00000000


	//----- nvinfo : EIATTR_MIN_STACK_SIZE
	.align		4
.L_969:
        /*1614*/ 	.byte	0x04, 0x12
        /*1616*/ 	.short	(.L_971 - .L_970)
	.align		4
.L_970:
        /*1618*/ 	.word	index@(_Z25selective_scan_bwd_kernelI32Selective_Scan_bwd_kernel_traitsILi32ELi4ELb1ELb0ELb1ELb1ELb1EN3c108BFloat16EfEEv12SSMParamsBwd)
        /*161c*/ 	.word	0x00000000


	//----- nvinfo : EIATTR_MIN_STACK_SIZE
	.align		4
.L_971:
        /*1620*/ 	.byte	0x04, 0x12
        /*1622*/ 	.short	(.L_973 - .L_972)
	.align		4
.L_972:
        /*1624*/ 	.word	index@(_Z25selective_scan_bwd_kernelI32Selective_Scan_bwd_kernel_traitsILi32ELi4ELb1ELb1ELb0ELb0ELb0EN3c108BFloat16EfEEv12SSMParamsBwd)
        /*1628*/ 	.word	0x00000000


	//----- nvinfo : EIATTR_MIN_STACK_SIZE
	.align		4
.L_973:
        /*162c*/ 	.byte	0x04, 0x12
        /*162e*/ 	.short	(.L_975 - .L_974)
	.align		4
.L_974:
        /*1630*/ 	.word	index@(_Z25selective_scan_bwd_kernelI32Selective_Scan_bwd_kernel_traitsILi32ELi4ELb1ELb1ELb0ELb0ELb1EN3c108BFloat16EfEEv12SSMParamsBwd)
        /*1634*/ 	.word	0x00000000


	//----- nvinfo : EIATTR_MIN_STACK_SIZE
	.align		4
.L_975:
        /*1638*/ 	.byte	0x04, 0x12
        /*163a*/ 	.short	(.L_977 - .L_976)
	.align		4
.L_976:
        /*163c*/ 	.word	index@(_Z25selective_scan_bwd_kernelI32Selective_Scan_bwd_kernel_traitsILi32ELi4ELb1ELb1ELb0ELb1ELb0EN3c108BFloat16EfEEv12SSMParamsBwd)
        /*1640*/ 	.word	0x00000000


	//----- nvinfo : EIATTR_MIN_STACK_SIZE
	.align		4
.L_977:
        /*1644*/ 	.byte	0x04, 0x12
        /*1646*/ 	.short	(.L_979 - .L_978)
	.align		4
.L_978:
        /*1648*/ 	.word	index@(_Z25selective_scan_bwd_kernelI32Selective_Scan_bwd_kernel_traitsILi32ELi4ELb1ELb1ELb0ELb1ELb1EN3c108BFloat16EfEEv12SSMParamsBwd)
        /*164c*/ 	.word	0x00000000


	//----- nvinfo : EIATTR_MIN_STACK_SIZE
	.align		4
.L_979:
        /*1650*/ 	.byte	0x04, 0x12
        /*1652*/ 	.short	(.L_981 - .L_980)
	.align		4
.L_980:
        /*1654*/ 	.word	index@(_Z25selective_scan_bwd_kernelI32Selective_Scan_bwd_kernel_traitsILi32ELi4ELb1ELb1ELb1ELb0ELb0EN3c108BFloat16EfEEv12SSMParamsBwd)
        /*1658*/ 	.word	0x00000000


	//----- nvinfo : EIATTR_MIN_STACK_SIZE
	.align		4
.L_981:
        /*165c*/ 	.byte	0x04, 0x12
        /*165e*/ 	.short	(.L_983 - .L_982)
	.align		4
.L_982:
        /*1660*/ 	.word	index@(_Z25selective_scan_bwd_kernelI32Selective_Scan_bwd_kernel_traitsILi32ELi4ELb1ELb1ELb1ELb0ELb1EN3c108BFloat16EfEEv12SSMParamsBwd)
        /*1664*/ 	.word	0x00000000


	//----- nvinfo : EIATTR_MIN_STACK_SIZE
	.align		4
.L_983:
        /*1668*/ 	.byte	0x04, 0x12
        /*166a*/ 	.short	(.L_985 - .L_984)
	.align		4
.L_984:
        /*166c*/ 	.word	index@(_Z25selective_scan_bwd_kernelI32Selective_Scan_bwd_kernel_traitsILi32ELi4ELb1ELb1ELb1ELb1ELb0EN3c108BFloat16EfEEv12SSMParamsBwd)
        /*1670*/ 	.word	0x00000000


	//----- nvinfo : EIATTR_MIN_STACK_SIZE
	.align		4
.L_985:
        /*1674*/ 	.byte	0x04, 0x12
        /*1676*/ 	.short	(.L_987 - .L_986)
	.align		4
.L_986:
        /*1678*/ 	.word	index@(_Z25selective_scan_bwd_kernelI32Selective_Scan_bwd_kernel_traitsILi32ELi4ELb1ELb1ELb1ELb1ELb1EN3c108BFloat16EfEEv12SSMParamsBwd)
        /*167c*/ 	.word	0x00000000
.L_987:


//--------------------- .nv.compat                --------------------------
	.section	.nv.compat,"",@"SHT_CUDA_COMPAT_INFO"
	.align	4
        /*0000*/ 	.byte	0x02, 0x09, 0x01, 0x00, 0x02, 0x02, 0x01, 0x00, 0x02, 0x05, 0x05, 0x00, 0x03, 0x07, 0x01, 0x01
        /*0010*/ 	.byte	0x02, 0x03, 0x00, 0x00, 0x02, 0x06, 0x01, 0x00, 0x04, 0x0b, 0x08, 0x00, 0x00, 0x00, 0x00, 0x00
        /*0020*/ 	.byte	0x00, 0x00, 0x00, 0x00


//--------------------- .nv.info._Z25selective_scan_bwd_kernelI32Selective_Scan_bwd_kernel_traitsILi128ELi16ELb0ELb0ELb0ELb0ELb0EN3c108BFloat16EfEEv12SSMParamsBwd --------------------------
	.section	.nv.info._Z25selective_scan_bwd_kernelI32Selective_Scan_bwd_kernel_traitsILi128ELi16ELb0ELb0ELb0ELb0ELb0EN3c108BFloat16EfEEv12SSMParamsBwd,"",@"SHT_CUDA_INFO"
	.sectionflags	@""
	.align	4


	//----- nvinfo : EIATTR_CUDA_API_VERSION
	.align		4
        /*0000*/ 	.byte	0x04, 0x37
        /*0002*/ 	.short	(.L_989 - .L_988)
.L_988:
        /*0004*/ 	.word	0x00000082


	//----- nvinfo : EIATTR_KPARAM_INFO
	.align		4
.L_989:
        /*0008*/ 	.byte	0x04, 0x17
        /*000a*/ 	.short	(.L_991 - .L_990)
.L_990:
        /*000c*/ 	.word	0x00000000
        /*0010*/ 	.short	0x0000
        /*0012*/ 	.short	0x0000
        /*0014*/ 	.byte	0x00, 0xf0, 0xc1, 0x07


	//----- nvinfo : EIATTR_SPARSE_MMA_MASK
	.align		4
.L_991:
        /*0018*/ 	.byte	0x03, 0x50
        /*001a*/ 	.short	0x0000


	//----- nvinfo : EIATTR_MAXREG_COUNT
	.align		4
        /*001c*/ 	.byte	0x03, 0x1b
        /*001e*/ 	.short	0x00a8


	//----- nvinfo : EIATTR_NUM_BARRIERS
	.align		4
        /*0020*/ 	.byte	0x02, 0x4c
        /*0022*/ 	.byte	0x01
	.zero		1


	//----- nvinfo : EIATTR_ANNOTATIONS
	.align		4
        /*0024*/ 	.byte	0x04, 0x55
        /*0026*/ 	.short	(.L_993 - .L_992)


	//   ....[0]....
.L_992:
        /*0028*/ 	.word	0x00000001
        /*002c*/ 	.byte	0x00, 0x02, 0x00, 0x00, 0x01, 0x00, 0x00, 0x00, 0x30, 0x02, 0x00, 0x00, 0x01, 0x00, 0x00, 0x00
        /*003c*/ 	.byte	0xe0, 0x04, 0x00, 0x00, 0x01, 0x00, 0x00, 0x00, 0x00, 0x05, 0x00, 0x00, 0x01, 0x00, 0x00, 0x00
        /*004c*/ 	.byte	0xa0, 0x1a, 0x00, 0x00, 0x01, 0x00, 0x00, 0x00, 0xb0, 0x1a, 0x00, 0x00, 0x01, 0x00, 0x00, 0x00
        /*005c*/ 	.byte	0xd0, 0x1f, 0x00, 0x00, 0x01, 0x00, 0x00, 0x00, 0x10, 0x4a, 0x00, 0x00, 0x01, 0x00, 0x00, 0x00
        /*006c*/ 	.byte	0x90, 0x4a, 0x00, 0x00, 0x01, 0x00, 0x00, 0x00, 0xd0, 0x59, 0x00, 0x00, 0x01, 0x00, 0x00, 0x00
        /*007c*/ 	.byte	0x60, 0x5a, 0x00, 0x00, 0x01, 0x00, 0x00, 0x00, 0x10, 0x5d, 0x00, 0x00


	//----- nvinfo : EIATTR_MERCURY_ISA_VERSION
	.align		4
.L_993:
        /*0088*/ 	.byte	0x03, 0x5f
        /*008a*/ 	.short	0x0101


	//----- nvinfo : EIATTR_INT_WARP_WIDE_INSTR_OFFSETS
	.align		4
        /*008c*/ 	.byte	0x04, 0x31
        /*008e*/ 	.short	(.L_995 - .L_994)


	//   ....[0]....
.L_994:
        /*0090*/ 	.word	0x00002bf0


	//----- nvinfo : EIATTR_COOP_GROUP_MASK_REGIDS
	.align		4
.L_995:
        /*0094*/ 	.byte	0x04, 0x29
        /*0096*/ 	.short	(.L_997 - .L_996)


	//   ....[0]....
.L_996:
        /*0098*/ 	.word	0xffffffff


	//   ....[1]....
        /*009c*/ 	.word	0xffffffff


	//   ....[2]....
        /*00a0*/ 	.word	0xffffffff


	//   ....[3]....
        /*00a4*/ 	.word	0xffffffff


	//   ....[4]....
        /*00a8*/ 	.word	0xffffffff


	//   ....[5]....
        /*00ac*/ 	.word	0xffffffff


	//   ....[6]....
        /*00b0*/ 	.word	0xffffffff


	//   ....[7]....
        /*00b4*/ 	.word	0xffffffff


	//   ....[8]....
        /*00b8*/ 	.word	0xffffffff


	//   ....[9]....
        /*00bc*/ 	.word	0xffffffff


	//   ....[10]....
        /*00c0*/ 	.word	0xffffffff


	//   ....[11]....
        /*00c4*/ 	.word	0xffffffff


	//   ....[12]....
        /*00c8*/ 	.word	0xffffffff


	//   ....[13]....
        /*00cc*/ 	.word	0xffffffff


	//   ....[14]....
        /*00d0*/ 	.word	0xffffffff


	//   ....[15]....
        /*00d4*/ 	.word	0xffffffff


	//   ....[16]....
        /*00d8*/ 	.word	0xffffffff


	//   ....[17]....
        /*00dc*/ 	.word	0xffffffff


	//   ....[18]....
        /*00e0*/ 	.word	0xffffffff


	//   ....[19]....
        /*00e4*/ 	.word	0xffffffff


	//   ....[20]....
        /*00e8*/ 	.word	0xffffffff


	//   ....[21]....
        /*00ec*/ 	.word	0xffffffff


	//   ....[22]....
        /*00f0*/ 	.word	0xffffffff


	//   ....[23]....
        /*00f4*/ 	.word	0xffffffff


	//   ....[24]....
        /*00f8*/ 	.word	0xffffffff


	//   ....[25]....
        /*00fc*/ 	.word	0xffffffff


	//   ....[26]....
        /*0100*/ 	.word	0xffffffff


	//   ....[27]....
        /*0104*/ 	.word	0xffffffff


	//   ....[28]....
        /*0108*/ 	.word	0xffffffff


	//   ....[29]....
        /*010c*/ 	.word	0xffffffff


	//   ....[30]....
        /*0110*/ 	.word	0xffffffff


	//   ....[31]....
        /*0114*/ 	.word	0xffffffff


	//   ....[32]....
        /*0118*/ 	.word	0xffffffff


	//   ....[33]....
        /*011c*/ 	.word	0xffffffff


	//   ....[34]....
        /*0120*/ 	.word	0xffffffff


	//   ....[35]....
        /*0124*/ 	.word	0xffffffff


	//   ....[36]....
        /*0128*/ 	.word	0xffffffff


	//   ....[37]....
        /*012c*/ 	.word	0xffffffff


	//   ....[38]....
        /*0130*/ 	.word	0xffffffff


	//   ....[39]....
        /*0134*/ 	.word	0xffffffff


	//   ....[40]....
        /*0138*/ 	.word	0xffffffff


	//   ....[41]....
        /*013c*/ 	.word	0xffffffff


	//   ....[42]....
        /*0140*/ 	.word	0xffffffff


	//   ....[43]....
        /*0144*/ 	.word	0xffffffff


	//   ....[44]....
        /*0148*/ 	.word	0xffffffff


	//   ....[45]....
        /*014c*/ 	.word	0xffffffff


	//   ....[46]....
        /*0150*/ 	.word	0xffffffff


	//   ....[47]....
        /*0154*/ 	.word	0xffffffff


	//   ....[48]....
        /*0158*/ 	.word	0xffffffff


	//   ....[49]....
        /*015c*/ 	.word	0xffffffff


	//   ....[50]....
        /*0160*/ 	.word	0xffffffff


	//   ....[51]....
        /*0164*/ 	.word	0xffffffff


	//   ....[52]....
        /*0168*/ 	.word	0xffffffff


	//   ....[53]....
        /*016c*/ 	.word	0xffffffff


	//   ....[54]....
        /*0170*/ 	.word	0xffffffff


	//   ....[55]....
        /*0174*/ 	.word	0x05000056


	//   ....[56]....
        /*0178*/ 	.word	0x05000056


	//   ....[57]....
        /*017c*/ 	.word	0x05000056


	//   ....[58]....
        /*0180*/ 	.word	0x05000056


	//   ....[59]....
        /*0184*/ 	.word	0x05000056


	//   ....[60]....
        /*0188*/ 	.word	0x05000056


	//   ....[61]....
        /*018c*/ 	.word	0x05000056


	//   ....[62]....
        /*0190*/ 	.word	0x05000056


	//   ....[63]....
        /*0194*/ 	.word	0x05000056


	//   ....[64]....
        /*0198*/ 	.word	0x05000056


	//   ....[65]....
        /*019c*/ 	.word	0x05000056


	//   ....[66]....
        /*01a0*/ 	.word	0x05000056


	//   ....[67]....
        /*01a4*/ 	.word	0x05000056


	//   ....[68]....
        /*01a8*/ 	.word	0x05000056


	//   ....[69]....
        /*01ac*/ 	.word	0x05000056


	//   ....[70]....
        /*01b0*/ 	.word	0x05000056


	//   ....[71]....
        /*01b4*/ 	.word	0x05000056


	//   ....[72]....
        /*01b8*/ 	.word	0x05000056


	//   ....[73]....
        /*01bc*/ 	.word	0x05000056


	//   ....[74]....
        /*01c0*/ 	.word	0x05000056


	//   ....[75]....
        /*01c4*/ 	.word	0x05000056


	//   ....[76]....
        /*01c8*/ 	.word	0x05000056


	//   ....[77]....
        /*01cc*/ 	.word	0x05000056


	//   ....[78]....
        /*01d0*/ 	.word	0x05000056


	//   ....[79]....
        /*01d4*/ 	.word	0x05000056


	//   ....[80]....
        /*01d8*/ 	.word	0x05000056


	//   ....[81]....
        /*01dc*/ 	.word	0x05000056


	//   ....[82]....
        /*01e0*/ 	.word	0x05000056


	//   ....[83]....
        /*01e4*/ 	.word	0x05000056


	//   ....[84]....
        /*01e8*/ 	.word	0x05000056


	//   ....[85]....
        /*01ec*/ 	.word	0x05000056


	//   ....[86]....
        /*01f0*/ 	.word	0x05000056


	//----- nvinfo : EIATTR_COOP_GROUP_INSTR_OFFSETS
	.align		4
.L_997:
        /*01f4*/ 	.byte	0x04, 0x28
        /*01f6*/ 	.short	(.L_999 - .L_998)


	//   ....[0]....
.L_998:
        /*01f8*/ 	.word	0x00001140


	//   ....[1]....
        /*01fc*/ 	.word	0x00001700


	//   ....[2]....
        /*0200*/ 	.word	0x00001cc0


	//   ....[3]....
        /*0204*/ 	.word	0x00003080


	//   ....[4]....
        /*0208*/ 	.word	0x00003090


	//   ....[5]....
        /*020c*/ 	.word	0x000030d0


	//   ....[6]....
        /*0210*/ 	.word	0x000030e0


	//   ....[7]....
        /*0214*/ 	.word	0x00003120


	//   ....[8]....
        /*0218*/ 	.word	0x00003130


	//   ....[9]....
        /*021c*/ 	.word	0x00003170


	//   ....[10]....
        /*0220*/ 	.word	0x00003180


	//   ....[11]....
        /*0224*/ 	.word	0x000031c0


	//   ....[12]....
        /*0228*/ 	.word	0x000031d0


	//   ....[13]....
        /*022c*/ 	.word	0x00003270


	//   ....[14]....
        /*0230*/ 	.word	0x00003280


	//   ....[15]....
        /*0234*/ 	.word	0x00003290


	//   ....[16]....
        /*0238*/ 	.word	0x000032a0


	//   ....[17]....
        /*023c*/ 	.word	0x00003800


	//   ....[18]....
        /*0240*/ 	.word	0x00003830


	//   ....[19]....
        /*0244*/ 	.word	0x000038a0


	//   ....[20]....
        /*0248*/ 	.word	0x000038b0


	//   ....[21]....
        /*024c*/ 	.word	0x00003900


	//   ....[22]....
        /*0250*/ 	.word	0x00003920


	//   ....[23]....
        /*0254*/ 	.word	0x00003970


	//   ....[24]....
        /*0258*/ 	.word	0x00003980


	//   ....[25]....
        /*025c*/ 	.word	0x000039d0


	//   ....[26]....
        /*0260*/ 	.word	0x000039e0


	//   ....[27]....
        /*0264*/ 	.word	0x00003a30


	//   ....[28]....
        /*0268*/ 	.word	0x00003a40


	//   ....[29]....
        /*026c*/ 	.word	0x00003a50


	//   ....[30]....
        /*0270*/ 	.word	0x00003a60


	//   ....[31]....
        /*0274*/ 	.word	0x00003a90


	//   ....[32]....
        /*0278*/ 	.word	0x00003aa0


	//   ....[33]....
        /*027c*/ 	.word	0x00004170


	//   ....[34]....
        /*0280*/ 	.word	0x00004270


	//   ....[35]....
        /*0284*/ 	.word	0x00004360


	//   ....[36]....
        /*0288*/ 	.word	0x00004440


	//   ....[37]....
        /*028c*/ 	.word	0x00004530


	//   ....[38]....
        /*0290*/ 	.word	0x00004610


	//   ....[39]....
        /*0294*/ 	.word	0x000046c0


	//   ....[40]....
        /*0298*/ 	.word	0x000046e0


	//   ....[41]....
        /*029c*/ 	.word	0x00004700


	//   ....[42]....
        /*02a0*/ 	.word	0x00004740


	//   ....[43]....
        /*02a4*/ 	.word	0x00004dd0


	//   ....[44]....
        /*02a8*/ 	.word	0x00005620


	//   ....[45]....
        /*02ac*/ 	.word	0x00005ae0


	//   ....[46]....
        /*02b0*/ 	.word	0x00005b00


	//   ....[47]....
        /*02b4*/ 	.word	0x00005b30


	//   ....[48]....
        /*02b8*/ 	.word	0x00005b70


	//   ....[49]....
        /*02bc*/ 	.word	0x00005b90


	//   ....[50]....
        /*02c0*/ 	.word	0x00005da0


	//   ....[51]....
        /*02c4*/ 	.word	0x00005dc0


	//   ....[52]....
        /*02c8*/ 	.word	0x00005df0


	//   ....[53]....
        /*02cc*/ 	.word	0x00005e30


	//   ....[54]....
        /*02d0*/ 	.word	0x00005e50


	//   ....[55]....
        /*02d4*/ 	.word	0x000065a0


	//   ....[56]....
        /*02d8*/ 	.word	0x00006600


	//   ....[57]....
        /*02dc*/ 	.word	0x000066a0


	//   ....[58]....
        /*02e0*/ 	.word	0x00006700


	//   ....[59]....
        /*02e4*/ 	.word	0x000067a0


	//   ....[60]....
        /*02e8*/ 	.word	0x00006800


	//   ....[61]....
        /*02ec*/ 	.word	0x000068a0


	//   ....[62]....
        /*02f0*/ 	.word	0x00006900


	//   ....[63]....
        /*02f4*/ 	.word	0x000069a0


	//   ....[64]....
        /*02f8*/ 	.word	0x00006a00


	//   ....[65]....
        /*02fc*/ 	.word	0x00006aa0


	//   ....[66]....
        /*0300*/ 	.word	0x00006b40


	//   ....[67]....
        /*0304*/ 	.word	0x00006be0


	//   ....[68]....
        /*0308*/ 	.word	0x00006c80


	//   ....[69]....
        /*030c*/ 	.word	0x00006cf0


	//   ....[70]....
        /*0310*/ 	.word	0x00006d40


	//   ....[71]....
        /*0314*/ 	.word	0x00006df0


	//   ....[72]....
        /*0318*/ 	.word	0x00006e60


	//   ....[73]....
        /*031c*/ 	.word	0x00006f20


	//   ....[74]....
        /*0320*/ 	.word	0x00006f70


	//   ....[75]....
        /*0324*/ 	.word	0x00007010


	//   ....[76]....
        /*0328*/ 	.word	0x00007060


	//   ....[77]....
        /*032c*/ 	.word	0x000070f0


	//   ....[78]....
        /*0330*/ 	.word	0x00007140


	//   ....[79]....
        /*0334*/ 	.word	0x000071d0


	//   ....[80]....
        /*0338*/ 	.word	0x00007220


	//   ....[81]....
        /*033c*/ 	.word	0x000072c0


	//   ....[82]....
        /*0340*/ 	.word	0x00007310


	//   ....[83]....
        /*0344*/ 	.word	0x00007390


	//   ....[84]....
        /*0348*/ 	.word	0x000073e0


	//   ....[85]....
        /*034c*/ 	.word	0x00007440


	//   ....[86]....
        /*0350*/ 	.word	0x00007490


	//----- nvinfo : EIATTR_VRC_CTA_INIT_COUNT
	.align		4
.L_999:
        /*0354*/ 	.byte	0x02, 0x4a
	.zero		1
	.zero		1


	//----- nvinfo : EIATTR_EXIT_INSTR_OFFSETS
	.align		4
        /*0358*/ 	.byte	0x04, 0x1c
        /*035a*/ 	.short	(.L_1001 - .L_1000)


	//   ....[0]....
.L_1000:
        /*035c*/ 	.word	0x00005f90


	//   ....[1]....
        /*0360*/ 	.word	0x00006540


	//----- nvinfo : EIATTR_MAX_THREADS
	.align		4
.L_1001:
        /*0364*/ 	.byte	0x04, 0x05
        /*0366*/ 	.short	(.L_1003 - .L_1002)
.L_1002:
        /*0368*/ 	.word	0x00000080
        /*036c*/ 	.word	0x00000001
        /*0370*/ 	.word	0x00000001


	//----- nvinfo : EIATTR_CRS_STACK_SIZE
	.align		4
.L_1003:
        /*0374*/ 	.byte	0x04, 0x1e
        /*0376*/ 	.short	(.L_1005 - .L_1004)
.L_1004:
        /*0378*/ 	.word	0x00000000


	//----- nvinfo : EIATTR_CBANK_PARAM_SIZE
	.align		4
.L_1005:
        /*037c*/ 	.byte	0x03, 0x19
        /*037e*/ 	.short	0x01f0


	//----- nvinfo : EIATTR_PARAM_CBANK
	.align		4
        /*0380*/ 	.byte	0x04, 0x0a
        /*0382*/ 	.short	(.L_1007 - .L_1006)
	.align		4
.L_1006:
        /*0384*/ 	.word	index@(.nv.constant0._Z25selective_scan_bwd_kernelI32Selective_Scan_bwd_kernel_traitsILi128ELi16ELb0ELb0ELb0ELb0ELb0EN3c108BFloat16EfEEv12SSMParamsBwd)
        /*0388*/ 	.short	0x0380
        /*038a*/ 	.short	0x01f0


	//----- nvinfo : EIATTR_SW_WAR
	.align		4
.L_1007:
        /*038c*/ 	.byte	0x04, 0x36
        /*038e*/ 	.short	(.L_1009 - .L_1008)
.L_1008:
        /*0390*/ 	.word	0x00000008
.L_1009:


//--------------------- .nv.info._Z25selective_scan_bwd_kernelI32Selective_Scan_bwd_kernel_traitsILi128ELi16ELb0ELb0ELb0ELb0ELb1EN3c108BFloat16EfEEv12SSMParamsBwd --------------------------
	.section	.nv.info._Z25selective_scan_bwd_kernelI32Selective_Scan_bwd_kernel_traitsILi128ELi16ELb0ELb0ELb0ELb0ELb1EN3c108BFloat16EfEEv12SSMParamsBwd,"",@"SHT_CUDA_INFO"
	.sectionflags	@""
	.align	4


	//----- nvinfo : EIATTR_CUDA_API_VERSION
	.align		4
        /*0000*/ 	.byte	0x04, 0x37
        /*0002*/ 	.short	(.L_1011 - .L_1010)
.L_1010:
        /*0004*/ 	.word	0x00000082


	//----- nvinfo : EIATTR_KPARAM_INFO
	.align		4
.L_1011:
        /*0008*/ 	.byte	0x04, 0x17
        /*000a*/ 	.short	(.L_1013 - .L_1012)
.L_1012:
        /*000c*/ 	.word	0x00000000
        /*0010*/ 	.short	0x0000
        /*0012*/ 	.short	0x0000
        /*0014*/ 	.byte	0x00, 0xf0, 0xc1, 0x07


	//----- nvinfo : EIATTR_SPARSE_MMA_MASK
	.align		4
.L_1013:
        /*0018*/ 	.byte	0x03, 0x50
        /*001a*/ 	.short	0x0000


	//----- nvinfo : EIATTR_MAXREG_COUNT
	.align		4
        /*001c*/ 	.byte	0x03, 0x1b
        /*001e*/ 	.short	0x00a8


	//----- nvinfo : EIATTR_NUM_BARRIERS
	.align		4
        /*0020*/ 	.byte	0x02, 0x4c
        /*0022*/ 	.byte	0x01
	.zero		1


	//----- nvinfo : EIATTR_ANNOTATIONS
	.align		4
        /*0024*/ 	.byte	0x04, 0x55
        /*0026*/ 	.short	(.L_1015 - .L_1014)


	//   ....[0]....
.L_1014:
        /*0028*/ 	.word	0x00000001
        /*002c*/ 	.byte	0x00, 0x02, 0x00, 0x00, 0x01, 0x00, 0x00, 0x00, 0x30, 0x02, 0x00, 0x00, 0x01, 0x00, 0x00, 0x00
        /*003c*/ 	.byte	0xe0, 0x04, 0x00, 0x00, 0x01, 0x00, 0x00, 0x00, 0xf0, 0x04, 0x00, 0x00, 0x01, 0x00, 0x00, 0x00
        /*004c*/ 	.byte	0x20, 0x38, 0x00, 0x00, 0x01, 0x00, 0x00, 0x00, 0x30, 0x38, 0x00, 0x00, 0x01, 0x00, 0x00, 0x00
        /*005c*/ 	.byte	0xb0, 0x41, 0x00, 0x00, 0x01, 0x00, 0x00, 0x00, 0x80, 0x47, 0x00, 0x00, 0x01, 0x00, 0x00, 0x00
        /*006c*/ 	.byte	0x10, 0x6e, 0x00, 0x00, 0x01, 0x00, 0x00, 0x00, 0x30, 0x6e, 0x00, 0x00, 0x01, 0x00, 0x00, 0x00
        /*007c*/ 	.byte	0xa0, 0x6e, 0x00, 0x00, 0x01, 0x00, 0x00, 0x00, 0xe0, 0x7d, 0x00, 0x00, 0x01, 0x00, 0x00, 0x00
        /*008c*/ 	.byte	0x70, 0x7e, 0x00, 0x00, 0x01, 0x00, 0x00, 0x00, 0x20, 0x81, 0x00, 0x00


	//----- nvinfo : EIATTR_MERCURY_ISA_VERSION
	.align		4
.L_1015:
        /*0098*/ 	.byte	0x03, 0x5f
        /*009a*/ 	.short	0x0101


	//----- nvinfo : EIATTR_INT_WARP_WIDE_INSTR_OFFSETS
	.align		4
        /*009c*/ 	.byte	0x04, 0x31
        /*009e*/ 	.short	(.L_1017 - .L_1016)


	//   ....[0]....
.L_1016:
        /*00a0*/ 	.word	0x00003250


	//   ....[1]....
        /*00a4*/ 	.word	0x00004fe0


	//----- nvinfo : EIATTR_COOP_GROUP_MASK_REGIDS
	.align		4
.L_1017:
        /*00a8*/ 	.byte	0x04, 0x29
        /*00aa*/ 	.short	(.L_1019 - .L_1018)


	//   ....[0]....
.L_1018:
        /*00ac*/ 	.word	0xffffffff


	//   ....[1]....
        /*00b0*/ 	.word	0xffffffff


	//   ....[2]....
        /*00b4*/ 	.word	0xffffffff


	//   ....[3]....
        /*00b8*/ 	.word	0xffffffff


	//   ....[4]....
        /*00bc*/ 	.word	0xffffffff


	//   ....[5]....
        /*00c0*/ 	.word	0xffffffff


	//   ....[6]....
        /*00c4*/ 	.word	0xffffffff


	//   ....[7]....
        /*00c8*/ 	.word	0xffffffff


	//   ....[8]....
        /*00cc*/ 	.word	0xffffffff


	//   ....[9]....
        /*00d0*/ 	.word	0xffffffff


	//   ....[10]....
        /*00d4*/ 	.word	0xffffffff


	//   ....[11]....
        /*00d8*/ 	.word	0xffffffff


	//   ....[12]....
        /*00dc*/ 	.word	0xffffffff


	//   ....[13]....
        /*00e0*/ 	.word	0xffffffff


	//   ....[14]....
        /*00e4*/ 	.word	0xffffffff


	//   ....[15]....
        /*00e8*/ 	.word	0xffffffff


	//   ....[16]....
        /*00ec*/ 	.word	0xffffffff


	//   ....[17]....
        /*00f0*/ 	.word	0xffffffff


	//   ....[18]....
        /*00f4*/ 	.word	0xffffffff


	//   ....[19]....
        /*00f8*/ 	.word	0xffffffff


	//   ....[20]....
        /*00fc*/ 	.word	0xffffffff


	//   ....[21]....
        /*0100*/ 	.word	0xffffffff


	//   ....[22]....
        /*0104*/ 	.word	0xffffffff


	//   ....[23]....
        /*0108*/ 	.word	0xffffffff


	//   ....[24]....
        /*010c*/ 	.word	0xffffffff


	//   ....[25]....
        /*0110*/ 	.word	0xffffffff


	//   ....[26]....
        /*0114*/ 	.word	0xffffffff


	//   ....[27]....
        /*0118*/ 	.word	0xffffffff


	//   ....[28]....
        /*011c*/ 	.word	0xffffffff


	//   ....[29]....
        /*0120*/ 	.word	0xffffffff


	//   ....[30]....
        /*0124*/ 	.word	0xffffffff


	//   ....[31]....
        /*0128*/ 	.word	0xffffffff


	//   ....[32]....
        /*012c*/ 	.word	0xffffffff


	//   ....[33]....
        /*0130*/ 	.word	0xffffffff


	//   ....[34]....
        /*0134*/ 	.word	0xffffffff


	//   ....[35]....
        /*0138*/ 	.word	0xffffffff


	//   ....[36]....
        /*013c*/ 	.word	0xffffffff


	//   ....[37]....
        /*0140*/ 	.word	0xffffffff


	//   ....[38]....
        /*0144*/ 	.word	0xffffffff


	//   ....[39]....
        /*0148*/ 	.word	0xffffffff


	//   ....[40]....
        /*014c*/ 	.word	0xffffffff


	//   ....[41]....
        /*0150*/ 	.word	0xffffffff


	//   ....[42]....
        /*0154*/ 	.word	0xffffffff


	//   ....[43]....
        /*0158*/ 	.word	0xffffffff


	//   ....[44]....
        /*015c*/ 	.word	0xffffffff


	//   ....[45]....
        /*0160*/ 	.word	0xffffffff


	//   ....[46]....
        /*0164*/ 	.word	0xffffffff


	//   ....[47]....
        /*0168*/ 	.word	0xffffffff


	//   ....[48]....
        /*016c*/ 	.word	0xffffffff


	//   ....[49]....
        /*0170*/ 	.word	0xffffffff


	//   ....[50]....
        /*0174*/ 	.word	0xffffffff


	//   ....[51]....
        /*0178*/ 	.word	0xffffffff


	//   ....[52]....
        /*017c*/ 	.word	0xffffffff


	//   ....[53]....
        /*0180*/ 	.word	0xffffffff


	//   ....[54]....
        /*0184*/ 	.word	0xffffffff


	//   ....[55]....
        /*0188*/ 	.word	0xffffffff


	//   ....[56]....
        /*018c*/ 	.word	0xffffffff


	//   ....[57]....
        /*0190*/ 	.word	0xffffffff


	//   ....[58]....
        /*0194*/ 	.word	0xffffffff


	//   ....[59]....
        /*0198*/ 	.word	0x05000056


	//   ....[60]....
        /*019c*/ 	.word	0x05000056


	//   ....[61]....
        /*01a0*/ 	.word	0x05000056


	//   ....[62]....
        /*01a4*/ 	.word	0x05000056


	//   ....[63]....
        /*01a8*/ 	.word	0x05000056


	//   ....[64]....
        /*01ac*/ 	.word	0x05000056


	//   ....[65]....
        /*01b0*/ 	.word	0x05000056


	//   ....[66]....
        /*01b4*/ 	.word	0x05000056


	//   ....[67]....
        /*01b8*/ 	.word	0x05000056


	//   ....[68]....
        /*01bc*/ 	.word	0x05000056


	//   ....[69]....
        /*01c0*/ 	.word	0x05000056


	//   ....[70]....
        /*01c4*/ 	.word	0x05000056


	//   ....[71]....
        /*01c8*/ 	.word	0x05000056


	//   ....[72]....
        /*01cc*/ 	.word	0x05000056


	//   ....[73]....
        /*01d0*/ 	.word	0x05000056


	//   ....[74]....
        /*01d4*/ 	.word	0x05000056


	//   ....[75]....
        /*01d8*/ 	.word	0x05000056


	//   ....[76]....
        /*01dc*/ 	.word	0x05000056


	//   ....[77]....
        /*01e0*/ 	.word	0x05000056


	//   ....[78]....
        /*01e4*/ 	.word	0x05000056


	//   ....[79]....
        /*01e8*/ 	.word	0x05000056


	//   ....[80]....
        /*01ec*/ 	.word	0x05000056


	//   ....[81]....
        /*01f0*/ 	.word	0x05000056


	//   ....[82]....
        /*01f4*/ 	.word	0x05000056


	//   ....[83]....
        /*01f8*/ 	.word	0x05000056


	//   ....[84]....
        /*01fc*/ 	.word	0x05000056


	//   ....[85]....
        /*0200*/ 	.word	0x05000056


	//   ....[86]....
        /*0204*/ 	.word	0x05000056


	//   ....[87]....
        /*0208*/ 	.word	0x05000056


	//   ....[88]....
        /*020c*/ 	.word	0x05000056


	//   ....[89]....
        /*0210*/ 	.word	0x05000056


	//   ....[90]....
        /*0214*/ 	.word	0x05000056


	//----- nvinfo : EIATTR_COOP_GROUP_INSTR_OFFSETS
	.align		4
.L_1019:
        /*0218*/ 	.byte	0x04, 0x28
        /*021a*/ 	.short	(.L_1021 - .L_1020)


	//   ....[0]....
.L_1020:
        /*021c*/ 	.word	0x00001150


	//   ....[1]....
        /*0220*/ 	.word	0x00001710


	//   ....[2]....
        /*0224*/ 	.word	0x00001bc0


	//   ....[3]....
        /*0228*/ 	.word	0x000020e0


	//   ....[4]....
        /*022c*/ 	.word	0x00002800


	//   ....[5]....
        /*0230*/ 	.word	0x00003490


	//   ....[6]....
        /*0234*/ 	.word	0x00003e40


	//   ....[7]....
        /*0238*/ 	.word	0x00005470


	//   ....[8]....
        /*023c*/ 	.word	0x00005480


	//   ....[9]....
        /*0240*/ 	.word	0x000054c0


	//   ....[10]....
        /*0244*/ 	.word	0x000054d0


	//   ....[11]....
        /*0248*/ 	.word	0x00005510


	//   ....[12]....
        /*024c*/ 	.word	0x00005520


	//   ....[13]....
        /*0250*/ 	.word	0x00005560


	//   ....[14]....
        /*0254*/ 	.word	0x00005570


	//   ....[15]....
        /*0258*/ 	.word	0x000055b0


	//   ....[16]....
        /*025c*/ 	.word	0x000055c0


	//   ....[17]....
        /*0260*/ 	.word	0x00005680


	//   ....[18]....
        /*0264*/ 	.word	0x00005690


	//   ....[19]....
        /*0268*/ 	.word	0x000056a0


	//   ....[20]....
        /*026c*/ 	.word	0x000056b0


	//   ....[21]....
        /*0270*/ 	.word	0x00005c00


	//   ....[22]....
        /*0274*/ 	.word	0x00005c30


	//   ....[23]....
        /*0278*/ 	.word	0x00005ca0


	//   ....[24]....
        /*027c*/ 	.word	0x00005cb0


	//   ....[25]....
        /*0280*/ 	.word	0x00005d00


	//   ....[26]....
        /*0284*/ 	.word	0x00005d20


	//   ....[27]....
        /*0288*/ 	.word	0x00005d70


	//   ....[28]....
        /*028c*/ 	.word	0x00005d80


	//   ....[29]....
        /*0290*/ 	.word	0x00005dd0


	//   ....[30]....
        /*0294*/ 	.word	0x00005de0


	//   ....[31]....
        /*0298*/ 	.word	0x00005e30


	//   ....[32]....
        /*029c*/ 	.word	0x00005e40


	//   ....[33]....
        /*02a0*/ 	.word	0x00005e50


	//   ....[34]....
        /*02a4*/ 	.word	0x00005e60


	//   ....[35]....
        /*02a8*/ 	.word	0x00005e90


	//   ....[36]....
        /*02ac*/ 	.word	0x00005ea0


	//   ....[37]....
        /*02b0*/ 	.word	0x00006480


	//   ....[38]....
        /*02b4*/ 	.word	0x000065d0


	//   ....[39]....
        /*02b8*/ 	.word	0x00006670


	//   ....[40]....
        /*02bc*/ 	.word	0x00006690


	//   ....[41]....
        /*02c0*/ 	.word	0x000066c0


	//   ....[42]....
        /*02c4*/ 	.word	0x00006700


	//   ....[43]....
        /*02c8*/ 	.word	0x000067b0


	//   ....[44]....
        /*02cc*/ 	.word	0x00006850


	//   ....[45]....
        /*02d0*/ 	.word	0x00006920


	//   ....[46]....
        /*02d4*/ 	.word	0x00006a10


	//   ....[47]....
        /*02d8*/ 	.word	0x000071d0


	//   ....[48]....
        /*02dc*/ 	.word	0x00007a30


	//   ....[49]....
        /*02e0*/ 	.word	0x00007ea0


	//   ....[50]....
        /*02e4*/ 	.word	0x00007ed0


	//   ....[51]....
        /*02e8*/ 	.word	0x00007f00


	//   ....[52]....
        /*02ec*/ 	.word	0x00007f60


	//   ....[53]....
        /*02f0*/ 	.word	0x00007fa0


	//   ....[54]....
        /*02f4*/ 	.word	0x000081b0


	//   ....[55]....
        /*02f8*/ 	.word	0x000081d0


	//   ....[56]....
        /*02fc*/ 	.word	0x00008200


	//   ....[57]....
        /*0300*/ 	.word	0x00008240


	//   ....[58]....
        /*0304*/ 	.word	0x00008260


	//   ....[59]....
        /*0308*/ 	.word	0x000089b0


	//   ....[60]....
        /*030c*/ 	.word	0x00008a10


	//   ....[61]....
        /*0310*/ 	.word	0x00008aa0


	//   ....[62]....
        /*0314*/ 	.word	0x00008b00


	//   ....[63]....
        /*0318*/ 	.word	0x00008b90


	//   ....[64]....
        /*031c*/ 	.word	0x00008bf0


	//   ....[65]....
        /*0320*/ 	.word	0x00008c80


	//   ....[66]....
        /*0324*/ 	.word	0x00008ce0


	//   ....[67]....
        /*0328*/ 	.word	0x00008d70


	//   ....[68]....
        /*032c*/ 	.word	0x00008dd0


	//   ....[69]....
        /*0330*/ 	.word	0x00008e60


	//   ....[70]....
        /*0334*/ 	.word	0x00008f00


	//   ....[71]....
        /*0338*/ 	.word	0x00008fa0


	//   ....[72]....
        /*033c*/ 	.word	0x00009040


	//   ....[73]....
        /*0340*/ 	.word	0x000090b0


	//   ....[74]....
        /*0344*/ 	.word	0x00009100


	//   ....[75]....
        /*0348*/ 	.word	0x000091c0


	//   ....[76]....
        /*034c*/ 	.word	0x00009220


	//   ....[77]....
        /*0350*/ 	.word	0x000092e0


	//   ....[78]....
        /*0354*/ 	.word	0x00009330


	//   ....[79]....
        /*0358*/ 	.word	0x000093d0


	//   ....[80]....
        /*035c*/ 	.word	0x00009420


	//   ....[81]....
        /*0360*/ 	.word	0x000094b0


	//   ....[82]....
        /*0364*/ 	.word	0x00009500


	//   ....[83]....
        /*0368*/ 	.word	0x00009590


	//   ....[84]....
        /*036c*/ 	.word	0x000095e0


	//   ....[85]....
        /*0370*/ 	.word	0x00009680


	//   ....[86]....
        /*0374*/ 	.word	0x000096d0


	//   ....[87]....
        /*0378*/ 	.word	0x00009750


	//   ....[88]....
        /*037c*/ 	.word	0x000097a0


	//   ....[89]....
        /*0380*/ 	.word	0x00009800


	//   ....[90]....
        /*0384*/ 	.word	0x00009850


	//----- nvinfo : EIATTR_VRC_CTA_INIT_COUNT
	.align		4
.L_1021:
        /*0388*/ 	.byte	0x02, 0x4a
	.zero		1
	.zero		1


	//----- nvinfo : EIATTR_EXIT_INSTR_OFFSETS
	.align		4
        /*038c*/ 	.byte	0x04, 0x1c
        /*038e*/ 	.short	(.L_1023 - .L_1022)


	//   ....[0]....
.L_1022:
        /*0390*/ 	.word	0x000083a0


	//   ....[1]....
        /*0394*/ 	.word	0x00008950


	//----- nvinfo : EIATTR_MAX_THREADS
	.align		4
.L_1023:
        /*0398*/ 	.byte	0x04, 0x05
        /*039a*/ 	.short	(.L_1025 - .L_1024)
.L_1024:
        /*039c*/ 	.word	0x00000080
        /*03a0*/ 	.word	0x00000001
        /*03a4*/ 	.word	0x00000001


	//----- nvinfo : EIATTR_CRS_STACK_SIZE
	.align		4
.L_1025:
        /*03a8*/ 	.byte	0x04, 0x1e
        /*03aa*/ 	.short	(.L_1027 - .L_1026)
.L_1026:
        /*03ac*/ 	.word	0x00000000


	//----- nvinfo : EIATTR_CBANK_PARAM_SIZE
	.align		4
.L_1027:
        /*03b0*/ 	.byte	0x03, 0x19
        /*03b2*/ 	.short	0x01f0


	//----- nvinfo : EIATTR_PARAM_CBANK
	.align		4
        /*03b4*/ 	.byte	0x04, 0x0a
        /*03b6*/ 	.short	(.L_1029 - .L_1028)
	.align		4
.L_1028:
        /*03b8*/ 	.word	index@(.nv.constant0._Z25selective_scan_bwd_kernelI32Selective_Scan_bwd_kernel_traitsILi128ELi16ELb0ELb0ELb0ELb0ELb1EN3c108BFloat16EfEEv12SSMParamsBwd)
        /*03bc*/ 	.short	0x0380
        /*03be*/ 	.short	0x01f0


	//----- nvinfo : EIATTR_SW_WAR
	.align		4
.L_1029:
        /*03c0*/ 	.byte	0x04, 0x36
        /*03c2*/ 	.short	(.L_1031 - .L_1030)
.L_1030:
        /*03c4*/ 	.word	0x00000008
.L_1031:


//--------------------- .nv.info._Z25selective_scan_bwd_kernelI32Selective_Scan_bwd_kernel_traitsILi128ELi16ELb0ELb0ELb0ELb1ELb0EN3c108BFloat16EfEEv12SSMParamsBwd --------------------------
	.section	.nv.info._Z25selective_scan_bwd_kernelI32Selective_Scan_bwd_kernel_traitsILi128ELi16ELb0ELb0ELb0ELb1ELb0EN3c108BFloat16EfEEv12SSMParamsBwd,"",@"SHT_CUDA_INFO"
	.sectionflags	@""
	.align	4


	//----- nvinfo : EIATTR_CUDA_API_VERSION
	.align		4
        /*0000*/ 	.byte	0x04, 0x37
        /*0002*/ 	.short	(.L_1033 - .L_1032)
.L_1032:
        /*0004*/ 	.word	0x00000082


	//----- nvinfo : EIATTR_KPARAM_INFO
	.align		4
.L_1033:
        /*0008*/ 	.byte	0x04, 0x17
        /*000a*/ 	.short	(.L_1035 - .L_1034)
.L_1034:
        /*000c*/ 	.word	0x00000000
        /*0010*/ 	.short	0x0000
        /*0012*/ 	.short	0x0000
        /*0014*/ 	.byte	0x00, 0xf0, 0xc1, 0x07


	//----- nvinfo : EIATTR_SPARSE_MMA_MASK
	.align		4
.L_1035:
        /*0018*/ 	.byte	0x03, 0x50
        /*001a*/ 	.short	0x0000


	//----- nvinfo : EIATTR_MAXREG_COUNT
	.align		4
        /*001c*/ 	.byte	0x03, 0x1b
        /*001e*/ 	.short	0x00a8


	//----- nvinfo : EIATTR_NUM_BARRIERS
	.align		4
        /*0020*/ 	.byte	0x02, 0x4c
        /*0022*/ 	.byte	0x01
	.zero		1


	//----- nvinfo : EIATTR_ANNOTATIONS
	.align		4
        /*0024*/ 	.byte	0x04, 0x55
        /*0026*/ 	.short	(.L_1037 - .L_1036)


	//   ....[0]....
.L_1036:
        /*0028*/ 	.word	0x00000001
        /*002c*/ 	.byte	0x00, 0x02, 0x00, 0x00, 0x01, 0x00, 0x00, 0x00, 0x30, 0x02, 0x00, 0x00, 0x01, 0x00, 0x00, 0x00
        /*003c*/ 	.byte	0xe0, 0x04, 0x00, 0x00, 0x01, 0x00, 0x00, 0x00, 0x00, 0x05, 0x00, 0x00, 0x01, 0x00, 0x00, 0x00
        /*004c*/ 	.byte	0x90, 0x1a, 0x00, 0x00, 0x01, 0x00, 0x00, 0x00, 0xb0, 0x1a, 0x00, 0x00, 0x01, 0x00, 0x00, 0x00
        /*005c*/ 	.byte	0xc0, 0x1a, 0x00, 0x00, 0x01, 0x00, 0x00, 0x00, 0x20, 0x2d, 0x00, 0x00, 0x01, 0x00, 0x00, 0x00
        /*006c*/ 	.byte	0xa0, 0x45, 0x00, 0x00, 0x01, 0x00, 0x00, 0x00, 0x40, 0x6c, 0x00, 0x00, 0x01, 0x00, 0x00, 0x00
        /*007c*/ 	.byte	0xb0, 0x6c, 0x00, 0x00, 0x01, 0x00, 0x00, 0x00, 0xe0, 0x6c, 0x00, 0x00, 0x01, 0x00, 0x00, 0x00
        /*008c*/ 	.byte	0x00, 0x73, 0x00, 0x00, 0x01, 0x00, 0x00, 0x00, 0x30, 0x73, 0x00, 0x00, 0x01, 0x00, 0x00, 0x00
        /*009c*/ 	.byte	0x10, 0x89, 0x00, 0x00, 0x01, 0x00, 0x00, 0x00, 0x30, 0x8a, 0x00, 0x00, 0x01, 0x00, 0x00, 0x00
        /*00ac*/ 	.byte	0xe0, 0x8c, 0x00, 0x00


	//----- nvinfo : EIATTR_MERCURY_ISA_VERSION
	.align		4
.L_1037:
        /*00b0*/ 	.byte	0x03, 0x5f
        /*00b2*/ 	.short	0x0101


	//----- nvinfo : EIATTR_INT_WARP_WIDE_INSTR_OFFSETS
	.align		4
        /*00b4*/ 	.byte	0x04, 0x31
        /*00b6*/ 	.short	(.L_1039 - .L_1038)


	//   ....[0]....
.L_1038:
        /*00b8*/ 	.word	0x00004e20


	//----- nvinfo : EIATTR_COOP_GROUP_MASK_REGIDS
	.align		4
.L_1039:
        /*00bc*/ 	.byte	0x04, 0x29
        /*00be*/ 	.short	(.L_1041 - .L_1040)


	//   ....[0]....
.L_1040:
        /*00c0*/ 	.word	0xffffffff


	//   ....[1]....
        /*00c4*/ 	.word	0xffffffff


	//   ....[2]....
        /*00c8*/ 	.word	0xffffffff


	//   ....[3]....
        /*00cc*/ 	.word	0xffffffff


	//   ....[4]....
        /*00d0*/ 	.word	0xffffffff


	//   ....[5]....
        /*00d4*/ 	.word	0xffffffff


	//   ....[6]....
        /*00d8*/ 	.word	0xffffffff


	//   ....[7]....
        /*00dc*/ 	.word	0xffffffff


	//   ....[8]....
        /*00e0*/ 	.word	0xffffffff


	//   ....[9]....
        /*00e4*/ 	.word	0xffffffff


	//   ....[10]....
        /*00e8*/ 	.word	0xffffffff


	//   ....[11]....
        /*00ec*/ 	.word	0xffffffff


	//   ....[12]....
        /*00f0*/ 	.word	0xffffffff


	//   ....[13]....
        /*00f4*/ 	.word	0xffffffff


	//   ....[14]....
        /*00f8*/ 	.word	0xffffffff


	//   ....[15]....
        /*00fc*/ 	.word	0xffffffff


	//   ....[16]....
        /*0100*/ 	.word	0xffffffff


	//   ....[17]....
        /*0104*/ 	.word	0xffffffff


	//   ....[18]....
        /*0108*/ 	.word	0xffffffff


	//   ....[19]....
        /*010c*/ 	.word	0xffffffff


	//   ....[20]....
        /*0110*/ 	.word	0xffffffff


	//   ....[21]....
        /*0114*/ 	.word	0xffffffff


	//   ....[22]....
        /*0118*/ 	.word	0xffffffff


	//   ....[23]....
        /*011c*/ 	.word	0xffffffff


	//   ....[24]....
        /*0120*/ 	.word	0xffffffff


	//   ....[25]....
        /*0124*/ 	.word	0xffffffff


	//   ....[26]....
        /*0128*/ 	.word	0xffffffff


	//   ....[27]....
        /*012c*/ 	.word	0xffffffff


	//   ....[28]....
        /*0130*/ 	.word	0xffffffff


	//   ....[29]....
        /*0134*/ 	.word	0xffffffff


	//   ....[30]....
        /*0138*/ 	.word	0xffffffff


	//   ....[31]....
        /*013c*/ 	.word	0xffffffff


	//   ....[32]....
        /*0140*/ 	.word	0xffffffff


	//   ....[33]....
        /*0144*/ 	.word	0xffffffff


	//   ....[34]....
        /*0148*/ 	.word	0xffffffff


	//   ....[35]....
        /*014c*/ 	.word	0xffffffff


	//   ....[36]....
        /*0150*/ 	.word	0xffffffff


	//   ....[37]....
        /*0154*/ 	.word	0xffffffff


	//   ....[38]....
        /*0158*/ 	.word	0xffffffff


	//   ....[39]....
        /*015c*/ 	.word	0xffffffff


	//   ....[40]....
        /*0160*/ 	.word	0xffffffff


	//   ....[41]....
        /*0164*/ 	.word	0xffffffff


	//   ....[42]....
        /*0168*/ 	.word	0xffffffff


	//   ....[43]....
        /*016c*/ 	.word	0xffffffff


	//   ....[44]....
        /*0170*/ 	.word	0xffffffff


	//   ....[45]....
        /*0174*/ 	.word	0xffffffff


	//   ....[46]....
        /*0178*/ 	.word	0xffffffff


	//   ....[47]....
        /*017c*/ 	.word	0xffffffff


	//   ....[48]....
        /*0180*/ 	.word	0xffffffff


	//   ....[49]....
        /*0184*/ 	.word	0xffffffff


	//   ....[50]....
        /*0188*/ 	.word	0xffffffff


	//   ....[51]....
        /*018c*/ 	.word	0xffffffff


	//   ....[52]....
        /*0190*/ 	.word	0xffffffff


	//   ....[53]....
        /*0194*/ 	.word	0xffffffff


	//   ....[54]....
        /*0198*/ 	.word	0xffffffff


	//   ....[55]....
        /*019c*/ 	.word	0xffffffff


	//   ....[56]....
        /*01a0*/ 	.word	0x05000056


	//   ....[57]....
        /*01a4*/ 	.word	0x05000056


	//   ....[58]....
        /*01a8*/ 	.word	0x05000056


	//   ....[59]....
        /*01ac*/ 	.word	0x05000056


	//   ....[60]....
        /*01b0*/ 	.word	0x05000056


	//   ....[61]....
        /*01b4*/ 	.word	0x05000056


	//   ....[62]....
        /*01b8*/ 	.word	0x05000056


	//   ....[63]....
        /*01bc*/ 	.word	0x05000056


	//   ....[64]....
        /*01c0*/ 	.word	0x05000056


	//   ....[65]....
        /*01c4*/ 	.word	0x05000056


	//   ....[66]....
        /*01c8*/ 	.word	0x05000056


	//   ....[67]....
        /*01cc*/ 	.word	0x05000056


	//   ....[68]....
        /*01d0*/ 	.word	0x05000056


	//   ....[69]....
        /*01d4*/ 	.word	0x05000056


	//   ....[70]....
        /*01d8*/ 	.word	0x05000056


	//   ....[71]....
        /*01dc*/ 	.word	0x05000056


	//   ....[72]....
        /*01e0*/ 	.word	0x05000056


	//   ....[73]....
        /*01e4*/ 	.word	0x05000056


	//   ....[74]....
        /*01e8*/ 	.word	0x05000056


	//   ....[75]....
        /*01ec*/ 	.word	0x05000056


	//   ....[76]....
        /*01f0*/ 	.word	0x05000056


	//   ....[77]....
        /*01f4*/ 	.word	0x05000056


	//   ....[78]....
        /*01f8*/ 	.word	0x05000056


	//   ....[79]....
        /*01fc*/ 	.word	0x05000056


	//   ....[80]....
        /*0200*/ 	.word	0x05000056


	//   ....[81]....
        /*0204*/ 	.word	0x05000056


	//   ....[82]....
        /*0208*/ 	.word	0x05000056


	//   ....[83]....
        /*020c*/ 	.word	0x05000056


	//   ....[84]....
        /*0210*/ 	.word	0x05000056


	//   ....[85]....
        /*0214*/ 	.word	0x05000056


	//   ....[86]....
        /*0218*/ 	.word	0x05000056


	//   ....[87]....
        /*021c*/ 	.word	0x05000056


	//----- nvinfo : EIATTR_COOP_GROUP_INSTR_OFFSETS
	.align		4
.L_1041:
        /*0220*/ 	.byte	0x04, 0x28
        /*0222*/ 	.short	(.L_1043 - .L_1042)


	//   ....[0]....
.L_1042:
        /*0224*/ 	.word	0x00001120


	//   ....[1]....
        /*0228*/ 	.word	0x000016f0


	//   ....[2]....
        /*022c*/ 	.word	0x00001d80


	//   ....[3]....
        /*0230*/ 	.word	0x000052b0


	//   ....[4]....
        /*0234*/ 	.word	0x000052c0


	//   ....[5]....
        /*0238*/ 	.word	0x00005300


	//   ....[6]....
        /*023c*/ 	.word	0x00005310


	//   ....[7]....
        /*0240*/ 	.word	0x00005350


	//   ....[8]....
        /*0244*/ 	.word	0x00005360


	//   ....[9]....
        /*0248*/ 	.word	0x000053a0


	//   ....[10]....
        /*024c*/ 	.word	0x000053b0


	//   ....[11]....
        /*0250*/ 	.word	0x000053f0


	//   ....[12]....
        /*0254*/ 	.word	0x00005400


	//   ....[13]....
        /*0258*/ 	.word	0x000054a0


	//   ....[14]....
        /*025c*/ 	.word	0x000054b0


	//   ....[15]....
        /*0260*/ 	.word	0x000054c0


	//   ....[16]....
        /*0264*/ 	.word	0x000054d0


	//   ....[17]....
        /*0268*/ 	.word	0x00005a30


	//   ....[18]....
        /*026c*/ 	.word	0x00005a60


	//   ....[19]....
        /*0270*/ 	.word	0x00005ac0


	//   ....[20]....
        /*0274*/ 	.word	0x00005ae0


	//   ....[21]....
        /*0278*/ 	.word	0x00005b30


	//   ....[22]....
        /*027c*/ 	.word	0x00005b50


	//   ....[23]....
        /*0280*/ 	.word	0x00005ba0


	//   ....[24]....
        /*0284*/ 	.word	0x00005bb0


	//   ....[25]....
        /*0288*/ 	.word	0x00005c00


	//   ....[26]....
        /*028c*/ 	.word	0x00005c10


	//   ....[27]....
        /*0290*/ 	.word	0x00005c60


	//   ....[28]....
        /*0294*/ 	.word	0x00005c70


	//   ....[29]....
        /*0298*/ 	.word	0x00005c80


	//   ....[30]....
        /*029c*/ 	.word	0x00005c90


	//   ....[31]....
        /*02a0*/ 	.word	0x00005cc0


	//   ....[32]....
        /*02a4*/ 	.word	0x00005cd0


	//   ....[33]....
        /*02a8*/ 	.word	0x00006360


	//   ....[34]....
        /*02ac*/ 	.word	0x00006470


	//   ....[35]....
        /*02b0*/ 	.word	0x000065b0


	//   ....[36]....
        /*02b4*/ 	.word	0x000065f0


	//   ....[37]....
        /*02b8*/ 	.word	0x00006780


	//   ....[38]....
        /*02bc*/ 	.word	0x00006860


	//   ....[39]....
        /*02c0*/ 	.word	0x00006930


	//   ....[40]....
        /*02c4*/ 	.word	0x00006950


	//   ....[41]....
        /*02c8*/ 	.word	0x00006970


	//   ....[42]....
        /*02cc*/ 	.word	0x000069b0


	//   ....[43]....
        /*02d0*/ 	.word	0x000072c0


	//   ....[44]....
        /*02d4*/ 	.word	0x00007b60


	//   ....[45]....
        /*02d8*/ 	.word	0x00008440


	//   ....[46]....
        /*02dc*/ 	.word	0x00008ab0


	//   ....[47]....
        /*02e0*/ 	.word	0x00008ad0


	//   ....[48]....
        /*02e4*/ 	.word	0x00008b00


	//   ....[49]....
        /*02e8*/ 	.word	0x00008b40


	//   ....[50]....
        /*02ec*/ 	.word	0x00008b60


	//   ....[51]....
        /*02f0*/ 	.word	0x00008d70


	//   ....[52]....
        /*02f4*/ 	.word	0x00008d90


	//   ....[53]....
        /*02f8*/ 	.word	0x00008dc0


	//   ....[54]....
        /*02fc*/ 	.word	0x00008e00


	//   ....[55]....
        /*0300*/ 	.word	0x00008e20


	//   ....[56]....
        /*0304*/ 	.word	0x00009570


	//   ....[57]....
        /*0308*/ 	.word	0x000095d0


	//   ....[58]....
        /*030c*/ 	.word	0x00009660


	//   ....[59]....
        /*0310*/ 	.word	0x000096c0


	//   ....[60]....
        /*0314*/ 	.word	0x00009750


	//   ....[61]....
        /*0318*/ 	.word	0x000097b0


	//   ....[62]....
        /*031c*/ 	.word	0x00009840


	//   ....[63]....
        /*0320*/ 	.word	0x000098a0


	//   ....[64]....
        /*0324*/ 	.word	0x00009930


	//   ....[65]....
        /*0328*/ 	.word	0x00009990


	//   ....[66]....
        /*032c*/ 	.word	0x00009a20


	//   ....[67]....
        /*0330*/ 	.word	0x00009ac0


	//   ....[68]....
        /*0334*/ 	.word	0x00009b60


	//   ....[69]....
        /*0338*/ 	.word	0x00009c00


	//   ....[70]....
        /*033c*/ 	.word	0x00009c70


	//   ....[71]....
        /*0340*/ 	.word	0x00009cc0


	//   ....[72]....
        /*0344*/ 	.word	0x00009d80


	//   ....[73]....
        /*0348*/ 	.word	0x00009de0


	//   ....[74]....
        /*034c*/ 	.word	0x00009ea0


	//   ....[75]....
        /*0350*/ 	.word	0x00009ef0


	//   ....[76]....
        /*0354*/ 	.word	0x00009f90


	//   ....[77]....
        /*0358*/ 	.word	0x00009fe0


	//   ....[78]....
        /*035c*/ 	.word	0x0000a070


	//   ....[79]....
        /*0360*/ 	.word	0x0000a0c0


	//   ....[80]....
        /*0364*/ 	.word	0x0000a150


	//   ....[81]....
        /*0368*/ 	.word	0x0000a1a0


	//   ....[82]....
        /*036c*/ 	.word	0x0000a240


	//   ....[83]....
        /*0370*/ 	.word	0x0000a290


	//   ....[84]....
        /*0374*/ 	.word	0x0000a310


	//   ....[85]....
        /*0378*/ 	.word	0x0000a360


	//   ....[86]....
        /*037c*/ 	.word	0x0000a3c0


	//   ....[87]....
        /*0380*/ 	.word	0x0000a410


	//----- nvinfo : EIATTR_VRC_CTA_INIT_COUNT
	.align		4
.L_1043:
        /*0384*/ 	.byte	0x02, 0x4a
	.zero		1
	.zero		1


	//----- nvinfo : EIATTR_EXIT_INSTR_OFFSETS
	.align		4
        /*0388*/ 	.byte	0x04, 0x1c
        /*038a*/ 	.short	(.L_1045 - .L_1044)


	//   ....[0]....
.L_1044:
        /*038c*/ 	.word	0x00008f60


	//   ....[1]....
        /*0390*/ 	.word	0x00009510


	//----- nvinfo : EIATTR_MAX_THREADS
	.align		4
.L_1045:
        /*0394*/ 	.byte	0x04, 0x05
        /*0396*/ 	.short	(.L_1047 - .L_1046)
.L_1046:
        /*0398*/ 	.word	0x00000080
        /*039c*/ 	.word	0x00000001
        /*03a0*/ 	.word	0x00000001


	//----- nvinfo : EIATTR_CRS_STACK_SIZE
	.align		4
.L_1047:
        /*03a4*/ 	.byte	0x04, 0x1e
        /*03a6*/ 	.short	(.L_1049 - .L_1048)
.L_1048:
        /*03a8*/ 	.word	0x00000000


	//----- nvinfo : EIATTR_CBANK_PARAM_SIZE
	.align		4
.L_1049:
        /*03ac*/ 	.byte	0x03, 0x19
        /*03ae*/ 	.short	0x01f0


	//----- nvinfo : EIATTR_PARAM_CBANK
	.align		4
        /*03b0*/ 	.byte	0x04, 0x0a
        /*03b2*/ 	.short	(.L_1051 - .L_1050)
	.align		4
.L_1050:
        /*03b4*/ 	.word	index@(.nv.constant0._Z25selective_scan_bwd_kernelI32Selective_Scan_bwd_kernel_traitsILi128ELi16ELb0ELb0ELb0ELb1ELb0EN3c108BFloat16EfEEv12SSMParamsBwd)
        /*03b8*/ 	.short	0x0380
        /*03ba*/ 	.short	0x01f0


	//----- nvinfo : EIATTR_SW_WAR
	.align		4
.L_1051:
        /*03bc*/ 	.byte	0x04, 0x36
        /*03be*/ 	.short	(.L_1053 - .L_1052)
.L_1052:
        /*03c0*/ 	.word	0x00000008
.L_1053:


//--------------------- .nv.info._Z25selective_scan_bwd_kernelI32Selective_Scan_bwd_kernel_traitsILi128ELi16ELb0ELb0ELb0ELb1ELb1EN3c108BFloat16EfEEv12SSMParamsBwd --------------------------
	.section	.nv.info._Z25selective_scan_bwd_kernelI32Selective_Scan_bwd_kernel_traitsILi128ELi16ELb0ELb0ELb0ELb1ELb1EN3c108BFloat16EfEEv12SSMParamsBwd,"",@"SHT_CUDA_INFO"
	.sectionflags	@""
	.align	4


	//----- nvinfo : EIATTR_CUDA_API_VERSION
	.align		4
        /*0000*/ 	.byte	0x04, 0x37
        /*0002*/ 	.short	(.L_1055 - .L_1054)
.L_1054:
        /*0004*/ 	.word	0x00000082


	//----- nvinfo : EIATTR_KPARAM_INFO
	.align		4
.L_1055:
        /*0008*/ 	.byte	0x04, 0x17
        /*000a*/ 	.short	(.L_1057 - .L_1056)
.L_1056:
        /*000c*/ 	.word	0x00000000
        /*0010*/ 	.short	0x0000
        /*0012*/ 	.short	0x0000
        /*0014*/ 	.byte	0x00, 0xf0, 0xc1, 0x07


	//----- nvinfo : EIATTR_SPARSE_MMA_MASK
	.align		4
.L_1057:
        /*0018*/ 	.byte	0x03, 0x50
        /*001a*/ 	.short	0x0000


	//----- nvinfo : EIATTR_MAXREG_COUNT
	.align		4
        /*001c*/ 	.byte	0x03, 0x1b
        /*001e*/ 	.short	0x00a8


	//----- nvinfo : EIATTR_NUM_BARRIERS
	.align		4
        /*0020*/ 	.byte	0x02, 0x4c
        /*0022*/ 	.byte	0x01
	.zero		1


	//----- nvinfo : EIATTR_ANNOTATIONS
	.align		4
        /*0024*/ 	.byte	0x04, 0x55
        /*0026*/ 	.short	(.L_1059 - .L_1058)


	//   ....[0]....
.L_1058:
        /* <DEDUP_REMOVED lines=10> */


	//----- nvinfo : EIATTR_MERCURY_ISA_VERSION
	.align		4
.L_1059:
        /*00b0*/ 	.byte	0x03, 0x5f
        /*00b2*/ 	.short	0x0101


	//----- nvinfo : EIATTR_INT_WARP_WIDE_INSTR_OFFSETS
	.align		4
        /*00b4*/ 	.byte	0x04, 0x31
        /*00b6*/ 	.short	(.L_1061 - .L_1060)


	//   ....[0]....
.L_1060:
        /*00b8*/ 	.word	0x00005ad0


	//   ....[1]....
        /*00bc*/ 	.word	0x000076a0


	//----- nvinfo : EIATTR_COOP_GROUP_MASK_REGIDS
	.align		4
.L_1061:
        /*00c0*/ 	.byte	0x04, 0x29
        /*00c2*/ 	.short	(.L_1063 - .L_1062)


	//   ....[0]....
.L_1062:
        /*00c4*/ 	.word	0xffffffff


	//   ....[1]....
        /*00c8*/ 	.word	0xffffffff


	//   ....[2]....
        /*00cc*/ 	.word	0xffffffff


	//   ....[3]....
        /*00d0*/ 	.word	0xffffffff


	//   ....[4]....
        /*00d4*/ 	.word	0xffffffff


	//   ....[5]....
        /*00d8*/ 	.word	0xffffffff


	//   ....[6]....
        /*00dc*/ 	.word	0xffffffff


	//   ....[7]....
        /*00e0*/ 	.word	0xffffffff


	//   ....[8]....
        /*00e4*/ 	.word	0xffffffff


	//   ....[9]....
        /*00e8*/ 	.word	0xffffffff


	//   ....[10]....
        /*00ec*/ 	.word	0xffffffff


	//   ....[11]....
        /*00f0*/ 	.word	0xffffffff


	//   ....[12]....
        /*00f4*/ 	.word	0xffffffff


	//   ....[13]....
        /*00f8*/ 	.word	0xffffffff


	//   ....[14]....
        /*00fc*/ 	.word	0xffffffff


	//   ....[15]....
        /*0100*/ 	.word	0xffffffff


	//   ....[16]....
        /*0104*/ 	.word	0xffffffff


	//   ....[17]....
        /*0108*/ 	.word	0xffffffff


	//   ....[18]....
        /*010c*/ 	.word	0xffffffff


	//   ....[19]....
        /*0110*/ 	.word	0xffffffff


	//   ....[20]....
        /*0114*/ 	.word	0xffffffff


	//   ....[21]....
        /*0118*/ 	.word	0xffffffff


	//   ....[22]....
        /*011c*/ 	.word	0xffffffff


	//   ....[23]....
        /*0120*/ 	.word	0xffffffff


	//   ....[24]....
        /*0124*/ 	.word	0xffffffff


	//   ....[25]....
        /*0128*/ 	.word	0xffffffff


	//   ....[26]....
        /*012c*/ 	.word	0xffffffff


	//   ....[27]....
        /*0130*/ 	.word	0xffffffff


	//   ....[28]....
        /*0134*/ 	.word	0xffffffff


	//   ....[29]....
        /*0138*/ 	.word	0xffffffff


	//   ....[30]....
        /*013c*/ 	.word	0xffffffff


	//   ....[31]....
        /*0140*/ 	.word	0xffffffff


	//   ....[32]....
        /*0144*/ 	.word	0xffffffff


	//   ....[33]....
        /*0148*/ 	.word	0xffffffff


	//   ....[34]....
        /*014c*/ 	.word	0xffffffff


	//   ....[35]....
        /*0150*/ 	.word	0xffffffff


	//   ....[36]....
        /*0154*/ 	.word	0xffffffff


	//   ....[37]....
        /*0158*/ 	.word	0xffffffff


	//   ....[38]....
        /*015c*/ 	.word	0xffffffff


	//   ....[39]....
        /*0160*/ 	.word	0xffffffff


	//   ....[40]....
        /*0164*/ 	.word	0xffffffff


	//   ....[41]....
        /*0168*/ 	.word	0xffffffff


	//   ....[42]....
        /*016c*/ 	.word	0xffffffff


	//   ....[43]....
        /*0170*/ 	.word	0xffffffff


	//   ....[44]....
        /*0174*/ 	.word	0xffffffff


	//   ....[45]....
        /*0178*/ 	.word	0xffffffff


	//   ....[46]....
        /*017c*/ 	.word	0xffffffff


	//   ....[47]....
        /*0180*/ 	.word	0xffffffff


	//   ....[48]....
        /*0184*/ 	.word	0xffffffff


	//   ....[49]....
        /*0188*/ 	.word	0xffffffff


	//   ....[50]....
        /*018c*/ 	.word	0xffffffff


	//   ....[51]....
        /*0190*/ 	.word	0xffffffff


	//   ....[52]....
        /*0194*/ 	.word	0xffffffff


	//   ....[53]....
        /*0198*/ 	.word	0xffffffff


	//   ....[54]....
        /*019c*/ 	.word	0xffffffff


	//   ....[55]....
        /*01a0*/ 	.word	0xffffffff


	//   ....[56]....
        /*01a4*/ 	.word	0xffffffff


	//   ....[57]....
        /*01a8*/ 	.word	0xffffffff


	//   ....[58]....
        /*01ac*/ 	.word	0xffffffff


	//   ....[59]....
        /*01b0*/ 	.word	0xffffffff


	//   ....[60]....
        /*01b4*/ 	.word	0x05000056


	//   ....[61]....
        /*01b8*/ 	.word	0x05000056


	//   ....[62]....
        /*01bc*/ 	.word	0x05000056


	//   ....[63]....
        /*01c0*/ 	.word	0x05000056


	//   ....[64]....
        /*01c4*/ 	.word	0x05000056


	//   ....[65]....
        /*01c8*/ 	.word	0x05000056


	//   ....[66]....
        /*01cc*/ 	.word	0x05000056


	//   ....[67]....
        /*01d0*/ 	.word	0x05000056


	//   ....[68]....
        /*01d4*/ 	.word	0x05000056


	//   ....[69]....
        /*01d8*/ 	.word	0x05000056


	//   ....[70]....
        /*01dc*/ 	.word	0x05000056


	//   ....[71]....
        /*01e0*/ 	.word	0x05000056


	//   ....[72]....
        /*01e4*/ 	.word	0x05000056


	//   ....[73]....
        /*01e8*/ 	.word	0x05000056


	//   ....[74]....
        /*01ec*/ 	.word	0x05000056


	//   ....[75]....
        /*01f0*/ 	.word	0x05000056


	//   ....[76]....
        /*01f4*/ 	.word	0x05000056


	//   ....[77]....
        /*01f8*/ 	.word	0x05000056


	//   ....[78]....
        /*01fc*/ 	.word	0x05000056


	//   ....[79]....
        /*0200*/ 	.word	0x05000056


	//   ....[80]....
        /*0204*/ 	.word	0x05000056


	//   ....[81]....
        /*0208*/ 	.word	0x05000056


	//   ....[82]....
        /*020c*/ 	.word	0x05000056


	//   ....[83]....
        /*0210*/ 	.word	0x05000056


	//   ....[84]....
        /*0214*/ 	.word	0x05000056


	//   ....[85]....
        /*0218*/ 	.word	0x05000056


	//   ....[86]....
        /*021c*/ 	.word	0x05000056


	//   ....[87]....
        /*0220*/ 	.word	0x05000056


	//   ....[88]....
        /*0224*/ 	.word	0x05000056


	//   ....[89]....
        /*0228*/ 	.word	0x05000056


	//   ....[90]....
        /*022c*/ 	.word	0x05000056


	//   ....[91]....
        /*0230*/ 	.word	0x05000056


	//----- nvinfo : EIATTR_COOP_GROUP_INSTR_OFFSETS
	.align		4
.L_1063:
        /*0234*/ 	.byte	0x04, 0x28
        /*0236*/ 	.short	(.L_1065 - .L_1064)


	//   ....[0]....
.L_1064:
        /*0238*/ 	.word	0x00001160


	//   ....[1]....
        /*023c*/ 	.word	0x00001790


	//   ....[2]....
        /*0240*/ 	.word	0x00001e40


	//   ....[3]....
        /*0244*/ 	.word	0x000049e0


	//   ....[4]....
        /*0248*/ 	.word	0x000050c0


	//   ....[5]....
        /*024c*/ 	.word	0x00005d10


	//   ....[6]....
        /*0250*/ 	.word	0x000066a0


	//   ....[7]....
        /*0254*/ 	.word	0x00007b30


	//   ....[8]....
        /*0258*/ 	.word	0x00007b40


	//   ....[9]....
        /*025c*/ 	.word	0x00007b80


	//   ....[10]....
        /*0260*/ 	.word	0x00007b90


	//   ....[11]....
        /*0264*/ 	.word	0x00007bd0


	//   ....[12]....
        /*0268*/ 	.word	0x00007be0


	//   ....[13]....
        /*026c*/ 	.word	0x00007c20


	//   ....[14]....
        /*0270*/ 	.word	0x00007c30


	//   ....[15]....
        /*0274*/ 	.word	0x00007c70


	//   ....[16]....
        /*0278*/ 	.word	0x00007c80


	//   ....[17]....
        /*027c*/ 	.word	0x00007d40


	//   ....[18]....
        /*0280*/ 	.word	0x00007d50


	//   ....[19]....
        /*0284*/ 	.word	0x00007d60


	//   ....[20]....
        /*0288*/ 	.word	0x00007d70


	//   ....[21]....
        /*028c*/ 	.word	0x000082c0


	//   ....[22]....
        /*0290*/ 	.word	0x000082f0


	//   ....[23]....
        /*0294*/ 	.word	0x00008350


	//   ....[24]....
        /*0298*/ 	.word	0x00008370


	//   ....[25]....
        /*029c*/ 	.word	0x000083c0


	//   ....[26]....
        /*02a0*/ 	.word	0x000083e0


	//   ....[27]....
        /*02a4*/ 	.word	0x00008430


	//   ....[28]....
        /*02a8*/ 	.word	0x00008440


	//   ....[29]....
        /*02ac*/ 	.word	0x00008490


	//   ....[30]....
        /*02b0*/ 	.word	0x000084a0


	//   ....[31]....
        /*02b4*/ 	.word	0x000084f0


	//   ....[32]....
        /*02b8*/ 	.word	0x00008500


	//   ....[33]....
        /*02bc*/ 	.word	0x00008510


	//   ....[34]....
        /*02c0*/ 	.word	0x00008520


	//   ....[35]....
        /*02c4*/ 	.word	0x00008550


	//   ....[36]....
        /*02c8*/ 	.word	0x00008560


	//   ....[37]....
        /*02cc*/ 	.word	0x00008b60


	//   ....[38]....
        /*02d0*/ 	.word	0x00008c70


	//   ....[39]....
        /*02d4*/ 	.word	0x00008d60


	//   ....[40]....
        /*02d8*/ 	.word	0x00008d90


	//   ....[41]....
        /*02dc*/ 	.word	0x00008e50


	//   ....[42]....
        /*02e0*/ 	.word	0x00008e70


	//   ....[43]....
        /*02e4*/ 	.word	0x00008f40


	//   ....[44]....
        /*02e8*/ 	.word	0x00009020


	//   ....[45]....
        /*02ec*/ 	.word	0x000090e0


	//   ....[46]....
        /*02f0*/ 	.word	0x00009150


	//   ....[47]....
        /*02f4*/ 	.word	0x00009b40


	//   ....[48]....
        /*02f8*/ 	.word	0x0000a420


	//   ....[49]....
        /*02fc*/ 	.word	0x0000aca0


	//   ....[50]....
        /*0300*/ 	.word	0x0000b310


	//   ....[51]....
        /*0304*/ 	.word	0x0000b330


	//   ....[52]....
        /*0308*/ 	.word	0x0000b360


	//   ....[53]....
        /*030c*/ 	.word	0x0000b3a0


	//   ....[54]....
        /*0310*/ 	.word	0x0000b3c0


	//   ....[55]....
        /*0314*/ 	.word	0x0000b5d0


	//   ....[56]....
        /*0318*/ 	.word	0x0000b5f0


	//   ....[57]....
        /*031c*/ 	.word	0x0000b620


	//   ....[58]....
        /*0320*/ 	.word	0x0000b660


	//   ....[59]....
        /*0324*/ 	.word	0x0000b680


	//   ....[60]....
        /*0328*/ 	.word	0x0000bdd0


	//   ....[61]....
        /*032c*/ 	.word	0x0000be30


	//   ....[62]....
        /*0330*/ 	.word	0x0000bec0


	//   ....[63]....
        /*0334*/ 	.word	0x0000bf20


	//   ....[64]....
        /*0338*/ 	.word	0x0000bfb0


	//   ....[65]....
        /*033c*/ 	.word	0x0000c010


	//   ....[66]....
        /*0340*/ 	.word	0x0000c0a0


	//   ....[67]....
        /*0344*/ 	.word	0x0000c100


	//   ....[68]....
        /*0348*/ 	.word	0x0000c190


	//   ....[69]....
        /*034c*/ 	.word	0x0000c1f0


	//   ....[70]....
        /*0350*/ 	.word	0x0000c280


	//   ....[71]....
        /*0354*/ 	.word	0x0000c320


	//   ....[72]....
        /*0358*/ 	.word	0x0000c3c0


	//   ....[73]....
        /*035c*/ 	.word	0x0000c460


	//   ....[74]....
        /*0360*/ 	.word	0x0000c4d0


	//   ....[75]....
        /*0364*/ 	.word	0x0000c520


	//   ....[76]....
        /*0368*/ 	.word	0x0000c5d0


	//   ....[77]....
        /*036c*/ 	.word	0x0000c640


	//   ....[78]....
        /*0370*/ 	.word	0x0000c700


	//   ....[79]....
        /*0374*/ 	.word	0x0000c750


	//   ....[80]....
        /*0378*/ 	.word	0x0000c810


	//   ....[81]....
        /*037c*/ 	.word	0x0000c860


	//   ....[82]....
        /*0380*/ 	.word	0x0000c910


	//   ....[83]....
        /*0384*/ 	.word	0x0000c960


	//   ....[84]....
        /*0388*/ 	.word	0x0000ca10


	//   ....[85]....
        /*038c*/ 	.word	0x0000ca60


	//   ....[86]....
        /*0390*/ 	.word	0x0000cb20


	//   ....[87]....
        /*0394*/ 	.word	0x0000cb70


	//   ....[88]....
        /*0398*/ 	.word	0x0000cbf0


	//   ....[89]....
        /*039c*/ 	.word	0x0000cc40


	//   ....[90]....
        /*03a0*/ 	.word	0x0000cca0


	//   ....[91]....
        /*03a4*/ 	.word	0x0000ccf0


	//----- nvinfo : EIATTR_VRC_CTA_INIT_COUNT
	.align		4
.L_1065:
        /*03a8*/ 	.byte	0x02, 0x4a
	.zero		1
	.zero		1


	//----- nvinfo : EIATTR_EXIT_INSTR_OFFSETS
	.align		4
        /*03ac*/ 	.byte	0x04, 0x1c
        /*03ae*/ 	.short	(.L_1067 - .L_1066)


	//   ....[0]....
.L_1066:
        /*03b0*/ 	.word	0x0000b7c0


	//   ....[1]....
        /*03b4*/ 	.word	0x0000bd70


	//----- nvinfo : EIATTR_MAX_THREADS
	.align		4
.L_1067:
        /*03b8*/ 	.byte	0x04, 0x05
        /*03ba*/ 	.short	(.L_1069 - .L_1068)
.L_1068:
        /*03bc*/ 	.word	0x00000080
        /*03c0*/ 	.word	0x00000001
        /*03c4*/ 	.word	0x00000001


	//----- nvinfo : EIATTR_CRS_STACK_SIZE
	.align		4
.L_1069:
        /*03c8*/ 	.byte	0x04, 0x1e
        /*03ca*/ 	.short	(.L_1071 - .L_1070)
.L_1070:
        /*03cc*/ 	.word	0x00000000


	//----- nvinfo : EIATTR_CBANK_PARAM_SIZE
	.align		4
.L_1071:
        /*03d0*/ 	.byte	0x03, 0x19
        /*03d2*/ 	.short	0x01f0


	//----- nvinfo : EIATTR_PARAM_CBANK
	.align		4
        /*03d4*/ 	.byte	0x04, 0x0a
        /*03d6*/ 	.short	(.L_1073 - .L_1072)
	.align		4
.L_1072:
        /*03d8*/ 	.word	index@(.nv.constant0._Z25selective_scan_bwd_kernelI32Selective_Scan_bwd_kernel_traitsILi128ELi16ELb0ELb0ELb0ELb1ELb1EN3c108BFloat16EfEEv12SSMParamsBwd)
        /*03dc*/ 	.short	0x0380
        /*03de*/ 	.short	0x01f0


	//----- nvinfo : EIATTR_SW_WAR
	.align		4
.L_1073:
        /*03e0*/ 	.byte	0x04, 0x36
        /*03e2*/ 	.short	(.L_1075 - .L_1074)
.L_1074:
        /*03e4*/ 	.word	0x00000008
.L_1075:


//--------------------- .nv.info._Z25selective_scan_bwd_kernelI32Selective_Scan_bwd_kernel_traitsILi128ELi16ELb0ELb0ELb1ELb0ELb0EN3c108BFloat16EfEEv12SSMParamsBwd --------------------------
	.section	.nv.info._Z25selective_scan_bwd_kernelI32Selective_Scan_bwd_kernel_traitsILi128ELi16ELb0ELb0ELb1ELb0ELb0EN3c108BFloat16EfEEv12SSMParamsBwd,"",@"SHT_CUDA_INFO"
	.sectionflags	@""
	.align	4


	//----- nvinfo : EIATTR_CUDA_API_VERSION
	.align		4
        /*0000*/ 	.byte	0x04, 0x37
        /*0002*/ 	.short	(.L_1077 - .L_1076)
.L_1076:
        /*0004*/ 	.word	0x00000082


	//----- nvinfo : EIATTR_KPARAM_INFO
	.align		4
.L_1077:
        /*0008*/ 	.byte	0x04, 0x17
        /*000a*/ 	.short	(.L_1079 - .L_1078)
.L_1078:
        /*000c*/ 	.word	0x00000000
        /*0010*/ 	.short	0x0000
        /*0012*/ 	.short	0x0000
        /*0014*/ 	.byte	0x00, 0xf0, 0xc1, 0x07


	//----- nvinfo : EIATTR_SPARSE_MMA_MASK
	.align		4
.L_1079:
        /*0018*/ 	.byte	0x03, 0x50
        /*001a*/ 	.short	0x0000


	//----- nvinfo : EIATTR_MAXREG_COUNT
	.align		4
        /*001c*/ 	.byte	0x03, 0x1b
        /*001e*/ 	.short	0x00a8


	//----- nvinfo : EIATTR_NUM_BARRIERS
	.align		4
        /*0020*/ 	.byte	0x02, 0x4c
        /*0022*/ 	.byte	0x01
	.zero		1


	//----- nvinfo : EIATTR_ANNOTATIONS
	.align		4
        /*0024*/ 	.byte	0x04, 0x55
        /*0026*/ 	.short	(.L_1081 - .L_1080)


	//   ....[0]....
.L_1080:
        /* <DEDUP_REMOVED lines=87> */
        /*058c*/ 	.byte	0xd0, 0x81, 0x00, 0x00, 0x01, 0x00, 0x00, 0x00, 0x80, 0x84, 0x00, 0x00


	//----- nvinfo : EIATTR_MERCURY_ISA_VERSION
	.align		4
.L_1081:
        /*0598*/ 	.byte	0x03, 0x5f
        /*059a*/ 	.short	0x0101


	//----- nvinfo : EIATTR_INT_WARP_WIDE_INSTR_OFFSETS
	.align		4
        /*059c*/ 	.byte	0x04, 0x31
        /*059e*/ 	.short	(.L_1083 - .L_1082)


	//   ....[0]....
.L_1082:
        /*05a0*/ 	.word	0x00004950


	//   ....[1]....
        /*05a4*/ 	.word	0x000051d0


	//----- nvinfo : EIATTR_COOP_GROUP_MASK_REGIDS
	.align		4
.L_1083:
        /*05a8*/ 	.byte	0x04, 0x29
        /*05aa*/ 	.short	(.L_1085 - .L_1084)


	//   ....[0]....
.L_1084:
        /*05ac*/ 	.word	0xffffffff


	//   ....[1]....
        /*05b0*/ 	.word	0xffffffff


	//   ....[2]....
        /*05b4*/ 	.word	0xffffffff


	//   ....[3]....
        /*05b8*/ 	.word	0xffffffff


	//   ....[4]....
        /*05bc*/ 	.word	0xffffffff


	//   ....[5]....
        /*05c0*/ 	.word	0xffffffff


	//   ....[6]....
        /*05c4*/ 	.word	0xffffffff


	//   ....[7]....
        /*05c8*/ 	.word	0xffffffff


	//   ....[8]....
        /*05cc*/ 	.word	0xffffffff


	//   ....[9]....
        /*05d0*/ 	.word	0xffffffff


	//   ....[10]....
        /*05d4*/ 	.word	0xffffffff


	//   ....[11]....
        /*05d8*/ 	.word	0xffffffff


	//   ....[12]....
        /*05dc*/ 	.word	0xffffffff


	//   ....[13]....
        /*05e0*/ 	.word	0xffffffff


	//   ....[14]....
        /*05e4*/ 	.word	0xffffffff


	//   ....[15]....
        /*05e8*/ 	.word	0xffffffff


	//   ....[16]....
        /*05ec*/ 	.word	0xffffffff


	//   ....[17]....
        /*05f0*/ 	.word	0xffffffff


	//   ....[18]....
        /*05f4*/ 	.word	0xffffffff


	//   ....[19]....
        /*05f8*/ 	.word	0xffffffff


	//   ....[20]....
        /*05fc*/ 	.word	0xffffffff


	//   ....[21]....
        /*0600*/ 	.word	0xffffffff


	//   ....[22]....
        /*0604*/ 	.word	0xffffffff


	//   ....[23]....
        /*0608*/ 	.word	0xffffffff


	//   ....[24]....
        /*060c*/ 	.word	0xffffffff


	//   ....[25]....
        /*0610*/ 	.word	0xffffffff


	//   ....[26]....
        /*0614*/ 	.word	0xffffffff


	//   ....[27]....
        /*0618*/ 	.word	0xffffffff


	//   ....[28]....
        /*061c*/ 	.word	0xffffffff


	//   ....[29]....
        /*0620*/ 	.word	0xffffffff


	//   ....[30]....
        /*0624*/ 	.word	0xffffffff


	//   ....[31]....
        /*0628*/ 	.word	0xffffffff


	//   ....[32]....
        /*062c*/ 	.word	0xffffffff


	//   ....[33]....
        /*0630*/ 	.word	0xffffffff


	//   ....[34]....
        /*0634*/ 	.word	0xffffffff


	//   ....[35]....
        /*0638*/ 	.word	0xffffffff


	//   ....[36]....
        /*063c*/ 	.word	0xffffffff


	//   ....[37]....
        /*0640*/ 	.word	0xffffffff


	//   ....[38]....
        /*0644*/ 	.word	0xffffffff


	//   ....[39]....
        /*0648*/ 	.word	0xffffffff


	//   ....[40]....
        /*064c*/ 	.word	0xffffffff


	//   ....[41]....
        /*0650*/ 	.word	0xffffffff


	//   ....[42]....
        /*0654*/ 	.word	0xffffffff


	//   ....[43]....
        /*0658*/ 	.word	0xffffffff


	//   ....[44]....
        /*065c*/ 	.word	0xffffffff


	//   ....[45]....
        /*0660*/ 	.word	0xffffffff


	//   ....[46]....
        /*0664*/ 	.word	0xffffffff


	//   ....[47]....
        /*0668*/ 	.word	0xffffffff


	//   ....[48]....
        /*066c*/ 	.word	0xffffffff


	//   ....[49]....
        /*0670*/ 	.word	0xffffffff


	//   ....[50]....
        /*0674*/ 	.word	0xffffffff


	//   ....[51]....
        /*0678*/ 	.word	0xffffffff


	//   ....[52]....
        /*067c*/ 	.word	0xffffffff


	//   ....[53]....
        /*0680*/ 	.word	0xffffffff


	//   ....[54]....
        /*0684*/ 	.word	0xffffffff


	//   ....[55]....
        /*0688*/ 	.word	0xffffffff


	//   ....[56]....
        /*068c*/ 	.word	0x05000098


	//   ....[57]....
        /*0690*/ 	.word	0x05000098


	//   ....[58]....
        /*0694*/ 	.word	0x05000098


	//   ....[59]....
        /*0698*/ 	.word	0x05000098


	//   ....[60]....
        /*069c*/ 	.word	0x05000098


	//   ....[61]....
        /*06a0*/ 	.word	0x05000098


	//   ....[62]....
        /*06a4*/ 	.word	0x05000098


	//   ....[63]....
        /*06a8*/ 	.word	0x05000098


	//   ....[64]....
        /*06ac*/ 	.word	0x05000098


	//   ....[65]....
        /*06b0*/ 	.word	0x05000098


	//   ....[66]....
        /*06b4*/ 	.word	0x05000098


	//   ....[67]....
        /*06b8*/ 	.word	0x05000098


	//   ....[68]....
        /*06bc*/ 	.word	0x05000098


	//   ....[69]....
        /*06c0*/ 	.word	0x05000098


	//   ....[70]....
        /*06c4*/ 	.word	0x05000098


	//   ....[71]....
        /*06c8*/ 	.word	0x05000098


	//   ....[72]....
        /*06cc*/ 	.word	0x05000098


	//   ....[73]....
        /*06d0*/ 	.word	0x05000098


	//   ....[74]....
        /*06d4*/ 	.word	0x05000098


	//   ....[75]....
        /*06d8*/ 	.word	0x05000098


	//   ....[76]....
        /*06dc*/ 	.word	0x05000098


	//   ....[77]....
        /*06e0*/ 	.word	0x05000098


	//   ....[78]....
        /*06e4*/ 	.word	0x05000098


	//   ....[79]....
        /*06e8*/ 	.word	0x05000098


	//   ....[80]....
        /*06ec*/ 	.word	0x05000098


	//   ....[81]....
        /*06f0*/ 	.word	0x05000098


	//   ....[82]....
        /*06f4*/ 	.word	0x05000098


	//   ....[83]....
        /*06f8*/ 	.word	0x05000098


	//   ....[84]....
        /*06fc*/ 	.word	0x05000098


	//   ....[85]....
        /*0700*/ 	.word	0x05000098


	//   ....[86]....
        /*0704*/ 	.word	0x05000098


	//   ....[87]....
        /*0708*/ 	.word	0x05000098


	//----- nvinfo : EIATTR_COOP_GROUP_INSTR_OFFSETS
	.align		4
.L_1085:
        /*070c*/ 	.byte	0x04, 0x28
        /*070e*/ 	.short	(.L_1087 - .L_1086)


	//   ....[0]....
.L_1086:
        /*0710*/ 	.word	0x00001540


	//   ....[1]....
        /*0714*/ 	.word	0x00001c20


	//   ....[2]....
        /*0718*/ 	.word	0x000022e0


	//   ....[3]....
        /*071c*/ 	.word	0x00003800


	//   ....[4]....
        /*0720*/ 	.word	0x00004290


	//   ....[5]....
        /*0724*/ 	.word	0x000042b0


	//   ....[6]....
        /*0728*/ 	.word	0x000042f0


	//   ....[7]....
        /*072c*/ 	.word	0x00004300


	//   ....[8]....
        /*0730*/ 	.word	0x00004340


	//   ....[9]....
        /*0734*/ 	.word	0x00004350


	//   ....[10]....
        /*0738*/ 	.word	0x00004390


	//   ....[11]....
        /*073c*/ 	.word	0x000043a0


	//   ....[12]....
        /*0740*/ 	.word	0x000043e0


	//   ....[13]....
        /*0744*/ 	.word	0x000043f0


	//   ....[14]....
        /*0748*/ 	.word	0x000044a0


	//   ....[15]....
        /*074c*/ 	.word	0x000044b0


	//   ....[16]....
        /*0750*/ 	.word	0x000044c0


	//   ....[17]....
        /*0754*/ 	.word	0x000044d0


	//   ....[18]....
        /*0758*/ 	.word	0x00004c60


	//   ....[19]....
        /*075c*/ 	.word	0x00004c90


	//   ....[20]....
        /*0760*/ 	.word	0x00004d10


	//   ....[21]....
        /*0764*/ 	.word	0x00004d20


	//   ....[22]....
        /*0768*/ 	.word	0x00004d70


	//   ....[23]....
        /*076c*/ 	.word	0x00004d80


	//   ....[24]....
        /*0770*/ 	.word	0x00004dd0


	//   ....[25]....
        /*0774*/ 	.word	0x00004de0


	//   ....[26]....
        /*0778*/ 	.word	0x00004e30


	//   ....[27]....
        /*077c*/ 	.word	0x00004e40


	//   ....[28]....
        /*0780*/ 	.word	0x00004e90


	//   ....[29]....
        /*0784*/ 	.word	0x00004ea0


	//   ....[30]....
        /*0788*/ 	.word	0x00004eb0


	//   ....[31]....
        /*078c*/ 	.word	0x00004ec0


	//   ....[32]....
        /*0790*/ 	.word	0x00004ef0


	//   ....[33]....
        /*0794*/ 	.word	0x00004f00


	//   ....[34]....
        /*0798*/ 	.word	0x000068b0


	//   ....[35]....
        /*079c*/ 	.word	0x000068c0


	//   ....[36]....
        /*07a0*/ 	.word	0x00006910


	//   ....[37]....
        /*07a4*/ 	.word	0x00006920


	//   ....[38]....
        /*07a8*/ 	.word	0x00006950


	//   ....[39]....
        /*07ac*/ 	.word	0x00006970


	//   ....[40]....
        /*07b0*/ 	.word	0x000069a0


	//   ....[41]....
        /*07b4*/ 	.word	0x000069c0


	//   ....[42]....
        /*07b8*/ 	.word	0x000069f0


	//   ....[43]....
        /*07bc*/ 	.word	0x00006a00


	//   ....[44]....
        /*07c0*/ 	.word	0x00007520


	//   ....[45]....
        /*07c4*/ 	.word	0x00007bc0


	//   ....[46]....
        /*07c8*/ 	.word	0x00008250


	//   ....[47]....
        /*07cc*/ 	.word	0x00008270


	//   ....[48]....
        /*07d0*/ 	.word	0x000082a0


	//   ....[49]....
        /*07d4*/ 	.word	0x000082e0


	//   ....[50]....
        /*07d8*/ 	.word	0x00008300


	//   ....[51]....
        /*07dc*/ 	.word	0x00008510


	//   ....[52]....
        /*07e0*/ 	.word	0x00008530


	//   ....[53]....
        /*07e4*/ 	.word	0x00008560


	//   ....[54]....
        /*07e8*/ 	.word	0x000085a0


	//   ....[55]....
        /*07ec*/ 	.word	0x000085c0


	//   ....[56]....
        /*07f0*/ 	.word	0x00008a30


	//   ....[57]....
        /*07f4*/ 	.word	0x00008a80


	//   ....[58]....
        /*07f8*/ 	.word	0x00008b30


	//   ....[59]....
        /*07fc*/ 	.word	0x00008b80


	//   ....[60]....
        /*0800*/ 	.word	0x00008c20


	//   ....[61]....
        /*0804*/ 	.word	0x00008c70


	//   ....[62]....
        /*0808*/ 	.word	0x00008d10


	//   ....[63]....
        /*080c*/ 	.word	0x00008d60


	//   ....[64]....
        /*0810*/ 	.word	0x00008e00


	//   ....[65]....
        /*0814*/ 	.word	0x00008e50


	//   ....[66]....
        /*0818*/ 	.word	0x00008ef0


	//   ....[67]....
        /*081c*/ 	.word	0x00008f90


	//   ....[68]....
        /*0820*/ 	.word	0x00009030


	//   ....[69]....
        /*0824*/ 	.word	0x000090d0


	//   ....[70]....
        /*0828*/ 	.word	0x00009120


	//   ....[71]....
        /*082c*/ 	.word	0x00009180


	//   ....[72]....
        /*0830*/ 	.word	0x00009230


	//   ....[73]....
        /*0834*/ 	.word	0x000092a0


	//   ....[74]....
        /*0838*/ 	.word	0x00009340


	//   ....[75]....
        /*083c*/ 	.word	0x000093a0


	//   ....[76]....
        /*0840*/ 	.word	0x00009430


	//   ....[77]....
        /*0844*/ 	.word	0x00009490


	//   ....[78]....
        /*0848*/ 	.word	0x00009520


	//   ....[79]....
        /*084c*/ 	.word	0x00009580


	//   ....[80]....
        /*0850*/ 	.word	0x00009610


	//   ....[81]....
        /*0854*/ 	.word	0x00009670


	//   ....[82]....
        /*0858*/ 	.word	0x00009710


	//   ....[83]....
        /*085c*/ 	.word	0x00009760


	//   ....[84]....
        /*0860*/ 	.word	0x00009800


	//   ....[85]....
        /*0864*/ 	.word	0x00009850


	//   ....[86]....
        /*0868*/ 	.word	0x000098b0


	//   ....[87]....
        /*086c*/ 	.word	0x00009910


	//----- nvinfo : EIATTR_VRC_CTA_INIT_COUNT
	.align		4
.L_1087:
        /*0870*/ 	.byte	0x02, 0x4a
	.zero		1
	.zero		1


	//----- nvinfo : EIATTR_EXIT_INSTR_OFFSETS
	.align		4
        /*0874*/ 	.byte	0x04, 0x1c
        /*0876*/ 	.short	(.L_1089 - .L_1088)


	//   ....[0]....
.L_1088:
        /*0878*/ 	.word	0x00008700


	//   ....[1]....
        /*087c*/ 	.word	0x000089d0


	//----- nvinfo : EIATTR_MAX_THREADS
	.align		4
.L_1089:
        /*0880*/ 	.byte	0x04, 0x05
        /*0882*/ 	.short	(.L_1091 - .L_1090)
.L_1090:
        /*0884*/ 	.word	0x00000080
        /*0888*/ 	.word	0x00000001
        /*088c*/ 	.word	0x00000001


	//----- nvinfo : EIATTR_CRS_STACK_SIZE
	.align		4
.L_1091:
        /*0890*/ 	.byte	0x04, 0x1e
        /*0892*/ 	.short	(.L_1093 - .L_1092)
.L_1092:
        /*0894*/ 	.word	0x00000000


	//----- nvinfo : EIATTR_CBANK_PARAM_SIZE
	.align		4
.L_1093:
        /*0898*/ 	.byte	0x03, 0x19
        /*089a*/ 	.short	0x01f0


	//----- nvinfo : EIATTR_PARAM_CBANK
	.align		4
        /*089c*/ 	.byte	0x04, 0x0a
        /*089e*/ 	.short	(.L_1095 - .L_1094)
	.align		4
.L_1094:
        /*08a0*/ 	.word	index@(.nv.constant0._Z25selective_scan_bwd_kernelI32Selective_Scan_bwd_kernel_traitsILi128ELi16ELb0ELb0ELb1ELb0ELb0EN3c108BFloat16EfEEv12SSMParamsBwd)
        /*08a4*/ 	.short	0x0380
        /*08a6*/ 	.short	0x01f0


	//----- nvinfo : EIATTR_SW_WAR
	.align		4
.L_1095:
        /*08a8*/ 	.byte	0x04, 0x36
        /*08aa*/ 	.short	(.L_1097 - .L_1096)
.L_1096:
        /*08ac*/ 	.word	0x00000008
.L_1097:


//--------------------- .nv.info._Z25selective_scan_bwd_kernelI32Selective_Scan_bwd_kernel_traitsILi128ELi16ELb0ELb0ELb1ELb0ELb1EN3c108BFloat16EfEEv12SSMParamsBwd --------------------------
	.section	.nv.info._Z25selective_scan_bwd_kernelI32Selective_Scan_bwd_kernel_traitsILi128ELi16ELb0ELb0ELb1ELb0ELb1EN3c108BFloat16EfEEv12SSMParamsBwd,"",@"SHT_CUDA_INFO"
	.sectionflags	@""
	.align	4


	//----- nvinfo : EIATTR_CUDA_API_VERSION
	.align		4
        /*0000*/ 	.byte	0x04, 0x37
        /*0002*/ 	.short	(.L_1099 - .L_1098)
.L_1098:
        /*0004*/ 	.word	0x00000082


	//----- nvinfo : EIATTR_KPARAM_INFO
	.align		4
.L_1099:
        /*0008*/ 	.byte	0x04, 0x17
        /*000a*/ 	.short	(.L_1101 - .L_1100)
.L_1100:
        /*000c*/ 	.word	0x00000000
        /*0010*/ 	.short	0x0000
        /*0012*/ 	.short	0x0000
        /*0014*/ 	.byte	0x00, 0xf0, 0xc1, 0x07


	//----- nvinfo : EIATTR_SPARSE_MMA_MASK
	.align		4
.L_1101:
        /*0018*/ 	.byte	0x03, 0x50
        /*001a*/ 	.short	0x0000


	//----- nvinfo : EIATTR_MAXREG_COUNT
	.align		4
        /*001c*/ 	.byte	0x03, 0x1b
        /*001e*/ 	.short	0x00a8


	//----- nvinfo : EIATTR_NUM_BARRIERS
	.align		4
        /*0020*/ 	.byte	0x02, 0x4c
        /*0022*/ 	.byte	0x01
	.zero		1


	//----- nvinfo : EIATTR_ANNOTATIONS
	.align		4
        /*0024*/ 	.byte	0x04, 0x55
        /*0026*/ 	.short	(.L_1103 - .L_1102)


	//   ....[0]....
.L_1102:
        /* <DEDUP_REMOVED lines=90> */


	//----- nvinfo : EIATTR_MERCURY_ISA_VERSION
	.align		4
.L_1103:
        /*05b0*/ 	.byte	0x03, 0x5f
        /*05b2*/ 	.short	0x0101


	//----- nvinfo : EIATTR_INT_WARP_WIDE_INSTR_OFFSETS
	.align		4
        /*05b4*/ 	.byte	0x04, 0x31
        /*05b6*/ 	.short	(.L_1105 - .L_1104)


	//   ....[0]....
.L_1104:
        /*05b8*/ 	.word	0x000047d0


	//   ....[1]....
        /*05bc*/ 	.word	0x000071d0


	//   ....[2]....
        /*05c0*/ 	.word	0x000079e0


	//----- nvinfo : EIATTR_COOP_GROUP_MASK_REGIDS
	.align		4
.L_1105:
        /*05c4*/ 	.byte	0x04, 0x29
        /*05c6*/ 	.short	(.L_1107 - .L_1106)


	//   ....[0]....
.L_1106:
        /*05c8*/ 	.word	0xffffffff


	//   ....[1]....
        /*05cc*/ 	.word	0xffffffff


	//   ....[2]....
        /*05d0*/ 	.word	0xffffffff


	//   ....[3]....
        /*05d4*/ 	.word	0xffffffff


	//   ....[4]....
        /*05d8*/ 	.word	0xffffffff


	//   ....[5]....
        /*05dc*/ 	.word	0xffffffff


	//   ....[6]....
        /*05e0*/ 	.word	0xffffffff


	//   ....[7]....
        /*05e4*/ 	.word	0xffffffff


	//   ....[8]....
        /*05e8*/ 	.word	0xffffffff


	//   ....[9]....
        /*05ec*/ 	.word	0xffffffff


	//   ....[10]....
        /*05f0*/ 	.word	0xffffffff


	//   ....[11]....
        /*05f4*/ 	.word	0xffffffff


	//   ....[12]....
        /*05f8*/ 	.word	0xffffffff


	//   ....[13]....
        /*05fc*/ 	.word	0xffffffff


	//   ....[14]....
        /*0600*/ 	.word	0xffffffff


	//   ....[15]....
        /*0604*/ 	.word	0xffffffff


	//   ....[16]....
        /*0608*/ 	.word	0xffffffff


	//   ....[17]....
        /*060c*/ 	.word	0xffffffff


	//   ....[18]....
        /*0610*/ 	.word	0xffffffff


	//   ....[19]....
        /*0614*/ 	.word	0xffffffff


	//   ....[20]....
        /*0618*/ 	.word	0xffffffff


	//   ....[21]....
        /*061c*/ 	.word	0xffffffff


	//   ....[22]....
        /*0620*/ 	.word	0xffffffff


	//   ....[23]....
        /*0624*/ 	.word	0xffffffff


	//   ....[24]....
        /*0628*/ 	.word	0xffffffff


	//   ....[25]....
        /*062c*/ 	.word	0xffffffff


	//   ....[26]....
        /*0630*/ 	.word	0xffffffff


	//   ....[27]....
        /*0634*/ 	.word	0xffffffff


	//   ....[28]....
        /*0638*/ 	.word	0xffffffff


	//   ....[29]....
        /*063c*/ 	.word	0xffffffff


	//   ....[30]....
        /*0640*/ 	.word	0xffffffff


	//   ....[31]....
        /*0644*/ 	.word	0xffffffff


	//   ....[32]....
        /*0648*/ 	.word	0xffffffff


	//   ....[33]....
        /*064c*/ 	.word	0xffffffff


	//   ....[34]....
        /*0650*/ 	.word	0xffffffff


	//   ....[35]....
        /*0654*/ 	.word	0xffffffff


	//   ....[36]....
        /*0658*/ 	.word	0xffffffff


	//   ....[37]....
        /*065c*/ 	.word	0xffffffff


	//   ....[38]....
        /*0660*/ 	.word	0xffffffff


	//   ....[39]....
        /*0664*/ 	.word	0xffffffff


	//   ....[40]....
        /*0668*/ 	.word	0xffffffff


	//   ....[41]....
        /*066c*/ 	.word	0xffffffff


	//   ....[42]....
        /*0670*/ 	.word	0xffffffff


	//   ....[43]....
        /*0674*/ 	.word	0xffffffff


	//   ....[44]....
        /*0678*/ 	.word	0xffffffff


	//   ....[45]....
        /*067c*/ 	.word	0xffffffff


	//   ....[46]....
        /*0680*/ 	.word	0xffffffff


	//   ....[47]....
        /*0684*/ 	.word	0xffffffff


	//   ....[48]....
        /*0688*/ 	.word	0xffffffff


	//   ....[49]....
        /*068c*/ 	.word	0xffffffff


	//   ....[50]....
        /*0690*/ 	.word	0xffffffff


	//   ....[51]....
        /*0694*/ 	.word	0xffffffff


	//   ....[52]....
        /*0698*/ 	.word	0xffffffff


	//   ....[53]....
        /*069c*/ 	.word	0xffffffff


	//   ....[54]....
        /*06a0*/ 	.word	0xffffffff


	//   ....[55]....
        /*06a4*/ 	.word	0xffffffff


	//   ....[56]....
        /*06a8*/ 	.word	0xffffffff


	//   ....[57]....
        /*06ac*/ 	.word	0xffffffff


	//   ....[58]....
        /*06b0*/ 	.word	0xffffffff


	//   ....[59]....
        /*06b4*/ 	.word	0xffffffff


	//   ....[60]....
        /*06b8*/ 	.word	0x05000098


	//   ....[61]....
        /*06bc*/ 	.word	0x05000098


	//   ....[62]....
        /*06c0*/ 	.word	0x05000098


	//   ....[63]....
        /*06c4*/ 	.word	0x05000098


	//   ....[64]....
        /*06c8*/ 	.word	0x05000098


	//   ....[65]....
        /*06cc*/ 	.word	0x05000098


	//   ....[66]....
        /*06d0*/ 	.word	0x05000098


	//   ....[67]....
        /*06d4*/ 	.word	0x05000098


	//   ....[68]....
        /*06d8*/ 	.word	0x05000098


	//   ....[69]....
        /*06dc*/ 	.word	0x05000098


	//   ....[70]....
        /*06e0*/ 	.word	0x05000098


	//   ....[71]....
        /*06e4*/ 	.word	0x05000098


	//   ....[72]....
        /*06e8*/ 	.word	0x05000098


	//   ....[73]....
        /*06ec*/ 	.word	0x05000098


	//   ....[74]....
        /*06f0*/ 	.word	0x05000098


	//   ....[75]....
        /*06f4*/ 	.word	0x05000098


	//   ....[76]....
        /*06f8*/ 	.word	0x05000098


	//   ....[77]....
        /*06fc*/ 	.word	0x05000098


	//   ....[78]....
        /*0700*/ 	.word	0x05000098


	//   ....[79]....
        /*0704*/ 	.word	0x05000098


	//   ....[80]....
        /*0708*/ 	.word	0x05000098


	//   ....[81]....
        /*070c*/ 	.word	0x05000098


	//   ....[82]....
        /*0710*/ 	.word	0x05000098


	//   ....[83]....
        /*0714*/ 	.word	0x05000098


	//   ....[84]....
        /*0718*/ 	.word	0x05000098


	//   ....[85]....
        /*071c*/ 	.word	0x05000098


	//   ....[86]....
        /*0720*/ 	.word	0x05000098


	//   ....[87]....
        /*0724*/ 	.word	0x05000098


	//   ....[88]....
        /*0728*/ 	.word	0x05000098


	//   ....[89]....
        /*072c*/ 	.word	0x05000098


	//   ....[90]....
        /*0730*/ 	.word	0x05000098


	//   ....[91]....
        /*0734*/ 	.word	0x05000098


	//----- nvinfo : EIATTR_COOP_GROUP_INSTR_OFFSETS
	.align		4
.L_1107:
        /*0738*/ 	.byte	0x04, 0x28
        /*073a*/ 	.short	(.L_1109 - .L_1108)


	//   ....[0]....
.L_1108:
        /*073c*/ 	.word	0x00001780


	//   ....[1]....
        /*0740*/ 	.word	0x00001e70


	//   ....[2]....
        /*0744*/ 	.word	0x00002420


	//   ....[3]....
        /*0748*/ 	.word	0x000029e0


	//   ....[4]....
        /*074c*/ 	.word	0x00003060


	//   ....[5]....
        /*0750*/ 	.word	0x000042d0


	//   ....[6]....
        /*0754*/ 	.word	0x000049d0


	//   ....[7]....
        /*0758*/ 	.word	0x000060a0


	//   ....[8]....
        /*075c*/ 	.word	0x00006b10


	//   ....[9]....
        /*0760*/ 	.word	0x00006b30


	//   ....[10]....
        /*0764*/ 	.word	0x00006b70


	//   ....[11]....
        /*0768*/ 	.word	0x00006b80


	//   ....[12]....
        /*076c*/ 	.word	0x00006bc0


	//   ....[13]....
        /*0770*/ 	.word	0x00006bd0


	//   ....[14]....
        /*0774*/ 	.word	0x00006c10


	//   ....[15]....
        /*0778*/ 	.word	0x00006c20


	//   ....[16]....
        /*077c*/ 	.word	0x00006c60


	//   ....[17]....
        /*0780*/ 	.word	0x00006c70


	//   ....[18]....
        /*0784*/ 	.word	0x00006d20


	//   ....[19]....
        /*0788*/ 	.word	0x00006d30


	//   ....[20]....
        /*078c*/ 	.word	0x00006d40


	//   ....[21]....
        /*0790*/ 	.word	0x00006d50


	//   ....[22]....
        /*0794*/ 	.word	0x000074e0


	//   ....[23]....
        /*0798*/ 	.word	0x00007510


	//   ....[24]....
        /*079c*/ 	.word	0x00007590


	//   ....[25]....
        /*07a0*/ 	.word	0x000075a0


	//   ....[26]....
        /*07a4*/ 	.word	0x000075f0


	//   ....[27]....
        /*07a8*/ 	.word	0x00007600


	//   ....[28]....
        /*07ac*/ 	.word	0x00007650


	//   ....[29]....
        /*07b0*/ 	.word	0x00007660


	//   ....[30]....
        /*07b4*/ 	.word	0x000076b0


	//   ....[31]....
        /*07b8*/ 	.word	0x000076c0


	//   ....[32]....
        /*07bc*/ 	.word	0x00007710


	//   ....[33]....
        /*07c0*/ 	.word	0x00007720


	//   ....[34]....
        /*07c4*/ 	.word	0x00007730


	//   ....[35]....
        /*07c8*/ 	.word	0x00007740


	//   ....[36]....
        /*07cc*/ 	.word	0x00007770


	//   ....[37]....
        /*07d0*/ 	.word	0x00007780


	//   ....[38]....
        /*07d4*/ 	.word	0x00009150


	//   ....[39]....
        /*07d8*/ 	.word	0x00009160


	//   ....[40]....
        /*07dc*/ 	.word	0x000091b0


	//   ....[41]....
        /*07e0*/ 	.word	0x000091c0


	//   ....[42]....
        /*07e4*/ 	.word	0x000091f0


	//   ....[43]....
        /*07e8*/ 	.word	0x00009210


	//   ....[44]....
        /*07ec*/ 	.word	0x00009240


	//   ....[45]....
        /*07f0*/ 	.word	0x00009260


	//   ....[46]....
        /*07f4*/ 	.word	0x00009290


	//   ....[47]....
        /*07f8*/ 	.word	0x000092b0


	//   ....[48]....
        /*07fc*/ 	.word	0x00009d80


	//   ....[49]....
        /*0800*/ 	.word	0x0000a430


	//   ....[50]....
        /*0804*/ 	.word	0x0000aac0


	//   ....[51]....
        /*0808*/ 	.word	0x0000aae0


	//   ....[52]....
        /*080c*/ 	.word	0x0000ab10


	//   ....[53]....
        /*0810*/ 	.word	0x0000ab50


	//   ....[54]....
        /*0814*/ 	.word	0x0000ab70


	//   ....[55]....
        /*0818*/ 	.word	0x0000ad80


	//   ....[56]....
        /*081c*/ 	.word	0x0000ada0


	//   ....[57]....
        /*0820*/ 	.word	0x0000add0


	//   ....[58]....
        /*0824*/ 	.word	0x0000ae10


	//   ....[59]....
        /*0828*/ 	.word	0x0000ae30


	//   ....[60]....
        /*082c*/ 	.word	0x0000b2a0


	//   ....[61]....
        /*0830*/ 	.word	0x0000b2f0


	//   ....[62]....
        /*0834*/ 	.word	0x0000b3a0


	//   ....[63]....
        /*0838*/ 	.word	0x0000b3f0


	//   ....[64]....
        /*083c*/ 	.word	0x0000b490


	//   ....[65]....
        /*0840*/ 	.word	0x0000b4e0


	//   ....[66]....
        /*0844*/ 	.word	0x0000b580


	//   ....[67]....
        /*0848*/ 	.word	0x0000b5d0


	//   ....[68]....
        /*084c*/ 	.word	0x0000b670


	//   ....[69]....
        /*0850*/ 	.word	0x0000b6c0


	//   ....[70]....
        /*0854*/ 	.word	0x0000b760


	//   ....[71]....
        /*0858*/ 	.word	0x0000b800


	//   ....[72]....
        /*085c*/ 	.word	0x0000b8a0


	//   ....[73]....
        /*0860*/ 	.word	0x0000b940


	//   ....[74]....
        /*0864*/ 	.word	0x0000b990


	//   ....[75]....
        /*0868*/ 	.word	0x0000b9f0


	//   ....[76]....
        /*086c*/ 	.word	0x0000baa0


	//   ....[77]....
        /*0870*/ 	.word	0x0000bb10


	//   ....[78]....
        /*0874*/ 	.word	0x0000bbb0


	//   ....[79]....
        /*0878*/ 	.word	0x0000bc10


	//   ....[80]....
        /*087c*/ 	.word	0x0000bca0


	//   ....[81]....
        /*0880*/ 	.word	0x0000bd00


	//   ....[82]....
        /*0884*/ 	.word	0x0000bd90


	//   ....[83]....
        /*0888*/ 	.word	0x0000bdf0


	//   ....[84]....
        /*088c*/ 	.word	0x0000be80


	//   ....[85]....
        /*0890*/ 	.word	0x0000bee0


	//   ....[86]....
        /*0894*/ 	.word	0x0000bf80


	//   ....[87]....
        /*0898*/ 	.word	0x0000bfd0


	//   ....[88]....
        /*089c*/ 	.word	0x0000c070


	//   ....[89]....
        /*08a0*/ 	.word	0x0000c0c0


	//   ....[90]....
        /*08a4*/ 	.word	0x0000c120


	//   ....[91]....
        /*08a8*/ 	.word	0x0000c180


	//----- nvinfo : EIATTR_VRC_CTA_INIT_COUNT
	.align		4
.L_1109:
        /*08ac*/ 	.byte	0x02, 0x4a
	.zero		1
	.zero		1


	//----- nvinfo : EIATTR_EXIT_INSTR_OFFSETS
	.align		4
        /*08b0*/ 	.byte	0x04, 0x1c
        /*08b2*/ 	.short	(.L_1111 - .L_1110)


	//   ....[0]....
.L_1110:
        /*08b4*/ 	.word	0x0000af70


	//   ....[1]....
        /*08b8*/ 	.word	0x0000b240


	//----- nvinfo : EIATTR_MAX_THREADS
	.align		4
.L_1111:
        /*08bc*/ 	.byte	0x04, 0x05
        /*08be*/ 	.short	(.L_1113 - .L_1112)
.L_1112:
        /*08c0*/ 	.word	0x00000080
        /*08c4*/ 	.word	0x00000001
        /*08c8*/ 	.word	0x00000001


	//----- nvinfo : EIATTR_CRS_STACK_SIZE
	.align		4
.L_1113:
        /*08cc*/ 	.byte	0x04, 0x1e
        /*08ce*/ 	.short	(.L_1115 - .L_1114)
.L_1114:
        /*08d0*/ 	.word	0x00000000


	//----- nvinfo : EIATTR_CBANK_PARAM_SIZE
	.align		4
.L_1115:
        /*08d4*/ 	.byte	0x03, 0x19
        /*08d6*/ 	.short	0x01f0


	//----- nvinfo : EIATTR_PARAM_CBANK
	.align		4
        /*08d8*/ 	.byte	0x04, 0x0a
        /*08da*/ 	.short	(.L_1117 - .L_1116)
	.align		4
.L_1116:
        /*08dc*/ 	.word	index@(.nv.constant0._Z25selective_scan_bwd_kernelI32Selective_Scan_bwd_kernel_traitsILi128ELi16ELb0ELb0ELb1ELb0ELb1EN3c108BFloat16EfEEv12SSMParamsBwd)
        /*08e0*/ 	.short	0x0380
        /*08e2*/ 	.short	0x01f0


	//----- nvinfo : EIATTR_SW_WAR
	.align		4
.L_1117:
        /*08e4*/ 	.byte	0x04, 0x36
        /*08e6*/ 	.short	(.L_1119 - .L_1118)
.L_1118:
        /*08e8*/ 	.word	0x00000008
.L_1119:


//--------------------- .nv.info._Z25selective_scan_bwd_kernelI32Selective_Scan_bwd_kernel_traitsILi128ELi16ELb0ELb0ELb1ELb1ELb0EN3c108BFloat16EfEEv12SSMParamsBwd --------------------------
	.section	.nv.info._Z25selective_scan_bwd_kernelI32Selective_Scan_bwd_kernel_traitsILi128ELi16ELb0ELb0ELb1ELb1ELb0EN3c108BFloat16EfEEv12SSMParamsBwd,"",@"SHT_CUDA_INFO"
	.sectionflags	@""
	.align	4


	//----- nvinfo : EIATTR_CUDA_API_VERSION
	.align		4
        /*0000*/ 	.byte	0x04, 0x37
        /*0002*/ 	.short	(.L_1121 - .L_1120)
.L_1120:
        /*0004*/ 	.word	0x00000082


	//----- nvinfo : EIATTR_KPARAM_INFO
	.align		4
.L_1121:
        /*0008*/ 	.byte	0x04, 0x17
        /*000a*/ 	.short	(.L_1123 - .L_1122)
.L_1122:
        /*000c*/ 	.word	0x00000000
        /*0010*/ 	.short	0x0000
        /*0012*/ 	.short	0x0000
        /*0014*/ 	.byte	0x00, 0xf0, 0xc1, 0x07


	//----- nvinfo : EIATTR_SPARSE_MMA_MASK
	.align		4
.L_1123:
        /*0018*/ 	.byte	0x03, 0x50
        /*001a*/ 	.short	0x0000


	//----- nvinfo : EIATTR_MAXREG_COUNT
	.align		4
        /*001c*/ 	.byte	0x03, 0x1b
        /*001e*/ 	.short	0x00a8


	//----- nvinfo : EIATTR_NUM_BARRIERS
	.align		4
        /*0020*/ 	.byte	0x02, 0x4c
        /*0022*/ 	.byte	0x01
	.zero		1


	//----- nvinfo : EIATTR_ANNOTATIONS
	.align		4
        /*0024*/ 	.byte	0x04, 0x55
        /*0026*/ 	.short	(.L_1125 - .L_1124)


	//   ....[0]....
.L_1124:
        /* <DEDUP_REMOVED lines=90> */


	//----- nvinfo : EIATTR_MERCURY_ISA_VERSION
	.align		4
.L_1125:
        /*05b0*/ 	.byte	0x03, 0x5f
        /*05b2*/ 	.short	0x0101


	//----- nvinfo : EIATTR_INT_WARP_WIDE_INSTR_OFFSETS
	.align		4
        /*05b4*/ 	.byte	0x04, 0x31
        /*05b6*/ 	.short	(.L_1127 - .L_1126)


	//   ....[0]....
.L_1126:
        /*05b8*/ 	.word	0x00006b70


	//   ....[1]....
        /*05bc*/ 	.word	0x000073f0


	//----- nvinfo : EIATTR_COOP_GROUP_MASK_REGIDS
	.align		4
.L_1127:
        /*05c0*/ 	.byte	0x04, 0x29
        /*05c2*/ 	.short	(.L_1129 - .L_1128)


	//   ....[0]....
.L_1128:
        /*05c4*/ 	.word	0xffffffff


	//   ....[1]....
        /*05c8*/ 	.word	0xffffffff


	//   ....[2]....
        /*05cc*/ 	.word	0xffffffff


	//   ....[3]....
        /*05d0*/ 	.word	0xffffffff


	//   ....[4]....
        /*05d4*/ 	.word	0xffffffff


	//   ....[5]....
        /*05d8*/ 	.word	0xffffffff


	//   ....[6]....
        /*05dc*/ 	.word	0xffffffff


	//   ....[7]....
        /*05e0*/ 	.word	0xffffffff


	//   ....[8]....
        /*05e4*/ 	.word	0xffffffff


	//   ....[9]....
        /*05e8*/ 	.word	0xffffffff


	//   ....[10]....
        /*05ec*/ 	.word	0xffffffff


	//   ....[11]....
        /*05f0*/ 	.word	0xffffffff


	//   ....[12]....
        /*05f4*/ 	.word	0xffffffff


	//   ....[13]....
        /*05f8*/ 	.word	0xffffffff


	//   ....[14]....
        /*05fc*/ 	.word	0xffffffff


	//   ....[15]....
        /*0600*/ 	.word	0xffffffff


	//   ....[16]....
        /*0604*/ 	.word	0xffffffff


	//   ....[17]....
        /*0608*/ 	.word	0xffffffff


	//   ....[18]....
        /*060c*/ 	.word	0xffffffff


	//   ....[19]....
        /*0610*/ 	.word	0xffffffff


	//   ....[20]....
        /*0614*/ 	.word	0xffffffff


	//   ....[21]....
        /*0618*/ 	.word	0xffffffff


	//   ....[22]....
        /*061c*/ 	.word	0xffffffff


	//   ....[23]....
        /*0620*/ 	.word	0xffffffff


	//   ....[24]....
        /*0624*/ 	.word	0xffffffff


	//   ....[25]....
        /*0628*/ 	.word	0xffffffff


	//   ....[26]....
        /*062c*/ 	.word	0xffffffff


	//   ....[27]....
        /*0630*/ 	.word	0xffffffff


	//   ....[28]....
        /*0634*/ 	.word	0xffffffff


	//   ....[29]....
        /*0638*/ 	.word	0xffffffff


	//   ....[30]....
        /*063c*/ 	.word	0xffffffff


	//   ....[31]....
        /*0640*/ 	.word	0xffffffff


	//   ....[32]....
        /*0644*/ 	.word	0xffffffff


	//   ....[33]....
        /*0648*/ 	.word	0xffffffff


	//   ....[34]....
        /*064c*/ 	.word	0xffffffff


	//   ....[35]....
        /*0650*/ 	.word	0xffffffff


	//   ....[36]....
        /*0654*/ 	.word	0xffffffff


	//   ....[37]....
        /*0658*/ 	.word	0xffffffff


	//   ....[38]....
        /*065c*/ 	.word	0xffffffff


	//   ....[39]....
        /*0660*/ 	.word	0xffffffff


	//   ....[40]....
        /*0664*/ 	.word	0xffffffff


	//   ....[41]....
        /*0668*/ 	.word	0xffffffff


	//   ....[42]....
        /*066c*/ 	.word	0xffffffff


	//   ....[43]....
        /*0670*/ 	.word	0xffffffff


	//   ....[44]....
        /*0674*/ 	.word	0xffffffff


	//   ....[45]....
        /*0678*/ 	.word	0xffffffff


	//   ....[46]....
        /*067c*/ 	.word	0xffffffff


	//   ....[47]....
        /*0680*/ 	.word	0xffffffff


	//   ....[48]....
        /*0684*/ 	.word	0xffffffff


	//   ....[49]....
        /*0688*/ 	.word	0xffffffff


	//   ....[50]....
        /*068c*/ 	.word	0xffffffff


	//   ....[51]....
        /*0690*/ 	.word	0xffffffff


	//   ....[52]....
        /*0694*/ 	.word	0xffffffff


	//   ....[53]....
        /*0698*/ 	.word	0xffffffff


	//   ....[54]....
        /*069c*/ 	.word	0xffffffff


	//   ....[55]....
        /*06a0*/ 	.word	0xffffffff


	//   ....[56]....
        /*06a4*/ 	.word	0xffffffff


	//   ....[57]....
        /*06a8*/ 	.word	0x05000098


	//   ....[58]....
        /*06ac*/ 	.word	0x05000098


	//   ....[59]....
        /*06b0*/ 	.word	0x05000098


	//   ....[60]....
        /*06b4*/ 	.word	0x05000098


	//   ....[61]....
        /*06b8*/ 	.word	0x05000098


	//   ....[62]....
        /*06bc*/ 	.word	0x05000098


	//   ....[63]....
        /*06c0*/ 	.word	0x05000098


	//   ....[64]....
        /*06c4*/ 	.word	0x05000098


	//   ....[65]....
        /*06c8*/ 	.word	0x05000098


	//   ....[66]....
        /*06cc*/ 	.word	0x05000098


	//   ....[67]....
        /*06d0*/ 	.word	0x05000098


	//   ....[68]....
        /*06d4*/ 	.word	0x05000098


	//   ....[69]....
        /*06d8*/ 	.word	0x05000098


	//   ....[70]....
        /*06dc*/ 	.word	0x05000098


	//   ....[71]....
        /*06e0*/ 	.word	0x05000098


	//   ....[72]....
        /*06e4*/ 	.word	0x05000098


	//   ....[73]....
        /*06e8*/ 	.word	0x05000098


	//   ....[74]....
        /*06ec*/ 	.word	0x05000098


	//   ....[75]....
        /*06f0*/ 	.word	0x05000098


	//   ....[76]....
        /*06f4*/ 	.word	0x05000098


	//   ....[77]....
        /*06f8*/ 	.word	0x05000098


	//   ....[78]....
        /*06fc*/ 	.word	0x05000098


	//   ....[79]....
        /*0700*/ 	.word	0x05000098


	//   ....[80]....
        /*0704*/ 	.word	0x05000098


	//   ....[81]....
        /*0708*/ 	.word	0x05000098


	//   ....[82]....
        /*070c*/ 	.word	0x05000098


	//   ....[83]....
        /*0710*/ 	.word	0x05000098


	//   ....[84]....
        /*0714*/ 	.word	0x05000098


	//   ....[85]....
        /*0718*/ 	.word	0x05000098


	//   ....[86]....
        /*071c*/ 	.word	0x05000098


	//   ....[87]....
        /*0720*/ 	.word	0x05000098


	//   ....[88]....
        /*0724*/ 	.word	0x05000098


	//----- nvinfo : EIATTR_COOP_GROUP_INSTR_OFFSETS
	.align		4
.L_1129:
        /*0728*/ 	.byte	0x04, 0x28
        /*072a*/ 	.short	(.L_1131 - .L_1130)


	//   ....[0]....
.L_1130:
        /*072c*/ 	.word	0x00001530


	//   ....[1]....
        /*0730*/ 	.word	0x00001c00


	//   ....[2]....
        /*0734*/ 	.word	0x000022d0


	//   ....[3]....
        /*0738*/ 	.word	0x00005a10


	//   ....[4]....
        /*073c*/ 	.word	0x000064b0


	//   ....[5]....
        /*0740*/ 	.word	0x000064d0


	//   ....[6]....
        /*0744*/ 	.word	0x00006510


	//   ....[7]....
        /*0748*/ 	.word	0x00006520


	//   ....[8]....
        /*074c*/ 	.word	0x00006560


	//   ....[9]....
        /*0750*/ 	.word	0x00006570


	//   ....[10]....
        /*0754*/ 	.word	0x000065b0


	//   ....[11]....
        /*0758*/ 	.word	0x000065c0


	//   ....[12]....
        /*075c*/ 	.word	0x00006600


	//   ....[13]....
        /*0760*/ 	.word	0x00006610


	//   ....[14]....
        /*0764*/ 	.word	0x000066c0


	//   ....[15]....
        /*0768*/ 	.word	0x000066d0


	//   ....[16]....
        /*076c*/ 	.word	0x000066e0


	//   ....[17]....
        /*0770*/ 	.word	0x000066f0


	//   ....[18]....
        /*0774*/ 	.word	0x00006e80


	//   ....[19]....
        /*0778*/ 	.word	0x00006eb0


	//   ....[20]....
        /*077c*/ 	.word	0x00006f30


	//   ....[21]....
        /*0780*/ 	.word	0x00006f40


	//   ....[22]....
        /*0784*/ 	.word	0x00006f90


	//   ....[23]....
        /*0788*/ 	.word	0x00006fa0


	//   ....[24]....
        /*078c*/ 	.word	0x00006ff0


	//   ....[25]....
        /*0790*/ 	.word	0x00007000


	//   ....[26]....
        /*0794*/ 	.word	0x00007050


	//   ....[27]....
        /*0798*/ 	.word	0x00007060


	//   ....[28]....
        /*079c*/ 	.word	0x000070b0


	//   ....[29]....
        /*07a0*/ 	.word	0x000070c0


	//   ....[30]....
        /*07a4*/ 	.word	0x000070d0


	//   ....[31]....
        /*07a8*/ 	.word	0x000070e0


	//   ....[32]....
        /*07ac*/ 	.word	0x00007110


	//   ....[33]....
        /*07b0*/ 	.word	0x00007120


	//   ....[34]....
        /*07b4*/ 	.word	0x00008ad0


	//   ....[35]....
        /*07b8*/ 	.word	0x00008ae0


	//   ....[36]....
        /*07bc*/ 	.word	0x00008b30


	//   ....[37]....
        /*07c0*/ 	.word	0x00008b40


	//   ....[38]....
        /*07c4*/ 	.word	0x00008b70


	//   ....[39]....
        /*07c8*/ 	.word	0x00008b90


	//   ....[40]....
        /*07cc*/ 	.word	0x00008bc0


	//   ....[41]....
        /*07d0*/ 	.word	0x00008be0


	//   ....[42]....
        /*07d4*/ 	.word	0x00008c10


	//   ....[43]....
        /*07d8*/ 	.word	0x00008c20


	//   ....[44]....
        /*07dc*/ 	.word	0x00009980


	//   ....[45]....
        /*07e0*/ 	.word	0x0000a350


	//   ....[46]....
        /*07e4*/ 	.word	0x0000abc0


	//   ....[47]....
        /*07e8*/ 	.word	0x0000b250


	//   ....[48]....
        /*07ec*/ 	.word	0x0000b270


	//   ....[49]....
        /*07f0*/ 	.word	0x0000b2a0


	//   ....[50]....
        /*07f4*/ 	.word	0x0000b2e0


	//   ....[51]....
        /*07f8*/ 	.word	0x0000b300


	//   ....[52]....
        /*07fc*/ 	.word	0x0000b510


	//   ....[53]....
        /*0800*/ 	.word	0x0000b530


	//   ....[54]....
        /*0804*/ 	.word	0x0000b560


	//   ....[55]....
        /*0808*/ 	.word	0x0000b5a0


	//   ....[56]....
        /*080c*/ 	.word	0x0000b5c0


	//   ....[57]....
        /*0810*/ 	.word	0x0000ba30


	//   ....[58]....
        /*0814*/ 	.word	0x0000ba80


	//   ....[59]....
        /*0818*/ 	.word	0x0000bb30


	//   ....[60]....
        /*081c*/ 	.word	0x0000bb80


	//   ....[61]....
        /*0820*/ 	.word	0x0000bc20


	//   ....[62]....
        /*0824*/ 	.word	0x0000bc70


	//   ....[63]....
        /*0828*/ 	.word	0x0000bd10


	//   ....[64]....
        /*082c*/ 	.word	0x0000bd60


	//   ....[65]....
        /*0830*/ 	.word	0x0000be00


	//   ....[66]....
        /*0834*/ 	.word	0x0000be50


	//   ....[67]....
        /*0838*/ 	.word	0x0000bef0


	//   ....[68]....
        /*083c*/ 	.word	0x0000bf90


	//   ....[69]....
        /*0840*/ 	.word	0x0000c030


	//   ....[70]....
        /*0844*/ 	.word	0x0000c0d0


	//   ....[71]....
        /*0848*/ 	.word	0x0000c120


	//   ....[72]....
        /*084c*/ 	.word	0x0000c180


	//   ....[73]....
        /*0850*/ 	.word	0x0000c230


	//   ....[74]....
        /*0854*/ 	.word	0x0000c2a0


	//   ....[75]....
        /*0858*/ 	.word	0x0000c340


	//   ....[76]....
        /*085c*/ 	.word	0x0000c3a0


	//   ....[77]....
        /*0860*/ 	.word	0x0000c430


	//   ....[78]....
        /*0864*/ 	.word	0x0000c490


	//   ....[79]....
        /*0868*/ 	.word	0x0000c520


	//   ....[80]....
        /*086c*/ 	.word	0x0000c580


	//   ....[81]....
        /*0870*/ 	.word	0x0000c610


	//   ....[82]....
        /*0874*/ 	.word	0x0000c670


	//   ....[83]....
        /*0878*/ 	.word	0x0000c710


	//   ....[84]....
        /*087c*/ 	.word	0x0000c760


	//   ....[85]....
        /*0880*/ 	.word	0x0000c800


	//   ....[86]....
        /*0884*/ 	.word	0x0000c850


	//   ....[87]....
        /*0888*/ 	.word	0x0000c8b0


	//   ....[88]....
        /*088c*/ 	.word	0x0000c910


	//----- nvinfo : EIATTR_VRC_CTA_INIT_COUNT
	.align		4
.L_1131:
        /*0890*/ 	.byte	0x02, 0x4a
	.zero		1
	.zero		1


	//----- nvinfo : EIATTR_EXIT_INSTR_OFFSETS
	.align		4
        /*0894*/ 	.byte	0x04, 0x1c
        /*0896*/ 	.short	(.L_1133 - .L_1132)


	//   ....[0]....
.L_1132:
        /*0898*/ 	.word	0x0000b700


	//   ....[1]....
        /*089c*/ 	.word	0x0000b9d0


	//----- nvinfo : EIATTR_MAX_THREADS
	.align		4
.L_1133:
        /*08a0*/ 	.byte	0x04, 0x05
        /*08a2*/ 	.short	(.L_1135 - .L_1134)
.L_1134:
        /*08a4*/ 	.word	0x00000080
        /*08a8*/ 	.word	0x00000001
        /*08ac*/ 	.word	0x00000001


	//----- nvinfo : EIATTR_CRS_STACK_SIZE
	.align		4
.L_1135:
        /*08b0*/ 	.byte	0x04, 0x1e
        /*08b2*/ 	.short	(.L_1137 - .L_1136)
.L_1136:
        /*08b4*/ 	.word	0x00000000


	//----- nvinfo : EIATTR_CBANK_PARAM_SIZE
	.align		4
.L_1137:
        /*08b8*/ 	.byte	0x03, 0x19
        /*08ba*/ 	.short	0x01f0


	//----- nvinfo : EIATTR_PARAM_CBANK
	.align		4
        /*08bc*/ 	.byte	0x04, 0x0a
        /*08be*/ 	.short	(.L_1139 - .L_1138)
	.align		4
.L_1138:
        /*08c0*/ 	.word	index@(.nv.constant0._Z25selective_scan_bwd_kernelI32Selective_Scan_bwd_kernel_traitsILi128ELi16ELb0ELb0ELb1ELb1ELb0EN3c108BFloat16EfEEv12SSMParamsBwd)
        /*08c4*/ 	.short	0x0380
        /*08c6*/ 	.short	0x01f0


	//----- nvinfo : EIATTR_SW_WAR
	.align		4
.L_1139:
        /*08c8*/ 	.byte	0x04, 0x36
        /*08ca*/ 	.short	(.L_1141 - .L_1140)
.L_1140:
        /*08cc*/ 	.word	0x00000008
.L_1141:


//--------------------- .nv.info._Z25selective_scan_bwd_kernelI32Selective_Scan_bwd_kernel_traitsILi128ELi16ELb0ELb0ELb1ELb1ELb1EN3c108BFloat16EfEEv12SSMParamsBwd --------------------------
	.section	.nv.info._Z25selective_scan_bwd_kernelI32Selective_Scan_bwd_kernel_traitsILi128ELi16ELb0ELb0ELb1ELb1ELb1EN3c108BFloat16EfEEv12SSMParamsBwd,"",@"SHT_CUDA_INFO"
	.sectionflags	@""
	.align	4


	//----- nvinfo : EIATTR_CUDA_API_VERSION
	.align		4
        /*0000*/ 	.byte	0x04, 0x37
        /*0002*/ 	.short	(.L_1143 - .L_1142)
.L_1142:
        /*0004*/ 	.word	0x00000082


	//----- nvinfo : EIATTR_KPARAM_INFO
	.align		4
.L_1143:
        /*0008*/ 	.byte	0x04, 0x17
        /*000a*/ 	.short	(.L_1145 - .L_1144)
.L_1144:
        /*000c*/ 	.word	0x00000000
        /*0010*/ 	.short	0x0000
        /*0012*/ 	.short	0x0000
        /*0014*/ 	.byte	0x00, 0xf0, 0xc1, 0x07


	//----- nvinfo : EIATTR_SPARSE_MMA_MASK
	.align		4
.L_1145:
        /*0018*/ 	.byte	0x03, 0x50
        /*001a*/ 	.short	0x0000


	//----- nvinfo : EIATTR_MAXREG_COUNT
	.align		4
        /*001c*/ 	.byte	0x03, 0x1b
        /*001e*/ 	.short	0x00a8


	//----- nvinfo : EIATTR_NUM_BARRIERS
	.align		4
        /*0020*/ 	.byte	0x02, 0x4c
        /*0022*/ 	.byte	0x01
	.zero		1


	//----- nvinfo : EIATTR_ANNOTATIONS
	.align		4
        /*0024*/ 	.byte	0x04, 0x55
        /*0026*/ 	.short	(.L_1147 - .L_1146)


	//   ....[0]....
.L_1146:
        /* <DEDUP_REMOVED lines=90> */


	//----- nvinfo : EIATTR_MERCURY_ISA_VERSION
	.align		4
.L_1147:
        /*05b8*/ 	.byte	0x03, 0x5f
        /*05ba*/ 	.short	0x0101


	//----- nvinfo : EIATTR_INT_WARP_WIDE_INSTR_OFFSETS
	.align		4
        /*05bc*/ 	.byte	0x04, 0x31
        /*05be*/ 	.short	(.L_1149 - .L_1148)


	//   ....[0]....
.L_1148:
        /*05c0*/ 	.word	0x00009520


	//   ....[1]....
        /*05c4*/ 	.word	0x00009d40


	//----- nvinfo : EIATTR_COOP_GROUP_MASK_REGIDS
	.align		4
.L_1149:
        /*05c8*/ 	.byte	0x04, 0x29
        /*05ca*/ 	.short	(.L_1151 - .L_1150)


	//   ....[0]....
.L_1150:
        /*05cc*/ 	.word	0xffffffff


	//   ....[1]....
        /*05d0*/ 	.word	0xffffffff


	//   ....[2]....
        /*05d4*/ 	.word	0xffffffff


	//   ....[3]....
        /*05d8*/ 	.word	0xffffffff


	//   ....[4]....
        /*05dc*/ 	.word	0xffffffff


	//   ....[5]....
        /*05e0*/ 	.word	0xffffffff


	//   ....[6]....
        /*05e4*/ 	.word	0xffffffff


	//   ....[7]....
        /*05e8*/ 	.word	0xffffffff


	//   ....[8]....
        /*05ec*/ 	.word	0xffffffff


	//   ....[9]....
        /*05f0*/ 	.word	0xffffffff


	//   ....[10]....
        /*05f4*/ 	.word	0xffffffff


	//   ....[11]....
        /*05f8*/ 	.word	0xffffffff


	//   ....[12]....
        /*05fc*/ 	.word	0xffffffff


	//   ....[13]....
        /*0600*/ 	.word	0xffffffff


	//   ....[14]....
        /*0604*/ 	.word	0xffffffff


	//   ....[15]....
        /*0608*/ 	.word	0xffffffff


	//   ....[16]....
        /*060c*/ 	.word	0xffffffff


	//   ....[17]....
        /*0610*/ 	.word	0xffffffff


	//   ....[18]....
        /*0614*/ 	.word	0xffffffff


	//   ....[19]....
        /*0618*/ 	.word	0xffffffff


	//   ....[20]....
        /*061c*/ 	.word	0xffffffff


	//   ....[21]....
        /*0620*/ 	.word	0xffffffff


	//   ....[22]....
        /*0624*/ 	.word	0xffffffff


	//   ....[23]....
        /*0628*/ 	.word	0xffffffff


	//   ....[24]....
        /*062c*/ 	.word	0xffffffff


	//   ....[25]....
        /*0630*/ 	.word	0xffffffff


	//   ....[26]....
        /*0634*/ 	.word	0xffffffff


	//   ....[27]....
        /*0638*/ 	.word	0xffffffff


	//   ....[28]....
        /*063c*/ 	.word	0xffffffff


	//   ....[29]....
        /*0640*/ 	.word	0xffffffff


	//   ....[30]....
        /*0644*/ 	.word	0xffffffff


	//   ....[31]....
        /*0648*/ 	.word	0xffffffff


	//   ....[32]....
        /*064c*/ 	.word	0xffffffff


	//   ....[33]....
        /*0650*/ 	.word	0xffffffff


	//   ....[34]....
        /*0654*/ 	.word	0xffffffff


	//   ....[35]....
        /*0658*/ 	.word	0xffffffff


	//   ....[36]....
        /*065c*/ 	.word	0xffffffff


	//   ....[37]....
        /*0660*/ 	.word	0xffffffff


	//   ....[38]....
        /*0664*/ 	.word	0xffffffff


	//   ....[39]....
        /*0668*/ 	.word	0xffffffff


	//   ....[40]....
        /*066c*/ 	.word	0xffffffff


	//   ....[41]....
        /*0670*/ 	.word	0xffffffff


	//   ....[42]....
        /*0674*/ 	.word	0xffffffff


	//   ....[43]....
        /*0678*/ 	.word	0xffffffff


	//   ....[44]....
        /*067c*/ 	.word	0xffffffff


	//   ....[45]....
        /*0680*/ 	.word	0xffffffff


	//   ....[46]....
        /*0684*/ 	.word	0xffffffff


	//   ....[47]....
        /*0688*/ 	.word	0xffffffff


	//   ....[48]....
        /*068c*/ 	.word	0xffffffff


	//   ....[49]....
        /*0690*/ 	.word	0xffffffff


	//   ....[50]....
        /*0694*/ 	.word	0xffffffff


	//   ....[51]....
        /*0698*/ 	.word	0xffffffff


	//   ....[52]....
        /*069c*/ 	.word	0xffffffff


	//   ....[53]....
        /*06a0*/ 	.word	0xffffffff


	//   ....[54]....
        /*06a4*/ 	.word	0xffffffff


	//   ....[55]....
        /*06a8*/ 	.word	0xffffffff


	//   ....[56]....
        /*06ac*/ 	.word	0xffffffff


	//   ....[57]....
        /*06b0*/ 	.word	0xffffffff


	//   ....[58]....
        /*06b4*/ 	.word	0xffffffff


	//   ....[59]....
        /*06b8*/ 	.word	0xffffffff


	//   ....[60]....
        /*06bc*/ 	.word	0xffffffff


	//   ....[61]....
        /*06c0*/ 	.word	0x05000098


	//   ....[62]....
        /*06c4*/ 	.word	0x05000098


	//   ....[63]....
        /*06c8*/ 	.word	0x05000098


	//   ....[64]....
        /*06cc*/ 	.word	0x05000098


	//   ....[65]....
        /*06d0*/ 	.word	0x05000098


	//   ....[66]....
        /*06d4*/ 	.word	0x05000098


	//   ....[67]....
        /*06d8*/ 	.word	0x05000098


	//   ....[68]....
        /*06dc*/ 	.word	0x05000098


	//   ....[69]....
        /*06e0*/ 	.word	0x05000098


	//   ....[70]....
        /*06e4*/ 	.word	0x05000098


	//   ....[71]....
        /*06e8*/ 	.word	0x05000098


	//   ....[72]....
        /*06ec*/ 	.word	0x05000098


	//   ....[73]....
        /*06f0*/ 	.word	0x05000098


	//   ....[74]....
        /*06f4*/ 	.word	0x05000098


	//   ....[75]....
        /*06f8*/ 	.word	0x05000098


	//   ....[76]....
        /*06fc*/ 	.word	0x05000098


	//   ....[77]....
        /*0700*/ 	.word	0x05000098


	//   ....[78]....
        /*0704*/ 	.word	0x05000098


	//   ....[79]....
        /*0708*/ 	.word	0x05000098


	//   ....[80]....
        /*070c*/ 	.word	0x05000098


	//   ....[81]....
        /*0710*/ 	.word	0x05000098


	//   ....[82]....
        /*0714*/ 	.word	0x05000098


	//   ....[83]....
        /*0718*/ 	.word	0x05000098


	//   ....[84]....
        /*071c*/ 	.word	0x05000098


	//   ....[85]....
        /*0720*/ 	.word	0x05000098


	//   ....[86]....
        /*0724*/ 	.word	0x05000098


	//   ....[87]....
        /*0728*/ 	.word	0x05000098


	//   ....[88]....
        /*072c*/ 	.word	0x05000098


	//   ....[89]....
        /*0730*/ 	.word	0x05000098


	//   ....[90]....
        /*0734*/ 	.word	0x05000098


	//   ....[91]....
        /*0738*/ 	.word	0x05000098


	//   ....[92]....
        /*073c*/ 	.word	0x05000098


	//----- nvinfo : EIATTR_COOP_GROUP_INSTR_OFFSETS
	.align		4
.L_1151:
        /*0740*/ 	.byte	0x04, 0x28
        /*0742*/ 	.short	(.L_1153 - .L_1152)


	//   ....[0]....
.L_1152:
        /*0744*/ 	.word	0x000015e0


	//   ....[1]....
        /*0748*/ 	.word	0x00001d00


	//   ....[2]....
        /*074c*/ 	.word	0x00002590


	//   ....[3]....
        /*0750*/ 	.word	0x00005150


	//   ....[4]....
        /*0754*/ 	.word	0x00005700


	//   ....[5]....
        /*0758*/ 	.word	0x000065b0


	//   ....[6]....
        /*075c*/ 	.word	0x00006e80


	//   ....[7]....
        /*0760*/ 	.word	0x000083e0


	//   ....[8]....
        /*0764*/ 	.word	0x00008e60


	//   ....[9]....
        /*0768*/ 	.word	0x00008e80


	//   ....[10]....
        /*076c*/ 	.word	0x00008ec0


	//   ....[11]....
        /*0770*/ 	.word	0x00008ed0


	//   ....[12]....
        /*0774*/ 	.word	0x00008f10


	//   ....[13]....
        /*0778*/ 	.word	0x00008f20


	//   ....[14]....
        /*077c*/ 	.word	0x00008f60


	//   ....[15]....
        /*0780*/ 	.word	0x00008f70


	//   ....[16]....
        /*0784*/ 	.word	0x00008fb0


	//   ....[17]....
        /*0788*/ 	.word	0x00008fc0


	//   ....[18]....
        /*078c*/ 	.word	0x00009070


	//   ....[19]....
        /*0790*/ 	.word	0x00009080


	//   ....[20]....
        /*0794*/ 	.word	0x00009090


	//   ....[21]....
        /*0798*/ 	.word	0x000090a0


	//   ....[22]....
        /*079c*/ 	.word	0x00009830


	//   ....[23]....
        /*07a0*/ 	.word	0x00009860


	//   ....[24]....
        /*07a4*/ 	.word	0x000098d0


	//   ....[25]....
        /*07a8*/ 	.word	0x000098f0


	//   ....[26]....
        /*07ac*/ 	.word	0x00009940


	//   ....[27]....
        /*07b0*/ 	.word	0x00009950


	//   ....[28]....
        /*07b4*/ 	.word	0x000099a0


	//   ....[29]....
        /*07b8*/ 	.word	0x000099b0


	//   ....[30]....
        /*07bc*/ 	.word	0x00009a00


	//   ....[31]....
        /*07c0*/ 	.word	0x00009a10


	//   ....[32]....
        /*07c4*/ 	.word	0x00009a60


	//   ....[33]....
        /*07c8*/ 	.word	0x00009a70


	//   ....[34]....
        /*07cc*/ 	.word	0x00009a80


	//   ....[35]....
        /*07d0*/ 	.word	0x00009a90


	//   ....[36]....
        /*07d4*/ 	.word	0x00009ac0


	//   ....[37]....
        /*07d8*/ 	.word	0x00009ad0


	//   ....[38]....
        /*07dc*/ 	.word	0x0000b490


	//   ....[39]....
        /*07e0*/ 	.word	0x0000b4a0


	//   ....[40]....
        /*07e4*/ 	.word	0x0000b4f0


	//   ....[41]....
        /*07e8*/ 	.word	0x0000b500


	//   ....[42]....
        /*07ec*/ 	.word	0x0000b530


	//   ....[43]....
        /*07f0*/ 	.word	0x0000b550


	//   ....[44]....
        /*07f4*/ 	.word	0x0000b580


	//   ....[45]....
        /*07f8*/ 	.word	0x0000b5a0


	//   ....[46]....
        /*07fc*/ 	.word	0x0000b5d0


	//   ....[47]....
        /*0800*/ 	.word	0x0000b5e0


	//   ....[48]....
        /*0804*/ 	.word	0x0000c310


	//   ....[49]....
        /*0808*/ 	.word	0x0000cc60


	//   ....[50]....
        /*080c*/ 	.word	0x0000d540


	//   ....[51]....
        /*0810*/ 	.word	0x0000dbd0


	//   ....[52]....
        /*0814*/ 	.word	0x0000dbf0


	//   ....[53]....
        /*0818*/ 	.word	0x0000dc20


	//   ....[54]....
        /*081c*/ 	.word	0x0000dc60


	//   ....[55]....
        /*0820*/ 	.word	0x0000dc80


	//   ....[56]....
        /*0824*/ 	.word	0x0000de90


	//   ....[57]....
        /*0828*/ 	.word	0x0000deb0


	//   ....[58]....
        /*082c*/ 	.word	0x0000dee0


	//   ....[59]....
        /*0830*/ 	.word	0x0000df20


	//   ....[60]....
        /*0834*/ 	.word	0x0000df40


	//   ....[61]....
        /*0838*/ 	.word	0x0000e3b0


	//   ....[62]....
        /*083c*/ 	.word	0x0000e400


	//   ....[63]....
        /*0840*/ 	.word	0x0000e4b0


	//   ....[64]....
        /*0844*/ 	.word	0x0000e500


	//   ....[65]....
        /*0848*/ 	.word	0x0000e5a0


	//   ....[66]....
        /*084c*/ 	.word	0x0000e5f0


	//   ....[67]....
        /*0850*/ 	.word	0x0000e690


	//   ....[68]....
        /*0854*/ 	.word	0x0000e6e0


	//   ....[69]....
        /*0858*/ 	.word	0x0000e780


	//   ....[70]....
        /*085c*/ 	.word	0x0000e7d0


	//   ....[71]....
        /*0860*/ 	.word	0x0000e870


	//   ....[72]....
        /*0864*/ 	.word	0x0000e910


	//   ....[73]....
        /*0868*/ 	.word	0x0000e9b0


	//   ....[74]....
        /*086c*/ 	.word	0x0000ea50


	//   ....[75]....
        /*0870*/ 	.word	0x0000eaa0


	//   ....[76]....
        /*0874*/ 	.word	0x0000eb00


	//   ....[77]....
        /*0878*/ 	.word	0x0000ebb0


	//   ....[78]....
        /*087c*/ 	.word	0x0000ec20


	//   ....[79]....
        /*0880*/ 	.word	0x0000ecc0


	//   ....[80]....
        /*0884*/ 	.word	0x0000ed20


	//   ....[81]....
        /*0888*/ 	.word	0x0000edb0


	//   ....[82]....
        /*088c*/ 	.word	0x0000ee10


	//   ....[83]....
        /*0890*/ 	.word	0x0000eea0


	//   ....[84]....
        /*0894*/ 	.word	0x0000ef00


	//   ....[85]....
        /*0898*/ 	.word	0x0000ef90


	//   ....[86]....
        /*089c*/ 	.word	0x0000eff0


	//   ....[87]....
        /*08a0*/ 	.word	0x0000f090


	//   ....[88]....
        /*08a4*/ 	.word	0x0000f0e0


	//   ....[89]....
        /*08a8*/ 	.word	0x0000f180


	//   ....[90]....
        /*08ac*/ 	.word	0x0000f1d0


	//   ....[91]....
        /*08b0*/ 	.word	0x0000f230


	//   ....[92]....
        /*08b4*/ 	.word	0x0000f290


	//----- nvinfo : EIATTR_VRC_CTA_INIT_COUNT
	.align		4
.L_1153:
        /*08b8*/ 	.byte	0x02, 0x4a
	.zero		1
	.zero		1


	//----- nvinfo : EIATTR_EXIT_INSTR_OFFSETS
	.align		4
        /*08bc*/ 	.byte	0x04, 0x1c
        /*08be*/ 	.short	(.L_1155 - .L_1154)


	//   ....[0]....
.L_1154:
        /*08c0*/ 	.word	0x0000e080


	//   ....[1]....
        /*08c4*/ 	.word	0x0000e350


	//----- nvinfo : EIATTR_MAX_THREADS
	.align		4
.L_1155:
        /*08c8*/ 	.byte	0x04, 0x05
        /*08ca*/ 	.short	(.L_1157 - .L_1156)
.L_1156:
        /*08cc*/ 	.word	0x00000080
        /*08d0*/ 	.word	0x00000001
        /*08d4*/ 	.word	0x00000001


	//----- nvinfo : EIATTR_CRS_STACK_SIZE
	.align		4
.L_1157:
        /*08d8*/ 	.byte	0x04, 0x1e
        /*08da*/ 	.short	(.L_1159 - .L_1158)
.L_1158:
        /*08dc*/ 	.word	0x00000000


	//----- nvinfo : EIATTR_CBANK_PARAM_SIZE
	.align		4
.L_1159:
        /*08e0*/ 	.byte	0x03, 0x19
        /*08e2*/ 	.short	0x01f0


	//----- nvinfo : EIATTR_PARAM_CBANK
	.align		4
        /*08e4*/ 	.byte	0x04, 0x0a
        /*08e6*/ 	.short	(.L_1161 - .L_1160)
	.align		4
.L_1160:
        /*08e8*/ 	.word	index@(.nv.constant0._Z25selective_scan_bwd_kernelI32Selective_Scan_bwd_kernel_traitsILi128ELi16ELb0ELb0ELb1ELb1ELb1EN3c108BFloat16EfEEv12SSMParamsBwd)
        /*08ec*/ 	.short	0x0380
        /*08ee*/ 	.short	0x01f0


	//----- nvinfo : EIATTR_SW_WAR
	.align		4
.L_1161:
        /*08f0*/ 	.byte	0x04, 0x36
        /*08f2*/ 	.short	(.L_1163 - .L_1162)
.L_1162:
        /*08f4*/ 	.word	0x00000008
.L_1163:


//--------------------- .nv.info._Z25selective_scan_bwd_kernelI32Selective_Scan_bwd_kernel_traitsILi128ELi16ELb0ELb1ELb0ELb0ELb0EN3c108BFloat16EfEEv12SSMParamsBwd --------------------------
	.section	.nv.info._Z25selective_scan_bwd_kernelI32Selective_Scan_bwd_kernel_traitsILi128ELi16ELb0ELb1ELb0ELb0ELb0EN3c108BFloat16EfEEv12SSMParamsBwd,"",@"SHT_CUDA_INFO"
	.sectionflags	@""
	.align	4


	//----- nvinfo : EIATTR_CUDA_API_VERSION
	.align		4
        /*0000*/ 	.byte	0x04, 0x37
        /*0002*/ 	.short	(.L_1165 - .L_1164)
.L_1164:
        /*0004*/ 	.word	0x00000082


	//----- nvinfo : EIATTR_KPARAM_INFO
	.align		4
.L_1165:
        /*0008*/ 	.byte	0x04, 0x17
        /*000a*/ 	.short	(.L_1167 - .L_1166)
.L_1166:
        /*000c*/ 	.word	0x00000000
        /*0010*/ 	.short	0x0000
        /*0012*/ 	.short	0x0000
        /*0014*/ 	.byte	0x00, 0xf0, 0xc1, 0x07


	//----- nvinfo : EIATTR_SPARSE_MMA_MASK
	.align		4
.L_1167:
        /*0018*/ 	.byte	0x03, 0x50
        /*001a*/ 	.short	0x0000


	//----- nvinfo : EIATTR_MAXREG_COUNT
	.align		4
        /*001c*/ 	.byte	0x03, 0x1b
        /*001e*/ 	.short	0x00a8


	//----- nvinfo : EIATTR_NUM_BARRIERS
	.align		4
        /*0020*/ 	.byte	0x02, 0x4c
        /*0022*/ 	.byte	0x01
	.zero		1


	//----- nvinfo : EIATTR_ANNOTATIONS
	.align		4
        /*0024*/ 	.byte	0x04, 0x55
        /*0026*/ 	.short	(.L_1169 - .L_1168)


	//   ....[0]....
.L_1168:
        /* <DEDUP_REMOVED lines=110> */


	//----- nvinfo : EIATTR_MERCURY_ISA_VERSION
	.align		4
.L_1169:
        /*06f8*/ 	.byte	0x03, 0x5f
        /*06fa*/ 	.short	0x0101


	//----- nvinfo : EIATTR_INT_WARP_WIDE_INSTR_OFFSETS
	.align		4
        /*06fc*/ 	.byte	0x04, 0x31
        /*06fe*/ 	.short	(.L_1171 - .L_1170)


	//   ....[0]....
.L_1170:
        /*0700*/ 	.word	0x00004c40


	//   ....[1]....
        /*0704*/ 	.word	0x000054b0


	//----- nvinfo : EIATTR_COOP_GROUP_MASK_REGIDS
	.align		4
.L_1171:
        /*0708*/ 	.byte	0x04, 0x29
        /*070a*/ 	.short	(.L_1173 - .L_1172)


	//   ....[0]....
.L_1172:
        /*070c*/ 	.word	0xffffffff


	//   ....[1]....
        /*0710*/ 	.word	0xffffffff


	//   ....[2]....
        /*0714*/ 	.word	0xffffffff


	//   ....[3]....
        /*0718*/ 	.word	0xffffffff


	//   ....[4]....
        /*071c*/ 	.word	0xffffffff


	//   ....[5]....
        /*0720*/ 	.word	0xffffffff


	//   ....[6]....
        /*0724*/ 	.word	0xffffffff


	//   ....[7]....
        /*0728*/ 	.word	0xffffffff


	//   ....[8]....
        /*072c*/ 	.word	0xffffffff


	//   ....[9]....
        /*0730*/ 	.word	0xffffffff


	//   ....[10]....
        /*0734*/ 	.word	0xffffffff


	//   ....[11]....
        /*0738*/ 	.word	0xffffffff


	//   ....[12]....
        /*073c*/ 	.word	0xffffffff


	//   ....[13]....
        /*0740*/ 	.word	0xffffffff


	//   ....[14]....
        /*0744*/ 	.word	0xffffffff


	//   ....[15]....
        /*0748*/ 	.word	0xffffffff


	//   ....[16]....
        /*074c*/ 	.word	0xffffffff


	//   ....[17]....
        /*0750*/ 	.word	0xffffffff


	//   ....[18]....
        /*0754*/ 	.word	0xffffffff


	//   ....[19]....
        /*0758*/ 	.word	0xffffffff


	//   ....[20]....
        /*075c*/ 	.word	0xffffffff


	//   ....[21]....
        /*0760*/ 	.word	0xffffffff


	//   ....[22]....
        /*0764*/ 	.word	0xffffffff


	//   ....[23]....
        /*0768*/ 	.word	0xffffffff


	//   ....[24]....
        /*076c*/ 	.word	0xffffffff


	//   ....[25]....
        /*0770*/ 	.word	0xffffffff


	//   ....[26]....
        /*0774*/ 	.word	0xffffffff


	//   ....[27]....
        /*0778*/ 	.word	0xffffffff


	//   ....[28]....
        /*077c*/ 	.word	0xffffffff


	//   ....[29]....
        /*0780*/ 	.word	0xffffffff


	//   ....[30]....
        /*0784*/ 	.word	0xffffffff


	//   ....[31]....
        /*0788*/ 	.word	0xffffffff


	//   ....[32]....
        /*078c*/ 	.word	0xffffffff


	//   ....[33]....
        /*0790*/ 	.word	0xffffffff


	//   ....[34]....
        /*0794*/ 	.word	0xffffffff


	//   ....[35]....
        /*0798*/ 	.word	0xffffffff


	//   ....[36]....
        /*079c*/ 	.word	0xffffffff


	//   ....[37]....
        /*07a0*/ 	.word	0xffffffff


	//   ....[38]....
        /*07a4*/ 	.word	0xffffffff


	//   ....[39]....
        /*07a8*/ 	.word	0xffffffff


	//   ....[40]....
        /*07ac*/ 	.word	0xffffffff


	//   ....[41]....
        /*07b0*/ 	.word	0xffffffff


	//   ....[42]....
        /*07b4*/ 	.word	0xffffffff


	//   ....[43]....
        /*07b8*/ 	.word	0xffffffff


	//   ....[44]....
        /*07bc*/ 	.word	0xffffffff


	//   ....[45]....
        /*07c0*/ 	.word	0xffffffff


	//   ....[46]....
        /*07c4*/ 	.word	0xffffffff


	//   ....[47]....
        /*07c8*/ 	.word	0xffffffff


	//   ....[48]....
        /*07cc*/ 	.word	0xffffffff


	//   ....[49]....
        /*07d0*/ 	.word	0xffffffff


	//   ....[50]....
        /*07d4*/ 	.word	0xffffffff


	//   ....[51]....
        /*07d8*/ 	.word	0xffffffff


	//   ....[52]....
        /*07dc*/ 	.word	0xffffffff


	//   ....[53]....
        /*07e0*/ 	.word	0xffffffff


	//   ....[54]....
        /*07e4*/ 	.word	0xffffffff


	//   ....[55]....
        /*07e8*/ 	.word	0xffffffff


	//   ....[56]....
        /*07ec*/ 	.word	0x0500009a


	//   ....[57]....
        /*07f0*/ 	.word	0x0500009a


	//   ....[58]....
        /*07f4*/ 	.word	0x0500009a


	//   ....[59]....
        /*07f8*/ 	.word	0x0500009a


	//   ....[60]....
        /*07fc*/ 	.word	0x0500009a


	//   ....[61]....
        /*0800*/ 	.word	0x0500009a


	//   ....[62]....
        /*0804*/ 	.word	0x0500009a


	//   ....[63]....
        /*0808*/ 	.word	0x0500009a


	//   ....[64]....
        /*080c*/ 	.word	0x0500009a


	//   ....[65]....
        /*0810*/ 	.word	0x0500009a


	//   ....[66]....
        /*0814*/ 	.word	0x0500009a


	//   ....[67]....
        /*0818*/ 	.word	0x0500009a


	//   ....[68]....
        /*081c*/ 	.word	0x0500009a


	//   ....[69]....
        /*0820*/ 	.word	0x0500009a


	//   ....[70]....
        /*0824*/ 	.word	0x0500009a


	//   ....[71]....
        /*0828*/ 	.word	0x0500009a


	//   ....[72]....
        /*082c*/ 	.word	0x0500009a


	//   ....[73]....
        /*0830*/ 	.word	0x0500009a


	//   ....[74]....
        /*0834*/ 	.word	0x0500009a


	//   ....[75]....
        /*0838*/ 	.word	0x0500009a


	//   ....[76]....
        /*083c*/ 	.word	0x0500009a


	//   ....[77]....
        /*0840*/ 	.word	0x0500009a


	//   ....[78]....
        /*0844*/ 	.word	0x0500009a


	//   ....[79]....
        /*0848*/ 	.word	0x0500009a


	//   ....[80]....
        /*084c*/ 	.word	0x0500009a


	//   ....[81]....
        /*0850*/ 	.word	0x0500009a


	//   ....[82]....
        /*0854*/ 	.word	0x0500009a


	//   ....[83]....
        /*0858*/ 	.word	0x0500009a


	//   ....[84]....
        /*085c*/ 	.word	0x0500009a


	//   ....[85]....
        /*0860*/ 	.word	0x0500009a


	//   ....[86]....
        /*0864*/ 	.word	0x0500009a


	//   ....[87]....
        /*0868*/ 	.word	0x0500009a


	//----- nvinfo : EIATTR_COOP_GROUP_INSTR_OFFSETS
	.align		4
.L_1173:
        /*086c*/ 	.byte	0x04, 0x28
        /*086e*/ 	.short	(.L_1175 - .L_1174)


	//   ....[0]....
.L_1174:
        /*0870*/ 	.word	0x00001540


	//   ....[1]....
        /*0874*/ 	.word	0x00001c30


	//   ....[2]....
        /*0878*/ 	.word	0x000022c0


	//   ....[3]....
        /*087c*/ 	.word	0x000038c0


	//   ....[4]....
        /*0880*/ 	.word	0x00004670


	//   ....[5]....
        /*0884*/ 	.word	0x00004680


	//   ....[6]....
        /*0888*/ 	.word	0x000046c0


	//   ....[7]....
        /*088c*/ 	.word	0x000046d0


	//   ....[8]....
        /*0890*/ 	.word	0x00004710


	//   ....[9]....
        /*0894*/ 	.word	0x00004720


	//   ....[10]....
        /*0898*/ 	.word	0x00004760


	//   ....[11]....
        /*089c*/ 	.word	0x00004770


	//   ....[12]....
        /*08a0*/ 	.word	0x000047b0


	//   ....[13]....
        /*08a4*/ 	.word	0x000047c0


	//   ....[14]....
        /*08a8*/ 	.word	0x00004880


	//   ....[15]....
        /*08ac*/ 	.word	0x00004890


	//   ....[16]....
        /*08b0*/ 	.word	0x000048a0


	//   ....[17]....
        /*08b4*/ 	.word	0x000048b0


	//   ....[18]....
        /*08b8*/ 	.word	0x00004e50


	//   ....[19]....
        /*08bc*/ 	.word	0x00004e80


	//   ....[20]....
        /*08c0*/ 	.word	0x00004f00


	//   ....[21]....
        /*08c4*/ 	.word	0x00004f10


	//   ....[22]....
        /*08c8*/ 	.word	0x00004f60


	//   ....[23]....
        /*08cc*/ 	.word	0x00004f70


	//   ....[24]....
        /*08d0*/ 	.word	0x00004fc0


	//   ....[25]....
        /*08d4*/ 	.word	0x00004fd0


	//   ....[26]....
        /*08d8*/ 	.word	0x00005020


	//   ....[27]....
        /*08dc*/ 	.word	0x00005030


	//   ....[28]....
        /*08e0*/ 	.word	0x00005080


	//   ....[29]....
        /*08e4*/ 	.word	0x00005090


	//   ....[30]....
        /*08e8*/ 	.word	0x000050a0


	//   ....[31]....
        /*08ec*/ 	.word	0x000050b0


	//   ....[32]....
        /*08f0*/ 	.word	0x000050e0


	//   ....[33]....
        /*08f4*/ 	.word	0x000050f0


	//   ....[34]....
        /*08f8*/ 	.word	0x00006750


	//   ....[35]....
        /*08fc*/ 	.word	0x00006760


	//   ....[36]....
        /*0900*/ 	.word	0x00006940


	//   ....[37]....
        /*0904*/ 	.word	0x00006950


	//   ....[38]....
        /*0908*/ 	.word	0x00006980


	//   ....[39]....
        /*090c*/ 	.word	0x000069a0


	//   ....[40]....
        /*0910*/ 	.word	0x00006aa0


	//   ....[41]....
        /*0914*/ 	.word	0x00006ab0


	//   ....[42]....
        /*0918*/ 	.word	0x00006ba0


	//   ....[43]....
        /*091c*/ 	.word	0x00006bc0


	//   ....[44]....
        /*0920*/ 	.word	0x000076b0


	//   ....[45]....
        /*0924*/ 	.word	0x00007d70


	//   ....[46]....
        /*0928*/ 	.word	0x00008410


	//   ....[47]....
        /*092c*/ 	.word	0x00008430


	//   ....[48]....
        /*0930*/ 	.word	0x00008460


	//   ....[49]....
        /*0934*/ 	.word	0x000084a0


	//   ....[50]....
        /*0938*/ 	.word	0x000084c0


	//   ....[51]....
        /*093c*/ 	.word	0x000086d0


	//   ....[52]....
        /*0940*/ 	.word	0x000086f0


	//   ....[53]....
        /*0944*/ 	.word	0x00008720


	//   ....[54]....
        /*0948*/ 	.word	0x00008760


	//   ....[55]....
        /*094c*/ 	.word	0x00008780


	//   ....[56]....
        /*0950*/ 	.word	0x00008c00


	//   ....[57]....
        /*0954*/ 	.word	0x00008c60


	//   ....[58]....
        /*0958*/ 	.word	0x00008cf0


	//   ....[59]....
        /*095c*/ 	.word	0x00008d50


	//   ....[60]....
        /*0960*/ 	.word	0x00008de0


	//   ....[61]....
        /*0964*/ 	.word	0x00008e40


	//   ....[62]....
        /*0968*/ 	.word	0x00008ed0


	//   ....[63]....
        /*096c*/ 	.word	0x00008f30


	//   ....[64]....
        /*0970*/ 	.word	0x00008fc0


	//   ....[65]....
        /*0974*/ 	.word	0x00009020


	//   ....[66]....
        /*0978*/ 	.word	0x000090b0


	//   ....[67]....
        /*097c*/ 	.word	0x00009150


	//   ....[68]....
        /*0980*/ 	.word	0x000091f0


	//   ....[69]....
        /*0984*/ 	.word	0x00009290


	//   ....[70]....
        /*0988*/ 	.word	0x000092f0


	//   ....[71]....
        /*098c*/ 	.word	0x00009340


	//   ....[72]....
        /*0990*/ 	.word	0x000093f0


	//   ....[73]....
        /*0994*/ 	.word	0x00009460


	//   ....[74]....
        /*0998*/ 	.word	0x00009500


	//   ....[75]....
        /*099c*/ 	.word	0x00009560


	//   ....[76]....
        /*09a0*/ 	.word	0x000095f0


	//   ....[77]....
        /*09a4*/ 	.word	0x00009650


	//   ....[78]....
        /*09a8*/ 	.word	0x000096e0


	//   ....[79]....
        /*09ac*/ 	.word	0x00009740


	//   ....[80]....
        /*09b0*/ 	.word	0x000097d0


	//   ....[81]....
        /*09b4*/ 	.word	0x00009830


	//   ....[82]....
        /*09b8*/ 	.word	0x000098d0


	//   ....[83]....
        /*09bc*/ 	.word	0x00009920


	//   ....[84]....
        /*09c0*/ 	.word	0x000099b0


	//   ....[85]....
        /*09c4*/ 	.word	0x00009a00


	//   ....[86]....
        /*09c8*/ 	.word	0x00009a70


	//   ....[87]....
        /*09cc*/ 	.word	0x00009ac0


	//----- nvinfo : EIATTR_VRC_CTA_INIT_COUNT
	.align		4
.L_1175:
        /*09d0*/ 	.byte	0x02, 0x4a
	.zero		1
	.zero		1


	//----- nvinfo : EIATTR_EXIT_INSTR_OFFSETS
	.align		4
        /*09d4*/ 	.byte	0x04, 0x1c
        /*09d6*/ 	.short	(.L_1177 - .L_1176)


	//   ....[0]....
.L_1176:
        /*09d8*/ 	.word	0x000088c0


	//   ....[1]....
        /*09dc*/ 	.word	0x00008ba0


	//----- nvinfo : EIATTR_MAX_THREADS
	.align		4
.L_1177:
        /*09e0*/ 	.byte	0x04, 0x05
        /*09e2*/ 	.short	(.L_1179 - .L_1178)
.L_1178:
        /*09e4*/ 	.word	0x00000080
        /*09e8*/ 	.word	0x00000001
        /*09ec*/ 	.word	0x00000001


	//----- nvinfo : EIATTR_CRS_STACK_SIZE
	.align		4
.L_1179:
        /*09f0*/ 	.byte	0x04, 0x1e
        /*09f2*/ 	.short	(.L_1181 - .L_1180)
.L_1180:
        /*09f4*/ 	.word	0x00000000


	//----- nvinfo : EIATTR_CBANK_PARAM_SIZE
	.align		4
.L_1181:
        /*09f8*/ 	.byte	0x03, 0x19
        /*09fa*/ 	.short	0x01f0


	//----- nvinfo : EIATTR_PARAM_CBANK
	.align		4
        /*09fc*/ 	.byte	0x04, 0x0a
        /*09fe*/ 	.short	(.L_1183 - .L_1182)
	.align		4
.L_1182:
        /*0a00*/ 	.word	index@(.nv.constant0._Z25selective_scan_bwd_kernelI32Selective_Scan_bwd_kernel_traitsILi128ELi16ELb0ELb1ELb0ELb0ELb0EN3c108BFloat16EfEEv12SSMParamsBwd)
        /*0a04*/ 	.short	0x0380
        /*0a06*/ 	.short	0x01f0


	//----- nvinfo : EIATTR_SW_WAR
	.align		4
.L_1183:
        /*0a08*/ 	.byte	0x04, 0x36
        /*0a0a*/ 	.short	(.L_1185 - .L_1184)
.L_1184:
        /*0a0c*/ 	.word	0x00000008
.L_1185:


//--------------------- .nv.info._Z25selective_scan_bwd_kernelI32Selective_Scan_bwd_kernel_traitsILi128ELi16ELb0ELb1ELb0ELb0ELb1EN3c108BFloat16EfEEv12SSMParamsBwd --------------------------
	.section	.nv.info._Z25selective_scan_bwd_kernelI32Selective_Scan_bwd_kernel_traitsILi128ELi16ELb0ELb1ELb0ELb0ELb1EN3c108BFloat16EfEEv12SSMParamsBwd,"",@"SHT_CUDA_INFO"
	.sectionflags	@""
	.align	4


	//----- nvinfo : EIATTR_CUDA_API_VERSION
	.align		4
        /*0000*/ 	.byte	0x04, 0x37
        /*0002*/ 	.short	(.L_1187 - .L_1186)
.L_1186:
        /*0004*/ 	.word	0x00000082


	//----- nvinfo : EIATTR_KPARAM_INFO
	.align		4
.L_1187:
        /*0008*/ 	.byte	0x04, 0x17
        /*000a*/ 	.short	(.L_1189 - .L_1188)
.L_1188:
        /*000c*/ 	.word	0x00000000
        /*0010*/ 	.short	0x0000
        /*0012*/ 	.short	0x0000
        /*0014*/ 	.byte	0x00, 0xf0, 0xc1, 0x07


	//----- nvinfo : EIATTR_SPARSE_MMA_MASK
	.align		4
.L_1189:
        /*0018*/ 	.byte	0x03, 0x50
        /*001a*/ 	.short	0x0000


	//----- nvinfo : EIATTR_MAXREG_COUNT
	.align		4
        /*001c*/ 	.byte	0x03, 0x1b
        /*001e*/ 	.short	0x00a8


	//----- nvinfo : EIATTR_NUM_BARRIERS
	.align		4
        /*0020*/ 	.byte	0x02, 0x4c
        /*0022*/ 	.byte	0x01
	.zero		1


	//----- nvinfo : EIATTR_ANNOTATIONS
	.align		4
        /*0024*/ 	.byte	0x04, 0x55
        /*0026*/ 	.short	(.L_1191 - .L_1190)


	//   ....[0]....
.L_1190:
        /* <DEDUP_REMOVED lines=119> */


	//----- nvinfo : EIATTR_MERCURY_ISA_VERSION
	.align		4
.L_1191:
        /*0788*/ 	.byte	0x03, 0x5f
        /*078a*/ 	.short	0x0101


	//----- nvinfo : EIATTR_INT_WARP_WIDE_INSTR_OFFSETS
	.align		4
        /*078c*/ 	.byte	0x04, 0x31
        /*078e*/ 	.short	(.L_1193 - .L_1192)


	//   ....[0]....
.L_1192:
        /*0790*/ 	.word	0x00004950


	//   ....[1]....
        /*0794*/ 	.word	0x000075b0


	//   ....[2]....
        /*0798*/ 	.word	0x00007e80


	//----- nvinfo : EIATTR_COOP_GROUP_MASK_REGIDS
	.align		4
.L_1193:
        /*079c*/ 	.byte	0x04, 0x29
        /*079e*/ 	.short	(.L_1195 - .L_1194)


	//   ....[0]....
.L_1194:
        /*07a0*/ 	.word	0xffffffff


	//   ....[1]....
        /*07a4*/ 	.word	0xffffffff


	//   ....[2]....
        /*07a8*/ 	.word	0xffffffff


	//   ....[3]....
        /*07ac*/ 	.word	0xffffffff


	//   ....[4]....
        /*07b0*/ 	.word	0xffffffff


	//   ....[5]....
        /*07b4*/ 	.word	0xffffffff


	//   ....[6]....
        /*07b8*/ 	.word	0xffffffff


	//   ....[7]....
        /*07bc*/ 	.word	0xffffffff


	//   ....[8]....
        /*07c0*/ 	.word	0xffffffff


	//   ....[9]....
        /*07c4*/ 	.word	0xffffffff


	//   ....[10]....
        /*07c8*/ 	.word	0xffffffff


	//   ....[11]....
        /*07cc*/ 	.word	0xffffffff


	//   ....[12]....
        /*07d0*/ 	.word	0xffffffff


	//   ....[13]....
        /*07d4*/ 	.word	0xffffffff


	//   ....[14]....
        /*07d8*/ 	.word	0xffffffff


	//   ....[15]....
        /*07dc*/ 	.word	0xffffffff


	//   ....[16]....
        /*07e0*/ 	.word	0xffffffff


	//   ....[17]....
        /*07e4*/ 	.word	0xffffffff


	//   ....[18]....
        /*07e8*/ 	.word	0xffffffff


	//   ....[19]....
        /*07ec*/ 	.word	0xffffffff


	//   ....[20]....
        /*07f0*/ 	.word	0xffffffff


	//   ....[21]....
        /*07f4*/ 	.word	0xffffffff


	//   ....[22]....
        /*07f8*/ 	.word	0xffffffff


	//   ....[23]....
        /*07fc*/ 	.word	0xffffffff


	//   ....[24]....
        /*0800*/ 	.word	0xffffffff


	//   ....[25]....
        /*0804*/ 	.word	0xffffffff


	//   ....[26]....
        /*0808*/ 	.word	0xffffffff


	//   ....[27]....
        /*080c*/ 	.word	0xffffffff


	//   ....[28]....
        /*0810*/ 	.word	0xffffffff


	//   ....[29]....
        /*0814*/ 	.word	0xffffffff


	//   ....[30]....
        /*0818*/ 	.word	0xffffffff


	//   ....[31]....
        /*081c*/ 	.word	0xffffffff


	//   ....[32]....
        /*0820*/ 	.word	0xffffffff


	//   ....[33]....
        /*0824*/ 	.word	0xffffffff


	//   ....[34]....
        /*0828*/ 	.word	0xffffffff


	//   ....[35]....
        /*082c*/ 	.word	0xffffffff


	//   ....[36]....
        /*0830*/ 	.word	0xffffffff


	//   ....[37]....
        /*0834*/ 	.word	0xffffffff


	//   ....[38]....
        /*0838*/ 	.word	0xffffffff


	//   ....[39]....
        /*083c*/ 	.word	0xffffffff


	//   ....[40]....
        /*0840*/ 	.word	0xffffffff


	//   ....[41]....
        /*0844*/ 	.word	0xffffffff


	//   ....[42]....
        /*0848*/ 	.word	0xffffffff


	//   ....[43]....
        /*084c*/ 	.word	0xffffffff


	//   ....[44]....
        /*0850*/ 	.word	0xffffffff


	//   ....[45]....
        /*0854*/ 	.word	0xffffffff


	//   ....[46]....
        /*0858*/ 	.word	0xffffffff


	//   ....[47]....
        /*085c*/ 	.word	0xffffffff


	//   ....[48]....
        /*0860*/ 	.word	0xffffffff


	//   ....[49]....
        /*0864*/ 	.word	0xffffffff


	//   ....[50]....
        /*0868*/ 	.word	0xffffffff


	//   ....[51]....
        /*086c*/ 	.word	0xffffffff


	//   ....[52]....
        /*0870*/ 	.word	0xffffffff


	//   ....[53]....
        /*0874*/ 	.word	0xffffffff


	//   ....[54]....
        /*0878*/ 	.word	0xffffffff


	//   ....[55]....
        /*087c*/ 	.word	0xffffffff


	//   ....[56]....
        /*0880*/ 	.word	0xffffffff


	//   ....[57]....
        /*0884*/ 	.word	0xffffffff


	//   ....[58]....
        /*0888*/ 	.word	0xffffffff


	//   ....[59]....
        /*088c*/ 	.word	0xffffffff


	//   ....[60]....
        /*0890*/ 	.word	0x0500009a


	//   ....[61]....
        /*0894*/ 	.word	0x0500009a


	//   ....[62]....
        /*0898*/ 	.word	0x0500009a


	//   ....[63]....
        /*089c*/ 	.word	0x0500009a


	//   ....[64]....
        /*08a0*/ 	.word	0x0500009a


	//   ....[65]....
        /*08a4*/ 	.word	0x0500009a


	//   ....[66]....
        /*08a8*/ 	.word	0x0500009a


	//   ....[67]....
        /*08ac*/ 	.word	0x0500009a


	//   ....[68]....
        /*08b0*/ 	.word	0x0500009a


	//   ....[69]....
        /*08b4*/ 	.word	0x0500009a


	//   ....[70]....
        /*08b8*/ 	.word	0x0500009a


	//   ....[71]....
        /*08bc*/ 	.word	0x0500009a


	//   ....[72]....
        /*08c0*/ 	.word	0x0500009a


	//   ....[73]....
        /*08c4*/ 	.word	0x0500009a


	//   ....[74]....
        /*08c8*/ 	.word	0x0500009a


	//   ....[75]....
        /*08cc*/ 	.word	0x0500009a


	//   ....[76]....
        /*08d0*/ 	.word	0x0500009a


	//   ....[77]....
        /*08d4*/ 	.word	0x0500009a


	//   ....[78]....
        /*08d8*/ 	.word	0x0500009a


	//   ....[79]....
        /*08dc*/ 	.word	0x0500009a


	//   ....[80]....
        /*08e0*/ 	.word	0x0500009a


	//   ....[81]....
        /*08e4*/ 	.word	0x0500009a


	//   ....[82]....
        /*08e8*/ 	.word	0x0500009a


	//   ....[83]....
        /*08ec*/ 	.word	0x0500009a


	//   ....[84]....
        /*08f0*/ 	.word	0x0500009a


	//   ....[85]....
        /*08f4*/ 	.word	0x0500009a


	//   ....[86]....
        /*08f8*/ 	.word	0x0500009a


	//   ....[87]....
        /*08fc*/ 	.word	0x0500009a


	//   ....[88]....
        /*0900*/ 	.word	0x0500009a


	//   ....[89]....
        /*0904*/ 	.word	0x0500009a


	//   ....[90]....
        /*0908*/ 	.word	0x0500009a


	//   ....[91]....
        /*090c*/ 	.word	0x0500009a


	//----- nvinfo : EIATTR_COOP_GROUP_INSTR_OFFSETS
	.align		4
.L_1195:
        /*0910*/ 	.byte	0x04, 0x28
        /*0912*/ 	.short	(.L_1197 - .L_1196)


	//   ....[0]....
.L_1196:
        /*0914*/ 	.word	0x00001780


	//   ....[1]....
        /*0918*/ 	.word	0x00001e80


	//   ....[2]....
        /*091c*/ 	.word	0x00002420


	//   ....[3]....
        /*0920*/ 	.word	0x000029e0


	//   ....[4]....
        /*0924*/ 	.word	0x00003010


	//   ....[5]....
        /*0928*/ 	.word	0x00004400


	//   ....[6]....
        /*092c*/ 	.word	0x00004be0


	//   ....[7]....
        /*0930*/ 	.word	0x00006260


	//   ....[8]....
        /*0934*/ 	.word	0x00006fe0


	//   ....[9]....
        /*0938*/ 	.word	0x00006ff0


	//   ....[10]....
        /*093c*/ 	.word	0x00007030


	//   ....[11]....
        /*0940*/ 	.word	0x00007040


	//   ....[12]....
        /*0944*/ 	.word	0x00007080


	//   ....[13]....
        /*0948*/ 	.word	0x00007090


	//   ....[14]....
        /*094c*/ 	.word	0x000070d0


	//   ....[15]....
        /*0950*/ 	.word	0x000070e0


	//   ....[16]....
        /*0954*/ 	.word	0x00007120


	//   ....[17]....
        /*0958*/ 	.word	0x00007130


	//   ....[18]....
        /*095c*/ 	.word	0x000071f0


	//   ....[19]....
        /*0960*/ 	.word	0x00007200


	//   ....[20]....
        /*0964*/ 	.word	0x00007210


	//   ....[21]....
        /*0968*/ 	.word	0x00007220


	//   ....[22]....
        /*096c*/ 	.word	0x000077c0


	//   ....[23]....
        /*0970*/ 	.word	0x000077f0


	//   ....[24]....
        /*0974*/ 	.word	0x00007870


	//   ....[25]....
        /*0978*/ 	.word	0x00007880


	//   ....[26]....
        /*097c*/ 	.word	0x000078d0


	//   ....[27]....
        /*0980*/ 	.word	0x000078e0


	//   ....[28]....
        /*0984*/ 	.word	0x00007930


	//   ....[29]....
        /*0988*/ 	.word	0x00007940


	//   ....[30]....
        /*098c*/ 	.word	0x00007990


	//   ....[31]....
        /*0990*/ 	.word	0x000079a0


	//   ....[32]....
        /*0994*/ 	.word	0x000079f0


	//   ....[33]....
        /*0998*/ 	.word	0x00007a00


	//   ....[34]....
        /*099c*/ 	.word	0x00007a10


	//   ....[35]....
        /*09a0*/ 	.word	0x00007a20


	//   ....[36]....
        /*09a4*/ 	.word	0x00007a50


	//   ....[37]....
        /*09a8*/ 	.word	0x00007a60


	//   ....[38]....
        /*09ac*/ 	.word	0x000090e0


	//   ....[39]....
        /*09b0*/ 	.word	0x000090f0


	//   ....[40]....
        /*09b4*/ 	.word	0x00009290


	//   ....[41]....
        /*09b8*/ 	.word	0x000092a0


	//   ....[42]....
        /*09bc*/ 	.word	0x00009310


	//   ....[43]....
        /*09c0*/ 	.word	0x00009330


	//   ....[44]....
        /*09c4*/ 	.word	0x00009450


	//   ....[45]....
        /*09c8*/ 	.word	0x00009460


	//   ....[46]....
        /*09cc*/ 	.word	0x00009580


	//   ....[47]....
        /*09d0*/ 	.word	0x000095b0


	//   ....[48]....
        /*09d4*/ 	.word	0x0000a020


	//   ....[49]....
        /*09d8*/ 	.word	0x0000a6b0


	//   ....[50]....
        /*09dc*/ 	.word	0x0000ad40


	//   ....[51]....
        /*09e0*/ 	.word	0x0000ad60


	//   ....[52]....
        /*09e4*/ 	.word	0x0000ad90


	//   ....[53]....
        /*09e8*/ 	.word	0x0000add0


	//   ....[54]....
        /*09ec*/ 	.word	0x0000adf0


	//   ....[55]....
        /*09f0*/ 	.word	0x0000b000


	//   ....[56]....
        /*09f4*/ 	.word	0x0000b020


	//   ....[57]....
        /*09f8*/ 	.word	0x0000b050


	//   ....[58]....
        /*09fc*/ 	.word	0x0000b090


	//   ....[59]....
        /*0a00*/ 	.word	0x0000b0b0


	//   ....[60]....
        /*0a04*/ 	.word	0x0000b530


	//   ....[61]....
        /*0a08*/ 	.word	0x0000b590


	//   ....[62]....
        /*0a0c*/ 	.word	0x0000b620


	//   ....[63]....
        /*0a10*/ 	.word	0x0000b680


	//   ....[64]....
        /*0a14*/ 	.word	0x0000b710


	//   ....[65]....
        /*0a18*/ 	.word	0x0000b770


	//   ....[66]....
        /*0a1c*/ 	.word	0x0000b800


	//   ....[67]....
        /*0a20*/ 	.word	0x0000b860


	//   ....[68]....
        /*0a24*/ 	.word	0x0000b8f0


	//   ....[69]....
        /*0a28*/ 	.word	0x0000b950


	//   ....[70]....
        /*0a2c*/ 	.word	0x0000b9e0


	//   ....[71]....
        /*0a30*/ 	.word	0x0000ba80


	//   ....[72]....
        /*0a34*/ 	.word	0x0000bb20


	//   ....[73]....
        /*0a38*/ 	.word	0x0000bbc0


	//   ....[74]....
        /*0a3c*/ 	.word	0x0000bc20


	//   ....[75]....
        /*0a40*/ 	.word	0x0000bc70


	//   ....[76]....
        /*0a44*/ 	.word	0x0000bd20


	//   ....[77]....
        /*0a48*/ 	.word	0x0000bd90


	//   ....[78]....
        /*0a4c*/ 	.word	0x0000be30


	//   ....[79]....
        /*0a50*/ 	.word	0x0000be90


	//   ....[80]....
        /*0a54*/ 	.word	0x0000bf20


	//   ....[81]....
        /*0a58*/ 	.word	0x0000bf80


	//   ....[82]....
        /*0a5c*/ 	.word	0x0000c010


	//   ....[83]....
        /*0a60*/ 	.word	0x0000c070


	//   ....[84]....
        /*0a64*/ 	.word	0x0000c100


	//   ....[85]....
        /*0a68*/ 	.word	0x0000c160


	//   ....[86]....
        /*0a6c*/ 	.word	0x0000c200


	//   ....[87]....
        /*0a70*/ 	.word	0x0000c250


	//   ....[88]....
        /*0a74*/ 	.word	0x0000c2e0


	//   ....[89]....
        /*0a78*/ 	.word	0x0000c330


	//   ....[90]....
        /*0a7c*/ 	.word	0x0000c3a0


	//   ....[91]....
        /*0a80*/ 	.word	0x0000c3f0


	//----- nvinfo : EIATTR_VRC_CTA_INIT_COUNT
	.align		4
.L_1197:
        /*0a84*/ 	.byte	0x02, 0x4a
	.zero		1
	.zero		1


	//----- nvinfo : EIATTR_EXIT_INSTR_OFFSETS
	.align		4
        /*0a88*/ 	.byte	0x04, 0x1c
        /*0a8a*/ 	.short	(.L_1199 - .L_1198)


	//   ....[0]....
.L_1198:
        /*0a8c*/ 	.word	0x0000b1f0


	//   ....[1]....
        /*0a90*/ 	.word	0x0000b4d0


	//----- nvinfo : EIATTR_MAX_THREADS
	.align		4
.L_1199:
        /*0a94*/ 	.byte	0x04, 0x05
        /*0a96*/ 	.short	(.L_1201 - .L_1200)
.L_1200:
        /*0a98*/ 	.word	0x00000080
        /*0a9c*/ 	.word	0x00000001
        /*0aa0*/ 	.word	0x00000001


	//----- nvinfo : EIATTR_CRS_STACK_SIZE
	.align		4
.L_1201:
        /*0aa4*/ 	.byte	0x04, 0x1e
        /*0aa6*/ 	.short	(.L_1203 - .L_1202)
.L_1202:
        /*0aa8*/ 	.word	0x00000000


	//----- nvinfo : EIATTR_CBANK_PARAM_SIZE
	.align		4
.L_1203:
        /*0aac*/ 	.byte	0x03, 0x19
        /*0aae*/ 	.short	0x01f0


	//----- nvinfo : EIATTR_PARAM_CBANK
	.align		4
        /*0ab0*/ 	.byte	0x04, 0x0a
        /*0ab2*/ 	.short	(.L_1205 - .L_1204)
	.align		4
.L_1204:
        /*0ab4*/ 	.word	index@(.nv.constant0._Z25selective_scan_bwd_kernelI32Selective_Scan_bwd_kernel_traitsILi128ELi16ELb0ELb1ELb0ELb0ELb1EN3c108BFloat16EfEEv12SSMParamsBwd)
        /*0ab8*/ 	.short	0x0380
        /*0aba*/ 	.short	0x01f0


	//----- nvinfo : EIATTR_SW_WAR
	.align		4
.L_1205:
        /*0abc*/ 	.byte	0x04, 0x36
        /*0abe*/ 	.short	(.L_1207 - .L_1206)
.L_1206:
        /*0ac0*/ 	.word	0x00000008
.L_1207:


//--------------------- .nv.info._Z25selective_scan_bwd_kernelI32Selective_Scan_bwd_kernel_traitsILi128ELi16ELb0ELb1ELb0ELb1ELb0EN3c108BFloat16EfEEv12SSMParamsBwd --------------------------
	.section	.nv.info._Z25selective_scan_bwd_kernelI32Selective_Scan_bwd_kernel_traitsILi128ELi16ELb0ELb1ELb0ELb1ELb0EN3c108BFloat16EfEEv12SSMParamsBwd,"",@"SHT_CUDA_INFO"
	.sectionflags	@""
	.align	4


	//----- nvinfo : EIATTR_CUDA_API_VERSION
	.align		4
        /*0000*/ 	.byte	0x04, 0x37
        /*0002*/ 	.short	(.L_1209 - .L_1208)
.L_1208:
        /*0004*/ 	.word	0x00000082


	//----- nvinfo : EIATTR_KPARAM_INFO
	.align		4
.L_1209:
        /*0008*/ 	.byte	0x04, 0x17
        /*000a*/ 	.short	(.L_1211 - .L_1210)
.L_1210:
        /*000c*/ 	.word	0x00000000
        /*0010*/ 	.short	0x0000
        /*0012*/ 	.short	0x0000
        /*0014*/ 	.byte	0x00, 0xf0, 0xc1, 0x07


	//----- nvinfo : EIATTR_SPARSE_MMA_MASK
	.align		4
.L_1211:
        /*0018*/ 	.byte	0x03, 0x50
        /*001a*/ 	.short	0x0000


	//----- nvinfo : EIATTR_MAXREG_COUNT
	.align		4
        /*001c*/ 	.byte	0x03, 0x1b
        /*001e*/ 	.short	0x00a8


	//----- nvinfo : EIATTR_NUM_BARRIERS
	.align		4
        /*0020*/ 	.byte	0x02, 0x4c
        /*0022*/ 	.byte	0x01
	.zero		1


	//----- nvinfo : EIATTR_ANNOTATIONS
	.align		4
        /*0024*/ 	.byte	0x04, 0x55
        /*0026*/ 	.short	(.L_1213 - .L_1212)


	//   ....[0]....
.L_1212:
        /* <DEDUP_REMOVED lines=111> */


	//----- nvinfo : EIATTR_MERCURY_ISA_VERSION
	.align		4
.L_1213:
        /*0708*/ 	.byte	0x03, 0x5f
        /*070a*/ 	.short	0x0101


	//----- nvinfo : EIATTR_INT_WARP_WIDE_INSTR_OFFSETS
	.align		4
        /*070c*/ 	.byte	0x04, 0x31
        /*070e*/ 	.short	(.L_1215 - .L_1214)


	//   ....[0]....
.L_1214:
        /*0710*/ 	.word	0x00006e50


	//   ....[1]....
        /*0714*/ 	.word	0x000076c0


	//----- nvinfo : EIATTR_COOP_GROUP_MASK_REGIDS
	.align		4
.L_1215:
        /*0718*/ 	.byte	0x04, 0x29
        /*071a*/ 	.short	(.L_1217 - .L_1216)


	//   ....[0]....
.L_1216:
        /*071c*/ 	.word	0xffffffff


	//   ....[1]....
        /*0720*/ 	.word	0xffffffff


	//   ....[2]....
        /*0724*/ 	.word	0xffffffff


	//   ....[3]....
        /*0728*/ 	.word	0xffffffff


	//   ....[4]....
        /*072c*/ 	.word	0xffffffff


	//   ....[5]....
        /*0730*/ 	.word	0xffffffff


	//   ....[6]....
        /*0734*/ 	.word	0xffffffff


	//   ....[7]....
        /*0738*/ 	.word	0xffffffff


	//   ....[8]....
        /*073c*/ 	.word	0xffffffff


	//   ....[9]....
        /*0740*/ 	.word	0xffffffff


	//   ....[10]....
        /*0744*/ 	.word	0xffffffff


	//   ....[11]....
        /*0748*/ 	.word	0xffffffff


	//   ....[12]....
        /*074c*/ 	.word	0xffffffff


	//   ....[13]....
        /*0750*/ 	.word	0xffffffff


	//   ....[14]....
        /*0754*/ 	.word	0xffffffff


	//   ....[15]....
        /*0758*/ 	.word	0xffffffff


	//   ....[16]....
        /*075c*/ 	.word	0xffffffff


	//   ....[17]....
        /*0760*/ 	.word	0xffffffff


	//   ....[18]....
        /*0764*/ 	.word	0xffffffff


	//   ....[19]....
        /*0768*/ 	.word	0xffffffff


	//   ....[20]....
        /*076c*/ 	.word	0xffffffff


	//   ....[21]....
        /*0770*/ 	.word	0xffffffff


	//   ....[22]....
        /*0774*/ 	.word	0xffffffff


	//   ....[23]....
        /*0778*/ 	.word	0xffffffff


	//   ....[24]....
        /*077c*/ 	.word	0xffffffff


	//   ....[25]....
        /*0780*/ 	.word	0xffffffff


	//   ....[26]....
        /*0784*/ 	.word	0xffffffff


	//   ....[27]....
        /*0788*/ 	.word	0xffffffff


	//   ....[28]....
        /*078c*/ 	.word	0xffffffff


	//   ....[29]....
        /*0790*/ 	.word	0xffffffff


	//   ....[30]....
        /*0794*/ 	.word	0xffffffff


	//   ....[31]....
        /*0798*/ 	.word	0xffffffff


	//   ....[32]....
        /*079c*/ 	.word	0xffffffff


	//   ....[33]....
        /*07a0*/ 	.word	0xffffffff


	//   ....[34]....
        /*07a4*/ 	.word	0xffffffff


	//   ....[35]....
        /*07a8*/ 	.word	0xffffffff


	//   ....[36]....
        /*07ac*/ 	.word	0xffffffff


	//   ....[37]....
        /*07b0*/ 	.word	0xffffffff


	//   ....[38]....
        /*07b4*/ 	.word	0xffffffff


	//   ....[39]....
        /*07b8*/ 	.word	0xffffffff


	//   ....[40]....
        /*07bc*/ 	.word	0xffffffff


	//   ....[41]....
        /*07c0*/ 	.word	0xffffffff


	//   ....[42]....
        /*07c4*/ 	.word	0xffffffff


	//   ....[43]....
        /*07c8*/ 	.word	0xffffffff


	//   ....[44]....
        /*07cc*/ 	.word	0xffffffff


	//   ....[45]....
        /*07d0*/ 	.word	0xffffffff


	//   ....[46]....
        /*07d4*/ 	.word	0xffffffff


	//   ....[47]....
        /*07d8*/ 	.word	0xffffffff


	//   ....[48]....
        /*07dc*/ 	.word	0xffffffff


	//   ....[49]....
        /*07e0*/ 	.word	0xffffffff


	//   ....[50]....
        /*07e4*/ 	.word	0xffffffff


	//   ....[51]....
        /*07e8*/ 	.word	0xffffffff


	//   ....[52]....
        /*07ec*/ 	.word	0xffffffff


	//   ....[53]....
        /*07f0*/ 	.word	0xffffffff


	//   ....[54]....
        /*07f4*/ 	.word	0xffffffff


	//   ....[55]....
        /*07f8*/ 	.word	0xffffffff


	//   ....[56]....
        /*07fc*/ 	.word	0xffffffff


	//   ....[57]....
        /*0800*/ 	.word	0x0500009a


	//   ....[58]....
        /*0804*/ 	.word	0x0500009a


	//   ....[59]....
        /*0808*/ 	.word	0x0500009a


	//   ....[60]....
        /*080c*/ 	.word	0x0500009a


	//   ....[61]....
        /*0810*/ 	.word	0x0500009a


	//   ....[62]....
        /*0814*/ 	.word	0x0500009a


	//   ....[63]....
        /*0818*/ 	.word	0x0500009a


	//   ....[64]....
        /*081c*/ 	.word	0x0500009a


	//   ....[65]....
        /*0820*/ 	.word	0x0500009a


	//   ....[66]....
        /*0824*/ 	.word	0x0500009a


	//   ....[67]....
        /*0828*/ 	.word	0x0500009a


	//   ....[68]....
        /*082c*/ 	.word	0x0500009a


	//   ....[69]....
        /*0830*/ 	.word	0x0500009a


	//   ....[70]....
        /*0834*/ 	.word	0x0500009a


	//   ....[71]....
        /*0838*/ 	.word	0x0500009a


	//   ....[72]....
        /*083c*/ 	.word	0x0500009a


	//   ....[73]....
        /*0840*/ 	.word	0x0500009a


	//   ....[74]....
        /*0844*/ 	.word	0x0500009a


	//   ....[75]....
        /*0848*/ 	.word	0x0500009a


	//   ....[76]....
        /*084c*/ 	.word	0x0500009a


	//   ....[77]....
        /*0850*/ 	.word	0x0500009a


	//   ....[78]....
        /*0854*/ 	.word	0x0500009a


	//   ....[79]....
        /*0858*/ 	.word	0x0500009a


	//   ....[80]....
        /*085c*/ 	.word	0x0500009a


	//   ....[81]....
        /*0860*/ 	.word	0x0500009a


	//   ....[82]....
        /*0864*/ 	.word	0x0500009a


	//   ....[83]....
        /*0868*/ 	.word	0x0500009a


	//   ....[84]....
        /*086c*/ 	.word	0x0500009a


	//   ....[85]....
        /*0870*/ 	.word	0x0500009a


	//   ....[86]....
        /*0874*/ 	.word	0x0500009a


	//   ....[87]....
        /*0878*/ 	.word	0x0500009a


	//   ....[88]....
        /*087c*/ 	.word	0x0500009a


	//----- nvinfo : EIATTR_COOP_GROUP_INSTR_OFFSETS
	.align		4
.L_1217:
        /*0880*/ 	.byte	0x04, 0x28
        /*0882*/ 	.short	(.L_1219 - .L_1218)


	//   ....[0]....
.L_1218:
        /*0884*/ 	.word	0x00001540


	//   ....[1]....
        /*0888*/ 	.word	0x00001c10


	//   ....[2]....
        /*088c*/ 	.word	0x000022c0


	//   ....[3]....
        /*0890*/ 	.word	0x00005ad0


	//   ....[4]....
        /*0894*/ 	.word	0x00006880


	//   ....[5]....
        /*0898*/ 	.word	0x00006890


	//   ....[6]....
        /*089c*/ 	.word	0x000068d0


	//   ....[7]....
        /*08a0*/ 	.word	0x000068e0


	//   ....[8]....
        /*08a4*/ 	.word	0x00006920


	//   ....[9]....
        /*08a8*/ 	.word	0x00006930


	//   ....[10]....
        /*08ac*/ 	.word	0x00006970


	//   ....[11]....
        /*08b0*/ 	.word	0x00006980


	//   ....[12]....
        /*08b4*/ 	.word	0x000069c0


	//   ....[13]....
        /*08b8*/ 	.word	0x000069d0


	//   ....[14]....
        /*08bc*/ 	.word	0x00006a90


	//   ....[15]....
        /*08c0*/ 	.word	0x00006aa0


	//   ....[16]....
        /*08c4*/ 	.word	0x00006ab0


	//   ....[17]....
        /*08c8*/ 	.word	0x00006ac0


	//   ....[18]....
        /*08cc*/ 	.word	0x00007060


	//   ....[19]....
        /*08d0*/ 	.word	0x00007090


	//   ....[20]....
        /*08d4*/ 	.word	0x00007100


	//   ....[21]....
        /*08d8*/ 	.word	0x00007120


	//   ....[22]....
        /*08dc*/ 	.word	0x00007170


	//   ....[23]....
        /*08e0*/ 	.word	0x00007180


	//   ....[24]....
        /*08e4*/ 	.word	0x000071d0


	//   ....[25]....
        /*08e8*/ 	.word	0x000071e0


	//   ....[26]....
        /*08ec*/ 	.word	0x00007230


	//   ....[27]....
        /*08f0*/ 	.word	0x00007240


	//   ....[28]....
        /*08f4*/ 	.word	0x00007290


	//   ....[29]....
        /*08f8*/ 	.word	0x000072a0


	//   ....[30]....
        /*08fc*/ 	.word	0x000072b0


	//   ....[31]....
        /*0900*/ 	.word	0x000072c0


	//   ....[32]....
        /*0904*/ 	.word	0x000072f0


	//   ....[33]....
        /*0908*/ 	.word	0x00007300


	//   ....[34]....
        /*090c*/ 	.word	0x00008960


	//   ....[35]....
        /*0910*/ 	.word	0x00008970


	//   ....[36]....
        /*0914*/ 	.word	0x00008b50


	//   ....[37]....
        /*0918*/ 	.word	0x00008b60


	//   ....[38]....
        /*091c*/ 	.word	0x00008b90


	//   ....[39]....
        /*0920*/ 	.word	0x00008bb0


	//   ....[40]....
        /*0924*/ 	.word	0x00008cb0


	//   ....[41]....
        /*0928*/ 	.word	0x00008cc0


	//   ....[42]....
        /*092c*/ 	.word	0x00008dd0


	//   ....[43]....
        /*0930*/ 	.word	0x00008e00


	//   ....[44]....
        /*0934*/ 	.word	0x00009b30


	//   ....[45]....
        /*0938*/ 	.word	0x0000a4b0


	//   ....[46]....
        /*093c*/ 	.word	0x0000ad50


	//   ....[47]....
        /*0940*/ 	.word	0x0000b3f0


	//   ....[48]....
        /*0944*/ 	.word	0x0000b410


	//   ....[49]....
        /*0948*/ 	.word	0x0000b440


	//   ....[50]....
        /*094c*/ 	.word	0x0000b480


	//   ....[51]....
        /*0950*/ 	.word	0x0000b4a0


	//   ....[52]....
        /*0954*/ 	.word	0x0000b6b0


	//   ....[53]....
        /*0958*/ 	.word	0x0000b6d0


	//   ....[54]....
        /*095c*/ 	.word	0x0000b700


	//   ....[55]....
        /*0960*/ 	.word	0x0000b740


	//   ....[56]....
        /*0964*/ 	.word	0x0000b760


	//   ....[57]....
        /*0968*/ 	.word	0x0000bbe0


	//   ....[58]....
        /*096c*/ 	.word	0x0000bc40


	//   ....[59]....
        /*0970*/ 	.word	0x0000bcd0


	//   ....[60]....
        /*0974*/ 	.word	0x0000bd30


	//   ....[61]....
        /*0978*/ 	.word	0x0000bdc0


	//   ....[62]....
        /*097c*/ 	.word	0x0000be20


	//   ....[63]....
        /*0980*/ 	.word	0x0000beb0


	//   ....[64]....
        /*0984*/ 	.word	0x0000bf10


	//   ....[65]....
        /*0988*/ 	.word	0x0000bfa0


	//   ....[66]....
        /*098c*/ 	.word	0x0000c000


	//   ....[67]....
        /*0990*/ 	.word	0x0000c090


	//   ....[68]....
        /*0994*/ 	.word	0x0000c130


	//   ....[69]....
        /*0998*/ 	.word	0x0000c1d0


	//   ....[70]....
        /*099c*/ 	.word	0x0000c270


	//   ....[71]....
        /*09a0*/ 	.word	0x0000c2d0


	//   ....[72]....
        /*09a4*/ 	.word	0x0000c320


	//   ....[73]....
        /*09a8*/ 	.word	0x0000c3d0


	//   ....[74]....
        /*09ac*/ 	.word	0x0000c440


	//   ....[75]....
        /*09b0*/ 	.word	0x0000c4e0


	//   ....[76]....
        /*09b4*/ 	.word	0x0000c540


	//   ....[77]....
        /*09b8*/ 	.word	0x0000c5d0


	//   ....[78]....
        /*09bc*/ 	.word	0x0000c630


	//   ....[79]....
        /*09c0*/ 	.word	0x0000c6c0


	//   ....[80]....
        /*09c4*/ 	.word	0x0000c720


	//   ....[81]....
        /*09c8*/ 	.word	0x0000c7b0


	//   ....[82]....
        /*09cc*/ 	.word	0x0000c810


	//   ....[83]....
        /*09d0*/ 	.word	0x0000c8b0


	//   ....[84]....
        /*09d4*/ 	.word	0x0000c900


	//   ....[85]....
        /*09d8*/ 	.word	0x0000c990


	//   ....[86]....
        /*09dc*/ 	.word	0x0000c9e0


	//   ....[87]....
        /*09e0*/ 	.word	0x0000ca40


	//   ....[88]....
        /*09e4*/ 	.word	0x0000caa0


	//----- nvinfo : EIATTR_VRC_CTA_INIT_COUNT
	.align		4
.L_1219:
        /*09e8*/ 	.byte	0x02, 0x4a
	.zero		1
	.zero		1


	//----- nvinfo : EIATTR_EXIT_INSTR_OFFSETS
	.align		4
        /*09ec*/ 	.byte	0x04, 0x1c
        /*09ee*/ 	.short	(.L_1221 - .L_1220)


	//   ....[0]....
.L_1220:
        /*09f0*/ 	.word	0x0000b8a0


	//   ....[1]....
        /*09f4*/ 	.word	0x0000bb80


	//----- nvinfo : EIATTR_MAX_THREADS
	.align		4
.L_1221:
        /*09f8*/ 	.byte	0x04, 0x05
        /*09fa*/ 	.short	(.L_1223 - .L_1222)
.L_1222:
        /*09fc*/ 	.word	0x00000080
        /*0a00*/ 	.word	0x00000001
        /*0a04*/ 	.word	0x00000001


	//----- nvinfo : EIATTR_CRS_STACK_SIZE
	.align		4
.L_1223:
        /*0a08*/ 	.byte	0x04, 0x1e
        /*0a0a*/ 	.short	(.L_1225 - .L_1224)
.L_1224:
        /*0a0c*/ 	.word	0x00000000


	//----- nvinfo : EIATTR_CBANK_PARAM_SIZE
	.align		4
.L_1225:
        /*0a10*/ 	.byte	0x03, 0x19
        /*0a12*/ 	.short	0x01f0


	//----- nvinfo : EIATTR_PARAM_CBANK
	.align		4
        /*0a14*/ 	.byte	0x04, 0x0a
        /*0a16*/ 	.short	(.L_1227 - .L_1226)
	.align		4
.L_1226:
        /*0a18*/ 	.word	index@(.nv.constant0._Z25selective_scan_bwd_kernelI32Selective_Scan_bwd_kernel_traitsILi128ELi16ELb0ELb1ELb0ELb1ELb0EN3c108BFloat16EfEEv12SSMParamsBwd)
        /*0a1c*/ 	.short	0x0380
        /*0a1e*/ 	.short	0x01f0


	//----- nvinfo : EIATTR_SW_WAR
	.align		4
.L_1227:
        /*0a20*/ 	.byte	0x04, 0x36
        /*0a22*/ 	.short	(.L_1229 - .L_1228)
.L_1228:
        /*0a24*/ 	.word	0x00000008
.L_1229:


//--------------------- .nv.info._Z25selective_scan_bwd_kernelI32Selective_Scan_bwd_kernel_traitsILi128ELi16ELb0ELb1ELb0ELb1ELb1EN3c108BFloat16EfEEv12SSMParamsBwd --------------------------
	.section	.nv.info._Z25selective_scan_bwd_kernelI32Selective_Scan_bwd_kernel_traitsILi128ELi16ELb0ELb1ELb0ELb1ELb1EN3c108BFloat16EfEEv12SSMParamsBwd,"",@"SHT_CUDA_INFO"
	.sectionflags	@""
	.align	4


	//----- nvinfo : EIATTR_CUDA_API_VERSION
	.align		4
        /*0000*/ 	.byte	0x04, 0x37
        /*0002*/ 	.short	(.L_1231 - .L_1230)
.L_1230:
        /*0004*/ 	.word	0x00000082


	//----- nvinfo : EIATTR_KPARAM_INFO
	.align		4
.L_1231:
        /*0008*/ 	.byte	0x04, 0x17
        /*000a*/ 	.short	(.L_1233 - .L_1232)
.L_1232:
        /*000c*/ 	.word	0x00000000
        /*0010*/ 	.short	0x0000
        /*0012*/ 	.short	0x0000
        /*0014*/ 	.byte	0x00, 0xf0, 0xc1, 0x07


	//----- nvinfo : EIATTR_SPARSE_MMA_MASK
	.align		4
.L_1233:
        /*0018*/ 	.byte	0x03, 0x50
        /*001a*/ 	.short	0x0000


	//----- nvinfo : EIATTR_MAXREG_COUNT
	.align		4
        /*001c*/ 	.byte	0x03, 0x1b
        /*001e*/ 	.short	0x00a8


	//----- nvinfo : EIATTR_NUM_BARRIERS
	.align		4
        /*0020*/ 	.byte	0x02, 0x4c
        /*0022*/ 	.byte	0x01
	.zero		1


	//----- nvinfo : EIATTR_ANNOTATIONS
	.align		4
        /*0024*/ 	.byte	0x04, 0x55
        /*0026*/ 	.short	(.L_1235 - .L_1234)


	//   ....[0]....
.L_1234:
        /* <DEDUP_REMOVED lines=120> */


	//----- nvinfo : EIATTR_MERCURY_ISA_VERSION
	.align		4
.L_1235:
        /*0798*/ 	.byte	0x03, 0x5f
        /*079a*/ 	.short	0x0101


	//----- nvinfo : EIATTR_INT_WARP_WIDE_INSTR_OFFSETS
	.align		4
        /*079c*/ 	.byte	0x04, 0x31
        /*079e*/ 	.short	(.L_1237 - .L_1236)


	//   ....[0]....
.L_1236:
        /*07a0*/ 	.word	0x000098e0


	//   ....[1]....
        /*07a4*/ 	.word	0x0000a1b0


	//----- nvinfo : EIATTR_COOP_GROUP_MASK_REGIDS
	.align		4
.L_1237:
        /*07a8*/ 	.byte	0x04, 0x29
        /*07aa*/ 	.short	(.L_1239 - .L_1238)


	//   ....[0]....
.L_1238:
        /*07ac*/ 	.word	0xffffffff


	//   ....[1]....
        /*07b0*/ 	.word	0xffffffff


	//   ....[2]....
        /*07b4*/ 	.word	0xffffffff


	//   ....[3]....
        /*07b8*/ 	.word	0xffffffff


	//   ....[4]....
        /*07bc*/ 	.word	0xffffffff


	//   ....[5]....
        /*07c0*/ 	.word	0xffffffff


	//   ....[6]....
        /*07c4*/ 	.word	0xffffffff


	//   ....[7]....
        /*07c8*/ 	.word	0xffffffff


	//   ....[8]....
        /*07cc*/ 	.word	0xffffffff


	//   ....[9]....
        /*07d0*/ 	.word	0xffffffff


	//   ....[10]....
        /*07d4*/ 	.word	0xffffffff


	//   ....[11]....
        /*07d8*/ 	.word	0xffffffff


	//   ....[12]....
        /*07dc*/ 	.word	0xffffffff


	//   ....[13]....
        /*07e0*/ 	.word	0xffffffff


	//   ....[14]....
        /*07e4*/ 	.word	0xffffffff


	//   ....[15]....
        /*07e8*/ 	.word	0xffffffff


	//   ....[16]....
        /*07ec*/ 	.word	0xffffffff


	//   ....[17]....
        /*07f0*/ 	.word	0xffffffff


	//   ....[18]....
        /*07f4*/ 	.word	0xffffffff


	//   ....[19]....
        /*07f8*/ 	.word	0xffffffff


	//   ....[20]....
        /*07fc*/ 	.word	0xffffffff


	//   ....[21]....
        /*0800*/ 	.word	0xffffffff


	//   ....[22]....
        /*0804*/ 	.word	0xffffffff


	//   ....[23]....
        /*0808*/ 	.word	0xffffffff


	//   ....[24]....
        /*080c*/ 	.word	0xffffffff


	//   ....[25]....
        /*0810*/ 	.word	0xffffffff


	//   ....[26]....
        /*0814*/ 	.word	0xffffffff


	//   ....[27]....
        /*0818*/ 	.word	0xffffffff


	//   ....[28]....
        /*081c*/ 	.word	0xffffffff


	//   ....[29]....
        /*0820*/ 	.word	0xffffffff


	//   ....[30]....
        /*0824*/ 	.word	0xffffffff


	//   ....[31]....
        /*0828*/ 	.word	0xffffffff


	//   ....[32]....
        /*082c*/ 	.word	0xffffffff


	//   ....[33]....
        /*0830*/ 	.word	0xffffffff


	//   ....[34]....
        /*0834*/ 	.word	0xffffffff


	//   ....[35]....
        /*0838*/ 	.word	0xffffffff


	//   ....[36]....
        /*083c*/ 	.word	0xffffffff


	//   ....[37]....
        /*0840*/ 	.word	0xffffffff


	//   ....[38]....
        /*0844*/ 	.word	0xffffffff


	//   ....[39]....
        /*0848*/ 	.word	0xffffffff


	//   ....[40]....
        /*084c*/ 	.word	0xffffffff


	//   ....[41]....
        /*0850*/ 	.word	0xffffffff


	//   ....[42]....
        /*0854*/ 	.word	0xffffffff


	//   ....[43]....
        /*0858*/ 	.word	0xffffffff


	//   ....[44]....
        /*085c*/ 	.word	0xffffffff


	//   ....[45]....
        /*0860*/ 	.word	0xffffffff


	//   ....[46]....
        /*0864*/ 	.word	0xffffffff


	//   ....[47]....
        /*0868*/ 	.word	0xffffffff


	//   ....[48]....
        /*086c*/ 	.word	0xffffffff


	//   ....[49]....
        /*0870*/ 	.word	0xffffffff


	//   ....[50]....
        /*0874*/ 	.word	0xffffffff


	//   ....[51]....
        /*0878*/ 	.word	0xffffffff


	//   ....[52]....
        /*087c*/ 	.word	0xffffffff


	//   ....[53]....
        /*0880*/ 	.word	0xffffffff


	//   ....[54]....
        /*0884*/ 	.word	0xffffffff


	//   ....[55]....
        /*0888*/ 	.word	0xffffffff


	//   ....[56]....
        /*088c*/ 	.word	0xffffffff


	//   ....[57]....
        /*0890*/ 	.word	0xffffffff


	//   ....[58]....
        /*0894*/ 	.word	0xffffffff


	//   ....[59]....
        /*0898*/ 	.word	0xffffffff


	//   ....[60]....
        /*089c*/ 	.word	0xffffffff


	//   ....[61]....
        /*08a0*/ 	.word	0x0500009a


	//   ....[62]....
        /*08a4*/ 	.word	0x0500009a


	//   ....[63]....
        /*08a8*/ 	.word	0x0500009a


	//   ....[64]....
        /*08ac*/ 	.word	0x0500009a


	//   ....[65]....
        /*08b0*/ 	.word	0x0500009a


	//   ....[66]....
        /*08b4*/ 	.word	0x0500009a


	//   ....[67]....
        /*08b8*/ 	.word	0x0500009a


	//   ....[68]....
        /*08bc*/ 	.word	0x0500009a


	//   ....[69]....
        /*08c0*/ 	.word	0x0500009a


	//   ....[70]....
        /*08c4*/ 	.word	0x0500009a


	//   ....[71]....
        /*08c8*/ 	.word	0x0500009a


	//   ....[72]....
        /*08cc*/ 	.word	0x0500009a


	//   ....[73]....
        /*08d0*/ 	.word	0x0500009a


	//   ....[74]....
        /*08d4*/ 	.word	0x0500009a


	//   ....[75]....
        /*08d8*/ 	.word	0x0500009a


	//   ....[76]....
        /*08dc*/ 	.word	0x0500009a


	//   ....[77]....
        /*08e0*/ 	.word	0x0500009a


	//   ....[78]....
        /*08e4*/ 	.word	0x0500009a


	//   ....[79]....
        /*08e8*/ 	.word	0x0500009a


	//   ....[80]....
        /*08ec*/ 	.word	0x0500009a


	//   ....[81]....
        /*08f0*/ 	.word	0x0500009a


	//   ....[82]....
        /*08f4*/ 	.word	0x0500009a


	//   ....[83]....
        /*08f8*/ 	.word	0x0500009a


	//   ....[84]....
        /*08fc*/ 	.word	0x0500009a


	//   ....[85]....
        /*0900*/ 	.word	0x0500009a


	//   ....[86]....
        /*0904*/ 	.word	0x0500009a


	//   ....[87]....
        /*0908*/ 	.word	0x0500009a


	//   ....[88]....
        /*090c*/ 	.word	0x0500009a


	//   ....[89]....
        /*0910*/ 	.word	0x0500009a


	//   ....[90]....
        /*0914*/ 	.word	0x0500009a


	//   ....[91]....
        /*0918*/ 	.word	0x0500009a


	//   ....[92]....
        /*091c*/ 	.word	0x0500009a


	//----- nvinfo : EIATTR_COOP_GROUP_INSTR_OFFSETS
	.align		4
.L_1239:
        /*0920*/ 	.byte	0x04, 0x28
        /*0922*/ 	.short	(.L_1241 - .L_1240)


	//   ....[0]....
.L_1240:
        /*0924*/ 	.word	0x000015f0


	//   ....[1]....
        /*0928*/ 	.word	0x00001d00


	//   ....[2]....
        /*092c*/ 	.word	0x00002590


	//   ....[3]....
        /*0930*/ 	.word	0x00005160


	//   ....[4]....
        /*0934*/ 	.word	0x00005690


	//   ....[5]....
        /*0938*/ 	.word	0x00006890


	//   ....[6]....
        /*093c*/ 	.word	0x00007090


	//   ....[7]....
        /*0940*/ 	.word	0x00008450


	//   ....[8]....
        /*0944*/ 	.word	0x00009310


	//   ....[9]....
        /*0948*/ 	.word	0x00009320


	//   ....[10]....
        /*094c*/ 	.word	0x00009360


	//   ....[11]....
        /*0950*/ 	.word	0x00009370


	//   ....[12]....
        /*0954*/ 	.word	0x000093b0


	//   ....[13]....
        /*0958*/ 	.word	0x000093c0


	//   ....[14]....
        /*095c*/ 	.word	0x00009400


	//   ....[15]....
        /*0960*/ 	.word	0x00009410


	//   ....[16]....
        /*0964*/ 	.word	0x00009450


	//   ....[17]....
        /*0968*/ 	.word	0x00009460


	//   ....[18]....
        /*096c*/ 	.word	0x00009520


	//   ....[19]....
        /*0970*/ 	.word	0x00009530


	//   ....[20]....
        /*0974*/ 	.word	0x00009540


	//   ....[21]....
        /*0978*/ 	.word	0x00009550


	//   ....[22]....
        /*097c*/ 	.word	0x00009af0


	//   ....[23]....
        /*0980*/ 	.word	0x00009b20


	//   ....[24]....
        /*0984*/ 	.word	0x00009b90


	//   ....[25]....
        /*0988*/ 	.word	0x00009bb0


	//   ....[26]....
        /*098c*/ 	.word	0x00009c00


	//   ....[27]....
        /*0990*/ 	.word	0x00009c10


	//   ....[28]....
        /*0994*/ 	.word	0x00009c60


	//   ....[29]....
        /*0998*/ 	.word	0x00009c70


	//   ....[30]....
        /*099c*/ 	.word	0x00009cc0


	//   ....[31]....
        /*09a0*/ 	.word	0x00009cd0


	//   ....[32]....
        /*09a4*/ 	.word	0x00009d20


	//   ....[33]....
        /*09a8*/ 	.word	0x00009d30


	//   ....[34]....
        /*09ac*/ 	.word	0x00009d40


	//   ....[35]....
        /*09b0*/ 	.word	0x00009d50


	//   ....[36]....
        /*09b4*/ 	.word	0x00009d80


	//   ....[37]....
        /*09b8*/ 	.word	0x00009d90


	//   ....[38]....
        /*09bc*/ 	.word	0x0000b3d0


	//   ....[39]....
        /*09c0*/ 	.word	0x0000b3e0


	//   ....[40]....
        /*09c4*/ 	.word	0x0000b600


	//   ....[41]....
        /*09c8*/ 	.word	0x0000b610


	//   ....[42]....
        /*09cc*/ 	.word	0x0000b640


	//   ....[43]....
        /*09d0*/ 	.word	0x0000b660


	//   ....[44]....
        /*09d4*/ 	.word	0x0000b760


	//   ....[45]....
        /*09d8*/ 	.word	0x0000b770


	//   ....[46]....
        /*09dc*/ 	.word	0x0000b870


	//   ....[47]....
        /*09e0*/ 	.word	0x0000b8a0


	//   ....[48]....
        /*09e4*/ 	.word	0x0000c580


	//   ....[49]....
        /*09e8*/ 	.word	0x0000cf00


	//   ....[50]....
        /*09ec*/ 	.word	0x0000d7b0


	//   ....[51]....
        /*09f0*/ 	.word	0x0000de40


	//   ....[52]....
        /*09f4*/ 	.word	0x0000de60


	//   ....[53]....
        /*09f8*/ 	.word	0x0000de90


	//   ....[54]....
        /*09fc*/ 	.word	0x0000ded0


	//   ....[55]....
        /*0a00*/ 	.word	0x0000def0


	//   ....[56]....
        /*0a04*/ 	.word	0x0000e100


	//   ....[57]....
        /*0a08*/ 	.word	0x0000e120


	//   ....[58]....
        /*0a0c*/ 	.word	0x0000e150


	//   ....[59]....
        /*0a10*/ 	.word	0x0000e190


	//   ....[60]....
        /*0a14*/ 	.word	0x0000e1b0


	//   ....[61]....
        /*0a18*/ 	.word	0x0000e630


	//   ....[62]....
        /*0a1c*/ 	.word	0x0000e690


	//   ....[63]....
        /*0a20*/ 	.word	0x0000e720


	//   ....[64]....
        /*0a24*/ 	.word	0x0000e780


	//   ....[65]....
        /*0a28*/ 	.word	0x0000e810


	//   ....[66]....
        /*0a2c*/ 	.word	0x0000e870


	//   ....[67]....
        /*0a30*/ 	.word	0x0000e900


	//   ....[68]....
        /*0a34*/ 	.word	0x0000e960


	//   ....[69]....
        /*0a38*/ 	.word	0x0000e9f0


	//   ....[70]....
        /*0a3c*/ 	.word	0x0000ea50


	//   ....[71]....
        /*0a40*/ 	.word	0x0000eae0


	//   ....[72]....
        /*0a44*/ 	.word	0x0000eb80


	//   ....[73]....
        /*0a48*/ 	.word	0x0000ec20


	//   ....[74]....
        /*0a4c*/ 	.word	0x0000ecc0


	//   ....[75]....
        /*0a50*/ 	.word	0x0000ed20


	//   ....[76]....
        /*0a54*/ 	.word	0x0000ed70


	//   ....[77]....
        /*0a58*/ 	.word	0x0000ee20


	//   ....[78]....
        /*0a5c*/ 	.word	0x0000ee90


	//   ....[79]....
        /*0a60*/ 	.word	0x0000ef30


	//   ....[80]....
        /*0a64*/ 	.word	0x0000ef90


	//   ....[81]....
        /*0a68*/ 	.word	0x0000f020


	//   ....[82]....
        /*0a6c*/ 	.word	0x0000f080


	//   ....[83]....
        /*0a70*/ 	.word	0x0000f110


	//   ....[84]....
        /*0a74*/ 	.word	0x0000f170


	//   ....[85]....
        /*0a78*/ 	.word	0x0000f200


	//   ....[86]....
        /*0a7c*/ 	.word	0x0000f260


	//   ....[87]....
        /*0a80*/ 	.word	0x0000f300


	//   ....[88]....
        /*0a84*/ 	.word	0x0000f350


	//   ....[89]....
        /*0a88*/ 	.word	0x0000f3e0


	//   ....[90]....
        /*0a8c*/ 	.word	0x0000f430


	//   ....[91]....
        /*0a90*/ 	.word	0x0000f4a0


	//   ....[92]....
        /*0a94*/ 	.word	0x0000f4f0


	//----- nvinfo : EIATTR_VRC_CTA_INIT_COUNT
	.align		4
.L_1241:
        /*0a98*/ 	.byte	0x02, 0x4a
	.zero		1
	.zero		1


	//----- nvinfo : EIATTR_EXIT_INSTR_OFFSETS
	.align		4
        /*0a9c*/ 	.byte	0x04, 0x1c
        /*0a9e*/ 	.short	(.L_1243 - .L_1242)


	//   ....[0]....
.L_1242:
        /*0aa0*/ 	.word	0x0000e2f0


	//   ....[1]....
        /*0aa4*/ 	.word	0x0000e5d0


	//----- nvinfo : EIATTR_MAX_THREADS
	.align		4
.L_1243:
        /*0aa8*/ 	.byte	0x04, 0x05
        /*0aaa*/ 	.short	(.L_1245 - .L_1244)
.L_1244:
        /*0aac*/ 	.word	0x00000080
        /*0ab0*/ 	.word	0x00000001
        /*0ab4*/ 	.word	0x00000001


	//----- nvinfo : EIATTR_CRS_STACK_SIZE
	.align		4
.L_1245:
        /*0ab8*/ 	.byte	0x04, 0x1e
        /*0aba*/ 	.short	(.L_1247 - .L_1246)
.L_1246:
        /*0abc*/ 	.word	0x00000000


	//----- nvinfo : EIATTR_CBANK_PARAM_SIZE
	.align		4
.L_1247:
        /*0ac0*/ 	.byte	0x03, 0x19
        /*0ac2*/ 	.short	0x01f0


	//----- nvinfo : EIATTR_PARAM_CBANK
	.align		4
        /*0ac4*/ 	.byte	0x04, 0x0a
        /*0ac6*/ 	.short	(.L_1249 - .L_1248)
	.align		4
.L_1248:
        /*0ac8*/ 	.word	index@(.nv.constant0._Z25selective_scan_bwd_kernelI32Selective_Scan_bwd_kernel_traitsILi128ELi16ELb0ELb1ELb0ELb1ELb1EN3c108BFloat16EfEEv12SSMParamsBwd)
        /*0acc*/ 	.short	0x0380
        /*0ace*/ 	.short	0x01f0


	//----- nvinfo : EIATTR_SW_WAR
	.align		4
.L_1249:
        /*0ad0*/ 	.byte	0x04, 0x36
        /*0ad2*/ 	.short	(.L_1251 - .L_1250)
.L_1250:
        /*0ad4*/ 	.word	0x00000008
.L_1251:


//--------------------- .nv.info._Z25selective_scan_bwd_kernelI32Selective_Scan_bwd_kernel_traitsILi128ELi16ELb0ELb1ELb1ELb0ELb0EN3c108BFloat16EfEEv12SSMParamsBwd --------------------------
	.section	.nv.info._Z25selective_scan_bwd_kernelI32Selective_Scan_bwd_kernel_traitsILi128ELi16ELb0ELb1ELb1ELb0ELb0EN3c108BFloat16EfEEv12SSMParamsBwd,"",@"SHT_CUDA_INFO"
	.sectionflags	@""
	.align	4


	//----- nvinfo : EIATTR_CUDA_API_VERSION
	.align		4
        /*0000*/ 	.byte	0x04, 0x37
        /*0002*/ 	.short	(.L_1253 - .L_1252)
.L_1252:
        /*0004*/ 	.word	0x00000082


	//----- nvinfo : EIATTR_KPARAM_INFO
	.align		4
.L_1253:
        /*0008*/ 	.byte	0x04, 0x17
        /*000a*/ 	.short	(.L_1255 - .L_1254)
.L_1254:
        /*000c*/ 	.word	0x00000000
        /*0010*/ 	.short	0x0000
        /*0012*/ 	.short	0x0000
        /*0014*/ 	.byte	0x00, 0xf0, 0xc1, 0x07


	//----- nvinfo : EIATTR_SPARSE_MMA_MASK
	.align		4
.L_1255:
        /*0018*/ 	.byte	0x03, 0x50
        /*001a*/ 	.short	0x0000


	//----- nvinfo : EIATTR_MAXREG_COUNT
	.align		4
        /*001c*/ 	.byte	0x03, 0x1b
        /*001e*/ 	.short	0x00a8


	//----- nvinfo : EIATTR_NUM_BARRIERS
	.align		4
        /*0020*/ 	.byte	0x02, 0x4c
        /*0022*/ 	.byte	0x01
	.zero		1


	//----- nvinfo : EIATTR_ANNOTATIONS
	.align		4
        /*0024*/ 	.byte	0x04, 0x55
        /*0026*/ 	.short	(.L_1257 - .L_1256)


	//   ....[0]....
.L_1256:
        /* <DEDUP_REMOVED lines=120> */


	//----- nvinfo : EIATTR_MERCURY_ISA_VERSION
	.align		4
.L_1257:
        /*0798*/ 	.byte	0x03, 0x5f
        /*079a*/ 	.short	0x0101


	//----- nvinfo : EIATTR_INT_WARP_WIDE_INSTR_OFFSETS
	.align		4
        /*079c*/ 	.byte	0x04, 0x31
        /*079e*/ 	.short	(.L_1259 - .L_1258)


	//   ....[0]....
.L_1258:
        /*07a0*/ 	.word	0x000057e0


	//   ....[1]....
        /*07a4*/ 	.word	0x00005e00


	//----- nvinfo : EIATTR_COOP_GROUP_MASK_REGIDS
	.align		4
.L_1259:
        /*07a8*/ 	.byte	0x04, 0x29
        /*07aa*/ 	.short	(.L_1261 - .L_1260)


	//   ....[0]....
.L_1260:
        /*07ac*/ 	.word	0xffffffff


	//   ....[1]....
        /*07b0*/ 	.word	0xffffffff


	//   ....[2]....
        /*07b4*/ 	.word	0xffffffff


	//   ....[3]....
        /*07b8*/ 	.word	0xffffffff


	//   ....[4]....
        /*07bc*/ 	.word	0xffffffff


	//   ....[5]....
        /*07c0*/ 	.word	0xffffffff


	//   ....[6]....
        /*07c4*/ 	.word	0xffffffff


	//   ....[7]....
        /*07c8*/ 	.word	0xffffffff


	//   ....[8]....
        /*07cc*/ 	.word	0xffffffff


	//   ....[9]....
        /*07d0*/ 	.word	0xffffffff


	//   ....[10]....
        /*07d4*/ 	.word	0xffffffff


	//   ....[11]....
        /*07d8*/ 	.word	0xffffffff


	//   ....[12]....
        /*07dc*/ 	.word	0xffffffff


	//   ....[13]....
        /*07e0*/ 	.word	0xffffffff


	//   ....[14]....
        /*07e4*/ 	.word	0xffffffff


	//   ....[15]....
        /*07e8*/ 	.word	0xffffffff


	//   ....[16]....
        /*07ec*/ 	.word	0xffffffff


	//   ....[17]....
        /*07f0*/ 	.word	0xffffffff


	//   ....[18]....
        /*07f4*/ 	.word	0xffffffff


	//   ....[19]....
        /*07f8*/ 	.word	0xffffffff


	//   ....[20]....
        /*07fc*/ 	.word	0xffffffff


	//   ....[21]....
        /*0800*/ 	.word	0xffffffff


	//   ....[22]....
        /*0804*/ 	.word	0xffffffff


	//   ....[23]....
        /*0808*/ 	.word	0xffffffff


	//   ....[24]....
        /*080c*/ 	.word	0xffffffff


	//   ....[25]....
        /*0810*/ 	.word	0xffffffff


	//   ....[26]....
        /*0814*/ 	.word	0xffffffff


	//   ....[27]....
        /*0818*/ 	.word	0xffffffff


	//   ....[28]....
        /*081c*/ 	.word	0xffffffff


	//   ....[29]....
        /*0820*/ 	.word	0xffffffff


	//   ....[30]....
        /*0824*/ 	.word	0xffffffff


	//   ....[31]....
        /*0828*/ 	.word	0xffffffff


	//   ....[32]....
        /*082c*/ 	.word	0xffffffff


	//   ....[33]....
        /*0830*/ 	.word	0xffffffff


	//   ....[34]....
        /*0834*/ 	.word	0xffffffff


	//   ....[35]....
        /*0838*/ 	.word	0xffffffff


	//   ....[36]....
        /*083c*/ 	.word	0xffffffff


	//   ....[37]....
        /*0840*/ 	.word	0xffffffff


	//   ....[38]....
        /*0844*/ 	.word	0xffffffff


	//   ....[39]....
        /*0848*/ 	.word	0xffffffff


	//   ....[40]....
        /*084c*/ 	.word	0xffffffff


	//   ....[41]....
        /*0850*/ 	.word	0xffffffff


	//   ....[42]....
        /*0854*/ 	.word	0xffffffff


	//   ....[43]....
        /*0858*/ 	.word	0xffffffff


	//   ....[44]....
        /*085c*/ 	.word	0xffffffff


	//   ....[45]....
        /*0860*/ 	.word	0xffffffff


	//   ....[46]....
        /*0864*/ 	.word	0xffffffff


	//   ....[47]....
        /*0868*/ 	.word	0xffffffff


	//   ....[48]....
        /*086c*/ 	.word	0xffffffff


	//   ....[49]....
        /*0870*/ 	.word	0xffffffff


	//   ....[50]....
        /*0874*/ 	.word	0xffffffff


	//   ....[51]....
        /*0878*/ 	.word	0xffffffff


	//   ....[52]....
        /*087c*/ 	.word	0x0500009a


	//   ....[53]....
        /*0880*/ 	.word	0x0500009a


	//   ....[54]....
        /*0884*/ 	.word	0x0500009a


	//   ....[55]....
        /*0888*/ 	.word	0x0500009a


	//   ....[56]....
        /*088c*/ 	.word	0x0500009a


	//   ....[57]....
        /*0890*/ 	.word	0x0500009a


	//   ....[58]....
        /*0894*/ 	.word	0x0500009a


	//   ....[59]....
        /*0898*/ 	.word	0x0500009a


	//   ....[60]....
        /*089c*/ 	.word	0x0500009a


	//   ....[61]....
        /*08a0*/ 	.word	0x0500009a


	//   ....[62]....
        /*08a4*/ 	.word	0x0500009a


	//   ....[63]....
        /*08a8*/ 	.word	0x0500009a


	//   ....[64]....
        /*08ac*/ 	.word	0x0500009a


	//   ....[65]....
        /*08b0*/ 	.word	0x0500009a


	//   ....[66]....
        /*08b4*/ 	.word	0x0500009a


	//   ....[67]....
        /*08b8*/ 	.word	0x0500009a


	//   ....[68]....
        /*08bc*/ 	.word	0x0500009a


	//   ....[69]....
        /*08c0*/ 	.word	0x0500009a


	//   ....[70]....
        /*08c4*/ 	.word	0x0500009a


	//   ....[71]....
        /*08c8*/ 	.word	0x0500009a


	//   ....[72]....
        /*08cc*/ 	.word	0x0500009a


	//   ....[73]....
        /*08d0*/ 	.word	0x0500009a


	//   ....[74]....
        /*08d4*/ 	.word	0x0500009a


	//   ....[75]....
        /*08d8*/ 	.word	0x0500009a


	//   ....[76]....
        /*08dc*/ 	.word	0x0500009a


	//   ....[77]....
        /*08e0*/ 	.word	0x0500009a


	//   ....[78]....
        /*08e4*/ 	.word	0x0500009a


	//   ....[79]....
        /*08e8*/ 	.word	0x0500009a


	//   ....[80]....
        /*08ec*/ 	.word	0x0500009a


	//   ....[81]....
        /*08f0*/ 	.word	0x0500009a


	//   ....[82]....
        /*08f4*/ 	.word	0x0500009a


	//   ....[83]....
        /*08f8*/ 	.word	0x0500009a


	//----- nvinfo : EIATTR_COOP_GROUP_INSTR_OFFSETS
	.align		4
.L_1261:
        /*08fc*/ 	.byte	0x04, 0x28
        /*08fe*/ 	.short	(.L_1263 - .L_1262)


	//   ....[0]....
.L_1262:
        /*0900*/ 	.word	0x00001650


	//   ....[1]....
        /*0904*/ 	.word	0x00001d10


	//   ....[2]....
        /*0908*/ 	.word	0x00002300


	//   ....[3]....
        /*090c*/ 	.word	0x000039d0


	//   ....[4]....
        /*0910*/ 	.word	0x00004430


	//   ....[5]....
        /*0914*/ 	.word	0x00005230


	//   ....[6]....
        /*0918*/ 	.word	0x00005240


	//   ....[7]....
        /*091c*/ 	.word	0x00005280


	//   ....[8]....
        /*0920*/ 	.word	0x00005290


	//   ....[9]....
        /*0924*/ 	.word	0x000052d0


	//   ....[10]....
        /*0928*/ 	.word	0x000052e0


	//   ....[11]....
        /*092c*/ 	.word	0x00005320


	//   ....[12]....
        /*0930*/ 	.word	0x00005330


	//   ....[13]....
        /*0934*/ 	.word	0x00005370


	//   ....[14]....
        /*0938*/ 	.word	0x00005380


	//   ....[15]....
        /*093c*/ 	.word	0x00005420


	//   ....[16]....
        /*0940*/ 	.word	0x00005430


	//   ....[17]....
        /*0944*/ 	.word	0x00005440


	//   ....[18]....
        /*0948*/ 	.word	0x00005450


	//   ....[19]....
        /*094c*/ 	.word	0x000059f0


	//   ....[20]....
        /*0950*/ 	.word	0x00005a20


	//   ....[21]....
        /*0954*/ 	.word	0x00005ab0


	//   ....[22]....
        /*0958*/ 	.word	0x00005ac0


	//   ....[23]....
        /*095c*/ 	.word	0x00005b10


	//   ....[24]....
        /*0960*/ 	.word	0x00005b20


	//   ....[25]....
        /*0964*/ 	.word	0x00005b70


	//   ....[26]....
        /*0968*/ 	.word	0x00005b80


	//   ....[27]....
        /*096c*/ 	.word	0x00005bd0


	//   ....[28]....
        /*0970*/ 	.word	0x00005be0


	//   ....[29]....
        /*0974*/ 	.word	0x00005c30


	//   ....[30]....
        /*0978*/ 	.word	0x00005c40


	//   ....[31]....
        /*097c*/ 	.word	0x00005c50


	//   ....[32]....
        /*0980*/ 	.word	0x00005c60


	//   ....[33]....
        /*0984*/ 	.word	0x00005c90


	//   ....[34]....
        /*0988*/ 	.word	0x00005ca0


	//   ....[35]....
        /*098c*/ 	.word	0x00007b10


	//   ....[36]....
        /*0990*/ 	.word	0x00007b40


	//   ....[37]....
        /*0994*/ 	.word	0x00007b60


	//   ....[38]....
        /*0998*/ 	.word	0x00007b80


	//   ....[39]....
        /*099c*/ 	.word	0x00007d60


	//   ....[40]....
        /*09a0*/ 	.word	0x000088c0


	//   ....[41]....
        /*09a4*/ 	.word	0x00008f60


	//   ....[42]....
        /*09a8*/ 	.word	0x00009620


	//   ....[43]....
        /*09ac*/ 	.word	0x00009640


	//   ....[44]....
        /*09b0*/ 	.word	0x00009670


	//   ....[45]....
        /*09b4*/ 	.word	0x000096b0


	//   ....[46]....
        /*09b8*/ 	.word	0x000096d0


	//   ....[47]....
        /*09bc*/ 	.word	0x000098e0


	//   ....[48]....
        /*09c0*/ 	.word	0x00009900


	//   ....[49]....
        /*09c4*/ 	.word	0x00009930


	//   ....[50]....
        /*09c8*/ 	.word	0x00009970


	//   ....[51]....
        /*09cc*/ 	.word	0x00009990


	//   ....[52]....
        /*09d0*/ 	.word	0x00009cf0


	//   ....[53]....
        /*09d4*/ 	.word	0x00009d50


	//   ....[54]....
        /*09d8*/ 	.word	0x00009de0


	//   ....[55]....
        /*09dc*/ 	.word	0x00009e40


	//   ....[56]....
        /*09e0*/ 	.word	0x00009ed0


	//   ....[57]....
        /*09e4*/ 	.word	0x00009f30


	//   ....[58]....
        /*09e8*/ 	.word	0x00009fc0


	//   ....[59]....
        /*09ec*/ 	.word	0x0000a020


	//   ....[60]....
        /*09f0*/ 	.word	0x0000a0b0


	//   ....[61]....
        /*09f4*/ 	.word	0x0000a110


	//   ....[62]....
        /*09f8*/ 	.word	0x0000a1a0


	//   ....[63]....
        /*09fc*/ 	.word	0x0000a240


	//   ....[64]....
        /*0a00*/ 	.word	0x0000a2e0


	//   ....[65]....
        /*0a04*/ 	.word	0x0000a380


	//   ....[66]....
        /*0a08*/ 	.word	0x0000a3e0


	//   ....[67]....
        /*0a0c*/ 	.word	0x0000a430


	//   ....[68]....
        /*0a10*/ 	.word	0x0000a4e0


	//   ....[69]....
        /*0a14*/ 	.word	0x0000a550


	//   ....[70]....
        /*0a18*/ 	.word	0x0000a5f0


	//   ....[71]....
        /*0a1c*/ 	.word	0x0000a650


	//   ....[72]....
        /*0a20*/ 	.word	0x0000a6e0


	//   ....[73]....
        /*0a24*/ 	.word	0x0000a740


	//   ....[74]....
        /*0a28*/ 	.word	0x0000a7d0


	//   ....[75]....
        /*0a2c*/ 	.word	0x0000a830


	//   ....[76]....
        /*0a30*/ 	.word	0x0000a8c0


	//   ....[77]....
        /*0a34*/ 	.word	0x0000a920


	//   ....[78]....
        /*0a38*/ 	.word	0x0000a9c0


	//   ....[79]....
        /*0a3c*/ 	.word	0x0000aa10


	//   ....[80]....
        /*0a40*/ 	.word	0x0000aaa0


	//   ....[81]....
        /*0a44*/ 	.word	0x0000aaf0


	//   ....[82]....
        /*0a48*/ 	.word	0x0000ab60


	//   ....[83]....
        /*0a4c*/ 	.word	0x0000abb0


	//----- nvinfo : EIATTR_VRC_CTA_INIT_COUNT
	.align		4
.L_1263:
        /*0a50*/ 	.byte	0x02, 0x4a
	.zero		1
	.zero		1


	//----- nvinfo : EIATTR_EXIT_INSTR_OFFSETS
	.align		4
        /*0a54*/ 	.byte	0x04, 0x1c
        /*0a56*/ 	.short	(.L_1265 - .L_1264)


	//   ....[0]....
.L_1264:
        /*0a58*/ 	.word	0x00009ad0


	//   ....[1]....
        /*0a5c*/ 	.word	0x00009c90


	//----- nvinfo : EIATTR_MAX_THREADS
	.align		4
.L_1265:
        /*0a60*/ 	.byte	0x04, 0x05
        /*0a62*/ 	.short	(.L_1267 - .L_1266)
.L_1266:
        /*0a64*/ 	.word	0x00000080
        /*0a68*/ 	.word	0x00000001
        /*0a6c*/ 	.word	0x00000001


	//----- nvinfo : EIATTR_CRS_STACK_SIZE
	.align		4
.L_1267:
        /*0a70*/ 	.byte	0x04, 0x1e
        /*0a72*/ 	.short	(.L_1269 - .L_1268)
.L_1268:
        /*0a74*/ 	.word	0x00000000


	//----- nvinfo : EIATTR_CBANK_PARAM_SIZE
	.align		4
.L_1269:
        /*0a78*/ 	.byte	0x03, 0x19
        /*0a7a*/ 	.short	0x01f0


	//----- nvinfo : EIATTR_PARAM_CBANK
	.align		4
        /*0a7c*/ 	.byte	0x04, 0x0a
        /*0a7e*/ 	.short	(.L_1271 - .L_1270)
	.align		4
.L_1270:
        /*0a80*/ 	.word	index@(.nv.constant0._Z25selective_scan_bwd_kernelI32Selective_Scan_bwd_kernel_traitsILi128ELi16ELb0ELb1ELb1ELb0ELb0EN3c108BFloat16EfEEv12SSMParamsBwd)
        /*0a84*/ 	.short	0x0380
        /*0a86*/ 	.short	0x01f0


	//----- nvinfo : EIATTR_SW_WAR
	.align		4
.L_1271:
        /*0a88*/ 	.byte	0x04, 0x36
        /*0a8a*/ 	.short	(.L_1273 - .L_1272)
.L_1272:
        /*0a8c*/ 	.word	0x00000008
.L_1273:


//--------------------- .nv.info._Z25selective_scan_bwd_kernelI32Selective_Scan_bwd_kernel_traitsILi128ELi16ELb0ELb1ELb1ELb0ELb1EN3c108BFloat16EfEEv12SSMParamsBwd --------------------------
	.section	.nv.info._Z25selective_scan_bwd_kernelI32Selective_Scan_bwd_kernel_traitsILi128ELi16ELb0ELb1ELb1ELb0ELb1EN3c108BFloat16EfEEv12SSMParamsBwd,"",@"SHT_CUDA_INFO"
	.sectionflags	@""
	.align	4


	//----- nvinfo : EIATTR_CUDA_API_VERSION
	.align		4
        /*0000*/ 	.byte	0x04, 0x37
        /*0002*/ 	.short	(.L_1275 - .L_1274)
.L_1274:
        /*0004*/ 	.word	0x00000082


	//----- nvinfo : EIATTR_KPARAM_INFO
	.align		4
.L_1275:
        /*0008*/ 	.byte	0x04, 0x17
        /*000a*/ 	.short	(.L_1277 - .L_1276)
.L_1276:
        /*000c*/ 	.word	0x00000000
        /*0010*/ 	.short	0x0000
        /*0012*/ 	.short	0x0000
        /*0014*/ 	.byte	0x00, 0xf0, 0xc1, 0x07


	//----- nvinfo : EIATTR_SPARSE_MMA_MASK
	.align		4
.L_1277:
        /*0018*/ 	.byte	0x03, 0x50
        /*001a*/ 	.short	0x0000


	//----- nvinfo : EIATTR_MAXREG_COUNT
	.align		4
        /*001c*/ 	.byte	0x03, 0x1b
        /*001e*/ 	.short	0x00a8


	//----- nvinfo : EIATTR_NUM_BARRIERS
	.align		4
        /*0020*/ 	.byte	0x02, 0x4c
        /*0022*/ 	.byte	0x01
	.zero		1


	//----- nvinfo : EIATTR_ANNOTATIONS
	.align		4
        /*0024*/ 	.byte	0x04, 0x55
        /*0026*/ 	.short	(.L_1279 - .L_1278)


	//   ....[0]....
.L_1278:
        /* <DEDUP_REMOVED lines=129> */


	//----- nvinfo : EIATTR_MERCURY_ISA_VERSION
	.align		4
.L_1279:
        /*0820*/ 	.byte	0x03, 0x5f
        /*0822*/ 	.short	0x0101


	//----- nvinfo : EIATTR_INT_WARP_WIDE_INSTR_OFFSETS
	.align		4
        /*0824*/ 	.byte	0x04, 0x31
        /*0826*/ 	.short	(.L_1281 - .L_1280)


	//   ....[0]....
.L_1280:
        /*0828*/ 	.word	0x00004990


	//   ....[1]....
        /*082c*/ 	.word	0x00008150


	//   ....[2]....
        /*0830*/ 	.word	0x00008770


	//----- nvinfo : EIATTR_COOP_GROUP_MASK_REGIDS
	.align		4
.L_1281:
        /*0834*/ 	.byte	0x04, 0x29
        /*0836*/ 	.short	(.L_1283 - .L_1282)


	//   ....[0]....
.L_1282:
        /*0838*/ 	.word	0xffffffff


	//   ....[1]....
        /*083c*/ 	.word	0xffffffff


	//   ....[2]....
        /*0840*/ 	.word	0xffffffff


	//   ....[3]....
        /*0844*/ 	.word	0xffffffff


	//   ....[4]....
        /*0848*/ 	.word	0xffffffff


	//   ....[5]....
        /*084c*/ 	.word	0xffffffff


	//   ....[6]....
        /*0850*/ 	.word	0xffffffff


	//   ....[7]....
        /*0854*/ 	.word	0xffffffff


	//   ....[8]....
        /*0858*/ 	.word	0xffffffff


	//   ....[9]....
        /*085c*/ 	.word	0xffffffff


	//   ....[10]....
        /*0860*/ 	.word	0xffffffff


	//   ....[11]....
        /*0864*/ 	.word	0xffffffff


	//   ....[12]....
        /*0868*/ 	.word	0xffffffff


	//   ....[13]....
        /*086c*/ 	.word	0xffffffff


	//   ....[14]....
        /*0870*/ 	.word	0xffffffff


	//   ....[15]....
        /*0874*/ 	.word	0xffffffff


	//   ....[16]....
        /*0878*/ 	.word	0xffffffff


	//   ....[17]....
        /*087c*/ 	.word	0xffffffff


	//   ....[18]....
        /*0880*/ 	.word	0xffffffff


	//   ....[19]....
        /*0884*/ 	.word	0xffffffff


	//   ....[20]....
        /*0888*/ 	.word	0xffffffff


	//   ....[21]....
        /*088c*/ 	.word	0xffffffff


	//   ....[22]....
        /*0890*/ 	.word	0xffffffff


	//   ....[23]....
        /*0894*/ 	.word	0xffffffff


	//   ....[24]....
        /*0898*/ 	.word	0xffffffff


	//   ....[25]....
        /*089c*/ 	.word	0xffffffff


	//   ....[26]....
        /*08a0*/ 	.word	0xffffffff


	//   ....[27]....
        /*08a4*/ 	.word	0xffffffff


	//   ....[28]....
        /*08a8*/ 	.word	0xffffffff


	//   ....[29]....
        /*08ac*/ 	.word	0xffffffff


	//   ....[30]....
        /*08b0*/ 	.word	0xffffffff


	//   ....[31]....
        /*08b4*/ 	.word	0xffffffff


	//   ....[32]....
        /*08b8*/ 	.word	0xffffffff


	//   ....[33]....
        /*08bc*/ 	.word	0xffffffff


	//   ....[34]....
        /*08c0*/ 	.word	0xffffffff


	//   ....[35]....
        /*08c4*/ 	.word	0xffffffff


	//   ....[36]....
        /*08c8*/ 	.word	0xffffffff


	//   ....[37]....
        /*08cc*/ 	.word	0xffffffff


	//   ....[38]....
        /*08d0*/ 	.word	0xffffffff


	//   ....[39]....
        /*08d4*/ 	.word	0xffffffff


	//   ....[40]....
        /*08d8*/ 	.word	0xffffffff


	//   ....[41]....
        /*08dc*/ 	.word	0xffffffff


	//   ....[42]....
        /*08e0*/ 	.word	0xffffffff


	//   ....[43]....
        /*08e4*/ 	.word	0xffffffff


	//   ....[44]....
        /*08e8*/ 	.word	0xffffffff


	//   ....[45]....
        /*08ec*/ 	.word	0xffffffff


	//   ....[46]....
        /*08f0*/ 	.word	0xffffffff


	//   ....[47]....
        /*08f4*/ 	.word	0xffffffff


	//   ....[48]....
        /*08f8*/ 	.word	0xffffffff


	//   ....[49]....
        /*08fc*/ 	.word	0xffffffff


	//   ....[50]....
        /*0900*/ 	.word	0xffffffff


	//   ....[51]....
        /*0904*/ 	.word	0xffffffff


	//   ....[52]....
        /*0908*/ 	.word	0xffffffff


	//   ....[53]....
        /*090c*/ 	.word	0xffffffff


	//   ....[54]....
        /*0910*/ 	.word	0xffffffff


	//   ....[55]....
        /*0914*/ 	.word	0xffffffff


	//   ....[56]....
        /*0918*/ 	.word	0x0500009a


	//   ....[57]....
        /*091c*/ 	.word	0x0500009a


	//   ....[58]....
        /*0920*/ 	.word	0x0500009a


	//   ....[59]....
        /*0924*/ 	.word	0x0500009a


	//   ....[60]....
        /*0928*/ 	.word	0x0500009a


	//   ....[61]....
        /*092c*/ 	.word	0x0500009a


	//   ....[62]....
        /*0930*/ 	.word	0x0500009a


	//   ....[63]....
        /*0934*/ 	.word	0x0500009a


	//   ....[64]....
        /*0938*/ 	.word	0x0500009a


	//   ....[65]....
        /*093c*/ 	.word	0x0500009a


	//   ....[66]....
        /*0940*/ 	.word	0x0500009a


	//   ....[67]....
        /*0944*/ 	.word	0x0500009a


	//   ....[68]....
        /*0948*/ 	.word	0x0500009a


	//   ....[69]....
        /*094c*/ 	.word	0x0500009a


	//   ....[70]....
        /*0950*/ 	.word	0x0500009a


	//   ....[71]....
        /*0954*/ 	.word	0x0500009a


	//   ....[72]....
        /*0958*/ 	.word	0x0500009a


	//   ....[73]....
        /*095c*/ 	.word	0x0500009a


	//   ....[74]....
        /*0960*/ 	.word	0x0500009a


	//   ....[75]....
        /*0964*/ 	.word	0x0500009a


	//   ....[76]....
        /*0968*/ 	.word	0x0500009a


	//   ....[77]....
        /*096c*/ 	.word	0x0500009a


	//   ....[78]....
        /*0970*/ 	.word	0x0500009a


	//   ....[79]....
        /*0974*/ 	.word	0x0500009a


	//   ....[80]....
        /*0978*/ 	.word	0x0500009a


	//   ....[81]....
        /*097c*/ 	.word	0x0500009a


	//   ....[82]....
        /*0980*/ 	.word	0x0500009a


	//   ....[83]....
        /*0984*/ 	.word	0x0500009a


	//   ....[84]....
        /*0988*/ 	.word	0x0500009a


	//   ....[85]....
        /*098c*/ 	.word	0x0500009a


	//   ....[86]....
        /*0990*/ 	.word	0x0500009a


	//   ....[87]....
        /*0994*/ 	.word	0x0500009a


	//----- nvinfo : EIATTR_COOP_GROUP_INSTR_OFFSETS
	.align		4
.L_1283:
        /*0998*/ 	.byte	0x04, 0x28
        /*099a*/ 	.short	(.L_1285 - .L_1284)


	//   ....[0]....
.L_1284:
        /*099c*/ 	.word	0x00001830


	//   ....[1]....
        /*09a0*/ 	.word	0x00001f10


	//   ....[2]....
        /*09a4*/ 	.word	0x000024d0


	//   ....[3]....
        /*09a8*/ 	.word	0x00002a90


	//   ....[4]....
        /*09ac*/ 	.word	0x00003110


	//   ....[5]....
        /*09b0*/ 	.word	0x00003fe0


	//   ....[6]....
        /*09b4*/ 	.word	0x00004b80


	//   ....[7]....
        /*09b8*/ 	.word	0x000062e0


	//   ....[8]....
        /*09bc*/ 	.word	0x00006d70


	//   ....[9]....
        /*09c0*/ 	.word	0x00007ba0


	//   ....[10]....
        /*09c4*/ 	.word	0x00007bb0


	//   ....[11]....
        /*09c8*/ 	.word	0x00007bf0


	//   ....[12]....
        /*09cc*/ 	.word	0x00007c00


	//   ....[13]....
        /*09d0*/ 	.word	0x00007c40


	//   ....[14]....
        /*09d4*/ 	.word	0x00007c50


	//   ....[15]....
        /*09d8*/ 	.word	0x00007c90


	//   ....[16]....
        /*09dc*/ 	.word	0x00007ca0


	//   ....[17]....
        /*09e0*/ 	.word	0x00007ce0


	//   ....[18]....
        /*09e4*/ 	.word	0x00007cf0


	//   ....[19]....
        /*09e8*/ 	.word	0x00007d90


	//   ....[20]....
        /*09ec*/ 	.word	0x00007da0


	//   ....[21]....
        /*09f0*/ 	.word	0x00007db0


	//   ....[22]....
        /*09f4*/ 	.word	0x00007dc0


	//   ....[23]....
        /*09f8*/ 	.word	0x00008360


	//   ....[24]....
        /*09fc*/ 	.word	0x00008390


	//   ....[25]....
        /*0a00*/ 	.word	0x00008420


	//   ....[26]....
        /*0a04*/ 	.word	0x00008430


	//   ....[27]....
        /*0a08*/ 	.word	0x00008480


	//   ....[28]....
        /*0a0c*/ 	.word	0x00008490


	//   ....[29]....
        /*0a10*/ 	.word	0x000084e0


	//   ....[30]....
        /*0a14*/ 	.word	0x000084f0


	//   ....[31]....
        /*0a18*/ 	.word	0x00008540


	//   ....[32]....
        /*0a1c*/ 	.word	0x00008550


	//   ....[33]....
        /*0a20*/ 	.word	0x000085a0


	//   ....[34]....
        /*0a24*/ 	.word	0x000085b0


	//   ....[35]....
        /*0a28*/ 	.word	0x000085c0


	//   ....[36]....
        /*0a2c*/ 	.word	0x000085d0


	//   ....[37]....
        /*0a30*/ 	.word	0x00008600


	//   ....[38]....
        /*0a34*/ 	.word	0x00008610


	//   ....[39]....
        /*0a38*/ 	.word	0x0000a4a0


	//   ....[40]....
        /*0a3c*/ 	.word	0x0000a4f0


	//   ....[41]....
        /*0a40*/ 	.word	0x0000a510


	//   ....[42]....
        /*0a44*/ 	.word	0x0000a530


	//   ....[43]....
        /*0a48*/ 	.word	0x0000a6f0


	//   ....[44]....
        /*0a4c*/ 	.word	0x0000b170


	//   ....[45]....
        /*0a50*/ 	.word	0x0000b7e0


	//   ....[46]....
        /*0a54*/ 	.word	0x0000bea0


	//   ....[47]....
        /*0a58*/ 	.word	0x0000bec0


	//   ....[48]....
        /*0a5c*/ 	.word	0x0000bef0


	//   ....[49]....
        /*0a60*/ 	.word	0x0000bf30


	//   ....[50]....
        /*0a64*/ 	.word	0x0000bf50


	//   ....[51]....
        /*0a68*/ 	.word	0x0000c160


	//   ....[52]....
        /*0a6c*/ 	.word	0x0000c180


	//   ....[53]....
        /*0a70*/ 	.word	0x0000c1b0


	//   ....[54]....
        /*0a74*/ 	.word	0x0000c1f0


	//   ....[55]....
        /*0a78*/ 	.word	0x0000c210


	//   ....[56]....
        /*0a7c*/ 	.word	0x0000c570


	//   ....[57]....
        /*0a80*/ 	.word	0x0000c5d0


	//   ....[58]....
        /*0a84*/ 	.word	0x0000c660


	//   ....[59]....
        /*0a88*/ 	.word	0x0000c6c0


	//   ....[60]....
        /*0a8c*/ 	.word	0x0000c750


	//   ....[61]....
        /*0a90*/ 	.word	0x0000c7b0


	//   ....[62]....
        /*0a94*/ 	.word	0x0000c840


	//   ....[63]....
        /*0a98*/ 	.word	0x0000c8a0


	//   ....[64]....
        /*0a9c*/ 	.word	0x0000c930


	//   ....[65]....
        /*0aa0*/ 	.word	0x0000c990


	//   ....[66]....
        /*0aa4*/ 	.word	0x0000ca20


	//   ....[67]....
        /*0aa8*/ 	.word	0x0000cac0


	//   ....[68]....
        /*0aac*/ 	.word	0x0000cb60


	//   ....[69]....
        /*0ab0*/ 	.word	0x0000cc00


	//   ....[70]....
        /*0ab4*/ 	.word	0x0000cc60


	//   ....[71]....
        /*0ab8*/ 	.word	0x0000ccb0


	//   ....[72]....
        /*0abc*/ 	.word	0x0000cd60


	//   ....[73]....
        /*0ac0*/ 	.word	0x0000cdd0


	//   ....[74]....
        /*0ac4*/ 	.word	0x0000ce70


	//   ....[75]....
        /*0ac8*/ 	.word	0x0000ced0


	//   ....[76]....
        /*0acc*/ 	.word	0x0000cf60


	//   ....[77]....
        /*0ad0*/ 	.word	0x0000cfc0


	//   ....[78]....
        /*0ad4*/ 	.word	0x0000d050


	//   ....[79]....
        /*0ad8*/ 	.word	0x0000d0b0


	//   ....[80]....
        /*0adc*/ 	.word	0x0000d140


	//   ....[81]....
        /*0ae0*/ 	.word	0x0000d1a0


	//   ....[82]....
        /*0ae4*/ 	.word	0x0000d240


	//   ....[83]....
        /*0ae8*/ 	.word	0x0000d290


	//   ....[84]....
        /*0aec*/ 	.word	0x0000d320


	//   ....[85]....
        /*0af0*/ 	.word	0x0000d370


	//   ....[86]....
        /*0af4*/ 	.word	0x0000d3e0


	//   ....[87]....
        /*0af8*/ 	.word	0x0000d430


	//----- nvinfo : EIATTR_VRC_CTA_INIT_COUNT
	.align		4
.L_1285:
        /*0afc*/ 	.byte	0x02, 0x4a
	.zero		1
	.zero		1


	//----- nvinfo : EIATTR_EXIT_INSTR_OFFSETS
	.align		4
        /*0b00*/ 	.byte	0x04, 0x1c
        /*0b02*/ 	.short	(.L_1287 - .L_1286)


	//   ....[0]....
.L_1286:
        /*0b04*/ 	.word	0x0000c350


	//   ....[1]....
        /*0b08*/ 	.word	0x0000c510


	//----- nvinfo : EIATTR_MAX_THREADS
	.align		4
.L_1287:
        /*0b0c*/ 	.byte	0x04, 0x05
        /*0b0e*/ 	.short	(.L_1289 - .L_1288)
.L_1288:
        /*0b10*/ 	.word	0x00000080
        /*0b14*/ 	.word	0x00000001
        /*0b18*/ 	.word	0x00000001


	//----- nvinfo : EIATTR_CRS_STACK_SIZE
	.align		4
.L_1289:
        /*0b1c*/ 	.byte	0x04, 0x1e
        /*0b1e*/ 	.short	(.L_1291 - .L_1290)
.L_1290:
        /*0b20*/ 	.word	0x00000000


	//----- nvinfo : EIATTR_CBANK_PARAM_SIZE
	.align		4
.L_1291:
        /*0b24*/ 	.byte	0x03, 0x19
        /*0b26*/ 	.short	0x01f0


	//----- nvinfo : EIATTR_PARAM_CBANK
	.align		4
        /*0b28*/ 	.byte	0x04, 0x0a
        /*0b2a*/ 	.short	(.L_1293 - .L_1292)
	.align		4
.L_1292:
        /*0b2c*/ 	.word	index@(.nv.constant0._Z25selective_scan_bwd_kernelI32Selective_Scan_bwd_kernel_traitsILi128ELi16ELb0ELb1ELb1ELb0ELb1EN3c108BFloat16EfEEv12SSMParamsBwd)
        /*0b30*/ 	.short	0x0380
        /*0b32*/ 	.short	0x01f0


	//----- nvinfo : EIATTR_SW_WAR
	.align		4
.L_1293:
        /*0b34*/ 	.byte	0x04, 0x36
        /*0b36*/ 	.short	(.L_1295 - .L_1294)
.L_1294:
        /*0b38*/ 	.word	0x00000008
.L_1295:


//--------------------- .nv.info._Z25selective_scan_bwd_kernelI32Selective_Scan_bwd_kernel_traitsILi128ELi16ELb0ELb1ELb1ELb1ELb0EN3c108BFloat16EfEEv12SSMParamsBwd --------------------------
	.section	.nv.info._Z25selective_scan_bwd_kernelI32Selective_Scan_bwd_kernel_traitsILi128ELi16ELb0ELb1ELb1ELb1ELb0EN3c108BFloat16EfEEv12SSMParamsBwd,"",@"SHT_CUDA_INFO"
	.sectionflags	@""
	.align	4


	//----- nvinfo : EIATTR_CUDA_API_VERSION
	.align		4
        /*0000*/ 	.byte	0x04, 0x37
        /*0002*/ 	.short	(.L_1297 - .L_1296)
.L_1296:
        /*0004*/ 	.word	0x00000082


	//----- nvinfo : EIATTR_KPARAM_INFO
	.align		4
.L_1297:
        /*0008*/ 	.byte	0x04, 0x17
        /*000a*/ 	.short	(.L_1299 - .L_1298)
.L_1298:
        /*000c*/ 	.word	0x00000000
        /*0010*/ 	.short	0x0000
        /*0012*/ 	.short	0x0000
        /*0014*/ 	.byte	0x00, 0xf0, 0xc1, 0x07


	//----- nvinfo : EIATTR_SPARSE_MMA_MASK
	.align		4
.L_1299:
        /*0018*/ 	.byte	0x03, 0x50
        /*001a*/ 	.short	0x0000


	//----- nvinfo : EIATTR_MAXREG_COUNT
	.align		4
        /*001c*/ 	.byte	0x03, 0x1b
        /*001e*/ 	.short	0x00a8


	//----- nvinfo : EIATTR_NUM_BARRIERS
	.align		4
        /*0020*/ 	.byte	0x02, 0x4c
        /*0022*/ 	.byte	0x01
	.zero		1


	//----- nvinfo : EIATTR_ANNOTATIONS
	.align		4
        /*0024*/ 	.byte	0x04, 0x55
        /*0026*/ 	.short	(.L_1301 - .L_1300)


	//   ....[0]....
.L_1300:
        /* <DEDUP_REMOVED lines=129> */


	//----- nvinfo : EIATTR_MERCURY_ISA_VERSION
	.align		4
.L_1301:
        /*0828*/ 	.byte	0x03, 0x5f
        /*082a*/ 	.short	0x0101


	//----- nvinfo : EIATTR_INT_WARP_WIDE_INSTR_OFFSETS
	.align		4
        /*082c*/ 	.byte	0x04, 0x31
        /*082e*/ 	.short	(.L_1303 - .L_1302)


	//   ....[0]....
.L_1302:
        /*0830*/ 	.word	0x00007a20


	//   ....[1]....
        /*0834*/ 	.word	0x00008040


	//----- nvinfo : EIATTR_COOP_GROUP_MASK_REGIDS
	.align		4
.L_1303:
        /*0838*/ 	.byte	0x04, 0x29
        /*083a*/ 	.short	(.L_1305 - .L_1304)


	//   ....[0]....
.L_1304:
        /*083c*/ 	.word	0xffffffff


	//   ....[1]....
        /*0840*/ 	.word	0xffffffff


	//   ....[2]....
        /*0844*/ 	.word	0xffffffff


	//   ....[3]....
        /*0848*/ 	.word	0xffffffff


	//   ....[4]....
        /*084c*/ 	.word	0xffffffff


	//   ....[5]....
        /*0850*/ 	.word	0xffffffff


	//   ....[6]....
        /*0854*/ 	.word	0xffffffff


	//   ....[7]....
        /*0858*/ 	.word	0xffffffff


	//   ....[8]....
        /*085c*/ 	.word	0xffffffff


	//   ....[9]....
        /*0860*/ 	.word	0xffffffff


	//   ....[10]....
        /*0864*/ 	.word	0xffffffff


	//   ....[11]....
        /*0868*/ 	.word	0xffffffff


	//   ....[12]....
        /*086c*/ 	.word	0xffffffff


	//   ....[13]....
        /*0870*/ 	.word	0xffffffff


	//   ....[14]....
        /*0874*/ 	.word	0xffffffff


	//   ....[15]....
        /*0878*/ 	.word	0xffffffff


	//   ....[16]....
        /*087c*/ 	.word	0xffffffff


	//   ....[17]....
        /*0880*/ 	.word	0xffffffff


	//   ....[18]....
        /*0884*/ 	.word	0xffffffff


	//   ....[19]....
        /*0888*/ 	.word	0xffffffff


	//   ....[20]....
        /*088c*/ 	.word	0xffffffff


	//   ....[21]....
        /*0890*/ 	.word	0xffffffff


	//   ....[22]....
        /*0894*/ 	.word	0xffffffff


	//   ....[23]....
        /*0898*/ 	.word	0xffffffff


	//   ....[24]....
        /*089c*/ 	.word	0xffffffff


	//   ....[25]....
        /*08a0*/ 	.word	0xffffffff


	//   ....[26]....
        /*08a4*/ 	.word	0xffffffff


	//   ....[27]....
        /*08a8*/ 	.word	0xffffffff


	//   ....[28]....
        /*08ac*/ 	.word	0xffffffff


	//   ....[29]....
        /*08b0*/ 	.word	0xffffffff


	//   ....[30]....
        /*08b4*/ 	.word	0xffffffff


	//   ....[31]....
        /*08b8*/ 	.word	0xffffffff


	//   ....[32]....
        /*08bc*/ 	.word	0xffffffff


	//   ....[33]....
        /*08c0*/ 	.word	0xffffffff


	//   ....[34]....
        /*08c4*/ 	.word	0xffffffff


	//   ....[35]....
        /*08c8*/ 	.word	0xffffffff


	//   ....[36]....
        /*08cc*/ 	.word	0xffffffff


	//   ....[37]....
        /*08d0*/ 	.word	0xffffffff


	//   ....[38]....
        /*08d4*/ 	.word	0xffffffff


	//   ....[39]....
        /*08d8*/ 	.word	0xffffffff


	//   ....[40]....
        /*08dc*/ 	.word	0xffffffff


	//   ....[41]....
        /*08e0*/ 	.word	0xffffffff


	//   ....[42]....
        /*08e4*/ 	.word	0xffffffff


	//   ....[43]....
        /*08e8*/ 	.word	0xffffffff


	//   ....[44]....
        /*08ec*/ 	.word	0xffffffff


	//   ....[45]....
        /*08f0*/ 	.word	0xffffffff


	//   ....[46]....
        /*08f4*/ 	.word	0xffffffff


	//   ....[47]....
        /*08f8*/ 	.word	0xffffffff


	//   ....[48]....
        /*08fc*/ 	.word	0xffffffff


	//   ....[49]....
        /*0900*/ 	.word	0xffffffff


	//   ....[50]....
        /*0904*/ 	.word	0xffffffff


	//   ....[51]....
        /*0908*/ 	.word	0xffffffff


	//   ....[52]....
        /*090c*/ 	.word	0xffffffff


	//   ....[53]....
        /*0910*/ 	.word	0x0500009a


	//   ....[54]....
        /*0914*/ 	.word	0x0500009a


	//   ....[55]....
        /*0918*/ 	.word	0x0500009a


	//   ....[56]....
        /*091c*/ 	.word	0x0500009a


	//   ....[57]....
        /*0920*/ 	.word	0x0500009a


	//   ....[58]....
        /*0924*/ 	.word	0x0500009a


	//   ....[59]....
        /*0928*/ 	.word	0x0500009a


	//   ....[60]....
        /*092c*/ 	.word	0x0500009a


	//   ....[61]....
        /*0930*/ 	.word	0x0500009a


	//   ....[62]....
        /*0934*/ 	.word	0x0500009a


	//   ....[63]....
        /*0938*/ 	.word	0x0500009a


	//   ....[64]....
        /*093c*/ 	.word	0x0500009a


	//   ....[65]....
        /*0940*/ 	.word	0x0500009a


	//   ....[66]....
        /*0944*/ 	.word	0x0500009a


	//   ....[67]....
        /*0948*/ 	.word	0x0500009a


	//   ....[68]....
        /*094c*/ 	.word	0x0500009a


	//   ....[69]....
        /*0950*/ 	.word	0x0500009a


	//   ....[70]....
        /*0954*/ 	.word	0x0500009a


	//   ....[71]....
        /*0958*/ 	.word	0x0500009a


	//   ....[72]....
        /*095c*/ 	.word	0x0500009a


	//   ....[73]....
        /*0960*/ 	.word	0x0500009a


	//   ....[74]....
        /*0964*/ 	.word	0x0500009a


	//   ....[75]....
        /*0968*/ 	.word	0x0500009a


	//   ....[76]....
        /*096c*/ 	.word	0x0500009a


	//   ....[77]....
        /*0970*/ 	.word	0x0500009a


	//   ....[78]....
        /*0974*/ 	.word	0x0500009a


	//   ....[79]....
        /*0978*/ 	.word	0x0500009a


	//   ....[80]....
        /*097c*/ 	.word	0x0500009a


	//   ....[81]....
        /*0980*/ 	.word	0x0500009a


	//   ....[82]....
        /*0984*/ 	.word	0x0500009a


	//   ....[83]....
        /*0988*/ 	.word	0x0500009a


	//   ....[84]....
        /*098c*/ 	.word	0x0500009a


	//----- nvinfo : EIATTR_COOP_GROUP_INSTR_OFFSETS
	.align		4
.L_1305:
        /*0990*/ 	.byte	0x04, 0x28
        /*0992*/ 	.short	(.L_1307 - .L_1306)


	//   ....[0]....
.L_1306:
        /*0994*/ 	.word	0x00001640


	//   ....[1]....
        /*0998*/ 	.word	0x00001cf0


	//   ....[2]....
        /*099c*/ 	.word	0x000023a0


	//   ....[3]....
        /*09a0*/ 	.word	0x00005c00


	//   ....[4]....
        /*09a4*/ 	.word	0x000066a0


	//   ....[5]....
        /*09a8*/ 	.word	0x00007470


	//   ....[6]....
        /*09ac*/ 	.word	0x00007480


	//   ....[7]....
        /*09b0*/ 	.word	0x000074c0


	//   ....[8]....
        /*09b4*/ 	.word	0x000074d0


	//   ....[9]....
        /*09b8*/ 	.word	0x00007510


	//   ....[10]....
        /*09bc*/ 	.word	0x00007520


	//   ....[11]....
        /*09c0*/ 	.word	0x00007560


	//   ....[12]....
        /*09c4*/ 	.word	0x00007570


	//   ....[13]....
        /*09c8*/ 	.word	0x000075b0


	//   ....[14]....
        /*09cc*/ 	.word	0x000075c0


	//   ....[15]....
        /*09d0*/ 	.word	0x00007660


	//   ....[16]....
        /*09d4*/ 	.word	0x00007670


	//   ....[17]....
        /*09d8*/ 	.word	0x00007680


	//   ....[18]....
        /*09dc*/ 	.word	0x00007690


	//   ....[19]....
        /*09e0*/ 	.word	0x00007c30


	//   ....[20]....
        /*09e4*/ 	.word	0x00007c60


	//   ....[21]....
        /*09e8*/ 	.word	0x00007ce0


	//   ....[22]....
        /*09ec*/ 	.word	0x00007d00


	//   ....[23]....
        /*09f0*/ 	.word	0x00007d50


	//   ....[24]....
        /*09f4*/ 	.word	0x00007d60


	//   ....[25]....
        /*09f8*/ 	.word	0x00007db0


	//   ....[26]....
        /*09fc*/ 	.word	0x00007dc0


	//   ....[27]....
        /*0a00*/ 	.word	0x00007e10


	//   ....[28]....
        /*0a04*/ 	.word	0x00007e20


	//   ....[29]....
        /*0a08*/ 	.word	0x00007e70


	//   ....[30]....
        /*0a0c*/ 	.word	0x00007e80


	//   ....[31]....
        /*0a10*/ 	.word	0x00007e90


	//   ....[32]....
        /*0a14*/ 	.word	0x00007ea0


	//   ....[33]....
        /*0a18*/ 	.word	0x00007ed0


	//   ....[34]....
        /*0a1c*/ 	.word	0x00007ee0


	//   ....[35]....
        /*0a20*/ 	.word	0x00009d50


	//   ....[36]....
        /*0a24*/ 	.word	0x00009d80


	//   ....[37]....
        /*0a28*/ 	.word	0x00009da0


	//   ....[38]....
        /*0a2c*/ 	.word	0x00009dc0


	//   ....[39]....
        /*0a30*/ 	.word	0x00009e00


	//   ....[40]....
        /*0a34*/ 	.word	0x0000aa60


	//   ....[41]....
        /*0a38*/ 	.word	0x0000b610


	//   ....[42]....
        /*0a3c*/ 	.word	0x0000bea0


	//   ....[43]....
        /*0a40*/ 	.word	0x0000c560


	//   ....[44]....
        /*0a44*/ 	.word	0x0000c580


	//   ....[45]....
        /*0a48*/ 	.word	0x0000c5b0


	//   ....[46]....
        /*0a4c*/ 	.word	0x0000c5f0


	//   ....[47]....
        /*0a50*/ 	.word	0x0000c610


	//   ....[48]....
        /*0a54*/ 	.word	0x0000c820


	//   ....[49]....
        /*0a58*/ 	.word	0x0000c840


	//   ....[50]....
        /*0a5c*/ 	.word	0x0000c870


	//   ....[51]....
        /*0a60*/ 	.word	0x0000c8b0


	//   ....[52]....
        /*0a64*/ 	.word	0x0000c8d0


	//   ....[53]....
        /*0a68*/ 	.word	0x0000cc30


	//   ....[54]....
        /*0a6c*/ 	.word	0x0000cc90


	//   ....[55]....
        /*0a70*/ 	.word	0x0000cd20


	//   ....[56]....
        /*0a74*/ 	.word	0x0000cd80


	//   ....[57]....
        /*0a78*/ 	.word	0x0000ce10


	//   ....[58]....
        /*0a7c*/ 	.word	0x0000ce70


	//   ....[59]....
        /*0a80*/ 	.word	0x0000cf00


	//   ....[60]....
        /*0a84*/ 	.word	0x0000cf60


	//   ....[61]....
        /*0a88*/ 	.word	0x0000cff0


	//   ....[62]....
        /*0a8c*/ 	.word	0x0000d050


	//   ....[63]....
        /*0a90*/ 	.word	0x0000d0e0


	//   ....[64]....
        /*0a94*/ 	.word	0x0000d180


	//   ....[65]....
        /*0a98*/ 	.word	0x0000d220


	//   ....[66]....
        /*0a9c*/ 	.word	0x0000d2c0


	//   ....[67]....
        /*0aa0*/ 	.word	0x0000d320


	//   ....[68]....
        /*0aa4*/ 	.word	0x0000d370


	//   ....[69]....
        /*0aa8*/ 	.word	0x0000d420


	//   ....[70]....
        /*0aac*/ 	.word	0x0000d490


	//   ....[71]....
        /*0ab0*/ 	.word	0x0000d530


	//   ....[72]....
        /*0ab4*/ 	.word	0x0000d590


	//   ....[73]....
        /*0ab8*/ 	.word	0x0000d620


	//   ....[74]....
        /*0abc*/ 	.word	0x0000d680


	//   ....[75]....
        /*0ac0*/ 	.word	0x0000d710


	//   ....[76]....
        /*0ac4*/ 	.word	0x0000d770


	//   ....[77]....
        /*0ac8*/ 	.word	0x0000d800


	//   ....[78]....
        /*0acc*/ 	.word	0x0000d860


	//   ....[79]....
        /*0ad0*/ 	.word	0x0000d900


	//   ....[80]....
        /*0ad4*/ 	.word	0x0000d950


	//   ....[81]....
        /*0ad8*/ 	.word	0x0000d9e0


	//   ....[82]....
        /*0adc*/ 	.word	0x0000da30


	//   ....[83]....
        /*0ae0*/ 	.word	0x0000daa0


	//   ....[84]....
        /*0ae4*/ 	.word	0x0000daf0


	//----- nvinfo : EIATTR_VRC_CTA_INIT_COUNT
	.align		4
.L_1307:
        /*0ae8*/ 	.byte	0x02, 0x4a
	.zero		1
	.zero		1


	//----- nvinfo : EIATTR_EXIT_INSTR_OFFSETS
	.align		4
        /*0aec*/ 	.byte	0x04, 0x1c
        /*0aee*/ 	.short	(.L_1309 - .L_1308)


	//   ....[0]....
.L_1308:
        /*0af0*/ 	.word	0x0000ca10


	//   ....[1]....
        /*0af4*/ 	.word	0x0000cbd0


	//----- nvinfo : EIATTR_MAX_THREADS
	.align		4
.L_1309:
        /*0af8*/ 	.byte	0x04, 0x05
        /*0afa*/ 	.short	(.L_1311 - .L_1310)
.L_1310:
        /*0afc*/ 	.word	0x00000080
        /*0b00*/ 	.word	0x00000001
        /*0b04*/ 	.word	0x00000001


	//----- nvinfo : EIATTR_CRS_STACK_SIZE
	.align		4
.L_1311:
        /*0b08*/ 	.byte	0x04, 0x1e
        /*0b0a*/ 	.short	(.L_1313 - .L_1312)
.L_1312:
        /*0b0c*/ 	.word	0x00000000


	//----- nvinfo : EIATTR_CBANK_PARAM_SIZE
	.align		4
.L_1313:
        /*0b10*/ 	.byte	0x03, 0x19
        /*0b12*/ 	.short	0x01f0


	//----- nvinfo : EIATTR_PARAM_CBANK
	.align		4
        /*0b14*/ 	.byte	0x04, 0x0a
        /*0b16*/ 	.short	(.L_1315 - .L_1314)
	.align		4
.L_1314:
        /*0b18*/ 	.word	index@(.nv.constant0._Z25selective_scan_bwd_kernelI32Selective_Scan_bwd_kernel_traitsILi128ELi16ELb0ELb1ELb1ELb1ELb0EN3c108BFloat16EfEEv12SSMParamsBwd)
        /*0b1c*/ 	.short	0x0380
        /*0b1e*/ 	.short	0x01f0


	//----- nvinfo : EIATTR_SW_WAR
	.align		4
.L_1315:
        /*0b20*/ 	.byte	0x04, 0x36
        /*0b22*/ 	.short	(.L_1317 - .L_1316)
.L_1316:
        /*0b24*/ 	.word	0x00000008
.L_1317:


//--------------------- .nv.info._Z25selective_scan_bwd_kernelI32Selective_Scan_bwd_kernel_traitsILi128ELi16ELb0ELb1ELb1ELb1ELb1EN3c108BFloat16EfEEv12SSMParamsBwd --------------------------
	.section	.nv.info._Z25selective_scan_bwd_kernelI32Selective_Scan_bwd_kernel_traitsILi128ELi16ELb0ELb1ELb1ELb1ELb1EN3c108BFloat16EfEEv12SSMParamsBwd,"",@"SHT_CUDA_INFO"
	.sectionflags	@""
	.align	4


	//----- nvinfo : EIATTR_CUDA_API_VERSION
	.align		4
        /*0000*/ 	.byte	0x04, 0x37
        /*0002*/ 	.short	(.L_1319 - .L_1318)
.L_1318:
        /*0004*/ 	.word	0x00000082


	//----- nvinfo : EIATTR_KPARAM_INFO
	.align		4
.L_1319:
        /*0008*/ 	.byte	0x04, 0x17
        /*000a*/ 	.short	(.L_1321 - .L_1320)
.L_1320:
        /*000c*/ 	.word	0x00000000
        /*0010*/ 	.short	0x0000
        /*0012*/ 	.short	0x0000
        /*0014*/ 	.byte	0x00, 0xf0, 0xc1, 0x07


	//----- nvinfo : EIATTR_SPARSE_MMA_MASK
	.align		4
.L_1321:
        /*0018*/ 	.byte	0x03, 0x50
        /*001a*/ 	.short	0x0000


	//----- nvinfo : EIATTR_MAXREG_COUNT
	.align		4
        /*001c*/ 	.byte	0x03, 0x1b
        /*001e*/ 	.short	0x00a8


	//----- nvinfo : EIATTR_NUM_BARRIERS
	.align		4
        /*0020*/ 	.byte	0x02, 0x4c
        /*0022*/ 	.byte	0x01
	.zero		1


	//----- nvinfo : EIATTR_ANNOTATIONS
	.align		4
        /*0024*/ 	.byte	0x04, 0x55
        /*0026*/ 	.short	(.L_1323 - .L_1322)


	//   ....[0]....
.L_1322:
        /* <DEDUP_REMOVED lines=144> */


	//----- nvinfo : EIATTR_MERCURY_ISA_VERSION
	.align		4
.L_1323:
        /*0910*/ 	.byte	0x03, 0x5f
        /*0912*/ 	.short	0x0101


	//----- nvinfo : EIATTR_INT_WARP_WIDE_INSTR_OFFSETS
	.align		4
        /*0914*/ 	.byte	0x04, 0x31
        /*0916*/ 	.short	(.L_1325 - .L_1324)


	//   ....[0]....
.L_1324:
        /*0918*/ 	.word	0x00006df0


	//   ....[1]....
        /*091c*/ 	.word	0x0000a4f0


	//   ....[2]....
        /*0920*/ 	.word	0x0000ab30


	//----- nvinfo : EIATTR_COOP_GROUP_MASK_REGIDS
	.align		4
.L_1325:
        /*0924*/ 	.byte	0x04, 0x29
        /*0926*/ 	.short	(.L_1327 - .L_1326)


	//   ....[0]....
.L_1326:
        /*0928*/ 	.word	0xffffffff


	//   ....[1]....
        /*092c*/ 	.word	0xffffffff


	//   ....[2]....
        /*0930*/ 	.word	0xffffffff


	//   ....[3]....
        /*0934*/ 	.word	0xffffffff


	//   ....[4]....
        /*0938*/ 	.word	0xffffffff


	//   ....[5]....
        /*093c*/ 	.word	0xffffffff


	//   ....[6]....
        /*0940*/ 	.word	0xffffffff


	//   ....[7]....
        /*0944*/ 	.word	0xffffffff


	//   ....[8]....
        /*0948*/ 	.word	0xffffffff


	//   ....[9]....
        /*094c*/ 	.word	0xffffffff


	//   ....[10]....
        /*0950*/ 	.word	0xffffffff


	//   ....[11]....
        /*0954*/ 	.word	0xffffffff


	//   ....[12]....
        /*0958*/ 	.word	0xffffffff


	//   ....[13]....
        /*095c*/ 	.word	0xffffffff


	//   ....[14]....
        /*0960*/ 	.word	0xffffffff


	//   ....[15]....
        /*0964*/ 	.word	0xffffffff


	//   ....[16]....
        /*0968*/ 	.word	0xffffffff


	//   ....[17]....
        /*096c*/ 	.word	0xffffffff


	//   ....[18]....
        /*0970*/ 	.word	0xffffffff


	//   ....[19]....
        /*0974*/ 	.word	0xffffffff


	//   ....[20]....
        /*0978*/ 	.word	0xffffffff


	//   ....[21]....
        /*097c*/ 	.word	0xffffffff


	//   ....[22]....
        /*0980*/ 	.word	0xffffffff


	//   ....[23]....
        /*0984*/ 	.word	0xffffffff


	//   ....[24]....
        /*0988*/ 	.word	0xffffffff


	//   ....[25]....
        /*098c*/ 	.word	0xffffffff


	//   ....[26]....
        /*0990*/ 	.word	0xffffffff


	//   ....[27]....
        /*0994*/ 	.word	0xffffffff


	//   ....[28]....
        /*0998*/ 	.word	0xffffffff


	//   ....[29]....
        /*099c*/ 	.word	0xffffffff


	//   ....[30]....
        /*09a0*/ 	.word	0xffffffff


	//   ....[31]....
        /*09a4*/ 	.word	0xffffffff


	//   ....[32]....
        /*09a8*/ 	.word	0xffffffff


	//   ....[33]....
        /*09ac*/ 	.word	0xffffffff


	//   ....[34]....
        /*09b0*/ 	.word	0xffffffff


	//   ....[35]....
        /*09b4*/ 	.word	0xffffffff


	//   ....[36]....
        /*09b8*/ 	.word	0xffffffff


	//   ....[37]....
        /*09bc*/ 	.word	0xffffffff


	//   ....[38]....
        /*09c0*/ 	.word	0xffffffff


	//   ....[39]....
        /*09c4*/ 	.word	0xffffffff


	//   ....[40]....
        /*09c8*/ 	.word	0xffffffff


	//   ....[41]....
        /*09cc*/ 	.word	0xffffffff


	//   ....[42]....
        /*09d0*/ 	.word	0xffffffff


	//   ....[43]....
        /*09d4*/ 	.word	0xffffffff


	//   ....[44]....
        /*09d8*/ 	.word	0xffffffff


	//   ....[45]....
        /*09dc*/ 	.word	0xffffffff


	//   ....[46]....
        /*09e0*/ 	.word	0xffffffff


	//   ....[47]....
        /*09e4*/ 	.word	0xffffffff


	//   ....[48]....
        /*09e8*/ 	.word	0xffffffff


	//   ....[49]....
        /*09ec*/ 	.word	0xffffffff


	//   ....[50]....
        /*09f0*/ 	.word	0xffffffff


	//   ....[51]....
        /*09f4*/ 	.word	0xffffffff


	//   ....[52]....
        /*09f8*/ 	.word	0xffffffff


	//   ....[53]....
        /*09fc*/ 	.word	0xffffffff


	//   ....[54]....
        /*0a00*/ 	.word	0xffffffff


	//   ....[55]....
        /*0a04*/ 	.word	0xffffffff


	//   ....[56]....
        /*0a08*/ 	.word	0xffffffff


	//   ....[57]....
        /*0a0c*/ 	.word	0x0500009a


	//   ....[58]....
        /*0a10*/ 	.word	0x0500009a


	//   ....[59]....
        /*0a14*/ 	.word	0x0500009a


	//   ....[60]....
        /*0a18*/ 	.word	0x0500009a


	//   ....[61]....
        /*0a1c*/ 	.word	0x0500009a


	//   ....[62]....
        /*0a20*/ 	.word	0x0500009a


	//   ....[63]....
        /*0a24*/ 	.word	0x0500009a


	//   ....[64]....
        /*0a28*/ 	.word	0x0500009a


	//   ....[65]....
        /*0a2c*/ 	.word	0x0500009a


	//   ....[66]....
        /*0a30*/ 	.word	0x0500009a


	//   ....[67]....
        /*0a34*/ 	.word	0x0500009a


	//   ....[68]....
        /*0a38*/ 	.word	0x0500009a


	//   ....[69]....
        /*0a3c*/ 	.word	0x0500009a


	//   ....[70]....
        /*0a40*/ 	.word	0x0500009a


	//   ....[71]....
        /*0a44*/ 	.word	0x0500009a


	//   ....[72]....
        /*0a48*/ 	.word	0x0500009a


	//   ....[73]....
        /*0a4c*/ 	.word	0x0500009a


	//   ....[74]....
        /*0a50*/ 	.word	0x0500009a


	//   ....[75]....
        /*0a54*/ 	.word	0x0500009a


	//   ....[76]....
        /*0a58*/ 	.word	0x0500009a


	//   ....[77]....
        /*0a5c*/ 	.word	0x0500009a


	//   ....[78]....
        /*0a60*/ 	.word	0x0500009a


	//   ....[79]....
        /*0a64*/ 	.word	0x0500009a


	//   ....[80]....
        /*0a68*/ 	.word	0x0500009a


	//   ....[81]....
        /*0a6c*/ 	.word	0x0500009a


	//   ....[82]....
        /*0a70*/ 	.word	0x0500009a


	//   ....[83]....
        /*0a74*/ 	.word	0x0500009a


	//   ....[84]....
        /*0a78*/ 	.word	0x0500009a


	//   ....[85]....
        /*0a7c*/ 	.word	0x0500009a


	//   ....[86]....
        /*0a80*/ 	.word	0x0500009a


	//   ....[87]....
        /*0a84*/ 	.word	0x0500009a


	//   ....[88]....
        /*0a88*/ 	.word	0x0500009a


	//----- nvinfo : EIATTR_COOP_GROUP_INSTR_OFFSETS
	.align		4
.L_1327:
        /*0a8c*/ 	.byte	0x04, 0x28
        /*0a8e*/ 	.short	(.L_1329 - .L_1328)


	//   ....[0]....
.L_1328:
        /*0a90*/ 	.word	0x00001650


	//   ....[1]....
        /*0a94*/ 	.word	0x00001d80


	//   ....[2]....
        /*0a98*/ 	.word	0x00002560


	//   ....[3]....
        /*0a9c*/ 	.word	0x00005140


	//   ....[4]....
        /*0aa0*/ 	.word	0x00005690


	//   ....[5]....
        /*0aa4*/ 	.word	0x000064d0


	//   ....[6]....
        /*0aa8*/ 	.word	0x00007010


	//   ....[7]....
        /*0aac*/ 	.word	0x000085c0


	//   ....[8]....
        /*0ab0*/ 	.word	0x00009310


	//   ....[9]....
        /*0ab4*/ 	.word	0x00009f10


	//   ....[10]....
        /*0ab8*/ 	.word	0x00009f20


	//   ....[11]....
        /*0abc*/ 	.word	0x00009f70


	//   ....[12]....
        /*0ac0*/ 	.word	0x00009f80


	//   ....[13]....
        /*0ac4*/ 	.word	0x00009fd0


	//   ....[14]....
        /*0ac8*/ 	.word	0x00009fe0


	//   ....[15]....
        /*0acc*/ 	.word	0x0000a020


	//   ....[16]....
        /*0ad0*/ 	.word	0x0000a030


	//   ....[17]....
        /*0ad4*/ 	.word	0x0000a070


	//   ....[18]....
        /*0ad8*/ 	.word	0x0000a080


	//   ....[19]....
        /*0adc*/ 	.word	0x0000a140


	//   ....[20]....
        /*0ae0*/ 	.word	0x0000a150


	//   ....[21]....
        /*0ae4*/ 	.word	0x0000a160


	//   ....[22]....
        /*0ae8*/ 	.word	0x0000a170


	//   ....[23]....
        /*0aec*/ 	.word	0x0000a6f0


	//   ....[24]....
        /*0af0*/ 	.word	0x0000a720


	//   ....[25]....
        /*0af4*/ 	.word	0x0000a7a0


	//   ....[26]....
        /*0af8*/ 	.word	0x0000a7b0


	//   ....[27]....
        /*0afc*/ 	.word	0x0000a800


	//   ....[28]....
        /*0b00*/ 	.word	0x0000a810


	//   ....[29]....
        /*0b04*/ 	.word	0x0000a860


	//   ....[30]....
        /*0b08*/ 	.word	0x0000a870


	//   ....[31]....
        /*0b0c*/ 	.word	0x0000a8c0


	//   ....[32]....
        /*0b10*/ 	.word	0x0000a8d0


	//   ....[33]....
        /*0b14*/ 	.word	0x0000a920


	//   ....[34]....
        /*0b18*/ 	.word	0x0000a930


	//   ....[35]....
        /*0b1c*/ 	.word	0x0000a940


	//   ....[36]....
        /*0b20*/ 	.word	0x0000a950


	//   ....[37]....
        /*0b24*/ 	.word	0x0000a980


	//   ....[38]....
        /*0b28*/ 	.word	0x0000a990


	//   ....[39]....
        /*0b2c*/ 	.word	0x0000c800


	//   ....[40]....
        /*0b30*/ 	.word	0x0000c830


	//   ....[41]....
        /*0b34*/ 	.word	0x0000c850


	//   ....[42]....
        /*0b38*/ 	.word	0x0000c870


	//   ....[43]....
        /*0b3c*/ 	.word	0x0000ca40


	//   ....[44]....
        /*0b40*/ 	.word	0x0000d5a0


	//   ....[45]....
        /*0b44*/ 	.word	0x0000e350


	//   ....[46]....
        /*0b48*/ 	.word	0x0000e990


	//   ....[47]....
        /*0b4c*/ 	.word	0x0000f040


	//   ....[48]....
        /*0b50*/ 	.word	0x0000f060


	//   ....[49]....
        /*0b54*/ 	.word	0x0000f090


	//   ....[50]....
        /*0b58*/ 	.word	0x0000f0d0


	//   ....[51]....
        /*0b5c*/ 	.word	0x0000f0f0


	//   ....[52]....
        /*0b60*/ 	.word	0x0000f300


	//   ....[53]....
        /*0b64*/ 	.word	0x0000f320


	//   ....[54]....
        /*0b68*/ 	.word	0x0000f350


	//   ....[55]....
        /*0b6c*/ 	.word	0x0000f390


	//   ....[56]....
        /*0b70*/ 	.word	0x0000f3b0


	//   ....[57]....
        /*0b74*/ 	.word	0x0000f710


	//   ....[58]....
        /*0b78*/ 	.word	0x0000f770


	//   ....[59]....
        /*0b7c*/ 	.word	0x0000f810


	//   ....[60]....
        /*0b80*/ 	.word	0x0000f880


	//   ....[61]....
        /*0b84*/ 	.word	0x0000f910


	//   ....[62]....
        /*0b88*/ 	.word	0x0000f970


	//   ....[63]....
        /*0b8c*/ 	.word	0x0000fa00


	//   ....[64]....
        /*0b90*/ 	.word	0x0000fa60


	//   ....[65]....
        /*0b94*/ 	.word	0x0000faf0


	//   ....[66]....
        /*0b98*/ 	.word	0x0000fb50


	//   ....[67]....
        /*0b9c*/ 	.word	0x0000fbe0


	//   ....[68]....
        /*0ba0*/ 	.word	0x0000fc80


	//   ....[69]....
        /*0ba4*/ 	.word	0x0000fd20


	//   ....[70]....
        /*0ba8*/ 	.word	0x0000fdc0


	//   ....[71]....
        /*0bac*/ 	.word	0x0000fe20


	//   ....[72]....
        /*0bb0*/ 	.word	0x0000fe70


	//   ....[73]....
        /*0bb4*/ 	.word	0x0000ff20


	//   ....[74]....
        /*0bb8*/ 	.word	0x0000ff80


	//   ....[75]....
        /*0bbc*/ 	.word	0x00010030


	//   ....[76]....
        /*0bc0*/ 	.word	0x00010080


	//   ....[77]....
        /*0bc4*/ 	.word	0x00010120


	//   ....[78]....
        /*0bc8*/ 	.word	0x00010170


	//   ....[79]....
        /*0bcc*/ 	.word	0x00010210


	//   ....[80]....
        /*0bd0*/ 	.word	0x00010260


	//   ....[81]....
        /*0bd4*/ 	.word	0x00010300


	//   ....[82]....
        /*0bd8*/ 	.word	0x00010350


	//   ....[83]....
        /*0bdc*/ 	.word	0x00010410


	//   ....[84]....
        /*0be0*/ 	.word	0x00010460


	//   ....[85]....
        /*0be4*/ 	.word	0x000104d0


	//   ....[86]....
        /*0be8*/ 	.word	0x00010540


	//   ....[87]....
        /*0bec*/ 	.word	0x000105a0


	//   ....[88]....
        /*0bf0*/ 	.word	0x00010600


	//----- nvinfo : EIATTR_VRC_CTA_INIT_COUNT
	.align		4
.L_1329:
        /*0bf4*/ 	.byte	0x02, 0x4a
	.zero		1
	.zero		1


	//----- nvinfo : EIATTR_EXIT_INSTR_OFFSETS
	.align		4
        /*0bf8*/ 	.byte	0x04, 0x1c
        /*0bfa*/ 	.short	(.L_1331 - .L_1330)


	//   ....[0]....
.L_1330:
        /*0bfc*/ 	.word	0x0000f4f0


	//   ....[1]....
        /*0c00*/ 	.word	0x0000f6b0


	//----- nvinfo : EIATTR_MAX_THREADS
	.align		4
.L_1331:
        /*0c04*/ 	.byte	0x04, 0x05
        /*0c06*/ 	.short	(.L_1333 - .L_1332)
.L_1332:
        /*0c08*/ 	.word	0x00000080
        /*0c0c*/ 	.word	0x00000001
        /*0c10*/ 	.word	0x00000001


	//----- nvinfo : EIATTR_CRS_STACK_SIZE
	.align		4
.L_1333:
        /*0c14*/ 	.byte	0x04, 0x1e
        /*0c16*/ 	.short	(.L_1335 - .L_1334)
.L_1334:
        /*0c18*/ 	.word	0x00000000


	//----- nvinfo : EIATTR_CBANK_PARAM_SIZE
	.align		4
.L_1335:
        /*0c1c*/ 	.byte	0x03, 0x19
        /*0c1e*/ 	.short	0x01f0


	//----- nvinfo : EIATTR_PARAM_CBANK
	.align		4
        /*0c20*/ 	.byte	0x04, 0x0a
        /*0c22*/ 	.short	(.L_1337 - .L_1336)
	.align		4
.L_1336:
        /*0c24*/ 	.word	index@(.nv.constant0._Z25selective_scan_bwd_kernelI32Selective_Scan_bwd_kernel_traitsILi128ELi16ELb0ELb1ELb1ELb1ELb1EN3c108BFloat16EfEEv12SSMParamsBwd)
        /*0c28*/ 	.short	0x0380
        /*0c2a*/ 	.short	0x01f0


	//----- nvinfo : EIATTR_SW_WAR
	.align		4
.L_1337:
        /*0c2c*/ 	.byte	0x04, 0x36
        /*0c2e*/ 	.short	(.L_1339 - .L_1338)
.L_1338:
        /*0c30*/ 	.word	0x00000008
.L_1339:


//--------------------- .nv.info._Z25selective_scan_bwd_kernelI32Selective_Scan_bwd_kernel_traitsILi128ELi16ELb1ELb0ELb0ELb0ELb0EN3c108BFloat16EfEEv12SSMParamsBwd --------------------------
	.section	.nv.info._Z25selective_scan_bwd_kernelI32Selective_Scan_bwd_kernel_traitsILi128ELi16ELb1ELb0ELb0ELb0ELb0EN3c108BFloat16EfEEv12SSMParamsBwd,"",@"SHT_CUDA_INFO"
	.sectionflags	@""
	.align	4


	//----- nvinfo : EIATTR_CUDA_API_VERSION
	.align		4
        /*0000*/ 	.byte	0x04, 0x37
        /*0002*/ 	.short	(.L_1341 - .L_1340)
.L_1340:
        /*0004*/ 	.word	0x00000082


	//----- nvinfo : EIATTR_KPARAM_INFO
	.align		4
.L_1341:
        /*0008*/ 	.byte	0x04, 0x17
        /*000a*/ 	.short	(.L_1343 - .L_1342)
.L_1342:
        /*000c*/ 	.word	0x00000000
        /*0010*/ 	.short	0x0000
        /*0012*/ 	.short	0x0000
        /*0014*/ 	.byte	0x00, 0xf0, 0xc1, 0x07


	//----- nvinfo : EIATTR_SPARSE_MMA_MASK
	.align		4
.L_1343:
        /*0018*/ 	.byte	0x03, 0x50
        /*001a*/ 	.short	0x0000


	//----- nvinfo : EIATTR_MAXREG_COUNT
	.align		4
        /*001c*/ 	.byte	0x03, 0x1b
        /*001e*/ 	.short	0x00a8


	//----- nvinfo : EIATTR_NUM_BARRIERS
	.align		4
        /*0020*/ 	.byte	0x02, 0x4c
        /*0022*/ 	.byte	0x01
	.zero		1


	//----- nvinfo : EIATTR_MERCURY_ISA_VERSION
	.align		4
        /*0024*/ 	.byte	0x03, 0x5f
        /*0026*/ 	.short	0x0101


	//----- nvinfo : EIATTR_INT_WARP_WIDE_INSTR_OFFSETS
	.align		4
        /*0028*/ 	.byte	0x04, 0x31
        /*002a*/ 	.short	(.L_1345 - .L_1344)


	//   ....[0]....
.L_1344:
        /*002c*/ 	.word	0x000018f0


	//----- nvinfo : EIATTR_COOP_GROUP_MASK_REGIDS
	.align		4
.L_1345:
        /*0030*/ 	.byte	0x04, 0x29
        /*0032*/ 	.short	(.L_1347 - .L_1346)


	//   ....[0]....
.L_1346:
        /*0034*/ 	.word	0xffffffff


	//   ....[1]....
        /*0038*/ 	.word	0xffffffff


	//   ....[2]....
        /*003c*/ 	.word	0xffffffff


	//   ....[3]....
        /*0040*/ 	.word	0xffffffff


	//   ....[4]....
        /*0044*/ 	.word	0xffffffff


	//   ....[5]....
        /*0048*/ 	.word	0xffffffff


	//   ....[6]....
        /*004c*/ 	.word	0xffffffff


	//   ....[7]....
        /*0050*/ 	.word	0xffffffff


	//   ....[8]....
        /*0054*/ 	.word	0xffffffff


	//   ....[9]....
        /*0058*/ 	.word	0xffffffff


	//   ....[10]....
        /*005c*/ 	.word	0xffffffff


	//   ....[11]....
        /*0060*/ 	.word	0xffffffff


	//   ....[12]....
        /*0064*/ 	.word	0xffffffff


	//   ....[13]....
        /*0068*/ 	.word	0xffffffff


	//   ....[14]....
        /*006c*/ 	.word	0xffffffff


	//   ....[15]....
        /*0070*/ 	.word	0xffffffff


	//   ....[16]....
        /*0074*/ 	.word	0xffffffff


	//   ....[17]....
        /*0078*/ 	.word	0xffffffff


	//   ....[18]....
        /*007c*/ 	.word	0xffffffff


	//   ....[19]....
        /*0080*/ 	.word	0xffffffff


	//   ....[20]....
        /*0084*/ 	.word	0xffffffff


	//   ....[21]....
        /*0088*/ 	.word	0xffffffff


	//   ....[22]....
        /*008c*/ 	.word	0xffffffff


	//   ....[23]....
        /*0090*/ 	.word	0xffffffff


	//   ....[24]....
        /*0094*/ 	.word	0xffffffff


	//   ....[25]....
        /*0098*/ 	.word	0xffffffff


	//   ....[26]....
        /*009c*/ 	.word	0xffffffff


	//   ....[27]....
        /*00a0*/ 	.word	0xffffffff


	//   ....[28]....
        /*00a4*/ 	.word	0xffffffff


	//   ....[29]....
        /*00a8*/ 	.word	0xffffffff


	//   ....[30]....
        /*00ac*/ 	.word	0xffffffff


	//   ....[31]....
        /*00b0*/ 	.word	0xffffffff


	//   ....[32]....
        /*00b4*/ 	.word	0xffffffff


	//   ....[33]....
        /*00b8*/ 	.word	0xffffffff


	//   ....[34]....
        /*00bc*/ 	.word	0xffffffff


	//   ....[35]....
        /*00c0*/ 	.word	0xffffffff


	//   ....[36]....
        /*00c4*/ 	.word	0xffffffff


	//   ....[37]....
        /*00c8*/ 	.word	0xffffffff


	//   ....[38]....
        /*00cc*/ 	.word	0xffffffff


	//   ....[39]....
        /*00d0*/ 	.word	0xffffffff


	//   ....[40]....
        /*00d4*/ 	.word	0xffffffff


	//   ....[41]....
        /*00d8*/ 	.word	0xffffffff


	//   ....[42]....
        /*00dc*/ 	.word	0xffffffff


	//   ....[43]....
        /*00e0*/ 	.word	0xffffffff


	//   ....[44]....
        /*00e4*/ 	.word	0xffffffff


	//   ....[45]....
        /*00e8*/ 	.word	0xffffffff


	//   ....[46]....
        /*00ec*/ 	.word	0xffffffff


	//   ....[47]....
        /*00f0*/ 	.word	0xffffffff


	//   ....[48]....
        /*00f4*/ 	.word	0xffffffff


	//   ....[49]....
        /*00f8*/ 	.word	0xffffffff


	//   ....[50]....
        /*00fc*/ 	.word	0xffffffff


	//   ....[51]....
        /*0100*/ 	.word	0xffffffff


	//   ....[52]....
        /*0104*/ 	.word	0xffffffff


	//   ....[53]....
        /*0108*/ 	.word	0xffffffff


	//   ....[54]....
        /*010c*/ 	.word	0xffffffff


	//   ....[55]....
        /*0110*/ 	.word	0x05000091


	//   ....[56]....
        /*0114*/ 	.word	0x05000091


	//   ....[57]....
        /*0118*/ 	.word	0x05000091


	//   ....[58]....
        /*011c*/ 	.word	0x05000091


	//   ....[59]....
        /*0120*/ 	.word	0x05000091


	//   ....[60]....
        /*0124*/ 	.word	0x05000091


	//   ....[61]....
        /*0128*/ 	.word	0x05000091


	//   ....[62]....
        /*012c*/ 	.word	0x05000091


	//   ....[63]....
        /*0130*/ 	.word	0x05000091


	//   ....[64]....
        /*0134*/ 	.word	0x05000091


	//   ....[65]....
        /*0138*/ 	.word	0x05000091


	//   ....[66]....
        /*013c*/ 	.word	0x05000091


	//   ....[67]....
        /*0140*/ 	.word	0x05000091


	//   ....[68]....
        /*0144*/ 	.word	0x05000091


	//   ....[69]....
        /*0148*/ 	.word	0x05000091


	//   ....[70]....
        /*014c*/ 	.word	0x05000091


	//   ....[71]....
        /*0150*/ 	.word	0x05000091


	//   ....[72]....
        /*0154*/ 	.word	0x05000091


	//   ....[73]....
        /*0158*/ 	.word	0x05000091


	//   ....[74]....
        /*015c*/ 	.word	0x05000091


	//   ....[75]....
        /*0160*/ 	.word	0x05000091


	//   ....[76]....
        /*0164*/ 	.word	0x05000091


	//   ....[77]....
        /*0168*/ 	.word	0x05000091


	//   ....[78]....
        /*016c*/ 	.word	0x05000091


	//   ....[79]....
        /*0170*/ 	.word	0x05000091


	//   ....[80]....
        /*0174*/ 	.word	0x05000091


	//   ....[81]....
        /*0178*/ 	.word	0x05000091


	//   ....[82]....
        /*017c*/ 	.word	0x05000091


	//   ....[83]....
        /*0180*/ 	.word	0x05000091


	//   ....[84]....
        /*0184*/ 	.word	0x05000091


	//   ....[85]....
        /*0188*/ 	.word	0x05000091


	//   ....[86]....
        /*018c*/ 	.word	0x05000091


	//----- nvinfo : EIATTR_COOP_GROUP_INSTR_OFFSETS
	.align		4
.L_1347:
        /*0190*/ 	.byte	0x04, 0x28
        /*0192*/ 	.short	(.L_1349 - .L_1348)


	//   ....[0]....
.L_1348:
        /*0194*/ 	.word	0x00000670


	//   ....[1]....
        /*0198*/ 	.word	0x00000720


	//   ....[2]....
        /*019c*/ 	.word	0x00000990


	//   ....[3]....
        /*01a0*/ 	.word	0x00001d40


	//   ....[4]....
        /*01a4*/ 	.word	0x00001d50


	//   ....[5]....
        /*01a8*/ 	.word	0x00001d90


	//   ....[6]....
        /*01ac*/ 	.word	0x00001da0


	//   ....[7]....
        /*01b0*/ 	.word	0x00001de0


	//   ....[8]....
        /*01b4*/ 	.word	0x00001df0


	//   ....[9]....
        /*01b8*/ 	.word	0x00001e30


	//   ....[10]....
        /*01bc*/ 	.word	0x00001e40


	//   ....[11]....
        /*01c0*/ 	.word	0x00001e80


	//   ....[12]....
        /*01c4*/ 	.word	0x00001e90


	//   ....[13]....
        /*01c8*/ 	.word	0x00001f30


	//   ....[14]....
        /*01cc*/ 	.word	0x00001f40


	//   ....[15]....
        /*01d0*/ 	.word	0x00001f50


	//   ....[16]....
        /*01d4*/ 	.word	0x00001f60


	//   ....[17]....
        /*01d8*/ 	.word	0x000024c0


	//   ....[18]....
        /*01dc*/ 	.word	0x000024f0


	//   ....[19]....
        /*01e0*/ 	.word	0x00002510


	//   ....[20]....
        /*01e4*/ 	.word	0x00002520


	//   ....[21]....
        /*01e8*/ 	.word	0x00002570


	//   ....[22]....
        /*01ec*/ 	.word	0x00002590


	//   ....[23]....
        /*01f0*/ 	.word	0x000025e0


	//   ....[24]....
        /*01f4*/ 	.word	0x00002600


	//   ....[25]....
        /*01f8*/ 	.word	0x00002650


	//   ....[26]....
        /*01fc*/ 	.word	0x00002660


	//   ....[27]....
        /*0200*/ 	.word	0x000026b0


	//   ....[28]....
        /*0204*/ 	.word	0x000026c0


	//   ....[29]....
        /*0208*/ 	.word	0x00002710


	//   ....[30]....
        /*020c*/ 	.word	0x00002720


	//   ....[31]....
        /*0210*/ 	.word	0x00002730


	//   ....[32]....
        /*0214*/ 	.word	0x00002740


	//   ....[33]....
        /*0218*/ 	.word	0x00002e80


	//   ....[34]....
        /*021c*/ 	.word	0x00002f80


	//   ....[35]....
        /*0220*/ 	.word	0x00003010


	//   ....[36]....
        /*0224*/ 	.word	0x00003050


	//   ....[37]....
        /*0228*/ 	.word	0x00003080


	//   ....[38]....
        /*022c*/ 	.word	0x000030a0


	//   ....[39]....
        /*0230*/ 	.word	0x000030e0


	//   ....[40]....
        /*0234*/ 	.word	0x00003200


	//   ....[41]....
        /*0238*/ 	.word	0x00003270


	//   ....[42]....
        /*023c*/ 	.word	0x00003400


	//   ....[43]....
        /*0240*/ 	.word	0x00003980


	//   ....[44]....
        /*0244*/ 	.word	0x00003c80


	//   ....[45]....
        /*0248*/ 	.word	0x00003d50


	//   ....[46]....
        /*024c*/ 	.word	0x00003da0


	//   ....[47]....
        /*0250*/ 	.word	0x00003e00


	//   ....[48]....
        /*0254*/ 	.word	0x00003e50


	//   ....[49]....
        /*0258*/ 	.word	0x00003e70


	//   ....[50]....
        /*025c*/ 	.word	0x00004010


	//   ....[51]....
        /*0260*/ 	.word	0x00004050


	//   ....[52]....
        /*0264*/ 	.word	0x000040b0


	//   ....[53]....
        /*0268*/ 	.word	0x00004100


	//   ....[54]....
        /*026c*/ 	.word	0x00004120


	//   ....[55]....
        /*0270*/ 	.word	0x00004870


	//   ....[56]....
        /*0274*/ 	.word	0x000048c0


	//   ....[57]....
        /*0278*/ 	.word	0x00004950


	//   ....[58]....
        /*027c*/ 	.word	0x000049a0


	//   ....[59]....
        /*0280*/ 	.word	0x00004a20


	//   ....[60]....
        /*0284*/ 	.word	0x00004a70


	//   ....[61]....
        /*0288*/ 	.word	0x00004af0


	//   ....[62]....
        /*028c*/ 	.word	0x00004b40


	//   ....[63]....
        /*0290*/ 	.word	0x00004bc0


	//   ....[64]....
        /*0294*/ 	.word	0x00004c10


	//   ....[65]....
        /*0298*/ 	.word	0x00004ca0


	//   ....[66]....
        /*029c*/ 	.word	0x00004d40


	//   ....[67]....
        /*02a0*/ 	.word	0x00004de0


	//   ....[68]....
        /*02a4*/ 	.word	0x00004e90


	//   ....[69]....
        /*02a8*/ 	.word	0x00004ee0


	//   ....[70]....
        /*02ac*/ 	.word	0x00004f30


	//   ....[71]....
        /*02b0*/ 	.word	0x00004fe0


	//   ....[72]....
        /*02b4*/ 	.word	0x00005050


	//   ....[73]....
        /*02b8*/ 	.word	0x000050f0


	//   ....[74]....
        /*02bc*/ 	.word	0x00005140


	//   ....[75]....
        /*02c0*/ 	.word	0x000051e0


	//   ....[76]....
        /*02c4*/ 	.word	0x00005230


	//   ....[77]....
        /*02c8*/ 	.word	0x000052c0


	//   ....[78]....
        /*02cc*/ 	.word	0x00005310


	//   ....[79]....
        /*02d0*/ 	.word	0x000053a0


	//   ....[80]....
        /*02d4*/ 	.word	0x000053f0


	//   ....[81]....
        /*02d8*/ 	.word	0x000054a0


	//   ....[82]....
        /*02dc*/ 	.word	0x000054f0


	//   ....[83]....
        /*02e0*/ 	.word	0x00005520


	//   ....[84]....
        /*02e4*/ 	.word	0x000055a0


	//   ....[85]....
        /*02e8*/ 	.word	0x00005600


	//   ....[86]....
        /*02ec*/ 	.word	0x00005650


	//----- nvinfo : EIATTR_VRC_CTA_INIT_COUNT
	.align		4
.L_1349:
        /*02f0*/ 	.byte	0x02, 0x4a
	.zero		1
	.zero		1


	//----- nvinfo : EIATTR_EXIT_INSTR_OFFSETS
	.align		4
        /*02f4*/ 	.byte	0x04, 0x1c
        /*02f6*/ 	.short	(.L_1351 - .L_1350)


	//   ....[0]....
.L_1350:
        /*02f8*/ 	.word	0x00004260


	//   ....[1]....
        /*02fc*/ 	.word	0x00004810


	//----- nvinfo : EIATTR_MAX_THREADS
	.align		4
.L_1351:
        /*0300*/ 	.byte	0x04, 0x05
        /*0302*/ 	.short	(.L_1353 - .L_1352)
.L_1352:
        /*0304*/ 	.word	0x00000080
        /*0308*/ 	.word	0x00000001
        /*030c*/ 	.word	0x00000001


	//----- nvinfo : EIATTR_CRS_STACK_SIZE
	.align		4
.L_1353:
        /*0310*/ 	.byte	0x04, 0x1e
        /*0312*/ 	.short	(.L_1355 - .L_1354)
.L_1354:
        /*0314*/ 	.word	0x00000000


	//----- nvinfo : EIATTR_CBANK_PARAM_SIZE
	.align		4
.L_1355:
        /*0318*/ 	.byte	0x03, 0x19
        /*031a*/ 	.short	0x01f0


	//----- nvinfo : EIATTR_PARAM_CBANK
	.align		4
        /*031c*/ 	.byte	0x04, 0x0a
        /*031e*/ 	.short	(.L_1357 - .L_1356)
	.align		4
.L_1356:
        /*0320*/ 	.word	index@(.nv.constant0._Z25selective_scan_bwd_kernelI32Selective_Scan_bwd_kernel_traitsILi128ELi16ELb1ELb0ELb0ELb0ELb0EN3c108BFloat16EfEEv12SSMParamsBwd)
        /*0324*/ 	.short	0x0380
        /*0326*/ 	.short	0x01f0


	//----- nvinfo : EIATTR_SW_WAR
	.align		4
.L_1357:
        /*0328*/ 	.byte	0x04, 0x36
        /*032a*/ 	.short	(.L_1359 - .L_1358)
.L_1358:
        /*032c*/ 	.word	0x00000008
.L_1359:


//--------------------- .nv.info._Z25selective_scan_bwd_kernelI32Selective_Scan_bwd_kernel_traitsILi128ELi16ELb1ELb0ELb0ELb0ELb1EN3c108BFloat16EfEEv12SSMParamsBwd --------------------------
	.section	.nv.info._Z25selective_scan_bwd_kernelI32Selective_Scan_bwd_kernel_traitsILi128ELi16ELb1ELb0ELb0ELb0ELb1EN3c108BFloat16EfEEv12SSMParamsBwd,"",@"SHT_CUDA_INFO"
	.sectionflags	@""
	.align	4


	//----- nvinfo : EIATTR_CUDA_API_VERSION
	.align		4
        /*0000*/ 	.byte	0x04, 0x37
        /*0002*/ 	.short	(.L_1361 - .L_1360)
.L_1360:
        /*0004*/ 	.word	0x00000082


	//----- nvinfo : EIATTR_KPARAM_INFO
	.align		4
.L_1361:
        /*0008*/ 	.byte	0x04, 0x17
        /*000a*/ 	.short	(.L_1363 - .L_1362)
.L_1362:
        /*000c*/ 	.word	0x00000000
        /*0010*/ 	.short	0x0000
        /*0012*/ 	.short	0x0000
        /*0014*/ 	.byte	0x00, 0xf0, 0xc1, 0x07


	//----- nvinfo : EIATTR_SPARSE_MMA_MASK
	.align		4
.L_1363:
        /*0018*/ 	.byte	0x03, 0x50
        /*001a*/ 	.short	0x0000


	//----- nvinfo : EIATTR_MAXREG_COUNT
	.align		4
        /*001c*/ 	.byte	0x03, 0x1b
        /*001e*/ 	.short	0x00a8


	//----- nvinfo : EIATTR_NUM_BARRIERS
	.align		4
        /*0020*/ 	.byte	0x02, 0x4c
        /*0022*/ 	.byte	0x01
	.zero		1


	//----- nvinfo : EIATTR_MERCURY_ISA_VERSION
	.align		4
        /*0024*/ 	.byte	0x03, 0x5f
        /*0026*/ 	.short	0x0101


	//----- nvinfo : EIATTR_INT_WARP_WIDE_INSTR_OFFSETS
	.align		4
        /*0028*/ 	.byte	0x04, 0x31
        /*002a*/ 	.short	(.L_1365 - .L_1364)


	//   ....[0]....
.L_1364:
        /*002c*/ 	.word	0x00002de0


	//----- nvinfo : EIATTR_COOP_GROUP_MASK_REGIDS
	.align		4
.L_1365:
        /*0030*/ 	.byte	0x04, 0x29
        /*0032*/ 	.short	(.L_1367 - .L_1366)


	//   ....[0]....
.L_1366:
        /*0034*/ 	.word	0xffffffff


	//   ....[1]....
        /*0038*/ 	.word	0xffffffff


	//   ....[2]....
        /*003c*/ 	.word	0xffffffff


	//   ....[3]....
        /*0040*/ 	.word	0xffffffff


	//   ....[4]....
        /*0044*/ 	.word	0xffffffff


	//   ....[5]....
        /*0048*/ 	.word	0xffffffff


	//   ....[6]....
        /*004c*/ 	.word	0xffffffff


	//   ....[7]....
        /*0050*/ 	.word	0xffffffff


	//   ....[8]....
        /*0054*/ 	.word	0xffffffff


	//   ....[9]....
        /*0058*/ 	.word	0xffffffff


	//   ....[10]....
        /*005c*/ 	.word	0xffffffff


	//   ....[11]....
        /*0060*/ 	.word	0xffffffff


	//   ....[12]....
        /*0064*/ 	.word	0xffffffff


	//   ....[13]....
        /*0068*/ 	.word	0xffffffff


	//   ....[14]....
        /*006c*/ 	.word	0xffffffff


	//   ....[15]....
        /*0070*/ 	.word	0xffffffff


	//   ....[16]....
        /*0074*/ 	.word	0xffffffff


	//   ....[17]....
        /*0078*/ 	.word	0xffffffff


	//   ....[18]....
        /*007c*/ 	.word	0xffffffff


	//   ....[19]....
        /*0080*/ 	.word	0xffffffff


	//   ....[20]....
        /*0084*/ 	.word	0xffffffff


	//   ....[21]....
        /*0088*/ 	.word	0xffffffff


	//   ....[22]....
        /*008c*/ 	.word	0xffffffff


	//   ....[23]....
        /*0090*/ 	.word	0xffffffff


	//   ....[24]....
        /*0094*/ 	.word	0xffffffff


	//   ....[25]....
        /*0098*/ 	.word	0xffffffff


	//   ....[26]....
        /*009c*/ 	.word	0xffffffff


	//   ....[27]....
        /*00a0*/ 	.word	0xffffffff


	//   ....[28]....
        /*00a4*/ 	.word	0xffffffff


	//   ....[29]....
        /*00a8*/ 	.word	0xffffffff


	//   ....[30]....
        /*00ac*/ 	.word	0xffffffff


	//   ....[31]....
        /*00b0*/ 	.word	0xffffffff


	//   ....[32]....
        /*00b4*/ 	.word	0xffffffff


	//   ....[33]....
        /*00b8*/ 	.word	0xffffffff


	//   ....[34]....
        /*00bc*/ 	.word	0xffffffff


	//   ....[35]....
        /*00c0*/ 	.word	0xffffffff


	//   ....[36]....
        /*00c4*/ 	.word	0xffffffff


	//   ....[37]....
        /*00c8*/ 	.word	0xffffffff


	//   ....[38]....
        /*00cc*/ 	.word	0xffffffff


	//   ....[39]....
        /*00d0*/ 	.word	0xffffffff


	//   ....[40]....
        /*00d4*/ 	.word	0xffffffff


	//   ....[41]....
        /*00d8*/ 	.word	0xffffffff


	//   ....[42]....
        /*00dc*/ 	.word	0xffffffff


	//   ....[43]....
        /*00e0*/ 	.word	0xffffffff


	//   ....[44]....
        /*00e4*/ 	.word	0xffffffff


	//   ....[45]....
        /*00e8*/ 	.word	0xffffffff


	//   ....[46]....
        /*00ec*/ 	.word	0xffffffff


	//   ....[47]....
        /*00f0*/ 	.word	0xffffffff


	//   ....[48]....
        /*00f4*/ 	.word	0xffffffff


	//   ....[49]....
        /*00f8*/ 	.word	0xffffffff


	//   ....[50]....
        /*00fc*/ 	.word	0xffffffff


	//   ....[51]....
        /*0100*/ 	.word	0xffffffff


	//   ....[52]....
        /*0104*/ 	.word	0xffffffff


	//   ....[53]....
        /*0108*/ 	.word	0xffffffff


	//   ....[54]....
        /*010c*/ 	.word	0xffffffff


	//   ....[55]....
        /*0110*/ 	.word	0xffffffff


	//   ....[56]....
        /*0114*/ 	.word	0xffffffff


	//   ....[57]....
        /*0118*/ 	.word	0xffffffff


	//   ....[58]....
        /*011c*/ 	.word	0xffffffff


	//   ....[59]....
        /*0120*/ 	.word	0x05000091


	//   ....[60]....
        /*0124*/ 	.word	0x05000091


	//   ....[61]....
        /*0128*/ 	.word	0x05000091


	//   ....[62]....
        /*012c*/ 	.word	0x05000091


	//   ....[63]....
        /*0130*/ 	.word	0x05000091


	//   ....[64]....
        /*0134*/ 	.word	0x05000091


	//   ....[65]....
        /*0138*/ 	.word	0x05000091


	//   ....[66]....
        /*013c*/ 	.word	0x05000091


	//   ....[67]....
        /*0140*/ 	.word	0x05000091


	//   ....[68]....
        /*0144*/ 	.word	0x05000091


	//   ....[69]....
        /*0148*/ 	.word	0x05000091


	//   ....[70]....
        /*014c*/ 	.word	0x05000091


	//   ....[71]....
        /*0150*/ 	.word	0x05000091


	//   ....[72]....
        /*0154*/ 	.word	0x05000091


	//   ....[73]....
        /*0158*/ 	.word	0x05000091


	//   ....[74]....
        /*015c*/ 	.word	0x05000091


	//   ....[75]....
        /*0160*/ 	.word	0x05000091


	//   ....[76]....
        /*0164*/ 	.word	0x05000091


	//   ....[77]....
        /*0168*/ 	.word	0x05000091


	//   ....[78]....
        /*016c*/ 	.word	0x05000091


	//   ....[79]....
        /*0170*/ 	.word	0x05000091


	//   ....[80]....
        /*0174*/ 	.word	0x05000091


	//   ....[81]....
        /*0178*/ 	.word	0x05000091


	//   ....[82]....
        /*017c*/ 	.word	0x05000091


	//   ....[83]....
        /*0180*/ 	.word	0x05000091


	//   ....[84]....
        /*0184*/ 	.word	0x05000091


	//   ....[85]....
        /*0188*/ 	.word	0x05000091


	//   ....[86]....
        /*018c*/ 	.word	0x05000091


	//   ....[87]....
        /*0190*/ 	.word	0x05000091


	//   ....[88]....
        /*0194*/ 	.word	0x05000091


	//   ....[89]....
        /*0198*/ 	.word	0x05000091


	//   ....[90]....
        /*019c*/ 	.word	0x05000091


	//----- nvinfo : EIATTR_COOP_GROUP_INSTR_OFFSETS
	.align		4
.L_1367:
        /*01a0*/ 	.byte	0x04, 0x28
        /*01a2*/ 	.short	(.L_1369 - .L_1368)


	//   ....[0]....
.L_1368:
        /*01a4*/ 	.word	0x000006f0


	//   ....[1]....
        /*01a8*/ 	.word	0x00000780


	//   ....[2]....
        /*01ac*/ 	.word	0x000008d0


	//   ....[3]....
        /*01b0*/ 	.word	0x00000a30


	//   ....[4]....
        /*01b4*/ 	.word	0x000013d0


	//   ....[5]....
        /*01b8*/ 	.word	0x00001c90


	//   ....[6]....
        /*01bc*/ 	.word	0x00001ff0


	//   ....[7]....
        /*01c0*/ 	.word	0x00003250


	//   ....[8]....
        /*01c4*/ 	.word	0x00003260


	//   ....[9]....
        /*01c8*/ 	.word	0x000032a0


	//   ....[10]....
        /*01cc*/ 	.word	0x000032b0


	//   ....[11]....
        /*01d0*/ 	.word	0x000032f0


	//   ....[12]....
        /*01d4*/ 	.word	0x00003300


	//   ....[13]....
        /*01d8*/ 	.word	0x00003340


	//   ....[14]....
        /*01dc*/ 	.word	0x00003350


	//   ....[15]....
        /*01e0*/ 	.word	0x00003390


	//   ....[16]....
        /*01e4*/ 	.word	0x000033a0


	//   ....[17]....
        /*01e8*/ 	.word	0x00003440


	//   ....[18]....
        /*01ec*/ 	.word	0x00003450


	//   ....[19]....
        /*01f0*/ 	.word	0x00003460


	//   ....[20]....
        /*01f4*/ 	.word	0x00003470


	//   ....[21]....
        /*01f8*/ 	.word	0x000039d0


	//   ....[22]....
        /*01fc*/ 	.word	0x00003a00


	//   ....[23]....
        /*0200*/ 	.word	0x00003a20


	//   ....[24]....
        /*0204*/ 	.word	0x00003a30


	//   ....[25]....
        /*0208*/ 	.word	0x00003a80


	//   ....[26]....
        /*020c*/ 	.word	0x00003aa0


	//   ....[27]....
        /*0210*/ 	.word	0x00003af0


	//   ....[28]....
        /*0214*/ 	.word	0x00003b10


	//   ....[29]....
        /*0218*/ 	.word	0x00003b60


	//   ....[30]....
        /*021c*/ 	.word	0x00003b70


	//   ....[31]....
        /*0220*/ 	.word	0x00003bc0


	//   ....[32]....
        /*0224*/ 	.word	0x00003bd0


	//   ....[33]....
        /*0228*/ 	.word	0x00003c20


	//   ....[34]....
        /*022c*/ 	.word	0x00003c30


	//   ....[35]....
        /*0230*/ 	.word	0x00003c40


	//   ....[36]....
        /*0234*/ 	.word	0x00003c50


	//   ....[37]....
        /*0238*/ 	.word	0x00004370


	//   ....[38]....
        /*023c*/ 	.word	0x00004460


	//   ....[39]....
        /*0240*/ 	.word	0x00004540


	//   ....[40]....
        /*0244*/ 	.word	0x000045c0


	//   ....[41]....
        /*0248*/ 	.word	0x00004600


	//   ....[42]....
        /*024c*/ 	.word	0x00004620


	//   ....[43]....
        /*0250*/ 	.word	0x00004650


	//   ....[44]....
        /*0254*/ 	.word	0x00004730


	//   ....[45]....
        /*0258*/ 	.word	0x00004770


	//   ....[46]....
        /*025c*/ 	.word	0x00004900


	//   ....[47]....
        /*0260*/ 	.word	0x00004e60


	//   ....[48]....
        /*0264*/ 	.word	0x00005180


	//   ....[49]....
        /*0268*/ 	.word	0x00005250


	//   ....[50]....
        /*026c*/ 	.word	0x000052a0


	//   ....[51]....
        /*0270*/ 	.word	0x00005300


	//   ....[52]....
        /*0274*/ 	.word	0x00005350


	//   ....[53]....
        /*0278*/ 	.word	0x00005370


	//   ....[54]....
        /*027c*/ 	.word	0x00005510


	//   ....[55]....
        /*0280*/ 	.word	0x00005550


	//   ....[56]....
        /*0284*/ 	.word	0x000055b0


	//   ....[57]....
        /*0288*/ 	.word	0x00005600


	//   ....[58]....
        /*028c*/ 	.word	0x00005620


	//   ....[59]....
        /*0290*/ 	.word	0x00005d70


	//   ....[60]....
        /*0294*/ 	.word	0x00005dc0


	//   ....[61]....
        /*0298*/ 	.word	0x00005e40


	//   ....[62]....
        /*029c*/ 	.word	0x00005e90


	//   ....[63]....
        /*02a0*/ 	.word	0x00005f10


	//   ....[64]....
        /*02a4*/ 	.word	0x00005f60


	//   ....[65]....
        /*02a8*/ 	.word	0x00005fe0


	//   ....[66]....
        /*02ac*/ 	.word	0x00006030


	//   ....[67]....
        /*02b0*/ 	.word	0x000060b0


	//   ....[68]....
        /*02b4*/ 	.word	0x00006100


	//   ....[69]....
        /*02b8*/ 	.word	0x00006190


	//   ....[70]....
        /*02bc*/ 	.word	0x00006230


	//   ....[71]....
        /*02c0*/ 	.word	0x000062d0


	//   ....[72]....
        /*02c4*/ 	.word	0x00006380


	//   ....[73]....
        /*02c8*/ 	.word	0x000063d0


	//   ....[74]....
        /*02cc*/ 	.word	0x00006420


	//   ....[75]....
        /*02d0*/ 	.word	0x000064d0


	//   ....[76]....
        /*02d4*/ 	.word	0x00006540


	//   ....[77]....
        /*02d8*/ 	.word	0x000065e0


	//   ....[78]....
        /*02dc*/ 	.word	0x00006630


	//   ....[79]....
        /*02e0*/ 	.word	0x000066d0


	//   ....[80]....
        /*02e4*/ 	.word	0x00006720


	//   ....[81]....
        /*02e8*/ 	.word	0x000067b0


	//   ....[82]....
        /*02ec*/ 	.word	0x00006800


	//   ....[83]....
        /*02f0*/ 	.word	0x00006890


	//   ....[84]....
        /*02f4*/ 	.word	0x000068e0


	//   ....[85]....
        /*02f8*/ 	.word	0x00006990


	//   ....[86]....
        /*02fc*/ 	.word	0x000069e0


	//   ....[87]....
        /*0300*/ 	.word	0x00006a10


	//   ....[88]....
        /*0304*/ 	.word	0x00006a80


	//   ....[89]....
        /*0308*/ 	.word	0x00006ad0


	//   ....[90]....
        /*030c*/ 	.word	0x00006b20


	//----- nvinfo : EIATTR_VRC_CTA_INIT_COUNT
	.align		4
.L_1369:
        /*0310*/ 	.byte	0x02, 0x4a
	.zero		1
	.zero		1


	//----- nvinfo : EIATTR_EXIT_INSTR_OFFSETS
	.align		4
        /*0314*/ 	.byte	0x04, 0x1c
        /*0316*/ 	.short	(.L_1371 - .L_1370)


	//   ....[0]....
.L_1370:
        /*0318*/ 	.word	0x00005760


	//   ....[1]....
        /*031c*/ 	.word	0x00005d10


	//----- nvinfo : EIATTR_MAX_THREADS
	.align		4
.L_1371:
        /*0320*/ 	.byte	0x04, 0x05
        /*0322*/ 	.short	(.L_1373 - .L_1372)
.L_1372:
        /*0324*/ 	.word	0x00000080
        /*0328*/ 	.word	0x00000001
        /*032c*/ 	.word	0x00000001


	//----- nvinfo : EIATTR_CRS_STACK_SIZE
	.align		4
.L_1373:
        /*0330*/ 	.byte	0x04, 0x1e
        /*0332*/ 	.short	(.L_1375 - .L_1374)
.L_1374:
        /*0334*/ 	.word	0x00000000


	//----- nvinfo : EIATTR_CBANK_PARAM_SIZE
	.align		4
.L_1375:
        /*0338*/ 	.byte	0x03, 0x19
        /*033a*/ 	.short	0x01f0


	//----- nvinfo : EIATTR_PARAM_CBANK
	.align		4
        /*033c*/ 	.byte	0x04, 0x0a
        /*033e*/ 	.short	(.L_1377 - .L_1376)
	.align		4
.L_1376:
        /*0340*/ 	.word	index@(.nv.constant0._Z25selective_scan_bwd_kernelI32Selective_Scan_bwd_kernel_traitsILi128ELi16ELb1ELb0ELb0ELb0ELb1EN3c108BFloat16EfEEv12SSMParamsBwd)
        /*0344*/ 	.short	0x0380
        /*0346*/ 	.short	0x01f0


	//----- nvinfo : EIATTR_SW_WAR
	.align		4
.L_1377:
        /*0348*/ 	.byte	0x04, 0x36
        /*034a*/ 	.short	(.L_1379 - .L_1378)
.L_1378:
        /*034c*/ 	.word	0x00000008
.L_1379:


//--------------------- .nv.info._Z25selective_scan_bwd_kernelI32Selective_Scan_bwd_kernel_traitsILi128ELi16ELb1ELb0ELb0ELb1ELb0EN3c108BFloat16EfEEv12SSMParamsBwd --------------------------
	.section	.nv.info._Z25selective_scan_bwd_kernelI32Selective_Scan_bwd_kernel_traitsILi128ELi16ELb1ELb0ELb0ELb1ELb0EN3c108BFloat16EfEEv12SSMParamsBwd,"",@"SHT_CUDA_INFO"
	.sectionflags	@""
	.align	4


	//----- nvinfo : EIATTR_CUDA_API_VERSION
	.align		4
        /*0000*/ 	.byte	0x04, 0x37
        /*0002*/ 	.short	(.L_1381 - .L_1380)
.L_1380:
        /*0004*/ 	.word	0x00000082


	//----- nvinfo : EIATTR_KPARAM_INFO
	.align		4
.L_1381:
        /*0008*/ 	.byte	0x04, 0x17
        /*000a*/ 	.short	(.L_1383 - .L_1382)
.L_1382:
        /*000c*/ 	.word	0x00000000
        /*0010*/ 	.short	0x0000
        /*0012*/ 	.short	0x0000
        /*0014*/ 	.byte	0x00, 0xf0, 0xc1, 0x07


	//----- nvinfo : EIATTR_SPARSE_MMA_MASK
	.align		4
.L_1383:
        /*0018*/ 	.byte	0x03, 0x50
        /*001a*/ 	.short	0x0000


	//----- nvinfo : EIATTR_MAXREG_COUNT
	.align		4
        /*001c*/ 	.byte	0x03, 0x1b
        /*001e*/ 	.short	0x00a8


	//----- nvinfo : EIATTR_NUM_BARRIERS
	.align		4
        /*0020*/ 	.byte	0x02, 0x4c
        /*0022*/ 	.byte	0x01
	.zero		1


	//----- nvinfo : EIATTR_MERCURY_ISA_VERSION
	.align		4
        /*0024*/ 	.byte	0x03, 0x5f
        /*0026*/ 	.short	0x0101


	//----- nvinfo : EIATTR_INT_WARP_WIDE_INSTR_OFFSETS
	.align		4
        /*0028*/ 	.byte	0x04, 0x31
        /*002a*/ 	.short	(.L_1385 - .L_1384)


	//   ....[0]....
.L_1384:
        /*002c*/ 	.word	0x00003aa0


	//----- nvinfo : EIATTR_COOP_GROUP_MASK_REGIDS
	.align		4
.L_1385:
        /*0030*/ 	.byte	0x04, 0x29
        /*0032*/ 	.short	(.L_1387 - .L_1386)


	//   ....[0]....
.L_1386:
        /*0034*/ 	.word	0xffffffff


	//   ....[1]....
        /*0038*/ 	.word	0xffffffff


	//   ....[2]....
        /*003c*/ 	.word	0xffffffff


	//   ....[3]....
        /*0040*/ 	.word	0xffffffff


	//   ....[4]....
        /*0044*/ 	.word	0xffffffff


	//   ....[5]....
        /*0048*/ 	.word	0xffffffff


	//   ....[6]....
        /*004c*/ 	.word	0xffffffff


	//   ....[7]....
        /*0050*/ 	.word	0xffffffff


	//   ....[8]....
        /*0054*/ 	.word	0xffffffff


	//   ....[9]....
        /*0058*/ 	.word	0xffffffff


	//   ....[10]....
        /*005c*/ 	.word	0xffffffff


	//   ....[11]....
        /*0060*/ 	.word	0xffffffff


	//   ....[12]....
        /*0064*/ 	.word	0xffffffff


	//   ....[13]....
        /*0068*/ 	.word	0xffffffff


	//   ....[14]....
        /*006c*/ 	.word	0xffffffff


	//   ....[15]....
        /*0070*/ 	.word	0xffffffff


	//   ....[16]....
        /*0074*/ 	.word	0xffffffff


	//   ....[17]....
        /*0078*/ 	.word	0xffffffff


	//   ....[18]....
        /*007c*/ 	.word	0xffffffff


	//   ....[19]....
        /*0080*/ 	.word	0xffffffff


	//   ....[20]....
        /*0084*/ 	.word	0xffffffff


	//   ....[21]....
        /*0088*/ 	.word	0xffffffff


	//   ....[22]....
        /*008c*/ 	.word	0xffffffff


	//   ....[23]....
        /*0090*/ 	.word	0xffffffff


	//   ....[24]....
        /*0094*/ 	.word	0xffffffff


	//   ....[25]....
        /*0098*/ 	.word	0xffffffff


	//   ....[26]....
        /*009c*/ 	.word	0xffffffff


	//   ....[27]....
        /*00a0*/ 	.word	0xffffffff


	//   ....[28]....
        /*00a4*/ 	.word	0xffffffff


	//   ....[29]....
        /*00a8*/ 	.word	0xffffffff


	//   ....[30]....
        /*00ac*/ 	.word	0xffffffff


	//   ....[31]....
        /*00b0*/ 	.word	0xffffffff


	//   ....[32]....
        /*00b4*/ 	.word	0xffffffff


	//   ....[33]....
        /*00b8*/ 	.word	0xffffffff


	//   ....[34]....
        /*00bc*/ 	.word	0xffffffff


	//   ....[35]....
        /*00c0*/ 	.word	0xffffffff


	//   ....[36]....
        /*00c4*/ 	.word	0xffffffff


	//   ....[37]....
        /*00c8*/ 	.word	0xffffffff


	//   ....[38]....
        /*00cc*/ 	.word	0xffffffff


	//   ....[39]....
        /*00d0*/ 	.word	0xffffffff


	//   ....[40]....
        /*00d4*/ 	.word	0xffffffff


	//   ....[41]....
        /*00d8*/ 	.word	0xffffffff


	//   ....[42]....
        /*00dc*/ 	.word	0xffffffff


	//   ....[43]....
        /*00e0*/ 	.word	0xffffffff


	//   ....[44]....
        /*00e4*/ 	.word	0xffffffff


	//   ....[45]....
        /*00e8*/ 	.word	0xffffffff


	//   ....[46]....
        /*00ec*/ 	.word	0xffffffff


	//   ....[47]....
        /*00f0*/ 	.word	0xffffffff


	//   ....[48]....
        /*00f4*/ 	.word	0xffffffff


	//   ....[49]....
        /*00f8*/ 	.word	0xffffffff


	//   ....[50]....
        /*00fc*/ 	.word	0xffffffff


	//   ....[51]....
        /*0100*/ 	.word	0xffffffff


	//   ....[52]....
        /*0104*/ 	.word	0xffffffff


	//   ....[53]....
        /*0108*/ 	.word	0xffffffff


	//   ....[54]....
        /*010c*/ 	.word	0xffffffff


	//   ....[55]....
        /*0110*/ 	.word	0xffffffff


	//   ....[56]....
        /*0114*/ 	.word	0x05000097


	//   ....[57]....
        /*0118*/ 	.word	0x05000097


	//   ....[58]....
        /*011c*/ 	.word	0x05000097


	//   ....[59]....
        /*0120*/ 	.word	0x05000097


	//   ....[60]....
        /*0124*/ 	.word	0x05000097


	//   ....[61]....
        /*0128*/ 	.word	0x05000097


	//   ....[62]....
        /*012c*/ 	.word	0x05000097


	//   ....[63]....
        /*0130*/ 	.word	0x05000097


	//   ....[64]....
        /*0134*/ 	.word	0x05000097


	//   ....[65]....
        /*0138*/ 	.word	0x05000097


	//   ....[66]....
        /*013c*/ 	.word	0x05000097


	//   ....[67]....
        /*0140*/ 	.word	0x05000097


	//   ....[68]....
        /*0144*/ 	.word	0x05000097


	//   ....[69]....
        /*0148*/ 	.word	0x05000097


	//   ....[70]....
        /*014c*/ 	.word	0x05000097


	//   ....[71]....
        /*0150*/ 	.word	0x05000097


	//   ....[72]....
        /*0154*/ 	.word	0x05000097


	//   ....[73]....
        /*0158*/ 	.word	0x05000097


	//   ....[74]....
        /*015c*/ 	.word	0x05000097


	//   ....[75]....
        /*0160*/ 	.word	0x05000097


	//   ....[76]....
        /*0164*/ 	.word	0x05000097


	//   ....[77]....
        /*0168*/ 	.word	0x05000097


	//   ....[78]....
        /*016c*/ 	.word	0x05000097


	//   ....[79]....
        /*0170*/ 	.word	0x05000097


	//   ....[80]....
        /*0174*/ 	.word	0x05000097


	//   ....[81]....
        /*0178*/ 	.word	0x05000097


	//   ....[82]....
        /*017c*/ 	.word	0x05000097


	//   ....[83]....
        /*0180*/ 	.word	0x05000097


	//   ....[84]....
        /*0184*/ 	.word	0x05000097


	//   ....[85]....
        /*0188*/ 	.word	0x05000097


	//   ....[86]....
        /*018c*/ 	.word	0x05000097


	//   ....[87]....
        /*0190*/ 	.word	0x05000097


	//----- nvinfo : EIATTR_COOP_GROUP_INSTR_OFFSETS
	.align		4
.L_1387:
        /*0194*/ 	.byte	0x04, 0x28
        /*0196*/ 	.short	(.L_1389 - .L_1388)


	//   ....[0]....
.L_1388:
        /*0198*/ 	.word	0x00000650


	//   ....[1]....
        /*019c*/ 	.word	0x00000700


	//   ....[2]....
        /*01a0*/ 	.word	0x00000a40


	//   ....[3]....
        /*01a4*/ 	.word	0x00003f10


	//   ....[4]....
        /*01a8*/ 	.word	0x00003f20


	//   ....[5]....
        /*01ac*/ 	.word	0x00003f60


	//   ....[6]....
        /*01b0*/ 	.word	0x00003f70


	//   ....[7]....
        /*01b4*/ 	.word	0x00003fb0


	//   ....[8]....
        /*01b8*/ 	.word	0x00003fc0


	//   ....[9]....
        /*01bc*/ 	.word	0x00004000


	//   ....[10]....
        /*01c0*/ 	.word	0x00004010


	//   ....[11]....
        /*01c4*/ 	.word	0x00004050


	//   ....[12]....
        /*01c8*/ 	.word	0x00004060


	//   ....[13]....
        /*01cc*/ 	.word	0x00004100


	//   ....[14]....
        /*01d0*/ 	.word	0x00004110


	//   ....[15]....
        /*01d4*/ 	.word	0x00004120


	//   ....[16]....
        /*01d8*/ 	.word	0x00004130


	//   ....[17]....
        /*01dc*/ 	.word	0x00004690


	//   ....[18]....
        /*01e0*/ 	.word	0x000046c0


	//   ....[19]....
        /*01e4*/ 	.word	0x000046e0


	//   ....[20]....
        /*01e8*/ 	.word	0x000046f0


	//   ....[21]....
        /*01ec*/ 	.word	0x00004740


	//   ....[22]....
        /*01f0*/ 	.word	0x00004760


	//   ....[23]....
        /*01f4*/ 	.word	0x000047b0


	//   ....[24]....
        /*01f8*/ 	.word	0x000047d0


	//   ....[25]....
        /*01fc*/ 	.word	0x00004820


	//   ....[26]....
        /*0200*/ 	.word	0x00004830


	//   ....[27]....
        /*0204*/ 	.word	0x00004880


	//   ....[28]....
        /*0208*/ 	.word	0x00004890


	//   ....[29]....
        /*020c*/ 	.word	0x000048e0


	//   ....[30]....
        /*0210*/ 	.word	0x000048f0


	//   ....[31]....
        /*0214*/ 	.word	0x00004900


	//   ....[32]....
        /*0218*/ 	.word	0x00004910


	//   ....[33]....
        /*021c*/ 	.word	0x00005030


	//   ....[34]....
        /*0220*/ 	.word	0x00005150


	//   ....[35]....
        /*0224*/ 	.word	0x00005230


	//   ....[36]....
        /*0228*/ 	.word	0x00005320


	//   ....[37]....
        /*022c*/ 	.word	0x00005400


	//   ....[38]....
        /*0230*/ 	.word	0x00005470


	//   ....[39]....
        /*0234*/ 	.word	0x000054a0


	//   ....[40]....
        /*0238*/ 	.word	0x000054f0


	//   ....[41]....
        /*023c*/ 	.word	0x00005520


	//   ....[42]....
        /*0240*/ 	.word	0x00005560


	//   ....[43]....
        /*0244*/ 	.word	0x00005af0


	//   ....[44]....
        /*0248*/ 	.word	0x00006350


	//   ....[45]....
        /*024c*/ 	.word	0x00006720


	//   ....[46]....
        /*0250*/ 	.word	0x00006850


	//   ....[47]....
        /*0254*/ 	.word	0x000068a0


	//   ....[48]....
        /*0258*/ 	.word	0x00006900


	//   ....[49]....
        /*025c*/ 	.word	0x00006950


	//   ....[50]....
        /*0260*/ 	.word	0x00006970


	//   ....[51]....
        /*0264*/ 	.word	0x00006b10


	//   ....[52]....
        /*0268*/ 	.word	0x00006b50


	//   ....[53]....
        /*026c*/ 	.word	0x00006bb0


	//   ....[54]....
        /*0270*/ 	.word	0x00006c00


	//   ....[55]....
        /*0274*/ 	.word	0x00006c20


	//   ....[56]....
        /*0278*/ 	.word	0x00007370


	//   ....[57]....
        /*027c*/ 	.word	0x000073c0


	//   ....[58]....
        /*0280*/ 	.word	0x00007440


	//   ....[59]....
        /*0284*/ 	.word	0x00007490


	//   ....[60]....
        /*0288*/ 	.word	0x00007510


	//   ....[61]....
        /*028c*/ 	.word	0x00007560


	//   ....[62]....
        /*0290*/ 	.word	0x000075e0


	//   ....[63]....
        /*0294*/ 	.word	0x00007630


	//   ....[64]....
        /*0298*/ 	.word	0x000076b0


	//   ....[65]....
        /*029c*/ 	.word	0x00007700


	//   ....[66]....
        /*02a0*/ 	.word	0x00007790


	//   ....[67]....
        /*02a4*/ 	.word	0x00007830


	//   ....[68]....
        /*02a8*/ 	.word	0x000078d0


	//   ....[69]....
        /*02ac*/ 	.word	0x00007980


	//   ....[70]....
        /*02b0*/ 	.word	0x000079d0


	//   ....[71]....
        /*02b4*/ 	.word	0x00007a20


	//   ....[72]....
        /*02b8*/ 	.word	0x00007ad0


	//   ....[73]....
        /*02bc*/ 	.word	0x00007b40


	//   ....[74]....
        /*02c0*/ 	.word	0x00007be0


	//   ....[75]....
        /*02c4*/ 	.word	0x00007c30


	//   ....[76]....
        /*02c8*/ 	.word	0x00007cd0


	//   ....[77]....
        /*02cc*/ 	.word	0x00007d20


	//   ....[78]....
        /*02d0*/ 	.word	0x00007db0


	//   ....[79]....
        /*02d4*/ 	.word	0x00007e00


	//   ....[80]....
        /*02d8*/ 	.word	0x00007e90


	//   ....[81]....
        /*02dc*/ 	.word	0x00007ee0


	//   ....[82]....
        /*02e0*/ 	.word	0x00007f90


	//   ....[83]....
        /*02e4*/ 	.word	0x00007fe0


	//   ....[84]....
        /*02e8*/ 	.word	0x00008010


	//   ....[85]....
        /*02ec*/ 	.word	0x00008090


	//   ....[86]....
        /*02f0*/ 	.word	0x000080e0


	//   ....[87]....
        /*02f4*/ 	.word	0x00008130


	//----- nvinfo : EIATTR_VRC_CTA_INIT_COUNT
	.align		4
.L_1389:
        /*02f8*/ 	.byte	0x02, 0x4a
	.zero		1
	.zero		1


	//----- nvinfo : EIATTR_EXIT_INSTR_OFFSETS
	.align		4
        /*02fc*/ 	.byte	0x04, 0x1c
        /*02fe*/ 	.short	(.L_1391 - .L_1390)


	//   ....[0]....
.L_1390:
        /*0300*/ 	.word	0x00006d60


	//   ....[1]....
        /*0304*/ 	.word	0x00007310


	//----- nvinfo : EIATTR_MAX_THREADS
	.align		4
.L_1391:
        /*0308*/ 	.byte	0x04, 0x05
        /*030a*/ 	.short	(.L_1393 - .L_1392)
.L_1392:
        /*030c*/ 	.word	0x00000080
        /*0310*/ 	.word	0x00000001
        /*0314*/ 	.word	0x00000001


	//----- nvinfo : EIATTR_CRS_STACK_SIZE
	.align		4
.L_1393:
        /*0318*/ 	.byte	0x04, 0x1e
        /*031a*/ 	.short	(.L_1395 - .L_1394)
.L_1394:
        /*031c*/ 	.word	0x00000000


	//----- nvinfo : EIATTR_CBANK_PARAM_SIZE
	.align		4
.L_1395:
        /*0320*/ 	.byte	0x03, 0x19
        /*0322*/ 	.short	0x01f0


	//----- nvinfo : EIATTR_PARAM_CBANK
	.align		4
        /*0324*/ 	.byte	0x04, 0x0a
        /*0326*/ 	.short	(.L_1397 - .L_1396)
	.align		4
.L_1396:
        /*0328*/ 	.word	index@(.nv.constant0._Z25selective_scan_bwd_kernelI32Selective_Scan_bwd_kernel_traitsILi128ELi16ELb1ELb0ELb0ELb1ELb0EN3c108BFloat16EfEEv12SSMParamsBwd)
        /*032c*/ 	.short	0x0380
        /*032e*/ 	.short	0x01f0


	//----- nvinfo : EIATTR_SW_WAR
	.align		4
.L_1397:
        /*0330*/ 	.byte	0x04, 0x36
        /*0332*/ 	.short	(.L_1399 - .L_1398)
.L_1398:
        /*0334*/ 	.word	0x00000008
.L_1399:


//--------------------- .nv.info._Z25selective_scan_bwd_kernelI32Selective_Scan_bwd_kernel_traitsILi128ELi16ELb1ELb0ELb0ELb1ELb1EN3c108BFloat16EfEEv12SSMParamsBwd --------------------------
	.section	.nv.info._Z25selective_scan_bwd_kernelI32Selective_Scan_bwd_kernel_traitsILi128ELi16ELb1ELb0ELb0ELb1ELb1EN3c108BFloat16EfEEv12SSMParamsBwd,"",@"SHT_CUDA_INFO"
	.sectionflags	@""
	.align	4


	//----- nvinfo : EIATTR_CUDA_API_VERSION
	.align		4
        /*0000*/ 	.byte	0x04, 0x37
        /*0002*/ 	.short	(.L_1401 - .L_1400)
.L_1400:
        /*0004*/ 	.word	0x00000082


	//----- nvinfo : EIATTR_KPARAM_INFO
	.align		4
.L_1401:
        /*0008*/ 	.byte	0x04, 0x17
        /*000a*/ 	.short	(.L_1403 - .L_1402)
.L_1402:
        /*000c*/ 	.word	0x00000000
        /*0010*/ 	.short	0x0000
        /*0012*/ 	.short	0x0000
        /*0014*/ 	.byte	0x00, 0xf0, 0xc1, 0x07


	//----- nvinfo : EIATTR_SPARSE_MMA_MASK
	.align		4
.L_1403:
        /*0018*/ 	.byte	0x03, 0x50
        /*001a*/ 	.short	0x0000


	//----- nvinfo : EIATTR_MAXREG_COUNT
	.align		4
        /*001c*/ 	.byte	0x03, 0x1b
        /*001e*/ 	.short	0x00a8


	//----- nvinfo : EIATTR_NUM_BARRIERS
	.align		4
        /*0020*/ 	.byte	0x02, 0x4c
        /*0022*/ 	.byte	0x01
	.zero		1


	//----- nvinfo : EIATTR_MERCURY_ISA_VERSION
	.align		4
        /*0024*/ 	.byte	0x03, 0x5f
        /*0026*/ 	.short	0x0101


	//----- nvinfo : EIATTR_INT_WARP_WIDE_INSTR_OFFSETS
	.align		4
        /*0028*/ 	.byte	0x04, 0x31
        /*002a*/ 	.short	(.L_1405 - .L_1404)


	//   ....[0]....
.L_1404:
        /*002c*/ 	.word	0x00004fb0


	//----- nvinfo : EIATTR_COOP_GROUP_MASK_REGIDS
	.align		4
.L_1405:
        /*0030*/ 	.byte	0x04, 0x29
        /*0032*/ 	.short	(.L_1407 - .L_1406)


	//   ....[0]....
.L_1406:
        /*0034*/ 	.word	0xffffffff


	//   ....[1]....
        /*0038*/ 	.word	0xffffffff


	//   ....[2]....
        /*003c*/ 	.word	0xffffffff


	//   ....[3]....
        /*0040*/ 	.word	0xffffffff


	//   ....[4]....
        /*0044*/ 	.word	0xffffffff


	//   ....[5]....
        /*0048*/ 	.word	0xffffffff


	//   ....[6]....
        /*004c*/ 	.word	0xffffffff


	//   ....[7]....
        /*0050*/ 	.word	0xffffffff


	//   ....[8]....
        /*0054*/ 	.word	0xffffffff


	//   ....[9]....
        /*0058*/ 	.word	0xffffffff


	//   ....[10]....
        /*005c*/ 	.word	0xffffffff


	//   ....[11]....
        /*0060*/ 	.word	0xffffffff


	//   ....[12]....
        /*0064*/ 	.word	0xffffffff


	//   ....[13]....
        /*0068*/ 	.word	0xffffffff


	//   ....[14]....
        /*006c*/ 	.word	0xffffffff


	//   ....[15]....
        /*0070*/ 	.word	0xffffffff


	//   ....[16]....
        /*0074*/ 	.word	0xffffffff


	//   ....[17]....
        /*0078*/ 	.word	0xffffffff


	//   ....[18]....
        /*007c*/ 	.word	0xffffffff


	//   ....[19]....
        /*0080*/ 	.word	0xffffffff


	//   ....[20]....
        /*0084*/ 	.word	0xffffffff


	//   ....[21]....
        /*0088*/ 	.word	0xffffffff


	//   ....[22]....
        /*008c*/ 	.word	0xffffffff


	//   ....[23]....
        /*0090*/ 	.word	0xffffffff


	//   ....[24]....
        /*0094*/ 	.word	0xffffffff


	//   ....[25]....
        /*0098*/ 	.word	0xffffffff


	//   ....[26]....
        /*009c*/ 	.word	0xffffffff


	//   ....[27]....
        /*00a0*/ 	.word	0xffffffff


	//   ....[28]....
        /*00a4*/ 	.word	0xffffffff


	//   ....[29]....
        /*00a8*/ 	.word	0xffffffff


	//   ....[30]....
        /*00ac*/ 	.word	0xffffffff


	//   ....[31]....
        /*00b0*/ 	.word	0xffffffff


	//   ....[32]....
        /*00b4*/ 	.word	0xffffffff


	//   ....[33]....
        /*00b8*/ 	.word	0xffffffff


	//   ....[34]....
        /*00bc*/ 	.word	0xffffffff


	//   ....[35]....
        /*00c0*/ 	.word	0xffffffff


	//   ....[36]....
        /*00c4*/ 	.word	0xffffffff


	//   ....[37]....
        /*00c8*/ 	.word	0xffffffff


	//   ....[38]....
        /*00cc*/ 	.word	0xffffffff


	//   ....[39]....
        /*00d0*/ 	.word	0xffffffff


	//   ....[40]....
        /*00d4*/ 	.word	0xffffffff


	//   ....[41]....
        /*00d8*/ 	.word	0xffffffff


	//   ....[42]....
        /*00dc*/ 	.word	0xffffffff


	//   ....[43]....
        /*00e0*/ 	.word	0xffffffff


	//   ....[44]....
        /*00e4*/ 	.word	0xffffffff


	//   ....[45]....
        /*00e8*/ 	.word	0xffffffff


	//   ....[46]....
        /*00ec*/ 	.word	0xffffffff


	//   ....[47]....
        /*00f0*/ 	.word	0xffffffff


	//   ....[48]....
        /*00f4*/ 	.word	0xffffffff


	//   ....[49]....
        /*00f8*/ 	.word	0xffffffff


	//   ....[50]....
        /*00fc*/ 	.word	0xffffffff


	//   ....[51]....
        /*0100*/ 	.word	0xffffffff


	//   ....[52]....
        /*0104*/ 	.word	0xffffffff


	//   ....[53]....
        /*0108*/ 	.word	0xffffffff


	//   ....[54]....
        /*010c*/ 	.word	0xffffffff


	//   ....[55]....
        /*0110*/ 	.word	0xffffffff


	//   ....[56]....
        /*0114*/ 	.word	0xffffffff


	//   ....[57]....
        /*0118*/ 	.word	0xffffffff


	//   ....[58]....
        /*011c*/ 	.word	0xffffffff


	//   ....[59]....
        /*0120*/ 	.word	0xffffffff


	//   ....[60]....
        /*0124*/ 	.word	0x05000096


	//   ....[61]....
        /*0128*/ 	.word	0x05000096


	//   ....[62]....
        /*012c*/ 	.word	0x05000096


	//   ....[63]....
        /*0130*/ 	.word	0x05000096


	//   ....[64]....
        /*0134*/ 	.word	0x05000096


	//   ....[65]....
        /*0138*/ 	.word	0x05000096


	//   ....[66]....
        /*013c*/ 	.word	0x05000096


	//   ....[67]....
        /*0140*/ 	.word	0x05000096


	//   ....[68]....
        /*0144*/ 	.word	0x05000096


	//   ....[69]....
        /*0148*/ 	.word	0x05000096


	//   ....[70]....
        /*014c*/ 	.word	0x05000096


	//   ....[71]....
        /*0150*/ 	.word	0x05000096


	//   ....[72]....
        /*0154*/ 	.word	0x05000096


	//   ....[73]....
        /*0158*/ 	.word	0x05000096


	//   ....[74]....
        /*015c*/ 	.word	0x05000096


	//   ....[75]....
        /*0160*/ 	.word	0x05000096


	//   ....[76]....
        /*0164*/ 	.word	0x05000096


	//   ....[77]....
        /*0168*/ 	.word	0x05000096


	//   ....[78]....
        /*016c*/ 	.word	0x05000096


	//   ....[79]....
        /*0170*/ 	.word	0x05000096


	//   ....[80]....
        /*0174*/ 	.word	0x05000096


	//   ....[81]....
        /*0178*/ 	.word	0x05000096


	//   ....[82]....
        /*017c*/ 	.word	0x05000096


	//   ....[83]....
        /*0180*/ 	.word	0x05000096


	//   ....[84]....
        /*0184*/ 	.word	0x05000096


	//   ....[85]....
        /*0188*/ 	.word	0x05000096


	//   ....[86]....
        /*018c*/ 	.word	0x05000096


	//   ....[87]....
        /*0190*/ 	.word	0x05000096


	//   ....[88]....
        /*0194*/ 	.word	0x05000096


	//   ....[89]....
        /*0198*/ 	.word	0x05000096


	//   ....[90]....
        /*019c*/ 	.word	0x05000096


	//   ....[91]....
        /*01a0*/ 	.word	0x05000096


	//----- nvinfo : EIATTR_COOP_GROUP_INSTR_OFFSETS
	.align		4
.L_1407:
        /*01a4*/ 	.byte	0x04, 0x28
        /*01a6*/ 	.short	(.L_1409 - .L_1408)


	//   ....[0]....
.L_1408:
        /*01a8*/ 	.word	0x00000650


	//   ....[1]....
        /*01ac*/ 	.word	0x00000700


	//   ....[2]....
        /*01b0*/ 	.word	0x000008f0


	//   ....[3]....
        /*01b4*/ 	.word	0x00002e70


	//   ....[4]....
        /*01b8*/ 	.word	0x00003570


	//   ....[5]....
        /*01bc*/ 	.word	0x00004020


	//   ....[6]....
        /*01c0*/ 	.word	0x00004350


	//   ....[7]....
        /*01c4*/ 	.word	0x00005420


	//   ....[8]....
        /*01c8*/ 	.word	0x00005430


	//   ....[9]....
        /*01cc*/ 	.word	0x00005470


	//   ....[10]....
        /*01d0*/ 	.word	0x00005480


	//   ....[11]....
        /*01d4*/ 	.word	0x000054c0


	//   ....[12]....
        /*01d8*/ 	.word	0x000054d0


	//   ....[13]....
        /*01dc*/ 	.word	0x00005510


	//   ....[14]....
        /*01e0*/ 	.word	0x00005520


	//   ....[15]....
        /*01e4*/ 	.word	0x00005560


	//   ....[16]....
        /*01e8*/ 	.word	0x00005570


	//   ....[17]....
        /*01ec*/ 	.word	0x00005610


	//   ....[18]....
        /*01f0*/ 	.word	0x00005620


	//   ....[19]....
        /*01f4*/ 	.word	0x00005630


	//   ....[20]....
        /*01f8*/ 	.word	0x00005640


	//   ....[21]....
        /*01fc*/ 	.word	0x00005ba0


	//   ....[22]....
        /*0200*/ 	.word	0x00005bd0


	//   ....[23]....
        /*0204*/ 	.word	0x00005bf0


	//   ....[24]....
        /*0208*/ 	.word	0x00005c00


	//   ....[25]....
        /*020c*/ 	.word	0x00005c50


	//   ....[26]....
        /*0210*/ 	.word	0x00005c70


	//   ....[27]....
        /*0214*/ 	.word	0x00005cc0


	//   ....[28]....
        /*0218*/ 	.word	0x00005ce0


	//   ....[29]....
        /*021c*/ 	.word	0x00005d30


	//   ....[30]....
        /*0220*/ 	.word	0x00005d40


	//   ....[31]....
        /*0224*/ 	.word	0x00005d90


	//   ....[32]....
        /*0228*/ 	.word	0x00005da0


	//   ....[33]....
        /*022c*/ 	.word	0x00005df0


	//   ....[34]....
        /*0230*/ 	.word	0x00005e00


	//   ....[35]....
        /*0234*/ 	.word	0x00005e10


	//   ....[36]....
        /*0238*/ 	.word	0x00005e20


	//   ....[37]....
        /*023c*/ 	.word	0x00006510


	//   ....[38]....
        /*0240*/ 	.word	0x00006600


	//   ....[39]....
        /*0244*/ 	.word	0x00006760


	//   ....[40]....
        /*0248*/ 	.word	0x000067d0


	//   ....[41]....
        /*024c*/ 	.word	0x00006930


	//   ....[42]....
        /*0250*/ 	.word	0x000069d0


	//   ....[43]....
        /*0254*/ 	.word	0x00006a10


	//   ....[44]....
        /*0258*/ 	.word	0x00006a40


	//   ....[45]....
        /*025c*/ 	.word	0x00006a90


	//   ....[46]....
        /*0260*/ 	.word	0x00006ad0


	//   ....[47]....
        /*0264*/ 	.word	0x00007000


	//   ....[48]....
        /*0268*/ 	.word	0x00007850


	//   ....[49]....
        /*026c*/ 	.word	0x00007c20


	//   ....[50]....
        /*0270*/ 	.word	0x00007d50


	//   ....[51]....
        /*0274*/ 	.word	0x00007da0


	//   ....[52]....
        /*0278*/ 	.word	0x00007e00


	//   ....[53]....
        /*027c*/ 	.word	0x00007e50


	//   ....[54]....
        /*0280*/ 	.word	0x00007e70


	//   ....[55]....
        /*0284*/ 	.word	0x00008010


	//   ....[56]....
        /*0288*/ 	.word	0x00008050


	//   ....[57]....
        /*028c*/ 	.word	0x000080b0


	//   ....[58]....
        /*0290*/ 	.word	0x00008100


	//   ....[59]....
        /*0294*/ 	.word	0x00008120


	//   ....[60]....
        /*0298*/ 	.word	0x00008870


	//   ....[61]....
        /*029c*/ 	.word	0x000088c0


	//   ....[62]....
        /*02a0*/ 	.word	0x00008940


	//   ....[63]....
        /*02a4*/ 	.word	0x00008990


	//   ....[64]....
        /*02a8*/ 	.word	0x00008a10


	//   ....[65]....
        /*02ac*/ 	.word	0x00008a60


	//   ....[66]....
        /*02b0*/ 	.word	0x00008ae0


	//   ....[67]....
        /*02b4*/ 	.word	0x00008b30


	//   ....[68]....
        /*02b8*/ 	.word	0x00008bb0


	//   ....[69]....
        /*02bc*/ 	.word	0x00008c00


	//   ....[70]....
        /*02c0*/ 	.word	0x00008c90


	//   ....[71]....
        /*02c4*/ 	.word	0x00008d30


	//   ....[72]....
        /*02c8*/ 	.word	0x00008dd0


	//   ....[73]....
        /*02cc*/ 	.word	0x00008e70


	//   ....[74]....
        /*02d0*/ 	.word	0x00008ed0


	//   ....[75]....
        /*02d4*/ 	.word	0x00008f20


	//   ....[76]....
        /*02d8*/ 	.word	0x00008fd0


	//   ....[77]....
        /*02dc*/ 	.word	0x00009030


	//   ....[78]....
        /*02e0*/ 	.word	0x000090d0


	//   ....[79]....
        /*02e4*/ 	.word	0x00009120


	//   ....[80]....
        /*02e8*/ 	.word	0x000091c0


	//   ....[81]....
        /*02ec*/ 	.word	0x00009210


	//   ....[82]....
        /*02f0*/ 	.word	0x000092a0


	//   ....[83]....
        /*02f4*/ 	.word	0x000092f0


	//   ....[84]....
        /*02f8*/ 	.word	0x00009380


	//   ....[85]....
        /*02fc*/ 	.word	0x000093d0


	//   ....[86]....
        /*0300*/ 	.word	0x00009480


	//   ....[87]....
        /*0304*/ 	.word	0x000094d0


	//   ....[88]....
        /*0308*/ 	.word	0x00009550


	//   ....[89]....
        /*030c*/ 	.word	0x000095a0


	//   ....[90]....
        /*0310*/ 	.word	0x000095f0


	//   ....[91]....
        /*0314*/ 	.word	0x00009640


	//----- nvinfo : EIATTR_VRC_CTA_INIT_COUNT
	.align		4
.L_1409:
        /*0318*/ 	.byte	0x02, 0x4a
	.zero		1
	.zero		1


	//----- nvinfo : EIATTR_EXIT_INSTR_OFFSETS
	.align		4
        /*031c*/ 	.byte	0x04, 0x1c
        /*031e*/ 	.short	(.L_1411 - .L_1410)


	//   ....[0]....
.L_1410:
        /*0320*/ 	.word	0x00008260


	//   ....[1]....
        /*0324*/ 	.word	0x00008810


	//----- nvinfo : EIATTR_MAX_THREADS
	.align		4
.L_1411:
        /*0328*/ 	.byte	0x04, 0x05
        /*032a*/ 	.short	(.L_1413 - .L_1412)
.L_1412:
        /*032c*/ 	.word	0x00000080
        /*0330*/ 	.word	0x00000001
        /*0334*/ 	.word	0x00000001


	//----- nvinfo : EIATTR_CRS_STACK_SIZE
	.align		4
.L_1413:
        /*0338*/ 	.byte	0x04, 0x1e
        /*033a*/ 	.short	(.L_1415 - .L_1414)
.L_1414:
        /*033c*/ 	.word	0x00000000


	//----- nvinfo : EIATTR_CBANK_PARAM_SIZE
	.align		4
.L_1415:
        /*0340*/ 	.byte	0x03, 0x19
        /*0342*/ 	.short	0x01f0


	//----- nvinfo : EIATTR_PARAM_CBANK
	.align		4
        /*0344*/ 	.byte	0x04, 0x0a
        /*0346*/ 	.short	(.L_1417 - .L_1416)
	.align		4
.L_1416:
        /*0348*/ 	.word	index@(.nv.constant0._Z25selective_scan_bwd_kernelI32Selective_Scan_bwd_kernel_traitsILi128ELi16ELb1ELb0ELb0ELb1ELb1EN3c108BFloat16EfEEv12SSMParamsBwd)
        /*034c*/ 	.short	0x0380
        /*034e*/ 	.short	0x01f0


	//----- nvinfo : EIATTR_SW_WAR
	.align		4
.L_1417:
        /*0350*/ 	.byte	0x04, 0x36
        /*0352*/ 	.short	(.L_1419 - .L_1418)
.L_1418:
        /*0354*/ 	.word	0x00000008
.L_1419:


//--------------------- .nv.info._Z25selective_scan_bwd_kernelI32Selective_Scan_bwd_kernel_traitsILi128ELi16ELb1ELb0ELb1ELb0ELb0EN3c108BFloat16EfEEv12SSMParamsBwd --------------------------
	.section	.nv.info._Z25selective_scan_bwd_kernelI32Selective_Scan_bwd_kernel_traitsILi128ELi16ELb1ELb0ELb1ELb0ELb0EN3c108BFloat16EfEEv12SSMParamsBwd,"",@"SHT_CUDA_INFO"
	.sectionflags	@""
	.align	4


	//----- nvinfo : EIATTR_CUDA_API_VERSION
	.align		4
        /*0000*/ 	.byte	0x04, 0x37
        /*0002*/ 	.short	(.L_1421 - .L_1420)
.L_1420:
        /*0004*/ 	.word	0x00000082


	//----- nvinfo : EIATTR_KPARAM_INFO
	.align		4
.L_1421:
        /*0008*/ 	.byte	0x04, 0x17
        /*000a*/ 	.short	(.L_1423 - .L_1422)
.L_1422:
        /*000c*/ 	.word	0x00000000
        /*0010*/ 	.short	0x0000
        /*0012*/ 	.short	0x0000
        /*0014*/ 	.byte	0x00, 0xf0, 0xc1, 0x07


	//----- nvinfo : EIATTR_SPARSE_MMA_MASK
	.align		4
.L_1423:
        /*0018*/ 	.byte	0x03, 0x50
        /*001a*/ 	.short	0x0000


	//----- nvinfo : EIATTR_MAXREG_COUNT
	.align		4
        /*001c*/ 	.byte	0x03, 0x1b
        /*001e*/ 	.short	0x00a8


	//----- nvinfo : EIATTR_NUM_BARRIERS
	.align		4
        /*0020*/ 	.byte	0x02, 0x4c
        /*0022*/ 	.byte	0x01
	.zero		1


	//----- nvinfo : EIATTR_ANNOTATIONS
	.align		4
        /*0024*/ 	.byte	0x04, 0x55
        /*0026*/ 	.short	(.L_1425 - .L_1424)


	//   ....[0]....
.L_1424:
        /* <DEDUP_REMOVED lines=8> */


	//----- nvinfo : EIATTR_MERCURY_ISA_VERSION
	.align		4
.L_1425:
        /*0098*/ 	.byte	0x03, 0x5f
        /*009a*/ 	.short	0x0101


	//----- nvinfo : EIATTR_INT_WARP_WIDE_INSTR_OFFSETS
	.align		4
        /*009c*/ 	.byte	0x04, 0x31
        /*009e*/ 	.short	(.L_1427 - .L_1426)


	//   ....[0]....
.L_1426:
        /*00a0*/ 	.word	0x00002a00


	//   ....[1]....
        /*00a4*/ 	.word	0x00003180


	//----- nvinfo : EIATTR_COOP_GROUP_MASK_REGIDS
	.align		4
.L_1427:
        /*00a8*/ 	.byte	0x04, 0x29
        /*00aa*/ 	.short	(.L_1429 - .L_1428)


	//   ....[0]....
.L_1428:
        /*00ac*/ 	.word	0xffffffff


	//   ....[1]....
        /*00b0*/ 	.word	0xffffffff


	//   ....[2]....
        /*00b4*/ 	.word	0xffffffff


	//   ....[3]....
        /*00b8*/ 	.word	0xffffffff


	//   ....[4]....
        /*00bc*/ 	.word	0xffffffff


	//   ....[5]....
        /*00c0*/ 	.word	0xffffffff


	//   ....[6]....
        /*00c4*/ 	.word	0xffffffff


	//   ....[7]....
        /*00c8*/ 	.word	0xffffffff


	//   ....[8]....
        /*00cc*/ 	.word	0xffffffff


	//   ....[9]....
        /*00d0*/ 	.word	0xffffffff


	//   ....[10]....
        /*00d4*/ 	.word	0xffffffff


	//   ....[11]....
        /*00d8*/ 	.word	0xffffffff


	//   ....[12]....
        /*00dc*/ 	.word	0xffffffff


	//   ....[13]....
        /*00e0*/ 	.word	0xffffffff


	//   ....[14]....
        /*00e4*/ 	.word	0xffffffff


	//   ....[15]....
        /*00e8*/ 	.word	0xffffffff


	//   ....[16]....
        /*00ec*/ 	.word	0xffffffff


	//   ....[17]....
        /*00f0*/ 	.word	0xffffffff


	//   ....[18]....
        /*00f4*/ 	.word	0xffffffff


	//   ....[19]....
        /*00f8*/ 	.word	0xffffffff


	//   ....[20]....
        /*00fc*/ 	.word	0xffffffff


	//   ....[21]....
        /*0100*/ 	.word	0xffffffff


	//   ....[22]....
        /*0104*/ 	.word	0xffffffff


	//   ....[23]....
        /*0108*/ 	.word	0xffffffff


	//   ....[24]....
        /*010c*/ 	.word	0xffffffff


	//   ....[25]....
        /*0110*/ 	.word	0xffffffff


	//   ....[26]....
        /*0114*/ 	.word	0xffffffff


	//   ....[27]....
        /*0118*/ 	.word	0xffffffff


	//   ....[28]....
        /*011c*/ 	.word	0xffffffff


	//   ....[29]....
        /*0120*/ 	.word	0xffffffff


	//   ....[30]....
        /*0124*/ 	.word	0xffffffff


	//   ....[31]....
        /*0128*/ 	.word	0xffffffff


	//   ....[32]....
        /*012c*/ 	.word	0xffffffff


	//   ....[33]....
        /*0130*/ 	.word	0xffffffff


	//   ....[34]....
        /*0134*/ 	.word	0xffffffff


	//   ....[35]....
        /*0138*/ 	.word	0xffffffff


	//   ....[36]....
        /*013c*/ 	.word	0xffffffff


	//   ....[37]....
        /*0140*/ 	.word	0xffffffff


	//   ....[38]....
        /*0144*/ 	.word	0xffffffff


	//   ....[39]....
        /*0148*/ 	.word	0xffffffff


	//   ....[40]....
        /*014c*/ 	.word	0xffffffff


	//   ....[41]....
        /*0150*/ 	.word	0xffffffff


	//   ....[42]....
        /*0154*/ 	.word	0xffffffff


	//   ....[43]....
        /*0158*/ 	.word	0xffffffff


	//   ....[44]....
        /*015c*/ 	.word	0xffffffff


	//   ....[45]....
        /*0160*/ 	.word	0xffffffff


	//   ....[46]....
        /*0164*/ 	.word	0xffffffff


	//   ....[47]....
        /*0168*/ 	.word	0xffffffff


	//   ....[48]....
        /*016c*/ 	.word	0xffffffff


	//   ....[49]....
        /*0170*/ 	.word	0xffffffff


	//   ....[50]....
        /*0174*/ 	.word	0xffffffff


	//   ....[51]....
        /*0178*/ 	.word	0xffffffff


	//   ....[52]....
        /*017c*/ 	.word	0xffffffff


	//   ....[53]....
        /*0180*/ 	.word	0xffffffff


	//   ....[54]....
        /*0184*/ 	.word	0xffffffff


	//   ....[55]....
        /*0188*/ 	.word	0xffffffff


	//   ....[56]....
        /*018c*/ 	.word	0x05000098


	//   ....[57]....
        /*0190*/ 	.word	0x05000098


	//   ....[58]....
        /*0194*/ 	.word	0x05000098


	//   ....[59]....
        /*0198*/ 	.word	0x05000098


	//   ....[60]....
        /*019c*/ 	.word	0x05000098


	//   ....[61]....
        /*01a0*/ 	.word	0x05000098


	//   ....[62]....
        /*01a4*/ 	.word	0x05000098


	//   ....[63]....
        /*01a8*/ 	.word	0x05000098


	//   ....[64]....
        /*01ac*/ 	.word	0x05000098


	//   ....[65]....
        /*01b0*/ 	.word	0x05000098


	//   ....[66]....
        /*01b4*/ 	.word	0x05000098


	//   ....[67]....
        /*01b8*/ 	.word	0x05000098


	//   ....[68]....
        /*01bc*/ 	.word	0x05000098


	//   ....[69]....
        /*01c0*/ 	.word	0x05000098


	//   ....[70]....
        /*01c4*/ 	.word	0x05000098


	//   ....[71]....
        /*01c8*/ 	.word	0x05000098


	//   ....[72]....
        /*01cc*/ 	.word	0x05000098


	//   ....[73]....
        /*01d0*/ 	.word	0x05000098


	//   ....[74]....
        /*01d4*/ 	.word	0x05000098


	//   ....[75]....
        /*01d8*/ 	.word	0x05000098


	//   ....[76]....
        /*01dc*/ 	.word	0x05000098


	//   ....[77]....
        /*01e0*/ 	.word	0x05000098


	//   ....[78]....
        /*01e4*/ 	.word	0x05000098


	//   ....[79]....
        /*01e8*/ 	.word	0x05000098


	//   ....[80]....
        /*01ec*/ 	.word	0x05000098


	//   ....[81]....
        /*01f0*/ 	.word	0x05000098


	//   ....[82]....
        /*01f4*/ 	.word	0x05000098


	//   ....[83]....
        /*01f8*/ 	.word	0x05000098


	//   ....[84]....
        /*01fc*/ 	.word	0x05000098


	//   ....[85]....
        /*0200*/ 	.word	0x05000098


	//   ....[86]....
        /*0204*/ 	.word	0x05000098


	//   ....[87]....
        /*0208*/ 	.word	0x05000098


	//----- nvinfo : EIATTR_COOP_GROUP_INSTR_OFFSETS
	.align		4
.L_1429:
        /*020c*/ 	.byte	0x04, 0x28
        /*020e*/ 	.short	(.L_1431 - .L_1430)


	//   ....[0]....
.L_1430:
        /*0210*/ 	.word	0x00000980


	//   ....[1]....
        /*0214*/ 	.word	0x00000a30


	//   ....[2]....
        /*0218*/ 	.word	0x00000cd0


	//   ....[3]....
        /*021c*/ 	.word	0x000017d0


	//   ....[4]....
        /*0220*/ 	.word	0x00002250


	//   ....[5]....
        /*0224*/ 	.word	0x00002260


	//   ....[6]....
        /*0228*/ 	.word	0x000022a0


	//   ....[7]....
        /*022c*/ 	.word	0x000022b0


	//   ....[8]....
        /*0230*/ 	.word	0x000022f0


	//   ....[9]....
        /*0234*/ 	.word	0x00002300


	//   ....[10]....
        /*0238*/ 	.word	0x00002340


	//   ....[11]....
        /*023c*/ 	.word	0x00002350


	//   ....[12]....
        /*0240*/ 	.word	0x00002390


	//   ....[13]....
        /*0244*/ 	.word	0x000023a0


	//   ....[14]....
        /*0248*/ 	.word	0x00002450


	//   ....[15]....
        /*024c*/ 	.word	0x00002460


	//   ....[16]....
        /*0250*/ 	.word	0x00002470


	//   ....[17]....
        /*0254*/ 	.word	0x00002480


	//   ....[18]....
        /*0258*/ 	.word	0x00002c20


	//   ....[19]....
        /*025c*/ 	.word	0x00002c50


	//   ....[20]....
        /*0260*/ 	.word	0x00002cd0


	//   ....[21]....
        /*0264*/ 	.word	0x00002ce0


	//   ....[22]....
        /*0268*/ 	.word	0x00002d30


	//   ....[23]....
        /*026c*/ 	.word	0x00002d40


	//   ....[24]....
        /*0270*/ 	.word	0x00002d90


	//   ....[25]....
        /*0274*/ 	.word	0x00002da0


	//   ....[26]....
        /*0278*/ 	.word	0x00002df0


	//   ....[27]....
        /*027c*/ 	.word	0x00002e00


	//   ....[28]....
        /*0280*/ 	.word	0x00002e50


	//   ....[29]....
        /*0284*/ 	.word	0x00002e60


	//   ....[30]....
        /*0288*/ 	.word	0x00002e70


	//   ....[31]....
        /*028c*/ 	.word	0x00002e80


	//   ....[32]....
        /*0290*/ 	.word	0x00002eb0


	//   ....[33]....
        /*0294*/ 	.word	0x00002ec0


	//   ....[34]....
        /*0298*/ 	.word	0x000045f0


	//   ....[35]....
        /*029c*/ 	.word	0x00004630


	//   ....[36]....
        /*02a0*/ 	.word	0x000048c0


	//   ....[37]....
        /*02a4*/ 	.word	0x000048d0


	//   ....[38]....
        /*02a8*/ 	.word	0x00004900


	//   ....[39]....
        /*02ac*/ 	.word	0x00004920


	//   ....[40]....
        /*02b0*/ 	.word	0x00004960


	//   ....[41]....
        /*02b4*/ 	.word	0x000049a0


	//   ....[42]....
        /*02b8*/ 	.word	0x00004a00


	//   ....[43]....
        /*02bc*/ 	.word	0x00004a30


	//   ....[44]....
        /*02c0*/ 	.word	0x00005090


	//   ....[45]....
        /*02c4*/ 	.word	0x00005240


	//   ....[46]....
        /*02c8*/ 	.word	0x00005340


	//   ....[47]....
        /*02cc*/ 	.word	0x00005370


	//   ....[48]....
        /*02d0*/ 	.word	0x000053a0


	//   ....[49]....
        /*02d4*/ 	.word	0x00005400


	//   ....[50]....
        /*02d8*/ 	.word	0x00005440


	//   ....[51]....
        /*02dc*/ 	.word	0x00005650


	//   ....[52]....
        /*02e0*/ 	.word	0x00005670


	//   ....[53]....
        /*02e4*/ 	.word	0x000056a0


	//   ....[54]....
        /*02e8*/ 	.word	0x000056e0


	//   ....[55]....
        /*02ec*/ 	.word	0x00005700


	//   ....[56]....
        /*02f0*/ 	.word	0x00005b70


	//   ....[57]....
        /*02f4*/ 	.word	0x00005bc0


	//   ....[58]....
        /*02f8*/ 	.word	0x00005c40


	//   ....[59]....
        /*02fc*/ 	.word	0x00005c90


	//   ....[60]....
        /*0300*/ 	.word	0x00005d10


	//   ....[61]....
        /*0304*/ 	.word	0x00005d60


	//   ....[62]....
        /*0308*/ 	.word	0x00005de0


	//   ....[63]....
        /*030c*/ 	.word	0x00005e30


	//   ....[64]....
        /*0310*/ 	.word	0x00005eb0


	//   ....[65]....
        /*0314*/ 	.word	0x00005f00


	//   ....[66]....
        /*0318*/ 	.word	0x00005f90


	//   ....[67]....
        /*031c*/ 	.word	0x00006030


	//   ....[68]....
        /*0320*/ 	.word	0x000060d0


	//   ....[69]....
        /*0324*/ 	.word	0x00006180


	//   ....[70]....
        /*0328*/ 	.word	0x000061d0


	//   ....[71]....
        /*032c*/ 	.word	0x00006220


	//   ....[72]....
        /*0330*/ 	.word	0x000062d0


	//   ....[73]....
        /*0334*/ 	.word	0x00006340


	//   ....[74]....
        /*0338*/ 	.word	0x000063e0


	//   ....[75]....
        /*033c*/ 	.word	0x00006440


	//   ....[76]....
        /*0340*/ 	.word	0x000064d0


	//   ....[77]....
        /*0344*/ 	.word	0x00006530


	//   ....[78]....
        /*0348*/ 	.word	0x000065c0


	//   ....[79]....
        /*034c*/ 	.word	0x00006620


	//   ....[80]....
        /*0350*/ 	.word	0x000066b0


	//   ....[81]....
        /*0354*/ 	.word	0x00006710


	//   ....[82]....
        /*0358*/ 	.word	0x000067b0


	//   ....[83]....
        /*035c*/ 	.word	0x00006800


	//   ....[84]....
        /*0360*/ 	.word	0x000068a0


	//   ....[85]....
        /*0364*/ 	.word	0x000068f0


	//   ....[86]....
        /*0368*/ 	.word	0x00006950


	//   ....[87]....
        /*036c*/ 	.word	0x000069a0


	//----- nvinfo : EIATTR_VRC_CTA_INIT_COUNT
	.align		4
.L_1431:
        /*0370*/ 	.byte	0x02, 0x4a
	.zero		1
	.zero		1


	//----- nvinfo : EIATTR_EXIT_INSTR_OFFSETS
	.align		4
        /*0374*/ 	.byte	0x04, 0x1c
        /*0376*/ 	.short	(.L_1433 - .L_1432)


	//   ....[0]....
.L_1432:
        /*0378*/ 	.word	0x00005840


	//   ....[1]....
        /*037c*/ 	.word	0x00005b10


	//----- nvinfo : EIATTR_MAX_THREADS
	.align		4
.L_1433:
        /*0380*/ 	.byte	0x04, 0x05
        /*0382*/ 	.short	(.L_1435 - .L_1434)
.L_1434:
        /*0384*/ 	.word	0x00000080
        /*0388*/ 	.word	0x00000001
        /*038c*/ 	.word	0x00000001


	//----- nvinfo : EIATTR_CRS_STACK_SIZE
	.align		4
.L_1435:
        /*0390*/ 	.byte	0x04, 0x1e
        /*0392*/ 	.short	(.L_1437 - .L_1436)
.L_1436:
        /*0394*/ 	.word	0x00000000


	//----- nvinfo : EIATTR_CBANK_PARAM_SIZE
	.align		4
.L_1437:
        /*0398*/ 	.byte	0x03, 0x19
        /*039a*/ 	.short	0x01f0


	//----- nvinfo : EIATTR_PARAM_CBANK
	.align		4
        /*039c*/ 	.byte	0x04, 0x0a
        /*039e*/ 	.short	(.L_1439 - .L_1438)
	.align		4
.L_1438:
        /*03a0*/ 	.word	index@(.nv.constant0._Z25selective_scan_bwd_kernelI32Selective_Scan_bwd_kernel_traitsILi128ELi16ELb1ELb0ELb1ELb0ELb0EN3c108BFloat16EfEEv12SSMParamsBwd)
        /*03a4*/ 	.short	0x0380
        /*03a6*/ 	.short	0x01f0


	//----- nvinfo : EIATTR_SW_WAR
	.align		4
.L_1439:
        /*03a8*/ 	.byte	0x04, 0x36
        /*03aa*/ 	.short	(.L_1441 - .L_1440)
.L_1440:
        /*03ac*/ 	.word	0x00000008
.L_1441:


//--------------------- .nv.info._Z25selective_scan_bwd_kernelI32Selective_Scan_bwd_kernel_traitsILi128ELi16ELb1ELb0ELb1ELb0ELb1EN3c108BFloat16EfEEv12SSMParamsBwd --------------------------
	.section	.nv.info._Z25selective_scan_bwd_kernelI32Selective_Scan_bwd_kernel_traitsILi128ELi16ELb1ELb0ELb1ELb0ELb1EN3c108BFloat16EfEEv12SSMParamsBwd,"",@"SHT_CUDA_INFO"
	.sectionflags	@""
	.align	4


	//----- nvinfo : EIATTR_CUDA_API_VERSION
	.align		4
        /*0000*/ 	.byte	0x04, 0x37
        /*0002*/ 	.short	(.L_1443 - .L_1442)
.L_1442:
        /*0004*/ 	.word	0x00000082


	//----- nvinfo : EIATTR_KPARAM_INFO
	.align		4
.L_1443:
        /*0008*/ 	.byte	0x04, 0x17
        /*000a*/ 	.short	(.L_1445 - .L_1444)
.L_1444:
        /*000c*/ 	.word	0x00000000
        /*0010*/ 	.short	0x0000
        /*0012*/ 	.short	0x0000
        /*0014*/ 	.byte	0x00, 0xf0, 0xc1, 0x07


	//----- nvinfo : EIATTR_SPARSE_MMA_MASK
	.align		4
.L_1445:
        /*0018*/ 	.byte	0x03, 0x50
        /*001a*/ 	.short	0x0000


	//----- nvinfo : EIATTR_MAXREG_COUNT
	.align		4
        /*001c*/ 	.byte	0x03, 0x1b
        /*001e*/ 	.short	0x00a8


	//----- nvinfo : EIATTR_NUM_BARRIERS
	.align		4
        /*0020*/ 	.byte	0x02, 0x4c
        /*0022*/ 	.byte	0x01
	.zero		1


	//----- nvinfo : EIATTR_ANNOTATIONS
	.align		4
        /*0024*/ 	.byte	0x04, 0x55
        /*0026*/ 	.short	(.L_1447 - .L_1446)


	//   ....[0]....
.L_1446:
        /* <DEDUP_REMOVED lines=8> */


	//----- nvinfo : EIATTR_MERCURY_ISA_VERSION
	.align		4
.L_1447:
        /*0098*/ 	.byte	0x03, 0x5f
        /*009a*/ 	.short	0x0101


	//----- nvinfo : EIATTR_INT_WARP_WIDE_INSTR_OFFSETS
	.align		4
        /*009c*/ 	.byte	0x04, 0x31
        /*009e*/ 	.short	(.L_1449 - .L_1448)


	//   ....[0]....
.L_1448:
        /*00a0*/ 	.word	0x00003ef0


	//   ....[1]....
        /*00a4*/ 	.word	0x00004540


	//----- nvinfo : EIATTR_COOP_GROUP_MASK_REGIDS
	.align		4
.L_1449:
        /*00a8*/ 	.byte	0x04, 0x29
        /*00aa*/ 	.short	(.L_1451 - .L_1450)


	//   ....[0]....
.L_1450:
        /*00ac*/ 	.word	0xffffffff


	//   ....[1]....
        /*00b0*/ 	.word	0xffffffff


	//   ....[2]....
        /*00b4*/ 	.word	0xffffffff


	//   ....[3]....
        /*00b8*/ 	.word	0xffffffff


	//   ....[4]....
        /*00bc*/ 	.word	0xffffffff


	//   ....[5]....
        /*00c0*/ 	.word	0xffffffff


	//   ....[6]....
        /*00c4*/ 	.word	0xffffffff


	//   ....[7]....
        /*00c8*/ 	.word	0xffffffff


	//   ....[8]....
        /*00cc*/ 	.word	0xffffffff


	//   ....[9]....
        /*00d0*/ 	.word	0xffffffff


	//   ....[10]....
        /*00d4*/ 	.word	0xffffffff


	//   ....[11]....
        /*00d8*/ 	.word	0xffffffff


	//   ....[12]....
        /*00dc*/ 	.word	0xffffffff


	//   ....[13]....
        /*00e0*/ 	.word	0xffffffff


	//   ....[14]....
        /*00e4*/ 	.word	0xffffffff


	//   ....[15]....
        /*00e8*/ 	.word	0xffffffff


	//   ....[16]....
        /*00ec*/ 	.word	0xffffffff


	//   ....[17]....
        /*00f0*/ 	.word	0xffffffff


	//   ....[18]....
        /*00f4*/ 	.word	0xffffffff


	//   ....[19]....
        /*00f8*/ 	.word	0xffffffff


	//   ....[20]....
        /*00fc*/ 	.word	0xffffffff


	//   ....[21]....
        /*0100*/ 	.word	0xffffffff


	//   ....[22]....
        /*0104*/ 	.word	0xffffffff


	//   ....[23]....
        /*0108*/ 	.word	0xffffffff


	//   ....[24]....
        /*010c*/ 	.word	0xffffffff


	//   ....[25]....
        /*0110*/ 	.word	0xffffffff


	//   ....[26]....
        /*0114*/ 	.word	0xffffffff


	//   ....[27]....
        /*0118*/ 	.word	0xffffffff


	//   ....[28]....
        /*011c*/ 	.word	0xffffffff


	//   ....[29]....
        /*0120*/ 	.word	0xffffffff


	//   ....[30]....
        /*0124*/ 	.word	0xffffffff


	//   ....[31]....
        /*0128*/ 	.word	0xffffffff


	//   ....[32]....
        /*012c*/ 	.word	0xffffffff


	//   ....[33]....
        /*0130*/ 	.word	0xffffffff


	//   ....[34]....
        /*0134*/ 	.word	0xffffffff


	//   ....[35]....
        /*0138*/ 	.word	0xffffffff


	//   ....[36]....
        /*013c*/ 	.word	0xffffffff


	//   ....[37]....
        /*0140*/ 	.word	0xffffffff


	//   ....[38]....
        /*0144*/ 	.word	0xffffffff


	//   ....[39]....
        /*0148*/ 	.word	0xffffffff


	//   ....[40]....
        /*014c*/ 	.word	0xffffffff


	//   ....[41]....
        /*0150*/ 	.word	0xffffffff


	//   ....[42]....
        /*0154*/ 	.word	0xffffffff


	//   ....[43]....
        /*0158*/ 	.word	0xffffffff


	//   ....[44]....
        /*015c*/ 	.word	0xffffffff


	//   ....[45]....
        /*0160*/ 	.word	0xffffffff


	//   ....[46]....
        /*0164*/ 	.word	0xffffffff


	//   ....[47]....
        /*0168*/ 	.word	0xffffffff


	//   ....[48]....
        /*016c*/ 	.word	0xffffffff


	//   ....[49]....
        /*0170*/ 	.word	0xffffffff


	//   ....[50]....
        /*0174*/ 	.word	0xffffffff


	//   ....[51]....
        /*0178*/ 	.word	0xffffffff


	//   ....[52]....
        /*017c*/ 	.word	0xffffffff


	//   ....[53]....
        /*0180*/ 	.word	0xffffffff


	//   ....[54]....
        /*0184*/ 	.word	0xffffffff


	//   ....[55]....
        /*0188*/ 	.word	0xffffffff


	//   ....[56]....
        /*018c*/ 	.word	0xffffffff


	//   ....[57]....
        /*0190*/ 	.word	0xffffffff


	//   ....[58]....
        /*0194*/ 	.word	0xffffffff


	//   ....[59]....
        /*0198*/ 	.word	0xffffffff


	//   ....[60]....
        /*019c*/ 	.word	0x05000098


	//   ....[61]....
        /*01a0*/ 	.word	0x05000098


	//   ....[62]....
        /*01a4*/ 	.word	0x05000098


	//   ....[63]....
        /*01a8*/ 	.word	0x05000098


	//   ....[64]....
        /*01ac*/ 	.word	0x05000098


	//   ....[65]....
        /*01b0*/ 	.word	0x05000098


	//   ....[66]....
        /*01b4*/ 	.word	0x05000098


	//   ....[67]....
        /*01b8*/ 	.word	0x05000098


	//   ....[68]....
        /*01bc*/ 	.word	0x05000098


	//   ....[69]....
        /*01c0*/ 	.word	0x05000098


	//   ....[70]....
        /*01c4*/ 	.word	0x05000098


	//   ....[71]....
        /*01c8*/ 	.word	0x05000098


	//   ....[72]....
        /*01cc*/ 	.word	0x05000098


	//   ....[73]....
        /*01d0*/ 	.word	0x05000098


	//   ....[74]....
        /*01d4*/ 	.word	0x05000098


	//   ....[75]....
        /*01d8*/ 	.word	0x05000098


	//   ....[76]....
        /*01dc*/ 	.word	0x05000098


	//   ....[77]....
        /*01e0*/ 	.word	0x05000098


	//   ....[78]....
        /*01e4*/ 	.word	0x05000098


	//   ....[79]....
        /*01e8*/ 	.word	0x05000098


	//   ....[80]....
        /*01ec*/ 	.word	0x05000098


	//   ....[81]....
        /*01f0*/ 	.word	0x05000098


	//   ....[82]....
        /*01f4*/ 	.word	0x05000098


	//   ....[83]....
        /*01f8*/ 	.word	0x05000098


	//   ....[84]....
        /*01fc*/ 	.word	0x05000098


	//   ....[85]....
        /*0200*/ 	.word	0x05000098


	//   ....[86]....
        /*0204*/ 	.word	0x05000098


	//   ....[87]....
        /*0208*/ 	.word	0x05000098


	//   ....[88]....
        /*020c*/ 	.word	0x05000098


	//   ....[89]....
        /*0210*/ 	.word	0x05000098


	//   ....[90]....
        /*0214*/ 	.word	0x05000098


	//   ....[91]....
        /*0218*/ 	.word	0x05000098


	//----- nvinfo : EIATTR_COOP_GROUP_INSTR_OFFSETS
	.align		4
.L_1451:
        /*021c*/ 	.byte	0x04, 0x28
        /*021e*/ 	.short	(.L_1453 - .L_1452)


	//   ....[0]....
.L_1452:
        /*0220*/ 	.word	0x000009e0


	//   ....[1]....
        /*0224*/ 	.word	0x00000ac0


	//   ....[2]....
        /*0228*/ 	.word	0x00000bf0


	//   ....[3]....
        /*022c*/ 	.word	0x00000cf0


	//   ....[4]....
        /*0230*/ 	.word	0x000015f0


	//   ....[5]....
        /*0234*/ 	.word	0x00001f80


	//   ....[6]....
        /*0238*/ 	.word	0x000022b0


	//   ....[7]....
        /*023c*/ 	.word	0x00002cc0


	//   ....[8]....
        /*0240*/ 	.word	0x00003740


	//   ....[9]....
        /*0244*/ 	.word	0x00003750


	//   ....[10]....
        /*0248*/ 	.word	0x00003790


	//   ....[11]....
        /*024c*/ 	.word	0x000037a0


	//   ....[12]....
        /*0250*/ 	.word	0x000037e0


	//   ....[13]....
        /*0254*/ 	.word	0x000037f0


	//   ....[14]....
        /*0258*/ 	.word	0x00003830


	//   ....[15]....
        /*025c*/ 	.word	0x00003840


	//   ....[16]....
        /*0260*/ 	.word	0x00003880


	//   ....[17]....
        /*0264*/ 	.word	0x00003890


	//   ....[18]....
        /*0268*/ 	.word	0x00003940


	//   ....[19]....
        /*026c*/ 	.word	0x00003950


	//   ....[20]....
        /*0270*/ 	.word	0x00003960


	//   ....[21]....
        /*0274*/ 	.word	0x00003970


	//   ....[22]....
        /*0278*/ 	.word	0x00004110


	//   ....[23]....
        /*027c*/ 	.word	0x00004140


	//   ....[24]....
        /*0280*/ 	.word	0x000041c0


	//   ....[25]....
        /*0284*/ 	.word	0x000041d0


	//   ....[26]....
        /*0288*/ 	.word	0x00004220


	//   ....[27]....
        /*028c*/ 	.word	0x00004230


	//   ....[28]....
        /*0290*/ 	.word	0x00004280


	//   ....[29]....
        /*0294*/ 	.word	0x00004290


	//   ....[30]....
        /*0298*/ 	.word	0x000042e0


	//   ....[31]....
        /*029c*/ 	.word	0x000042f0


	//   ....[32]....
        /*02a0*/ 	.word	0x00004340


	//   ....[33]....
        /*02a4*/ 	.word	0x00004350


	//   ....[34]....
        /*02a8*/ 	.word	0x00004360


	//   ....[35]....
        /*02ac*/ 	.word	0x00004370


	//   ....[36]....
        /*02b0*/ 	.word	0x000043a0


	//   ....[37]....
        /*02b4*/ 	.word	0x000043b0


	//   ....[38]....
        /*02b8*/ 	.word	0x00005af0


	//   ....[39]....
        /*02bc*/ 	.word	0x00005b30


	//   ....[40]....
        /*02c0*/ 	.word	0x00005dc0


	//   ....[41]....
        /*02c4*/ 	.word	0x00005dd0


	//   ....[42]....
        /*02c8*/ 	.word	0x00005e00


	//   ....[43]....
        /*02cc*/ 	.word	0x00005e20


	//   ....[44]....
        /*02d0*/ 	.word	0x00005e60


	//   ....[45]....
        /*02d4*/ 	.word	0x00005ea0


	//   ....[46]....
        /*02d8*/ 	.word	0x00005f00


	//   ....[47]....
        /*02dc*/ 	.word	0x00005f30


	//   ....[48]....
        /*02e0*/ 	.word	0x00006540


	//   ....[49]....
        /*02e4*/ 	.word	0x00006720


	//   ....[50]....
        /*02e8*/ 	.word	0x00006870


	//   ....[51]....
        /*02ec*/ 	.word	0x00006890


	//   ....[52]....
        /*02f0*/ 	.word	0x000068c0


	//   ....[53]....
        /*02f4*/ 	.word	0x00006900


	//   ....[54]....
        /*02f8*/ 	.word	0x00006920


	//   ....[55]....
        /*02fc*/ 	.word	0x00006b30


	//   ....[56]....
        /*0300*/ 	.word	0x00006b50


	//   ....[57]....
        /*0304*/ 	.word	0x00006b80


	//   ....[58]....
        /*0308*/ 	.word	0x00006bc0


	//   ....[59]....
        /*030c*/ 	.word	0x00006be0


	//   ....[60]....
        /*0310*/ 	.word	0x00007050


	//   ....[61]....
        /*0314*/ 	.word	0x000070a0


	//   ....[62]....
        /*0318*/ 	.word	0x00007120


	//   ....[63]....
        /*031c*/ 	.word	0x00007170


	//   ....[64]....
        /*0320*/ 	.word	0x000071f0


	//   ....[65]....
        /*0324*/ 	.word	0x00007240


	//   ....[66]....
        /*0328*/ 	.word	0x000072c0


	//   ....[67]....
        /*032c*/ 	.word	0x00007310


	//   ....[68]....
        /*0330*/ 	.word	0x00007390


	//   ....[69]....
        /*0334*/ 	.word	0x000073e0


	//   ....[70]....
        /*0338*/ 	.word	0x00007470


	//   ....[71]....
        /*033c*/ 	.word	0x00007510


	//   ....[72]....
        /*0340*/ 	.word	0x000075b0


	//   ....[73]....
        /*0344*/ 	.word	0x00007660


	//   ....[74]....
        /*0348*/ 	.word	0x000076b0


	//   ....[75]....
        /*034c*/ 	.word	0x00007700


	//   ....[76]....
        /*0350*/ 	.word	0x000077b0


	//   ....[77]....
        /*0354*/ 	.word	0x00007820


	//   ....[78]....
        /*0358*/ 	.word	0x000078c0


	//   ....[79]....
        /*035c*/ 	.word	0x00007920


	//   ....[80]....
        /*0360*/ 	.word	0x000079b0


	//   ....[81]....
        /*0364*/ 	.word	0x00007a10


	//   ....[82]....
        /*0368*/ 	.word	0x00007aa0


	//   ....[83]....
        /*036c*/ 	.word	0x00007b00


	//   ....[84]....
        /*0370*/ 	.word	0x00007b90


	//   ....[85]....
        /*0374*/ 	.word	0x00007bf0


	//   ....[86]....
        /*0378*/ 	.word	0x00007c90


	//   ....[87]....
        /*037c*/ 	.word	0x00007ce0


	//   ....[88]....
        /*0380*/ 	.word	0x00007d80


	//   ....[89]....
        /*0384*/ 	.word	0x00007dd0


	//   ....[90]....
        /*0388*/ 	.word	0x00007e30


	//   ....[91]....
        /*038c*/ 	.word	0x00007e80


	//----- nvinfo : EIATTR_VRC_CTA_INIT_COUNT
	.align		4
.L_1453:
        /*0390*/ 	.byte	0x02, 0x4a
	.zero		1
	.zero		1


	//----- nvinfo : EIATTR_EXIT_INSTR_OFFSETS
	.align		4
        /*0394*/ 	.byte	0x04, 0x1c
        /*0396*/ 	.short	(.L_1455 - .L_1454)


	//   ....[0]....
.L_1454:
        /*0398*/ 	.word	0x00006d20


	//   ....[1]....
        /*039c*/ 	.word	0x00006ff0


	//----- nvinfo : EIATTR_MAX_THREADS
	.align		4
.L_1455:
        /*03a0*/ 	.byte	0x04, 0x05
        /*03a2*/ 	.short	(.L_1457 - .L_1456)
.L_1456:
        /*03a4*/ 	.word	0x00000080
        /*03a8*/ 	.word	0x00000001
        /*03ac*/ 	.word	0x00000001


	//----- nvinfo : EIATTR_CRS_STACK_SIZE
	.align		4
.L_1457:
        /*03b0*/ 	.byte	0x04, 0x1e
        /*03b2*/ 	.short	(.L_1459 - .L_1458)
.L_1458:
        /*03b4*/ 	.word	0x00000000


	//----- nvinfo : EIATTR_CBANK_PARAM_SIZE
	.align		4
.L_1459:
        /*03b8*/ 	.byte	0x03, 0x19
        /*03ba*/ 	.short	0x01f0


	//----- nvinfo : EIATTR_PARAM_CBANK
	.align		4
        /*03bc*/ 	.byte	0x04, 0x0a
        /*03be*/ 	.short	(.L_1461 - .L_1460)
	.align		4
.L_1460:
        /*03c0*/ 	.word	index@(.nv.constant0._Z25selective_scan_bwd_kernelI32Selective_Scan_bwd_kernel_traitsILi128ELi16ELb1ELb0ELb1ELb0ELb1EN3c108BFloat16EfEEv12SSMParamsBwd)
        /*03c4*/ 	.short	0x0380
        /*03c6*/ 	.short	0x01f0


	//----- nvinfo : EIATTR_SW_WAR
	.align		4
.L_1461:
        /*03c8*/ 	.byte	0x04, 0x36
        /*03ca*/ 	.short	(.L_1463 - .L_1462)
.L_1462:
        /*03cc*/ 	.word	0x00000008
.L_1463:


//--------------------- .nv.info._Z25selective_scan_bwd_kernelI32Selective_Scan_bwd_kernel_traitsILi128ELi16ELb1ELb0ELb1ELb1ELb0EN3c108BFloat16EfEEv12SSMParamsBwd --------------------------
	.section	.nv.info._Z25selective_scan_bwd_kernelI32Selective_Scan_bwd_kernel_traitsILi128ELi16ELb1ELb0ELb1ELb1ELb0EN3c108BFloat16EfEEv12SSMParamsBwd,"",@"SHT_CUDA_INFO"
	.sectionflags	@""
	.align	4


	//----- nvinfo : EIATTR_CUDA_API_VERSION
	.align		4
        /*0000*/ 	.byte	0x04, 0x37
        /*0002*/ 	.short	(.L_1465 - .L_1464)
.L_1464:
        /*0004*/ 	.word	0x00000082


	//----- nvinfo : EIATTR_KPARAM_INFO
	.align		4
.L_1465:
        /*0008*/ 	.byte	0x04, 0x17
        /*000a*/ 	.short	(.L_1467 - .L_1466)
.L_1466:
        /*000c*/ 	.word	0x00000000
        /*0010*/ 	.short	0x0000
        /*0012*/ 	.short	0x0000
        /*0014*/ 	.byte	0x00, 0xf0, 0xc1, 0x07


	//----- nvinfo : EIATTR_SPARSE_MMA_MASK
	.align		4
.L_1467:
        /*0018*/ 	.byte	0x03, 0x50
        /*001a*/ 	.short	0x0000


	//----- nvinfo : EIATTR_MAXREG_COUNT
	.align		4
        /*001c*/ 	.byte	0x03, 0x1b
        /*001e*/ 	.short	0x00a8


	//----- nvinfo : EIATTR_NUM_BARRIERS
	.align		4
        /*0020*/ 	.byte	0x02, 0x4c
        /*0022*/ 	.byte	0x01
	.zero		1


	//----- nvinfo : EIATTR_ANNOTATIONS
	.align		4
        /*0024*/ 	.byte	0x04, 0x55
        /*0026*/ 	.short	(.L_1469 - .L_1468)


	//   ....[0]....
.L_1468:
        /* <DEDUP_REMOVED lines=10> */


	//----- nvinfo : EIATTR_MERCURY_ISA_VERSION
	.align		4
.L_1469:
        /*00b8*/ 	.byte	0x03, 0x5f
        /*00ba*/ 	.short	0x0101


	//----- nvinfo : EIATTR_INT_WARP_WIDE_INSTR_OFFSETS
	.align		4
        /*00bc*/ 	.byte	0x04, 0x31
        /*00be*/ 	.short	(.L_1471 - .L_1470)


	//   ....[0]....
.L_1470:
        /*00c0*/ 	.word	0x000049f0


	//   ....[1]....
        /*00c4*/ 	.word	0x00005340


	//----- nvinfo : EIATTR_COOP_GROUP_MASK_REGIDS
	.align		4
.L_1471:
        /*00c8*/ 	.byte	0x04, 0x29
        /*00ca*/ 	.short	(.L_1473 - .L_1472)


	//   ....[0]....
.L_1472:
        /*00cc*/ 	.word	0xffffffff


	//   ....[1]....
        /*00d0*/ 	.word	0xffffffff


	//   ....[2]....
        /*00d4*/ 	.word	0xffffffff


	//   ....[3]....
        /*00d8*/ 	.word	0xffffffff


	//   ....[4]....
        /*00dc*/ 	.word	0xffffffff


	//   ....[5]....
        /*00e0*/ 	.word	0xffffffff


	//   ....[6]....
        /*00e4*/ 	.word	0xffffffff


	//   ....[7]....
        /*00e8*/ 	.word	0xffffffff


	//   ....[8]....
        /*00ec*/ 	.word	0xffffffff


	//   ....[9]....
        /*00f0*/ 	.word	0xffffffff


	//   ....[10]....
        /*00f4*/ 	.word	0xffffffff


	//   ....[11]....
        /*00f8*/ 	.word	0xffffffff


	//   ....[12]....
        /*00fc*/ 	.word	0xffffffff


	//   ....[13]....
        /*0100*/ 	.word	0xffffffff


	//   ....[14]....
        /*0104*/ 	.word	0xffffffff


	//   ....[15]....
        /*0108*/ 	.word	0xffffffff


	//   ....[16]....
        /*010c*/ 	.word	0xffffffff


	//   ....[17]....
        /*0110*/ 	.word	0xffffffff


	//   ....[18]....
        /*0114*/ 	.word	0xffffffff


	//   ....[19]....
        /*0118*/ 	.word	0xffffffff


	//   ....[20]....
        /*011c*/ 	.word	0xffffffff


	//   ....[21]....
        /*0120*/ 	.word	0xffffffff


	//   ....[22]....
        /*0124*/ 	.word	0xffffffff


	//   ....[23]....
        /*0128*/ 	.word	0xffffffff


	//   ....[24]....
        /*012c*/ 	.word	0xffffffff


	//   ....[25]....
        /*0130*/ 	.word	0xffffffff


	//   ....[26]....
        /*0134*/ 	.word	0xffffffff


	//   ....[27]....
        /*0138*/ 	.word	0xffffffff


	//   ....[28]....
        /*013c*/ 	.word	0xffffffff


	//   ....[29]....
        /*0140*/ 	.word	0xffffffff


	//   ....[30]....
        /*0144*/ 	.word	0xffffffff


	//   ....[31]....
        /*0148*/ 	.word	0xffffffff


	//   ....[32]....
        /*014c*/ 	.word	0xffffffff


	//   ....[33]....
        /*0150*/ 	.word	0xffffffff


	//   ....[34]....
        /*0154*/ 	.word	0xffffffff


	//   ....[35]....
        /*0158*/ 	.word	0xffffffff


	//   ....[36]....
        /*015c*/ 	.word	0xffffffff


	//   ....[37]....
        /*0160*/ 	.word	0xffffffff


	//   ....[38]....
        /*0164*/ 	.word	0xffffffff


	//   ....[39]....
        /*0168*/ 	.word	0xffffffff


	//   ....[40]....
        /*016c*/ 	.word	0xffffffff


	//   ....[41]....
        /*0170*/ 	.word	0xffffffff


	//   ....[42]....
        /*0174*/ 	.word	0xffffffff


	//   ....[43]....
        /*0178*/ 	.word	0xffffffff


	//   ....[44]....
        /*017c*/ 	.word	0xffffffff


	//   ....[45]....
        /*0180*/ 	.word	0xffffffff


	//   ....[46]....
        /*0184*/ 	.word	0xffffffff


	//   ....[47]....
        /*0188*/ 	.word	0xffffffff


	//   ....[48]....
        /*018c*/ 	.word	0xffffffff


	//   ....[49]....
        /*0190*/ 	.word	0xffffffff


	//   ....[50]....
        /*0194*/ 	.word	0xffffffff


	//   ....[51]....
        /*0198*/ 	.word	0xffffffff


	//   ....[52]....
        /*019c*/ 	.word	0xffffffff


	//   ....[53]....
        /*01a0*/ 	.word	0xffffffff


	//   ....[54]....
        /*01a4*/ 	.word	0xffffffff


	//   ....[55]....
        /*01a8*/ 	.word	0xffffffff


	//   ....[56]....
        /*01ac*/ 	.word	0xffffffff


	//   ....[57]....
        /*01b0*/ 	.word	0x05000056


	//   ....[58]....
        /*01b4*/ 	.word	0x05000056


	//   ....[59]....
        /*01b8*/ 	.word	0x05000056


	//   ....[60]....
        /*01bc*/ 	.word	0x05000056


	//   ....[61]....
        /*01c0*/ 	.word	0x05000056


	//   ....[62]....
        /*01c4*/ 	.word	0x05000056


	//   ....[63]....
        /*01c8*/ 	.word	0x05000056


	//   ....[64]....
        /*01cc*/ 	.word	0x05000056


	//   ....[65]....
        /*01d0*/ 	.word	0x05000056


	//   ....[66]....
        /*01d4*/ 	.word	0x05000056


	//   ....[67]....
        /*01d8*/ 	.word	0x05000056


	//   ....[68]....
        /*01dc*/ 	.word	0x05000056


	//   ....[69]....
        /*01e0*/ 	.word	0x05000056


	//   ....[70]....
        /*01e4*/ 	.word	0x05000056


	//   ....[71]....
        /*01e8*/ 	.word	0x05000056


	//   ....[72]....
        /*01ec*/ 	.word	0x05000056


	//   ....[73]....
        /*01f0*/ 	.word	0x05000056


	//   ....[74]....
        /*01f4*/ 	.word	0x05000056


	//   ....[75]....
        /*01f8*/ 	.word	0x05000056


	//   ....[76]....
        /*01fc*/ 	.word	0x05000056


	//   ....[77]....
        /*0200*/ 	.word	0x05000056


	//   ....[78]....
        /*0204*/ 	.word	0x05000056


	//   ....[79]....
        /*0208*/ 	.word	0x05000056


	//   ....[80]....
        /*020c*/ 	.word	0x05000056


	//   ....[81]....
        /*0210*/ 	.word	0x05000056


	//   ....[82]....
        /*0214*/ 	.word	0x05000056


	//   ....[83]....
        /*0218*/ 	.word	0x05000056


	//   ....[84]....
        /*021c*/ 	.word	0x05000056


	//   ....[85]....
        /*0220*/ 	.word	0x05000056


	//   ....[86]....
        /*0224*/ 	.word	0x05000056


	//   ....[87]....
        /*0228*/ 	.word	0x05000056


	//   ....[88]....
        /*022c*/ 	.word	0x05000056


	//----- nvinfo : EIATTR_COOP_GROUP_INSTR_OFFSETS
	.align		4
.L_1473:
        /*0230*/ 	.byte	0x04, 0x28
        /*0232*/ 	.short	(.L_1475 - .L_1474)


	//   ....[0]....
.L_1474:
        /*0234*/ 	.word	0x00000970


	//   ....[1]....
        /*0238*/ 	.word	0x00000a20


	//   ....[2]....
        /*023c*/ 	.word	0x00000d90


	//   ....[3]....
        /*0240*/ 	.word	0x00003ac0


	//   ....[4]....
        /*0244*/ 	.word	0x00004430


	//   ....[5]....
        /*0248*/ 	.word	0x00004440


	//   ....[6]....
        /*024c*/ 	.word	0x00004480


	//   ....[7]....
        /*0250*/ 	.word	0x00004490


	//   ....[8]....
        /*0254*/ 	.word	0x000044d0


	//   ....[9]....
        /*0258*/ 	.word	0x000044e0


	//   ....[10]....
        /*025c*/ 	.word	0x00004520


	//   ....[11]....
        /*0260*/ 	.word	0x00004530


	//   ....[12]....
        /*0264*/ 	.word	0x00004570


	//   ....[13]....
        /*0268*/ 	.word	0x00004580


	//   ....[14]....
        /*026c*/ 	.word	0x00004630


	//   ....[15]....
        /*0270*/ 	.word	0x00004640


	//   ....[16]....
        /*0274*/ 	.word	0x00004650


	//   ....[17]....
        /*0278*/ 	.word	0x00004660


	//   ....[18]....
        /*027c*/ 	.word	0x00004e00


	//   ....[19]....
        /*0280*/ 	.word	0x00004e30


	//   ....[20]....
        /*0284*/ 	.word	0x00004ea0


	//   ....[21]....
        /*0288*/ 	.word	0x00004ec0


	//   ....[22]....
        /*028c*/ 	.word	0x00004f10


	//   ....[23]....
        /*0290*/ 	.word	0x00004f20


	//   ....[24]....
        /*0294*/ 	.word	0x00004f70


	//   ....[25]....
        /*0298*/ 	.word	0x00004f80


	//   ....[26]....
        /*029c*/ 	.word	0x00004fd0


	//   ....[27]....
        /*02a0*/ 	.word	0x00004fe0


	//   ....[28]....
        /*02a4*/ 	.word	0x00005030


	//   ....[29]....
        /*02a8*/ 	.word	0x00005040


	//   ....[30]....
        /*02ac*/ 	.word	0x00005050


	//   ....[31]....
        /*02b0*/ 	.word	0x00005060


	//   ....[32]....
        /*02b4*/ 	.word	0x00005090


	//   ....[33]....
        /*02b8*/ 	.word	0x000050a0


	//   ....[34]....
        /*02bc*/ 	.word	0x00006640


	//   ....[35]....
        /*02c0*/ 	.word	0x00006680


	//   ....[36]....
        /*02c4*/ 	.word	0x00006740


	//   ....[37]....
        /*02c8*/ 	.word	0x00006750


	//   ....[38]....
        /*02cc*/ 	.word	0x00006790


	//   ....[39]....
        /*02d0*/ 	.word	0x000067d0


	//   ....[40]....
        /*02d4*/ 	.word	0x00006960


	//   ....[41]....
        /*02d8*/ 	.word	0x000069a0


	//   ....[42]....
        /*02dc*/ 	.word	0x00006b30


	//   ....[43]....
        /*02e0*/ 	.word	0x00006b70


	//   ....[44]....
        /*02e4*/ 	.word	0x00007010


	//   ....[45]....
        /*02e8*/ 	.word	0x00007840


	//   ....[46]....
        /*02ec*/ 	.word	0x00007b90


	//   ....[47]....
        /*02f0*/ 	.word	0x00007ec0


	//   ....[48]....
        /*02f4*/ 	.word	0x00007ee0


	//   ....[49]....
        /*02f8*/ 	.word	0x00007f10


	//   ....[50]....
        /*02fc*/ 	.word	0x00007f50


	//   ....[51]....
        /*0300*/ 	.word	0x00007f70


	//   ....[52]....
        /*0304*/ 	.word	0x00008180


	//   ....[53]....
        /*0308*/ 	.word	0x000081a0


	//   ....[54]....
        /*030c*/ 	.word	0x000081d0


	//   ....[55]....
        /*0310*/ 	.word	0x00008210


	//   ....[56]....
        /*0314*/ 	.word	0x00008230


	//   ....[57]....
        /*0318*/ 	.word	0x000086a0


	//   ....[58]....
        /*031c*/ 	.word	0x000086f0


	//   ....[59]....
        /*0320*/ 	.word	0x00008770


	//   ....[60]....
        /*0324*/ 	.word	0x000087c0


	//   ....[61]....
        /*0328*/ 	.word	0x00008840


	//   ....[62]....
        /*032c*/ 	.word	0x00008890


	//   ....[63]....
        /*0330*/ 	.word	0x00008910


	//   ....[64]....
        /*0334*/ 	.word	0x00008960


	//   ....[65]....
        /*0338*/ 	.word	0x000089e0


	//   ....[66]....
        /*033c*/ 	.word	0x00008a30


	//   ....[67]....
        /*0340*/ 	.word	0x00008ac0


	//   ....[68]....
        /*0344*/ 	.word	0x00008b60


	//   ....[69]....
        /*0348*/ 	.word	0x00008c00


	//   ....[70]....
        /*034c*/ 	.word	0x00008cb0


	//   ....[71]....
        /*0350*/ 	.word	0x00008d00


	//   ....[72]....
        /*0354*/ 	.word	0x00008d50


	//   ....[73]....
        /*0358*/ 	.word	0x00008e00


	//   ....[74]....
        /*035c*/ 	.word	0x00008e70


	//   ....[75]....
        /*0360*/ 	.word	0x00008f20


	//   ....[76]....
        /*0364*/ 	.word	0x00008f80


	//   ....[77]....
        /*0368*/ 	.word	0x00009020


	//   ....[78]....
        /*036c*/ 	.word	0x00009080


	//   ....[79]....
        /*0370*/ 	.word	0x00009120


	//   ....[80]....
        /*0374*/ 	.word	0x00009180


	//   ....[81]....
        /*0378*/ 	.word	0x00009220


	//   ....[82]....
        /*037c*/ 	.word	0x00009280


	//   ....[83]....
        /*0380*/ 	.word	0x00009320


	//   ....[84]....
        /*0384*/ 	.word	0x00009370


	//   ....[85]....
        /*0388*/ 	.word	0x000093f0


	//   ....[86]....
        /*038c*/ 	.word	0x00009440


	//   ....[87]....
        /*0390*/ 	.word	0x00009490


	//   ....[88]....
        /*0394*/ 	.word	0x000094e0


	//----- nvinfo : EIATTR_VRC_CTA_INIT_COUNT
	.align		4
.L_1475:
        /*0398*/ 	.byte	0x02, 0x4a
	.zero		1
	.zero		1


	//----- nvinfo : EIATTR_EXIT_INSTR_OFFSETS
	.align		4
        /*039c*/ 	.byte	0x04, 0x1c
        /*039e*/ 	.short	(.L_1477 - .L_1476)


	//   ....[0]....
.L_1476:
        /*03a0*/ 	.word	0x00008370


	//   ....[1]....
        /*03a4*/ 	.word	0x00008640


	//----- nvinfo : EIATTR_MAX_THREADS
	.align		4
.L_1477:
        /*03a8*/ 	.byte	0x04, 0x05
        /*03aa*/ 	.short	(.L_1479 - .L_1478)
.L_1478:
        /*03ac*/ 	.word	0x00000080
        /*03b0*/ 	.word	0x00000001
        /*03b4*/ 	.word	0x00000001


	//----- nvinfo : EIATTR_CRS_STACK_SIZE
	.align		4
.L_1479:
        /*03b8*/ 	.byte	0x04, 0x1e
        /*03ba*/ 	.short	(.L_1481 - .L_1480)
.L_1480:
        /*03bc*/ 	.word	0x00000000


	//----- nvinfo : EIATTR_CBANK_PARAM_SIZE
	.align		4
.L_1481:
        /*03c0*/ 	.byte	0x03, 0x19
        /*03c2*/ 	.short	0x01f0


	//----- nvinfo : EIATTR_PARAM_CBANK
	.align		4
        /*03c4*/ 	.byte	0x04, 0x0a
        /*03c6*/ 	.short	(.L_1483 - .L_1482)
	.align		4
.L_1482:
        /*03c8*/ 	.word	index@(.nv.constant0._Z25selective_scan_bwd_kernelI32Selective_Scan_bwd_kernel_traitsILi128ELi16ELb1ELb0ELb1ELb1ELb0EN3c108BFloat16EfEEv12SSMParamsBwd)
        /*03cc*/ 	.short	0x0380
        /*03ce*/ 	.short	0x01f0


	//----- nvinfo : EIATTR_SW_WAR
	.align		4
.L_1483:
        /*03d0*/ 	.byte	0x04, 0x36
        /*03d2*/ 	.short	(.L_1485 - .L_1484)
.L_1484:
        /*03d4*/ 	.word	0x00000008
.L_1485:


//--------------------- .nv.info._Z25selective_scan_bwd_kernelI32Selective_Scan_bwd_kernel_traitsILi128ELi16ELb1ELb0ELb1ELb1ELb1EN3c108BFloat16EfEEv12SSMParamsBwd --------------------------
	.section	.nv.info._Z25selective_scan_bwd_kernelI32Selective_Scan_bwd_kernel_traitsILi128ELi16ELb1ELb0ELb1ELb1ELb1EN3c108BFloat16EfEEv12SSMParamsBwd,"",@"SHT_CUDA_INFO"
	.sectionflags	@""
	.align	4


	//----- nvinfo : EIATTR_CUDA_API_VERSION
	.align		4
        /*0000*/ 	.byte	0x04, 0x37
        /*0002*/ 	.short	(.L_1487 - .L_1486)
.L_1486:
        /*0004*/ 	.word	0x00000082


	//----- nvinfo : EIATTR_KPARAM_INFO
	.align		4
.L_1487:
        /*0008*/ 	.byte	0x04, 0x17
        /*000a*/ 	.short	(.L_1489 - .L_1488)
.L_1488:
        /*000c*/ 	.word	0x00000000
        /*0010*/ 	.short	0x0000
        /*0012*/ 	.short	0x0000
        /*0014*/ 	.byte	0x00, 0xf0, 0xc1, 0x07


	//----- nvinfo : EIATTR_SPARSE_MMA_MASK
	.align		4
.L_1489:
        /*0018*/ 	.byte	0x03, 0x50
        /*001a*/ 	.short	0x0000


	//----- nvinfo : EIATTR_MAXREG_COUNT
	.align		4
        /*001c*/ 	.byte	0x03, 0x1b
        /*001e*/ 	.short	0x00a8


	//----- nvinfo : EIATTR_NUM_BARRIERS
	.align		4
        /*0020*/ 	.byte	0x02, 0x4c
        /*0022*/ 	.byte	0x01
	.zero		1


	//----- nvinfo : EIATTR_ANNOTATIONS
	.align		4
        /*0024*/ 	.byte	0x04, 0x55
        /*0026*/ 	.short	(.L_1491 - .L_1490)


	//   ....[0]....
.L_1490:
        /* <DEDUP_REMOVED lines=11> */


	//----- nvinfo : EIATTR_MERCURY_ISA_VERSION
	.align		4
.L_1491:
        /*00c8*/ 	.byte	0x03, 0x5f
        /*00ca*/ 	.short	0x0101


	//----- nvinfo : EIATTR_INT_WARP_WIDE_INSTR_OFFSETS
	.align		4
        /*00cc*/ 	.byte	0x04, 0x31
        /*00ce*/ 	.short	(.L_1493 - .L_1492)


	//   ....[0]....
.L_1492:
        /*00d0*/ 	.word	0x00005df0


	//   ....[1]....
        /*00d4*/ 	.word	0x000066d0


	//----- nvinfo : EIATTR_COOP_GROUP_MASK_REGIDS
	.align		4
.L_1493:
        /*00d8*/ 	.byte	0x04, 0x29
        /*00da*/ 	.short	(.L_1495 - .L_1494)


	//   ....[0]....
.L_1494:
        /*00dc*/ 	.word	0xffffffff


	//   ....[1]....
        /*00e0*/ 	.word	0xffffffff


	//   ....[2]....
        /*00e4*/ 	.word	0xffffffff


	//   ....[3]....
        /*00e8*/ 	.word	0xffffffff


	//   ....[4]....
        /*00ec*/ 	.word	0xffffffff


	//   ....[5]....
        /*00f0*/ 	.word	0xffffffff


	//   ....[6]....
        /*00f4*/ 	.word	0xffffffff


	//   ....[7]....
        /*00f8*/ 	.word	0xffffffff


	//   ....[8]....
        /*00fc*/ 	.word	0xffffffff


	//   ....[9]....
        /*0100*/ 	.word	0xffffffff


	//   ....[10]....
        /*0104*/ 	.word	0xffffffff


	//   ....[11]....
        /*0108*/ 	.word	0xffffffff


	//   ....[12]....
        /*010c*/ 	.word	0xffffffff


	//   ....[13]....
        /*0110*/ 	.word	0xffffffff


	//   ....[14]....
        /*0114*/ 	.word	0xffffffff


	//   ....[15]....
        /*0118*/ 	.word	0xffffffff


	//   ....[16]....
        /*011c*/ 	.word	0xffffffff


	//   ....[17]....
        /*0120*/ 	.word	0xffffffff


	//   ....[18]....
        /*0124*/ 	.word	0xffffffff


	//   ....[19]....
        /*0128*/ 	.word	0xffffffff


	//   ....[20]....
        /*012c*/ 	.word	0xffffffff


	//   ....[21]....
        /*0130*/ 	.word	0xffffffff


	//   ....[22]....
        /*0134*/ 	.word	0xffffffff


	//   ....[23]....
        /*0138*/ 	.word	0xffffffff


	//   ....[24]....
        /*013c*/ 	.word	0xffffffff


	//   ....[25]....
        /*0140*/ 	.word	0xffffffff


	//   ....[26]....
        /*0144*/ 	.word	0xffffffff


	//   ....[27]....
        /*0148*/ 	.word	0xffffffff


	//   ....[28]....
        /*014c*/ 	.word	0xffffffff


	//   ....[29]....
        /*0150*/ 	.word	0xffffffff


	//   ....[30]....
        /*0154*/ 	.word	0xffffffff


	//   ....[31]....
        /*0158*/ 	.word	0xffffffff


	//   ....[32]....
        /*015c*/ 	.word	0xffffffff


	//   ....[33]....
        /*0160*/ 	.word	0xffffffff


	//   ....[34]....
        /*0164*/ 	.word	0xffffffff


	//   ....[35]....
        /*0168*/ 	.word	0xffffffff


	//   ....[36]....
        /*016c*/ 	.word	0xffffffff


	//   ....[37]....
        /*0170*/ 	.word	0xffffffff


	//   ....[38]....
        /*0174*/ 	.word	0xffffffff


	//   ....[39]....
        /*0178*/ 	.word	0xffffffff


	//   ....[40]....
        /*017c*/ 	.word	0xffffffff


	//   ....[41]....
        /*0180*/ 	.word	0xffffffff


	//   ....[42]....
        /*0184*/ 	.word	0xffffffff


	//   ....[43]....
        /*0188*/ 	.word	0xffffffff


	//   ....[44]....
        /*018c*/ 	.word	0xffffffff


	//   ....[45]....
        /*0190*/ 	.word	0xffffffff


	//   ....[46]....
        /*0194*/ 	.word	0xffffffff


	//   ....[47]....
        /*0198*/ 	.word	0xffffffff


	//   ....[48]....
        /*019c*/ 	.word	0xffffffff


	//   ....[49]....
        /*01a0*/ 	.word	0xffffffff


	//   ....[50]....
        /*01a4*/ 	.word	0xffffffff


	//   ....[51]....
        /*01a8*/ 	.word	0xffffffff


	//   ....[52]....
        /*01ac*/ 	.word	0xffffffff


	//   ....[53]....
        /*01b0*/ 	.word	0xffffffff


	//   ....[54]....
        /*01b4*/ 	.word	0xffffffff


	//   ....[55]....
        /*01b8*/ 	.word	0xffffffff


	//   ....[56]....
        /*01bc*/ 	.word	0xffffffff


	//   ....[57]....
        /*01c0*/ 	.word	0xffffffff


	//   ....[58]....
        /*01c4*/ 	.word	0xffffffff


	//   ....[59]....
        /*01c8*/ 	.word	0xffffffff


	//   ....[60]....
        /*01cc*/ 	.word	0xffffffff


	//   ....[61]....
        /*01d0*/ 	.word	0x05000056


	//   ....[62]....
        /*01d4*/ 	.word	0x05000056


	//   ....[63]....
        /*01d8*/ 	.word	0x05000056


	//   ....[64]....
        /*01dc*/ 	.word	0x05000056


	//   ....[65]....
        /*01e0*/ 	.word	0x05000056


	//   ....[66]....
        /*01e4*/ 	.word	0x05000056


	//   ....[67]....
        /*01e8*/ 	.word	0x05000056


	//   ....[68]....
        /*01ec*/ 	.word	0x05000056


	//   ....[69]....
        /*01f0*/ 	.word	0x05000056


	//   ....[70]....
        /*01f4*/ 	.word	0x05000056


	//   ....[71]....
        /*01f8*/ 	.word	0x05000056


	//   ....[72]....
        /*01fc*/ 	.word	0x05000056


	//   ....[73]....
        /*0200*/ 	.word	0x05000056


	//   ....[74]....
        /*0204*/ 	.word	0x05000056


	//   ....[75]....
        /*0208*/ 	.word	0x05000056


	//   ....[76]....
        /*020c*/ 	.word	0x05000056


	//   ....[77]....
        /*0210*/ 	.word	0x05000056


	//   ....[78]....
        /*0214*/ 	.word	0x05000056


	//   ....[79]....
        /*0218*/ 	.word	0x05000056


	//   ....[80]....
        /*021c*/ 	.word	0x05000056


	//   ....[81]....
        /*0220*/ 	.word	0x05000056


	//   ....[82]....
        /*0224*/ 	.word	0x05000056


	//   ....[83]....
        /*0228*/ 	.word	0x05000056


	//   ....[84]....
        /*022c*/ 	.word	0x05000056


	//   ....[85]....
        /*0230*/ 	.word	0x05000056


	//   ....[86]....
        /*0234*/ 	.word	0x05000056


	//   ....[87]....
        /*0238*/ 	.word	0x05000056


	//   ....[88]....
        /*023c*/ 	.word	0x05000056


	//   ....[89]....
        /*0240*/ 	.word	0x05000056


	//   ....[90]....
        /*0244*/ 	.word	0x05000056


	//   ....[91]....
        /*0248*/ 	.word	0x05000056


	//   ....[92]....
        /*024c*/ 	.word	0x05000056


	//----- nvinfo : EIATTR_COOP_GROUP_INSTR_OFFSETS
	.align		4
.L_1495:
        /*0250*/ 	.byte	0x04, 0x28
        /*0252*/ 	.short	(.L_1497 - .L_1496)


	//   ....[0]....
.L_1496:
        /*0254*/ 	.word	0x00000940


	//   ....[1]....
        /*0258*/ 	.word	0x00000a00


	//   ....[2]....
        /*025c*/ 	.word	0x00000c00


	//   ....[3]....
        /*0260*/ 	.word	0x00003170


	//   ....[4]....
        /*0264*/ 	.word	0x00003a10


	//   ....[5]....
        /*0268*/ 	.word	0x00004240


	//   ....[6]....
        /*026c*/ 	.word	0x00004660


	//   ....[7]....
        /*0270*/ 	.word	0x000050a0


	//   ....[8]....
        /*0274*/ 	.word	0x000058f0


	//   ....[9]....
        /*0278*/ 	.word	0x00005900


	//   ....[10]....
        /*027c*/ 	.word	0x00005940


	//   ....[11]....
        /*0280*/ 	.word	0x00005950


	//   ....[12]....
        /*0284*/ 	.word	0x00005990


	//   ....[13]....
        /*0288*/ 	.word	0x000059a0


	//   ....[14]....
        /*028c*/ 	.word	0x000059e0


	//   ....[15]....
        /*0290*/ 	.word	0x000059f0


	//   ....[16]....
        /*0294*/ 	.word	0x00005a30


	//   ....[17]....
        /*0298*/ 	.word	0x00005a40


	//   ....[18]....
        /*029c*/ 	.word	0x00005af0


	//   ....[19]....
        /*02a0*/ 	.word	0x00005b00


	//   ....[20]....
        /*02a4*/ 	.word	0x00005b10


	//   ....[21]....
        /*02a8*/ 	.word	0x00005b20


	//   ....[22]....
        /*02ac*/ 	.word	0x000062c0


	//   ....[23]....
        /*02b0*/ 	.word	0x000062f0


	//   ....[24]....
        /*02b4*/ 	.word	0x00006360


	//   ....[25]....
        /*02b8*/ 	.word	0x00006380


	//   ....[26]....
        /*02bc*/ 	.word	0x000063d0


	//   ....[27]....
        /*02c0*/ 	.word	0x000063e0


	//   ....[28]....
        /*02c4*/ 	.word	0x00006430


	//   ....[29]....
        /*02c8*/ 	.word	0x00006440


	//   ....[30]....
        /*02cc*/ 	.word	0x00006490


	//   ....[31]....
        /*02d0*/ 	.word	0x000064a0


	//   ....[32]....
        /*02d4*/ 	.word	0x000064f0


	//   ....[33]....
        /*02d8*/ 	.word	0x00006500


	//   ....[34]....
        /*02dc*/ 	.word	0x00006510


	//   ....[35]....
        /*02e0*/ 	.word	0x00006520


	//   ....[36]....
        /*02e4*/ 	.word	0x00006550


	//   ....[37]....
        /*02e8*/ 	.word	0x00006560


	//   ....[38]....
        /*02ec*/ 	.word	0x00007b10


	//   ....[39]....
        /*02f0*/ 	.word	0x00007b50


	//   ....[40]....
        /*02f4*/ 	.word	0x00007c10


	//   ....[41]....
        /*02f8*/ 	.word	0x00007c20


	//   ....[42]....
        /*02fc*/ 	.word	0x00007c60


	//   ....[43]....
        /*0300*/ 	.word	0x00007ca0


	//   ....[44]....
        /*0304*/ 	.word	0x00007e30


	//   ....[45]....
        /*0308*/ 	.word	0x00007e70


	//   ....[46]....
        /*030c*/ 	.word	0x00008000


	//   ....[47]....
        /*0310*/ 	.word	0x00008040


	//   ....[48]....
        /*0314*/ 	.word	0x000084e0


	//   ....[49]....
        /*0318*/ 	.word	0x00008cf0


	//   ....[50]....
        /*031c*/ 	.word	0x000090c0


	//   ....[51]....
        /*0320*/ 	.word	0x00009370


	//   ....[52]....
        /*0324*/ 	.word	0x00009390


	//   ....[53]....
        /*0328*/ 	.word	0x000093c0


	//   ....[54]....
        /*032c*/ 	.word	0x00009400


	//   ....[55]....
        /*0330*/ 	.word	0x00009420


	//   ....[56]....
        /*0334*/ 	.word	0x00009630


	//   ....[57]....
        /*0338*/ 	.word	0x00009650


	//   ....[58]....
        /*033c*/ 	.word	0x00009680


	//   ....[59]....
        /*0340*/ 	.word	0x000096c0


	//   ....[60]....
        /*0344*/ 	.word	0x000096e0


	//   ....[61]....
        /*0348*/ 	.word	0x00009b50


	//   ....[62]....
        /*034c*/ 	.word	0x00009ba0


	//   ....[63]....
        /*0350*/ 	.word	0x00009c20


	//   ....[64]....
        /*0354*/ 	.word	0x00009c70


	//   ....[65]....
        /*0358*/ 	.word	0x00009cf0


	//   ....[66]....
        /*035c*/ 	.word	0x00009d40


	//   ....[67]....
        /*0360*/ 	.word	0x00009dc0


	//   ....[68]....
        /*0364*/ 	.word	0x00009e10


	//   ....[69]....
        /*0368*/ 	.word	0x00009e90


	//   ....[70]....
        /*036c*/ 	.word	0x00009ee0


	//   ....[71]....
        /*0370*/ 	.word	0x00009f70


	//   ....[72]....
        /*0374*/ 	.word	0x0000a010


	//   ....[73]....
        /*0378*/ 	.word	0x0000a0b0


	//   ....[74]....
        /*037c*/ 	.word	0x0000a160


	//   ....[75]....
        /*0380*/ 	.word	0x0000a1b0


	//   ....[76]....
        /*0384*/ 	.word	0x0000a200


	//   ....[77]....
        /*0388*/ 	.word	0x0000a2b0


	//   ....[78]....
        /*038c*/ 	.word	0x0000a320


	//   ....[79]....
        /*0390*/ 	.word	0x0000a3d0


	//   ....[80]....
        /*0394*/ 	.word	0x0000a430


	//   ....[81]....
        /*0398*/ 	.word	0x0000a4d0


	//   ....[82]....
        /*039c*/ 	.word	0x0000a530


	//   ....[83]....
        /*03a0*/ 	.word	0x0000a5d0


	//   ....[84]....
        /*03a4*/ 	.word	0x0000a630


	//   ....[85]....
        /*03a8*/ 	.word	0x0000a6d0


	//   ....[86]....
        /*03ac*/ 	.word	0x0000a730


	//   ....[87]....
        /*03b0*/ 	.word	0x0000a7d0


	//   ....[88]....
        /*03b4*/ 	.word	0x0000a820


	//   ....[89]....
        /*03b8*/ 	.word	0x0000a8a0


	//   ....[90]....
        /*03bc*/ 	.word	0x0000a8f0


	//   ....[91]....
        /*03c0*/ 	.word	0x0000a940


	//   ....[92]....
        /*03c4*/ 	.word	0x0000a990


	//----- nvinfo : EIATTR_VRC_CTA_INIT_COUNT
	.align		4
.L_1497:
        /*03c8*/ 	.byte	0x02, 0x4a
	.zero		1
	.zero		1


	//----- nvinfo : EIATTR_EXIT_INSTR_OFFSETS
	.align		4
        /*03cc*/ 	.byte	0x04, 0x1c
        /*03ce*/ 	.short	(.L_1499 - .L_1498)


	//   ....[0]....
.L_1498:
        /*03d0*/ 	.word	0x00009820


	//   ....[1]....
        /*03d4*/ 	.word	0x00009af0


	//----- nvinfo : EIATTR_MAX_THREADS
	.align		4
.L_1499:
        /*03d8*/ 	.byte	0x04, 0x05
        /*03da*/ 	.short	(.L_1501 - .L_1500)
.L_1500:
        /*03dc*/ 	.word	0x00000080
        /*03e0*/ 	.word	0x00000001
        /*03e4*/ 	.word	0x00000001


	//----- nvinfo : EIATTR_CRS_STACK_SIZE
	.align		4
.L_1501:
        /*03e8*/ 	.byte	0x04, 0x1e
        /*03ea*/ 	.short	(.L_1503 - .L_1502)
.L_1502:
        /*03ec*/ 	.word	0x00000000


	//----- nvinfo : EIATTR_CBANK_PARAM_SIZE
	.align		4
.L_1503:
        /*03f0*/ 	.byte	0x03, 0x19
        /*03f2*/ 	.short	0x01f0


	//----- nvinfo : EIATTR_PARAM_CBANK
	.align		4
        /*03f4*/ 	.byte	0x04, 0x0a
        /*03f6*/ 	.short	(.L_1505 - .L_1504)
	.align		4
.L_1504:
        /*03f8*/ 	.word	index@(.nv.constant0._Z25selective_scan_bwd_kernelI32Selective_Scan_bwd_kernel_traitsILi128ELi16ELb1ELb0ELb1ELb1ELb1EN3c108BFloat16EfEEv12SSMParamsBwd)
        /*03fc*/ 	.short	0x0380
        /*03fe*/ 	.short	0x01f0


	//----- nvinfo : EIATTR_SW_WAR
	.align		4
.L_1505:
        /*0400*/ 	.byte	0x04, 0x36
        /*0402*/ 	.short	(.L_1507 - .L_1506)
.L_1506:
        /*0404*/ 	.word	0x00000008
.L_1507:


//--------------------- .nv.info._Z25selective_scan_bwd_kernelI32Selective_Scan_bwd_kernel_traitsILi128ELi16ELb1ELb1ELb0ELb0ELb0EN3c108BFloat16EfEEv12SSMParamsBwd --------------------------
	.section	.nv.info._Z25selective_scan_bwd_kernelI32Selective_Scan_bwd_kernel_traitsILi128ELi16ELb1ELb1ELb0ELb0ELb0EN3c108BFloat16EfEEv12SSMParamsBwd,"",@"SHT_CUDA_INFO"
	.sectionflags	@""
	.align	4


	//----- nvinfo : EIATTR_CUDA_API_VERSION
	.align		4
        /*0000*/ 	.byte	0x04, 0x37
        /*0002*/ 	.short	(.L_1509 - .L_1508)
.L_1508:
        /*0004*/ 	.word	0x00000082


	//----- nvinfo : EIATTR_KPARAM_INFO
	.align		4
.L_1509:
        /*0008*/ 	.byte	0x04, 0x17
        /*000a*/ 	.short	(.L_1511 - .L_1510)
.L_1510:
        /*000c*/ 	.word	0x00000000
        /*0010*/ 	.short	0x0000
        /*0012*/ 	.short	0x0000
        /*0014*/ 	.byte	0x00, 0xf0, 0xc1, 0x07


	//----- nvinfo : EIATTR_SPARSE_MMA_MASK
	.align		4
.L_1511:
        /*0018*/ 	.byte	0x03, 0x50
        /*001a*/ 	.short	0x0000


	//----- nvinfo : EIATTR_MAXREG_COUNT
	.align		4
        /*001c*/ 	.byte	0x03, 0x1b
        /*001e*/ 	.short	0x00a8


	//----- nvinfo : EIATTR_NUM_BARRIERS
	.align		4
        /*0020*/ 	.byte	0x02, 0x4c
        /*0022*/ 	.byte	0x01
	.zero		1


	//----- nvinfo : EIATTR_ANNOTATIONS
	.align		4
        /*0024*/ 	.byte	0x04, 0x55
        /*0026*/ 	.short	(.L_1513 - .L_1512)


	//   ....[0]....
.L_1512:
        /* <DEDUP_REMOVED lines=40> */


	//----- nvinfo : EIATTR_MERCURY_ISA_VERSION
	.align		4
.L_1513:
        /*0290*/ 	.byte	0x03, 0x5f
        /*0292*/ 	.short	0x0101


	//----- nvinfo : EIATTR_COOP_GROUP_MASK_REGIDS
	.align		4
        /*0294*/ 	.byte	0x04, 0x29
        /*0296*/ 	.short	(.L_1515 - .L_1514)


	//   ....[0]....
.L_1514:
        /*0298*/ 	.word	0xffffffff


	//   ....[1]....
        /*029c*/ 	.word	0xffffffff


	//   ....[2]....
        /*02a0*/ 	.word	0xffffffff


	//   ....[3]....
        /*02a4*/ 	.word	0xffffffff


	//   ....[4]....
        /*02a8*/ 	.word	0xffffffff


	//   ....[5]....
        /*02ac*/ 	.word	0xffffffff


	//   ....[6]....
        /*02b0*/ 	.word	0xffffffff


	//   ....[7]....
        /*02b4*/ 	.word	0xffffffff


	//   ....[8]....
        /*02b8*/ 	.word	0xffffffff


	//   ....[9]....
        /*02bc*/ 	.word	0xffffffff


	//   ....[10]....
        /*02c0*/ 	.word	0xffffffff


	//   ....[11]....
        /*02c4*/ 	.word	0xffffffff


	//   ....[12]....
        /*02c8*/ 	.word	0xffffffff


	//   ....[13]....
        /*02cc*/ 	.word	0xffffffff


	//   ....[14]....
        /*02d0*/ 	.word	0xffffffff


	//   ....[15]....
        /*02d4*/ 	.word	0xffffffff


	//   ....[16]....
        /*02d8*/ 	.word	0xffffffff


	//   ....[17]....
        /*02dc*/ 	.word	0xffffffff


	//   ....[18]....
        /*02e0*/ 	.word	0xffffffff


	//   ....[19]....
        /*02e4*/ 	.word	0xffffffff


	//   ....[20]....
        /*02e8*/ 	.word	0xffffffff


	//   ....[21]....
        /*02ec*/ 	.word	0xffffffff


	//   ....[22]....
        /*02f0*/ 	.word	0xffffffff


	//   ....[23]....
        /*02f4*/ 	.word	0xffffffff


	//   ....[24]....
        /*02f8*/ 	.word	0xffffffff


	//   ....[25]....
        /*02fc*/ 	.word	0xffffffff


	//   ....[26]....
        /*0300*/ 	.word	0xffffffff


	//   ....[27]....
        /*0304*/ 	.word	0xffffffff


	//   ....[28]....
        /*0308*/ 	.word	0xffffffff


	//   ....[29]....
        /*030c*/ 	.word	0xffffffff


	//   ....[30]....
        /*0310*/ 	.word	0xffffffff


	//   ....[31]....
        /*0314*/ 	.word	0xffffffff


	//   ....[32]....
        /*0318*/ 	.word	0xffffffff


	//   ....[33]....
        /*031c*/ 	.word	0xffffffff


	//   ....[34]....
        /*0320*/ 	.word	0xffffffff


	//   ....[35]....
        /*0324*/ 	.word	0xffffffff


	//   ....[36]....
        /*0328*/ 	.word	0xffffffff


	//   ....[37]....
        /*032c*/ 	.word	0xffffffff


	//   ....[38]....
        /*0330*/ 	.word	0xffffffff


	//   ....[39]....
        /*0334*/ 	.word	0xffffffff


	//   ....[40]....
        /*0338*/ 	.word	0xffffffff


	//   ....[41]....
        /*033c*/ 	.word	0xffffffff


	//   ....[42]....
        /*0340*/ 	.word	0xffffffff


	//   ....[43]....
        /*0344*/ 	.word	0xffffffff


	//   ....[44]....
        /*0348*/ 	.word	0xffffffff


	//   ....[45]....
        /*034c*/ 	.word	0xffffffff


	//   ....[46]....
        /*0350*/ 	.word	0xffffffff


	//   ....[47]....
        /*0354*/ 	.word	0xffffffff


	//   ....[48]....
        /*0358*/ 	.word	0xffffffff


	//   ....[49]....
        /*035c*/ 	.word	0xffffffff


	//   ....[50]....
        /*0360*/ 	.word	0xffffffff


	//   ....[51]....
        /*0364*/ 	.word	0xffffffff


	//   ....[52]....
        /*0368*/ 	.word	0xffffffff


	//   ....[53]....
        /*036c*/ 	.word	0xffffffff


	//   ....[54]....
        /*0370*/ 	.word	0xffffffff


	//   ....[55]....
        /*0374*/ 	.word	0xffffffff


	//   ....[56]....
        /*0378*/ 	.word	0x0500009b


	//   ....[57]....
        /*037c*/ 	.word	0x0500009b


	//   ....[58]....
        /*0380*/ 	.word	0x0500009b


	//   ....[59]....
        /*0384*/ 	.word	0x0500009b


	//   ....[60]....
        /*0388*/ 	.word	0x0500009b


	//   ....[61]....
        /*038c*/ 	.word	0x0500009b


	//   ....[62]....
        /*0390*/ 	.word	0x0500009b


	//   ....[63]....
        /*0394*/ 	.word	0x0500009b


	//   ....[64]....
        /*0398*/ 	.word	0x0500009b


	//   ....[65]....
        /*039c*/ 	.word	0x0500009b


	//   ....[66]....
        /*03a0*/ 	.word	0x0500009b


	//   ....[67]....
        /*03a4*/ 	.word	0x0500009b


	//   ....[68]....
        /*03a8*/ 	.word	0x0500009b


	//   ....[69]....
        /*03ac*/ 	.word	0x0500009b


	//   ....[70]....
        /*03b0*/ 	.word	0x0500009b


	//   ....[71]....
        /*03b4*/ 	.word	0x0500009b


	//   ....[72]....
        /*03b8*/ 	.word	0x0500009b


	//   ....[73]....
        /*03bc*/ 	.word	0x0500009b


	//   ....[74]....
        /*03c0*/ 	.word	0x0500009b


	//   ....[75]....
        /*03c4*/ 	.word	0x0500009b


	//   ....[76]....
        /*03c8*/ 	.word	0x0500009b


	//   ....[77]....
        /*03cc*/ 	.word	0x0500009b


	//   ....[78]....
        /*03d0*/ 	.word	0x0500009b


	//   ....[79]....
        /*03d4*/ 	.word	0x0500009b


	//   ....[80]....
        /*03d8*/ 	.word	0x0500009b


	//   ....[81]....
        /*03dc*/ 	.word	0x0500009b


	//   ....[82]....
        /*03e0*/ 	.word	0x0500009b


	//   ....[83]....
        /*03e4*/ 	.word	0x0500009b


	//   ....[84]....
        /*03e8*/ 	.word	0x0500009b


	//   ....[85]....
        /*03ec*/ 	.word	0x0500009b


	//   ....[86]....
        /*03f0*/ 	.word	0x0500009b


	//   ....[87]....
        /*03f4*/ 	.word	0x0500009b


	//----- nvinfo : EIATTR_COOP_GROUP_INSTR_OFFSETS
	.align		4
.L_1515:
        /*03f8*/ 	.byte	0x04, 0x28
        /*03fa*/ 	.short	(.L_1517 - .L_1516)


	//   ....[0]....
.L_1516:
        /*03fc*/ 	.word	0x000009b0


	//   ....[1]....
        /*0400*/ 	.word	0x00000a60


	//   ....[2]....
        /*0404*/ 	.word	0x00000c60


	//   ....[3]....
        /*0408*/ 	.word	0x000018a0


	//   ....[4]....
        /*040c*/ 	.word	0x00002560


	//   ....[5]....
        /*0410*/ 	.word	0x00002570


	//   ....[6]....
        /*0414*/ 	.word	0x000025b0


	//   ....[7]....
        /*0418*/ 	.word	0x000025c0


	//   ....[8]....
        /*041c*/ 	.word	0x00002600


	//   ....[9]....
        /*0420*/ 	.word	0x00002610


	//   ....[10]....
        /*0424*/ 	.word	0x00002650


	//   ....[11]....
        /*0428*/ 	.word	0x00002660


	//   ....[12]....
        /*042c*/ 	.word	0x000026a0


	//   ....[13]....
        /*0430*/ 	.word	0x000026b0


	//   ....[14]....
        /*0434*/ 	.word	0x00002770


	//   ....[15]....
        /*0438*/ 	.word	0x00002780


	//   ....[16]....
        /*043c*/ 	.word	0x00002790


	//   ....[17]....
        /*0440*/ 	.word	0x000027a0


	//   ....[18]....
        /*0444*/ 	.word	0x00002d80


	//   ....[19]....
        /*0448*/ 	.word	0x00002db0


	//   ....[20]....
        /*044c*/ 	.word	0x00002e20


	//   ....[21]....
        /*0450*/ 	.word	0x00002e40


	//   ....[22]....
        /*0454*/ 	.word	0x00002e90


	//   ....[23]....
        /*0458*/ 	.word	0x00002ea0


	//   ....[24]....
        /*045c*/ 	.word	0x00002ef0


	//   ....[25]....
        /*0460*/ 	.word	0x00002f00


	//   ....[26]....
        /*0464*/ 	.word	0x00002f50


	//   ....[27]....
        /*0468*/ 	.word	0x00002f60


	//   ....[28]....
        /*046c*/ 	.word	0x00002fb0


	//   ....[29]....
        /*0470*/ 	.word	0x00002fc0


	//   ....[30]....
        /*0474*/ 	.word	0x00002fd0


	//   ....[31]....
        /*0478*/ 	.word	0x00002fe0


	//   ....[32]....
        /*047c*/ 	.word	0x00003010


	//   ....[33]....
        /*0480*/ 	.word	0x00003020


	//   ....[34]....
        /*0484*/ 	.word	0x00004500


	//   ....[35]....
        /*0488*/ 	.word	0x00004510


	//   ....[36]....
        /*048c*/ 	.word	0x00004580


	//   ....[37]....
        /*0490*/ 	.word	0x000045b0


	//   ....[38]....
        /*0494*/ 	.word	0x000045f0


	//   ....[39]....
        /*0498*/ 	.word	0x00004610


	//   ....[40]....
        /*049c*/ 	.word	0x00004750


	//   ....[41]....
        /*04a0*/ 	.word	0x00004950


	//   ....[42]....
        /*04a4*/ 	.word	0x00004990


	//   ....[43]....
        /*04a8*/ 	.word	0x00004a20


	//   ....[44]....
        /*04ac*/ 	.word	0x000052b0


	//   ....[45]....
        /*04b0*/ 	.word	0x00005440


	//   ....[46]....
        /*04b4*/ 	.word	0x00005710


	//   ....[47]....
        /*04b8*/ 	.word	0x00005730


	//   ....[48]....
        /*04bc*/ 	.word	0x00005760


	//   ....[49]....
        /*04c0*/ 	.word	0x000057a0


	//   ....[50]....
        /*04c4*/ 	.word	0x000057c0


	//   ....[51]....
        /*04c8*/ 	.word	0x000059d0


	//   ....[52]....
        /*04cc*/ 	.word	0x000059f0


	//   ....[53]....
        /*04d0*/ 	.word	0x00005a20


	//   ....[54]....
        /*04d4*/ 	.word	0x00005a60


	//   ....[55]....
        /*04d8*/ 	.word	0x00005a80


	//   ....[56]....
        /*04dc*/ 	.word	0x00005f00


	//   ....[57]....
        /*04e0*/ 	.word	0x00005f50


	//   ....[58]....
        /*04e4*/ 	.word	0x00005ff0


	//   ....[59]....
        /*04e8*/ 	.word	0x00006040


	//   ....[60]....
        /*04ec*/ 	.word	0x000060e0


	//   ....[61]....
        /*04f0*/ 	.word	0x00006130


	//   ....[62]....
        /*04f4*/ 	.word	0x000061d0


	//   ....[63]....
        /*04f8*/ 	.word	0x00006220


	//   ....[64]....
        /*04fc*/ 	.word	0x000062c0


	//   ....[65]....
        /*0500*/ 	.word	0x00006310


	//   ....[66]....
        /*0504*/ 	.word	0x000063b0


	//   ....[67]....
        /*0508*/ 	.word	0x00006450


	//   ....[68]....
        /*050c*/ 	.word	0x000064f0


	//   ....[69]....
        /*0510*/ 	.word	0x00006590


	//   ....[70]....
        /*0514*/ 	.word	0x000065e0


	//   ....[71]....
        /*0518*/ 	.word	0x00006640


	//   ....[72]....
        /*051c*/ 	.word	0x000066f0


	//   ....[73]....
        /*0520*/ 	.word	0x00006750


	//   ....[74]....
        /*0524*/ 	.word	0x00006800


	//   ....[75]....
        /*0528*/ 	.word	0x00006850


	//   ....[76]....
        /*052c*/ 	.word	0x000068f0


	//   ....[77]....
        /*0530*/ 	.word	0x00006940


	//   ....[78]....
        /*0534*/ 	.word	0x000069e0


	//   ....[79]....
        /*0538*/ 	.word	0x00006a30


	//   ....[80]....
        /*053c*/ 	.word	0x00006ad0


	//   ....[81]....
        /*0540*/ 	.word	0x00006b20


	//   ....[82]....
        /*0544*/ 	.word	0x00006bd0


	//   ....[83]....
        /*0548*/ 	.word	0x00006c20


	//   ....[84]....
        /*054c*/ 	.word	0x00006cb0


	//   ....[85]....
        /*0550*/ 	.word	0x00006d00


	//   ....[86]....
        /*0554*/ 	.word	0x00006d70


	//   ....[87]....
        /*0558*/ 	.word	0x00006dc0


	//----- nvinfo : EIATTR_VRC_CTA_INIT_COUNT
	.align		4
.L_1517:
        /*055c*/ 	.byte	0x02, 0x4a
	.zero		1
	.zero		1


	//----- nvinfo : EIATTR_EXIT_INSTR_OFFSETS
	.align		4
        /*0560*/ 	.byte	0x04, 0x1c
        /*0562*/ 	.short	(.L_1519 - .L_1518)


	//   ....[0]....
.L_1518:
        /*0564*/ 	.word	0x00005bc0


	//   ....[1]....
        /*0568*/ 	.word	0x00005ea0


	//----- nvinfo : EIATTR_MAX_THREADS
	.align		4
.L_1519:
        /*056c*/ 	.byte	0x04, 0x05
        /*056e*/ 	.short	(.L_1521 - .L_1520)
.L_1520:
        /*0570*/ 	.word	0x00000080
        /*0574*/ 	.word	0x00000001
        /*0578*/ 	.word	0x00000001


	//----- nvinfo : EIATTR_CRS_STACK_SIZE
	.align		4
.L_1521:
        /*057c*/ 	.byte	0x04, 0x1e
        /*057e*/ 	.short	(.L_1523 - .L_1522)
.L_1522:
        /*0580*/ 	.word	0x00000000


	//----- nvinfo : EIATTR_CBANK_PARAM_SIZE
	.align		4
.L_1523:
        /*0584*/ 	.byte	0x03, 0x19
        /*0586*/ 	.short	0x01f0


	//----- nvinfo : EIATTR_PARAM_CBANK
	.align		4
        /*0588*/ 	.byte	0x04, 0x0a
        /*058a*/ 	.short	(.L_1525 - .L_1524)
	.align		4
.L_1524:
        /*058c*/ 	.word	index@(.nv.constant0._Z25selective_scan_bwd_kernelI32Selective_Scan_bwd_kernel_traitsILi128ELi16ELb1ELb1ELb0ELb0ELb0EN3c108BFloat16EfEEv12SSMParamsBwd)
        /*0590*/ 	.short	0x0380
        /*0592*/ 	.short	0x01f0


	//----- nvinfo : EIATTR_SW_WAR
	.align		4
.L_1525:
        /*0594*/ 	.byte	0x04, 0x36
        /*0596*/ 	.short	(.L_1527 - .L_1526)
.L_1526:
        /*0598*/ 	.word	0x00000008
.L_1527:


//--------------------- .nv.info._Z25selective_scan_bwd_kernelI32Selective_Scan_bwd_kernel_traitsILi128ELi16ELb1ELb1ELb0ELb0ELb1EN3c108BFloat16EfEEv12SSMParamsBwd --------------------------
	.section	.nv.info._Z25selective_scan_bwd_kernelI32Selective_Scan_bwd_kernel_traitsILi128ELi16ELb1ELb1ELb0ELb0ELb1EN3c108BFloat16EfEEv12SSMParamsBwd,"",@"SHT_CUDA_INFO"
	.sectionflags	@""
	.align	4


	//----- nvinfo : EIATTR_CUDA_API_VERSION
	.align		4
        /*0000*/ 	.byte	0x04, 0x37
        /*0002*/ 	.short	(.L_1529 - .L_1528)
.L_1528:
        /*0004*/ 	.word	0x00000082


	//----- nvinfo : EIATTR_KPARAM_INFO
	.align		4
.L_1529:
        /*0008*/ 	.byte	0x04, 0x17
        /*000a*/ 	.short	(.L_1531 - .L_1530)
.L_1530:
        /*000c*/ 	.word	0x00000000
        /*0010*/ 	.short	0x0000
        /*0012*/ 	.short	0x0000
        /*0014*/ 	.byte	0x00, 0xf0, 0xc1, 0x07


	//----- nvinfo : EIATTR_SPARSE_MMA_MASK
	.align		4
.L_1531:
        /*0018*/ 	.byte	0x03, 0x50
        /*001a*/ 	.short	0x0000


	//----- nvinfo : EIATTR_MAXREG_COUNT
	.align		4
        /*001c*/ 	.byte	0x03, 0x1b
        /*001e*/ 	.short	0x00a8


	//----- nvinfo : EIATTR_NUM_BARRIERS
	.align		4
        /*0020*/ 	.byte	0x02, 0x4c
        /*0022*/ 	.byte	0x01
	.zero		1


	//----- nvinfo : EIATTR_ANNOTATIONS
	.align		4
        /*0024*/ 	.byte	0x04, 0x55
        /*0026*/ 	.short	(.L_1533 - .L_1532)


	//   ....[0]....
.L_1532:
        /* <DEDUP_REMOVED lines=40> */


	//----- nvinfo : EIATTR_MERCURY_ISA_VERSION
	.align		4
.L_1533:
        /*0290*/ 	.byte	0x03, 0x5f
        /*0292*/ 	.short	0x0101


	//----- nvinfo : EIATTR_COOP_GROUP_MASK_REGIDS
	.align		4
        /*0294*/ 	.byte	0x04, 0x29
        /*0296*/ 	.short	(.L_1535 - .L_1534)


	//   ....[0]....
.L_1534:
        /*0298*/ 	.word	0xffffffff


	//   ....[1]....
        /*029c*/ 	.word	0xffffffff


	//   ....[2]....
        /*02a0*/ 	.word	0xffffffff


	//   ....[3]....
        /*02a4*/ 	.word	0xffffffff


	//   ....[4]....
        /*02a8*/ 	.word	0xffffffff


	//   ....[5]....
        /*02ac*/ 	.word	0xffffffff


	//   ....[6]....
        /*02b0*/ 	.word	0xffffffff


	//   ....[7]....
        /*02b4*/ 	.word	0xffffffff


	//   ....[8]....
        /*02b8*/ 	.word	0xffffffff


	//   ....[9]....
        /*02bc*/ 	.word	0xffffffff


	//   ....[10]....
        /*02c0*/ 	.word	0xffffffff


	//   ....[11]....
        /*02c4*/ 	.word	0xffffffff


	//   ....[12]....
        /*02c8*/ 	.word	0xffffffff


	//   ....[13]....
        /*02cc*/ 	.word	0xffffffff


	//   ....[14]....
        /*02d0*/ 	.word	0xffffffff


	//   ....[15]....
        /*02d4*/ 	.word	0xffffffff


	//   ....[16]....
        /*02d8*/ 	.word	0xffffffff


	//   ....[17]....
        /*02dc*/ 	.word	0xffffffff


	//   ....[18]....
        /*02e0*/ 	.word	0xffffffff


	//   ....[19]....
        /*02e4*/ 	.word	0xffffffff


	//   ....[20]....
        /*02e8*/ 	.word	0xffffffff


	//   ....[21]....
        /*02ec*/ 	.word	0xffffffff


	//   ....[22]....
        /*02f0*/ 	.word	0xffffffff


	//   ....[23]....
        /*02f4*/ 	.word	0xffffffff


	//   ....[24]....
        /*02f8*/ 	.word	0xffffffff


	//   ....[25]....
        /*02fc*/ 	.word	0xffffffff


	//   ....[26]....
        /*0300*/ 	.word	0xffffffff


	//   ....[27]....
        /*0304*/ 	.word	0xffffffff


	//   ....[28]....
        /*0308*/ 	.word	0xffffffff


	//   ....[29]....
        /*030c*/ 	.word	0xffffffff


	//   ....[30]....
        /*0310*/ 	.word	0xffffffff


	//   ....[31]....
        /*0314*/ 	.word	0xffffffff


	//   ....[32]....
        /*0318*/ 	.word	0xffffffff


	//   ....[33]....
        /*031c*/ 	.word	0xffffffff


	//   ....[34]....
        /*0320*/ 	.word	0xffffffff


	//   ....[35]....
        /*0324*/ 	.word	0xffffffff


	//   ....[36]....
        /*0328*/ 	.word	0xffffffff


	//   ....[37]....
        /*032c*/ 	.word	0xffffffff


	//   ....[38]....
        /*0330*/ 	.word	0xffffffff


	//   ....[39]....
        /*0334*/ 	.word	0xffffffff


	//   ....[40]....
        /*0338*/ 	.word	0xffffffff


	//   ....[41]....
        /*033c*/ 	.word	0xffffffff


	//   ....[42]....
        /*0340*/ 	.word	0xffffffff


	//   ....[43]....
        /*0344*/ 	.word	0xffffffff


	//   ....[44]....
        /*0348*/ 	.word	0xffffffff


	//   ....[45]....
        /*034c*/ 	.word	0xffffffff


	//   ....[46]....
        /*0350*/ 	.word	0xffffffff


	//   ....[47]....
        /*0354*/ 	.word	0xffffffff


	//   ....[48]....
        /*0358*/ 	.word	0xffffffff


	//   ....[49]....
        /*035c*/ 	.word	0xffffffff


	//   ....[50]....
        /*0360*/ 	.word	0xffffffff


	//   ....[51]....
        /*0364*/ 	.word	0xffffffff


	//   ....[52]....
        /*0368*/ 	.word	0xffffffff


	//   ....[53]....
        /*036c*/ 	.word	0xffffffff


	//   ....[54]....
        /*0370*/ 	.word	0xffffffff


	//   ....[55]....
        /*0374*/ 	.word	0xffffffff


	//   ....[56]....
        /*0378*/ 	.word	0xffffffff


	//   ....[57]....
        /*037c*/ 	.word	0xffffffff


	//   ....[58]....
        /*0380*/ 	.word	0xffffffff


	//   ....[59]....
        /*0384*/ 	.word	0xffffffff


	//   ....[60]....
        /*0388*/ 	.word	0x0500009b


	//   ....[61]....
        /*038c*/ 	.word	0x0500009b


	//   ....[62]....
        /*0390*/ 	.word	0x0500009b


	//   ....[63]....
        /*0394*/ 	.word	0x0500009b


	//   ....[64]....
        /*0398*/ 	.word	0x0500009b


	//   ....[65]....
        /*039c*/ 	.word	0x0500009b


	//   ....[66]....
        /*03a0*/ 	.word	0x0500009b


	//   ....[67]....
        /*03a4*/ 	.word	0x0500009b


	//   ....[68]....
        /*03a8*/ 	.word	0x0500009b


	//   ....[69]....
        /*03ac*/ 	.word	0x0500009b


	//   ....[70]....
        /*03b0*/ 	.word	0x0500009b


	//   ....[71]....
        /*03b4*/ 	.word	0x0500009b


	//   ....[72]....
        /*03b8*/ 	.word	0x0500009b


	//   ....[73]....
        /*03bc*/ 	.word	0x0500009b


	//   ....[74]....
        /*03c0*/ 	.word	0x0500009b


	//   ....[75]....
        /*03c4*/ 	.word	0x0500009b


	//   ....[76]....
        /*03c8*/ 	.word	0x0500009b


	//   ....[77]....
        /*03cc*/ 	.word	0x0500009b


	//   ....[78]....
        /*03d0*/ 	.word	0x0500009b


	//   ....[79]....
        /*03d4*/ 	.word	0x0500009b


	//   ....[80]....
        /*03d8*/ 	.word	0x0500009b


	//   ....[81]....
        /*03dc*/ 	.word	0x0500009b


	//   ....[82]....
        /*03e0*/ 	.word	0x0500009b


	//   ....[83]....
        /*03e4*/ 	.word	0x0500009b


	//   ....[84]....
        /*03e8*/ 	.word	0x0500009b


	//   ....[85]....
        /*03ec*/ 	.word	0x0500009b


	//   ....[86]....
        /*03f0*/ 	.word	0x0500009b


	//   ....[87]....
        /*03f4*/ 	.word	0x0500009b


	//   ....[88]....
        /*03f8*/ 	.word	0x0500009b


	//   ....[89]....
        /*03fc*/ 	.word	0x0500009b


	//   ....[90]....
        /*0400*/ 	.word	0x0500009b


	//   ....[91]....
        /*0404*/ 	.word	0x0500009b


	//----- nvinfo : EIATTR_COOP_GROUP_INSTR_OFFSETS
	.align		4
.L_1535:
        /*0408*/ 	.byte	0x04, 0x28
        /*040a*/ 	.short	(.L_1537 - .L_1536)


	//   ....[0]....
.L_1536:
        /*040c*/ 	.word	0x00000a40


	//   ....[1]....
        /*0410*/ 	.word	0x00000b30


	//   ....[2]....
        /*0414*/ 	.word	0x00000c50


	//   ....[3]....
        /*0418*/ 	.word	0x00000d50


	//   ....[4]....
        /*041c*/ 	.word	0x00001750


	//   ....[5]....
        /*0420*/ 	.word	0x000020a0


	//   ....[6]....
        /*0424*/ 	.word	0x00002310


	//   ....[7]....
        /*0428*/ 	.word	0x00002dd0


	//   ....[8]....
        /*042c*/ 	.word	0x00003a90


	//   ....[9]....
        /*0430*/ 	.word	0x00003aa0


	//   ....[10]....
        /*0434*/ 	.word	0x00003ae0


	//   ....[11]....
        /*0438*/ 	.word	0x00003af0


	//   ....[12]....
        /*043c*/ 	.word	0x00003b30


	//   ....[13]....
        /*0440*/ 	.word	0x00003b40


	//   ....[14]....
        /*0444*/ 	.word	0x00003b80


	//   ....[15]....
        /*0448*/ 	.word	0x00003b90


	//   ....[16]....
        /*044c*/ 	.word	0x00003bd0


	//   ....[17]....
        /*0450*/ 	.word	0x00003be0


	//   ....[18]....
        /*0454*/ 	.word	0x00003ca0


	//   ....[19]....
        /*0458*/ 	.word	0x00003cb0


	//   ....[20]....
        /*045c*/ 	.word	0x00003cc0


	//   ....[21]....
        /*0460*/ 	.word	0x00003cd0


	//   ....[22]....
        /*0464*/ 	.word	0x000042b0


	//   ....[23]....
        /*0468*/ 	.word	0x000042e0


	//   ....[24]....
        /*046c*/ 	.word	0x00004350


	//   ....[25]....
        /*0470*/ 	.word	0x00004370


	//   ....[26]....
        /*0474*/ 	.word	0x000043c0


	//   ....[27]....
        /*0478*/ 	.word	0x000043d0


	//   ....[28]....
        /*047c*/ 	.word	0x00004420


	//   ....[29]....
        /*0480*/ 	.word	0x00004430


	//   ....[30]....
        /*0484*/ 	.word	0x00004480


	//   ....[31]....
        /*0488*/ 	.word	0x00004490


	//   ....[32]....
        /*048c*/ 	.word	0x000044e0


	//   ....[33]....
        /*0490*/ 	.word	0x000044f0


	//   ....[34]....
        /*0494*/ 	.word	0x00004500


	//   ....[35]....
        /*0498*/ 	.word	0x00004510


	//   ....[36]....
        /*049c*/ 	.word	0x00004540


	//   ....[37]....
        /*04a0*/ 	.word	0x00004550


	//   ....[38]....
        /*04a4*/ 	.word	0x00005a40


	//   ....[39]....
        /*04a8*/ 	.word	0x00005a50


	//   ....[40]....
        /*04ac*/ 	.word	0x00005ac0


	//   ....[41]....
        /*04b0*/ 	.word	0x00005ae0


	//   ....[42]....
        /*04b4*/ 	.word	0x00005b30


	//   ....[43]....
        /*04b8*/ 	.word	0x00005b50


	//   ....[44]....
        /*04bc*/ 	.word	0x00005cd0


	//   ....[45]....
        /*04c0*/ 	.word	0x00005d10


	//   ....[46]....
        /*04c4*/ 	.word	0x00005ff0


	//   ....[47]....
        /*04c8*/ 	.word	0x00006010


	//   ....[48]....
        /*04cc*/ 	.word	0x00006770


	//   ....[49]....
        /*04d0*/ 	.word	0x00006970


	//   ....[50]....
        /*04d4*/ 	.word	0x00006c30


	//   ....[51]....
        /*04d8*/ 	.word	0x00006c50


	//   ....[52]....
        /*04dc*/ 	.word	0x00006c80


	//   ....[53]....
        /*04e0*/ 	.word	0x00006cc0


	//   ....[54]....
        /*04e4*/ 	.word	0x00006ce0


	//   ....[55]....
        /*04e8*/ 	.word	0x00006ef0


	//   ....[56]....
        /*04ec*/ 	.word	0x00006f10


	//   ....[57]....
        /*04f0*/ 	.word	0x00006f40


	//   ....[58]....
        /*04f4*/ 	.word	0x00006f80


	//   ....[59]....
        /*04f8*/ 	.word	0x00006fa0


	//   ....[60]....
        /*04fc*/ 	.word	0x00007420


	//   ....[61]....
        /*0500*/ 	.word	0x00007470


	//   ....[62]....
        /*0504*/ 	.word	0x00007510


	//   ....[63]....
        /*0508*/ 	.word	0x00007560


	//   ....[64]....
        /*050c*/ 	.word	0x00007600


	//   ....[65]....
        /*0510*/ 	.word	0x00007650


	//   ....[66]....
        /*0514*/ 	.word	0x000076f0


	//   ....[67]....
        /*0518*/ 	.word	0x00007740


	//   ....[68]....
        /*051c*/ 	.word	0x000077e0


	//   ....[69]....
        /*0520*/ 	.word	0x00007830


	//   ....[70]....
        /*0524*/ 	.word	0x000078d0


	//   ....[71]....
        /*0528*/ 	.word	0x00007970


	//   ....[72]....
        /*052c*/ 	.word	0x00007a10


	//   ....[73]....
        /*0530*/ 	.word	0x00007ab0


	//   ....[74]....
        /*0534*/ 	.word	0x00007b00


	//   ....[75]....
        /*0538*/ 	.word	0x00007b60


	//   ....[76]....
        /*053c*/ 	.word	0x00007c10


	//   ....[77]....
        /*0540*/ 	.word	0x00007c70


	//   ....[78]....
        /*0544*/ 	.word	0x00007d20


	//   ....[79]....
        /*0548*/ 	.word	0x00007d70


	//   ....[80]....
        /*054c*/ 	.word	0x00007e10


	//   ....[81]....
        /*0550*/ 	.word	0x00007e60


	//   ....[82]....
        /*0554*/ 	.word	0x00007f00


	//   ....[83]....
        /*0558*/ 	.word	0x00007f50


	//   ....[84]....
        /*055c*/ 	.word	0x00007ff0


	//   ....[85]....
        /*0560*/ 	.word	0x00008040


	//   ....[86]....
        /*0564*/ 	.word	0x000080f0


	//   ....[87]....
        /*0568*/ 	.word	0x00008140


	//   ....[88]....
        /*056c*/ 	.word	0x000081d0


	//   ....[89]....
        /*0570*/ 	.word	0x00008220


	//   ....[90]....
        /*0574*/ 	.word	0x00008290


	//   ....[91]....
        /*0578*/ 	.word	0x000082e0


	//----- nvinfo : EIATTR_VRC_CTA_INIT_COUNT
	.align		4
.L_1537:
        /*057c*/ 	.byte	0x02, 0x4a
	.zero		1
	.zero		1


	//----- nvinfo : EIATTR_EXIT_INSTR_OFFSETS
	.align		4
        /*0580*/ 	.byte	0x04, 0x1c
        /*0582*/ 	.short	(.L_1539 - .L_1538)


	//   ....[0]....
.L_1538:
        /*0584*/ 	.word	0x000070e0


	//   ....[1]....
        /*0588*/ 	.word	0x000073c0


	//----- nvinfo : EIATTR_MAX_THREADS
	.align		4
.L_1539:
        /*058c*/ 	.byte	0x04, 0x05
        /*058e*/ 	.short	(.L_1541 - .L_1540)
.L_1540:
        /*0590*/ 	.word	0x00000080
        /*0594*/ 	.word	0x00000001
        /*0598*/ 	.word	0x00000001


	//----- nvinfo : EIATTR_CRS_STACK_SIZE
	.align		4
.L_1541:
        /*059c*/ 	.byte	0x04, 0x1e
        /*059e*/ 	.short	(.L_1543 - .L_1542)
.L_1542:
        /*05a0*/ 	.word	0x00000000


	//----- nvinfo : EIATTR_CBANK_PARAM_SIZE
	.align		4
.L_1543:
        /*05a4*/ 	.byte	0x03, 0x19
        /*05a6*/ 	.short	0x01f0


	//----- nvinfo : EIATTR_PARAM_CBANK
	.align		4
        /*05a8*/ 	.byte	0x04, 0x0a
        /*05aa*/ 	.short	(.L_1545 - .L_1544)
	.align		4
.L_1544:
        /*05ac*/ 	.word	index@(.nv.constant0._Z25selective_scan_bwd_kernelI32Selective_Scan_bwd_kernel_traitsILi128ELi16ELb1ELb1ELb0ELb0ELb1EN3c108BFloat16EfEEv12SSMParamsBwd)
        /*05b0*/ 	.short	0x0380
        /*05b2*/ 	.short	0x01f0


	//----- nvinfo : EIATTR_SW_WAR
	.align		4
.L_1545:
        /*05b4*/ 	.byte	0x04, 0x36
        /*05b6*/ 	.short	(.L_1547 - .L_1546)
.L_1546:
        /*05b8*/ 	.word	0x00000008
.L_1547:


//--------------------- .nv.info._Z25selective_scan_bwd_kernelI32Selective_Scan_bwd_kernel_traitsILi128ELi16ELb1ELb1ELb0ELb1ELb0EN3c108BFloat16EfEEv12SSMParamsBwd --------------------------
	.section	.nv.info._Z25selective_scan_bwd_kernelI32Selective_Scan_bwd_kernel_traitsILi128ELi16ELb1ELb1ELb0ELb1ELb0EN3c108BFloat16EfEEv12SSMParamsBwd,"",@"SHT_CUDA_INFO"
	.sectionflags	@""
	.align	4


	//----- nvinfo : EIATTR_CUDA_API_VERSION
	.align		4
        /*0000*/ 	.byte	0x04, 0x37
        /*0002*/ 	.short	(.L_1549 - .L_1548)
.L_1548:
        /*0004*/ 	.word	0x00000082


	//----- nvinfo : EIATTR_KPARAM_INFO
	.align		4
.L_1549:
        /*0008*/ 	.byte	0x04, 0x17
        /*000a*/ 	.short	(.L_1551 - .L_1550)
.L_1550:
        /*000c*/ 	.word	0x00000000
        /*0010*/ 	.short	0x0000
        /*0012*/ 	.short	0x0000
        /*0014*/ 	.byte	0x00, 0xf0, 0xc1, 0x07


	//----- nvinfo : EIATTR_SPARSE_MMA_MASK
	.align		4
.L_1551:
        /*0018*/ 	.byte	0x03, 0x50
        /*001a*/ 	.short	0x0000


	//----- nvinfo : EIATTR_MAXREG_COUNT
	.align		4
        /*001c*/ 	.byte	0x03, 0x1b
        /*001e*/ 	.short	0x00a8


	//----- nvinfo : EIATTR_NUM_BARRIERS
	.align		4
        /*0020*/ 	.byte	0x02, 0x4c
        /*0022*/ 	.byte	0x01
	.zero		1


	//----- nvinfo : EIATTR_ANNOTATIONS
	.align		4
        /*0024*/ 	.byte	0x04, 0x55
        /*0026*/ 	.short	(.L_1553 - .L_1552)


	//   ....[0]....
.L_1552:
        /* <DEDUP_REMOVED lines=40> */


	//----- nvinfo : EIATTR_MERCURY_ISA_VERSION
	.align		4
.L_1553:
        /*0290*/ 	.byte	0x03, 0x5f
        /*0292*/ 	.short	0x0101


	//----- nvinfo : EIATTR_COOP_GROUP_MASK_REGIDS
	.align		4
        /*0294*/ 	.byte	0x04, 0x29
        /*0296*/ 	.short	(.L_1555 - .L_1554)


	//   ....[0]....
.L_1554:
        /*0298*/ 	.word	0xffffffff


	//   ....[1]....
        /*029c*/ 	.word	0xffffffff


	//   ....[2]....
        /*02a0*/ 	.word	0xffffffff


	//   ....[3]....
        /*02a4*/ 	.word	0xffffffff


	//   ....[4]....
        /*02a8*/ 	.word	0xffffffff


	//   ....[5]....
        /*02ac*/ 	.word	0xffffffff


	//   ....[6]....
        /*02b0*/ 	.word	0xffffffff


	//   ....[7]....
        /*02b4*/ 	.word	0xffffffff


	//   ....[8]....
        /*02b8*/ 	.word	0xffffffff


	//   ....[9]....
        /*02bc*/ 	.word	0xffffffff


	//   ....[10]....
        /*02c0*/ 	.word	0xffffffff


	//   ....[11]....
        /*02c4*/ 	.word	0xffffffff


	//   ....[12]....
        /*02c8*/ 	.word	0xffffffff


	//   ....[13]....
        /*02cc*/ 	.word	0xffffffff


	//   ....[14]....
        /*02d0*/ 	.word	0xffffffff


	//   ....[15]....
        /*02d4*/ 	.word	0xffffffff


	//   ....[16]....
        /*02d8*/ 	.word	0xffffffff


	//   ....[17]....
        /*02dc*/ 	.word	0xffffffff


	//   ....[18]....
        /*02e0*/ 	.word	0xffffffff


	//   ....[19]....
        /*02e4*/ 	.word	0xffffffff


	//   ....[20]....
        /*02e8*/ 	.word	0xffffffff


	//   ....[21]....
        /*02ec*/ 	.word	0xffffffff


	//   ....[22]....
        /*02f0*/ 	.word	0xffffffff


	//   ....[23]....
        /*02f4*/ 	.word	0xffffffff


	//   ....[24]....
        /*02f8*/ 	.word	0xffffffff


	//   ....[25]....
        /*02fc*/ 	.word	0xffffffff


	//   ....[26]....
        /*0300*/ 	.word	0xffffffff


	//   ....[27]....
        /*0304*/ 	.word	0xffffffff


	//   ....[28]....
        /*0308*/ 	.word	0xffffffff


	//   ....[29]....
        /*030c*/ 	.word	0xffffffff


	//   ....[30]....
        /*0310*/ 	.word	0xffffffff


	//   ....[31]....
        /*0314*/ 	.word	0xffffffff


	//   ....[32]....
        /*0318*/ 	.word	0xffffffff


	//   ....[33]....
        /*031c*/ 	.word	0xffffffff


	//   ....[34]....
        /*0320*/ 	.word	0xffffffff


	//   ....[35]....
        /*0324*/ 	.word	0xffffffff


	//   ....[36]....
        /*0328*/ 	.word	0xffffffff


	//   ....[37]....
        /*032c*/ 	.word	0xffffffff


	//   ....[38]....
        /*0330*/ 	.word	0xffffffff


	//   ....[39]....
        /*0334*/ 	.word	0xffffffff


	//   ....[40]....
        /*0338*/ 	.word	0xffffffff


	//   ....[41]....
        /*033c*/ 	.word	0xffffffff


	//   ....[42]....
        /*0340*/ 	.word	0xffffffff


	//   ....[43]....
        /*0344*/ 	.word	0xffffffff


	//   ....[44]....
        /*0348*/ 	.word	0xffffffff


	//   ....[45]....
        /*034c*/ 	.word	0xffffffff


	//   ....[46]....
        /*0350*/ 	.word	0xffffffff


	//   ....[47]....
        /*0354*/ 	.word	0xffffffff


	//   ....[48]....
        /*0358*/ 	.word	0xffffffff


	//   ....[49]....
        /*035c*/ 	.word	0xffffffff


	//   ....[50]....
        /*0360*/ 	.word	0xffffffff


	//   ....[51]....
        /*0364*/ 	.word	0xffffffff


	//   ....[52]....
        /*0368*/ 	.word	0xffffffff


	//   ....[53]....
        /*036c*/ 	.word	0xffffffff


	//   ....[54]....
        /*0370*/ 	.word	0xffffffff


	//   ....[55]....
        /*0374*/ 	.word	0xffffffff


	//   ....[56]....
        /*0378*/ 	.word	0xffffffff


	//   ....[57]....
        /*037c*/ 	.word	0x0500009b


	//   ....[58]....
        /*0380*/ 	.word	0x0500009b


	//   ....[59]....
        /*0384*/ 	.word	0x0500009b


	//   ....[60]....
        /*0388*/ 	.word	0x0500009b


	//   ....[61]....
        /*038c*/ 	.word	0x0500009b


	//   ....[62]....
        /*0390*/ 	.word	0x0500009b


	//   ....[63]....
        /*0394*/ 	.word	0x0500009b


	//   ....[64]....
        /*0398*/ 	.word	0x0500009b


	//   ....[65]....
        /*039c*/ 	.word	0x0500009b


	//   ....[66]....
        /*03a0*/ 	.word	0x0500009b


	//   ....[67]....
        /*03a4*/ 	.word	0x0500009b


	//   ....[68]....
        /*03a8*/ 	.word	0x0500009b


	//   ....[69]....
        /*03ac*/ 	.word	0x0500009b


	//   ....[70]....
        /*03b0*/ 	.word	0x0500009b


	//   ....[71]....
        /*03b4*/ 	.word	0x0500009b


	//   ....[72]....
        /*03b8*/ 	.word	0x0500009b


	//   ....[73]....
        /*03bc*/ 	.word	0x0500009b


	//   ....[74]....
        /*03c0*/ 	.word	0x0500009b


	//   ....[75]....
        /*03c4*/ 	.word	0x0500009b


	//   ....[76]....
        /*03c8*/ 	.word	0x0500009b


	//   ....[77]....
        /*03cc*/ 	.word	0x0500009b


	//   ....[78]....
        /*03d0*/ 	.word	0x0500009b


	//   ....[79]....
        /*03d4*/ 	.word	0x0500009b


	//   ....[80]....
        /*03d8*/ 	.word	0x0500009b


	//   ....[81]....
        /*03dc*/ 	.word	0x0500009b


	//   ....[82]....
        /*03e0*/ 	.word	0x0500009b


	//   ....[83]....
        /*03e4*/ 	.word	0x0500009b


	//   ....[84]....
        /*03e8*/ 	.word	0x0500009b


	//   ....[85]....
        /*03ec*/ 	.word	0x0500009b


	//   ....[86]....
        /*03f0*/ 	.word	0x0500009b


	//   ....[87]....
        /*03f4*/ 	.word	0x0500009b


	//   ....[88]....
        /*03f8*/ 	.word	0x0500009b


	//----- nvinfo : EIATTR_COOP_GROUP_INSTR_OFFSETS
	.align		4
.L_1555:
        /*03fc*/ 	.byte	0x04, 0x28
        /*03fe*/ 	.short	(.L_1557 - .L_1556)


	//   ....[0]....
.L_1556:
        /*0400*/ 	.word	0x00000990


	//   ....[1]....
        /*0404*/ 	.word	0x00000a40


	//   ....[2]....
        /*0408*/ 	.word	0x00000d70


	//   ....[3]....
        /*040c*/ 	.word	0x00003a90


	//   ....[4]....
        /*0410*/ 	.word	0x00004750


	//   ....[5]....
        /*0414*/ 	.word	0x00004760


	//   ....[6]....
        /*0418*/ 	.word	0x000047a0


	//   ....[7]....
        /*041c*/ 	.word	0x000047b0


	//   ....[8]....
        /*0420*/ 	.word	0x000047f0


	//   ....[9]....
        /*0424*/ 	.word	0x00004800


	//   ....[10]....
        /*0428*/ 	.word	0x00004840


	//   ....[11]....
        /*042c*/ 	.word	0x00004850


	//   ....[12]....
        /*0430*/ 	.word	0x00004890


	//   ....[13]....
        /*0434*/ 	.word	0x000048a0


	//   ....[14]....
        /*0438*/ 	.word	0x00004960


	//   ....[15]....
        /*043c*/ 	.word	0x00004970


	//   ....[16]....
        /*0440*/ 	.word	0x00004980


	//   ....[17]....
        /*0444*/ 	.word	0x00004990


	//   ....[18]....
        /*0448*/ 	.word	0x00004f70


	//   ....[19]....
        /*044c*/ 	.word	0x00004fa0


	//   ....[20]....
        /*0450*/ 	.word	0x00005010


	//   ....[21]....
        /*0454*/ 	.word	0x00005030


	//   ....[22]....
        /*0458*/ 	.word	0x00005080


	//   ....[23]....
        /*045c*/ 	.word	0x00005090


	//   ....[24]....
        /*0460*/ 	.word	0x000050e0


	//   ....[25]....
        /*0464*/ 	.word	0x000050f0


	//   ....[26]....
        /*0468*/ 	.word	0x00005140


	//   ....[27]....
        /*046c*/ 	.word	0x00005150


	//   ....[28]....
        /*0470*/ 	.word	0x000051a0


	//   ....[29]....
        /*0474*/ 	.word	0x000051b0


	//   ....[30]....
        /*0478*/ 	.word	0x000051c0


	//   ....[31]....
        /*047c*/ 	.word	0x000051d0


	//   ....[32]....
        /*0480*/ 	.word	0x00005200


	//   ....[33]....
        /*0484*/ 	.word	0x00005210


	//   ....[34]....
        /*0488*/ 	.word	0x00006700


	//   ....[35]....
        /*048c*/ 	.word	0x00006710


	//   ....[36]....
        /*0490*/ 	.word	0x00006780


	//   ....[37]....
        /*0494*/ 	.word	0x00006790


	//   ....[38]....
        /*0498*/ 	.word	0x00006800


	//   ....[39]....
        /*049c*/ 	.word	0x00006820


	//   ....[40]....
        /*04a0*/ 	.word	0x000069d0


	//   ....[41]....
        /*04a4*/ 	.word	0x00006b50


	//   ....[42]....
        /*04a8*/ 	.word	0x00006b90


	//   ....[43]....
        /*04ac*/ 	.word	0x00006c00


	//   ....[44]....
        /*04b0*/ 	.word	0x00007310


	//   ....[45]....
        /*04b4*/ 	.word	0x00007ba0


	//   ....[46]....
        /*04b8*/ 	.word	0x00007f90


	//   ....[47]....
        /*04bc*/ 	.word	0x00008220


	//   ....[48]....
        /*04c0*/ 	.word	0x00008240


	//   ....[49]....
        /*04c4*/ 	.word	0x00008270


	//   ....[50]....
        /*04c8*/ 	.word	0x000082b0


	//   ....[51]....
        /*04cc*/ 	.word	0x000082d0


	//   ....[52]....
        /*04d0*/ 	.word	0x000084e0


	//   ....[53]....
        /*04d4*/ 	.word	0x00008500


	//   ....[54]....
        /*04d8*/ 	.word	0x00008530


	//   ....[55]....
        /*04dc*/ 	.word	0x00008570


	//   ....[56]....
        /*04e0*/ 	.word	0x00008590


	//   ....[57]....
        /*04e4*/ 	.word	0x00008a10


	//   ....[58]....
        /*04e8*/ 	.word	0x00008a60


	//   ....[59]....
        /*04ec*/ 	.word	0x00008b00


	//   ....[60]....
        /*04f0*/ 	.word	0x00008b50


	//   ....[61]....
        /*04f4*/ 	.word	0x00008bf0


	//   ....[62]....
        /*04f8*/ 	.word	0x00008c40


	//   ....[63]....
        /*04fc*/ 	.word	0x00008ce0


	//   ....[64]....
        /*0500*/ 	.word	0x00008d30


	//   ....[65]....
        /*0504*/ 	.word	0x00008dd0


	//   ....[66]....
        /*0508*/ 	.word	0x00008e20


	//   ....[67]....
        /*050c*/ 	.word	0x00008ec0


	//   ....[68]....
        /*0510*/ 	.word	0x00008f60


	//   ....[69]....
        /*0514*/ 	.word	0x00009000


	//   ....[70]....
        /*0518*/ 	.word	0x000090a0


	//   ....[71]....
        /*051c*/ 	.word	0x000090f0


	//   ....[72]....
        /*0520*/ 	.word	0x00009150


	//   ....[73]....
        /*0524*/ 	.word	0x00009200


	//   ....[74]....
        /*0528*/ 	.word	0x00009260


	//   ....[75]....
        /*052c*/ 	.word	0x00009310


	//   ....[76]....
        /*0530*/ 	.word	0x00009360


	//   ....[77]....
        /*0534*/ 	.word	0x00009400


	//   ....[78]....
        /*0538*/ 	.word	0x00009450


	//   ....[79]....
        /*053c*/ 	.word	0x000094f0


	//   ....[80]....
        /*0540*/ 	.word	0x00009540


	//   ....[81]....
        /*0544*/ 	.word	0x000095e0


	//   ....[82]....
        /*0548*/ 	.word	0x00009630


	//   ....[83]....
        /*054c*/ 	.word	0x000096e0


	//   ....[84]....
        /*0550*/ 	.word	0x00009730


	//   ....[85]....
        /*0554*/ 	.word	0x000097c0


	//   ....[86]....
        /*0558*/ 	.word	0x00009810


	//   ....[87]....
        /*055c*/ 	.word	0x00009880


	//   ....[88]....
        /*0560*/ 	.word	0x000098d0


	//----- nvinfo : EIATTR_VRC_CTA_INIT_COUNT
	.align		4
.L_1557:
        /*0564*/ 	.byte	0x02, 0x4a
	.zero		1
	.zero		1


	//----- nvinfo : EIATTR_EXIT_INSTR_OFFSETS
	.align		4
        /*0568*/ 	.byte	0x04, 0x1c
        /*056a*/ 	.short	(.L_1559 - .L_1558)


	//   ....[0]....
.L_1558:
        /*056c*/ 	.word	0x000086d0


	//   ....[1]....
        /*0570*/ 	.word	0x000089b0


	//----- nvinfo : EIATTR_MAX_THREADS
	.align		4
.L_1559:
        /*0574*/ 	.byte	0x04, 0x05
        /*0576*/ 	.short	(.L_1561 - .L_1560)
.L_1560:
        /*0578*/ 	.word	0x00000080
        /*057c*/ 	.word	0x00000001
        /*0580*/ 	.word	0x00000001


	//----- nvinfo : EIATTR_CRS_STACK_SIZE
	.align		4
.L_1561:
        /*0584*/ 	.byte	0x04, 0x1e
        /*0586*/ 	.short	(.L_1563 - .L_1562)
.L_1562:
        /*0588*/ 	.word	0x00000000


	//----- nvinfo : EIATTR_CBANK_PARAM_SIZE
	.align		4
.L_1563:
        /*058c*/ 	.byte	0x03, 0x19
        /*058e*/ 	.short	0x01f0


	//----- nvinfo : EIATTR_PARAM_CBANK
	.align		4
        /*0590*/ 	.byte	0x04, 0x0a
        /*0592*/ 	.short	(.L_1565 - .L_1564)
	.align		4
.L_1564:
        /*0594*/ 	.word	index@(.nv.constant0._Z25selective_scan_bwd_kernelI32Selective_Scan_bwd_kernel_traitsILi128ELi16ELb1ELb1ELb0ELb1ELb0EN3c108BFloat16EfEEv12SSMParamsBwd)
        /*0598*/ 	.short	0x0380
        /*059a*/ 	.short	0x01f0


	//----- nvinfo : EIATTR_SW_WAR
	.align		4
.L_1565:
        /*059c*/ 	.byte	0x04, 0x36
        /*059e*/ 	.short	(.L_1567 - .L_1566)
.L_1566:
        /*05a0*/ 	.word	0x00000008
.L_1567:


//--------------------- .nv.info._Z25selective_scan_bwd_kernelI32Selective_Scan_bwd_kernel_traitsILi128ELi16ELb1ELb1ELb0ELb1ELb1EN3c108BFloat16EfEEv12SSMParamsBwd --------------------------
	.section	.nv.info._Z25selective_scan_bwd_kernelI32Selective_Scan_bwd_kernel_traitsILi128ELi16ELb1ELb1ELb0ELb1ELb1EN3c108BFloat16EfEEv12SSMParamsBwd,"",@"SHT_CUDA_INFO"
	.sectionflags	@""
	.align	4


	//----- nvinfo : EIATTR_CUDA_API_VERSION
	.align		4
        /*0000*/ 	.byte	0x04, 0x37
        /*0002*/ 	.short	(.L_1569 - .L_1568)
.L_1568:
        /*0004*/ 	.word	0x00000082


	//----- nvinfo : EIATTR_KPARAM_INFO
	.align		4
.L_1569:
        /*0008*/ 	.byte	0x04, 0x17
        /*000a*/ 	.short	(.L_1571 - .L_1570)
.L_1570:
        /*000c*/ 	.word	0x00000000
        /*0010*/ 	.short	0x0000
        /*0012*/ 	.short	0x0000
        /*0014*/ 	.byte	0x00, 0xf0, 0xc1, 0x07


	//----- nvinfo : EIATTR_SPARSE_MMA_MASK
	.align		4
.L_1571:
        /*0018*/ 	.byte	0x03, 0x50
        /*001a*/ 	.short	0x0000


	//----- nvinfo : EIATTR_MAXREG_COUNT
	.align		4
        /*001c*/ 	.byte	0x03, 0x1b
        /*001e*/ 	.short	0x00a8


	//----- nvinfo : EIATTR_NUM_BARRIERS
	.align		4
        /*0020*/ 	.byte	0x02, 0x4c
        /*0022*/ 	.byte	0x01
	.zero		1


	//----- nvinfo : EIATTR_ANNOTATIONS
	.align		4
        /*0024*/ 	.byte	0x04, 0x55
        /*0026*/ 	.short	(.L_1573 - .L_1572)


	//   ....[0]....
.L_1572:
        /* <DEDUP_REMOVED lines=38> */


	//----- nvinfo : EIATTR_MERCURY_ISA_VERSION
	.align		4
.L_1573:
        /*0278*/ 	.byte	0x03, 0x5f
        /*027a*/ 	.short	0x0101


	//----- nvinfo : EIATTR_COOP_GROUP_MASK_REGIDS
	.align		4
        /*027c*/ 	.byte	0x04, 0x29
        /*027e*/ 	.short	(.L_1575 - .L_1574)


	//   ....[0]....
.L_1574:
        /*0280*/ 	.word	0xffffffff


	//   ....[1]....
        /*0284*/ 	.word	0xffffffff


	//   ....[2]....
        /*0288*/ 	.word	0xffffffff


	//   ....[3]....
        /*028c*/ 	.word	0xffffffff


	//   ....[4]....
        /*0290*/ 	.word	0xffffffff


	//   ....[5]....
        /*0294*/ 	.word	0xffffffff


	//   ....[6]....
        /*0298*/ 	.word	0xffffffff


	//   ....[7]....
        /*029c*/ 	.word	0xffffffff


	//   ....[8]....
        /*02a0*/ 	.word	0xffffffff


	//   ....[9]....
        /*02a4*/ 	.word	0xffffffff


	//   ....[10]....
        /*02a8*/ 	.word	0xffffffff


	//   ....[11]....
        /*02ac*/ 	.word	0xffffffff


	//   ....[12]....
        /*02b0*/ 	.word	0xffffffff


	//   ....[13]....
        /*02b4*/ 	.word	0xffffffff


	//   ....[14]....
        /*02b8*/ 	.word	0xffffffff


	//   ....[15]....
        /*02bc*/ 	.word	0xffffffff


	//   ....[16]....
        /*02c0*/ 	.word	0xffffffff


	//   ....[17]....
        /*02c4*/ 	.word	0xffffffff


	//   ....[18]....
        /*02c8*/ 	.word	0xffffffff


	//   ....[19]....
        /*02cc*/ 	.word	0xffffffff


	//   ....[20]....
        /*02d0*/ 	.word	0xffffffff


	//   ....[21]....
        /*02d4*/ 	.word	0xffffffff


	//   ....[22]....
        /*02d8*/ 	.word	0xffffffff


	//   ....[23]....
        /*02dc*/ 	.word	0xffffffff


	//   ....[24]....
        /*02e0*/ 	.word	0xffffffff


	//   ....[25]....
        /*02e4*/ 	.word	0xffffffff


	//   ....[26]....
        /*02e8*/ 	.word	0xffffffff


	//   ....[27]....
        /*02ec*/ 	.word	0xffffffff


	//   ....[28]....
        /*02f0*/ 	.word	0xffffffff


	//   ....[29]....
        /*02f4*/ 	.word	0xffffffff


	//   ....[30]....
        /*02f8*/ 	.word	0xffffffff


	//   ....[31]....
        /*02fc*/ 	.word	0xffffffff


	//   ....[32]....
        /*0300*/ 	.word	0xffffffff


	//   ....[33]....
        /*0304*/ 	.word	0xffffffff


	//   ....[34]....
        /*0308*/ 	.word	0xffffffff


	//   ....[35]....
        /*030c*/ 	.word	0xffffffff


	//   ....[36]....
        /*0310*/ 	.word	0xffffffff


	//   ....[37]....
        /*0314*/ 	.word	0xffffffff


	//   ....[38]....
        /*0318*/ 	.word	0xffffffff


	//   ....[39]....
        /*031c*/ 	.word	0xffffffff


	//   ....[40]....
        /*0320*/ 	.word	0xffffffff


	//   ....[41]....
        /*0324*/ 	.word	0xffffffff


	//   ....[42]....
        /*0328*/ 	.word	0xffffffff


	//   ....[43]....
        /*032c*/ 	.word	0xffffffff


	//   ....[44]....
        /*0330*/ 	.word	0xffffffff


	//   ....[45]....
        /*0334*/ 	.word	0xffffffff


	//   ....[46]....
        /*0338*/ 	.word	0xffffffff


	//   ....[47]....
        /*033c*/ 	.word	0xffffffff


	//   ....[48]....
        /*0340*/ 	.word	0xffffffff


	//   ....[49]....
        /*0344*/ 	.word	0xffffffff


	//   ....[50]....
        /*0348*/ 	.word	0xffffffff


	//   ....[51]....
        /*034c*/ 	.word	0xffffffff


	//   ....[52]....
        /*0350*/ 	.word	0xffffffff


	//   ....[53]....
        /*0354*/ 	.word	0xffffffff


	//   ....[54]....
        /*0358*/ 	.word	0xffffffff


	//   ....[55]....
        /*035c*/ 	.word	0xffffffff


	//   ....[56]....
        /*0360*/ 	.word	0xffffffff


	//   ....[57]....
        /*0364*/ 	.word	0xffffffff


	//   ....[58]....
        /*0368*/ 	.word	0xffffffff


	//   ....[59]....
        /*036c*/ 	.word	0xffffffff


	//   ....[60]....
        /*0370*/ 	.word	0xffffffff


	//   ....[61]....
        /*0374*/ 	.word	0x0500009b


	//   ....[62]....
        /*0378*/ 	.word	0x0500009b


	//   ....[63]....
        /*037c*/ 	.word	0x0500009b


	//   ....[64]....
        /*0380*/ 	.word	0x0500009b


	//   ....[65]....
        /*0384*/ 	.word	0x0500009b


	//   ....[66]....
        /*0388*/ 	.word	0x0500009b


	//   ....[67]....
        /*038c*/ 	.word	0x0500009b


	//   ....[68]....
        /*0390*/ 	.word	0x0500009b


	//   ....[69]....
        /*0394*/ 	.word	0x0500009b


	//   ....[70]....
        /*0398*/ 	.word	0x0500009b


	//   ....[71]....
        /*039c*/ 	.word	0x0500009b


	//   ....[72]....
        /*03a0*/ 	.word	0x0500009b


	//   ....[73]....
        /*03a4*/ 	.word	0x0500009b


	//   ....[74]....
        /*03a8*/ 	.word	0x0500009b


	//   ....[75]....
        /*03ac*/ 	.word	0x0500009b


	//   ....[76]....
        /*03b0*/ 	.word	0x0500009b


	//   ....[77]....
        /*03b4*/ 	.word	0x0500009b


	//   ....[78]....
        /*03b8*/ 	.word	0x0500009b


	//   ....[79]....
        /*03bc*/ 	.word	0x0500009b


	//   ....[80]....
        /*03c0*/ 	.word	0x0500009b


	//   ....[81]....
        /*03c4*/ 	.word	0x0500009b


	//   ....[82]....
        /*03c8*/ 	.word	0x0500009b


	//   ....[83]....
        /*03cc*/ 	.word	0x0500009b


	//   ....[84]....
        /*03d0*/ 	.word	0x0500009b


	//   ....[85]....
        /*03d4*/ 	.word	0x0500009b


	//   ....[86]....
        /*03d8*/ 	.word	0x0500009b


	//   ....[87]....
        /*03dc*/ 	.word	0x0500009b


	//   ....[88]....
        /*03e0*/ 	.word	0x0500009b


	//   ....[89]....
        /*03e4*/ 	.word	0x0500009b


	//   ....[90]....
        /*03e8*/ 	.word	0x0500009b


	//   ....[91]....
        /*03ec*/ 	.word	0x0500009b


	//   ....[92]....
        /*03f0*/ 	.word	0x0500009b


	//----- nvinfo : EIATTR_COOP_GROUP_INSTR_OFFSETS
	.align		4
.L_1575:
        /*03f4*/ 	.byte	0x04, 0x28
        /*03f6*/ 	.short	(.L_1577 - .L_1576)


	//   ....[0]....
.L_1576:
        /*03f8*/ 	.word	0x000009a0


	//   ....[1]....
        /*03fc*/ 	.word	0x00000a50


	//   ....[2]....
        /*0400*/ 	.word	0x00000c50


	//   ....[3]....
        /*0404*/ 	.word	0x000031c0


	//   ....[4]....
        /*0408*/ 	.word	0x00003ac0


	//   ....[5]....
        /*040c*/ 	.word	0x00004340


	//   ....[6]....
        /*0410*/ 	.word	0x00004710


	//   ....[7]....
        /*0414*/ 	.word	0x00004ff0


	//   ....[8]....
        /*0418*/ 	.word	0x00005c90


	//   ....[9]....
        /*041c*/ 	.word	0x00005ca0


	//   ....[10]....
        /*0420*/ 	.word	0x00005ce0


	//   ....[11]....
        /*0424*/ 	.word	0x00005cf0


	//   ....[12]....
        /*0428*/ 	.word	0x00005d30


	//   ....[13]....
        /*042c*/ 	.word	0x00005d40


	//   ....[14]....
        /*0430*/ 	.word	0x00005d80


	//   ....[15]....
        /*0434*/ 	.word	0x00005d90


	//   ....[16]....
        /*0438*/ 	.word	0x00005dd0


	//   ....[17]....
        /*043c*/ 	.word	0x00005de0


	//   ....[18]....
        /*0440*/ 	.word	0x00005ea0


	//   ....[19]....
        /*0444*/ 	.word	0x00005eb0


	//   ....[20]....
        /*0448*/ 	.word	0x00005ec0


	//   ....[21]....
        /*044c*/ 	.word	0x00005ed0


	//   ....[22]....
        /*0450*/ 	.word	0x000064b0


	//   ....[23]....
        /*0454*/ 	.word	0x000064e0


	//   ....[24]....
        /*0458*/ 	.word	0x00006550


	//   ....[25]....
        /*045c*/ 	.word	0x00006570


	//   ....[26]....
        /*0460*/ 	.word	0x000065c0


	//   ....[27]....
        /*0464*/ 	.word	0x000065d0


	//   ....[28]....
        /*0468*/ 	.word	0x00006620


	//   ....[29]....
        /*046c*/ 	.word	0x00006630


	//   ....[30]....
        /*0470*/ 	.word	0x00006680


	//   ....[31]....
        /*0474*/ 	.word	0x00006690


	//   ....[32]....
        /*0478*/ 	.word	0x000066e0


	//   ....[33]....
        /*047c*/ 	.word	0x000066f0


	//   ....[34]....
        /*0480*/ 	.word	0x00006700


	//   ....[35]....
        /*0484*/ 	.word	0x00006710


	//   ....[36]....
        /*0488*/ 	.word	0x00006740


	//   ....[37]....
        /*048c*/ 	.word	0x00006750


	//   ....[38]....
        /*0490*/ 	.word	0x00007ca0


	//   ....[39]....
        /*0494*/ 	.word	0x00007cb0


	//   ....[40]....
        /*0498*/ 	.word	0x00007ed0


	//   ....[41]....
        /*049c*/ 	.word	0x00007f10


	//   ....[42]....
        /*04a0*/ 	.word	0x00007f80


	//   ....[43]....
        /*04a4*/ 	.word	0x00007fe0


	//   ....[44]....
        /*04a8*/ 	.word	0x000080c0


	//   ....[45]....
        /*04ac*/ 	.word	0x00008100


	//   ....[46]....
        /*04b0*/ 	.word	0x00008230


	//   ....[47]....
        /*04b4*/ 	.word	0x00008240


	//   ....[48]....
        /*04b8*/ 	.word	0x00008890


	//   ....[49]....
        /*04bc*/ 	.word	0x00009080


	//   ....[50]....
        /*04c0*/ 	.word	0x00009390


	//   ....[51]....
        /*04c4*/ 	.word	0x00009660


	//   ....[52]....
        /*04c8*/ 	.word	0x00009690


	//   ....[53]....
        /*04cc*/ 	.word	0x000096c0


	//   ....[54]....
        /*04d0*/ 	.word	0x00009720


	//   ....[55]....
        /*04d4*/ 	.word	0x00009760


	//   ....[56]....
        /*04d8*/ 	.word	0x00009970


	//   ....[57]....
        /*04dc*/ 	.word	0x00009990


	//   ....[58]....
        /*04e0*/ 	.word	0x000099c0


	//   ....[59]....
        /*04e4*/ 	.word	0x00009a00


	//   ....[60]....
        /*04e8*/ 	.word	0x00009a20


	//   ....[61]....
        /*04ec*/ 	.word	0x00009ea0


	//   ....[62]....
        /*04f0*/ 	.word	0x00009ef0


	//   ....[63]....
        /*04f4*/ 	.word	0x00009f90


	//   ....[64]....
        /*04f8*/ 	.word	0x00009fe0


	//   ....[65]....
        /*04fc*/ 	.word	0x0000a080


	//   ....[66]....
        /*0500*/ 	.word	0x0000a0d0


	//   ....[67]....
        /*0504*/ 	.word	0x0000a170


	//   ....[68]....
        /*0508*/ 	.word	0x0000a1c0


	//   ....[69]....
        /*050c*/ 	.word	0x0000a260


	//   ....[70]....
        /*0510*/ 	.word	0x0000a2b0


	//   ....[71]....
        /*0514*/ 	.word	0x0000a350


	//   ....[72]....
        /*0518*/ 	.word	0x0000a3f0


	//   ....[73]....
        /*051c*/ 	.word	0x0000a490


	//   ....[74]....
        /*0520*/ 	.word	0x0000a530


	//   ....[75]....
        /*0524*/ 	.word	0x0000a580


	//   ....[76]....
        /*0528*/ 	.word	0x0000a5e0


	//   ....[77]....
        /*052c*/ 	.word	0x0000a690


	//   ....[78]....
        /*0530*/ 	.word	0x0000a6f0


	//   ....[79]....
        /*0534*/ 	.word	0x0000a7a0


	//   ....[80]....
        /*0538*/ 	.word	0x0000a7f0


	//   ....[81]....
        /*053c*/ 	.word	0x0000a890


	//   ....[82]....
        /*0540*/ 	.word	0x0000a8e0


	//   ....[83]....
        /*0544*/ 	.word	0x0000a980


	//   ....[84]....
        /*0548*/ 	.word	0x0000a9d0


	//   ....[85]....
        /*054c*/ 	.word	0x0000aa70


	//   ....[86]....
        /*0550*/ 	.word	0x0000aac0


	//   ....[87]....
        /*0554*/ 	.word	0x0000ab70


	//   ....[88]....
        /*0558*/ 	.word	0x0000abc0


	//   ....[89]....
        /*055c*/ 	.word	0x0000ac50


	//   ....[90]....
        /*0560*/ 	.word	0x0000aca0


	//   ....[91]....
        /*0564*/ 	.word	0x0000ad10


	//   ....[92]....
        /*0568*/ 	.word	0x0000ad60


	//----- nvinfo : EIATTR_VRC_CTA_INIT_COUNT
	.align		4
.L_1577:
        /*056c*/ 	.byte	0x02, 0x4a
	.zero		1
	.zero		1


	//----- nvinfo : EIATTR_EXIT_INSTR_OFFSETS
	.align		4
        /*0570*/ 	.byte	0x04, 0x1c
        /*0572*/ 	.short	(.L_1579 - .L_1578)


	//   ....[0]....
.L_1578:
        /*0574*/ 	.word	0x00009b60


	//   ....[1]....
        /*0578*/ 	.word	0x00009e40


	//----- nvinfo : EIATTR_MAX_THREADS
	.align		4
.L_1579:
        /*057c*/ 	.byte	0x04, 0x05
        /*057e*/ 	.short	(.L_1581 - .L_1580)
.L_1580:
        /*0580*/ 	.word	0x00000080
        /*0584*/ 	.word	0x00000001
        /*0588*/ 	.word	0x00000001


	//----- nvinfo : EIATTR_CRS_STACK_SIZE
	.align		4
.L_1581:
        /*058c*/ 	.byte	0x04, 0x1e
        /*058e*/ 	.short	(.L_1583 - .L_1582)
.L_1582:
        /*0590*/ 	.word	0x00000000


	//----- nvinfo : EIATTR_CBANK_PARAM_SIZE
	.align		4
.L_1583:
        /*0594*/ 	.byte	0x03, 0x19
        /*0596*/ 	.short	0x01f0


	//----- nvinfo : EIATTR_PARAM_CBANK
	.align		4
        /*0598*/ 	.byte	0x04, 0x0a
        /*059a*/ 	.short	(.L_1585 - .L_1584)
	.align		4
.L_1584:
        /*059c*/ 	.word	index@(.nv.constant0._Z25selective_scan_bwd_kernelI32Selective_Scan_bwd_kernel_traitsILi128ELi16ELb1ELb1ELb0ELb1ELb1EN3c108BFloat16EfEEv12SSMParamsBwd)
        /*05a0*/ 	.short	0x0380
        /*05a2*/ 	.short	0x01f0


	//----- nvinfo : EIATTR_SW_WAR
	.align		4
.L_1585:
        /*05a4*/ 	.byte	0x04, 0x36
        /*05a6*/ 	.short	(.L_1587 - .L_1586)
.L_1586:
        /*05a8*/ 	.word	0x00000008
.L_1587:


//--------------------- .nv.info._Z25selective_scan_bwd_kernelI32Selective_Scan_bwd_kernel_traitsILi128ELi16ELb1ELb1ELb1ELb0ELb0EN3c108BFloat16EfEEv12SSMParamsBwd --------------------------
	.section	.nv.info._Z25selective_scan_bwd_kernelI32Selective_Scan_bwd_kernel_traitsILi128ELi16ELb1ELb1ELb1ELb0ELb0EN3c108BFloat16EfEEv12SSMParamsBwd,"",@"SHT_CUDA_INFO"
	.sectionflags	@""
	.align	4


	//----- nvinfo : EIATTR_CUDA_API_VERSION
	.align		4
        /*0000*/ 	.byte	0x04, 0x37
        /*0002*/ 	.short	(.L_1589 - .L_1588)
.L_1588:
        /*0004*/ 	.word	0x00000082


	//----- nvinfo : EIATTR_KPARAM_INFO
	.align		4
.L_1589:
        /*0008*/ 	.byte	0x04, 0x17
        /*000a*/ 	.short	(.L_1591 - .L_1590)
.L_1590:
        /*000c*/ 	.word	0x00000000
        /*0010*/ 	.short	0x0000
        /*0012*/ 	.short	0x0000
        /*0014*/ 	.byte	0x00, 0xf0, 0xc1, 0x07


	//----- nvinfo : EIATTR_SPARSE_MMA_MASK
	.align		4
.L_1591:
        /*0018*/ 	.byte	0x03, 0x50
        /*001a*/ 	.short	0x0000


	//----- nvinfo : EIATTR_MAXREG_COUNT
	.align		4
        /*001c*/ 	.byte	0x03, 0x1b
        /*001e*/ 	.short	0x00a8


	//----- nvinfo : EIATTR_NUM_BARRIERS
	.align		4
        /*0020*/ 	.byte	0x02, 0x4c
        /*0022*/ 	.byte	0x01
	.zero		1


	//----- nvinfo : EIATTR_ANNOTATIONS
	.align		4
        /*0024*/ 	.byte	0x04, 0x55
        /*0026*/ 	.short	(.L_1593 - .L_1592)


	//   ....[0]....
.L_1592:
        /* <DEDUP_REMOVED lines=41> */


	//----- nvinfo : EIATTR_MERCURY_ISA_VERSION
	.align		4
.L_1593:
        /*02a8*/ 	.byte	0x03, 0x5f
        /*02aa*/ 	.short	0x0101


	//----- nvinfo : EIATTR_COOP_GROUP_MASK_REGIDS
	.align		4
        /*02ac*/ 	.byte	0x04, 0x29
        /*02ae*/ 	.short	(.L_1595 - .L_1594)


	//   ....[0]....
.L_1594:
        /*02b0*/ 	.word	0xffffffff


	//   ....[1]....
        /*02b4*/ 	.word	0xffffffff


	//   ....[2]....
        /*02b8*/ 	.word	0xffffffff


	//   ....[3]....
        /*02bc*/ 	.word	0xffffffff


	//   ....[4]....
        /*02c0*/ 	.word	0xffffffff


	//   ....[5]....
        /*02c4*/ 	.word	0xffffffff


	//   ....[6]....
        /*02c8*/ 	.word	0xffffffff


	//   ....[7]....
        /*02cc*/ 	.word	0xffffffff


	//   ....[8]....
        /*02d0*/ 	.word	0xffffffff


	//   ....[9]....
        /*02d4*/ 	.word	0xffffffff


	//   ....[10]....
        /*02d8*/ 	.word	0xffffffff


	//   ....[11]....
        /*02dc*/ 	.word	0xffffffff


	//   ....[12]....
        /*02e0*/ 	.word	0xffffffff


	//   ....[13]....
        /*02e4*/ 	.word	0xffffffff


	//   ....[14]....
        /*02e8*/ 	.word	0xffffffff


	//   ....[15]....
        /*02ec*/ 	.word	0xffffffff


	//   ....[16]....
        /*02f0*/ 	.word	0xffffffff


	//   ....[17]....
        /*02f4*/ 	.word	0xffffffff


	//   ....[18]....
        /*02f8*/ 	.word	0xffffffff


	//   ....[19]....
        /*02fc*/ 	.word	0xffffffff


	//   ....[20]....
        /*0300*/ 	.word	0xffffffff


	//   ....[21]....
        /*0304*/ 	.word	0xffffffff


	//   ....[22]....
        /*0308*/ 	.word	0xffffffff


	//   ....[23]....
        /*030c*/ 	.word	0xffffffff


	//   ....[24]....
        /*0310*/ 	.word	0xffffffff


	//   ....[25]....
        /*0314*/ 	.word	0xffffffff


	//   ....[26]....
        /*0318*/ 	.word	0xffffffff


	//   ....[27]....
        /*031c*/ 	.word	0xffffffff


	//   ....[28]....
        /*0320*/ 	.word	0xffffffff


	//   ....[29]....
        /*0324*/ 	.word	0xffffffff


	//   ....[30]....
        /*0328*/ 	.word	0xffffffff


	//   ....[31]....
        /*032c*/ 	.word	0xffffffff


	//   ....[32]....
        /*0330*/ 	.word	0xffffffff


	//   ....[33]....
        /*0334*/ 	.word	0xffffffff


	//   ....[34]....
        /*0338*/ 	.word	0xffffffff


	//   ....[35]....
        /*033c*/ 	.word	0xffffffff


	//   ....[36]....
        /*0340*/ 	.word	0xffffffff


	//   ....[37]....
        /*0344*/ 	.word	0xffffffff


	//   ....[38]....
        /*0348*/ 	.word	0xffffffff


	//   ....[39]....
        /*034c*/ 	.word	0xffffffff


	//   ....[40]....
        /*0350*/ 	.word	0xffffffff


	//   ....[41]....
        /*0354*/ 	.word	0xffffffff


	//   ....[42]....
        /*0358*/ 	.word	0xffffffff


	//   ....[43]....
        /*035c*/ 	.word	0xffffffff


	//   ....[44]....
        /*0360*/ 	.word	0xffffffff


	//   ....[45]....
        /*0364*/ 	.word	0xffffffff


	//   ....[46]....
        /*0368*/ 	.word	0xffffffff


	//   ....[47]....
        /*036c*/ 	.word	0xffffffff


	//   ....[48]....
        /*0370*/ 	.word	0xffffffff


	//   ....[49]....
        /*0374*/ 	.word	0xffffffff


	//   ....[50]....
        /*0378*/ 	.word	0xffffffff


	//   ....[51]....
        /*037c*/ 	.word	0xffffffff


	//   ....[52]....
        /*0380*/ 	.word	0x0500009a


	//   ....[53]....
        /*0384*/ 	.word	0x0500009a


	//   ....[54]....
        /*0388*/ 	.word	0x0500009a


	//   ....[55]....
        /*038c*/ 	.word	0x0500009a


	//   ....[56]....
        /*0390*/ 	.word	0x0500009a


	//   ....[57]....
        /*0394*/ 	.word	0x0500009a


	//   ....[58]....
        /*0398*/ 	.word	0x0500009a


	//   ....[59]....
        /*039c*/ 	.word	0x0500009a


	//   ....[60]....
        /*03a0*/ 	.word	0x0500009a


	//   ....[61]....
        /*03a4*/ 	.word	0x0500009a


	//   ....[62]....
        /*03a8*/ 	.word	0x0500009a


	//   ....[63]....
        /*03ac*/ 	.word	0x0500009a


	//   ....[64]....
        /*03b0*/ 	.word	0x0500009a


	//   ....[65]....
        /*03b4*/ 	.word	0x0500009a


	//   ....[66]....
        /*03b8*/ 	.word	0x0500009a


	//   ....[67]....
        /*03bc*/ 	.word	0x0500009a


	//   ....[68]....
        /*03c0*/ 	.word	0x0500009a


	//   ....[69]....
        /*03c4*/ 	.word	0x0500009a


	//   ....[70]....
        /*03c8*/ 	.word	0x0500009a


	//   ....[71]....
        /*03cc*/ 	.word	0x0500009a


	//   ....[72]....
        /*03d0*/ 	.word	0x0500009a


	//   ....[73]....
        /*03d4*/ 	.word	0x0500009a


	//   ....[74]....
        /*03d8*/ 	.word	0x0500009a


	//   ....[75]....
        /*03dc*/ 	.word	0x0500009a


	//   ....[76]....
        /*03e0*/ 	.word	0x0500009a


	//   ....[77]....
        /*03e4*/ 	.word	0x0500009a


	//   ....[78]....
        /*03e8*/ 	.word	0x0500009a


	//   ....[79]....
        /*03ec*/ 	.word	0x0500009a


	//   ....[80]....
        /*03f0*/ 	.word	0x0500009a


	//   ....[81]....
        /*03f4*/ 	.word	0x0500009a


	//   ....[82]....
        /*03f8*/ 	.word	0x0500009a


	//   ....[83]....
        /*03fc*/ 	.word	0x0500009a


	//----- nvinfo : EIATTR_COOP_GROUP_INSTR_OFFSETS
	.align		4
.L_1595:
        /*0400*/ 	.byte	0x04, 0x28
        /*0402*/ 	.short	(.L_1597 - .L_1596)


	//   ....[0]....
.L_1596:
        /*0404*/ 	.word	0x00000ac0


	//   ....[1]....
        /*0408*/ 	.word	0x00000b70


	//   ....[2]....
        /*040c*/ 	.word	0x00000da0


	//   ....[3]....
        /*0410*/ 	.word	0x000019b0


	//   ....[4]....
        /*0414*/ 	.word	0x00001e50


	//   ....[5]....
        /*0418*/ 	.word	0x00002840


	//   ....[6]....
        /*041c*/ 	.word	0x00002850


	//   ....[7]....
        /*0420*/ 	.word	0x00002890


	//   ....[8]....
        /*0424*/ 	.word	0x000028a0


	//   ....[9]....
        /*0428*/ 	.word	0x000028e0


	//   ....[10]....
        /*042c*/ 	.word	0x000028f0


	//   ....[11]....
        /*0430*/ 	.word	0x00002930


	//   ....[12]....
        /*0434*/ 	.word	0x00002940


	//   ....[13]....
        /*0438*/ 	.word	0x00002980


	//   ....[14]....
        /*043c*/ 	.word	0x00002990


	//   ....[15]....
        /*0440*/ 	.word	0x00002a40


	//   ....[16]....
        /*0444*/ 	.word	0x00002a50


	//   ....[17]....
        /*0448*/ 	.word	0x00002a60


	//   ....[18]....
        /*044c*/ 	.word	0x00002a70


	//   ....[19]....
        /*0450*/ 	.word	0x00003050


	//   ....[20]....
        /*0454*/ 	.word	0x00003080


	//   ....[21]....
        /*0458*/ 	.word	0x00003110


	//   ....[22]....
        /*045c*/ 	.word	0x00003130


	//   ....[23]....
        /*0460*/ 	.word	0x00003180


	//   ....[24]....
        /*0464*/ 	.word	0x00003190


	//   ....[25]....
        /*0468*/ 	.word	0x000031e0


	//   ....[26]....
        /*046c*/ 	.word	0x000031f0


	//   ....[27]....
        /*0470*/ 	.word	0x00003240


	//   ....[28]....
        /*0474*/ 	.word	0x00003250


	//   ....[29]....
        /*0478*/ 	.word	0x000032a0


	//   ....[30]....
        /*047c*/ 	.word	0x000032b0


	//   ....[31]....
        /*0480*/ 	.word	0x000032c0


	//   ....[32]....
        /*0484*/ 	.word	0x000032d0


	//   ....[33]....
        /*0488*/ 	.word	0x00003300


	//   ....[34]....
        /*048c*/ 	.word	0x00003310


	//   ....[35]....
        /*0490*/ 	.word	0x00004f10


	//   ....[36]....
        /*0494*/ 	.word	0x00004f70


	//   ....[37]....
        /*0498*/ 	.word	0x00004ff0


	//   ....[38]....
        /*049c*/ 	.word	0x00005010


	//   ....[39]....
        /*04a0*/ 	.word	0x00005030


	//   ....[40]....
        /*04a4*/ 	.word	0x00005830


	//   ....[41]....
        /*04a8*/ 	.word	0x000059c0


	//   ....[42]....
        /*04ac*/ 	.word	0x00005c90


	//   ....[43]....
        /*04b0*/ 	.word	0x00005cb0


	//   ....[44]....
        /*04b4*/ 	.word	0x00005ce0


	//   ....[45]....
        /*04b8*/ 	.word	0x00005d20


	//   ....[46]....
        /*04bc*/ 	.word	0x00005d40


	//   ....[47]....
        /*04c0*/ 	.word	0x00005f50


	//   ....[48]....
        /*04c4*/ 	.word	0x00005f70


	//   ....[49]....
        /*04c8*/ 	.word	0x00005fa0


	//   ....[50]....
        /*04cc*/ 	.word	0x00005fe0


	//   ....[51]....
        /*04d0*/ 	.word	0x00006000


	//   ....[52]....
        /*04d4*/ 	.word	0x00006360


	//   ....[53]....
        /*04d8*/ 	.word	0x000063b0


	//   ....[54]....
        /*04dc*/ 	.word	0x00006450


	//   ....[55]....
        /*04e0*/ 	.word	0x000064a0


	//   ....[56]....
        /*04e4*/ 	.word	0x00006540


	//   ....[57]....
        /*04e8*/ 	.word	0x00006590


	//   ....[58]....
        /*04ec*/ 	.word	0x00006630


	//   ....[59]....
        /*04f0*/ 	.word	0x00006680


	//   ....[60]....
        /*04f4*/ 	.word	0x00006720


	//   ....[61]....
        /*04f8*/ 	.word	0x00006770


	//   ....[62]....
        /*04fc*/ 	.word	0x00006810


	//   ....[63]....
        /*0500*/ 	.word	0x000068b0


	//   ....[64]....
        /*0504*/ 	.word	0x00006950


	//   ....[65]....
        /*0508*/ 	.word	0x000069e0


	//   ....[66]....
        /*050c*/ 	.word	0x00006a50


	//   ....[67]....
        /*0510*/ 	.word	0x00006aa0


	//   ....[68]....
        /*0514*/ 	.word	0x00006b40


	//   ....[69]....
        /*0518*/ 	.word	0x00006b90


	//   ....[70]....
        /*051c*/ 	.word	0x00006c90


	//   ....[71]....
        /*0520*/ 	.word	0x00006ce0


	//   ....[72]....
        /*0524*/ 	.word	0x00006d80


	//   ....[73]....
        /*0528*/ 	.word	0x00006dd0


	//   ....[74]....
        /*052c*/ 	.word	0x00006e70


	//   ....[75]....
        /*0530*/ 	.word	0x00006ec0


	//   ....[76]....
        /*0534*/ 	.word	0x00006f60


	//   ....[77]....
        /*0538*/ 	.word	0x00006fb0


	//   ....[78]....
        /*053c*/ 	.word	0x00007060


	//   ....[79]....
        /*0540*/ 	.word	0x000070b0


	//   ....[80]....
        /*0544*/ 	.word	0x00007140


	//   ....[81]....
        /*0548*/ 	.word	0x00007190


	//   ....[82]....
        /*054c*/ 	.word	0x00007200


	//   ....[83]....
        /*0550*/ 	.word	0x00007250


	//----- nvinfo : EIATTR_VRC_CTA_INIT_COUNT
	.align		4
.L_1597:
        /*0554*/ 	.byte	0x02, 0x4a
	.zero		1
	.zero		1


	//----- nvinfo : EIATTR_EXIT_INSTR_OFFSETS
	.align		4
        /*0558*/ 	.byte	0x04, 0x1c
        /*055a*/ 	.short	(.L_1599 - .L_1598)


	//   ....[0]....
.L_1598:
        /*055c*/ 	.word	0x00006140


	//   ....[1]....
        /*0560*/ 	.word	0x00006300


	//----- nvinfo : EIATTR_MAX_THREADS
	.align		4
.L_1599:
        /*0564*/ 	.byte	0x04, 0x05
        /*0566*/ 	.short	(.L_1601 - .L_1600)
.L_1600:
        /*0568*/ 	.word	0x00000080
        /*056c*/ 	.word	0x00000001
        /*0570*/ 	.word	0x00000001


	//----- nvinfo : EIATTR_CRS_STACK_SIZE
	.align		4
.L_1601:
        /*0574*/ 	.byte	0x04, 0x1e
        /*0576*/ 	.short	(.L_1603 - .L_1602)
.L_1602:
        /*0578*/ 	.word	0x00000000


	//----- nvinfo : EIATTR_CBANK_PARAM_SIZE
	.align		4
.L_1603:
        /*057c*/ 	.byte	0x03, 0x19
        /*057e*/ 	.short	0x01f0


	//----- nvinfo : EIATTR_PARAM_CBANK
	.align		4
        /*0580*/ 	.byte	0x04, 0x0a
        /*0582*/ 	.short	(.L_1605 - .L_1604)
	.align		4
.L_1604:
        /*0584*/ 	.word	index@(.nv.constant0._Z25selective_scan_bwd_kernelI32Selective_Scan_bwd_kernel_traitsILi128ELi16ELb1ELb1ELb1ELb0ELb0EN3c108BFloat16EfEEv12SSMParamsBwd)
        /*0588*/ 	.short	0x0380
        /*058a*/ 	.short	0x01f0


	//----- nvinfo : EIATTR_SW_WAR
	.align		4
.L_1605:
        /*058c*/ 	.byte	0x04, 0x36
        /*058e*/ 	.short	(.L_1607 - .L_1606)
.L_1606:
        /*0590*/ 	.word	0x00000008
.L_1607:


//--------------------- .nv.info._Z25selective_scan_bwd_kernelI32Selective_Scan_bwd_kernel_traitsILi128ELi16ELb1ELb1ELb1ELb0ELb1EN3c108BFloat16EfEEv12SSMParamsBwd --------------------------
	.section	.nv.info._Z25selective_scan_bwd_kernelI32Selective_Scan_bwd_kernel_traitsILi128ELi16ELb1ELb1ELb1ELb0ELb1EN3c108BFloat16EfEEv12SSMParamsBwd,"",@"SHT_CUDA_INFO"
	.sectionflags	@""
	.align	4


	//----- nvinfo : EIATTR_CUDA_API_VERSION
	.align		4
        /*0000*/ 	.byte	0x04, 0x37
        /*0002*/ 	.short	(.L_1609 - .L_1608)
.L_1608:
        /*0004*/ 	.word	0x00000082


	//----- nvinfo : EIATTR_KPARAM_INFO
	.align		4
.L_1609:
        /*0008*/ 	.byte	0x04, 0x17
        /*000a*/ 	.short	(.L_1611 - .L_1610)
.L_1610:
        /*000c*/ 	.word	0x00000000
        /*0010*/ 	.short	0x0000
        /*0012*/ 	.short	0x0000
        /*0014*/ 	.byte	0x00, 0xf0, 0xc1, 0x07


	//----- nvinfo : EIATTR_SPARSE_MMA_MASK
	.align		4
.L_1611:
        /*0018*/ 	.byte	0x03, 0x50
        /*001a*/ 	.short	0x0000


	//----- nvinfo : EIATTR_MAXREG_COUNT
	.align		4
        /*001c*/ 	.byte	0x03, 0x1b
        /*001e*/ 	.short	0x00a8


	//----- nvinfo : EIATTR_NUM_BARRIERS
	.align		4
        /*0020*/ 	.byte	0x02, 0x4c
        /*0022*/ 	.byte	0x01
	.zero		1


	//----- nvinfo : EIATTR_ANNOTATIONS
	.align		4
        /*0024*/ 	.byte	0x04, 0x55
        /*0026*/ 	.short	(.L_1613 - .L_1612)


	//   ....[0]....
.L_1612:
        /* <DEDUP_REMOVED lines=41> */


	//----- nvinfo : EIATTR_MERCURY_ISA_VERSION
	.align		4
.L_1613:
        /*02a8*/ 	.byte	0x03, 0x5f
        /*02aa*/ 	.short	0x0101


	//----- nvinfo : EIATTR_COOP_GROUP_MASK_REGIDS
	.align		4
        /*02ac*/ 	.byte	0x04, 0x29
        /*02ae*/ 	.short	(.L_1615 - .L_1614)


	//   ....[0]....
.L_1614:
        /*02b0*/ 	.word	0xffffffff


	//   ....[1]....
        /*02b4*/ 	.word	0xffffffff


	//   ....[2]....
        /*02b8*/ 	.word	0xffffffff


	//   ....[3]....
        /*02bc*/ 	.word	0xffffffff


	//   ....[4]....
        /*02c0*/ 	.word	0xffffffff


	//   ....[5]....
        /*02c4*/ 	.word	0xffffffff


	//   ....[6]....
        /*02c8*/ 	.word	0xffffffff


	//   ....[7]....
        /*02cc*/ 	.word	0xffffffff


	//   ....[8]....
        /*02d0*/ 	.word	0xffffffff


	//   ....[9]....
        /*02d4*/ 	.word	0xffffffff


	//   ....[10]....
        /*02d8*/ 	.word	0xffffffff


	//   ....[11]....
        /*02dc*/ 	.word	0xffffffff


	//   ....[12]....
        /*02e0*/ 	.word	0xffffffff


	//   ....[13]....
        /*02e4*/ 	.word	0xffffffff


	//   ....[14]....
        /*02e8*/ 	.word	0xffffffff


	//   ....[15]....
        /*02ec*/ 	.word	0xffffffff


	//   ....[16]....
        /*02f0*/ 	.word	0xffffffff


	//   ....[17]....
        /*02f4*/ 	.word	0xffffffff


	//   ....[18]....
        /*02f8*/ 	.word	0xffffffff


	//   ....[19]....
        /*02fc*/ 	.word	0xffffffff


	//   ....[20]....
        /*0300*/ 	.word	0xffffffff


	//   ....[21]....
        /*0304*/ 	.word	0xffffffff


	//   ....[22]....
        /*0308*/ 	.word	0xffffffff


	//   ....[23]....
        /*030c*/ 	.word	0xffffffff


	//   ....[24]....
        /*0310*/ 	.word	0xffffffff


	//   ....[25]....
        /*0314*/ 	.word	0xffffffff


	//   ....[26]....
        /*0318*/ 	.word	0xffffffff


	//   ....[27]....
        /*031c*/ 	.word	0xffffffff


	//   ....[28]....
        /*0320*/ 	.word	0xffffffff


	//   ....[29]....
        /*0324*/ 	.word	0xffffffff


	//   ....[30]....
        /*0328*/ 	.word	0xffffffff


	//   ....[31]....
        /*032c*/ 	.word	0xffffffff


	//   ....[32]....
        /*0330*/ 	.word	0xffffffff


	//   ....[33]....
        /*0334*/ 	.word	0xffffffff


	//   ....[34]....
        /*0338*/ 	.word	0xffffffff


	//   ....[35]....
        /*033c*/ 	.word	0xffffffff


	//   ....[36]....
        /*0340*/ 	.word	0xffffffff


	//   ....[37]....
        /*0344*/ 	.word	0xffffffff


	//   ....[38]....
        /*0348*/ 	.word	0xffffffff


	//   ....[39]....
        /*034c*/ 	.word	0xffffffff


	//   ....[40]....
        /*0350*/ 	.word	0xffffffff


	//   ....[41]....
        /*0354*/ 	.word	0xffffffff


	//   ....[42]....
        /*0358*/ 	.word	0xffffffff


	//   ....[43]....
        /*035c*/ 	.word	0xffffffff


	//   ....[44]....
        /*0360*/ 	.word	0xffffffff


	//   ....[45]....
        /*0364*/ 	.word	0xffffffff


	//   ....[46]....
        /*0368*/ 	.word	0xffffffff


	//   ....[47]....
        /*036c*/ 	.word	0xffffffff


	//   ....[48]....
        /*0370*/ 	.word	0xffffffff


	//   ....[49]....
        /*0374*/ 	.word	0xffffffff


	//   ....[50]....
        /*0378*/ 	.word	0xffffffff


	//   ....[51]....
        /*037c*/ 	.word	0xffffffff


	//   ....[52]....
        /*0380*/ 	.word	0xffffffff


	//   ....[53]....
        /*0384*/ 	.word	0xffffffff


	//   ....[54]....
        /*0388*/ 	.word	0xffffffff


	//   ....[55]....
        /*038c*/ 	.word	0xffffffff


	//   ....[56]....
        /*0390*/ 	.word	0x0500009a


	//   ....[57]....
        /*0394*/ 	.word	0x0500009a


	//   ....[58]....
        /*0398*/ 	.word	0x0500009a


	//   ....[59]....
        /*039c*/ 	.word	0x0500009a


	//   ....[60]....
        /*03a0*/ 	.word	0x0500009a


	//   ....[61]....
        /*03a4*/ 	.word	0x0500009a


	//   ....[62]....
        /*03a8*/ 	.word	0x0500009a


	//   ....[63]....
        /*03ac*/ 	.word	0x0500009a


	//   ....[64]....
        /*03b0*/ 	.word	0x0500009a


	//   ....[65]....
        /*03b4*/ 	.word	0x0500009a


	//   ....[66]....
        /*03b8*/ 	.word	0x0500009a


	//   ....[67]....
        /*03bc*/ 	.word	0x0500009a


	//   ....[68]....
        /*03c0*/ 	.word	0x0500009a


	//   ....[69]....
        /*03c4*/ 	.word	0x0500009a


	//   ....[70]....
        /*03c8*/ 	.word	0x0500009a


	//   ....[71]....
        /*03cc*/ 	.word	0x0500009a


	//   ....[72]....
        /*03d0*/ 	.word	0x0500009a


	//   ....[73]....
        /*03d4*/ 	.word	0x0500009a


	//   ....[74]....
        /*03d8*/ 	.word	0x0500009a


	//   ....[75]....
        /*03dc*/ 	.word	0x0500009a


	//   ....[76]....
        /*03e0*/ 	.word	0x0500009a


	//   ....[77]....
        /*03e4*/ 	.word	0x0500009a


	//   ....[78]....
        /*03e8*/ 	.word	0x0500009a


	//   ....[79]....
        /*03ec*/ 	.word	0x0500009a


	//   ....[80]....
        /*03f0*/ 	.word	0x0500009a


	//   ....[81]....
        /*03f4*/ 	.word	0x0500009a


	//   ....[82]....
        /*03f8*/ 	.word	0x0500009a


	//   ....[83]....
        /*03fc*/ 	.word	0x0500009a


	//   ....[84]....
        /*0400*/ 	.word	0x0500009a


	//   ....[85]....
        /*0404*/ 	.word	0x0500009a


	//   ....[86]....
        /*0408*/ 	.word	0x0500009a


	//   ....[87]....
        /*040c*/ 	.word	0x0500009a


	//----- nvinfo : EIATTR_COOP_GROUP_INSTR_OFFSETS
	.align		4
.L_1615:
        /*0410*/ 	.byte	0x04, 0x28
        /*0412*/ 	.short	(.L_1617 - .L_1616)


	//   ....[0]....
.L_1616:
        /*0414*/ 	.word	0x00000b10


	//   ....[1]....
        /*0418*/ 	.word	0x00000bf0


	//   ....[2]....
        /*041c*/ 	.word	0x00000d10


	//   ....[3]....
        /*0420*/ 	.word	0x00000e10


	//   ....[4]....
        /*0424*/ 	.word	0x000017e0


	//   ....[5]....
        /*0428*/ 	.word	0x00002190


	//   ....[6]....
        /*042c*/ 	.word	0x00002400


	//   ....[7]....
        /*0430*/ 	.word	0x00002eb0


	//   ....[8]....
        /*0434*/ 	.word	0x00003350


	//   ....[9]....
        /*0438*/ 	.word	0x00003d40


	//   ....[10]....
        /*043c*/ 	.word	0x00003d50


	//   ....[11]....
        /*0440*/ 	.word	0x00003d90


	//   ....[12]....
        /*0444*/ 	.word	0x00003da0


	//   ....[13]....
        /*0448*/ 	.word	0x00003de0


	//   ....[14]....
        /*044c*/ 	.word	0x00003df0


	//   ....[15]....
        /*0450*/ 	.word	0x00003e30


	//   ....[16]....
        /*0454*/ 	.word	0x00003e40


	//   ....[17]....
        /*0458*/ 	.word	0x00003e80


	//   ....[18]....
        /*045c*/ 	.word	0x00003e90


	//   ....[19]....
        /*0460*/ 	.word	0x00003f40


	//   ....[20]....
        /*0464*/ 	.word	0x00003f50


	//   ....[21]....
        /*0468*/ 	.word	0x00003f60


	//   ....[22]....
        /*046c*/ 	.word	0x00003f70


	//   ....[23]....
        /*0470*/ 	.word	0x00004550


	//   ....[24]....
        /*0474*/ 	.word	0x00004580


	//   ....[25]....
        /*0478*/ 	.word	0x00004610


	//   ....[26]....
        /*047c*/ 	.word	0x00004630


	//   ....[27]....
        /*0480*/ 	.word	0x00004680


	//   ....[28]....
        /*0484*/ 	.word	0x00004690


	//   ....[29]....
        /*0488*/ 	.word	0x000046e0


	//   ....[30]....
        /*048c*/ 	.word	0x000046f0


	//   ....[31]....
        /*0490*/ 	.word	0x00004740


	//   ....[32]....
        /*0494*/ 	.word	0x00004750


	//   ....[33]....
        /*0498*/ 	.word	0x000047a0


	//   ....[34]....
        /*049c*/ 	.word	0x000047b0


	//   ....[35]....
        /*04a0*/ 	.word	0x000047c0


	//   ....[36]....
        /*04a4*/ 	.word	0x000047d0


	//   ....[37]....
        /*04a8*/ 	.word	0x00004800


	//   ....[38]....
        /*04ac*/ 	.word	0x00004810


	//   ....[39]....
        /*04b0*/ 	.word	0x00006430


	//   ....[40]....
        /*04b4*/ 	.word	0x00006490


	//   ....[41]....
        /*04b8*/ 	.word	0x00006510


	//   ....[42]....
        /*04bc*/ 	.word	0x00006530


	//   ....[43]....
        /*04c0*/ 	.word	0x00006580


	//   ....[44]....
        /*04c4*/ 	.word	0x00006d10


	//   ....[45]....
        /*04c8*/ 	.word	0x00006ed0


	//   ....[46]....
        /*04cc*/ 	.word	0x00007190


	//   ....[47]....
        /*04d0*/ 	.word	0x000071b0


	//   ....[48]....
        /*04d4*/ 	.word	0x000071e0


	//   ....[49]....
        /*04d8*/ 	.word	0x00007220


	//   ....[50]....
        /*04dc*/ 	.word	0x00007240


	//   ....[51]....
        /*04e0*/ 	.word	0x00007450


	//   ....[52]....
        /*04e4*/ 	.word	0x00007470


	//   ....[53]....
        /*04e8*/ 	.word	0x000074a0


	//   ....[54]....
        /*04ec*/ 	.word	0x000074e0


	//   ....[55]....
        /*04f0*/ 	.word	0x00007500


	//   ....[56]....
        /*04f4*/ 	.word	0x00007860


	//   ....[57]....
        /*04f8*/ 	.word	0x000078b0


	//   ....[58]....
        /*04fc*/ 	.word	0x00007950


	//   ....[59]....
        /*0500*/ 	.word	0x000079a0


	//   ....[60]....
        /*0504*/ 	.word	0x00007a40


	//   ....[61]....
        /*0508*/ 	.word	0x00007a90


	//   ....[62]....
        /*050c*/ 	.word	0x00007b30


	//   ....[63]....
        /*0510*/ 	.word	0x00007b80


	//   ....[64]....
        /*0514*/ 	.word	0x00007c20


	//   ....[65]....
        /*0518*/ 	.word	0x00007c70


	//   ....[66]....
        /*051c*/ 	.word	0x00007d10


	//   ....[67]....
        /*0520*/ 	.word	0x00007db0


	//   ....[68]....
        /*0524*/ 	.word	0x00007e50


	//   ....[69]....
        /*0528*/ 	.word	0x00007ee0


	//   ....[70]....
        /*052c*/ 	.word	0x00007f50


	//   ....[71]....
        /*0530*/ 	.word	0x00007fa0


	//   ....[72]....
        /*0534*/ 	.word	0x00008040


	//   ....[73]....
        /*0538*/ 	.word	0x00008090


	//   ....[74]....
        /*053c*/ 	.word	0x00008190


	//   ....[75]....
        /*0540*/ 	.word	0x000081e0


	//   ....[76]....
        /*0544*/ 	.word	0x00008280


	//   ....[77]....
        /*0548*/ 	.word	0x000082d0


	//   ....[78]....
        /*054c*/ 	.word	0x00008370


	//   ....[79]....
        /*0550*/ 	.word	0x000083c0


	//   ....[80]....
        /*0554*/ 	.word	0x00008460


	//   ....[81]....
        /*0558*/ 	.word	0x000084b0


	//   ....[82]....
        /*055c*/ 	.word	0x00008560


	//   ....[83]....
        /*0560*/ 	.word	0x000085b0


	//   ....[84]....
        /*0564*/ 	.word	0x00008640


	//   ....[85]....
        /*0568*/ 	.word	0x00008690


	//   ....[86]....
        /*056c*/ 	.word	0x00008700


	//   ....[87]....
        /*0570*/ 	.word	0x00008750


	//----- nvinfo : EIATTR_VRC_CTA_INIT_COUNT
	.align		4
.L_1617:
        /*0574*/ 	.byte	0x02, 0x4a
	.zero		1
	.zero		1


	//----- nvinfo : EIATTR_EXIT_INSTR_OFFSETS
	.align		4
        /*0578*/ 	.byte	0x04, 0x1c
        /*057a*/ 	.short	(.L_1619 - .L_1618)


	//   ....[0]....
.L_1618:
        /*057c*/ 	.word	0x00007640


	//   ....[1]....
        /*0580*/ 	.word	0x00007800


	//----- nvinfo : EIATTR_MAX_THREADS
	.align		4
.L_1619:
        /*0584*/ 	.byte	0x04, 0x05
        /*0586*/ 	.short	(.L_1621 - .L_1620)
.L_1620:
        /*0588*/ 	.word	0x00000080
        /*058c*/ 	.word	0x00000001
        /*0590*/ 	.word	0x00000001


	//----- nvinfo : EIATTR_CRS_STACK_SIZE
	.align		4
.L_1621:
        /*0594*/ 	.byte	0x04, 0x1e
        /*0596*/ 	.short	(.L_1623 - .L_1622)
.L_1622:
        /*0598*/ 	.word	0x00000000


	//----- nvinfo : EIATTR_CBANK_PARAM_SIZE
	.align		4
.L_1623:
        /*059c*/ 	.byte	0x03, 0x19
        /*059e*/ 	.short	0x01f0


	//----- nvinfo : EIATTR_PARAM_CBANK
	.align		4
        /*05a0*/ 	.byte	0x04, 0x0a
        /*05a2*/ 	.short	(.L_1625 - .L_1624)
	.align		4
.L_1624:
        /*05a4*/ 	.word	index@(.nv.constant0._Z25selective_scan_bwd_kernelI32Selective_Scan_bwd_kernel_traitsILi128ELi16ELb1ELb1ELb1ELb0ELb1EN3c108BFloat16EfEEv12SSMParamsBwd)
        /*05a8*/ 	.short	0x0380
        /*05aa*/ 	.short	0x01f0


	//----- nvinfo : EIATTR_SW_WAR
	.align		4
.L_1625:
        /*05ac*/ 	.byte	0x04, 0x36
        /*05ae*/ 	.short	(.L_1627 - .L_1626)
.L_1626:
        /*05b0*/ 	.word	0x00000008
.L_1627:


//--------------------- .nv.info._Z25selective_scan_bwd_kernelI32Selective_Scan_bwd_kernel_traitsILi128ELi16ELb1ELb1ELb1ELb1ELb0EN3c108BFloat16EfEEv12SSMParamsBwd --------------------------
	.section	.nv.info._Z25selective_scan_bwd_kernelI32Selective_Scan_bwd_kernel_traitsILi128ELi16ELb1ELb1ELb1ELb1ELb0EN3c108BFloat16EfEEv12SSMParamsBwd,"",@"SHT_CUDA_INFO"
	.sectionflags	@""
	.align	4


	//----- nvinfo : EIATTR_CUDA_API_VERSION
	.align		4
        /*0000*/ 	.byte	0x04, 0x37
        /*0002*/ 	.short	(.L_1629 - .L_1628)
.L_1628:
        /*0004*/ 	.word	0x00000082


	//----- nvinfo : EIATTR_KPARAM_INFO
	.align		4
.L_1629:
        /*0008*/ 	.byte	0x04, 0x17
        /*000a*/ 	.short	(.L_1631 - .L_1630)
.L_1630:
        /*000c*/ 	.word	0x00000000
        /*0010*/ 	.short	0x0000
        /*0012*/ 	.short	0x0000
        /*0014*/ 	.byte	0x00, 0xf0, 0xc1, 0x07


	//----- nvinfo : EIATTR_SPARSE_MMA_MASK
	.align		4
.L_1631:
        /*0018*/ 	.byte	0x03, 0x50
        /*001a*/ 	.short	0x0000


	//----- nvinfo : EIATTR_MAXREG_COUNT
	.align		4
        /*001c*/ 	.byte	0x03, 0x1b
        /*001e*/ 	.short	0x00a8


	//----- nvinfo : EIATTR_NUM_BARRIERS
	.align		4
        /*0020*/ 	.byte	0x02, 0x4c
        /*0022*/ 	.byte	0x01
	.zero		1


	//----- nvinfo : EIATTR_ANNOTATIONS
	.align		4
        /*0024*/ 	.byte	0x04, 0x55
        /*0026*/ 	.short	(.L_1633 - .L_1632)


	//   ....[0]....
.L_1632:
        /* <DEDUP_REMOVED lines=41> */


	//----- nvinfo : EIATTR_MERCURY_ISA_VERSION
	.align		4
.L_1633:
        /*02a8*/ 	.byte	0x03, 0x5f
        /*02aa*/ 	.short	0x0101


	//----- nvinfo : EIATTR_COOP_GROUP_MASK_REGIDS
	.align		4
        /*02ac*/ 	.byte	0x04, 0x29
        /*02ae*/ 	.short	(.L_1635 - .L_1634)


	//   ....[0]....
.L_1634:
        /*02b0*/ 	.word	0xffffffff


	//   ....[1]....
        /*02b4*/ 	.word	0xffffffff


	//   ....[2]....
        /*02b8*/ 	.word	0xffffffff


	//   ....[3]....
        /*02bc*/ 	.word	0xffffffff


	//   ....[4]....
        /*02c0*/ 	.word	0xffffffff


	//   ....[5]....
        /*02c4*/ 	.word	0xffffffff


	//   ....[6]....
        /*02c8*/ 	.word	0xffffffff


	//   ....[7]....
        /*02cc*/ 	.word	0xffffffff


	//   ....[8]....
        /*02d0*/ 	.word	0xffffffff


	//   ....[9]....
        /*02d4*/ 	.word	0xffffffff


	//   ....[10]....
        /*02d8*/ 	.word	0xffffffff


	//   ....[11]....
        /*02dc*/ 	.word	0xffffffff


	//   ....[12]....
        /*02e0*/ 	.word	0xffffffff


	//   ....[13]....
        /*02e4*/ 	.word	0xffffffff


	//   ....[14]....
        /*02e8*/ 	.word	0xffffffff


	//   ....[15]....
        /*02ec*/ 	.word	0xffffffff


	//   ....[16]....
        /*02f0*/ 	.word	0xffffffff


	//   ....[17]....
        /*02f4*/ 	.word	0xffffffff


	//   ....[18]....
        /*02f8*/ 	.word	0xffffffff


	//   ....[19]....
        /*02fc*/ 	.word	0xffffffff


	//   ....[20]....
        /*0300*/ 	.word	0xffffffff


	//   ....[21]....
        /*0304*/ 	.word	0xffffffff


	//   ....[22]....
        /*0308*/ 	.word	0xffffffff


	//   ....[23]....
        /*030c*/ 	.word	0xffffffff


	//   ....[24]....
        /*0310*/ 	.word	0xffffffff


	//   ....[25]....
        /*0314*/ 	.word	0xffffffff


	//   ....[26]....
        /*0318*/ 	.word	0xffffffff


	//   ....[27]....
        /*031c*/ 	.word	0xffffffff


	//   ....[28]....
        /*0320*/ 	.word	0xffffffff


	//   ....[29]....
        /*0324*/ 	.word	0xffffffff


	//   ....[30]....
        /*0328*/ 	.word	0xffffffff


	//   ....[31]....
        /*032c*/ 	.word	0xffffffff


	//   ....[32]....
        /*0330*/ 	.word	0xffffffff


	//   ....[33]....
        /*0334*/ 	.word	0xffffffff


	//   ....[34]....
        /*0338*/ 	.word	0xffffffff


	//   ....[35]....
        /*033c*/ 	.word	0xffffffff


	//   ....[36]....
        /*0340*/ 	.word	0xffffffff


	//   ....[37]....
        /*0344*/ 	.word	0xffffffff


	//   ....[38]....
        /*0348*/ 	.word	0xffffffff


	//   ....[39]....
        /*034c*/ 	.word	0xffffffff


	//   ....[40]....
        /*0350*/ 	.word	0xffffffff


	//   ....[41]....
        /*0354*/ 	.word	0xffffffff


	//   ....[42]....
        /*0358*/ 	.word	0xffffffff


	//   ....[43]....
        /*035c*/ 	.word	0xffffffff


	//   ....[44]....
        /*0360*/ 	.word	0xffffffff


	//   ....[45]....
        /*0364*/ 	.word	0xffffffff


	//   ....[46]....
        /*0368*/ 	.word	0xffffffff


	//   ....[47]....
        /*036c*/ 	.word	0xffffffff


	//   ....[48]....
        /*0370*/ 	.word	0xffffffff


	//   ....[49]....
        /*0374*/ 	.word	0xffffffff


	//   ....[50]....
        /*0378*/ 	.word	0xffffffff


	//   ....[51]....
        /*037c*/ 	.word	0xffffffff


	//   ....[52]....
        /*0380*/ 	.word	0xffffffff


	//   ....[53]....
        /*0384*/ 	.word	0x0500009a


	//   ....[54]....
        /*0388*/ 	.word	0x0500009a


	//   ....[55]....
        /*038c*/ 	.word	0x0500009a


	//   ....[56]....
        /*0390*/ 	.word	0x0500009a


	//   ....[57]....
        /*0394*/ 	.word	0x0500009a


	//   ....[58]....
        /*0398*/ 	.word	0x0500009a


	//   ....[59]....
        /*039c*/ 	.word	0x0500009a


	//   ....[60]....
        /*03a0*/ 	.word	0x0500009a


	//   ....[61]....
        /*03a4*/ 	.word	0x0500009a


	//   ....[62]....
        /*03a8*/ 	.word	0x0500009a


	//   ....[63]....
        /*03ac*/ 	.word	0x0500009a


	//   ....[64]....
        /*03b0*/ 	.word	0x0500009a


	//   ....[65]....
        /*03b4*/ 	.word	0x0500009a


	//   ....[66]....
        /*03b8*/ 	.word	0x0500009a


	//   ....[67]....
        /*03bc*/ 	.word	0x0500009a


	//   ....[68]....
        /*03c0*/ 	.word	0x0500009a


	//   ....[69]....
        /*03c4*/ 	.word	0x0500009a


	//   ....[70]....
        /*03c8*/ 	.word	0x0500009a


	//   ....[71]....
        /*03cc*/ 	.word	0x0500009a


	//   ....[72]....
        /*03d0*/ 	.word	0x0500009a


	//   ....[73]....
        /*03d4*/ 	.word	0x0500009a


	//   ....[74]....
        /*03d8*/ 	.word	0x0500009a


	//   ....[75]....
        /*03dc*/ 	.word	0x0500009a


	//   ....[76]....
        /*03e0*/ 	.word	0x0500009a


	//   ....[77]....
        /*03e4*/ 	.word	0x0500009a


	//   ....[78]....
        /*03e8*/ 	.word	0x0500009a


	//   ....[79]....
        /*03ec*/ 	.word	0x0500009a


	//   ....[80]....
        /*03f0*/ 	.word	0x0500009a


	//   ....[81]....
        /*03f4*/ 	.word	0x0500009a


	//   ....[82]....
        /*03f8*/ 	.word	0x0500009a


	//   ....[83]....
        /*03fc*/ 	.word	0x0500009a


	//   ....[84]....
        /*0400*/ 	.word	0x0500009a


	//----- nvinfo : EIATTR_COOP_GROUP_INSTR_OFFSETS
	.align		4
.L_1635:
        /*0404*/ 	.byte	0x04, 0x28
        /*0406*/ 	.short	(.L_1637 - .L_1636)


	//   ....[0]....
.L_1636:
        /*0408*/ 	.word	0x00000a80


	//   ....[1]....
        /*040c*/ 	.word	0x00000b30


	//   ....[2]....
        /*0410*/ 	.word	0x00000e60


	//   ....[3]....
        /*0414*/ 	.word	0x00003b80


	//   ....[4]....
        /*0418*/ 	.word	0x00004020


	//   ....[5]....
        /*041c*/ 	.word	0x00004a10


	//   ....[6]....
        /*0420*/ 	.word	0x00004a20


	//   ....[7]....
        /*0424*/ 	.word	0x00004a60


	//   ....[8]....
        /*0428*/ 	.word	0x00004a70


	//   ....[9]....
        /*042c*/ 	.word	0x00004ab0


	//   ....[10]....
        /*0430*/ 	.word	0x00004ac0


	//   ....[11]....
        /*0434*/ 	.word	0x00004b00


	//   ....[12]....
        /*0438*/ 	.word	0x00004b10


	//   ....[13]....
        /*043c*/ 	.word	0x00004b50


	//   ....[14]....
        /*0440*/ 	.word	0x00004b60


	//   ....[15]....
        /*0444*/ 	.word	0x00004c10


	//   ....[16]....
        /*0448*/ 	.word	0x00004c20


	//   ....[17]....
        /*044c*/ 	.word	0x00004c30


	//   ....[18]....
        /*0450*/ 	.word	0x00004c40


	//   ....[19]....
        /*0454*/ 	.word	0x00005220


	//   ....[20]....
        /*0458*/ 	.word	0x00005250


	//   ....[21]....
        /*045c*/ 	.word	0x000052e0


	//   ....[22]....
        /*0460*/ 	.word	0x00005300


	//   ....[23]....
        /*0464*/ 	.word	0x00005350


	//   ....[24]....
        /*0468*/ 	.word	0x00005360


	//   ....[25]....
        /*046c*/ 	.word	0x000053b0


	//   ....[26]....
        /*0470*/ 	.word	0x000053c0


	//   ....[27]....
        /*0474*/ 	.word	0x00005410


	//   ....[28]....
        /*0478*/ 	.word	0x00005420


	//   ....[29]....
        /*047c*/ 	.word	0x00005470


	//   ....[30]....
        /*0480*/ 	.word	0x00005480


	//   ....[31]....
        /*0484*/ 	.word	0x00005490


	//   ....[32]....
        /*0488*/ 	.word	0x000054a0


	//   ....[33]....
        /*048c*/ 	.word	0x000054d0


	//   ....[34]....
        /*0490*/ 	.word	0x000054e0


	//   ....[35]....
        /*0494*/ 	.word	0x000070d0


	//   ....[36]....
        /*0498*/ 	.word	0x00007140


	//   ....[37]....
        /*049c*/ 	.word	0x000071c0


	//   ....[38]....
        /*04a0*/ 	.word	0x000071e0


	//   ....[39]....
        /*04a4*/ 	.word	0x00007200


	//   ....[40]....
        /*04a8*/ 	.word	0x00007850


	//   ....[41]....
        /*04ac*/ 	.word	0x000080c0


	//   ....[42]....
        /*04b0*/ 	.word	0x00008490


	//   ....[43]....
        /*04b4*/ 	.word	0x00008780


	//   ....[44]....
        /*04b8*/ 	.word	0x000087a0


	//   ....[45]....
        /*04bc*/ 	.word	0x000087d0


	//   ....[46]....
        /*04c0*/ 	.word	0x00008810


	//   ....[47]....
        /*04c4*/ 	.word	0x00008830


	//   ....[48]....
        /*04c8*/ 	.word	0x00008a40


	//   ....[49]....
        /*04cc*/ 	.word	0x00008a60


	//   ....[50]....
        /*04d0*/ 	.word	0x00008a90


	//   ....[51]....
        /*04d4*/ 	.word	0x00008ad0


	//   ....[52]....
        /*04d8*/ 	.word	0x00008af0


	//   ....[53]....
        /*04dc*/ 	.word	0x00008e50


	//   ....[54]....
        /*04e0*/ 	.word	0x00008ea0


	//   ....[55]....
        /*04e4*/ 	.word	0x00008f40


	//   ....[56]....
        /*04e8*/ 	.word	0x00008f90


	//   ....[57]....
        /*04ec*/ 	.word	0x00009030


	//   ....[58]....
        /*04f0*/ 	.word	0x00009080


	//   ....[59]....
        /*04f4*/ 	.word	0x00009120


	//   ....[60]....
        /*04f8*/ 	.word	0x00009170


	//   ....[61]....
        /*04fc*/ 	.word	0x00009210


	//   ....[62]....
        /*0500*/ 	.word	0x00009260


	//   ....[63]....
        /*0504*/ 	.word	0x00009300


	//   ....[64]....
        /*0508*/ 	.word	0x000093a0


	//   ....[65]....
        /*050c*/ 	.word	0x00009440


	//   ....[66]....
        /*0510*/ 	.word	0x000094d0


	//   ....[67]....
        /*0514*/ 	.word	0x00009540


	//   ....[68]....
        /*0518*/ 	.word	0x00009590


	//   ....[69]....
        /*051c*/ 	.word	0x00009630


	//   ....[70]....
        /*0520*/ 	.word	0x00009680


	//   ....[71]....
        /*0524*/ 	.word	0x00009780


	//   ....[72]....
        /*0528*/ 	.word	0x000097d0


	//   ....[73]....
        /*052c*/ 	.word	0x00009870


	//   ....[74]....
        /*0530*/ 	.word	0x000098c0


	//   ....[75]....
        /*0534*/ 	.word	0x00009960


	//   ....[76]....
        /*0538*/ 	.word	0x000099b0


	//   ....[77]....
        /*053c*/ 	.word	0x00009a50


	//   ....[78]....
        /*0540*/ 	.word	0x00009aa0


	//   ....[79]....
        /*0544*/ 	.word	0x00009b50


	//   ....[80]....
        /*0548*/ 	.word	0x00009ba0


	//   ....[81]....
        /*054c*/ 	.word	0x00009c30


	//   ....[82]....
        /*0550*/ 	.word	0x00009c80


	//   ....[83]....
        /*0554*/ 	.word	0x00009cf0


	//   ....[84]....
        /*0558*/ 	.word	0x00009d40


	//----- nvinfo : EIATTR_VRC_CTA_INIT_COUNT
	.align		4
.L_1637:
        /*055c*/ 	.byte	0x02, 0x4a
	.zero		1
	.zero		1


	//----- nvinfo : EIATTR_EXIT_INSTR_OFFSETS
	.align		4
        /*0560*/ 	.byte	0x04, 0x1c
        /*0562*/ 	.short	(.L_1639 - .L_1638)


	//   ....[0]....
.L_1638:
        /*0564*/ 	.word	0x00008c30


	//   ....[1]....
        /*0568*/ 	.word	0x00008df0


	//----- nvinfo : EIATTR_MAX_THREADS
	.align		4
.L_1639:
        /*056c*/ 	.byte	0x04, 0x05
        /*056e*/ 	.short	(.L_1641 - .L_1640)
.L_1640:
        /*0570*/ 	.word	0x00000080
        /*0574*/ 	.word	0x00000001
        /*0578*/ 	.word	0x00000001


	//----- nvinfo : EIATTR_CRS_STACK_SIZE
	.align		4
.L_1641:
        /*057c*/ 	.byte	0x04, 0x1e
        /*057e*/ 	.short	(.L_1643 - .L_1642)
.L_1642:
        /*0580*/ 	.word	0x00000000


	//----- nvinfo : EIATTR_CBANK_PARAM_SIZE
	.align		4
.L_1643:
        /*0584*/ 	.byte	0x03, 0x19
        /*0586*/ 	.short	0x01f0


	//----- nvinfo : EIATTR_PARAM_CBANK
	.align		4
        /*0588*/ 	.byte	0x04, 0x0a
        /*058a*/ 	.short	(.L_1645 - .L_1644)
	.align		4
.L_1644:
        /*058c*/ 	.word	index@(.nv.constant0._Z25selective_scan_bwd_kernelI32Selective_Scan_bwd_kernel_traitsILi128ELi16ELb1ELb1ELb1ELb1ELb0EN3c108BFloat16EfEEv12SSMParamsBwd)
        /*0590*/ 	.short	0x0380
        /*0592*/ 	.short	0x01f0


	//----- nvinfo : EIATTR_SW_WAR
	.align		4
.L_1645:
        /*0594*/ 	.byte	0x04, 0x36
        /*0596*/ 	.short	(.L_1647 - .L_1646)
.L_1646:
        /*0598*/ 	.word	0x00000008
.L_1647:


//--------------------- .nv.info._Z25selective_scan_bwd_kernelI32Selective_Scan_bwd_kernel_traitsILi128ELi16ELb1ELb1ELb1ELb1ELb1EN3c108BFloat16EfEEv12SSMParamsBwd --------------------------
	.section	.nv.info._Z25selective_scan_bwd_kernelI32Selective_Scan_bwd_kernel_traitsILi128ELi16ELb1ELb1ELb1ELb1ELb1EN3c108BFloat16EfEEv12SSMParamsBwd,"",@"SHT_CUDA_INFO"
	.sectionflags	@""
	.align	4


	//----- nvinfo : EIATTR_CUDA_API_VERSION
	.align		4
        /*0000*/ 	.byte	0x04, 0x37
        /*0002*/ 	.short	(.L_1649 - .L_1648)
.L_1648:
        /*0004*/ 	.word	0x00000082


	//----- nvinfo : EIATTR_KPARAM_INFO
	.align		4
.L_1649:
        /*0008*/ 	.byte	0x04, 0x17
        /*000a*/ 	.short	(.L_1651 - .L_1650)
.L_1650:
        /*000c*/ 	.word	0x00000000
        /*0010*/ 	.short	0x0000
        /*0012*/ 	.short	0x0000
        /*0014*/ 	.byte	0x00, 0xf0, 0xc1, 0x07


	//----- nvinfo : EIATTR_SPARSE_MMA_MASK
	.align		4
.L_1651:
        /*0018*/ 	.byte	0x03, 0x50
        /*001a*/ 	.short	0x0000


	//----- nvinfo : EIATTR_MAXREG_COUNT
	.align		4
        /*001c*/ 	.byte	0x03, 0x1b
        /*001e*/ 	.short	0x00a8


	//----- nvinfo : EIATTR_NUM_BARRIERS
	.align		4
        /*0020*/ 	.byte	0x02, 0x4c
        /*0022*/ 	.byte	0x01
	.zero		1


	//----- nvinfo : EIATTR_ANNOTATIONS
	.align		4
        /*0024*/ 	.byte	0x04, 0x55
        /*0026*/ 	.short	(.L_1653 - .L_1652)


	//   ....[0]....
.L_1652:
        /* <DEDUP_REMOVED lines=41> */


	//----- nvinfo : EIATTR_MERCURY_ISA_VERSION
	.align		4
.L_1653:
        /*02a0*/ 	.byte	0x03, 0x5f
        /*02a2*/ 	.short	0x0101


	//----- nvinfo : EIATTR_COOP_GROUP_MASK_REGIDS
	.align		4
        /*02a4*/ 	.byte	0x04, 0x29
        /*02a6*/ 	.short	(.L_1655 - .L_1654)


	//   ....[0]....
.L_1654:
        /*02a8*/ 	.word	0xffffffff


	//   ....[1]....
        /*02ac*/ 	.word	0xffffffff


	//   ....[2]....
        /*02b0*/ 	.word	0xffffffff


	//   ....[3]....
        /*02b4*/ 	.word	0xffffffff


	//   ....[4]....
        /*02b8*/ 	.word	0xffffffff


	//   ....[5]....
        /*02bc*/ 	.word	0xffffffff


	//   ....[6]....
        /*02c0*/ 	.word	0xffffffff


	//   ....[7]....
        /*02c4*/ 	.word	0xffffffff


	//   ....[8]....
        /*02c8*/ 	.word	0xffffffff


	//   ....[9]....
        /*02cc*/ 	.word	0xffffffff


	//   ....[10]....
        /*02d0*/ 	.word	0xffffffff


	//   ....[11]....
        /*02d4*/ 	.word	0xffffffff


	//   ....[12]....
        /*02d8*/ 	.word	0xffffffff


	//   ....[13]....
        /*02dc*/ 	.word	0xffffffff


	//   ....[14]....
        /*02e0*/ 	.word	0xffffffff


	//   ....[15]....
        /*02e4*/ 	.word	0xffffffff


	//   ....[16]....
        /*02e8*/ 	.word	0xffffffff


	//   ....[17]....
        /*02ec*/ 	.word	0xffffffff


	//   ....[18]....
        /*02f0*/ 	.word	0xffffffff


	//   ....[19]....
        /*02f4*/ 	.word	0xffffffff


	//   ....[20]....
        /*02f8*/ 	.word	0xffffffff


	//   ....[21]....
        /*02fc*/ 	.word	0xffffffff


	//   ....[22]....
        /*0300*/ 	.word	0xffffffff


	//   ....[23]....
        /*0304*/ 	.word	0xffffffff


	//   ....[24]....
        /*0308*/ 	.word	0xffffffff


	//   ....[25]....
        /*030c*/ 	.word	0xffffffff


	//   ....[26]....
        /*0310*/ 	.word	0xffffffff


	//   ....[27]....
        /*0314*/ 	.word	0xffffffff


	//   ....[28]....
        /*0318*/ 	.word	0xffffffff


	//   ....[29]....
        /*031c*/ 	.word	0xffffffff


	//   ....[30]....
        /*0320*/ 	.word	0xffffffff


	//   ....[31]....
        /*0324*/ 	.word	0xffffffff


	//   ....[32]....
        /*0328*/ 	.word	0xffffffff


	//   ....[33]....
        /*032c*/ 	.word	0xffffffff


	//   ....[34]....
        /*0330*/ 	.word	0xffffffff


	//   ....[35]....
        /*0334*/ 	.word	0xffffffff


	//   ....[36]....
        /*0338*/ 	.word	0xffffffff


	//   ....[37]....
        /*033c*/ 	.word	0xffffffff


	//   ....[38]....
        /*0340*/ 	.word	0xffffffff


	//   ....[39]....
        /*0344*/ 	.word	0xffffffff


	//   ....[40]....
        /*0348*/ 	.word	0xffffffff


	//   ....[41]....
        /*034c*/ 	.word	0xffffffff


	//   ....[42]....
        /*0350*/ 	.word	0xffffffff


	//   ....[43]....
        /*0354*/ 	.word	0xffffffff


	//   ....[44]....
        /*0358*/ 	.word	0xffffffff


	//   ....[45]....
        /*035c*/ 	.word	0xffffffff


	//   ....[46]....
        /*0360*/ 	.word	0xffffffff


	//   ....[47]....
        /*0364*/ 	.word	0xffffffff


	//   ....[48]....
        /*0368*/ 	.word	0xffffffff


	//   ....[49]....
        /*036c*/ 	.word	0xffffffff


	//   ....[50]....
        /*0370*/ 	.word	0xffffffff


	//   ....[51]....
        /*0374*/ 	.word	0xffffffff


	//   ....[52]....
        /*0378*/ 	.word	0xffffffff


	//   ....[53]....
        /*037c*/ 	.word	0xffffffff


	//   ....[54]....
        /*0380*/ 	.word	0xffffffff


	//   ....[55]....
        /*0384*/ 	.word	0xffffffff


	//   ....[56]....
        /*0388*/ 	.word	0xffffffff


	//   ....[57]....
        /*038c*/ 	.word	0x0500009a


	//   ....[58]....
        /*0390*/ 	.word	0x0500009a


	//   ....[59]....
        /*0394*/ 	.word	0x0500009a


	//   ....[60]....
        /*0398*/ 	.word	0x0500009a


	//   ....[61]....
        /*039c*/ 	.word	0x0500009a


	//   ....[62]....
        /*03a0*/ 	.word	0x0500009a


	//   ....[63]....
        /*03a4*/ 	.word	0x0500009a


	//   ....[64]....
        /*03a8*/ 	.word	0x0500009a


	//   ....[65]....
        /*03ac*/ 	.word	0x0500009a


	//   ....[66]....
        /*03b0*/ 	.word	0x0500009a


	//   ....[67]....
        /*03b4*/ 	.word	0x0500009a


	//   ....[68]....
        /*03b8*/ 	.word	0x0500009a


	//   ....[69]....
        /*03bc*/ 	.word	0x0500009a


	//   ....[70]....
        /*03c0*/ 	.word	0x0500009a


	//   ....[71]....
        /*03c4*/ 	.word	0x0500009a


	//   ....[72]....
        /*03c8*/ 	.word	0x0500009a


	//   ....[73]....
        /*03cc*/ 	.word	0x0500009a


	//   ....[74]....
        /*03d0*/ 	.word	0x0500009a


	//   ....[75]....
        /*03d4*/ 	.word	0x0500009a


	//   ....[76]....
        /*03d8*/ 	.word	0x0500009a


	//   ....[77]....
        /*03dc*/ 	.word	0x0500009a


	//   ....[78]....
        /*03e0*/ 	.word	0x0500009a


	//   ....[79]....
        /*03e4*/ 	.word	0x0500009a


	//   ....[80]....
        /*03e8*/ 	.word	0x0500009a


	//   ....[81]....
        /*03ec*/ 	.word	0x0500009a


	//   ....[82]....
        /*03f0*/ 	.word	0x0500009a


	//   ....[83]....
        /*03f4*/ 	.word	0x0500009a


	//   ....[84]....
        /*03f8*/ 	.word	0x0500009a


	//   ....[85]....
        /*03fc*/ 	.word	0x0500009a


	//   ....[86]....
        /*0400*/ 	.word	0x0500009a


	//   ....[87]....
        /*0404*/ 	.word	0x0500009a


	//   ....[88]....
        /*0408*/ 	.word	0x0500009a


	//----- nvinfo : EIATTR_COOP_GROUP_INSTR_OFFSETS
	.align		4
.L_1655:
        /*040c*/ 	.byte	0x04, 0x28
        /*040e*/ 	.short	(.L_1657 - .L_1656)


	//   ....[0]....
.L_1656:
        /*0410*/ 	.word	0x00000a70


	//   ....[1]....
        /*0414*/ 	.word	0x00000b30


	//   ....[2]....
        /*0418*/ 	.word	0x00000d30


	//   ....[3]....
        /*041c*/ 	.word	0x00003280


	//   ....[4]....
        /*0420*/ 	.word	0x00003b50


	//   ....[5]....
        /*0424*/ 	.word	0x00004500


	//   ....[6]....
        /*0428*/ 	.word	0x000047f0


	//   ....[7]....
        /*042c*/ 	.word	0x000050a0


	//   ....[8]....
        /*0430*/ 	.word	0x00005540


	//   ....[9]....
        /*0434*/ 	.word	0x00005f30


	//   ....[10]....
        /*0438*/ 	.word	0x00005f40


	//   ....[11]....
        /*043c*/ 	.word	0x00005f80


	//   ....[12]....
        /*0440*/ 	.word	0x00005f90


	//   ....[13]....
        /*0444*/ 	.word	0x00005fd0


	//   ....[14]....
        /*0448*/ 	.word	0x00005fe0


	//   ....[15]....
        /*044c*/ 	.word	0x00006020


	//   ....[16]....
        /*0450*/ 	.word	0x00006030


	//   ....[17]....
        /*0454*/ 	.word	0x00006070


	//   ....[18]....
        /*0458*/ 	.word	0x00006080


	//   ....[19]....
        /*045c*/ 	.word	0x00006130


	//   ....[20]....
        /*0460*/ 	.word	0x00006140


	//   ....[21]....
        /*0464*/ 	.word	0x00006150


	//   ....[22]....
        /*0468*/ 	.word	0x00006160


	//   ....[23]....
        /*046c*/ 	.word	0x00006740


	//   ....[24]....
        /*0470*/ 	.word	0x00006770


	//   ....[25]....
        /*0474*/ 	.word	0x00006800


	//   ....[26]....
        /*0478*/ 	.word	0x00006820


	//   ....[27]....
        /*047c*/ 	.word	0x00006870


	//   ....[28]....
        /*0480*/ 	.word	0x00006880


	//   ....[29]....
        /*0484*/ 	.word	0x000068d0


	//   ....[30]....
        /*0488*/ 	.word	0x000068e0


	//   ....[31]....
        /*048c*/ 	.word	0x00006930


	//   ....[32]....
        /*0490*/ 	.word	0x00006940


	//   ....[33]....
        /*0494*/ 	.word	0x00006990


	//   ....[34]....
        /*0498*/ 	.word	0x000069a0


	//   ....[35]....
        /*049c*/ 	.word	0x000069b0


	//   ....[36]....
        /*04a0*/ 	.word	0x000069c0


	//   ....[37]....
        /*04a4*/ 	.word	0x000069f0


	//   ....[38]....
        /*04a8*/ 	.word	0x00006a00


	//   ....[39]....
        /*04ac*/ 	.word	0x000085e0


	//   ....[40]....
        /*04b0*/ 	.word	0x00008650


	//   ....[41]....
        /*04b4*/ 	.word	0x000086d0


	//   ....[42]....
        /*04b8*/ 	.word	0x000086f0


	//   ....[43]....
        /*04bc*/ 	.word	0x00008710


	//   ....[44]....
        /*04c0*/ 	.word	0x00008dd0


	//   ....[45]....
        /*04c4*/ 	.word	0x000095d0


	//   ....[46]....
        /*04c8*/ 	.word	0x000098f0


	//   ....[47]....
        /*04cc*/ 	.word	0x00009be0


	//   ....[48]....
        /*04d0*/ 	.word	0x00009c10


	//   ....[49]....
        /*04d4*/ 	.word	0x00009c40


	//   ....[50]....
        /*04d8*/ 	.word	0x00009ca0


	//   ....[51]....
        /*04dc*/ 	.word	0x00009ce0


	//   ....[52]....
        /*04e0*/ 	.word	0x00009ef0


	//   ....[53]....
        /*04e4*/ 	.word	0x00009f10


	//   ....[54]....
        /*04e8*/ 	.word	0x00009f40


	//   ....[55]....
        /*04ec*/ 	.word	0x00009f80


	//   ....[56]....
        /*04f0*/ 	.word	0x00009fa0


	//   ....[57]....
        /*04f4*/ 	.word	0x0000a300


	//   ....[58]....
        /*04f8*/ 	.word	0x0000a350


	//   ....[59]....
        /*04fc*/ 	.word	0x0000a3f0


	//   ....[60]....
        /*0500*/ 	.word	0x0000a440


	//   ....[61]....
        /*0504*/ 	.word	0x0000a4e0


	//   ....[62]....
        /*0508*/ 	.word	0x0000a530


	//   ....[63]....
        /*050c*/ 	.word	0x0000a5d0


	//   ....[64]....
        /*0510*/ 	.word	0x0000a620


	//   ....[65]....
        /*0514*/ 	.word	0x0000a6c0


	//   ....[66]....
        /*0518*/ 	.word	0x0000a710


	//   ....[67]....
        /*051c*/ 	.word	0x0000a7b0


	//   ....[68]....
        /*0520*/ 	.word	0x0000a850


	//   ....[69]....
        /*0524*/ 	.word	0x0000a8f0


	//   ....[70]....
        /*0528*/ 	.word	0x0000a980


	//   ....[71]....
        /*052c*/ 	.word	0x0000a9f0


	//   ....[72]....
        /*0530*/ 	.word	0x0000aa40


	//   ....[73]....
        /*0534*/ 	.word	0x0000aae0


	//   ....[74]....
        /*0538*/ 	.word	0x0000ab30


	//   ....[75]....
        /*053c*/ 	.word	0x0000ac30


	//   ....[76]....
        /*0540*/ 	.word	0x0000ac80


	//   ....[77]....
        /*0544*/ 	.word	0x0000ad20


	//   ....[78]....
        /*0548*/ 	.word	0x0000ad70


	//   ....[79]....
        /*054c*/ 	.word	0x0000ae10


	//   ....[80]....
        /*0550*/ 	.word	0x0000ae60


	//   ....[81]....
        /*0554*/ 	.word	0x0000af00


	//   ....[82]....
        /*0558*/ 	.word	0x0000af50


	//   ....[83]....
        /*055c*/ 	.word	0x0000b000


	//   ....[84]....
        /*0560*/ 	.word	0x0000b050


	//   ....[85]....
        /*0564*/ 	.word	0x0000b0e0


	//   ....[86]....
        /*0568*/ 	.word	0x0000b130


	//   ....[87]....
        /*056c*/ 	.word	0x0000b1a0


	//   ....[88]....
        /*0570*/ 	.word	0x0000b1f0


	//----- nvinfo : EIATTR_VRC_CTA_INIT_COUNT
	.align		4
.L_1657:
        /*0574*/ 	.byte	0x02, 0x4a
	.zero		1
	.zero		1


	//----- nvinfo : EIATTR_EXIT_INSTR_OFFSETS
	.align		4
        /*0578*/ 	.byte	0x04, 0x1c
        /*057a*/ 	.short	(.L_1659 - .L_1658)


	//   ....[0]....
.L_1658:
        /*057c*/ 	.word	0x0000a0e0


	//   ....[1]....
        /*0580*/ 	.word	0x0000a2a0


	//----- nvinfo : EIATTR_MAX_THREADS
	.align		4
.L_1659:
        /*0584*/ 	.byte	0x04, 0x05
        /*0586*/ 	.short	(.L_1661 - .L_1660)
.L_1660:
        /*0588*/ 	.word	0x00000080
        /*058c*/ 	.word	0x00000001
        /*0590*/ 	.word	0x00000001


	//----- nvinfo : EIATTR_CRS_STACK_SIZE
	.align		4
.L_1661:
        /*0594*/ 	.byte	0x04, 0x1e
        /*0596*/ 	.short	(.L_1663 - .L_1662)
.L_1662:
        /*0598*/ 	.word	0x00000000


	//----- nvinfo : EIATTR_CBANK_PARAM_SIZE
	.align		4
.L_1663:
        /*059c*/ 	.byte	0x03, 0x19
        /*059e*/ 	.short	0x01f0


	//----- nvinfo : EIATTR_PARAM_CBANK
	.align		4
        /*05a0*/ 	.byte	0x04, 0x0a
        /*05a2*/ 	.short	(.L_1665 - .L_1664)
	.align		4
.L_1664:
        /*05a4*/ 	.word	index@(.nv.constant0._Z25selective_scan_bwd_kernelI32Selective_Scan_bwd_kernel_traitsILi128ELi16ELb1ELb1ELb1ELb1ELb1EN3c108BFloat16EfEEv12SSMParamsBwd)
        /*05a8*/ 	.short	0x0380
        /*05aa*/ 	.short	0x01f0


	//----- nvinfo : EIATTR_SW_WAR
	.align		4
.L_1665:
        /*05ac*/ 	.byte	0x04, 0x36
        /*05ae*/ 	.short	(.L_1667 - .L_1666)
.L_1666:
        /*05b0*/ 	.word	0x00000008
.L_1667:


//--------------------- .nv.info._Z25selective_scan_bwd_kernelI32Selective_Scan_bwd_kernel_traitsILi64ELi16ELb0ELb0ELb0ELb0ELb0EN3c108BFloat16EfEEv12SSMParamsBwd --------------------------
	.section	.nv.info._Z25selective_scan_bwd_kernelI32Selective_Scan_bwd_kernel_traitsILi64ELi16ELb0ELb0ELb0ELb0ELb0EN3c108BFloat16EfEEv12SSMParamsBwd,"",@"SHT_CUDA_INFO"
	.sectionflags	@""
	.align	4


	//----- nvinfo : EIATTR_CUDA_API_VERSION
	.align		4
        /*0000*/ 	.byte	0x04, 0x37
        /*0002*/ 	.short	(.L_1669 - .L_1668)
.L_1668:
        /*0004*/ 	.word	0x00000082


	//----- nvinfo : EIATTR_KPARAM_INFO
	.align		4
.L_1669:
        /*0008*/ 	.byte	0x04, 0x17
        /*000a*/ 	.short	(.L_1671 - .L_1670)
.L_1670:
        /*000c*/ 	.word	0x00000000
        /*0010*/ 	.short	0x0000
        /*0012*/ 	.short	0x0000
        /*0014*/ 	.byte	0x00, 0xf0, 0xc1, 0x07


	//----- nvinfo : EIATTR_SPARSE_MMA_MASK
	.align		4
.L_1671:
        /*0018*/ 	.byte	0x03, 0x50
        /*001a*/ 	.short	0x0000


	//----- nvinfo : EIATTR_MAXREG_COUNT
	.align		4
        /*001c*/ 	.byte	0x03, 0x1b
        /*001e*/ 	.short	0x00ff


	//----- nvinfo : EIATTR_NUM_BARRIERS
	.align		4
        /*0020*/ 	.byte	0x02, 0x4c
        /*0022*/ 	.byte	0x01
	.zero		1


	//----- nvinfo : EIATTR_MERCURY_ISA_VERSION
	.align		4
        /*0024*/ 	.byte	0x03, 0x5f
        /*0026*/ 	.short	0x0101


	//----- nvinfo : EIATTR_COOP_GROUP_MASK_REGIDS
	.align		4
        /*0028*/ 	.byte	0x04, 0x29
        /*002a*/ 	.short	(.L_1673 - .L_1672)


	//   ....[0]....
.L_1672:
        /*002c*/ 	.word	0xffffffff


	//   ....[1]....
        /*0030*/ 	.word	0xffffffff


	//   ....[2]....
        /*0034*/ 	.word	0xffffffff


	//   ....[3]....
        /*0038*/ 	.word	0xffffffff


	//   ....[4]....
        /*003c*/ 	.word	0xffffffff


	//   ....[5]....
        /*0040*/ 	.word	0xffffffff


	//   ....[6]....
        /*0044*/ 	.word	0xffffffff


	//   ....[7]....
        /*0048*/ 	.word	0xffffffff


	//   ....[8]....
        /*004c*/ 	.word	0xffffffff


	//   ....[9]....
        /*0050*/ 	.word	0xffffffff


	//   ....[10]....
        /*0054*/ 	.word	0xffffffff


	//   ....[11]....
        /*0058*/ 	.word	0xffffffff


	//   ....[12]....
        /*005c*/ 	.word	0xffffffff


	//   ....[13]....
        /*0060*/ 	.word	0xffffffff


	//   ....[14]....
        /*0064*/ 	.word	0xffffffff


	//   ....[15]....
        /*0068*/ 	.word	0xffffffff


	//   ....[16]....
        /*006c*/ 	.word	0xffffffff


	//   ....[17]....
        /*0070*/ 	.word	0xffffffff


	//   ....[18]....
        /*0074*/ 	.word	0xffffffff


	//   ....[19]....
        /*0078*/ 	.word	0xffffffff


	//   ....[20]....
        /*007c*/ 	.word	0xffffffff


	//   ....[21]....
        /*0080*/ 	.word	0xffffffff


	//   ....[22]....
        /*0084*/ 	.word	0xffffffff


	//   ....[23]....
        /*0088*/ 	.word	0xffffffff


	//   ....[24]....
        /*008c*/ 	.word	0xffffffff


	//   ....[25]....
        /*0090*/ 	.word	0xffffffff


	//   ....[26]....
        /*0094*/ 	.word	0xffffffff


	//   ....[27]....
        /*0098*/ 	.word	0xffffffff


	//   ....[28]....
        /*009c*/ 	.word	0xffffffff


	//   ....[29]....
        /*00a0*/ 	.word	0xffffffff


	//   ....[30]....
        /*00a4*/ 	.word	0xffffffff


	//   ....[31]....
        /*00a8*/ 	.word	0xffffffff


	//   ....[32]....
        /*00ac*/ 	.word	0xffffffff


	//   ....[33]....
        /*00b0*/ 	.word	0xffffffff


	//   ....[34]....
        /*00b4*/ 	.word	0xffffffff


	//   ....[35]....
        /*00b8*/ 	.word	0xffffffff


	//   ....[36]....
        /*00bc*/ 	.word	0xffffffff


	//   ....[37]....
        /*00c0*/ 	.word	0xffffffff


	//   ....[38]....
        /*00c4*/ 	.word	0xffffffff


	//   ....[39]....
        /*00c8*/ 	.word	0xffffffff


	//   ....[40]....
        /*00cc*/ 	.word	0xffffffff


	//   ....[41]....
        /*00d0*/ 	.word	0xffffffff


	//   ....[42]....
        /*00d4*/ 	.word	0xffffffff


	//   ....[43]....
        /*00d8*/ 	.word	0xffffffff


	//   ....[44]....
        /*00dc*/ 	.word	0xffffffff


	//   ....[45]....
        /*00e0*/ 	.word	0xffffffff


	//   ....[46]....
        /*00e4*/ 	.word	0xffffffff


	//   ....[47]....
        /*00e8*/ 	.word	0xffffffff


	//   ....[48]....
        /*00ec*/ 	.word	0xffffffff


	//   ....[49]....
        /*00f0*/ 	.word	0xffffffff


	//   ....[50]....
        /*00f4*/ 	.word	0xffffffff


	//   ....[51]....
        /*00f8*/ 	.word	0xffffffff


	//   ....[52]....
        /*00fc*/ 	.word	0xffffffff


	//   ....[53]....
        /*0100*/ 	.word	0xffffffff


	//   ....[54]....
        /*0104*/ 	.word	0xffffffff


	//   ....[55]....
        /*0108*/ 	.word	0x050000d0


	//   ....[56]....
        /*010c*/ 	.word	0x050000d0


	//   ....[57]....
        /*0110*/ 	.word	0x050000d0


	//   ....[58]....
        /*0114*/ 	.word	0x050000d0


	//   ....[59]....
        /*0118*/ 	.word	0x050000d0


	//   ....[60]....
        /*011c*/ 	.word	0x050000d0


	//   ....[61]....
        /*0120*/ 	.word	0x050000d0


	//   ....[62]....
        /*0124*/ 	.word	0x050000d0


	//   ....[63]....
        /*0128*/ 	.word	0x050000d0


	//   ....[64]....
        /*012c*/ 	.word	0x050000d0


	//   ....[65]....
        /*0130*/ 	.word	0x050000d0


	//   ....[66]....
        /*0134*/ 	.word	0x050000d0


	//   ....[67]....
        /*0138*/ 	.word	0x050000d0


	//   ....[68]....
        /*013c*/ 	.word	0x050000d0


	//   ....[69]....
        /*0140*/ 	.word	0x050000d0


	//   ....[70]....
        /*0144*/ 	.word	0x050000d0


	//   ....[71]....
        /*0148*/ 	.word	0x050000d0


	//   ....[72]....
        /*014c*/ 	.word	0x050000d0


	//   ....[73]....
        /*0150*/ 	.word	0x050000d0


	//   ....[74]....
        /*0154*/ 	.word	0x050000d0


	//   ....[75]....
        /*0158*/ 	.word	0x050000d0


	//   ....[76]....
        /*015c*/ 	.word	0x050000d0


	//   ....[77]....
        /*0160*/ 	.word	0x050000d0


	//   ....[78]....
        /*0164*/ 	.word	0x050000d0


	//   ....[79]....
        /*0168*/ 	.word	0x050000d0


	//   ....[80]....
        /*016c*/ 	.word	0x050000d0


	//   ....[81]....
        /*0170*/ 	.word	0x050000d0


	//   ....[82]....
        /*0174*/ 	.word	0x050000d0


	//   ....[83]....
        /*0178*/ 	.word	0x050000d0


	//   ....[84]....
        /*017c*/ 	.word	0x050000d0


	//   ....[85]....
        /*0180*/ 	.word	0x050000d0


	//   ....[86]....
        /*0184*/ 	.word	0x050000d0


	//----- nvinfo : EIATTR_COOP_GROUP_INSTR_OFFSETS
	.align		4
.L_1673:
        /*0188*/ 	.byte	0x04, 0x28
        /*018a*/ 	.short	(.L_1675 - .L_1674)


	//   ....[0]....
.L_1674:
        /*018c*/ 	.word	0x000010b0


	//   ....[1]....
        /*0190*/ 	.word	0x00001590


	//   ....[2]....
        /*0194*/ 	.word	0x00001ba0


	//   ....[3]....
        /*0198*/ 	.word	0x00002d40


	//   ....[4]....
        /*019c*/ 	.word	0x00002d50


	//   ....[5]....
        /*01a0*/ 	.word	0x00002d90


	//   ....[6]....
        /*01a4*/ 	.word	0x00002da0


	//   ....[7]....
        /*01a8*/ 	.word	0x00002de0


	//   ....[8]....
        /*01ac*/ 	.word	0x00002df0


	//   ....[9]....
        /*01b0*/ 	.word	0x00002e30


	//   ....[10]....
        /*01b4*/ 	.word	0x00002e40


	//   ....[11]....
        /*01b8*/ 	.word	0x00002e80


	//   ....[12]....
        /*01bc*/ 	.word	0x00002e90


	//   ....[13]....
        /*01c0*/ 	.word	0x00002f30


	//   ....[14]....
        /*01c4*/ 	.word	0x00002f40


	//   ....[15]....
        /*01c8*/ 	.word	0x00002f50


	//   ....[16]....
        /*01cc*/ 	.word	0x00002f60


	//   ....[17]....
        /*01d0*/ 	.word	0x000033c0


	//   ....[18]....
        /*01d4*/ 	.word	0x000033f0


	//   ....[19]....
        /*01d8*/ 	.word	0x00003400


	//   ....[20]....
        /*01dc*/ 	.word	0x00003460


	//   ....[21]....
        /*01e0*/ 	.word	0x00003470


	//   ....[22]....
        /*01e4*/ 	.word	0x000034b0


	//   ....[23]....
        /*01e8*/ 	.word	0x000034d0


	//   ....[24]....
        /*01ec*/ 	.word	0x000034f0


	//   ....[25]....
        /*01f0*/ 	.word	0x00003550


	//   ....[26]....
        /*01f4*/ 	.word	0x00003560


	//   ....[27]....
        /*01f8*/ 	.word	0x000035b0


	//   ....[28]....
        /*01fc*/ 	.word	0x000035d0


	//   ....[29]....
        /*0200*/ 	.word	0x00003630


	//   ....[30]....
        /*0204*/ 	.word	0x00003640


	//   ....[31]....
        /*0208*/ 	.word	0x00003650


	//   ....[32]....
        /*020c*/ 	.word	0x00003660


	//   ....[33]....
        /*0210*/ 	.word	0x00003c20


	//   ....[34]....
        /*0214*/ 	.word	0x00003d50


	//   ....[35]....
        /*0218*/ 	.word	0x00003df0


	//   ....[36]....
        /*021c*/ 	.word	0x00003e30


	//   ....[37]....
        /*0220*/ 	.word	0x00003f80


	//   ....[38]....
        /*0224*/ 	.word	0x00004040


	//   ....[39]....
        /*0228*/ 	.word	0x00004130


	//   ....[40]....
        /*022c*/ 	.word	0x00004220


	//   ....[41]....
        /*0230*/ 	.word	0x00004290


	//   ....[42]....
        /*0234*/ 	.word	0x000042c0


	//   ....[43]....
        /*0238*/ 	.word	0x00004840


	//   ....[44]....
        /*023c*/ 	.word	0x00004fa0


	//   ....[45]....
        /*0240*/ 	.word	0x00005390


	//   ....[46]....
        /*0244*/ 	.word	0x000053e0


	//   ....[47]....
        /*0248*/ 	.word	0x00005440


	//   ....[48]....
        /*024c*/ 	.word	0x00005490


	//   ....[49]....
        /*0250*/ 	.word	0x000054b0


	//   ....[50]....
        /*0254*/ 	.word	0x00005620


	//   ....[51]....
        /*0258*/ 	.word	0x00005650


	//   ....[52]....
        /*025c*/ 	.word	0x000056b0


	//   ....[53]....
        /*0260*/ 	.word	0x00005710


	//   ....[54]....
        /*0264*/ 	.word	0x00005730


	//   ....[55]....
        /*0268*/ 	.word	0x00005d90


	//   ....[56]....
        /*026c*/ 	.word	0x00005de0


	//   ....[57]....
        /*0270*/ 	.word	0x00005e60


	//   ....[58]....
        /*0274*/ 	.word	0x00005eb0


	//   ....[59]....
        /*0278*/ 	.word	0x00005f30


	//   ....[60]....
        /*027c*/ 	.word	0x00005f80


	//   ....[61]....
        /*0280*/ 	.word	0x00006000


	//   ....[62]....
        /*0284*/ 	.word	0x00006050


	//   ....[63]....
        /*0288*/ 	.word	0x000060d0


	//   ....[64]....
        /*028c*/ 	.word	0x00006120


	//   ....[65]....
        /*0290*/ 	.word	0x000061b0


	//   ....[66]....
        /*0294*/ 	.word	0x00006250


	//   ....[67]....
        /*0298*/ 	.word	0x000062f0


	//   ....[68]....
        /*029c*/ 	.word	0x000063b0


	//   ....[69]....
        /*02a0*/ 	.word	0x000063e0


	//   ....[70]....
        /*02a4*/ 	.word	0x00006440


	//   ....[71]....
        /*02a8*/ 	.word	0x00006500


	//   ....[72]....
        /*02ac*/ 	.word	0x00006550


	//   ....[73]....
        /*02b0*/ 	.word	0x000065f0


	//   ....[74]....
        /*02b4*/ 	.word	0x00006640


	//   ....[75]....
        /*02b8*/ 	.word	0x000066e0


	//   ....[76]....
        /*02bc*/ 	.word	0x00006730


	//   ....[77]....
        /*02c0*/ 	.word	0x000067e0


	//   ....[78]....
        /*02c4*/ 	.word	0x00006830


	//   ....[79]....
        /*02c8*/ 	.word	0x000068e0


	//   ....[80]....
        /*02cc*/ 	.word	0x00006930


	//   ....[81]....
        /*02d0*/ 	.word	0x000069f0


	//   ....[82]....
        /*02d4*/ 	.word	0x00006a40


	//   ....[83]....
        /*02d8*/ 	.word	0x00006a70


	//   ....[84]....
        /*02dc*/ 	.word	0x00006af0


	//   ....[85]....
        /*02e0*/ 	.word	0x00006b20


	//   ....[86]....
        /*02e4*/ 	.word	0x00006b90


	//----- nvinfo : EIATTR_VRC_CTA_INIT_COUNT
	.align		4
.L_1675:
        /*02e8*/ 	.byte	0x02, 0x4a
	.zero		1
	.zero		1


	//----- nvinfo : EIATTR_EXIT_INSTR_OFFSETS
	.align		4
        /*02ec*/ 	.byte	0x04, 0x1c
        /*02ee*/ 	.short	(.L_1677 - .L_1676)


	//   ....[0]....
.L_1676:
        /*02f0*/ 	.word	0x00005840


	//   ....[1]....
        /*02f4*/ 	.word	0x00005d30


	//----- nvinfo : EIATTR_MAX_THREADS
	.align		4
.L_1677:
        /*02f8*/ 	.byte	0x04, 0x05
        /*02fa*/ 	.short	(.L_1679 - .L_1678)
.L_1678:
        /*02fc*/ 	.word	0x00000040
        /*0300*/ 	.word	0x00000001
        /*0304*/ 	.word	0x00000001


	//----- nvinfo : EIATTR_CRS_STACK_SIZE
	.align		4
.L_1679:
        /*0308*/ 	.byte	0x04, 0x1e
        /*030a*/ 	.short	(.L_1681 - .L_1680)
.L_1680:
        /*030c*/ 	.word	0x00000000


	//----- nvinfo : EIATTR_CBANK_PARAM_SIZE
	.align		4
.L_1681:
        /*0310*/ 	.byte	0x03, 0x19
        /*0312*/ 	.short	0x01f0


	//----- nvinfo : EIATTR_PARAM_CBANK
	.align		4
        /*0314*/ 	.byte	0x04, 0x0a
        /*0316*/ 	.short	(.L_1683 - .L_1682)
	.align		4
.L_1682:
        /*0318*/ 	.word	index@(.nv.constant0._Z25selective_scan_bwd_kernelI32Selective_Scan_bwd_kernel_traitsILi64ELi16ELb0ELb0ELb0ELb0ELb0EN3c108BFloat16EfEEv12SSMParamsBwd)
        /*031c*/ 	.short	0x0380
        /*031e*/ 	.short	0x01f0


	//----- nvinfo : EIATTR_SW_WAR
	.align		4
.L_1683:
        /*0320*/ 	.byte	0x04, 0x36
        /*0322*/ 	.short	(.L_1685 - .L_1684)
.L_1684:
        /*0324*/ 	.word	0x00000008
.L_1685:


//--------------------- .nv.info._Z25selective_scan_bwd_kernelI32Selective_Scan_bwd_kernel_traitsILi64ELi16ELb0ELb0ELb0ELb0ELb1EN3c108BFloat16EfEEv12SSMParamsBwd --------------------------
	.section	.nv.info._Z25selective_scan_bwd_kernelI32Selective_Scan_bwd_kernel_traitsILi64ELi16ELb0ELb0ELb0ELb0ELb1EN3c108BFloat16EfEEv12SSMParamsBwd,"",@"SHT_CUDA_INFO"
	.sectionflags	@""
	.align	4


	//----- nvinfo : EIATTR_CUDA_API_VERSION
	.align		4
        /*0000*/ 	.byte	0x04, 0x37
        /*0002*/ 	.short	(.L_1687 - .L_1686)
.L_1686:
        /*0004*/ 	.word	0x00000082


	//----- nvinfo : EIATTR_KPARAM_INFO
	.align		4
.L_1687:
        /*0008*/ 	.byte	0x04, 0x17
        /*000a*/ 	.short	(.L_1689 - .L_1688)
.L_1688:
        /*000c*/ 	.word	0x00000000
        /*0010*/ 	.short	0x0000
        /*0012*/ 	.short	0x0000
        /*0014*/ 	.byte	0x00, 0xf0, 0xc1, 0x07


	//----- nvinfo : EIATTR_SPARSE_MMA_MASK
	.align		4
.L_1689:
        /*0018*/ 	.byte	0x03, 0x50
        /*001a*/ 	.short	0x0000


	//----- nvinfo : EIATTR_MAXREG_COUNT
	.align		4
        /*001c*/ 	.byte	0x03, 0x1b
        /*001e*/ 	.short	0x00ff


	//----- nvinfo : EIATTR_NUM_BARRIERS
	.align		4
        /*0020*/ 	.byte	0x02, 0x4c
        /*0022*/ 	.byte	0x01
	.zero		1


	//----- nvinfo : EIATTR_MERCURY_ISA_VERSION
	.align		4
        /*0024*/ 	.byte	0x03, 0x5f
        /*0026*/ 	.short	0x0101


	//----- nvinfo : EIATTR_COOP_GROUP_MASK_REGIDS
	.align		4
        /*0028*/ 	.byte	0x04, 0x29
        /*002a*/ 	.short	(.L_1691 - .L_1690)


	//   ....[0]....
.L_1690:
        /*002c*/ 	.word	0xffffffff


	//   ....[1]....
        /*0030*/ 	.word	0xffffffff


	//   ....[2]....
        /*0034*/ 	.word	0xffffffff


	//   ....[3]....
        /*0038*/ 	.word	0xffffffff


	//   ....[4]....
        /*003c*/ 	.word	0xffffffff


	//   ....[5]....
        /*0040*/ 	.word	0xffffffff


	//   ....[6]....
        /*0044*/ 	.word	0xffffffff


	//   ....[7]....
        /*0048*/ 	.word	0xffffffff


	//   ....[8]....
        /*004c*/ 	.word	0xffffffff


	//   ....[9]....
        /*0050*/ 	.word	0xffffffff


	//   ....[10]....
        /*0054*/ 	.word	0xffffffff


	//   ....[11]....
        /*0058*/ 	.word	0xffffffff


	//   ....[12]....
        /*005c*/ 	.word	0xffffffff


	//   ....[13]....
        /*0060*/ 	.word	0xffffffff


	//   ....[14]....
        /*0064*/ 	.word	0xffffffff


	//   ....[15]....
        /*0068*/ 	.word	0xffffffff


	//   ....[16]....
        /*006c*/ 	.word	0xffffffff


	//   ....[17]....
        /*0070*/ 	.word	0xffffffff


	//   ....[18]....
        /*0074*/ 	.word	0xffffffff


	//   ....[19]....
        /*0078*/ 	.word	0xffffffff


	//   ....[20]....
        /*007c*/ 	.word	0xffffffff


	//   ....[21]....
        /*0080*/ 	.word	0xffffffff


	//   ....[22]....
        /*0084*/ 	.word	0xffffffff


	//   ....[23]....
        /*0088*/ 	.word	0xffffffff


	//   ....[24]....
        /*008c*/ 	.word	0xffffffff


	//   ....[25]....
        /*0090*/ 	.word	0xffffffff


	//   ....[26]....
        /*0094*/ 	.word	0xffffffff


	//   ....[27]....
        /*0098*/ 	.word	0xffffffff


	//   ....[28]....
        /*009c*/ 	.word	0xffffffff


	//   ....[29]....
        /*00a0*/ 	.word	0xffffffff


	//   ....[30]....
        /*00a4*/ 	.word	0xffffffff


	//   ....[31]....
        /*00a8*/ 	.word	0xffffffff


	//   ....[32]....
        /*00ac*/ 	.word	0xffffffff


	//   ....[33]....
        /*00b0*/ 	.word	0xffffffff


	//   ....[34]....
        /*00b4*/ 	.word	0xffffffff


	//   ....[35]....
        /*00b8*/ 	.word	0xffffffff


	//   ....[36]....
        /*00bc*/ 	.word	0xffffffff


	//   ....[37]....
        /*00c0*/ 	.word	0xffffffff


	//   ....[38]....
        /*00c4*/ 	.word	0xffffffff


	//   ....[39]....
        /*00c8*/ 	.word	0xffffffff


	//   ....[40]....
        /*00cc*/ 	.word	0xffffffff


	//   ....[41]....
        /*00d0*/ 	.word	0xffffffff


	//   ....[42]....
        /*00d4*/ 	.word	0xffffffff


	//   ....[43]....
        /*00d8*/ 	.word	0xffffffff


	//   ....[44]....
        /*00dc*/ 	.word	0xffffffff


	//   ....[45]....
        /*00e0*/ 	.word	0xffffffff


	//   ....[46]....
        /*00e4*/ 	.word	0xffffffff


	//   ....[47]....
        /*00e8*/ 	.word	0xffffffff


	//   ....[48]....
        /*00ec*/ 	.word	0xffffffff


	//   ....[49]....
        /*00f0*/ 	.word	0xffffffff


	//   ....[50]....
        /*00f4*/ 	.word	0xffffffff


	//   ....[51]....
        /*00f8*/ 	.word	0xffffffff


	//   ....[52]....
        /*00fc*/ 	.word	0xffffffff


	//   ....[53]....
        /*0100*/ 	.word	0xffffffff


	//   ....[54]....
        /*0104*/ 	.word	0xffffffff


	//   ....[55]....
        /*0108*/ 	.word	0xffffffff


	//   ....[56]....
        /*010c*/ 	.word	0xffffffff


	//   ....[57]....
        /*0110*/ 	.word	0xffffffff


	//   ....[58]....
        /*0114*/ 	.word	0xffffffff


	//   ....[59]....
        /*0118*/ 	.word	0x050000cf


	//   ....[60]....
        /*011c*/ 	.word	0x050000cf


	//   ....[61]....
        /*0120*/ 	.word	0x050000cf


	//   ....[62]....
        /*0124*/ 	.word	0x050000cf


	//   ....[63]....
        /*0128*/ 	.word	0x050000cf


	//   ....[64]....
        /*012c*/ 	.word	0x050000cf


	//   ....[65]....
        /*0130*/ 	.word	0x050000cf


	//   ....[66]....
        /*0134*/ 	.word	0x050000cf


	//   ....[67]....
        /*0138*/ 	.word	0x050000cf


	//   ....[68]....
        /*013c*/ 	.word	0x050000cf


	//   ....[69]....
        /*0140*/ 	.word	0x050000cf


	//   ....[70]....
        /*0144*/ 	.word	0x050000cf


	//   ....[71]....
        /*0148*/ 	.word	0x050000cf


	//   ....[72]....
        /*014c*/ 	.word	0x050000cf


	//   ....[73]....
        /*0150*/ 	.word	0x050000cf


	//   ....[74]....
        /*0154*/ 	.word	0x050000cf


	//   ....[75]....
        /*0158*/ 	.word	0x050000cf


	//   ....[76]....
        /*015c*/ 	.word	0x050000cf


	//   ....[77]....
        /*0160*/ 	.word	0x050000cf


	//   ....[78]....
        /*0164*/ 	.word	0x050000cf


	//   ....[79]....
        /*0168*/ 	.word	0x050000cf


	//   ....[80]....
        /*016c*/ 	.word	0x050000cf


	//   ....[81]....
        /*0170*/ 	.word	0x050000cf


	//   ....[82]....
        /*0174*/ 	.word	0x050000cf


	//   ....[83]....
        /*0178*/ 	.word	0x050000cf


	//   ....[84]....
        /*017c*/ 	.word	0x050000cf


	//   ....[85]....
        /*0180*/ 	.word	0x050000cf


	//   ....[86]....
        /*0184*/ 	.word	0x050000cf


	//   ....[87]....
        /*0188*/ 	.word	0x050000cf


	//   ....[88]....
        /*018c*/ 	.word	0x050000cf


	//   ....[89]....
        /*0190*/ 	.word	0x050000cf


	//   ....[90]....
        /*0194*/ 	.word	0x050000cf


	//----- nvinfo : EIATTR_COOP_GROUP_INSTR_OFFSETS
	.align		4
.L_1691:
        /*0198*/ 	.byte	0x04, 0x28
        /*019a*/ 	.short	(.L_1693 - .L_1692)


	//   ....[0]....
.L_1692:
        /*019c*/ 	.word	0x00001210


	//   ....[1]....
        /*01a0*/ 	.word	0x000016f0


	//   ....[2]....
        /*01a4*/ 	.word	0x00001c90


	//   ....[3]....
        /*01a8*/ 	.word	0x000021d0


	//   ....[4]....
        /*01ac*/ 	.word	0x000029c0


	//   ....[5]....
        /*01b0*/ 	.word	0x000034f0


	//   ....[6]....
        /*01b4*/ 	.word	0x00003ea0


	//   ....[7]....
        /*01b8*/ 	.word	0x00005330


	//   ....[8]....
        /*01bc*/ 	.word	0x00005340


	//   ....[9]....
        /*01c0*/ 	.word	0x00005380


	//   ....[10]....
        /*01c4*/ 	.word	0x00005390


	//   ....[11]....
        /*01c8*/ 	.word	0x000053d0


	//   ....[12]....
        /*01cc*/ 	.word	0x000053e0


	//   ....[13]....
        /*01d0*/ 	.word	0x00005420


	//   ....[14]....
        /*01d4*/ 	.word	0x00005430


	//   ....[15]....
        /*01d8*/ 	.word	0x00005470


	//   ....[16]....
        /*01dc*/ 	.word	0x00005480


	//   ....[17]....
        /*01e0*/ 	.word	0x00005530


	//   ....[18]....
        /*01e4*/ 	.word	0x00005540


	//   ....[19]....
        /*01e8*/ 	.word	0x00005550


	//   ....[20]....
        /*01ec*/ 	.word	0x00005560


	//   ....[21]....
        /*01f0*/ 	.word	0x000059d0


	//   ....[22]....
        /*01f4*/ 	.word	0x00005a00


	//   ....[23]....
        /*01f8*/ 	.word	0x00005a10


	//   ....[24]....
        /*01fc*/ 	.word	0x00005a60


	//   ....[25]....
        /*0200*/ 	.word	0x00005a80


	//   ....[26]....
        /*0204*/ 	.word	0x00005ac0


	//   ....[27]....
        /*0208*/ 	.word	0x00005af0


	//   ....[28]....
        /*020c*/ 	.word	0x00005b00


	//   ....[29]....
        /*0210*/ 	.word	0x00005b50


	//   ....[30]....
        /*0214*/ 	.word	0x00005b70


	//   ....[31]....
        /*0218*/ 	.word	0x00005bd0


	//   ....[32]....
        /*021c*/ 	.word	0x00005be0


	//   ....[33]....
        /*0220*/ 	.word	0x00005c30


	//   ....[34]....
        /*0224*/ 	.word	0x00005c50


	//   ....[35]....
        /*0228*/ 	.word	0x00005c60


	//   ....[36]....
        /*022c*/ 	.word	0x00005c70


	//   ....[37]....
        /*0230*/ 	.word	0x000062b0


	//   ....[38]....
        /*0234*/ 	.word	0x00006360


	//   ....[39]....
        /*0238*/ 	.word	0x000063c0


	//   ....[40]....
        /*023c*/ 	.word	0x00006410


	//   ....[41]....
        /*0240*/ 	.word	0x00006440


	//   ....[42]....
        /*0244*/ 	.word	0x00006460


	//   ....[43]....
        /*0248*/ 	.word	0x00006490


	//   ....[44]....
        /*024c*/ 	.word	0x000065a0


	//   ....[45]....
        /*0250*/ 	.word	0x00006610


	//   ....[46]....
        /*0254*/ 	.word	0x00006770


	//   ....[47]....
        /*0258*/ 	.word	0x00006e20


	//   ....[48]....
        /*025c*/ 	.word	0x00007580


	//   ....[49]....
        /*0260*/ 	.word	0x00007970


	//   ....[50]....
        /*0264*/ 	.word	0x000079c0


	//   ....[51]....
        /*0268*/ 	.word	0x00007a20


	//   ....[52]....
        /*026c*/ 	.word	0x00007a70


	//   ....[53]....
        /*0270*/ 	.word	0x00007a90


	//   ....[54]....
        /*0274*/ 	.word	0x00007c00


	//   ....[55]....
        /*0278*/ 	.word	0x00007c30


	//   ....[56]....
        /*027c*/ 	.word	0x00007c90


	//   ....[57]....
        /*0280*/ 	.word	0x00007cf0


	//   ....[58]....
        /*0284*/ 	.word	0x00007d10


	//   ....[59]....
        /*0288*/ 	.word	0x00008370


	//   ....[60]....
        /*028c*/ 	.word	0x000083c0


	//   ....[61]....
        /*0290*/ 	.word	0x00008440


	//   ....[62]....
        /*0294*/ 	.word	0x00008490


	//   ....[63]....
        /*0298*/ 	.word	0x00008510


	//   ....[64]....
        /*029c*/ 	.word	0x00008560


	//   ....[65]....
        /*02a0*/ 	.word	0x000085e0


	//   ....[66]....
        /*02a4*/ 	.word	0x00008630


	//   ....[67]....
        /*02a8*/ 	.word	0x000086b0


	//   ....[68]....
        /*02ac*/ 	.word	0x00008700


	//   ....[69]....
        /*02b0*/ 	.word	0x00008790


	//   ....[70]....
        /*02b4*/ 	.word	0x00008830


	//   ....[71]....
        /*02b8*/ 	.word	0x000088d0


	//   ....[72]....
        /*02bc*/ 	.word	0x00008990


	//   ....[73]....
        /*02c0*/ 	.word	0x000089c0


	//   ....[74]....
        /*02c4*/ 	.word	0x00008a20


	//   ....[75]....
        /*02c8*/ 	.word	0x00008ae0


	//   ....[76]....
        /*02cc*/ 	.word	0x00008b30


	//   ....[77]....
        /*02d0*/ 	.word	0x00008bd0


	//   ....[78]....
        /*02d4*/ 	.word	0x00008c20


	//   ....[79]....
        /*02d8*/ 	.word	0x00008cc0


	//   ....[80]....
        /*02dc*/ 	.word	0x00008d10


	//   ....[81]....
        /*02e0*/ 	.word	0x00008dc0


	//   ....[82]....
        /*02e4*/ 	.word	0x00008e10


	//   ....[83]....
        /*02e8*/ 	.word	0x00008ec0


	//   ....[84]....
        /*02ec*/ 	.word	0x00008f10


	//   ....[85]....
        /*02f0*/ 	.word	0x00008fd0


	//   ....[86]....
        /*02f4*/ 	.word	0x00009020


	//   ....[87]....
        /*02f8*/ 	.word	0x00009050


	//   ....[88]....
        /*02fc*/ 	.word	0x000090d0


	//   ....[89]....
        /*0300*/ 	.word	0x00009100


	//   ....[90]....
        /*0304*/ 	.word	0x00009170


	//----- nvinfo : EIATTR_VRC_CTA_INIT_COUNT
	.align		4
.L_1693:
        /*0308*/ 	.byte	0x02, 0x4a
	.zero		1
	.zero		1


	//----- nvinfo : EIATTR_EXIT_INSTR_OFFSETS
	.align		4
        /*030c*/ 	.byte	0x04, 0x1c
        /*030e*/ 	.short	(.L_1695 - .L_1694)


	//   ....[0]....
.L_1694:
        /*0310*/ 	.word	0x00007e20


	//   ....[1]....
        /*0314*/ 	.word	0x00008310


	//----- nvinfo : EIATTR_MAX_THREADS
	.align		4
.L_1695:
        /*0318*/ 	.byte	0x04, 0x05
        /*031a*/ 	.short	(.L_1697 - .L_1696)
.L_1696:
        /*031c*/ 	.word	0x00000040
        /*0320*/ 	.word	0x00000001
        /*0324*/ 	.word	0x00000001


	//----- nvinfo : EIATTR_CRS_STACK_SIZE
	.align		4
.L_1697:
        /*0328*/ 	.byte	0x04, 0x1e
        /*032a*/ 	.short	(.L_1699 - .L_1698)
.L_1698:
        /*032c*/ 	.word	0x00000000


	//----- nvinfo : EIATTR_CBANK_PARAM_SIZE
	.align		4
.L_1699:
        /*0330*/ 	.byte	0x03, 0x19
        /*0332*/ 	.short	0x01f0


	//----- nvinfo : EIATTR_PARAM_CBANK
	.align		4
        /*0334*/ 	.byte	0x04, 0x0a
        /*0336*/ 	.short	(.L_1701 - .L_1700)
	.align		4
.L_1700:
        /*0338*/ 	.word	index@(.nv.constant0._Z25selective_scan_bwd_kernelI32Selective_Scan_bwd_kernel_traitsILi64ELi16ELb0ELb0ELb0ELb0ELb1EN3c108BFloat16EfEEv12SSMParamsBwd)
        /*033c*/ 	.short	0x0380
        /*033e*/ 	.short	0x01f0


	//----- nvinfo : EIATTR_SW_WAR
	.align		4
.L_1701:
        /*0340*/ 	.byte	0x04, 0x36
        /*0342*/ 	.short	(.L_1703 - .L_1702)
.L_1702:
        /*0344*/ 	.word	0x00000008
.L_1703:


//--------------------- .nv.info._Z25selective_scan_bwd_kernelI32Selective_Scan_bwd_kernel_traitsILi64ELi16ELb0ELb0ELb0ELb1ELb0EN3c108BFloat16EfEEv12SSMParamsBwd --------------------------
	.section	.nv.info._Z25selective_scan_bwd_kernelI32Selective_Scan_bwd_kernel_traitsILi64ELi16ELb0ELb0ELb0ELb1ELb0EN3c108BFloat16EfEEv12SSMParamsBwd,"",@"SHT_CUDA_INFO"
	.sectionflags	@""
	.align	4


	//----- nvinfo : EIATTR_CUDA_API_VERSION
	.align		4
        /*0000*/ 	.byte	0x04, 0x37
        /*0002*/ 	.short	(.L_1705 - .L_1704)
.L_1704:
        /*0004*/ 	.word	0x00000082


	//----- nvinfo : EIATTR_KPARAM_INFO
	.align		4
.L_1705:
        /*0008*/ 	.byte	0x04, 0x17
        /*000a*/ 	.short	(.L_1707 - .L_1706)
.L_1706:
        /*000c*/ 	.word	0x00000000
        /*0010*/ 	.short	0x0000
        /*0012*/ 	.short	0x0000
        /*0014*/ 	.byte	0x00, 0xf0, 0xc1, 0x07


	//----- nvinfo : EIATTR_SPARSE_MMA_MASK
	.align		4
.L_1707:
        /*0018*/ 	.byte	0x03, 0x50
        /*001a*/ 	.short	0x0000


	//----- nvinfo : EIATTR_MAXREG_COUNT
	.align		4
        /*001c*/ 	.byte	0x03, 0x1b
        /*001e*/ 	.short	0x00ff


	//----- nvinfo : EIATTR_NUM_BARRIERS
	.align		4
        /*0020*/ 	.byte	0x02, 0x4c
        /*0022*/ 	.byte	0x01
	.zero		1


	//----- nvinfo : EIATTR_MERCURY_ISA_VERSION
	.align		4
        /*0024*/ 	.byte	0x03, 0x5f
        /*0026*/ 	.short	0x0101


	//----- nvinfo : EIATTR_COOP_GROUP_MASK_REGIDS
	.align		4
        /*0028*/ 	.byte	0x04, 0x29
        /*002a*/ 	.short	(.L_1709 - .L_1708)


	//   ....[0]....
.L_1708:
        /*002c*/ 	.word	0xffffffff


	//   ....[1]....
        /*0030*/ 	.word	0xffffffff


	//   ....[2]....
        /*0034*/ 	.word	0xffffffff


	//   ....[3]....
        /*0038*/ 	.word	0xffffffff


	//   ....[4]....
        /*003c*/ 	.word	0xffffffff


	//   ....[5]....
        /*0040*/ 	.word	0xffffffff


	//   ....[6]....
        /*0044*/ 	.word	0xffffffff


	//   ....[7]....
        /*0048*/ 	.word	0xffffffff


	//   ....[8]....
        /*004c*/ 	.word	0xffffffff


	//   ....[9]....
        /*0050*/ 	.word	0xffffffff


	//   ....[10]....
        /*0054*/ 	.word	0xffffffff


	//   ....[11]....
        /*0058*/ 	.word	0xffffffff


	//   ....[12]....
        /*005c*/ 	.word	0xffffffff


	//   ....[13]....
        /*0060*/ 	.word	0xffffffff


	//   ....[14]....
        /*0064*/ 	.word	0xffffffff


	//   ....[15]....
        /*0068*/ 	.word	0xffffffff


	//   ....[16]....
        /*006c*/ 	.word	0xffffffff


	//   ....[17]....
        /*0070*/ 	.word	0xffffffff


	//   ....[18]....
        /*0074*/ 	.word	0xffffffff


	//   ....[19]....
        /*0078*/ 	.word	0xffffffff


	//   ....[20]....
        /*007c*/ 	.word	0xffffffff


	//   ....[21]....
        /*0080*/ 	.word	0xffffffff


	//   ....[22]....
        /*0084*/ 	.word	0xffffffff


	//   ....[23]....
        /*0088*/ 	.word	0xffffffff


	//   ....[24]....
        /*008c*/ 	.word	0xffffffff


	//   ....[25]....
        /*0090*/ 	.word	0xffffffff


	//   ....[26]....
        /*0094*/ 	.word	0xffffffff


	//   ....[27]....
        /*0098*/ 	.word	0xffffffff


	//   ....[28]....
        /*009c*/ 	.word	0xffffffff


	//   ....[29]....
        /*00a0*/ 	.word	0xffffffff


	//   ....[30]....
        /*00a4*/ 	.word	0xffffffff


	//   ....[31]....
        /*00a8*/ 	.word	0xffffffff


	//   ....[32]....
        /*00ac*/ 	.word	0xffffffff


	//   ....[33]....
        /*00b0*/ 	.word	0xffffffff


	//   ....[34]....
        /*00b4*/ 	.word	0xffffffff


	//   ....[35]....
        /*00b8*/ 	.word	0xffffffff


	//   ....[36]....
        /*00bc*/ 	.word	0xffffffff


	//   ....[37]....
        /*00c0*/ 	.word	0xffffffff


	//   ....[38]....
        /*00c4*/ 	.word	0xffffffff


	//   ....[39]....
        /*00c8*/ 	.word	0xffffffff


	//   ....[40]....
        /*00cc*/ 	.word	0xffffffff


	//   ....[41]....
        /*00d0*/ 	.word	0xffffffff


	//   ....[42]....
        /*00d4*/ 	.word	0xffffffff


	//   ....[43]....
        /*00d8*/ 	.word	0xffffffff


	//   ....[44]....
        /*00dc*/ 	.word	0xffffffff


	//   ....[45]....
        /*00e0*/ 	.word	0xffffffff


	//   ....[46]....
        /*00e4*/ 	.word	0xffffffff


	//   ....[47]....
        /*00e8*/ 	.word	0xffffffff


	//   ....[48]....
        /*00ec*/ 	.word	0xffffffff


	//   ....[49]....
        /*00f0*/ 	.word	0xffffffff


	//   ....[50]....
        /*00f4*/ 	.word	0xffffffff


	//   ....[51]....
        /*00f8*/ 	.word	0xffffffff


	//   ....[52]....
        /*00fc*/ 	.word	0xffffffff


	//   ....[53]....
        /*0100*/ 	.word	0xffffffff


	//   ....[54]....
        /*0104*/ 	.word	0xffffffff


	//   ....[55]....
        /*0108*/ 	.word	0xffffffff


	//   ....[56]....
        /*010c*/ 	.word	0x050000d2


	//   ....[57]....
        /*0110*/ 	.word	0x050000d2


	//   ....[58]....
        /*0114*/ 	.word	0x050000d2


	//   ....[59]....
        /*0118*/ 	.word	0x050000d2


	//   ....[60]....
        /*011c*/ 	.word	0x050000d2


	//   ....[61]....
        /*0120*/ 	.word	0x050000d2


	//   ....[62]....
        /*0124*/ 	.word	0x050000d2


	//   ....[63]....
        /*0128*/ 	.word	0x050000d2


	//   ....[64]....
        /*012c*/ 	.word	0x050000d2


	//   ....[65]....
        /*0130*/ 	.word	0x050000d2


	//   ....[66]....
        /*0134*/ 	.word	0x050000d2


	//   ....[67]....
        /*0138*/ 	.word	0x050000d2


	//   ....[68]....
        /*013c*/ 	.word	0x050000d2


	//   ....[69]....
        /*0140*/ 	.word	0x050000d2


	//   ....[70]....
        /*0144*/ 	.word	0x050000d2


	//   ....[71]....
        /*0148*/ 	.word	0x050000d2


	//   ....[72]....
        /*014c*/ 	.word	0x050000d2


	//   ....[73]....
        /*0150*/ 	.word	0x050000d2


	//   ....[74]....
        /*0154*/ 	.word	0x050000d2


	//   ....[75]....
        /*0158*/ 	.word	0x050000d2


	//   ....[76]....
        /*015c*/ 	.word	0x050000d2


	//   ....[77]....
        /*0160*/ 	.word	0x050000d2


	//   ....[78]....
        /*0164*/ 	.word	0x050000d2


	//   ....[79]....
        /*0168*/ 	.word	0x050000d2


	//   ....[80]....
        /*016c*/ 	.word	0x050000d2


	//   ....[81]....
        /*0170*/ 	.word	0x050000d2


	//   ....[82]....
        /*0174*/ 	.word	0x050000d2


	//   ....[83]....
        /*0178*/ 	.word	0x050000d2


	//   ....[84]....
        /*017c*/ 	.word	0x050000d2


	//   ....[85]....
        /*0180*/ 	.word	0x050000d2


	//   ....[86]....
        /*0184*/ 	.word	0x050000d2


	//   ....[87]....
        /*0188*/ 	.word	0x050000d2


	//----- nvinfo : EIATTR_COOP_GROUP_INSTR_OFFSETS
	.align		4
.L_1709:
        /*018c*/ 	.byte	0x04, 0x28
        /*018e*/ 	.short	(.L_1711 - .L_1710)


	//   ....[0]....
.L_1710:
        /*0190*/ 	.word	0x000010d0


	//   ....[1]....
        /*0194*/ 	.word	0x00001630


	//   ....[2]....
        /*0198*/ 	.word	0x00001b00


	//   ....[3]....
        /*019c*/ 	.word	0x00004f90


	//   ....[4]....
        /*01a0*/ 	.word	0x00004fa0


	//   ....[5]....
        /*01a4*/ 	.word	0x00004fe0


	//   ....[6]....
        /*01a8*/ 	.word	0x00004ff0


	//   ....[7]....
        /*01ac*/ 	.word	0x00005030


	//   ....[8]....
        /*01b0*/ 	.word	0x00005040


	//   ....[9]....
        /*01b4*/ 	.word	0x00005080


	//   ....[10]....
        /*01b8*/ 	.word	0x00005090


	//   ....[11]....
        /*01bc*/ 	.word	0x000050d0


	//   ....[12]....
        /*01c0*/ 	.word	0x000050e0


	//   ....[13]....
        /*01c4*/ 	.word	0x00005190


	//   ....[14]....
        /*01c8*/ 	.word	0x000051a0


	//   ....[15]....
        /*01cc*/ 	.word	0x000051b0


	//   ....[16]....
        /*01d0*/ 	.word	0x000051c0


	//   ....[17]....
        /*01d4*/ 	.word	0x00005640


	//   ....[18]....
        /*01d8*/ 	.word	0x00005670


	//   ....[19]....
        /*01dc*/ 	.word	0x00005680


	//   ....[20]....
        /*01e0*/ 	.word	0x000056d0


	//   ....[21]....
        /*01e4*/ 	.word	0x000056f0


	//   ....[22]....
        /*01e8*/ 	.word	0x00005740


	//   ....[23]....
        /*01ec*/ 	.word	0x00005760


	//   ....[24]....
        /*01f0*/ 	.word	0x00005770


	//   ....[25]....
        /*01f4*/ 	.word	0x000057c0


	//   ....[26]....
        /*01f8*/ 	.word	0x000057e0


	//   ....[27]....
        /*01fc*/ 	.word	0x00005830


	//   ....[28]....
        /*0200*/ 	.word	0x00005850


	//   ....[29]....
        /*0204*/ 	.word	0x000058b0


	//   ....[30]....
        /*0208*/ 	.word	0x000058c0


	//   ....[31]....
        /*020c*/ 	.word	0x000058d0


	//   ....[32]....
        /*0210*/ 	.word	0x000058e0


	//   ....[33]....
        /*0214*/ 	.word	0x00005f10


	//   ....[34]....
        /*0218*/ 	.word	0x00006020


	//   ....[35]....
        /*021c*/ 	.word	0x00006120


	//   ....[36]....
        /*0220*/ 	.word	0x000061c0


	//   ....[37]....
        /*0224*/ 	.word	0x000062c0


	//   ....[38]....
        /*0228*/ 	.word	0x00006330


	//   ....[39]....
        /*022c*/ 	.word	0x00006360


	//   ....[40]....
        /*0230*/ 	.word	0x00006430


	//   ....[41]....
        /*0234*/ 	.word	0x000064a0


	//   ....[42]....
        /*0238*/ 	.word	0x00006540


	//   ....[43]....
        /*023c*/ 	.word	0x00006bf0


	//   ....[44]....
        /*0240*/ 	.word	0x000074f0


	//   ....[45]....
        /*0244*/ 	.word	0x00007d50


	//   ....[46]....
        /*0248*/ 	.word	0x00008320


	//   ....[47]....
        /*024c*/ 	.word	0x00008370


	//   ....[48]....
        /*0250*/ 	.word	0x000083d0


	//   ....[49]....
        /*0254*/ 	.word	0x00008420


	//   ....[50]....
        /*0258*/ 	.word	0x00008440


	//   ....[51]....
        /*025c*/ 	.word	0x000085b0


	//   ....[52]....
        /*0260*/ 	.word	0x000085e0


	//   ....[53]....
        /*0264*/ 	.word	0x00008640


	//   ....[54]....
        /*0268*/ 	.word	0x000086a0


	//   ....[55]....
        /*026c*/ 	.word	0x000086c0


	//   ....[56]....
        /*0270*/ 	.word	0x00008d20


	//   ....[57]....
        /*0274*/ 	.word	0x00008d70


	//   ....[58]....
        /*0278*/ 	.word	0x00008df0


	//   ....[59]....
        /*027c*/ 	.word	0x00008e40


	//   ....[60]....
        /*0280*/ 	.word	0x00008ec0


	//   ....[61]....
        /*0284*/ 	.word	0x00008f10


	//   ....[62]....
        /*0288*/ 	.word	0x00008f90


	//   ....[63]....
        /*028c*/ 	.word	0x00008fe0


	//   ....[64]....
        /*0290*/ 	.word	0x00009060


	//   ....[65]....
        /*0294*/ 	.word	0x000090b0


	//   ....[66]....
        /*0298*/ 	.word	0x00009140


	//   ....[67]....
        /*029c*/ 	.word	0x000091e0


	//   ....[68]....
        /*02a0*/ 	.word	0x00009280


	//   ....[69]....
        /*02a4*/ 	.word	0x00009340


	//   ....[70]....
        /*02a8*/ 	.word	0x00009370


	//   ....[71]....
        /*02ac*/ 	.word	0x000093d0


	//   ....[72]....
        /*02b0*/ 	.word	0x00009490


	//   ....[73]....
        /*02b4*/ 	.word	0x000094e0


	//   ....[74]....
        /*02b8*/ 	.word	0x00009580


	//   ....[75]....
        /*02bc*/ 	.word	0x000095d0


	//   ....[76]....
        /*02c0*/ 	.word	0x00009670


	//   ....[77]....
        /*02c4*/ 	.word	0x000096c0


	//   ....[78]....
        /*02c8*/ 	.word	0x00009770


	//   ....[79]....
        /*02cc*/ 	.word	0x000097c0


	//   ....[80]....
        /*02d0*/ 	.word	0x00009870


	//   ....[81]....
        /*02d4*/ 	.word	0x000098c0


	//   ....[82]....
        /*02d8*/ 	.word	0x00009970


	//   ....[83]....
        /*02dc*/ 	.word	0x000099d0


	//   ....[84]....
        /*02e0*/ 	.word	0x00009a00


	//   ....[85]....
        /*02e4*/ 	.word	0x00009a80


	//   ....[86]....
        /*02e8*/ 	.word	0x00009ab0


	//   ....[87]....
        /*02ec*/ 	.word	0x00009b20


	//----- nvinfo : EIATTR_VRC_CTA_INIT_COUNT
	.align		4
.L_1711:
        /*02f0*/ 	.byte	0x02, 0x4a
	.zero		1
	.zero		1


	//----- nvinfo : EIATTR_EXIT_INSTR_OFFSETS
	.align		4
        /*02f4*/ 	.byte	0x04, 0x1c
        /*02f6*/ 	.short	(.L_1713 - .L_1712)


	//   ....[0]....
.L_1712:
        /*02f8*/ 	.word	0x000087d0


	//   ....[1]....
        /*02fc*/ 	.word	0x00008cc0


	//----- nvinfo : EIATTR_MAX_THREADS
	.align		4
.L_1713:
        /*0300*/ 	.byte	0x04, 0x05
        /*0302*/ 	.short	(.L_1715 - .L_1714)
.L_1714:
        /*0304*/ 	.word	0x00000040
        /*0308*/ 	.word	0x00000001
        /*030c*/ 	.word	0x00000001


	//----- nvinfo : EIATTR_CRS_STACK_SIZE
	.align		4
.L_1715:
        /*0310*/ 	.byte	0x04, 0x1e
        /*0312*/ 	.short	(.L_1717 - .L_1716)
.L_1716:
        /*0314*/ 	.word	0x00000000


	//----- nvinfo : EIATTR_CBANK_PARAM_SIZE
	.align		4
.L_1717:
        /*0318*/ 	.byte	0x03, 0x19
        /*031a*/ 	.short	0x01f0


	//----- nvinfo : EIATTR_PARAM_CBANK
	.align		4
        /*031c*/ 	.byte	0x04, 0x0a
        /*031e*/ 	.short	(.L_1719 - .L_1718)
	.align		4
.L_1718:
        /*0320*/ 	.word	index@(.nv.constant0._Z25selective_scan_bwd_kernelI32Selective_Scan_bwd_kernel_traitsILi64ELi16ELb0ELb0ELb0ELb1ELb0EN3c108BFloat16EfEEv12SSMParamsBwd)
        /*0324*/ 	.short	0x0380
        /*0326*/ 	.short	0x01f0


	//----- nvinfo : EIATTR_SW_WAR
	.align		4
.L_1719:
        /*0328*/ 	.byte	0x04, 0x36
        /*032a*/ 	.short	(.L_1721 - .L_1720)
.L_1720:
        /*032c*/ 	.word	0x00000008
.L_1721:


//--------------------- .nv.info._Z25selective_scan_bwd_kernelI32Selective_Scan_bwd_kernel_traitsILi64ELi16ELb0ELb0ELb0ELb1ELb1EN3c108BFloat16EfEEv12SSMParamsBwd --------------------------
	.section	.nv.info._Z25selective_scan_bwd_kernelI32Selective_Scan_bwd_kernel_traitsILi64ELi16ELb0ELb0ELb0ELb1ELb1EN3c108BFloat16EfEEv12SSMParamsBwd,"",@"SHT_CUDA_INFO"
	.sectionflags	@""
	.align	4


	//----- nvinfo : EIATTR_CUDA_API_VERSION
	.align		4
        /*0000*/ 	.byte	0x04, 0x37
        /*0002*/ 	.short	(.L_1723 - .L_1722)
.L_1722:
        /*0004*/ 	.word	0x00000082


	//----- nvinfo : EIATTR_KPARAM_INFO
	.align		4
.L_1723:
        /*0008*/ 	.byte	0x04, 0x17
        /*000a*/ 	.short	(.L_1725 - .L_1724)
.L_1724:
        /*000c*/ 	.word	0x00000000
        /*0010*/ 	.short	0x0000
        /*0012*/ 	.short	0x0000
        /*0014*/ 	.byte	0x00, 0xf0, 0xc1, 0x07


	//----- nvinfo : EIATTR_SPARSE_MMA_MASK
	.align		4
.L_1725:
        /*0018*/ 	.byte	0x03, 0x50
        /*001a*/ 	.short	0x0000


	//----- nvinfo : EIATTR_MAXREG_COUNT
	.align		4
        /*001c*/ 	.byte	0x03, 0x1b
        /*001e*/ 	.short	0x00ff


	//----- nvinfo : EIATTR_NUM_BARRIERS
	.align		4
        /*0020*/ 	.byte	0x02, 0x4c
        /*0022*/ 	.byte	0x01
	.zero		1


	//----- nvinfo : EIATTR_MERCURY_ISA_VERSION
	.align		4
        /*0024*/ 	.byte	0x03, 0x5f
        /*0026*/ 	.short	0x0101


	//----- nvinfo : EIATTR_COOP_GROUP_MASK_REGIDS
	.align		4
        /*0028*/ 	.byte	0x04, 0x29
        /*002a*/ 	.short	(.L_1727 - .L_1726)


	//   ....[0]....
.L_1726:
        /*002c*/ 	.word	0xffffffff


	//   ....[1]....
        /*0030*/ 	.word	0xffffffff


	//   ....[2]....
        /*0034*/ 	.word	0xffffffff


	//   ....[3]....
        /*0038*/ 	.word	0xffffffff


	//   ....[4]....
        /*003c*/ 	.word	0xffffffff


	//   ....[5]....
        /*0040*/ 	.word	0xffffffff


	//   ....[6]....
        /*0044*/ 	.word	0xffffffff


	//   ....[7]....
        /*0048*/ 	.word	0xffffffff


	//   ....[8]....
        /*004c*/ 	.word	0xffffffff


	//   ....[9]....
        /*0050*/ 	.word	0xffffffff


	//   ....[10]....
        /*0054*/ 	.word	0xffffffff


	//   ....[11]....
        /*0058*/ 	.word	0xffffffff


	//   ....[12]....
        /*005c*/ 	.word	0xffffffff


	//   ....[13]....
        /*0060*/ 	.word	0xffffffff


	//   ....[14]....
        /*0064*/ 	.word	0xffffffff


	//   ....[15]....
        /*0068*/ 	.word	0xffffffff


	//   ....[16]....
        /*006c*/ 	.word	0xffffffff


	//   ....[17]....
        /*0070*/ 	.word	0xffffffff


	//   ....[18]....
        /*0074*/ 	.word	0xffffffff


	//   ....[19]....
        /*0078*/ 	.word	0xffffffff


	//   ....[20]....
        /*007c*/ 	.word	0xffffffff


	//   ....[21]....
        /*0080*/ 	.word	0xffffffff


	//   ....[22]....
        /*0084*/ 	.word	0xffffffff


	//   ....[23]....
        /*0088*/ 	.word	0xffffffff


	//   ....[24]....
        /*008c*/ 	.word	0xffffffff


	//   ....[25]....
        /*0090*/ 	.word	0xffffffff


	//   ....[26]....
        /*0094*/ 	.word	0xffffffff


	//   ....[27]....
        /*0098*/ 	.word	0xffffffff


	//   ....[28]....
        /*009c*/ 	.word	0xffffffff


	//   ....[29]....
        /*00a0*/ 	.word	0xffffffff


	//   ....[30]....
        /*00a4*/ 	.word	0xffffffff


	//   ....[31]....
        /*00a8*/ 	.word	0xffffffff


	//   ....[32]....
        /*00ac*/ 	.word	0xffffffff


	//   ....[33]....
        /*00b0*/ 	.word	0xffffffff


	//   ....[34]....
        /*00b4*/ 	.word	0xffffffff


	//   ....[35]....
        /*00b8*/ 	.word	0xffffffff


	//   ....[36]....
        /*00bc*/ 	.word	0xffffffff


	//   ....[37]....
        /*00c0*/ 	.word	0xffffffff


	//   ....[38]....
        /*00c4*/ 	.word	0xffffffff


	//   ....[39]....
        /*00c8*/ 	.word	0xffffffff


	//   ....[40]....
        /*00cc*/ 	.word	0xffffffff


	//   ....[41]....
        /*00d0*/ 	.word	0xffffffff


	//   ....[42]....
        /*00d4*/ 	.word	0xffffffff


	//   ....[43]....
        /*00d8*/ 	.word	0xffffffff


	//   ....[44]....
        /*00dc*/ 	.word	0xffffffff


	//   ....[45]....
        /*00e0*/ 	.word	0xffffffff


	//   ....[46]....
        /*00e4*/ 	.word	0xffffffff


	//   ....[47]....
        /*00e8*/ 	.word	0xffffffff


	//   ....[48]....
        /*00ec*/ 	.word	0xffffffff


	//   ....[49]....
        /*00f0*/ 	.word	0xffffffff


	//   ....[50]....
        /*00f4*/ 	.word	0xffffffff


	//   ....[51]....
        /*00f8*/ 	.word	0xffffffff


	//   ....[52]....
        /*00fc*/ 	.word	0xffffffff


	//   ....[53]....
        /*0100*/ 	.word	0xffffffff


	//   ....[54]....
        /*0104*/ 	.word	0xffffffff


	//   ....[55]....
        /*0108*/ 	.word	0xffffffff


	//   ....[56]....
        /*010c*/ 	.word	0xffffffff


	//   ....[57]....
        /*0110*/ 	.word	0xffffffff


	//   ....[58]....
        /*0114*/ 	.word	0xffffffff


	//   ....[59]....
        /*0118*/ 	.word	0xffffffff


	//   ....[60]....
        /*011c*/ 	.word	0x050000d2


	//   ....[61]....
        /*0120*/ 	.word	0x050000d2


	//   ....[62]....
        /*0124*/ 	.word	0x050000d2


	//   ....[63]....
        /*0128*/ 	.word	0x050000d2


	//   ....[64]....
        /*012c*/ 	.word	0x050000d2


	//   ....[65]....
        /*0130*/ 	.word	0x050000d2


	//   ....[66]....
        /*0134*/ 	.word	0x050000d2


	//   ....[67]....
        /*0138*/ 	.word	0x050000d2


	//   ....[68]....
        /*013c*/ 	.word	0x050000d2


	//   ....[69]....
        /*0140*/ 	.word	0x050000d2


	//   ....[70]....
        /*0144*/ 	.word	0x050000d2


	//   ....[71]....
        /*0148*/ 	.word	0x050000d2


	//   ....[72]....
        /*014c*/ 	.word	0x050000d2


	//   ....[73]....
        /*0150*/ 	.word	0x050000d2


	//   ....[74]....
        /*0154*/ 	.word	0x050000d2


	//   ....[75]....
        /*0158*/ 	.word	0x050000d2


	//   ....[76]....
        /*015c*/ 	.word	0x050000d2


	//   ....[77]....
        /*0160*/ 	.word	0x050000d2


	//   ....[78]....
        /*0164*/ 	.word	0x050000d2


	//   ....[79]....
        /*0168*/ 	.word	0x050000d2


	//   ....[80]....
        /*016c*/ 	.word	0x050000d2


	//   ....[81]....
        /*0170*/ 	.word	0x050000d2


	//   ....[82]....
        /*0174*/ 	.word	0x050000d2


	//   ....[83]....
        /*0178*/ 	.word	0x050000d2


	//   ....[84]....
        /*017c*/ 	.word	0x050000d2


	//   ....[85]....
        /*0180*/ 	.word	0x050000d2


	//   ....[86]....
        /*0184*/ 	.word	0x050000d2


	//   ....[87]....
        /*0188*/ 	.word	0x050000d2


	//   ....[88]....
        /*018c*/ 	.word	0x050000d2


	//   ....[89]....
        /*0190*/ 	.word	0x050000d2


	//   ....[90]....
        /*0194*/ 	.word	0x050000d2


	//   ....[91]....
        /*0198*/ 	.word	0x050000d2


	//----- nvinfo : EIATTR_COOP_GROUP_INSTR_OFFSETS
	.align		4
.L_1727:
        /*019c*/ 	.byte	0x04, 0x28
        /*019e*/ 	.short	(.L_1729 - .L_1728)


	//   ....[0]....
.L_1728:
        /*01a0*/ 	.word	0x00001160


	//   ....[1]....
        /*01a4*/ 	.word	0x00001740


	//   ....[2]....
        /*01a8*/ 	.word	0x00001df0


	//   ....[3]....
        /*01ac*/ 	.word	0x00004930


	//   ....[4]....
        /*01b0*/ 	.word	0x00005040


	//   ....[5]....
        /*01b4*/ 	.word	0x00005c60


	//   ....[6]....
        /*01b8*/ 	.word	0x00006620


	//   ....[7]....
        /*01bc*/ 	.word	0x00007930


	//   ....[8]....
        /*01c0*/ 	.word	0x00007940


	//   ....[9]....
        /*01c4*/ 	.word	0x00007980


	//   ....[10]....
        /*01c8*/ 	.word	0x00007990


	//   ....[11]....
        /*01cc*/ 	.word	0x000079d0


	//   ....[12]....
        /*01d0*/ 	.word	0x000079e0


	//   ....[13]....
        /*01d4*/ 	.word	0x00007a20


	//   ....[14]....
        /*01d8*/ 	.word	0x00007a30


	//   ....[15]....
        /*01dc*/ 	.word	0x00007a70


	//   ....[16]....
        /*01e0*/ 	.word	0x00007a80


	//   ....[17]....
        /*01e4*/ 	.word	0x00007b20


	//   ....[18]....
        /*01e8*/ 	.word	0x00007b30


	//   ....[19]....
        /*01ec*/ 	.word	0x00007b40


	//   ....[20]....
        /*01f0*/ 	.word	0x00007b50


	//   ....[21]....
        /*01f4*/ 	.word	0x00007fc0


	//   ....[22]....
        /*01f8*/ 	.word	0x00007ff0


	//   ....[23]....
        /*01fc*/ 	.word	0x00008000


	//   ....[24]....
        /*0200*/ 	.word	0x00008050


	//   ....[25]....
        /*0204*/ 	.word	0x00008070


	//   ....[26]....
        /*0208*/ 	.word	0x000080b0


	//   ....[27]....
        /*020c*/ 	.word	0x000080d0


	//   ....[28]....
        /*0210*/ 	.word	0x000080f0


	//   ....[29]....
        /*0214*/ 	.word	0x00008150


	//   ....[30]....
        /*0218*/ 	.word	0x00008160


	//   ....[31]....
        /*021c*/ 	.word	0x000081b0


	//   ....[32]....
        /*0220*/ 	.word	0x000081d0


	//   ....[33]....
        /*0224*/ 	.word	0x00008220


	//   ....[34]....
        /*0228*/ 	.word	0x00008240


	//   ....[35]....
        /*022c*/ 	.word	0x00008250


	//   ....[36]....
        /*0230*/ 	.word	0x00008260


	//   ....[37]....
        /*0234*/ 	.word	0x00008830


	//   ....[38]....
        /*0238*/ 	.word	0x00008970


	//   ....[39]....
        /*023c*/ 	.word	0x00008a10


	//   ....[40]....
        /*0240*/ 	.word	0x00008a60


	//   ....[41]....
        /*0244*/ 	.word	0x00008ab0


	//   ....[42]....
        /*0248*/ 	.word	0x00008ad0


	//   ....[43]....
        /*024c*/ 	.word	0x00008b00


	//   ....[44]....
        /*0250*/ 	.word	0x00008bb0


	//   ....[45]....
        /*0254*/ 	.word	0x00008ca0


	//   ....[46]....
        /*0258*/ 	.word	0x00008d50


	//   ....[47]....
        /*025c*/ 	.word	0x00009550


	//   ....[48]....
        /*0260*/ 	.word	0x00009e60


	//   ....[49]....
        /*0264*/ 	.word	0x0000a6a0


	//   ....[50]....
        /*0268*/ 	.word	0x0000ac70


	//   ....[51]....
        /*026c*/ 	.word	0x0000acc0


	//   ....[52]....
        /*0270*/ 	.word	0x0000ad20


	//   ....[53]....
        /*0274*/ 	.word	0x0000ad70


	//   ....[54]....
        /*0278*/ 	.word	0x0000ad90


	//   ....[55]....
        /*027c*/ 	.word	0x0000af00


	//   ....[56]....
        /*0280*/ 	.word	0x0000af30


	//   ....[57]....
        /*0284*/ 	.word	0x0000af90


	//   ....[58]....
        /*0288*/ 	.word	0x0000aff0


	//   ....[59]....
        /*028c*/ 	.word	0x0000b010


	//   ....[60]....
        /*0290*/ 	.word	0x0000b670


	//   ....[61]....
        /*0294*/ 	.word	0x0000b6c0


	//   ....[62]....
        /*0298*/ 	.word	0x0000b740


	//   ....[63]....
        /*029c*/ 	.word	0x0000b790


	//   ....[64]....
        /*02a0*/ 	.word	0x0000b810


	//   ....[65]....
        /*02a4*/ 	.word	0x0000b860


	//   ....[66]....
        /*02a8*/ 	.word	0x0000b8e0


	//   ....[67]....
        /*02ac*/ 	.word	0x0000b930


	//   ....[68]....
        /*02b0*/ 	.word	0x0000b9b0


	//   ....[69]....
        /*02b4*/ 	.word	0x0000ba00


	//   ....[70]....
        /*02b8*/ 	.word	0x0000ba90


	//   ....[71]....
        /*02bc*/ 	.word	0x0000bb30


	//   ....[72]....
        /*02c0*/ 	.word	0x0000bbd0


	//   ....[73]....
        /*02c4*/ 	.word	0x0000bc90


	//   ....[74]....
        /*02c8*/ 	.word	0x0000bcc0


	//   ....[75]....
        /*02cc*/ 	.word	0x0000bd20


	//   ....[76]....
        /*02d0*/ 	.word	0x0000bdd0


	//   ....[77]....
        /*02d4*/ 	.word	0x0000be30


	//   ....[78]....
        /*02d8*/ 	.word	0x0000bed0


	//   ....[79]....
        /*02dc*/ 	.word	0x0000bf20


	//   ....[80]....
        /*02e0*/ 	.word	0x0000bfc0


	//   ....[81]....
        /*02e4*/ 	.word	0x0000c010


	//   ....[82]....
        /*02e8*/ 	.word	0x0000c0c0


	//   ....[83]....
        /*02ec*/ 	.word	0x0000c110


	//   ....[84]....
        /*02f0*/ 	.word	0x0000c1c0


	//   ....[85]....
        /*02f4*/ 	.word	0x0000c210


	//   ....[86]....
        /*02f8*/ 	.word	0x0000c2c0


	//   ....[87]....
        /*02fc*/ 	.word	0x0000c320


	//   ....[88]....
        /*0300*/ 	.word	0x0000c350


	//   ....[89]....
        /*0304*/ 	.word	0x0000c3d0


	//   ....[90]....
        /*0308*/ 	.word	0x0000c400


	//   ....[91]....
        /*030c*/ 	.word	0x0000c470


	//----- nvinfo : EIATTR_VRC_CTA_INIT_COUNT
	.align		4
.L_1729:
        /*0310*/ 	.byte	0x02, 0x4a
	.zero		1
	.zero		1


	//----- nvinfo : EIATTR_EXIT_INSTR_OFFSETS
	.align		4
        /*0314*/ 	.byte	0x04, 0x1c
        /*0316*/ 	.short	(.L_1731 - .L_1730)


	//   ....[0]....
.L_1730:
        /*0318*/ 	.word	0x0000b120


	//   ....[1]....
        /*031c*/ 	.word	0x0000b610


	//----- nvinfo : EIATTR_MAX_THREADS
	.align		4
.L_1731:
        /*0320*/ 	.byte	0x04, 0x05
        /*0322*/ 	.short	(.L_1733 - .L_1732)
.L_1732:
        /*0324*/ 	.word	0x00000040
        /*0328*/ 	.word	0x00000001
        /*032c*/ 	.word	0x00000001


	//----- nvinfo : EIATTR_CRS_STACK_SIZE
	.align		4
.L_1733:
        /*0330*/ 	.byte	0x04, 0x1e
        /*0332*/ 	.short	(.L_1735 - .L_1734)
.L_1734:
        /*0334*/ 	.word	0x00000000


	//----- nvinfo : EIATTR_CBANK_PARAM_SIZE
	.align		4
.L_1735:
        /*0338*/ 	.byte	0x03, 0x19
        /*033a*/ 	.short	0x01f0


	//----- nvinfo : EIATTR_PARAM_CBANK
	.align		4
        /*033c*/ 	.byte	0x04, 0x0a
        /*033e*/ 	.short	(.L_1737 - .L_1736)
	.align		4
.L_1736:
        /*0340*/ 	.word	index@(.nv.constant0._Z25selective_scan_bwd_kernelI32Selective_Scan_bwd_kernel_traitsILi64ELi16ELb0ELb0ELb0ELb1ELb1EN3c108BFloat16EfEEv12SSMParamsBwd)
        /*0344*/ 	.short	0x0380
        /*0346*/ 	.short	0x01f0


	//----- nvinfo : EIATTR_SW_WAR
	.align		4
.L_1737:
        /*0348*/ 	.byte	0x04, 0x36
        /*034a*/ 	.short	(.L_1739 - .L_1738)
.L_1738:
        /*034c*/ 	.word	0x00000008
.L_1739:


//--------------------- .nv.info._Z25selective_scan_bwd_kernelI32Selective_Scan_bwd_kernel_traitsILi64ELi16ELb0ELb0ELb1ELb0ELb0EN3c108BFloat16EfEEv12SSMParamsBwd --------------------------
	.section	.nv.info._Z25selective_scan_bwd_kernelI32Selective_Scan_bwd_kernel_traitsILi64ELi16ELb0ELb0ELb1ELb0ELb0EN3c108BFloat16EfEEv12SSMParamsBwd,"",@"SHT_CUDA_INFO"
	.sectionflags	@""
	.align	4


	//----- nvinfo : EIATTR_CUDA_API_VERSION
	.align		4
        /*0000*/ 	.byte	0x04, 0x37
        /*0002*/ 	.short	(.L_1741 - .L_1740)
.L_1740:
        /*0004*/ 	.word	0x00000082


	//----- nvinfo : EIATTR_KPARAM_INFO
	.align		4
.L_1741:
        /*0008*/ 	.byte	0x04, 0x17
        /*000a*/ 	.short	(.L_1743 - .L_1742)
.L_1742:
        /*000c*/ 	.word	0x00000000
        /*0010*/ 	.short	0x0000
        /*0012*/ 	.short	0x0000
        /*0014*/ 	.byte	0x00, 0xf0, 0xc1, 0x07


	//----- nvinfo : EIATTR_SPARSE_MMA_MASK
	.align		4
.L_1743:
        /*0018*/ 	.byte	0x03, 0x50
        /*001a*/ 	.short	0x0000


	//----- nvinfo : EIATTR_MAXREG_COUNT
	.align		4
        /*001c*/ 	.byte	0x03, 0x1b
        /*001e*/ 	.short	0x00ff


	//----- nvinfo : EIATTR_NUM_BARRIERS
	.align		4
        /*0020*/ 	.byte	0x02, 0x4c
        /*0022*/ 	.byte	0x01
	.zero		1


	//----- nvinfo : EIATTR_MERCURY_ISA_VERSION
	.align		4
        /*0024*/ 	.byte	0x03, 0x5f
        /*0026*/ 	.short	0x0101


	//----- nvinfo : EIATTR_INT_WARP_WIDE_INSTR_OFFSETS
	.align		4
        /*0028*/ 	.byte	0x04, 0x31
        /*002a*/ 	.short	(.L_1745 - .L_1744)


	//   ....[0]....
.L_1744:
        /*002c*/ 	.word	0x00003560


	//----- nvinfo : EIATTR_COOP_GROUP_MASK_REGIDS
	.align		4
.L_1745:
        /*0030*/ 	.byte	0x04, 0x29
        /*0032*/ 	.short	(.L_1747 - .L_1746)


	//   ....[0]....
.L_1746:
        /*0034*/ 	.word	0xffffffff


	//   ....[1]....
        /*0038*/ 	.word	0xffffffff


	//   ....[2]....
        /*003c*/ 	.word	0xffffffff


	//   ....[3]....
        /*0040*/ 	.word	0xffffffff


	//   ....[4]....
        /*0044*/ 	.word	0xffffffff


	//   ....[5]....
        /*0048*/ 	.word	0xffffffff


	//   ....[6]....
        /*004c*/ 	.word	0xffffffff


	//   ....[7]....
        /*0050*/ 	.word	0xffffffff


	//   ....[8]....
        /*0054*/ 	.word	0xffffffff


	//   ....[9]....
        /*0058*/ 	.word	0xffffffff


	//   ....[10]....
        /*005c*/ 	.word	0xffffffff


	//   ....[11]....
        /*0060*/ 	.word	0xffffffff


	//   ....[12]....
        /*0064*/ 	.word	0xffffffff


	//   ....[13]....
        /*0068*/ 	.word	0xffffffff


	//   ....[14]....
        /*006c*/ 	.word	0xffffffff


	//   ....[15]....
        /*0070*/ 	.word	0xffffffff


	//   ....[16]....
        /*0074*/ 	.word	0xffffffff


	//   ....[17]....
        /*0078*/ 	.word	0xffffffff


	//   ....[18]....
        /*007c*/ 	.word	0xffffffff


	//   ....[19]....
        /*0080*/ 	.word	0xffffffff


	//   ....[20]....
        /*0084*/ 	.word	0xffffffff


	//   ....[21]....
        /*0088*/ 	.word	0xffffffff


	//   ....[22]....
        /*008c*/ 	.word	0xffffffff


	//   ....[23]....
        /*0090*/ 	.word	0xffffffff


	//   ....[24]....
        /*0094*/ 	.word	0xffffffff


	//   ....[25]....
        /*0098*/ 	.word	0xffffffff


	//   ....[26]....
        /*009c*/ 	.word	0xffffffff


	//   ....[27]....
        /*00a0*/ 	.word	0xffffffff


	//   ....[28]....
        /*00a4*/ 	.word	0xffffffff


	//   ....[29]....
        /*00a8*/ 	.word	0xffffffff


	//   ....[30]....
        /*00ac*/ 	.word	0xffffffff


	//   ....[31]....
        /*00b0*/ 	.word	0xffffffff


	//   ....[32]....
        /*00b4*/ 	.word	0xffffffff


	//   ....[33]....
        /*00b8*/ 	.word	0xffffffff


	//   ....[34]....
        /*00bc*/ 	.word	0xffffffff


	//   ....[35]....
        /*00c0*/ 	.word	0xffffffff


	//   ....[36]....
        /*00c4*/ 	.word	0xffffffff


	//   ....[37]....
        /*00c8*/ 	.word	0xffffffff


	//   ....[38]....
        /*00cc*/ 	.word	0xffffffff


	//   ....[39]....
        /*00d0*/ 	.word	0xffffffff


	//   ....[40]....
        /*00d4*/ 	.word	0xffffffff


	//   ....[41]....
        /*00d8*/ 	.word	0xffffffff


	//   ....[42]....
        /*00dc*/ 	.word	0xffffffff


	//   ....[43]....
        /*00e0*/ 	.word	0xffffffff


	//   ....[44]....
        /*00e4*/ 	.word	0xffffffff


	//   ....[45]....
        /*00e8*/ 	.word	0xffffffff


	//   ....[46]....
        /*00ec*/ 	.word	0xffffffff


	//   ....[47]....
        /*00f0*/ 	.word	0xffffffff


	//   ....[48]....
        /*00f4*/ 	.word	0xffffffff


	//   ....[49]....
        /*00f8*/ 	.word	0xffffffff


	//   ....[50]....
        /*00fc*/ 	.word	0xffffffff


	//   ....[51]....
        /*0100*/ 	.word	0xffffffff


	//   ....[52]....
        /*0104*/ 	.word	0xffffffff


	//   ....[53]....
        /*0108*/ 	.word	0xffffffff


	//   ....[54]....
        /*010c*/ 	.word	0xffffffff


	//   ....[55]....
        /*0110*/ 	.word	0xffffffff


	//   ....[56]....
        /*0114*/ 	.word	0x05000006


	//   ....[57]....
        /*0118*/ 	.word	0x05000006


	//   ....[58]....
        /*011c*/ 	.word	0x05000006


	//   ....[59]....
        /*0120*/ 	.word	0x05000006


	//   ....[60]....
        /*0124*/ 	.word	0x05000006


	//   ....[61]....
        /*0128*/ 	.word	0x05000006


	//   ....[62]....
        /*012c*/ 	.word	0x05000006


	//   ....[63]....
        /*0130*/ 	.word	0x05000006


	//   ....[64]....
        /*0134*/ 	.word	0x05000006


	//   ....[65]....
        /*0138*/ 	.word	0x05000006


	//   ....[66]....
        /*013c*/ 	.word	0x05000006


	//   ....[67]....
        /*0140*/ 	.word	0x05000006


	//   ....[68]....
        /*0144*/ 	.word	0x05000006


	//   ....[69]....
        /*0148*/ 	.word	0x05000006


	//   ....[70]....
        /*014c*/ 	.word	0x05000006


	//   ....[71]....
        /*0150*/ 	.word	0x05000006


	//   ....[72]....
        /*0154*/ 	.word	0x05000006


	//   ....[73]....
        /*0158*/ 	.word	0x05000006


	//   ....[74]....
        /*015c*/ 	.word	0x05000006


	//   ....[75]....
        /*0160*/ 	.word	0x05000006


	//   ....[76]....
        /*0164*/ 	.word	0x05000006


	//   ....[77]....
        /*0168*/ 	.word	0x05000006


	//   ....[78]....
        /*016c*/ 	.word	0x05000006


	//   ....[79]....
        /*0170*/ 	.word	0x05000006


	//   ....[80]....
        /*0174*/ 	.word	0x05000006


	//   ....[81]....
        /*0178*/ 	.word	0x05000006


	//   ....[82]....
        /*017c*/ 	.word	0x05000006


	//   ....[83]....
        /*0180*/ 	.word	0x05000006


	//   ....[84]....
        /*0184*/ 	.word	0x05000006


	//   ....[85]....
        /*0188*/ 	.word	0x05000006


	//   ....[86]....
        /*018c*/ 	.word	0x05000006


	//   ....[87]....
        /*0190*/ 	.word	0x05000006


	//----- nvinfo : EIATTR_COOP_GROUP_INSTR_OFFSETS
	.align		4
.L_1747:
        /*0194*/ 	.byte	0x04, 0x28
        /*0196*/ 	.short	(.L_1749 - .L_1748)


	//   ....[0]....
.L_1748:
        /*0198*/ 	.word	0x00001550


	//   ....[1]....
        /*019c*/ 	.word	0x00001a90


	//   ....[2]....
        /*01a0*/ 	.word	0x00002000


	//   ....[3]....
        /*01a4*/ 	.word	0x00002e30


	//   ....[4]....
        /*01a8*/ 	.word	0x00003a10


	//   ....[5]....
        /*01ac*/ 	.word	0x00003a30


	//   ....[6]....
        /*01b0*/ 	.word	0x00003a70


	//   ....[7]....
        /*01b4*/ 	.word	0x00003a80


	//   ....[8]....
        /*01b8*/ 	.word	0x00003ac0


	//   ....[9]....
        /*01bc*/ 	.word	0x00003ad0


	//   ....[10]....
        /*01c0*/ 	.word	0x00003b10


	//   ....[11]....
        /*01c4*/ 	.word	0x00003b20


	//   ....[12]....
        /*01c8*/ 	.word	0x00003b60


	//   ....[13]....
        /*01cc*/ 	.word	0x00003b70


	//   ....[14]....
        /*01d0*/ 	.word	0x00003c20


	//   ....[15]....
        /*01d4*/ 	.word	0x00003c30


	//   ....[16]....
        /*01d8*/ 	.word	0x00003c40


	//   ....[17]....
        /*01dc*/ 	.word	0x00003c50


	//   ....[18]....
        /*01e0*/ 	.word	0x00004130


	//   ....[19]....
        /*01e4*/ 	.word	0x00004140


	//   ....[20]....
        /*01e8*/ 	.word	0x00004150


	//   ....[21]....
        /*01ec*/ 	.word	0x00004160


	//   ....[22]....
        /*01f0*/ 	.word	0x000041b0


	//   ....[23]....
        /*01f4*/ 	.word	0x000041d0


	//   ....[24]....
        /*01f8*/ 	.word	0x00004230


	//   ....[25]....
        /*01fc*/ 	.word	0x00004240


	//   ....[26]....
        /*0200*/ 	.word	0x00004290


	//   ....[27]....
        /*0204*/ 	.word	0x000042b0


	//   ....[28]....
        /*0208*/ 	.word	0x00004300


	//   ....[29]....
        /*020c*/ 	.word	0x00004320


	//   ....[30]....
        /*0210*/ 	.word	0x00004380


	//   ....[31]....
        /*0214*/ 	.word	0x00004390


	//   ....[32]....
        /*0218*/ 	.word	0x000043a0


	//   ....[33]....
        /*021c*/ 	.word	0x000043b0


	//   ....[34]....
        /*0220*/ 	.word	0x00005820


	//   ....[35]....
        /*0224*/ 	.word	0x00005860


	//   ....[36]....
        /*0228*/ 	.word	0x000059f0


	//   ....[37]....
        /*022c*/ 	.word	0x00005a30


	//   ....[38]....
        /*0230*/ 	.word	0x00005a70


	//   ....[39]....
        /*0234*/ 	.word	0x00005ab0


	//   ....[40]....
        /*0238*/ 	.word	0x00005c30


	//   ....[41]....
        /*023c*/ 	.word	0x00005c70


	//   ....[42]....
        /*0240*/ 	.word	0x00005e00


	//   ....[43]....
        /*0244*/ 	.word	0x00005e40


	//   ....[44]....
        /*0248*/ 	.word	0x00006440


	//   ....[45]....
        /*024c*/ 	.word	0x00006b10


	//   ....[46]....
        /*0250*/ 	.word	0x00006f20


	//   ....[47]....
        /*0254*/ 	.word	0x00006f70


	//   ....[48]....
        /*0258*/ 	.word	0x00006fd0


	//   ....[49]....
        /*025c*/ 	.word	0x00007020


	//   ....[50]....
        /*0260*/ 	.word	0x00007040


	//   ....[51]....
        /*0264*/ 	.word	0x000071b0


	//   ....[52]....
        /*0268*/ 	.word	0x000071f0


	//   ....[53]....
        /*026c*/ 	.word	0x00007250


	//   ....[54]....
        /*0270*/ 	.word	0x000072a0


	//   ....[55]....
        /*0274*/ 	.word	0x000072c0


	//   ....[56]....
        /*0278*/ 	.word	0x000076c0


	//   ....[57]....
        /*027c*/ 	.word	0x00007710


	//   ....[58]....
        /*0280*/ 	.word	0x000077a0


	//   ....[59]....
        /*0284*/ 	.word	0x000077f0


	//   ....[60]....
        /*0288*/ 	.word	0x00007870


	//   ....[61]....
        /*028c*/ 	.word	0x000078c0


	//   ....[62]....
        /*0290*/ 	.word	0x00007940


	//   ....[63]....
        /*0294*/ 	.word	0x00007990


	//   ....[64]....
        /*0298*/ 	.word	0x00007a10


	//   ....[65]....
        /*029c*/ 	.word	0x00007a60


	//   ....[66]....
        /*02a0*/ 	.word	0x00007af0


	//   ....[67]....
        /*02a4*/ 	.word	0x00007b90


	//   ....[68]....
        /*02a8*/ 	.word	0x00007c30


	//   ....[69]....
        /*02ac*/ 	.word	0x00007cf0


	//   ....[70]....
        /*02b0*/ 	.word	0x00007d20


	//   ....[71]....
        /*02b4*/ 	.word	0x00007d80


	//   ....[72]....
        /*02b8*/ 	.word	0x00007e20


	//   ....[73]....
        /*02bc*/ 	.word	0x00007e70


	//   ....[74]....
        /*02c0*/ 	.word	0x00007f20


	//   ....[75]....
        /*02c4*/ 	.word	0x00007f70


	//   ....[76]....
        /*02c8*/ 	.word	0x00008020


	//   ....[77]....
        /*02cc*/ 	.word	0x00008070


	//   ....[78]....
        /*02d0*/ 	.word	0x00008120


	//   ....[79]....
        /*02d4*/ 	.word	0x00008170


	//   ....[80]....
        /*02d8*/ 	.word	0x00008220


	//   ....[81]....
        /*02dc*/ 	.word	0x00008270


	//   ....[82]....
        /*02e0*/ 	.word	0x00008340


	//   ....[83]....
        /*02e4*/ 	.word	0x00008390


	//   ....[84]....
        /*02e8*/ 	.word	0x000083c0


	//   ....[85]....
        /*02ec*/ 	.word	0x00008440


	//   ....[86]....
        /*02f0*/ 	.word	0x00008480


	//   ....[87]....
        /*02f4*/ 	.word	0x000084d0


	//----- nvinfo : EIATTR_VRC_CTA_INIT_COUNT
	.align		4
.L_1749:
        /*02f8*/ 	.byte	0x02, 0x4a
	.zero		1
	.zero		1


	//----- nvinfo : EIATTR_EXIT_INSTR_OFFSETS
	.align		4
        /*02fc*/ 	.byte	0x04, 0x1c
        /*02fe*/ 	.short	(.L_1751 - .L_1750)


	//   ....[0]....
.L_1750:
        /*0300*/ 	.word	0x000073d0


	//   ....[1]....
        /*0304*/ 	.word	0x00007660


	//----- nvinfo : EIATTR_MAX_THREADS
	.align		4
.L_1751:
        /*0308*/ 	.byte	0x04, 0x05
        /*030a*/ 	.short	(.L_1753 - .L_1752)
.L_1752:
        /*030c*/ 	.word	0x00000040
        /*0310*/ 	.word	0x00000001
        /*0314*/ 	.word	0x00000001


	//----- nvinfo : EIATTR_CRS_STACK_SIZE
	.align		4
.L_1753:
        /*0318*/ 	.byte	0x04, 0x1e
        /*031a*/ 	.short	(.L_1755 - .L_1754)
.L_1754:
        /*031c*/ 	.word	0x00000000


	//----- nvinfo : EIATTR_CBANK_PARAM_SIZE
	.align		4
.L_1755:
        /*0320*/ 	.byte	0x03, 0x19
        /*0322*/ 	.short	0x01f0


	//----- nvinfo : EIATTR_PARAM_CBANK
	.align		4
        /*0324*/ 	.byte	0x04, 0x0a
        /*0326*/ 	.short	(.L_1757 - .L_1756)
	.align		4
.L_1756:
        /*0328*/ 	.word	index@(.nv.constant0._Z25selective_scan_bwd_kernelI32Selective_Scan_bwd_kernel_traitsILi64ELi16ELb0ELb0ELb1ELb0ELb0EN3c108BFloat16EfEEv12SSMParamsBwd)
        /*032c*/ 	.short	0x0380
        /*032e*/ 	.short	0x01f0


	//----- nvinfo : EIATTR_SW_WAR
	.align		4
.L_1757:
        /*0330*/ 	.byte	0x04, 0x36
        /*0332*/ 	.short	(.L_1759 - .L_1758)
.L_1758:
        /*0334*/ 	.word	0x00000008
.L_1759:


//--------------------- .nv.info._Z25selective_scan_bwd_kernelI32Selective_Scan_bwd_kernel_traitsILi64ELi16ELb0ELb0ELb1ELb0ELb1EN3c108BFloat16EfEEv12SSMParamsBwd --------------------------
	.section	.nv.info._Z25selective_scan_bwd_kernelI32Selective_Scan_bwd_kernel_traitsILi64ELi16ELb0ELb0ELb1ELb0ELb1EN3c108BFloat16EfEEv12SSMParamsBwd,"",@"SHT_CUDA_INFO"
	.sectionflags	@""
	.align	4


	//----- nvinfo : EIATTR_CUDA_API_VERSION
	.align		4
        /*0000*/ 	.byte	0x04, 0x37
        /*0002*/ 	.short	(.L_1761 - .L_1760)
.L_1760:
        /*0004*/ 	.word	0x00000082


	//----- nvinfo : EIATTR_KPARAM_INFO
	.align		4
.L_1761:
        /*0008*/ 	.byte	0x04, 0x17
        /*000a*/ 	.short	(.L_1763 - .L_1762)
.L_1762:
        /*000c*/ 	.word	0x00000000
        /*0010*/ 	.short	0x0000
        /*0012*/ 	.short	0x0000
        /*0014*/ 	.byte	0x00, 0xf0, 0xc1, 0x07


	//----- nvinfo : EIATTR_SPARSE_MMA_MASK
	.align		4
.L_1763:
        /*0018*/ 	.byte	0x03, 0x50
        /*001a*/ 	.short	0x0000


	//----- nvinfo : EIATTR_MAXREG_COUNT
	.align		4
        /*001c*/ 	.byte	0x03, 0x1b
        /*001e*/ 	.short	0x00ff


	//----- nvinfo : EIATTR_NUM_BARRIERS
	.align		4
        /*0020*/ 	.byte	0x02, 0x4c
        /*0022*/ 	.byte	0x01
	.zero		1


	//----- nvinfo : EIATTR_MERCURY_ISA_VERSION
	.align		4
        /*0024*/ 	.byte	0x03, 0x5f
        /*0026*/ 	.short	0x0101


	//----- nvinfo : EIATTR_INT_WARP_WIDE_INSTR_OFFSETS
	.align		4
        /*0028*/ 	.byte	0x04, 0x31
        /*002a*/ 	.short	(.L_1765 - .L_1764)


	//   ....[0]....
.L_1764:
        /*002c*/ 	.word	0x00005b80


	//----- nvinfo : EIATTR_COOP_GROUP_MASK_REGIDS
	.align		4
.L_1765:
        /*0030*/ 	.byte	0x04, 0x29
        /*0032*/ 	.short	(.L_1767 - .L_1766)


	//   ....[0]....
.L_1766:
        /*0034*/ 	.word	0xffffffff


	//   ....[1]....
        /*0038*/ 	.word	0xffffffff


	//   ....[2]....
        /*003c*/ 	.word	0xffffffff


	//   ....[3]....
        /*0040*/ 	.word	0xffffffff


	//   ....[4]....
        /*0044*/ 	.word	0xffffffff


	//   ....[5]....
        /*0048*/ 	.word	0xffffffff


	//   ....[6]....
        /*004c*/ 	.word	0xffffffff


	//   ....[7]....
        /*0050*/ 	.word	0xffffffff


	//   ....[8]....
        /*0054*/ 	.word	0xffffffff


	//   ....[9]....
        /*0058*/ 	.word	0xffffffff


	//   ....[10]....
        /*005c*/ 	.word	0xffffffff


	//   ....[11]....
        /*0060*/ 	.word	0xffffffff


	//   ....[12]....
        /*0064*/ 	.word	0xffffffff


	//   ....[13]....
        /*0068*/ 	.word	0xffffffff


	//   ....[14]....
        /*006c*/ 	.word	0xffffffff


	//   ....[15]....
        /*0070*/ 	.word	0xffffffff


	//   ....[16]....
        /*0074*/ 	.word	0xffffffff


	//   ....[17]....
        /*0078*/ 	.word	0xffffffff


	//   ....[18]....
        /*007c*/ 	.word	0xffffffff


	//   ....[19]....
        /*0080*/ 	.word	0xffffffff


	//   ....[20]....
        /*0084*/ 	.word	0xffffffff


	//   ....[21]....
        /*0088*/ 	.word	0xffffffff


	//   ....[22]....
        /*008c*/ 	.word	0xffffffff


	//   ....[23]....
        /*0090*/ 	.word	0xffffffff


	//   ....[24]....
        /*0094*/ 	.word	0xffffffff


	//   ....[25]....
        /*0098*/ 	.word	0xffffffff


	//   ....[26]....
        /*009c*/ 	.word	0xffffffff


	//   ....[27]....
        /*00a0*/ 	.word	0xffffffff


	//   ....[28]....
        /*00a4*/ 	.word	0xffffffff


	//   ....[29]....
        /*00a8*/ 	.word	0xffffffff


	//   ....[30]....
        /*00ac*/ 	.word	0xffffffff


	//   ....[31]....
        /*00b0*/ 	.word	0xffffffff


	//   ....[32]....
        /*00b4*/ 	.word	0xffffffff


	//   ....[33]....
        /*00b8*/ 	.word	0xffffffff


	//   ....[34]....
        /*00bc*/ 	.word	0xffffffff


	//   ....[35]....
        /*00c0*/ 	.word	0xffffffff


	//   ....[36]....
        /*00c4*/ 	.word	0xffffffff


	//   ....[37]....
        /*00c8*/ 	.word	0xffffffff


	//   ....[38]....
        /*00cc*/ 	.word	0xffffffff


	//   ....[39]....
        /*00d0*/ 	.word	0xffffffff


	//   ....[40]....
        /*00d4*/ 	.word	0xffffffff


	//   ....[41]....
        /*00d8*/ 	.word	0xffffffff


	//   ....[42]....
        /*00dc*/ 	.word	0xffffffff


	//   ....[43]....
        /*00e0*/ 	.word	0xffffffff


	//   ....[44]....
        /*00e4*/ 	.word	0xffffffff


	//   ....[45]....
        /*00e8*/ 	.word	0xffffffff


	//   ....[46]....
        /*00ec*/ 	.word	0xffffffff


	//   ....[47]....
        /*00f0*/ 	.word	0xffffffff


	//   ....[48]....
        /*00f4*/ 	.word	0xffffffff


	//   ....[49]....
        /*00f8*/ 	.word	0xffffffff


	//   ....[50]....
        /*00fc*/ 	.word	0xffffffff


	//   ....[51]....
        /*0100*/ 	.word	0xffffffff


	//   ....[52]....
        /*0104*/ 	.word	0xffffffff


	//   ....[53]....
        /*0108*/ 	.word	0xffffffff


	//   ....[54]....
        /*010c*/ 	.word	0xffffffff


	//   ....[55]....
        /*0110*/ 	.word	0xffffffff


	//   ....[56]....
        /*0114*/ 	.word	0xffffffff


	//   ....[57]....
        /*0118*/ 	.word	0xffffffff


	//   ....[58]....
        /*011c*/ 	.word	0xffffffff


	//   ....[59]....
        /*0120*/ 	.word	0xffffffff


	//   ....[60]....
        /*0124*/ 	.word	0x05000006


	//   ....[61]....
        /*0128*/ 	.word	0x05000006


	//   ....[62]....
        /*012c*/ 	.word	0x05000006


	//   ....[63]....
        /*0130*/ 	.word	0x05000006


	//   ....[64]....
        /*0134*/ 	.word	0x05000006


	//   ....[65]....
        /*0138*/ 	.word	0x05000006


	//   ....[66]....
        /*013c*/ 	.word	0x05000006


	//   ....[67]....
        /*0140*/ 	.word	0x05000006


	//   ....[68]....
        /*0144*/ 	.word	0x05000006


	//   ....[69]....
        /*0148*/ 	.word	0x05000006


	//   ....[70]....
        /*014c*/ 	.word	0x05000006


	//   ....[71]....
        /*0150*/ 	.word	0x05000006


	//   ....[72]....
        /*0154*/ 	.word	0x05000006


	//   ....[73]....
        /*0158*/ 	.word	0x05000006


	//   ....[74]....
        /*015c*/ 	.word	0x05000006


	//   ....[75]....
        /*0160*/ 	.word	0x05000006


	//   ....[76]....
        /*0164*/ 	.word	0x05000006


	//   ....[77]....
        /*0168*/ 	.word	0x05000006


	//   ....[78]....
        /*016c*/ 	.word	0x05000006


	//   ....[79]....
        /*0170*/ 	.word	0x05000006


	//   ....[80]....
        /*0174*/ 	.word	0x05000006


	//   ....[81]....
        /*0178*/ 	.word	0x05000006


	//   ....[82]....
        /*017c*/ 	.word	0x05000006


	//   ....[83]....
        /*0180*/ 	.word	0x05000006


	//   ....[84]....
        /*0184*/ 	.word	0x05000006


	//   ....[85]....
        /*0188*/ 	.word	0x05000006


	//   ....[86]....
        /*018c*/ 	.word	0x05000006


	//   ....[87]....
        /*0190*/ 	.word	0x05000006


	//   ....[88]....
        /*0194*/ 	.word	0x05000006


	//   ....[89]....
        /*0198*/ 	.word	0x05000006


	//   ....[90]....
        /*019c*/ 	.word	0x05000006


	//   ....[91]....
        /*01a0*/ 	.word	0x05000006


	//----- nvinfo : EIATTR_COOP_GROUP_INSTR_OFFSETS
	.align		4
.L_1767:
        /*01a4*/ 	.byte	0x04, 0x28
        /*01a6*/ 	.short	(.L_1769 - .L_1768)


	//   ....[0]....
.L_1768:
        /*01a8*/ 	.word	0x000016e0


	//   ....[1]....
        /*01ac*/ 	.word	0x00001c70


	//   ....[2]....
        /*01b0*/ 	.word	0x00002110


	//   ....[3]....
        /*01b4*/ 	.word	0x00002650


	//   ....[4]....
        /*01b8*/ 	.word	0x00002dc0


	//   ....[5]....
        /*01bc*/ 	.word	0x00003990


	//   ....[6]....
        /*01c0*/ 	.word	0x00004340


	//   ....[7]....
        /*01c4*/ 	.word	0x00005480


	//   ....[8]....
        /*01c8*/ 	.word	0x00006010


	//   ....[9]....
        /*01cc*/ 	.word	0x00006020


	//   ....[10]....
        /*01d0*/ 	.word	0x00006060


	//   ....[11]....
        /*01d4*/ 	.word	0x00006070


	//   ....[12]....
        /*01d8*/ 	.word	0x000060b0


	//   ....[13]....
        /*01dc*/ 	.word	0x000060c0


	//   ....[14]....
        /*01e0*/ 	.word	0x00006100


	//   ....[15]....
        /*01e4*/ 	.word	0x00006110


	//   ....[16]....
        /*01e8*/ 	.word	0x00006150


	//   ....[17]....
        /*01ec*/ 	.word	0x00006160


	//   ....[18]....
        /*01f0*/ 	.word	0x00006210


	//   ....[19]....
        /*01f4*/ 	.word	0x00006220


	//   ....[20]....
        /*01f8*/ 	.word	0x00006230


	//   ....[21]....
        /*01fc*/ 	.word	0x00006240


	//   ....[22]....
        /*0200*/ 	.word	0x00006760


	//   ....[23]....
        /*0204*/ 	.word	0x00006770


	//   ....[24]....
        /*0208*/ 	.word	0x00006780


	//   ....[25]....
        /*020c*/ 	.word	0x00006790


	//   ....[26]....
        /*0210*/ 	.word	0x000067e0


	//   ....[27]....
        /*0214*/ 	.word	0x00006800


	//   ....[28]....
        /*0218*/ 	.word	0x00006860


	//   ....[29]....
        /*021c*/ 	.word	0x00006870


	//   ....[30]....
        /*0220*/ 	.word	0x000068c0


	//   ....[31]....
        /*0224*/ 	.word	0x000068e0


	//   ....[32]....
        /*0228*/ 	.word	0x00006930


	//   ....[33]....
        /*022c*/ 	.word	0x00006950


	//   ....[34]....
        /*0230*/ 	.word	0x000069b0


	//   ....[35]....
        /*0234*/ 	.word	0x000069c0


	//   ....[36]....
        /*0238*/ 	.word	0x000069d0


	//   ....[37]....
        /*023c*/ 	.word	0x000069e0


	//   ....[38]....
        /*0240*/ 	.word	0x00007e30


	//   ....[39]....
        /*0244*/ 	.word	0x00007e70


	//   ....[40]....
        /*0248*/ 	.word	0x00008000


	//   ....[41]....
        /*024c*/ 	.word	0x00008040


	//   ....[42]....
        /*0250*/ 	.word	0x000080a0


	//   ....[43]....
        /*0254*/ 	.word	0x000080d0


	//   ....[44]....
        /*0258*/ 	.word	0x00008200


	//   ....[45]....
        /*025c*/ 	.word	0x00008240


	//   ....[46]....
        /*0260*/ 	.word	0x000083a0


	//   ....[47]....
        /*0264*/ 	.word	0x000083e0


	//   ....[48]....
        /*0268*/ 	.word	0x00008a10


	//   ....[49]....
        /*026c*/ 	.word	0x00009100


	//   ....[50]....
        /*0270*/ 	.word	0x00009500


	//   ....[51]....
        /*0274*/ 	.word	0x00009550


	//   ....[52]....
        /*0278*/ 	.word	0x000095b0


	//   ....[53]....
        /*027c*/ 	.word	0x00009600


	//   ....[54]....
        /*0280*/ 	.word	0x00009620


	//   ....[55]....
        /*0284*/ 	.word	0x00009790


	//   ....[56]....
        /*0288*/ 	.word	0x000097d0


	//   ....[57]....
        /*028c*/ 	.word	0x00009830


	//   ....[58]....
        /*0290*/ 	.word	0x00009880


	//   ....[59]....
        /*0294*/ 	.word	0x000098a0


	//   ....[60]....
        /*0298*/ 	.word	0x00009ca0


	//   ....[61]....
        /*029c*/ 	.word	0x00009cf0


	//   ....[62]....
        /*02a0*/ 	.word	0x00009d70


	//   ....[63]....
        /*02a4*/ 	.word	0x00009dc0


	//   ....[64]....
        /*02a8*/ 	.word	0x00009e40


	//   ....[65]....
        /*02ac*/ 	.word	0x00009e90


	//   ....[66]....
        /*02b0*/ 	.word	0x00009f10


	//   ....[67]....
        /*02b4*/ 	.word	0x00009f60


	//   ....[68]....
        /*02b8*/ 	.word	0x00009fe0


	//   ....[69]....
        /*02bc*/ 	.word	0x0000a030


	//   ....[70]....
        /*02c0*/ 	.word	0x0000a0c0


	//   ....[71]....
        /*02c4*/ 	.word	0x0000a160


	//   ....[72]....
        /*02c8*/ 	.word	0x0000a200


	//   ....[73]....
        /*02cc*/ 	.word	0x0000a2c0


	//   ....[74]....
        /*02d0*/ 	.word	0x0000a2f0


	//   ....[75]....
        /*02d4*/ 	.word	0x0000a350


	//   ....[76]....
        /*02d8*/ 	.word	0x0000a3e0


	//   ....[77]....
        /*02dc*/ 	.word	0x0000a430


	//   ....[78]....
        /*02e0*/ 	.word	0x0000a4d0


	//   ....[79]....
        /*02e4*/ 	.word	0x0000a520


	//   ....[80]....
        /*02e8*/ 	.word	0x0000a5c0


	//   ....[81]....
        /*02ec*/ 	.word	0x0000a610


	//   ....[82]....
        /*02f0*/ 	.word	0x0000a6b0


	//   ....[83]....
        /*02f4*/ 	.word	0x0000a700


	//   ....[84]....
        /*02f8*/ 	.word	0x0000a7a0


	//   ....[85]....
        /*02fc*/ 	.word	0x0000a7f0


	//   ....[86]....
        /*0300*/ 	.word	0x0000a8c0


	//   ....[87]....
        /*0304*/ 	.word	0x0000a910


	//   ....[88]....
        /*0308*/ 	.word	0x0000a940


	//   ....[89]....
        /*030c*/ 	.word	0x0000a9c0


	//   ....[90]....
        /*0310*/ 	.word	0x0000aa20


	//   ....[91]....
        /*0314*/ 	.word	0x0000aa70


	//----- nvinfo : EIATTR_VRC_CTA_INIT_COUNT
	.align		4
.L_1769:
        /*0318*/ 	.byte	0x02, 0x4a
	.zero		1
	.zero		1


	//----- nvinfo : EIATTR_EXIT_INSTR_OFFSETS
	.align		4
        /*031c*/ 	.byte	0x04, 0x1c
        /*031e*/ 	.short	(.L_1771 - .L_1770)


	//   ....[0]....
.L_1770:
        /*0320*/ 	.word	0x000099b0


	//   ....[1]....
        /*0324*/ 	.word	0x00009c40


	//----- nvinfo : EIATTR_MAX_THREADS
	.align		4
.L_1771:
        /*0328*/ 	.byte	0x04, 0x05
        /*032a*/ 	.short	(.L_1773 - .L_1772)
.L_1772:
        /*032c*/ 	.word	0x00000040
        /*0330*/ 	.word	0x00000001
        /*0334*/ 	.word	0x00000001


	//----- nvinfo : EIATTR_CRS_STACK_SIZE
	.align		4
.L_1773:
        /*0338*/ 	.byte	0x04, 0x1e
        /*033a*/ 	.short	(.L_1775 - .L_1774)
.L_1774:
        /*033c*/ 	.word	0x00000000


	//----- nvinfo : EIATTR_CBANK_PARAM_SIZE
	.align		4
.L_1775:
        /*0340*/ 	.byte	0x03, 0x19
        /*0342*/ 	.short	0x01f0


	//----- nvinfo : EIATTR_PARAM_CBANK
	.align		4
        /*0344*/ 	.byte	0x04, 0x0a
        /*0346*/ 	.short	(.L_1777 - .L_1776)
	.align		4
.L_1776:
        /*0348*/ 	.word	index@(.nv.constant0._Z25selective_scan_bwd_kernelI32Selective_Scan_bwd_kernel_traitsILi64ELi16ELb0ELb0ELb1ELb0ELb1EN3c108BFloat16EfEEv12SSMParamsBwd)
        /*034c*/ 	.short	0x0380
        /*034e*/ 	.short	0x01f0


	//----- nvinfo : EIATTR_SW_WAR
	.align		4
.L_1777:
        /*0350*/ 	.byte	0x04, 0x36
        /*0352*/ 	.short	(.L_1779 - .L_1778)
.L_1778:
        /*0354*/ 	.word	0x00000008
.L_1779:


//--------------------- .nv.info._Z25selective_scan_bwd_kernelI32Selective_Scan_bwd_kernel_traitsILi64ELi16ELb0ELb0ELb1ELb1ELb0EN3c108BFloat16EfEEv12SSMParamsBwd --------------------------
	.section	.nv.info._Z25selective_scan_bwd_kernelI32Selective_Scan_bwd_kernel_traitsILi64ELi16ELb0ELb0ELb1ELb1ELb0EN3c108BFloat16EfEEv12SSMParamsBwd,"",@"SHT_CUDA_INFO"
	.sectionflags	@""
	.align	4


	//----- nvinfo : EIATTR_CUDA_API_VERSION
	.align		4
        /*0000*/ 	.byte	0x04, 0x37
        /*0002*/ 	.short	(.L_1781 - .L_1780)
.L_1780:
        /*0004*/ 	.word	0x00000082


	//----- nvinfo : EIATTR_KPARAM_INFO
	.align		4
.L_1781:
        /*0008*/ 	.byte	0x04, 0x17
        /*000a*/ 	.short	(.L_1783 - .L_1782)
.L_1782:
        /*000c*/ 	.word	0x00000000
        /*0010*/ 	.short	0x0000
        /*0012*/ 	.short	0x0000
        /*0014*/ 	.byte	0x00, 0xf0, 0xc1, 0x07


	//----- nvinfo : EIATTR_SPARSE_MMA_MASK
	.align		4
.L_1783:
        /*0018*/ 	.byte	0x03, 0x50
        /*001a*/ 	.short	0x0000


	//----- nvinfo : EIATTR_MAXREG_COUNT
	.align		4
        /*001c*/ 	.byte	0x03, 0x1b
        /*001e*/ 	.short	0x00ff


	//----- nvinfo : EIATTR_NUM_BARRIERS
	.align		4
        /*0020*/ 	.byte	0x02, 0x4c
        /*0022*/ 	.byte	0x01
	.zero		1


	//----- nvinfo : EIATTR_MERCURY_ISA_VERSION
	.align		4
        /*0024*/ 	.byte	0x03, 0x5f
        /*0026*/ 	.short	0x0101


	//----- nvinfo : EIATTR_INT_WARP_WIDE_INSTR_OFFSETS
	.align		4
        /*0028*/ 	.byte	0x04, 0x31
        /*002a*/ 	.short	(.L_1785 - .L_1784)


	//   ....[0]....
.L_1784:
        /*002c*/ 	.word	0x000057c0


	//----- nvinfo : EIATTR_COOP_GROUP_MASK_REGIDS
	.align		4
.L_1785:
        /*0030*/ 	.byte	0x04, 0x29
        /*0032*/ 	.short	(.L_1787 - .L_1786)


	//   ....[0]....
.L_1786:
        /*0034*/ 	.word	0xffffffff


	//   ....[1]....
        /*0038*/ 	.word	0xffffffff


	//   ....[2]....
        /*003c*/ 	.word	0xffffffff


	//   ....[3]....
        /*0040*/ 	.word	0xffffffff


	//   ....[4]....
        /*0044*/ 	.word	0xffffffff


	//   ....[5]....
        /*0048*/ 	.word	0xffffffff


	//   ....[6]....
        /*004c*/ 	.word	0xffffffff


	//   ....[7]....
        /*0050*/ 	.word	0xffffffff


	//   ....[8]....
        /*0054*/ 	.word	0xffffffff


	//   ....[9]....
        /*0058*/ 	.word	0xffffffff


	//   ....[10]....
        /*005c*/ 	.word	0xffffffff


	//   ....[11]....
        /*0060*/ 	.word	0xffffffff


	//   ....[12]....
        /*0064*/ 	.word	0xffffffff


	//   ....[13]....
        /*0068*/ 	.word	0xffffffff


	//   ....[14]....
        /*006c*/ 	.word	0xffffffff


	//   ....[15]....
        /*0070*/ 	.word	0xffffffff


	//   ....[16]....
        /*0074*/ 	.word	0xffffffff


	//   ....[17]....
        /*0078*/ 	.word	0xffffffff


	//   ....[18]....
        /*007c*/ 	.word	0xffffffff


	//   ....[19]....
        /*0080*/ 	.word	0xffffffff


	//   ....[20]....
        /*0084*/ 	.word	0xffffffff


	//   ....[21]....
        /*0088*/ 	.word	0xffffffff


	//   ....[22]....
        /*008c*/ 	.word	0xffffffff


	//   ....[23]....
        /*0090*/ 	.word	0xffffffff


	//   ....[24]....
        /*0094*/ 	.word	0xffffffff


	//   ....[25]....
        /*0098*/ 	.word	0xffffffff


	//   ....[26]....
        /*009c*/ 	.word	0xffffffff


	//   ....[27]....
        /*00a0*/ 	.word	0xffffffff


	//   ....[28]....
        /*00a4*/ 	.word	0xffffffff


	//   ....[29]....
        /*00a8*/ 	.word	0xffffffff


	//   ....[30]....
        /*00ac*/ 	.word	0xffffffff


	//   ....[31]....
        /*00b0*/ 	.word	0xffffffff


	//   ....[32]....
        /*00b4*/ 	.word	0xffffffff


	//   ....[33]....
        /*00b8*/ 	.word	0xffffffff


	//   ....[34]....
        /*00bc*/ 	.word	0xffffffff


	//   ....[35]....
        /*00c0*/ 	.word	0xffffffff


	//   ....[36]....
        /*00c4*/ 	.word	0xffffffff


	//   ....[37]....
        /*00c8*/ 	.word	0xffffffff


	//   ....[38]....
        /*00cc*/ 	.word	0xffffffff


	//   ....[39]....
        /*00d0*/ 	.word	0xffffffff


	//   ....[40]....
        /*00d4*/ 	.word	0xffffffff


	//   ....[41]....
        /*00d8*/ 	.word	0xffffffff


	//   ....[42]....
        /*00dc*/ 	.word	0xffffffff


	//   ....[43]....
        /*00e0*/ 	.word	0xffffffff


	//   ....[44]....
        /*00e4*/ 	.word	0xffffffff


	//   ....[45]....
        /*00e8*/ 	.word	0xffffffff


	//   ....[46]....
        /*00ec*/ 	.word	0xffffffff


	//   ....[47]....
        /*00f0*/ 	.word	0xffffffff


	//   ....[48]....
        /*00f4*/ 	.word	0xffffffff


	//   ....[49]....
        /*00f8*/ 	.word	0xffffffff


	//   ....[50]....
        /*00fc*/ 	.word	0xffffffff


	//   ....[51]....
        /*0100*/ 	.word	0xffffffff


	//   ....[52]....
        /*0104*/ 	.word	0xffffffff


	//   ....[53]....
        /*0108*/ 	.word	0xffffffff


	//   ....[54]....
        /*010c*/ 	.word	0xffffffff


	//   ....[55]....
        /*0110*/ 	.word	0xffffffff


	//   ....[56]....
        /*0114*/ 	.word	0xffffffff


	//   ....[57]....
        /*0118*/ 	.word	0x05000006


	//   ....[58]....
        /*011c*/ 	.word	0x05000006


	//   ....[59]....
        /*0120*/ 	.word	0x05000006


	//   ....[60]....
        /*0124*/ 	.word	0x05000006


	//   ....[61]....
        /*0128*/ 	.word	0x05000006


	//   ....[62]....
        /*012c*/ 	.word	0x05000006


	//   ....[63]....
        /*0130*/ 	.word	0x05000006


	//   ....[64]....
        /*0134*/ 	.word	0x05000006


	//   ....[65]....
        /*0138*/ 	.word	0x05000006


	//   ....[66]....
        /*013c*/ 	.word	0x05000006


	//   ....[67]....
        /*0140*/ 	.word	0x05000006


	//   ....[68]....
        /*0144*/ 	.word	0x05000006


	//   ....[69]....
        /*0148*/ 	.word	0x05000006


	//   ....[70]....
        /*014c*/ 	.word	0x05000006


	//   ....[71]....
        /*0150*/ 	.word	0x05000006


	//   ....[72]....
        /*0154*/ 	.word	0x05000006


	//   ....[73]....
        /*0158*/ 	.word	0x05000006


	//   ....[74]....
        /*015c*/ 	.word	0x05000006


	//   ....[75]....
        /*0160*/ 	.word	0x05000006


	//   ....[76]....
        /*0164*/ 	.word	0x05000006


	//   ....[77]....
        /*0168*/ 	.word	0x05000006


	//   ....[78]....
        /*016c*/ 	.word	0x05000006


	//   ....[79]....
        /*0170*/ 	.word	0x05000006


	//   ....[80]....
        /*0174*/ 	.word	0x05000006


	//   ....[81]....
        /*0178*/ 	.word	0x05000006


	//   ....[82]....
        /*017c*/ 	.word	0x05000006


	//   ....[83]....
        /*0180*/ 	.word	0x05000006


	//   ....[84]....
        /*0184*/ 	.word	0x05000006


	//   ....[85]....
        /*0188*/ 	.word	0x05000006


	//   ....[86]....
        /*018c*/ 	.word	0x05000006


	//   ....[87]....
        /*0190*/ 	.word	0x05000006


	//   ....[88]....
        /*0194*/ 	.word	0x05000006


	//----- nvinfo : EIATTR_COOP_GROUP_INSTR_OFFSETS
	.align		4
.L_1787:
        /*0198*/ 	.byte	0x04, 0x28
        /*019a*/ 	.short	(.L_1789 - .L_1788)


	//   ....[0]....
.L_1788:
        /*019c*/ 	.word	0x00001420


	//   ....[1]....
        /*01a0*/ 	.word	0x00001a70


	//   ....[2]....
        /*01a4*/ 	.word	0x00002040


	//   ....[3]....
        /*01a8*/ 	.word	0x00005060


	//   ....[4]....
        /*01ac*/ 	.word	0x00005c70


	//   ....[5]....
        /*01b0*/ 	.word	0x00005c90


	//   ....[6]....
        /*01b4*/ 	.word	0x00005cd0


	//   ....[7]....
        /*01b8*/ 	.word	0x00005ce0


	//   ....[8]....
        /*01bc*/ 	.word	0x00005d20


	//   ....[9]....
        /*01c0*/ 	.word	0x00005d30


	//   ....[10]....
        /*01c4*/ 	.word	0x00005d70


	//   ....[11]....
        /*01c8*/ 	.word	0x00005d80


	//   ....[12]....
        /*01cc*/ 	.word	0x00005dc0


	//   ....[13]....
        /*01d0*/ 	.word	0x00005dd0


	//   ....[14]....
        /*01d4*/ 	.word	0x00005e80


	//   ....[15]....
        /*01d8*/ 	.word	0x00005e90


	//   ....[16]....
        /*01dc*/ 	.word	0x00005ea0


	//   ....[17]....
        /*01e0*/ 	.word	0x00005eb0


	//   ....[18]....
        /*01e4*/ 	.word	0x00006350


	//   ....[19]....
        /*01e8*/ 	.word	0x00006370


	//   ....[20]....
        /*01ec*/ 	.word	0x00006380


	//   ....[21]....
        /*01f0*/ 	.word	0x00006390


	//   ....[22]....
        /*01f4*/ 	.word	0x000063e0


	//   ....[23]....
        /*01f8*/ 	.word	0x00006400


	//   ....[24]....
        /*01fc*/ 	.word	0x00006450


	//   ....[25]....
        /*0200*/ 	.word	0x00006470


	//   ....[26]....
        /*0204*/ 	.word	0x000064d0


	//   ....[27]....
        /*0208*/ 	.word	0x000064e0


	//   ....[28]....
        /*020c*/ 	.word	0x00006530


	//   ....[29]....
        /*0210*/ 	.word	0x00006550


	//   ....[30]....
        /*0214*/ 	.word	0x000065a0


	//   ....[31]....
        /*0218*/ 	.word	0x000065c0


	//   ....[32]....
        /*021c*/ 	.word	0x000065d0


	//   ....[33]....
        /*0220*/ 	.word	0x000065e0


	//   ....[34]....
        /*0224*/ 	.word	0x00007a70


	//   ....[35]....
        /*0228*/ 	.word	0x00007ab0


	//   ....[36]....
        /*022c*/ 	.word	0x00007c40


	//   ....[37]....
        /*0230*/ 	.word	0x00007c80


	//   ....[38]....
        /*0234*/ 	.word	0x00007d00


	//   ....[39]....
        /*0238*/ 	.word	0x00007d40


	//   ....[40]....
        /*023c*/ 	.word	0x00007ed0


	//   ....[41]....
        /*0240*/ 	.word	0x00007f10


	//   ....[42]....
        /*0244*/ 	.word	0x00008050


	//   ....[43]....
        /*0248*/ 	.word	0x00008070


	//   ....[44]....
        /*024c*/ 	.word	0x00008730


	//   ....[45]....
        /*0250*/ 	.word	0x00009030


	//   ....[46]....
        /*0254*/ 	.word	0x00009880


	//   ....[47]....
        /*0258*/ 	.word	0x00009e80


	//   ....[48]....
        /*025c*/ 	.word	0x00009ed0


	//   ....[49]....
        /*0260*/ 	.word	0x00009f30


	//   ....[50]....
        /*0264*/ 	.word	0x00009f80


	//   ....[51]....
        /*0268*/ 	.word	0x00009fa0


	//   ....[52]....
        /*026c*/ 	.word	0x0000a110


	//   ....[53]....
        /*0270*/ 	.word	0x0000a150


	//   ....[54]....
        /*0274*/ 	.word	0x0000a1b0


	//   ....[55]....
        /*0278*/ 	.word	0x0000a200


	//   ....[56]....
        /*027c*/ 	.word	0x0000a220


	//   ....[57]....
        /*0280*/ 	.word	0x0000a620


	//   ....[58]....
        /*0284*/ 	.word	0x0000a670


	//   ....[59]....
        /*0288*/ 	.word	0x0000a700


	//   ....[60]....
        /*028c*/ 	.word	0x0000a750


	//   ....[61]....
        /*0290*/ 	.word	0x0000a7d0


	//   ....[62]....
        /*0294*/ 	.word	0x0000a820


	//   ....[63]....
        /*0298*/ 	.word	0x0000a8a0


	//   ....[64]....
        /*029c*/ 	.word	0x0000a8f0


	//   ....[65]....
        /*02a0*/ 	.word	0x0000a970


	//   ....[66]....
        /*02a4*/ 	.word	0x0000a9c0


	//   ....[67]....
        /*02a8*/ 	.word	0x0000aa50


	//   ....[68]....
        /*02ac*/ 	.word	0x0000aaf0


	//   ....[69]....
        /*02b0*/ 	.word	0x0000ab90


	//   ....[70]....
        /*02b4*/ 	.word	0x0000ac50


	//   ....[71]....
        /*02b8*/ 	.word	0x0000ac80


	//   ....[72]....
        /*02bc*/ 	.word	0x0000ace0


	//   ....[73]....
        /*02c0*/ 	.word	0x0000ad90


	//   ....[74]....
        /*02c4*/ 	.word	0x0000ade0


	//   ....[75]....
        /*02c8*/ 	.word	0x0000ae90


	//   ....[76]....
        /*02cc*/ 	.word	0x0000aee0


	//   ....[77]....
        /*02d0*/ 	.word	0x0000af90


	//   ....[78]....
        /*02d4*/ 	.word	0x0000afe0


	//   ....[79]....
        /*02d8*/ 	.word	0x0000b090


	//   ....[80]....
        /*02dc*/ 	.word	0x0000b0e0


	//   ....[81]....
        /*02e0*/ 	.word	0x0000b190


	//   ....[82]....
        /*02e4*/ 	.word	0x0000b1e0


	//   ....[83]....
        /*02e8*/ 	.word	0x0000b2b0


	//   ....[84]....
        /*02ec*/ 	.word	0x0000b300


	//   ....[85]....
        /*02f0*/ 	.word	0x0000b330


	//   ....[86]....
        /*02f4*/ 	.word	0x0000b3b0


	//   ....[87]....
        /*02f8*/ 	.word	0x0000b3e0


	//   ....[88]....
        /*02fc*/ 	.word	0x0000b430


	//----- nvinfo : EIATTR_VRC_CTA_INIT_COUNT
	.align		4
.L_1789:
        /*0300*/ 	.byte	0x02, 0x4a
	.zero		1
	.zero		1


	//----- nvinfo : EIATTR_EXIT_INSTR_OFFSETS
	.align		4
        /*0304*/ 	.byte	0x04, 0x1c
        /*0306*/ 	.short	(.L_1791 - .L_1790)


	//   ....[0]....
.L_1790:
        /*0308*/ 	.word	0x0000a330


	//   ....[1]....
        /*030c*/ 	.word	0x0000a5c0


	//----- nvinfo : EIATTR_MAX_THREADS
	.align		4
.L_1791:
        /*0310*/ 	.byte	0x04, 0x05
        /*0312*/ 	.short	(.L_1793 - .L_1792)
.L_1792:
        /*0314*/ 	.word	0x00000040
        /*0318*/ 	.word	0x00000001
        /*031c*/ 	.word	0x00000001


	//----- nvinfo : EIATTR_CRS_STACK_SIZE
	.align		4
.L_1793:
        /*0320*/ 	.byte	0x04, 0x1e
        /*0322*/ 	.short	(.L_1795 - .L_1794)
.L_1794:
        /*0324*/ 	.word	0x00000000


	//----- nvinfo : EIATTR_CBANK_PARAM_SIZE
	.align		4
.L_1795:
        /*0328*/ 	.byte	0x03, 0x19
        /*032a*/ 	.short	0x01f0


	//----- nvinfo : EIATTR_PARAM_CBANK
	.align		4
        /*032c*/ 	.byte	0x04, 0x0a
        /*032e*/ 	.short	(.L_1797 - .L_1796)
	.align		4
.L_1796:
        /*0330*/ 	.word	index@(.nv.constant0._Z25selective_scan_bwd_kernelI32Selective_Scan_bwd_kernel_traitsILi64ELi16ELb0ELb0ELb1ELb1ELb0EN3c108BFloat16EfEEv12SSMParamsBwd)
        /*0334*/ 	.short	0x0380
        /*0336*/ 	.short	0x01f0


	//----- nvinfo : EIATTR_SW_WAR
	.align		4
.L_1797:
        /*0338*/ 	.byte	0x04, 0x36
        /*033a*/ 	.short	(.L_1799 - .L_1798)
.L_1798:
        /*033c*/ 	.word	0x00000008
.L_1799:


//--------------------- .nv.info._Z25selective_scan_bwd_kernelI32Selective_Scan_bwd_kernel_traitsILi64ELi16ELb0ELb0ELb1ELb1ELb1EN3c108BFloat16EfEEv12SSMParamsBwd --------------------------
	.section	.nv.info._Z25selective_scan_bwd_kernelI32Selective_Scan_bwd_kernel_traitsILi64ELi16ELb0ELb0ELb1ELb1ELb1EN3c108BFloat16EfEEv12SSMParamsBwd,"",@"SHT_CUDA_INFO"
	.sectionflags	@""
	.align	4


	//----- nvinfo : EIATTR_CUDA_API_VERSION
	.align		4
        /*0000*/ 	.byte	0x04, 0x37
        /*0002*/ 	.short	(.L_1801 - .L_1800)
.L_1800:
        /*0004*/ 	.word	0x00000082


	//----- nvinfo : EIATTR_KPARAM_INFO
	.align		4
.L_1801:
        /*0008*/ 	.byte	0x04, 0x17
        /*000a*/ 	.short	(.L_1803 - .L_1802)
.L_1802:
        /*000c*/ 	.word	0x00000000
        /*0010*/ 	.short	0x0000
        /*0012*/ 	.short	0x0000
        /*0014*/ 	.byte	0x00, 0xf0, 0xc1, 0x07


	//----- nvinfo : EIATTR_SPARSE_MMA_MASK
	.align		4
.L_1803:
        /*0018*/ 	.byte	0x03, 0x50
        /*001a*/ 	.short	0x0000


	//----- nvinfo : EIATTR_MAXREG_COUNT
	.align		4
        /*001c*/ 	.byte	0x03, 0x1b
        /*001e*/ 	.short	0x00ff


	//----- nvinfo : EIATTR_NUM_BARRIERS
	.align		4
        /*0020*/ 	.byte	0x02, 0x4c
        /*0022*/ 	.byte	0x01
	.zero		1


	//----- nvinfo : EIATTR_MERCURY_ISA_VERSION
	.align		4
        /*0024*/ 	.byte	0x03, 0x5f
        /*0026*/ 	.short	0x0101


	//----- nvinfo : EIATTR_INT_WARP_WIDE_INSTR_OFFSETS
	.align		4
        /*0028*/ 	.byte	0x04, 0x31
        /*002a*/ 	.short	(.L_1805 - .L_1804)


	//   ....[0]....
.L_1804:
        /*002c*/ 	.word	0x00008ac0


	//   ....[1]....
        /*0030*/ 	.word	0x00009240


	//----- nvinfo : EIATTR_COOP_GROUP_MASK_REGIDS
	.align		4
.L_1805:
        /*0034*/ 	.byte	0x04, 0x29
        /*0036*/ 	.short	(.L_1807 - .L_1806)


	//   ....[0]....
.L_1806:
        /*0038*/ 	.word	0xffffffff


	//   ....[1]....
        /*003c*/ 	.word	0xffffffff


	//   ....[2]....
        /*0040*/ 	.word	0xffffffff


	//   ....[3]....
        /*0044*/ 	.word	0xffffffff


	//   ....[4]....
        /*0048*/ 	.word	0xffffffff


	//   ....[5]....
        /*004c*/ 	.word	0xffffffff


	//   ....[6]....
        /*0050*/ 	.word	0xffffffff


	//   ....[7]....
        /*0054*/ 	.word	0xffffffff


	//   ....[8]....
        /*0058*/ 	.word	0xffffffff


	//   ....[9]....
        /*005c*/ 	.word	0xffffffff


	//   ....[10]....
        /*0060*/ 	.word	0xffffffff


	//   ....[11]....
        /*0064*/ 	.word	0xffffffff


	//   ....[12]....
        /*0068*/ 	.word	0xffffffff


	//   ....[13]....
        /*006c*/ 	.word	0xffffffff


	//   ....[14]....
        /*0070*/ 	.word	0xffffffff


	//   ....[15]....
        /*0074*/ 	.word	0xffffffff


	//   ....[16]....
        /*0078*/ 	.word	0xffffffff


	//   ....[17]....
        /*007c*/ 	.word	0xffffffff


	//   ....[18]....
        /*0080*/ 	.word	0xffffffff


	//   ....[19]....
        /*0084*/ 	.word	0xffffffff


	//   ....[20]....
        /*0088*/ 	.word	0xffffffff


	//   ....[21]....
        /*008c*/ 	.word	0xffffffff


	//   ....[22]....
        /*0090*/ 	.word	0xffffffff


	//   ....[23]....
        /*0094*/ 	.word	0xffffffff


	//   ....[24]....
        /*0098*/ 	.word	0xffffffff


	//   ....[25]....
        /*009c*/ 	.word	0xffffffff


	//   ....[26]....
        /*00a0*/ 	.word	0xffffffff


	//   ....[27]....
        /*00a4*/ 	.word	0xffffffff


	//   ....[28]....
        /*00a8*/ 	.word	0xffffffff


	//   ....[29]....
        /*00ac*/ 	.word	0xffffffff


	//   ....[30]....
        /*00b0*/ 	.word	0xffffffff


	//   ....[31]....
        /*00b4*/ 	.word	0xffffffff


	//   ....[32]....
        /*00b8*/ 	.word	0xffffffff


	//   ....[33]....
        /*00bc*/ 	.word	0xffffffff


	//   ....[34]....
        /*00c0*/ 	.word	0xffffffff


	//   ....[35]....
        /*00c4*/ 	.word	0xffffffff


	//   ....[36]....
        /*00c8*/ 	.word	0xffffffff


	//   ....[37]....
        /*00cc*/ 	.word	0xffffffff


	//   ....[38]....
        /*00d0*/ 	.word	0xffffffff


	//   ....[39]....
        /*00d4*/ 	.word	0xffffffff


	//   ....[40]....
        /*00d8*/ 	.word	0xffffffff


	//   ....[41]....
        /*00dc*/ 	.word	0xffffffff


	//   ....[42]....
        /*00e0*/ 	.word	0xffffffff


	//   ....[43]....
        /*00e4*/ 	.word	0xffffffff


	//   ....[44]....
        /*00e8*/ 	.word	0xffffffff


	//   ....[45]....
        /*00ec*/ 	.word	0xffffffff


	//   ....[46]....
        /*00f0*/ 	.word	0xffffffff


	//   ....[47]....
        /*00f4*/ 	.word	0xffffffff


	//   ....[48]....
        /*00f8*/ 	.word	0xffffffff


	//   ....[49]....
        /*00fc*/ 	.word	0xffffffff


	//   ....[50]....
        /*0100*/ 	.word	0xffffffff


	//   ....[51]....
        /*0104*/ 	.word	0xffffffff


	//   ....[52]....
        /*0108*/ 	.word	0xffffffff


	//   ....[53]....
        /*010c*/ 	.word	0xffffffff


	//   ....[54]....
        /*0110*/ 	.word	0xffffffff


	//   ....[55]....
        /*0114*/ 	.word	0xffffffff


	//   ....[56]....
        /*0118*/ 	.word	0xffffffff


	//   ....[57]....
        /*011c*/ 	.word	0xffffffff


	//   ....[58]....
        /*0120*/ 	.word	0xffffffff


	//   ....[59]....
        /*0124*/ 	.word	0xffffffff


	//   ....[60]....
        /*0128*/ 	.word	0xffffffff


	//   ....[61]....
        /*012c*/ 	.word	0x05000006


	//   ....[62]....
        /*0130*/ 	.word	0x05000006


	//   ....[63]....
        /*0134*/ 	.word	0x05000006


	//   ....[64]....
        /*0138*/ 	.word	0x05000006


	//   ....[65]....
        /*013c*/ 	.word	0x05000006


	//   ....[66]....
        /*0140*/ 	.word	0x05000006


	//   ....[67]....
        /*0144*/ 	.word	0x05000006


	//   ....[68]....
        /*0148*/ 	.word	0x05000006


	//   ....[69]....
        /*014c*/ 	.word	0x05000006


	//   ....[70]....
        /*0150*/ 	.word	0x05000006


	//   ....[71]....
        /*0154*/ 	.word	0x05000006


	//   ....[72]....
        /*0158*/ 	.word	0x05000006


	//   ....[73]....
        /*015c*/ 	.word	0x05000006


	//   ....[74]....
        /*0160*/ 	.word	0x05000006


	//   ....[75]....
        /*0164*/ 	.word	0x05000006


	//   ....[76]....
        /*0168*/ 	.word	0x05000006


	//   ....[77]....
        /*016c*/ 	.word	0x05000006


	//   ....[78]....
        /*0170*/ 	.word	0x05000006


	//   ....[79]....
        /*0174*/ 	.word	0x05000006


	//   ....[80]....
        /*0178*/ 	.word	0x05000006


	//   ....[81]....
        /*017c*/ 	.word	0x05000006


	//   ....[82]....
        /*0180*/ 	.word	0x05000006


	//   ....[83]....
        /*0184*/ 	.word	0x05000006


	//   ....[84]....
        /*0188*/ 	.word	0x05000006


	//   ....[85]....
        /*018c*/ 	.word	0x05000006


	//   ....[86]....
        /*0190*/ 	.word	0x05000006


	//   ....[87]....
        /*0194*/ 	.word	0x05000006


	//   ....[88]....
        /*0198*/ 	.word	0x05000006


	//   ....[89]....
        /*019c*/ 	.word	0x05000006


	//   ....[90]....
        /*01a0*/ 	.word	0x05000006


	//   ....[91]....
        /*01a4*/ 	.word	0x05000006


	//   ....[92]....
        /*01a8*/ 	.word	0x05000006


	//----- nvinfo : EIATTR_COOP_GROUP_INSTR_OFFSETS
	.align		4
.L_1807:
        /*01ac*/ 	.byte	0x04, 0x28
        /*01ae*/ 	.short	(.L_1809 - .L_1808)


	//   ....[0]....
.L_1808:
        /*01b0*/ 	.word	0x00001620


	//   ....[1]....
        /*01b4*/ 	.word	0x00001c20


	//   ....[2]....
        /*01b8*/ 	.word	0x000022b0


	//   ....[3]....
        /*01bc*/ 	.word	0x00004de0


	//   ....[4]....
        /*01c0*/ 	.word	0x00005510


	//   ....[5]....
        /*01c4*/ 	.word	0x00006140


	//   ....[6]....
        /*01c8*/ 	.word	0x00006b00


	//   ....[7]....
        /*01cc*/ 	.word	0x00007ad0


	//   ....[8]....
        /*01d0*/ 	.word	0x000086d0


	//   ....[9]....
        /*01d4*/ 	.word	0x000086e0


	//   ....[10]....
        /*01d8*/ 	.word	0x00008720


	//   ....[11]....
        /*01dc*/ 	.word	0x00008730


	//   ....[12]....
        /*01e0*/ 	.word	0x00008770


	//   ....[13]....
        /*01e4*/ 	.word	0x00008780


	//   ....[14]....
        /*01e8*/ 	.word	0x000087c0


	//   ....[15]....
        /*01ec*/ 	.word	0x000087d0


	//   ....[16]....
        /*01f0*/ 	.word	0x00008810


	//   ....[17]....
        /*01f4*/ 	.word	0x00008820


	//   ....[18]....
        /*01f8*/ 	.word	0x000088d0


	//   ....[19]....
        /*01fc*/ 	.word	0x000088e0


	//   ....[20]....
        /*0200*/ 	.word	0x000088f0


	//   ....[21]....
        /*0204*/ 	.word	0x00008900


	//   ....[22]....
        /*0208*/ 	.word	0x00008db0


	//   ....[23]....
        /*020c*/ 	.word	0x00008dc0


	//   ....[24]....
        /*0210*/ 	.word	0x00008dd0


	//   ....[25]....
        /*0214*/ 	.word	0x00008de0


	//   ....[26]....
        /*0218*/ 	.word	0x00008e40


	//   ....[27]....
        /*021c*/ 	.word	0x00008e50


	//   ....[28]....
        /*0220*/ 	.word	0x00008ea0


	//   ....[29]....
        /*0224*/ 	.word	0x00008ec0


	//   ....[30]....
        /*0228*/ 	.word	0x00008f20


	//   ....[31]....
        /*022c*/ 	.word	0x00008f30


	//   ....[32]....
        /*0230*/ 	.word	0x00008f80


	//   ....[33]....
        /*0234*/ 	.word	0x00008fa0


	//   ....[34]....
        /*0238*/ 	.word	0x00009000


	//   ....[35]....
        /*023c*/ 	.word	0x00009010


	//   ....[36]....
        /*0240*/ 	.word	0x00009020


	//   ....[37]....
        /*0244*/ 	.word	0x00009030


	//   ....[38]....
        /*0248*/ 	.word	0x0000a4d0


	//   ....[39]....
        /*024c*/ 	.word	0x0000a510


	//   ....[40]....
        /*0250*/ 	.word	0x0000a6a0


	//   ....[41]....
        /*0254*/ 	.word	0x0000a6e0


	//   ....[42]....
        /*0258*/ 	.word	0x0000a750


	//   ....[43]....
        /*025c*/ 	.word	0x0000a790


	//   ....[44]....
        /*0260*/ 	.word	0x0000a920


	//   ....[45]....
        /*0264*/ 	.word	0x0000a960


	//   ....[46]....
        /*0268*/ 	.word	0x0000aaf0


	//   ....[47]....
        /*026c*/ 	.word	0x0000ab30


	//   ....[48]....
        /*0270*/ 	.word	0x0000b1c0


	//   ....[49]....
        /*0274*/ 	.word	0x0000ba80


	//   ....[50]....
        /*0278*/ 	.word	0x0000c2c0


	//   ....[51]....
        /*027c*/ 	.word	0x0000c8c0


	//   ....[52]....
        /*0280*/ 	.word	0x0000c910


	//   ....[53]....
        /*0284*/ 	.word	0x0000c970


	//   ....[54]....
        /*0288*/ 	.word	0x0000c9c0


	//   ....[55]....
        /*028c*/ 	.word	0x0000c9e0


	//   ....[56]....
        /*0290*/ 	.word	0x0000cb50


	//   ....[57]....
        /*0294*/ 	.word	0x0000cb80


	//   ....[58]....
        /*0298*/ 	.word	0x0000cbe0


	//   ....[59]....
        /*029c*/ 	.word	0x0000cc40


	//   ....[60]....
        /*02a0*/ 	.word	0x0000cc60


	//   ....[61]....
        /*02a4*/ 	.word	0x0000d060


	//   ....[62]....
        /*02a8*/ 	.word	0x0000d0b0


	//   ....[63]....
        /*02ac*/ 	.word	0x0000d130


	//   ....[64]....
        /*02b0*/ 	.word	0x0000d180


	//   ....[65]....
        /*02b4*/ 	.word	0x0000d200


	//   ....[66]....
        /*02b8*/ 	.word	0x0000d250


	//   ....[67]....
        /*02bc*/ 	.word	0x0000d2d0


	//   ....[68]....
        /*02c0*/ 	.word	0x0000d320


	//   ....[69]....
        /*02c4*/ 	.word	0x0000d3a0


	//   ....[70]....
        /*02c8*/ 	.word	0x0000d3f0


	//   ....[71]....
        /*02cc*/ 	.word	0x0000d480


	//   ....[72]....
        /*02d0*/ 	.word	0x0000d520


	//   ....[73]....
        /*02d4*/ 	.word	0x0000d5c0


	//   ....[74]....
        /*02d8*/ 	.word	0x0000d680


	//   ....[75]....
        /*02dc*/ 	.word	0x0000d6b0


	//   ....[76]....
        /*02e0*/ 	.word	0x0000d710


	//   ....[77]....
        /*02e4*/ 	.word	0x0000d7b0


	//   ....[78]....
        /*02e8*/ 	.word	0x0000d800


	//   ....[79]....
        /*02ec*/ 	.word	0x0000d8b0


	//   ....[80]....
        /*02f0*/ 	.word	0x0000d900


	//   ....[81]....
        /*02f4*/ 	.word	0x0000d9b0


	//   ....[82]....
        /*02f8*/ 	.word	0x0000da00


	//   ....[83]....
        /*02fc*/ 	.word	0x0000dab0


	//   ....[84]....
        /*0300*/ 	.word	0x0000db00


	//   ....[85]....
        /*0304*/ 	.word	0x0000dbb0


	//   ....[86]....
        /*0308*/ 	.word	0x0000dc00


	//   ....[87]....
        /*030c*/ 	.word	0x0000dcd0


	//   ....[88]....
        /*0310*/ 	.word	0x0000dd20


	//   ....[89]....
        /*0314*/ 	.word	0x0000dd50


	//   ....[90]....
        /*0318*/ 	.word	0x0000ddd0


	//   ....[91]....
        /*031c*/ 	.word	0x0000de10


	//   ....[92]....
        /*0320*/ 	.word	0x0000de60


	//----- nvinfo : EIATTR_VRC_CTA_INIT_COUNT
	.align		4
.L_1809:
        /*0324*/ 	.byte	0x02, 0x4a
	.zero		1
	.zero		1


	//----- nvinfo : EIATTR_EXIT_INSTR_OFFSETS
	.align		4
        /*0328*/ 	.byte	0x04, 0x1c
        /*032a*/ 	.short	(.L_1811 - .L_1810)


	//   ....[0]....
.L_1810:
        /*032c*/ 	.word	0x0000cd70


	//   ....[1]....
        /*0330*/ 	.word	0x0000d000


	//----- nvinfo : EIATTR_MAX_THREADS
	.align		4
.L_1811:
        /*0334*/ 	.byte	0x04, 0x05
        /*0336*/ 	.short	(.L_1813 - .L_1812)
.L_1812:
        /*0338*/ 	.word	0x00000040
        /*033c*/ 	.word	0x00000001
        /*0340*/ 	.word	0x00000001


	//----- nvinfo : EIATTR_CRS_STACK_SIZE
	.align		4
.L_1813:
        /*0344*/ 	.byte	0x04, 0x1e
        /*0346*/ 	.short	(.L_1815 - .L_1814)
.L_1814:
        /*0348*/ 	.word	0x00000000


	//----- nvinfo : EIATTR_CBANK_PARAM_SIZE
	.align		4
.L_1815:
        /*034c*/ 	.byte	0x03, 0x19
        /*034e*/ 	.short	0x01f0


	//----- nvinfo : EIATTR_PARAM_CBANK
	.align		4
        /*0350*/ 	.byte	0x04, 0x0a
        /*0352*/ 	.short	(.L_1817 - .L_1816)
	.align		4
.L_1816:
        /*0354*/ 	.word	index@(.nv.constant0._Z25selective_scan_bwd_kernelI32Selective_Scan_bwd_kernel_traitsILi64ELi16ELb0ELb0ELb1ELb1ELb1EN3c108BFloat16EfEEv12SSMParamsBwd)
        /*0358*/ 	.short	0x0380
        /*035a*/ 	.short	0x01f0


	//----- nvinfo : EIATTR_SW_WAR
	.align		4
.L_1817:
        /*035c*/ 	.byte	0x04, 0x36
        /*035e*/ 	.short	(.L_1819 - .L_1818)
.L_1818:
        /*0360*/ 	.word	0x00000008
.L_1819:


//--------------------- .nv.info._Z25selective_scan_bwd_kernelI32Selective_Scan_bwd_kernel_traitsILi64ELi16ELb0ELb1ELb0ELb0ELb0EN3c108BFloat16EfEEv12SSMParamsBwd --------------------------
	.section	.nv.info._Z25selective_scan_bwd_kernelI32Selective_Scan_bwd_kernel_traitsILi64ELi16ELb0ELb1ELb0ELb0ELb0EN3c108BFloat16EfEEv12SSMParamsBwd,"",@"SHT_CUDA_INFO"
	.sectionflags	@""
	.align	4


	//----- nvinfo : EIATTR_CUDA_API_VERSION
	.align		4
        /*0000*/ 	.byte	0x04, 0x37
        /*0002*/ 	.short	(.L_1821 - .L_1820)
.L_1820:
        /*0004*/ 	.word	0x00000082


	//----- nvinfo : EIATTR_KPARAM_INFO
	.align		4
.L_1821:
        /*0008*/ 	.byte	0x04, 0x17
        /*000a*/ 	.short	(.L_1823 - .L_1822)
.L_1822:
        /*000c*/ 	.word	0x00000000
        /*0010*/ 	.short	0x0000
        /*0012*/ 	.short	0x0000
        /*0014*/ 	.byte	0x00, 0xf0, 0xc1, 0x07


	//----- nvinfo : EIATTR_SPARSE_MMA_MASK
	.align		4
.L_1823:
        /*0018*/ 	.byte	0x03, 0x50
        /*001a*/ 	.short	0x0000


	//----- nvinfo : EIATTR_MAXREG_COUNT
	.align		4
        /*001c*/ 	.byte	0x03, 0x1b
        /*001e*/ 	.short	0x00ff


	//----- nvinfo : EIATTR_NUM_BARRIERS
	.align		4
        /*0020*/ 	.byte	0x02, 0x4c
        /*0022*/ 	.byte	0x01
	.zero		1


	//----- nvinfo : EIATTR_MERCURY_ISA_VERSION
	.align		4
        /*0024*/ 	.byte	0x03, 0x5f
        /*0026*/ 	.short	0x0101


	//----- nvinfo : EIATTR_INT_WARP_WIDE_INSTR_OFFSETS
	.align		4
        /*0028*/ 	.byte	0x04, 0x31
        /*002a*/ 	.short	(.L_1825 - .L_1824)


	//   ....[0]....
.L_1824:
        /*002c*/ 	.word	0x00003fb0


	//   ....[1]....
        /*0030*/ 	.word	0x000046d0


	//----- nvinfo : EIATTR_COOP_GROUP_MASK_REGIDS
	.align		4
.L_1825:
        /*0034*/ 	.byte	0x04, 0x29
        /*0036*/ 	.short	(.L_1827 - .L_1826)


	//   ....[0]....
.L_1826:
        /*0038*/ 	.word	0xffffffff


	//   ....[1]....
        /*003c*/ 	.word	0xffffffff


	//   ....[2]....
        /*0040*/ 	.word	0xffffffff


	//   ....[3]....
        /*0044*/ 	.word	0xffffffff


	//   ....[4]....
        /*0048*/ 	.word	0xffffffff


	//   ....[5]....
        /*004c*/ 	.word	0xffffffff


	//   ....[6]....
        /*0050*/ 	.word	0xffffffff


	//   ....[7]....
        /*0054*/ 	.word	0xffffffff


	//   ....[8]....
        /*0058*/ 	.word	0xffffffff


	//   ....[9]....
        /*005c*/ 	.word	0xffffffff


	//   ....[10]....
        /*0060*/ 	.word	0xffffffff


	//   ....[11]....
        /*0064*/ 	.word	0xffffffff


	//   ....[12]....
        /*0068*/ 	.word	0xffffffff


	//   ....[13]....
        /*006c*/ 	.word	0xffffffff


	//   ....[14]....
        /*0070*/ 	.word	0xffffffff


	//   ....[15]....
        /*0074*/ 	.word	0xffffffff


	//   ....[16]....
        /*0078*/ 	.word	0xffffffff


	//   ....[17]....
        /*007c*/ 	.word	0xffffffff


	//   ....[18]....
        /*0080*/ 	.word	0xffffffff


	//   ....[19]....
        /*0084*/ 	.word	0xffffffff


	//   ....[20]....
        /*0088*/ 	.word	0xffffffff


	//   ....[21]....
        /*008c*/ 	.word	0xffffffff


	//   ....[22]....
        /*0090*/ 	.word	0xffffffff


	//   ....[23]....
        /*0094*/ 	.word	0xffffffff


	//   ....[24]....
        /*0098*/ 	.word	0xffffffff


	//   ....[25]....
        /*009c*/ 	.word	0xffffffff


	//   ....[26]....
        /*00a0*/ 	.word	0xffffffff


	//   ....[27]....
        /*00a4*/ 	.word	0xffffffff


	//   ....[28]....
        /*00a8*/ 	.word	0xffffffff


	//   ....[29]....
        /*00ac*/ 	.word	0xffffffff


	//   ....[30]....
        /*00b0*/ 	.word	0xffffffff


	//   ....[31]....
        /*00b4*/ 	.word	0xffffffff


	//   ....[32]....
        /*00b8*/ 	.word	0xffffffff


	//   ....[33]....
        /*00bc*/ 	.word	0xffffffff


	//   ....[34]....
        /*00c0*/ 	.word	0xffffffff


	//   ....[35]....
        /*00c4*/ 	.word	0xffffffff


	//   ....[36]....
        /*00c8*/ 	.word	0xffffffff


	//   ....[37]....
        /*00cc*/ 	.word	0xffffffff


	//   ....[38]....
        /*00d0*/ 	.word	0xffffffff


	//   ....[39]....
        /*00d4*/ 	.word	0xffffffff


	//   ....[40]....
        /*00d8*/ 	.word	0xffffffff


	//   ....[41]....
        /*00dc*/ 	.word	0xffffffff


	//   ....[42]....
        /*00e0*/ 	.word	0xffffffff


	//   ....[43]....
        /*00e4*/ 	.word	0xffffffff


	//   ....[44]....
        /*00e8*/ 	.word	0xffffffff


	//   ....[45]....
        /*00ec*/ 	.word	0xffffffff


	//   ....[46]....
        /*00f0*/ 	.word	0xffffffff


	//   ....[47]....
        /*00f4*/ 	.word	0xffffffff


	//   ....[48]....
        /*00f8*/ 	.word	0xffffffff


	//   ....[49]....
        /*00fc*/ 	.word	0xffffffff


	//   ....[50]....
        /*0100*/ 	.word	0xffffffff


	//   ....[51]....
        /*0104*/ 	.word	0xffffffff


	//   ....[52]....
        /*0108*/ 	.word	0xffffffff


	//   ....[53]....
        /*010c*/ 	.word	0xffffffff


	//   ....[54]....
        /*0110*/ 	.word	0xffffffff


	//   ....[55]....
        /*0114*/ 	.word	0xffffffff


	//   ....[56]....
        /*0118*/ 	.word	0x05000006


	//   ....[57]....
        /*011c*/ 	.word	0x05000006


	//   ....[58]....
        /*0120*/ 	.word	0x05000006


	//   ....[59]....
        /*0124*/ 	.word	0x05000006


	//   ....[60]....
        /*0128*/ 	.word	0x05000006


	//   ....[61]....
        /*012c*/ 	.word	0x05000006


	//   ....[62]....
        /*0130*/ 	.word	0x05000006


	//   ....[63]....
        /*0134*/ 	.word	0x05000006


	//   ....[64]....
        /*0138*/ 	.word	0x05000006


	//   ....[65]....
        /*013c*/ 	.word	0x05000006


	//   ....[66]....
        /*0140*/ 	.word	0x05000006


	//   ....[67]....
        /*0144*/ 	.word	0x05000006


	//   ....[68]....
        /*0148*/ 	.word	0x05000006


	//   ....[69]....
        /*014c*/ 	.word	0x05000006


	//   ....[70]....
        /*0150*/ 	.word	0x05000006


	//   ....[71]....
        /*0154*/ 	.word	0x05000006


	//   ....[72]....
        /*0158*/ 	.word	0x05000006


	//   ....[73]....
        /*015c*/ 	.word	0x05000006


	//   ....[74]....
        /*0160*/ 	.word	0x05000006


	//   ....[75]....
        /*0164*/ 	.word	0x05000006


	//   ....[76]....
        /*0168*/ 	.word	0x05000006


	//   ....[77]....
        /*016c*/ 	.word	0x05000006


	//   ....[78]....
        /*0170*/ 	.word	0x05000006


	//   ....[79]....
        /*0174*/ 	.word	0x05000006


	//   ....[80]....
        /*0178*/ 	.word	0x05000006


	//   ....[81]....
        /*017c*/ 	.word	0x05000006


	//   ....[82]....
        /*0180*/ 	.word	0x05000006


	//   ....[83]....
        /*0184*/ 	.word	0x05000006


	//   ....[84]....
        /*0188*/ 	.word	0x05000006


	//   ....[85]....
        /*018c*/ 	.word	0x05000006


	//   ....[86]....
        /*0190*/ 	.word	0x05000006


	//   ....[87]....
        /*0194*/ 	.word	0x05000006


	//----- nvinfo : EIATTR_COOP_GROUP_INSTR_OFFSETS
	.align		4
.L_1827:
        /*0198*/ 	.byte	0x04, 0x28
        /*019a*/ 	.short	(.L_1829 - .L_1828)


	//   ....[0]....
.L_1828:
        /*019c*/ 	.word	0x00001640


	//   ....[1]....
        /*01a0*/ 	.word	0x00001b70


	//   ....[2]....
        /*01a4*/ 	.word	0x000020f0


	//   ....[3]....
        /*01a8*/ 	.word	0x00002ec0


	//   ....[4]....
        /*01ac*/ 	.word	0x00003b60


	//   ....[5]....
        /*01b0*/ 	.word	0x00003b80


	//   ....[6]....
        /*01b4*/ 	.word	0x00003bc0


	//   ....[7]....
        /*01b8*/ 	.word	0x00003bd0


	//   ....[8]....
        /*01bc*/ 	.word	0x00003c10


	//   ....[9]....
        /*01c0*/ 	.word	0x00003c20


	//   ....[10]....
        /*01c4*/ 	.word	0x00003c60


	//   ....[11]....
        /*01c8*/ 	.word	0x00003c70


	//   ....[12]....
        /*01cc*/ 	.word	0x00003cb0


	//   ....[13]....
        /*01d0*/ 	.word	0x00003cc0


	//   ....[14]....
        /*01d4*/ 	.word	0x00003d70


	//   ....[15]....
        /*01d8*/ 	.word	0x00003d80


	//   ....[16]....
        /*01dc*/ 	.word	0x00003d90


	//   ....[17]....
        /*01e0*/ 	.word	0x00003da0


	//   ....[18]....
        /*01e4*/ 	.word	0x00004290


	//   ....[19]....
        /*01e8*/ 	.word	0x000042b0


	//   ....[20]....
        /*01ec*/ 	.word	0x000042c0


	//   ....[21]....
        /*01f0*/ 	.word	0x000042d0


	//   ....[22]....
        /*01f4*/ 	.word	0x00004330


	//   ....[23]....
        /*01f8*/ 	.word	0x00004340


	//   ....[24]....
        /*01fc*/ 	.word	0x000043a0


	//   ....[25]....
        /*0200*/ 	.word	0x000043b0


	//   ....[26]....
        /*0204*/ 	.word	0x00004410


	//   ....[27]....
        /*0208*/ 	.word	0x00004420


	//   ....[28]....
        /*020c*/ 	.word	0x00004480


	//   ....[29]....
        /*0210*/ 	.word	0x00004490


	//   ....[30]....
        /*0214*/ 	.word	0x000044f0


	//   ....[31]....
        /*0218*/ 	.word	0x00004500


	//   ....[32]....
        /*021c*/ 	.word	0x00004510


	//   ....[33]....
        /*0220*/ 	.word	0x00004520


	//   ....[34]....
        /*0224*/ 	.word	0x000057d0


	//   ....[35]....
        /*0228*/ 	.word	0x00005810


	//   ....[36]....
        /*022c*/ 	.word	0x000059a0


	//   ....[37]....
        /*0230*/ 	.word	0x000059e0


	//   ....[38]....
        /*0234*/ 	.word	0x00005b70


	//   ....[39]....
        /*0238*/ 	.word	0x00005bb0


	//   ....[40]....
        /*023c*/ 	.word	0x00005d40


	//   ....[41]....
        /*0240*/ 	.word	0x00005d80


	//   ....[42]....
        /*0244*/ 	.word	0x00005eb0


	//   ....[43]....
        /*0248*/ 	.word	0x00005ed0


	//   ....[44]....
        /*024c*/ 	.word	0x00006470


	//   ....[45]....
        /*0250*/ 	.word	0x00006bb0


	//   ....[46]....
        /*0254*/ 	.word	0x00007010


	//   ....[47]....
        /*0258*/ 	.word	0x00007060


	//   ....[48]....
        /*025c*/ 	.word	0x000070c0


	//   ....[49]....
        /*0260*/ 	.word	0x00007110


	//   ....[50]....
        /*0264*/ 	.word	0x00007130


	//   ....[51]....
        /*0268*/ 	.word	0x000072a0


	//   ....[52]....
        /*026c*/ 	.word	0x000072d0


	//   ....[53]....
        /*0270*/ 	.word	0x00007330


	//   ....[54]....
        /*0274*/ 	.word	0x00007390


	//   ....[55]....
        /*0278*/ 	.word	0x000073b0


	//   ....[56]....
        /*027c*/ 	.word	0x000077e0


	//   ....[57]....
        /*0280*/ 	.word	0x00007830


	//   ....[58]....
        /*0284*/ 	.word	0x000078c0


	//   ....[59]....
        /*0288*/ 	.word	0x00007910


	//   ....[60]....
        /*028c*/ 	.word	0x00007990


	//   ....[61]....
        /*0290*/ 	.word	0x000079e0


	//   ....[62]....
        /*0294*/ 	.word	0x00007a60


	//   ....[63]....
        /*0298*/ 	.word	0x00007ab0


	//   ....[64]....
        /*029c*/ 	.word	0x00007b30


	//   ....[65]....
        /*02a0*/ 	.word	0x00007b80


	//   ....[66]....
        /*02a4*/ 	.word	0x00007c10


	//   ....[67]....
        /*02a8*/ 	.word	0x00007cb0


	//   ....[68]....
        /*02ac*/ 	.word	0x00007d50


	//   ....[69]....
        /*02b0*/ 	.word	0x00007e10


	//   ....[70]....
        /*02b4*/ 	.word	0x00007e50


	//   ....[71]....
        /*02b8*/ 	.word	0x00007ea0


	//   ....[72]....
        /*02bc*/ 	.word	0x00007f40


	//   ....[73]....
        /*02c0*/ 	.word	0x00007f90


	//   ....[74]....
        /*02c4*/ 	.word	0x00008040


	//   ....[75]....
        /*02c8*/ 	.word	0x00008090


	//   ....[76]....
        /*02cc*/ 	.word	0x00008150


	//   ....[77]....
        /*02d0*/ 	.word	0x000081a0


	//   ....[78]....
        /*02d4*/ 	.word	0x00008250


	//   ....[79]....
        /*02d8*/ 	.word	0x000082a0


	//   ....[80]....
        /*02dc*/ 	.word	0x00008350


	//   ....[81]....
        /*02e0*/ 	.word	0x000083a0


	//   ....[82]....
        /*02e4*/ 	.word	0x00008460


	//   ....[83]....
        /*02e8*/ 	.word	0x000084b0


	//   ....[84]....
        /*02ec*/ 	.word	0x000084e0


	//   ....[85]....
        /*02f0*/ 	.word	0x00008560


	//   ....[86]....
        /*02f4*/ 	.word	0x00008590


	//   ....[87]....
        /*02f8*/ 	.word	0x000085e0


	//----- nvinfo : EIATTR_VRC_CTA_INIT_COUNT
	.align		4
.L_1829:
        /*02fc*/ 	.byte	0x02, 0x4a
	.zero		1
	.zero		1


	//----- nvinfo : EIATTR_EXIT_INSTR_OFFSETS
	.align		4
        /*0300*/ 	.byte	0x04, 0x1c
        /*0302*/ 	.short	(.L_1831 - .L_1830)


	//   ....[0]....
.L_1830:
        /*0304*/ 	.word	0x000074c0


	//   ....[1]....
        /*0308*/ 	.word	0x00007780


	//----- nvinfo : EIATTR_MAX_THREADS
	.align		4
.L_1831:
        /*030c*/ 	.byte	0x04, 0x05
        /*030e*/ 	.short	(.L_1833 - .L_1832)
.L_1832:
        /*0310*/ 	.word	0x00000040
        /*0314*/ 	.word	0x00000001
        /*0318*/ 	.word	0x00000001


	//----- nvinfo : EIATTR_CRS_STACK_SIZE
	.align		4
.L_1833:
        /*031c*/ 	.byte	0x04, 0x1e
        /*031e*/ 	.short	(.L_1835 - .L_1834)
.L_1834:
        /*0320*/ 	.word	0x00000000


	//----- nvinfo : EIATTR_CBANK_PARAM_SIZE
	.align		4
.L_1835:
        /*0324*/ 	.byte	0x03, 0x19
        /*0326*/ 	.short	0x01f0


	//----- nvinfo : EIATTR_PARAM_CBANK
	.align		4
        /*0328*/ 	.byte	0x04, 0x0a
        /*032a*/ 	.short	(.L_1837 - .L_1836)
	.align		4
.L_1836:
        /*032c*/ 	.word	index@(.nv.constant0._Z25selective_scan_bwd_kernelI32Selective_Scan_bwd_kernel_traitsILi64ELi16ELb0ELb1ELb0ELb0ELb0EN3c108BFloat16EfEEv12SSMParamsBwd)
        /*0330*/ 	.short	0x0380
        /*0332*/ 	.short	0x01f0


	//----- nvinfo : EIATTR_SW_WAR
	.align		4
.L_1837:
        /*0334*/ 	.byte	0x04, 0x36
        /*0336*/ 	.short	(.L_1839 - .L_1838)
.L_1838:
        /*0338*/ 	.word	0x00000008
.L_1839:


//--------------------- .nv.info._Z25selective_scan_bwd_kernelI32Selective_Scan_bwd_kernel_traitsILi64ELi16ELb0ELb1ELb0ELb0ELb1EN3c108BFloat16EfEEv12SSMParamsBwd --------------------------
	.section	.nv.info._Z25selective_scan_bwd_kernelI32Selective_Scan_bwd_kernel_traitsILi64ELi16ELb0ELb1ELb0ELb0ELb1EN3c108BFloat16EfEEv12SSMParamsBwd,"",@"SHT_CUDA_INFO"
	.sectionflags	@""
	.align	4


	//----- nvinfo : EIATTR_CUDA_API_VERSION
	.align		4
        /*0000*/ 	.byte	0x04, 0x37
        /*0002*/ 	.short	(.L_1841 - .L_1840)
.L_1840:
        /*0004*/ 	.word	0x00000082


	//----- nvinfo : EIATTR_KPARAM_INFO
	.align		4
.L_1841:
        /*0008*/ 	.byte	0x04, 0x17
        /*000a*/ 	.short	(.L_1843 - .L_1842)
.L_1842:
        /*000c*/ 	.word	0x00000000
        /*0010*/ 	.short	0x0000
        /*0012*/ 	.short	0x0000
        /*0014*/ 	.byte	0x00, 0xf0, 0xc1, 0x07


	//----- nvinfo : EIATTR_SPARSE_MMA_MASK
	.align		4
.L_1843:
        /*0018*/ 	.byte	0x03, 0x50
        /*001a*/ 	.short	0x0000


	//----- nvinfo : EIATTR_MAXREG_COUNT
	.align		4
        /*001c*/ 	.byte	0x03, 0x1b
        /*001e*/ 	.short	0x00ff


	//----- nvinfo : EIATTR_NUM_BARRIERS
	.align		4
        /*0020*/ 	.byte	0x02, 0x4c
        /*0022*/ 	.byte	0x01
	.zero		1


	//----- nvinfo : EIATTR_MERCURY_ISA_VERSION
	.align		4
        /*0024*/ 	.byte	0x03, 0x5f
        /*0026*/ 	.short	0x0101


	//----- nvinfo : EIATTR_INT_WARP_WIDE_INSTR_OFFSETS
	.align		4
        /*0028*/ 	.byte	0x04, 0x31
        /*002a*/ 	.short	(.L_1845 - .L_1844)


	//   ....[0]....
.L_1844:
        /*002c*/ 	.word	0x00006580


	//   ....[1]....
        /*0030*/ 	.word	0x00006da0


	//----- nvinfo : EIATTR_COOP_GROUP_MASK_REGIDS
	.align		4
.L_1845:
        /*0034*/ 	.byte	0x04, 0x29
        /*0036*/ 	.short	(.L_1847 - .L_1846)


	//   ....[0]....
.L_1846:
        /*0038*/ 	.word	0xffffffff


	//   ....[1]....
        /*003c*/ 	.word	0xffffffff


	//   ....[2]....
        /*0040*/ 	.word	0xffffffff


	//   ....[3]....
        /*0044*/ 	.word	0xffffffff


	//   ....[4]....
        /*0048*/ 	.word	0xffffffff


	//   ....[5]....
        /*004c*/ 	.word	0xffffffff


	//   ....[6]....
        /*0050*/ 	.word	0xffffffff


	//   ....[7]....
        /*0054*/ 	.word	0xffffffff


	//   ....[8]....
        /*0058*/ 	.word	0xffffffff


	//   ....[9]....
        /*005c*/ 	.word	0xffffffff


	//   ....[10]....
        /*0060*/ 	.word	0xffffffff


	//   ....[11]....
        /*0064*/ 	.word	0xffffffff


	//   ....[12]....
        /*0068*/ 	.word	0xffffffff


	//   ....[13]....
        /*006c*/ 	.word	0xffffffff


	//   ....[14]....
        /*0070*/ 	.word	0xffffffff


	//   ....[15]....
        /*0074*/ 	.word	0xffffffff


	//   ....[16]....
        /*0078*/ 	.word	0xffffffff


	//   ....[17]....
        /*007c*/ 	.word	0xffffffff


	//   ....[18]....
        /*0080*/ 	.word	0xffffffff


	//   ....[19]....
        /*0084*/ 	.word	0xffffffff


	//   ....[20]....
        /*0088*/ 	.word	0xffffffff


	//   ....[21]....
        /*008c*/ 	.word	0xffffffff


	//   ....[22]....
        /*0090*/ 	.word	0xffffffff


	//   ....[23]....
        /*0094*/ 	.word	0xffffffff


	//   ....[24]....
        /*0098*/ 	.word	0xffffffff


	//   ....[25]....
        /*009c*/ 	.word	0xffffffff


	//   ....[26]....
        /*00a0*/ 	.word	0xffffffff


	//   ....[27]....
        /*00a4*/ 	.word	0xffffffff


	//   ....[28]....
        /*00a8*/ 	.word	0xffffffff


	//   ....[29]....
        /*00ac*/ 	.word	0xffffffff


	//   ....[30]....
        /*00b0*/ 	.word	0xffffffff


	//   ....[31]....
        /*00b4*/ 	.word	0xffffffff


	//   ....[32]....
        /*00b8*/ 	.word	0xffffffff


	//   ....[33]....
        /*00bc*/ 	.word	0xffffffff


	//   ....[34]....
        /*00c0*/ 	.word	0xffffffff


	//   ....[35]....
        /*00c4*/ 	.word	0xffffffff


	//   ....[36]....
        /*00c8*/ 	.word	0xffffffff


	//   ....[37]....
        /*00cc*/ 	.word	0xffffffff


	//   ....[38]....
        /*00d0*/ 	.word	0xffffffff


	//   ....[39]....
        /*00d4*/ 	.word	0xffffffff


	//   ....[40]....
        /*00d8*/ 	.word	0xffffffff


	//   ....[41]....
        /*00dc*/ 	.word	0xffffffff


	//   ....[42]....
        /*00e0*/ 	.word	0xffffffff


	//   ....[43]....
        /*00e4*/ 	.word	0xffffffff


	//   ....[44]....
        /*00e8*/ 	.word	0xffffffff


	//   ....[45]....
        /*00ec*/ 	.word	0xffffffff


	//   ....[46]....
        /*00f0*/ 	.word	0xffffffff


	//   ....[47]....
        /*00f4*/ 	.word	0xffffffff


	//   ....[48]....
        /*00f8*/ 	.word	0xffffffff


	//   ....[49]....
        /*00fc*/ 	.word	0xffffffff


	//   ....[50]....
        /*0100*/ 	.word	0xffffffff


	//   ....[51]....
        /*0104*/ 	.word	0xffffffff


	//   ....[52]....
        /*0108*/ 	.word	0xffffffff


	//   ....[53]....
        /*010c*/ 	.word	0xffffffff


	//   ....[54]....
        /*0110*/ 	.word	0xffffffff


	//   ....[55]....
        /*0114*/ 	.word	0xffffffff


	//   ....[56]....
        /*0118*/ 	.word	0xffffffff


	//   ....[57]....
        /*011c*/ 	.word	0xffffffff


	//   ....[58]....
        /*0120*/ 	.word	0xffffffff


	//   ....[59]....
        /*0124*/ 	.word	0xffffffff


	//   ....[60]....
        /*0128*/ 	.word	0x05000006


	//   ....[61]....
        /*012c*/ 	.word	0x05000006


	//   ....[62]....
        /*0130*/ 	.word	0x05000006


	//   ....[63]....
        /*0134*/ 	.word	0x05000006


	//   ....[64]....
        /*0138*/ 	.word	0x05000006


	//   ....[65]....
        /*013c*/ 	.word	0x05000006


	//   ....[66]....
        /*0140*/ 	.word	0x05000006


	//   ....[67]....
        /*0144*/ 	.word	0x05000006


	//   ....[68]....
        /*0148*/ 	.word	0x05000006


	//   ....[69]....
        /*014c*/ 	.word	0x05000006


	//   ....[70]....
        /*0150*/ 	.word	0x05000006


	//   ....[71]....
        /*0154*/ 	.word	0x05000006


	//   ....[72]....
        /*0158*/ 	.word	0x05000006


	//   ....[73]....
        /*015c*/ 	.word	0x05000006


	//   ....[74]....
        /*0160*/ 	.word	0x05000006


	//   ....[75]....
        /*0164*/ 	.word	0x05000006


	//   ....[76]....
        /*0168*/ 	.word	0x05000006


	//   ....[77]....
        /*016c*/ 	.word	0x05000006


	//   ....[78]....
        /*0170*/ 	.word	0x05000006


	//   ....[79]....
        /*0174*/ 	.word	0x05000006


	//   ....[80]....
        /*0178*/ 	.word	0x05000006


	//   ....[81]....
        /*017c*/ 	.word	0x05000006


	//   ....[82]....
        /*0180*/ 	.word	0x05000006


	//   ....[83]....
        /*0184*/ 	.word	0x05000006


	//   ....[84]....
        /*0188*/ 	.word	0x05000006


	//   ....[85]....
        /*018c*/ 	.word	0x05000006


	//   ....[86]....
        /*0190*/ 	.word	0x05000006


	//   ....[87]....
        /*0194*/ 	.word	0x05000006


	//   ....[88]....
        /*0198*/ 	.word	0x05000006


	//   ....[89]....
        /*019c*/ 	.word	0x05000006


	//   ....[90]....
        /*01a0*/ 	.word	0x05000006


	//   ....[91]....
        /*01a4*/ 	.word	0x05000006


	//----- nvinfo : EIATTR_COOP_GROUP_INSTR_OFFSETS
	.align		4
.L_1847:
        /*01a8*/ 	.byte	0x04, 0x28
        /*01aa*/ 	.short	(.L_1849 - .L_1848)


	//   ....[0]....
.L_1848:
        /*01ac*/ 	.word	0x00001780


	//   ....[1]....
        /*01b0*/ 	.word	0x00001d10


	//   ....[2]....
        /*01b4*/ 	.word	0x000021b0


	//   ....[3]....
        /*01b8*/ 	.word	0x00002700


	//   ....[4]....
        /*01bc*/ 	.word	0x00002e60


	//   ....[5]....
        /*01c0*/ 	.word	0x00003a30


	//   ....[6]....
        /*01c4*/ 	.word	0x000043c0


	//   ....[7]....
        /*01c8*/ 	.word	0x000054c0


	//   ....[8]....
        /*01cc*/ 	.word	0x00006140


	//   ....[9]....
        /*01d0*/ 	.word	0x00006150


	//   ....[10]....
        /*01d4*/ 	.word	0x00006190


	//   ....[11]....
        /*01d8*/ 	.word	0x000061a0


	//   ....[12]....
        /*01dc*/ 	.word	0x000061e0


	//   ....[13]....
        /*01e0*/ 	.word	0x000061f0


	//   ....[14]....
        /*01e4*/ 	.word	0x00006230


	//   ....[15]....
        /*01e8*/ 	.word	0x00006240


	//   ....[16]....
        /*01ec*/ 	.word	0x00006280


	//   ....[17]....
        /*01f0*/ 	.word	0x00006290


	//   ....[18]....
        /*01f4*/ 	.word	0x00006340


	//   ....[19]....
        /*01f8*/ 	.word	0x00006350


	//   ....[20]....
        /*01fc*/ 	.word	0x00006360


	//   ....[21]....
        /*0200*/ 	.word	0x00006370


	//   ....[22]....
        /*0204*/ 	.word	0x00006860


	//   ....[23]....
        /*0208*/ 	.word	0x00006880


	//   ....[24]....
        /*020c*/ 	.word	0x00006890


	//   ....[25]....
        /*0210*/ 	.word	0x000068a0


	//   ....[26]....
        /*0214*/ 	.word	0x000068f0


	//   ....[27]....
        /*0218*/ 	.word	0x00006910


	//   ....[28]....
        /*021c*/ 	.word	0x00006970


	//   ....[29]....
        /*0220*/ 	.word	0x00006980


	//   ....[30]....
        /*0224*/ 	.word	0x000069d0


	//   ....[31]....
        /*0228*/ 	.word	0x000069f0


	//   ....[32]....
        /*022c*/ 	.word	0x00006a40


	//   ....[33]....
        /*0230*/ 	.word	0x00006a60


	//   ....[34]....
        /*0234*/ 	.word	0x00006ac0


	//   ....[35]....
        /*0238*/ 	.word	0x00006ad0


	//   ....[36]....
        /*023c*/ 	.word	0x00006ae0


	//   ....[37]....
        /*0240*/ 	.word	0x00006af0


	//   ....[38]....
        /*0244*/ 	.word	0x00007dc0


	//   ....[39]....
        /*0248*/ 	.word	0x00007e00


	//   ....[40]....
        /*024c*/ 	.word	0x00007e70


	//   ....[41]....
        /*0250*/ 	.word	0x00007eb0


	//   ....[42]....
        /*0254*/ 	.word	0x00008040


	//   ....[43]....
        /*0258*/ 	.word	0x00008080


	//   ....[44]....
        /*025c*/ 	.word	0x00008210


	//   ....[45]....
        /*0260*/ 	.word	0x00008250


	//   ....[46]....
        /*0264*/ 	.word	0x000083e0


	//   ....[47]....
        /*0268*/ 	.word	0x00008420


	//   ....[48]....
        /*026c*/ 	.word	0x00008a20


	//   ....[49]....
        /*0270*/ 	.word	0x000091b0


	//   ....[50]....
        /*0274*/ 	.word	0x00009590


	//   ....[51]....
        /*0278*/ 	.word	0x000095e0


	//   ....[52]....
        /*027c*/ 	.word	0x00009640


	//   ....[53]....
        /*0280*/ 	.word	0x00009690


	//   ....[54]....
        /*0284*/ 	.word	0x000096b0


	//   ....[55]....
        /*0288*/ 	.word	0x00009820


	//   ....[56]....
        /*028c*/ 	.word	0x00009860


	//   ....[57]....
        /*0290*/ 	.word	0x000098c0


	//   ....[58]....
        /*0294*/ 	.word	0x00009910


	//   ....[59]....
        /*0298*/ 	.word	0x00009930


	//   ....[60]....
        /*029c*/ 	.word	0x00009d60


	//   ....[61]....
        /*02a0*/ 	.word	0x00009db0


	//   ....[62]....
        /*02a4*/ 	.word	0x00009e30


	//   ....[63]....
        /*02a8*/ 	.word	0x00009e80


	//   ....[64]....
        /*02ac*/ 	.word	0x00009f00


	//   ....[65]....
        /*02b0*/ 	.word	0x00009f50


	//   ....[66]....
        /*02b4*/ 	.word	0x00009fd0


	//   ....[67]....
        /*02b8*/ 	.word	0x0000a020


	//   ....[68]....
        /*02bc*/ 	.word	0x0000a0a0


	//   ....[69]....
        /*02c0*/ 	.word	0x0000a0f0


	//   ....[70]....
        /*02c4*/ 	.word	0x0000a180


	//   ....[71]....
        /*02c8*/ 	.word	0x0000a220


	//   ....[72]....
        /*02cc*/ 	.word	0x0000a2c0


	//   ....[73]....
        /*02d0*/ 	.word	0x0000a380


	//   ....[74]....
        /*02d4*/ 	.word	0x0000a3c0


	//   ....[75]....
        /*02d8*/ 	.word	0x0000a410


	//   ....[76]....
        /*02dc*/ 	.word	0x0000a4b0


	//   ....[77]....
        /*02e0*/ 	.word	0x0000a500


	//   ....[78]....
        /*02e4*/ 	.word	0x0000a5b0


	//   ....[79]....
        /*02e8*/ 	.word	0x0000a600


	//   ....[80]....
        /*02ec*/ 	.word	0x0000a6c0


	//   ....[81]....
        /*02f0*/ 	.word	0x0000a710


	//   ....[82]....
        /*02f4*/ 	.word	0x0000a7c0


	//   ....[83]....
        /*02f8*/ 	.word	0x0000a810


	//   ....[84]....
        /*02fc*/ 	.word	0x0000a8c0


	//   ....[85]....
        /*0300*/ 	.word	0x0000a910


	//   ....[86]....
        /*0304*/ 	.word	0x0000a9d0


	//   ....[87]....
        /*0308*/ 	.word	0x0000aa20


	//   ....[88]....
        /*030c*/ 	.word	0x0000aa50


	//   ....[89]....
        /*0310*/ 	.word	0x0000aad0


	//   ....[90]....
        /*0314*/ 	.word	0x0000ab10


	//   ....[91]....
        /*0318*/ 	.word	0x0000ab60


	//----- nvinfo : EIATTR_VRC_CTA_INIT_COUNT
	.align		4
.L_1849:
        /*031c*/ 	.byte	0x02, 0x4a
	.zero		1
	.zero		1


	//----- nvinfo : EIATTR_EXIT_INSTR_OFFSETS
	.align		4
        /*0320*/ 	.byte	0x04, 0x1c
        /*0322*/ 	.short	(.L_1851 - .L_1850)


	//   ....[0]....
.L_1850:
        /*0324*/ 	.word	0x00009a40


	//   ....[1]....
        /*0328*/ 	.word	0x00009d00


	//----- nvinfo : EIATTR_MAX_THREADS
	.align		4
.L_1851:
        /*032c*/ 	.byte	0x04, 0x05
        /*032e*/ 	.short	(.L_1853 - .L_1852)
.L_1852:
        /*0330*/ 	.word	0x00000040
        /*0334*/ 	.word	0x00000001
        /*0338*/ 	.word	0x00000001


	//----- nvinfo : EIATTR_CRS_STACK_SIZE
	.align		4
.L_1853:
        /*033c*/ 	.byte	0x04, 0x1e
        /*033e*/ 	.short	(.L_1855 - .L_1854)
.L_1854:
        /*0340*/ 	.word	0x00000000


	//----- nvinfo : EIATTR_CBANK_PARAM_SIZE
	.align		4
.L_1855:
        /*0344*/ 	.byte	0x03, 0x19
        /*0346*/ 	.short	0x01f0


	//----- nvinfo : EIATTR_PARAM_CBANK
	.align		4
        /*0348*/ 	.byte	0x04, 0x0a
        /*034a*/ 	.short	(.L_1857 - .L_1856)
	.align		4
.L_1856:
        /*034c*/ 	.word	index@(.nv.constant0._Z25selective_scan_bwd_kernelI32Selective_Scan_bwd_kernel_traitsILi64ELi16ELb0ELb1ELb0ELb0ELb1EN3c108BFloat16EfEEv12SSMParamsBwd)
        /*0350*/ 	.short	0x0380
        /*0352*/ 	.short	0x01f0


	//----- nvinfo : EIATTR_SW_WAR
	.align		4
.L_1857:
        /*0354*/ 	.byte	0x04, 0x36
        /*0356*/ 	.short	(.L_1859 - .L_1858)
.L_1858:
        /*0358*/ 	.word	0x00000008
.L_1859:


//--------------------- .nv.info._Z25selective_scan_bwd_kernelI32Selective_Scan_bwd_kernel_traitsILi64ELi16ELb0ELb1ELb0ELb1ELb0EN3c108BFloat16EfEEv12SSMParamsBwd --------------------------
	.section	.nv.info._Z25selective_scan_bwd_kernelI32Selective_Scan_bwd_kernel_traitsILi64ELi16ELb0ELb1ELb0ELb1ELb0EN3c108BFloat16EfEEv12SSMParamsBwd,"",@"SHT_CUDA_INFO"
	.sectionflags	@""
	.align	4


	//----- nvinfo : EIATTR_CUDA_API_VERSION
	.align		4
        /*0000*/ 	.byte	0x04, 0x37
        /*0002*/ 	.short	(.L_1861 - .L_1860)
.L_1860:
        /*0004*/ 	.word	0x00000082


	//----- nvinfo : EIATTR_KPARAM_INFO
	.align		4
.L_1861:
        /*0008*/ 	.byte	0x04, 0x17
        /*000a*/ 	.short	(.L_1863 - .L_1862)
.L_1862:
        /*000c*/ 	.word	0x00000000
        /*0010*/ 	.short	0x0000
        /*0012*/ 	.short	0x0000
        /*0014*/ 	.byte	0x00, 0xf0, 0xc1, 0x07


	//----- nvinfo : EIATTR_SPARSE_MMA_MASK
	.align		4
.L_1863:
        /*0018*/ 	.byte	0x03, 0x50
        /*001a*/ 	.short	0x0000


	//----- nvinfo : EIATTR_MAXREG_COUNT
	.align		4
        /*001c*/ 	.byte	0x03, 0x1b
        /*001e*/ 	.short	0x00ff


	//----- nvinfo : EIATTR_NUM_BARRIERS
	.align		4
        /*0020*/ 	.byte	0x02, 0x4c
        /*0022*/ 	.byte	0x01
	.zero		1


	//----- nvinfo : EIATTR_MERCURY_ISA_VERSION
	.align		4
        /*0024*/ 	.byte	0x03, 0x5f
        /*0026*/ 	.short	0x0101


	//----- nvinfo : EIATTR_INT_WARP_WIDE_INSTR_OFFSETS
	.align		4
        /*0028*/ 	.byte	0x04, 0x31
        /*002a*/ 	.short	(.L_1865 - .L_1864)


	//   ....[0]....
.L_1864:
        /*002c*/ 	.word	0x000057c0


	//----- nvinfo : EIATTR_COOP_GROUP_MASK_REGIDS
	.align		4
.L_1865:
        /*0030*/ 	.byte	0x04, 0x29
        /*0032*/ 	.short	(.L_1867 - .L_1866)


	//   ....[0]....
.L_1866:
        /*0034*/ 	.word	0xffffffff


	//   ....[1]....
        /*0038*/ 	.word	0xffffffff


	//   ....[2]....
        /*003c*/ 	.word	0xffffffff


	//   ....[3]....
        /*0040*/ 	.word	0xffffffff


	//   ....[4]....
        /*0044*/ 	.word	0xffffffff


	//   ....[5]....
        /*0048*/ 	.word	0xffffffff


	//   ....[6]....
        /*004c*/ 	.word	0xffffffff


	//   ....[7]....
        /*0050*/ 	.word	0xffffffff


	//   ....[8]....
        /*0054*/ 	.word	0xffffffff


	//   ....[9]....
        /*0058*/ 	.word	0xffffffff


	//   ....[10]....
        /*005c*/ 	.word	0xffffffff


	//   ....[11]....
        /*0060*/ 	.word	0xffffffff


	//   ....[12]....
        /*0064*/ 	.word	0xffffffff


	//   ....[13]....
        /*0068*/ 	.word	0xffffffff


	//   ....[14]....
        /*006c*/ 	.word	0xffffffff


	//   ....[15]....
        /*0070*/ 	.word	0xffffffff


	//   ....[16]....
        /*0074*/ 	.word	0xffffffff


	//   ....[17]....
        /*0078*/ 	.word	0xffffffff


	//   ....[18]....
        /*007c*/ 	.word	0xffffffff


	//   ....[19]....
        /*0080*/ 	.word	0xffffffff


	//   ....[20]....
        /*0084*/ 	.word	0xffffffff


	//   ....[21]....
        /*0088*/ 	.word	0xffffffff


	//   ....[22]....
        /*008c*/ 	.word	0xffffffff


	//   ....[23]....
        /*0090*/ 	.word	0xffffffff


	//   ....[24]....
        /*0094*/ 	.word	0xffffffff


	//   ....[25]....
        /*0098*/ 	.word	0xffffffff


	//   ....[26]....
        /*009c*/ 	.word	0xffffffff


	//   ....[27]....
        /*00a0*/ 	.word	0xffffffff


	//   ....[28]....
        /*00a4*/ 	.word	0xffffffff


	//   ....[29]....
        /*00a8*/ 	.word	0xffffffff


	//   ....[30]....
        /*00ac*/ 	.word	0xffffffff


	//   ....[31]....
        /*00b0*/ 	.word	0xffffffff


	//   ....[32]....
        /*00b4*/ 	.word	0xffffffff


	//   ....[33]....
        /*00b8*/ 	.word	0xffffffff


	//   ....[34]....
        /*00bc*/ 	.word	0xffffffff


	//   ....[35]....
        /*00c0*/ 	.word	0xffffffff


	//   ....[36]....
        /*00c4*/ 	.word	0xffffffff


	//   ....[37]....
        /*00c8*/ 	.word	0xffffffff


	//   ....[38]....
        /*00cc*/ 	.word	0xffffffff


	//   ....[39]....
        /*00d0*/ 	.word	0xffffffff


	//   ....[40]....
        /*00d4*/ 	.word	0xffffffff


	//   ....[41]....
        /*00d8*/ 	.word	0xffffffff


	//   ....[42]....
        /*00dc*/ 	.word	0xffffffff


	//   ....[43]....
        /*00e0*/ 	.word	0xffffffff


	//   ....[44]....
        /*00e4*/ 	.word	0xffffffff


	//   ....[45]....
        /*00e8*/ 	.word	0xffffffff


	//   ....[46]....
        /*00ec*/ 	.word	0xffffffff


	//   ....[47]....
        /*00f0*/ 	.word	0xffffffff


	//   ....[48]....
        /*00f4*/ 	.word	0xffffffff


	//   ....[49]....
        /*00f8*/ 	.word	0xffffffff


	//   ....[50]....
        /*00fc*/ 	.word	0xffffffff


	//   ....[51]....
        /*0100*/ 	.word	0xffffffff


	//   ....[52]....
        /*0104*/ 	.word	0xffffffff


	//   ....[53]....
        /*0108*/ 	.word	0xffffffff


	//   ....[54]....
        /*010c*/ 	.word	0xffffffff


	//   ....[55]....
        /*0110*/ 	.word	0xffffffff


	//   ....[56]....
        /*0114*/ 	.word	0xffffffff


	//   ....[57]....
        /*0118*/ 	.word	0x050000f2


	//   ....[58]....
        /*011c*/ 	.word	0x050000f2


	//   ....[59]....
        /*0120*/ 	.word	0x050000f2


	//   ....[60]....
        /*0124*/ 	.word	0x050000f2


	//   ....[61]....
        /*0128*/ 	.word	0x050000f2


	//   ....[62]....
        /*012c*/ 	.word	0x050000f2


	//   ....[63]....
        /*0130*/ 	.word	0x050000f2


	//   ....[64]....
        /*0134*/ 	.word	0x050000f2


	//   ....[65]....
        /*0138*/ 	.word	0x050000f2


	//   ....[66]....
        /*013c*/ 	.word	0x050000f2


	//   ....[67]....
        /*0140*/ 	.word	0x050000f2


	//   ....[68]....
        /*0144*/ 	.word	0x050000f2


	//   ....[69]....
        /*0148*/ 	.word	0x050000f2


	//   ....[70]....
        /*014c*/ 	.word	0x050000f2


	//   ....[71]....
        /*0150*/ 	.word	0x050000f2


	//   ....[72]....
        /*0154*/ 	.word	0x050000f2


	//   ....[73]....
        /*0158*/ 	.word	0x050000f2


	//   ....[74]....
        /*015c*/ 	.word	0x050000f2


	//   ....[75]....
        /*0160*/ 	.word	0x050000f2


	//   ....[76]....
        /*0164*/ 	.word	0x050000f2


	//   ....[77]....
        /*0168*/ 	.word	0x050000f2


	//   ....[78]....
        /*016c*/ 	.word	0x050000f2


	//   ....[79]....
        /*0170*/ 	.word	0x050000f2


	//   ....[80]....
        /*0174*/ 	.word	0x050000f2


	//   ....[81]....
        /*0178*/ 	.word	0x050000f2


	//   ....[82]....
        /*017c*/ 	.word	0x050000f2


	//   ....[83]....
        /*0180*/ 	.word	0x050000f2


	//   ....[84]....
        /*0184*/ 	.word	0x050000f2


	//   ....[85]....
        /*0188*/ 	.word	0x050000f2


	//   ....[86]....
        /*018c*/ 	.word	0x050000f2


	//   ....[87]....
        /*0190*/ 	.word	0x050000f2


	//   ....[88]....
        /*0194*/ 	.word	0x050000f2


	//----- nvinfo : EIATTR_COOP_GROUP_INSTR_OFFSETS
	.align		4
.L_1867:
        /*0198*/ 	.byte	0x04, 0x28
        /*019a*/ 	.short	(.L_1869 - .L_1868)


	//   ....[0]....
.L_1868:
        /*019c*/ 	.word	0x00001630


	//   ....[1]....
        /*01a0*/ 	.word	0x00001b80


	//   ....[2]....
        /*01a4*/ 	.word	0x00002130


	//   ....[3]....
        /*01a8*/ 	.word	0x000050d0


	//   ....[4]....
        /*01ac*/ 	.word	0x00005d70


	//   ....[5]....
        /*01b0*/ 	.word	0x00005d90


	//   ....[6]....
        /*01b4*/ 	.word	0x00005dd0


	//   ....[7]....
        /*01b8*/ 	.word	0x00005de0


	//   ....[8]....
        /*01bc*/ 	.word	0x00005e20


	//   ....[9]....
        /*01c0*/ 	.word	0x00005e30


	//   ....[10]....
        /*01c4*/ 	.word	0x00005e70


	//   ....[11]....
        /*01c8*/ 	.word	0x00005e80


	//   ....[12]....
        /*01cc*/ 	.word	0x00005ec0


	//   ....[13]....
        /*01d0*/ 	.word	0x00005ed0


	//   ....[14]....
        /*01d4*/ 	.word	0x00005f80


	//   ....[15]....
        /*01d8*/ 	.word	0x00005f90


	//   ....[16]....
        /*01dc*/ 	.word	0x00005fa0


	//   ....[17]....
        /*01e0*/ 	.word	0x00005fb0


	//   ....[18]....
        /*01e4*/ 	.word	0x00006490


	//   ....[19]....
        /*01e8*/ 	.word	0x000064b0


	//   ....[20]....
        /*01ec*/ 	.word	0x000064c0


	//   ....[21]....
        /*01f0*/ 	.word	0x000064d0


	//   ....[22]....
        /*01f4*/ 	.word	0x00006520


	//   ....[23]....
        /*01f8*/ 	.word	0x00006540


	//   ....[24]....
        /*01fc*/ 	.word	0x000065a0


	//   ....[25]....
        /*0200*/ 	.word	0x000065b0


	//   ....[26]....
        /*0204*/ 	.word	0x00006600


	//   ....[27]....
        /*0208*/ 	.word	0x00006620


	//   ....[28]....
        /*020c*/ 	.word	0x00006680


	//   ....[29]....
        /*0210*/ 	.word	0x00006690


	//   ....[30]....
        /*0214*/ 	.word	0x000066e0


	//   ....[31]....
        /*0218*/ 	.word	0x00006700


	//   ....[32]....
        /*021c*/ 	.word	0x00006710


	//   ....[33]....
        /*0220*/ 	.word	0x00006720


	//   ....[34]....
        /*0224*/ 	.word	0x000079d0


	//   ....[35]....
        /*0228*/ 	.word	0x00007a10


	//   ....[36]....
        /*022c*/ 	.word	0x00007af0


	//   ....[37]....
        /*0230*/ 	.word	0x00007b30


	//   ....[38]....
        /*0234*/ 	.word	0x00007cc0


	//   ....[39]....
        /*0238*/ 	.word	0x00007d00


	//   ....[40]....
        /*023c*/ 	.word	0x00007e90


	//   ....[41]....
        /*0240*/ 	.word	0x00007ed0


	//   ....[42]....
        /*0244*/ 	.word	0x00008060


	//   ....[43]....
        /*0248*/ 	.word	0x000080a0


	//   ....[44]....
        /*024c*/ 	.word	0x000087e0


	//   ....[45]....
        /*0250*/ 	.word	0x00009010


	//   ....[46]....
        /*0254*/ 	.word	0x00009900


	//   ....[47]....
        /*0258*/ 	.word	0x00009f10


	//   ....[48]....
        /*025c*/ 	.word	0x00009f60


	//   ....[49]....
        /*0260*/ 	.word	0x00009fc0


	//   ....[50]....
        /*0264*/ 	.word	0x0000a010


	//   ....[51]....
        /*0268*/ 	.word	0x0000a030


	//   ....[52]....
        /*026c*/ 	.word	0x0000a1a0


	//   ....[53]....
        /*0270*/ 	.word	0x0000a1e0


	//   ....[54]....
        /*0274*/ 	.word	0x0000a240


	//   ....[55]....
        /*0278*/ 	.word	0x0000a290


	//   ....[56]....
        /*027c*/ 	.word	0x0000a2b0


	//   ....[57]....
        /*0280*/ 	.word	0x0000a6e0


	//   ....[58]....
        /*0284*/ 	.word	0x0000a730


	//   ....[59]....
        /*0288*/ 	.word	0x0000a7c0


	//   ....[60]....
        /*028c*/ 	.word	0x0000a810


	//   ....[61]....
        /*0290*/ 	.word	0x0000a890


	//   ....[62]....
        /*0294*/ 	.word	0x0000a8e0


	//   ....[63]....
        /*0298*/ 	.word	0x0000a960


	//   ....[64]....
        /*029c*/ 	.word	0x0000a9b0


	//   ....[65]....
        /*02a0*/ 	.word	0x0000aa30


	//   ....[66]....
        /*02a4*/ 	.word	0x0000aa80


	//   ....[67]....
        /*02a8*/ 	.word	0x0000ab10


	//   ....[68]....
        /*02ac*/ 	.word	0x0000abb0


	//   ....[69]....
        /*02b0*/ 	.word	0x0000ac50


	//   ....[70]....
        /*02b4*/ 	.word	0x0000ad10


	//   ....[71]....
        /*02b8*/ 	.word	0x0000ad50


	//   ....[72]....
        /*02bc*/ 	.word	0x0000ada0


	//   ....[73]....
        /*02c0*/ 	.word	0x0000ae30


	//   ....[74]....
        /*02c4*/ 	.word	0x0000ae80


	//   ....[75]....
        /*02c8*/ 	.word	0x0000af30


	//   ....[76]....
        /*02cc*/ 	.word	0x0000af80


	//   ....[77]....
        /*02d0*/ 	.word	0x0000b040


	//   ....[78]....
        /*02d4*/ 	.word	0x0000b090


	//   ....[79]....
        /*02d8*/ 	.word	0x0000b140


	//   ....[80]....
        /*02dc*/ 	.word	0x0000b190


	//   ....[81]....
        /*02e0*/ 	.word	0x0000b240


	//   ....[82]....
        /*02e4*/ 	.word	0x0000b290


	//   ....[83]....
        /*02e8*/ 	.word	0x0000b360


	//   ....[84]....
        /*02ec*/ 	.word	0x0000b3b0


	//   ....[85]....
        /*02f0*/ 	.word	0x0000b3e0


	//   ....[86]....
        /*02f4*/ 	.word	0x0000b460


	//   ....[87]....
        /*02f8*/ 	.word	0x0000b490


	//   ....[88]....
        /*02fc*/ 	.word	0x0000b4e0


	//----- nvinfo : EIATTR_VRC_CTA_INIT_COUNT
	.align		4
.L_1869:
        /*0300*/ 	.byte	0x02, 0x4a
	.zero		1
	.zero		1


	//----- nvinfo : EIATTR_EXIT_INSTR_OFFSETS
	.align		4
        /*0304*/ 	.byte	0x04, 0x1c
        /*0306*/ 	.short	(.L_1871 - .L_1870)


	//   ....[0]....
.L_1870:
        /*0308*/ 	.word	0x0000a3c0


	//   ....[1]....
        /*030c*/ 	.word	0x0000a680


	//----- nvinfo : EIATTR_MAX_THREADS
	.align		4
.L_1871:
        /*0310*/ 	.byte	0x04, 0x05
        /*0312*/ 	.short	(.L_1873 - .L_1872)
.L_1872:
        /*0314*/ 	.word	0x00000040
        /*0318*/ 	.word	0x00000001
        /*031c*/ 	.word	0x00000001


	//----- nvinfo : EIATTR_CRS_STACK_SIZE
	.align		4
.L_1873:
        /*0320*/ 	.byte	0x04, 0x1e
        /*0322*/ 	.short	(.L_1875 - .L_1874)
.L_1874:
        /*0324*/ 	.word	0x00000000


	//----- nvinfo : EIATTR_CBANK_PARAM_SIZE
	.align		4
.L_1875:
        /*0328*/ 	.byte	0x03, 0x19
        /*032a*/ 	.short	0x01f0


	//----- nvinfo : EIATTR_PARAM_CBANK
	.align		4
        /*032c*/ 	.byte	0x04, 0x0a
        /*032e*/ 	.short	(.L_1877 - .L_1876)
	.align		4
.L_1876:
        /*0330*/ 	.word	index@(.nv.constant0._Z25selective_scan_bwd_kernelI32Selective_Scan_bwd_kernel_traitsILi64ELi16ELb0ELb1ELb0ELb1ELb0EN3c108BFloat16EfEEv12SSMParamsBwd)
        /*0334*/ 	.short	0x0380
        /*0336*/ 	.short	0x01f0


	//----- nvinfo : EIATTR_SW_WAR
	.align		4
.L_1877:
        /*0338*/ 	.byte	0x04, 0x36
        /*033a*/ 	.short	(.L_1879 - .L_1878)
.L_1878:
        /*033c*/ 	.word	0x00000008
.L_1879:


//--------------------- .nv.info._Z25selective_scan_bwd_kernelI32Selective_Scan_bwd_kernel_traitsILi64ELi16ELb0ELb1ELb0ELb1ELb1EN3c108BFloat16EfEEv12SSMParamsBwd --------------------------
	.section	.nv.info._Z25selective_scan_bwd_kernelI32Selective_Scan_bwd_kernel_traitsILi64ELi16ELb0ELb1ELb0ELb1ELb1EN3c108BFloat16EfEEv12SSMParamsBwd,"",@"SHT_CUDA_INFO"
	.sectionflags	@""
	.align	4


	//----- nvinfo : EIATTR_CUDA_API_VERSION
	.align		4
        /*0000*/ 	.byte	0x04, 0x37
        /*0002*/ 	.short	(.L_1881 - .L_1880)
.L_1880:
        /*0004*/ 	.word	0x00000082


	//----- nvinfo : EIATTR_KPARAM_INFO
	.align		4
.L_1881:
        /*0008*/ 	.byte	0x04, 0x17
        /*000a*/ 	.short	(.L_1883 - .L_1882)
.L_1882:
        /*000c*/ 	.word	0x00000000
        /*0010*/ 	.short	0x0000
        /*0012*/ 	.short	0x0000
        /*0014*/ 	.byte	0x00, 0xf0, 0xc1, 0x07


	//----- nvinfo : EIATTR_SPARSE_MMA_MASK
	.align		4
.L_1883:
        /*0018*/ 	.byte	0x03, 0x50
        /*001a*/ 	.short	0x0000


	//----- nvinfo : EIATTR_MAXREG_COUNT
	.align		4
        /*001c*/ 	.byte	0x03, 0x1b
        /*001e*/ 	.short	0x00ff


	//----- nvinfo : EIATTR_NUM_BARRIERS
	.align		4
        /*0020*/ 	.byte	0x02, 0x4c
        /*0022*/ 	.byte	0x01
	.zero		1


	//----- nvinfo : EIATTR_MERCURY_ISA_VERSION
	.align		4
        /*0024*/ 	.byte	0x03, 0x5f
        /*0026*/ 	.short	0x0101


	//----- nvinfo : EIATTR_INT_WARP_WIDE_INSTR_OFFSETS
	.align		4
        /*0028*/ 	.byte	0x04, 0x31
        /*002a*/ 	.short	(.L_1885 - .L_1884)


	//   ....[0]....
.L_1884:
        /*002c*/ 	.word	0x00008c00


	//   ....[1]....
        /*0030*/ 	.word	0x00009330


	//----- nvinfo : EIATTR_COOP_GROUP_MASK_REGIDS
	.align		4
.L_1885:
        /*0034*/ 	.byte	0x04, 0x29
        /*0036*/ 	.short	(.L_1887 - .L_1886)


	//   ....[0]....
.L_1886:
        /*0038*/ 	.word	0xffffffff


	//   ....[1]....
        /*003c*/ 	.word	0xffffffff


	//   ....[2]....
        /*0040*/ 	.word	0xffffffff


	//   ....[3]....
        /*0044*/ 	.word	0xffffffff


	//   ....[4]....
        /*0048*/ 	.word	0xffffffff


	//   ....[5]....
        /*004c*/ 	.word	0xffffffff


	//   ....[6]....
        /*0050*/ 	.word	0xffffffff


	//   ....[7]....
        /*0054*/ 	.word	0xffffffff


	//   ....[8]....
        /*0058*/ 	.word	0xffffffff


	//   ....[9]....
        /*005c*/ 	.word	0xffffffff


	//   ....[10]....
        /*0060*/ 	.word	0xffffffff


	//   ....[11]....
        /*0064*/ 	.word	0xffffffff


	//   ....[12]....
        /*0068*/ 	.word	0xffffffff


	//   ....[13]....
        /*006c*/ 	.word	0xffffffff


	//   ....[14]....
        /*0070*/ 	.word	0xffffffff


	//   ....[15]....
        /*0074*/ 	.word	0xffffffff


	//   ....[16]....
        /*0078*/ 	.word	0xffffffff


	//   ....[17]....
        /*007c*/ 	.word	0xffffffff


	//   ....[18]....
        /*0080*/ 	.word	0xffffffff


	//   ....[19]....
        /*0084*/ 	.word	0xffffffff


	//   ....[20]....
        /*0088*/ 	.word	0xffffffff


	//   ....[21]....
        /*008c*/ 	.word	0xffffffff


	//   ....[22]....
        /*0090*/ 	.word	0xffffffff


	//   ....[23]....
        /*0094*/ 	.word	0xffffffff


	//   ....[24]....
        /*0098*/ 	.word	0xffffffff


	//   ....[25]....
        /*009c*/ 	.word	0xffffffff


	//   ....[26]....
        /*00a0*/ 	.word	0xffffffff


	//   ....[27]....
        /*00a4*/ 	.word	0xffffffff


	//   ....[28]....
        /*00a8*/ 	.word	0xffffffff


	//   ....[29]....
        /*00ac*/ 	.word	0xffffffff


	//   ....[30]....
        /*00b0*/ 	.word	0xffffffff


	//   ....[31]....
        /*00b4*/ 	.word	0xffffffff


	//   ....[32]....
        /*00b8*/ 	.word	0xffffffff


	//   ....[33]....
        /*00bc*/ 	.word	0xffffffff


	//   ....[34]....
        /*00c0*/ 	.word	0xffffffff


	//   ....[35]....
        /*00c4*/ 	.word	0xffffffff


	//   ....[36]....
        /*00c8*/ 	.word	0xffffffff


	//   ....[37]....
        /*00cc*/ 	.word	0xffffffff


	//   ....[38]....
        /*00d0*/ 	.word	0xffffffff


	//   ....[39]....
        /*00d4*/ 	.word	0xffffffff


	//   ....[40]....
        /*00d8*/ 	.word	0xffffffff


	//   ....[41]....
        /*00dc*/ 	.word	0xffffffff


	//   ....[42]....
        /*00e0*/ 	.word	0xffffffff


	//   ....[43]....
        /*00e4*/ 	.word	0xffffffff


	//   ....[44]....
        /*00e8*/ 	.word	0xffffffff


	//   ....[45]....
        /*00ec*/ 	.word	0xffffffff


	//   ....[46]....
        /*00f0*/ 	.word	0xffffffff


	//   ....[47]....
        /*00f4*/ 	.word	0xffffffff


	//   ....[48]....
        /*00f8*/ 	.word	0xffffffff


	//   ....[49]....
        /*00fc*/ 	.word	0xffffffff


	//   ....[50]....
        /*0100*/ 	.word	0xffffffff


	//   ....[51]....
        /*0104*/ 	.word	0xffffffff


	//   ....[52]....
        /*0108*/ 	.word	0xffffffff


	//   ....[53]....
        /*010c*/ 	.word	0xffffffff


	//   ....[54]....
        /*0110*/ 	.word	0xffffffff


	//   ....[55]....
        /*0114*/ 	.word	0xffffffff


	//   ....[56]....
        /*0118*/ 	.word	0xffffffff


	//   ....[57]....
        /*011c*/ 	.word	0xffffffff


	//   ....[58]....
        /*0120*/ 	.word	0xffffffff


	//   ....[59]....
        /*0124*/ 	.word	0xffffffff


	//   ....[60]....
        /*0128*/ 	.word	0xffffffff


	//   ....[61]....
        /*012c*/ 	.word	0x05000006


	//   ....[62]....
        /*0130*/ 	.word	0x05000006


	//   ....[63]....
        /*0134*/ 	.word	0x05000006


	//   ....[64]....
        /*0138*/ 	.word	0x05000006


	//   ....[65]....
        /*013c*/ 	.word	0x05000006


	//   ....[66]....
        /*0140*/ 	.word	0x05000006


	//   ....[67]....
        /*0144*/ 	.word	0x05000006


	//   ....[68]....
        /*0148*/ 	.word	0x05000006


	//   ....[69]....
        /*014c*/ 	.word	0x05000006


	//   ....[70]....
        /*0150*/ 	.word	0x05000006


	//   ....[71]....
        /*0154*/ 	.word	0x05000006


	//   ....[72]....
        /*0158*/ 	.word	0x05000006


	//   ....[73]....
        /*015c*/ 	.word	0x05000006


	//   ....[74]....
        /*0160*/ 	.word	0x05000006


	//   ....[75]....
        /*0164*/ 	.word	0x05000006


	//   ....[76]....
        /*0168*/ 	.word	0x05000006


	//   ....[77]....
        /*016c*/ 	.word	0x05000006


	//   ....[78]....
        /*0170*/ 	.word	0x05000006


	//   ....[79]....
        /*0174*/ 	.word	0x05000006


	//   ....[80]....
        /*0178*/ 	.word	0x05000006


	//   ....[81]....
        /*017c*/ 	.word	0x05000006


	//   ....[82]....
        /*0180*/ 	.word	0x05000006


	//   ....[83]....
        /*0184*/ 	.word	0x05000006


	//   ....[84]....
        /*0188*/ 	.word	0x05000006


	//   ....[85]....
        /*018c*/ 	.word	0x05000006


	//   ....[86]....
        /*0190*/ 	.word	0x05000006


	//   ....[87]....
        /*0194*/ 	.word	0x05000006


	//   ....[88]....
        /*0198*/ 	.word	0x05000006


	//   ....[89]....
        /*019c*/ 	.word	0x05000006


	//   ....[90]....
        /*01a0*/ 	.word	0x05000006


	//   ....[91]....
        /*01a4*/ 	.word	0x05000006


	//   ....[92]....
        /*01a8*/ 	.word	0x05000006


	//----- nvinfo : EIATTR_COOP_GROUP_INSTR_OFFSETS
	.align		4
.L_1887:
        /*01ac*/ 	.byte	0x04, 0x28
        /*01ae*/ 	.short	(.L_1889 - .L_1888)


	//   ....[0]....
.L_1888:
        /*01b0*/ 	.word	0x000016c0


	//   ....[1]....
        /*01b4*/ 	.word	0x00001cc0


	//   ....[2]....
        /*01b8*/ 	.word	0x00002350


	//   ....[3]....
        /*01bc*/ 	.word	0x00004e30


	//   ....[4]....
        /*01c0*/ 	.word	0x00005560


	//   ....[5]....
        /*01c4*/ 	.word	0x000061f0


	//   ....[6]....
        /*01c8*/ 	.word	0x00006bc0


	//   ....[7]....
        /*01cc*/ 	.word	0x00007b40


	//   ....[8]....
        /*01d0*/ 	.word	0x000087a0


	//   ....[9]....
        /*01d4*/ 	.word	0x000087b0


	//   ....[10]....
        /*01d8*/ 	.word	0x000087f0


	//   ....[11]....
        /*01dc*/ 	.word	0x00008800


	//   ....[12]....
        /*01e0*/ 	.word	0x00008840


	//   ....[13]....
        /*01e4*/ 	.word	0x00008850


	//   ....[14]....
        /*01e8*/ 	.word	0x00008890


	//   ....[15]....
        /*01ec*/ 	.word	0x000088a0


	//   ....[16]....
        /*01f0*/ 	.word	0x000088e0


	//   ....[17]....
        /*01f4*/ 	.word	0x000088f0


	//   ....[18]....
        /*01f8*/ 	.word	0x000089a0


	//   ....[19]....
        /*01fc*/ 	.word	0x000089b0


	//   ....[20]....
        /*0200*/ 	.word	0x000089c0


	//   ....[21]....
        /*0204*/ 	.word	0x000089d0


	//   ....[22]....
        /*0208*/ 	.word	0x00008ee0


	//   ....[23]....
        /*020c*/ 	.word	0x00008f00


	//   ....[24]....
        /*0210*/ 	.word	0x00008f10


	//   ....[25]....
        /*0214*/ 	.word	0x00008f20


	//   ....[26]....
        /*0218*/ 	.word	0x00008f70


	//   ....[27]....
        /*021c*/ 	.word	0x00008f90


	//   ....[28]....
        /*0220*/ 	.word	0x00008ff0


	//   ....[29]....
        /*0224*/ 	.word	0x00009000


	//   ....[30]....
        /*0228*/ 	.word	0x00009050


	//   ....[31]....
        /*022c*/ 	.word	0x00009070


	//   ....[32]....
        /*0230*/ 	.word	0x000090c0


	//   ....[33]....
        /*0234*/ 	.word	0x000090e0


	//   ....[34]....
        /*0238*/ 	.word	0x00009140


	//   ....[35]....
        /*023c*/ 	.word	0x00009150


	//   ....[36]....
        /*0240*/ 	.word	0x00009160


	//   ....[37]....
        /*0244*/ 	.word	0x00009170


	//   ....[38]....
        /*0248*/ 	.word	0x0000a440


	//   ....[39]....
        /*024c*/ 	.word	0x0000a480


	//   ....[40]....
        /*0250*/ 	.word	0x0000a610


	//   ....[41]....
        /*0254*/ 	.word	0x0000a650


	//   ....[42]....
        /*0258*/ 	.word	0x0000a7e0


	//   ....[43]....
        /*025c*/ 	.word	0x0000a820


	//   ....[44]....
        /*0260*/ 	.word	0x0000a9b0


	//   ....[45]....
        /*0264*/ 	.word	0x0000a9f0


	//   ....[46]....
        /*0268*/ 	.word	0x0000ab80


	//   ....[47]....
        /*026c*/ 	.word	0x0000abb0


	//   ....[48]....
        /*0270*/ 	.word	0x0000b220


	//   ....[49]....
        /*0274*/ 	.word	0x0000ba90


	//   ....[50]....
        /*0278*/ 	.word	0x0000c370


	//   ....[51]....
        /*027c*/ 	.word	0x0000c970


	//   ....[52]....
        /*0280*/ 	.word	0x0000c9c0


	//   ....[53]....
        /*0284*/ 	.word	0x0000ca20


	//   ....[54]....
        /*0288*/ 	.word	0x0000ca70


	//   ....[55]....
        /*028c*/ 	.word	0x0000ca90


	//   ....[56]....
        /*0290*/ 	.word	0x0000cc00


	//   ....[57]....
        /*0294*/ 	.word	0x0000cc30


	//   ....[58]....
        /*0298*/ 	.word	0x0000cc90


	//   ....[59]....
        /*029c*/ 	.word	0x0000ccf0


	//   ....[60]....
        /*02a0*/ 	.word	0x0000cd10


	//   ....[61]....
        /*02a4*/ 	.word	0x0000d140


	//   ....[62]....
        /*02a8*/ 	.word	0x0000d190


	//   ....[63]....
        /*02ac*/ 	.word	0x0000d210


	//   ....[64]....
        /*02b0*/ 	.word	0x0000d260


	//   ....[65]....
        /*02b4*/ 	.word	0x0000d2e0


	//   ....[66]....
        /*02b8*/ 	.word	0x0000d330


	//   ....[67]....
        /*02bc*/ 	.word	0x0000d3b0


	//   ....[68]....
        /*02c0*/ 	.word	0x0000d400


	//   ....[69]....
        /*02c4*/ 	.word	0x0000d480


	//   ....[70]....
        /*02c8*/ 	.word	0x0000d4d0


	//   ....[71]....
        /*02cc*/ 	.word	0x0000d560


	//   ....[72]....
        /*02d0*/ 	.word	0x0000d600


	//   ....[73]....
        /*02d4*/ 	.word	0x0000d6a0


	//   ....[74]....
        /*02d8*/ 	.word	0x0000d760


	//   ....[75]....
        /*02dc*/ 	.word	0x0000d790


	//   ....[76]....
        /*02e0*/ 	.word	0x0000d7f0


	//   ....[77]....
        /*02e4*/ 	.word	0x0000d890


	//   ....[78]....
        /*02e8*/ 	.word	0x0000d8e0


	//   ....[79]....
        /*02ec*/ 	.word	0x0000d990


	//   ....[80]....
        /*02f0*/ 	.word	0x0000d9e0


	//   ....[81]....
        /*02f4*/ 	.word	0x0000daa0


	//   ....[82]....
        /*02f8*/ 	.word	0x0000daf0


	//   ....[83]....
        /*02fc*/ 	.word	0x0000dba0


	//   ....[84]....
        /*0300*/ 	.word	0x0000dbf0


	//   ....[85]....
        /*0304*/ 	.word	0x0000dca0


	//   ....[86]....
        /*0308*/ 	.word	0x0000dcf0


	//   ....[87]....
        /*030c*/ 	.word	0x0000ddc0


	//   ....[88]....
        /*0310*/ 	.word	0x0000de10


	//   ....[89]....
        /*0314*/ 	.word	0x0000de40


	//   ....[90]....
        /*0318*/ 	.word	0x0000dec0


	//   ....[91]....
        /*031c*/ 	.word	0x0000df00


	//   ....[92]....
        /*0320*/ 	.word	0x0000df50


	//----- nvinfo : EIATTR_VRC_CTA_INIT_COUNT
	.align		4
.L_1889:
        /*0324*/ 	.byte	0x02, 0x4a
	.zero		1
	.zero		1


	//----- nvinfo : EIATTR_EXIT_INSTR_OFFSETS
	.align		4
        /*0328*/ 	.byte	0x04, 0x1c
        /*032a*/ 	.short	(.L_1891 - .L_1890)


	//   ....[0]....
.L_1890:
        /*032c*/ 	.word	0x0000ce20


	//   ....[1]....
        /*0330*/ 	.word	0x0000d0e0


	//----- nvinfo : EIATTR_MAX_THREADS
	.align		4
.L_1891:
        /*0334*/ 	.byte	0x04, 0x05
        /*0336*/ 	.short	(.L_1893 - .L_1892)
.L_1892:
        /*0338*/ 	.word	0x00000040
        /*033c*/ 	.word	0x00000001
        /*0340*/ 	.word	0x00000001


	//----- nvinfo : EIATTR_CRS_STACK_SIZE
	.align		4
.L_1893:
        /*0344*/ 	.byte	0x04, 0x1e
        /*0346*/ 	.short	(.L_1895 - .L_1894)
.L_1894:
        /*0348*/ 	.word	0x00000000


	//----- nvinfo : EIATTR_CBANK_PARAM_SIZE
	.align		4
.L_1895:
        /*034c*/ 	.byte	0x03, 0x19
        /*034e*/ 	.short	0x01f0


	//----- nvinfo : EIATTR_PARAM_CBANK
	.align		4
        /*0350*/ 	.byte	0x04, 0x0a
        /*0352*/ 	.short	(.L_1897 - .L_1896)
	.align		4
.L_1896:
        /*0354*/ 	.word	index@(.nv.constant0._Z25selective_scan_bwd_kernelI32Selective_Scan_bwd_kernel_traitsILi64ELi16ELb0ELb1ELb0ELb1ELb1EN3c108BFloat16EfEEv12SSMParamsBwd)
        /*0358*/ 	.short	0x0380
        /*035a*/ 	.short	0x01f0


	//----- nvinfo : EIATTR_SW_WAR
	.align		4
.L_1897:
        /*035c*/ 	.byte	0x04, 0x36
        /*035e*/ 	.short	(.L_1899 - .L_1898)
.L_1898:
        /*0360*/ 	.word	0x00000008
.L_1899:


//--------------------- .nv.info._Z25selective_scan_bwd_kernelI32Selective_Scan_bwd_kernel_traitsILi64ELi16ELb0ELb1ELb1ELb0ELb0EN3c108BFloat16EfEEv12SSMParamsBwd --------------------------
	.section	.nv.info._Z25selective_scan_bwd_kernelI32Selective_Scan_bwd_kernel_traitsILi64ELi16ELb0ELb1ELb1ELb0ELb0EN3c108BFloat16EfEEv12SSMParamsBwd,"",@"SHT_CUDA_INFO"
	.sectionflags	@""
	.align	4


	//----- nvinfo : EIATTR_CUDA_API_VERSION
	.align		4
        /*0000*/ 	.byte	0x04, 0x37
        /*0002*/ 	.short	(.L_1901 - .L_1900)
.L_1900:
        /*0004*/ 	.word	0x00000082


	//----- nvinfo : EIATTR_KPARAM_INFO
	.align		4
.L_1901:
        /*0008*/ 	.byte	0x04, 0x17
        /*000a*/ 	.short	(.L_1903 - .L_1902)
.L_1902:
        /*000c*/ 	.word	0x00000000
        /*0010*/ 	.short	0x0000
        /*0012*/ 	.short	0x0000
        /*0014*/ 	.byte	0x00, 0xf0, 0xc1, 0x07


	//----- nvinfo : EIATTR_SPARSE_MMA_MASK
	.align		4
.L_1903:
        /*0018*/ 	.byte	0x03, 0x50
        /*001a*/ 	.short	0x0000


	//----- nvinfo : EIATTR_MAXREG_COUNT
	.align		4
        /*001c*/ 	.byte	0x03, 0x1b
        /*001e*/ 	.short	0x00ff


	//----- nvinfo : EIATTR_NUM_BARRIERS
	.align		4
        /*0020*/ 	.byte	0x02, 0x4c
        /*0022*/ 	.byte	0x01
	.zero		1


	//----- nvinfo : EIATTR_MERCURY_ISA_VERSION
	.align		4
        /*0024*/ 	.byte	0x03, 0x5f
        /*0026*/ 	.short	0x0101


	//----- nvinfo : EIATTR_INT_WARP_WIDE_INSTR_OFFSETS
	.align		4
        /*0028*/ 	.byte	0x04, 0x31
        /*002a*/ 	.short	(.L_1905 - .L_1904)


	//   ....[0]....
.L_1904:
        /*002c*/ 	.word	0x00004770


	//   ....[1]....
        /*0030*/ 	.word	0x00004e80


	//----- nvinfo : EIATTR_COOP_GROUP_MASK_REGIDS
	.align		4
.L_1905:
        /*0034*/ 	.byte	0x04, 0x29
        /*0036*/ 	.short	(.L_1907 - .L_1906)


	//   ....[0]....
.L_1906:
        /*0038*/ 	.word	0xffffffff


	//   ....[1]....
        /*003c*/ 	.word	0xffffffff


	//   ....[2]....
        /*0040*/ 	.word	0xffffffff


	//   ....[3]....
        /*0044*/ 	.word	0xffffffff


	//   ....[4]....
        /*0048*/ 	.word	0xffffffff


	//   ....[5]....
        /*004c*/ 	.word	0xffffffff


	//   ....[6]....
        /*0050*/ 	.word	0xffffffff


	//   ....[7]....
        /*0054*/ 	.word	0xffffffff


	//   ....[8]....
        /*0058*/ 	.word	0xffffffff


	//   ....[9]....
        /*005c*/ 	.word	0xffffffff


	//   ....[10]....
        /*0060*/ 	.word	0xffffffff


	//   ....[11]....
        /*0064*/ 	.word	0xffffffff


	//   ....[12]....
        /*0068*/ 	.word	0xffffffff


	//   ....[13]....
        /*006c*/ 	.word	0xffffffff


	//   ....[14]....
        /*0070*/ 	.word	0xffffffff


	//   ....[15]....
        /*0074*/ 	.word	0xffffffff


	//   ....[16]....
        /*0078*/ 	.word	0xffffffff


	//   ....[17]....
        /*007c*/ 	.word	0xffffffff


	//   ....[18]....
        /*0080*/ 	.word	0xffffffff


	//   ....[19]....
        /*0084*/ 	.word	0xffffffff


	//   ....[20]....
        /*0088*/ 	.word	0xffffffff


	//   ....[21]....
        /*008c*/ 	.word	0xffffffff


	//   ....[22]....
        /*0090*/ 	.word	0xffffffff


	//   ....[23]....
        /*0094*/ 	.word	0xffffffff


	//   ....[24]....
        /*0098*/ 	.word	0xffffffff


	//   ....[25]....
        /*009c*/ 	.word	0xffffffff


	//   ....[26]....
        /*00a0*/ 	.word	0xffffffff


	//   ....[27]....
        /*00a4*/ 	.word	0xffffffff


	//   ....[28]....
        /*00a8*/ 	.word	0xffffffff


	//   ....[29]....
        /*00ac*/ 	.word	0xffffffff


	//   ....[30]....
        /*00b0*/ 	.word	0xffffffff


	//   ....[31]....
        /*00b4*/ 	.word	0xffffffff


	//   ....[32]....
        /*00b8*/ 	.word	0xffffffff


	//   ....[33]....
        /*00bc*/ 	.word	0xffffffff


	//   ....[34]....
        /*00c0*/ 	.word	0xffffffff


	//   ....[35]....
        /*00c4*/ 	.word	0xffffffff


	//   ....[36]....
        /*00c8*/ 	.word	0xffffffff


	//   ....[37]....
        /*00cc*/ 	.word	0xffffffff


	//   ....[38]....
        /*00d0*/ 	.word	0xffffffff


	//   ....[39]....
        /*00d4*/ 	.word	0xffffffff


	//   ....[40]....
        /*00d8*/ 	.word	0xffffffff


	//   ....[41]....
        /*00dc*/ 	.word	0xffffffff


	//   ....[42]....
        /*00e0*/ 	.word	0xffffffff


	//   ....[43]....
        /*00e4*/ 	.word	0xffffffff


	//   ....[44]....
        /*00e8*/ 	.word	0xffffffff


	//   ....[45]....
        /*00ec*/ 	.word	0xffffffff


	//   ....[46]....
        /*00f0*/ 	.word	0xffffffff


	//   ....[47]....
        /*00f4*/ 	.word	0xffffffff


	//   ....[48]....
        /*00f8*/ 	.word	0xffffffff


	//   ....[49]....
        /*00fc*/ 	.word	0xffffffff


	//   ....[50]....
        /*0100*/ 	.word	0xffffffff


	//   ....[51]....
        /*0104*/ 	.word	0xffffffff


	//   ....[52]....
        /*0108*/ 	.word	0x05000042


	//   ....[53]....
        /*010c*/ 	.word	0x05000042


	//   ....[54]....
        /*0110*/ 	.word	0x05000042


	//   ....[55]....
        /*0114*/ 	.word	0x05000042


	//   ....[56]....
        /*0118*/ 	.word	0x05000042


	//   ....[57]....
        /*011c*/ 	.word	0x05000042


	//   ....[58]....
        /*0120*/ 	.word	0x05000042


	//   ....[59]....
        /*0124*/ 	.word	0x05000042


	//   ....[60]....
        /*0128*/ 	.word	0x05000042


	//   ....[61]....
        /*012c*/ 	.word	0x05000042


	//   ....[62]....
        /*0130*/ 	.word	0x05000042


	//   ....[63]....
        /*0134*/ 	.word	0x05000042


	//   ....[64]....
        /*0138*/ 	.word	0x05000042


	//   ....[65]....
        /*013c*/ 	.word	0x05000042


	//   ....[66]....
        /*0140*/ 	.word	0x05000042


	//   ....[67]....
        /*0144*/ 	.word	0x05000042


	//   ....[68]....
        /*0148*/ 	.word	0x05000042


	//   ....[69]....
        /*014c*/ 	.word	0x05000042


	//   ....[70]....
        /*0150*/ 	.word	0x05000042


	//   ....[71]....
        /*0154*/ 	.word	0x05000042


	//   ....[72]....
        /*0158*/ 	.word	0x05000042


	//   ....[73]....
        /*015c*/ 	.word	0x05000042


	//   ....[74]....
        /*0160*/ 	.word	0x05000042


	//   ....[75]....
        /*0164*/ 	.word	0x05000042


	//   ....[76]....
        /*0168*/ 	.word	0x05000042


	//   ....[77]....
        /*016c*/ 	.word	0x05000042


	//   ....[78]....
        /*0170*/ 	.word	0x05000042


	//   ....[79]....
        /*0174*/ 	.word	0x05000042


	//   ....[80]....
        /*0178*/ 	.word	0x05000042


	//   ....[81]....
        /*017c*/ 	.word	0x05000042


	//   ....[82]....
        /*0180*/ 	.word	0x05000042


	//   ....[83]....
        /*0184*/ 	.word	0x05000042


	//----- nvinfo : EIATTR_COOP_GROUP_INSTR_OFFSETS
	.align		4
.L_1907:
        /*0188*/ 	.byte	0x04, 0x28
        /*018a*/ 	.short	(.L_1909 - .L_1908)


	//   ....[0]....
.L_1908:
        /*018c*/ 	.word	0x000015f0


	//   ....[1]....
        /*0190*/ 	.word	0x00001b10


	//   ....[2]....
        /*0194*/ 	.word	0x000020a0


	//   ....[3]....
        /*0198*/ 	.word	0x00003000


	//   ....[4]....
        /*019c*/ 	.word	0x00003b10


	//   ....[5]....
        /*01a0*/ 	.word	0x00004360


	//   ....[6]....
        /*01a4*/ 	.word	0x00004370


	//   ....[7]....
        /*01a8*/ 	.word	0x000043b0


	//   ....[8]....
        /*01ac*/ 	.word	0x000043c0


	//   ....[9]....
        /*01b0*/ 	.word	0x00004400


	//   ....[10]....
        /*01b4*/ 	.word	0x00004410


	//   ....[11]....
        /*01b8*/ 	.word	0x00004450


	//   ....[12]....
        /*01bc*/ 	.word	0x00004460


	//   ....[13]....
        /*01c0*/ 	.word	0x000044a0


	//   ....[14]....
        /*01c4*/ 	.word	0x000044b0


	//   ....[15]....
        /*01c8*/ 	.word	0x00004560


	//   ....[16]....
        /*01cc*/ 	.word	0x00004570


	//   ....[17]....
        /*01d0*/ 	.word	0x00004580


	//   ....[18]....
        /*01d4*/ 	.word	0x00004590


	//   ....[19]....
        /*01d8*/ 	.word	0x00004a40


	//   ....[20]....
        /*01dc*/ 	.word	0x00004a50


	//   ....[21]....
        /*01e0*/ 	.word	0x00004a60


	//   ....[22]....
        /*01e4*/ 	.word	0x00004a70


	//   ....[23]....
        /*01e8*/ 	.word	0x00004ad0


	//   ....[24]....
        /*01ec*/ 	.word	0x00004ae0


	//   ....[25]....
        /*01f0*/ 	.word	0x00004b40


	//   ....[26]....
        /*01f4*/ 	.word	0x00004b50


	//   ....[27]....
        /*01f8*/ 	.word	0x00004bb0


	//   ....[28]....
        /*01fc*/ 	.word	0x00004bc0


	//   ....[29]....
        /*0200*/ 	.word	0x00004c20


	//   ....[30]....
        /*0204*/ 	.word	0x00004c30


	//   ....[31]....
        /*0208*/ 	.word	0x00004c90


	//   ....[32]....
        /*020c*/ 	.word	0x00004ca0


	//   ....[33]....
        /*0210*/ 	.word	0x00004cb0


	//   ....[34]....
        /*0214*/ 	.word	0x00004cc0


	//   ....[35]....
        /*0218*/ 	.word	0x000064e0


	//   ....[36]....
        /*021c*/ 	.word	0x000066b0


	//   ....[37]....
        /*0220*/ 	.word	0x00006880


	//   ....[38]....
        /*0224*/ 	.word	0x000069f0


	//   ....[39]....
        /*0228*/ 	.word	0x00006a10


	//   ....[40]....
        /*022c*/ 	.word	0x00006ee0


	//   ....[41]....
        /*0230*/ 	.word	0x000075c0


	//   ....[42]....
        /*0234*/ 	.word	0x00007a10


	//   ....[43]....
        /*0238*/ 	.word	0x00007a60


	//   ....[44]....
        /*023c*/ 	.word	0x00007ac0


	//   ....[45]....
        /*0240*/ 	.word	0x00007b10


	//   ....[46]....
        /*0244*/ 	.word	0x00007b30


	//   ....[47]....
        /*0248*/ 	.word	0x00007ca0


	//   ....[48]....
        /*024c*/ 	.word	0x00007ce0


	//   ....[49]....
        /*0250*/ 	.word	0x00007d40


	//   ....[50]....
        /*0254*/ 	.word	0x00007d90


	//   ....[51]....
        /*0258*/ 	.word	0x00007db0


	//   ....[52]....
        /*025c*/ 	.word	0x000080c0


	//   ....[53]....
        /*0260*/ 	.word	0x00008110


	//   ....[54]....
        /*0264*/ 	.word	0x00008190


	//   ....[55]....
        /*0268*/ 	.word	0x000081e0


	//   ....[56]....
        /*026c*/ 	.word	0x00008260


	//   ....[57]....
        /*0270*/ 	.word	0x000082b0


	//   ....[58]....
        /*0274*/ 	.word	0x00008330


	//   ....[59]....
        /*0278*/ 	.word	0x00008380


	//   ....[60]....
        /*027c*/ 	.word	0x00008400


	//   ....[61]....
        /*0280*/ 	.word	0x00008450


	//   ....[62]....
        /*0284*/ 	.word	0x000084e0


	//   ....[63]....
        /*0288*/ 	.word	0x00008580


	//   ....[64]....
        /*028c*/ 	.word	0x00008620


	//   ....[65]....
        /*0290*/ 	.word	0x000086e0


	//   ....[66]....
        /*0294*/ 	.word	0x00008710


	//   ....[67]....
        /*0298*/ 	.word	0x00008770


	//   ....[68]....
        /*029c*/ 	.word	0x00008820


	//   ....[69]....
        /*02a0*/ 	.word	0x00008870


	//   ....[70]....
        /*02a4*/ 	.word	0x00008920


	//   ....[71]....
        /*02a8*/ 	.word	0x00008970


	//   ....[72]....
        /*02ac*/ 	.word	0x00008a20


	//   ....[73]....
        /*02b0*/ 	.word	0x00008a70


	//   ....[74]....
        /*02b4*/ 	.word	0x00008b20


	//   ....[75]....
        /*02b8*/ 	.word	0x00008b70


	//   ....[76]....
        /*02bc*/ 	.word	0x00008c20


	//   ....[77]....
        /*02c0*/ 	.word	0x00008c70


	//   ....[78]....
        /*02c4*/ 	.word	0x00008d30


	//   ....[79]....
        /*02c8*/ 	.word	0x00008d80


	//   ....[80]....
        /*02cc*/ 	.word	0x00008db0


	//   ....[81]....
        /*02d0*/ 	.word	0x00008e30


	//   ....[82]....
        /*02d4*/ 	.word	0x00008e70


	//   ....[83]....
        /*02d8*/ 	.word	0x00008ec0


	//----- nvinfo : EIATTR_VRC_CTA_INIT_COUNT
	.align		4
.L_1909:
        /*02dc*/ 	.byte	0x02, 0x4a
	.zero		1
	.zero		1


	//----- nvinfo : EIATTR_EXIT_INSTR_OFFSETS
	.align		4
        /*02e0*/ 	.byte	0x04, 0x1c
        /*02e2*/ 	.short	(.L_1911 - .L_1910)


	//   ....[0]....
.L_1910:
        /*02e4*/ 	.word	0x00007ec0


	//   ....[1]....
        /*02e8*/ 	.word	0x00008060


	//----- nvinfo : EIATTR_MAX_THREADS
	.align		4
.L_1911:
        /*02ec*/ 	.byte	0x04, 0x05
        /*02ee*/ 	.short	(.L_1913 - .L_1912)
.L_1912:
        /*02f0*/ 	.word	0x00000040
        /*02f4*/ 	.word	0x00000001
        /*02f8*/ 	.word	0x00000001


	//----- nvinfo : EIATTR_CRS_STACK_SIZE
	.align		4
.L_1913:
        /*02fc*/ 	.byte	0x04, 0x1e
        /*02fe*/ 	.short	(.L_1915 - .L_1914)
.L_1914:
        /*0300*/ 	.word	0x00000000


	//----- nvinfo : EIATTR_CBANK_PARAM_SIZE
	.align		4
.L_1915:
        /*0304*/ 	.byte	0x03, 0x19
        /*0306*/ 	.short	0x01f0


	//----- nvinfo : EIATTR_PARAM_CBANK
	.align		4
        /*0308*/ 	.byte	0x04, 0x0a
        /*030a*/ 	.short	(.L_1917 - .L_1916)
	.align		4
.L_1916:
        /*030c*/ 	.word	index@(.nv.constant0._Z25selective_scan_bwd_kernelI32Selective_Scan_bwd_kernel_traitsILi64ELi16ELb0ELb1ELb1ELb0ELb0EN3c108BFloat16EfEEv12SSMParamsBwd)
        /*0310*/ 	.short	0x0380
        /*0312*/ 	.short	0x01f0


	//----- nvinfo : EIATTR_SW_WAR
	.align		4
.L_1917:
        /*0314*/ 	.byte	0x04, 0x36
        /*0316*/ 	.short	(.L_1919 - .L_1918)
.L_1918:
        /*0318*/ 	.word	0x00000008
.L_1919:


//--------------------- .nv.info._Z25selective_scan_bwd_kernelI32Selective_Scan_bwd_kernel_traitsILi64ELi16ELb0ELb1ELb1ELb0ELb1EN3c108BFloat16EfEEv12SSMParamsBwd --------------------------
	.section	.nv.info._Z25selective_scan_bwd_kernelI32Selective_Scan_bwd_kernel_traitsILi64ELi16ELb0ELb1ELb1ELb0ELb1EN3c108BFloat16EfEEv12SSMParamsBwd,"",@"SHT_CUDA_INFO"
	.sectionflags	@""
	.align	4


	//----- nvinfo : EIATTR_CUDA_API_VERSION
	.align		4
        /*0000*/ 	.byte	0x04, 0x37
        /*0002*/ 	.short	(.L_1921 - .L_1920)
.L_1920:
        /*0004*/ 	.word	0x00000082


	//----- nvinfo : EIATTR_KPARAM_INFO
	.align		4
.L_1921:
        /*0008*/ 	.byte	0x04, 0x17
        /*000a*/ 	.short	(.L_1923 - .L_1922)
.L_1922:
        /*000c*/ 	.word	0x00000000
        /*0010*/ 	.short	0x0000
        /*0012*/ 	.short	0x0000
        /*0014*/ 	.byte	0x00, 0xf0, 0xc1, 0x07


	//----- nvinfo : EIATTR_SPARSE_MMA_MASK
	.align		4
.L_1923:
        /*0018*/ 	.byte	0x03, 0x50
        /*001a*/ 	.short	0x0000


	//----- nvinfo : EIATTR_MAXREG_COUNT
	.align		4
        /*001c*/ 	.byte	0x03, 0x1b
        /*001e*/ 	.short	0x00ff


	//----- nvinfo : EIATTR_NUM_BARRIERS
	.align		4
        /*0020*/ 	.byte	0x02, 0x4c
        /*0022*/ 	.byte	0x01
	.zero		1


	//----- nvinfo : EIATTR_MERCURY_ISA_VERSION
	.align		4
        /*0024*/ 	.byte	0x03, 0x5f
        /*0026*/ 	.short	0x0101


	//----- nvinfo : EIATTR_INT_WARP_WIDE_INSTR_OFFSETS
	.align		4
        /*0028*/ 	.byte	0x04, 0x31
        /*002a*/ 	.short	(.L_1925 - .L_1924)


	//   ....[0]....
.L_1924:
        /*002c*/ 	.word	0x00006d40


	//   ....[1]....
        /*0030*/ 	.word	0x00007450


	//----- nvinfo : EIATTR_COOP_GROUP_MASK_REGIDS
	.align		4
.L_1925:
        /*0034*/ 	.byte	0x04, 0x29
        /*0036*/ 	.short	(.L_1927 - .L_1926)


	//   ....[0]....
.L_1926:
        /*0038*/ 	.word	0xffffffff


	//   ....[1]....
        /*003c*/ 	.word	0xffffffff


	//   ....[2]....
        /*0040*/ 	.word	0xffffffff


	//   ....[3]....
        /*0044*/ 	.word	0xffffffff


	//   ....[4]....
        /*0048*/ 	.word	0xffffffff


	//   ....[5]....
        /*004c*/ 	.word	0xffffffff


	//   ....[6]....
        /*0050*/ 	.word	0xffffffff


	//   ....[7]....
        /*0054*/ 	.word	0xffffffff


	//   ....[8]....
        /*0058*/ 	.word	0xffffffff


	//   ....[9]....
        /*005c*/ 	.word	0xffffffff


	//   ....[10]....
        /*0060*/ 	.word	0xffffffff


	//   ....[11]....
        /*0064*/ 	.word	0xffffffff


	//   ....[12]....
        /*0068*/ 	.word	0xffffffff


	//   ....[13]....
        /*006c*/ 	.word	0xffffffff


	//   ....[14]....
        /*0070*/ 	.word	0xffffffff


	//   ....[15]....
        /*0074*/ 	.word	0xffffffff


	//   ....[16]....
        /*0078*/ 	.word	0xffffffff


	//   ....[17]....
        /*007c*/ 	.word	0xffffffff


	//   ....[18]....
        /*0080*/ 	.word	0xffffffff


	//   ....[19]....
        /*0084*/ 	.word	0xffffffff


	//   ....[20]....
        /*0088*/ 	.word	0xffffffff


	//   ....[21]....
        /*008c*/ 	.word	0xffffffff


	//   ....[22]....
        /*0090*/ 	.word	0xffffffff


	//   ....[23]....
        /*0094*/ 	.word	0xffffffff


	//   ....[24]....
        /*0098*/ 	.word	0xffffffff


	//   ....[25]....
        /*009c*/ 	.word	0xffffffff


	//   ....[26]....
        /*00a0*/ 	.word	0xffffffff


	//   ....[27]....
        /*00a4*/ 	.word	0xffffffff


	//   ....[28]....
        /*00a8*/ 	.word	0xffffffff


	//   ....[29]....
        /*00ac*/ 	.word	0xffffffff


	//   ....[30]....
        /*00b0*/ 	.word	0xffffffff


	//   ....[31]....
        /*00b4*/ 	.word	0xffffffff


	//   ....[32]....
        /*00b8*/ 	.word	0xffffffff


	//   ....[33]....
        /*00bc*/ 	.word	0xffffffff


	//   ....[34]....
        /*00c0*/ 	.word	0xffffffff


	//   ....[35]....
        /*00c4*/ 	.word	0xffffffff


	//   ....[36]....
        /*00c8*/ 	.word	0xffffffff


	//   ....[37]....
        /*00cc*/ 	.word	0xffffffff


	//   ....[38]....
        /*00d0*/ 	.word	0xffffffff


	//   ....[39]....
        /*00d4*/ 	.word	0xffffffff


	//   ....[40]....
        /*00d8*/ 	.word	0xffffffff


	//   ....[41]....
        /*00dc*/ 	.word	0xffffffff


	//   ....[42]....
        /*00e0*/ 	.word	0xffffffff


	//   ....[43]....
        /*00e4*/ 	.word	0xffffffff


	//   ....[44]....
        /*00e8*/ 	.word	0xffffffff


	//   ....[45]....
        /*00ec*/ 	.word	0xffffffff


	//   ....[46]....
        /*00f0*/ 	.word	0xffffffff


	//   ....[47]....
        /*00f4*/ 	.word	0xffffffff


	//   ....[48]....
        /*00f8*/ 	.word	0xffffffff


	//   ....[49]....
        /*00fc*/ 	.word	0xffffffff


	//   ....[50]....
        /*0100*/ 	.word	0xffffffff


	//   ....[51]....
        /*0104*/ 	.word	0xffffffff


	//   ....[52]....
        /*0108*/ 	.word	0xffffffff


	//   ....[53]....
        /*010c*/ 	.word	0xffffffff


	//   ....[54]....
        /*0110*/ 	.word	0xffffffff


	//   ....[55]....
        /*0114*/ 	.word	0xffffffff


	//   ....[56]....
        /*0118*/ 	.word	0x05000042


	//   ....[57]....
        /*011c*/ 	.word	0x05000042


	//   ....[58]....
        /*0120*/ 	.word	0x05000042


	//   ....[59]....
        /*0124*/ 	.word	0x05000042


	//   ....[60]....
        /*0128*/ 	.word	0x05000042


	//   ....[61]....
        /*012c*/ 	.word	0x05000042


	//   ....[62]....
        /*0130*/ 	.word	0x05000042


	//   ....[63]....
        /*0134*/ 	.word	0x05000042


	//   ....[64]....
        /*0138*/ 	.word	0x05000042


	//   ....[65]....
        /*013c*/ 	.word	0x05000042


	//   ....[66]....
        /*0140*/ 	.word	0x05000042


	//   ....[67]....
        /*0144*/ 	.word	0x05000042


	//   ....[68]....
        /*0148*/ 	.word	0x05000042


	//   ....[69]....
        /*014c*/ 	.word	0x05000042


	//   ....[70]....
        /*0150*/ 	.word	0x05000042


	//   ....[71]....
        /*0154*/ 	.word	0x05000042


	//   ....[72]....
        /*0158*/ 	.word	0x05000042


	//   ....[73]....
        /*015c*/ 	.word	0x05000042


	//   ....[74]....
        /*0160*/ 	.word	0x05000042


	//   ....[75]....
        /*0164*/ 	.word	0x05000042


	//   ....[76]....
        /*0168*/ 	.word	0x05000042


	//   ....[77]....
        /*016c*/ 	.word	0x05000042


	//   ....[78]....
        /*0170*/ 	.word	0x05000042


	//   ....[79]....
        /*0174*/ 	.word	0x05000042


	//   ....[80]....
        /*0178*/ 	.word	0x05000042


	//   ....[81]....
        /*017c*/ 	.word	0x05000042


	//   ....[82]....
        /*0180*/ 	.word	0x05000042


	//   ....[83]....
        /*0184*/ 	.word	0x05000042


	//   ....[84]....
        /*0188*/ 	.word	0x05000042


	//   ....[85]....
        /*018c*/ 	.word	0x05000042


	//   ....[86]....
        /*0190*/ 	.word	0x05000042


	//   ....[87]....
        /*0194*/ 	.word	0x05000042


	//----- nvinfo : EIATTR_COOP_GROUP_INSTR_OFFSETS
	.align		4
.L_1927:
        /*0198*/ 	.byte	0x04, 0x28
        /*019a*/ 	.short	(.L_1929 - .L_1928)


	//   ....[0]....
.L_1928:
        /*019c*/ 	.word	0x000017b0


	//   ....[1]....
        /*01a0*/ 	.word	0x00001d40


	//   ....[2]....
        /*01a4*/ 	.word	0x000021e0


	//   ....[3]....
        /*01a8*/ 	.word	0x00002730


	//   ....[4]....
        /*01ac*/ 	.word	0x00002ec0


	//   ....[5]....
        /*01b0*/ 	.word	0x00003a70


	//   ....[6]....
        /*01b4*/ 	.word	0x00004420


	//   ....[7]....
        /*01b8*/ 	.word	0x00005630


	//   ....[8]....
        /*01bc*/ 	.word	0x00006120


	//   ....[9]....
        /*01c0*/ 	.word	0x00006930


	//   ....[10]....
        /*01c4*/ 	.word	0x00006940


	//   ....[11]....
        /*01c8*/ 	.word	0x00006980


	//   ....[12]....
        /*01cc*/ 	.word	0x00006990


	//   ....[13]....
        /*01d0*/ 	.word	0x000069d0


	//   ....[14]....
        /*01d4*/ 	.word	0x000069e0


	//   ....[15]....
        /*01d8*/ 	.word	0x00006a20


	//   ....[16]....
        /*01dc*/ 	.word	0x00006a30


	//   ....[17]....
        /*01e0*/ 	.word	0x00006a70


	//   ....[18]....
        /*01e4*/ 	.word	0x00006a80


	//   ....[19]....
        /*01e8*/ 	.word	0x00006b30


	//   ....[20]....
        /*01ec*/ 	.word	0x00006b40


	//   ....[21]....
        /*01f0*/ 	.word	0x00006b50


	//   ....[22]....
        /*01f4*/ 	.word	0x00006b60


	//   ....[23]....
        /*01f8*/ 	.word	0x00007010


	//   ....[24]....
        /*01fc*/ 	.word	0x00007020


	//   ....[25]....
        /*0200*/ 	.word	0x00007030


	//   ....[26]....
        /*0204*/ 	.word	0x00007040


	//   ....[27]....
        /*0208*/ 	.word	0x000070a0


	//   ....[28]....
        /*020c*/ 	.word	0x000070b0


	//   ....[29]....
        /*0210*/ 	.word	0x00007110


	//   ....[30]....
        /*0214*/ 	.word	0x00007120


	//   ....[31]....
        /*0218*/ 	.word	0x00007180


	//   ....[32]....
        /*021c*/ 	.word	0x00007190


	//   ....[33]....
        /*0220*/ 	.word	0x000071f0


	//   ....[34]....
        /*0224*/ 	.word	0x00007200


	//   ....[35]....
        /*0228*/ 	.word	0x00007260


	//   ....[36]....
        /*022c*/ 	.word	0x00007270


	//   ....[37]....
        /*0230*/ 	.word	0x00007280


	//   ....[38]....
        /*0234*/ 	.word	0x00007290


	//   ....[39]....
        /*0238*/ 	.word	0x00008920


	//   ....[40]....
        /*023c*/ 	.word	0x00008af0


	//   ....[41]....
        /*0240*/ 	.word	0x00008cc0


	//   ....[42]....
        /*0244*/ 	.word	0x00008e90


	//   ....[43]....
        /*0248*/ 	.word	0x00008fe0


	//   ....[44]....
        /*024c*/ 	.word	0x00009450


	//   ....[45]....
        /*0250*/ 	.word	0x00009ba0


	//   ....[46]....
        /*0254*/ 	.word	0x00009fc0


	//   ....[47]....
        /*0258*/ 	.word	0x0000a000


	//   ....[48]....
        /*025c*/ 	.word	0x0000a060


	//   ....[49]....
        /*0260*/ 	.word	0x0000a0c0


	//   ....[50]....
        /*0264*/ 	.word	0x0000a0e0


	//   ....[51]....
        /*0268*/ 	.word	0x0000a250


	//   ....[52]....
        /*026c*/ 	.word	0x0000a280


	//   ....[53]....
        /*0270*/ 	.word	0x0000a2e0


	//   ....[54]....
        /*0274*/ 	.word	0x0000a340


	//   ....[55]....
        /*0278*/ 	.word	0x0000a360


	//   ....[56]....
        /*027c*/ 	.word	0x0000a670


	//   ....[57]....
        /*0280*/ 	.word	0x0000a6c0


	//   ....[58]....
        /*0284*/ 	.word	0x0000a740


	//   ....[59]....
        /*0288*/ 	.word	0x0000a790


	//   ....[60]....
        /*028c*/ 	.word	0x0000a810


	//   ....[61]....
        /*0290*/ 	.word	0x0000a860


	//   ....[62]....
        /*0294*/ 	.word	0x0000a8e0


	//   ....[63]....
        /*0298*/ 	.word	0x0000a930


	//   ....[64]....
        /*029c*/ 	.word	0x0000a9b0


	//   ....[65]....
        /*02a0*/ 	.word	0x0000aa00


	//   ....[66]....
        /*02a4*/ 	.word	0x0000aa90


	//   ....[67]....
        /*02a8*/ 	.word	0x0000ab30


	//   ....[68]....
        /*02ac*/ 	.word	0x0000abd0


	//   ....[69]....
        /*02b0*/ 	.word	0x0000ac90


	//   ....[70]....
        /*02b4*/ 	.word	0x0000acc0


	//   ....[71]....
        /*02b8*/ 	.word	0x0000ad20


	//   ....[72]....
        /*02bc*/ 	.word	0x0000add0


	//   ....[73]....
        /*02c0*/ 	.word	0x0000ae20


	//   ....[74]....
        /*02c4*/ 	.word	0x0000aed0


	//   ....[75]....
        /*02c8*/ 	.word	0x0000af20


	//   ....[76]....
        /*02cc*/ 	.word	0x0000afd0


	//   ....[77]....
        /*02d0*/ 	.word	0x0000b020


	//   ....[78]....
        /*02d4*/ 	.word	0x0000b0d0


	//   ....[79]....
        /*02d8*/ 	.word	0x0000b120


	//   ....[80]....
        /*02dc*/ 	.word	0x0000b1d0


	//   ....[81]....
        /*02e0*/ 	.word	0x0000b220


	//   ....[82]....
        /*02e4*/ 	.word	0x0000b2e0


	//   ....[83]....
        /*02e8*/ 	.word	0x0000b330


	//   ....[84]....
        /*02ec*/ 	.word	0x0000b360


	//   ....[85]....
        /*02f0*/ 	.word	0x0000b3e0


	//   ....[86]....
        /*02f4*/ 	.word	0x0000b420


	//   ....[87]....
        /*02f8*/ 	.word	0x0000b470


	//----- nvinfo : EIATTR_VRC_CTA_INIT_COUNT
	.align		4
.L_1929:
        /*02fc*/ 	.byte	0x02, 0x4a
	.zero		1
	.zero		1


	//----- nvinfo : EIATTR_EXIT_INSTR_OFFSETS
	.align		4
        /*0300*/ 	.byte	0x04, 0x1c
        /*0302*/ 	.short	(.L_1931 - .L_1930)


	//   ....[0]....
.L_1930:
        /*0304*/ 	.word	0x0000a470


	//   ....[1]....
        /*0308*/ 	.word	0x0000a610


	//----- nvinfo : EIATTR_MAX_THREADS
	.align		4
.L_1931:
        /*030c*/ 	.byte	0x04, 0x05
        /*030e*/ 	.short	(.L_1933 - .L_1932)
.L_1932:
        /*0310*/ 	.word	0x00000040
        /*0314*/ 	.word	0x00000001
        /*0318*/ 	.word	0x00000001


	//----- nvinfo : EIATTR_CRS_STACK_SIZE
	.align		4
.L_1933:
        /*031c*/ 	.byte	0x04, 0x1e
        /*031e*/ 	.short	(.L_1935 - .L_1934)
.L_1934:
        /*0320*/ 	.word	0x00000000


	//----- nvinfo : EIATTR_CBANK_PARAM_SIZE
	.align		4
.L_1935:
        /*0324*/ 	.byte	0x03, 0x19
        /*0326*/ 	.short	0x01f0


	//----- nvinfo : EIATTR_PARAM_CBANK
	.align		4
        /*0328*/ 	.byte	0x04, 0x0a
        /*032a*/ 	.short	(.L_1937 - .L_1936)
	.align		4
.L_1936:
        /*032c*/ 	.word	index@(.nv.constant0._Z25selective_scan_bwd_kernelI32Selective_Scan_bwd_kernel_traitsILi64ELi16ELb0ELb1ELb1ELb0ELb1EN3c108BFloat16EfEEv12SSMParamsBwd)
        /*0330*/ 	.short	0x0380
        /*0332*/ 	.short	0x01f0


	//----- nvinfo : EIATTR_SW_WAR
	.align		4
.L_1937:
        /*0334*/ 	.byte	0x04, 0x36
        /*0336*/ 	.short	(.L_1939 - .L_1938)
.L_1938:
        /*0338*/ 	.word	0x00000008
.L_1939:


//--------------------- .nv.info._Z25selective_scan_bwd_kernelI32Selective_Scan_bwd_kernel_traitsILi64ELi16ELb0ELb1ELb1ELb1ELb0EN3c108BFloat16EfEEv12SSMParamsBwd --------------------------
	.section	.nv.info._Z25selective_scan_bwd_kernelI32Selective_Scan_bwd_kernel_traitsILi64ELi16ELb0ELb1ELb1ELb1ELb0EN3c108BFloat16EfEEv12SSMParamsBwd,"",@"SHT_CUDA_INFO"
	.sectionflags	@""
	.align	4


	//----- nvinfo : EIATTR_CUDA_API_VERSION
	.align		4
        /*0000*/ 	.byte	0x04, 0x37
        /*0002*/ 	.short	(.L_1941 - .L_1940)
.L_1940:
        /*0004*/ 	.word	0x00000082


	//----- nvinfo : EIATTR_KPARAM_INFO
	.align		4
.L_1941:
        /*0008*/ 	.byte	0x04, 0x17
        /*000a*/ 	.short	(.L_1943 - .L_1942)
.L_1942:
        /*000c*/ 	.word	0x00000000
        /*0010*/ 	.short	0x0000
        /*0012*/ 	.short	0x0000
        /*0014*/ 	.byte	0x00, 0xf0, 0xc1, 0x07


	//----- nvinfo : EIATTR_SPARSE_MMA_MASK
	.align		4
.L_1943:
        /*0018*/ 	.byte	0x03, 0x50
        /*001a*/ 	.short	0x0000


	//----- nvinfo : EIATTR_MAXREG_COUNT
	.align		4
        /*001c*/ 	.byte	0x03, 0x1b
        /*001e*/ 	.short	0x00ff


	//----- nvinfo : EIATTR_NUM_BARRIERS
	.align		4
        /*0020*/ 	.byte	0x02, 0x4c
        /*0022*/ 	.byte	0x01
	.zero		1


	//----- nvinfo : EIATTR_MERCURY_ISA_VERSION
	.align		4
        /*0024*/ 	.byte	0x03, 0x5f
        /*0026*/ 	.short	0x0101


	//----- nvinfo : EIATTR_INT_WARP_WIDE_INSTR_OFFSETS
	.align		4
        /*0028*/ 	.byte	0x04, 0x31
        /*002a*/ 	.short	(.L_1945 - .L_1944)


	//   ....[0]....
.L_1944:
        /*002c*/ 	.word	0x00006980


	//   ....[1]....
        /*0030*/ 	.word	0x00007090


	//----- nvinfo : EIATTR_COOP_GROUP_MASK_REGIDS
	.align		4
.L_1945:
        /*0034*/ 	.byte	0x04, 0x29
        /*0036*/ 	.short	(.L_1947 - .L_1946)


	//   ....[0]....
.L_1946:
        /*0038*/ 	.word	0xffffffff


	//   ....[1]....
        /*003c*/ 	.word	0xffffffff


	//   ....[2]....
        /*0040*/ 	.word	0xffffffff


	//   ....[3]....
        /*0044*/ 	.word	0xffffffff


	//   ....[4]....
        /*0048*/ 	.word	0xffffffff


	//   ....[5]....
        /*004c*/ 	.word	0xffffffff


	//   ....[6]....
        /*0050*/ 	.word	0xffffffff


	//   ....[7]....
        /*0054*/ 	.word	0xffffffff


	//   ....[8]....
        /*0058*/ 	.word	0xffffffff


	//   ....[9]....
        /*005c*/ 	.word	0xffffffff


	//   ....[10]....
        /*0060*/ 	.word	0xffffffff


	//   ....[11]....
        /*0064*/ 	.word	0xffffffff


	//   ....[12]....
        /*0068*/ 	.word	0xffffffff


	//   ....[13]....
        /*006c*/ 	.word	0xffffffff


	//   ....[14]....
        /*0070*/ 	.word	0xffffffff


	//   ....[15]....
        /*0074*/ 	.word	0xffffffff


	//   ....[16]....
        /*0078*/ 	.word	0xffffffff


	//   ....[17]....
        /*007c*/ 	.word	0xffffffff


	//   ....[18]....
        /*0080*/ 	.word	0xffffffff


	//   ....[19]....
        /*0084*/ 	.word	0xffffffff


	//   ....[20]....
        /*0088*/ 	.word	0xffffffff


	//   ....[21]....
        /*008c*/ 	.word	0xffffffff


	//   ....[22]....
        /*0090*/ 	.word	0xffffffff


	//   ....[23]....
        /*0094*/ 	.word	0xffffffff


	//   ....[24]....
        /*0098*/ 	.word	0xffffffff


	//   ....[25]....
        /*009c*/ 	.word	0xffffffff


	//   ....[26]....
        /*00a0*/ 	.word	0xffffffff


	//   ....[27]....
        /*00a4*/ 	.word	0xffffffff


	//   ....[28]....
        /*00a8*/ 	.word	0xffffffff


	//   ....[29]....
        /*00ac*/ 	.word	0xffffffff


	//   ....[30]....
        /*00b0*/ 	.word	0xffffffff


	//   ....[31]....
        /*00b4*/ 	.word	0xffffffff


	//   ....[32]....
        /*00b8*/ 	.word	0xffffffff


	//   ....[33]....
        /*00bc*/ 	.word	0xffffffff


	//   ....[34]....
        /*00c0*/ 	.word	0xffffffff


	//   ....[35]....
        /*00c4*/ 	.word	0xffffffff


	//   ....[36]....
        /*00c8*/ 	.word	0xffffffff


	//   ....[37]....
        /*00cc*/ 	.word	0xffffffff


	//   ....[38]....
        /*00d0*/ 	.word	0xffffffff


	//   ....[39]....
        /*00d4*/ 	.word	0xffffffff


	//   ....[40]....
        /*00d8*/ 	.word	0xffffffff


	//   ....[41]....
        /*00dc*/ 	.word	0xffffffff


	//   ....[42]....
        /*00e0*/ 	.word	0xffffffff


	//   ....[43]....
        /*00e4*/ 	.word	0xffffffff


	//   ....[44]....
        /*00e8*/ 	.word	0xffffffff


	//   ....[45]....
        /*00ec*/ 	.word	0xffffffff


	//   ....[46]....
        /*00f0*/ 	.word	0xffffffff


	//   ....[47]....
        /*00f4*/ 	.word	0xffffffff


	//   ....[48]....
        /*00f8*/ 	.word	0xffffffff


	//   ....[49]....
        /*00fc*/ 	.word	0xffffffff


	//   ....[50]....
        /*0100*/ 	.word	0xffffffff


	//   ....[51]....
        /*0104*/ 	.word	0xffffffff


	//   ....[52]....
        /*0108*/ 	.word	0xffffffff


	//   ....[53]....
        /*010c*/ 	.word	0x05000042


	//   ....[54]....
        /*0110*/ 	.word	0x05000042


	//   ....[55]....
        /*0114*/ 	.word	0x05000042


	//   ....[56]....
        /*0118*/ 	.word	0x05000042


	//   ....[57]....
        /*011c*/ 	.word	0x05000042


	//   ....[58]....
        /*0120*/ 	.word	0x05000042


	//   ....[59]....
        /*0124*/ 	.word	0x05000042


	//   ....[60]....
        /*0128*/ 	.word	0x05000042


	//   ....[61]....
        /*012c*/ 	.word	0x05000042


	//   ....[62]....
        /*0130*/ 	.word	0x05000042


	//   ....[63]....
        /*0134*/ 	.word	0x05000042


	//   ....[64]....
        /*0138*/ 	.word	0x05000042


	//   ....[65]....
        /*013c*/ 	.word	0x05000042


	//   ....[66]....
        /*0140*/ 	.word	0x05000042


	//   ....[67]....
        /*0144*/ 	.word	0x05000042


	//   ....[68]....
        /*0148*/ 	.word	0x05000042


	//   ....[69]....
        /*014c*/ 	.word	0x05000042


	//   ....[70]....
        /*0150*/ 	.word	0x05000042


	//   ....[71]....
        /*0154*/ 	.word	0x05000042


	//   ....[72]....
        /*0158*/ 	.word	0x05000042


	//   ....[73]....
        /*015c*/ 	.word	0x05000042


	//   ....[74]....
        /*0160*/ 	.word	0x05000042


	//   ....[75]....
        /*0164*/ 	.word	0x05000042


	//   ....[76]....
        /*0168*/ 	.word	0x05000042


	//   ....[77]....
        /*016c*/ 	.word	0x05000042


	//   ....[78]....
        /*0170*/ 	.word	0x05000042


	//   ....[79]....
        /*0174*/ 	.word	0x05000042


	//   ....[80]....
        /*0178*/ 	.word	0x05000042


	//   ....[81]....
        /*017c*/ 	.word	0x05000042


	//   ....[82]....
        /*0180*/ 	.word	0x05000042


	//   ....[83]....
        /*0184*/ 	.word	0x05000042


	//   ....[84]....
        /*0188*/ 	.word	0x05000042


	//----- nvinfo : EIATTR_COOP_GROUP_INSTR_OFFSETS
	.align		4
.L_1947:
        /*018c*/ 	.byte	0x04, 0x28
        /*018e*/ 	.short	(.L_1949 - .L_1948)


	//   ....[0]....
.L_1948:
        /*0190*/ 	.word	0x000015f0


	//   ....[1]....
        /*0194*/ 	.word	0x00001b10


	//   ....[2]....
        /*0198*/ 	.word	0x000020e0


	//   ....[3]....
        /*019c*/ 	.word	0x00005230


	//   ....[4]....
        /*01a0*/ 	.word	0x00005ad0


	//   ....[5]....
        /*01a4*/ 	.word	0x00006570


	//   ....[6]....
        /*01a8*/ 	.word	0x00006580


	//   ....[7]....
        /*01ac*/ 	.word	0x000065c0


	//   ....[8]....
        /*01b0*/ 	.word	0x000065d0


	//   ....[9]....
        /*01b4*/ 	.word	0x00006610


	//   ....[10]....
        /*01b8*/ 	.word	0x00006620


	//   ....[11]....
        /*01bc*/ 	.word	0x00006660


	//   ....[12]....
        /*01c0*/ 	.word	0x00006670


	//   ....[13]....
        /*01c4*/ 	.word	0x000066b0


	//   ....[14]....
        /*01c8*/ 	.word	0x000066c0


	//   ....[15]....
        /*01cc*/ 	.word	0x00006770


	//   ....[16]....
        /*01d0*/ 	.word	0x00006780


	//   ....[17]....
        /*01d4*/ 	.word	0x00006790


	//   ....[18]....
        /*01d8*/ 	.word	0x000067a0


	//   ....[19]....
        /*01dc*/ 	.word	0x00006c50


	//   ....[20]....
        /*01e0*/ 	.word	0x00006c60


	//   ....[21]....
        /*01e4*/ 	.word	0x00006c70


	//   ....[22]....
        /*01e8*/ 	.word	0x00006c80


	//   ....[23]....
        /*01ec*/ 	.word	0x00006cd0


	//   ....[24]....
        /*01f0*/ 	.word	0x00006cf0


	//   ....[25]....
        /*01f4*/ 	.word	0x00006d50


	//   ....[26]....
        /*01f8*/ 	.word	0x00006d60


	//   ....[27]....
        /*01fc*/ 	.word	0x00006db0


	//   ....[28]....
        /*0200*/ 	.word	0x00006dd0


	//   ....[29]....
        /*0204*/ 	.word	0x00006e20


	//   ....[30]....
        /*0208*/ 	.word	0x00006e40


	//   ....[31]....
        /*020c*/ 	.word	0x00006ea0


	//   ....[32]....
        /*0210*/ 	.word	0x00006eb0


	//   ....[33]....
        /*0214*/ 	.word	0x00006ec0


	//   ....[34]....
        /*0218*/ 	.word	0x00006ed0


	//   ....[35]....
        /*021c*/ 	.word	0x00008560


	//   ....[36]....
        /*0220*/ 	.word	0x00008730


	//   ....[37]....
        /*0224*/ 	.word	0x00008820


	//   ....[38]....
        /*0228*/ 	.word	0x000089f0


	//   ....[39]....
        /*022c*/ 	.word	0x00008bc0


	//   ....[40]....
        /*0230*/ 	.word	0x00009230


	//   ....[41]....
        /*0234*/ 	.word	0x00009a20


	//   ....[42]....
        /*0238*/ 	.word	0x0000a330


	//   ....[43]....
        /*023c*/ 	.word	0x0000a960


	//   ....[44]....
        /*0240*/ 	.word	0x0000a9a0


	//   ....[45]....
        /*0244*/ 	.word	0x0000aa00


	//   ....[46]....
        /*0248*/ 	.word	0x0000aa60


	//   ....[47]....
        /*024c*/ 	.word	0x0000aa80


	//   ....[48]....
        /*0250*/ 	.word	0x0000abf0


	//   ....[49]....
        /*0254*/ 	.word	0x0000ac20


	//   ....[50]....
        /*0258*/ 	.word	0x0000ac80


	//   ....[51]....
        /*025c*/ 	.word	0x0000ace0


	//   ....[52]....
        /*0260*/ 	.word	0x0000ad00


	//   ....[53]....
        /*0264*/ 	.word	0x0000b010


	//   ....[54]....
        /*0268*/ 	.word	0x0000b060


	//   ....[55]....
        /*026c*/ 	.word	0x0000b0e0


	//   ....[56]....
        /*0270*/ 	.word	0x0000b130


	//   ....[57]....
        /*0274*/ 	.word	0x0000b1b0


	//   ....[58]....
        /*0278*/ 	.word	0x0000b200


	//   ....[59]....
        /*027c*/ 	.word	0x0000b280


	//   ....[60]....
        /*0280*/ 	.word	0x0000b2d0


	//   ....[61]....
        /*0284*/ 	.word	0x0000b350


	//   ....[62]....
        /*0288*/ 	.word	0x0000b3a0


	//   ....[63]....
        /*028c*/ 	.word	0x0000b430


	//   ....[64]....
        /*0290*/ 	.word	0x0000b4d0


	//   ....[65]....
        /*0294*/ 	.word	0x0000b570


	//   ....[66]....
        /*0298*/ 	.word	0x0000b630


	//   ....[67]....
        /*029c*/ 	.word	0x0000b660


	//   ....[68]....
        /*02a0*/ 	.word	0x0000b6c0


	//   ....[69]....
        /*02a4*/ 	.word	0x0000b770


	//   ....[70]....
        /*02a8*/ 	.word	0x0000b7c0


	//   ....[71]....
        /*02ac*/ 	.word	0x0000b870


	//   ....[72]....
        /*02b0*/ 	.word	0x0000b8c0


	//   ....[73]....
        /*02b4*/ 	.word	0x0000b970


	//   ....[74]....
        /*02b8*/ 	.word	0x0000b9c0


	//   ....[75]....
        /*02bc*/ 	.word	0x0000ba70


	//   ....[76]....
        /*02c0*/ 	.word	0x0000bac0


	//   ....[77]....
        /*02c4*/ 	.word	0x0000bb70


	//   ....[78]....
        /*02c8*/ 	.word	0x0000bbc0


	//   ....[79]....
        /*02cc*/ 	.word	0x0000bc70


	//   ....[80]....
        /*02d0*/ 	.word	0x0000bcd0


	//   ....[81]....
        /*02d4*/ 	.word	0x0000bd00


	//   ....[82]....
        /*02d8*/ 	.word	0x0000bd80


	//   ....[83]....
        /*02dc*/ 	.word	0x0000bdc0


	//   ....[84]....
        /*02e0*/ 	.word	0x0000be10


	//----- nvinfo : EIATTR_VRC_CTA_INIT_COUNT
	.align		4
.L_1949:
        /*02e4*/ 	.byte	0x02, 0x4a
	.zero		1
	.zero		1


	//----- nvinfo : EIATTR_EXIT_INSTR_OFFSETS
	.align		4
        /*02e8*/ 	.byte	0x04, 0x1c
        /*02ea*/ 	.short	(.L_1951 - .L_1950)


	//   ....[0]....
.L_1950:
        /*02ec*/ 	.word	0x0000ae10


	//   ....[1]....
        /*02f0*/ 	.word	0x0000afb0


	//----- nvinfo : EIATTR_MAX_THREADS
	.align		4
.L_1951:
        /*02f4*/ 	.byte	0x04, 0x05
        /*02f6*/ 	.short	(.L_1953 - .L_1952)
.L_1952:
        /*02f8*/ 	.word	0x00000040
        /*02fc*/ 	.word	0x00000001
        /*0300*/ 	.word	0x00000001


	//----- nvinfo : EIATTR_CRS_STACK_SIZE
	.align		4
.L_1953:
        /*0304*/ 	.byte	0x04, 0x1e
        /*0306*/ 	.short	(.L_1955 - .L_1954)
.L_1954:
        /*0308*/ 	.word	0x00000000


	//----- nvinfo : EIATTR_CBANK_PARAM_SIZE
	.align		4
.L_1955:
        /*030c*/ 	.byte	0x03, 0x19
        /*030e*/ 	.short	0x01f0


	//----- nvinfo : EIATTR_PARAM_CBANK
	.align		4
        /*0310*/ 	.byte	0x04, 0x0a
        /*0312*/ 	.short	(.L_1957 - .L_1956)
	.align		4
.L_1956:
        /*0314*/ 	.word	index@(.nv.constant0._Z25selective_scan_bwd_kernelI32Selective_Scan_bwd_kernel_traitsILi64ELi16ELb0ELb1ELb1ELb1ELb0EN3c108BFloat16EfEEv12SSMParamsBwd)
        /*0318*/ 	.short	0x0380
        /*031a*/ 	.short	0x01f0


	//----- nvinfo : EIATTR_SW_WAR
	.align		4
.L_1957:
        /*031c*/ 	.byte	0x04, 0x36
        /*031e*/ 	.short	(.L_1959 - .L_1958)
.L_1958:
        /*0320*/ 	.word	0x00000008
.L_1959:


//--------------------- .nv.info._Z25selective_scan_bwd_kernelI32Selective_Scan_bwd_kernel_traitsILi64ELi16ELb0ELb1ELb1ELb1ELb1EN3c108BFloat16EfEEv12SSMParamsBwd --------------------------
	.section	.nv.info._Z25selective_scan_bwd_kernelI32Selective_Scan_bwd_kernel_traitsILi64ELi16ELb0ELb1ELb1ELb1ELb1EN3c108BFloat16EfEEv12SSMParamsBwd,"",@"SHT_CUDA_INFO"
	.sectionflags	@""
	.align	4


	//----- nvinfo : EIATTR_CUDA_API_VERSION
	.align		4
        /*0000*/ 	.byte	0x04, 0x37
        /*0002*/ 	.short	(.L_1961 - .L_1960)
.L_1960:
        /*0004*/ 	.word	0x00000082


	//----- nvinfo : EIATTR_KPARAM_INFO
	.align		4
.L_1961:
        /*0008*/ 	.byte	0x04, 0x17
        /*000a*/ 	.short	(.L_1963 - .L_1962)
.L_1962:
        /*000c*/ 	.word	0x00000000
        /*0010*/ 	.short	0x0000
        /*0012*/ 	.short	0x0000
        /*0014*/ 	.byte	0x00, 0xf0, 0xc1, 0x07


	//----- nvinfo : EIATTR_SPARSE_MMA_MASK
	.align		4
.L_1963:
        /*0018*/ 	.byte	0x03, 0x50
        /*001a*/ 	.short	0x0000


	//----- nvinfo : EIATTR_MAXREG_COUNT
	.align		4
        /*001c*/ 	.byte	0x03, 0x1b
        /*001e*/ 	.short	0x00ff


	//----- nvinfo : EIATTR_NUM_BARRIERS
	.align		4
        /*0020*/ 	.byte	0x02, 0x4c
        /*0022*/ 	.byte	0x01
	.zero		1


	//----- nvinfo : EIATTR_MERCURY_ISA_VERSION
	.align		4
        /*0024*/ 	.byte	0x03, 0x5f
        /*0026*/ 	.short	0x0101


	//----- nvinfo : EIATTR_INT_WARP_WIDE_INSTR_OFFSETS
	.align		4
        /*0028*/ 	.byte	0x04, 0x31
        /*002a*/ 	.short	(.L_1965 - .L_1964)


	//   ....[0]....
.L_1964:
        /*002c*/ 	.word	0x00009390


	//   ....[1]....
        /*0030*/ 	.word	0x00009ab0


	//----- nvinfo : EIATTR_COOP_GROUP_MASK_REGIDS
	.align		4
.L_1965:
        /*0034*/ 	.byte	0x04, 0x29
        /*0036*/ 	.short	(.L_1967 - .L_1966)


	//   ....[0]....
.L_1966:
        /*0038*/ 	.word	0xffffffff


	//   ....[1]....
        /*003c*/ 	.word	0xffffffff


	//   ....[2]....
        /*0040*/ 	.word	0xffffffff


	//   ....[3]....
        /*0044*/ 	.word	0xffffffff


	//   ....[4]....
        /*0048*/ 	.word	0xffffffff


	//   ....[5]....
        /*004c*/ 	.word	0xffffffff


	//   ....[6]....
        /*0050*/ 	.word	0xffffffff


	//   ....[7]....
        /*0054*/ 	.word	0xffffffff


	//   ....[8]....
        /*0058*/ 	.word	0xffffffff


	//   ....[9]....
        /*005c*/ 	.word	0xffffffff


	//   ....[10]....
        /*0060*/ 	.word	0xffffffff


	//   ....[11]....
        /*0064*/ 	.word	0xffffffff


	//   ....[12]....
        /*0068*/ 	.word	0xffffffff


	//   ....[13]....
        /*006c*/ 	.word	0xffffffff


	//   ....[14]....
        /*0070*/ 	.word	0xffffffff


	//   ....[15]....
        /*0074*/ 	.word	0xffffffff


	//   ....[16]....
        /*0078*/ 	.word	0xffffffff


	//   ....[17]....
        /*007c*/ 	.word	0xffffffff


	//   ....[18]....
        /*0080*/ 	.word	0xffffffff


	//   ....[19]....
        /*0084*/ 	.word	0xffffffff


	//   ....[20]....
        /*0088*/ 	.word	0xffffffff


	//   ....[21]....
        /*008c*/ 	.word	0xffffffff


	//   ....[22]....
        /*0090*/ 	.word	0xffffffff


	//   ....[23]....
        /*0094*/ 	.word	0xffffffff


	//   ....[24]....
        /*0098*/ 	.word	0xffffffff


	//   ....[25]....
        /*009c*/ 	.word	0xffffffff


	//   ....[26]....
        /*00a0*/ 	.word	0xffffffff


	//   ....[27]....
        /*00a4*/ 	.word	0xffffffff


	//   ....[28]....
        /*00a8*/ 	.word	0xffffffff


	//   ....[29]....
        /*00ac*/ 	.word	0xffffffff


	//   ....[30]....
        /*00b0*/ 	.word	0xffffffff


	//   ....[31]....
        /*00b4*/ 	.word	0xffffffff


	//   ....[32]....
        /*00b8*/ 	.word	0xffffffff


	//   ....[33]....
        /*00bc*/ 	.word	0xffffffff


	//   ....[34]....
        /*00c0*/ 	.word	0xffffffff


	//   ....[35]....
        /*00c4*/ 	.word	0xffffffff


	//   ....[36]....
        /*00c8*/ 	.word	0xffffffff


	//   ....[37]....
        /*00cc*/ 	.word	0xffffffff


	//   ....[38]....
        /*00d0*/ 	.word	0xffffffff


	//   ....[39]....
        /*00d4*/ 	.word	0xffffffff


	//   ....[40]....
        /*00d8*/ 	.word	0xffffffff


	//   ....[41]....
        /*00dc*/ 	.word	0xffffffff


	//   ....[42]....
        /*00e0*/ 	.word	0xffffffff


	//   ....[43]....
        /*00e4*/ 	.word	0xffffffff


	//   ....[44]....
        /*00e8*/ 	.word	0xffffffff


	//   ....[45]....
        /*00ec*/ 	.word	0xffffffff


	//   ....[46]....
        /*00f0*/ 	.word	0xffffffff


	//   ....[47]....
        /*00f4*/ 	.word	0xffffffff


	//   ....[48]....
        /*00f8*/ 	.word	0xffffffff


	//   ....[49]....
        /*00fc*/ 	.word	0xffffffff


	//   ....[50]....
        /*0100*/ 	.word	0xffffffff


	//   ....[51]....
        /*0104*/ 	.word	0xffffffff


	//   ....[52]....
        /*0108*/ 	.word	0xffffffff


	//   ....[53]....
        /*010c*/ 	.word	0xffffffff


	//   ....[54]....
        /*0110*/ 	.word	0xffffffff


	//   ....[55]....
        /*0114*/ 	.word	0xffffffff


	//   ....[56]....
        /*0118*/ 	.word	0xffffffff


	//   ....[57]....
        /*011c*/ 	.word	0x05000042


	//   ....[58]....
        /*0120*/ 	.word	0x05000042


	//   ....[59]....
        /*0124*/ 	.word	0x05000042


	//   ....[60]....
        /*0128*/ 	.word	0x05000042


	//   ....[61]....
        /*012c*/ 	.word	0x05000042


	//   ....[62]....
        /*0130*/ 	.word	0x05000042


	//   ....[63]....
        /*0134*/ 	.word	0x05000042


	//   ....[64]....
        /*0138*/ 	.word	0x05000042


	//   ....[65]....
        /*013c*/ 	.word	0x05000042


	//   ....[66]....
        /*0140*/ 	.word	0x05000042


	//   ....[67]....
        /*0144*/ 	.word	0x05000042


	//   ....[68]....
        /*0148*/ 	.word	0x05000042


	//   ....[69]....
        /*014c*/ 	.word	0x05000042


	//   ....[70]....
        /*0150*/ 	.word	0x05000042


	//   ....[71]....
        /*0154*/ 	.word	0x05000042


	//   ....[72]....
        /*0158*/ 	.word	0x05000042


	//   ....[73]....
        /*015c*/ 	.word	0x05000042


	//   ....[74]....
        /*0160*/ 	.word	0x05000042


	//   ....[75]....
        /*0164*/ 	.word	0x05000042


	//   ....[76]....
        /*0168*/ 	.word	0x05000042


	//   ....[77]....
        /*016c*/ 	.word	0x05000042


	//   ....[78]....
        /*0170*/ 	.word	0x05000042


	//   ....[79]....
        /*0174*/ 	.word	0x05000042


	//   ....[80]....
        /*0178*/ 	.word	0x05000042


	//   ....[81]....
        /*017c*/ 	.word	0x05000042


	//   ....[82]....
        /*0180*/ 	.word	0x05000042


	//   ....[83]....
        /*0184*/ 	.word	0x05000042


	//   ....[84]....
        /*0188*/ 	.word	0x05000042


	//   ....[85]....
        /*018c*/ 	.word	0x05000042


	//   ....[86]....
        /*0190*/ 	.word	0x05000042


	//   ....[87]....
        /*0194*/ 	.word	0x05000042


	//   ....[88]....
        /*0198*/ 	.word	0x05000042


	//----- nvinfo : EIATTR_COOP_GROUP_INSTR_OFFSETS
	.align		4
.L_1967:
        /*019c*/ 	.byte	0x04, 0x28
        /*019e*/ 	.short	(.L_1969 - .L_1968)


	//   ....[0]....
.L_1968:
        /*01a0*/ 	.word	0x00001600


	//   ....[1]....
        /*01a4*/ 	.word	0x00001d00


	//   ....[2]....
        /*01a8*/ 	.word	0x00002390


	//   ....[3]....
        /*01ac*/ 	.word	0x00004ea0


	//   ....[4]....
        /*01b0*/ 	.word	0x000055c0


	//   ....[5]....
        /*01b4*/ 	.word	0x00006230


	//   ....[6]....
        /*01b8*/ 	.word	0x00006be0


	//   ....[7]....
        /*01bc*/ 	.word	0x00007cb0


	//   ....[8]....
        /*01c0*/ 	.word	0x00008750


	//   ....[9]....
        /*01c4*/ 	.word	0x00008f90


	//   ....[10]....
        /*01c8*/ 	.word	0x00008fa0


	//   ....[11]....
        /*01cc*/ 	.word	0x00008fe0


	//   ....[12]....
        /*01d0*/ 	.word	0x00008ff0


	//   ....[13]....
        /*01d4*/ 	.word	0x00009030


	//   ....[14]....
        /*01d8*/ 	.word	0x00009040


	//   ....[15]....
        /*01dc*/ 	.word	0x00009080


	//   ....[16]....
        /*01e0*/ 	.word	0x00009090


	//   ....[17]....
        /*01e4*/ 	.word	0x000090d0


	//   ....[18]....
        /*01e8*/ 	.word	0x000090e0


	//   ....[19]....
        /*01ec*/ 	.word	0x00009190


	//   ....[20]....
        /*01f0*/ 	.word	0x000091a0


	//   ....[21]....
        /*01f4*/ 	.word	0x000091b0


	//   ....[22]....
        /*01f8*/ 	.word	0x000091c0


	//   ....[23]....
        /*01fc*/ 	.word	0x00009670


	//   ....[24]....
        /*0200*/ 	.word	0x00009680


	//   ....[25]....
        /*0204*/ 	.word	0x00009690


	//   ....[26]....
        /*0208*/ 	.word	0x000096a0


	//   ....[27]....
        /*020c*/ 	.word	0x00009700


	//   ....[28]....
        /*0210*/ 	.word	0x00009710


	//   ....[29]....
        /*0214*/ 	.word	0x00009760


	//   ....[30]....
        /*0218*/ 	.word	0x00009780


	//   ....[31]....
        /*021c*/ 	.word	0x000097d0


	//   ....[32]....
        /*0220*/ 	.word	0x000097f0


	//   ....[33]....
        /*0224*/ 	.word	0x00009850


	//   ....[34]....
        /*0228*/ 	.word	0x00009860


	//   ....[35]....
        /*022c*/ 	.word	0x000098b0


	//   ....[36]....
        /*0230*/ 	.word	0x000098d0


	//   ....[37]....
        /*0234*/ 	.word	0x000098e0


	//   ....[38]....
        /*0238*/ 	.word	0x000098f0


	//   ....[39]....
        /*023c*/ 	.word	0x0000af90


	//   ....[40]....
        /*0240*/ 	.word	0x0000b160


	//   ....[41]....
        /*0244*/ 	.word	0x0000b2e0


	//   ....[42]....
        /*0248*/ 	.word	0x0000b4b0


	//   ....[43]....
        /*024c*/ 	.word	0x0000b600


	//   ....[44]....
        /*0250*/ 	.word	0x0000bc20


	//   ....[45]....
        /*0254*/ 	.word	0x0000c440


	//   ....[46]....
        /*0258*/ 	.word	0x0000cd50


	//   ....[47]....
        /*025c*/ 	.word	0x0000d370


	//   ....[48]....
        /*0260*/ 	.word	0x0000d3c0


	//   ....[49]....
        /*0264*/ 	.word	0x0000d420


	//   ....[50]....
        /*0268*/ 	.word	0x0000d470


	//   ....[51]....
        /*026c*/ 	.word	0x0000d490


	//   ....[52]....
        /*0270*/ 	.word	0x0000d600


	//   ....[53]....
        /*0274*/ 	.word	0x0000d630


	//   ....[54]....
        /*0278*/ 	.word	0x0000d690


	//   ....[55]....
        /*027c*/ 	.word	0x0000d6f0


	//   ....[56]....
        /*0280*/ 	.word	0x0000d710


	//   ....[57]....
        /*0284*/ 	.word	0x0000da20


	//   ....[58]....
        /*0288*/ 	.word	0x0000da70


	//   ....[59]....
        /*028c*/ 	.word	0x0000daf0


	//   ....[60]....
        /*0290*/ 	.word	0x0000db40


	//   ....[61]....
        /*0294*/ 	.word	0x0000dbc0


	//   ....[62]....
        /*0298*/ 	.word	0x0000dc10


	//   ....[63]....
        /*029c*/ 	.word	0x0000dc90


	//   ....[64]....
        /*02a0*/ 	.word	0x0000dce0


	//   ....[65]....
        /*02a4*/ 	.word	0x0000dd60


	//   ....[66]....
        /*02a8*/ 	.word	0x0000ddb0


	//   ....[67]....
        /*02ac*/ 	.word	0x0000de40


	//   ....[68]....
        /*02b0*/ 	.word	0x0000dee0


	//   ....[69]....
        /*02b4*/ 	.word	0x0000df80


	//   ....[70]....
        /*02b8*/ 	.word	0x0000e040


	//   ....[71]....
        /*02bc*/ 	.word	0x0000e070


	//   ....[72]....
        /*02c0*/ 	.word	0x0000e0d0


	//   ....[73]....
        /*02c4*/ 	.word	0x0000e180


	//   ....[74]....
        /*02c8*/ 	.word	0x0000e1d0


	//   ....[75]....
        /*02cc*/ 	.word	0x0000e280


	//   ....[76]....
        /*02d0*/ 	.word	0x0000e2d0


	//   ....[77]....
        /*02d4*/ 	.word	0x0000e380


	//   ....[78]....
        /*02d8*/ 	.word	0x0000e3d0


	//   ....[79]....
        /*02dc*/ 	.word	0x0000e480


	//   ....[80]....
        /*02e0*/ 	.word	0x0000e4d0


	//   ....[81]....
        /*02e4*/ 	.word	0x0000e580


	//   ....[82]....
        /*02e8*/ 	.word	0x0000e5d0


	//   ....[83]....
        /*02ec*/ 	.word	0x0000e690


	//   ....[84]....
        /*02f0*/ 	.word	0x0000e6e0


	//   ....[85]....
        /*02f4*/ 	.word	0x0000e710


	//   ....[86]....
        /*02f8*/ 	.word	0x0000e790


	//   ....[87]....
        /*02fc*/ 	.word	0x0000e7d0


	//   ....[88]....
        /*0300*/ 	.word	0x0000e820


	//----- nvinfo : EIATTR_VRC_CTA_INIT_COUNT
	.align		4
.L_1969:
        /*0304*/ 	.byte	0x02, 0x4a
	.zero		1
	.zero		1


	//----- nvinfo : EIATTR_EXIT_INSTR_OFFSETS
	.align		4
        /*0308*/ 	.byte	0x04, 0x1c
        /*030a*/ 	.short	(.L_1971 - .L_1970)


	//   ....[0]....
.L_1970:
        /*030c*/ 	.word	0x0000d820


	//   ....[1]....
        /*0310*/ 	.word	0x0000d9c0


	//----- nvinfo : EIATTR_MAX_THREADS
	.align		4
.L_1971:
        /*0314*/ 	.byte	0x04, 0x05
        /*0316*/ 	.short	(.L_1973 - .L_1972)
.L_1972:
        /*0318*/ 	.word	0x00000040
        /*031c*/ 	.word	0x00000001
        /*0320*/ 	.word	0x00000001


	//----- nvinfo : EIATTR_CRS_STACK_SIZE
	.align		4
.L_1973:
        /*0324*/ 	.byte	0x04, 0x1e
        /*0326*/ 	.short	(.L_1975 - .L_1974)
.L_1974:
        /*0328*/ 	.word	0x00000000


	//----- nvinfo : EIATTR_CBANK_PARAM_SIZE
	.align		4
.L_1975:
        /*032c*/ 	.byte	0x03, 0x19
        /*032e*/ 	.short	0x01f0


	//----- nvinfo : EIATTR_PARAM_CBANK
	.align		4
        /*0330*/ 	.byte	0x04, 0x0a
        /*0332*/ 	.short	(.L_1977 - .L_1976)
	.align		4
.L_1976:
        /*0334*/ 	.word	index@(.nv.constant0._Z25selective_scan_bwd_kernelI32Selective_Scan_bwd_kernel_traitsILi64ELi16ELb0ELb1ELb1ELb1ELb1EN3c108BFloat16EfEEv12SSMParamsBwd)
        /*0338*/ 	.short	0x0380
        /*033a*/ 	.short	0x01f0


	//----- nvinfo : EIATTR_SW_WAR
	.align		4
.L_1977:
        /*033c*/ 	.byte	0x04, 0x36
        /*033e*/ 	.short	(.L_1979 - .L_1978)
.L_1978:
        /*0340*/ 	.word	0x00000008
.L_1979:


//--------------------- .nv.info._Z25selective_scan_bwd_kernelI32Selective_Scan_bwd_kernel_traitsILi64ELi16ELb1ELb0ELb0ELb0ELb0EN3c108BFloat16EfEEv12SSMParamsBwd --------------------------
	.section	.nv.info._Z25selective_scan_bwd_kernelI32Selective_Scan_bwd_kernel_traitsILi64ELi16ELb1ELb0ELb0ELb0ELb0EN3c108BFloat16EfEEv12SSMParamsBwd,"",@"SHT_CUDA_INFO"
	.sectionflags	@""
	.align	4


	//----- nvinfo : EIATTR_CUDA_API_VERSION
	.align		4
        /*0000*/ 	.byte	0x04, 0x37
        /*0002*/ 	.short	(.L_1981 - .L_1980)
.L_1980:
        /*0004*/ 	.word	0x00000082


	//----- nvinfo : EIATTR_KPARAM_INFO
	.align		4
.L_1981:
        /*0008*/ 	.byte	0x04, 0x17
        /*000a*/ 	.short	(.L_1983 - .L_1982)
.L_1982:
        /*000c*/ 	.word	0x00000000
        /*0010*/ 	.short	0x0000
        /*0012*/ 	.short	0x0000
        /*0014*/ 	.byte	0x00, 0xf0, 0xc1, 0x07


	//----- nvinfo : EIATTR_SPARSE_MMA_MASK
	.align		4
.L_1983:
        /*0018*/ 	.byte	0x03, 0x50
        /*001a*/ 	.short	0x0000


	//----- nvinfo : EIATTR_MAXREG_COUNT
	.align		4
        /*001c*/ 	.byte	0x03, 0x1b
        /*001e*/ 	.short	0x00ff


	//----- nvinfo : EIATTR_NUM_BARRIERS
	.align		4
        /*0020*/ 	.byte	0x02, 0x4c
        /*0022*/ 	.byte	0x01
	.zero		1


	//----- nvinfo : EIATTR_MERCURY_ISA_VERSION
	.align		4
        /*0024*/ 	.byte	0x03, 0x5f
        /*0026*/ 	.short	0x0101


	//----- nvinfo : EIATTR_COOP_GROUP_MASK_REGIDS
	.align		4
        /*0028*/ 	.byte	0x04, 0x29
        /*002a*/ 	.short	(.L_1985 - .L_1984)


	//   ....[0]....
.L_1984:
        /*002c*/ 	.word	0xffffffff


	//   ....[1]....
        /*0030*/ 	.word	0xffffffff


	//   ....[2]....
        /*0034*/ 	.word	0xffffffff


	//   ....[3]....
        /*0038*/ 	.word	0xffffffff


	//   ....[4]....
        /*003c*/ 	.word	0xffffffff


	//   ....[5]....
        /*0040*/ 	.word	0xffffffff


	//   ....[6]....
        /*0044*/ 	.word	0xffffffff


	//   ....[7]....
        /*0048*/ 	.word	0xffffffff


	//   ....[8]....
        /*004c*/ 	.word	0xffffffff


	//   ....[9]....
        /*0050*/ 	.word	0xffffffff


	//   ....[10]....
        /*0054*/ 	.word	0xffffffff


	//   ....[11]....
        /*0058*/ 	.word	0xffffffff


	//   ....[12]....
        /*005c*/ 	.word	0xffffffff


	//   ....[13]....
        /*0060*/ 	.word	0xffffffff


	//   ....[14]....
        /*0064*/ 	.word	0xffffffff


	//   ....[15]....
        /*0068*/ 	.word	0xffffffff


	//   ....[16]....
        /*006c*/ 	.word	0xffffffff


	//   ....[17]....
        /*0070*/ 	.word	0xffffffff


	//   ....[18]....
        /*0074*/ 	.word	0xffffffff


	//   ....[19]....
        /*0078*/ 	.word	0xffffffff


	//   ....[20]....
        /*007c*/ 	.word	0xffffffff


	//   ....[21]....
        /*0080*/ 	.word	0xffffffff


	//   ....[22]....
        /*0084*/ 	.word	0xffffffff


	//   ....[23]....
        /*0088*/ 	.word	0xffffffff


	//   ....[24]....
        /*008c*/ 	.word	0xffffffff


	//   ....[25]....
        /*0090*/ 	.word	0xffffffff


	//   ....[26]....
        /*0094*/ 	.word	0xffffffff


	//   ....[27]....
        /*0098*/ 	.word	0xffffffff


	//   ....[28]....
        /*009c*/ 	.word	0xffffffff


	//   ....[29]....
        /*00a0*/ 	.word	0xffffffff


	//   ....[30]....
        /*00a4*/ 	.word	0xffffffff


	//   ....[31]....
        /*00a8*/ 	.word	0xffffffff


	//   ....[32]....
        /*00ac*/ 	.word	0xffffffff


	//   ....[33]....
        /*00b0*/ 	.word	0xffffffff


	//   ....[34]....
        /*00b4*/ 	.word	0xffffffff


	//   ....[35]....
        /*00b8*/ 	.word	0xffffffff


	//   ....[36]....
        /*00bc*/ 	.word	0xffffffff


	//   ....[37]....
        /*00c0*/ 	.word	0xffffffff


	//   ....[38]....
        /*00c4*/ 	.word	0xffffffff


	//   ....[39]....
        /*00c8*/ 	.word	0xffffffff


	//   ....[40]....
        /*00cc*/ 	.word	0xffffffff


	//   ....[41]....
        /*00d0*/ 	.word	0xffffffff


	//   ....[42]....
        /*00d4*/ 	.word	0xffffffff


	//   ....[43]....
        /*00d8*/ 	.word	0xffffffff


	//   ....[44]....
        /*00dc*/ 	.word	0xffffffff


	//   ....[45]....
        /*00e0*/ 	.word	0xffffffff


	//   ....[46]....
        /*00e4*/ 	.word	0xffffffff


	//   ....[47]....
        /*00e8*/ 	.word	0xffffffff


	//   ....[48]....
        /*00ec*/ 	.word	0xffffffff


	//   ....[49]....
        /*00f0*/ 	.word	0xffffffff


	//   ....[50]....
        /*00f4*/ 	.word	0xffffffff


	//   ....[51]....
        /*00f8*/ 	.word	0xffffffff


	//   ....[52]....
        /*00fc*/ 	.word	0xffffffff


	//   ....[53]....
        /*0100*/ 	.word	0xffffffff


	//   ....[54]....
        /*0104*/ 	.word	0xffffffff


	//   ....[55]....
        /*0108*/ 	.word	0x050000cf


	//   ....[56]....
        /*010c*/ 	.word	0x050000cf


	//   ....[57]....
        /*0110*/ 	.word	0x050000cf


	//   ....[58]....
        /*0114*/ 	.word	0x050000cf


	//   ....[59]....
        /*0118*/ 	.word	0x050000cf


	//   ....[60]....
        /*011c*/ 	.word	0x050000cf


	//   ....[61]....
        /*0120*/ 	.word	0x050000cf


	//   ....[62]....
        /*0124*/ 	.word	0x050000cf


	//   ....[63]....
        /*0128*/ 	.word	0x050000cf


	//   ....[64]....
        /*012c*/ 	.word	0x050000cf


	//   ....[65]....
        /*0130*/ 	.word	0x050000cf


	//   ....[66]....
        /*0134*/ 	.word	0x050000cf


	//   ....[67]....
        /*0138*/ 	.word	0x050000cf


	//   ....[68]....
        /*013c*/ 	.word	0x050000cf


	//   ....[69]....
        /*0140*/ 	.word	0x050000cf


	//   ....[70]....
        /*0144*/ 	.word	0x050000cf


	//   ....[71]....
        /*0148*/ 	.word	0x050000cf


	//   ....[72]....
        /*014c*/ 	.word	0x050000cf


	//   ....[73]....
        /*0150*/ 	.word	0x050000cf


	//   ....[74]....
        /*0154*/ 	.word	0x050000cf


	//   ....[75]....
        /*0158*/ 	.word	0x050000cf


	//   ....[76]....
        /*015c*/ 	.word	0x050000cf


	//   ....[77]....
        /*0160*/ 	.word	0x050000cf


	//   ....[78]....
        /*0164*/ 	.word	0x050000cf


	//   ....[79]....
        /*0168*/ 	.word	0x050000cf


	//   ....[80]....
        /*016c*/ 	.word	0x050000cf


	//   ....[81]....
        /*0170*/ 	.word	0x050000cf


	//   ....[82]....
        /*0174*/ 	.word	0x050000cf


	//   ....[83]....
        /*0178*/ 	.word	0x050000cf


	//   ....[84]....
        /*017c*/ 	.word	0x050000cf


	//   ....[85]....
        /*0180*/ 	.word	0x050000cf


	//   ....[86]....
        /*0184*/ 	.word	0x050000cf


	//----- nvinfo : EIATTR_COOP_GROUP_INSTR_OFFSETS
	.align		4
.L_1985:
        /*0188*/ 	.byte	0x04, 0x28
        /*018a*/ 	.short	(.L_1987 - .L_1986)


	//   ....[0]....
.L_1986:
        /*018c*/ 	.word	0x000007a0


	//   ....[1]....
        /*0190*/ 	.word	0x00000830


	//   ....[2]....
        /*0194*/ 	.word	0x00000ad0


	//   ....[3]....
        /*0198*/ 	.word	0x00001c10


	//   ....[4]....
        /*019c*/ 	.word	0x00001c20


	//   ....[5]....
        /*01a0*/ 	.word	0x00001c60


	//   ....[6]....
        /*01a4*/ 	.word	0x00001c70


	//   ....[7]....
        /*01a8*/ 	.word	0x00001cb0


	//   ....[8]....
        /*01ac*/ 	.word	0x00001cc0


	//   ....[9]....
        /*01b0*/ 	.word	0x00001d00


	//   ....[10]....
        /*01b4*/ 	.word	0x00001d10


	//   ....[11]....
        /*01b8*/ 	.word	0x00001d50


	//   ....[12]....
        /*01bc*/ 	.word	0x00001d60


	//   ....[13]....
        /*01c0*/ 	.word	0x00001e00


	//   ....[14]....
        /*01c4*/ 	.word	0x00001e10


	//   ....[15]....
        /*01c8*/ 	.word	0x00001e20


	//   ....[16]....
        /*01cc*/ 	.word	0x00001e30


	//   ....[17]....
        /*01d0*/ 	.word	0x00002290


	//   ....[18]....
        /*01d4*/ 	.word	0x000022c0


	//   ....[19]....
        /*01d8*/ 	.word	0x000022d0


	//   ....[20]....
        /*01dc*/ 	.word	0x00002320


	//   ....[21]....
        /*01e0*/ 	.word	0x00002340


	//   ....[22]....
        /*01e4*/ 	.word	0x00002390


	//   ....[23]....
        /*01e8*/ 	.word	0x000023b0


	//   ....[24]....
        /*01ec*/ 	.word	0x000023c0


	//   ....[25]....
        /*01f0*/ 	.word	0x00002410


	//   ....[26]....
        /*01f4*/ 	.word	0x00002430


	//   ....[27]....
        /*01f8*/ 	.word	0x00002480


	//   ....[28]....
        /*01fc*/ 	.word	0x000024a0


	//   ....[29]....
        /*0200*/ 	.word	0x000024f0


	//   ....[30]....
        /*0204*/ 	.word	0x00002510


	//   ....[31]....
        /*0208*/ 	.word	0x00002520


	//   ....[32]....
        /*020c*/ 	.word	0x00002530


	//   ....[33]....
        /*0210*/ 	.word	0x00002ba0


	//   ....[34]....
        /*0214*/ 	.word	0x00002c70


	//   ....[35]....
        /*0218*/ 	.word	0x00002cf0


	//   ....[36]....
        /*021c*/ 	.word	0x00002da0


	//   ....[37]....
        /*0220*/ 	.word	0x00002dd0


	//   ....[38]....
        /*0224*/ 	.word	0x00002df0


	//   ....[39]....
        /*0228*/ 	.word	0x00002e30


	//   ....[40]....
        /*022c*/ 	.word	0x00002f30


	//   ....[41]....
        /*0230*/ 	.word	0x00002fd0


	//   ....[42]....
        /*0234*/ 	.word	0x00003190


	//   ....[43]....
        /*0238*/ 	.word	0x00003590


	//   ....[44]....
        /*023c*/ 	.word	0x00003860


	//   ....[45]....
        /*0240*/ 	.word	0x00003980


	//   ....[46]....
        /*0244*/ 	.word	0x000039d0


	//   ....[47]....
        /*0248*/ 	.word	0x00003a30


	//   ....[48]....
        /*024c*/ 	.word	0x00003a80


	//   ....[49]....
        /*0250*/ 	.word	0x00003aa0


	//   ....[50]....
        /*0254*/ 	.word	0x00003bc0


	//   ....[51]....
        /*0258*/ 	.word	0x00003bf0


	//   ....[52]....
        /*025c*/ 	.word	0x00003c50


	//   ....[53]....
        /*0260*/ 	.word	0x00003cb0


	//   ....[54]....
        /*0264*/ 	.word	0x00003cd0


	//   ....[55]....
        /*0268*/ 	.word	0x000042b0


	//   ....[56]....
        /*026c*/ 	.word	0x00004300


	//   ....[57]....
        /*0270*/ 	.word	0x00004380


	//   ....[58]....
        /*0274*/ 	.word	0x000043d0


	//   ....[59]....
        /*0278*/ 	.word	0x00004450


	//   ....[60]....
        /*027c*/ 	.word	0x000044a0


	//   ....[61]....
        /*0280*/ 	.word	0x00004520


	//   ....[62]....
        /*0284*/ 	.word	0x00004570


	//   ....[63]....
        /*0288*/ 	.word	0x000045f0


	//   ....[64]....
        /*028c*/ 	.word	0x00004640


	//   ....[65]....
        /*0290*/ 	.word	0x000046d0


	//   ....[66]....
        /*0294*/ 	.word	0x00004770


	//   ....[67]....
        /*0298*/ 	.word	0x00004810


	//   ....[68]....
        /*029c*/ 	.word	0x000048d0


	//   ....[69]....
        /*02a0*/ 	.word	0x00004900


	//   ....[70]....
        /*02a4*/ 	.word	0x00004960


	//   ....[71]....
        /*02a8*/ 	.word	0x00004a10


	//   ....[72]....
        /*02ac*/ 	.word	0x00004a70


	//   ....[73]....
        /*02b0*/ 	.word	0x00004b10


	//   ....[74]....
        /*02b4*/ 	.word	0x00004b60


	//   ....[75]....
        /*02b8*/ 	.word	0x00004c00


	//   ....[76]....
        /*02bc*/ 	.word	0x00004c50


	//   ....[77]....
        /*02c0*/ 	.word	0x00004d00


	//   ....[78]....
        /*02c4*/ 	.word	0x00004d50


	//   ....[79]....
        /*02c8*/ 	.word	0x00004e00


	//   ....[80]....
        /*02cc*/ 	.word	0x00004e50


	//   ....[81]....
        /*02d0*/ 	.word	0x00004f00


	//   ....[82]....
        /*02d4*/ 	.word	0x00004f60


	//   ....[83]....
        /*02d8*/ 	.word	0x00004f90


	//   ....[84]....
        /*02dc*/ 	.word	0x00005010


	//   ....[85]....
        /*02e0*/ 	.word	0x00005040


	//   ....[86]....
        /*02e4*/ 	.word	0x000050b0


	//----- nvinfo : EIATTR_VRC_CTA_INIT_COUNT
	.align		4
.L_1987:
        /*02e8*/ 	.byte	0x02, 0x4a
	.zero		1
	.zero		1


	//----- nvinfo : EIATTR_EXIT_INSTR_OFFSETS
	.align		4
        /*02ec*/ 	.byte	0x04, 0x1c
        /*02ee*/ 	.short	(.L_1989 - .L_1988)


	//   ....[0]....
.L_1988:
        /*02f0*/ 	.word	0x00003dc0


	//   ....[1]....
        /*02f4*/ 	.word	0x00004250


	//----- nvinfo : EIATTR_MAX_THREADS
	.align		4
.L_1989:
        /*02f8*/ 	.byte	0x04, 0x05
        /*02fa*/ 	.short	(.L_1991 - .L_1990)
.L_1990:
        /*02fc*/ 	.word	0x00000040
        /*0300*/ 	.word	0x00000001
        /*0304*/ 	.word	0x00000001


	//----- nvinfo : EIATTR_CRS_STACK_SIZE
	.align		4
.L_1991:
        /*0308*/ 	.byte	0x04, 0x1e
        /*030a*/ 	.short	(.L_1993 - .L_1992)
.L_1992:
        /*030c*/ 	.word	0x00000000


	//----- nvinfo : EIATTR_CBANK_PARAM_SIZE
	.align		4
.L_1993:
        /*0310*/ 	.byte	0x03, 0x19
        /*0312*/ 	.short	0x01f0


	//----- nvinfo : EIATTR_PARAM_CBANK
	.align		4
        /*0314*/ 	.byte	0x04, 0x0a
        /*0316*/ 	.short	(.L_1995 - .L_1994)
	.align		4
.L_1994:
        /*0318*/ 	.word	index@(.nv.constant0._Z25selective_scan_bwd_kernelI32Selective_Scan_bwd_kernel_traitsILi64ELi16ELb1ELb0ELb0ELb0ELb0EN3c108BFloat16EfEEv12SSMParamsBwd)
        /*031c*/ 	.short	0x0380
        /*031e*/ 	.short	0x01f0


	//----- nvinfo : EIATTR_SW_WAR
	.align		4
.L_1995:
        /*0320*/ 	.byte	0x04, 0x36
        /*0322*/ 	.short	(.L_1997 - .L_1996)
.L_1996:
        /*0324*/ 	.word	0x00000008
.L_1997:


//--------------------- .nv.info._Z25selective_scan_bwd_kernelI32Selective_Scan_bwd_kernel_traitsILi64ELi16ELb1ELb0ELb0ELb0ELb1EN3c108BFloat16EfEEv12SSMParamsBwd --------------------------
	.section	.nv.info._Z25selective_scan_bwd_kernelI32Selective_Scan_bwd_kernel_traitsILi64ELi16ELb1ELb0ELb0ELb0ELb1EN3c108BFloat16EfEEv12SSMParamsBwd,"",@"SHT_CUDA_INFO"
	.sectionflags	@""
	.align	4


	//----- nvinfo : EIATTR_CUDA_API_VERSION
	.align		4
        /*0000*/ 	.byte	0x04, 0x37
        /*0002*/ 	.short	(.L_1999 - .L_1998)
.L_1998:
        /*0004*/ 	.word	0x00000082


	//----- nvinfo : EIATTR_KPARAM_INFO
	.align		4
.L_1999:
        /*0008*/ 	.byte	0x04, 0x17
        /*000a*/ 	.short	(.L_2001 - .L_2000)
.L_2000:
        /*000c*/ 	.word	0x00000000
        /*0010*/ 	.short	0x0000
        /*0012*/ 	.short	0x0000
        /*0014*/ 	.byte	0x00, 0xf0, 0xc1, 0x07


	//----- nvinfo : EIATTR_SPARSE_MMA_MASK
	.align		4
.L_2001:
        /*0018*/ 	.byte	0x03, 0x50
        /*001a*/ 	.short	0x0000


	//----- nvinfo : EIATTR_MAXREG_COUNT
	.align		4
        /*001c*/ 	.byte	0x03, 0x1b
        /*001e*/ 	.short	0x00ff


	//----- nvinfo : EIATTR_NUM_BARRIERS
	.align		4
        /*0020*/ 	.byte	0x02, 0x4c
        /*0022*/ 	.byte	0x01
	.zero		1


	//----- nvinfo : EIATTR_MERCURY_ISA_VERSION
	.align		4
        /*0024*/ 	.byte	0x03, 0x5f
        /*0026*/ 	.short	0x0101


	//----- nvinfo : EIATTR_COOP_GROUP_MASK_REGIDS
	.align		4
        /*0028*/ 	.byte	0x04, 0x29
        /*002a*/ 	.short	(.L_2003 - .L_2002)


	//   ....[0]....
.L_2002:
        /*002c*/ 	.word	0xffffffff


	//   ....[1]....
        /*0030*/ 	.word	0xffffffff


	//   ....[2]....
        /*0034*/ 	.word	0xffffffff


	//   ....[3]....
        /*0038*/ 	.word	0xffffffff


	//   ....[4]....
        /*003c*/ 	.word	0xffffffff


	//   ....[5]....
        /*0040*/ 	.word	0xffffffff


	//   ....[6]....
        /*0044*/ 	.word	0xffffffff


	//   ....[7]....
        /*0048*/ 	.word	0xffffffff


	//   ....[8]....
        /*004c*/ 	.word	0xffffffff


	//   ....[9]....
        /*0050*/ 	.word	0xffffffff


	//   ....[10]....
        /*0054*/ 	.word	0xffffffff


	//   ....[11]....
        /*0058*/ 	.word	0xffffffff


	//   ....[12]....
        /*005c*/ 	.word	0xffffffff


	//   ....[13]....
        /*0060*/ 	.word	0xffffffff


	//   ....[14]....
        /*0064*/ 	.word	0xffffffff


	//   ....[15]....
        /*0068*/ 	.word	0xffffffff


	//   ....[16]....
        /*006c*/ 	.word	0xffffffff


	//   ....[17]....
        /*0070*/ 	.word	0xffffffff


	//   ....[18]....
        /*0074*/ 	.word	0xffffffff


	//   ....[19]....
        /*0078*/ 	.word	0xffffffff


	//   ....[20]....
        /*007c*/ 	.word	0xffffffff


	//   ....[21]....
        /*0080*/ 	.word	0xffffffff


	//   ....[22]....
        /*0084*/ 	.word	0xffffffff


	//   ....[23]....
        /*0088*/ 	.word	0xffffffff


	//   ....[24]....
        /*008c*/ 	.word	0xffffffff


	//   ....[25]....
        /*0090*/ 	.word	0xffffffff


	//   ....[26]....
        /*0094*/ 	.word	0xffffffff


	//   ....[27]....
        /*0098*/ 	.word	0xffffffff


	//   ....[28]....
        /*009c*/ 	.word	0xffffffff


	//   ....[29]....
        /*00a0*/ 	.word	0xffffffff


	//   ....[30]....
        /*00a4*/ 	.word	0xffffffff


	//   ....[31]....
        /*00a8*/ 	.word	0xffffffff


	//   ....[32]....
        /*00ac*/ 	.word	0xffffffff


	//   ....[33]....
        /*00b0*/ 	.word	0xffffffff


	//   ....[34]....
        /*00b4*/ 	.word	0xffffffff


	//   ....[35]....
        /*00b8*/ 	.word	0xffffffff


	//   ....[36]....
        /*00bc*/ 	.word	0xffffffff


	//   ....[37]....
        /*00c0*/ 	.word	0xffffffff


	//   ....[38]....
        /*00c4*/ 	.word	0xffffffff


	//   ....[39]....
        /*00c8*/ 	.word	0xffffffff


	//   ....[40]....
        /*00cc*/ 	.word	0xffffffff


	//   ....[41]....
        /*00d0*/ 	.word	0xffffffff


	//   ....[42]....
        /*00d4*/ 	.word	0xffffffff


	//   ....[43]....
        /*00d8*/ 	.word	0xffffffff


	//   ....[44]....
        /*00dc*/ 	.word	0xffffffff


	//   ....[45]....
        /*00e0*/ 	.word	0xffffffff


	//   ....[46]....
        /*00e4*/ 	.word	0xffffffff


	//   ....[47]....
        /*00e8*/ 	.word	0xffffffff


	//   ....[48]....
        /*00ec*/ 	.word	0xffffffff


	//   ....[49]....
        /*00f0*/ 	.word	0xffffffff


	//   ....[50]....
        /*00f4*/ 	.word	0xffffffff


	//   ....[51]....
        /*00f8*/ 	.word	0xffffffff


	//   ....[52]....
        /*00fc*/ 	.word	0xffffffff


	//   ....[53]....
        /*0100*/ 	.word	0xffffffff


	//   ....[54]....
        /*0104*/ 	.word	0xffffffff


	//   ....[55]....
        /*0108*/ 	.word	0xffffffff


	//   ....[56]....
        /*010c*/ 	.word	0xffffffff


	//   ....[57]....
        /*0110*/ 	.word	0xffffffff


	//   ....[58]....
        /*0114*/ 	.word	0xffffffff


	//   ....[59]....
        /*0118*/ 	.word	0x050000ce


	//   ....[60]....
        /*011c*/ 	.word	0x050000ce


	//   ....[61]....
        /*0120*/ 	.word	0x050000ce


	//   ....[62]....
        /*0124*/ 	.word	0x050000ce


	//   ....[63]....
        /*0128*/ 	.word	0x050000ce


	//   ....[64]....
        /*012c*/ 	.word	0x050000ce


	//   ....[65]....
        /*0130*/ 	.word	0x050000ce


	//   ....[66]....
        /*0134*/ 	.word	0x050000ce


	//   ....[67]....
        /*0138*/ 	.word	0x050000ce


	//   ....[68]....
        /*013c*/ 	.word	0x050000ce


	//   ....[69]....
        /*0140*/ 	.word	0x050000ce


	//   ....[70]....
        /*0144*/ 	.word	0x050000ce


	//   ....[71]....
        /*0148*/ 	.word	0x050000ce


	//   ....[72]....
        /*014c*/ 	.word	0x050000ce


	//   ....[73]....
        /*0150*/ 	.word	0x050000ce


	//   ....[74]....
        /*0154*/ 	.word	0x050000ce


	//   ....[75]....
        /*0158*/ 	.word	0x050000ce


	//   ....[76]....
        /*015c*/ 	.word	0x050000ce


	//   ....[77]....
        /*0160*/ 	.word	0x050000ce


	//   ....[78]....
        /*0164*/ 	.word	0x050000ce


	//   ....[79]....
        /*0168*/ 	.word	0x050000ce


	//   ....[80]....
        /*016c*/ 	.word	0x050000ce


	//   ....[81]....
        /*0170*/ 	.word	0x050000ce


	//   ....[82]....
        /*0174*/ 	.word	0x050000ce


	//   ....[83]....
        /*0178*/ 	.word	0x050000ce


	//   ....[84]....
        /*017c*/ 	.word	0x050000ce


	//   ....[85]....
        /*0180*/ 	.word	0x050000ce


	//   ....[86]....
        /*0184*/ 	.word	0x050000ce


	//   ....[87]....
        /*0188*/ 	.word	0x050000ce


	//   ....[88]....
        /*018c*/ 	.word	0x050000ce


	//   ....[89]....
        /*0190*/ 	.word	0x050000ce


	//   ....[90]....
        /*0194*/ 	.word	0x050000ce


	//----- nvinfo : EIATTR_COOP_GROUP_INSTR_OFFSETS
	.align		4
.L_2003:
        /*0198*/ 	.byte	0x04, 0x28
        /*019a*/ 	.short	(.L_2005 - .L_2004)


	//   ....[0]....
.L_2004:
        /*019c*/ 	.word	0x000007f0


	//   ....[1]....
        /*01a0*/ 	.word	0x000008a0


	//   ....[2]....
        /*01a4*/ 	.word	0x00000a00


	//   ....[3]....
        /*01a8*/ 	.word	0x00000b40


	//   ....[4]....
        /*01ac*/ 	.word	0x00001380


	//   ....[5]....
        /*01b0*/ 	.word	0x00001d30


	//   ....[6]....
        /*01b4*/ 	.word	0x00002100


	//   ....[7]....
        /*01b8*/ 	.word	0x000031d0


	//   ....[8]....
        /*01bc*/ 	.word	0x000031e0


	//   ....[9]....
        /*01c0*/ 	.word	0x00003220


	//   ....[10]....
        /*01c4*/ 	.word	0x00003230


	//   ....[11]....
        /*01c8*/ 	.word	0x00003270


	//   ....[12]....
        /*01cc*/ 	.word	0x00003280


	//   ....[13]....
        /*01d0*/ 	.word	0x000032c0


	//   ....[14]....
        /*01d4*/ 	.word	0x000032d0


	//   ....[15]....
        /*01d8*/ 	.word	0x00003310


	//   ....[16]....
        /*01dc*/ 	.word	0x00003320


	//   ....[17]....
        /*01e0*/ 	.word	0x000033c0


	//   ....[18]....
        /*01e4*/ 	.word	0x000033d0


	//   ....[19]....
        /*01e8*/ 	.word	0x000033e0


	//   ....[20]....
        /*01ec*/ 	.word	0x000033f0


	//   ....[21]....
        /*01f0*/ 	.word	0x00003850


	//   ....[22]....
        /*01f4*/ 	.word	0x00003880


	//   ....[23]....
        /*01f8*/ 	.word	0x00003890


	//   ....[24]....
        /*01fc*/ 	.word	0x000038e0


	//   ....[25]....
        /*0200*/ 	.word	0x00003900


	//   ....[26]....
        /*0204*/ 	.word	0x00003950


	//   ....[27]....
        /*0208*/ 	.word	0x00003970


	//   ....[28]....
        /*020c*/ 	.word	0x00003980


	//   ....[29]....
        /*0210*/ 	.word	0x000039d0


	//   ....[30]....
        /*0214*/ 	.word	0x000039f0


	//   ....[31]....
        /*0218*/ 	.word	0x00003a40


	//   ....[32]....
        /*021c*/ 	.word	0x00003a60


	//   ....[33]....
        /*0220*/ 	.word	0x00003ab0


	//   ....[34]....
        /*0224*/ 	.word	0x00003ad0


	//   ....[35]....
        /*0228*/ 	.word	0x00003ae0


	//   ....[36]....
        /*022c*/ 	.word	0x00003af0


	//   ....[37]....
        /*0230*/ 	.word	0x00004130


	//   ....[38]....
        /*0234*/ 	.word	0x00004260


	//   ....[39]....
        /*0238*/ 	.word	0x000042d0


	//   ....[40]....
        /*023c*/ 	.word	0x00004310


	//   ....[41]....
        /*0240*/ 	.word	0x00004340


	//   ....[42]....
        /*0244*/ 	.word	0x00004360


	//   ....[43]....
        /*0248*/ 	.word	0x000043a0


	//   ....[44]....
        /*024c*/ 	.word	0x00004470


	//   ....[45]....
        /*0250*/ 	.word	0x00004520


	//   ....[46]....
        /*0254*/ 	.word	0x000046b0


	//   ....[47]....
        /*0258*/ 	.word	0x00004ad0


	//   ....[48]....
        /*025c*/ 	.word	0x00004da0


	//   ....[49]....
        /*0260*/ 	.word	0x00004ef0


	//   ....[50]....
        /*0264*/ 	.word	0x00004f40


	//   ....[51]....
        /*0268*/ 	.word	0x00004fa0


	//   ....[52]....
        /*026c*/ 	.word	0x00004ff0


	//   ....[53]....
        /*0270*/ 	.word	0x00005010


	//   ....[54]....
        /*0274*/ 	.word	0x00005130


	//   ....[55]....
        /*0278*/ 	.word	0x00005160


	//   ....[56]....
        /*027c*/ 	.word	0x000051c0


	//   ....[57]....
        /*0280*/ 	.word	0x00005220


	//   ....[58]....
        /*0284*/ 	.word	0x00005240


	//   ....[59]....
        /*0288*/ 	.word	0x00005820


	//   ....[60]....
        /*028c*/ 	.word	0x00005870


	//   ....[61]....
        /*0290*/ 	.word	0x000058f0


	//   ....[62]....
        /*0294*/ 	.word	0x00005940


	//   ....[63]....
        /*0298*/ 	.word	0x000059c0


	//   ....[64]....
        /*029c*/ 	.word	0x00005a10


	//   ....[65]....
        /*02a0*/ 	.word	0x00005a90


	//   ....[66]....
        /*02a4*/ 	.word	0x00005ae0


	//   ....[67]....
        /*02a8*/ 	.word	0x00005b60


	//   ....[68]....
        /*02ac*/ 	.word	0x00005bb0


	//   ....[69]....
        /*02b0*/ 	.word	0x00005c40


	//   ....[70]....
        /*02b4*/ 	.word	0x00005ce0


	//   ....[71]....
        /*02b8*/ 	.word	0x00005d80


	//   ....[72]....
        /*02bc*/ 	.word	0x00005e40


	//   ....[73]....
        /*02c0*/ 	.word	0x00005e70


	//   ....[74]....
        /*02c4*/ 	.word	0x00005ed0


	//   ....[75]....
        /*02c8*/ 	.word	0x00005f80


	//   ....[76]....
        /*02cc*/ 	.word	0x00005fe0


	//   ....[77]....
        /*02d0*/ 	.word	0x00006080


	//   ....[78]....
        /*02d4*/ 	.word	0x000060d0


	//   ....[79]....
        /*02d8*/ 	.word	0x00006170


	//   ....[80]....
        /*02dc*/ 	.word	0x000061c0


	//   ....[81]....
        /*02e0*/ 	.word	0x00006270


	//   ....[82]....
        /*02e4*/ 	.word	0x000062c0


	//   ....[83]....
        /*02e8*/ 	.word	0x00006370


	//   ....[84]....
        /*02ec*/ 	.word	0x000063c0


	//   ....[85]....
        /*02f0*/ 	.word	0x00006470


	//   ....[86]....
        /*02f4*/ 	.word	0x000064d0


	//   ....[87]....
        /*02f8*/ 	.word	0x00006500


	//   ....[88]....
        /*02fc*/ 	.word	0x00006580


	//   ....[89]....
        /*0300*/ 	.word	0x000065b0


	//   ....[90]....
        /*0304*/ 	.word	0x00006620


	//----- nvinfo : EIATTR_VRC_CTA_INIT_COUNT
	.align		4
.L_2005:
        /*0308*/ 	.byte	0x02, 0x4a
	.zero		1
	.zero		1


	//----- nvinfo : EIATTR_EXIT_INSTR_OFFSETS
	.align		4
        /*030c*/ 	.byte	0x04, 0x1c
        /*030e*/ 	.short	(.L_2007 - .L_2006)


	//   ....[0]....
.L_2006:
        /*0310*/ 	.word	0x00005330


	//   ....[1]....
        /*0314*/ 	.word	0x000057c0


	//----- nvinfo : EIATTR_MAX_THREADS
	.align		4
.L_2007:
        /*0318*/ 	.byte	0x04, 0x05
        /*031a*/ 	.short	(.L_2009 - .L_2008)
.L_2008:
        /*031c*/ 	.word	0x00000040
        /*0320*/ 	.word	0x00000001
        /*0324*/ 	.word	0x00000001


	//----- nvinfo : EIATTR_CRS_STACK_SIZE
	.align		4
.L_2009:
        /*0328*/ 	.byte	0x04, 0x1e
        /*032a*/ 	.short	(.L_2011 - .L_2010)
.L_2010:
        /*032c*/ 	.word	0x00000000


	//----- nvinfo : EIATTR_CBANK_PARAM_SIZE
	.align		4
.L_2011:
        /*0330*/ 	.byte	0x03, 0x19
        /*0332*/ 	.short	0x01f0


	//----- nvinfo : EIATTR_PARAM_CBANK
	.align		4
        /*0334*/ 	.byte	0x04, 0x0a
        /*0336*/ 	.short	(.L_2013 - .L_2012)
	.align		4
.L_2012:
        /*0338*/ 	.word	index@(.nv.constant0._Z25selective_scan_bwd_kernelI32Selective_Scan_bwd_kernel_traitsILi64ELi16ELb1ELb0ELb0ELb0ELb1EN3c108BFloat16EfEEv12SSMParamsBwd)
        /*033c*/ 	.short	0x0380
        /*033e*/ 	.short	0x01f0


	//----- nvinfo : EIATTR_SW_WAR
	.align		4
.L_2013:
        /*0340*/ 	.byte	0x04, 0x36
        /*0342*/ 	.short	(.L_2015 - .L_2014)
.L_2014:
        /*0344*/ 	.word	0x00000008
.L_2015:


//--------------------- .nv.info._Z25selective_scan_bwd_kernelI32Selective_Scan_bwd_kernel_traitsILi64ELi16ELb1ELb0ELb0ELb1ELb0EN3c108BFloat16EfEEv12SSMParamsBwd --------------------------
	.section	.nv.info._Z25selective_scan_bwd_kernelI32Selective_Scan_bwd_kernel_traitsILi64ELi16ELb1ELb0ELb0ELb1ELb0EN3c108BFloat16EfEEv12SSMParamsBwd,"",@"SHT_CUDA_INFO"
	.sectionflags	@""
	.align	4


	//----- nvinfo : EIATTR_CUDA_API_VERSION
	.align		4
        /*0000*/ 	.byte	0x04, 0x37
        /*0002*/ 	.short	(.L_2017 - .L_2016)
.L_2016:
        /*0004*/ 	.word	0x00000082


	//----- nvinfo : EIATTR_KPARAM_INFO
	.align		4
.L_2017:
        /*0008*/ 	.byte	0x04, 0x17
        /*000a*/ 	.short	(.L_2019 - .L_2018)
.L_2018:
        /*000c*/ 	.word	0x00000000
        /*0010*/ 	.short	0x0000
        /*0012*/ 	.short	0x0000
        /*0014*/ 	.byte	0x00, 0xf0, 0xc1, 0x07


	//----- nvinfo : EIATTR_SPARSE_MMA_MASK
	.align		4
.L_2019:
        /*0018*/ 	.byte	0x03, 0x50
        /*001a*/ 	.short	0x0000


	//----- nvinfo : EIATTR_MAXREG_COUNT
	.align		4
        /*001c*/ 	.byte	0x03, 0x1b
        /*001e*/ 	.short	0x00ff


	//----- nvinfo : EIATTR_NUM_BARRIERS
	.align		4
        /*0020*/ 	.byte	0x02, 0x4c
        /*0022*/ 	.byte	0x01
	.zero		1


	//----- nvinfo : EIATTR_MERCURY_ISA_VERSION
	.align		4
        /*0024*/ 	.byte	0x03, 0x5f
        /*0026*/ 	.short	0x0101


	//----- nvinfo : EIATTR_COOP_GROUP_MASK_REGIDS
	.align		4
        /*0028*/ 	.byte	0x04, 0x29
        /*002a*/ 	.short	(.L_2021 - .L_2020)


	//   ....[0]....
.L_2020:
        /*002c*/ 	.word	0xffffffff


	//   ....[1]....
        /*0030*/ 	.word	0xffffffff


	//   ....[2]....
        /*0034*/ 	.word	0xffffffff


	//   ....[3]....
        /*0038*/ 	.word	0xffffffff


	//   ....[4]....
        /*003c*/ 	.word	0xffffffff


	//   ....[5]....
        /*0040*/ 	.word	0xffffffff


	//   ....[6]....
        /*0044*/ 	.word	0xffffffff


	//   ....[7]....
        /*0048*/ 	.word	0xffffffff


	//   ....[8]....
        /*004c*/ 	.word	0xffffffff


	//   ....[9]....
        /*0050*/ 	.word	0xffffffff


	//   ....[10]....
        /*0054*/ 	.word	0xffffffff


	//   ....[11]....
        /*0058*/ 	.word	0xffffffff


	//   ....[12]....
        /*005c*/ 	.word	0xffffffff


	//   ....[13]....
        /*0060*/ 	.word	0xffffffff


	//   ....[14]....
        /*0064*/ 	.word	0xffffffff


	//   ....[15]....
        /*0068*/ 	.word	0xffffffff


	//   ....[16]....
        /*006c*/ 	.word	0xffffffff


	//   ....[17]....
        /*0070*/ 	.word	0xffffffff


	//   ....[18]....
        /*0074*/ 	.word	0xffffffff


	//   ....[19]....
        /*0078*/ 	.word	0xffffffff


	//   ....[20]....
        /*007c*/ 	.word	0xffffffff


	//   ....[21]....
        /*0080*/ 	.word	0xffffffff


	//   ....[22]....
        /*0084*/ 	.word	0xffffffff


	//   ....[23]....
        /*0088*/ 	.word	0xffffffff


	//   ....[24]....
        /*008c*/ 	.word	0xffffffff


	//   ....[25]....
        /*0090*/ 	.word	0xffffffff


	//   ....[26]....
        /*0094*/ 	.word	0xffffffff


	//   ....[27]....
        /*0098*/ 	.word	0xffffffff


	//   ....[28]....
        /*009c*/ 	.word	0xffffffff


	//   ....[29]....
        /*00a0*/ 	.word	0xffffffff


	//   ....[30]....
        /*00a4*/ 	.word	0xffffffff


	//   ....[31]....
        /*00a8*/ 	.word	0xffffffff


	//   ....[32]....
        /*00ac*/ 	.word	0xffffffff


	//   ....[33]....
        /*00b0*/ 	.word	0xffffffff


	//   ....[34]....
        /*00b4*/ 	.word	0xffffffff


	//   ....[35]....
        /*00b8*/ 	.word	0xffffffff


	//   ....[36]....
        /*00bc*/ 	.word	0xffffffff


	//   ....[37]....
        /*00c0*/ 	.word	0xffffffff


	//   ....[38]....
        /*00c4*/ 	.word	0xffffffff


	//   ....[39]....
        /*00c8*/ 	.word	0xffffffff


	//   ....[40]....
        /*00cc*/ 	.word	0xffffffff


	//   ....[41]....
        /*00d0*/ 	.word	0xffffffff


	//   ....[42]....
        /*00d4*/ 	.word	0xffffffff


	//   ....[43]....
        /*00d8*/ 	.word	0xffffffff


	//   ....[44]....
        /*00dc*/ 	.word	0xffffffff


	//   ....[45]....
        /*00e0*/ 	.word	0xffffffff


	//   ....[46]....
        /*00e4*/ 	.word	0xffffffff


	//   ....[47]....
        /*00e8*/ 	.word	0xffffffff


	//   ....[48]....
        /*00ec*/ 	.word	0xffffffff


	//   ....[49]....
        /*00f0*/ 	.word	0xffffffff


	//   ....[50]....
        /*00f4*/ 	.word	0xffffffff


	//   ....[51]....
        /*00f8*/ 	.word	0xffffffff


	//   ....[52]....
        /*00fc*/ 	.word	0xffffffff


	//   ....[53]....
        /*0100*/ 	.word	0xffffffff


	//   ....[54]....
        /*0104*/ 	.word	0xffffffff


	//   ....[55]....
        /*0108*/ 	.word	0xffffffff


	//   ....[56]....
        /*010c*/ 	.word	0x050000d1


	//   ....[57]....
        /*0110*/ 	.word	0x050000d1


	//   ....[58]....
        /*0114*/ 	.word	0x050000d1


	//   ....[59]....
        /*0118*/ 	.word	0x050000d1


	//   ....[60]....
        /*011c*/ 	.word	0x050000d1


	//   ....[61]....
        /*0120*/ 	.word	0x050000d1


	//   ....[62]....
        /*0124*/ 	.word	0x050000d1


	//   ....[63]....
        /*0128*/ 	.word	0x050000d1


	//   ....[64]....
        /*012c*/ 	.word	0x050000d1


	//   ....[65]....
        /*0130*/ 	.word	0x050000d1


	//   ....[66]....
        /*0134*/ 	.word	0x050000d1


	//   ....[67]....
        /*0138*/ 	.word	0x050000d1


	//   ....[68]....
        /*013c*/ 	.word	0x050000d1


	//   ....[69]....
        /*0140*/ 	.word	0x050000d1


	//   ....[70]....
        /*0144*/ 	.word	0x050000d1


	//   ....[71]....
        /*0148*/ 	.word	0x050000d1


	//   ....[72]....
        /*014c*/ 	.word	0x050000d1


	//   ....[73]....
        /*0150*/ 	.word	0x050000d1


	//   ....[74]....
        /*0154*/ 	.word	0x050000d1


	//   ....[75]....
        /*0158*/ 	.word	0x050000d1


	//   ....[76]....
        /*015c*/ 	.word	0x050000d1


	//   ....[77]....
        /*0160*/ 	.word	0x050000d1


	//   ....[78]....
        /*0164*/ 	.word	0x050000d1


	//   ....[79]....
        /*0168*/ 	.word	0x050000d1


	//   ....[80]....
        /*016c*/ 	.word	0x050000d1


	//   ....[81]....
        /*0170*/ 	.word	0x050000d1


	//   ....[82]....
        /*0174*/ 	.word	0x050000d1


	//   ....[83]....
        /*0178*/ 	.word	0x050000d1


	//   ....[84]....
        /*017c*/ 	.word	0x050000d1


	//   ....[85]....
        /*0180*/ 	.word	0x050000d1


	//   ....[86]....
        /*0184*/ 	.word	0x050000d1


	//   ....[87]....
        /*0188*/ 	.word	0x050000d1


	//----- nvinfo : EIATTR_COOP_GROUP_INSTR_OFFSETS
	.align		4
.L_2021:
        /*018c*/ 	.byte	0x04, 0x28
        /*018e*/ 	.short	(.L_2023 - .L_2022)


	//   ....[0]....
.L_2022:
        /*0190*/ 	.word	0x000007a0


	//   ....[1]....
        /*0194*/ 	.word	0x00000850


	//   ....[2]....
        /*0198*/ 	.word	0x00000bd0


	//   ....[3]....
        /*019c*/ 	.word	0x00003e30


	//   ....[4]....
        /*01a0*/ 	.word	0x00003e40


	//   ....[5]....
        /*01a4*/ 	.word	0x00003e80


	//   ....[6]....
        /*01a8*/ 	.word	0x00003e90


	//   ....[7]....
        /*01ac*/ 	.word	0x00003ed0


	//   ....[8]....
        /*01b0*/ 	.word	0x00003ee0


	//   ....[9]....
        /*01b4*/ 	.word	0x00003f20


	//   ....[10]....
        /*01b8*/ 	.word	0x00003f30


	//   ....[11]....
        /*01bc*/ 	.word	0x00003f70


	//   ....[12]....
        /*01c0*/ 	.word	0x00003f80


	//   ....[13]....
        /*01c4*/ 	.word	0x00004020


	//   ....[14]....
        /*01c8*/ 	.word	0x00004030


	//   ....[15]....
        /*01cc*/ 	.word	0x00004040


	//   ....[16]....
        /*01d0*/ 	.word	0x00004050


	//   ....[17]....
        /*01d4*/ 	.word	0x000044b0


	//   ....[18]....
        /*01d8*/ 	.word	0x000044e0


	//   ....[19]....
        /*01dc*/ 	.word	0x000044f0


	//   ....[20]....
        /*01e0*/ 	.word	0x00004540


	//   ....[21]....
        /*01e4*/ 	.word	0x00004560


	//   ....[22]....
        /*01e8*/ 	.word	0x000045b0


	//   ....[23]....
        /*01ec*/ 	.word	0x000045d0


	//   ....[24]....
        /*01f0*/ 	.word	0x000045e0


	//   ....[25]....
        /*01f4*/ 	.word	0x00004630


	//   ....[26]....
        /*01f8*/ 	.word	0x00004650


	//   ....[27]....
        /*01fc*/ 	.word	0x000046a0


	//   ....[28]....
        /*0200*/ 	.word	0x000046c0


	//   ....[29]....
        /*0204*/ 	.word	0x00004710


	//   ....[30]....
        /*0208*/ 	.word	0x00004730


	//   ....[31]....
        /*020c*/ 	.word	0x00004740


	//   ....[32]....
        /*0210*/ 	.word	0x00004750


	//   ....[33]....
        /*0214*/ 	.word	0x00004e00


	//   ....[34]....
        /*0218*/ 	.word	0x00004ef0


	//   ....[35]....
        /*021c*/ 	.word	0x00004f90


	//   ....[36]....
        /*0220*/ 	.word	0x000050c0


	//   ....[37]....
        /*0224*/ 	.word	0x00005160


	//   ....[38]....
        /*0228*/ 	.word	0x00005250


	//   ....[39]....
        /*022c*/ 	.word	0x00005290


	//   ....[40]....
        /*0230*/ 	.word	0x00005300


	//   ....[41]....
        /*0234*/ 	.word	0x00005360


	//   ....[42]....
        /*0238*/ 	.word	0x000053c0


	//   ....[43]....
        /*023c*/ 	.word	0x00005700


	//   ....[44]....
        /*0240*/ 	.word	0x00005f10


	//   ....[45]....
        /*0244*/ 	.word	0x00006330


	//   ....[46]....
        /*0248*/ 	.word	0x000064a0


	//   ....[47]....
        /*024c*/ 	.word	0x000064f0


	//   ....[48]....
        /*0250*/ 	.word	0x00006550


	//   ....[49]....
        /*0254*/ 	.word	0x000065a0


	//   ....[50]....
        /*0258*/ 	.word	0x000065c0


	//   ....[51]....
        /*025c*/ 	.word	0x000066e0


	//   ....[52]....
        /*0260*/ 	.word	0x00006710


	//   ....[53]....
        /*0264*/ 	.word	0x00006770


	//   ....[54]....
        /*0268*/ 	.word	0x000067d0


	//   ....[55]....
        /*026c*/ 	.word	0x000067f0


	//   ....[56]....
        /*0270*/ 	.word	0x00006dd0


	//   ....[57]....
        /*0274*/ 	.word	0x00006e20


	//   ....[58]....
        /*0278*/ 	.word	0x00006ea0


	//   ....[59]....
        /*027c*/ 	.word	0x00006ef0


	//   ....[60]....
        /*0280*/ 	.word	0x00006f70


	//   ....[61]....
        /*0284*/ 	.word	0x00006fc0


	//   ....[62]....
        /*0288*/ 	.word	0x00007040


	//   ....[63]....
        /*028c*/ 	.word	0x00007090


	//   ....[64]....
        /*0290*/ 	.word	0x00007110


	//   ....[65]....
        /*0294*/ 	.word	0x00007160


	//   ....[66]....
        /*0298*/ 	.word	0x000071f0


	//   ....[67]....
        /*029c*/ 	.word	0x00007290


	//   ....[68]....
        /*02a0*/ 	.word	0x00007330


	//   ....[69]....
        /*02a4*/ 	.word	0x000073f0


	//   ....[70]....
        /*02a8*/ 	.word	0x00007420


	//   ....[71]....
        /*02ac*/ 	.word	0x00007480


	//   ....[72]....
        /*02b0*/ 	.word	0x00007530


	//   ....[73]....
        /*02b4*/ 	.word	0x00007590


	//   ....[74]....
        /*02b8*/ 	.word	0x00007630


	//   ....[75]....
        /*02bc*/ 	.word	0x00007680


	//   ....[76]....
        /*02c0*/ 	.word	0x00007720


	//   ....[77]....
        /*02c4*/ 	.word	0x00007770


	//   ....[78]....
        /*02c8*/ 	.word	0x00007820


	//   ....[79]....
        /*02cc*/ 	.word	0x00007870


	//   ....[80]....
        /*02d0*/ 	.word	0x00007920


	//   ....[81]....
        /*02d4*/ 	.word	0x00007970


	//   ....[82]....
        /*02d8*/ 	.word	0x00007a20


	//   ....[83]....
        /*02dc*/ 	.word	0x00007a80


	//   ....[84]....
        /*02e0*/ 	.word	0x00007ab0


	//   ....[85]....
        /*02e4*/ 	.word	0x00007b30


	//   ....[86]....
        /*02e8*/ 	.word	0x00007b60


	//   ....[87]....
        /*02ec*/ 	.word	0x00007bd0


	//----- nvinfo : EIATTR_VRC_CTA_INIT_COUNT
	.align		4
.L_2023:
        /*02f0*/ 	.byte	0x02, 0x4a
	.zero		1
	.zero		1


	//----- nvinfo : EIATTR_EXIT_INSTR_OFFSETS
	.align		4
        /*02f4*/ 	.byte	0x04, 0x1c
        /*02f6*/ 	.short	(.L_2025 - .L_2024)


	//   ....[0]....
.L_2024:
        /*02f8*/ 	.word	0x000068e0


	//   ....[1]....
        /*02fc*/ 	.word	0x00006d70


	//----- nvinfo : EIATTR_MAX_THREADS
	.align		4
.L_2025:
        /*0300*/ 	.byte	0x04, 0x05
        /*0302*/ 	.short	(.L_2027 - .L_2026)
.L_2026:
        /*0304*/ 	.word	0x00000040
        /*0308*/ 	.word	0x00000001
        /*030c*/ 	.word	0x00000001


	//----- nvinfo : EIATTR_CRS_STACK_SIZE
	.align		4
.L_2027:
        /*0310*/ 	.byte	0x04, 0x1e
        /*0312*/ 	.short	(.L_2029 - .L_2028)
.L_2028:
        /*0314*/ 	.word	0x00000000


	//----- nvinfo : EIATTR_CBANK_PARAM_SIZE
	.align		4
.L_2029:
        /*0318*/ 	.byte	0x03, 0x19
        /*031a*/ 	.short	0x01f0


	//----- nvinfo : EIATTR_PARAM_CBANK
	.align		4
        /*031c*/ 	.byte	0x04, 0x0a
        /*031e*/ 	.short	(.L_2031 - .L_2030)
	.align		4
.L_2030:
        /*0320*/ 	.word	index@(.nv.constant0._Z25selective_scan_bwd_kernelI32Selective_Scan_bwd_kernel_traitsILi64ELi16ELb1ELb0ELb0ELb1ELb0EN3c108BFloat16EfEEv12SSMParamsBwd)
        /*0324*/ 	.short	0x0380
        /*0326*/ 	.short	0x01f0


	//----- nvinfo : EIATTR_SW_WAR
	.align		4
.L_2031:
        /*0328*/ 	.byte	0x04, 0x36
        /*032a*/ 	.short	(.L_2033 - .L_2032)
.L_2032:
        /*032c*/ 	.word	0x00000008
.L_2033:


//--------------------- .nv.info._Z25selective_scan_bwd_kernelI32Selective_Scan_bwd_kernel_traitsILi64ELi16ELb1ELb0ELb0ELb1ELb1EN3c108BFloat16EfEEv12SSMParamsBwd --------------------------
	.section	.nv.info._Z25selective_scan_bwd_kernelI32Selective_Scan_bwd_kernel_traitsILi64ELi16ELb1ELb0ELb0ELb1ELb1EN3c108BFloat16EfEEv12SSMParamsBwd,"",@"SHT_CUDA_INFO"
	.sectionflags	@""
	.align	4


	//----- nvinfo : EIATTR_CUDA_API_VERSION
	.align		4
        /*0000*/ 	.byte	0x04, 0x37
        /*0002*/ 	.short	(.L_2035 - .L_2034)
.L_2034:
        /*0004*/ 	.word	0x00000082


	//----- nvinfo : EIATTR_KPARAM_INFO
	.align		4
.L_2035:
        /*0008*/ 	.byte	0x04, 0x17
        /*000a*/ 	.short	(.L_2037 - .L_2036)
.L_2036:
        /*000c*/ 	.word	0x00000000
        /*0010*/ 	.short	0x0000
        /*0012*/ 	.short	0x0000
        /*0014*/ 	.byte	0x00, 0xf0, 0xc1, 0x07


	//----- nvinfo : EIATTR_SPARSE_MMA_MASK
	.align		4
.L_2037:
        /*0018*/ 	.byte	0x03, 0x50
        /*001a*/ 	.short	0x0000


	//----- nvinfo : EIATTR_MAXREG_COUNT
	.align		4
        /*001c*/ 	.byte	0x03, 0x1b
        /*001e*/ 	.short	0x00ff


	//----- nvinfo : EIATTR_NUM_BARRIERS
	.align		4
        /*0020*/ 	.byte	0x02, 0x4c
        /*0022*/ 	.byte	0x01
	.zero		1


	//----- nvinfo : EIATTR_MERCURY_ISA_VERSION
	.align		4
        /*0024*/ 	.byte	0x03, 0x5f
        /*0026*/ 	.short	0x0101


	//----- nvinfo : EIATTR_COOP_GROUP_MASK_REGIDS
	.align		4
        /*0028*/ 	.byte	0x04, 0x29
        /*002a*/ 	.short	(.L_2039 - .L_2038)


	//   ....[0]....
.L_2038:
        /*002c*/ 	.word	0xffffffff


	//   ....[1]....
        /*0030*/ 	.word	0xffffffff


	//   ....[2]....
        /*0034*/ 	.word	0xffffffff


	//   ....[3]....
        /*0038*/ 	.word	0xffffffff


	//   ....[4]....
        /*003c*/ 	.word	0xffffffff


	//   ....[5]....
        /*0040*/ 	.word	0xffffffff


	//   ....[6]....
        /*0044*/ 	.word	0xffffffff


	//   ....[7]....
        /*0048*/ 	.word	0xffffffff


	//   ....[8]....
        /*004c*/ 	.word	0xffffffff


	//   ....[9]....
        /*0050*/ 	.word	0xffffffff


	//   ....[10]....
        /*0054*/ 	.word	0xffffffff


	//   ....[11]....
        /*0058*/ 	.word	0xffffffff


	//   ....[12]....
        /*005c*/ 	.word	0xffffffff


	//   ....[13]....
        /*0060*/ 	.word	0xffffffff


	//   ....[14]....
        /*0064*/ 	.word	0xffffffff


	//   ....[15]....
        /*0068*/ 	.word	0xffffffff


	//   ....[16]....
        /*006c*/ 	.word	0xffffffff


	//   ....[17]....
        /*0070*/ 	.word	0xffffffff


	//   ....[18]....
        /*0074*/ 	.word	0xffffffff


	//   ....[19]....
        /*0078*/ 	.word	0xffffffff


	//   ....[20]....
        /*007c*/ 	.word	0xffffffff


	//   ....[21]....
        /*0080*/ 	.word	0xffffffff


	//   ....[22]....
        /*0084*/ 	.word	0xffffffff


	//   ....[23]....
        /*0088*/ 	.word	0xffffffff


	//   ....[24]....
        /*008c*/ 	.word	0xffffffff


	//   ....[25]....
        /*0090*/ 	.word	0xffffffff


	//   ....[26]....
        /*0094*/ 	.word	0xffffffff


	//   ....[27]....
        /*0098*/ 	.word	0xffffffff


	//   ....[28]....
        /*009c*/ 	.word	0xffffffff


	//   ....[29]....
        /*00a0*/ 	.word	0xffffffff


	//   ....[30]....
        /*00a4*/ 	.word	0xffffffff


	//   ....[31]....
        /*00a8*/ 	.word	0xffffffff


	//   ....[32]....
        /*00ac*/ 	.word	0xffffffff


	//   ....[33]....
        /*00b0*/ 	.word	0xffffffff


	//   ....[34]....
        /*00b4*/ 	.word	0xffffffff


	//   ....[35]....
        /*00b8*/ 	.word	0xffffffff


	//   ....[36]....
        /*00bc*/ 	.word	0xffffffff


	//   ....[37]....
        /*00c0*/ 	.word	0xffffffff


	//   ....[38]....
        /*00c4*/ 	.word	0xffffffff


	//   ....[39]....
        /*00c8*/ 	.word	0xffffffff


	//   ....[40]....
        /*00cc*/ 	.word	0xffffffff


	//   ....[41]....
        /*00d0*/ 	.word	0xffffffff


	//   ....[42]....
        /*00d4*/ 	.word	0xffffffff


	//   ....[43]....
        /*00d8*/ 	.word	0xffffffff


	//   ....[44]....
        /*00dc*/ 	.word	0xffffffff


	//   ....[45]....
        /*00e0*/ 	.word	0xffffffff


	//   ....[46]....
        /*00e4*/ 	.word	0xffffffff


	//   ....[47]....
        /*00e8*/ 	.word	0xffffffff


	//   ....[48]....
        /*00ec*/ 	.word	0xffffffff


	//   ....[49]....
        /*00f0*/ 	.word	0xffffffff


	//   ....[50]....
        /*00f4*/ 	.word	0xffffffff


	//   ....[51]....
        /*00f8*/ 	.word	0xffffffff


	//   ....[52]....
        /*00fc*/ 	.word	0xffffffff


	//   ....[53]....
        /*0100*/ 	.word	0xffffffff


	//   ....[54]....
        /*0104*/ 	.word	0xffffffff


	//   ....[55]....
        /*0108*/ 	.word	0xffffffff


	//   ....[56]....
        /*010c*/ 	.word	0xffffffff


	//   ....[57]....
        /*0110*/ 	.word	0xffffffff


	//   ....[58]....
        /*0114*/ 	.word	0xffffffff


	//   ....[59]....
        /*0118*/ 	.word	0xffffffff


	//   ....[60]....
        /*011c*/ 	.word	0x050000d0


	//   ....[61]....
        /*0120*/ 	.word	0x050000d0


	//   ....[62]....
        /*0124*/ 	.word	0x050000d0


	//   ....[63]....
        /*0128*/ 	.word	0x050000d0


	//   ....[64]....
        /*012c*/ 	.word	0x050000d0


	//   ....[65]....
        /*0130*/ 	.word	0x050000d0


	//   ....[66]....
        /*0134*/ 	.word	0x050000d0


	//   ....[67]....
        /*0138*/ 	.word	0x050000d0


	//   ....[68]....
        /*013c*/ 	.word	0x050000d0


	//   ....[69]....
        /*0140*/ 	.word	0x050000d0


	//   ....[70]....
        /*0144*/ 	.word	0x050000d0


	//   ....[71]....
        /*0148*/ 	.word	0x050000d0


	//   ....[72]....
        /*014c*/ 	.word	0x050000d0


	//   ....[73]....
        /*0150*/ 	.word	0x050000d0


	//   ....[74]....
        /*0154*/ 	.word	0x050000d0


	//   ....[75]....
        /*0158*/ 	.word	0x050000d0


	//   ....[76]....
        /*015c*/ 	.word	0x050000d0


	//   ....[77]....
        /*0160*/ 	.word	0x050000d0


	//   ....[78]....
        /*0164*/ 	.word	0x050000d0


	//   ....[79]....
        /*0168*/ 	.word	0x050000d0


	//   ....[80]....
        /*016c*/ 	.word	0x050000d0


	//   ....[81]....
        /*0170*/ 	.word	0x050000d0


	//   ....[82]....
        /*0174*/ 	.word	0x050000d0


	//   ....[83]....
        /*0178*/ 	.word	0x050000d0


	//   ....[84]....
        /*017c*/ 	.word	0x050000d0


	//   ....[85]....
        /*0180*/ 	.word	0x050000d0


	//   ....[86]....
        /*0184*/ 	.word	0x050000d0


	//   ....[87]....
        /*0188*/ 	.word	0x050000d0


	//   ....[88]....
        /*018c*/ 	.word	0x050000d0


	//   ....[89]....
        /*0190*/ 	.word	0x050000d0


	//   ....[90]....
        /*0194*/ 	.word	0x050000d0


	//   ....[91]....
        /*0198*/ 	.word	0x050000d0


	//----- nvinfo : EIATTR_COOP_GROUP_INSTR_OFFSETS
	.align		4
.L_2039:
        /*019c*/ 	.byte	0x04, 0x28
        /*019e*/ 	.short	(.L_2041 - .L_2040)


	//   ....[0]....
.L_2040:
        /*01a0*/ 	.word	0x000007e0


	//   ....[1]....
        /*01a4*/ 	.word	0x00000890


	//   ....[2]....
        /*01a8*/ 	.word	0x00000a90


	//   ....[3]....
        /*01ac*/ 	.word	0x00003010


	//   ....[4]....
        /*01b0*/ 	.word	0x00003870


	//   ....[5]....
        /*01b4*/ 	.word	0x00004050


	//   ....[6]....
        /*01b8*/ 	.word	0x000044d0


	//   ....[7]....
        /*01bc*/ 	.word	0x00005420


	//   ....[8]....
        /*01c0*/ 	.word	0x00005430


	//   ....[9]....
        /*01c4*/ 	.word	0x00005470


	//   ....[10]....
        /*01c8*/ 	.word	0x00005480


	//   ....[11]....
        /*01cc*/ 	.word	0x000054c0


	//   ....[12]....
        /*01d0*/ 	.word	0x000054d0


	//   ....[13]....
        /*01d4*/ 	.word	0x00005510


	//   ....[14]....
        /*01d8*/ 	.word	0x00005520


	//   ....[15]....
        /*01dc*/ 	.word	0x00005560


	//   ....[16]....
        /*01e0*/ 	.word	0x00005570


	//   ....[17]....
        /*01e4*/ 	.word	0x00005610


	//   ....[18]....
        /*01e8*/ 	.word	0x00005620


	//   ....[19]....
        /*01ec*/ 	.word	0x00005630


	//   ....[20]....
        /*01f0*/ 	.word	0x00005640


	//   ....[21]....
        /*01f4*/ 	.word	0x00005aa0


	//   ....[22]....
        /*01f8*/ 	.word	0x00005ad0


	//   ....[23]....
        /*01fc*/ 	.word	0x00005ae0


	//   ....[24]....
        /*0200*/ 	.word	0x00005af0


	//   ....[25]....
        /*0204*/ 	.word	0x00005b40


	//   ....[26]....
        /*0208*/ 	.word	0x00005b60


	//   ....[27]....
        /*020c*/ 	.word	0x00005bb0


	//   ....[28]....
        /*0210*/ 	.word	0x00005bd0


	//   ....[29]....
        /*0214*/ 	.word	0x00005c20


	//   ....[30]....
        /*0218*/ 	.word	0x00005c40


	//   ....[31]....
        /*021c*/ 	.word	0x00005c90


	//   ....[32]....
        /*0220*/ 	.word	0x00005cb0


	//   ....[33]....
        /*0224*/ 	.word	0x00005d00


	//   ....[34]....
        /*0228*/ 	.word	0x00005d20


	//   ....[35]....
        /*022c*/ 	.word	0x00005d30


	//   ....[36]....
        /*0230*/ 	.word	0x00005d40


	//   ....[37]....
        /*0234*/ 	.word	0x000063c0


	//   ....[38]....
        /*0238*/ 	.word	0x000064a0


	//   ....[39]....
        /*023c*/ 	.word	0x00006570


	//   ....[40]....
        /*0240*/ 	.word	0x000065f0


	//   ....[41]....
        /*0244*/ 	.word	0x00006640


	//   ....[42]....
        /*0248*/ 	.word	0x00006660


	//   ....[43]....
        /*024c*/ 	.word	0x000066a0


	//   ....[44]....
        /*0250*/ 	.word	0x00006720


	//   ....[45]....
        /*0254*/ 	.word	0x000067a0


	//   ....[46]....
        /*0258*/ 	.word	0x00006900


	//   ....[47]....
        /*025c*/ 	.word	0x00006d30


	//   ....[48]....
        /*0260*/ 	.word	0x00007520


	//   ....[49]....
        /*0264*/ 	.word	0x00007890


	//   ....[50]....
        /*0268*/ 	.word	0x00007a50


	//   ....[51]....
        /*026c*/ 	.word	0x00007aa0


	//   ....[52]....
        /*0270*/ 	.word	0x00007b00


	//   ....[53]....
        /*0274*/ 	.word	0x00007b50


	//   ....[54]....
        /*0278*/ 	.word	0x00007b70


	//   ....[55]....
        /*027c*/ 	.word	0x00007c90


	//   ....[56]....
        /*0280*/ 	.word	0x00007cc0


	//   ....[57]....
        /*0284*/ 	.word	0x00007d20


	//   ....[58]....
        /*0288*/ 	.word	0x00007d80


	//   ....[59]....
        /*028c*/ 	.word	0x00007da0


	//   ....[60]....
        /*0290*/ 	.word	0x00008380


	//   ....[61]....
        /*0294*/ 	.word	0x000083d0


	//   ....[62]....
        /*0298*/ 	.word	0x00008450


	//   ....[63]....
        /*029c*/ 	.word	0x000084a0


	//   ....[64]....
        /*02a0*/ 	.word	0x00008520


	//   ....[65]....
        /*02a4*/ 	.word	0x00008570


	//   ....[66]....
        /*02a8*/ 	.word	0x000085f0


	//   ....[67]....
        /*02ac*/ 	.word	0x00008640


	//   ....[68]....
        /*02b0*/ 	.word	0x000086c0


	//   ....[69]....
        /*02b4*/ 	.word	0x00008710


	//   ....[70]....
        /*02b8*/ 	.word	0x000087a0


	//   ....[71]....
        /*02bc*/ 	.word	0x00008840


	//   ....[72]....
        /*02c0*/ 	.word	0x000088e0


	//   ....[73]....
        /*02c4*/ 	.word	0x000089a0


	//   ....[74]....
        /*02c8*/ 	.word	0x000089d0


	//   ....[75]....
        /*02cc*/ 	.word	0x00008a30


	//   ....[76]....
        /*02d0*/ 	.word	0x00008ae0


	//   ....[77]....
        /*02d4*/ 	.word	0x00008b40


	//   ....[78]....
        /*02d8*/ 	.word	0x00008bf0


	//   ....[79]....
        /*02dc*/ 	.word	0x00008c40


	//   ....[80]....
        /*02e0*/ 	.word	0x00008cf0


	//   ....[81]....
        /*02e4*/ 	.word	0x00008d40


	//   ....[82]....
        /*02e8*/ 	.word	0x00008df0


	//   ....[83]....
        /*02ec*/ 	.word	0x00008e40


	//   ....[84]....
        /*02f0*/ 	.word	0x00008ef0


	//   ....[85]....
        /*02f4*/ 	.word	0x00008f40


	//   ....[86]....
        /*02f8*/ 	.word	0x00008ff0


	//   ....[87]....
        /*02fc*/ 	.word	0x00009050


	//   ....[88]....
        /*0300*/ 	.word	0x00009080


	//   ....[89]....
        /*0304*/ 	.word	0x00009100


	//   ....[90]....
        /*0308*/ 	.word	0x00009130


	//   ....[91]....
        /*030c*/ 	.word	0x00009190


	//----- nvinfo : EIATTR_VRC_CTA_INIT_COUNT
	.align		4
.L_2041:
        /*0310*/ 	.byte	0x02, 0x4a
	.zero		1
	.zero		1


	//----- nvinfo : EIATTR_EXIT_INSTR_OFFSETS
	.align		4
        /*0314*/ 	.byte	0x04, 0x1c
        /*0316*/ 	.short	(.L_2043 - .L_2042)


	//   ....[0]....
.L_2042:
        /*0318*/ 	.word	0x00007e90


	//   ....[1]....
        /*031c*/ 	.word	0x00008320


	//----- nvinfo : EIATTR_MAX_THREADS
	.align		4
.L_2043:
        /*0320*/ 	.byte	0x04, 0x05
        /*0322*/ 	.short	(.L_2045 - .L_2044)
.L_2044:
        /*0324*/ 	.word	0x00000040
        /*0328*/ 	.word	0x00000001
        /*032c*/ 	.word	0x00000001


	//----- nvinfo : EIATTR_CRS_STACK_SIZE
	.align		4
.L_2045:
        /*0330*/ 	.byte	0x04, 0x1e
        /*0332*/ 	.short	(.L_2047 - .L_2046)
.L_2046:
        /*0334*/ 	.word	0x00000000


	//----- nvinfo : EIATTR_CBANK_PARAM_SIZE
	.align		4
.L_2047:
        /*0338*/ 	.byte	0x03, 0x19
        /*033a*/ 	.short	0x01f0


	//----- nvinfo : EIATTR_PARAM_CBANK
	.align		4
        /*033c*/ 	.byte	0x04, 0x0a
        /*033e*/ 	.short	(.L_2049 - .L_2048)
	.align		4
.L_2048:
        /*0340*/ 	.word	index@(.nv.constant0._Z25selective_scan_bwd_kernelI32Selective_Scan_bwd_kernel_traitsILi64ELi16ELb1ELb0ELb0ELb1ELb1EN3c108BFloat16EfEEv12SSMParamsBwd)
        /*0344*/ 	.short	0x0380
        /*0346*/ 	.short	0x01f0


	//----- nvinfo : EIATTR_SW_WAR
	.align		4
.L_2049:
        /*0348*/ 	.byte	0x04, 0x36
        /*034a*/ 	.short	(.L_2051 - .L_2050)
.L_2050:
        /*034c*/ 	.word	0x00000008
.L_2051:


//--------------------- .nv.info._Z25selective_scan_bwd_kernelI32Selective_Scan_bwd_kernel_traitsILi64ELi16ELb1ELb0ELb1ELb0ELb0EN3c108BFloat16EfEEv12SSMParamsBwd --------------------------
	.section	.nv.info._Z25selective_scan_bwd_kernelI32Selective_Scan_bwd_kernel_traitsILi64ELi16ELb1ELb0ELb1ELb0ELb0EN3c108BFloat16EfEEv12SSMParamsBwd,"",@"SHT_CUDA_INFO"
	.sectionflags	@""
	.align	4


	//----- nvinfo : EIATTR_CUDA_API_VERSION
	.align		4
        /*0000*/ 	.byte	0x04, 0x37
        /*0002*/ 	.short	(.L_2053 - .L_2052)
.L_2052:
        /*0004*/ 	.word	0x00000082


	//----- nvinfo : EIATTR_KPARAM_INFO
	.align		4
.L_2053:
        /*0008*/ 	.byte	0x04, 0x17
        /*000a*/ 	.short	(.L_2055 - .L_2054)
.L_2054:
        /*000c*/ 	.word	0x00000000
        /*0010*/ 	.short	0x0000
        /*0012*/ 	.short	0x0000
        /*0014*/ 	.byte	0x00, 0xf0, 0xc1, 0x07


	//----- nvinfo : EIATTR_SPARSE_MMA_MASK
	.align		4
.L_2055:
        /*0018*/ 	.byte	0x03, 0x50
        /*001a*/ 	.short	0x0000


	//----- nvinfo : EIATTR_MAXREG_COUNT
	.align		4
        /*001c*/ 	.byte	0x03, 0x1b
        /*001e*/ 	.short	0x00ff


	//----- nvinfo : EIATTR_NUM_BARRIERS
	.align		4
        /*0020*/ 	.byte	0x02, 0x4c
        /*0022*/ 	.byte	0x01
	.zero		1


	//----- nvinfo : EIATTR_MERCURY_ISA_VERSION
	.align		4
        /*0024*/ 	.byte	0x03, 0x5f
        /*0026*/ 	.short	0x0101


	//----- nvinfo : EIATTR_COOP_GROUP_MASK_REGIDS
	.align		4
        /*0028*/ 	.byte	0x04, 0x29
        /*002a*/ 	.short	(.L_2057 - .L_2056)


	//   ....[0]....
.L_2056:
        /*002c*/ 	.word	0xffffffff


	//   ....[1]....
        /*0030*/ 	.word	0xffffffff


	//   ....[2]....
        /*0034*/ 	.word	0xffffffff


	//   ....[3]....
        /*0038*/ 	.word	0xffffffff


	//   ....[4]....
        /*003c*/ 	.word	0xffffffff


	//   ....[5]....
        /*0040*/ 	.word	0xffffffff


	//   ....[6]....
        /*0044*/ 	.word	0xffffffff


	//   ....[7]....
        /*0048*/ 	.word	0xffffffff


	//   ....[8]....
        /*004c*/ 	.word	0xffffffff


	//   ....[9]....
        /*0050*/ 	.word	0xffffffff


	//   ....[10]....
        /*0054*/ 	.word	0xffffffff


	//   ....[11]....
        /*0058*/ 	.word	0xffffffff


	//   ....[12]....
        /*005c*/ 	.word	0xffffffff


	//   ....[13]....
        /*0060*/ 	.word	0xffffffff


	//   ....[14]....
        /*0064*/ 	.word	0xffffffff


	//   ....[15]....
        /*0068*/ 	.word	0xffffffff


	//   ....[16]....
        /*006c*/ 	.word	0xffffffff


	//   ....[17]....
        /*0070*/ 	.word	0xffffffff


	//   ....[18]....
        /*0074*/ 	.word	0xffffffff


	//   ....[19]....
        /*0078*/ 	.word	0xffffffff


	//   ....[20]....
        /*007c*/ 	.word	0xffffffff


	//   ....[21]....
        /*0080*/ 	.word	0xffffffff


	//   ....[22]....
        /*0084*/ 	.word	0xffffffff


	//   ....[23]....
        /*0088*/ 	.word	0xffffffff


	//   ....[24]....
        /*008c*/ 	.word	0xffffffff


	//   ....[25]....
        /*0090*/ 	.word	0xffffffff


	//   ....[26]....
        /*0094*/ 	.word	0xffffffff


	//   ....[27]....
        /*0098*/ 	.word	0xffffffff


	//   ....[28]....
        /*009c*/ 	.word	0xffffffff


	//   ....[29]....
        /*00a0*/ 	.word	0xffffffff


	//   ....[30]....
        /*00a4*/ 	.word	0xffffffff


	//   ....[31]....
        /*00a8*/ 	.word	0xffffffff


	//   ....[32]....
        /*00ac*/ 	.word	0xffffffff


	//   ....[33]....
        /*00b0*/ 	.word	0xffffffff


	//   ....[34]....
        /*00b4*/ 	.word	0xffffffff


	//   ....[35]....
        /*00b8*/ 	.word	0xffffffff


	//   ....[36]....
        /*00bc*/ 	.word	0xffffffff


	//   ....[37]....
        /*00c0*/ 	.word	0xffffffff


	//   ....[38]....
        /*00c4*/ 	.word	0xffffffff


	//   ....[39]....
        /*00c8*/ 	.word	0xffffffff


	//   ....[40]....
        /*00cc*/ 	.word	0xffffffff


	//   ....[41]....
        /*00d0*/ 	.word	0xffffffff


	//   ....[42]....
        /*00d4*/ 	.word	0xffffffff


	//   ....[43]....
        /*00d8*/ 	.word	0xffffffff


	//   ....[44]....
        /*00dc*/ 	.word	0xffffffff


	//   ....[45]....
        /*00e0*/ 	.word	0xffffffff


	//   ....[46]....
        /*00e4*/ 	.word	0xffffffff


	//   ....[47]....
        /*00e8*/ 	.word	0xffffffff


	//   ....[48]....
        /*00ec*/ 	.word	0xffffffff


	//   ....[49]....
        /*00f0*/ 	.word	0xffffffff


	//   ....[50]....
        /*00f4*/ 	.word	0xffffffff


	//   ....[51]....
        /*00f8*/ 	.word	0xffffffff


	//   ....[52]....
        /*00fc*/ 	.word	0xffffffff


	//   ....[53]....
        /*0100*/ 	.word	0xffffffff


	//   ....[54]....
        /*0104*/ 	.word	0xffffffff


	//   ....[55]....
        /*0108*/ 	.word	0xffffffff


	//   ....[56]....
        /*010c*/ 	.word	0x050000db


	//   ....[57]....
        /*0110*/ 	.word	0x050000db


	//   ....[58]....
        /*0114*/ 	.word	0x050000db


	//   ....[59]....
        /*0118*/ 	.word	0x050000db


	//   ....[60]....
        /*011c*/ 	.word	0x050000db


	//   ....[61]....
        /*0120*/ 	.word	0x050000db


	//   ....[62]....
        /*0124*/ 	.word	0x050000db


	//   ....[63]....
        /*0128*/ 	.word	0x050000db


	//   ....[64]....
        /*012c*/ 	.word	0x050000db


	//   ....[65]....
        /*0130*/ 	.word	0x050000db


	//   ....[66]....
        /*0134*/ 	.word	0x050000db


	//   ....[67]....
        /*0138*/ 	.word	0x050000db


	//   ....[68]....
        /*013c*/ 	.word	0x050000db


	//   ....[69]....
        /*0140*/ 	.word	0x050000db


	//   ....[70]....
        /*0144*/ 	.word	0x050000db


	//   ....[71]....
        /*0148*/ 	.word	0x050000db


	//   ....[72]....
        /*014c*/ 	.word	0x050000db


	//   ....[73]....
        /*0150*/ 	.word	0x050000db


	//   ....[74]....
        /*0154*/ 	.word	0x050000db


	//   ....[75]....
        /*0158*/ 	.word	0x050000db


	//   ....[76]....
        /*015c*/ 	.word	0x050000db


	//   ....[77]....
        /*0160*/ 	.word	0x050000db


	//   ....[78]....
        /*0164*/ 	.word	0x050000db


	//   ....[79]....
        /*0168*/ 	.word	0x050000db


	//   ....[80]....
        /*016c*/ 	.word	0x050000db


	//   ....[81]....
        /*0170*/ 	.word	0x050000db


	//   ....[82]....
        /*0174*/ 	.word	0x050000db


	//   ....[83]....
        /*0178*/ 	.word	0x050000db


	//   ....[84]....
        /*017c*/ 	.word	0x050000db


	//   ....[85]....
        /*0180*/ 	.word	0x050000db


	//   ....[86]....
        /*0184*/ 	.word	0x050000db


	//   ....[87]....
        /*0188*/ 	.word	0x050000db


	//----- nvinfo : EIATTR_COOP_GROUP_INSTR_OFFSETS
	.align		4
.L_2057:
        /*018c*/ 	.byte	0x04, 0x28
        /*018e*/ 	.short	(.L_2059 - .L_2058)


	//   ....[0]....
.L_2058:
        /*0190*/ 	.word	0x00000dc0


	//   ....[1]....
        /*0194*/ 	.word	0x00000e70


	//   ....[2]....
        /*0198*/ 	.word	0x000010d0


	//   ....[3]....
        /*019c*/ 	.word	0x00001bc0


	//   ....[4]....
        /*01a0*/ 	.word	0x00002600


	//   ....[5]....
        /*01a4*/ 	.word	0x00002620


	//   ....[6]....
        /*01a8*/ 	.word	0x00002660


	//   ....[7]....
        /*01ac*/ 	.word	0x00002670


	//   ....[8]....
        /*01b0*/ 	.word	0x000026b0


	//   ....[9]....
        /*01b4*/ 	.word	0x000026c0


	//   ....[10]....
        /*01b8*/ 	.word	0x00002700


	//   ....[11]....
        /*01bc*/ 	.word	0x00002710


	//   ....[12]....
        /*01c0*/ 	.word	0x00002750


	//   ....[13]....
        /*01c4*/ 	.word	0x00002760


	//   ....[14]....
        /*01c8*/ 	.word	0x00002810


	//   ....[15]....
        /*01cc*/ 	.word	0x00002820


	//   ....[16]....
        /*01d0*/ 	.word	0x00002830


	//   ....[17]....
        /*01d4*/ 	.word	0x00002840


	//   ....[18]....
        /*01d8*/ 	.word	0x00002cc0


	//   ....[19]....
        /*01dc*/ 	.word	0x00002cf0


	//   ....[20]....
        /*01e0*/ 	.word	0x00002d00


	//   ....[21]....
        /*01e4*/ 	.word	0x00002d10


	//   ....[22]....
        /*01e8*/ 	.word	0x00002d60


	//   ....[23]....
        /*01ec*/ 	.word	0x00002d80


	//   ....[24]....
        /*01f0*/ 	.word	0x00002dd0


	//   ....[25]....
        /*01f4*/ 	.word	0x00002df0


	//   ....[26]....
        /*01f8*/ 	.word	0x00002e40


	//   ....[27]....
        /*01fc*/ 	.word	0x00002e60


	//   ....[28]....
        /*0200*/ 	.word	0x00002eb0


	//   ....[29]....
        /*0204*/ 	.word	0x00002ed0


	//   ....[30]....
        /*0208*/ 	.word	0x00002f20


	//   ....[31]....
        /*020c*/ 	.word	0x00002f40


	//   ....[32]....
        /*0210*/ 	.word	0x00002f50


	//   ....[33]....
        /*0214*/ 	.word	0x00002f60


	//   ....[34]....
        /*0218*/ 	.word	0x00003ff0


	//   ....[35]....
        /*021c*/ 	.word	0x00004030


	//   ....[36]....
        /*0220*/ 	.word	0x000041a0


	//   ....[37]....
        /*0224*/ 	.word	0x000041c0


	//   ....[38]....
        /*0228*/ 	.word	0x00004200


	//   ....[39]....
        /*022c*/ 	.word	0x00004240


	//   ....[40]....
        /*0230*/ 	.word	0x000043d0


	//   ....[41]....
        /*0234*/ 	.word	0x00004410


	//   ....[42]....
        /*0238*/ 	.word	0x000045a0


	//   ....[43]....
        /*023c*/ 	.word	0x000045e0


	//   ....[44]....
        /*0240*/ 	.word	0x000049a0


	//   ....[45]....
        /*0244*/ 	.word	0x00004d00


	//   ....[46]....
        /*0248*/ 	.word	0x00004e00


	//   ....[47]....
        /*024c*/ 	.word	0x00004e50


	//   ....[48]....
        /*0250*/ 	.word	0x00004eb0


	//   ....[49]....
        /*0254*/ 	.word	0x00004f00


	//   ....[50]....
        /*0258*/ 	.word	0x00004f20


	//   ....[51]....
        /*025c*/ 	.word	0x00005090


	//   ....[52]....
        /*0260*/ 	.word	0x000050c0


	//   ....[53]....
        /*0264*/ 	.word	0x00005120


	//   ....[54]....
        /*0268*/ 	.word	0x00005180


	//   ....[55]....
        /*026c*/ 	.word	0x000051a0


	//   ....[56]....
        /*0270*/ 	.word	0x00005580


	//   ....[57]....
        /*0274*/ 	.word	0x000055d0


	//   ....[58]....
        /*0278*/ 	.word	0x00005660


	//   ....[59]....
        /*027c*/ 	.word	0x000056b0


	//   ....[60]....
        /*0280*/ 	.word	0x00005730


	//   ....[61]....
        /*0284*/ 	.word	0x00005780


	//   ....[62]....
        /*0288*/ 	.word	0x00005800


	//   ....[63]....
        /*028c*/ 	.word	0x00005850


	//   ....[64]....
        /*0290*/ 	.word	0x000058d0


	//   ....[65]....
        /*0294*/ 	.word	0x00005920


	//   ....[66]....
        /*0298*/ 	.word	0x000059b0


	//   ....[67]....
        /*029c*/ 	.word	0x00005a50


	//   ....[68]....
        /*02a0*/ 	.word	0x00005af0


	//   ....[69]....
        /*02a4*/ 	.word	0x00005bb0


	//   ....[70]....
        /*02a8*/ 	.word	0x00005be0


	//   ....[71]....
        /*02ac*/ 	.word	0x00005c40


	//   ....[72]....
        /*02b0*/ 	.word	0x00005cf0


	//   ....[73]....
        /*02b4*/ 	.word	0x00005d50


	//   ....[74]....
        /*02b8*/ 	.word	0x00005e00


	//   ....[75]....
        /*02bc*/ 	.word	0x00005e50


	//   ....[76]....
        /*02c0*/ 	.word	0x00005f00


	//   ....[77]....
        /*02c4*/ 	.word	0x00005f50


	//   ....[78]....
        /*02c8*/ 	.word	0x00006000


	//   ....[79]....
        /*02cc*/ 	.word	0x00006050


	//   ....[80]....
        /*02d0*/ 	.word	0x00006100


	//   ....[81]....
        /*02d4*/ 	.word	0x00006150


	//   ....[82]....
        /*02d8*/ 	.word	0x00006200


	//   ....[83]....
        /*02dc*/ 	.word	0x00006260


	//   ....[84]....
        /*02e0*/ 	.word	0x00006290


	//   ....[85]....
        /*02e4*/ 	.word	0x00006310


	//   ....[86]....
        /*02e8*/ 	.word	0x00006340


	//   ....[87]....
        /*02ec*/ 	.word	0x000063a0


	//----- nvinfo : EIATTR_VRC_CTA_INIT_COUNT
	.align		4
.L_2059:
        /*02f0*/ 	.byte	0x02, 0x4a
	.zero		1
	.zero		1


	//----- nvinfo : EIATTR_EXIT_INSTR_OFFSETS
	.align		4
        /*02f4*/ 	.byte	0x04, 0x1c
        /*02f6*/ 	.short	(.L_2061 - .L_2060)


	//   ....[0]....
.L_2060:
        /*02f8*/ 	.word	0x000052b0


	//   ....[1]....
        /*02fc*/ 	.word	0x00005520


	//----- nvinfo : EIATTR_MAX_THREADS
	.align		4
.L_2061:
        /*0300*/ 	.byte	0x04, 0x05
        /*0302*/ 	.short	(.L_2063 - .L_2062)
.L_2062:
        /*0304*/ 	.word	0x00000040
        /*0308*/ 	.word	0x00000001
        /*030c*/ 	.word	0x00000001


	//----- nvinfo : EIATTR_CRS_STACK_SIZE
	.align		4
.L_2063:
        /*0310*/ 	.byte	0x04, 0x1e
        /*0312*/ 	.short	(.L_2065 - .L_2064)
.L_2064:
        /*0314*/ 	.word	0x00000000


	//----- nvinfo : EIATTR_CBANK_PARAM_SIZE
	.align		4
.L_2065:
        /*0318*/ 	.byte	0x03, 0x19
        /*031a*/ 	.short	0x01f0


	//----- nvinfo : EIATTR_PARAM_CBANK
	.align		4
        /*031c*/ 	.byte	0x04, 0x0a
        /*031e*/ 	.short	(.L_2067 - .L_2066)
	.align		4
.L_2066:
        /*0320*/ 	.word	index@(.nv.constant0._Z25selective_scan_bwd_kernelI32Selective_Scan_bwd_kernel_traitsILi64ELi16ELb1ELb0ELb1ELb0ELb0EN3c108BFloat16EfEEv12SSMParamsBwd)
        /*0324*/ 	.short	0x0380
        /*0326*/ 	.short	0x01f0


	//----- nvinfo : EIATTR_SW_WAR
	.align		4
.L_2067:
        /*0328*/ 	.byte	0x04, 0x36
        /*032a*/ 	.short	(.L_2069 - .L_2068)
.L_2068:
        /*032c*/ 	.word	0x00000008
.L_2069:


//--------------------- .nv.info._Z25selective_scan_bwd_kernelI32Selective_Scan_bwd_kernel_traitsILi64ELi16ELb1ELb0ELb1ELb0ELb1EN3c108BFloat16EfEEv12SSMParamsBwd --------------------------
	.section	.nv.info._Z25selective_scan_bwd_kernelI32Selective_Scan_bwd_kernel_traitsILi64ELi16ELb1ELb0ELb1ELb0ELb1EN3c108BFloat16EfEEv12SSMParamsBwd,"",@"SHT_CUDA_INFO"
	.sectionflags	@""
	.align	4


	//----- nvinfo : EIATTR_CUDA_API_VERSION
	.align		4
        /*0000*/ 	.byte	0x04, 0x37
        /*0002*/ 	.short	(.L_2071 - .L_2070)
.L_2070:
        /*0004*/ 	.word	0x00000082


	//----- nvinfo : EIATTR_KPARAM_INFO
	.align		4
.L_2071:
        /*0008*/ 	.byte	0x04, 0x17
        /*000a*/ 	.short	(.L_2073 - .L_2072)
.L_2072:
        /*000c*/ 	.word	0x00000000
        /*0010*/ 	.short	0x0000
        /*0012*/ 	.short	0x0000
        /*0014*/ 	.byte	0x00, 0xf0, 0xc1, 0x07


	//----- nvinfo : EIATTR_SPARSE_MMA_MASK
	.align		4
.L_2073:
        /*0018*/ 	.byte	0x03, 0x50
        /*001a*/ 	.short	0x0000


	//----- nvinfo : EIATTR_MAXREG_COUNT
	.align		4
        /*001c*/ 	.byte	0x03, 0x1b
        /*001e*/ 	.short	0x00ff


	//----- nvinfo : EIATTR_NUM_BARRIERS
	.align		4
        /*0020*/ 	.byte	0x02, 0x4c
        /*0022*/ 	.byte	0x01
	.zero		1


	//----- nvinfo : EIATTR_MERCURY_ISA_VERSION
	.align		4
        /*0024*/ 	.byte	0x03, 0x5f
        /*0026*/ 	.short	0x0101


	//----- nvinfo : EIATTR_COOP_GROUP_MASK_REGIDS
	.align		4
        /*0028*/ 	.byte	0x04, 0x29
        /*002a*/ 	.short	(.L_2075 - .L_2074)


	//   ....[0]....
.L_2074:
        /*002c*/ 	.word	0xffffffff


	//   ....[1]....
        /*0030*/ 	.word	0xffffffff


	//   ....[2]....
        /*0034*/ 	.word	0xffffffff


	//   ....[3]....
        /*0038*/ 	.word	0xffffffff


	//   ....[4]....
        /*003c*/ 	.word	0xffffffff


	//   ....[5]....
        /*0040*/ 	.word	0xffffffff


	//   ....[6]....
        /*0044*/ 	.word	0xffffffff


	//   ....[7]....
        /*0048*/ 	.word	0xffffffff


	//   ....[8]....
        /*004c*/ 	.word	0xffffffff


	//   ....[9]....
        /*0050*/ 	.word	0xffffffff


	//   ....[10]....
        /*0054*/ 	.word	0xffffffff


	//   ....[11]....
        /*0058*/ 	.word	0xffffffff


	//   ....[12]....
        /*005c*/ 	.word	0xffffffff


	//   ....[13]....
        /*0060*/ 	.word	0xffffffff


	//   ....[14]....
        /*0064*/ 	.word	0xffffffff


	//   ....[15]....
        /*0068*/ 	.word	0xffffffff


	//   ....[16]....
        /*006c*/ 	.word	0xffffffff


	//   ....[17]....
        /*0070*/ 	.word	0xffffffff


	//   ....[18]....
        /*0074*/ 	.word	0xffffffff


	//   ....[19]....
        /*0078*/ 	.word	0xffffffff


	//   ....[20]....
        /*007c*/ 	.word	0xffffffff


	//   ....[21]....
        /*0080*/ 	.word	0xffffffff


	//   ....[22]....
        /*0084*/ 	.word	0xffffffff


	//   ....[23]....
        /*0088*/ 	.word	0xffffffff


	//   ....[24]....
        /*008c*/ 	.word	0xffffffff


	//   ....[25]....
        /*0090*/ 	.word	0xffffffff


	//   ....[26]....
        /*0094*/ 	.word	0xffffffff


	//   ....[27]....
        /*0098*/ 	.word	0xffffffff


	//   ....[28]....
        /*009c*/ 	.word	0xffffffff


	//   ....[29]....
        /*00a0*/ 	.word	0xffffffff


	//   ....[30]....
        /*00a4*/ 	.word	0xffffffff


	//   ....[31]....
        /*00a8*/ 	.word	0xffffffff


	//   ....[32]....
        /*00ac*/ 	.word	0xffffffff


	//   ....[33]....
        /*00b0*/ 	.word	0xffffffff


	//   ....[34]....
        /*00b4*/ 	.word	0xffffffff


	//   ....[35]....
        /*00b8*/ 	.word	0xffffffff


	//   ....[36]....
        /*00bc*/ 	.word	0xffffffff


	//   ....[37]....
        /*00c0*/ 	.word	0xffffffff


	//   ....[38]....
        /*00c4*/ 	.word	0xffffffff


	//   ....[39]....
        /*00c8*/ 	.word	0xffffffff


	//   ....[40]....
        /*00cc*/ 	.word	0xffffffff


	//   ....[41]....
        /*00d0*/ 	.word	0xffffffff


	//   ....[42]....
        /*00d4*/ 	.word	0xffffffff


	//   ....[43]....
        /*00d8*/ 	.word	0xffffffff


	//   ....[44]....
        /*00dc*/ 	.word	0xffffffff


	//   ....[45]....
        /*00e0*/ 	.word	0xffffffff


	//   ....[46]....
        /*00e4*/ 	.word	0xffffffff


	//   ....[47]....
        /*00e8*/ 	.word	0xffffffff


	//   ....[48]....
        /*00ec*/ 	.word	0xffffffff


	//   ....[49]....
        /*00f0*/ 	.word	0xffffffff


	//   ....[50]....
        /*00f4*/ 	.word	0xffffffff


	//   ....[51]....
        /*00f8*/ 	.word	0xffffffff


	//   ....[52]....
        /*00fc*/ 	.word	0xffffffff


	//   ....[53]....
        /*0100*/ 	.word	0xffffffff


	//   ....[54]....
        /*0104*/ 	.word	0xffffffff


	//   ....[55]....
        /*0108*/ 	.word	0xffffffff


	//   ....[56]....
        /*010c*/ 	.word	0xffffffff


	//   ....[57]....
        /*0110*/ 	.word	0xffffffff


	//   ....[58]....
        /*0114*/ 	.word	0xffffffff


	//   ....[59]....
        /*0118*/ 	.word	0xffffffff


	//   ....[60]....
        /*011c*/ 	.word	0x050000da


	//   ....[61]....
        /*0120*/ 	.word	0x050000da


	//   ....[62]....
        /*0124*/ 	.word	0x050000da


	//   ....[63]....
        /*0128*/ 	.word	0x050000da


	//   ....[64]....
        /*012c*/ 	.word	0x050000da


	//   ....[65]....
        /*0130*/ 	.word	0x050000da


	//   ....[66]....
        /*0134*/ 	.word	0x050000da


	//   ....[67]....
        /*0138*/ 	.word	0x050000da


	//   ....[68]....
        /*013c*/ 	.word	0x050000da


	//   ....[69]....
        /*0140*/ 	.word	0x050000da


	//   ....[70]....
        /*0144*/ 	.word	0x050000da


	//   ....[71]....
        /*0148*/ 	.word	0x050000da


	//   ....[72]....
        /*014c*/ 	.word	0x050000da


	//   ....[73]....
        /*0150*/ 	.word	0x050000da


	//   ....[74]....
        /*0154*/ 	.word	0x050000da


	//   ....[75]....
        /*0158*/ 	.word	0x050000da


	//   ....[76]....
        /*015c*/ 	.word	0x050000da


	//   ....[77]....
        /*0160*/ 	.word	0x050000da


	//   ....[78]....
        /*0164*/ 	.word	0x050000da


	//   ....[79]....
        /*0168*/ 	.word	0x050000da


	//   ....[80]....
        /*016c*/ 	.word	0x050000da


	//   ....[81]....
        /*0170*/ 	.word	0x050000da


	//   ....[82]....
        /*0174*/ 	.word	0x050000da


	//   ....[83]....
        /*0178*/ 	.word	0x050000da


	//   ....[84]....
        /*017c*/ 	.word	0x050000da


	//   ....[85]....
        /*0180*/ 	.word	0x050000da


	//   ....[86]....
        /*0184*/ 	.word	0x050000da


	//   ....[87]....
        /*0188*/ 	.word	0x050000da


	//   ....[88]....
        /*018c*/ 	.word	0x050000da


	//   ....[89]....
        /*0190*/ 	.word	0x050000da


	//   ....[90]....
        /*0194*/ 	.word	0x050000da


	//   ....[91]....
        /*0198*/ 	.word	0x050000da


	//----- nvinfo : EIATTR_COOP_GROUP_INSTR_OFFSETS
	.align		4
.L_2075:
        /*019c*/ 	.byte	0x04, 0x28
        /*019e*/ 	.short	(.L_2077 - .L_2076)


	//   ....[0]....
.L_2076:
        /*01a0*/ 	.word	0x00000dd0


	//   ....[1]....
        /*01a4*/ 	.word	0x00000e60


	//   ....[2]....
        /*01a8*/ 	.word	0x00000fc0


	//   ....[3]....
        /*01ac*/ 	.word	0x00001120


	//   ....[4]....
        /*01b0*/ 	.word	0x00001970


	//   ....[5]....
        /*01b4*/ 	.word	0x000023b0


	//   ....[6]....
        /*01b8*/ 	.word	0x000026e0


	//   ....[7]....
        /*01bc*/ 	.word	0x00003130


	//   ....[8]....
        /*01c0*/ 	.word	0x00003b70


	//   ....[9]....
        /*01c4*/ 	.word	0x00003b90


	//   ....[10]....
        /*01c8*/ 	.word	0x00003bd0


	//   ....[11]....
        /*01cc*/ 	.word	0x00003be0


	//   ....[12]....
        /*01d0*/ 	.word	0x00003c20


	//   ....[13]....
        /*01d4*/ 	.word	0x00003c30


	//   ....[14]....
        /*01d8*/ 	.word	0x00003c70


	//   ....[15]....
        /*01dc*/ 	.word	0x00003c80


	//   ....[16]....
        /*01e0*/ 	.word	0x00003cc0


	//   ....[17]....
        /*01e4*/ 	.word	0x00003cd0


	//   ....[18]....
        /*01e8*/ 	.word	0x00003d80


	//   ....[19]....
        /*01ec*/ 	.word	0x00003d90


	//   ....[20]....
        /*01f0*/ 	.word	0x00003da0


	//   ....[21]....
        /*01f4*/ 	.word	0x00003db0


	//   ....[22]....
        /*01f8*/ 	.word	0x00004230


	//   ....[23]....
        /*01fc*/ 	.word	0x00004260


	//   ....[24]....
        /*0200*/ 	.word	0x00004270


	//   ....[25]....
        /*0204*/ 	.word	0x00004280


	//   ....[26]....
        /*0208*/ 	.word	0x000042d0


	//   ....[27]....
        /*020c*/ 	.word	0x000042f0


	//   ....[28]....
        /*0210*/ 	.word	0x00004340


	//   ....[29]....
        /*0214*/ 	.word	0x00004360


	//   ....[30]....
        /*0218*/ 	.word	0x000043b0


	//   ....[31]....
        /*021c*/ 	.word	0x000043d0


	//   ....[32]....
        /*0220*/ 	.word	0x00004420


	//   ....[33]....
        /*0224*/ 	.word	0x00004440


	//   ....[34]....
        /*0228*/ 	.word	0x00004490


	//   ....[35]....
        /*022c*/ 	.word	0x000044b0


	//   ....[36]....
        /*0230*/ 	.word	0x000044c0


	//   ....[37]....
        /*0234*/ 	.word	0x000044d0


	//   ....[38]....
        /*0238*/ 	.word	0x00005550


	//   ....[39]....
        /*023c*/ 	.word	0x00005590


	//   ....[40]....
        /*0240*/ 	.word	0x00005700


	//   ....[41]....
        /*0244*/ 	.word	0x00005720


	//   ....[42]....
        /*0248*/ 	.word	0x00005760


	//   ....[43]....
        /*024c*/ 	.word	0x000057a0


	//   ....[44]....
        /*0250*/ 	.word	0x000058f0


	//   ....[45]....
        /*0254*/ 	.word	0x00005930


	//   ....[46]....
        /*0258*/ 	.word	0x00005a90


	//   ....[47]....
        /*025c*/ 	.word	0x00005ad0


	//   ....[48]....
        /*0260*/ 	.word	0x00005f20


	//   ....[49]....
        /*0264*/ 	.word	0x00006230


	//   ....[50]....
        /*0268*/ 	.word	0x00006330


	//   ....[51]....
        /*026c*/ 	.word	0x00006380


	//   ....[52]....
        /*0270*/ 	.word	0x000063e0


	//   ....[53]....
        /*0274*/ 	.word	0x00006430


	//   ....[54]....
        /*0278*/ 	.word	0x00006450


	//   ....[55]....
        /*027c*/ 	.word	0x000065c0


	//   ....[56]....
        /*0280*/ 	.word	0x00006600


	//   ....[57]....
        /*0284*/ 	.word	0x00006660


	//   ....[58]....
        /*0288*/ 	.word	0x000066b0


	//   ....[59]....
        /*028c*/ 	.word	0x000066d0


	//   ....[60]....
        /*0290*/ 	.word	0x00006ab0


	//   ....[61]....
        /*0294*/ 	.word	0x00006b00


	//   ....[62]....
        /*0298*/ 	.word	0x00006b90


	//   ....[63]....
        /*029c*/ 	.word	0x00006be0


	//   ....[64]....
        /*02a0*/ 	.word	0x00006c60


	//   ....[65]....
        /*02a4*/ 	.word	0x00006cb0


	//   ....[66]....
        /*02a8*/ 	.word	0x00006d30


	//   ....[67]....
        /*02ac*/ 	.word	0x00006d80


	//   ....[68]....
        /*02b0*/ 	.word	0x00006e00


	//   ....[69]....
        /*02b4*/ 	.word	0x00006e50


	//   ....[70]....
        /*02b8*/ 	.word	0x00006ee0


	//   ....[71]....
        /*02bc*/ 	.word	0x00006f80


	//   ....[72]....
        /*02c0*/ 	.word	0x00007020


	//   ....[73]....
        /*02c4*/ 	.word	0x000070e0


	//   ....[74]....
        /*02c8*/ 	.word	0x00007110


	//   ....[75]....
        /*02cc*/ 	.word	0x00007170


	//   ....[76]....
        /*02d0*/ 	.word	0x00007220


	//   ....[77]....
        /*02d4*/ 	.word	0x00007280


	//   ....[78]....
        /*02d8*/ 	.word	0x00007330


	//   ....[79]....
        /*02dc*/ 	.word	0x00007380


	//   ....[80]....
        /*02e0*/ 	.word	0x00007430


	//   ....[81]....
        /*02e4*/ 	.word	0x00007480


	//   ....[82]....
        /*02e8*/ 	.word	0x00007530


	//   ....[83]....
        /*02ec*/ 	.word	0x00007580


	//   ....[84]....
        /*02f0*/ 	.word	0x00007630


	//   ....[85]....
        /*02f4*/ 	.word	0x00007680


	//   ....[86]....
        /*02f8*/ 	.word	0x00007730


	//   ....[87]....
        /*02fc*/ 	.word	0x00007790


	//   ....[88]....
        /*0300*/ 	.word	0x000077c0


	//   ....[89]....
        /*0304*/ 	.word	0x00007840


	//   ....[90]....
        /*0308*/ 	.word	0x00007870


	//   ....[91]....
        /*030c*/ 	.word	0x000078d0


	//----- nvinfo : EIATTR_VRC_CTA_INIT_COUNT
	.align		4
.L_2077:
        /*0310*/ 	.byte	0x02, 0x4a
	.zero		1
	.zero		1


	//----- nvinfo : EIATTR_EXIT_INSTR_OFFSETS
	.align		4
        /*0314*/ 	.byte	0x04, 0x1c
        /*0316*/ 	.short	(.L_2079 - .L_2078)


	//   ....[0]....
.L_2078:
        /*0318*/ 	.word	0x000067e0


	//   ....[1]....
        /*031c*/ 	.word	0x00006a50


	//----- nvinfo : EIATTR_MAX_THREADS
	.align		4
.L_2079:
        /*0320*/ 	.byte	0x04, 0x05
        /*0322*/ 	.short	(.L_2081 - .L_2080)
.L_2080:
        /*0324*/ 	.word	0x00000040
        /*0328*/ 	.word	0x00000001
        /*032c*/ 	.word	0x00000001


	//----- nvinfo : EIATTR_CRS_STACK_SIZE
	.align		4
.L_2081:
        /*0330*/ 	.byte	0x04, 0x1e
        /*0332*/ 	.short	(.L_2083 - .L_2082)
.L_2082:
        /*0334*/ 	.word	0x00000000


	//----- nvinfo : EIATTR_CBANK_PARAM_SIZE
	.align		4
.L_2083:
        /*0338*/ 	.byte	0x03, 0x19
        /*033a*/ 	.short	0x01f0


	//----- nvinfo : EIATTR_PARAM_CBANK
	.align		4
        /*033c*/ 	.byte	0x04, 0x0a
        /*033e*/ 	.short	(.L_2085 - .L_2084)
	.align		4
.L_2084:
        /*0340*/ 	.word	index@(.nv.constant0._Z25selective_scan_bwd_kernelI32Selective_Scan_bwd_kernel_traitsILi64ELi16ELb1ELb0ELb1ELb0ELb1EN3c108BFloat16EfEEv12SSMParamsBwd)
        /*0344*/ 	.short	0x0380
        /*0346*/ 	.short	0x01f0


	//----- nvinfo : EIATTR_SW_WAR
	.align		4
.L_2085:
        /*0348*/ 	.byte	0x04, 0x36
        /*034a*/ 	.short	(.L_2087 - .L_2086)
.L_2086:
        /*034c*/ 	.word	0x00000008
.L_2087:


//--------------------- .nv.info._Z25selective_scan_bwd_kernelI32Selective_Scan_bwd_kernel_traitsILi64ELi16ELb1ELb0ELb1ELb1ELb0EN3c108BFloat16EfEEv12SSMParamsBwd --------------------------
	.section	.nv.info._Z25selective_scan_bwd_kernelI32Selective_Scan_bwd_kernel_traitsILi64ELi16ELb1ELb0ELb1ELb1ELb0EN3c108BFloat16EfEEv12SSMParamsBwd,"",@"SHT_CUDA_INFO"
	.sectionflags	@""
	.align	4


	//----- nvinfo : EIATTR_CUDA_API_VERSION
	.align		4
        /*0000*/ 	.byte	0x04, 0x37
        /*0002*/ 	.short	(.L_2089 - .L_2088)
.L_2088:
        /*0004*/ 	.word	0x00000082


	//----- nvinfo : EIATTR_KPARAM_INFO
	.align		4
.L_2089:
        /*0008*/ 	.byte	0x04, 0x17
        /*000a*/ 	.short	(.L_2091 - .L_2090)
.L_2090:
        /*000c*/ 	.word	0x00000000
        /*0010*/ 	.short	0x0000
        /*0012*/ 	.short	0x0000
        /*0014*/ 	.byte	0x00, 0xf0, 0xc1, 0x07


	//----- nvinfo : EIATTR_SPARSE_MMA_MASK
	.align		4
.L_2091:
        /*0018*/ 	.byte	0x03, 0x50
        /*001a*/ 	.short	0x0000


	//----- nvinfo : EIATTR_MAXREG_COUNT
	.align		4
        /*001c*/ 	.byte	0x03, 0x1b
        /*001e*/ 	.short	0x00ff


	//----- nvinfo : EIATTR_NUM_BARRIERS
	.align		4
        /*0020*/ 	.byte	0x02, 0x4c
        /*0022*/ 	.byte	0x01
	.zero		1


	//----- nvinfo : EIATTR_MERCURY_ISA_VERSION
	.align		4
        /*0024*/ 	.byte	0x03, 0x5f
        /*0026*/ 	.short	0x0101


	//----- nvinfo : EIATTR_COOP_GROUP_MASK_REGIDS
	.align		4
        /*0028*/ 	.byte	0x04, 0x29
        /*002a*/ 	.short	(.L_2093 - .L_2092)


	//   ....[0]....
.L_2092:
        /*002c*/ 	.word	0xffffffff


	//   ....[1]....
        /*0030*/ 	.word	0xffffffff


	//   ....[2]....
        /*0034*/ 	.word	0xffffffff


	//   ....[3]....
        /*0038*/ 	.word	0xffffffff


	//   ....[4]....
        /*003c*/ 	.word	0xffffffff


	//   ....[5]....
        /*0040*/ 	.word	0xffffffff


	//   ....[6]....
        /*0044*/ 	.word	0xffffffff


	//   ....[7]....
        /*0048*/ 	.word	0xffffffff


	//   ....[8]....
        /*004c*/ 	.word	0xffffffff


	//   ....[9]....
        /*0050*/ 	.word	0xffffffff


	//   ....[10]....
        /*0054*/ 	.word	0xffffffff


	//   ....[11]....
        /*0058*/ 	.word	0xffffffff


	//   ....[12]....
        /*005c*/ 	.word	0xffffffff


	//   ....[13]....
        /*0060*/ 	.word	0xffffffff


	//   ....[14]....
        /*0064*/ 	.word	0xffffffff


	//   ....[15]....
        /*0068*/ 	.word	0xffffffff


	//   ....[16]....
        /*006c*/ 	.word	0xffffffff


	//   ....[17]....
        /*0070*/ 	.word	0xffffffff


	//   ....[18]....
        /*0074*/ 	.word	0xffffffff


	//   ....[19]....
        /*0078*/ 	.word	0xffffffff


	//   ....[20]....
        /*007c*/ 	.word	0xffffffff


	//   ....[21]....
        /*0080*/ 	.word	0xffffffff


	//   ....[22]....
        /*0084*/ 	.word	0xffffffff


	//   ....[23]....
        /*0088*/ 	.word	0xffffffff


	//   ....[24]....
        /*008c*/ 	.word	0xffffffff


	//   ....[25]....
        /*0090*/ 	.word	0xffffffff


	//   ....[26]....
        /*0094*/ 	.word	0xffffffff


	//   ....[27]....
        /*0098*/ 	.word	0xffffffff


	//   ....[28]....
        /*009c*/ 	.word	0xffffffff


	//   ....[29]....
        /*00a0*/ 	.word	0xffffffff


	//   ....[30]....
        /*00a4*/ 	.word	0xffffffff


	//   ....[31]....
        /*00a8*/ 	.word	0xffffffff


	//   ....[32]....
        /*00ac*/ 	.word	0xffffffff


	//   ....[33]....
        /*00b0*/ 	.word	0xffffffff


	//   ....[34]....
        /*00b4*/ 	.word	0xffffffff


	//   ....[35]....
        /*00b8*/ 	.word	0xffffffff


	//   ....[36]....
        /*00bc*/ 	.word	0xffffffff


	//   ....[37]....
        /*00c0*/ 	.word	0xffffffff


	//   ....[38]....
        /*00c4*/ 	.word	0xffffffff


	//   ....[39]....
        /*00c8*/ 	.word	0xffffffff


	//   ....[40]....
        /*00cc*/ 	.word	0xffffffff


	//   ....[41]....
        /*00d0*/ 	.word	0xffffffff


	//   ....[42]....
        /*00d4*/ 	.word	0xffffffff


	//   ....[43]....
        /*00d8*/ 	.word	0xffffffff


	//   ....[44]....
        /*00dc*/ 	.word	0xffffffff


	//   ....[45]....
        /*00e0*/ 	.word	0xffffffff


	//   ....[46]....
        /*00e4*/ 	.word	0xffffffff


	//   ....[47]....
        /*00e8*/ 	.word	0xffffffff


	//   ....[48]....
        /*00ec*/ 	.word	0xffffffff


	//   ....[49]....
        /*00f0*/ 	.word	0xffffffff


	//   ....[50]....
        /*00f4*/ 	.word	0xffffffff


	//   ....[51]....
        /*00f8*/ 	.word	0xffffffff


	//   ....[52]....
        /*00fc*/ 	.word	0xffffffff


	//   ....[53]....
        /*0100*/ 	.word	0xffffffff


	//   ....[54]....
        /*0104*/ 	.word	0xffffffff


	//   ....[55]....
        /*0108*/ 	.word	0xffffffff


	//   ....[56]....
        /*010c*/ 	.word	0xffffffff


	//   ....[57]....
        /*0110*/ 	.word	0x05000006


	//   ....[58]....
        /*0114*/ 	.word	0x05000006


	//   ....[59]....
        /*0118*/ 	.word	0x05000006


	//   ....[60]....
        /*011c*/ 	.word	0x05000006


	//   ....[61]....
        /*0120*/ 	.word	0x05000006


	//   ....[62]....
        /*0124*/ 	.word	0x05000006


	//   ....[63]....
        /*0128*/ 	.word	0x05000006


	//   ....[64]....
        /*012c*/ 	.word	0x05000006


	//   ....[65]....
        /*0130*/ 	.word	0x05000006


	//   ....[66]....
        /*0134*/ 	.word	0x05000006


	//   ....[67]....
        /*0138*/ 	.word	0x05000006


	//   ....[68]....
        /*013c*/ 	.word	0x05000006


	//   ....[69]....
        /*0140*/ 	.word	0x05000006


	//   ....[70]....
        /*0144*/ 	.word	0x05000006


	//   ....[71]....
        /*0148*/ 	.word	0x05000006


	//   ....[72]....
        /*014c*/ 	.word	0x05000006


	//   ....[73]....
        /*0150*/ 	.word	0x05000006


	//   ....[74]....
        /*0154*/ 	.word	0x05000006


	//   ....[75]....
        /*0158*/ 	.word	0x05000006


	//   ....[76]....
        /*015c*/ 	.word	0x05000006


	//   ....[77]....
        /*0160*/ 	.word	0x05000006


	//   ....[78]....
        /*0164*/ 	.word	0x05000006


	//   ....[79]....
        /*0168*/ 	.word	0x05000006


	//   ....[80]....
        /*016c*/ 	.word	0x05000006


	//   ....[81]....
        /*0170*/ 	.word	0x05000006


	//   ....[82]....
        /*0174*/ 	.word	0x05000006


	//   ....[83]....
        /*0178*/ 	.word	0x05000006


	//   ....[84]....
        /*017c*/ 	.word	0x05000006


	//   ....[85]....
        /*0180*/ 	.word	0x05000006


	//   ....[86]....
        /*0184*/ 	.word	0x05000006


	//   ....[87]....
        /*0188*/ 	.word	0x05000006


	//   ....[88]....
        /*018c*/ 	.word	0x05000006


	//----- nvinfo : EIATTR_COOP_GROUP_INSTR_OFFSETS
	.align		4
.L_2093:
        /*0190*/ 	.byte	0x04, 0x28
        /*0192*/ 	.short	(.L_2095 - .L_2094)


	//   ....[0]....
.L_2094:
        /*0194*/ 	.word	0x00000dc0


	//   ....[1]....
        /*0198*/ 	.word	0x00000e70


	//   ....[2]....
        /*019c*/ 	.word	0x000011f0


	//   ....[3]....
        /*01a0*/ 	.word	0x00003e60


	//   ....[4]....
        /*01a4*/ 	.word	0x00004890


	//   ....[5]....
        /*01a8*/ 	.word	0x000048b0


	//   ....[6]....
        /*01ac*/ 	.word	0x000048f0


	//   ....[7]....
        /*01b0*/ 	.word	0x00004900


	//   ....[8]....
        /*01b4*/ 	.word	0x00004940


	//   ....[9]....
        /*01b8*/ 	.word	0x00004950


	//   ....[10]....
        /*01bc*/ 	.word	0x00004990


	//   ....[11]....
        /*01c0*/ 	.word	0x000049a0


	//   ....[12]....
        /*01c4*/ 	.word	0x000049e0


	//   ....[13]....
        /*01c8*/ 	.word	0x000049f0


	//   ....[14]....
        /*01cc*/ 	.word	0x00004aa0


	//   ....[15]....
        /*01d0*/ 	.word	0x00004ab0


	//   ....[16]....
        /*01d4*/ 	.word	0x00004ac0


	//   ....[17]....
        /*01d8*/ 	.word	0x00004ad0


	//   ....[18]....
        /*01dc*/ 	.word	0x00004f50


	//   ....[19]....
        /*01e0*/ 	.word	0x00004f60


	//   ....[20]....
        /*01e4*/ 	.word	0x00004f70


	//   ....[21]....
        /*01e8*/ 	.word	0x00004f80


	//   ....[22]....
        /*01ec*/ 	.word	0x00004fd0


	//   ....[23]....
        /*01f0*/ 	.word	0x00004ff0


	//   ....[24]....
        /*01f4*/ 	.word	0x00005040


	//   ....[25]....
        /*01f8*/ 	.word	0x00005060


	//   ....[26]....
        /*01fc*/ 	.word	0x000050b0


	//   ....[27]....
        /*0200*/ 	.word	0x000050d0


	//   ....[28]....
        /*0204*/ 	.word	0x00005120


	//   ....[29]....
        /*0208*/ 	.word	0x00005140


	//   ....[30]....
        /*020c*/ 	.word	0x00005190


	//   ....[31]....
        /*0210*/ 	.word	0x000051b0


	//   ....[32]....
        /*0214*/ 	.word	0x000051c0


	//   ....[33]....
        /*0218*/ 	.word	0x000051d0


	//   ....[34]....
        /*021c*/ 	.word	0x00006280


	//   ....[35]....
        /*0220*/ 	.word	0x000062c0


	//   ....[36]....
        /*0224*/ 	.word	0x00006450


	//   ....[37]....
        /*0228*/ 	.word	0x00006490


	//   ....[38]....
        /*022c*/ 	.word	0x00006500


	//   ....[39]....
        /*0230*/ 	.word	0x00006530


	//   ....[40]....
        /*0234*/ 	.word	0x00006660


	//   ....[41]....
        /*0238*/ 	.word	0x000066a0


	//   ....[42]....
        /*023c*/ 	.word	0x00006830


	//   ....[43]....
        /*0240*/ 	.word	0x00006870


	//   ....[44]....
        /*0244*/ 	.word	0x00006c20


	//   ....[45]....
        /*0248*/ 	.word	0x00007470


	//   ....[46]....
        /*024c*/ 	.word	0x00007840


	//   ....[47]....
        /*0250*/ 	.word	0x00007990


	//   ....[48]....
        /*0254*/ 	.word	0x000079e0


	//   ....[49]....
        /*0258*/ 	.word	0x00007a40


	//   ....[50]....
        /*025c*/ 	.word	0x00007a90


	//   ....[51]....
        /*0260*/ 	.word	0x00007ab0


	//   ....[52]....
        /*0264*/ 	.word	0x00007c20


	//   ....[53]....
        /*0268*/ 	.word	0x00007c50


	//   ....[54]....
        /*026c*/ 	.word	0x00007cb0


	//   ....[55]....
        /*0270*/ 	.word	0x00007d10


	//   ....[56]....
        /*0274*/ 	.word	0x00007d30


	//   ....[57]....
        /*0278*/ 	.word	0x00008110


	//   ....[58]....
        /*027c*/ 	.word	0x00008160


	//   ....[59]....
        /*0280*/ 	.word	0x000081f0


	//   ....[60]....
        /*0284*/ 	.word	0x00008240


	//   ....[61]....
        /*0288*/ 	.word	0x000082c0


	//   ....[62]....
        /*028c*/ 	.word	0x00008310


	//   ....[63]....
        /*0290*/ 	.word	0x00008390


	//   ....[64]....
        /*0294*/ 	.word	0x000083e0


	//   ....[65]....
        /*0298*/ 	.word	0x00008460


	//   ....[66]....
        /*029c*/ 	.word	0x000084b0


	//   ....[67]....
        /*02a0*/ 	.word	0x00008540


	//   ....[68]....
        /*02a4*/ 	.word	0x000085e0


	//   ....[69]....
        /*02a8*/ 	.word	0x00008680


	//   ....[70]....
        /*02ac*/ 	.word	0x00008740


	//   ....[71]....
        /*02b0*/ 	.word	0x00008770


	//   ....[72]....
        /*02b4*/ 	.word	0x000087d0


	//   ....[73]....
        /*02b8*/ 	.word	0x00008880


	//   ....[74]....
        /*02bc*/ 	.word	0x000088d0


	//   ....[75]....
        /*02c0*/ 	.word	0x00008980


	//   ....[76]....
        /*02c4*/ 	.word	0x000089d0


	//   ....[77]....
        /*02c8*/ 	.word	0x00008a80


	//   ....[78]....
        /*02cc*/ 	.word	0x00008ad0


	//   ....[79]....
        /*02d0*/ 	.word	0x00008b80


	//   ....[80]....
        /*02d4*/ 	.word	0x00008bd0


	//   ....[81]....
        /*02d8*/ 	.word	0x00008c80


	//   ....[82]....
        /*02dc*/ 	.word	0x00008cd0


	//   ....[83]....
        /*02e0*/ 	.word	0x00008d80


	//   ....[84]....
        /*02e4*/ 	.word	0x00008de0


	//   ....[85]....
        /*02e8*/ 	.word	0x00008e10


	//   ....[86]....
        /*02ec*/ 	.word	0x00008e90


	//   ....[87]....
        /*02f0*/ 	.word	0x00008ed0


	//   ....[88]....
        /*02f4*/ 	.word	0x00008f20


	//----- nvinfo : EIATTR_VRC_CTA_INIT_COUNT
	.align		4
.L_2095:
        /*02f8*/ 	.byte	0x02, 0x4a
	.zero		1
	.zero		1


	//----- nvinfo : EIATTR_EXIT_INSTR_OFFSETS
	.align		4
        /*02fc*/ 	.byte	0x04, 0x1c
        /*02fe*/ 	.short	(.L_2097 - .L_2096)


	//   ....[0]....
.L_2096:
        /*0300*/ 	.word	0x00007e40


	//   ....[1]....
        /*0304*/ 	.word	0x000080b0


	//----- nvinfo : EIATTR_MAX_THREADS
	.align		4
.L_2097:
        /*0308*/ 	.byte	0x04, 0x05
        /*030a*/ 	.short	(.L_2099 - .L_2098)
.L_2098:
        /*030c*/ 	.word	0x00000040
        /*0310*/ 	.word	0x00000001
        /*0314*/ 	.word	0x00000001


	//----- nvinfo : EIATTR_CRS_STACK_SIZE
	.align		4
.L_2099:
        /*0318*/ 	.byte	0x04, 0x1e
        /*031a*/ 	.short	(.L_2101 - .L_2100)
.L_2100:
        /*031c*/ 	.word	0x00000000


	//----- nvinfo : EIATTR_CBANK_PARAM_SIZE
	.align		4
.L_2101:
        /*0320*/ 	.byte	0x03, 0x19
        /*0322*/ 	.short	0x01f0


	//----- nvinfo : EIATTR_PARAM_CBANK
	.align		4
        /*0324*/ 	.byte	0x04, 0x0a
        /*0326*/ 	.short	(.L_2103 - .L_2102)
	.align		4
.L_2102:
        /*0328*/ 	.word	index@(.nv.constant0._Z25selective_scan_bwd_kernelI32Selective_Scan_bwd_kernel_traitsILi64ELi16ELb1ELb0ELb1ELb1ELb0EN3c108BFloat16EfEEv12SSMParamsBwd)
        /*032c*/ 	.short	0x0380
        /*032e*/ 	.short	0x01f0


	//----- nvinfo : EIATTR_SW_WAR
	.align		4
.L_2103:
        /*0330*/ 	.byte	0x04, 0x36
        /*0332*/ 	.short	(.L_2105 - .L_2104)
.L_2104:
        /*0334*/ 	.word	0x00000008
.L_2105:


//--------------------- .nv.info._Z25selective_scan_bwd_kernelI32Selective_Scan_bwd_kernel_traitsILi64ELi16ELb1ELb0ELb1ELb1ELb1EN3c108BFloat16EfEEv12SSMParamsBwd --------------------------
	.section	.nv.info._Z25selective_scan_bwd_kernelI32Selective_Scan_bwd_kernel_traitsILi64ELi16ELb1ELb0ELb1ELb1ELb1EN3c108BFloat16EfEEv12SSMParamsBwd,"",@"SHT_CUDA_INFO"
	.sectionflags	@""
	.align	4


	//----- nvinfo : EIATTR_CUDA_API_VERSION
	.align		4
        /*0000*/ 	.byte	0x04, 0x37
        /*0002*/ 	.short	(.L_2107 - .L_2106)
.L_2106:
        /*0004*/ 	.word	0x00000082


	//----- nvinfo : EIATTR_KPARAM_INFO
	.align		4
.L_2107:
        /*0008*/ 	.byte	0x04, 0x17
        /*000a*/ 	.short	(.L_2109 - .L_2108)
.L_2108:
        /*000c*/ 	.word	0x00000000
        /*0010*/ 	.short	0x0000
        /*0012*/ 	.short	0x0000
        /*0014*/ 	.byte	0x00, 0xf0, 0xc1, 0x07


	//----- nvinfo : EIATTR_SPARSE_MMA_MASK
	.align		4
.L_2109:
        /*0018*/ 	.byte	0x03, 0x50
        /*001a*/ 	.short	0x0000


	//----- nvinfo : EIATTR_MAXREG_COUNT
	.align		4
        /*001c*/ 	.byte	0x03, 0x1b
        /*001e*/ 	.short	0x00ff


	//----- nvinfo : EIATTR_NUM_BARRIERS
	.align		4
        /*0020*/ 	.byte	0x02, 0x4c
        /*0022*/ 	.byte	0x01
	.zero		1


	//----- nvinfo : EIATTR_MERCURY_ISA_VERSION
	.align		4
        /*0024*/ 	.byte	0x03, 0x5f
        /*0026*/ 	.short	0x0101


	//----- nvinfo : EIATTR_COOP_GROUP_MASK_REGIDS
	.align		4
        /*0028*/ 	.byte	0x04, 0x29
        /*002a*/ 	.short	(.L_2111 - .L_2110)


	//   ....[0]....
.L_2110:
        /*002c*/ 	.word	0xffffffff


	//   ....[1]....
        /*0030*/ 	.word	0xffffffff


	//   ....[2]....
        /*0034*/ 	.word	0xffffffff


	//   ....[3]....
        /*0038*/ 	.word	0xffffffff


	//   ....[4]....
        /*003c*/ 	.word	0xffffffff


	//   ....[5]....
        /*0040*/ 	.word	0xffffffff


	//   ....[6]....
        /*0044*/ 	.word	0xffffffff


	//   ....[7]....
        /*0048*/ 	.word	0xffffffff


	//   ....[8]....
        /*004c*/ 	.word	0xffffffff


	//   ....[9]....
        /*0050*/ 	.word	0xffffffff


	//   ....[10]....
        /*0054*/ 	.word	0xffffffff


	//   ....[11]....
        /*0058*/ 	.word	0xffffffff


	//   ....[12]....
        /*005c*/ 	.word	0xffffffff


	//   ....[13]....
        /*0060*/ 	.word	0xffffffff


	//   ....[14]....
        /*0064*/ 	.word	0xffffffff


	//   ....[15]....
        /*0068*/ 	.word	0xffffffff


	//   ....[16]....
        /*006c*/ 	.word	0xffffffff


	//   ....[17]....
        /*0070*/ 	.word	0xffffffff


	//   ....[18]....
        /*0074*/ 	.word	0xffffffff


	//   ....[19]....
        /*0078*/ 	.word	0xffffffff


	//   ....[20]....
        /*007c*/ 	.word	0xffffffff


	//   ....[21]....
        /*0080*/ 	.word	0xffffffff


	//   ....[22]....
        /*0084*/ 	.word	0xffffffff


	//   ....[23]....
        /*0088*/ 	.word	0xffffffff


	//   ....[24]....
        /*008c*/ 	.word	0xffffffff


	//   ....[25]....
        /*0090*/ 	.word	0xffffffff


	//   ....[26]....
        /*0094*/ 	.word	0xffffffff


	//   ....[27]....
        /*0098*/ 	.word	0xffffffff


	//   ....[28]....
        /*009c*/ 	.word	0xffffffff


	//   ....[29]....
        /*00a0*/ 	.word	0xffffffff


	//   ....[30]....
        /*00a4*/ 	.word	0xffffffff


	//   ....[31]....
        /*00a8*/ 	.word	0xffffffff


	//   ....[32]....
        /*00ac*/ 	.word	0xffffffff


	//   ....[33]....
        /*00b0*/ 	.word	0xffffffff


	//   ....[34]....
        /*00b4*/ 	.word	0xffffffff


	//   ....[35]....
        /*00b8*/ 	.word	0xffffffff


	//   ....[36]....
        /*00bc*/ 	.word	0xffffffff


	//   ....[37]....
        /*00c0*/ 	.word	0xffffffff


	//   ....[38]....
        /*00c4*/ 	.word	0xffffffff


	//   ....[39]....
        /*00c8*/ 	.word	0xffffffff


	//   ....[40]....
        /*00cc*/ 	.word	0xffffffff


	//   ....[41]....
        /*00d0*/ 	.word	0xffffffff


	//   ....[42]....
        /*00d4*/ 	.word	0xffffffff


	//   ....[43]....
        /*00d8*/ 	.word	0xffffffff


	//   ....[44]....
        /*00dc*/ 	.word	0xffffffff


	//   ....[45]....
        /*00e0*/ 	.word	0xffffffff


	//   ....[46]....
        /*00e4*/ 	.word	0xffffffff


	//   ....[47]....
        /*00e8*/ 	.word	0xffffffff


	//   ....[48]....
        /*00ec*/ 	.word	0xffffffff


	//   ....[49]....
        /*00f0*/ 	.word	0xffffffff


	//   ....[50]....
        /*00f4*/ 	.word	0xffffffff


	//   ....[51]....
        /*00f8*/ 	.word	0xffffffff


	//   ....[52]....
        /*00fc*/ 	.word	0xffffffff


	//   ....[53]....
        /*0100*/ 	.word	0xffffffff


	//   ....[54]....
        /*0104*/ 	.word	0xffffffff


	//   ....[55]....
        /*0108*/ 	.word	0xffffffff


	//   ....[56]....
        /*010c*/ 	.word	0xffffffff


	//   ....[57]....
        /*0110*/ 	.word	0xffffffff


	//   ....[58]....
        /*0114*/ 	.word	0xffffffff


	//   ....[59]....
        /*0118*/ 	.word	0xffffffff


	//   ....[60]....
        /*011c*/ 	.word	0xffffffff


	//   ....[61]....
        /*0120*/ 	.word	0x050000d8


	//   ....[62]....
        /*0124*/ 	.word	0x050000d8


	//   ....[63]....
        /*0128*/ 	.word	0x050000d8


	//   ....[64]....
        /*012c*/ 	.word	0x050000d8


	//   ....[65]....
        /*0130*/ 	.word	0x050000d8


	//   ....[66]....
        /*0134*/ 	.word	0x050000d8


	//   ....[67]....
        /*0138*/ 	.word	0x050000d8


	//   ....[68]....
        /*013c*/ 	.word	0x050000d8


	//   ....[69]....
        /*0140*/ 	.word	0x050000d8


	//   ....[70]....
        /*0144*/ 	.word	0x050000d8


	//   ....[71]....
        /*0148*/ 	.word	0x050000d8


	//   ....[72]....
        /*014c*/ 	.word	0x050000d8


	//   ....[73]....
        /*0150*/ 	.word	0x050000d8


	//   ....[74]....
        /*0154*/ 	.word	0x050000d8


	//   ....[75]....
        /*0158*/ 	.word	0x050000d8


	//   ....[76]....
        /*015c*/ 	.word	0x050000d8


	//   ....[77]....
        /*0160*/ 	.word	0x050000d8


	//   ....[78]....
        /*0164*/ 	.word	0x050000d8


	//   ....[79]....
        /*0168*/ 	.word	0x050000d8


	//   ....[80]....
        /*016c*/ 	.word	0x050000d8


	//   ....[81]....
        /*0170*/ 	.word	0x050000d8


	//   ....[82]....
        /*0174*/ 	.word	0x050000d8


	//   ....[83]....
        /*0178*/ 	.word	0x050000d8


	//   ....[84]....
        /*017c*/ 	.word	0x050000d8


	//   ....[85]....
        /*0180*/ 	.word	0x050000d8


	//   ....[86]....
        /*0184*/ 	.word	0x050000d8


	//   ....[87]....
        /*0188*/ 	.word	0x050000d8


	//   ....[88]....
        /*018c*/ 	.word	0x050000d8


	//   ....[89]....
        /*0190*/ 	.word	0x050000d8


	//   ....[90]....
        /*0194*/ 	.word	0x050000d8


	//   ....[91]....
        /*0198*/ 	.word	0x050000d8


	//   ....[92]....
        /*019c*/ 	.word	0x050000d8


	//----- nvinfo : EIATTR_COOP_GROUP_INSTR_OFFSETS
	.align		4
.L_2111:
        /*01a0*/ 	.byte	0x04, 0x28
        /*01a2*/ 	.short	(.L_2113 - .L_2112)


	//   ....[0]....
.L_2112:
        /*01a4*/ 	.word	0x00000d50


	//   ....[1]....
        /*01a8*/ 	.word	0x00000e00


	//   ....[2]....
        /*01ac*/ 	.word	0x00000ff0


	//   ....[3]....
        /*01b0*/ 	.word	0x00003590


	//   ....[4]....
        /*01b4*/ 	.word	0x00003e20


	//   ....[5]....
        /*01b8*/ 	.word	0x00004670


	//   ....[6]....
        /*01bc*/ 	.word	0x00004a50


	//   ....[7]....
        /*01c0*/ 	.word	0x000052d0


	//   ....[8]....
        /*01c4*/ 	.word	0x00005d00


	//   ....[9]....
        /*01c8*/ 	.word	0x00005d20


	//   ....[10]....
        /*01cc*/ 	.word	0x00005d60


	//   ....[11]....
        /*01d0*/ 	.word	0x00005d70


	//   ....[12]....
        /*01d4*/ 	.word	0x00005db0


	//   ....[13]....
        /*01d8*/ 	.word	0x00005dc0


	//   ....[14]....
        /*01dc*/ 	.word	0x00005e00


	//   ....[15]....
        /*01e0*/ 	.word	0x00005e10


	//   ....[16]....
        /*01e4*/ 	.word	0x00005e50


	//   ....[17]....
        /*01e8*/ 	.word	0x00005e60


	//   ....[18]....
        /*01ec*/ 	.word	0x00005f10


	//   ....[19]....
        /*01f0*/ 	.word	0x00005f20


	//   ....[20]....
        /*01f4*/ 	.word	0x00005f30


	//   ....[21]....
        /*01f8*/ 	.word	0x00005f40


	//   ....[22]....
        /*01fc*/ 	.word	0x000063c0


	//   ....[23]....
        /*0200*/ 	.word	0x000063f0


	//   ....[24]....
        /*0204*/ 	.word	0x00006400


	//   ....[25]....
        /*0208*/ 	.word	0x00006410


	//   ....[26]....
        /*020c*/ 	.word	0x00006460


	//   ....[27]....
        /*0210*/ 	.word	0x00006480


	//   ....[28]....
        /*0214*/ 	.word	0x000064d0


	//   ....[29]....
        /*0218*/ 	.word	0x000064f0


	//   ....[30]....
        /*021c*/ 	.word	0x00006540


	//   ....[31]....
        /*0220*/ 	.word	0x00006560


	//   ....[32]....
        /*0224*/ 	.word	0x000065b0


	//   ....[33]....
        /*0228*/ 	.word	0x000065d0


	//   ....[34]....
        /*022c*/ 	.word	0x00006620


	//   ....[35]....
        /*0230*/ 	.word	0x00006640


	//   ....[36]....
        /*0234*/ 	.word	0x00006650


	//   ....[37]....
        /*0238*/ 	.word	0x00006660


	//   ....[38]....
        /*023c*/ 	.word	0x00007700


	//   ....[39]....
        /*0240*/ 	.word	0x00007740


	//   ....[40]....
        /*0244*/ 	.word	0x000078d0


	//   ....[41]....
        /*0248*/ 	.word	0x00007910


	//   ....[42]....
        /*024c*/ 	.word	0x00007940


	//   ....[43]....
        /*0250*/ 	.word	0x00007970


	//   ....[44]....
        /*0254*/ 	.word	0x00007a60


	//   ....[45]....
        /*0258*/ 	.word	0x00007aa0


	//   ....[46]....
        /*025c*/ 	.word	0x00007c00


	//   ....[47]....
        /*0260*/ 	.word	0x00007c40


	//   ....[48]....
        /*0264*/ 	.word	0x000080c0


	//   ....[49]....
        /*0268*/ 	.word	0x000088a0


	//   ....[50]....
        /*026c*/ 	.word	0x00008c40


	//   ....[51]....
        /*0270*/ 	.word	0x00008df0


	//   ....[52]....
        /*0274*/ 	.word	0x00008e40


	//   ....[53]....
        /*0278*/ 	.word	0x00008ea0


	//   ....[54]....
        /*027c*/ 	.word	0x00008ef0


	//   ....[55]....
        /*0280*/ 	.word	0x00008f10


	//   ....[56]....
        /*0284*/ 	.word	0x00009080


	//   ....[57]....
        /*0288*/ 	.word	0x000090c0


	//   ....[58]....
        /*028c*/ 	.word	0x00009120


	//   ....[59]....
        /*0290*/ 	.word	0x00009170


	//   ....[60]....
        /*0294*/ 	.word	0x00009190


	//   ....[61]....
        /*0298*/ 	.word	0x00009570


	//   ....[62]....
        /*029c*/ 	.word	0x000095c0


	//   ....[63]....
        /*02a0*/ 	.word	0x00009650


	//   ....[64]....
        /*02a4*/ 	.word	0x000096a0


	//   ....[65]....
        /*02a8*/ 	.word	0x00009720


	//   ....[66]....
        /*02ac*/ 	.word	0x00009770


	//   ....[67]....
        /*02b0*/ 	.word	0x000097f0


	//   ....[68]....
        /*02b4*/ 	.word	0x00009840


	//   ....[69]....
        /*02b8*/ 	.word	0x000098c0


	//   ....[70]....
        /*02bc*/ 	.word	0x00009910


	//   ....[71]....
        /*02c0*/ 	.word	0x000099a0


	//   ....[72]....
        /*02c4*/ 	.word	0x00009a40


	//   ....[73]....
        /*02c8*/ 	.word	0x00009ae0


	//   ....[74]....
        /*02cc*/ 	.word	0x00009ba0


	//   ....[75]....
        /*02d0*/ 	.word	0x00009bd0


	//   ....[76]....
        /*02d4*/ 	.word	0x00009c30


	//   ....[77]....
        /*02d8*/ 	.word	0x00009ce0


	//   ....[78]....
        /*02dc*/ 	.word	0x00009d40


	//   ....[79]....
        /*02e0*/ 	.word	0x00009df0


	//   ....[80]....
        /*02e4*/ 	.word	0x00009e40


	//   ....[81]....
        /*02e8*/ 	.word	0x00009ef0


	//   ....[82]....
        /*02ec*/ 	.word	0x00009f40


	//   ....[83]....
        /*02f0*/ 	.word	0x00009ff0


	//   ....[84]....
        /*02f4*/ 	.word	0x0000a040


	//   ....[85]....
        /*02f8*/ 	.word	0x0000a0f0


	//   ....[86]....
        /*02fc*/ 	.word	0x0000a140


	//   ....[87]....
        /*0300*/ 	.word	0x0000a1f0


	//   ....[88]....
        /*0304*/ 	.word	0x0000a250


	//   ....[89]....
        /*0308*/ 	.word	0x0000a280


	//   ....[90]....
        /*030c*/ 	.word	0x0000a300


	//   ....[91]....
        /*0310*/ 	.word	0x0000a330


	//   ....[92]....
        /*0314*/ 	.word	0x0000a390


	//----- nvinfo : EIATTR_VRC_CTA_INIT_COUNT
	.align		4
.L_2113:
        /*0318*/ 	.byte	0x02, 0x4a
	.zero		1
	.zero		1


	//----- nvinfo : EIATTR_EXIT_INSTR_OFFSETS
	.align		4
        /*031c*/ 	.byte	0x04, 0x1c
        /*031e*/ 	.short	(.L_2115 - .L_2114)


	//   ....[0]....
.L_2114:
        /*0320*/ 	.word	0x000092a0


	//   ....[1]....
        /*0324*/ 	.word	0x00009510


	//----- nvinfo : EIATTR_MAX_THREADS
	.align		4
.L_2115:
        /*0328*/ 	.byte	0x04, 0x05
        /*032a*/ 	.short	(.L_2117 - .L_2116)
.L_2116:
        /*032c*/ 	.word	0x00000040
        /*0330*/ 	.word	0x00000001
        /*0334*/ 	.word	0x00000001


	//----- nvinfo : EIATTR_CRS_STACK_SIZE
	.align		4
.L_2117:
        /*0338*/ 	.byte	0x04, 0x1e
        /*033a*/ 	.short	(.L_2119 - .L_2118)
.L_2118:
        /*033c*/ 	.word	0x00000000


	//----- nvinfo : EIATTR_CBANK_PARAM_SIZE
	.align		4
.L_2119:
        /*0340*/ 	.byte	0x03, 0x19
        /*0342*/ 	.short	0x01f0


	//----- nvinfo : EIATTR_PARAM_CBANK
	.align		4
        /*0344*/ 	.byte	0x04, 0x0a
        /*0346*/ 	.short	(.L_2121 - .L_2120)
	.align		4
.L_2120:
        /*0348*/ 	.word	index@(.nv.constant0._Z25selective_scan_bwd_kernelI32Selective_Scan_bwd_kernel_traitsILi64ELi16ELb1ELb0ELb1ELb1ELb1EN3c108BFloat16EfEEv12SSMParamsBwd)
        /*034c*/ 	.short	0x0380
        /*034e*/ 	.short	0x01f0


	//----- nvinfo : EIATTR_SW_WAR
	.align		4
.L_2121:
        /*0350*/ 	.byte	0x04, 0x36
        /*0352*/ 	.short	(.L_2123 - .L_2122)
.L_2122:
        /*0354*/ 	.word	0x00000008
.L_2123:


//--------------------- .nv.info._Z25selective_scan_bwd_kernelI32Selective_Scan_bwd_kernel_traitsILi64ELi16ELb1ELb1ELb0ELb0ELb0EN3c108BFloat16EfEEv12SSMParamsBwd --------------------------
	.section	.nv.info._Z25selective_scan_bwd_kernelI32Selective_Scan_bwd_kernel_traitsILi64ELi16ELb1ELb1ELb0ELb0ELb0EN3c108BFloat16EfEEv12SSMParamsBwd,"",@"SHT_CUDA_INFO"
	.sectionflags	@""
	.align	4


	//----- nvinfo : EIATTR_CUDA_API_VERSION
	.align		4
        /*0000*/ 	.byte	0x04, 0x37
        /*0002*/ 	.short	(.L_2125 - .L_2124)
.L_2124:
        /*0004*/ 	.word	0x00000082


	//----- nvinfo : EIATTR_KPARAM_INFO
	.align		4
.L_2125:
        /*0008*/ 	.byte	0x04, 0x17
        /*000a*/ 	.short	(.L_2127 - .L_2126)
.L_2126:
        /*000c*/ 	.word	0x00000000
        /*0010*/ 	.short	0x0000
        /*0012*/ 	.short	0x0000
        /*0014*/ 	.byte	0x00, 0xf0, 0xc1, 0x07


	//----- nvinfo : EIATTR_SPARSE_MMA_MASK
	.align		4
.L_2127:
        /*0018*/ 	.byte	0x03, 0x50
        /*001a*/ 	.short	0x0000


	//----- nvinfo : EIATTR_MAXREG_COUNT
	.align		4
        /*001c*/ 	.byte	0x03, 0x1b
        /*001e*/ 	.short	0x00ff


	//----- nvinfo : EIATTR_NUM_BARRIERS
	.align		4
        /*0020*/ 	.byte	0x02, 0x4c
        /*0022*/ 	.byte	0x01
	.zero		1


	//----- nvinfo : EIATTR_MERCURY_ISA_VERSION
	.align		4
        /*0024*/ 	.byte	0x03, 0x5f
        /*0026*/ 	.short	0x0101


	//----- nvinfo : EIATTR_COOP_GROUP_MASK_REGIDS
	.align		4
        /*0028*/ 	.byte	0x04, 0x29
        /*002a*/ 	.short	(.L_2129 - .L_2128)


	//   ....[0]....
.L_2128:
        /*002c*/ 	.word	0xffffffff


	//   ....[1]....
        /*0030*/ 	.word	0xffffffff


	//   ....[2]....
        /*0034*/ 	.word	0xffffffff


	//   ....[3]....
        /*0038*/ 	.word	0xffffffff


	//   ....[4]....
        /*003c*/ 	.word	0xffffffff


	//   ....[5]....
        /*0040*/ 	.word	0xffffffff


	//   ....[6]....
        /*0044*/ 	.word	0xffffffff


	//   ....[7]....
        /*0048*/ 	.word	0xffffffff


	//   ....[8]....
        /*004c*/ 	.word	0xffffffff


	//   ....[9]....
        /*0050*/ 	.word	0xffffffff


	//   ....[10]....
        /*0054*/ 	.word	0xffffffff


	//   ....[11]....
        /*0058*/ 	.word	0xffffffff


	//   ....[12]....
        /*005c*/ 	.word	0xffffffff


	//   ....[13]....
        /*0060*/ 	.word	0xffffffff


	//   ....[14]....
        /*0064*/ 	.word	0xffffffff


	//   ....[15]....
        /*0068*/ 	.word	0xffffffff


	//   ....[16]....
        /*006c*/ 	.word	0xffffffff


	//   ....[17]....
        /*0070*/ 	.word	0xffffffff


	//   ....[18]....
        /*0074*/ 	.word	0xffffffff


	//   ....[19]....
        /*0078*/ 	.word	0xffffffff


	//   ....[20]....
        /*007c*/ 	.word	0xffffffff


	//   ....[21]....
        /*0080*/ 	.word	0xffffffff


	//   ....[22]....
        /*0084*/ 	.word	0xffffffff


	//   ....[23]....
        /*0088*/ 	.word	0xffffffff


	//   ....[24]....
        /*008c*/ 	.word	0xffffffff


	//   ....[25]....
        /*0090*/ 	.word	0xffffffff


	//   ....[26]....
        /*0094*/ 	.word	0xffffffff


	//   ....[27]....
        /*0098*/ 	.word	0xffffffff


	//   ....[28]....
        /*009c*/ 	.word	0xffffffff


	//   ....[29]....
        /*00a0*/ 	.word	0xffffffff


	//   ....[30]....
        /*00a4*/ 	.word	0xffffffff


	//   ....[31]....
        /*00a8*/ 	.word	0xffffffff


	//   ....[32]....
        /*00ac*/ 	.word	0xffffffff


	//   ....[33]....
        /*00b0*/ 	.word	0xffffffff


	//   ....[34]....
        /*00b4*/ 	.word	0xffffffff


	//   ....[35]....
        /*00b8*/ 	.word	0xffffffff


	//   ....[36]....
        /*00bc*/ 	.word	0xffffffff


	//   ....[37]....
        /*00c0*/ 	.word	0xffffffff


	//   ....[38]....
        /*00c4*/ 	.word	0xffffffff


	//   ....[39]....
        /*00c8*/ 	.word	0xffffffff


	//   ....[40]....
        /*00cc*/ 	.word	0xffffffff


	//   ....[41]....
        /*00d0*/ 	.word	0xffffffff


	//   ....[42]....
        /*00d4*/ 	.word	0xffffffff


	//   ....[43]....
        /*00d8*/ 	.word	0xffffffff


	//   ....[44]....
        /*00dc*/ 	.word	0xffffffff


	//   ....[45]....
        /*00e0*/ 	.word	0xffffffff


	//   ....[46]....
        /*00e4*/ 	.word	0xffffffff


	//   ....[47]....
        /*00e8*/ 	.word	0xffffffff


	//   ....[48]....
        /*00ec*/ 	.word	0xffffffff


	//   ....[49]....
        /*00f0*/ 	.word	0xffffffff


	//   ....[50]....
        /*00f4*/ 	.word	0xffffffff


	//   ....[51]....
        /*00f8*/ 	.word	0xffffffff


	//   ....[52]....
        /*00fc*/ 	.word	0xffffffff


	//   ....[53]....
        /*0100*/ 	.word	0xffffffff


	//   ....[54]....
        /*0104*/ 	.word	0xffffffff


	//   ....[55]....
        /*0108*/ 	.word	0xffffffff


	//   ....[56]....
        /*010c*/ 	.word	0x05000006


	//   ....[57]....
        /*0110*/ 	.word	0x05000006


	//   ....[58]....
        /*0114*/ 	.word	0x05000006


	//   ....[59]....
        /*0118*/ 	.word	0x05000006


	//   ....[60]....
        /*011c*/ 	.word	0x05000006


	//   ....[61]....
        /*0120*/ 	.word	0x05000006


	//   ....[62]....
        /*0124*/ 	.word	0x05000006


	//   ....[63]....
        /*0128*/ 	.word	0x05000006


	//   ....[64]....
        /*012c*/ 	.word	0x05000006


	//   ....[65]....
        /*0130*/ 	.word	0x05000006


	//   ....[66]....
        /*0134*/ 	.word	0x05000006


	//   ....[67]....
        /*0138*/ 	.word	0x05000006


	//   ....[68]....
        /*013c*/ 	.word	0x05000006


	//   ....[69]....
        /*0140*/ 	.word	0x05000006


	//   ....[70]....
        /*0144*/ 	.word	0x05000006


	//   ....[71]....
        /*0148*/ 	.word	0x05000006


	//   ....[72]....
        /*014c*/ 	.word	0x05000006


	//   ....[73]....
        /*0150*/ 	.word	0x05000006


	//   ....[74]....
        /*0154*/ 	.word	0x05000006


	//   ....[75]....
        /*0158*/ 	.word	0x05000006


	//   ....[76]....
        /*015c*/ 	.word	0x05000006


	//   ....[77]....
        /*0160*/ 	.word	0x05000006


	//   ....[78]....
        /*0164*/ 	.word	0x05000006


	//   ....[79]....
        /*0168*/ 	.word	0x05000006


	//   ....[80]....
        /*016c*/ 	.word	0x05000006


	//   ....[81]....
        /*0170*/ 	.word	0x05000006


	//   ....[82]....
        /*0174*/ 	.word	0x05000006


	//   ....[83]....
        /*0178*/ 	.word	0x05000006


	//   ....[84]....
        /*017c*/ 	.word	0x05000006


	//   ....[85]....
        /*0180*/ 	.word	0x05000006


	//   ....[86]....
        /*0184*/ 	.word	0x05000006


	//   ....[87]....
        /*0188*/ 	.word	0x05000006


	//----- nvinfo : EIATTR_COOP_GROUP_INSTR_OFFSETS
	.align		4
.L_2129:
        /*018c*/ 	.byte	0x04, 0x28
        /*018e*/ 	.short	(.L_2131 - .L_2130)


	//   ....[0]....
.L_2130:
        /*0190*/ 	.word	0x00000d80


	//   ....[1]....
        /*0194*/ 	.word	0x00000e30


	//   ....[2]....
        /*0198*/ 	.word	0x000010a0


	//   ....[3]....
        /*019c*/ 	.word	0x00001a10


	//   ....[4]....
        /*01a0*/ 	.word	0x000025d0


	//   ....[5]....
        /*01a4*/ 	.word	0x000025f0


	//   ....[6]....
        /*01a8*/ 	.word	0x00002630


	//   ....[7]....
        /*01ac*/ 	.word	0x00002640


	//   ....[8]....
        /*01b0*/ 	.word	0x00002680


	//   ....[9]....
        /*01b4*/ 	.word	0x00002690


	//   ....[10]....
        /*01b8*/ 	.word	0x000026d0


	//   ....[11]....
        /*01bc*/ 	.word	0x000026e0


	//   ....[12]....
        /*01c0*/ 	.word	0x00002720


	//   ....[13]....
        /*01c4*/ 	.word	0x00002730


	//   ....[14]....
        /*01c8*/ 	.word	0x000027e0


	//   ....[15]....
        /*01cc*/ 	.word	0x000027f0


	//   ....[16]....
        /*01d0*/ 	.word	0x00002800


	//   ....[17]....
        /*01d4*/ 	.word	0x00002810


	//   ....[18]....
        /*01d8*/ 	.word	0x00002c90


	//   ....[19]....
        /*01dc*/ 	.word	0x00002cc0


	//   ....[20]....
        /*01e0*/ 	.word	0x00002cd0


	//   ....[21]....
        /*01e4*/ 	.word	0x00002d20


	//   ....[22]....
        /*01e8*/ 	.word	0x00002d40


	//   ....[23]....
        /*01ec*/ 	.word	0x00002d90


	//   ....[24]....
        /*01f0*/ 	.word	0x00002db0


	//   ....[25]....
        /*01f4*/ 	.word	0x00002dc0


	//   ....[26]....
        /*01f8*/ 	.word	0x00002e10


	//   ....[27]....
        /*01fc*/ 	.word	0x00002e30


	//   ....[28]....
        /*0200*/ 	.word	0x00002e80


	//   ....[29]....
        /*0204*/ 	.word	0x00002ea0


	//   ....[30]....
        /*0208*/ 	.word	0x00002ef0


	//   ....[31]....
        /*020c*/ 	.word	0x00002f10


	//   ....[32]....
        /*0210*/ 	.word	0x00002f20


	//   ....[33]....
        /*0214*/ 	.word	0x00002f30


	//   ....[34]....
        /*0218*/ 	.word	0x00003db0


	//   ....[35]....
        /*021c*/ 	.word	0x00003df0


	//   ....[36]....
        /*0220*/ 	.word	0x00003f80


	//   ....[37]....
        /*0224*/ 	.word	0x00003fc0


	//   ....[38]....
        /*0228*/ 	.word	0x000040c0


	//   ....[39]....
        /*022c*/ 	.word	0x00004100


	//   ....[40]....
        /*0230*/ 	.word	0x00004290


	//   ....[41]....
        /*0234*/ 	.word	0x000042d0


	//   ....[42]....
        /*0238*/ 	.word	0x00004460


	//   ....[43]....
        /*023c*/ 	.word	0x000044a0


	//   ....[44]....
        /*0240*/ 	.word	0x00004880


	//   ....[45]....
        /*0244*/ 	.word	0x00004bc0


	//   ....[46]....
        /*0248*/ 	.word	0x00004cc0


	//   ....[47]....
        /*024c*/ 	.word	0x00004d10


	//   ....[48]....
        /*0250*/ 	.word	0x00004d70


	//   ....[49]....
        /*0254*/ 	.word	0x00004dc0


	//   ....[50]....
        /*0258*/ 	.word	0x00004de0


	//   ....[51]....
        /*025c*/ 	.word	0x00004f50


	//   ....[52]....
        /*0260*/ 	.word	0x00004f90


	//   ....[53]....
        /*0264*/ 	.word	0x00004ff0


	//   ....[54]....
        /*0268*/ 	.word	0x00005040


	//   ....[55]....
        /*026c*/ 	.word	0x00005060


	//   ....[56]....
        /*0270*/ 	.word	0x00005480


	//   ....[57]....
        /*0274*/ 	.word	0x000054d0


	//   ....[58]....
        /*0278*/ 	.word	0x00005560


	//   ....[59]....
        /*027c*/ 	.word	0x000055b0


	//   ....[60]....
        /*0280*/ 	.word	0x00005630


	//   ....[61]....
        /*0284*/ 	.word	0x00005680


	//   ....[62]....
        /*0288*/ 	.word	0x00005700


	//   ....[63]....
        /*028c*/ 	.word	0x00005750


	//   ....[64]....
        /*0290*/ 	.word	0x000057d0


	//   ....[65]....
        /*0294*/ 	.word	0x00005820


	//   ....[66]....
        /*0298*/ 	.word	0x000058b0


	//   ....[67]....
        /*029c*/ 	.word	0x00005950


	//   ....[68]....
        /*02a0*/ 	.word	0x000059f0


	//   ....[69]....
        /*02a4*/ 	.word	0x00005aa0


	//   ....[70]....
        /*02a8*/ 	.word	0x00005af0


	//   ....[71]....
        /*02ac*/ 	.word	0x00005b40


	//   ....[72]....
        /*02b0*/ 	.word	0x00005bf0


	//   ....[73]....
        /*02b4*/ 	.word	0x00005c50


	//   ....[74]....
        /*02b8*/ 	.word	0x00005cf0


	//   ....[75]....
        /*02bc*/ 	.word	0x00005d40


	//   ....[76]....
        /*02c0*/ 	.word	0x00005de0


	//   ....[77]....
        /*02c4*/ 	.word	0x00005e30


	//   ....[78]....
        /*02c8*/ 	.word	0x00005ee0


	//   ....[79]....
        /*02cc*/ 	.word	0x00005f30


	//   ....[80]....
        /*02d0*/ 	.word	0x00005fe0


	//   ....[81]....
        /*02d4*/ 	.word	0x00006030


	//   ....[82]....
        /*02d8*/ 	.word	0x000060e0


	//   ....[83]....
        /*02dc*/ 	.word	0x00006140


	//   ....[84]....
        /*02e0*/ 	.word	0x00006170


	//   ....[85]....
        /*02e4*/ 	.word	0x000061f0


	//   ....[86]....
        /*02e8*/ 	.word	0x00006230


	//   ....[87]....
        /*02ec*/ 	.word	0x00006290


	//----- nvinfo : EIATTR_VRC_CTA_INIT_COUNT
	.align		4
.L_2131:
        /*02f0*/ 	.byte	0x02, 0x4a
	.zero		1
	.zero		1


	//----- nvinfo : EIATTR_EXIT_INSTR_OFFSETS
	.align		4
        /*02f4*/ 	.byte	0x04, 0x1c
        /*02f6*/ 	.short	(.L_2133 - .L_2132)


	//   ....[0]....
.L_2132:
        /*02f8*/ 	.word	0x00005170


	//   ....[1]....
        /*02fc*/ 	.word	0x00005420


	//----- nvinfo : EIATTR_MAX_THREADS
	.align		4
.L_2133:
        /*0300*/ 	.byte	0x04, 0x05
        /*0302*/ 	.short	(.L_2135 - .L_2134)
.L_2134:
        /*0304*/ 	.word	0x00000040
        /*0308*/ 	.word	0x00000001
        /*030c*/ 	.word	0x00000001


	//----- nvinfo : EIATTR_CRS_STACK_SIZE
	.align		4
.L_2135:
        /*0310*/ 	.byte	0x04, 0x1e
        /*0312*/ 	.short	(.L_2137 - .L_2136)
.L_2136:
        /*0314*/ 	.word	0x00000000


	//----- nvinfo : EIATTR_CBANK_PARAM_SIZE
	.align		4
.L_2137:
        /*0318*/ 	.byte	0x03, 0x19
        /*031a*/ 	.short	0x01f0


	//----- nvinfo : EIATTR_PARAM_CBANK
	.align		4
        /*031c*/ 	.byte	0x04, 0x0a
        /*031e*/ 	.short	(.L_2139 - .L_2138)
	.align		4
.L_2138:
        /*0320*/ 	.word	index@(.nv.constant0._Z25selective_scan_bwd_kernelI32Selective_Scan_bwd_kernel_traitsILi64ELi16ELb1ELb1ELb0ELb0ELb0EN3c108BFloat16EfEEv12SSMParamsBwd)
        /*0324*/ 	.short	0x0380
        /*0326*/ 	.short	0x01f0


	//----- nvinfo : EIATTR_SW_WAR
	.align		4
.L_2139:
        /*0328*/ 	.byte	0x04, 0x36
        /*032a*/ 	.short	(.L_2141 - .L_2140)
.L_2140:
        /*032c*/ 	.word	0x00000008
.L_2141:


//--------------------- .nv.info._Z25selective_scan_bwd_kernelI32Selective_Scan_bwd_kernel_traitsILi64ELi16ELb1ELb1ELb0ELb0ELb1EN3c108BFloat16EfEEv12SSMParamsBwd --------------------------
	.section	.nv.info._Z25selective_scan_bwd_kernelI32Selective_Scan_bwd_kernel_traitsILi64ELi16ELb1ELb1ELb0ELb0ELb1EN3c108BFloat16EfEEv12SSMParamsBwd,"",@"SHT_CUDA_INFO"
	.sectionflags	@""
	.align	4


	//----- nvinfo : EIATTR_CUDA_API_VERSION
	.align		4
        /*0000*/ 	.byte	0x04, 0x37
        /*0002*/ 	.short	(.L_2143 - .L_2142)
.L_2142:
        /*0004*/ 	.word	0x00000082


	//----- nvinfo : EIATTR_KPARAM_INFO
	.align		4
.L_2143:
        /*0008*/ 	.byte	0x04, 0x17
        /*000a*/ 	.short	(.L_2145 - .L_2144)
.L_2144:
        /*000c*/ 	.word	0x00000000
        /*0010*/ 	.short	0x0000
        /*0012*/ 	.short	0x0000
        /*0014*/ 	.byte	0x00, 0xf0, 0xc1, 0x07


	//----- nvinfo : EIATTR_SPARSE_MMA_MASK
	.align		4
.L_2145:
        /*0018*/ 	.byte	0x03, 0x50
        /*001a*/ 	.short	0x0000


	//----- nvinfo : EIATTR_MAXREG_COUNT
	.align		4
        /*001c*/ 	.byte	0x03, 0x1b
        /*001e*/ 	.short	0x00ff


	//----- nvinfo : EIATTR_NUM_BARRIERS
	.align		4
        /*0020*/ 	.byte	0x02, 0x4c
        /*0022*/ 	.byte	0x01
	.zero		1


	//----- nvinfo : EIATTR_MERCURY_ISA_VERSION
	.align		4
        /*0024*/ 	.byte	0x03, 0x5f
        /*0026*/ 	.short	0x0101


	//----- nvinfo : EIATTR_COOP_GROUP_MASK_REGIDS
	.align		4
        /*0028*/ 	.byte	0x04, 0x29
        /*002a*/ 	.short	(.L_2147 - .L_2146)


	//   ....[0]....
.L_2146:
        /*002c*/ 	.word	0xffffffff


	//   ....[1]....
        /*0030*/ 	.word	0xffffffff


	//   ....[2]....
        /*0034*/ 	.word	0xffffffff


	//   ....[3]....
        /*0038*/ 	.word	0xffffffff


	//   ....[4]....
        /*003c*/ 	.word	0xffffffff


	//   ....[5]....
        /*0040*/ 	.word	0xffffffff


	//   ....[6]....
        /*0044*/ 	.word	0xffffffff


	//   ....[7]....
        /*0048*/ 	.word	0xffffffff


	//   ....[8]....
        /*004c*/ 	.word	0xffffffff


	//   ....[9]....
        /*0050*/ 	.word	0xffffffff


	//   ....[10]....
        /*0054*/ 	.word	0xffffffff


	//   ....[11]....
        /*0058*/ 	.word	0xffffffff


	//   ....[12]....
        /*005c*/ 	.word	0xffffffff


	//   ....[13]....
        /*0060*/ 	.word	0xffffffff


	//   ....[14]....
        /*0064*/ 	.word	0xffffffff


	//   ....[15]....
        /*0068*/ 	.word	0xffffffff


	//   ....[16]....
        /*006c*/ 	.word	0xffffffff


	//   ....[17]....
        /*0070*/ 	.word	0xffffffff


	//   ....[18]....
        /*0074*/ 	.word	0xffffffff


	//   ....[19]....
        /*0078*/ 	.word	0xffffffff


	//   ....[20]....
        /*007c*/ 	.word	0xffffffff


	//   ....[21]....
        /*0080*/ 	.word	0xffffffff


	//   ....[22]....
        /*0084*/ 	.word	0xffffffff


	//   ....[23]....
        /*0088*/ 	.word	0xffffffff


	//   ....[24]....
        /*008c*/ 	.word	0xffffffff


	//   ....[25]....
        /*0090*/ 	.word	0xffffffff


	//   ....[26]....
        /*0094*/ 	.word	0xffffffff


	//   ....[27]....
        /*0098*/ 	.word	0xffffffff


	//   ....[28]....
        /*009c*/ 	.word	0xffffffff


	//   ....[29]....
        /*00a0*/ 	.word	0xffffffff


	//   ....[30]....
        /*00a4*/ 	.word	0xffffffff


	//   ....[31]....
        /*00a8*/ 	.word	0xffffffff


	//   ....[32]....
        /*00ac*/ 	.word	0xffffffff


	//   ....[33]....
        /*00b0*/ 	.word	0xffffffff


	//   ....[34]....
        /*00b4*/ 	.word	0xffffffff


	//   ....[35]....
        /*00b8*/ 	.word	0xffffffff


	//   ....[36]....
        /*00bc*/ 	.word	0xffffffff


	//   ....[37]....
        /*00c0*/ 	.word	0xffffffff


	//   ....[38]....
        /*00c4*/ 	.word	0xffffffff


	//   ....[39]....
        /*00c8*/ 	.word	0xffffffff


	//   ....[40]....
        /*00cc*/ 	.word	0xffffffff


	//   ....[41]....
        /*00d0*/ 	.word	0xffffffff


	//   ....[42]....
        /*00d4*/ 	.word	0xffffffff


	//   ....[43]....
        /*00d8*/ 	.word	0xffffffff


	//   ....[44]....
        /*00dc*/ 	.word	0xffffffff


	//   ....[45]....
        /*00e0*/ 	.word	0xffffffff


	//   ....[46]....
        /*00e4*/ 	.word	0xffffffff


	//   ....[47]....
        /*00e8*/ 	.word	0xffffffff


	//   ....[48]....
        /*00ec*/ 	.word	0xffffffff


	//   ....[49]....
        /*00f0*/ 	.word	0xffffffff


	//   ....[50]....
        /*00f4*/ 	.word	0xffffffff


	//   ....[51]....
        /*00f8*/ 	.word	0xffffffff


	//   ....[52]....
        /*00fc*/ 	.word	0xffffffff


	//   ....[53]....
        /*0100*/ 	.word	0xffffffff


	//   ....[54]....
        /*0104*/ 	.word	0xffffffff


	//   ....[55]....
        /*0108*/ 	.word	0xffffffff


	//   ....[56]....
        /*010c*/ 	.word	0xffffffff


	//   ....[57]....
        /*0110*/ 	.word	0xffffffff


	//   ....[58]....
        /*0114*/ 	.word	0xffffffff


	//   ....[59]....
        /*0118*/ 	.word	0xffffffff


	//   ....[60]....
        /*011c*/ 	.word	0x05000006


	//   ....[61]....
        /*0120*/ 	.word	0x05000006


	//   ....[62]....
        /*0124*/ 	.word	0x05000006


	//   ....[63]....
        /*0128*/ 	.word	0x05000006


	//   ....[64]....
        /*012c*/ 	.word	0x05000006


	//   ....[65]....
        /*0130*/ 	.word	0x05000006


	//   ....[66]....
        /*0134*/ 	.word	0x05000006


	//   ....[67]....
        /*0138*/ 	.word	0x05000006


	//   ....[68]....
        /*013c*/ 	.word	0x05000006


	//   ....[69]....
        /*0140*/ 	.word	0x05000006


	//   ....[70]....
        /*0144*/ 	.word	0x05000006


	//   ....[71]....
        /*0148*/ 	.word	0x05000006


	//   ....[72]....
        /*014c*/ 	.word	0x05000006


	//   ....[73]....
        /*0150*/ 	.word	0x05000006


	//   ....[74]....
        /*0154*/ 	.word	0x05000006


	//   ....[75]....
        /*0158*/ 	.word	0x05000006


	//   ....[76]....
        /*015c*/ 	.word	0x05000006


	//   ....[77]....
        /*0160*/ 	.word	0x05000006


	//   ....[78]....
        /*0164*/ 	.word	0x05000006


	//   ....[79]....
        /*0168*/ 	.word	0x05000006


	//   ....[80]....
        /*016c*/ 	.word	0x05000006


	//   ....[81]....
        /*0170*/ 	.word	0x05000006


	//   ....[82]....
        /*0174*/ 	.word	0x05000006


	//   ....[83]....
        /*0178*/ 	.word	0x05000006


	//   ....[84]....
        /*017c*/ 	.word	0x05000006


	//   ....[85]....
        /*0180*/ 	.word	0x05000006


	//   ....[86]....
        /*0184*/ 	.word	0x05000006


	//   ....[87]....
        /*0188*/ 	.word	0x05000006


	//   ....[88]....
        /*018c*/ 	.word	0x05000006


	//   ....[89]....
        /*0190*/ 	.word	0x05000006


	//   ....[90]....
        /*0194*/ 	.word	0x05000006


	//   ....[91]....
        /*0198*/ 	.word	0x05000006


	//----- nvinfo : EIATTR_COOP_GROUP_INSTR_OFFSETS
	.align		4
.L_2147:
        /*019c*/ 	.byte	0x04, 0x28
        /*019e*/ 	.short	(.L_2149 - .L_2148)


	//   ....[0]....
.L_2148:
        /*01a0*/ 	.word	0x00000da0


	//   ....[1]....
        /*01a4*/ 	.word	0x00000e30


	//   ....[2]....
        /*01a8*/ 	.word	0x00000f90


	//   ....[3]....
        /*01ac*/ 	.word	0x000010f0


	//   ....[4]....
        /*01b0*/ 	.word	0x00001920


	//   ....[5]....
        /*01b4*/ 	.word	0x00002370


	//   ....[6]....
        /*01b8*/ 	.word	0x000026b0


	//   ....[7]....
        /*01bc*/ 	.word	0x00002fa0


	//   ....[8]....
        /*01c0*/ 	.word	0x00003b60


	//   ....[9]....
        /*01c4*/ 	.word	0x00003b80


	//   ....[10]....
        /*01c8*/ 	.word	0x00003bc0


	//   ....[11]....
        /*01cc*/ 	.word	0x00003bd0


	//   ....[12]....
        /*01d0*/ 	.word	0x00003c10


	//   ....[13]....
        /*01d4*/ 	.word	0x00003c20


	//   ....[14]....
        /*01d8*/ 	.word	0x00003c60


	//   ....[15]....
        /*01dc*/ 	.word	0x00003c70


	//   ....[16]....
        /*01e0*/ 	.word	0x00003cb0


	//   ....[17]....
        /*01e4*/ 	.word	0x00003cc0


	//   ....[18]....
        /*01e8*/ 	.word	0x00003d70


	//   ....[19]....
        /*01ec*/ 	.word	0x00003d80


	//   ....[20]....
        /*01f0*/ 	.word	0x00003d90


	//   ....[21]....
        /*01f4*/ 	.word	0x00003da0


	//   ....[22]....
        /*01f8*/ 	.word	0x00004220


	//   ....[23]....
        /*01fc*/ 	.word	0x00004230


	//   ....[24]....
        /*0200*/ 	.word	0x00004240


	//   ....[25]....
        /*0204*/ 	.word	0x00004250


	//   ....[26]....
        /*0208*/ 	.word	0x000042a0


	//   ....[27]....
        /*020c*/ 	.word	0x000042c0


	//   ....[28]....
        /*0210*/ 	.word	0x00004310


	//   ....[29]....
        /*0214*/ 	.word	0x00004330


	//   ....[30]....
        /*0218*/ 	.word	0x00004380


	//   ....[31]....
        /*021c*/ 	.word	0x000043a0


	//   ....[32]....
        /*0220*/ 	.word	0x000043f0


	//   ....[33]....
        /*0224*/ 	.word	0x00004410


	//   ....[34]....
        /*0228*/ 	.word	0x00004460


	//   ....[35]....
        /*022c*/ 	.word	0x00004480


	//   ....[36]....
        /*0230*/ 	.word	0x00004490


	//   ....[37]....
        /*0234*/ 	.word	0x000044a0


	//   ....[38]....
        /*0238*/ 	.word	0x00005330


	//   ....[39]....
        /*023c*/ 	.word	0x00005370


	//   ....[40]....
        /*0240*/ 	.word	0x00005500


	//   ....[41]....
        /*0244*/ 	.word	0x00005540


	//   ....[42]....
        /*0248*/ 	.word	0x00005640


	//   ....[43]....
        /*024c*/ 	.word	0x00005680


	//   ....[44]....
        /*0250*/ 	.word	0x00005810


	//   ....[45]....
        /*0254*/ 	.word	0x00005850


	//   ....[46]....
        /*0258*/ 	.word	0x000059e0


	//   ....[47]....
        /*025c*/ 	.word	0x00005a20


	//   ....[48]....
        /*0260*/ 	.word	0x00005e00


	//   ....[49]....
        /*0264*/ 	.word	0x00006110


	//   ....[50]....
        /*0268*/ 	.word	0x00006210


	//   ....[51]....
        /*026c*/ 	.word	0x00006260


	//   ....[52]....
        /*0270*/ 	.word	0x000062c0


	//   ....[53]....
        /*0274*/ 	.word	0x00006310


	//   ....[54]....
        /*0278*/ 	.word	0x00006330


	//   ....[55]....
        /*027c*/ 	.word	0x000064a0


	//   ....[56]....
        /*0280*/ 	.word	0x000064e0


	//   ....[57]....
        /*0284*/ 	.word	0x00006540


	//   ....[58]....
        /*0288*/ 	.word	0x00006590


	//   ....[59]....
        /*028c*/ 	.word	0x000065b0


	//   ....[60]....
        /*0290*/ 	.word	0x000069d0


	//   ....[61]....
        /*0294*/ 	.word	0x00006a20


	//   ....[62]....
        /*0298*/ 	.word	0x00006ab0


	//   ....[63]....
        /*029c*/ 	.word	0x00006b00


	//   ....[64]....
        /*02a0*/ 	.word	0x00006b80


	//   ....[65]....
        /*02a4*/ 	.word	0x00006bd0


	//   ....[66]....
        /*02a8*/ 	.word	0x00006c50


	//   ....[67]....
        /*02ac*/ 	.word	0x00006ca0


	//   ....[68]....
        /*02b0*/ 	.word	0x00006d20


	//   ....[69]....
        /*02b4*/ 	.word	0x00006d70


	//   ....[70]....
        /*02b8*/ 	.word	0x00006e00


	//   ....[71]....
        /*02bc*/ 	.word	0x00006ea0


	//   ....[72]....
        /*02c0*/ 	.word	0x00006f40


	//   ....[73]....
        /*02c4*/ 	.word	0x00007000


	//   ....[74]....
        /*02c8*/ 	.word	0x00007030


	//   ....[75]....
        /*02cc*/ 	.word	0x00007090


	//   ....[76]....
        /*02d0*/ 	.word	0x00007140


	//   ....[77]....
        /*02d4*/ 	.word	0x00007190


	//   ....[78]....
        /*02d8*/ 	.word	0x00007240


	//   ....[79]....
        /*02dc*/ 	.word	0x00007290


	//   ....[80]....
        /*02e0*/ 	.word	0x00007340


	//   ....[81]....
        /*02e4*/ 	.word	0x00007390


	//   ....[82]....
        /*02e8*/ 	.word	0x00007440


	//   ....[83]....
        /*02ec*/ 	.word	0x00007490


	//   ....[84]....
        /*02f0*/ 	.word	0x00007540


	//   ....[85]....
        /*02f4*/ 	.word	0x00007590


	//   ....[86]....
        /*02f8*/ 	.word	0x00007640


	//   ....[87]....
        /*02fc*/ 	.word	0x000076a0


	//   ....[88]....
        /*0300*/ 	.word	0x000076d0


	//   ....[89]....
        /*0304*/ 	.word	0x00007750


	//   ....[90]....
        /*0308*/ 	.word	0x00007790


	//   ....[91]....
        /*030c*/ 	.word	0x000077e0


	//----- nvinfo : EIATTR_VRC_CTA_INIT_COUNT
	.align		4
.L_2149:
        /*0310*/ 	.byte	0x02, 0x4a
	.zero		1
	.zero		1


	//----- nvinfo : EIATTR_EXIT_INSTR_OFFSETS
	.align		4
        /*0314*/ 	.byte	0x04, 0x1c
        /*0316*/ 	.short	(.L_2151 - .L_2150)


	//   ....[0]....
.L_2150:
        /*0318*/ 	.word	0x000066c0


	//   ....[1]....
        /*031c*/ 	.word	0x00006970


	//----- nvinfo : EIATTR_MAX_THREADS
	.align		4
.L_2151:
        /*0320*/ 	.byte	0x04, 0x05
        /*0322*/ 	.short	(.L_2153 - .L_2152)
.L_2152:
        /*0324*/ 	.word	0x00000040
        /*0328*/ 	.word	0x00000001
        /*032c*/ 	.word	0x00000001


	//----- nvinfo : EIATTR_CRS_STACK_SIZE
	.align		4
.L_2153:
        /*0330*/ 	.byte	0x04, 0x1e
        /*0332*/ 	.short	(.L_2155 - .L_2154)
.L_2154:
        /*0334*/ 	.word	0x00000000


	//----- nvinfo : EIATTR_CBANK_PARAM_SIZE
	.align		4
.L_2155:
        /*0338*/ 	.byte	0x03, 0x19
        /*033a*/ 	.short	0x01f0


	//----- nvinfo : EIATTR_PARAM_CBANK
	.align		4
        /*033c*/ 	.byte	0x04, 0x0a
        /*033e*/ 	.short	(.L_2157 - .L_2156)
	.align		4
.L_2156:
        /*0340*/ 	.word	index@(.nv.constant0._Z25selective_scan_bwd_kernelI32Selective_Scan_bwd_kernel_traitsILi64ELi16ELb1ELb1ELb0ELb0ELb1EN3c108BFloat16EfEEv12SSMParamsBwd)
        /*0344*/ 	.short	0x0380
        /*0346*/ 	.short	0x01f0


	//----- nvinfo : EIATTR_SW_WAR
	.align		4
.L_2157:
        /*0348*/ 	.byte	0x04, 0x36
        /*034a*/ 	.short	(.L_2159 - .L_2158)
.L_2158:
        /*034c*/ 	.word	0x00000008
.L_2159:


//--------------------- .nv.info._Z25selective_scan_bwd_kernelI32Selective_Scan_bwd_kernel_traitsILi64ELi16ELb1ELb1ELb0ELb1ELb0EN3c108BFloat16EfEEv12SSMParamsBwd --------------------------
	.section	.nv.info._Z25selective_scan_bwd_kernelI32Selective_Scan_bwd_kernel_traitsILi64ELi16ELb1ELb1ELb0ELb1ELb0EN3c108BFloat16EfEEv12SSMParamsBwd,"",@"SHT_CUDA_INFO"
	.sectionflags	@""
	.align	4


	//----- nvinfo : EIATTR_CUDA_API_VERSION
	.align		4
        /*0000*/ 	.byte	0x04, 0x37
        /*0002*/ 	.short	(.L_2161 - .L_2160)
.L_2160:
        /*0004*/ 	.word	0x00000082


	//----- nvinfo : EIATTR_KPARAM_INFO
	.align		4
.L_2161:
        /*0008*/ 	.byte	0x04, 0x17
        /*000a*/ 	.short	(.L_2163 - .L_2162)
.L_2162:
        /*000c*/ 	.word	0x00000000
        /*0010*/ 	.short	0x0000
        /*0012*/ 	.short	0x0000
        /*0014*/ 	.byte	0x00, 0xf0, 0xc1, 0x07


	//----- nvinfo : EIATTR_SPARSE_MMA_MASK
	.align		4
.L_2163:
        /*0018*/ 	.byte	0x03, 0x50
        /*001a*/ 	.short	0x0000


	//----- nvinfo : EIATTR_MAXREG_COUNT
	.align		4
        /*001c*/ 	.byte	0x03, 0x1b
        /*001e*/ 	.short	0x00ff


	//----- nvinfo : EIATTR_NUM_BARRIERS
	.align		4
        /*0020*/ 	.byte	0x02, 0x4c
        /*0022*/ 	.byte	0x01
	.zero		1


	//----- nvinfo : EIATTR_MERCURY_ISA_VERSION
	.align		4
        /*0024*/ 	.byte	0x03, 0x5f
        /*0026*/ 	.short	0x0101


	//----- nvinfo : EIATTR_COOP_GROUP_MASK_REGIDS
	.align		4
        /*0028*/ 	.byte	0x04, 0x29
        /*002a*/ 	.short	(.L_2165 - .L_2164)


	//   ....[0]....
.L_2164:
        /*002c*/ 	.word	0xffffffff


	//   ....[1]....
        /*0030*/ 	.word	0xffffffff


	//   ....[2]....
        /*0034*/ 	.word	0xffffffff


	//   ....[3]....
        /*0038*/ 	.word	0xffffffff


	//   ....[4]....
        /*003c*/ 	.word	0xffffffff


	//   ....[5]....
        /*0040*/ 	.word	0xffffffff


	//   ....[6]....
        /*0044*/ 	.word	0xffffffff


	//   ....[7]....
        /*0048*/ 	.word	0xffffffff


	//   ....[8]....
        /*004c*/ 	.word	0xffffffff


	//   ....[9]....
        /*0050*/ 	.word	0xffffffff


	//   ....[10]....
        /*0054*/ 	.word	0xffffffff


	//   ....[11]....
        /*0058*/ 	.word	0xffffffff


	//   ....[12]....
        /*005c*/ 	.word	0xffffffff


	//   ....[13]....
        /*0060*/ 	.word	0xffffffff


	//   ....[14]....
        /*0064*/ 	.word	0xffffffff


	//   ....[15]....
        /*0068*/ 	.word	0xffffffff


	//   ....[16]....
        /*006c*/ 	.word	0xffffffff


	//   ....[17]....
        /*0070*/ 	.word	0xffffffff


	//   ....[18]....
        /*0074*/ 	.word	0xffffffff


	//   ....[19]....
        /*0078*/ 	.word	0xffffffff


	//   ....[20]....
        /*007c*/ 	.word	0xffffffff


	//   ....[21]....
        /*0080*/ 	.word	0xffffffff


	//   ....[22]....
        /*0084*/ 	.word	0xffffffff


	//   ....[23]....
        /*0088*/ 	.word	0xffffffff


	//   ....[24]....
        /*008c*/ 	.word	0xffffffff


	//   ....[25]....
        /*0090*/ 	.word	0xffffffff


	//   ....[26]....
        /*0094*/ 	.word	0xffffffff


	//   ....[27]....
        /*0098*/ 	.word	0xffffffff


	//   ....[28]....
        /*009c*/ 	.word	0xffffffff


	//   ....[29]....
        /*00a0*/ 	.word	0xffffffff


	//   ....[30]....
        /*00a4*/ 	.word	0xffffffff


	//   ....[31]....
        /*00a8*/ 	.word	0xffffffff


	//   ....[32]....
        /*00ac*/ 	.word	0xffffffff


	//   ....[33]....
        /*00b0*/ 	.word	0xffffffff


	//   ....[34]....
        /*00b4*/ 	.word	0xffffffff


	//   ....[35]....
        /*00b8*/ 	.word	0xffffffff


	//   ....[36]....
        /*00bc*/ 	.word	0xffffffff


	//   ....[37]....
        /*00c0*/ 	.word	0xffffffff


	//   ....[38]....
        /*00c4*/ 	.word	0xffffffff


	//   ....[39]....
        /*00c8*/ 	.word	0xffffffff


	//   ....[40]....
        /*00cc*/ 	.word	0xffffffff


	//   ....[41]....
        /*00d0*/ 	.word	0xffffffff


	//   ....[42]....
        /*00d4*/ 	.word	0xffffffff


	//   ....[43]....
        /*00d8*/ 	.word	0xffffffff


	//   ....[44]....
        /*00dc*/ 	.word	0xffffffff


	//   ....[45]....
        /*00e0*/ 	.word	0xffffffff


	//   ....[46]....
        /*00e4*/ 	.word	0xffffffff


	//   ....[47]....
        /*00e8*/ 	.word	0xffffffff


	//   ....[48]....
        /*00ec*/ 	.word	0xffffffff


	//   ....[49]....
        /*00f0*/ 	.word	0xffffffff


	//   ....[50]....
        /*00f4*/ 	.word	0xffffffff


	//   ....[51]....
        /*00f8*/ 	.word	0xffffffff


	//   ....[52]....
        /*00fc*/ 	.word	0xffffffff


	//   ....[53]....
        /*0100*/ 	.word	0xffffffff


	//   ....[54]....
        /*0104*/ 	.word	0xffffffff


	//   ....[55]....
        /*0108*/ 	.word	0xffffffff


	//   ....[56]....
        /*010c*/ 	.word	0xffffffff


	//   ....[57]....
        /*0110*/ 	.word	0x05000006


	//   ....[58]....
        /*0114*/ 	.word	0x05000006


	//   ....[59]....
        /*0118*/ 	.word	0x05000006


	//   ....[60]....
        /*011c*/ 	.word	0x05000006


	//   ....[61]....
        /*0120*/ 	.word	0x05000006


	//   ....[62]....
        /*0124*/ 	.word	0x05000006


	//   ....[63]....
        /*0128*/ 	.word	0x05000006


	//   ....[64]....
        /*012c*/ 	.word	0x05000006


	//   ....[65]....
        /*0130*/ 	.word	0x05000006


	//   ....[66]....
        /*0134*/ 	.word	0x05000006


	//   ....[67]....
        /*0138*/ 	.word	0x05000006


	//   ....[68]....
        /*013c*/ 	.word	0x05000006


	//   ....[69]....
        /*0140*/ 	.word	0x05000006


	//   ....[70]....
        /*0144*/ 	.word	0x05000006


	//   ....[71]....
        /*0148*/ 	.word	0x05000006


	//   ....[72]....
        /*014c*/ 	.word	0x05000006


	//   ....[73]....
        /*0150*/ 	.word	0x05000006


	//   ....[74]....
        /*0154*/ 	.word	0x05000006


	//   ....[75]....
        /*0158*/ 	.word	0x05000006


	//   ....[76]....
        /*015c*/ 	.word	0x05000006


	//   ....[77]....
        /*0160*/ 	.word	0x05000006


	//   ....[78]....
        /*0164*/ 	.word	0x05000006


	//   ....[79]....
        /*0168*/ 	.word	0x05000006


	//   ....[80]....
        /*016c*/ 	.word	0x05000006


	//   ....[81]....
        /*0170*/ 	.word	0x05000006


	//   ....[82]....
        /*0174*/ 	.word	0x05000006


	//   ....[83]....
        /*0178*/ 	.word	0x05000006


	//   ....[84]....
        /*017c*/ 	.word	0x05000006


	//   ....[85]....
        /*0180*/ 	.word	0x05000006


	//   ....[86]....
        /*0184*/ 	.word	0x05000006


	//   ....[87]....
        /*0188*/ 	.word	0x05000006


	//   ....[88]....
        /*018c*/ 	.word	0x05000006


	//----- nvinfo : EIATTR_COOP_GROUP_INSTR_OFFSETS
	.align		4
.L_2165:
        /*0190*/ 	.byte	0x04, 0x28
        /*0192*/ 	.short	(.L_2167 - .L_2166)


	//   ....[0]....
.L_2166:
        /*0194*/ 	.word	0x00000d50


	//   ....[1]....
        /*0198*/ 	.word	0x00000e00


	//   ....[2]....
        /*019c*/ 	.word	0x00001180


	//   ....[3]....
        /*01a0*/ 	.word	0x00003c10


	//   ....[4]....
        /*01a4*/ 	.word	0x000047d0


	//   ....[5]....
        /*01a8*/ 	.word	0x000047f0


	//   ....[6]....
        /*01ac*/ 	.word	0x00004830


	//   ....[7]....
        /*01b0*/ 	.word	0x00004840


	//   ....[8]....
        /*01b4*/ 	.word	0x00004880


	//   ....[9]....
        /*01b8*/ 	.word	0x00004890


	//   ....[10]....
        /*01bc*/ 	.word	0x000048d0


	//   ....[11]....
        /*01c0*/ 	.word	0x000048e0


	//   ....[12]....
        /*01c4*/ 	.word	0x00004920


	//   ....[13]....
        /*01c8*/ 	.word	0x00004930


	//   ....[14]....
        /*01cc*/ 	.word	0x000049e0


	//   ....[15]....
        /*01d0*/ 	.word	0x000049f0


	//   ....[16]....
        /*01d4*/ 	.word	0x00004a00


	//   ....[17]....
        /*01d8*/ 	.word	0x00004a10


	//   ....[18]....
        /*01dc*/ 	.word	0x00004e90


	//   ....[19]....
        /*01e0*/ 	.word	0x00004ec0


	//   ....[20]....
        /*01e4*/ 	.word	0x00004ed0


	//   ....[21]....
        /*01e8*/ 	.word	0x00004f20


	//   ....[22]....
        /*01ec*/ 	.word	0x00004f40


	//   ....[23]....
        /*01f0*/ 	.word	0x00004f90


	//   ....[24]....
        /*01f4*/ 	.word	0x00004fb0


	//   ....[25]....
        /*01f8*/ 	.word	0x00004fc0


	//   ....[26]....
        /*01fc*/ 	.word	0x00005010


	//   ....[27]....
        /*0200*/ 	.word	0x00005030


	//   ....[28]....
        /*0204*/ 	.word	0x00005080


	//   ....[29]....
        /*0208*/ 	.word	0x000050a0


	//   ....[30]....
        /*020c*/ 	.word	0x000050f0


	//   ....[31]....
        /*0210*/ 	.word	0x00005110


	//   ....[32]....
        /*0214*/ 	.word	0x00005120


	//   ....[33]....
        /*0218*/ 	.word	0x00005130


	//   ....[34]....
        /*021c*/ 	.word	0x00005fb0


	//   ....[35]....
        /*0220*/ 	.word	0x00005ff0


	//   ....[36]....
        /*0224*/ 	.word	0x00006180


	//   ....[37]....
        /*0228*/ 	.word	0x000061c0


	//   ....[38]....
        /*022c*/ 	.word	0x00006350


	//   ....[39]....
        /*0230*/ 	.word	0x00006390


	//   ....[40]....
        /*0234*/ 	.word	0x00006520


	//   ....[41]....
        /*0238*/ 	.word	0x00006560


	//   ....[42]....
        /*023c*/ 	.word	0x000066d0


	//   ....[43]....
        /*0240*/ 	.word	0x000066f0


	//   ....[44]....
        /*0244*/ 	.word	0x00006a50


	//   ....[45]....
        /*0248*/ 	.word	0x000072a0


	//   ....[46]....
        /*024c*/ 	.word	0x00007670


	//   ....[47]....
        /*0250*/ 	.word	0x000077c0


	//   ....[48]....
        /*0254*/ 	.word	0x00007810


	//   ....[49]....
        /*0258*/ 	.word	0x00007870


	//   ....[50]....
        /*025c*/ 	.word	0x000078c0


	//   ....[51]....
        /*0260*/ 	.word	0x000078e0


	//   ....[52]....
        /*0264*/ 	.word	0x00007a50


	//   ....[53]....
        /*0268*/ 	.word	0x00007a80


	//   ....[54]....
        /*026c*/ 	.word	0x00007ae0


	//   ....[55]....
        /*0270*/ 	.word	0x00007b40


	//   ....[56]....
        /*0274*/ 	.word	0x00007b60


	//   ....[57]....
        /*0278*/ 	.word	0x00007f80


	//   ....[58]....
        /*027c*/ 	.word	0x00007fd0


	//   ....[59]....
        /*0280*/ 	.word	0x00008060


	//   ....[60]....
        /*0284*/ 	.word	0x000080b0


	//   ....[61]....
        /*0288*/ 	.word	0x00008130


	//   ....[62]....
        /*028c*/ 	.word	0x00008180


	//   ....[63]....
        /*0290*/ 	.word	0x00008200


	//   ....[64]....
        /*0294*/ 	.word	0x00008250


	//   ....[65]....
        /*0298*/ 	.word	0x000082d0


	//   ....[66]....
        /*029c*/ 	.word	0x00008320


	//   ....[67]....
        /*02a0*/ 	.word	0x000083b0


	//   ....[68]....
        /*02a4*/ 	.word	0x00008450


	//   ....[69]....
        /*02a8*/ 	.word	0x000084f0


	//   ....[70]....
        /*02ac*/ 	.word	0x000085a0


	//   ....[71]....
        /*02b0*/ 	.word	0x000085f0


	//   ....[72]....
        /*02b4*/ 	.word	0x00008640


	//   ....[73]....
        /*02b8*/ 	.word	0x000086f0


	//   ....[74]....
        /*02bc*/ 	.word	0x00008750


	//   ....[75]....
        /*02c0*/ 	.word	0x000087f0


	//   ....[76]....
        /*02c4*/ 	.word	0x00008840


	//   ....[77]....
        /*02c8*/ 	.word	0x000088e0


	//   ....[78]....
        /*02cc*/ 	.word	0x00008930


	//   ....[79]....
        /*02d0*/ 	.word	0x000089e0


	//   ....[80]....
        /*02d4*/ 	.word	0x00008a30


	//   ....[81]....
        /*02d8*/ 	.word	0x00008ae0


	//   ....[82]....
        /*02dc*/ 	.word	0x00008b30


	//   ....[83]....
        /*02e0*/ 	.word	0x00008be0


	//   ....[84]....
        /*02e4*/ 	.word	0x00008c40


	//   ....[85]....
        /*02e8*/ 	.word	0x00008c70


	//   ....[86]....
        /*02ec*/ 	.word	0x00008cf0


	//   ....[87]....
        /*02f0*/ 	.word	0x00008d30


	//   ....[88]....
        /*02f4*/ 	.word	0x00008d90


	//----- nvinfo : EIATTR_VRC_CTA_INIT_COUNT
	.align		4
.L_2167:
        /*02f8*/ 	.byte	0x02, 0x4a
	.zero		1
	.zero		1


	//----- nvinfo : EIATTR_EXIT_INSTR_OFFSETS
	.align		4
        /*02fc*/ 	.byte	0x04, 0x1c
        /*02fe*/ 	.short	(.L_2169 - .L_2168)


	//   ....[0]....
.L_2168:
        /*0300*/ 	.word	0x00007c70


	//   ....[1]....
        /*0304*/ 	.word	0x00007f20


	//----- nvinfo : EIATTR_MAX_THREADS
	.align		4
.L_2169:
        /*0308*/ 	.byte	0x04, 0x05
        /*030a*/ 	.short	(.L_2171 - .L_2170)
.L_2170:
        /*030c*/ 	.word	0x00000040
        /*0310*/ 	.word	0x00000001
        /*0314*/ 	.word	0x00000001


	//----- nvinfo : EIATTR_CRS_STACK_SIZE
	.align		4
.L_2171:
        /*0318*/ 	.byte	0x04, 0x1e
        /*031a*/ 	.short	(.L_2173 - .L_2172)
.L_2172:
        /*031c*/ 	.word	0x00000000


	//----- nvinfo : EIATTR_CBANK_PARAM_SIZE
	.align		4
.L_2173:
        /*0320*/ 	.byte	0x03, 0x19
        /*0322*/ 	.short	0x01f0


	//----- nvinfo : EIATTR_PARAM_CBANK
	.align		4
        /*0324*/ 	.byte	0x04, 0x0a
        /*0326*/ 	.short	(.L_2175 - .L_2174)
	.align		4
.L_2174:
        /*0328*/ 	.word	index@(.nv.constant0._Z25selective_scan_bwd_kernelI32Selective_Scan_bwd_kernel_traitsILi64ELi16ELb1ELb1ELb0ELb1ELb0EN3c108BFloat16EfEEv12SSMParamsBwd)
        /*032c*/ 	.short	0x0380
        /*032e*/ 	.short	0x01f0


	//----- nvinfo : EIATTR_SW_WAR
	.align		4
.L_2175:
        /*0330*/ 	.byte	0x04, 0x36
        /*0332*/ 	.short	(.L_2177 - .L_2176)
.L_2176:
        /*0334*/ 	.word	0x00000008
.L_2177:


//--------------------- .nv.info._Z25selective_scan_bwd_kernelI32Selective_Scan_bwd_kernel_traitsILi64ELi16ELb1ELb1ELb0ELb1ELb1EN3c108BFloat16EfEEv12SSMParamsBwd --------------------------
	.section	.nv.info._Z25selective_scan_bwd_kernelI32Selective_Scan_bwd_kernel_traitsILi64ELi16ELb1ELb1ELb0ELb1ELb1EN3c108BFloat16EfEEv12SSMParamsBwd,"",@"SHT_CUDA_INFO"
	.sectionflags	@""
	.align	4


	//----- nvinfo : EIATTR_CUDA_API_VERSION
	.align		4
        /*0000*/ 	.byte	0x04, 0x37
        /*0002*/ 	.short	(.L_2179 - .L_2178)
.L_2178:
        /*0004*/ 	.word	0x00000082


	//----- nvinfo : EIATTR_KPARAM_INFO
	.align		4
.L_2179:
        /*0008*/ 	.byte	0x04, 0x17
        /*000a*/ 	.short	(.L_2181 - .L_2180)
.L_2180:
        /*000c*/ 	.word	0x00000000
        /*0010*/ 	.short	0x0000
        /*0012*/ 	.short	0x0000
        /*0014*/ 	.byte	0x00, 0xf0, 0xc1, 0x07


	//----- nvinfo : EIATTR_SPARSE_MMA_MASK
	.align		4
.L_2181:
        /*0018*/ 	.byte	0x03, 0x50
        /*001a*/ 	.short	0x0000


	//----- nvinfo : EIATTR_MAXREG_COUNT
	.align		4
        /*001c*/ 	.byte	0x03, 0x1b
        /*001e*/ 	.short	0x00ff


	//----- nvinfo : EIATTR_NUM_BARRIERS
	.align		4
        /*0020*/ 	.byte	0x02, 0x4c
        /*0022*/ 	.byte	0x01
	.zero		1


	//----- nvinfo : EIATTR_MERCURY_ISA_VERSION
	.align		4
        /*0024*/ 	.byte	0x03, 0x5f
        /*0026*/ 	.short	0x0101


	//----- nvinfo : EIATTR_COOP_GROUP_MASK_REGIDS
	.align		4
        /*0028*/ 	.byte	0x04, 0x29
        /*002a*/ 	.short	(.L_2183 - .L_2182)


	//   ....[0]....
.L_2182:
        /*002c*/ 	.word	0xffffffff


	//   ....[1]....
        /*0030*/ 	.word	0xffffffff


	//   ....[2]....
        /*0034*/ 	.word	0xffffffff


	//   ....[3]....
        /*0038*/ 	.word	0xffffffff


	//   ....[4]....
        /*003c*/ 	.word	0xffffffff


	//   ....[5]....
        /*0040*/ 	.word	0xffffffff


	//   ....[6]....
        /*0044*/ 	.word	0xffffffff


	//   ....[7]....
        /*0048*/ 	.word	0xffffffff


	//   ....[8]....
        /*004c*/ 	.word	0xffffffff


	//   ....[9]....
        /*0050*/ 	.word	0xffffffff


	//   ....[10]....
        /*0054*/ 	.word	0xffffffff


	//   ....[11]....
        /*0058*/ 	.word	0xffffffff


	//   ....[12]....
        /*005c*/ 	.word	0xffffffff


	//   ....[13]....
        /*0060*/ 	.word	0xffffffff


	//   ....[14]....
        /*0064*/ 	.word	0xffffffff


	//   ....[15]....
        /*0068*/ 	.word	0xffffffff


	//   ....[16]....
        /*006c*/ 	.word	0xffffffff


	//   ....[17]....
        /*0070*/ 	.word	0xffffffff


	//   ....[18]....
        /*0074*/ 	.word	0xffffffff


	//   ....[19]....
        /*0078*/ 	.word	0xffffffff


	//   ....[20]....
        /*007c*/ 	.word	0xffffffff


	//   ....[21]....
        /*0080*/ 	.word	0xffffffff


	//   ....[22]....
        /*0084*/ 	.word	0xffffffff


	//   ....[23]....
        /*0088*/ 	.word	0xffffffff


	//   ....[24]....
        /*008c*/ 	.word	0xffffffff


	//   ....[25]....
        /*0090*/ 	.word	0xffffffff


	//   ....[26]....
        /*0094*/ 	.word	0xffffffff


	//   ....[27]....
        /*0098*/ 	.word	0xffffffff


	//   ....[28]....
        /*009c*/ 	.word	0xffffffff


	//   ....[29]....
        /*00a0*/ 	.word	0xffffffff


	//   ....[30]....
        /*00a4*/ 	.word	0xffffffff


	//   ....[31]....
        /*00a8*/ 	.word	0xffffffff


	//   ....[32]....
        /*00ac*/ 	.word	0xffffffff


	//   ....[33]....
        /*00b0*/ 	.word	0xffffffff


	//   ....[34]....
        /*00b4*/ 	.word	0xffffffff


	//   ....[35]....
        /*00b8*/ 	.word	0xffffffff


	//   ....[36]....
        /*00bc*/ 	.word	0xffffffff


	//   ....[37]....
        /*00c0*/ 	.word	0xffffffff


	//   ....[38]....
        /*00c4*/ 	.word	0xffffffff


	//   ....[39]....
        /*00c8*/ 	.word	0xffffffff


	//   ....[40]....
        /*00cc*/ 	.word	0xffffffff


	//   ....[41]....
        /*00d0*/ 	.word	0xffffffff


	//   ....[42]....
        /*00d4*/ 	.word	0xffffffff


	//   ....[43]....
        /*00d8*/ 	.word	0xffffffff


	//   ....[44]....
        /*00dc*/ 	.word	0xffffffff


	//   ....[45]....
        /*00e0*/ 	.word	0xffffffff


	//   ....[46]....
        /*00e4*/ 	.word	0xffffffff


	//   ....[47]....
        /*00e8*/ 	.word	0xffffffff


	//   ....[48]....
        /*00ec*/ 	.word	0xffffffff


	//   ....[49]....
        /*00f0*/ 	.word	0xffffffff


	//   ....[50]....
        /*00f4*/ 	.word	0xffffffff


	//   ....[51]....
        /*00f8*/ 	.word	0xffffffff


	//   ....[52]....
        /*00fc*/ 	.word	0xffffffff


	//   ....[53]....
        /*0100*/ 	.word	0xffffffff


	//   ....[54]....
        /*0104*/ 	.word	0xffffffff


	//   ....[55]....
        /*0108*/ 	.word	0xffffffff


	//   ....[56]....
        /*010c*/ 	.word	0xffffffff


	//   ....[57]....
        /*0110*/ 	.word	0xffffffff


	//   ....[58]....
        /*0114*/ 	.word	0xffffffff


	//   ....[59]....
        /*0118*/ 	.word	0xffffffff


	//   ....[60]....
        /*011c*/ 	.word	0xffffffff


	//   ....[61]....
        /*0120*/ 	.word	0x05000006


	//   ....[62]....
        /*0124*/ 	.word	0x05000006


	//   ....[63]....
        /*0128*/ 	.word	0x05000006


	//   ....[64]....
        /*012c*/ 	.word	0x05000006


	//   ....[65]....
        /*0130*/ 	.word	0x05000006


	//   ....[66]....
        /*0134*/ 	.word	0x05000006


	//   ....[67]....
        /*0138*/ 	.word	0x05000006


	//   ....[68]....
        /*013c*/ 	.word	0x05000006


	//   ....[69]....
        /*0140*/ 	.word	0x05000006


	//   ....[70]....
        /*0144*/ 	.word	0x05000006


	//   ....[71]....
        /*0148*/ 	.word	0x05000006


	//   ....[72]....
        /*014c*/ 	.word	0x05000006


	//   ....[73]....
        /*0150*/ 	.word	0x05000006


	//   ....[74]....
        /*0154*/ 	.word	0x05000006


	//   ....[75]....
        /*0158*/ 	.word	0x05000006


	//   ....[76]....
        /*015c*/ 	.word	0x05000006


	//   ....[77]....
        /*0160*/ 	.word	0x05000006


	//   ....[78]....
        /*0164*/ 	.word	0x05000006


	//   ....[79]....
        /*0168*/ 	.word	0x05000006


	//   ....[80]....
        /*016c*/ 	.word	0x05000006


	//   ....[81]....
        /*0170*/ 	.word	0x05000006


	//   ....[82]....
        /*0174*/ 	.word	0x05000006


	//   ....[83]....
        /*0178*/ 	.word	0x05000006


	//   ....[84]....
        /*017c*/ 	.word	0x05000006


	//   ....[85]....
        /*0180*/ 	.word	0x05000006


	//   ....[86]....
        /*0184*/ 	.word	0x05000006


	//   ....[87]....
        /*0188*/ 	.word	0x05000006


	//   ....[88]....
        /*018c*/ 	.word	0x05000006


	//   ....[89]....
        /*0190*/ 	.word	0x05000006


	//   ....[90]....
        /*0194*/ 	.word	0x05000006


	//   ....[91]....
        /*0198*/ 	.word	0x05000006


	//   ....[92]....
        /*019c*/ 	.word	0x05000006


	//----- nvinfo : EIATTR_COOP_GROUP_INSTR_OFFSETS
	.align		4
.L_2183:
        /*01a0*/ 	.byte	0x04, 0x28
        /*01a2*/ 	.short	(.L_2185 - .L_2184)


	//   ....[0]....
.L_2184:
        /*01a4*/ 	.word	0x00000d50


	//   ....[1]....
        /*01a8*/ 	.word	0x00000e00


	//   ....[2]....
        /*01ac*/ 	.word	0x00000ff0


	//   ....[3]....
        /*01b0*/ 	.word	0x00003580


	//   ....[4]....
        /*01b4*/ 	.word	0x00003df0


	//   ....[5]....
        /*01b8*/ 	.word	0x00004750


	//   ....[6]....
        /*01bc*/ 	.word	0x00004a50


	//   ....[7]....
        /*01c0*/ 	.word	0x00005170


	//   ....[8]....
        /*01c4*/ 	.word	0x00005d30


	//   ....[9]....
        /*01c8*/ 	.word	0x00005d50


	//   ....[10]....
        /*01cc*/ 	.word	0x00005d90


	//   ....[11]....
        /*01d0*/ 	.word	0x00005da0


	//   ....[12]....
        /*01d4*/ 	.word	0x00005de0


	//   ....[13]....
        /*01d8*/ 	.word	0x00005df0


	//   ....[14]....
        /*01dc*/ 	.word	0x00005e30


	//   ....[15]....
        /*01e0*/ 	.word	0x00005e40


	//   ....[16]....
        /*01e4*/ 	.word	0x00005e80


	//   ....[17]....
        /*01e8*/ 	.word	0x00005e90


	//   ....[18]....
        /*01ec*/ 	.word	0x00005f40


	//   ....[19]....
        /*01f0*/ 	.word	0x00005f50


	//   ....[20]....
        /*01f4*/ 	.word	0x00005f60


	//   ....[21]....
        /*01f8*/ 	.word	0x00005f70


	//   ....[22]....
        /*01fc*/ 	.word	0x000063f0


	//   ....[23]....
        /*0200*/ 	.word	0x00006400


	//   ....[24]....
        /*0204*/ 	.word	0x00006410


	//   ....[25]....
        /*0208*/ 	.word	0x00006420


	//   ....[26]....
        /*020c*/ 	.word	0x00006470


	//   ....[27]....
        /*0210*/ 	.word	0x00006490


	//   ....[28]....
        /*0214*/ 	.word	0x000064e0


	//   ....[29]....
        /*0218*/ 	.word	0x00006500


	//   ....[30]....
        /*021c*/ 	.word	0x00006550


	//   ....[31]....
        /*0220*/ 	.word	0x00006570


	//   ....[32]....
        /*0224*/ 	.word	0x000065c0


	//   ....[33]....
        /*0228*/ 	.word	0x000065e0


	//   ....[34]....
        /*022c*/ 	.word	0x00006630


	//   ....[35]....
        /*0230*/ 	.word	0x00006650


	//   ....[36]....
        /*0234*/ 	.word	0x00006660


	//   ....[37]....
        /*0238*/ 	.word	0x00006670


	//   ....[38]....
        /*023c*/ 	.word	0x00007500


	//   ....[39]....
        /*0240*/ 	.word	0x00007540


	//   ....[40]....
        /*0244*/ 	.word	0x000076d0


	//   ....[41]....
        /*0248*/ 	.word	0x00007710


	//   ....[42]....
        /*024c*/ 	.word	0x000078a0


	//   ....[43]....
        /*0250*/ 	.word	0x000078e0


	//   ....[44]....
        /*0254*/ 	.word	0x00007a70


	//   ....[45]....
        /*0258*/ 	.word	0x00007ab0


	//   ....[46]....
        /*025c*/ 	.word	0x00007c40


	//   ....[47]....
        /*0260*/ 	.word	0x00007c80


	//   ....[48]....
        /*0264*/ 	.word	0x00007f80


	//   ....[49]....
        /*0268*/ 	.word	0x000087e0


	//   ....[50]....
        /*026c*/ 	.word	0x00008ba0


	//   ....[51]....
        /*0270*/ 	.word	0x00008cf0


	//   ....[52]....
        /*0274*/ 	.word	0x00008d40


	//   ....[53]....
        /*0278*/ 	.word	0x00008da0


	//   ....[54]....
        /*027c*/ 	.word	0x00008df0


	//   ....[55]....
        /*0280*/ 	.word	0x00008e10


	//   ....[56]....
        /*0284*/ 	.word	0x00008f80


	//   ....[57]....
        /*0288*/ 	.word	0x00008fc0


	//   ....[58]....
        /*028c*/ 	.word	0x00009020


	//   ....[59]....
        /*0290*/ 	.word	0x00009070


	//   ....[60]....
        /*0294*/ 	.word	0x00009090


	//   ....[61]....
        /*0298*/ 	.word	0x000094b0


	//   ....[62]....
        /*029c*/ 	.word	0x00009500


	//   ....[63]....
        /*02a0*/ 	.word	0x00009590


	//   ....[64]....
        /*02a4*/ 	.word	0x000095e0


	//   ....[65]....
        /*02a8*/ 	.word	0x00009660


	//   ....[66]....
        /*02ac*/ 	.word	0x000096b0


	//   ....[67]....
        /*02b0*/ 	.word	0x00009730


	//   ....[68]....
        /*02b4*/ 	.word	0x00009780


	//   ....[69]....
        /*02b8*/ 	.word	0x00009800


	//   ....[70]....
        /*02bc*/ 	.word	0x00009850


	//   ....[71]....
        /*02c0*/ 	.word	0x000098e0


	//   ....[72]....
        /*02c4*/ 	.word	0x00009980


	//   ....[73]....
        /*02c8*/ 	.word	0x00009a20


	//   ....[74]....
        /*02cc*/ 	.word	0x00009ae0


	//   ....[75]....
        /*02d0*/ 	.word	0x00009b10


	//   ....[76]....
        /*02d4*/ 	.word	0x00009b70


	//   ....[77]....
        /*02d8*/ 	.word	0x00009c20


	//   ....[78]....
        /*02dc*/ 	.word	0x00009c70


	//   ....[79]....
        /*02e0*/ 	.word	0x00009d20


	//   ....[80]....
        /*02e4*/ 	.word	0x00009d70


	//   ....[81]....
        /*02e8*/ 	.word	0x00009e20


	//   ....[82]....
        /*02ec*/ 	.word	0x00009e70


	//   ....[83]....
        /*02f0*/ 	.word	0x00009f20


	//   ....[84]....
        /*02f4*/ 	.word	0x00009f70


	//   ....[85]....
        /*02f8*/ 	.word	0x0000a020


	//   ....[86]....
        /*02fc*/ 	.word	0x0000a070


	//   ....[87]....
        /*0300*/ 	.word	0x0000a120


	//   ....[88]....
        /*0304*/ 	.word	0x0000a180


	//   ....[89]....
        /*0308*/ 	.word	0x0000a1b0


	//   ....[90]....
        /*030c*/ 	.word	0x0000a230


	//   ....[91]....
        /*0310*/ 	.word	0x0000a270


	//   ....[92]....
        /*0314*/ 	.word	0x0000a2c0


	//----- nvinfo : EIATTR_VRC_CTA_INIT_COUNT
	.align		4
.L_2185:
        /*0318*/ 	.byte	0x02, 0x4a
	.zero		1
	.zero		1


	//----- nvinfo : EIATTR_EXIT_INSTR_OFFSETS
	.align		4
        /*031c*/ 	.byte	0x04, 0x1c
        /*031e*/ 	.short	(.L_2187 - .L_2186)


	//   ....[0]....
.L_2186:
        /*0320*/ 	.word	0x000091a0


	//   ....[1]....
        /*0324*/ 	.word	0x00009450


	//----- nvinfo : EIATTR_MAX_THREADS
	.align		4
.L_2187:
        /*0328*/ 	.byte	0x04, 0x05
        /*032a*/ 	.short	(.L_2189 - .L_2188)
.L_2188:
        /*032c*/ 	.word	0x00000040
        /*0330*/ 	.word	0x00000001
        /*0334*/ 	.word	0x00000001


	//----- nvinfo : EIATTR_CRS_STACK_SIZE
	.align		4
.L_2189:
        /*0338*/ 	.byte	0x04, 0x1e
        /*033a*/ 	.short	(.L_2191 - .L_2190)
.L_2190:
        /*033c*/ 	.word	0x00000000


	//----- nvinfo : EIATTR_CBANK_PARAM_SIZE
	.align		4
.L_2191:
        /*0340*/ 	.byte	0x03, 0x19
        /*0342*/ 	.short	0x01f0


	//----- nvinfo : EIATTR_PARAM_CBANK
	.align		4
        /*0344*/ 	.byte	0x04, 0x0a
        /*0346*/ 	.short	(.L_2193 - .L_2192)
	.align		4
.L_2192:
        /*0348*/ 	.word	index@(.nv.constant0._Z25selective_scan_bwd_kernelI32Selective_Scan_bwd_kernel_traitsILi64ELi16ELb1ELb1ELb0ELb1ELb1EN3c108BFloat16EfEEv12SSMParamsBwd)
        /*034c*/ 	.short	0x0380
        /*034e*/ 	.short	0x01f0


	//----- nvinfo : EIATTR_SW_WAR
	.align		4
.L_2193:
        /*0350*/ 	.byte	0x04, 0x36
        /*0352*/ 	.short	(.L_2195 - .L_2194)
.L_2194:
        /*0354*/ 	.word	0x00000008
.L_2195:


//--------------------- .nv.info._Z25selective_scan_bwd_kernelI32Selective_Scan_bwd_kernel_traitsILi64ELi16ELb1ELb1ELb1ELb0ELb0EN3c108BFloat16EfEEv12SSMParamsBwd --------------------------
	.section	.nv.info._Z25selective_scan_bwd_kernelI32Selective_Scan_bwd_kernel_traitsILi64ELi16ELb1ELb1ELb1ELb0ELb0EN3c108BFloat16EfEEv12SSMParamsBwd,"",@"SHT_CUDA_INFO"
	.sectionflags	@""
	.align	4


	//----- nvinfo : EIATTR_CUDA_API_VERSION
	.align		4
        /*0000*/ 	.byte	0x04, 0x37
        /*0002*/ 	.short	(.L_2197 - .L_2196)
.L_2196:
        /*0004*/ 	.word	0x00000082


	//----- nvinfo : EIATTR_KPARAM_INFO
	.align		4
.L_2197:
        /*0008*/ 	.byte	0x04, 0x17
        /*000a*/ 	.short	(.L_2199 - .L_2198)
.L_2198:
        /*000c*/ 	.word	0x00000000
        /*0010*/ 	.short	0x0000
        /*0012*/ 	.short	0x0000
        /*0014*/ 	.byte	0x00, 0xf0, 0xc1, 0x07


	//----- nvinfo : EIATTR_SPARSE_MMA_MASK
	.align		4
.L_2199:
        /*0018*/ 	.byte	0x03, 0x50
        /*001a*/ 	.short	0x0000


	//----- nvinfo : EIATTR_MAXREG_COUNT
	.align		4
        /*001c*/ 	.byte	0x03, 0x1b
        /*001e*/ 	.short	0x00ff


	//----- nvinfo : EIATTR_NUM_BARRIERS
	.align		4
        /*0020*/ 	.byte	0x02, 0x4c
        /*0022*/ 	.byte	0x01
	.zero		1


	//----- nvinfo : EIATTR_MERCURY_ISA_VERSION
	.align		4
        /*0024*/ 	.byte	0x03, 0x5f
        /*0026*/ 	.short	0x0101


	//----- nvinfo : EIATTR_COOP_GROUP_MASK_REGIDS
	.align		4
        /*0028*/ 	.byte	0x04, 0x29
        /*002a*/ 	.short	(.L_2201 - .L_2200)


	//   ....[0]....
.L_2200:
        /*002c*/ 	.word	0xffffffff


	//   ....[1]....
        /*0030*/ 	.word	0xffffffff


	//   ....[2]....
        /*0034*/ 	.word	0xffffffff


	//   ....[3]....
        /*0038*/ 	.word	0xffffffff


	//   ....[4]....
        /*003c*/ 	.word	0xffffffff


	//   ....[5]....
        /*0040*/ 	.word	0xffffffff


	//   ....[6]....
        /*0044*/ 	.word	0xffffffff


	//   ....[7]....
        /*0048*/ 	.word	0xffffffff


	//   ....[8]....
        /*004c*/ 	.word	0xffffffff


	//   ....[9]....
        /*0050*/ 	.word	0xffffffff


	//   ....[10]....
        /*0054*/ 	.word	0xffffffff


	//   ....[11]....
        /*0058*/ 	.word	0xffffffff


	//   ....[12]....
        /*005c*/ 	.word	0xffffffff


	//   ....[13]....
        /*0060*/ 	.word	0xffffffff


	//   ....[14]....
        /*0064*/ 	.word	0xffffffff


	//   ....[15]....
        /*0068*/ 	.word	0xffffffff


	//   ....[16]....
        /*006c*/ 	.word	0xffffffff


	//   ....[17]....
        /*0070*/ 	.word	0xffffffff


	//   ....[18]....
        /*0074*/ 	.word	0xffffffff


	//   ....[19]....
        /*0078*/ 	.word	0xffffffff


	//   ....[20]....
        /*007c*/ 	.word	0xffffffff


	//   ....[21]....
        /*0080*/ 	.word	0xffffffff


	//   ....[22]....
        /*0084*/ 	.word	0xffffffff


	//   ....[23]....
        /*0088*/ 	.word	0xffffffff


	//   ....[24]....
        /*008c*/ 	.word	0xffffffff


	//   ....[25]....
        /*0090*/ 	.word	0xffffffff


	//   ....[26]....
        /*0094*/ 	.word	0xffffffff


	//   ....[27]....
        /*0098*/ 	.word	0xffffffff


	//   ....[28]....
        /*009c*/ 	.word	0xffffffff


	//   ....[29]....
        /*00a0*/ 	.word	0xffffffff


	//   ....[30]....
        /*00a4*/ 	.word	0xffffffff


	//   ....[31]....
        /*00a8*/ 	.word	0xffffffff


	//   ....[32]....
        /*00ac*/ 	.word	0xffffffff


	//   ....[33]....
        /*00b0*/ 	.word	0xffffffff


	//   ....[34]....
        /*00b4*/ 	.word	0xffffffff


	//   ....[35]....
        /*00b8*/ 	.word	0xffffffff


	//   ....[36]....
        /*00bc*/ 	.word	0xffffffff


	//   ....[37]....
        /*00c0*/ 	.word	0xffffffff


	//   ....[38]....
        /*00c4*/ 	.word	0xffffffff


	//   ....[39]....
        /*00c8*/ 	.word	0xffffffff


	//   ....[40]....
        /*00cc*/ 	.word	0xffffffff


	//   ....[41]....
        /*00d0*/ 	.word	0xffffffff


	//   ....[42]....
        /*00d4*/ 	.word	0xffffffff


	//   ....[43]....
        /*00d8*/ 	.word	0xffffffff


	//   ....[44]....
        /*00dc*/ 	.word	0xffffffff


	//   ....[45]....
        /*00e0*/ 	.word	0xffffffff


	//   ....[46]....
        /*00e4*/ 	.word	0xffffffff


	//   ....[47]....
        /*00e8*/ 	.word	0xffffffff


	//   ....[48]....
        /*00ec*/ 	.word	0xffffffff


	//   ....[49]....
        /*00f0*/ 	.word	0xffffffff


	//   ....[50]....
        /*00f4*/ 	.word	0xffffffff


	//   ....[51]....
        /*00f8*/ 	.word	0xffffffff


	//   ....[52]....
        /*00fc*/ 	.word	0x05000006


	//   ....[53]....
        /*0100*/ 	.word	0x05000006


	//   ....[54]....
        /*0104*/ 	.word	0x05000006


	//   ....[55]....
        /*0108*/ 	.word	0x05000006


	//   ....[56]....
        /*010c*/ 	.word	0x05000006


	//   ....[57]....
        /*0110*/ 	.word	0x05000006


	//   ....[58]....
        /*0114*/ 	.word	0x05000006


	//   ....[59]....
        /*0118*/ 	.word	0x05000006


	//   ....[60]....
        /*011c*/ 	.word	0x05000006


	//   ....[61]....
        /*0120*/ 	.word	0x05000006


	//   ....[62]....
        /*0124*/ 	.word	0x05000006


	//   ....[63]....
        /*0128*/ 	.word	0x05000006


	//   ....[64]....
        /*012c*/ 	.word	0x05000006


	//   ....[65]....
        /*0130*/ 	.word	0x05000006


	//   ....[66]....
        /*0134*/ 	.word	0x05000006


	//   ....[67]....
        /*0138*/ 	.word	0x05000006


	//   ....[68]....
        /*013c*/ 	.word	0x05000006


	//   ....[69]....
        /*0140*/ 	.word	0x05000006


	//   ....[70]....
        /*0144*/ 	.word	0x05000006


	//   ....[71]....
        /*0148*/ 	.word	0x05000006


	//   ....[72]....
        /*014c*/ 	.word	0x05000006


	//   ....[73]....
        /*0150*/ 	.word	0x05000006


	//   ....[74]....
        /*0154*/ 	.word	0x05000006


	//   ....[75]....
        /*0158*/ 	.word	0x05000006


	//   ....[76]....
        /*015c*/ 	.word	0x05000006


	//   ....[77]....
        /*0160*/ 	.word	0x05000006


	//   ....[78]....
        /*0164*/ 	.word	0x05000006


	//   ....[79]....
        /*0168*/ 	.word	0x05000006


	//   ....[80]....
        /*016c*/ 	.word	0x05000006


	//   ....[81]....
        /*0170*/ 	.word	0x05000006


	//   ....[82]....
        /*0174*/ 	.word	0x05000006


	//   ....[83]....
        /*0178*/ 	.word	0x05000006


	//----- nvinfo : EIATTR_COOP_GROUP_INSTR_OFFSETS
	.align		4
.L_2201:
        /*017c*/ 	.byte	0x04, 0x28
        /*017e*/ 	.short	(.L_2203 - .L_2202)


	//   ....[0]....
.L_2202:
        /*0180*/ 	.word	0x00000ec0


	//   ....[1]....
        /*0184*/ 	.word	0x00000f70


	//   ....[2]....
        /*0188*/ 	.word	0x000011e0


	//   ....[3]....
        /*018c*/ 	.word	0x00001b20


	//   ....[4]....
        /*0190*/ 	.word	0x00001fd0


	//   ....[5]....
        /*0194*/ 	.word	0x000028e0


	//   ....[6]....
        /*0198*/ 	.word	0x00002900


	//   ....[7]....
        /*019c*/ 	.word	0x00002940


	//   ....[8]....
        /*01a0*/ 	.word	0x00002950


	//   ....[9]....
        /*01a4*/ 	.word	0x00002990


	//   ....[10]....
        /*01a8*/ 	.word	0x000029a0


	//   ....[11]....
        /*01ac*/ 	.word	0x000029e0


	//   ....[12]....
        /*01b0*/ 	.word	0x000029f0


	//   ....[13]....
        /*01b4*/ 	.word	0x00002a30


	//   ....[14]....
        /*01b8*/ 	.word	0x00002a40


	//   ....[15]....
        /*01bc*/ 	.word	0x00002af0


	//   ....[16]....
        /*01c0*/ 	.word	0x00002b00


	//   ....[17]....
        /*01c4*/ 	.word	0x00002b10


	//   ....[18]....
        /*01c8*/ 	.word	0x00002b20


	//   ....[19]....
        /*01cc*/ 	.word	0x00002fa0


	//   ....[20]....
        /*01d0*/ 	.word	0x00002fc0


	//   ....[21]....
        /*01d4*/ 	.word	0x00002fd0


	//   ....[22]....
        /*01d8*/ 	.word	0x00002fe0


	//   ....[23]....
        /*01dc*/ 	.word	0x00003030


	//   ....[24]....
        /*01e0*/ 	.word	0x00003050


	//   ....[25]....
        /*01e4*/ 	.word	0x000030a0


	//   ....[26]....
        /*01e8*/ 	.word	0x000030c0


	//   ....[27]....
        /*01ec*/ 	.word	0x00003110


	//   ....[28]....
        /*01f0*/ 	.word	0x00003130


	//   ....[29]....
        /*01f4*/ 	.word	0x00003180


	//   ....[30]....
        /*01f8*/ 	.word	0x000031a0


	//   ....[31]....
        /*01fc*/ 	.word	0x000031f0


	//   ....[32]....
        /*0200*/ 	.word	0x00003210


	//   ....[33]....
        /*0204*/ 	.word	0x00003220


	//   ....[34]....
        /*0208*/ 	.word	0x00003230


	//   ....[35]....
        /*020c*/ 	.word	0x00004430


	//   ....[36]....
        /*0210*/ 	.word	0x00004600


	//   ....[37]....
        /*0214*/ 	.word	0x000047d0


	//   ....[38]....
        /*0218*/ 	.word	0x000049a0


	//   ....[39]....
        /*021c*/ 	.word	0x00004af0


	//   ....[40]....
        /*0220*/ 	.word	0x00004db0


	//   ....[41]....
        /*0224*/ 	.word	0x00005110


	//   ....[42]....
        /*0228*/ 	.word	0x00005210


	//   ....[43]....
        /*022c*/ 	.word	0x00005250


	//   ....[44]....
        /*0230*/ 	.word	0x000052b0


	//   ....[45]....
        /*0234*/ 	.word	0x00005310


	//   ....[46]....
        /*0238*/ 	.word	0x00005330


	//   ....[47]....
        /*023c*/ 	.word	0x000054a0


	//   ....[48]....
        /*0240*/ 	.word	0x000054e0


	//   ....[49]....
        /*0244*/ 	.word	0x00005540


	//   ....[50]....
        /*0248*/ 	.word	0x00005590


	//   ....[51]....
        /*024c*/ 	.word	0x000055b0


	//   ....[52]....
        /*0250*/ 	.word	0x000058b0


	//   ....[53]....
        /*0254*/ 	.word	0x00005900


	//   ....[54]....
        /*0258*/ 	.word	0x00005990


	//   ....[55]....
        /*025c*/ 	.word	0x000059e0


	//   ....[56]....
        /*0260*/ 	.word	0x00005a60


	//   ....[57]....
        /*0264*/ 	.word	0x00005ab0


	//   ....[58]....
        /*0268*/ 	.word	0x00005b30


	//   ....[59]....
        /*026c*/ 	.word	0x00005b80


	//   ....[60]....
        /*0270*/ 	.word	0x00005c00


	//   ....[61]....
        /*0274*/ 	.word	0x00005c50


	//   ....[62]....
        /*0278*/ 	.word	0x00005ce0


	//   ....[63]....
        /*027c*/ 	.word	0x00005d80


	//   ....[64]....
        /*0280*/ 	.word	0x00005e20


	//   ....[65]....
        /*0284*/ 	.word	0x00005ee0


	//   ....[66]....
        /*0288*/ 	.word	0x00005f10


	//   ....[67]....
        /*028c*/ 	.word	0x00005f70


	//   ....[68]....
        /*0290*/ 	.word	0x00006030


	//   ....[69]....
        /*0294*/ 	.word	0x00006080


	//   ....[70]....
        /*0298*/ 	.word	0x00006130


	//   ....[71]....
        /*029c*/ 	.word	0x00006180


	//   ....[72]....
        /*02a0*/ 	.word	0x00006230


	//   ....[73]....
        /*02a4*/ 	.word	0x00006280


	//   ....[74]....
        /*02a8*/ 	.word	0x00006330


	//   ....[75]....
        /*02ac*/ 	.word	0x00006380


	//   ....[76]....
        /*02b0*/ 	.word	0x00006430


	//   ....[77]....
        /*02b4*/ 	.word	0x00006480


	//   ....[78]....
        /*02b8*/ 	.word	0x00006530


	//   ....[79]....
        /*02bc*/ 	.word	0x00006590


	//   ....[80]....
        /*02c0*/ 	.word	0x000065c0


	//   ....[81]....
        /*02c4*/ 	.word	0x00006640


	//   ....[82]....
        /*02c8*/ 	.word	0x00006680


	//   ....[83]....
        /*02cc*/ 	.word	0x000066d0


	//----- nvinfo : EIATTR_VRC_CTA_INIT_COUNT
	.align		4
.L_2203:
        /*02d0*/ 	.byte	0x02, 0x4a
	.zero		1
	.zero		1


	//----- nvinfo : EIATTR_EXIT_INSTR_OFFSETS
	.align		4
        /*02d4*/ 	.byte	0x04, 0x1c
        /*02d6*/ 	.short	(.L_2205 - .L_2204)


	//   ....[0]....
.L_2204:
        /*02d8*/ 	.word	0x000056c0


	//   ....[1]....
        /*02dc*/ 	.word	0x00005850


	//----- nvinfo : EIATTR_MAX_THREADS
	.align		4
.L_2205:
        /*02e0*/ 	.byte	0x04, 0x05
        /*02e2*/ 	.short	(.L_2207 - .L_2206)
.L_2206:
        /*02e4*/ 	.word	0x00000040
        /*02e8*/ 	.word	0x00000001
        /*02ec*/ 	.word	0x00000001


	//----- nvinfo : EIATTR_CRS_STACK_SIZE
	.align		4
.L_2207:
        /*02f0*/ 	.byte	0x04, 0x1e
        /*02f2*/ 	.short	(.L_2209 - .L_2208)
.L_2208:
        /*02f4*/ 	.word	0x00000000


	//----- nvinfo : EIATTR_CBANK_PARAM_SIZE
	.align		4
.L_2209:
        /*02f8*/ 	.byte	0x03, 0x19
        /*02fa*/ 	.short	0x01f0


	//----- nvinfo : EIATTR_PARAM_CBANK
	.align		4
        /*02fc*/ 	.byte	0x04, 0x0a
        /*02fe*/ 	.short	(.L_2211 - .L_2210)
	.align		4
.L_2210:
        /*0300*/ 	.word	index@(.nv.constant0._Z25selective_scan_bwd_kernelI32Selective_Scan_bwd_kernel_traitsILi64ELi16ELb1ELb1ELb1ELb0ELb0EN3c108BFloat16EfEEv12SSMParamsBwd)
        /*0304*/ 	.short	0x0380
        /*0306*/ 	.short	0x01f0


	//----- nvinfo : EIATTR_SW_WAR
	.align		4
.L_2211:
        /*0308*/ 	.byte	0x04, 0x36
        /*030a*/ 	.short	(.L_2213 - .L_2212)
.L_2212:
        /*030c*/ 	.word	0x00000008
.L_2213:


//--------------------- .nv.info._Z25selective_scan_bwd_kernelI32Selective_Scan_bwd_kernel_traitsILi64ELi16ELb1ELb1ELb1ELb0ELb1EN3c108BFloat16EfEEv12SSMParamsBwd --------------------------
	.section	.nv.info._Z25selective_scan_bwd_kernelI32Selective_Scan_bwd_kernel_traitsILi64ELi16ELb1ELb1ELb1ELb0ELb1EN3c108BFloat16EfEEv12SSMParamsBwd,"",@"SHT_CUDA_INFO"
	.sectionflags	@""
	.align	4


	//----- nvinfo : EIATTR_CUDA_API_VERSION
	.align		4
        /*0000*/ 	.byte	0x04, 0x37
        /*0002*/ 	.short	(.L_2215 - .L_2214)
.L_2214:
        /*0004*/ 	.word	0x00000082


	//----- nvinfo : EIATTR_KPARAM_INFO
	.align		4
.L_2215:
        /*0008*/ 	.byte	0x04, 0x17
        /*000a*/ 	.short	(.L_2217 - .L_2216)
.L_2216:
        /*000c*/ 	.word	0x00000000
        /*0010*/ 	.short	0x0000
        /*0012*/ 	.short	0x0000
        /*0014*/ 	.byte	0x00, 0xf0, 0xc1, 0x07


	//----- nvinfo : EIATTR_SPARSE_MMA_MASK
	.align		4
.L_2217:
        /*0018*/ 	.byte	0x03, 0x50
        /*001a*/ 	.short	0x0000


	//----- nvinfo : EIATTR_MAXREG_COUNT
	.align		4
        /*001c*/ 	.byte	0x03, 0x1b
        /*001e*/ 	.short	0x00ff


	//----- nvinfo : EIATTR_NUM_BARRIERS
	.align		4
        /*0020*/ 	.byte	0x02, 0x4c
        /*0022*/ 	.byte	0x01
	.zero		1


	//----- nvinfo : EIATTR_MERCURY_ISA_VERSION
	.align		4
        /*0024*/ 	.byte	0x03, 0x5f
        /*0026*/ 	.short	0x0101


	//----- nvinfo : EIATTR_COOP_GROUP_MASK_REGIDS
	.align		4
        /*0028*/ 	.byte	0x04, 0x29
        /*002a*/ 	.short	(.L_2219 - .L_2218)


	//   ....[0]....
.L_2218:
        /*002c*/ 	.word	0xffffffff


	//   ....[1]....
        /*0030*/ 	.word	0xffffffff


	//   ....[2]....
        /*0034*/ 	.word	0xffffffff


	//   ....[3]....
        /*0038*/ 	.word	0xffffffff


	//   ....[4]....
        /*003c*/ 	.word	0xffffffff


	//   ....[5]....
        /*0040*/ 	.word	0xffffffff


	//   ....[6]....
        /*0044*/ 	.word	0xffffffff


	//   ....[7]....
        /*0048*/ 	.word	0xffffffff


	//   ....[8]....
        /*004c*/ 	.word	0xffffffff


	//   ....[9]....
        /*0050*/ 	.word	0xffffffff


	//   ....[10]....
        /*0054*/ 	.word	0xffffffff


	//   ....[11]....
        /*0058*/ 	.word	0xffffffff


	//   ....[12]....
        /*005c*/ 	.word	0xffffffff


	//   ....[13]....
        /*0060*/ 	.word	0xffffffff


	//   ....[14]....
        /*0064*/ 	.word	0xffffffff


	//   ....[15]....
        /*0068*/ 	.word	0xffffffff


	//   ....[16]....
        /*006c*/ 	.word	0xffffffff


	//   ....[17]....
        /*0070*/ 	.word	0xffffffff


	//   ....[18]....
        /*0074*/ 	.word	0xffffffff


	//   ....[19]....
        /*0078*/ 	.word	0xffffffff


	//   ....[20]....
        /*007c*/ 	.word	0xffffffff


	//   ....[21]....
        /*0080*/ 	.word	0xffffffff


	//   ....[22]....
        /*0084*/ 	.word	0xffffffff


	//   ....[23]....
        /*0088*/ 	.word	0xffffffff


	//   ....[24]....
        /*008c*/ 	.word	0xffffffff


	//   ....[25]....
        /*0090*/ 	.word	0xffffffff


	//   ....[26]....
        /*0094*/ 	.word	0xffffffff


	//   ....[27]....
        /*0098*/ 	.word	0xffffffff


	//   ....[28]....
        /*009c*/ 	.word	0xffffffff


	//   ....[29]....
        /*00a0*/ 	.word	0xffffffff


	//   ....[30]....
        /*00a4*/ 	.word	0xffffffff


	//   ....[31]....
        /*00a8*/ 	.word	0xffffffff


	//   ....[32]....
        /*00ac*/ 	.word	0xffffffff


	//   ....[33]....
        /*00b0*/ 	.word	0xffffffff


	//   ....[34]....
        /*00b4*/ 	.word	0xffffffff


	//   ....[35]....
        /*00b8*/ 	.word	0xffffffff


	//   ....[36]....
        /*00bc*/ 	.word	0xffffffff


	//   ....[37]....
        /*00c0*/ 	.word	0xffffffff


	//   ....[38]....
        /*00c4*/ 	.word	0xffffffff


	//   ....[39]....
        /*00c8*/ 	.word	0xffffffff


	//   ....[40]....
        /*00cc*/ 	.word	0xffffffff


	//   ....[41]....
        /*00d0*/ 	.word	0xffffffff


	//   ....[42]....
        /*00d4*/ 	.word	0xffffffff


	//   ....[43]....
        /*00d8*/ 	.word	0xffffffff


	//   ....[44]....
        /*00dc*/ 	.word	0xffffffff


	//   ....[45]....
        /*00e0*/ 	.word	0xffffffff


	//   ....[46]....
        /*00e4*/ 	.word	0xffffffff


	//   ....[47]....
        /*00e8*/ 	.word	0xffffffff


	//   ....[48]....
        /*00ec*/ 	.word	0xffffffff


	//   ....[49]....
        /*00f0*/ 	.word	0xffffffff


	//   ....[50]....
        /*00f4*/ 	.word	0xffffffff


	//   ....[51]....
        /*00f8*/ 	.word	0xffffffff


	//   ....[52]....
        /*00fc*/ 	.word	0xffffffff


	//   ....[53]....
        /*0100*/ 	.word	0xffffffff


	//   ....[54]....
        /*0104*/ 	.word	0xffffffff


	//   ....[55]....
        /*0108*/ 	.word	0xffffffff


	//   ....[56]....
        /*010c*/ 	.word	0x05000006


	//   ....[57]....
        /*0110*/ 	.word	0x05000006


	//   ....[58]....
        /*0114*/ 	.word	0x05000006


	//   ....[59]....
        /*0118*/ 	.word	0x05000006


	//   ....[60]....
        /*011c*/ 	.word	0x05000006


	//   ....[61]....
        /*0120*/ 	.word	0x05000006


	//   ....[62]....
        /*0124*/ 	.word	0x05000006


	//   ....[63]....
        /*0128*/ 	.word	0x05000006


	//   ....[64]....
        /*012c*/ 	.word	0x05000006


	//   ....[65]....
        /*0130*/ 	.word	0x05000006


	//   ....[66]....
        /*0134*/ 	.word	0x05000006


	//   ....[67]....
        /*0138*/ 	.word	0x05000006


	//   ....[68]....
        /*013c*/ 	.word	0x05000006


	//   ....[69]....
        /*0140*/ 	.word	0x05000006


	//   ....[70]....
        /*0144*/ 	.word	0x05000006


	//   ....[71]....
        /*0148*/ 	.word	0x05000006


	//   ....[72]....
        /*014c*/ 	.word	0x05000006


	//   ....[73]....
        /*0150*/ 	.word	0x05000006


	//   ....[74]....
        /*0154*/ 	.word	0x05000006


	//   ....[75]....
        /*0158*/ 	.word	0x05000006


	//   ....[76]....
        /*015c*/ 	.word	0x05000006


	//   ....[77]....
        /*0160*/ 	.word	0x05000006


	//   ....[78]....
        /*0164*/ 	.word	0x05000006


	//   ....[79]....
        /*0168*/ 	.word	0x05000006


	//   ....[80]....
        /*016c*/ 	.word	0x05000006


	//   ....[81]....
        /*0170*/ 	.word	0x05000006


	//   ....[82]....
        /*0174*/ 	.word	0x05000006


	//   ....[83]....
        /*0178*/ 	.word	0x05000006


	//   ....[84]....
        /*017c*/ 	.word	0x05000006


	//   ....[85]....
        /*0180*/ 	.word	0x05000006


	//   ....[86]....
        /*0184*/ 	.word	0x05000006


	//   ....[87]....
        /*0188*/ 	.word	0x05000006


	//----- nvinfo : EIATTR_COOP_GROUP_INSTR_OFFSETS
	.align		4
.L_2219:
        /*018c*/ 	.byte	0x04, 0x28
        /*018e*/ 	.short	(.L_2221 - .L_2220)


	//   ....[0]....
.L_2220:
        /*0190*/ 	.word	0x00000ed0


	//   ....[1]....
        /*0194*/ 	.word	0x00000f60


	//   ....[2]....
        /*0198*/ 	.word	0x000010c0


	//   ....[3]....
        /*019c*/ 	.word	0x00001220


	//   ....[4]....
        /*01a0*/ 	.word	0x00001af0


	//   ....[5]....
        /*01a4*/ 	.word	0x000024c0


	//   ....[6]....
        /*01a8*/ 	.word	0x000027e0


	//   ....[7]....
        /*01ac*/ 	.word	0x00003090


	//   ....[8]....
        /*01b0*/ 	.word	0x00003550


	//   ....[9]....
        /*01b4*/ 	.word	0x00003e50


	//   ....[10]....
        /*01b8*/ 	.word	0x00003e70


	//   ....[11]....
        /*01bc*/ 	.word	0x00003eb0


	//   ....[12]....
        /*01c0*/ 	.word	0x00003ec0


	//   ....[13]....
        /*01c4*/ 	.word	0x00003f00


	//   ....[14]....
        /*01c8*/ 	.word	0x00003f10


	//   ....[15]....
        /*01cc*/ 	.word	0x00003f50


	//   ....[16]....
        /*01d0*/ 	.word	0x00003f60


	//   ....[17]....
        /*01d4*/ 	.word	0x00003fa0


	//   ....[18]....
        /*01d8*/ 	.word	0x00003fb0


	//   ....[19]....
        /*01dc*/ 	.word	0x00004060


	//   ....[20]....
        /*01e0*/ 	.word	0x00004070


	//   ....[21]....
        /*01e4*/ 	.word	0x00004080


	//   ....[22]....
        /*01e8*/ 	.word	0x00004090


	//   ....[23]....
        /*01ec*/ 	.word	0x00004510


	//   ....[24]....
        /*01f0*/ 	.word	0x00004530


	//   ....[25]....
        /*01f4*/ 	.word	0x00004540


	//   ....[26]....
        /*01f8*/ 	.word	0x00004550


	//   ....[27]....
        /*01fc*/ 	.word	0x000045a0


	//   ....[28]....
        /*0200*/ 	.word	0x000045c0


	//   ....[29]....
        /*0204*/ 	.word	0x00004610


	//   ....[30]....
        /*0208*/ 	.word	0x00004630


	//   ....[31]....
        /*020c*/ 	.word	0x00004680


	//   ....[32]....
        /*0210*/ 	.word	0x000046a0


	//   ....[33]....
        /*0214*/ 	.word	0x000046f0


	//   ....[34]....
        /*0218*/ 	.word	0x00004710


	//   ....[35]....
        /*021c*/ 	.word	0x00004760


	//   ....[36]....
        /*0220*/ 	.word	0x00004780


	//   ....[37]....
        /*0224*/ 	.word	0x00004790


	//   ....[38]....
        /*0228*/ 	.word	0x000047a0


	//   ....[39]....
        /*022c*/ 	.word	0x00005980


	//   ....[40]....
        /*0230*/ 	.word	0x00005b50


	//   ....[41]....
        /*0234*/ 	.word	0x00005d20


	//   ....[42]....
        /*0238*/ 	.word	0x00005ef0


	//   ....[43]....
        /*023c*/ 	.word	0x00006050


	//   ....[44]....
        /*0240*/ 	.word	0x000062f0


	//   ....[45]....
        /*0244*/ 	.word	0x00006630


	//   ....[46]....
        /*0248*/ 	.word	0x00006730


	//   ....[47]....
        /*024c*/ 	.word	0x00006770


	//   ....[48]....
        /*0250*/ 	.word	0x000067d0


	//   ....[49]....
        /*0254*/ 	.word	0x00006830


	//   ....[50]....
        /*0258*/ 	.word	0x00006850


	//   ....[51]....
        /*025c*/ 	.word	0x000069c0


	//   ....[52]....
        /*0260*/ 	.word	0x000069f0


	//   ....[53]....
        /*0264*/ 	.word	0x00006a50


	//   ....[54]....
        /*0268*/ 	.word	0x00006ab0


	//   ....[55]....
        /*026c*/ 	.word	0x00006ad0


	//   ....[56]....
        /*0270*/ 	.word	0x00006dd0


	//   ....[57]....
        /*0274*/ 	.word	0x00006e20


	//   ....[58]....
        /*0278*/ 	.word	0x00006eb0


	//   ....[59]....
        /*027c*/ 	.word	0x00006f00


	//   ....[60]....
        /*0280*/ 	.word	0x00006f80


	//   ....[61]....
        /*0284*/ 	.word	0x00006fd0


	//   ....[62]....
        /*0288*/ 	.word	0x00007050


	//   ....[63]....
        /*028c*/ 	.word	0x000070a0


	//   ....[64]....
        /*0290*/ 	.word	0x00007120


	//   ....[65]....
        /*0294*/ 	.word	0x00007170


	//   ....[66]....
        /*0298*/ 	.word	0x00007200


	//   ....[67]....
        /*029c*/ 	.word	0x000072a0


	//   ....[68]....
        /*02a0*/ 	.word	0x00007340


	//   ....[69]....
        /*02a4*/ 	.word	0x00007400


	//   ....[70]....
        /*02a8*/ 	.word	0x00007430


	//   ....[71]....
        /*02ac*/ 	.word	0x00007490


	//   ....[72]....
        /*02b0*/ 	.word	0x00007550


	//   ....[73]....
        /*02b4*/ 	.word	0x000075a0


	//   ....[74]....
        /*02b8*/ 	.word	0x00007650


	//   ....[75]....
        /*02bc*/ 	.word	0x000076a0


	//   ....[76]....
        /*02c0*/ 	.word	0x00007750


	//   ....[77]....
        /*02c4*/ 	.word	0x000077a0


	//   ....[78]....
        /*02c8*/ 	.word	0x00007850


	//   ....[79]....
        /*02cc*/ 	.word	0x000078a0


	//   ....[80]....
        /*02d0*/ 	.word	0x00007950


	//   ....[81]....
        /*02d4*/ 	.word	0x000079a0


	//   ....[82]....
        /*02d8*/ 	.word	0x00007a50


	//   ....[83]....
        /*02dc*/ 	.word	0x00007ab0


	//   ....[84]....
        /*02e0*/ 	.word	0x00007af0


	//   ....[85]....
        /*02e4*/ 	.word	0x00007b70


	//   ....[86]....
        /*02e8*/ 	.word	0x00007ba0


	//   ....[87]....
        /*02ec*/ 	.word	0x00007bf0


	//----- nvinfo : EIATTR_VRC_CTA_INIT_COUNT
	.align		4
.L_2221:
        /*02f0*/ 	.byte	0x02, 0x4a
	.zero		1
	.zero		1


	//----- nvinfo : EIATTR_EXIT_INSTR_OFFSETS
	.align		4
        /*02f4*/ 	.byte	0x04, 0x1c
        /*02f6*/ 	.short	(.L_2223 - .L_2222)


	//   ....[0]....
.L_2222:
        /*02f8*/ 	.word	0x00006be0


	//   ....[1]....
        /*02fc*/ 	.word	0x00006d70


	//----- nvinfo : EIATTR_MAX_THREADS
	.align		4
.L_2223:
        /*0300*/ 	.byte	0x04, 0x05
        /*0302*/ 	.short	(.L_2225 - .L_2224)
.L_2224:
        /*0304*/ 	.word	0x00000040
        /*0308*/ 	.word	0x00000001
        /*030c*/ 	.word	0x00000001


	//----- nvinfo : EIATTR_CRS_STACK_SIZE
	.align		4
.L_2225:
        /*0310*/ 	.byte	0x04, 0x1e
        /*0312*/ 	.short	(.L_2227 - .L_2226)
.L_2226:
        /*0314*/ 	.word	0x00000000


	//----- nvinfo : EIATTR_CBANK_PARAM_SIZE
	.align		4
.L_2227:
        /*0318*/ 	.byte	0x03, 0x19
        /*031a*/ 	.short	0x01f0


	//----- nvinfo : EIATTR_PARAM_CBANK
	.align		4
        /*031c*/ 	.byte	0x04, 0x0a
        /*031e*/ 	.short	(.L_2229 - .L_2228)
	.align		4
.L_2228:
        /*0320*/ 	.word	index@(.nv.constant0._Z25selective_scan_bwd_kernelI32Selective_Scan_bwd_kernel_traitsILi64ELi16ELb1ELb1ELb1ELb0ELb1EN3c108BFloat16EfEEv12SSMParamsBwd)
        /*0324*/ 	.short	0x0380
        /*0326*/ 	.short	0x01f0


	//----- nvinfo : EIATTR_SW_WAR
	.align		4
.L_2229:
        /*0328*/ 	.byte	0x04, 0x36
        /*032a*/ 	.short	(.L_2231 - .L_2230)
.L_2230:
        /*032c*/ 	.word	0x00000008
.L_2231:


//--------------------- .nv.info._Z25selective_scan_bwd_kernelI32Selective_Scan_bwd_kernel_traitsILi64ELi16ELb1ELb1ELb1ELb1ELb0EN3c108BFloat16EfEEv12SSMParamsBwd --------------------------
	.section	.nv.info._Z25selective_scan_bwd_kernelI32Selective_Scan_bwd_kernel_traitsILi64ELi16ELb1ELb1ELb1ELb1ELb0EN3c108BFloat16EfEEv12SSMParamsBwd,"",@"SHT_CUDA_INFO"
	.sectionflags	@""
	.align	4


	//----- nvinfo : EIATTR_CUDA_API_VERSION
	.align		4
        /*0000*/ 	.byte	0x04, 0x37
        /*0002*/ 	.short	(.L_2233 - .L_2232)
.L_2232:
        /*0004*/ 	.word	0x00000082


	//----- nvinfo : EIATTR_KPARAM_INFO
	.align		4
.L_2233:
        /*0008*/ 	.byte	0x04, 0x17
        /*000a*/ 	.short	(.L_2235 - .L_2234)
.L_2234:
        /*000c*/ 	.word	0x00000000
        /*0010*/ 	.short	0x0000
        /*0012*/ 	.short	0x0000
        /*0014*/ 	.byte	0x00, 0xf0, 0xc1, 0x07


	//----- nvinfo : EIATTR_SPARSE_MMA_MASK
	.align		4
.L_2235:
        /*0018*/ 	.byte	0x03, 0x50
        /*001a*/ 	.short	0x0000


	//----- nvinfo : EIATTR_MAXREG_COUNT
	.align		4
        /*001c*/ 	.byte	0x03, 0x1b
        /*001e*/ 	.short	0x00ff


	//----- nvinfo : EIATTR_NUM_BARRIERS
	.align		4
        /*0020*/ 	.byte	0x02, 0x4c
        /*0022*/ 	.byte	0x01
	.zero		1


	//----- nvinfo : EIATTR_MERCURY_ISA_VERSION
	.align		4
        /*0024*/ 	.byte	0x03, 0x5f
        /*0026*/ 	.short	0x0101


	//----- nvinfo : EIATTR_COOP_GROUP_MASK_REGIDS
	.align		4
        /*0028*/ 	.byte	0x04, 0x29
        /*002a*/ 	.short	(.L_2237 - .L_2236)


	//   ....[0]....
.L_2236:
        /*002c*/ 	.word	0xffffffff


	//   ....[1]....
        /*0030*/ 	.word	0xffffffff


	//   ....[2]....
        /*0034*/ 	.word	0xffffffff


	//   ....[3]....
        /*0038*/ 	.word	0xffffffff


	//   ....[4]....
        /*003c*/ 	.word	0xffffffff


	//   ....[5]....
        /*0040*/ 	.word	0xffffffff


	//   ....[6]....
        /*0044*/ 	.word	0xffffffff


	//   ....[7]....
        /*0048*/ 	.word	0xffffffff


	//   ....[8]....
        /*004c*/ 	.word	0xffffffff


	//   ....[9]....
        /*0050*/ 	.word	0xffffffff


	//   ....[10]....
        /*0054*/ 	.word	0xffffffff


	//   ....[11]....
        /*0058*/ 	.word	0xffffffff


	//   ....[12]....
        /*005c*/ 	.word	0xffffffff


	//   ....[13]....
        /*0060*/ 	.word	0xffffffff


	//   ....[14]....
        /*0064*/ 	.word	0xffffffff


	//   ....[15]....
        /*0068*/ 	.word	0xffffffff


	//   ....[16]....
        /*006c*/ 	.word	0xffffffff


	//   ....[17]....
        /*0070*/ 	.word	0xffffffff


	//   ....[18]....
        /*0074*/ 	.word	0xffffffff


	//   ....[19]....
        /*0078*/ 	.word	0xffffffff


	//   ....[20]....
        /*007c*/ 	.word	0xffffffff


	//   ....[21]....
        /*0080*/ 	.word	0xffffffff


	//   ....[22]....
        /*0084*/ 	.word	0xffffffff


	//   ....[23]....
        /*0088*/ 	.word	0xffffffff


	//   ....[24]....
        /*008c*/ 	.word	0xffffffff


	//   ....[25]....
        /*0090*/ 	.word	0xffffffff


	//   ....[26]....
        /*0094*/ 	.word	0xffffffff


	//   ....[27]....
        /*0098*/ 	.word	0xffffffff


	//   ....[28]....
        /*009c*/ 	.word	0xffffffff


	//   ....[29]....
        /*00a0*/ 	.word	0xffffffff


	//   ....[30]....
        /*00a4*/ 	.word	0xffffffff


	//   ....[31]....
        /*00a8*/ 	.word	0xffffffff


	//   ....[32]....
        /*00ac*/ 	.word	0xffffffff


	//   ....[33]....
        /*00b0*/ 	.word	0xffffffff


	//   ....[34]....
        /*00b4*/ 	.word	0xffffffff


	//   ....[35]....
        /*00b8*/ 	.word	0xffffffff


	//   ....[36]....
        /*00bc*/ 	.word	0xffffffff


	//   ....[37]....
        /*00c0*/ 	.word	0xffffffff


	//   ....[38]....
        /*00c4*/ 	.word	0xffffffff


	//   ....[39]....
        /*00c8*/ 	.word	0xffffffff


	//   ....[40]....
        /*00cc*/ 	.word	0xffffffff


	//   ....[41]....
        /*00d0*/ 	.word	0xffffffff


	//   ....[42]....
        /*00d4*/ 	.word	0xffffffff


	//   ....[43]....
        /*00d8*/ 	.word	0xffffffff


	//   ....[44]....
        /*00dc*/ 	.word	0xffffffff


	//   ....[45]....
        /*00e0*/ 	.word	0xffffffff


	//   ....[46]....
        /*00e4*/ 	.word	0xffffffff


	//   ....[47]....
        /*00e8*/ 	.word	0xffffffff


	//   ....[48]....
        /*00ec*/ 	.word	0xffffffff


	//   ....[49]....
        /*00f0*/ 	.word	0xffffffff


	//   ....[50]....
        /*00f4*/ 	.word	0xffffffff


	//   ....[51]....
        /*00f8*/ 	.word	0xffffffff


	//   ....[52]....
        /*00fc*/ 	.word	0xffffffff


	//   ....[53]....
        /*0100*/ 	.word	0x05000006


	//   ....[54]....
        /*0104*/ 	.word	0x05000006


	//   ....[55]....
        /*0108*/ 	.word	0x05000006


	//   ....[56]....
        /*010c*/ 	.word	0x05000006


	//   ....[57]....
        /*0110*/ 	.word	0x05000006


	//   ....[58]....
        /*0114*/ 	.word	0x05000006


	//   ....[59]....
        /*0118*/ 	.word	0x05000006


	//   ....[60]....
        /*011c*/ 	.word	0x05000006


	//   ....[61]....
        /*0120*/ 	.word	0x05000006


	//   ....[62]....
        /*0124*/ 	.word	0x05000006


	//   ....[63]....
        /*0128*/ 	.word	0x05000006


	//   ....[64]....
        /*012c*/ 	.word	0x05000006


	//   ....[65]....
        /*0130*/ 	.word	0x05000006


	//   ....[66]....
        /*0134*/ 	.word	0x05000006


	//   ....[67]....
        /*0138*/ 	.word	0x05000006


	//   ....[68]....
        /*013c*/ 	.word	0x05000006


	//   ....[69]....
        /*0140*/ 	.word	0x05000006


	//   ....[70]....
        /*0144*/ 	.word	0x05000006


	//   ....[71]....
        /*0148*/ 	.word	0x05000006


	//   ....[72]....
        /*014c*/ 	.word	0x05000006


	//   ....[73]....
        /*0150*/ 	.word	0x05000006


	//   ....[74]....
        /*0154*/ 	.word	0x05000006


	//   ....[75]....
        /*0158*/ 	.word	0x05000006


	//   ....[76]....
        /*015c*/ 	.word	0x05000006


	//   ....[77]....
        /*0160*/ 	.word	0x05000006


	//   ....[78]....
        /*0164*/ 	.word	0x05000006


	//   ....[79]....
        /*0168*/ 	.word	0x05000006


	//   ....[80]....
        /*016c*/ 	.word	0x05000006


	//   ....[81]....
        /*0170*/ 	.word	0x05000006


	//   ....[82]....
        /*0174*/ 	.word	0x05000006


	//   ....[83]....
        /*0178*/ 	.word	0x05000006


	//   ....[84]....
        /*017c*/ 	.word	0x05000006


	//----- nvinfo : EIATTR_COOP_GROUP_INSTR_OFFSETS
	.align		4
.L_2237:
        /*0180*/ 	.byte	0x04, 0x28
        /*0182*/ 	.short	(.L_2239 - .L_2238)


	//   ....[0]....
.L_2238:
        /*0184*/ 	.word	0x00000e70


	//   ....[1]....
        /*0188*/ 	.word	0x00000f20


	//   ....[2]....
        /*018c*/ 	.word	0x000012a0


	//   ....[3]....
        /*0190*/ 	.word	0x00003cf0


	//   ....[4]....
        /*0194*/ 	.word	0x00004160


	//   ....[5]....
        /*0198*/ 	.word	0x00004ac0


	//   ....[6]....
        /*019c*/ 	.word	0x00004ae0


	//   ....[7]....
        /*01a0*/ 	.word	0x00004b20


	//   ....[8]....
        /*01a4*/ 	.word	0x00004b30


	//   ....[9]....
        /*01a8*/ 	.word	0x00004b70


	//   ....[10]....
        /*01ac*/ 	.word	0x00004b80


	//   ....[11]....
        /*01b0*/ 	.word	0x00004bc0


	//   ....[12]....
        /*01b4*/ 	.word	0x00004bd0


	//   ....[13]....
        /*01b8*/ 	.word	0x00004c10


	//   ....[14]....
        /*01bc*/ 	.word	0x00004c20


	//   ....[15]....
        /*01c0*/ 	.word	0x00004cd0


	//   ....[16]....
        /*01c4*/ 	.word	0x00004ce0


	//   ....[17]....
        /*01c8*/ 	.word	0x00004cf0


	//   ....[18]....
        /*01cc*/ 	.word	0x00004d00


	//   ....[19]....
        /*01d0*/ 	.word	0x00005180


	//   ....[20]....
        /*01d4*/ 	.word	0x000051a0


	//   ....[21]....
        /*01d8*/ 	.word	0x000051b0


	//   ....[22]....
        /*01dc*/ 	.word	0x000051c0


	//   ....[23]....
        /*01e0*/ 	.word	0x00005210


	//   ....[24]....
        /*01e4*/ 	.word	0x00005230


	//   ....[25]....
        /*01e8*/ 	.word	0x00005280


	//   ....[26]....
        /*01ec*/ 	.word	0x000052a0


	//   ....[27]....
        /*01f0*/ 	.word	0x000052f0


	//   ....[28]....
        /*01f4*/ 	.word	0x00005310


	//   ....[29]....
        /*01f8*/ 	.word	0x00005360


	//   ....[30]....
        /*01fc*/ 	.word	0x00005380


	//   ....[31]....
        /*0200*/ 	.word	0x000053d0


	//   ....[32]....
        /*0204*/ 	.word	0x000053f0


	//   ....[33]....
        /*0208*/ 	.word	0x00005400


	//   ....[34]....
        /*020c*/ 	.word	0x00005410


	//   ....[35]....
        /*0210*/ 	.word	0x00006630


	//   ....[36]....
        /*0214*/ 	.word	0x00006800


	//   ....[37]....
        /*0218*/ 	.word	0x000069d0


	//   ....[38]....
        /*021c*/ 	.word	0x00006ba0


	//   ....[39]....
        /*0220*/ 	.word	0x00006d10


	//   ....[40]....
        /*0224*/ 	.word	0x00006fd0


	//   ....[41]....
        /*0228*/ 	.word	0x00007830


	//   ....[42]....
        /*022c*/ 	.word	0x00007c10


	//   ....[43]....
        /*0230*/ 	.word	0x00007d60


	//   ....[44]....
        /*0234*/ 	.word	0x00007da0


	//   ....[45]....
        /*0238*/ 	.word	0x00007e00


	//   ....[46]....
        /*023c*/ 	.word	0x00007e60


	//   ....[47]....
        /*0240*/ 	.word	0x00007e80


	//   ....[48]....
        /*0244*/ 	.word	0x00007ff0


	//   ....[49]....
        /*0248*/ 	.word	0x00008020


	//   ....[50]....
        /*024c*/ 	.word	0x00008080


	//   ....[51]....
        /*0250*/ 	.word	0x000080e0


	//   ....[52]....
        /*0254*/ 	.word	0x00008100


	//   ....[53]....
        /*0258*/ 	.word	0x00008400


	//   ....[54]....
        /*025c*/ 	.word	0x00008450


	//   ....[55]....
        /*0260*/ 	.word	0x000084e0


	//   ....[56]....
        /*0264*/ 	.word	0x00008530


	//   ....[57]....
        /*0268*/ 	.word	0x000085b0


	//   ....[58]....
        /*026c*/ 	.word	0x00008600


	//   ....[59]....
        /*0270*/ 	.word	0x00008680


	//   ....[60]....
        /*0274*/ 	.word	0x000086d0


	//   ....[61]....
        /*0278*/ 	.word	0x00008750


	//   ....[62]....
        /*027c*/ 	.word	0x000087a0


	//   ....[63]....
        /*0280*/ 	.word	0x00008830


	//   ....[64]....
        /*0284*/ 	.word	0x000088d0


	//   ....[65]....
        /*0288*/ 	.word	0x00008970


	//   ....[66]....
        /*028c*/ 	.word	0x00008a30


	//   ....[67]....
        /*0290*/ 	.word	0x00008a60


	//   ....[68]....
        /*0294*/ 	.word	0x00008ac0


	//   ....[69]....
        /*0298*/ 	.word	0x00008b80


	//   ....[70]....
        /*029c*/ 	.word	0x00008bd0


	//   ....[71]....
        /*02a0*/ 	.word	0x00008c80


	//   ....[72]....
        /*02a4*/ 	.word	0x00008cd0


	//   ....[73]....
        /*02a8*/ 	.word	0x00008d80


	//   ....[74]....
        /*02ac*/ 	.word	0x00008dd0


	//   ....[75]....
        /*02b0*/ 	.word	0x00008e80


	//   ....[76]....
        /*02b4*/ 	.word	0x00008ed0


	//   ....[77]....
        /*02b8*/ 	.word	0x00008f80


	//   ....[78]....
        /*02bc*/ 	.word	0x00008fd0


	//   ....[79]....
        /*02c0*/ 	.word	0x00009080


	//   ....[80]....
        /*02c4*/ 	.word	0x000090e0


	//   ....[81]....
        /*02c8*/ 	.word	0x00009110


	//   ....[82]....
        /*02cc*/ 	.word	0x00009190


	//   ....[83]....
        /*02d0*/ 	.word	0x000091d0


	//   ....[84]....
        /*02d4*/ 	.word	0x00009220


	//----- nvinfo : EIATTR_VRC_CTA_INIT_COUNT
	.align		4
.L_2239:
        /*02d8*/ 	.byte	0x02, 0x4a
	.zero		1
	.zero		1


	//----- nvinfo : EIATTR_EXIT_INSTR_OFFSETS
	.align		4
        /*02dc*/ 	.byte	0x04, 0x1c
        /*02de*/ 	.short	(.L_2241 - .L_2240)


	//   ....[0]....
.L_2240:
        /*02e0*/ 	.word	0x00008210


	//   ....[1]....
        /*02e4*/ 	.word	0x000083a0


	//----- nvinfo : EIATTR_MAX_THREADS
	.align		4
.L_2241:
        /*02e8*/ 	.byte	0x04, 0x05
        /*02ea*/ 	.short	(.L_2243 - .L_2242)
.L_2242:
        /*02ec*/ 	.word	0x00000040
        /*02f0*/ 	.word	0x00000001
        /*02f4*/ 	.word	0x00000001


	//----- nvinfo : EIATTR_CRS_STACK_SIZE
	.align		4
.L_2243:
        /*02f8*/ 	.byte	0x04, 0x1e
        /*02fa*/ 	.short	(.L_2245 - .L_2244)
.L_2244:
        /*02fc*/ 	.word	0x00000000


	//----- nvinfo : EIATTR_CBANK_PARAM_SIZE
	.align		4
.L_2245:
        /*0300*/ 	.byte	0x03, 0x19
        /*0302*/ 	.short	0x01f0


	//----- nvinfo : EIATTR_PARAM_CBANK
	.align		4
        /*0304*/ 	.byte	0x04, 0x0a
        /*0306*/ 	.short	(.L_2247 - .L_2246)
	.align		4
.L_2246:
        /*0308*/ 	.word	index@(.nv.constant0._Z25selective_scan_bwd_kernelI32Selective_Scan_bwd_kernel_traitsILi64ELi16ELb1ELb1ELb1ELb1ELb0EN3c108BFloat16EfEEv12SSMParamsBwd)
        /*030c*/ 	.short	0x0380
        /*030e*/ 	.short	0x01f0


	//----- nvinfo : EIATTR_SW_WAR
	.align		4
.L_2247:
        /*0310*/ 	.byte	0x04, 0x36
        /*0312*/ 	.short	(.L_2249 - .L_2248)
.L_2248:
        /*0314*/ 	.word	0x00000008
.L_2249:


//--------------------- .nv.info._Z25selective_scan_bwd_kernelI32Selective_Scan_bwd_kernel_traitsILi64ELi16ELb1ELb1ELb1ELb1ELb1EN3c108BFloat16EfEEv12SSMParamsBwd --------------------------
	.section	.nv.info._Z25selective_scan_bwd_kernelI32Selective_Scan_bwd_kernel_traitsILi64ELi16ELb1ELb1ELb1ELb1ELb1EN3c108BFloat16EfEEv12SSMParamsBwd,"",@"SHT_CUDA_INFO"
	.sectionflags	@""
	.align	4


	//----- nvinfo : EIATTR_CUDA_API_VERSION
	.align		4
        /*0000*/ 	.byte	0x04, 0x37
        /*0002*/ 	.short	(.L_2251 - .L_2250)
.L_2250:
        /*0004*/ 	.word	0x00000082


	//----- nvinfo : EIATTR_KPARAM_INFO
	.align		4
.L_2251:
        /*0008*/ 	.byte	0x04, 0x17
        /*000a*/ 	.short	(.L_2253 - .L_2252)
.L_2252:
        /*000c*/ 	.word	0x00000000
        /*0010*/ 	.short	0x0000
        /*0012*/ 	.short	0x0000
        /*0014*/ 	.byte	0x00, 0xf0, 0xc1, 0x07


	//----- nvinfo : EIATTR_SPARSE_MMA_MASK
	.align		4
.L_2253:
        /*0018*/ 	.byte	0x03, 0x50
        /*001a*/ 	.short	0x0000


	//----- nvinfo : EIATTR_MAXREG_COUNT
	.align		4
        /*001c*/ 	.byte	0x03, 0x1b
        /*001e*/ 	.short	0x00ff


	//----- nvinfo : EIATTR_NUM_BARRIERS
	.align		4
        /*0020*/ 	.byte	0x02, 0x4c
        /*0022*/ 	.byte	0x01
	.zero		1


	//----- nvinfo : EIATTR_MERCURY_ISA_VERSION
	.align		4
        /*0024*/ 	.byte	0x03, 0x5f
        /*0026*/ 	.short	0x0101


	//----- nvinfo : EIATTR_COOP_GROUP_MASK_REGIDS
	.align		4
        /*0028*/ 	.byte	0x04, 0x29
        /*002a*/ 	.short	(.L_2255 - .L_2254)


	//   ....[0]....
.L_2254:
        /*002c*/ 	.word	0xffffffff


	//   ....[1]....
        /*0030*/ 	.word	0xffffffff


	//   ....[2]....
        /*0034*/ 	.word	0xffffffff


	//   ....[3]....
        /*0038*/ 	.word	0xffffffff


	//   ....[4]....
        /*003c*/ 	.word	0xffffffff


	//   ....[5]....
        /*0040*/ 	.word	0xffffffff


	//   ....[6]....
        /*0044*/ 	.word	0xffffffff


	//   ....[7]....
        /*0048*/ 	.word	0xffffffff


	//   ....[8]....
        /*004c*/ 	.word	0xffffffff


	//   ....[9]....
        /*0050*/ 	.word	0xffffffff


	//   ....[10]....
        /*0054*/ 	.word	0xffffffff


	//   ....[11]....
        /*0058*/ 	.word	0xffffffff


	//   ....[12]....
        /*005c*/ 	.word	0xffffffff


	//   ....[13]....
        /*0060*/ 	.word	0xffffffff


	//   ....[14]....
        /*0064*/ 	.word	0xffffffff


	//   ....[15]....
        /*0068*/ 	.word	0xffffffff


	//   ....[16]....
        /*006c*/ 	.word	0xffffffff


	//   ....[17]....
        /*0070*/ 	.word	0xffffffff


	//   ....[18]....
        /*0074*/ 	.word	0xffffffff


	//   ....[19]....
        /*0078*/ 	.word	0xffffffff


	//   ....[20]....
        /*007c*/ 	.word	0xffffffff


	//   ....[21]....
        /*0080*/ 	.word	0xffffffff


	//   ....[22]....
        /*0084*/ 	.word	0xffffffff


	//   ....[23]....
        /*0088*/ 	.word	0xffffffff


	//   ....[24]....
        /*008c*/ 	.word	0xffffffff


	//   ....[25]....
        /*0090*/ 	.word	0xffffffff


	//   ....[26]....
        /*0094*/ 	.word	0xffffffff


	//   ....[27]....
        /*0098*/ 	.word	0xffffffff


	//   ....[28]....
        /*009c*/ 	.word	0xffffffff


	//   ....[29]....
        /*00a0*/ 	.word	0xffffffff


	//   ....[30]....
        /*00a4*/ 	.word	0xffffffff


	//   ....[31]....
        /*00a8*/ 	.word	0xffffffff


	//   ....[32]....
        /*00ac*/ 	.word	0xffffffff


	//   ....[33]....
        /*00b0*/ 	.word	0xffffffff


	//   ....[34]....
        /*00b4*/ 	.word	0xffffffff


	//   ....[35]....
        /*00b8*/ 	.word	0xffffffff


	//   ....[36]....
        /*00bc*/ 	.word	0xffffffff


	//   ....[37]....
        /*00c0*/ 	.word	0xffffffff


	//   ....[38]....
        /*00c4*/ 	.word	0xffffffff


	//   ....[39]....
        /*00c8*/ 	.word	0xffffffff


	//   ....[40]....
        /*00cc*/ 	.word	0xffffffff


	//   ....[41]....
        /*00d0*/ 	.word	0xffffffff


	//   ....[42]....
        /*00d4*/ 	.word	0xffffffff


	//   ....[43]....
        /*00d8*/ 	.word	0xffffffff


	//   ....[44]....
        /*00dc*/ 	.word	0xffffffff


	//   ....[45]....
        /*00e0*/ 	.word	0xffffffff


	//   ....[46]....
        /*00e4*/ 	.word	0xffffffff


	//   ....[47]....
        /*00e8*/ 	.word	0xffffffff


	//   ....[48]....
        /*00ec*/ 	.word	0xffffffff


	//   ....[49]....
        /*00f0*/ 	.word	0xffffffff


	//   ....[50]....
        /*00f4*/ 	.word	0xffffffff


	//   ....[51]....
        /*00f8*/ 	.word	0xffffffff


	//   ....[52]....
        /*00fc*/ 	.word	0xffffffff


	//   ....[53]....
        /*0100*/ 	.word	0xffffffff


	//   ....[54]....
        /*0104*/ 	.word	0xffffffff


	//   ....[55]....
        /*0108*/ 	.word	0xffffffff


	//   ....[56]....
        /*010c*/ 	.word	0xffffffff


	//   ....[57]....
        /*0110*/ 	.word	0x05000006


	//   ....[58]....
        /*0114*/ 	.word	0x05000006


	//   ....[59]....
        /*0118*/ 	.word	0x05000006


	//   ....[60]....
        /*011c*/ 	.word	0x05000006


	//   ....[61]....
        /*0120*/ 	.word	0x05000006


	//   ....[62]....
        /*0124*/ 	.word	0x05000006


	//   ....[63]....
        /*0128*/ 	.word	0x05000006


	//   ....[64]....
        /*012c*/ 	.word	0x05000006


	//   ....[65]....
        /*0130*/ 	.word	0x05000006


	//   ....[66]....
        /*0134*/ 	.word	0x05000006


	//   ....[67]....
        /*0138*/ 	.word	0x05000006


	//   ....[68]....
        /*013c*/ 	.word	0x05000006


	//   ....[69]....
        /*0140*/ 	.word	0x05000006


	//   ....[70]....
        /*0144*/ 	.word	0x05000006


	//   ....[71]....
        /*0148*/ 	.word	0x05000006


	//   ....[72]....
        /*014c*/ 	.word	0x05000006


	//   ....[73]....
        /*0150*/ 	.word	0x05000006


	//   ....[74]....
        /*0154*/ 	.word	0x05000006


	//   ....[75]....
        /*0158*/ 	.word	0x05000006


	//   ....[76]....
        /*015c*/ 	.word	0x05000006


	//   ....[77]....
        /*0160*/ 	.word	0x05000006


	//   ....[78]....
        /*0164*/ 	.word	0x05000006


	//   ....[79]....
        /*0168*/ 	.word	0x05000006


	//   ....[80]....
        /*016c*/ 	.word	0x05000006


	//   ....[81]....
        /*0170*/ 	.word	0x05000006


	//   ....[82]....
        /*0174*/ 	.word	0x05000006


	//   ....[83]....
        /*0178*/ 	.word	0x05000006


	//   ....[84]....
        /*017c*/ 	.word	0x05000006


	//   ....[85]....
        /*0180*/ 	.word	0x05000006


	//   ....[86]....
        /*0184*/ 	.word	0x05000006


	//   ....[87]....
        /*0188*/ 	.word	0x05000006


	//   ....[88]....
        /*018c*/ 	.word	0x05000006


	//----- nvinfo : EIATTR_COOP_GROUP_INSTR_OFFSETS
	.align		4
.L_2255:
        /*0190*/ 	.byte	0x04, 0x28
        /*0192*/ 	.short	(.L_2257 - .L_2256)


	//   ....[0]....
.L_2256:
        /*0194*/ 	.word	0x00000e60


	//   ....[1]....
        /*0198*/ 	.word	0x00000f10


	//   ....[2]....
        /*019c*/ 	.word	0x00001100


	//   ....[3]....
        /*01a0*/ 	.word	0x00003680


	//   ....[4]....
        /*01a4*/ 	.word	0x00003f60


	//   ....[5]....
        /*01a8*/ 	.word	0x000048d0


	//   ....[6]....
        /*01ac*/ 	.word	0x00004b60


	//   ....[7]....
        /*01b0*/ 	.word	0x00005230


	//   ....[8]....
        /*01b4*/ 	.word	0x00005710


	//   ....[9]....
        /*01b8*/ 	.word	0x00005ff0


	//   ....[10]....
        /*01bc*/ 	.word	0x00006010


	//   ....[11]....
        /*01c0*/ 	.word	0x00006050


	//   ....[12]....
        /*01c4*/ 	.word	0x00006060


	//   ....[13]....
        /*01c8*/ 	.word	0x000060a0


	//   ....[14]....
        /*01cc*/ 	.word	0x000060b0


	//   ....[15]....
        /*01d0*/ 	.word	0x000060f0


	//   ....[16]....
        /*01d4*/ 	.word	0x00006100


	//   ....[17]....
        /*01d8*/ 	.word	0x00006140


	//   ....[18]....
        /*01dc*/ 	.word	0x00006150


	//   ....[19]....
        /*01e0*/ 	.word	0x00006200


	//   ....[20]....
        /*01e4*/ 	.word	0x00006210


	//   ....[21]....
        /*01e8*/ 	.word	0x00006220


	//   ....[22]....
        /*01ec*/ 	.word	0x00006230


	//   ....[23]....
        /*01f0*/ 	.word	0x000066b0


	//   ....[24]....
        /*01f4*/ 	.word	0x000066d0


	//   ....[25]....
        /*01f8*/ 	.word	0x000066e0


	//   ....[26]....
        /*01fc*/ 	.word	0x000066f0


	//   ....[27]....
        /*0200*/ 	.word	0x00006740


	//   ....[28]....
        /*0204*/ 	.word	0x00006760


	//   ....[29]....
        /*0208*/ 	.word	0x000067b0


	//   ....[30]....
        /*020c*/ 	.word	0x000067d0


	//   ....[31]....
        /*0210*/ 	.word	0x00006820


	//   ....[32]....
        /*0214*/ 	.word	0x00006840


	//   ....[33]....
        /*0218*/ 	.word	0x00006890


	//   ....[34]....
        /*021c*/ 	.word	0x000068b0


	//   ....[35]....
        /*0220*/ 	.word	0x00006900


	//   ....[36]....
        /*0224*/ 	.word	0x00006920


	//   ....[37]....
        /*0228*/ 	.word	0x00006930


	//   ....[38]....
        /*022c*/ 	.word	0x00006940


	//   ....[39]....
        /*0230*/ 	.word	0x00007b30


	//   ....[40]....
        /*0234*/ 	.word	0x00007d00


	//   ....[41]....
        /*0238*/ 	.word	0x00007ed0


	//   ....[42]....
        /*023c*/ 	.word	0x000080a0


	//   ....[43]....
        /*0240*/ 	.word	0x00008200


	//   ....[44]....
        /*0244*/ 	.word	0x00008460


	//   ....[45]....
        /*0248*/ 	.word	0x00008cd0


	//   ....[46]....
        /*024c*/ 	.word	0x000090a0


	//   ....[47]....
        /*0250*/ 	.word	0x000091f0


	//   ....[48]....
        /*0254*/ 	.word	0x00009230


	//   ....[49]....
        /*0258*/ 	.word	0x00009290


	//   ....[50]....
        /*025c*/ 	.word	0x000092f0


	//   ....[51]....
        /*0260*/ 	.word	0x00009310


	//   ....[52]....
        /*0264*/ 	.word	0x00009480


	//   ....[53]....
        /*0268*/ 	.word	0x000094b0


	//   ....[54]....
        /*026c*/ 	.word	0x00009510


	//   ....[55]....
        /*0270*/ 	.word	0x00009570


	//   ....[56]....
        /*0274*/ 	.word	0x00009590


	//   ....[57]....
        /*0278*/ 	.word	0x00009890


	//   ....[58]....
        /*027c*/ 	.word	0x000098e0


	//   ....[59]....
        /*0280*/ 	.word	0x00009970


	//   ....[60]....
        /*0284*/ 	.word	0x000099c0


	//   ....[61]....
        /*0288*/ 	.word	0x00009a40


	//   ....[62]....
        /*028c*/ 	.word	0x00009a90


	//   ....[63]....
        /*0290*/ 	.word	0x00009b10


	//   ....[64]....
        /*0294*/ 	.word	0x00009b60


	//   ....[65]....
        /*0298*/ 	.word	0x00009be0


	//   ....[66]....
        /*029c*/ 	.word	0x00009c30


	//   ....[67]....
        /*02a0*/ 	.word	0x00009cc0


	//   ....[68]....
        /*02a4*/ 	.word	0x00009d60


	//   ....[69]....
        /*02a8*/ 	.word	0x00009e00


	//   ....[70]....
        /*02ac*/ 	.word	0x00009ec0


	//   ....[71]....
        /*02b0*/ 	.word	0x00009ef0


	//   ....[72]....
        /*02b4*/ 	.word	0x00009f50


	//   ....[73]....
        /*02b8*/ 	.word	0x0000a010


	//   ....[74]....
        /*02bc*/ 	.word	0x0000a060


	//   ....[75]....
        /*02c0*/ 	.word	0x0000a110


	//   ....[76]....
        /*02c4*/ 	.word	0x0000a160


	//   ....[77]....
        /*02c8*/ 	.word	0x0000a210


	//   ....[78]....
        /*02cc*/ 	.word	0x0000a260


	//   ....[79]....
        /*02d0*/ 	.word	0x0000a310


	//   ....[80]....
        /*02d4*/ 	.word	0x0000a360


	//   ....[81]....
        /*02d8*/ 	.word	0x0000a410


	//   ....[82]....
        /*02dc*/ 	.word	0x0000a460


	//   ....[83]....
        /*02e0*/ 	.word	0x0000a510


	//   ....[84]....
        /*02e4*/ 	.word	0x0000a570


	//   ....[85]....
        /*02e8*/ 	.word	0x0000a5a0


	//   ....[86]....
        /*02ec*/ 	.word	0x0000a620


	//   ....[87]....
        /*02f0*/ 	.word	0x0000a660


	//   ....[88]....
        /*02f4*/ 	.word	0x0000a6b0


	//----- nvinfo : EIATTR_VRC_CTA_INIT_COUNT
	.align		4
.L_2257:
        /*02f8*/ 	.byte	0x02, 0x4a
	.zero		1
	.zero		1


	//----- nvinfo : EIATTR_EXIT_INSTR_OFFSETS
	.align		4
        /*02fc*/ 	.byte	0x04, 0x1c
        /*02fe*/ 	.short	(.L_2259 - .L_2258)


	//   ....[0]....
.L_2258:
        /*0300*/ 	.word	0x000096a0


	//   ....[1]....
        /*0304*/ 	.word	0x00009830


	//----- nvinfo : EIATTR_MAX_THREADS
	.align		4
.L_2259:
        /*0308*/ 	.byte	0x04, 0x05
        /*030a*/ 	.short	(.L_2261 - .L_2260)
.L_2260:
        /*030c*/ 	.word	0x00000040
        /*0310*/ 	.word	0x00000001
        /*0314*/ 	.word	0x00000001


	//----- nvinfo : EIATTR_CRS_STACK_SIZE
	.align		4
.L_2261:
        /*0318*/ 	.byte	0x04, 0x1e
        /*031a*/ 	.short	(.L_2263 - .L_2262)
.L_2262:
        /*031c*/ 	.word	0x00000000


	//----- nvinfo : EIATTR_CBANK_PARAM_SIZE
	.align		4
.L_2263:
        /*0320*/ 	.byte	0x03, 0x19
        /*0322*/ 	.short	0x01f0


	//----- nvinfo : EIATTR_PARAM_CBANK
	.align		4
        /*0324*/ 	.byte	0x04, 0x0a
        /*0326*/ 	.short	(.L_2265 - .L_2264)
	.align		4
.L_2264:
        /*0328*/ 	.word	index@(.nv.constant0._Z25selective_scan_bwd_kernelI32Selective_Scan_bwd_kernel_traitsILi64ELi16ELb1ELb1ELb1ELb1ELb1EN3c108BFloat16EfEEv12SSMParamsBwd)
        /*032c*/ 	.short	0x0380
        /*032e*/ 	.short	0x01f0


	//----- nvinfo : EIATTR_SW_WAR
	.align		4
.L_2265:
        /*0330*/ 	.byte	0x04, 0x36
        /*0332*/ 	.short	(.L_2267 - .L_2266)
.L_2266:
        /*0334*/ 	.word	0x00000008
.L_2267:


//--------------------- .nv.info._Z25selective_scan_bwd_kernelI32Selective_Scan_bwd_kernel_traitsILi32ELi16ELb0ELb0ELb0ELb0ELb0EN3c108BFloat16EfEEv12SSMParamsBwd --------------------------
	.section	.nv.info._Z25selective_scan_bwd_kernelI32Selective_Scan_bwd_kernel_traitsILi32ELi16ELb0ELb0ELb0ELb0ELb0EN3c108BFloat16EfEEv12SSMParamsBwd,"",@"SHT_CUDA_INFO"
	.sectionflags	@""
	.align	4


	//----- nvinfo : EIATTR_CUDA_API_VERSION
	.align		4
        /*0000*/ 	.byte	0x04, 0x37
        /*0002*/ 	.short	(.L_2269 - .L_2268)
.L_2268:
        /*0004*/ 	.word	0x00000082


	//----- nvinfo : EIATTR_KPARAM_INFO
	.align		4
.L_2269:
        /*0008*/ 	.byte	0x04, 0x17
        /*000a*/ 	.short	(.L_2271 - .L_2270)
.L_2270:
        /*000c*/ 	.word	0x00000000
        /*0010*/ 	.short	0x0000
        /*0012*/ 	.short	0x0000
        /*0014*/ 	.byte	0x00, 0xf0, 0xc1, 0x07


	//----- nvinfo : EIATTR_SPARSE_MMA_MASK
	.align		4
.L_2271:
        /*0018*/ 	.byte	0x03, 0x50
        /*001a*/ 	.short	0x0000


	//----- nvinfo : EIATTR_MAXREG_COUNT
	.align		4
        /*001c*/ 	.byte	0x03, 0x1b
        /*001e*/ 	.short	0x00ff


	//----- nvinfo : EIATTR_NUM_BARRIERS
	.align		4
        /*0020*/ 	.byte	0x02, 0x4c
        /*0022*/ 	.byte	0x01
	.zero		1


	//----- nvinfo : EIATTR_MERCURY_ISA_VERSION
	.align		4
        /*0024*/ 	.byte	0x03, 0x5f
        /*0026*/ 	.short	0x0101


	//----- nvinfo : EIATTR_COOP_GROUP_MASK_REGIDS
	.align		4
        /*0028*/ 	.byte	0x04, 0x29
        /*002a*/ 	.short	(.L_2273 - .L_2272)


	//   ....[0]....
.L_2272:
        /*002c*/ 	.word	0xffffffff


	//   ....[1]....
        /*0030*/ 	.word	0xffffffff


	//   ....[2]....
        /*0034*/ 	.word	0xffffffff


	//   ....[3]....
        /*0038*/ 	.word	0xffffffff


	//   ....[4]....
        /*003c*/ 	.word	0xffffffff


	//   ....[5]....
        /*0040*/ 	.word	0xffffffff


	//   ....[6]....
        /*0044*/ 	.word	0xffffffff


	//   ....[7]....
        /*0048*/ 	.word	0xffffffff


	//   ....[8]....
        /*004c*/ 	.word	0xffffffff


	//   ....[9]....
        /*0050*/ 	.word	0xffffffff


	//   ....[10]....
        /*0054*/ 	.word	0xffffffff


	//   ....[11]....
        /*0058*/ 	.word	0xffffffff


	//   ....[12]....
        /*005c*/ 	.word	0xffffffff


	//   ....[13]....
        /*0060*/ 	.word	0xffffffff


	//   ....[14]....
        /*0064*/ 	.word	0xffffffff


	//   ....[15]....
        /*0068*/ 	.word	0xffffffff


	//   ....[16]....
        /*006c*/ 	.word	0xffffffff


	//   ....[17]....
        /*0070*/ 	.word	0xffffffff


	//   ....[18]....
        /*0074*/ 	.word	0xffffffff


	//   ....[19]....
        /*0078*/ 	.word	0xffffffff


	//   ....[20]....
        /*007c*/ 	.word	0xffffffff


	//   ....[21]....
        /*0080*/ 	.word	0xffffffff


	//   ....[22]....
        /*0084*/ 	.word	0xffffffff


	//   ....[23]....
        /*0088*/ 	.word	0xffffffff


	//   ....[24]....
        /*008c*/ 	.word	0xffffffff


	//   ....[25]....
        /*0090*/ 	.word	0xffffffff


	//   ....[26]....
        /*0094*/ 	.word	0xffffffff


	//   ....[27]....
        /*0098*/ 	.word	0xffffffff


	//   ....[28]....
        /*009c*/ 	.word	0xffffffff


	//   ....[29]....
        /*00a0*/ 	.word	0xffffffff


	//   ....[30]....
        /*00a4*/ 	.word	0xffffffff


	//   ....[31]....
        /*00a8*/ 	.word	0xffffffff


	//   ....[32]....
        /*00ac*/ 	.word	0xffffffff


	//   ....[33]....
        /*00b0*/ 	.word	0xffffffff


	//   ....[34]....
        /*00b4*/ 	.word	0xffffffff


	//   ....[35]....
        /*00b8*/ 	.word	0xffffffff


	//   ....[36]....
        /*00bc*/ 	.word	0xffffffff


	//   ....[37]....
        /*00c0*/ 	.word	0xffffffff


	//   ....[38]....
        /*00c4*/ 	.word	0xffffffff


	//   ....[39]....
        /*00c8*/ 	.word	0xffffffff


	//   ....[40]....
        /*00cc*/ 	.word	0xffffffff


	//   ....[41]....
        /*00d0*/ 	.word	0xffffffff


	//   ....[42]....
        /*00d4*/ 	.word	0xffffffff


	//   ....[43]....
        /*00d8*/ 	.word	0xffffffff


	//   ....[44]....
        /*00dc*/ 	.word	0xffffffff


	//   ....[45]....
        /*00e0*/ 	.word	0xffffffff


	//   ....[46]....
        /*00e4*/ 	.word	0xffffffff


	//   ....[47]....
        /*00e8*/ 	.word	0xffffffff


	//   ....[48]....
        /*00ec*/ 	.word	0xffffffff


	//   ....[49]....
        /*00f0*/ 	.word	0xffffffff


	//   ....[50]....
        /*00f4*/ 	.word	0xffffffff


	//   ....[51]....
        /*00f8*/ 	.word	0xffffffff


	//   ....[52]....
        /*00fc*/ 	.word	0xffffffff


	//----- nvinfo : EIATTR_COOP_GROUP_INSTR_OFFSETS
	.align		4
.L_2273:
        /*0100*/ 	.byte	0x04, 0x28
        /*0102*/ 	.short	(.L_2275 - .L_2274)


	//   ....[0]....
.L_2274:
        /*0104*/ 	.word	0x00001060


	//   ....[1]....
        /*0108*/ 	.word	0x00001540


	//   ....[2]....
        /*010c*/ 	.word	0x00001b10


	//   ....[3]....
        /*0110*/ 	.word	0x00002d30


	//   ....[4]....
        /*0114*/ 	.word	0x00002d50


	//   ....[5]....
        /*0118*/ 	.word	0x00002d80


	//   ....[6]....
        /*011c*/ 	.word	0x00002e00


	//   ....[7]....
        /*0120*/ 	.word	0x00002e20


	//   ....[8]....
        /*0124*/ 	.word	0x00002e40


	//   ....[9]....
        /*0128*/ 	.word	0x00002e60


	//   ....[10]....
        /*012c*/ 	.word	0x00002ea0


	//   ....[11]....
        /*0130*/ 	.word	0x00002ee0


	//   ....[12]....
        /*0134*/ 	.word	0x00002f00


	//   ....[13]....
        /*0138*/ 	.word	0x00002f20


	//   ....[14]....
        /*013c*/ 	.word	0x00002f50


	//   ....[15]....
        /*0140*/ 	.word	0x00002f90


	//   ....[16]....
        /*0144*/ 	.word	0x00002fd0


	//   ....[17]....
        /*0148*/ 	.word	0x00003010


	//   ....[18]....
        /*014c*/ 	.word	0x00003070


	//   ....[19]....
        /*0150*/ 	.word	0x00003080


	//   ....[20]....
        /*0154*/ 	.word	0x000030c0


	//   ....[21]....
        /*0158*/ 	.word	0x00003100


	//   ....[22]....
        /*015c*/ 	.word	0x00003120


	//   ....[23]....
        /*0160*/ 	.word	0x00003130


	//   ....[24]....
        /*0164*/ 	.word	0x00003140


	//   ....[25]....
        /*0168*/ 	.word	0x00003160


	//   ....[26]....
        /*016c*/ 	.word	0x000031a0


	//   ....[27]....
        /*0170*/ 	.word	0x000031d0


	//   ....[28]....
        /*0174*/ 	.word	0x000031f0


	//   ....[29]....
        /*0178*/ 	.word	0x00003200


	//   ....[30]....
        /*017c*/ 	.word	0x000033f0


	//   ....[31]....
        /*0180*/ 	.word	0x00003900


	//   ....[32]....
        /*0184*/ 	.word	0x00003ad0


	//   ....[33]....
        /*0188*/ 	.word	0x00003b80


	//   ....[34]....
        /*018c*/ 	.word	0x00003ca0


	//   ....[35]....
        /*0190*/ 	.word	0x00003d50


	//   ....[36]....
        /*0194*/ 	.word	0x00003dd0


	//   ....[37]....
        /*0198*/ 	.word	0x00003e00


	//   ....[38]....
        /*019c*/ 	.word	0x00003e20


	//   ....[39]....
        /*01a0*/ 	.word	0x00003e50


	//   ....[40]....
        /*01a4*/ 	.word	0x00003eb0


	//   ....[41]....
        /*01a8*/ 	.word	0x00004360


	//   ....[42]....
        /*01ac*/ 	.word	0x00004ab0


	//   ....[43]....
        /*01b0*/ 	.word	0x00004f60


	//   ....[44]....
        /*01b4*/ 	.word	0x00004fb0


	//   ....[45]....
        /*01b8*/ 	.word	0x00005000


	//   ....[46]....
        /*01bc*/ 	.word	0x00005030


	//   ....[47]....
        /*01c0*/ 	.word	0x00005050


	//   ....[48]....
        /*01c4*/ 	.word	0x00005120


	//   ....[49]....
        /*01c8*/ 	.word	0x00005160


	//   ....[50]....
        /*01cc*/ 	.word	0x000051b0


	//   ....[51]....
        /*01d0*/ 	.word	0x000051e0


	//   ....[52]....
        /*01d4*/ 	.word	0x00005200


	//----- nvinfo : EIATTR_VRC_CTA_INIT_COUNT
	.align		4
.L_2275:
        /*01d8*/ 	.byte	0x02, 0x4a
	.zero		1
	.zero		1


	//----- nvinfo : EIATTR_EXIT_INSTR_OFFSETS
	.align		4
        /*01dc*/ 	.byte	0x04, 0x1c
        /*01de*/ 	.short	(.L_2277 - .L_2276)


	//   ....[0]....
.L_2276:
        /*01e0*/ 	.word	0x000052a0


	//   ....[1]....
        /*01e4*/ 	.word	0x00005740


	//----- nvinfo : EIATTR_MAX_THREADS
	.align		4
.L_2277:
        /*01e8*/ 	.byte	0x04, 0x05
        /*01ea*/ 	.short	(.L_2279 - .L_2278)
.L_2278:
        /*01ec*/ 	.word	0x00000020
        /*01f0*/ 	.word	0x00000001
        /*01f4*/ 	.word	0x00000001


	//----- nvinfo : EIATTR_CRS_STACK_SIZE
	.align		4
.L_2279:
        /*01f8*/ 	.byte	0x04, 0x1e
        /*01fa*/ 	.short	(.L_2281 - .L_2280)
.L_2280:
        /*01fc*/ 	.word	0x00000000


	//----- nvinfo : EIATTR_CBANK_PARAM_SIZE
	.align		4
.L_2281:
        /*0200*/ 	.byte	0x03, 0x19
        /*0202*/ 	.short	0x01f0


	//----- nvinfo : EIATTR_PARAM_CBANK
	.align		4
        /*0204*/ 	.byte	0x04, 0x0a
        /*0206*/ 	.short	(.L_2283 - .L_2282)
	.align		4
.L_2282:
        /*0208*/ 	.word	index@(.nv.constant0._Z25selective_scan_bwd_kernelI32Selective_Scan_bwd_kernel_traitsILi32ELi16ELb0ELb0ELb0ELb0ELb0EN3c108BFloat16EfEEv12SSMParamsBwd)
        /*020c*/ 	.short	0x0380
        /*020e*/ 	.short	0x01f0


	//----- nvinfo : EIATTR_SW_WAR
	.align		4
.L_2283:
        /*0210*/ 	.byte	0x04, 0x36
        /*0212*/ 	.short	(.L_2285 - .L_2284)
.L_2284:
        /*0214*/ 	.word	0x00000008
.L_2285:


//--------------------- .nv.info._Z25selective_scan_bwd_kernelI32Selective_Scan_bwd_kernel_traitsILi32ELi16ELb0ELb0ELb0ELb0ELb1EN3c108BFloat16EfEEv12SSMParamsBwd --------------------------
	.section	.nv.info._Z25selective_scan_bwd_kernelI32Selective_Scan_bwd_kernel_traitsILi32ELi16ELb0ELb0ELb0ELb0ELb1EN3c108BFloat16EfEEv12SSMParamsBwd,"",@"SHT_CUDA_INFO"
	.sectionflags	@""
	.align	4


	//----- nvinfo : EIATTR_CUDA_API_VERSION
	.align		4
        /*0000*/ 	.byte	0x04, 0x37
        /*0002*/ 	.short	(.L_2287 - .L_2286)
.L_2286:
        /*0004*/ 	.word	0x00000082


	//----- nvinfo : EIATTR_KPARAM_INFO
	.align		4
.L_2287:
        /*0008*/ 	.byte	0x04, 0x17
        /*000a*/ 	.short	(.L_2289 - .L_2288)
.L_2288:
        /*000c*/ 	.word	0x00000000
        /*0010*/ 	.short	0x0000
        /*0012*/ 	.short	0x0000
        /*0014*/ 	.byte	0x00, 0xf0, 0xc1, 0x07


	//----- nvinfo : EIATTR_SPARSE_MMA_MASK
	.align		4
.L_2289:
        /*0018*/ 	.byte	0x03, 0x50
        /*001a*/ 	.short	0x0000


	//----- nvinfo : EIATTR_MAXREG_COUNT
	.align		4
        /*001c*/ 	.byte	0x03, 0x1b
        /*001e*/ 	.short	0x00ff


	//----- nvinfo : EIATTR_NUM_BARRIERS
	.align		4
        /*0020*/ 	.byte	0x02, 0x4c
        /*0022*/ 	.byte	0x01
	.zero		1


	//----- nvinfo : EIATTR_MERCURY_ISA_VERSION
	.align		4
        /*0024*/ 	.byte	0x03, 0x5f
        /*0026*/ 	.short	0x0101


	//----- nvinfo : EIATTR_COOP_GROUP_MASK_REGIDS
	.align		4
        /*0028*/ 	.byte	0x04, 0x29
        /*002a*/ 	.short	(.L_2291 - .L_2290)


	//   ....[0]....
.L_2290:
        /*002c*/ 	.word	0xffffffff


	//   ....[1]....
        /*0030*/ 	.word	0xffffffff


	//   ....[2]....
        /*0034*/ 	.word	0xffffffff


	//   ....[3]....
        /*0038*/ 	.word	0xffffffff


	//   ....[4]....
        /*003c*/ 	.word	0xffffffff


	//   ....[5]....
        /*0040*/ 	.word	0xffffffff


	//   ....[6]....
        /*0044*/ 	.word	0xffffffff


	//   ....[7]....
        /*0048*/ 	.word	0xffffffff


	//   ....[8]....
        /*004c*/ 	.word	0xffffffff


	//   ....[9]....
        /*0050*/ 	.word	0xffffffff


	//   ....[10]....
        /*0054*/ 	.word	0xffffffff


	//   ....[11]....
        /*0058*/ 	.word	0xffffffff


	//   ....[12]....
        /*005c*/ 	.word	0xffffffff


	//   ....[13]....
        /*0060*/ 	.word	0xffffffff


	//   ....[14]....
        /*0064*/ 	.word	0xffffffff


	//   ....[15]....
        /*0068*/ 	.word	0xffffffff


	//   ....[16]....
        /*006c*/ 	.word	0xffffffff


	//   ....[17]....
        /*0070*/ 	.word	0xffffffff


	//   ....[18]....
        /*0074*/ 	.word	0xffffffff


	//   ....[19]....
        /*0078*/ 	.word	0xffffffff


	//   ....[20]....
        /*007c*/ 	.word	0xffffffff


	//   ....[21]....
        /*0080*/ 	.word	0xffffffff


	//   ....[22]....
        /*0084*/ 	.word	0xffffffff


	//   ....[23]....
        /*0088*/ 	.word	0xffffffff


	//   ....[24]....
        /*008c*/ 	.word	0xffffffff


	//   ....[25]....
        /*0090*/ 	.word	0xffffffff


	//   ....[26]....
        /*0094*/ 	.word	0xffffffff


	//   ....[27]....
        /*0098*/ 	.word	0xffffffff


	//   ....[28]....
        /*009c*/ 	.word	0xffffffff


	//   ....[29]....
        /*00a0*/ 	.word	0xffffffff


	//   ....[30]....
        /*00a4*/ 	.word	0xffffffff


	//   ....[31]....
        /*00a8*/ 	.word	0xffffffff


	//   ....[32]....
        /*00ac*/ 	.word	0xffffffff


	//   ....[33]....
        /*00b0*/ 	.word	0xffffffff


	//   ....[34]....
        /*00b4*/ 	.word	0xffffffff


	//   ....[35]....
        /*00b8*/ 	.word	0xffffffff


	//   ....[36]....
        /*00bc*/ 	.word	0xffffffff


	//   ....[37]....
        /*00c0*/ 	.word	0xffffffff


	//   ....[38]....
        /*00c4*/ 	.word	0xffffffff


	//   ....[39]....
        /*00c8*/ 	.word	0xffffffff


	//   ....[40]....
        /*00cc*/ 	.word	0xffffffff


	//   ....[41]....
        /*00d0*/ 	.word	0xffffffff


	//   ....[42]....
        /*00d4*/ 	.word	0xffffffff


	//   ....[43]....
        /*00d8*/ 	.word	0xffffffff


	//   ....[44]....
        /*00dc*/ 	.word	0xffffffff


	//   ....[45]....
        /*00e0*/ 	.word	0xffffffff


	//   ....[46]....
        /*00e4*/ 	.word	0xffffffff


	//   ....[47]....
        /*00e8*/ 	.word	0xffffffff


	//   ....[48]....
        /*00ec*/ 	.word	0xffffffff


	//   ....[49]....
        /*00f0*/ 	.word	0xffffffff


	//   ....[50]....
        /*00f4*/ 	.word	0xffffffff


	//   ....[51]....
        /*00f8*/ 	.word	0xffffffff


	//   ....[52]....
        /*00fc*/ 	.word	0xffffffff


	//   ....[53]....
        /*0100*/ 	.word	0xffffffff


	//   ....[54]....
        /*0104*/ 	.word	0xffffffff


	//   ....[55]....
        /*0108*/ 	.word	0xffffffff


	//   ....[56]....
        /*010c*/ 	.word	0xffffffff


	//----- nvinfo : EIATTR_COOP_GROUP_INSTR_OFFSETS
	.align		4
.L_2291:
        /*0110*/ 	.byte	0x04, 0x28
        /*0112*/ 	.short	(.L_2293 - .L_2292)


	//   ....[0]....
.L_2292:
        /*0114*/ 	.word	0x00001240


	//   ....[1]....
        /*0118*/ 	.word	0x00001720


	//   ....[2]....
        /*011c*/ 	.word	0x00001c90


	//   ....[3]....
        /*0120*/ 	.word	0x000021f0


	//   ....[4]....
        /*0124*/ 	.word	0x00002970


	//   ....[5]....
        /*0128*/ 	.word	0x00003500


	//   ....[6]....
        /*012c*/ 	.word	0x00003ec0


	//   ....[7]....
        /*0130*/ 	.word	0x00005430


	//   ....[8]....
        /*0134*/ 	.word	0x00005470


	//   ....[9]....
        /*0138*/ 	.word	0x00005490


	//   ....[10]....
        /*013c*/ 	.word	0x000054f0


	//   ....[11]....
        /*0140*/ 	.word	0x00005510


	//   ....[12]....
        /*0144*/ 	.word	0x00005530


	//   ....[13]....
        /*0148*/ 	.word	0x00005540


	//   ....[14]....
        /*014c*/ 	.word	0x00005570


	//   ....[15]....
        /*0150*/ 	.word	0x000055c0


	//   ....[16]....
        /*0154*/ 	.word	0x000055e0


	//   ....[17]....
        /*0158*/ 	.word	0x00005600


	//   ....[18]....
        /*015c*/ 	.word	0x00005620


	//   ....[19]....
        /*0160*/ 	.word	0x00005670


	//   ....[20]....
        /*0164*/ 	.word	0x000056a0


	//   ....[21]....
        /*0168*/ 	.word	0x000056e0


	//   ....[22]....
        /*016c*/ 	.word	0x00005710


	//   ....[23]....
        /*0170*/ 	.word	0x00005750


	//   ....[24]....
        /*0174*/ 	.word	0x00005790


	//   ....[25]....
        /*0178*/ 	.word	0x000057b0


	//   ....[26]....
        /*017c*/ 	.word	0x000057f0


	//   ....[27]....
        /*0180*/ 	.word	0x00005800


	//   ....[28]....
        /*0184*/ 	.word	0x00005820


	//   ....[29]....
        /*0188*/ 	.word	0x00005840


	//   ....[30]....
        /*018c*/ 	.word	0x00005870


	//   ....[31]....
        /*0190*/ 	.word	0x00005890


	//   ....[32]....
        /*0194*/ 	.word	0x000058a0


	//   ....[33]....
        /*0198*/ 	.word	0x000058d0


	//   ....[34]....
        /*019c*/ 	.word	0x00005a20


	//   ....[35]....
        /*01a0*/ 	.word	0x00005f00


	//   ....[36]....
        /*01a4*/ 	.word	0x000060d0


	//   ....[37]....
        /*01a8*/ 	.word	0x00006180


	//   ....[38]....
        /*01ac*/ 	.word	0x000061e0


	//   ....[39]....
        /*01b0*/ 	.word	0x00006210


	//   ....[40]....
        /*01b4*/ 	.word	0x00006230


	//   ....[41]....
        /*01b8*/ 	.word	0x00006260


	//   ....[42]....
        /*01bc*/ 	.word	0x000062e0


	//   ....[43]....
        /*01c0*/ 	.word	0x00006360


	//   ....[44]....
        /*01c4*/ 	.word	0x000064b0


	//   ....[45]....
        /*01c8*/ 	.word	0x00006a20


	//   ....[46]....
        /*01cc*/ 	.word	0x00007170


	//   ....[47]....
        /*01d0*/ 	.word	0x00007620


	//   ....[48]....
        /*01d4*/ 	.word	0x00007670


	//   ....[49]....
        /*01d8*/ 	.word	0x000076c0


	//   ....[50]....
        /*01dc*/ 	.word	0x000076f0


	//   ....[51]....
        /*01e0*/ 	.word	0x00007710


	//   ....[52]....
        /*01e4*/ 	.word	0x000077e0


	//   ....[53]....
        /*01e8*/ 	.word	0x00007820


	//   ....[54]....
        /*01ec*/ 	.word	0x00007870


	//   ....[55]....
        /*01f0*/ 	.word	0x000078a0


	//   ....[56]....
        /*01f4*/ 	.word	0x000078c0


	//----- nvinfo : EIATTR_VRC_CTA_INIT_COUNT
	.align		4
.L_2293:
        /*01f8*/ 	.byte	0x02, 0x4a
	.zero		1
	.zero		1


	//----- nvinfo : EIATTR_EXIT_INSTR_OFFSETS
	.align		4
        /*01fc*/ 	.byte	0x04, 0x1c
        /*01fe*/ 	.short	(.L_2295 - .L_2294)


	//   ....[0]....
.L_2294:
        /*0200*/ 	.word	0x00007960


	//   ....[1]....
        /*0204*/ 	.word	0x00007e00


	//----- nvinfo : EIATTR_MAX_THREADS
	.align		4
.L_2295:
        /*0208*/ 	.byte	0x04, 0x05
        /*020a*/ 	.short	(.L_2297 - .L_2296)
.L_2296:
        /*020c*/ 	.word	0x00000020
        /*0210*/ 	.word	0x00000001
        /*0214*/ 	.word	0x00000001


	//----- nvinfo : EIATTR_CRS_STACK_SIZE
	.align		4
.L_2297:
        /*0218*/ 	.byte	0x04, 0x1e
        /*021a*/ 	.short	(.L_2299 - .L_2298)
.L_2298:
        /*021c*/ 	.word	0x00000000


	//----- nvinfo : EIATTR_CBANK_PARAM_SIZE
	.align		4
.L_2299:
        /*0220*/ 	.byte	0x03, 0x19
        /*0222*/ 	.short	0x01f0


	//----- nvinfo : EIATTR_PARAM_CBANK
	.align		4
        /*0224*/ 	.byte	0x04, 0x0a
        /*0226*/ 	.short	(.L_2301 - .L_2300)
	.align		4
.L_2300:
        /*0228*/ 	.word	index@(.nv.constant0._Z25selective_scan_bwd_kernelI32Selective_Scan_bwd_kernel_traitsILi32ELi16ELb0ELb0ELb0ELb0ELb1EN3c108BFloat16EfEEv12SSMParamsBwd)
        /*022c*/ 	.short	0x0380
        /*022e*/ 	.short	0x01f0


	//----- nvinfo : EIATTR_SW_WAR
	.align		4
.L_2301:
        /*0230*/ 	.byte	0x04, 0x36
        /*0232*/ 	.short	(.L_2303 - .L_2302)
.L_2302:
        /*0234*/ 	.word	0x00000008
.L_2303:


//--------------------- .nv.info._Z25selective_scan_bwd_kernelI32Selective_Scan_bwd_kernel_traitsILi32ELi16ELb0ELb0ELb0ELb1ELb0EN3c108BFloat16EfEEv12SSMParamsBwd --------------------------
	.section	.nv.info._Z25selective_scan_bwd_kernelI32Selective_Scan_bwd_kernel_traitsILi32ELi16ELb0ELb0ELb0ELb1ELb0EN3c108BFloat16EfEEv12SSMParamsBwd,"",@"SHT_CUDA_INFO"
	.sectionflags	@""
	.align	4


	//----- nvinfo : EIATTR_CUDA_API_VERSION
	.align		4
        /*0000*/ 	.byte	0x04, 0x37
        /*0002*/ 	.short	(.L_2305 - .L_2304)
.L_2304:
        /*0004*/ 	.word	0x00000082


	//----- nvinfo : EIATTR_KPARAM_INFO
	.align		4
.L_2305:
        /*0008*/ 	.byte	0x04, 0x17
        /*000a*/ 	.short	(.L_2307 - .L_2306)
.L_2306:
        /*000c*/ 	.word	0x00000000
        /*0010*/ 	.short	0x0000
        /*0012*/ 	.short	0x0000
        /*0014*/ 	.byte	0x00, 0xf0, 0xc1, 0x07


	//----- nvinfo : EIATTR_SPARSE_MMA_MASK
	.align		4
.L_2307:
        /*0018*/ 	.byte	0x03, 0x50
        /*001a*/ 	.short	0x0000


	//----- nvinfo : EIATTR_MAXREG_COUNT
	.align		4
        /*001c*/ 	.byte	0x03, 0x1b
        /*001e*/ 	.short	0x00ff


	//----- nvinfo : EIATTR_NUM_BARRIERS
	.align		4
        /*0020*/ 	.byte	0x02, 0x4c
        /*0022*/ 	.byte	0x01
	.zero		1


	//----- nvinfo : EIATTR_MERCURY_ISA_VERSION
	.align		4
        /*0024*/ 	.byte	0x03, 0x5f
        /*0026*/ 	.short	0x0101


	//----- nvinfo : EIATTR_COOP_GROUP_MASK_REGIDS
	.align		4
        /*0028*/ 	.byte	0x04, 0x29
        /*002a*/ 	.short	(.L_2309 - .L_2308)


	//   ....[0]....
.L_2308:
        /*002c*/ 	.word	0xffffffff


	//   ....[1]....
        /*0030*/ 	.word	0xffffffff


	//   ....[2]....
        /*0034*/ 	.word	0xffffffff


	//   ....[3]....
        /*0038*/ 	.word	0xffffffff


	//   ....[4]....
        /*003c*/ 	.word	0xffffffff


	//   ....[5]....
        /*0040*/ 	.word	0xffffffff


	//   ....[6]....
        /*0044*/ 	.word	0xffffffff


	//   ....[7]....
        /*0048*/ 	.word	0xffffffff


	//   ....[8]....
        /*004c*/ 	.word	0xffffffff


	//   ....[9]....
        /*0050*/ 	.word	0xffffffff


	//   ....[10]....
        /*0054*/ 	.word	0xffffffff


	//   ....[11]....
        /*0058*/ 	.word	0xffffffff


	//   ....[12]....
        /*005c*/ 	.word	0xffffffff


	//   ....[13]....
        /*0060*/ 	.word	0xffffffff


	//   ....[14]....
        /*0064*/ 	.word	0xffffffff


	//   ....[15]....
        /*0068*/ 	.word	0xffffffff


	//   ....[16]....
        /*006c*/ 	.word	0xffffffff


	//   ....[17]....
        /*0070*/ 	.word	0xffffffff


	//   ....[18]....
        /*0074*/ 	.word	0xffffffff


	//   ....[19]....
        /*0078*/ 	.word	0xffffffff


	//   ....[20]....
        /*007c*/ 	.word	0xffffffff


	//   ....[21]....
        /*0080*/ 	.word	0xffffffff


	//   ....[22]....
        /*0084*/ 	.word	0xffffffff


	//   ....[23]....
        /*0088*/ 	.word	0xffffffff


	//   ....[24]....
        /*008c*/ 	.word	0xffffffff


	//   ....[25]....
        /*0090*/ 	.word	0xffffffff


	//   ....[26]....
        /*0094*/ 	.word	0xffffffff


	//   ....[27]....
        /*0098*/ 	.word	0xffffffff


	//   ....[28]....
        /*009c*/ 	.word	0xffffffff


	//   ....[29]....
        /*00a0*/ 	.word	0xffffffff


	//   ....[30]....
        /*00a4*/ 	.word	0xffffffff


	//   ....[31]....
        /*00a8*/ 	.word	0xffffffff


	//   ....[32]....
        /*00ac*/ 	.word	0xffffffff


	//   ....[33]....
        /*00b0*/ 	.word	0xffffffff


	//   ....[34]....
        /*00b4*/ 	.word	0xffffffff


	//   ....[35]....
        /*00b8*/ 	.word	0xffffffff


	//   ....[36]....
        /*00bc*/ 	.word	0xffffffff


	//   ....[37]....
        /*00c0*/ 	.word	0xffffffff


	//   ....[38]....
        /*00c4*/ 	.word	0xffffffff


	//   ....[39]....
        /*00c8*/ 	.word	0xffffffff


	//   ....[40]....
        /*00cc*/ 	.word	0xffffffff


	//   ....[41]....
        /*00d0*/ 	.word	0xffffffff


	//   ....[42]....
        /*00d4*/ 	.word	0xffffffff


	//   ....[43]....
        /*00d8*/ 	.word	0xffffffff


	//   ....[44]....
        /*00dc*/ 	.word	0xffffffff


	//   ....[45]....
        /*00e0*/ 	.word	0xffffffff


	//   ....[46]....
        /*00e4*/ 	.word	0xffffffff


	//   ....[47]....
        /*00e8*/ 	.word	0xffffffff


	//   ....[48]....
        /*00ec*/ 	.word	0xffffffff


	//   ....[49]....
        /*00f0*/ 	.word	0xffffffff


	//   ....[50]....
        /*00f4*/ 	.word	0xffffffff


	//   ....[51]....
        /*00f8*/ 	.word	0xffffffff


	//   ....[52]....
        /*00fc*/ 	.word	0xffffffff


	//   ....[53]....
        /*0100*/ 	.word	0xffffffff


	//----- nvinfo : EIATTR_COOP_GROUP_INSTR_OFFSETS
	.align		4
.L_2309:
        /*0104*/ 	.byte	0x04, 0x28
        /*0106*/ 	.short	(.L_2311 - .L_2310)


	//   ....[0]....
.L_2310:
        /*0108*/ 	.word	0x00001070


	//   ....[1]....
        /*010c*/ 	.word	0x000015b0


	//   ....[2]....
        /*0110*/ 	.word	0x00001a40


	//   ....[3]....
        /*0114*/ 	.word	0x00004ed0


	//   ....[4]....
        /*0118*/ 	.word	0x00004f10


	//   ....[5]....
        /*011c*/ 	.word	0x00004f80


	//   ....[6]....
        /*0120*/ 	.word	0x00005010


	//   ....[7]....
        /*0124*/ 	.word	0x00005030


	//   ....[8]....
        /*0128*/ 	.word	0x00005040


	//   ....[9]....
        /*012c*/ 	.word	0x00005070


	//   ....[10]....
        /*0130*/ 	.word	0x000050a0


	//   ....[11]....
        /*0134*/ 	.word	0x000050e0


	//   ....[12]....
        /*0138*/ 	.word	0x00005100


	//   ....[13]....
        /*013c*/ 	.word	0x00005130


	//   ....[14]....
        /*0140*/ 	.word	0x00005150


	//   ....[15]....
        /*0144*/ 	.word	0x00005190


	//   ....[16]....
        /*0148*/ 	.word	0x000051c0


	//   ....[17]....
        /*014c*/ 	.word	0x00005220


	//   ....[18]....
        /*0150*/ 	.word	0x00005260


	//   ....[19]....
        /*0154*/ 	.word	0x00005280


	//   ....[20]....
        /*0158*/ 	.word	0x000052b0


	//   ....[21]....
        /*015c*/ 	.word	0x00005300


	//   ....[22]....
        /*0160*/ 	.word	0x00005320


	//   ....[23]....
        /*0164*/ 	.word	0x00005330


	//   ....[24]....
        /*0168*/ 	.word	0x00005350


	//   ....[25]....
        /*016c*/ 	.word	0x00005370


	//   ....[26]....
        /*0170*/ 	.word	0x00005390


	//   ....[27]....
        /*0174*/ 	.word	0x000053b0


	//   ....[28]....
        /*0178*/ 	.word	0x000053f0


	//   ....[29]....
        /*017c*/ 	.word	0x00005400


	//   ....[30]....
        /*0180*/ 	.word	0x00005550


	//   ....[31]....
        /*0184*/ 	.word	0x00005a80


	//   ....[32]....
        /*0188*/ 	.word	0x00005c50


	//   ....[33]....
        /*018c*/ 	.word	0x00005c90


	//   ....[34]....
        /*0190*/ 	.word	0x00005e20


	//   ....[35]....
        /*0194*/ 	.word	0x00005e60


	//   ....[36]....
        /*0198*/ 	.word	0x00005ff0


	//   ....[37]....
        /*019c*/ 	.word	0x00006030


	//   ....[38]....
        /*01a0*/ 	.word	0x00006090


	//   ....[39]....
        /*01a4*/ 	.word	0x000060b0


	//   ....[40]....
        /*01a8*/ 	.word	0x000060f0


	//   ....[41]....
        /*01ac*/ 	.word	0x00006760


	//   ....[42]....
        /*01b0*/ 	.word	0x00007020


	//   ....[43]....
        /*01b4*/ 	.word	0x00007880


	//   ....[44]....
        /*01b8*/ 	.word	0x00007e70


	//   ....[45]....
        /*01bc*/ 	.word	0x00007ec0


	//   ....[46]....
        /*01c0*/ 	.word	0x00007f10


	//   ....[47]....
        /*01c4*/ 	.word	0x00007f40


	//   ....[48]....
        /*01c8*/ 	.word	0x00007f60


	//   ....[49]....
        /*01cc*/ 	.word	0x00008030


	//   ....[50]....
        /*01d0*/ 	.word	0x00008070


	//   ....[51]....
        /*01d4*/ 	.word	0x000080c0


	//   ....[52]....
        /*01d8*/ 	.word	0x000080f0


	//   ....[53]....
        /*01dc*/ 	.word	0x00008110


	//----- nvinfo : EIATTR_VRC_CTA_INIT_COUNT
	.align		4
.L_2311:
        /*01e0*/ 	.byte	0x02, 0x4a
	.zero		1
	.zero		1


	//----- nvinfo : EIATTR_EXIT_INSTR_OFFSETS
	.align		4
        /*01e4*/ 	.byte	0x04, 0x1c
        /*01e6*/ 	.short	(.L_2313 - .L_2312)


	//   ....[0]....
.L_2312:
        /*01e8*/ 	.word	0x000081b0


	//   ....[1]....
        /*01ec*/ 	.word	0x00008640


	//----- nvinfo : EIATTR_MAX_THREADS
	.align		4
.L_2313:
        /*01f0*/ 	.byte	0x04, 0x05
        /*01f2*/ 	.short	(.L_2315 - .L_2314)
.L_2314:
        /*01f4*/ 	.word	0x00000020
        /*01f8*/ 	.word	0x00000001
        /*01fc*/ 	.word	0x00000001


	//----- nvinfo : EIATTR_CRS_STACK_SIZE
	.align		4
.L_2315:
        /*0200*/ 	.byte	0x04, 0x1e
        /*0202*/ 	.short	(.L_2317 - .L_2316)
.L_2316:
        /*0204*/ 	.word	0x00000000


	//----- nvinfo : EIATTR_CBANK_PARAM_SIZE
	.align		4
.L_2317:
        /*0208*/ 	.byte	0x03, 0x19
        /*020a*/ 	.short	0x01f0


	//----- nvinfo : EIATTR_PARAM_CBANK
	.align		4
        /*020c*/ 	.byte	0x04, 0x0a
        /*020e*/ 	.short	(.L_2319 - .L_2318)
	.align		4
.L_2318:
        /*0210*/ 	.word	index@(.nv.constant0._Z25selective_scan_bwd_kernelI32Selective_Scan_bwd_kernel_traitsILi32ELi16ELb0ELb0ELb0ELb1ELb0EN3c108BFloat16EfEEv12SSMParamsBwd)
        /*0214*/ 	.short	0x0380
        /*0216*/ 	.short	0x01f0


	//----- nvinfo : EIATTR_SW_WAR
	.align		4
.L_2319:
        /*0218*/ 	.byte	0x04, 0x36
        /*021a*/ 	.short	(.L_2321 - .L_2320)
.L_2320:
        /*021c*/ 	.word	0x00000008
.L_2321:


//--------------------- .nv.info._Z25selective_scan_bwd_kernelI32Selective_Scan_bwd_kernel_traitsILi32ELi16ELb0ELb0ELb0ELb1ELb1EN3c108BFloat16EfEEv12SSMParamsBwd --------------------------
	.section	.nv.info._Z25selective_scan_bwd_kernelI32Selective_Scan_bwd_kernel_traitsILi32ELi16ELb0ELb0ELb0ELb1ELb1EN3c108BFloat16EfEEv12SSMParamsBwd,"",@"SHT_CUDA_INFO"
	.sectionflags	@""
	.align	4


	//----- nvinfo : EIATTR_CUDA_API_VERSION
	.align		4
        /*0000*/ 	.byte	0x04, 0x37
        /*0002*/ 	.short	(.L_2323 - .L_2322)
.L_2322:
        /*0004*/ 	.word	0x00000082


	//----- nvinfo : EIATTR_KPARAM_INFO
	.align		4
.L_2323:
        /*0008*/ 	.byte	0x04, 0x17
        /*000a*/ 	.short	(.L_2325 - .L_2324)
.L_2324:
        /*000c*/ 	.word	0x00000000
        /*0010*/ 	.short	0x0000
        /*0012*/ 	.short	0x0000
        /*0014*/ 	.byte	0x00, 0xf0, 0xc1, 0x07


	//----- nvinfo : EIATTR_SPARSE_MMA_MASK
	.align		4
.L_2325:
        /*0018*/ 	.byte	0x03, 0x50
        /*001a*/ 	.short	0x0000


	//----- nvinfo : EIATTR_MAXREG_COUNT
	.align		4
        /*001c*/ 	.byte	0x03, 0x1b
        /*001e*/ 	.short	0x00ff


	//----- nvinfo : EIATTR_NUM_BARRIERS
	.align		4
        /*0020*/ 	.byte	0x02, 0x4c
        /*0022*/ 	.byte	0x01
	.zero		1


	//----- nvinfo : EIATTR_MERCURY_ISA_VERSION
	.align		4
        /*0024*/ 	.byte	0x03, 0x5f
        /*0026*/ 	.short	0x0101


	//----- nvinfo : EIATTR_COOP_GROUP_MASK_REGIDS
	.align		4
        /*0028*/ 	.byte	0x04, 0x29
        /*002a*/ 	.short	(.L_2327 - .L_2326)


	//   ....[0]....
.L_2326:
        /*002c*/ 	.word	0xffffffff


	//   ....[1]....
        /*0030*/ 	.word	0xffffffff


	//   ....[2]....
        /*0034*/ 	.word	0xffffffff


	//   ....[3]....
        /*0038*/ 	.word	0xffffffff


	//   ....[4]....
        /*003c*/ 	.word	0xffffffff


	//   ....[5]....
        /*0040*/ 	.word	0xffffffff


	//   ....[6]....
        /*0044*/ 	.word	0xffffffff


	//   ....[7]....
        /*0048*/ 	.word	0xffffffff


	//   ....[8]....
        /*004c*/ 	.word	0xffffffff


	//   ....[9]....
        /*0050*/ 	.word	0xffffffff


	//   ....[10]....
        /*0054*/ 	.word	0xffffffff


	//   ....[11]....
        /*0058*/ 	.word	0xffffffff


	//   ....[12]....
        /*005c*/ 	.word	0xffffffff


	//   ....[13]....
        /*0060*/ 	.word	0xffffffff


	//   ....[14]....
        /*0064*/ 	.word	0xffffffff


	//   ....[15]....
        /*0068*/ 	.word	0xffffffff


	//   ....[16]....
        /*006c*/ 	.word	0xffffffff


	//   ....[17]....
        /*0070*/ 	.word	0xffffffff


	//   ....[18]....
        /*0074*/ 	.word	0xffffffff


	//   ....[19]....
        /*0078*/ 	.word	0xffffffff


	//   ....[20]....
        /*007c*/ 	.word	0xffffffff


	//   ....[21]....
        /*0080*/ 	.word	0xffffffff


	//   ....[22]....
        /*0084*/ 	.word	0xffffffff


	//   ....[23]....
        /*0088*/ 	.word	0xffffffff


	//   ....[24]....
        /*008c*/ 	.word	0xffffffff


	//   ....[25]....
        /*0090*/ 	.word	0xffffffff


	//   ....[26]....
        /*0094*/ 	.word	0xffffffff


	//   ....[27]....
        /*0098*/ 	.word	0xffffffff


	//   ....[28]....
        /*009c*/ 	.word	0xffffffff


	//   ....[29]....
        /*00a0*/ 	.word	0xffffffff


	//   ....[30]....
        /*00a4*/ 	.word	0xffffffff


	//   ....[31]....
        /*00a8*/ 	.word	0xffffffff


	//   ....[32]....
        /*00ac*/ 	.word	0xffffffff


	//   ....[33]....
        /*00b0*/ 	.word	0xffffffff


	//   ....[34]....
        /*00b4*/ 	.word	0xffffffff


	//   ....[35]....
        /*00b8*/ 	.word	0xffffffff


	//   ....[36]....
        /*00bc*/ 	.word	0xffffffff


	//   ....[37]....
        /*00c0*/ 	.word	0xffffffff


	//   ....[38]....
        /*00c4*/ 	.word	0xffffffff


	//   ....[39]....
        /*00c8*/ 	.word	0xffffffff


	//   ....[40]....
        /*00cc*/ 	.word	0xffffffff


	//   ....[41]....
        /*00d0*/ 	.word	0xffffffff


	//   ....[42]....
        /*00d4*/ 	.word	0xffffffff


	//   ....[43]....
        /*00d8*/ 	.word	0xffffffff


	//   ....[44]....
        /*00dc*/ 	.word	0xffffffff


	//   ....[45]....
        /*00e0*/ 	.word	0xffffffff


	//   ....[46]....
        /*00e4*/ 	.word	0xffffffff


	//   ....[47]....
        /*00e8*/ 	.word	0xffffffff


	//   ....[48]....
        /*00ec*/ 	.word	0xffffffff


	//   ....[49]....
        /*00f0*/ 	.word	0xffffffff


	//   ....[50]....
        /*00f4*/ 	.word	0xffffffff


	//   ....[51]....
        /*00f8*/ 	.word	0xffffffff


	//   ....[52]....
        /*00fc*/ 	.word	0xffffffff


	//   ....[53]....
        /*0100*/ 	.word	0xffffffff


	//   ....[54]....
        /*0104*/ 	.word	0xffffffff


	//   ....[55]....
        /*0108*/ 	.word	0xffffffff


	//   ....[56]....
        /*010c*/ 	.word	0xffffffff


	//   ....[57]....
        /*0110*/ 	.word	0xffffffff


	//----- nvinfo : EIATTR_COOP_GROUP_INSTR_OFFSETS
	.align		4
.L_2327:
        /*0114*/ 	.byte	0x04, 0x28
        /*0116*/ 	.short	(.L_2329 - .L_2328)


	//   ....[0]....
.L_2328:
        /*0118*/ 	.word	0x000011a0


	//   ....[1]....
        /*011c*/ 	.word	0x00001760


	//   ....[2]....
        /*0120*/ 	.word	0x00001e20


	//   ....[3]....
        /*0124*/ 	.word	0x000048c0


	//   ....[4]....
        /*0128*/ 	.word	0x00004ff0


	//   ....[5]....
        /*012c*/ 	.word	0x00005c90


	//   ....[6]....
        /*0130*/ 	.word	0x00006660


	//   ....[7]....
        /*0134*/ 	.word	0x00007910


	//   ....[8]....
        /*0138*/ 	.word	0x00007940


	//   ....[9]....
        /*013c*/ 	.word	0x000079b0


	//   ....[10]....
        /*0140*/ 	.word	0x00007a40


	//   ....[11]....
        /*0144*/ 	.word	0x00007a60


	//   ....[12]....
        /*0148*/ 	.word	0x00007a70


	//   ....[13]....
        /*014c*/ 	.word	0x00007aa0


	//   ....[14]....
        /*0150*/ 	.word	0x00007ad0


	//   ....[15]....
        /*0154*/ 	.word	0x00007b10


	//   ....[16]....
        /*0158*/ 	.word	0x00007b30


	//   ....[17]....
        /*015c*/ 	.word	0x00007b60


	//   ....[18]....
        /*0160*/ 	.word	0x00007b80


	//   ....[19]....
        /*0164*/ 	.word	0x00007bf0


	//   ....[20]....
        /*0168*/ 	.word	0x00007c10


	//   ....[21]....
        /*016c*/ 	.word	0x00007c60


	//   ....[22]....
        /*0170*/ 	.word	0x00007c90


	//   ....[23]....
        /*0174*/ 	.word	0x00007cd0


	//   ....[24]....
        /*0178*/ 	.word	0x00007cf0


	//   ....[25]....
        /*017c*/ 	.word	0x00007d30


	//   ....[26]....
        /*0180*/ 	.word	0x00007d50


	//   ....[27]....
        /*0184*/ 	.word	0x00007d70


	//   ....[28]....
        /*0188*/ 	.word	0x00007d90


	//   ....[29]....
        /*018c*/ 	.word	0x00007db0


	//   ....[30]....
        /*0190*/ 	.word	0x00007dd0


	//   ....[31]....
        /*0194*/ 	.word	0x00007df0


	//   ....[32]....
        /*0198*/ 	.word	0x00007e20


	//   ....[33]....
        /*019c*/ 	.word	0x00007e40


	//   ....[34]....
        /*01a0*/ 	.word	0x00007f60


	//   ....[35]....
        /*01a4*/ 	.word	0x000083b0


	//   ....[36]....
        /*01a8*/ 	.word	0x00008580


	//   ....[37]....
        /*01ac*/ 	.word	0x00008660


	//   ....[38]....
        /*01b0*/ 	.word	0x00008750


	//   ....[39]....
        /*01b4*/ 	.word	0x00008790


	//   ....[40]....
        /*01b8*/ 	.word	0x000087b0


	//   ....[41]....
        /*01bc*/ 	.word	0x000087e0


	//   ....[42]....
        /*01c0*/ 	.word	0x00008860


	//   ....[43]....
        /*01c4*/ 	.word	0x000088c0


	//   ....[44]....
        /*01c8*/ 	.word	0x000089f0


	//   ....[45]....
        /*01cc*/ 	.word	0x00009160


	//   ....[46]....
        /*01d0*/ 	.word	0x00009a60


	//   ....[47]....
        /*01d4*/ 	.word	0x0000a2a0


	//   ....[48]....
        /*01d8*/ 	.word	0x0000a870


	//   ....[49]....
        /*01dc*/ 	.word	0x0000a8c0


	//   ....[50]....
        /*01e0*/ 	.word	0x0000a910


	//   ....[51]....
        /*01e4*/ 	.word	0x0000a940


	//   ....[52]....
        /*01e8*/ 	.word	0x0000a960


	//   ....[53]....
        /*01ec*/ 	.word	0x0000aa80


	//   ....[54]....
        /*01f0*/ 	.word	0x0000aac0


	//   ....[55]....
        /*01f4*/ 	.word	0x0000ab10


	//   ....[56]....
        /*01f8*/ 	.word	0x0000ab40


	//   ....[57]....
        /*01fc*/ 	.word	0x0000ab60


	//----- nvinfo : EIATTR_VRC_CTA_INIT_COUNT
	.align		4
.L_2329:
        /*0200*/ 	.byte	0x02, 0x4a
	.zero		1
	.zero		1


	//----- nvinfo : EIATTR_EXIT_INSTR_OFFSETS
	.align		4
        /*0204*/ 	.byte	0x04, 0x1c
        /*0206*/ 	.short	(.L_2331 - .L_2330)


	//   ....[0]....
.L_2330:
        /*0208*/ 	.word	0x0000ac20


	//   ....[1]....
        /*020c*/ 	.word	0x0000b110


	//----- nvinfo : EIATTR_MAX_THREADS
	.align		4
.L_2331:
        /*0210*/ 	.byte	0x04, 0x05
        /*0212*/ 	.short	(.L_2333 - .L_2332)
.L_2332:
        /*0214*/ 	.word	0x00000020
        /*0218*/ 	.word	0x00000001
        /*021c*/ 	.word	0x00000001


	//----- nvinfo : EIATTR_CRS_STACK_SIZE
	.align		4
.L_2333:
        /*0220*/ 	.byte	0x04, 0x1e
        /*0222*/ 	.short	(.L_2335 - .L_2334)
.L_2334:
        /*0224*/ 	.word	0x00000000


	//----- nvinfo : EIATTR_CBANK_PARAM_SIZE
	.align		4
.L_2335:
        /*0228*/ 	.byte	0x03, 0x19
        /*022a*/ 	.short	0x01f0


	//----- nvinfo : EIATTR_PARAM_CBANK
	.align		4
        /*022c*/ 	.byte	0x04, 0x0a
        /*022e*/ 	.short	(.L_2337 - .L_2336)
	.align		4
.L_2336:
        /*0230*/ 	.word	index@(.nv.constant0._Z25selective_scan_bwd_kernelI32Selective_Scan_bwd_kernel_traitsILi32ELi16ELb0ELb0ELb0ELb1ELb1EN3c108BFloat16EfEEv12SSMParamsBwd)
        /*0234*/ 	.short	0x0380
        /*0236*/ 	.short	0x01f0


	//----- nvinfo : EIATTR_SW_WAR
	.align		4
.L_2337:
        /*0238*/ 	.byte	0x04, 0x36
        /*023a*/ 	.short	(.L_2339 - .L_2338)
.L_2338:
        /*023c*/ 	.word	0x00000008
.L_2339:


//--------------------- .nv.info._Z25selective_scan_bwd_kernelI32Selective_Scan_bwd_kernel_traitsILi32ELi16ELb0ELb0ELb1ELb0ELb0EN3c108BFloat16EfEEv12SSMParamsBwd --------------------------
	.section	.nv.info._Z25selective_scan_bwd_kernelI32Selective_Scan_bwd_kernel_traitsILi32ELi16ELb0ELb0ELb1ELb0ELb0EN3c108BFloat16EfEEv12SSMParamsBwd,"",@"SHT_CUDA_INFO"
	.sectionflags	@""
	.align	4


	//----- nvinfo : EIATTR_CUDA_API_VERSION
	.align		4
        /*0000*/ 	.byte	0x04, 0x37
        /*0002*/ 	.short	(.L_2341 - .L_2340)
.L_2340:
        /*0004*/ 	.word	0x00000082


	//----- nvinfo : EIATTR_KPARAM_INFO
	.align		4
.L_2341:
        /*0008*/ 	.byte	0x04, 0x17
        /*000a*/ 	.short	(.L_2343 - .L_2342)
.L_2342:
        /*000c*/ 	.word	0x00000000
        /*0010*/ 	.short	0x0000
        /*0012*/ 	.short	0x0000
        /*0014*/ 	.byte	0x00, 0xf0, 0xc1, 0x07


	//----- nvinfo : EIATTR_SPARSE_MMA_MASK
	.align		4
.L_2343:
        /*0018*/ 	.byte	0x03, 0x50
        /*001a*/ 	.short	0x0000


	//----- nvinfo : EIATTR_MAXREG_COUNT
	.align		4
        /*001c*/ 	.byte	0x03, 0x1b
        /*001e*/ 	.short	0x00ff


	//----- nvinfo : EIATTR_NUM_BARRIERS
	.align		4
        /*0020*/ 	.byte	0x02, 0x4c
        /*0022*/ 	.byte	0x01
	.zero		1


	//----- nvinfo : EIATTR_MERCURY_ISA_VERSION
	.align		4
        /*0024*/ 	.byte	0x03, 0x5f
        /*0026*/ 	.short	0x0101


	//----- nvinfo : EIATTR_INT_WARP_WIDE_INSTR_OFFSETS
	.align		4
        /*0028*/ 	.byte	0x04, 0x31
        /*002a*/ 	.short	(.L_2345 - .L_2344)


	//   ....[0]....
.L_2344:
        /*002c*/ 	.word	0x00003360


	//----- nvinfo : EIATTR_COOP_GROUP_MASK_REGIDS
	.align		4
.L_2345:
        /*0030*/ 	.byte	0x04, 0x29
        /*0032*/ 	.short	(.L_2347 - .L_2346)


	//   ....[0]....
.L_2346:
        /*0034*/ 	.word	0xffffffff


	//   ....[1]....
        /*0038*/ 	.word	0xffffffff


	//   ....[2]....
        /*003c*/ 	.word	0xffffffff


	//   ....[3]....
        /*0040*/ 	.word	0xffffffff


	//   ....[4]....
        /*0044*/ 	.word	0xffffffff


	//   ....[5]....
        /*0048*/ 	.word	0xffffffff


	//   ....[6]....
        /*004c*/ 	.word	0xffffffff


	//   ....[7]....
        /*0050*/ 	.word	0xffffffff


	//   ....[8]....
        /*0054*/ 	.word	0xffffffff


	//   ....[9]....
        /*0058*/ 	.word	0xffffffff


	//   ....[10]....
        /*005c*/ 	.word	0xffffffff


	//   ....[11]....
        /*0060*/ 	.word	0xffffffff


	//   ....[12]....
        /*0064*/ 	.word	0xffffffff


	//   ....[13]....
        /*0068*/ 	.word	0xffffffff


	//   ....[14]....
        /*006c*/ 	.word	0xffffffff


	//   ....[15]....
        /*0070*/ 	.word	0xffffffff


	//   ....[16]....
        /*0074*/ 	.word	0xffffffff


	//   ....[17]....
        /*0078*/ 	.word	0xffffffff


	//   ....[18]....
        /*007c*/ 	.word	0xffffffff


	//   ....[19]....
        /*0080*/ 	.word	0xffffffff


	//   ....[20]....
        /*0084*/ 	.word	0xffffffff


	//   ....[21]....
        /*0088*/ 	.word	0xffffffff


	//   ....[22]....
        /*008c*/ 	.word	0xffffffff


	//   ....[23]....
        /*0090*/ 	.word	0xffffffff


	//   ....[24]....
        /*0094*/ 	.word	0xffffffff


	//   ....[25]....
        /*0098*/ 	.word	0xffffffff


	//   ....[26]....
        /*009c*/ 	.word	0xffffffff


	//   ....[27]....
        /*00a0*/ 	.word	0xffffffff


	//   ....[28]....
        /*00a4*/ 	.word	0xffffffff


	//   ....[29]....
        /*00a8*/ 	.word	0xffffffff


	//   ....[30]....
        /*00ac*/ 	.word	0xffffffff


	//   ....[31]....
        /*00b0*/ 	.word	0xffffffff


	//   ....[32]....
        /*00b4*/ 	.word	0xffffffff


	//   ....[33]....
        /*00b8*/ 	.word	0xffffffff


	//   ....[34]....
        /*00bc*/ 	.word	0xffffffff


	//   ....[35]....
        /*00c0*/ 	.word	0xffffffff


	//   ....[36]....
        /*00c4*/ 	.word	0xffffffff


	//   ....[37]....
        /*00c8*/ 	.word	0xffffffff


	//   ....[38]....
        /*00cc*/ 	.word	0xffffffff


	//   ....[39]....
        /*00d0*/ 	.word	0xffffffff


	//   ....[40]....
        /*00d4*/ 	.word	0xffffffff


	//   ....[41]....
        /*00d8*/ 	.word	0xffffffff


	//   ....[42]....
        /*00dc*/ 	.word	0xffffffff


	//   ....[43]....
        /*00e0*/ 	.word	0xffffffff


	//   ....[44]....
        /*00e4*/ 	.word	0xffffffff


	//   ....[45]....
        /*00e8*/ 	.word	0xffffffff


	//   ....[46]....
        /*00ec*/ 	.word	0xffffffff


	//   ....[47]....
        /*00f0*/ 	.word	0xffffffff


	//   ....[48]....
        /*00f4*/ 	.word	0xffffffff


	//   ....[49]....
        /*00f8*/ 	.word	0xffffffff


	//   ....[50]....
        /*00fc*/ 	.word	0xffffffff


	//   ....[51]....
        /*0100*/ 	.word	0xffffffff


	//   ....[52]....
        /*0104*/ 	.word	0xffffffff


	//   ....[53]....
        /*0108*/ 	.word	0xffffffff


	//----- nvinfo : EIATTR_COOP_GROUP_INSTR_OFFSETS
	.align		4
.L_2347:
        /*010c*/ 	.byte	0x04, 0x28
        /*010e*/ 	.short	(.L_2349 - .L_2348)


	//   ....[0]....
.L_2348:
        /*0110*/ 	.word	0x000014c0


	//   ....[1]....
        /*0114*/ 	.word	0x00001a30


	//   ....[2]....
        /*0118*/ 	.word	0x00001f50


	//   ....[3]....
        /*011c*/ 	.word	0x00002e00


	//   ....[4]....
        /*0120*/ 	.word	0x000037f0


	//   ....[5]....
        /*0124*/ 	.word	0x00003850


	//   ....[6]....
        /*0128*/ 	.word	0x000038e0


	//   ....[7]....
        /*012c*/ 	.word	0x00003900


	//   ....[8]....
        /*0130*/ 	.word	0x00003970


	//   ....[9]....
        /*0134*/ 	.word	0x00003b40


	//   ....[10]....
        /*0138*/ 	.word	0x00003b80


	//   ....[11]....
        /*013c*/ 	.word	0x00003c00


	//   ....[12]....
        /*0140*/ 	.word	0x00003c40


	//   ....[13]....
        /*0144*/ 	.word	0x00003c60


	//   ....[14]....
        /*0148*/ 	.word	0x00003ca0


	//   ....[15]....
        /*014c*/ 	.word	0x00003cb0


	//   ....[16]....
        /*0150*/ 	.word	0x00003d00


	//   ....[17]....
        /*0154*/ 	.word	0x00003d30


	//   ....[18]....
        /*0158*/ 	.word	0x00003d50


	//   ....[19]....
        /*015c*/ 	.word	0x00003d70


	//   ....[20]....
        /*0160*/ 	.word	0x00003da0


	//   ....[21]....
        /*0164*/ 	.word	0x00003dc0


	//   ....[22]....
        /*0168*/ 	.word	0x00003e00


	//   ....[23]....
        /*016c*/ 	.word	0x00003e40


	//   ....[24]....
        /*0170*/ 	.word	0x00003e60


	//   ....[25]....
        /*0174*/ 	.word	0x00003f10


	//   ....[26]....
        /*0178*/ 	.word	0x00003f50


	//   ....[27]....
        /*017c*/ 	.word	0x000040d0


	//   ....[28]....
        /*0180*/ 	.word	0x00004130


	//   ....[29]....
        /*0184*/ 	.word	0x00004170


	//   ....[30]....
        /*0188*/ 	.word	0x000041b0


	//   ....[31]....
        /*018c*/ 	.word	0x000041f0


	//   ....[32]....
        /*0190*/ 	.word	0x00005150


	//   ....[33]....
        /*0194*/ 	.word	0x00005190


	//   ....[34]....
        /*0198*/ 	.word	0x00005320


	//   ....[35]....
        /*019c*/ 	.word	0x00005360


	//   ....[36]....
        /*01a0*/ 	.word	0x00005440


	//   ....[37]....
        /*01a4*/ 	.word	0x00005480


	//   ....[38]....
        /*01a8*/ 	.word	0x000055f0


	//   ....[39]....
        /*01ac*/ 	.word	0x00005630


	//   ....[40]....
        /*01b0*/ 	.word	0x000057b0


	//   ....[41]....
        /*01b4*/ 	.word	0x000057d0


	//   ....[42]....
        /*01b8*/ 	.word	0x00005c70


	//   ....[43]....
        /*01bc*/ 	.word	0x000063d0


	//   ....[44]....
        /*01c0*/ 	.word	0x00006800


	//   ....[45]....
        /*01c4*/ 	.word	0x00006850


	//   ....[46]....
        /*01c8*/ 	.word	0x000068a0


	//   ....[47]....
        /*01cc*/ 	.word	0x000068d0


	//   ....[48]....
        /*01d0*/ 	.word	0x000068f0


	//   ....[49]....
        /*01d4*/ 	.word	0x00006a10


	//   ....[50]....
        /*01d8*/ 	.word	0x00006a50


	//   ....[51]....
        /*01dc*/ 	.word	0x00006aa0


	//   ....[52]....
        /*01e0*/ 	.word	0x00006ad0


	//   ....[53]....
        /*01e4*/ 	.word	0x00006af0


	//----- nvinfo : EIATTR_VRC_CTA_INIT_COUNT
	.align		4
.L_2349:
        /*01e8*/ 	.byte	0x02, 0x4a
	.zero		1
	.zero		1


	//----- nvinfo : EIATTR_EXIT_INSTR_OFFSETS
	.align		4
        /*01ec*/ 	.byte	0x04, 0x1c
        /*01ee*/ 	.short	(.L_2351 - .L_2350)


	//   ....[0]....
.L_2350:
        /*01f0*/ 	.word	0x00006bb0


	//   ....[1]....
        /*01f4*/ 	.word	0x00006e40


	//----- nvinfo : EIATTR_MAX_THREADS
	.align		4
.L_2351:
        /*01f8*/ 	.byte	0x04, 0x05
        /*01fa*/ 	.short	(.L_2353 - .L_2352)
.L_2352:
        /*01fc*/ 	.word	0x00000020
        /*0200*/ 	.word	0x00000001
        /*0204*/ 	.word	0x00000001


	//----- nvinfo : EIATTR_CRS_STACK_SIZE
	.align		4
.L_2353:
        /*0208*/ 	.byte	0x04, 0x1e
        /*020a*/ 	.short	(.L_2355 - .L_2354)
.L_2354:
        /*020c*/ 	.word	0x00000000


	//----- nvinfo : EIATTR_CBANK_PARAM_SIZE
	.align		4
.L_2355:
        /*0210*/ 	.byte	0x03, 0x19
        /*0212*/ 	.short	0x01f0


	//----- nvinfo : EIATTR_PARAM_CBANK
	.align		4
        /*0214*/ 	.byte	0x04, 0x0a
        /*0216*/ 	.short	(.L_2357 - .L_2356)
	.align		4
.L_2356:
        /*0218*/ 	.word	index@(.nv.constant0._Z25selective_scan_bwd_kernelI32Selective_Scan_bwd_kernel_traitsILi32ELi16ELb0ELb0ELb1ELb0ELb0EN3c108BFloat16EfEEv12SSMParamsBwd)
        /*021c*/ 	.short	0x0380
        /*021e*/ 	.short	0x01f0


	//----- nvinfo : EIATTR_SW_WAR
	.align		4
.L_2357:
        /*0220*/ 	.byte	0x04, 0x36
        /*0222*/ 	.short	(.L_2359 - .L_2358)
.L_2358:
        /*0224*/ 	.word	0x00000008
.L_2359:


//--------------------- .nv.info._Z25selective_scan_bwd_kernelI32Selective_Scan_bwd_kernel_traitsILi32ELi16ELb0ELb0ELb1ELb0ELb1EN3c108BFloat16EfEEv12SSMParamsBwd --------------------------
	.section	.nv.info._Z25selective_scan_bwd_kernelI32Selective_Scan_bwd_kernel_traitsILi32ELi16ELb0ELb0ELb1ELb0ELb1EN3c108BFloat16EfEEv12SSMParamsBwd,"",@"SHT_CUDA_INFO"
	.sectionflags	@""
	.align	4


	//----- nvinfo : EIATTR_CUDA_API_VERSION
	.align		4
        /*0000*/ 	.byte	0x04, 0x37
        /*0002*/ 	.short	(.L_2361 - .L_2360)
.L_2360:
        /*0004*/ 	.word	0x00000082


	//----- nvinfo : EIATTR_KPARAM_INFO
	.align		4
.L_2361:
        /*0008*/ 	.byte	0x04, 0x17
        /*000a*/ 	.short	(.L_2363 - .L_2362)
.L_2362:
        /*000c*/ 	.word	0x00000000
        /*0010*/ 	.short	0x0000
        /*0012*/ 	.short	0x0000
        /*0014*/ 	.byte	0x00, 0xf0, 0xc1, 0x07


	//----- nvinfo : EIATTR_SPARSE_MMA_MASK
	.align		4
.L_2363:
        /*0018*/ 	.byte	0x03, 0x50
        /*001a*/ 	.short	0x0000


	//----- nvinfo : EIATTR_MAXREG_COUNT
	.align		4
        /*001c*/ 	.byte	0x03, 0x1b
        /*001e*/ 	.short	0x00ff


	//----- nvinfo : EIATTR_NUM_BARRIERS
	.align		4
        /*0020*/ 	.byte	0x02, 0x4c
        /*0022*/ 	.byte	0x01
	.zero		1


	//----- nvinfo : EIATTR_MERCURY_ISA_VERSION
	.align		4
        /*0024*/ 	.byte	0x03, 0x5f
        /*0026*/ 	.short	0x0101


	//----- nvinfo : EIATTR_INT_WARP_WIDE_INSTR_OFFSETS
	.align		4
        /*0028*/ 	.byte	0x04, 0x31
        /*002a*/ 	.short	(.L_2365 - .L_2364)


	//   ....[0]....
.L_2364:
        /*002c*/ 	.word	0x000059c0


	//----- nvinfo : EIATTR_COOP_GROUP_MASK_REGIDS
	.align		4
.L_2365:
        /*0030*/ 	.byte	0x04, 0x29
        /*0032*/ 	.short	(.L_2367 - .L_2366)


	//   ....[0]....
.L_2366:
        /*0034*/ 	.word	0xffffffff


	//   ....[1]....
        /*0038*/ 	.word	0xffffffff


	//   ....[2]....
        /*003c*/ 	.word	0xffffffff


	//   ....[3]....
        /*0040*/ 	.word	0xffffffff


	//   ....[4]....
        /*0044*/ 	.word	0xffffffff


	//   ....[5]....
        /*0048*/ 	.word	0xffffffff


	//   ....[6]....
        /*004c*/ 	.word	0xffffffff


	//   ....[7]....
        /*0050*/ 	.word	0xffffffff


	//   ....[8]....
        /*0054*/ 	.word	0xffffffff


	//   ....[9]....
        /*0058*/ 	.word	0xffffffff


	//   ....[10]....
        /*005c*/ 	.word	0xffffffff


	//   ....[11]....
        /*0060*/ 	.word	0xffffffff


	//   ....[12]....
        /*0064*/ 	.word	0xffffffff


	//   ....[13]....
        /*0068*/ 	.word	0xffffffff


	//   ....[14]....
        /*006c*/ 	.word	0xffffffff


	//   ....[15]....
        /*0070*/ 	.word	0xffffffff


	//   ....[16]....
        /*0074*/ 	.word	0xffffffff


	//   ....[17]....
        /*0078*/ 	.word	0xffffffff


	//   ....[18]....
        /*007c*/ 	.word	0xffffffff


	//   ....[19]....
        /*0080*/ 	.word	0xffffffff


	//   ....[20]....
        /*0084*/ 	.word	0xffffffff


	//   ....[21]....
        /*0088*/ 	.word	0xffffffff


	//   ....[22]....
        /*008c*/ 	.word	0xffffffff


	//   ....[23]....
        /*0090*/ 	.word	0xffffffff


	//   ....[24]....
        /*0094*/ 	.word	0xffffffff


	//   ....[25]....
        /*0098*/ 	.word	0xffffffff


	//   ....[26]....
        /*009c*/ 	.word	0xffffffff


	//   ....[27]....
        /*00a0*/ 	.word	0xffffffff


	//   ....[28]....
        /*00a4*/ 	.word	0xffffffff


	//   ....[29]....
        /*00a8*/ 	.word	0xffffffff


	//   ....[30]....
        /*00ac*/ 	.word	0xffffffff


	//   ....[31]....
        /*00b0*/ 	.word	0xffffffff


	//   ....[32]....
        /*00b4*/ 	.word	0xffffffff


	//   ....[33]....
        /*00b8*/ 	.word	0xffffffff


	//   ....[34]....
        /*00bc*/ 	.word	0xffffffff


	//   ....[35]....
        /*00c0*/ 	.word	0xffffffff


	//   ....[36]....
        /*00c4*/ 	.word	0xffffffff


	//   ....[37]....
        /*00c8*/ 	.word	0xffffffff


	//   ....[38]....
        /*00cc*/ 	.word	0xffffffff


	//   ....[39]....
        /*00d0*/ 	.word	0xffffffff


	//   ....[40]....
        /*00d4*/ 	.word	0xffffffff


	//   ....[41]....
        /*00d8*/ 	.word	0xffffffff


	//   ....[42]....
        /*00dc*/ 	.word	0xffffffff


	//   ....[43]....
        /*00e0*/ 	.word	0xffffffff


	//   ....[44]....
        /*00e4*/ 	.word	0xffffffff


	//   ....[45]....
        /*00e8*/ 	.word	0xffffffff


	//   ....[46]....
        /*00ec*/ 	.word	0xffffffff


	//   ....[47]....
        /*00f0*/ 	.word	0xffffffff


	//   ....[48]....
        /*00f4*/ 	.word	0xffffffff


	//   ....[49]....
        /*00f8*/ 	.word	0xffffffff


	//   ....[50]....
        /*00fc*/ 	.word	0xffffffff


	//   ....[51]....
        /*0100*/ 	.word	0xffffffff


	//   ....[52]....
        /*0104*/ 	.word	0xffffffff


	//   ....[53]....
        /*0108*/ 	.word	0xffffffff


	//   ....[54]....
        /*010c*/ 	.word	0xffffffff


	//   ....[55]....
        /*0110*/ 	.word	0xffffffff


	//   ....[56]....
        /*0114*/ 	.word	0xffffffff


	//   ....[57]....
        /*0118*/ 	.word	0xffffffff


	//----- nvinfo : EIATTR_COOP_GROUP_INSTR_OFFSETS
	.align		4
.L_2367:
        /*011c*/ 	.byte	0x04, 0x28
        /*011e*/ 	.short	(.L_2369 - .L_2368)


	//   ....[0]....
.L_2368:
        /*0120*/ 	.word	0x000015e0


	//   ....[1]....
        /*0124*/ 	.word	0x00001b60


	//   ....[2]....
        /*0128*/ 	.word	0x00002090


	//   ....[3]....
        /*012c*/ 	.word	0x000025d0


	//   ....[4]....
        /*0130*/ 	.word	0x00002d80


	//   ....[5]....
        /*0134*/ 	.word	0x00003900


	//   ....[6]....
        /*0138*/ 	.word	0x000042c0


	//   ....[7]....
        /*013c*/ 	.word	0x00005460


	//   ....[8]....
        /*0140*/ 	.word	0x00005e30


	//   ....[9]....
        /*0144*/ 	.word	0x00005e70


	//   ....[10]....
        /*0148*/ 	.word	0x00005fa0


	//   ....[11]....
        /*014c*/ 	.word	0x00006080


	//   ....[12]....
        /*0150*/ 	.word	0x000061f0


	//   ....[13]....
        /*0154*/ 	.word	0x00006210


	//   ....[14]....
        /*0158*/ 	.word	0x00006230


	//   ....[15]....
        /*015c*/ 	.word	0x00006240


	//   ....[16]....
        /*0160*/ 	.word	0x00006290


	//   ....[17]....
        /*0164*/ 	.word	0x000062d0


	//   ....[18]....
        /*0168*/ 	.word	0x000062f0


	//   ....[19]....
        /*016c*/ 	.word	0x00006300


	//   ....[20]....
        /*0170*/ 	.word	0x00006350


	//   ....[21]....
        /*0174*/ 	.word	0x00006380


	//   ....[22]....
        /*0178*/ 	.word	0x000063b0


	//   ....[23]....
        /*017c*/ 	.word	0x000063c0


	//   ....[24]....
        /*0180*/ 	.word	0x00006410


	//   ....[25]....
        /*0184*/ 	.word	0x00006450


	//   ....[26]....
        /*0188*/ 	.word	0x00006480


	//   ....[27]....
        /*018c*/ 	.word	0x000064a0


	//   ....[28]....
        /*0190*/ 	.word	0x000064c0


	//   ....[29]....
        /*0194*/ 	.word	0x00006570


	//   ....[30]....
        /*0198*/ 	.word	0x000065b0


	//   ....[31]....
        /*019c*/ 	.word	0x00006700


	//   ....[32]....
        /*01a0*/ 	.word	0x00006730


	//   ....[33]....
        /*01a4*/ 	.word	0x00006770


	//   ....[34]....
        /*01a8*/ 	.word	0x000067a0


	//   ....[35]....
        /*01ac*/ 	.word	0x000067d0


	//   ....[36]....
        /*01b0*/ 	.word	0x000077f0


	//   ....[37]....
        /*01b4*/ 	.word	0x00007830


	//   ....[38]....
        /*01b8*/ 	.word	0x000079c0


	//   ....[39]....
        /*01bc*/ 	.word	0x00007a00


	//   ....[40]....
        /*01c0*/ 	.word	0x00007aa0


	//   ....[41]....
        /*01c4*/ 	.word	0x00007ad0


	//   ....[42]....
        /*01c8*/ 	.word	0x00007c20


	//   ....[43]....
        /*01cc*/ 	.word	0x00007c60


	//   ....[44]....
        /*01d0*/ 	.word	0x00007da0


	//   ....[45]....
        /*01d4*/ 	.word	0x00007de0


	//   ....[46]....
        /*01d8*/ 	.word	0x00008300


	//   ....[47]....
        /*01dc*/ 	.word	0x00008a70


	//   ....[48]....
        /*01e0*/ 	.word	0x00008e70


	//   ....[49]....
        /*01e4*/ 	.word	0x00008ec0


	//   ....[50]....
        /*01e8*/ 	.word	0x00008f10


	//   ....[51]....
        /*01ec*/ 	.word	0x00008f40


	//   ....[52]....
        /*01f0*/ 	.word	0x00008f60


	//   ....[53]....
        /*01f4*/ 	.word	0x00009080


	//   ....[54]....
        /*01f8*/ 	.word	0x000090c0


	//   ....[55]....
        /*01fc*/ 	.word	0x00009110


	//   ....[56]....
        /*0200*/ 	.word	0x00009140


	//   ....[57]....
        /*0204*/ 	.word	0x00009160


	//----- nvinfo : EIATTR_VRC_CTA_INIT_COUNT
	.align		4
.L_2369:
        /*0208*/ 	.byte	0x02, 0x4a
	.zero		1
	.zero		1


	//----- nvinfo : EIATTR_EXIT_INSTR_OFFSETS
	.align		4
        /*020c*/ 	.byte	0x04, 0x1c
        /*020e*/ 	.short	(.L_2371 - .L_2370)


	//   ....[0]....
.L_2370:
        /*0210*/ 	.word	0x00009220


	//   ....[1]....
        /*0214*/ 	.word	0x000094b0


	//----- nvinfo : EIATTR_MAX_THREADS
	.align		4
.L_2371:
        /*0218*/ 	.byte	0x04, 0x05
        /*021a*/ 	.short	(.L_2373 - .L_2372)
.L_2372:
        /*021c*/ 	.word	0x00000020
        /*0220*/ 	.word	0x00000001
        /*0224*/ 	.word	0x00000001


	//----- nvinfo : EIATTR_CRS_STACK_SIZE
	.align		4
.L_2373:
        /*0228*/ 	.byte	0x04, 0x1e
        /*022a*/ 	.short	(.L_2375 - .L_2374)
.L_2374:
        /*022c*/ 	.word	0x00000000


	//----- nvinfo : EIATTR_CBANK_PARAM_SIZE
	.align		4
.L_2375:
        /*0230*/ 	.byte	0x03, 0x19
        /*0232*/ 	.short	0x01f0


	//----- nvinfo : EIATTR_PARAM_CBANK
	.align		4
        /*0234*/ 	.byte	0x04, 0x0a
        /*0236*/ 	.short	(.L_2377 - .L_2376)
	.align		4
.L_2376:
        /*0238*/ 	.word	index@(.nv.constant0._Z25selective_scan_bwd_kernelI32Selective_Scan_bwd_kernel_traitsILi32ELi16ELb0ELb0ELb1ELb0ELb1EN3c108BFloat16EfEEv12SSMParamsBwd)
        /*023c*/ 	.short	0x0380
        /*023e*/ 	.short	0x01f0


	//----- nvinfo : EIATTR_SW_WAR
	.align		4
.L_2377:
        /*0240*/ 	.byte	0x04, 0x36
        /*0242*/ 	.short	(.L_2379 - .L_2378)
.L_2378:
        /*0244*/ 	.word	0x00000008
.L_2379:


//--------------------- .nv.info._Z25selective_scan_bwd_kernelI32Selective_Scan_bwd_kernel_traitsILi32ELi16ELb0ELb0ELb1ELb1ELb0EN3c108BFloat16EfEEv12SSMParamsBwd --------------------------
	.section	.nv.info._Z25selective_scan_bwd_kernelI32Selective_Scan_bwd_kernel_traitsILi32ELi16ELb0ELb0ELb1ELb1ELb0EN3c108BFloat16EfEEv12SSMParamsBwd,"",@"SHT_CUDA_INFO"
	.sectionflags	@""
	.align	4


	//----- nvinfo : EIATTR_CUDA_API_VERSION
	.align		4
        /*0000*/ 	.byte	0x04, 0x37
        /*0002*/ 	.short	(.L_2381 - .L_2380)
.L_2380:
        /*0004*/ 	.word	0x00000082


	//----- nvinfo : EIATTR_KPARAM_INFO
	.align		4
.L_2381:
        /*0008*/ 	.byte	0x04, 0x17
        /*000a*/ 	.short	(.L_2383 - .L_2382)
.L_2382:
        /*000c*/ 	.word	0x00000000
        /*0010*/ 	.short	0x0000
        /*0012*/ 	.short	0x0000
        /*0014*/ 	.byte	0x00, 0xf0, 0xc1, 0x07


	//----- nvinfo : EIATTR_SPARSE_MMA_MASK
	.align		4
.L_2383:
        /*0018*/ 	.byte	0x03, 0x50
        /*001a*/ 	.short	0x0000


	//----- nvinfo : EIATTR_MAXREG_COUNT
	.align		4
        /*001c*/ 	.byte	0x03, 0x1b
        /*001e*/ 	.short	0x00ff


	//----- nvinfo : EIATTR_NUM_BARRIERS
	.align		4
        /*0020*/ 	.byte	0x02, 0x4c
        /*0022*/ 	.byte	0x01
	.zero		1


	//----- nvinfo : EIATTR_MERCURY_ISA_VERSION
	.align		4
        /*0024*/ 	.byte	0x03, 0x5f
        /*0026*/ 	.short	0x0101


	//----- nvinfo : EIATTR_COOP_GROUP_MASK_REGIDS
	.align		4
        /*0028*/ 	.byte	0x04, 0x29
        /*002a*/ 	.short	(.L_2385 - .L_2384)


	//   ....[0]....
.L_2384:
        /*002c*/ 	.word	0xffffffff


	//   ....[1]....
        /*0030*/ 	.word	0xffffffff


	//   ....[2]....
        /*0034*/ 	.word	0xffffffff


	//   ....[3]....
        /*0038*/ 	.word	0xffffffff


	//   ....[4]....
        /*003c*/ 	.word	0xffffffff


	//   ....[5]....
        /*0040*/ 	.word	0xffffffff


	//   ....[6]....
        /*0044*/ 	.word	0xffffffff


	//   ....[7]....
        /*0048*/ 	.word	0xffffffff


	//   ....[8]....
        /*004c*/ 	.word	0xffffffff


	//   ....[9]....
        /*0050*/ 	.word	0xffffffff


	//   ....[10]....
        /*0054*/ 	.word	0xffffffff


	//   ....[11]....
        /*0058*/ 	.word	0xffffffff


	//   ....[12]....
        /*005c*/ 	.word	0xffffffff


	//   ....[13]....
        /*0060*/ 	.word	0xffffffff


	//   ....[14]....
        /*0064*/ 	.word	0xffffffff


	//   ....[15]....
        /*0068*/ 	.word	0xffffffff


	//   ....[16]....
        /*006c*/ 	.word	0xffffffff


	//   ....[17]....
        /*0070*/ 	.word	0xffffffff


	//   ....[18]....
        /*0074*/ 	.word	0xffffffff


	//   ....[19]....
        /*0078*/ 	.word	0xffffffff


	//   ....[20]....
        /*007c*/ 	.word	0xffffffff


	//   ....[21]....
        /*0080*/ 	.word	0xffffffff


	//   ....[22]....
        /*0084*/ 	.word	0xffffffff


	//   ....[23]....
        /*0088*/ 	.word	0xffffffff


	//   ....[24]....
        /*008c*/ 	.word	0xffffffff


	//   ....[25]....
        /*0090*/ 	.word	0xffffffff


	//   ....[26]....
        /*0094*/ 	.word	0xffffffff


	//   ....[27]....
        /*0098*/ 	.word	0xffffffff


	//   ....[28]....
        /*009c*/ 	.word	0xffffffff


	//   ....[29]....
        /*00a0*/ 	.word	0xffffffff


	//   ....[30]....
        /*00a4*/ 	.word	0xffffffff


	//   ....[31]....
        /*00a8*/ 	.word	0xffffffff


	//   ....[32]....
        /*00ac*/ 	.word	0xffffffff


	//   ....[33]....
        /*00b0*/ 	.word	0xffffffff


	//   ....[34]....
        /*00b4*/ 	.word	0xffffffff


	//   ....[35]....
        /*00b8*/ 	.word	0xffffffff


	//   ....[36]....
        /*00bc*/ 	.word	0xffffffff


	//   ....[37]....
        /*00c0*/ 	.word	0xffffffff


	//   ....[38]....
        /*00c4*/ 	.word	0xffffffff


	//   ....[39]....
        /*00c8*/ 	.word	0xffffffff


	//   ....[40]....
        /*00cc*/ 	.word	0xffffffff


	//   ....[41]....
        /*00d0*/ 	.word	0xffffffff


	//   ....[42]....
        /*00d4*/ 	.word	0xffffffff


	//   ....[43]....
        /*00d8*/ 	.word	0xffffffff


	//   ....[44]....
        /*00dc*/ 	.word	0xffffffff


	//   ....[45]....
        /*00e0*/ 	.word	0xffffffff


	//   ....[46]....
        /*00e4*/ 	.word	0xffffffff


	//   ....[47]....
        /*00e8*/ 	.word	0xffffffff


	//   ....[48]....
        /*00ec*/ 	.word	0xffffffff


	//   ....[49]....
        /*00f0*/ 	.word	0xffffffff


	//   ....[50]....
        /*00f4*/ 	.word	0xffffffff


	//   ....[51]....
        /*00f8*/ 	.word	0xffffffff


	//   ....[52]....
        /*00fc*/ 	.word	0xffffffff


	//   ....[53]....
        /*0100*/ 	.word	0xffffffff


	//   ....[54]....
        /*0104*/ 	.word	0xffffffff


	//----- nvinfo : EIATTR_COOP_GROUP_INSTR_OFFSETS
	.align		4
.L_2385:
        /*0108*/ 	.byte	0x04, 0x28
        /*010a*/ 	.short	(.L_2387 - .L_2386)


	//   ....[0]....
.L_2386:
        /*010c*/ 	.word	0x000011c0


	//   ....[1]....
        /*0110*/ 	.word	0x00001720


	//   ....[2]....
        /*0114*/ 	.word	0x00001bb0


	//   ....[3]....
        /*0118*/ 	.word	0x00004cf0


	//   ....[4]....
        /*011c*/ 	.word	0x00005830


	//   ....[5]....
        /*0120*/ 	.word	0x00005890


	//   ....[6]....
        /*0124*/ 	.word	0x00005910


	//   ....[7]....
        /*0128*/ 	.word	0x00005940


	//   ....[8]....
        /*012c*/ 	.word	0x00005a10


	//   ....[9]....
        /*0130*/ 	.word	0x00005a30


	//   ....[10]....
        /*0134*/ 	.word	0x00005a60


	//   ....[11]....
        /*0138*/ 	.word	0x00005a90


	//   ....[12]....
        /*013c*/ 	.word	0x00005b00


	//   ....[13]....
        /*0140*/ 	.word	0x00005b10


	//   ....[14]....
        /*0144*/ 	.word	0x00005b50


	//   ....[15]....
        /*0148*/ 	.word	0x00005b60


	//   ....[16]....
        /*014c*/ 	.word	0x00005bb0


	//   ....[17]....
        /*0150*/ 	.word	0x00005be0


	//   ....[18]....
        /*0154*/ 	.word	0x00005c00


	//   ....[19]....
        /*0158*/ 	.word	0x00005c20


	//   ....[20]....
        /*015c*/ 	.word	0x00005c60


	//   ....[21]....
        /*0160*/ 	.word	0x00005ca0


	//   ....[22]....
        /*0164*/ 	.word	0x00005ce0


	//   ....[23]....
        /*0168*/ 	.word	0x00005d00


	//   ....[24]....
        /*016c*/ 	.word	0x00005d20


	//   ....[25]....
        /*0170*/ 	.word	0x00005d30


	//   ....[26]....
        /*0174*/ 	.word	0x00005e40


	//   ....[27]....
        /*0178*/ 	.word	0x00005f00


	//   ....[28]....
        /*017c*/ 	.word	0x00005f40


	//   ....[29]....
        /*0180*/ 	.word	0x00005fc0


	//   ....[30]....
        /*0184*/ 	.word	0x00006000


	//   ....[31]....
        /*0188*/ 	.word	0x00006040


	//   ....[32]....
        /*018c*/ 	.word	0x000072c0


	//   ....[33]....
        /*0190*/ 	.word	0x00007300


	//   ....[34]....
        /*0194*/ 	.word	0x00007490


	//   ....[35]....
        /*0198*/ 	.word	0x000074d0


	//   ....[36]....
        /*019c*/ 	.word	0x00007590


	//   ....[37]....
        /*01a0*/ 	.word	0x000075d0


	//   ....[38]....
        /*01a4*/ 	.word	0x00007750


	//   ....[39]....
        /*01a8*/ 	.word	0x00007790


	//   ....[40]....
        /*01ac*/ 	.word	0x00007920


	//   ....[41]....
        /*01b0*/ 	.word	0x00007940


	//   ....[42]....
        /*01b4*/ 	.word	0x00007f40


	//   ....[43]....
        /*01b8*/ 	.word	0x00008800


	//   ....[44]....
        /*01bc*/ 	.word	0x00009050


	//   ....[45]....
        /*01c0*/ 	.word	0x00009670


	//   ....[46]....
        /*01c4*/ 	.word	0x000096c0


	//   ....[47]....
        /*01c8*/ 	.word	0x00009710


	//   ....[48]....
        /*01cc*/ 	.word	0x00009740


	//   ....[49]....
        /*01d0*/ 	.word	0x00009760


	//   ....[50]....
        /*01d4*/ 	.word	0x00009830


	//   ....[51]....
        /*01d8*/ 	.word	0x00009870


	//   ....[52]....
        /*01dc*/ 	.word	0x000098c0


	//   ....[53]....
        /*01e0*/ 	.word	0x000098f0


	//   ....[54]....
        /*01e4*/ 	.word	0x00009910


	//----- nvinfo : EIATTR_VRC_CTA_INIT_COUNT
	.align		4
.L_2387:
        /*01e8*/ 	.byte	0x02, 0x4a
	.zero		1
	.zero		1


	//----- nvinfo : EIATTR_EXIT_INSTR_OFFSETS
	.align		4
        /*01ec*/ 	.byte	0x04, 0x1c
        /*01ee*/ 	.short	(.L_2389 - .L_2388)


	//   ....[0]....
.L_2388:
        /*01f0*/ 	.word	0x000099b0


	//   ....[1]....
        /*01f4*/ 	.word	0x00009c40


	//----- nvinfo : EIATTR_MAX_THREADS
	.align		4
.L_2389:
        /*01f8*/ 	.byte	0x04, 0x05
        /*01fa*/ 	.short	(.L_2391 - .L_2390)
.L_2390:
        /*01fc*/ 	.word	0x00000020
        /*0200*/ 	.word	0x00000001
        /*0204*/ 	.word	0x00000001


	//----- nvinfo : EIATTR_CRS_STACK_SIZE
	.align		4
.L_2391:
        /*0208*/ 	.byte	0x04, 0x1e
        /*020a*/ 	.short	(.L_2393 - .L_2392)
.L_2392:
        /*020c*/ 	.word	0x00000000


	//----- nvinfo : EIATTR_CBANK_PARAM_SIZE
	.align		4
.L_2393:
        /*0210*/ 	.byte	0x03, 0x19
        /*0212*/ 	.short	0x01f0


	//----- nvinfo : EIATTR_PARAM_CBANK
	.align		4
        /*0214*/ 	.byte	0x04, 0x0a
        /*0216*/ 	.short	(.L_2395 - .L_2394)
	.align		4
.L_2394:
        /*0218*/ 	.word	index@(.nv.constant0._Z25selective_scan_bwd_kernelI32Selective_Scan_bwd_kernel_traitsILi32ELi16ELb0ELb0ELb1ELb1ELb0EN3c108BFloat16EfEEv12SSMParamsBwd)
        /*021c*/ 	.short	0x0380
        /*021e*/ 	.short	0x01f0


	//----- nvinfo : EIATTR_SW_WAR
	.align		4
.L_2395:
        /*0220*/ 	.byte	0x04, 0x36
        /*0222*/ 	.short	(.L_2397 - .L_2396)
.L_2396:
        /*0224*/ 	.word	0x00000008
.L_2397:


//--------------------- .nv.info._Z25selective_scan_bwd_kernelI32Selective_Scan_bwd_kernel_traitsILi32ELi16ELb0ELb0ELb1ELb1ELb1EN3c108BFloat16EfEEv12SSMParamsBwd --------------------------
	.section	.nv.info._Z25selective_scan_bwd_kernelI32Selective_Scan_bwd_kernel_traitsILi32ELi16ELb0ELb0ELb1ELb1ELb1EN3c108BFloat16EfEEv12SSMParamsBwd,"",@"SHT_CUDA_INFO"
	.sectionflags	@""
	.align	4


	//----- nvinfo : EIATTR_CUDA_API_VERSION
	.align		4
        /*0000*/ 	.byte	0x04, 0x37
        /*0002*/ 	.short	(.L_2399 - .L_2398)
.L_2398:
        /*0004*/ 	.word	0x00000082


	//----- nvinfo : EIATTR_KPARAM_INFO
	.align		4
.L_2399:
        /*0008*/ 	.byte	0x04, 0x17
        /*000a*/ 	.short	(.L_2401 - .L_2400)
.L_2400:
        /*000c*/ 	.word	0x00000000
        /*0010*/ 	.short	0x0000
        /*0012*/ 	.short	0x0000
        /*0014*/ 	.byte	0x00, 0xf0, 0xc1, 0x07


	//----- nvinfo : EIATTR_SPARSE_MMA_MASK
	.align		4
.L_2401:
        /*0018*/ 	.byte	0x03, 0x50
        /*001a*/ 	.short	0x0000


	//----- nvinfo : EIATTR_MAXREG_COUNT
	.align		4
        /*001c*/ 	.byte	0x03, 0x1b
        /*001e*/ 	.short	0x00ff


	//----- nvinfo : EIATTR_NUM_BARRIERS
	.align		4
        /*0020*/ 	.byte	0x02, 0x4c
        /*0022*/ 	.byte	0x01
	.zero		1


	//----- nvinfo : EIATTR_MERCURY_ISA_VERSION
	.align		4
        /*0024*/ 	.byte	0x03, 0x5f
        /*0026*/ 	.short	0x0101


	//----- nvinfo : EIATTR_COOP_GROUP_MASK_REGIDS
	.align		4
        /*0028*/ 	.byte	0x04, 0x29
        /*002a*/ 	.short	(.L_2403 - .L_2402)


	//   ....[0]....
.L_2402:
        /*002c*/ 	.word	0xffffffff


	//   ....[1]....
        /*0030*/ 	.word	0xffffffff


	//   ....[2]....
        /*0034*/ 	.word	0xffffffff


	//   ....[3]....
        /*0038*/ 	.word	0xffffffff


	//   ....[4]....
        /*003c*/ 	.word	0xffffffff


	//   ....[5]....
        /*0040*/ 	.word	0xffffffff


	//   ....[6]....
        /*0044*/ 	.word	0xffffffff


	//   ....[7]....
        /*0048*/ 	.word	0xffffffff


	//   ....[8]....
        /*004c*/ 	.word	0xffffffff


	//   ....[9]....
        /*0050*/ 	.word	0xffffffff


	//   ....[10]....
        /*0054*/ 	.word	0xffffffff


	//   ....[11]....
        /*0058*/ 	.word	0xffffffff


	//   ....[12]....
        /*005c*/ 	.word	0xffffffff


	//   ....[13]....
        /*0060*/ 	.word	0xffffffff


	//   ....[14]....
        /*0064*/ 	.word	0xffffffff


	//   ....[15]....
        /*0068*/ 	.word	0xffffffff


	//   ....[16]....
        /*006c*/ 	.word	0xffffffff


	//   ....[17]....
        /*0070*/ 	.word	0xffffffff


	//   ....[18]....
        /*0074*/ 	.word	0xffffffff


	//   ....[19]....
        /*0078*/ 	.word	0xffffffff


	//   ....[20]....
        /*007c*/ 	.word	0xffffffff


	//   ....[21]....
        /*0080*/ 	.word	0xffffffff


	//   ....[22]....
        /*0084*/ 	.word	0xffffffff


	//   ....[23]....
        /*0088*/ 	.word	0xffffffff


	//   ....[24]....
        /*008c*/ 	.word	0xffffffff


	//   ....[25]....
        /*0090*/ 	.word	0xffffffff


	//   ....[26]....
        /*0094*/ 	.word	0xffffffff


	//   ....[27]....
        /*0098*/ 	.word	0xffffffff


	//   ....[28]....
        /*009c*/ 	.word	0xffffffff


	//   ....[29]....
        /*00a0*/ 	.word	0xffffffff


	//   ....[30]....
        /*00a4*/ 	.word	0xffffffff


	//   ....[31]....
        /*00a8*/ 	.word	0xffffffff


	//   ....[32]....
        /*00ac*/ 	.word	0xffffffff


	//   ....[33]....
        /*00b0*/ 	.word	0xffffffff


	//   ....[34]....
        /*00b4*/ 	.word	0xffffffff


	//   ....[35]....
        /*00b8*/ 	.word	0xffffffff


	//   ....[36]....
        /*00bc*/ 	.word	0xffffffff


	//   ....[37]....
        /*00c0*/ 	.word	0xffffffff


	//   ....[38]....
        /*00c4*/ 	.word	0xffffffff


	//   ....[39]....
        /*00c8*/ 	.word	0xffffffff


	//   ....[40]....
        /*00cc*/ 	.word	0xffffffff


	//   ....[41]....
        /*00d0*/ 	.word	0xffffffff


	//   ....[42]....
        /*00d4*/ 	.word	0xffffffff


	//   ....[43]....
        /*00d8*/ 	.word	0xffffffff


	//   ....[44]....
        /*00dc*/ 	.word	0xffffffff


	//   ....[45]....
        /*00e0*/ 	.word	0xffffffff


	//   ....[46]....
        /*00e4*/ 	.word	0xffffffff


	//   ....[47]....
        /*00e8*/ 	.word	0xffffffff


	//   ....[48]....
        /*00ec*/ 	.word	0xffffffff


	//   ....[49]....
        /*00f0*/ 	.word	0xffffffff


	//   ....[50]....
        /*00f4*/ 	.word	0xffffffff


	//   ....[51]....
        /*00f8*/ 	.word	0xffffffff


	//   ....[52]....
        /*00fc*/ 	.word	0xffffffff


	//   ....[53]....
        /*0100*/ 	.word	0xffffffff


	//   ....[54]....
        /*0104*/ 	.word	0xffffffff


	//   ....[55]....
        /*0108*/ 	.word	0xffffffff


	//   ....[56]....
        /*010c*/ 	.word	0xffffffff


	//   ....[57]....
        /*0110*/ 	.word	0xffffffff


	//   ....[58]....
        /*0114*/ 	.word	0xffffffff


	//----- nvinfo : EIATTR_COOP_GROUP_INSTR_OFFSETS
	.align		4
.L_2403:
        /*0118*/ 	.byte	0x04, 0x28
        /*011a*/ 	.short	(.L_2405 - .L_2404)


	//   ....[0]....
.L_2404:
        /*011c*/ 	.word	0x00001420


	//   ....[1]....
        /*0120*/ 	.word	0x00001a40


	//   ....[2]....
        /*0124*/ 	.word	0x000020d0


	//   ....[3]....
        /*0128*/ 	.word	0x00004a60


	//   ....[4]....
        /*012c*/ 	.word	0x000051b0


	//   ....[5]....
        /*0130*/ 	.word	0x00005e40


	//   ....[6]....
        /*0134*/ 	.word	0x00006780


	//   ....[7]....
        /*0138*/ 	.word	0x00007760


	//   ....[8]....
        /*013c*/ 	.word	0x00008230


	//   ....[9]....
        /*0140*/ 	.word	0x00008250


	//   ....[10]....
        /*0144*/ 	.word	0x000082b0


	//   ....[11]....
        /*0148*/ 	.word	0x000083f0


	//   ....[12]....
        /*014c*/ 	.word	0x000084a0


	//   ....[13]....
        /*0150*/ 	.word	0x000084e0


	//   ....[14]....
        /*0154*/ 	.word	0x00008510


	//   ....[15]....
        /*0158*/ 	.word	0x00008520


	//   ....[16]....
        /*015c*/ 	.word	0x00008570


	//   ....[17]....
        /*0160*/ 	.word	0x000085c0


	//   ....[18]....
        /*0164*/ 	.word	0x000085e0


	//   ....[19]....
        /*0168*/ 	.word	0x000085f0


	//   ....[20]....
        /*016c*/ 	.word	0x00008640


	//   ....[21]....
        /*0170*/ 	.word	0x00008670


	//   ....[22]....
        /*0174*/ 	.word	0x000086a0


	//   ....[23]....
        /*0178*/ 	.word	0x000086b0


	//   ....[24]....
        /*017c*/ 	.word	0x00008720


	//   ....[25]....
        /*0180*/ 	.word	0x00008740


	//   ....[26]....
        /*0184*/ 	.word	0x00008770


	//   ....[27]....
        /*0188*/ 	.word	0x00008790


	//   ....[28]....
        /*018c*/ 	.word	0x000087b0


	//   ....[29]....
        /*0190*/ 	.word	0x00008880


	//   ....[30]....
        /*0194*/ 	.word	0x000088c0


	//   ....[31]....
        /*0198*/ 	.word	0x000089f0


	//   ....[32]....
        /*019c*/ 	.word	0x00008a50


	//   ....[33]....
        /*01a0*/ 	.word	0x00008a90


	//   ....[34]....
        /*01a4*/ 	.word	0x00008ad0


	//   ....[35]....
        /*01a8*/ 	.word	0x00008b10


	//   ....[36]....
        /*01ac*/ 	.word	0x00009d40


	//   ....[37]....
        /*01b0*/ 	.word	0x00009d80


	//   ....[38]....
        /*01b4*/ 	.word	0x00009f10


	//   ....[39]....
        /*01b8*/ 	.word	0x00009f50


	//   ....[40]....
        /*01bc*/ 	.word	0x00009fc0


	//   ....[41]....
        /*01c0*/ 	.word	0x0000a000


	//   ....[42]....
        /*01c4*/ 	.word	0x0000a190


	//   ....[43]....
        /*01c8*/ 	.word	0x0000a1d0


	//   ....[44]....
        /*01cc*/ 	.word	0x0000a360


	//   ....[45]....
        /*01d0*/ 	.word	0x0000a3a0


	//   ....[46]....
        /*01d4*/ 	.word	0x0000a960


	//   ....[47]....
        /*01d8*/ 	.word	0x0000b270


	//   ....[48]....
        /*01dc*/ 	.word	0x0000bab0


	//   ....[49]....
        /*01e0*/ 	.word	0x0000c0d0


	//   ....[50]....
        /*01e4*/ 	.word	0x0000c120


	//   ....[51]....
        /*01e8*/ 	.word	0x0000c170


	//   ....[52]....
        /*01ec*/ 	.word	0x0000c1a0


	//   ....[53]....
        /*01f0*/ 	.word	0x0000c1c0


	//   ....[54]....
        /*01f4*/ 	.word	0x0000c290


	//   ....[55]....
        /*01f8*/ 	.word	0x0000c2d0


	//   ....[56]....
        /*01fc*/ 	.word	0x0000c320


	//   ....[57]....
        /*0200*/ 	.word	0x0000c350


	//   ....[58]....
        /*0204*/ 	.word	0x0000c370


	//----- nvinfo : EIATTR_VRC_CTA_INIT_COUNT
	.align		4
.L_2405:
        /*0208*/ 	.byte	0x02, 0x4a
	.zero		1
	.zero		1


	//----- nvinfo : EIATTR_EXIT_INSTR_OFFSETS
	.align		4
        /*020c*/ 	.byte	0x04, 0x1c
        /*020e*/ 	.short	(.L_2407 - .L_2406)


	//   ....[0]....
.L_2406:
        /*0210*/ 	.word	0x0000c410


	//   ....[1]....
        /*0214*/ 	.word	0x0000c6a0


	//----- nvinfo : EIATTR_MAX_THREADS
	.align		4
.L_2407:
        /*0218*/ 	.byte	0x04, 0x05
        /*021a*/ 	.short	(.L_2409 - .L_2408)
.L_2408:
        /*021c*/ 	.word	0x00000020
        /*0220*/ 	.word	0x00000001
        /*0224*/ 	.word	0x00000001


	//----- nvinfo : EIATTR_CRS_STACK_SIZE
	.align		4
.L_2409:
        /*0228*/ 	.byte	0x04, 0x1e
        /*022a*/ 	.short	(.L_2411 - .L_2410)
.L_2410:
        /*022c*/ 	.word	0x00000000


	//----- nvinfo : EIATTR_CBANK_PARAM_SIZE
	.align		4
.L_2411:
        /*0230*/ 	.byte	0x03, 0x19
        /*0232*/ 	.short	0x01f0


	//----- nvinfo : EIATTR_PARAM_CBANK
	.align		4
        /*0234*/ 	.byte	0x04, 0x0a
        /*0236*/ 	.short	(.L_2413 - .L_2412)
	.align		4
.L_2412:
        /*0238*/ 	.word	index@(.nv.constant0._Z25selective_scan_bwd_kernelI32Selective_Scan_bwd_kernel_traitsILi32ELi16ELb0ELb0ELb1ELb1ELb1EN3c108BFloat16EfEEv12SSMParamsBwd)
        /*023c*/ 	.short	0x0380
        /*023e*/ 	.short	0x01f0


	//----- nvinfo : EIATTR_SW_WAR
	.align		4
.L_2413:
        /*0240*/ 	.byte	0x04, 0x36
        /*0242*/ 	.short	(.L_2415 - .L_2414)
.L_2414:
        /*0244*/ 	.word	0x00000008
.L_2415:


//--------------------- .nv.info._Z25selective_scan_bwd_kernelI32Selective_Scan_bwd_kernel_traitsILi32ELi16ELb0ELb1ELb0ELb0ELb0EN3c108BFloat16EfEEv12SSMParamsBwd --------------------------
	.section	.nv.info._Z25selective_scan_bwd_kernelI32Selective_Scan_bwd_kernel_traitsILi32ELi16ELb0ELb1ELb0ELb0ELb0EN3c108BFloat16EfEEv12SSMParamsBwd,"",@"SHT_CUDA_INFO"
	.sectionflags	@""
	.align	4


	//----- nvinfo : EIATTR_CUDA_API_VERSION
	.align		4
        /*0000*/ 	.byte	0x04, 0x37
        /*0002*/ 	.short	(.L_2417 - .L_2416)
.L_2416:
        /*0004*/ 	.word	0x00000082


	//----- nvinfo : EIATTR_KPARAM_INFO
	.align		4
.L_2417:
        /*0008*/ 	.byte	0x04, 0x17
        /*000a*/ 	.short	(.L_2419 - .L_2418)
.L_2418:
        /*000c*/ 	.word	0x00000000
        /*0010*/ 	.short	0x0000
        /*0012*/ 	.short	0x0000
        /*0014*/ 	.byte	0x00, 0xf0, 0xc1, 0x07


	//----- nvinfo : EIATTR_SPARSE_MMA_MASK
	.align		4
.L_2419:
        /*0018*/ 	.byte	0x03, 0x50
        /*001a*/ 	.short	0x0000


	//----- nvinfo : EIATTR_MAXREG_COUNT
	.align		4
        /*001c*/ 	.byte	0x03, 0x1b
        /*001e*/ 	.short	0x00ff


	//----- nvinfo : EIATTR_NUM_BARRIERS
	.align		4
        /*0020*/ 	.byte	0x02, 0x4c
        /*0022*/ 	.byte	0x01
	.zero		1


	//----- nvinfo : EIATTR_MERCURY_ISA_VERSION
	.align		4
        /*0024*/ 	.byte	0x03, 0x5f
        /*0026*/ 	.short	0x0101


	//----- nvinfo : EIATTR_INT_WARP_WIDE_INSTR_OFFSETS
	.align		4
        /*0028*/ 	.byte	0x04, 0x31
        /*002a*/ 	.short	(.L_2421 - .L_2420)


	//   ....[0]....
.L_2420:
        /*002c*/ 	.word	0x00003190


	//----- nvinfo : EIATTR_COOP_GROUP_MASK_REGIDS
	.align		4
.L_2421:
        /*0030*/ 	.byte	0x04, 0x29
        /*0032*/ 	.short	(.L_2423 - .L_2422)


	//   ....[0]....
.L_2422:
        /*0034*/ 	.word	0xffffffff


	//   ....[1]....
        /*0038*/ 	.word	0xffffffff


	//   ....[2]....
        /*003c*/ 	.word	0xffffffff


	//   ....[3]....
        /*0040*/ 	.word	0xffffffff


	//   ....[4]....
        /*0044*/ 	.word	0xffffffff


	//   ....[5]....
        /*0048*/ 	.word	0xffffffff


	//   ....[6]....
        /*004c*/ 	.word	0xffffffff


	//   ....[7]....
        /*0050*/ 	.word	0xffffffff


	//   ....[8]....
        /*0054*/ 	.word	0xffffffff


	//   ....[9]....
        /*0058*/ 	.word	0xffffffff


	//   ....[10]....
        /*005c*/ 	.word	0xffffffff


	//   ....[11]....
        /*0060*/ 	.word	0xffffffff


	//   ....[12]....
        /*0064*/ 	.word	0xffffffff


	//   ....[13]....
        /*0068*/ 	.word	0xffffffff


	//   ....[14]....
        /*006c*/ 	.word	0xffffffff


	//   ....[15]....
        /*0070*/ 	.word	0xffffffff


	//   ....[16]....
        /*0074*/ 	.word	0xffffffff


	//   ....[17]....
        /*0078*/ 	.word	0xffffffff


	//   ....[18]....
        /*007c*/ 	.word	0xffffffff


	//   ....[19]....
        /*0080*/ 	.word	0xffffffff


	//   ....[20]....
        /*0084*/ 	.word	0xffffffff


	//   ....[21]....
        /*0088*/ 	.word	0xffffffff


	//   ....[22]....
        /*008c*/ 	.word	0xffffffff


	//   ....[23]....
        /*0090*/ 	.word	0xffffffff


	//   ....[24]....
        /*0094*/ 	.word	0xffffffff


	//   ....[25]....
        /*0098*/ 	.word	0xffffffff


	//   ....[26]....
        /*009c*/ 	.word	0xffffffff


	//   ....[27]....
        /*00a0*/ 	.word	0xffffffff


	//   ....[28]....
        /*00a4*/ 	.word	0xffffffff


	//   ....[29]....
        /*00a8*/ 	.word	0xffffffff


	//   ....[30]....
        /*00ac*/ 	.word	0xffffffff


	//   ....[31]....
        /*00b0*/ 	.word	0xffffffff


	//   ....[32]....
        /*00b4*/ 	.word	0xffffffff


	//   ....[33]....
        /*00b8*/ 	.word	0xffffffff


	//   ....[34]....
        /*00bc*/ 	.word	0xffffffff


	//   ....[35]....
        /*00c0*/ 	.word	0xffffffff


	//   ....[36]....
        /*00c4*/ 	.word	0xffffffff


	//   ....[37]....
        /*00c8*/ 	.word	0xffffffff


	//   ....[38]....
        /*00cc*/ 	.word	0xffffffff


	//   ....[39]....
        /*00d0*/ 	.word	0xffffffff


	//   ....[40]....
        /*00d4*/ 	.word	0xffffffff


	//   ....[41]....
        /*00d8*/ 	.word	0xffffffff


	//   ....[42]....
        /*00dc*/ 	.word	0xffffffff


	//   ....[43]....
        /*00e0*/ 	.word	0xffffffff


	//   ....[44]....
        /*00e4*/ 	.word	0xffffffff


	//   ....[45]....
        /*00e8*/ 	.word	0xffffffff


	//   ....[46]....
        /*00ec*/ 	.word	0xffffffff


	//   ....[47]....
        /*00f0*/ 	.word	0xffffffff


	//   ....[48]....
        /*00f4*/ 	.word	0xffffffff


	//   ....[49]....
        /*00f8*/ 	.word	0xffffffff


	//   ....[50]....
        /*00fc*/ 	.word	0xffffffff


	//   ....[51]....
        /*0100*/ 	.word	0xffffffff


	//   ....[52]....
        /*0104*/ 	.word	0xffffffff


	//   ....[53]....
        /*0108*/ 	.word	0xffffffff


	//----- nvinfo : EIATTR_COOP_GROUP_INSTR_OFFSETS
	.align		4
.L_2423:
        /*010c*/ 	.byte	0x04, 0x28
        /*010e*/ 	.short	(.L_2425 - .L_2424)


	//   ....[0]....
.L_2424:
        /*0110*/ 	.word	0x000011f0


	//   ....[1]....
        /*0114*/ 	.word	0x00001770


	//   ....[2]....
        /*0118*/ 	.word	0x00001d00


	//   ....[3]....
        /*011c*/ 	.word	0x00002ab0


	//   ....[4]....
        /*0120*/ 	.word	0x00003740


	//   ....[5]....
        /*0124*/ 	.word	0x00003780


	//   ....[6]....
        /*0128*/ 	.word	0x000037c0


	//   ....[7]....
        /*012c*/ 	.word	0x000038b0


	//   ....[8]....
        /*0130*/ 	.word	0x000038c0


	//   ....[9]....
        /*0134*/ 	.word	0x000038e0


	//   ....[10]....
        /*0138*/ 	.word	0x000038f0


	//   ....[11]....
        /*013c*/ 	.word	0x00003930


	//   ....[12]....
        /*0140*/ 	.word	0x00003980


	//   ....[13]....
        /*0144*/ 	.word	0x000039a0


	//   ....[14]....
        /*0148*/ 	.word	0x000039b0


	//   ....[15]....
        /*014c*/ 	.word	0x000039e0


	//   ....[16]....
        /*0150*/ 	.word	0x00003a60


	//   ....[17]....
        /*0154*/ 	.word	0x00003a90


	//   ....[18]....
        /*0158*/ 	.word	0x00003ae0


	//   ....[19]....
        /*015c*/ 	.word	0x00003b00


	//   ....[20]....
        /*0160*/ 	.word	0x00003b40


	//   ....[21]....
        /*0164*/ 	.word	0x00003b60


	//   ....[22]....
        /*0168*/ 	.word	0x00003ba0


	//   ....[23]....
        /*016c*/ 	.word	0x00003bb0


	//   ....[24]....
        /*0170*/ 	.word	0x00003bd0


	//   ....[25]....
        /*0174*/ 	.word	0x00003bf0


	//   ....[26]....
        /*0178*/ 	.word	0x00003c10


	//   ....[27]....
        /*017c*/ 	.word	0x00003c30


	//   ....[28]....
        /*0180*/ 	.word	0x00003c90


	//   ....[29]....
        /*0184*/ 	.word	0x00003cb0


	//   ....[30]....
        /*0188*/ 	.word	0x00003cd0


	//   ....[31]....
        /*018c*/ 	.word	0x00003d50


	//   ....[32]....
        /*0190*/ 	.word	0x00004f40


	//   ....[33]....
        /*0194*/ 	.word	0x00004f80


	//   ....[34]....
        /*0198*/ 	.word	0x00005110


	//   ....[35]....
        /*019c*/ 	.word	0x00005150


	//   ....[36]....
        /*01a0*/ 	.word	0x00005280


	//   ....[37]....
        /*01a4*/ 	.word	0x000052c0


	//   ....[38]....
        /*01a8*/ 	.word	0x00005450


	//   ....[39]....
        /*01ac*/ 	.word	0x00005490


	//   ....[40]....
        /*01b0*/ 	.word	0x000055f0


	//   ....[41]....
        /*01b4*/ 	.word	0x00005630


	//   ....[42]....
        /*01b8*/ 	.word	0x00005b80


	//   ....[43]....
        /*01bc*/ 	.word	0x000062d0


	//   ....[44]....
        /*01c0*/ 	.word	0x000066f0


	//   ....[45]....
        /*01c4*/ 	.word	0x00006740


	//   ....[46]....
        /*01c8*/ 	.word	0x00006790


	//   ....[47]....
        /*01cc*/ 	.word	0x000067c0


	//   ....[48]....
        /*01d0*/ 	.word	0x000067e0


	//   ....[49]....
        /*01d4*/ 	.word	0x00006900


	//   ....[50]....
        /*01d8*/ 	.word	0x00006940


	//   ....[51]....
        /*01dc*/ 	.word	0x00006990


	//   ....[52]....
        /*01e0*/ 	.word	0x000069c0


	//   ....[53]....
        /*01e4*/ 	.word	0x000069e0


	//----- nvinfo : EIATTR_VRC_CTA_INIT_COUNT
	.align		4
.L_2425:
        /*01e8*/ 	.byte	0x02, 0x4a
	.zero		1
	.zero		1


	//----- nvinfo : EIATTR_EXIT_INSTR_OFFSETS
	.align		4
        /*01ec*/ 	.byte	0x04, 0x1c
        /*01ee*/ 	.short	(.L_2427 - .L_2426)


	//   ....[0]....
.L_2426:
        /*01f0*/ 	.word	0x00006aa0


	//   ....[1]....
        /*01f4*/ 	.word	0x00006d60


	//----- nvinfo : EIATTR_MAX_THREADS
	.align		4
.L_2427:
        /*01f8*/ 	.byte	0x04, 0x05
        /*01fa*/ 	.short	(.L_2429 - .L_2428)
.L_2428:
        /*01fc*/ 	.word	0x00000020
        /*0200*/ 	.word	0x00000001
        /*0204*/ 	.word	0x00000001


	//----- nvinfo : EIATTR_CRS_STACK_SIZE
	.align		4
.L_2429:
        /*0208*/ 	.byte	0x04, 0x1e
        /*020a*/ 	.short	(.L_2431 - .L_2430)
.L_2430:
        /*020c*/ 	.word	0x00000000


	//----- nvinfo : EIATTR_CBANK_PARAM_SIZE
	.align		4
.L_2431:
        /*0210*/ 	.byte	0x03, 0x19
        /*0212*/ 	.short	0x01f0


	//----- nvinfo : EIATTR_PARAM_CBANK
	.align		4
        /*0214*/ 	.byte	0x04, 0x0a
        /*0216*/ 	.short	(.L_2433 - .L_2432)
	.align		4
.L_2432:
        /*0218*/ 	.word	index@(.nv.constant0._Z25selective_scan_bwd_kernelI32Selective_Scan_bwd_kernel_traitsILi32ELi16ELb0ELb1ELb0ELb0ELb0EN3c108BFloat16EfEEv12SSMParamsBwd)
        /*021c*/ 	.short	0x0380
        /*021e*/ 	.short	0x01f0


	//----- nvinfo : EIATTR_SW_WAR
	.align		4
.L_2433:
        /*0220*/ 	.byte	0x04, 0x36
        /*0222*/ 	.short	(.L_2435 - .L_2434)
.L_2434:
        /*0224*/ 	.word	0x00000008
.L_2435:


//--------------------- .nv.info._Z25selective_scan_bwd_kernelI32Selective_Scan_bwd_kernel_traitsILi32ELi16ELb0ELb1ELb0ELb0ELb1EN3c108BFloat16EfEEv12SSMParamsBwd --------------------------
	.section	.nv.info._Z25selective_scan_bwd_kernelI32Selective_Scan_bwd_kernel_traitsILi32ELi16ELb0ELb1ELb0ELb0ELb1EN3c108BFloat16EfEEv12SSMParamsBwd,"",@"SHT_CUDA_INFO"
	.sectionflags	@""
	.align	4


	//----- nvinfo : EIATTR_CUDA_API_VERSION
	.align		4
        /*0000*/ 	.byte	0x04, 0x37
        /*0002*/ 	.short	(.L_2437 - .L_2436)
.L_2436:
        /*0004*/ 	.word	0x00000082


	//----- nvinfo : EIATTR_KPARAM_INFO
	.align		4
.L_2437:
        /*0008*/ 	.byte	0x04, 0x17
        /*000a*/ 	.short	(.L_2439 - .L_2438)
.L_2438:
        /*000c*/ 	.word	0x00000000
        /*0010*/ 	.short	0x0000
        /*0012*/ 	.short	0x0000
        /*0014*/ 	.byte	0x00, 0xf0, 0xc1, 0x07


	//----- nvinfo : EIATTR_SPARSE_MMA_MASK
	.align		4
.L_2439:
        /*0018*/ 	.byte	0x03, 0x50
        /*001a*/ 	.short	0x0000


	//----- nvinfo : EIATTR_MAXREG_COUNT
	.align		4
        /*001c*/ 	.byte	0x03, 0x1b
        /*001e*/ 	.short	0x00ff


	//----- nvinfo : EIATTR_NUM_BARRIERS
	.align		4
        /*0020*/ 	.byte	0x02, 0x4c
        /*0022*/ 	.byte	0x01
	.zero		1


	//----- nvinfo : EIATTR_MERCURY_ISA_VERSION
	.align		4
        /*0024*/ 	.byte	0x03, 0x5f
        /*0026*/ 	.short	0x0101


	//----- nvinfo : EIATTR_INT_WARP_WIDE_INSTR_OFFSETS
	.align		4
        /*0028*/ 	.byte	0x04, 0x31
        /*002a*/ 	.short	(.L_2441 - .L_2440)


	//   ....[0]....
.L_2440:
        /*002c*/ 	.word	0x00005800


	//----- nvinfo : EIATTR_COOP_GROUP_MASK_REGIDS
	.align		4
.L_2441:
        /*0030*/ 	.byte	0x04, 0x29
        /*0032*/ 	.short	(.L_2443 - .L_2442)


	//   ....[0]....
.L_2442:
        /*0034*/ 	.word	0xffffffff


	//   ....[1]....
        /*0038*/ 	.word	0xffffffff


	//   ....[2]....
        /*003c*/ 	.word	0xffffffff


	//   ....[3]....
        /*0040*/ 	.word	0xffffffff


	//   ....[4]....
        /*0044*/ 	.word	0xffffffff


	//   ....[5]....
        /*0048*/ 	.word	0xffffffff


	//   ....[6]....
        /*004c*/ 	.word	0xffffffff


	//   ....[7]....
        /*0050*/ 	.word	0xffffffff


	//   ....[8]....
        /*0054*/ 	.word	0xffffffff


	//   ....[9]....
        /*0058*/ 	.word	0xffffffff


	//   ....[10]....
        /*005c*/ 	.word	0xffffffff


	//   ....[11]....
        /*0060*/ 	.word	0xffffffff


	//   ....[12]....
        /*0064*/ 	.word	0xffffffff


	//   ....[13]....
        /*0068*/ 	.word	0xffffffff


	//   ....[14]....
        /*006c*/ 	.word	0xffffffff


	//   ....[15]....
        /*0070*/ 	.word	0xffffffff


	//   ....[16]....
        /*0074*/ 	.word	0xffffffff


	//   ....[17]....
        /*0078*/ 	.word	0xffffffff


	//   ....[18]....
        /*007c*/ 	.word	0xffffffff


	//   ....[19]....
        /*0080*/ 	.word	0xffffffff


	//   ....[20]....
        /*0084*/ 	.word	0xffffffff


	//   ....[21]....
        /*0088*/ 	.word	0xffffffff


	//   ....[22]....
        /*008c*/ 	.word	0xffffffff


	//   ....[23]....
        /*0090*/ 	.word	0xffffffff


	//   ....[24]....
        /*0094*/ 	.word	0xffffffff


	//   ....[25]....
        /*0098*/ 	.word	0xffffffff


	//   ....[26]....
        /*009c*/ 	.word	0xffffffff


	//   ....[27]....
        /*00a0*/ 	.word	0xffffffff


	//   ....[28]....
        /*00a4*/ 	.word	0xffffffff


	//   ....[29]....
        /*00a8*/ 	.word	0xffffffff


	//   ....[30]....
        /*00ac*/ 	.word	0xffffffff


	//   ....[31]....
        /*00b0*/ 	.word	0xffffffff


	//   ....[32]....
        /*00b4*/ 	.word	0xffffffff


	//   ....[33]....
        /*00b8*/ 	.word	0xffffffff


	//   ....[34]....
        /*00bc*/ 	.word	0xffffffff


	//   ....[35]....
        /*00c0*/ 	.word	0xffffffff


	//   ....[36]....
        /*00c4*/ 	.word	0xffffffff


	//   ....[37]....
        /*00c8*/ 	.word	0xffffffff


	//   ....[38]....
        /*00cc*/ 	.word	0xffffffff


	//   ....[39]....
        /*00d0*/ 	.word	0xffffffff


	//   ....[40]....
        /*00d4*/ 	.word	0xffffffff


	//   ....[41]....
        /*00d8*/ 	.word	0xffffffff


	//   ....[42]....
        /*00dc*/ 	.word	0xffffffff


	//   ....[43]....
        /*00e0*/ 	.word	0xffffffff


	//   ....[44]....
        /*00e4*/ 	.word	0xffffffff


	//   ....[45]....
        /*00e8*/ 	.word	0xffffffff


	//   ....[46]....
        /*00ec*/ 	.word	0xffffffff


	//   ....[47]....
        /*00f0*/ 	.word	0xffffffff


	//   ....[48]....
        /*00f4*/ 	.word	0xffffffff


	//   ....[49]....
        /*00f8*/ 	.word	0xffffffff


	//   ....[50]....
        /*00fc*/ 	.word	0xffffffff


	//   ....[51]....
        /*0100*/ 	.word	0xffffffff


	//   ....[52]....
        /*0104*/ 	.word	0xffffffff


	//   ....[53]....
        /*0108*/ 	.word	0xffffffff


	//   ....[54]....
        /*010c*/ 	.word	0xffffffff


	//   ....[55]....
        /*0110*/ 	.word	0xffffffff


	//   ....[56]....
        /*0114*/ 	.word	0xffffffff


	//   ....[57]....
        /*0118*/ 	.word	0xffffffff


	//----- nvinfo : EIATTR_COOP_GROUP_INSTR_OFFSETS
	.align		4
.L_2443:
        /*011c*/ 	.byte	0x04, 0x28
        /*011e*/ 	.short	(.L_2445 - .L_2444)


	//   ....[0]....
.L_2444:
        /*0120*/ 	.word	0x00001360


	//   ....[1]....
        /*0124*/ 	.word	0x000018d0


	//   ....[2]....
        /*0128*/ 	.word	0x00001e10


	//   ....[3]....
        /*012c*/ 	.word	0x00002360


	//   ....[4]....
        /*0130*/ 	.word	0x00002b00


	//   ....[5]....
        /*0134*/ 	.word	0x00003690


	//   ....[6]....
        /*0138*/ 	.word	0x00004040


	//   ....[7]....
        /*013c*/ 	.word	0x00005100


	//   ....[8]....
        /*0140*/ 	.word	0x00005a20


	//   ....[9]....
        /*0144*/ 	.word	0x00005a40


	//   ....[10]....
        /*0148*/ 	.word	0x00005af0


	//   ....[11]....
        /*014c*/ 	.word	0x00005b20


	//   ....[12]....
        /*0150*/ 	.word	0x00005e30


	//   ....[13]....
        /*0154*/ 	.word	0x00005e70


	//   ....[14]....
        /*0158*/ 	.word	0x00005ec0


	//   ....[15]....
        /*015c*/ 	.word	0x00005f70


	//   ....[16]....
        /*0160*/ 	.word	0x00005f90


	//   ....[17]....
        /*0164*/ 	.word	0x00005fc0


	//   ....[18]....
        /*0168*/ 	.word	0x00005ff0


	//   ....[19]....
        /*016c*/ 	.word	0x00006080


	//   ....[20]....
        /*0170*/ 	.word	0x000060b0


	//   ....[21]....
        /*0174*/ 	.word	0x000060d0


	//   ....[22]....
        /*0178*/ 	.word	0x000060f0


	//   ....[23]....
        /*017c*/ 	.word	0x00006120


	//   ....[24]....
        /*0180*/ 	.word	0x00006150


	//   ....[25]....
        /*0184*/ 	.word	0x00006180


	//   ....[26]....
        /*0188*/ 	.word	0x00006190


	//   ....[27]....
        /*018c*/ 	.word	0x000061c0


	//   ....[28]....
        /*0190*/ 	.word	0x000061e0


	//   ....[29]....
        /*0194*/ 	.word	0x00006280


	//   ....[30]....
        /*0198*/ 	.word	0x000062a0


	//   ....[31]....
        /*019c*/ 	.word	0x000062c0


	//   ....[32]....
        /*01a0*/ 	.word	0x000062e0


	//   ....[33]....
        /*01a4*/ 	.word	0x00006390


	//   ....[34]....
        /*01a8*/ 	.word	0x000063d0


	//   ....[35]....
        /*01ac*/ 	.word	0x00006420


	//   ....[36]....
        /*01b0*/ 	.word	0x000075a0


	//   ....[37]....
        /*01b4*/ 	.word	0x000075e0


	//   ....[38]....
        /*01b8*/ 	.word	0x00007770


	//   ....[39]....
        /*01bc*/ 	.word	0x000077b0


	//   ....[40]....
        /*01c0*/ 	.word	0x00007940


	//   ....[41]....
        /*01c4*/ 	.word	0x00007980


	//   ....[42]....
        /*01c8*/ 	.word	0x00007b30


	//   ....[43]....
        /*01cc*/ 	.word	0x00007b70


	//   ....[44]....
        /*01d0*/ 	.word	0x00007cd0


	//   ....[45]....
        /*01d4*/ 	.word	0x00007cf0


	//   ....[46]....
        /*01d8*/ 	.word	0x00008190


	//   ....[47]....
        /*01dc*/ 	.word	0x00008910


	//   ....[48]....
        /*01e0*/ 	.word	0x00008d20


	//   ....[49]....
        /*01e4*/ 	.word	0x00008d70


	//   ....[50]....
        /*01e8*/ 	.word	0x00008dc0


	//   ....[51]....
        /*01ec*/ 	.word	0x00008df0


	//   ....[52]....
        /*01f0*/ 	.word	0x00008e10


	//   ....[53]....
        /*01f4*/ 	.word	0x00008f30


	//   ....[54]....
        /*01f8*/ 	.word	0x00008f70


	//   ....[55]....
        /*01fc*/ 	.word	0x00008fc0


	//   ....[56]....
        /*0200*/ 	.word	0x00008ff0


	//   ....[57]....
        /*0204*/ 	.word	0x00009010


	//----- nvinfo : EIATTR_VRC_CTA_INIT_COUNT
	.align		4
.L_2445:
        /*0208*/ 	.byte	0x02, 0x4a
	.zero		1
	.zero		1


	//----- nvinfo : EIATTR_EXIT_INSTR_OFFSETS
	.align		4
        /*020c*/ 	.byte	0x04, 0x1c
        /*020e*/ 	.short	(.L_2447 - .L_2446)


	//   ....[0]....
.L_2446:
        /*0210*/ 	.word	0x000090d0


	//   ....[1]....
        /*0214*/ 	.word	0x00009390


	//----- nvinfo : EIATTR_MAX_THREADS
	.align		4
.L_2447:
        /*0218*/ 	.byte	0x04, 0x05
        /*021a*/ 	.short	(.L_2449 - .L_2448)
.L_2448:
        /*021c*/ 	.word	0x00000020
        /*0220*/ 	.word	0x00000001
        /*0224*/ 	.word	0x00000001


	//----- nvinfo : EIATTR_CRS_STACK_SIZE
	.align		4
.L_2449:
        /*0228*/ 	.byte	0x04, 0x1e
        /*022a*/ 	.short	(.L_2451 - .L_2450)
.L_2450:
        /*022c*/ 	.word	0x00000000


	//----- nvinfo : EIATTR_CBANK_PARAM_SIZE
	.align		4
.L_2451:
        /*0230*/ 	.byte	0x03, 0x19
        /*0232*/ 	.short	0x01f0


	//----- nvinfo : EIATTR_PARAM_CBANK
	.align		4
        /*0234*/ 	.byte	0x04, 0x0a
        /*0236*/ 	.short	(.L_2453 - .L_2452)
	.align		4
.L_2452:
        /*0238*/ 	.word	index@(.nv.constant0._Z25selective_scan_bwd_kernelI32Selective_Scan_bwd_kernel_traitsILi32ELi16ELb0ELb1ELb0ELb0ELb1EN3c108BFloat16EfEEv12SSMParamsBwd)
        /*023c*/ 	.short	0x0380
        /*023e*/ 	.short	0x01f0


	//----- nvinfo : EIATTR_SW_WAR
	.align		4
.L_2453:
        /*0240*/ 	.byte	0x04, 0x36
        /*0242*/ 	.short	(.L_2455 - .L_2454)
.L_2454:
        /*0244*/ 	.word	0x00000008
.L_2455:


//--------------------- .nv.info._Z25selective_scan_bwd_kernelI32Selective_Scan_bwd_kernel_traitsILi32ELi16ELb0ELb1ELb0ELb1ELb0EN3c108BFloat16EfEEv12SSMParamsBwd --------------------------
	.section	.nv.info._Z25selective_scan_bwd_kernelI32Selective_Scan_bwd_kernel_traitsILi32ELi16ELb0ELb1ELb0ELb1ELb0EN3c108BFloat16EfEEv12SSMParamsBwd,"",@"SHT_CUDA_INFO"
	.sectionflags	@""
	.align	4


	//----- nvinfo : EIATTR_CUDA_API_VERSION
	.align		4
        /*0000*/ 	.byte	0x04, 0x37
        /*0002*/ 	.short	(.L_2457 - .L_2456)
.L_2456:
        /*0004*/ 	.word	0x00000082


	//----- nvinfo : EIATTR_KPARAM_INFO
	.align		4
.L_2457:
        /*0008*/ 	.byte	0x04, 0x17
        /*000a*/ 	.short	(.L_2459 - .L_2458)
.L_2458:
        /*000c*/ 	.word	0x00000000
        /*0010*/ 	.short	0x0000
        /*0012*/ 	.short	0x0000
        /*0014*/ 	.byte	0x00, 0xf0, 0xc1, 0x07


	//----- nvinfo : EIATTR_SPARSE_MMA_MASK
	.align		4
.L_2459:
        /*0018*/ 	.byte	0x03, 0x50
        /*001a*/ 	.short	0x0000


	//----- nvinfo : EIATTR_MAXREG_COUNT
	.align		4
        /*001c*/ 	.byte	0x03, 0x1b
        /*001e*/ 	.short	0x00ff


	//----- nvinfo : EIATTR_NUM_BARRIERS
	.align		4
        /*0020*/ 	.byte	0x02, 0x4c
        /*0022*/ 	.byte	0x01
	.zero		1


	//----- nvinfo : EIATTR_MERCURY_ISA_VERSION
	.align		4
        /*0024*/ 	.byte	0x03, 0x5f
        /*0026*/ 	.short	0x0101


	//----- nvinfo : EIATTR_INT_WARP_WIDE_INSTR_OFFSETS
	.align		4
        /*0028*/ 	.byte	0x04, 0x31
        /*002a*/ 	.short	(.L_2461 - .L_2460)


	//   ....[0]....
.L_2460:
        /*002c*/ 	.word	0x000053a0


	//----- nvinfo : EIATTR_COOP_GROUP_MASK_REGIDS
	.align		4
.L_2461:
        /*0030*/ 	.byte	0x04, 0x29
        /*0032*/ 	.short	(.L_2463 - .L_2462)


	//   ....[0]....
.L_2462:
        /*0034*/ 	.word	0xffffffff


	//   ....[1]....
        /*0038*/ 	.word	0xffffffff


	//   ....[2]....
        /*003c*/ 	.word	0xffffffff


	//   ....[3]....
        /*0040*/ 	.word	0xffffffff


	//   ....[4]....
        /*0044*/ 	.word	0xffffffff


	//   ....[5]....
        /*0048*/ 	.word	0xffffffff


	//   ....[6]....
        /*004c*/ 	.word	0xffffffff


	//   ....[7]....
        /*0050*/ 	.word	0xffffffff


	//   ....[8]....
        /*0054*/ 	.word	0xffffffff


	//   ....[9]....
        /*0058*/ 	.word	0xffffffff


	//   ....[10]....
        /*005c*/ 	.word	0xffffffff


	//   ....[11]....
        /*0060*/ 	.word	0xffffffff


	//   ....[12]....
        /*0064*/ 	.word	0xffffffff


	//   ....[13]....
        /*0068*/ 	.word	0xffffffff


	//   ....[14]....
        /*006c*/ 	.word	0xffffffff


	//   ....[15]....
        /*0070*/ 	.word	0xffffffff


	//   ....[16]....
        /*0074*/ 	.word	0xffffffff


	//   ....[17]....
        /*0078*/ 	.word	0xffffffff


	//   ....[18]....
        /*007c*/ 	.word	0xffffffff


	//   ....[19]....
        /*0080*/ 	.word	0xffffffff


	//   ....[20]....
        /*0084*/ 	.word	0xffffffff


	//   ....[21]....
        /*0088*/ 	.word	0xffffffff


	//   ....[22]....
        /*008c*/ 	.word	0xffffffff


	//   ....[23]....
        /*0090*/ 	.word	0xffffffff


	//   ....[24]....
        /*0094*/ 	.word	0xffffffff


	//   ....[25]....
        /*0098*/ 	.word	0xffffffff


	//   ....[26]....
        /*009c*/ 	.word	0xffffffff


	//   ....[27]....
        /*00a0*/ 	.word	0xffffffff


	//   ....[28]....
        /*00a4*/ 	.word	0xffffffff


	//   ....[29]....
        /*00a8*/ 	.word	0xffffffff


	//   ....[30]....
        /*00ac*/ 	.word	0xffffffff


	//   ....[31]....
        /*00b0*/ 	.word	0xffffffff


	//   ....[32]....
        /*00b4*/ 	.word	0xffffffff


	//   ....[33]....
        /*00b8*/ 	.word	0xffffffff


	//   ....[34]....
        /*00bc*/ 	.word	0xffffffff


	//   ....[35]....
        /*00c0*/ 	.word	0xffffffff


	//   ....[36]....
        /*00c4*/ 	.word	0xffffffff


	//   ....[37]....
        /*00c8*/ 	.word	0xffffffff


	//   ....[38]....
        /*00cc*/ 	.word	0xffffffff


	//   ....[39]....
        /*00d0*/ 	.word	0xffffffff


	//   ....[40]....
        /*00d4*/ 	.word	0xffffffff


	//   ....[41]....
        /*00d8*/ 	.word	0xffffffff


	//   ....[42]....
        /*00dc*/ 	.word	0xffffffff


	//   ....[43]....
        /*00e0*/ 	.word	0xffffffff


	//   ....[44]....
        /*00e4*/ 	.word	0xffffffff


	//   ....[45]....
        /*00e8*/ 	.word	0xffffffff


	//   ....[46]....
        /*00ec*/ 	.word	0xffffffff


	//   ....[47]....
        /*00f0*/ 	.word	0xffffffff


	//   ....[48]....
        /*00f4*/ 	.word	0xffffffff


	//   ....[49]....
        /*00f8*/ 	.word	0xffffffff


	//   ....[50]....
        /*00fc*/ 	.word	0xffffffff


	//   ....[51]....
        /*0100*/ 	.word	0xffffffff


	//   ....[52]....
        /*0104*/ 	.word	0xffffffff


	//   ....[53]....
        /*0108*/ 	.word	0xffffffff


	//   ....[54]....
        /*010c*/ 	.word	0xffffffff


	//----- nvinfo : EIATTR_COOP_GROUP_INSTR_OFFSETS
	.align		4
.L_2463:
        /*0110*/ 	.byte	0x04, 0x28
        /*0112*/ 	.short	(.L_2465 - .L_2464)


	//   ....[0]....
.L_2464:
        /*0114*/ 	.word	0x000011c0


	//   ....[1]....
        /*0118*/ 	.word	0x00001760


	//   ....[2]....
        /*011c*/ 	.word	0x00001bf0


	//   ....[3]....
        /*0120*/ 	.word	0x00004cc0


	//   ....[4]....
        /*0124*/ 	.word	0x00005990


	//   ....[5]....
        /*0128*/ 	.word	0x000059d0


	//   ....[6]....
        /*012c*/ 	.word	0x00005a10


	//   ....[7]....
        /*0130*/ 	.word	0x00005a90


	//   ....[8]....
        /*0134*/ 	.word	0x00005ae0


	//   ....[9]....
        /*0138*/ 	.word	0x00005b00


	//   ....[10]....
        /*013c*/ 	.word	0x00005b10


	//   ....[11]....
        /*0140*/ 	.word	0x00005b40


	//   ....[12]....
        /*0144*/ 	.word	0x00005b90


	//   ....[13]....
        /*0148*/ 	.word	0x00005bc0


	//   ....[14]....
        /*014c*/ 	.word	0x00005bf0


	//   ....[15]....
        /*0150*/ 	.word	0x00005c00


	//   ....[16]....
        /*0154*/ 	.word	0x00005c40


	//   ....[17]....
        /*0158*/ 	.word	0x00005cb0


	//   ....[18]....
        /*015c*/ 	.word	0x00005ce0


	//   ....[19]....
        /*0160*/ 	.word	0x00005cf0


	//   ....[20]....
        /*0164*/ 	.word	0x00005d70


	//   ....[21]....
        /*0168*/ 	.word	0x00005da0


	//   ....[22]....
        /*016c*/ 	.word	0x00005dc0


	//   ....[23]....
        /*0170*/ 	.word	0x00005dd0


	//   ....[24]....
        /*0174*/ 	.word	0x00005e00


	//   ....[25]....
        /*0178*/ 	.word	0x00005e50


	//   ....[26]....
        /*017c*/ 	.word	0x00005e90


	//   ....[27]....
        /*0180*/ 	.word	0x00005eb0


	//   ....[28]....
        /*0184*/ 	.word	0x00005ed0


	//   ....[29]....
        /*0188*/ 	.word	0x00005ef0


	//   ....[30]....
        /*018c*/ 	.word	0x00005f00


	//   ....[31]....
        /*0190*/ 	.word	0x00005f20


	//   ....[32]....
        /*0194*/ 	.word	0x00007170


	//   ....[33]....
        /*0198*/ 	.word	0x000071b0


	//   ....[34]....
        /*019c*/ 	.word	0x00007340


	//   ....[35]....
        /*01a0*/ 	.word	0x00007380


	//   ....[36]....
        /*01a4*/ 	.word	0x00007430


	//   ....[37]....
        /*01a8*/ 	.word	0x00007470


	//   ....[38]....
        /*01ac*/ 	.word	0x00007600


	//   ....[39]....
        /*01b0*/ 	.word	0x00007640


	//   ....[40]....
        /*01b4*/ 	.word	0x000077e0


	//   ....[41]....
        /*01b8*/ 	.word	0x00007820


	//   ....[42]....
        /*01bc*/ 	.word	0x00007ec0


	//   ....[43]....
        /*01c0*/ 	.word	0x000087e0


	//   ....[44]....
        /*01c4*/ 	.word	0x00009030


	//   ....[45]....
        /*01c8*/ 	.word	0x00009630


	//   ....[46]....
        /*01cc*/ 	.word	0x00009680


	//   ....[47]....
        /*01d0*/ 	.word	0x000096d0


	//   ....[48]....
        /*01d4*/ 	.word	0x00009700


	//   ....[49]....
        /*01d8*/ 	.word	0x00009720


	//   ....[50]....
        /*01dc*/ 	.word	0x00009840


	//   ....[51]....
        /*01e0*/ 	.word	0x00009880


	//   ....[52]....
        /*01e4*/ 	.word	0x000098d0


	//   ....[53]....
        /*01e8*/ 	.word	0x00009900


	//   ....[54]....
        /*01ec*/ 	.word	0x00009920


	//----- nvinfo : EIATTR_VRC_CTA_INIT_COUNT
	.align		4
.L_2465:
        /*01f0*/ 	.byte	0x02, 0x4a
	.zero		1
	.zero		1


	//----- nvinfo : EIATTR_EXIT_INSTR_OFFSETS
	.align		4
        /*01f4*/ 	.byte	0x04, 0x1c
        /*01f6*/ 	.short	(.L_2467 - .L_2466)


	//   ....[0]....
.L_2466:
        /*01f8*/ 	.word	0x000099e0


	//   ....[1]....
        /*01fc*/ 	.word	0x00009ca0


	//----- nvinfo : EIATTR_MAX_THREADS
	.align		4
.L_2467:
        /*0200*/ 	.byte	0x04, 0x05
        /*0202*/ 	.short	(.L_2469 - .L_2468)
.L_2468:
        /*0204*/ 	.word	0x00000020
        /*0208*/ 	.word	0x00000001
        /*020c*/ 	.word	0x00000001


	//----- nvinfo : EIATTR_CRS_STACK_SIZE
	.align		4
.L_2469:
        /*0210*/ 	.byte	0x04, 0x1e
        /*0212*/ 	.short	(.L_2471 - .L_2470)
.L_2470:
        /*0214*/ 	.word	0x00000000


	//----- nvinfo : EIATTR_CBANK_PARAM_SIZE
	.align		4
.L_2471:
        /*0218*/ 	.byte	0x03, 0x19
        /*021a*/ 	.short	0x01f0


	//----- nvinfo : EIATTR_PARAM_CBANK
	.align		4
        /*021c*/ 	.byte	0x04, 0x0a
        /*021e*/ 	.short	(.L_2473 - .L_2472)
	.align		4
.L_2472:
        /*0220*/ 	.word	index@(.nv.constant0._Z25selective_scan_bwd_kernelI32Selective_Scan_bwd_kernel_traitsILi32ELi16ELb0ELb1ELb0ELb1ELb0EN3c108BFloat16EfEEv12SSMParamsBwd)
        /*0224*/ 	.short	0x0380
        /*0226*/ 	.short	0x01f0


	//----- nvinfo : EIATTR_SW_WAR
	.align		4
.L_2473:
        /*0228*/ 	.byte	0x04, 0x36
        /*022a*/ 	.short	(.L_2475 - .L_2474)
.L_2474:
        /*022c*/ 	.word	0x00000008
.L_2475:


//--------------------- .nv.info._Z25selective_scan_bwd_kernelI32Selective_Scan_bwd_kernel_traitsILi32ELi16ELb0ELb1ELb0ELb1ELb1EN3c108BFloat16EfEEv12SSMParamsBwd --------------------------
	.section	.nv.info._Z25selective_scan_bwd_kernelI32Selective_Scan_bwd_kernel_traitsILi32ELi16ELb0ELb1ELb0ELb1ELb1EN3c108BFloat16EfEEv12SSMParamsBwd,"",@"SHT_CUDA_INFO"
	.sectionflags	@""
	.align	4


	//----- nvinfo : EIATTR_CUDA_API_VERSION
	.align		4
        /*0000*/ 	.byte	0x04, 0x37
        /*0002*/ 	.short	(.L_2477 - .L_2476)
.L_2476:
        /*0004*/ 	.word	0x00000082


	//----- nvinfo : EIATTR_KPARAM_INFO
	.align		4
.L_2477:
        /*0008*/ 	.byte	0x04, 0x17
        /*000a*/ 	.short	(.L_2479 - .L_2478)
.L_2478:
        /*000c*/ 	.word	0x00000000
        /*0010*/ 	.short	0x0000
        /*0012*/ 	.short	0x0000
        /*0014*/ 	.byte	0x00, 0xf0, 0xc1, 0x07


	//----- nvinfo : EIATTR_SPARSE_MMA_MASK
	.align		4
.L_2479:
        /*0018*/ 	.byte	0x03, 0x50
        /*001a*/ 	.short	0x0000


	//----- nvinfo : EIATTR_MAXREG_COUNT
	.align		4
        /*001c*/ 	.byte	0x03, 0x1b
        /*001e*/ 	.short	0x00ff


	//----- nvinfo : EIATTR_NUM_BARRIERS
	.align		4
        /*0020*/ 	.byte	0x02, 0x4c
        /*0022*/ 	.byte	0x01
	.zero		1


	//----- nvinfo : EIATTR_MERCURY_ISA_VERSION
	.align		4
        /*0024*/ 	.byte	0x03, 0x5f
        /*0026*/ 	.short	0x0101


	//----- nvinfo : EIATTR_INT_WARP_WIDE_INSTR_OFFSETS
	.align		4
        /*0028*/ 	.byte	0x04, 0x31
        /*002a*/ 	.short	(.L_2481 - .L_2480)


	//   ....[0]....
.L_2480:
        /*002c*/ 	.word	0x00007e00


	//----- nvinfo : EIATTR_COOP_GROUP_MASK_REGIDS
	.align		4
.L_2481:
        /*0030*/ 	.byte	0x04, 0x29
        /*0032*/ 	.short	(.L_2483 - .L_2482)


	//   ....[0]....
.L_2482:
        /*0034*/ 	.word	0xffffffff


	//   ....[1]....
        /*0038*/ 	.word	0xffffffff


	//   ....[2]....
        /*003c*/ 	.word	0xffffffff


	//   ....[3]....
        /*0040*/ 	.word	0xffffffff


	//   ....[4]....
        /*0044*/ 	.word	0xffffffff


	//   ....[5]....
        /*0048*/ 	.word	0xffffffff


	//   ....[6]....
        /*004c*/ 	.word	0xffffffff


	//   ....[7]....
        /*0050*/ 	.word	0xffffffff


	//   ....[8]....
        /*0054*/ 	.word	0xffffffff


	//   ....[9]....
        /*0058*/ 	.word	0xffffffff


	//   ....[10]....
        /*005c*/ 	.word	0xffffffff


	//   ....[11]....
        /*0060*/ 	.word	0xffffffff


	//   ....[12]....
        /*0064*/ 	.word	0xffffffff


	//   ....[13]....
        /*0068*/ 	.word	0xffffffff


	//   ....[14]....
        /*006c*/ 	.word	0xffffffff


	//   ....[15]....
        /*0070*/ 	.word	0xffffffff


	//   ....[16]....
        /*0074*/ 	.word	0xffffffff


	//   ....[17]....
        /*0078*/ 	.word	0xffffffff


	//   ....[18]....
        /*007c*/ 	.word	0xffffffff


	//   ....[19]....
        /*0080*/ 	.word	0xffffffff


	//   ....[20]....
        /*0084*/ 	.word	0xffffffff


	//   ....[21]....
        /*0088*/ 	.word	0xffffffff


	//   ....[22]....
        /*008c*/ 	.word	0xffffffff


	//   ....[23]....
        /*0090*/ 	.word	0xffffffff


	//   ....[24]....
        /*0094*/ 	.word	0xffffffff


	//   ....[25]....
        /*0098*/ 	.word	0xffffffff


	//   ....[26]....
        /*009c*/ 	.word	0xffffffff


	//   ....[27]....
        /*00a0*/ 	.word	0xffffffff


	//   ....[28]....
        /*00a4*/ 	.word	0xffffffff


	//   ....[29]....
        /*00a8*/ 	.word	0xffffffff


	//   ....[30]....
        /*00ac*/ 	.word	0xffffffff


	//   ....[31]....
        /*00b0*/ 	.word	0xffffffff


	//   ....[32]....
        /*00b4*/ 	.word	0xffffffff


	//   ....[33]....
        /*00b8*/ 	.word	0xffffffff


	//   ....[34]....
        /*00bc*/ 	.word	0xffffffff


	//   ....[35]....
        /*00c0*/ 	.word	0xffffffff


	//   ....[36]....
        /*00c4*/ 	.word	0xffffffff


	//   ....[37]....
        /*00c8*/ 	.word	0xffffffff


	//   ....[38]....
        /*00cc*/ 	.word	0xffffffff


	//   ....[39]....
        /*00d0*/ 	.word	0xffffffff


	//   ....[40]....
        /*00d4*/ 	.word	0xffffffff


	//   ....[41]....
        /*00d8*/ 	.word	0xffffffff


	//   ....[42]....
        /*00dc*/ 	.word	0xffffffff


	//   ....[43]....
        /*00e0*/ 	.word	0xffffffff


	//   ....[44]....
        /*00e4*/ 	.word	0xffffffff


	//   ....[45]....
        /*00e8*/ 	.word	0xffffffff


	//   ....[46]....
        /*00ec*/ 	.word	0xffffffff


	//   ....[47]....
        /*00f0*/ 	.word	0xffffffff


	//   ....[48]....
        /*00f4*/ 	.word	0xffffffff


	//   ....[49]....
        /*00f8*/ 	.word	0xffffffff


	//   ....[50]....
        /*00fc*/ 	.word	0xffffffff


	//   ....[51]....
        /*0100*/ 	.word	0xffffffff


	//   ....[52]....
        /*0104*/ 	.word	0xffffffff


	//   ....[53]....
        /*0108*/ 	.word	0xffffffff


	//   ....[54]....
        /*010c*/ 	.word	0xffffffff


	//   ....[55]....
        /*0110*/ 	.word	0xffffffff


	//   ....[56]....
        /*0114*/ 	.word	0xffffffff


	//   ....[57]....
        /*0118*/ 	.word	0xffffffff


	//   ....[58]....
        /*011c*/ 	.word	0xffffffff


	//----- nvinfo : EIATTR_COOP_GROUP_INSTR_OFFSETS
	.align		4
.L_2483:
        /*0120*/ 	.byte	0x04, 0x28
        /*0122*/ 	.short	(.L_2485 - .L_2484)


	//   ....[0]....
.L_2484:
        /*0124*/ 	.word	0x00001310


	//   ....[1]....
        /*0128*/ 	.word	0x00001910


	//   ....[2]....
        /*012c*/ 	.word	0x00001fa0


	//   ....[3]....
        /*0130*/ 	.word	0x00004b10


	//   ....[4]....
        /*0134*/ 	.word	0x000051d0


	//   ....[5]....
        /*0138*/ 	.word	0x00005e30


	//   ....[6]....
        /*013c*/ 	.word	0x00006810


	//   ....[7]....
        /*0140*/ 	.word	0x00007710


	//   ....[8]....
        /*0144*/ 	.word	0x00008030


	//   ....[9]....
        /*0148*/ 	.word	0x00008040


	//   ....[10]....
        /*014c*/ 	.word	0x000080a0


	//   ....[11]....
        /*0150*/ 	.word	0x000080b0


	//   ....[12]....
        /*0154*/ 	.word	0x000083b0


	//   ....[13]....
        /*0158*/ 	.word	0x00008400


	//   ....[14]....
        /*015c*/ 	.word	0x000084c0


	//   ....[15]....
        /*0160*/ 	.word	0x00008550


	//   ....[16]....
        /*0164*/ 	.word	0x00008570


	//   ....[17]....
        /*0168*/ 	.word	0x000085c0


	//   ....[18]....
        /*016c*/ 	.word	0x00008600


	//   ....[19]....
        /*0170*/ 	.word	0x00008680


	//   ....[20]....
        /*0174*/ 	.word	0x00008690


	//   ....[21]....
        /*0178*/ 	.word	0x000086a0


	//   ....[22]....
        /*017c*/ 	.word	0x000086f0


	//   ....[23]....
        /*0180*/ 	.word	0x00008740


	//   ....[24]....
        /*0184*/ 	.word	0x00008750


	//   ....[25]....
        /*0188*/ 	.word	0x00008760


	//   ....[26]....
        /*018c*/ 	.word	0x00008770


	//   ....[27]....
        /*0190*/ 	.word	0x000087c0


	//   ....[28]....
        /*0194*/ 	.word	0x00008800


	//   ....[29]....
        /*0198*/ 	.word	0x00008890


	//   ....[30]....
        /*019c*/ 	.word	0x000088d0


	//   ....[31]....
        /*01a0*/ 	.word	0x00008900


	//   ....[32]....
        /*01a4*/ 	.word	0x00008930


	//   ....[33]....
        /*01a8*/ 	.word	0x000089d0


	//   ....[34]....
        /*01ac*/ 	.word	0x00008a00


	//   ....[35]....
        /*01b0*/ 	.word	0x00008a10


	//   ....[36]....
        /*01b4*/ 	.word	0x00009ba0


	//   ....[37]....
        /*01b8*/ 	.word	0x00009be0


	//   ....[38]....
        /*01bc*/ 	.word	0x00009d70


	//   ....[39]....
        /*01c0*/ 	.word	0x00009db0


	//   ....[40]....
        /*01c4*/ 	.word	0x00009f40


	//   ....[41]....
        /*01c8*/ 	.word	0x00009f80


	//   ....[42]....
        /*01cc*/ 	.word	0x0000a110


	//   ....[43]....
        /*01d0*/ 	.word	0x0000a150


	//   ....[44]....
        /*01d4*/ 	.word	0x0000a2d0


	//   ....[45]....
        /*01d8*/ 	.word	0x0000a300


	//   ....[46]....
        /*01dc*/ 	.word	0x0000a8d0


	//   ....[47]....
        /*01e0*/ 	.word	0x0000b1f0


	//   ....[48]....
        /*01e4*/ 	.word	0x0000ba30


	//   ....[49]....
        /*01e8*/ 	.word	0x0000c030


	//   ....[50]....
        /*01ec*/ 	.word	0x0000c080


	//   ....[51]....
        /*01f0*/ 	.word	0x0000c0d0


	//   ....[52]....
        /*01f4*/ 	.word	0x0000c100


	//   ....[53]....
        /*01f8*/ 	.word	0x0000c120


	//   ....[54]....
        /*01fc*/ 	.word	0x0000c240


	//   ....[55]....
        /*0200*/ 	.word	0x0000c280


	//   ....[56]....
        /*0204*/ 	.word	0x0000c2d0


	//   ....[57]....
        /*0208*/ 	.word	0x0000c300


	//   ....[58]....
        /*020c*/ 	.word	0x0000c320


	//----- nvinfo : EIATTR_VRC_CTA_INIT_COUNT
	.align		4
.L_2485:
        /*0210*/ 	.byte	0x02, 0x4a
	.zero		1
	.zero		1


	//----- nvinfo : EIATTR_EXIT_INSTR_OFFSETS
	.align		4
        /*0214*/ 	.byte	0x04, 0x1c
        /*0216*/ 	.short	(.L_2487 - .L_2486)


	//   ....[0]....
.L_2486:
        /*0218*/ 	.word	0x0000c3e0


	//   ....[1]....
        /*021c*/ 	.word	0x0000c6a0


	//----- nvinfo : EIATTR_MAX_THREADS
	.align		4
.L_2487:
        /*0220*/ 	.byte	0x04, 0x05
        /*0222*/ 	.short	(.L_2489 - .L_2488)
.L_2488:
        /*0224*/ 	.word	0x00000020
        /*0228*/ 	.word	0x00000001
        /*022c*/ 	.word	0x00000001


	//----- nvinfo : EIATTR_CRS_STACK_SIZE
	.align		4
.L_2489:
        /*0230*/ 	.byte	0x04, 0x1e
        /*0232*/ 	.short	(.L_2491 - .L_2490)
.L_2490:
        /*0234*/ 	.word	0x00000000


	//----- nvinfo : EIATTR_CBANK_PARAM_SIZE
	.align		4
.L_2491:
        /*0238*/ 	.byte	0x03, 0x19
        /*023a*/ 	.short	0x01f0


	//----- nvinfo : EIATTR_PARAM_CBANK
	.align		4
        /*023c*/ 	.byte	0x04, 0x0a
        /*023e*/ 	.short	(.L_2493 - .L_2492)
	.align		4
.L_2492:
        /*0240*/ 	.word	index@(.nv.constant0._Z25selective_scan_bwd_kernelI32Selective_Scan_bwd_kernel_traitsILi32ELi16ELb0ELb1ELb0ELb1ELb1EN3c108BFloat16EfEEv12SSMParamsBwd)
        /*0244*/ 	.short	0x0380
        /*0246*/ 	.short	0x01f0


	//----- nvinfo : EIATTR_SW_WAR
	.align		4
.L_2493:
        /*0248*/ 	.byte	0x04, 0x36
        /*024a*/ 	.short	(.L_2495 - .L_2494)
.L_2494:
        /*024c*/ 	.word	0x00000008
.L_2495:


//--------------------- .nv.info._Z25selective_scan_bwd_kernelI32Selective_Scan_bwd_kernel_traitsILi32ELi16ELb0ELb1ELb1ELb0ELb0EN3c108BFloat16EfEEv12SSMParamsBwd --------------------------
	.section	.nv.info._Z25selective_scan_bwd_kernelI32Selective_Scan_bwd_kernel_traitsILi32ELi16ELb0ELb1ELb1ELb0ELb0EN3c108BFloat16EfEEv12SSMParamsBwd,"",@"SHT_CUDA_INFO"
	.sectionflags	@""
	.align	4


	//----- nvinfo : EIATTR_CUDA_API_VERSION
	.align		4
        /*0000*/ 	.byte	0x04, 0x37
        /*0002*/ 	.short	(.L_2497 - .L_2496)
.L_2496:
        /*0004*/ 	.word	0x00000082


	//----- nvinfo : EIATTR_KPARAM_INFO
	.align		4
.L_2497:
        /*0008*/ 	.byte	0x04, 0x17
        /*000a*/ 	.short	(.L_2499 - .L_2498)
.L_2498:
        /*000c*/ 	.word	0x00000000
        /*0010*/ 	.short	0x0000
        /*0012*/ 	.short	0x0000
        /*0014*/ 	.byte	0x00, 0xf0, 0xc1, 0x07


	//----- nvinfo : EIATTR_SPARSE_MMA_MASK
	.align		4
.L_2499:
        /*0018*/ 	.byte	0x03, 0x50
        /*001a*/ 	.short	0x0000


	//----- nvinfo : EIATTR_MAXREG_COUNT
	.align		4
        /*001c*/ 	.byte	0x03, 0x1b
        /*001e*/ 	.short	0x00ff


	//----- nvinfo : EIATTR_NUM_BARRIERS
	.align		4
        /*0020*/ 	.byte	0x02, 0x4c
        /*0022*/ 	.byte	0x01
	.zero		1


	//----- nvinfo : EIATTR_MERCURY_ISA_VERSION
	.align		4
        /*0024*/ 	.byte	0x03, 0x5f
        /*0026*/ 	.short	0x0101


	//----- nvinfo : EIATTR_INT_WARP_WIDE_INSTR_OFFSETS
	.align		4
        /*0028*/ 	.byte	0x04, 0x31
        /*002a*/ 	.short	(.L_2501 - .L_2500)


	//   ....[0]....
.L_2500:
        /*002c*/ 	.word	0x00003af0


	//----- nvinfo : EIATTR_COOP_GROUP_MASK_REGIDS
	.align		4
.L_2501:
        /*0030*/ 	.byte	0x04, 0x29
        /*0032*/ 	.short	(.L_2503 - .L_2502)


	//   ....[0]....
.L_2502:
        /*0034*/ 	.word	0xffffffff


	//   ....[1]....
        /*0038*/ 	.word	0xffffffff


	//   ....[2]....
        /*003c*/ 	.word	0xffffffff


	//   ....[3]....
        /*0040*/ 	.word	0xffffffff


	//   ....[4]....
        /*0044*/ 	.word	0xffffffff


	//   ....[5]....
        /*0048*/ 	.word	0xffffffff


	//   ....[6]....
        /*004c*/ 	.word	0xffffffff


	//   ....[7]....
        /*0050*/ 	.word	0xffffffff


	//   ....[8]....
        /*0054*/ 	.word	0xffffffff


	//   ....[9]....
        /*0058*/ 	.word	0xffffffff


	//   ....[10]....
        /*005c*/ 	.word	0xffffffff


	//   ....[11]....
        /*0060*/ 	.word	0xffffffff


	//   ....[12]....
        /*0064*/ 	.word	0xffffffff


	//   ....[13]....
        /*0068*/ 	.word	0xffffffff


	//   ....[14]....
        /*006c*/ 	.word	0xffffffff


	//   ....[15]....
        /*0070*/ 	.word	0xffffffff


	//   ....[16]....
        /*0074*/ 	.word	0xffffffff


	//   ....[17]....
        /*0078*/ 	.word	0xffffffff


	//   ....[18]....
        /*007c*/ 	.word	0xffffffff


	//   ....[19]....
        /*0080*/ 	.word	0xffffffff


	//   ....[20]....
        /*0084*/ 	.word	0xffffffff


	//   ....[21]....
        /*0088*/ 	.word	0xffffffff


	//   ....[22]....
        /*008c*/ 	.word	0xffffffff


	//   ....[23]....
        /*0090*/ 	.word	0xffffffff


	//   ....[24]....
        /*0094*/ 	.word	0xffffffff


	//   ....[25]....
        /*0098*/ 	.word	0xffffffff


	//   ....[26]....
        /*009c*/ 	.word	0xffffffff


	//   ....[27]....
        /*00a0*/ 	.word	0xffffffff


	//   ....[28]....
        /*00a4*/ 	.word	0xffffffff


	//   ....[29]....
        /*00a8*/ 	.word	0xffffffff


	//   ....[30]....
        /*00ac*/ 	.word	0xffffffff


	//   ....[31]....
        /*00b0*/ 	.word	0xffffffff


	//   ....[32]....
        /*00b4*/ 	.word	0xffffffff


	//   ....[33]....
        /*00b8*/ 	.word	0xffffffff


	//   ....[34]....
        /*00bc*/ 	.word	0xffffffff


	//   ....[35]....
        /*00c0*/ 	.word	0xffffffff


	//   ....[36]....
        /*00c4*/ 	.word	0xffffffff


	//   ....[37]....
        /*00c8*/ 	.word	0xffffffff


	//   ....[38]....
        /*00cc*/ 	.word	0xffffffff


	//   ....[39]....
        /*00d0*/ 	.word	0xffffffff


	//   ....[40]....
        /*00d4*/ 	.word	0xffffffff


	//   ....[41]....
        /*00d8*/ 	.word	0xffffffff


	//   ....[42]....
        /*00dc*/ 	.word	0xffffffff


	//   ....[43]....
        /*00e0*/ 	.word	0xffffffff


	//   ....[44]....
        /*00e4*/ 	.word	0xffffffff


	//   ....[45]....
        /*00e8*/ 	.word	0xffffffff


	//   ....[46]....
        /*00ec*/ 	.word	0xffffffff


	//   ....[47]....
        /*00f0*/ 	.word	0xffffffff


	//   ....[48]....
        /*00f4*/ 	.word	0xffffffff


	//   ....[49]....
        /*00f8*/ 	.word	0xffffffff


	//----- nvinfo : EIATTR_COOP_GROUP_INSTR_OFFSETS
	.align		4
.L_2503:
        /*00fc*/ 	.byte	0x04, 0x28
        /*00fe*/ 	.short	(.L_2505 - .L_2504)


	//   ....[0]....
.L_2504:
        /*0100*/ 	.word	0x00001350


	//   ....[1]....
        /*0104*/ 	.word	0x000017f0


	//   ....[2]....
        /*0108*/ 	.word	0x00001da0


	//   ....[3]....
        /*010c*/ 	.word	0x00002d10


	//   ....[4]....
        /*0110*/ 	.word	0x000034a0


	//   ....[5]....
        /*0114*/ 	.word	0x00003d20


	//   ....[6]....
        /*0118*/ 	.word	0x00003d30


	//   ....[7]....
        /*011c*/ 	.word	0x00003de0


	//   ....[8]....
        /*0120*/ 	.word	0x00003e10


	//   ....[9]....
        /*0124*/ 	.word	0x00004120


	//   ....[10]....
        /*0128*/ 	.word	0x00004160


	//   ....[11]....
        /*012c*/ 	.word	0x000041b0


	//   ....[12]....
        /*0130*/ 	.word	0x00004260


	//   ....[13]....
        /*0134*/ 	.word	0x00004280


	//   ....[14]....
        /*0138*/ 	.word	0x000042a0


	//   ....[15]....
        /*013c*/ 	.word	0x000042e0


	//   ....[16]....
        /*0140*/ 	.word	0x00004370


	//   ....[17]....
        /*0144*/ 	.word	0x00004390


	//   ....[18]....
        /*0148*/ 	.word	0x000043b0


	//   ....[19]....
        /*014c*/ 	.word	0x000043e0


	//   ....[20]....
        /*0150*/ 	.word	0x00004410


	//   ....[21]....
        /*0154*/ 	.word	0x00004440


	//   ....[22]....
        /*0158*/ 	.word	0x00004460


	//   ....[23]....
        /*015c*/ 	.word	0x00004480


	//   ....[24]....
        /*0160*/ 	.word	0x000044b0


	//   ....[25]....
        /*0164*/ 	.word	0x000044d0


	//   ....[26]....
        /*0168*/ 	.word	0x00004570


	//   ....[27]....
        /*016c*/ 	.word	0x00004590


	//   ....[28]....
        /*0170*/ 	.word	0x00004640


	//   ....[29]....
        /*0174*/ 	.word	0x00004650


	//   ....[30]....
        /*0178*/ 	.word	0x00004660


	//   ....[31]....
        /*017c*/ 	.word	0x00004690


	//   ....[32]....
        /*0180*/ 	.word	0x000046a0


	//   ....[33]....
        /*0184*/ 	.word	0x00005c40


	//   ....[34]....
        /*0188*/ 	.word	0x00005e10


	//   ....[35]....
        /*018c*/ 	.word	0x00005fe0


	//   ....[36]....
        /*0190*/ 	.word	0x000061b0


	//   ....[37]....
        /*0194*/ 	.word	0x000062e0


	//   ....[38]....
        /*0198*/ 	.word	0x00006730


	//   ....[39]....
        /*019c*/ 	.word	0x00006e90


	//   ....[40]....
        /*01a0*/ 	.word	0x000072d0


	//   ....[41]....
        /*01a4*/ 	.word	0x00007320


	//   ....[42]....
        /*01a8*/ 	.word	0x00007370


	//   ....[43]....
        /*01ac*/ 	.word	0x000073a0


	//   ....[44]....
        /*01b0*/ 	.word	0x000073c0


	//   ....[45]....
        /*01b4*/ 	.word	0x000074e0


	//   ....[46]....
        /*01b8*/ 	.word	0x00007520


	//   ....[47]....
        /*01bc*/ 	.word	0x00007570


	//   ....[48]....
        /*01c0*/ 	.word	0x000075a0


	//   ....[49]....
        /*01c4*/ 	.word	0x000075c0


	//----- nvinfo : EIATTR_VRC_CTA_INIT_COUNT
	.align		4
.L_2505:
        /*01c8*/ 	.byte	0x02, 0x4a
	.zero		1
	.zero		1


	//----- nvinfo : EIATTR_EXIT_INSTR_OFFSETS
	.align		4
        /*01cc*/ 	.byte	0x04, 0x1c
        /*01ce*/ 	.short	(.L_2507 - .L_2506)


	//   ....[0]....
.L_2506:
        /*01d0*/ 	.word	0x00007680


	//   ....[1]....
        /*01d4*/ 	.word	0x00007820


	//----- nvinfo : EIATTR_MAX_THREADS
	.align		4
.L_2507:
        /*01d8*/ 	.byte	0x04, 0x05
        /*01da*/ 	.short	(.L_2509 - .L_2508)
.L_2508:
        /*01dc*/ 	.word	0x00000020
        /*01e0*/ 	.word	0x00000001
        /*01e4*/ 	.word	0x00000001


	//----- nvinfo : EIATTR_CRS_STACK_SIZE
	.align		4
.L_2509:
        /*01e8*/ 	.byte	0x04, 0x1e
        /*01ea*/ 	.short	(.L_2511 - .L_2510)
.L_2510:
        /*01ec*/ 	.word	0x00000000


	//----- nvinfo : EIATTR_CBANK_PARAM_SIZE
	.align		4
.L_2511:
        /*01f0*/ 	.byte	0x03, 0x19
        /*01f2*/ 	.short	0x01f0


	//----- nvinfo : EIATTR_PARAM_CBANK
	.align		4
        /*01f4*/ 	.byte	0x04, 0x0a
        /*01f6*/ 	.short	(.L_2513 - .L_2512)
	.align		4
.L_2512:
        /*01f8*/ 	.word	index@(.nv.constant0._Z25selective_scan_bwd_kernelI32Selective_Scan_bwd_kernel_traitsILi32ELi16ELb0ELb1ELb1ELb0ELb0EN3c108BFloat16EfEEv12SSMParamsBwd)
        /*01fc*/ 	.short	0x0380
        /*01fe*/ 	.short	0x01f0


	//----- nvinfo : EIATTR_SW_WAR
	.align		4
.L_2513:
        /*0200*/ 	.byte	0x04, 0x36
        /*0202*/ 	.short	(.L_2515 - .L_2514)
.L_2514:
        /*0204*/ 	.word	0x00000008
.L_2515:


//--------------------- .nv.info._Z25selective_scan_bwd_kernelI32Selective_Scan_bwd_kernel_traitsILi32ELi16ELb0ELb1ELb1ELb0ELb1EN3c108BFloat16EfEEv12SSMParamsBwd --------------------------
	.section	.nv.info._Z25selective_scan_bwd_kernelI32Selective_Scan_bwd_kernel_traitsILi32ELi16ELb0ELb1ELb1ELb0ELb1EN3c108BFloat16EfEEv12SSMParamsBwd,"",@"SHT_CUDA_INFO"
	.sectionflags	@""
	.align	4


	//----- nvinfo : EIATTR_CUDA_API_VERSION
	.align		4
        /*0000*/ 	.byte	0x04, 0x37
        /*0002*/ 	.short	(.L_2517 - .L_2516)
.L_2516:
        /*0004*/ 	.word	0x00000082


	//----- nvinfo : EIATTR_KPARAM_INFO
	.align		4
.L_2517:
        /*0008*/ 	.byte	0x04, 0x17
        /*000a*/ 	.short	(.L_2519 - .L_2518)
.L_2518:
        /*000c*/ 	.word	0x00000000
        /*0010*/ 	.short	0x0000
        /*0012*/ 	.short	0x0000
        /*0014*/ 	.byte	0x00, 0xf0, 0xc1, 0x07


	//----- nvinfo : EIATTR_SPARSE_MMA_MASK
	.align		4
.L_2519:
        /*0018*/ 	.byte	0x03, 0x50
        /*001a*/ 	.short	0x0000


	//----- nvinfo : EIATTR_MAXREG_COUNT
	.align		4
        /*001c*/ 	.byte	0x03, 0x1b
        /*001e*/ 	.short	0x00ff


	//----- nvinfo : EIATTR_NUM_BARRIERS
	.align		4
        /*0020*/ 	.byte	0x02, 0x4c
        /*0022*/ 	.byte	0x01
	.zero		1


	//----- nvinfo : EIATTR_MERCURY_ISA_VERSION
	.align		4
        /*0024*/ 	.byte	0x03, 0x5f
        /*0026*/ 	.short	0x0101


	//----- nvinfo : EIATTR_INT_WARP_WIDE_INSTR_OFFSETS
	.align		4
        /*0028*/ 	.byte	0x04, 0x31
        /*002a*/ 	.short	(.L_2521 - .L_2520)


	//   ....[0]....
.L_2520:
        /*002c*/ 	.word	0x000060f0


	//----- nvinfo : EIATTR_COOP_GROUP_MASK_REGIDS
	.align		4
.L_2521:
        /*0030*/ 	.byte	0x04, 0x29
        /*0032*/ 	.short	(.L_2523 - .L_2522)


	//   ....[0]....
.L_2522:
        /*0034*/ 	.word	0xffffffff


	//   ....[1]....
        /*0038*/ 	.word	0xffffffff


	//   ....[2]....
        /*003c*/ 	.word	0xffffffff


	//   ....[3]....
        /*0040*/ 	.word	0xffffffff


	//   ....[4]....
        /*0044*/ 	.word	0xffffffff


	//   ....[5]....
        /*0048*/ 	.word	0xffffffff


	//   ....[6]....
        /*004c*/ 	.word	0xffffffff


	//   ....[7]....
        /*0050*/ 	.word	0xffffffff


	//   ....[8]....
        /*0054*/ 	.word	0xffffffff


	//   ....[9]....
        /*0058*/ 	.word	0xffffffff


	//   ....[10]....
        /*005c*/ 	.word	0xffffffff


	//   ....[11]....
        /*0060*/ 	.word	0xffffffff


	//   ....[12]....
        /*0064*/ 	.word	0xffffffff


	//   ....[13]....
        /*0068*/ 	.word	0xffffffff


	//   ....[14]....
        /*006c*/ 	.word	0xffffffff


	//   ....[15]....
        /*0070*/ 	.word	0xffffffff


	//   ....[16]....
        /*0074*/ 	.word	0xffffffff


	//   ....[17]....
        /*0078*/ 	.word	0xffffffff


	//   ....[18]....
        /*007c*/ 	.word	0xffffffff


	//   ....[19]....
        /*0080*/ 	.word	0xffffffff


	//   ....[20]....
        /*0084*/ 	.word	0xffffffff


	//   ....[21]....
        /*0088*/ 	.word	0xffffffff


	//   ....[22]....
        /*008c*/ 	.word	0xffffffff


	//   ....[23]....
        /*0090*/ 	.word	0xffffffff


	//   ....[24]....
        /*0094*/ 	.word	0xffffffff


	//   ....[25]....
        /*0098*/ 	.word	0xffffffff


	//   ....[26]....
        /*009c*/ 	.word	0xffffffff


	//   ....[27]....
        /*00a0*/ 	.word	0xffffffff


	//   ....[28]....
        /*00a4*/ 	.word	0xffffffff


	//   ....[29]....
        /*00a8*/ 	.word	0xffffffff


	//   ....[30]....
        /*00ac*/ 	.word	0xffffffff


	//   ....[31]....
        /*00b0*/ 	.word	0xffffffff


	//   ....[32]....
        /*00b4*/ 	.word	0xffffffff


	//   ....[33]....
        /*00b8*/ 	.word	0xffffffff


	//   ....[34]....
        /*00bc*/ 	.word	0xffffffff


	//   ....[35]....
        /*00c0*/ 	.word	0xffffffff


	//   ....[36]....
        /*00c4*/ 	.word	0xffffffff


	//   ....[37]....
        /*00c8*/ 	.word	0xffffffff


	//   ....[38]....
        /*00cc*/ 	.word	0xffffffff


	//   ....[39]....
        /*00d0*/ 	.word	0xffffffff


	//   ....[40]....
        /*00d4*/ 	.word	0xffffffff


	//   ....[41]....
        /*00d8*/ 	.word	0xffffffff


	//   ....[42]....
        /*00dc*/ 	.word	0xffffffff


	//   ....[43]....
        /*00e0*/ 	.word	0xffffffff


	//   ....[44]....
        /*00e4*/ 	.word	0xffffffff


	//   ....[45]....
        /*00e8*/ 	.word	0xffffffff


	//   ....[46]....
        /*00ec*/ 	.word	0xffffffff


	//   ....[47]....
        /*00f0*/ 	.word	0xffffffff


	//   ....[48]....
        /*00f4*/ 	.word	0xffffffff


	//   ....[49]....
        /*00f8*/ 	.word	0xffffffff


	//   ....[50]....
        /*00fc*/ 	.word	0xffffffff


	//   ....[51]....
        /*0100*/ 	.word	0xffffffff


	//   ....[52]....
        /*0104*/ 	.word	0xffffffff


	//   ....[53]....
        /*0108*/ 	.word	0xffffffff


	//----- nvinfo : EIATTR_COOP_GROUP_INSTR_OFFSETS
	.align		4
.L_2523:
        /*010c*/ 	.byte	0x04, 0x28
        /*010e*/ 	.short	(.L_2525 - .L_2524)


	//   ....[0]....
.L_2524:
        /*0110*/ 	.word	0x000014a0


	//   ....[1]....
        /*0114*/ 	.word	0x00001980


	//   ....[2]....
        /*0118*/ 	.word	0x00001f00


	//   ....[3]....
        /*011c*/ 	.word	0x00002420


	//   ....[4]....
        /*0120*/ 	.word	0x00002b70


	//   ....[5]....
        /*0124*/ 	.word	0x00003770


	//   ....[6]....
        /*0128*/ 	.word	0x00004100


	//   ....[7]....
        /*012c*/ 	.word	0x00005350


	//   ....[8]....
        /*0130*/ 	.word	0x00005cc0


	//   ....[9]....
        /*0134*/ 	.word	0x00006320


	//   ....[10]....
        /*0138*/ 	.word	0x00006330


	//   ....[11]....
        /*013c*/ 	.word	0x000063b0


	//   ....[12]....
        /*0140*/ 	.word	0x000063c0


	//   ....[13]....
        /*0144*/ 	.word	0x000066e0


	//   ....[14]....
        /*0148*/ 	.word	0x00006730


	//   ....[15]....
        /*014c*/ 	.word	0x000067b0


	//   ....[16]....
        /*0150*/ 	.word	0x00006850


	//   ....[17]....
        /*0154*/ 	.word	0x00006880


	//   ....[18]....
        /*0158*/ 	.word	0x000068a0


	//   ....[19]....
        /*015c*/ 	.word	0x000068e0


	//   ....[20]....
        /*0160*/ 	.word	0x00006970


	//   ....[21]....
        /*0164*/ 	.word	0x00006980


	//   ....[22]....
        /*0168*/ 	.word	0x000069b0


	//   ....[23]....
        /*016c*/ 	.word	0x000069e0


	//   ....[24]....
        /*0170*/ 	.word	0x00006a10


	//   ....[25]....
        /*0174*/ 	.word	0x00006a40


	//   ....[26]....
        /*0178*/ 	.word	0x00006a50


	//   ....[27]....
        /*017c*/ 	.word	0x00006a60


	//   ....[28]....
        /*0180*/ 	.word	0x00006ab0


	//   ....[29]....
        /*0184*/ 	.word	0x00006ad0


	//   ....[30]....
        /*0188*/ 	.word	0x00006b90


	//   ....[31]....
        /*018c*/ 	.word	0x00006ba0


	//   ....[32]....
        /*0190*/ 	.word	0x00006c10


	//   ....[33]....
        /*0194*/ 	.word	0x00006c30


	//   ....[34]....
        /*0198*/ 	.word	0x00006c40


	//   ....[35]....
        /*019c*/ 	.word	0x00006c80


	//   ....[36]....
        /*01a0*/ 	.word	0x00006ca0


	//   ....[37]....
        /*01a4*/ 	.word	0x00008230


	//   ....[38]....
        /*01a8*/ 	.word	0x00008400


	//   ....[39]....
        /*01ac*/ 	.word	0x000085d0


	//   ....[40]....
        /*01b0*/ 	.word	0x000087a0


	//   ....[41]....
        /*01b4*/ 	.word	0x000088d0


	//   ....[42]....
        /*01b8*/ 	.word	0x00008ce0


	//   ....[43]....
        /*01bc*/ 	.word	0x00009460


	//   ....[44]....
        /*01c0*/ 	.word	0x000098a0


	//   ....[45]....
        /*01c4*/ 	.word	0x000098f0


	//   ....[46]....
        /*01c8*/ 	.word	0x00009940


	//   ....[47]....
        /*01cc*/ 	.word	0x00009970


	//   ....[48]....
        /*01d0*/ 	.word	0x00009990


	//   ....[49]....
        /*01d4*/ 	.word	0x00009ab0


	//   ....[50]....
        /*01d8*/ 	.word	0x00009af0


	//   ....[51]....
        /*01dc*/ 	.word	0x00009b40


	//   ....[52]....
        /*01e0*/ 	.word	0x00009b70


	//   ....[53]....
        /*01e4*/ 	.word	0x00009b90


	//----- nvinfo : EIATTR_VRC_CTA_INIT_COUNT
	.align		4
.L_2525:
        /*01e8*/ 	.byte	0x02, 0x4a
	.zero		1
	.zero		1


	//----- nvinfo : EIATTR_EXIT_INSTR_OFFSETS
	.align		4
        /*01ec*/ 	.byte	0x04, 0x1c
        /*01ee*/ 	.short	(.L_2527 - .L_2526)


	//   ....[0]....
.L_2526:
        /*01f0*/ 	.word	0x00009c50


	//   ....[1]....
        /*01f4*/ 	.word	0x00009df0


	//----- nvinfo : EIATTR_MAX_THREADS
	.align		4
.L_2527:
        /*01f8*/ 	.byte	0x04, 0x05
        /*01fa*/ 	.short	(.L_2529 - .L_2528)
.L_2528:
        /*01fc*/ 	.word	0x00000020
        /*0200*/ 	.word	0x00000001
        /*0204*/ 	.word	0x00000001


	//----- nvinfo : EIATTR_CRS_STACK_SIZE
	.align		4
.L_2529:
        /*0208*/ 	.byte	0x04, 0x1e
        /*020a*/ 	.short	(.L_2531 - .L_2530)
.L_2530:
        /*020c*/ 	.word	0x00000000


	//----- nvinfo : EIATTR_CBANK_PARAM_SIZE
	.align		4
.L_2531:
        /*0210*/ 	.byte	0x03, 0x19
        /*0212*/ 	.short	0x01f0


	//----- nvinfo : EIATTR_PARAM_CBANK
	.align		4
        /*0214*/ 	.byte	0x04, 0x0a
        /*0216*/ 	.short	(.L_2533 - .L_2532)
	.align		4
.L_2532:
        /*0218*/ 	.word	index@(.nv.constant0._Z25selective_scan_bwd_kernelI32Selective_Scan_bwd_kernel_traitsILi32ELi16ELb0ELb1ELb1ELb0ELb1EN3c108BFloat16EfEEv12SSMParamsBwd)
        /*021c*/ 	.short	0x0380
        /*021e*/ 	.short	0x01f0


	//----- nvinfo : EIATTR_SW_WAR
	.align		4
.L_2533:
        /*0220*/ 	.byte	0x04, 0x36
        /*0222*/ 	.short	(.L_2535 - .L_2534)
.L_2534:
        /*0224*/ 	.word	0x00000008
.L_2535:


//--------------------- .nv.info._Z25selective_scan_bwd_kernelI32Selective_Scan_bwd_kernel_traitsILi32ELi16ELb0ELb1ELb1ELb1ELb0EN3c108BFloat16EfEEv12SSMParamsBwd --------------------------
	.section	.nv.info._Z25selective_scan_bwd_kernelI32Selective_Scan_bwd_kernel_traitsILi32ELi16ELb0ELb1ELb1ELb1ELb0EN3c108BFloat16EfEEv12SSMParamsBwd,"",@"SHT_CUDA_INFO"
	.sectionflags	@""
	.align	4


	//----- nvinfo : EIATTR_CUDA_API_VERSION
	.align		4
        /*0000*/ 	.byte	0x04, 0x37
        /*0002*/ 	.short	(.L_2537 - .L_2536)
.L_2536:
        /*0004*/ 	.word	0x00000082


	//----- nvinfo : EIATTR_KPARAM_INFO
	.align		4
.L_2537:
        /*0008*/ 	.byte	0x04, 0x17
        /*000a*/ 	.short	(.L_2539 - .L_2538)
.L_2538:
        /*000c*/ 	.word	0x00000000
        /*0010*/ 	.short	0x0000
        /*0012*/ 	.short	0x0000
        /*0014*/ 	.byte	0x00, 0xf0, 0xc1, 0x07


	//----- nvinfo : EIATTR_SPARSE_MMA_MASK
	.align		4
.L_2539:
        /*0018*/ 	.byte	0x03, 0x50
        /*001a*/ 	.short	0x0000


	//----- nvinfo : EIATTR_MAXREG_COUNT
	.align		4
        /*001c*/ 	.byte	0x03, 0x1b
        /*001e*/ 	.short	0x00ff


	//----- nvinfo : EIATTR_NUM_BARRIERS
	.align		4
        /*0020*/ 	.byte	0x02, 0x4c
        /*0022*/ 	.byte	0x01
	.zero		1


	//----- nvinfo : EIATTR_MERCURY_ISA_VERSION
	.align		4
        /*0024*/ 	.byte	0x03, 0x5f
        /*0026*/ 	.short	0x0101


	//----- nvinfo : EIATTR_INT_WARP_WIDE_INSTR_OFFSETS
	.align		4
        /*0028*/ 	.byte	0x04, 0x31
        /*002a*/ 	.short	(.L_2541 - .L_2540)


	//   ....[0]....
.L_2540:
        /*002c*/ 	.word	0x00005d20


	//----- nvinfo : EIATTR_COOP_GROUP_MASK_REGIDS
	.align		4
.L_2541:
        /*0030*/ 	.byte	0x04, 0x29
        /*0032*/ 	.short	(.L_2543 - .L_2542)


	//   ....[0]....
.L_2542:
        /*0034*/ 	.word	0xffffffff


	//   ....[1]....
        /*0038*/ 	.word	0xffffffff


	//   ....[2]....
        /*003c*/ 	.word	0xffffffff


	//   ....[3]....
        /*0040*/ 	.word	0xffffffff


	//   ....[4]....
        /*0044*/ 	.word	0xffffffff


	//   ....[5]....
        /*0048*/ 	.word	0xffffffff


	//   ....[6]....
        /*004c*/ 	.word	0xffffffff


	//   ....[7]....
        /*0050*/ 	.word	0xffffffff


	//   ....[8]....
        /*0054*/ 	.word	0xffffffff


	//   ....[9]....
        /*0058*/ 	.word	0xffffffff


	//   ....[10]....
        /*005c*/ 	.word	0xffffffff


	//   ....[11]....
        /*0060*/ 	.word	0xffffffff


	//   ....[12]....
        /*0064*/ 	.word	0xffffffff


	//   ....[13]....
        /*0068*/ 	.word	0xffffffff


	//   ....[14]....
        /*006c*/ 	.word	0xffffffff


	//   ....[15]....
        /*0070*/ 	.word	0xffffffff


	//   ....[16]....
        /*0074*/ 	.word	0xffffffff


	//   ....[17]....
        /*0078*/ 	.word	0xffffffff


	//   ....[18]....
        /*007c*/ 	.word	0xffffffff


	//   ....[19]....
        /*0080*/ 	.word	0xffffffff


	//   ....[20]....
        /*0084*/ 	.word	0xffffffff


	//   ....[21]....
        /*0088*/ 	.word	0xffffffff


	//   ....[22]....
        /*008c*/ 	.word	0xffffffff


	//   ....[23]....
        /*0090*/ 	.word	0xffffffff


	//   ....[24]....
        /*0094*/ 	.word	0xffffffff


	//   ....[25]....
        /*0098*/ 	.word	0xffffffff


	//   ....[26]....
        /*009c*/ 	.word	0xffffffff


	//   ....[27]....
        /*00a0*/ 	.word	0xffffffff


	//   ....[28]....
        /*00a4*/ 	.word	0xffffffff


	//   ....[29]....
        /*00a8*/ 	.word	0xffffffff


	//   ....[30]....
        /*00ac*/ 	.word	0xffffffff


	//   ....[31]....
        /*00b0*/ 	.word	0xffffffff


	//   ....[32]....
        /*00b4*/ 	.word	0xffffffff


	//   ....[33]....
        /*00b8*/ 	.word	0xffffffff


	//   ....[34]....
        /*00bc*/ 	.word	0xffffffff


	//   ....[35]....
        /*00c0*/ 	.word	0xffffffff


	//   ....[36]....
        /*00c4*/ 	.word	0xffffffff


	//   ....[37]....
        /*00c8*/ 	.word	0xffffffff


	//   ....[38]....
        /*00cc*/ 	.word	0xffffffff


	//   ....[39]....
        /*00d0*/ 	.word	0xffffffff


	//   ....[40]....
        /*00d4*/ 	.word	0xffffffff


	//   ....[41]....
        /*00d8*/ 	.word	0xffffffff


	//   ....[42]....
        /*00dc*/ 	.word	0xffffffff


	//   ....[43]....
        /*00e0*/ 	.word	0xffffffff


	//   ....[44]....
        /*00e4*/ 	.word	0xffffffff


	//   ....[45]....
        /*00e8*/ 	.word	0xffffffff


	//   ....[46]....
        /*00ec*/ 	.word	0xffffffff


	//   ....[47]....
        /*00f0*/ 	.word	0xffffffff


	//   ....[48]....
        /*00f4*/ 	.word	0xffffffff


	//   ....[49]....
        /*00f8*/ 	.word	0xffffffff


	//   ....[50]....
        /*00fc*/ 	.word	0xffffffff


	//----- nvinfo : EIATTR_COOP_GROUP_INSTR_OFFSETS
	.align		4
.L_2543:
        /*0100*/ 	.byte	0x04, 0x28
        /*0102*/ 	.short	(.L_2545 - .L_2544)


	//   ....[0]....
.L_2544:
        /*0104*/ 	.word	0x00001340


	//   ....[1]....
        /*0108*/ 	.word	0x00001800


	//   ....[2]....
        /*010c*/ 	.word	0x00001d10


	//   ....[3]....
        /*0110*/ 	.word	0x00004f40


	//   ....[4]....
        /*0114*/ 	.word	0x000056d0


	//   ....[5]....
        /*0118*/ 	.word	0x00005f50


	//   ....[6]....
        /*011c*/ 	.word	0x00005f60


	//   ....[7]....
        /*0120*/ 	.word	0x00006000


	//   ....[8]....
        /*0124*/ 	.word	0x00006030


	//   ....[9]....
        /*0128*/ 	.word	0x00006310


	//   ....[10]....
        /*012c*/ 	.word	0x00006360


	//   ....[11]....
        /*0130*/ 	.word	0x000063e0


	//   ....[12]....
        /*0134*/ 	.word	0x00006480


	//   ....[13]....
        /*0138*/ 	.word	0x000064a0


	//   ....[14]....
        /*013c*/ 	.word	0x000064d0


	//   ....[15]....
        /*0140*/ 	.word	0x00006510


	//   ....[16]....
        /*0144*/ 	.word	0x000065a0


	//   ....[17]....
        /*0148*/ 	.word	0x000065b0


	//   ....[18]....
        /*014c*/ 	.word	0x000065e0


	//   ....[19]....
        /*0150*/ 	.word	0x00006610


	//   ....[20]....
        /*0154*/ 	.word	0x00006650


	//   ....[21]....
        /*0158*/ 	.word	0x00006670


	//   ....[22]....
        /*015c*/ 	.word	0x00006680


	//   ....[23]....
        /*0160*/ 	.word	0x00006690


	//   ....[24]....
        /*0164*/ 	.word	0x000066e0


	//   ....[25]....
        /*0168*/ 	.word	0x00006700


	//   ....[26]....
        /*016c*/ 	.word	0x000067c0


	//   ....[27]....
        /*0170*/ 	.word	0x000067e0


	//   ....[28]....
        /*0174*/ 	.word	0x000068a0


	//   ....[29]....
        /*0178*/ 	.word	0x000068b0


	//   ....[30]....
        /*017c*/ 	.word	0x000068c0


	//   ....[31]....
        /*0180*/ 	.word	0x000068e0


	//   ....[32]....
        /*0184*/ 	.word	0x000068f0


	//   ....[33]....
        /*0188*/ 	.word	0x00007e70


	//   ....[34]....
        /*018c*/ 	.word	0x00008040


	//   ....[35]....
        /*0190*/ 	.word	0x00008210


	//   ....[36]....
        /*0194*/ 	.word	0x000083e0


	//   ....[37]....
        /*0198*/ 	.word	0x00008510


	//   ....[38]....
        /*019c*/ 	.word	0x00008a80


	//   ....[39]....
        /*01a0*/ 	.word	0x000092f0


	//   ....[40]....
        /*01a4*/ 	.word	0x00009bf0


	//   ....[41]....
        /*01a8*/ 	.word	0x0000a210


	//   ....[42]....
        /*01ac*/ 	.word	0x0000a260


	//   ....[43]....
        /*01b0*/ 	.word	0x0000a2b0


	//   ....[44]....
        /*01b4*/ 	.word	0x0000a2e0


	//   ....[45]....
        /*01b8*/ 	.word	0x0000a300


	//   ....[46]....
        /*01bc*/ 	.word	0x0000a420


	//   ....[47]....
        /*01c0*/ 	.word	0x0000a460


	//   ....[48]....
        /*01c4*/ 	.word	0x0000a4b0


	//   ....[49]....
        /*01c8*/ 	.word	0x0000a4e0


	//   ....[50]....
        /*01cc*/ 	.word	0x0000a500


	//----- nvinfo : EIATTR_VRC_CTA_INIT_COUNT
	.align		4
.L_2545:
        /*01d0*/ 	.byte	0x02, 0x4a
	.zero		1
	.zero		1


	//----- nvinfo : EIATTR_EXIT_INSTR_OFFSETS
	.align		4
        /*01d4*/ 	.byte	0x04, 0x1c
        /*01d6*/ 	.short	(.L_2547 - .L_2546)


	//   ....[0]....
.L_2546:
        /*01d8*/ 	.word	0x0000a5c0


	//   ....[1]....
        /*01dc*/ 	.word	0x0000a760


	//----- nvinfo : EIATTR_MAX_THREADS
	.align		4
.L_2547:
        /*01e0*/ 	.byte	0x04, 0x05
        /*01e2*/ 	.short	(.L_2549 - .L_2548)
.L_2548:
        /*01e4*/ 	.word	0x00000020
        /*01e8*/ 	.word	0x00000001
        /*01ec*/ 	.word	0x00000001


	//----- nvinfo : EIATTR_CRS_STACK_SIZE
	.align		4
.L_2549:
        /*01f0*/ 	.byte	0x04, 0x1e
        /*01f2*/ 	.short	(.L_2551 - .L_2550)
.L_2550:
        /*01f4*/ 	.word	0x00000000


	//----- nvinfo : EIATTR_CBANK_PARAM_SIZE
	.align		4
.L_2551:
        /*01f8*/ 	.byte	0x03, 0x19
        /*01fa*/ 	.short	0x01f0


	//----- nvinfo : EIATTR_PARAM_CBANK
	.align		4
        /*01fc*/ 	.byte	0x04, 0x0a
        /*01fe*/ 	.short	(.L_2553 - .L_2552)
	.align		4
.L_2552:
        /*0200*/ 	.word	index@(.nv.constant0._Z25selective_scan_bwd_kernelI32Selective_Scan_bwd_kernel_traitsILi32ELi16ELb0ELb1ELb1ELb1ELb0EN3c108BFloat16EfEEv12SSMParamsBwd)
        /*0204*/ 	.short	0x0380
        /*0206*/ 	.short	0x01f0


	//----- nvinfo : EIATTR_SW_WAR
	.align		4
.L_2553:
        /*0208*/ 	.byte	0x04, 0x36
        /*020a*/ 	.short	(.L_2555 - .L_2554)
.L_2554:
        /*020c*/ 	.word	0x00000008
.L_2555:


//--------------------- .nv.info._Z25selective_scan_bwd_kernelI32Selective_Scan_bwd_kernel_traitsILi32ELi16ELb0ELb1ELb1ELb1ELb1EN3c108BFloat16EfEEv12SSMParamsBwd --------------------------
	.section	.nv.info._Z25selective_scan_bwd_kernelI32Selective_Scan_bwd_kernel_traitsILi32ELi16ELb0ELb1ELb1ELb1ELb1EN3c108BFloat16EfEEv12SSMParamsBwd,"",@"SHT_CUDA_INFO"
	.sectionflags	@""
	.align	4


	//----- nvinfo : EIATTR_CUDA_API_VERSION
	.align		4
        /*0000*/ 	.byte	0x04, 0x37
        /*0002*/ 	.short	(.L_2557 - .L_2556)
.L_2556:
        /*0004*/ 	.word	0x00000082


	//----- nvinfo : EIATTR_KPARAM_INFO
	.align		4
.L_2557:
        /*0008*/ 	.byte	0x04, 0x17
        /*000a*/ 	.short	(.L_2559 - .L_2558)
.L_2558:
        /*000c*/ 	.word	0x00000000
        /*0010*/ 	.short	0x0000
        /*0012*/ 	.short	0x0000
        /*0014*/ 	.byte	0x00, 0xf0, 0xc1, 0x07


	//----- nvinfo : EIATTR_SPARSE_MMA_MASK
	.align		4
.L_2559:
        /*0018*/ 	.byte	0x03, 0x50
        /*001a*/ 	.short	0x0000


	//----- nvinfo : EIATTR_MAXREG_COUNT
	.align		4
        /*001c*/ 	.byte	0x03, 0x1b
        /*001e*/ 	.short	0x00ff


	//----- nvinfo : EIATTR_NUM_BARRIERS
	.align		4
        /*0020*/ 	.byte	0x02, 0x4c
        /*0022*/ 	.byte	0x01
	.zero		1


	//----- nvinfo : EIATTR_MERCURY_ISA_VERSION
	.align		4
        /*0024*/ 	.byte	0x03, 0x5f
        /*0026*/ 	.short	0x0101


	//----- nvinfo : EIATTR_INT_WARP_WIDE_INSTR_OFFSETS
	.align		4
        /*0028*/ 	.byte	0x04, 0x31
        /*002a*/ 	.short	(.L_2561 - .L_2560)


	//   ....[0]....
.L_2560:
        /*002c*/ 	.word	0x000086e0


	//----- nvinfo : EIATTR_COOP_GROUP_MASK_REGIDS
	.align		4
.L_2561:
        /*0030*/ 	.byte	0x04, 0x29
        /*0032*/ 	.short	(.L_2563 - .L_2562)


	//   ....[0]....
.L_2562:
        /*0034*/ 	.word	0xffffffff


	//   ....[1]....
        /*0038*/ 	.word	0xffffffff


	//   ....[2]....
        /*003c*/ 	.word	0xffffffff


	//   ....[3]....
        /*0040*/ 	.word	0xffffffff


	//   ....[4]....
        /*0044*/ 	.word	0xffffffff


	//   ....[5]....
        /*0048*/ 	.word	0xffffffff


	//   ....[6]....
        /*004c*/ 	.word	0xffffffff


	//   ....[7]....
        /*0050*/ 	.word	0xffffffff


	//   ....[8]....
        /*0054*/ 	.word	0xffffffff


	//   ....[9]....
        /*0058*/ 	.word	0xffffffff


	//   ....[10]....
        /*005c*/ 	.word	0xffffffff


	//   ....[11]....
        /*0060*/ 	.word	0xffffffff


	//   ....[12]....
        /*0064*/ 	.word	0xffffffff


	//   ....[13]....
        /*0068*/ 	.word	0xffffffff


	//   ....[14]....
        /*006c*/ 	.word	0xffffffff


	//   ....[15]....
        /*0070*/ 	.word	0xffffffff


	//   ....[16]....
        /*0074*/ 	.word	0xffffffff


	//   ....[17]....
        /*0078*/ 	.word	0xffffffff


	//   ....[18]....
        /*007c*/ 	.word	0xffffffff


	//   ....[19]....
        /*0080*/ 	.word	0xffffffff


	//   ....[20]....
        /*0084*/ 	.word	0xffffffff


	//   ....[21]....
        /*0088*/ 	.word	0xffffffff


	//   ....[22]....
        /*008c*/ 	.word	0xffffffff


	//   ....[23]....
        /*0090*/ 	.word	0xffffffff


	//   ....[24]....
        /*0094*/ 	.word	0xffffffff


	//   ....[25]....
        /*0098*/ 	.word	0xffffffff


	//   ....[26]....
        /*009c*/ 	.word	0xffffffff


	//   ....[27]....
        /*00a0*/ 	.word	0xffffffff


	//   ....[28]....
        /*00a4*/ 	.word	0xffffffff


	//   ....[29]....
        /*00a8*/ 	.word	0xffffffff


	//   ....[30]....
        /*00ac*/ 	.word	0xffffffff


	//   ....[31]....
        /*00b0*/ 	.word	0xffffffff


	//   ....[32]....
        /*00b4*/ 	.word	0xffffffff


	//   ....[33]....
        /*00b8*/ 	.word	0xffffffff


	//   ....[34]....
        /*00bc*/ 	.word	0xffffffff


	//   ....[35]....
        /*00c0*/ 	.word	0xffffffff


	//   ....[36]....
        /*00c4*/ 	.word	0xffffffff


	//   ....[37]....
        /*00c8*/ 	.word	0xffffffff


	//   ....[38]....
        /*00cc*/ 	.word	0xffffffff


	//   ....[39]....
        /*00d0*/ 	.word	0xffffffff


	//   ....[40]....
        /*00d4*/ 	.word	0xffffffff


	//   ....[41]....
        /*00d8*/ 	.word	0xffffffff


	//   ....[42]....
        /*00dc*/ 	.word	0xffffffff


	//   ....[43]....
        /*00e0*/ 	.word	0xffffffff


	//   ....[44]....
        /*00e4*/ 	.word	0xffffffff


	//   ....[45]....
        /*00e8*/ 	.word	0xffffffff


	//   ....[46]....
        /*00ec*/ 	.word	0xffffffff


	//   ....[47]....
        /*00f0*/ 	.word	0xffffffff


	//   ....[48]....
        /*00f4*/ 	.word	0xffffffff


	//   ....[49]....
        /*00f8*/ 	.word	0xffffffff


	//   ....[50]....
        /*00fc*/ 	.word	0xffffffff


	//   ....[51]....
        /*0100*/ 	.word	0xffffffff


	//   ....[52]....
        /*0104*/ 	.word	0xffffffff


	//   ....[53]....
        /*0108*/ 	.word	0xffffffff


	//   ....[54]....
        /*010c*/ 	.word	0xffffffff


	//----- nvinfo : EIATTR_COOP_GROUP_INSTR_OFFSETS
	.align		4
.L_2563:
        /*0110*/ 	.byte	0x04, 0x28
        /*0112*/ 	.short	(.L_2565 - .L_2564)


	//   ....[0]....
.L_2564:
        /*0114*/ 	.word	0x00001410


	//   ....[1]....
        /*0118*/ 	.word	0x00001a00


	//   ....[2]....
        /*011c*/ 	.word	0x00002090


	//   ....[3]....
        /*0120*/ 	.word	0x00004ba0


	//   ....[4]....
        /*0124*/ 	.word	0x000052d0


	//   ....[5]....
        /*0128*/ 	.word	0x00005f30


	//   ....[6]....
        /*012c*/ 	.word	0x000068d0


	//   ....[7]....
        /*0130*/ 	.word	0x00007950


	//   ....[8]....
        /*0134*/ 	.word	0x000082b0


	//   ....[9]....
        /*0138*/ 	.word	0x00008910


	//   ....[10]....
        /*013c*/ 	.word	0x00008920


	//   ....[11]....
        /*0140*/ 	.word	0x000089c0


	//   ....[12]....
        /*0144*/ 	.word	0x00008a00


	//   ....[13]....
        /*0148*/ 	.word	0x00008d40


	//   ....[14]....
        /*014c*/ 	.word	0x00008d70


	//   ....[15]....
        /*0150*/ 	.word	0x00008d90


	//   ....[16]....
        /*0154*/ 	.word	0x00008e40


	//   ....[17]....
        /*0158*/ 	.word	0x00008e80


	//   ....[18]....
        /*015c*/ 	.word	0x00008ea0


	//   ....[19]....
        /*0160*/ 	.word	0x00008eb0


	//   ....[20]....
        /*0164*/ 	.word	0x00008f20


	//   ....[21]....
        /*0168*/ 	.word	0x00008fa0


	//   ....[22]....
        /*016c*/ 	.word	0x00008fb0


	//   ....[23]....
        /*0170*/ 	.word	0x00008fc0


	//   ....[24]....
        /*0174*/ 	.word	0x00008ff0


	//   ....[25]....
        /*0178*/ 	.word	0x00009060


	//   ....[26]....
        /*017c*/ 	.word	0x00009070


	//   ....[27]....
        /*0180*/ 	.word	0x00009080


	//   ....[28]....
        /*0184*/ 	.word	0x00009090


	//   ....[29]....
        /*0188*/ 	.word	0x000090c0


	//   ....[30]....
        /*018c*/ 	.word	0x00009150


	//   ....[31]....
        /*0190*/ 	.word	0x00009160


	//   ....[32]....
        /*0194*/ 	.word	0x00009200


	//   ....[33]....
        /*0198*/ 	.word	0x00009210


	//   ....[34]....
        /*019c*/ 	.word	0x00009230


	//   ....[35]....
        /*01a0*/ 	.word	0x00009280


	//   ....[36]....
        /*01a4*/ 	.word	0x000092a0


	//   ....[37]....
        /*01a8*/ 	.word	0x0000a820


	//   ....[38]....
        /*01ac*/ 	.word	0x0000a9f0


	//   ....[39]....
        /*01b0*/ 	.word	0x0000abc0


	//   ....[40]....
        /*01b4*/ 	.word	0x0000ad90


	//   ....[41]....
        /*01b8*/ 	.word	0x0000aec0


	//   ....[42]....
        /*01bc*/ 	.word	0x0000b420


	//   ....[43]....
        /*01c0*/ 	.word	0x0000bc90


	//   ....[44]....
        /*01c4*/ 	.word	0x0000c580


	//   ....[45]....
        /*01c8*/ 	.word	0x0000cba0


	//   ....[46]....
        /*01cc*/ 	.word	0x0000cbf0


	//   ....[47]....
        /*01d0*/ 	.word	0x0000cc40


	//   ....[48]....
        /*01d4*/ 	.word	0x0000cc70


	//   ....[49]....
        /*01d8*/ 	.word	0x0000cc90


	//   ....[50]....
        /*01dc*/ 	.word	0x0000cdb0


	//   ....[51]....
        /*01e0*/ 	.word	0x0000cdf0


	//   ....[52]....
        /*01e4*/ 	.word	0x0000ce40


	//   ....[53]....
        /*01e8*/ 	.word	0x0000ce70


	//   ....[54]....
        /*01ec*/ 	.word	0x0000ce90


	//----- nvinfo : EIATTR_VRC_CTA_INIT_COUNT
	.align		4
.L_2565:
        /*01f0*/ 	.byte	0x02, 0x4a
	.zero		1
	.zero		1


	//----- nvinfo : EIATTR_EXIT_INSTR_OFFSETS
	.align		4
        /*01f4*/ 	.byte	0x04, 0x1c
        /*01f6*/ 	.short	(.L_2567 - .L_2566)


	//   ....[0]....
.L_2566:
        /*01f8*/ 	.word	0x0000cf50


	//   ....[1]....
        /*01fc*/ 	.word	0x0000d0f0


	//----- nvinfo : EIATTR_MAX_THREADS
	.align		4
.L_2567:
        /*0200*/ 	.byte	0x04, 0x05
        /*0202*/ 	.short	(.L_2569 - .L_2568)
.L_2568:
        /*0204*/ 	.word	0x00000020
        /*0208*/ 	.word	0x00000001
        /*020c*/ 	.word	0x00000001


	//----- nvinfo : EIATTR_CRS_STACK_SIZE
	.align		4
.L_2569:
        /*0210*/ 	.byte	0x04, 0x1e
        /*0212*/ 	.short	(.L_2571 - .L_2570)
.L_2570:
        /*0214*/ 	.word	0x00000000


	//----- nvinfo : EIATTR_CBANK_PARAM_SIZE
	.align		4
.L_2571:
        /*0218*/ 	.byte	0x03, 0x19
        /*021a*/ 	.short	0x01f0


	//----- nvinfo : EIATTR_PARAM_CBANK
	.align		4
        /*021c*/ 	.byte	0x04, 0x0a
        /*021e*/ 	.short	(.L_2573 - .L_2572)
	.align		4
.L_2572:
        /*0220*/ 	.word	index@(.nv.constant0._Z25selective_scan_bwd_kernelI32Selective_Scan_bwd_kernel_traitsILi32ELi16ELb0ELb1ELb1ELb1ELb1EN3c108BFloat16EfEEv12SSMParamsBwd)
        /*0224*/ 	.short	0x0380
        /*0226*/ 	.short	0x01f0


	//----- nvinfo : EIATTR_SW_WAR
	.align		4
.L_2573:
        /*0228*/ 	.byte	0x04, 0x36
        /*022a*/ 	.short	(.L_2575 - .L_2574)
.L_2574:
        /*022c*/ 	.word	0x00000008
.L_2575:


//--------------------- .nv.info._Z25selective_scan_bwd_kernelI32Selective_Scan_bwd_kernel_traitsILi32ELi16ELb1ELb0ELb0ELb0ELb0EN3c108BFloat16EfEEv12SSMParamsBwd --------------------------
	.section	.nv.info._Z25selective_scan_bwd_kernelI32Selective_Scan_bwd_kernel_traitsILi32ELi16ELb1ELb0ELb0ELb0ELb0EN3c108BFloat16EfEEv12SSMParamsBwd,"",@"SHT_CUDA_INFO"
	.sectionflags	@""
	.align	4


	//----- nvinfo : EIATTR_CUDA_API_VERSION
	.align		4
        /*0000*/ 	.byte	0x04, 0x37
        /*0002*/ 	.short	(.L_2577 - .L_2576)
.L_2576:
        /*0004*/ 	.word	0x00000082


	//----- nvinfo : EIATTR_KPARAM_INFO
	.align		4
.L_2577:
        /*0008*/ 	.byte	0x04, 0x17
        /*000a*/ 	.short	(.L_2579 - .L_2578)
.L_2578:
        /*000c*/ 	.word	0x00000000
        /*0010*/ 	.short	0x0000
        /*0012*/ 	.short	0x0000
        /*0014*/ 	.byte	0x00, 0xf0, 0xc1, 0x07


	//----- nvinfo : EIATTR_SPARSE_MMA_MASK
	.align		4
.L_2579:
        /*0018*/ 	.byte	0x03, 0x50
        /*001a*/ 	.short	0x0000


	//----- nvinfo : EIATTR_MAXREG_COUNT
	.align		4
        /*001c*/ 	.byte	0x03, 0x1b
        /*001e*/ 	.short	0x00ff


	//----- nvinfo : EIATTR_NUM_BARRIERS
	.align		4
        /*0020*/ 	.byte	0x02, 0x4c
        /*0022*/ 	.byte	0x01
	.zero		1


	//----- nvinfo : EIATTR_MERCURY_ISA_VERSION
	.align		4
        /*0024*/ 	.byte	0x03, 0x5f
        /*0026*/ 	.short	0x0101


	//----- nvinfo : EIATTR_COOP_GROUP_MASK_REGIDS
	.align		4
        /*0028*/ 	.byte	0x04, 0x29
        /*002a*/ 	.short	(.L_2581 - .L_2580)


	//   ....[0]....
.L_2580:
        /*002c*/ 	.word	0xffffffff


	//   ....[1]....
        /*0030*/ 	.word	0xffffffff


	//   ....[2]....
        /*0034*/ 	.word	0xffffffff


	//   ....[3]....
        /*0038*/ 	.word	0xffffffff


	//   ....[4]....
        /*003c*/ 	.word	0xffffffff


	//   ....[5]....
        /*0040*/ 	.word	0xffffffff


	//   ....[6]....
        /*0044*/ 	.word	0xffffffff


	//   ....[7]....
        /*0048*/ 	.word	0xffffffff


	//   ....[8]....
        /*004c*/ 	.word	0xffffffff


	//   ....[9]....
        /*0050*/ 	.word	0xffffffff


	//   ....[10]....
        /*0054*/ 	.word	0xffffffff


	//   ....[11]....
        /*0058*/ 	.word	0xffffffff


	//   ....[12]....
        /*005c*/ 	.word	0xffffffff


	//   ....[13]....
        /*0060*/ 	.word	0xffffffff


	//   ....[14]....
        /*0064*/ 	.word	0xffffffff


	//   ....[15]....
        /*0068*/ 	.word	0xffffffff


	//   ....[16]....
        /*006c*/ 	.word	0xffffffff


	//   ....[17]....
        /*0070*/ 	.word	0xffffffff


	//   ....[18]....
        /*0074*/ 	.word	0xffffffff


	//   ....[19]....
        /*0078*/ 	.word	0xffffffff


	//   ....[20]....
        /*007c*/ 	.word	0xffffffff


	//   ....[21]....
        /*0080*/ 	.word	0xffffffff


	//   ....[22]....
        /*0084*/ 	.word	0xffffffff


	//   ....[23]....
        /*0088*/ 	.word	0xffffffff


	//   ....[24]....
        /*008c*/ 	.word	0xffffffff


	//   ....[25]....
        /*0090*/ 	.word	0xffffffff


	//   ....[26]....
        /*0094*/ 	.word	0xffffffff


	//   ....[27]....
        /*0098*/ 	.word	0xffffffff


	//   ....[28]....
        /*009c*/ 	.word	0xffffffff


	//   ....[29]....
        /*00a0*/ 	.word	0xffffffff


	//   ....[30]....
        /*00a4*/ 	.word	0xffffffff


	//   ....[31]....
        /*00a8*/ 	.word	0xffffffff


	//   ....[32]....
        /*00ac*/ 	.word	0xffffffff


	//   ....[33]....
        /*00b0*/ 	.word	0xffffffff


	//   ....[34]....
        /*00b4*/ 	.word	0xffffffff


	//   ....[35]....
        /*00b8*/ 	.word	0xffffffff


	//   ....[36]....
        /*00bc*/ 	.word	0xffffffff


	//   ....[37]....
        /*00c0*/ 	.word	0xffffffff


	//   ....[38]....
        /*00c4*/ 	.word	0xffffffff


	//   ....[39]....
        /*00c8*/ 	.word	0xffffffff


	//   ....[40]....
        /*00cc*/ 	.word	0xffffffff


	//   ....[41]....
        /*00d0*/ 	.word	0xffffffff


	//   ....[42]....
        /*00d4*/ 	.word	0xffffffff


	//   ....[43]....
        /*00d8*/ 	.word	0xffffffff


	//   ....[44]....
        /*00dc*/ 	.word	0xffffffff


	//   ....[45]....
        /*00e0*/ 	.word	0xffffffff


	//   ....[46]....
        /*00e4*/ 	.word	0xffffffff


	//   ....[47]....
        /*00e8*/ 	.word	0xffffffff


	//   ....[48]....
        /*00ec*/ 	.word	0xffffffff


	//   ....[49]....
        /*00f0*/ 	.word	0xffffffff


	//   ....[50]....
        /*00f4*/ 	.word	0xffffffff


	//   ....[51]....
        /*00f8*/ 	.word	0xffffffff


	//   ....[52]....
        /*00fc*/ 	.word	0xffffffff


	//----- nvinfo : EIATTR_COOP_GROUP_INSTR_OFFSETS
	.align		4
.L_2581:
        /*0100*/ 	.byte	0x04, 0x28
        /*0102*/ 	.short	(.L_2583 - .L_2582)


	//   ....[0]....
.L_2582:
        /*0104*/ 	.word	0x00000740


	//   ....[1]....
        /*0108*/ 	.word	0x000007d0


	//   ....[2]....
        /*010c*/ 	.word	0x00000a10


	//   ....[3]....
        /*0110*/ 	.word	0x00001bc0


	//   ....[4]....
        /*0114*/ 	.word	0x00001bf0


	//   ....[5]....
        /*0118*/ 	.word	0x00001c90


	//   ....[6]....
        /*011c*/ 	.word	0x00001d00


	//   ....[7]....
        /*0120*/ 	.word	0x00001d20


	//   ....[8]....
        /*0124*/ 	.word	0x00001d70


	//   ....[9]....
        /*0128*/ 	.word	0x00001da0


	//   ....[10]....
        /*012c*/ 	.word	0x00001dc0


	//   ....[11]....
        /*0130*/ 	.word	0x00001df0


	//   ....[12]....
        /*0134*/ 	.word	0x00001e20


	//   ....[13]....
        /*0138*/ 	.word	0x00001e70


	//   ....[14]....
        /*013c*/ 	.word	0x00001ea0


	//   ....[15]....
        /*0140*/ 	.word	0x00001ee0


	//   ....[16]....
        /*0144*/ 	.word	0x00001f00


	//   ....[17]....
        /*0148*/ 	.word	0x00001f30


	//   ....[18]....
        /*014c*/ 	.word	0x00001f90


	//   ....[19]....
        /*0150*/ 	.word	0x00001fc0


	//   ....[20]....
        /*0154*/ 	.word	0x00001fd0


	//   ....[21]....
        /*0158*/ 	.word	0x00001ff0


	//   ....[22]....
        /*015c*/ 	.word	0x00002030


	//   ....[23]....
        /*0160*/ 	.word	0x00002060


	//   ....[24]....
        /*0164*/ 	.word	0x00002090


	//   ....[25]....
        /*0168*/ 	.word	0x000020a0


	//   ....[26]....
        /*016c*/ 	.word	0x000020b0


	//   ....[27]....
        /*0170*/ 	.word	0x000020c0


	//   ....[28]....
        /*0174*/ 	.word	0x00002140


	//   ....[29]....
        /*0178*/ 	.word	0x00002170


	//   ....[30]....
        /*017c*/ 	.word	0x00002260


	//   ....[31]....
        /*0180*/ 	.word	0x000026f0


	//   ....[32]....
        /*0184*/ 	.word	0x000028c0


	//   ....[33]....
        /*0188*/ 	.word	0x00002920


	//   ....[34]....
        /*018c*/ 	.word	0x00002950


	//   ....[35]....
        /*0190*/ 	.word	0x00002980


	//   ....[36]....
        /*0194*/ 	.word	0x000029c0


	//   ....[37]....
        /*0198*/ 	.word	0x000029f0


	//   ....[38]....
        /*019c*/ 	.word	0x00002a30


	//   ....[39]....
        /*01a0*/ 	.word	0x00002ab0


	//   ....[40]....
        /*01a4*/ 	.word	0x00002c80


	//   ....[41]....
        /*01a8*/ 	.word	0x00003180


	//   ....[42]....
        /*01ac*/ 	.word	0x00003470


	//   ....[43]....
        /*01b0*/ 	.word	0x00003590


	//   ....[44]....
        /*01b4*/ 	.word	0x000035e0


	//   ....[45]....
        /*01b8*/ 	.word	0x00003630


	//   ....[46]....
        /*01bc*/ 	.word	0x00003660


	//   ....[47]....
        /*01c0*/ 	.word	0x00003680


	//   ....[48]....
        /*01c4*/ 	.word	0x00003750


	//   ....[49]....
        /*01c8*/ 	.word	0x00003790


	//   ....[50]....
        /*01cc*/ 	.word	0x000037e0


	//   ....[51]....
        /*01d0*/ 	.word	0x00003810


	//   ....[52]....
        /*01d4*/ 	.word	0x00003830


	//----- nvinfo : EIATTR_VRC_CTA_INIT_COUNT
	.align		4
.L_2583:
        /*01d8*/ 	.byte	0x02, 0x4a
	.zero		1
	.zero		1


	//----- nvinfo : EIATTR_EXIT_INSTR_OFFSETS
	.align		4
        /*01dc*/ 	.byte	0x04, 0x1c
        /*01de*/ 	.short	(.L_2585 - .L_2584)


	//   ....[0]....
.L_2584:
        /*01e0*/ 	.word	0x000038d0


	//   ....[1]....
        /*01e4*/ 	.word	0x00003d60


	//----- nvinfo : EIATTR_MAX_THREADS
	.align		4
.L_2585:
        /*01e8*/ 	.byte	0x04, 0x05
        /*01ea*/ 	.short	(.L_2587 - .L_2586)
.L_2586:
        /*01ec*/ 	.word	0x00000020
        /*01f0*/ 	.word	0x00000001
        /*01f4*/ 	.word	0x00000001


	//----- nvinfo : EIATTR_CRS_STACK_SIZE
	.align		4
.L_2587:
        /*01f8*/ 	.byte	0x04, 0x1e
        /*01fa*/ 	.short	(.L_2589 - .L_2588)
.L_2588:
        /*01fc*/ 	.word	0x00000000


	//----- nvinfo : EIATTR_CBANK_PARAM_SIZE
	.align		4
.L_2589:
        /*0200*/ 	.byte	0x03, 0x19
        /*0202*/ 	.short	0x01f0


	//----- nvinfo : EIATTR_PARAM_CBANK
	.align		4
        /*0204*/ 	.byte	0x04, 0x0a
        /*0206*/ 	.short	(.L_2591 - .L_2590)
	.align		4
.L_2590:
        /*0208*/ 	.word	index@(.nv.constant0._Z25selective_scan_bwd_kernelI32Selective_Scan_bwd_kernel_traitsILi32ELi16ELb1ELb0ELb0ELb0ELb0EN3c108BFloat16EfEEv12SSMParamsBwd)
        /*020c*/ 	.short	0x0380
        /*020e*/ 	.short	0x01f0


	//----- nvinfo : EIATTR_SW_WAR
	.align		4
.L_2591:
        /*0210*/ 	.byte	0x04, 0x36
        /*0212*/ 	.short	(.L_2593 - .L_2592)
.L_2592:
        /*0214*/ 	.word	0x00000008
.L_2593:


//--------------------- .nv.info._Z25selective_scan_bwd_kernelI32Selective_Scan_bwd_kernel_traitsILi32ELi16ELb1ELb0ELb0ELb0ELb1EN3c108BFloat16EfEEv12SSMParamsBwd --------------------------
	.section	.nv.info._Z25selective_scan_bwd_kernelI32Selective_Scan_bwd_kernel_traitsILi32ELi16ELb1ELb0ELb0ELb0ELb1EN3c108BFloat16EfEEv12SSMParamsBwd,"",@"SHT_CUDA_INFO"
	.sectionflags	@""
	.align	4


	//----- nvinfo : EIATTR_CUDA_API_VERSION
	.align		4
        /*0000*/ 	.byte	0x04, 0x37
        /*0002*/ 	.short	(.L_2595 - .L_2594)
.L_2594:
        /*0004*/ 	.word	0x00000082


	//----- nvinfo : EIATTR_KPARAM_INFO
	.align		4
.L_2595:
        /*0008*/ 	.byte	0x04, 0x17
        /*000a*/ 	.short	(.L_2597 - .L_2596)
.L_2596:
        /*000c*/ 	.word	0x00000000
        /*0010*/ 	.short	0x0000
        /*0012*/ 	.short	0x0000
        /*0014*/ 	.byte	0x00, 0xf0, 0xc1, 0x07


	//----- nvinfo : EIATTR_SPARSE_MMA_MASK
	.align		4
.L_2597:
        /*0018*/ 	.byte	0x03, 0x50
        /*001a*/ 	.short	0x0000


	//----- nvinfo : EIATTR_MAXREG_COUNT
	.align		4
        /*001c*/ 	.byte	0x03, 0x1b
        /*001e*/ 	.short	0x00ff


	//----- nvinfo : EIATTR_NUM_BARRIERS
	.align		4
        /*0020*/ 	.byte	0x02, 0x4c
        /*0022*/ 	.byte	0x01
	.zero		1


	//----- nvinfo : EIATTR_MERCURY_ISA_VERSION
	.align		4
        /*0024*/ 	.byte	0x03, 0x5f
        /*0026*/ 	.short	0x0101


	//----- nvinfo : EIATTR_COOP_GROUP_MASK_REGIDS
	.align		4
        /*0028*/ 	.byte	0x04, 0x29
        /*002a*/ 	.short	(.L_2599 - .L_2598)


	//   ....[0]....
.L_2598:
        /*002c*/ 	.word	0xffffffff


	//   ....[1]....
        /*0030*/ 	.word	0xffffffff


	//   ....[2]....
        /*0034*/ 	.word	0xffffffff


	//   ....[3]....
        /*0038*/ 	.word	0xffffffff


	//   ....[4]....
        /*003c*/ 	.word	0xffffffff


	//   ....[5]....
        /*0040*/ 	.word	0xffffffff


	//   ....[6]....
        /*0044*/ 	.word	0xffffffff


	//   ....[7]....
        /*0048*/ 	.word	0xffffffff


	//   ....[8]....
        /*004c*/ 	.word	0xffffffff


	//   ....[9]....
        /*0050*/ 	.word	0xffffffff


	//   ....[10]....
        /*0054*/ 	.word	0xffffffff


	//   ....[11]....
        /*0058*/ 	.word	0xffffffff


	//   ....[12]....
        /*005c*/ 	.word	0xffffffff


	//   ....[13]....
        /*0060*/ 	.word	0xffffffff


	//   ....[14]....
        /*0064*/ 	.word	0xffffffff


	//   ....[15]....
        /*0068*/ 	.word	0xffffffff


	//   ....[16]....
        /*006c*/ 	.word	0xffffffff


	//   ....[17]....
        /*0070*/ 	.word	0xffffffff


	//   ....[18]....
        /*0074*/ 	.word	0xffffffff


	//   ....[19]....
        /*0078*/ 	.word	0xffffffff


	//   ....[20]....
        /*007c*/ 	.word	0xffffffff


	//   ....[21]....
        /*0080*/ 	.word	0xffffffff


	//   ....[22]....
        /*0084*/ 	.word	0xffffffff


	//   ....[23]....
        /*0088*/ 	.word	0xffffffff


	//   ....[24]....
        /*008c*/ 	.word	0xffffffff


	//   ....[25]....
        /*0090*/ 	.word	0xffffffff


	//   ....[26]....
        /*0094*/ 	.word	0xffffffff


	//   ....[27]....
        /*0098*/ 	.word	0xffffffff


	//   ....[28]....
        /*009c*/ 	.word	0xffffffff


	//   ....[29]....
        /*00a0*/ 	.word	0xffffffff


	//   ....[30]....
        /*00a4*/ 	.word	0xffffffff


	//   ....[31]....
        /*00a8*/ 	.word	0xffffffff


	//   ....[32]....
        /*00ac*/ 	.word	0xffffffff


	//   ....[33]....
        /*00b0*/ 	.word	0xffffffff


	//   ....[34]....
        /*00b4*/ 	.word	0xffffffff


	//   ....[35]....
        /*00b8*/ 	.word	0xffffffff


	//   ....[36]....
        /*00bc*/ 	.word	0xffffffff


	//   ....[37]....
        /*00c0*/ 	.word	0xffffffff


	//   ....[38]....
        /*00c4*/ 	.word	0xffffffff


	//   ....[39]....
        /*00c8*/ 	.word	0xffffffff


	//   ....[40]....
        /*00cc*/ 	.word	0xffffffff


	//   ....[41]....
        /*00d0*/ 	.word	0xffffffff


	//   ....[42]....
        /*00d4*/ 	.word	0xffffffff


	//   ....[43]....
        /*00d8*/ 	.word	0xffffffff


	//   ....[44]....
        /*00dc*/ 	.word	0xffffffff


	//   ....[45]....
        /*00e0*/ 	.word	0xffffffff


	//   ....[46]....
        /*00e4*/ 	.word	0xffffffff


	//   ....[47]....
        /*00e8*/ 	.word	0xffffffff


	//   ....[48]....
        /*00ec*/ 	.word	0xffffffff


	//   ....[49]....
        /*00f0*/ 	.word	0xffffffff


	//   ....[50]....
        /*00f4*/ 	.word	0xffffffff


	//   ....[51]....
        /*00f8*/ 	.word	0xffffffff


	//   ....[52]....
        /*00fc*/ 	.word	0xffffffff


	//   ....[53]....
        /*0100*/ 	.word	0xffffffff


	//   ....[54]....
        /*0104*/ 	.word	0xffffffff


	//   ....[55]....
        /*0108*/ 	.word	0xffffffff


	//   ....[56]....
        /*010c*/ 	.word	0xffffffff


	//----- nvinfo : EIATTR_COOP_GROUP_INSTR_OFFSETS
	.align		4
.L_2599:
        /*0110*/ 	.byte	0x04, 0x28
        /*0112*/ 	.short	(.L_2601 - .L_2600)


	//   ....[0]....
.L_2600:
        /*0114*/ 	.word	0x000007a0


	//   ....[1]....
        /*0118*/ 	.word	0x00000840


	//   ....[2]....
        /*011c*/ 	.word	0x00000990


	//   ....[3]....
        /*0120*/ 	.word	0x00000ab0


	//   ....[4]....
        /*0124*/ 	.word	0x00001380


	//   ....[5]....
        /*0128*/ 	.word	0x00001d10


	//   ....[6]....
        /*012c*/ 	.word	0x00002080


	//   ....[7]....
        /*0130*/ 	.word	0x00003150


	//   ....[8]....
        /*0134*/ 	.word	0x00003180


	//   ....[9]....
        /*0138*/ 	.word	0x00003210


	//   ....[10]....
        /*013c*/ 	.word	0x00003290


	//   ....[11]....
        /*0140*/ 	.word	0x000032b0


	//   ....[12]....
        /*0144*/ 	.word	0x000032d0


	//   ....[13]....
        /*0148*/ 	.word	0x00003300


	//   ....[14]....
        /*014c*/ 	.word	0x00003330


	//   ....[15]....
        /*0150*/ 	.word	0x00003380


	//   ....[16]....
        /*0154*/ 	.word	0x00003390


	//   ....[17]....
        /*0158*/ 	.word	0x000033d0


	//   ....[18]....
        /*015c*/ 	.word	0x000033e0


	//   ....[19]....
        /*0160*/ 	.word	0x00003440


	//   ....[20]....
        /*0164*/ 	.word	0x00003460


	//   ....[21]....
        /*0168*/ 	.word	0x000034b0


	//   ....[22]....
        /*016c*/ 	.word	0x000034f0


	//   ....[23]....
        /*0170*/ 	.word	0x00003510


	//   ....[24]....
        /*0174*/ 	.word	0x00003540


	//   ....[25]....
        /*0178*/ 	.word	0x00003580


	//   ....[26]....
        /*017c*/ 	.word	0x000035b0


	//   ....[27]....
        /*0180*/ 	.word	0x000035c0


	//   ....[28]....
        /*0184*/ 	.word	0x000035e0


	//   ....[29]....
        /*0188*/ 	.word	0x00003600


	//   ....[30]....
        /*018c*/ 	.word	0x00003620


	//   ....[31]....
        /*0190*/ 	.word	0x00003640


	//   ....[32]....
        /*0194*/ 	.word	0x00003680


	//   ....[33]....
        /*0198*/ 	.word	0x00003690


	//   ....[34]....
        /*019c*/ 	.word	0x00003770


	//   ....[35]....
        /*01a0*/ 	.word	0x00003c00


	//   ....[36]....
        /*01a4*/ 	.word	0x00003df0


	//   ....[37]....
        /*01a8*/ 	.word	0x00003ea0


	//   ....[38]....
        /*01ac*/ 	.word	0x00003ec0


	//   ....[39]....
        /*01b0*/ 	.word	0x00003ef0


	//   ....[40]....
        /*01b4*/ 	.word	0x00003f10


	//   ....[41]....
        /*01b8*/ 	.word	0x00003f40


	//   ....[42]....
        /*01bc*/ 	.word	0x00003fe0


	//   ....[43]....
        /*01c0*/ 	.word	0x000040e0


	//   ....[44]....
        /*01c4*/ 	.word	0x000041b0


	//   ....[45]....
        /*01c8*/ 	.word	0x00004700


	//   ....[46]....
        /*01cc*/ 	.word	0x00004960


	//   ....[47]....
        /*01d0*/ 	.word	0x00004ad0


	//   ....[48]....
        /*01d4*/ 	.word	0x00004b20


	//   ....[49]....
        /*01d8*/ 	.word	0x00004b70


	//   ....[50]....
        /*01dc*/ 	.word	0x00004ba0


	//   ....[51]....
        /*01e0*/ 	.word	0x00004bc0


	//   ....[52]....
        /*01e4*/ 	.word	0x00004c90


	//   ....[53]....
        /*01e8*/ 	.word	0x00004cd0


	//   ....[54]....
        /*01ec*/ 	.word	0x00004d20


	//   ....[55]....
        /*01f0*/ 	.word	0x00004d50


	//   ....[56]....
        /*01f4*/ 	.word	0x00004d70


	//----- nvinfo : EIATTR_VRC_CTA_INIT_COUNT
	.align		4
.L_2601:
        /*01f8*/ 	.byte	0x02, 0x4a
	.zero		1
	.zero		1


	//----- nvinfo : EIATTR_EXIT_INSTR_OFFSETS
	.align		4
        /*01fc*/ 	.byte	0x04, 0x1c
        /*01fe*/ 	.short	(.L_2603 - .L_2602)


	//   ....[0]....
.L_2602:
        /*0200*/ 	.word	0x00004e10


	//   ....[1]....
        /*0204*/ 	.word	0x000052a0


	//----- nvinfo : EIATTR_MAX_THREADS
	.align		4
.L_2603:
        /*0208*/ 	.byte	0x04, 0x05
        /*020a*/ 	.short	(.L_2605 - .L_2604)
.L_2604:
        /*020c*/ 	.word	0x00000020
        /*0210*/ 	.word	0x00000001
        /*0214*/ 	.word	0x00000001


	//----- nvinfo : EIATTR_CRS_STACK_SIZE
	.align		4
.L_2605:
        /*0218*/ 	.byte	0x04, 0x1e
        /*021a*/ 	.short	(.L_2607 - .L_2606)
.L_2606:
        /*021c*/ 	.word	0x00000000


	//----- nvinfo : EIATTR_CBANK_PARAM_SIZE
	.align		4
.L_2607:
        /*0220*/ 	.byte	0x03, 0x19
        /*0222*/ 	.short	0x01f0


	//----- nvinfo : EIATTR_PARAM_CBANK
	.align		4
        /*0224*/ 	.byte	0x04, 0x0a
        /*0226*/ 	.short	(.L_2609 - .L_2608)
	.align		4
.L_2608:
        /*0228*/ 	.word	index@(.nv.constant0._Z25selective_scan_bwd_kernelI32Selective_Scan_bwd_kernel_traitsILi32ELi16ELb1ELb0ELb0ELb0ELb1EN3c108BFloat16EfEEv12SSMParamsBwd)
        /*022c*/ 	.short	0x0380
        /*022e*/ 	.short	0x01f0


	//----- nvinfo : EIATTR_SW_WAR
	.align		4
.L_2609:
        /*0230*/ 	.byte	0x04, 0x36
        /*0232*/ 	.short	(.L_2611 - .L_2610)
.L_2610:
        /*0234*/ 	.word	0x00000008
.L_2611:


//--------------------- .nv.info._Z25selective_scan_bwd_kernelI32Selective_Scan_bwd_kernel_traitsILi32ELi16ELb1ELb0ELb0ELb1ELb0EN3c108BFloat16EfEEv12SSMParamsBwd --------------------------
	.section	.nv.info._Z25selective_scan_bwd_kernelI32Selective_Scan_bwd_kernel_traitsILi32ELi16ELb1ELb0ELb0ELb1ELb0EN3c108BFloat16EfEEv12SSMParamsBwd,"",@"SHT_CUDA_INFO"
	.sectionflags	@""
	.align	4


	//----- nvinfo : EIATTR_CUDA_API_VERSION
	.align		4
        /*0000*/ 	.byte	0x04, 0x37
        /*0002*/ 	.short	(.L_2613 - .L_2612)
.L_2612:
        /*0004*/ 	.word	0x00000082


	//----- nvinfo : EIATTR_KPARAM_INFO
	.align		4
.L_2613:
        /*0008*/ 	.byte	0x04, 0x17
        /*000a*/ 	.short	(.L_2615 - .L_2614)
.L_2614:
        /*000c*/ 	.word	0x00000000
        /*0010*/ 	.short	0x0000
        /*0012*/ 	.short	0x0000
        /*0014*/ 	.byte	0x00, 0xf0, 0xc1, 0x07


	//----- nvinfo : EIATTR_SPARSE_MMA_MASK
	.align		4
.L_2615:
        /*0018*/ 	.byte	0x03, 0x50
        /*001a*/ 	.short	0x0000


	//----- nvinfo : EIATTR_MAXREG_COUNT
	.align		4
        /*001c*/ 	.byte	0x03, 0x1b
        /*001e*/ 	.short	0x00ff


	//----- nvinfo : EIATTR_NUM_BARRIERS
	.align		4
        /*0020*/ 	.byte	0x02, 0x4c
        /*0022*/ 	.byte	0x01
	.zero		1


	//----- nvinfo : EIATTR_MERCURY_ISA_VERSION
	.align		4
        /*0024*/ 	.byte	0x03, 0x5f
        /*0026*/ 	.short	0x0101


	//----- nvinfo : EIATTR_COOP_GROUP_MASK_REGIDS
	.align		4
        /*0028*/ 	.byte	0x04, 0x29
        /*002a*/ 	.short	(.L_2617 - .L_2616)


	//   ....[0]....
.L_2616:
        /*002c*/ 	.word	0xffffffff


	//   ....[1]....
        /*0030*/ 	.word	0xffffffff


	//   ....[2]....
        /*0034*/ 	.word	0xffffffff


	//   ....[3]....
        /*0038*/ 	.word	0xffffffff


	//   ....[4]....
        /*003c*/ 	.word	0xffffffff


	//   ....[5]....
        /*0040*/ 	.word	0xffffffff


	//   ....[6]....
        /*0044*/ 	.word	0xffffffff


	//   ....[7]....
        /*0048*/ 	.word	0xffffffff


	//   ....[8]....
        /*004c*/ 	.word	0xffffffff


	//   ....[9]....
        /*0050*/ 	.word	0xffffffff


	//   ....[10]....
        /*0054*/ 	.word	0xffffffff


	//   ....[11]....
        /*0058*/ 	.word	0xffffffff


	//   ....[12]....
        /*005c*/ 	.word	0xffffffff


	//   ....[13]....
        /*0060*/ 	.word	0xffffffff


	//   ....[14]....
        /*0064*/ 	.word	0xffffffff


	//   ....[15]....
        /*0068*/ 	.word	0xffffffff


	//   ....[16]....
        /*006c*/ 	.word	0xffffffff


	//   ....[17]....
        /*0070*/ 	.word	0xffffffff


	//   ....[18]....
        /*0074*/ 	.word	0xffffffff


	//   ....[19]....
        /*0078*/ 	.word	0xffffffff


	//   ....[20]....
        /*007c*/ 	.word	0xffffffff


	//   ....[21]....
        /*0080*/ 	.word	0xffffffff


	//   ....[22]....
        /*0084*/ 	.word	0xffffffff


	//   ....[23]....
        /*0088*/ 	.word	0xffffffff


	//   ....[24]....
        /*008c*/ 	.word	0xffffffff


	//   ....[25]....
        /*0090*/ 	.word	0xffffffff


	//   ....[26]....
        /*0094*/ 	.word	0xffffffff


	//   ....[27]....
        /*0098*/ 	.word	0xffffffff


	//   ....[28]....
        /*009c*/ 	.word	0xffffffff


	//   ....[29]....
        /*00a0*/ 	.word	0xffffffff


	//   ....[30]....
        /*00a4*/ 	.word	0xffffffff


	//   ....[31]....
        /*00a8*/ 	.word	0xffffffff


	//   ....[32]....
        /*00ac*/ 	.word	0xffffffff


	//   ....[33]....
        /*00b0*/ 	.word	0xffffffff


	//   ....[34]....
        /*00b4*/ 	.word	0xffffffff


	//   ....[35]....
        /*00b8*/ 	.word	0xffffffff


	//   ....[36]....
        /*00bc*/ 	.word	0xffffffff


	//   ....[37]....
        /*00c0*/ 	.word	0xffffffff


	//   ....[38]....
        /*00c4*/ 	.word	0xffffffff


	//   ....[39]....
        /*00c8*/ 	.word	0xffffffff


	//   ....[40]....
        /*00cc*/ 	.word	0xffffffff


	//   ....[41]....
        /*00d0*/ 	.word	0xffffffff


	//   ....[42]....
        /*00d4*/ 	.word	0xffffffff


	//   ....[43]....
        /*00d8*/ 	.word	0xffffffff


	//   ....[44]....
        /*00dc*/ 	.word	0xffffffff


	//   ....[45]....
        /*00e0*/ 	.word	0xffffffff


	//   ....[46]....
        /*00e4*/ 	.word	0xffffffff


	//   ....[47]....
        /*00e8*/ 	.word	0xffffffff


	//   ....[48]....
        /*00ec*/ 	.word	0xffffffff


	//   ....[49]....
        /*00f0*/ 	.word	0xffffffff


	//   ....[50]....
        /*00f4*/ 	.word	0xffffffff


	//   ....[51]....
        /*00f8*/ 	.word	0xffffffff


	//   ....[52]....
        /*00fc*/ 	.word	0xffffffff


	//   ....[53]....
        /*0100*/ 	.word	0xffffffff


	//----- nvinfo : EIATTR_COOP_GROUP_INSTR_OFFSETS
	.align		4
.L_2617:
        /*0104*/ 	.byte	0x04, 0x28
        /*0106*/ 	.short	(.L_2619 - .L_2618)


	//   ....[0]....
.L_2618:
        /*0108*/ 	.word	0x00000730


	//   ....[1]....
        /*010c*/ 	.word	0x000007e0


	//   ....[2]....
        /*0110*/ 	.word	0x00000ac0


	//   ....[3]....
        /*0114*/ 	.word	0x00003e20


	//   ....[4]....
        /*0118*/ 	.word	0x00003e50


	//   ....[5]....
        /*011c*/ 	.word	0x00003f10


	//   ....[6]....
        /*0120*/ 	.word	0x00003f70


	//   ....[7]....
        /*0124*/ 	.word	0x00003f90


	//   ....[8]....
        /*0128*/ 	.word	0x00003fc0


	//   ....[9]....
        /*012c*/ 	.word	0x00004000


	//   ....[10]....
        /*0130*/ 	.word	0x00004020


	//   ....[11]....
        /*0134*/ 	.word	0x00004050


	//   ....[12]....
        /*0138*/ 	.word	0x00004080


	//   ....[13]....
        /*013c*/ 	.word	0x000040d0


	//   ....[14]....
        /*0140*/ 	.word	0x00004110


	//   ....[15]....
        /*0144*/ 	.word	0x00004140


	//   ....[16]....
        /*0148*/ 	.word	0x00004160


	//   ....[17]....
        /*014c*/ 	.word	0x00004190


	//   ....[18]....
        /*0150*/ 	.word	0x000041f0


	//   ....[19]....
        /*0154*/ 	.word	0x00004220


	//   ....[20]....
        /*0158*/ 	.word	0x00004230


	//   ....[21]....
        /*015c*/ 	.word	0x00004250


	//   ....[22]....
        /*0160*/ 	.word	0x00004290


	//   ....[23]....
        /*0164*/ 	.word	0x000042c0


	//   ....[24]....
        /*0168*/ 	.word	0x000042f0


	//   ....[25]....
        /*016c*/ 	.word	0x00004300


	//   ....[26]....
        /*0170*/ 	.word	0x00004310


	//   ....[27]....
        /*0174*/ 	.word	0x00004320


	//   ....[28]....
        /*0178*/ 	.word	0x00004390


	//   ....[29]....
        /*017c*/ 	.word	0x000043c0


	//   ....[30]....
        /*0180*/ 	.word	0x000044b0


	//   ....[31]....
        /*0184*/ 	.word	0x00004930


	//   ....[32]....
        /*0188*/ 	.word	0x00004b20


	//   ....[33]....
        /*018c*/ 	.word	0x00004bd0


	//   ....[34]....
        /*0190*/ 	.word	0x00004cf0


	//   ....[35]....
        /*0194*/ 	.word	0x00004da0


	//   ....[36]....
        /*0198*/ 	.word	0x00004ec0


	//   ....[37]....
        /*019c*/ 	.word	0x00004f70


	//   ....[38]....
        /*01a0*/ 	.word	0x00005020


	//   ....[39]....
        /*01a4*/ 	.word	0x00005040


	//   ....[40]....
        /*01a8*/ 	.word	0x00005080


	//   ....[41]....
        /*01ac*/ 	.word	0x000053b0


	//   ....[42]....
        /*01b0*/ 	.word	0x00005b60


	//   ....[43]....
        /*01b4*/ 	.word	0x00005f60


	//   ....[44]....
        /*01b8*/ 	.word	0x000060e0


	//   ....[45]....
        /*01bc*/ 	.word	0x00006130


	//   ....[46]....
        /*01c0*/ 	.word	0x00006180


	//   ....[47]....
        /*01c4*/ 	.word	0x000061b0


	//   ....[48]....
        /*01c8*/ 	.word	0x000061d0


	//   ....[49]....
        /*01cc*/ 	.word	0x000062a0


	//   ....[50]....
        /*01d0*/ 	.word	0x000062e0


	//   ....[51]....
        /*01d4*/ 	.word	0x00006330


	//   ....[52]....
        /*01d8*/ 	.word	0x00006360


	//   ....[53]....
        /*01dc*/ 	.word	0x00006380


	//----- nvinfo : EIATTR_VRC_CTA_INIT_COUNT
	.align		4
.L_2619:
        /*01e0*/ 	.byte	0x02, 0x4a
	.zero		1
	.zero		1


	//----- nvinfo : EIATTR_EXIT_INSTR_OFFSETS
	.align		4
        /*01e4*/ 	.byte	0x04, 0x1c
        /*01e6*/ 	.short	(.L_2621 - .L_2620)


	//   ....[0]....
.L_2620:
        /*01e8*/ 	.word	0x00006420


	//   ....[1]....
        /*01ec*/ 	.word	0x000068c0


	//----- nvinfo : EIATTR_MAX_THREADS
	.align		4
.L_2621:
        /*01f0*/ 	.byte	0x04, 0x05
        /*01f2*/ 	.short	(.L_2623 - .L_2622)
.L_2622:
        /*01f4*/ 	.word	0x00000020
        /*01f8*/ 	.word	0x00000001
        /*01fc*/ 	.word	0x00000001


	//----- nvinfo : EIATTR_CRS_STACK_SIZE
	.align		4
.L_2623:
        /*0200*/ 	.byte	0x04, 0x1e
        /*0202*/ 	.short	(.L_2625 - .L_2624)
.L_2624:
        /*0204*/ 	.word	0x00000000


	//----- nvinfo : EIATTR_CBANK_PARAM_SIZE
	.align		4
.L_2625:
        /*0208*/ 	.byte	0x03, 0x19
        /*020a*/ 	.short	0x01f0


	//----- nvinfo : EIATTR_PARAM_CBANK
	.align		4
        /*020c*/ 	.byte	0x04, 0x0a
        /*020e*/ 	.short	(.L_2627 - .L_2626)
	.align		4
.L_2626:
        /*0210*/ 	.word	index@(.nv.constant0._Z25selective_scan_bwd_kernelI32Selective_Scan_bwd_kernel_traitsILi32ELi16ELb1ELb0ELb0ELb1ELb0EN3c108BFloat16EfEEv12SSMParamsBwd)
        /*0214*/ 	.short	0x0380
        /*0216*/ 	.short	0x01f0


	//----- nvinfo : EIATTR_SW_WAR
	.align		4
.L_2627:
        /*0218*/ 	.byte	0x04, 0x36
        /*021a*/ 	.short	(.L_2629 - .L_2628)
.L_2628:
        /*021c*/ 	.word	0x00000008
.L_2629:


//--------------------- .nv.info._Z25selective_scan_bwd_kernelI32Selective_Scan_bwd_kernel_traitsILi32ELi16ELb1ELb0ELb0ELb1ELb1EN3c108BFloat16EfEEv12SSMParamsBwd --------------------------
	.section	.nv.info._Z25selective_scan_bwd_kernelI32Selective_Scan_bwd_kernel_traitsILi32ELi16ELb1ELb0ELb0ELb1ELb1EN3c108BFloat16EfEEv12SSMParamsBwd,"",@"SHT_CUDA_INFO"
	.sectionflags	@""
	.align	4


	//----- nvinfo : EIATTR_CUDA_API_VERSION
	.align		4
        /*0000*/ 	.byte	0x04, 0x37
        /*0002*/ 	.short	(.L_2631 - .L_2630)
.L_2630:
        /*0004*/ 	.word	0x00000082


	//----- nvinfo : EIATTR_KPARAM_INFO
	.align		4
.L_2631:
        /*0008*/ 	.byte	0x04, 0x17
        /*000a*/ 	.short	(.L_2633 - .L_2632)
.L_2632:
        /*000c*/ 	.word	0x00000000
        /*0010*/ 	.short	0x0000
        /*0012*/ 	.short	0x0000
        /*0014*/ 	.byte	0x00, 0xf0, 0xc1, 0x07


	//----- nvinfo : EIATTR_SPARSE_MMA_MASK
	.align		4
.L_2633:
        /*0018*/ 	.byte	0x03, 0x50
        /*001a*/ 	.short	0x0000


	//----- nvinfo : EIATTR_MAXREG_COUNT
	.align		4
        /*001c*/ 	.byte	0x03, 0x1b
        /*001e*/ 	.short	0x00ff


	//----- nvinfo : EIATTR_NUM_BARRIERS
	.align		4
        /*0020*/ 	.byte	0x02, 0x4c
        /*0022*/ 	.byte	0x01
	.zero		1


	//----- nvinfo : EIATTR_MERCURY_ISA_VERSION
	.align		4
        /*0024*/ 	.byte	0x03, 0x5f
        /*0026*/ 	.short	0x0101


	//----- nvinfo : EIATTR_COOP_GROUP_MASK_REGIDS
	.align		4
        /*0028*/ 	.byte	0x04, 0x29
        /*002a*/ 	.short	(.L_2635 - .L_2634)


	//   ....[0]....
.L_2634:
        /*002c*/ 	.word	0xffffffff


	//   ....[1]....
        /*0030*/ 	.word	0xffffffff


	//   ....[2]....
        /*0034*/ 	.word	0xffffffff


	//   ....[3]....
        /*0038*/ 	.word	0xffffffff


	//   ....[4]....
        /*003c*/ 	.word	0xffffffff


	//   ....[5]....
        /*0040*/ 	.word	0xffffffff


	//   ....[6]....
        /*0044*/ 	.word	0xffffffff


	//   ....[7]....
        /*0048*/ 	.word	0xffffffff


	//   ....[8]....
        /*004c*/ 	.word	0xffffffff


	//   ....[9]....
        /*0050*/ 	.word	0xffffffff


	//   ....[10]....
        /*0054*/ 	.word	0xffffffff


	//   ....[11]....
        /*0058*/ 	.word	0xffffffff


	//   ....[12]....
        /*005c*/ 	.word	0xffffffff


	//   ....[13]....
        /*0060*/ 	.word	0xffffffff


	//   ....[14]....
        /*0064*/ 	.word	0xffffffff


	//   ....[15]....
        /*0068*/ 	.word	0xffffffff


	//   ....[16]....
        /*006c*/ 	.word	0xffffffff


	//   ....[17]....
        /*0070*/ 	.word	0xffffffff


	//   ....[18]....
        /*0074*/ 	.word	0xffffffff


	//   ....[19]....
        /*0078*/ 	.word	0xffffffff


	//   ....[20]....
        /*007c*/ 	.word	0xffffffff


	//   ....[21]....
        /*0080*/ 	.word	0xffffffff


	//   ....[22]....
        /*0084*/ 	.word	0xffffffff


	//   ....[23]....
        /*0088*/ 	.word	0xffffffff


	//   ....[24]....
        /*008c*/ 	.word	0xffffffff


	//   ....[25]....
        /*0090*/ 	.word	0xffffffff


	//   ....[26]....
        /*0094*/ 	.word	0xffffffff


	//   ....[27]....
        /*0098*/ 	.word	0xffffffff


	//   ....[28]....
        /*009c*/ 	.word	0xffffffff


	//   ....[29]....
        /*00a0*/ 	.word	0xffffffff


	//   ....[30]....
        /*00a4*/ 	.word	0xffffffff


	//   ....[31]....
        /*00a8*/ 	.word	0xffffffff


	//   ....[32]....
        /*00ac*/ 	.word	0xffffffff


	//   ....[33]....
        /*00b0*/ 	.word	0xffffffff


	//   ....[34]....
        /*00b4*/ 	.word	0xffffffff


	//   ....[35]....
        /*00b8*/ 	.word	0xffffffff


	//   ....[36]....
        /*00bc*/ 	.word	0xffffffff


	//   ....[37]....
        /*00c0*/ 	.word	0xffffffff


	//   ....[38]....
        /*00c4*/ 	.word	0xffffffff


	//   ....[39]....
        /*00c8*/ 	.word	0xffffffff


	//   ....[40]....
        /*00cc*/ 	.word	0xffffffff


	//   ....[41]....
        /*00d0*/ 	.word	0xffffffff


	//   ....[42]....
        /*00d4*/ 	.word	0xffffffff


	//   ....[43]....
        /*00d8*/ 	.word	0xffffffff


	//   ....[44]....
        /*00dc*/ 	.word	0xffffffff


	//   ....[45]....
        /*00e0*/ 	.word	0xffffffff


	//   ....[46]....
        /*00e4*/ 	.word	0xffffffff


	//   ....[47]....
        /*00e8*/ 	.word	0xffffffff


	//   ....[48]....
        /*00ec*/ 	.word	0xffffffff


	//   ....[49]....
        /*00f0*/ 	.word	0xffffffff


	//   ....[50]....
        /*00f4*/ 	.word	0xffffffff


	//   ....[51]....
        /*00f8*/ 	.word	0xffffffff


	//   ....[52]....
        /*00fc*/ 	.word	0xffffffff


	//   ....[53]....
        /*0100*/ 	.word	0xffffffff


	//   ....[54]....
        /*0104*/ 	.word	0xffffffff


	//   ....[55]....
        /*0108*/ 	.word	0xffffffff


	//   ....[56]....
        /*010c*/ 	.word	0xffffffff


	//   ....[57]....
        /*0110*/ 	.word	0xffffffff


	//----- nvinfo : EIATTR_COOP_GROUP_INSTR_OFFSETS
	.align		4
.L_2635:
        /*0114*/ 	.byte	0x04, 0x28
        /*0116*/ 	.short	(.L_2637 - .L_2636)


	//   ....[0]....
.L_2636:
        /*0118*/ 	.word	0x00000790


	//   ....[1]....
        /*011c*/ 	.word	0x00000840


	//   ....[2]....
        /*0120*/ 	.word	0x00000a40


	//   ....[3]....
        /*0124*/ 	.word	0x00002f90


	//   ....[4]....
        /*0128*/ 	.word	0x000037f0


	//   ....[5]....
        /*012c*/ 	.word	0x00004110


	//   ....[6]....
        /*0130*/ 	.word	0x00004480


	//   ....[7]....
        /*0134*/ 	.word	0x000053c0


	//   ....[8]....
        /*0138*/ 	.word	0x000053f0


	//   ....[9]....
        /*013c*/ 	.word	0x00005470


	//   ....[10]....
        /*0140*/ 	.word	0x00005500


	//   ....[11]....
        /*0144*/ 	.word	0x00005520


	//   ....[12]....
        /*0148*/ 	.word	0x00005530


	//   ....[13]....
        /*014c*/ 	.word	0x00005560


	//   ....[14]....
        /*0150*/ 	.word	0x00005590


	//   ....[15]....
        /*0154*/ 	.word	0x000055d0


	//   ....[16]....
        /*0158*/ 	.word	0x000055f0


	//   ....[17]....
        /*015c*/ 	.word	0x00005620


	//   ....[18]....
        /*0160*/ 	.word	0x00005640


	//   ....[19]....
        /*0164*/ 	.word	0x000056a0


	//   ....[20]....
        /*0168*/ 	.word	0x000056c0


	//   ....[21]....
        /*016c*/ 	.word	0x00005710


	//   ....[22]....
        /*0170*/ 	.word	0x00005730


	//   ....[23]....
        /*0174*/ 	.word	0x00005770


	//   ....[24]....
        /*0178*/ 	.word	0x000057a0


	//   ....[25]....
        /*017c*/ 	.word	0x000057e0


	//   ....[26]....
        /*0180*/ 	.word	0x00005800


	//   ....[27]....
        /*0184*/ 	.word	0x00005820


	//   ....[28]....
        /*0188*/ 	.word	0x00005840


	//   ....[29]....
        /*018c*/ 	.word	0x00005860


	//   ....[30]....
        /*0190*/ 	.word	0x00005880


	//   ....[31]....
        /*0194*/ 	.word	0x000058a0


	//   ....[32]....
        /*0198*/ 	.word	0x000058d0


	//   ....[33]....
        /*019c*/ 	.word	0x000058f0


	//   ....[34]....
        /*01a0*/ 	.word	0x000059e0


	//   ....[35]....
        /*01a4*/ 	.word	0x00005ea0


	//   ....[36]....
        /*01a8*/ 	.word	0x00006070


	//   ....[37]....
        /*01ac*/ 	.word	0x00006160


	//   ....[38]....
        /*01b0*/ 	.word	0x00006240


	//   ....[39]....
        /*01b4*/ 	.word	0x00006330


	//   ....[40]....
        /*01b8*/ 	.word	0x000063b0


	//   ....[41]....
        /*01bc*/ 	.word	0x000063f0


	//   ....[42]....
        /*01c0*/ 	.word	0x000064b0


	//   ....[43]....
        /*01c4*/ 	.word	0x00006580


	//   ....[44]....
        /*01c8*/ 	.word	0x000065c0


	//   ....[45]....
        /*01cc*/ 	.word	0x000068c0


	//   ....[46]....
        /*01d0*/ 	.word	0x000070e0


	//   ....[47]....
        /*01d4*/ 	.word	0x00007490


	//   ....[48]....
        /*01d8*/ 	.word	0x00007630


	//   ....[49]....
        /*01dc*/ 	.word	0x00007680


	//   ....[50]....
        /*01e0*/ 	.word	0x000076d0


	//   ....[51]....
        /*01e4*/ 	.word	0x00007700


	//   ....[52]....
        /*01e8*/ 	.word	0x00007720


	//   ....[53]....
        /*01ec*/ 	.word	0x000077f0


	//   ....[54]....
        /*01f0*/ 	.word	0x00007830


	//   ....[55]....
        /*01f4*/ 	.word	0x00007880


	//   ....[56]....
        /*01f8*/ 	.word	0x000078b0


	//   ....[57]....
        /*01fc*/ 	.word	0x000078d0


	//----- nvinfo : EIATTR_VRC_CTA_INIT_COUNT
	.align		4
.L_2637:
        /*0200*/ 	.byte	0x02, 0x4a
	.zero		1
	.zero		1


	//----- nvinfo : EIATTR_EXIT_INSTR_OFFSETS
	.align		4
        /*0204*/ 	.byte	0x04, 0x1c
        /*0206*/ 	.short	(.L_2639 - .L_2638)


	//   ....[0]....
.L_2638:
        /*0208*/ 	.word	0x00007970


	//   ....[1]....
        /*020c*/ 	.word	0x00007e00


	//----- nvinfo : EIATTR_MAX_THREADS
	.align		4
.L_2639:
        /*0210*/ 	.byte	0x04, 0x05
        /*0212*/ 	.short	(.L_2641 - .L_2640)
.L_2640:
        /*0214*/ 	.word	0x00000020
        /*0218*/ 	.word	0x00000001
        /*021c*/ 	.word	0x00000001


	//----- nvinfo : EIATTR_CRS_STACK_SIZE
	.align		4
.L_2641:
        /*0220*/ 	.byte	0x04, 0x1e
        /*0222*/ 	.short	(.L_2643 - .L_2642)
.L_2642:
        /*0224*/ 	.word	0x00000000


	//----- nvinfo : EIATTR_CBANK_PARAM_SIZE
	.align		4
.L_2643:
        /*0228*/ 	.byte	0x03, 0x19
        /*022a*/ 	.short	0x01f0


	//----- nvinfo : EIATTR_PARAM_CBANK
	.align		4
        /*022c*/ 	.byte	0x04, 0x0a
        /*022e*/ 	.short	(.L_2645 - .L_2644)
	.align		4
.L_2644:
        /*0230*/ 	.word	index@(.nv.constant0._Z25selective_scan_bwd_kernelI32Selective_Scan_bwd_kernel_traitsILi32ELi16ELb1ELb0ELb0ELb1ELb1EN3c108BFloat16EfEEv12SSMParamsBwd)
        /*0234*/ 	.short	0x0380
        /*0236*/ 	.short	0x01f0


	//----- nvinfo : EIATTR_SW_WAR
	.align		4
.L_2645:
        /*0238*/ 	.byte	0x04, 0x36
        /*023a*/ 	.short	(.L_2647 - .L_2646)
.L_2646:
        /*023c*/ 	.word	0x00000008
.L_2647:


//--------------------- .nv.info._Z25selective_scan_bwd_kernelI32Selective_Scan_bwd_kernel_traitsILi32ELi16ELb1ELb0ELb1ELb0ELb0EN3c108BFloat16EfEEv12SSMParamsBwd --------------------------
	.section	.nv.info._Z25selective_scan_bwd_kernelI32Selective_Scan_bwd_kernel_traitsILi32ELi16ELb1ELb0ELb1ELb0ELb0EN3c108BFloat16EfEEv12SSMParamsBwd,"",@"SHT_CUDA_INFO"
	.sectionflags	@""
	.align	4


	//----- nvinfo : EIATTR_CUDA_API_VERSION
	.align		4
        /*0000*/ 	.byte	0x04, 0x37
        /*0002*/ 	.short	(.L_2649 - .L_2648)
.L_2648:
        /*0004*/ 	.word	0x00000082


	//----- nvinfo : EIATTR_KPARAM_INFO
	.align		4
.L_2649:
        /*0008*/ 	.byte	0x04, 0x17
        /*000a*/ 	.short	(.L_2651 - .L_2650)
.L_2650:
        /*000c*/ 	.word	0x00000000
        /*0010*/ 	.short	0x0000
        /*0012*/ 	.short	0x0000
        /*0014*/ 	.byte	0x00, 0xf0, 0xc1, 0x07


	//----- nvinfo : EIATTR_SPARSE_MMA_MASK
	.align		4
.L_2651:
        /*0018*/ 	.byte	0x03, 0x50
        /*001a*/ 	.short	0x0000


	//----- nvinfo : EIATTR_MAXREG_COUNT
	.align		4
        /*001c*/ 	.byte	0x03, 0x1b
        /*001e*/ 	.short	0x00ff


	//----- nvinfo : EIATTR_NUM_BARRIERS
	.align		4
        /*0020*/ 	.byte	0x02, 0x4c
        /*0022*/ 	.byte	0x01
	.zero		1


	//----- nvinfo : EIATTR_MERCURY_ISA_VERSION
	.align		4
        /*0024*/ 	.byte	0x03, 0x5f
        /*0026*/ 	.short	0x0101


	//----- nvinfo : EIATTR_COOP_GROUP_MASK_REGIDS
	.align		4
        /*0028*/ 	.byte	0x04, 0x29
        /*002a*/ 	.short	(.L_2653 - .L_2652)


	//   ....[0]....
.L_2652:
        /*002c*/ 	.word	0xffffffff


	//   ....[1]....
        /*0030*/ 	.word	0xffffffff


	//   ....[2]....
        /*0034*/ 	.word	0xffffffff


	//   ....[3]....
        /*0038*/ 	.word	0xffffffff


	//   ....[4]....
        /*003c*/ 	.word	0xffffffff


	//   ....[5]....
        /*0040*/ 	.word	0xffffffff


	//   ....[6]....
        /*0044*/ 	.word	0xffffffff


	//   ....[7]....
        /*0048*/ 	.word	0xffffffff


	//   ....[8]....
        /*004c*/ 	.word	0xffffffff


	//   ....[9]....
        /*0050*/ 	.word	0xffffffff


	//   ....[10]....
        /*0054*/ 	.word	0xffffffff


	//   ....[11]....
        /*0058*/ 	.word	0xffffffff


	//   ....[12]....
        /*005c*/ 	.word	0xffffffff


	//   ....[13]....
        /*0060*/ 	.word	0xffffffff


	//   ....[14]....
        /*0064*/ 	.word	0xffffffff


	//   ....[15]....
        /*0068*/ 	.word	0xffffffff


	//   ....[16]....
        /*006c*/ 	.word	0xffffffff


	//   ....[17]....
        /*0070*/ 	.word	0xffffffff


	//   ....[18]....
        /*0074*/ 	.word	0xffffffff


	//   ....[19]....
        /*0078*/ 	.word	0xffffffff


	//   ....[20]....
        /*007c*/ 	.word	0xffffffff


	//   ....[21]....
        /*0080*/ 	.word	0xffffffff


	//   ....[22]....
        /*0084*/ 	.word	0xffffffff


	//   ....[23]....
        /*0088*/ 	.word	0xffffffff


	//   ....[24]....
        /*008c*/ 	.word	0xffffffff


	//   ....[25]....
        /*0090*/ 	.word	0xffffffff


	//   ....[26]....
        /*0094*/ 	.word	0xffffffff


	//   ....[27]....
        /*0098*/ 	.word	0xffffffff


	//   ....[28]....
        /*009c*/ 	.word	0xffffffff


	//   ....[29]....
        /*00a0*/ 	.word	0xffffffff


	//   ....[30]....
        /*00a4*/ 	.word	0xffffffff


	//   ....[31]....
        /*00a8*/ 	.word	0xffffffff


	//   ....[32]....
        /*00ac*/ 	.word	0xffffffff


	//   ....[33]....
        /*00b0*/ 	.word	0xffffffff


	//   ....[34]....
        /*00b4*/ 	.word	0xffffffff


	//   ....[35]....
        /*00b8*/ 	.word	0xffffffff


	//   ....[36]....
        /*00bc*/ 	.word	0xffffffff


	//   ....[37]....
        /*00c0*/ 	.word	0xffffffff


	//   ....[38]....
        /*00c4*/ 	.word	0xffffffff


	//   ....[39]....
        /*00c8*/ 	.word	0xffffffff


	//   ....[40]....
        /*00cc*/ 	.word	0xffffffff


	//   ....[41]....
        /*00d0*/ 	.word	0xffffffff


	//   ....[42]....
        /*00d4*/ 	.word	0xffffffff


	//   ....[43]....
        /*00d8*/ 	.word	0xffffffff


	//   ....[44]....
        /*00dc*/ 	.word	0xffffffff


	//   ....[45]....
        /*00e0*/ 	.word	0xffffffff


	//   ....[46]....
        /*00e4*/ 	.word	0xffffffff


	//   ....[47]....
        /*00e8*/ 	.word	0xffffffff


	//   ....[48]....
        /*00ec*/ 	.word	0xffffffff


	//   ....[49]....
        /*00f0*/ 	.word	0xffffffff


	//   ....[50]....
        /*00f4*/ 	.word	0xffffffff


	//   ....[51]....
        /*00f8*/ 	.word	0xffffffff


	//   ....[52]....
        /*00fc*/ 	.word	0xffffffff


	//   ....[53]....
        /*0100*/ 	.word	0xffffffff


	//----- nvinfo : EIATTR_COOP_GROUP_INSTR_OFFSETS
	.align		4
.L_2653:
        /*0104*/ 	.byte	0x04, 0x28
        /*0106*/ 	.short	(.L_2655 - .L_2654)


	//   ....[0]....
.L_2654:
        /*0108*/ 	.word	0x00000d50


	//   ....[1]....
        /*010c*/ 	.word	0x00000dd0


	//   ....[2]....
        /*0110*/ 	.word	0x00001040


	//   ....[3]....
        /*0114*/ 	.word	0x00001b30


	//   ....[4]....
        /*0118*/ 	.word	0x000024d0


	//   ....[5]....
        /*011c*/ 	.word	0x000025a0


	//   ....[6]....
        /*0120*/ 	.word	0x00002630


	//   ....[7]....
        /*0124*/ 	.word	0x000026e0


	//   ....[8]....
        /*0128*/ 	.word	0x00002700


	//   ....[9]....
        /*012c*/ 	.word	0x00002720


	//   ....[10]....
        /*0130*/ 	.word	0x00002750


	//   ....[11]....
        /*0134*/ 	.word	0x00002790


	//   ....[12]....
        /*0138*/ 	.word	0x000027d0


	//   ....[13]....
        /*013c*/ 	.word	0x000027e0


	//   ....[14]....
        /*0140*/ 	.word	0x00002810


	//   ....[15]....
        /*0144*/ 	.word	0x00002840


	//   ....[16]....
        /*0148*/ 	.word	0x00002870


	//   ....[17]....
        /*014c*/ 	.word	0x000028a0


	//   ....[18]....
        /*0150*/ 	.word	0x000028f0


	//   ....[19]....
        /*0154*/ 	.word	0x00002900


	//   ....[20]....
        /*0158*/ 	.word	0x00002930


	//   ....[21]....
        /*015c*/ 	.word	0x00002960


	//   ....[22]....
        /*0160*/ 	.word	0x000029e0


	//   ....[23]....
        /*0164*/ 	.word	0x000029f0


	//   ....[24]....
        /*0168*/ 	.word	0x00002a40


	//   ....[25]....
        /*016c*/ 	.word	0x00002a60


	//   ....[26]....
        /*0170*/ 	.word	0x00002a80


	//   ....[27]....
        /*0174*/ 	.word	0x00002a90


	//   ....[28]....
        /*0178*/ 	.word	0x00002ab0


	//   ....[29]....
        /*017c*/ 	.word	0x00002bb0


	//   ....[30]....
        /*0180*/ 	.word	0x00002bf0


	//   ....[31]....
        /*0184*/ 	.word	0x00002c60


	//   ....[32]....
        /*0188*/ 	.word	0x00003bc0


	//   ....[33]....
        /*018c*/ 	.word	0x00003c00


	//   ....[34]....
        /*0190*/ 	.word	0x00003d90


	//   ....[35]....
        /*0194*/ 	.word	0x00003dd0


	//   ....[36]....
        /*0198*/ 	.word	0x00003e50


	//   ....[37]....
        /*019c*/ 	.word	0x00003e90


	//   ....[38]....
        /*01a0*/ 	.word	0x00004000


	//   ....[39]....
        /*01a4*/ 	.word	0x00004040


	//   ....[40]....
        /*01a8*/ 	.word	0x000041d0


	//   ....[41]....
        /*01ac*/ 	.word	0x00004210


	//   ....[42]....
        /*01b0*/ 	.word	0x000044d0


	//   ....[43]....
        /*01b4*/ 	.word	0x00004840


	//   ....[44]....
        /*01b8*/ 	.word	0x00004950


	//   ....[45]....
        /*01bc*/ 	.word	0x000049a0


	//   ....[46]....
        /*01c0*/ 	.word	0x000049f0


	//   ....[47]....
        /*01c4*/ 	.word	0x00004a20


	//   ....[48]....
        /*01c8*/ 	.word	0x00004a40


	//   ....[49]....
        /*01cc*/ 	.word	0x00004b10


	//   ....[50]....
        /*01d0*/ 	.word	0x00004b50


	//   ....[51]....
        /*01d4*/ 	.word	0x00004ba0


	//   ....[52]....
        /*01d8*/ 	.word	0x00004bd0


	//   ....[53]....
        /*01dc*/ 	.word	0x00004bf0


	//----- nvinfo : EIATTR_VRC_CTA_INIT_COUNT
	.align		4
.L_2655:
        /*01e0*/ 	.byte	0x02, 0x4a
	.zero		1
	.zero		1


	//----- nvinfo : EIATTR_EXIT_INSTR_OFFSETS
	.align		4
        /*01e4*/ 	.byte	0x04, 0x1c
        /*01e6*/ 	.short	(.L_2657 - .L_2656)


	//   ....[0]....
.L_2656:
        /*01e8*/ 	.word	0x00004c90


	//   ....[1]....
        /*01ec*/ 	.word	0x00004eb0


	//----- nvinfo : EIATTR_MAX_THREADS
	.align		4
.L_2657:
        /*01f0*/ 	.byte	0x04, 0x05
        /*01f2*/ 	.short	(.L_2659 - .L_2658)
.L_2658:
        /*01f4*/ 	.word	0x00000020
        /*01f8*/ 	.word	0x00000001
        /*01fc*/ 	.word	0x00000001


	//----- nvinfo : EIATTR_CRS_STACK_SIZE
	.align		4
.L_2659:
        /*0200*/ 	.byte	0x04, 0x1e
        /*0202*/ 	.short	(.L_2661 - .L_2660)
.L_2660:
        /*0204*/ 	.word	0x00000000


	//----- nvinfo : EIATTR_CBANK_PARAM_SIZE
	.align		4
.L_2661:
        /*0208*/ 	.byte	0x03, 0x19
        /*020a*/ 	.short	0x01f0


	//----- nvinfo : EIATTR_PARAM_CBANK
	.align		4
        /*020c*/ 	.byte	0x04, 0x0a
        /*020e*/ 	.short	(.L_2663 - .L_2662)
	.align		4
.L_2662:
        /*0210*/ 	.word	index@(.nv.constant0._Z25selective_scan_bwd_kernelI32Selective_Scan_bwd_kernel_traitsILi32ELi16ELb1ELb0ELb1ELb0ELb0EN3c108BFloat16EfEEv12SSMParamsBwd)
        /*0214*/ 	.short	0x0380
        /*0216*/ 	.short	0x01f0


	//----- nvinfo : EIATTR_SW_WAR
	.align		4
.L_2663:
        /*0218*/ 	.byte	0x04, 0x36
        /*021a*/ 	.short	(.L_2665 - .L_2664)
.L_2664:
        /*021c*/ 	.word	0x00000008
.L_2665:


//--------------------- .nv.info._Z25selective_scan_bwd_kernelI32Selective_Scan_bwd_kernel_traitsILi32ELi16ELb1ELb0ELb1ELb0ELb1EN3c108BFloat16EfEEv12SSMParamsBwd --------------------------
	.section	.nv.info._Z25selective_scan_bwd_kernelI32Selective_Scan_bwd_kernel_traitsILi32ELi16ELb1ELb0ELb1ELb0ELb1EN3c108BFloat16EfEEv12SSMParamsBwd,"",@"SHT_CUDA_INFO"
	.sectionflags	@""
	.align	4


	//----- nvinfo : EIATTR_CUDA_API_VERSION
	.align		4
        /*0000*/ 	.byte	0x04, 0x37
        /*0002*/ 	.short	(.L_2667 - .L_2666)
.L_2666:
        /*0004*/ 	.word	0x00000082


	//----- nvinfo : EIATTR_KPARAM_INFO
	.align		4
.L_2667:
        /*0008*/ 	.byte	0x04, 0x17
        /*000a*/ 	.short	(.L_2669 - .L_2668)
.L_2668:
        /*000c*/ 	.word	0x00000000
        /*0010*/ 	.short	0x0000
        /*0012*/ 	.short	0x0000
        /*0014*/ 	.byte	0x00, 0xf0, 0xc1, 0x07


	//----- nvinfo : EIATTR_SPARSE_MMA_MASK
	.align		4
.L_2669:
        /*0018*/ 	.byte	0x03, 0x50
        /*001a*/ 	.short	0x0000


	//----- nvinfo : EIATTR_MAXREG_COUNT
	.align		4
        /*001c*/ 	.byte	0x03, 0x1b
        /*001e*/ 	.short	0x00ff


	//----- nvinfo : EIATTR_NUM_BARRIERS
	.align		4
        /*0020*/ 	.byte	0x02, 0x4c
        /*0022*/ 	.byte	0x01
	.zero		1


	//----- nvinfo : EIATTR_MERCURY_ISA_VERSION
	.align		4
        /*0024*/ 	.byte	0x03, 0x5f
        /*0026*/ 	.short	0x0101


	//----- nvinfo : EIATTR_COOP_GROUP_MASK_REGIDS
	.align		4
        /*0028*/ 	.byte	0x04, 0x29
        /*002a*/ 	.short	(.L_2671 - .L_2670)


	//   ....[0]....
.L_2670:
        /*002c*/ 	.word	0xffffffff


	//   ....[1]....
        /*0030*/ 	.word	0xffffffff


	//   ....[2]....
        /*0034*/ 	.word	0xffffffff


	//   ....[3]....
        /*0038*/ 	.word	0xffffffff


	//   ....[4]....
        /*003c*/ 	.word	0xffffffff


	//   ....[5]....
        /*0040*/ 	.word	0xffffffff


	//   ....[6]....
        /*0044*/ 	.word	0xffffffff


	//   ....[7]....
        /*0048*/ 	.word	0xffffffff


	//   ....[8]....
        /*004c*/ 	.word	0xffffffff


	//   ....[9]....
        /*0050*/ 	.word	0xffffffff


	//   ....[10]....
        /*0054*/ 	.word	0xffffffff


	//   ....[11]....
        /*0058*/ 	.word	0xffffffff


	//   ....[12]....
        /*005c*/ 	.word	0xffffffff


	//   ....[13]....
        /*0060*/ 	.word	0xffffffff


	//   ....[14]....
        /*0064*/ 	.word	0xffffffff


	//   ....[15]....
        /*0068*/ 	.word	0xffffffff


	//   ....[16]....
        /*006c*/ 	.word	0xffffffff


	//   ....[17]....
        /*0070*/ 	.word	0xffffffff


	//   ....[18]....
        /*0074*/ 	.word	0xffffffff


	//   ....[19]....
        /*0078*/ 	.word	0xffffffff


	//   ....[20]....
        /*007c*/ 	.word	0xffffffff


	//   ....[21]....
        /*0080*/ 	.word	0xffffffff


	//   ....[22]....
        /*0084*/ 	.word	0xffffffff


	//   ....[23]....
        /*0088*/ 	.word	0xffffffff


	//   ....[24]....
        /*008c*/ 	.word	0xffffffff


	//   ....[25]....
        /*0090*/ 	.word	0xffffffff


	//   ....[26]....
        /*0094*/ 	.word	0xffffffff


	//   ....[27]....
        /*0098*/ 	.word	0xffffffff


	//   ....[28]....
        /*009c*/ 	.word	0xffffffff


	//   ....[29]....
        /*00a0*/ 	.word	0xffffffff


	//   ....[30]....
        /*00a4*/ 	.word	0xffffffff


	//   ....[31]....
        /*00a8*/ 	.word	0xffffffff


	//   ....[32]....
        /*00ac*/ 	.word	0xffffffff


	//   ....[33]....
        /*00b0*/ 	.word	0xffffffff


	//   ....[34]....
        /*00b4*/ 	.word	0xffffffff


	//   ....[35]....
        /*00b8*/ 	.word	0xffffffff


	//   ....[36]....
        /*00bc*/ 	.word	0xffffffff


	//   ....[37]....
        /*00c0*/ 	.word	0xffffffff


	//   ....[38]....
        /*00c4*/ 	.word	0xffffffff


	//   ....[39]....
        /*00c8*/ 	.word	0xffffffff


	//   ....[40]....
        /*00cc*/ 	.word	0xffffffff


	//   ....[41]....
        /*00d0*/ 	.word	0xffffffff


	//   ....[42]....
        /*00d4*/ 	.word	0xffffffff


	//   ....[43]....
        /*00d8*/ 	.word	0xffffffff


	//   ....[44]....
        /*00dc*/ 	.word	0xffffffff


	//   ....[45]....
        /*00e0*/ 	.word	0xffffffff


	//   ....[46]....
        /*00e4*/ 	.word	0xffffffff


	//   ....[47]....
        /*00e8*/ 	.word	0xffffffff


	//   ....[48]....
        /*00ec*/ 	.word	0xffffffff


	//   ....[49]....
        /*00f0*/ 	.word	0xffffffff


	//   ....[50]....
        /*00f4*/ 	.word	0xffffffff


	//   ....[51]....
        /*00f8*/ 	.word	0xffffffff


	//   ....[52]....
        /*00fc*/ 	.word	0xffffffff


	//   ....[53]....
        /*0100*/ 	.word	0xffffffff


	//   ....[54]....
        /*0104*/ 	.word	0xffffffff


	//   ....[55]....
        /*0108*/ 	.word	0xffffffff


	//   ....[56]....
        /*010c*/ 	.word	0xffffffff


	//   ....[57]....
        /*0110*/ 	.word	0xffffffff


	//----- nvinfo : EIATTR_COOP_GROUP_INSTR_OFFSETS
	.align		4
.L_2671:
        /*0114*/ 	.byte	0x04, 0x28
        /*0116*/ 	.short	(.L_2673 - .L_2672)


	//   ....[0]....
.L_2672:
        /*0118*/ 	.word	0x00000d60


	//   ....[1]....
        /*011c*/ 	.word	0x00000e10


	//   ....[2]....
        /*0120*/ 	.word	0x00000f70


	//   ....[3]....
        /*0124*/ 	.word	0x000010d0


	//   ....[4]....
        /*0128*/ 	.word	0x000018e0


	//   ....[5]....
        /*012c*/ 	.word	0x00002320


	//   ....[6]....
        /*0130*/ 	.word	0x00002690


	//   ....[7]....
        /*0134*/ 	.word	0x000030e0


	//   ....[8]....
        /*0138*/ 	.word	0x00003ae0


	//   ....[9]....
        /*013c*/ 	.word	0x00003be0


	//   ....[10]....
        /*0140*/ 	.word	0x00003c60


	//   ....[11]....
        /*0144*/ 	.word	0x00003c90


	//   ....[12]....
        /*0148*/ 	.word	0x00003d00


	//   ....[13]....
        /*014c*/ 	.word	0x00003d10


	//   ....[14]....
        /*0150*/ 	.word	0x00003d50


	//   ....[15]....
        /*0154*/ 	.word	0x00003d90


	//   ....[16]....
        /*0158*/ 	.word	0x00003db0


	//   ....[17]....
        /*015c*/ 	.word	0x00003dd0


	//   ....[18]....
        /*0160*/ 	.word	0x00003e00


	//   ....[19]....
        /*0164*/ 	.word	0x00003e30


	//   ....[20]....
        /*0168*/ 	.word	0x00003e60


	//   ....[21]....
        /*016c*/ 	.word	0x00003e90


	//   ....[22]....
        /*0170*/ 	.word	0x00003ee0


	//   ....[23]....
        /*0174*/ 	.word	0x00003ef0


	//   ....[24]....
        /*0178*/ 	.word	0x00003f20


	//   ....[25]....
        /*017c*/ 	.word	0x00003f50


	//   ....[26]....
        /*0180*/ 	.word	0x00003fd0


	//   ....[27]....
        /*0184*/ 	.word	0x00003fe0


	//   ....[28]....
        /*0188*/ 	.word	0x00004040


	//   ....[29]....
        /*018c*/ 	.word	0x00004050


	//   ....[30]....
        /*0190*/ 	.word	0x00004070


	//   ....[31]....
        /*0194*/ 	.word	0x00004080


	//   ....[32]....
        /*0198*/ 	.word	0x00004090


	//   ....[33]....
        /*019c*/ 	.word	0x000041b0


	//   ....[34]....
        /*01a0*/ 	.word	0x000041f0


	//   ....[35]....
        /*01a4*/ 	.word	0x00004240


	//   ....[36]....
        /*01a8*/ 	.word	0x000051b0


	//   ....[37]....
        /*01ac*/ 	.word	0x000051f0


	//   ....[38]....
        /*01b0*/ 	.word	0x00005380


	//   ....[39]....
        /*01b4*/ 	.word	0x000053c0


	//   ....[40]....
        /*01b8*/ 	.word	0x00005420


	//   ....[41]....
        /*01bc*/ 	.word	0x00005460


	//   ....[42]....
        /*01c0*/ 	.word	0x000055a0


	//   ....[43]....
        /*01c4*/ 	.word	0x000055e0


	//   ....[44]....
        /*01c8*/ 	.word	0x00005740


	//   ....[45]....
        /*01cc*/ 	.word	0x00005780


	//   ....[46]....
        /*01d0*/ 	.word	0x00005b30


	//   ....[47]....
        /*01d4*/ 	.word	0x00005e50


	//   ....[48]....
        /*01d8*/ 	.word	0x00005f40


	//   ....[49]....
        /*01dc*/ 	.word	0x00005f90


	//   ....[50]....
        /*01e0*/ 	.word	0x00005fe0


	//   ....[51]....
        /*01e4*/ 	.word	0x00006010


	//   ....[52]....
        /*01e8*/ 	.word	0x00006030


	//   ....[53]....
        /*01ec*/ 	.word	0x00006150


	//   ....[54]....
        /*01f0*/ 	.word	0x00006190


	//   ....[55]....
        /*01f4*/ 	.word	0x000061e0


	//   ....[56]....
        /*01f8*/ 	.word	0x00006210


	//   ....[57]....
        /*01fc*/ 	.word	0x00006230


	//----- nvinfo : EIATTR_VRC_CTA_INIT_COUNT
	.align		4
.L_2673:
        /*0200*/ 	.byte	0x02, 0x4a
	.zero		1
	.zero		1


	//----- nvinfo : EIATTR_EXIT_INSTR_OFFSETS
	.align		4
        /*0204*/ 	.byte	0x04, 0x1c
        /*0206*/ 	.short	(.L_2675 - .L_2674)


	//   ....[0]....
.L_2674:
        /*0208*/ 	.word	0x000062f0


	//   ....[1]....
        /*020c*/ 	.word	0x00006560


	//----- nvinfo : EIATTR_MAX_THREADS
	.align		4
.L_2675:
        /*0210*/ 	.byte	0x04, 0x05
        /*0212*/ 	.short	(.L_2677 - .L_2676)
.L_2676:
        /*0214*/ 	.word	0x00000020
        /*0218*/ 	.word	0x00000001
        /*021c*/ 	.word	0x00000001


	//----- nvinfo : EIATTR_CRS_STACK_SIZE
	.align		4
.L_2677:
        /*0220*/ 	.byte	0x04, 0x1e
        /*0222*/ 	.short	(.L_2679 - .L_2678)
.L_2678:
        /*0224*/ 	.word	0x00000000


	//----- nvinfo : EIATTR_CBANK_PARAM_SIZE
	.align		4
.L_2679:
        /*0228*/ 	.byte	0x03, 0x19
        /*022a*/ 	.short	0x01f0


	//----- nvinfo : EIATTR_PARAM_CBANK
	.align		4
        /*022c*/ 	.byte	0x04, 0x0a
        /*022e*/ 	.short	(.L_2681 - .L_2680)
	.align		4
.L_2680:
        /*0230*/ 	.word	index@(.nv.constant0._Z25selective_scan_bwd_kernelI32Selective_Scan_bwd_kernel_traitsILi32ELi16ELb1ELb0ELb1ELb0ELb1EN3c108BFloat16EfEEv12SSMParamsBwd)
        /*0234*/ 	.short	0x0380
        /*0236*/ 	.short	0x01f0


	//----- nvinfo : EIATTR_SW_WAR
	.align		4
.L_2681:
        /*0238*/ 	.byte	0x04, 0x36
        /*023a*/ 	.short	(.L_2683 - .L_2682)
.L_2682:
        /*023c*/ 	.word	0x00000008
.L_2683:


//--------------------- .nv.info._Z25selective_scan_bwd_kernelI32Selective_Scan_bwd_kernel_traitsILi32ELi16ELb1ELb0ELb1ELb1ELb0EN3c108BFloat16EfEEv12SSMParamsBwd --------------------------
	.section	.nv.info._Z25selective_scan_bwd_kernelI32Selective_Scan_bwd_kernel_traitsILi32ELi16ELb1ELb0ELb1ELb1ELb0EN3c108BFloat16EfEEv12SSMParamsBwd,"",@"SHT_CUDA_INFO"
	.sectionflags	@""
	.align	4


	//----- nvinfo : EIATTR_CUDA_API_VERSION
	.align		4
        /*0000*/ 	.byte	0x04, 0x37
        /*0002*/ 	.short	(.L_2685 - .L_2684)
.L_2684:
        /*0004*/ 	.word	0x00000082


	//----- nvinfo : EIATTR_KPARAM_INFO
	.align		4
.L_2685:
        /*0008*/ 	.byte	0x04, 0x17
        /*000a*/ 	.short	(.L_2687 - .L_2686)
.L_2686:
        /*000c*/ 	.word	0x00000000
        /*0010*/ 	.short	0x0000
        /*0012*/ 	.short	0x0000
        /*0014*/ 	.byte	0x00, 0xf0, 0xc1, 0x07


	//----- nvinfo : EIATTR_SPARSE_MMA_MASK
	.align		4
.L_2687:
        /*0018*/ 	.byte	0x03, 0x50
        /*001a*/ 	.short	0x0000


	//----- nvinfo : EIATTR_MAXREG_COUNT
	.align		4
        /*001c*/ 	.byte	0x03, 0x1b
        /*001e*/ 	.short	0x00ff


	//----- nvinfo : EIATTR_NUM_BARRIERS
	.align		4
        /*0020*/ 	.byte	0x02, 0x4c
        /*0022*/ 	.byte	0x01
	.zero		1


	//----- nvinfo : EIATTR_MERCURY_ISA_VERSION
	.align		4
        /*0024*/ 	.byte	0x03, 0x5f
        /*0026*/ 	.short	0x0101


	//----- nvinfo : EIATTR_COOP_GROUP_MASK_REGIDS
	.align		4
        /*0028*/ 	.byte	0x04, 0x29
        /*002a*/ 	.short	(.L_2689 - .L_2688)


	//   ....[0]....
.L_2688:
        /*002c*/ 	.word	0xffffffff


	//   ....[1]....
        /*0030*/ 	.word	0xffffffff


	//   ....[2]....
        /*0034*/ 	.word	0xffffffff


	//   ....[3]....
        /*0038*/ 	.word	0xffffffff


	//   ....[4]....
        /*003c*/ 	.word	0xffffffff


	//   ....[5]....
        /*0040*/ 	.word	0xffffffff


	//   ....[6]....
        /*0044*/ 	.word	0xffffffff


	//   ....[7]....
        /*0048*/ 	.word	0xffffffff


	//   ....[8]....
        /*004c*/ 	.word	0xffffffff


	//   ....[9]....
        /*0050*/ 	.word	0xffffffff


	//   ....[10]....
        /*0054*/ 	.word	0xffffffff


	//   ....[11]....
        /*0058*/ 	.word	0xffffffff


	//   ....[12]....
        /*005c*/ 	.word	0xffffffff


	//   ....[13]....
        /*0060*/ 	.word	0xffffffff


	//   ....[14]....
        /*0064*/ 	.word	0xffffffff


	//   ....[15]....
        /*0068*/ 	.word	0xffffffff


	//   ....[16]....
        /*006c*/ 	.word	0xffffffff


	//   ....[17]....
        /*0070*/ 	.word	0xffffffff


	//   ....[18]....
        /*0074*/ 	.word	0xffffffff


	//   ....[19]....
        /*0078*/ 	.word	0xffffffff


	//   ....[20]....
        /*007c*/ 	.word	0xffffffff


	//   ....[21]....
        /*0080*/ 	.word	0xffffffff


	//   ....[22]....
        /*0084*/ 	.word	0xffffffff


	//   ....[23]....
        /*0088*/ 	.word	0xffffffff


	//   ....[24]....
        /*008c*/ 	.word	0xffffffff


	//   ....[25]....
        /*0090*/ 	.word	0xffffffff


	//   ....[26]....
        /*0094*/ 	.word	0xffffffff


	//   ....[27]....
        /*0098*/ 	.word	0xffffffff


	//   ....[28]....
        /*009c*/ 	.word	0xffffffff


	//   ....[29]....
        /*00a0*/ 	.word	0xffffffff


	//   ....[30]....
        /*00a4*/ 	.word	0xffffffff


	//   ....[31]....
        /*00a8*/ 	.word	0xffffffff


	//   ....[32]....
        /*00ac*/ 	.word	0xffffffff


	//   ....[33]....
        /*00b0*/ 	.word	0xffffffff


	//   ....[34]....
        /*00b4*/ 	.word	0xffffffff


	//   ....[35]....
        /*00b8*/ 	.word	0xffffffff


	//   ....[36]....
        /*00bc*/ 	.word	0xffffffff


	//   ....[37]....
        /*00c0*/ 	.word	0xffffffff


	//   ....[38]....
        /*00c4*/ 	.word	0xffffffff


	//   ....[39]....
        /*00c8*/ 	.word	0xffffffff


	//   ....[40]....
        /*00cc*/ 	.word	0xffffffff


	//   ....[41]....
        /*00d0*/ 	.word	0xffffffff


	//   ....[42]....
        /*00d4*/ 	.word	0xffffffff


	//   ....[43]....
        /*00d8*/ 	.word	0xffffffff


	//   ....[44]....
        /*00dc*/ 	.word	0xffffffff


	//   ....[45]....
        /*00e0*/ 	.word	0xffffffff


	//   ....[46]....
        /*00e4*/ 	.word	0xffffffff


	//   ....[47]....
        /*00e8*/ 	.word	0xffffffff


	//   ....[48]....
        /*00ec*/ 	.word	0xffffffff


	//   ....[49]....
        /*00f0*/ 	.word	0xffffffff


	//   ....[50]....
        /*00f4*/ 	.word	0xffffffff


	//   ....[51]....
        /*00f8*/ 	.word	0xffffffff


	//   ....[52]....
        /*00fc*/ 	.word	0xffffffff


	//   ....[53]....
        /*0100*/ 	.word	0xffffffff


	//   ....[54]....
        /*0104*/ 	.word	0xffffffff


	//----- nvinfo : EIATTR_COOP_GROUP_INSTR_OFFSETS
	.align		4
.L_2689:
        /*0108*/ 	.byte	0x04, 0x28
        /*010a*/ 	.short	(.L_2691 - .L_2690)


	//   ....[0]....
.L_2690:
        /*010c*/ 	.word	0x00000d90


	//   ....[1]....
        /*0110*/ 	.word	0x00000e40


	//   ....[2]....
        /*0114*/ 	.word	0x000011c0


	//   ....[3]....
        /*0118*/ 	.word	0x00003df0


	//   ....[4]....
        /*011c*/ 	.word	0x000047b0


	//   ....[5]....
        /*0120*/ 	.word	0x000048a0


	//   ....[6]....
        /*0124*/ 	.word	0x00004930


	//   ....[7]....
        /*0128*/ 	.word	0x000049e0


	//   ....[8]....
        /*012c*/ 	.word	0x00004a00


	//   ....[9]....
        /*0130*/ 	.word	0x00004a30


	//   ....[10]....
        /*0134*/ 	.word	0x00004a50


	//   ....[11]....
        /*0138*/ 	.word	0x00004a90


	//   ....[12]....
        /*013c*/ 	.word	0x00004ad0


	//   ....[13]....
        /*0140*/ 	.word	0x00004ae0


	//   ....[14]....
        /*0144*/ 	.word	0x00004b10


	//   ....[15]....
        /*0148*/ 	.word	0x00004b40


	//   ....[16]....
        /*014c*/ 	.word	0x00004b70


	//   ....[17]....
        /*0150*/ 	.word	0x00004ba0


	//   ....[18]....
        /*0154*/ 	.word	0x00004bf0


	//   ....[19]....
        /*0158*/ 	.word	0x00004c00


	//   ....[20]....
        /*015c*/ 	.word	0x00004c30


	//   ....[21]....
        /*0160*/ 	.word	0x00004c60


	//   ....[22]....
        /*0164*/ 	.word	0x00004ce0


	//   ....[23]....
        /*0168*/ 	.word	0x00004cf0


	//   ....[24]....
        /*016c*/ 	.word	0x00004d40


	//   ....[25]....
        /*0170*/ 	.word	0x00004d60


	//   ....[26]....
        /*0174*/ 	.word	0x00004d80


	//   ....[27]....
        /*0178*/ 	.word	0x00004d90


	//   ....[28]....
        /*017c*/ 	.word	0x00004e80


	//   ....[29]....
        /*0180*/ 	.word	0x00004ec0


	//   ....[30]....
        /*0184*/ 	.word	0x00004ef0


	//   ....[31]....
        /*0188*/ 	.word	0x00004f60


	//   ....[32]....
        /*018c*/ 	.word	0x00005ec0


	//   ....[33]....
        /*0190*/ 	.word	0x00005f00


	//   ....[34]....
        /*0194*/ 	.word	0x00006090


	//   ....[35]....
        /*0198*/ 	.word	0x000060d0


	//   ....[36]....
        /*019c*/ 	.word	0x00006180


	//   ....[37]....
        /*01a0*/ 	.word	0x000061b0


	//   ....[38]....
        /*01a4*/ 	.word	0x00006290


	//   ....[39]....
        /*01a8*/ 	.word	0x000062d0


	//   ....[40]....
        /*01ac*/ 	.word	0x00006460


	//   ....[41]....
        /*01b0*/ 	.word	0x000064a0


	//   ....[42]....
        /*01b4*/ 	.word	0x00006850


	//   ....[43]....
        /*01b8*/ 	.word	0x000070b0


	//   ....[44]....
        /*01bc*/ 	.word	0x00007460


	//   ....[45]....
        /*01c0*/ 	.word	0x00007580


	//   ....[46]....
        /*01c4*/ 	.word	0x000075d0


	//   ....[47]....
        /*01c8*/ 	.word	0x00007620


	//   ....[48]....
        /*01cc*/ 	.word	0x00007650


	//   ....[49]....
        /*01d0*/ 	.word	0x00007670


	//   ....[50]....
        /*01d4*/ 	.word	0x00007790


	//   ....[51]....
        /*01d8*/ 	.word	0x000077d0


	//   ....[52]....
        /*01dc*/ 	.word	0x00007820


	//   ....[53]....
        /*01e0*/ 	.word	0x00007850


	//   ....[54]....
        /*01e4*/ 	.word	0x00007870


	//----- nvinfo : EIATTR_VRC_CTA_INIT_COUNT
	.align		4
.L_2691:
        /*01e8*/ 	.byte	0x02, 0x4a
	.zero		1
	.zero		1


	//----- nvinfo : EIATTR_EXIT_INSTR_OFFSETS
	.align		4
        /*01ec*/ 	.byte	0x04, 0x1c
        /*01ee*/ 	.short	(.L_2693 - .L_2692)


	//   ....[0]....
.L_2692:
        /*01f0*/ 	.word	0x00007930


	//   ....[1]....
        /*01f4*/ 	.word	0x00007ba0


	//----- nvinfo : EIATTR_MAX_THREADS
	.align		4
.L_2693:
        /*01f8*/ 	.byte	0x04, 0x05
        /*01fa*/ 	.short	(.L_2695 - .L_2694)
.L_2694:
        /*01fc*/ 	.word	0x00000020
        /*0200*/ 	.word	0x00000001
        /*0204*/ 	.word	0x00000001


	//----- nvinfo : EIATTR_CRS_STACK_SIZE
	.align		4
.L_2695:
        /*0208*/ 	.byte	0x04, 0x1e
        /*020a*/ 	.short	(.L_2697 - .L_2696)
.L_2696:
        /*020c*/ 	.word	0x00000000


	//----- nvinfo : EIATTR_CBANK_PARAM_SIZE
	.align		4
.L_2697:
        /*0210*/ 	.byte	0x03, 0x19
        /*0212*/ 	.short	0x01f0


	//----- nvinfo : EIATTR_PARAM_CBANK
	.align		4
        /*0214*/ 	.byte	0x04, 0x0a
        /*0216*/ 	.short	(.L_2699 - .L_2698)
	.align		4
.L_2698:
        /*0218*/ 	.word	index@(.nv.constant0._Z25selective_scan_bwd_kernelI32Selective_Scan_bwd_kernel_traitsILi32ELi16ELb1ELb0ELb1ELb1ELb0EN3c108BFloat16EfEEv12SSMParamsBwd)
        /*021c*/ 	.short	0x0380
        /*021e*/ 	.short	0x01f0


	//----- nvinfo : EIATTR_SW_WAR
	.align		4
.L_2699:
        /*0220*/ 	.byte	0x04, 0x36
        /*0222*/ 	.short	(.L_2701 - .L_2700)
.L_2700:
        /*0224*/ 	.word	0x00000008
.L_2701:


//--------------------- .nv.info._Z25selective_scan_bwd_kernelI32Selective_Scan_bwd_kernel_traitsILi32ELi16ELb1ELb0ELb1ELb1ELb1EN3c108BFloat16EfEEv12SSMParamsBwd --------------------------
	.section	.nv.info._Z25selective_scan_bwd_kernelI32Selective_Scan_bwd_kernel_traitsILi32ELi16ELb1ELb0ELb1ELb1ELb1EN3c108BFloat16EfEEv12SSMParamsBwd,"",@"SHT_CUDA_INFO"
	.sectionflags	@""
	.align	4


	//----- nvinfo : EIATTR_CUDA_API_VERSION
	.align		4
        /*0000*/ 	.byte	0x04, 0x37
        /*0002*/ 	.short	(.L_2703 - .L_2702)
.L_2702:
        /*0004*/ 	.word	0x00000082


	//----- nvinfo : EIATTR_KPARAM_INFO
	.align		4
.L_2703:
        /*0008*/ 	.byte	0x04, 0x17
        /*000a*/ 	.short	(.L_2705 - .L_2704)
.L_2704:
        /*000c*/ 	.word	0x00000000
        /*0010*/ 	.short	0x0000
        /*0012*/ 	.short	0x0000
        /*0014*/ 	.byte	0x00, 0xf0, 0xc1, 0x07


	//----- nvinfo : EIATTR_SPARSE_MMA_MASK
	.align		4
.L_2705:
        /*0018*/ 	.byte	0x03, 0x50
        /*001a*/ 	.short	0x0000


	//----- nvinfo : EIATTR_MAXREG_COUNT
	.align		4
        /*001c*/ 	.byte	0x03, 0x1b
        /*001e*/ 	.short	0x00ff


	//----- nvinfo : EIATTR_NUM_BARRIERS
	.align		4
        /*0020*/ 	.byte	0x02, 0x4c
        /*0022*/ 	.byte	0x01
	.zero		1


	//----- nvinfo : EIATTR_MERCURY_ISA_VERSION
	.align		4
        /*0024*/ 	.byte	0x03, 0x5f
        /*0026*/ 	.short	0x0101


	//----- nvinfo : EIATTR_COOP_GROUP_MASK_REGIDS
	.align		4
        /*0028*/ 	.byte	0x04, 0x29
        /*002a*/ 	.short	(.L_2707 - .L_2706)


	//   ....[0]....
.L_2706:
        /*002c*/ 	.word	0xffffffff


	//   ....[1]....
        /*0030*/ 	.word	0xffffffff


	//   ....[2]....
        /*0034*/ 	.word	0xffffffff


	//   ....[3]....
        /*0038*/ 	.word	0xffffffff


	//   ....[4]....
        /*003c*/ 	.word	0xffffffff


	//   ....[5]....
        /*0040*/ 	.word	0xffffffff


	//   ....[6]....
        /*0044*/ 	.word	0xffffffff


	//   ....[7]....
        /*0048*/ 	.word	0xffffffff


	//   ....[8]....
        /*004c*/ 	.word	0xffffffff


	//   ....[9]....
        /*0050*/ 	.word	0xffffffff


	//   ....[10]....
        /*0054*/ 	.word	0xffffffff


	//   ....[11]....
        /*0058*/ 	.word	0xffffffff


	//   ....[12]....
        /*005c*/ 	.word	0xffffffff


	//   ....[13]....
        /*0060*/ 	.word	0xffffffff


	//   ....[14]....
        /*0064*/ 	.word	0xffffffff


	//   ....[15]....
        /*0068*/ 	.word	0xffffffff


	//   ....[16]....
        /*006c*/ 	.word	0xffffffff


	//   ....[17]....
        /*0070*/ 	.word	0xffffffff


	//   ....[18]....
        /*0074*/ 	.word	0xffffffff


	//   ....[19]....
        /*0078*/ 	.word	0xffffffff


	//   ....[20]....
        /*007c*/ 	.word	0xffffffff


	//   ....[21]....
        /*0080*/ 	.word	0xffffffff


	//   ....[22]....
        /*0084*/ 	.word	0xffffffff


	//   ....[23]....
        /*0088*/ 	.word	0xffffffff


	//   ....[24]....
        /*008c*/ 	.word	0xffffffff


	//   ....[25]....
        /*0090*/ 	.word	0xffffffff


	//   ....[26]....
        /*0094*/ 	.word	0xffffffff


	//   ....[27]....
        /*0098*/ 	.word	0xffffffff


	//   ....[28]....
        /*009c*/ 	.word	0xffffffff


	//   ....[29]....
        /*00a0*/ 	.word	0xffffffff


	//   ....[30]....
        /*00a4*/ 	.word	0xffffffff


	//   ....[31]....
        /*00a8*/ 	.word	0xffffffff


	//   ....[32]....
        /*00ac*/ 	.word	0xffffffff


	//   ....[33]....
        /*00b0*/ 	.word	0xffffffff


	//   ....[34]....
        /*00b4*/ 	.word	0xffffffff


	//   ....[35]....
        /*00b8*/ 	.word	0xffffffff


	//   ....[36]....
        /*00bc*/ 	.word	0xffffffff


	//   ....[37]....
        /*00c0*/ 	.word	0xffffffff


	//   ....[38]....
        /*00c4*/ 	.word	0xffffffff


	//   ....[39]....
        /*00c8*/ 	.word	0xffffffff


	//   ....[40]....
        /*00cc*/ 	.word	0xffffffff


	//   ....[41]....
        /*00d0*/ 	.word	0xffffffff


	//   ....[42]....
        /*00d4*/ 	.word	0xffffffff


	//   ....[43]....
        /*00d8*/ 	.word	0xffffffff


	//   ....[44]....
        /*00dc*/ 	.word	0xffffffff


	//   ....[45]....
        /*00e0*/ 	.word	0xffffffff


	//   ....[46]....
        /*00e4*/ 	.word	0xffffffff


	//   ....[47]....
        /*00e8*/ 	.word	0xffffffff


	//   ....[48]....
        /*00ec*/ 	.word	0xffffffff


	//   ....[49]....
        /*00f0*/ 	.word	0xffffffff


	//   ....[50]....
        /*00f4*/ 	.word	0xffffffff


	//   ....[51]....
        /*00f8*/ 	.word	0xffffffff


	//   ....[52]....
        /*00fc*/ 	.word	0xffffffff


	//   ....[53]....
        /*0100*/ 	.word	0xffffffff


	//   ....[54]....
        /*0104*/ 	.word	0xffffffff


	//   ....[55]....
        /*0108*/ 	.word	0xffffffff


	//   ....[56]....
        /*010c*/ 	.word	0xffffffff


	//   ....[57]....
        /*0110*/ 	.word	0xffffffff


	//   ....[58]....
        /*0114*/ 	.word	0xffffffff


	//----- nvinfo : EIATTR_COOP_GROUP_INSTR_OFFSETS
	.align		4
.L_2707:
        /*0118*/ 	.byte	0x04, 0x28
        /*011a*/ 	.short	(.L_2709 - .L_2708)


	//   ....[0]....
.L_2708:
        /*011c*/ 	.word	0x00000d40


	//   ....[1]....
        /*0120*/ 	.word	0x00000df0


	//   ....[2]....
        /*0124*/ 	.word	0x00000fe0


	//   ....[3]....
        /*0128*/ 	.word	0x00003580


	//   ....[4]....
        /*012c*/ 	.word	0x00003dc0


	//   ....[5]....
        /*0130*/ 	.word	0x00004780


	//   ....[6]....
        /*0134*/ 	.word	0x00004a40


	//   ....[7]....
        /*0138*/ 	.word	0x00005340


	//   ....[8]....
        /*013c*/ 	.word	0x00005cf0


	//   ....[9]....
        /*0140*/ 	.word	0x00005de0


	//   ....[10]....
        /*0144*/ 	.word	0x00005e60


	//   ....[11]....
        /*0148*/ 	.word	0x00005ef0


	//   ....[12]....
        /*014c*/ 	.word	0x00005f10


	//   ....[13]....
        /*0150*/ 	.word	0x00005f40


	//   ....[14]....
        /*0154*/ 	.word	0x00005f60


	//   ....[15]....
        /*0158*/ 	.word	0x00005fa0


	//   ....[16]....
        /*015c*/ 	.word	0x00005fe0


	//   ....[17]....
        /*0160*/ 	.word	0x00005ff0


	//   ....[18]....
        /*0164*/ 	.word	0x00006020


	//   ....[19]....
        /*0168*/ 	.word	0x00006050


	//   ....[20]....
        /*016c*/ 	.word	0x00006080


	//   ....[21]....
        /*0170*/ 	.word	0x000060b0


	//   ....[22]....
        /*0174*/ 	.word	0x00006100


	//   ....[23]....
        /*0178*/ 	.word	0x00006110


	//   ....[24]....
        /*017c*/ 	.word	0x00006140


	//   ....[25]....
        /*0180*/ 	.word	0x00006170


	//   ....[26]....
        /*0184*/ 	.word	0x000061f0


	//   ....[27]....
        /*0188*/ 	.word	0x00006200


	//   ....[28]....
        /*018c*/ 	.word	0x00006260


	//   ....[29]....
        /*0190*/ 	.word	0x00006270


	//   ....[30]....
        /*0194*/ 	.word	0x00006290


	//   ....[31]....
        /*0198*/ 	.word	0x000062a0


	//   ....[32]....
        /*019c*/ 	.word	0x000062b0


	//   ....[33]....
        /*01a0*/ 	.word	0x000063d0


	//   ....[34]....
        /*01a4*/ 	.word	0x00006400


	//   ....[35]....
        /*01a8*/ 	.word	0x00006440


	//   ....[36]....
        /*01ac*/ 	.word	0x000073d0


	//   ....[37]....
        /*01b0*/ 	.word	0x00007410


	//   ....[38]....
        /*01b4*/ 	.word	0x000075a0


	//   ....[39]....
        /*01b8*/ 	.word	0x000075e0


	//   ....[40]....
        /*01bc*/ 	.word	0x00007730


	//   ....[41]....
        /*01c0*/ 	.word	0x00007760


	//   ....[42]....
        /*01c4*/ 	.word	0x000078a0


	//   ....[43]....
        /*01c8*/ 	.word	0x000078e0


	//   ....[44]....
        /*01cc*/ 	.word	0x00007a30


	//   ....[45]....
        /*01d0*/ 	.word	0x00007a50


	//   ....[46]....
        /*01d4*/ 	.word	0x00007d00


	//   ....[47]....
        /*01d8*/ 	.word	0x00008570


	//   ....[48]....
        /*01dc*/ 	.word	0x00008900


	//   ....[49]....
        /*01e0*/ 	.word	0x00008a70


	//   ....[50]....
        /*01e4*/ 	.word	0x00008ac0


	//   ....[51]....
        /*01e8*/ 	.word	0x00008b10


	//   ....[52]....
        /*01ec*/ 	.word	0x00008b40


	//   ....[53]....
        /*01f0*/ 	.word	0x00008b60


	//   ....[54]....
        /*01f4*/ 	.word	0x00008c80


	//   ....[55]....
        /*01f8*/ 	.word	0x00008cc0


	//   ....[56]....
        /*01fc*/ 	.word	0x00008d10


	//   ....[57]....
        /*0200*/ 	.word	0x00008d40


	//   ....[58]....
        /*0204*/ 	.word	0x00008d60


	//----- nvinfo : EIATTR_VRC_CTA_INIT_COUNT
	.align		4
.L_2709:
        /*0208*/ 	.byte	0x02, 0x4a
	.zero		1
	.zero		1


	//----- nvinfo : EIATTR_EXIT_INSTR_OFFSETS
	.align		4
        /*020c*/ 	.byte	0x04, 0x1c
        /*020e*/ 	.short	(.L_2711 - .L_2710)


	//   ....[0]....
.L_2710:
        /*0210*/ 	.word	0x00008e20


	//   ....[1]....
        /*0214*/ 	.word	0x00009090


	//----- nvinfo : EIATTR_MAX_THREADS
	.align		4
.L_2711:
        /*0218*/ 	.byte	0x04, 0x05
        /*021a*/ 	.short	(.L_2713 - .L_2712)
.L_2712:
        /*021c*/ 	.word	0x00000020
        /*0220*/ 	.word	0x00000001
        /*0224*/ 	.word	0x00000001


	//----- nvinfo : EIATTR_CRS_STACK_SIZE
	.align		4
.L_2713:
        /*0228*/ 	.byte	0x04, 0x1e
        /*022a*/ 	.short	(.L_2715 - .L_2714)
.L_2714:
        /*022c*/ 	.word	0x00000000


	//----- nvinfo : EIATTR_CBANK_PARAM_SIZE
	.align		4
.L_2715:
        /*0230*/ 	.byte	0x03, 0x19
        /*0232*/ 	.short	0x01f0


	//----- nvinfo : EIATTR_PARAM_CBANK
	.align		4
        /*0234*/ 	.byte	0x04, 0x0a
        /*0236*/ 	.short	(.L_2717 - .L_2716)
	.align		4
.L_2716:
        /*0238*/ 	.word	index@(.nv.constant0._Z25selective_scan_bwd_kernelI32Selective_Scan_bwd_kernel_traitsILi32ELi16ELb1ELb0ELb1ELb1ELb1EN3c108BFloat16EfEEv12SSMParamsBwd)
        /*023c*/ 	.short	0x0380
        /*023e*/ 	.short	0x01f0


	//----- nvinfo : EIATTR_SW_WAR
	.align		4
.L_2717:
        /*0240*/ 	.byte	0x04, 0x36
        /*0242*/ 	.short	(.L_2719 - .L_2718)
.L_2718:
        /*0244*/ 	.word	0x00000008
.L_2719:


//--------------------- .nv.info._Z25selective_scan_bwd_kernelI32Selective_Scan_bwd_kernel_traitsILi32ELi16ELb1ELb1ELb0ELb0ELb0EN3c108BFloat16EfEEv12SSMParamsBwd --------------------------
	.section	.nv.info._Z25selective_scan_bwd_kernelI32Selective_Scan_bwd_kernel_traitsILi32ELi16ELb1ELb1ELb0ELb0ELb0EN3c108BFloat16EfEEv12SSMParamsBwd,"",@"SHT_CUDA_INFO"
	.sectionflags	@""
	.align	4


	//----- nvinfo : EIATTR_CUDA_API_VERSION
	.align		4
        /*0000*/ 	.byte	0x04, 0x37
        /*0002*/ 	.short	(.L_2721 - .L_2720)
.L_2720:
        /*0004*/ 	.word	0x00000082


	//----- nvinfo : EIATTR_KPARAM_INFO
	.align		4
.L_2721:
        /*0008*/ 	.byte	0x04, 0x17
        /*000a*/ 	.short	(.L_2723 - .L_2722)
.L_2722:
        /*000c*/ 	.word	0x00000000
        /*0010*/ 	.short	0x0000
        /*0012*/ 	.short	0x0000
        /*0014*/ 	.byte	0x00, 0xf0, 0xc1, 0x07


	//----- nvinfo : EIATTR_SPARSE_MMA_MASK
	.align		4
.L_2723:
        /*0018*/ 	.byte	0x03, 0x50
        /*001a*/ 	.short	0x0000


	//----- nvinfo : EIATTR_MAXREG_COUNT
	.align		4
        /*001c*/ 	.byte	0x03, 0x1b
        /*001e*/ 	.short	0x00ff


	//----- nvinfo : EIATTR_NUM_BARRIERS
	.align		4
        /*0020*/ 	.byte	0x02, 0x4c
        /*0022*/ 	.byte	0x01
	.zero		1


	//----- nvinfo : EIATTR_MERCURY_ISA_VERSION
	.align		4
        /*0024*/ 	.byte	0x03, 0x5f
        /*0026*/ 	.short	0x0101


	//----- nvinfo : EIATTR_COOP_GROUP_MASK_REGIDS
	.align		4
        /*0028*/ 	.byte	0x04, 0x29
        /*002a*/ 	.short	(.L_2725 - .L_2724)


	//   ....[0]....
.L_2724:
        /*002c*/ 	.word	0xffffffff


	//   ....[1]....
        /*0030*/ 	.word	0xffffffff


	//   ....[2]....
        /*0034*/ 	.word	0xffffffff


	//   ....[3]....
        /*0038*/ 	.word	0xffffffff


	//   ....[4]....
        /*003c*/ 	.word	0xffffffff


	//   ....[5]....
        /*0040*/ 	.word	0xffffffff


	//   ....[6]....
        /*0044*/ 	.word	0xffffffff


	//   ....[7]....
        /*0048*/ 	.word	0xffffffff


	//   ....[8]....
        /*004c*/ 	.word	0xffffffff


	//   ....[9]....
        /*0050*/ 	.word	0xffffffff


	//   ....[10]....
        /*0054*/ 	.word	0xffffffff


	//   ....[11]....
        /*0058*/ 	.word	0xffffffff


	//   ....[12]....
        /*005c*/ 	.word	0xffffffff


	//   ....[13]....
        /*0060*/ 	.word	0xffffffff


	//   ....[14]....
        /*0064*/ 	.word	0xffffffff


	//   ....[15]....
        /*0068*/ 	.word	0xffffffff


	//   ....[16]....
        /*006c*/ 	.word	0xffffffff


	//   ....[17]....
        /*0070*/ 	.word	0xffffffff


	//   ....[18]....
        /*0074*/ 	.word	0xffffffff


	//   ....[19]....
        /*0078*/ 	.word	0xffffffff


	//   ....[20]....
        /*007c*/ 	.word	0xffffffff


	//   ....[21]....
        /*0080*/ 	.word	0xffffffff


	//   ....[22]....
        /*0084*/ 	.word	0xffffffff


	//   ....[23]....
        /*0088*/ 	.word	0xffffffff


	//   ....[24]....
        /*008c*/ 	.word	0xffffffff


	//   ....[25]....
        /*0090*/ 	.word	0xffffffff


	//   ....[26]....
        /*0094*/ 	.word	0xffffffff


	//   ....[27]....
        /*0098*/ 	.word	0xffffffff


	//   ....[28]....
        /*009c*/ 	.word	0xffffffff


	//   ....[29]....
        /*00a0*/ 	.word	0xffffffff


	//   ....[30]....
        /*00a4*/ 	.word	0xffffffff


	//   ....[31]....
        /*00a8*/ 	.word	0xffffffff


	//   ....[32]....
        /*00ac*/ 	.word	0xffffffff


	//   ....[33]....
        /*00b0*/ 	.word	0xffffffff


	//   ....[34]....
        /*00b4*/ 	.word	0xffffffff


	//   ....[35]....
        /*00b8*/ 	.word	0xffffffff


	//   ....[36]....
        /*00bc*/ 	.word	0xffffffff


	//   ....[37]....
        /*00c0*/ 	.word	0xffffffff


	//   ....[38]....
        /*00c4*/ 	.word	0xffffffff


	//   ....[39]....
        /*00c8*/ 	.word	0xffffffff


	//   ....[40]....
        /*00cc*/ 	.word	0xffffffff


	//   ....[41]....
        /*00d0*/ 	.word	0xffffffff


	//   ....[42]....
        /*00d4*/ 	.word	0xffffffff


	//   ....[43]....
        /*00d8*/ 	.word	0xffffffff


	//   ....[44]....
        /*00dc*/ 	.word	0xffffffff


	//   ....[45]....
        /*00e0*/ 	.word	0xffffffff


	//   ....[46]....
        /*00e4*/ 	.word	0xffffffff


	//   ....[47]....
        /*00e8*/ 	.word	0xffffffff


	//   ....[48]....
        /*00ec*/ 	.word	0xffffffff


	//   ....[49]....
        /*00f0*/ 	.word	0xffffffff


	//   ....[50]....
        /*00f4*/ 	.word	0xffffffff


	//   ....[51]....
        /*00f8*/ 	.word	0xffffffff


	//   ....[52]....
        /*00fc*/ 	.word	0xffffffff


	//   ....[53]....
        /*0100*/ 	.word	0xffffffff


	//----- nvinfo : EIATTR_COOP_GROUP_INSTR_OFFSETS
	.align		4
.L_2725:
        /*0104*/ 	.byte	0x04, 0x28
        /*0106*/ 	.short	(.L_2727 - .L_2726)


	//   ....[0]....
.L_2726:
        /*0108*/ 	.word	0x00000d30


	//   ....[1]....
        /*010c*/ 	.word	0x00000db0


	//   ....[2]....
        /*0110*/ 	.word	0x00001070


	//   ....[3]....
        /*0114*/ 	.word	0x00001990


	//   ....[4]....
        /*0118*/ 	.word	0x00002560


	//   ....[5]....
        /*011c*/ 	.word	0x00002590


	//   ....[6]....
        /*0120*/ 	.word	0x00002690


	//   ....[7]....
        /*0124*/ 	.word	0x000026b0


	//   ....[8]....
        /*0128*/ 	.word	0x000026d0


	//   ....[9]....
        /*012c*/ 	.word	0x000026e0


	//   ....[10]....
        /*0130*/ 	.word	0x00002710


	//   ....[11]....
        /*0134*/ 	.word	0x00002770


	//   ....[12]....
        /*0138*/ 	.word	0x00002790


	//   ....[13]....
        /*013c*/ 	.word	0x000027a0


	//   ....[14]....
        /*0140*/ 	.word	0x000027c0


	//   ....[15]....
        /*0144*/ 	.word	0x00002840


	//   ....[16]....
        /*0148*/ 	.word	0x00002870


	//   ....[17]....
        /*014c*/ 	.word	0x00002890


	//   ....[18]....
        /*0150*/ 	.word	0x000028b0


	//   ....[19]....
        /*0154*/ 	.word	0x00002930


	//   ....[20]....
        /*0158*/ 	.word	0x00002950


	//   ....[21]....
        /*015c*/ 	.word	0x00002960


	//   ....[22]....
        /*0160*/ 	.word	0x00002990


	//   ....[23]....
        /*0164*/ 	.word	0x000029f0


	//   ....[24]....
        /*0168*/ 	.word	0x00002a10


	//   ....[25]....
        /*016c*/ 	.word	0x00002a20


	//   ....[26]....
        /*0170*/ 	.word	0x00002a30


	//   ....[27]....
        /*0174*/ 	.word	0x00002a40


	//   ....[28]....
        /*0178*/ 	.word	0x00002a50


	//   ....[29]....
        /*017c*/ 	.word	0x00002ae0


	//   ....[30]....
        /*0180*/ 	.word	0x00002b20


	//   ....[31]....
        /*0184*/ 	.word	0x00002bb0


	//   ....[32]....
        /*0188*/ 	.word	0x00003970


	//   ....[33]....
        /*018c*/ 	.word	0x000039b0


	//   ....[34]....
        /*0190*/ 	.word	0x00003b40


	//   ....[35]....
        /*0194*/ 	.word	0x00003b80


	//   ....[36]....
        /*0198*/ 	.word	0x00003d10


	//   ....[37]....
        /*019c*/ 	.word	0x00003d50


	//   ....[38]....
        /*01a0*/ 	.word	0x00003ee0


	//   ....[39]....
        /*01a4*/ 	.word	0x00003f20


	//   ....[40]....
        /*01a8*/ 	.word	0x000040b0


	//   ....[41]....
        /*01ac*/ 	.word	0x000040f0


	//   ....[42]....
        /*01b0*/ 	.word	0x00004390


	//   ....[43]....
        /*01b4*/ 	.word	0x000046f0


	//   ....[44]....
        /*01b8*/ 	.word	0x00004800


	//   ....[45]....
        /*01bc*/ 	.word	0x00004850


	//   ....[46]....
        /*01c0*/ 	.word	0x000048a0


	//   ....[47]....
        /*01c4*/ 	.word	0x000048d0


	//   ....[48]....
        /*01c8*/ 	.word	0x000048f0


	//   ....[49]....
        /*01cc*/ 	.word	0x000049c0


	//   ....[50]....
        /*01d0*/ 	.word	0x00004a00


	//   ....[51]....
        /*01d4*/ 	.word	0x00004a50


	//   ....[52]....
        /*01d8*/ 	.word	0x00004a80


	//   ....[53]....
        /*01dc*/ 	.word	0x00004aa0


	//----- nvinfo : EIATTR_VRC_CTA_INIT_COUNT
	.align		4
.L_2727:
        /*01e0*/ 	.byte	0x02, 0x4a
	.zero		1
	.zero		1


	//----- nvinfo : EIATTR_EXIT_INSTR_OFFSETS
	.align		4
        /*01e4*/ 	.byte	0x04, 0x1c
        /*01e6*/ 	.short	(.L_2729 - .L_2728)


	//   ....[0]....
.L_2728:
        /*01e8*/ 	.word	0x00004b40


	//   ....[1]....
        /*01ec*/ 	.word	0x00004da0


	//----- nvinfo : EIATTR_MAX_THREADS
	.align		4
.L_2729:
        /*01f0*/ 	.byte	0x04, 0x05
        /*01f2*/ 	.short	(.L_2731 - .L_2730)
.L_2730:
        /*01f4*/ 	.word	0x00000020
        /*01f8*/ 	.word	0x00000001
        /*01fc*/ 	.word	0x00000001


	//----- nvinfo : EIATTR_CRS_STACK_SIZE
	.align		4
.L_2731:
        /*0200*/ 	.byte	0x04, 0x1e
        /*0202*/ 	.short	(.L_2733 - .L_2732)
.L_2732:
        /*0204*/ 	.word	0x00000000


	//----- nvinfo : EIATTR_CBANK_PARAM_SIZE
	.align		4
.L_2733:
        /*0208*/ 	.byte	0x03, 0x19
        /*020a*/ 	.short	0x01f0


	//----- nvinfo : EIATTR_PARAM_CBANK
	.align		4
        /*020c*/ 	.byte	0x04, 0x0a
        /*020e*/ 	.short	(.L_2735 - .L_2734)
	.align		4
.L_2734:
        /*0210*/ 	.word	index@(.nv.constant0._Z25selective_scan_bwd_kernelI32Selective_Scan_bwd_kernel_traitsILi32ELi16ELb1ELb1ELb0ELb0ELb0EN3c108BFloat16EfEEv12SSMParamsBwd)
        /*0214*/ 	.short	0x0380
        /*0216*/ 	.short	0x01f0


	//----- nvinfo : EIATTR_SW_WAR
	.align		4
.L_2735:
        /*0218*/ 	.byte	0x04, 0x36
        /*021a*/ 	.short	(.L_2737 - .L_2736)
.L_2736:
        /*021c*/ 	.word	0x00000008
.L_2737:


//--------------------- .nv.info._Z25selective_scan_bwd_kernelI32Selective_Scan_bwd_kernel_traitsILi32ELi16ELb1ELb1ELb0ELb0ELb1EN3c108BFloat16EfEEv12SSMParamsBwd --------------------------
	.section	.nv.info._Z25selective_scan_bwd_kernelI32Selective_Scan_bwd_kernel_traitsILi32ELi16ELb1ELb1ELb0ELb0ELb1EN3c108BFloat16EfEEv12SSMParamsBwd,"",@"SHT_CUDA_INFO"
	.sectionflags	@""
	.align	4


	//----- nvinfo : EIATTR_CUDA_API_VERSION
	.align		4
        /*0000*/ 	.byte	0x04, 0x37
        /*0002*/ 	.short	(.L_2739 - .L_2738)
.L_2738:
        /*0004*/ 	.word	0x00000082


	//----- nvinfo : EIATTR_KPARAM_INFO
	.align		4
.L_2739:
        /*0008*/ 	.byte	0x04, 0x17
        /*000a*/ 	.short	(.L_2741 - .L_2740)
.L_2740:
        /*000c*/ 	.word	0x00000000
        /*0010*/ 	.short	0x0000
        /*0012*/ 	.short	0x0000
        /*0014*/ 	.byte	0x00, 0xf0, 0xc1, 0x07


	//----- nvinfo : EIATTR_SPARSE_MMA_MASK
	.align		4
.L_2741:
        /*0018*/ 	.byte	0x03, 0x50
        /*001a*/ 	.short	0x0000


	//----- nvinfo : EIATTR_MAXREG_COUNT
	.align		4
        /*001c*/ 	.byte	0x03, 0x1b
        /*001e*/ 	.short	0x00ff


	//----- nvinfo : EIATTR_NUM_BARRIERS
	.align		4
        /*0020*/ 	.byte	0x02, 0x4c
        /*0022*/ 	.byte	0x01
	.zero		1


	//----- nvinfo : EIATTR_MERCURY_ISA_VERSION
	.align		4
        /*0024*/ 	.byte	0x03, 0x5f
        /*0026*/ 	.short	0x0101


	//----- nvinfo : EIATTR_COOP_GROUP_MASK_REGIDS
	.align		4
        /*0028*/ 	.byte	0x04, 0x29
        /*002a*/ 	.short	(.L_2743 - .L_2742)


	//   ....[0]....
.L_2742:
        /*002c*/ 	.word	0xffffffff


	//   ....[1]....
        /*0030*/ 	.word	0xffffffff


	//   ....[2]....
        /*0034*/ 	.word	0xffffffff


	//   ....[3]....
        /*0038*/ 	.word	0xffffffff


	//   ....[4]....
        /*003c*/ 	.word	0xffffffff


	//   ....[5]....
        /*0040*/ 	.word	0xffffffff


	//   ....[6]....
        /*0044*/ 	.word	0xffffffff


	//   ....[7]....
        /*0048*/ 	.word	0xffffffff


	//   ....[8]....
        /*004c*/ 	.word	0xffffffff


	//   ....[9]....
        /*0050*/ 	.word	0xffffffff


	//   ....[10]....
        /*0054*/ 	.word	0xffffffff


	//   ....[11]....
        /*0058*/ 	.word	0xffffffff


	//   ....[12]....
        /*005c*/ 	.word	0xffffffff


	//   ....[13]....
        /*0060*/ 	.word	0xffffffff


	//   ....[14]....
        /*0064*/ 	.word	0xffffffff


	//   ....[15]....
        /*0068*/ 	.word	0xffffffff


	//   ....[16]....
        /*006c*/ 	.word	0xffffffff


	//   ....[17]....
        /*0070*/ 	.word	0xffffffff


	//   ....[18]....
        /*0074*/ 	.word	0xffffffff


	//   ....[19]....
        /*0078*/ 	.word	0xffffffff


	//   ....[20]....
        /*007c*/ 	.word	0xffffffff


	//   ....[21]....
        /*0080*/ 	.word	0xffffffff


	//   ....[22]....
        /*0084*/ 	.word	0xffffffff


	//   ....[23]....
        /*0088*/ 	.word	0xffffffff


	//   ....[24]....
        /*008c*/ 	.word	0xffffffff


	//   ....[25]....
        /*0090*/ 	.word	0xffffffff


	//   ....[26]....
        /*0094*/ 	.word	0xffffffff


	//   ....[27]....
        /*0098*/ 	.word	0xffffffff


	//   ....[28]....
        /*009c*/ 	.word	0xffffffff


	//   ....[29]....
        /*00a0*/ 	.word	0xffffffff


	//   ....[30]....
        /*00a4*/ 	.word	0xffffffff


	//   ....[31]....
        /*00a8*/ 	.word	0xffffffff


	//   ....[32]....
        /*00ac*/ 	.word	0xffffffff


	//   ....[33]....
        /*00b0*/ 	.word	0xffffffff


	//   ....[34]....
        /*00b4*/ 	.word	0xffffffff


	//   ....[35]....
        /*00b8*/ 	.word	0xffffffff


	//   ....[36]....
        /*00bc*/ 	.word	0xffffffff


	//   ....[37]....
        /*00c0*/ 	.word	0xffffffff


	//   ....[38]....
        /*00c4*/ 	.word	0xffffffff


	//   ....[39]....
        /*00c8*/ 	.word	0xffffffff


	//   ....[40]....
        /*00cc*/ 	.word	0xffffffff


	//   ....[41]....
        /*00d0*/ 	.word	0xffffffff


	//   ....[42]....
        /*00d4*/ 	.word	0xffffffff


	//   ....[43]....
        /*00d8*/ 	.word	0xffffffff


	//   ....[44]....
        /*00dc*/ 	.word	0xffffffff


	//   ....[45]....
        /*00e0*/ 	.word	0xffffffff


	//   ....[46]....
        /*00e4*/ 	.word	0xffffffff


	//   ....[47]....
        /*00e8*/ 	.word	0xffffffff


	//   ....[48]....
        /*00ec*/ 	.word	0xffffffff


	//   ....[49]....
        /*00f0*/ 	.word	0xffffffff


	//   ....[50]....
        /*00f4*/ 	.word	0xffffffff


	//   ....[51]....
        /*00f8*/ 	.word	0xffffffff


	//   ....[52]....
        /*00fc*/ 	.word	0xffffffff


	//   ....[53]....
        /*0100*/ 	.word	0xffffffff


	//   ....[54]....
        /*0104*/ 	.word	0xffffffff


	//   ....[55]....
        /*0108*/ 	.word	0xffffffff


	//   ....[56]....
        /*010c*/ 	.word	0xffffffff


	//   ....[57]....
        /*0110*/ 	.word	0xffffffff


	//----- nvinfo : EIATTR_COOP_GROUP_INSTR_OFFSETS
	.align		4
.L_2743:
        /*0114*/ 	.byte	0x04, 0x28
        /*0116*/ 	.short	(.L_2745 - .L_2744)


	//   ....[0]....
.L_2744:
        /*0118*/ 	.word	0x00000d80


	//   ....[1]....
        /*011c*/ 	.word	0x00000e30


	//   ....[2]....
        /*0120*/ 	.word	0x00000f80


	//   ....[3]....
        /*0124*/ 	.word	0x00001070


	//   ....[4]....
        /*0128*/ 	.word	0x00001930


	//   ....[5]....
        /*012c*/ 	.word	0x00002330


	//   ....[6]....
        /*0130*/ 	.word	0x00002640


	//   ....[7]....
        /*0134*/ 	.word	0x00002eb0


	//   ....[8]....
        /*0138*/ 	.word	0x00003a40


	//   ....[9]....
        /*013c*/ 	.word	0x00003a70


	//   ....[10]....
        /*0140*/ 	.word	0x00003b70


	//   ....[11]....
        /*0144*/ 	.word	0x00003ba0


	//   ....[12]....
        /*0148*/ 	.word	0x00003bc0


	//   ....[13]....
        /*014c*/ 	.word	0x00003c10


	//   ....[14]....
        /*0150*/ 	.word	0x00003c60


	//   ....[15]....
        /*0154*/ 	.word	0x00003c80


	//   ....[16]....
        /*0158*/ 	.word	0x00003c90


	//   ....[17]....
        /*015c*/ 	.word	0x00003cc0


	//   ....[18]....
        /*0160*/ 	.word	0x00003d30


	//   ....[19]....
        /*0164*/ 	.word	0x00003d60


	//   ....[20]....
        /*0168*/ 	.word	0x00003d70


	//   ....[21]....
        /*016c*/ 	.word	0x00003da0


	//   ....[22]....
        /*0170*/ 	.word	0x00003e20


	//   ....[23]....
        /*0174*/ 	.word	0x00003e50


	//   ....[24]....
        /*0178*/ 	.word	0x00003e70


	//   ....[25]....
        /*017c*/ 	.word	0x00003e80


	//   ....[26]....
        /*0180*/ 	.word	0x00003ee0


	//   ....[27]....
        /*0184*/ 	.word	0x00003f20


	//   ....[28]....
        /*0188*/ 	.word	0x00003f30


	//   ....[29]....
        /*018c*/ 	.word	0x00003f40


	//   ....[30]....
        /*0190*/ 	.word	0x00003f50


	//   ....[31]....
        /*0194*/ 	.word	0x00003f80


	//   ....[32]....
        /*0198*/ 	.word	0x00003fd0


	//   ....[33]....
        /*019c*/ 	.word	0x00004070


	//   ....[34]....
        /*01a0*/ 	.word	0x00004080


	//   ....[35]....
        /*01a4*/ 	.word	0x00004100


	//   ....[36]....
        /*01a8*/ 	.word	0x00004e90


	//   ....[37]....
        /*01ac*/ 	.word	0x00004ed0


	//   ....[38]....
        /*01b0*/ 	.word	0x00005060


	//   ....[39]....
        /*01b4*/ 	.word	0x000050a0


	//   ....[40]....
        /*01b8*/ 	.word	0x00005200


	//   ....[41]....
        /*01bc*/ 	.word	0x00005240


	//   ....[42]....
        /*01c0*/ 	.word	0x000053d0


	//   ....[43]....
        /*01c4*/ 	.word	0x00005410


	//   ....[44]....
        /*01c8*/ 	.word	0x000055a0


	//   ....[45]....
        /*01cc*/ 	.word	0x000055e0


	//   ....[46]....
        /*01d0*/ 	.word	0x000058c0


	//   ....[47]....
        /*01d4*/ 	.word	0x00005be0


	//   ....[48]....
        /*01d8*/ 	.word	0x00005d10


	//   ....[49]....
        /*01dc*/ 	.word	0x00005d60


	//   ....[50]....
        /*01e0*/ 	.word	0x00005db0


	//   ....[51]....
        /*01e4*/ 	.word	0x00005de0


	//   ....[52]....
        /*01e8*/ 	.word	0x00005e00


	//   ....[53]....
        /*01ec*/ 	.word	0x00005ed0


	//   ....[54]....
        /*01f0*/ 	.word	0x00005f10


	//   ....[55]....
        /*01f4*/ 	.word	0x00005f60


	//   ....[56]....
        /*01f8*/ 	.word	0x00005f90


	//   ....[57]....
        /*01fc*/ 	.word	0x00005fb0


	//----- nvinfo : EIATTR_VRC_CTA_INIT_COUNT
	.align		4
.L_2745:
        /*0200*/ 	.byte	0x02, 0x4a
	.zero		1
	.zero		1


	//----- nvinfo : EIATTR_EXIT_INSTR_OFFSETS
	.align		4
        /*0204*/ 	.byte	0x04, 0x1c
        /*0206*/ 	.short	(.L_2747 - .L_2746)


	//   ....[0]....
.L_2746:
        /*0208*/ 	.word	0x00006050


	//   ....[1]....
        /*020c*/ 	.word	0x000062b0


	//----- nvinfo : EIATTR_MAX_THREADS
	.align		4
.L_2747:
        /*0210*/ 	.byte	0x04, 0x05
        /*0212*/ 	.short	(.L_2749 - .L_2748)
.L_2748:
        /*0214*/ 	.word	0x00000020
        /*0218*/ 	.word	0x00000001
        /*021c*/ 	.word	0x00000001


	//----- nvinfo : EIATTR_CRS_STACK_SIZE
	.align		4
.L_2749:
        /*0220*/ 	.byte	0x04, 0x1e
        /*0222*/ 	.short	(.L_2751 - .L_2750)
.L_2750:
        /*0224*/ 	.word	0x00000000


	//----- nvinfo : EIATTR_CBANK_PARAM_SIZE
	.align		4
.L_2751:
        /*0228*/ 	.byte	0x03, 0x19
        /*022a*/ 	.short	0x01f0


	//----- nvinfo : EIATTR_PARAM_CBANK
	.align		4
        /*022c*/ 	.byte	0x04, 0x0a
        /*022e*/ 	.short	(.L_2753 - .L_2752)
	.align		4
.L_2752:
        /*0230*/ 	.word	index@(.nv.constant0._Z25selective_scan_bwd_kernelI32Selective_Scan_bwd_kernel_traitsILi32ELi16ELb1ELb1ELb0ELb0ELb1EN3c108BFloat16EfEEv12SSMParamsBwd)
        /*0234*/ 	.short	0x0380
        /*0236*/ 	.short	0x01f0


	//----- nvinfo : EIATTR_SW_WAR
	.align		4
.L_2753:
        /*0238*/ 	.byte	0x04, 0x36
        /*023a*/ 	.short	(.L_2755 - .L_2754)
.L_2754:
        /*023c*/ 	.word	0x00000008
.L_2755:


//--------------------- .nv.info._Z25selective_scan_bwd_kernelI32Selective_Scan_bwd_kernel_traitsILi32ELi16ELb1ELb1ELb0ELb1ELb0EN3c108BFloat16EfEEv12SSMParamsBwd --------------------------
	.section	.nv.info._Z25selective_scan_bwd_kernelI32Selective_Scan_bwd_kernel_traitsILi32ELi16ELb1ELb1ELb0ELb1ELb0EN3c108BFloat16EfEEv12SSMParamsBwd,"",@"SHT_CUDA_INFO"
	.sectionflags	@""
	.align	4


	//----- nvinfo : EIATTR_CUDA_API_VERSION
	.align		4
        /*0000*/ 	.byte	0x04, 0x37
        /*0002*/ 	.short	(.L_2757 - .L_2756)
.L_2756:
        /*0004*/ 	.word	0x00000082


	//----- nvinfo : EIATTR_KPARAM_INFO
	.align		4
.L_2757:
        /*0008*/ 	.byte	0x04, 0x17
        /*000a*/ 	.short	(.L_2759 - .L_2758)
.L_2758:
        /*000c*/ 	.word	0x00000000
        /*0010*/ 	.short	0x0000
        /*0012*/ 	.short	0x0000
        /*0014*/ 	.byte	0x00, 0xf0, 0xc1, 0x07


	//----- nvinfo : EIATTR_SPARSE_MMA_MASK
	.align		4
.L_2759:
        /*0018*/ 	.byte	0x03, 0x50
        /*001a*/ 	.short	0x0000


	//----- nvinfo : EIATTR_MAXREG_COUNT
	.align		4
        /*001c*/ 	.byte	0x03, 0x1b
        /*001e*/ 	.short	0x00ff


	//----- nvinfo : EIATTR_NUM_BARRIERS
	.align		4
        /*0020*/ 	.byte	0x02, 0x4c
        /*0022*/ 	.byte	0x01
	.zero		1


	//----- nvinfo : EIATTR_MERCURY_ISA_VERSION
	.align		4
        /*0024*/ 	.byte	0x03, 0x5f
        /*0026*/ 	.short	0x0101


	//----- nvinfo : EIATTR_COOP_GROUP_MASK_REGIDS
	.align		4
        /*0028*/ 	.byte	0x04, 0x29
        /*002a*/ 	.short	(.L_2761 - .L_2760)


	//   ....[0]....
.L_2760:
        /*002c*/ 	.word	0xffffffff


	//   ....[1]....
        /*0030*/ 	.word	0xffffffff


	//   ....[2]....
        /*0034*/ 	.word	0xffffffff


	//   ....[3]....
        /*0038*/ 	.word	0xffffffff


	//   ....[4]....
        /*003c*/ 	.word	0xffffffff


	//   ....[5]....
        /*0040*/ 	.word	0xffffffff


	//   ....[6]....
        /*0044*/ 	.word	0xffffffff


	//   ....[7]....
        /*0048*/ 	.word	0xffffffff


	//   ....[8]....
        /*004c*/ 	.word	0xffffffff


	//   ....[9]....
        /*0050*/ 	.word	0xffffffff


	//   ....[10]....
        /*0054*/ 	.word	0xffffffff


	//   ....[11]....
        /*0058*/ 	.word	0xffffffff


	//   ....[12]....
        /*005c*/ 	.word	0xffffffff


	//   ....[13]....
        /*0060*/ 	.word	0xffffffff


	//   ....[14]....
        /*0064*/ 	.word	0xffffffff


	//   ....[15]....
        /*0068*/ 	.word	0xffffffff


	//   ....[16]....
        /*006c*/ 	.word	0xffffffff


	//   ....[17]....
        /*0070*/ 	.word	0xffffffff


	//   ....[18]....
        /*0074*/ 	.word	0xffffffff


	//   ....[19]....
        /*0078*/ 	.word	0xffffffff


	//   ....[20]....
        /*007c*/ 	.word	0xffffffff


	//   ....[21]....
        /*0080*/ 	.word	0xffffffff


	//   ....[22]....
        /*0084*/ 	.word	0xffffffff


	//   ....[23]....
        /*0088*/ 	.word	0xffffffff


	//   ....[24]....
        /*008c*/ 	.word	0xffffffff


	//   ....[25]....
        /*0090*/ 	.word	0xffffffff


	//   ....[26]....
        /*0094*/ 	.word	0xffffffff


	//   ....[27]....
        /*0098*/ 	.word	0xffffffff


	//   ....[28]....
        /*009c*/ 	.word	0xffffffff


	//   ....[29]....
        /*00a0*/ 	.word	0xffffffff


	//   ....[30]....
        /*00a4*/ 	.word	0xffffffff


	//   ....[31]....
        /*00a8*/ 	.word	0xffffffff


	//   ....[32]....
        /*00ac*/ 	.word	0xffffffff


	//   ....[33]....
        /*00b0*/ 	.word	0xffffffff


	//   ....[34]....
        /*00b4*/ 	.word	0xffffffff


	//   ....[35]....
        /*00b8*/ 	.word	0xffffffff


	//   ....[36]....
        /*00bc*/ 	.word	0xffffffff


	//   ....[37]....
        /*00c0*/ 	.word	0xffffffff


	//   ....[38]....
        /*00c4*/ 	.word	0xffffffff


	//   ....[39]....
        /*00c8*/ 	.word	0xffffffff


	//   ....[40]....
        /*00cc*/ 	.word	0xffffffff


	//   ....[41]....
        /*00d0*/ 	.word	0xffffffff


	//   ....[42]....
        /*00d4*/ 	.word	0xffffffff


	//   ....[43]....
        /*00d8*/ 	.word	0xffffffff


	//   ....[44]....
        /*00dc*/ 	.word	0xffffffff


	//   ....[45]....
        /*00e0*/ 	.word	0xffffffff


	//   ....[46]....
        /*00e4*/ 	.word	0xffffffff


	//   ....[47]....
        /*00e8*/ 	.word	0xffffffff


	//   ....[48]....
        /*00ec*/ 	.word	0xffffffff


	//   ....[49]....
        /*00f0*/ 	.word	0xffffffff


	//   ....[50]....
        /*00f4*/ 	.word	0xffffffff


	//   ....[51]....
        /*00f8*/ 	.word	0xffffffff


	//   ....[52]....
        /*00fc*/ 	.word	0xffffffff


	//   ....[53]....
        /*0100*/ 	.word	0xffffffff


	//   ....[54]....
        /*0104*/ 	.word	0xffffffff


	//----- nvinfo : EIATTR_COOP_GROUP_INSTR_OFFSETS
	.align		4
.L_2761:
        /*0108*/ 	.byte	0x04, 0x28
        /*010a*/ 	.short	(.L_2763 - .L_2762)


	//   ....[0]....
.L_2762:
        /*010c*/ 	.word	0x00000d50


	//   ....[1]....
        /*0110*/ 	.word	0x00000e00


	//   ....[2]....
        /*0114*/ 	.word	0x00001180


	//   ....[3]....
        /*0118*/ 	.word	0x00003bd0


	//   ....[4]....
        /*011c*/ 	.word	0x00004760


	//   ....[5]....
        /*0120*/ 	.word	0x00004790


	//   ....[6]....
        /*0124*/ 	.word	0x00004890


	//   ....[7]....
        /*0128*/ 	.word	0x000048c0


	//   ....[8]....
        /*012c*/ 	.word	0x000048e0


	//   ....[9]....
        /*0130*/ 	.word	0x00004930


	//   ....[10]....
        /*0134*/ 	.word	0x00004980


	//   ....[11]....
        /*0138*/ 	.word	0x000049a0


	//   ....[12]....
        /*013c*/ 	.word	0x000049b0


	//   ....[13]....
        /*0140*/ 	.word	0x000049e0


	//   ....[14]....
        /*0144*/ 	.word	0x00004a50


	//   ....[15]....
        /*0148*/ 	.word	0x00004a80


	//   ....[16]....
        /*014c*/ 	.word	0x00004a90


	//   ....[17]....
        /*0150*/ 	.word	0x00004ac0


	//   ....[18]....
        /*0154*/ 	.word	0x00004b40


	//   ....[19]....
        /*0158*/ 	.word	0x00004b70


	//   ....[20]....
        /*015c*/ 	.word	0x00004b90


	//   ....[21]....
        /*0160*/ 	.word	0x00004ba0


	//   ....[22]....
        /*0164*/ 	.word	0x00004c00


	//   ....[23]....
        /*0168*/ 	.word	0x00004c40


	//   ....[24]....
        /*016c*/ 	.word	0x00004c50


	//   ....[25]....
        /*0170*/ 	.word	0x00004c60


	//   ....[26]....
        /*0174*/ 	.word	0x00004c70


	//   ....[27]....
        /*0178*/ 	.word	0x00004cb0


	//   ....[28]....
        /*017c*/ 	.word	0x00004d00


	//   ....[29]....
        /*0180*/ 	.word	0x00004d40


	//   ....[30]....
        /*0184*/ 	.word	0x00004dc0


	//   ....[31]....
        /*0188*/ 	.word	0x00004e40


	//   ....[32]....
        /*018c*/ 	.word	0x00005bb0


	//   ....[33]....
        /*0190*/ 	.word	0x00005bf0


	//   ....[34]....
        /*0194*/ 	.word	0x00005d80


	//   ....[35]....
        /*0198*/ 	.word	0x00005dc0


	//   ....[36]....
        /*019c*/ 	.word	0x00005f50


	//   ....[37]....
        /*01a0*/ 	.word	0x00005f90


	//   ....[38]....
        /*01a4*/ 	.word	0x00006120


	//   ....[39]....
        /*01a8*/ 	.word	0x00006160


	//   ....[40]....
        /*01ac*/ 	.word	0x000062d0


	//   ....[41]....
        /*01b0*/ 	.word	0x00006310


	//   ....[42]....
        /*01b4*/ 	.word	0x00006550


	//   ....[43]....
        /*01b8*/ 	.word	0x00006dc0


	//   ....[44]....
        /*01bc*/ 	.word	0x000071e0


	//   ....[45]....
        /*01c0*/ 	.word	0x00007340


	//   ....[46]....
        /*01c4*/ 	.word	0x00007390


	//   ....[47]....
        /*01c8*/ 	.word	0x000073e0


	//   ....[48]....
        /*01cc*/ 	.word	0x00007410


	//   ....[49]....
        /*01d0*/ 	.word	0x00007430


	//   ....[50]....
        /*01d4*/ 	.word	0x00007500


	//   ....[51]....
        /*01d8*/ 	.word	0x00007540


	//   ....[52]....
        /*01dc*/ 	.word	0x00007590


	//   ....[53]....
        /*01e0*/ 	.word	0x000075c0


	//   ....[54]....
        /*01e4*/ 	.word	0x000075e0


	//----- nvinfo : EIATTR_VRC_CTA_INIT_COUNT
	.align		4
.L_2763:
        /*01e8*/ 	.byte	0x02, 0x4a
	.zero		1
	.zero		1


	//----- nvinfo : EIATTR_EXIT_INSTR_OFFSETS
	.align		4
        /*01ec*/ 	.byte	0x04, 0x1c
        /*01ee*/ 	.short	(.L_2765 - .L_2764)


	//   ....[0]....
.L_2764:
        /*01f0*/ 	.word	0x00007680


	//   ....[1]....
        /*01f4*/ 	.word	0x000078e0


	//----- nvinfo : EIATTR_MAX_THREADS
	.align		4
.L_2765:
        /*01f8*/ 	.byte	0x04, 0x05
        /*01fa*/ 	.short	(.L_2767 - .L_2766)
.L_2766:
        /*01fc*/ 	.word	0x00000020
        /*0200*/ 	.word	0x00000001
        /*0204*/ 	.word	0x00000001


	//----- nvinfo : EIATTR_CRS_STACK_SIZE
	.align		4
.L_2767:
        /*0208*/ 	.byte	0x04, 0x1e
        /*020a*/ 	.short	(.L_2769 - .L_2768)
.L_2768:
        /*020c*/ 	.word	0x00000000


	//----- nvinfo : EIATTR_CBANK_PARAM_SIZE
	.align		4
.L_2769:
        /*0210*/ 	.byte	0x03, 0x19
        /*0212*/ 	.short	0x01f0


	//----- nvinfo : EIATTR_PARAM_CBANK
	.align		4
        /*0214*/ 	.byte	0x04, 0x0a
        /*0216*/ 	.short	(.L_2771 - .L_2770)
	.align		4
.L_2770:
        /*0218*/ 	.word	index@(.nv.constant0._Z25selective_scan_bwd_kernelI32Selective_Scan_bwd_kernel_traitsILi32ELi16ELb1ELb1ELb0ELb1ELb0EN3c108BFloat16EfEEv12SSMParamsBwd)
        /*021c*/ 	.short	0x0380
        /*021e*/ 	.short	0x01f0


	//----- nvinfo : EIATTR_SW_WAR
	.align		4
.L_2771:
        /*0220*/ 	.byte	0x04, 0x36
        /*0222*/ 	.short	(.L_2773 - .L_2772)
.L_2772:
        /*0224*/ 	.word	0x00000008
.L_2773:


//--------------------- .nv.info._Z25selective_scan_bwd_kernelI32Selective_Scan_bwd_kernel_traitsILi32ELi16ELb1ELb1ELb0ELb1ELb1EN3c108BFloat16EfEEv12SSMParamsBwd --------------------------
	.section	.nv.info._Z25selective_scan_bwd_kernelI32Selective_Scan_bwd_kernel_traitsILi32ELi16ELb1ELb1ELb0ELb1ELb1EN3c108BFloat16EfEEv12SSMParamsBwd,"",@"SHT_CUDA_INFO"
	.sectionflags	@""
	.align	4


	//----- nvinfo : EIATTR_CUDA_API_VERSION
	.align		4
        /*0000*/ 	.byte	0x04, 0x37
        /*0002*/ 	.short	(.L_2775 - .L_2774)
.L_2774:
        /*0004*/ 	.word	0x00000082


	//----- nvinfo : EIATTR_KPARAM_INFO
	.align		4
.L_2775:
        /*0008*/ 	.byte	0x04, 0x17
        /*000a*/ 	.short	(.L_2777 - .L_2776)
.L_2776:
        /*000c*/ 	.word	0x00000000
        /*0010*/ 	.short	0x0000
        /*0012*/ 	.short	0x0000
        /*0014*/ 	.byte	0x00, 0xf0, 0xc1, 0x07


	//----- nvinfo : EIATTR_SPARSE_MMA_MASK
	.align		4
.L_2777:
        /*0018*/ 	.byte	0x03, 0x50
        /*001a*/ 	.short	0x0000


	//----- nvinfo : EIATTR_MAXREG_COUNT
	.align		4
        /*001c*/ 	.byte	0x03, 0x1b
        /*001e*/ 	.short	0x00ff


	//----- nvinfo : EIATTR_NUM_BARRIERS
	.align		4
        /*0020*/ 	.byte	0x02, 0x4c
        /*0022*/ 	.byte	0x01
	.zero		1


	//----- nvinfo : EIATTR_MERCURY_ISA_VERSION
	.align		4
        /*0024*/ 	.byte	0x03, 0x5f
        /*0026*/ 	.short	0x0101


	//----- nvinfo : EIATTR_COOP_GROUP_MASK_REGIDS
	.align		4
        /*0028*/ 	.byte	0x04, 0x29
        /*002a*/ 	.short	(.L_2779 - .L_2778)


	//   ....[0]....
.L_2778:
        /*002c*/ 	.word	0xffffffff


	//   ....[1]....
        /*0030*/ 	.word	0xffffffff


	//   ....[2]....
        /*0034*/ 	.word	0xffffffff


	//   ....[3]....
        /*0038*/ 	.word	0xffffffff


	//   ....[4]....
        /*003c*/ 	.word	0xffffffff


	//   ....[5]....
        /*0040*/ 	.word	0xffffffff


	//   ....[6]....
        /*0044*/ 	.word	0xffffffff


	//   ....[7]....
        /*0048*/ 	.word	0xffffffff


	//   ....[8]....
        /*004c*/ 	.word	0xffffffff


	//   ....[9]....
        /*0050*/ 	.word	0xffffffff


	//   ....[10]....
        /*0054*/ 	.word	0xffffffff


	//   ....[11]....
        /*0058*/ 	.word	0xffffffff


	//   ....[12]....
        /*005c*/ 	.word	0xffffffff


	//   ....[13]....
        /*0060*/ 	.word	0xffffffff


	//   ....[14]....
        /*0064*/ 	.word	0xffffffff


	//   ....[15]....
        /*0068*/ 	.word	0xffffffff


	//   ....[16]....
        /*006c*/ 	.word	0xffffffff


	//   ....[17]....
        /*0070*/ 	.word	0xffffffff


	//   ....[18]....
        /*0074*/ 	.word	0xffffffff


	//   ....[19]....
        /*0078*/ 	.word	0xffffffff


	//   ....[20]....
        /*007c*/ 	.word	0xffffffff


	//   ....[21]....
        /*0080*/ 	.word	0xffffffff


	//   ....[22]....
        /*0084*/ 	.word	0xffffffff


	//   ....[23]....
        /*0088*/ 	.word	0xffffffff


	//   ....[24]....
        /*008c*/ 	.word	0xffffffff


	//   ....[25]....
        /*0090*/ 	.word	0xffffffff


	//   ....[26]....
        /*0094*/ 	.word	0xffffffff


	//   ....[27]....
        /*0098*/ 	.word	0xffffffff


	//   ....[28]....
        /*009c*/ 	.word	0xffffffff


	//   ....[29]....
        /*00a0*/ 	.word	0xffffffff


	//   ....[30]....
        /*00a4*/ 	.word	0xffffffff


	//   ....[31]....
        /*00a8*/ 	.word	0xffffffff


	//   ....[32]....
        /*00ac*/ 	.word	0xffffffff


	//   ....[33]....
        /*00b0*/ 	.word	0xffffffff


	//   ....[34]....
        /*00b4*/ 	.word	0xffffffff


	//   ....[35]....
        /*00b8*/ 	.word	0xffffffff


	//   ....[36]....
        /*00bc*/ 	.word	0xffffffff


	//   ....[37]....
        /*00c0*/ 	.word	0xffffffff


	//   ....[38]....
        /*00c4*/ 	.word	0xffffffff


	//   ....[39]....
        /*00c8*/ 	.word	0xffffffff


	//   ....[40]....
        /*00cc*/ 	.word	0xffffffff


	//   ....[41]....
        /*00d0*/ 	.word	0xffffffff


	//   ....[42]....
        /*00d4*/ 	.word	0xffffffff


	//   ....[43]....
        /*00d8*/ 	.word	0xffffffff


	//   ....[44]....
        /*00dc*/ 	.word	0xffffffff


	//   ....[45]....
        /*00e0*/ 	.word	0xffffffff


	//   ....[46]....
        /*00e4*/ 	.word	0xffffffff


	//   ....[47]....
        /*00e8*/ 	.word	0xffffffff


	//   ....[48]....
        /*00ec*/ 	.word	0xffffffff


	//   ....[49]....
        /*00f0*/ 	.word	0xffffffff


	//   ....[50]....
        /*00f4*/ 	.word	0xffffffff


	//   ....[51]....
        /*00f8*/ 	.word	0xffffffff


	//   ....[52]....
        /*00fc*/ 	.word	0xffffffff


	//   ....[53]....
        /*0100*/ 	.word	0xffffffff


	//   ....[54]....
        /*0104*/ 	.word	0xffffffff


	//   ....[55]....
        /*0108*/ 	.word	0xffffffff


	//   ....[56]....
        /*010c*/ 	.word	0xffffffff


	//   ....[57]....
        /*0110*/ 	.word	0xffffffff


	//   ....[58]....
        /*0114*/ 	.word	0xffffffff


	//----- nvinfo : EIATTR_COOP_GROUP_INSTR_OFFSETS
	.align		4
.L_2779:
        /*0118*/ 	.byte	0x04, 0x28
        /*011a*/ 	.short	(.L_2781 - .L_2780)


	//   ....[0]....
.L_2780:
        /*011c*/ 	.word	0x00000da0


	//   ....[1]....
        /*0120*/ 	.word	0x00000e30


	//   ....[2]....
        /*0124*/ 	.word	0x00000fe0


	//   ....[3]....
        /*0128*/ 	.word	0x00003530


	//   ....[4]....
        /*012c*/ 	.word	0x00003db0


	//   ....[5]....
        /*0130*/ 	.word	0x000046f0


	//   ....[6]....
        /*0134*/ 	.word	0x000049e0


	//   ....[7]....
        /*0138*/ 	.word	0x00005080


	//   ....[8]....
        /*013c*/ 	.word	0x00005c00


	//   ....[9]....
        /*0140*/ 	.word	0x00005c30


	//   ....[10]....
        /*0144*/ 	.word	0x00005d40


	//   ....[11]....
        /*0148*/ 	.word	0x00005d70


	//   ....[12]....
        /*014c*/ 	.word	0x00005d90


	//   ....[13]....
        /*0150*/ 	.word	0x00005de0


	//   ....[14]....
        /*0154*/ 	.word	0x00005e30


	//   ....[15]....
        /*0158*/ 	.word	0x00005e50


	//   ....[16]....
        /*015c*/ 	.word	0x00005e60


	//   ....[17]....
        /*0160*/ 	.word	0x00005e90


	//   ....[18]....
        /*0164*/ 	.word	0x00005f00


	//   ....[19]....
        /*0168*/ 	.word	0x00005f30


	//   ....[20]....
        /*016c*/ 	.word	0x00005f40


	//   ....[21]....
        /*0170*/ 	.word	0x00005f70


	//   ....[22]....
        /*0174*/ 	.word	0x00005ff0


	//   ....[23]....
        /*0178*/ 	.word	0x00006020


	//   ....[24]....
        /*017c*/ 	.word	0x00006040


	//   ....[25]....
        /*0180*/ 	.word	0x00006050


	//   ....[26]....
        /*0184*/ 	.word	0x000060b0


	//   ....[27]....
        /*0188*/ 	.word	0x000060f0


	//   ....[28]....
        /*018c*/ 	.word	0x00006100


	//   ....[29]....
        /*0190*/ 	.word	0x00006110


	//   ....[30]....
        /*0194*/ 	.word	0x00006120


	//   ....[31]....
        /*0198*/ 	.word	0x00006180


	//   ....[32]....
        /*019c*/ 	.word	0x000061a0


	//   ....[33]....
        /*01a0*/ 	.word	0x00006240


	//   ....[34]....
        /*01a4*/ 	.word	0x000062a0


	//   ....[35]....
        /*01a8*/ 	.word	0x000062d0


	//   ....[36]....
        /*01ac*/ 	.word	0x00007060


	//   ....[37]....
        /*01b0*/ 	.word	0x000070a0


	//   ....[38]....
        /*01b4*/ 	.word	0x00007230


	//   ....[39]....
        /*01b8*/ 	.word	0x00007270


	//   ....[40]....
        /*01bc*/ 	.word	0x00007400


	//   ....[41]....
        /*01c0*/ 	.word	0x00007440


	//   ....[42]....
        /*01c4*/ 	.word	0x000075d0


	//   ....[43]....
        /*01c8*/ 	.word	0x00007610


	//   ....[44]....
        /*01cc*/ 	.word	0x000077a0


	//   ....[45]....
        /*01d0*/ 	.word	0x000077e0


	//   ....[46]....
        /*01d4*/ 	.word	0x00007a10


	//   ....[47]....
        /*01d8*/ 	.word	0x000082c0


	//   ....[48]....
        /*01dc*/ 	.word	0x00008630


	//   ....[49]....
        /*01e0*/ 	.word	0x000087e0


	//   ....[50]....
        /*01e4*/ 	.word	0x00008820


	//   ....[51]....
        /*01e8*/ 	.word	0x00008880


	//   ....[52]....
        /*01ec*/ 	.word	0x000088b0


	//   ....[53]....
        /*01f0*/ 	.word	0x000088d0


	//   ....[54]....
        /*01f4*/ 	.word	0x000089a0


	//   ....[55]....
        /*01f8*/ 	.word	0x000089d0


	//   ....[56]....
        /*01fc*/ 	.word	0x00008a30


	//   ....[57]....
        /*0200*/ 	.word	0x00008a60


	//   ....[58]....
        /*0204*/ 	.word	0x00008a80


	//----- nvinfo : EIATTR_VRC_CTA_INIT_COUNT
	.align		4
.L_2781:
        /*0208*/ 	.byte	0x02, 0x4a
	.zero		1
	.zero		1


	//----- nvinfo : EIATTR_EXIT_INSTR_OFFSETS
	.align		4
        /*020c*/ 	.byte	0x04, 0x1c
        /*020e*/ 	.short	(.L_2783 - .L_2782)


	//   ....[0]....
.L_2782:
        /*0210*/ 	.word	0x00008b20


	//   ....[1]....
        /*0214*/ 	.word	0x00008d90


	//----- nvinfo : EIATTR_MAX_THREADS
	.align		4
.L_2783:
        /*0218*/ 	.byte	0x04, 0x05
        /*021a*/ 	.short	(.L_2785 - .L_2784)
.L_2784:
        /*021c*/ 	.word	0x00000020
        /*0220*/ 	.word	0x00000001
        /*0224*/ 	.word	0x00000001


	//----- nvinfo : EIATTR_CRS_STACK_SIZE
	.align		4
.L_2785:
        /*0228*/ 	.byte	0x04, 0x1e
        /*022a*/ 	.short	(.L_2787 - .L_2786)
.L_2786:
        /*022c*/ 	.word	0x00000000


	//----- nvinfo : EIATTR_CBANK_PARAM_SIZE
	.align		4
.L_2787:
        /*0230*/ 	.byte	0x03, 0x19
        /*0232*/ 	.short	0x01f0


	//----- nvinfo : EIATTR_PARAM_CBANK
	.align		4
        /*0234*/ 	.byte	0x04, 0x0a
        /*0236*/ 	.short	(.L_2789 - .L_2788)
	.align		4
.L_2788:
        /*0238*/ 	.word	index@(.nv.constant0._Z25selective_scan_bwd_kernelI32Selective_Scan_bwd_kernel_traitsILi32ELi16ELb1ELb1ELb0ELb1ELb1EN3c108BFloat16EfEEv12SSMParamsBwd)
        /*023c*/ 	.short	0x0380
        /*023e*/ 	.short	0x01f0


	//----- nvinfo : EIATTR_SW_WAR
	.align		4
.L_2789:
        /*0240*/ 	.byte	0x04, 0x36
        /*0242*/ 	.short	(.L_2791 - .L_2790)
.L_2790:
        /*0244*/ 	.word	0x00000008
.L_2791:


//--------------------- .nv.info._Z25selective_scan_bwd_kernelI32Selective_Scan_bwd_kernel_traitsILi32ELi16ELb1ELb1ELb1ELb0ELb0EN3c108BFloat16EfEEv12SSMParamsBwd --------------------------
	.section	.nv.info._Z25selective_scan_bwd_kernelI32Selective_Scan_bwd_kernel_traitsILi32ELi16ELb1ELb1ELb1ELb0ELb0EN3c108BFloat16EfEEv12SSMParamsBwd,"",@"SHT_CUDA_INFO"
	.sectionflags	@""
	.align	4


	//----- nvinfo : EIATTR_CUDA_API_VERSION
	.align		4
        /*0000*/ 	.byte	0x04, 0x37
        /*0002*/ 	.short	(.L_2793 - .L_2792)
.L_2792:
        /*0004*/ 	.word	0x00000082


	//----- nvinfo : EIATTR_KPARAM_INFO
	.align		4
.L_2793:
        /*0008*/ 	.byte	0x04, 0x17
        /*000a*/ 	.short	(.L_2795 - .L_2794)
.L_2794:
        /*000c*/ 	.word	0x00000000
        /*0010*/ 	.short	0x0000
        /*0012*/ 	.short	0x0000
        /*0014*/ 	.byte	0x00, 0xf0, 0xc1, 0x07


	//----- nvinfo : EIATTR_SPARSE_MMA_MASK
	.align		4
.L_2795:
        /*0018*/ 	.byte	0x03, 0x50
        /*001a*/ 	.short	0x0000


	//----- nvinfo : EIATTR_MAXREG_COUNT
	.align		4
        /*001c*/ 	.byte	0x03, 0x1b
        /*001e*/ 	.short	0x00ff


	//----- nvinfo : EIATTR_NUM_BARRIERS
	.align		4
        /*0020*/ 	.byte	0x02, 0x4c
        /*0022*/ 	.byte	0x01
	.zero		1


	//----- nvinfo : EIATTR_MERCURY_ISA_VERSION
	.align		4
        /*0024*/ 	.byte	0x03, 0x5f
        /*0026*/ 	.short	0x0101


	//----- nvinfo : EIATTR_COOP_GROUP_MASK_REGIDS
	.align		4
        /*0028*/ 	.byte	0x04, 0x29
        /*002a*/ 	.short	(.L_2797 - .L_2796)


	//   ....[0]....
.L_2796:
        /*002c*/ 	.word	0xffffffff


	//   ....[1]....
        /*0030*/ 	.word	0xffffffff


	//   ....[2]....
        /*0034*/ 	.word	0xffffffff


	//   ....[3]....
        /*0038*/ 	.word	0xffffffff


	//   ....[4]....
        /*003c*/ 	.word	0xffffffff


	//   ....[5]....
        /*0040*/ 	.word	0xffffffff


	//   ....[6]....
        /*0044*/ 	.word	0xffffffff


	//   ....[7]....
        /*0048*/ 	.word	0xffffffff


	//   ....[8]....
        /*004c*/ 	.word	0xffffffff


	//   ....[9]....
        /*0050*/ 	.word	0xffffffff


	//   ....[10]....
        /*0054*/ 	.word	0xffffffff


	//   ....[11]....
        /*0058*/ 	.word	0xffffffff


	//   ....[12]....
        /*005c*/ 	.word	0xffffffff


	//   ....[13]....
        /*0060*/ 	.word	0xffffffff


	//   ....[14]....
        /*0064*/ 	.word	0xffffffff


	//   ....[15]....
        /*0068*/ 	.word	0xffffffff


	//   ....[16]....
        /*006c*/ 	.word	0xffffffff


	//   ....[17]....
        /*0070*/ 	.word	0xffffffff


	//   ....[18]....
        /*0074*/ 	.word	0xffffffff


	//   ....[19]....
        /*0078*/ 	.word	0xffffffff


	//   ....[20]....
        /*007c*/ 	.word	0xffffffff


	//   ....[21]....
        /*0080*/ 	.word	0xffffffff


	//   ....[22]....
        /*0084*/ 	.word	0xffffffff


	//   ....[23]....
        /*0088*/ 	.word	0xffffffff


	//   ....[24]....
        /*008c*/ 	.word	0xffffffff


	//   ....[25]....
        /*0090*/ 	.word	0xffffffff


	//   ....[26]....
        /*0094*/ 	.word	0xffffffff


	//   ....[27]....
        /*0098*/ 	.word	0xffffffff


	//   ....[28]....
        /*009c*/ 	.word	0xffffffff


	//   ....[29]....
        /*00a0*/ 	.word	0xffffffff


	//   ....[30]....
        /*00a4*/ 	.word	0xffffffff


	//   ....[31]....
        /*00a8*/ 	.word	0xffffffff


	//   ....[32]....
        /*00ac*/ 	.word	0xffffffff


	//   ....[33]....
        /*00b0*/ 	.word	0xffffffff


	//   ....[34]....
        /*00b4*/ 	.word	0xffffffff


	//   ....[35]....
        /*00b8*/ 	.word	0xffffffff


	//   ....[36]....
        /*00bc*/ 	.word	0xffffffff


	//   ....[37]....
        /*00c0*/ 	.word	0xffffffff


	//   ....[38]....
        /*00c4*/ 	.word	0xffffffff


	//   ....[39]....
        /*00c8*/ 	.word	0xffffffff


	//   ....[40]....
        /*00cc*/ 	.word	0xffffffff


	//   ....[41]....
        /*00d0*/ 	.word	0xffffffff


	//   ....[42]....
        /*00d4*/ 	.word	0xffffffff


	//   ....[43]....
        /*00d8*/ 	.word	0xffffffff


	//   ....[44]....
        /*00dc*/ 	.word	0xffffffff


	//   ....[45]....
        /*00e0*/ 	.word	0xffffffff


	//   ....[46]....
        /*00e4*/ 	.word	0xffffffff


	//   ....[47]....
        /*00e8*/ 	.word	0xffffffff


	//   ....[48]....
        /*00ec*/ 	.word	0xffffffff


	//   ....[49]....
        /*00f0*/ 	.word	0xffffffff


	//----- nvinfo : EIATTR_COOP_GROUP_INSTR_OFFSETS
	.align		4
.L_2797:
        /*00f4*/ 	.byte	0x04, 0x28
        /*00f6*/ 	.short	(.L_2799 - .L_2798)


	//   ....[0]....
.L_2798:
        /*00f8*/ 	.word	0x00000e50


	//   ....[1]....
        /*00fc*/ 	.word	0x00000ed0


	//   ....[2]....
        /*0100*/ 	.word	0x00001190


	//   ....[3]....
        /*0104*/ 	.word	0x00001ab0


	//   ....[4]....
        /*0108*/ 	.word	0x00001eb0


	//   ....[5]....
        /*010c*/ 	.word	0x000027e0


	//   ....[6]....
        /*0110*/ 	.word	0x00002810


	//   ....[7]....
        /*0114*/ 	.word	0x00002940


	//   ....[8]....
        /*0118*/ 	.word	0x00002970


	//   ....[9]....
        /*011c*/ 	.word	0x00002990


	//   ....[10]....
        /*0120*/ 	.word	0x00002a10


	//   ....[11]....
        /*0124*/ 	.word	0x00002a40


	//   ....[12]....
        /*0128*/ 	.word	0x00002a60


	//   ....[13]....
        /*012c*/ 	.word	0x00002a80


	//   ....[14]....
        /*0130*/ 	.word	0x00002ab0


	//   ....[15]....
        /*0134*/ 	.word	0x00002ae0


	//   ....[16]....
        /*0138*/ 	.word	0x00002b30


	//   ....[17]....
        /*013c*/ 	.word	0x00002b60


	//   ....[18]....
        /*0140*/ 	.word	0x00002ba0


	//   ....[19]....
        /*0144*/ 	.word	0x00002bc0


	//   ....[20]....
        /*0148*/ 	.word	0x00002c20


	//   ....[21]....
        /*014c*/ 	.word	0x00002c40


	//   ....[22]....
        /*0150*/ 	.word	0x00002c80


	//   ....[23]....
        /*0154*/ 	.word	0x00002ca0


	//   ....[24]....
        /*0158*/ 	.word	0x00002cd0


	//   ....[25]....
        /*015c*/ 	.word	0x00002ce0


	//   ....[26]....
        /*0160*/ 	.word	0x00002d00


	//   ....[27]....
        /*0164*/ 	.word	0x00002d30


	//   ....[28]....
        /*0168*/ 	.word	0x00002d40


	//   ....[29]....
        /*016c*/ 	.word	0x00002d70


	//   ....[30]....
        /*0170*/ 	.word	0x00002e00


	//   ....[31]....
        /*0174*/ 	.word	0x00002e30


	//   ....[32]....
        /*0178*/ 	.word	0x00002eb0


	//   ....[33]....
        /*017c*/ 	.word	0x00003fd0


	//   ....[34]....
        /*0180*/ 	.word	0x000041a0


	//   ....[35]....
        /*0184*/ 	.word	0x00004370


	//   ....[36]....
        /*0188*/ 	.word	0x00004540


	//   ....[37]....
        /*018c*/ 	.word	0x00004680


	//   ....[38]....
        /*0190*/ 	.word	0x000048b0


	//   ....[39]....
        /*0194*/ 	.word	0x00004c40


	//   ....[40]....
        /*0198*/ 	.word	0x00004d40


	//   ....[41]....
        /*019c*/ 	.word	0x00004d90


	//   ....[42]....
        /*01a0*/ 	.word	0x00004de0


	//   ....[43]....
        /*01a4*/ 	.word	0x00004e10


	//   ....[44]....
        /*01a8*/ 	.word	0x00004e30


	//   ....[45]....
        /*01ac*/ 	.word	0x00004f00


	//   ....[46]....
        /*01b0*/ 	.word	0x00004f40


	//   ....[47]....
        /*01b4*/ 	.word	0x00004f90


	//   ....[48]....
        /*01b8*/ 	.word	0x00004fc0


	//   ....[49]....
        /*01bc*/ 	.word	0x00004fe0


	//----- nvinfo : EIATTR_VRC_CTA_INIT_COUNT
	.align		4
.L_2799:
        /*01c0*/ 	.byte	0x02, 0x4a
	.zero		1
	.zero		1


	//----- nvinfo : EIATTR_EXIT_INSTR_OFFSETS
	.align		4
        /*01c4*/ 	.byte	0x04, 0x1c
        /*01c6*/ 	.short	(.L_2801 - .L_2800)


	//   ....[0]....
.L_2800:
        /*01c8*/ 	.word	0x00005080


	//   ....[1]....
        /*01cc*/ 	.word	0x000051e0


	//----- nvinfo : EIATTR_MAX_THREADS
	.align		4
.L_2801:
        /*01d0*/ 	.byte	0x04, 0x05
        /*01d2*/ 	.short	(.L_2803 - .L_2802)
.L_2802:
        /*01d4*/ 	.word	0x00000020
        /*01d8*/ 	.word	0x00000001
        /*01dc*/ 	.word	0x00000001


	//----- nvinfo : EIATTR_CRS_STACK_SIZE
	.align		4
.L_2803:
        /*01e0*/ 	.byte	0x04, 0x1e
        /*01e2*/ 	.short	(.L_2805 - .L_2804)
.L_2804:
        /*01e4*/ 	.word	0x00000000


	//----- nvinfo : EIATTR_CBANK_PARAM_SIZE
	.align		4
.L_2805:
        /*01e8*/ 	.byte	0x03, 0x19
        /*01ea*/ 	.short	0x01f0


	//----- nvinfo : EIATTR_PARAM_CBANK
	.align		4
        /*01ec*/ 	.byte	0x04, 0x0a
        /*01ee*/ 	.short	(.L_2807 - .L_2806)
	.align		4
.L_2806:
        /*01f0*/ 	.word	index@(.nv.constant0._Z25selective_scan_bwd_kernelI32Selective_Scan_bwd_kernel_traitsILi32ELi16ELb1ELb1ELb1ELb0ELb0EN3c108BFloat16EfEEv12SSMParamsBwd)
        /*01f4*/ 	.short	0x0380
        /*01f6*/ 	.short	0x01f0


	//----- nvinfo : EIATTR_SW_WAR
	.align		4
.L_2807:
        /*01f8*/ 	.byte	0x04, 0x36
        /*01fa*/ 	.short	(.L_2809 - .L_2808)
.L_2808:
        /*01fc*/ 	.word	0x00000008
.L_2809:


//--------------------- .nv.info._Z25selective_scan_bwd_kernelI32Selective_Scan_bwd_kernel_traitsILi32ELi16ELb1ELb1ELb1ELb0ELb1EN3c108BFloat16EfEEv12SSMParamsBwd --------------------------
	.section	.nv.info._Z25selective_scan_bwd_kernelI32Selective_Scan_bwd_kernel_traitsILi32ELi16ELb1ELb1ELb1ELb0ELb1EN3c108BFloat16EfEEv12SSMParamsBwd,"",@"SHT_CUDA_INFO"
	.sectionflags	@""
	.align	4


	//----- nvinfo : EIATTR_CUDA_API_VERSION
	.align		4
        /*0000*/ 	.byte	0x04, 0x37
        /*0002*/ 	.short	(.L_2811 - .L_2810)
.L_2810:
        /*0004*/ 	.word	0x00000082


	//----- nvinfo : EIATTR_KPARAM_INFO
	.align		4
.L_2811:
        /*0008*/ 	.byte	0x04, 0x17
        /*000a*/ 	.short	(.L_2813 - .L_2812)
.L_2812:
        /*000c*/ 	.word	0x00000000
        /*0010*/ 	.short	0x0000
        /*0012*/ 	.short	0x0000
        /*0014*/ 	.byte	0x00, 0xf0, 0xc1, 0x07


	//----- nvinfo : EIATTR_SPARSE_MMA_MASK
	.align		4
.L_2813:
        /*0018*/ 	.byte	0x03, 0x50
        /*001a*/ 	.short	0x0000


	//----- nvinfo : EIATTR_MAXREG_COUNT
	.align		4
        /*001c*/ 	.byte	0x03, 0x1b
        /*001e*/ 	.short	0x00ff


	//----- nvinfo : EIATTR_NUM_BARRIERS
	.align		4
        /*0020*/ 	.byte	0x02, 0x4c
        /*0022*/ 	.byte	0x01
	.zero		1


	//----- nvinfo : EIATTR_MERCURY_ISA_VERSION
	.align		4
        /*0024*/ 	.byte	0x03, 0x5f
        /*0026*/ 	.short	0x0101


	//----- nvinfo : EIATTR_COOP_GROUP_MASK_REGIDS
	.align		4
        /*0028*/ 	.byte	0x04, 0x29
        /*002a*/ 	.short	(.L_2815 - .L_2814)


	//   ....[0]....
.L_2814:
        /*002c*/ 	.word	0xffffffff


	//   ....[1]....
        /*0030*/ 	.word	0xffffffff


	//   ....[2]....
        /*0034*/ 	.word	0xffffffff


	//   ....[3]....
        /*0038*/ 	.word	0xffffffff


	//   ....[4]....
        /*003c*/ 	.word	0xffffffff


	//   ....[5]....
        /*0040*/ 	.word	0xffffffff


	//   ....[6]....
        /*0044*/ 	.word	0xffffffff


	//   ....[7]....
        /*0048*/ 	.word	0xffffffff


	//   ....[8]....
        /*004c*/ 	.word	0xffffffff


	//   ....[9]....
        /*0050*/ 	.word	0xffffffff


	//   ....[10]....
        /*0054*/ 	.word	0xffffffff


	//   ....[11]....
        /*0058*/ 	.word	0xffffffff


	//   ....[12]....
        /*005c*/ 	.word	0xffffffff


	//   ....[13]....
        /*0060*/ 	.word	0xffffffff


	//   ....[14]....
        /*0064*/ 	.word	0xffffffff


	//   ....[15]....
        /*0068*/ 	.word	0xffffffff


	//   ....[16]....
        /*006c*/ 	.word	0xffffffff


	//   ....[17]....
        /*0070*/ 	.word	0xffffffff


	//   ....[18]....
        /*0074*/ 	.word	0xffffffff


	//   ....[19]....
        /*0078*/ 	.word	0xffffffff


	//   ....[20]....
        /*007c*/ 	.word	0xffffffff


	//   ....[21]....
        /*0080*/ 	.word	0xffffffff


	//   ....[22]....
        /*0084*/ 	.word	0xffffffff


	//   ....[23]....
        /*0088*/ 	.word	0xffffffff


	//   ....[24]....
        /*008c*/ 	.word	0xffffffff


	//   ....[25]....
        /*0090*/ 	.word	0xffffffff


	//   ....[26]....
        /*0094*/ 	.word	0xffffffff


	//   ....[27]....
        /*0098*/ 	.word	0xffffffff


	//   ....[28]....
        /*009c*/ 	.word	0xffffffff


	//   ....[29]....
        /*00a0*/ 	.word	0xffffffff


	//   ....[30]....
        /*00a4*/ 	.word	0xffffffff


	//   ....[31]....
        /*00a8*/ 	.word	0xffffffff


	//   ....[32]....
        /*00ac*/ 	.word	0xffffffff


	//   ....[33]....
        /*00b0*/ 	.word	0xffffffff


	//   ....[34]....
        /*00b4*/ 	.word	0xffffffff


	//   ....[35]....
        /*00b8*/ 	.word	0xffffffff


	//   ....[36]....
        /*00bc*/ 	.word	0xffffffff


	//   ....[37]....
        /*00c0*/ 	.word	0xffffffff


	//   ....[38]....
        /*00c4*/ 	.word	0xffffffff


	//   ....[39]....
        /*00c8*/ 	.word	0xffffffff


	//   ....[40]....
        /*00cc*/ 	.word	0xffffffff


	//   ....[41]....
        /*00d0*/ 	.word	0xffffffff


	//   ....[42]....
        /*00d4*/ 	.word	0xffffffff


	//   ....[43]....
        /*00d8*/ 	.word	0xffffffff


	//   ....[44]....
        /*00dc*/ 	.word	0xffffffff


	//   ....[45]....
        /*00e0*/ 	.word	0xffffffff


	//   ....[46]....
        /*00e4*/ 	.word	0xffffffff


	//   ....[47]....
        /*00e8*/ 	.word	0xffffffff


	//   ....[48]....
        /*00ec*/ 	.word	0xffffffff


	//   ....[49]....
        /*00f0*/ 	.word	0xffffffff


	//   ....[50]....
        /*00f4*/ 	.word	0xffffffff


	//   ....[51]....
        /*00f8*/ 	.word	0xffffffff


	//   ....[52]....
        /*00fc*/ 	.word	0xffffffff


	//   ....[53]....
        /*0100*/ 	.word	0xffffffff


	//----- nvinfo : EIATTR_COOP_GROUP_INSTR_OFFSETS
	.align		4
.L_2815:
        /*0104*/ 	.byte	0x04, 0x28
        /*0106*/ 	.short	(.L_2817 - .L_2816)


	//   ....[0]....
.L_2816:
        /*0108*/ 	.word	0x00000ea0


	//   ....[1]....
        /*010c*/ 	.word	0x00000f30


	//   ....[2]....
        /*0110*/ 	.word	0x00001090


	//   ....[3]....
        /*0114*/ 	.word	0x000011f0


	//   ....[4]....
        /*0118*/ 	.word	0x00001aa0


	//   ....[5]....
        /*011c*/ 	.word	0x000024b0


	//   ....[6]....
        /*0120*/ 	.word	0x000027b0


	//   ....[7]....
        /*0124*/ 	.word	0x00003090


	//   ....[8]....
        /*0128*/ 	.word	0x000034e0


	//   ....[9]....
        /*012c*/ 	.word	0x00003e00


	//   ....[10]....
        /*0130*/ 	.word	0x00003e30


	//   ....[11]....
        /*0134*/ 	.word	0x00003f70


	//   ....[12]....
        /*0138*/ 	.word	0x00003fa0


	//   ....[13]....
        /*013c*/ 	.word	0x00003fc0


	//   ....[14]....
        /*0140*/ 	.word	0x00004020


	//   ....[15]....
        /*0144*/ 	.word	0x00004040


	//   ....[16]....
        /*0148*/ 	.word	0x00004080


	//   ....[17]....
        /*014c*/ 	.word	0x000040a0


	//   ....[18]....
        /*0150*/ 	.word	0x000040e0


	//   ....[19]....
        /*0154*/ 	.word	0x00004100


	//   ....[20]....
        /*0158*/ 	.word	0x00004150


	//   ....[21]....
        /*015c*/ 	.word	0x00004180


	//   ....[22]....
        /*0160*/ 	.word	0x000041d0


	//   ....[23]....
        /*0164*/ 	.word	0x00004200


	//   ....[24]....
        /*0168*/ 	.word	0x00004240


	//   ....[25]....
        /*016c*/ 	.word	0x00004270


	//   ....[26]....
        /*0170*/ 	.word	0x00004290


	//   ....[27]....
        /*0174*/ 	.word	0x000042c0


	//   ....[28]....
        /*0178*/ 	.word	0x000042f0


	//   ....[29]....
        /*017c*/ 	.word	0x00004310


	//   ....[30]....
        /*0180*/ 	.word	0x00004340


	//   ....[31]....
        /*0184*/ 	.word	0x00004350


	//   ....[32]....
        /*0188*/ 	.word	0x00004360


	//   ....[33]....
        /*018c*/ 	.word	0x000043a0


	//   ....[34]....
        /*0190*/ 	.word	0x00004410


	//   ....[35]....
        /*0194*/ 	.word	0x00004440


	//   ....[36]....
        /*0198*/ 	.word	0x000044d0


	//   ....[37]....
        /*019c*/ 	.word	0x000055f0


	//   ....[38]....
        /*01a0*/ 	.word	0x000057c0


	//   ....[39]....
        /*01a4*/ 	.word	0x00005990


	//   ....[40]....
        /*01a8*/ 	.word	0x00005b60


	//   ....[41]....
        /*01ac*/ 	.word	0x00005ca0


	//   ....[42]....
        /*01b0*/ 	.word	0x00005f40


	//   ....[43]....
        /*01b4*/ 	.word	0x00006260


	//   ....[44]....
        /*01b8*/ 	.word	0x00006360


	//   ....[45]....
        /*01bc*/ 	.word	0x000063b0


	//   ....[46]....
        /*01c0*/ 	.word	0x00006400


	//   ....[47]....
        /*01c4*/ 	.word	0x00006430


	//   ....[48]....
        /*01c8*/ 	.word	0x00006450


	//   ....[49]....
        /*01cc*/ 	.word	0x00006570


	//   ....[50]....
        /*01d0*/ 	.word	0x000065b0


	//   ....[51]....
        /*01d4*/ 	.word	0x00006600


	//   ....[52]....
        /*01d8*/ 	.word	0x00006630


	//   ....[53]....
        /*01dc*/ 	.word	0x00006650


	//----- nvinfo : EIATTR_VRC_CTA_INIT_COUNT
	.align		4
.L_2817:
        /*01e0*/ 	.byte	0x02, 0x4a
	.zero		1
	.zero		1


	//----- nvinfo : EIATTR_EXIT_INSTR_OFFSETS
	.align		4
        /*01e4*/ 	.byte	0x04, 0x1c
        /*01e6*/ 	.short	(.L_2819 - .L_2818)


	//   ....[0]....
.L_2818:
        /*01e8*/ 	.word	0x00006710


	//   ....[1]....
        /*01ec*/ 	.word	0x000068a0


	//----- nvinfo : EIATTR_MAX_THREADS
	.align		4
.L_2819:
        /*01f0*/ 	.byte	0x04, 0x05
        /*01f2*/ 	.short	(.L_2821 - .L_2820)
.L_2820:
        /*01f4*/ 	.word	0x00000020
        /*01f8*/ 	.word	0x00000001
        /*01fc*/ 	.word	0x00000001


	//----- nvinfo : EIATTR_CRS_STACK_SIZE
	.align		4
.L_2821:
        /*0200*/ 	.byte	0x04, 0x1e
        /*0202*/ 	.short	(.L_2823 - .L_2822)
.L_2822:
        /*0204*/ 	.word	0x00000000


	//----- nvinfo : EIATTR_CBANK_PARAM_SIZE
	.align		4
.L_2823:
        /*0208*/ 	.byte	0x03, 0x19
        /*020a*/ 	.short	0x01f0


	//----- nvinfo : EIATTR_PARAM_CBANK
	.align		4
        /*020c*/ 	.byte	0x04, 0x0a
        /*020e*/ 	.short	(.L_2825 - .L_2824)
	.align		4
.L_2824:
        /*0210*/ 	.word	index@(.nv.constant0._Z25selective_scan_bwd_kernelI32Selective_Scan_bwd_kernel_traitsILi32ELi16ELb1ELb1ELb1ELb0ELb1EN3c108BFloat16EfEEv12SSMParamsBwd)
        /*0214*/ 	.short	0x0380
        /*0216*/ 	.short	0x01f0


	//----- nvinfo : EIATTR_SW_WAR
	.align		4
.L_2825:
        /*0218*/ 	.byte	0x04, 0x36
        /*021a*/ 	.short	(.L_2827 - .L_2826)
.L_2826:
        /*021c*/ 	.word	0x00000008
.L_2827:


//--------------------- .nv.info._Z25selective_scan_bwd_kernelI32Selective_Scan_bwd_kernel_traitsILi32ELi16ELb1ELb1ELb1ELb1ELb0EN3c108BFloat16EfEEv12SSMParamsBwd --------------------------
	.section	.nv.info._Z25selective_scan_bwd_kernelI32Selective_Scan_bwd_kernel_traitsILi32ELi16ELb1ELb1ELb1ELb1ELb0EN3c108BFloat16EfEEv12SSMParamsBwd,"",@"SHT_CUDA_INFO"
	.sectionflags	@""
	.align	4


	//----- nvinfo : EIATTR_CUDA_API_VERSION
	.align		4
        /*0000*/ 	.byte	0x04, 0x37
        /*0002*/ 	.short	(.L_2829 - .L_2828)
.L_2828:
        /*0004*/ 	.word	0x00000082


	//----- nvinfo : EIATTR_KPARAM_INFO
	.align		4
.L_2829:
        /*0008*/ 	.byte	0x04, 0x17
        /*000a*/ 	.short	(.L_2831 - .L_2830)
.L_2830:
        /*000c*/ 	.word	0x00000000
        /*0010*/ 	.short	0x0000
        /*0012*/ 	.short	0x0000
        /*0014*/ 	.byte	0x00, 0xf0, 0xc1, 0x07


	//----- nvinfo : EIATTR_SPARSE_MMA_MASK
	.align		4
.L_2831:
        /*0018*/ 	.byte	0x03, 0x50
        /*001a*/ 	.short	0x0000


	//----- nvinfo : EIATTR_MAXREG_COUNT
	.align		4
        /*001c*/ 	.byte	0x03, 0x1b
        /*001e*/ 	.short	0x00ff


	//----- nvinfo : EIATTR_NUM_BARRIERS
	.align		4
        /*0020*/ 	.byte	0x02, 0x4c
        /*0022*/ 	.byte	0x01
	.zero		1


	//----- nvinfo : EIATTR_MERCURY_ISA_VERSION
	.align		4
        /*0024*/ 	.byte	0x03, 0x5f
        /*0026*/ 	.short	0x0101


	//----- nvinfo : EIATTR_COOP_GROUP_MASK_REGIDS
	.align		4
        /*0028*/ 	.byte	0x04, 0x29
        /*002a*/ 	.short	(.L_2833 - .L_2832)


	//   ....[0]....
.L_2832:
        /*002c*/ 	.word	0xffffffff


	//   ....[1]....
        /*0030*/ 	.word	0xffffffff


	//   ....[2]....
        /*0034*/ 	.word	0xffffffff


	//   ....[3]....
        /*0038*/ 	.word	0xffffffff


	//   ....[4]....
        /*003c*/ 	.word	0xffffffff


	//   ....[5]....
        /*0040*/ 	.word	0xffffffff


	//   ....[6]....
        /*0044*/ 	.word	0xffffffff


	//   ....[7]....
        /*0048*/ 	.word	0xffffffff


	//   ....[8]....
        /*004c*/ 	.word	0xffffffff


	//   ....[9]....
        /*0050*/ 	.word	0xffffffff


	//   ....[10]....
        /*0054*/ 	.word	0xffffffff


	//   ....[11]....
        /*0058*/ 	.word	0xffffffff


	//   ....[12]....
        /*005c*/ 	.word	0xffffffff


	//   ....[13]....
        /*0060*/ 	.word	0xffffffff


	//   ....[14]....
        /*0064*/ 	.word	0xffffffff


	//   ....[15]....
        /*0068*/ 	.word	0xffffffff


	//   ....[16]....
        /*006c*/ 	.word	0xffffffff


	//   ....[17]....
        /*0070*/ 	.word	0xffffffff


	//   ....[18]....
        /*0074*/ 	.word	0xffffffff


	//   ....[19]....
        /*0078*/ 	.word	0xffffffff


	//   ....[20]....
        /*007c*/ 	.word	0xffffffff


	//   ....[21]....
        /*0080*/ 	.word	0xffffffff


	//   ....[22]....
        /*0084*/ 	.word	0xffffffff


	//   ....[23]....
        /*0088*/ 	.word	0xffffffff


	//   ....[24]....
        /*008c*/ 	.word	0xffffffff


	//   ....[25]....
        /*0090*/ 	.word	0xffffffff


	//   ....[26]....
        /*0094*/ 	.word	0xffffffff


	//   ....[27]....
        /*0098*/ 	.word	0xffffffff


	//   ....[28]....
        /*009c*/ 	.word	0xffffffff


	//   ....[29]....
        /*00a0*/ 	.word	0xffffffff


	//   ....[30]....
        /*00a4*/ 	.word	0xffffffff


	//   ....[31]....
        /*00a8*/ 	.word	0xffffffff


	//   ....[32]....
        /*00ac*/ 	.word	0xffffffff


	//   ....[33]....
        /*00b0*/ 	.word	0xffffffff


	//   ....[34]....
        /*00b4*/ 	.word	0xffffffff


	//   ....[35]....
        /*00b8*/ 	.word	0xffffffff


	//   ....[36]....
        /*00bc*/ 	.word	0xffffffff


	//   ....[37]....
        /*00c0*/ 	.word	0xffffffff


	//   ....[38]....
        /*00c4*/ 	.word	0xffffffff


	//   ....[39]....
        /*00c8*/ 	.word	0xffffffff


	//   ....[40]....
        /*00cc*/ 	.word	0xffffffff


	//   ....[41]....
        /*00d0*/ 	.word	0xffffffff


	//   ....[42]....
        /*00d4*/ 	.word	0xffffffff


	//   ....[43]....
        /*00d8*/ 	.word	0xffffffff


	//   ....[44]....
        /*00dc*/ 	.word	0xffffffff


	//   ....[45]....
        /*00e0*/ 	.word	0xffffffff


	//   ....[46]....
        /*00e4*/ 	.word	0xffffffff


	//   ....[47]....
        /*00e8*/ 	.word	0xffffffff


	//   ....[48]....
        /*00ec*/ 	.word	0xffffffff


	//   ....[49]....
        /*00f0*/ 	.word	0xffffffff


	//   ....[50]....
        /*00f4*/ 	.word	0xffffffff


	//----- nvinfo : EIATTR_COOP_GROUP_INSTR_OFFSETS
	.align		4
.L_2833:
        /*00f8*/ 	.byte	0x04, 0x28
        /*00fa*/ 	.short	(.L_2835 - .L_2834)


	//   ....[0]....
.L_2834:
        /*00fc*/ 	.word	0x00000e20


	//   ....[1]....
        /*0100*/ 	.word	0x00000eb0


	//   ....[2]....
        /*0104*/ 	.word	0x000011f0


	//   ....[3]....
        /*0108*/ 	.word	0x00003cf0


	//   ....[4]....
        /*010c*/ 	.word	0x000041c0


	//   ....[5]....
        /*0110*/ 	.word	0x00004a30


	//   ....[6]....
        /*0114*/ 	.word	0x00004a60


	//   ....[7]....
        /*0118*/ 	.word	0x00004ba0


	//   ....[8]....
        /*011c*/ 	.word	0x00004bd0


	//   ....[9]....
        /*0120*/ 	.word	0x00004bf0


	//   ....[10]....
        /*0124*/ 	.word	0x00004c50


	//   ....[11]....
        /*0128*/ 	.word	0x00004c70


	//   ....[12]....
        /*012c*/ 	.word	0x00004cb0


	//   ....[13]....
        /*0130*/ 	.word	0x00004cd0


	//   ....[14]....
        /*0134*/ 	.word	0x00004d10


	//   ....[15]....
        /*0138*/ 	.word	0x00004d30


	//   ....[16]....
        /*013c*/ 	.word	0x00004d80


	//   ....[17]....
        /*0140*/ 	.word	0x00004db0


	//   ....[18]....
        /*0144*/ 	.word	0x00004e00


	//   ....[19]....
        /*0148*/ 	.word	0x00004e30


	//   ....[20]....
        /*014c*/ 	.word	0x00004e70


	//   ....[21]....
        /*0150*/ 	.word	0x00004ea0


	//   ....[22]....
        /*0154*/ 	.word	0x00004ec0


	//   ....[23]....
        /*0158*/ 	.word	0x00004ee0


	//   ....[24]....
        /*015c*/ 	.word	0x00004f00


	//   ....[25]....
        /*0160*/ 	.word	0x00004f30


	//   ....[26]....
        /*0164*/ 	.word	0x00004f70


	//   ....[27]....
        /*0168*/ 	.word	0x00004f80


	//   ....[28]....
        /*016c*/ 	.word	0x00004f90


	//   ....[29]....
        /*0170*/ 	.word	0x00005040


	//   ....[30]....
        /*0174*/ 	.word	0x00005060


	//   ....[31]....
        /*0178*/ 	.word	0x00005080


	//   ....[32]....
        /*017c*/ 	.word	0x000050e0


	//   ....[33]....
        /*0180*/ 	.word	0x00006220


	//   ....[34]....
        /*0184*/ 	.word	0x000063f0


	//   ....[35]....
        /*0188*/ 	.word	0x000065c0


	//   ....[36]....
        /*018c*/ 	.word	0x00006770


	//   ....[37]....
        /*0190*/ 	.word	0x000068d0


	//   ....[38]....
        /*0194*/ 	.word	0x00006a80


	//   ....[39]....
        /*0198*/ 	.word	0x000072e0


	//   ....[40]....
        /*019c*/ 	.word	0x000076f0


	//   ....[41]....
        /*01a0*/ 	.word	0x00007890


	//   ....[42]....
        /*01a4*/ 	.word	0x000078e0


	//   ....[43]....
        /*01a8*/ 	.word	0x00007930


	//   ....[44]....
        /*01ac*/ 	.word	0x00007960


	//   ....[45]....
        /*01b0*/ 	.word	0x00007980


	//   ....[46]....
        /*01b4*/ 	.word	0x00007a50


	//   ....[47]....
        /*01b8*/ 	.word	0x00007a90


	//   ....[48]....
        /*01bc*/ 	.word	0x00007ae0


	//   ....[49]....
        /*01c0*/ 	.word	0x00007b10


	//   ....[50]....
        /*01c4*/ 	.word	0x00007b30


	//----- nvinfo : EIATTR_VRC_CTA_INIT_COUNT
	.align		4
.L_2835:
        /*01c8*/ 	.byte	0x02, 0x4a
	.zero		1
	.zero		1


	//----- nvinfo : EIATTR_EXIT_INSTR_OFFSETS
	.align		4
        /*01cc*/ 	.byte	0x04, 0x1c
        /*01ce*/ 	.short	(.L_2837 - .L_2836)


	//   ....[0]....
.L_2836:
        /*01d0*/ 	.word	0x00007bd0


	//   ....[1]....
        /*01d4*/ 	.word	0x00007d30


	//----- nvinfo : EIATTR_MAX_THREADS
	.align		4
.L_2837:
        /*01d8*/ 	.byte	0x04, 0x05
        /*01da*/ 	.short	(.L_2839 - .L_2838)
.L_2838:
        /*01dc*/ 	.word	0x00000020
        /*01e0*/ 	.word	0x00000001
        /*01e4*/ 	.word	0x00000001


	//----- nvinfo : EIATTR_CRS_STACK_SIZE
	.align		4
.L_2839:
        /*01e8*/ 	.byte	0x04, 0x1e
        /*01ea*/ 	.short	(.L_2841 - .L_2840)
.L_2840:
        /*01ec*/ 	.word	0x00000000


	//----- nvinfo : EIATTR_CBANK_PARAM_SIZE
	.align		4
.L_2841:
        /*01f0*/ 	.byte	0x03, 0x19
        /*01f2*/ 	.short	0x01f0


	//----- nvinfo : EIATTR_PARAM_CBANK
	.align		4
        /*01f4*/ 	.byte	0x04, 0x0a
        /*01f6*/ 	.short	(.L_2843 - .L_2842)
	.align		4
.L_2842:
        /*01f8*/ 	.word	index@(.nv.constant0._Z25selective_scan_bwd_kernelI32Selective_Scan_bwd_kernel_traitsILi32ELi16ELb1ELb1ELb1ELb1ELb0EN3c108BFloat16EfEEv12SSMParamsBwd)
        /*01fc*/ 	.short	0x0380
        /*01fe*/ 	.short	0x01f0


	//----- nvinfo : EIATTR_SW_WAR
	.align		4
.L_2843:
        /*0200*/ 	.byte	0x04, 0x36
        /*0202*/ 	.short	(.L_2845 - .L_2844)
.L_2844:
        /*0204*/ 	.word	0x00000008
.L_2845:


//--------------------- .nv.info._Z25selective_scan_bwd_kernelI32Selective_Scan_bwd_kernel_traitsILi32ELi16ELb1ELb1ELb1ELb1ELb1EN3c108BFloat16EfEEv12SSMParamsBwd --------------------------
	.section	.nv.info._Z25selective_scan_bwd_kernelI32Selective_Scan_bwd_kernel_traitsILi32ELi16ELb1ELb1ELb1ELb1ELb1EN3c108BFloat16EfEEv12SSMParamsBwd,"",@"SHT_CUDA_INFO"
	.sectionflags	@""
	.align	4


	//----- nvinfo : EIATTR_CUDA_API_VERSION
	.align		4
        /*0000*/ 	.byte	0x04, 0x37
        /*0002*/ 	.short	(.L_2847 - .L_2846)
.L_2846:
        /*0004*/ 	.word	0x00000082


	//----- nvinfo : EIATTR_KPARAM_INFO
	.align		4
.L_2847:
        /*0008*/ 	.byte	0x04, 0x17
        /*000a*/ 	.short	(.L_2849 - .L_2848)
.L_2848:
        /*000c*/ 	.word	0x00000000
        /*0010*/ 	.short	0x0000
        /*0012*/ 	.short	0x0000
        /*0014*/ 	.byte	0x00, 0xf0, 0xc1, 0x07


	//----- nvinfo : EIATTR_SPARSE_MMA_MASK
	.align		4
.L_2849:
        /*0018*/ 	.byte	0x03, 0x50
        /*001a*/ 	.short	0x0000


	//----- nvinfo : EIATTR_MAXREG_COUNT
	.align		4
        /*001c*/ 	.byte	0x03, 0x1b
        /*001e*/ 	.short	0x00ff


	//----- nvinfo : EIATTR_NUM_BARRIERS
	.align		4
        /*0020*/ 	.byte	0x02, 0x4c
        /*0022*/ 	.byte	0x01
	.zero		1


	//----- nvinfo : EIATTR_MERCURY_ISA_VERSION
	.align		4
        /*0024*/ 	.byte	0x03, 0x5f
        /*0026*/ 	.short	0x0101


	//----- nvinfo : EIATTR_COOP_GROUP_MASK_REGIDS
	.align		4
        /*0028*/ 	.byte	0x04, 0x29
        /*002a*/ 	.short	(.L_2851 - .L_2850)


	//   ....[0]....
.L_2850:
        /*002c*/ 	.word	0xffffffff


	//   ....[1]....
        /*0030*/ 	.word	0xffffffff


	//   ....[2]....
        /*0034*/ 	.word	0xffffffff


	//   ....[3]....
        /*0038*/ 	.word	0xffffffff


	//   ....[4]....
        /*003c*/ 	.word	0xffffffff


	//   ....[5]....
        /*0040*/ 	.word	0xffffffff


	//   ....[6]....
        /*0044*/ 	.word	0xffffffff


	//   ....[7]....
        /*0048*/ 	.word	0xffffffff


	//   ....[8]....
        /*004c*/ 	.word	0xffffffff


	//   ....[9]....
        /*0050*/ 	.word	0xffffffff


	//   ....[10]....
        /*0054*/ 	.word	0xffffffff


	//   ....[11]....
        /*0058*/ 	.word	0xffffffff


	//   ....[12]....
        /*005c*/ 	.word	0xffffffff


	//   ....[13]....
        /*0060*/ 	.word	0xffffffff


	//   ....[14]....
        /*0064*/ 	.word	0xffffffff


	//   ....[15]....
        /*0068*/ 	.word	0xffffffff


	//   ....[16]....
        /*006c*/ 	.word	0xffffffff


	//   ....[17]....
        /*0070*/ 	.word	0xffffffff


	//   ....[18]....
        /*0074*/ 	.word	0xffffffff


	//   ....[19]....
        /*0078*/ 	.word	0xffffffff


	//   ....[20]....
        /*007c*/ 	.word	0xffffffff


	//   ....[21]....
        /*0080*/ 	.word	0xffffffff


	//   ....[22]....
        /*0084*/ 	.word	0xffffffff


	//   ....[23]....
        /*0088*/ 	.word	0xffffffff


	//   ....[24]....
        /*008c*/ 	.word	0xffffffff


	//   ....[25]....
        /*0090*/ 	.word	0xffffffff


	//   ....[26]....
        /*0094*/ 	.word	0xffffffff


	//   ....[27]....
        /*0098*/ 	.word	0xffffffff


	//   ....[28]....
        /*009c*/ 	.word	0xffffffff


	//   ....[29]....
        /*00a0*/ 	.word	0xffffffff


	//   ....[30]....
        /*00a4*/ 	.word	0xffffffff


	//   ....[31]....
        /*00a8*/ 	.word	0xffffffff


	//   ....[32]....
        /*00ac*/ 	.word	0xffffffff


	//   ....[33]....
        /*00b0*/ 	.word	0xffffffff


	//   ....[34]....
        /*00b4*/ 	.word	0xffffffff


	//   ....[35]....
        /*00b8*/ 	.word	0xffffffff


	//   ....[36]....
        /*00bc*/ 	.word	0xffffffff


	//   ....[37]....
        /*00c0*/ 	.word	0xffffffff


	//   ....[38]....
        /*00c4*/ 	.word	0xffffffff


	//   ....[39]....
        /*00c8*/ 	.word	0xffffffff


	//   ....[40]....
        /*00cc*/ 	.word	0xffffffff


	//   ....[41]....
        /*00d0*/ 	.word	0xffffffff


	//   ....[42]....
        /*00d4*/ 	.word	0xffffffff


	//   ....[43]....
        /*00d8*/ 	.word	0xffffffff


	//   ....[44]....
        /*00dc*/ 	.word	0xffffffff


	//   ....[45]....
        /*00e0*/ 	.word	0xffffffff


	//   ....[46]....
        /*00e4*/ 	.word	0xffffffff


	//   ....[47]....
        /*00e8*/ 	.word	0xffffffff


	//   ....[48]....
        /*00ec*/ 	.word	0xffffffff


	//   ....[49]....
        /*00f0*/ 	.word	0xffffffff


	//   ....[50]....
        /*00f4*/ 	.word	0xffffffff


	//   ....[51]....
        /*00f8*/ 	.word	0xffffffff


	//   ....[52]....
        /*00fc*/ 	.word	0xffffffff


	//   ....[53]....
        /*0100*/ 	.word	0xffffffff


	//   ....[54]....
        /*0104*/ 	.word	0xffffffff


	//----- nvinfo : EIATTR_COOP_GROUP_INSTR_OFFSETS
	.align		4
.L_2851:
        /*0108*/ 	.byte	0x04, 0x28
        /*010a*/ 	.short	(.L_2853 - .L_2852)


	//   ....[0]....
.L_2852:
        /*010c*/ 	.word	0x00000e30


	//   ....[1]....
        /*0110*/ 	.word	0x00000ee0


	//   ....[2]....
        /*0114*/ 	.word	0x000010d0


	//   ....[3]....
        /*0118*/ 	.word	0x00003650


	//   ....[4]....
        /*011c*/ 	.word	0x00003f00


	//   ....[5]....
        /*0120*/ 	.word	0x00004890


	//   ....[6]....
        /*0124*/ 	.word	0x00004b30


	//   ....[7]....
        /*0128*/ 	.word	0x00005230


	//   ....[8]....
        /*012c*/ 	.word	0x00005670


	//   ....[9]....
        /*0130*/ 	.word	0x00005fb0


	//   ....[10]....
        /*0134*/ 	.word	0x00005fe0


	//   ....[11]....
        /*0138*/ 	.word	0x00006120


	//   ....[12]....
        /*013c*/ 	.word	0x00006150


	//   ....[13]....
        /*0140*/ 	.word	0x00006170


	//   ....[14]....
        /*0144*/ 	.word	0x000061d0


	//   ....[15]....
        /*0148*/ 	.word	0x000061f0


	//   ....[16]....
        /*014c*/ 	.word	0x00006230


	//   ....[17]....
        /*0150*/ 	.word	0x00006250


	//   ....[18]....
        /*0154*/ 	.word	0x00006290


	//   ....[19]....
        /*0158*/ 	.word	0x000062b0


	//   ....[20]....
        /*015c*/ 	.word	0x00006300


	//   ....[21]....
        /*0160*/ 	.word	0x00006330


	//   ....[22]....
        /*0164*/ 	.word	0x00006380


	//   ....[23]....
        /*0168*/ 	.word	0x000063b0


	//   ....[24]....
        /*016c*/ 	.word	0x000063f0


	//   ....[25]....
        /*0170*/ 	.word	0x00006420


	//   ....[26]....
        /*0174*/ 	.word	0x00006440


	//   ....[27]....
        /*0178*/ 	.word	0x00006460


	//   ....[28]....
        /*017c*/ 	.word	0x00006470


	//   ....[29]....
        /*0180*/ 	.word	0x00006490


	//   ....[30]....
        /*0184*/ 	.word	0x000064c0


	//   ....[31]....
        /*0188*/ 	.word	0x00006500


	//   ....[32]....
        /*018c*/ 	.word	0x00006510


	//   ....[33]....
        /*0190*/ 	.word	0x00006590


	//   ....[34]....
        /*0194*/ 	.word	0x000065c0


	//   ....[35]....
        /*0198*/ 	.word	0x000065e0


	//   ....[36]....
        /*019c*/ 	.word	0x00006690


	//   ....[37]....
        /*01a0*/ 	.word	0x000077a0


	//   ....[38]....
        /*01a4*/ 	.word	0x00007970


	//   ....[39]....
        /*01a8*/ 	.word	0x00007b40


	//   ....[40]....
        /*01ac*/ 	.word	0x00007d10


	//   ....[41]....
        /*01b0*/ 	.word	0x00007e50


	//   ....[42]....
        /*01b4*/ 	.word	0x00008090


	//   ....[43]....
        /*01b8*/ 	.word	0x00008900


	//   ....[44]....
        /*01bc*/ 	.word	0x00008cd0


	//   ....[45]....
        /*01c0*/ 	.word	0x00008e10


	//   ....[46]....
        /*01c4*/ 	.word	0x00008e60


	//   ....[47]....
        /*01c8*/ 	.word	0x00008eb0


	//   ....[48]....
        /*01cc*/ 	.word	0x00008ee0


	//   ....[49]....
        /*01d0*/ 	.word	0x00008f00


	//   ....[50]....
        /*01d4*/ 	.word	0x00009020


	//   ....[51]....
        /*01d8*/ 	.word	0x00009060


	//   ....[52]....
        /*01dc*/ 	.word	0x000090b0


	//   ....[53]....
        /*01e0*/ 	.word	0x000090e0


	//   ....[54]....
        /*01e4*/ 	.word	0x00009100


	//----- nvinfo : EIATTR_VRC_CTA_INIT_COUNT
	.align		4
.L_2853:
        /*01e8*/ 	.byte	0x02, 0x4a
	.zero		1
	.zero		1


	//----- nvinfo : EIATTR_EXIT_INSTR_OFFSETS
	.align		4
        /*01ec*/ 	.byte	0x04, 0x1c
        /*01ee*/ 	.short	(.L_2855 - .L_2854)


	//   ....[0]....
.L_2854:
        /*01f0*/ 	.word	0x000091c0


	//   ....[1]....
        /*01f4*/ 	.word	0x00009350


	//----- nvinfo : EIATTR_MAX_THREADS
	.align		4
.L_2855:
        /*01f8*/ 	.byte	0x04, 0x05
        /*01fa*/ 	.short	(.L_2857 - .L_2856)
.L_2856:
        /*01fc*/ 	.word	0x00000020
        /*0200*/ 	.word	0x00000001
        /*0204*/ 	.word	0x00000001


	//----- nvinfo : EIATTR_CRS_STACK_SIZE
	.align		4
.L_2857:
        /*0208*/ 	.byte	0x04, 0x1e
        /*020a*/ 	.short	(.L_2859 - .L_2858)
.L_2858:
        /*020c*/ 	.word	0x00000000


	//----- nvinfo : EIATTR_CBANK_PARAM_SIZE
	.align		4
.L_2859:
        /*0210*/ 	.byte	0x03, 0x19
        /*0212*/ 	.short	0x01f0


	//----- nvinfo : EIATTR_PARAM_CBANK
	.align		4
        /*0214*/ 	.byte	0x04, 0x0a
        /*0216*/ 	.short	(.L_2861 - .L_2860)
	.align		4
.L_2860:
        /*0218*/ 	.word	index@(.nv.constant0._Z25selective_scan_bwd_kernelI32Selective_Scan_bwd_kernel_traitsILi32ELi16ELb1ELb1ELb1ELb1ELb1EN3c108BFloat16EfEEv12SSMParamsBwd)
        /*021c*/ 	.short	0x0380
        /*021e*/ 	.short	0x01f0


	//----- nvinfo : EIATTR_SW_WAR
	.align		4
.L_2861:
        /*0220*/ 	.byte	0x04, 0x36
        /*0222*/ 	.short	(.L_2863 - .L_2862)
.L_2862:
        /*0224*/ 	.word	0x00000008
.L_2863:


//--------------------- .nv.info._Z25selective_scan_bwd_kernelI32Selective_Scan_bwd_kernel_traitsILi32ELi8ELb0ELb0ELb0ELb0ELb0EN3c108BFloat16EfEEv12SSMParamsBwd --------------------------
	.section	.nv.info._Z25selective_scan_bwd_kernelI32Selective_Scan_bwd_kernel_traitsILi32ELi8ELb0ELb0ELb0ELb0ELb0EN3c108BFloat16EfEEv12SSMParamsBwd,"",@"SHT_CUDA_INFO"
	.sectionflags	@""
	.align	4


	//----- nvinfo : EIATTR_CUDA_API_VERSION
	.align		4
        /*0000*/ 	.byte	0x04, 0x37
        /*0002*/ 	.short	(.L_2865 - .L_2864)
.L_2864:
        /*0004*/ 	.word	0x00000082


	//----- nvinfo : EIATTR_KPARAM_INFO
	.align		4
.L_2865:
        /*0008*/ 	.byte	0x04, 0x17
        /*000a*/ 	.short	(.L_2867 - .L_2866)
.L_2866:
        /*000c*/ 	.word	0x00000000
        /*0010*/ 	.short	0x0000
        /*0012*/ 	.short	0x0000
        /*0014*/ 	.byte	0x00, 0xf0, 0xc1, 0x07


	//----- nvinfo : EIATTR_SPARSE_MMA_MASK
	.align		4
.L_2867:
        /*0018*/ 	.byte	0x03, 0x50
        /*001a*/ 	.short	0x0000


	//----- nvinfo : EIATTR_MAXREG_COUNT
	.align		4
        /*001c*/ 	.byte	0x03, 0x1b
        /*001e*/ 	.short	0x00ff


	//----- nvinfo : EIATTR_NUM_BARRIERS
	.align		4
        /*0020*/ 	.byte	0x02, 0x4c
        /*0022*/ 	.byte	0x01
	.zero		1


	//----- nvinfo : EIATTR_MERCURY_ISA_VERSION
	.align		4
        /*0024*/ 	.byte	0x03, 0x5f
        /*0026*/ 	.short	0x0101


	//----- nvinfo : EIATTR_COOP_GROUP_MASK_REGIDS
	.align		4
        /*0028*/ 	.byte	0x04, 0x29
        /*002a*/ 	.short	(.L_2869 - .L_2868)


	//   ....[0]....
.L_2868:
        /*002c*/ 	.word	0xffffffff


	//   ....[1]....
        /*0030*/ 	.word	0xffffffff


	//   ....[2]....
        /*0034*/ 	.word	0xffffffff


	//   ....[3]....
        /*0038*/ 	.word	0xffffffff


	//   ....[4]....
        /*003c*/ 	.word	0xffffffff


	//   ....[5]....
        /*0040*/ 	.word	0xffffffff


	//   ....[6]....
        /*0044*/ 	.word	0xffffffff


	//   ....[7]....
        /*0048*/ 	.word	0xffffffff


	//   ....[8]....
        /*004c*/ 	.word	0xffffffff


	//   ....[9]....
        /*0050*/ 	.word	0xffffffff


	//   ....[10]....
        /*0054*/ 	.word	0xffffffff


	//   ....[11]....
        /*0058*/ 	.word	0xffffffff


	//   ....[12]....
        /*005c*/ 	.word	0xffffffff


	//   ....[13]....
        /*0060*/ 	.word	0xffffffff


	//   ....[14]....
        /*0064*/ 	.word	0xffffffff


	//   ....[15]....
        /*0068*/ 	.word	0xffffffff


	//   ....[16]....
        /*006c*/ 	.word	0xffffffff


	//   ....[17]....
        /*0070*/ 	.word	0xffffffff


	//   ....[18]....
        /*0074*/ 	.word	0xffffffff


	//   ....[19]....
        /*0078*/ 	.word	0xffffffff


	//   ....[20]....
        /*007c*/ 	.word	0xffffffff


	//   ....[21]....
        /*0080*/ 	.word	0xffffffff


	//   ....[22]....
        /*0084*/ 	.word	0xffffffff


	//   ....[23]....
        /*0088*/ 	.word	0xffffffff


	//   ....[24]....
        /*008c*/ 	.word	0xffffffff


	//   ....[25]....
        /*0090*/ 	.word	0xffffffff


	//   ....[26]....
        /*0094*/ 	.word	0xffffffff


	//   ....[27]....
        /*0098*/ 	.word	0xffffffff


	//   ....[28]....
        /*009c*/ 	.word	0xffffffff


	//   ....[29]....
        /*00a0*/ 	.word	0xffffffff


	//   ....[30]....
        /*00a4*/ 	.word	0xffffffff


	//   ....[31]....
        /*00a8*/ 	.word	0xffffffff


	//   ....[32]....
        /*00ac*/ 	.word	0xffffffff


	//   ....[33]....
        /*00b0*/ 	.word	0xffffffff


	//   ....[34]....
        /*00b4*/ 	.word	0xffffffff


	//   ....[35]....
        /*00b8*/ 	.word	0xffffffff


	//   ....[36]....
        /*00bc*/ 	.word	0xffffffff


	//   ....[37]....
        /*00c0*/ 	.word	0xffffffff


	//   ....[38]....
        /*00c4*/ 	.word	0xffffffff


	//   ....[39]....
        /*00c8*/ 	.word	0xffffffff


	//   ....[40]....
        /*00cc*/ 	.word	0xffffffff


	//   ....[41]....
        /*00d0*/ 	.word	0xffffffff


	//   ....[42]....
        /*00d4*/ 	.word	0xffffffff


	//   ....[43]....
        /*00d8*/ 	.word	0xffffffff


	//   ....[44]....
        /*00dc*/ 	.word	0xffffffff


	//   ....[45]....
        /*00e0*/ 	.word	0xffffffff


	//   ....[46]....
        /*00e4*/ 	.word	0xffffffff


	//   ....[47]....
        /*00e8*/ 	.word	0xffffffff


	//   ....[48]....
        /*00ec*/ 	.word	0xffffffff


	//   ....[49]....
        /*00f0*/ 	.word	0xffffffff


	//   ....[50]....
        /*00f4*/ 	.word	0xffffffff


	//   ....[51]....
        /*00f8*/ 	.word	0xffffffff


	//   ....[52]....
        /*00fc*/ 	.word	0xffffffff


	//----- nvinfo : EIATTR_COOP_GROUP_INSTR_OFFSETS
	.align		4
.L_2869:
        /*0100*/ 	.byte	0x04, 0x28
        /*0102*/ 	.short	(.L_2871 - .L_2870)


	//   ....[0]....
.L_2870:
        /*0104*/ 	.word	0x00000c00


	//   ....[1]....
        /*0108*/ 	.word	0x00000df0


	//   ....[2]....
        /*010c*/ 	.word	0x000010f0


	//   ....[3]....
        /*0110*/ 	.word	0x00001b60


	//   ....[4]....
        /*0114*/ 	.word	0x00001b90


	//   ....[5]....
        /*0118*/ 	.word	0x00001be0


	//   ....[6]....
        /*011c*/ 	.word	0x00001c40


	//   ....[7]....
        /*0120*/ 	.word	0x00001c60


	//   ....[8]....
        /*0124*/ 	.word	0x00001c80


	//   ....[9]....
        /*0128*/ 	.word	0x00001ca0


	//   ....[10]....
        /*012c*/ 	.word	0x00001cd0


	//   ....[11]....
        /*0130*/ 	.word	0x00001d10


	//   ....[12]....
        /*0134*/ 	.word	0x00001d40


	//   ....[13]....
        /*0138*/ 	.word	0x00001d60


	//   ....[14]....
        /*013c*/ 	.word	0x00001d80


	//   ....[15]....
        /*0140*/ 	.word	0x00001df0


	//   ....[16]....
        /*0144*/ 	.word	0x00001e10


	//   ....[17]....
        /*0148*/ 	.word	0x00001e40


	//   ....[18]....
        /*014c*/ 	.word	0x00001e70


	//   ....[19]....
        /*0150*/ 	.word	0x00001eb0


	//   ....[20]....
        /*0154*/ 	.word	0x00001ef0


	//   ....[21]....
        /*0158*/ 	.word	0x00001f10


	//   ....[22]....
        /*015c*/ 	.word	0x00001f50


	//   ....[23]....
        /*0160*/ 	.word	0x00001f60


	//   ....[24]....
        /*0164*/ 	.word	0x00001f80


	//   ....[25]....
        /*0168*/ 	.word	0x00001fb0


	//   ....[26]....
        /*016c*/ 	.word	0x00001fd0


	//   ....[27]....
        /*0170*/ 	.word	0x00001ff0


	//   ....[28]....
        /*0174*/ 	.word	0x00002020


	//   ....[29]....
        /*0178*/ 	.word	0x00002030


	//   ....[30]....
        /*017c*/ 	.word	0x00002190


	//   ....[31]....
        /*0180*/ 	.word	0x00002470


	//   ....[32]....
        /*0184*/ 	.word	0x000024b0


	//   ....[33]....
        /*0188*/ 	.word	0x000025e0


	//   ....[34]....
        /*018c*/ 	.word	0x00002610


	//   ....[35]....
        /*0190*/ 	.word	0x00002640


	//   ....[36]....
        /*0194*/ 	.word	0x00002660


	//   ....[37]....
        /*0198*/ 	.word	0x00002690


	//   ....[38]....
        /*019c*/ 	.word	0x000026b0


	//   ....[39]....
        /*01a0*/ 	.word	0x000026f0


	//   ....[40]....
        /*01a4*/ 	.word	0x00002720


	//   ....[41]....
        /*01a8*/ 	.word	0x00002b60


	//   ....[42]....
        /*01ac*/ 	.word	0x00002f80


	//   ....[43]....
        /*01b0*/ 	.word	0x000032c0


	//   ....[44]....
        /*01b4*/ 	.word	0x00003310


	//   ....[45]....
        /*01b8*/ 	.word	0x00003360


	//   ....[46]....
        /*01bc*/ 	.word	0x00003390


	//   ....[47]....
        /*01c0*/ 	.word	0x000033b0


	//   ....[48]....
        /*01c4*/ 	.word	0x00003480


	//   ....[49]....
        /*01c8*/ 	.word	0x000034c0


	//   ....[50]....
        /*01cc*/ 	.word	0x00003510


	//   ....[51]....
        /*01d0*/ 	.word	0x00003540


	//   ....[52]....
        /*01d4*/ 	.word	0x00003560


	//----- nvinfo : EIATTR_VRC_CTA_INIT_COUNT
	.align		4
.L_2871:
        /*01d8*/ 	.byte	0x02, 0x4a
	.zero		1
	.zero		1


	//----- nvinfo : EIATTR_EXIT_INSTR_OFFSETS
	.align		4
        /*01dc*/ 	.byte	0x04, 0x1c
        /*01de*/ 	.short	(.L_2873 - .L_2872)


	//   ....[0]....
.L_2872:
        /*01e0*/ 	.word	0x00003600


	//   ....[1]....
        /*01e4*/ 	.word	0x00003aa0


	//----- nvinfo : EIATTR_MAX_THREADS
	.align		4
.L_2873:
        /*01e8*/ 	.byte	0x04, 0x05
        /*01ea*/ 	.short	(.L_2875 - .L_2874)
.L_2874:
        /*01ec*/ 	.word	0x00000020
        /*01f0*/ 	.word	0x00000001
        /*01f4*/ 	.word	0x00000001


	//----- nvinfo : EIATTR_CRS_STACK_SIZE
	.align		4
.L_2875:
        /*01f8*/ 	.byte	0x04, 0x1e
        /*01fa*/ 	.short	(.L_2877 - .L_2876)
.L_2876:
        /*01fc*/ 	.word	0x00000000


	//----- nvinfo : EIATTR_CBANK_PARAM_SIZE
	.align		4
.L_2877:
        /*0200*/ 	.byte	0x03, 0x19
        /*0202*/ 	.short	0x01f0


	//----- nvinfo : EIATTR_PARAM_CBANK
	.align		4
        /*0204*/ 	.byte	0x04, 0x0a
        /*0206*/ 	.short	(.L_2879 - .L_2878)
	.align		4
.L_2878:
        /*0208*/ 	.word	index@(.nv.constant0._Z25selective_scan_bwd_kernelI32Selective_Scan_bwd_kernel_traitsILi32ELi8ELb0ELb0ELb0ELb0ELb0EN3c108BFloat16EfEEv12SSMParamsBwd)
        /*020c*/ 	.short	0x0380
        /*020e*/ 	.short	0x01f0


	//----- nvinfo : EIATTR_SW_WAR
	.align		4
.L_2879:
        /*0210*/ 	.byte	0x04, 0x36
        /*0212*/ 	.short	(.L_2881 - .L_2880)
.L_2880:
        /*0214*/ 	.word	0x00000008
.L_2881:


//--------------------- .nv.info._Z25selective_scan_bwd_kernelI32Selective_Scan_bwd_kernel_traitsILi32ELi8ELb0ELb0ELb0ELb0ELb1EN3c108BFloat16EfEEv12SSMParamsBwd --------------------------
	.section	.nv.info._Z25selective_scan_bwd_kernelI32Selective_Scan_bwd_kernel_traitsILi32ELi8ELb0ELb0ELb0ELb0ELb1EN3c108BFloat16EfEEv12SSMParamsBwd,"",@"SHT_CUDA_INFO"
	.sectionflags	@""
	.align	4


	//----- nvinfo : EIATTR_CUDA_API_VERSION
	.align		4
        /*0000*/ 	.byte	0x04, 0x37
        /*0002*/ 	.short	(.L_2883 - .L_2882)
.L_2882:
        /*0004*/ 	.word	0x00000082


	//----- nvinfo : EIATTR_KPARAM_INFO
	.align		4
.L_2883:
        /*0008*/ 	.byte	0x04, 0x17
        /*000a*/ 	.short	(.L_2885 - .L_2884)
.L_2884:
        /*000c*/ 	.word	0x00000000
        /*0010*/ 	.short	0x0000
        /*0012*/ 	.short	0x0000
        /*0014*/ 	.byte	0x00, 0xf0, 0xc1, 0x07


	//----- nvinfo : EIATTR_SPARSE_MMA_MASK
	.align		4
.L_2885:
        /*0018*/ 	.byte	0x03, 0x50
        /*001a*/ 	.short	0x0000


	//----- nvinfo : EIATTR_MAXREG_COUNT
	.align		4
        /*001c*/ 	.byte	0x03, 0x1b
        /*001e*/ 	.short	0x00ff


	//----- nvinfo : EIATTR_NUM_BARRIERS
	.align		4
        /*0020*/ 	.byte	0x02, 0x4c
        /*0022*/ 	.byte	0x01
	.zero		1


	//----- nvinfo : EIATTR_MERCURY_ISA_VERSION
	.align		4
        /*0024*/ 	.byte	0x03, 0x5f
        /*0026*/ 	.short	0x0101


	//----- nvinfo : EIATTR_COOP_GROUP_MASK_REGIDS
	.align		4
        /*0028*/ 	.byte	0x04, 0x29
        /*002a*/ 	.short	(.L_2887 - .L_2886)


	//   ....[0]....
.L_2886:
        /*002c*/ 	.word	0xffffffff


	//   ....[1]....
        /*0030*/ 	.word	0xffffffff


	//   ....[2]....
        /*0034*/ 	.word	0xffffffff


	//   ....[3]....
        /*0038*/ 	.word	0xffffffff


	//   ....[4]....
        /*003c*/ 	.word	0xffffffff


	//   ....[5]....
        /*0040*/ 	.word	0xffffffff


	//   ....[6]....
        /*0044*/ 	.word	0xffffffff


	//   ....[7]....
        /*0048*/ 	.word	0xffffffff


	//   ....[8]....
        /*004c*/ 	.word	0xffffffff


	//   ....[9]....
        /*0050*/ 	.word	0xffffffff


	//   ....[10]....
        /*0054*/ 	.word	0xffffffff


	//   ....[11]....
        /*0058*/ 	.word	0xffffffff


	//   ....[12]....
        /*005c*/ 	.word	0xffffffff


	//   ....[13]....
        /*0060*/ 	.word	0xffffffff


	//   ....[14]....
        /*0064*/ 	.word	0xffffffff


	//   ....[15]....
        /*0068*/ 	.word	0xffffffff


	//   ....[16]....
        /*006c*/ 	.word	0xffffffff


	//   ....[17]....
        /*0070*/ 	.word	0xffffffff


	//   ....[18]....
        /*0074*/ 	.word	0xffffffff


	//   ....[19]....
        /*0078*/ 	.word	0xffffffff


	//   ....[20]....
        /*007c*/ 	.word	0xffffffff


	//   ....[21]....
        /*0080*/ 	.word	0xffffffff


	//   ....[22]....
        /*0084*/ 	.word	0xffffffff


	//   ....[23]....
        /*0088*/ 	.word	0xffffffff


	//   ....[24]....
        /*008c*/ 	.word	0xffffffff


	//   ....[25]....
        /*0090*/ 	.word	0xffffffff


	//   ....[26]....
        /*0094*/ 	.word	0xffffffff


	//   ....[27]....
        /*0098*/ 	.word	0xffffffff


	//   ....[28]....
        /*009c*/ 	.word	0xffffffff


	//   ....[29]....
        /*00a0*/ 	.word	0xffffffff


	//   ....[30]....
        /*00a4*/ 	.word	0xffffffff


	//   ....[31]....
        /*00a8*/ 	.word	0xffffffff


	//   ....[32]....
        /*00ac*/ 	.word	0xffffffff


	//   ....[33]....
        /*00b0*/ 	.word	0xffffffff


	//   ....[34]....
        /*00b4*/ 	.word	0xffffffff


	//   ....[35]....
        /*00b8*/ 	.word	0xffffffff


	//   ....[36]....
        /*00bc*/ 	.word	0xffffffff


	//   ....[37]....
        /*00c0*/ 	.word	0xffffffff


	//   ....[38]....
        /*00c4*/ 	.word	0xffffffff


	//   ....[39]....
        /*00c8*/ 	.word	0xffffffff


	//   ....[40]....
        /*00cc*/ 	.word	0xffffffff


	//   ....[41]....
        /*00d0*/ 	.word	0xffffffff


	//   ....[42]....
        /*00d4*/ 	.word	0xffffffff


	//   ....[43]....
        /*00d8*/ 	.word	0xffffffff


	//   ....[44]....
        /*00dc*/ 	.word	0xffffffff


	//   ....[45]....
        /*00e0*/ 	.word	0xffffffff


	//   ....[46]....
        /*00e4*/ 	.word	0xffffffff


	//   ....[47]....
        /*00e8*/ 	.word	0xffffffff


	//   ....[48]....
        /*00ec*/ 	.word	0xffffffff


	//   ....[49]....
        /*00f0*/ 	.word	0xffffffff


	//   ....[50]....
        /*00f4*/ 	.word	0xffffffff


	//   ....[51]....
        /*00f8*/ 	.word	0xffffffff


	//   ....[52]....
        /*00fc*/ 	.word	0xffffffff


	//   ....[53]....
        /*0100*/ 	.word	0xffffffff


	//   ....[54]....
        /*0104*/ 	.word	0xffffffff


	//   ....[55]....
        /*0108*/ 	.word	0xffffffff


	//   ....[56]....
        /*010c*/ 	.word	0xffffffff


	//----- nvinfo : EIATTR_COOP_GROUP_INSTR_OFFSETS
	.align		4
.L_2887:
        /*0110*/ 	.byte	0x04, 0x28
        /*0112*/ 	.short	(.L_2889 - .L_2888)


	//   ....[0]....
.L_2888:
        /*0114*/ 	.word	0x00000da0


	//   ....[1]....
        /*0118*/ 	.word	0x00001010


	//   ....[2]....
        /*011c*/ 	.word	0x00001250


	//   ....[3]....
        /*0120*/ 	.word	0x000014b0


	//   ....[4]....
        /*0124*/ 	.word	0x000018b0


	//   ....[5]....
        /*0128*/ 	.word	0x00001e80


	//   ....[6]....
        /*012c*/ 	.word	0x00002420


	//   ....[7]....
        /*0130*/ 	.word	0x00003070


	//   ....[8]....
        /*0134*/ 	.word	0x000030a0


	//   ....[9]....
        /*0138*/ 	.word	0x000030f0


	//   ....[10]....
        /*013c*/ 	.word	0x00003160


	//   ....[11]....
        /*0140*/ 	.word	0x00003170


	//   ....[12]....
        /*0144*/ 	.word	0x00003190


	//   ....[13]....
        /*0148*/ 	.word	0x000031b0


	//   ....[14]....
        /*014c*/ 	.word	0x000031e0


	//   ....[15]....
        /*0150*/ 	.word	0x00003230


	//   ....[16]....
        /*0154*/ 	.word	0x00003250


	//   ....[17]....
        /*0158*/ 	.word	0x00003270


	//   ....[18]....
        /*015c*/ 	.word	0x00003290


	//   ....[19]....
        /*0160*/ 	.word	0x000032e0


	//   ....[20]....
        /*0164*/ 	.word	0x00003310


	//   ....[21]....
        /*0168*/ 	.word	0x00003350


	//   ....[22]....
        /*016c*/ 	.word	0x00003380


	//   ....[23]....
        /*0170*/ 	.word	0x000033c0


	//   ....[24]....
        /*0174*/ 	.word	0x000033f0


	//   ....[25]....
        /*0178*/ 	.word	0x00003430


	//   ....[26]....
        /*017c*/ 	.word	0x00003460


	//   ....[27]....
        /*0180*/ 	.word	0x00003480


	//   ....[28]....
        /*0184*/ 	.word	0x000034a0


	//   ....[29]....
        /*0188*/ 	.word	0x000034c0


	//   ....[30]....
        /*018c*/ 	.word	0x000034e0


	//   ....[31]....
        /*0190*/ 	.word	0x00003500


	//   ....[32]....
        /*0194*/ 	.word	0x00003510


	//   ....[33]....
        /*0198*/ 	.word	0x00003540


	//   ....[34]....
        /*019c*/ 	.word	0x000036c0


	//   ....[35]....
        /*01a0*/ 	.word	0x00003970


	//   ....[36]....
        /*01a4*/ 	.word	0x000039d0


	//   ....[37]....
        /*01a8*/ 	.word	0x00003ae0


	//   ....[38]....
        /*01ac*/ 	.word	0x00003b10


	//   ....[39]....
        /*01b0*/ 	.word	0x00003b30


	//   ....[40]....
        /*01b4*/ 	.word	0x00003b60


	//   ....[41]....
        /*01b8*/ 	.word	0x00003b80


	//   ....[42]....
        /*01bc*/ 	.word	0x00003bb0


	//   ....[43]....
        /*01c0*/ 	.word	0x00003c00


	//   ....[44]....
        /*01c4*/ 	.word	0x00003c50


	//   ....[45]....
        /*01c8*/ 	.word	0x00004080


	//   ....[46]....
        /*01cc*/ 	.word	0x00004480


	//   ....[47]....
        /*01d0*/ 	.word	0x000047b0


	//   ....[48]....
        /*01d4*/ 	.word	0x00004800


	//   ....[49]....
        /*01d8*/ 	.word	0x00004850


	//   ....[50]....
        /*01dc*/ 	.word	0x00004880


	//   ....[51]....
        /*01e0*/ 	.word	0x000048a0


	//   ....[52]....
        /*01e4*/ 	.word	0x00004970


	//   ....[53]....
        /*01e8*/ 	.word	0x000049b0


	//   ....[54]....
        /*01ec*/ 	.word	0x00004a00


	//   ....[55]....
        /*01f0*/ 	.word	0x00004a30


	//   ....[56]....
        /*01f4*/ 	.word	0x00004a50


	//----- nvinfo : EIATTR_VRC_CTA_INIT_COUNT
	.align		4
.L_2889:
        /*01f8*/ 	.byte	0x02, 0x4a
	.zero		1
	.zero		1


	//----- nvinfo : EIATTR_EXIT_INSTR_OFFSETS
	.align		4
        /*01fc*/ 	.byte	0x04, 0x1c
        /*01fe*/ 	.short	(.L_2891 - .L_2890)


	//   ....[0]....
.L_2890:
        /*0200*/ 	.word	0x00004af0


	//   ....[1]....
        /*0204*/ 	.word	0x00004f90


	//----- nvinfo : EIATTR_MAX_THREADS
	.align		4
.L_2891:
        /*0208*/ 	.byte	0x04, 0x05
        /*020a*/ 	.short	(.L_2893 - .L_2892)
.L_2892:
        /*020c*/ 	.word	0x00000020
        /*0210*/ 	.word	0x00000001
        /*0214*/ 	.word	0x00000001


	//----- nvinfo : EIATTR_CRS_STACK_SIZE
	.align		4
.L_2893:
        /*0218*/ 	.byte	0x04, 0x1e
        /*021a*/ 	.short	(.L_2895 - .L_2894)
.L_2894:
        /*021c*/ 	.word	0x00000000


	//----- nvinfo : EIATTR_CBANK_PARAM_SIZE
	.align		4
.L_2895:
        /*0220*/ 	.byte	0x03, 0x19
        /*0222*/ 	.short	0x01f0


	//----- nvinfo : EIATTR_PARAM_CBANK
	.align		4
        /*0224*/ 	.byte	0x04, 0x0a
        /*0226*/ 	.short	(.L_2897 - .L_2896)
	.align		4
.L_2896:
        /*0228*/ 	.word	index@(.nv.constant0._Z25selective_scan_bwd_kernelI32Selective_Scan_bwd_kernel_traitsILi32ELi8ELb0ELb0ELb0ELb0ELb1EN3c108BFloat16EfEEv12SSMParamsBwd)
        /*022c*/ 	.short	0x0380
        /*022e*/ 	.short	0x01f0


	//----- nvinfo : EIATTR_SW_WAR
	.align		4
.L_2897:
        /*0230*/ 	.byte	0x04, 0x36
        /*0232*/ 	.short	(.L_2899 - .L_2898)
.L_2898:
        /*0234*/ 	.word	0x00000008
.L_2899:


//--------------------- .nv.info._Z25selective_scan_bwd_kernelI32Selective_Scan_bwd_kernel_traitsILi32ELi8ELb0ELb0ELb0ELb1ELb0EN3c108BFloat16EfEEv12SSMParamsBwd --------------------------
	.section	.nv.info._Z25selective_scan_bwd_kernelI32Selective_Scan_bwd_kernel_traitsILi32ELi8ELb0ELb0ELb0ELb1ELb0EN3c108BFloat16EfEEv12SSMParamsBwd,"",@"SHT_CUDA_INFO"
	.sectionflags	@""
	.align	4


	//----- nvinfo : EIATTR_CUDA_API_VERSION
	.align		4
        /*0000*/ 	.byte	0x04, 0x37
        /*0002*/ 	.short	(.L_2901 - .L_2900)
.L_2900:
        /*0004*/ 	.word	0x00000082


	//----- nvinfo : EIATTR_KPARAM_INFO
	.align		4
.L_2901:
        /*0008*/ 	.byte	0x04, 0x17
        /*000a*/ 	.short	(.L_2903 - .L_2902)
.L_2902:
        /*000c*/ 	.word	0x00000000
        /*0010*/ 	.short	0x0000
        /*0012*/ 	.short	0x0000
        /*0014*/ 	.byte	0x00, 0xf0, 0xc1, 0x07


	//----- nvinfo : EIATTR_SPARSE_MMA_MASK
	.align		4
.L_2903:
        /*0018*/ 	.byte	0x03, 0x50
        /*001a*/ 	.short	0x0000


	//----- nvinfo : EIATTR_MAXREG_COUNT
	.align		4
        /*001c*/ 	.byte	0x03, 0x1b
        /*001e*/ 	.short	0x00ff


	//----- nvinfo : EIATTR_NUM_BARRIERS
	.align		4
        /*0020*/ 	.byte	0x02, 0x4c
        /*0022*/ 	.byte	0x01
	.zero		1


	//----- nvinfo : EIATTR_MERCURY_ISA_VERSION
	.align		4
        /*0024*/ 	.byte	0x03, 0x5f
        /*0026*/ 	.short	0x0101


	//----- nvinfo : EIATTR_COOP_GROUP_MASK_REGIDS
	.align		4
        /*0028*/ 	.byte	0x04, 0x29
        /*002a*/ 	.short	(.L_2905 - .L_2904)


	//   ....[0]....
.L_2904:
        /*002c*/ 	.word	0xffffffff


	//   ....[1]....
        /*0030*/ 	.word	0xffffffff


	//   ....[2]....
        /*0034*/ 	.word	0xffffffff


	//   ....[3]....
        /*0038*/ 	.word	0xffffffff


	//   ....[4]....
        /*003c*/ 	.word	0xffffffff


	//   ....[5]....
        /*0040*/ 	.word	0xffffffff


	//   ....[6]....
        /*0044*/ 	.word	0xffffffff


	//   ....[7]....
        /*0048*/ 	.word	0xffffffff


	//   ....[8]....
        /*004c*/ 	.word	0xffffffff


	//   ....[9]....
        /*0050*/ 	.word	0xffffffff


	//   ....[10]....
        /*0054*/ 	.word	0xffffffff


	//   ....[11]....
        /*0058*/ 	.word	0xffffffff


	//   ....[12]....
        /*005c*/ 	.word	0xffffffff


	//   ....[13]....
        /*0060*/ 	.word	0xffffffff


	//   ....[14]....
        /*0064*/ 	.word	0xffffffff


	//   ....[15]....
        /*0068*/ 	.word	0xffffffff


	//   ....[16]....
        /*006c*/ 	.word	0xffffffff


	//   ....[17]....
        /*0070*/ 	.word	0xffffffff


	//   ....[18]....
        /*0074*/ 	.word	0xffffffff


	//   ....[19]....
        /*0078*/ 	.word	0xffffffff


	//   ....[20]....
        /*007c*/ 	.word	0xffffffff


	//   ....[21]....
        /*0080*/ 	.word	0xffffffff


	//   ....[22]....
        /*0084*/ 	.word	0xffffffff


	//   ....[23]....
        /*0088*/ 	.word	0xffffffff


	//   ....[24]....
        /*008c*/ 	.word	0xffffffff


	//   ....[25]....
        /*0090*/ 	.word	0xffffffff


	//   ....[26]....
        /*0094*/ 	.word	0xffffffff


	//   ....[27]....
        /*0098*/ 	.word	0xffffffff


	//   ....[28]....
        /*009c*/ 	.word	0xffffffff


	//   ....[29]....
        /*00a0*/ 	.word	0xffffffff


	//   ....[30]....
        /*00a4*/ 	.word	0xffffffff


	//   ....[31]....
        /*00a8*/ 	.word	0xffffffff


	//   ....[32]....
        /*00ac*/ 	.word	0xffffffff


	//   ....[33]....
        /*00b0*/ 	.word	0xffffffff


	//   ....[34]....
        /*00b4*/ 	.word	0xffffffff


	//   ....[35]....
        /*00b8*/ 	.word	0xffffffff


	//   ....[36]....
        /*00bc*/ 	.word	0xffffffff


	//   ....[37]....
        /*00c0*/ 	.word	0xffffffff


	//   ....[38]....
        /*00c4*/ 	.word	0xffffffff


	//   ....[39]....
        /*00c8*/ 	.word	0xffffffff


	//   ....[40]....
        /*00cc*/ 	.word	0xffffffff


	//   ....[41]....
        /*00d0*/ 	.word	0xffffffff


	//   ....[42]....
        /*00d4*/ 	.word	0xffffffff


	//   ....[43]....
        /*00d8*/ 	.word	0xffffffff


	//   ....[44]....
        /*00dc*/ 	.word	0xffffffff


	//   ....[45]....
        /*00e0*/ 	.word	0xffffffff


	//   ....[46]....
        /*00e4*/ 	.word	0xffffffff


	//   ....[47]....
        /*00e8*/ 	.word	0xffffffff


	//   ....[48]....
        /*00ec*/ 	.word	0xffffffff


	//   ....[49]....
        /*00f0*/ 	.word	0xffffffff


	//   ....[50]....
        /*00f4*/ 	.word	0xffffffff


	//   ....[51]....
        /*00f8*/ 	.word	0xffffffff


	//   ....[52]....
        /*00fc*/ 	.word	0xffffffff


	//   ....[53]....
        /*0100*/ 	.word	0xffffffff


	//----- nvinfo : EIATTR_COOP_GROUP_INSTR_OFFSETS
	.align		4
.L_2905:
        /*0104*/ 	.byte	0x04, 0x28
        /*0106*/ 	.short	(.L_2907 - .L_2906)


	//   ....[0]....
.L_2906:
        /*0108*/ 	.word	0x00000c00


	//   ....[1]....
        /*010c*/ 	.word	0x00000e10


	//   ....[2]....
        /*0110*/ 	.word	0x000010e0


	//   ....[3]....
        /*0114*/ 	.word	0x00002c80


	//   ....[4]....
        /*0118*/ 	.word	0x00002cb0


	//   ....[5]....
        /*011c*/ 	.word	0x00002d00


	//   ....[6]....
        /*0120*/ 	.word	0x00002d40


	//   ....[7]....
        /*0124*/ 	.word	0x00002d80


	//   ....[8]....
        /*0128*/ 	.word	0x00002d90


	//   ....[9]....
        /*012c*/ 	.word	0x00002dc0


	//   ....[10]....
        /*0130*/ 	.word	0x00002df0


	//   ....[11]....
        /*0134*/ 	.word	0x00002e20


	//   ....[12]....
        /*0138*/ 	.word	0x00002e50


	//   ....[13]....
        /*013c*/ 	.word	0x00002eb0


	//   ....[14]....
        /*0140*/ 	.word	0x00002ed0


	//   ....[15]....
        /*0144*/ 	.word	0x00002ee0


	//   ....[16]....
        /*0148*/ 	.word	0x00002f20


	//   ....[17]....
        /*014c*/ 	.word	0x00002f90


	//   ....[18]....
        /*0150*/ 	.word	0x00002fb0


	//   ....[19]....
        /*0154*/ 	.word	0x00002fc0


	//   ....[20]....
        /*0158*/ 	.word	0x00003000


	//   ....[21]....
        /*015c*/ 	.word	0x00003050


	//   ....[22]....
        /*0160*/ 	.word	0x00003070


	//   ....[23]....
        /*0164*/ 	.word	0x00003080


	//   ....[24]....
        /*0168*/ 	.word	0x00003090


	//   ....[25]....
        /*016c*/ 	.word	0x000030b0


	//   ....[26]....
        /*0170*/ 	.word	0x000030e0


	//   ....[27]....
        /*0174*/ 	.word	0x00003100


	//   ....[28]....
        /*0178*/ 	.word	0x00003140


	//   ....[29]....
        /*017c*/ 	.word	0x00003150


	//   ....[30]....
        /*0180*/ 	.word	0x00003260


	//   ....[31]....
        /*0184*/ 	.word	0x000035a0


	//   ....[32]....
        /*0188*/ 	.word	0x000035e0


	//   ....[33]....
        /*018c*/ 	.word	0x00003720


	//   ....[34]....
        /*0190*/ 	.word	0x00003740


	//   ....[35]....
        /*0194*/ 	.word	0x00003770


	//   ....[36]....
        /*0198*/ 	.word	0x00003790


	//   ....[37]....
        /*019c*/ 	.word	0x000037c0


	//   ....[38]....
        /*01a0*/ 	.word	0x000037e0


	//   ....[39]....
        /*01a4*/ 	.word	0x00003810


	//   ....[40]....
        /*01a8*/ 	.word	0x00003850


	//   ....[41]....
        /*01ac*/ 	.word	0x00003da0


	//   ....[42]....
        /*01b0*/ 	.word	0x000040b0


	//   ....[43]....
        /*01b4*/ 	.word	0x00004670


	//   ....[44]....
        /*01b8*/ 	.word	0x00004a70


	//   ....[45]....
        /*01bc*/ 	.word	0x00004ac0


	//   ....[46]....
        /*01c0*/ 	.word	0x00004b10


	//   ....[47]....
        /*01c4*/ 	.word	0x00004b40


	//   ....[48]....
        /*01c8*/ 	.word	0x00004b60


	//   ....[49]....
        /*01cc*/ 	.word	0x00004c30


	//   ....[50]....
        /*01d0*/ 	.word	0x00004c70


	//   ....[51]....
        /*01d4*/ 	.word	0x00004cc0


	//   ....[52]....
        /*01d8*/ 	.word	0x00004cf0


	//   ....[53]....
        /*01dc*/ 	.word	0x00004d10


	//----- nvinfo : EIATTR_VRC_CTA_INIT_COUNT
	.align		4
.L_2907:
        /*01e0*/ 	.byte	0x02, 0x4a
	.zero		1
	.zero		1


	//----- nvinfo : EIATTR_EXIT_INSTR_OFFSETS
	.align		4
        /*01e4*/ 	.byte	0x04, 0x1c
        /*01e6*/ 	.short	(.L_2909 - .L_2908)


	//   ....[0]....
.L_2908:
        /*01e8*/ 	.word	0x00004db0


	//   ....[1]....
        /*01ec*/ 	.word	0x00005240


	//----- nvinfo : EIATTR_MAX_THREADS
	.align		4
.L_2909:
        /*01f0*/ 	.byte	0x04, 0x05
        /*01f2*/ 	.short	(.L_2911 - .L_2910)
.L_2910:
        /*01f4*/ 	.word	0x00000020
        /*01f8*/ 	.word	0x00000001
        /*01fc*/ 	.word	0x00000001


	//----- nvinfo : EIATTR_CRS_STACK_SIZE
	.align		4
.L_2911:
        /*0200*/ 	.byte	0x04, 0x1e
        /*0202*/ 	.short	(.L_2913 - .L_2912)
.L_2912:
        /*0204*/ 	.word	0x00000000


	//----- nvinfo : EIATTR_CBANK_PARAM_SIZE
	.align		4
.L_2913:
        /*0208*/ 	.byte	0x03, 0x19
        /*020a*/ 	.short	0x01f0


	//----- nvinfo : EIATTR_PARAM_CBANK
	.align		4
        /*020c*/ 	.byte	0x04, 0x0a
        /*020e*/ 	.short	(.L_2915 - .L_2914)
	.align		4
.L_2914:
        /*0210*/ 	.word	index@(.nv.constant0._Z25selective_scan_bwd_kernelI32Selective_Scan_bwd_kernel_traitsILi32ELi8ELb0ELb0ELb0ELb1ELb0EN3c108BFloat16EfEEv12SSMParamsBwd)
        /*0214*/ 	.short	0x0380
        /*0216*/ 	.short	0x01f0


	//----- nvinfo : EIATTR_SW_WAR
	.align		4
.L_2915:
        /*0218*/ 	.byte	0x04, 0x36
        /*021a*/ 	.short	(.L_2917 - .L_2916)
.L_2916:
        /*021c*/ 	.word	0x00000008
.L_2917:


//--------------------- .nv.info._Z25selective_scan_bwd_kernelI32Selective_Scan_bwd_kernel_traitsILi32ELi8ELb0ELb0ELb0ELb1ELb1EN3c108BFloat16EfEEv12SSMParamsBwd --------------------------
	.section	.nv.info._Z25selective_scan_bwd_kernelI32Selective_Scan_bwd_kernel_traitsILi32ELi8ELb0ELb0ELb0ELb1ELb1EN3c108BFloat16EfEEv12SSMParamsBwd,"",@"SHT_CUDA_INFO"
	.sectionflags	@""
	.align	4


	//----- nvinfo : EIATTR_CUDA_API_VERSION
	.align		4
        /*0000*/ 	.byte	0x04, 0x37
        /*0002*/ 	.short	(.L_2919 - .L_2918)
.L_2918:
        /*0004*/ 	.word	0x00000082


	//----- nvinfo : EIATTR_KPARAM_INFO
	.align		4
.L_2919:
        /*0008*/ 	.byte	0x04, 0x17
        /*000a*/ 	.short	(.L_2921 - .L_2920)
.L_2920:
        /*000c*/ 	.word	0x00000000
        /*0010*/ 	.short	0x0000
        /*0012*/ 	.short	0x0000
        /*0014*/ 	.byte	0x00, 0xf0, 0xc1, 0x07


	//----- nvinfo : EIATTR_SPARSE_MMA_MASK
	.align		4
.L_2921:
        /*0018*/ 	.byte	0x03, 0x50
        /*001a*/ 	.short	0x0000


	//----- nvinfo : EIATTR_MAXREG_COUNT
	.align		4
        /*001c*/ 	.byte	0x03, 0x1b
        /*001e*/ 	.short	0x00ff


	//----- nvinfo : EIATTR_NUM_BARRIERS
	.align		4
        /*0020*/ 	.byte	0x02, 0x4c
        /*0022*/ 	.byte	0x01
	.zero		1


	//----- nvinfo : EIATTR_MERCURY_ISA_VERSION
	.align		4
        /*0024*/ 	.byte	0x03, 0x5f
        /*0026*/ 	.short	0x0101


	//----- nvinfo : EIATTR_COOP_GROUP_MASK_REGIDS
	.align		4
        /*0028*/ 	.byte	0x04, 0x29
        /*002a*/ 	.short	(.L_2923 - .L_2922)


	//   ....[0]....
.L_2922:
        /*002c*/ 	.word	0xffffffff


	//   ....[1]....
        /*0030*/ 	.word	0xffffffff


	//   ....[2]....
        /*0034*/ 	.word	0xffffffff


	//   ....[3]....
        /*0038*/ 	.word	0xffffffff


	//   ....[4]....
        /*003c*/ 	.word	0xffffffff


	//   ....[5]....
        /*0040*/ 	.word	0xffffffff


	//   ....[6]....
        /*0044*/ 	.word	0xffffffff


	//   ....[7]....
        /*0048*/ 	.word	0xffffffff


	//   ....[8]....
        /*004c*/ 	.word	0xffffffff


	//   ....[9]....
        /*0050*/ 	.word	0xffffffff


	//   ....[10]....
        /*0054*/ 	.word	0xffffffff


	//   ....[11]....
        /*0058*/ 	.word	0xffffffff


	//   ....[12]....
        /*005c*/ 	.word	0xffffffff


	//   ....[13]....
        /*0060*/ 	.word	0xffffffff


	//   ....[14]....
        /*0064*/ 	.word	0xffffffff


	//   ....[15]....
        /*0068*/ 	.word	0xffffffff


	//   ....[16]....
        /*006c*/ 	.word	0xffffffff


	//   ....[17]....
        /*0070*/ 	.word	0xffffffff


	//   ....[18]....
        /*0074*/ 	.word	0xffffffff


	//   ....[19]....
        /*0078*/ 	.word	0xffffffff


	//   ....[20]....
        /*007c*/ 	.word	0xffffffff


	//   ....[21]....
        /*0080*/ 	.word	0xffffffff


	//   ....[22]....
        /*0084*/ 	.word	0xffffffff


	//   ....[23]....
        /*0088*/ 	.word	0xffffffff


	//   ....[24]....
        /*008c*/ 	.word	0xffffffff


	//   ....[25]....
        /*0090*/ 	.word	0xffffffff


	//   ....[26]....
        /*0094*/ 	.word	0xffffffff


	//   ....[27]....
        /*0098*/ 	.word	0xffffffff


	//   ....[28]....
        /*009c*/ 	.word	0xffffffff


	//   ....[29]....
        /*00a0*/ 	.word	0xffffffff


	//   ....[30]....
        /*00a4*/ 	.word	0xffffffff


	//   ....[31]....
        /*00a8*/ 	.word	0xffffffff


	//   ....[32]....
        /*00ac*/ 	.word	0xffffffff


	//   ....[33]....
        /*00b0*/ 	.word	0xffffffff


	//   ....[34]....
        /*00b4*/ 	.word	0xffffffff


	//   ....[35]....
        /*00b8*/ 	.word	0xffffffff


	//   ....[36]....
        /*00bc*/ 	.word	0xffffffff


	//   ....[37]....
        /*00c0*/ 	.word	0xffffffff


	//   ....[38]....
        /*00c4*/ 	.word	0xffffffff


	//   ....[39]....
        /*00c8*/ 	.word	0xffffffff


	//   ....[40]....
        /*00cc*/ 	.word	0xffffffff


	//   ....[41]....
        /*00d0*/ 	.word	0xffffffff


	//   ....[42]....
        /*00d4*/ 	.word	0xffffffff


	//   ....[43]....
        /*00d8*/ 	.word	0xffffffff


	//   ....[44]....
        /*00dc*/ 	.word	0xffffffff


	//   ....[45]....
        /*00e0*/ 	.word	0xffffffff


	//   ....[46]....
        /*00e4*/ 	.word	0xffffffff


	//   ....[47]....
        /*00e8*/ 	.word	0xffffffff


	//   ....[48]....
        /*00ec*/ 	.word	0xffffffff


	//   ....[49]....
        /*00f0*/ 	.word	0xffffffff


	//   ....[50]....
        /*00f4*/ 	.word	0xffffffff


	//   ....[51]....
        /*00f8*/ 	.word	0xffffffff


	//   ....[52]....
        /*00fc*/ 	.word	0xffffffff


	//   ....[53]....
        /*0100*/ 	.word	0xffffffff


	//   ....[54]....
        /*0104*/ 	.word	0xffffffff


	//   ....[55]....
        /*0108*/ 	.word	0xffffffff


	//   ....[56]....
        /*010c*/ 	.word	0xffffffff


	//   ....[57]....
        /*0110*/ 	.word	0xffffffff


	//----- nvinfo : EIATTR_COOP_GROUP_INSTR_OFFSETS
	.align		4
.L_2923:
        /*0114*/ 	.byte	0x04, 0x28
        /*0116*/ 	.short	(.L_2925 - .L_2924)


	//   ....[0]....
.L_2924:
        /*0118*/ 	.word	0x00000c30


	//   ....[1]....
        /*011c*/ 	.word	0x00000e80


	//   ....[2]....
        /*0120*/ 	.word	0x00001150


	//   ....[3]....
        /*0124*/ 	.word	0x000026e0


	//   ....[4]....
        /*0128*/ 	.word	0x00002ae0


	//   ....[5]....
        /*012c*/ 	.word	0x000030d0


	//   ....[6]....
        /*0130*/ 	.word	0x00003650


	//   ....[7]....
        /*0134*/ 	.word	0x000041d0


	//   ....[8]....
        /*0138*/ 	.word	0x00004200


	//   ....[9]....
        /*013c*/ 	.word	0x00004250


	//   ....[10]....
        /*0140*/ 	.word	0x00004270


	//   ....[11]....
        /*0144*/ 	.word	0x000042c0


	//   ....[12]....
        /*0148*/ 	.word	0x000042d0


	//   ....[13]....
        /*014c*/ 	.word	0x00004320


	//   ....[14]....
        /*0150*/ 	.word	0x00004330


	//   ....[15]....
        /*0154*/ 	.word	0x00004360


	//   ....[16]....
        /*0158*/ 	.word	0x00004390


	//   ....[17]....
        /*015c*/ 	.word	0x000043e0


	//   ....[18]....
        /*0160*/ 	.word	0x00004400


	//   ....[19]....
        /*0164*/ 	.word	0x00004420


	//   ....[20]....
        /*0168*/ 	.word	0x00004460


	//   ....[21]....
        /*016c*/ 	.word	0x000044c0


	//   ....[22]....
        /*0170*/ 	.word	0x000044e0


	//   ....[23]....
        /*0174*/ 	.word	0x00004510


	//   ....[24]....
        /*0178*/ 	.word	0x00004540


	//   ....[25]....
        /*017c*/ 	.word	0x00004580


	//   ....[26]....
        /*0180*/ 	.word	0x000045b0


	//   ....[27]....
        /*0184*/ 	.word	0x000045c0


	//   ....[28]....
        /*0188*/ 	.word	0x000045e0


	//   ....[29]....
        /*018c*/ 	.word	0x00004600


	//   ....[30]....
        /*0190*/ 	.word	0x00004620


	//   ....[31]....
        /*0194*/ 	.word	0x00004630


	//   ....[32]....
        /*0198*/ 	.word	0x00004670


	//   ....[33]....
        /*019c*/ 	.word	0x00004690


	//   ....[34]....
        /*01a0*/ 	.word	0x00004790


	//   ....[35]....
        /*01a4*/ 	.word	0x00004aa0


	//   ....[36]....
        /*01a8*/ 	.word	0x00004ae0


	//   ....[37]....
        /*01ac*/ 	.word	0x00004c20


	//   ....[38]....
        /*01b0*/ 	.word	0x00004c40


	//   ....[39]....
        /*01b4*/ 	.word	0x00004c70


	//   ....[40]....
        /*01b8*/ 	.word	0x00004c90


	//   ....[41]....
        /*01bc*/ 	.word	0x00004cc0


	//   ....[42]....
        /*01c0*/ 	.word	0x00004ce0


	//   ....[43]....
        /*01c4*/ 	.word	0x00004d40


	//   ....[44]....
        /*01c8*/ 	.word	0x00004d80


	//   ....[45]....
        /*01cc*/ 	.word	0x00005310


	//   ....[46]....
        /*01d0*/ 	.word	0x000056e0


	//   ....[47]....
        /*01d4*/ 	.word	0x00005c70


	//   ....[48]....
        /*01d8*/ 	.word	0x00005fa0


	//   ....[49]....
        /*01dc*/ 	.word	0x00005ff0


	//   ....[50]....
        /*01e0*/ 	.word	0x00006040


	//   ....[51]....
        /*01e4*/ 	.word	0x00006070


	//   ....[52]....
        /*01e8*/ 	.word	0x00006090


	//   ....[53]....
        /*01ec*/ 	.word	0x00006160


	//   ....[54]....
        /*01f0*/ 	.word	0x000061a0


	//   ....[55]....
        /*01f4*/ 	.word	0x000061f0


	//   ....[56]....
        /*01f8*/ 	.word	0x00006220


	//   ....[57]....
        /*01fc*/ 	.word	0x00006240


	//----- nvinfo : EIATTR_VRC_CTA_INIT_COUNT
	.align		4
.L_2925:
        /*0200*/ 	.byte	0x02, 0x4a
	.zero		1
	.zero		1


	//----- nvinfo : EIATTR_EXIT_INSTR_OFFSETS
	.align		4
        /*0204*/ 	.byte	0x04, 0x1c
        /*0206*/ 	.short	(.L_2927 - .L_2926)


	//   ....[0]....
.L_2926:
        /*0208*/ 	.word	0x000062e0


	//   ....[1]....
        /*020c*/ 	.word	0x00006780


	//----- nvinfo : EIATTR_MAX_THREADS
	.align		4
.L_2927:
        /*0210*/ 	.byte	0x04, 0x05
        /*0212*/ 	.short	(.L_2929 - .L_2928)
.L_2928:
        /*0214*/ 	.word	0x00000020
        /*0218*/ 	.word	0x00000001
        /*021c*/ 	.word	0x00000001


	//----- nvinfo : EIATTR_CRS_STACK_SIZE
	.align		4
.L_2929:
        /*0220*/ 	.byte	0x04, 0x1e
        /*0222*/ 	.short	(.L_2931 - .L_2930)
.L_2930:
        /*0224*/ 	.word	0x00000000


	//----- nvinfo : EIATTR_CBANK_PARAM_SIZE
	.align		4
.L_2931:
        /*0228*/ 	.byte	0x03, 0x19
        /*022a*/ 	.short	0x01f0


	//----- nvinfo : EIATTR_PARAM_CBANK
	.align		4
        /*022c*/ 	.byte	0x04, 0x0a
        /*022e*/ 	.short	(.L_2933 - .L_2932)
	.align		4
.L_2932:
        /*0230*/ 	.word	index@(.nv.constant0._Z25selective_scan_bwd_kernelI32Selective_Scan_bwd_kernel_traitsILi32ELi8ELb0ELb0ELb0ELb1ELb1EN3c108BFloat16EfEEv12SSMParamsBwd)
        /*0234*/ 	.short	0x0380
        /*0236*/ 	.short	0x01f0


	//----- nvinfo : EIATTR_SW_WAR
	.align		4
.L_2933:
        /*0238*/ 	.byte	0x04, 0x36
        /*023a*/ 	.short	(.L_2935 - .L_2934)
.L_2934:
        /*023c*/ 	.word	0x00000008
.L_2935:


//--------------------- .nv.info._Z25selective_scan_bwd_kernelI32Selective_Scan_bwd_kernel_traitsILi32ELi8ELb0ELb0ELb1ELb0ELb0EN3c108BFloat16EfEEv12SSMParamsBwd --------------------------
	.section	.nv.info._Z25selective_scan_bwd_kernelI32Selective_Scan_bwd_kernel_traitsILi32ELi8ELb0ELb0ELb1ELb0ELb0EN3c108BFloat16EfEEv12SSMParamsBwd,"",@"SHT_CUDA_INFO"
	.sectionflags	@""
	.align	4


	//----- nvinfo : EIATTR_CUDA_API_VERSION
	.align		4
        /*0000*/ 	.byte	0x04, 0x37
        /*0002*/ 	.short	(.L_2937 - .L_2936)
.L_2936:
        /*0004*/ 	.word	0x00000082


	//----- nvinfo : EIATTR_KPARAM_INFO
	.align		4
.L_2937:
        /*0008*/ 	.byte	0x04, 0x17
        /*000a*/ 	.short	(.L_2939 - .L_2938)
.L_2938:
        /*000c*/ 	.word	0x00000000
        /*0010*/ 	.short	0x0000
        /*0012*/ 	.short	0x0000
        /*0014*/ 	.byte	0x00, 0xf0, 0xc1, 0x07


	//----- nvinfo : EIATTR_SPARSE_MMA_MASK
	.align		4
.L_2939:
        /*0018*/ 	.byte	0x03, 0x50
        /*001a*/ 	.short	0x0000


	//----- nvinfo : EIATTR_MAXREG_COUNT
	.align		4
        /*001c*/ 	.byte	0x03, 0x1b
        /*001e*/ 	.short	0x00ff


	//----- nvinfo : EIATTR_NUM_BARRIERS
	.align		4
        /*0020*/ 	.byte	0x02, 0x4c
        /*0022*/ 	.byte	0x01
	.zero		1


	//----- nvinfo : EIATTR_MERCURY_ISA_VERSION
	.align		4
        /*0024*/ 	.byte	0x03, 0x5f
        /*0026*/ 	.short	0x0101


	//----- nvinfo : EIATTR_COOP_GROUP_MASK_REGIDS
	.align		4
        /*0028*/ 	.byte	0x04, 0x29
        /*002a*/ 	.short	(.L_2941 - .L_2940)


	//   ....[0]....
.L_2940:
        /*002c*/ 	.word	0xffffffff


	//   ....[1]....
        /*0030*/ 	.word	0xffffffff


	//   ....[2]....
        /*0034*/ 	.word	0xffffffff


	//   ....[3]....
        /*0038*/ 	.word	0xffffffff


	//   ....[4]....
        /*003c*/ 	.word	0xffffffff


	//   ....[5]....
        /*0040*/ 	.word	0xffffffff


	//   ....[6]....
        /*0044*/ 	.word	0xffffffff


	//   ....[7]....
        /*0048*/ 	.word	0xffffffff


	//   ....[8]....
        /*004c*/ 	.word	0xffffffff


	//   ....[9]....
        /*0050*/ 	.word	0xffffffff


	//   ....[10]....
        /*0054*/ 	.word	0xffffffff


	//   ....[11]....
        /*0058*/ 	.word	0xffffffff


	//   ....[12]....
        /*005c*/ 	.word	0xffffffff


	//   ....[13]....
        /*0060*/ 	.word	0xffffffff


	//   ....[14]....
        /*0064*/ 	.word	0xffffffff


	//   ....[15]....
        /*0068*/ 	.word	0xffffffff


	//   ....[16]....
        /*006c*/ 	.word	0xffffffff


	//   ....[17]....
        /*0070*/ 	.word	0xffffffff


	//   ....[18]....
        /*0074*/ 	.word	0xffffffff


	//   ....[19]....
        /*0078*/ 	.word	0xffffffff


	//   ....[20]....
        /*007c*/ 	.word	0xffffffff


	//   ....[21]....
        /*0080*/ 	.word	0xffffffff


	//   ....[22]....
        /*0084*/ 	.word	0xffffffff


	//   ....[23]....
        /*0088*/ 	.word	0xffffffff


	//   ....[24]....
        /*008c*/ 	.word	0xffffffff


	//   ....[25]....
        /*0090*/ 	.word	0xffffffff


	//   ....[26]....
        /*0094*/ 	.word	0xffffffff


	//   ....[27]....
        /*0098*/ 	.word	0xffffffff


	//   ....[28]....
        /*009c*/ 	.word	0xffffffff


	//   ....[29]....
        /*00a0*/ 	.word	0xffffffff


	//   ....[30]....
        /*00a4*/ 	.word	0xffffffff


	//   ....[31]....
        /*00a8*/ 	.word	0xffffffff


	//   ....[32]....
        /*00ac*/ 	.word	0xffffffff


	//   ....[33]....
        /*00b0*/ 	.word	0xffffffff


	//   ....[34]....
        /*00b4*/ 	.word	0xffffffff


	//   ....[35]....
        /*00b8*/ 	.word	0xffffffff


	//   ....[36]....
        /*00bc*/ 	.word	0xffffffff


	//   ....[37]....
        /*00c0*/ 	.word	0xffffffff


	//   ....[38]....
        /*00c4*/ 	.word	0xffffffff


	//   ....[39]....
        /*00c8*/ 	.word	0xffffffff


	//   ....[40]....
        /*00cc*/ 	.word	0xffffffff


	//   ....[41]....
        /*00d0*/ 	.word	0xffffffff


	//   ....[42]....
        /*00d4*/ 	.word	0xffffffff


	//   ....[43]....
        /*00d8*/ 	.word	0xffffffff


	//   ....[44]....
        /*00dc*/ 	.word	0xffffffff


	//   ....[45]....
        /*00e0*/ 	.word	0xffffffff


	//   ....[46]....
        /*00e4*/ 	.word	0xffffffff


	//   ....[47]....
        /*00e8*/ 	.word	0xffffffff


	//   ....[48]....
        /*00ec*/ 	.word	0xffffffff


	//   ....[49]....
        /*00f0*/ 	.word	0xffffffff


	//   ....[50]....
        /*00f4*/ 	.word	0xffffffff


	//   ....[51]....
        /*00f8*/ 	.word	0xffffffff


	//   ....[52]....
        /*00fc*/ 	.word	0xffffffff


	//   ....[53]....
        /*0100*/ 	.word	0xffffffff


	//----- nvinfo : EIATTR_COOP_GROUP_INSTR_OFFSETS
	.align		4
.L_2941:
        /*0104*/ 	.byte	0x04, 0x28
        /*0106*/ 	.short	(.L_2943 - .L_2942)


	//   ....[0]....
.L_2942:
        /*0108*/ 	.word	0x00001090


	//   ....[1]....
        /*010c*/ 	.word	0x000012a0


	//   ....[2]....
        /*0110*/ 	.word	0x00001560


	//   ....[3]....
        /*0114*/ 	.word	0x00001e70


	//   ....[4]....
        /*0118*/ 	.word	0x000024c0


	//   ....[5]....
        /*011c*/ 	.word	0x00002500


	//   ....[6]....
        /*0120*/ 	.word	0x00002520


	//   ....[7]....
        /*0124*/ 	.word	0x00002540


	//   ....[8]....
        /*0128*/ 	.word	0x000025a0


	//   ....[9]....
        /*012c*/ 	.word	0x000025c0


	//   ....[10]....
        /*0130*/ 	.word	0x000025f0


	//   ....[11]....
        /*0134*/ 	.word	0x00002600


	//   ....[12]....
        /*0138*/ 	.word	0x00002650


	//   ....[13]....
        /*013c*/ 	.word	0x00002680


	//   ....[14]....
        /*0140*/ 	.word	0x000026b0


	//   ....[15]....
        /*0144*/ 	.word	0x000026c0


	//   ....[16]....
        /*0148*/ 	.word	0x00002710


	//   ....[17]....
        /*014c*/ 	.word	0x00002740


	//   ....[18]....
        /*0150*/ 	.word	0x00002760


	//   ....[19]....
        /*0154*/ 	.word	0x00002780


	//   ....[20]....
        /*0158*/ 	.word	0x00002800


	//   ....[21]....
        /*015c*/ 	.word	0x00002830


	//   ....[22]....
        /*0160*/ 	.word	0x00002850


	//   ....[23]....
        /*0164*/ 	.word	0x00002860


	//   ....[24]....
        /*0168*/ 	.word	0x000028d0


	//   ....[25]....
        /*016c*/ 	.word	0x000028f0


	//   ....[26]....
        /*0170*/ 	.word	0x00002910


	//   ....[27]....
        /*0174*/ 	.word	0x00002930


	//   ....[28]....
        /*0178*/ 	.word	0x00002940


	//   ....[29]....
        /*017c*/ 	.word	0x00002950


	//   ....[30]....
        /*0180*/ 	.word	0x00002960


	//   ....[31]....
        /*0184*/ 	.word	0x00002990


	//   ....[32]....
        /*0188*/ 	.word	0x00003250


	//   ....[33]....
        /*018c*/ 	.word	0x00003290


	//   ....[34]....
        /*0190*/ 	.word	0x000033e0


	//   ....[35]....
        /*0194*/ 	.word	0x00003400


	//   ....[36]....
        /*0198*/ 	.word	0x00003430


	//   ....[37]....
        /*019c*/ 	.word	0x00003450


	//   ....[38]....
        /*01a0*/ 	.word	0x00003480


	//   ....[39]....
        /*01a4*/ 	.word	0x000034a0


	//   ....[40]....
        /*01a8*/ 	.word	0x000034e0


	//   ....[41]....
        /*01ac*/ 	.word	0x00003520


	//   ....[42]....
        /*01b0*/ 	.word	0x000038f0


	//   ....[43]....
        /*01b4*/ 	.word	0x00003d20


	//   ....[44]....
        /*01b8*/ 	.word	0x000040a0


	//   ....[45]....
        /*01bc*/ 	.word	0x000040f0


	//   ....[46]....
        /*01c0*/ 	.word	0x00004140


	//   ....[47]....
        /*01c4*/ 	.word	0x00004170


	//   ....[48]....
        /*01c8*/ 	.word	0x00004190


	//   ....[49]....
        /*01cc*/ 	.word	0x00004260


	//   ....[50]....
        /*01d0*/ 	.word	0x000042a0


	//   ....[51]....
        /*01d4*/ 	.word	0x000042f0


	//   ....[52]....
        /*01d8*/ 	.word	0x00004320


	//   ....[53]....
        /*01dc*/ 	.word	0x00004340


	//----- nvinfo : EIATTR_VRC_CTA_INIT_COUNT
	.align		4
.L_2943:
        /*01e0*/ 	.byte	0x02, 0x4a
	.zero		1
	.zero		1


	//----- nvinfo : EIATTR_EXIT_INSTR_OFFSETS
	.align		4
        /*01e4*/ 	.byte	0x04, 0x1c
        /*01e6*/ 	.short	(.L_2945 - .L_2944)


	//   ....[0]....
.L_2944:
        /*01e8*/ 	.word	0x000043e0


	//   ....[1]....
        /*01ec*/ 	.word	0x00004600


	//----- nvinfo : EIATTR_MAX_THREADS
	.align		4
.L_2945:
        /*01f0*/ 	.byte	0x04, 0x05
        /*01f2*/ 	.short	(.L_2947 - .L_2946)
.L_2946:
        /*01f4*/ 	.word	0x00000020
        /*01f8*/ 	.word	0x00000001
        /*01fc*/ 	.word	0x00000001


	//----- nvinfo : EIATTR_CRS_STACK_SIZE
	.align		4
.L_2947:
        /*0200*/ 	.byte	0x04, 0x1e
        /*0202*/ 	.short	(.L_2949 - .L_2948)
.L_2948:
        /*0204*/ 	.word	0x00000000


	//----- nvinfo : EIATTR_CBANK_PARAM_SIZE
	.align		4
.L_2949:
        /*0208*/ 	.byte	0x03, 0x19
        /*020a*/ 	.short	0x01f0


	//----- nvinfo : EIATTR_PARAM_CBANK
	.align		4
        /*020c*/ 	.byte	0x04, 0x0a
        /*020e*/ 	.short	(.L_2951 - .L_2950)
	.align		4
.L_2950:
        /*0210*/ 	.word	index@(.nv.constant0._Z25selective_scan_bwd_kernelI32Selective_Scan_bwd_kernel_traitsILi32ELi8ELb0ELb0ELb1ELb0ELb0EN3c108BFloat16EfEEv12SSMParamsBwd)
        /*0214*/ 	.short	0x0380
        /*0216*/ 	.short	0x01f0


	//----- nvinfo : EIATTR_SW_WAR
	.align		4
.L_2951:
        /*0218*/ 	.byte	0x04, 0x36
        /*021a*/ 	.short	(.L_2953 - .L_2952)
.L_2952:
        /*021c*/ 	.word	0x00000008
.L_2953:


//--------------------- .nv.info._Z25selective_scan_bwd_kernelI32Selective_Scan_bwd_kernel_traitsILi32ELi8ELb0ELb0ELb1ELb0ELb1EN3c108BFloat16EfEEv12SSMParamsBwd --------------------------
	.section	.nv.info._Z25selective_scan_bwd_kernelI32Selective_Scan_bwd_kernel_traitsILi32ELi8ELb0ELb0ELb1ELb0ELb1EN3c108BFloat16EfEEv12SSMParamsBwd,"",@"SHT_CUDA_INFO"
	.sectionflags	@""
	.align	4


	//----- nvinfo : EIATTR_CUDA_API_VERSION
	.align		4
        /*0000*/ 	.byte	0x04, 0x37
        /*0002*/ 	.short	(.L_2955 - .L_2954)
.L_2954:
        /*0004*/ 	.word	0x00000082


	//----- nvinfo : EIATTR_KPARAM_INFO
	.align		4
.L_2955:
        /*0008*/ 	.byte	0x04, 0x17
        /*000a*/ 	.short	(.L_2957 - .L_2956)
.L_2956:
        /*000c*/ 	.word	0x00000000
        /*0010*/ 	.short	0x0000
        /*0012*/ 	.short	0x0000
        /*0014*/ 	.byte	0x00, 0xf0, 0xc1, 0x07


	//----- nvinfo : EIATTR_SPARSE_MMA_MASK
	.align		4
.L_2957:
        /*0018*/ 	.byte	0x03, 0x50
        /*001a*/ 	.short	0x0000


	//----- nvinfo : EIATTR_MAXREG_COUNT
	.align		4
        /*001c*/ 	.byte	0x03, 0x1b
        /*001e*/ 	.short	0x00ff


	//----- nvinfo : EIATTR_NUM_BARRIERS
	.align		4
        /*0020*/ 	.byte	0x02, 0x4c
        /*0022*/ 	.byte	0x01
	.zero		1


	//----- nvinfo : EIATTR_MERCURY_ISA_VERSION
	.align		4
        /*0024*/ 	.byte	0x03, 0x5f
        /*0026*/ 	.short	0x0101


	//----- nvinfo : EIATTR_COOP_GROUP_MASK_REGIDS
	.align		4
        /*0028*/ 	.byte	0x04, 0x29
        /*002a*/ 	.short	(.L_2959 - .L_2958)


	//   ....[0]....
.L_2958:
        /*002c*/ 	.word	0xffffffff


	//   ....[1]....
        /*0030*/ 	.word	0xffffffff


	//   ....[2]....
        /*0034*/ 	.word	0xffffffff


	//   ....[3]....
        /*0038*/ 	.word	0xffffffff


	//   ....[4]....
        /*003c*/ 	.word	0xffffffff


	//   ....[5]....
        /*0040*/ 	.word	0xffffffff


	//   ....[6]....
        /*0044*/ 	.word	0xffffffff


	//   ....[7]....
        /*0048*/ 	.word	0xffffffff


	//   ....[8]....
        /*004c*/ 	.word	0xffffffff


	//   ....[9]....
        /*0050*/ 	.word	0xffffffff


	//   ....[10]....
        /*0054*/ 	.word	0xffffffff


	//   ....[11]....
        /*0058*/ 	.word	0xffffffff


	//   ....[12]....
        /*005c*/ 	.word	0xffffffff


	//   ....[13]....
        /*0060*/ 	.word	0xffffffff


	//   ....[14]....
        /*0064*/ 	.word	0xffffffff


	//   ....[15]....
        /*0068*/ 	.word	0xffffffff


	//   ....[16]....
        /*006c*/ 	.word	0xffffffff


	//   ....[17]....
        /*0070*/ 	.word	0xffffffff


	//   ....[18]....
        /*0074*/ 	.word	0xffffffff


	//   ....[19]....
        /*0078*/ 	.word	0xffffffff


	//   ....[20]....
        /*007c*/ 	.word	0xffffffff


	//   ....[21]....
        /*0080*/ 	.word	0xffffffff


	//   ....[22]....
        /*0084*/ 	.word	0xffffffff


	//   ....[23]....
        /*0088*/ 	.word	0xffffffff


	//   ....[24]....
        /*008c*/ 	.word	0xffffffff


	//   ....[25]....
        /*0090*/ 	.word	0xffffffff


	//   ....[26]....
        /*0094*/ 	.word	0xffffffff


	//   ....[27]....
        /*0098*/ 	.word	0xffffffff


	//   ....[28]....
        /*009c*/ 	.word	0xffffffff


	//   ....[29]....
        /*00a0*/ 	.word	0xffffffff


	//   ....[30]....
        /*00a4*/ 	.word	0xffffffff


	//   ....[31]....
        /*00a8*/ 	.word	0xffffffff


	//   ....[32]....
        /*00ac*/ 	.word	0xffffffff


	//   ....[33]....
        /*00b0*/ 	.word	0xffffffff


	//   ....[34]....
        /*00b4*/ 	.word	0xffffffff


	//   ....[35]....
        /*00b8*/ 	.word	0xffffffff


	//   ....[36]....
        /*00bc*/ 	.word	0xffffffff


	//   ....[37]....
        /*00c0*/ 	.word	0xffffffff


	//   ....[38]....
        /*00c4*/ 	.word	0xffffffff


	//   ....[39]....
        /*00c8*/ 	.word	0xffffffff


	//   ....[40]....
        /*00cc*/ 	.word	0xffffffff


	//   ....[41]....
        /*00d0*/ 	.word	0xffffffff


	//   ....[42]....
        /*00d4*/ 	.word	0xffffffff


	//   ....[43]....
        /*00d8*/ 	.word	0xffffffff


	//   ....[44]....
        /*00dc*/ 	.word	0xffffffff


	//   ....[45]....
        /*00e0*/ 	.word	0xffffffff


	//   ....[46]....
        /*00e4*/ 	.word	0xffffffff


	//   ....[47]....
        /*00e8*/ 	.word	0xffffffff


	//   ....[48]....
        /*00ec*/ 	.word	0xffffffff


	//   ....[49]....
        /*00f0*/ 	.word	0xffffffff


	//   ....[50]....
        /*00f4*/ 	.word	0xffffffff


	//   ....[51]....
        /*00f8*/ 	.word	0xffffffff


	//   ....[52]....
        /*00fc*/ 	.word	0xffffffff


	//   ....[53]....
        /*0100*/ 	.word	0xffffffff


	//   ....[54]....
        /*0104*/ 	.word	0xffffffff


	//   ....[55]....
        /*0108*/ 	.word	0xffffffff


	//   ....[56]....
        /*010c*/ 	.word	0xffffffff


	//   ....[57]....
        /*0110*/ 	.word	0xffffffff


	//----- nvinfo : EIATTR_COOP_GROUP_INSTR_OFFSETS
	.align		4
.L_2959:
        /*0114*/ 	.byte	0x04, 0x28
        /*0116*/ 	.short	(.L_2961 - .L_2960)


	//   ....[0]....
.L_2960:
        /*0118*/ 	.word	0x000011f0


	//   ....[1]....
        /*011c*/ 	.word	0x00001480


	//   ....[2]....
        /*0120*/ 	.word	0x000016d0


	//   ....[3]....
        /*0124*/ 	.word	0x000018d0


	//   ....[4]....
        /*0128*/ 	.word	0x00001c50


	//   ....[5]....
        /*012c*/ 	.word	0x00002290


	//   ....[6]....
        /*0130*/ 	.word	0x000027f0


	//   ....[7]....
        /*0134*/ 	.word	0x00003300


	//   ....[8]....
        /*0138*/ 	.word	0x000038b0


	//   ....[9]....
        /*013c*/ 	.word	0x00003990


	//   ....[10]....
        /*0140*/ 	.word	0x000039c0


	//   ....[11]....
        /*0144*/ 	.word	0x000039e0


	//   ....[12]....
        /*0148*/ 	.word	0x00003a00


	//   ....[13]....
        /*014c*/ 	.word	0x00003a40


	//   ....[14]....
        /*0150*/ 	.word	0x00003a90


	//   ....[15]....
        /*0154*/ 	.word	0x00003aa0


	//   ....[16]....
        /*0158*/ 	.word	0x00003ac0


	//   ....[17]....
        /*015c*/ 	.word	0x00003af0


	//   ....[18]....
        /*0160*/ 	.word	0x00003b20


	//   ....[19]....
        /*0164*/ 	.word	0x00003b60


	//   ....[20]....
        /*0168*/ 	.word	0x00003b80


	//   ....[21]....
        /*016c*/ 	.word	0x00003bb0


	//   ....[22]....
        /*0170*/ 	.word	0x00003bd0


	//   ....[23]....
        /*0174*/ 	.word	0x00003c20


	//   ....[24]....
        /*0178*/ 	.word	0x00003c80


	//   ....[25]....
        /*017c*/ 	.word	0x00003ca0


	//   ....[26]....
        /*0180*/ 	.word	0x00003cc0


	//   ....[27]....
        /*0184*/ 	.word	0x00003d20


	//   ....[28]....
        /*0188*/ 	.word	0x00003d50


	//   ....[29]....
        /*018c*/ 	.word	0x00003d70


	//   ....[30]....
        /*0190*/ 	.word	0x00003d80


	//   ....[31]....
        /*0194*/ 	.word	0x00003da0


	//   ....[32]....
        /*0198*/ 	.word	0x00003dd0


	//   ....[33]....
        /*019c*/ 	.word	0x00003de0


	//   ....[34]....
        /*01a0*/ 	.word	0x00003df0


	//   ....[35]....
        /*01a4*/ 	.word	0x00003e20


	//   ....[36]....
        /*01a8*/ 	.word	0x000046e0


	//   ....[37]....
        /*01ac*/ 	.word	0x00004720


	//   ....[38]....
        /*01b0*/ 	.word	0x00004840


	//   ....[39]....
        /*01b4*/ 	.word	0x00004860


	//   ....[40]....
        /*01b8*/ 	.word	0x00004890


	//   ....[41]....
        /*01bc*/ 	.word	0x000048b0


	//   ....[42]....
        /*01c0*/ 	.word	0x000048e0


	//   ....[43]....
        /*01c4*/ 	.word	0x00004900


	//   ....[44]....
        /*01c8*/ 	.word	0x00004940


	//   ....[45]....
        /*01cc*/ 	.word	0x00004980


	//   ....[46]....
        /*01d0*/ 	.word	0x00004d90


	//   ....[47]....
        /*01d4*/ 	.word	0x00005170


	//   ....[48]....
        /*01d8*/ 	.word	0x00005510


	//   ....[49]....
        /*01dc*/ 	.word	0x00005560


	//   ....[50]....
        /*01e0*/ 	.word	0x000055b0


	//   ....[51]....
        /*01e4*/ 	.word	0x000055e0


	//   ....[52]....
        /*01e8*/ 	.word	0x00005600


	//   ....[53]....
        /*01ec*/ 	.word	0x000056d0


	//   ....[54]....
        /*01f0*/ 	.word	0x00005710


	//   ....[55]....
        /*01f4*/ 	.word	0x00005760


	//   ....[56]....
        /*01f8*/ 	.word	0x00005790


	//   ....[57]....
        /*01fc*/ 	.word	0x000057b0


	//----- nvinfo : EIATTR_VRC_CTA_INIT_COUNT
	.align		4
.L_2961:
        /*0200*/ 	.byte	0x02, 0x4a
	.zero		1
	.zero		1


	//----- nvinfo : EIATTR_EXIT_INSTR_OFFSETS
	.align		4
        /*0204*/ 	.byte	0x04, 0x1c
        /*0206*/ 	.short	(.L_2963 - .L_2962)


	//   ....[0]....
.L_2962:
        /*0208*/ 	.word	0x00005850


	//   ....[1]....
        /*020c*/ 	.word	0x00005a70


	//----- nvinfo : EIATTR_MAX_THREADS
	.align		4
.L_2963:
        /*0210*/ 	.byte	0x04, 0x05
        /*0212*/ 	.short	(.L_2965 - .L_2964)
.L_2964:
        /*0214*/ 	.word	0x00000020
        /*0218*/ 	.word	0x00000001
        /*021c*/ 	.word	0x00000001


	//----- nvinfo : EIATTR_CRS_STACK_SIZE
	.align		4
.L_2965:
        /*0220*/ 	.byte	0x04, 0x1e
        /*0222*/ 	.short	(.L_2967 - .L_2966)
.L_2966:
        /*0224*/ 	.word	0x00000000


	//----- nvinfo : EIATTR_CBANK_PARAM_SIZE
	.align		4
.L_2967:
        /*0228*/ 	.byte	0x03, 0x19
        /*022a*/ 	.short	0x01f0


	//----- nvinfo : EIATTR_PARAM_CBANK
	.align		4
        /*022c*/ 	.byte	0x04, 0x0a
        /*022e*/ 	.short	(.L_2969 - .L_2968)
	.align		4
.L_2968:
        /*0230*/ 	.word	index@(.nv.constant0._Z25selective_scan_bwd_kernelI32Selective_Scan_bwd_kernel_traitsILi32ELi8ELb0ELb0ELb1ELb0ELb1EN3c108BFloat16EfEEv12SSMParamsBwd)
        /*0234*/ 	.short	0x0380
        /*0236*/ 	.short	0x01f0


	//----- nvinfo : EIATTR_SW_WAR
	.align		4
.L_2969:
        /*0238*/ 	.byte	0x04, 0x36
        /*023a*/ 	.short	(.L_2971 - .L_2970)
.L_2970:
        /*023c*/ 	.word	0x00000008
.L_2971:


//--------------------- .nv.info._Z25selective_scan_bwd_kernelI32Selective_Scan_bwd_kernel_traitsILi32ELi8ELb0ELb0ELb1ELb1ELb0EN3c108BFloat16EfEEv12SSMParamsBwd --------------------------
	.section	.nv.info._Z25selective_scan_bwd_kernelI32Selective_Scan_bwd_kernel_traitsILi32ELi8ELb0ELb0ELb1ELb1ELb0EN3c108BFloat16EfEEv12SSMParamsBwd,"",@"SHT_CUDA_INFO"
	.sectionflags	@""
	.align	4


	//----- nvinfo : EIATTR_CUDA_API_VERSION
	.align		4
        /*0000*/ 	.byte	0x04, 0x37
        /*0002*/ 	.short	(.L_2973 - .L_2972)
.L_2972:
        /*0004*/ 	.word	0x00000082


	//----- nvinfo : EIATTR_KPARAM_INFO
	.align		4
.L_2973:
        /*0008*/ 	.byte	0x04, 0x17
        /*000a*/ 	.short	(.L_2975 - .L_2974)
.L_2974:
        /*000c*/ 	.word	0x00000000
        /*0010*/ 	.short	0x0000
        /*0012*/ 	.short	0x0000
        /*0014*/ 	.byte	0x00, 0xf0, 0xc1, 0x07


	//----- nvinfo : EIATTR_SPARSE_MMA_MASK
	.align		4
.L_2975:
        /*0018*/ 	.byte	0x03, 0x50
        /*001a*/ 	.short	0x0000


	//----- nvinfo : EIATTR_MAXREG_COUNT
	.align		4
        /*001c*/ 	.byte	0x03, 0x1b
        /*001e*/ 	.short	0x00ff


	//----- nvinfo : EIATTR_NUM_BARRIERS
	.align		4
        /*0020*/ 	.byte	0x02, 0x4c
        /*0022*/ 	.byte	0x01
	.zero		1


	//----- nvinfo : EIATTR_MERCURY_ISA_VERSION
	.align		4
        /*0024*/ 	.byte	0x03, 0x5f
        /*0026*/ 	.short	0x0101


	//----- nvinfo : EIATTR_COOP_GROUP_MASK_REGIDS
	.align		4
        /*0028*/ 	.byte	0x04, 0x29
        /*002a*/ 	.short	(.L_2977 - .L_2976)


	//   ....[0]....
.L_2976:
        /*002c*/ 	.word	0xffffffff


	//   ....[1]....
        /*0030*/ 	.word	0xffffffff


	//   ....[2]....
        /*0034*/ 	.word	0xffffffff


	//   ....[3]....
        /*0038*/ 	.word	0xffffffff


	//   ....[4]....
        /*003c*/ 	.word	0xffffffff


	//   ....[5]....
        /*0040*/ 	.word	0xffffffff


	//   ....[6]....
        /*0044*/ 	.word	0xffffffff


	//   ....[7]....
        /*0048*/ 	.word	0xffffffff


	//   ....[8]....
        /*004c*/ 	.word	0xffffffff


	//   ....[9]....
        /*0050*/ 	.word	0xffffffff


	//   ....[10]....
        /*0054*/ 	.word	0xffffffff


	//   ....[11]....
        /*0058*/ 	.word	0xffffffff


	//   ....[12]....
        /*005c*/ 	.word	0xffffffff


	//   ....[13]....
        /*0060*/ 	.word	0xffffffff


	//   ....[14]....
        /*0064*/ 	.word	0xffffffff


	//   ....[15]....
        /*0068*/ 	.word	0xffffffff


	//   ....[16]....
        /*006c*/ 	.word	0xffffffff


	//   ....[17]....
        /*0070*/ 	.word	0xffffffff


	//   ....[18]....
        /*0074*/ 	.word	0xffffffff


	//   ....[19]....
        /*0078*/ 	.word	0xffffffff


	//   ....[20]....
        /*007c*/ 	.word	0xffffffff


	//   ....[21]....
        /*0080*/ 	.word	0xffffffff


	//   ....[22]....
        /*0084*/ 	.word	0xffffffff


	//   ....[23]....
        /*0088*/ 	.word	0xffffffff


	//   ....[24]....
        /*008c*/ 	.word	0xffffffff


	//   ....[25]....
        /*0090*/ 	.word	0xffffffff


	//   ....[26]....
        /*0094*/ 	.word	0xffffffff


	//   ....[27]....
        /*0098*/ 	.word	0xffffffff


	//   ....[28]....
        /*009c*/ 	.word	0xffffffff


	//   ....[29]....
        /*00a0*/ 	.word	0xffffffff


	//   ....[30]....
        /*00a4*/ 	.word	0xffffffff


	//   ....[31]....
        /*00a8*/ 	.word	0xffffffff


	//   ....[32]....
        /*00ac*/ 	.word	0xffffffff


	//   ....[33]....
        /*00b0*/ 	.word	0xffffffff


	//   ....[34]....
        /*00b4*/ 	.word	0xffffffff


	//   ....[35]....
        /*00b8*/ 	.word	0xffffffff


	//   ....[36]....
        /*00bc*/ 	.word	0xffffffff


	//   ....[37]....
        /*00c0*/ 	.word	0xffffffff


	//   ....[38]....
        /*00c4*/ 	.word	0xffffffff


	//   ....[39]....
        /*00c8*/ 	.word	0xffffffff


	//   ....[40]....
        /*00cc*/ 	.word	0xffffffff


	//   ....[41]....
        /*00d0*/ 	.word	0xffffffff


	//   ....[42]....
        /*00d4*/ 	.word	0xffffffff


	//   ....[43]....
        /*00d8*/ 	.word	0xffffffff


	//   ....[44]....
        /*00dc*/ 	.word	0xffffffff


	//   ....[45]....
        /*00e0*/ 	.word	0xffffffff


	//   ....[46]....
        /*00e4*/ 	.word	0xffffffff


	//   ....[47]....
        /*00e8*/ 	.word	0xffffffff


	//   ....[48]....
        /*00ec*/ 	.word	0xffffffff


	//   ....[49]....
        /*00f0*/ 	.word	0xffffffff


	//   ....[50]....
        /*00f4*/ 	.word	0xffffffff


	//   ....[51]....
        /*00f8*/ 	.word	0xffffffff


	//   ....[52]....
        /*00fc*/ 	.word	0xffffffff


	//   ....[53]....
        /*0100*/ 	.word	0xffffffff


	//   ....[54]....
        /*0104*/ 	.word	0xffffffff


	//----- nvinfo : EIATTR_COOP_GROUP_INSTR_OFFSETS
	.align		4
.L_2977:
        /*0108*/ 	.byte	0x04, 0x28
        /*010a*/ 	.short	(.L_2979 - .L_2978)


	//   ....[0]....
.L_2978:
        /*010c*/ 	.word	0x00001040


	//   ....[1]....
        /*0110*/ 	.word	0x000012a0


	//   ....[2]....
        /*0114*/ 	.word	0x000015a0


	//   ....[3]....
        /*0118*/ 	.word	0x00002f80


	//   ....[4]....
        /*011c*/ 	.word	0x00003560


	//   ....[5]....
        /*0120*/ 	.word	0x00003590


	//   ....[6]....
        /*0124*/ 	.word	0x00003630


	//   ....[7]....
        /*0128*/ 	.word	0x00003650


	//   ....[8]....
        /*012c*/ 	.word	0x00003690


	//   ....[9]....
        /*0130*/ 	.word	0x000036d0


	//   ....[10]....
        /*0134*/ 	.word	0x00003700


	//   ....[11]....
        /*0138*/ 	.word	0x00003720


	//   ....[12]....
        /*013c*/ 	.word	0x00003740


	//   ....[13]....
        /*0140*/ 	.word	0x00003780


	//   ....[14]....
        /*0144*/ 	.word	0x000037d0


	//   ....[15]....
        /*0148*/ 	.word	0x000037f0


	//   ....[16]....
        /*014c*/ 	.word	0x00003800


	//   ....[17]....
        /*0150*/ 	.word	0x00003830


	//   ....[18]....
        /*0154*/ 	.word	0x00003890


	//   ....[19]....
        /*0158*/ 	.word	0x000038a0


	//   ....[20]....
        /*015c*/ 	.word	0x00003900


	//   ....[21]....
        /*0160*/ 	.word	0x00003920


	//   ....[22]....
        /*0164*/ 	.word	0x00003970


	//   ....[23]....
        /*0168*/ 	.word	0x000039a0


	//   ....[24]....
        /*016c*/ 	.word	0x000039d0


	//   ....[25]....
        /*0170*/ 	.word	0x000039e0


	//   ....[26]....
        /*0174*/ 	.word	0x00003a00


	//   ....[27]....
        /*0178*/ 	.word	0x00003a20


	//   ....[28]....
        /*017c*/ 	.word	0x00003a50


	//   ....[29]....
        /*0180*/ 	.word	0x00003a60


	//   ....[30]....
        /*0184*/ 	.word	0x00003a70


	//   ....[31]....
        /*0188*/ 	.word	0x00003aa0


	//   ....[32]....
        /*018c*/ 	.word	0x00004360


	//   ....[33]....
        /*0190*/ 	.word	0x000043a0


	//   ....[34]....
        /*0194*/ 	.word	0x00004530


	//   ....[35]....
        /*0198*/ 	.word	0x00004570


	//   ....[36]....
        /*019c*/ 	.word	0x00004610


	//   ....[37]....
        /*01a0*/ 	.word	0x00004630


	//   ....[38]....
        /*01a4*/ 	.word	0x00004660


	//   ....[39]....
        /*01a8*/ 	.word	0x00004680


	//   ....[40]....
        /*01ac*/ 	.word	0x000046b0


	//   ....[41]....
        /*01b0*/ 	.word	0x000046e0


	//   ....[42]....
        /*01b4*/ 	.word	0x00004b20


	//   ....[43]....
        /*01b8*/ 	.word	0x00004e00


	//   ....[44]....
        /*01bc*/ 	.word	0x00005420


	//   ....[45]....
        /*01c0*/ 	.word	0x00005840


	//   ....[46]....
        /*01c4*/ 	.word	0x00005890


	//   ....[47]....
        /*01c8*/ 	.word	0x000058e0


	//   ....[48]....
        /*01cc*/ 	.word	0x00005910


	//   ....[49]....
        /*01d0*/ 	.word	0x00005930


	//   ....[50]....
        /*01d4*/ 	.word	0x00005a00


	//   ....[51]....
        /*01d8*/ 	.word	0x00005a40


	//   ....[52]....
        /*01dc*/ 	.word	0x00005a90


	//   ....[53]....
        /*01e0*/ 	.word	0x00005ac0


	//   ....[54]....
        /*01e4*/ 	.word	0x00005ae0


	//----- nvinfo : EIATTR_VRC_CTA_INIT_COUNT
	.align		4
.L_2979:
        /*01e8*/ 	.byte	0x02, 0x4a
	.zero		1
	.zero		1


	//----- nvinfo : EIATTR_EXIT_INSTR_OFFSETS
	.align		4
        /*01ec*/ 	.byte	0x04, 0x1c
        /*01ee*/ 	.short	(.L_2981 - .L_2980)


	//   ....[0]....
.L_2980:
        /*01f0*/ 	.word	0x00005b80


	//   ....[1]....
        /*01f4*/ 	.word	0x00005da0


	//----- nvinfo : EIATTR_MAX_THREADS
	.align		4
.L_2981:
        /*01f8*/ 	.byte	0x04, 0x05
        /*01fa*/ 	.short	(.L_2983 - .L_2982)
.L_2982:
        /*01fc*/ 	.word	0x00000020
        /*0200*/ 	.word	0x00000001
        /*0204*/ 	.word	0x00000001


	//----- nvinfo : EIATTR_CRS_STACK_SIZE
	.align		4
.L_2983:
        /*0208*/ 	.byte	0x04, 0x1e
        /*020a*/ 	.short	(.L_2985 - .L_2984)
.L_2984:
        /*020c*/ 	.word	0x00000000


	//----- nvinfo : EIATTR_CBANK_PARAM_SIZE
	.align		4
.L_2985:
        /*0210*/ 	.byte	0x03, 0x19
        /*0212*/ 	.short	0x01f0


	//----- nvinfo : EIATTR_PARAM_CBANK
	.align		4
        /*0214*/ 	.byte	0x04, 0x0a
        /*0216*/ 	.short	(.L_2987 - .L_2986)
	.align		4
.L_2986:
        /*0218*/ 	.word	index@(.nv.constant0._Z25selective_scan_bwd_kernelI32Selective_Scan_bwd_kernel_traitsILi32ELi8ELb0ELb0ELb1ELb1ELb0EN3c108BFloat16EfEEv12SSMParamsBwd)
        /*021c*/ 	.short	0x0380
        /*021e*/ 	.short	0x01f0


	//----- nvinfo : EIATTR_SW_WAR
	.align		4
.L_2987:
        /*0220*/ 	.byte	0x04, 0x36
        /*0222*/ 	.short	(.L_2989 - .L_2988)
.L_2988:
        /*0224*/ 	.word	0x00000008
.L_2989:


//--------------------- .nv.info._Z25selective_scan_bwd_kernelI32Selective_Scan_bwd_kernel_traitsILi32ELi8ELb0ELb0ELb1ELb1ELb1EN3c108BFloat16EfEEv12SSMParamsBwd --------------------------
	.section	.nv.info._Z25selective_scan_bwd_kernelI32Selective_Scan_bwd_kernel_traitsILi32ELi8ELb0ELb0ELb1ELb1ELb1EN3c108BFloat16EfEEv12SSMParamsBwd,"",@"SHT_CUDA_INFO"
	.sectionflags	@""
	.align	4


	//----- nvinfo : EIATTR_CUDA_API_VERSION
	.align		4
        /*0000*/ 	.byte	0x04, 0x37
        /*0002*/ 	.short	(.L_2991 - .L_2990)
.L_2990:
        /*0004*/ 	.word	0x00000082


	//----- nvinfo : EIATTR_KPARAM_INFO
	.align		4
.L_2991:
        /*0008*/ 	.byte	0x04, 0x17
        /*000a*/ 	.short	(.L_2993 - .L_2992)
.L_2992:
        /*000c*/ 	.word	0x00000000
        /*0010*/ 	.short	0x0000
        /*0012*/ 	.short	0x0000
        /*0014*/ 	.byte	0x00, 0xf0, 0xc1, 0x07


	//----- nvinfo : EIATTR_SPARSE_MMA_MASK
	.align		4
.L_2993:
        /*0018*/ 	.byte	0x03, 0x50
        /*001a*/ 	.short	0x0000


	//----- nvinfo : EIATTR_MAXREG_COUNT
	.align		4
        /*001c*/ 	.byte	0x03, 0x1b
        /*001e*/ 	.short	0x00ff


	//----- nvinfo : EIATTR_NUM_BARRIERS
	.align		4
        /*0020*/ 	.byte	0x02, 0x4c
        /*0022*/ 	.byte	0x01
	.zero		1


	//----- nvinfo : EIATTR_MERCURY_ISA_VERSION
	.align		4
        /*0024*/ 	.byte	0x03, 0x5f
        /*0026*/ 	.short	0x0101


	//----- nvinfo : EIATTR_COOP_GROUP_MASK_REGIDS
	.align		4
        /*0028*/ 	.byte	0x04, 0x29
        /*002a*/ 	.short	(.L_2995 - .L_2994)


	//   ....[0]....
.L_2994:
        /*002c*/ 	.word	0xffffffff


	//   ....[1]....
        /*0030*/ 	.word	0xffffffff


	//   ....[2]....
        /*0034*/ 	.word	0xffffffff


	//   ....[3]....
        /*0038*/ 	.word	0xffffffff


	//   ....[4]....
        /*003c*/ 	.word	0xffffffff


	//   ....[5]....
        /*0040*/ 	.word	0xffffffff


	//   ....[6]....
        /*0044*/ 	.word	0xffffffff


	//   ....[7]....
        /*0048*/ 	.word	0xffffffff


	//   ....[8]....
        /*004c*/ 	.word	0xffffffff


	//   ....[9]....
        /*0050*/ 	.word	0xffffffff


	//   ....[10]....
        /*0054*/ 	.word	0xffffffff


	//   ....[11]....
        /*0058*/ 	.word	0xffffffff


	//   ....[12]....
        /*005c*/ 	.word	0xffffffff


	//   ....[13]....
        /*0060*/ 	.word	0xffffffff


	//   ....[14]....
        /*0064*/ 	.word	0xffffffff


	//   ....[15]....
        /*0068*/ 	.word	0xffffffff


	//   ....[16]....
        /*006c*/ 	.word	0xffffffff


	//   ....[17]....
        /*0070*/ 	.word	0xffffffff


	//   ....[18]....
        /*0074*/ 	.word	0xffffffff


	//   ....[19]....
        /*0078*/ 	.word	0xffffffff


	//   ....[20]....
        /*007c*/ 	.word	0xffffffff


	//   ....[21]....
        /*0080*/ 	.word	0xffffffff


	//   ....[22]....
        /*0084*/ 	.word	0xffffffff


	//   ....[23]....
        /*0088*/ 	.word	0xffffffff


	//   ....[24]....
        /*008c*/ 	.word	0xffffffff


	//   ....[25]....
        /*0090*/ 	.word	0xffffffff


	//   ....[26]....
        /*0094*/ 	.word	0xffffffff


	//   ....[27]....
        /*0098*/ 	.word	0xffffffff


	//   ....[28]....
        /*009c*/ 	.word	0xffffffff


	//   ....[29]....
        /*00a0*/ 	.word	0xffffffff


	//   ....[30]....
        /*00a4*/ 	.word	0xffffffff


	//   ....[31]....
        /*00a8*/ 	.word	0xffffffff


	//   ....[32]....
        /*00ac*/ 	.word	0xffffffff


	//   ....[33]....
        /*00b0*/ 	.word	0xffffffff


	//   ....[34]....
        /*00b4*/ 	.word	0xffffffff


	//   ....[35]....
        /*00b8*/ 	.word	0xffffffff


	//   ....[36]....
        /*00bc*/ 	.word	0xffffffff


	//   ....[37]....
        /*00c0*/ 	.word	0xffffffff


	//   ....[38]....
        /*00c4*/ 	.word	0xffffffff


	//   ....[39]....
        /*00c8*/ 	.word	0xffffffff


	//   ....[40]....
        /*00cc*/ 	.word	0xffffffff


	//   ....[41]....
        /*00d0*/ 	.word	0xffffffff


	//   ....[42]....
        /*00d4*/ 	.word	0xffffffff


	//   ....[43]....
        /*00d8*/ 	.word	0xffffffff


	//   ....[44]....
        /*00dc*/ 	.word	0xffffffff


	//   ....[45]....
        /*00e0*/ 	.word	0xffffffff


	//   ....[46]....
        /*00e4*/ 	.word	0xffffffff


	//   ....[47]....
        /*00e8*/ 	.word	0xffffffff


	//   ....[48]....
        /*00ec*/ 	.word	0xffffffff


	//   ....[49]....
        /*00f0*/ 	.word	0xffffffff


	//   ....[50]....
        /*00f4*/ 	.word	0xffffffff


	//   ....[51]....
        /*00f8*/ 	.word	0xffffffff


	//   ....[52]....
        /*00fc*/ 	.word	0xffffffff


	//   ....[53]....
        /*0100*/ 	.word	0xffffffff


	//   ....[54]....
        /*0104*/ 	.word	0xffffffff


	//   ....[55]....
        /*0108*/ 	.word	0xffffffff


	//   ....[56]....
        /*010c*/ 	.word	0xffffffff


	//   ....[57]....
        /*0110*/ 	.word	0xffffffff


	//   ....[58]....
        /*0114*/ 	.word	0xffffffff


	//----- nvinfo : EIATTR_COOP_GROUP_INSTR_OFFSETS
	.align		4
.L_2995:
        /*0118*/ 	.byte	0x04, 0x28
        /*011a*/ 	.short	(.L_2997 - .L_2996)


	//   ....[0]....
.L_2996:
        /*011c*/ 	.word	0x00001210


	//   ....[1]....
        /*0120*/ 	.word	0x00001400


	//   ....[2]....
        /*0124*/ 	.word	0x000016f0


	//   ....[3]....
        /*0128*/ 	.word	0x00002b30


	//   ....[4]....
        /*012c*/ 	.word	0x00002eb0


	//   ....[5]....
        /*0130*/ 	.word	0x000034d0


	//   ....[6]....
        /*0134*/ 	.word	0x00003a10


	//   ....[7]....
        /*0138*/ 	.word	0x00004470


	//   ....[8]....
        /*013c*/ 	.word	0x00004a40


	//   ....[9]....
        /*0140*/ 	.word	0x00004a70


	//   ....[10]....
        /*0144*/ 	.word	0x00004b00


	//   ....[11]....
        /*0148*/ 	.word	0x00004b30


	//   ....[12]....
        /*014c*/ 	.word	0x00004b70


	//   ....[13]....
        /*0150*/ 	.word	0x00004ba0


	//   ....[14]....
        /*0154*/ 	.word	0x00004be0


	//   ....[15]....
        /*0158*/ 	.word	0x00004c00


	//   ....[16]....
        /*015c*/ 	.word	0x00004c20


	//   ....[17]....
        /*0160*/ 	.word	0x00004c50


	//   ....[18]....
        /*0164*/ 	.word	0x00004cb0


	//   ....[19]....
        /*0168*/ 	.word	0x00004cd0


	//   ....[20]....
        /*016c*/ 	.word	0x00004ce0


	//   ....[21]....
        /*0170*/ 	.word	0x00004d10


	//   ....[22]....
        /*0174*/ 	.word	0x00004d70


	//   ....[23]....
        /*0178*/ 	.word	0x00004d80


	//   ....[24]....
        /*017c*/ 	.word	0x00004de0


	//   ....[25]....
        /*0180*/ 	.word	0x00004e00


	//   ....[26]....
        /*0184*/ 	.word	0x00004e50


	//   ....[27]....
        /*0188*/ 	.word	0x00004e80


	//   ....[28]....
        /*018c*/ 	.word	0x00004eb0


	//   ....[29]....
        /*0190*/ 	.word	0x00004ec0


	//   ....[30]....
        /*0194*/ 	.word	0x00004ee0


	//   ....[31]....
        /*0198*/ 	.word	0x00004f00


	//   ....[32]....
        /*019c*/ 	.word	0x00004f30


	//   ....[33]....
        /*01a0*/ 	.word	0x00004f40


	//   ....[34]....
        /*01a4*/ 	.word	0x00004f50


	//   ....[35]....
        /*01a8*/ 	.word	0x00004f80


	//   ....[36]....
        /*01ac*/ 	.word	0x00005840


	//   ....[37]....
        /*01b0*/ 	.word	0x00005880


	//   ....[38]....
        /*01b4*/ 	.word	0x00005a10


	//   ....[39]....
        /*01b8*/ 	.word	0x00005a50


	//   ....[40]....
        /*01bc*/ 	.word	0x00005af0


	//   ....[41]....
        /*01c0*/ 	.word	0x00005b10


	//   ....[42]....
        /*01c4*/ 	.word	0x00005b40


	//   ....[43]....
        /*01c8*/ 	.word	0x00005b60


	//   ....[44]....
        /*01cc*/ 	.word	0x00005b90


	//   ....[45]....
        /*01d0*/ 	.word	0x00005bc0


	//   ....[46]....
        /*01d4*/ 	.word	0x00006000


	//   ....[47]....
        /*01d8*/ 	.word	0x000062f0


	//   ....[48]....
        /*01dc*/ 	.word	0x000068e0


	//   ....[49]....
        /*01e0*/ 	.word	0x00006d00


	//   ....[50]....
        /*01e4*/ 	.word	0x00006d50


	//   ....[51]....
        /*01e8*/ 	.word	0x00006da0


	//   ....[52]....
        /*01ec*/ 	.word	0x00006dd0


	//   ....[53]....
        /*01f0*/ 	.word	0x00006df0


	//   ....[54]....
        /*01f4*/ 	.word	0x00006ec0


	//   ....[55]....
        /*01f8*/ 	.word	0x00006f00


	//   ....[56]....
        /*01fc*/ 	.word	0x00006f50


	//   ....[57]....
        /*0200*/ 	.word	0x00006f80


	//   ....[58]....
        /*0204*/ 	.word	0x00006fa0


	//----- nvinfo : EIATTR_VRC_CTA_INIT_COUNT
	.align		4
.L_2997:
        /*0208*/ 	.byte	0x02, 0x4a
	.zero		1
	.zero		1


	//----- nvinfo : EIATTR_EXIT_INSTR_OFFSETS
	.align		4
        /*020c*/ 	.byte	0x04, 0x1c
        /*020e*/ 	.short	(.L_2999 - .L_2998)


	//   ....[0]....
.L_2998:
        /*0210*/ 	.word	0x00007040


	//   ....[1]....
        /*0214*/ 	.word	0x00007260


	//----- nvinfo : EIATTR_MAX_THREADS
	.align		4
.L_2999:
        /*0218*/ 	.byte	0x04, 0x05
        /*021a*/ 	.short	(.L_3001 - .L_3000)
.L_3000:
        /*021c*/ 	.word	0x00000020
        /*0220*/ 	.word	0x00000001
        /*0224*/ 	.word	0x00000001


	//----- nvinfo : EIATTR_CRS_STACK_SIZE
	.align		4
.L_3001:
        /*0228*/ 	.byte	0x04, 0x1e
        /*022a*/ 	.short	(.L_3003 - .L_3002)
.L_3002:
        /*022c*/ 	.word	0x00000000


	//----- nvinfo : EIATTR_CBANK_PARAM_SIZE
	.align		4
.L_3003:
        /*0230*/ 	.byte	0x03, 0x19
        /*0232*/ 	.short	0x01f0


	//----- nvinfo : EIATTR_PARAM_CBANK
	.align		4
        /*0234*/ 	.byte	0x04, 0x0a
        /*0236*/ 	.short	(.L_3005 - .L_3004)
	.align		4
.L_3004:
        /*0238*/ 	.word	index@(.nv.constant0._Z25selective_scan_bwd_kernelI32Selective_Scan_bwd_kernel_traitsILi32ELi8ELb0ELb0ELb1ELb1ELb1EN3c108BFloat16EfEEv12SSMParamsBwd)
        /*023c*/ 	.short	0x0380
        /*023e*/ 	.short	0x01f0


	//----- nvinfo : EIATTR_SW_WAR
	.align		4
.L_3005:
        /*0240*/ 	.byte	0x04, 0x36
        /*0242*/ 	.short	(.L_3007 - .L_3006)
.L_3006:
        /*0244*/ 	.word	0x00000008
.L_3007:


//--------------------- .nv.info._Z25selective_scan_bwd_kernelI32Selective_Scan_bwd_kernel_traitsILi32ELi8ELb0ELb1ELb0ELb0ELb0EN3c108BFloat16EfEEv12SSMParamsBwd --------------------------
	.section	.nv.info._Z25selective_scan_bwd_kernelI32Selective_Scan_bwd_kernel_traitsILi32ELi8ELb0ELb1ELb0ELb0ELb0EN3c108BFloat16EfEEv12SSMParamsBwd,"",@"SHT_CUDA_INFO"
	.sectionflags	@""
	.align	4


	//----- nvinfo : EIATTR_CUDA_API_VERSION
	.align		4
        /*0000*/ 	.byte	0x04, 0x37
        /*0002*/ 	.short	(.L_3009 - .L_3008)
.L_3008:
        /*0004*/ 	.word	0x00000082


	//----- nvinfo : EIATTR_KPARAM_INFO
	.align		4
.L_3009:
        /*0008*/ 	.byte	0x04, 0x17
        /*000a*/ 	.short	(.L_3011 - .L_3010)
.L_3010:
        /*000c*/ 	.word	0x00000000
        /*0010*/ 	.short	0x0000
        /*0012*/ 	.short	0x0000
        /*0014*/ 	.byte	0x00, 0xf0, 0xc1, 0x07


	//----- nvinfo : EIATTR_SPARSE_MMA_MASK
	.align		4
.L_3011:
        /*0018*/ 	.byte	0x03, 0x50
        /*001a*/ 	.short	0x0000


	//----- nvinfo : EIATTR_MAXREG_COUNT
	.align		4
        /*001c*/ 	.byte	0x03, 0x1b
        /*001e*/ 	.short	0x00ff


	//----- nvinfo : EIATTR_NUM_BARRIERS
	.align		4
        /*0020*/ 	.byte	0x02, 0x4c
        /*0022*/ 	.byte	0x01
	.zero		1


	//----- nvinfo : EIATTR_MERCURY_ISA_VERSION
	.align		4
        /*0024*/ 	.byte	0x03, 0x5f
        /*0026*/ 	.short	0x0101


	//----- nvinfo : EIATTR_COOP_GROUP_MASK_REGIDS
	.align		4
        /*0028*/ 	.byte	0x04, 0x29
        /*002a*/ 	.short	(.L_3013 - .L_3012)


	//   ....[0]....
.L_3012:
        /*002c*/ 	.word	0xffffffff


	//   ....[1]....
        /*0030*/ 	.word	0xffffffff


	//   ....[2]....
        /*0034*/ 	.word	0xffffffff


	//   ....[3]....
        /*0038*/ 	.word	0xffffffff


	//   ....[4]....
        /*003c*/ 	.word	0xffffffff


	//   ....[5]....
        /*0040*/ 	.word	0xffffffff


	//   ....[6]....
        /*0044*/ 	.word	0xffffffff


	//   ....[7]....
        /*0048*/ 	.word	0xffffffff


	//   ....[8]....
        /*004c*/ 	.word	0xffffffff


	//   ....[9]....
        /*0050*/ 	.word	0xffffffff


	//   ....[10]....
        /*0054*/ 	.word	0xffffffff


	//   ....[11]....
        /*0058*/ 	.word	0xffffffff


	//   ....[12]....
        /*005c*/ 	.word	0xffffffff


	//   ....[13]....
        /*0060*/ 	.word	0xffffffff


	//   ....[14]....
        /*0064*/ 	.word	0xffffffff


	//   ....[15]....
        /*0068*/ 	.word	0xffffffff


	//   ....[16]....
        /*006c*/ 	.word	0xffffffff


	//   ....[17]....
        /*0070*/ 	.word	0xffffffff


	//   ....[18]....
        /*0074*/ 	.word	0xffffffff


	//   ....[19]....
        /*0078*/ 	.word	0xffffffff


	//   ....[20]....
        /*007c*/ 	.word	0xffffffff


	//   ....[21]....
        /*0080*/ 	.word	0xffffffff


	//   ....[22]....
        /*0084*/ 	.word	0xffffffff


	//   ....[23]....
        /*0088*/ 	.word	0xffffffff


	//   ....[24]....
        /*008c*/ 	.word	0xffffffff


	//   ....[25]....
        /*0090*/ 	.word	0xffffffff


	//   ....[26]....
        /*0094*/ 	.word	0xffffffff


	//   ....[27]....
        /*0098*/ 	.word	0xffffffff


	//   ....[28]....
        /*009c*/ 	.word	0xffffffff


	//   ....[29]....
        /*00a0*/ 	.word	0xffffffff


	//   ....[30]....
        /*00a4*/ 	.word	0xffffffff


	//   ....[31]....
        /*00a8*/ 	.word	0xffffffff


	//   ....[32]....
        /*00ac*/ 	.word	0xffffffff


	//   ....[33]....
        /*00b0*/ 	.word	0xffffffff


	//   ....[34]....
        /*00b4*/ 	.word	0xffffffff


	//   ....[35]....
        /*00b8*/ 	.word	0xffffffff


	//   ....[36]....
        /*00bc*/ 	.word	0xffffffff


	//   ....[37]....
        /*00c0*/ 	.word	0xffffffff


	//   ....[38]....
        /*00c4*/ 	.word	0xffffffff


	//   ....[39]....
        /*00c8*/ 	.word	0xffffffff


	//   ....[40]....
        /*00cc*/ 	.word	0xffffffff


	//   ....[41]....
        /*00d0*/ 	.word	0xffffffff


	//   ....[42]....
        /*00d4*/ 	.word	0xffffffff


	//   ....[43]....
        /*00d8*/ 	.word	0xffffffff


	//   ....[44]....
        /*00dc*/ 	.word	0xffffffff


	//   ....[45]....
        /*00e0*/ 	.word	0xffffffff


	//   ....[46]....
        /*00e4*/ 	.word	0xffffffff


	//   ....[47]....
        /*00e8*/ 	.word	0xffffffff


	//   ....[48]....
        /*00ec*/ 	.word	0xffffffff


	//   ....[49]....
        /*00f0*/ 	.word	0xffffffff


	//   ....[50]....
        /*00f4*/ 	.word	0xffffffff


	//   ....[51]....
        /*00f8*/ 	.word	0xffffffff


	//   ....[52]....
        /*00fc*/ 	.word	0xffffffff


	//   ....[53]....
        /*0100*/ 	.word	0xffffffff


	//----- nvinfo : EIATTR_COOP_GROUP_INSTR_OFFSETS
	.align		4
.L_3013:
        /*0104*/ 	.byte	0x04, 0x28
        /*0106*/ 	.short	(.L_3015 - .L_3014)


	//   ....[0]....
.L_3014:
        /*0108*/ 	.word	0x00001070


	//   ....[1]....
        /*010c*/ 	.word	0x00001280


	//   ....[2]....
        /*0110*/ 	.word	0x00001550


	//   ....[3]....
        /*0114*/ 	.word	0x00001e00


	//   ....[4]....
        /*0118*/ 	.word	0x00002450


	//   ....[5]....
        /*011c*/ 	.word	0x00002490


	//   ....[6]....
        /*0120*/ 	.word	0x000024c0


	//   ....[7]....
        /*0124*/ 	.word	0x00002560


	//   ....[8]....
        /*0128*/ 	.word	0x00002580


	//   ....[9]....
        /*012c*/ 	.word	0x000025a0


	//   ....[10]....
        /*0130*/ 	.word	0x000025b0


	//   ....[11]....
        /*0134*/ 	.word	0x000025f0


	//   ....[12]....
        /*0138*/ 	.word	0x00002640


	//   ....[13]....
        /*013c*/ 	.word	0x00002650


	//   ....[14]....
        /*0140*/ 	.word	0x00002670


	//   ....[15]....
        /*0144*/ 	.word	0x000026a0


	//   ....[16]....
        /*0148*/ 	.word	0x000026e0


	//   ....[17]....
        /*014c*/ 	.word	0x00002740


	//   ....[18]....
        /*0150*/ 	.word	0x00002780


	//   ....[19]....
        /*0154*/ 	.word	0x000027c0


	//   ....[20]....
        /*0158*/ 	.word	0x000027d0


	//   ....[21]....
        /*015c*/ 	.word	0x00002810


	//   ....[22]....
        /*0160*/ 	.word	0x00002850


	//   ....[23]....
        /*0164*/ 	.word	0x00002870


	//   ....[24]....
        /*0168*/ 	.word	0x00002880


	//   ....[25]....
        /*016c*/ 	.word	0x000028a0


	//   ....[26]....
        /*0170*/ 	.word	0x000028c0


	//   ....[27]....
        /*0174*/ 	.word	0x000028f0


	//   ....[28]....
        /*0178*/ 	.word	0x00002920


	//   ....[29]....
        /*017c*/ 	.word	0x00002940


	//   ....[30]....
        /*0180*/ 	.word	0x00002950


	//   ....[31]....
        /*0184*/ 	.word	0x00002aa0


	//   ....[32]....
        /*0188*/ 	.word	0x00003130


	//   ....[33]....
        /*018c*/ 	.word	0x00003170


	//   ....[34]....
        /*0190*/ 	.word	0x00003300


	//   ....[35]....
        /*0194*/ 	.word	0x00003330


	//   ....[36]....
        /*0198*/ 	.word	0x00003360


	//   ....[37]....
        /*019c*/ 	.word	0x00003380


	//   ....[38]....
        /*01a0*/ 	.word	0x000033b0


	//   ....[39]....
        /*01a4*/ 	.word	0x000033d0


	//   ....[40]....
        /*01a8*/ 	.word	0x00003410


	//   ....[41]....
        /*01ac*/ 	.word	0x00003450


	//   ....[42]....
        /*01b0*/ 	.word	0x00003860


	//   ....[43]....
        /*01b4*/ 	.word	0x00003c80


	//   ....[44]....
        /*01b8*/ 	.word	0x00004000


	//   ....[45]....
        /*01bc*/ 	.word	0x00004050


	//   ....[46]....
        /*01c0*/ 	.word	0x000040a0


	//   ....[47]....
        /*01c4*/ 	.word	0x000040d0


	//   ....[48]....
        /*01c8*/ 	.word	0x000040f0


	//   ....[49]....
        /*01cc*/ 	.word	0x000041c0


	//   ....[50]....
        /*01d0*/ 	.word	0x00004200


	//   ....[51]....
        /*01d4*/ 	.word	0x00004250


	//   ....[52]....
        /*01d8*/ 	.word	0x00004280


	//   ....[53]....
        /*01dc*/ 	.word	0x000042a0


	//----- nvinfo : EIATTR_VRC_CTA_INIT_COUNT
	.align		4
.L_3015:
        /*01e0*/ 	.byte	0x02, 0x4a
	.zero		1
	.zero		1


	//----- nvinfo : EIATTR_EXIT_INSTR_OFFSETS
	.align		4
        /*01e4*/ 	.byte	0x04, 0x1c
        /*01e6*/ 	.short	(.L_3017 - .L_3016)


	//   ....[0]....
.L_3016:
        /*01e8*/ 	.word	0x00004340


	//   ....[1]....
        /*01ec*/ 	.word	0x000045a0


	//----- nvinfo : EIATTR_MAX_THREADS
	.align		4
.L_3017:
        /*01f0*/ 	.byte	0x04, 0x05
        /*01f2*/ 	.short	(.L_3019 - .L_3018)
.L_3018:
        /*01f4*/ 	.word	0x00000020
        /*01f8*/ 	.word	0x00000001
        /*01fc*/ 	.word	0x00000001


	//----- nvinfo : EIATTR_CRS_STACK_SIZE
	.align		4
.L_3019:
        /*0200*/ 	.byte	0x04, 0x1e
        /*0202*/ 	.short	(.L_3021 - .L_3020)
.L_3020:
        /*0204*/ 	.word	0x00000000


	//----- nvinfo : EIATTR_CBANK_PARAM_SIZE
	.align		4
.L_3021:
        /*0208*/ 	.byte	0x03, 0x19
        /*020a*/ 	.short	0x01f0


	//----- nvinfo : EIATTR_PARAM_CBANK
	.align		4
        /*020c*/ 	.byte	0x04, 0x0a
        /*020e*/ 	.short	(.L_3023 - .L_3022)
	.align		4
.L_3022:
        /*0210*/ 	.word	index@(.nv.constant0._Z25selective_scan_bwd_kernelI32Selective_Scan_bwd_kernel_traitsILi32ELi8ELb0ELb1ELb0ELb0ELb0EN3c108BFloat16EfEEv12SSMParamsBwd)
        /*0214*/ 	.short	0x0380
        /*0216*/ 	.short	0x01f0


	//----- nvinfo : EIATTR_SW_WAR
	.align		4
.L_3023:
        /*0218*/ 	.byte	0x04, 0x36
        /*021a*/ 	.short	(.L_3025 - .L_3024)
.L_3024:
        /*021c*/ 	.word	0x00000008
.L_3025:


//--------------------- .nv.info._Z25selective_scan_bwd_kernelI32Selective_Scan_bwd_kernel_traitsILi32ELi8ELb0ELb1ELb0ELb0ELb1EN3c108BFloat16EfEEv12SSMParamsBwd --------------------------
	.section	.nv.info._Z25selective_scan_bwd_kernelI32Selective_Scan_bwd_kernel_traitsILi32ELi8ELb0ELb1ELb0ELb0ELb1EN3c108BFloat16EfEEv12SSMParamsBwd,"",@"SHT_CUDA_INFO"
	.sectionflags	@""
	.align	4


	//----- nvinfo : EIATTR_CUDA_API_VERSION
	.align		4
        /*0000*/ 	.byte	0x04, 0x37
        /*0002*/ 	.short	(.L_3027 - .L_3026)
.L_3026:
        /*0004*/ 	.word	0x00000082


	//----- nvinfo : EIATTR_KPARAM_INFO
	.align		4
.L_3027:
        /*0008*/ 	.byte	0x04, 0x17
        /*000a*/ 	.short	(.L_3029 - .L_3028)
.L_3028:
        /*000c*/ 	.word	0x00000000
        /*0010*/ 	.short	0x0000
        /*0012*/ 	.short	0x0000
        /*0014*/ 	.byte	0x00, 0xf0, 0xc1, 0x07


	//----- nvinfo : EIATTR_SPARSE_MMA_MASK
	.align		4
.L_3029:
        /*0018*/ 	.byte	0x03, 0x50
        /*001a*/ 	.short	0x0000


	//----- nvinfo : EIATTR_MAXREG_COUNT
	.align		4
        /*001c*/ 	.byte	0x03, 0x1b
        /*001e*/ 	.short	0x00ff


	//----- nvinfo : EIATTR_NUM_BARRIERS
	.align		4
        /*0020*/ 	.byte	0x02, 0x4c
        /*0022*/ 	.byte	0x01
	.zero		1


	//----- nvinfo : EIATTR_MERCURY_ISA_VERSION
	.align		4
        /*0024*/ 	.byte	0x03, 0x5f
        /*0026*/ 	.short	0x0101


	//----- nvinfo : EIATTR_COOP_GROUP_MASK_REGIDS
	.align		4
        /*0028*/ 	.byte	0x04, 0x29
        /*002a*/ 	.short	(.L_3031 - .L_3030)


	//   ....[0]....
.L_3030:
        /*002c*/ 	.word	0xffffffff


	//   ....[1]....
        /*0030*/ 	.word	0xffffffff


	//   ....[2]....
        /*0034*/ 	.word	0xffffffff


	//   ....[3]....
        /*0038*/ 	.word	0xffffffff


	//   ....[4]....
        /*003c*/ 	.word	0xffffffff


	//   ....[5]....
        /*0040*/ 	.word	0xffffffff


	//   ....[6]....
        /*0044*/ 	.word	0xffffffff


	//   ....[7]....
        /*0048*/ 	.word	0xffffffff


	//   ....[8]....
        /*004c*/ 	.word	0xffffffff


	//   ....[9]....
        /*0050*/ 	.word	0xffffffff


	//   ....[10]....
        /*0054*/ 	.word	0xffffffff


	//   ....[11]....
        /*0058*/ 	.word	0xffffffff


	//   ....[12]....
        /*005c*/ 	.word	0xffffffff


	//   ....[13]....
        /*0060*/ 	.word	0xffffffff


	//   ....[14]....
        /*0064*/ 	.word	0xffffffff


	//   ....[15]....
        /*0068*/ 	.word	0xffffffff


	//   ....[16]....
        /*006c*/ 	.word	0xffffffff


	//   ....[17]....
        /*0070*/ 	.word	0xffffffff


	//   ....[18]....
        /*0074*/ 	.word	0xffffffff


	//   ....[19]....
        /*0078*/ 	.word	0xffffffff


	//   ....[20]....
        /*007c*/ 	.word	0xffffffff


	//   ....[21]....
        /*0080*/ 	.word	0xffffffff


	//   ....[22]....
        /*0084*/ 	.word	0xffffffff


	//   ....[23]....
        /*0088*/ 	.word	0xffffffff


	//   ....[24]....
        /*008c*/ 	.word	0xffffffff


	//   ....[25]....
        /*0090*/ 	.word	0xffffffff


	//   ....[26]....
        /*0094*/ 	.word	0xffffffff


	//   ....[27]....
        /*0098*/ 	.word	0xffffffff


	//   ....[28]....
        /*009c*/ 	.word	0xffffffff


	//   ....[29]....
        /*00a0*/ 	.word	0xffffffff


	//   ....[30]....
        /*00a4*/ 	.word	0xffffffff


	//   ....[31]....
        /*00a8*/ 	.word	0xffffffff


	//   ....[32]....
        /*00ac*/ 	.word	0xffffffff


	//   ....[33]....
        /*00b0*/ 	.word	0xffffffff


	//   ....[34]....
        /*00b4*/ 	.word	0xffffffff


	//   ....[35]....
        /*00b8*/ 	.word	0xffffffff


	//   ....[36]....
        /*00bc*/ 	.word	0xffffffff


	//   ....[37]....
        /*00c0*/ 	.word	0xffffffff


	//   ....[38]....
        /*00c4*/ 	.word	0xffffffff


	//   ....[39]....
        /*00c8*/ 	.word	0xffffffff


	//   ....[40]....
        /*00cc*/ 	.word	0xffffffff


	//   ....[41]....
        /*00d0*/ 	.word	0xffffffff


	//   ....[42]....
        /*00d4*/ 	.word	0xffffffff


	//   ....[43]....
        /*00d8*/ 	.word	0xffffffff


	//   ....[44]....
        /*00dc*/ 	.word	0xffffffff


	//   ....[45]....
        /*00e0*/ 	.word	0xffffffff


	//   ....[46]....
        /*00e4*/ 	.word	0xffffffff


	//   ....[47]....
        /*00e8*/ 	.word	0xffffffff


	//   ....[48]....
        /*00ec*/ 	.word	0xffffffff


	//   ....[49]....
        /*00f0*/ 	.word	0xffffffff


	//   ....[50]....
        /*00f4*/ 	.word	0xffffffff


	//   ....[51]....
        /*00f8*/ 	.word	0xffffffff


	//   ....[52]....
        /*00fc*/ 	.word	0xffffffff


	//   ....[53]....
        /*0100*/ 	.word	0xffffffff


	//   ....[54]....
        /*0104*/ 	.word	0xffffffff


	//   ....[55]....
        /*0108*/ 	.word	0xffffffff


	//   ....[56]....
        /*010c*/ 	.word	0xffffffff


	//   ....[57]....
        /*0110*/ 	.word	0xffffffff


	//----- nvinfo : EIATTR_COOP_GROUP_INSTR_OFFSETS
	.align		4
.L_3031:
        /*0114*/ 	.byte	0x04, 0x28
        /*0116*/ 	.short	(.L_3033 - .L_3032)


	//   ....[0]....
.L_3032:
        /*0118*/ 	.word	0x000011e0


	//   ....[1]....
        /*011c*/ 	.word	0x00001470


	//   ....[2]....
        /*0120*/ 	.word	0x000016b0


	//   ....[3]....
        /*0124*/ 	.word	0x000018b0


	//   ....[4]....
        /*0128*/ 	.word	0x00001c40


	//   ....[5]....
        /*012c*/ 	.word	0x00002270


	//   ....[6]....
        /*0130*/ 	.word	0x000027c0


	//   ....[7]....
        /*0134*/ 	.word	0x00003290


	//   ....[8]....
        /*0138*/ 	.word	0x000038e0


	//   ....[9]....
        /*013c*/ 	.word	0x00003920


	//   ....[10]....
        /*0140*/ 	.word	0x00003950


	//   ....[11]....
        /*0144*/ 	.word	0x000039f0


	//   ....[12]....
        /*0148*/ 	.word	0x00003a10


	//   ....[13]....
        /*014c*/ 	.word	0x00003a30


	//   ....[14]....
        /*0150*/ 	.word	0x00003a40


	//   ....[15]....
        /*0154*/ 	.word	0x00003a80


	//   ....[16]....
        /*0158*/ 	.word	0x00003ad0


	//   ....[17]....
        /*015c*/ 	.word	0x00003ae0


	//   ....[18]....
        /*0160*/ 	.word	0x00003b00


	//   ....[19]....
        /*0164*/ 	.word	0x00003b30


	//   ....[20]....
        /*0168*/ 	.word	0x00003b70


	//   ....[21]....
        /*016c*/ 	.word	0x00003bd0


	//   ....[22]....
        /*0170*/ 	.word	0x00003c10


	//   ....[23]....
        /*0174*/ 	.word	0x00003c40


	//   ....[24]....
        /*0178*/ 	.word	0x00003c60


	//   ....[25]....
        /*017c*/ 	.word	0x00003c90


	//   ....[26]....
        /*0180*/ 	.word	0x00003ce0


	//   ....[27]....
        /*0184*/ 	.word	0x00003d00


	//   ....[28]....
        /*0188*/ 	.word	0x00003d10


	//   ....[29]....
        /*018c*/ 	.word	0x00003d30


	//   ....[30]....
        /*0190*/ 	.word	0x00003d50


	//   ....[31]....
        /*0194*/ 	.word	0x00003d70


	//   ....[32]....
        /*0198*/ 	.word	0x00003d90


	//   ....[33]....
        /*019c*/ 	.word	0x00003dd0


	//   ....[34]....
        /*01a0*/ 	.word	0x00003de0


	//   ....[35]....
        /*01a4*/ 	.word	0x00003f50


	//   ....[36]....
        /*01a8*/ 	.word	0x000045c0


	//   ....[37]....
        /*01ac*/ 	.word	0x00004600


	//   ....[38]....
        /*01b0*/ 	.word	0x00004790


	//   ....[39]....
        /*01b4*/ 	.word	0x000047d0


	//   ....[40]....
        /*01b8*/ 	.word	0x00004870


	//   ....[41]....
        /*01bc*/ 	.word	0x00004890


	//   ....[42]....
        /*01c0*/ 	.word	0x000048c0


	//   ....[43]....
        /*01c4*/ 	.word	0x000048e0


	//   ....[44]....
        /*01c8*/ 	.word	0x00004920


	//   ....[45]....
        /*01cc*/ 	.word	0x00004960


	//   ....[46]....
        /*01d0*/ 	.word	0x00004ce0


	//   ....[47]....
        /*01d4*/ 	.word	0x000050d0


	//   ....[48]....
        /*01d8*/ 	.word	0x00005470


	//   ....[49]....
        /*01dc*/ 	.word	0x000054c0


	//   ....[50]....
        /*01e0*/ 	.word	0x00005510


	//   ....[51]....
        /*01e4*/ 	.word	0x00005540


	//   ....[52]....
        /*01e8*/ 	.word	0x00005560


	//   ....[53]....
        /*01ec*/ 	.word	0x00005630


	//   ....[54]....
        /*01f0*/ 	.word	0x00005670


	//   ....[55]....
        /*01f4*/ 	.word	0x000056c0


	//   ....[56]....
        /*01f8*/ 	.word	0x000056f0


	//   ....[57]....
        /*01fc*/ 	.word	0x00005710


	//----- nvinfo : EIATTR_VRC_CTA_INIT_COUNT
	.align		4
.L_3033:
        /*0200*/ 	.byte	0x02, 0x4a
	.zero		1
	.zero		1


	//----- nvinfo : EIATTR_EXIT_INSTR_OFFSETS
	.align		4
        /*0204*/ 	.byte	0x04, 0x1c
        /*0206*/ 	.short	(.L_3035 - .L_3034)


	//   ....[0]....
.L_3034:
        /*0208*/ 	.word	0x000057b0


	//   ....[1]....
        /*020c*/ 	.word	0x00005a10


	//----- nvinfo : EIATTR_MAX_THREADS
	.align		4
.L_3035:
        /*0210*/ 	.byte	0x04, 0x05
        /*0212*/ 	.short	(.L_3037 - .L_3036)
.L_3036:
        /*0214*/ 	.word	0x00000020
        /*0218*/ 	.word	0x00000001
        /*021c*/ 	.word	0x00000001


	//----- nvinfo : EIATTR_CRS_STACK_SIZE
	.align		4
.L_3037:
        /*0220*/ 	.byte	0x04, 0x1e
        /*0222*/ 	.short	(.L_3039 - .L_3038)
.L_3038:
        /*0224*/ 	.word	0x00000000


	//----- nvinfo : EIATTR_CBANK_PARAM_SIZE
	.align		4
.L_3039:
        /*0228*/ 	.byte	0x03, 0x19
        /*022a*/ 	.short	0x01f0


	//----- nvinfo : EIATTR_PARAM_CBANK
	.align		4
        /*022c*/ 	.byte	0x04, 0x0a
        /*022e*/ 	.short	(.L_3041 - .L_3040)
	.align		4
.L_3040:
        /*0230*/ 	.word	index@(.nv.constant0._Z25selective_scan_bwd_kernelI32Selective_Scan_bwd_kernel_traitsILi32ELi8ELb0ELb1ELb0ELb0ELb1EN3c108BFloat16EfEEv12SSMParamsBwd)
        /*0234*/ 	.short	0x0380
        /*0236*/ 	.short	0x01f0


	//----- nvinfo : EIATTR_SW_WAR
	.align		4
.L_3041:
        /*0238*/ 	.byte	0x04, 0x36
        /*023a*/ 	.short	(.L_3043 - .L_3042)
.L_3042:
        /*023c*/ 	.word	0x00000008
.L_3043:


//--------------------- .nv.info._Z25selective_scan_bwd_kernelI32Selective_Scan_bwd_kernel_traitsILi32ELi8ELb0ELb1ELb0ELb1ELb0EN3c108BFloat16EfEEv12SSMParamsBwd --------------------------
	.section	.nv.info._Z25selective_scan_bwd_kernelI32Selective_Scan_bwd_kernel_traitsILi32ELi8ELb0ELb1ELb0ELb1ELb0EN3c108BFloat16EfEEv12SSMParamsBwd,"",@"SHT_CUDA_INFO"
	.sectionflags	@""
	.align	4


	//----- nvinfo : EIATTR_CUDA_API_VERSION
	.align		4
        /*0000*/ 	.byte	0x04, 0x37
        /*0002*/ 	.short	(.L_3045 - .L_3044)
.L_3044:
        /*0004*/ 	.word	0x00000082


	//----- nvinfo : EIATTR_KPARAM_INFO
	.align		4
.L_3045:
        /*0008*/ 	.byte	0x04, 0x17
        /*000a*/ 	.short	(.L_3047 - .L_3046)
.L_3046:
        /*000c*/ 	.word	0x00000000
        /*0010*/ 	.short	0x0000
        /*0012*/ 	.short	0x0000
        /*0014*/ 	.byte	0x00, 0xf0, 0xc1, 0x07


	//----- nvinfo : EIATTR_SPARSE_MMA_MASK
	.align		4
.L_3047:
        /*0018*/ 	.byte	0x03, 0x50
        /*001a*/ 	.short	0x0000


	//----- nvinfo : EIATTR_MAXREG_COUNT
	.align		4
        /*001c*/ 	.byte	0x03, 0x1b
        /*001e*/ 	.short	0x00ff


	//----- nvinfo : EIATTR_NUM_BARRIERS
	.align		4
        /*0020*/ 	.byte	0x02, 0x4c
        /*0022*/ 	.byte	0x01
	.zero		1


	//----- nvinfo : EIATTR_MERCURY_ISA_VERSION
	.align		4
        /*0024*/ 	.byte	0x03, 0x5f
        /*0026*/ 	.short	0x0101


	//----- nvinfo : EIATTR_COOP_GROUP_MASK_REGIDS
	.align		4
        /*0028*/ 	.byte	0x04, 0x29
        /*002a*/ 	.short	(.L_3049 - .L_3048)


	//   ....[0]....
.L_3048:
        /*002c*/ 	.word	0xffffffff


	//   ....[1]....
        /*0030*/ 	.word	0xffffffff


	//   ....[2]....
        /*0034*/ 	.word	0xffffffff


	//   ....[3]....
        /*0038*/ 	.word	0xffffffff


	//   ....[4]....
        /*003c*/ 	.word	0xffffffff


	//   ....[5]....
        /*0040*/ 	.word	0xffffffff


	//   ....[6]....
        /*0044*/ 	.word	0xffffffff


	//   ....[7]....
        /*0048*/ 	.word	0xffffffff


	//   ....[8]....
        /*004c*/ 	.word	0xffffffff


	//   ....[9]....
        /*0050*/ 	.word	0xffffffff


	//   ....[10]....
        /*0054*/ 	.word	0xffffffff


	//   ....[11]....
        /*0058*/ 	.word	0xffffffff


	//   ....[12]....
        /*005c*/ 	.word	0xffffffff


	//   ....[13]....
        /*0060*/ 	.word	0xffffffff


	//   ....[14]....
        /*0064*/ 	.word	0xffffffff


	//   ....[15]....
        /*0068*/ 	.word	0xffffffff


	//   ....[16]....
        /*006c*/ 	.word	0xffffffff


	//   ....[17]....
        /*0070*/ 	.word	0xffffffff


	//   ....[18]....
        /*0074*/ 	.word	0xffffffff


	//   ....[19]....
        /*0078*/ 	.word	0xffffffff


	//   ....[20]....
        /*007c*/ 	.word	0xffffffff


	//   ....[21]....
        /*0080*/ 	.word	0xffffffff


	//   ....[22]....
        /*0084*/ 	.word	0xffffffff


	//   ....[23]....
        /*0088*/ 	.word	0xffffffff


	//   ....[24]....
        /*008c*/ 	.word	0xffffffff


	//   ....[25]....
        /*0090*/ 	.word	0xffffffff


	//   ....[26]....
        /*0094*/ 	.word	0xffffffff


	//   ....[27]....
        /*0098*/ 	.word	0xffffffff


	//   ....[28]....
        /*009c*/ 	.word	0xffffffff


	//   ....[29]....
        /*00a0*/ 	.word	0xffffffff


	//   ....[30]....
        /*00a4*/ 	.word	0xffffffff


	//   ....[31]....
        /*00a8*/ 	.word	0xffffffff


	//   ....[32]....
        /*00ac*/ 	.word	0xffffffff


	//   ....[33]....
        /*00b0*/ 	.word	0xffffffff


	//   ....[34]....
        /*00b4*/ 	.word	0xffffffff


	//   ....[35]....
        /*00b8*/ 	.word	0xffffffff


	//   ....[36]....
        /*00bc*/ 	.word	0xffffffff


	//   ....[37]....
        /*00c0*/ 	.word	0xffffffff


	//   ....[38]....
        /*00c4*/ 	.word	0xffffffff


	//   ....[39]....
        /*00c8*/ 	.word	0xffffffff


	//   ....[40]....
        /*00cc*/ 	.word	0xffffffff


	//   ....[41]....
        /*00d0*/ 	.word	0xffffffff


	//   ....[42]....
        /*00d4*/ 	.word	0xffffffff


	//   ....[43]....
        /*00d8*/ 	.word	0xffffffff


	//   ....[44]....
        /*00dc*/ 	.word	0xffffffff


	//   ....[45]....
        /*00e0*/ 	.word	0xffffffff


	//   ....[46]....
        /*00e4*/ 	.word	0xffffffff


	//   ....[47]....
        /*00e8*/ 	.word	0xffffffff


	//   ....[48]....
        /*00ec*/ 	.word	0xffffffff


	//   ....[49]....
        /*00f0*/ 	.word	0xffffffff


	//   ....[50]....
        /*00f4*/ 	.word	0xffffffff


	//   ....[51]....
        /*00f8*/ 	.word	0xffffffff


	//   ....[52]....
        /*00fc*/ 	.word	0xffffffff


	//   ....[53]....
        /*0100*/ 	.word	0xffffffff


	//   ....[54]....
        /*0104*/ 	.word	0xffffffff


	//----- nvinfo : EIATTR_COOP_GROUP_INSTR_OFFSETS
	.align		4
.L_3049:
        /*0108*/ 	.byte	0x04, 0x28
        /*010a*/ 	.short	(.L_3051 - .L_3050)


	//   ....[0]....
.L_3050:
        /*010c*/ 	.word	0x00001060


	//   ....[1]....
        /*0110*/ 	.word	0x00001260


	//   ....[2]....
        /*0114*/ 	.word	0x00001620


	//   ....[3]....
        /*0118*/ 	.word	0x00002f10


	//   ....[4]....
        /*011c*/ 	.word	0x00003550


	//   ....[5]....
        /*0120*/ 	.word	0x00003580


	//   ....[6]....
        /*0124*/ 	.word	0x000035f0


	//   ....[7]....
        /*0128*/ 	.word	0x00003640


	//   ....[8]....
        /*012c*/ 	.word	0x00003660


	//   ....[9]....
        /*0130*/ 	.word	0x00003690


	//   ....[10]....
        /*0134*/ 	.word	0x000036d0


	//   ....[11]....
        /*0138*/ 	.word	0x00003700


	//   ....[12]....
        /*013c*/ 	.word	0x00003730


	//   ....[13]....
        /*0140*/ 	.word	0x00003750


	//   ....[14]....
        /*0144*/ 	.word	0x00003790


	//   ....[15]....
        /*0148*/ 	.word	0x000037b0


	//   ....[16]....
        /*014c*/ 	.word	0x00003800


	//   ....[17]....
        /*0150*/ 	.word	0x00003830


	//   ....[18]....
        /*0154*/ 	.word	0x000038a0


	//   ....[19]....
        /*0158*/ 	.word	0x000038e0


	//   ....[20]....
        /*015c*/ 	.word	0x00003900


	//   ....[21]....
        /*0160*/ 	.word	0x00003910


	//   ....[22]....
        /*0164*/ 	.word	0x00003960


	//   ....[23]....
        /*0168*/ 	.word	0x00003990


	//   ....[24]....
        /*016c*/ 	.word	0x000039b0


	//   ....[25]....
        /*0170*/ 	.word	0x000039d0


	//   ....[26]....
        /*0174*/ 	.word	0x000039e0


	//   ....[27]....
        /*0178*/ 	.word	0x000039f0


	//   ....[28]....
        /*017c*/ 	.word	0x00003a10


	//   ....[29]....
        /*0180*/ 	.word	0x00003a50


	//   ....[30]....
        /*0184*/ 	.word	0x00003a70


	//   ....[31]....
        /*0188*/ 	.word	0x00003bc0


	//   ....[32]....
        /*018c*/ 	.word	0x00004240


	//   ....[33]....
        /*0190*/ 	.word	0x00004280


	//   ....[34]....
        /*0194*/ 	.word	0x00004410


	//   ....[35]....
        /*0198*/ 	.word	0x00004450


	//   ....[36]....
        /*019c*/ 	.word	0x000044d0


	//   ....[37]....
        /*01a0*/ 	.word	0x000044f0


	//   ....[38]....
        /*01a4*/ 	.word	0x00004520


	//   ....[39]....
        /*01a8*/ 	.word	0x00004550


	//   ....[40]....
        /*01ac*/ 	.word	0x000045b0


	//   ....[41]....
        /*01b0*/ 	.word	0x000045f0


	//   ....[42]....
        /*01b4*/ 	.word	0x00004a70


	//   ....[43]....
        /*01b8*/ 	.word	0x00004d60


	//   ....[44]....
        /*01bc*/ 	.word	0x00005380


	//   ....[45]....
        /*01c0*/ 	.word	0x000057a0


	//   ....[46]....
        /*01c4*/ 	.word	0x000057f0


	//   ....[47]....
        /*01c8*/ 	.word	0x00005840


	//   ....[48]....
        /*01cc*/ 	.word	0x00005870


	//   ....[49]....
        /*01d0*/ 	.word	0x00005890


	//   ....[50]....
        /*01d4*/ 	.word	0x00005960


	//   ....[51]....
        /*01d8*/ 	.word	0x000059a0


	//   ....[52]....
        /*01dc*/ 	.word	0x000059f0


	//   ....[53]....
        /*01e0*/ 	.word	0x00005a20


	//   ....[54]....
        /*01e4*/ 	.word	0x00005a40


	//----- nvinfo : EIATTR_VRC_CTA_INIT_COUNT
	.align		4
.L_3051:
        /*01e8*/ 	.byte	0x02, 0x4a
	.zero		1
	.zero		1


	//----- nvinfo : EIATTR_EXIT_INSTR_OFFSETS
	.align		4
        /*01ec*/ 	.byte	0x04, 0x1c
        /*01ee*/ 	.short	(.L_3053 - .L_3052)


	//   ....[0]....
.L_3052:
        /*01f0*/ 	.word	0x00005ae0


	//   ....[1]....
        /*01f4*/ 	.word	0x00005d40


	//----- nvinfo : EIATTR_MAX_THREADS
	.align		4
.L_3053:
        /*01f8*/ 	.byte	0x04, 0x05
        /*01fa*/ 	.short	(.L_3055 - .L_3054)
.L_3054:
        /*01fc*/ 	.word	0x00000020
        /*0200*/ 	.word	0x00000001
        /*0204*/ 	.word	0x00000001


	//----- nvinfo : EIATTR_CRS_STACK_SIZE
	.align		4
.L_3055:
        /*0208*/ 	.byte	0x04, 0x1e
        /*020a*/ 	.short	(.L_3057 - .L_3056)
.L_3056:
        /*020c*/ 	.word	0x00000000


	//----- nvinfo : EIATTR_CBANK_PARAM_SIZE
	.align		4
.L_3057:
        /*0210*/ 	.byte	0x03, 0x19
        /*0212*/ 	.short	0x01f0


	//----- nvinfo : EIATTR_PARAM_CBANK
	.align		4
        /*0214*/ 	.byte	0x04, 0x0a
        /*0216*/ 	.short	(.L_3059 - .L_3058)
	.align		4
.L_3058:
        /*0218*/ 	.word	index@(.nv.constant0._Z25selective_scan_bwd_kernelI32Selective_Scan_bwd_kernel_traitsILi32ELi8ELb0ELb1ELb0ELb1ELb0EN3c108BFloat16EfEEv12SSMParamsBwd)
        /*021c*/ 	.short	0x0380
        /*021e*/ 	.short	0x01f0


	//----- nvinfo : EIATTR_SW_WAR
	.align		4
.L_3059:
        /*0220*/ 	.byte	0x04, 0x36
        /*0222*/ 	.short	(.L_3061 - .L_3060)
.L_3060:
        /*0224*/ 	.word	0x00000008
.L_3061:


//--------------------- .nv.info._Z25selective_scan_bwd_kernelI32Selective_Scan_bwd_kernel_traitsILi32ELi8ELb0ELb1ELb0ELb1ELb1EN3c108BFloat16EfEEv12SSMParamsBwd --------------------------
	.section	.nv.info._Z25selective_scan_bwd_kernelI32Selective_Scan_bwd_kernel_traitsILi32ELi8ELb0ELb1ELb0ELb1ELb1EN3c108BFloat16EfEEv12SSMParamsBwd,"",@"SHT_CUDA_INFO"
	.sectionflags	@""
	.align	4


	//----- nvinfo : EIATTR_CUDA_API_VERSION
	.align		4
        /*0000*/ 	.byte	0x04, 0x37
        /*0002*/ 	.short	(.L_3063 - .L_3062)
.L_3062:
        /*0004*/ 	.word	0x00000082


	//----- nvinfo : EIATTR_KPARAM_INFO
	.align		4
.L_3063:
        /*0008*/ 	.byte	0x04, 0x17
        /*000a*/ 	.short	(.L_3065 - .L_3064)
.L_3064:
        /*000c*/ 	.word	0x00000000
        /*0010*/ 	.short	0x0000
        /*0012*/ 	.short	0x0000
        /*0014*/ 	.byte	0x00, 0xf0, 0xc1, 0x07


	//----- nvinfo : EIATTR_SPARSE_MMA_MASK
	.align		4
.L_3065:
        /*0018*/ 	.byte	0x03, 0x50
        /*001a*/ 	.short	0x0000


	//----- nvinfo : EIATTR_MAXREG_COUNT
	.align		4
        /*001c*/ 	.byte	0x03, 0x1b
        /*001e*/ 	.short	0x00ff


	//----- nvinfo : EIATTR_NUM_BARRIERS
	.align		4
        /*0020*/ 	.byte	0x02, 0x4c
        /*0022*/ 	.byte	0x01
	.zero		1


	//----- nvinfo : EIATTR_MERCURY_ISA_VERSION
	.align		4
        /*0024*/ 	.byte	0x03, 0x5f
        /*0026*/ 	.short	0x0101


	//----- nvinfo : EIATTR_COOP_GROUP_MASK_REGIDS
	.align		4
        /*0028*/ 	.byte	0x04, 0x29
        /*002a*/ 	.short	(.L_3067 - .L_3066)


	//   ....[0]....
.L_3066:
        /*002c*/ 	.word	0xffffffff


	//   ....[1]....
        /*0030*/ 	.word	0xffffffff


	//   ....[2]....
        /*0034*/ 	.word	0xffffffff


	//   ....[3]....
        /*0038*/ 	.word	0xffffffff


	//   ....[4]....
        /*003c*/ 	.word	0xffffffff


	//   ....[5]....
        /*0040*/ 	.word	0xffffffff


	//   ....[6]....
        /*0044*/ 	.word	0xffffffff


	//   ....[7]....
        /*0048*/ 	.word	0xffffffff


	//   ....[8]....
        /*004c*/ 	.word	0xffffffff


	//   ....[9]....
        /*0050*/ 	.word	0xffffffff


	//   ....[10]....
        /*0054*/ 	.word	0xffffffff


	//   ....[11]....
        /*0058*/ 	.word	0xffffffff


	//   ....[12]....
        /*005c*/ 	.word	0xffffffff


	//   ....[13]....
        /*0060*/ 	.word	0xffffffff


	//   ....[14]....
        /*0064*/ 	.word	0xffffffff


	//   ....[15]....
        /*0068*/ 	.word	0xffffffff


	//   ....[16]....
        /*006c*/ 	.word	0xffffffff


	//   ....[17]....
        /*0070*/ 	.word	0xffffffff


	//   ....[18]....
        /*0074*/ 	.word	0xffffffff


	//   ....[19]....
        /*0078*/ 	.word	0xffffffff


	//   ....[20]....
        /*007c*/ 	.word	0xffffffff


	//   ....[21]....
        /*0080*/ 	.word	0xffffffff


	//   ....[22]....
        /*0084*/ 	.word	0xffffffff


	//   ....[23]....
        /*0088*/ 	.word	0xffffffff


	//   ....[24]....
        /*008c*/ 	.word	0xffffffff


	//   ....[25]....
        /*0090*/ 	.word	0xffffffff


	//   ....[26]....
        /*0094*/ 	.word	0xffffffff


	//   ....[27]....
        /*0098*/ 	.word	0xffffffff


	//   ....[28]....
        /*009c*/ 	.word	0xffffffff


	//   ....[29]....
        /*00a0*/ 	.word	0xffffffff


	//   ....[30]....
        /*00a4*/ 	.word	0xffffffff


	//   ....[31]....
        /*00a8*/ 	.word	0xffffffff


	//   ....[32]....
        /*00ac*/ 	.word	0xffffffff


	//   ....[33]....
        /*00b0*/ 	.word	0xffffffff


	//   ....[34]....
        /*00b4*/ 	.word	0xffffffff


	//   ....[35]....
        /*00b8*/ 	.word	0xffffffff


	//   ....[36]....
        /*00bc*/ 	.word	0xffffffff


	//   ....[37]....
        /*00c0*/ 	.word	0xffffffff


	//   ....[38]....
        /*00c4*/ 	.word	0xffffffff


	//   ....[39]....
        /*00c8*/ 	.word	0xffffffff


	//   ....[40]....
        /*00cc*/ 	.word	0xffffffff


	//   ....[41]....
        /*00d0*/ 	.word	0xffffffff


	//   ....[42]....
        /*00d4*/ 	.word	0xffffffff


	//   ....[43]....
        /*00d8*/ 	.word	0xffffffff


	//   ....[44]....
        /*00dc*/ 	.word	0xffffffff


	//   ....[45]....
        /*00e0*/ 	.word	0xffffffff


	//   ....[46]....
        /*00e4*/ 	.word	0xffffffff


	//   ....[47]....
        /*00e8*/ 	.word	0xffffffff


	//   ....[48]....
        /*00ec*/ 	.word	0xffffffff


	//   ....[49]....
        /*00f0*/ 	.word	0xffffffff


	//   ....[50]....
        /*00f4*/ 	.word	0xffffffff


	//   ....[51]....
        /*00f8*/ 	.word	0xffffffff


	//   ....[52]....
        /*00fc*/ 	.word	0xffffffff


	//   ....[53]....
        /*0100*/ 	.word	0xffffffff


	//   ....[54]....
        /*0104*/ 	.word	0xffffffff


	//   ....[55]....
        /*0108*/ 	.word	0xffffffff


	//   ....[56]....
        /*010c*/ 	.word	0xffffffff


	//   ....[57]....
        /*0110*/ 	.word	0xffffffff


	//   ....[58]....
        /*0114*/ 	.word	0xffffffff


	//----- nvinfo : EIATTR_COOP_GROUP_INSTR_OFFSETS
	.align		4
.L_3067:
        /*0118*/ 	.byte	0x04, 0x28
        /*011a*/ 	.short	(.L_3069 - .L_3068)


	//   ....[0]....
.L_3068:
        /*011c*/ 	.word	0x000011f0


	//   ....[1]....
        /*0120*/ 	.word	0x000013f0


	//   ....[2]....
        /*0124*/ 	.word	0x000016d0


	//   ....[3]....
        /*0128*/ 	.word	0x00002b10


	//   ....[4]....
        /*012c*/ 	.word	0x00002e80


	//   ....[5]....
        /*0130*/ 	.word	0x000034b0


	//   ....[6]....
        /*0134*/ 	.word	0x00003a10


	//   ....[7]....
        /*0138*/ 	.word	0x000043f0


	//   ....[8]....
        /*013c*/ 	.word	0x00004a40


	//   ....[9]....
        /*0140*/ 	.word	0x00004a70


	//   ....[10]....
        /*0144*/ 	.word	0x00004ac0


	//   ....[11]....
        /*0148*/ 	.word	0x00004b20


	//   ....[12]....
        /*014c*/ 	.word	0x00004b40


	//   ....[13]....
        /*0150*/ 	.word	0x00004b80


	//   ....[14]....
        /*0154*/ 	.word	0x00004bb0


	//   ....[15]....
        /*0158*/ 	.word	0x00004bf0


	//   ....[16]....
        /*015c*/ 	.word	0x00004c00


	//   ....[17]....
        /*0160*/ 	.word	0x00004c30


	//   ....[18]....
        /*0164*/ 	.word	0x00004c70


	//   ....[19]....
        /*0168*/ 	.word	0x00004c90


	//   ....[20]....
        /*016c*/ 	.word	0x00004cd0


	//   ....[21]....
        /*0170*/ 	.word	0x00004d00


	//   ....[22]....
        /*0174*/ 	.word	0x00004d80


	//   ....[23]....
        /*0178*/ 	.word	0x00004da0


	//   ....[24]....
        /*017c*/ 	.word	0x00004de0


	//   ....[25]....
        /*0180*/ 	.word	0x00004df0


	//   ....[26]....
        /*0184*/ 	.word	0x00004e30


	//   ....[27]....
        /*0188*/ 	.word	0x00004e60


	//   ....[28]....
        /*018c*/ 	.word	0x00004e80


	//   ....[29]....
        /*0190*/ 	.word	0x00004ea0


	//   ....[30]....
        /*0194*/ 	.word	0x00004ec0


	//   ....[31]....
        /*0198*/ 	.word	0x00004ed0


	//   ....[32]....
        /*019c*/ 	.word	0x00004ee0


	//   ....[33]....
        /*01a0*/ 	.word	0x00004f30


	//   ....[34]....
        /*01a4*/ 	.word	0x00004f50


	//   ....[35]....
        /*01a8*/ 	.word	0x00005090


	//   ....[36]....
        /*01ac*/ 	.word	0x00005720


	//   ....[37]....
        /*01b0*/ 	.word	0x00005760


	//   ....[38]....
        /*01b4*/ 	.word	0x00005860


	//   ....[39]....
        /*01b8*/ 	.word	0x00005880


	//   ....[40]....
        /*01bc*/ 	.word	0x000058b0


	//   ....[41]....
        /*01c0*/ 	.word	0x000058d0


	//   ....[42]....
        /*01c4*/ 	.word	0x00005900


	//   ....[43]....
        /*01c8*/ 	.word	0x00005940


	//   ....[44]....
        /*01cc*/ 	.word	0x00005a50


	//   ....[45]....
        /*01d0*/ 	.word	0x00005a90


	//   ....[46]....
        /*01d4*/ 	.word	0x00005f60


	//   ....[47]....
        /*01d8*/ 	.word	0x00006250


	//   ....[48]....
        /*01dc*/ 	.word	0x00006840


	//   ....[49]....
        /*01e0*/ 	.word	0x00006c60


	//   ....[50]....
        /*01e4*/ 	.word	0x00006cb0


	//   ....[51]....
        /*01e8*/ 	.word	0x00006d00


	//   ....[52]....
        /*01ec*/ 	.word	0x00006d30


	//   ....[53]....
        /*01f0*/ 	.word	0x00006d50


	//   ....[54]....
        /*01f4*/ 	.word	0x00006e20


	//   ....[55]....
        /*01f8*/ 	.word	0x00006e60


	//   ....[56]....
        /*01fc*/ 	.word	0x00006eb0


	//   ....[57]....
        /*0200*/ 	.word	0x00006ee0


	//   ....[58]....
        /*0204*/ 	.word	0x00006f00


	//----- nvinfo : EIATTR_VRC_CTA_INIT_COUNT
	.align		4
.L_3069:
        /*0208*/ 	.byte	0x02, 0x4a
	.zero		1
	.zero		1


	//----- nvinfo : EIATTR_EXIT_INSTR_OFFSETS
	.align		4
        /*020c*/ 	.byte	0x04, 0x1c
        /*020e*/ 	.short	(.L_3071 - .L_3070)


	//   ....[0]....
.L_3070:
        /*0210*/ 	.word	0x00006fa0


	//   ....[1]....
        /*0214*/ 	.word	0x00007200


	//----- nvinfo : EIATTR_MAX_THREADS
	.align		4
.L_3071:
        /*0218*/ 	.byte	0x04, 0x05
        /*021a*/ 	.short	(.L_3073 - .L_3072)
.L_3072:
        /*021c*/ 	.word	0x00000020
        /*0220*/ 	.word	0x00000001
        /*0224*/ 	.word	0x00000001


	//----- nvinfo : EIATTR_CRS_STACK_SIZE
	.align		4
.L_3073:
        /*0228*/ 	.byte	0x04, 0x1e
        /*022a*/ 	.short	(.L_3075 - .L_3074)
.L_3074:
        /*022c*/ 	.word	0x00000000


	//----- nvinfo : EIATTR_CBANK_PARAM_SIZE
	.align		4
.L_3075:
        /*0230*/ 	.byte	0x03, 0x19
        /*0232*/ 	.short	0x01f0


	//----- nvinfo : EIATTR_PARAM_CBANK
	.align		4
        /*0234*/ 	.byte	0x04, 0x0a
        /*0236*/ 	.short	(.L_3077 - .L_3076)
	.align		4
.L_3076:
        /*0238*/ 	.word	index@(.nv.constant0._Z25selective_scan_bwd_kernelI32Selective_Scan_bwd_kernel_traitsILi32ELi8ELb0ELb1ELb0ELb1ELb1EN3c108BFloat16EfEEv12SSMParamsBwd)
        /*023c*/ 	.short	0x0380
        /*023e*/ 	.short	0x01f0


	//----- nvinfo : EIATTR_SW_WAR
	.align		4
.L_3077:
        /*0240*/ 	.byte	0x04, 0x36
        /*0242*/ 	.short	(.L_3079 - .L_3078)
.L_3078:
        /*0244*/ 	.word	0x00000008
.L_3079:


//--------------------- .nv.info._Z25selective_scan_bwd_kernelI32Selective_Scan_bwd_kernel_traitsILi32ELi8ELb0ELb1ELb1ELb0ELb0EN3c108BFloat16EfEEv12SSMParamsBwd --------------------------
	.section	.nv.info._Z25selective_scan_bwd_kernelI32Selective_Scan_bwd_kernel_traitsILi32ELi8ELb0ELb1ELb1ELb0ELb0EN3c108BFloat16EfEEv12SSMParamsBwd,"",@"SHT_CUDA_INFO"
	.sectionflags	@""
	.align	4


	//----- nvinfo : EIATTR_CUDA_API_VERSION
	.align		4
        /*0000*/ 	.byte	0x04, 0x37
        /*0002*/ 	.short	(.L_3081 - .L_3080)
.L_3080:
        /*0004*/ 	.word	0x00000082


	//----- nvinfo : EIATTR_KPARAM_INFO
	.align		4
.L_3081:
        /*0008*/ 	.byte	0x04, 0x17
        /*000a*/ 	.short	(.L_3083 - .L_3082)
.L_3082:
        /*000c*/ 	.word	0x00000000
        /*0010*/ 	.short	0x0000
        /*0012*/ 	.short	0x0000
        /*0014*/ 	.byte	0x00, 0xf0, 0xc1, 0x07


	//----- nvinfo : EIATTR_SPARSE_MMA_MASK
	.align		4
.L_3083:
        /*0018*/ 	.byte	0x03, 0x50
        /*001a*/ 	.short	0x0000


	//----- nvinfo : EIATTR_MAXREG_COUNT
	.align		4
        /*001c*/ 	.byte	0x03, 0x1b
        /*001e*/ 	.short	0x00ff


	//----- nvinfo : EIATTR_NUM_BARRIERS
	.align		4
        /*0020*/ 	.byte	0x02, 0x4c
        /*0022*/ 	.byte	0x01
	.zero		1


	//----- nvinfo : EIATTR_MERCURY_ISA_VERSION
	.align		4
        /*0024*/ 	.byte	0x03, 0x5f
        /*0026*/ 	.short	0x0101


	//----- nvinfo : EIATTR_COOP_GROUP_MASK_REGIDS
	.align		4
        /*0028*/ 	.byte	0x04, 0x29
        /*002a*/ 	.short	(.L_3085 - .L_3084)


	//   ....[0]....
.L_3084:
        /*002c*/ 	.word	0xffffffff


	//   ....[1]....
        /*0030*/ 	.word	0xffffffff


	//   ....[2]....
        /*0034*/ 	.word	0xffffffff


	//   ....[3]....
        /*0038*/ 	.word	0xffffffff


	//   ....[4]....
        /*003c*/ 	.word	0xffffffff


	//   ....[5]....
        /*0040*/ 	.word	0xffffffff


	//   ....[6]....
        /*0044*/ 	.word	0xffffffff


	//   ....[7]....
        /*0048*/ 	.word	0xffffffff


	//   ....[8]....
        /*004c*/ 	.word	0xffffffff


	//   ....[9]....
        /*0050*/ 	.word	0xffffffff


	//   ....[10]....
        /*0054*/ 	.word	0xffffffff


	//   ....[11]....
        /*0058*/ 	.word	0xffffffff


	//   ....[12]....
        /*005c*/ 	.word	0xffffffff


	//   ....[13]....
        /*0060*/ 	.word	0xffffffff


	//   ....[14]....
        /*0064*/ 	.word	0xffffffff


	//   ....[15]....
        /*0068*/ 	.word	0xffffffff


	//   ....[16]....
        /*006c*/ 	.word	0xffffffff


	//   ....[17]....
        /*0070*/ 	.word	0xffffffff


	//   ....[18]....
        /*0074*/ 	.word	0xffffffff


	//   ....[19]....
        /*0078*/ 	.word	0xffffffff


	//   ....[20]....
        /*007c*/ 	.word	0xffffffff


	//   ....[21]....
        /*0080*/ 	.word	0xffffffff


	//   ....[22]....
        /*0084*/ 	.word	0xffffffff


	//   ....[23]....
        /*0088*/ 	.word	0xffffffff


	//   ....[24]....
        /*008c*/ 	.word	0xffffffff


	//   ....[25]....
        /*0090*/ 	.word	0xffffffff


	//   ....[26]....
        /*0094*/ 	.word	0xffffffff


	//   ....[27]....
        /*0098*/ 	.word	0xffffffff


	//   ....[28]....
        /*009c*/ 	.word	0xffffffff


	//   ....[29]....
        /*00a0*/ 	.word	0xffffffff


	//   ....[30]....
        /*00a4*/ 	.word	0xffffffff


	//   ....[31]....
        /*00a8*/ 	.word	0xffffffff


	//   ....[32]....
        /*00ac*/ 	.word	0xffffffff


	//   ....[33]....
        /*00b0*/ 	.word	0xffffffff


	//   ....[34]....
        /*00b4*/ 	.word	0xffffffff


	//   ....[35]....
        /*00b8*/ 	.word	0xffffffff


	//   ....[36]....
        /*00bc*/ 	.word	0xffffffff


	//   ....[37]....
        /*00c0*/ 	.word	0xffffffff


	//   ....[38]....
        /*00c4*/ 	.word	0xffffffff


	//   ....[39]....
        /*00c8*/ 	.word	0xffffffff


	//   ....[40]....
        /*00cc*/ 	.word	0xffffffff


	//   ....[41]....
        /*00d0*/ 	.word	0xffffffff


	//   ....[42]....
        /*00d4*/ 	.word	0xffffffff


	//   ....[43]....
        /*00d8*/ 	.word	0xffffffff


	//   ....[44]....
        /*00dc*/ 	.word	0xffffffff


	//   ....[45]....
        /*00e0*/ 	.word	0xffffffff


	//   ....[46]....
        /*00e4*/ 	.word	0xffffffff


	//   ....[47]....
        /*00e8*/ 	.word	0xffffffff


	//   ....[48]....
        /*00ec*/ 	.word	0xffffffff


	//   ....[49]....
        /*00f0*/ 	.word	0xffffffff


	//----- nvinfo : EIATTR_COOP_GROUP_INSTR_OFFSETS
	.align		4
.L_3085:
        /*00f4*/ 	.byte	0x04, 0x28
        /*00f6*/ 	.short	(.L_3087 - .L_3086)


	//   ....[0]....
.L_3086:
        /*00f8*/ 	.word	0x00001150


	//   ....[1]....
        /*00fc*/ 	.word	0x000013b0


	//   ....[2]....
        /*0100*/ 	.word	0x00001680


	//   ....[3]....
        /*0104*/ 	.word	0x00001f90


	//   ....[4]....
        /*0108*/ 	.word	0x00002350


	//   ....[5]....
        /*010c*/ 	.word	0x000028f0


	//   ....[6]....
        /*0110*/ 	.word	0x00002930


	//   ....[7]....
        /*0114*/ 	.word	0x00002960


	//   ....[8]....
        /*0118*/ 	.word	0x00002a00


	//   ....[9]....
        /*011c*/ 	.word	0x00002a20


	//   ....[10]....
        /*0120*/ 	.word	0x00002a40


	//   ....[11]....
        /*0124*/ 	.word	0x00002a50


	//   ....[12]....
        /*0128*/ 	.word	0x00002a80


	//   ....[13]....
        /*012c*/ 	.word	0x00002ad0


	//   ....[14]....
        /*0130*/ 	.word	0x00002af0


	//   ....[15]....
        /*0134*/ 	.word	0x00002b20


	//   ....[16]....
        /*0138*/ 	.word	0x00002b40


	//   ....[17]....
        /*013c*/ 	.word	0x00002b80


	//   ....[18]....
        /*0140*/ 	.word	0x00002be0


	//   ....[19]....
        /*0144*/ 	.word	0x00002c30


	//   ....[20]....
        /*0148*/ 	.word	0x00002c40


	//   ....[21]....
        /*014c*/ 	.word	0x00002c70


	//   ....[22]....
        /*0150*/ 	.word	0x00002ca0


	//   ....[23]....
        /*0154*/ 	.word	0x00002ce0


	//   ....[24]....
        /*0158*/ 	.word	0x00002d10


	//   ....[25]....
        /*015c*/ 	.word	0x00002d20


	//   ....[26]....
        /*0160*/ 	.word	0x00002d30


	//   ....[27]....
        /*0164*/ 	.word	0x00002d50


	//   ....[28]....
        /*0168*/ 	.word	0x00002d80


	//   ....[29]....
        /*016c*/ 	.word	0x00002da0


	//   ....[30]....
        /*0170*/ 	.word	0x00002dd0


	//   ....[31]....
        /*0174*/ 	.word	0x00002de0


	//   ....[32]....
        /*0178*/ 	.word	0x00002ee0


	//   ....[33]....
        /*017c*/ 	.word	0x00003780


	//   ....[34]....
        /*0180*/ 	.word	0x00003950


	//   ....[35]....
        /*0184*/ 	.word	0x00003aa0


	//   ....[36]....
        /*0188*/ 	.word	0x00003ad0


	//   ....[37]....
        /*018c*/ 	.word	0x00003b20


	//   ....[38]....
        /*0190*/ 	.word	0x00003d70


	//   ....[39]....
        /*0194*/ 	.word	0x00004190


	//   ....[40]....
        /*0198*/ 	.word	0x00004530


	//   ....[41]....
        /*019c*/ 	.word	0x00004580


	//   ....[42]....
        /*01a0*/ 	.word	0x000045d0


	//   ....[43]....
        /*01a4*/ 	.word	0x00004600


	//   ....[44]....
        /*01a8*/ 	.word	0x00004620


	//   ....[45]....
        /*01ac*/ 	.word	0x000046f0


	//   ....[46]....
        /*01b0*/ 	.word	0x00004730


	//   ....[47]....
        /*01b4*/ 	.word	0x00004780


	//   ....[48]....
        /*01b8*/ 	.word	0x000047b0


	//   ....[49]....
        /*01bc*/ 	.word	0x000047d0


	//----- nvinfo : EIATTR_VRC_CTA_INIT_COUNT
	.align		4
.L_3087:
        /*01c0*/ 	.byte	0x02, 0x4a
	.zero		1
	.zero		1


	//----- nvinfo : EIATTR_EXIT_INSTR_OFFSETS
	.align		4
        /*01c4*/ 	.byte	0x04, 0x1c
        /*01c6*/ 	.short	(.L_3089 - .L_3088)


	//   ....[0]....
.L_3088:
        /*01c8*/ 	.word	0x00004870


	//   ....[1]....
        /*01cc*/ 	.word	0x000049d0


	//----- nvinfo : EIATTR_MAX_THREADS
	.align		4
.L_3089:
        /*01d0*/ 	.byte	0x04, 0x05
        /*01d2*/ 	.short	(.L_3091 - .L_3090)
.L_3090:
        /*01d4*/ 	.word	0x00000020
        /*01d8*/ 	.word	0x00000001
        /*01dc*/ 	.word	0x00000001


	//----- nvinfo : EIATTR_CRS_STACK_SIZE
	.align		4
.L_3091:
        /*01e0*/ 	.byte	0x04, 0x1e
        /*01e2*/ 	.short	(.L_3093 - .L_3092)
.L_3092:
        /*01e4*/ 	.word	0x00000000


	//----- nvinfo : EIATTR_CBANK_PARAM_SIZE
	.align		4
.L_3093:
        /*01e8*/ 	.byte	0x03, 0x19
        /*01ea*/ 	.short	0x01f0


	//----- nvinfo : EIATTR_PARAM_CBANK
	.align		4
        /*01ec*/ 	.byte	0x04, 0x0a
        /*01ee*/ 	.short	(.L_3095 - .L_3094)
	.align		4
.L_3094:
        /*01f0*/ 	.word	index@(.nv.constant0._Z25selective_scan_bwd_kernelI32Selective_Scan_bwd_kernel_traitsILi32ELi8ELb0ELb1ELb1ELb0ELb0EN3c108BFloat16EfEEv12SSMParamsBwd)
        /*01f4*/ 	.short	0x0380
        /*01f6*/ 	.short	0x01f0


	//----- nvinfo : EIATTR_SW_WAR
	.align		4
.L_3095:
        /*01f8*/ 	.byte	0x04, 0x36
        /*01fa*/ 	.short	(.L_3097 - .L_3096)
.L_3096:
        /*01fc*/ 	.word	0x00000008
.L_3097:


//--------------------- .nv.info._Z25selective_scan_bwd_kernelI32Selective_Scan_bwd_kernel_traitsILi32ELi8ELb0ELb1ELb1ELb0ELb1EN3c108BFloat16EfEEv12SSMParamsBwd --------------------------
	.section	.nv.info._Z25selective_scan_bwd_kernelI32Selective_Scan_bwd_kernel_traitsILi32ELi8ELb0ELb1ELb1ELb0ELb1EN3c108BFloat16EfEEv12SSMParamsBwd,"",@"SHT_CUDA_INFO"
	.sectionflags	@""
	.align	4


	//----- nvinfo : EIATTR_CUDA_API_VERSION
	.align		4
        /*0000*/ 	.byte	0x04, 0x37
        /*0002*/ 	.short	(.L_3099 - .L_3098)
.L_3098:
        /*0004*/ 	.word	0x00000082


	//----- nvinfo : EIATTR_KPARAM_INFO
	.align		4
.L_3099:
        /*0008*/ 	.byte	0x04, 0x17
        /*000a*/ 	.short	(.L_3101 - .L_3100)
.L_3100:
        /*000c*/ 	.word	0x00000000
        /*0010*/ 	.short	0x0000
        /*0012*/ 	.short	0x0000
        /*0014*/ 	.byte	0x00, 0xf0, 0xc1, 0x07


	//----- nvinfo : EIATTR_SPARSE_MMA_MASK
	.align		4
.L_3101:
        /*0018*/ 	.byte	0x03, 0x50
        /*001a*/ 	.short	0x0000


	//----- nvinfo : EIATTR_MAXREG_COUNT
	.align		4
        /*001c*/ 	.byte	0x03, 0x1b
        /*001e*/ 	.short	0x00ff


	//----- nvinfo : EIATTR_NUM_BARRIERS
	.align		4
        /*0020*/ 	.byte	0x02, 0x4c
        /*0022*/ 	.byte	0x01
	.zero		1


	//----- nvinfo : EIATTR_MERCURY_ISA_VERSION
	.align		4
        /*0024*/ 	.byte	0x03, 0x5f
        /*0026*/ 	.short	0x0101


	//----- nvinfo : EIATTR_COOP_GROUP_MASK_REGIDS
	.align		4
        /*0028*/ 	.byte	0x04, 0x29
        /*002a*/ 	.short	(.L_3103 - .L_3102)


	//   ....[0]....
.L_3102:
        /*002c*/ 	.word	0xffffffff


	//   ....[1]....
        /*0030*/ 	.word	0xffffffff


	//   ....[2]....
        /*0034*/ 	.word	0xffffffff


	//   ....[3]....
        /*0038*/ 	.word	0xffffffff


	//   ....[4]....
        /*003c*/ 	.word	0xffffffff


	//   ....[5]....
        /*0040*/ 	.word	0xffffffff


	//   ....[6]....
        /*0044*/ 	.word	0xffffffff


	//   ....[7]....
        /*0048*/ 	.word	0xffffffff


	//   ....[8]....
        /*004c*/ 	.word	0xffffffff


	//   ....[9]....
        /*0050*/ 	.word	0xffffffff


	//   ....[10]....
        /*0054*/ 	.word	0xffffffff


	//   ....[11]....
        /*0058*/ 	.word	0xffffffff


	//   ....[12]....
        /*005c*/ 	.word	0xffffffff


	//   ....[13]....
        /*0060*/ 	.word	0xffffffff


	//   ....[14]....
        /*0064*/ 	.word	0xffffffff


	//   ....[15]....
        /*0068*/ 	.word	0xffffffff


	//   ....[16]....
        /*006c*/ 	.word	0xffffffff


	//   ....[17]....
        /*0070*/ 	.word	0xffffffff


	//   ....[18]....
        /*0074*/ 	.word	0xffffffff


	//   ....[19]....
        /*0078*/ 	.word	0xffffffff


	//   ....[20]....
        /*007c*/ 	.word	0xffffffff


	//   ....[21]....
        /*0080*/ 	.word	0xffffffff


	//   ....[22]....
        /*0084*/ 	.word	0xffffffff


	//   ....[23]....
        /*0088*/ 	.word	0xffffffff


	//   ....[24]....
        /*008c*/ 	.word	0xffffffff


	//   ....[25]....
        /*0090*/ 	.word	0xffffffff


	//   ....[26]....
        /*0094*/ 	.word	0xffffffff


	//   ....[27]....
        /*0098*/ 	.word	0xffffffff


	//   ....[28]....
        /*009c*/ 	.word	0xffffffff


	//   ....[29]....
        /*00a0*/ 	.word	0xffffffff


	//   ....[30]....
        /*00a4*/ 	.word	0xffffffff


	//   ....[31]....
        /*00a8*/ 	.word	0xffffffff


	//   ....[32]....
        /*00ac*/ 	.word	0xffffffff


	//   ....[33]....
        /*00b0*/ 	.word	0xffffffff


	//   ....[34]....
        /*00b4*/ 	.word	0xffffffff


	//   ....[35]....
        /*00b8*/ 	.word	0xffffffff


	//   ....[36]....
        /*00bc*/ 	.word	0xffffffff


	//   ....[37]....
        /*00c0*/ 	.word	0xffffffff


	//   ....[38]....
        /*00c4*/ 	.word	0xffffffff


	//   ....[39]....
        /*00c8*/ 	.word	0xffffffff


	//   ....[40]....
        /*00cc*/ 	.word	0xffffffff


	//   ....[41]....
        /*00d0*/ 	.word	0xffffffff


	//   ....[42]....
        /*00d4*/ 	.word	0xffffffff


	//   ....[43]....
        /*00d8*/ 	.word	0xffffffff


	//   ....[44]....
        /*00dc*/ 	.word	0xffffffff


	//   ....[45]....
        /*00e0*/ 	.word	0xffffffff


	//   ....[46]....
        /*00e4*/ 	.word	0xffffffff


	//   ....[47]....
        /*00e8*/ 	.word	0xffffffff


	//   ....[48]....
        /*00ec*/ 	.word	0xffffffff


	//   ....[49]....
        /*00f0*/ 	.word	0xffffffff


	//   ....[50]....
        /*00f4*/ 	.word	0xffffffff


	//   ....[51]....
        /*00f8*/ 	.word	0xffffffff


	//   ....[52]....
        /*00fc*/ 	.word	0xffffffff


	//   ....[53]....
        /*0100*/ 	.word	0xffffffff


	//----- nvinfo : EIATTR_COOP_GROUP_INSTR_OFFSETS
	.align		4
.L_3103:
        /*0104*/ 	.byte	0x04, 0x28
        /*0106*/ 	.short	(.L_3105 - .L_3104)


	//   ....[0]....
.L_3104:
        /*0108*/ 	.word	0x00001330


	//   ....[1]....
        /*010c*/ 	.word	0x00001560


	//   ....[2]....
        /*0110*/ 	.word	0x000017c0


	//   ....[3]....
        /*0114*/ 	.word	0x000019f0


	//   ....[4]....
        /*0118*/ 	.word	0x00001d70


	//   ....[5]....
        /*011c*/ 	.word	0x000023a0


	//   ....[6]....
        /*0120*/ 	.word	0x000028f0


	//   ....[7]....
        /*0124*/ 	.word	0x00003440


	//   ....[8]....
        /*0128*/ 	.word	0x00003800


	//   ....[9]....
        /*012c*/ 	.word	0x00003db0


	//   ....[10]....
        /*0130*/ 	.word	0x00003df0


	//   ....[11]....
        /*0134*/ 	.word	0x00003e20


	//   ....[12]....
        /*0138*/ 	.word	0x00003ec0


	//   ....[13]....
        /*013c*/ 	.word	0x00003ee0


	//   ....[14]....
        /*0140*/ 	.word	0x00003f00


	//   ....[15]....
        /*0144*/ 	.word	0x00003f10


	//   ....[16]....
        /*0148*/ 	.word	0x00003f50


	//   ....[17]....
        /*014c*/ 	.word	0x00003fa0


	//   ....[18]....
        /*0150*/ 	.word	0x00003fb0


	//   ....[19]....
        /*0154*/ 	.word	0x00003fe0


	//   ....[20]....
        /*0158*/ 	.word	0x00004010


	//   ....[21]....
        /*015c*/ 	.word	0x00004050


	//   ....[22]....
        /*0160*/ 	.word	0x000040a0


	//   ....[23]....
        /*0164*/ 	.word	0x000040e0


	//   ....[24]....
        /*0168*/ 	.word	0x00004120


	//   ....[25]....
        /*016c*/ 	.word	0x00004150


	//   ....[26]....
        /*0170*/ 	.word	0x00004170


	//   ....[27]....
        /*0174*/ 	.word	0x000041b0


	//   ....[28]....
        /*0178*/ 	.word	0x000041c0


	//   ....[29]....
        /*017c*/ 	.word	0x000041d0


	//   ....[30]....
        /*0180*/ 	.word	0x00004200


	//   ....[31]....
        /*0184*/ 	.word	0x00004220


	//   ....[32]....
        /*0188*/ 	.word	0x00004250


	//   ....[33]....
        /*018c*/ 	.word	0x00004280


	//   ....[34]....
        /*0190*/ 	.word	0x00004290


	//   ....[35]....
        /*0194*/ 	.word	0x000042a0


	//   ....[36]....
        /*0198*/ 	.word	0x00004380


	//   ....[37]....
        /*019c*/ 	.word	0x00004c40


	//   ....[38]....
        /*01a0*/ 	.word	0x00004e10


	//   ....[39]....
        /*01a4*/ 	.word	0x00004ef0


	//   ....[40]....
        /*01a8*/ 	.word	0x00004f50


	//   ....[41]....
        /*01ac*/ 	.word	0x00004fb0


	//   ....[42]....
        /*01b0*/ 	.word	0x00005230


	//   ....[43]....
        /*01b4*/ 	.word	0x00005620


	//   ....[44]....
        /*01b8*/ 	.word	0x000059e0


	//   ....[45]....
        /*01bc*/ 	.word	0x00005a30


	//   ....[46]....
        /*01c0*/ 	.word	0x00005a80


	//   ....[47]....
        /*01c4*/ 	.word	0x00005ab0


	//   ....[48]....
        /*01c8*/ 	.word	0x00005ad0


	//   ....[49]....
        /*01cc*/ 	.word	0x00005ba0


	//   ....[50]....
        /*01d0*/ 	.word	0x00005be0


	//   ....[51]....
        /*01d4*/ 	.word	0x00005c30


	//   ....[52]....
        /*01d8*/ 	.word	0x00005c60


	//   ....[53]....
        /*01dc*/ 	.word	0x00005c80


	//----- nvinfo : EIATTR_VRC_CTA_INIT_COUNT
	.align		4
.L_3105:
        /*01e0*/ 	.byte	0x02, 0x4a
	.zero		1
	.zero		1


	//----- nvinfo : EIATTR_EXIT_INSTR_OFFSETS
	.align		4
        /*01e4*/ 	.byte	0x04, 0x1c
        /*01e6*/ 	.short	(.L_3107 - .L_3106)


	//   ....[0]....
.L_3106:
        /*01e8*/ 	.word	0x00005d20


	//   ....[1]....
        /*01ec*/ 	.word	0x00005e80


	//----- nvinfo : EIATTR_MAX_THREADS
	.align		4
.L_3107:
        /*01f0*/ 	.byte	0x04, 0x05
        /*01f2*/ 	.short	(.L_3109 - .L_3108)
.L_3108:
        /*01f4*/ 	.word	0x00000020
        /*01f8*/ 	.word	0x00000001
        /*01fc*/ 	.word	0x00000001


	//----- nvinfo : EIATTR_CRS_STACK_SIZE
	.align		4
.L_3109:
        /*0200*/ 	.byte	0x04, 0x1e
        /*0202*/ 	.short	(.L_3111 - .L_3110)
.L_3110:
        /*0204*/ 	.word	0x00000000


	//----- nvinfo : EIATTR_CBANK_PARAM_SIZE
	.align		4
.L_3111:
        /*0208*/ 	.byte	0x03, 0x19
        /*020a*/ 	.short	0x01f0


	//----- nvinfo : EIATTR_PARAM_CBANK
	.align		4
        /*020c*/ 	.byte	0x04, 0x0a
        /*020e*/ 	.short	(.L_3113 - .L_3112)
	.align		4
.L_3112:
        /*0210*/ 	.word	index@(.nv.constant0._Z25selective_scan_bwd_kernelI32Selective_Scan_bwd_kernel_traitsILi32ELi8ELb0ELb1ELb1ELb0ELb1EN3c108BFloat16EfEEv12SSMParamsBwd)
        /*0214*/ 	.short	0x0380
        /*0216*/ 	.short	0x01f0


	//----- nvinfo : EIATTR_SW_WAR
	.align		4
.L_3113:
        /*0218*/ 	.byte	0x04, 0x36
        /*021a*/ 	.short	(.L_3115 - .L_3114)
.L_3114:
        /*021c*/ 	.word	0x00000008
.L_3115:


//--------------------- .nv.info._Z25selective_scan_bwd_kernelI32Selective_Scan_bwd_kernel_traitsILi32ELi8ELb0ELb1ELb1ELb1ELb0EN3c108BFloat16EfEEv12SSMParamsBwd --------------------------
	.section	.nv.info._Z25selective_scan_bwd_kernelI32Selective_Scan_bwd_kernel_traitsILi32ELi8ELb0ELb1ELb1ELb1ELb0EN3c108BFloat16EfEEv12SSMParamsBwd,"",@"SHT_CUDA_INFO"
	.sectionflags	@""
	.align	4


	//----- nvinfo : EIATTR_CUDA_API_VERSION
	.align		4
        /*0000*/ 	.byte	0x04, 0x37
        /*0002*/ 	.short	(.L_3117 - .L_3116)
.L_3116:
        /*0004*/ 	.word	0x00000082


	//----- nvinfo : EIATTR_KPARAM_INFO
	.align		4
.L_3117:
        /*0008*/ 	.byte	0x04, 0x17
        /*000a*/ 	.short	(.L_3119 - .L_3118)
.L_3118:
        /*000c*/ 	.word	0x00000000
        /*0010*/ 	.short	0x0000
        /*0012*/ 	.short	0x0000
        /*0014*/ 	.byte	0x00, 0xf0, 0xc1, 0x07


	//----- nvinfo : EIATTR_SPARSE_MMA_MASK
	.align		4
.L_3119:
        /*0018*/ 	.byte	0x03, 0x50
        /*001a*/ 	.short	0x0000


	//----- nvinfo : EIATTR_MAXREG_COUNT
	.align		4
        /*001c*/ 	.byte	0x03, 0x1b
        /*001e*/ 	.short	0x00ff


	//----- nvinfo : EIATTR_NUM_BARRIERS
	.align		4
        /*0020*/ 	.byte	0x02, 0x4c
        /*0022*/ 	.byte	0x01
	.zero		1


	//----- nvinfo : EIATTR_MERCURY_ISA_VERSION
	.align		4
        /*0024*/ 	.byte	0x03, 0x5f
        /*0026*/ 	.short	0x0101


	//----- nvinfo : EIATTR_COOP_GROUP_MASK_REGIDS
	.align		4
        /*0028*/ 	.byte	0x04, 0x29
        /*002a*/ 	.short	(.L_3121 - .L_3120)


	//   ....[0]....
.L_3120:
        /*002c*/ 	.word	0xffffffff


	//   ....[1]....
        /*0030*/ 	.word	0xffffffff


	//   ....[2]....
        /*0034*/ 	.word	0xffffffff


	//   ....[3]....
        /*0038*/ 	.word	0xffffffff


	//   ....[4]....
        /*003c*/ 	.word	0xffffffff


	//   ....[5]....
        /*0040*/ 	.word	0xffffffff


	//   ....[6]....
        /*0044*/ 	.word	0xffffffff


	//   ....[7]....
        /*0048*/ 	.word	0xffffffff


	//   ....[8]....
        /*004c*/ 	.word	0xffffffff


	//   ....[9]....
        /*0050*/ 	.word	0xffffffff


	//   ....[10]....
        /*0054*/ 	.word	0xffffffff


	//   ....[11]....
        /*0058*/ 	.word	0xffffffff


	//   ....[12]....
        /*005c*/ 	.word	0xffffffff


	//   ....[13]....
        /*0060*/ 	.word	0xffffffff


	//   ....[14]....
        /*0064*/ 	.word	0xffffffff


	//   ....[15]....
        /*0068*/ 	.word	0xffffffff


	//   ....[16]....
        /*006c*/ 	.word	0xffffffff


	//   ....[17]....
        /*0070*/ 	.word	0xffffffff


	//   ....[18]....
        /*0074*/ 	.word	0xffffffff


	//   ....[19]....
        /*0078*/ 	.word	0xffffffff


	//   ....[20]....
        /*007c*/ 	.word	0xffffffff


	//   ....[21]....
        /*0080*/ 	.word	0xffffffff


	//   ....[22]....
        /*0084*/ 	.word	0xffffffff


	//   ....[23]....
        /*0088*/ 	.word	0xffffffff


	//   ....[24]....
        /*008c*/ 	.word	0xffffffff


	//   ....[25]....
        /*0090*/ 	.word	0xffffffff


	//   ....[26]....
        /*0094*/ 	.word	0xffffffff


	//   ....[27]....
        /*0098*/ 	.word	0xffffffff


	//   ....[28]....
        /*009c*/ 	.word	0xffffffff


	//   ....[29]....
        /*00a0*/ 	.word	0xffffffff


	//   ....[30]....
        /*00a4*/ 	.word	0xffffffff


	//   ....[31]....
        /*00a8*/ 	.word	0xffffffff


	//   ....[32]....
        /*00ac*/ 	.word	0xffffffff


	//   ....[33]....
        /*00b0*/ 	.word	0xffffffff


	//   ....[34]....
        /*00b4*/ 	.word	0xffffffff


	//   ....[35]....
        /*00b8*/ 	.word	0xffffffff


	//   ....[36]....
        /*00bc*/ 	.word	0xffffffff


	//   ....[37]....
        /*00c0*/ 	.word	0xffffffff


	//   ....[38]....
        /*00c4*/ 	.word	0xffffffff


	//   ....[39]....
        /*00c8*/ 	.word	0xffffffff


	//   ....[40]....
        /*00cc*/ 	.word	0xffffffff


	//   ....[41]....
        /*00d0*/ 	.word	0xffffffff


	//   ....[42]....
        /*00d4*/ 	.word	0xffffffff


	//   ....[43]....
        /*00d8*/ 	.word	0xffffffff


	//   ....[44]....
        /*00dc*/ 	.word	0xffffffff


	//   ....[45]....
        /*00e0*/ 	.word	0xffffffff


	//   ....[46]....
        /*00e4*/ 	.word	0xffffffff


	//   ....[47]....
        /*00e8*/ 	.word	0xffffffff


	//   ....[48]....
        /*00ec*/ 	.word	0xffffffff


	//   ....[49]....
        /*00f0*/ 	.word	0xffffffff


	//   ....[50]....
        /*00f4*/ 	.word	0xffffffff


	//----- nvinfo : EIATTR_COOP_GROUP_INSTR_OFFSETS
	.align		4
.L_3121:
        /*00f8*/ 	.byte	0x04, 0x28
        /*00fa*/ 	.short	(.L_3123 - .L_3122)


	//   ....[0]....
.L_3122:
        /*00fc*/ 	.word	0x00001120


	//   ....[1]....
        /*0100*/ 	.word	0x00001380


	//   ....[2]....
        /*0104*/ 	.word	0x000016e0


	//   ....[3]....
        /*0108*/ 	.word	0x00003080


	//   ....[4]....
        /*010c*/ 	.word	0x00003440


	//   ....[5]....
        /*0110*/ 	.word	0x00003a00


	//   ....[6]....
        /*0114*/ 	.word	0x00003a30


	//   ....[7]....
        /*0118*/ 	.word	0x00003a60


	//   ....[8]....
        /*011c*/ 	.word	0x00003b00


	//   ....[9]....
        /*0120*/ 	.word	0x00003b20


	//   ....[10]....
        /*0124*/ 	.word	0x00003b40


	//   ....[11]....
        /*0128*/ 	.word	0x00003b50


	//   ....[12]....
        /*012c*/ 	.word	0x00003b80


	//   ....[13]....
        /*0130*/ 	.word	0x00003bd0


	//   ....[14]....
        /*0134*/ 	.word	0x00003bf0


	//   ....[15]....
        /*0138*/ 	.word	0x00003c10


	//   ....[16]....
        /*013c*/ 	.word	0x00003c30


	//   ....[17]....
        /*0140*/ 	.word	0x00003c70


	//   ....[18]....
        /*0144*/ 	.word	0x00003ce0


	//   ....[19]....
        /*0148*/ 	.word	0x00003d30


	//   ....[20]....
        /*014c*/ 	.word	0x00003d40


	//   ....[21]....
        /*0150*/ 	.word	0x00003d70


	//   ....[22]....
        /*0154*/ 	.word	0x00003da0


	//   ....[23]....
        /*0158*/ 	.word	0x00003de0


	//   ....[24]....
        /*015c*/ 	.word	0x00003e10


	//   ....[25]....
        /*0160*/ 	.word	0x00003e20


	//   ....[26]....
        /*0164*/ 	.word	0x00003e40


	//   ....[27]....
        /*0168*/ 	.word	0x00003e70


	//   ....[28]....
        /*016c*/ 	.word	0x00003e80


	//   ....[29]....
        /*0170*/ 	.word	0x00003ea0


	//   ....[30]....
        /*0174*/ 	.word	0x00003ed0


	//   ....[31]....
        /*0178*/ 	.word	0x00003ee0


	//   ....[32]....
        /*017c*/ 	.word	0x00003fe0


	//   ....[33]....
        /*0180*/ 	.word	0x00004880


	//   ....[34]....
        /*0184*/ 	.word	0x00004a50


	//   ....[35]....
        /*0188*/ 	.word	0x00004b40


	//   ....[36]....
        /*018c*/ 	.word	0x00004bd0


	//   ....[37]....
        /*0190*/ 	.word	0x00004c10


	//   ....[38]....
        /*0194*/ 	.word	0x00004f80


	//   ....[39]....
        /*0198*/ 	.word	0x00005260


	//   ....[40]....
        /*019c*/ 	.word	0x00005880


	//   ....[41]....
        /*01a0*/ 	.word	0x00005cc0


	//   ....[42]....
        /*01a4*/ 	.word	0x00005d10


	//   ....[43]....
        /*01a8*/ 	.word	0x00005d60


	//   ....[44]....
        /*01ac*/ 	.word	0x00005d90


	//   ....[45]....
        /*01b0*/ 	.word	0x00005db0


	//   ....[46]....
        /*01b4*/ 	.word	0x00005e80


	//   ....[47]....
        /*01b8*/ 	.word	0x00005ec0


	//   ....[48]....
        /*01bc*/ 	.word	0x00005f10


	//   ....[49]....
        /*01c0*/ 	.word	0x00005f40


	//   ....[50]....
        /*01c4*/ 	.word	0x00005f60


	//----- nvinfo : EIATTR_VRC_CTA_INIT_COUNT
	.align		4
.L_3123:
        /*01c8*/ 	.byte	0x02, 0x4a
	.zero		1
	.zero		1


	//----- nvinfo : EIATTR_EXIT_INSTR_OFFSETS
	.align		4
        /*01cc*/ 	.byte	0x04, 0x1c
        /*01ce*/ 	.short	(.L_3125 - .L_3124)


	//   ....[0]....
.L_3124:
        /*01d0*/ 	.word	0x00006000


	//   ....[1]....
        /*01d4*/ 	.word	0x00006160


	//----- nvinfo : EIATTR_MAX_THREADS
	.align		4
.L_3125:
        /*01d8*/ 	.byte	0x04, 0x05
        /*01da*/ 	.short	(.L_3127 - .L_3126)
.L_3126:
        /*01dc*/ 	.word	0x00000020
        /*01e0*/ 	.word	0x00000001
        /*01e4*/ 	.word	0x00000001


	//----- nvinfo : EIATTR_CRS_STACK_SIZE
	.align		4
.L_3127:
        /*01e8*/ 	.byte	0x04, 0x1e
        /*01ea*/ 	.short	(.L_3129 - .L_3128)
.L_3128:
        /*01ec*/ 	.word	0x00000000


	//----- nvinfo : EIATTR_CBANK_PARAM_SIZE
	.align		4
.L_3129:
        /*01f0*/ 	.byte	0x03, 0x19
        /*01f2*/ 	.short	0x01f0


	//----- nvinfo : EIATTR_PARAM_CBANK
	.align		4
        /*01f4*/ 	.byte	0x04, 0x0a
        /*01f6*/ 	.short	(.L_3131 - .L_3130)
	.align		4
.L_3130:
        /*01f8*/ 	.word	index@(.nv.constant0._Z25selective_scan_bwd_kernelI32Selective_Scan_bwd_kernel_traitsILi32ELi8ELb0ELb1ELb1ELb1ELb0EN3c108BFloat16EfEEv12SSMParamsBwd)
        /*01fc*/ 	.short	0x0380
        /*01fe*/ 	.short	0x01f0


	//----- nvinfo : EIATTR_SW_WAR
	.align		4
.L_3131:
        /*0200*/ 	.byte	0x04, 0x36
        /*0202*/ 	.short	(.L_3133 - .L_3132)
.L_3132:
        /*0204*/ 	.word	0x00000008
.L_3133:


//--------------------- .nv.info._Z25selective_scan_bwd_kernelI32Selective_Scan_bwd_kernel_traitsILi32ELi8ELb0ELb1ELb1ELb1ELb1EN3c108BFloat16EfEEv12SSMParamsBwd --------------------------
	.section	.nv.info._Z25selective_scan_bwd_kernelI32Selective_Scan_bwd_kernel_traitsILi32ELi8ELb0ELb1ELb1ELb1ELb1EN3c108BFloat16EfEEv12SSMParamsBwd,"",@"SHT_CUDA_INFO"
	.sectionflags	@""
	.align	4


	//----- nvinfo : EIATTR_CUDA_API_VERSION
	.align		4
        /*0000*/ 	.byte	0x04, 0x37
        /*0002*/ 	.short	(.L_3135 - .L_3134)
.L_3134:
        /*0004*/ 	.word	0x00000082


	//----- nvinfo : EIATTR_KPARAM_INFO
	.align		4
.L_3135:
        /*0008*/ 	.byte	0x04, 0x17
        /*000a*/ 	.short	(.L_3137 - .L_3136)
.L_3136:
        /*000c*/ 	.word	0x00000000
        /*0010*/ 	.short	0x0000
        /*0012*/ 	.short	0x0000
        /*0014*/ 	.byte	0x00, 0xf0, 0xc1, 0x07


	//----- nvinfo : EIATTR_SPARSE_MMA_MASK
	.align		4
.L_3137:
        /*0018*/ 	.byte	0x03, 0x50
        /*001a*/ 	.short	0x0000


	//----- nvinfo : EIATTR_MAXREG_COUNT
	.align		4
        /*001c*/ 	.byte	0x03, 0x1b
        /*001e*/ 	.short	0x00ff


	//----- nvinfo : EIATTR_NUM_BARRIERS
	.align		4
        /*0020*/ 	.byte	0x02, 0x4c
        /*0022*/ 	.byte	0x01
	.zero		1


	//----- nvinfo : EIATTR_MERCURY_ISA_VERSION
	.align		4
        /*0024*/ 	.byte	0x03, 0x5f
        /*0026*/ 	.short	0x0101


	//----- nvinfo : EIATTR_COOP_GROUP_MASK_REGIDS
	.align		4
        /*0028*/ 	.byte	0x04, 0x29
        /*002a*/ 	.short	(.L_3139 - .L_3138)


	//   ....[0]....
.L_3138:
        /*002c*/ 	.word	0xffffffff


	//   ....[1]....
        /*0030*/ 	.word	0xffffffff


	//   ....[2]....
        /*0034*/ 	.word	0xffffffff


	//   ....[3]....
        /*0038*/ 	.word	0xffffffff


	//   ....[4]....
        /*003c*/ 	.word	0xffffffff


	//   ....[5]....
        /*0040*/ 	.word	0xffffffff


	//   ....[6]....
        /*0044*/ 	.word	0xffffffff


	//   ....[7]....
        /*0048*/ 	.word	0xffffffff


	//   ....[8]....
        /*004c*/ 	.word	0xffffffff


	//   ....[9]....
        /*0050*/ 	.word	0xffffffff


	//   ....[10]....
        /*0054*/ 	.word	0xffffffff


	//   ....[11]....
        /*0058*/ 	.word	0xffffffff


	//   ....[12]....
        /*005c*/ 	.word	0xffffffff


	//   ....[13]....
        /*0060*/ 	.word	0xffffffff


	//   ....[14]....
        /*0064*/ 	.word	0xffffffff


	//   ....[15]....
        /*0068*/ 	.word	0xffffffff


	//   ....[16]....
        /*006c*/ 	.word	0xffffffff


	//   ....[17]....
        /*0070*/ 	.word	0xffffffff


	//   ....[18]....
        /*0074*/ 	.word	0xffffffff


	//   ....[19]....
        /*0078*/ 	.word	0xffffffff


	//   ....[20]....
        /*007c*/ 	.word	0xffffffff


	//   ....[21]....
        /*0080*/ 	.word	0xffffffff


	//   ....[22]....
        /*0084*/ 	.word	0xffffffff


	//   ....[23]....
        /*0088*/ 	.word	0xffffffff


	//   ....[24]....
        /*008c*/ 	.word	0xffffffff


	//   ....[25]....
        /*0090*/ 	.word	0xffffffff


	//   ....[26]....
        /*0094*/ 	.word	0xffffffff


	//   ....[27]....
        /*0098*/ 	.word	0xffffffff


	//   ....[28]....
        /*009c*/ 	.word	0xffffffff


	//   ....[29]....
        /*00a0*/ 	.word	0xffffffff


	//   ....[30]....
        /*00a4*/ 	.word	0xffffffff


	//   ....[31]....
        /*00a8*/ 	.word	0xffffffff


	//   ....[32]....
        /*00ac*/ 	.word	0xffffffff


	//   ....[33]....
        /*00b0*/ 	.word	0xffffffff


	//   ....[34]....
        /*00b4*/ 	.word	0xffffffff


	//   ....[35]....
        /*00b8*/ 	.word	0xffffffff


	//   ....[36]....
        /*00bc*/ 	.word	0xffffffff


	//   ....[37]....
        /*00c0*/ 	.word	0xffffffff


	//   ....[38]....
        /*00c4*/ 	.word	0xffffffff


	//   ....[39]....
        /*00c8*/ 	.word	0xffffffff


	//   ....[40]....
        /*00cc*/ 	.word	0xffffffff


	//   ....[41]....
        /*00d0*/ 	.word	0xffffffff


	//   ....[42]....
        /*00d4*/ 	.word	0xffffffff


	//   ....[43]....
        /*00d8*/ 	.word	0xffffffff


	//   ....[44]....
        /*00dc*/ 	.word	0xffffffff


	//   ....[45]....
        /*00e0*/ 	.word	0xffffffff


	//   ....[46]....
        /*00e4*/ 	.word	0xffffffff


	//   ....[47]....
        /*00e8*/ 	.word	0xffffffff


	//   ....[48]....
        /*00ec*/ 	.word	0xffffffff


	//   ....[49]....
        /*00f0*/ 	.word	0xffffffff


	//   ....[50]....
        /*00f4*/ 	.word	0xffffffff


	//   ....[51]....
        /*00f8*/ 	.word	0xffffffff


	//   ....[52]....
        /*00fc*/ 	.word	0xffffffff


	//   ....[53]....
        /*0100*/ 	.word	0xffffffff


	//   ....[54]....
        /*0104*/ 	.word	0xffffffff


	//----- nvinfo : EIATTR_COOP_GROUP_INSTR_OFFSETS
	.align		4
.L_3139:
        /*0108*/ 	.byte	0x04, 0x28
        /*010a*/ 	.short	(.L_3141 - .L_3140)


	//   ....[0]....
.L_3140:
        /*010c*/ 	.word	0x00001300


	//   ....[1]....
        /*0110*/ 	.word	0x00001500


	//   ....[2]....
        /*0114*/ 	.word	0x000017f0


	//   ....[3]....
        /*0118*/ 	.word	0x00002c90


	//   ....[4]....
        /*011c*/ 	.word	0x00002fd0


	//   ....[5]....
        /*0120*/ 	.word	0x000035e0


	//   ....[6]....
        /*0124*/ 	.word	0x00003b40


	//   ....[7]....
        /*0128*/ 	.word	0x000045a0


	//   ....[8]....
        /*012c*/ 	.word	0x00004960


	//   ....[9]....
        /*0130*/ 	.word	0x00004f20


	//   ....[10]....
        /*0134*/ 	.word	0x00004f50


	//   ....[11]....
        /*0138*/ 	.word	0x00004f80


	//   ....[12]....
        /*013c*/ 	.word	0x00005020


	//   ....[13]....
        /*0140*/ 	.word	0x00005040


	//   ....[14]....
        /*0144*/ 	.word	0x00005060


	//   ....[15]....
        /*0148*/ 	.word	0x00005070


	//   ....[16]....
        /*014c*/ 	.word	0x000050a0


	//   ....[17]....
        /*0150*/ 	.word	0x000050f0


	//   ....[18]....
        /*0154*/ 	.word	0x00005110


	//   ....[19]....
        /*0158*/ 	.word	0x00005130


	//   ....[20]....
        /*015c*/ 	.word	0x00005150


	//   ....[21]....
        /*0160*/ 	.word	0x00005190


	//   ....[22]....
        /*0164*/ 	.word	0x00005200


	//   ....[23]....
        /*0168*/ 	.word	0x00005250


	//   ....[24]....
        /*016c*/ 	.word	0x00005260


	//   ....[25]....
        /*0170*/ 	.word	0x00005290


	//   ....[26]....
        /*0174*/ 	.word	0x000052d0


	//   ....[27]....
        /*0178*/ 	.word	0x00005300


	//   ....[28]....
        /*017c*/ 	.word	0x00005330


	//   ....[29]....
        /*0180*/ 	.word	0x00005340


	//   ....[30]....
        /*0184*/ 	.word	0x00005360


	//   ....[31]....
        /*0188*/ 	.word	0x00005380


	//   ....[32]....
        /*018c*/ 	.word	0x000053b0


	//   ....[33]....
        /*0190*/ 	.word	0x000053d0


	//   ....[34]....
        /*0194*/ 	.word	0x000053f0


	//   ....[35]....
        /*0198*/ 	.word	0x00005400


	//   ....[36]....
        /*019c*/ 	.word	0x000054e0


	//   ....[37]....
        /*01a0*/ 	.word	0x00005da0


	//   ....[38]....
        /*01a4*/ 	.word	0x00005f70


	//   ....[39]....
        /*01a8*/ 	.word	0x000060f0


	//   ....[40]....
        /*01ac*/ 	.word	0x00006120


	//   ....[41]....
        /*01b0*/ 	.word	0x00006140


	//   ....[42]....
        /*01b4*/ 	.word	0x000064a0


	//   ....[43]....
        /*01b8*/ 	.word	0x00006770


	//   ....[44]....
        /*01bc*/ 	.word	0x00006d80


	//   ....[45]....
        /*01c0*/ 	.word	0x000071c0


	//   ....[46]....
        /*01c4*/ 	.word	0x00007210


	//   ....[47]....
        /*01c8*/ 	.word	0x00007260


	//   ....[48]....
        /*01cc*/ 	.word	0x00007290


	//   ....[49]....
        /*01d0*/ 	.word	0x000072b0


	//   ....[50]....
        /*01d4*/ 	.word	0x00007380


	//   ....[51]....
        /*01d8*/ 	.word	0x000073c0


	//   ....[52]....
        /*01dc*/ 	.word	0x00007410


	//   ....[53]....
        /*01e0*/ 	.word	0x00007440


	//   ....[54]....
        /*01e4*/ 	.word	0x00007460


	//----- nvinfo : EIATTR_VRC_CTA_INIT_COUNT
	.align		4
.L_3141:
        /*01e8*/ 	.byte	0x02, 0x4a
	.zero		1
	.zero		1


	//----- nvinfo : EIATTR_EXIT_INSTR_OFFSETS
	.align		4
        /*01ec*/ 	.byte	0x04, 0x1c
        /*01ee*/ 	.short	(.L_3143 - .L_3142)


	//   ....[0]....
.L_3142:
        /*01f0*/ 	.word	0x00007500


	//   ....[1]....
        /*01f4*/ 	.word	0x00007660


	//----- nvinfo : EIATTR_MAX_THREADS
	.align		4
.L_3143:
        /*01f8*/ 	.byte	0x04, 0x05
        /*01fa*/ 	.short	(.L_3145 - .L_3144)
.L_3144:
        /*01fc*/ 	.word	0x00000020
        /*0200*/ 	.word	0x00000001
        /*0204*/ 	.word	0x00000001


	//----- nvinfo : EIATTR_CRS_STACK_SIZE
	.align		4
.L_3145:
        /*0208*/ 	.byte	0x04, 0x1e
        /*020a*/ 	.short	(.L_3147 - .L_3146)
.L_3146:
        /*020c*/ 	.word	0x00000000


	//----- nvinfo : EIATTR_CBANK_PARAM_SIZE
	.align		4
.L_3147:
        /*0210*/ 	.byte	0x03, 0x19
        /*0212*/ 	.short	0x01f0


	//----- nvinfo : EIATTR_PARAM_CBANK
	.align		4
        /*0214*/ 	.byte	0x04, 0x0a
        /*0216*/ 	.short	(.L_3149 - .L_3148)
	.align		4
.L_3148:
        /*0218*/ 	.word	index@(.nv.constant0._Z25selective_scan_bwd_kernelI32Selective_Scan_bwd_kernel_traitsILi32ELi8ELb0ELb1ELb1ELb1ELb1EN3c108BFloat16EfEEv12SSMParamsBwd)
        /*021c*/ 	.short	0x0380
        /*021e*/ 	.short	0x01f0


	//----- nvinfo : EIATTR_SW_WAR
	.align		4
.L_3149:
        /*0220*/ 	.byte	0x04, 0x36
        /*0222*/ 	.short	(.L_3151 - .L_3150)
.L_3150:
        /*0224*/ 	.word	0x00000008
.L_3151:


//--------------------- .nv.info._Z25selective_scan_bwd_kernelI32Selective_Scan_bwd_kernel_traitsILi32ELi8ELb1ELb0ELb0ELb0ELb0EN3c108BFloat16EfEEv12SSMParamsBwd --------------------------
	.section	.nv.info._Z25selective_scan_bwd_kernelI32Selective_Scan_bwd_kernel_traitsILi32ELi8ELb1ELb0ELb0ELb0ELb0EN3c108BFloat16EfEEv12SSMParamsBwd,"",@"SHT_CUDA_INFO"
	.sectionflags	@""
	.align	4


	//----- nvinfo : EIATTR_CUDA_API_VERSION
	.align		4
        /*0000*/ 	.byte	0x04, 0x37
        /*0002*/ 	.short	(.L_3153 - .L_3152)
.L_3152:
        /*0004*/ 	.word	0x00000082


	//----- nvinfo : EIATTR_KPARAM_INFO
	.align		4
.L_3153:
        /*0008*/ 	.byte	0x04, 0x17
        /*000a*/ 	.short	(.L_3155 - .L_3154)
.L_3154:
        /*000c*/ 	.word	0x00000000
        /*0010*/ 	.short	0x0000
        /*0012*/ 	.short	0x0000
        /*0014*/ 	.byte	0x00, 0xf0, 0xc1, 0x07


	//----- nvinfo : EIATTR_SPARSE_MMA_MASK
	.align		4
.L_3155:
        /*0018*/ 	.byte	0x03, 0x50
        /*001a*/ 	.short	0x0000


	//----- nvinfo : EIATTR_MAXREG_COUNT
	.align		4
        /*001c*/ 	.byte	0x03, 0x1b
        /*001e*/ 	.short	0x00ff


	//----- nvinfo : EIATTR_NUM_BARRIERS
	.align		4
        /*0020*/ 	.byte	0x02, 0x4c
        /*0022*/ 	.byte	0x01
	.zero		1


	//----- nvinfo : EIATTR_MERCURY_ISA_VERSION
	.align		4
        /*0024*/ 	.byte	0x03, 0x5f
        /*0026*/ 	.short	0x0101


	//----- nvinfo : EIATTR_COOP_GROUP_MASK_REGIDS
	.align		4
        /*0028*/ 	.byte	0x04, 0x29
        /*002a*/ 	.short	(.L_3157 - .L_3156)


	//   ....[0]....
.L_3156:
        /*002c*/ 	.word	0xffffffff


	//   ....[1]....
        /*0030*/ 	.word	0xffffffff


	//   ....[2]....
        /*0034*/ 	.word	0xffffffff


	//   ....[3]....
        /*0038*/ 	.word	0xffffffff


	//   ....[4]....
        /*003c*/ 	.word	0xffffffff


	//   ....[5]....
        /*0040*/ 	.word	0xffffffff


	//   ....[6]....
        /*0044*/ 	.word	0xffffffff


	//   ....[7]....
        /*0048*/ 	.word	0xffffffff


	//   ....[8]....
        /*004c*/ 	.word	0xffffffff


	//   ....[9]....
        /*0050*/ 	.word	0xffffffff


	//   ....[10]....
        /*0054*/ 	.word	0xffffffff


	//   ....[11]....
        /*0058*/ 	.word	0xffffffff


	//   ....[12]....
        /*005c*/ 	.word	0xffffffff


	//   ....[13]....
        /*0060*/ 	.word	0xffffffff


	//   ....[14]....
        /*0064*/ 	.word	0xffffffff


	//   ....[15]....
        /*0068*/ 	.word	0xffffffff


	//   ....[16]....
        /*006c*/ 	.word	0xffffffff


	//   ....[17]....
        /*0070*/ 	.word	0xffffffff


	//   ....[18]....
        /*0074*/ 	.word	0xffffffff


	//   ....[19]....
        /*0078*/ 	.word	0xffffffff


	//   ....[20]....
        /*007c*/ 	.word	0xffffffff


	//   ....[21]....
        /*0080*/ 	.word	0xffffffff


	//   ....[22]....
        /*0084*/ 	.word	0xffffffff


	//   ....[23]....
        /*0088*/ 	.word	0xffffffff


	//   ....[24]....
        /*008c*/ 	.word	0xffffffff


	//   ....[25]....
        /*0090*/ 	.word	0xffffffff


	//   ....[26]....
        /*0094*/ 	.word	0xffffffff


	//   ....[27]....
        /*0098*/ 	.word	0xffffffff


	//   ....[28]....
        /*009c*/ 	.word	0xffffffff


	//   ....[29]....
        /*00a0*/ 	.word	0xffffffff


	//   ....[30]....
        /*00a4*/ 	.word	0xffffffff


	//   ....[31]....
        /*00a8*/ 	.word	0xffffffff


	//   ....[32]....
        /*00ac*/ 	.word	0xffffffff


	//   ....[33]....
        /*00b0*/ 	.word	0xffffffff


	//   ....[34]....
        /*00b4*/ 	.word	0xffffffff


	//   ....[35]....
        /*00b8*/ 	.word	0xffffffff


	//   ....[36]....
        /*00bc*/ 	.word	0xffffffff


	//   ....[37]....
        /*00c0*/ 	.word	0xffffffff


	//   ....[38]....
        /*00c4*/ 	.word	0xffffffff


	//   ....[39]....
        /*00c8*/ 	.word	0xffffffff


	//   ....[40]....
        /*00cc*/ 	.word	0xffffffff


	//   ....[41]....
        /*00d0*/ 	.word	0xffffffff


	//   ....[42]....
        /*00d4*/ 	.word	0xffffffff


	//   ....[43]....
        /*00d8*/ 	.word	0xffffffff


	//   ....[44]....
        /*00dc*/ 	.word	0xffffffff


	//   ....[45]....
        /*00e0*/ 	.word	0xffffffff


	//   ....[46]....
        /*00e4*/ 	.word	0xffffffff


	//   ....[47]....
        /*00e8*/ 	.word	0xffffffff


	//   ....[48]....
        /*00ec*/ 	.word	0xffffffff


	//   ....[49]....
        /*00f0*/ 	.word	0xffffffff


	//   ....[50]....
        /*00f4*/ 	.word	0xffffffff


	//   ....[51]....
        /*00f8*/ 	.word	0xffffffff


	//   ....[52]....
        /*00fc*/ 	.word	0xffffffff


	//----- nvinfo : EIATTR_COOP_GROUP_INSTR_OFFSETS
	.align		4
.L_3157:
        /*0100*/ 	.byte	0x04, 0x28
        /*0102*/ 	.short	(.L_3159 - .L_3158)


	//   ....[0]....
.L_3158:
        /*0104*/ 	.word	0x000006e0


	//   ....[1]....
        /*0108*/ 	.word	0x00000740


	//   ....[2]....
        /*010c*/ 	.word	0x000008a0


	//   ....[3]....
        /*0110*/ 	.word	0x00001340


	//   ....[4]....
        /*0114*/ 	.word	0x00001370


	//   ....[5]....
        /*0118*/ 	.word	0x000013e0


	//   ....[6]....
        /*011c*/ 	.word	0x000013f0


	//   ....[7]....
        /*0120*/ 	.word	0x00001440


	//   ....[8]....
        /*0124*/ 	.word	0x00001450


	//   ....[9]....
        /*0128*/ 	.word	0x000014a0


	//   ....[10]....
        /*012c*/ 	.word	0x000014b0


	//   ....[11]....
        /*0130*/ 	.word	0x000014e0


	//   ....[12]....
        /*0134*/ 	.word	0x00001510


	//   ....[13]....
        /*0138*/ 	.word	0x00001560


	//   ....[14]....
        /*013c*/ 	.word	0x00001590


	//   ....[15]....
        /*0140*/ 	.word	0x000015a0


	//   ....[16]....
        /*0144*/ 	.word	0x000015e0


	//   ....[17]....
        /*0148*/ 	.word	0x00001640


	//   ....[18]....
        /*014c*/ 	.word	0x00001660


	//   ....[19]....
        /*0150*/ 	.word	0x00001690


	//   ....[20]....
        /*0154*/ 	.word	0x000016c0


	//   ....[21]....
        /*0158*/ 	.word	0x00001700


	//   ....[22]....
        /*015c*/ 	.word	0x00001730


	//   ....[23]....
        /*0160*/ 	.word	0x00001750


	//   ....[24]....
        /*0164*/ 	.word	0x00001770


	//   ....[25]....
        /*0168*/ 	.word	0x00001790


	//   ....[26]....
        /*016c*/ 	.word	0x000017a0


	//   ....[27]....
        /*0170*/ 	.word	0x000017e0


	//   ....[28]....
        /*0174*/ 	.word	0x00001800


	//   ....[29]....
        /*0178*/ 	.word	0x00001910


	//   ....[30]....
        /*017c*/ 	.word	0x00001be0


	//   ....[31]....
        /*0180*/ 	.word	0x00001c20


	//   ....[32]....
        /*0184*/ 	.word	0x00001cd0


	//   ....[33]....
        /*0188*/ 	.word	0x00001cf0


	//   ....[34]....
        /*018c*/ 	.word	0x00001d20


	//   ....[35]....
        /*0190*/ 	.word	0x00001d40


	//   ....[36]....
        /*0194*/ 	.word	0x00001d70


	//   ....[37]....
        /*0198*/ 	.word	0x00001da0


	//   ....[38]....
        /*019c*/ 	.word	0x00001db0


	//   ....[39]....
        /*01a0*/ 	.word	0x00001e30


	//   ....[40]....
        /*01a4*/ 	.word	0x00001e40


	//   ....[41]....
        /*01a8*/ 	.word	0x00002290


	//   ....[42]....
        /*01ac*/ 	.word	0x000024a0


	//   ....[43]....
        /*01b0*/ 	.word	0x000025b0


	//   ....[44]....
        /*01b4*/ 	.word	0x00002600


	//   ....[45]....
        /*01b8*/ 	.word	0x00002650


	//   ....[46]....
        /*01bc*/ 	.word	0x00002680


	//   ....[47]....
        /*01c0*/ 	.word	0x000026a0


	//   ....[48]....
        /*01c4*/ 	.word	0x00002770


	//   ....[49]....
        /*01c8*/ 	.word	0x000027b0


	//   ....[50]....
        /*01cc*/ 	.word	0x00002800


	//   ....[51]....
        /*01d0*/ 	.word	0x00002830


	//   ....[52]....
        /*01d4*/ 	.word	0x00002850


	//----- nvinfo : EIATTR_VRC_CTA_INIT_COUNT
	.align		4
.L_3159:
        /*01d8*/ 	.byte	0x02, 0x4a
	.zero		1
	.zero		1


	//----- nvinfo : EIATTR_EXIT_INSTR_OFFSETS
	.align		4
        /*01dc*/ 	.byte	0x04, 0x1c
        /*01de*/ 	.short	(.L_3161 - .L_3160)


	//   ....[0]....
.L_3160:
        /*01e0*/ 	.word	0x000028f0


	//   ....[1]....
        /*01e4*/ 	.word	0x00002d80


	//----- nvinfo : EIATTR_MAX_THREADS
	.align		4
.L_3161:
        /*01e8*/ 	.byte	0x04, 0x05
        /*01ea*/ 	.short	(.L_3163 - .L_3162)
.L_3162:
        /*01ec*/ 	.word	0x00000020
        /*01f0*/ 	.word	0x00000001
        /*01f4*/ 	.word	0x00000001


	//----- nvinfo : EIATTR_CRS_STACK_SIZE
	.align		4
.L_3163:
        /*01f8*/ 	.byte	0x04, 0x1e
        /*01fa*/ 	.short	(.L_3165 - .L_3164)
.L_3164:
        /*01fc*/ 	.word	0x00000000


	//----- nvinfo : EIATTR_CBANK_PARAM_SIZE
	.align		4
.L_3165:
        /*0200*/ 	.byte	0x03, 0x19
        /*0202*/ 	.short	0x01f0


	//----- nvinfo : EIATTR_PARAM_CBANK
	.align		4
        /*0204*/ 	.byte	0x04, 0x0a
        /*0206*/ 	.short	(.L_3167 - .L_3166)
	.align		4
.L_3166:
        /*0208*/ 	.word	index@(.nv.constant0._Z25selective_scan_bwd_kernelI32Selective_Scan_bwd_kernel_traitsILi32ELi8ELb1ELb0ELb0ELb0ELb0EN3c108BFloat16EfEEv12SSMParamsBwd)
        /*020c*/ 	.short	0x0380
        /*020e*/ 	.short	0x01f0


	//----- nvinfo : EIATTR_SW_WAR
	.align		4
.L_3167:
        /*0210*/ 	.byte	0x04, 0x36
        /*0212*/ 	.short	(.L_3169 - .L_3168)
.L_3168:
        /*0214*/ 	.word	0x00000008
.L_3169:


//--------------------- .nv.info._Z25selective_scan_bwd_kernelI32Selective_Scan_bwd_kernel_traitsILi32ELi8ELb1ELb0ELb0ELb0ELb1EN3c108BFloat16EfEEv12SSMParamsBwd --------------------------
	.section	.nv.info._Z25selective_scan_bwd_kernelI32Selective_Scan_bwd_kernel_traitsILi32ELi8ELb1ELb0ELb0ELb0ELb1EN3c108BFloat16EfEEv12SSMParamsBwd,"",@"SHT_CUDA_INFO"
	.sectionflags	@""
	.align	4


	//----- nvinfo : EIATTR_CUDA_API_VERSION
	.align		4
        /*0000*/ 	.byte	0x04, 0x37
        /*0002*/ 	.short	(.L_3171 - .L_3170)
.L_3170:
        /*0004*/ 	.word	0x00000082


	//----- nvinfo : EIATTR_KPARAM_INFO
	.align		4
.L_3171:
        /*0008*/ 	.byte	0x04, 0x17
        /*000a*/ 	.short	(.L_3173 - .L_3172)
.L_3172:
        /*000c*/ 	.word	0x00000000
        /*0010*/ 	.short	0x0000
        /*0012*/ 	.short	0x0000
        /*0014*/ 	.byte	0x00, 0xf0, 0xc1, 0x07


	//----- nvinfo : EIATTR_SPARSE_MMA_MASK
	.align		4
.L_3173:
        /*0018*/ 	.byte	0x03, 0x50
        /*001a*/ 	.short	0x0000


	//----- nvinfo : EIATTR_MAXREG_COUNT
	.align		4
        /*001c*/ 	.byte	0x03, 0x1b
        /*001e*/ 	.short	0x00ff


	//----- nvinfo : EIATTR_NUM_BARRIERS
	.align		4
        /*0020*/ 	.byte	0x02, 0x4c
        /*0022*/ 	.byte	0x01
	.zero		1


	//----- nvinfo : EIATTR_MERCURY_ISA_VERSION
	.align		4
        /*0024*/ 	.byte	0x03, 0x5f
        /*0026*/ 	.short	0x0101


	//----- nvinfo : EIATTR_COOP_GROUP_MASK_REGIDS
	.align		4
        /*0028*/ 	.byte	0x04, 0x29
        /*002a*/ 	.short	(.L_3175 - .L_3174)


	//   ....[0]....
.L_3174:
        /*002c*/ 	.word	0xffffffff


	//   ....[1]....
        /*0030*/ 	.word	0xffffffff


	//   ....[2]....
        /*0034*/ 	.word	0xffffffff


	//   ....[3]....
        /*0038*/ 	.word	0xffffffff


	//   ....[4]....
        /*003c*/ 	.word	0xffffffff


	//   ....[5]....
        /*0040*/ 	.word	0xffffffff


	//   ....[6]....
        /*0044*/ 	.word	0xffffffff


	//   ....[7]....
        /*0048*/ 	.word	0xffffffff


	//   ....[8]....
        /*004c*/ 	.word	0xffffffff


	//   ....[9]....
        /*0050*/ 	.word	0xffffffff


	//   ....[10]....
        /*0054*/ 	.word	0xffffffff


	//   ....[11]....
        /*0058*/ 	.word	0xffffffff


	//   ....[12]....
        /*005c*/ 	.word	0xffffffff


	//   ....[13]....
        /*0060*/ 	.word	0xffffffff


	//   ....[14]....
        /*0064*/ 	.word	0xffffffff


	//   ....[15]....
        /*0068*/ 	.word	0xffffffff


	//   ....[16]....
        /*006c*/ 	.word	0xffffffff


	//   ....[17]....
        /*0070*/ 	.word	0xffffffff


	//   ....[18]....
        /*0074*/ 	.word	0xffffffff


	//   ....[19]....
        /*0078*/ 	.word	0xffffffff


	//   ....[20]....
        /*007c*/ 	.word	0xffffffff


	//   ....[21]....
        /*0080*/ 	.word	0xffffffff


	//   ....[22]....
        /*0084*/ 	.word	0xffffffff


	//   ....[23]....
        /*0088*/ 	.word	0xffffffff


	//   ....[24]....
        /*008c*/ 	.word	0xffffffff


	//   ....[25]....
        /*0090*/ 	.word	0xffffffff


	//   ....[26]....
        /*0094*/ 	.word	0xffffffff


	//   ....[27]....
        /*0098*/ 	.word	0xffffffff


	//   ....[28]....
        /*009c*/ 	.word	0xffffffff


	//   ....[29]....
        /*00a0*/ 	.word	0xffffffff


	//   ....[30]....
        /*00a4*/ 	.word	0xffffffff


	//   ....[31]....
        /*00a8*/ 	.word	0xffffffff


	//   ....[32]....
        /*00ac*/ 	.word	0xffffffff


	//   ....[33]....
        /*00b0*/ 	.word	0xffffffff


	//   ....[34]....
        /*00b4*/ 	.word	0xffffffff


	//   ....[35]....
        /*00b8*/ 	.word	0xffffffff


	//   ....[36]....
        /*00bc*/ 	.word	0xffffffff


	//   ....[37]....
        /*00c0*/ 	.word	0xffffffff


	//   ....[38]....
        /*00c4*/ 	.word	0xffffffff


	//   ....[39]....
        /*00c8*/ 	.word	0xffffffff


	//   ....[40]....
        /*00cc*/ 	.word	0xffffffff


	//   ....[41]....
        /*00d0*/ 	.word	0xffffffff


	//   ....[42]....
        /*00d4*/ 	.word	0xffffffff


	//   ....[43]....
        /*00d8*/ 	.word	0xffffffff


	//   ....[44]....
        /*00dc*/ 	.word	0xffffffff


	//   ....[45]....
        /*00e0*/ 	.word	0xffffffff


	//   ....[46]....
        /*00e4*/ 	.word	0xffffffff


	//   ....[47]....
        /*00e8*/ 	.word	0xffffffff


	//   ....[48]....
        /*00ec*/ 	.word	0xffffffff


	//   ....[49]....
        /*00f0*/ 	.word	0xffffffff


	//   ....[50]....
        /*00f4*/ 	.word	0xffffffff


	//   ....[51]....
        /*00f8*/ 	.word	0xffffffff


	//   ....[52]....
        /*00fc*/ 	.word	0xffffffff


	//   ....[53]....
        /*0100*/ 	.word	0xffffffff


	//   ....[54]....
        /*0104*/ 	.word	0xffffffff


	//   ....[55]....
        /*0108*/ 	.word	0xffffffff


	//   ....[56]....
        /*010c*/ 	.word	0xffffffff


	//----- nvinfo : EIATTR_COOP_GROUP_INSTR_OFFSETS
	.align		4
.L_3175:
        /*0110*/ 	.byte	0x04, 0x28
        /*0112*/ 	.short	(.L_3177 - .L_3176)


	//   ....[0]....
.L_3176:
        /*0114*/ 	.word	0x00000740


	//   ....[1]....
        /*0118*/ 	.word	0x000007b0


	//   ....[2]....
        /*011c*/ 	.word	0x000008b0


	//   ....[3]....
        /*0120*/ 	.word	0x000009a0


	//   ....[4]....
        /*0124*/ 	.word	0x00000f20


	//   ....[5]....
        /*0128*/ 	.word	0x00001360


	//   ....[6]....
        /*012c*/ 	.word	0x00001520


	//   ....[7]....
        /*0130*/ 	.word	0x00001fb0


	//   ....[8]....
        /*0134*/ 	.word	0x00001ff0


	//   ....[9]....
        /*0138*/ 	.word	0x00002040


	//   ....[10]....
        /*013c*/ 	.word	0x000020a0


	//   ....[11]....
        /*0140*/ 	.word	0x000020c0


	//   ....[12]....
        /*0144*/ 	.word	0x000020e0


	//   ....[13]....
        /*0148*/ 	.word	0x00002100


	//   ....[14]....
        /*014c*/ 	.word	0x00002130


	//   ....[15]....
        /*0150*/ 	.word	0x00002170


	//   ....[16]....
        /*0154*/ 	.word	0x000021a0


	//   ....[17]....
        /*0158*/ 	.word	0x000021c0


	//   ....[18]....
        /*015c*/ 	.word	0x000021e0


	//   ....[19]....
        /*0160*/ 	.word	0x00002240


	//   ....[20]....
        /*0164*/ 	.word	0x00002270


	//   ....[21]....
        /*0168*/ 	.word	0x000022a0


	//   ....[22]....
        /*016c*/ 	.word	0x000022d0


	//   ....[23]....
        /*0170*/ 	.word	0x00002310


	//   ....[24]....
        /*0174*/ 	.word	0x00002350


	//   ....[25]....
        /*0178*/ 	.word	0x00002370


	//   ....[26]....
        /*017c*/ 	.word	0x000023a0


	//   ....[27]....
        /*0180*/ 	.word	0x000023c0


	//   ....[28]....
        /*0184*/ 	.word	0x000023e0


	//   ....[29]....
        /*0188*/ 	.word	0x00002400


	//   ....[30]....
        /*018c*/ 	.word	0x00002430


	//   ....[31]....
        /*0190*/ 	.word	0x00002450


	//   ....[32]....
        /*0194*/ 	.word	0x00002480


	//   ....[33]....
        /*0198*/ 	.word	0x00002490


	//   ....[34]....
        /*019c*/ 	.word	0x000025f0


	//   ....[35]....
        /*01a0*/ 	.word	0x000028a0


	//   ....[36]....
        /*01a4*/ 	.word	0x00002910


	//   ....[37]....
        /*01a8*/ 	.word	0x00002a40


	//   ....[38]....
        /*01ac*/ 	.word	0x00002a80


	//   ....[39]....
        /*01b0*/ 	.word	0x00002aa0


	//   ....[40]....
        /*01b4*/ 	.word	0x00002ad0


	//   ....[41]....
        /*01b8*/ 	.word	0x00002b10


	//   ....[42]....
        /*01bc*/ 	.word	0x00002b40


	//   ....[43]....
        /*01c0*/ 	.word	0x00002b90


	//   ....[44]....
        /*01c4*/ 	.word	0x00002be0


	//   ....[45]....
        /*01c8*/ 	.word	0x00002f00


	//   ....[46]....
        /*01cc*/ 	.word	0x00003110


	//   ....[47]....
        /*01d0*/ 	.word	0x00003220


	//   ....[48]....
        /*01d4*/ 	.word	0x00003270


	//   ....[49]....
        /*01d8*/ 	.word	0x000032c0


	//   ....[50]....
        /*01dc*/ 	.word	0x000032f0


	//   ....[51]....
        /*01e0*/ 	.word	0x00003310


	//   ....[52]....
        /*01e4*/ 	.word	0x000033e0


	//   ....[53]....
        /*01e8*/ 	.word	0x00003420


	//   ....[54]....
        /*01ec*/ 	.word	0x00003470


	//   ....[55]....
        /*01f0*/ 	.word	0x000034a0


	//   ....[56]....
        /*01f4*/ 	.word	0x000034c0


	//----- nvinfo : EIATTR_VRC_CTA_INIT_COUNT
	.align		4
.L_3177:
        /*01f8*/ 	.byte	0x02, 0x4a
	.zero		1
	.zero		1


	//----- nvinfo : EIATTR_EXIT_INSTR_OFFSETS
	.align		4
        /*01fc*/ 	.byte	0x04, 0x1c
        /*01fe*/ 	.short	(.L_3179 - .L_3178)


	//   ....[0]....
.L_3178:
        /*0200*/ 	.word	0x00003560


	//   ....[1]....
        /*0204*/ 	.word	0x000039f0


	//----- nvinfo : EIATTR_MAX_THREADS
	.align		4
.L_3179:
        /*0208*/ 	.byte	0x04, 0x05
        /*020a*/ 	.short	(.L_3181 - .L_3180)
.L_3180:
        /*020c*/ 	.word	0x00000020
        /*0210*/ 	.word	0x00000001
        /*0214*/ 	.word	0x00000001


	//----- nvinfo : EIATTR_CRS_STACK_SIZE
	.align		4
.L_3181:
        /*0218*/ 	.byte	0x04, 0x1e
        /*021a*/ 	.short	(.L_3183 - .L_3182)
.L_3182:
        /*021c*/ 	.word	0x00000000


	//----- nvinfo : EIATTR_CBANK_PARAM_SIZE
	.align		4
.L_3183:
        /*0220*/ 	.byte	0x03, 0x19
        /*0222*/ 	.short	0x01f0


	//----- nvinfo : EIATTR_PARAM_CBANK
	.align		4
        /*0224*/ 	.byte	0x04, 0x0a
        /*0226*/ 	.short	(.L_3185 - .L_3184)
	.align		4
.L_3184:
        /*0228*/ 	.word	index@(.nv.constant0._Z25selective_scan_bwd_kernelI32Selective_Scan_bwd_kernel_traitsILi32ELi8ELb1ELb0ELb0ELb0ELb1EN3c108BFloat16EfEEv12SSMParamsBwd)
        /*022c*/ 	.short	0x0380
        /*022e*/ 	.short	0x01f0


	//----- nvinfo : EIATTR_SW_WAR
	.align		4
.L_3185:
        /*0230*/ 	.byte	0x04, 0x36
        /*0232*/ 	.short	(.L_3187 - .L_3186)
.L_3186:
        /*0234*/ 	.word	0x00000008
.L_3187:


//--------------------- .nv.info._Z25selective_scan_bwd_kernelI32Selective_Scan_bwd_kernel_traitsILi32ELi8ELb1ELb0ELb0ELb1ELb0EN3c108BFloat16EfEEv12SSMParamsBwd --------------------------
	.section	.nv.info._Z25selective_scan_bwd_kernelI32Selective_Scan_bwd_kernel_traitsILi32ELi8ELb1ELb0ELb0ELb1ELb0EN3c108BFloat16EfEEv12SSMParamsBwd,"",@"SHT_CUDA_INFO"
	.sectionflags	@""
	.align	4


	//----- nvinfo : EIATTR_CUDA_API_VERSION
	.align		4
        /*0000*/ 	.byte	0x04, 0x37
        /*0002*/ 	.short	(.L_3189 - .L_3188)
.L_3188:
        /*0004*/ 	.word	0x00000082


	//----- nvinfo : EIATTR_KPARAM_INFO
	.align		4
.L_3189:
        /*0008*/ 	.byte	0x04, 0x17
        /*000a*/ 	.short	(.L_3191 - .L_3190)
.L_3190:
        /*000c*/ 	.word	0x00000000
        /*0010*/ 	.short	0x0000
        /*0012*/ 	.short	0x0000
        /*0014*/ 	.byte	0x00, 0xf0, 0xc1, 0x07


	//----- nvinfo : EIATTR_SPARSE_MMA_MASK
	.align		4
.L_3191:
        /*0018*/ 	.byte	0x03, 0x50
        /*001a*/ 	.short	0x0000


	//----- nvinfo : EIATTR_MAXREG_COUNT
	.align		4
        /*001c*/ 	.byte	0x03, 0x1b
        /*001e*/ 	.short	0x00ff


	//----- nvinfo : EIATTR_NUM_BARRIERS
	.align		4
        /*0020*/ 	.byte	0x02, 0x4c
        /*0022*/ 	.byte	0x01
	.zero		1


	//----- nvinfo : EIATTR_MERCURY_ISA_VERSION
	.align		4
        /*0024*/ 	.byte	0x03, 0x5f
        /*0026*/ 	.short	0x0101


	//----- nvinfo : EIATTR_COOP_GROUP_MASK_REGIDS
	.align		4
        /*0028*/ 	.byte	0x04, 0x29
        /*002a*/ 	.short	(.L_3193 - .L_3192)


	//   ....[0]....
.L_3192:
        /*002c*/ 	.word	0xffffffff


	//   ....[1]....
        /*0030*/ 	.word	0xffffffff


	//   ....[2]....
        /*0034*/ 	.word	0xffffffff


	//   ....[3]....
        /*0038*/ 	.word	0xffffffff


	//   ....[4]....
        /*003c*/ 	.word	0xffffffff


	//   ....[5]....
        /*0040*/ 	.word	0xffffffff


	//   ....[6]....
        /*0044*/ 	.word	0xffffffff


	//   ....[7]....
        /*0048*/ 	.word	0xffffffff


	//   ....[8]....
        /*004c*/ 	.word	0xffffffff


	//   ....[9]....
        /*0050*/ 	.word	0xffffffff


	//   ....[10]....
        /*0054*/ 	.word	0xffffffff


	//   ....[11]....
        /*0058*/ 	.word	0xffffffff


	//   ....[12]....
        /*005c*/ 	.word	0xffffffff


	//   ....[13]....
        /*0060*/ 	.word	0xffffffff


	//   ....[14]....
        /*0064*/ 	.word	0xffffffff


	//   ....[15]....
        /*0068*/ 	.word	0xffffffff


	//   ....[16]....
        /*006c*/ 	.word	0xffffffff


	//   ....[17]....
        /*0070*/ 	.word	0xffffffff


	//   ....[18]....
        /*0074*/ 	.word	0xffffffff


	//   ....[19]....
        /*0078*/ 	.word	0xffffffff


	//   ....[20]....
        /*007c*/ 	.word	0xffffffff


	//   ....[21]....
        /*0080*/ 	.word	0xffffffff


	//   ....[22]....
        /*0084*/ 	.word	0xffffffff


	//   ....[23]....
        /*0088*/ 	.word	0xffffffff


	//   ....[24]....
        /*008c*/ 	.word	0xffffffff


	//   ....[25]....
        /*0090*/ 	.word	0xffffffff


	//   ....[26]....
        /*0094*/ 	.word	0xffffffff


	//   ....[27]....
        /*0098*/ 	.word	0xffffffff


	//   ....[28]....
        /*009c*/ 	.word	0xffffffff


	//   ....[29]....
        /*00a0*/ 	.word	0xffffffff


	//   ....[30]....
        /*00a4*/ 	.word	0xffffffff


	//   ....[31]....
        /*00a8*/ 	.word	0xffffffff


	//   ....[32]....
        /*00ac*/ 	.word	0xffffffff


	//   ....[33]....
        /*00b0*/ 	.word	0xffffffff


	//   ....[34]....
        /*00b4*/ 	.word	0xffffffff


	//   ....[35]....
        /*00b8*/ 	.word	0xffffffff


	//   ....[36]....
        /*00bc*/ 	.word	0xffffffff


	//   ....[37]....
        /*00c0*/ 	.word	0xffffffff


	//   ....[38]....
        /*00c4*/ 	.word	0xffffffff


	//   ....[39]....
        /*00c8*/ 	.word	0xffffffff


	//   ....[40]....
        /*00cc*/ 	.word	0xffffffff


	//   ....[41]....
        /*00d0*/ 	.word	0xffffffff


	//   ....[42]....
        /*00d4*/ 	.word	0xffffffff


	//   ....[43]....
        /*00d8*/ 	.word	0xffffffff


	//   ....[44]....
        /*00dc*/ 	.word	0xffffffff


	//   ....[45]....
        /*00e0*/ 	.word	0xffffffff


	//   ....[46]....
        /*00e4*/ 	.word	0xffffffff


	//   ....[47]....
        /*00e8*/ 	.word	0xffffffff


	//   ....[48]....
        /*00ec*/ 	.word	0xffffffff


	//   ....[49]....
        /*00f0*/ 	.word	0xffffffff


	//   ....[50]....
        /*00f4*/ 	.word	0xffffffff


	//   ....[51]....
        /*00f8*/ 	.word	0xffffffff


	//   ....[52]....
        /*00fc*/ 	.word	0xffffffff


	//   ....[53]....
        /*0100*/ 	.word	0xffffffff


	//----- nvinfo : EIATTR_COOP_GROUP_INSTR_OFFSETS
	.align		4
.L_3193:
        /*0104*/ 	.byte	0x04, 0x28
        /*0106*/ 	.short	(.L_3195 - .L_3194)


	//   ....[0]....
.L_3194:
        /*0108*/ 	.word	0x00000700


	//   ....[1]....
        /*010c*/ 	.word	0x00000780


	//   ....[2]....
        /*0110*/ 	.word	0x000009a0


	//   ....[3]....
        /*0114*/ 	.word	0x00002490


	//   ....[4]....
        /*0118*/ 	.word	0x000024c0


	//   ....[5]....
        /*011c*/ 	.word	0x00002510


	//   ....[6]....
        /*0120*/ 	.word	0x00002550


	//   ....[7]....
        /*0124*/ 	.word	0x00002590


	//   ....[8]....
        /*0128*/ 	.word	0x000025a0


	//   ....[9]....
        /*012c*/ 	.word	0x000025d0


	//   ....[10]....
        /*0130*/ 	.word	0x00002600


	//   ....[11]....
        /*0134*/ 	.word	0x00002630


	//   ....[12]....
        /*0138*/ 	.word	0x00002660


	//   ....[13]....
        /*013c*/ 	.word	0x000026c0


	//   ....[14]....
        /*0140*/ 	.word	0x000026e0


	//   ....[15]....
        /*0144*/ 	.word	0x00002710


	//   ....[16]....
        /*0148*/ 	.word	0x00002730


	//   ....[17]....
        /*014c*/ 	.word	0x00002780


	//   ....[18]....
        /*0150*/ 	.word	0x000027a0


	//   ....[19]....
        /*0154*/ 	.word	0x000027e0


	//   ....[20]....
        /*0158*/ 	.word	0x00002810


	//   ....[21]....
        /*015c*/ 	.word	0x00002850


	//   ....[22]....
        /*0160*/ 	.word	0x00002880


	//   ....[23]....
        /*0164*/ 	.word	0x000028a0


	//   ....[24]....
        /*0168*/ 	.word	0x000028c0


	//   ....[25]....
        /*016c*/ 	.word	0x000028e0


	//   ....[26]....
        /*0170*/ 	.word	0x00002900


	//   ....[27]....
        /*0174*/ 	.word	0x00002920


	//   ....[28]....
        /*0178*/ 	.word	0x00002950


	//   ....[29]....
        /*017c*/ 	.word	0x00002960


	//   ....[30]....
        /*0180*/ 	.word	0x00002a60


	//   ....[31]....
        /*0184*/ 	.word	0x00002d50


	//   ....[32]....
        /*0188*/ 	.word	0x00002dd0


	//   ....[33]....
        /*018c*/ 	.word	0x00002f20


	//   ....[34]....
        /*0190*/ 	.word	0x00002fa0


	//   ....[35]....
        /*0194*/ 	.word	0x00002fe0


	//   ....[36]....
        /*0198*/ 	.word	0x00003010


	//   ....[37]....
        /*019c*/ 	.word	0x00003030


	//   ....[38]....
        /*01a0*/ 	.word	0x00003060


	//   ....[39]....
        /*01a4*/ 	.word	0x00003090


	//   ....[40]....
        /*01a8*/ 	.word	0x000030e0


	//   ....[41]....
        /*01ac*/ 	.word	0x000033d0


	//   ....[42]....
        /*01b0*/ 	.word	0x000037f0


	//   ....[43]....
        /*01b4*/ 	.word	0x00003a90


	//   ....[44]....
        /*01b8*/ 	.word	0x00003b90


	//   ....[45]....
        /*01bc*/ 	.word	0x00003be0


	//   ....[46]....
        /*01c0*/ 	.word	0x00003c30


	//   ....[47]....
        /*01c4*/ 	.word	0x00003c60


	//   ....[48]....
        /*01c8*/ 	.word	0x00003c80


	//   ....[49]....
        /*01cc*/ 	.word	0x00003d50


	//   ....[50]....
        /*01d0*/ 	.word	0x00003d90


	//   ....[51]....
        /*01d4*/ 	.word	0x00003de0


	//   ....[52]....
        /*01d8*/ 	.word	0x00003e10


	//   ....[53]....
        /*01dc*/ 	.word	0x00003e30


	//----- nvinfo : EIATTR_VRC_CTA_INIT_COUNT
	.align		4
.L_3195:
        /*01e0*/ 	.byte	0x02, 0x4a
	.zero		1
	.zero		1


	//----- nvinfo : EIATTR_EXIT_INSTR_OFFSETS
	.align		4
        /*01e4*/ 	.byte	0x04, 0x1c
        /*01e6*/ 	.short	(.L_3197 - .L_3196)


	//   ....[0]....
.L_3196:
        /*01e8*/ 	.word	0x00003ed0


	//   ....[1]....
        /*01ec*/ 	.word	0x00004360


	//----- nvinfo : EIATTR_MAX_THREADS
	.align		4
.L_3197:
        /*01f0*/ 	.byte	0x04, 0x05
        /*01f2*/ 	.short	(.L_3199 - .L_3198)
.L_3198:
        /*01f4*/ 	.word	0x00000020
        /*01f8*/ 	.word	0x00000001
        /*01fc*/ 	.word	0x00000001


	//----- nvinfo : EIATTR_CRS_STACK_SIZE
	.align		4
.L_3199:
        /*0200*/ 	.byte	0x04, 0x1e
        /*0202*/ 	.short	(.L_3201 - .L_3200)
.L_3200:
        /*0204*/ 	.word	0x00000000


	//----- nvinfo : EIATTR_CBANK_PARAM_SIZE
	.align		4
.L_3201:
        /*0208*/ 	.byte	0x03, 0x19
        /*020a*/ 	.short	0x01f0


	//----- nvinfo : EIATTR_PARAM_CBANK
	.align		4
        /*020c*/ 	.byte	0x04, 0x0a
        /*020e*/ 	.short	(.L_3203 - .L_3202)
	.align		4
.L_3202:
        /*0210*/ 	.word	index@(.nv.constant0._Z25selective_scan_bwd_kernelI32Selective_Scan_bwd_kernel_traitsILi32ELi8ELb1ELb0ELb0ELb1ELb0EN3c108BFloat16EfEEv12SSMParamsBwd)
        /*0214*/ 	.short	0x0380
        /*0216*/ 	.short	0x01f0


	//----- nvinfo : EIATTR_SW_WAR
	.align		4
.L_3203:
        /*0218*/ 	.byte	0x04, 0x36
        /*021a*/ 	.short	(.L_3205 - .L_3204)
.L_3204:
        /*021c*/ 	.word	0x00000008
.L_3205:


//--------------------- .nv.info._Z25selective_scan_bwd_kernelI32Selective_Scan_bwd_kernel_traitsILi32ELi8ELb1ELb0ELb0ELb1ELb1EN3c108BFloat16EfEEv12SSMParamsBwd --------------------------
	.section	.nv.info._Z25selective_scan_bwd_kernelI32Selective_Scan_bwd_kernel_traitsILi32ELi8ELb1ELb0ELb0ELb1ELb1EN3c108BFloat16EfEEv12SSMParamsBwd,"",@"SHT_CUDA_INFO"
	.sectionflags	@""
	.align	4


	//----- nvinfo : EIATTR_CUDA_API_VERSION
	.align		4
        /*0000*/ 	.byte	0x04, 0x37
        /*0002*/ 	.short	(.L_3207 - .L_3206)
.L_3206:
        /*0004*/ 	.word	0x00000082


	//----- nvinfo : EIATTR_KPARAM_INFO
	.align		4
.L_3207:
        /*0008*/ 	.byte	0x04, 0x17
        /*000a*/ 	.short	(.L_3209 - .L_3208)
.L_3208:
        /*000c*/ 	.word	0x00000000
        /*0010*/ 	.short	0x0000
        /*0012*/ 	.short	0x0000
        /*0014*/ 	.byte	0x00, 0xf0, 0xc1, 0x07


	//----- nvinfo : EIATTR_SPARSE_MMA_MASK
	.align		4
.L_3209:
        /*0018*/ 	.byte	0x03, 0x50
        /*001a*/ 	.short	0x0000


	//----- nvinfo : EIATTR_MAXREG_COUNT
	.align		4
        /*001c*/ 	.byte	0x03, 0x1b
        /*001e*/ 	.short	0x00ff


	//----- nvinfo : EIATTR_NUM_BARRIERS
	.align		4
        /*0020*/ 	.byte	0x02, 0x4c
        /*0022*/ 	.byte	0x01
	.zero		1


	//----- nvinfo : EIATTR_MERCURY_ISA_VERSION
	.align		4
        /*0024*/ 	.byte	0x03, 0x5f
        /*0026*/ 	.short	0x0101


	//----- nvinfo : EIATTR_COOP_GROUP_MASK_REGIDS
	.align		4
        /*0028*/ 	.byte	0x04, 0x29
        /*002a*/ 	.short	(.L_3211 - .L_3210)


	//   ....[0]....
.L_3210:
        /*002c*/ 	.word	0xffffffff


	//   ....[1]....
        /*0030*/ 	.word	0xffffffff


	//   ....[2]....
        /*0034*/ 	.word	0xffffffff


	//   ....[3]....
        /*0038*/ 	.word	0xffffffff


	//   ....[4]....
        /*003c*/ 	.word	0xffffffff


	//   ....[5]....
        /*0040*/ 	.word	0xffffffff


	//   ....[6]....
        /*0044*/ 	.word	0xffffffff


	//   ....[7]....
        /*0048*/ 	.word	0xffffffff


	//   ....[8]....
        /*004c*/ 	.word	0xffffffff


	//   ....[9]....
        /*0050*/ 	.word	0xffffffff


	//   ....[10]....
        /*0054*/ 	.word	0xffffffff


	//   ....[11]....
        /*0058*/ 	.word	0xffffffff


	//   ....[12]....
        /*005c*/ 	.word	0xffffffff


	//   ....[13]....
        /*0060*/ 	.word	0xffffffff


	//   ....[14]....
        /*0064*/ 	.word	0xffffffff


	//   ....[15]....
        /*0068*/ 	.word	0xffffffff


	//   ....[16]....
        /*006c*/ 	.word	0xffffffff


	//   ....[17]....
        /*0070*/ 	.word	0xffffffff


	//   ....[18]....
        /*0074*/ 	.word	0xffffffff


	//   ....[19]....
        /*0078*/ 	.word	0xffffffff


	//   ....[20]....
        /*007c*/ 	.word	0xffffffff


	//   ....[21]....
        /*0080*/ 	.word	0xffffffff


	//   ....[22]....
        /*0084*/ 	.word	0xffffffff


	//   ....[23]....
        /*0088*/ 	.word	0xffffffff


	//   ....[24]....
        /*008c*/ 	.word	0xffffffff


	//   ....[25]....
        /*0090*/ 	.word	0xffffffff


	//   ....[26]....
        /*0094*/ 	.word	0xffffffff


	//   ....[27]....
        /*0098*/ 	.word	0xffffffff


	//   ....[28]....
        /*009c*/ 	.word	0xffffffff


	//   ....[29]....
        /*00a0*/ 	.word	0xffffffff


	//   ....[30]....
        /*00a4*/ 	.word	0xffffffff


	//   ....[31]....
        /*00a8*/ 	.word	0xffffffff


	//   ....[32]....
        /*00ac*/ 	.word	0xffffffff


	//   ....[33]....
        /*00b0*/ 	.word	0xffffffff


	//   ....[34]....
        /*00b4*/ 	.word	0xffffffff


	//   ....[35]....
        /*00b8*/ 	.word	0xffffffff


	//   ....[36]....
        /*00bc*/ 	.word	0xffffffff


	//   ....[37]....
        /*00c0*/ 	.word	0xffffffff


	//   ....[38]....
        /*00c4*/ 	.word	0xffffffff


	//   ....[39]....
        /*00c8*/ 	.word	0xffffffff


	//   ....[40]....
        /*00cc*/ 	.word	0xffffffff


	//   ....[41]....
        /*00d0*/ 	.word	0xffffffff


	//   ....[42]....
        /*00d4*/ 	.word	0xffffffff


	//   ....[43]....
        /*00d8*/ 	.word	0xffffffff


	//   ....[44]....
        /*00dc*/ 	.word	0xffffffff


	//   ....[45]....
        /*00e0*/ 	.word	0xffffffff


	//   ....[46]....
        /*00e4*/ 	.word	0xffffffff


	//   ....[47]....
        /*00e8*/ 	.word	0xffffffff


	//   ....[48]....
        /*00ec*/ 	.word	0xffffffff


	//   ....[49]....
        /*00f0*/ 	.word	0xffffffff


	//   ....[50]....
        /*00f4*/ 	.word	0xffffffff


	//   ....[51]....
        /*00f8*/ 	.word	0xffffffff


	//   ....[52]....
        /*00fc*/ 	.word	0xffffffff


	//   ....[53]....
        /*0100*/ 	.word	0xffffffff


	//   ....[54]....
        /*0104*/ 	.word	0xffffffff


	//   ....[55]....
        /*0108*/ 	.word	0xffffffff


	//   ....[56]....
        /*010c*/ 	.word	0xffffffff


	//   ....[57]....
        /*0110*/ 	.word	0xffffffff


	//----- nvinfo : EIATTR_COOP_GROUP_INSTR_OFFSETS
	.align		4
.L_3211:
        /*0114*/ 	.byte	0x04, 0x28
        /*0116*/ 	.short	(.L_3213 - .L_3212)


	//   ....[0]....
.L_3212:
        /*0118*/ 	.word	0x000006c0


	//   ....[1]....
        /*011c*/ 	.word	0x00000720


	//   ....[2]....
        /*0120*/ 	.word	0x00000900


	//   ....[3]....
        /*0124*/ 	.word	0x00001bc0


	//   ....[4]....
        /*0128*/ 	.word	0x00001fc0


	//   ....[5]....
        /*012c*/ 	.word	0x00002530


	//   ....[6]....
        /*0130*/ 	.word	0x000026e0


	//   ....[7]....
        /*0134*/ 	.word	0x00003070


	//   ....[8]....
        /*0138*/ 	.word	0x00003090


	//   ....[9]....
        /*013c*/ 	.word	0x000030d0


	//   ....[10]....
        /*0140*/ 	.word	0x00003160


	//   ....[11]....
        /*0144*/ 	.word	0x00003170


	//   ....[12]....
        /*0148*/ 	.word	0x00003190


	//   ....[13]....
        /*014c*/ 	.word	0x000031b0


	//   ....[14]....
        /*0150*/ 	.word	0x000031e0


	//   ....[15]....
        /*0154*/ 	.word	0x00003220


	//   ....[16]....
        /*0158*/ 	.word	0x00003250


	//   ....[17]....
        /*015c*/ 	.word	0x00003270


	//   ....[18]....
        /*0160*/ 	.word	0x00003290


	//   ....[19]....
        /*0164*/ 	.word	0x000032e0


	//   ....[20]....
        /*0168*/ 	.word	0x00003320


	//   ....[21]....
        /*016c*/ 	.word	0x00003350


	//   ....[22]....
        /*0170*/ 	.word	0x00003390


	//   ....[23]....
        /*0174*/ 	.word	0x000033b0


	//   ....[24]....
        /*0178*/ 	.word	0x00003400


	//   ....[25]....
        /*017c*/ 	.word	0x00003420


	//   ....[26]....
        /*0180*/ 	.word	0x00003460


	//   ....[27]....
        /*0184*/ 	.word	0x00003470


	//   ....[28]....
        /*0188*/ 	.word	0x00003490


	//   ....[29]....
        /*018c*/ 	.word	0x000034b0


	//   ....[30]....
        /*0190*/ 	.word	0x000034e0


	//   ....[31]....
        /*0194*/ 	.word	0x00003500


	//   ....[32]....
        /*0198*/ 	.word	0x00003530


	//   ....[33]....
        /*019c*/ 	.word	0x00003540


	//   ....[34]....
        /*01a0*/ 	.word	0x00003630


	//   ....[35]....
        /*01a4*/ 	.word	0x00003950


	//   ....[36]....
        /*01a8*/ 	.word	0x00003990


	//   ....[37]....
        /*01ac*/ 	.word	0x00003b10


	//   ....[38]....
        /*01b0*/ 	.word	0x00003b30


	//   ....[39]....
        /*01b4*/ 	.word	0x00003b60


	//   ....[40]....
        /*01b8*/ 	.word	0x00003b80


	//   ....[41]....
        /*01bc*/ 	.word	0x00003bb0


	//   ....[42]....
        /*01c0*/ 	.word	0x00003bd0


	//   ....[43]....
        /*01c4*/ 	.word	0x00003c00


	//   ....[44]....
        /*01c8*/ 	.word	0x00003c30


	//   ....[45]....
        /*01cc*/ 	.word	0x00003f60


	//   ....[46]....
        /*01d0*/ 	.word	0x00004310


	//   ....[47]....
        /*01d4*/ 	.word	0x00004620


	//   ....[48]....
        /*01d8*/ 	.word	0x00004760


	//   ....[49]....
        /*01dc*/ 	.word	0x000047b0


	//   ....[50]....
        /*01e0*/ 	.word	0x00004800


	//   ....[51]....
        /*01e4*/ 	.word	0x00004830


	//   ....[52]....
        /*01e8*/ 	.word	0x00004850


	//   ....[53]....
        /*01ec*/ 	.word	0x00004920


	//   ....[54]....
        /*01f0*/ 	.word	0x00004960


	//   ....[55]....
        /*01f4*/ 	.word	0x000049b0


	//   ....[56]....
        /*01f8*/ 	.word	0x000049e0


	//   ....[57]....
        /*01fc*/ 	.word	0x00004a00


	//----- nvinfo : EIATTR_VRC_CTA_INIT_COUNT
	.align		4
.L_3213:
        /*0200*/ 	.byte	0x02, 0x4a
	.zero		1
	.zero		1


	//----- nvinfo : EIATTR_EXIT_INSTR_OFFSETS
	.align		4
        /*0204*/ 	.byte	0x04, 0x1c
        /*0206*/ 	.short	(.L_3215 - .L_3214)


	//   ....[0]....
.L_3214:
        /*0208*/ 	.word	0x00004aa0


	//   ....[1]....
        /*020c*/ 	.word	0x00004f30


	//----- nvinfo : EIATTR_MAX_THREADS
	.align		4
.L_3215:
        /*0210*/ 	.byte	0x04, 0x05
        /*0212*/ 	.short	(.L_3217 - .L_3216)
.L_3216:
        /*0214*/ 	.word	0x00000020
        /*0218*/ 	.word	0x00000001
        /*021c*/ 	.word	0x00000001


	//----- nvinfo : EIATTR_CRS_STACK_SIZE
	.align		4
.L_3217:
        /*0220*/ 	.byte	0x04, 0x1e
        /*0222*/ 	.short	(.L_3219 - .L_3218)
.L_3218:
        /*0224*/ 	.word	0x00000000


	//----- nvinfo : EIATTR_CBANK_PARAM_SIZE
	.align		4
.L_3219:
        /*0228*/ 	.byte	0x03, 0x19
        /*022a*/ 	.short	0x01f0


	//----- nvinfo : EIATTR_PARAM_CBANK
	.align		4
        /*022c*/ 	.byte	0x04, 0x0a
        /*022e*/ 	.short	(.L_3221 - .L_3220)
	.align		4
.L_3220:
        /*0230*/ 	.word	index@(.nv.constant0._Z25selective_scan_bwd_kernelI32Selective_Scan_bwd_kernel_traitsILi32ELi8ELb1ELb0ELb0ELb1ELb1EN3c108BFloat16EfEEv12SSMParamsBwd)
        /*0234*/ 	.short	0x0380
        /*0236*/ 	.short	0x01f0


	//----- nvinfo : EIATTR_SW_WAR
	.align		4
.L_3221:
        /*0238*/ 	.byte	0x04, 0x36
        /*023a*/ 	.short	(.L_3223 - .L_3222)
.L_3222:
        /*023c*/ 	.word	0x00000008
.L_3223:


//--------------------- .nv.info._Z25selective_scan_bwd_kernelI32Selective_Scan_bwd_kernel_traitsILi32ELi8ELb1ELb0ELb1ELb0ELb0EN3c108BFloat16EfEEv12SSMParamsBwd --------------------------
	.section	.nv.info._Z25selective_scan_bwd_kernelI32Selective_Scan_bwd_kernel_traitsILi32ELi8ELb1ELb0ELb1ELb0ELb0EN3c108BFloat16EfEEv12SSMParamsBwd,"",@"SHT_CUDA_INFO"
	.sectionflags	@""
	.align	4


	//----- nvinfo : EIATTR_CUDA_API_VERSION
	.align		4
        /*0000*/ 	.byte	0x04, 0x37
        /*0002*/ 	.short	(.L_3225 - .L_3224)
.L_3224:
        /*0004*/ 	.word	0x00000082


	//----- nvinfo : EIATTR_KPARAM_INFO
	.align		4
.L_3225:
        /*0008*/ 	.byte	0x04, 0x17
        /*000a*/ 	.short	(.L_3227 - .L_3226)
.L_3226:
        /*000c*/ 	.word	0x00000000
        /*0010*/ 	.short	0x0000
        /*0012*/ 	.short	0x0000
        /*0014*/ 	.byte	0x00, 0xf0, 0xc1, 0x07


	//----- nvinfo : EIATTR_SPARSE_MMA_MASK
	.align		4
.L_3227:
        /*0018*/ 	.byte	0x03, 0x50
        /*001a*/ 	.short	0x0000


	//----- nvinfo : EIATTR_MAXREG_COUNT
	.align		4
        /*001c*/ 	.byte	0x03, 0x1b
        /*001e*/ 	.short	0x00ff


	//----- nvinfo : EIATTR_NUM_BARRIERS
	.align		4
        /*0020*/ 	.byte	0x02, 0x4c
        /*0022*/ 	.byte	0x01
	.zero		1


	//----- nvinfo : EIATTR_MERCURY_ISA_VERSION
	.align		4
        /*0024*/ 	.byte	0x03, 0x5f
        /*0026*/ 	.short	0x0101


	//----- nvinfo : EIATTR_COOP_GROUP_MASK_REGIDS
	.align		4
        /*0028*/ 	.byte	0x04, 0x29
        /*002a*/ 	.short	(.L_3229 - .L_3228)


	//   ....[0]....
.L_3228:
        /*002c*/ 	.word	0xffffffff


	//   ....[1]....
        /*0030*/ 	.word	0xffffffff


	//   ....[2]....
        /*0034*/ 	.word	0xffffffff


	//   ....[3]....
        /*0038*/ 	.word	0xffffffff


	//   ....[4]....
        /*003c*/ 	.word	0xffffffff


	//   ....[5]....
        /*0040*/ 	.word	0xffffffff


	//   ....[6]....
        /*0044*/ 	.word	0xffffffff


	//   ....[7]....
        /*0048*/ 	.word	0xffffffff


	//   ....[8]....
        /*004c*/ 	.word	0xffffffff


	//   ....[9]....
        /*0050*/ 	.word	0xffffffff


	//   ....[10]....
        /*0054*/ 	.word	0xffffffff


	//   ....[11]....
        /*0058*/ 	.word	0xffffffff


	//   ....[12]....
        /*005c*/ 	.word	0xffffffff


	//   ....[13]....
        /*0060*/ 	.word	0xffffffff


	//   ....[14]....
        /*0064*/ 	.word	0xffffffff


	//   ....[15]....
        /*0068*/ 	.word	0xffffffff


	//   ....[16]....
        /*006c*/ 	.word	0xffffffff


	//   ....[17]....
        /*0070*/ 	.word	0xffffffff


	//   ....[18]....
        /*0074*/ 	.word	0xffffffff


	//   ....[19]....
        /*0078*/ 	.word	0xffffffff


	//   ....[20]....
        /*007c*/ 	.word	0xffffffff


	//   ....[21]....
        /*0080*/ 	.word	0xffffffff


	//   ....[22]....
        /*0084*/ 	.word	0xffffffff


	//   ....[23]....
        /*0088*/ 	.word	0xffffffff


	//   ....[24]....
        /*008c*/ 	.word	0xffffffff


	//   ....[25]....
        /*0090*/ 	.word	0xffffffff


	//   ....[26]....
        /*0094*/ 	.word	0xffffffff


	//   ....[27]....
        /*0098*/ 	.word	0xffffffff


	//   ....[28]....
        /*009c*/ 	.word	0xffffffff


	//   ....[29]....
        /*00a0*/ 	.word	0xffffffff


	//   ....[30]....
        /*00a4*/ 	.word	0xffffffff


	//   ....[31]....
        /*00a8*/ 	.word	0xffffffff


	//   ....[32]....
        /*00ac*/ 	.word	0xffffffff


	//   ....[33]....
        /*00b0*/ 	.word	0xffffffff


	//   ....[34]....
        /*00b4*/ 	.word	0xffffffff


	//   ....[35]....
        /*00b8*/ 	.word	0xffffffff


	//   ....[36]....
        /*00bc*/ 	.word	0xffffffff


	//   ....[37]....
        /*00c0*/ 	.word	0xffffffff


	//   ....[38]....
        /*00c4*/ 	.word	0xffffffff


	//   ....[39]....
        /*00c8*/ 	.word	0xffffffff


	//   ....[40]....
        /*00cc*/ 	.word	0xffffffff


	//   ....[41]....
        /*00d0*/ 	.word	0xffffffff


	//   ....[42]....
        /*00d4*/ 	.word	0xffffffff


	//   ....[43]....
        /*00d8*/ 	.word	0xffffffff


	//   ....[44]....
        /*00dc*/ 	.word	0xffffffff


	//   ....[45]....
        /*00e0*/ 	.word	0xffffffff


	//   ....[46]....
        /*00e4*/ 	.word	0xffffffff


	//   ....[47]....
        /*00e8*/ 	.word	0xffffffff


	//   ....[48]....
        /*00ec*/ 	.word	0xffffffff


	//   ....[49]....
        /*00f0*/ 	.word	0xffffffff


	//   ....[50]....
        /*00f4*/ 	.word	0xffffffff


	//   ....[51]....
        /*00f8*/ 	.word	0xffffffff


	//   ....[52]....
        /*00fc*/ 	.word	0xffffffff


	//   ....[53]....
        /*0100*/ 	.word	0xffffffff


	//----- nvinfo : EIATTR_COOP_GROUP_INSTR_OFFSETS
	.align		4
.L_3229:
        /*0104*/ 	.byte	0x04, 0x28
        /*0106*/ 	.short	(.L_3231 - .L_3230)


	//   ....[0]....
.L_3230:
        /*0108*/ 	.word	0x00000b90


	//   ....[1]....
        /*010c*/ 	.word	0x00000be0


	//   ....[2]....
        /*0110*/ 	.word	0x00000d80


	//   ....[3]....
        /*0114*/ 	.word	0x00001450


	//   ....[4]....
        /*0118*/ 	.word	0x00001a30


	//   ....[5]....
        /*011c*/ 	.word	0x00001a90


	//   ....[6]....
        /*0120*/ 	.word	0x00001ac0


	//   ....[7]....
        /*0124*/ 	.word	0x00001ad0


	//   ....[8]....
        /*0128*/ 	.word	0x00001b00


	//   ....[9]....
        /*012c*/ 	.word	0x00001b60


	//   ....[10]....
        /*0130*/ 	.word	0x00001b80


	//   ....[11]....
        /*0134*/ 	.word	0x00001b90


	//   ....[12]....
        /*0138*/ 	.word	0x00001bc0


	//   ....[13]....
        /*013c*/ 	.word	0x00001bf0


	//   ....[14]....
        /*0140*/ 	.word	0x00001c30


	//   ....[15]....
        /*0144*/ 	.word	0x00001c50


	//   ....[16]....
        /*0148*/ 	.word	0x00001c90


	//   ....[17]....
        /*014c*/ 	.word	0x00001cb0


	//   ....[18]....
        /*0150*/ 	.word	0x00001ce0


	//   ....[19]....
        /*0154*/ 	.word	0x00001d20


	//   ....[20]....
        /*0158*/ 	.word	0x00001d90


	//   ....[21]....
        /*015c*/ 	.word	0x00001da0


	//   ....[22]....
        /*0160*/ 	.word	0x00001df0


	//   ....[23]....
        /*0164*/ 	.word	0x00001e00


	//   ....[24]....
        /*0168*/ 	.word	0x00001e50


	//   ....[25]....
        /*016c*/ 	.word	0x00001e60


	//   ....[26]....
        /*0170*/ 	.word	0x00001e90


	//   ....[27]....
        /*0174*/ 	.word	0x00001ec0


	//   ....[28]....
        /*0178*/ 	.word	0x00001ed0


	//   ....[29]....
        /*017c*/ 	.word	0x00001ee0


	//   ....[30]....
        /*0180*/ 	.word	0x00001ef0


	//   ....[31]....
        /*0184*/ 	.word	0x00001f30


	//   ....[32]....
        /*0188*/ 	.word	0x000027e0


	//   ....[33]....
        /*018c*/ 	.word	0x00002820


	//   ....[34]....
        /*0190*/ 	.word	0x000029b0


	//   ....[35]....
        /*0194*/ 	.word	0x000029e0


	//   ....[36]....
        /*0198*/ 	.word	0x00002a10


	//   ....[37]....
        /*019c*/ 	.word	0x00002a30


	//   ....[38]....
        /*01a0*/ 	.word	0x00002a60


	//   ....[39]....
        /*01a4*/ 	.word	0x00002a80


	//   ....[40]....
        /*01a8*/ 	.word	0x00002ac0


	//   ....[41]....
        /*01ac*/ 	.word	0x00002b00


	//   ....[42]....
        /*01b0*/ 	.word	0x00002e40


	//   ....[43]....
        /*01b4*/ 	.word	0x00003060


	//   ....[44]....
        /*01b8*/ 	.word	0x00003170


	//   ....[45]....
        /*01bc*/ 	.word	0x000031c0


	//   ....[46]....
        /*01c0*/ 	.word	0x00003210


	//   ....[47]....
        /*01c4*/ 	.word	0x00003240


	//   ....[48]....
        /*01c8*/ 	.word	0x00003260


	//   ....[49]....
        /*01cc*/ 	.word	0x00003330


	//   ....[50]....
        /*01d0*/ 	.word	0x00003370


	//   ....[51]....
        /*01d4*/ 	.word	0x000033c0


	//   ....[52]....
        /*01d8*/ 	.word	0x000033f0


	//   ....[53]....
        /*01dc*/ 	.word	0x00003410


	//----- nvinfo : EIATTR_VRC_CTA_INIT_COUNT
	.align		4
.L_3231:
        /*01e0*/ 	.byte	0x02, 0x4a
	.zero		1
	.zero		1


	//----- nvinfo : EIATTR_EXIT_INSTR_OFFSETS
	.align		4
        /*01e4*/ 	.byte	0x04, 0x1c
        /*01e6*/ 	.short	(.L_3233 - .L_3232)


	//   ....[0]....
.L_3232:
        /*01e8*/ 	.word	0x000034b0


	//   ....[1]....
        /*01ec*/ 	.word	0x000036d0


	//----- nvinfo : EIATTR_MAX_THREADS
	.align		4
.L_3233:
        /*01f0*/ 	.byte	0x04, 0x05
        /*01f2*/ 	.short	(.L_3235 - .L_3234)
.L_3234:
        /*01f4*/ 	.word	0x00000020
        /*01f8*/ 	.word	0x00000001
        /*01fc*/ 	.word	0x00000001


	//----- nvinfo : EIATTR_CRS_STACK_SIZE
	.align		4
.L_3235:
        /*0200*/ 	.byte	0x04, 0x1e
        /*0202*/ 	.short	(.L_3237 - .L_3236)
.L_3236:
        /*0204*/ 	.word	0x00000000


	//----- nvinfo : EIATTR_CBANK_PARAM_SIZE
	.align		4
.L_3237:
        /*0208*/ 	.byte	0x03, 0x19
        /*020a*/ 	.short	0x01f0


	//----- nvinfo : EIATTR_PARAM_CBANK
	.align		4
        /*020c*/ 	.byte	0x04, 0x0a
        /*020e*/ 	.short	(.L_3239 - .L_3238)
	.align		4
.L_3238:
        /*0210*/ 	.word	index@(.nv.constant0._Z25selective_scan_bwd_kernelI32Selective_Scan_bwd_kernel_traitsILi32ELi8ELb1ELb0ELb1ELb0ELb0EN3c108BFloat16EfEEv12SSMParamsBwd)
        /*0214*/ 	.short	0x0380
        /*0216*/ 	.short	0x01f0


	//----- nvinfo : EIATTR_SW_WAR
	.align		4
.L_3239:
        /*0218*/ 	.byte	0x04, 0x36
        /*021a*/ 	.short	(.L_3241 - .L_3240)
.L_3240:
        /*021c*/ 	.word	0x00000008
.L_3241:


//--------------------- .nv.info._Z25selective_scan_bwd_kernelI32Selective_Scan_bwd_kernel_traitsILi32ELi8ELb1ELb0ELb1ELb0ELb1EN3c108BFloat16EfEEv12SSMParamsBwd --------------------------
	.section	.nv.info._Z25selective_scan_bwd_kernelI32Selective_Scan_bwd_kernel_traitsILi32ELi8ELb1ELb0ELb1ELb0ELb1EN3c108BFloat16EfEEv12SSMParamsBwd,"",@"SHT_CUDA_INFO"
	.sectionflags	@""
	.align	4


	//----- nvinfo : EIATTR_CUDA_API_VERSION
	.align		4
        /*0000*/ 	.byte	0x04, 0x37
        /*0002*/ 	.short	(.L_3243 - .L_3242)
.L_3242:
        /*0004*/ 	.word	0x00000082


	//----- nvinfo : EIATTR_KPARAM_INFO
	.align		4
.L_3243:
        /*0008*/ 	.byte	0x04, 0x17
        /*000a*/ 	.short	(.L_3245 - .L_3244)
.L_3244:
        /*000c*/ 	.word	0x00000000
        /*0010*/ 	.short	0x0000
        /*0012*/ 	.short	0x0000
        /*0014*/ 	.byte	0x00, 0xf0, 0xc1, 0x07


	//----- nvinfo : EIATTR_SPARSE_MMA_MASK
	.align		4
.L_3245:
        /*0018*/ 	.byte	0x03, 0x50
        /*001a*/ 	.short	0x0000


	//----- nvinfo : EIATTR_MAXREG_COUNT
	.align		4
        /*001c*/ 	.byte	0x03, 0x1b
        /*001e*/ 	.short	0x00ff


	//----- nvinfo : EIATTR_NUM_BARRIERS
	.align		4
        /*0020*/ 	.byte	0x02, 0x4c
        /*0022*/ 	.byte	0x01
	.zero		1


	//----- nvinfo : EIATTR_MERCURY_ISA_VERSION
	.align		4
        /*0024*/ 	.byte	0x03, 0x5f
        /*0026*/ 	.short	0x0101


	//----- nvinfo : EIATTR_COOP_GROUP_MASK_REGIDS
	.align		4
        /*0028*/ 	.byte	0x04, 0x29
        /*002a*/ 	.short	(.L_3247 - .L_3246)


	//   ....[0]....
.L_3246:
        /*002c*/ 	.word	0xffffffff


	//   ....[1]....
        /*0030*/ 	.word	0xffffffff


	//   ....[2]....
        /*0034*/ 	.word	0xffffffff


	//   ....[3]....
        /*0038*/ 	.word	0xffffffff


	//   ....[4]....
        /*003c*/ 	.word	0xffffffff


	//   ....[5]....
        /*0040*/ 	.word	0xffffffff


	//   ....[6]....
        /*0044*/ 	.word	0xffffffff


	//   ....[7]....
        /*0048*/ 	.word	0xffffffff


	//   ....[8]....
        /*004c*/ 	.word	0xffffffff


	//   ....[9]....
        /*0050*/ 	.word	0xffffffff


	//   ....[10]....
        /*0054*/ 	.word	0xffffffff


	//   ....[11]....
        /*0058*/ 	.word	0xffffffff


	//   ....[12]....
        /*005c*/ 	.word	0xffffffff


	//   ....[13]....
        /*0060*/ 	.word	0xffffffff


	//   ....[14]....
        /*0064*/ 	.word	0xffffffff


	//   ....[15]....
        /*0068*/ 	.word	0xffffffff


	//   ....[16]....
        /*006c*/ 	.word	0xffffffff


	//   ....[17]....
        /*0070*/ 	.word	0xffffffff


	//   ....[18]....
        /*0074*/ 	.word	0xffffffff


	//   ....[19]....
        /*0078*/ 	.word	0xffffffff


	//   ....[20]....
        /*007c*/ 	.word	0xffffffff


	//   ....[21]....
        /*0080*/ 	.word	0xffffffff


	//   ....[22]....
        /*0084*/ 	.word	0xffffffff


	//   ....[23]....
        /*0088*/ 	.word	0xffffffff


	//   ....[24]....
        /*008c*/ 	.word	0xffffffff


	//   ....[25]....
        /*0090*/ 	.word	0xffffffff


	//   ....[26]....
        /*0094*/ 	.word	0xffffffff


	//   ....[27]....
        /*0098*/ 	.word	0xffffffff


	//   ....[28]....
        /*009c*/ 	.word	0xffffffff


	//   ....[29]....
        /*00a0*/ 	.word	0xffffffff


	//   ....[30]....
        /*00a4*/ 	.word	0xffffffff


	//   ....[31]....
        /*00a8*/ 	.word	0xffffffff


	//   ....[32]....
        /*00ac*/ 	.word	0xffffffff


	//   ....[33]....
        /*00b0*/ 	.word	0xffffffff


	//   ....[34]....
        /*00b4*/ 	.word	0xffffffff


	//   ....[35]....
        /*00b8*/ 	.word	0xffffffff


	//   ....[36]....
        /*00bc*/ 	.word	0xffffffff


	//   ....[37]....
        /*00c0*/ 	.word	0xffffffff


	//   ....[38]....
        /*00c4*/ 	.word	0xffffffff


	//   ....[39]....
        /*00c8*/ 	.word	0xffffffff


	//   ....[40]....
        /*00cc*/ 	.word	0xffffffff


	//   ....[41]....
        /*00d0*/ 	.word	0xffffffff


	//   ....[42]....
        /*00d4*/ 	.word	0xffffffff


	//   ....[43]....
        /*00d8*/ 	.word	0xffffffff


	//   ....[44]....
        /*00dc*/ 	.word	0xffffffff


	//   ....[45]....
        /*00e0*/ 	.word	0xffffffff


	//   ....[46]....
        /*00e4*/ 	.word	0xffffffff


	//   ....[47]....
        /*00e8*/ 	.word	0xffffffff


	//   ....[48]....
        /*00ec*/ 	.word	0xffffffff


	//   ....[49]....
        /*00f0*/ 	.word	0xffffffff


	//   ....[50]....
        /*00f4*/ 	.word	0xffffffff


	//   ....[51]....
        /*00f8*/ 	.word	0xffffffff


	//   ....[52]....
        /*00fc*/ 	.word	0xffffffff


	//   ....[53]....
        /*0100*/ 	.word	0xffffffff


	//   ....[54]....
        /*0104*/ 	.word	0xffffffff


	//   ....[55]....
        /*0108*/ 	.word	0xffffffff


	//   ....[56]....
        /*010c*/ 	.word	0xffffffff


	//   ....[57]....
        /*0110*/ 	.word	0xffffffff


	//----- nvinfo : EIATTR_COOP_GROUP_INSTR_OFFSETS
	.align		4
.L_3247:
        /*0114*/ 	.byte	0x04, 0x28
        /*0116*/ 	.short	(.L_3249 - .L_3248)


	//   ....[0]....
.L_3248:
        /*0118*/ 	.word	0x00000c70


	//   ....[1]....
        /*011c*/ 	.word	0x00000cc0


	//   ....[2]....
        /*0120*/ 	.word	0x00000d90


	//   ....[3]....
        /*0124*/ 	.word	0x00000e50


	//   ....[4]....
        /*0128*/ 	.word	0x00001360


	//   ....[5]....
        /*012c*/ 	.word	0x00001820


	//   ....[6]....
        /*0130*/ 	.word	0x000019e0


	//   ....[7]....
        /*0134*/ 	.word	0x000020a0


	//   ....[8]....
        /*0138*/ 	.word	0x00002600


	//   ....[9]....
        /*013c*/ 	.word	0x000026f0


	//   ....[10]....
        /*0140*/ 	.word	0x00002720


	//   ....[11]....
        /*0144*/ 	.word	0x00002730


	//   ....[12]....
        /*0148*/ 	.word	0x00002750


	//   ....[13]....
        /*014c*/ 	.word	0x000027b0


	//   ....[14]....
        /*0150*/ 	.word	0x000027d0


	//   ....[15]....
        /*0154*/ 	.word	0x000027f0


	//   ....[16]....
        /*0158*/ 	.word	0x00002810


	//   ....[17]....
        /*015c*/ 	.word	0x00002850


	//   ....[18]....
        /*0160*/ 	.word	0x00002890


	//   ....[19]....
        /*0164*/ 	.word	0x000028b0


	//   ....[20]....
        /*0168*/ 	.word	0x000028d0


	//   ....[21]....
        /*016c*/ 	.word	0x00002900


	//   ....[22]....
        /*0170*/ 	.word	0x00002940


	//   ....[23]....
        /*0174*/ 	.word	0x00002980


	//   ....[24]....
        /*0178*/ 	.word	0x000029b0


	//   ....[25]....
        /*017c*/ 	.word	0x000029e0


	//   ....[26]....
        /*0180*/ 	.word	0x00002a40


	//   ....[27]....
        /*0184*/ 	.word	0x00002a60


	//   ....[28]....
        /*0188*/ 	.word	0x00002aa0


	//   ....[29]....
        /*018c*/ 	.word	0x00002ab0


	//   ....[30]....
        /*0190*/ 	.word	0x00002ae0


	//   ....[31]....
        /*0194*/ 	.word	0x00002b00


	//   ....[32]....
        /*0198*/ 	.word	0x00002b20


	//   ....[33]....
        /*019c*/ 	.word	0x00002b30


	//   ....[34]....
        /*01a0*/ 	.word	0x00002b40


	//   ....[35]....
        /*01a4*/ 	.word	0x00002b80


	//   ....[36]....
        /*01a8*/ 	.word	0x00003430


	//   ....[37]....
        /*01ac*/ 	.word	0x00003470


	//   ....[38]....
        /*01b0*/ 	.word	0x00003590


	//   ....[39]....
        /*01b4*/ 	.word	0x000035b0


	//   ....[40]....
        /*01b8*/ 	.word	0x000035e0


	//   ....[41]....
        /*01bc*/ 	.word	0x00003600


	//   ....[42]....
        /*01c0*/ 	.word	0x00003630


	//   ....[43]....
        /*01c4*/ 	.word	0x00003650


	//   ....[44]....
        /*01c8*/ 	.word	0x00003690


	//   ....[45]....
        /*01cc*/ 	.word	0x000036d0


	//   ....[46]....
        /*01d0*/ 	.word	0x00003aa0


	//   ....[47]....
        /*01d4*/ 	.word	0x00003cb0


	//   ....[48]....
        /*01d8*/ 	.word	0x00003dc0


	//   ....[49]....
        /*01dc*/ 	.word	0x00003e00


	//   ....[50]....
        /*01e0*/ 	.word	0x00003e60


	//   ....[51]....
        /*01e4*/ 	.word	0x00003e90


	//   ....[52]....
        /*01e8*/ 	.word	0x00003eb0


	//   ....[53]....
        /*01ec*/ 	.word	0x00003f80


	//   ....[54]....
        /*01f0*/ 	.word	0x00003fc0


	//   ....[55]....
        /*01f4*/ 	.word	0x00004010


	//   ....[56]....
        /*01f8*/ 	.word	0x00004040


	//   ....[57]....
        /*01fc*/ 	.word	0x00004060


	//----- nvinfo : EIATTR_VRC_CTA_INIT_COUNT
	.align		4
.L_3249:
        /*0200*/ 	.byte	0x02, 0x4a
	.zero		1
	.zero		1


	//----- nvinfo : EIATTR_EXIT_INSTR_OFFSETS
	.align		4
        /*0204*/ 	.byte	0x04, 0x1c
        /*0206*/ 	.short	(.L_3251 - .L_3250)


	//   ....[0]....
.L_3250:
        /*0208*/ 	.word	0x00004100


	//   ....[1]....
        /*020c*/ 	.word	0x00004320


	//----- nvinfo : EIATTR_MAX_THREADS
	.align		4
.L_3251:
        /*0210*/ 	.byte	0x04, 0x05
        /*0212*/ 	.short	(.L_3253 - .L_3252)
.L_3252:
        /*0214*/ 	.word	0x00000020
        /*0218*/ 	.word	0x00000001
        /*021c*/ 	.word	0x00000001


	//----- nvinfo : EIATTR_CRS_STACK_SIZE
	.align		4
.L_3253:
        /*0220*/ 	.byte	0x04, 0x1e
        /*0222*/ 	.short	(.L_3255 - .L_3254)
.L_3254:
        /*0224*/ 	.word	0x00000000


	//----- nvinfo : EIATTR_CBANK_PARAM_SIZE
	.align		4
.L_3255:
        /*0228*/ 	.byte	0x03, 0x19
        /*022a*/ 	.short	0x01f0


	//----- nvinfo : EIATTR_PARAM_CBANK
	.align		4
        /*022c*/ 	.byte	0x04, 0x0a
        /*022e*/ 	.short	(.L_3257 - .L_3256)
	.align		4
.L_3256:
        /*0230*/ 	.word	index@(.nv.constant0._Z25selective_scan_bwd_kernelI32Selective_Scan_bwd_kernel_traitsILi32ELi8ELb1ELb0ELb1ELb0ELb1EN3c108BFloat16EfEEv12SSMParamsBwd)
        /*0234*/ 	.short	0x0380
        /*0236*/ 	.short	0x01f0


	//----- nvinfo : EIATTR_SW_WAR
	.align		4
.L_3257:
        /*0238*/ 	.byte	0x04, 0x36
        /*023a*/ 	.short	(.L_3259 - .L_3258)
.L_3258:
        /*023c*/ 	.word	0x00000008
.L_3259:


//--------------------- .nv.info._Z25selective_scan_bwd_kernelI32Selective_Scan_bwd_kernel_traitsILi32ELi8ELb1ELb0ELb1ELb1ELb0EN3c108BFloat16EfEEv12SSMParamsBwd --------------------------
	.section	.nv.info._Z25selective_scan_bwd_kernelI32Selective_Scan_bwd_kernel_traitsILi32ELi8ELb1ELb0ELb1ELb1ELb0EN3c108BFloat16EfEEv12SSMParamsBwd,"",@"SHT_CUDA_INFO"
	.sectionflags	@""
	.align	4


	//----- nvinfo : EIATTR_CUDA_API_VERSION
	.align		4
        /*0000*/ 	.byte	0x04, 0x37
        /*0002*/ 	.short	(.L_3261 - .L_3260)
.L_3260:
        /*0004*/ 	.word	0x00000082


	//----- nvinfo : EIATTR_KPARAM_INFO
	.align		4
.L_3261:
        /*0008*/ 	.byte	0x04, 0x17
        /*000a*/ 	.short	(.L_3263 - .L_3262)
.L_3262:
        /*000c*/ 	.word	0x00000000
        /*0010*/ 	.short	0x0000
        /*0012*/ 	.short	0x0000
        /*0014*/ 	.byte	0x00, 0xf0, 0xc1, 0x07


	//----- nvinfo : EIATTR_SPARSE_MMA_MASK
	.align		4
.L_3263:
        /*0018*/ 	.byte	0x03, 0x50
        /*001a*/ 	.short	0x0000


	//----- nvinfo : EIATTR_MAXREG_COUNT
	.align		4
        /*001c*/ 	.byte	0x03, 0x1b
        /*001e*/ 	.short	0x00ff


	//----- nvinfo : EIATTR_NUM_BARRIERS
	.align		4
        /*0020*/ 	.byte	0x02, 0x4c
        /*0022*/ 	.byte	0x01
	.zero		1


	//----- nvinfo : EIATTR_MERCURY_ISA_VERSION
	.align		4
        /*0024*/ 	.byte	0x03, 0x5f
        /*0026*/ 	.short	0x0101


	//----- nvinfo : EIATTR_COOP_GROUP_MASK_REGIDS
	.align		4
        /*0028*/ 	.byte	0x04, 0x29
        /*002a*/ 	.short	(.L_3265 - .L_3264)


	//   ....[0]....
.L_3264:
        /*002c*/ 	.word	0xffffffff


	//   ....[1]....
        /*0030*/ 	.word	0xffffffff


	//   ....[2]....
        /*0034*/ 	.word	0xffffffff


	//   ....[3]....
        /*0038*/ 	.word	0xffffffff


	//   ....[4]....
        /*003c*/ 	.word	0xffffffff


	//   ....[5]....
        /*0040*/ 	.word	0xffffffff


	//   ....[6]....
        /*0044*/ 	.word	0xffffffff


	//   ....[7]....
        /*0048*/ 	.word	0xffffffff


	//   ....[8]....
        /*004c*/ 	.word	0xffffffff


	//   ....[9]....
        /*0050*/ 	.word	0xffffffff


	//   ....[10]....
        /*0054*/ 	.word	0xffffffff


	//   ....[11]....
        /*0058*/ 	.word	0xffffffff


	//   ....[12]....
        /*005c*/ 	.word	0xffffffff


	//   ....[13]....
        /*0060*/ 	.word	0xffffffff


	//   ....[14]....
        /*0064*/ 	.word	0xffffffff


	//   ....[15]....
        /*0068*/ 	.word	0xffffffff


	//   ....[16]....
        /*006c*/ 	.word	0xffffffff


	//   ....[17]....
        /*0070*/ 	.word	0xffffffff


	//   ....[18]....
        /*0074*/ 	.word	0xffffffff


	//   ....[19]....
        /*0078*/ 	.word	0xffffffff


	//   ....[20]....
        /*007c*/ 	.word	0xffffffff


	//   ....[21]....
        /*0080*/ 	.word	0xffffffff


	//   ....[22]....
        /*0084*/ 	.word	0xffffffff


	//   ....[23]....
        /*0088*/ 	.word	0xffffffff


	//   ....[24]....
        /*008c*/ 	.word	0xffffffff


	//   ....[25]....
        /*0090*/ 	.word	0xffffffff


	//   ....[26]....
        /*0094*/ 	.word	0xffffffff


	//   ....[27]....
        /*0098*/ 	.word	0xffffffff


	//   ....[28]....
        /*009c*/ 	.word	0xffffffff


	//   ....[29]....
        /*00a0*/ 	.word	0xffffffff


	//   ....[30]....
        /*00a4*/ 	.word	0xffffffff


	//   ....[31]....
        /*00a8*/ 	.word	0xffffffff


	//   ....[32]....
        /*00ac*/ 	.word	0xffffffff


	//   ....[33]....
        /*00b0*/ 	.word	0xffffffff


	//   ....[34]....
        /*00b4*/ 	.word	0xffffffff


	//   ....[35]....
        /*00b8*/ 	.word	0xffffffff


	//   ....[36]....
        /*00bc*/ 	.word	0xffffffff


	//   ....[37]....
        /*00c0*/ 	.word	0xffffffff


	//   ....[38]....
        /*00c4*/ 	.word	0xffffffff


	//   ....[39]....
        /*00c8*/ 	.word	0xffffffff


	//   ....[40]....
        /*00cc*/ 	.word	0xffffffff


	//   ....[41]....
        /*00d0*/ 	.word	0xffffffff


	//   ....[42]....
        /*00d4*/ 	.word	0xffffffff


	//   ....[43]....
        /*00d8*/ 	.word	0xffffffff


	//   ....[44]....
        /*00dc*/ 	.word	0xffffffff


	//   ....[45]....
        /*00e0*/ 	.word	0xffffffff


	//   ....[46]....
        /*00e4*/ 	.word	0xffffffff


	//   ....[47]....
        /*00e8*/ 	.word	0xffffffff


	//   ....[48]....
        /*00ec*/ 	.word	0xffffffff


	//   ....[49]....
        /*00f0*/ 	.word	0xffffffff


	//   ....[50]....
        /*00f4*/ 	.word	0xffffffff


	//   ....[51]....
        /*00f8*/ 	.word	0xffffffff


	//   ....[52]....
        /*00fc*/ 	.word	0xffffffff


	//   ....[53]....
        /*0100*/ 	.word	0xffffffff


	//   ....[54]....
        /*0104*/ 	.word	0xffffffff


	//----- nvinfo : EIATTR_COOP_GROUP_INSTR_OFFSETS
	.align		4
.L_3265:
        /*0108*/ 	.byte	0x04, 0x28
        /*010a*/ 	.short	(.L_3267 - .L_3266)


	//   ....[0]....
.L_3266:
        /*010c*/ 	.word	0x00000b70


	//   ....[1]....
        /*0110*/ 	.word	0x00000bd0


	//   ....[2]....
        /*0114*/ 	.word	0x00000e60


	//   ....[3]....
        /*0118*/ 	.word	0x00002560


	//   ....[4]....
        /*011c*/ 	.word	0x00002b10


	//   ....[5]....
        /*0120*/ 	.word	0x00002b40


	//   ....[6]....
        /*0124*/ 	.word	0x00002bb0


	//   ....[7]....
        /*0128*/ 	.word	0x00002bf0


	//   ....[8]....
        /*012c*/ 	.word	0x00002c20


	//   ....[9]....
        /*0130*/ 	.word	0x00002c30


	//   ....[10]....
        /*0134*/ 	.word	0x00002c80


	//   ....[11]....
        /*0138*/ 	.word	0x00002ca0


	//   ....[12]....
        /*013c*/ 	.word	0x00002ce0


	//   ....[13]....
        /*0140*/ 	.word	0x00002cf0


	//   ....[14]....
        /*0144*/ 	.word	0x00002d40


	//   ....[15]....
        /*0148*/ 	.word	0x00002d60


	//   ....[16]....
        /*014c*/ 	.word	0x00002da0


	//   ....[17]....
        /*0150*/ 	.word	0x00002db0


	//   ....[18]....
        /*0154*/ 	.word	0x00002df0


	//   ....[19]....
        /*0158*/ 	.word	0x00002e30


	//   ....[20]....
        /*015c*/ 	.word	0x00002e60


	//   ....[21]....
        /*0160*/ 	.word	0x00002eb0


	//   ....[22]....
        /*0164*/ 	.word	0x00002ec0


	//   ....[23]....
        /*0168*/ 	.word	0x00002f10


	//   ....[24]....
        /*016c*/ 	.word	0x00002f60


	//   ....[25]....
        /*0170*/ 	.word	0x00002f70


	//   ....[26]....
        /*0174*/ 	.word	0x00002fa0


	//   ....[27]....
        /*0178*/ 	.word	0x00002fd0


	//   ....[28]....
        /*017c*/ 	.word	0x00002fe0


	//   ....[29]....
        /*0180*/ 	.word	0x00002ff0


	//   ....[30]....
        /*0184*/ 	.word	0x00003000


	//   ....[31]....
        /*0188*/ 	.word	0x00003040


	//   ....[32]....
        /*018c*/ 	.word	0x000038f0


	//   ....[33]....
        /*0190*/ 	.word	0x00003930


	//   ....[34]....
        /*0194*/ 	.word	0x00003a90


	//   ....[35]....
        /*0198*/ 	.word	0x00003ab0


	//   ....[36]....
        /*019c*/ 	.word	0x00003ae0


	//   ....[37]....
        /*01a0*/ 	.word	0x00003b00


	//   ....[38]....
        /*01a4*/ 	.word	0x00003b30


	//   ....[39]....
        /*01a8*/ 	.word	0x00003b50


	//   ....[40]....
        /*01ac*/ 	.word	0x00003b90


	//   ....[41]....
        /*01b0*/ 	.word	0x00003bd0


	//   ....[42]....
        /*01b4*/ 	.word	0x00003eb0


	//   ....[43]....
        /*01b8*/ 	.word	0x00004320


	//   ....[44]....
        /*01bc*/ 	.word	0x00004630


	//   ....[45]....
        /*01c0*/ 	.word	0x00004710


	//   ....[46]....
        /*01c4*/ 	.word	0x00004760


	//   ....[47]....
        /*01c8*/ 	.word	0x000047b0


	//   ....[48]....
        /*01cc*/ 	.word	0x000047e0


	//   ....[49]....
        /*01d0*/ 	.word	0x00004800


	//   ....[50]....
        /*01d4*/ 	.word	0x000048d0


	//   ....[51]....
        /*01d8*/ 	.word	0x00004910


	//   ....[52]....
        /*01dc*/ 	.word	0x00004960


	//   ....[53]....
        /*01e0*/ 	.word	0x00004990


	//   ....[54]....
        /*01e4*/ 	.word	0x000049b0


	//----- nvinfo : EIATTR_VRC_CTA_INIT_COUNT
	.align		4
.L_3267:
        /*01e8*/ 	.byte	0x02, 0x4a
	.zero		1
	.zero		1


	//----- nvinfo : EIATTR_EXIT_INSTR_OFFSETS
	.align		4
        /*01ec*/ 	.byte	0x04, 0x1c
        /*01ee*/ 	.short	(.L_3269 - .L_3268)


	//   ....[0]....
.L_3268:
        /*01f0*/ 	.word	0x00004a50


	//   ....[1]....
        /*01f4*/ 	.word	0x00004c70


	//----- nvinfo : EIATTR_MAX_THREADS
	.align		4
.L_3269:
        /*01f8*/ 	.byte	0x04, 0x05
        /*01fa*/ 	.short	(.L_3271 - .L_3270)
.L_3270:
        /*01fc*/ 	.word	0x00000020
        /*0200*/ 	.word	0x00000001
        /*0204*/ 	.word	0x00000001


	//----- nvinfo : EIATTR_CRS_STACK_SIZE
	.align		4
.L_3271:
        /*0208*/ 	.byte	0x04, 0x1e
        /*020a*/ 	.short	(.L_3273 - .L_3272)
.L_3272:
        /*020c*/ 	.word	0x00000000


	//----- nvinfo : EIATTR_CBANK_PARAM_SIZE
	.align		4
.L_3273:
        /*0210*/ 	.byte	0x03, 0x19
        /*0212*/ 	.short	0x01f0


	//----- nvinfo : EIATTR_PARAM_CBANK
	.align		4
        /*0214*/ 	.byte	0x04, 0x0a
        /*0216*/ 	.short	(.L_3275 - .L_3274)
	.align		4
.L_3274:
        /*0218*/ 	.word	index@(.nv.constant0._Z25selective_scan_bwd_kernelI32Selective_Scan_bwd_kernel_traitsILi32ELi8ELb1ELb0ELb1ELb1ELb0EN3c108BFloat16EfEEv12SSMParamsBwd)
        /*021c*/ 	.short	0x0380
        /*021e*/ 	.short	0x01f0


	//----- nvinfo : EIATTR_SW_WAR
	.align		4
.L_3275:
        /*0220*/ 	.byte	0x04, 0x36
        /*0222*/ 	.short	(.L_3277 - .L_3276)
.L_3276:
        /*0224*/ 	.word	0x00000008
.L_3277:


//--------------------- .nv.info._Z25selective_scan_bwd_kernelI32Selective_Scan_bwd_kernel_traitsILi32ELi8ELb1ELb0ELb1ELb1ELb1EN3c108BFloat16EfEEv12SSMParamsBwd --------------------------
	.section	.nv.info._Z25selective_scan_bwd_kernelI32Selective_Scan_bwd_kernel_traitsILi32ELi8ELb1ELb0ELb1ELb1ELb1EN3c108BFloat16EfEEv12SSMParamsBwd,"",@"SHT_CUDA_INFO"
	.sectionflags	@""
	.align	4


	//----- nvinfo : EIATTR_CUDA_API_VERSION
	.align		4
        /*0000*/ 	.byte	0x04, 0x37
        /*0002*/ 	.short	(.L_3279 - .L_3278)
.L_3278:
        /*0004*/ 	.word	0x00000082


	//----- nvinfo : EIATTR_KPARAM_INFO
	.align		4
.L_3279:
        /*0008*/ 	.byte	0x04, 0x17
        /*000a*/ 	.short	(.L_3281 - .L_3280)
.L_3280:
        /*000c*/ 	.word	0x00000000
        /*0010*/ 	.short	0x0000
        /*0012*/ 	.short	0x0000
        /*0014*/ 	.byte	0x00, 0xf0, 0xc1, 0x07


	//----- nvinfo : EIATTR_SPARSE_MMA_MASK
	.align		4
.L_3281:
        /*0018*/ 	.byte	0x03, 0x50
        /*001a*/ 	.short	0x0000


	//----- nvinfo : EIATTR_MAXREG_COUNT
	.align		4
        /*001c*/ 	.byte	0x03, 0x1b
        /*001e*/ 	.short	0x00ff


	//----- nvinfo : EIATTR_NUM_BARRIERS
	.align		4
        /*0020*/ 	.byte	0x02, 0x4c
        /*0022*/ 	.byte	0x01
	.zero		1


	//----- nvinfo : EIATTR_MERCURY_ISA_VERSION
	.align		4
        /*0024*/ 	.byte	0x03, 0x5f
        /*0026*/ 	.short	0x0101


	//----- nvinfo : EIATTR_COOP_GROUP_MASK_REGIDS
	.align		4
        /*0028*/ 	.byte	0x04, 0x29
        /*002a*/ 	.short	(.L_3283 - .L_3282)


	//   ....[0]....
.L_3282:
        /*002c*/ 	.word	0xffffffff


	//   ....[1]....
        /*0030*/ 	.word	0xffffffff


	//   ....[2]....
        /*0034*/ 	.word	0xffffffff


	//   ....[3]....
        /*0038*/ 	.word	0xffffffff


	//   ....[4]....
        /*003c*/ 	.word	0xffffffff


	//   ....[5]....
        /*0040*/ 	.word	0xffffffff


	//   ....[6]....
        /*0044*/ 	.word	0xffffffff


	//   ....[7]....
        /*0048*/ 	.word	0xffffffff


	//   ....[8]....
        /*004c*/ 	.word	0xffffffff


	//   ....[9]....
        /*0050*/ 	.word	0xffffffff


	//   ....[10]....
        /*0054*/ 	.word	0xffffffff


	//   ....[11]....
        /*0058*/ 	.word	0xffffffff


	//   ....[12]....
        /*005c*/ 	.word	0xffffffff


	//   ....[13]....
        /*0060*/ 	.word	0xffffffff


	//   ....[14]....
        /*0064*/ 	.word	0xffffffff


	//   ....[15]....
        /*0068*/ 	.word	0xffffffff


	//   ....[16]....
        /*006c*/ 	.word	0xffffffff


	//   ....[17]....
        /*0070*/ 	.word	0xffffffff


	//   ....[18]....
        /*0074*/ 	.word	0xffffffff


	//   ....[19]....
        /*0078*/ 	.word	0xffffffff


	//   ....[20]....
        /*007c*/ 	.word	0xffffffff


	//   ....[21]....
        /*0080*/ 	.word	0xffffffff


	//   ....[22]....
        /*0084*/ 	.word	0xffffffff


	//   ....[23]....
        /*0088*/ 	.word	0xffffffff


	//   ....[24]....
        /*008c*/ 	.word	0xffffffff


	//   ....[25]....
        /*0090*/ 	.word	0xffffffff


	//   ....[26]....
        /*0094*/ 	.word	0xffffffff


	//   ....[27]....
        /*0098*/ 	.word	0xffffffff


	//   ....[28]....
        /*009c*/ 	.word	0xffffffff


	//   ....[29]....
        /*00a0*/ 	.word	0xffffffff


	//   ....[30]....
        /*00a4*/ 	.word	0xffffffff


	//   ....[31]....
        /*00a8*/ 	.word	0xffffffff


	//   ....[32]....
        /*00ac*/ 	.word	0xffffffff


	//   ....[33]....
        /*00b0*/ 	.word	0xffffffff


	//   ....[34]....
        /*00b4*/ 	.word	0xffffffff


	//   ....[35]....
        /*00b8*/ 	.word	0xffffffff


	//   ....[36]....
        /*00bc*/ 	.word	0xffffffff


	//   ....[37]....
        /*00c0*/ 	.word	0xffffffff


	//   ....[38]....
        /*00c4*/ 	.word	0xffffffff


	//   ....[39]....
        /*00c8*/ 	.word	0xffffffff


	//   ....[40]....
        /*00cc*/ 	.word	0xffffffff


	//   ....[41]....
        /*00d0*/ 	.word	0xffffffff


	//   ....[42]....
        /*00d4*/ 	.word	0xffffffff


	//   ....[43]....
        /*00d8*/ 	.word	0xffffffff


	//   ....[44]....
        /*00dc*/ 	.word	0xffffffff


	//   ....[45]....
        /*00e0*/ 	.word	0xffffffff


	//   ....[46]....
        /*00e4*/ 	.word	0xffffffff


	//   ....[47]....
        /*00e8*/ 	.word	0xffffffff


	//   ....[48]....
        /*00ec*/ 	.word	0xffffffff


	//   ....[49]....
        /*00f0*/ 	.word	0xffffffff


	//   ....[50]....
        /*00f4*/ 	.word	0xffffffff


	//   ....[51]....
        /*00f8*/ 	.word	0xffffffff


	//   ....[52]....
        /*00fc*/ 	.word	0xffffffff


	//   ....[53]....
        /*0100*/ 	.word	0xffffffff


	//   ....[54]....
        /*0104*/ 	.word	0xffffffff


	//   ....[55]....
        /*0108*/ 	.word	0xffffffff


	//   ....[56]....
        /*010c*/ 	.word	0xffffffff


	//   ....[57]....
        /*0110*/ 	.word	0xffffffff


	//   ....[58]....
        /*0114*/ 	.word	0xffffffff


	//----- nvinfo : EIATTR_COOP_GROUP_INSTR_OFFSETS
	.align		4
.L_3283:
        /*0118*/ 	.byte	0x04, 0x28
        /*011a*/ 	.short	(.L_3285 - .L_3284)


	//   ....[0]....
.L_3284:
        /*011c*/ 	.word	0x00000c00


	//   ....[1]....
        /*0120*/ 	.word	0x00000c60


	//   ....[2]....
        /*0124*/ 	.word	0x00000e30


	//   ....[3]....
        /*0128*/ 	.word	0x000020c0


	//   ....[4]....
        /*012c*/ 	.word	0x00002550


	//   ....[5]....
        /*0130*/ 	.word	0x00002a20


	//   ....[6]....
        /*0134*/ 	.word	0x00002bb0


	//   ....[7]....
        /*0138*/ 	.word	0x00003190


	//   ....[8]....
        /*013c*/ 	.word	0x00003770


	//   ....[9]....
        /*0140*/ 	.word	0x00003790


	//   ....[10]....
        /*0144*/ 	.word	0x000037e0


	//   ....[11]....
        /*0148*/ 	.word	0x00003810


	//   ....[12]....
        /*014c*/ 	.word	0x00003850


	//   ....[13]....
        /*0150*/ 	.word	0x00003880


	//   ....[14]....
        /*0154*/ 	.word	0x000038b0


	//   ....[15]....
        /*0158*/ 	.word	0x000038d0


	//   ....[16]....
        /*015c*/ 	.word	0x00003910


	//   ....[17]....
        /*0160*/ 	.word	0x00003930


	//   ....[18]....
        /*0164*/ 	.word	0x00003970


	//   ....[19]....
        /*0168*/ 	.word	0x00003990


	//   ....[20]....
        /*016c*/ 	.word	0x000039d0


	//   ....[21]....
        /*0170*/ 	.word	0x000039f0


	//   ....[22]....
        /*0174*/ 	.word	0x00003a20


	//   ....[23]....
        /*0178*/ 	.word	0x00003a60


	//   ....[24]....
        /*017c*/ 	.word	0x00003ad0


	//   ....[25]....
        /*0180*/ 	.word	0x00003ae0


	//   ....[26]....
        /*0184*/ 	.word	0x00003b30


	//   ....[27]....
        /*0188*/ 	.word	0x00003b40


	//   ....[28]....
        /*018c*/ 	.word	0x00003b90


	//   ....[29]....
        /*0190*/ 	.word	0x00003ba0


	//   ....[30]....
        /*0194*/ 	.word	0x00003be0


	//   ....[31]....
        /*0198*/ 	.word	0x00003c00


	//   ....[32]....
        /*019c*/ 	.word	0x00003c10


	//   ....[33]....
        /*01a0*/ 	.word	0x00003c20


	//   ....[34]....
        /*01a4*/ 	.word	0x00003c30


	//   ....[35]....
        /*01a8*/ 	.word	0x00003c70


	//   ....[36]....
        /*01ac*/ 	.word	0x00004520


	//   ....[37]....
        /*01b0*/ 	.word	0x00004560


	//   ....[38]....
        /*01b4*/ 	.word	0x000046f0


	//   ....[39]....
        /*01b8*/ 	.word	0x00004730


	//   ....[40]....
        /*01bc*/ 	.word	0x00004790


	//   ....[41]....
        /*01c0*/ 	.word	0x000047b0


	//   ....[42]....
        /*01c4*/ 	.word	0x000047e0


	//   ....[43]....
        /*01c8*/ 	.word	0x00004800


	//   ....[44]....
        /*01cc*/ 	.word	0x00004840


	//   ....[45]....
        /*01d0*/ 	.word	0x00004880


	//   ....[46]....
        /*01d4*/ 	.word	0x00004ae0


	//   ....[47]....
        /*01d8*/ 	.word	0x00004f40


	//   ....[48]....
        /*01dc*/ 	.word	0x00005260


	//   ....[49]....
        /*01e0*/ 	.word	0x00005340


	//   ....[50]....
        /*01e4*/ 	.word	0x00005380


	//   ....[51]....
        /*01e8*/ 	.word	0x000053e0


	//   ....[52]....
        /*01ec*/ 	.word	0x00005410


	//   ....[53]....
        /*01f0*/ 	.word	0x00005430


	//   ....[54]....
        /*01f4*/ 	.word	0x00005500


	//   ....[55]....
        /*01f8*/ 	.word	0x00005540


	//   ....[56]....
        /*01fc*/ 	.word	0x00005590


	//   ....[57]....
        /*0200*/ 	.word	0x000055c0


	//   ....[58]....
        /*0204*/ 	.word	0x000055e0


	//----- nvinfo : EIATTR_VRC_CTA_INIT_COUNT
	.align		4
.L_3285:
        /*0208*/ 	.byte	0x02, 0x4a
	.zero		1
	.zero		1


	//----- nvinfo : EIATTR_EXIT_INSTR_OFFSETS
	.align		4
        /*020c*/ 	.byte	0x04, 0x1c
        /*020e*/ 	.short	(.L_3287 - .L_3286)


	//   ....[0]....
.L_3286:
        /*0210*/ 	.word	0x00005680


	//   ....[1]....
        /*0214*/ 	.word	0x000058a0


	//----- nvinfo : EIATTR_MAX_THREADS
	.align		4
.L_3287:
        /*0218*/ 	.byte	0x04, 0x05
        /*021a*/ 	.short	(.L_3289 - .L_3288)
.L_3288:
        /*021c*/ 	.word	0x00000020
        /*0220*/ 	.word	0x00000001
        /*0224*/ 	.word	0x00000001


	//----- nvinfo : EIATTR_CRS_STACK_SIZE
	.align		4
.L_3289:
        /*0228*/ 	.byte	0x04, 0x1e
        /*022a*/ 	.short	(.L_3291 - .L_3290)
.L_3290:
        /*022c*/ 	.word	0x00000000


	//----- nvinfo : EIATTR_CBANK_PARAM_SIZE
	.align		4
.L_3291:
        /*0230*/ 	.byte	0x03, 0x19
        /*0232*/ 	.short	0x01f0


	//----- nvinfo : EIATTR_PARAM_CBANK
	.align		4
        /*0234*/ 	.byte	0x04, 0x0a
        /*0236*/ 	.short	(.L_3293 - .L_3292)
	.align		4
.L_3292:
        /*0238*/ 	.word	index@(.nv.constant0._Z25selective_scan_bwd_kernelI32Selective_Scan_bwd_kernel_traitsILi32ELi8ELb1ELb0ELb1ELb1ELb1EN3c108BFloat16EfEEv12SSMParamsBwd)
        /*023c*/ 	.short	0x0380
        /*023e*/ 	.short	0x01f0


	//----- nvinfo : EIATTR_SW_WAR
	.align		4
.L_3293:
        /*0240*/ 	.byte	0x04, 0x36
        /*0242*/ 	.short	(.L_3295 - .L_3294)
.L_3294:
        /*0244*/ 	.word	0x00000008
.L_3295:


//--------------------- .nv.info._Z25selective_scan_bwd_kernelI32Selective_Scan_bwd_kernel_traitsILi32ELi8ELb1ELb1ELb0ELb0ELb0EN3c108BFloat16EfEEv12SSMParamsBwd --------------------------
	.section	.nv.info._Z25selective_scan_bwd_kernelI32Selective_Scan_bwd_kernel_traitsILi32ELi8ELb1ELb1ELb0ELb0ELb0EN3c108BFloat16EfEEv12SSMParamsBwd,"",@"SHT_CUDA_INFO"
	.sectionflags	@""
	.align	4


	//----- nvinfo : EIATTR_CUDA_API_VERSION
	.align		4
        /*0000*/ 	.byte	0x04, 0x37
        /*0002*/ 	.short	(.L_3297 - .L_3296)
.L_3296:
        /*0004*/ 	.word	0x00000082


	//----- nvinfo : EIATTR_KPARAM_INFO
	.align		4
.L_3297:
        /*0008*/ 	.byte	0x04, 0x17
        /*000a*/ 	.short	(.L_3299 - .L_3298)
.L_3298:
        /*000c*/ 	.word	0x00000000
        /*0010*/ 	.short	0x0000
        /*0012*/ 	.short	0x0000
        /*0014*/ 	.byte	0x00, 0xf0, 0xc1, 0x07


	//----- nvinfo : EIATTR_SPARSE_MMA_MASK
	.align		4
.L_3299:
        /*0018*/ 	.byte	0x03, 0x50
        /*001a*/ 	.short	0x0000


	//----- nvinfo : EIATTR_MAXREG_COUNT
	.align		4
        /*001c*/ 	.byte	0x03, 0x1b
        /*001e*/ 	.short	0x00ff


	//----- nvinfo : EIATTR_NUM_BARRIERS
	.align		4
        /*0020*/ 	.byte	0x02, 0x4c
        /*0022*/ 	.byte	0x01
	.zero		1


	//----- nvinfo : EIATTR_MERCURY_ISA_VERSION
	.align		4
        /*0024*/ 	.byte	0x03, 0x5f
        /*0026*/ 	.short	0x0101


	//----- nvinfo : EIATTR_COOP_GROUP_MASK_REGIDS
	.align		4
        /*0028*/ 	.byte	0x04, 0x29
        /*002a*/ 	.short	(.L_3301 - .L_3300)


	//   ....[0]....
.L_3300:
        /*002c*/ 	.word	0xffffffff


	//   ....[1]....
        /*0030*/ 	.word	0xffffffff


	//   ....[2]....
        /*0034*/ 	.word	0xffffffff


	//   ....[3]....
        /*0038*/ 	.word	0xffffffff


	//   ....[4]....
        /*003c*/ 	.word	0xffffffff


	//   ....[5]....
        /*0040*/ 	.word	0xffffffff


	//   ....[6]....
        /*0044*/ 	.word	0xffffffff


	//   ....[7]....
        /*0048*/ 	.word	0xffffffff


	//   ....[8]....
        /*004c*/ 	.word	0xffffffff


	//   ....[9]....
        /*0050*/ 	.word	0xffffffff


	//   ....[10]....
        /*0054*/ 	.word	0xffffffff


	//   ....[11]....
        /*0058*/ 	.word	0xffffffff


	//   ....[12]....
        /*005c*/ 	.word	0xffffffff


	//   ....[13]....
        /*0060*/ 	.word	0xffffffff


	//   ....[14]....
        /*0064*/ 	.word	0xffffffff


	//   ....[15]....
        /*0068*/ 	.word	0xffffffff


	//   ....[16]....
        /*006c*/ 	.word	0xffffffff


	//   ....[17]....
        /*0070*/ 	.word	0xffffffff


	//   ....[18]....
        /*0074*/ 	.word	0xffffffff


	//   ....[19]....
        /*0078*/ 	.word	0xffffffff


	//   ....[20]....
        /*007c*/ 	.word	0xffffffff


	//   ....[21]....
        /*0080*/ 	.word	0xffffffff


	//   ....[22]....
        /*0084*/ 	.word	0xffffffff


	//   ....[23]....
        /*0088*/ 	.word	0xffffffff


	//   ....[24]....
        /*008c*/ 	.word	0xffffffff


	//   ....[25]....
        /*0090*/ 	.word	0xffffffff


	//   ....[26]....
        /*0094*/ 	.word	0xffffffff


	//   ....[27]....
        /*0098*/ 	.word	0xffffffff


	//   ....[28]....
        /*009c*/ 	.word	0xffffffff


	//   ....[29]....
        /*00a0*/ 	.word	0xffffffff


	//   ....[30]....
        /*00a4*/ 	.word	0xffffffff


	//   ....[31]....
        /*00a8*/ 	.word	0xffffffff


	//   ....[32]....
        /*00ac*/ 	.word	0xffffffff


	//   ....[33]....
        /*00b0*/ 	.word	0xffffffff


	//   ....[34]....
        /*00b4*/ 	.word	0xffffffff


	//   ....[35]....
        /*00b8*/ 	.word	0xffffffff


	//   ....[36]....
        /*00bc*/ 	.word	0xffffffff


	//   ....[37]....
        /*00c0*/ 	.word	0xffffffff


	//   ....[38]....
        /*00c4*/ 	.word	0xffffffff


	//   ....[39]....
        /*00c8*/ 	.word	0xffffffff


	//   ....[40]....
        /*00cc*/ 	.word	0xffffffff


	//   ....[41]....
        /*00d0*/ 	.word	0xffffffff


	//   ....[42]....
        /*00d4*/ 	.word	0xffffffff


	//   ....[43]....
        /*00d8*/ 	.word	0xffffffff


	//   ....[44]....
        /*00dc*/ 	.word	0xffffffff


	//   ....[45]....
        /*00e0*/ 	.word	0xffffffff


	//   ....[46]....
        /*00e4*/ 	.word	0xffffffff


	//   ....[47]....
        /*00e8*/ 	.word	0xffffffff


	//   ....[48]....
        /*00ec*/ 	.word	0xffffffff


	//   ....[49]....
        /*00f0*/ 	.word	0xffffffff


	//   ....[50]....
        /*00f4*/ 	.word	0xffffffff


	//   ....[51]....
        /*00f8*/ 	.word	0xffffffff


	//   ....[52]....
        /*00fc*/ 	.word	0xffffffff


	//   ....[53]....
        /*0100*/ 	.word	0xffffffff


	//----- nvinfo : EIATTR_COOP_GROUP_INSTR_OFFSETS
	.align		4
.L_3301:
        /*0104*/ 	.byte	0x04, 0x28
        /*0106*/ 	.short	(.L_3303 - .L_3302)


	//   ....[0]....
.L_3302:
        /*0108*/ 	.word	0x00000b60


	//   ....[1]....
        /*010c*/ 	.word	0x00000bb0


	//   ....[2]....
        /*0110*/ 	.word	0x00000d50


	//   ....[3]....
        /*0114*/ 	.word	0x000013c0


	//   ....[4]....
        /*0118*/ 	.word	0x000019d0


	//   ....[5]....
        /*011c*/ 	.word	0x00001a10


	//   ....[6]....
        /*0120*/ 	.word	0x00001a30


	//   ....[7]....
        /*0124*/ 	.word	0x00001aa0


	//   ....[8]....
        /*0128*/ 	.word	0x00001ac0


	//   ....[9]....
        /*012c*/ 	.word	0x00001b10


	//   ....[10]....
        /*0130*/ 	.word	0x00001b40


	//   ....[11]....
        /*0134*/ 	.word	0x00001b70


	//   ....[12]....
        /*0138*/ 	.word	0x00001b90


	//   ....[13]....
        /*013c*/ 	.word	0x00001bc0


	//   ....[14]....
        /*0140*/ 	.word	0x00001c00


	//   ....[15]....
        /*0144*/ 	.word	0x00001c20


	//   ....[16]....
        /*0148*/ 	.word	0x00001c70


	//   ....[17]....
        /*014c*/ 	.word	0x00001ca0


	//   ....[18]....
        /*0150*/ 	.word	0x00001d10


	//   ....[19]....
        /*0154*/ 	.word	0x00001d30


	//   ....[20]....
        /*0158*/ 	.word	0x00001d70


	//   ....[21]....
        /*015c*/ 	.word	0x00001d80


	//   ....[22]....
        /*0160*/ 	.word	0x00001dc0


	//   ....[23]....
        /*0164*/ 	.word	0x00001df0


	//   ....[24]....
        /*0168*/ 	.word	0x00001e10


	//   ....[25]....
        /*016c*/ 	.word	0x00001e30


	//   ....[26]....
        /*0170*/ 	.word	0x00001e50


	//   ....[27]....
        /*0174*/ 	.word	0x00001e60


	//   ....[28]....
        /*0178*/ 	.word	0x00001e70


	//   ....[29]....
        /*017c*/ 	.word	0x00001ec0


	//   ....[30]....
        /*0180*/ 	.word	0x00001ee0


	//   ....[31]....
        /*0184*/ 	.word	0x00001ff0


	//   ....[32]....
        /*0188*/ 	.word	0x000026b0


	//   ....[33]....
        /*018c*/ 	.word	0x000026f0


	//   ....[34]....
        /*0190*/ 	.word	0x00002880


	//   ....[35]....
        /*0194*/ 	.word	0x000028c0


	//   ....[36]....
        /*0198*/ 	.word	0x00002900


	//   ....[37]....
        /*019c*/ 	.word	0x00002920


	//   ....[38]....
        /*01a0*/ 	.word	0x00002950


	//   ....[39]....
        /*01a4*/ 	.word	0x00002990


	//   ....[40]....
        /*01a8*/ 	.word	0x00002aa0


	//   ....[41]....
        /*01ac*/ 	.word	0x00002ad0


	//   ....[42]....
        /*01b0*/ 	.word	0x00002d90


	//   ....[43]....
        /*01b4*/ 	.word	0x00002fb0


	//   ....[44]....
        /*01b8*/ 	.word	0x000030c0


	//   ....[45]....
        /*01bc*/ 	.word	0x00003110


	//   ....[46]....
        /*01c0*/ 	.word	0x00003160


	//   ....[47]....
        /*01c4*/ 	.word	0x00003190


	//   ....[48]....
        /*01c8*/ 	.word	0x000031b0


	//   ....[49]....
        /*01cc*/ 	.word	0x00003280


	//   ....[50]....
        /*01d0*/ 	.word	0x000032c0


	//   ....[51]....
        /*01d4*/ 	.word	0x00003310


	//   ....[52]....
        /*01d8*/ 	.word	0x00003340


	//   ....[53]....
        /*01dc*/ 	.word	0x00003360


	//----- nvinfo : EIATTR_VRC_CTA_INIT_COUNT
	.align		4
.L_3303:
        /*01e0*/ 	.byte	0x02, 0x4a
	.zero		1
	.zero		1


	//----- nvinfo : EIATTR_EXIT_INSTR_OFFSETS
	.align		4
        /*01e4*/ 	.byte	0x04, 0x1c
        /*01e6*/ 	.short	(.L_3305 - .L_3304)


	//   ....[0]....
.L_3304:
        /*01e8*/ 	.word	0x00003400


	//   ....[1]....
        /*01ec*/ 	.word	0x00003660


	//----- nvinfo : EIATTR_MAX_THREADS
	.align		4
.L_3305:
        /*01f0*/ 	.byte	0x04, 0x05
        /*01f2*/ 	.short	(.L_3307 - .L_3306)
.L_3306:
        /*01f4*/ 	.word	0x00000020
        /*01f8*/ 	.word	0x00000001
        /*01fc*/ 	.word	0x00000001


	//----- nvinfo : EIATTR_CRS_STACK_SIZE
	.align		4
.L_3307:
        /*0200*/ 	.byte	0x04, 0x1e
        /*0202*/ 	.short	(.L_3309 - .L_3308)
.L_3308:
        /*0204*/ 	.word	0x00000000


	//----- nvinfo : EIATTR_CBANK_PARAM_SIZE
	.align		4
.L_3309:
        /*0208*/ 	.byte	0x03, 0x19
        /*020a*/ 	.short	0x01f0


	//----- nvinfo : EIATTR_PARAM_CBANK
	.align		4
        /*020c*/ 	.byte	0x04, 0x0a
        /*020e*/ 	.short	(.L_3311 - .L_3310)
	.align		4
.L_3310:
        /*0210*/ 	.word	index@(.nv.constant0._Z25selective_scan_bwd_kernelI32Selective_Scan_bwd_kernel_traitsILi32ELi8ELb1ELb1ELb0ELb0ELb0EN3c108BFloat16EfEEv12SSMParamsBwd)
        /*0214*/ 	.short	0x0380
        /*0216*/ 	.short	0x01f0


	//----- nvinfo : EIATTR_SW_WAR
	.align		4
.L_3311:
        /*0218*/ 	.byte	0x04, 0x36
        /*021a*/ 	.short	(.L_3313 - .L_3312)
.L_3312:
        /*021c*/ 	.word	0x00000008
.L_3313:


//--------------------- .nv.info._Z25selective_scan_bwd_kernelI32Selective_Scan_bwd_kernel_traitsILi32ELi8ELb1ELb1ELb0ELb0ELb1EN3c108BFloat16EfEEv12SSMParamsBwd --------------------------
	.section	.nv.info._Z25selective_scan_bwd_kernelI32Selective_Scan_bwd_kernel_traitsILi32ELi8ELb1ELb1ELb0ELb0ELb1EN3c108BFloat16EfEEv12SSMParamsBwd,"",@"SHT_CUDA_INFO"
	.sectionflags	@""
	.align	4


	//----- nvinfo : EIATTR_CUDA_API_VERSION
	.align		4
        /*0000*/ 	.byte	0x04, 0x37
        /*0002*/ 	.short	(.L_3315 - .L_3314)
.L_3314:
        /*0004*/ 	.word	0x00000082


	//----- nvinfo : EIATTR_KPARAM_INFO
	.align		4
.L_3315:
        /*0008*/ 	.byte	0x04, 0x17
        /*000a*/ 	.short	(.L_3317 - .L_3316)
.L_3316:
        /*000c*/ 	.word	0x00000000
        /*0010*/ 	.short	0x0000
        /*0012*/ 	.short	0x0000
        /*0014*/ 	.byte	0x00, 0xf0, 0xc1, 0x07


	//----- nvinfo : EIATTR_SPARSE_MMA_MASK
	.align		4
.L_3317:
        /*0018*/ 	.byte	0x03, 0x50
        /*001a*/ 	.short	0x0000


	//----- nvinfo : EIATTR_MAXREG_COUNT
	.align		4
        /*001c*/ 	.byte	0x03, 0x1b
        /*001e*/ 	.short	0x00ff


	//----- nvinfo : EIATTR_NUM_BARRIERS
	.align		4
        /*0020*/ 	.byte	0x02, 0x4c
        /*0022*/ 	.byte	0x01
	.zero		1


	//----- nvinfo : EIATTR_MERCURY_ISA_VERSION
	.align		4
        /*0024*/ 	.byte	0x03, 0x5f
        /*0026*/ 	.short	0x0101


	//----- nvinfo : EIATTR_COOP_GROUP_MASK_REGIDS
	.align		4
        /*0028*/ 	.byte	0x04, 0x29
        /*002a*/ 	.short	(.L_3319 - .L_3318)


	//   ....[0]....
.L_3318:
        /*002c*/ 	.word	0xffffffff


	//   ....[1]....
        /*0030*/ 	.word	0xffffffff


	//   ....[2]....
        /*0034*/ 	.word	0xffffffff


	//   ....[3]....
        /*0038*/ 	.word	0xffffffff


	//   ....[4]....
        /*003c*/ 	.word	0xffffffff


	//   ....[5]....
        /*0040*/ 	.word	0xffffffff


	//   ....[6]....
        /*0044*/ 	.word	0xffffffff


	//   ....[7]....
        /*0048*/ 	.word	0xffffffff


	//   ....[8]....
        /*004c*/ 	.word	0xffffffff


	//   ....[9]....
        /*0050*/ 	.word	0xffffffff


	//   ....[10]....
        /*0054*/ 	.word	0xffffffff


	//   ....[11]....
        /*0058*/ 	.word	0xffffffff


	//   ....[12]....
        /*005c*/ 	.word	0xffffffff


	//   ....[13]....
        /*0060*/ 	.word	0xffffffff


	//   ....[14]....
        /*0064*/ 	.word	0xffffffff


	//   ....[15]....
        /*0068*/ 	.word	0xffffffff


	//   ....[16]....
        /*006c*/ 	.word	0xffffffff


	//   ....[17]....
        /*0070*/ 	.word	0xffffffff


	//   ....[18]....
        /*0074*/ 	.word	0xffffffff


	//   ....[19]....
        /*0078*/ 	.word	0xffffffff


	//   ....[20]....
        /*007c*/ 	.word	0xffffffff


	//   ....[21]....
        /*0080*/ 	.word	0xffffffff


	//   ....[22]....
        /*0084*/ 	.word	0xffffffff


	//   ....[23]....
        /*0088*/ 	.word	0xffffffff


	//   ....[24]....
        /*008c*/ 	.word	0xffffffff


	//   ....[25]....
        /*0090*/ 	.word	0xffffffff


	//   ....[26]....
        /*0094*/ 	.word	0xffffffff


	//   ....[27]....
        /*0098*/ 	.word	0xffffffff


	//   ....[28]....
        /*009c*/ 	.word	0xffffffff


	//   ....[29]....
        /*00a0*/ 	.word	0xffffffff


	//   ....[30]....
        /*00a4*/ 	.word	0xffffffff


	//   ....[31]....
        /*00a8*/ 	.word	0xffffffff


	//   ....[32]....
        /*00ac*/ 	.word	0xffffffff


	//   ....[33]....
        /*00b0*/ 	.word	0xffffffff


	//   ....[34]....
        /*00b4*/ 	.word	0xffffffff


	//   ....[35]....
        /*00b8*/ 	.word	0xffffffff


	//   ....[36]....
        /*00bc*/ 	.word	0xffffffff


	//   ....[37]....
        /*00c0*/ 	.word	0xffffffff


	//   ....[38]....
        /*00c4*/ 	.word	0xffffffff


	//   ....[39]....
        /*00c8*/ 	.word	0xffffffff


	//   ....[40]....
        /*00cc*/ 	.word	0xffffffff


	//   ....[41]....
        /*00d0*/ 	.word	0xffffffff


	//   ....[42]....
        /*00d4*/ 	.word	0xffffffff


	//   ....[43]....
        /*00d8*/ 	.word	0xffffffff


	//   ....[44]....
        /*00dc*/ 	.word	0xffffffff


	//   ....[45]....
        /*00e0*/ 	.word	0xffffffff


	//   ....[46]....
        /*00e4*/ 	.word	0xffffffff


	//   ....[47]....
        /*00e8*/ 	.word	0xffffffff


	//   ....[48]....
        /*00ec*/ 	.word	0xffffffff


	//   ....[49]....
        /*00f0*/ 	.word	0xffffffff


	//   ....[50]....
        /*00f4*/ 	.word	0xffffffff


	//   ....[51]....
        /*00f8*/ 	.word	0xffffffff


	//   ....[52]....
        /*00fc*/ 	.word	0xffffffff


	//   ....[53]....
        /*0100*/ 	.word	0xffffffff


	//   ....[54]....
        /*0104*/ 	.word	0xffffffff


	//   ....[55]....
        /*0108*/ 	.word	0xffffffff


	//   ....[56]....
        /*010c*/ 	.word	0xffffffff


	//   ....[57]....
        /*0110*/ 	.word	0xffffffff


	//----- nvinfo : EIATTR_COOP_GROUP_INSTR_OFFSETS
	.align		4
.L_3319:
        /*0114*/ 	.byte	0x04, 0x28
        /*0116*/ 	.short	(.L_3321 - .L_3320)


	//   ....[0]....
.L_3320:
        /*0118*/ 	.word	0x00000c40


	//   ....[1]....
        /*011c*/ 	.word	0x00000c90


	//   ....[2]....
        /*0120*/ 	.word	0x00000d60


	//   ....[3]....
        /*0124*/ 	.word	0x00000e20


	//   ....[4]....
        /*0128*/ 	.word	0x00001320


	//   ....[5]....
        /*012c*/ 	.word	0x000017f0


	//   ....[6]....
        /*0130*/ 	.word	0x000019b0


	//   ....[7]....
        /*0134*/ 	.word	0x00002000


	//   ....[8]....
        /*0138*/ 	.word	0x00002630


	//   ....[9]....
        /*013c*/ 	.word	0x00002670


	//   ....[10]....
        /*0140*/ 	.word	0x000026a0


	//   ....[11]....
        /*0144*/ 	.word	0x000026f0


	//   ....[12]....
        /*0148*/ 	.word	0x00002730


	//   ....[13]....
        /*014c*/ 	.word	0x00002750


	//   ....[14]....
        /*0150*/ 	.word	0x00002770


	//   ....[15]....
        /*0154*/ 	.word	0x000027c0


	//   ....[16]....
        /*0158*/ 	.word	0x000027f0


	//   ....[17]....
        /*015c*/ 	.word	0x00002810


	//   ....[18]....
        /*0160*/ 	.word	0x00002830


	//   ....[19]....
        /*0164*/ 	.word	0x00002850


	//   ....[20]....
        /*0168*/ 	.word	0x000028b0


	//   ....[21]....
        /*016c*/ 	.word	0x00002900


	//   ....[22]....
        /*0170*/ 	.word	0x00002950


	//   ....[23]....
        /*0174*/ 	.word	0x00002960


	//   ....[24]....
        /*0178*/ 	.word	0x00002990


	//   ....[25]....
        /*017c*/ 	.word	0x000029d0


	//   ....[26]....
        /*0180*/ 	.word	0x00002a00


	//   ....[27]....
        /*0184*/ 	.word	0x00002a30


	//   ....[28]....
        /*0188*/ 	.word	0x00002a50


	//   ....[29]....
        /*018c*/ 	.word	0x00002a70


	//   ....[30]....
        /*0190*/ 	.word	0x00002a90


	//   ....[31]....
        /*0194*/ 	.word	0x00002aa0


	//   ....[32]....
        /*0198*/ 	.word	0x00002ae0


	//   ....[33]....
        /*019c*/ 	.word	0x00002b10


	//   ....[34]....
        /*01a0*/ 	.word	0x00002b60


	//   ....[35]....
        /*01a4*/ 	.word	0x00002c20


	//   ....[36]....
        /*01a8*/ 	.word	0x000032f0


	//   ....[37]....
        /*01ac*/ 	.word	0x00003330


	//   ....[38]....
        /*01b0*/ 	.word	0x000034c0


	//   ....[39]....
        /*01b4*/ 	.word	0x00003500


	//   ....[40]....
        /*01b8*/ 	.word	0x000035a0


	//   ....[41]....
        /*01bc*/ 	.word	0x000035c0


	//   ....[42]....
        /*01c0*/ 	.word	0x000035f0


	//   ....[43]....
        /*01c4*/ 	.word	0x00003620


	//   ....[44]....
        /*01c8*/ 	.word	0x000036b0


	//   ....[45]....
        /*01cc*/ 	.word	0x000036f0


	//   ....[46]....
        /*01d0*/ 	.word	0x000039e0


	//   ....[47]....
        /*01d4*/ 	.word	0x00003bf0


	//   ....[48]....
        /*01d8*/ 	.word	0x00003d00


	//   ....[49]....
        /*01dc*/ 	.word	0x00003d40


	//   ....[50]....
        /*01e0*/ 	.word	0x00003da0


	//   ....[51]....
        /*01e4*/ 	.word	0x00003dd0


	//   ....[52]....
        /*01e8*/ 	.word	0x00003df0


	//   ....[53]....
        /*01ec*/ 	.word	0x00003ec0


	//   ....[54]....
        /*01f0*/ 	.word	0x00003f00


	//   ....[55]....
        /*01f4*/ 	.word	0x00003f50


	//   ....[56]....
        /*01f8*/ 	.word	0x00003f80


	//   ....[57]....
        /*01fc*/ 	.word	0x00003fa0


	//----- nvinfo : EIATTR_VRC_CTA_INIT_COUNT
	.align		4
.L_3321:
        /*0200*/ 	.byte	0x02, 0x4a
	.zero		1
	.zero		1


	//----- nvinfo : EIATTR_EXIT_INSTR_OFFSETS
	.align		4
        /*0204*/ 	.byte	0x04, 0x1c
        /*0206*/ 	.short	(.L_3323 - .L_3322)


	//   ....[0]....
.L_3322:
        /*0208*/ 	.word	0x00004040


	//   ....[1]....
        /*020c*/ 	.word	0x000042b0


	//----- nvinfo : EIATTR_MAX_THREADS
	.align		4
.L_3323:
        /*0210*/ 	.byte	0x04, 0x05
        /*0212*/ 	.short	(.L_3325 - .L_3324)
.L_3324:
        /*0214*/ 	.word	0x00000020
        /*0218*/ 	.word	0x00000001
        /*021c*/ 	.word	0x00000001


	//----- nvinfo : EIATTR_CRS_STACK_SIZE
	.align		4
.L_3325:
        /*0220*/ 	.byte	0x04, 0x1e
        /*0222*/ 	.short	(.L_3327 - .L_3326)
.L_3326:
        /*0224*/ 	.word	0x00000000


	//----- nvinfo : EIATTR_CBANK_PARAM_SIZE
	.align		4
.L_3327:
        /*0228*/ 	.byte	0x03, 0x19
        /*022a*/ 	.short	0x01f0


	//----- nvinfo : EIATTR_PARAM_CBANK
	.align		4
        /*022c*/ 	.byte	0x04, 0x0a
        /*022e*/ 	.short	(.L_3329 - .L_3328)
	.align		4
.L_3328:
        /*0230*/ 	.word	index@(.nv.constant0._Z25selective_scan_bwd_kernelI32Selective_Scan_bwd_kernel_traitsILi32ELi8ELb1ELb1ELb0ELb0ELb1EN3c108BFloat16EfEEv12SSMParamsBwd)
        /*0234*/ 	.short	0x0380
        /*0236*/ 	.short	0x01f0


	//----- nvinfo : EIATTR_SW_WAR
	.align		4
.L_3329:
        /*0238*/ 	.byte	0x04, 0x36
        /*023a*/ 	.short	(.L_3331 - .L_3330)
.L_3330:
        /*023c*/ 	.word	0x00000008
.L_3331:


//--------------------- .nv.info._Z25selective_scan_bwd_kernelI32Selective_Scan_bwd_kernel_traitsILi32ELi8ELb1ELb1ELb0ELb1ELb0EN3c108BFloat16EfEEv12SSMParamsBwd --------------------------
	.section	.nv.info._Z25selective_scan_bwd_kernelI32Selective_Scan_bwd_kernel_traitsILi32ELi8ELb1ELb1ELb0ELb1ELb0EN3c108BFloat16EfEEv12SSMParamsBwd,"",@"SHT_CUDA_INFO"
	.sectionflags	@""
	.align	4


	//----- nvinfo : EIATTR_CUDA_API_VERSION
	.align		4
        /*0000*/ 	.byte	0x04, 0x37
        /*0002*/ 	.short	(.L_3333 - .L_3332)
.L_3332:
        /*0004*/ 	.word	0x00000082


	//----- nvinfo : EIATTR_KPARAM_INFO
	.align		4
.L_3333:
        /*0008*/ 	.byte	0x04, 0x17
        /*000a*/ 	.short	(.L_3335 - .L_3334)
.L_3334:
        /*000c*/ 	.word	0x00000000
        /*0010*/ 	.short	0x0000
        /*0012*/ 	.short	0x0000
        /*0014*/ 	.byte	0x00, 0xf0, 0xc1, 0x07


	//----- nvinfo : EIATTR_SPARSE_MMA_MASK
	.align		4
.L_3335:
        /*0018*/ 	.byte	0x03, 0x50
        /*001a*/ 	.short	0x0000


	//----- nvinfo : EIATTR_MAXREG_COUNT
	.align		4
        /*001c*/ 	.byte	0x03, 0x1b
        /*001e*/ 	.short	0x00ff


	//----- nvinfo : EIATTR_NUM_BARRIERS
	.align		4
        /*0020*/ 	.byte	0x02, 0x4c
        /*0022*/ 	.byte	0x01
	.zero		1


	//----- nvinfo : EIATTR_MERCURY_ISA_VERSION
	.align		4
        /*0024*/ 	.byte	0x03, 0x5f
        /*0026*/ 	.short	0x0101


	//----- nvinfo : EIATTR_COOP_GROUP_MASK_REGIDS
	.align		4
        /*0028*/ 	.byte	0x04, 0x29
        /*002a*/ 	.short	(.L_3337 - .L_3336)


	//   ....[0]....
.L_3336:
        /*002c*/ 	.word	0xffffffff


	//   ....[1]....
        /*0030*/ 	.word	0xffffffff


	//   ....[2]....
        /*0034*/ 	.word	0xffffffff


	//   ....[3]....
        /*0038*/ 	.word	0xffffffff


	//   ....[4]....
        /*003c*/ 	.word	0xffffffff


	//   ....[5]....
        /*0040*/ 	.word	0xffffffff


	//   ....[6]....
        /*0044*/ 	.word	0xffffffff


	//   ....[7]....
        /*0048*/ 	.word	0xffffffff


	//   ....[8]....
        /*004c*/ 	.word	0xffffffff


	//   ....[9]....
        /*0050*/ 	.word	0xffffffff


	//   ....[10]....
        /*0054*/ 	.word	0xffffffff


	//   ....[11]....
        /*0058*/ 	.word	0xffffffff


	//   ....[12]....
        /*005c*/ 	.word	0xffffffff


	//   ....[13]....
        /*0060*/ 	.word	0xffffffff


	//   ....[14]....
        /*0064*/ 	.word	0xffffffff


	//   ....[15]....
        /*0068*/ 	.word	0xffffffff


	//   ....[16]....
        /*006c*/ 	.word	0xffffffff


	//   ....[17]....
        /*0070*/ 	.word	0xffffffff


	//   ....[18]....
        /*0074*/ 	.word	0xffffffff


	//   ....[19]....
        /*0078*/ 	.word	0xffffffff


	//   ....[20]....
        /*007c*/ 	.word	0xffffffff


	//   ....[21]....
        /*0080*/ 	.word	0xffffffff


	//   ....[22]....
        /*0084*/ 	.word	0xffffffff


	//   ....[23]....
        /*0088*/ 	.word	0xffffffff


	//   ....[24]....
        /*008c*/ 	.word	0xffffffff


	//   ....[25]....
        /*0090*/ 	.word	0xffffffff


	//   ....[26]....
        /*0094*/ 	.word	0xffffffff


	//   ....[27]....
        /*0098*/ 	.word	0xffffffff


	//   ....[28]....
        /*009c*/ 	.word	0xffffffff


	//   ....[29]....
        /*00a0*/ 	.word	0xffffffff


	//   ....[30]....
        /*00a4*/ 	.word	0xffffffff


	//   ....[31]....
        /*00a8*/ 	.word	0xffffffff


	//   ....[32]....
        /*00ac*/ 	.word	0xffffffff


	//   ....[33]....
        /*00b0*/ 	.word	0xffffffff


	//   ....[34]....
        /*00b4*/ 	.word	0xffffffff


	//   ....[35]....
        /*00b8*/ 	.word	0xffffffff


	//   ....[36]....
        /*00bc*/ 	.word	0xffffffff


	//   ....[37]....
        /*00c0*/ 	.word	0xffffffff


	//   ....[38]....
        /*00c4*/ 	.word	0xffffffff


	//   ....[39]....
        /*00c8*/ 	.word	0xffffffff


	//   ....[40]....
        /*00cc*/ 	.word	0xffffffff


	//   ....[41]....
        /*00d0*/ 	.word	0xffffffff


	//   ....[42]....
        /*00d4*/ 	.word	0xffffffff


	//   ....[43]....
        /*00d8*/ 	.word	0xffffffff


	//   ....[44]....
        /*00dc*/ 	.word	0xffffffff


	//   ....[45]....
        /*00e0*/ 	.word	0xffffffff


	//   ....[46]....
        /*00e4*/ 	.word	0xffffffff


	//   ....[47]....
        /*00e8*/ 	.word	0xffffffff


	//   ....[48]....
        /*00ec*/ 	.word	0xffffffff


	//   ....[49]....
        /*00f0*/ 	.word	0xffffffff


	//   ....[50]....
        /*00f4*/ 	.word	0xffffffff


	//   ....[51]....
        /*00f8*/ 	.word	0xffffffff


	//   ....[52]....
        /*00fc*/ 	.word	0xffffffff


	//   ....[53]....
        /*0100*/ 	.word	0xffffffff


	//   ....[54]....
        /*0104*/ 	.word	0xffffffff


	//----- nvinfo : EIATTR_COOP_GROUP_INSTR_OFFSETS
	.align		4
.L_3337:
        /*0108*/ 	.byte	0x04, 0x28
        /*010a*/ 	.short	(.L_3339 - .L_3338)


	//   ....[0]....
.L_3338:
        /*010c*/ 	.word	0x00000b40


	//   ....[1]....
        /*0110*/ 	.word	0x00000ba0


	//   ....[2]....
        /*0114*/ 	.word	0x00000e30


	//   ....[3]....
        /*0118*/ 	.word	0x000024d0


	//   ....[4]....
        /*011c*/ 	.word	0x00002af0


	//   ....[5]....
        /*0120*/ 	.word	0x00002b10


	//   ....[6]....
        /*0124*/ 	.word	0x00002b70


	//   ....[7]....
        /*0128*/ 	.word	0x00002ba0


	//   ....[8]....
        /*012c*/ 	.word	0x00002bd0


	//   ....[9]....
        /*0130*/ 	.word	0x00002c00


	//   ....[10]....
        /*0134*/ 	.word	0x00002c50


	//   ....[11]....
        /*0138*/ 	.word	0x00002c60


	//   ....[12]....
        /*013c*/ 	.word	0x00002c90


	//   ....[13]....
        /*0140*/ 	.word	0x00002cc0


	//   ....[14]....
        /*0144*/ 	.word	0x00002cf0


	//   ....[15]....
        /*0148*/ 	.word	0x00002d20


	//   ....[16]....
        /*014c*/ 	.word	0x00002d70


	//   ....[17]....
        /*0150*/ 	.word	0x00002da0


	//   ....[18]....
        /*0154*/ 	.word	0x00002dc0


	//   ....[19]....
        /*0158*/ 	.word	0x00002e40


	//   ....[20]....
        /*015c*/ 	.word	0x00002e70


	//   ....[21]....
        /*0160*/ 	.word	0x00002e80


	//   ....[22]....
        /*0164*/ 	.word	0x00002ea0


	//   ....[23]....
        /*0168*/ 	.word	0x00002ec0


	//   ....[24]....
        /*016c*/ 	.word	0x00002f10


	//   ....[25]....
        /*0170*/ 	.word	0x00002f20


	//   ....[26]....
        /*0174*/ 	.word	0x00002f50


	//   ....[27]....
        /*0178*/ 	.word	0x00002f60


	//   ....[28]....
        /*017c*/ 	.word	0x00002f70


	//   ....[29]....
        /*0180*/ 	.word	0x00002fb0


	//   ....[30]....
        /*0184*/ 	.word	0x00002fe0


	//   ....[31]....
        /*0188*/ 	.word	0x00003100


	//   ....[32]....
        /*018c*/ 	.word	0x000037b0


	//   ....[33]....
        /*0190*/ 	.word	0x000037f0


	//   ....[34]....
        /*0194*/ 	.word	0x00003980


	//   ....[35]....
        /*0198*/ 	.word	0x000039b0


	//   ....[36]....
        /*019c*/ 	.word	0x000039e0


	//   ....[37]....
        /*01a0*/ 	.word	0x00003a00


	//   ....[38]....
        /*01a4*/ 	.word	0x00003a30


	//   ....[39]....
        /*01a8*/ 	.word	0x00003a60


	//   ....[40]....
        /*01ac*/ 	.word	0x00003ad0


	//   ....[41]....
        /*01b0*/ 	.word	0x00003b00


	//   ....[42]....
        /*01b4*/ 	.word	0x00003df0


	//   ....[43]....
        /*01b8*/ 	.word	0x00004260


	//   ....[44]....
        /*01bc*/ 	.word	0x00004570


	//   ....[45]....
        /*01c0*/ 	.word	0x00004650


	//   ....[46]....
        /*01c4*/ 	.word	0x000046a0


	//   ....[47]....
        /*01c8*/ 	.word	0x000046f0


	//   ....[48]....
        /*01cc*/ 	.word	0x00004720


	//   ....[49]....
        /*01d0*/ 	.word	0x00004740


	//   ....[50]....
        /*01d4*/ 	.word	0x00004810


	//   ....[51]....
        /*01d8*/ 	.word	0x00004850


	//   ....[52]....
        /*01dc*/ 	.word	0x000048a0


	//   ....[53]....
        /*01e0*/ 	.word	0x000048d0


	//   ....[54]....
        /*01e4*/ 	.word	0x000048f0


	//----- nvinfo : EIATTR_VRC_CTA_INIT_COUNT
	.align		4
.L_3339:
        /*01e8*/ 	.byte	0x02, 0x4a
	.zero		1
	.zero		1


	//----- nvinfo : EIATTR_EXIT_INSTR_OFFSETS
	.align		4
        /*01ec*/ 	.byte	0x04, 0x1c
        /*01ee*/ 	.short	(.L_3341 - .L_3340)


	//   ....[0]....
.L_3340:
        /*01f0*/ 	.word	0x00004990


	//   ....[1]....
        /*01f4*/ 	.word	0x00004bf0


	//----- nvinfo : EIATTR_MAX_THREADS
	.align		4
.L_3341:
        /*01f8*/ 	.byte	0x04, 0x05
        /*01fa*/ 	.short	(.L_3343 - .L_3342)
.L_3342:
        /*01fc*/ 	.word	0x00000020
        /*0200*/ 	.word	0x00000001
        /*0204*/ 	.word	0x00000001


	//----- nvinfo : EIATTR_CRS_STACK_SIZE
	.align		4
.L_3343:
        /*0208*/ 	.byte	0x04, 0x1e
        /*020a*/ 	.short	(.L_3345 - .L_3344)
.L_3344:
        /*020c*/ 	.word	0x00000000


	//----- nvinfo : EIATTR_CBANK_PARAM_SIZE
	.align		4
.L_3345:
        /*0210*/ 	.byte	0x03, 0x19
        /*0212*/ 	.short	0x01f0


	//----- nvinfo : EIATTR_PARAM_CBANK
	.align		4
        /*0214*/ 	.byte	0x04, 0x0a
        /*0216*/ 	.short	(.L_3347 - .L_3346)
	.align		4
.L_3346:
        /*0218*/ 	.word	index@(.nv.constant0._Z25selective_scan_bwd_kernelI32Selective_Scan_bwd_kernel_traitsILi32ELi8ELb1ELb1ELb0ELb1ELb0EN3c108BFloat16EfEEv12SSMParamsBwd)
        /*021c*/ 	.short	0x0380
        /*021e*/ 	.short	0x01f0


	//----- nvinfo : EIATTR_SW_WAR
	.align		4
.L_3347:
        /*0220*/ 	.byte	0x04, 0x36
        /*0222*/ 	.short	(.L_3349 - .L_3348)
.L_3348:
        /*0224*/ 	.word	0x00000008
.L_3349:


//--------------------- .nv.info._Z25selective_scan_bwd_kernelI32Selective_Scan_bwd_kernel_traitsILi32ELi8ELb1ELb1ELb0ELb1ELb1EN3c108BFloat16EfEEv12SSMParamsBwd --------------------------
	.section	.nv.info._Z25selective_scan_bwd_kernelI32Selective_Scan_bwd_kernel_traitsILi32ELi8ELb1ELb1ELb0ELb1ELb1EN3c108BFloat16EfEEv12SSMParamsBwd,"",@"SHT_CUDA_INFO"
	.sectionflags	@""
	.align	4


	//----- nvinfo : EIATTR_CUDA_API_VERSION
	.align		4
        /*0000*/ 	.byte	0x04, 0x37
        /*0002*/ 	.short	(.L_3351 - .L_3350)
.L_3350:
        /*0004*/ 	.word	0x00000082


	//----- nvinfo : EIATTR_KPARAM_INFO
	.align		4
.L_3351:
        /*0008*/ 	.byte	0x04, 0x17
        /*000a*/ 	.short	(.L_3353 - .L_3352)
.L_3352:
        /*000c*/ 	.word	0x00000000
        /*0010*/ 	.short	0x0000
        /*0012*/ 	.short	0x0000
        /*0014*/ 	.byte	0x00, 0xf0, 0xc1, 0x07


	//----- nvinfo : EIATTR_SPARSE_MMA_MASK
	.align		4
.L_3353:
        /*0018*/ 	.byte	0x03, 0x50
        /*001a*/ 	.short	0x0000


	//----- nvinfo : EIATTR_MAXREG_COUNT
	.align		4
        /*001c*/ 	.byte	0x03, 0x1b
        /*001e*/ 	.short	0x00ff


	//----- nvinfo : EIATTR_NUM_BARRIERS
	.align		4
        /*0020*/ 	.byte	0x02, 0x4c
        /*0022*/ 	.byte	0x01
	.zero		1


	//----- nvinfo : EIATTR_MERCURY_ISA_VERSION
	.align		4
        /*0024*/ 	.byte	0x03, 0x5f
        /*0026*/ 	.short	0x0101


	//----- nvinfo : EIATTR_COOP_GROUP_MASK_REGIDS
	.align		4
        /*0028*/ 	.byte	0x04, 0x29
        /*002a*/ 	.short	(.L_3355 - .L_3354)


	//   ....[0]....
.L_3354:
        /*002c*/ 	.word	0xffffffff


	//   ....[1]....
        /*0030*/ 	.word	0xffffffff


	//   ....[2]....
        /*0034*/ 	.word	0xffffffff


	//   ....[3]....
        /*0038*/ 	.word	0xffffffff


	//   ....[4]....
        /*003c*/ 	.word	0xffffffff


	//   ....[5]....
        /*0040*/ 	.word	0xffffffff


	//   ....[6]....
        /*0044*/ 	.word	0xffffffff


	//   ....[7]....
        /*0048*/ 	.word	0xffffffff


	//   ....[8]....
        /*004c*/ 	.word	0xffffffff


	//   ....[9]....
        /*0050*/ 	.word	0xffffffff


	//   ....[10]....
        /*0054*/ 	.word	0xffffffff


	//   ....[11]....
        /*0058*/ 	.word	0xffffffff


	//   ....[12]....
        /*005c*/ 	.word	0xffffffff


	//   ....[13]....
        /*0060*/ 	.word	0xffffffff


	//   ....[14]....
        /*0064*/ 	.word	0xffffffff


	//   ....[15]....
        /*0068*/ 	.word	0xffffffff


	//   ....[16]....
        /*006c*/ 	.word	0xffffffff


	//   ....[17]....
        /*0070*/ 	.word	0xffffffff


	//   ....[18]....
        /*0074*/ 	.word	0xffffffff


	//   ....[19]....
        /*0078*/ 	.word	0xffffffff


	//   ....[20]....
        /*007c*/ 	.word	0xffffffff


	//   ....[21]....
        /*0080*/ 	.word	0xffffffff


	//   ....[22]....
        /*0084*/ 	.word	0xffffffff


	//   ....[23]....
        /*0088*/ 	.word	0xffffffff


	//   ....[24]....
        /*008c*/ 	.word	0xffffffff


	//   ....[25]....
        /*0090*/ 	.word	0xffffffff


	//   ....[26]....
        /*0094*/ 	.word	0xffffffff


	//   ....[27]....
        /*0098*/ 	.word	0xffffffff


	//   ....[28]....
        /*009c*/ 	.word	0xffffffff


	//   ....[29]....
        /*00a0*/ 	.word	0xffffffff


	//   ....[30]....
        /*00a4*/ 	.word	0xffffffff


	//   ....[31]....
        /*00a8*/ 	.word	0xffffffff


	//   ....[32]....
        /*00ac*/ 	.word	0xffffffff


	//   ....[33]....
        /*00b0*/ 	.word	0xffffffff


	//   ....[34]....
        /*00b4*/ 	.word	0xffffffff


	//   ....[35]....
        /*00b8*/ 	.word	0xffffffff


	//   ....[36]....
        /*00bc*/ 	.word	0xffffffff


	//   ....[37]....
        /*00c0*/ 	.word	0xffffffff


	//   ....[38]....
        /*00c4*/ 	.word	0xffffffff


	//   ....[39]....
        /*00c8*/ 	.word	0xffffffff


	//   ....[40]....
        /*00cc*/ 	.word	0xffffffff


	//   ....[41]....
        /*00d0*/ 	.word	0xffffffff


	//   ....[42]....
        /*00d4*/ 	.word	0xffffffff


	//   ....[43]....
        /*00d8*/ 	.word	0xffffffff


	//   ....[44]....
        /*00dc*/ 	.word	0xffffffff


	//   ....[45]....
        /*00e0*/ 	.word	0xffffffff


	//   ....[46]....
        /*00e4*/ 	.word	0xffffffff


	//   ....[47]....
        /*00e8*/ 	.word	0xffffffff


	//   ....[48]....
        /*00ec*/ 	.word	0xffffffff


	//   ....[49]....
        /*00f0*/ 	.word	0xffffffff


	//   ....[50]....
        /*00f4*/ 	.word	0xffffffff


	//   ....[51]....
        /*00f8*/ 	.word	0xffffffff


	//   ....[52]....
        /*00fc*/ 	.word	0xffffffff


	//   ....[53]....
        /*0100*/ 	.word	0xffffffff


	//   ....[54]....
        /*0104*/ 	.word	0xffffffff


	//   ....[55]....
        /*0108*/ 	.word	0xffffffff


	//   ....[56]....
        /*010c*/ 	.word	0xffffffff


	//   ....[57]....
        /*0110*/ 	.word	0xffffffff


	//   ....[58]....
        /*0114*/ 	.word	0xffffffff


	//----- nvinfo : EIATTR_COOP_GROUP_INSTR_OFFSETS
	.align		4
.L_3355:
        /*0118*/ 	.byte	0x04, 0x28
        /*011a*/ 	.short	(.L_3357 - .L_3356)


	//   ....[0]....
.L_3356:
        /*011c*/ 	.word	0x00000bd0


	//   ....[1]....
        /*0120*/ 	.word	0x00000c30


	//   ....[2]....
        /*0124*/ 	.word	0x00000e30


	//   ....[3]....
        /*0128*/ 	.word	0x00002090


	//   ....[4]....
        /*012c*/ 	.word	0x00002520


	//   ....[5]....
        /*0130*/ 	.word	0x000029f0


	//   ....[6]....
        /*0134*/ 	.word	0x00002b80


	//   ....[7]....
        /*0138*/ 	.word	0x00003110


	//   ....[8]....
        /*013c*/ 	.word	0x00003730


	//   ....[9]....
        /*0140*/ 	.word	0x00003760


	//   ....[10]....
        /*0144*/ 	.word	0x000037c0


	//   ....[11]....
        /*0148*/ 	.word	0x00003810


	//   ....[12]....
        /*014c*/ 	.word	0x00003830


	//   ....[13]....
        /*0150*/ 	.word	0x00003840


	//   ....[14]....
        /*0154*/ 	.word	0x00003890


	//   ....[15]....
        /*0158*/ 	.word	0x000038c0


	//   ....[16]....
        /*015c*/ 	.word	0x000038f0


	//   ....[17]....
        /*0160*/ 	.word	0x00003900


	//   ....[18]....
        /*0164*/ 	.word	0x00003960


	//   ....[19]....
        /*0168*/ 	.word	0x00003990


	//   ....[20]....
        /*016c*/ 	.word	0x000039c0


	//   ....[21]....
        /*0170*/ 	.word	0x000039e0


	//   ....[22]....
        /*0174*/ 	.word	0x00003a60


	//   ....[23]....
        /*0178*/ 	.word	0x00003a90


	//   ....[24]....
        /*017c*/ 	.word	0x00003ab0


	//   ....[25]....
        /*0180*/ 	.word	0x00003ac0


	//   ....[26]....
        /*0184*/ 	.word	0x00003b10


	//   ....[27]....
        /*0188*/ 	.word	0x00003b40


	//   ....[28]....
        /*018c*/ 	.word	0x00003b70


	//   ....[29]....
        /*0190*/ 	.word	0x00003b80


	//   ....[30]....
        /*0194*/ 	.word	0x00003b90


	//   ....[31]....
        /*0198*/ 	.word	0x00003bc0


	//   ....[32]....
        /*019c*/ 	.word	0x00003bf0


	//   ....[33]....
        /*01a0*/ 	.word	0x00003c10


	//   ....[34]....
        /*01a4*/ 	.word	0x00003c30


	//   ....[35]....
        /*01a8*/ 	.word	0x00003d20


	//   ....[36]....
        /*01ac*/ 	.word	0x000043f0


	//   ....[37]....
        /*01b0*/ 	.word	0x00004430


	//   ....[38]....
        /*01b4*/ 	.word	0x00004550


	//   ....[39]....
        /*01b8*/ 	.word	0x00004570


	//   ....[40]....
        /*01bc*/ 	.word	0x000045a0


	//   ....[41]....
        /*01c0*/ 	.word	0x000045c0


	//   ....[42]....
        /*01c4*/ 	.word	0x000045f0


	//   ....[43]....
        /*01c8*/ 	.word	0x00004620


	//   ....[44]....
        /*01cc*/ 	.word	0x00004720


	//   ....[45]....
        /*01d0*/ 	.word	0x00004760


	//   ....[46]....
        /*01d4*/ 	.word	0x00004a30


	//   ....[47]....
        /*01d8*/ 	.word	0x00004e90


	//   ....[48]....
        /*01dc*/ 	.word	0x00005180


	//   ....[49]....
        /*01e0*/ 	.word	0x00005290


	//   ....[50]....
        /*01e4*/ 	.word	0x000052d0


	//   ....[51]....
        /*01e8*/ 	.word	0x00005330


	//   ....[52]....
        /*01ec*/ 	.word	0x00005360


	//   ....[53]....
        /*01f0*/ 	.word	0x00005380


	//   ....[54]....
        /*01f4*/ 	.word	0x00005450


	//   ....[55]....
        /*01f8*/ 	.word	0x00005490


	//   ....[56]....
        /*01fc*/ 	.word	0x000054e0


	//   ....[57]....
        /*0200*/ 	.word	0x00005510


	//   ....[58]....
        /*0204*/ 	.word	0x00005530


	//----- nvinfo : EIATTR_VRC_CTA_INIT_COUNT
	.align		4
.L_3357:
        /*0208*/ 	.byte	0x02, 0x4a
	.zero		1
	.zero		1


	//----- nvinfo : EIATTR_EXIT_INSTR_OFFSETS
	.align		4
        /*020c*/ 	.byte	0x04, 0x1c
        /*020e*/ 	.short	(.L_3359 - .L_3358)


	//   ....[0]....
.L_3358:
        /*0210*/ 	.word	0x000055d0


	//   ....[1]....
        /*0214*/ 	.word	0x00005840


	//----- nvinfo : EIATTR_MAX_THREADS
	.align		4
.L_3359:
        /*0218*/ 	.byte	0x04, 0x05
        /*021a*/ 	.short	(.L_3361 - .L_3360)
.L_3360:
        /*021c*/ 	.word	0x00000020
        /*0220*/ 	.word	0x00000001
        /*0224*/ 	.word	0x00000001


	//----- nvinfo : EIATTR_CRS_STACK_SIZE
	.align		4
.L_3361:
        /*0228*/ 	.byte	0x04, 0x1e
        /*022a*/ 	.short	(.L_3363 - .L_3362)
.L_3362:
        /*022c*/ 	.word	0x00000000


	//----- nvinfo : EIATTR_CBANK_PARAM_SIZE
	.align		4
.L_3363:
        /*0230*/ 	.byte	0x03, 0x19
        /*0232*/ 	.short	0x01f0


	//----- nvinfo : EIATTR_PARAM_CBANK
	.align		4
        /*0234*/ 	.byte	0x04, 0x0a
        /*0236*/ 	.short	(.L_3365 - .L_3364)
	.align		4
.L_3364:
        /*0238*/ 	.word	index@(.nv.constant0._Z25selective_scan_bwd_kernelI32Selective_Scan_bwd_kernel_traitsILi32ELi8ELb1ELb1ELb0ELb1ELb1EN3c108BFloat16EfEEv12SSMParamsBwd)
        /*023c*/ 	.short	0x0380
        /*023e*/ 	.short	0x01f0


	//----- nvinfo : EIATTR_SW_WAR
	.align		4
.L_3365:
        /*0240*/ 	.byte	0x04, 0x36
        /*0242*/ 	.short	(.L_3367 - .L_3366)
.L_3366:
        /*0244*/ 	.word	0x00000008
.L_3367:


//--------------------- .nv.info._Z25selective_scan_bwd_kernelI32Selective_Scan_bwd_kernel_traitsILi32ELi8ELb1ELb1ELb1ELb0ELb0EN3c108BFloat16EfEEv12SSMParamsBwd --------------------------
	.section	.nv.info._Z25selective_scan_bwd_kernelI32Selective_Scan_bwd_kernel_traitsILi32ELi8ELb1ELb1ELb1ELb0ELb0EN3c108BFloat16EfEEv12SSMParamsBwd,"",@"SHT_CUDA_INFO"
	.sectionflags	@""
	.align	4


	//----- nvinfo : EIATTR_CUDA_API_VERSION
	.align		4
        /*0000*/ 	.byte	0x04, 0x37
        /*0002*/ 	.short	(.L_3369 - .L_3368)
.L_3368:
        /*0004*/ 	.word	0x00000082


	//----- nvinfo : EIATTR_KPARAM_INFO
	.align		4
.L_3369:
        /*0008*/ 	.byte	0x04, 0x17
        /*000a*/ 	.short	(.L_3371 - .L_3370)
.L_3370:
        /*000c*/ 	.word	0x00000000
        /*0010*/ 	.short	0x0000
        /*0012*/ 	.short	0x0000
        /*0014*/ 	.byte	0x00, 0xf0, 0xc1, 0x07


	//----- nvinfo : EIATTR_SPARSE_MMA_MASK
	.align		4
.L_3371:
        /*0018*/ 	.byte	0x03, 0x50
        /*001a*/ 	.short	0x0000


	//----- nvinfo : EIATTR_MAXREG_COUNT
	.align		4
        /*001c*/ 	.byte	0x03, 0x1b
        /*001e*/ 	.short	0x00ff


	//----- nvinfo : EIATTR_NUM_BARRIERS
	.align		4
        /*0020*/ 	.byte	0x02, 0x4c
        /*0022*/ 	.byte	0x01
	.zero		1


	//----- nvinfo : EIATTR_MERCURY_ISA_VERSION
	.align		4
        /*0024*/ 	.byte	0x03, 0x5f
        /*0026*/ 	.short	0x0101


	//----- nvinfo : EIATTR_COOP_GROUP_MASK_REGIDS
	.align		4
        /*0028*/ 	.byte	0x04, 0x29
        /*002a*/ 	.short	(.L_3373 - .L_3372)


	//   ....[0]....
.L_3372:
        /*002c*/ 	.word	0xffffffff


	//   ....[1]....
        /*0030*/ 	.word	0xffffffff


	//   ....[2]....
        /*0034*/ 	.word	0xffffffff


	//   ....[3]....
        /*0038*/ 	.word	0xffffffff


	//   ....[4]....
        /*003c*/ 	.word	0xffffffff


	//   ....[5]....
        /*0040*/ 	.word	0xffffffff


	//   ....[6]....
        /*0044*/ 	.word	0xffffffff


	//   ....[7]....
        /*0048*/ 	.word	0xffffffff


	//   ....[8]....
        /*004c*/ 	.word	0xffffffff


	//   ....[9]....
        /*0050*/ 	.word	0xffffffff


	//   ....[10]....
        /*0054*/ 	.word	0xffffffff


	//   ....[11]....
        /*0058*/ 	.word	0xffffffff


	//   ....[12]....
        /*005c*/ 	.word	0xffffffff


	//   ....[13]....
        /*0060*/ 	.word	0xffffffff


	//   ....[14]....
        /*0064*/ 	.word	0xffffffff


	//   ....[15]....
        /*0068*/ 	.word	0xffffffff


	//   ....[16]....
        /*006c*/ 	.word	0xffffffff


	//   ....[17]....
        /*0070*/ 	.word	0xffffffff


	//   ....[18]....
        /*0074*/ 	.word	0xffffffff


	//   ....[19]....
        /*0078*/ 	.word	0xffffffff


	//   ....[20]....
        /*007c*/ 	.word	0xffffffff


	//   ....[21]....
        /*0080*/ 	.word	0xffffffff


	//   ....[22]....
        /*0084*/ 	.word	0xffffffff


	//   ....[23]....
        /*0088*/ 	.word	0xffffffff


	//   ....[24]....
        /*008c*/ 	.word	0xffffffff


	//   ....[25]....
        /*0090*/ 	.word	0xffffffff


	//   ....[26]....
        /*0094*/ 	.word	0xffffffff


	//   ....[27]....
        /*0098*/ 	.word	0xffffffff


	//   ....[28]....
        /*009c*/ 	.word	0xffffffff


	//   ....[29]....
        /*00a0*/ 	.word	0xffffffff


	//   ....[30]....
        /*00a4*/ 	.word	0xffffffff


	//   ....[31]....
        /*00a8*/ 	.word	0xffffffff


	//   ....[32]....
        /*00ac*/ 	.word	0xffffffff


	//   ....[33]....
        /*00b0*/ 	.word	0xffffffff


	//   ....[34]....
        /*00b4*/ 	.word	0xffffffff


	//   ....[35]....
        /*00b8*/ 	.word	0xffffffff


	//   ....[36]....
        /*00bc*/ 	.word	0xffffffff


	//   ....[37]....
        /*00c0*/ 	.word	0xffffffff


	//   ....[38]....
        /*00c4*/ 	.word	0xffffffff


	//   ....[39]....
        /*00c8*/ 	.word	0xffffffff


	//   ....[40]....
        /*00cc*/ 	.word	0xffffffff


	//   ....[41]....
        /*00d0*/ 	.word	0xffffffff


	//   ....[42]....
        /*00d4*/ 	.word	0xffffffff


	//   ....[43]....
        /*00d8*/ 	.word	0xffffffff


	//   ....[44]....
        /*00dc*/ 	.word	0xffffffff


	//   ....[45]....
        /*00e0*/ 	.word	0xffffffff


	//   ....[46]....
        /*00e4*/ 	.word	0xffffffff


	//   ....[47]....
        /*00e8*/ 	.word	0xffffffff


	//   ....[48]....
        /*00ec*/ 	.word	0xffffffff


	//   ....[49]....
        /*00f0*/ 	.word	0xffffffff


	//----- nvinfo : EIATTR_COOP_GROUP_INSTR_OFFSETS
	.align		4
.L_3373:
        /*00f4*/ 	.byte	0x04, 0x28
        /*00f6*/ 	.short	(.L_3375 - .L_3374)


	//   ....[0]....
.L_3374:
        /*00f8*/ 	.word	0x00000c80


	//   ....[1]....
        /*00fc*/ 	.word	0x00000cd0


	//   ....[2]....
        /*0100*/ 	.word	0x00000e50


	//   ....[3]....
        /*0104*/ 	.word	0x000014d0


	//   ....[4]....
        /*0108*/ 	.word	0x000016e0


	//   ....[5]....
        /*010c*/ 	.word	0x00001c00


	//   ....[6]....
        /*0110*/ 	.word	0x00001c30


	//   ....[7]....
        /*0114*/ 	.word	0x00001c50


	//   ....[8]....
        /*0118*/ 	.word	0x00001cb0


	//   ....[9]....
        /*011c*/ 	.word	0x00001cd0


	//   ....[10]....
        /*0120*/ 	.word	0x00001d20


	//   ....[11]....
        /*0124*/ 	.word	0x00001d50


	//   ....[12]....
        /*0128*/ 	.word	0x00001d70


	//   ....[13]....
        /*012c*/ 	.word	0x00001da0


	//   ....[14]....
        /*0130*/ 	.word	0x00001dd0


	//   ....[15]....
        /*0134*/ 	.word	0x00001e20


	//   ....[16]....
        /*0138*/ 	.word	0x00001e40


	//   ....[17]....
        /*013c*/ 	.word	0x00001e90


	//   ....[18]....
        /*0140*/ 	.word	0x00001eb0


	//   ....[19]....
        /*0144*/ 	.word	0x00001ef0


	//   ....[20]....
        /*0148*/ 	.word	0x00001f40


	//   ....[21]....
        /*014c*/ 	.word	0x00001f80


	//   ....[22]....
        /*0150*/ 	.word	0x00001f90


	//   ....[23]....
        /*0154*/ 	.word	0x00001fe0


	//   ....[24]....
        /*0158*/ 	.word	0x00002010


	//   ....[25]....
        /*015c*/ 	.word	0x00002030


	//   ....[26]....
        /*0160*/ 	.word	0x00002050


	//   ....[27]....
        /*0164*/ 	.word	0x00002060


	//   ....[28]....
        /*0168*/ 	.word	0x00002070


	//   ....[29]....
        /*016c*/ 	.word	0x00002080


	//   ....[30]....
        /*0170*/ 	.word	0x000020c0


	//   ....[31]....
        /*0174*/ 	.word	0x000020e0


	//   ....[32]....
        /*0178*/ 	.word	0x000021e0


	//   ....[33]....
        /*017c*/ 	.word	0x00002a90


	//   ....[34]....
        /*0180*/ 	.word	0x00002c50


	//   ....[35]....
        /*0184*/ 	.word	0x00002c80


	//   ....[36]....
        /*0188*/ 	.word	0x00002ce0


	//   ....[37]....
        /*018c*/ 	.word	0x00002d90


	//   ....[38]....
        /*0190*/ 	.word	0x00003050


	//   ....[39]....
        /*0194*/ 	.word	0x00003270


	//   ....[40]....
        /*0198*/ 	.word	0x00003380


	//   ....[41]....
        /*019c*/ 	.word	0x000033d0


	//   ....[42]....
        /*01a0*/ 	.word	0x00003420


	//   ....[43]....
        /*01a4*/ 	.word	0x00003450


	//   ....[44]....
        /*01a8*/ 	.word	0x00003470


	//   ....[45]....
        /*01ac*/ 	.word	0x00003540


	//   ....[46]....
        /*01b0*/ 	.word	0x00003580


	//   ....[47]....
        /*01b4*/ 	.word	0x000035d0


	//   ....[48]....
        /*01b8*/ 	.word	0x00003600


	//   ....[49]....
        /*01bc*/ 	.word	0x00003620


	//----- nvinfo : EIATTR_VRC_CTA_INIT_COUNT
	.align		4
.L_3375:
        /*01c0*/ 	.byte	0x02, 0x4a
	.zero		1
	.zero		1


	//----- nvinfo : EIATTR_EXIT_INSTR_OFFSETS
	.align		4
        /*01c4*/ 	.byte	0x04, 0x1c
        /*01c6*/ 	.short	(.L_3377 - .L_3376)


	//   ....[0]....
.L_3376:
        /*01c8*/ 	.word	0x000036c0


	//   ....[1]....
        /*01cc*/ 	.word	0x00003820


	//----- nvinfo : EIATTR_MAX_THREADS
	.align		4
.L_3377:
        /*01d0*/ 	.byte	0x04, 0x05
        /*01d2*/ 	.short	(.L_3379 - .L_3378)
.L_3378:
        /*01d4*/ 	.word	0x00000020
        /*01d8*/ 	.word	0x00000001
        /*01dc*/ 	.word	0x00000001


	//----- nvinfo : EIATTR_CRS_STACK_SIZE
	.align		4
.L_3379:
        /*01e0*/ 	.byte	0x04, 0x1e
        /*01e2*/ 	.short	(.L_3381 - .L_3380)
.L_3380:
        /*01e4*/ 	.word	0x00000000


	//----- nvinfo : EIATTR_CBANK_PARAM_SIZE
	.align		4
.L_3381:
        /*01e8*/ 	.byte	0x03, 0x19
        /*01ea*/ 	.short	0x01f0


	//----- nvinfo : EIATTR_PARAM_CBANK
	.align		4
        /*01ec*/ 	.byte	0x04, 0x0a
        /*01ee*/ 	.short	(.L_3383 - .L_3382)
	.align		4
.L_3382:
        /*01f0*/ 	.word	index@(.nv.constant0._Z25selective_scan_bwd_kernelI32Selective_Scan_bwd_kernel_traitsILi32ELi8ELb1ELb1ELb1ELb0ELb0EN3c108BFloat16EfEEv12SSMParamsBwd)
        /*01f4*/ 	.short	0x0380
        /*01f6*/ 	.short	0x01f0


	//----- nvinfo : EIATTR_SW_WAR
	.align		4
.L_3383:
        /*01f8*/ 	.byte	0x04, 0x36
        /*01fa*/ 	.short	(.L_3385 - .L_3384)
.L_3384:
        /*01fc*/ 	.word	0x00000008
.L_3385:


//--------------------- .nv.info._Z25selective_scan_bwd_kernelI32Selective_Scan_bwd_kernel_traitsILi32ELi8ELb1ELb1ELb1ELb0ELb1EN3c108BFloat16EfEEv12SSMParamsBwd --------------------------
	.section	.nv.info._Z25selective_scan_bwd_kernelI32Selective_Scan_bwd_kernel_traitsILi32ELi8ELb1ELb1ELb1ELb0ELb1EN3c108BFloat16EfEEv12SSMParamsBwd,"",@"SHT_CUDA_INFO"
	.sectionflags	@""
	.align	4


	//----- nvinfo : EIATTR_CUDA_API_VERSION
	.align		4
        /*0000*/ 	.byte	0x04, 0x37
        /*0002*/ 	.short	(.L_3387 - .L_3386)
.L_3386:
        /*0004*/ 	.word	0x00000082


	//----- nvinfo : EIATTR_KPARAM_INFO
	.align		4
.L_3387:
        /*0008*/ 	.byte	0x04, 0x17
        /*000a*/ 	.short	(.L_3389 - .L_3388)
.L_3388:
        /*000c*/ 	.word	0x00000000
        /*0010*/ 	.short	0x0000
        /*0012*/ 	.short	0x0000
        /*0014*/ 	.byte	0x00, 0xf0, 0xc1, 0x07


	//----- nvinfo : EIATTR_SPARSE_MMA_MASK
	.align		4
.L_3389:
        /*0018*/ 	.byte	0x03, 0x50
        /*001a*/ 	.short	0x0000


	//----- nvinfo : EIATTR_MAXREG_COUNT
	.align		4
        /*001c*/ 	.byte	0x03, 0x1b
        /*001e*/ 	.short	0x00ff


	//----- nvinfo : EIATTR_NUM_BARRIERS
	.align		4
        /*0020*/ 	.byte	0x02, 0x4c
        /*0022*/ 	.byte	0x01
	.zero		1


	//----- nvinfo : EIATTR_MERCURY_ISA_VERSION
	.align		4
        /*0024*/ 	.byte	0x03, 0x5f
        /*0026*/ 	.short	0x0101


	//----- nvinfo : EIATTR_COOP_GROUP_MASK_REGIDS
	.align		4
        /*0028*/ 	.byte	0x04, 0x29
        /*002a*/ 	.short	(.L_3391 - .L_3390)


	//   ....[0]....
.L_3390:
        /*002c*/ 	.word	0xffffffff


	//   ....[1]....
        /*0030*/ 	.word	0xffffffff


	//   ....[2]....
        /*0034*/ 	.word	0xffffffff


	//   ....[3]....
        /*0038*/ 	.word	0xffffffff


	//   ....[4]....
        /*003c*/ 	.word	0xffffffff


	//   ....[5]....
        /*0040*/ 	.word	0xffffffff


	//   ....[6]....
        /*0044*/ 	.word	0xffffffff


	//   ....[7]....
        /*0048*/ 	.word	0xffffffff


	//   ....[8]....
        /*004c*/ 	.word	0xffffffff


	//   ....[9]....
        /*0050*/ 	.word	0xffffffff


	//   ....[10]....
        /*0054*/ 	.word	0xffffffff


	//   ....[11]....
        /*0058*/ 	.word	0xffffffff


	//   ....[12]....
        /*005c*/ 	.word	0xffffffff


	//   ....[13]....
        /*0060*/ 	.word	0xffffffff


	//   ....[14]....
        /*0064*/ 	.word	0xffffffff


	//   ....[15]....
        /*0068*/ 	.word	0xffffffff


	//   ....[16]....
        /*006c*/ 	.word	0xffffffff


	//   ....[17]....
        /*0070*/ 	.word	0xffffffff


	//   ....[18]....
        /*0074*/ 	.word	0xffffffff


	//   ....[19]....
        /*0078*/ 	.word	0xffffffff


	//   ....[20]....
        /*007c*/ 	.word	0xffffffff


	//   ....[21]....
        /*0080*/ 	.word	0xffffffff


	//   ....[22]....
        /*0084*/ 	.word	0xffffffff


	//   ....[23]....
        /*0088*/ 	.word	0xffffffff


	//   ....[24]....
        /*008c*/ 	.word	0xffffffff


	//   ....[25]....
        /*0090*/ 	.word	0xffffffff


	//   ....[26]....
        /*0094*/ 	.word	0xffffffff


	//   ....[27]....
        /*0098*/ 	.word	0xffffffff


	//   ....[28]....
        /*009c*/ 	.word	0xffffffff


	//   ....[29]....
        /*00a0*/ 	.word	0xffffffff


	//   ....[30]....
        /*00a4*/ 	.word	0xffffffff


	//   ....[31]....
        /*00a8*/ 	.word	0xffffffff


	//   ....[32]....
        /*00ac*/ 	.word	0xffffffff


	//   ....[33]....
        /*00b0*/ 	.word	0xffffffff


	//   ....[34]....
        /*00b4*/ 	.word	0xffffffff


	//   ....[35]....
        /*00b8*/ 	.word	0xffffffff


	//   ....[36]....
        /*00bc*/ 	.word	0xffffffff


	//   ....[37]....
        /*00c0*/ 	.word	0xffffffff


	//   ....[38]....
        /*00c4*/ 	.word	0xffffffff


	//   ....[39]....
        /*00c8*/ 	.word	0xffffffff


	//   ....[40]....
        /*00cc*/ 	.word	0xffffffff


	//   ....[41]....
        /*00d0*/ 	.word	0xffffffff


	//   ....[42]....
        /*00d4*/ 	.word	0xffffffff


	//   ....[43]....
        /*00d8*/ 	.word	0xffffffff


	//   ....[44]....
        /*00dc*/ 	.word	0xffffffff


	//   ....[45]....
        /*00e0*/ 	.word	0xffffffff


	//   ....[46]....
        /*00e4*/ 	.word	0xffffffff


	//   ....[47]....
        /*00e8*/ 	.word	0xffffffff


	//   ....[48]....
        /*00ec*/ 	.word	0xffffffff


	//   ....[49]....
        /*00f0*/ 	.word	0xffffffff


	//   ....[50]....
        /*00f4*/ 	.word	0xffffffff


	//   ....[51]....
        /*00f8*/ 	.word	0xffffffff


	//   ....[52]....
        /*00fc*/ 	.word	0xffffffff


	//   ....[53]....
        /*0100*/ 	.word	0xffffffff


	//----- nvinfo : EIATTR_COOP_GROUP_INSTR_OFFSETS
	.align		4
.L_3391:
        /*0104*/ 	.byte	0x04, 0x28
        /*0106*/ 	.short	(.L_3393 - .L_3392)


	//   ....[0]....
.L_3392:
        /*0108*/ 	.word	0x00000cf0


	//   ....[1]....
        /*010c*/ 	.word	0x00000d60


	//   ....[2]....
        /*0110*/ 	.word	0x00000e40


	//   ....[3]....
        /*0114*/ 	.word	0x00000f00


	//   ....[4]....
        /*0118*/ 	.word	0x000013f0


	//   ....[5]....
        /*011c*/ 	.word	0x000018a0


	//   ....[6]....
        /*0120*/ 	.word	0x00001a80


	//   ....[7]....
        /*0124*/ 	.word	0x00002100


	//   ....[8]....
        /*0128*/ 	.word	0x00002330


	//   ....[9]....
        /*012c*/ 	.word	0x00002830


	//   ....[10]....
        /*0130*/ 	.word	0x00002860


	//   ....[11]....
        /*0134*/ 	.word	0x000028b0


	//   ....[12]....
        /*0138*/ 	.word	0x000028e0


	//   ....[13]....
        /*013c*/ 	.word	0x00002900


	//   ....[14]....
        /*0140*/ 	.word	0x00002940


	//   ....[15]....
        /*0144*/ 	.word	0x00002990


	//   ....[16]....
        /*0148*/ 	.word	0x000029c0


	//   ....[17]....
        /*014c*/ 	.word	0x000029d0


	//   ....[18]....
        /*0150*/ 	.word	0x00002a00


	//   ....[19]....
        /*0154*/ 	.word	0x00002a70


	//   ....[20]....
        /*0158*/ 	.word	0x00002a80


	//   ....[21]....
        /*015c*/ 	.word	0x00002ad0


	//   ....[22]....
        /*0160*/ 	.word	0x00002af0


	//   ....[23]....
        /*0164*/ 	.word	0x00002b40


	//   ....[24]....
        /*0168*/ 	.word	0x00002b70


	//   ....[25]....
        /*016c*/ 	.word	0x00002bb0


	//   ....[26]....
        /*0170*/ 	.word	0x00002bc0


	//   ....[27]....
        /*0174*/ 	.word	0x00002c10


	//   ....[28]....
        /*0178*/ 	.word	0x00002c30


	//   ....[29]....
        /*017c*/ 	.word	0x00002c60


	//   ....[30]....
        /*0180*/ 	.word	0x00002c80


	//   ....[31]....
        /*0184*/ 	.word	0x00002c90


	//   ....[32]....
        /*0188*/ 	.word	0x00002ca0


	//   ....[33]....
        /*018c*/ 	.word	0x00002cb0


	//   ....[34]....
        /*0190*/ 	.word	0x00002cf0


	//   ....[35]....
        /*0194*/ 	.word	0x00002d10


	//   ....[36]....
        /*0198*/ 	.word	0x00002e50


	//   ....[37]....
        /*019c*/ 	.word	0x000036c0


	//   ....[38]....
        /*01a0*/ 	.word	0x00003890


	//   ....[39]....
        /*01a4*/ 	.word	0x00003940


	//   ....[40]....
        /*01a8*/ 	.word	0x000039d0


	//   ....[41]....
        /*01ac*/ 	.word	0x00003a40


	//   ....[42]....
        /*01b0*/ 	.word	0x00003c70


	//   ....[43]....
        /*01b4*/ 	.word	0x00003ea0


	//   ....[44]....
        /*01b8*/ 	.word	0x00003fb0


	//   ....[45]....
        /*01bc*/ 	.word	0x00004000


	//   ....[46]....
        /*01c0*/ 	.word	0x00004050


	//   ....[47]....
        /*01c4*/ 	.word	0x00004080


	//   ....[48]....
        /*01c8*/ 	.word	0x000040a0


	//   ....[49]....
        /*01cc*/ 	.word	0x00004170


	//   ....[50]....
        /*01d0*/ 	.word	0x000041b0


	//   ....[51]....
        /*01d4*/ 	.word	0x00004200


	//   ....[52]....
        /*01d8*/ 	.word	0x00004230


	//   ....[53]....
        /*01dc*/ 	.word	0x00004250


	//----- nvinfo : EIATTR_VRC_CTA_INIT_COUNT
	.align		4
.L_3393:
        /*01e0*/ 	.byte	0x02, 0x4a
	.zero		1
	.zero		1


	//----- nvinfo : EIATTR_EXIT_INSTR_OFFSETS
	.align		4
        /*01e4*/ 	.byte	0x04, 0x1c
        /*01e6*/ 	.short	(.L_3395 - .L_3394)


	//   ....[0]....
.L_3394:
        /*01e8*/ 	.word	0x000042f0


	//   ....[1]....
        /*01ec*/ 	.word	0x00004450


	//----- nvinfo : EIATTR_MAX_THREADS
	.align		4
.L_3395:
        /*01f0*/ 	.byte	0x04, 0x05
        /*01f2*/ 	.short	(.L_3397 - .L_3396)
.L_3396:
        /*01f4*/ 	.word	0x00000020
        /*01f8*/ 	.word	0x00000001
        /*01fc*/ 	.word	0x00000001


	//----- nvinfo : EIATTR_CRS_STACK_SIZE
	.align		4
.L_3397:
        /*0200*/ 	.byte	0x04, 0x1e
        /*0202*/ 	.short	(.L_3399 - .L_3398)
.L_3398:
        /*0204*/ 	.word	0x00000000


	//----- nvinfo : EIATTR_CBANK_PARAM_SIZE
	.align		4
.L_3399:
        /*0208*/ 	.byte	0x03, 0x19
        /*020a*/ 	.short	0x01f0


	//----- nvinfo : EIATTR_PARAM_CBANK
	.align		4
        /*020c*/ 	.byte	0x04, 0x0a
        /*020e*/ 	.short	(.L_3401 - .L_3400)
	.align		4
.L_3400:
        /*0210*/ 	.word	index@(.nv.constant0._Z25selective_scan_bwd_kernelI32Selective_Scan_bwd_kernel_traitsILi32ELi8ELb1ELb1ELb1ELb0ELb1EN3c108BFloat16EfEEv12SSMParamsBwd)
        /*0214*/ 	.short	0x0380
        /*0216*/ 	.short	0x01f0


	//----- nvinfo : EIATTR_SW_WAR
	.align		4
.L_3401:
        /*0218*/ 	.byte	0x04, 0x36
        /*021a*/ 	.short	(.L_3403 - .L_3402)
.L_3402:
        /*021c*/ 	.word	0x00000008
.L_3403:


//--------------------- .nv.info._Z25selective_scan_bwd_kernelI32Selective_Scan_bwd_kernel_traitsILi32ELi8ELb1ELb1ELb1ELb1ELb0EN3c108BFloat16EfEEv12SSMParamsBwd --------------------------
	.section	.nv.info._Z25selective_scan_bwd_kernelI32Selective_Scan_bwd_kernel_traitsILi32ELi8ELb1ELb1ELb1ELb1ELb0EN3c108BFloat16EfEEv12SSMParamsBwd,"",@"SHT_CUDA_INFO"
	.sectionflags	@""
	.align	4


	//----- nvinfo : EIATTR_CUDA_API_VERSION
	.align		4
        /*0000*/ 	.byte	0x04, 0x37
        /*0002*/ 	.short	(.L_3405 - .L_3404)
.L_3404:
        /*0004*/ 	.word	0x00000082


	//----- nvinfo : EIATTR_KPARAM_INFO
	.align		4
.L_3405:
        /*0008*/ 	.byte	0x04, 0x17
        /*000a*/ 	.short	(.L_3407 - .L_3406)
.L_3406:
        /*000c*/ 	.word	0x00000000
        /*0010*/ 	.short	0x0000
        /*0012*/ 	.short	0x0000
        /*0014*/ 	.byte	0x00, 0xf0, 0xc1, 0x07


	//----- nvinfo : EIATTR_SPARSE_MMA_MASK
	.align		4
.L_3407:
        /*0018*/ 	.byte	0x03, 0x50
        /*001a*/ 	.short	0x0000


	//----- nvinfo : EIATTR_MAXREG_COUNT
	.align		4
        /*001c*/ 	.byte	0x03, 0x1b
        /*001e*/ 	.short	0x00ff


	//----- nvinfo : EIATTR_NUM_BARRIERS
	.align		4
        /*0020*/ 	.byte	0x02, 0x4c
        /*0022*/ 	.byte	0x01
	.zero		1


	//----- nvinfo : EIATTR_MERCURY_ISA_VERSION
	.align		4
        /*0024*/ 	.byte	0x03, 0x5f
        /*0026*/ 	.short	0x0101


	//----- nvinfo : EIATTR_COOP_GROUP_MASK_REGIDS
	.align		4
        /*0028*/ 	.byte	0x04, 0x29
        /*002a*/ 	.short	(.L_3409 - .L_3408)


	//   ....[0]....
.L_3408:
        /*002c*/ 	.word	0xffffffff


	//   ....[1]....
        /*0030*/ 	.word	0xffffffff


	//   ....[2]....
        /*0034*/ 	.word	0xffffffff


	//   ....[3]....
        /*0038*/ 	.word	0xffffffff


	//   ....[4]....
        /*003c*/ 	.word	0xffffffff


	//   ....[5]....
        /*0040*/ 	.word	0xffffffff


	//   ....[6]....
        /*0044*/ 	.word	0xffffffff


	//   ....[7]....
        /*0048*/ 	.word	0xffffffff


	//   ....[8]....
        /*004c*/ 	.word	0xffffffff


	//   ....[9]....
        /*0050*/ 	.word	0xffffffff


	//   ....[10]....
        /*0054*/ 	.word	0xffffffff


	//   ....[11]....
        /*0058*/ 	.word	0xffffffff


	//   ....[12]....
        /*005c*/ 	.word	0xffffffff


	//   ....[13]....
        /*0060*/ 	.word	0xffffffff


	//   ....[14]....
        /*0064*/ 	.word	0xffffffff


	//   ....[15]....
        /*0068*/ 	.word	0xffffffff


	//   ....[16]....
        /*006c*/ 	.word	0xffffffff


	//   ....[17]....
        /*0070*/ 	.word	0xffffffff


	//   ....[18]....
        /*0074*/ 	.word	0xffffffff


	//   ....[19]....
        /*0078*/ 	.word	0xffffffff


	//   ....[20]....
        /*007c*/ 	.word	0xffffffff


	//   ....[21]....
        /*0080*/ 	.word	0xffffffff


	//   ....[22]....
        /*0084*/ 	.word	0xffffffff


	//   ....[23]....
        /*0088*/ 	.word	0xffffffff


	//   ....[24]....
        /*008c*/ 	.word	0xffffffff


	//   ....[25]....
        /*0090*/ 	.word	0xffffffff


	//   ....[26]....
        /*0094*/ 	.word	0xffffffff


	//   ....[27]....
        /*0098*/ 	.word	0xffffffff


	//   ....[28]....
        /*009c*/ 	.word	0xffffffff


	//   ....[29]....
        /*00a0*/ 	.word	0xffffffff


	//   ....[30]....
        /*00a4*/ 	.word	0xffffffff


	//   ....[31]....
        /*00a8*/ 	.word	0xffffffff


	//   ....[32]....
        /*00ac*/ 	.word	0xffffffff


	//   ....[33]....
        /*00b0*/ 	.word	0xffffffff


	//   ....[34]....
        /*00b4*/ 	.word	0xffffffff


	//   ....[35]....
        /*00b8*/ 	.word	0xffffffff


	//   ....[36]....
        /*00bc*/ 	.word	0xffffffff


	//   ....[37]....
        /*00c0*/ 	.word	0xffffffff


	//   ....[38]....
        /*00c4*/ 	.word	0xffffffff


	//   ....[39]....
        /*00c8*/ 	.word	0xffffffff


	//   ....[40]....
        /*00cc*/ 	.word	0xffffffff


	//   ....[41]....
        /*00d0*/ 	.word	0xffffffff


	//   ....[42]....
        /*00d4*/ 	.word	0xffffffff


	//   ....[43]....
        /*00d8*/ 	.word	0xffffffff


	//   ....[44]....
        /*00dc*/ 	.word	0xffffffff


	//   ....[45]....
        /*00e0*/ 	.word	0xffffffff


	//   ....[46]....
        /*00e4*/ 	.word	0xffffffff


	//   ....[47]....
        /*00e8*/ 	.word	0xffffffff


	//   ....[48]....
        /*00ec*/ 	.word	0xffffffff


	//   ....[49]....
        /*00f0*/ 	.word	0xffffffff


	//   ....[50]....
        /*00f4*/ 	.word	0xffffffff


	//----- nvinfo : EIATTR_COOP_GROUP_INSTR_OFFSETS
	.align		4
.L_3409:
        /*00f8*/ 	.byte	0x04, 0x28
        /*00fa*/ 	.short	(.L_3411 - .L_3410)


	//   ....[0]....
.L_3410:
        /*00fc*/ 	.word	0x00000c60


	//   ....[1]....
        /*0100*/ 	.word	0x00000cc0


	//   ....[2]....
        /*0104*/ 	.word	0x00000f50


	//   ....[3]....
        /*0108*/ 	.word	0x00002600


	//   ....[4]....
        /*010c*/ 	.word	0x00002890


	//   ....[5]....
        /*0110*/ 	.word	0x00002d30


	//   ....[6]....
        /*0114*/ 	.word	0x00002d60


	//   ....[7]....
        /*0118*/ 	.word	0x00002d80


	//   ....[8]....
        /*011c*/ 	.word	0x00002de0


	//   ....[9]....
        /*0120*/ 	.word	0x00002e00


	//   ....[10]....
        /*0124*/ 	.word	0x00002e50


	//   ....[11]....
        /*0128*/ 	.word	0x00002e80


	//   ....[12]....
        /*012c*/ 	.word	0x00002ea0


	//   ....[13]....
        /*0130*/ 	.word	0x00002ed0


	//   ....[14]....
        /*0134*/ 	.word	0x00002f00


	//   ....[15]....
        /*0138*/ 	.word	0x00002f50


	//   ....[16]....
        /*013c*/ 	.word	0x00002f70


	//   ....[17]....
        /*0140*/ 	.word	0x00002fc0


	//   ....[18]....
        /*0144*/ 	.word	0x00002fe0


	//   ....[19]....
        /*0148*/ 	.word	0x00003020


	//   ....[20]....
        /*014c*/ 	.word	0x00003070


	//   ....[21]....
        /*0150*/ 	.word	0x000030b0


	//   ....[22]....
        /*0154*/ 	.word	0x000030c0


	//   ....[23]....
        /*0158*/ 	.word	0x00003110


	//   ....[24]....
        /*015c*/ 	.word	0x00003140


	//   ....[25]....
        /*0160*/ 	.word	0x00003150


	//   ....[26]....
        /*0164*/ 	.word	0x00003180


	//   ....[27]....
        /*0168*/ 	.word	0x00003190


	//   ....[28]....
        /*016c*/ 	.word	0x000031a0


	//   ....[29]....
        /*0170*/ 	.word	0x000031b0


	//   ....[30]....
        /*0174*/ 	.word	0x000031f0


	//   ....[31]....
        /*0178*/ 	.word	0x00003210


	//   ....[32]....
        /*017c*/ 	.word	0x00003370


	//   ....[33]....
        /*0180*/ 	.word	0x00003bc0


	//   ....[34]....
        /*0184*/ 	.word	0x00003d90


	//   ....[35]....
        /*0188*/ 	.word	0x00003ea0


	//   ....[36]....
        /*018c*/ 	.word	0x00003ee0


	//   ....[37]....
        /*0190*/ 	.word	0x00003f60


	//   ....[38]....
        /*0194*/ 	.word	0x000040f0


	//   ....[39]....
        /*0198*/ 	.word	0x000044a0


	//   ....[40]....
        /*019c*/ 	.word	0x00004860


	//   ....[41]....
        /*01a0*/ 	.word	0x00004940


	//   ....[42]....
        /*01a4*/ 	.word	0x00004990


	//   ....[43]....
        /*01a8*/ 	.word	0x000049e0


	//   ....[44]....
        /*01ac*/ 	.word	0x00004a10


	//   ....[45]....
        /*01b0*/ 	.word	0x00004a30


	//   ....[46]....
        /*01b4*/ 	.word	0x00004b00


	//   ....[47]....
        /*01b8*/ 	.word	0x00004b40


	//   ....[48]....
        /*01bc*/ 	.word	0x00004b90


	//   ....[49]....
        /*01c0*/ 	.word	0x00004bc0


	//   ....[50]....
        /*01c4*/ 	.word	0x00004be0


	//----- nvinfo : EIATTR_VRC_CTA_INIT_COUNT
	.align		4
.L_3411:
        /*01c8*/ 	.byte	0x02, 0x4a
	.zero		1
	.zero		1


	//----- nvinfo : EIATTR_EXIT_INSTR_OFFSETS
	.align		4
        /*01cc*/ 	.byte	0x04, 0x1c
        /*01ce*/ 	.short	(.L_3413 - .L_3412)


	//   ....[0]....
.L_3412:
        /*01d0*/ 	.word	0x00004c80


	//   ....[1]....
        /*01d4*/ 	.word	0x00004de0


	//----- nvinfo : EIATTR_MAX_THREADS
	.align		4
.L_3413:
        /*01d8*/ 	.byte	0x04, 0x05
        /*01da*/ 	.short	(.L_3415 - .L_3414)
.L_3414:
        /*01dc*/ 	.word	0x00000020
        /*01e0*/ 	.word	0x00000001
        /*01e4*/ 	.word	0x00000001


	//----- nvinfo : EIATTR_CRS_STACK_SIZE
	.align		4
.L_3415:
        /*01e8*/ 	.byte	0x04, 0x1e
        /*01ea*/ 	.short	(.L_3417 - .L_3416)
.L_3416:
        /*01ec*/ 	.word	0x00000000


	//----- nvinfo : EIATTR_CBANK_PARAM_SIZE
	.align		4
.L_3417:
        /*01f0*/ 	.byte	0x03, 0x19
        /*01f2*/ 	.short	0x01f0


	//----- nvinfo : EIATTR_PARAM_CBANK
	.align		4
        /*01f4*/ 	.byte	0x04, 0x0a
        /*01f6*/ 	.short	(.L_3419 - .L_3418)
	.align		4
.L_3418:
        /*01f8*/ 	.word	index@(.nv.constant0._Z25selective_scan_bwd_kernelI32Selective_Scan_bwd_kernel_traitsILi32ELi8ELb1ELb1ELb1ELb1ELb0EN3c108BFloat16EfEEv12SSMParamsBwd)
        /*01fc*/ 	.short	0x0380
        /*01fe*/ 	.short	0x01f0


	//----- nvinfo : EIATTR_SW_WAR
	.align		4
.L_3419:
        /*0200*/ 	.byte	0x04, 0x36
        /*0202*/ 	.short	(.L_3421 - .L_3420)
.L_3420:
        /*0204*/ 	.word	0x00000008
.L_3421:


//--------------------- .nv.info._Z25selective_scan_bwd_kernelI32Selective_Scan_bwd_kernel_traitsILi32ELi8ELb1ELb1ELb1ELb1ELb1EN3c108BFloat16EfEEv12SSMParamsBwd --------------------------
	.section	.nv.info._Z25selective_scan_bwd_kernelI32Selective_Scan_bwd_kernel_traitsILi32ELi8ELb1ELb1ELb1ELb1ELb1EN3c108BFloat16EfEEv12SSMParamsBwd,"",@"SHT_CUDA_INFO"
	.sectionflags	@""
	.align	4


	//----- nvinfo : EIATTR_CUDA_API_VERSION
	.align		4
        /*0000*/ 	.byte	0x04, 0x37
        /*0002*/ 	.short	(.L_3423 - .L_3422)
.L_3422:
        /*0004*/ 	.word	0x00000082


	//----- nvinfo : EIATTR_KPARAM_INFO
	.align		4
.L_3423:
        /*0008*/ 	.byte	0x04, 0x17
        /*000a*/ 	.short	(.L_3425 - .L_3424)
.L_3424:
        /*000c*/ 	.word	0x00000000
        /*0010*/ 	.short	0x0000
        /*0012*/ 	.short	0x0000
        /*0014*/ 	.byte	0x00, 0xf0, 0xc1, 0x07


	//----- nvinfo : EIATTR_SPARSE_MMA_MASK
	.align		4
.L_3425:
        /*0018*/ 	.byte	0x03, 0x50
        /*001a*/ 	.short	0x0000


	//----- nvinfo : EIATTR_MAXREG_COUNT
	.align		4
        /*001c*/ 	.byte	0x03, 0x1b
        /*001e*/ 	.short	0x00ff


	//----- nvinfo : EIATTR_NUM_BARRIERS
	.align		4
        /*0020*/ 	.byte	0x02, 0x4c
        /*0022*/ 	.byte	0x01
	.zero		1


	//----- nvinfo : EIATTR_MERCURY_ISA_VERSION
	.align		4
        /*0024*/ 	.byte	0x03, 0x5f
        /*0026*/ 	.short	0x0101


	//----- nvinfo : EIATTR_COOP_GROUP_MASK_REGIDS
	.align		4
        /*0028*/ 	.byte	0x04, 0x29
        /*002a*/ 	.short	(.L_3427 - .L_3426)


	//   ....[0]....
.L_3426:
        /*002c*/ 	.word	0xffffffff


	//   ....[1]....
        /*0030*/ 	.word	0xffffffff


	//   ....[2]....
        /*0034*/ 	.word	0xffffffff


	//   ....[3]....
        /*0038*/ 	.word	0xffffffff


	//   ....[4]....
        /*003c*/ 	.word	0xffffffff


	//   ....[5]....
        /*0040*/ 	.word	0xffffffff


	//   ....[6]....
        /*0044*/ 	.word	0xffffffff


	//   ....[7]....
        /*0048*/ 	.word	0xffffffff


	//   ....[8]....
        /*004c*/ 	.word	0xffffffff


	//   ....[9]....
        /*0050*/ 	.word	0xffffffff


	//   ....[10]....
        /*0054*/ 	.word	0xffffffff


	//   ....[11]....
        /*0058*/ 	.word	0xffffffff


	//   ....[12]....
        /*005c*/ 	.word	0xffffffff


	//   ....[13]....
        /*0060*/ 	.word	0xffffffff


	//   ....[14]....
        /*0064*/ 	.word	0xffffffff


	//   ....[15]....
        /*0068*/ 	.word	0xffffffff


	//   ....[16]....
        /*006c*/ 	.word	0xffffffff


	//   ....[17]....
        /*0070*/ 	.word	0xffffffff


	//   ....[18]....
        /*0074*/ 	.word	0xffffffff


	//   ....[19]....
        /*0078*/ 	.word	0xffffffff


	//   ....[20]....
        /*007c*/ 	.word	0xffffffff


	//   ....[21]....
        /*0080*/ 	.word	0xffffffff


	//   ....[22]....
        /*0084*/ 	.word	0xffffffff


	//   ....[23]....
        /*0088*/ 	.word	0xffffffff


	//   ....[24]....
        /*008c*/ 	.word	0xffffffff


	//   ....[25]....
        /*0090*/ 	.word	0xffffffff


	//   ....[26]....
        /*0094*/ 	.word	0xffffffff


	//   ....[27]....
        /*0098*/ 	.word	0xffffffff


	//   ....[28]....
        /*009c*/ 	.word	0xffffffff


	//   ....[29]....
        /*00a0*/ 	.word	0xffffffff


	//   ....[30]....
        /*00a4*/ 	.word	0xffffffff


	//   ....[31]....
        /*00a8*/ 	.word	0xffffffff


	//   ....[32]....
        /*00ac*/ 	.word	0xffffffff


	//   ....[33]....
        /*00b0*/ 	.word	0xffffffff


	//   ....[34]....
        /*00b4*/ 	.word	0xffffffff


	//   ....[35]....
        /*00b8*/ 	.word	0xffffffff


	//   ....[36]....
        /*00bc*/ 	.word	0xffffffff


	//   ....[37]....
        /*00c0*/ 	.word	0xffffffff


	//   ....[38]....
        /*00c4*/ 	.word	0xffffffff


	//   ....[39]....
        /*00c8*/ 	.word	0xffffffff


	//   ....[40]....
        /*00cc*/ 	.word	0xffffffff


	//   ....[41]....
        /*00d0*/ 	.word	0xffffffff


	//   ....[42]....
        /*00d4*/ 	.word	0xffffffff


	//   ....[43]....
        /*00d8*/ 	.word	0xffffffff


	//   ....[44]....
        /*00dc*/ 	.word	0xffffffff


	//   ....[45]....
        /*00e0*/ 	.word	0xffffffff


	//   ....[46]....
        /*00e4*/ 	.word	0xffffffff


	//   ....[47]....
        /*00e8*/ 	.word	0xffffffff


	//   ....[48]....
        /*00ec*/ 	.word	0xffffffff


	//   ....[49]....
        /*00f0*/ 	.word	0xffffffff


	//   ....[50]....
        /*00f4*/ 	.word	0xffffffff


	//   ....[51]....
        /*00f8*/ 	.word	0xffffffff


	//   ....[52]....
        /*00fc*/ 	.word	0xffffffff


	//   ....[53]....
        /*0100*/ 	.word	0xffffffff


	//   ....[54]....
        /*0104*/ 	.word	0xffffffff


	//----- nvinfo : EIATTR_COOP_GROUP_INSTR_OFFSETS
	.align		4
.L_3427:
        /*0108*/ 	.byte	0x04, 0x28
        /*010a*/ 	.short	(.L_3429 - .L_3428)


	//   ....[0]....
.L_3428:
        /*010c*/ 	.word	0x00000ca0


	//   ....[1]....
        /*0110*/ 	.word	0x00000d20


	//   ....[2]....
        /*0114*/ 	.word	0x00000f40


	//   ....[3]....
        /*0118*/ 	.word	0x000021a0


	//   ....[4]....
        /*011c*/ 	.word	0x000025c0


	//   ....[5]....
        /*0120*/ 	.word	0x00002ae0


	//   ....[6]....
        /*0124*/ 	.word	0x00002c50


	//   ....[7]....
        /*0128*/ 	.word	0x00003200


	//   ....[8]....
        /*012c*/ 	.word	0x00003430


	//   ....[9]....
        /*0130*/ 	.word	0x00003930


	//   ....[10]....
        /*0134*/ 	.word	0x00003960


	//   ....[11]....
        /*0138*/ 	.word	0x00003980


	//   ....[12]....
        /*013c*/ 	.word	0x000039e0


	//   ....[13]....
        /*0140*/ 	.word	0x00003a00


	//   ....[14]....
        /*0144*/ 	.word	0x00003a50


	//   ....[15]....
        /*0148*/ 	.word	0x00003a80


	//   ....[16]....
        /*014c*/ 	.word	0x00003aa0


	//   ....[17]....
        /*0150*/ 	.word	0x00003ad0


	//   ....[18]....
        /*0154*/ 	.word	0x00003b00


	//   ....[19]....
        /*0158*/ 	.word	0x00003b40


	//   ....[20]....
        /*015c*/ 	.word	0x00003b70


	//   ....[21]....
        /*0160*/ 	.word	0x00003bc0


	//   ....[22]....
        /*0164*/ 	.word	0x00003be0


	//   ....[23]....
        /*0168*/ 	.word	0x00003c20


	//   ....[24]....
        /*016c*/ 	.word	0x00003c70


	//   ....[25]....
        /*0170*/ 	.word	0x00003cb0


	//   ....[26]....
        /*0174*/ 	.word	0x00003cc0


	//   ....[27]....
        /*0178*/ 	.word	0x00003d20


	//   ....[28]....
        /*017c*/ 	.word	0x00003d40


	//   ....[29]....
        /*0180*/ 	.word	0x00003d60


	//   ....[30]....
        /*0184*/ 	.word	0x00003d80


	//   ....[31]....
        /*0188*/ 	.word	0x00003d90


	//   ....[32]....
        /*018c*/ 	.word	0x00003da0


	//   ....[33]....
        /*0190*/ 	.word	0x00003dc0


	//   ....[34]....
        /*0194*/ 	.word	0x00003df0


	//   ....[35]....
        /*0198*/ 	.word	0x00003e00


	//   ....[36]....
        /*019c*/ 	.word	0x00003f20


	//   ....[37]....
        /*01a0*/ 	.word	0x000047c0


	//   ....[38]....
        /*01a4*/ 	.word	0x00004990


	//   ....[39]....
        /*01a8*/ 	.word	0x00004ad0


	//   ....[40]....
        /*01ac*/ 	.word	0x00004b10


	//   ....[41]....
        /*01b0*/ 	.word	0x00004b60


	//   ....[42]....
        /*01b4*/ 	.word	0x00004ca0


	//   ....[43]....
        /*01b8*/ 	.word	0x000050b0


	//   ....[44]....
        /*01bc*/ 	.word	0x00005420


	//   ....[45]....
        /*01c0*/ 	.word	0x00005540


	//   ....[46]....
        /*01c4*/ 	.word	0x00005590


	//   ....[47]....
        /*01c8*/ 	.word	0x000055e0


	//   ....[48]....
        /*01cc*/ 	.word	0x00005610


	//   ....[49]....
        /*01d0*/ 	.word	0x00005630


	//   ....[50]....
        /*01d4*/ 	.word	0x00005700


	//   ....[51]....
        /*01d8*/ 	.word	0x00005740


	//   ....[52]....
        /*01dc*/ 	.word	0x00005790


	//   ....[53]....
        /*01e0*/ 	.word	0x000057c0


	//   ....[54]....
        /*01e4*/ 	.word	0x000057e0


	//----- nvinfo : EIATTR_VRC_CTA_INIT_COUNT
	.align		4
.L_3429:
        /*01e8*/ 	.byte	0x02, 0x4a
	.zero		1
	.zero		1


	//----- nvinfo : EIATTR_EXIT_INSTR_OFFSETS
	.align		4
        /*01ec*/ 	.byte	0x04, 0x1c
        /*01ee*/ 	.short	(.L_3431 - .L_3430)


	//   ....[0]....
.L_3430:
        /*01f0*/ 	.word	0x00005880


	//   ....[1]....
        /*01f4*/ 	.word	0x000059e0


	//----- nvinfo : EIATTR_MAX_THREADS
	.align		4
.L_3431:
        /*01f8*/ 	.byte	0x04, 0x05
        /*01fa*/ 	.short	(.L_3433 - .L_3432)
.L_3432:
        /*01fc*/ 	.word	0x00000020
        /*0200*/ 	.word	0x00000001
        /*0204*/ 	.word	0x00000001


	//----- nvinfo : EIATTR_CRS_STACK_SIZE
	.align		4
.L_3433:
        /*0208*/ 	.byte	0x04, 0x1e
        /*020a*/ 	.short	(.L_3435 - .L_3434)
.L_3434:
        /*020c*/ 	.word	0x00000000


	//----- nvinfo : EIATTR_CBANK_PARAM_SIZE
	.align		4
.L_3435:
        /*0210*/ 	.byte	0x03, 0x19
        /*0212*/ 	.short	0x01f0


	//----- nvinfo : EIATTR_PARAM_CBANK
	.align		4
        /*0214*/ 	.byte	0x04, 0x0a
        /*0216*/ 	.short	(.L_3437 - .L_3436)
	.align		4
.L_3436:
        /*0218*/ 	.word	index@(.nv.constant0._Z25selective_scan_bwd_kernelI32Selective_Scan_bwd_kernel_traitsILi32ELi8ELb1ELb1ELb1ELb1ELb1EN3c108BFloat16EfEEv12SSMParamsBwd)
        /*021c*/ 	.short	0x0380
        /*021e*/ 	.short	0x01f0


	//----- nvinfo : EIATTR_SW_WAR
	.align		4
.L_3437:
        /*0220*/ 	.byte	0x04, 0x36
        /*0222*/ 	.short	(.L_3439 - .L_3438)
.L_3438:
        /*0224*/ 	.word	0x00000008
.L_3439:


//--------------------- .nv.info._Z25selective_scan_bwd_kernelI32Selective_Scan_bwd_kernel_traitsILi32ELi4ELb0ELb0ELb0ELb0ELb0EN3c108BFloat16EfEEv12SSMParamsBwd --------------------------
	.section	.nv.info._Z25selective_scan_bwd_kernelI32Selective_Scan_bwd_kernel_traitsILi32ELi4ELb0ELb0ELb0ELb0ELb0EN3c108BFloat16EfEEv12SSMParamsBwd,"",@"SHT_CUDA_INFO"
	.sectionflags	@""
	.align	4


	//----- nvinfo : EIATTR_CUDA_API_VERSION
	.align		4
        /*0000*/ 	.byte	0x04, 0x37
        /*0002*/ 	.short	(.L_3441 - .L_3440)
.L_3440:
        /*0004*/ 	.word	0x00000082


	//----- nvinfo : EIATTR_KPARAM_INFO
	.align		4
.L_3441:
        /*0008*/ 	.byte	0x04, 0x17
        /*000a*/ 	.short	(.L_3443 - .L_3442)
.L_3442:
        /*000c*/ 	.word	0x00000000
        /*0010*/ 	.short	0x0000
        /*0012*/ 	.short	0x0000
        /*0014*/ 	.byte	0x00, 0xf0, 0xc1, 0x07


	//----- nvinfo : EIATTR_SPARSE_MMA_MASK
	.align		4
.L_3443:
        /*0018*/ 	.byte	0x03, 0x50
        /*001a*/ 	.short	0x0000


	//----- nvinfo : EIATTR_MAXREG_COUNT
	.align		4
        /*001c*/ 	.byte	0x03, 0x1b
        /*001e*/ 	.short	0x00ff


	//----- nvinfo : EIATTR_NUM_BARRIERS
	.align		4
        /*0020*/ 	.byte	0x02, 0x4c
        /*0022*/ 	.byte	0x01
	.zero		1


	//----- nvinfo : EIATTR_MERCURY_ISA_VERSION
	.align		4
        /*0024*/ 	.byte	0x03, 0x5f
        /*0026*/ 	.short	0x0101


	//----- nvinfo : EIATTR_COOP_GROUP_MASK_REGIDS
	.align		4
        /*0028*/ 	.byte	0x04, 0x29
        /*002a*/ 	.short	(.L_3445 - .L_3444)


	//   ....[0]....
.L_3444:
        /*002c*/ 	.word	0xffffffff


	//   ....[1]....
        /*0030*/ 	.word	0xffffffff


	//   ....[2]....
        /*0034*/ 	.word	0xffffffff


	//   ....[3]....
        /*0038*/ 	.word	0xffffffff


	//   ....[4]....
        /*003c*/ 	.word	0xffffffff


	//   ....[5]....
        /*0040*/ 	.word	0xffffffff


	//   ....[6]....
        /*0044*/ 	.word	0xffffffff


	//   ....[7]....
        /*0048*/ 	.word	0xffffffff


	//   ....[8]....
        /*004c*/ 	.word	0xffffffff


	//   ....[9]....
        /*0050*/ 	.word	0xffffffff


	//   ....[10]....
        /*0054*/ 	.word	0xffffffff


	//   ....[11]....
        /*0058*/ 	.word	0xffffffff


	//   ....[12]....
        /*005c*/ 	.word	0xffffffff


	//   ....[13]....
        /*0060*/ 	.word	0xffffffff


	//   ....[14]....
        /*0064*/ 	.word	0xffffffff


	//   ....[15]....
        /*0068*/ 	.word	0xffffffff


	//   ....[16]....
        /*006c*/ 	.word	0xffffffff


	//   ....[17]....
        /*0070*/ 	.word	0xffffffff


	//   ....[18]....
        /*0074*/ 	.word	0xffffffff


	//   ....[19]....
        /*0078*/ 	.word	0xffffffff


	//   ....[20]....
        /*007c*/ 	.word	0xffffffff


	//   ....[21]....
        /*0080*/ 	.word	0xffffffff


	//   ....[22]....
        /*0084*/ 	.word	0xffffffff


	//   ....[23]....
        /*0088*/ 	.word	0xffffffff


	//   ....[24]....
        /*008c*/ 	.word	0xffffffff


	//   ....[25]....
        /*0090*/ 	.word	0xffffffff


	//   ....[26]....
        /*0094*/ 	.word	0xffffffff


	//   ....[27]....
        /*0098*/ 	.word	0xffffffff


	//   ....[28]....
        /*009c*/ 	.word	0xffffffff


	//   ....[29]....
        /*00a0*/ 	.word	0xffffffff


	//   ....[30]....
        /*00a4*/ 	.word	0xffffffff


	//   ....[31]....
        /*00a8*/ 	.word	0xffffffff


	//   ....[32]....
        /*00ac*/ 	.word	0xffffffff


	//   ....[33]....
        /*00b0*/ 	.word	0xffffffff


	//   ....[34]....
        /*00b4*/ 	.word	0xffffffff


	//   ....[35]....
        /*00b8*/ 	.word	0xffffffff


	//   ....[36]....
        /*00bc*/ 	.word	0xffffffff


	//   ....[37]....
        /*00c0*/ 	.word	0xffffffff


	//   ....[38]....
        /*00c4*/ 	.word	0xffffffff


	//   ....[39]....
        /*00c8*/ 	.word	0xffffffff


	//   ....[40]....
        /*00cc*/ 	.word	0xffffffff


	//   ....[41]....
        /*00d0*/ 	.word	0xffffffff


	//   ....[42]....
        /*00d4*/ 	.word	0xffffffff


	//   ....[43]....
        /*00d8*/ 	.word	0xffffffff


	//   ....[44]....
        /*00dc*/ 	.word	0xffffffff


	//   ....[45]....
        /*00e0*/ 	.word	0xffffffff


	//   ....[46]....
        /*00e4*/ 	.word	0xffffffff


	//   ....[47]....
        /*00e8*/ 	.word	0xffffffff


	//   ....[48]....
        /*00ec*/ 	.word	0xffffffff


	//   ....[49]....
        /*00f0*/ 	.word	0xffffffff


	//   ....[50]....
        /*00f4*/ 	.word	0xffffffff


	//   ....[51]....
        /*00f8*/ 	.word	0xffffffff


	//   ....[52]....
        /*00fc*/ 	.word	0xffffffff


	//----- nvinfo : EIATTR_COOP_GROUP_INSTR_OFFSETS
	.align		4
.L_3445:
        /*0100*/ 	.byte	0x04, 0x28
        /*0102*/ 	.short	(.L_3447 - .L_3446)


	//   ....[0]....
.L_3446:
        /*0104*/ 	.word	0x000008e0


	//   ....[1]....
        /*0108*/ 	.word	0x000009f0


	//   ....[2]....
        /*010c*/ 	.word	0x00000b30


	//   ....[3]....
        /*0110*/ 	.word	0x000012b0


	//   ....[4]....
        /*0114*/ 	.word	0x000012f0


	//   ....[5]....
        /*0118*/ 	.word	0x00001320


	//   ....[6]....
        /*011c*/ 	.word	0x00001370


	//   ....[7]....
        /*0120*/ 	.word	0x000013a0


	//   ....[8]....
        /*0124*/ 	.word	0x000013c0


	//   ....[9]....
        /*0128*/ 	.word	0x000013d0


	//   ....[10]....
        /*012c*/ 	.word	0x00001410


	//   ....[11]....
        /*0130*/ 	.word	0x00001460


	//   ....[12]....
        /*0134*/ 	.word	0x00001470


	//   ....[13]....
        /*0138*/ 	.word	0x00001490


	//   ....[14]....
        /*013c*/ 	.word	0x000014c0


	//   ....[15]....
        /*0140*/ 	.word	0x000014f0


	//   ....[16]....
        /*0144*/ 	.word	0x00001530


	//   ....[17]....
        /*0148*/ 	.word	0x00001560


	//   ....[18]....
        /*014c*/ 	.word	0x000015a0


	//   ....[19]....
        /*0150*/ 	.word	0x000015d0


	//   ....[20]....
        /*0154*/ 	.word	0x00001620


	//   ....[21]....
        /*0158*/ 	.word	0x00001660


	//   ....[22]....
        /*015c*/ 	.word	0x00001670


	//   ....[23]....
        /*0160*/ 	.word	0x00001690


	//   ....[24]....
        /*0164*/ 	.word	0x000016a0


	//   ....[25]....
        /*0168*/ 	.word	0x000016c0


	//   ....[26]....
        /*016c*/ 	.word	0x00001700


	//   ....[27]....
        /*0170*/ 	.word	0x00001730


	//   ....[28]....
        /*0174*/ 	.word	0x00001750


	//   ....[29]....
        /*0178*/ 	.word	0x00001760


	//   ....[30]....
        /*017c*/ 	.word	0x00001800


	//   ....[31]....
        /*0180*/ 	.word	0x000019d0


	//   ....[32]....
        /*0184*/ 	.word	0x00001a10


	//   ....[33]....
        /*0188*/ 	.word	0x00001b00


	//   ....[34]....
        /*018c*/ 	.word	0x00001b20


	//   ....[35]....
        /*0190*/ 	.word	0x00001b50


	//   ....[36]....
        /*0194*/ 	.word	0x00001b70


	//   ....[37]....
        /*0198*/ 	.word	0x00001ba0


	//   ....[38]....
        /*019c*/ 	.word	0x00001bc0


	//   ....[39]....
        /*01a0*/ 	.word	0x00001bf0


	//   ....[40]....
        /*01a4*/ 	.word	0x00001c10


	//   ....[41]....
        /*01a8*/ 	.word	0x00001f40


	//   ....[42]....
        /*01ac*/ 	.word	0x00002140


	//   ....[43]....
        /*01b0*/ 	.word	0x000023b0


	//   ....[44]....
        /*01b4*/ 	.word	0x00002400


	//   ....[45]....
        /*01b8*/ 	.word	0x00002450


	//   ....[46]....
        /*01bc*/ 	.word	0x00002480


	//   ....[47]....
        /*01c0*/ 	.word	0x000024a0


	//   ....[48]....
        /*01c4*/ 	.word	0x00002570


	//   ....[49]....
        /*01c8*/ 	.word	0x000025b0


	//   ....[50]....
        /*01cc*/ 	.word	0x00002600


	//   ....[51]....
        /*01d0*/ 	.word	0x00002630


	//   ....[52]....
        /*01d4*/ 	.word	0x00002650


	//----- nvinfo : EIATTR_VRC_CTA_INIT_COUNT
	.align		4
.L_3447:
        /*01d8*/ 	.byte	0x02, 0x4a
	.zero		1
	.zero		1


	//----- nvinfo : EIATTR_EXIT_INSTR_OFFSETS
	.align		4
        /*01dc*/ 	.byte	0x04, 0x1c
        /*01de*/ 	.short	(.L_3449 - .L_3448)


	//   ....[0]....
.L_3448:
        /*01e0*/ 	.word	0x000026f0


	//   ....[1]....
        /*01e4*/ 	.word	0x00002b80


	//----- nvinfo : EIATTR_MAX_THREADS
	.align		4
.L_3449:
        /*01e8*/ 	.byte	0x04, 0x05
        /*01ea*/ 	.short	(.L_3451 - .L_3450)
.L_3450:
        /*01ec*/ 	.word	0x00000020
        /*01f0*/ 	.word	0x00000001
        /*01f4*/ 	.word	0x00000001


	//----- nvinfo : EIATTR_CRS_STACK_SIZE
	.align		4
.L_3451:
        /*01f8*/ 	.byte	0x04, 0x1e
        /*01fa*/ 	.short	(.L_3453 - .L_3452)
.L_3452:
        /*01fc*/ 	.word	0x00000000


	//----- nvinfo : EIATTR_CBANK_PARAM_SIZE
	.align		4
.L_3453:
        /*0200*/ 	.byte	0x03, 0x19
        /*0202*/ 	.short	0x01f0


	//----- nvinfo : EIATTR_PARAM_CBANK
	.align		4
        /*0204*/ 	.byte	0x04, 0x0a
        /*0206*/ 	.short	(.L_3455 - .L_3454)
	.align		4
.L_3454:
        /*0208*/ 	.word	index@(.nv.constant0._Z25selective_scan_bwd_kernelI32Selective_Scan_bwd_kernel_traitsILi32ELi4ELb0ELb0ELb0ELb0ELb0EN3c108BFloat16EfEEv12SSMParamsBwd)
        /*020c*/ 	.short	0x0380
        /*020e*/ 	.short	0x01f0


	//----- nvinfo : EIATTR_SW_WAR
	.align		4
.L_3455:
        /*0210*/ 	.byte	0x04, 0x36
        /*0212*/ 	.short	(.L_3457 - .L_3456)
.L_3456:
        /*0214*/ 	.word	0x00000008
.L_3457:


//--------------------- .nv.info._Z25selective_scan_bwd_kernelI32Selective_Scan_bwd_kernel_traitsILi32ELi4ELb0ELb0ELb0ELb0ELb1EN3c108BFloat16EfEEv12SSMParamsBwd --------------------------
	.section	.nv.info._Z25selective_scan_bwd_kernelI32Selective_Scan_bwd_kernel_traitsILi32ELi4ELb0ELb0ELb0ELb0ELb1EN3c108BFloat16EfEEv12SSMParamsBwd,"",@"SHT_CUDA_INFO"
	.sectionflags	@""
	.align	4


	//----- nvinfo : EIATTR_CUDA_API_VERSION
	.align		4
        /*0000*/ 	.byte	0x04, 0x37
        /*0002*/ 	.short	(.L_3459 - .L_3458)
.L_3458:
        /*0004*/ 	.word	0x00000082


	//----- nvinfo : EIATTR_KPARAM_INFO
	.align		4
.L_3459:
        /*0008*/ 	.byte	0x04, 0x17
        /*000a*/ 	.short	(.L_3461 - .L_3460)
.L_3460:
        /*000c*/ 	.word	0x00000000
        /*0010*/ 	.short	0x0000
        /*0012*/ 	.short	0x0000
        /*0014*/ 	.byte	0x00, 0xf0, 0xc1, 0x07


	//----- nvinfo : EIATTR_SPARSE_MMA_MASK
	.align		4
.L_3461:
        /*0018*/ 	.byte	0x03, 0x50
        /*001a*/ 	.short	0x0000


	//----- nvinfo : EIATTR_MAXREG_COUNT
	.align		4
        /*001c*/ 	.byte	0x03, 0x1b
        /*001e*/ 	.short	0x00ff


	//----- nvinfo : EIATTR_NUM_BARRIERS
	.align		4
        /*0020*/ 	.byte	0x02, 0x4c
        /*0022*/ 	.byte	0x01
	.zero		1


	//----- nvinfo : EIATTR_MERCURY_ISA_VERSION
	.align		4
        /*0024*/ 	.byte	0x03, 0x5f
        /*0026*/ 	.short	0x0101


	//----- nvinfo : EIATTR_COOP_GROUP_MASK_REGIDS
	.align		4
        /*0028*/ 	.byte	0x04, 0x29
        /*002a*/ 	.short	(.L_3463 - .L_3462)


	//   ....[0]....
.L_3462:
        /*002c*/ 	.word	0xffffffff


	//   ....[1]....
        /*0030*/ 	.word	0xffffffff


	//   ....[2]....
        /*0034*/ 	.word	0xffffffff


	//   ....[3]....
        /*0038*/ 	.word	0xffffffff


	//   ....[4]....
        /*003c*/ 	.word	0xffffffff


	//   ....[5]....
        /*0040*/ 	.word	0xffffffff


	//   ....[6]....
        /*0044*/ 	.word	0xffffffff


	//   ....[7]....
        /*0048*/ 	.word	0xffffffff


	//   ....[8]....
        /*004c*/ 	.word	0xffffffff


	//   ....[9]....
        /*0050*/ 	.word	0xffffffff


	//   ....[10]....
        /*0054*/ 	.word	0xffffffff


	//   ....[11]....
        /*0058*/ 	.word	0xffffffff


	//   ....[12]....
        /*005c*/ 	.word	0xffffffff


	//   ....[13]....
        /*0060*/ 	.word	0xffffffff


	//   ....[14]....
        /*0064*/ 	.word	0xffffffff


	//   ....[15]....
        /*0068*/ 	.word	0xffffffff


	//   ....[16]....
        /*006c*/ 	.word	0xffffffff


	//   ....[17]....
        /*0070*/ 	.word	0xffffffff


	//   ....[18]....
        /*0074*/ 	.word	0xffffffff


	//   ....[19]....
        /*0078*/ 	.word	0xffffffff


	//   ....[20]....
        /*007c*/ 	.word	0xffffffff


	//   ....[21]....
        /*0080*/ 	.word	0xffffffff


	//   ....[22]....
        /*0084*/ 	.word	0xffffffff


	//   ....[23]....
        /*0088*/ 	.word	0xffffffff


	//   ....[24]....
        /*008c*/ 	.word	0xffffffff


	//   ....[25]....
        /*0090*/ 	.word	0xffffffff


	//   ....[26]....
        /*0094*/ 	.word	0xffffffff


	//   ....[27]....
        /*0098*/ 	.word	0xffffffff


	//   ....[28]....
        /*009c*/ 	.word	0xffffffff


	//   ....[29]....
        /*00a0*/ 	.word	0xffffffff


	//   ....[30]....
        /*00a4*/ 	.word	0xffffffff


	//   ....[31]....
        /*00a8*/ 	.word	0xffffffff


	//   ....[32]....
        /*00ac*/ 	.word	0xffffffff


	//   ....[33]....
        /*00b0*/ 	.word	0xffffffff


	//   ....[34]....
        /*00b4*/ 	.word	0xffffffff


	//   ....[35]....
        /*00b8*/ 	.word	0xffffffff


	//   ....[36]....
        /*00bc*/ 	.word	0xffffffff


	//   ....[37]....
        /*00c0*/ 	.word	0xffffffff


	//   ....[38]....
        /*00c4*/ 	.word	0xffffffff


	//   ....[39]....
        /*00c8*/ 	.word	0xffffffff


	//   ....[40]....
        /*00cc*/ 	.word	0xffffffff


	//   ....[41]....
        /*00d0*/ 	.word	0xffffffff


	//   ....[42]....
        /*00d4*/ 	.word	0xffffffff


	//   ....[43]....
        /*00d8*/ 	.word	0xffffffff


	//   ....[44]....
        /*00dc*/ 	.word	0xffffffff


	//   ....[45]....
        /*00e0*/ 	.word	0xffffffff


	//   ....[46]....
        /*00e4*/ 	.word	0xffffffff


	//   ....[47]....
        /*00e8*/ 	.word	0xffffffff


	//   ....[48]....
        /*00ec*/ 	.word	0xffffffff


	//   ....[49]....
        /*00f0*/ 	.word	0xffffffff


	//   ....[50]....
        /*00f4*/ 	.word	0xffffffff


	//   ....[51]....
        /*00f8*/ 	.word	0xffffffff


	//   ....[52]....
        /*00fc*/ 	.word	0xffffffff


	//   ....[53]....
        /*0100*/ 	.word	0xffffffff


	//   ....[54]....
        /*0104*/ 	.word	0xffffffff


	//   ....[55]....
        /*0108*/ 	.word	0xffffffff


	//   ....[56]....
        /*010c*/ 	.word	0xffffffff


	//----- nvinfo : EIATTR_COOP_GROUP_INSTR_OFFSETS
	.align		4
.L_3463:
        /*0110*/ 	.byte	0x04, 0x28
        /*0112*/ 	.short	(.L_3465 - .L_3464)


	//   ....[0]....
.L_3464:
        /*0114*/ 	.word	0x00000920


	//   ....[1]....
        /*0118*/ 	.word	0x00000a10


	//   ....[2]....
        /*011c*/ 	.word	0x00000bd0


	//   ....[3]....
        /*0120*/ 	.word	0x00000d50


	//   ....[4]....
        /*0124*/ 	.word	0x00000ff0


	//   ....[5]....
        /*0128*/ 	.word	0x000012e0


	//   ....[6]....
        /*012c*/ 	.word	0x00001530


	//   ....[7]....
        /*0130*/ 	.word	0x00001e70


	//   ....[8]....
        /*0134*/ 	.word	0x00001eb0


	//   ....[9]....
        /*0138*/ 	.word	0x00001ee0


	//   ....[10]....
        /*013c*/ 	.word	0x00001ef0


	//   ....[11]....
        /*0140*/ 	.word	0x00001f60


	//   ....[12]....
        /*0144*/ 	.word	0x00001f70


	//   ....[13]....
        /*0148*/ 	.word	0x00001f90


	//   ....[14]....
        /*014c*/ 	.word	0x00001fc0


	//   ....[15]....
        /*0150*/ 	.word	0x00001ff0


	//   ....[16]....
        /*0154*/ 	.word	0x00002030


	//   ....[17]....
        /*0158*/ 	.word	0x00002070


	//   ....[18]....
        /*015c*/ 	.word	0x00002080


	//   ....[19]....
        /*0160*/ 	.word	0x000020a0


	//   ....[20]....
        /*0164*/ 	.word	0x000020f0


	//   ....[21]....
        /*0168*/ 	.word	0x00002150


	//   ....[22]....
        /*016c*/ 	.word	0x00002160


	//   ....[23]....
        /*0170*/ 	.word	0x00002190


	//   ....[24]....
        /*0174*/ 	.word	0x000021d0


	//   ....[25]....
        /*0178*/ 	.word	0x00002210


	//   ....[26]....
        /*017c*/ 	.word	0x00002240


	//   ....[27]....
        /*0180*/ 	.word	0x00002250


	//   ....[28]....
        /*0184*/ 	.word	0x00002260


	//   ....[29]....
        /*0188*/ 	.word	0x00002270


	//   ....[30]....
        /*018c*/ 	.word	0x000022b0


	//   ....[31]....
        /*0190*/ 	.word	0x000022e0


	//   ....[32]....
        /*0194*/ 	.word	0x00002300


	//   ....[33]....
        /*0198*/ 	.word	0x00002320


	//   ....[34]....
        /*019c*/ 	.word	0x000023e0


	//   ....[35]....
        /*01a0*/ 	.word	0x00002590


	//   ....[36]....
        /*01a4*/ 	.word	0x000025d0


	//   ....[37]....
        /*01a8*/ 	.word	0x00002630


	//   ....[38]....
        /*01ac*/ 	.word	0x00002650


	//   ....[39]....
        /*01b0*/ 	.word	0x00002680


	//   ....[40]....
        /*01b4*/ 	.word	0x000026a0


	//   ....[41]....
        /*01b8*/ 	.word	0x000026d0


	//   ....[42]....
        /*01bc*/ 	.word	0x000026f0


	//   ....[43]....
        /*01c0*/ 	.word	0x00002720


	//   ....[44]....
        /*01c4*/ 	.word	0x00002740


	//   ....[45]....
        /*01c8*/ 	.word	0x00002ad0


	//   ....[46]....
        /*01cc*/ 	.word	0x00002cd0


	//   ....[47]....
        /*01d0*/ 	.word	0x00002f40


	//   ....[48]....
        /*01d4*/ 	.word	0x00002f90


	//   ....[49]....
        /*01d8*/ 	.word	0x00002fe0


	//   ....[50]....
        /*01dc*/ 	.word	0x00003010


	//   ....[51]....
        /*01e0*/ 	.word	0x00003030


	//   ....[52]....
        /*01e4*/ 	.word	0x00003100


	//   ....[53]....
        /*01e8*/ 	.word	0x00003140


	//   ....[54]....
        /*01ec*/ 	.word	0x00003190


	//   ....[55]....
        /*01f0*/ 	.word	0x000031c0


	//   ....[56]....
        /*01f4*/ 	.word	0x000031e0


	//----- nvinfo : EIATTR_VRC_CTA_INIT_COUNT
	.align		4
.L_3465:
        /*01f8*/ 	.byte	0x02, 0x4a
	.zero		1
	.zero		1


	//----- nvinfo : EIATTR_EXIT_INSTR_OFFSETS
	.align		4
        /*01fc*/ 	.byte	0x04, 0x1c
        /*01fe*/ 	.short	(.L_3467 - .L_3466)


	//   ....[0]....
.L_3466:
        /*0200*/ 	.word	0x00003280


	//   ....[1]....
        /*0204*/ 	.word	0x00003710


	//----- nvinfo : EIATTR_MAX_THREADS
	.align		4
.L_3467:
        /*0208*/ 	.byte	0x04, 0x05
        /*020a*/ 	.short	(.L_3469 - .L_3468)
.L_3468:
        /*020c*/ 	.word	0x00000020
        /*0210*/ 	.word	0x00000001
        /*0214*/ 	.word	0x00000001


	//----- nvinfo : EIATTR_CRS_STACK_SIZE
	.align		4
.L_3469:
        /*0218*/ 	.byte	0x04, 0x1e
        /*021a*/ 	.short	(.L_3471 - .L_3470)
.L_3470:
        /*021c*/ 	.word	0x00000000


	//----- nvinfo : EIATTR_CBANK_PARAM_SIZE
	.align		4
.L_3471:
        /*0220*/ 	.byte	0x03, 0x19
        /*0222*/ 	.short	0x01f0


	//----- nvinfo : EIATTR_PARAM_CBANK
	.align		4
        /*0224*/ 	.byte	0x04, 0x0a
        /*0226*/ 	.short	(.L_3473 - .L_3472)
	.align		4
.L_3472:
        /*0228*/ 	.word	index@(.nv.constant0._Z25selective_scan_bwd_kernelI32Selective_Scan_bwd_kernel_traitsILi32ELi4ELb0ELb0ELb0ELb0ELb1EN3c108BFloat16EfEEv12SSMParamsBwd)
        /*022c*/ 	.short	0x0380
        /*022e*/ 	.short	0x01f0


	//----- nvinfo : EIATTR_SW_WAR
	.align		4
.L_3473:
        /*0230*/ 	.byte	0x04, 0x36
        /*0232*/ 	.short	(.L_3475 - .L_3474)
.L_3474:
        /*0234*/ 	.word	0x00000008
.L_3475:


//--------------------- .nv.info._Z25selective_scan_bwd_kernelI32Selective_Scan_bwd_kernel_traitsILi32ELi4ELb0ELb0ELb0ELb1ELb0EN3c108BFloat16EfEEv12SSMParamsBwd --------------------------
	.section	.nv.info._Z25selective_scan_bwd_kernelI32Selective_Scan_bwd_kernel_traitsILi32ELi4ELb0ELb0ELb0ELb1ELb0EN3c108BFloat16EfEEv12SSMParamsBwd,"",@"SHT_CUDA_INFO"
	.sectionflags	@""
	.align	4


	//----- nvinfo : EIATTR_CUDA_API_VERSION
	.align		4
        /*0000*/ 	.byte	0x04, 0x37
        /*0002*/ 	.short	(.L_3477 - .L_3476)
.L_3476:
        /*0004*/ 	.word	0x00000082


	//----- nvinfo : EIATTR_KPARAM_INFO
	.align		4
.L_3477:
        /*0008*/ 	.byte	0x04, 0x17
        /*000a*/ 	.short	(.L_3479 - .L_3478)
.L_3478:
        /*000c*/ 	.word	0x00000000
        /*0010*/ 	.short	0x0000
        /*0012*/ 	.short	0x0000
        /*0014*/ 	.byte	0x00, 0xf0, 0xc1, 0x07


	//----- nvinfo : EIATTR_SPARSE_MMA_MASK
	.align		4
.L_3479:
        /*0018*/ 	.byte	0x03, 0x50
        /*001a*/ 	.short	0x0000


	//----- nvinfo : EIATTR_MAXREG_COUNT
	.align		4
        /*001c*/ 	.byte	0x03, 0x1b
        /*001e*/ 	.short	0x00ff


	//----- nvinfo : EIATTR_NUM_BARRIERS
	.align		4
        /*0020*/ 	.byte	0x02, 0x4c
        /*0022*/ 	.byte	0x01
	.zero		1


	//----- nvinfo : EIATTR_MERCURY_ISA_VERSION
	.align		4
        /*0024*/ 	.byte	0x03, 0x5f
        /*0026*/ 	.short	0x0101


	//----- nvinfo : EIATTR_COOP_GROUP_MASK_REGIDS
	.align		4
        /*0028*/ 	.byte	0x04, 0x29
        /*002a*/ 	.short	(.L_3481 - .L_3480)


	//   ....[0]....
.L_3480:
        /*002c*/ 	.word	0xffffffff


	//   ....[1]....
        /*0030*/ 	.word	0xffffffff


	//   ....[2]....
        /*0034*/ 	.word	0xffffffff


	//   ....[3]....
        /*0038*/ 	.word	0xffffffff


	//   ....[4]....
        /*003c*/ 	.word	0xffffffff


	//   ....[5]....
        /*0040*/ 	.word	0xffffffff


	//   ....[6]....
        /*0044*/ 	.word	0xffffffff


	//   ....[7]....
        /*0048*/ 	.word	0xffffffff


	//   ....[8]....
        /*004c*/ 	.word	0xffffffff


	//   ....[9]....
        /*0050*/ 	.word	0xffffffff


	//   ....[10]....
        /*0054*/ 	.word	0xffffffff


	//   ....[11]....
        /*0058*/ 	.word	0xffffffff


	//   ....[12]....
        /*005c*/ 	.word	0xffffffff


	//   ....[13]....
        /*0060*/ 	.word	0xffffffff


	//   ....[14]....
        /*0064*/ 	.word	0xffffffff


	//   ....[15]....
        /*0068*/ 	.word	0xffffffff


	//   ....[16]....
        /*006c*/ 	.word	0xffffffff


	//   ....[17]....
        /*0070*/ 	.word	0xffffffff


	//   ....[18]....
        /*0074*/ 	.word	0xffffffff


	//   ....[19]....
        /*0078*/ 	.word	0xffffffff


	//   ....[20]....
        /*007c*/ 	.word	0xffffffff


	//   ....[21]....
        /*0080*/ 	.word	0xffffffff


	//   ....[22]....
        /*0084*/ 	.word	0xffffffff


	//   ....[23]....
        /*0088*/ 	.word	0xffffffff


	//   ....[24]....
        /*008c*/ 	.word	0xffffffff


	//   ....[25]....
        /*0090*/ 	.word	0xffffffff


	//   ....[26]....
        /*0094*/ 	.word	0xffffffff


	//   ....[27]....
        /*0098*/ 	.word	0xffffffff


	//   ....[28]....
        /*009c*/ 	.word	0xffffffff


	//   ....[29]....
        /*00a0*/ 	.word	0xffffffff


	//   ....[30]....
        /*00a4*/ 	.word	0xffffffff


	//   ....[31]....
        /*00a8*/ 	.word	0xffffffff


	//   ....[32]....
        /*00ac*/ 	.word	0xffffffff


	//   ....[33]....
        /*00b0*/ 	.word	0xffffffff


	//   ....[34]....
        /*00b4*/ 	.word	0xffffffff


	//   ....[35]....
        /*00b8*/ 	.word	0xffffffff


	//   ....[36]....
        /*00bc*/ 	.word	0xffffffff


	//   ....[37]....
        /*00c0*/ 	.word	0xffffffff


	//   ....[38]....
        /*00c4*/ 	.word	0xffffffff


	//   ....[39]....
        /*00c8*/ 	.word	0xffffffff


	//   ....[40]....
        /*00cc*/ 	.word	0xffffffff


	//   ....[41]....
        /*00d0*/ 	.word	0xffffffff


	//   ....[42]....
        /*00d4*/ 	.word	0xffffffff


	//   ....[43]....
        /*00d8*/ 	.word	0xffffffff


	//   ....[44]....
        /*00dc*/ 	.word	0xffffffff


	//   ....[45]....
        /*00e0*/ 	.word	0xffffffff


	//   ....[46]....
        /*00e4*/ 	.word	0xffffffff


	//   ....[47]....
        /*00e8*/ 	.word	0xffffffff


	//   ....[48]....
        /*00ec*/ 	.word	0xffffffff


	//   ....[49]....
        /*00f0*/ 	.word	0xffffffff


	//   ....[50]....
        /*00f4*/ 	.word	0xffffffff


	//   ....[51]....
        /*00f8*/ 	.word	0xffffffff


	//   ....[52]....
        /*00fc*/ 	.word	0xffffffff


	//   ....[53]....
        /*0100*/ 	.word	0xffffffff


	//----- nvinfo : EIATTR_COOP_GROUP_INSTR_OFFSETS
	.align		4
.L_3481:
        /*0104*/ 	.byte	0x04, 0x28
        /*0106*/ 	.short	(.L_3483 - .L_3482)


	//   ....[0]....
.L_3482:
        /*0108*/ 	.word	0x000008d0


	//   ....[1]....
        /*010c*/ 	.word	0x000009e0


	//   ....[2]....
        /*0110*/ 	.word	0x00000bb0


	//   ....[3]....
        /*0114*/ 	.word	0x00001b40


	//   ....[4]....
        /*0118*/ 	.word	0x00001b80


	//   ....[5]....
        /*011c*/ 	.word	0x00001bb0


	//   ....[6]....
        /*0120*/ 	.word	0x00001bf0


	//   ....[7]....
        /*0124*/ 	.word	0x00001c20


	//   ....[8]....
        /*0128*/ 	.word	0x00001c40


	//   ....[9]....
        /*012c*/ 	.word	0x00001c50


	//   ....[10]....
        /*0130*/ 	.word	0x00001c90


	//   ....[11]....
        /*0134*/ 	.word	0x00001ce0


	//   ....[12]....
        /*0138*/ 	.word	0x00001cf0


	//   ....[13]....
        /*013c*/ 	.word	0x00001d10


	//   ....[14]....
        /*0140*/ 	.word	0x00001d40


	//   ....[15]....
        /*0144*/ 	.word	0x00001d70


	//   ....[16]....
        /*0148*/ 	.word	0x00001db0


	//   ....[17]....
        /*014c*/ 	.word	0x00001de0


	//   ....[18]....
        /*0150*/ 	.word	0x00001e20


	//   ....[19]....
        /*0154*/ 	.word	0x00001e50


	//   ....[20]....
        /*0158*/ 	.word	0x00001ea0


	//   ....[21]....
        /*015c*/ 	.word	0x00001ee0


	//   ....[22]....
        /*0160*/ 	.word	0x00001ef0


	//   ....[23]....
        /*0164*/ 	.word	0x00001f10


	//   ....[24]....
        /*0168*/ 	.word	0x00001f20


	//   ....[25]....
        /*016c*/ 	.word	0x00001f40


	//   ....[26]....
        /*0170*/ 	.word	0x00001f80


	//   ....[27]....
        /*0174*/ 	.word	0x00001fc0


	//   ....[28]....
        /*0178*/ 	.word	0x00001fd0


	//   ....[29]....
        /*017c*/ 	.word	0x00001fe0


	//   ....[30]....
        /*0180*/ 	.word	0x00002060


	//   ....[31]....
        /*0184*/ 	.word	0x00002230


	//   ....[32]....
        /*0188*/ 	.word	0x00002270


	//   ....[33]....
        /*018c*/ 	.word	0x00002390


	//   ....[34]....
        /*0190*/ 	.word	0x000023b0


	//   ....[35]....
        /*0194*/ 	.word	0x000023e0


	//   ....[36]....
        /*0198*/ 	.word	0x00002400


	//   ....[37]....
        /*019c*/ 	.word	0x00002430


	//   ....[38]....
        /*01a0*/ 	.word	0x00002450


	//   ....[39]....
        /*01a4*/ 	.word	0x00002480


	//   ....[40]....
        /*01a8*/ 	.word	0x000024a0


	//   ....[41]....
        /*01ac*/ 	.word	0x00002850


	//   ....[42]....
        /*01b0*/ 	.word	0x00002890


	//   ....[43]....
        /*01b4*/ 	.word	0x00002d10


	//   ....[44]....
        /*01b8*/ 	.word	0x00002f80


	//   ....[45]....
        /*01bc*/ 	.word	0x00002fd0


	//   ....[46]....
        /*01c0*/ 	.word	0x00003020


	//   ....[47]....
        /*01c4*/ 	.word	0x00003050


	//   ....[48]....
        /*01c8*/ 	.word	0x00003070


	//   ....[49]....
        /*01cc*/ 	.word	0x00003140


	//   ....[50]....
        /*01d0*/ 	.word	0x00003180


	//   ....[51]....
        /*01d4*/ 	.word	0x000031d0


	//   ....[52]....
        /*01d8*/ 	.word	0x00003200


	//   ....[53]....
        /*01dc*/ 	.word	0x00003220


	//----- nvinfo : EIATTR_VRC_CTA_INIT_COUNT
	.align		4
.L_3483:
        /*01e0*/ 	.byte	0x02, 0x4a
	.zero		1
	.zero		1


	//----- nvinfo : EIATTR_EXIT_INSTR_OFFSETS
	.align		4
        /*01e4*/ 	.byte	0x04, 0x1c
        /*01e6*/ 	.short	(.L_3485 - .L_3484)


	//   ....[0]....
.L_3484:
        /*01e8*/ 	.word	0x000032c0


	//   ....[1]....
        /*01ec*/ 	.word	0x00003750


	//----- nvinfo : EIATTR_MAX_THREADS
	.align		4
.L_3485:
        /*01f0*/ 	.byte	0x04, 0x05
        /*01f2*/ 	.short	(.L_3487 - .L_3486)
.L_3486:
        /*01f4*/ 	.word	0x00000020
        /*01f8*/ 	.word	0x00000001
        /*01fc*/ 	.word	0x00000001


	//----- nvinfo : EIATTR_CRS_STACK_SIZE
	.align		4
.L_3487:
        /*0200*/ 	.byte	0x04, 0x1e
        /*0202*/ 	.short	(.L_3489 - .L_3488)
.L_3488:
        /*0204*/ 	.word	0x00000000


	//----- nvinfo : EIATTR_CBANK_PARAM_SIZE
	.align		4
.L_3489:
        /*0208*/ 	.byte	0x03, 0x19
        /*020a*/ 	.short	0x01f0


	//----- nvinfo : EIATTR_PARAM_CBANK
	.align		4
        /*020c*/ 	.byte	0x04, 0x0a
        /*020e*/ 	.short	(.L_3491 - .L_3490)
	.align		4
.L_3490:
        /*0210*/ 	.word	index@(.nv.constant0._Z25selective_scan_bwd_kernelI32Selective_Scan_bwd_kernel_traitsILi32ELi4ELb0ELb0ELb0ELb1ELb0EN3c108BFloat16EfEEv12SSMParamsBwd)
        /*0214*/ 	.short	0x0380
        /*0216*/ 	.short	0x01f0


	//----- nvinfo : EIATTR_SW_WAR
	.align		4
.L_3491:
        /*0218*/ 	.byte	0x04, 0x36
        /*021a*/ 	.short	(.L_3493 - .L_3492)
.L_3492:
        /*021c*/ 	.word	0x00000008
.L_3493:


//--------------------- .nv.info._Z25selective_scan_bwd_kernelI32Selective_Scan_bwd_kernel_traitsILi32ELi4ELb0ELb0ELb0ELb1ELb1EN3c108BFloat16EfEEv12SSMParamsBwd --------------------------
	.section	.nv.info._Z25selective_scan_bwd_kernelI32Selective_Scan_bwd_kernel_traitsILi32ELi4ELb0ELb0ELb0ELb1ELb1EN3c108BFloat16EfEEv12SSMParamsBwd,"",@"SHT_CUDA_INFO"
	.sectionflags	@""
	.align	4


	//----- nvinfo : EIATTR_CUDA_API_VERSION
	.align		4
        /*0000*/ 	.byte	0x04, 0x37
        /*0002*/ 	.short	(.L_3495 - .L_3494)
.L_3494:
        /*0004*/ 	.word	0x00000082


	//----- nvinfo : EIATTR_KPARAM_INFO
	.align		4
.L_3495:
        /*0008*/ 	.byte	0x04, 0x17
        /*000a*/ 	.short	(.L_3497 - .L_3496)
.L_3496:
        /*000c*/ 	.word	0x00000000
        /*0010*/ 	.short	0x0000
        /*0012*/ 	.short	0x0000
        /*0014*/ 	.byte	0x00, 0xf0, 0xc1, 0x07


	//----- nvinfo : EIATTR_SPARSE_MMA_MASK
	.align		4
.L_3497:
        /*0018*/ 	.byte	0x03, 0x50
        /*001a*/ 	.short	0x0000


	//----- nvinfo : EIATTR_MAXREG_COUNT
	.align		4
        /*001c*/ 	.byte	0x03, 0x1b
        /*001e*/ 	.short	0x00ff


	//----- nvinfo : EIATTR_NUM_BARRIERS
	.align		4
        /*0020*/ 	.byte	0x02, 0x4c
        /*0022*/ 	.byte	0x01
	.zero		1


	//----- nvinfo : EIATTR_MERCURY_ISA_VERSION
	.align		4
        /*0024*/ 	.byte	0x03, 0x5f
        /*0026*/ 	.short	0x0101


	//----- nvinfo : EIATTR_COOP_GROUP_MASK_REGIDS
	.align		4
        /*0028*/ 	.byte	0x04, 0x29
        /*002a*/ 	.short	(.L_3499 - .L_3498)


	//   ....[0]....
.L_3498:
        /*002c*/ 	.word	0xffffffff


	//   ....[1]....
        /*0030*/ 	.word	0xffffffff


	//   ....[2]....
        /*0034*/ 	.word	0xffffffff


	//   ....[3]....
        /*0038*/ 	.word	0xffffffff


	//   ....[4]....
        /*003c*/ 	.word	0xffffffff


	//   ....[5]....
        /*0040*/ 	.word	0xffffffff


	//   ....[6]....
        /*0044*/ 	.word	0xffffffff


	//   ....[7]....
        /*0048*/ 	.word	0xffffffff


	//   ....[8]....
        /*004c*/ 	.word	0xffffffff


	//   ....[9]....
        /*0050*/ 	.word	0xffffffff


	//   ....[10]....
        /*0054*/ 	.word	0xffffffff


	//   ....[11]....
        /*0058*/ 	.word	0xffffffff


	//   ....[12]....
        /*005c*/ 	.word	0xffffffff


	//   ....[13]....
        /*0060*/ 	.word	0xffffffff


	//   ....[14]....
        /*0064*/ 	.word	0xffffffff


	//   ....[15]....
        /*0068*/ 	.word	0xffffffff


	//   ....[16]....
        /*006c*/ 	.word	0xffffffff


	//   ....[17]....
        /*0070*/ 	.word	0xffffffff


	//   ....[18]....
        /*0074*/ 	.word	0xffffffff


	//   ....[19]....
        /*0078*/ 	.word	0xffffffff


	//   ....[20]....
        /*007c*/ 	.word	0xffffffff


	//   ....[21]....
        /*0080*/ 	.word	0xffffffff


	//   ....[22]....
        /*0084*/ 	.word	0xffffffff


	//   ....[23]....
        /*0088*/ 	.word	0xffffffff


	//   ....[24]....
        /*008c*/ 	.word	0xffffffff


	//   ....[25]....
        /*0090*/ 	.word	0xffffffff


	//   ....[26]....
        /*0094*/ 	.word	0xffffffff


	//   ....[27]....
        /*0098*/ 	.word	0xffffffff


	//   ....[28]....
        /*009c*/ 	.word	0xffffffff


	//   ....[29]....
        /*00a0*/ 	.word	0xffffffff


	//   ....[30]....
        /*00a4*/ 	.word	0xffffffff


	//   ....[31]....
        /*00a8*/ 	.word	0xffffffff


	//   ....[32]....
        /*00ac*/ 	.word	0xffffffff


	//   ....[33]....
        /*00b0*/ 	.word	0xffffffff


	//   ....[34]....
        /*00b4*/ 	.word	0xffffffff


	//   ....[35]....
        /*00b8*/ 	.word	0xffffffff


	//   ....[36]....
        /*00bc*/ 	.word	0xffffffff


	//   ....[37]....
        /*00c0*/ 	.word	0xffffffff


	//   ....[38]....
        /*00c4*/ 	.word	0xffffffff


	//   ....[39]....
        /*00c8*/ 	.word	0xffffffff


	//   ....[40]....
        /*00cc*/ 	.word	0xffffffff


	//   ....[41]....
        /*00d0*/ 	.word	0xffffffff


	//   ....[42]....
        /*00d4*/ 	.word	0xffffffff


	//   ....[43]....
        /*00d8*/ 	.word	0xffffffff


	//   ....[44]....
        /*00dc*/ 	.word	0xffffffff


	//   ....[45]....
        /*00e0*/ 	.word	0xffffffff


	//   ....[46]....
        /*00e4*/ 	.word	0xffffffff


	//   ....[47]....
        /*00e8*/ 	.word	0xffffffff


	//   ....[48]....
        /*00ec*/ 	.word	0xffffffff


	//   ....[49]....
        /*00f0*/ 	.word	0xffffffff


	//   ....[50]....
        /*00f4*/ 	.word	0xffffffff


	//   ....[51]....
        /*00f8*/ 	.word	0xffffffff


	//   ....[52]....
        /*00fc*/ 	.word	0xffffffff


	//   ....[53]....
        /*0100*/ 	.word	0xffffffff


	//   ....[54]....
        /*0104*/ 	.word	0xffffffff


	//   ....[55]....
        /*0108*/ 	.word	0xffffffff


	//   ....[56]....
        /*010c*/ 	.word	0xffffffff


	//   ....[57]....
        /*0110*/ 	.word	0xffffffff


	//----- nvinfo : EIATTR_COOP_GROUP_INSTR_OFFSETS
	.align		4
.L_3499:
        /*0114*/ 	.byte	0x04, 0x28
        /*0116*/ 	.short	(.L_3501 - .L_3500)


	//   ....[0]....
.L_3500:
        /*0118*/ 	.word	0x000008c0


	//   ....[1]....
        /*011c*/ 	.word	0x000009d0


	//   ....[2]....
        /*0120*/ 	.word	0x00000b30


	//   ....[3]....
        /*0124*/ 	.word	0x00001680


	//   ....[4]....
        /*0128*/ 	.word	0x00001940


	//   ....[5]....
        /*012c*/ 	.word	0x00001c10


	//   ....[6]....
        /*0130*/ 	.word	0x00001e40


	//   ....[7]....
        /*0134*/ 	.word	0x00002710


	//   ....[8]....
        /*0138*/ 	.word	0x00002750


	//   ....[9]....
        /*013c*/ 	.word	0x00002780


	//   ....[10]....
        /*0140*/ 	.word	0x000027e0


	//   ....[11]....
        /*0144*/ 	.word	0x00002800


	//   ....[12]....
        /*0148*/ 	.word	0x00002820


	//   ....[13]....
        /*014c*/ 	.word	0x00002830


	//   ....[14]....
        /*0150*/ 	.word	0x00002870


	//   ....[15]....
        /*0154*/ 	.word	0x000028c0


	//   ....[16]....
        /*0158*/ 	.word	0x000028d0


	//   ....[17]....
        /*015c*/ 	.word	0x000028f0


	//   ....[18]....
        /*0160*/ 	.word	0x00002920


	//   ....[19]....
        /*0164*/ 	.word	0x00002950


	//   ....[20]....
        /*0168*/ 	.word	0x00002990


	//   ....[21]....
        /*016c*/ 	.word	0x000029c0


	//   ....[22]....
        /*0170*/ 	.word	0x00002a00


	//   ....[23]....
        /*0174*/ 	.word	0x00002a30


	//   ....[24]....
        /*0178*/ 	.word	0x00002a80


	//   ....[25]....
        /*017c*/ 	.word	0x00002ac0


	//   ....[26]....
        /*0180*/ 	.word	0x00002ad0


	//   ....[27]....
        /*0184*/ 	.word	0x00002af0


	//   ....[28]....
        /*0188*/ 	.word	0x00002b10


	//   ....[29]....
        /*018c*/ 	.word	0x00002b50


	//   ....[30]....
        /*0190*/ 	.word	0x00002b80


	//   ....[31]....
        /*0194*/ 	.word	0x00002ba0


	//   ....[32]....
        /*0198*/ 	.word	0x00002bb0


	//   ....[33]....
        /*019c*/ 	.word	0x00002bc0


	//   ....[34]....
        /*01a0*/ 	.word	0x00002c90


	//   ....[35]....
        /*01a4*/ 	.word	0x00002e40


	//   ....[36]....
        /*01a8*/ 	.word	0x00002e70


	//   ....[37]....
        /*01ac*/ 	.word	0x00002eb0


	//   ....[38]....
        /*01b0*/ 	.word	0x00002ed0


	//   ....[39]....
        /*01b4*/ 	.word	0x00002f00


	//   ....[40]....
        /*01b8*/ 	.word	0x00002f20


	//   ....[41]....
        /*01bc*/ 	.word	0x00002f50


	//   ....[42]....
        /*01c0*/ 	.word	0x00002f70


	//   ....[43]....
        /*01c4*/ 	.word	0x00002fa0


	//   ....[44]....
        /*01c8*/ 	.word	0x00002fc0


	//   ....[45]....
        /*01cc*/ 	.word	0x00003430


	//   ....[46]....
        /*01d0*/ 	.word	0x00003470


	//   ....[47]....
        /*01d4*/ 	.word	0x000038c0


	//   ....[48]....
        /*01d8*/ 	.word	0x00003b30


	//   ....[49]....
        /*01dc*/ 	.word	0x00003b80


	//   ....[50]....
        /*01e0*/ 	.word	0x00003bd0


	//   ....[51]....
        /*01e4*/ 	.word	0x00003c00


	//   ....[52]....
        /*01e8*/ 	.word	0x00003c20


	//   ....[53]....
        /*01ec*/ 	.word	0x00003cf0


	//   ....[54]....
        /*01f0*/ 	.word	0x00003d30


	//   ....[55]....
        /*01f4*/ 	.word	0x00003d80


	//   ....[56]....
        /*01f8*/ 	.word	0x00003db0


	//   ....[57]....
        /*01fc*/ 	.word	0x00003dd0


	//----- nvinfo : EIATTR_VRC_CTA_INIT_COUNT
	.align		4
.L_3501:
        /*0200*/ 	.byte	0x02, 0x4a
	.zero		1
	.zero		1


	//----- nvinfo : EIATTR_EXIT_INSTR_OFFSETS
	.align		4
        /*0204*/ 	.byte	0x04, 0x1c
        /*0206*/ 	.short	(.L_3503 - .L_3502)


	//   ....[0]....
.L_3502:
        /*0208*/ 	.word	0x00003e70


	//   ....[1]....
        /*020c*/ 	.word	0x00004300


	//----- nvinfo : EIATTR_MAX_THREADS
	.align		4
.L_3503:
        /*0210*/ 	.byte	0x04, 0x05
        /*0212*/ 	.short	(.L_3505 - .L_3504)
.L_3504:
        /*0214*/ 	.word	0x00000020
        /*0218*/ 	.word	0x00000001
        /*021c*/ 	.word	0x00000001


	//----- nvinfo : EIATTR_CRS_STACK_SIZE
	.align		4
.L_3505:
        /*0220*/ 	.byte	0x04, 0x1e
        /*0222*/ 	.short	(.L_3507 - .L_3506)
.L_3506:
        /*0224*/ 	.word	0x00000000


	//----- nvinfo : EIATTR_CBANK_PARAM_SIZE
	.align		4
.L_3507:
        /*0228*/ 	.byte	0x03, 0x19
        /*022a*/ 	.short	0x01f0


	//----- nvinfo : EIATTR_PARAM_CBANK
	.align		4
        /*022c*/ 	.byte	0x04, 0x0a
        /*022e*/ 	.short	(.L_3509 - .L_3508)
	.align		4
.L_3508:
        /*0230*/ 	.word	index@(.nv.constant0._Z25selective_scan_bwd_kernelI32Selective_Scan_bwd_kernel_traitsILi32ELi4ELb0ELb0ELb0ELb1ELb1EN3c108BFloat16EfEEv12SSMParamsBwd)
        /*0234*/ 	.short	0x0380
        /*0236*/ 	.short	0x01f0


	//----- nvinfo : EIATTR_SW_WAR
	.align		4
.L_3509:
        /*0238*/ 	.byte	0x04, 0x36
        /*023a*/ 	.short	(.L_3511 - .L_3510)
.L_3510:
        /*023c*/ 	.word	0x00000008
.L_3511:


//--------------------- .nv.info._Z25selective_scan_bwd_kernelI32Selective_Scan_bwd_kernel_traitsILi32ELi4ELb0ELb0ELb1ELb0ELb0EN3c108BFloat16EfEEv12SSMParamsBwd --------------------------
	.section	.nv.info._Z25selective_scan_bwd_kernelI32Selective_Scan_bwd_kernel_traitsILi32ELi4ELb0ELb0ELb1ELb0ELb0EN3c108BFloat16EfEEv12SSMParamsBwd,"",@"SHT_CUDA_INFO"
	.sectionflags	@""
	.align	4


	//----- nvinfo : EIATTR_CUDA_API_VERSION
	.align		4
        /*0000*/ 	.byte	0x04, 0x37
        /*0002*/ 	.short	(.L_3513 - .L_3512)
.L_3512:
        /*0004*/ 	.word	0x00000082


	//----- nvinfo : EIATTR_KPARAM_INFO
	.align		4
.L_3513:
        /*0008*/ 	.byte	0x04, 0x17
        /*000a*/ 	.short	(.L_3515 - .L_3514)
.L_3514:
        /*000c*/ 	.word	0x00000000
        /*0010*/ 	.short	0x0000
        /*0012*/ 	.short	0x0000
        /*0014*/ 	.byte	0x00, 0xf0, 0xc1, 0x07


	//----- nvinfo : EIATTR_SPARSE_MMA_MASK
	.align		4
.L_3515:
        /*0018*/ 	.byte	0x03, 0x50
        /*001a*/ 	.short	0x0000


	//----- nvinfo : EIATTR_MAXREG_COUNT
	.align		4
        /*001c*/ 	.byte	0x03, 0x1b
        /*001e*/ 	.short	0x00ff


	//----- nvinfo : EIATTR_NUM_BARRIERS
	.align		4
        /*0020*/ 	.byte	0x02, 0x4c
        /*0022*/ 	.byte	0x01
	.zero		1


	//----- nvinfo : EIATTR_MERCURY_ISA_VERSION
	.align		4
        /*0024*/ 	.byte	0x03, 0x5f
        /*0026*/ 	.short	0x0101


	//----- nvinfo : EIATTR_COOP_GROUP_MASK_REGIDS
	.align		4
        /*0028*/ 	.byte	0x04, 0x29
        /*002a*/ 	.short	(.L_3517 - .L_3516)


	//   ....[0]....
.L_3516:
        /*002c*/ 	.word	0xffffffff


	//   ....[1]....
        /*0030*/ 	.word	0xffffffff


	//   ....[2]....
        /*0034*/ 	.word	0xffffffff


	//   ....[3]....
        /*0038*/ 	.word	0xffffffff


	//   ....[4]....
        /*003c*/ 	.word	0xffffffff


	//   ....[5]....
        /*0040*/ 	.word	0xffffffff


	//   ....[6]....
        /*0044*/ 	.word	0xffffffff


	//   ....[7]....
        /*0048*/ 	.word	0xffffffff


	//   ....[8]....
        /*004c*/ 	.word	0xffffffff


	//   ....[9]....
        /*0050*/ 	.word	0xffffffff


	//   ....[10]....
        /*0054*/ 	.word	0xffffffff


	//   ....[11]....
        /*0058*/ 	.word	0xffffffff


	//   ....[12]....
        /*005c*/ 	.word	0xffffffff


	//   ....[13]....
        /*0060*/ 	.word	0xffffffff


	//   ....[14]....
        /*0064*/ 	.word	0xffffffff


	//   ....[15]....
        /*0068*/ 	.word	0xffffffff


	//   ....[16]....
        /*006c*/ 	.word	0xffffffff


	//   ....[17]....
        /*0070*/ 	.word	0xffffffff


	//   ....[18]....
        /*0074*/ 	.word	0xffffffff


	//   ....[19]....
        /*0078*/ 	.word	0xffffffff


	//   ....[20]....
        /*007c*/ 	.word	0xffffffff


	//   ....[21]....
        /*0080*/ 	.word	0xffffffff


	//   ....[22]....
        /*0084*/ 	.word	0xffffffff


	//   ....[23]....
        /*0088*/ 	.word	0xffffffff


	//   ....[24]....
        /*008c*/ 	.word	0xffffffff


	//   ....[25]....
        /*0090*/ 	.word	0xffffffff


	//   ....[26]....
        /*0094*/ 	.word	0xffffffff


	//   ....[27]....
        /*0098*/ 	.word	0xffffffff


	//   ....[28]....
        /*009c*/ 	.word	0xffffffff


	//   ....[29]....
        /*00a0*/ 	.word	0xffffffff


	//   ....[30]....
        /*00a4*/ 	.word	0xffffffff


	//   ....[31]....
        /*00a8*/ 	.word	0xffffffff


	//   ....[32]....
        /*00ac*/ 	.word	0xffffffff


	//   ....[33]....
        /*00b0*/ 	.word	0xffffffff


	//   ....[34]....
        /*00b4*/ 	.word	0xffffffff


	//   ....[35]....
        /*00b8*/ 	.word	0xffffffff


	//   ....[36]....
        /*00bc*/ 	.word	0xffffffff


	//   ....[37]....
        /*00c0*/ 	.word	0xffffffff


	//   ....[38]....
        /*00c4*/ 	.word	0xffffffff


	//   ....[39]....
        /*00c8*/ 	.word	0xffffffff


	//   ....[40]....
        /*00cc*/ 	.word	0xffffffff


	//   ....[41]....
        /*00d0*/ 	.word	0xffffffff


	//   ....[42]....
        /*00d4*/ 	.word	0xffffffff


	//   ....[43]....
        /*00d8*/ 	.word	0xffffffff


	//   ....[44]....
        /*00dc*/ 	.word	0xffffffff


	//   ....[45]....
        /*00e0*/ 	.word	0xffffffff


	//   ....[46]....
        /*00e4*/ 	.word	0xffffffff


	//   ....[47]....
        /*00e8*/ 	.word	0xffffffff


	//   ....[48]....
        /*00ec*/ 	.word	0xffffffff


	//   ....[49]....
        /*00f0*/ 	.word	0xffffffff


	//   ....[50]....
        /*00f4*/ 	.word	0xffffffff


	//   ....[51]....
        /*00f8*/ 	.word	0xffffffff


	//   ....[52]....
        /*00fc*/ 	.word	0xffffffff


	//   ....[53]....
        /*0100*/ 	.word	0xffffffff


	//----- nvinfo : EIATTR_COOP_GROUP_INSTR_OFFSETS
	.align		4
.L_3517:
        /*0104*/ 	.byte	0x04, 0x28
        /*0106*/ 	.short	(.L_3519 - .L_3518)


	//   ....[0]....
.L_3518:
        /*0108*/ 	.word	0x00000c10


	//   ....[1]....
        /*010c*/ 	.word	0x00000d10


	//   ....[2]....
        /*0110*/ 	.word	0x00000e40


	//   ....[3]....
        /*0114*/ 	.word	0x00001480


	//   ....[4]....
        /*0118*/ 	.word	0x00001810


	//   ....[5]....
        /*011c*/ 	.word	0x00001840


	//   ....[6]....
        /*0120*/ 	.word	0x00001870


	//   ....[7]....
        /*0124*/ 	.word	0x000018a0


	//   ....[8]....
        /*0128*/ 	.word	0x000018e0


	//   ....[9]....
        /*012c*/ 	.word	0x00001920


	//   ....[10]....
        /*0130*/ 	.word	0x00001950


	//   ....[11]....
        /*0134*/ 	.word	0x00001960


	//   ....[12]....
        /*0138*/ 	.word	0x000019b0


	//   ....[13]....
        /*013c*/ 	.word	0x000019e0


	//   ....[14]....
        /*0140*/ 	.word	0x00001a10


	//   ....[15]....
        /*0144*/ 	.word	0x00001a20


	//   ....[16]....
        /*0148*/ 	.word	0x00001a70


	//   ....[17]....
        /*014c*/ 	.word	0x00001aa0


	//   ....[18]....
        /*0150*/ 	.word	0x00001ad0


	//   ....[19]....
        /*0154*/ 	.word	0x00001ae0


	//   ....[20]....
        /*0158*/ 	.word	0x00001b50


	//   ....[21]....
        /*015c*/ 	.word	0x00001b80


	//   ....[22]....
        /*0160*/ 	.word	0x00001bb0


	//   ....[23]....
        /*0164*/ 	.word	0x00001bd0


	//   ....[24]....
        /*0168*/ 	.word	0x00001c40


	//   ....[25]....
        /*016c*/ 	.word	0x00001c60


	//   ....[26]....
        /*0170*/ 	.word	0x00001c80


	//   ....[27]....
        /*0174*/ 	.word	0x00001ca0


	//   ....[28]....
        /*0178*/ 	.word	0x00001cb0


	//   ....[29]....
        /*017c*/ 	.word	0x00001cc0


	//   ....[30]....
        /*0180*/ 	.word	0x00001cd0


	//   ....[31]....
        /*0184*/ 	.word	0x00001ce0


	//   ....[32]....
        /*0188*/ 	.word	0x00002170


	//   ....[33]....
        /*018c*/ 	.word	0x000021b0


	//   ....[34]....
        /*0190*/ 	.word	0x00002310


	//   ....[35]....
        /*0194*/ 	.word	0x00002330


	//   ....[36]....
        /*0198*/ 	.word	0x00002360


	//   ....[37]....
        /*019c*/ 	.word	0x00002380


	//   ....[38]....
        /*01a0*/ 	.word	0x000023b0


	//   ....[39]....
        /*01a4*/ 	.word	0x000023d0


	//   ....[40]....
        /*01a8*/ 	.word	0x00002400


	//   ....[41]....
        /*01ac*/ 	.word	0x00002420


	//   ....[42]....
        /*01b0*/ 	.word	0x00002610


	//   ....[43]....
        /*01b4*/ 	.word	0x00002840


	//   ....[44]....
        /*01b8*/ 	.word	0x00002b00


	//   ....[45]....
        /*01bc*/ 	.word	0x00002b40


	//   ....[46]....
        /*01c0*/ 	.word	0x00002ba0


	//   ....[47]....
        /*01c4*/ 	.word	0x00002bd0


	//   ....[48]....
        /*01c8*/ 	.word	0x00002bf0


	//   ....[49]....
        /*01cc*/ 	.word	0x00002cc0


	//   ....[50]....
        /*01d0*/ 	.word	0x00002d00


	//   ....[51]....
        /*01d4*/ 	.word	0x00002d50


	//   ....[52]....
        /*01d8*/ 	.word	0x00002d80


	//   ....[53]....
        /*01dc*/ 	.word	0x00002da0


	//----- nvinfo : EIATTR_VRC_CTA_INIT_COUNT
	.align		4
.L_3519:
        /*01e0*/ 	.byte	0x02, 0x4a
	.zero		1
	.zero		1


	//----- nvinfo : EIATTR_EXIT_INSTR_OFFSETS
	.align		4
        /*01e4*/ 	.byte	0x04, 0x1c
        /*01e6*/ 	.short	(.L_3521 - .L_3520)


	//   ....[0]....
.L_3520:
        /*01e8*/ 	.word	0x00002e40


	//   ....[1]....
        /*01ec*/ 	.word	0x00003060


	//----- nvinfo : EIATTR_MAX_THREADS
	.align		4
.L_3521:
        /*01f0*/ 	.byte	0x04, 0x05
        /*01f2*/ 	.short	(.L_3523 - .L_3522)
.L_3522:
        /*01f4*/ 	.word	0x00000020
        /*01f8*/ 	.word	0x00000001
        /*01fc*/ 	.word	0x00000001


	//----- nvinfo : EIATTR_CRS_STACK_SIZE
	.align		4
.L_3523:
        /*0200*/ 	.byte	0x04, 0x1e
        /*0202*/ 	.short	(.L_3525 - .L_3524)
.L_3524:
        /*0204*/ 	.word	0x00000000


	//----- nvinfo : EIATTR_CBANK_PARAM_SIZE
	.align		4
.L_3525:
        /*0208*/ 	.byte	0x03, 0x19
        /*020a*/ 	.short	0x01f0


	//----- nvinfo : EIATTR_PARAM_CBANK
	.align		4
        /*020c*/ 	.byte	0x04, 0x0a
        /*020e*/ 	.short	(.L_3527 - .L_3526)
	.align		4
.L_3526:
        /*0210*/ 	.word	index@(.nv.constant0._Z25selective_scan_bwd_kernelI32Selective_Scan_bwd_kernel_traitsILi32ELi4ELb0ELb0ELb1ELb0ELb0EN3c108BFloat16EfEEv12SSMParamsBwd)
        /*0214*/ 	.short	0x0380
        /*0216*/ 	.short	0x01f0


	//----- nvinfo : EIATTR_SW_WAR
	.align		4
.L_3527:
        /*0218*/ 	.byte	0x04, 0x36
        /*021a*/ 	.short	(.L_3529 - .L_3528)
.L_3528:
        /*021c*/ 	.word	0x00000008
.L_3529:


//--------------------- .nv.info._Z25selective_scan_bwd_kernelI32Selective_Scan_bwd_kernel_traitsILi32ELi4ELb0ELb0ELb1ELb0ELb1EN3c108BFloat16EfEEv12SSMParamsBwd --------------------------
	.section	.nv.info._Z25selective_scan_bwd_kernelI32Selective_Scan_bwd_kernel_traitsILi32ELi4ELb0ELb0ELb1ELb0ELb1EN3c108BFloat16EfEEv12SSMParamsBwd,"",@"SHT_CUDA_INFO"
	.sectionflags	@""
	.align	4


	//----- nvinfo : EIATTR_CUDA_API_VERSION
	.align		4
        /*0000*/ 	.byte	0x04, 0x37
        /*0002*/ 	.short	(.L_3531 - .L_3530)
.L_3530:
        /*0004*/ 	.word	0x00000082


	//----- nvinfo : EIATTR_KPARAM_INFO
	.align		4
.L_3531:
        /*0008*/ 	.byte	0x04, 0x17
        /*000a*/ 	.short	(.L_3533 - .L_3532)
.L_3532:
        /*000c*/ 	.word	0x00000000
        /*0010*/ 	.short	0x0000
        /*0012*/ 	.short	0x0000
        /*0014*/ 	.byte	0x00, 0xf0, 0xc1, 0x07


	//----- nvinfo : EIATTR_SPARSE_MMA_MASK
	.align		4
.L_3533:
        /*0018*/ 	.byte	0x03, 0x50
        /*001a*/ 	.short	0x0000


	//----- nvinfo : EIATTR_MAXREG_COUNT
	.align		4
        /*001c*/ 	.byte	0x03, 0x1b
        /*001e*/ 	.short	0x00ff


	//----- nvinfo : EIATTR_NUM_BARRIERS
	.align		4
        /*0020*/ 	.byte	0x02, 0x4c
        /*0022*/ 	.byte	0x01
	.zero		1


	//----- nvinfo : EIATTR_MERCURY_ISA_VERSION
	.align		4
        /*0024*/ 	.byte	0x03, 0x5f
        /*0026*/ 	.short	0x0101


	//----- nvinfo : EIATTR_COOP_GROUP_MASK_REGIDS
	.align		4
        /*0028*/ 	.byte	0x04, 0x29
        /*002a*/ 	.short	(.L_3535 - .L_3534)


	//   ....[0]....
.L_3534:
        /*002c*/ 	.word	0xffffffff


	//   ....[1]....
        /*0030*/ 	.word	0xffffffff


	//   ....[2]....
        /*0034*/ 	.word	0xffffffff


	//   ....[3]....
        /*0038*/ 	.word	0xffffffff


	//   ....[4]....
        /*003c*/ 	.word	0xffffffff


	//   ....[5]....
        /*0040*/ 	.word	0xffffffff


	//   ....[6]....
        /*0044*/ 	.word	0xffffffff


	//   ....[7]....
        /*0048*/ 	.word	0xffffffff


	//   ....[8]....
        /*004c*/ 	.word	0xffffffff


	//   ....[9]....
        /*0050*/ 	.word	0xffffffff


	//   ....[10]....
        /*0054*/ 	.word	0xffffffff


	//   ....[11]....
        /*0058*/ 	.word	0xffffffff


	//   ....[12]....
        /*005c*/ 	.word	0xffffffff


	//   ....[13]....
        /*0060*/ 	.word	0xffffffff


	//   ....[14]....
        /*0064*/ 	.word	0xffffffff


	//   ....[15]....
        /*0068*/ 	.word	0xffffffff


	//   ....[16]....
        /*006c*/ 	.word	0xffffffff


	//   ....[17]....
        /*0070*/ 	.word	0xffffffff


	//   ....[18]....
        /*0074*/ 	.word	0xffffffff


	//   ....[19]....
        /*0078*/ 	.word	0xffffffff


	//   ....[20]....
        /*007c*/ 	.word	0xffffffff


	//   ....[21]....
        /*0080*/ 	.word	0xffffffff


	//   ....[22]....
        /*0084*/ 	.word	0xffffffff


	//   ....[23]....
        /*0088*/ 	.word	0xffffffff


	//   ....[24]....
        /*008c*/ 	.word	0xffffffff


	//   ....[25]....
        /*0090*/ 	.word	0xffffffff


	//   ....[26]....
        /*0094*/ 	.word	0xffffffff


	//   ....[27]....
        /*0098*/ 	.word	0xffffffff


	//   ....[28]....
        /*009c*/ 	.word	0xffffffff


	//   ....[29]....
        /*00a0*/ 	.word	0xffffffff


	//   ....[30]....
        /*00a4*/ 	.word	0xffffffff


	//   ....[31]....
        /*00a8*/ 	.word	0xffffffff


	//   ....[32]....
        /*00ac*/ 	.word	0xffffffff


	//   ....[33]....
        /*00b0*/ 	.word	0xffffffff


	//   ....[34]....
        /*00b4*/ 	.word	0xffffffff


	//   ....[35]....
        /*00b8*/ 	.word	0xffffffff


	//   ....[36]....
        /*00bc*/ 	.word	0xffffffff


	//   ....[37]....
        /*00c0*/ 	.word	0xffffffff


	//   ....[38]....
        /*00c4*/ 	.word	0xffffffff


	//   ....[39]....
        /*00c8*/ 	.word	0xffffffff


	//   ....[40]....
        /*00cc*/ 	.word	0xffffffff


	//   ....[41]....
        /*00d0*/ 	.word	0xffffffff


	//   ....[42]....
        /*00d4*/ 	.word	0xffffffff


	//   ....[43]....
        /*00d8*/ 	.word	0xffffffff


	//   ....[44]....
        /*00dc*/ 	.word	0xffffffff


	//   ....[45]....
        /*00e0*/ 	.word	0xffffffff


	//   ....[46]....
        /*00e4*/ 	.word	0xffffffff


	//   ....[47]....
        /*00e8*/ 	.word	0xffffffff


	//   ....[48]....
        /*00ec*/ 	.word	0xffffffff


	//   ....[49]....
        /*00f0*/ 	.word	0xffffffff


	//   ....[50]....
        /*00f4*/ 	.word	0xffffffff


	//   ....[51]....
        /*00f8*/ 	.word	0xffffffff


	//   ....[52]....
        /*00fc*/ 	.word	0xffffffff


	//   ....[53]....
        /*0100*/ 	.word	0xffffffff


	//   ....[54]....
        /*0104*/ 	.word	0xffffffff


	//   ....[55]....
        /*0108*/ 	.word	0xffffffff


	//   ....[56]....
        /*010c*/ 	.word	0xffffffff


	//   ....[57]....
        /*0110*/ 	.word	0xffffffff


	//----- nvinfo : EIATTR_COOP_GROUP_INSTR_OFFSETS
	.align		4
.L_3535:
        /*0114*/ 	.byte	0x04, 0x28
        /*0116*/ 	.short	(.L_3537 - .L_3536)


	//   ....[0]....
.L_3536:
        /*0118*/ 	.word	0x00000ca0


	//   ....[1]....
        /*011c*/ 	.word	0x00000d90


	//   ....[2]....
        /*0120*/ 	.word	0x00000f10


	//   ....[3]....
        /*0124*/ 	.word	0x000010a0


	//   ....[4]....
        /*0128*/ 	.word	0x00001300


	//   ....[5]....
        /*012c*/ 	.word	0x000015a0


	//   ....[6]....
        /*0130*/ 	.word	0x000017f0


	//   ....[7]....
        /*0134*/ 	.word	0x00001fc0


	//   ....[8]....
        /*0138*/ 	.word	0x00002350


	//   ....[9]....
        /*013c*/ 	.word	0x00002380


	//   ....[10]....
        /*0140*/ 	.word	0x000023d0


	//   ....[11]....
        /*0144*/ 	.word	0x000023e0


	//   ....[12]....
        /*0148*/ 	.word	0x00002420


	//   ....[13]....
        /*014c*/ 	.word	0x00002470


	//   ....[14]....
        /*0150*/ 	.word	0x00002490


	//   ....[15]....
        /*0154*/ 	.word	0x000024a0


	//   ....[16]....
        /*0158*/ 	.word	0x000024e0


	//   ....[17]....
        /*015c*/ 	.word	0x00002510


	//   ....[18]....
        /*0160*/ 	.word	0x00002540


	//   ....[19]....
        /*0164*/ 	.word	0x00002560


	//   ....[20]....
        /*0168*/ 	.word	0x000025b0


	//   ....[21]....
        /*016c*/ 	.word	0x000025e0


	//   ....[22]....
        /*0170*/ 	.word	0x00002600


	//   ....[23]....
        /*0174*/ 	.word	0x00002620


	//   ....[24]....
        /*0178*/ 	.word	0x00002690


	//   ....[25]....
        /*017c*/ 	.word	0x000026c0


	//   ....[26]....
        /*0180*/ 	.word	0x00002700


	//   ....[27]....
        /*0184*/ 	.word	0x00002710


	//   ....[28]....
        /*0188*/ 	.word	0x00002770


	//   ....[29]....
        /*018c*/ 	.word	0x00002790


	//   ....[30]....
        /*0190*/ 	.word	0x000027b0


	//   ....[31]....
        /*0194*/ 	.word	0x000027e0


	//   ....[32]....
        /*0198*/ 	.word	0x000027f0


	//   ....[33]....
        /*019c*/ 	.word	0x00002800


	//   ....[34]....
        /*01a0*/ 	.word	0x00002810


	//   ....[35]....
        /*01a4*/ 	.word	0x00002820


	//   ....[36]....
        /*01a8*/ 	.word	0x00002cb0


	//   ....[37]....
        /*01ac*/ 	.word	0x00002cf0


	//   ....[38]....
        /*01b0*/ 	.word	0x00002e50


	//   ....[39]....
        /*01b4*/ 	.word	0x00002e70


	//   ....[40]....
        /*01b8*/ 	.word	0x00002ea0


	//   ....[41]....
        /*01bc*/ 	.word	0x00002ec0


	//   ....[42]....
        /*01c0*/ 	.word	0x00002ef0


	//   ....[43]....
        /*01c4*/ 	.word	0x00002f10


	//   ....[44]....
        /*01c8*/ 	.word	0x00002f40


	//   ....[45]....
        /*01cc*/ 	.word	0x00002f60


	//   ....[46]....
        /*01d0*/ 	.word	0x000031a0


	//   ....[47]....
        /*01d4*/ 	.word	0x00003370


	//   ....[48]....
        /*01d8*/ 	.word	0x00003630


	//   ....[49]....
        /*01dc*/ 	.word	0x00003670


	//   ....[50]....
        /*01e0*/ 	.word	0x000036d0


	//   ....[51]....
        /*01e4*/ 	.word	0x00003700


	//   ....[52]....
        /*01e8*/ 	.word	0x00003720


	//   ....[53]....
        /*01ec*/ 	.word	0x000037f0


	//   ....[54]....
        /*01f0*/ 	.word	0x00003830


	//   ....[55]....
        /*01f4*/ 	.word	0x00003880


	//   ....[56]....
        /*01f8*/ 	.word	0x000038b0


	//   ....[57]....
        /*01fc*/ 	.word	0x000038d0


	//----- nvinfo : EIATTR_VRC_CTA_INIT_COUNT
	.align		4
.L_3537:
        /*0200*/ 	.byte	0x02, 0x4a
	.zero		1
	.zero		1


	//----- nvinfo : EIATTR_EXIT_INSTR_OFFSETS
	.align		4
        /*0204*/ 	.byte	0x04, 0x1c
        /*0206*/ 	.short	(.L_3539 - .L_3538)


	//   ....[0]....
.L_3538:
        /*0208*/ 	.word	0x00003970


	//   ....[1]....
        /*020c*/ 	.word	0x00003b90


	//----- nvinfo : EIATTR_MAX_THREADS
	.align		4
.L_3539:
        /*0210*/ 	.byte	0x04, 0x05
        /*0212*/ 	.short	(.L_3541 - .L_3540)
.L_3540:
        /*0214*/ 	.word	0x00000020
        /*0218*/ 	.word	0x00000001
        /*021c*/ 	.word	0x00000001


	//----- nvinfo : EIATTR_CRS_STACK_SIZE
	.align		4
.L_3541:
        /*0220*/ 	.byte	0x04, 0x1e
        /*0222*/ 	.short	(.L_3543 - .L_3542)
.L_3542:
        /*0224*/ 	.word	0x00000000


	//----- nvinfo : EIATTR_CBANK_PARAM_SIZE
	.align		4
.L_3543:
        /*0228*/ 	.byte	0x03, 0x19
        /*022a*/ 	.short	0x01f0


	//----- nvinfo : EIATTR_PARAM_CBANK
	.align		4
        /*022c*/ 	.byte	0x04, 0x0a
        /*022e*/ 	.short	(.L_3545 - .L_3544)
	.align		4
.L_3544:
        /*0230*/ 	.word	index@(.nv.constant0._Z25selective_scan_bwd_kernelI32Selective_Scan_bwd_kernel_traitsILi32ELi4ELb0ELb0ELb1ELb0ELb1EN3c108BFloat16EfEEv12SSMParamsBwd)
        /*0234*/ 	.short	0x0380
        /*0236*/ 	.short	0x01f0


	//----- nvinfo : EIATTR_SW_WAR
	.align		4
.L_3545:
        /*0238*/ 	.byte	0x04, 0x36
        /*023a*/ 	.short	(.L_3547 - .L_3546)
.L_3546:
        /*023c*/ 	.word	0x00000008
.L_3547:


//--------------------- .nv.info._Z25selective_scan_bwd_kernelI32Selective_Scan_bwd_kernel_traitsILi32ELi4ELb0ELb0ELb1ELb1ELb0EN3c108BFloat16EfEEv12SSMParamsBwd --------------------------
	.section	.nv.info._Z25selective_scan_bwd_kernelI32Selective_Scan_bwd_kernel_traitsILi32ELi4ELb0ELb0ELb1ELb1ELb0EN3c108BFloat16EfEEv12SSMParamsBwd,"",@"SHT_CUDA_INFO"
	.sectionflags	@""
	.align	4


	//----- nvinfo : EIATTR_CUDA_API_VERSION
	.align		4
        /*0000*/ 	.byte	0x04, 0x37
        /*0002*/ 	.short	(.L_3549 - .L_3548)
.L_3548:
        /*0004*/ 	.word	0x00000082


	//----- nvinfo : EIATTR_KPARAM_INFO
	.align		4
.L_3549:
        /*0008*/ 	.byte	0x04, 0x17
        /*000a*/ 	.short	(.L_3551 - .L_3550)
.L_3550:
        /*000c*/ 	.word	0x00000000
        /*0010*/ 	.short	0x0000
        /*0012*/ 	.short	0x0000
        /*0014*/ 	.byte	0x00, 0xf0, 0xc1, 0x07


	//----- nvinfo : EIATTR_SPARSE_MMA_MASK
	.align		4
.L_3551:
        /*0018*/ 	.byte	0x03, 0x50
        /*001a*/ 	.short	0x0000


	//----- nvinfo : EIATTR_MAXREG_COUNT
	.align		4
        /*001c*/ 	.byte	0x03, 0x1b
        /*001e*/ 	.short	0x00ff


	//----- nvinfo : EIATTR_NUM_BARRIERS
	.align		4
        /*0020*/ 	.byte	0x02, 0x4c
        /*0022*/ 	.byte	0x01
	.zero		1


	//----- nvinfo : EIATTR_MERCURY_ISA_VERSION
	.align		4
        /*0024*/ 	.byte	0x03, 0x5f
        /*0026*/ 	.short	0x0101


	//----- nvinfo : EIATTR_COOP_GROUP_MASK_REGIDS
	.align		4
        /*0028*/ 	.byte	0x04, 0x29
        /*002a*/ 	.short	(.L_3553 - .L_3552)


	//   ....[0]....
.L_3552:
        /*002c*/ 	.word	0xffffffff


	//   ....[1]....
        /*0030*/ 	.word	0xffffffff


	//   ....[2]....
        /*0034*/ 	.word	0xffffffff


	//   ....[3]....
        /*0038*/ 	.word	0xffffffff


	//   ....[4]....
        /*003c*/ 	.word	0xffffffff


	//   ....[5]....
        /*0040*/ 	.word	0xffffffff


	//   ....[6]....
        /*0044*/ 	.word	0xffffffff


	//   ....[7]....
        /*0048*/ 	.word	0xffffffff


	//   ....[8]....
        /*004c*/ 	.word	0xffffffff


	//   ....[9]....
        /*0050*/ 	.word	0xffffffff


	//   ....[10]....
        /*0054*/ 	.word	0xffffffff


	//   ....[11]....
        /*0058*/ 	.word	0xffffffff


	//   ....[12]....
        /*005c*/ 	.word	0xffffffff


	//   ....[13]....
        /*0060*/ 	.word	0xffffffff


	//   ....[14]....
        /*0064*/ 	.word	0xffffffff


	//   ....[15]....
        /*0068*/ 	.word	0xffffffff


	//   ....[16]....
        /*006c*/ 	.word	0xffffffff


	//   ....[17]....
        /*0070*/ 	.word	0xffffffff


	//   ....[18]....
        /*0074*/ 	.word	0xffffffff


	//   ....[19]....
        /*0078*/ 	.word	0xffffffff


	//   ....[20]....
        /*007c*/ 	.word	0xffffffff


	//   ....[21]....
        /*0080*/ 	.word	0xffffffff


	//   ....[22]....
        /*0084*/ 	.word	0xffffffff


	//   ....[23]....
        /*0088*/ 	.word	0xffffffff


	//   ....[24]....
        /*008c*/ 	.word	0xffffffff


	//   ....[25]....
        /*0090*/ 	.word	0xffffffff


	//   ....[26]....
        /*0094*/ 	.word	0xffffffff


	//   ....[27]....
        /*0098*/ 	.word	0xffffffff


	//   ....[28]....
        /*009c*/ 	.word	0xffffffff


	//   ....[29]....
        /*00a0*/ 	.word	0xffffffff


	//   ....[30]....
        /*00a4*/ 	.word	0xffffffff


	//   ....[31]....
        /*00a8*/ 	.word	0xffffffff


	//   ....[32]....
        /*00ac*/ 	.word	0xffffffff


	//   ....[33]....
        /*00b0*/ 	.word	0xffffffff


	//   ....[34]....
        /*00b4*/ 	.word	0xffffffff


	//   ....[35]....
        /*00b8*/ 	.word	0xffffffff


	//   ....[36]....
        /*00bc*/ 	.word	0xffffffff


	//   ....[37]....
        /*00c0*/ 	.word	0xffffffff


	//   ....[38]....
        /*00c4*/ 	.word	0xffffffff


	//   ....[39]....
        /*00c8*/ 	.word	0xffffffff


	//   ....[40]....
        /*00cc*/ 	.word	0xffffffff


	//   ....[41]....
        /*00d0*/ 	.word	0xffffffff


	//   ....[42]....
        /*00d4*/ 	.word	0xffffffff


	//   ....[43]....
        /*00d8*/ 	.word	0xffffffff


	//   ....[44]....
        /*00dc*/ 	.word	0xffffffff


	//   ....[45]....
        /*00e0*/ 	.word	0xffffffff


	//   ....[46]....
        /*00e4*/ 	.word	0xffffffff


	//   ....[47]....
        /*00e8*/ 	.word	0xffffffff


	//   ....[48]....
        /*00ec*/ 	.word	0xffffffff


	//   ....[49]....
        /*00f0*/ 	.word	0xffffffff


	//   ....[50]....
        /*00f4*/ 	.word	0xffffffff


	//   ....[51]....
        /*00f8*/ 	.word	0xffffffff


	//   ....[52]....
        /*00fc*/ 	.word	0xffffffff


	//   ....[53]....
        /*0100*/ 	.word	0xffffffff


	//   ....[54]....
        /*0104*/ 	.word	0xffffffff


	//----- nvinfo : EIATTR_COOP_GROUP_INSTR_OFFSETS
	.align		4
.L_3553:
        /*0108*/ 	.byte	0x04, 0x28
        /*010a*/ 	.short	(.L_3555 - .L_3554)


	//   ....[0]....
.L_3554:
        /*010c*/ 	.word	0x00000bf0


	//   ....[1]....
        /*0110*/ 	.word	0x00000d00


	//   ....[2]....
        /*0114*/ 	.word	0x00000eb0


	//   ....[3]....
        /*0118*/ 	.word	0x00001d30


	//   ....[4]....
        /*011c*/ 	.word	0x000020d0


	//   ....[5]....
        /*0120*/ 	.word	0x000020f0


	//   ....[6]....
        /*0124*/ 	.word	0x00002130


	//   ....[7]....
        /*0128*/ 	.word	0x00002150


	//   ....[8]....
        /*012c*/ 	.word	0x00002190


	//   ....[9]....
        /*0130*/ 	.word	0x000021e0


	//   ....[10]....
        /*0134*/ 	.word	0x00002200


	//   ....[11]....
        /*0138*/ 	.word	0x00002210


	//   ....[12]....
        /*013c*/ 	.word	0x00002250


	//   ....[13]....
        /*0140*/ 	.word	0x00002280


	//   ....[14]....
        /*0144*/ 	.word	0x000022b0


	//   ....[15]....
        /*0148*/ 	.word	0x000022d0


	//   ....[16]....
        /*014c*/ 	.word	0x00002320


	//   ....[17]....
        /*0150*/ 	.word	0x00002350


	//   ....[18]....
        /*0154*/ 	.word	0x00002370


	//   ....[19]....
        /*0158*/ 	.word	0x00002390


	//   ....[20]....
        /*015c*/ 	.word	0x000023f0


	//   ....[21]....
        /*0160*/ 	.word	0x00002420


	//   ....[22]....
        /*0164*/ 	.word	0x00002440


	//   ....[23]....
        /*0168*/ 	.word	0x00002480


	//   ....[24]....
        /*016c*/ 	.word	0x000024f0


	//   ....[25]....
        /*0170*/ 	.word	0x00002500


	//   ....[26]....
        /*0174*/ 	.word	0x00002520


	//   ....[27]....
        /*0178*/ 	.word	0x00002550


	//   ....[28]....
        /*017c*/ 	.word	0x00002560


	//   ....[29]....
        /*0180*/ 	.word	0x00002570


	//   ....[30]....
        /*0184*/ 	.word	0x00002580


	//   ....[31]....
        /*0188*/ 	.word	0x000025a0


	//   ....[32]....
        /*018c*/ 	.word	0x00002a20


	//   ....[33]....
        /*0190*/ 	.word	0x00002a60


	//   ....[34]....
        /*0194*/ 	.word	0x00002b40


	//   ....[35]....
        /*0198*/ 	.word	0x00002b60


	//   ....[36]....
        /*019c*/ 	.word	0x00002b90


	//   ....[37]....
        /*01a0*/ 	.word	0x00002bb0


	//   ....[38]....
        /*01a4*/ 	.word	0x00002be0


	//   ....[39]....
        /*01a8*/ 	.word	0x00002c00


	//   ....[40]....
        /*01ac*/ 	.word	0x00002c40


	//   ....[41]....
        /*01b0*/ 	.word	0x00002c80


	//   ....[42]....
        /*01b4*/ 	.word	0x00002f90


	//   ....[43]....
        /*01b8*/ 	.word	0x00002fd0


	//   ....[44]....
        /*01bc*/ 	.word	0x00003430


	//   ....[45]....
        /*01c0*/ 	.word	0x000036f0


	//   ....[46]....
        /*01c4*/ 	.word	0x00003730


	//   ....[47]....
        /*01c8*/ 	.word	0x00003790


	//   ....[48]....
        /*01cc*/ 	.word	0x000037c0


	//   ....[49]....
        /*01d0*/ 	.word	0x000037e0


	//   ....[50]....
        /*01d4*/ 	.word	0x000038b0


	//   ....[51]....
        /*01d8*/ 	.word	0x000038f0


	//   ....[52]....
        /*01dc*/ 	.word	0x00003940


	//   ....[53]....
        /*01e0*/ 	.word	0x00003970


	//   ....[54]....
        /*01e4*/ 	.word	0x00003990


	//----- nvinfo : EIATTR_VRC_CTA_INIT_COUNT
	.align		4
.L_3555:
        /*01e8*/ 	.byte	0x02, 0x4a
	.zero		1
	.zero		1


	//----- nvinfo : EIATTR_EXIT_INSTR_OFFSETS
	.align		4
        /*01ec*/ 	.byte	0x04, 0x1c
        /*01ee*/ 	.short	(.L_3557 - .L_3556)


	//   ....[0]....
.L_3556:
        /*01f0*/ 	.word	0x00003a30


	//   ....[1]....
        /*01f4*/ 	.word	0x00003c50


	//----- nvinfo : EIATTR_MAX_THREADS
	.align		4
.L_3557:
        /*01f8*/ 	.byte	0x04, 0x05
        /*01fa*/ 	.short	(.L_3559 - .L_3558)
.L_3558:
        /*01fc*/ 	.word	0x00000020
        /*0200*/ 	.word	0x00000001
        /*0204*/ 	.word	0x00000001


	//----- nvinfo : EIATTR_CRS_STACK_SIZE
	.align		4
.L_3559:
        /*0208*/ 	.byte	0x04, 0x1e
        /*020a*/ 	.short	(.L_3561 - .L_3560)
.L_3560:
        /*020c*/ 	.word	0x00000000


	//----- nvinfo : EIATTR_CBANK_PARAM_SIZE
	.align		4
.L_3561:
        /*0210*/ 	.byte	0x03, 0x19
        /*0212*/ 	.short	0x01f0


	//----- nvinfo : EIATTR_PARAM_CBANK
	.align		4
        /*0214*/ 	.byte	0x04, 0x0a
        /*0216*/ 	.short	(.L_3563 - .L_3562)
	.align		4
.L_3562:
        /*0218*/ 	.word	index@(.nv.constant0._Z25selective_scan_bwd_kernelI32Selective_Scan_bwd_kernel_traitsILi32ELi4ELb0ELb0ELb1ELb1ELb0EN3c108BFloat16EfEEv12SSMParamsBwd)
        /*021c*/ 	.short	0x0380
        /*021e*/ 	.short	0x01f0


	//----- nvinfo : EIATTR_SW_WAR
	.align		4
.L_3563:
        /*0220*/ 	.byte	0x04, 0x36
        /*0222*/ 	.short	(.L_3565 - .L_3564)
.L_3564:
        /*0224*/ 	.word	0x00000008
.L_3565:


//--------------------- .nv.info._Z25selective_scan_bwd_kernelI32Selective_Scan_bwd_kernel_traitsILi32ELi4ELb0ELb0ELb1ELb1ELb1EN3c108BFloat16EfEEv12SSMParamsBwd --------------------------
	.section	.nv.info._Z25selective_scan_bwd_kernelI32Selective_Scan_bwd_kernel_traitsILi32ELi4ELb0ELb0ELb1ELb1ELb1EN3c108BFloat16EfEEv12SSMParamsBwd,"",@"SHT_CUDA_INFO"
	.sectionflags	@""
	.align	4


	//----- nvinfo : EIATTR_CUDA_API_VERSION
	.align		4
        /*0000*/ 	.byte	0x04, 0x37
        /*0002*/ 	.short	(.L_3567 - .L_3566)
.L_3566:
        /*0004*/ 	.word	0x00000082


	//----- nvinfo : EIATTR_KPARAM_INFO
	.align		4
.L_3567:
        /*0008*/ 	.byte	0x04, 0x17
        /*000a*/ 	.short	(.L_3569 - .L_3568)
.L_3568:
        /*000c*/ 	.word	0x00000000
        /*0010*/ 	.short	0x0000
        /*0012*/ 	.short	0x0000
        /*0014*/ 	.byte	0x00, 0xf0, 0xc1, 0x07


	//----- nvinfo : EIATTR_SPARSE_MMA_MASK
	.align		4
.L_3569:
        /*0018*/ 	.byte	0x03, 0x50
        /*001a*/ 	.short	0x0000


	//----- nvinfo : EIATTR_MAXREG_COUNT
	.align		4
        /*001c*/ 	.byte	0x03, 0x1b
        /*001e*/ 	.short	0x00ff


	//----- nvinfo : EIATTR_NUM_BARRIERS
	.align		4
        /*0020*/ 	.byte	0x02, 0x4c
        /*0022*/ 	.byte	0x01
	.zero		1


	//----- nvinfo : EIATTR_MERCURY_ISA_VERSION
	.align		4
        /*0024*/ 	.byte	0x03, 0x5f
        /*0026*/ 	.short	0x0101


	//----- nvinfo : EIATTR_COOP_GROUP_MASK_REGIDS
	.align		4
        /*0028*/ 	.byte	0x04, 0x29
        /*002a*/ 	.short	(.L_3571 - .L_3570)


	//   ....[0]....
.L_3570:
        /*002c*/ 	.word	0xffffffff


	//   ....[1]....
        /*0030*/ 	.word	0xffffffff


	//   ....[2]....
        /*0034*/ 	.word	0xffffffff


	//   ....[3]....
        /*0038*/ 	.word	0xffffffff


	//   ....[4]....
        /*003c*/ 	.word	0xffffffff


	//   ....[5]....
        /*0040*/ 	.word	0xffffffff


	//   ....[6]....
        /*0044*/ 	.word	0xffffffff


	//   ....[7]....
        /*0048*/ 	.word	0xffffffff


	//   ....[8]....
        /*004c*/ 	.word	0xffffffff


	//   ....[9]....
        /*0050*/ 	.word	0xffffffff


	//   ....[10]....
        /*0054*/ 	.word	0xffffffff


	//   ....[11]....
        /*0058*/ 	.word	0xffffffff


	//   ....[12]....
        /*005c*/ 	.word	0xffffffff


	//   ....[13]....
        /*0060*/ 	.word	0xffffffff


	//   ....[14]....
        /*0064*/ 	.word	0xffffffff


	//   ....[15]....
        /*0068*/ 	.word	0xffffffff


	//   ....[16]....
        /*006c*/ 	.word	0xffffffff


	//   ....[17]....
        /*0070*/ 	.word	0xffffffff


	//   ....[18]....
        /*0074*/ 	.word	0xffffffff


	//   ....[19]....
        /*0078*/ 	.word	0xffffffff


	//   ....[20]....
        /*007c*/ 	.word	0xffffffff


	//   ....[21]....
        /*0080*/ 	.word	0xffffffff


	//   ....[22]....
        /*0084*/ 	.word	0xffffffff


	//   ....[23]....
        /*0088*/ 	.word	0xffffffff


	//   ....[24]....
        /*008c*/ 	.word	0xffffffff


	//   ....[25]....
        /*0090*/ 	.word	0xffffffff


	//   ....[26]....
        /*0094*/ 	.word	0xffffffff


	//   ....[27]....
        /*0098*/ 	.word	0xffffffff


	//   ....[28]....
        /*009c*/ 	.word	0xffffffff


	//   ....[29]....
        /*00a0*/ 	.word	0xffffffff


	//   ....[30]....
        /*00a4*/ 	.word	0xffffffff


	//   ....[31]....
        /*00a8*/ 	.word	0xffffffff


	//   ....[32]....
        /*00ac*/ 	.word	0xffffffff


	//   ....[33]....
        /*00b0*/ 	.word	0xffffffff


	//   ....[34]....
        /*00b4*/ 	.word	0xffffffff


	//   ....[35]....
        /*00b8*/ 	.word	0xffffffff


	//   ....[36]....
        /*00bc*/ 	.word	0xffffffff


	//   ....[37]....
        /*00c0*/ 	.word	0xffffffff


	//   ....[38]....
        /*00c4*/ 	.word	0xffffffff


	//   ....[39]....
        /*00c8*/ 	.word	0xffffffff


	//   ....[40]....
        /*00cc*/ 	.word	0xffffffff


	//   ....[41]....
        /*00d0*/ 	.word	0xffffffff


	//   ....[42]....
        /*00d4*/ 	.word	0xffffffff


	//   ....[43]....
        /*00d8*/ 	.word	0xffffffff


	//   ....[44]....
        /*00dc*/ 	.word	0xffffffff


	//   ....[45]....
        /*00e0*/ 	.word	0xffffffff


	//   ....[46]....
        /*00e4*/ 	.word	0xffffffff


	//   ....[47]....
        /*00e8*/ 	.word	0xffffffff


	//   ....[48]....
        /*00ec*/ 	.word	0xffffffff


	//   ....[49]....
        /*00f0*/ 	.word	0xffffffff


	//   ....[50]....
        /*00f4*/ 	.word	0xffffffff


	//   ....[51]....
        /*00f8*/ 	.word	0xffffffff


	//   ....[52]....
        /*00fc*/ 	.word	0xffffffff


	//   ....[53]....
        /*0100*/ 	.word	0xffffffff


	//   ....[54]....
        /*0104*/ 	.word	0xffffffff


	//   ....[55]....
        /*0108*/ 	.word	0xffffffff


	//   ....[56]....
        /*010c*/ 	.word	0xffffffff


	//   ....[57]....
        /*0110*/ 	.word	0xffffffff


	//   ....[58]....
        /*0114*/ 	.word	0xffffffff


	//----- nvinfo : EIATTR_COOP_GROUP_INSTR_OFFSETS
	.align		4
.L_3571:
        /*0118*/ 	.byte	0x04, 0x28
        /*011a*/ 	.short	(.L_3573 - .L_3572)


	//   ....[0]....
.L_3572:
        /*011c*/ 	.word	0x00000bf0


	//   ....[1]....
        /*0120*/ 	.word	0x00000d20


	//   ....[2]....
        /*0124*/ 	.word	0x00000e80


	//   ....[3]....
        /*0128*/ 	.word	0x000019a0


	//   ....[4]....
        /*012c*/ 	.word	0x00001ba0


	//   ....[5]....
        /*0130*/ 	.word	0x00001e80


	//   ....[6]....
        /*0134*/ 	.word	0x00002100


	//   ....[7]....
        /*0138*/ 	.word	0x00002850


	//   ....[8]....
        /*013c*/ 	.word	0x00002bf0


	//   ....[9]....
        /*0140*/ 	.word	0x00002c20


	//   ....[10]....
        /*0144*/ 	.word	0x00002c60


	//   ....[11]....
        /*0148*/ 	.word	0x00002c80


	//   ....[12]....
        /*014c*/ 	.word	0x00002cc0


	//   ....[13]....
        /*0150*/ 	.word	0x00002d10


	//   ....[14]....
        /*0154*/ 	.word	0x00002d30


	//   ....[15]....
        /*0158*/ 	.word	0x00002d40


	//   ....[16]....
        /*015c*/ 	.word	0x00002d80


	//   ....[17]....
        /*0160*/ 	.word	0x00002dc0


	//   ....[18]....
        /*0164*/ 	.word	0x00002df0


	//   ....[19]....
        /*0168*/ 	.word	0x00002e00


	//   ....[20]....
        /*016c*/ 	.word	0x00002e40


	//   ....[21]....
        /*0170*/ 	.word	0x00002e80


	//   ....[22]....
        /*0174*/ 	.word	0x00002e90


	//   ....[23]....
        /*0178*/ 	.word	0x00002ec0


	//   ....[24]....
        /*017c*/ 	.word	0x00002f10


	//   ....[25]....
        /*0180*/ 	.word	0x00002f40


	//   ....[26]....
        /*0184*/ 	.word	0x00002f70


	//   ....[27]....
        /*0188*/ 	.word	0x00002fb0


	//   ....[28]....
        /*018c*/ 	.word	0x00003020


	//   ....[29]....
        /*0190*/ 	.word	0x00003030


	//   ....[30]....
        /*0194*/ 	.word	0x00003050


	//   ....[31]....
        /*0198*/ 	.word	0x00003080


	//   ....[32]....
        /*019c*/ 	.word	0x00003090


	//   ....[33]....
        /*01a0*/ 	.word	0x000030a0


	//   ....[34]....
        /*01a4*/ 	.word	0x000030b0


	//   ....[35]....
        /*01a8*/ 	.word	0x000030c0


	//   ....[36]....
        /*01ac*/ 	.word	0x00003550


	//   ....[37]....
        /*01b0*/ 	.word	0x00003590


	//   ....[38]....
        /*01b4*/ 	.word	0x00003690


	//   ....[39]....
        /*01b8*/ 	.word	0x000036b0


	//   ....[40]....
        /*01bc*/ 	.word	0x000036e0


	//   ....[41]....
        /*01c0*/ 	.word	0x00003700


	//   ....[42]....
        /*01c4*/ 	.word	0x00003730


	//   ....[43]....
        /*01c8*/ 	.word	0x00003750


	//   ....[44]....
        /*01cc*/ 	.word	0x00003780


	//   ....[45]....
        /*01d0*/ 	.word	0x000037a0


	//   ....[46]....
        /*01d4*/ 	.word	0x00003a90


	//   ....[47]....
        /*01d8*/ 	.word	0x00003ad0


	//   ....[48]....
        /*01dc*/ 	.word	0x00003f50


	//   ....[49]....
        /*01e0*/ 	.word	0x00004210


	//   ....[50]....
        /*01e4*/ 	.word	0x00004250


	//   ....[51]....
        /*01e8*/ 	.word	0x000042b0


	//   ....[52]....
        /*01ec*/ 	.word	0x000042e0


	//   ....[53]....
        /*01f0*/ 	.word	0x00004300


	//   ....[54]....
        /*01f4*/ 	.word	0x000043d0


	//   ....[55]....
        /*01f8*/ 	.word	0x00004410


	//   ....[56]....
        /*01fc*/ 	.word	0x00004460


	//   ....[57]....
        /*0200*/ 	.word	0x00004490


	//   ....[58]....
        /*0204*/ 	.word	0x000044b0


	//----- nvinfo : EIATTR_VRC_CTA_INIT_COUNT
	.align		4
.L_3573:
        /*0208*/ 	.byte	0x02, 0x4a
	.zero		1
	.zero		1


	//----- nvinfo : EIATTR_EXIT_INSTR_OFFSETS
	.align		4
        /*020c*/ 	.byte	0x04, 0x1c
        /*020e*/ 	.short	(.L_3575 - .L_3574)


	//   ....[0]....
.L_3574:
        /*0210*/ 	.word	0x00004550


	//   ....[1]....
        /*0214*/ 	.word	0x00004770


	//----- nvinfo : EIATTR_MAX_THREADS
	.align		4
.L_3575:
        /*0218*/ 	.byte	0x04, 0x05
        /*021a*/ 	.short	(.L_3577 - .L_3576)
.L_3576:
        /*021c*/ 	.word	0x00000020
        /*0220*/ 	.word	0x00000001
        /*0224*/ 	.word	0x00000001


	//----- nvinfo : EIATTR_CRS_STACK_SIZE
	.align		4
.L_3577:
        /*0228*/ 	.byte	0x04, 0x1e
        /*022a*/ 	.short	(.L_3579 - .L_3578)
.L_3578:
        /*022c*/ 	.word	0x00000000


	//----- nvinfo : EIATTR_CBANK_PARAM_SIZE
	.align		4
.L_3579:
        /*0230*/ 	.byte	0x03, 0x19
        /*0232*/ 	.short	0x01f0


	//----- nvinfo : EIATTR_PARAM_CBANK
	.align		4
        /*0234*/ 	.byte	0x04, 0x0a
        /*0236*/ 	.short	(.L_3581 - .L_3580)
	.align		4
.L_3580:
        /*0238*/ 	.word	index@(.nv.constant0._Z25selective_scan_bwd_kernelI32Selective_Scan_bwd_kernel_traitsILi32ELi4ELb0ELb0ELb1ELb1ELb1EN3c108BFloat16EfEEv12SSMParamsBwd)
        /*023c*/ 	.short	0x0380
        /*023e*/ 	.short	0x01f0


	//----- nvinfo : EIATTR_SW_WAR
	.align		4
.L_3581:
        /*0240*/ 	.byte	0x04, 0x36
        /*0242*/ 	.short	(.L_3583 - .L_3582)
.L_3582:
        /*0244*/ 	.word	0x00000008
.L_3583:


//--------------------- .nv.info._Z25selective_scan_bwd_kernelI32Selective_Scan_bwd_kernel_traitsILi32ELi4ELb0ELb1ELb0ELb0ELb0EN3c108BFloat16EfEEv12SSMParamsBwd --------------------------
	.section	.nv.info._Z25selective_scan_bwd_kernelI32Selective_Scan_bwd_kernel_traitsILi32ELi4ELb0ELb1ELb0ELb0ELb0EN3c108BFloat16EfEEv12SSMParamsBwd,"",@"SHT_CUDA_INFO"
	.sectionflags	@""
	.align	4


	//----- nvinfo : EIATTR_CUDA_API_VERSION
	.align		4
        /*0000*/ 	.byte	0x04, 0x37
        /*0002*/ 	.short	(.L_3585 - .L_3584)
.L_3584:
        /*0004*/ 	.word	0x00000082


	//----- nvinfo : EIATTR_KPARAM_INFO
	.align		4
.L_3585:
        /*0008*/ 	.byte	0x04, 0x17
        /*000a*/ 	.short	(.L_3587 - .L_3586)
.L_3586:
        /*000c*/ 	.word	0x00000000
        /*0010*/ 	.short	0x0000
        /*0012*/ 	.short	0x0000
        /*0014*/ 	.byte	0x00, 0xf0, 0xc1, 0x07


	//----- nvinfo : EIATTR_SPARSE_MMA_MASK
	.align		4
.L_3587:
        /*0018*/ 	.byte	0x03, 0x50
        /*001a*/ 	.short	0x0000


	//----- nvinfo : EIATTR_MAXREG_COUNT
	.align		4
        /*001c*/ 	.byte	0x03, 0x1b
        /*001e*/ 	.short	0x00ff


	//----- nvinfo : EIATTR_NUM_BARRIERS
	.align		4
        /*0020*/ 	.byte	0x02, 0x4c
        /*0022*/ 	.byte	0x01
	.zero		1


	//----- nvinfo : EIATTR_MERCURY_ISA_VERSION
	.align		4
        /*0024*/ 	.byte	0x03, 0x5f
        /*0026*/ 	.short	0x0101


	//----- nvinfo : EIATTR_COOP_GROUP_MASK_REGIDS
	.align		4
        /*0028*/ 	.byte	0x04, 0x29
        /*002a*/ 	.short	(.L_3589 - .L_3588)


	//   ....[0]....
.L_3588:
        /*002c*/ 	.word	0xffffffff


	//   ....[1]....
        /*0030*/ 	.word	0xffffffff


	//   ....[2]....
        /*0034*/ 	.word	0xffffffff


	//   ....[3]....
        /*0038*/ 	.word	0xffffffff


	//   ....[4]....
        /*003c*/ 	.word	0xffffffff


	//   ....[5]....
        /*0040*/ 	.word	0xffffffff


	//   ....[6]....
        /*0044*/ 	.word	0xffffffff


	//   ....[7]....
        /*0048*/ 	.word	0xffffffff


	//   ....[8]....
        /*004c*/ 	.word	0xffffffff


	//   ....[9]....
        /*0050*/ 	.word	0xffffffff


	//   ....[10]....
        /*0054*/ 	.word	0xffffffff


	//   ....[11]....
        /*0058*/ 	.word	0xffffffff


	//   ....[12]....
        /*005c*/ 	.word	0xffffffff


	//   ....[13]....
        /*0060*/ 	.word	0xffffffff


	//   ....[14]....
        /*0064*/ 	.word	0xffffffff


	//   ....[15]....
        /*0068*/ 	.word	0xffffffff


	//   ....[16]....
        /*006c*/ 	.word	0xffffffff


	//   ....[17]....
        /*0070*/ 	.word	0xffffffff


	//   ....[18]....
        /*0074*/ 	.word	0xffffffff


	//   ....[19]....
        /*0078*/ 	.word	0xffffffff


	//   ....[20]....
        /*007c*/ 	.word	0xffffffff


	//   ....[21]....
        /*0080*/ 	.word	0xffffffff


	//   ....[22]....
        /*0084*/ 	.word	0xffffffff


	//   ....[23]....
        /*0088*/ 	.word	0xffffffff


	//   ....[24]....
        /*008c*/ 	.word	0xffffffff


	//   ....[25]....
        /*0090*/ 	.word	0xffffffff


	//   ....[26]....
        /*0094*/ 	.word	0xffffffff


	//   ....[27]....
        /*0098*/ 	.word	0xffffffff


	//   ....[28]....
        /*009c*/ 	.word	0xffffffff


	//   ....[29]....
        /*00a0*/ 	.word	0xffffffff


	//   ....[30]....
        /*00a4*/ 	.word	0xffffffff


	//   ....[31]....
        /*00a8*/ 	.word	0xffffffff


	//   ....[32]....
        /*00ac*/ 	.word	0xffffffff


	//   ....[33]....
        /*00b0*/ 	.word	0xffffffff


	//   ....[34]....
        /*00b4*/ 	.word	0xffffffff


	//   ....[35]....
        /*00b8*/ 	.word	0xffffffff


	//   ....[36]....
        /*00bc*/ 	.word	0xffffffff


	//   ....[37]....
        /*00c0*/ 	.word	0xffffffff


	//   ....[38]....
        /*00c4*/ 	.word	0xffffffff


	//   ....[39]....
        /*00c8*/ 	.word	0xffffffff


	//   ....[40]....
        /*00cc*/ 	.word	0xffffffff


	//   ....[41]....
        /*00d0*/ 	.word	0xffffffff


	//   ....[42]....
        /*00d4*/ 	.word	0xffffffff


	//   ....[43]....
        /*00d8*/ 	.word	0xffffffff


	//   ....[44]....
        /*00dc*/ 	.word	0xffffffff


	//   ....[45]....
        /*00e0*/ 	.word	0xffffffff


	//   ....[46]....
        /*00e4*/ 	.word	0xffffffff


	//   ....[47]....
        /*00e8*/ 	.word	0xffffffff


	//   ....[48]....
        /*00ec*/ 	.word	0xffffffff


	//   ....[49]....
        /*00f0*/ 	.word	0xffffffff


	//   ....[50]....
        /*00f4*/ 	.word	0xffffffff


	//   ....[51]....
        /*00f8*/ 	.word	0xffffffff


	//   ....[52]....
        /*00fc*/ 	.word	0xffffffff


	//   ....[53]....
        /*0100*/ 	.word	0xffffffff


	//----- nvinfo : EIATTR_COOP_GROUP_INSTR_OFFSETS
	.align		4
.L_3589:
        /*0104*/ 	.byte	0x04, 0x28
        /*0106*/ 	.short	(.L_3591 - .L_3590)


	//   ....[0]....
.L_3590:
        /*0108*/ 	.word	0x00000b90


	//   ....[1]....
        /*010c*/ 	.word	0x00000ca0


	//   ....[2]....
        /*0110*/ 	.word	0x00000df0


	//   ....[3]....
        /*0114*/ 	.word	0x000013d0


	//   ....[4]....
        /*0118*/ 	.word	0x000017d0


	//   ....[5]....
        /*011c*/ 	.word	0x00001800


	//   ....[6]....
        /*0120*/ 	.word	0x00001820


	//   ....[7]....
        /*0124*/ 	.word	0x00001880


	//   ....[8]....
        /*0128*/ 	.word	0x000018a0


	//   ....[9]....
        /*012c*/ 	.word	0x000018d0


	//   ....[10]....
        /*0130*/ 	.word	0x000018f0


	//   ....[11]....
        /*0134*/ 	.word	0x00001920


	//   ....[12]....
        /*0138*/ 	.word	0x00001970


	//   ....[13]....
        /*013c*/ 	.word	0x00001980


	//   ....[14]....
        /*0140*/ 	.word	0x000019d0


	//   ....[15]....
        /*0144*/ 	.word	0x000019f0


	//   ....[16]....
        /*0148*/ 	.word	0x00001a40


	//   ....[17]....
        /*014c*/ 	.word	0x00001a70


	//   ....[18]....
        /*0150*/ 	.word	0x00001ad0


	//   ....[19]....
        /*0154*/ 	.word	0x00001b00


	//   ....[20]....
        /*0158*/ 	.word	0x00001b20


	//   ....[21]....
        /*015c*/ 	.word	0x00001b40


	//   ....[22]....
        /*0160*/ 	.word	0x00001b70


	//   ....[23]....
        /*0164*/ 	.word	0x00001ba0


	//   ....[24]....
        /*0168*/ 	.word	0x00001bc0


	//   ....[25]....
        /*016c*/ 	.word	0x00001be0


	//   ....[26]....
        /*0170*/ 	.word	0x00001c00


	//   ....[27]....
        /*0174*/ 	.word	0x00001c20


	//   ....[28]....
        /*0178*/ 	.word	0x00001c30


	//   ....[29]....
        /*017c*/ 	.word	0x00001ce0


	//   ....[30]....
        /*0180*/ 	.word	0x00001d20


	//   ....[31]....
        /*0184*/ 	.word	0x00001d90


	//   ....[32]....
        /*0188*/ 	.word	0x000020a0


	//   ....[33]....
        /*018c*/ 	.word	0x000020e0


	//   ....[34]....
        /*0190*/ 	.word	0x00002270


	//   ....[35]....
        /*0194*/ 	.word	0x000022a0


	//   ....[36]....
        /*0198*/ 	.word	0x000022d0


	//   ....[37]....
        /*019c*/ 	.word	0x000022f0


	//   ....[38]....
        /*01a0*/ 	.word	0x00002320


	//   ....[39]....
        /*01a4*/ 	.word	0x00002340


	//   ....[40]....
        /*01a8*/ 	.word	0x00002370


	//   ....[41]....
        /*01ac*/ 	.word	0x00002390


	//   ....[42]....
        /*01b0*/ 	.word	0x000025d0


	//   ....[43]....
        /*01b4*/ 	.word	0x000027b0


	//   ....[44]....
        /*01b8*/ 	.word	0x00002a70


	//   ....[45]....
        /*01bc*/ 	.word	0x00002ac0


	//   ....[46]....
        /*01c0*/ 	.word	0x00002b10


	//   ....[47]....
        /*01c4*/ 	.word	0x00002b40


	//   ....[48]....
        /*01c8*/ 	.word	0x00002b60


	//   ....[49]....
        /*01cc*/ 	.word	0x00002c30


	//   ....[50]....
        /*01d0*/ 	.word	0x00002c70


	//   ....[51]....
        /*01d4*/ 	.word	0x00002cc0


	//   ....[52]....
        /*01d8*/ 	.word	0x00002cf0


	//   ....[53]....
        /*01dc*/ 	.word	0x00002d10


	//----- nvinfo : EIATTR_VRC_CTA_INIT_COUNT
	.align		4
.L_3591:
        /*01e0*/ 	.byte	0x02, 0x4a
	.zero		1
	.zero		1


	//----- nvinfo : EIATTR_EXIT_INSTR_OFFSETS
	.align		4
        /*01e4*/ 	.byte	0x04, 0x1c
        /*01e6*/ 	.short	(.L_3593 - .L_3592)


	//   ....[0]....
.L_3592:
        /*01e8*/ 	.word	0x00002db0


	//   ....[1]....
        /*01ec*/ 	.word	0x00003010


	//----- nvinfo : EIATTR_MAX_THREADS
	.align		4
.L_3593:
        /*01f0*/ 	.byte	0x04, 0x05
        /*01f2*/ 	.short	(.L_3595 - .L_3594)
.L_3594:
        /*01f4*/ 	.word	0x00000020
        /*01f8*/ 	.word	0x00000001
        /*01fc*/ 	.word	0x00000001


	//----- nvinfo : EIATTR_CRS_STACK_SIZE
	.align		4
.L_3595:
        /*0200*/ 	.byte	0x04, 0x1e
        /*0202*/ 	.short	(.L_3597 - .L_3596)
.L_3596:
        /*0204*/ 	.word	0x00000000


	//----- nvinfo : EIATTR_CBANK_PARAM_SIZE
	.align		4
.L_3597:
        /*0208*/ 	.byte	0x03, 0x19
        /*020a*/ 	.short	0x01f0


	//----- nvinfo : EIATTR_PARAM_CBANK
	.align		4
        /*020c*/ 	.byte	0x04, 0x0a
        /*020e*/ 	.short	(.L_3599 - .L_3598)
	.align		4
.L_3598:
        /*0210*/ 	.word	index@(.nv.constant0._Z25selective_scan_bwd_kernelI32Selective_Scan_bwd_kernel_traitsILi32ELi4ELb0ELb1ELb0ELb0ELb0EN3c108BFloat16EfEEv12SSMParamsBwd)
        /*0214*/ 	.short	0x0380
        /*0216*/ 	.short	0x01f0


	//----- nvinfo : EIATTR_SW_WAR
	.align		4
.L_3599:
        /*0218*/ 	.byte	0x04, 0x36
        /*021a*/ 	.short	(.L_3601 - .L_3600)
.L_3600:
        /*021c*/ 	.word	0x00000008
.L_3601:


//--------------------- .nv.info._Z25selective_scan_bwd_kernelI32Selective_Scan_bwd_kernel_traitsILi32ELi4ELb0ELb1ELb0ELb0ELb1EN3c108BFloat16EfEEv12SSMParamsBwd --------------------------
	.section	.nv.info._Z25selective_scan_bwd_kernelI32Selective_Scan_bwd_kernel_traitsILi32ELi4ELb0ELb1ELb0ELb0ELb1EN3c108BFloat16EfEEv12SSMParamsBwd,"",@"SHT_CUDA_INFO"
	.sectionflags	@""
	.align	4


	//----- nvinfo : EIATTR_CUDA_API_VERSION
	.align		4
        /*0000*/ 	.byte	0x04, 0x37
        /*0002*/ 	.short	(.L_3603 - .L_3602)
.L_3602:
        /*0004*/ 	.word	0x00000082


	//----- nvinfo : EIATTR_KPARAM_INFO
	.align		4
.L_3603:
        /*0008*/ 	.byte	0x04, 0x17
        /*000a*/ 	.short	(.L_3605 - .L_3604)
.L_3604:
        /*000c*/ 	.word	0x00000000
        /*0010*/ 	.short	0x0000
        /*0012*/ 	.short	0x0000
        /*0014*/ 	.byte	0x00, 0xf0, 0xc1, 0x07


	//----- nvinfo : EIATTR_SPARSE_MMA_MASK
	.align		4
.L_3605:
        /*0018*/ 	.byte	0x03, 0x50
        /*001a*/ 	.short	0x0000


	//----- nvinfo : EIATTR_MAXREG_COUNT
	.align		4
        /*001c*/ 	.byte	0x03, 0x1b
        /*001e*/ 	.short	0x00ff


	//----- nvinfo : EIATTR_NUM_BARRIERS
	.align		4
        /*0020*/ 	.byte	0x02, 0x4c
        /*0022*/ 	.byte	0x01
	.zero		1


	//----- nvinfo : EIATTR_MERCURY_ISA_VERSION
	.align		4
        /*0024*/ 	.byte	0x03, 0x5f
        /*0026*/ 	.short	0x0101


	//----- nvinfo : EIATTR_COOP_GROUP_MASK_REGIDS
	.align		4
        /*0028*/ 	.byte	0x04, 0x29
        /*002a*/ 	.short	(.L_3607 - .L_3606)


	//   ....[0]....
.L_3606:
        /*002c*/ 	.word	0xffffffff


	//   ....[1]....
        /*0030*/ 	.word	0xffffffff


	//   ....[2]....
        /*0034*/ 	.word	0xffffffff


	//   ....[3]....
        /*0038*/ 	.word	0xffffffff


	//   ....[4]....
        /*003c*/ 	.word	0xffffffff


	//   ....[5]....
        /*0040*/ 	.word	0xffffffff


	//   ....[6]....
        /*0044*/ 	.word	0xffffffff


	//   ....[7]....
        /*0048*/ 	.word	0xffffffff


	//   ....[8]....
        /*004c*/ 	.word	0xffffffff


	//   ....[9]....
        /*0050*/ 	.word	0xffffffff


	//   ....[10]....
        /*0054*/ 	.word	0xffffffff


	//   ....[11]....
        /*0058*/ 	.word	0xffffffff


	//   ....[12]....
        /*005c*/ 	.word	0xffffffff


	//   ....[13]....
        /*0060*/ 	.word	0xffffffff


	//   ....[14]....
        /*0064*/ 	.word	0xffffffff


	//   ....[15]....
        /*0068*/ 	.word	0xffffffff


	//   ....[16]....
        /*006c*/ 	.word	0xffffffff


	//   ....[17]....
        /*0070*/ 	.word	0xffffffff


	//   ....[18]....
        /*0074*/ 	.word	0xffffffff


	//   ....[19]....
        /*0078*/ 	.word	0xffffffff


	//   ....[20]....
        /*007c*/ 	.word	0xffffffff


	//   ....[21]....
        /*0080*/ 	.word	0xffffffff


	//   ....[22]....
        /*0084*/ 	.word	0xffffffff


	//   ....[23]....
        /*0088*/ 	.word	0xffffffff


	//   ....[24]....
        /*008c*/ 	.word	0xffffffff


	//   ....[25]....
        /*0090*/ 	.word	0xffffffff


	//   ....[26]....
        /*0094*/ 	.word	0xffffffff


	//   ....[27]....
        /*0098*/ 	.word	0xffffffff


	//   ....[28]....
        /*009c*/ 	.word	0xffffffff


	//   ....[29]....
        /*00a0*/ 	.word	0xffffffff


	//   ....[30]....
        /*00a4*/ 	.word	0xffffffff


	//   ....[31]....
        /*00a8*/ 	.word	0xffffffff


	//   ....[32]....
        /*00ac*/ 	.word	0xffffffff


	//   ....[33]....
        /*00b0*/ 	.word	0xffffffff


	//   ....[34]....
        /*00b4*/ 	.word	0xffffffff


	//   ....[35]....
        /*00b8*/ 	.word	0xffffffff


	//   ....[36]....
        /*00bc*/ 	.word	0xffffffff


	//   ....[37]....
        /*00c0*/ 	.word	0xffffffff


	//   ....[38]....
        /*00c4*/ 	.word	0xffffffff


	//   ....[39]....
        /*00c8*/ 	.word	0xffffffff


	//   ....[40]....
        /*00cc*/ 	.word	0xffffffff


	//   ....[41]....
        /*00d0*/ 	.word	0xffffffff


	//   ....[42]....
        /*00d4*/ 	.word	0xffffffff


	//   ....[43]....
        /*00d8*/ 	.word	0xffffffff


	//   ....[44]....
        /*00dc*/ 	.word	0xffffffff


	//   ....[45]....
        /*00e0*/ 	.word	0xffffffff


	//   ....[46]....
        /*00e4*/ 	.word	0xffffffff


	//   ....[47]....
        /*00e8*/ 	.word	0xffffffff


	//   ....[48]....
        /*00ec*/ 	.word	0xffffffff


	//   ....[49]....
        /*00f0*/ 	.word	0xffffffff


	//   ....[50]....
        /*00f4*/ 	.word	0xffffffff


	//   ....[51]....
        /*00f8*/ 	.word	0xffffffff


	//   ....[52]....
        /*00fc*/ 	.word	0xffffffff


	//   ....[53]....
        /*0100*/ 	.word	0xffffffff


	//   ....[54]....
        /*0104*/ 	.word	0xffffffff


	//   ....[55]....
        /*0108*/ 	.word	0xffffffff


	//   ....[56]....
        /*010c*/ 	.word	0xffffffff


	//   ....[57]....
        /*0110*/ 	.word	0xffffffff


	//----- nvinfo : EIATTR_COOP_GROUP_INSTR_OFFSETS
	.align		4
.L_3607:
        /*0114*/ 	.byte	0x04, 0x28
        /*0116*/ 	.short	(.L_3609 - .L_3608)


	//   ....[0]....
.L_3608:
        /*0118*/ 	.word	0x00000c20


	//   ....[1]....
        /*011c*/ 	.word	0x00000d20


	//   ....[2]....
        /*0120*/ 	.word	0x00000ea0


	//   ....[3]....
        /*0124*/ 	.word	0x00001030


	//   ....[4]....
        /*0128*/ 	.word	0x00001290


	//   ....[5]....
        /*012c*/ 	.word	0x00001550


	//   ....[6]....
        /*0130*/ 	.word	0x00001780


	//   ....[7]....
        /*0134*/ 	.word	0x00001ef0


	//   ....[8]....
        /*0138*/ 	.word	0x000022f0


	//   ....[9]....
        /*013c*/ 	.word	0x00002320


	//   ....[10]....
        /*0140*/ 	.word	0x00002340


	//   ....[11]....
        /*0144*/ 	.word	0x000023a0


	//   ....[12]....
        /*0148*/ 	.word	0x000023c0


	//   ....[13]....
        /*014c*/ 	.word	0x000023f0


	//   ....[14]....
        /*0150*/ 	.word	0x00002410


	//   ....[15]....
        /*0154*/ 	.word	0x00002440


	//   ....[16]....
        /*0158*/ 	.word	0x00002490


	//   ....[17]....
        /*015c*/ 	.word	0x000024a0


	//   ....[18]....
        /*0160*/ 	.word	0x000024f0


	//   ....[19]....
        /*0164*/ 	.word	0x00002510


	//   ....[20]....
        /*0168*/ 	.word	0x00002560


	//   ....[21]....
        /*016c*/ 	.word	0x00002590


	//   ....[22]....
        /*0170*/ 	.word	0x000025e0


	//   ....[23]....
        /*0174*/ 	.word	0x00002610


	//   ....[24]....
        /*0178*/ 	.word	0x00002650


	//   ....[25]....
        /*017c*/ 	.word	0x00002660


	//   ....[26]....
        /*0180*/ 	.word	0x00002680


	//   ....[27]....
        /*0184*/ 	.word	0x000026a0


	//   ....[28]....
        /*0188*/ 	.word	0x000026d0


	//   ....[29]....
        /*018c*/ 	.word	0x00002710


	//   ....[30]....
        /*0190*/ 	.word	0x00002730


	//   ....[31]....
        /*0194*/ 	.word	0x00002740


	//   ....[32]....
        /*0198*/ 	.word	0x00002750


	//   ....[33]....
        /*019c*/ 	.word	0x00002830


	//   ....[34]....
        /*01a0*/ 	.word	0x00002870


	//   ....[35]....
        /*01a4*/ 	.word	0x00002910


	//   ....[36]....
        /*01a8*/ 	.word	0x00002bc0


	//   ....[37]....
        /*01ac*/ 	.word	0x00002c00


	//   ....[38]....
        /*01b0*/ 	.word	0x00002d90


	//   ....[39]....
        /*01b4*/ 	.word	0x00002dc0


	//   ....[40]....
        /*01b8*/ 	.word	0x00002df0


	//   ....[41]....
        /*01bc*/ 	.word	0x00002e10


	//   ....[42]....
        /*01c0*/ 	.word	0x00002e40


	//   ....[43]....
        /*01c4*/ 	.word	0x00002e60


	//   ....[44]....
        /*01c8*/ 	.word	0x00002e90


	//   ....[45]....
        /*01cc*/ 	.word	0x00002eb0


	//   ....[46]....
        /*01d0*/ 	.word	0x000030f0


	//   ....[47]....
        /*01d4*/ 	.word	0x000032c0


	//   ....[48]....
        /*01d8*/ 	.word	0x00003580


	//   ....[49]....
        /*01dc*/ 	.word	0x000035d0


	//   ....[50]....
        /*01e0*/ 	.word	0x00003620


	//   ....[51]....
        /*01e4*/ 	.word	0x00003650


	//   ....[52]....
        /*01e8*/ 	.word	0x00003670


	//   ....[53]....
        /*01ec*/ 	.word	0x00003740


	//   ....[54]....
        /*01f0*/ 	.word	0x00003780


	//   ....[55]....
        /*01f4*/ 	.word	0x000037d0


	//   ....[56]....
        /*01f8*/ 	.word	0x00003800


	//   ....[57]....
        /*01fc*/ 	.word	0x00003820


	//----- nvinfo : EIATTR_VRC_CTA_INIT_COUNT
	.align		4
.L_3609:
        /*0200*/ 	.byte	0x02, 0x4a
	.zero		1
	.zero		1


	//----- nvinfo : EIATTR_EXIT_INSTR_OFFSETS
	.align		4
        /*0204*/ 	.byte	0x04, 0x1c
        /*0206*/ 	.short	(.L_3611 - .L_3610)


	//   ....[0]....
.L_3610:
        /*0208*/ 	.word	0x000038c0


	//   ....[1]....
        /*020c*/ 	.word	0x00003b20


	//----- nvinfo : EIATTR_MAX_THREADS
	.align		4
.L_3611:
        /*0210*/ 	.byte	0x04, 0x05
        /*0212*/ 	.short	(.L_3613 - .L_3612)
.L_3612:
        /*0214*/ 	.word	0x00000020
        /*0218*/ 	.word	0x00000001
        /*021c*/ 	.word	0x00000001


	//----- nvinfo : EIATTR_CRS_STACK_SIZE
	.align		4
.L_3613:
        /*0220*/ 	.byte	0x04, 0x1e
        /*0222*/ 	.short	(.L_3615 - .L_3614)
.L_3614:
        /*0224*/ 	.word	0x00000000


	//----- nvinfo : EIATTR_CBANK_PARAM_SIZE
	.align		4
.L_3615:
        /*0228*/ 	.byte	0x03, 0x19
        /*022a*/ 	.short	0x01f0


	//----- nvinfo : EIATTR_PARAM_CBANK
	.align		4
        /*022c*/ 	.byte	0x04, 0x0a
        /*022e*/ 	.short	(.L_3617 - .L_3616)
	.align		4
.L_3616:
        /*0230*/ 	.word	index@(.nv.constant0._Z25selective_scan_bwd_kernelI32Selective_Scan_bwd_kernel_traitsILi32ELi4ELb0ELb1ELb0ELb0ELb1EN3c108BFloat16EfEEv12SSMParamsBwd)
        /*0234*/ 	.short	0x0380
        /*0236*/ 	.short	0x01f0


	//----- nvinfo : EIATTR_SW_WAR
	.align		4
.L_3617:
        /*0238*/ 	.byte	0x04, 0x36
        /*023a*/ 	.short	(.L_3619 - .L_3618)
.L_3618:
        /*023c*/ 	.word	0x00000008
.L_3619:


//--------------------- .nv.info._Z25selective_scan_bwd_kernelI32Selective_Scan_bwd_kernel_traitsILi32ELi4ELb0ELb1ELb0ELb1ELb0EN3c108BFloat16EfEEv12SSMParamsBwd --------------------------
	.section	.nv.info._Z25selective_scan_bwd_kernelI32Selective_Scan_bwd_kernel_traitsILi32ELi4ELb0ELb1ELb0ELb1ELb0EN3c108BFloat16EfEEv12SSMParamsBwd,"",@"SHT_CUDA_INFO"
	.sectionflags	@""
	.align	4


	//----- nvinfo : EIATTR_CUDA_API_VERSION
	.align		4
        /*0000*/ 	.byte	0x04, 0x37
        /*0002*/ 	.short	(.L_3621 - .L_3620)
.L_3620:
        /*0004*/ 	.word	0x00000082


	//----- nvinfo : EIATTR_KPARAM_INFO
	.align		4
.L_3621:
        /*0008*/ 	.byte	0x04, 0x17
        /*000a*/ 	.short	(.L_3623 - .L_3622)
.L_3622:
        /*000c*/ 	.word	0x00000000
        /*0010*/ 	.short	0x0000
        /*0012*/ 	.short	0x0000
        /*0014*/ 	.byte	0x00, 0xf0, 0xc1, 0x07


	//----- nvinfo : EIATTR_SPARSE_MMA_MASK
	.align		4
.L_3623:
        /*0018*/ 	.byte	0x03, 0x50
        /*001a*/ 	.short	0x0000


	//----- nvinfo : EIATTR_MAXREG_COUNT
	.align		4
        /*001c*/ 	.byte	0x03, 0x1b
        /*001e*/ 	.short	0x00ff


	//----- nvinfo : EIATTR_NUM_BARRIERS
	.align		4
        /*0020*/ 	.byte	0x02, 0x4c
        /*0022*/ 	.byte	0x01
	.zero		1


	//----- nvinfo : EIATTR_MERCURY_ISA_VERSION
	.align		4
        /*0024*/ 	.byte	0x03, 0x5f
        /*0026*/ 	.short	0x0101


	//----- nvinfo : EIATTR_COOP_GROUP_MASK_REGIDS
	.align		4
        /*0028*/ 	.byte	0x04, 0x29
        /*002a*/ 	.short	(.L_3625 - .L_3624)


	//   ....[0]....
.L_3624:
        /*002c*/ 	.word	0xffffffff


	//   ....[1]....
        /*0030*/ 	.word	0xffffffff


	//   ....[2]....
        /*0034*/ 	.word	0xffffffff


	//   ....[3]....
        /*0038*/ 	.word	0xffffffff


	//   ....[4]....
        /*003c*/ 	.word	0xffffffff


	//   ....[5]....
        /*0040*/ 	.word	0xffffffff


	//   ....[6]....
        /*0044*/ 	.word	0xffffffff


	//   ....[7]....
        /*0048*/ 	.word	0xffffffff


	//   ....[8]....
        /*004c*/ 	.word	0xffffffff


	//   ....[9]....
        /*0050*/ 	.word	0xffffffff


	//   ....[10]....
        /*0054*/ 	.word	0xffffffff


	//   ....[11]....
        /*0058*/ 	.word	0xffffffff


	//   ....[12]....
        /*005c*/ 	.word	0xffffffff


	//   ....[13]....
        /*0060*/ 	.word	0xffffffff


	//   ....[14]....
        /*0064*/ 	.word	0xffffffff


	//   ....[15]....
        /*0068*/ 	.word	0xffffffff


	//   ....[16]....
        /*006c*/ 	.word	0xffffffff


	//   ....[17]....
        /*0070*/ 	.word	0xffffffff


	//   ....[18]....
        /*0074*/ 	.word	0xffffffff


	//   ....[19]....
        /*0078*/ 	.word	0xffffffff


	//   ....[20]....
        /*007c*/ 	.word	0xffffffff


	//   ....[21]....
        /*0080*/ 	.word	0xffffffff


	//   ....[22]....
        /*0084*/ 	.word	0xffffffff


	//   ....[23]....
        /*0088*/ 	.word	0xffffffff


	//   ....[24]....
        /*008c*/ 	.word	0xffffffff


	//   ....[25]....
        /*0090*/ 	.word	0xffffffff


	//   ....[26]....
        /*0094*/ 	.word	0xffffffff


	//   ....[27]....
        /*0098*/ 	.word	0xffffffff


	//   ....[28]....
        /*009c*/ 	.word	0xffffffff


	//   ....[29]....
        /*00a0*/ 	.word	0xffffffff


	//   ....[30]....
        /*00a4*/ 	.word	0xffffffff


	//   ....[31]....
        /*00a8*/ 	.word	0xffffffff


	//   ....[32]....
        /*00ac*/ 	.word	0xffffffff


	//   ....[33]....
        /*00b0*/ 	.word	0xffffffff


	//   ....[34]....
        /*00b4*/ 	.word	0xffffffff


	//   ....[35]....
        /*00b8*/ 	.word	0xffffffff


	//   ....[36]....
        /*00bc*/ 	.word	0xffffffff


	//   ....[37]....
        /*00c0*/ 	.word	0xffffffff


	//   ....[38]....
        /*00c4*/ 	.word	0xffffffff


	//   ....[39]....
        /*00c8*/ 	.word	0xffffffff


	//   ....[40]....
        /*00cc*/ 	.word	0xffffffff


	//   ....[41]....
        /*00d0*/ 	.word	0xffffffff


	//   ....[42]....
        /*00d4*/ 	.word	0xffffffff


	//   ....[43]....
        /*00d8*/ 	.word	0xffffffff


	//   ....[44]....
        /*00dc*/ 	.word	0xffffffff


	//   ....[45]....
        /*00e0*/ 	.word	0xffffffff


	//   ....[46]....
        /*00e4*/ 	.word	0xffffffff


	//   ....[47]....
        /*00e8*/ 	.word	0xffffffff


	//   ....[48]....
        /*00ec*/ 	.word	0xffffffff


	//   ....[49]....
        /*00f0*/ 	.word	0xffffffff


	//   ....[50]....
        /*00f4*/ 	.word	0xffffffff


	//   ....[51]....
        /*00f8*/ 	.word	0xffffffff


	//   ....[52]....
        /*00fc*/ 	.word	0xffffffff


	//   ....[53]....
        /*0100*/ 	.word	0xffffffff


	//   ....[54]....
        /*0104*/ 	.word	0xffffffff


	//----- nvinfo : EIATTR_COOP_GROUP_INSTR_OFFSETS
	.align		4
.L_3625:
        /*0108*/ 	.byte	0x04, 0x28
        /*010a*/ 	.short	(.L_3627 - .L_3626)


	//   ....[0]....
.L_3626:
        /*010c*/ 	.word	0x00000b80


	//   ....[1]....
        /*0110*/ 	.word	0x00000c90


	//   ....[2]....
        /*0114*/ 	.word	0x00000e20


	//   ....[3]....
        /*0118*/ 	.word	0x00001c50


	//   ....[4]....
        /*011c*/ 	.word	0x00002050


	//   ....[5]....
        /*0120*/ 	.word	0x00002080


	//   ....[6]....
        /*0124*/ 	.word	0x000020f0


	//   ....[7]....
        /*0128*/ 	.word	0x00002120


	//   ....[8]....
        /*012c*/ 	.word	0x00002130


	//   ....[9]....
        /*0130*/ 	.word	0x00002140


	//   ....[10]....
        /*0134*/ 	.word	0x000021a0


	//   ....[11]....
        /*0138*/ 	.word	0x000021e0


	//   ....[12]....
        /*013c*/ 	.word	0x000021f0


	//   ....[13]....
        /*0140*/ 	.word	0x00002200


	//   ....[14]....
        /*0144*/ 	.word	0x00002260


	//   ....[15]....
        /*0148*/ 	.word	0x000022a0


	//   ....[16]....
        /*014c*/ 	.word	0x000022d0


	//   ....[17]....
        /*0150*/ 	.word	0x000022f0


	//   ....[18]....
        /*0154*/ 	.word	0x00002370


	//   ....[19]....
        /*0158*/ 	.word	0x000023a0


	//   ....[20]....
        /*015c*/ 	.word	0x000023b0


	//   ....[21]....
        /*0160*/ 	.word	0x000023c0


	//   ....[22]....
        /*0164*/ 	.word	0x000023f0


	//   ....[23]....
        /*0168*/ 	.word	0x00002440


	//   ....[24]....
        /*016c*/ 	.word	0x00002470


	//   ....[25]....
        /*0170*/ 	.word	0x00002480


	//   ....[26]....
        /*0174*/ 	.word	0x00002490


	//   ....[27]....
        /*0178*/ 	.word	0x000024a0


	//   ....[28]....
        /*017c*/ 	.word	0x000024b0


	//   ....[29]....
        /*0180*/ 	.word	0x00002600


	//   ....[30]....
        /*0184*/ 	.word	0x00002630


	//   ....[31]....
        /*0188*/ 	.word	0x00002690


	//   ....[32]....
        /*018c*/ 	.word	0x00002920


	//   ....[33]....
        /*0190*/ 	.word	0x00002960


	//   ....[34]....
        /*0194*/ 	.word	0x00002af0


	//   ....[35]....
        /*0198*/ 	.word	0x00002b20


	//   ....[36]....
        /*019c*/ 	.word	0x00002b50


	//   ....[37]....
        /*01a0*/ 	.word	0x00002b70


	//   ....[38]....
        /*01a4*/ 	.word	0x00002ba0


	//   ....[39]....
        /*01a8*/ 	.word	0x00002bc0


	//   ....[40]....
        /*01ac*/ 	.word	0x00002bf0


	//   ....[41]....
        /*01b0*/ 	.word	0x00002c10


	//   ....[42]....
        /*01b4*/ 	.word	0x00002ed0


	//   ....[43]....
        /*01b8*/ 	.word	0x00002f10


	//   ....[44]....
        /*01bc*/ 	.word	0x00003370


	//   ....[45]....
        /*01c0*/ 	.word	0x00003630


	//   ....[46]....
        /*01c4*/ 	.word	0x00003670


	//   ....[47]....
        /*01c8*/ 	.word	0x000036d0


	//   ....[48]....
        /*01cc*/ 	.word	0x00003700


	//   ....[49]....
        /*01d0*/ 	.word	0x00003720


	//   ....[50]....
        /*01d4*/ 	.word	0x000037f0


	//   ....[51]....
        /*01d8*/ 	.word	0x00003830


	//   ....[52]....
        /*01dc*/ 	.word	0x00003880


	//   ....[53]....
        /*01e0*/ 	.word	0x000038b0


	//   ....[54]....
        /*01e4*/ 	.word	0x000038d0


	//----- nvinfo : EIATTR_VRC_CTA_INIT_COUNT
	.align		4
.L_3627:
        /*01e8*/ 	.byte	0x02, 0x4a
	.zero		1
	.zero		1


	//----- nvinfo : EIATTR_EXIT_INSTR_OFFSETS
	.align		4
        /*01ec*/ 	.byte	0x04, 0x1c
        /*01ee*/ 	.short	(.L_3629 - .L_3628)


	//   ....[0]....
.L_3628:
        /*01f0*/ 	.word	0x00003970


	//   ....[1]....
        /*01f4*/ 	.word	0x00003be0


	//----- nvinfo : EIATTR_MAX_THREADS
	.align		4
.L_3629:
        /*01f8*/ 	.byte	0x04, 0x05
        /*01fa*/ 	.short	(.L_3631 - .L_3630)
.L_3630:
        /*01fc*/ 	.word	0x00000020
        /*0200*/ 	.word	0x00000001
        /*0204*/ 	.word	0x00000001


	//----- nvinfo : EIATTR_CRS_STACK_SIZE
	.align		4
.L_3631:
        /*0208*/ 	.byte	0x04, 0x1e
        /*020a*/ 	.short	(.L_3633 - .L_3632)
.L_3632:
        /*020c*/ 	.word	0x00000000


	//----- nvinfo : EIATTR_CBANK_PARAM_SIZE
	.align		4
.L_3633:
        /*0210*/ 	.byte	0x03, 0x19
        /*0212*/ 	.short	0x01f0


	//----- nvinfo : EIATTR_PARAM_CBANK
	.align		4
        /*0214*/ 	.byte	0x04, 0x0a
        /*0216*/ 	.short	(.L_3635 - .L_3634)
	.align		4
.L_3634:
        /*0218*/ 	.word	index@(.nv.constant0._Z25selective_scan_bwd_kernelI32Selective_Scan_bwd_kernel_traitsILi32ELi4ELb0ELb1ELb0ELb1ELb0EN3c108BFloat16EfEEv12SSMParamsBwd)
        /*021c*/ 	.short	0x0380
        /*021e*/ 	.short	0x01f0


	//----- nvinfo : EIATTR_SW_WAR
	.align		4
.L_3635:
        /*0220*/ 	.byte	0x04, 0x36
        /*0222*/ 	.short	(.L_3637 - .L_3636)
.L_3636:
        /*0224*/ 	.word	0x00000008
.L_3637:


//--------------------- .nv.info._Z25selective_scan_bwd_kernelI32Selective_Scan_bwd_kernel_traitsILi32ELi4ELb0ELb1ELb0ELb1ELb1EN3c108BFloat16EfEEv12SSMParamsBwd --------------------------
	.section	.nv.info._Z25selective_scan_bwd_kernelI32Selective_Scan_bwd_kernel_traitsILi32ELi4ELb0ELb1ELb0ELb1ELb1EN3c108BFloat16EfEEv12SSMParamsBwd,"",@"SHT_CUDA_INFO"
	.sectionflags	@""
	.align	4


	//----- nvinfo : EIATTR_CUDA_API_VERSION
	.align		4
        /*0000*/ 	.byte	0x04, 0x37
        /*0002*/ 	.short	(.L_3639 - .L_3638)
.L_3638:
        /*0004*/ 	.word	0x00000082


	//----- nvinfo : EIATTR_KPARAM_INFO
	.align		4
.L_3639:
        /*0008*/ 	.byte	0x04, 0x17
        /*000a*/ 	.short	(.L_3641 - .L_3640)
.L_3640:
        /*000c*/ 	.word	0x00000000
        /*0010*/ 	.short	0x0000
        /*0012*/ 	.short	0x0000
        /*0014*/ 	.byte	0x00, 0xf0, 0xc1, 0x07


	//----- nvinfo : EIATTR_SPARSE_MMA_MASK
	.align		4
.L_3641:
        /*0018*/ 	.byte	0x03, 0x50
        /*001a*/ 	.short	0x0000


	//----- nvinfo : EIATTR_MAXREG_COUNT
	.align		4
        /*001c*/ 	.byte	0x03, 0x1b
        /*001e*/ 	.short	0x00ff


	//----- nvinfo : EIATTR_NUM_BARRIERS
	.align		4
        /*0020*/ 	.byte	0x02, 0x4c
        /*0022*/ 	.byte	0x01
	.zero		1


	//----- nvinfo : EIATTR_MERCURY_ISA_VERSION
	.align		4
        /*0024*/ 	.byte	0x03, 0x5f
        /*0026*/ 	.short	0x0101


	//----- nvinfo : EIATTR_COOP_GROUP_MASK_REGIDS
	.align		4
        /*0028*/ 	.byte	0x04, 0x29
        /*002a*/ 	.short	(.L_3643 - .L_3642)


	//   ....[0]....
.L_3642:
        /*002c*/ 	.word	0xffffffff


	//   ....[1]....
        /*0030*/ 	.word	0xffffffff


	//   ....[2]....
        /*0034*/ 	.word	0xffffffff


	//   ....[3]....
        /*0038*/ 	.word	0xffffffff


	//   ....[4]....
        /*003c*/ 	.word	0xffffffff


	//   ....[5]....
        /*0040*/ 	.word	0xffffffff


	//   ....[6]....
        /*0044*/ 	.word	0xffffffff


	//   ....[7]....
        /*0048*/ 	.word	0xffffffff


	//   ....[8]....
        /*004c*/ 	.word	0xffffffff


	//   ....[9]....
        /*0050*/ 	.word	0xffffffff


	//   ....[10]....
        /*0054*/ 	.word	0xffffffff


	//   ....[11]....
        /*0058*/ 	.word	0xffffffff


	//   ....[12]....
        /*005c*/ 	.word	0xffffffff


	//   ....[13]....
        /*0060*/ 	.word	0xffffffff


	//   ....[14]....
        /*0064*/ 	.word	0xffffffff


	//   ....[15]....
        /*0068*/ 	.word	0xffffffff


	//   ....[16]....
        /*006c*/ 	.word	0xffffffff


	//   ....[17]....
        /*0070*/ 	.word	0xffffffff


	//   ....[18]....
        /*0074*/ 	.word	0xffffffff


	//   ....[19]....
        /*0078*/ 	.word	0xffffffff


	//   ....[20]....
        /*007c*/ 	.word	0xffffffff


	//   ....[21]....
        /*0080*/ 	.word	0xffffffff


	//   ....[22]....
        /*0084*/ 	.word	0xffffffff


	//   ....[23]....
        /*0088*/ 	.word	0xffffffff


	//   ....[24]....
        /*008c*/ 	.word	0xffffffff


	//   ....[25]....
        /*0090*/ 	.word	0xffffffff


	//   ....[26]....
        /*0094*/ 	.word	0xffffffff


	//   ....[27]....
        /*0098*/ 	.word	0xffffffff


	//   ....[28]....
        /*009c*/ 	.word	0xffffffff


	//   ....[29]....
        /*00a0*/ 	.word	0xffffffff


	//   ....[30]....
        /*00a4*/ 	.word	0xffffffff


	//   ....[31]....
        /*00a8*/ 	.word	0xffffffff


	//   ....[32]....
        /*00ac*/ 	.word	0xffffffff


	//   ....[33]....
        /*00b0*/ 	.word	0xffffffff


	//   ....[34]....
        /*00b4*/ 	.word	0xffffffff


	//   ....[35]....
        /*00b8*/ 	.word	0xffffffff


	//   ....[36]....
        /*00bc*/ 	.word	0xffffffff


	//   ....[37]....
        /*00c0*/ 	.word	0xffffffff


	//   ....[38]....
        /*00c4*/ 	.word	0xffffffff


	//   ....[39]....
        /*00c8*/ 	.word	0xffffffff


	//   ....[40]....
        /*00cc*/ 	.word	0xffffffff


	//   ....[41]....
        /*00d0*/ 	.word	0xffffffff


	//   ....[42]....
        /*00d4*/ 	.word	0xffffffff


	//   ....[43]....
        /*00d8*/ 	.word	0xffffffff


	//   ....[44]....
        /*00dc*/ 	.word	0xffffffff


	//   ....[45]....
        /*00e0*/ 	.word	0xffffffff


	//   ....[46]....
        /*00e4*/ 	.word	0xffffffff


	//   ....[47]....
        /*00e8*/ 	.word	0xffffffff


	//   ....[48]....
        /*00ec*/ 	.word	0xffffffff


	//   ....[49]....
        /*00f0*/ 	.word	0xffffffff


	//   ....[50]....
        /*00f4*/ 	.word	0xffffffff


	//   ....[51]....
        /*00f8*/ 	.word	0xffffffff


	//   ....[52]....
        /*00fc*/ 	.word	0xffffffff


	//   ....[53]....
        /*0100*/ 	.word	0xffffffff


	//   ....[54]....
        /*0104*/ 	.word	0xffffffff


	//   ....[55]....
        /*0108*/ 	.word	0xffffffff


	//   ....[56]....
        /*010c*/ 	.word	0xffffffff


	//   ....[57]....
        /*0110*/ 	.word	0xffffffff


	//   ....[58]....
        /*0114*/ 	.word	0xffffffff


	//----- nvinfo : EIATTR_COOP_GROUP_INSTR_OFFSETS
	.align		4
.L_3643:
        /*0118*/ 	.byte	0x04, 0x28
        /*011a*/ 	.short	(.L_3645 - .L_3644)


	//   ....[0]....
.L_3644:
        /*011c*/ 	.word	0x00000b80


	//   ....[1]....
        /*0120*/ 	.word	0x00000cb0


	//   ....[2]....
        /*0124*/ 	.word	0x00000e10


	//   ....[3]....
        /*0128*/ 	.word	0x00001930


	//   ....[4]....
        /*012c*/ 	.word	0x00001b40


	//   ....[5]....
        /*0130*/ 	.word	0x00001e10


	//   ....[6]....
        /*0134*/ 	.word	0x00002090


	//   ....[7]....
        /*0138*/ 	.word	0x000027a0


	//   ....[8]....
        /*013c*/ 	.word	0x00002ba0


	//   ....[9]....
        /*0140*/ 	.word	0x00002bd0


	//   ....[10]....
        /*0144*/ 	.word	0x00002c40


	//   ....[11]....
        /*0148*/ 	.word	0x00002c60


	//   ....[12]....
        /*014c*/ 	.word	0x00002c80


	//   ....[13]....
        /*0150*/ 	.word	0x00002c90


	//   ....[14]....
        /*0154*/ 	.word	0x00002cc0


	//   ....[15]....
        /*0158*/ 	.word	0x00002d20


	//   ....[16]....
        /*015c*/ 	.word	0x00002d40


	//   ....[17]....
        /*0160*/ 	.word	0x00002d50


	//   ....[18]....
        /*0164*/ 	.word	0x00002d70


	//   ....[19]....
        /*0168*/ 	.word	0x00002de0


	//   ....[20]....
        /*016c*/ 	.word	0x00002e20


	//   ....[21]....
        /*0170*/ 	.word	0x00002e40


	//   ....[22]....
        /*0174*/ 	.word	0x00002e60


	//   ....[23]....
        /*0178*/ 	.word	0x00002ee0


	//   ....[24]....
        /*017c*/ 	.word	0x00002f00


	//   ....[25]....
        /*0180*/ 	.word	0x00002f10


	//   ....[26]....
        /*0184*/ 	.word	0x00002f30


	//   ....[27]....
        /*0188*/ 	.word	0x00002f50


	//   ....[28]....
        /*018c*/ 	.word	0x00002fb0


	//   ....[29]....
        /*0190*/ 	.word	0x00002fd0


	//   ....[30]....
        /*0194*/ 	.word	0x00002fe0


	//   ....[31]....
        /*0198*/ 	.word	0x00002ff0


	//   ....[32]....
        /*019c*/ 	.word	0x00003000


	//   ....[33]....
        /*01a0*/ 	.word	0x000030a0


	//   ....[34]....
        /*01a4*/ 	.word	0x00003180


	//   ....[35]....
        /*01a8*/ 	.word	0x000031e0


	//   ....[36]....
        /*01ac*/ 	.word	0x00003470


	//   ....[37]....
        /*01b0*/ 	.word	0x000034b0


	//   ....[38]....
        /*01b4*/ 	.word	0x00003640


	//   ....[39]....
        /*01b8*/ 	.word	0x00003670


	//   ....[40]....
        /*01bc*/ 	.word	0x000036a0


	//   ....[41]....
        /*01c0*/ 	.word	0x000036c0


	//   ....[42]....
        /*01c4*/ 	.word	0x000036f0


	//   ....[43]....
        /*01c8*/ 	.word	0x00003710


	//   ....[44]....
        /*01cc*/ 	.word	0x00003740


	//   ....[45]....
        /*01d0*/ 	.word	0x00003760


	//   ....[46]....
        /*01d4*/ 	.word	0x00003a00


	//   ....[47]....
        /*01d8*/ 	.word	0x00003a40


	//   ....[48]....
        /*01dc*/ 	.word	0x00003ec0


	//   ....[49]....
        /*01e0*/ 	.word	0x00004180


	//   ....[50]....
        /*01e4*/ 	.word	0x000041c0


	//   ....[51]....
        /*01e8*/ 	.word	0x00004220


	//   ....[52]....
        /*01ec*/ 	.word	0x00004250


	//   ....[53]....
        /*01f0*/ 	.word	0x00004270


	//   ....[54]....
        /*01f4*/ 	.word	0x00004340


	//   ....[55]....
        /*01f8*/ 	.word	0x00004380


	//   ....[56]....
        /*01fc*/ 	.word	0x000043d0


	//   ....[57]....
        /*0200*/ 	.word	0x00004400


	//   ....[58]....
        /*0204*/ 	.word	0x00004420


	//----- nvinfo : EIATTR_VRC_CTA_INIT_COUNT
	.align		4
.L_3645:
        /*0208*/ 	.byte	0x02, 0x4a
	.zero		1
	.zero		1


	//----- nvinfo : EIATTR_EXIT_INSTR_OFFSETS
	.align		4
        /*020c*/ 	.byte	0x04, 0x1c
        /*020e*/ 	.short	(.L_3647 - .L_3646)


	//   ....[0]....
.L_3646:
        /*0210*/ 	.word	0x000044c0


	//   ....[1]....
        /*0214*/ 	.word	0x00004730


	//----- nvinfo : EIATTR_MAX_THREADS
	.align		4
.L_3647:
        /*0218*/ 	.byte	0x04, 0x05
        /*021a*/ 	.short	(.L_3649 - .L_3648)
.L_3648:
        /*021c*/ 	.word	0x00000020
        /*0220*/ 	.word	0x00000001
        /*0224*/ 	.word	0x00000001


	//----- nvinfo : EIATTR_CRS_STACK_SIZE
	.align		4
.L_3649:
        /*0228*/ 	.byte	0x04, 0x1e
        /*022a*/ 	.short	(.L_3651 - .L_3650)
.L_3650:
        /*022c*/ 	.word	0x00000000


	//----- nvinfo : EIATTR_CBANK_PARAM_SIZE
	.align		4
.L_3651:
        /*0230*/ 	.byte	0x03, 0x19
        /*0232*/ 	.short	0x01f0


	//----- nvinfo : EIATTR_PARAM_CBANK
	.align		4
        /*0234*/ 	.byte	0x04, 0x0a
        /*0236*/ 	.short	(.L_3653 - .L_3652)
	.align		4
.L_3652:
        /*0238*/ 	.word	index@(.nv.constant0._Z25selective_scan_bwd_kernelI32Selective_Scan_bwd_kernel_traitsILi32ELi4ELb0ELb1ELb0ELb1ELb1EN3c108BFloat16EfEEv12SSMParamsBwd)
        /*023c*/ 	.short	0x0380
        /*023e*/ 	.short	0x01f0


	//----- nvinfo : EIATTR_SW_WAR
	.align		4
.L_3653:
        /*0240*/ 	.byte	0x04, 0x36
        /*0242*/ 	.short	(.L_3655 - .L_3654)
.L_3654:
        /*0244*/ 	.word	0x00000008
.L_3655:


//--------------------- .nv.info._Z25selective_scan_bwd_kernelI32Selective_Scan_bwd_kernel_traitsILi32ELi4ELb0ELb1ELb1ELb0ELb0EN3c108BFloat16EfEEv12SSMParamsBwd --------------------------
	.section	.nv.info._Z25selective_scan_bwd_kernelI32Selective_Scan_bwd_kernel_traitsILi32ELi4ELb0ELb1ELb1ELb0ELb0EN3c108BFloat16EfEEv12SSMParamsBwd,"",@"SHT_CUDA_INFO"
	.sectionflags	@""
	.align	4


	//----- nvinfo : EIATTR_CUDA_API_VERSION
	.align		4
        /*0000*/ 	.byte	0x04, 0x37
        /*0002*/ 	.short	(.L_3657 - .L_3656)
.L_3656:
        /*0004*/ 	.word	0x00000082


	//----- nvinfo : EIATTR_KPARAM_INFO
	.align		4
.L_3657:
        /*0008*/ 	.byte	0x04, 0x17
        /*000a*/ 	.short	(.L_3659 - .L_3658)
.L_3658:
        /*000c*/ 	.word	0x00000000
        /*0010*/ 	.short	0x0000
        /*0012*/ 	.short	0x0000
        /*0014*/ 	.byte	0x00, 0xf0, 0xc1, 0x07


	//----- nvinfo : EIATTR_SPARSE_MMA_MASK
	.align		4
.L_3659:
        /*0018*/ 	.byte	0x03, 0x50
        /*001a*/ 	.short	0x0000


	//----- nvinfo : EIATTR_MAXREG_COUNT
	.align		4
        /*001c*/ 	.byte	0x03, 0x1b
        /*001e*/ 	.short	0x00ff


	//----- nvinfo : EIATTR_NUM_BARRIERS
	.align		4
        /*0020*/ 	.byte	0x02, 0x4c
        /*0022*/ 	.byte	0x01
	.zero		1


	//----- nvinfo : EIATTR_MERCURY_ISA_VERSION
	.align		4
        /*0024*/ 	.byte	0x03, 0x5f
        /*0026*/ 	.short	0x0101


	//----- nvinfo : EIATTR_COOP_GROUP_MASK_REGIDS
	.align		4
        /*0028*/ 	.byte	0x04, 0x29
        /*002a*/ 	.short	(.L_3661 - .L_3660)


	//   ....[0]....
.L_3660:
        /*002c*/ 	.word	0xffffffff


	//   ....[1]....
        /*0030*/ 	.word	0xffffffff


	//   ....[2]....
        /*0034*/ 	.word	0xffffffff


	//   ....[3]....
        /*0038*/ 	.word	0xffffffff


	//   ....[4]....
        /*003c*/ 	.word	0xffffffff


	//   ....[5]....
        /*0040*/ 	.word	0xffffffff


	//   ....[6]....
        /*0044*/ 	.word	0xffffffff


	//   ....[7]....
        /*0048*/ 	.word	0xffffffff


	//   ....[8]....
        /*004c*/ 	.word	0xffffffff


	//   ....[9]....
        /*0050*/ 	.word	0xffffffff


	//   ....[10]....
        /*0054*/ 	.word	0xffffffff


	//   ....[11]....
        /*0058*/ 	.word	0xffffffff


	//   ....[12]....
        /*005c*/ 	.word	0xffffffff


	//   ....[13]....
        /*0060*/ 	.word	0xffffffff


	//   ....[14]....
        /*0064*/ 	.word	0xffffffff


	//   ....[15]....
        /*0068*/ 	.word	0xffffffff


	//   ....[16]....
        /*006c*/ 	.word	0xffffffff


	//   ....[17]....
        /*0070*/ 	.word	0xffffffff


	//   ....[18]....
        /*0074*/ 	.word	0xffffffff


	//   ....[19]....
        /*0078*/ 	.word	0xffffffff


	//   ....[20]....
        /*007c*/ 	.word	0xffffffff


	//   ....[21]....
        /*0080*/ 	.word	0xffffffff


	//   ....[22]....
        /*0084*/ 	.word	0xffffffff


	//   ....[23]....
        /*0088*/ 	.word	0xffffffff


	//   ....[24]....
        /*008c*/ 	.word	0xffffffff


	//   ....[25]....
        /*0090*/ 	.word	0xffffffff


	//   ....[26]....
        /*0094*/ 	.word	0xffffffff


	//   ....[27]....
        /*0098*/ 	.word	0xffffffff


	//   ....[28]....
        /*009c*/ 	.word	0xffffffff


	//   ....[29]....
        /*00a0*/ 	.word	0xffffffff


	//   ....[30]....
        /*00a4*/ 	.word	0xffffffff


	//   ....[31]....
        /*00a8*/ 	.word	0xffffffff


	//   ....[32]....
        /*00ac*/ 	.word	0xffffffff


	//   ....[33]....
        /*00b0*/ 	.word	0xffffffff


	//   ....[34]....
        /*00b4*/ 	.word	0xffffffff


	//   ....[35]....
        /*00b8*/ 	.word	0xffffffff


	//   ....[36]....
        /*00bc*/ 	.word	0xffffffff


	//   ....[37]....
        /*00c0*/ 	.word	0xffffffff


	//   ....[38]....
        /*00c4*/ 	.word	0xffffffff


	//   ....[39]....
        /*00c8*/ 	.word	0xffffffff


	//   ....[40]....
        /*00cc*/ 	.word	0xffffffff


	//   ....[41]....
        /*00d0*/ 	.word	0xffffffff


	//   ....[42]....
        /*00d4*/ 	.word	0xffffffff


	//   ....[43]....
        /*00d8*/ 	.word	0xffffffff


	//   ....[44]....
        /*00dc*/ 	.word	0xffffffff


	//   ....[45]....
        /*00e0*/ 	.word	0xffffffff


	//   ....[46]....
        /*00e4*/ 	.word	0xffffffff


	//   ....[47]....
        /*00e8*/ 	.word	0xffffffff


	//   ....[48]....
        /*00ec*/ 	.word	0xffffffff


	//   ....[49]....
        /*00f0*/ 	.word	0xffffffff


	//----- nvinfo : EIATTR_COOP_GROUP_INSTR_OFFSETS
	.align		4
.L_3661:
        /*00f4*/ 	.byte	0x04, 0x28
        /*00f6*/ 	.short	(.L_3663 - .L_3662)


	//   ....[0]....
.L_3662:
        /*00f8*/ 	.word	0x00000cb0


	//   ....[1]....
        /*00fc*/ 	.word	0x00000db0


	//   ....[2]....
        /*0100*/ 	.word	0x00000ef0


	//   ....[3]....
        /*0104*/ 	.word	0x000014e0


	//   ....[4]....
        /*0108*/ 	.word	0x000016e0


	//   ....[5]....
        /*010c*/ 	.word	0x00001a60


	//   ....[6]....
        /*0110*/ 	.word	0x00001aa0


	//   ....[7]....
        /*0114*/ 	.word	0x00001ad0


	//   ....[8]....
        /*0118*/ 	.word	0x00001b40


	//   ....[9]....
        /*011c*/ 	.word	0x00001b50


	//   ....[10]....
        /*0120*/ 	.word	0x00001b70


	//   ....[11]....
        /*0124*/ 	.word	0x00001b80


	//   ....[12]....
        /*0128*/ 	.word	0x00001bc0


	//   ....[13]....
        /*012c*/ 	.word	0x00001be0


	//   ....[14]....
        /*0130*/ 	.word	0x00001c20


	//   ....[15]....
        /*0134*/ 	.word	0x00001c40


	//   ....[16]....
        /*0138*/ 	.word	0x00001c90


	//   ....[17]....
        /*013c*/ 	.word	0x00001cf0


	//   ....[18]....
        /*0140*/ 	.word	0x00001d10


	//   ....[19]....
        /*0144*/ 	.word	0x00001d20


	//   ....[20]....
        /*0148*/ 	.word	0x00001d70


	//   ....[21]....
        /*014c*/ 	.word	0x00001dc0


	//   ....[22]....
        /*0150*/ 	.word	0x00001dd0


	//   ....[23]....
        /*0154*/ 	.word	0x00001e10


	//   ....[24]....
        /*0158*/ 	.word	0x00001e20


	//   ....[25]....
        /*015c*/ 	.word	0x00001e30


	//   ....[26]....
        /*0160*/ 	.word	0x00001e60


	//   ....[27]....
        /*0164*/ 	.word	0x00001e90


	//   ....[28]....
        /*0168*/ 	.word	0x00001eb0


	//   ....[29]....
        /*016c*/ 	.word	0x00001ee0


	//   ....[30]....
        /*0170*/ 	.word	0x00001f00


	//   ....[31]....
        /*0174*/ 	.word	0x00001f10


	//   ....[32]....
        /*0178*/ 	.word	0x00002000


	//   ....[33]....
        /*017c*/ 	.word	0x00002400


	//   ....[34]....
        /*0180*/ 	.word	0x00002520


	//   ....[35]....
        /*0184*/ 	.word	0x00002550


	//   ....[36]....
        /*0188*/ 	.word	0x000025c0


	//   ....[37]....
        /*018c*/ 	.word	0x00002620


	//   ....[38]....
        /*0190*/ 	.word	0x000027f0


	//   ....[39]....
        /*0194*/ 	.word	0x000029d0


	//   ....[40]....
        /*0198*/ 	.word	0x00002cb0


	//   ....[41]....
        /*019c*/ 	.word	0x00002d00


	//   ....[42]....
        /*01a0*/ 	.word	0x00002d50


	//   ....[43]....
        /*01a4*/ 	.word	0x00002d80


	//   ....[44]....
        /*01a8*/ 	.word	0x00002da0


	//   ....[45]....
        /*01ac*/ 	.word	0x00002e70


	//   ....[46]....
        /*01b0*/ 	.word	0x00002eb0


	//   ....[47]....
        /*01b4*/ 	.word	0x00002f00


	//   ....[48]....
        /*01b8*/ 	.word	0x00002f30


	//   ....[49]....
        /*01bc*/ 	.word	0x00002f50


	//----- nvinfo : EIATTR_VRC_CTA_INIT_COUNT
	.align		4
.L_3663:
        /*01c0*/ 	.byte	0x02, 0x4a
	.zero		1
	.zero		1


	//----- nvinfo : EIATTR_EXIT_INSTR_OFFSETS
	.align		4
        /*01c4*/ 	.byte	0x04, 0x1c
        /*01c6*/ 	.short	(.L_3665 - .L_3664)


	//   ....[0]....
.L_3664:
        /*01c8*/ 	.word	0x00002ff0


	//   ....[1]....
        /*01cc*/ 	.word	0x00003160


	//----- nvinfo : EIATTR_MAX_THREADS
	.align		4
.L_3665:
        /*01d0*/ 	.byte	0x04, 0x05
        /*01d2*/ 	.short	(.L_3667 - .L_3666)
.L_3666:
        /*01d4*/ 	.word	0x00000020
        /*01d8*/ 	.word	0x00000001
        /*01dc*/ 	.word	0x00000001


	//----- nvinfo : EIATTR_CRS_STACK_SIZE
	.align		4
.L_3667:
        /*01e0*/ 	.byte	0x04, 0x1e
        /*01e2*/ 	.short	(.L_3669 - .L_3668)
.L_3668:
        /*01e4*/ 	.word	0x00000000


	//----- nvinfo : EIATTR_CBANK_PARAM_SIZE
	.align		4
.L_3669:
        /*01e8*/ 	.byte	0x03, 0x19
        /*01ea*/ 	.short	0x01f0


	//----- nvinfo : EIATTR_PARAM_CBANK
	.align		4
        /*01ec*/ 	.byte	0x04, 0x0a
        /*01ee*/ 	.short	(.L_3671 - .L_3670)
	.align		4
.L_3670:
        /*01f0*/ 	.word	index@(.nv.constant0._Z25selective_scan_bwd_kernelI32Selective_Scan_bwd_kernel_traitsILi32ELi4ELb0ELb1ELb1ELb0ELb0EN3c108BFloat16EfEEv12SSMParamsBwd)
        /*01f4*/ 	.short	0x0380
        /*01f6*/ 	.short	0x01f0


	//----- nvinfo : EIATTR_SW_WAR
	.align		4
.L_3671:
        /*01f8*/ 	.byte	0x04, 0x36
        /*01fa*/ 	.short	(.L_3673 - .L_3672)
.L_3672:
        /*01fc*/ 	.word	0x00000008
.L_3673:


//--------------------- .nv.info._Z25selective_scan_bwd_kernelI32Selective_Scan_bwd_kernel_traitsILi32ELi4ELb0ELb1ELb1ELb0ELb1EN3c108BFloat16EfEEv12SSMParamsBwd --------------------------
	.section	.nv.info._Z25selective_scan_bwd_kernelI32Selective_Scan_bwd_kernel_traitsILi32ELi4ELb0ELb1ELb1ELb0ELb1EN3c108BFloat16EfEEv12SSMParamsBwd,"",@"SHT_CUDA_INFO"
	.sectionflags	@""
	.align	4


	//----- nvinfo : EIATTR_CUDA_API_VERSION
	.align		4
        /*0000*/ 	.byte	0x04, 0x37
        /*0002*/ 	.short	(.L_3675 - .L_3674)
.L_3674:
        /*0004*/ 	.word	0x00000082


	//----- nvinfo : EIATTR_KPARAM_INFO
	.align		4
.L_3675:
        /*0008*/ 	.byte	0x04, 0x17
        /*000a*/ 	.short	(.L_3677 - .L_3676)
.L_3676:
        /*000c*/ 	.word	0x00000000
        /*0010*/ 	.short	0x0000
        /*0012*/ 	.short	0x0000
        /*0014*/ 	.byte	0x00, 0xf0, 0xc1, 0x07


	//----- nvinfo : EIATTR_SPARSE_MMA_MASK
	.align		4
.L_3677:
        /*0018*/ 	.byte	0x03, 0x50
        /*001a*/ 	.short	0x0000


	//----- nvinfo : EIATTR_MAXREG_COUNT
	.align		4
        /*001c*/ 	.byte	0x03, 0x1b
        /*001e*/ 	.short	0x00ff


	//----- nvinfo : EIATTR_NUM_BARRIERS
	.align		4
        /*0020*/ 	.byte	0x02, 0x4c
        /*0022*/ 	.byte	0x01
	.zero		1


	//----- nvinfo : EIATTR_MERCURY_ISA_VERSION
	.align		4
        /*0024*/ 	.byte	0x03, 0x5f
        /*0026*/ 	.short	0x0101


	//----- nvinfo : EIATTR_COOP_GROUP_MASK_REGIDS
	.align		4
        /*0028*/ 	.byte	0x04, 0x29
        /*002a*/ 	.short	(.L_3679 - .L_3678)


	//   ....[0]....
.L_3678:
        /*002c*/ 	.word	0xffffffff


	//   ....[1]....
        /*0030*/ 	.word	0xffffffff


	//   ....[2]....
        /*0034*/ 	.word	0xffffffff


	//   ....[3]....
        /*0038*/ 	.word	0xffffffff


	//   ....[4]....
        /*003c*/ 	.word	0xffffffff


	//   ....[5]....
        /*0040*/ 	.word	0xffffffff


	//   ....[6]....
        /*0044*/ 	.word	0xffffffff


	//   ....[7]....
        /*0048*/ 	.word	0xffffffff


	//   ....[8]....
        /*004c*/ 	.word	0xffffffff


	//   ....[9]....
        /*0050*/ 	.word	0xffffffff


	//   ....[10]....
        /*0054*/ 	.word	0xffffffff


	//   ....[11]....
        /*0058*/ 	.word	0xffffffff


	//   ....[12]....
        /*005c*/ 	.word	0xffffffff


	//   ....[13]....
        /*0060*/ 	.word	0xffffffff


	//   ....[14]....
        /*0064*/ 	.word	0xffffffff


	//   ....[15]....
        /*0068*/ 	.word	0xffffffff


	//   ....[16]....
        /*006c*/ 	.word	0xffffffff


	//   ....[17]....
        /*0070*/ 	.word	0xffffffff


	//   ....[18]....
        /*0074*/ 	.word	0xffffffff


	//   ....[19]....
        /*0078*/ 	.word	0xffffffff


	//   ....[20]....
        /*007c*/ 	.word	0xffffffff


	//   ....[21]....
        /*0080*/ 	.word	0xffffffff


	//   ....[22]....
        /*0084*/ 	.word	0xffffffff


	//   ....[23]....
        /*0088*/ 	.word	0xffffffff


	//   ....[24]....
        /*008c*/ 	.word	0xffffffff


	//   ....[25]....
        /*0090*/ 	.word	0xffffffff


	//   ....[26]....
        /*0094*/ 	.word	0xffffffff


	//   ....[27]....
        /*0098*/ 	.word	0xffffffff


	//   ....[28]....
        /*009c*/ 	.word	0xffffffff


	//   ....[29]....
        /*00a0*/ 	.word	0xffffffff


	//   ....[30]....
        /*00a4*/ 	.word	0xffffffff


	//   ....[31]....
        /*00a8*/ 	.word	0xffffffff


	//   ....[32]....
        /*00ac*/ 	.word	0xffffffff


	//   ....[33]....
        /*00b0*/ 	.word	0xffffffff


	//   ....[34]....
        /*00b4*/ 	.word	0xffffffff


	//   ....[35]....
        /*00b8*/ 	.word	0xffffffff


	//   ....[36]....
        /*00bc*/ 	.word	0xffffffff


	//   ....[37]....
        /*00c0*/ 	.word	0xffffffff


	//   ....[38]....
        /*00c4*/ 	.word	0xffffffff


	//   ....[39]....
        /*00c8*/ 	.word	0xffffffff


	//   ....[40]....
        /*00cc*/ 	.word	0xffffffff


	//   ....[41]....
        /*00d0*/ 	.word	0xffffffff


	//   ....[42]....
        /*00d4*/ 	.word	0xffffffff


	//   ....[43]....
        /*00d8*/ 	.word	0xffffffff


	//   ....[44]....
        /*00dc*/ 	.word	0xffffffff


	//   ....[45]....
        /*00e0*/ 	.word	0xffffffff


	//   ....[46]....
        /*00e4*/ 	.word	0xffffffff


	//   ....[47]....
        /*00e8*/ 	.word	0xffffffff


	//   ....[48]....
        /*00ec*/ 	.word	0xffffffff


	//   ....[49]....
        /*00f0*/ 	.word	0xffffffff


	//   ....[50]....
        /*00f4*/ 	.word	0xffffffff


	//   ....[51]....
        /*00f8*/ 	.word	0xffffffff


	//   ....[52]....
        /*00fc*/ 	.word	0xffffffff


	//   ....[53]....
        /*0100*/ 	.word	0xffffffff


	//----- nvinfo : EIATTR_COOP_GROUP_INSTR_OFFSETS
	.align		4
.L_3679:
        /*0104*/ 	.byte	0x04, 0x28
        /*0106*/ 	.short	(.L_3681 - .L_3680)


	//   ....[0]....
.L_3680:
        /*0108*/ 	.word	0x00000d30


	//   ....[1]....
        /*010c*/ 	.word	0x00000e30


	//   ....[2]....
        /*0110*/ 	.word	0x00000fb0


	//   ....[3]....
        /*0114*/ 	.word	0x00001160


	//   ....[4]....
        /*0118*/ 	.word	0x00001320


	//   ....[5]....
        /*011c*/ 	.word	0x00001660


	//   ....[6]....
        /*0120*/ 	.word	0x00001890


	//   ....[7]....
        /*0124*/ 	.word	0x00002010


	//   ....[8]....
        /*0128*/ 	.word	0x00002170


	//   ....[9]....
        /*012c*/ 	.word	0x00002590


	//   ....[10]....
        /*0130*/ 	.word	0x000025d0


	//   ....[11]....
        /*0134*/ 	.word	0x00002600


	//   ....[12]....
        /*0138*/ 	.word	0x00002610


	//   ....[13]....
        /*013c*/ 	.word	0x00002680


	//   ....[14]....
        /*0140*/ 	.word	0x00002690


	//   ....[15]....
        /*0144*/ 	.word	0x000026b0


	//   ....[16]....
        /*0148*/ 	.word	0x000026e0


	//   ....[17]....
        /*014c*/ 	.word	0x00002740


	//   ....[18]....
        /*0150*/ 	.word	0x00002780


	//   ....[19]....
        /*0154*/ 	.word	0x000027a0


	//   ....[20]....
        /*0158*/ 	.word	0x000027b0


	//   ....[21]....
        /*015c*/ 	.word	0x00002810


	//   ....[22]....
        /*0160*/ 	.word	0x00002820


	//   ....[23]....
        /*0164*/ 	.word	0x00002850


	//   ....[24]....
        /*0168*/ 	.word	0x000028a0


	//   ....[25]....
        /*016c*/ 	.word	0x000028f0


	//   ....[26]....
        /*0170*/ 	.word	0x00002900


	//   ....[27]....
        /*0174*/ 	.word	0x00002940


	//   ....[28]....
        /*0178*/ 	.word	0x00002950


	//   ....[29]....
        /*017c*/ 	.word	0x00002980


	//   ....[30]....
        /*0180*/ 	.word	0x000029b0


	//   ....[31]....
        /*0184*/ 	.word	0x000029e0


	//   ....[32]....
        /*0188*/ 	.word	0x00002a10


	//   ....[33]....
        /*018c*/ 	.word	0x00002a20


	//   ....[34]....
        /*0190*/ 	.word	0x00002a30


	//   ....[35]....
        /*0194*/ 	.word	0x00002a40


	//   ....[36]....
        /*0198*/ 	.word	0x00002b70


	//   ....[37]....
        /*019c*/ 	.word	0x00002f30


	//   ....[38]....
        /*01a0*/ 	.word	0x00003010


	//   ....[39]....
        /*01a4*/ 	.word	0x00003040


	//   ....[40]....
        /*01a8*/ 	.word	0x000030c0


	//   ....[41]....
        /*01ac*/ 	.word	0x00003130


	//   ....[42]....
        /*01b0*/ 	.word	0x00003320


	//   ....[43]....
        /*01b4*/ 	.word	0x00003510


	//   ....[44]....
        /*01b8*/ 	.word	0x000037d0


	//   ....[45]....
        /*01bc*/ 	.word	0x00003820


	//   ....[46]....
        /*01c0*/ 	.word	0x00003870


	//   ....[47]....
        /*01c4*/ 	.word	0x000038a0


	//   ....[48]....
        /*01c8*/ 	.word	0x000038c0


	//   ....[49]....
        /*01cc*/ 	.word	0x00003990


	//   ....[50]....
        /*01d0*/ 	.word	0x000039d0


	//   ....[51]....
        /*01d4*/ 	.word	0x00003a20


	//   ....[52]....
        /*01d8*/ 	.word	0x00003a50


	//   ....[53]....
        /*01dc*/ 	.word	0x00003a70


	//----- nvinfo : EIATTR_VRC_CTA_INIT_COUNT
	.align		4
.L_3681:
        /*01e0*/ 	.byte	0x02, 0x4a
	.zero		1
	.zero		1


	//----- nvinfo : EIATTR_EXIT_INSTR_OFFSETS
	.align		4
        /*01e4*/ 	.byte	0x04, 0x1c
        /*01e6*/ 	.short	(.L_3683 - .L_3682)


	//   ....[0]....
.L_3682:
        /*01e8*/ 	.word	0x00003b10


	//   ....[1]....
        /*01ec*/ 	.word	0x00003c70


	//----- nvinfo : EIATTR_MAX_THREADS
	.align		4
.L_3683:
        /*01f0*/ 	.byte	0x04, 0x05
        /*01f2*/ 	.short	(.L_3685 - .L_3684)
.L_3684:
        /*01f4*/ 	.word	0x00000020
        /*01f8*/ 	.word	0x00000001
        /*01fc*/ 	.word	0x00000001


	//----- nvinfo : EIATTR_CRS_STACK_SIZE
	.align		4
.L_3685:
        /*0200*/ 	.byte	0x04, 0x1e
        /*0202*/ 	.short	(.L_3687 - .L_3686)
.L_3686:
        /*0204*/ 	.word	0x00000000


	//----- nvinfo : EIATTR_CBANK_PARAM_SIZE
	.align		4
.L_3687:
        /*0208*/ 	.byte	0x03, 0x19
        /*020a*/ 	.short	0x01f0


	//----- nvinfo : EIATTR_PARAM_CBANK
	.align		4
        /*020c*/ 	.byte	0x04, 0x0a
        /*020e*/ 	.short	(.L_3689 - .L_3688)
	.align		4
.L_3688:
        /*0210*/ 	.word	index@(.nv.constant0._Z25selective_scan_bwd_kernelI32Selective_Scan_bwd_kernel_traitsILi32ELi4ELb0ELb1ELb1ELb0ELb1EN3c108BFloat16EfEEv12SSMParamsBwd)
        /*0214*/ 	.short	0x0380
        /*0216*/ 	.short	0x01f0


	//----- nvinfo : EIATTR_SW_WAR
	.align		4
.L_3689:
        /*0218*/ 	.byte	0x04, 0x36
        /*021a*/ 	.short	(.L_3691 - .L_3690)
.L_3690:
        /*021c*/ 	.word	0x00000008
.L_3691:


//--------------------- .nv.info._Z25selective_scan_bwd_kernelI32Selective_Scan_bwd_kernel_traitsILi32ELi4ELb0ELb1ELb1ELb1ELb0EN3c108BFloat16EfEEv12SSMParamsBwd --------------------------
	.section	.nv.info._Z25selective_scan_bwd_kernelI32Selective_Scan_bwd_kernel_traitsILi32ELi4ELb0ELb1ELb1ELb1ELb0EN3c108BFloat16EfEEv12SSMParamsBwd,"",@"SHT_CUDA_INFO"
	.sectionflags	@""
	.align	4


	//----- nvinfo : EIATTR_CUDA_API_VERSION
	.align		4
        /*0000*/ 	.byte	0x04, 0x37
        /*0002*/ 	.short	(.L_3693 - .L_3692)
.L_3692:
        /*0004*/ 	.word	0x00000082


	//----- nvinfo : EIATTR_KPARAM_INFO
	.align		4
.L_3693:
        /*0008*/ 	.byte	0x04, 0x17
        /*000a*/ 	.short	(.L_3695 - .L_3694)
.L_3694:
        /*000c*/ 	.word	0x00000000
        /*0010*/ 	.short	0x0000
        /*0012*/ 	.short	0x0000
        /*0014*/ 	.byte	0x00, 0xf0, 0xc1, 0x07


	//----- nvinfo : EIATTR_SPARSE_MMA_MASK
	.align		4
.L_3695:
        /*0018*/ 	.byte	0x03, 0x50
        /*001a*/ 	.short	0x0000


	//----- nvinfo : EIATTR_MAXREG_COUNT
	.align		4
        /*001c*/ 	.byte	0x03, 0x1b
        /*001e*/ 	.short	0x00ff


	//----- nvinfo : EIATTR_NUM_BARRIERS
	.align		4
        /*0020*/ 	.byte	0x02, 0x4c
        /*0022*/ 	.byte	0x01
	.zero		1


	//----- nvinfo : EIATTR_MERCURY_ISA_VERSION
	.align		4
        /*0024*/ 	.byte	0x03, 0x5f
        /*0026*/ 	.short	0x0101


	//----- nvinfo : EIATTR_COOP_GROUP_MASK_REGIDS
	.align		4
        /*0028*/ 	.byte	0x04, 0x29
        /*002a*/ 	.short	(.L_3697 - .L_3696)


	//   ....[0]....
.L_3696:
        /*002c*/ 	.word	0xffffffff


	//   ....[1]....
        /*0030*/ 	.word	0xffffffff


	//   ....[2]....
        /*0034*/ 	.word	0xffffffff


	//   ....[3]....
        /*0038*/ 	.word	0xffffffff


	//   ....[4]....
        /*003c*/ 	.word	0xffffffff


	//   ....[5]....
        /*0040*/ 	.word	0xffffffff


	//   ....[6]....
        /*0044*/ 	.word	0xffffffff


	//   ....[7]....
        /*0048*/ 	.word	0xffffffff


	//   ....[8]....
        /*004c*/ 	.word	0xffffffff


	//   ....[9]....
        /*0050*/ 	.word	0xffffffff


	//   ....[10]....
        /*0054*/ 	.word	0xffffffff


	//   ....[11]....
        /*0058*/ 	.word	0xffffffff


	//   ....[12]....
        /*005c*/ 	.word	0xffffffff


	//   ....[13]....
        /*0060*/ 	.word	0xffffffff


	//   ....[14]....
        /*0064*/ 	.word	0xffffffff


	//   ....[15]....
        /*0068*/ 	.word	0xffffffff


	//   ....[16]....
        /*006c*/ 	.word	0xffffffff


	//   ....[17]....
        /*0070*/ 	.word	0xffffffff


	//   ....[18]....
        /*0074*/ 	.word	0xffffffff


	//   ....[19]....
        /*0078*/ 	.word	0xffffffff


	//   ....[20]....
        /*007c*/ 	.word	0xffffffff


	//   ....[21]....
        /*0080*/ 	.word	0xffffffff


	//   ....[22]....
        /*0084*/ 	.word	0xffffffff


	//   ....[23]....
        /*0088*/ 	.word	0xffffffff


	//   ....[24]....
        /*008c*/ 	.word	0xffffffff


	//   ....[25]....
        /*0090*/ 	.word	0xffffffff


	//   ....[26]....
        /*0094*/ 	.word	0xffffffff


	//   ....[27]....
        /*0098*/ 	.word	0xffffffff


	//   ....[28]....
        /*009c*/ 	.word	0xffffffff


	//   ....[29]....
        /*00a0*/ 	.word	0xffffffff


	//   ....[30]....
        /*00a4*/ 	.word	0xffffffff


	//   ....[31]....
        /*00a8*/ 	.word	0xffffffff


	//   ....[32]....
        /*00ac*/ 	.word	0xffffffff


	//   ....[33]....
        /*00b0*/ 	.word	0xffffffff


	//   ....[34]....
        /*00b4*/ 	.word	0xffffffff


	//   ....[35]....
        /*00b8*/ 	.word	0xffffffff


	//   ....[36]....
        /*00bc*/ 	.word	0xffffffff


	//   ....[37]....
        /*00c0*/ 	.word	0xffffffff


	//   ....[38]....
        /*00c4*/ 	.word	0xffffffff


	//   ....[39]....
        /*00c8*/ 	.word	0xffffffff


	//   ....[40]....
        /*00cc*/ 	.word	0xffffffff


	//   ....[41]....
        /*00d0*/ 	.word	0xffffffff


	//   ....[42]....
        /*00d4*/ 	.word	0xffffffff


	//   ....[43]....
        /*00d8*/ 	.word	0xffffffff


	//   ....[44]....
        /*00dc*/ 	.word	0xffffffff


	//   ....[45]....
        /*00e0*/ 	.word	0xffffffff


	//   ....[46]....
        /*00e4*/ 	.word	0xffffffff


	//   ....[47]....
        /*00e8*/ 	.word	0xffffffff


	//   ....[48]....
        /*00ec*/ 	.word	0xffffffff


	//   ....[49]....
        /*00f0*/ 	.word	0xffffffff


	//   ....[50]....
        /*00f4*/ 	.word	0xffffffff


	//----- nvinfo : EIATTR_COOP_GROUP_INSTR_OFFSETS
	.align		4
.L_3697:
        /*00f8*/ 	.byte	0x04, 0x28
        /*00fa*/ 	.short	(.L_3699 - .L_3698)


	//   ....[0]....
.L_3698:
        /*00fc*/ 	.word	0x00000ca0


	//   ....[1]....
        /*0100*/ 	.word	0x00000db0


	//   ....[2]....
        /*0104*/ 	.word	0x00000f90


	//   ....[3]....
        /*0108*/ 	.word	0x00001d90


	//   ....[4]....
        /*010c*/ 	.word	0x00001ef0


	//   ....[5]....
        /*0110*/ 	.word	0x00002310


	//   ....[6]....
        /*0114*/ 	.word	0x00002350


	//   ....[7]....
        /*0118*/ 	.word	0x00002390


	//   ....[8]....
        /*011c*/ 	.word	0x000023e0


	//   ....[9]....
        /*0120*/ 	.word	0x00002400


	//   ....[10]....
        /*0124*/ 	.word	0x00002420


	//   ....[11]....
        /*0128*/ 	.word	0x00002430


	//   ....[12]....
        /*012c*/ 	.word	0x00002470


	//   ....[13]....
        /*0130*/ 	.word	0x000024c0


	//   ....[14]....
        /*0134*/ 	.word	0x000024d0


	//   ....[15]....
        /*0138*/ 	.word	0x000024f0


	//   ....[16]....
        /*013c*/ 	.word	0x00002520


	//   ....[17]....
        /*0140*/ 	.word	0x00002560


	//   ....[18]....
        /*0144*/ 	.word	0x000025b0


	//   ....[19]....
        /*0148*/ 	.word	0x000025e0


	//   ....[20]....
        /*014c*/ 	.word	0x00002630


	//   ....[21]....
        /*0150*/ 	.word	0x00002650


	//   ....[22]....
        /*0154*/ 	.word	0x00002690


	//   ....[23]....
        /*0158*/ 	.word	0x000026c0


	//   ....[24]....
        /*015c*/ 	.word	0x000026e0


	//   ....[25]....
        /*0160*/ 	.word	0x00002700


	//   ....[26]....
        /*0164*/ 	.word	0x00002710


	//   ....[27]....
        /*0168*/ 	.word	0x00002760


	//   ....[28]....
        /*016c*/ 	.word	0x000027a0


	//   ....[29]....
        /*0170*/ 	.word	0x000027b0


	//   ....[30]....
        /*0174*/ 	.word	0x000027c0


	//   ....[31]....
        /*0178*/ 	.word	0x000027d0


	//   ....[32]....
        /*017c*/ 	.word	0x000028b0


	//   ....[33]....
        /*0180*/ 	.word	0x00002cb0


	//   ....[34]....
        /*0184*/ 	.word	0x00002e10


	//   ....[35]....
        /*0188*/ 	.word	0x00002e30


	//   ....[36]....
        /*018c*/ 	.word	0x00002e70


	//   ....[37]....
        /*0190*/ 	.word	0x00002ed0


	//   ....[38]....
        /*0194*/ 	.word	0x00003120


	//   ....[39]....
        /*0198*/ 	.word	0x00003160


	//   ....[40]....
        /*019c*/ 	.word	0x000035e0


	//   ....[41]....
        /*01a0*/ 	.word	0x000038a0


	//   ....[42]....
        /*01a4*/ 	.word	0x000038f0


	//   ....[43]....
        /*01a8*/ 	.word	0x00003940


	//   ....[44]....
        /*01ac*/ 	.word	0x00003970


	//   ....[45]....
        /*01b0*/ 	.word	0x00003990


	//   ....[46]....
        /*01b4*/ 	.word	0x00003a60


	//   ....[47]....
        /*01b8*/ 	.word	0x00003aa0


	//   ....[48]....
        /*01bc*/ 	.word	0x00003af0


	//   ....[49]....
        /*01c0*/ 	.word	0x00003b20


	//   ....[50]....
        /*01c4*/ 	.word	0x00003b40


	//----- nvinfo : EIATTR_VRC_CTA_INIT_COUNT
	.align		4
.L_3699:
        /*01c8*/ 	.byte	0x02, 0x4a
	.zero		1
	.zero		1


	//----- nvinfo : EIATTR_EXIT_INSTR_OFFSETS
	.align		4
        /*01cc*/ 	.byte	0x04, 0x1c
        /*01ce*/ 	.short	(.L_3701 - .L_3700)


	//   ....[0]....
.L_3700:
        /*01d0*/ 	.word	0x00003be0


	//   ....[1]....
        /*01d4*/ 	.word	0x00003d40


	//----- nvinfo : EIATTR_MAX_THREADS
	.align		4
.L_3701:
        /*01d8*/ 	.byte	0x04, 0x05
        /*01da*/ 	.short	(.L_3703 - .L_3702)
.L_3702:
        /*01dc*/ 	.word	0x00000020
        /*01e0*/ 	.word	0x00000001
        /*01e4*/ 	.word	0x00000001


	//----- nvinfo : EIATTR_CRS_STACK_SIZE
	.align		4
.L_3703:
        /*01e8*/ 	.byte	0x04, 0x1e
        /*01ea*/ 	.short	(.L_3705 - .L_3704)
.L_3704:
        /*01ec*/ 	.word	0x00000000


	//----- nvinfo : EIATTR_CBANK_PARAM_SIZE
	.align		4
.L_3705:
        /*01f0*/ 	.byte	0x03, 0x19
        /*01f2*/ 	.short	0x01f0


	//----- nvinfo : EIATTR_PARAM_CBANK
	.align		4
        /*01f4*/ 	.byte	0x04, 0x0a
        /*01f6*/ 	.short	(.L_3707 - .L_3706)
	.align		4
.L_3706:
        /*01f8*/ 	.word	index@(.nv.constant0._Z25selective_scan_bwd_kernelI32Selective_Scan_bwd_kernel_traitsILi32ELi4ELb0ELb1ELb1ELb1ELb0EN3c108BFloat16EfEEv12SSMParamsBwd)
        /*01fc*/ 	.short	0x0380
        /*01fe*/ 	.short	0x01f0


	//----- nvinfo : EIATTR_SW_WAR
	.align		4
.L_3707:
        /*0200*/ 	.byte	0x04, 0x36
        /*0202*/ 	.short	(.L_3709 - .L_3708)
.L_3708:
        /*0204*/ 	.word	0x00000008
.L_3709:


//--------------------- .nv.info._Z25selective_scan_bwd_kernelI32Selective_Scan_bwd_kernel_traitsILi32ELi4ELb0ELb1ELb1ELb1ELb1EN3c108BFloat16EfEEv12SSMParamsBwd --------------------------
	.section	.nv.info._Z25selective_scan_bwd_kernelI32Selective_Scan_bwd_kernel_traitsILi32ELi4ELb0ELb1ELb1ELb1ELb1EN3c108BFloat16EfEEv12SSMParamsBwd,"",@"SHT_CUDA_INFO"
	.sectionflags	@""
	.align	4


	//----- nvinfo : EIATTR_CUDA_API_VERSION
	.align		4
        /*0000*/ 	.byte	0x04, 0x37
        /*0002*/ 	.short	(.L_3711 - .L_3710)
.L_3710:
        /*0004*/ 	.word	0x00000082


	//----- nvinfo : EIATTR_KPARAM_INFO
	.align		4
.L_3711:
        /*0008*/ 	.byte	0x04, 0x17
        /*000a*/ 	.short	(.L_3713 - .L_3712)
.L_3712:
        /*000c*/ 	.word	0x00000000
        /*0010*/ 	.short	0x0000
        /*0012*/ 	.short	0x0000
        /*0014*/ 	.byte	0x00, 0xf0, 0xc1, 0x07


	//----- nvinfo : EIATTR_SPARSE_MMA_MASK
	.align		4
.L_3713:
        /*0018*/ 	.byte	0x03, 0x50
        /*001a*/ 	.short	0x0000


	//----- nvinfo : EIATTR_MAXREG_COUNT
	.align		4
        /*001c*/ 	.byte	0x03, 0x1b
        /*001e*/ 	.short	0x00ff


	//----- nvinfo : EIATTR_NUM_BARRIERS
	.align		4
        /*0020*/ 	.byte	0x02, 0x4c
        /*0022*/ 	.byte	0x01
	.zero		1


	//----- nvinfo : EIATTR_MERCURY_ISA_VERSION
	.align		4
        /*0024*/ 	.byte	0x03, 0x5f
        /*0026*/ 	.short	0x0101


	//----- nvinfo : EIATTR_COOP_GROUP_MASK_REGIDS
	.align		4
        /*0028*/ 	.byte	0x04, 0x29
        /*002a*/ 	.short	(.L_3715 - .L_3714)


	//   ....[0]....
.L_3714:
        /*002c*/ 	.word	0xffffffff


	//   ....[1]....
        /*0030*/ 	.word	0xffffffff


	//   ....[2]....
        /*0034*/ 	.word	0xffffffff


	//   ....[3]....
        /*0038*/ 	.word	0xffffffff


	//   ....[4]....
        /*003c*/ 	.word	0xffffffff


	//   ....[5]....
        /*0040*/ 	.word	0xffffffff


	//   ....[6]....
        /*0044*/ 	.word	0xffffffff


	//   ....[7]....
        /*0048*/ 	.word	0xffffffff


	//   ....[8]....
        /*004c*/ 	.word	0xffffffff


	//   ....[9]....
        /*0050*/ 	.word	0xffffffff


	//   ....[10]....
        /*0054*/ 	.word	0xffffffff


	//   ....[11]....
        /*0058*/ 	.word	0xffffffff


	//   ....[12]....
        /*005c*/ 	.word	0xffffffff


	//   ....[13]....
        /*0060*/ 	.word	0xffffffff


	//   ....[14]....
        /*0064*/ 	.word	0xffffffff


	//   ....[15]....
        /*0068*/ 	.word	0xffffffff


	//   ....[16]....
        /*006c*/ 	.word	0xffffffff


	//   ....[17]....
        /*0070*/ 	.word	0xffffffff


	//   ....[18]....
        /*0074*/ 	.word	0xffffffff


	//   ....[19]....
        /*0078*/ 	.word	0xffffffff


	//   ....[20]....
        /*007c*/ 	.word	0xffffffff


	//   ....[21]....
        /*0080*/ 	.word	0xffffffff


	//   ....[22]....
        /*0084*/ 	.word	0xffffffff


	//   ....[23]....
        /*0088*/ 	.word	0xffffffff


	//   ....[24]....
        /*008c*/ 	.word	0xffffffff


	//   ....[25]....
        /*0090*/ 	.word	0xffffffff


	//   ....[26]....
        /*0094*/ 	.word	0xffffffff


	//   ....[27]....
        /*0098*/ 	.word	0xffffffff


	//   ....[28]....
        /*009c*/ 	.word	0xffffffff


	//   ....[29]....
        /*00a0*/ 	.word	0xffffffff


	//   ....[30]....
        /*00a4*/ 	.word	0xffffffff


	//   ....[31]....
        /*00a8*/ 	.word	0xffffffff


	//   ....[32]....
        /*00ac*/ 	.word	0xffffffff


	//   ....[33]....
        /*00b0*/ 	.word	0xffffffff


	//   ....[34]....
        /*00b4*/ 	.word	0xffffffff


	//   ....[35]....
        /*00b8*/ 	.word	0xffffffff


	//   ....[36]....
        /*00bc*/ 	.word	0xffffffff


	//   ....[37]....
        /*00c0*/ 	.word	0xffffffff


	//   ....[38]....
        /*00c4*/ 	.word	0xffffffff


	//   ....[39]....
        /*00c8*/ 	.word	0xffffffff


	//   ....[40]....
        /*00cc*/ 	.word	0xffffffff


	//   ....[41]....
        /*00d0*/ 	.word	0xffffffff


	//   ....[42]....
        /*00d4*/ 	.word	0xffffffff


	//   ....[43]....
        /*00d8*/ 	.word	0xffffffff


	//   ....[44]....
        /*00dc*/ 	.word	0xffffffff


	//   ....[45]....
        /*00e0*/ 	.word	0xffffffff


	//   ....[46]....
        /*00e4*/ 	.word	0xffffffff


	//   ....[47]....
        /*00e8*/ 	.word	0xffffffff


	//   ....[48]....
        /*00ec*/ 	.word	0xffffffff


	//   ....[49]....
        /*00f0*/ 	.word	0xffffffff


	//   ....[50]....
        /*00f4*/ 	.word	0xffffffff


	//   ....[51]....
        /*00f8*/ 	.word	0xffffffff


	//   ....[52]....
        /*00fc*/ 	.word	0xffffffff


	//   ....[53]....
        /*0100*/ 	.word	0xffffffff


	//   ....[54]....
        /*0104*/ 	.word	0xffffffff


	//----- nvinfo : EIATTR_COOP_GROUP_INSTR_OFFSETS
	.align		4
.L_3715:
        /*0108*/ 	.byte	0x04, 0x28
        /*010a*/ 	.short	(.L_3717 - .L_3716)


	//   ....[0]....
.L_3716:
        /*010c*/ 	.word	0x00000ca0


	//   ....[1]....
        /*0110*/ 	.word	0x00000dd0


	//   ....[2]....
        /*0114*/ 	.word	0x00000f30


	//   ....[3]....
        /*0118*/ 	.word	0x00001a50


	//   ....[4]....
        /*011c*/ 	.word	0x00001c80


	//   ....[5]....
        /*0120*/ 	.word	0x00001f50


	//   ....[6]....
        /*0124*/ 	.word	0x000021b0


	//   ....[7]....
        /*0128*/ 	.word	0x000028c0


	//   ....[8]....
        /*012c*/ 	.word	0x00002a20


	//   ....[9]....
        /*0130*/ 	.word	0x00002e40


	//   ....[10]....
        /*0134*/ 	.word	0x00002e80


	//   ....[11]....
        /*0138*/ 	.word	0x00002ec0


	//   ....[12]....
        /*013c*/ 	.word	0x00002ef0


	//   ....[13]....
        /*0140*/ 	.word	0x00002f50


	//   ....[14]....
        /*0144*/ 	.word	0x00002f60


	//   ....[15]....
        /*0148*/ 	.word	0x00002f80


	//   ....[16]....
        /*014c*/ 	.word	0x00002fb0


	//   ....[17]....
        /*0150*/ 	.word	0x00002fe0


	//   ....[18]....
        /*0154*/ 	.word	0x00003020


	//   ....[19]....
        /*0158*/ 	.word	0x00003060


	//   ....[20]....
        /*015c*/ 	.word	0x00003080


	//   ....[21]....
        /*0160*/ 	.word	0x000030e0


	//   ....[22]....
        /*0164*/ 	.word	0x00003100


	//   ....[23]....
        /*0168*/ 	.word	0x00003120


	//   ....[24]....
        /*016c*/ 	.word	0x00003170


	//   ....[25]....
        /*0170*/ 	.word	0x000031a0


	//   ....[26]....
        /*0174*/ 	.word	0x000031e0


	//   ....[27]....
        /*0178*/ 	.word	0x00003200


	//   ....[28]....
        /*017c*/ 	.word	0x00003220


	//   ....[29]....
        /*0180*/ 	.word	0x00003240


	//   ....[30]....
        /*0184*/ 	.word	0x00003250


	//   ....[31]....
        /*0188*/ 	.word	0x00003290


	//   ....[32]....
        /*018c*/ 	.word	0x000032c0


	//   ....[33]....
        /*0190*/ 	.word	0x000032e0


	//   ....[34]....
        /*0194*/ 	.word	0x000032f0


	//   ....[35]....
        /*0198*/ 	.word	0x00003300


	//   ....[36]....
        /*019c*/ 	.word	0x000033d0


	//   ....[37]....
        /*01a0*/ 	.word	0x000037e0


	//   ....[38]....
        /*01a4*/ 	.word	0x00003920


	//   ....[39]....
        /*01a8*/ 	.word	0x00003950


	//   ....[40]....
        /*01ac*/ 	.word	0x000039a0


	//   ....[41]....
        /*01b0*/ 	.word	0x00003a00


	//   ....[42]....
        /*01b4*/ 	.word	0x00003c10


	//   ....[43]....
        /*01b8*/ 	.word	0x00003c60


	//   ....[44]....
        /*01bc*/ 	.word	0x00004110


	//   ....[45]....
        /*01c0*/ 	.word	0x000043d0


	//   ....[46]....
        /*01c4*/ 	.word	0x00004420


	//   ....[47]....
        /*01c8*/ 	.word	0x00004470


	//   ....[48]....
        /*01cc*/ 	.word	0x000044a0


	//   ....[49]....
        /*01d0*/ 	.word	0x000044c0


	//   ....[50]....
        /*01d4*/ 	.word	0x00004590


	//   ....[51]....
        /*01d8*/ 	.word	0x000045d0


	//   ....[52]....
        /*01dc*/ 	.word	0x00004620


	//   ....[53]....
        /*01e0*/ 	.word	0x00004650


	//   ....[54]....
        /*01e4*/ 	.word	0x00004670


	//----- nvinfo : EIATTR_VRC_CTA_INIT_COUNT
	.align		4
.L_3717:
        /*01e8*/ 	.byte	0x02, 0x4a
	.zero		1
	.zero		1


	//----- nvinfo : EIATTR_EXIT_INSTR_OFFSETS
	.align		4
        /*01ec*/ 	.byte	0x04, 0x1c
        /*01ee*/ 	.short	(.L_3719 - .L_3718)


	//   ....[0]....
.L_3718:
        /*01f0*/ 	.word	0x00004710


	//   ....[1]....
        /*01f4*/ 	.word	0x00004870


	//----- nvinfo : EIATTR_MAX_THREADS
	.align		4
.L_3719:
        /*01f8*/ 	.byte	0x04, 0x05
        /*01fa*/ 	.short	(.L_3721 - .L_3720)
.L_3720:
        /*01fc*/ 	.word	0x00000020
        /*0200*/ 	.word	0x00000001
        /*0204*/ 	.word	0x00000001


	//----- nvinfo : EIATTR_CRS_STACK_SIZE
	.align		4
.L_3721:
        /*0208*/ 	.byte	0x04, 0x1e
        /*020a*/ 	.short	(.L_3723 - .L_3722)
.L_3722:
        /*020c*/ 	.word	0x00000000


	//----- nvinfo : EIATTR_CBANK_PARAM_SIZE
	.align		4
.L_3723:
        /*0210*/ 	.byte	0x03, 0x19
        /*0212*/ 	.short	0x01f0


	//----- nvinfo : EIATTR_PARAM_CBANK
	.align		4
        /*0214*/ 	.byte	0x04, 0x0a
        /*0216*/ 	.short	(.L_3725 - .L_3724)
	.align		4
.L_3724:
        /*0218*/ 	.word	index@(.nv.constant0._Z25selective_scan_bwd_kernelI32Selective_Scan_bwd_kernel_traitsILi32ELi4ELb0ELb1ELb1ELb1ELb1EN3c108BFloat16EfEEv12SSMParamsBwd)
        /*021c*/ 	.short	0x0380
        /*021e*/ 	.short	0x01f0


	//----- nvinfo : EIATTR_SW_WAR
	.align		4
.L_3725:
        /*0220*/ 	.byte	0x04, 0x36
        /*0222*/ 	.short	(.L_3727 - .L_3726)
.L_3726:
        /*0224*/ 	.word	0x00000008
.L_3727:


//--------------------- .nv.info._Z25selective_scan_bwd_kernelI32Selective_Scan_bwd_kernel_traitsILi32ELi4ELb1ELb0ELb0ELb0ELb0EN3c108BFloat16EfEEv12SSMParamsBwd --------------------------
	.section	.nv.info._Z25selective_scan_bwd_kernelI32Selective_Scan_bwd_kernel_traitsILi32ELi4ELb1ELb0ELb0ELb0ELb0EN3c108BFloat16EfEEv12SSMParamsBwd,"",@"SHT_CUDA_INFO"
	.sectionflags	@""
	.align	4


	//----- nvinfo : EIATTR_CUDA_API_VERSION
	.align		4
        /*0000*/ 	.byte	0x04, 0x37
        /*0002*/ 	.short	(.L_3729 - .L_3728)
.L_3728:
        /*0004*/ 	.word	0x00000082


	//----- nvinfo : EIATTR_KPARAM_INFO
	.align		4
.L_3729:
        /*0008*/ 	.byte	0x04, 0x17
        /*000a*/ 	.short	(.L_3731 - .L_3730)
.L_3730:
        /*000c*/ 	.word	0x00000000
        /*0010*/ 	.short	0x0000
        /*0012*/ 	.short	0x0000
        /*0014*/ 	.byte	0x00, 0xf0, 0xc1, 0x07


	//----- nvinfo : EIATTR_SPARSE_MMA_MASK
	.align		4
.L_3731:
        /*0018*/ 	.byte	0x03, 0x50
        /*001a*/ 	.short	0x0000


	//----- nvinfo : EIATTR_MAXREG_COUNT
	.align		4
        /*001c*/ 	.byte	0x03, 0x1b
        /*001e*/ 	.short	0x00ff


	//----- nvinfo : EIATTR_NUM_BARRIERS
	.align		4
        /*0020*/ 	.byte	0x02, 0x4c
        /*0022*/ 	.byte	0x01
	.zero		1


	//----- nvinfo : EIATTR_MERCURY_ISA_VERSION
	.align		4
        /*0024*/ 	.byte	0x03, 0x5f
        /*0026*/ 	.short	0x0101


	//----- nvinfo : EIATTR_COOP_GROUP_MASK_REGIDS
	.align		4
        /*0028*/ 	.byte	0x04, 0x29
        /*002a*/ 	.short	(.L_3733 - .L_3732)


	//   ....[0]....
.L_3732:
        /*002c*/ 	.word	0xffffffff


	//   ....[1]....
        /*0030*/ 	.word	0xffffffff


	//   ....[2]....
        /*0034*/ 	.word	0xffffffff


	//   ....[3]....
        /*0038*/ 	.word	0xffffffff


	//   ....[4]....
        /*003c*/ 	.word	0xffffffff


	//   ....[5]....
        /*0040*/ 	.word	0xffffffff


	//   ....[6]....
        /*0044*/ 	.word	0xffffffff


	//   ....[7]....
        /*0048*/ 	.word	0xffffffff


	//   ....[8]....
        /*004c*/ 	.word	0xffffffff


	//   ....[9]....
        /*0050*/ 	.word	0xffffffff


	//   ....[10]....
        /*0054*/ 	.word	0xffffffff


	//   ....[11]....
        /*0058*/ 	.word	0xffffffff


	//   ....[12]....
        /*005c*/ 	.word	0xffffffff


	//   ....[13]....
        /*0060*/ 	.word	0xffffffff


	//   ....[14]....
        /*0064*/ 	.word	0xffffffff


	//   ....[15]....
        /*0068*/ 	.word	0xffffffff


	//   ....[16]....
        /*006c*/ 	.word	0xffffffff


	//   ....[17]....
        /*0070*/ 	.word	0xffffffff


	//   ....[18]....
        /*0074*/ 	.word	0xffffffff


	//   ....[19]....
        /*0078*/ 	.word	0xffffffff


	//   ....[20]....
        /*007c*/ 	.word	0xffffffff


	//   ....[21]....
        /*0080*/ 	.word	0xffffffff


	//   ....[22]....
        /*0084*/ 	.word	0xffffffff


	//   ....[23]....
        /*0088*/ 	.word	0xffffffff


	//   ....[24]....
        /*008c*/ 	.word	0xffffffff


	//   ....[25]....
        /*0090*/ 	.word	0xffffffff


	//   ....[26]....
        /*0094*/ 	.word	0xffffffff


	//   ....[27]....
        /*0098*/ 	.word	0xffffffff


	//   ....[28]....
        /*009c*/ 	.word	0xffffffff


	//   ....[29]....
        /*00a0*/ 	.word	0xffffffff


	//   ....[30]....
        /*00a4*/ 	.word	0xffffffff


	//   ....[31]....
        /*00a8*/ 	.word	0xffffffff


	//   ....[32]....
        /*00ac*/ 	.word	0xffffffff


	//   ....[33]....
        /*00b0*/ 	.word	0xffffffff


	//   ....[34]....
        /*00b4*/ 	.word	0xffffffff


	//   ....[35]....
        /*00b8*/ 	.word	0xffffffff


	//   ....[36]....
        /*00bc*/ 	.word	0xffffffff


	//   ....[37]....
        /*00c0*/ 	.word	0xffffffff


	//   ....[38]....
        /*00c4*/ 	.word	0xffffffff


	//   ....[39]....
        /*00c8*/ 	.word	0xffffffff


	//   ....[40]....
        /*00cc*/ 	.word	0xffffffff


	//   ....[41]....
        /*00d0*/ 	.word	0xffffffff


	//   ....[42]....
        /*00d4*/ 	.word	0xffffffff


	//   ....[43]....
        /*00d8*/ 	.word	0xffffffff


	//   ....[44]....
        /*00dc*/ 	.word	0xffffffff


	//   ....[45]....
        /*00e0*/ 	.word	0xffffffff


	//   ....[46]....
        /*00e4*/ 	.word	0xffffffff


	//   ....[47]....
        /*00e8*/ 	.word	0xffffffff


	//   ....[48]....
        /*00ec*/ 	.word	0xffffffff


	//   ....[49]....
        /*00f0*/ 	.word	0xffffffff


	//   ....[50]....
        /*00f4*/ 	.word	0xffffffff


	//   ....[51]....
        /*00f8*/ 	.word	0xffffffff


	//   ....[52]....
        /*00fc*/ 	.word	0xffffffff


	//----- nvinfo : EIATTR_COOP_GROUP_INSTR_OFFSETS
	.align		4
.L_3733:
        /*0100*/ 	.byte	0x04, 0x28
        /*0102*/ 	.short	(.L_3735 - .L_3734)


	//   ....[0]....
.L_3734:
        /*0104*/ 	.word	0x000006b0


	//   ....[1]....
        /*0108*/ 	.word	0x00000710


	//   ....[2]....
        /*010c*/ 	.word	0x00000810


	//   ....[3]....
        /*0110*/ 	.word	0x00000f80


	//   ....[4]....
        /*0114*/ 	.word	0x00000fc0


	//   ....[5]....
        /*0118*/ 	.word	0x00000ff0


	//   ....[6]....
        /*011c*/ 	.word	0x00001000


	//   ....[7]....
        /*0120*/ 	.word	0x00001060


	//   ....[8]....
        /*0124*/ 	.word	0x00001070


	//   ....[9]....
        /*0128*/ 	.word	0x00001090


	//   ....[10]....
        /*012c*/ 	.word	0x000010c0


	//   ....[11]....
        /*0130*/ 	.word	0x00001120


	//   ....[12]....
        /*0134*/ 	.word	0x00001160


	//   ....[13]....
        /*0138*/ 	.word	0x00001170


	//   ....[14]....
        /*013c*/ 	.word	0x00001180


	//   ....[15]....
        /*0140*/ 	.word	0x000011e0


	//   ....[16]....
        /*0144*/ 	.word	0x00001200


	//   ....[17]....
        /*0148*/ 	.word	0x00001240


	//   ....[18]....
        /*014c*/ 	.word	0x00001260


	//   ....[19]....
        /*0150*/ 	.word	0x000012a0


	//   ....[20]....
        /*0154*/ 	.word	0x000012f0


	//   ....[21]....
        /*0158*/ 	.word	0x00001310


	//   ....[22]....
        /*015c*/ 	.word	0x00001330


	//   ....[23]....
        /*0160*/ 	.word	0x00001350


	//   ....[24]....
        /*0164*/ 	.word	0x00001370


	//   ....[25]....
        /*0168*/ 	.word	0x00001390


	//   ....[26]....
        /*016c*/ 	.word	0x000013d0


	//   ....[27]....
        /*0170*/ 	.word	0x000013f0


	//   ....[28]....
        /*0174*/ 	.word	0x00001410


	//   ....[29]....
        /*0178*/ 	.word	0x00001420


	//   ....[30]....
        /*017c*/ 	.word	0x000014d0


	//   ....[31]....
        /*0180*/ 	.word	0x00001680


	//   ....[32]....
        /*0184*/ 	.word	0x000016c0


	//   ....[33]....
        /*0188*/ 	.word	0x000017a0


	//   ....[34]....
        /*018c*/ 	.word	0x000017c0


	//   ....[35]....
        /*0190*/ 	.word	0x000017f0


	//   ....[36]....
        /*0194*/ 	.word	0x00001810


	//   ....[37]....
        /*0198*/ 	.word	0x00001840


	//   ....[38]....
        /*019c*/ 	.word	0x00001860


	//   ....[39]....
        /*01a0*/ 	.word	0x000018b0


	//   ....[40]....
        /*01a4*/ 	.word	0x000018d0


	//   ....[41]....
        /*01a8*/ 	.word	0x00001c50


	//   ....[42]....
        /*01ac*/ 	.word	0x00001e10


	//   ....[43]....
        /*01b0*/ 	.word	0x00001f30


	//   ....[44]....
        /*01b4*/ 	.word	0x00001f80


	//   ....[45]....
        /*01b8*/ 	.word	0x00001fd0


	//   ....[46]....
        /*01bc*/ 	.word	0x00002000


	//   ....[47]....
        /*01c0*/ 	.word	0x00002020


	//   ....[48]....
        /*01c4*/ 	.word	0x000020f0


	//   ....[49]....
        /*01c8*/ 	.word	0x00002130


	//   ....[50]....
        /*01cc*/ 	.word	0x00002180


	//   ....[51]....
        /*01d0*/ 	.word	0x000021b0


	//   ....[52]....
        /*01d4*/ 	.word	0x000021d0


	//----- nvinfo : EIATTR_VRC_CTA_INIT_COUNT
	.align		4
.L_3735:
        /*01d8*/ 	.byte	0x02, 0x4a
	.zero		1
	.zero		1


	//----- nvinfo : EIATTR_EXIT_INSTR_OFFSETS
	.align		4
        /*01dc*/ 	.byte	0x04, 0x1c
        /*01de*/ 	.short	(.L_3737 - .L_3736)


	//   ....[0]....
.L_3736:
        /*01e0*/ 	.word	0x00002270


	//   ....[1]....
        /*01e4*/ 	.word	0x00002700


	//----- nvinfo : EIATTR_MAX_THREADS
	.align		4
.L_3737:
        /*01e8*/ 	.byte	0x04, 0x05
        /*01ea*/ 	.short	(.L_3739 - .L_3738)
.L_3738:
        /*01ec*/ 	.word	0x00000020
        /*01f0*/ 	.word	0x00000001
        /*01f4*/ 	.word	0x00000001


	//----- nvinfo : EIATTR_CRS_STACK_SIZE
	.align		4
.L_3739:
        /*01f8*/ 	.byte	0x04, 0x1e
        /*01fa*/ 	.short	(.L_3741 - .L_3740)
.L_3740:
        /*01fc*/ 	.word	0x00000000


	//----- nvinfo : EIATTR_CBANK_PARAM_SIZE
	.align		4
.L_3741:
        /*0200*/ 	.byte	0x03, 0x19
        /*0202*/ 	.short	0x01f0


	//----- nvinfo : EIATTR_PARAM_CBANK
	.align		4
        /*0204*/ 	.byte	0x04, 0x0a
        /*0206*/ 	.short	(.L_3743 - .L_3742)
	.align		4
.L_3742:
        /*0208*/ 	.word	index@(.nv.constant0._Z25selective_scan_bwd_kernelI32Selective_Scan_bwd_kernel_traitsILi32ELi4ELb1ELb0ELb0ELb0ELb0EN3c108BFloat16EfEEv12SSMParamsBwd)
        /*020c*/ 	.short	0x0380
        /*020e*/ 	.short	0x01f0


	//----- nvinfo : EIATTR_SW_WAR
	.align		4
.L_3743:
        /*0210*/ 	.byte	0x04, 0x36
        /*0212*/ 	.short	(.L_3745 - .L_3744)
.L_3744:
        /*0214*/ 	.word	0x00000008
.L_3745:


//--------------------- .nv.info._Z25selective_scan_bwd_kernelI32Selective_Scan_bwd_kernel_traitsILi32ELi4ELb1ELb0ELb0ELb0ELb1EN3c108BFloat16EfEEv12SSMParamsBwd --------------------------
	.section	.nv.info._Z25selective_scan_bwd_kernelI32Selective_Scan_bwd_kernel_traitsILi32ELi4ELb1ELb0ELb0ELb0ELb1EN3c108BFloat16EfEEv12SSMParamsBwd,"",@"SHT_CUDA_INFO"
	.sectionflags	@""
	.align	4


	//----- nvinfo : EIATTR_CUDA_API_VERSION
	.align		4
        /*0000*/ 	.byte	0x04, 0x37
        /*0002*/ 	.short	(.L_3747 - .L_3746)
.L_3746:
        /*0004*/ 	.word	0x00000082


	//----- nvinfo : EIATTR_KPARAM_INFO
	.align		4
.L_3747:
        /*0008*/ 	.byte	0x04, 0x17
        /*000a*/ 	.short	(.L_3749 - .L_3748)
.L_3748:
        /*000c*/ 	.word	0x00000000
        /*0010*/ 	.short	0x0000
        /*0012*/ 	.short	0x0000
        /*0014*/ 	.byte	0x00, 0xf0, 0xc1, 0x07


	//----- nvinfo : EIATTR_SPARSE_MMA_MASK
	.align		4
.L_3749:
        /*0018*/ 	.byte	0x03, 0x50
        /*001a*/ 	.short	0x0000


	//----- nvinfo : EIATTR_MAXREG_COUNT
	.align		4
        /*001c*/ 	.byte	0x03, 0x1b
        /*001e*/ 	.short	0x00ff


	//----- nvinfo : EIATTR_NUM_BARRIERS
	.align		4
        /*0020*/ 	.byte	0x02, 0x4c
        /*0022*/ 	.byte	0x01
	.zero		1


	//----- nvinfo : EIATTR_MERCURY_ISA_VERSION
	.align		4
        /*0024*/ 	.byte	0x03, 0x5f
        /*0026*/ 	.short	0x0101


	//----- nvinfo : EIATTR_COOP_GROUP_MASK_REGIDS
	.align		4
        /*0028*/ 	.byte	0x04, 0x29
        /*002a*/ 	.short	(.L_3751 - .L_3750)


	//   ....[0]....
.L_3750:
        /*002c*/ 	.word	0xffffffff


	//   ....[1]....
        /*0030*/ 	.word	0xffffffff


	//   ....[2]....
        /*0034*/ 	.word	0xffffffff


	//   ....[3]....
        /*0038*/ 	.word	0xffffffff


	//   ....[4]....
        /*003c*/ 	.word	0xffffffff


	//   ....[5]....
        /*0040*/ 	.word	0xffffffff


	//   ....[6]....
        /*0044*/ 	.word	0xffffffff


	//   ....[7]....
        /*0048*/ 	.word	0xffffffff


	//   ....[8]....
        /*004c*/ 	.word	0xffffffff


	//   ....[9]....
        /*0050*/ 	.word	0xffffffff


	//   ....[10]....
        /*0054*/ 	.word	0xffffffff


	//   ....[11]....
        /*0058*/ 	.word	0xffffffff


	//   ....[12]....
        /*005c*/ 	.word	0xffffffff


	//   ....[13]....
        /*0060*/ 	.word	0xffffffff


	//   ....[14]....
        /*0064*/ 	.word	0xffffffff


	//   ....[15]....
        /*0068*/ 	.word	0xffffffff


	//   ....[16]....
        /*006c*/ 	.word	0xffffffff


	//   ....[17]....
        /*0070*/ 	.word	0xffffffff


	//   ....[18]....
        /*0074*/ 	.word	0xffffffff


	//   ....[19]....
        /*0078*/ 	.word	0xffffffff


	//   ....[20]....
        /*007c*/ 	.word	0xffffffff


	//   ....[21]....
        /*0080*/ 	.word	0xffffffff


	//   ....[22]....
        /*0084*/ 	.word	0xffffffff


	//   ....[23]....
        /*0088*/ 	.word	0xffffffff


	//   ....[24]....
        /*008c*/ 	.word	0xffffffff


	//   ....[25]....
        /*0090*/ 	.word	0xffffffff


	//   ....[26]....
        /*0094*/ 	.word	0xffffffff


	//   ....[27]....
        /*0098*/ 	.word	0xffffffff


	//   ....[28]....
        /*009c*/ 	.word	0xffffffff


	//   ....[29]....
        /*00a0*/ 	.word	0xffffffff


	//   ....[30]....
        /*00a4*/ 	.word	0xffffffff


	//   ....[31]....
        /*00a8*/ 	.word	0xffffffff


	//   ....[32]....
        /*00ac*/ 	.word	0xffffffff


	//   ....[33]....
        /*00b0*/ 	.word	0xffffffff


	//   ....[34]....
        /*00b4*/ 	.word	0xffffffff


	//   ....[35]....
        /*00b8*/ 	.word	0xffffffff


	//   ....[36]....
        /*00bc*/ 	.word	0xffffffff


	//   ....[37]....
        /*00c0*/ 	.word	0xffffffff


	//   ....[38]....
        /*00c4*/ 	.word	0xffffffff


	//   ....[39]....
        /*00c8*/ 	.word	0xffffffff


	//   ....[40]....
        /*00cc*/ 	.word	0xffffffff


	//   ....[41]....
        /*00d0*/ 	.word	0xffffffff


	//   ....[42]....
        /*00d4*/ 	.word	0xffffffff


	//   ....[43]....
        /*00d8*/ 	.word	0xffffffff


	//   ....[44]....
        /*00dc*/ 	.word	0xffffffff


	//   ....[45]....
        /*00e0*/ 	.word	0xffffffff


	//   ....[46]....
        /*00e4*/ 	.word	0xffffffff


	//   ....[47]....
        /*00e8*/ 	.word	0xffffffff


	//   ....[48]....
        /*00ec*/ 	.word	0xffffffff


	//   ....[49]....
        /*00f0*/ 	.word	0xffffffff


	//   ....[50]....
        /*00f4*/ 	.word	0xffffffff


	//   ....[51]....
        /*00f8*/ 	.word	0xffffffff


	//   ....[52]....
        /*00fc*/ 	.word	0xffffffff


	//   ....[53]....
        /*0100*/ 	.word	0xffffffff


	//   ....[54]....
        /*0104*/ 	.word	0xffffffff


	//   ....[55]....
        /*0108*/ 	.word	0xffffffff


	//   ....[56]....
        /*010c*/ 	.word	0xffffffff


	//----- nvinfo : EIATTR_COOP_GROUP_INSTR_OFFSETS
	.align		4
.L_3751:
        /*0110*/ 	.byte	0x04, 0x28
        /*0112*/ 	.short	(.L_3753 - .L_3752)


	//   ....[0]....
.L_3752:
        /*0114*/ 	.word	0x00000780


	//   ....[1]....
        /*0118*/ 	.word	0x00000800


	//   ....[2]....
        /*011c*/ 	.word	0x00000910


	//   ....[3]....
        /*0120*/ 	.word	0x00000a00


	//   ....[4]....
        /*0124*/ 	.word	0x00000c10


	//   ....[5]....
        /*0128*/ 	.word	0x00000f30


	//   ....[6]....
        /*012c*/ 	.word	0x00001130


	//   ....[7]....
        /*0130*/ 	.word	0x00001940


	//   ....[8]....
        /*0134*/ 	.word	0x00001980


	//   ....[9]....
        /*0138*/ 	.word	0x000019b0


	//   ....[10]....
        /*013c*/ 	.word	0x000019c0


	//   ....[11]....
        /*0140*/ 	.word	0x00001a20


	//   ....[12]....
        /*0144*/ 	.word	0x00001a30


	//   ....[13]....
        /*0148*/ 	.word	0x00001a50


	//   ....[14]....
        /*014c*/ 	.word	0x00001a80


	//   ....[15]....
        /*0150*/ 	.word	0x00001ae0


	//   ....[16]....
        /*0154*/ 	.word	0x00001b20


	//   ....[17]....
        /*0158*/ 	.word	0x00001b30


	//   ....[18]....
        /*015c*/ 	.word	0x00001b40


	//   ....[19]....
        /*0160*/ 	.word	0x00001ba0


	//   ....[20]....
        /*0164*/ 	.word	0x00001bc0


	//   ....[21]....
        /*0168*/ 	.word	0x00001c00


	//   ....[22]....
        /*016c*/ 	.word	0x00001c20


	//   ....[23]....
        /*0170*/ 	.word	0x00001c60


	//   ....[24]....
        /*0174*/ 	.word	0x00001cb0


	//   ....[25]....
        /*0178*/ 	.word	0x00001cd0


	//   ....[26]....
        /*017c*/ 	.word	0x00001cf0


	//   ....[27]....
        /*0180*/ 	.word	0x00001d10


	//   ....[28]....
        /*0184*/ 	.word	0x00001d30


	//   ....[29]....
        /*0188*/ 	.word	0x00001d60


	//   ....[30]....
        /*018c*/ 	.word	0x00001d90


	//   ....[31]....
        /*0190*/ 	.word	0x00001db0


	//   ....[32]....
        /*0194*/ 	.word	0x00001dd0


	//   ....[33]....
        /*0198*/ 	.word	0x00001de0


	//   ....[34]....
        /*019c*/ 	.word	0x00001e90


	//   ....[35]....
        /*01a0*/ 	.word	0x00002030


	//   ....[36]....
        /*01a4*/ 	.word	0x00002070


	//   ....[37]....
        /*01a8*/ 	.word	0x00002160


	//   ....[38]....
        /*01ac*/ 	.word	0x00002180


	//   ....[39]....
        /*01b0*/ 	.word	0x000021b0


	//   ....[40]....
        /*01b4*/ 	.word	0x000021d0


	//   ....[41]....
        /*01b8*/ 	.word	0x00002200


	//   ....[42]....
        /*01bc*/ 	.word	0x00002220


	//   ....[43]....
        /*01c0*/ 	.word	0x00002270


	//   ....[44]....
        /*01c4*/ 	.word	0x00002290


	//   ....[45]....
        /*01c8*/ 	.word	0x00002600


	//   ....[46]....
        /*01cc*/ 	.word	0x000027e0


	//   ....[47]....
        /*01d0*/ 	.word	0x000028e0


	//   ....[48]....
        /*01d4*/ 	.word	0x00002930


	//   ....[49]....
        /*01d8*/ 	.word	0x00002980


	//   ....[50]....
        /*01dc*/ 	.word	0x000029b0


	//   ....[51]....
        /*01e0*/ 	.word	0x000029d0


	//   ....[52]....
        /*01e4*/ 	.word	0x00002aa0


	//   ....[53]....
        /*01e8*/ 	.word	0x00002ae0


	//   ....[54]....
        /*01ec*/ 	.word	0x00002b30


	//   ....[55]....
        /*01f0*/ 	.word	0x00002b60


	//   ....[56]....
        /*01f4*/ 	.word	0x00002b80


	//----- nvinfo : EIATTR_VRC_CTA_INIT_COUNT
	.align		4
.L_3753:
        /*01f8*/ 	.byte	0x02, 0x4a
	.zero		1
	.zero		1


	//----- nvinfo : EIATTR_EXIT_INSTR_OFFSETS
	.align		4
        /*01fc*/ 	.byte	0x04, 0x1c
        /*01fe*/ 	.short	(.L_3755 - .L_3754)


	//   ....[0]....
.L_3754:
        /*0200*/ 	.word	0x00002c20


	//   ....[1]....
        /*0204*/ 	.word	0x000030b0


	//----- nvinfo : EIATTR_MAX_THREADS
	.align		4
.L_3755:
        /*0208*/ 	.byte	0x04, 0x05
        /*020a*/ 	.short	(.L_3757 - .L_3756)
.L_3756:
        /*020c*/ 	.word	0x00000020
        /*0210*/ 	.word	0x00000001
        /*0214*/ 	.word	0x00000001


	//----- nvinfo : EIATTR_CRS_STACK_SIZE
	.align		4
.L_3757:
        /*0218*/ 	.byte	0x04, 0x1e
        /*021a*/ 	.short	(.L_3759 - .L_3758)
.L_3758:
        /*021c*/ 	.word	0x00000000


	//----- nvinfo : EIATTR_CBANK_PARAM_SIZE
	.align		4
.L_3759:
        /*0220*/ 	.byte	0x03, 0x19
        /*0222*/ 	.short	0x01f0


	//----- nvinfo : EIATTR_PARAM_CBANK
	.align		4
        /*0224*/ 	.byte	0x04, 0x0a
        /*0226*/ 	.short	(.L_3761 - .L_3760)
	.align		4
.L_3760:
        /*0228*/ 	.word	index@(.nv.constant0._Z25selective_scan_bwd_kernelI32Selective_Scan_bwd_kernel_traitsILi32ELi4ELb1ELb0ELb0ELb0ELb1EN3c108BFloat16EfEEv12SSMParamsBwd)
        /*022c*/ 	.short	0x0380
        /*022e*/ 	.short	0x01f0


	//----- nvinfo : EIATTR_SW_WAR
	.align		4
.L_3761:
        /*0230*/ 	.byte	0x04, 0x36
        /*0232*/ 	.short	(.L_3763 - .L_3762)
.L_3762:
        /*0234*/ 	.word	0x00000008
.L_3763:


//--------------------- .nv.info._Z25selective_scan_bwd_kernelI32Selective_Scan_bwd_kernel_traitsILi32ELi4ELb1ELb0ELb0ELb1ELb0EN3c108BFloat16EfEEv12SSMParamsBwd --------------------------
	.section	.nv.info._Z25selective_scan_bwd_kernelI32Selective_Scan_bwd_kernel_traitsILi32ELi4ELb1ELb0ELb0ELb1ELb0EN3c108BFloat16EfEEv12SSMParamsBwd,"",@"SHT_CUDA_INFO"
	.sectionflags	@""
	.align	4


	//----- nvinfo : EIATTR_CUDA_API_VERSION
	.align		4
        /*0000*/ 	.byte	0x04, 0x37
        /*0002*/ 	.short	(.L_3765 - .L_3764)
.L_3764:
        /*0004*/ 	.word	0x00000082


	//----- nvinfo : EIATTR_KPARAM_INFO
	.align		4
.L_3765:
        /*0008*/ 	.byte	0x04, 0x17
        /*000a*/ 	.short	(.L_3767 - .L_3766)
.L_3766:
        /*000c*/ 	.word	0x00000000
        /*0010*/ 	.short	0x0000
        /*0012*/ 	.short	0x0000
        /*0014*/ 	.byte	0x00, 0xf0, 0xc1, 0x07


	//----- nvinfo : EIATTR_SPARSE_MMA_MASK
	.align		4
.L_3767:
        /*0018*/ 	.byte	0x03, 0x50
        /*001a*/ 	.short	0x0000


	//----- nvinfo : EIATTR_MAXREG_COUNT
	.align		4
        /*001c*/ 	.byte	0x03, 0x1b
        /*001e*/ 	.short	0x00ff


	//----- nvinfo : EIATTR_NUM_BARRIERS
	.align		4
        /*0020*/ 	.byte	0x02, 0x4c
        /*0022*/ 	.byte	0x01
	.zero		1


	//----- nvinfo : EIATTR_MERCURY_ISA_VERSION
	.align		4
        /*0024*/ 	.byte	0x03, 0x5f
        /*0026*/ 	.short	0x0101


	//----- nvinfo : EIATTR_COOP_GROUP_MASK_REGIDS
	.align		4
        /*0028*/ 	.byte	0x04, 0x29
        /*002a*/ 	.short	(.L_3769 - .L_3768)


	//   ....[0]....
.L_3768:
        /*002c*/ 	.word	0xffffffff


	//   ....[1]....
        /*0030*/ 	.word	0xffffffff


	//   ....[2]....
        /*0034*/ 	.word	0xffffffff


	//   ....[3]....
        /*0038*/ 	.word	0xffffffff


	//   ....[4]....
        /*003c*/ 	.word	0xffffffff


	//   ....[5]....
        /*0040*/ 	.word	0xffffffff


	//   ....[6]....
        /*0044*/ 	.word	0xffffffff


	//   ....[7]....
        /*0048*/ 	.word	0xffffffff


	//   ....[8]....
        /*004c*/ 	.word	0xffffffff


	//   ....[9]....
        /*0050*/ 	.word	0xffffffff


	//   ....[10]....
        /*0054*/ 	.word	0xffffffff


	//   ....[11]....
        /*0058*/ 	.word	0xffffffff


	//   ....[12]....
        /*005c*/ 	.word	0xffffffff


	//   ....[13]....
        /*0060*/ 	.word	0xffffffff


	//   ....[14]....
        /*0064*/ 	.word	0xffffffff


	//   ....[15]....
        /*0068*/ 	.word	0xffffffff


	//   ....[16]....
        /*006c*/ 	.word	0xffffffff


	//   ....[17]....
        /*0070*/ 	.word	0xffffffff


	//   ....[18]....
        /*0074*/ 	.word	0xffffffff


	//   ....[19]....
        /*0078*/ 	.word	0xffffffff


	//   ....[20]....
        /*007c*/ 	.word	0xffffffff


	//   ....[21]....
        /*0080*/ 	.word	0xffffffff


	//   ....[22]....
        /*0084*/ 	.word	0xffffffff


	//   ....[23]....
        /*0088*/ 	.word	0xffffffff


	//   ....[24]....
        /*008c*/ 	.word	0xffffffff


	//   ....[25]....
        /*0090*/ 	.word	0xffffffff


	//   ....[26]....
        /*0094*/ 	.word	0xffffffff


	//   ....[27]....
        /*0098*/ 	.word	0xffffffff


	//   ....[28]....
        /*009c*/ 	.word	0xffffffff


	//   ....[29]....
        /*00a0*/ 	.word	0xffffffff


	//   ....[30]....
        /*00a4*/ 	.word	0xffffffff


	//   ....[31]....
        /*00a8*/ 	.word	0xffffffff


	//   ....[32]....
        /*00ac*/ 	.word	0xffffffff


	//   ....[33]....
        /*00b0*/ 	.word	0xffffffff


	//   ....[34]....
        /*00b4*/ 	.word	0xffffffff


	//   ....[35]....
        /*00b8*/ 	.word	0xffffffff


	//   ....[36]....
        /*00bc*/ 	.word	0xffffffff


	//   ....[37]....
        /*00c0*/ 	.word	0xffffffff


	//   ....[38]....
        /*00c4*/ 	.word	0xffffffff


	//   ....[39]....
        /*00c8*/ 	.word	0xffffffff


	//   ....[40]....
        /*00cc*/ 	.word	0xffffffff


	//   ....[41]....
        /*00d0*/ 	.word	0xffffffff


	//   ....[42]....
        /*00d4*/ 	.word	0xffffffff


	//   ....[43]....
        /*00d8*/ 	.word	0xffffffff


	//   ....[44]....
        /*00dc*/ 	.word	0xffffffff


	//   ....[45]....
        /*00e0*/ 	.word	0xffffffff


	//   ....[46]....
        /*00e4*/ 	.word	0xffffffff


	//   ....[47]....
        /*00e8*/ 	.word	0xffffffff


	//   ....[48]....
        /*00ec*/ 	.word	0xffffffff


	//   ....[49]....
        /*00f0*/ 	.word	0xffffffff


	//   ....[50]....
        /*00f4*/ 	.word	0xffffffff


	//   ....[51]....
        /*00f8*/ 	.word	0xffffffff


	//   ....[52]....
        /*00fc*/ 	.word	0xffffffff


	//   ....[53]....
        /*0100*/ 	.word	0xffffffff


	//----- nvinfo : EIATTR_COOP_GROUP_INSTR_OFFSETS
	.align		4
.L_3769:
        /*0104*/ 	.byte	0x04, 0x28
        /*0106*/ 	.short	(.L_3771 - .L_3770)


	//   ....[0]....
.L_3770:
        /*0108*/ 	.word	0x000006d0


	//   ....[1]....
        /*010c*/ 	.word	0x00000730


	//   ....[2]....
        /*0110*/ 	.word	0x000008b0


	//   ....[3]....
        /*0114*/ 	.word	0x00001840


	//   ....[4]....
        /*0118*/ 	.word	0x00001880


	//   ....[5]....
        /*011c*/ 	.word	0x000018b0


	//   ....[6]....
        /*0120*/ 	.word	0x000018f0


	//   ....[7]....
        /*0124*/ 	.word	0x00001920


	//   ....[8]....
        /*0128*/ 	.word	0x00001940


	//   ....[9]....
        /*012c*/ 	.word	0x00001950


	//   ....[10]....
        /*0130*/ 	.word	0x00001990


	//   ....[11]....
        /*0134*/ 	.word	0x000019e0


	//   ....[12]....
        /*0138*/ 	.word	0x000019f0


	//   ....[13]....
        /*013c*/ 	.word	0x00001a10


	//   ....[14]....
        /*0140*/ 	.word	0x00001a40


	//   ....[15]....
        /*0144*/ 	.word	0x00001a70


	//   ....[16]....
        /*0148*/ 	.word	0x00001ac0


	//   ....[17]....
        /*014c*/ 	.word	0x00001af0


	//   ....[18]....
        /*0150*/ 	.word	0x00001b30


	//   ....[19]....
        /*0154*/ 	.word	0x00001b50


	//   ....[20]....
        /*0158*/ 	.word	0x00001ba0


	//   ....[21]....
        /*015c*/ 	.word	0x00001be0


	//   ....[22]....
        /*0160*/ 	.word	0x00001bf0


	//   ....[23]....
        /*0164*/ 	.word	0x00001c10


	//   ....[24]....
        /*0168*/ 	.word	0x00001c50


	//   ....[25]....
        /*016c*/ 	.word	0x00001c80


	//   ....[26]....
        /*0170*/ 	.word	0x00001cb0


	//   ....[27]....
        /*0174*/ 	.word	0x00001cc0


	//   ....[28]....
        /*0178*/ 	.word	0x00001cf0


	//   ....[29]....
        /*017c*/ 	.word	0x00001d30


	//   ....[30]....
        /*0180*/ 	.word	0x00001ed0


	//   ....[31]....
        /*0184*/ 	.word	0x00001f10


	//   ....[32]....
        /*0188*/ 	.word	0x00001fa0


	//   ....[33]....
        /*018c*/ 	.word	0x00001fc0


	//   ....[34]....
        /*0190*/ 	.word	0x00001ff0


	//   ....[35]....
        /*0194*/ 	.word	0x00002010


	//   ....[36]....
        /*0198*/ 	.word	0x00002030


	//   ....[37]....
        /*019c*/ 	.word	0x00002060


	//   ....[38]....
        /*01a0*/ 	.word	0x00002070


	//   ....[39]....
        /*01a4*/ 	.word	0x00002100


	//   ....[40]....
        /*01a8*/ 	.word	0x00002110


	//   ....[41]....
        /*01ac*/ 	.word	0x00002480


	//   ....[42]....
        /*01b0*/ 	.word	0x000026a0


	//   ....[43]....
        /*01b4*/ 	.word	0x00002910


	//   ....[44]....
        /*01b8*/ 	.word	0x00002a60


	//   ....[45]....
        /*01bc*/ 	.word	0x00002ab0


	//   ....[46]....
        /*01c0*/ 	.word	0x00002b00


	//   ....[47]....
        /*01c4*/ 	.word	0x00002b30


	//   ....[48]....
        /*01c8*/ 	.word	0x00002b50


	//   ....[49]....
        /*01cc*/ 	.word	0x00002c20


	//   ....[50]....
        /*01d0*/ 	.word	0x00002c60


	//   ....[51]....
        /*01d4*/ 	.word	0x00002cb0


	//   ....[52]....
        /*01d8*/ 	.word	0x00002ce0


	//   ....[53]....
        /*01dc*/ 	.word	0x00002d00


	//----- nvinfo : EIATTR_VRC_CTA_INIT_COUNT
	.align		4
.L_3771:
        /*01e0*/ 	.byte	0x02, 0x4a
	.zero		1
	.zero		1


	//----- nvinfo : EIATTR_EXIT_INSTR_OFFSETS
	.align		4
        /*01e4*/ 	.byte	0x04, 0x1c
        /*01e6*/ 	.short	(.L_3773 - .L_3772)


	//   ....[0]....
.L_3772:
        /*01e8*/ 	.word	0x00002da0


	//   ....[1]....
        /*01ec*/ 	.word	0x00003230


	//----- nvinfo : EIATTR_MAX_THREADS
	.align		4
.L_3773:
        /*01f0*/ 	.byte	0x04, 0x05
        /*01f2*/ 	.short	(.L_3775 - .L_3774)
.L_3774:
        /*01f4*/ 	.word	0x00000020
        /*01f8*/ 	.word	0x00000001
        /*01fc*/ 	.word	0x00000001


	//----- nvinfo : EIATTR_CRS_STACK_SIZE
	.align		4
.L_3775:
        /*0200*/ 	.byte	0x04, 0x1e
        /*0202*/ 	.short	(.L_3777 - .L_3776)
.L_3776:
        /*0204*/ 	.word	0x00000000


	//----- nvinfo : EIATTR_CBANK_PARAM_SIZE
	.align		4
.L_3777:
        /*0208*/ 	.byte	0x03, 0x19
        /*020a*/ 	.short	0x01f0


	//----- nvinfo : EIATTR_PARAM_CBANK
	.align		4
        /*020c*/ 	.byte	0x04, 0x0a
        /*020e*/ 	.short	(.L_3779 - .L_3778)
	.align		4
.L_3778:
        /*0210*/ 	.word	index@(.nv.constant0._Z25selective_scan_bwd_kernelI32Selective_Scan_bwd_kernel_traitsILi32ELi4ELb1ELb0ELb0ELb1ELb0EN3c108BFloat16EfEEv12SSMParamsBwd)
        /*0214*/ 	.short	0x0380
        /*0216*/ 	.short	0x01f0


	//----- nvinfo : EIATTR_SW_WAR
	.align		4
.L_3779:
        /*0218*/ 	.byte	0x04, 0x36
        /*021a*/ 	.short	(.L_3781 - .L_3780)
.L_3780:
        /*021c*/ 	.word	0x00000008
.L_3781:


//--------------------- .nv.info._Z25selective_scan_bwd_kernelI32Selective_Scan_bwd_kernel_traitsILi32ELi4ELb1ELb0ELb0ELb1ELb1EN3c108BFloat16EfEEv12SSMParamsBwd --------------------------
	.section	.nv.info._Z25selective_scan_bwd_kernelI32Selective_Scan_bwd_kernel_traitsILi32ELi4ELb1ELb0ELb0ELb1ELb1EN3c108BFloat16EfEEv12SSMParamsBwd,"",@"SHT_CUDA_INFO"
	.sectionflags	@""
	.align	4


	//----- nvinfo : EIATTR_CUDA_API_VERSION
	.align		4
        /*0000*/ 	.byte	0x04, 0x37
        /*0002*/ 	.short	(.L_3783 - .L_3782)
.L_3782:
        /*0004*/ 	.word	0x00000082


	//----- nvinfo : EIATTR_KPARAM_INFO
	.align		4
.L_3783:
        /*0008*/ 	.byte	0x04, 0x17
        /*000a*/ 	.short	(.L_3785 - .L_3784)
.L_3784:
        /*000c*/ 	.word	0x00000000
        /*0010*/ 	.short	0x0000
        /*0012*/ 	.short	0x0000
        /*0014*/ 	.byte	0x00, 0xf0, 0xc1, 0x07


	//----- nvinfo : EIATTR_SPARSE_MMA_MASK
	.align		4
.L_3785:
        /*0018*/ 	.byte	0x03, 0x50
        /*001a*/ 	.short	0x0000


	//----- nvinfo : EIATTR_MAXREG_COUNT
	.align		4
        /*001c*/ 	.byte	0x03, 0x1b
        /*001e*/ 	.short	0x00ff


	//----- nvinfo : EIATTR_NUM_BARRIERS
	.align		4
        /*0020*/ 	.byte	0x02, 0x4c
        /*0022*/ 	.byte	0x01
	.zero		1


	//----- nvinfo : EIATTR_MERCURY_ISA_VERSION
	.align		4
        /*0024*/ 	.byte	0x03, 0x5f
        /*0026*/ 	.short	0x0101


	//----- nvinfo : EIATTR_COOP_GROUP_MASK_REGIDS
	.align		4
        /*0028*/ 	.byte	0x04, 0x29
        /*002a*/ 	.short	(.L_3787 - .L_3786)


	//   ....[0]....
.L_3786:
        /*002c*/ 	.word	0xffffffff


	//   ....[1]....
        /*0030*/ 	.word	0xffffffff


	//   ....[2]....
        /*0034*/ 	.word	0xffffffff


	//   ....[3]....
        /*0038*/ 	.word	0xffffffff


	//   ....[4]....
        /*003c*/ 	.word	0xffffffff


	//   ....[5]....
        /*0040*/ 	.word	0xffffffff


	//   ....[6]....
        /*0044*/ 	.word	0xffffffff


	//   ....[7]....
        /*0048*/ 	.word	0xffffffff


	//   ....[8]....
        /*004c*/ 	.word	0xffffffff


	//   ....[9]....
        /*0050*/ 	.word	0xffffffff


	//   ....[10]....
        /*0054*/ 	.word	0xffffffff


	//   ....[11]....
        /*0058*/ 	.word	0xffffffff


	//   ....[12]....
        /*005c*/ 	.word	0xffffffff


	//   ....[13]....
        /*0060*/ 	.word	0xffffffff


	//   ....[14]....
        /*0064*/ 	.word	0xffffffff


	//   ....[15]....
        /*0068*/ 	.word	0xffffffff


	//   ....[16]....
        /*006c*/ 	.word	0xffffffff


	//   ....[17]....
        /*0070*/ 	.word	0xffffffff


	//   ....[18]....
        /*0074*/ 	.word	0xffffffff


	//   ....[19]....
        /*0078*/ 	.word	0xffffffff


	//   ....[20]....
        /*007c*/ 	.word	0xffffffff


	//   ....[21]....
        /*0080*/ 	.word	0xffffffff


	//   ....[22]....
        /*0084*/ 	.word	0xffffffff


	//   ....[23]....
        /*0088*/ 	.word	0xffffffff


	//   ....[24]....
        /*008c*/ 	.word	0xffffffff


	//   ....[25]....
        /*0090*/ 	.word	0xffffffff


	//   ....[26]....
        /*0094*/ 	.word	0xffffffff


	//   ....[27]....
        /*0098*/ 	.word	0xffffffff


	//   ....[28]....
        /*009c*/ 	.word	0xffffffff


	//   ....[29]....
        /*00a0*/ 	.word	0xffffffff


	//   ....[30]....
        /*00a4*/ 	.word	0xffffffff


	//   ....[31]....
        /*00a8*/ 	.word	0xffffffff


	//   ....[32]....
        /*00ac*/ 	.word	0xffffffff


	//   ....[33]....
        /*00b0*/ 	.word	0xffffffff


	//   ....[34]....
        /*00b4*/ 	.word	0xffffffff


	//   ....[35]....
        /*00b8*/ 	.word	0xffffffff


	//   ....[36]....
        /*00bc*/ 	.word	0xffffffff


	//   ....[37]....
        /*00c0*/ 	.word	0xffffffff


	//   ....[38]....
        /*00c4*/ 	.word	0xffffffff


	//   ....[39]....
        /*00c8*/ 	.word	0xffffffff


	//   ....[40]....
        /*00cc*/ 	.word	0xffffffff


	//   ....[41]....
        /*00d0*/ 	.word	0xffffffff


	//   ....[42]....
        /*00d4*/ 	.word	0xffffffff


	//   ....[43]....
        /*00d8*/ 	.word	0xffffffff


	//   ....[44]....
        /*00dc*/ 	.word	0xffffffff


	//   ....[45]....
        /*00e0*/ 	.word	0xffffffff


	//   ....[46]....
        /*00e4*/ 	.word	0xffffffff


	//   ....[47]....
        /*00e8*/ 	.word	0xffffffff


	//   ....[48]....
        /*00ec*/ 	.word	0xffffffff


	//   ....[49]....
        /*00f0*/ 	.word	0xffffffff


	//   ....[50]....
        /*00f4*/ 	.word	0xffffffff


	//   ....[51]....
        /*00f8*/ 	.word	0xffffffff


	//   ....[52]....
        /*00fc*/ 	.word	0xffffffff


	//   ....[53]....
        /*0100*/ 	.word	0xffffffff


	//   ....[54]....
        /*0104*/ 	.word	0xffffffff


	//   ....[55]....
        /*0108*/ 	.word	0xffffffff


	//   ....[56]....
        /*010c*/ 	.word	0xffffffff


	//   ....[57]....
        /*0110*/ 	.word	0xffffffff


	//----- nvinfo : EIATTR_COOP_GROUP_INSTR_OFFSETS
	.align		4
.L_3787:
        /*0114*/ 	.byte	0x04, 0x28
        /*0116*/ 	.short	(.L_3789 - .L_3788)


	//   ....[0]....
.L_3788:
        /*0118*/ 	.word	0x000006d0


	//   ....[1]....
        /*011c*/ 	.word	0x00000730


	//   ....[2]....
        /*0120*/ 	.word	0x00000870


	//   ....[3]....
        /*0124*/ 	.word	0x000012b0


	//   ....[4]....
        /*0128*/ 	.word	0x00001510


	//   ....[5]....
        /*012c*/ 	.word	0x000017f0


	//   ....[6]....
        /*0130*/ 	.word	0x000019f0


	//   ....[7]....
        /*0134*/ 	.word	0x00002170


	//   ....[8]....
        /*0138*/ 	.word	0x000021b0


	//   ....[9]....
        /*013c*/ 	.word	0x000021e0


	//   ....[10]....
        /*0140*/ 	.word	0x00002220


	//   ....[11]....
        /*0144*/ 	.word	0x00002250


	//   ....[12]....
        /*0148*/ 	.word	0x00002270


	//   ....[13]....
        /*014c*/ 	.word	0x00002280


	//   ....[14]....
        /*0150*/ 	.word	0x000022c0


	//   ....[15]....
        /*0154*/ 	.word	0x00002310


	//   ....[16]....
        /*0158*/ 	.word	0x00002320


	//   ....[17]....
        /*015c*/ 	.word	0x00002340


	//   ....[18]....
        /*0160*/ 	.word	0x00002370


	//   ....[19]....
        /*0164*/ 	.word	0x000023a0


	//   ....[20]....
        /*0168*/ 	.word	0x000023f0


	//   ....[21]....
        /*016c*/ 	.word	0x00002420


	//   ....[22]....
        /*0170*/ 	.word	0x00002460


	//   ....[23]....
        /*0174*/ 	.word	0x00002480


	//   ....[24]....
        /*0178*/ 	.word	0x000024d0


	//   ....[25]....
        /*017c*/ 	.word	0x00002510


	//   ....[26]....
        /*0180*/ 	.word	0x00002520


	//   ....[27]....
        /*0184*/ 	.word	0x00002540


	//   ....[28]....
        /*0188*/ 	.word	0x00002580


	//   ....[29]....
        /*018c*/ 	.word	0x000025b0


	//   ....[30]....
        /*0190*/ 	.word	0x000025e0


	//   ....[31]....
        /*0194*/ 	.word	0x000025f0


	//   ....[32]....
        /*0198*/ 	.word	0x00002620


	//   ....[33]....
        /*019c*/ 	.word	0x00002660


	//   ....[34]....
        /*01a0*/ 	.word	0x00002800


	//   ....[35]....
        /*01a4*/ 	.word	0x00002840


	//   ....[36]....
        /*01a8*/ 	.word	0x000028d0


	//   ....[37]....
        /*01ac*/ 	.word	0x000028f0


	//   ....[38]....
        /*01b0*/ 	.word	0x00002920


	//   ....[39]....
        /*01b4*/ 	.word	0x00002940


	//   ....[40]....
        /*01b8*/ 	.word	0x00002960


	//   ....[41]....
        /*01bc*/ 	.word	0x00002990


	//   ....[42]....
        /*01c0*/ 	.word	0x000029a0


	//   ....[43]....
        /*01c4*/ 	.word	0x00002a30


	//   ....[44]....
        /*01c8*/ 	.word	0x00002a40


	//   ....[45]....
        /*01cc*/ 	.word	0x00002da0


	//   ....[46]....
        /*01d0*/ 	.word	0x00002fb0


	//   ....[47]....
        /*01d4*/ 	.word	0x00003230


	//   ....[48]....
        /*01d8*/ 	.word	0x00003380


	//   ....[49]....
        /*01dc*/ 	.word	0x000033d0


	//   ....[50]....
        /*01e0*/ 	.word	0x00003420


	//   ....[51]....
        /*01e4*/ 	.word	0x00003450


	//   ....[52]....
        /*01e8*/ 	.word	0x00003470


	//   ....[53]....
        /*01ec*/ 	.word	0x00003540


	//   ....[54]....
        /*01f0*/ 	.word	0x00003580


	//   ....[55]....
        /*01f4*/ 	.word	0x000035d0


	//   ....[56]....
        /*01f8*/ 	.word	0x00003600


	//   ....[57]....
        /*01fc*/ 	.word	0x00003620


	//----- nvinfo : EIATTR_VRC_CTA_INIT_COUNT
	.align		4
.L_3789:
        /*0200*/ 	.byte	0x02, 0x4a
	.zero		1
	.zero		1


	//----- nvinfo : EIATTR_EXIT_INSTR_OFFSETS
	.align		4
        /*0204*/ 	.byte	0x04, 0x1c
        /*0206*/ 	.short	(.L_3791 - .L_3790)


	//   ....[0]....
.L_3790:
        /*0208*/ 	.word	0x000036c0


	//   ....[1]....
        /*020c*/ 	.word	0x00003b50


	//----- nvinfo : EIATTR_MAX_THREADS
	.align		4
.L_3791:
        /*0210*/ 	.byte	0x04, 0x05
        /*0212*/ 	.short	(.L_3793 - .L_3792)
.L_3792:
        /*0214*/ 	.word	0x00000020
        /*0218*/ 	.word	0x00000001
        /*021c*/ 	.word	0x00000001


	//----- nvinfo : EIATTR_CRS_STACK_SIZE
	.align		4
.L_3793:
        /*0220*/ 	.byte	0x04, 0x1e
        /*0222*/ 	.short	(.L_3795 - .L_3794)
.L_3794:
        /*0224*/ 	.word	0x00000000


	//----- nvinfo : EIATTR_CBANK_PARAM_SIZE
	.align		4
.L_3795:
        /*0228*/ 	.byte	0x03, 0x19
        /*022a*/ 	.short	0x01f0


	//----- nvinfo : EIATTR_PARAM_CBANK
	.align		4
        /*022c*/ 	.byte	0x04, 0x0a
        /*022e*/ 	.short	(.L_3797 - .L_3796)
	.align		4
.L_3796:
        /*0230*/ 	.word	index@(.nv.constant0._Z25selective_scan_bwd_kernelI32Selective_Scan_bwd_kernel_traitsILi32ELi4ELb1ELb0ELb0ELb1ELb1EN3c108BFloat16EfEEv12SSMParamsBwd)
        /*0234*/ 	.short	0x0380
        /*0236*/ 	.short	0x01f0


	//----- nvinfo : EIATTR_SW_WAR
	.align		4
.L_3797:
        /*0238*/ 	.byte	0x04, 0x36
        /*023a*/ 	.short	(.L_3799 - .L_3798)
.L_3798:
        /*023c*/ 	.word	0x00000008
.L_3799:


//--------------------- .nv.info._Z25selective_scan_bwd_kernelI32Selective_Scan_bwd_kernel_traitsILi32ELi4ELb1ELb0ELb1ELb0ELb0EN3c108BFloat16EfEEv12SSMParamsBwd --------------------------
	.section	.nv.info._Z25selective_scan_bwd_kernelI32Selective_Scan_bwd_kernel_traitsILi32ELi4ELb1ELb0ELb1ELb0ELb0EN3c108BFloat16EfEEv12SSMParamsBwd,"",@"SHT_CUDA_INFO"
	.sectionflags	@""
	.align	4


	//----- nvinfo : EIATTR_CUDA_API_VERSION
	.align		4
        /*0000*/ 	.byte	0x04, 0x37
        /*0002*/ 	.short	(.L_3801 - .L_3800)
.L_3800:
        /*0004*/ 	.word	0x00000082


	//----- nvinfo : EIATTR_KPARAM_INFO
	.align		4
.L_3801:
        /*0008*/ 	.byte	0x04, 0x17
        /*000a*/ 	.short	(.L_3803 - .L_3802)
.L_3802:
        /*000c*/ 	.word	0x00000000
        /*0010*/ 	.short	0x0000
        /*0012*/ 	.short	0x0000
        /*0014*/ 	.byte	0x00, 0xf0, 0xc1, 0x07


	//----- nvinfo : EIATTR_SPARSE_MMA_MASK
	.align		4
.L_3803:
        /*0018*/ 	.byte	0x03, 0x50
        /*001a*/ 	.short	0x0000


	//----- nvinfo : EIATTR_MAXREG_COUNT
	.align		4
        /*001c*/ 	.byte	0x03, 0x1b
        /*001e*/ 	.short	0x00ff


	//----- nvinfo : EIATTR_NUM_BARRIERS
	.align		4
        /*0020*/ 	.byte	0x02, 0x4c
        /*0022*/ 	.byte	0x01
	.zero		1


	//----- nvinfo : EIATTR_MERCURY_ISA_VERSION
	.align		4
        /*0024*/ 	.byte	0x03, 0x5f
        /*0026*/ 	.short	0x0101


	//----- nvinfo : EIATTR_COOP_GROUP_MASK_REGIDS
	.align		4
        /*0028*/ 	.byte	0x04, 0x29
        /*002a*/ 	.short	(.L_3805 - .L_3804)


	//   ....[0]....
.L_3804:
        /*002c*/ 	.word	0xffffffff


	//   ....[1]....
        /*0030*/ 	.word	0xffffffff


	//   ....[2]....
        /*0034*/ 	.word	0xffffffff


	//   ....[3]....
        /*0038*/ 	.word	0xffffffff


	//   ....[4]....
        /*003c*/ 	.word	0xffffffff


	//   ....[5]....
        /*0040*/ 	.word	0xffffffff


	//   ....[6]....
        /*0044*/ 	.word	0xffffffff


	//   ....[7]....
        /*0048*/ 	.word	0xffffffff


	//   ....[8]....
        /*004c*/ 	.word	0xffffffff


	//   ....[9]....
        /*0050*/ 	.word	0xffffffff


	//   ....[10]....
        /*0054*/ 	.word	0xffffffff


	//   ....[11]....
        /*0058*/ 	.word	0xffffffff


	//   ....[12]....
        /*005c*/ 	.word	0xffffffff


	//   ....[13]....
        /*0060*/ 	.word	0xffffffff


	//   ....[14]....
        /*0064*/ 	.word	0xffffffff


	//   ....[15]....
        /*0068*/ 	.word	0xffffffff


	//   ....[16]....
        /*006c*/ 	.word	0xffffffff


	//   ....[17]....
        /*0070*/ 	.word	0xffffffff


	//   ....[18]....
        /*0074*/ 	.word	0xffffffff


	//   ....[19]....
        /*0078*/ 	.word	0xffffffff


	//   ....[20]....
        /*007c*/ 	.word	0xffffffff


	//   ....[21]....
        /*0080*/ 	.word	0xffffffff


	//   ....[22]....
        /*0084*/ 	.word	0xffffffff


	//   ....[23]....
        /*0088*/ 	.word	0xffffffff


	//   ....[24]....
        /*008c*/ 	.word	0xffffffff


	//   ....[25]....
        /*0090*/ 	.word	0xffffffff


	//   ....[26]....
        /*0094*/ 	.word	0xffffffff


	//   ....[27]....
        /*0098*/ 	.word	0xffffffff


	//   ....[28]....
        /*009c*/ 	.word	0xffffffff


	//   ....[29]....
        /*00a0*/ 	.word	0xffffffff


	//   ....[30]....
        /*00a4*/ 	.word	0xffffffff


	//   ....[31]....
        /*00a8*/ 	.word	0xffffffff


	//   ....[32]....
        /*00ac*/ 	.word	0xffffffff


	//   ....[33]....
        /*00b0*/ 	.word	0xffffffff


	//   ....[34]....
        /*00b4*/ 	.word	0xffffffff


	//   ....[35]....
        /*00b8*/ 	.word	0xffffffff


	//   ....[36]....
        /*00bc*/ 	.word	0xffffffff


	//   ....[37]....
        /*00c0*/ 	.word	0xffffffff


	//   ....[38]....
        /*00c4*/ 	.word	0xffffffff


	//   ....[39]....
        /*00c8*/ 	.word	0xffffffff


	//   ....[40]....
        /*00cc*/ 	.word	0xffffffff


	//   ....[41]....
        /*00d0*/ 	.word	0xffffffff


	//   ....[42]....
        /*00d4*/ 	.word	0xffffffff


	//   ....[43]....
        /*00d8*/ 	.word	0xffffffff


	//   ....[44]....
        /*00dc*/ 	.word	0xffffffff


	//   ....[45]....
        /*00e0*/ 	.word	0xffffffff


	//   ....[46]....
        /*00e4*/ 	.word	0xffffffff


	//   ....[47]....
        /*00e8*/ 	.word	0xffffffff


	//   ....[48]....
        /*00ec*/ 	.word	0xffffffff


	//   ....[49]....
        /*00f0*/ 	.word	0xffffffff


	//   ....[50]....
        /*00f4*/ 	.word	0xffffffff


	//   ....[51]....
        /*00f8*/ 	.word	0xffffffff


	//   ....[52]....
        /*00fc*/ 	.word	0xffffffff


	//   ....[53]....
        /*0100*/ 	.word	0xffffffff


	//----- nvinfo : EIATTR_COOP_GROUP_INSTR_OFFSETS
	.align		4
.L_3805:
        /*0104*/ 	.byte	0x04, 0x28
        /*0106*/ 	.short	(.L_3807 - .L_3806)


	//   ....[0]....
.L_3806:
        /*0108*/ 	.word	0x00000a10


	//   ....[1]....
        /*010c*/ 	.word	0x00000a80


	//   ....[2]....
        /*0110*/ 	.word	0x00000b90


	//   ....[3]....
        /*0114*/ 	.word	0x000010d0


	//   ....[4]....
        /*0118*/ 	.word	0x00001440


	//   ....[5]....
        /*011c*/ 	.word	0x00001480


	//   ....[6]....
        /*0120*/ 	.word	0x000014c0


	//   ....[7]....
        /*0124*/ 	.word	0x000014d0


	//   ....[8]....
        /*0128*/ 	.word	0x00001540


	//   ....[9]....
        /*012c*/ 	.word	0x00001560


	//   ....[10]....
        /*0130*/ 	.word	0x00001590


	//   ....[11]....
        /*0134*/ 	.word	0x000015b0


	//   ....[12]....
        /*0138*/ 	.word	0x000015e0


	//   ....[13]....
        /*013c*/ 	.word	0x00001630


	//   ....[14]....
        /*0140*/ 	.word	0x00001640


	//   ....[15]....
        /*0144*/ 	.word	0x00001670


	//   ....[16]....
        /*0148*/ 	.word	0x000016d0


	//   ....[17]....
        /*014c*/ 	.word	0x000016f0


	//   ....[18]....
        /*0150*/ 	.word	0x00001720


	//   ....[19]....
        /*0154*/ 	.word	0x00001730


	//   ....[20]....
        /*0158*/ 	.word	0x00001780


	//   ....[21]....
        /*015c*/ 	.word	0x000017c0


	//   ....[22]....
        /*0160*/ 	.word	0x00001810


	//   ....[23]....
        /*0164*/ 	.word	0x00001820


	//   ....[24]....
        /*0168*/ 	.word	0x00001890


	//   ....[25]....
        /*016c*/ 	.word	0x000018c0


	//   ....[26]....
        /*0170*/ 	.word	0x000018e0


	//   ....[27]....
        /*0174*/ 	.word	0x00001900


	//   ....[28]....
        /*0178*/ 	.word	0x00001910


	//   ....[29]....
        /*017c*/ 	.word	0x00001920


	//   ....[30]....
        /*0180*/ 	.word	0x00001930


	//   ....[31]....
        /*0184*/ 	.word	0x00001960


	//   ....[32]....
        /*0188*/ 	.word	0x00001dc0


	//   ....[33]....
        /*018c*/ 	.word	0x00001e00


	//   ....[34]....
        /*0190*/ 	.word	0x00001ee0


	//   ....[35]....
        /*0194*/ 	.word	0x00001f00


	//   ....[36]....
        /*0198*/ 	.word	0x00001f30


	//   ....[37]....
        /*019c*/ 	.word	0x00001f50


	//   ....[38]....
        /*01a0*/ 	.word	0x00001f80


	//   ....[39]....
        /*01a4*/ 	.word	0x00001fa0


	//   ....[40]....
        /*01a8*/ 	.word	0x00001fd0


	//   ....[41]....
        /*01ac*/ 	.word	0x00002010


	//   ....[42]....
        /*01b0*/ 	.word	0x00002370


	//   ....[43]....
        /*01b4*/ 	.word	0x00002540


	//   ....[44]....
        /*01b8*/ 	.word	0x00002650


	//   ....[45]....
        /*01bc*/ 	.word	0x000026a0


	//   ....[46]....
        /*01c0*/ 	.word	0x000026f0


	//   ....[47]....
        /*01c4*/ 	.word	0x00002720


	//   ....[48]....
        /*01c8*/ 	.word	0x00002740


	//   ....[49]....
        /*01cc*/ 	.word	0x00002810


	//   ....[50]....
        /*01d0*/ 	.word	0x00002850


	//   ....[51]....
        /*01d4*/ 	.word	0x000028a0


	//   ....[52]....
        /*01d8*/ 	.word	0x000028d0


	//   ....[53]....
        /*01dc*/ 	.word	0x000028f0


	//----- nvinfo : EIATTR_VRC_CTA_INIT_COUNT
	.align		4
.L_3807:
        /*01e0*/ 	.byte	0x02, 0x4a
	.zero		1
	.zero		1


	//----- nvinfo : EIATTR_EXIT_INSTR_OFFSETS
	.align		4
        /*01e4*/ 	.byte	0x04, 0x1c
        /*01e6*/ 	.short	(.L_3809 - .L_3808)


	//   ....[0]....
.L_3808:
        /*01e8*/ 	.word	0x00002990


	//   ....[1]....
        /*01ec*/ 	.word	0x00002bb0


	//----- nvinfo : EIATTR_MAX_THREADS
	.align		4
.L_3809:
        /*01f0*/ 	.byte	0x04, 0x05
        /*01f2*/ 	.short	(.L_3811 - .L_3810)
.L_3810:
        /*01f4*/ 	.word	0x00000020
        /*01f8*/ 	.word	0x00000001
        /*01fc*/ 	.word	0x00000001


	//----- nvinfo : EIATTR_CRS_STACK_SIZE
	.align		4
.L_3811:
        /*0200*/ 	.byte	0x04, 0x1e
        /*0202*/ 	.short	(.L_3813 - .L_3812)
.L_3812:
        /*0204*/ 	.word	0x00000000


	//----- nvinfo : EIATTR_CBANK_PARAM_SIZE
	.align		4
.L_3813:
        /*0208*/ 	.byte	0x03, 0x19
        /*020a*/ 	.short	0x01f0


	//----- nvinfo : EIATTR_PARAM_CBANK
	.align		4
        /*020c*/ 	.byte	0x04, 0x0a
        /*020e*/ 	.short	(.L_3815 - .L_3814)
	.align		4
.L_3814:
        /*0210*/ 	.word	index@(.nv.constant0._Z25selective_scan_bwd_kernelI32Selective_Scan_bwd_kernel_traitsILi32ELi4ELb1ELb0ELb1ELb0ELb0EN3c108BFloat16EfEEv12SSMParamsBwd)
        /*0214*/ 	.short	0x0380
        /*0216*/ 	.short	0x01f0


	//----- nvinfo : EIATTR_SW_WAR
	.align		4
.L_3815:
        /*0218*/ 	.byte	0x04, 0x36
        /*021a*/ 	.short	(.L_3817 - .L_3816)
.L_3816:
        /*021c*/ 	.word	0x00000008
.L_3817:


//--------------------- .nv.info._Z25selective_scan_bwd_kernelI32Selective_Scan_bwd_kernel_traitsILi32ELi4ELb1ELb0ELb1ELb0ELb1EN3c108BFloat16EfEEv12SSMParamsBwd --------------------------
	.section	.nv.info._Z25selective_scan_bwd_kernelI32Selective_Scan_bwd_kernel_traitsILi32ELi4ELb1ELb0ELb1ELb0ELb1EN3c108BFloat16EfEEv12SSMParamsBwd,"",@"SHT_CUDA_INFO"
	.sectionflags	@""
	.align	4


	//----- nvinfo : EIATTR_CUDA_API_VERSION
	.align		4
        /*0000*/ 	.byte	0x04, 0x37
        /*0002*/ 	.short	(.L_3819 - .L_3818)
.L_3818:
        /*0004*/ 	.word	0x00000082


	//----- nvinfo : EIATTR_KPARAM_INFO
	.align		4
.L_3819:
        /*0008*/ 	.byte	0x04, 0x17
        /*000a*/ 	.short	(.L_3821 - .L_3820)
.L_3820:
        /*000c*/ 	.word	0x00000000
        /*0010*/ 	.short	0x0000
        /*0012*/ 	.short	0x0000
        /*0014*/ 	.byte	0x00, 0xf0, 0xc1, 0x07


	//----- nvinfo : EIATTR_SPARSE_MMA_MASK
	.align		4
.L_3821:
        /*0018*/ 	.byte	0x03, 0x50
        /*001a*/ 	.short	0x0000


	//----- nvinfo : EIATTR_MAXREG_COUNT
	.align		4
        /*001c*/ 	.byte	0x03, 0x1b
        /*001e*/ 	.short	0x00ff


	//----- nvinfo : EIATTR_NUM_BARRIERS
	.align		4
        /*0020*/ 	.byte	0x02, 0x4c
        /*0022*/ 	.byte	0x01
	.zero		1


	//----- nvinfo : EIATTR_MERCURY_ISA_VERSION
	.align		4
        /*0024*/ 	.byte	0x03, 0x5f
        /*0026*/ 	.short	0x0101


	//----- nvinfo : EIATTR_COOP_GROUP_MASK_REGIDS
	.align		4
        /*0028*/ 	.byte	0x04, 0x29
        /*002a*/ 	.short	(.L_3823 - .L_3822)


	//   ....[0]....
.L_3822:
        /*002c*/ 	.word	0xffffffff


	//   ....[1]....
        /*0030*/ 	.word	0xffffffff


	//   ....[2]....
        /*0034*/ 	.word	0xffffffff


	//   ....[3]....
        /*0038*/ 	.word	0xffffffff


	//   ....[4]....
        /*003c*/ 	.word	0xffffffff


	//   ....[5]....
        /*0040*/ 	.word	0xffffffff


	//   ....[6]....
        /*0044*/ 	.word	0xffffffff


	//   ....[7]....
        /*0048*/ 	.word	0xffffffff


	//   ....[8]....
        /*004c*/ 	.word	0xffffffff


	//   ....[9]....
        /*0050*/ 	.word	0xffffffff


	//   ....[10]....
        /*0054*/ 	.word	0xffffffff


	//   ....[11]....
        /*0058*/ 	.word	0xffffffff


	//   ....[12]....
        /*005c*/ 	.word	0xffffffff


	//   ....[13]....
        /*0060*/ 	.word	0xffffffff


	//   ....[14]....
        /*0064*/ 	.word	0xffffffff


	//   ....[15]....
        /*0068*/ 	.word	0xffffffff


	//   ....[16]....
        /*006c*/ 	.word	0xffffffff


	//   ....[17]....
        /*0070*/ 	.word	0xffffffff


	//   ....[18]....
        /*0074*/ 	.word	0xffffffff


	//   ....[19]....
        /*0078*/ 	.word	0xffffffff


	//   ....[20]....
        /*007c*/ 	.word	0xffffffff


	//   ....[21]....
        /*0080*/ 	.word	0xffffffff


	//   ....[22]....
        /*0084*/ 	.word	0xffffffff


	//   ....[23]....
        /*0088*/ 	.word	0xffffffff


	//   ....[24]....
        /*008c*/ 	.word	0xffffffff


	//   ....[25]....
        /*0090*/ 	.word	0xffffffff


	//   ....[26]....
        /*0094*/ 	.word	0xffffffff


	//   ....[27]....
        /*0098*/ 	.word	0xffffffff


	//   ....[28]....
        /*009c*/ 	.word	0xffffffff


	//   ....[29]....
        /*00a0*/ 	.word	0xffffffff


	//   ....[30]....
        /*00a4*/ 	.word	0xffffffff


	//   ....[31]....
        /*00a8*/ 	.word	0xffffffff


	//   ....[32]....
        /*00ac*/ 	.word	0xffffffff


	//   ....[33]....
        /*00b0*/ 	.word	0xffffffff


	//   ....[34]....
        /*00b4*/ 	.word	0xffffffff


	//   ....[35]....
        /*00b8*/ 	.word	0xffffffff


	//   ....[36]....
        /*00bc*/ 	.word	0xffffffff


	//   ....[37]....
        /*00c0*/ 	.word	0xffffffff


	//   ....[38]....
        /*00c4*/ 	.word	0xffffffff


	//   ....[39]....
        /*00c8*/ 	.word	0xffffffff


	//   ....[40]....
        /*00cc*/ 	.word	0xffffffff


	//   ....[41]....
        /*00d0*/ 	.word	0xffffffff


	//   ....[42]....
        /*00d4*/ 	.word	0xffffffff


	//   ....[43]....
        /*00d8*/ 	.word	0xffffffff


	//   ....[44]....
        /*00dc*/ 	.word	0xffffffff


	//   ....[45]....
        /*00e0*/ 	.word	0xffffffff


	//   ....[46]....
        /*00e4*/ 	.word	0xffffffff


	//   ....[47]....
        /*00e8*/ 	.word	0xffffffff


	//   ....[48]....
        /*00ec*/ 	.word	0xffffffff


	//   ....[49]....
        /*00f0*/ 	.word	0xffffffff


	//   ....[50]....
        /*00f4*/ 	.word	0xffffffff


	//   ....[51]....
        /*00f8*/ 	.word	0xffffffff


	//   ....[52]....
        /*00fc*/ 	.word	0xffffffff


	//   ....[53]....
        /*0100*/ 	.word	0xffffffff


	//   ....[54]....
        /*0104*/ 	.word	0xffffffff


	//   ....[55]....
        /*0108*/ 	.word	0xffffffff


	//   ....[56]....
        /*010c*/ 	.word	0xffffffff


	//   ....[57]....
        /*0110*/ 	.word	0xffffffff


	//----- nvinfo : EIATTR_COOP_GROUP_INSTR_OFFSETS
	.align		4
.L_3823:
        /*0114*/ 	.byte	0x04, 0x28
        /*0116*/ 	.short	(.L_3825 - .L_3824)


	//   ....[0]....
.L_3824:
        /*0118*/ 	.word	0x00000aa0


	//   ....[1]....
        /*011c*/ 	.word	0x00000b20


	//   ....[2]....
        /*0120*/ 	.word	0x00000c10


	//   ....[3]....
        /*0124*/ 	.word	0x00000cd0


	//   ....[4]....
        /*0128*/ 	.word	0x00000ee0


	//   ....[5]....
        /*012c*/ 	.word	0x00001230


	//   ....[6]....
        /*0130*/ 	.word	0x000013d0


	//   ....[7]....
        /*0134*/ 	.word	0x00001990


	//   ....[8]....
        /*0138*/ 	.word	0x00001d00


	//   ....[9]....
        /*013c*/ 	.word	0x00001d40


	//   ....[10]....
        /*0140*/ 	.word	0x00001d80


	//   ....[11]....
        /*0144*/ 	.word	0x00001d90


	//   ....[12]....
        /*0148*/ 	.word	0x00001e10


	//   ....[13]....
        /*014c*/ 	.word	0x00001e50


	//   ....[14]....
        /*0150*/ 	.word	0x00001e60


	//   ....[15]....
        /*0154*/ 	.word	0x00001e70


	//   ....[16]....
        /*0158*/ 	.word	0x00001ed0


	//   ....[17]....
        /*015c*/ 	.word	0x00001f10


	//   ....[18]....
        /*0160*/ 	.word	0x00001f20


	//   ....[19]....
        /*0164*/ 	.word	0x00001f30


	//   ....[20]....
        /*0168*/ 	.word	0x00001f90


	//   ....[21]....
        /*016c*/ 	.word	0x00001fd0


	//   ....[22]....
        /*0170*/ 	.word	0x00001fe0


	//   ....[23]....
        /*0174*/ 	.word	0x00001ff0


	//   ....[24]....
        /*0178*/ 	.word	0x00002060


	//   ....[25]....
        /*017c*/ 	.word	0x00002090


	//   ....[26]....
        /*0180*/ 	.word	0x000020d0


	//   ....[27]....
        /*0184*/ 	.word	0x000020e0


	//   ....[28]....
        /*0188*/ 	.word	0x00002160


	//   ....[29]....
        /*018c*/ 	.word	0x00002190


	//   ....[30]....
        /*0190*/ 	.word	0x000021b0


	//   ....[31]....
        /*0194*/ 	.word	0x000021c0


	//   ....[32]....
        /*0198*/ 	.word	0x000021d0


	//   ....[33]....
        /*019c*/ 	.word	0x000021e0


	//   ....[34]....
        /*01a0*/ 	.word	0x000021f0


	//   ....[35]....
        /*01a4*/ 	.word	0x00002210


	//   ....[36]....
        /*01a8*/ 	.word	0x00002680


	//   ....[37]....
        /*01ac*/ 	.word	0x000026c0


	//   ....[38]....
        /*01b0*/ 	.word	0x000027a0


	//   ....[39]....
        /*01b4*/ 	.word	0x000027c0


	//   ....[40]....
        /*01b8*/ 	.word	0x000027f0


	//   ....[41]....
        /*01bc*/ 	.word	0x00002810


	//   ....[42]....
        /*01c0*/ 	.word	0x00002840


	//   ....[43]....
        /*01c4*/ 	.word	0x00002860


	//   ....[44]....
        /*01c8*/ 	.word	0x00002890


	//   ....[45]....
        /*01cc*/ 	.word	0x000028b0


	//   ....[46]....
        /*01d0*/ 	.word	0x00002c30


	//   ....[47]....
        /*01d4*/ 	.word	0x00002df0


	//   ....[48]....
        /*01d8*/ 	.word	0x00002f10


	//   ....[49]....
        /*01dc*/ 	.word	0x00002f60


	//   ....[50]....
        /*01e0*/ 	.word	0x00002fb0


	//   ....[51]....
        /*01e4*/ 	.word	0x00002fe0


	//   ....[52]....
        /*01e8*/ 	.word	0x00003000


	//   ....[53]....
        /*01ec*/ 	.word	0x000030d0


	//   ....[54]....
        /*01f0*/ 	.word	0x00003110


	//   ....[55]....
        /*01f4*/ 	.word	0x00003160


	//   ....[56]....
        /*01f8*/ 	.word	0x00003190


	//   ....[57]....
        /*01fc*/ 	.word	0x000031b0


	//----- nvinfo : EIATTR_VRC_CTA_INIT_COUNT
	.align		4
.L_3825:
        /*0200*/ 	.byte	0x02, 0x4a
	.zero		1
	.zero		1


	//----- nvinfo : EIATTR_EXIT_INSTR_OFFSETS
	.align		4
        /*0204*/ 	.byte	0x04, 0x1c
        /*0206*/ 	.short	(.L_3827 - .L_3826)


	//   ....[0]....
.L_3826:
        /*0208*/ 	.word	0x00003250


	//   ....[1]....
        /*020c*/ 	.word	0x00003470


	//----- nvinfo : EIATTR_MAX_THREADS
	.align		4
.L_3827:
        /*0210*/ 	.byte	0x04, 0x05
        /*0212*/ 	.short	(.L_3829 - .L_3828)
.L_3828:
        /*0214*/ 	.word	0x00000020
        /*0218*/ 	.word	0x00000001
        /*021c*/ 	.word	0x00000001


	//----- nvinfo : EIATTR_CRS_STACK_SIZE
	.align		4
.L_3829:
        /*0220*/ 	.byte	0x04, 0x1e
        /*0222*/ 	.short	(.L_3831 - .L_3830)
.L_3830:
        /*0224*/ 	.word	0x00000000


	//----- nvinfo : EIATTR_CBANK_PARAM_SIZE
	.align		4
.L_3831:
        /*0228*/ 	.byte	0x03, 0x19
        /*022a*/ 	.short	0x01f0


	//----- nvinfo : EIATTR_PARAM_CBANK
	.align		4
        /*022c*/ 	.byte	0x04, 0x0a
        /*022e*/ 	.short	(.L_3833 - .L_3832)
	.align		4
.L_3832:
        /*0230*/ 	.word	index@(.nv.constant0._Z25selective_scan_bwd_kernelI32Selective_Scan_bwd_kernel_traitsILi32ELi4ELb1ELb0ELb1ELb0ELb1EN3c108BFloat16EfEEv12SSMParamsBwd)
        /*0234*/ 	.short	0x0380
        /*0236*/ 	.short	0x01f0


	//----- nvinfo : EIATTR_SW_WAR
	.align		4
.L_3833:
        /*0238*/ 	.byte	0x04, 0x36
        /*023a*/ 	.short	(.L_3835 - .L_3834)
.L_3834:
        /*023c*/ 	.word	0x00000008
.L_3835:


//--------------------- .nv.info._Z25selective_scan_bwd_kernelI32Selective_Scan_bwd_kernel_traitsILi32ELi4ELb1ELb0ELb1ELb1ELb0EN3c108BFloat16EfEEv12SSMParamsBwd --------------------------
	.section	.nv.info._Z25selective_scan_bwd_kernelI32Selective_Scan_bwd_kernel_traitsILi32ELi4ELb1ELb0ELb1ELb1ELb0EN3c108BFloat16EfEEv12SSMParamsBwd,"",@"SHT_CUDA_INFO"
	.sectionflags	@""
	.align	4


	//----- nvinfo : EIATTR_CUDA_API_VERSION
	.align		4
        /*0000*/ 	.byte	0x04, 0x37
        /*0002*/ 	.short	(.L_3837 - .L_3836)
.L_3836:
        /*0004*/ 	.word	0x00000082


	//----- nvinfo : EIATTR_KPARAM_INFO
	.align		4
.L_3837:
        /*0008*/ 	.byte	0x04, 0x17
        /*000a*/ 	.short	(.L_3839 - .L_3838)
.L_3838:
        /*000c*/ 	.word	0x00000000
        /*0010*/ 	.short	0x0000
        /*0012*/ 	.short	0x0000
        /*0014*/ 	.byte	0x00, 0xf0, 0xc1, 0x07


	//----- nvinfo : EIATTR_SPARSE_MMA_MASK
	.align		4
.L_3839:
        /*0018*/ 	.byte	0x03, 0x50
        /*001a*/ 	.short	0x0000


	//----- nvinfo : EIATTR_MAXREG_COUNT
	.align		4
        /*001c*/ 	.byte	0x03, 0x1b
        /*001e*/ 	.short	0x00ff


	//----- nvinfo : EIATTR_NUM_BARRIERS
	.align		4
        /*0020*/ 	.byte	0x02, 0x4c
        /*0022*/ 	.byte	0x01
	.zero		1


	//----- nvinfo : EIATTR_MERCURY_ISA_VERSION
	.align		4
        /*0024*/ 	.byte	0x03, 0x5f
        /*0026*/ 	.short	0x0101


	//----- nvinfo : EIATTR_COOP_GROUP_MASK_REGIDS
	.align		4
        /*0028*/ 	.byte	0x04, 0x29
        /*002a*/ 	.short	(.L_3841 - .L_3840)


	//   ....[0]....
.L_3840:
        /*002c*/ 	.word	0xffffffff


	//   ....[1]....
        /*0030*/ 	.word	0xffffffff


	//   ....[2]....
        /*0034*/ 	.word	0xffffffff


	//   ....[3]....
        /*0038*/ 	.word	0xffffffff


	//   ....[4]....
        /*003c*/ 	.word	0xffffffff


	//   ....[5]....
        /*0040*/ 	.word	0xffffffff


	//   ....[6]....
        /*0044*/ 	.word	0xffffffff


	//   ....[7]....
        /*0048*/ 	.word	0xffffffff


	//   ....[8]....
        /*004c*/ 	.word	0xffffffff


	//   ....[9]....
        /*0050*/ 	.word	0xffffffff


	//   ....[10]....
        /*0054*/ 	.word	0xffffffff


	//   ....[11]....
        /*0058*/ 	.word	0xffffffff


	//   ....[12]....
        /*005c*/ 	.word	0xffffffff


	//   ....[13]....
        /*0060*/ 	.word	0xffffffff


	//   ....[14]....
        /*0064*/ 	.word	0xffffffff


	//   ....[15]....
        /*0068*/ 	.word	0xffffffff


	//   ....[16]....
        /*006c*/ 	.word	0xffffffff


	//   ....[17]....
        /*0070*/ 	.word	0xffffffff


	//   ....[18]....
        /*0074*/ 	.word	0xffffffff


	//   ....[19]....
        /*0078*/ 	.word	0xffffffff


	//   ....[20]....
        /*007c*/ 	.word	0xffffffff


	//   ....[21]....
        /*0080*/ 	.word	0xffffffff


	//   ....[22]....
        /*0084*/ 	.word	0xffffffff


	//   ....[23]....
        /*0088*/ 	.word	0xffffffff


	//   ....[24]....
        /*008c*/ 	.word	0xffffffff


	//   ....[25]....
        /*0090*/ 	.word	0xffffffff


	//   ....[26]....
        /*0094*/ 	.word	0xffffffff


	//   ....[27]....
        /*0098*/ 	.word	0xffffffff


	//   ....[28]....
        /*009c*/ 	.word	0xffffffff


	//   ....[29]....
        /*00a0*/ 	.word	0xffffffff


	//   ....[30]....
        /*00a4*/ 	.word	0xffffffff


	//   ....[31]....
        /*00a8*/ 	.word	0xffffffff


	//   ....[32]....
        /*00ac*/ 	.word	0xffffffff


	//   ....[33]....
        /*00b0*/ 	.word	0xffffffff


	//   ....[34]....
        /*00b4*/ 	.word	0xffffffff


	//   ....[35]....
        /*00b8*/ 	.word	0xffffffff


	//   ....[36]....
        /*00bc*/ 	.word	0xffffffff


	//   ....[37]....
        /*00c0*/ 	.word	0xffffffff


	//   ....[38]....
        /*00c4*/ 	.word	0xffffffff


	//   ....[39]....
        /*00c8*/ 	.word	0xffffffff


	//   ....[40]....
        /*00cc*/ 	.word	0xffffffff


	//   ....[41]....
        /*00d0*/ 	.word	0xffffffff


	//   ....[42]....
        /*00d4*/ 	.word	0xffffffff


	//   ....[43]....
        /*00d8*/ 	.word	0xffffffff


	//   ....[44]....
        /*00dc*/ 	.word	0xffffffff


	//   ....[45]....
        /*00e0*/ 	.word	0xffffffff


	//   ....[46]....
        /*00e4*/ 	.word	0xffffffff


	//   ....[47]....
        /*00e8*/ 	.word	0xffffffff


	//   ....[48]....
        /*00ec*/ 	.word	0xffffffff


	//   ....[49]....
        /*00f0*/ 	.word	0xffffffff


	//   ....[50]....
        /*00f4*/ 	.word	0xffffffff


	//   ....[51]....
        /*00f8*/ 	.word	0xffffffff


	//   ....[52]....
        /*00fc*/ 	.word	0xffffffff


	//   ....[53]....
        /*0100*/ 	.word	0xffffffff


	//   ....[54]....
        /*0104*/ 	.word	0xffffffff


	//----- nvinfo : EIATTR_COOP_GROUP_INSTR_OFFSETS
	.align		4
.L_3841:
        /*0108*/ 	.byte	0x04, 0x28
        /*010a*/ 	.short	(.L_3843 - .L_3842)


	//   ....[0]....
.L_3842:
        /*010c*/ 	.word	0x000009d0


	//   ....[1]....
        /*0110*/ 	.word	0x00000a30


	//   ....[2]....
        /*0114*/ 	.word	0x00000bb0


	//   ....[3]....
        /*0118*/ 	.word	0x00001900


	//   ....[4]....
        /*011c*/ 	.word	0x00001c70


	//   ....[5]....
        /*0120*/ 	.word	0x00001cb0


	//   ....[6]....
        /*0124*/ 	.word	0x00001cf0


	//   ....[7]....
        /*0128*/ 	.word	0x00001d00


	//   ....[8]....
        /*012c*/ 	.word	0x00001d80


	//   ....[9]....
        /*0130*/ 	.word	0x00001dc0


	//   ....[10]....
        /*0134*/ 	.word	0x00001dd0


	//   ....[11]....
        /*0138*/ 	.word	0x00001de0


	//   ....[12]....
        /*013c*/ 	.word	0x00001e40


	//   ....[13]....
        /*0140*/ 	.word	0x00001e80


	//   ....[14]....
        /*0144*/ 	.word	0x00001e90


	//   ....[15]....
        /*0148*/ 	.word	0x00001ea0


	//   ....[16]....
        /*014c*/ 	.word	0x00001f00


	//   ....[17]....
        /*0150*/ 	.word	0x00001f40


	//   ....[18]....
        /*0154*/ 	.word	0x00001f50


	//   ....[19]....
        /*0158*/ 	.word	0x00001f60


	//   ....[20]....
        /*015c*/ 	.word	0x00001fd0


	//   ....[21]....
        /*0160*/ 	.word	0x00002000


	//   ....[22]....
        /*0164*/ 	.word	0x00002040


	//   ....[23]....
        /*0168*/ 	.word	0x00002050


	//   ....[24]....
        /*016c*/ 	.word	0x000020d0


	//   ....[25]....
        /*0170*/ 	.word	0x00002100


	//   ....[26]....
        /*0174*/ 	.word	0x00002120


	//   ....[27]....
        /*0178*/ 	.word	0x00002130


	//   ....[28]....
        /*017c*/ 	.word	0x00002140


	//   ....[29]....
        /*0180*/ 	.word	0x00002150


	//   ....[30]....
        /*0184*/ 	.word	0x00002160


	//   ....[31]....
        /*0188*/ 	.word	0x00002190


	//   ....[32]....
        /*018c*/ 	.word	0x000025f0


	//   ....[33]....
        /*0190*/ 	.word	0x00002630


	//   ....[34]....
        /*0194*/ 	.word	0x00002710


	//   ....[35]....
        /*0198*/ 	.word	0x00002730


	//   ....[36]....
        /*019c*/ 	.word	0x00002760


	//   ....[37]....
        /*01a0*/ 	.word	0x00002780


	//   ....[38]....
        /*01a4*/ 	.word	0x000027b0


	//   ....[39]....
        /*01a8*/ 	.word	0x000027d0


	//   ....[40]....
        /*01ac*/ 	.word	0x00002800


	//   ....[41]....
        /*01b0*/ 	.word	0x00002840


	//   ....[42]....
        /*01b4*/ 	.word	0x00002ac0


	//   ....[43]....
        /*01b8*/ 	.word	0x00002cc0


	//   ....[44]....
        /*01bc*/ 	.word	0x00002fc0


	//   ....[45]....
        /*01c0*/ 	.word	0x000030f0


	//   ....[46]....
        /*01c4*/ 	.word	0x00003140


	//   ....[47]....
        /*01c8*/ 	.word	0x00003190


	//   ....[48]....
        /*01cc*/ 	.word	0x000031c0


	//   ....[49]....
        /*01d0*/ 	.word	0x000031e0


	//   ....[50]....
        /*01d4*/ 	.word	0x000032b0


	//   ....[51]....
        /*01d8*/ 	.word	0x000032f0


	//   ....[52]....
        /*01dc*/ 	.word	0x00003340


	//   ....[53]....
        /*01e0*/ 	.word	0x00003370


	//   ....[54]....
        /*01e4*/ 	.word	0x00003390


	//----- nvinfo : EIATTR_VRC_CTA_INIT_COUNT
	.align		4
.L_3843:
        /*01e8*/ 	.byte	0x02, 0x4a
	.zero		1
	.zero		1


	//----- nvinfo : EIATTR_EXIT_INSTR_OFFSETS
	.align		4
        /*01ec*/ 	.byte	0x04, 0x1c
        /*01ee*/ 	.short	(.L_3845 - .L_3844)


	//   ....[0]....
.L_3844:
        /*01f0*/ 	.word	0x00003430


	//   ....[1]....
        /*01f4*/ 	.word	0x00003650


	//----- nvinfo : EIATTR_MAX_THREADS
	.align		4
.L_3845:
        /*01f8*/ 	.byte	0x04, 0x05
        /*01fa*/ 	.short	(.L_3847 - .L_3846)
.L_3846:
        /*01fc*/ 	.word	0x00000020
        /*0200*/ 	.word	0x00000001
        /*0204*/ 	.word	0x00000001


	//----- nvinfo : EIATTR_CRS_STACK_SIZE
	.align		4
.L_3847:
        /*0208*/ 	.byte	0x04, 0x1e
        /*020a*/ 	.short	(.L_3849 - .L_3848)
.L_3848:
        /*020c*/ 	.word	0x00000000


	//----- nvinfo : EIATTR_CBANK_PARAM_SIZE
	.align		4
.L_3849:
        /*0210*/ 	.byte	0x03, 0x19
        /*0212*/ 	.short	0x01f0


	//----- nvinfo : EIATTR_PARAM_CBANK
	.align		4
        /*0214*/ 	.byte	0x04, 0x0a
        /*0216*/ 	.short	(.L_3851 - .L_3850)
	.align		4
.L_3850:
        /*0218*/ 	.word	index@(.nv.constant0._Z25selective_scan_bwd_kernelI32Selective_Scan_bwd_kernel_traitsILi32ELi4ELb1ELb0ELb1ELb1ELb0EN3c108BFloat16EfEEv12SSMParamsBwd)
        /*021c*/ 	.short	0x0380
        /*021e*/ 	.short	0x01f0


	//----- nvinfo : EIATTR_SW_WAR
	.align		4
.L_3851:
        /*0220*/ 	.byte	0x04, 0x36
        /*0222*/ 	.short	(.L_3853 - .L_3852)
.L_3852:
        /*0224*/ 	.word	0x00000008
.L_3853:


//--------------------- .nv.info._Z25selective_scan_bwd_kernelI32Selective_Scan_bwd_kernel_traitsILi32ELi4ELb1ELb0ELb1ELb1ELb1EN3c108BFloat16EfEEv12SSMParamsBwd --------------------------
	.section	.nv.info._Z25selective_scan_bwd_kernelI32Selective_Scan_bwd_kernel_traitsILi32ELi4ELb1ELb0ELb1ELb1ELb1EN3c108BFloat16EfEEv12SSMParamsBwd,"",@"SHT_CUDA_INFO"
	.sectionflags	@""
	.align	4


	//----- nvinfo : EIATTR_CUDA_API_VERSION
	.align		4
        /*0000*/ 	.byte	0x04, 0x37
        /*0002*/ 	.short	(.L_3855 - .L_3854)
.L_3854:
        /*0004*/ 	.word	0x00000082


	//----- nvinfo : EIATTR_KPARAM_INFO
	.align		4
.L_3855:
        /*0008*/ 	.byte	0x04, 0x17
        /*000a*/ 	.short	(.L_3857 - .L_3856)
.L_3856:
        /*000c*/ 	.word	0x00000000
        /*0010*/ 	.short	0x0000
        /*0012*/ 	.short	0x0000
        /*0014*/ 	.byte	0x00, 0xf0, 0xc1, 0x07


	//----- nvinfo : EIATTR_SPARSE_MMA_MASK
	.align		4
.L_3857:
        /*0018*/ 	.byte	0x03, 0x50
        /*001a*/ 	.short	0x0000


	//----- nvinfo : EIATTR_MAXREG_COUNT
	.align		4
        /*001c*/ 	.byte	0x03, 0x1b
        /*001e*/ 	.short	0x00ff


	//----- nvinfo : EIATTR_NUM_BARRIERS
	.align		4
        /*0020*/ 	.byte	0x02, 0x4c
        /*0022*/ 	.byte	0x01
	.zero		1


	//----- nvinfo : EIATTR_MERCURY_ISA_VERSION
	.align		4
        /*0024*/ 	.byte	0x03, 0x5f
        /*0026*/ 	.short	0x0101


	//----- nvinfo : EIATTR_COOP_GROUP_MASK_REGIDS
	.align		4
        /*0028*/ 	.byte	0x04, 0x29
        /*002a*/ 	.short	(.L_3859 - .L_3858)


	//   ....[0]....
.L_3858:
        /*002c*/ 	.word	0xffffffff


	//   ....[1]....
        /*0030*/ 	.word	0xffffffff


	//   ....[2]....
        /*0034*/ 	.word	0xffffffff


	//   ....[3]....
        /*0038*/ 	.word	0xffffffff


	//   ....[4]....
        /*003c*/ 	.word	0xffffffff


	//   ....[5]....
        /*0040*/ 	.word	0xffffffff


	//   ....[6]....
        /*0044*/ 	.word	0xffffffff


	//   ....[7]....
        /*0048*/ 	.word	0xffffffff


	//   ....[8]....
        /*004c*/ 	.word	0xffffffff


	//   ....[9]....
        /*0050*/ 	.word	0xffffffff


	//   ....[10]....
        /*0054*/ 	.word	0xffffffff


	//   ....[11]....
        /*0058*/ 	.word	0xffffffff


	//   ....[12]....
        /*005c*/ 	.word	0xffffffff


	//   ....[13]....
        /*0060*/ 	.word	0xffffffff


	//   ....[14]....
        /*0064*/ 	.word	0xffffffff


	//   ....[15]....
        /*0068*/ 	.word	0xffffffff


	//   ....[16]....
        /*006c*/ 	.word	0xffffffff


	//   ....[17]....
        /*0070*/ 	.word	0xffffffff


	//   ....[18]....
        /*0074*/ 	.word	0xffffffff


	//   ....[19]....
        /*0078*/ 	.word	0xffffffff


	//   ....[20]....
        /*007c*/ 	.word	0xffffffff


	//   ....[21]....
        /*0080*/ 	.word	0xffffffff


	//   ....[22]....
        /*0084*/ 	.word	0xffffffff


	//   ....[23]....
        /*0088*/ 	.word	0xffffffff


	//   ....[24]....
        /*008c*/ 	.word	0xffffffff


	//   ....[25]....
        /*0090*/ 	.word	0xffffffff


	//   ....[26]....
        /*0094*/ 	.word	0xffffffff


	//   ....[27]....
        /*0098*/ 	.word	0xffffffff


	//   ....[28]....
        /*009c*/ 	.word	0xffffffff


	//   ....[29]....
        /*00a0*/ 	.word	0xffffffff


	//   ....[30]....
        /*00a4*/ 	.word	0xffffffff


	//   ....[31]....
        /*00a8*/ 	.word	0xffffffff


	//   ....[32]....
        /*00ac*/ 	.word	0xffffffff


	//   ....[33]....
        /*00b0*/ 	.word	0xffffffff


	//   ....[34]....
        /*00b4*/ 	.word	0xffffffff


	//   ....[35]....
        /*00b8*/ 	.word	0xffffffff


	//   ....[36]....
        /*00bc*/ 	.word	0xffffffff


	//   ....[37]....
        /*00c0*/ 	.word	0xffffffff


	//   ....[38]....
        /*00c4*/ 	.word	0xffffffff


	//   ....[39]....
        /*00c8*/ 	.word	0xffffffff


	//   ....[40]....
        /*00cc*/ 	.word	0xffffffff


	//   ....[41]....
        /*00d0*/ 	.word	0xffffffff


	//   ....[42]....
        /*00d4*/ 	.word	0xffffffff


	//   ....[43]....
        /*00d8*/ 	.word	0xffffffff


	//   ....[44]....
        /*00dc*/ 	.word	0xffffffff


	//   ....[45]....
        /*00e0*/ 	.word	0xffffffff


	//   ....[46]....
        /*00e4*/ 	.word	0xffffffff


	//   ....[47]....
        /*00e8*/ 	.word	0xffffffff


	//   ....[48]....
        /*00ec*/ 	.word	0xffffffff


	//   ....[49]....
        /*00f0*/ 	.word	0xffffffff


	//   ....[50]....
        /*00f4*/ 	.word	0xffffffff


	//   ....[51]....
        /*00f8*/ 	.word	0xffffffff


	//   ....[52]....
        /*00fc*/ 	.word	0xffffffff


	//   ....[53]....
        /*0100*/ 	.word	0xffffffff


	//   ....[54]....
        /*0104*/ 	.word	0xffffffff


	//   ....[55]....
        /*0108*/ 	.word	0xffffffff


	//   ....[56]....
        /*010c*/ 	.word	0xffffffff


	//   ....[57]....
        /*0110*/ 	.word	0xffffffff


	//   ....[58]....
        /*0114*/ 	.word	0xffffffff


	//----- nvinfo : EIATTR_COOP_GROUP_INSTR_OFFSETS
	.align		4
.L_3859:
        /*0118*/ 	.byte	0x04, 0x28
        /*011a*/ 	.short	(.L_3861 - .L_3860)


	//   ....[0]....
.L_3860:
        /*011c*/ 	.word	0x00000a40


	//   ....[1]....
        /*0120*/ 	.word	0x00000ac0


	//   ....[2]....
        /*0124*/ 	.word	0x00000bf0


	//   ....[3]....
        /*0128*/ 	.word	0x000015f0


	//   ....[4]....
        /*012c*/ 	.word	0x000017e0


	//   ....[5]....
        /*0130*/ 	.word	0x00001b30


	//   ....[6]....
        /*0134*/ 	.word	0x00001ca0


	//   ....[7]....
        /*0138*/ 	.word	0x00002200


	//   ....[8]....
        /*013c*/ 	.word	0x00002570


	//   ....[9]....
        /*0140*/ 	.word	0x000025b0


	//   ....[10]....
        /*0144*/ 	.word	0x000025e0


	//   ....[11]....
        /*0148*/ 	.word	0x000025f0


	//   ....[12]....
        /*014c*/ 	.word	0x00002670


	//   ....[13]....
        /*0150*/ 	.word	0x000026b0


	//   ....[14]....
        /*0154*/ 	.word	0x000026c0


	//   ....[15]....
        /*0158*/ 	.word	0x000026d0


	//   ....[16]....
        /*015c*/ 	.word	0x00002730


	//   ....[17]....
        /*0160*/ 	.word	0x00002770


	//   ....[18]....
        /*0164*/ 	.word	0x00002780


	//   ....[19]....
        /*0168*/ 	.word	0x00002790


	//   ....[20]....
        /*016c*/ 	.word	0x000027f0


	//   ....[21]....
        /*0170*/ 	.word	0x00002830


	//   ....[22]....
        /*0174*/ 	.word	0x00002840


	//   ....[23]....
        /*0178*/ 	.word	0x00002850


	//   ....[24]....
        /*017c*/ 	.word	0x000028b0


	//   ....[25]....
        /*0180*/ 	.word	0x000028f0


	//   ....[26]....
        /*0184*/ 	.word	0x00002930


	//   ....[27]....
        /*0188*/ 	.word	0x00002940


	//   ....[28]....
        /*018c*/ 	.word	0x000029b0


	//   ....[29]....
        /*0190*/ 	.word	0x000029d0


	//   ....[30]....
        /*0194*/ 	.word	0x000029f0


	//   ....[31]....
        /*0198*/ 	.word	0x00002a20


	//   ....[32]....
        /*019c*/ 	.word	0x00002a30


	//   ....[33]....
        /*01a0*/ 	.word	0x00002a40


	//   ....[34]....
        /*01a4*/ 	.word	0x00002a50


	//   ....[35]....
        /*01a8*/ 	.word	0x00002ab0


	//   ....[36]....
        /*01ac*/ 	.word	0x00002ee0


	//   ....[37]....
        /*01b0*/ 	.word	0x00002f20


	//   ....[38]....
        /*01b4*/ 	.word	0x00003080


	//   ....[39]....
        /*01b8*/ 	.word	0x000030a0


	//   ....[40]....
        /*01bc*/ 	.word	0x000030d0


	//   ....[41]....
        /*01c0*/ 	.word	0x000030f0


	//   ....[42]....
        /*01c4*/ 	.word	0x00003120


	//   ....[43]....
        /*01c8*/ 	.word	0x00003140


	//   ....[44]....
        /*01cc*/ 	.word	0x00003170


	//   ....[45]....
        /*01d0*/ 	.word	0x00003190


	//   ....[46]....
        /*01d4*/ 	.word	0x000033c0


	//   ....[47]....
        /*01d8*/ 	.word	0x000035b0


	//   ....[48]....
        /*01dc*/ 	.word	0x000038a0


	//   ....[49]....
        /*01e0*/ 	.word	0x000039e0


	//   ....[50]....
        /*01e4*/ 	.word	0x00003a30


	//   ....[51]....
        /*01e8*/ 	.word	0x00003a80


	//   ....[52]....
        /*01ec*/ 	.word	0x00003ab0


	//   ....[53]....
        /*01f0*/ 	.word	0x00003ad0


	//   ....[54]....
        /*01f4*/ 	.word	0x00003ba0


	//   ....[55]....
        /*01f8*/ 	.word	0x00003be0


	//   ....[56]....
        /*01fc*/ 	.word	0x00003c30


	//   ....[57]....
        /*0200*/ 	.word	0x00003c60


	//   ....[58]....
        /*0204*/ 	.word	0x00003c80


	//----- nvinfo : EIATTR_VRC_CTA_INIT_COUNT
	.align		4
.L_3861:
        /*0208*/ 	.byte	0x02, 0x4a
	.zero		1
	.zero		1


	//----- nvinfo : EIATTR_EXIT_INSTR_OFFSETS
	.align		4
        /*020c*/ 	.byte	0x04, 0x1c
        /*020e*/ 	.short	(.L_3863 - .L_3862)


	//   ....[0]....
.L_3862:
        /*0210*/ 	.word	0x00003d20


	//   ....[1]....
        /*0214*/ 	.word	0x00003f40


	//----- nvinfo : EIATTR_MAX_THREADS
	.align		4
.L_3863:
        /*0218*/ 	.byte	0x04, 0x05
        /*021a*/ 	.short	(.L_3865 - .L_3864)
.L_3864:
        /*021c*/ 	.word	0x00000020
        /*0220*/ 	.word	0x00000001
        /*0224*/ 	.word	0x00000001


	//----- nvinfo : EIATTR_CRS_STACK_SIZE
	.align		4
.L_3865:
        /*0228*/ 	.byte	0x04, 0x1e
        /*022a*/ 	.short	(.L_3867 - .L_3866)
.L_3866:
        /*022c*/ 	.word	0x00000000


	//----- nvinfo : EIATTR_CBANK_PARAM_SIZE
	.align		4
.L_3867:
        /*0230*/ 	.byte	0x03, 0x19
        /*0232*/ 	.short	0x01f0


	//----- nvinfo : EIATTR_PARAM_CBANK
	.align		4
        /*0234*/ 	.byte	0x04, 0x0a
        /*0236*/ 	.short	(.L_3869 - .L_3868)
	.align		4
.L_3868:
        /*0238*/ 	.word	index@(.nv.constant0._Z25selective_scan_bwd_kernelI32Selective_Scan_bwd_kernel_traitsILi32ELi4ELb1ELb0ELb1ELb1ELb1EN3c108BFloat16EfEEv12SSMParamsBwd)
        /*023c*/ 	.short	0x0380
        /*023e*/ 	.short	0x01f0


	//----- nvinfo : EIATTR_SW_WAR
	.align		4
.L_3869:
        /*0240*/ 	.byte	0x04, 0x36
        /*0242*/ 	.short	(.L_3871 - .L_3870)
.L_3870:
        /*0244*/ 	.word	0x00000008
.L_3871:


//--------------------- .nv.info._Z25selective_scan_bwd_kernelI32Selective_Scan_bwd_kernel_traitsILi32ELi4ELb1ELb1ELb0ELb0ELb0EN3c108BFloat16EfEEv12SSMParamsBwd --------------------------
	.section	.nv.info._Z25selective_scan_bwd_kernelI32Selective_Scan_bwd_kernel_traitsILi32ELi4ELb1ELb1ELb0ELb0ELb0EN3c108BFloat16EfEEv12SSMParamsBwd,"",@"SHT_CUDA_INFO"
	.sectionflags	@""
	.align	4


	//----- nvinfo : EIATTR_CUDA_API_VERSION
	.align		4
        /*0000*/ 	.byte	0x04, 0x37
        /*0002*/ 	.short	(.L_3873 - .L_3872)
.L_3872:
        /*0004*/ 	.word	0x00000082


	//----- nvinfo : EIATTR_KPARAM_INFO
	.align		4
.L_3873:
        /*0008*/ 	.byte	0x04, 0x17
        /*000a*/ 	.short	(.L_3875 - .L_3874)
.L_3874:
        /*000c*/ 	.word	0x00000000
        /*0010*/ 	.short	0x0000
        /*0012*/ 	.short	0x0000
        /*0014*/ 	.byte	0x00, 0xf0, 0xc1, 0x07


	//----- nvinfo : EIATTR_SPARSE_MMA_MASK
	.align		4
.L_3875:
        /*0018*/ 	.byte	0x03, 0x50
        /*001a*/ 	.short	0x0000


	//----- nvinfo : EIATTR_MAXREG_COUNT
	.align		4
        /*001c*/ 	.byte	0x03, 0x1b
        /*001e*/ 	.short	0x00ff


	//----- nvinfo : EIATTR_NUM_BARRIERS
	.align		4
        /*0020*/ 	.byte	0x02, 0x4c
        /*0022*/ 	.byte	0x01
	.zero		1


	//----- nvinfo : EIATTR_MERCURY_ISA_VERSION
	.align		4
        /*0024*/ 	.byte	0x03, 0x5f
        /*0026*/ 	.short	0x0101


	//----- nvinfo : EIATTR_COOP_GROUP_MASK_REGIDS
	.align		4
        /*0028*/ 	.byte	0x04, 0x29
        /*002a*/ 	.short	(.L_3877 - .L_3876)


	//   ....[0]....
.L_3876:
        /*002c*/ 	.word	0xffffffff


	//   ....[1]....
        /*0030*/ 	.word	0xffffffff


	//   ....[2]....
        /*0034*/ 	.word	0xffffffff


	//   ....[3]....
        /*0038*/ 	.word	0xffffffff


	//   ....[4]....
        /*003c*/ 	.word	0xffffffff


	//   ....[5]....
        /*0040*/ 	.word	0xffffffff


	//   ....[6]....
        /*0044*/ 	.word	0xffffffff


	//   ....[7]....
        /*0048*/ 	.word	0xffffffff


	//   ....[8]....
        /*004c*/ 	.word	0xffffffff


	//   ....[9]....
        /*0050*/ 	.word	0xffffffff


	//   ....[10]....
        /*0054*/ 	.word	0xffffffff


	//   ....[11]....
        /*0058*/ 	.word	0xffffffff


	//   ....[12]....
        /*005c*/ 	.word	0xffffffff


	//   ....[13]....
        /*0060*/ 	.word	0xffffffff


	//   ....[14]....
        /*0064*/ 	.word	0xffffffff


	//   ....[15]....
        /*0068*/ 	.word	0xffffffff


	//   ....[16]....
        /*006c*/ 	.word	0xffffffff


	//   ....[17]....
        /*0070*/ 	.word	0xffffffff


	//   ....[18]....
        /*0074*/ 	.word	0xffffffff


	//   ....[19]....
        /*0078*/ 	.word	0xffffffff


	//   ....[20]....
        /*007c*/ 	.word	0xffffffff


	//   ....[21]....
        /*0080*/ 	.word	0xffffffff


	//   ....[22]....
        /*0084*/ 	.word	0xffffffff


	//   ....[23]....
        /*0088*/ 	.word	0xffffffff


	//   ....[24]....
        /*008c*/ 	.word	0xffffffff


	//   ....[25]....
        /*0090*/ 	.word	0xffffffff


	//   ....[26]....
        /*0094*/ 	.word	0xffffffff


	//   ....[27]....
        /*0098*/ 	.word	0xffffffff


	//   ....[28]....
        /*009c*/ 	.word	0xffffffff


	//   ....[29]....
        /*00a0*/ 	.word	0xffffffff


	//   ....[30]....
        /*00a4*/ 	.word	0xffffffff


	//   ....[31]....
        /*00a8*/ 	.word	0xffffffff


	//   ....[32]....
        /*00ac*/ 	.word	0xffffffff


	//   ....[33]....
        /*00b0*/ 	.word	0xffffffff


	//   ....[34]....
        /*00b4*/ 	.word	0xffffffff


	//   ....[35]....
        /*00b8*/ 	.word	0xffffffff


	//   ....[36]....
        /*00bc*/ 	.word	0xffffffff


	//   ....[37]....
        /*00c0*/ 	.word	0xffffffff


	//   ....[38]....
        /*00c4*/ 	.word	0xffffffff


	//   ....[39]....
        /*00c8*/ 	.word	0xffffffff


	//   ....[40]....
        /*00cc*/ 	.word	0xffffffff


	//   ....[41]....
        /*00d0*/ 	.word	0xffffffff


	//   ....[42]....
        /*00d4*/ 	.word	0xffffffff


	//   ....[43]....
        /*00d8*/ 	.word	0xffffffff


	//   ....[44]....
        /*00dc*/ 	.word	0xffffffff


	//   ....[45]....
        /*00e0*/ 	.word	0xffffffff


	//   ....[46]....
        /*00e4*/ 	.word	0xffffffff


	//   ....[47]....
        /*00e8*/ 	.word	0xffffffff


	//   ....[48]....
        /*00ec*/ 	.word	0xffffffff


	//   ....[49]....
        /*00f0*/ 	.word	0xffffffff


	//   ....[50]....
        /*00f4*/ 	.word	0xffffffff


	//   ....[51]....
        /*00f8*/ 	.word	0xffffffff


	//   ....[52]....
        /*00fc*/ 	.word	0xffffffff


	//   ....[53]....
        /*0100*/ 	.word	0xffffffff


	//----- nvinfo : EIATTR_COOP_GROUP_INSTR_OFFSETS
	.align		4
.L_3877:
        /*0104*/ 	.byte	0x04, 0x28
        /*0106*/ 	.short	(.L_3879 - .L_3878)


	//   ....[0]....
.L_3878:
        /*0108*/ 	.word	0x000009e0


	//   ....[1]....
        /*010c*/ 	.word	0x00000a50


	//   ....[2]....
        /*0110*/ 	.word	0x00000b60


	//   ....[3]....
        /*0114*/ 	.word	0x00001040


	//   ....[4]....
        /*0118*/ 	.word	0x00001410


	//   ....[5]....
        /*011c*/ 	.word	0x00001440


	//   ....[6]....
        /*0120*/ 	.word	0x000014d0


	//   ....[7]....
        /*0124*/ 	.word	0x00001500


	//   ....[8]....
        /*0128*/ 	.word	0x00001510


	//   ....[9]....
        /*012c*/ 	.word	0x00001520


	//   ....[10]....
        /*0130*/ 	.word	0x00001580


	//   ....[11]....
        /*0134*/ 	.word	0x000015c0


	//   ....[12]....
        /*0138*/ 	.word	0x000015d0


	//   ....[13]....
        /*013c*/ 	.word	0x000015e0


	//   ....[14]....
        /*0140*/ 	.word	0x00001640


	//   ....[15]....
        /*0144*/ 	.word	0x00001680


	//   ....[16]....
        /*0148*/ 	.word	0x000016b0


	//   ....[17]....
        /*014c*/ 	.word	0x000016d0


	//   ....[18]....
        /*0150*/ 	.word	0x00001750


	//   ....[19]....
        /*0154*/ 	.word	0x00001780


	//   ....[20]....
        /*0158*/ 	.word	0x00001790


	//   ....[21]....
        /*015c*/ 	.word	0x000017a0


	//   ....[22]....
        /*0160*/ 	.word	0x000017e0


	//   ....[23]....
        /*0164*/ 	.word	0x00001810


	//   ....[24]....
        /*0168*/ 	.word	0x00001850


	//   ....[25]....
        /*016c*/ 	.word	0x00001860


	//   ....[26]....
        /*0170*/ 	.word	0x00001870


	//   ....[27]....
        /*0174*/ 	.word	0x00001880


	//   ....[28]....
        /*0178*/ 	.word	0x00001890


	//   ....[29]....
        /*017c*/ 	.word	0x00001960


	//   ....[30]....
        /*0180*/ 	.word	0x00001a00


	//   ....[31]....
        /*0184*/ 	.word	0x00001a80


	//   ....[32]....
        /*0188*/ 	.word	0x00001d10


	//   ....[33]....
        /*018c*/ 	.word	0x00001d50


	//   ....[34]....
        /*0190*/ 	.word	0x00001ee0


	//   ....[35]....
        /*0194*/ 	.word	0x00001f10


	//   ....[36]....
        /*0198*/ 	.word	0x00001f40


	//   ....[37]....
        /*019c*/ 	.word	0x00001f60


	//   ....[38]....
        /*01a0*/ 	.word	0x00001f90


	//   ....[39]....
        /*01a4*/ 	.word	0x00001fb0


	//   ....[40]....
        /*01a8*/ 	.word	0x00001fe0


	//   ....[41]....
        /*01ac*/ 	.word	0x00002000


	//   ....[42]....
        /*01b0*/ 	.word	0x000022f0


	//   ....[43]....
        /*01b4*/ 	.word	0x000024d0


	//   ....[44]....
        /*01b8*/ 	.word	0x000025e0


	//   ....[45]....
        /*01bc*/ 	.word	0x00002630


	//   ....[46]....
        /*01c0*/ 	.word	0x00002680


	//   ....[47]....
        /*01c4*/ 	.word	0x000026b0


	//   ....[48]....
        /*01c8*/ 	.word	0x000026d0


	//   ....[49]....
        /*01cc*/ 	.word	0x000027a0


	//   ....[50]....
        /*01d0*/ 	.word	0x000027e0


	//   ....[51]....
        /*01d4*/ 	.word	0x00002830


	//   ....[52]....
        /*01d8*/ 	.word	0x00002860


	//   ....[53]....
        /*01dc*/ 	.word	0x00002880


	//----- nvinfo : EIATTR_VRC_CTA_INIT_COUNT
	.align		4
.L_3879:
        /*01e0*/ 	.byte	0x02, 0x4a
	.zero		1
	.zero		1


	//----- nvinfo : EIATTR_EXIT_INSTR_OFFSETS
	.align		4
        /*01e4*/ 	.byte	0x04, 0x1c
        /*01e6*/ 	.short	(.L_3881 - .L_3880)


	//   ....[0]....
.L_3880:
        /*01e8*/ 	.word	0x00002920


	//   ....[1]....
        /*01ec*/ 	.word	0x00002b80


	//----- nvinfo : EIATTR_MAX_THREADS
	.align		4
.L_3881:
        /*01f0*/ 	.byte	0x04, 0x05
        /*01f2*/ 	.short	(.L_3883 - .L_3882)
.L_3882:
        /*01f4*/ 	.word	0x00000020
        /*01f8*/ 	.word	0x00000001
        /*01fc*/ 	.word	0x00000001


	//----- nvinfo : EIATTR_CRS_STACK_SIZE
	.align		4
.L_3883:
        /*0200*/ 	.byte	0x04, 0x1e
        /*0202*/ 	.short	(.L_3885 - .L_3884)
.L_3884:
        /*0204*/ 	.word	0x00000000


	//----- nvinfo : EIATTR_CBANK_PARAM_SIZE
	.align		4
.L_3885:
        /*0208*/ 	.byte	0x03, 0x19
        /*020a*/ 	.short	0x01f0


	//----- nvinfo : EIATTR_PARAM_CBANK
	.align		4
        /*020c*/ 	.byte	0x04, 0x0a
        /*020e*/ 	.short	(.L_3887 - .L_3886)
	.align		4
.L_3886:
        /*0210*/ 	.word	index@(.nv.constant0._Z25selective_scan_bwd_kernelI32Selective_Scan_bwd_kernel_traitsILi32ELi4ELb1ELb1ELb0ELb0ELb0EN3c108BFloat16EfEEv12SSMParamsBwd)
        /*0214*/ 	.short	0x0380
        /*0216*/ 	.short	0x01f0


	//----- nvinfo : EIATTR_SW_WAR
	.align		4
.L_3887:
        /*0218*/ 	.byte	0x04, 0x36
        /*021a*/ 	.short	(.L_3889 - .L_3888)
.L_3888:
        /*021c*/ 	.word	0x00000008
.L_3889:


//--------------------- .nv.info._Z25selective_scan_bwd_kernelI32Selective_Scan_bwd_kernel_traitsILi32ELi4ELb1ELb1ELb0ELb0ELb1EN3c108BFloat16EfEEv12SSMParamsBwd --------------------------
	.section	.nv.info._Z25selective_scan_bwd_kernelI32Selective_Scan_bwd_kernel_traitsILi32ELi4ELb1ELb1ELb0ELb0ELb1EN3c108BFloat16EfEEv12SSMParamsBwd,"",@"SHT_CUDA_INFO"
	.sectionflags	@""
	.align	4


	//----- nvinfo : EIATTR_CUDA_API_VERSION
	.align		4
        /*0000*/ 	.byte	0x04, 0x37
        /*0002*/ 	.short	(.L_3891 - .L_3890)
.L_3890:
        /*0004*/ 	.word	0x00000082


	//----- nvinfo : EIATTR_KPARAM_INFO
	.align		4
.L_3891:
        /*0008*/ 	.byte	0x04, 0x17
        /*000a*/ 	.short	(.L_3893 - .L_3892)
.L_3892:
        /*000c*/ 	.word	0x00000000
        /*0010*/ 	.short	0x0000
        /*0012*/ 	.short	0x0000
        /*0014*/ 	.byte	0x00, 0xf0, 0xc1, 0x07


	//----- nvinfo : EIATTR_SPARSE_MMA_MASK
	.align		4
.L_3893:
        /*0018*/ 	.byte	0x03, 0x50
        /*001a*/ 	.short	0x0000


	//----- nvinfo : EIATTR_MAXREG_COUNT
	.align		4
        /*001c*/ 	.byte	0x03, 0x1b
        /*001e*/ 	.short	0x00ff


	//----- nvinfo : EIATTR_NUM_BARRIERS
	.align		4
        /*0020*/ 	.byte	0x02, 0x4c
        /*0022*/ 	.byte	0x01
	.zero		1


	//----- nvinfo : EIATTR_MERCURY_ISA_VERSION
	.align		4
        /*0024*/ 	.byte	0x03, 0x5f
        /*0026*/ 	.short	0x0101


	//----- nvinfo : EIATTR_COOP_GROUP_MASK_REGIDS
	.align		4
        /*0028*/ 	.byte	0x04, 0x29
        /*002a*/ 	.short	(.L_3895 - .L_3894)


	//   ....[0]....
.L_3894:
        /*002c*/ 	.word	0xffffffff


	//   ....[1]....
        /*0030*/ 	.word	0xffffffff


	//   ....[2]....
        /*0034*/ 	.word	0xffffffff


	//   ....[3]....
        /*0038*/ 	.word	0xffffffff


	//   ....[4]....
        /*003c*/ 	.word	0xffffffff


	//   ....[5]....
        /*0040*/ 	.word	0xffffffff


	//   ....[6]....
        /*0044*/ 	.word	0xffffffff


	//   ....[7]....
        /*0048*/ 	.word	0xffffffff


	//   ....[8]....
        /*004c*/ 	.word	0xffffffff


	//   ....[9]....
        /*0050*/ 	.word	0xffffffff


	//   ....[10]....
        /*0054*/ 	.word	0xffffffff


	//   ....[11]....
        /*0058*/ 	.word	0xffffffff


	//   ....[12]....
        /*005c*/ 	.word	0xffffffff


	//   ....[13]....
        /*0060*/ 	.word	0xffffffff


	//   ....[14]....
        /*0064*/ 	.word	0xffffffff


	//   ....[15]....
        /*0068*/ 	.word	0xffffffff


	//   ....[16]....
        /*006c*/ 	.word	0xffffffff


	//   ....[17]....
        /*0070*/ 	.word	0xffffffff


	//   ....[18]....
        /*0074*/ 	.word	0xffffffff


	//   ....[19]....
        /*0078*/ 	.word	0xffffffff


	//   ....[20]....
        /*007c*/ 	.word	0xffffffff


	//   ....[21]....
        /*0080*/ 	.word	0xffffffff


	//   ....[22]....
        /*0084*/ 	.word	0xffffffff


	//   ....[23]....
        /*0088*/ 	.word	0xffffffff


	//   ....[24]....
        /*008c*/ 	.word	0xffffffff


	//   ....[25]....
        /*0090*/ 	.word	0xffffffff


	//   ....[26]....
        /*0094*/ 	.word	0xffffffff


	//   ....[27]....
        /*0098*/ 	.word	0xffffffff


	//   ....[28]....
        /*009c*/ 	.word	0xffffffff


	//   ....[29]....
        /*00a0*/ 	.word	0xffffffff


	//   ....[30]....
        /*00a4*/ 	.word	0xffffffff


	//   ....[31]....
        /*00a8*/ 	.word	0xffffffff


	//   ....[32]....
        /*00ac*/ 	.word	0xffffffff


	//   ....[33]....
        /*00b0*/ 	.word	0xffffffff


	//   ....[34]....
        /*00b4*/ 	.word	0xffffffff


	//   ....[35]....
        /*00b8*/ 	.word	0xffffffff


	//   ....[36]....
        /*00bc*/ 	.word	0xffffffff


	//   ....[37]....
        /*00c0*/ 	.word	0xffffffff


	//   ....[38]....
        /*00c4*/ 	.word	0xffffffff


	//   ....[39]....
        /*00c8*/ 	.word	0xffffffff


	//   ....[40]....
        /*00cc*/ 	.word	0xffffffff


	//   ....[41]....
        /*00d0*/ 	.word	0xffffffff


	//   ....[42]....
        /*00d4*/ 	.word	0xffffffff


	//   ....[43]....
        /*00d8*/ 	.word	0xffffffff


	//   ....[44]....
        /*00dc*/ 	.word	0xffffffff


	//   ....[45]....
        /*00e0*/ 	.word	0xffffffff


	//   ....[46]....
        /*00e4*/ 	.word	0xffffffff


	//   ....[47]....
        /*00e8*/ 	.word	0xffffffff


	//   ....[48]....
        /*00ec*/ 	.word	0xffffffff


	//   ....[49]....
        /*00f0*/ 	.word	0xffffffff


	//   ....[50]....
        /*00f4*/ 	.word	0xffffffff


	//   ....[51]....
        /*00f8*/ 	.word	0xffffffff


	//   ....[52]....
        /*00fc*/ 	.word	0xffffffff


	//   ....[53]....
        /*0100*/ 	.word	0xffffffff


	//   ....[54]....
        /*0104*/ 	.word	0xffffffff


	//   ....[55]....
        /*0108*/ 	.word	0xffffffff


	//   ....[56]....
        /*010c*/ 	.word	0xffffffff


	//   ....[57]....
        /*0110*/ 	.word	0xffffffff


	//----- nvinfo : EIATTR_COOP_GROUP_INSTR_OFFSETS
	.align		4
.L_3895:
        /*0114*/ 	.byte	0x04, 0x28
        /*0116*/ 	.short	(.L_3897 - .L_3896)


	//   ....[0]....
.L_3896:
        /*0118*/ 	.word	0x00000a70


	//   ....[1]....
        /*011c*/ 	.word	0x00000af0


	//   ....[2]....
        /*0120*/ 	.word	0x00000be0


	//   ....[3]....
        /*0124*/ 	.word	0x00000ca0


	//   ....[4]....
        /*0128*/ 	.word	0x00000e90


	//   ....[5]....
        /*012c*/ 	.word	0x000011d0


	//   ....[6]....
        /*0130*/ 	.word	0x00001380


	//   ....[7]....
        /*0134*/ 	.word	0x00001900


	//   ....[8]....
        /*0138*/ 	.word	0x00001cd0


	//   ....[9]....
        /*013c*/ 	.word	0x00001d00


	//   ....[10]....
        /*0140*/ 	.word	0x00001d70


	//   ....[11]....
        /*0144*/ 	.word	0x00001da0


	//   ....[12]....
        /*0148*/ 	.word	0x00001dc0


	//   ....[13]....
        /*014c*/ 	.word	0x00001de0


	//   ....[14]....
        /*0150*/ 	.word	0x00001e40


	//   ....[15]....
        /*0154*/ 	.word	0x00001e60


	//   ....[16]....
        /*0158*/ 	.word	0x00001e90


	//   ....[17]....
        /*015c*/ 	.word	0x00001ea0


	//   ....[18]....
        /*0160*/ 	.word	0x00001f20


	//   ....[19]....
        /*0164*/ 	.word	0x00001f50


	//   ....[20]....
        /*0168*/ 	.word	0x00001f80


	//   ....[21]....
        /*016c*/ 	.word	0x00001f90


	//   ....[22]....
        /*0170*/ 	.word	0x00002010


	//   ....[23]....
        /*0174*/ 	.word	0x00002040


	//   ....[24]....
        /*0178*/ 	.word	0x00002050


	//   ....[25]....
        /*017c*/ 	.word	0x00002060


	//   ....[26]....
        /*0180*/ 	.word	0x00002080


	//   ....[27]....
        /*0184*/ 	.word	0x000020d0


	//   ....[28]....
        /*0188*/ 	.word	0x00002110


	//   ....[29]....
        /*018c*/ 	.word	0x00002120


	//   ....[30]....
        /*0190*/ 	.word	0x00002130


	//   ....[31]....
        /*0194*/ 	.word	0x00002140


	//   ....[32]....
        /*0198*/ 	.word	0x00002150


	//   ....[33]....
        /*019c*/ 	.word	0x000021a0


	//   ....[34]....
        /*01a0*/ 	.word	0x000021f0


	//   ....[35]....
        /*01a4*/ 	.word	0x00002300


	//   ....[36]....
        /*01a8*/ 	.word	0x000025d0


	//   ....[37]....
        /*01ac*/ 	.word	0x00002610


	//   ....[38]....
        /*01b0*/ 	.word	0x000027a0


	//   ....[39]....
        /*01b4*/ 	.word	0x000027d0


	//   ....[40]....
        /*01b8*/ 	.word	0x00002800


	//   ....[41]....
        /*01bc*/ 	.word	0x00002820


	//   ....[42]....
        /*01c0*/ 	.word	0x00002850


	//   ....[43]....
        /*01c4*/ 	.word	0x00002870


	//   ....[44]....
        /*01c8*/ 	.word	0x000028a0


	//   ....[45]....
        /*01cc*/ 	.word	0x000028c0


	//   ....[46]....
        /*01d0*/ 	.word	0x00002bb0


	//   ....[47]....
        /*01d4*/ 	.word	0x00002d80


	//   ....[48]....
        /*01d8*/ 	.word	0x00002ea0


	//   ....[49]....
        /*01dc*/ 	.word	0x00002ef0


	//   ....[50]....
        /*01e0*/ 	.word	0x00002f40


	//   ....[51]....
        /*01e4*/ 	.word	0x00002f70


	//   ....[52]....
        /*01e8*/ 	.word	0x00002f90


	//   ....[53]....
        /*01ec*/ 	.word	0x00003060


	//   ....[54]....
        /*01f0*/ 	.word	0x000030a0


	//   ....[55]....
        /*01f4*/ 	.word	0x000030f0


	//   ....[56]....
        /*01f8*/ 	.word	0x00003120


	//   ....[57]....
        /*01fc*/ 	.word	0x00003140


	//----- nvinfo : EIATTR_VRC_CTA_INIT_COUNT
	.align		4
.L_3897:
        /*0200*/ 	.byte	0x02, 0x4a
	.zero		1
	.zero		1


	//----- nvinfo : EIATTR_EXIT_INSTR_OFFSETS
	.align		4
        /*0204*/ 	.byte	0x04, 0x1c
        /*0206*/ 	.short	(.L_3899 - .L_3898)


	//   ....[0]....
.L_3898:
        /*0208*/ 	.word	0x000031e0


	//   ....[1]....
        /*020c*/ 	.word	0x00003440


	//----- nvinfo : EIATTR_MAX_THREADS
	.align		4
.L_3899:
        /*0210*/ 	.byte	0x04, 0x05
        /*0212*/ 	.short	(.L_3901 - .L_3900)
.L_3900:
        /*0214*/ 	.word	0x00000020
        /*0218*/ 	.word	0x00000001
        /*021c*/ 	.word	0x00000001


	//----- nvinfo : EIATTR_CRS_STACK_SIZE
	.align		4
.L_3901:
        /*0220*/ 	.byte	0x04, 0x1e
        /*0222*/ 	.short	(.L_3903 - .L_3902)
.L_3902:
        /*0224*/ 	.word	0x00000000


	//----- nvinfo : EIATTR_CBANK_PARAM_SIZE
	.align		4
.L_3903:
        /*0228*/ 	.byte	0x03, 0x19
        /*022a*/ 	.short	0x01f0


	//----- nvinfo : EIATTR_PARAM_CBANK
	.align		4
        /*022c*/ 	.byte	0x04, 0x0a
        /*022e*/ 	.short	(.L_3905 - .L_3904)
	.align		4
.L_3904:
        /*0230*/ 	.word	index@(.nv.constant0._Z25selective_scan_bwd_kernelI32Selective_Scan_bwd_kernel_traitsILi32ELi4ELb1ELb1ELb0ELb0ELb1EN3c108BFloat16EfEEv12SSMParamsBwd)
        /*0234*/ 	.short	0x0380
        /*0236*/ 	.short	0x01f0


	//----- nvinfo : EIATTR_SW_WAR
	.align		4
.L_3905:
        /*0238*/ 	.byte	0x04, 0x36
        /*023a*/ 	.short	(.L_3907 - .L_3906)
.L_3906:
        /*023c*/ 	.word	0x00000008
.L_3907:


//--------------------- .nv.info._Z25selective_scan_bwd_kernelI32Selective_Scan_bwd_kernel_traitsILi32ELi4ELb1ELb1ELb0ELb1ELb0EN3c108BFloat16EfEEv12SSMParamsBwd --------------------------
	.section	.nv.info._Z25selective_scan_bwd_kernelI32Selective_Scan_bwd_kernel_traitsILi32ELi4ELb1ELb1ELb0ELb1ELb0EN3c108BFloat16EfEEv12SSMParamsBwd,"",@"SHT_CUDA_INFO"
	.sectionflags	@""
	.align	4


	//----- nvinfo : EIATTR_CUDA_API_VERSION
	.align		4
        /*0000*/ 	.byte	0x04, 0x37
        /*0002*/ 	.short	(.L_3909 - .L_3908)
.L_3908:
        /*0004*/ 	.word	0x00000082


	//----- nvinfo : EIATTR_KPARAM_INFO
	.align		4
.L_3909:
        /*0008*/ 	.byte	0x04, 0x17
        /*000a*/ 	.short	(.L_3911 - .L_3910)
.L_3910:
        /*000c*/ 	.word	0x00000000
        /*0010*/ 	.short	0x0000
        /*0012*/ 	.short	0x0000
        /*0014*/ 	.byte	0x00, 0xf0, 0xc1, 0x07


	//----- nvinfo : EIATTR_SPARSE_MMA_MASK
	.align		4
.L_3911:
        /*0018*/ 	.byte	0x03, 0x50
        /*001a*/ 	.short	0x0000


	//----- nvinfo : EIATTR_MAXREG_COUNT
	.align		4
        /*001c*/ 	.byte	0x03, 0x1b
        /*001e*/ 	.short	0x00ff


	//----- nvinfo : EIATTR_NUM_BARRIERS
	.align		4
        /*0020*/ 	.byte	0x02, 0x4c
        /*0022*/ 	.byte	0x01
	.zero		1


	//----- nvinfo : EIATTR_MERCURY_ISA_VERSION
	.align		4
        /*0024*/ 	.byte	0x03, 0x5f
        /*0026*/ 	.short	0x0101


	//----- nvinfo : EIATTR_COOP_GROUP_MASK_REGIDS
	.align		4
        /*0028*/ 	.byte	0x04, 0x29
        /*002a*/ 	.short	(.L_3913 - .L_3912)


	//   ....[0]....
.L_3912:
        /*002c*/ 	.word	0xffffffff


	//   ....[1]....
        /*0030*/ 	.word	0xffffffff


	//   ....[2]....
        /*0034*/ 	.word	0xffffffff


	//   ....[3]....
        /*0038*/ 	.word	0xffffffff


	//   ....[4]....
        /*003c*/ 	.word	0xffffffff


	//   ....[5]....
        /*0040*/ 	.word	0xffffffff


	//   ....[6]....
        /*0044*/ 	.word	0xffffffff


	//   ....[7]....
        /*0048*/ 	.word	0xffffffff


	//   ....[8]....
        /*004c*/ 	.word	0xffffffff


	//   ....[9]....
        /*0050*/ 	.word	0xffffffff


	//   ....[10]....
        /*0054*/ 	.word	0xffffffff


	//   ....[11]....
        /*0058*/ 	.word	0xffffffff


	//   ....[12]....
        /*005c*/ 	.word	0xffffffff


	//   ....[13]....
        /*0060*/ 	.word	0xffffffff


	//   ....[14]....
        /*0064*/ 	.word	0xffffffff


	//   ....[15]....
        /*0068*/ 	.word	0xffffffff


	//   ....[16]....
        /*006c*/ 	.word	0xffffffff


	//   ....[17]....
        /*0070*/ 	.word	0xffffffff


	//   ....[18]....
        /*0074*/ 	.word	0xffffffff


	//   ....[19]....
        /*0078*/ 	.word	0xffffffff


	//   ....[20]....
        /*007c*/ 	.word	0xffffffff


	//   ....[21]....
        /*0080*/ 	.word	0xffffffff


	//   ....[22]....
        /*0084*/ 	.word	0xffffffff


	//   ....[23]....
        /*0088*/ 	.word	0xffffffff


	//   ....[24]....
        /*008c*/ 	.word	0xffffffff


	//   ....[25]....
        /*0090*/ 	.word	0xffffffff


	//   ....[26]....
        /*0094*/ 	.word	0xffffffff


	//   ....[27]....
        /*0098*/ 	.word	0xffffffff


	//   ....[28]....
        /*009c*/ 	.word	0xffffffff


	//   ....[29]....
        /*00a0*/ 	.word	0xffffffff


	//   ....[30]....
        /*00a4*/ 	.word	0xffffffff


	//   ....[31]....
        /*00a8*/ 	.word	0xffffffff


	//   ....[32]....
        /*00ac*/ 	.word	0xffffffff


	//   ....[33]....
        /*00b0*/ 	.word	0xffffffff


	//   ....[34]....
        /*00b4*/ 	.word	0xffffffff


	//   ....[35]....
        /*00b8*/ 	.word	0xffffffff


	//   ....[36]....
        /*00bc*/ 	.word	0xffffffff


	//   ....[37]....
        /*00c0*/ 	.word	0xffffffff


	//   ....[38]....
        /*00c4*/ 	.word	0xffffffff


	//   ....[39]....
        /*00c8*/ 	.word	0xffffffff


	//   ....[40]....
        /*00cc*/ 	.word	0xffffffff


	//   ....[41]....
        /*00d0*/ 	.word	0xffffffff


	//   ....[42]....
        /*00d4*/ 	.word	0xffffffff


	//   ....[43]....
        /*00d8*/ 	.word	0xffffffff


	//   ....[44]....
        /*00dc*/ 	.word	0xffffffff


	//   ....[45]....
        /*00e0*/ 	.word	0xffffffff


	//   ....[46]....
        /*00e4*/ 	.word	0xffffffff


	//   ....[47]....
        /*00e8*/ 	.word	0xffffffff


	//   ....[48]....
        /*00ec*/ 	.word	0xffffffff


	//   ....[49]....
        /*00f0*/ 	.word	0xffffffff


	//   ....[50]....
        /*00f4*/ 	.word	0xffffffff


	//   ....[51]....
        /*00f8*/ 	.word	0xffffffff


	//   ....[52]....
        /*00fc*/ 	.word	0xffffffff


	//   ....[53]....
        /*0100*/ 	.word	0xffffffff


	//   ....[54]....
        /*0104*/ 	.word	0xffffffff


	//----- nvinfo : EIATTR_COOP_GROUP_INSTR_OFFSETS
	.align		4
.L_3913:
        /*0108*/ 	.byte	0x04, 0x28
        /*010a*/ 	.short	(.L_3915 - .L_3914)


	//   ....[0]....
.L_3914:
        /*010c*/ 	.word	0x000009a0


	//   ....[1]....
        /*0110*/ 	.word	0x00000a00


	//   ....[2]....
        /*0114*/ 	.word	0x00000b80


	//   ....[3]....
        /*0118*/ 	.word	0x00001870


	//   ....[4]....
        /*011c*/ 	.word	0x00001c40


	//   ....[5]....
        /*0120*/ 	.word	0x00001c70


	//   ....[6]....
        /*0124*/ 	.word	0x00001d00


	//   ....[7]....
        /*0128*/ 	.word	0x00001d20


	//   ....[8]....
        /*012c*/ 	.word	0x00001d40


	//   ....[9]....
        /*0130*/ 	.word	0x00001d50


	//   ....[10]....
        /*0134*/ 	.word	0x00001d80


	//   ....[11]....
        /*0138*/ 	.word	0x00001de0


	//   ....[12]....
        /*013c*/ 	.word	0x00001e00


	//   ....[13]....
        /*0140*/ 	.word	0x00001e10


	//   ....[14]....
        /*0144*/ 	.word	0x00001e30


	//   ....[15]....
        /*0148*/ 	.word	0x00001ea0


	//   ....[16]....
        /*014c*/ 	.word	0x00001ee0


	//   ....[17]....
        /*0150*/ 	.word	0x00001f00


	//   ....[18]....
        /*0154*/ 	.word	0x00001f20


	//   ....[19]....
        /*0158*/ 	.word	0x00001fa0


	//   ....[20]....
        /*015c*/ 	.word	0x00001fc0


	//   ....[21]....
        /*0160*/ 	.word	0x00001fd0


	//   ....[22]....
        /*0164*/ 	.word	0x00001ff0


	//   ....[23]....
        /*0168*/ 	.word	0x00002010


	//   ....[24]....
        /*016c*/ 	.word	0x00002070


	//   ....[25]....
        /*0170*/ 	.word	0x00002090


	//   ....[26]....
        /*0174*/ 	.word	0x000020a0


	//   ....[27]....
        /*0178*/ 	.word	0x000020b0


	//   ....[28]....
        /*017c*/ 	.word	0x000020c0


	//   ....[29]....
        /*0180*/ 	.word	0x00002170


	//   ....[30]....
        /*0184*/ 	.word	0x000021f0


	//   ....[31]....
        /*0188*/ 	.word	0x00002230


	//   ....[32]....
        /*018c*/ 	.word	0x00002540


	//   ....[33]....
        /*0190*/ 	.word	0x00002580


	//   ....[34]....
        /*0194*/ 	.word	0x00002710


	//   ....[35]....
        /*0198*/ 	.word	0x00002740


	//   ....[36]....
        /*019c*/ 	.word	0x00002770


	//   ....[37]....
        /*01a0*/ 	.word	0x00002790


	//   ....[38]....
        /*01a4*/ 	.word	0x000027c0


	//   ....[39]....
        /*01a8*/ 	.word	0x000027e0


	//   ....[40]....
        /*01ac*/ 	.word	0x00002810


	//   ....[41]....
        /*01b0*/ 	.word	0x00002830


	//   ....[42]....
        /*01b4*/ 	.word	0x00002a50


	//   ....[43]....
        /*01b8*/ 	.word	0x00002c50


	//   ....[44]....
        /*01bc*/ 	.word	0x00002f50


	//   ....[45]....
        /*01c0*/ 	.word	0x00003080


	//   ....[46]....
        /*01c4*/ 	.word	0x000030d0


	//   ....[47]....
        /*01c8*/ 	.word	0x00003120


	//   ....[48]....
        /*01cc*/ 	.word	0x00003150


	//   ....[49]....
        /*01d0*/ 	.word	0x00003170


	//   ....[50]....
        /*01d4*/ 	.word	0x00003240


	//   ....[51]....
        /*01d8*/ 	.word	0x00003280


	//   ....[52]....
        /*01dc*/ 	.word	0x000032d0


	//   ....[53]....
        /*01e0*/ 	.word	0x00003300


	//   ....[54]....
        /*01e4*/ 	.word	0x00003320


	//----- nvinfo : EIATTR_VRC_CTA_INIT_COUNT
	.align		4
.L_3915:
        /*01e8*/ 	.byte	0x02, 0x4a
	.zero		1
	.zero		1


	//----- nvinfo : EIATTR_EXIT_INSTR_OFFSETS
	.align		4
        /*01ec*/ 	.byte	0x04, 0x1c
        /*01ee*/ 	.short	(.L_3917 - .L_3916)


	//   ....[0]....
.L_3916:
        /*01f0*/ 	.word	0x000033c0


	//   ....[1]....
        /*01f4*/ 	.word	0x00003620


	//----- nvinfo : EIATTR_MAX_THREADS
	.align		4
.L_3917:
        /*01f8*/ 	.byte	0x04, 0x05
        /*01fa*/ 	.short	(.L_3919 - .L_3918)
.L_3918:
        /*01fc*/ 	.word	0x00000020
        /*0200*/ 	.word	0x00000001
        /*0204*/ 	.word	0x00000001


	//----- nvinfo : EIATTR_CRS_STACK_SIZE
	.align		4
.L_3919:
        /*0208*/ 	.byte	0x04, 0x1e
        /*020a*/ 	.short	(.L_3921 - .L_3920)
.L_3920:
        /*020c*/ 	.word	0x00000000


	//----- nvinfo : EIATTR_CBANK_PARAM_SIZE
	.align		4
.L_3921:
        /*0210*/ 	.byte	0x03, 0x19
        /*0212*/ 	.short	0x01f0


	//----- nvinfo : EIATTR_PARAM_CBANK
	.align		4
        /*0214*/ 	.byte	0x04, 0x0a
        /*0216*/ 	.short	(.L_3923 - .L_3922)
	.align		4
.L_3922:
        /*0218*/ 	.word	index@(.nv.constant0._Z25selective_scan_bwd_kernelI32Selective_Scan_bwd_kernel_traitsILi32ELi4ELb1ELb1ELb0ELb1ELb0EN3c108BFloat16EfEEv12SSMParamsBwd)
        /*021c*/ 	.short	0x0380
        /*021e*/ 	.short	0x01f0


	//----- nvinfo : EIATTR_SW_WAR
	.align		4
.L_3923:
        /*0220*/ 	.byte	0x04, 0x36
        /*0222*/ 	.short	(.L_3925 - .L_3924)
.L_3924:
        /*0224*/ 	.word	0x00000008
.L_3925:


//--------------------- .nv.info._Z25selective_scan_bwd_kernelI32Selective_Scan_bwd_kernel_traitsILi32ELi4ELb1ELb1ELb0ELb1ELb1EN3c108BFloat16EfEEv12SSMParamsBwd --------------------------
	.section	.nv.info._Z25selective_scan_bwd_kernelI32Selective_Scan_bwd_kernel_traitsILi32ELi4ELb1ELb1ELb0ELb1ELb1EN3c108BFloat16EfEEv12SSMParamsBwd,"",@"SHT_CUDA_INFO"
	.sectionflags	@""
	.align	4


	//----- nvinfo : EIATTR_CUDA_API_VERSION
	.align		4
        /*0000*/ 	.byte	0x04, 0x37
        /*0002*/ 	.short	(.L_3927 - .L_3926)
.L_3926:
        /*0004*/ 	.word	0x00000082


	//----- nvinfo : EIATTR_KPARAM_INFO
	.align		4
.L_3927:
        /*0008*/ 	.byte	0x04, 0x17
        /*000a*/ 	.short	(.L_3929 - .L_3928)
.L_3928:
        /*000c*/ 	.word	0x00000000
        /*0010*/ 	.short	0x0000
        /*0012*/ 	.short	0x0000
        /*0014*/ 	.byte	0x00, 0xf0, 0xc1, 0x07


	//----- nvinfo : EIATTR_SPARSE_MMA_MASK
	.align		4
.L_3929:
        /*0018*/ 	.byte	0x03, 0x50
        /*001a*/ 	.short	0x0000


	//----- nvinfo : EIATTR_MAXREG_COUNT
	.align		4
        /*001c*/ 	.byte	0x03, 0x1b
        /*001e*/ 	.short	0x00ff


	//----- nvinfo : EIATTR_NUM_BARRIERS
	.align		4
        /*0020*/ 	.byte	0x02, 0x4c
        /*0022*/ 	.byte	0x01
	.zero		1


	//----- nvinfo : EIATTR_MERCURY_ISA_VERSION
	.align		4
        /*0024*/ 	.byte	0x03, 0x5f
        /*0026*/ 	.short	0x0101


	//----- nvinfo : EIATTR_COOP_GROUP_MASK_REGIDS
	.align		4
        /*0028*/ 	.byte	0x04, 0x29
        /*002a*/ 	.short	(.L_3931 - .L_3930)


	//   ....[0]....
.L_3930:
        /*002c*/ 	.word	0xffffffff


	//   ....[1]....
        /*0030*/ 	.word	0xffffffff


	//   ....[2]....
        /*0034*/ 	.word	0xffffffff


	//   ....[3]....
        /*0038*/ 	.word	0xffffffff


	//   ....[4]....
        /*003c*/ 	.word	0xffffffff


	//   ....[5]....
        /*0040*/ 	.word	0xffffffff


	//   ....[6]....
        /*0044*/ 	.word	0xffffffff


	//   ....[7]....
        /*0048*/ 	.word	0xffffffff


	//   ....[8]....
        /*004c*/ 	.word	0xffffffff


	//   ....[9]....
        /*0050*/ 	.word	0xffffffff


	//   ....[10]....
        /*0054*/ 	.word	0xffffffff


	//   ....[11]....
        /*0058*/ 	.word	0xffffffff


	//   ....[12]....
        /*005c*/ 	.word	0xffffffff


	//   ....[13]....
        /*0060*/ 	.word	0xffffffff


	//   ....[14]....
        /*0064*/ 	.word	0xffffffff


	//   ....[15]....
        /*0068*/ 	.word	0xffffffff


	//   ....[16]....
        /*006c*/ 	.word	0xffffffff


	//   ....[17]....
        /*0070*/ 	.word	0xffffffff


	//   ....[18]....
        /*0074*/ 	.word	0xffffffff


	//   ....[19]....
        /*0078*/ 	.word	0xffffffff


	//   ....[20]....
        /*007c*/ 	.word	0xffffffff


	//   ....[21]....
        /*0080*/ 	.word	0xffffffff


	//   ....[22]....
        /*0084*/ 	.word	0xffffffff


	//   ....[23]....
        /*0088*/ 	.word	0xffffffff


	//   ....[24]....
        /*008c*/ 	.word	0xffffffff


	//   ....[25]....
        /*0090*/ 	.word	0xffffffff


	//   ....[26]....
        /*0094*/ 	.word	0xffffffff


	//   ....[27]....
        /*0098*/ 	.word	0xffffffff


	//   ....[28]....
        /*009c*/ 	.word	0xffffffff


	//   ....[29]....
        /*00a0*/ 	.word	0xffffffff


	//   ....[30]....
        /*00a4*/ 	.word	0xffffffff


	//   ....[31]....
        /*00a8*/ 	.word	0xffffffff


	//   ....[32]....
        /*00ac*/ 	.word	0xffffffff


	//   ....[33]....
        /*00b0*/ 	.word	0xffffffff


	//   ....[34]....
        /*00b4*/ 	.word	0xffffffff


	//   ....[35]....
        /*00b8*/ 	.word	0xffffffff


	//   ....[36]....
        /*00bc*/ 	.word	0xffffffff


	//   ....[37]....
        /*00c0*/ 	.word	0xffffffff


	//   ....[38]....
        /*00c4*/ 	.word	0xffffffff


	//   ....[39]....
        /*00c8*/ 	.word	0xffffffff


	//   ....[40]....
        /*00cc*/ 	.word	0xffffffff


	//   ....[41]....
        /*00d0*/ 	.word	0xffffffff


	//   ....[42]....
        /*00d4*/ 	.word	0xffffffff


	//   ....[43]....
        /*00d8*/ 	.word	0xffffffff


	//   ....[44]....
        /*00dc*/ 	.word	0xffffffff


	//   ....[45]....
        /*00e0*/ 	.word	0xffffffff


	//   ....[46]....
        /*00e4*/ 	.word	0xffffffff


	//   ....[47]....
        /*00e8*/ 	.word	0xffffffff


	//   ....[48]....
        /*00ec*/ 	.word	0xffffffff


	//   ....[49]....
        /*00f0*/ 	.word	0xffffffff


	//   ....[50]....
        /*00f4*/ 	.word	0xffffffff


	//   ....[51]....
        /*00f8*/ 	.word	0xffffffff


	//   ....[52]....
        /*00fc*/ 	.word	0xffffffff


	//   ....[53]....
        /*0100*/ 	.word	0xffffffff


	//   ....[54]....
        /*0104*/ 	.word	0xffffffff


	//   ....[55]....
        /*0108*/ 	.word	0xffffffff


	//   ....[56]....
        /*010c*/ 	.word	0xffffffff


	//   ....[57]....
        /*0110*/ 	.word	0xffffffff


	//   ....[58]....
        /*0114*/ 	.word	0xffffffff


	//----- nvinfo : EIATTR_COOP_GROUP_INSTR_OFFSETS
	.align		4
.L_3931:
        /*0118*/ 	.byte	0x04, 0x28
        /*011a*/ 	.short	(.L_3933 - .L_3932)


	//   ....[0]....
.L_3932:
        /*011c*/ 	.word	0x00000a10


	//   ....[1]....
        /*0120*/ 	.word	0x00000a90


	//   ....[2]....
        /*0124*/ 	.word	0x00000bc0


	//   ....[3]....
        /*0128*/ 	.word	0x000015c0


	//   ....[4]....
        /*012c*/ 	.word	0x00001780


	//   ....[5]....
        /*0130*/ 	.word	0x00001af0


	//   ....[6]....
        /*0134*/ 	.word	0x00001c70


	//   ....[7]....
        /*0138*/ 	.word	0x00002170


	//   ....[8]....
        /*013c*/ 	.word	0x00002540


	//   ....[9]....
        /*0140*/ 	.word	0x00002570


	//   ....[10]....
        /*0144*/ 	.word	0x000025e0


	//   ....[11]....
        /*0148*/ 	.word	0x00002610


	//   ....[12]....
        /*014c*/ 	.word	0x00002630


	//   ....[13]....
        /*0150*/ 	.word	0x00002650


	//   ....[14]....
        /*0154*/ 	.word	0x000026b0


	//   ....[15]....
        /*0158*/ 	.word	0x000026d0


	//   ....[16]....
        /*015c*/ 	.word	0x00002700


	//   ....[17]....
        /*0160*/ 	.word	0x00002710


	//   ....[18]....
        /*0164*/ 	.word	0x00002790


	//   ....[19]....
        /*0168*/ 	.word	0x000027c0


	//   ....[20]....
        /*016c*/ 	.word	0x000027f0


	//   ....[21]....
        /*0170*/ 	.word	0x00002800


	//   ....[22]....
        /*0174*/ 	.word	0x00002880


	//   ....[23]....
        /*0178*/ 	.word	0x000028b0


	//   ....[24]....
        /*017c*/ 	.word	0x000028c0


	//   ....[25]....
        /*0180*/ 	.word	0x000028d0


	//   ....[26]....
        /*0184*/ 	.word	0x000028f0


	//   ....[27]....
        /*0188*/ 	.word	0x00002940


	//   ....[28]....
        /*018c*/ 	.word	0x00002980


	//   ....[29]....
        /*0190*/ 	.word	0x00002990


	//   ....[30]....
        /*0194*/ 	.word	0x000029a0


	//   ....[31]....
        /*0198*/ 	.word	0x000029b0


	//   ....[32]....
        /*019c*/ 	.word	0x000029c0


	//   ....[33]....
        /*01a0*/ 	.word	0x00002a10


	//   ....[34]....
        /*01a4*/ 	.word	0x00002a70


	//   ....[35]....
        /*01a8*/ 	.word	0x00002b70


	//   ....[36]....
        /*01ac*/ 	.word	0x00002e40


	//   ....[37]....
        /*01b0*/ 	.word	0x00002e80


	//   ....[38]....
        /*01b4*/ 	.word	0x00003010


	//   ....[39]....
        /*01b8*/ 	.word	0x00003040


	//   ....[40]....
        /*01bc*/ 	.word	0x00003070


	//   ....[41]....
        /*01c0*/ 	.word	0x00003090


	//   ....[42]....
        /*01c4*/ 	.word	0x000030c0


	//   ....[43]....
        /*01c8*/ 	.word	0x000030e0


	//   ....[44]....
        /*01cc*/ 	.word	0x00003110


	//   ....[45]....
        /*01d0*/ 	.word	0x00003130


	//   ....[46]....
        /*01d4*/ 	.word	0x00003360


	//   ....[47]....
        /*01d8*/ 	.word	0x00003560


	//   ....[48]....
        /*01dc*/ 	.word	0x00003870


	//   ....[49]....
        /*01e0*/ 	.word	0x00003980


	//   ....[50]....
        /*01e4*/ 	.word	0x000039d0


	//   ....[51]....
        /*01e8*/ 	.word	0x00003a20


	//   ....[52]....
        /*01ec*/ 	.word	0x00003a50


	//   ....[53]....
        /*01f0*/ 	.word	0x00003a70


	//   ....[54]....
        /*01f4*/ 	.word	0x00003b40


	//   ....[55]....
        /*01f8*/ 	.word	0x00003b80


	//   ....[56]....
        /*01fc*/ 	.word	0x00003bd0


	//   ....[57]....
        /*0200*/ 	.word	0x00003c00


	//   ....[58]....
        /*0204*/ 	.word	0x00003c20


	//----- nvinfo : EIATTR_VRC_CTA_INIT_COUNT
	.align		4
.L_3933:
        /*0208*/ 	.byte	0x02, 0x4a
	.zero		1
	.zero		1


	//----- nvinfo : EIATTR_EXIT_INSTR_OFFSETS
	.align		4
        /*020c*/ 	.byte	0x04, 0x1c
        /*020e*/ 	.short	(.L_3935 - .L_3934)


	//   ....[0]....
.L_3934:
        /*0210*/ 	.word	0x00003cc0


	//   ....[1]....
        /*0214*/ 	.word	0x00003f20


	//----- nvinfo : EIATTR_MAX_THREADS
	.align		4
.L_3935:
        /*0218*/ 	.byte	0x04, 0x05
        /*021a*/ 	.short	(.L_3937 - .L_3936)
.L_3936:
        /*021c*/ 	.word	0x00000020
        /*0220*/ 	.word	0x00000001
        /*0224*/ 	.word	0x00000001


	//----- nvinfo : EIATTR_CRS_STACK_SIZE
	.align		4
.L_3937:
        /*0228*/ 	.byte	0x04, 0x1e
        /*022a*/ 	.short	(.L_3939 - .L_3938)
.L_3938:
        /*022c*/ 	.word	0x00000000


	//----- nvinfo : EIATTR_CBANK_PARAM_SIZE
	.align		4
.L_3939:
        /*0230*/ 	.byte	0x03, 0x19
        /*0232*/ 	.short	0x01f0


	//----- nvinfo : EIATTR_PARAM_CBANK
	.align		4
        /*0234*/ 	.byte	0x04, 0x0a
        /*0236*/ 	.short	(.L_3941 - .L_3940)
	.align		4
.L_3940:
        /*0238*/ 	.word	index@(.nv.constant0._Z25selective_scan_bwd_kernelI32Selective_Scan_bwd_kernel_traitsILi32ELi4ELb1ELb1ELb0ELb1ELb1EN3c108BFloat16EfEEv12SSMParamsBwd)
        /*023c*/ 	.short	0x0380
        /*023e*/ 	.short	0x01f0


	//----- nvinfo : EIATTR_SW_WAR
	.align		4
.L_3941:
        /*0240*/ 	.byte	0x04, 0x36
        /*0242*/ 	.short	(.L_3943 - .L_3942)
.L_3942:
        /*0244*/ 	.word	0x00000008
.L_3943:


//--------------------- .nv.info._Z25selective_scan_bwd_kernelI32Selective_Scan_bwd_kernel_traitsILi32ELi4ELb1ELb1ELb1ELb0ELb0EN3c108BFloat16EfEEv12SSMParamsBwd --------------------------
	.section	.nv.info._Z25selective_scan_bwd_kernelI32Selective_Scan_bwd_kernel_traitsILi32ELi4ELb1ELb1ELb1ELb0ELb0EN3c108BFloat16EfEEv12SSMParamsBwd,"",@"SHT_CUDA_INFO"
	.sectionflags	@""
	.align	4


	//----- nvinfo : EIATTR_CUDA_API_VERSION
	.align		4
        /*0000*/ 	.byte	0x04, 0x37
        /*0002*/ 	.short	(.L_3945 - .L_3944)
.L_3944:
        /*0004*/ 	.word	0x00000082


	//----- nvinfo : EIATTR_KPARAM_INFO
	.align		4
.L_3945:
        /*0008*/ 	.byte	0x04, 0x17
        /*000a*/ 	.short	(.L_3947 - .L_3946)
.L_3946:
        /*000c*/ 	.word	0x00000000
        /*0010*/ 	.short	0x0000
        /*0012*/ 	.short	0x0000
        /*0014*/ 	.byte	0x00, 0xf0, 0xc1, 0x07


	//----- nvinfo : EIATTR_SPARSE_MMA_MASK
	.align		4
.L_3947:
        /*0018*/ 	.byte	0x03, 0x50
        /*001a*/ 	.short	0x0000


	//----- nvinfo : EIATTR_MAXREG_COUNT
	.align		4
        /*001c*/ 	.byte	0x03, 0x1b
        /*001e*/ 	.short	0x00ff


	//----- nvinfo : EIATTR_NUM_BARRIERS
	.align		4
        /*0020*/ 	.byte	0x02, 0x4c
        /*0022*/ 	.byte	0x01
	.zero		1


	//----- nvinfo : EIATTR_MERCURY_ISA_VERSION
	.align		4
        /*0024*/ 	.byte	0x03, 0x5f
        /*0026*/ 	.short	0x0101


	//----- nvinfo : EIATTR_COOP_GROUP_MASK_REGIDS
	.align		4
        /*0028*/ 	.byte	0x04, 0x29
        /*002a*/ 	.short	(.L_3949 - .L_3948)


	//   ....[0]....
.L_3948:
        /*002c*/ 	.word	0xffffffff


	//   ....[1]....
        /*0030*/ 	.word	0xffffffff


	//   ....[2]....
        /*0034*/ 	.word	0xffffffff


	//   ....[3]....
        /*0038*/ 	.word	0xffffffff


	//   ....[4]....
        /*003c*/ 	.word	0xffffffff


	//   ....[5]....
        /*0040*/ 	.word	0xffffffff


	//   ....[6]....
        /*0044*/ 	.word	0xffffffff


	//   ....[7]....
        /*0048*/ 	.word	0xffffffff


	//   ....[8]....
        /*004c*/ 	.word	0xffffffff


	//   ....[9]....
        /*0050*/ 	.word	0xffffffff


	//   ....[10]....
        /*0054*/ 	.word	0xffffffff


	//   ....[11]....
        /*0058*/ 	.word	0xffffffff


	//   ....[12]....
        /*005c*/ 	.word	0xffffffff


	//   ....[13]....
        /*0060*/ 	.word	0xffffffff


	//   ....[14]....
        /*0064*/ 	.word	0xffffffff


	//   ....[15]....
        /*0068*/ 	.word	0xffffffff


	//   ....[16]....
        /*006c*/ 	.word	0xffffffff


	//   ....[17]....
        /*0070*/ 	.word	0xffffffff


	//   ....[18]....
        /*0074*/ 	.word	0xffffffff


	//   ....[19]....
        /*0078*/ 	.word	0xffffffff


	//   ....[20]....
        /*007c*/ 	.word	0xffffffff


	//   ....[21]....
        /*0080*/ 	.word	0xffffffff


	//   ....[22]....
        /*0084*/ 	.word	0xffffffff


	//   ....[23]....
        /*0088*/ 	.word	0xffffffff


	//   ....[24]....
        /*008c*/ 	.word	0xffffffff


	//   ....[25]....
        /*0090*/ 	.word	0xffffffff


	//   ....[26]....
        /*0094*/ 	.word	0xffffffff


	//   ....[27]....
        /*0098*/ 	.word	0xffffffff


	//   ....[28]....
        /*009c*/ 	.word	0xffffffff


	//   ....[29]....
        /*00a0*/ 	.word	0xffffffff


	//   ....[30]....
        /*00a4*/ 	.word	0xffffffff


	//   ....[31]....
        /*00a8*/ 	.word	0xffffffff


	//   ....[32]....
        /*00ac*/ 	.word	0xffffffff


	//   ....[33]....
        /*00b0*/ 	.word	0xffffffff


	//   ....[34]....
        /*00b4*/ 	.word	0xffffffff


	//   ....[35]....
        /*00b8*/ 	.word	0xffffffff


	//   ....[36]....
        /*00bc*/ 	.word	0xffffffff


	//   ....[37]....
        /*00c0*/ 	.word	0xffffffff


	//   ....[38]....
        /*00c4*/ 	.word	0xffffffff


	//   ....[39]....
        /*00c8*/ 	.word	0xffffffff


	//   ....[40]....
        /*00cc*/ 	.word	0xffffffff


	//   ....[41]....
        /*00d0*/ 	.word	0xffffffff


	//   ....[42]....
        /*00d4*/ 	.word	0xffffffff


	//   ....[43]....
        /*00d8*/ 	.word	0xffffffff


	//   ....[44]....
        /*00dc*/ 	.word	0xffffffff


	//   ....[45]....
        /*00e0*/ 	.word	0xffffffff


	//   ....[46]....
        /*00e4*/ 	.word	0xffffffff


	//   ....[47]....
        /*00e8*/ 	.word	0xffffffff


	//   ....[48]....
        /*00ec*/ 	.word	0xffffffff


	//   ....[49]....
        /*00f0*/ 	.word	0xffffffff


	//----- nvinfo : EIATTR_COOP_GROUP_INSTR_OFFSETS
	.align		4
.L_3949:
        /*00f4*/ 	.byte	0x04, 0x28
        /*00f6*/ 	.short	(.L_3951 - .L_3950)


	//   ....[0]....
.L_3950:
        /*00f8*/ 	.word	0x00000b00


	//   ....[1]....
        /*00fc*/ 	.word	0x00000b50


	//   ....[2]....
        /*0100*/ 	.word	0x00000c50


	//   ....[3]....
        /*0104*/ 	.word	0x00001150


	//   ....[4]....
        /*0108*/ 	.word	0x00001320


	//   ....[5]....
        /*010c*/ 	.word	0x000015f0


	//   ....[6]....
        /*0110*/ 	.word	0x00001630


	//   ....[7]....
        /*0114*/ 	.word	0x00001670


	//   ....[8]....
        /*0118*/ 	.word	0x00001690


	//   ....[9]....
        /*011c*/ 	.word	0x00001700


	//   ....[10]....
        /*0120*/ 	.word	0x00001730


	//   ....[11]....
        /*0124*/ 	.word	0x00001740


	//   ....[12]....
        /*0128*/ 	.word	0x00001750


	//   ....[13]....
        /*012c*/ 	.word	0x00001780


	//   ....[14]....
        /*0130*/ 	.word	0x000017e0


	//   ....[15]....
        /*0134*/ 	.word	0x00001800


	//   ....[16]....
        /*0138*/ 	.word	0x00001810


	//   ....[17]....
        /*013c*/ 	.word	0x00001830


	//   ....[18]....
        /*0140*/ 	.word	0x000018b0


	//   ....[19]....
        /*0144*/ 	.word	0x000018e0


	//   ....[20]....
        /*0148*/ 	.word	0x00001900


	//   ....[21]....
        /*014c*/ 	.word	0x00001920


	//   ....[22]....
        /*0150*/ 	.word	0x000019b0


	//   ....[23]....
        /*0154*/ 	.word	0x000019d0


	//   ....[24]....
        /*0158*/ 	.word	0x000019e0


	//   ....[25]....
        /*015c*/ 	.word	0x00001a10


	//   ....[26]....
        /*0160*/ 	.word	0x00001a70


	//   ....[27]....
        /*0164*/ 	.word	0x00001a90


	//   ....[28]....
        /*0168*/ 	.word	0x00001aa0


	//   ....[29]....
        /*016c*/ 	.word	0x00001ab0


	//   ....[30]....
        /*0170*/ 	.word	0x00001ac0


	//   ....[31]....
        /*0174*/ 	.word	0x00001ad0


	//   ....[32]....
        /*0178*/ 	.word	0x00001b80


	//   ....[33]....
        /*017c*/ 	.word	0x00001f90


	//   ....[34]....
        /*0180*/ 	.word	0x000020d0


	//   ....[35]....
        /*0184*/ 	.word	0x00002110


	//   ....[36]....
        /*0188*/ 	.word	0x00002190


	//   ....[37]....
        /*018c*/ 	.word	0x000021b0


	//   ....[38]....
        /*0190*/ 	.word	0x00002490


	//   ....[39]....
        /*0194*/ 	.word	0x00002650


	//   ....[40]....
        /*0198*/ 	.word	0x00002740


	//   ....[41]....
        /*019c*/ 	.word	0x00002790


	//   ....[42]....
        /*01a0*/ 	.word	0x000027e0


	//   ....[43]....
        /*01a4*/ 	.word	0x00002810


	//   ....[44]....
        /*01a8*/ 	.word	0x00002830


	//   ....[45]....
        /*01ac*/ 	.word	0x00002900


	//   ....[46]....
        /*01b0*/ 	.word	0x00002940


	//   ....[47]....
        /*01b4*/ 	.word	0x00002990


	//   ....[48]....
        /*01b8*/ 	.word	0x000029c0


	//   ....[49]....
        /*01bc*/ 	.word	0x000029e0


	//----- nvinfo : EIATTR_VRC_CTA_INIT_COUNT
	.align		4
.L_3951:
        /*01c0*/ 	.byte	0x02, 0x4a
	.zero		1
	.zero		1


	//----- nvinfo : EIATTR_EXIT_INSTR_OFFSETS
	.align		4
        /*01c4*/ 	.byte	0x04, 0x1c
        /*01c6*/ 	.short	(.L_3953 - .L_3952)


	//   ....[0]....
.L_3952:
        /*01c8*/ 	.word	0x00002a80


	//   ....[1]....
        /*01cc*/ 	.word	0x00002be0


	//----- nvinfo : EIATTR_MAX_THREADS
	.align		4
.L_3953:
        /*01d0*/ 	.byte	0x04, 0x05
        /*01d2*/ 	.short	(.L_3955 - .L_3954)
.L_3954:
        /*01d4*/ 	.word	0x00000020
        /*01d8*/ 	.word	0x00000001
        /*01dc*/ 	.word	0x00000001


	//----- nvinfo : EIATTR_CRS_STACK_SIZE
	.align		4
.L_3955:
        /*01e0*/ 	.byte	0x04, 0x1e
        /*01e2*/ 	.short	(.L_3957 - .L_3956)
.L_3956:
        /*01e4*/ 	.word	0x00000000


	//----- nvinfo : EIATTR_CBANK_PARAM_SIZE
	.align		4
.L_3957:
        /*01e8*/ 	.byte	0x03, 0x19
        /*01ea*/ 	.short	0x01f0


	//----- nvinfo : EIATTR_PARAM_CBANK
	.align		4
        /*01ec*/ 	.byte	0x04, 0x0a
        /*01ee*/ 	.short	(.L_3959 - .L_3958)
	.align		4
.L_3958:
        /*01f0*/ 	.word	index@(.nv.constant0._Z25selective_scan_bwd_kernelI32Selective_Scan_bwd_kernel_traitsILi32ELi4ELb1ELb1ELb1ELb0ELb0EN3c108BFloat16EfEEv12SSMParamsBwd)
        /*01f4*/ 	.short	0x0380
        /*01f6*/ 	.short	0x01f0


	//----- nvinfo : EIATTR_SW_WAR
	.align		4
.L_3959:
        /*01f8*/ 	.byte	0x04, 0x36
        /*01fa*/ 	.short	(.L_3961 - .L_3960)
.L_3960:
        /*01fc*/ 	.word	0x00000008
.L_3961:


//--------------------- .nv.info._Z25selective_scan_bwd_kernelI32Selective_Scan_bwd_kernel_traitsILi32ELi4ELb1ELb1ELb1ELb0ELb1EN3c108BFloat16EfEEv12SSMParamsBwd --------------------------
	.section	.nv.info._Z25selective_scan_bwd_kernelI32Selective_Scan_bwd_kernel_traitsILi32ELi4ELb1ELb1ELb1ELb0ELb1EN3c108BFloat16EfEEv12SSMParamsBwd,"",@"SHT_CUDA_INFO"
	.sectionflags	@""
	.align	4


	//----- nvinfo : EIATTR_CUDA_API_VERSION
	.align		4
        /*0000*/ 	.byte	0x04, 0x37
        /*0002*/ 	.short	(.L_3963 - .L_3962)
.L_3962:
        /*0004*/ 	.word	0x00000082


	//----- nvinfo : EIATTR_KPARAM_INFO
	.align		4
.L_3963:
        /*0008*/ 	.byte	0x04, 0x17
        /*000a*/ 	.short	(.L_3965 - .L_3964)
.L_3964:
        /*000c*/ 	.word	0x00000000
        /*0010*/ 	.short	0x0000
        /*0012*/ 	.short	0x0000
        /*0014*/ 	.byte	0x00, 0xf0, 0xc1, 0x07


	//----- nvinfo : EIATTR_SPARSE_MMA_MASK
	.align		4
.L_3965:
        /*0018*/ 	.byte	0x03, 0x50
        /*001a*/ 	.short	0x0000


	//----- nvinfo : EIATTR_MAXREG_COUNT
	.align		4
        /*001c*/ 	.byte	0x03, 0x1b
        /*001e*/ 	.short	0x00ff


	//----- nvinfo : EIATTR_NUM_BARRIERS
	.align		4
        /*0020*/ 	.byte	0x02, 0x4c
        /*0022*/ 	.byte	0x01
	.zero		1


	//----- nvinfo : EIATTR_MERCURY_ISA_VERSION
	.align		4
        /*0024*/ 	.byte	0x03, 0x5f
        /*0026*/ 	.short	0x0101


	//----- nvinfo : EIATTR_COOP_GROUP_MASK_REGIDS
	.align		4
        /*0028*/ 	.byte	0x04, 0x29
        /*002a*/ 	.short	(.L_3967 - .L_3966)


	//   ....[0]....
.L_3966:
        /*002c*/ 	.word	0xffffffff


	//   ....[1]....
        /*0030*/ 	.word	0xffffffff


	//   ....[2]....
        /*0034*/ 	.word	0xffffffff


	//   ....[3]....
        /*0038*/ 	.word	0xffffffff


	//   ....[4]....
        /*003c*/ 	.word	0xffffffff


	//   ....[5]....
        /*0040*/ 	.word	0xffffffff


	//   ....[6]....
        /*0044*/ 	.word	0xffffffff


	//   ....[7]....
        /*0048*/ 	.word	0xffffffff


	//   ....[8]....
        /*004c*/ 	.word	0xffffffff


	//   ....[9]....
        /*0050*/ 	.word	0xffffffff


	//   ....[10]....
        /*0054*/ 	.word	0xffffffff


	//   ....[11]....
        /*0058*/ 	.word	0xffffffff


	//   ....[12]....
        /*005c*/ 	.word	0xffffffff


	//   ....[13]....
        /*0060*/ 	.word	0xffffffff


	//   ....[14]....
        /*0064*/ 	.word	0xffffffff


	//   ....[15]....
        /*0068*/ 	.word	0xffffffff


	//   ....[16]....
        /*006c*/ 	.word	0xffffffff


	//   ....[17]....
        /*0070*/ 	.word	0xffffffff


	//   ....[18]....
        /*0074*/ 	.word	0xffffffff


	//   ....[19]....
        /*0078*/ 	.word	0xffffffff


	//   ....[20]....
        /*007c*/ 	.word	0xffffffff


	//   ....[21]....
        /*0080*/ 	.word	0xffffffff


	//   ....[22]....
        /*0084*/ 	.word	0xffffffff


	//   ....[23]....
        /*0088*/ 	.word	0xffffffff


	//   ....[24]....
        /*008c*/ 	.word	0xffffffff


	//   ....[25]....
        /*0090*/ 	.word	0xffffffff


	//   ....[26]....
        /*0094*/ 	.word	0xffffffff


	//   ....[27]....
        /*0098*/ 	.word	0xffffffff


	//   ....[28]....
        /*009c*/ 	.word	0xffffffff


	//   ....[29]....
        /*00a0*/ 	.word	0xffffffff


	//   ....[30]....
        /*00a4*/ 	.word	0xffffffff


	//   ....[31]....
        /*00a8*/ 	.word	0xffffffff


	//   ....[32]....
        /*00ac*/ 	.word	0xffffffff


	//   ....[33]....
        /*00b0*/ 	.word	0xffffffff


	//   ....[34]....
        /*00b4*/ 	.word	0xffffffff


	//   ....[35]....
        /*00b8*/ 	.word	0xffffffff


	//   ....[36]....
        /*00bc*/ 	.word	0xffffffff


	//   ....[37]....
        /*00c0*/ 	.word	0xffffffff


	//   ....[38]....
        /*00c4*/ 	.word	0xffffffff


	//   ....[39]....
        /*00c8*/ 	.word	0xffffffff


	//   ....[40]....
        /*00cc*/ 	.word	0xffffffff


	//   ....[41]....
        /*00d0*/ 	.word	0xffffffff


	//   ....[42]....
        /*00d4*/ 	.word	0xffffffff


	//   ....[43]....
        /*00d8*/ 	.word	0xffffffff


	//   ....[44]....
        /*00dc*/ 	.word	0xffffffff


	//   ....[45]....
        /*00e0*/ 	.word	0xffffffff


	//   ....[46]....
        /*00e4*/ 	.word	0xffffffff


	//   ....[47]....
        /*00e8*/ 	.word	0xffffffff


	//   ....[48]....
        /*00ec*/ 	.word	0xffffffff


	//   ....[49]....
        /*00f0*/ 	.word	0xffffffff


	//   ....[50]....
        /*00f4*/ 	.word	0xffffffff


	//   ....[51]....
        /*00f8*/ 	.word	0xffffffff


	//   ....[52]....
        /*00fc*/ 	.word	0xffffffff


	//   ....[53]....
        /*0100*/ 	.word	0xffffffff


	//----- nvinfo : EIATTR_COOP_GROUP_INSTR_OFFSETS
	.align		4
.L_3967:
        /*0104*/ 	.byte	0x04, 0x28
        /*0106*/ 	.short	(.L_3969 - .L_3968)


	//   ....[0]....
.L_3968:
        /*0108*/ 	.word	0x00000b80


	//   ....[1]....
        /*010c*/ 	.word	0x00000bd0


	//   ....[2]....
        /*0110*/ 	.word	0x00000cc0


	//   ....[3]....
        /*0114*/ 	.word	0x00000d80


	//   ....[4]....
        /*0118*/ 	.word	0x00000fb0


	//   ....[5]....
        /*011c*/ 	.word	0x000012b0


	//   ....[6]....
        /*0120*/ 	.word	0x00001480


	//   ....[7]....
        /*0124*/ 	.word	0x00001a00


	//   ....[8]....
        /*0128*/ 	.word	0x00001bc0


	//   ....[9]....
        /*012c*/ 	.word	0x00001ea0


	//   ....[10]....
        /*0130*/ 	.word	0x00001ee0


	//   ....[11]....
        /*0134*/ 	.word	0x00001f20


	//   ....[12]....
        /*0138*/ 	.word	0x00001f40


	//   ....[13]....
        /*013c*/ 	.word	0x00001fb0


	//   ....[14]....
        /*0140*/ 	.word	0x00001fe0


	//   ....[15]....
        /*0144*/ 	.word	0x00001ff0


	//   ....[16]....
        /*0148*/ 	.word	0x00002000


	//   ....[17]....
        /*014c*/ 	.word	0x00002030


	//   ....[18]....
        /*0150*/ 	.word	0x00002090


	//   ....[19]....
        /*0154*/ 	.word	0x000020b0


	//   ....[20]....
        /*0158*/ 	.word	0x000020c0


	//   ....[21]....
        /*015c*/ 	.word	0x000020e0


	//   ....[22]....
        /*0160*/ 	.word	0x00002160


	//   ....[23]....
        /*0164*/ 	.word	0x00002190


	//   ....[24]....
        /*0168*/ 	.word	0x000021b0


	//   ....[25]....
        /*016c*/ 	.word	0x000021d0


	//   ....[26]....
        /*0170*/ 	.word	0x00002260


	//   ....[27]....
        /*0174*/ 	.word	0x00002280


	//   ....[28]....
        /*0178*/ 	.word	0x00002290


	//   ....[29]....
        /*017c*/ 	.word	0x000022c0


	//   ....[30]....
        /*0180*/ 	.word	0x00002320


	//   ....[31]....
        /*0184*/ 	.word	0x00002340


	//   ....[32]....
        /*0188*/ 	.word	0x00002350


	//   ....[33]....
        /*018c*/ 	.word	0x00002360


	//   ....[34]....
        /*0190*/ 	.word	0x00002370


	//   ....[35]....
        /*0194*/ 	.word	0x00002380


	//   ....[36]....
        /*0198*/ 	.word	0x000023f0


	//   ....[37]....
        /*019c*/ 	.word	0x00002840


	//   ....[38]....
        /*01a0*/ 	.word	0x00002960


	//   ....[39]....
        /*01a4*/ 	.word	0x000029b0


	//   ....[40]....
        /*01a8*/ 	.word	0x00002a40


	//   ....[41]....
        /*01ac*/ 	.word	0x00002a60


	//   ....[42]....
        /*01b0*/ 	.word	0x00002d10


	//   ....[43]....
        /*01b4*/ 	.word	0x00002ef0


	//   ....[44]....
        /*01b8*/ 	.word	0x00002fe0


	//   ....[45]....
        /*01bc*/ 	.word	0x00003030


	//   ....[46]....
        /*01c0*/ 	.word	0x00003080


	//   ....[47]....
        /*01c4*/ 	.word	0x000030b0


	//   ....[48]....
        /*01c8*/ 	.word	0x000030d0


	//   ....[49]....
        /*01cc*/ 	.word	0x000031a0


	//   ....[50]....
        /*01d0*/ 	.word	0x000031e0


	//   ....[51]....
        /*01d4*/ 	.word	0x00003230


	//   ....[52]....
        /*01d8*/ 	.word	0x00003260


	//   ....[53]....
        /*01dc*/ 	.word	0x00003280


	//----- nvinfo : EIATTR_VRC_CTA_INIT_COUNT
	.align		4
.L_3969:
        /*01e0*/ 	.byte	0x02, 0x4a
	.zero		1
	.zero		1


	//----- nvinfo : EIATTR_EXIT_INSTR_OFFSETS
	.align		4
        /*01e4*/ 	.byte	0x04, 0x1c
        /*01e6*/ 	.short	(.L_3971 - .L_3970)


	//   ....[0]....
.L_3970:
        /*01e8*/ 	.word	0x00003320


	//   ....[1]....
        /*01ec*/ 	.word	0x00003480


	//----- nvinfo : EIATTR_MAX_THREADS
	.align		4
.L_3971:
        /*01f0*/ 	.byte	0x04, 0x05
        /*01f2*/ 	.short	(.L_3973 - .L_3972)
.L_3972:
        /*01f4*/ 	.word	0x00000020
        /*01f8*/ 	.word	0x00000001
        /*01fc*/ 	.word	0x00000001


	//----- nvinfo : EIATTR_CRS_STACK_SIZE
	.align		4
.L_3973:
        /*0200*/ 	.byte	0x04, 0x1e
        /*0202*/ 	.short	(.L_3975 - .L_3974)
.L_3974:
        /*0204*/ 	.word	0x00000000


	//----- nvinfo : EIATTR_CBANK_PARAM_SIZE
	.align		4
.L_3975:
        /*0208*/ 	.byte	0x03, 0x19
        /*020a*/ 	.short	0x01f0


	//----- nvinfo : EIATTR_PARAM_CBANK
	.align		4
        /*020c*/ 	.byte	0x04, 0x0a
        /*020e*/ 	.short	(.L_3977 - .L_3976)
	.align		4
.L_3976:
        /*0210*/ 	.word	index@(.nv.constant0._Z25selective_scan_bwd_kernelI32Selective_Scan_bwd_kernel_traitsILi32ELi4ELb1ELb1ELb1ELb0ELb1EN3c108BFloat16EfEEv12SSMParamsBwd)
        /*0214*/ 	.short	0x0380
        /*0216*/ 	.short	0x01f0


	//----- nvinfo : EIATTR_SW_WAR
	.align		4
.L_3977:
        /*0218*/ 	.byte	0x04, 0x36
        /*021a*/ 	.short	(.L_3979 - .L_3978)
.L_3978:
        /*021c*/ 	.word	0x00000008
.L_3979:


//--------------------- .nv.info._Z25selective_scan_bwd_kernelI32Selective_Scan_bwd_kernel_traitsILi32ELi4ELb1ELb1ELb1ELb1ELb0EN3c108BFloat16EfEEv12SSMParamsBwd --------------------------
	.section	.nv.info._Z25selective_scan_bwd_kernelI32Selective_Scan_bwd_kernel_traitsILi32ELi4ELb1ELb1ELb1ELb1ELb0EN3c108BFloat16EfEEv12SSMParamsBwd,"",@"SHT_CUDA_INFO"
	.sectionflags	@""
	.align	4


	//----- nvinfo : EIATTR_CUDA_API_VERSION
	.align		4
        /*0000*/ 	.byte	0x04, 0x37
        /*0002*/ 	.short	(.L_3981 - .L_3980)
.L_3980:
        /*0004*/ 	.word	0x00000082


	//----- nvinfo : EIATTR_KPARAM_INFO
	.align		4
.L_3981:
        /*0008*/ 	.byte	0x04, 0x17
        /*000a*/ 	.short	(.L_3983 - .L_3982)
.L_3982:
        /*000c*/ 	.word	0x00000000
        /*0010*/ 	.short	0x0000
        /*0012*/ 	.short	0x0000
        /*0014*/ 	.byte	0x00, 0xf0, 0xc1, 0x07


	//----- nvinfo : EIATTR_SPARSE_MMA_MASK
	.align		4
.L_3983:
        /*0018*/ 	.byte	0x03, 0x50
        /*001a*/ 	.short	0x0000


	//----- nvinfo : EIATTR_MAXREG_COUNT
	.align		4
        /*001c*/ 	.byte	0x03, 0x1b
        /*001e*/ 	.short	0x00ff


	//----- nvinfo : EIATTR_NUM_BARRIERS
	.align		4
        /*0020*/ 	.byte	0x02, 0x4c
        /*0022*/ 	.byte	0x01
	.zero		1


	//----- nvinfo : EIATTR_MERCURY_ISA_VERSION
	.align		4
        /*0024*/ 	.byte	0x03, 0x5f
        /*0026*/ 	.short	0x0101


	//----- nvinfo : EIATTR_COOP_GROUP_MASK_REGIDS
	.align		4
        /*0028*/ 	.byte	0x04, 0x29
        /*002a*/ 	.short	(.L_3985 - .L_3984)


	//   ....[0]....
.L_3984:
        /*002c*/ 	.word	0xffffffff


	//   ....[1]....
        /*0030*/ 	.word	0xffffffff


	//   ....[2]....
        /*0034*/ 	.word	0xffffffff


	//   ....[3]....
        /*0038*/ 	.word	0xffffffff


	//   ....[4]....
        /*003c*/ 	.word	0xffffffff


	//   ....[5]....
        /*0040*/ 	.word	0xffffffff


	//   ....[6]....
        /*0044*/ 	.word	0xffffffff


	//   ....[7]....
        /*0048*/ 	.word	0xffffffff


	//   ....[8]....
        /*004c*/ 	.word	0xffffffff


	//   ....[9]....
        /*0050*/ 	.word	0xffffffff


	//   ....[10]....
        /*0054*/ 	.word	0xffffffff


	//   ....[11]....
        /*0058*/ 	.word	0xffffffff


	//   ....[12]....
        /*005c*/ 	.word	0xffffffff


	//   ....[13]....
        /*0060*/ 	.word	0xffffffff


	//   ....[14]....
        /*0064*/ 	.word	0xffffffff


	//   ....[15]....
        /*0068*/ 	.word	0xffffffff


	//   ....[16]....
        /*006c*/ 	.word	0xffffffff


	//   ....[17]....
        /*0070*/ 	.word	0xffffffff


	//   ....[18]....
        /*0074*/ 	.word	0xffffffff


	//   ....[19]....
        /*0078*/ 	.word	0xffffffff


	//   ....[20]....
        /*007c*/ 	.word	0xffffffff


	//   ....[21]....
        /*0080*/ 	.word	0xffffffff


	//   ....[22]....
        /*0084*/ 	.word	0xffffffff


	//   ....[23]....
        /*0088*/ 	.word	0xffffffff


	//   ....[24]....
        /*008c*/ 	.word	0xffffffff


	//   ....[25]....
        /*0090*/ 	.word	0xffffffff


	//   ....[26]....
        /*0094*/ 	.word	0xffffffff


	//   ....[27]....
        /*0098*/ 	.word	0xffffffff


	//   ....[28]....
        /*009c*/ 	.word	0xffffffff


	//   ....[29]....
        /*00a0*/ 	.word	0xffffffff


	//   ....[30]....
        /*00a4*/ 	.word	0xffffffff


	//   ....[31]....
        /*00a8*/ 	.word	0xffffffff


	//   ....[32]....
        /*00ac*/ 	.word	0xffffffff


	//   ....[33]....
        /*00b0*/ 	.word	0xffffffff


	//   ....[34]....
        /*00b4*/ 	.word	0xffffffff


	//   ....[35]....
        /*00b8*/ 	.word	0xffffffff


	//   ....[36]....
        /*00bc*/ 	.word	0xffffffff


	//   ....[37]....
        /*00c0*/ 	.word	0xffffffff


	//   ....[38]....
        /*00c4*/ 	.word	0xffffffff


	//   ....[39]....
        /*00c8*/ 	.word	0xffffffff


	//   ....[40]....
        /*00cc*/ 	.word	0xffffffff


	//   ....[41]....
        /*00d0*/ 	.word	0xffffffff


	//   ....[42]....
        /*00d4*/ 	.word	0xffffffff


	//   ....[43]....
        /*00d8*/ 	.word	0xffffffff


	//   ....[44]....
        /*00dc*/ 	.word	0xffffffff


	//   ....[45]....
        /*00e0*/ 	.word	0xffffffff


	//   ....[46]....
        /*00e4*/ 	.word	0xffffffff


	//   ....[47]....
        /*00e8*/ 	.word	0xffffffff


	//   ....[48]....
        /*00ec*/ 	.word	0xffffffff


	//   ....[49]....
        /*00f0*/ 	.word	0xffffffff


	//   ....[50]....
        /*00f4*/ 	.word	0xffffffff


	//----- nvinfo : EIATTR_COOP_GROUP_INSTR_OFFSETS
	.align		4
.L_3985:
        /*00f8*/ 	.byte	0x04, 0x28
        /*00fa*/ 	.short	(.L_3987 - .L_3986)


	//   ....[0]....
.L_3986:
        /*00fc*/ 	.word	0x00000ae0


	//   ....[1]....
        /*0100*/ 	.word	0x00000b40


	//   ....[2]....
        /*0104*/ 	.word	0x00000cc0


	//   ....[3]....
        /*0108*/ 	.word	0x000019c0


	//   ....[4]....
        /*010c*/ 	.word	0x00001b80


	//   ....[5]....
        /*0110*/ 	.word	0x00001e60


	//   ....[6]....
        /*0114*/ 	.word	0x00001ea0


	//   ....[7]....
        /*0118*/ 	.word	0x00001ed0


	//   ....[8]....
        /*011c*/ 	.word	0x00001ee0


	//   ....[9]....
        /*0120*/ 	.word	0x00001f50


	//   ....[10]....
        /*0124*/ 	.word	0x00001f80


	//   ....[11]....
        /*0128*/ 	.word	0x00001f90


	//   ....[12]....
        /*012c*/ 	.word	0x00001fa0


	//   ....[13]....
        /*0130*/ 	.word	0x00001fd0


	//   ....[14]....
        /*0134*/ 	.word	0x00002030


	//   ....[15]....
        /*0138*/ 	.word	0x00002050


	//   ....[16]....
        /*013c*/ 	.word	0x00002060


	//   ....[17]....
        /*0140*/ 	.word	0x00002080


	//   ....[18]....
        /*0144*/ 	.word	0x00002100


	//   ....[19]....
        /*0148*/ 	.word	0x00002130


	//   ....[20]....
        /*014c*/ 	.word	0x00002150


	//   ....[21]....
        /*0150*/ 	.word	0x00002170


	//   ....[22]....
        /*0154*/ 	.word	0x000021f0


	//   ....[23]....
        /*0158*/ 	.word	0x00002210


	//   ....[24]....
        /*015c*/ 	.word	0x00002220


	//   ....[25]....
        /*0160*/ 	.word	0x00002250


	//   ....[26]....
        /*0164*/ 	.word	0x00002280


	//   ....[27]....
        /*0168*/ 	.word	0x000022b0


	//   ....[28]....
        /*016c*/ 	.word	0x000022e0


	//   ....[29]....
        /*0170*/ 	.word	0x00002300


	//   ....[30]....
        /*0174*/ 	.word	0x00002330


	//   ....[31]....
        /*0178*/ 	.word	0x00002340


	//   ....[32]....
        /*017c*/ 	.word	0x000023f0


	//   ....[33]....
        /*0180*/ 	.word	0x00002800


	//   ....[34]....
        /*0184*/ 	.word	0x000028e0


	//   ....[35]....
        /*0188*/ 	.word	0x00002910


	//   ....[36]....
        /*018c*/ 	.word	0x00002970


	//   ....[37]....
        /*0190*/ 	.word	0x00002a00


	//   ....[38]....
        /*0194*/ 	.word	0x00002bf0


	//   ....[39]....
        /*0198*/ 	.word	0x00002e00


	//   ....[40]....
        /*019c*/ 	.word	0x000030f0


	//   ....[41]....
        /*01a0*/ 	.word	0x00003220


	//   ....[42]....
        /*01a4*/ 	.word	0x00003270


	//   ....[43]....
        /*01a8*/ 	.word	0x000032c0


	//   ....[44]....
        /*01ac*/ 	.word	0x000032f0


	//   ....[45]....
        /*01b0*/ 	.word	0x00003310


	//   ....[46]....
        /*01b4*/ 	.word	0x000033e0


	//   ....[47]....
        /*01b8*/ 	.word	0x00003420


	//   ....[48]....
        /*01bc*/ 	.word	0x00003470


	//   ....[49]....
        /*01c0*/ 	.word	0x000034a0


	//   ....[50]....
        /*01c4*/ 	.word	0x000034c0


	//----- nvinfo : EIATTR_VRC_CTA_INIT_COUNT
	.align		4
.L_3987:
        /*01c8*/ 	.byte	0x02, 0x4a
	.zero		1
	.zero		1


	//----- nvinfo : EIATTR_EXIT_INSTR_OFFSETS
	.align		4
        /*01cc*/ 	.byte	0x04, 0x1c
        /*01ce*/ 	.short	(.L_3989 - .L_3988)


	//   ....[0]....
.L_3988:
        /*01d0*/ 	.word	0x00003560


	//   ....[1]....
        /*01d4*/ 	.word	0x000036c0


	//----- nvinfo : EIATTR_MAX_THREADS
	.align		4
.L_3989:
        /*01d8*/ 	.byte	0x04, 0x05
        /*01da*/ 	.short	(.L_3991 - .L_3990)
.L_3990:
        /*01dc*/ 	.word	0x00000020
        /*01e0*/ 	.word	0x00000001
        /*01e4*/ 	.word	0x00000001


	//----- nvinfo : EIATTR_CRS_STACK_SIZE
	.align		4
.L_3991:
        /*01e8*/ 	.byte	0x04, 0x1e
        /*01ea*/ 	.short	(.L_3993 - .L_3992)
.L_3992:
        /*01ec*/ 	.word	0x00000000


	//----- nvinfo : EIATTR_CBANK_PARAM_SIZE
	.align		4
.L_3993:
        /*01f0*/ 	.byte	0x03, 0x19
        /*01f2*/ 	.short	0x01f0


	//----- nvinfo : EIATTR_PARAM_CBANK
	.align		4
        /*01f4*/ 	.byte	0x04, 0x0a
        /*01f6*/ 	.short	(.L_3995 - .L_3994)
	.align		4
.L_3994:
        /*01f8*/ 	.word	index@(.nv.constant0._Z25selective_scan_bwd_kernelI32Selective_Scan_bwd_kernel_traitsILi32ELi4ELb1ELb1ELb1ELb1ELb0EN3c108BFloat16EfEEv12SSMParamsBwd)
        /*01fc*/ 	.short	0x0380
        /*01fe*/ 	.short	0x01f0


	//----- nvinfo : EIATTR_SW_WAR
	.align		4
.L_3995:
        /*0200*/ 	.byte	0x04, 0x36
        /*0202*/ 	.short	(.L_3997 - .L_3996)
.L_3996:
        /*0204*/ 	.word	0x00000008
.L_3997:


//--------------------- .nv.info._Z25selective_scan_bwd_kernelI32Selective_Scan_bwd_kernel_traitsILi32ELi4ELb1ELb1ELb1ELb1ELb1EN3c108BFloat16EfEEv12SSMParamsBwd --------------------------
	.section	.nv.info._Z25selective_scan_bwd_kernelI32Selective_Scan_bwd_kernel_traitsILi32ELi4ELb1ELb1ELb1ELb1ELb1EN3c108BFloat16EfEEv12SSMParamsBwd,"",@"SHT_CUDA_INFO"
	.sectionflags	@""
	.align	4


	//----- nvinfo : EIATTR_CUDA_API_VERSION
	.align		4
        /*0000*/ 	.byte	0x04, 0x37
        /*0002*/ 	.short	(.L_3999 - .L_3998)
.L_3998:
        /*0004*/ 	.word	0x00000082


	//----- nvinfo : EIATTR_KPARAM_INFO
	.align		4
.L_3999:
        /*0008*/ 	.byte	0x04, 0x17
        /*000a*/ 	.short	(.L_4001 - .L_4000)
.L_4000:
        /*000c*/ 	.word	0x00000000
        /*0010*/ 	.short	0x0000
        /*0012*/ 	.short	0x0000
        /*0014*/ 	.byte	0x00, 0xf0, 0xc1, 0x07


	//----- nvinfo : EIATTR_SPARSE_MMA_MASK
	.align		4
.L_4001:
        /*0018*/ 	.byte	0x03, 0x50
        /*001a*/ 	.short	0x0000


	//----- nvinfo : EIATTR_MAXREG_COUNT
	.align		4
        /*001c*/ 	.byte	0x03, 0x1b
        /*001e*/ 	.short	0x00ff


	//----- nvinfo : EIATTR_NUM_BARRIERS
	.align		4
        /*0020*/ 	.byte	0x02, 0x4c
        /*0022*/ 	.byte	0x01
	.zero		1


	//----- nvinfo : EIATTR_MERCURY_ISA_VERSION
	.align		4
        /*0024*/ 	.byte	0x03, 0x5f
        /*0026*/ 	.short	0x0101


	//----- nvinfo : EIATTR_COOP_GROUP_MASK_REGIDS
	.align		4
        /*0028*/ 	.byte	0x04, 0x29
        /*002a*/ 	.short	(.L_4003 - .L_4002)


	//   ....[0]....
.L_4002:
        /*002c*/ 	.word	0xffffffff


	//   ....[1]....
        /*0030*/ 	.word	0xffffffff


	//   ....[2]....
        /*0034*/ 	.word	0xffffffff


	//   ....[3]....
        /*0038*/ 	.word	0xffffffff


	//   ....[4]....
        /*003c*/ 	.word	0xffffffff


	//   ....[5]....
        /*0040*/ 	.word	0xffffffff


	//   ....[6]....
        /*0044*/ 	.word	0xffffffff


	//   ....[7]....
        /*0048*/ 	.word	0xffffffff


	//   ....[8]....
        /*004c*/ 	.word	0xffffffff


	//   ....[9]....
        /*0050*/ 	.word	0xffffffff


	//   ....[10]....
        /*0054*/ 	.word	0xffffffff


	//   ....[11]....
        /*0058*/ 	.word	0xffffffff


	//   ....[12]....
        /*005c*/ 	.word	0xffffffff


	//   ....[13]....
        /*0060*/ 	.word	0xffffffff


	//   ....[14]....
        /*0064*/ 	.word	0xffffffff


	//   ....[15]....
        /*0068*/ 	.word	0xffffffff


	//   ....[16]....
        /*006c*/ 	.word	0xffffffff


	//   ....[17]....
        /*0070*/ 	.word	0xffffffff


	//   ....[18]....
        /*0074*/ 	.word	0xffffffff


	//   ....[19]....
        /*0078*/ 	.word	0xffffffff


	//   ....[20]....
        /*007c*/ 	.word	0xffffffff


	//   ....[21]....
        /*0080*/ 	.word	0xffffffff


	//   ....[22]....
        /*0084*/ 	.word	0xffffffff


	//   ....[23]....
        /*0088*/ 	.word	0xffffffff


	//   ....[24]....
        /*008c*/ 	.word	0xffffffff


	//   ....[25]....
        /*0090*/ 	.word	0xffffffff


	//   ....[26]....
        /*0094*/ 	.word	0xffffffff


	//   ....[27]....
        /*0098*/ 	.word	0xffffffff


	//   ....[28]....
        /*009c*/ 	.word	0xffffffff


	//   ....[29]....
        /*00a0*/ 	.word	0xffffffff


	//   ....[30]....
        /*00a4*/ 	.word	0xffffffff


	//   ....[31]....
        /*00a8*/ 	.word	0xffffffff


	//   ....[32]....
        /*00ac*/ 	.word	0xffffffff


	//   ....[33]....
        /*00b0*/ 	.word	0xffffffff


	//   ....[34]....
        /*00b4*/ 	.word	0xffffffff


	//   ....[35]....
        /*00b8*/ 	.word	0xffffffff


	//   ....[36]....
        /*00bc*/ 	.word	0xffffffff


	//   ....[37]....
        /*00c0*/ 	.word	0xffffffff


	//   ....[38]....
        /*00c4*/ 	.word	0xffffffff


	//   ....[39]....
        /*00c8*/ 	.word	0xffffffff


	//   ....[40]....
        /*00cc*/ 	.word	0xffffffff


	//   ....[41]....
        /*00d0*/ 	.word	0xffffffff


	//   ....[42]....
        /*00d4*/ 	.word	0xffffffff


	//   ....[43]....
        /*00d8*/ 	.word	0xffffffff


	//   ....[44]....
        /*00dc*/ 	.word	0xffffffff


	//   ....[45]....
        /*00e0*/ 	.word	0xffffffff


	//   ....[46]....
        /*00e4*/ 	.word	0xffffffff


	//   ....[47]....
        /*00e8*/ 	.word	0xffffffff


	//   ....[48]....
        /*00ec*/ 	.word	0xffffffff


	//   ....[49]....
        /*00f0*/ 	.word	0xffffffff


	//   ....[50]....
        /*00f4*/ 	.word	0xffffffff


	//   ....[51]....
        /*00f8*/ 	.word	0xffffffff


	//   ....[52]....
        /*00fc*/ 	.word	0xffffffff


	//   ....[53]....
        /*0100*/ 	.word	0xffffffff


	//   ....[54]....
        /*0104*/ 	.word	0xffffffff


	//----- nvinfo : EIATTR_COOP_GROUP_INSTR_OFFSETS
	.align		4
.L_4003:
        /*0108*/ 	.byte	0x04, 0x28
        /*010a*/ 	.short	(.L_4005 - .L_4004)


	//   ....[0]....
.L_4004:
        /*010c*/ 	.word	0x00000b50


	//   ....[1]....
        /*0110*/ 	.word	0x00000bd0


	//   ....[2]....
        /*0114*/ 	.word	0x00000cc0


	//   ....[3]....
        /*0118*/ 	.word	0x00001720


	//   ....[4]....
        /*011c*/ 	.word	0x00001920


	//   ....[5]....
        /*0120*/ 	.word	0x00001c70


	//   ....[6]....
        /*0124*/ 	.word	0x00001e30


	//   ....[7]....
        /*0128*/ 	.word	0x00002320


	//   ....[8]....
        /*012c*/ 	.word	0x00002510


	//   ....[9]....
        /*0130*/ 	.word	0x000027c0


	//   ....[10]....
        /*0134*/ 	.word	0x00002800


	//   ....[11]....
        /*0138*/ 	.word	0x00002840


	//   ....[12]....
        /*013c*/ 	.word	0x00002860


	//   ....[13]....
        /*0140*/ 	.word	0x000028d0


	//   ....[14]....
        /*0144*/ 	.word	0x00002900


	//   ....[15]....
        /*0148*/ 	.word	0x00002920


	//   ....[16]....
        /*014c*/ 	.word	0x00002930


	//   ....[17]....
        /*0150*/ 	.word	0x00002960


	//   ....[18]....
        /*0154*/ 	.word	0x000029c0


	//   ....[19]....
        /*0158*/ 	.word	0x000029e0


	//   ....[20]....
        /*015c*/ 	.word	0x000029f0


	//   ....[21]....
        /*0160*/ 	.word	0x00002a20


	//   ....[22]....
        /*0164*/ 	.word	0x00002a90


	//   ....[23]....
        /*0168*/ 	.word	0x00002ab0


	//   ....[24]....
        /*016c*/ 	.word	0x00002ad0


	//   ....[25]....
        /*0170*/ 	.word	0x00002af0


	//   ....[26]....
        /*0174*/ 	.word	0x00002b80


	//   ....[27]....
        /*0178*/ 	.word	0x00002ba0


	//   ....[28]....
        /*017c*/ 	.word	0x00002bb0


	//   ....[29]....
        /*0180*/ 	.word	0x00002bd0


	//   ....[30]....
        /*0184*/ 	.word	0x00002bf0


	//   ....[31]....
        /*0188*/ 	.word	0x00002c50


	//   ....[32]....
        /*018c*/ 	.word	0x00002c70


	//   ....[33]....
        /*0190*/ 	.word	0x00002c80


	//   ....[34]....
        /*0194*/ 	.word	0x00002c90


	//   ....[35]....
        /*0198*/ 	.word	0x00002ca0


	//   ....[36]....
        /*019c*/ 	.word	0x00002d50


	//   ....[37]....
        /*01a0*/ 	.word	0x00003160


	//   ....[38]....
        /*01a4*/ 	.word	0x000032c0


	//   ....[39]....
        /*01a8*/ 	.word	0x000032f0


	//   ....[40]....
        /*01ac*/ 	.word	0x00003330


	//   ....[41]....
        /*01b0*/ 	.word	0x00003380


	//   ....[42]....
        /*01b4*/ 	.word	0x00003560


	//   ....[43]....
        /*01b8*/ 	.word	0x00003760


	//   ....[44]....
        /*01bc*/ 	.word	0x00003a90


	//   ....[45]....
        /*01c0*/ 	.word	0x00003b70


	//   ....[46]....
        /*01c4*/ 	.word	0x00003bc0


	//   ....[47]....
        /*01c8*/ 	.word	0x00003c10


	//   ....[48]....
        /*01cc*/ 	.word	0x00003c40


	//   ....[49]....
        /*01d0*/ 	.word	0x00003c60


	//   ....[50]....
        /*01d4*/ 	.word	0x00003d30


	//   ....[51]....
        /*01d8*/ 	.word	0x00003d60


	//   ....[52]....
        /*01dc*/ 	.word	0x00003dc0


	//   ....[53]....
        /*01e0*/ 	.word	0x00003df0


	//   ....[54]....
        /*01e4*/ 	.word	0x00003e10


	//----- nvinfo : EIATTR_VRC_CTA_INIT_COUNT
	.align		4
.L_4005:
        /*01e8*/ 	.byte	0x02, 0x4a
	.zero		1
	.zero		1


	//----- nvinfo : EIATTR_EXIT_INSTR_OFFSETS
	.align		4
        /*01ec*/ 	.byte	0x04, 0x1c
        /*01ee*/ 	.short	(.L_4007 - .L_4006)


	//   ....[0]....
.L_4006:
        /*01f0*/ 	.word	0x00003eb0


	//   ....[1]....
        /*01f4*/ 	.word	0x00004010


	//----- nvinfo : EIATTR_MAX_THREADS
	.align		4
.L_4007:
        /*01f8*/ 	.byte	0x04, 0x05
        /*01fa*/ 	.short	(.L_4009 - .L_4008)
.L_4008:
        /*01fc*/ 	.word	0x00000020
        /*0200*/ 	.word	0x00000001
        /*0204*/ 	.word	0x00000001


	//----- nvinfo : EIATTR_CRS_STACK_SIZE
	.align		4
.L_4009:
        /*0208*/ 	.byte	0x04, 0x1e
        /*020a*/ 	.short	(.L_4011 - .L_4010)
.L_4010:
        /*020c*/ 	.word	0x00000000


	//----- nvinfo : EIATTR_CBANK_PARAM_SIZE
	.align		4
.L_4011:
        /*0210*/ 	.byte	0x03, 0x19
        /*0212*/ 	.short	0x01f0


	//----- nvinfo : EIATTR_PARAM_CBANK
	.align		4
        /*0214*/ 	.byte	0x04, 0x0a
        /*0216*/ 	.short	(.L_4013 - .L_4012)
	.align		4
.L_4012:
        /*0218*/ 	.word	index@(.nv.constant0._Z25selective_scan_bwd_kernelI32Selective_Scan_bwd_kernel_traitsILi32ELi4ELb1ELb1ELb1ELb1ELb1EN3c108BFloat16EfEEv12SSMParamsBwd)
        /*021c*/ 	.short	0x0380
        /*021e*/ 	.short	0x01f0


	//----- nvinfo : EIATTR_SW_WAR
	.align		4
.L_4013:
        /*0220*/ 	.byte	0x04, 0x36
        /*0222*/ 	.short	(.L_4015 - .L_4014)
.L_4014:
        /*0224*/ 	.word	0x00000008
.L_4015:


//--------------------- .nv.callgraph             --------------------------
	.section	.nv.callgraph,"",@"SHT_CUDA_CALLGRAPH"
	.align	4
	.sectionentsize	8
	.align		4
        /*0000*/ 	.word	0x00000000
	.align		4
        /*0004*/ 	.word	0xffffffff
	.align		4
        /*0008*/ 	.word	0x00000000
	.align		4
        /*000c*/ 	.word	0xfffffffe
	.align		4
        /*0010*/ 	.word	0x00000000
	.align		4
        /*0014*/ 	.word	0xfffffffd
	.align		4
        /*0018*/ 	.word	0x00000000
	.align		4
        /*001c*/ 	.word	0xfffffffc


//--------------------- .nv.constant4             --------------------------
	.section	.nv.constant4,"a",@progbits
	.align	8
	.align		8
.nv.constant4:
        /*0000*/ 	.dword	_ZN67_INTERNAL_83ee82bf_31_selective_scan_bwd_bf16_real_cu_4ac64e5f_35614cuda3std3__45__cpo5beginE
	.align		8
        /*0008*/ 	.dword	_ZN67_INTERNAL_83ee82bf_31_selective_scan_bwd_bf16_real_cu_4ac64e5f_35614cuda3std3__45__cpo3endE
	.align		8
        /*0010*/ 	.dword	_ZN67_INTERNAL_83ee82bf_31_selective_scan_bwd_bf16_real_cu_4ac64e5f_35614cuda3std3__45__cpo6cbeginE
	.align		8
        /*0018*/ 	.dword	_ZN67_INTERNAL_83ee82bf_31_selective_scan_bwd_bf16_real_cu_4ac64e5f_35614cuda3std3__45__cpo4cendE
	.align		8
        /*0020*/ 	.dword	_ZN67_INTERNAL_83ee82bf_31_selective_scan_bwd_bf16_real_cu_4ac64e5f_35614cuda3std3__45__cpo6rbeginE
	.align		8
        /*0028*/ 	.dword	_ZN67_INTERNAL_83ee82bf_31_selective_scan_bwd_bf16_real_cu_4ac64e5f_35614cuda3std3__45__cpo4rendE
	.align		8
        /*0030*/ 	.dword	_ZN67_INTERNAL_83ee82bf_31_selective_scan_bwd_bf16_real_cu_4ac64e5f_35614cuda3std3__45__cpo7crbeginE
	.align		8
        /*0038*/ 	.dword	_ZN67_INTERNAL_83ee82bf_31_selective_scan_bwd_bf16_real_cu_4ac64e5f_35614cuda3std3__45__cpo5crendE
	.align		8
        /*0040*/ 	.dword	_ZN67_INTERNAL_83ee82bf_31_selective_scan_bwd_bf16_real_cu_4ac64e5f_35614cuda3std3__469_GLOBAL__N__83ee82bf_31_selective_scan_bwd_bf16_real_cu_4ac64e5f_35616ignoreE
	.align		8
        /*0048*/ 	.dword	_ZN67_INTERNAL_83ee82bf_31_selective_scan_bwd_bf16_real_cu_4ac64e5f_35614cuda3std3__419piecewise_constructE
	.align		8
        /*0050*/ 	.dword	_ZN67_INTERNAL_83ee82bf_31_selective_scan_bwd_bf16_real_cu_4ac64e5f_35614cuda3std3__48in_placeE
	.align		8
        /*0058*/ 	.dword	_ZN67_INTERNAL_83ee82bf_31_selective_scan_bwd_bf16_real_cu_4ac64e5f_35614cuda3std3__420unreachable_sentinelE
	.align		8
        /*0060*/ 	.dword	_ZN67_INTERNAL_83ee82bf_31_selective_scan_bwd_bf16_real_cu_4ac64e5f_35614cuda3std6ranges3__45__cpo4swapE
	.align		8
        /*0068*/ 	.dword	_ZN67_INTERNAL_83ee82bf_31_selective_scan_bwd_bf16_real_cu_4ac64e5f_35614cuda3std6ranges3__45__cpo9iter_moveE
	.align		8
        /*0070*/ 	.dword	_ZN67_INTERNAL_83ee82bf_31_selective_scan_bwd_bf16_real_cu_4ac64e5f_35614cuda3std6ranges3__45__cpo5beginE
	.align		8
        /*0078*/ 	.dword	_ZN67_INTERNAL_83ee82bf_31_selective_scan_bwd_bf16_real_cu_4ac64e5f_35614cuda3std6ranges3__45__cpo3endE
	.align		8
        /*0080*/ 	.dword	_ZN67_INTERNAL_83ee82bf_31_selective_scan_bwd_bf16_real_cu_4ac64e5f_35614cuda3std6ranges3__45__cpo6cbeginE
	.align		8
        /*0088*/ 	.dword	_ZN67_INTERNAL_83ee82bf_31_selective_scan_bwd_bf16_real_cu_4ac64e5f_35614cuda3std6ranges3__45__cpo4cendE
	.align		8
        /*0090*/ 	.dword	_ZN67_INTERNAL_83ee82bf_31_selective_scan_bwd_bf16_real_cu_4ac64e5f_35614cuda3std6ranges3__45__cpo7advanceE
	.align		8
        /*0098*/ 	.dword	_ZN67_INTERNAL_83ee82bf_31_selective_scan_bwd_bf16_real_cu_4ac64e5f_35614cuda3std6ranges3__45__cpo9iter_swapE
	.align		8
        /*00a0*/ 	.dword	_ZN67_INTERNAL_83ee82bf_31_selective_scan_bwd_bf16_real_cu_4ac64e5f_35614cuda3std6ranges3__45__cpo4nextE
	.align		8
        /*00a8*/ 	.dword	_ZN67_INTERNAL_83ee82bf_31_selective_scan_bwd_bf16_real_cu_4ac64e5f_35614cuda3std6ranges3__45__cpo4prevE
	.align		8
        /*00b0*/ 	.dword	_ZN67_INTERNAL_83ee82bf_31_selective_scan_bwd_bf16_real_cu_4ac64e5f_35614cuda3std6ranges3__45__cpo4dataE
	.align		8
        /*00b8*/ 	.dword	_ZN67_INTERNAL_83ee82bf_31_selective_scan_bwd_bf16_real_cu_4ac64e5f_35614cuda3std6ranges3__45__cpo5cdataE
	.align		8
        /*00c0*/ 	.dword	_ZN67_INTERNAL_83ee82bf_31_selective_scan_bwd_bf16_real_cu_4ac64e5f_35614cuda3std6ranges3__45__cpo4sizeE
	.align		8
        /*00c8*/ 	.dword	_ZN67_INTERNAL_83ee82bf_31_selective_scan_bwd_bf16_real_cu_4ac64e5f_35614cuda3std6ranges3__45__cpo5ssizeE
	.align		8
        /*00d0*/ 	.dword	_ZN67_INTERNAL_83ee82bf_31_selective_scan_bwd_bf16_real_cu_4ac64e5f_35614cuda3std6ranges3__45__cpo8distanceE
	.align		8
        /*00d8*/ 	.dword	_ZN67_INTERNAL_83ee82bf_31_selective_scan_bwd_bf16_real_cu_4ac64e5f_35616thrust24THRUST_300001_SM_1030_NS6system6detail10sequential3seqE


//--------------------- .text._Z25selective_scan_bwd_kernelI32Selective_Scan_bwd_kernel_traitsILi128ELi16ELb0ELb0ELb0ELb0ELb0EN3c108BFloat16EfEEv12SSMParamsBwd --------------------------
	.section	.text._Z25selective_scan_bwd_kernelI32Selective_Scan_bwd_kernel_traitsILi128ELi16ELb0ELb0ELb0ELb0ELb0EN3c108BFloat16EfEEv12SSMParamsBwd,"ax",@progbits
	.align	128
        .global         _Z25selective_scan_bwd_kernelI32Selective_Scan_bwd_kernel_traitsILi128ELi16ELb0ELb0ELb0ELb0ELb0EN3c108BFloat16EfEEv12SSMParamsBwd
        .type           _Z25selective_scan_bwd_kernelI32Selective_Scan_bwd_kernel_traitsILi128ELi16ELb0ELb0ELb0ELb0ELb0EN3c108BFloat16EfEEv12SSMParamsBwd,@function
        .size           _Z25selective_scan_bwd_kernelI32Selective_Scan_bwd_kernel_traitsILi128ELi16ELb0ELb0ELb0ELb0ELb0EN3c108BFloat16EfEEv12SSMParamsBwd,(.L_x_10408 - _Z25selective_scan_bwd_kernelI32Selective_Scan_bwd_kernel_traitsILi128ELi16ELb0ELb0ELb0ELb0ELb0EN3c108BFloat16EfEEv12SSMParamsBwd)
        .other          _Z25selective_scan_bwd_kernelI32Selective_Scan_bwd_kernel_traitsILi128ELi16ELb0ELb0ELb0ELb0ELb0EN3c108BFloat16EfEEv12SSMParamsBwd,@"STO_CUDA_ENTRY STV_DEFAULT"
_Z25selective_scan_bwd_kernelI32Selective_Scan_bwd_kernel_traitsILi128ELi16ELb0ELb0ELb0ELb0ELb0EN3c108BFloat16EfEEv12SSMParamsBwd:
.text._Z25selective_scan_bwd_kernelI32Selective_Scan_bwd_kernel_traitsILi128ELi16ELb0ELb0ELb0ELb0ELb0EN3c108BFloat16EfEEv12SSMParamsBwd:
[----:B------:R-:W0:Y:S01]  /*0000*/  LDC R1, c[0x0][0x37c] ;  /* 0x0000df00ff017b82 */ /* 0x000e220000000800 */
[----:B------:R-:W1:Y:S07]  /*0010*/  LDCU.64 UR4, c[0x0][0x458] ;  /* 0x00008b00ff0477ac */ /* 0x000e6e0008000a00 */
[----:B------:R-:W2:Y:S01]  /*0020*/  S2UR UR8, SR_CTAID.Y ;  /* 0x00000000000879c3 */ /* 0x000ea20000002600 */
[----:B0-----:R-:W-:Y:S01]  /*0030*/  IADD3 R1, PT, PT, R1, -0x10, RZ ;  /* 0xfffffff001017810 */ /* 0x001fe20007ffe0ff */
[----:B------:R-:W0:Y:S01]  /*0040*/  LDCU.64 UR6, c[0x0][0x470] ;  /* 0x00008e00ff0677ac */ /* 0x000e220008000a00 */
[----:B------:R-:W3:Y:S05]  /*0050*/  LDCU.64 UR30, c[0x0][0x358] ;  /* 0x00006b00ff1e77ac */ /* 0x000eea0008000a00 */
[----:B------:R-:W4:Y:S01]  /*0060*/  S2UR UR9, SR_CTAID.X ;  /* 0x00000000000979c3 */ /* 0x000f220000002500 */
[----:B------:R-:W4:Y:S01]  /*0070*/  LDCU.128 UR12, c[0x0][0x3f0] ;  /* 0x00007e00ff0c77ac */ /* 0x000f220008000c00 */
[----:B------:R-:W5:Y:S01]  /*0080*/  LDCU.128 UR16, c[0x0][0x400] ;  /* 0x00008000ff1077ac */ /* 0x000f620008000c00 */
[----:B-1----:R-:W-:-:S02]  /*0090*/  UISETP.NE.U32.AND UP0, UPT, UR4, URZ, UPT ;  /* 0x000000ff0400728c */ /* 0x002fc4000bf05070 */
[----:B0-----:R-:W-:Y:S02]  /*00a0*/  UISETP.NE.U32.AND UP1, UPT, UR6, URZ, UPT ;  /* 0x000000ff0600728c */ /* 0x001fe4000bf25070 */
[----:B------:R-:W-:Y:S02]  /*00b0*/  UISETP.NE.AND.EX UP0, UPT, UR5, URZ, UPT, UP0 ;  /* 0x000000ff0500728c */ /* 0x000fe4000bf05300 */
[----:B------:R-:W-:Y:S01]  /*00c0*/  UISETP.NE.AND.EX UP1, UPT, UR7, URZ, UPT, UP1 ;  /* 0x000000ff0700728c */ /* 0x000fe2000bf25310 */
[----:B------:R-:W0:Y:S03]  /*00d0*/  LDCU UR27, c[0x0][0x394] ;  /* 0x00007280ff1b77ac */ /* 0x000e260008000800 */
[----:B------:R-:W-:Y:S02]  /*00e0*/  PLOP3.LUT P0, PT, PT, PT, UP0, 0x80, 0x8 ;  /* 0x000000000008781c */ /* 0x000fe40003f0f008 */
[----:B------:R-:W-:Y:S01]  /*00f0*/  PLOP3.LUT P1, PT, PT, PT, UP1, 0x80, 0x8 ;  /* 0x000000000008781c */ /* 0x000fe20003f2f018 */
[----:B------:R-:W1:Y:S02]  /*0100*/  LDCU.64 UR22, c[0x0][0x498] ;  /* 0x00009300ff1677ac */ /* 0x000e640008000a00 */
[----:B--2---:R-:W-:-:S02]  /*0110*/  @UP0 ULEA UR4, UP2, UR8, UR4, 0x2 ;  /* 0x0000000408040291 */ /* 0x004fc4000f8410ff */
[----:B------:R-:W-:Y:S02]  /*0120*/  @UP1 ULEA UR6, UP3, UR8, UR6, 0x2 ;  /* 0x0000000608061291 */ /* 0x000fe4000f8610ff */
[----:B------:R-:W-:Y:S02]  /*0130*/  @UP0 ULEA.HI.X UR5, UR8, UR5, URZ, 0x2, UP2 ;  /* 0x0000000508050291 */ /* 0x000fe400090f14ff */
[----:B------:R-:W-:Y:S01]  /*0140*/  @UP1 ULEA.HI.X UR7, UR8, UR7, URZ, 0x2, UP3 ;  /* 0x0000000708071291 */ /* 0x000fe200098f14ff */
[----:B------:R-:W-:Y:S01]  /*0150*/  MOV R2, UR4 ;  /* 0x0000000400027c02 */ /* 0x000fe20008000f00 */
[----:B------:R-:W2:Y:S01]  /*0160*/  LDCU.64 UR24, c[0x0][0x4a0] ;  /* 0x00009400ff1877ac */ /* 0x000ea20008000a00 */
[----:B------:R-:W-:Y:S01]  /*0170*/  MOV R4, UR6 ;  /* 0x0000000600047c02 */ /* 0x000fe20008000f00 */
[----:B------:R-:W-:Y:S02]  /*0180*/  IMAD.U32 R3, RZ, RZ, UR5 ;  /* 0x00000005ff037e24 */ /* 0x000fe4000f8e00ff */
[----:B------:R-:W-:Y:S01]  /*0190*/  MOV R5, UR7 ;  /* 0x0000000700057c02 */ /* 0x000fe20008000f00 */
[----:B------:R-:W2:Y:S02]  /*01a0*/  LDCU.64 UR28, c[0x0][0x528] ;  /* 0x0000a500ff1c77ac */ /* 0x000ea40008000a00 */
[----:B---3--:R-:W3:Y:S02]  /*01b0*/  @P0 LDG.E R2, desc[UR30][R2.64] ;  /* 0x0000001e02020981 */ /* 0x008ee4000c1e1900 */
[----:B------:R-:W1:Y:S02]  /*01c0*/  LDCU.64 UR6, c[0x0][0x480] ;  /* 0x00009000ff0677ac */ /* 0x000e640008000a00 */
[----:B------:R-:W3:Y:S01]  /*01d0*/  @P1 LDG.E R4, desc[UR30][R4.64] ;  /* 0x0000001e04041981 */ /* 0x000ee2000c1e1900 */
[----:B----4-:R-:W-:-:S02]  /*01e0*/  UIMAD.WIDE.U32 UR4, UR9, UR12, URZ ;  /* 0x0000000c090472a5 */ /* 0x010fc4000f8e00ff */
[----:B------:R-:W-:Y:S01]  /*01f0*/  UIMAD UR21, UR8, UR15, URZ ;  /* 0x0000000f081572a4 */ /* 0x000fe2000f8e02ff */
[----:B------:R4:W-:Y:S01]  /*0200*/  STL [R1+0x8], RZ ;  /* 0x000008ff01007387 */ /* 0x0009e20000100800 */
[----:B------:R-:W-:Y:S02]  /*0210*/  UIMAD UR5, UR9, UR13, UR5 ;  /* 0x0000000d090572a4 */ /* 0x000fe4000f8e0205 */
[----:B-----5:R-:W-:Y:S01]  /*0220*/  UIMAD.WIDE.U32 UR12, UR9, UR16, URZ ;  /* 0x00000010090c72a5 */ /* 0x020fe2000f8e00ff */
[----:B------:R4:W-:Y:S01]  /*0230*/  STL [R1+0x4], RZ ;  /* 0x000004ff01007387 */ /* 0x0009e20000100800 */
[----:B------:R-:W-:Y:S02]  /*0240*/  UIMAD.WIDE.U32 UR10, UR8, UR14, UR4 ;  /* 0x0000000e080a72a5 */ /* 0x000fe4000f8e0004 */
[----:B------:R-:W-:Y:S02]  /*0250*/  UIMAD UR13, UR9, UR17, UR13 ;  /* 0x00000011090d72a4 */ /* 0x000fe4000f8e020d */
[----:B0-----:R-:W-:-:S02]  /*0260*/  ULEA UR16, UR27, 0xfffff800, 0xb ;  /* 0xfffff8001b107891 */ /* 0x001fc4000f8e58ff */
[----:B-1----:R-:W-:Y:S02]  /*0270*/  UISETP.NE.U32.AND UP0, UPT, UR6, URZ, UPT ;  /* 0x000000ff0600728c */ /* 0x002fe4000bf05070 */
[----:B------:R-:W-:Y:S02]  /*0280*/  UIMAD.WIDE.U32 UR12, UR8, UR18, UR12 ;  /* 0x00000012080c72a5 */ /* 0x000fe4000f8e000c */
[----:B------:R-:W-:Y:S01]  /*0290*/  UISETP.NE.AND.EX UP0, UPT, UR7, URZ, UPT, UP0 ;  /* 0x000000ff0700728c */ /* 0x000fe2000bf05300 */
[----:B------:R-:W0:Y:S01]  /*02a0*/  LDCU.128 UR4, c[0x0][0x460] ;  /* 0x00008c00ff0477ac */ /* 0x000e220008000c00 */
[----:B------:R-:W-:Y:S02]  /*02b0*/  UIMAD.WIDE.U32 UR14, UR9, UR22, URZ ;  /* 0x00000016090e72a5 */ /* 0x000fe4000f8e00ff */
[----:B------:R-:W-:Y:S02]  /*02c0*/  UIMAD UR22, UR8, UR19, URZ ;  /* 0x00000013081672a4 */ /* 0x000fe4000f8e02ff */
[----:B------:R-:W-:-:S02]  /*02d0*/  USHF.R.S32.HI UR17, URZ, 0x1f, UR16 ;  /* 0x0000001fff117899 */ /* 0x000fc40008011410 */
[----:B------:R-:W-:Y:S02]  /*02e0*/  UIADD3 UR20, UP3, UPT, UR16, UR12, URZ ;  /* 0x0000000c10147290 */ /* 0x000fe4000ff7e0ff */
[----:B------:R-:W-:Y:S01]  /*02f0*/  UIMAD UR15, UR9, UR23, UR15 ;  /* 0x00000017090f72a4 */ /* 0x000fe2000f8e020f */
[----:B------:R-:W1:Y:S01]  /*0300*/  @UP0 LDCU UR23, c[0x0][0x384] ;  /* 0x00007080ff1707ac */ /* 0x000e620008000800 */
[----:B------:R-:W-:Y:S02]  /*0310*/  UIADD3.X UR12, UPT, UPT, UR17, UR13, UR22, UP3, !UPT ;  /* 0x0000000d110c7290 */ /* 0x000fe40009ffe416 */
[----:B0-----:R-:W-:Y:S01]  /*0320*/  ULEA UR19, UP4, UR20, UR6, 0x1 ;  /* 0x0000000614137291 */ /* 0x001fe2000f8808ff */
[----:B------:R-:W0:Y:S01]  /*0330*/  @UP0 LDCU UR26, c[0x0][0x38c] ;  /* 0x00007180ff1a07ac */ /* 0x000e220008000800 */
[----:B------:R-:W-:Y:S02]  /*0340*/  UIADD3 UR18, UP1, UPT, UR16, UR10, URZ ;  /* 0x0000000a10127290 */ /* 0x000fe4000ff3e0ff */
[----:B------:R-:W-:-:S05]  /*0350*/  ULEA.HI.X UR20, UR20, UR7, UR12, 0x1, UP4 ;  /* 0x0000000714147291 */ /* 0x000fca000a0f0c0c */
[----:B------:R-:W5:Y:S01]  /*0360*/  @UP0 LDCU.64 UR12, c[0x0][0x480] ;  /* 0x00009000ff0c07ac */ /* 0x000f620008000a00 */
[----:B------:R-:W-:Y:S02]  /*0370*/  ULEA UR10, UP2, UR18, UR4, 0x1 ;  /* 0x00000004120a7291 */ /* 0x000fe4000f8408ff */
[----:B------:R-:W-:Y:S02]  /*0380*/  UIADD3.X UR11, UPT, UPT, UR17, UR11, UR21, UP1, !UPT ;  /* 0x0000000b110b7290 */ /* 0x000fe40008ffe415 */
[----:B-1----:R-:W-:Y:S02]  /*0390*/  @UP0 UIMAD UR9, UR9, UR23, UR8 ;  /* 0x00000017090902a4 */ /* 0x002fe4000f8e0208 */
[----:B------:R-:W-:Y:S02]  /*03a0*/  ULEA.HI.X UR18, UR18, UR5, UR11, 0x1, UP2 ;  /* 0x0000000512127291 */ /* 0x000fe400090f0c0b */
[----:B--2---:R-:W-:Y:S02]  /*03b0*/  UIMAD.WIDE.U32 UR4, UR8, UR24, UR14 ;  /* 0x00000018080472a5 */ /* 0x004fe4000f8e000e */
[----:B------:R-:W-:-:S02]  /*03c0*/  @UP0 UIMAD UR9, UR9, UR27, URZ ;  /* 0x0000001b090902a4 */ /* 0x000fc4000f8e02ff */
[----:B------:R-:W-:Y:S02]  /*03d0*/  UIMAD UR22, UR8, UR25, URZ ;  /* 0x00000019081672a4 */ /* 0x000fe4000f8e02ff */
[----:B------:R-:W-:Y:S02]  /*03e0*/  UIADD3 UR16, UP1, UPT, UR16, UR4, URZ ;  /* 0x0000000410107290 */ /* 0x000fe4000ff3e0ff */
[----:B0-----:R-:W-:Y:S02]  /*03f0*/  @UP0 UIMAD UR9, UR9, UR26, URZ ;  /* 0x0000001a090902a4 */ /* 0x001fe4000f8e02ff */
[----:B------:R-:W-:Y:S01]  /*0400*/  UIADD3.X UR22, UPT, UPT, UR17, UR5, UR22, UP1, !UPT ;  /* 0x0000000511167290 */ /* 0x000fe20008ffe416 */
[----:B------:R-:W-:Y:S02]  /*0410*/  UMOV UR4, URZ ;  /* 0x000000ff00047c82 */ /* 0x000fe40008000000 */
[----:B------:R-:W-:Y:S01]  /*0420*/  UMOV UR5, URZ ;  /* 0x000000ff00057c82 */ /* 0x000fe20008000000 */
[----:B-----5:R-:W-:-:S02]  /*0430*/  @UP0 UIMAD.WIDE UR4, UR9, 0x8, UR12 ;  /* 0x00000008090408a5 */ /* 0x020fc4000f8e020c */
[----:B------:R-:W-:Y:S01]  /*0440*/  UISETP.GE.AND UP0, UPT, UR27, 0x1, UPT ;  /* 0x000000011b00788c */ /* 0x000fe2000bf06270 */
[----:B------:R-:W-:Y:S01]  /*0450*/  UMOV UR7, URZ ;  /* 0x000000ff00077c82 */ /* 0x000fe20008000000 */
[----:B------:R-:W-:Y:S01]  /*0460*/  UMOV UR6, URZ ;  /* 0x000000ff00067c82 */ /* 0x000fe20008000000 */
[----:B------:R-:W-:-:S04]  /*0470*/  ULEA UR21, UP1, UR16, UR28, 0x1 ;  /* 0x0000001c10157291 */ /* 0x000fc8000f8208ff */
[----:B------:R-:W-:Y:S01]  /*0480*/  ULEA.HI.X UR22, UR16, UR29, UR22, 0x1, UP1 ;  /* 0x0000001d10167291 */ /* 0x000fe200088f0c16 */
[----:B---3--:R-:W-:Y:S02]  /*0490*/  @P0 R2UR UR7, R2 ;  /* 0x00000000020702ca */ /* 0x008fe400000e0000 */
[----:B------:R-:W-:Y:S01]  /*04a0*/  @P1 R2UR UR6, R4 ;  /* 0x00000000040612ca */ /* 0x000fe200000e0000 */
[----:B----4-:R-:W-:-:S14]  /*04b0*/  BRA.U !UP0, `(.L_x_0) ;  /* 0x00000055084c7547 */ /* 0x010fdc000b800000 */
[----:B------:R-:W0:Y:S01]  /*04c0*/  S2R R0, SR_TID.X ;  /* 0x0000000000007919 */ /* 0x000e220000002100 */
[----:B------:R-:W1:Y:S01]  /*04d0*/  LDCU UR16, c[0x0][0x394] ;  /* 0x00007280ff1077ac */ /* 0x000e620008000800 */
[----:B------:R2:W-:Y:S01]  /*04e0*/  STL [R1+0x4], RZ ;  /* 0x000004ff01007387 */ /* 0x0005e20000100800 */
[----:B------:R-:W-:-:S03]  /*04f0*/  UMOV UR17, UR10 ;  /* 0x0000000a00117c82 */ /* 0x000fc60008000000 */
[----:B------:R2:W-:Y:S01]  /*0500*/  STL [R1+0x8], RZ ;  /* 0x000008ff01007387 */ /* 0x0005e20000100800 */
[C---:B0-----:R-:W-:Y:S01]  /*0510*/  IMAD.SHL.U32 R3, R0.reuse, 0x10, RZ ;  /* 0x0000001000037824 */ /* 0x041fe200078e00ff */
[----:B------:R-:W-:-:S04]  /*0520*/  LOP3.LUT R4, R0, 0x1f, RZ, 0xc0, !PT ;  /* 0x0000001f00047812 */ /* 0x000fc800078ec0ff */
[----:B-12---:R-:W-:-:S07]  /*0530*/  LOP3.LUT R9, R4, 0x3e00, R3, 0xf8, !PT ;  /* 0x00003e0004097812 */ /* 0x006fce00078ef803 */
.L_x_15:
[----:B0-----:R-:W0:Y:S01]  /*0540*/  LDCU UR9, c[0x0][0x388] ;  /* 0x00007100ff0977ac */ /* 0x001e220008000800 */
[----:B------:R-:W-:Y:S01]  /*0550*/  SHF.L.U32 R5, R0, 0x4, RZ ;  /* 0x0000000400057819 */ /* 0x000fe200000006ff */
[----:B------:R-:W-:Y:S01]  /*0560*/  IMAD.U32 R3, RZ, RZ, UR18 ;  /* 0x00000012ff037e24 */ /* 0x000fe2000f8e00ff */
[----:B------:R-:W-:Y:S01]  /*0570*/  MOV R2, UR17 ;  /* 0x0000001100027c02 */ /* 0x000fe20008000f00 */
[----:B------:R-:W-:Y:S01]  /*0580*/  ULEA UR8, UR16, 0xfffff800, 0xb ;  /* 0xfffff80010087891 */ /* 0x000fe2000f8e58ff */
[----:B------:R-:W-:Y:S02]  /*0590*/  LOP3.LUT R35, R5, 0x3e00, RZ, 0xc0, !PT ;  /* 0x00003e0005237812 */ /* 0x000fe400078ec0ff */
[----:B------:R-:W-:Y:S02]  /*05a0*/  LOP3.LUT R18, R18, 0xfffffeff, RZ, 0xc0, !PT ;  /* 0xfffffeff12127812 */ /* 0x000fe400078ec0ff */
[----:B------:R-:W-:Y:S02]  /*05b0*/  PRMT R19, RZ, 0x7610, R19 ;  /* 0x00007610ff137816 */ /* 0x000fe40000000013 */
[----:B------:R-:W-:-:S02]  /*05c0*/  PRMT R21, RZ, 0x7610, R21 ;  /* 0x00007610ff157816 */ /* 0x000fc40000000015 */
[----:B------:R-:W-:Y:S02]  /*05d0*/  PRMT R11, RZ, 0x7610, R11 ;  /* 0x00007610ff0b7816 */ /* 0x000fe4000000000b */
[----:B------:R-:W-:Y:S02]  /*05e0*/  PRMT R17, RZ, 0x7610, R17 ;  /* 0x00007610ff117816 */ /* 0x000fe40000000011 */
[----:B------:R-:W-:Y:S01]  /*05f0*/  PRMT R15, RZ, 0x7610, R15 ;  /* 0x00007610ff0f7816 */ /* 0x000fe2000000000f */
[----:B0-----:R-:W-:Y:S01]  /*0600*/  UIADD3 UR8, UPT, UPT, -UR8, UR9, URZ ;  /* 0x0000000908087290 */ /* 0x001fe2000fffe1ff */
[----:B------:R-:W-:Y:S02]  /*0610*/  LOP3.LUT R28, R35, 0x20, R4, 0xfe, !PT ;  /* 0x00000020231c7812 */ /* 0x000fe400078efe04 */
[----:B------:R-:W-:Y:S02]  /*0620*/  PRMT R12, RZ, 0x7610, R12 ;  /* 0x00007610ff0c7816 */ /* 0x000fe4000000000c */
[----:B------:R-:W-:-:S02]  /*0630*/  PRMT R13, RZ, 0x7610, R13 ;  /* 0x00007610ff0d7816 */ /* 0x000fc4000000000d */
[----:B------:R-:W-:Y:S02]  /*0640*/  PRMT R10, RZ, 0x7610, R10 ;  /* 0x00007610ff0a7816 */ /* 0x000fe4000000000a */
[----:B------:R-:W-:Y:S02]  /*0650*/  PRMT R22, RZ, 0x7610, R22 ;  /* 0x00007610ff167816 */ /* 0x000fe40000000016 */
[----:B------:R-:W-:Y:S02]  /*0660*/  PRMT R25, RZ, 0x7610, R25 ;  /* 0x00007610ff197816 */ /* 0x000fe40000000019 */
[----:B------:R-:W-:Y:S02]  /*0670*/  PRMT R26, RZ, 0x7610, R26 ;  /* 0x00007610ff1a7816 */ /* 0x000fe4000000001a */
[----:B------:R-:W-:Y:S02]  /*0680*/  PRMT R29, RZ, 0x7610, R29 ;  /* 0x00007610ff1d7816 */ /* 0x000fe4000000001d */
[----:B------:R-:W-:-:S02]  /*0690*/  PRMT R30, RZ, 0x7610, R30 ;  /* 0x00007610ff1e7816 */ /* 0x000fc4000000001e */
[----:B------:R-:W-:Y:S02]  /*06a0*/  PRMT R33, RZ, 0x7610, R33 ;  /* 0x00007610ff217816 */ /* 0x000fe40000000021 */
[----:B------:R-:W-:Y:S01]  /*06b0*/  PRMT R34, RZ, 0x7610, R34 ;  /* 0x00007610ff227816 */ /* 0x000fe20000000022 */
[----:B------:R-:W-:Y:S01]  /*06c0*/  BAR.SYNC.DEFER_BLOCKING 0x0 ;  /* 0x0000000000007b1d */ /* 0x000fe20000010000 */
[C---:B------:R-:W-:Y:S01]  /*06d0*/  ISETP.GE.AND P1, PT, R9.reuse, UR8, PT ;  /* 0x0000000809007c0c */ /* 0x040fe2000bf26270 */
[----:B------:R-:W-:Y:S01]  /*06e0*/  IMAD.WIDE.U32 R8, R9, 0x2, R2 ;  /* 0x0000000209087825 */ /* 0x000fe200078e0002 */
[----:B------:R-:W-:Y:S02]  /*06f0*/  LOP3.LUT R32, R35, R4, RZ, 0xfc, !PT ;  /* 0x0000000423207212 */ /* 0x000fe400078efcff */
[----:B------:R-:W-:Y:S01]  /*0700*/  ISETP.GE.AND P0, PT, R28, UR8, PT ;  /* 0x000000081c007c0c */ /* 0x000fe2000bf06270 */
[----:B------:R-:W0:Y:S01]  /*0710*/  S2R R48, SR_LANEID ;  /* 0x0000000000307919 */ /* 0x000e220000000000 */
[C---:B------:R-:W-:Y:S01]  /*0720*/  LOP3.LUT R3, R32.reuse, 0x40, RZ, 0xfc, !PT ;  /* 0x0000004020037812 */ /* 0x040fe200078efcff */
[----:B------:R-:W-:Y:S01]  /*0730*/  UMOV UR23, 0x400 ;  /* 0x0000040000177882 */ /* 0x000fe20000000000 */
[----:B------:R-:W-:Y:S01]  /*0740*/  LOP3.LUT R5, R32, 0x60, RZ, 0xfc, !PT ;  /* 0x0000006020057812 */ /* 0x000fe200078efcff */
[----:B------:R-:W1:Y:S01]  /*0750*/  LDCU UR38, c[0x0][0x38c] ;  /* 0x00007180ff2677ac */ /* 0x000e620008000800 */
[----:B------:R-:W-:-:S03]  /*0760*/  ISETP.GE.AND P6, PT, R3, UR8, PT ;  /* 0x0000000803007c0c */ /* 0x000fc6000bfc6270 */
[----:B------:R-:W-:Y:S02]  /*0770*/  @P1 LOP3.LUT R18, R18, 0x100, RZ, 0xfc, !PT ;  /* 0x0000010012121812 */ /* 0x000fe400078efcff */
[----:B------:R-:W-:Y:S02]  /*0780*/  ISETP.GE.AND P5, PT, R5, UR8, PT ;  /* 0x0000000805007c0c */ /* 0x000fe4000bfa6270 */
[----:B------:R-:W-:Y:S02]  /*0790*/  LOP3.LUT R18, R18, 0xffffff7f, RZ, 0xc0, !PT ;  /* 0xffffff7f12127812 */ /* 0x000fe400078ec0ff */
[----:B------:R-:W-:Y:S02]  /*07a0*/  LOP3.LUT R6, R32, 0x80, RZ, 0xfc, !PT ;  /* 0x0000008020067812 */ /* 0x000fe400078efcff */
[----:B------:R-:W-:Y:S02]  /*07b0*/  @P0 LOP3.LUT R18, R18, 0x80, RZ, 0xfc, !PT ;  /* 0x0000008012120812 */ /* 0x000fe400078efcff */
[----:B------:R-:W-:Y:S01]  /*07c0*/  ISETP.GE.AND P4, PT, R6, UR8, PT ;  /* 0x0000000806007c0c */ /* 0x000fe2000bf86270 */
[----:B------:R-:W2:Y:S01]  /*07d0*/  @!P6 LDG.E.U16 R10, desc[UR30][R8.64+0x80] ;  /* 0x0000801e080ae981 */ /* 0x000ea2000c1e1500 */
[----:B------:R-:W-:-:S02]  /*07e0*/  LOP3.LUT R18, R18, 0xffffffbf, RZ, 0xc0, !PT ;  /* 0xffffffbf12127812 */ /* 0x000fc400078ec0ff */
[----:B------:R-:W-:Y:S01]  /*07f0*/  LOP3.LUT R3, R32, 0xa0, RZ, 0xfc, !PT ;  /* 0x000000a020037812 */ /* 0x000fe200078efcff */
[----:B------:R-:W3:Y:S01]  /*0800*/  @!P5 LDG.E.U16 R13, desc[UR30][R8.64+0xc0] ;  /* 0x0000c01e080dd981 */ /* 0x000ee2000c1e1500 */
[----:B------:R-:W-:Y:S02]  /*0810*/  @P6 LOP3.LUT R18, R18, 0x40, RZ, 0xfc, !PT ;  /* 0x0000004012126812 */ /* 0x000fe400078efcff */
[----:B------:R-:W-:Y:S02]  /*0820*/  SHF.L.U32 R2, R32, 0x1, RZ ;  /* 0x0000000120027819 */ /* 0x000fe400000006ff */
[----:B------:R-:W-:Y:S02]  /*0830*/  LOP3.LUT R18, R18, 0xffffffdf, RZ, 0xc0, !PT ;  /* 0xffffffdf12127812 */ /* 0x000fe400078ec0ff */
[----:B------:R-:W-:Y:S01]  /*0840*/  ISETP.GE.AND P3, PT, R3, UR8, PT ;  /* 0x0000000803007c0c */ /* 0x000fe2000bf66270 */
[----:B------:R-:W4:Y:S01]  /*0850*/  @!P4 LDG.E.U16 R12, desc[UR30][R8.64+0x100] ;  /* 0x0001001e080cc981 */ /* 0x000f22000c1e1500 */
[----:B------:R-:W-:-:S02]  /*0860*/  @P5 LOP3.LUT R18, R18, 0x20, RZ, 0xfc, !PT ;  /* 0x0000002012125812 */ /* 0x000fc400078efcff */
[----:B------:R-:W-:Y:S02]  /*0870*/  IADD3 R6, P1, PT, R2, UR19, RZ ;  /* 0x0000001302067c10 */ /* 0x000fe4000ff3e0ff */
[----:B------:R-:W-:Y:S02]  /*0880*/  LOP3.LUT R18, R18, 0xffffffef, RZ, 0xc0, !PT ;  /* 0xffffffef12127812 */ /* 0x000fe400078ec0ff */
[----:B------:R-:W-:Y:S02]  /*0890*/  LOP3.LUT R5, R32, 0xc0, RZ, 0xfc, !PT ;  /* 0x000000c020057812 */ /* 0x000fe400078efcff */
[----:B------:R-:W-:Y:S02]  /*08a0*/  @P4 LOP3.LUT R18, R18, 0x10, RZ, 0xfc, !PT ;  /* 0x0000001012124812 */ /* 0x000fe400078efcff */
[----:B------:R-:W-:Y:S01]  /*08b0*/  IADD3.X R7, PT, PT, RZ, UR20, RZ, P1, !PT ;  /* 0x00000014ff077c10 */ /* 0x000fe20008ffe4ff */
[----:B------:R-:W5:Y:S01]  /*08c0*/  @!P3 LDG.E.U16 R15, desc[UR30][R8.64+0x140] ;  /* 0x0001401e080fb981 */ /* 0x000f62000c1e1500 */
[----:B------:R-:W-:-:S02]  /*08d0*/  LOP3.LUT P1, RZ, R18, 0x100, RZ, 0xc0, !PT ;  /* 0x0000010012ff7812 */ /* 0x000fc4000782c0ff */
[----:B------:R-:W-:Y:S02]  /*08e0*/  ISETP.GE.AND P2, PT, R5, UR8, PT ;  /* 0x0000000805007c0c */ /* 0x000fe4000bf46270 */
[----:B------:R-:W-:Y:S02]  /*08f0*/  LOP3.LUT R18, R18, 0xfffffff7, RZ, 0xc0, !PT ;  /* 0xfffffff712127812 */ /* 0x000fe400078ec0ff */
[----:B------:R-:W-:Y:S02]  /*0900*/  IADD3 R2, P0, PT, R2, UR21, RZ ;  /* 0x0000001502027c10 */ /* 0x000fe4000ff1e0ff */
[----:B------:R-:W-:Y:S02]  /*0910*/  LOP3.LUT R14, R32, 0xe0, RZ, 0xfc, !PT ;  /* 0x000000e0200e7812 */ /* 0x000fe400078efcff */
[----:B------:R-:W-:Y:S01]  /*0920*/  @P3 LOP3.LUT R18, R18, 0x8, RZ, 0xfc, !PT ;  /* 0x0000000812123812 */ /* 0x000fe200078efcff */
[----:B------:R-:W-:Y:S01]  /*0930*/  IMAD.X R3, RZ, RZ, UR22, P0 ;  /* 0x00000016ff037e24 */ /* 0x000fe200080e06ff */
[----:B------:R-:W-:-:S02]  /*0940*/  ISETP.GE.AND P0, PT, R14, UR8, PT ;  /* 0x000000080e007c0c */ /* 0x000fc4000bf06270 */
[----:B------:R-:W-:Y:S01]  /*0950*/  LOP3.LUT R18, R18, 0xfffffffb, RZ, 0xc0, !PT ;  /* 0xfffffffb12127812 */ /* 0x000fe200078ec0ff */
[----:B------:R-:W5:Y:S01]  /*0960*/  @!P2 LDG.E.U16 R17, desc[UR30][R8.64+0x180] ;  /* 0x0001801e0811a981 */ /* 0x000f62000c1e1500 */
[----:B------:R-:W-:Y:S02]  /*0970*/  PRMT R5, RZ, 0x7610, R5 ;  /* 0x00007610ff057816 */ /* 0x000fe40000000005 */
[----:B------:R-:W-:Y:S02]  /*0980*/  @P2 LOP3.LUT R18, R18, 0x4, RZ, 0xfc, !PT ;  /* 0x0000000412122812 */ /* 0x000fe400078efcff */
[----:B------:R-:W-:Y:S02]  /*0990*/  LOP3.LUT R16, R32, 0x100, RZ, 0xfc, !PT ;  /* 0x0000010020107812 */ /* 0x000fe400078efcff */
[----:B------:R-:W-:Y:S01]  /*09a0*/  LOP3.LUT R18, R18, 0xfffffffd, RZ, 0xc0, !PT ;  /* 0xfffffffd12127812 */ /* 0x000fe200078ec0ff */
[----:B------:R-:W2:Y:S01]  /*09b0*/  @!P1 LDG.E.U16 R5, desc[UR30][R8.64] ;  /* 0x0000001e08059981 */ /* 0x000ea2000c1e1500 */
[----:B------:R-:W-:-:S02]  /*09c0*/  ISETP.GE.AND P1, PT, R28, UR8, PT ;  /* 0x000000081c007c0c */ /* 0x000fc4000bf26270 */
[----:B------:R-:W-:Y:S01]  /*09d0*/  @P0 LOP3.LUT R18, R18, 0x2, RZ, 0xfc, !PT ;  /* 0x0000000212120812 */ /* 0x000fe200078efcff */
[----:B------:R-:W5:Y:S01]  /*09e0*/  @!P0 LDG.E.U16 R19, desc[UR30][R8.64+0x1c0] ;  /* 0x0001c01e08138981 */ /* 0x000f62000c1e1500 */
[----:B------:R-:W-:Y:S02]  /*09f0*/  ISETP.GE.AND P0, PT, R16, UR8, PT ;  /* 0x0000000810007c0c */ /* 0x000fe4000bf06270 */
[----:B------:R-:W-:Y:S02]  /*0a00*/  LOP3.LUT R18, R18, 0xfffffffe, RZ, 0xc0, !PT ;  /* 0xfffffffe12127812 */ /* 0x000fe400078ec0ff */
[C---:B------:R-:W-:Y:S02]  /*0a10*/  LOP3.LUT R20, R32.reuse, 0x120, RZ, 0xfc, !PT ;  /* 0x0000012020147812 */ /* 0x040fe400078efcff */
[C---:B------:R-:W-:Y:S02]  /*0a20*/  LOP3.LUT R23, R32.reuse, 0x140, RZ, 0xfc, !PT ;  /* 0x0000014020177812 */ /* 0x040fe400078efcff */
[C---:B------:R-:W-:Y:S01]  /*0a30*/  LOP3.LUT R24, R32.reuse, 0x160, RZ, 0xfc, !PT ;  /* 0x0000016020187812 */ /* 0x040fe200078efcff */
[----:B------:R-:W3:Y:S01]  /*0a40*/  @!P1 LDG.E.U16 R11, desc[UR30][R8.64+0x40] ;  /* 0x0000401e080b9981 */ /* 0x000ee2000c1e1500 */
[----:B------:R-:W-:-:S02]  /*0a50*/  LOP3.LUT R27, R32, 0x180, RZ, 0xfc, !PT ;  /* 0x00000180201b7812 */ /* 0x000fc400078efcff */
[----:B------:R-:W-:Y:S01]  /*0a60*/  LOP3.LUT R28, R32, 0x1a0, RZ, 0xfc, !PT ;  /* 0x000001a0201c7812 */ /* 0x000fe200078efcff */
[----:B------:R-:W5:Y:S01]  /*0a70*/  @!P0 LDG.E.U16 R21, desc[UR30][R8.64+0x200] ;  /* 0x0002001e08158981 */ /* 0x000f62000c1e1500 */
[----:B------:R-:W-:Y:S02]  /*0a80*/  @P0 LOP3.LUT R18, R18, 0x1, RZ, 0xfc, !PT ;  /* 0x0000000112120812 */ /* 0x000fe400078efcff */
[----:B------:R-:W-:Y:S02]  /*0a90*/  ISETP.GE.AND P0, PT, R20, UR8, PT ;  /* 0x0000000814007c0c */ /* 0x000fe4000bf06270 */
[C---:B------:R-:W-:Y:S02]  /*0aa0*/  LOP3.LUT R31, R32.reuse, 0x1c0, RZ, 0xfc, !PT ;  /* 0x000001c0201f7812 */ /* 0x040fe400078efcff */
[----:B------:R-:W-:Y:S02]  /*0ab0*/  ISETP.GE.AND P1, PT, R23, UR8, PT ;  /* 0x0000000817007c0c */ /* 0x000fe4000bf26270 */
[----:B------:R-:W-:-:S02]  /*0ac0*/  LOP3.LUT R32, R32, 0x1e0, RZ, 0xfc, !PT ;  /* 0x000001e020207812 */ /* 0x000fc400078efcff */
[----:B------:R-:W-:Y:S02]  /*0ad0*/  ISETP.GE.AND P2, PT, R24, UR8, PT ;  /* 0x0000000818007c0c */ /* 0x000fe4000bf46270 */
[----:B------:R-:W-:Y:S02]  /*0ae0*/  ISETP.GE.AND P3, PT, R27, UR8, PT ;  /* 0x000000081b007c0c */ /* 0x000fe4000bf66270 */
[----:B------:R-:W-:Y:S01]  /*0af0*/  ISETP.GE.AND P4, PT, R28, UR8, PT ;  /* 0x000000081c007c0c */ /* 0x000fe2000bf86270 */
[----:B------:R-:W5:Y:S01]  /*0b00*/  @!P0 LDG.E.U16 R22, desc[UR30][R8.64+0x240] ;  /* 0x0002401e08168981 */ /* 0x000f62000c1e1500 */
[----:B------:R-:W-:Y:S02]  /*0b10*/  ISETP.GE.AND P5, PT, R31, UR8, PT ;  /* 0x000000081f007c0c */ /* 0x000fe4000bfa6270 */
[----:B------:R-:W-:Y:S01]  /*0b20*/  ISETP.GE.AND P6, PT, R32, UR8, PT ;  /* 0x0000000820007c0c */ /* 0x000fe2000bfc6270 */
[----:B------:R-:W5:Y:S04]  /*0b30*/  @!P1 LDG.E.U16 R25, desc[UR30][R8.64+0x280] ;  /* 0x0002801e08199981 */ /* 0x000f68000c1e1500 */
[----:B------:R-:W5:Y:S04]  /*0b40*/  @!P2 LDG.E.U16 R26, desc[UR30][R8.64+0x2c0] ;  /* 0x0002c01e081aa981 */ /* 0x000f68000c1e1500 */
[----:B------:R-:W5:Y:S04]  /*0b50*/  @!P3 LDG.E.U16 R29, desc[UR30][R8.64+0x300] ;  /* 0x0003001e081db981 */ /* 0x000f68000c1e1500 */
[----:B------:R-:W5:Y:S04]  /*0b60*/  @!P4 LDG.E.U16 R30, desc[UR30][R8.64+0x340] ;  /* 0x0003401e081ec981 */ /* 0x000f68000c1e1500 */
[----:B------:R-:W5:Y:S04]  /*0b70*/  @!P5 LDG.E.U16 R33, desc[UR30][R8.64+0x380] ;  /* 0x0003801e0821d981 */ /* 0x000f68000c1e1500 */
[----:B------:R1:W5:Y:S01]  /*0b80*/  @!P6 LDG.E.U16 R34, desc[UR30][R8.64+0x3c0] ;  /* 0x0003c01e0822e981 */ /* 0x000362000c1e1500 */
[----:B------:R-:W1:Y:S01]  /*0b90*/  S2UR UR8, SR_CgaCtaId ;  /* 0x00000000000879c3 */ /* 0x000e620000008800 */
[----:B0-----:R-:W-:-:S02]  /*0ba0*/  IADD3 R14, PT, PT, R35, R48, RZ ;  /* 0x00000030230e7210 */ /* 0x001fc40007ffe0ff */
[----:B------:R-:W-:Y:S02]  /*0bb0*/  P2R R61, PR, RZ, 0x1 ;  /* 0x00000001ff3d7803 */ /* 0x000fe40000000000 */
[C---:B------:R-:W-:Y:S01]  /*0bc0*/  IADD3 R23, PT, PT, R14.reuse, 0x20, RZ ;  /* 0x000000200e177810 */ /* 0x040fe20007ffe0ff */
[----:B------:R-:W-:Y:S01]  /*0bd0*/  VIADD R27, R14, 0x40 ;  /* 0x000000400e1b7836 */ /* 0x000fe20000000000 */
[----:B------:R-:W-:Y:S02]  /*0be0*/  LOP3.LUT P0, RZ, R18, 0x1, RZ, 0xc0, !PT ;  /* 0x0000000112ff7812 */ /* 0x000fe4000780c0ff */
[C---:B------:R-:W-:Y:S01]  /*0bf0*/  IADD3 R31, PT, PT, R14.reuse, 0x60, RZ ;  /* 0x000000600e1f7810 */ /* 0x040fe20007ffe0ff */
[C---:B-1----:R-:W-:Y:S01]  /*0c00*/  VIADD R9, R14.reuse, 0xa0 ;  /* 0x000000a00e097836 */ /* 0x042fe20000000000 */
[C---:B------:R-:W-:Y:S02]  /*0c10*/  LEA.HI.SX32 R16, R14.reuse, R14, 0x1b ;  /* 0x0000000e0e107211 */ /* 0x040fe400078fdaff */
[----:B------:R-:W-:-:S02]  /*0c20*/  IADD3 R35, PT, PT, R14, 0x80, RZ ;  /* 0x000000800e237810 */ /* 0x000fc40007ffe0ff */
[-C--:B------:R-:W-:Y:S01]  /*0c30*/  LEA.HI.SX32 R23, R23, R14.reuse, 0x1b ;  /* 0x0000000e17177211 */ /* 0x080fe200078fdaff */
[C---:B------:R-:W-:Y:S01]  /*0c40*/  VIADD R41, R14.reuse, 0x100 ;  /* 0x000001000e297836 */ /* 0x040fe20000000000 */
[----:B------:R-:W-:Y:S02]  /*0c50*/  P2R R58, PR, RZ, 0x1 ;  /* 0x00000001ff3a7803 */ /* 0x000fe40000000000 */
[----:B------:R-:W-:Y:S01]  /*0c60*/  IADD3 R37, PT, PT, R14, 0xc0, RZ ;  /* 0x000000c00e257810 */ /* 0x000fe20007ffe0ff */
[----:B------:R-:W-:Y:S01]  /*0c70*/  ULEA UR23, UR8, UR23, 0x18 ;  /* 0x0000001708177291 */ /* 0x000fe2000f8ec0ff */
[----:B------:R-:W-:Y:S02]  /*0c80*/  LEA.HI.SX32 R27, R27, R14, 0x1b ;  /* 0x0000000e1b1b7211 */ /* 0x000fe400078fdaff */
[----:B------:R-:W-:Y:S02]  /*0c90*/  LOP3.LUT P0, RZ, R18, 0x2, RZ, 0xc0, !PT ;  /* 0x0000000212ff7812 */ /* 0x000fe4000780c0ff */
[----:B------:R-:W-:-:S02]  /*0ca0*/  IADD3 R39, PT, PT, R14, 0xe0, RZ ;  /* 0x000000e00e277810 */ /* 0x000fc40007ffe0ff */
[-C--:B------:R-:W-:Y:S02]  /*0cb0*/  LEA.HI.SX32 R31, R31, R14.reuse, 0x1b ;  /* 0x0000000e1f1f7211 */ /* 0x080fe400078fdaff */
[----:B------:R-:W-:Y:S02]  /*0cc0*/  LOP3.LUT R0, R0, 0x3e0, RZ, 0xc0, !PT ;  /* 0x000003e000007812 */ /* 0x000fe400078ec0ff */
[----:B------:R-:W-:Y:S02]  /*0cd0*/  LEA R64, R16, UR23, 0x1 ;  /* 0x0000001710407c11 */ /* 0x000fe4000f8e08ff */
[-C--:B------:R-:W-:Y:S01]  /*0ce0*/  LEA.HI.SX32 R35, R35, R14.reuse, 0x1b ;  /* 0x0000000e23237211 */ /* 0x080fe200078fdaff */
[C---:B------:R-:W-:Y:S01]  /*0cf0*/  VIADD R47, R14.reuse, 0x160 ;  /* 0x000001600e2f7836 */ /* 0x040fe20000000000 */
[----:B------:R-:W-:Y:S02]  /*0d00*/  IADD3 R43, PT, PT, R14, 0x120, RZ ;  /* 0x000001200e2b7810 */ /* 0x000fe40007ffe0ff */
[----:B------:R-:W-:-:S02]  /*0d10*/  LEA.HI.SX32 R9, R9, R14, 0x1b ;  /* 0x0000000e09097211 */ /* 0x000fc400078fdaff */
[----:B------:R-:W-:Y:S02]  /*0d20*/  LEA R164, R23, UR23, 0x1 ;  /* 0x0000001717a47c11 */ /* 0x000fe4000f8e08ff */
[----:B------:R-:W-:Y:S02]  /*0d30*/  IADD3 R45, PT, PT, R14, 0x140, RZ ;  /* 0x000001400e2d7810 */ /* 0x000fe40007ffe0ff */
[-C--:B------:R-:W-:Y:S02]  /*0d40*/  LEA.HI.SX32 R37, R37, R14.reuse, 0x1b ;  /* 0x0000000e25257211 */ /* 0x080fe400078fdaff */
[----:B------:R-:W-:Y:S02]  /*0d50*/  LEA R161, R27, UR23, 0x1 ;  /* 0x000000171ba17c11 */ /* 0x000fe4000f8e08ff */
[----:B------:R-:W-:Y:S02]  /*0d60*/  P2R R52, PR, RZ, 0x1 ;  /* 0x00000001ff347803 */ /* 0x000fe40000000000 */
[----:B------:R-:W-:-:S02]  /*0d70*/  LEA.HI.SX32 R39, R39, R14, 0x1b ;  /* 0x0000000e27277211 */ /* 0x000fc400078fdaff */
[----:B------:R-:W-:Y:S02]  /*0d80*/  LEA R160, R31, UR23, 0x1 ;  /* 0x000000171fa07c11 */ /* 0x000fe4000f8e08ff */
[----:B------:R-:W-:Y:S01]  /*0d90*/  IADD3 R0, PT, PT, R0, R48, RZ ;  /* 0x0000003000007210 */ /* 0x000fe20007ffe0ff */
[----:B------:R-:W-:Y:S01]  /*0da0*/  VIADD R53, R14, 0x1c0 ;  /* 0x000001c00e357836 */ /* 0x000fe20000000000 */
[----:B------:R-:W-:Y:S02]  /*0db0*/  LOP3.LUT P0, RZ, R18, 0x4, RZ, 0xc0, !PT ;  /* 0x0000000412ff7812 */ /* 0x000fe4000780c0ff */
[----:B------:R-:W-:Y:S02]  /*0dc0*/  IADD3 R49, PT, PT, R14, 0x180, RZ ;  /* 0x000001800e317810 */ /* 0x000fe40007ffe0ff */
[----:B------:R-:W-:Y:S02]  /*0dd0*/  LEA.HI.SX32 R41, R41, R14, 0x1b ;  /* 0x0000000e29297211 */ /* 0x000fe400078fdaff */
[----:B------:R-:W-:-:S02]  /*0de0*/  LEA R159, R35, UR23, 0x1 ;  /* 0x00000017239f7c11 */ /* 0x000fc4000f8e08ff */
[----:B------:R-:W-:Y:S02]  /*0df0*/  IADD3 R51, PT, PT, R14, 0x1a0, RZ ;  /* 0x000001a00e337810 */ /* 0x000fe40007ffe0ff */
[-C--:B------:R-:W-:Y:S02]  /*0e00*/  LEA.HI.SX32 R43, R43, R14.reuse, 0x1b ;  /* 0x0000000e2b2b7211 */ /* 0x080fe400078fdaff */
[----:B------:R-:W-:Y:S02]  /*0e10*/  LEA R158, R9, UR23, 0x1 ;  /* 0x00000017099e7c11 */ /* 0x000fe4000f8e08ff */
[----:B------:R-:W-:Y:S02]  /*0e20*/  LEA.HI.SX32 R45, R45, R14, 0x1b ;  /* 0x0000000e2d2d7211 */ /* 0x000fe400078fdaff */
[----:B------:R-:W-:Y:S01]  /*0e30*/  LEA R156, R37, UR23, 0x1 ;  /* 0x00000017259c7c11 */ /* 0x000fe2000f8e08ff */
[----:B------:R-:W-:Y:S01]  /*0e40*/  IMAD.SHL.U32 R0, R0, 0x10, RZ ;  /* 0x0000001000007824 */ /* 0x000fe200078e00ff */
[----:B------:R-:W-:-:S02]  /*0e50*/  IADD3 R55, PT, PT, R14, 0x1e0, RZ ;  /* 0x000001e00e377810 */ /* 0x000fc40007ffe0ff */
[-C--:B------:R-:W-:Y:S02]  /*0e60*/  LEA.HI.SX32 R47, R47, R14.reuse, 0x1b ;  /* 0x0000000e2f2f7211 */ /* 0x080fe400078fdaff */
[----:B------:R-:W-:Y:S02]  /*0e70*/  LEA R134, R39, UR23, 0x1 ;  /* 0x0000001727867c11 */ /* 0x000fe4000f8e08ff */
[----:B------:R-:W-:Y:S02]  /*0e80*/  P2R R46, PR, RZ, 0x1 ;  /* 0x00000001ff2e7803 */ /* 0x000fe40000000000 */
[----:B------:R-:W-:Y:S02]  /*0e90*/  LEA.HI.SX32 R49, R49, R14, 0x1b ;  /* 0x0000000e31317211 */ /* 0x000fe400078fdaff */
[----:B------:R-:W-:Y:S02]  /*0ea0*/  LEA R100, R41, UR23, 0x1 ;  /* 0x0000001729647c11 */ /* 0x000fe4000f8e08ff */
[----:B------:R-:W-:-:S02]  /*0eb0*/  LOP3.LUT P0, RZ, R18, 0x8, RZ, 0xc0, !PT ;  /* 0x0000000812ff7812 */ /* 0x000fc4000780c0ff */
[-C--:B------:R-:W-:Y:S02]  /*0ec0*/  LEA.HI.SX32 R51, R51, R14.reuse, 0x1b ;  /* 0x0000000e33337211 */ /* 0x080fe400078fdaff */
[----:B------:R-:W-:Y:S02]  /*0ed0*/  LEA R99, R43, UR23, 0x1 ;  /* 0x000000172b637c11 */ /* 0x000fe4000f8e08ff */
[-C--:B------:R-:W-:Y:S02]  /*0ee0*/  LEA.HI.SX32 R53, R53, R14.reuse, 0x1b ;  /* 0x0000000e35357211 */ /* 0x080fe400078fdaff */
[----:B------:R-:W-:Y:S02]  /*0ef0*/  LEA R98, R45, UR23, 0x1 ;  /* 0x000000172d627c11 */ /* 0x000fe4000f8e08ff */
[----:B------:R-:W-:Y:S02]  /*0f00*/  LEA.HI.SX32 R55, R55, R14, 0x1b ;  /* 0x0000000e37377211 */ /* 0x000fe400078fdaff */
[----:B------:R-:W-:-:S02]  /*0f10*/  LEA R97, R47, UR23, 0x1 ;  /* 0x000000172f617c11 */ /* 0x000fc4000f8e08ff */
[----:B------:R-:W-:Y:S02]  /*0f20*/  LEA R96, R49, UR23, 0x1 ;  /* 0x0000001731607c11 */ /* 0x000fe4000f8e08ff */
[----:B------:R-:W-:Y:S02]  /*0f30*/  P2R R44, PR, RZ, 0x1 ;  /* 0x00000001ff2c7803 */ /* 0x000fe40000000000 */
[----:B------:R-:W-:Y:S02]  /*0f40*/  LEA R95, R51, UR23, 0x1 ;  /* 0x00000017335f7c11 */ /* 0x000fe4000f8e08ff */
[----:B------:R-:W-:Y:S02]  /*0f50*/  LEA.HI.SX32 R92, R0, R0, 0x1b ;  /* 0x00000000005c7211 */ /* 0x000fe400078fdaff */
[----:B------:R-:W-:Y:S02]  /*0f60*/  LOP3.LUT P0, RZ, R18, 0x10, RZ, 0xc0, !PT ;  /* 0x0000001012ff7812 */ /* 0x000fe4000780c0ff */
[----:B------:R-:W-:-:S02]  /*0f70*/  LEA R94, R53, UR23, 0x1 ;  /* 0x00000017355e7c11 */ /* 0x000fc4000f8e08ff */
[----:B------:R-:W-:Y:S02]  /*0f80*/  LEA R93, R55, UR23, 0x1 ;  /* 0x00000017375d7c11 */ /* 0x000fe4000f8e08ff */
[----:B------:R-:W-:Y:S02]  /*0f90*/  LEA R92, R92, UR23, 0x1 ;  /* 0x000000175c5c7c11 */ /* 0x000fe4000f8e08ff */
[----:B------:R-:W-:Y:S02]  /*0fa0*/  P2R R42, PR, RZ, 0x1 ;  /* 0x00000001ff2a7803 */ /* 0x000fe40000000000 */
[----:B------:R-:W-:-:S04]  /*0fb0*/  LOP3.LUT P0, RZ, R18, 0x20, RZ, 0xc0, !PT ;  /* 0x0000002012ff7812 */ /* 0x000fc8000780c0ff */
[----:B------:R-:W-:Y:S02]  /*0fc0*/  P2R R40, PR, RZ, 0x1 ;  /* 0x00000001ff287803 */ /* 0x000fe40000000000 */
[----:B------:R-:W-:-:S04]  /*0fd0*/  LOP3.LUT P0, RZ, R18, 0x40, RZ, 0xc0, !PT ;  /* 0x0000004012ff7812 */ /* 0x000fc8000780c0ff */
[----:B------:R-:W-:Y:S02]  /*0fe0*/  P2R R38, PR, RZ, 0x1 ;  /* 0x00000001ff267803 */ /* 0x000fe40000000000 */
[----:B------:R-:W-:-:S04]  /*0ff0*/  LOP3.LUT P0, RZ, R18, 0x80, RZ, 0xc0, !PT ;  /* 0x0000008012ff7812 */ /* 0x000fc8000780c0ff */
[----:B------:R-:W-:Y:S02]  /*1000*/  P2R R36, PR, RZ, 0x1 ;  /* 0x00000001ff247803 */ /* 0x000fe40000000000 */
[----:B------:R-:W-:Y:S02]  /*1010*/  LOP3.LUT P0, RZ, R18, 0x100, RZ, 0xc0, !PT ;  /* 0x0000010012ff7812 */ /* 0x000fe4000780c0ff */
[----:B------:R-:W-:Y:S02]  /*1020*/  PRMT R9, RZ, 0x7610, R9 ;  /* 0x00007610ff097816 */ /* 0x000fe40000000009 */
[----:B------:R-:W-:Y:S01]  /*1030*/  PRMT R8, RZ, 0x7610, R8 ;  /* 0x00007610ff087816 */ /* 0x000fe20000000008 */
[----:B--2---:R0:W-:Y:S04]  /*1040*/  STS.U16 [R64], R5 ;  /* 0x0000000540007388 */ /* 0x0041e80000000400 */
[----:B---3--:R1:W-:Y:S04]  /*1050*/  STS.U16 [R164+0x40], R11 ;  /* 0x0000400ba4007388 */ /* 0x0083e80000000400 */
[----:B------:R2:W-:Y:S04]  /*1060*/  STS.U16 [R161+0x80], R10 ;  /* 0x0000800aa1007388 */ /* 0x0005e80000000400 */
[----:B------:R3:W-:Y:S04]  /*1070*/  STS.U16 [R160+0xc0], R13 ;  /* 0x0000c00da0007388 */ /* 0x0007e80000000400 */
[----:B----4-:R-:W-:Y:S04]  /*1080*/  STS.U16 [R159+0x100], R12 ;  /* 0x0001000c9f007388 */ /* 0x010fe80000000400 */
[----:B-----5:R4:W-:Y:S04]  /*1090*/  STS.U16 [R158+0x140], R15 ;  /* 0x0001400f9e007388 */ /* 0x0209e80000000400 */
[----:B------:R5:W-:Y:S04]  /*10a0*/  STS.U16 [R156+0x180], R17 ;  /* 0x000180119c007388 */ /* 0x000be80000000400 */
[----:B------:R5:W-:Y:S04]  /*10b0*/  STS.U16 [R134+0x1c0], R19 ;  /* 0x0001c01386007388 */ /* 0x000be80000000400 */
[----:B------:R5:W-:Y:S04]  /*10c0*/  STS.U16 [R100+0x200], R21 ;  /* 0x0002001564007388 */ /* 0x000be80000000400 */
[----:B------:R-:W-:Y:S04]  /*10d0*/  STS.U16 [R99+0x240], R22 ;  /* 0x0002401663007388 */ /* 0x000fe80000000400 */
[----:B------:R5:W-:Y:S04]  /*10e0*/  STS.U16 [R98+0x280], R25 ;  /* 0x0002801962007388 */ /* 0x000be80000000400 */
[----:B------:R-:W-:Y:S04]  /*10f0*/  STS.U16 [R97+0x2c0], R26 ;  /* 0x0002c01a61007388 */ /* 0x000fe80000000400 */
[----:B------:R-:W-:Y:S04]  /*1100*/  STS.U16 [R96+0x300], R29 ;  /* 0x0003001d60007388 */ /* 0x000fe80000000400 */
[----:B------:R-:W-:Y:S04]  /*1110*/  STS.U16 [R95+0x340], R30 ;  /* 0x0003401e5f007388 */ /* 0x000fe80000000400 */
[----:B------:R5:W-:Y:S04]  /*1120*/  STS.U16 [R94+0x380], R33 ;  /* 0x000380215e007388 */ /* 0x000be80000000400 */
[----:B------:R-:W-:Y:S01]  /*1130*/  STS.U16 [R93+0x3c0], R34 ;  /* 0x0003c0225d007388 */ /* 0x000fe20000000400 */
[----:B------:R-:W-:-:S03]  /*1140*/  NOP ;  /* 0x0000000000007918 */ /* 0x000fc60000000000 */
[----:B------:R-:W5:Y:S04]  /*1150*/  LDS.U16 R69, [R92] ;  /* 0x000000005c457984 */ /* 0x000f680000000400 */
[----:B------:R-:W5:Y:S04]  /*1160*/  LDS.U16 R68, [R92+0x2] ;  /* 0x000002005c447984 */ /* 0x000f680000000400 */
        /* <DEDUP_REMOVED lines=13> */
[----:B------:R-:W5:Y:S01]  /*1240*/  LDS.U16 R47, [R92+0x1e] ;  /* 0x00001e005c2f7984 */ /* 0x000f620000000400 */
[----:B0-----:R-:W-:Y:S01]  /*1250*/  PRMT R5, RZ, 0x7610, R5 ;  /* 0x00007610ff057816 */ /* 0x001fe20000000005 */
[----:B------:R-:W-:Y:S06]  /*1260*/  BAR.SYNC.DEFER_BLOCKING 0x0 ;  /* 0x0000000000007b1d */ /* 0x000fec0000010000 */
[----:B------:R-:W5:Y:S01]  /*1270*/  @!P0 LDG.E.U16 R5, desc[UR30][R6.64] ;  /* 0x0000001e06058981 */ /* 0x000f62000c1e1500 */
[----:B------:R-:W-:-:S13]  /*1280*/  ISETP.NE.AND P0, PT, R36, RZ, PT ;  /* 0x000000ff2400720c */ /* 0x000fda0003f05270 */
[----:B------:R-:W5:Y:S01]  /*1290*/  @!P0 LDG.E.U16 R9, desc[UR30][R6.64+0x40] ;  /* 0x0000401e06098981 */ /* 0x000f62000c1e1500 */
[----:B------:R-:W-:Y:S02]  /*12a0*/  ISETP.NE.AND P0, PT, R38, RZ, PT ;  /* 0x000000ff2600720c */ /* 0x000fe40003f05270 */
[----:B-1----:R-:W-:-:S11]  /*12b0*/  PRMT R11, RZ, 0x7610, R11 ;  /* 0x00007610ff0b7816 */ /* 0x002fd6000000000b */
[----:B------:R-:W5:Y:S01]  /*12c0*/  @!P0 LDG.E.U16 R8, desc[UR30][R6.64+0x80] ;  /* 0x0000801e06088981 */ /* 0x000f62000c1e1500 */
[----:B------:R-:W-:Y:S02]  /*12d0*/  ISETP.NE.AND P0, PT, R40, RZ, PT ;  /* 0x000000ff2800720c */ /* 0x000fe40003f05270 */
[----:B--2---:R-:W-:-:S11]  /*12e0*/  PRMT R10, RZ, 0x7610, R10 ;  /* 0x00007610ff0a7816 */ /* 0x004fd6000000000a */
[----:B------:R-:W2:Y:S01]  /*12f0*/  @!P0 LDG.E.U16 R11, desc[UR30][R6.64+0xc0] ;  /* 0x0000c01e060b8981 */ /* 0x000ea2000c1e1500 */
[----:B------:R-:W-:Y:S02]  /*1300*/  ISETP.NE.AND P0, PT, R42, RZ, PT ;  /* 0x000000ff2a00720c */ /* 0x000fe40003f05270 */
[----:B---3--:R-:W-:-:S11]  /*1310*/  PRMT R13, RZ, 0x7610, R13 ;  /* 0x00007610ff0d7816 */ /* 0x008fd6000000000d */
[----:B------:R-:W3:Y:S01]  /*1320*/  @!P0 LDG.E.U16 R10, desc[UR30][R6.64+0x100] ;  /* 0x0001001e060a8981 */ /* 0x000ee2000c1e1500 */
[----:B------:R-:W-:Y:S02]  /*1330*/  ISETP.NE.AND P0, PT, R44, RZ, PT ;  /* 0x000000ff2c00720c */ /* 0x000fe40003f05270 */
[----:B----4-:R-:W-:-:S11]  /*1340*/  PRMT R15, RZ, 0x7610, R15 ;  /* 0x00007610ff0f7816 */ /* 0x010fd6000000000f */
[----:B------:R-:W4:Y:S01]  /*1350*/  @!P0 LDG.E.U16 R13, desc[UR30][R6.64+0x140] ;  /* 0x0001401e060d8981 */ /* 0x000f22000c1e1500 */
[----:B------:R-:W-:Y:S02]  /*1360*/  ISETP.NE.AND P0, PT, R46, RZ, PT ;  /* 0x000000ff2e00720c */ /* 0x000fe40003f05270 */
[----:B-----5:R-:W-:-:S11]  /*1370*/  PRMT R17, RZ, 0x7610, R17 ;  /* 0x00007610ff117816 */ /* 0x020fd60000000011 */
[----:B------:R-:W5:Y:S01]  /*1380*/  @!P0 LDG.E.U16 R15, desc[UR30][R6.64+0x180] ;  /* 0x0001801e060f8981 */ /* 0x000f62000c1e1500 */
[----:B------:R-:W-:Y:S02]  /*1390*/  ISETP.NE.AND P0, PT, R52, RZ, PT ;  /* 0x000000ff3400720c */ /* 0x000fe40003f05270 */
[----:B------:R-:W-:-:S11]  /*13a0*/  PRMT R19, RZ, 0x7610, R19 ;  /* 0x00007610ff137816 */ /* 0x000fd60000000013 */
[----:B------:R-:W5:Y:S01]  /*13b0*/  @!P0 LDG.E.U16 R17, desc[UR30][R6.64+0x1c0] ;  /* 0x0001c01e06118981 */ /* 0x000f62000c1e1500 */
[----:B------:R-:W-:Y:S02]  /*13c0*/  ISETP.NE.AND P0, PT, R58, RZ, PT ;  /* 0x000000ff3a00720c */ /* 0x000fe40003f05270 */
[----:B------:R-:W-:Y:S02]  /*13d0*/  PRMT R12, RZ, 0x7610, R12 ;  /* 0x00007610ff0c7816 */ /* 0x000fe4000000000c */
[----:B------:R-:W-:Y:S02]  /*13e0*/  PRMT R21, RZ, 0x7610, R21 ;  /* 0x00007610ff157816 */ /* 0x000fe40000000015 */
[----:B------:R-:W-:Y:S02]  /*13f0*/  PRMT R14, RZ, 0x7610, R14 ;  /* 0x00007610ff0e7816 */ /* 0x000fe4000000000e */
[----:B------:R-:W-:Y:S02]  /*1400*/  PRMT R23, RZ, 0x7610, R23 ;  /* 0x00007610ff177816 */ /* 0x000fe40000000017 */
[----:B------:R-:W-:Y:S01]  /*1410*/  PRMT R0, RZ, 0x7610, R0 ;  /* 0x00007610ff007816 */ /* 0x000fe20000000000 */
[----:B------:R-:W5:Y:S04]  /*1420*/  @!P1 LDG.E.U16 R21, desc[UR30][R6.64+0x280] ;  /* 0x0002801e06159981 */ /* 0x000f68000c1e1500 */
[----:B------:R-:W5:Y:S01]  /*1430*/  @!P0 LDG.E.U16 R19, desc[UR30][R6.64+0x200] ;  /* 0x0002001e06138981 */ /* 0x000f62000c1e1500 */
[----:B------:R-:W-:-:S02]  /*1440*/  ISETP.NE.AND P0, PT, R61, RZ, PT ;  /* 0x000000ff3d00720c */ /* 0x000fc40003f05270 */
[----:B------:R-:W-:Y:S01]  /*1450*/  PRMT R25, RZ, 0x7610, R25 ;  /* 0x00007610ff197816 */ /* 0x000fe20000000019 */
[----:B------:R-:W5:Y:S01]  /*1460*/  @!P2 LDG.E.U16 R14, desc[UR30][R6.64+0x2c0] ;  /* 0x0002c01e060ea981 */ /* 0x000f62000c1e1500 */
[----:B------:R-:W-:-:S03]  /*1470*/  PRMT R20, RZ, 0x7610, R20 ;  /* 0x00007610ff147816 */ /* 0x000fc60000000014 */
[----:B------:R-:W5:Y:S04]  /*1480*/  @!P3 LDG.E.U16 R23, desc[UR30][R6.64+0x300] ;  /* 0x0003001e0617b981 */ /* 0x000f68000c1e1500 */
[----:B------:R-:W5:Y:S04]  /*1490*/  @!P4 LDG.E.U16 R0, desc[UR30][R6.64+0x340] ;  /* 0x0003401e0600c981 */ /* 0x000f68000c1e1500 */
[----:B------:R-:W5:Y:S04]  /*14a0*/  @!P0 LDG.E.U16 R12, desc[UR30][R6.64+0x240] ;  /* 0x0002401e060c8981 */ /* 0x000f68000c1e1500 */
[----:B------:R-:W5:Y:S04]  /*14b0*/  @!P5 LDG.E.U16 R25, desc[UR30][R6.64+0x380] ;  /* 0x0003801e0619d981 */ /* 0x000f68000c1e1500 */
[----:B------:R-:W5:Y:S01]  /*14c0*/  @!P6 LDG.E.U16 R20, desc[UR30][R6.64+0x3c0] ;  /* 0x0003c01e0614e981 */ /* 0x000f62000c1e1500 */
[----:B------:R-:W-:-:S02]  /*14d0*/  P2R R33, PR, RZ, 0x1 ;  /* 0x00000001ff217803 */ /* 0x000fc40000000000 */
[----:B------:R-:W-:-:S04]  /*14e0*/  LOP3.LUT P0, RZ, R18, 0x1, RZ, 0xc0, !PT ;  /* 0x0000000112ff7812 */ /* 0x000fc8000780c0ff */
[----:B------:R-:W-:Y:S02]  /*14f0*/  P2R R32, PR, RZ, 0x1 ;  /* 0x00000001ff207803 */ /* 0x000fe40000000000 */
        /* <DEDUP_REMOVED lines=15> */
[----:B------:R-:W-:Y:S01]  /*15f0*/  PRMT R22, RZ, 0x7610, R22 ;  /* 0x00007610ff167816 */ /* 0x000fe20000000016 */
[----:B------:R-:W-:Y:S04]  /*1600*/  STS.U16 [R64], R5 ;  /* 0x0000000540007388 */ /* 0x000fe80000000400 */
[----:B------:R-:W-:Y:S04]  /*1610*/  STS.U16 [R164+0x40], R9 ;  /* 0x00004009a4007388 */ /* 0x000fe80000000400 */
[----:B------:R-:W-:Y:S04]  /*1620*/  STS.U16 [R161+0x80], R8 ;  /* 0x00008008a1007388 */ /* 0x000fe80000000400 */
[----:B--2---:R-:W-:Y:S04]  /*1630*/  STS.U16 [R160+0xc0], R11 ;  /* 0x0000c00ba0007388 */ /* 0x004fe80000000400 */
[----:B---3--:R-:W-:Y:S04]  /*1640*/  STS.U16 [R159+0x100], R10 ;  /* 0x0001000a9f007388 */ /* 0x008fe80000000400 */
[----:B----4-:R-:W-:Y:S04]  /*1650*/  STS.U16 [R158+0x140], R13 ;  /* 0x0001400d9e007388 */ /* 0x010fe80000000400 */
[----:B-----5:R-:W-:Y:S04]  /*1660*/  STS.U16 [R156+0x180], R15 ;  /* 0x0001800f9c007388 */ /* 0x020fe80000000400 */
[----:B------:R-:W-:Y:S04]  /*1670*/  STS.U16 [R134+0x1c0], R17 ;  /* 0x0001c01186007388 */ /* 0x000fe80000000400 */
[----:B------:R0:W-:Y:S04]  /*1680*/  STS.U16 [R100+0x200], R19 ;  /* 0x0002001364007388 */ /* 0x0001e80000000400 */
[----:B------:R-:W-:Y:S04]  /*1690*/  STS.U16 [R99+0x240], R12 ;  /* 0x0002400c63007388 */ /* 0x000fe80000000400 */
[----:B------:R-:W-:Y:S04]  /*16a0*/  STS.U16 [R98+0x280], R21 ;  /* 0x0002801562007388 */ /* 0x000fe80000000400 */
[----:B------:R-:W-:Y:S04]  /*16b0*/  STS.U16 [R97+0x2c0], R14 ;  /* 0x0002c00e61007388 */ /* 0x000fe80000000400 */
[----:B------:R-:W-:Y:S04]  /*16c0*/  STS.U16 [R96+0x300], R23 ;  /* 0x0003001760007388 */ /* 0x000fe80000000400 */
[----:B------:R-:W-:Y:S04]  /*16d0*/  STS.U16 [R95+0x340], R0 ;  /* 0x000340005f007388 */ /* 0x000fe80000000400 */
[----:B------:R-:W-:Y:S04]  /*16e0*/  STS.U16 [R94+0x380], R25 ;  /* 0x000380195e007388 */ /* 0x000fe80000000400 */
[----:B------:R1:W-:Y:S01]  /*16f0*/  STS.U16 [R93+0x3c0], R20 ;  /* 0x0003c0145d007388 */ /* 0x0003e20000000400 */
[----:B------:R-:W-:-:S03]  /*1700*/  NOP ;  /* 0x0000000000007918 */ /* 0x000fc60000000000 */
[----:B------:R-:W-:Y:S04]  /*1710*/  LDS.U16 R42, [R92] ;  /* 0x000000005c2a7984 */ /* 0x000fe80000000400 */
[----:B------:R-:W-:Y:S04]  /*1720*/  LDS.U16 R41, [R92+0x2] ;  /* 0x000002005c297984 */ /* 0x000fe80000000400 */
        /* <DEDUP_REMOVED lines=13> */
[----:B------:R-:W-:Y:S01]  /*1800*/  LDS.U16 R5, [R92+0x1e] ;  /* 0x00001e005c057984 */ /* 0x000fe20000000400 */
[----:B------:R-:W-:Y:S01]  /*1810*/  BAR.SYNC.DEFER_BLOCKING 0x0 ;  /* 0x0000000000007b1d */ /* 0x000fe20000010000 */
[----:B0-----:R-:W-:-:S05]  /*1820*/  PRMT R19, RZ, 0x7610, R19 ;  /* 0x00007610ff137816 */ /* 0x001fca0000000013 */
[----:B------:R-:W2:Y:S01]  /*1830*/  @!P0 LDG.E.U16 R22, desc[UR30][R2.64] ;  /* 0x0000001e02168981 */ /* 0x000ea2000c1e1500 */
[----:B------:R-:W-:Y:S02]  /*1840*/  ISETP.NE.AND P0, PT, R24, RZ, PT ;  /* 0x000000ff1800720c */ /* 0x000fe40003f05270 */
[----:B-1----:R-:W-:-:S11]  /*1850*/  PRMT R20, RZ, 0x7610, R20 ;  /* 0x00007610ff147816 */ /* 0x002fd60000000014 */
[----:B------:R-:W3:Y:S01]  /*1860*/  @!P0 LDG.E.U16 R19, desc[UR30][R2.64+0x40] ;  /* 0x0000401e02138981 */ /* 0x000ee2000c1e1500 */
[----:B------:R-:W-:Y:S02]  /*1870*/  ISETP.NE.AND P0, PT, R26, RZ, PT ;  /* 0x000000ff1a00720c */ /* 0x000fe40003f05270 */
[----:B------:R-:W-:-:S11]  /*1880*/  PRMT R21, RZ, 0x7610, R21 ;  /* 0x00007610ff157816 */ /* 0x000fd60000000015 */
[----:B------:R-:W4:Y:S01]  /*1890*/  @!P0 LDG.E.U16 R20, desc[UR30][R2.64+0x80] ;  /* 0x0000801e02148981 */ /* 0x000f22000c1e1500 */
[----:B------:R-:W-:Y:S02]  /*18a0*/  ISETP.NE.AND P0, PT, R27, RZ, PT ;  /* 0x000000ff1b00720c */ /* 0x000fe40003f05270 */
[----:B------:R-:W-:-:S11]  /*18b0*/  PRMT R24, RZ, 0x7610, R24 ;  /* 0x00007610ff187816 */ /* 0x000fd60000000018 */
[----:B------:R-:W5:Y:S01]  /*18c0*/  @!P0 LDG.E.U16 R21, desc[UR30][R2.64+0xc0] ;  /* 0x0000c01e02158981 */ /* 0x000f62000c1e1500 */
        /* <DEDUP_REMOVED lines=28> */
[----:B------:R-:W5:Y:S04]  /*1a90*/  @!P6 LDG.E.U16 R0, desc[UR30][R2.64+0x3c0] ;  /* 0x0003c01e0200e981 */ /* 0x000f68000c1e1500 */
[----:B------:R-:W-:Y:S04]  /*1aa0*/  STL [R1], R64 ;  /* 0x0000004001007387 */ /* 0x000fe80000100800 */
[----:B------:R-:W5:Y:S01]  /*1ab0*/  LDL.LU R3, [R1+0x8] ;  /* 0x0000080001037983 */ /* 0x000f620000300800 */
[----:B------:R-:W-:Y:S01]  /*1ac0*/  SHF.L.U32 R69, R69, 0x10, RZ ;  /* 0x0000001045457819 */ /* 0x000fe200000006ff */
[----:B------:R-:W-:Y:S01]  /*1ad0*/  IMAD.U32 R68, R68, 0x10000, RZ ;  /* 0x0001000044447824 */ /* 0x000fe200078e00ff */
        /* <DEDUP_REMOVED lines=14> */
[----:B--2---:R-:W-:Y:S04]  /*1bc0*/  STS.U16 [R64], R22 ;  /* 0x0000001640007388 */ /* 0x004fe80000000400 */
[----:B---3--:R-:W-:Y:S04]  /*1bd0*/  STS.U16 [R164+0x40], R19 ;  /* 0x00004013a4007388 */ /* 0x008fe80000000400 */
[----:B----4-:R-:W-:Y:S04]  /*1be0*/  STS.U16 [R161+0x80], R20 ;  /* 0x00008014a1007388 */ /* 0x010fe80000000400 */
[----:B-----5:R-:W-:Y:S04]  /*1bf0*/  STS.U16 [R160+0xc0], R21 ;  /* 0x0000c015a0007388 */ /* 0x020fe80000000400 */
[----:B------:R-:W-:Y:S04]  /*1c00*/  STS.U16 [R159+0x100], R24 ;  /* 0x000100189f007388 */ /* 0x000fe80000000400 */
        /* <DEDUP_REMOVED lines=10> */
[----:B------:R-:W-:Y:S01]  /*1cb0*/  STS.U16 [R93+0x3c0], R0 ;  /* 0x0003c0005d007388 */ /* 0x000fe20000000400 */
[----:B------:R-:W-:-:S03]  /*1cc0*/  NOP ;  /* 0x0000000000007918 */ /* 0x000fc60000000000 */
[----:B------:R-:W0:Y:S04]  /*1cd0*/  LDS.U16 R2, [R92] ;  /* 0x000000005c027984 */ /* 0x000e280000000400 */
[----:B------:R-:W1:Y:S04]  /*1ce0*/  LDS.U16 R67, [R92+0x2] ;  /* 0x000002005c437984 */ /* 0x000e680000000400 */
[----:B------:R-:W2:Y:S04]  /*1cf0*/  LDS.U16 R64, [R92+0x4] ;  /* 0x000004005c407984 */ /* 0x000ea80000000400 */
[----:B------:R-:W3:Y:S04]  /*1d00*/  LDS.U16 R61, [R92+0x6] ;  /* 0x000006005c3d7984 */ /* 0x000ee80000000400 */
[----:B------:R-:W4:Y:S04]  /*1d10*/  LDS.U16 R58, [R92+0x8] ;  /* 0x000008005c3a7984 */ /* 0x000f280000000400 */
[----:B------:R-:W5:Y:S04]  /*1d20*/  LDS.U16 R55, [R92+0xa] ;  /* 0x00000a005c377984 */ /* 0x000f680000000400 */
[----:B------:R-:W5:Y:S04]  /*1d30*/  LDS.U16 R52, [R92+0xc] ;  /* 0x00000c005c347984 */ /* 0x000f680000000400 */
[----:B------:R-:W5:Y:S04]  /*1d40*/  LDS.U16 R49, [R92+0xe] ;  /* 0x00000e005c317984 */ /* 0x000f680000000400 */
[----:B------:R-:W5:Y:S04]  /*1d50*/  LDS.U16 R46, [R92+0x10] ;  /* 0x000010005c2e7984 */ /* 0x000f680000000400 */
[----:B------:R-:W5:Y:S01]  /*1d60*/  LDS.U16 R45, [R92+0x12] ;  /* 0x000012005c2d7984 */ /* 0x000f620000000400 */
[----:B0-----:R-:W-:-:S03]  /*1d70*/  SHF.L.U32 R0, R2, 0x10, RZ ;  /* 0x0000001002007819 */ /* 0x001fc600000006ff */
[----:B------:R-:W0:Y:S01]  /*1d80*/  LDS.U16 R44, [R92+0x14] ;  /* 0x000014005c2c7984 */ /* 0x000e220000000400 */
[----:B-1----:R-:W-:-:S03]  /*1d90*/  SHF.L.U32 R67, R67, 0x10, RZ ;  /* 0x0000001043437819 */ /* 0x002fc600000006ff */
[----:B------:R-:W1:Y:S01]  /*1da0*/  LDS.U16 R39, [R92+0x16] ;  /* 0x000016005c277984 */ /* 0x000e620000000400 */
[----:B------:R-:W-:Y:S01]  /*1db0*/  FFMA.FTZ R2, R0, R69, R3 ;  /* 0x0000004500027223 */ /* 0x000fe20000010003 */
[----:B--2---:R-:W-:Y:S02]  /*1dc0*/  SHF.L.U32 R64, R64, 0x10, RZ ;  /* 0x0000001040407819 */ /* 0x004fe400000006ff */
[----:B------:R-:W2:Y:S01]  /*1dd0*/  LDS.U16 R38, [R92+0x18] ;  /* 0x000018005c267984 */ /* 0x000ea20000000400 */
[----:B------:R-:W-:Y:S01]  /*1de0*/  FFMA.FTZ R3, R67, R68, R2 ;  /* 0x0000004443037223 */ /* 0x000fe20000010002 */
[----:B---3--:R-:W-:Y:S02]  /*1df0*/  SHF.L.U32 R61, R61, 0x10, RZ ;  /* 0x000000103d3d7819 */ /* 0x008fe400000006ff */
[----:B------:R-:W3:Y:S01]  /*1e00*/  LDS.U16 R37, [R92+0x1a] ;  /* 0x00001a005c257984 */ /* 0x000ee20000000400 */
[----:B------:R-:W-:Y:S01]  /*1e10*/  FFMA.FTZ R2, R64, R66, R3 ;  /* 0x0000004240027223 */ /* 0x000fe20000010003 */
[----:B----4-:R-:W-:-:S02]  /*1e20*/  SHF.L.U32 R58, R58, 0x10, RZ ;  /* 0x000000103a3a7819 */ /* 0x010fc400000006ff */
[----:B------:R-:W4:Y:S01]  /*1e30*/  LDS.U16 R36, [R92+0x1c] ;  /* 0x00001c005c247984 */ /* 0x000f220000000400 */
[----:B------:R-:W-:Y:S01]  /*1e40*/  FFMA.FTZ R3, R61, R65, R2 ;  /* 0x000000413d037223 */ /* 0x000fe20000010002 */
[----:B-----5:R-:W-:Y:S02]  /*1e50*/  SHF.L.U32 R55, R55, 0x10, RZ ;  /* 0x0000001037377819 */ /* 0x020fe400000006ff */
[----:B------:R-:W5:Y:S01]  /*1e60*/  LDS.U16 R35, [R92+0x1e] ;  /* 0x00001e005c237984 */ /* 0x000f620000000400 */
[----:B------:R-:W-:Y:S01]  /*1e70*/  FFMA.FTZ R2, R58, R63, R3 ;  /* 0x0000003f3a027223 */ /* 0x000fe20000010003 */
[----:B------:R-:W-:-:S03]  /*1e80*/  SHF.L.U32 R52, R52, 0x10, RZ ;  /* 0x0000001034347819 */ /* 0x000fc600000006ff */
[----:B------:R-:W-:Y:S01]  /*1e90*/  FFMA.FTZ R3, R55, R62, R2 ;  /* 0x0000003e37037223 */ /* 0x000fe20000010002 */
[----:B------:R-:W-:-:S03]  /*1ea0*/  SHF.L.U32 R49, R49, 0x10, RZ ;  /* 0x0000001031317819 */ /* 0x000fc600000006ff */
[----:B------:R-:W-:Y:S01]  /*1eb0*/  FFMA.FTZ R2, R52, R60, R3 ;  /* 0x0000003c34027223 */ /* 0x000fe20000010003 */
[----:B------:R-:W-:-:S03]  /*1ec0*/  SHF.L.U32 R46, R46, 0x10, RZ ;  /* 0x000000102e2e7819 */ /* 0x000fc600000006ff */
[----:B------:R-:W-:Y:S01]  /*1ed0*/  FFMA.FTZ R3, R49, R59, R2 ;  /* 0x0000003b31037223 */ /* 0x000fe20000010002 */
[----:B------:R-:W-:-:S03]  /*1ee0*/  SHF.L.U32 R45, R45, 0x10, RZ ;  /* 0x000000102d2d7819 */ /* 0x000fc600000006ff */
[----:B------:R-:W-:Y:S01]  /*1ef0*/  FFMA.FTZ R2, R46, R57, R3 ;  /* 0x000000392e027223 */ /* 0x000fe20000010003 */
[----:B0-----:R-:W-:-:S03]  /*1f00*/  IMAD.U32 R44, R44, 0x10000, RZ ;  /* 0x000100002c2c7824 */ /* 0x001fc600078e00ff */
[----:B------:R-:W-:Y:S01]  /*1f10*/  FFMA.FTZ R3, R45, R56, R2 ;  /* 0x000000382d037223 */ /* 0x000fe20000010002 */
[----:B-1----:R-:W-:-:S03]  /*1f20*/  SHF.L.U32 R39, R39, 0x10, RZ ;  /* 0x0000001027277819 */ /* 0x002fc600000006ff */
[----:B------:R-:W-:Y:S01]  /*1f30*/  FFMA.FTZ R2, R44, R54, R3 ;  /* 0x000000362c027223 */ /* 0x000fe20000010003 */
[----:B--2---:R-:W-:-:S03]  /*1f40*/  SHF.L.U32 R38, R38, 0x10, RZ ;  /* 0x0000001026267819 */ /* 0x004fc600000006ff */
[----:B------:R-:W-:Y:S01]  /*1f50*/  FFMA.FTZ R3, R39, R53, R2 ;  /* 0x0000003527037223 */ /* 0x000fe20000010002 */
[----:B---3--:R-:W-:-:S03]  /*1f60*/  IMAD.U32 R37, R37, 0x10000, RZ ;  /* 0x0001000025257824 */ /* 0x008fc600078e00ff */
[----:B------:R-:W-:Y:S01]  /*1f70*/  FFMA.FTZ R2, R38, R51, R3 ;  /* 0x0000003326027223 */ /* 0x000fe20000010003 */
[----:B----4-:R-:W-:-:S03]  /*1f80*/  SHF.L.U32 R36, R36, 0x10, RZ ;  /* 0x0000001024247819 */ /* 0x010fc600000006ff */
[----:B------:R-:W-:Y:S01]  /*1f90*/  FFMA.FTZ R3, R37, R50, R2 ;  /* 0x0000003225037223 */ /* 0x000fe20000010002 */
[----:B-----5:R-:W-:-:S03]  /*1fa0*/  SHF.L.U32 R35, R35, 0x10, RZ ;  /* 0x0000001023237819 */ /* 0x020fc600000006ff */
[----:B------:R-:W-:-:S04]  /*1fb0*/  FFMA.FTZ R2, R36, R48, R3 ;  /* 0x0000003024027223 */ /* 0x000fc80000010003 */
[----:B------:R-:W-:-:S05]  /*1fc0*/  FFMA.FTZ R2, R35, R47, R2 ;  /* 0x0000002f23027223 */ /* 0x000fca0000010002 */
[----:B------:R0:W-:Y:S01]  /*1fd0*/  STL [R1+0x8], R2 ;  /* 0x0000080201007387 */ /* 0x0001e20000100800 */
[----:B------:R-:W-:Y:S01]  /*1fe0*/  UISETP.GE.AND UP0, UPT, UR38, 0x1, UPT ;  /* 0x000000012600788c */ /* 0x000fe2000bf06270 */
[----:B------:R-:W-:Y:S02]  /*1ff0*/  CS2R R90, SRZ ;  /* 0x00000000005a7805 */ /* 0x000fe4000001ff00 */
[----:B------:R-:W-:Y:S02]  /*2000*/  CS2R R88, SRZ ;  /* 0x0000000000587805 */ /* 0x000fe4000001ff00 */
[----:B------:R-:W-:Y:S02]  /*2010*/  CS2R R80, SRZ ;  /* 0x0000000000507805 */ /* 0x000fe4000001ff00 */
[----:B------:R-:W-:Y:S02]  /*2020*/  CS2R R78, SRZ ;  /* 0x00000000004e7805 */ /* 0x000fe4000001ff00 */
[----:B------:R-:W-:-:S02]  /*2030*/  CS2R R76, SRZ ;  /* 0x00000000004c7805 */ /* 0x000fc4000001ff00 */
[----:B------:R-:W-:Y:S02]  /*2040*/  CS2R R74, SRZ ;  /* 0x00000000004a7805 */ /* 0x000fe4000001ff00 */
[----:B------:R-:W-:Y:S02]  /*2050*/  CS2R R72, SRZ ;  /* 0x0000000000487805 */ /* 0x000fe4000001ff00 */
[----:B------:R-:W-:Y:S01]  /*2060*/  CS2R R70, SRZ ;  /* 0x0000000000467805 */ /* 0x000fe2000001ff00 */
[----:B------:R-:W-:Y:S01]  /*2070*/  FMUL.FTZ R34, R0, UR7 ;  /* 0x0000000700227c20 */ /* 0x000fe20008410000 */
        /* <DEDUP_REMOVED lines=15> */
[----:B------:R-:W-:Y:S06]  /*2170*/  BAR.SYNC.DEFER_BLOCKING 0x0 ;  /* 0x0000000000007b1d */ /* 0x000fec0000010000 */
[----:B0-----:R-:W-:Y:S05]  /*2180*/  BRA.U !UP0, `(.L_x_1) ;  /* 0x0000002908207547 */ /* 0x001fea000b800000 */
[----:B------:R-:W0:Y:S01]  /*2190*/  S2UR UR39, SR_CTAID.Y ;  /* 0x00000000002779c3 */ /* 0x000e220000002600 */
[----:B------:R-:W0:Y:S01]  /*21a0*/  LDCU.64 UR34, c[0x0][0x3d8] ;  /* 0x00007b00ff2277ac */ /* 0x000e220008000a00 */
[----:B------:R-:W-:Y:S01]  /*21b0*/  SHF.L.U32 R3, R16, 0x10, RZ ;  /* 0x0000001010037819 */ /* 0x000fe200000006ff */
[----:B------:R-:W-:Y:S01]  /*21c0*/  IMAD.U32 R42, R42, 0x10000, RZ ;  /* 0x000100002a2a7824 */ /* 0x000fe200078e00ff */
[----:B------:R-:W-:Y:S01]  /*21d0*/  SHF.L.U32 R41, R41, 0x10, RZ ;  /* 0x0000001029297819 */ /* 0x000fe200000006ff */
[----:B------:R-:W1:Y:S01]  /*21e0*/  LDCU.128 UR8, c[0x0][0x3a0] ;  /* 0x00007400ff0877ac */ /* 0x000e620008000c00 */
[----:B------:R-:W-:Y:S01]  /*21f0*/  SHF.L.U32 R40, R40, 0x10, RZ ;  /* 0x0000001028287819 */ /* 0x000fe200000006ff */
[----:B------:R-:W-:Y:S01]  /*2200*/  IMAD.U32 R43, R14, 0x10000, RZ ;  /* 0x000100000e2b7824 */ /* 0x000fe200078e00ff */
[----:B------:R-:W2:Y:S01]  /*2210*/  LDC R2, c[0x0][0x394] ;  /* 0x0000e500ff027b82 */ /* 0x000ea20000000800 */
[----:B------:R-:W3:Y:S01]  /*2220*/  LDCU.64 UR36, c[0x0][0x450] ;  /* 0x00008a00ff2477ac */ /* 0x000ee20008000a00 */
[----:B------:R-:W-:Y:S01]  /*2230*/  SHF.L.U32 R82, R13, 0x10, RZ ;  /* 0x000000100d527819 */ /* 0x000fe200000006ff */
[----:B------:R-:W-:Y:S01]  /*2240*/  IMAD.U32 R84, R11, 0x10000, RZ ;  /* 0x000100000b547824 */ /* 0x000fe200078e00ff */
[----:B------:R-:W-:Y:S01]  /*2250*/  SHF.L.U32 R83, R12, 0x10, RZ ;  /* 0x000000100c537819 */ /* 0x000fe200000006ff */
[----:B------:R-:W4:Y:S01]  /*2260*/  LDCU.64 UR32, c[0x0][0x3b8] ;  /* 0x00007700ff2077ac */ /* 0x000f220008000a00 */
[----:B------:R-:W-:Y:S01]  /*2270*/  SHF.L.U32 R85, R10, 0x10, RZ ;  /* 0x000000100a557819 */ /* 0x000fe200000006ff */
[----:B------:R-:W-:Y:S01]  /*2280*/  IMAD.U32 R87, R8, 0x10000, RZ ;  /* 0x0001000008577824 */ /* 0x000fe200078e00ff */
[----:B------:R-:W-:Y:S01]  /*2290*/  SHF.L.U32 R86, R9, 0x10, RZ ;  /* 0x0000001009567819 */ /* 0x000fe200000006ff */
[----:B------:R-:W5:Y:S01]  /*22a0*/  LDCU.128 UR12, c[0x0][0x440] ;  /* 0x00008800ff0c77ac */ /* 0x000f620008000c00 */
[----:B------:R-:W-:Y:S01]  /*22b0*/  SHF.L.U32 R101, R7, 0x10, RZ ;  /* 0x0000001007657819 */ /* 0x000fe200000006ff */
[----:B------:R-:W-:Y:S01]  /*22c0*/  IMAD.U32 R103, R5, 0x10000, RZ ;  /* 0x0001000005677824 */ /* 0x000fe200078e00ff */
[----:B------:R-:W-:Y:S01]  /*22d0*/  SHF.L.U32 R102, R6, 0x10, RZ ;  /* 0x0000001006667819 */ /* 0x000fe200000006ff */
[----:B------:R-:W-:Y:S01]  /*22e0*/  HFMA2 R91, -RZ, RZ, 0, 0 ;  /* 0x00000000ff5b7431 */ /* 0x000fe200000001ff */
[----:B------:R-:W-:Y:S01]  /*22f0*/  LOP3.LUT R18, R18, 0xfffffffd, RZ, 0xc0, !PT ;  /* 0xfffffffd12127812 */ /* 0x000fe200078ec0ff */
[----:B------:R-:W-:Y:S01]  /*2300*/  FADD.FTZ R13, R3, UR6 ;  /* 0x00000006030d7e21 */ /* 0x000fe20008010000 */
[----:B0-----:R-:W-:Y:S01]  /*2310*/  UIMAD.WIDE.U32 UR26, UR39, UR34, URZ ;  /* 0x00000022271a72a5 */ /* 0x001fe2000f8e00ff */
[----:B------:R-:W-:Y:S01]  /*2320*/  FADD.FTZ R16, R41, UR6 ;  /* 0x0000000629107e21 */ /* 0x000fe20008010000 */
[----:B-1----:R-:W-:Y:S01]  /*2330*/  UIMAD.WIDE.U32 UR28, UR39, UR8, URZ ;  /* 0x00000008271c72a5 */ /* 0x002fe2000f8e00ff */
[----:B------:R-:W-:Y:S01]  /*2340*/  FADD.FTZ R11, R43, UR6 ;  /* 0x000000062b0b7e21 */ /* 0x000fe20008010000 */
[----:B------:R-:W-:Y:S01]  /*2350*/  UIMAD UR8, UR39, UR35, UR27 ;  /* 0x00000023270872a4 */ /* 0x000fe2000f8e021b */
[----:B------:R-:W-:Y:S01]  /*2360*/  FADD.FTZ R10, R82, UR6 ;  /* 0x00000006520a7e21 */ /* 0x000fe20008010000 */
[----:B---3--:R-:W-:Y:S01]  /*2370*/  ULEA UR27, UP1, UR26, UR36, 0x2 ;  /* 0x000000241a1b7291 */ /* 0x008fe2000f8210ff */
[----:B------:R-:W-:Y:S01]  /*2380*/  FADD.FTZ R9, R83, UR6 ;  /* 0x0000000653097e21 */ /* 0x000fe20008010000 */
[----:B--2---:R-:W-:Y:S01]  /*2390*/  ISETP.LE.AND P0, PT, R2, UR16, PT ;  /* 0x0000001002007c0c */ /* 0x004fe2000bf03270 */
[----:B------:R-:W0:Y:S01]  /*23a0*/  LDCU.64 UR34, c[0x0][0x3c0] ;  /* 0x00007800ff2277ac */ /* 0x000e220008000a00 */
[----:B------:R-:W-:-:S02]  /*23b0*/  IMAD.U32 R2, R17, 0x10000, RZ ;  /* 0x0001000011027824 */ /* 0x000fc400078e00ff */
[----:B------:R-:W-:Y:S01]  /*23c0*/  FADD.FTZ R17, R42, UR6 ;  /* 0x000000062a117e21 */ /* 0x000fe20008010000 */
[----:B------:R-:W-:Y:S01]  /*23d0*/  ISETP.EQ.AND P0, PT, R4, RZ, !P0 ;  /* 0x000000ff0400720c */ /* 0x000fe20004702270 */
[----:B------:R-:W-:Y:S01]  /*23e0*/  ULEA.HI.X UR26, UR26, UR37, UR8, 0x2, UP1 ;  /* 0x000000251a1a7291 */ /* 0x000fe200088f1408 */
[----:B------:R-:W-:Y:S01]  /*23f0*/  SHF.L.U32 R4, R15, 0x10, RZ ;  /* 0x000000100f047819 */ /* 0x000fe200000006ff */
[----:B------:R-:W1:Y:S01]  /*2400*/  LDCU.64 UR36, c[0x0][0x3e0] ;  /* 0x00007c00ff2477ac */ /* 0x000e620008000a00 */
[----:B------:R-:W-:Y:S01]  /*2410*/  FADD.FTZ R14, R2, UR6 ;  /* 0x00000006020e7e21 */ /* 0x000fe20008010000 */
[----:B------:R-:W-:Y:S01]  /*2420*/  FADD.FTZ R15, R40, UR6 ;  /* 0x00000006280f7e21 */ /* 0x000fe20008010000 */
[----:B------:R-:W-:Y:S01]  /*2430*/  FADD.FTZ R8, R84, UR6 ;  /* 0x0000000654087e21 */ /* 0x000fe20008010000 */
[----:B----4-:R-:W-:Y:S01]  /*2440*/  UIMAD.WIDE.U32 UR24, UR39, UR32, URZ ;  /* 0x00000020271872a5 */ /* 0x010fe2000f8e00ff */
[----:B------:R-:W-:Y:S01]  /*2450*/  FADD.FTZ R12, R4, UR6 ;  /* 0x00000006040c7e21 */ /* 0x000fe20008010000 */
[----:B------:R-:W-:Y:S01]  /*2460*/  UIMAD UR9, UR39, UR9, UR29 ;  /* 0x00000009270972a4 */ /* 0x000fe2000f8e021d */
[----:B------:R-:W-:Y:S01]  /*2470*/  FADD.FTZ R7, R85, UR6 ;  /* 0x0000000655077e21 */ /* 0x000fe20008010000 */
[----:B------:R-:W-:Y:S01]  /*2480*/  UIMAD UR33, UR39, UR33, UR25 ;  /* 0x00000021272172a4 */ /* 0x000fe2000f8e0219 */
[----:B------:R-:W-:Y:S01]  /*2490*/  FADD.FTZ R6, R86, UR6 ;  /* 0x0000000656067e21 */ /* 0x000fe20008010000 */
[----:B-----5:R-:W-:Y:S01]  /*24a0*/  ULEA UR25, UP2, UR28, UR12, 0x2 ;  /* 0x0000000c1c197291 */ /* 0x020fe2000f8410ff */
[----:B------:R-:W-:Y:S01]  /*24b0*/  @P0 LOP3.LUT R18, R18, 0x2, RZ, 0xfc, !PT ;  /* 0x0000000212120812 */ /* 0x000fe200078efcff */
[----:B------:R-:W-:Y:S01]  /*24c0*/  ULEA UR8, UR16, 0xffffff00, 0x8 ;  /* 0xffffff0010087891 */ /* 0x000fe2000f8e40ff */
[----:B------:R-:W-:Y:S01]  /*24d0*/  FADD.FTZ R5, R87, UR6 ;  /* 0x0000000657057e21 */ /* 0x000fe20008010000 */
[----:B------:R-:W-:Y:S01]  /*24e0*/  ULEA UR32, UP0, UR24, UR14, 0x2 ;  /* 0x0000000e18207291 */ /* 0x000fe2000f8010ff */
[----:B------:R-:W-:Y:S01]  /*24f0*/  FADD.FTZ R4, R101, UR6 ;  /* 0x0000000665047e21 */ /* 0x000fe20008010000 */
[----:B------:R-:W-:Y:S01]  /*2500*/  ULEA.HI.X UR28, UR28, UR13, UR9, 0x2, UP2 ;  /* 0x0000000d1c1c7291 */ /* 0x000fe200090f1409 */
[----:B------:R-:W-:Y:S01]  /*2510*/  FADD.FTZ R3, R102, UR6 ;  /* 0x0000000666037e21 */ /* 0x000fe20008010000 */
[----:B------:R-:W-:Y:S01]  /*2520*/  UIADD3 UR9, UPT, UPT, UR16, -0x2, URZ ;  /* 0xfffffffe10097890 */ /* 0x000fe2000fffe0ff */
[----:B------:R-:W-:Y:S01]  /*2530*/  FADD.FTZ R2, R103, UR6 ;  /* 0x0000000667027e21 */ /* 0x000fe20008010000 */
[----:B------:R-:W-:-:S02]  /*2540*/  USHF.L.U64.HI UR14, UR10, 0x2, UR11 ;  /* 0x000000020a0e7899 */ /* 0x000fc4000801020b */
[----:B------:R-:W-:Y:S02]  /*2550*/  ULEA.HI.X UR29, UR24, UR15, UR33, 0x2, UP0 ;  /* 0x0000000f181d7291 */ /* 0x000fe400080f1421 */
[----:B------:R-:W-:Y:S02]  /*2560*/  ULOP3.LUT UR11, UR8, 0x100, URZ, 0xc0, !UPT ;  /* 0x00000100080b7892 */ /* 0x000fe4000f8ec0ff */
[----:B------:R-:W-:Y:S02]  /*2570*/  UIADD3 UR33, UPT, UPT, UR23, 0x1ae0, URZ ;  /* 0x00001ae017217890 */ /* 0x000fe4000fffe0ff */
[----:B------:R-:W-:Y:S01]  /*2580*/  UIADD3 UR12, UPT, UPT, UR23, 0x24e0, URZ ;  /* 0x000024e0170c7890 */ /* 0x000fe2000fffe0ff */
[----:B------:R-:W2:Y:S01]  /*2590*/  LDCU UR40, c[0x0][0x394] ;  /* 0x00007280ff2877ac */ /* 0x000ea20008000800 */
[----:B------:R-:W3:Y:S01]  /*25a0*/  LDCU UR41, c[0x0][0x38c] ;  /* 0x00007180ff2977ac */ /* 0x000ee20008000800 */
[----:B------:R-:W-:Y:S02]  /*25b0*/  UIMAD UR9, UR9, UR38, URZ ;  /* 0x00000026090972a4 */ /* 0x000fe4000f8e02ff */
[----:B-1----:R-:W-:-:S02]  /*25c0*/  USHF.L.U64.HI UR24, UR36, 0x2, UR37 ;  /* 0x0000000224187899 */ /* 0x002fc40008010225 */
[----:B0-----:R-:W-:Y:S01]  /*25d0*/  USHF.L.U64.HI UR15, UR34, 0x2, UR35 ;  /* 0x00000002220f7899 */ /* 0x001fe20008010223 */
[----:B------:R-:W-:-:S11]  /*25e0*/  UMOV UR8, URZ ;  /* 0x000000ff00087c82 */ /* 0x000fd60008000000 */
.L_x_14:
[----:B------:R-:W-:Y:S01]  /*25f0*/  MOV R40, UR25 ;  /* 0x0000001900287c02 */ /* 0x000fe20008000f00 */
[----:B------:R-:W-:-:S05]  /*2600*/  IMAD.U32 R41, RZ, RZ, UR28 ;  /* 0x0000001cff297e24 */ /* 0x000fca000f8e00ff */
[----:B0-----:R0:W4:Y:S01]  /*2610*/  LDG.E R82, desc[UR30][R40.64] ;  /* 0x0000001e28527981 */ /* 0x001122000c1e1900 */
[----:B------:R-:W-:Y:S01]  /*2620*/  IMAD.U32 R42, RZ, RZ, UR27 ;  /* 0x0000001bff2a7e24 */ /* 0x000fe2000f8e00ff */
[----:B------:R-:W-:-:S05]  /*2630*/  MOV R43, UR26 ;  /* 0x0000001a002b7c02 */ /* 0x000fca0008000f00 */
[----:B------:R-:W5:Y:S01]  /*2640*/  LDG.E R42, desc[UR30][R42.64] ;  /* 0x0000001e2a2a7981 */ /* 0x000f62000c1e1900 */
[----:B0-----:R-:W-:Y:S02]  /*2650*/  MOV R40, UR32 ;  /* 0x0000002000287c02 */ /* 0x001fe40008000f00 */
[----:B------:R-:W-:-:S05]  /*2660*/  MOV R41, UR29 ;  /* 0x0000001d00297c02 */ /* 0x000fca0008000f00 */
[----:B------:R0:W5:Y:S01]  /*2670*/  LDG.E R83, desc[UR30][R40.64] ;  /* 0x0000001e28537981 */ /* 0x000162000c1e1900 */
[----:B------:R-:W0:Y:S01]  /*2680*/  S2R R101, SR_TID.X ;  /* 0x0000000000657919 */ /* 0x000e220000002100 */
[----:B-1----:R-:W1:Y:S01]  /*2690*/  S2UR UR13, SR_CgaCtaId ;  /* 0x00000000000d79c3 */ /* 0x002e620000008800 */
[----:B------:R-:W-:Y:S01]  /*26a0*/  UMOV UR23, 0x400 ;  /* 0x0000040000177882 */ /* 0x000fe20000000000 */
[----:B------:R-:W-:Y:S01]  /*26b0*/  BSSY.RECONVERGENT B0, `(.L_x_2) ;  /* 0x0000048000007945 */ /* 0x000fe20003800200 */
[----:B-1----:R-:W-:Y:S01]  /*26c0*/  ULEA UR23, UR13, UR23, 0x18 ;  /* 0x000000170d177291 */ /* 0x002fe2000f8ec0ff */
[C---:B0-----:R-:W-:Y:S01]  /*26d0*/  VIADD R40, R101.reuse, 0x200 ;  /* 0x0000020065287836 */ /* 0x041fe20000000000 */
[C---:B------:R-:W-:Y:S02]  /*26e0*/  ISETP.NE.AND P0, PT, R101.reuse, RZ, PT ;  /* 0x000000ff6500720c */ /* 0x040fe40003f05270 */
[----:B------:R-:W-:Y:S02]  /*26f0*/  ISETP.NE.AND P1, PT, R101, 0x7f, PT ;  /* 0x0000007f6500780c */ /* 0x000fe40003f25270 */
[----:B------:R-:W-:-:S04]  /*2700*/  SEL R40, R40, UR11, P0 ;  /* 0x0000000b28287c07 */ /* 0x000fc80008000000 */
[----:B------:R-:W-:Y:S02]  /*2710*/  LEA R40, R40, UR23, 0x2 ;  /* 0x0000001728287c11 */ /* 0x000fe4000f8e10ff */
[----:B----4-:R-:W-:-:S13]  /*2720*/  R2UR UR35, R82 ;  /* 0x00000000522372ca */ /* 0x010fda00000e0000 */
[----:B------:R-:W-:-:S05]  /*2730*/  MOV R82, UR35 ;  /* 0x0000002300527c02 */ /* 0x000fca0008000f00 */
[----:B------:R-:W-:-:S04]  /*2740*/  FMUL.FTZ R82, R82, 1.4426950216293334961 ;  /* 0x3fb8aa3b52527820 */ /* 0x000fc80000410000 */
[-C--:B------:R-:W-:Y:S01]  /*2750*/  FMUL.FTZ R151, R17, R82.reuse ;  /* 0x0000005211977220 */ /* 0x080fe20000410000 */
[-C--:B------:R-:W-:Y:S01]  /*2760*/  FMUL.FTZ R102, R16, R82.reuse ;  /* 0x0000005210667220 */ /* 0x080fe20000410000 */
[-C--:B------:R-:W-:Y:S01]  /*2770*/  FMUL.FTZ R103, R15, R82.reuse ;  /* 0x000000520f677220 */ /* 0x080fe20000410000 */
[-C--:B------:R-:W-:Y:S01]  /*2780*/  FMUL.FTZ R104, R14, R82.reuse ;  /* 0x000000520e687220 */ /* 0x080fe20000410000 */
[-C--:B------:R-:W-:Y:S01]  /*2790*/  FMUL.FTZ R105, R13, R82.reuse ;  /* 0x000000520d697220 */ /* 0x080fe20000410000 */
[-C--:B------:R-:W-:Y:S01]  /*27a0*/  FMUL.FTZ R106, R12, R82.reuse ;  /* 0x000000520c6a7220 */ /* 0x080fe20000410000 */
[----:B------:R-:W0:Y:S01]  /*27b0*/  MUFU.EX2 R151, R151 ;  /* 0x0000009700977308 */ /* 0x000e220000000800 */
[-C--:B------:R-:W-:Y:S01]  /*27c0*/  FMUL.FTZ R107, R11, R82.reuse ;  /* 0x000000520b6b7220 */ /* 0x080fe20000410000 */
        /* <DEDUP_REMOVED lines=8> */
[----:B------:R-:W-:Y:S01]  /*2850*/  FMUL.FTZ R125, R2, R82 ;  /* 0x00000052027d7220 */ /* 0x000fe20000410000 */
[----:B------:R-:W1:Y:S04]  /*2860*/  MUFU.EX2 R102, R102 ;  /* 0x0000006600667308 */ /* 0x000e680000000800 */
[----:B------:R-:W4:Y:S04]  /*2870*/  MUFU.EX2 R103, R103 ;  /* 0x0000006700677308 */ /* 0x000f280000000800 */
[----:B------:R-:W0:Y:S04]  /*2880*/  MUFU.EX2 R104, R104 ;  /* 0x0000006800687308 */ /* 0x000e280000000800 */
        /* <DEDUP_REMOVED lines=8> */
[----:B------:R-:W1:Y:S04]  /*2910*/  MUFU.EX2 R116, R116 ;  /* 0x0000007400747308 */ /* 0x000e680000000800 */
[----:B------:R-:W1:Y:S04]  /*2920*/  MUFU.EX2 R118, R118 ;  /* 0x0000007600767308 */ /* 0x000e680000000800 */
[----:B------:R-:W1:Y:S04]  /*2930*/  MUFU.EX2 R121, R121 ;  /* 0x0000007900797308 */ /* 0x000e680000000800 */
[----:B------:R-:W1:Y:S01]  /*2940*/  MUFU.EX2 R125, R125 ;  /* 0x0000007d007d7308 */ /* 0x000e620000000800 */
[----:B0-----:R0:W-:Y:S01]  /*2950*/  STS [R40+0x1ae0], R151 ;  /* 0x001ae09728007388 */ /* 0x0011e20000000800 */
[----:B-----5:R-:W-:-:S04]  /*2960*/  FMUL.FTZ R42, R83, R42 ;  /* 0x0000002a532a7220 */ /* 0x020fc80000410000 */
        /* <DEDUP_REMOVED lines=16> */
[----:B------:R-:W-:Y:S06]  /*2a70*/  BAR.SYNC.DEFER_BLOCKING 0x0 ;  /* 0x0000000000007b1d */ /* 0x000fec0000010000 */
[----:B01--4-:R-:W-:Y:S05]  /*2a80*/  @P1 BRA `(.L_x_3) ;  /* 0x0000000000201947 */ /* 0x013fea0003800000 */
[----:B--2---:R-:W-:Y:S01]  /*2a90*/  UISETP.NE.AND UP0, UPT, UR16, UR40, UPT ;  /* 0x000000281000728c */ /* 0x004fe2000bf05270 */
[----:B------:R-:W-:-:S08]  /*2aa0*/  HFMA2 R133, -RZ, RZ, 1.875, 0 ;  /* 0x3f800000ff857431 */ /* 0x000fd000000001ff */
[----:B------:R-:W-:Y:S05]  /*2ab0*/  BRA.U !UP0, `(.L_x_4) ;  /* 0x00000001081c7547 */ /* 0x000fea000b800000 */
[----:B------:R-:W-:Y:S01]  /*2ac0*/  USHF.L.U32 UR13, UR16, 0xa, URZ ;  /* 0x0000000a100d7899 */ /* 0x000fe200080006ff */
[----:B------:R-:W-:-:S03]  /*2ad0*/  MOV R133, UR33 ;  /* 0x0000002100857c02 */ /* 0x000fc60008000f00 */
[----:B------:R-:W-:-:S09]  /*2ae0*/  ULOP3.LUT UR13, UR13, 0x400, URZ, 0xc0, !UPT ;  /* 0x000004000d0d7892 */ /* 0x000fd2000f8ec0ff */
[----:B------:R-:W1:Y:S01]  /*2af0*/  LDS R133, [R133+UR13] ;  /* 0x0000000d85857984 */ /* 0x000e620008000800 */
[----:B------:R-:W-:Y:S05]  /*2b00*/  BRA `(.L_x_4) ;  /* 0x0000000000087947 */ /* 0x000fea0003800000 */
.L_x_3:
[----:B------:R-:W-:-:S06]  /*2b10*/  LEA R133, R101, UR23, 0x2 ;  /* 0x0000001765857c11 */ /* 0x000fcc000f8e10ff */
[----:B------:R-:W0:Y:S02]  /*2b20*/  LDS R133, [R133+0x22e4] ;  /* 0x0022e40085857984 */ /* 0x000e240000000800 */
.L_x_4:
[----:B--23--:R-:W-:Y:S05]  /*2b30*/  BSYNC.RECONVERGENT B0 ;  /* 0x0000000000007941 */ /* 0x00cfea0003800200 */
.L_x_2:
[----:B------:R-:W-:Y:S01]  /*2b40*/  IMAD.U32 R40, RZ, RZ, UR16 ;  /* 0x00000010ff287e24 */ /* 0x000fe2000f8e00ff */
[----:B------:R-:W-:Y:S01]  /*2b50*/  LOP3.LUT P1, RZ, R101, 0x1f, RZ, 0xc0, !PT ;  /* 0x0000001f65ff7812 */ /* 0x000fe2000782c0ff */
[----:B------:R-:W-:-:S03]  /*2b60*/  HFMA2 R41, -RZ, RZ, 0, 0 ;  /* 0x00000000ff297431 */ /* 0x000fc600000001ff */
[----:B------:R-:W-:Y:S01]  /*2b70*/  ISETP.EQ.OR P1, PT, R40, 0x1, P1 ;  /* 0x000000012800780c */ /* 0x000fe20000f22670 */
[----:B------:R-:W-:Y:S01]  /*2b80*/  FMUL.FTZ R152, R17, R69 ;  /* 0x0000004511987220 */ /* 0x000fe20000410000 */
[----:B------:R-:W-:Y:S01]  /*2b90*/  FMUL.FTZ R135, R16, R68 ;  /* 0x0000004410877220 */ /* 0x000fe20000410000 */
[----:B------:R-:W-:Y:S01]  /*2ba0*/  FMUL.FTZ R82, R151, R102 ;  /* 0x0000006697527220 */ /* 0x000fe20000410000 */
[----:B------:R-:W-:Y:S01]  /*2bb0*/  FMUL.FTZ R136, R15, R66 ;  /* 0x000000420f887220 */ /* 0x000fe20000410000 */
[----:B------:R-:W-:Y:S01]  /*2bc0*/  FMUL.FTZ R137, R14, R65 ;  /* 0x000000410e897220 */ /* 0x000fe20000410000 */
[----:B------:R-:W-:Y:S01]  /*2bd0*/  FFMA.FTZ R83, R102, R152, R135 ;  /* 0x0000009866537223 */ /* 0x000fe20000010087 */
[----:B------:R-:W-:-:S06]  /*2be0*/  MOV R40, 0x3f800000 ;  /* 0x3f80000000287802 */ /* 0x000fcc0000000f00 */
[----:B------:R-:W-:Y:S01]  /*2bf0*/  VOTEU.ALL UP0, P1 ;  /* 0x0000000000ff7886 */ /* 0x000fe20000800000 */
[----:B------:R-:W-:-:S04]  /*2c00*/  FMUL.FTZ R85, R103, R82 ;  /* 0x0000005267557220 */ /* 0x000fc80000410000 */
[----:B------:R-:W-:Y:S01]  /*2c10*/  @!UP0 UIMAD.WIDE UR38, UR9, 0x8, UR4 ;  /* 0x00000008092688a5 */ /* 0x000fe2000f8e0204 */
[----:B------:R-:W-:Y:S01]  /*2c20*/  FFMA.FTZ R83, R103, R83, R136 ;  /* 0x0000005367537223 */ /* 0x000fe20000010088 */
[----:B------:R-:W-:Y:S01]  /*2c30*/  FMUL.FTZ R138, R13, R63 ;  /* 0x0000003f0d8a7220 */ /* 0x000fe20000410000 */
[----:B------:R-:W-:-:S03]  /*2c40*/  FMUL.FTZ R82, R104, R85 ;  /* 0x0000005568527220 */ /* 0x000fc60000410000 */
[----:B------:R-:W-:Y:S01]  /*2c50*/  IMAD.U32 R42, RZ, RZ, UR38 ;  /* 0x00000026ff2a7e24 */ /* 0x000fe2000f8e00ff */
[----:B------:R-:W-:Y:S01]  /*2c60*/  MOV R43, UR39 ;  /* 0x00000027002b7c02 */ /* 0x000fe20008000f00 */
[----:B------:R-:W-:Y:S01]  /*2c70*/  FFMA.FTZ R83, R104, R83, R137 ;  /* 0x0000005368537223 */ /* 0x000fe20000010089 */
[----:B------:R-:W-:-:S03]  /*2c80*/  FMUL.FTZ R139, R12, R62 ;  /* 0x0000003e0c8b7220 */ /* 0x000fc60000410000 */
[----:B------:R2:W5:Y:S01]  /*2c90*/  @!P1 LDG.E.64 R40, desc[UR30][R42.64] ;  /* 0x0000001e2a289981 */ /* 0x000562000c1e1b00 */
[----:B------:R-:W-:Y:S01]  /*2ca0*/  FFMA.FTZ R83, R105, R83, R138 ;  /* 0x0000005369537223 */ /* 0x000fe2000001008a */
[----:B------:R-:W-:Y:S01]  /*2cb0*/  FMUL.FTZ R140, R11, R60 ;  /* 0x0000003c0b8c7220 */ /* 0x000fe20000410000 */
[----:B------:R-:W-:Y:S01]  /*2cc0*/  FMUL.FTZ R141, R10, R59 ;  /* 0x0000003b0a8d7220 */ /* 0x000fe20000410000 */
[----:B------:R-:W-:Y:S01]  /*2cd0*/  FMUL.FTZ R142, R9, R57 ;  /* 0x00000039098e7220 */ /* 0x000fe20000410000 */
[----:B------:R-:W-:Y:S01]  /*2ce0*/  FFMA.FTZ R83, R106, R83, R139 ;  /* 0x000000536a537223 */ /* 0x000fe2000001008b */
[----:B------:R-:W-:Y:S01]  /*2cf0*/  FMUL.FTZ R143, R8, R56 ;  /* 0x00000038088f7220 */ /* 0x000fe20000410000 */
[----:B------:R-:W-:Y:S01]  /*2d00*/  FMUL.FTZ R144, R7, R54 ;  /* 0x0000003607907220 */ /* 0x000fe20000410000 */
[----:B------:R-:W-:Y:S01]  /*2d10*/  FMUL.FTZ R145, R6, R53 ;  /* 0x0000003506917220 */ /* 0x000fe20000410000 */
[----:B------:R-:W-:Y:S01]  /*2d20*/  FFMA.FTZ R83, R107, R83, R140 ;  /* 0x000000536b537223 */ /* 0x000fe2000001008c */
[----:B--2---:R-:W-:Y:S01]  /*2d30*/  FMUL.FTZ R43, R105, R82 ;  /* 0x00000052692b7220 */ /* 0x004fe20000410000 */
[----:B------:R-:W-:Y:S01]  /*2d40*/  FMUL.FTZ R146, R5, R51 ;  /* 0x0000003305927220 */ /* 0x000fe20000410000 */
[----:B------:R-:W-:Y:S01]  /*2d50*/  FMUL.FTZ R147, R4, R50 ;  /* 0x0000003204937220 */ /* 0x000fe20000410000 */
[----:B------:R-:W-:Y:S01]  /*2d60*/  FFMA.FTZ R83, R108, R83, R141 ;  /* 0x000000536c537223 */ /* 0x000fe2000001008d */
[----:B------:R-:W-:Y:S01]  /*2d70*/  FMUL.FTZ R42, R106, R43 ;  /* 0x0000002b6a2a7220 */ /* 0x000fe20000410000 */
[----:B------:R-:W-:Y:S01]  /*2d80*/  FMUL.FTZ R148, R3, R48 ;  /* 0x0000003003947220 */ /* 0x000fe20000410000 */
[----:B------:R-:W-:Y:S01]  /*2d90*/  ISETP.GT.U32.AND P2, PT, R101, 0x1f, PT ;  /* 0x0000001f6500780c */ /* 0x000fe20003f44070 */
[----:B------:R-:W-:Y:S01]  /*2da0*/  FFMA.FTZ R83, R109, R83, R142 ;  /* 0x000000536d537223 */ /* 0x000fe2000001008e */
[----:B------:R-:W-:Y:S01]  /*2db0*/  FMUL.FTZ R43, R107, R42 ;  /* 0x0000002a6b2b7220 */ /* 0x000fe20000410000 */
[----:B------:R-:W-:Y:S01]  /*2dc0*/  LEA.HI R150, R101, R101, RZ, 0x1e ;  /* 0x0000006565967211 */ /* 0x000fe200078ff0ff */
[----:B------:R-:W-:Y:S01]  /*2dd0*/  FMUL.FTZ R149, R2, R47 ;  /* 0x0000002f02957220 */ /* 0x000fe20000410000 */
[----:B------:R-:W-:Y:S01]  /*2de0*/  FFMA.FTZ R83, R110, R83, R143 ;  /* 0x000000536e537223 */ /* 0x000fe2000001008f */
[----:B------:R-:W-:Y:S01]  /*2df0*/  FMUL.FTZ R42, R108, R43 ;  /* 0x0000002b6c2a7220 */ /* 0x000fe20000410000 */
[----:B------:R-:W-:-:S02]  /*2e00*/  LEA R150, R150, UR23, 0x3 ;  /* 0x0000001796967c11 */ /* 0x000fc4000f8e18ff */
[----:B------:R-:W-:Y:S01]  /*2e10*/  FFMA.FTZ R82, R111, R83, R144 ;  /* 0x000000536f527223 */ /* 0x000fe20000010090 */
[----:B------:R-:W-:Y:S01]  /*2e20*/  FMUL.FTZ R43, R109, R42 ;  /* 0x0000002a6d2b7220 */ /* 0x000fe20000410000 */
[----:B------:R-:W-:Y:S02]  /*2e30*/  LOP3.LUT R18, R18, 0xfffffffe, RZ, 0xc0, !PT ;  /* 0xfffffffe12127812 */ /* 0x000fe400078ec0ff */
[----:B------:R-:W-:Y:S01]  /*2e40*/  FFMA.FTZ R83, R113, R82, R145 ;  /* 0x0000005271537223 */ /* 0x000fe20000010091 */
[----:B------:R-:W-:Y:S01]  /*2e50*/  FMUL.FTZ R42, R110, R43 ;  /* 0x0000002b6e2a7220 */ /* 0x000fe20000410000 */
[----:B------:R-:W-:Y:S02]  /*2e60*/  @P2 LOP3.LUT R18, R18, 0x1, RZ, 0xfc, !PT ;  /* 0x0000000112122812 */ /* 0x000fe400078efcff */
[----:B------:R-:W-:Y:S01]  /*2e70*/  FFMA.FTZ R83, R116, R83, R146 ;  /* 0x0000005374537223 */ /* 0x000fe20000010092 */
[----:B------:R-:W-:-:S03]  /*2e80*/  FMUL.FTZ R42, R111, R42 ;  /* 0x0000002a6f2a7220 */ /* 0x000fc60000410000 */
[----:B------:R-:W-:Y:S01]  /*2e90*/  FFMA.FTZ R83, R118, R83, R147 ;  /* 0x0000005376537223 */ /* 0x000fe20000010093 */
[----:B------:R-:W-:-:S03]  /*2ea0*/  FMUL.FTZ R43, R113, R42 ;  /* 0x0000002a712b7220 */ /* 0x000fc60000410000 */
[----:B------:R-:W-:Y:S01]  /*2eb0*/  FFMA.FTZ R82, R121, R83, R148 ;  /* 0x0000005379527223 */ /* 0x000fe20000010094 */
[----:B------:R-:W-:-:S04]  /*2ec0*/  FMUL.FTZ R43, R116, R43 ;  /* 0x0000002b742b7220 */ /* 0x000fc80000410000 */
[----:B------:R-:W-:Y:S01]  /*2ed0*/  FMUL.FTZ R42, R118, R43 ;  /* 0x0000002b762a7220 */ /* 0x000fe20000410000 */
[----:B------:R-:W-:-:S03]  /*2ee0*/  FFMA.FTZ R43, R125, R82, R149 ;  /* 0x000000527d2b7223 */ /* 0x000fc60000010095 */
[----:B------:R-:W-:-:S04]  /*2ef0*/  FMUL.FTZ R42, R121, R42 ;  /* 0x0000002a792a7220 */ /* 0x000fc80000410000 */
[----:B------:R-:W-:-:S05]  /*2f00*/  FMUL.FTZ R42, R125, R42 ;  /* 0x0000002a7d2a7220 */ /* 0x000fca0000410000 */
[----:B------:R2:W-:Y:S01]  /*2f10*/  STS.64 [R150+0x10d0], R42 ;  /* 0x0010d02a96007388 */ /* 0x0005e20000000a00 */
[----:B------:R-:W-:Y:S06]  /*2f20*/  BAR.SYNC.DEFER_BLOCKING 0x0 ;  /* 0x0000000000007b1d */ /* 0x000fec0000010000 */
[----:B------:R-:W-:Y:S05]  /*2f30*/  @P2 BRA `(.L_x_5) ;  /* 0x00000004000c2947 */ /* 0x000fea0003800000 */
[----:B--2---:R-:W-:Y:S01]  /*2f40*/  MOV R42, 0x28 ;  /* 0x00000028002a7802 */ /* 0x004fe20000000f00 */
[----:B------:R-:W2:Y:S01]  /*2f50*/  S2R R154, SR_LANEID ;  /* 0x00000000009a7919 */ /* 0x000ea20000000000 */
[----:B------:R-:W-:-:S03]  /*2f60*/  UMOV UR13, 0xffffffff ;  /* 0xffffffff000d7882 */ /* 0x000fc60000000000 */
[----:B------:R-:W-:-:S05]  /*2f70*/  IMAD R153, R101, R42, UR23 ;  /* 0x0000001765997e24 */ /* 0x000fca000f8e022a */
[----:B------:R-:W-:Y:S04]  /*2f80*/  LDS.64 R42, [R153+0x10d0] ;  /* 0x0010d000992a7984 */ /* 0x000fe80000000a00 */
[----:B------:R-:W3:Y:S04]  /*2f90*/  LDS.64 R82, [R153+0x10d8] ;  /* 0x0010d80099527984 */ /* 0x000ee80000000a00 */
[----:B------:R-:W4:Y:S04]  /*2fa0*/  LDS.64 R84, [R153+0x10e0] ;  /* 0x0010e00099547984 */ /* 0x000f280000000a00 */
[----:B------:R-:W0:Y:S01]  /*2fb0*/  LDS.64 R86, [R153+0x10e8] ;  /* 0x0010e80099567984 */ /* 0x000e220000000a00 */
[----:B--2---:R-:W-:-:S02]  /*2fc0*/  ISETP.GE.AND P1, PT, R154, 0x10, PT ;  /* 0x000000109a00780c */ /* 0x004fc40003f26270 */
[C---:B------:R-:W-:Y:S02]  /*2fd0*/  ISETP.GE.AND P2, PT, R154.reuse, 0x8, PT ;  /* 0x000000089a00780c */ /* 0x040fe40003f46270 */
[C---:B------:R-:W-:Y:S02]  /*2fe0*/  ISETP.GE.AND P3, PT, R154.reuse, 0x4, PT ;  /* 0x000000049a00780c */ /* 0x040fe40003f66270 */
[C---:B------:R-:W-:Y:S02]  /*2ff0*/  ISETP.GE.AND P4, PT, R154.reuse, 0x2, PT ;  /* 0x000000029a00780c */ /* 0x040fe40003f86270 */
[----:B------:R-:W-:Y:S01]  /*3000*/  ISETP.GE.AND P5, PT, R154, 0x1, PT ;  /* 0x000000019a00780c */ /* 0x000fe20003fa6270 */
[-C--:B---3--:R-:W-:Y:S01]  /*3010*/  FMUL.FTZ R157, R42, R82.reuse ;  /* 0x000000522a9d7220 */ /* 0x088fe20000410000 */
[----:B------:R-:W-:-:S03]  /*3020*/  FFMA.FTZ R155, R43, R82, R83 ;  /* 0x000000522b9b7223 */ /* 0x000fc60000010053 */
[C---:B----4-:R-:W-:Y:S01]  /*3030*/  FMUL.FTZ R157, R84.reuse, R157 ;  /* 0x0000009d549d7220 */ /* 0x050fe20000410000 */
[----:B------:R-:W-:-:S03]  /*3040*/  FFMA.FTZ R155, R84, R155, R85 ;  /* 0x0000009b549b7223 */ /* 0x000fc60000010055 */
[C---:B0-----:R-:W-:Y:S01]  /*3050*/  FMUL.FTZ R162, R86.reuse, R157 ;  /* 0x0000009d56a27220 */ /* 0x041fe20000410000 */
[----:B------:R-:W-:Y:S01]  /*3060*/  FFMA.FTZ R155, R86, R155, R87 ;  /* 0x0000009b569b7223 */ /* 0x000fe20000010057 */
[----:B------:R-:W-:Y:S06]  /*3070*/  BRA.DIV UR13, `(.L_x_6) ;  /* 0x000000360d347947 */ /* 0x000fec000b800000 */
[----:B------:R-:W0:Y:S04]  /*3080*/  SHFL.UP PT, R163, R155, 0x1, RZ ;  /* 0x042000009ba37989 */ /* 0x000e2800000e00ff */
[----:B------:R-:W2:Y:S01]  /*3090*/  SHFL.UP PT, R157, R162, 0x1, RZ ;  /* 0x04200000a29d7989 */ /* 0x000ea200000e00ff */
[C---:B0-----:R-:W-:Y:S01]  /*30a0*/  FFMA.FTZ R86, R162.reuse, R163, R155 ;  /* 0x000000a3a2567223 */ /* 0x041fe2000001009b */
[----:B--2---:R-:W-:-:S04]  /*30b0*/  @P5 FMUL.FTZ R162, R162, R157 ;  /* 0x0000009da2a25220 */ /* 0x004fc80000410000 */
[----:B------:R-:W-:Y:S02]  /*30c0*/  FSEL R157, R155, R86, !P5 ;  /* 0x000000569b9d7208 */ /* 0x000fe40006800000 */
[----:B------:R-:W-:Y:S04]  /*30d0*/  SHFL.UP PT, R155, R162, 0x2, RZ ;  /* 0x04400000a29b7989 */ /* 0x000fe800000e00ff */
[----:B------:R-:W0:Y:S02]  /*30e0*/  SHFL.UP PT, R163, R157, 0x2, RZ ;  /* 0x044000009da37989 */ /* 0x000e2400000e00ff */
[C---:B0-----:R-:W-:Y:S01]  /*30f0*/  FFMA.FTZ R86, R162.reuse, R163, R157 ;  /* 0x000000a3a2567223 */ /* 0x041fe2000001009d */
[----:B------:R-:W-:-:S04]  /*3100*/  @P4 FMUL.FTZ R162, R162, R155 ;  /* 0x0000009ba2a24220 */ /* 0x000fc80000410000 */
[----:B------:R-:W-:Y:S01]  /*3110*/  FSEL R157, R157, R86, !P4 ;  /* 0x000000569d9d7208 */ /* 0x000fe20006000000 */
        /* <DEDUP_REMOVED lines=10> */
[----:B------:R0:W2:Y:S04]  /*31c0*/  SHFL.UP PT, R155, R162, 0x10, RZ ;  /* 0x06000000a29b7989 */ /* 0x0000a800000e00ff */
[----:B------:R0:W3:Y:S02]  /*31d0*/  SHFL.UP PT, R163, R157, 0x10, RZ ;  /* 0x060000009da37989 */ /* 0x0000e400000e00ff */
.L_x_32:
[C---:B---3--:R-:W-:Y:S01]  /*31e0*/  FFMA.FTZ R86, R162.reuse, R163, R157 ;  /* 0x000000a3a2567223 */ /* 0x048fe2000001009d */
[----:B------:R-:W-:Y:S01]  /*31f0*/  UMOV UR13, 0xffffffff ;  /* 0xffffffff000d7882 */ /* 0x000fe20000000000 */
[----:B0-2---:R-:W-:-:S03]  /*3200*/  @P1 FMUL.FTZ R162, R162, R155 ;  /* 0x0000009ba2a21220 */ /* 0x005fc60000410000 */
[----:B------:R-:W-:Y:S01]  /*3210*/  FSEL R163, R157, R86, !P1 ;  /* 0x000000569da37208 */ /* 0x000fe20004800000 */
[----:B------:R-:W-:Y:S06]  /*3220*/  BRA.DIV UR13, `(.L_x_7) ;  /* 0x0000003a0d047947 */ /* 0x000fec000b800000 */
.L_x_35:
[----:B------:R-:W-:-:S03]  /*3230*/  UMOV UR13, 0xffffffff ;  /* 0xffffffff000d7882 */ /* 0x000fc60000000000 */
[----:B------:R-:W-:Y:S05]  /*3240*/  BRA.DIV UR13, `(.L_x_8) ;  /* 0x0000003a0d247947 */ /* 0x000fea000b800000 */
.L_x_38:
[----:B------:R-:W-:-:S03]  /*3250*/  UMOV UR13, 0xffffffff ;  /* 0xffffffff000d7882 */ /* 0x000fc60000000000 */
[----:B------:R-:W-:Y:S05]  /*3260*/  BRA.DIV UR13, `(.L_x_9) ;  /* 0x0000003a0d447947 */ /* 0x000fea000b800000 */
[----:B------:R-:W0:Y:S04]  /*3270*/  SHFL.UP PT, R162, R162, 0x1, RZ ;  /* 0x04200000a2a27989 */ /* 0x000e2800000e00ff */
[----:B------:R-:W2:Y:S04]  /*3280*/  SHFL.UP PT, R163, R163, 0x1, RZ ;  /* 0x04200000a3a37989 */ /* 0x000ea800000e00ff */
[----:B-----5:R-:W3:Y:S04]  /*3290*/  SHFL.IDX PT, R40, R40, RZ, 0x1f ;  /* 0x00001fff28287589 */ /* 0x020ee800000e0000 */
[----:B------:R-:W4:Y:S02]  /*32a0*/  SHFL.IDX PT, R41, R41, RZ, 0x1f ;  /* 0x00001fff29297589 */ /* 0x000f2400000e0000 */
.L_x_44:
[C---:B0-2-4-:R-:W-:Y:S01]  /*32b0*/  @P0 FFMA.FTZ R41, R162.reuse, R41, R163 ;  /* 0x00000029a2290223 */ /* 0x055fe200000100a3 */
[----:B---3--:R-:W-:-:S03]  /*32c0*/  @P0 FMUL.FTZ R40, R162, R40 ;  /* 0x00000028a2280220 */ /* 0x008fc60000410000 */
[C---:B------:R-:W-:Y:S01]  /*32d0*/  FFMA.FTZ R43, R42.reuse, R41, R43 ;  /* 0x000000292a2b7223 */ /* 0x040fe2000001002b */
[----:B------:R-:W-:Y:S01]  /*32e0*/  FMUL.FTZ R42, R42, R40 ;  /* 0x000000282a2a7220 */ /* 0x000fe20000410000 */
[----:B------:R3:W-:Y:S02]  /*32f0*/  STS.64 [R153+0x10d0], R40 ;  /* 0x0010d02899007388 */ /* 0x0007e40000000a00 */
[C---:B------:R-:W-:Y:S01]  /*3300*/  FFMA.FTZ R83, R82.reuse, R43, R83 ;  /* 0x0000002b52537223 */ /* 0x040fe20000010053 */
[----:B------:R-:W-:Y:S01]  /*3310*/  FMUL.FTZ R82, R82, R42 ;  /* 0x0000002a52527220 */ /* 0x000fe20000410000 */
[----:B------:R3:W-:Y:S02]  /*3320*/  STS.64 [R153+0x10d8], R42 ;  /* 0x0010d82a99007388 */ /* 0x0007e40000000a00 */
[C---:B------:R-:W-:Y:S01]  /*3330*/  FFMA.FTZ R85, R84.reuse, R83, R85 ;  /* 0x0000005354557223 */ /* 0x040fe20000010055 */
[----:B------:R-:W-:Y:S01]  /*3340*/  FMUL.FTZ R84, R84, R82 ;  /* 0x0000005254547220 */ /* 0x000fe20000410000 */
[----:B------:R3:W-:Y:S04]  /*3350*/  STS.64 [R153+0x10e0], R82 ;  /* 0x0010e05299007388 */ /* 0x0007e80000000a00 */
[----:B------:R3:W-:Y:S02]  /*3360*/  STS.64 [R153+0x10e8], R84 ;  /* 0x0010e85499007388 */ /* 0x0007e40000000a00 */
.L_x_5:
[----:B------:R-:W-:Y:S05]  /*3370*/  WARPSYNC.ALL ;  /* 0x0000000000007948 */ /* 0x000fea0003800000 */
[----:B------:R-:W-:Y:S01]  /*3380*/  BAR.SYNC.DEFER_BLOCKING 0x0 ;  /* 0x0000000000007b1d */ /* 0x000fe20000010000 */
[----:B---3-5:R-:W-:Y:S01]  /*3390*/  FFMA.FTZ R41, R125, R132, R131 ;  /* 0x000000847d297223 */ /* 0x028fe20000010083 */
[----:B------:R-:W-:-:S03]  /*33a0*/  LOP3.LUT P0, RZ, R18, 0x2, RZ, 0xc0, !PT ;  /* 0x0000000212ff7812 */ /* 0x000fc6000780c0ff */
[----:B------:R-:W-:-:S04]  /*33b0*/  FFMA.FTZ R41, R121, R41, R130 ;  /* 0x0000002979297223 */ /* 0x000fc80000010082 */
[----:B------:R-:W-:-:S04]  /*33c0*/  FFMA.FTZ R41, R118, R41, R129 ;  /* 0x0000002976297223 */ /* 0x000fc80000010081 */
[----:B--2---:R-:W-:-:S04]  /*33d0*/  FFMA.FTZ R42, R116, R41, R128 ;  /* 0x00000029742a7223 */ /* 0x004fc80000010080 */
[----:B------:R-:W-:Y:S01]  /*33e0*/  FFMA.FTZ R42, R113, R42, R127 ;  /* 0x0000002a712a7223 */ /* 0x000fe2000001007f */
[----:B------:R-:W2:Y:S02]  /*33f0*/  LDS R40, [R150+0x10d4] ;  /* 0x0010d40096287984 */ /* 0x000ea40000000800 */
[----:B--2---:R-:W-:Y:S01]  /*3400*/  FFMA.FTZ R151, R151, R40, R152 ;  /* 0x0000002897977223 */ /* 0x004fe20000010098 */
[----:B01----:R-:W-:-:S03]  /*3410*/  FMUL.FTZ R40, R125, R133 ;  /* 0x000000857d287220 */ /* 0x003fc60000410000 */
[----:B------:R-:W-:Y:S01]  /*3420*/  FFMA.FTZ R135, R102, R151, R135 ;  /* 0x0000009766877223 */ /* 0x000fe20000010087 */
[----:B------:R-:W-:-:S03]  /*3430*/  FMUL.FTZ R43, R121, R40 ;  /* 0x00000028792b7220 */ /* 0x000fc60000410000 */
[----:B------:R-:W-:Y:S01]  /*3440*/  FFMA.FTZ R136, R103, R135, R136 ;  /* 0x0000008767887223 */ /* 0x000fe20000010088 */
[----:B------:R-:W-:-:S03]  /*3450*/  FMUL.FTZ R43, R118, R43 ;  /* 0x0000002b762b7220 */ /* 0x000fc60000410000 */
[----:B------:R-:W-:Y:S01]  /*3460*/  FFMA.FTZ R137, R104, R136, R137 ;  /* 0x0000008868897223 */ /* 0x000fe20000010089 */
[----:B------:R-:W-:Y:S01]  /*3470*/  FMUL.FTZ R40, R116, R43 ;  /* 0x0000002b74287220 */ /* 0x000fe20000410000 */
[----:B------:R-:W-:Y:S02]  /*3480*/  FFMA.FTZ R43, R111, R42, R126 ;  /* 0x0000002a6f2b7223 */ /* 0x000fe4000001007e */
[----:B------:R-:W-:Y:S01]  /*3490*/  FFMA.FTZ R138, R105, R137, R138 ;  /* 0x00000089698a7223 */ /* 0x000fe2000001008a */
[----:B------:R-:W-:Y:S01]  /*34a0*/  FMUL.FTZ R40, R113, R40 ;  /* 0x0000002871287220 */ /* 0x000fe20000410000 */
[----:B------:R-:W-:Y:S02]  /*34b0*/  FFMA.FTZ R42, R110, R43, R124 ;  /* 0x0000002b6e2a7223 */ /* 0x000fe4000001007c */
[----:B------:R-:W-:Y:S01]  /*34c0*/  FFMA.FTZ R139, R106, R138, R139 ;  /* 0x0000008a6a8b7223 */ /* 0x000fe2000001008b */
[----:B------:R-:W-:Y:S01]  /*34d0*/  FMUL.FTZ R41, R111, R40 ;  /* 0x000000286f297220 */ /* 0x000fe20000410000 */
[----:B------:R-:W-:-:S02]  /*34e0*/  FFMA.FTZ R43, R109, R42, R123 ;  /* 0x0000002a6d2b7223 */ /* 0x000fc4000001007b */
[----:B------:R-:W-:Y:S01]  /*34f0*/  FFMA.FTZ R140, R107, R139, R140 ;  /* 0x0000008b6b8c7223 */ /* 0x000fe2000001008c */
[----:B------:R-:W-:Y:S01]  /*3500*/  FMUL.FTZ R40, R110, R41 ;  /* 0x000000296e287220 */ /* 0x000fe20000410000 */
[C---:B------:R-:W-:Y:S02]  /*3510*/  FFMA.FTZ R43, R108.reuse, R43, R122 ;  /* 0x0000002b6c2b7223 */ /* 0x040fe4000001007a */
[C---:B------:R-:W-:Y:S01]  /*3520*/  FFMA.FTZ R141, R108.reuse, R140, R141 ;  /* 0x0000008c6c8d7223 */ /* 0x040fe2000001008d */
[----:B------:R-:W-:Y:S01]  /*3530*/  FMUL.FTZ R41, R109, R40 ;  /* 0x000000286d297220 */ /* 0x000fe20000410000 */
[----:B------:R-:W-:Y:S02]  /*3540*/  FFMA.FTZ R43, R107, R43, R120 ;  /* 0x0000002b6b2b7223 */ /* 0x000fe40000010078 */
[----:B------:R-:W-:Y:S01]  /*3550*/  FFMA.FTZ R142, R109, R141, R142 ;  /* 0x0000008d6d8e7223 */ /* 0x000fe2000001008e */
[----:B------:R-:W-:Y:S01]  /*3560*/  FMUL.FTZ R40, R108, R41 ;  /* 0x000000296c287220 */ /* 0x000fe20000410000 */
[----:B------:R-:W-:-:S02]  /*3570*/  FFMA.FTZ R42, R106, R43, R119 ;  /* 0x0000002b6a2a7223 */ /* 0x000fc40000010077 */
        /* <DEDUP_REMOVED lines=14> */
[----:B------:R-:W-:Y:S02]  /*3660*/  IMAD.MOV.U32 R40, RZ, RZ, 0x3f800000 ;  /* 0x3f800000ff287424 */ /* 0x000fe400078e00ff */
[----:B------:R-:W-:Y:S01]  /*3670*/  FFMA.FTZ R148, R121, R147, R148 ;  /* 0x0000009379947223 */ /* 0x000fe20000010094 */
[----:B------:R-:W-:Y:S01]  /*3680*/  FMUL.FTZ R42, R102, R41 ;  /* 0x00000029662a7220 */ /* 0x000fe20000410000 */
[----:B------:R-:W-:-:S06]  /*3690*/  MOV R41, RZ ;  /* 0x000000ff00297202 */ /* 0x000fcc0000000f00 */
[----:B------:R-:W0:Y:S01]  /*36a0*/  @P0 LDS.64 R40, [UR12] ;  /* 0x0000000cff280984 */ /* 0x000e220008000a00 */
[----:B------:R-:W-:-:S03]  /*36b0*/  ISETP.GT.U32.AND P0, PT, R101, 0x1f, PT ;  /* 0x0000001f6500780c */ /* 0x000fc60003f04070 */
[----:B------:R1:W-:Y:S02]  /*36c0*/  STS.64 [R150+0x15e0], R42 ;  /* 0x0015e02a96007388 */ /* 0x0003e40000000a00 */
[----:B-1----:R-:W-:Y:S01]  /*36d0*/  FFMA.FTZ R150, R125, R148, R149 ;  /* 0x000000947d967223 */ /* 0x002fe20000010095 */
[----:B------:R-:W-:Y:S07]  /*36e0*/  BAR.SYNC.DEFER_BLOCKING 0x0 ;  /* 0x0000000000007b1d */ /* 0x000fee0000010000 */
[----:B------:R-:W-:Y:S05]  /*36f0*/  @P0 BRA `(.L_x_10) ;  /* 0x0000000400240947 */ /* 0x000fea0003800000 */
[----:B------:R-:W-:Y:S01]  /*3700*/  HFMA2 R42, -RZ, RZ, 0, 2.384185791015625e-06 ;  /* 0x00000028ff2a7431 */ /* 0x000fe200000001ff */
[----:B------:R-:W-:-:S04]  /*3710*/  UMOV UR13, 0xffffffff ;  /* 0xffffffff000d7882 */ /* 0x000fc80000000000 */
[----:B------:R-:W-:-:S05]  /*3720*/  IMAD R149, R101, R42, UR23 ;  /* 0x0000001765957e24 */ /* 0x000fca000f8e022a */
[----:B------:R-:W-:Y:S04]  /*3730*/  LDS.64 R42, [R149+0x15f0] ;  /* 0x0015f000952a7984 */ /* 0x000fe80000000a00 */
[----:B------:R-:W1:Y:S04]  /*3740*/  LDS.64 R82, [R149+0x15f8] ;  /* 0x0015f80095527984 */ /* 0x000e680000000a00 */
[----:B------:R-:W2:Y:S04]  /*3750*/  LDS.64 R84, [R149+0x15e8] ;  /* 0x0015e80095547984 */ /* 0x000ea80000000a00 */
[----:B------:R-:W3:Y:S01]  /*3760*/  LDS.64 R86, [R149+0x15e0] ;  /* 0x0015e00095567984 */ /* 0x000ee20000000a00 */
[----:B-1----:R-:W-:-:S04]  /*3770*/  FFMA.FTZ R152, R42, R83, R43 ;  /* 0x000000532a987223 */ /* 0x002fc8000001002b */
[----:B--2---:R-:W-:-:S04]  /*3780*/  FFMA.FTZ R152, R84, R152, R85 ;  /* 0x0000009854987223 */ /* 0x004fc80000010055 */
[----:B---3--:R-:W-:Y:S01]  /*3790*/  FFMA.FTZ R163, R86, R152, R87 ;  /* 0x0000009856a37223 */ /* 0x008fe20000010057 */
[----:B------:R-:W-:Y:S01]  /*37a0*/  FMUL.FTZ R87, R42, R82 ;  /* 0x000000522a577220 */ /* 0x000fe20000410000 */
[----:B------:R-:W-:-:S03]  /*37b0*/  LOP3.LUT R152, R101, 0x1f, RZ, 0xc0, !PT ;  /* 0x0000001f65987812 */ /* 0x000fc600078ec0ff */
[----:B------:R-:W-:Y:S01]  /*37c0*/  FMUL.FTZ R87, R84, R87 ;  /* 0x0000005754577220 */ /* 0x000fe20000410000 */
[----:B------:R-:W-:-:S03]  /*37d0*/  ISETP.NE.AND P0, PT, R152, 0x1f, PT ;  /* 0x0000001f9800780c */ /* 0x000fc60003f05270 */
[----:B------:R-:W-:Y:S01]  /*37e0*/  FMUL.FTZ R162, R86, R87 ;  /* 0x0000005756a27220 */ /* 0x000fe20000410000 */
[----:B------:R-:W-:Y:S09]  /*37f0*/  BRA.DIV UR13, `(.L_x_11) ;  /* 0x000000360d607947 */ /* 0x000ff2000b800000 */
[----:B------:R-:W1:Y:S01]  /*3800*/  SHFL.DOWN PT, R153, R162, 0x1, 0x1f ;  /* 0x08201f00a2997f89 */ /* 0x000e6200000e0000 */
[C---:B------:R-:W-:Y:S02]  /*3810*/  ISETP.GT.U32.AND P1, PT, R152.reuse, 0x1b, PT ;  /* 0x0000001b9800780c */ /* 0x040fe40003f24070 */
[C---:B------:R-:W-:Y:S01]  /*3820*/  ISETP.GT.U32.AND P2, PT, R152.reuse, 0x17, PT ;  /* 0x000000179800780c */ /* 0x040fe20003f44070 */
[----:B------:R-:W2:Y:S01]  /*3830*/  SHFL.DOWN PT, R86, R163, 0x1, 0x1f ;  /* 0x08201f00a3567f89 */ /* 0x000ea200000e0000 */
[----:B------:R-:W-:Y:S01]  /*3840*/  ISETP.GT.U32.AND P3, PT, R152, 0xf, PT ;  /* 0x0000000f9800780c */ /* 0x000fe20003f64070 */
[----:B-1----:R-:W-:Y:S01]  /*3850*/  @P0 FMUL.FTZ R153, R153, R162 ;  /* 0x000000a299990220 */ /* 0x002fe20000410000 */
[----:B--2---:R-:W-:-:S04]  /*3860*/  @P0 FFMA.FTZ R154, R162, R86, R163 ;  /* 0x00000056a29a0223 */ /* 0x004fc800000100a3 */
[----:B------:R-:W-:Y:S01]  /*3870*/  @P0 MOV R162, R153 ;  /* 0x0000009900a20202 */ /* 0x000fe20000000f00 */
[----:B------:R-:W-:Y:S01]  /*3880*/  @P0 IMAD.MOV.U32 R163, RZ, RZ, R154 ;  /* 0x000000ffffa30224 */ /* 0x000fe200078e009a */
[----:B------:R-:W-:-:S03]  /*3890*/  ISETP.GT.U32.AND P0, PT, R152, 0x1d, PT ;  /* 0x0000001d9800780c */ /* 0x000fc60003f04070 */
[----:B------:R-:W1:Y:S04]  /*38a0*/  SHFL.DOWN PT, R153, R162, 0x2, 0x1f ;  /* 0x08401f00a2997f89 */ /* 0x000e6800000e0000 */
[----:B------:R-:W2:Y:S06]  /*38b0*/  SHFL.DOWN PT, R154, R163, 0x2, 0x1f ;  /* 0x08401f00a39a7f89 */ /* 0x000eac00000e0000 */
[C---:B-1----:R-:W-:Y:S01]  /*38c0*/  @!P0 FMUL.FTZ R153, R162.reuse, R153 ;  /* 0x00000099a2998220 */ /* 0x042fe20000410000 */
[----:B--2---:R-:W-:-:S03]  /*38d0*/  @!P0 FFMA.FTZ R154, R162, R154, R163 ;  /* 0x0000009aa29a8223 */ /* 0x004fc600000100a3 */
[----:B------:R-:W-:Y:S02]  /*38e0*/  @!P0 IMAD.MOV.U32 R162, RZ, RZ, R153 ;  /* 0x000000ffffa28224 */ /* 0x000fe400078e0099 */
[----:B------:R-:W-:-:S03]  /*38f0*/  @!P0 MOV R163, R154 ;  /* 0x0000009a00a38202 */ /* 0x000fc60000000f00 */
[----:B------:R-:W1:Y:S01]  /*3900*/  SHFL.DOWN PT, R153, R162, 0x4, 0x1f ;  /* 0x08801f00a2997f89 */ /* 0x000e6200000e0000 */
[----:B------:R-:W-:-:S03]  /*3910*/  ISETP.NE.AND P0, PT, R101, 0x1f, PT ;  /* 0x0000001f6500780c */ /* 0x000fc60003f05270 */
[----:B------:R-:W2:Y:S01]  /*3920*/  SHFL.DOWN PT, R154, R163, 0x4, 0x1f ;  /* 0x08801f00a39a7f89 */ /* 0x000ea200000e0000 */
[C---:B-1----:R-:W-:Y:S01]  /*3930*/  @!P1 FMUL.FTZ R153, R162.reuse, R153 ;  /* 0x00000099a2999220 */ /* 0x042fe20000410000 */
[----:B--2---:R-:W-:-:S04]  /*3940*/  @!P1 FFMA.FTZ R154, R162, R154, R163 ;  /* 0x0000009aa29a9223 */ /* 0x004fc800000100a3 */
[----:B------:R-:W-:Y:S02]  /*3950*/  @!P1 MOV R162, R153 ;  /* 0x0000009900a29202 */ /* 0x000fe40000000f00 */
[----:B------:R-:W-:-:S03]  /*3960*/  @!P1 MOV R163, R154 ;  /* 0x0000009a00a39202 */ /* 0x000fc60000000f00 */
[----:B------:R-:W1:Y:S04]  /*3970*/  SHFL.DOWN PT, R153, R162, 0x8, 0x1f ;  /* 0x09001f00a2997f89 */ /* 0x000e6800000e0000 */
[----:B------:R-:W2:Y:S01]  /*3980*/  SHFL.DOWN PT, R154, R163, 0x8, 0x1f ;  /* 0x09001f00a39a7f89 */ /* 0x000ea200000e0000 */
[C---:B-1----:R-:W-:Y:S01]  /*3990*/  @!P2 FMUL.FTZ R153, R162.reuse, R153 ;  /* 0x00000099a299a220 */ /* 0x042fe20000410000 */
[----:B--2---:R-:W-:-:S04]  /*39a0*/  @!P2 FFMA.FTZ R154, R162, R154, R163 ;  /* 0x0000009aa29aa223 */ /* 0x004fc800000100a3 */
[----:B------:R-:W-:Y:S01]  /*39b0*/  @!P2 MOV R162, R153 ;  /* 0x0000009900a2a202 */ /* 0x000fe20000000f00 */
[----:B------:R-:W-:-:S04]  /*39c0*/  @!P2 IMAD.MOV.U32 R163, RZ, RZ, R154 ;  /* 0x000000ffffa3a224 */ /* 0x000fc800078e009a */
[----:B------:R-:W1:Y:S04]  /*39d0*/  SHFL.DOWN PT, R152, R162, 0x10, 0x1f ;  /* 0x0a001f00a2987f89 */ /* 0x000e6800000e0000 */
[----:B------:R-:W2:Y:S01]  /*39e0*/  SHFL.DOWN PT, R154, R163, 0x10, 0x1f ;  /* 0x0a001f00a39a7f89 */ /* 0x000ea200000e0000 */
[C---:B-1----:R-:W-:Y:S01]  /*39f0*/  @!P3 FMUL.FTZ R152, R162.reuse, R152 ;  /* 0x00000098a298b220 */ /* 0x042fe20000410000 */
[----:B--2---:R-:W-:-:S04]  /*3a00*/  @!P3 FFMA.FTZ R154, R162, R154, R163 ;  /* 0x0000009aa29ab223 */ /* 0x004fc800000100a3 */
[----:B------:R-:W-:Y:S01]  /*3a10*/  @!P3 MOV R162, R152 ;  /* 0x0000009800a2b202 */ /* 0x000fe20000000f00 */
[----:B------:R-:W-:-:S04]  /*3a20*/  @!P3 IMAD.MOV.U32 R163, RZ, RZ, R154 ;  /* 0x000000ffffa3b224 */ /* 0x000fc800078e009a */
[----:B------:R-:W-:Y:S04]  /*3a30*/  SHFL.IDX PT, R153, R162, RZ, 0x1f ;  /* 0x00001fffa2997589 */ /* 0x000fe800000e0000 */
[----:B------:R-:W0:Y:S04]  /*3a40*/  SHFL.IDX PT, R152, R163, RZ, 0x1f ;  /* 0x00001fffa3987589 */ /* 0x000e2800000e0000 */
[----:B------:R-:W1:Y:S04]  /*3a50*/  SHFL.DOWN PT, R162, R162, 0x1, 0x1f ;  /* 0x08201f00a2a27f89 */ /* 0x000e6800000e0000 */
[----:B------:R-:W2:Y:S01]  /*3a60*/  SHFL.DOWN PT, R163, R163, 0x1, 0x1f ;  /* 0x08201f00a3a37f89 */ /* 0x000ea200000e0000 */
[-C--:B0-----:R-:W-:Y:S01]  /*3a70*/  FFMA.FTZ R152, R41, R153.reuse, R152 ;  /* 0x0000009929987223 */ /* 0x081fe20000010098 */
[----:B------:R-:W-:-:S02]  /*3a80*/  FMUL.FTZ R153, R40, R153 ;  /* 0x0000009928997220 */ /* 0x000fc40000410000 */
[----:B------:R-:W0:Y:S04]  /*3a90*/  SHFL.IDX PT, R41, R41, RZ, 0x1f ;  /* 0x00001fff29297589 */ /* 0x000e2800000e0000 */
[----:B-1----:R-:W3:Y:S02]  /*3aa0*/  SHFL.IDX PT, R40, R40, RZ, 0x1f ;  /* 0x00001fff28287589 */ /* 0x002ee400000e0000 */
.L_x_61:
[C---:B0-2---:R-:W-:Y:S01]  /*3ab0*/  @P0 FFMA.FTZ R41, R162.reuse, R41, R163 ;  /* 0x00000029a2290223 */ /* 0x045fe200000100a3 */
        /* <DEDUP_REMOVED lines=10> */
[----:B------:R1:W-:Y:S01]  /*3b60*/  STS.64 [R149+0x15e0], R84 ;  /* 0x0015e05495007388 */ /* 0x0003e20000000a00 */
[----:B0-----:R-:W-:-:S02]  /*3b70*/  MOV R41, R152 ;  /* 0x0000009800297202 */ /* 0x001fc40000000f00 */
[----:B------:R-:W-:-:S07]  /*3b80*/  MOV R40, R153 ;  /* 0x0000009900287202 */ /* 0x000fce0000000f00 */
.L_x_10:
[----:B------:R-:W-:Y:S05]  /*3b90*/  WARPSYNC.ALL ;  /* 0x0000000000007948 */ /* 0x000fea0003800000 */
[----:B------:R-:W-:Y:S01]  /*3ba0*/  BAR.SYNC.DEFER_BLOCKING 0x0 ;  /* 0x0000000000007b1d */ /* 0x000fe20000010000 */
[----:B-1----:R-:W-:Y:S01]  /*3bb0*/  SHF.R.U32.HI R42, RZ, 0x2, R101 ;  /* 0x00000002ff2a7819 */ /* 0x002fe20000011665 */
[----:B------:R-:W-:Y:S01]  /*3bc0*/  FFMA.FTZ R82, R0, R151, RZ ;  /* 0x0000009700527223 */ /* 0x000fe200000100ff */
[----:B------:R-:W-:Y:S01]  /*3bd0*/  FFMA.FTZ R84, -R17, R69, R151 ;  /* 0x0000004511547223 */ /* 0x000fe20000010197 */
[----:B------:R-:W-:Y:S02]  /*3be0*/  ISETP.NE.AND P2, PT, R101, RZ, PT ;  /* 0x000000ff6500720c */ /* 0x000fe40003f45270 */
[----:B------:R-:W-:-:S02]  /*3bf0*/  IMAD.IADD R43, R42, 0x1, R101 ;  /* 0x000000012a2b7824 */ /* 0x000fc400078e0265 */
[----:B------:R-:W-:Y:S01]  /*3c00*/  FFMA.FTZ R83, R67, R135, R82 ;  /* 0x0000008743537223 */ /* 0x000fe20000010052 */
[----:B------:R-:W-:Y:S01]  /*3c10*/  FFMA.FTZ R135, -R16, R68, R135 ;  /* 0x0000004410877223 */ /* 0x000fe20000010187 */
[----:B------:R-:W1:Y:S01]  /*3c20*/  S2R R149, SR_LANEID ;  /* 0x0000000000957919 */ /* 0x000e620000000000 */
[----:B------:R-:W-:Y:S01]  /*3c30*/  BSSY.RECONVERGENT B0, `(.L_x_12) ;  /* 0x00000d0000007945 */ /* 0x000fe20003800200 */
[----:B------:R-:W-:Y:S01]  /*3c40*/  LEA R43, R43, UR23, 0x3 ;  /* 0x000000172b2b7c11 */ /* 0x000fe2000f8e18ff */
[----:B------:R-:W-:Y:S01]  /*3c50*/  FFMA.FTZ R82, R64, R136, R83 ;  /* 0x0000008840527223 */ /* 0x000fe20000010053 */
[----:B------:R-:W-:-:S04]  /*3c60*/  FFMA.FTZ R136, -R15, R66, R136 ;  /* 0x000000420f887223 */ /* 0x000fc80000010188 */
[----:B------:R-:W2:Y:S04]  /*3c70*/  LDS R43, [R43+0x15e4] ;  /* 0x0015e4002b2b7984 */ /* 0x000ea80000000800 */
[----:B0-----:R0:W-:Y:S01]  /*3c80*/  @!P2 STS.64 [UR12], R40 ;  /* 0x00000028ff00a988 */ /* 0x0011e20008000a0c */
[C---:B-1----:R-:W-:Y:S02]  /*3c90*/  ISETP.GT.AND P1, PT, R149.reuse, 0x1e, PT ;  /* 0x0000001e9500780c */ /* 0x042fe40003f24270 */
[----:B------:R-:W-:Y:S01]  /*3ca0*/  ISETP.GT.AND P0, PT, R149, 0x1d, PT ;  /* 0x0000001d9500780c */ /* 0x000fe20003f04270 */
[----:B--2---:R-:W-:Y:S01]  /*3cb0*/  FFMA.FTZ R132, R43, R133, R132 ;  /* 0x000000852b847223 */ /* 0x004fe20000010084 */
[----:B------:R-:W-:Y:S01]  /*3cc0*/  FFMA.FTZ R43, R61, R137, R82 ;  /* 0x000000893d2b7223 */ /* 0x000fe20000010052 */
[----:B------:R-:W-:-:S02]  /*3cd0*/  FFMA.FTZ R137, -R14, R65, R137 ;  /* 0x000000410e897223 */ /* 0x000fc40000010189 */
[----:B------:R-:W-:Y:S01]  /*3ce0*/  FFMA.FTZ R125, R125, R132, R131 ;  /* 0x000000847d7d7223 */ /* 0x000fe20000010083 */
[----:B------:R-:W-:Y:S01]  /*3cf0*/  FFMA.FTZ R82, R58, R138, R43 ;  /* 0x0000008a3a527223 */ /* 0x000fe2000001002b */
[----:B------:R-:W-:Y:S01]  /*3d00*/  FFMA.FTZ R138, -R13, R63, R138 ;  /* 0x0000003f0d8a7223 */ /* 0x000fe2000001018a */
[----:B------:R-:W-:Y:S01]  /*3d10*/  FMUL.FTZ R101, R132, UR35 ;  /* 0x0000002384657c20 */ /* 0x000fe20008410000 */
[----:B------:R-:W-:Y:S01]  /*3d20*/  FFMA.FTZ R121, R121, R125, R130 ;  /* 0x0000007d79797223 */ /* 0x000fe20000010082 */
[----:B------:R-:W-:Y:S01]  /*3d30*/  FFMA.FTZ R43, R55, R139, R82 ;  /* 0x0000008b372b7223 */ /* 0x000fe20000010052 */
[----:B------:R-:W-:Y:S01]  /*3d40*/  FFMA.FTZ R139, -R12, R62, R139 ;  /* 0x0000003e0c8b7223 */ /* 0x000fe2000001018b */
[----:B------:R-:W-:Y:S01]  /*3d50*/  FMUL.FTZ R130, R2, R132 ;  /* 0x0000008402827220 */ /* 0x000fe20000410000 */
[----:B------:R-:W-:Y:S01]  /*3d60*/  FFMA.FTZ R118, R118, R121, R129 ;  /* 0x0000007976767223 */ /* 0x000fe20000010081 */
[----:B------:R-:W-:Y:S01]  /*3d70*/  FFMA.FTZ R82, R52, R140, R43 ;  /* 0x0000008c34527223 */ /* 0x000fe2000001002b */
[----:B------:R-:W-:Y:S01]  /*3d80*/  FFMA.FTZ R140, -R11, R60, R140 ;  /* 0x0000003c0b8c7223 */ /* 0x000fe2000001018c */
[----:B0-----:R-:W-:Y:S01]  /*3d90*/  FMUL.FTZ R40, R121, UR35 ;  /* 0x0000002379287c20 */ /* 0x001fe20008410000 */
[----:B------:R-:W-:Y:S01]  /*3da0*/  FFMA.FTZ R116, R116, R118, R128 ;  /* 0x0000007674747223 */ /* 0x000fe20000010080 */
[----:B------:R-:W-:Y:S01]  /*3db0*/  FFMA.FTZ R43, R49, R141, R82 ;  /* 0x0000008d312b7223 */ /* 0x000fe20000010052 */
[----:B------:R-:W-:Y:S01]  /*3dc0*/  FFMA.FTZ R141, -R10, R59, R141 ;  /* 0x0000003b0a8d7223 */ /* 0x000fe2000001018d */
[----:B------:R-:W-:Y:S01]  /*3dd0*/  FMUL.FTZ R128, R3, R125 ;  /* 0x0000007d03807220 */ /* 0x000fe20000410000 */
[----:B------:R-:W-:Y:S01]  /*3de0*/  FFMA.FTZ R113, R113, R116, R127 ;  /* 0x0000007471717223 */ /* 0x000fe2000001007f */
[----:B------:R-:W-:Y:S01]  /*3df0*/  FFMA.FTZ R82, R46, R142, R43 ;  /* 0x0000008e2e527223 */ /* 0x000fe2000001002b */
[----:B------:R-:W-:Y:S01]  /*3e00*/  FFMA.FTZ R142, -R9, R57, R142 ;  /* 0x00000039098e7223 */ /* 0x000fe2000001018e */
[----:B------:R-:W-:Y:S01]  /*3e10*/  FADD.FTZ R20, R128, R20 ;  /* 0x0000001480147221 */ /* 0x000fe20000010000 */
[----:B------:R-:W-:Y:S01]  /*3e20*/  FFMA.FTZ R111, R111, R113, R126 ;  /* 0x000000716f6f7223 */ /* 0x000fe2000001007e */
[----:B------:R-:W-:Y:S01]  /*3e30*/  FFMA.FTZ R83, R45, R143, R82 ;  /* 0x0000008f2d537223 */ /* 0x000fe20000010052 */
[----:B------:R-:W-:Y:S01]  /*3e40*/  FFMA.FTZ R143, -R8, R56, R143 ;  /* 0x00000038088f7223 */ /* 0x000fe2000001018f */
[----:B------:R-:W-:Y:S01]  /*3e50*/  FMUL.FTZ R41, R118, UR35 ;  /* 0x0000002376297c20 */ /* 0x000fe20008410000 */
[----:B------:R-:W-:Y:S01]  /*3e60*/  FFMA.FTZ R110, R110, R111, R124 ;  /* 0x0000006f6e6e7223 */ /* 0x000fe2000001007c */
[----:B------:R-:W-:Y:S01]  /*3e70*/  FFMA.FTZ R82, R44, R144, R83 ;  /* 0x000000902c527223 */ /* 0x000fe20000010053 */
[----:B------:R-:W-:Y:S01]  /*3e80*/  FFMA.FTZ R144, -R7, R54, R144 ;  /* 0x0000003607907223 */ /* 0x000fe20000010190 */
[----:B------:R-:W-:Y:S01]  /*3e90*/  FADD.FTZ R19, R130, R19 ;  /* 0x0000001382137221 */ /* 0x000fe20000010000 */
[----:B------:R-:W-:Y:S01]  /*3ea0*/  FFMA.FTZ R109, R109, R110, R123 ;  /* 0x0000006e6d6d7223 */ /* 0x000fe2000001007b */
[----:B------:R-:W-:Y:S01]  /*3eb0*/  FFMA.FTZ R87, R39, R145, R82 ;  /* 0x0000009127577223 */ /* 0x000fe20000010052 */
[----:B------:R-:W-:Y:S01]  /*3ec0*/  FFMA.FTZ R145, -R6, R53, R145 ;  /* 0x0000003506917223 */ /* 0x000fe20000010191 */
[----:B------:R-:W-:Y:S01]  /*3ed0*/  FMUL.FTZ R123, R5, R118 ;  /* 0x00000076057b7220 */ /* 0x000fe20000410000 */
[----:B------:R-:W-:-:S03]  /*3ee0*/  FFMA.FTZ R108, R108, R109, R122 ;  /* 0x0000006d6c6c7223 */ /* 0x000fc6000001007a */
[----:B------:R-:W-:Y:S01]  /*3ef0*/  FADD.FTZ R22, R123, R22 ;  /* 0x000000167b167221 */ /* 0x000fe20000010000 */
[----:B------:R-:W-:-:S04]  /*3f00*/  FFMA.FTZ R107, R107, R108, R120 ;  /* 0x0000006c6b6b7223 */ /* 0x000fc80000010078 */
[----:B------:R-:W-:Y:S01]  /*3f10*/  FFMA.FTZ R106, R106, R107, R119 ;  /* 0x0000006b6a6a7223 */ /* 0x000fe20000010077 */
[----:B------:R-:W-:-:S03]  /*3f20*/  FMUL.FTZ R119, R7, R113 ;  /* 0x0000007107777220 */ /* 0x000fc60000410000 */
[----:B------:R-:W-:Y:S01]  /*3f30*/  FFMA.FTZ R105, R105, R106, R117 ;  /* 0x0000006a69697223 */ /* 0x000fe20000010075 */
[----:B------:R-:W-:Y:S01]  /*3f40*/  FMUL.FTZ R117, R9, R110 ;  /* 0x0000006e09757220 */ /* 0x000fe20000410000 */
[----:B------:R-:W-:Y:S02]  /*3f50*/  FADD.FTZ R24, R119, R24 ;  /* 0x0000001877187221 */ /* 0x000fe40000010000 */
[-C--:B------:R-:W-:Y:S01]  /*3f60*/  FFMA.FTZ R104, R104, R105.reuse, R115 ;  /* 0x0000006968687223 */ /* 0x080fe20000010073 */
[----:B------:R-:W-:Y:S01]  /*3f70*/  FMUL.FTZ R82, R14, R105 ;  /* 0x000000690e527220 */ /* 0x000fe20000410000 */
[----:B------:R-:W-:Y:S02]  /*3f80*/  FADD.FTZ R26, R117, R26 ;  /* 0x0000001a751a7221 */ /* 0x000fe40000010000 */
[-C--:B------:R-:W-:Y:S01]  /*3f90*/  FFMA.FTZ R103, R103, R104.reuse, R114 ;  /* 0x0000006867677223 */ /* 0x080fe20000010072 */
[----:B------:R-:W-:Y:S01]  /*3fa0*/  FMUL.FTZ R85, R15, R104 ;  /* 0x000000680f557220 */ /* 0x000fe20000410000 */
[----:B------:R-:W-:Y:S01]  /*3fb0*/  FFMA.FTZ R114, R38, R146, R87 ;  /* 0x0000009226727223 */ /* 0x000fe20000010057 */
[----:B------:R-:W-:Y:S01]  /*3fc0*/  FFMA.FTZ R146, -R5, R51, R146 ;  /* 0x0000003305927223 */ /* 0x000fe20000010192 */
[-C--:B------:R-:W-:Y:S01]  /*3fd0*/  FFMA.FTZ R102, R102, R103.reuse, R112 ;  /* 0x0000006766667223 */ /* 0x080fe20000010070 */
[----:B------:R-:W-:Y:S01]  /*3fe0*/  FMUL.FTZ R112, R16, R103 ;  /* 0x0000006710707220 */ /* 0x000fe20000410000 */
[----:B------:R-:W-:Y:S01]  /*3ff0*/  FFMA.FTZ R115, R37, R147, R114 ;  /* 0x0000009325737223 */ /* 0x000fe20000010072 */
[----:B------:R-:W-:Y:S01]  /*4000*/  FMUL.FTZ R114, R12, R107 ;  /* 0x0000006b0c727220 */ /* 0x000fe20000410000 */
[----:B------:R-:W-:Y:S01]  /*4010*/  FMUL.FTZ R43, R17, R102 ;  /* 0x00000066112b7220 */ /* 0x000fe20000410000 */
[----:B------:R-:W-:Y:S01]  /*4020*/  FFMA.FTZ R147, -R4, R50, R147 ;  /* 0x0000003204937223 */ /* 0x000fe20000010193 */
[----:B------:R-:W-:Y:S01]  /*4030*/  FFMA.FTZ R120, R36, R148, R115 ;  /* 0x0000009424787223 */ /* 0x000fe20000010073 */
[----:B------:R-:W-:Y:S01]  /*4040*/  FMUL.FTZ R115, R11, R108 ;  /* 0x0000006c0b737220 */ /* 0x000fe20000410000 */
[----:B------:R-:W-:Y:S01]  /*4050*/  FFMA.FTZ R83, R43, R84, RZ ;  /* 0x000000542b537223 */ /* 0x000fe200000100ff */
[----:B------:R-:W-:Y:S01]  /*4060*/  FFMA.FTZ R148, -R3, R48, R148 ;  /* 0x0000003003947223 */ /* 0x000fe20000010194 */
[----:B------:R-:W-:Y:S01]  /*4070*/  FADD.FTZ R32, R85, R32 ;  /* 0x0000002055207221 */ /* 0x000fe20000010000 */
[----:B------:R-:W-:Y:S01]  /*4080*/  FADD.FTZ R31, R82, R31 ;  /* 0x0000001f521f7221 */ /* 0x000fe20000010000 */
[----:B------:R-:W-:Y:S01]  /*4090*/  FFMA.FTZ R86, R112, R135, R83 ;  /* 0x0000008770567223 */ /* 0x000fe20000010053 */
[----:B------:R-:W-:Y:S01]  /*40a0*/  FMUL.FTZ R83, R13, R106 ;  /* 0x0000006a0d537220 */ /* 0x000fe20000410000 */
[----:B------:R-:W-:Y:S01]  /*40b0*/  FADD.FTZ R28, R115, R28 ;  /* 0x0000001c731c7221 */ /* 0x000fe20000010000 */
[----:B------:R-:W-:Y:S01]  /*40c0*/  FADD.FTZ R29, R114, R29 ;  /* 0x0000001d721d7221 */ /* 0x000fe20000010000 */
[----:B------:R-:W-:Y:S01]  /*40d0*/  FFMA.FTZ R87, R85, R136, R86 ;  /* 0x0000008855577223 */ /* 0x000fe20000010056 */
[----:B------:R-:W-:Y:S01]  /*40e0*/  FADD.FTZ R30, R83, R30 ;  /* 0x0000001e531e7221 */ /* 0x000fe20000010000 */
[----:B------:R-:W-:Y:S01]  /*40f0*/  FADD.FTZ R33, R112, R33 ;  /* 0x0000002170217221 */ /* 0x000fe20000010000 */
[----:B------:R-:W-:Y:S01]  /*4100*/  FADD.FTZ R34, R43, R34 ;  /* 0x000000222b227221 */ /* 0x000fe20000010000 */
[----:B------:R-:W-:-:S04]  /*4110*/  FFMA.FTZ R86, R82, R137, R87 ;  /* 0x0000008952567223 */ /* 0x000fc80000010057 */
[----:B------:R-:W-:Y:S01]  /*4120*/  FFMA.FTZ R87, R83, R138, R86 ;  /* 0x0000008a53577223 */ /* 0x000fe20000010056 */
[----:B------:R-:W-:Y:S01]  /*4130*/  FFMA.FTZ R86, R35, R150, R120 ;  /* 0x0000009623567223 */ /* 0x000fe20000010078 */
[----:B------:R-:W-:Y:S01]  /*4140*/  FMUL.FTZ R120, R10, R109 ;  /* 0x0000006d0a787220 */ /* 0x000fe20000410000 */
[----:B------:R-:W-:Y:S01]  /*4150*/  FFMA.FTZ R150, -R2, R47, R150 ;  /* 0x0000002f02967223 */ /* 0x000fe20000010196 */
[----:B------:R-:W-:Y:S02]  /*4160*/  FFMA.FTZ R122, R114, R139, R87 ;  /* 0x0000008b727a7223 */ /* 0x000fe40000010057 */
[----:B------:R-:W0:Y:S01]  /*4170*/  SHFL.DOWN PT, R127, R86, 0x1, 0x1f ;  /* 0x08201f00567f7f89 */ /* 0x000e2200000e0000 */
[----:B------:R-:W-:Y:S01]  /*4180*/  FADD.FTZ R27, R120, R27 ;  /* 0x0000001b781b7221 */ /* 0x000fe20000010000 */
[----:B------:R-:W-:Y:S01]  /*4190*/  FFMA.FTZ R87, R115, R140, R122 ;  /* 0x0000008c73577223 */ /* 0x000fe2000001007a */
[----:B------:R-:W-:-:S03]  /*41a0*/  FMUL.FTZ R122, R8, R111 ;  /* 0x0000006f087a7220 */ /* 0x000fc60000410000 */
[----:B------:R-:W-:Y:S01]  /*41b0*/  FFMA.FTZ R124, R120, R141, R87 ;  /* 0x0000008d787c7223 */ /* 0x000fe20000010057 */
[----:B------:R-:W-:-:S03]  /*41c0*/  FADD.FTZ R25, R122, R25 ;  /* 0x000000197a197221 */ /* 0x000fc60000010000 */
[----:B------:R-:W-:Y:S01]  /*41d0*/  FFMA.FTZ R87, R117, R142, R124 ;  /* 0x0000008e75577223 */ /* 0x000fe2000001007c */
[----:B------:R-:W-:-:S03]  /*41e0*/  FMUL.FTZ R124, R6, R116 ;  /* 0x00000074067c7220 */ /* 0x000fc60000410000 */
[----:B------:R-:W-:Y:S01]  /*41f0*/  FFMA.FTZ R126, R122, R143, R87 ;  /* 0x0000008f7a7e7223 */ /* 0x000fe20000010057 */
[----:B------:R-:W-:-:S03]  /*4200*/  FADD.FTZ R23, R124, R23 ;  /* 0x000000177c177221 */ /* 0x000fc60000010000 */
[----:B------:R-:W-:-:S04]  /*4210*/  FFMA.FTZ R87, R119, R144, R126 ;  /* 0x0000009077577223 */ /* 0x000fc8000001007e */
[----:B------:R-:W-:Y:S01]  /*4220*/  FFMA.FTZ R126, R124, R145, R87 ;  /* 0x000000917c7e7223 */ /* 0x000fe20000010057 */
[----:B0-----:R-:W-:-:S03]  /*4230*/  @!P1 FADD.FTZ R86, R86, R127 ;  /* 0x0000007f56569221 */ /* 0x001fc60000010000 */
[----:B------:R-:W-:Y:S01]  /*4240*/  FFMA.FTZ R87, R123, R146, R126 ;  /* 0x000000927b577223 */ /* 0x000fe2000001007e */
[----:B------:R-:W-:Y:S01]  /*4250*/  FMUL.FTZ R126, R4, R121 ;  /* 0x00000079047e7220 */ /* 0x000fe20000410000 */
[----:B------:R-:W-:Y:S01]  /*4260*/  FMUL.FTZ R146, R146, R41 ;  /* 0x0000002992927220 */ /* 0x000fe20000410000 */
[----:B------:R-:W0:Y:S01]  /*4270*/  SHFL.DOWN PT, R127, R86, 0x2, 0x1f ;  /* 0x08401f00567f7f89 */ /* 0x000e2200000e0000 */
[----:B------:R-:W-:Y:S01]  /*4280*/  FMUL.FTZ R41, R113, UR35 ;  /* 0x0000002371297c20 */ /* 0x000fe20008410000 */
[----:B------:R-:W-:Y:S01]  /*4290*/  FFMA.FTZ R87, R126, R147, R87 ;  /* 0x000000937e577223 */ /* 0x000fe20000010057 */
[----:B------:R-:W-:Y:S01]  /*42a0*/  FMUL.FTZ R147, R147, R40 ;  /* 0x0000002893937220 */ /* 0x000fe20000410000 */
[----:B------:R-:W-:Y:S01]  /*42b0*/  FMUL.FTZ R40, R116, UR35 ;  /* 0x0000002374287c20 */ /* 0x000fe20008410000 */
[----:B------:R-:W-:Y:S01]  /*42c0*/  FADD.FTZ R21, R126, R21 ;  /* 0x000000157e157221 */ /* 0x000fe20000010000 */
[----:B------:R-:W-:Y:S01]  /*42d0*/  FFMA.FTZ R87, R128, R148, R87 ;  /* 0x0000009480577223 */ /* 0x000fe20000010057 */
[----:B------:R-:W-:Y:S01]  /*42e0*/  FFMA.FTZ R126, R50, R121, R147 ;  /* 0x00000079327e7223 */ /* 0x000fe20000010093 */
[----:B------:R-:W-:Y:S01]  /*42f0*/  FMUL.FTZ R124, R145, R40 ;  /* 0x00000028917c7220 */ /* 0x000fe20000410000 */
[----:B------:R-:W-:Y:S01]  /*4300*/  FMUL.FTZ R40, R111, UR35 ;  /* 0x000000236f287c20 */ /* 0x000fe20008410000 */
[----:B------:R-:W-:Y:S01]  /*4310*/  FFMA.FTZ R87, R130, R150, R87 ;  /* 0x0000009682577223 */ /* 0x000fe20000010057 */
[----:B------:R-:W-:Y:S01]  /*4320*/  FMUL.FTZ R150, R150, R101 ;  /* 0x0000006596967220 */ /* 0x000fe20000410000 */
[----:B------:R-:W-:Y:S01]  /*4330*/  FMUL.FTZ R101, R125, UR35 ;  /* 0x000000237d657c20 */ /* 0x000fe20008410000 */
[----:B------:R-:W-:Y:S01]  /*4340*/  FMUL.FTZ R143, R143, R40 ;  /* 0x000000288f8f7220 */ /* 0x000fe20000410000 */
[----:B------:R-:W-:Y:S01]  /*4350*/  FMUL.FTZ R40, R109, UR35 ;  /* 0x000000236d287c20 */ /* 0x000fe20008410000 */
[----:B------:R-:W1:Y:S01]  /*4360*/  SHFL.DOWN PT, R152, R87, 0x1, 0x1f ;  /* 0x08201f0057987f89 */ /* 0x000e6200000e0000 */
[----:B------:R-:W-:Y:S01]  /*4370*/  FMUL.FTZ R101, R148, R101 ;  /* 0x0000006594657220 */ /* 0x000fe20000410000 */
[----:B------:R-:W-:Y:S01]  /*4380*/  FFMA.FTZ R121, R51, R118, R146 ;  /* 0x0000007633797223 */ /* 0x000fe20000010092 */
[----:B------:R-:W-:Y:S01]  /*4390*/  FMUL.FTZ R40, R141, R40 ;  /* 0x000000288d287220 */ /* 0x000fe20000410000 */
[----:B------:R-:W-:Y:S01]  /*43a0*/  FFMA.FTZ R124, R53, R116, R124 ;  /* 0x00000074357c7223 */ /* 0x000fe2000001007c */
[----:B------:R-:W-:Y:S01]  /*43b0*/  FFMA.FTZ R101, R48, R125, R101 ;  /* 0x0000007d30657223 */ /* 0x000fe20000010065 */
[----:B------:R-:W-:Y:S01]  /*43c0*/  FFMA.FTZ R116, R56, R111, R143 ;  /* 0x0000006f38747223 */ /* 0x000fe2000001008f */
[----:B------:R-:W-:Y:S01]  /*43d0*/  FFMA.FTZ R150, R47, R132, R150 ;  /* 0x000000842f967223 */ /* 0x000fe20000010096 */
[----:B------:R-:W-:Y:S01]  /*43e0*/  FADD.FTZ R89, R126, R89 ;  /* 0x000000597e597221 */ /* 0x000fe20000010000 */
[----:B0-----:R-:W-:Y:S01]  /*43f0*/  @!P0 FADD.FTZ R86, R86, R127 ;  /* 0x0000007f56568221 */ /* 0x001fe20000010000 */
[----:B------:R-:W-:Y:S01]  /*4400*/  FADD.FTZ R90, R101, R90 ;  /* 0x0000005a655a7221 */ /* 0x000fe20000010000 */
[----:B------:R-:W-:Y:S01]  /*4410*/  FMUL.FTZ R101, R144, R41 ;  /* 0x0000002990657220 */ /* 0x000fe20000410000 */
[----:B------:R-:W-:Y:S01]  /*4420*/  FMUL.FTZ R41, R110, UR35 ;  /* 0x000000236e297c20 */ /* 0x000fe20008410000 */
[----:B------:R-:W-:Y:S01]  /*4430*/  FADD.FTZ R91, R150, R91 ;  /* 0x0000005b965b7221 */ /* 0x000fe20000010000 */
[----:B------:R-:W0:Y:S01]  /*4440*/  SHFL.DOWN PT, R127, R86, 0x4, 0x1f ;  /* 0x08801f00567f7f89 */ /* 0x000e2200000e0000 */
[----:B------:R-:W-:Y:S01]  /*4450*/  FFMA.FTZ R101, R54, R113, R101 ;  /* 0x0000007136657223 */ /* 0x000fe20000010065 */
[----:B------:R-:W-:Y:S01]  /*4460*/  FMUL.FTZ R142, R142, R41 ;  /* 0x000000298e8e7220 */ /* 0x000fe20000410000 */
[----:B------:R-:W-:Y:S01]  /*4470*/  FMUL.FTZ R41, R108, UR35 ;  /* 0x000000236c297c20 */ /* 0x000fe20008410000 */
[----:B------:R-:W-:Y:S01]  /*4480*/  FADD.FTZ R88, R121, R88 ;  /* 0x0000005879587221 */ /* 0x000fe20000010000 */
[----:B------:R-:W-:Y:S01]  /*4490*/  FADD.FTZ R80, R101, R80 ;  /* 0x0000005065507221 */ /* 0x000fe20000010000 */
[----:B------:R-:W-:Y:S01]  /*44a0*/  FFMA.FTZ R111, R57, R110, R142 ;  /* 0x0000006e396f7223 */ /* 0x000fe2000001008e */
[----:B------:R-:W-:Y:S01]  /*44b0*/  FFMA.FTZ R110, R59, R109, R40 ;  /* 0x0000006d3b6e7223 */ /* 0x000fe20000010028 */
[----:B------:R-:W-:Y:S01]  /*44c0*/  FMUL.FTZ R40, R107, UR35 ;  /* 0x000000236b287c20 */ /* 0x000fe20008410000 */
[----:B------:R-:W-:Y:S01]  /*44d0*/  FMUL.FTZ R101, R140, R41 ;  /* 0x000000298c657220 */ /* 0x000fe20000410000 */
[----:B-1----:R-:W-:Y:S01]  /*44e0*/  @!P1 FADD.FTZ R87, R87, R152 ;  /* 0x0000009857579221 */ /* 0x002fe20000010000 */
[----:B------:R-:W-:Y:S01]  /*44f0*/  ISETP.GT.AND P1, PT, R149, 0x1b, PT ;  /* 0x0000001b9500780c */ /* 0x000fe20003f24270 */
[----:B------:R-:W-:Y:S01]  /*4500*/  FMUL.FTZ R139, R139, R40 ;  /* 0x000000288b8b7220 */ /* 0x000fe20000410000 */
[----:B------:R-:W-:Y:S01]  /*4510*/  FMUL.FTZ R41, R106, UR35 ;  /* 0x000000236a297c20 */ /* 0x000fe20008410000 */
[----:B------:R-:W-:Y:S01]  /*4520*/  FMUL.FTZ R40, R105, UR35 ;  /* 0x0000002369287c20 */ /* 0x000fe20008410000 */
[----:B------:R-:W1:Y:S01]  /*4530*/  SHFL.DOWN PT, R152, R87, 0x2, 0x1f ;  /* 0x08401f0057987f89 */ /* 0x000e6200000e0000 */
[----:B------:R-:W-:Y:S01]  /*4540*/  FFMA.FTZ R101, R60, R108, R101 ;  /* 0x0000006c3c657223 */ /* 0x000fe20000010065 */
[----:B------:R-:W-:Y:S01]  /*4550*/  FMUL.FTZ R138, R138, R41 ;  /* 0x000000298a8a7220 */ /* 0x000fe20000410000 */
[----:B------:R-:W-:Y:S01]  /*4560*/  FMUL.FTZ R40, R137, R40 ;  /* 0x0000002889287220 */ /* 0x000fe20000410000 */
[----:B------:R-:W-:Y:S01]  /*4570*/  FMUL.FTZ R41, R104, UR35 ;  /* 0x0000002368297c20 */ /* 0x000fe20008410000 */
[----:B------:R-:W-:Y:S01]  /*4580*/  FFMA.FTZ R108, R62, R107, R139 ;  /* 0x0000006b3e6c7223 */ /* 0x000fe2000001008b */
[----:B------:R-:W-:Y:S01]  /*4590*/  FADD.FTZ R76, R101, R76 ;  /* 0x0000004c654c7221 */ /* 0x000fe20000010000 */
[----:B------:R-:W-:Y:S01]  /*45a0*/  FFMA.FTZ R101, R63, R106, R138 ;  /* 0x0000006a3f657223 */ /* 0x000fe2000001008a */
[----:B------:R-:W-:Y:S01]  /*45b0*/  FMUL.FTZ R85, R136, R41 ;  /* 0x0000002988557220 */ /* 0x000fe20000410000 */
[----:B0-----:R-:W-:Y:S01]  /*45c0*/  @!P1 FADD.FTZ R86, R86, R127 ;  /* 0x0000007f56569221 */ /* 0x001fe20000010000 */
[----:B------:R-:W-:Y:S01]  /*45d0*/  FMUL.FTZ R41, R102, UR35 ;  /* 0x0000002366297c20 */ /* 0x000fe20008410000 */
[----:B------:R-:W-:Y:S01]  /*45e0*/  FADD.FTZ R81, R124, R81 ;  /* 0x000000517c517221 */ /* 0x000fe20000010000 */
[----:B------:R-:W-:Y:S01]  /*45f0*/  FFMA.FTZ R85, R66, R104, R85 ;  /* 0x0000006842557223 */ /* 0x000fe20000010055 */
[----:B------:R-:W-:Y:S01]  /*4600*/  FADD.FTZ R79, R116, R79 ;  /* 0x0000004f744f7221 */ /* 0x000fe20000010000 */
[----:B------:R-:W0:Y:S01]  /*4610*/  SHFL.DOWN PT, R127, R86, 0x8, 0x1f ;  /* 0x09001f00567f7f89 */ /* 0x000e2200000e0000 */
[----:B------:R-:W-:Y:S01]  /*4620*/  FMUL.FTZ R84, R84, R41 ;  /* 0x0000002954547220 */ /* 0x000fe20000410000 */
[----:B------:R-:W-:Y:S01]  /*4630*/  FADD.FTZ R78, R111, R78 ;  /* 0x0000004e6f4e7221 */ /* 0x000fe20000010000 */
[----:B------:R-:W-:Y:S01]  /*4640*/  FADD.FTZ R77, R110, R77 ;  /* 0x0000004d6e4d7221 */ /* 0x000fe20000010000 */
[----:B------:R-:W-:Y:S01]  /*4650*/  FADD.FTZ R75, R108, R75 ;  /* 0x0000004b6c4b7221 */ /* 0x000fe20000010000 */
[----:B------:R-:W-:Y:S01]  /*4660*/  FFMA.FTZ R41, R69, R102, R84 ;  /* 0x0000006645297223 */ /* 0x000fe20000010054 */
[----:B------:R-:W-:Y:S01]  /*4670*/  FADD.FTZ R74, R101, R74 ;  /* 0x0000004a654a7221 */ /* 0x000fe20000010000 */
[----:B------:R-:W-:-:S02]  /*4680*/  FADD.FTZ R72, R85, R72 ;  /* 0x0000004855487221 */ /* 0x000fc40000010000 */
[----:B------:R-:W-:Y:S01]  /*4690*/  FADD.FTZ R70, R41, R70 ;  /* 0x0000004629467221 */ /* 0x000fe20000010000 */
[----:B-1----:R-:W-:Y:S01]  /*46a0*/  @!P0 FADD.FTZ R87, R87, R152 ;  /* 0x0000009857578221 */ /* 0x002fe20000010000 */
[----:B------:R-:W-:-:S04]  /*46b0*/  ISETP.GT.AND P0, PT, R149, 0x17, PT ;  /* 0x000000179500780c */ /* 0x000fc80003f04270 */
[----:B------:R-:W1:Y:S09]  /*46c0*/  SHFL.DOWN PT, R152, R87, 0x4, 0x1f ;  /* 0x08801f0057987f89 */ /* 0x000e7200000e0000 */
[----:B0-----:R-:W-:-:S05]  /*46d0*/  @!P0 FADD.FTZ R86, R86, R127 ;  /* 0x0000007f56568221 */ /* 0x001fca0000010000 */
[----:B------:R-:W0:Y:S01]  /*46e0*/  SHFL.DOWN PT, R113, R86, 0x10, 0x1f ;  /* 0x0a001f0056717f89 */ /* 0x000e2200000e0000 */
[----:B-1----:R-:W-:-:S05]  /*46f0*/  @!P1 FADD.FTZ R87, R87, R152 ;  /* 0x0000009857579221 */ /* 0x002fca0000010000 */
[----:B------:R-:W1:Y:S01]  /*4700*/  SHFL.DOWN PT, R128, R87, 0x8, 0x1f ;  /* 0x09001f0057807f89 */ /* 0x000e6200000e0000 */
[----:B0-----:R-:W-:Y:S01]  /*4710*/  FADD.FTZ R83, R86, R113 ;  /* 0x0000007156537221 */ /* 0x001fe20000010000 */
[----:B-1----:R-:W-:Y:S01]  /*4720*/  @!P0 FADD.FTZ R87, R87, R128 ;  /* 0x0000008057578221 */ /* 0x002fe20000010000 */
[----:B------:R-:W-:-:S04]  /*4730*/  ISETP.NE.AND P0, PT, R149, RZ, PT ;  /* 0x000000ff9500720c */ /* 0x000fc80003f05270 */
[----:B------:R-:W0:Y:S09]  /*4740*/  SHFL.DOWN PT, R118, R87, 0x10, 0x1f ;  /* 0x0a001f0057767f89 */ /* 0x000e3200000e0000 */
[----:B------:R-:W-:Y:S01]  /*4750*/  @!P0 LOP3.LUT R107, R42, 0xf8, RZ, 0xc0, !PT ;  /* 0x000000f82a6b8812 */ /* 0x000fe200078ec0ff */
[----:B------:R-:W-:Y:S01]  /*4760*/  FFMA.FTZ R42, R65, R105, R40 ;  /* 0x00000069412a7223 */ /* 0x000fe20000010028 */
[----:B------:R-:W-:-:S03]  /*4770*/  FMUL.FTZ R40, R103, UR35 ;  /* 0x0000002367287c20 */ /* 0x000fc60008410000 */
[----:B------:R-:W-:Y:S01]  /*4780*/  FADD.FTZ R73, R42, R73 ;  /* 0x000000492a497221 */ /* 0x000fe20000010000 */
[----:B------:R-:W-:-:S04]  /*4790*/  FMUL.FTZ R135, R135, R40 ;  /* 0x0000002887877220 */ /* 0x000fc80000410000 */
[----:B------:R-:W-:-:S04]  /*47a0*/  FFMA.FTZ R40, R68, R103, R135 ;  /* 0x0000006744287223 */ /* 0x000fc80000010087 */
[----:B------:R-:W-:Y:S01]  /*47b0*/  FADD.FTZ R71, R40, R71 ;  /* 0x0000004728477221 */ /* 0x000fe20000010000 */
[----:B0-----:R-:W-:-:S05]  /*47c0*/  FADD.FTZ R82, R87, R118 ;  /* 0x0000007657527221 */ /* 0x001fca0000010000 */
[----:B------:R0:W-:Y:S01]  /*47d0*/  @!P0 STS.64 [R107+UR23+0x1098], R82 ;  /* 0x001098526b008988 */ /* 0x0001e20008000a17 */
[----:B------:R-:W-:Y:S06]  /*47e0*/  BAR.SYNC.DEFER_BLOCKING 0x0 ;  /* 0x0000000000007b1d */ /* 0x000fec0000010000 */
[----:B------:R-:W-:Y:S05]  /*47f0*/  @P2 BRA `(.L_x_13) ;  /* 0x00000000004c2947 */ /* 0x000fea0003800000 */
[----:B------:R-:W1:Y:S01]  /*4800*/  LDC R40, c[0x0][0x394] ;  /* 0x0000e500ff287b82 */ /* 0x000e620000000800 */
[----:B------:R-:W-:Y:S01]  /*4810*/  LDS.64 R84, [UR23+0x10b0] ;  /* 0x0010b017ff547984 */ /* 0x000fe20008000a00 */
[----:B------:R-:W-:-:S04]  /*4820*/  ISETP.GT.AND P0, PT, R149, 0xf, PT ;  /* 0x0000000f9500780c */ /* 0x000fc80003f04270 */
[----:B------:R-:W-:Y:S02]  /*4830*/  FSEL R86, R86, R83, P0 ;  /* 0x0000005356567208 */ /* 0x000fe40000000000 */
[----:B------:R-:W-:Y:S02]  /*4840*/  FSEL R87, R87, R82, P0 ;  /* 0x0000005257577208 */ /* 0x000fe40000000000 */
[----:B-1----:R-:W-:Y:S02]  /*4850*/  ISETP.NE.AND P1, PT, R40, UR16, PT ;  /* 0x0000001028007c0c */ /* 0x002fe4000bf25270 */
[----:B------:R-:W1:Y:S11]  /*4860*/  LDS.128 R40, [UR23+0x10a0] ;  /* 0x0010a017ff287984 */ /* 0x000e760008000c00 */
[----:B------:R-:W2:Y:S04]  /*4870*/  @P1 LDS R102, [UR33+0x1600] ;  /* 0x00160021ff661984 */ /* 0x000ea80008000800 */
[----:B------:R-:W3:Y:S01]  /*4880*/  @P1 LDS R101, [UR33+0x1200] ;  /* 0x00120021ff651984 */ /* 0x000ee20008000800 */
[----:B-1----:R-:W-:Y:S01]  /*4890*/  FADD.FTZ R86, R41, R86 ;  /* 0x0000005629567221 */ /* 0x002fe20000010000 */
[----:B------:R-:W-:-:S03]  /*48a0*/  FADD.FTZ R87, R40, R87 ;  /* 0x0000005728577221 */ /* 0x000fc60000010000 */
[----:B------:R-:W-:Y:S01]  /*48b0*/  FADD.FTZ R86, R43, R86 ;  /* 0x000000562b567221 */ /* 0x000fe20000010000 */
[----:B------:R-:W-:-:S03]  /*48c0*/  FADD.FTZ R87, R42, R87 ;  /* 0x000000572a577221 */ /* 0x000fc60000010000 */
[----:B------:R-:W-:Y:S01]  /*48d0*/  FADD.FTZ R85, R86, R85 ;  /* 0x0000005556557221 */ /* 0x000fe20000010000 */
[----:B------:R-:W-:-:S03]  /*48e0*/  FADD.FTZ R84, R87, R84 ;  /* 0x0000005457547221 */ /* 0x000fc60000010000 */
[----:B--2---:R-:W-:Y:S01]  /*48f0*/  @P1 FADD.FTZ R85, R85, R102 ;  /* 0x0000006655551221 */ /* 0x004fe20000010000 */
[----:B---3--:R-:W-:-:S04]  /*4900*/  @P1 FADD.FTZ R84, R84, R101 ;  /* 0x0000006554541221 */ /* 0x008fc80000010000 */
[----:B------:R1:W-:Y:S04]  /*4910*/  STS [UR33+0x1600], R85 ;  /* 0x00160055ff007988 */ /* 0x0003e80008000821 */
[----:B------:R1:W-:Y:S02]  /*4920*/  STS [UR33+0x1200], R84 ;  /* 0x00120054ff007988 */ /* 0x0003e40008000821 */
.L_x_13:
[----:B------:R-:W-:Y:S05]  /*4930*/  BSYNC.RECONVERGENT B0 ;  /* 0x0000000000007941 */ /* 0x000fea0003800200 */
.L_x_12:
[----:B------:R-:W-:Y:S02]  /*4940*/  ULEA UR27, UP0, UR36, UR27, 0x2 ;  /* 0x0000001b241b7291 */ /* 0x000fe4000f8010ff */
[----:B------:R-:W-:Y:S02]  /*4950*/  UIADD3 UR8, UPT, UPT, UR8, 0x1, URZ ;  /* 0x0000000108087890 */ /* 0x000fe4000fffe0ff */
[----:B------:R-:W-:Y:S02]  /*4960*/  UIADD3.X UR26, UPT, UPT, UR26, UR24, URZ, UP0, !UPT ;  /* 0x000000181a1a7290 */ /* 0x000fe400087fe4ff */
[----:B------:R-:W-:Y:S02]  /*4970*/  UISETP.GE.AND UP0, UPT, UR8, UR41, UPT ;  /* 0x000000290800728c */ /* 0x000fe4000bf06270 */
[----:B------:R-:W-:Y:S02]  /*4980*/  ULEA UR32, UP1, UR34, UR32, 0x2 ;  /* 0x0000002022207291 */ /* 0x000fe4000f8210ff */
[----:B------:R-:W-:-:S02]  /*4990*/  ULEA UR25, UP2, UR10, UR25, 0x2 ;  /* 0x000000190a197291 */ /* 0x000fc4000f8410ff */
[----:B------:R-:W-:Y:S02]  /*49a0*/  UIADD3 UR9, UPT, UPT, UR9, 0x1, URZ ;  /* 0x0000000109097890 */ /* 0x000fe4000fffe0ff */
[----:B------:R-:W-:Y:S02]  /*49b0*/  UIADD3 UR33, UPT, UPT, UR33, 0x4, URZ ;  /* 0x0000000421217890 */ /* 0x000fe4000fffe0ff */
[----:B------:R-:W-:Y:S02]  /*49c0*/  UIADD3 UR12, UPT, UPT, UR12, 0x8, URZ ;  /* 0x000000080c0c7890 */ /* 0x000fe4000fffe0ff */
[----:B------:R-:W-:Y:S02]  /*49d0*/  UIADD3 UR11, UPT, UPT, UR11, 0x1, URZ ;  /* 0x000000010b0b7890 */ /* 0x000fe4000fffe0ff */
[----:B------:R-:W-:Y:S02]  /*49e0*/  UIADD3.X UR29, UPT, UPT, UR29, UR15, URZ, UP1, !UPT ;  /* 0x0000000f1d1d7290 */ /* 0x000fe40008ffe4ff */
[----:B------:R-:W-:Y:S01]  /*49f0*/  UIADD3.X UR28, UPT, UPT, UR28, UR14, URZ, UP2, !UPT ;  /* 0x0000000e1c1c7290 */ /* 0x000fe200097fe4ff */
[----:B------:R-:W-:Y:S11]  /*4a00*/  BRA.U !UP0, `(.L_x_14) ;  /* 0xffffffd908f87547 */ /* 0x000ff6000b83ffff */
.L_x_1:
[----:B------:R-:W2:Y:S01]  /*4a10*/  LDL.LU R42, [R1] ;  /* 0x00000000012a7983 */ /* 0x000ea20000300800 */
[----:B------:R-:W3:Y:S01]  /*4a20*/  LDC R10, c[0x0][0x388] ;  /* 0x0000e200ff0a7b82 */ /* 0x000ee20000000800 */
[----:B------:R-:W4:Y:S07]  /*4a30*/  S2R R0, SR_TID.X ;  /* 0x0000000000007919 */ /* 0x000f2e0000002100 */
[----:B------:R-:W-:Y:S01]  /*4a40*/  BAR.SYNC.DEFER_BLOCKING 0x0 ;  /* 0x0000000000007b1d */ /* 0x000fe20000010000 */
[----:B------:R-:W-:-:S02]  /*4a50*/  F2FP.BF16.F32.PACK_AB R33, R33, R34 ;  /* 0x000000222121723e */ /* 0x000fc400000010ff */
[----:B------:R-:W-:Y:S02]  /*4a60*/  F2FP.BF16.F32.PACK_AB R31, R31, R32 ;  /* 0x000000201f1f723e */ /* 0x000fe400000010ff */
[----:B------:R-:W-:Y:S02]  /*4a70*/  F2FP.BF16.F32.PACK_AB R29, R29, R30 ;  /* 0x0000001e1d1d723e */ /* 0x000fe400000010ff */
[----:B------:R-:W-:Y:S01]  /*4a80*/  F2FP.BF16.F32.PACK_AB R27, R27, R28 ;  /* 0x0000001c1b1b723e */ /* 0x000fe200000010ff */
[----:B------:R-:W5:Y:S01]  /*4a90*/  LDL.LU R40, [R1+0x4] ;  /* 0x0000040001287983 */ /* 0x000f620000300800 */
[----:B------:R-:W-:Y:S01]  /*4aa0*/  PRMT R46, R33, 0x7632, R46 ;  /* 0x00007632212e7816 */ /* 0x000fe2000000002e */
[----:B------:R-:W-:Y:S01]  /*4ab0*/  ULEA UR12, UR16, 0xfffff800, 0xb ;  /* 0xfffff800100c7891 */ /* 0x000fe2000f8e58ff */
[----:B------:R-:W-:Y:S01]  /*4ac0*/  PRMT R2, R31, 0x7632, R2 ;  /* 0x000076321f027816 */ /* 0x000fe20000000002 */
[----:B------:R-:W0:Y:S01]  /*4ad0*/  S2UR UR26, SR_CTAID.X ;  /* 0x00000000001a79c3 */ /* 0x000e220000002500 */
[----:B------:R-:W-:Y:S01]  /*4ae0*/  PRMT R3, R29, 0x7632, R3 ;  /* 0x000076321d037816 */ /* 0x000fe20000000003 */
[----:B------:R-:W0:Y:S01]  /*4af0*/  LDCU.64 UR14, c[0x0][0x4f8] ;  /* 0x00009f00ff0e77ac */ /* 0x000e220008000a00 */
[----:B------:R-:W-:-:S02]  /*4b00*/  F2FP.BF16.F32.PACK_AB R25, R25, R26 ;  /* 0x0000001a1919723e */ /* 0x000fc400000010ff */
[----:B------:R-:W-:Y:S01]  /*4b10*/  F2FP.BF16.F32.PACK_AB R23, R23, R24 ;  /* 0x000000181717723e */ /* 0x000fe200000010ff */
[----:B------:R-:W1:Y:S01]  /*4b20*/  LDCU.64 UR24, c[0x0][0x500] ;  /* 0x0000a000ff1877ac */ /* 0x000e620008000a00 */
[----:B------:R-:W-:Y:S01]  /*4b30*/  F2FP.BF16.F32.PACK_AB R21, R21, R22 ;  /* 0x000000161515723e */ /* 0x000fe200000010ff */
[----:B------:R-:W1:Y:S01]  /*4b40*/  S2UR UR8, SR_CTAID.Y ;  /* 0x00000000000879c3 */ /* 0x000e620000002600 */
[----:B------:R-:W-:Y:S01]  /*4b50*/  F2FP.BF16.F32.PACK_AB R19, R19, R20 ;  /* 0x000000141313723e */ /* 0x000fe200000010ff */
[----:B------:R-:W-:Y:S01]  /*4b60*/  USHF.R.S32.HI UR13, URZ, 0x1f, UR12 ;  /* 0x0000001fff0d7899 */ /* 0x000fe2000801140c */
[----:B------:R-:W-:Y:S01]  /*4b70*/  PRMT R4, R21, 0x7632, R4 ;  /* 0x0000763215047816 */ /* 0x000fe20000000004 */
[----:B------:R0:W-:Y:S01]  /*4b80*/  STS.U16 [R92+0x2], R46 ;  /* 0x0000022e5c007388 */ /* 0x0001e20000000400 */
[----:B---3--:R-:W-:Y:S01]  /*4b90*/  IADD3 R10, PT, PT, R10, -UR12, RZ ;  /* 0x8000000c0a0a7c10 */ /* 0x008fe2000fffe0ff */
[----:B------:R-:W-:Y:S01]  /*4ba0*/  UIADD3 UR17, UP0, UPT, UR17, -0x1000, URZ ;  /* 0xfffff00011117890 */ /* 0x000fe2000ff1e0ff */
[C---:B----4-:R-:W-:Y:S01]  /*4bb0*/  ISETP.NE.AND P0, PT, R0.reuse, RZ, PT ;  /* 0x000000ff0000720c */ /* 0x050fe20003f05270 */
[----:B------:R3:W-:Y:S01]  /*4bc0*/  STS.U16 [R92+0x6], R2 ;  /* 0x000006025c007388 */ /* 0x0007e20000000400 */
[----:B------:R-:W-:Y:S01]  /*4bd0*/  SHF.L.U32 R9, R0, 0x4, RZ ;  /* 0x0000000400097819 */ /* 0x000fe200000006ff */
[----:B------:R-:W-:-:S02]  /*4be0*/  UIADD3.X UR18, UPT, UPT, UR18, -0x1, URZ, UP0, !UPT ;  /* 0xffffffff12127890 */ /* 0x000fc400087fe4ff */
[----:B------:R4:W-:Y:S01]  /*4bf0*/  STS.U16 [R92+0xa], R3 ;  /* 0x00000a035c007388 */ /* 0x0009e20000000400 */
[----:B0-----:R-:W-:Y:S01]  /*4c00*/  PRMT R46, R27, 0x7632, R46 ;  /* 0x000076321b2e7816 */ /* 0x001fe2000000002e */
[----:B------:R-:W-:Y:S02]  /*4c10*/  UISETP.GT.AND UP0, UPT, UR16, 0x1, UPT ;  /* 0x000000011000788c */ /* 0x000fe4000bf04270 */
[----:B------:R-:W-:Y:S01]  /*4c20*/  STS.U16 [R92], R33 ;  /* 0x000000215c007388 */ /* 0x000fe20000000400 */
[----:B------:R-:W-:Y:S01]  /*4c30*/  UIMAD.WIDE.U32 UR10, UR26, UR14, UR12 ;  /* 0x0000000e1a0a72a5 */ /* 0x000fe2000f8e000c */
[----:B---3--:R-:W-:Y:S01]  /*4c40*/  PRMT R2, R25, 0x7632, R2 ;  /* 0x0000763219027816 */ /* 0x008fe20000000002 */
[----:B------:R-:W-:Y:S01]  /*4c50*/  UIADD3 UR19, UP1, UPT, UR19, -0x1000, URZ ;  /* 0xfffff00013137890 */ /* 0x000fe2000ff3e0ff */
[----:B------:R0:W-:Y:S01]  /*4c60*/  STS.U16 [R92+0xe], R46 ;  /* 0x00000e2e5c007388 */ /* 0x0001e20000000400 */
[----:B------:R-:W-:Y:S01]  /*4c70*/  UIMAD UR11, UR26, UR15, UR11 ;  /* 0x0000000f1a0b72a4 */ /* 0x000fe2000f8e020b */
[----:B----4-:R-:W-:Y:S01]  /*4c80*/  PRMT R3, R23, 0x7632, R3 ;  /* 0x0000763217037816 */ /* 0x010fe20000000003 */
[----:B------:R-:W3:Y:S01]  /*4c90*/  LDCU.64 UR14, c[0x0][0x550] ;  /* 0x0000aa00ff0e77ac */ /* 0x000ee20008000a00 */
[----:B------:R-:W-:Y:S01]  /*4ca0*/  STS.U16 [R92+0x4], R31 ;  /* 0x0000041f5c007388 */ /* 0x000fe20000000400 */
[----:B-1----:R-:W-:-:S03]  /*4cb0*/  UIMAD UR9, UR8, UR25, URZ ;  /* 0x00000019080972a4 */ /* 0x002fc6000f8e02ff */
[----:B------:R-:W-:Y:S01]  /*4cc0*/  STS.U16 [R92+0x8], R29 ;  /* 0x0000081d5c007388 */ /* 0x000fe20000000400 */
[----:B------:R-:W-:Y:S01]  /*4cd0*/  UIMAD.WIDE.U32 UR10, UR8, UR24, UR10 ;  /* 0x00000018080a72a5 */ /* 0x000fe2000f8e000a */
[----:B0-----:R-:W-:Y:S01]  /*4ce0*/  PRMT R46, R19, 0x7632, R46 ;  /* 0x00007632132e7816 */ /* 0x001fe2000000002e */
[----:B------:R-:W0:Y:S01]  /*4cf0*/  LDCU.64 UR24, c[0x0][0x560] ;  /* 0x0000ac00ff1877ac */ /* 0x000e220008000a00 */
[----:B------:R-:W-:Y:S01]  /*4d00*/  STS.U16 [R92+0xc], R27 ;  /* 0x00000c1b5c007388 */ /* 0x000fe20000000400 */
[----:B------:R-:W-:Y:S01]  /*4d10*/  IMAD.U32 R8, RZ, RZ, UR9 ;  /* 0x00000009ff087e24 */ /* 0x000fe2000f8e00ff */
[----:B------:R-:W-:Y:S02]  /*4d20*/  UIADD3 UR21, UP2, UPT, UR21, -0x1000, URZ ;  /* 0xfffff00015157890 */ /* 0x000fe4000ff5e0ff */
[----:B------:R-:W-:Y:S01]  /*4d30*/  STS.U16 [R92+0x10], R25 ;  /* 0x000010195c007388 */ /* 0x000fe20000000400 */
[----:B------:R-:W-:Y:S02]  /*4d40*/  UIADD3.X UR20, UPT, UPT, UR20, -0x1, URZ, UP1, !UPT ;  /* 0xffffffff14147890 */ /* 0x000fe40008ffe4ff */
[----:B------:R-:W-:Y:S01]  /*4d50*/  UIADD3.X UR22, UPT, UPT, UR22, -0x1, URZ, UP2, !UPT ;  /* 0xffffffff16167890 */ /* 0x000fe200097fe4ff */
[----:B------:R-:W-:Y:S04]  /*4d60*/  STS.U16 [R92+0x12], R2 ;  /* 0x000012025c007388 */ /* 0x000fe80000000400 */
[----:B------:R-:W-:Y:S04]  /*4d70*/  STS.U16 [R92+0x14], R23 ;  /* 0x000014175c007388 */ /* 0x000fe80000000400 */
[----:B------:R-:W-:Y:S04]  /*4d80*/  STS.U16 [R92+0x16], R3 ;  /* 0x000016035c007388 */ /* 0x000fe80000000400 */
[----:B------:R-:W-:Y:S04]  /*4d90*/  STS.U16 [R92+0x18], R21 ;  /* 0x000018155c007388 */ /* 0x000fe80000000400 */
[----:B------:R1:W-:Y:S04]  /*4da0*/  STS.U16 [R92+0x1a], R4 ;  /* 0x00001a045c007388 */ /* 0x0003e80000000400 */
[----:B------:R-:W-:Y:S04]  /*4db0*/  STS.U16 [R92+0x1c], R19 ;  /* 0x00001c135c007388 */ /* 0x000fe80000000400 */
[----:B------:R-:W-:Y:S01]  /*4dc0*/  STS.U16 [R92+0x1e], R46 ;  /* 0x00001e2e5c007388 */ /* 0x000fe20000000400 */
[----:B------:R-:W-:-:S03]  /*4dd0*/  NOP ;  /* 0x0000000000007918 */ /* 0x000fc60000000000 */
[----:B------:R-:W-:Y:S01]  /*4de0*/  LDS.U16 R7, [R164+0x40] ;  /* 0x00004000a4077984 */ /* 0x000fe20000000400 */
[----:B-1----:R-:W-:-:S03]  /*4df0*/  LOP3.LUT R4, R0, 0x1f, RZ, 0xc0, !PT ;  /* 0x0000001f00047812 */ /* 0x002fc600078ec0ff */
[----:B------:R-:W-:Y:S01]  /*4e00*/  LDS.U16 R11, [R161+0x80] ;  /* 0x00008000a10b7984 */ /* 0x000fe20000000400 */
[----:B------:R-:W-:-:S03]  /*4e10*/  LOP3.LUT R9, R4, 0x3e00, R9, 0xf8, !PT ;  /* 0x00003e0004097812 */ /* 0x000fc600078ef809 */
[----:B------:R-:W-:Y:S01]  /*4e20*/  LDS.U16 R13, [R160+0xc0] ;  /* 0x0000c000a00d7984 */ /* 0x000fe20000000400 */
[C---:B------:R-:W-:Y:S02]  /*4e30*/  IADD3 R3, P1, PT, R9.reuse, UR10, RZ ;  /* 0x0000000a09037c10 */ /* 0x040fe4000ff3e0ff */
[----:B------:R-:W-:Y:S01]  /*4e40*/  LOP3.LUT R39, R9, 0x20, RZ, 0xfc, !PT ;  /* 0x0000002009277812 */ /* 0x000fe200078efcff */
[----:B------:R-:W-:Y:S01]  /*4e50*/  LDS.U16 R15, [R159+0x100] ;  /* 0x000100009f0f7984 */ /* 0x000fe20000000400 */
[----:B------:R-:W-:Y:S01]  /*4e60*/  IADD3.X R8, PT, PT, R8, UR11, RZ, P1, !PT ;  /* 0x0000000b08087c10 */ /* 0x000fe20008ffe4ff */
[----:B------:R-:W1:Y:S01]  /*4e70*/  LDCU.64 UR10, c[0x0][0x518] ;  /* 0x0000a300ff0a77ac */ /* 0x000e620008000a00 */
[----:B---3--:R-:W-:Y:S01]  /*4e80*/  LEA R2, P1, R3, UR14, 0x1 ;  /* 0x0000000e03027c11 */ /* 0x008fe2000f8208ff */
[----:B------:R-:W-:Y:S01]  /*4e90*/  LDS.U16 R17, [R158+0x140] ;  /* 0x000140009e117984 */ /* 0x000fe20000000400 */
[----:B------:R-:W-:Y:S02]  /*4ea0*/  LOP3.LUT R41, R9, 0x40, RZ, 0xfc, !PT ;  /* 0x0000004009297812 */ /* 0x000fe400078efcff */
[----:B------:R-:W-:Y:S01]  /*4eb0*/  LEA.HI.X R3, R3, UR15, R8, 0x1, P1 ;  /* 0x0000000f03037c11 */ /* 0x000fe200088f0c08 */
[----:B------:R-:W-:Y:S01]  /*4ec0*/  LDS.U16 R19, [R156+0x180] ;  /* 0x000180009c137984 */ /* 0x000fe20000000400 */
[C---:B------:R-:W-:Y:S01]  /*4ed0*/  LOP3.LUT R43, R9.reuse, 0x60, RZ, 0xfc, !PT ;  /* 0x00000060092b7812 */ /* 0x040fe200078efcff */
[----:B------:R-:W3:Y:S01]  /*4ee0*/  LDCU.64 UR14, c[0x0][0x520] ;  /* 0x0000a400ff0e77ac */ /* 0x000ee20008000a00 */
[C---:B------:R-:W-:Y:S01]  /*4ef0*/  LOP3.LUT R45, R9.reuse, 0x80, RZ, 0xfc, !PT ;  /* 0x00000080092d7812 */ /* 0x040fe200078efcff */
[----:B------:R-:W-:Y:S01]  /*4f00*/  LDS.U16 R21, [R134+0x1c0] ;  /* 0x0001c00086157984 */ /* 0x000fe20000000400 */
[----:B------:R-:W-:-:S02]  /*4f10*/  LOP3.LUT R47, R9, 0xa0, RZ, 0xfc, !PT ;  /* 0x000000a0092f7812 */ /* 0x000fc400078efcff */
[C---:B------:R-:W-:Y:S01]  /*4f20*/  LOP3.LUT R49, R9.reuse, 0xc0, RZ, 0xfc, !PT ;  /* 0x000000c009317812 */ /* 0x040fe200078efcff */
[----:B------:R-:W-:Y:S01]  /*4f30*/  LDS.U16 R23, [R100+0x200] ;  /* 0x0002000064177984 */ /* 0x000fe20000000400 */
[C---:B------:R-:W-:Y:S02]  /*4f40*/  LOP3.LUT R51, R9.reuse, 0xe0, RZ, 0xfc, !PT ;  /* 0x000000e009337812 */ /* 0x040fe400078efcff */
[C---:B------:R-:W-:Y:S01]  /*4f50*/  LOP3.LUT R53, R9.reuse, 0x100, RZ, 0xfc, !PT ;  /* 0x0000010009357812 */ /* 0x040fe200078efcff */
[----:B------:R-:W-:Y:S01]  /*4f60*/  LDS.U16 R25, [R99+0x240] ;  /* 0x0002400063197984 */ /* 0x000fe20000000400 */
[C---:B------:R-:W-:Y:S01]  /*4f70*/  LOP3.LUT R55, R9.reuse, 0x120, RZ, 0xfc, !PT ;  /* 0x0000012009377812 */ /* 0x040fe200078efcff */
[----:B-1----:R-:W-:Y:S01]  /*4f80*/  UIMAD.WIDE.U32 UR12, UR26, UR10, UR12 ;  /* 0x0000000a1a0c72a5 */ /* 0x002fe2000f8e000c */
[C---:B------:R-:W-:Y:S01]  /*4f90*/  LOP3.LUT R57, R9.reuse, 0x140, RZ, 0xfc, !PT ;  /* 0x0000014009397812 */ /* 0x040fe200078efcff */
[----:B------:R-:W-:Y:S01]  /*4fa0*/  LDS.U16 R27, [R98+0x280] ;  /* 0x00028000621b7984 */ /* 0x000fe20000000400 */
[C---:B------:R-:W-:Y:S01]  /*4fb0*/  LOP3.LUT R59, R9.reuse, 0x160, RZ, 0xfc, !PT ;  /* 0x00000160093b7812 */ /* 0x040fe200078efcff */
[----:B------:R-:W-:Y:S01]  /*4fc0*/  UIMAD UR11, UR26, UR11, UR13 ;  /* 0x0000000b1a0b72a4 */ /* 0x000fe2000f8e020d */
[C---:B------:R-:W-:Y:S01]  /*4fd0*/  LOP3.LUT R61, R9.reuse, 0x180, RZ, 0xfc, !PT ;  /* 0x00000180093d7812 */ /* 0x040fe200078efcff */
[----:B------:R-:W-:Y:S01]  /*4fe0*/  LDS.U16 R29, [R97+0x2c0] ;  /* 0x0002c000611d7984 */ /* 0x000fe20000000400 */
[C---:B------:R-:W-:Y:S01]  /*4ff0*/  LOP3.LUT R63, R9.reuse, 0x1a0, RZ, 0xfc, !PT ;  /* 0x000001a0093f7812 */ /* 0x040fe200078efcff */
[----:B------:R-:W-:Y:S01]  /*5000*/  UMOV UR10, UR12 ;  /* 0x0000000c000a7c82 */ /* 0x000fe20008000000 */
[C---:B------:R-:W-:Y:S01]  /*5010*/  LOP3.LUT R65, R9.reuse, 0x1c0, RZ, 0xfc, !PT ;  /* 0x000001c009417812 */ /* 0x040fe200078efcff */
[----:B------:R-:W-:Y:S01]  /*5020*/  LDS.U16 R31, [R96+0x300] ;  /* 0x00030000601f7984 */ /* 0x000fe20000000400 */
[----:B------:R-:W-:Y:S01]  /*5030*/  LOP3.LUT R67, R9, 0x1e0, RZ, 0xfc, !PT ;  /* 0x000001e009437812 */ /* 0x000fe200078efcff */
[----:B---3--:R-:W-:-:S02]  /*5040*/  UIMAD.WIDE.U32 UR10, UR8, UR14, UR10 ;  /* 0x0000000e080a72a5 */ /* 0x008fc4000f8e000a */
[----:B------:R-:W-:Y:S02]  /*5050*/  LDS.U16 R33, [R95+0x340] ;  /* 0x000340005f217984 */ /* 0x000fe40000000400 */
[----:B------:R-:W-:Y:S02]  /*5060*/  UIMAD UR9, UR8, UR15, UR11 ;  /* 0x0000000f080972a4 */ /* 0x000fe4000f8e020b */
[----:B------:R-:W-:Y:S04]  /*5070*/  LDS.U16 R35, [R94+0x380] ;  /* 0x000380005e237984 */ /* 0x000fe80000000400 */
[----:B------:R-:W-:Y:S04]  /*5080*/  LDS.U16 R37, [R93+0x3c0] ;  /* 0x0003c0005d257984 */ /* 0x000fe80000000400 */
[----:B--2---:R-:W-:Y:S04]  /*5090*/  LDS.U16 R5, [R42] ;  /* 0x000000002a057984 */ /* 0x004fe80000000400 */
[----:B------:R-:W-:Y:S01]  /*50a0*/  @!P0 STS [UR23+0x1080], R10 ;  /* 0x0010800aff008988 */ /* 0x000fe20008000817 */
[----:B------:R-:W-:Y:S06]  /*50b0*/  BAR.SYNC.DEFER_BLOCKING 0x0 ;  /* 0x0000000000007b1d */ /* 0x000fec0000010000 */
[----:B------:R-:W1:Y:S02]  /*50c0*/  LDS R6, [UR23+0x1080] ;  /* 0x00108017ff067984 */ /* 0x000e640008000800 */
[----:B-1----:R-:W-:-:S02]  /*50d0*/  ISETP.GE.AND P2, PT, R9, R6, PT ;  /* 0x000000060900720c */ /* 0x002fc40003f46270 */
[-C--:B------:R-:W-:Y:S02]  /*50e0*/  ISETP.GE.AND P3, PT, R39, R6.reuse, PT ;  /* 0x000000062700720c */ /* 0x080fe40003f66270 */
[-C--:B------:R-:W-:Y:S02]  /*50f0*/  ISETP.GE.AND P1, PT, R41, R6.reuse, PT ;  /* 0x000000062900720c */ /* 0x080fe40003f26270 */
[-C--:B------:R-:W-:Y:S02]  /*5100*/  ISETP.GE.AND P4, PT, R47, R6.reuse, PT ;  /* 0x000000062f00720c */ /* 0x080fe40003f86270 */
[-C--:B------:R-:W-:Y:S02]  /*5110*/  ISETP.GE.AND P5, PT, R49, R6.reuse, PT ;  /* 0x000000063100720c */ /* 0x080fe40003fa6270 */
[----:B------:R-:W-:-:S03]  /*5120*/  ISETP.GE.AND P6, PT, R51, R6, PT ;  /* 0x000000063300720c */ /* 0x000fc60003fc6270 */
[----:B------:R1:W-:Y:S01]  /*5130*/  @!P2 STG.E.U16 desc[UR30][R2.64], R5 ;  /* 0x000000050200a986 */ /* 0x0003e2000c10151e */
[----:B------:R-:W-:-:S03]  /*5140*/  ISETP.GE.AND P2, PT, R43, R6, PT ;  /* 0x000000062b00720c */ /* 0x000fc60003f46270 */
[----:B------:R-:W-:Y:S01]  /*5150*/  @!P3 STG.E.U16 desc[UR30][R2.64+0x40], R7 ;  /* 0x000040070200b986 */ /* 0x000fe2000c10151e */
[----:B------:R-:W-:-:S03]  /*5160*/  ISETP.GE.AND P3, PT, R45, R6, PT ;  /* 0x000000062d00720c */ /* 0x000fc60003f66270 */
[----:B------:R2:W-:Y:S01]  /*5170*/  @!P1 STG.E.U16 desc[UR30][R2.64+0x80], R11 ;  /* 0x0000800b02009986 */ /* 0x0005e2000c10151e */
[----:B------:R-:W-:-:S03]  /*5180*/  ISETP.GE.AND P1, PT, R53, R6, PT ;  /* 0x000000063500720c */ /* 0x000fc60003f26270 */
[----:B------:R-:W-:Y:S01]  /*5190*/  @!P4 STG.E.U16 desc[UR30][R2.64+0x140], R17 ;  /* 0x000140110200c986 */ /* 0x000fe2000c10151e */
[----:B------:R-:W-:Y:S02]  /*51a0*/  ISETP.GE.AND P4, PT, R61, R6, PT ;  /* 0x000000063d00720c */ /* 0x000fe40003f86270 */
[----:B-1----:R-:W-:Y:S01]  /*51b0*/  F2FP.BF16.F32.PACK_AB R5, R71, R70 ;  /* 0x000000464705723e */ /* 0x002fe200000010ff */
[----:B------:R-:W-:Y:S01]  /*51c0*/  @!P2 STG.E.U16 desc[UR30][R2.64+0xc0], R13 ;  /* 0x0000c00d0200a986 */ /* 0x000fe2000c10151e */
[-C--:B------:R-:W-:Y:S01]  /*51d0*/  ISETP.GE.AND P2, PT, R55, R6.reuse, PT ;  /* 0x000000063700720c */ /* 0x080fe20003f46270 */
[----:B-----5:R-:W-:Y:S01]  /*51e0*/  FADD.FTZ R70, R70, R40 ;  /* 0x0000002846467221 */ /* 0x020fe20000010000 */
[----:B------:R-:W-:Y:S01]  /*51f0*/  PRMT R46, R5, 0x7610, R46 ;  /* 0x00007610052e7816 */ /* 0x000fe2000000002e */
[----:B------:R-:W-:Y:S01]  /*5200*/  @!P3 STG.E.U16 desc[UR30][R2.64+0x100], R15 ;  /* 0x0001000f0200b986 */ /* 0x000fe2000c10151e */
[----:B------:R-:W-:Y:S01]  /*5210*/  ISETP.GE.AND P3, PT, R63, R6, PT ;  /* 0x000000063f00720c */ /* 0x000fe20003f66270 */
[----:B------:R-:W-:-:S02]  /*5220*/  FADD.FTZ R71, R70, R71 ;  /* 0x0000004746477221 */ /* 0x000fc40000010000 */
[----:B------:R-:W-:Y:S01]  /*5230*/  @!P5 STG.E.U16 desc[UR30][R2.64+0x180], R19 ;  /* 0x000180130200d986 */ /* 0x000fe2000c10151e */
[----:B------:R-:W-:-:S03]  /*5240*/  ISETP.GE.AND P5, PT, R59, R6, PT ;  /* 0x000000063b00720c */ /* 0x000fc60003fa6270 */
[----:B------:R-:W-:Y:S01]  /*5250*/  @!P6 STG.E.U16 desc[UR30][R2.64+0x1c0], R21 ;  /* 0x0001c0150200e986 */ /* 0x000fe2000c10151e */
[----:B------:R-:W-:-:S03]  /*5260*/  ISETP.GE.AND P6, PT, R57, R6, PT ;  /* 0x000000063900720c */ /* 0x000fc60003fc6270 */
[----:B------:R-:W-:Y:S01]  /*5270*/  @!P1 STG.E.U16 desc[UR30][R2.64+0x200], R23 ;  /* 0x0002001702009986 */ /* 0x000fe2000c10151e */
[----:B------:R-:W-:-:S03]  /*5280*/  ISETP.GE.AND P1, PT, R65, R6, PT ;  /* 0x000000064100720c */ /* 0x000fc60003f26270 */
[----:B------:R-:W-:Y:S01]  /*5290*/  @!P2 STG.E.U16 desc[UR30][R2.64+0x240], R25 ;  /* 0x000240190200a986 */ /* 0x000fe2000c10151e */
[----:B------:R-:W-:Y:S02]  /*52a0*/  ISETP.GE.AND P2, PT, R67, R6, PT ;  /* 0x000000064300720c */ /* 0x000fe40003f46270 */
[----:B------:R-:W-:Y:S01]  /*52b0*/  PRMT R6, R5, 0x7632, R6 ;  /* 0x0000763205067816 */ /* 0x000fe20000000006 */
[----:B------:R-:W-:Y:S01]  /*52c0*/  @!P5 STG.E.U16 desc[UR30][R2.64+0x2c0], R29 ;  /* 0x0002c01d0200d986 */ /* 0x000fe2000c10151e */
[----:B------:R-:W-:-:S03]  /*52d0*/  F2FP.BF16.F32.PACK_AB R5, R75, R74 ;  /* 0x0000004a4b05723e */ /* 0x000fc600000010ff */
[----:B------:R-:W-:Y:S01]  /*52e0*/  @!P6 STG.E.U16 desc[UR30][R2.64+0x280], R27 ;  /* 0x0002801b0200e986 */ /* 0x000fe2000c10151e */
[C---:B------:R-:W-:Y:S02]  /*52f0*/  PRMT R12, R5.reuse, 0x7632, R12 ;  /* 0x00007632050c7816 */ /* 0x040fe4000000000c */
[----:B--2---:R-:W-:Y:S01]  /*5300*/  PRMT R11, R5, 0x7610, R11 ;  /* 0x00007610050b7816 */ /* 0x004fe2000000000b */
[----:B------:R-:W-:Y:S01]  /*5310*/  @!P4 STG.E.U16 desc[UR30][R2.64+0x300], R31 ;  /* 0x0003001f0200c986 */ /* 0x000fe2000c10151e */
[----:B------:R-:W-:-:S03]  /*5320*/  F2FP.BF16.F32.PACK_AB R5, R81, R80 ;  /* 0x000000505105723e */ /* 0x000fc600000010ff */
[----:B------:R-:W-:Y:S04]  /*5330*/  @!P3 STG.E.U16 desc[UR30][R2.64+0x340], R33 ;  /* 0x000340210200b986 */ /* 0x000fe8000c10151e */
[----:B------:R-:W-:Y:S04]  /*5340*/  @!P1 STG.E.U16 desc[UR30][R2.64+0x380], R35 ;  /* 0x0003802302009986 */ /* 0x000fe8000c10151e */
[----:B------:R1:W-:Y:S01]  /*5350*/  @!P2 STG.E.U16 desc[UR30][R2.64+0x3c0], R37 ;  /* 0x0003c0250200a986 */ /* 0x0003e2000c10151e */
[----:B------:R-:W-:Y:S01]  /*5360*/  BAR.SYNC.DEFER_BLOCKING 0x0 ;  /* 0x0000000000007b1d */ /* 0x000fe20000010000 */
[----:B-1----:R-:W-:Y:S01]  /*5370*/  F2FP.BF16.F32.PACK_AB R3, R73, R72 ;  /* 0x000000484903723e */ /* 0x002fe200000010ff */
[----:B------:R-:W-:Y:S01]  /*5380*/  FADD.FTZ R72, R71, R72 ;  /* 0x0000004847487221 */ /* 0x000fe20000010000 */
[----:B------:R-:W-:-:S02]  /*5390*/  F2FP.BF16.F32.PACK_AB R2, R77, R76 ;  /* 0x0000004c4d02723e */ /* 0x000fc400000010ff */
[C---:B------:R-:W-:Y:S01]  /*53a0*/  PRMT R7, R3.reuse, 0x7610, R7 ;  /* 0x0000761003077816 */ /* 0x040fe20000000007 */
[----:B------:R-:W-:Y:S01]  /*53b0*/  FADD.FTZ R73, R72, R73 ;  /* 0x0000004948497221 */ /* 0x000fe20000010000 */
[----:B------:R-:W-:Y:S02]  /*53c0*/  PRMT R8, R3, 0x7632, R8 ;  /* 0x0000763203087816 */ /* 0x000fe40000000008 */
[----:B------:R-:W-:Y:S01]  /*53d0*/  F2FP.BF16.F32.PACK_AB R3, R79, R78 ;  /* 0x0000004e4f03723e */ /* 0x000fe200000010ff */
[----:B------:R-:W-:-:S03]  /*53e0*/  FADD.FTZ R74, R73, R74 ;  /* 0x0000004a494a7221 */ /* 0x000fc60000010000 */
[C---:B------:R-:W-:Y:S01]  /*53f0*/  PRMT R13, R3.reuse, 0x7610, R13 ;  /* 0x00007610030d7816 */ /* 0x040fe2000000000d */
[----:B------:R-:W-:Y:S01]  /*5400*/  FADD.FTZ R75, R74, R75 ;  /* 0x0000004b4a4b7221 */ /* 0x000fe20000010000 */
[----:B------:R-:W-:Y:S01]  /*5410*/  PRMT R14, R3, 0x7632, R14 ;  /* 0x00007632030e7816 */ /* 0x000fe2000000000e */
[----:B------:R1:W-:Y:S01]  /*5420*/  STS.U16 [R92], R46 ;  /* 0x0000002e5c007388 */ /* 0x0003e20000000400 */
[----:B------:R-:W-:Y:S01]  /*5430*/  F2FP.BF16.F32.PACK_AB R3, R91, R90 ;  /* 0x0000005a5b03723e */ /* 0x000fe200000010ff */
[----:B------:R-:W-:Y:S02]  /*5440*/  FADD.FTZ R76, R75, R76 ;  /* 0x0000004c4b4c7221 */ /* 0x000fe40000010000 */
[----:B------:R2:W-:Y:S02]  /*5450*/  STS.U16 [R92+0x2], R6 ;  /* 0x000002065c007388 */ /* 0x0005e40000000400 */
[----:B------:R-:W-:Y:S02]  /*5460*/  FADD.FTZ R77, R76, R77 ;  /* 0x0000004d4c4d7221 */ /* 0x000fe40000010000 */
[----:B------:R3:W-:Y:S01]  /*5470*/  STS.U16 [R92+0x6], R8 ;  /* 0x000006085c007388 */ /* 0x0007e20000000400 */
[----:B-1----:R-:W-:Y:S01]  /*5480*/  PRMT R46, R2, 0x7610, R46 ;  /* 0x00007610022e7816 */ /* 0x002fe2000000002e */
[----:B------:R-:W-:-:S02]  /*5490*/  FADD.FTZ R78, R77, R78 ;  /* 0x0000004e4d4e7221 */ /* 0x000fc40000010000 */
[----:B------:R1:W-:Y:S01]  /*54a0*/  STS.U16 [R92+0xa], R12 ;  /* 0x00000a0c5c007388 */ /* 0x0003e20000000400 */
[----:B--2---:R-:W-:Y:S01]  /*54b0*/  PRMT R6, R2, 0x7632, R6 ;  /* 0x0000763202067816 */ /* 0x004fe20000000006 */
[----:B------:R-:W-:Y:S01]  /*54c0*/  FADD.FTZ R79, R78, R79 ;  /* 0x0000004f4e4f7221 */ /* 0x000fe20000010000 */
[----:B------:R-:W-:Y:S01]  /*54d0*/  F2FP.BF16.F32.PACK_AB R2, R89, R88 ;  /* 0x000000585902723e */ /* 0x000fe200000010ff */
[----:B------:R2:W-:Y:S01]  /*54e0*/  STS.U16 [R92+0xc], R46 ;  /* 0x00000c2e5c007388 */ /* 0x0005e20000000400 */
[----:B---3--:R-:W-:Y:S01]  /*54f0*/  PRMT R8, R5, 0x7632, R8 ;  /* 0x0000763205087816 */ /* 0x008fe20000000008 */
[----:B------:R-:W-:Y:S02]  /*5500*/  FADD.FTZ R80, R79, R80 ;  /* 0x000000504f507221 */ /* 0x000fe40000010000 */
[----:B------:R-:W-:Y:S01]  /*5510*/  STS.U16 [R92+0x4], R7 ;  /* 0x000004075c007388 */ /* 0x000fe20000000400 */
[----:B-1----:R-:W-:Y:S01]  /*5520*/  PRMT R12, R2, 0x7632, R12 ;  /* 0x00007632020c7816 */ /* 0x002fe2000000000c */
[----:B------:R-:W-:-:S02]  /*5530*/  FADD.FTZ R81, R80, R81 ;  /* 0x0000005150517221 */ /* 0x000fc40000010000 */
[----:B------:R-:W-:Y:S01]  /*5540*/  STS.U16 [R92+0x8], R11 ;  /* 0x0000080b5c007388 */ /* 0x000fe20000000400 */
[----:B--2---:R-:W-:Y:S01]  /*5550*/  PRMT R46, R3, 0x7632, R46 ;  /* 0x00007632032e7816 */ /* 0x004fe2000000002e */
[----:B------:R-:W-:Y:S02]  /*5560*/  FADD.FTZ R88, R81, R88 ;  /* 0x0000005851587221 */ /* 0x000fe40000010000 */
[----:B------:R-:W-:Y:S02]  /*5570*/  STS.U16 [R92+0xe], R6 ;  /* 0x00000e065c007388 */ /* 0x000fe40000000400 */
[----:B------:R-:W-:Y:S02]  /*5580*/  FADD.FTZ R89, R88, R89 ;  /* 0x0000005958597221 */ /* 0x000fe40000010000 */
[----:B------:R-:W-:Y:S02]  /*5590*/  STS.U16 [R92+0x10], R13 ;  /* 0x0000100d5c007388 */ /* 0x000fe40000000400 */
[----:B------:R-:W-:-:S02]  /*55a0*/  FADD.FTZ R90, R89, R90 ;  /* 0x0000005a595a7221 */ /* 0x000fc40000010000 */
[----:B------:R-:W-:Y:S04]  /*55b0*/  STS.U16 [R92+0x12], R14 ;  /* 0x0000120e5c007388 */ /* 0x000fe80000000400 */
[----:B------:R-:W-:Y:S04]  /*55c0*/  STS.U16 [R92+0x14], R5 ;  /* 0x000014055c007388 */ /* 0x000fe80000000400 */
[----:B------:R-:W-:Y:S04]  /*55d0*/  STS.U16 [R92+0x16], R8 ;  /* 0x000016085c007388 */ /* 0x000fe80000000400 */
[----:B------:R-:W-:Y:S04]  /*55e0*/  STS.U16 [R92+0x18], R2 ;  /* 0x000018025c007388 */ /* 0x000fe80000000400 */
[----:B------:R-:W-:Y:S04]  /*55f0*/  STS.U16 [R92+0x1a], R12 ;  /* 0x00001a0c5c007388 */ /* 0x000fe80000000400 */
[----:B------:R1:W-:Y:S04]  /*5600*/  STS.U16 [R92+0x1c], R3 ;  /* 0x00001c035c007388 */ /* 0x0003e80000000400 */
[----:B------:R-:W-:Y:S01]  /*5610*/  STS.U16 [R92+0x1e], R46 ;  /* 0x00001e2e5c007388 */ /* 0x000fe20000000400 */
        /* <DEDUP_REMOVED lines=17> */
[----:B------:R-:W-:Y:S01]  /*5730*/  @!P0 STS [UR23+0x1080], R10 ;  /* 0x0010800aff008988 */ /* 0x000fe20008000817 */
[----:B------:R-:W-:Y:S01]  /*5740*/  BAR.SYNC.DEFER_BLOCKING 0x0 ;  /* 0x0000000000007b1d */ /* 0x000fe20000010000 */
[----:B-1----:R-:W-:-:S04]  /*5750*/  IADD3 R3, P0, PT, R9, UR10, RZ ;  /* 0x0000000a09037c10 */ /* 0x002fc8000ff1e0ff */
[----:B------:R-:W-:Y:S01]  /*5760*/  IADD3.X R8, PT, PT, RZ, UR9, RZ, P0, !PT ;  /* 0x00000009ff087c10 */ /* 0x000fe200087fe4ff */
[----:B------:R-:W-:Y:S01]  /*5770*/  UIADD3 UR9, UPT, UPT, UR16, -0x1, URZ ;  /* 0xffffffff10097890 */ /* 0x000fe2000fffe0ff */
[----:B0-----:R-:W-:-:S04]  /*5780*/  LEA R2, P3, R3, UR24, 0x1 ;  /* 0x0000001803027c11 */ /* 0x001fc8000f8608ff */
[----:B------:R-:W-:Y:S02]  /*5790*/  LEA.HI.X R3, R3, UR25, R8, 0x1, P3 ;  /* 0x0000001903037c11 */ /* 0x000fe400098f0c08 */
[----:B------:R-:W-:Y:S01]  /*57a0*/  UMOV UR16, UR9 ;  /* 0x0000000900107c82 */ /* 0x000fe20008000000 */
[----:B------:R-:W0:Y:S02]  /*57b0*/  LDS R6, [UR23+0x1080] ;  /* 0x00108017ff067984 */ /* 0x000e240008000800 */
[-C--:B0-----:R-:W-:Y:S02]  /*57c0*/  ISETP.GE.AND P2, PT, R9, R6.reuse, PT ;  /* 0x000000060900720c */ /* 0x081fe40003f46270 */
[-C--:B------:R-:W-:Y:S02]  /*57d0*/  ISETP.GE.AND P1, PT, R39, R6.reuse, PT ;  /* 0x000000062700720c */ /* 0x080fe40003f26270 */
[-C--:B------:R-:W-:Y:S02]  /*57e0*/  ISETP.GE.AND P0, PT, R41, R6.reuse, PT ;  /* 0x000000062900720c */ /* 0x080fe40003f06270 */
[----:B------:R-:W-:-:S02]  /*57f0*/  ISETP.GE.AND P4, PT, R43, R6, PT ;  /* 0x000000062b00720c */ /* 0x000fc40003f86270 */
[-C--:B------:R-:W-:Y:S02]  /*5800*/  ISETP.GE.AND P6, PT, R45, R6.reuse, PT ;  /* 0x000000062d00720c */ /* 0x080fe40003fc6270 */
[-C--:B------:R-:W-:Y:S02]  /*5810*/  ISETP.GE.AND P5, PT, R47, R6.reuse, PT ;  /* 0x000000062f00720c */ /* 0x080fe40003fa6270 */
[-C--:B------:R-:W-:Y:S01]  /*5820*/  ISETP.GE.AND P3, PT, R49, R6.reuse, PT ;  /* 0x000000063100720c */ /* 0x080fe20003f66270 */
[----:B------:R-:W-:Y:S01]  /*5830*/  @!P2 STG.E.U16 desc[UR30][R2.64], R5 ;  /* 0x000000050200a986 */ /* 0x000fe2000c10151e */
[----:B------:R-:W-:-:S03]  /*5840*/  ISETP.GE.AND P2, PT, R51, R6, PT ;  /* 0x000000063300720c */ /* 0x000fc60003f46270 */
        /* <DEDUP_REMOVED lines=16> */
[----:B------:R-:W-:Y:S04]  /*5950*/  @!P0 STG.E.U16 desc[UR30][R2.64+0x240], R99 ;  /* 0x0002406302008986 */ /* 0x000fe8000c10151e */
[----:B------:R-:W-:Y:S04]  /*5960*/  @!P4 STG.E.U16 desc[UR30][R2.64+0x280], R21 ;  /* 0x000280150200c986 */ /* 0x000fe8000c10151e */
[----:B------:R-:W-:Y:S04]  /*5970*/  @!P6 STG.E.U16 desc[UR30][R2.64+0x2c0], R97 ;  /* 0x0002c0610200e986 */ /* 0x000fe8000c10151e */
[----:B------:R-:W-:Y:S04]  /*5980*/  @!P5 STG.E.U16 desc[UR30][R2.64+0x300], R23 ;  /* 0x000300170200d986 */ /* 0x000fe8000c10151e */
[----:B------:R-:W-:Y:S04]  /*5990*/  @!P3 STG.E.U16 desc[UR30][R2.64+0x340], R95 ;  /* 0x0003405f0200b986 */ /* 0x000fe8000c10151e */
[----:B------:R-:W-:Y:S04]  /*59a0*/  @!P2 STG.E.U16 desc[UR30][R2.64+0x380], R25 ;  /* 0x000380190200a986 */ /* 0x000fe8000c10151e */
[----:B------:R0:W-:Y:S02]  /*59b0*/  @!P1 STG.E.U16 desc[UR30][R2.64+0x3c0], R93 ;  /* 0x0003c05d02009986 */ /* 0x0001e4000c10151e */
[----:B0-----:R-:W-:-:S05]  /*59c0*/  FADD.FTZ R2, R90, R91 ;  /* 0x0000005b5a027221 */ /* 0x001fca0000010000 */
[----:B------:R0:W-:Y:S01]  /*59d0*/  STL [R1+0x4], R2 ;  /* 0x0000040201007387 */ /* 0x0001e20000100800 */
[----:B------:R-:W-:Y:S05]  /*59e0*/  BRA.U UP0, `(.L_x_15) ;  /* 0xffffffa900d47547 */ /* 0x000fea000b83ffff */
.L_x_0:
[----:B------:R-:W1:Y:S01]  /*59f0*/  LDCU.64 UR6, c[0x0][0x548] ;  /* 0x0000a900ff0677ac */ /* 0x000e620008000a00 */
[----:B------:R-:W2:Y:S01]  /*5a00*/  S2R R11, SR_TID.X ;  /* 0x00000000000b7919 */ /* 0x000ea20000002100 */
[----:B------:R-:W3:Y:S01]  /*5a10*/  LDCU UR21, c[0x0][0x38c] ;  /* 0x00007180ff1577ac */ /* 0x000ee20008000800 */
[----:B------:R-:W4:Y:S01]  /*5a20*/  LDCU.64 UR10, c[0x0][0x568] ;  /* 0x0000ad00ff0a77ac */ /* 0x000f220008000a00 */
[----:B-1----:R-:W-:-:S04]  /*5a30*/  UISETP.NE.U32.AND UP0, UPT, UR6, URZ, UPT ;  /* 0x000000ff0600728c */ /* 0x002fc8000bf05070 */
[----:B------:R-:W-:-:S09]  /*5a40*/  UISETP.NE.AND.EX UP0, UPT, UR7, URZ, UPT, UP0 ;  /* 0x000000ff0700728c */ /* 0x000fd2000bf05300 */
[----:B---34-:R-:W-:Y:S05]  /*5a50*/  BRA.U !UP0, `(.L_x_16) ;  /* 0x00000001089c7547 */ /* 0x018fea000b800000 */
[----:B0-----:R-:W3:Y:S01]  /*5a60*/  LDL.LU R2, [R1+0x8] ;  /* 0x0000080001027983 */ /* 0x001ee20000300800 */
[----:B------:R-:W-:Y:S01]  /*5a70*/  BSSY.RECONVERGENT B0, `(.L_x_16) ;  /* 0x0000025000007945 */ /* 0x000fe20003800200 */
[----:B------:R-:W0:Y:S01]  /*5a80*/  S2R R4, SR_LANEID ;  /* 0x0000000000047919 */ /* 0x000e220000000000 */
[----:B------:R-:W1:Y:S01]  /*5a90*/  S2R R6, SR_TID.X ;  /* 0x0000000000067919 */ /* 0x000e620000002100 */
[----:B0-----:R-:W-:-:S13]  /*5aa0*/  ISETP.NE.AND P1, PT, R4, RZ, PT ;  /* 0x000000ff0400720c */ /* 0x001fda0003f25270 */
[----:B------:R-:W0:Y:S01]  /*5ab0*/  @!P1 S2R R8, SR_CgaCtaId ;  /* 0x0000000000089919 */ /* 0x000e220000008800 */
[----:B------:R-:W-:-:S04]  /*5ac0*/  @!P1 MOV R7, 0x400 ;  /* 0x0000040000079802 */ /* 0x000fc80000000f00 */
[----:B0-----:R-:W-:Y:S01]  /*5ad0*/  @!P1 LEA R7, R8, R7, 0x18 ;  /* 0x0000000708079211 */ /* 0x001fe200078ec0ff */
[----:B---3--:R-:W0:Y:S02]  /*5ae0*/  SHFL.DOWN P0, R0, R2, 0x1, 0x1f ;  /* 0x08201f0002007f89 */ /* 0x008e240000000000 */
[----:B0-----:R-:W-:-:S05]  /*5af0*/  @P0 FADD R0, R0, R2 ;  /* 0x0000000200000221 */ /* 0x001fca0000000000 */
[----:B------:R-:W0:Y:S02]  /*5b00*/  SHFL.DOWN P0, R3, R0, 0x2, 0x1f ;  /* 0x08401f0000037f89 */ /* 0x000e240000000000 */
[----:B0-----:R-:W-:Y:S01]  /*5b10*/  @P0 FADD R3, R0, R3 ;  /* 0x0000000300030221 */ /* 0x001fe20000000000 */
[----:B-1----:R-:W-:-:S04]  /*5b20*/  @!P1 SHF.R.U32.HI R0, RZ, 0x3, R6 ;  /* 0x00000003ff009819 */ /* 0x002fc80000011606 */
[----:B------:R-:W0:Y:S01]  /*5b30*/  SHFL.DOWN P0, R2, R3, 0x4, 0x1f ;  /* 0x08801f0003027f89 */ /* 0x000e220000000000 */
[----:B------:R-:W-:Y:S01]  /*5b40*/  @!P1 LOP3.LUT R0, R0, 0x7c, RZ, 0xc0, !PT ;  /* 0x0000007c00009812 */ /* 0x000fe200078ec0ff */
[----:B0-----:R-:W-:-:S03]  /*5b50*/  @P0 FADD R2, R3, R2 ;  /* 0x0000000203020221 */ /* 0x001fc60000000000 */
[----:B------:R-:W-:Y:S02]  /*5b60*/  @!P1 IADD3 R3, PT, PT, R7, R0, RZ ;  /* 0x0000000007039210 */ /* 0x000fe40007ffe0ff */
[----:B------:R-:W0:Y:S02]  /*5b70*/  SHFL.DOWN P0, R5, R2, 0x8, 0x1f ;  /* 0x09001f0002057f89 */ /* 0x000e240000000000 */
[----:B0-----:R-:W-:-:S05]  /*5b80*/  @P0 FADD R5, R2, R5 ;  /* 0x0000000502050221 */ /* 0x001fca0000000000 */
[----:B------:R-:W0:Y:S02]  /*5b90*/  SHFL.DOWN P0, R4, R5, 0x10, 0x1f ;  /* 0x0a001f0005047f89 */ /* 0x000e240000000000 */
[----:B0-----:R-:W-:Y:S01]  /*5ba0*/  @P0 FADD R4, R5, R4 ;  /* 0x0000000405040221 */ /* 0x001fe20000000000 */
[----:B------:R-:W-:-:S04]  /*5bb0*/  ISETP.NE.AND P0, PT, R6, RZ, PT ;  /* 0x000000ff0600720c */ /* 0x000fc80003f05270 */
[----:B------:R0:W-:Y:S01]  /*5bc0*/  @!P1 STS [R3+0x1094], R4 ;  /* 0x0010940403009388 */ /* 0x0001e20000000800 */
[----:B------:R-:W-:Y:S08]  /*5bd0*/  BAR.SYNC.DEFER_BLOCKING 0x0 ;  /* 0x0000000000007b1d */ /* 0x000ff00000010000 */
[----:B------:R-:W-:Y:S05]  /*5be0*/  @P0 BRA `(.L_x_17) ;  /* 0x0000000000340947 */ /* 0x000fea0003800000 */
[----:B------:R-:W1:Y:S01]  /*5bf0*/  S2UR UR5, SR_CgaCtaId ;  /* 0x00000000000579c3 */ /* 0x000e620000008800 */
[----:B------:R-:W-:Y:S02]  /*5c00*/  UMOV UR4, 0x400 ;  /* 0x0000040000047882 */ /* 0x000fe40000000000 */
[----:B-1----:R-:W-:-:S09]  /*5c10*/  ULEA UR4, UR5, UR4, 0x18 ;  /* 0x0000000405047291 */ /* 0x002fd2000f8ec0ff */
[----:B0-----:R-:W0:Y:S04]  /*5c20*/  LDS.64 R2, [UR4+0x1098] ;  /* 0x00109804ff027984 */ /* 0x001e280008000a00 */
[----:B------:R-:W1:Y:S01]  /*5c30*/  LDS R5, [UR4+0x10a0] ;  /* 0x0010a004ff057984 */ /* 0x000e620008000800 */
[----:B------:R-:W-:-:S04]  /*5c40*/  ULEA UR4, UP0, UR8, UR6, 0x2 ;  /* 0x0000000608047291 */ /* 0x000fc8000f8010ff */
[----:B------:R-:W-:Y:S01]  /*5c50*/  ULEA.HI.X UR5, UR8, UR7, URZ, 0x2, UP0 ;  /* 0x0000000708057291 */ /* 0x000fe200080f14ff */
[----:B0-----:R-:W-:-:S04]  /*5c60*/  FADD.FTZ R2, R4, R2 ;  /* 0x0000000204027221 */ /* 0x001fc80000010000 */
[----:B------:R-:W-:Y:S01]  /*5c70*/  FADD.FTZ R0, R3, R2 ;  /* 0x0000000203007221 */ /* 0x000fe20000010000 */
[----:B------:R-:W-:Y:S01]  /*5c80*/  IMAD.U32 R2, RZ, RZ, UR4 ;  /* 0x00000004ff027e24 */ /* 0x000fe2000f8e00ff */
[----:B------:R-:W-:Y:S02]  /*5c90*/  MOV R3, UR5 ;  /* 0x0000000500037c02 */ /* 0x000fe40008000f00 */
[----:B-1----:R-:W-:-:S05]  /*5ca0*/  FADD.FTZ R5, R0, R5 ;  /* 0x0000000500057221 */ /* 0x002fca0000010000 */
[----:B------:R1:W-:Y:S02]  /*5cb0*/  REDG.E.ADD.F32.FTZ.RN.STRONG.GPU desc[UR30][R2.64], R5 ;  /* 0x00000005020079a6 */ /* 0x0003e4000c12f31e */
.L_x_17:
[----:B------:R-:W-:Y:S05]  /*5cc0*/  BSYNC.RECONVERGENT B0 ;  /* 0x0000000000007941 */ /* 0x000fea0003800200 */
.L_x_16:
[----:B------:R-:W-:Y:S01]  /*5cd0*/  UISETP.NE.U32.AND UP0, UPT, UR10, URZ, UPT ;  /* 0x000000ff0a00728c */ /* 0x000fe2000bf05070 */
[----:B--2---:R-:W-:-:S03]  /*5ce0*/  ISETP.GE.AND P0, PT, R11, UR21, PT ;  /* 0x000000150b007c0c */ /* 0x004fc6000bf06270 */
[----:B------:R-:W-:-:S09]  /*5cf0*/  UISETP.NE.AND.EX UP0, UPT, UR11, URZ, UPT, UP0 ;  /* 0x000000ff0b00728c */ /* 0x000fd2000bf05300 */
[----:B------:R-:W-:Y:S05]  /*5d00*/  BRA.U !UP0, `(.L_x_18) ;  /* 0x0000000108a07547 */ /* 0x000fea000b800000 */
[----:B01----:R-:W2:Y:S01]  /*5d10*/  LDL.LU R2, [R1+0x4] ;  /* 0x0000040001027983 */ /* 0x003ea20000300800 */
[----:B------:R-:W-:Y:S01]  /*5d20*/  BSSY.RECONVERGENT B0, `(.L_x_18) ;  /* 0x0000026000007945 */ /* 0x000fe20003800200 */
[----:B------:R-:W0:Y:S01]  /*5d30*/  S2R R4, SR_LANEID ;  /* 0x0000000000047919 */ /* 0x000e220000000000 */
[----:B------:R-:W1:Y:S01]  /*5d40*/  S2R R6, SR_TID.X ;  /* 0x0000000000067919 */ /* 0x000e620000002100 */
[----:B------:R-:W-:Y:S01]  /*5d50*/  BAR.SYNC.DEFER_BLOCKING 0x0 ;  /* 0x0000000000007b1d */ /* 0x000fe20000010000 */
[----:B0-----:R-:W-:-:S13]  /*5d60*/  ISETP.NE.AND P2, PT, R4, RZ, PT ;  /* 0x000000ff0400720c */ /* 0x001fda0003f45270 */
[----:B------:R-:W0:Y:S01]  /*5d70*/  @!P2 S2R R8, SR_CgaCtaId ;  /* 0x000000000008a919 */ /* 0x000e220000008800 */
[----:B------:R-:W-:-:S04]  /*5d80*/  @!P2 MOV R7, 0x400 ;  /* 0x000004000007a802 */ /* 0x000fc80000000f00 */
[----:B0-----:R-:W-:Y:S01]  /*5d90*/  @!P2 LEA R7, R8, R7, 0x18 ;  /* 0x000000070807a211 */ /* 0x001fe200078ec0ff */
[----:B--2---:R-:W0:Y:S02]  /*5da0*/  SHFL.DOWN P1, R0, R2, 0x1, 0x1f ;  /* 0x08201f0002007f89 */ /* 0x004e240000020000 */
[----:B0-----:R-:W-:-:S05]  /*5db0*/  @P1 FADD R0, R0, R2 ;  /* 0x0000000200001221 */ /* 0x001fca0000000000 */
[----:B------:R-:W0:Y:S02]  /*5dc0*/  SHFL.DOWN P1, R3, R0, 0x2, 0x1f ;  /* 0x08401f0000037f89 */ /* 0x000e240000020000 */
[----:B0-----:R-:W-:Y:S01]  /*5dd0*/  @P1 FADD R3, R0, R3 ;  /* 0x0000000300031221 */ /* 0x001fe20000000000 */
[----:B-1----:R-:W-:-:S04]  /*5de0*/  @!P2 SHF.R.U32.HI R0, RZ, 0x3, R6 ;  /* 0x00000003ff00a819 */ /* 0x002fc80000011606 */
[----:B------:R-:W0:Y:S01]  /*5df0*/  SHFL.DOWN P1, R2, R3, 0x4, 0x1f ;  /* 0x08801f0003027f89 */ /* 0x000e220000020000 */
[----:B------:R-:W-:-:S04]  /*5e00*/  @!P2 LOP3.LUT R0, R0, 0x7c, RZ, 0xc0, !PT ;  /* 0x0000007c0000a812 */ /* 0x000fc800078ec0ff */
[----:B------:R-:W-:Y:S01]  /*5e10*/  @!P2 IADD3 R7, PT, PT, R7, R0, RZ ;  /* 0x000000000707a210 */ /* 0x000fe20007ffe0ff */
[----:B0-----:R-:W-:-:S05]  /*5e20*/  @P1 FADD R2, R3, R2 ;  /* 0x0000000203021221 */ /* 0x001fca0000000000 */
        /* <DEDUP_REMOVED lines=11> */
[----:B------:R-:W1:Y:S04]  /*5ee0*/  LDS.64 R2, [UR4+0x1098] ;  /* 0x00109804ff027984 */ /* 0x000e680008000a00 */
[----:B------:R-:W2:Y:S01]  /*5ef0*/  LDS R5, [UR4+0x10a0] ;  /* 0x0010a004ff057984 */ /* 0x000ea20008000800 */
[----:B------:R-:W-:-:S04]  /*5f00*/  ULEA UR4, UP0, UR8, UR10, 0x2 ;  /* 0x0000000a08047291 */ /* 0x000fc8000f8010ff */
[----:B------:R-:W-:Y:S01]  /*5f10*/  ULEA.HI.X UR5, UR8, UR11, URZ, 0x2, UP0 ;  /* 0x0000000b08057291 */ /* 0x000fe200080f14ff */
[----:B-1----:R-:W-:-:S04]  /*5f20*/  FADD.FTZ R2, R4, R2 ;  /* 0x0000000204027221 */ /* 0x002fc80000010000 */
[----:B------:R-:W-:Y:S01]  /*5f30*/  FADD.FTZ R0, R3, R2 ;  /* 0x0000000203007221 */ /* 0x000fe20000010000 */
[----:B------:R-:W-:Y:S01]  /*5f40*/  IMAD.U32 R2, RZ, RZ, UR4 ;  /* 0x00000004ff027e24 */ /* 0x000fe2000f8e00ff */
[----:B------:R-:W-:Y:S02]  /*5f50*/  MOV R3, UR5 ;  /* 0x0000000500037c02 */ /* 0x000fe40008000f00 */
[----:B--2---:R-:W-:-:S05]  /*5f60*/  FADD.FTZ R5, R0, R5 ;  /* 0x0000000500057221 */ /* 0x004fca0000010000 */
[----:B------:R1:W-:Y:S02]  /*5f70*/  REDG.E.ADD.F32.FTZ.RN.STRONG.GPU desc[UR30][R2.64], R5 ;  /* 0x00000005020079a6 */ /* 0x0003e4000c12f31e */
.L_x_19:
[----:B------:R-:W-:Y:S05]  /*5f80*/  BSYNC.RECONVERGENT B0 ;  /* 0x0000000000007941 */ /* 0x000fea0003800200 */
.L_x_18:
[----:B------:R-:W-:Y:S05]  /*5f90*/  @P0 EXIT ;  /* 0x000000000000094d */ /* 0x000fea0003800000 */
[----:B------:R-:W2:Y:S01]  /*5fa0*/  LDCU.64 UR10, c[0x0][0x4c8] ;  /* 0x00009900ff0a77ac */ /* 0x000ea20008000a00 */
[----:B------:R-:W3:Y:S01]  /*5fb0*/  S2UR UR20, SR_CgaCtaId ;  /* 0x00000000001479c3 */ /* 0x000ee20000008800 */
[----:B------:R-:W-:Y:S01]  /*5fc0*/  BSSY.RECONVERGENT B0, `(.L_x_20) ;  /* 0x0000057000007945 */ /* 0x000fe20003800200 */
[----:B------:R-:W4:Y:S01]  /*5fd0*/  LDCU.64 UR22, c[0x0][0x3d8] ;  /* 0x00007b00ff1677ac */ /* 0x000f220008000a00 */
[----:B------:R-:W5:Y:S01]  /*5fe0*/  LDCU.64 UR16, c[0x0][0x4e8] ;  /* 0x00009d00ff1077ac */ /* 0x000f620008000a00 */
[----:B------:R-:W0:Y:S01]  /*5ff0*/  LDCU.64 UR26, c[0x0][0x3b8] ;  /* 0x00007700ff1a77ac */ /* 0x000e220008000a00 */
[----:B------:R-:W1:Y:S01]  /*6000*/  LDCU.64 UR18, c[0x0][0x4a8] ;  /* 0x00009500ff1277ac */ /* 0x000e620008000a00 */
[----:B------:R-:W3:Y:S01]  /*6010*/  LDCU.64 UR24, c[0x0][0x450] ;  /* 0x00008a00ff1877ac */ /* 0x000ee20008000a00 */
[----:B------:R-:W3:Y:S01]  /*6020*/  LDCU.64 UR28, c[0x0][0x448] ;  /* 0x00008900ff1c77ac */ /* 0x000ee20008000a00 */
[----:B--2---:R-:W-:Y:S02]  /*6030*/  UIMAD.WIDE.U32 UR6, UR8, UR10, URZ ;  /* 0x0000000a080672a5 */ /* 0x004fe4000f8e00ff */
[----:B----4-:R-:W-:-:S02]  /*6040*/  UIMAD.WIDE.U32 UR12, UR8, UR22, URZ ;  /* 0x00000016080c72a5 */ /* 0x010fc4000f8e00ff */
[----:B-----5:R-:W-:Y:S02]  /*6050*/  UIMAD.WIDE.U32 UR4, UR8, UR16, URZ ;  /* 0x00000010080472a5 */ /* 0x020fe4000f8e00ff */
[----:B------:R-:W-:Y:S02]  /*6060*/  UIMAD UR16, UR8, UR11, UR7 ;  /* 0x0000000b081072a4 */ /* 0x000fe4000f8e0207 */
[----:B0-----:R-:W-:Y:S02]  /*6070*/  UIMAD.WIDE.U32 UR14, UR8, UR26, URZ ;  /* 0x0000001a080e72a5 */ /* 0x001fe4000f8e00ff */
[----:B-1----:R-:W-:Y:S02]  /*6080*/  UIMAD.WIDE.U32 UR10, UR8, UR18, URZ ;  /* 0x00000012080a72a5 */ /* 0x002fe4000f8e00ff */
[----:B------:R-:W-:Y:S02]  /*6090*/  UIMAD UR23, UR8, UR23, UR13 ;  /* 0x00000017081772a4 */ /* 0x000fe4000f8e020d */
[----:B------:R-:W-:-:S02]  /*60a0*/  UIMAD UR27, UR8, UR27, UR15 ;  /* 0x0000001b081b72a4 */ /* 0x000fc4000f8e020f */
[----:B---3--:R-:W-:Y:S02]  /*60b0*/  ULEA UR24, UP0, UR12, UR24, 0x2 ;  /* 0x000000180c187291 */ /* 0x008fe4000f8010ff */
[----:B------:R-:W-:Y:S02]  /*60c0*/  ULEA UR28, UP1, UR14, UR28, 0x2 ;  /* 0x0000001c0e1c7291 */ /* 0x000fe4000f8210ff */
[----:B------:R-:W-:Y:S02]  /*60d0*/  UIMAD UR17, UR8, UR17, UR5 ;  /* 0x00000011081172a4 */ /* 0x000fe4000f8e0205 */
[----:B------:R-:W-:Y:S01]  /*60e0*/  UIMAD UR9, UR8, UR19, UR11 ;  /* 0x00000013080972a4 */ /* 0x000fe2000f8e020b */
[----:B------:R-:W0:Y:S02]  /*60f0*/  LDCU UR13, c[0x0][0x360] ;  /* 0x00006c00ff0d77ac */ /* 0x000e240008000800 */
[----:B------:R-:W-:Y:S01]  /*6100*/  UMOV UR8, 0x400 ;  /* 0x0000040000087882 */ /* 0x000fe20000000000 */
[----:B------:R-:W1:Y:S01]  /*6110*/  LDCU.64 UR42, c[0x0][0x3e0] ;  /* 0x00007c00ff2a77ac */ /* 0x000e620008000a00 */
[----:B------:R-:W2:Y:S01]  /*6120*/  LDCU.64 UR44, c[0x0][0x3c0] ;  /* 0x00007800ff2c77ac */ /* 0x000ea20008000a00 */
[----:B------:R-:W3:Y:S01]  /*6130*/  LDCU.64 UR18, c[0x0][0x4b0] ;  /* 0x00009600ff1277ac */ /* 0x000ee20008000a00 */
[----:B------:R-:W4:Y:S01]  /*6140*/  LDCU.64 UR36, c[0x0][0x4d0] ;  /* 0x00009a00ff2477ac */ /* 0x000f220008000a00 */
[----:B------:R-:W0:Y:S01]  /*6150*/  LDCU.64 UR38, c[0x0][0x4f0] ;  /* 0x00009e00ff2677ac */ /* 0x000e220008000a00 */
[----:B------:R-:W0:Y:S01]  /*6160*/  LDCU.64 UR40, c[0x0][0x540] ;  /* 0x0000a800ff2877ac */ /* 0x000e220008000a00 */
[----:B------:R-:W0:Y:S01]  /*6170*/  LDCU.128 UR32, c[0x0][0x530] ;  /* 0x0000a600ff2077ac */ /* 0x000e220008000c00 */
[----:B------:R-:W-:-:S02]  /*6180*/  ULEA.HI.X UR23, UR12, UR25, UR23, 0x2, UP0 ;  /* 0x000000190c177291 */ /* 0x000fc400080f1417 */
[----:B------:R-:W-:Y:S02]  /*6190*/  ULEA.HI.X UR27, UR14, UR29, UR27, 0x2, UP1 ;  /* 0x0000001d0e1b7291 */ /* 0x000fe400088f141b */
[----:B------:R-:W-:-:S12]  /*61a0*/  ULEA UR8, UR20, UR8, 0x18 ;  /* 0x0000000814087291 */ /* 0x000fd8000f8ec0ff */
.L_x_21:
[C---:B------:R-:W-:Y:S01]  /*61b0*/  LEA R0, R11.reuse, UR8, 0x2 ;  /* 0x000000080b007c11 */ /* 0x040fe2000f8e10ff */
[----:B0-----:R-:W-:Y:S01]  /*61c0*/  IMAD.U32 R4, RZ, RZ, UR10 ;  /* 0x0000000aff047e24 */ /* 0x001fe2000f8e00ff */
[----:B------:R-:W-:Y:S01]  /*61d0*/  SHF.R.S32.HI R10, RZ, 0x1f, R11 ;  /* 0x0000001fff0a7819 */ /* 0x000fe2000001140b */
[C---:B-1----:R-:W-:Y:S01]  /*61e0*/  IMAD.WIDE.U32 R6, R11.reuse, UR42, RZ ;  /* 0x0000002a0b067c25 */ /* 0x042fe2000f8e00ff */
[----:B------:R-:W-:Y:S01]  /*61f0*/  MOV R3, UR9 ;  /* 0x0000000900037c02 */ /* 0x000fe20008000f00 */
[----:B------:R-:W1:Y:S01]  /*6200*/  LDS R13, [R0+0x2ce0] ;  /* 0x002ce000000d7984 */ /* 0x000e620000000800 */
[----:B------:R-:W-:Y:S01]  /*6210*/  MOV R2, R4 ;  /* 0x0000000400027202 */ /* 0x000fe20000000f00 */
[C---:B---3--:R-:W-:Y:S01]  /*6220*/  IMAD R4, R10.reuse, UR18, RZ ;  /* 0x000000120a047c24 */ /* 0x048fe2000f8e02ff */
[----:B------:R-:W-:Y:S01]  /*6230*/  MOV R5, UR11 ;  /* 0x0000000b00057c02 */ /* 0x000fe20008000f00 */
[----:B------:R-:W-:Y:S01]  /*6240*/  IMAD R8, R10, UR42, RZ ;  /* 0x0000002a0a087c24 */ /* 0x000fe2000f8e02ff */
[----:B------:R-:W3:Y:S01]  /*6250*/  LDS R0, [R0+0x30e0] ;  /* 0x0030e00000007984 */ /* 0x000ee20000000800 */
[----:B------:R-:W-:-:S04]  /*6260*/  IMAD.WIDE.U32 R2, R11, UR18, R2 ;  /* 0x000000120b027c25 */ /* 0x000fc8000f8e0002 */
[C---:B------:R-:W-:Y:S01]  /*6270*/  IMAD R5, R11.reuse, UR19, R4 ;  /* 0x000000130b057c24 */ /* 0x040fe2000f8e0204 */
[----:B0-----:R-:W-:Y:S01]  /*6280*/  LEA R4, P0, R2, UR32, 0x2 ;  /* 0x0000002002047c11 */ /* 0x001fe2000f8010ff */
[----:B------:R-:W-:Y:S01]  /*6290*/  IMAD R9, R11, UR43, R8 ;  /* 0x0000002b0b097c24 */ /* 0x000fe2000f8e0208 */
[----:B------:R-:W-:Y:S01]  /*62a0*/  LEA R8, P1, R6, UR24, 0x2 ;  /* 0x0000001806087c11 */ /* 0x000fe2000f8210ff */
[----:B------:R-:W-:-:S03]  /*62b0*/  IMAD.IADD R5, R3, 0x1, R5 ;  /* 0x0000000103057824 */ /* 0x000fc600078e0205 */
[----:B------:R-:W-:Y:S02]  /*62c0*/  IADD3 R3, PT, PT, R7, R9, RZ ;  /* 0x0000000907037210 */ /* 0x000fe40007ffe0ff */
[----:B------:R-:W-:Y:S02]  /*62d0*/  LEA.HI.X R5, R2, UR33, R5, 0x2, P0 ;  /* 0x0000002102057c11 */ /* 0x000fe400080f1405 */
[----:B------:R-:W-:-:S03]  /*62e0*/  LEA.HI.X R9, R6, UR23, R3, 0x2, P1 ;  /* 0x0000001706097c11 */ /* 0x000fc600088f1403 */
[----:B-1----:R0:W-:Y:S04]  /*62f0*/  REDG.E.ADD.F32.FTZ.RN.STRONG.GPU desc[UR30][R4.64], R13 ;  /* 0x0000000d040079a6 */ /* 0x0021e8000c12f31e */
[----:B------:R1:W3:Y:S01]  /*6300*/  LDG.E R15, desc[UR30][R8.64] ;  /* 0x0000001e080f7981 */ /* 0x0002e2000c1e1900 */
[----:B------:R-:W-:Y:S01]  /*6310*/  IMAD.U32 R6, RZ, RZ, UR6 ;  /* 0x00000006ff067e24 */ /* 0x000fe2000f8e00ff */
[----:B------:R-:W-:Y:S01]  /*6320*/  MOV R3, UR16 ;  /* 0x0000001000037c02 */ /* 0x000fe20008000f00 */
[C---:B----4-:R-:W-:Y:S01]  /*6330*/  IMAD R12, R10.reuse, UR36, RZ ;  /* 0x000000240a0c7c24 */ /* 0x050fe2000f8e02ff */
[----:B------:R-:W-:Y:S01]  /*6340*/  MOV R7, UR7 ;  /* 0x0000000700077c02 */ /* 0x000fe20008000f00 */
[----:B--2---:R-:W-:Y:S01]  /*6350*/  IMAD R14, R10, UR44, RZ ;  /* 0x0000002c0a0e7c24 */ /* 0x004fe2000f8e02ff */
[----:B------:R-:W-:Y:S01]  /*6360*/  MOV R2, R6 ;  /* 0x0000000600027202 */ /* 0x000fe20000000f00 */
[----:B------:R-:W-:-:S04]  /*6370*/  IMAD.WIDE.U32 R6, R11, UR44, RZ ;  /* 0x0000002c0b067c25 */ /* 0x000fc8000f8e00ff */
[----:B------:R-:W-:Y:S01]  /*6380*/  IMAD.WIDE.U32 R2, R11, UR36, R2 ;  /* 0x000000240b027c25 */ /* 0x000fe2000f8e0002 */
[----:B-1----:R-:W-:-:S03]  /*6390*/  LEA R8, P1, R6, UR28, 0x2 ;  /* 0x0000001c06087c11 */ /* 0x002fc6000f8210ff */
[C---:B------:R-:W-:Y:S01]  /*63a0*/  IMAD R17, R11.reuse, UR37, R12 ;  /* 0x000000250b117c24 */ /* 0x040fe2000f8e020c */
[----:B0-----:R-:W-:Y:S01]  /*63b0*/  LEA R4, P0, R2, UR34, 0x2 ;  /* 0x0000002202047c11 */ /* 0x001fe2000f8010ff */
[----:B------:R-:W-:Y:S02]  /*63c0*/  IMAD R13, R11, UR45, R14 ;  /* 0x0000002d0b0d7c24 */ /* 0x000fe4000f8e020e */
[----:B------:R-:W-:-:S03]  /*63d0*/  IMAD.IADD R5, R3, 0x1, R17 ;  /* 0x0000000103057824 */ /* 0x000fc600078e0211 */
[----:B------:R-:W-:Y:S02]  /*63e0*/  IADD3 R3, PT, PT, R7, R13, RZ ;  /* 0x0000000d07037210 */ /* 0x000fe40007ffe0ff */
[----:B------:R-:W-:Y:S02]  /*63f0*/  LEA.HI.X R5, R2, UR35, R5, 0x2, P0 ;  /* 0x0000002302057c11 */ /* 0x000fe400080f1405 */
[----:B------:R-:W-:Y:S01]  /*6400*/  LEA.HI.X R9, R6, UR27, R3, 0x2, P1 ;  /* 0x0000001b06097c11 */ /* 0x000fe200088f1403 */
[----:B---3--:R-:W-:-:S05]  /*6410*/  FMUL.FTZ R15, R0, R15 ;  /* 0x0000000f000f7220 */ /* 0x008fca0000410000 */
[----:B------:R0:W-:Y:S04]  /*6420*/  REDG.E.ADD.F32.FTZ.RN.STRONG.GPU desc[UR30][R4.64], R15 ;  /* 0x0000000f040079a6 */ /* 0x0001e8000c12f31e */
[----:B------:R-:W2:Y:S01]  /*6430*/  LDG.E R9, desc[UR30][R8.64] ;  /* 0x0000001e08097981 */ /* 0x000ea2000c1e1900 */
[----:B------:R-:W-:Y:S01]  /*6440*/  IMAD.U32 R6, RZ, RZ, UR4 ;  /* 0x00000004ff067e24 */ /* 0x000fe2000f8e00ff */
[----:B------:R-:W-:Y:S01]  /*6450*/  MOV R3, UR17 ;  /* 0x0000001100037c02 */ /* 0x000fe20008000f00 */
[----:B------:R-:W-:Y:S01]  /*6460*/  IMAD R10, R10, UR38, RZ ;  /* 0x000000260a0a7c24 */ /* 0x000fe2000f8e02ff */
[----:B------:R-:W-:Y:S02]  /*6470*/  MOV R7, UR5 ;  /* 0x0000000500077c02 */ /* 0x000fe40008000f00 */
[----:B------:R-:W-:Y:S01]  /*6480*/  MOV R2, R6 ;  /* 0x0000000600027202 */ /* 0x000fe20000000f00 */
[----:B------:R-:W-:-:S04]  /*6490*/  IMAD R7, R11, UR39, R10 ;  /* 0x000000270b077c24 */ /* 0x000fc8000f8e020a */
[C---:B------:R-:W-:Y:S01]  /*64a0*/  IMAD.WIDE.U32 R2, R11.reuse, UR38, R2 ;  /* 0x000000260b027c25 */ /* 0x040fe2000f8e0002 */
[----:B------:R-:W-:-:S03]  /*64b0*/  IADD3 R11, PT, PT, R11, UR13, RZ ;  /* 0x0000000d0b0b7c10 */ /* 0x000fc6000fffe0ff */
[----:B------:R-:W-:Y:S01]  /*64c0*/  IMAD.IADD R3, R3, 0x1, R7 ;  /* 0x0000000103037824 */ /* 0x000fe200078e0207 */
[----:B------:R-:W-:-:S04]  /*64d0*/  LEA R6, P0, R2, UR40, 0x2 ;  /* 0x0000002802067c11 */ /* 0x000fc8000f8010ff */
[----:B------:R-:W-:Y:S02]  /*64e0*/  LEA.HI.X R7, R2, UR41, R3, 0x2, P0 ;  /* 0x0000002902077c11 */ /* 0x000fe400080f1403 */
[----:B------:R-:W-:Y:S01]  /*64f0*/  ISETP.GE.AND P0, PT, R11, UR21, PT ;  /* 0x000000150b007c0c */ /* 0x000fe2000bf06270 */
[----:B--2---:R-:W-:-:S05]  /*6500*/  FMUL.FTZ R3, R0, R9 ;  /* 0x0000000900037220 */ /* 0x004fca0000410000 */
[----:B------:R0:W-:Y:S07]  /*6510*/  REDG.E.ADD.F32.FTZ.RN.STRONG.GPU desc[UR30][R6.64], R3 ;  /* 0x00000003060079a6 */ /* 0x0001ee000c12f31e */
[----:B------:R-:W-:Y:S05]  /*6520*/  @!P0 BRA `(.L_x_21) ;  /* 0xfffffffc00208947 */ /* 0x000fea000383ffff */
[----:B------:R-:W-:Y:S05]  /*6530*/  BSYNC.RECONVERGENT B0 ;  /* 0x0000000000007941 */ /* 0x000fea0003800200 */
.L_x_20:
[----:B------:R-:W-:Y:S05]  /*6540*/  EXIT ;  /* 0x000000000000794d */ /* 0x000fea0003800000 */
.L_x_6:
[----:B------:R-:W-:Y:S01]  /*6550*/  MOV R86, 0xffffffff ;  /* 0xffffffff00567802 */ /* 0x000fe20000000f00 */
[----:B------:R-:W-:Y:S01]  /*6560*/  IMAD.MOV.U32 R154, RZ, RZ, 0x1 ;  /* 0x00000001ff9a7424 */ /* 0x000fe200078e00ff */
[----:B------:R-:W-:Y:S01]  /*6570*/  MOV R165, R162 ;  /* 0x000000a200a57202 */ /* 0x000fe20000000f00 */
[----:B------:R-:W-:-:S07]  /*6580*/  HFMA2 R87, -RZ, RZ, 0, 0 ;  /* 0x00000000ff577431 */ /* 0x000fce00000001ff */
[----:B-1---5:R-:W-:Y:S05]  /*6590*/  WARPSYNC.COLLECTIVE R86, `(.L_x_22) ;  /* 0x0000000056087348 */ /* 0x022fea0003c00000 */
[----:B------:R0:W2:Y:S02]  /*65a0*/  SHFL.UP P6, R86, R165, R154, R87 ;  /* 0x0400009aa5567389 */ /* 0x0000a400000c0057 */
[----:B012--5:R-:W-:Y:S05]  /*65b0*/  ENDCOLLECTIVE ;  /* 0x000000000000791b */ /* 0x027fea0003800000 */
.L_x_22:
[----:B------:R-:W-:Y:S01]  /*65c0*/  MOV R165, R155 ;  /* 0x0000009b00a57202 */ /* 0x000fe20000000f00 */
[----:B------:R-:W-:Y:S01]  /*65d0*/  IMAD.MOV.U32 R157, RZ, RZ, R86 ;  /* 0x000000ffff9d7224 */ /* 0x000fe200078e0056 */
[----:B------:R-:W-:-:S07]  /*65e0*/  MOV R86, 0xffffffff ;  /* 0xffffffff00567802 */ /* 0x000fce0000000f00 */
[----:B------:R-:W-:Y:S05]  /*65f0*/  WARPSYNC.COLLECTIVE R86, `(.L_x_23) ;  /* 0x0000000056087348 */ /* 0x000fea0003c00000 */
[----:B------:R0:W1:Y:S02]  /*6600*/  SHFL.UP P6, R86, R165, R154, R87 ;  /* 0x0400009aa5567389 */ /* 0x00006400000c0057 */
[----:B01----:R-:W-:Y:S05]  /*6610*/  ENDCOLLECTIVE ;  /* 0x000000000000791b */ /* 0x003fea0003800000 */
.L_x_23:
[----:B------:R-:W-:Y:S02]  /*6620*/  HFMA2 R154, -RZ, RZ, 0, 1.1920928955078125e-07 ;  /* 0x00000002ff9a7431 */ /* 0x000fe400000001ff */
[----:B------:R-:W-:Y:S02]  /*6630*/  IMAD.MOV.U32 R163, RZ, RZ, R86 ;  /* 0x000000ffffa37224 */ /* 0x000fe400078e0056 */
[----:B------:R-:W-:Y:S02]  /*6640*/  IMAD.MOV.U32 R86, RZ, RZ, -0x1 ;  /* 0xffffffffff567424 */ /* 0x000fe400078e00ff */
[C---:B------:R-:W-:Y:S01]  /*6650*/  FFMA.FTZ R163, R162.reuse, R163, R155 ;  /* 0x000000a3a2a37223 */ /* 0x040fe2000001009b */
[----:B------:R-:W-:-:S04]  /*6660*/  @P5 FMUL.FTZ R162, R162, R157 ;  /* 0x0000009da2a25220 */ /* 0x000fc80000410000 */
[----:B------:R-:W-:Y:S02]  /*6670*/  FSEL R157, R155, R163, !P5 ;  /* 0x000000a39b9d7208 */ /* 0x000fe40006800000 */
[----:B------:R-:W-:-:S07]  /*6680*/  MOV R165, R162 ;  /* 0x000000a200a57202 */ /* 0x000fce0000000f00 */
[----:B------:R-:W-:Y:S05]  /*6690*/  WARPSYNC.COLLECTIVE R86, `(.L_x_24) ;  /* 0x0000000056087348 */ /* 0x000fea0003c00000 */
[----:B------:R0:W1:Y:S02]  /*66a0*/  SHFL.UP P6, R86, R165, R154, R87 ;  /* 0x0400009aa5567389 */ /* 0x00006400000c0057 */
[----:B01----:R-:W-:Y:S05]  /*66b0*/  ENDCOLLECTIVE ;  /* 0x000000000000791b */ /* 0x003fea0003800000 */
.L_x_24:
[----:B------:R-:W-:Y:S02]  /*66c0*/  MOV R165, R157 ;  /* 0x0000009d00a57202 */ /* 0x000fe40000000f00 */
[----:B------:R-:W-:Y:S01]  /*66d0*/  MOV R155, R86 ;  /* 0x00000056009b7202 */ /* 0x000fe20000000f00 */
[----:B------:R-:W-:-:S07]  /*66e0*/  IMAD.MOV.U32 R86, RZ, RZ, -0x1 ;  /* 0xffffffffff567424 */ /* 0x000fce00078e00ff */
[----:B------:R-:W-:Y:S05]  /*66f0*/  WARPSYNC.COLLECTIVE R86, `(.L_x_25) ;  /* 0x0000000056087348 */ /* 0x000fea0003c00000 */
[----:B------:R0:W1:Y:S02]  /*6700*/  SHFL.UP P6, R86, R165, R154, R87 ;  /* 0x0400009aa5567389 */ /* 0x00006400000c0057 */
[----:B01----:R-:W-:Y:S05]  /*6710*/  ENDCOLLECTIVE ;  /* 0x000000000000791b */ /* 0x003fea0003800000 */
.L_x_25:
[----:B------:R-:W-:Y:S01]  /*6720*/  IMAD.MOV.U32 R154, RZ, RZ, 0x4 ;  /* 0x00000004ff9a7424 */ /* 0x000fe200078e00ff */
[----:B------:R-:W-:Y:S02]  /*6730*/  MOV R163, R86 ;  /* 0x0000005600a37202 */ /* 0x000fe40000000f00 */
[----:B------:R-:W-:-:S03]  /*6740*/  MOV R86, 0xffffffff ;  /* 0xffffffff00567802 */ /* 0x000fc60000000f00 */
[C---:B------:R-:W-:Y:S01]  /*6750*/  FFMA.FTZ R163, R162.reuse, R163, R157 ;  /* 0x000000a3a2a37223 */ /* 0x040fe2000001009d */
[----:B------:R-:W-:-:S04]  /*6760*/  @P4 FMUL.FTZ R162, R162, R155 ;  /* 0x0000009ba2a24220 */ /* 0x000fc80000410000 */
[----:B------:R-:W-:Y:S02]  /*6770*/  FSEL R157, R157, R163, !P4 ;  /* 0x000000a39d9d7208 */ /* 0x000fe40006000000 */
[----:B------:R-:W-:-:S07]  /*6780*/  MOV R165, R162 ;  /* 0x000000a200a57202 */ /* 0x000fce0000000f00 */
[----:B------:R-:W-:Y:S05]  /*6790*/  WARPSYNC.COLLECTIVE R86, `(.L_x_26) ;  /* 0x0000000056087348 */ /* 0x000fea0003c00000 */
[----:B------:R0:W1:Y:S02]  /*67a0*/  SHFL.UP P6, R86, R165, R154, R87 ;  /* 0x0400009aa5567389 */ /* 0x00006400000c0057 */
[----:B01----:R-:W-:Y:S05]  /*67b0*/  ENDCOLLECTIVE ;  /* 0x000000000000791b */ /* 0x003fea0003800000 */
.L_x_26:
[----:B------:R-:W-:Y:S01]  /*67c0*/  IMAD.MOV.U32 R165, RZ, RZ, R157 ;  /* 0x000000ffffa57224 */ /* 0x000fe200078e009d */
[----:B------:R-:W-:Y:S02]  /*67d0*/  MOV R155, R86 ;  /* 0x00000056009b7202 */ /* 0x000fe40000000f00 */
[----:B------:R-:W-:-:S07]  /*67e0*/  MOV R86, 0xffffffff ;  /* 0xffffffff00567802 */ /* 0x000fce0000000f00 */
[----:B------:R-:W-:Y:S05]  /*67f0*/  WARPSYNC.COLLECTIVE R86, `(.L_x_27) ;  /* 0x0000000056087348 */ /* 0x000fea0003c00000 */
[----:B------:R0:W1:Y:S02]  /*6800*/  SHFL.UP P6, R86, R165, R154, R87 ;  /* 0x0400009aa5567389 */ /* 0x00006400000c0057 */
[----:B01----:R-:W-:Y:S05]  /*6810*/  ENDCOLLECTIVE ;  /* 0x000000000000791b */ /* 0x003fea0003800000 */
.L_x_27:
[----:B------:R-:W-:Y:S01]  /*6820*/  HFMA2 R154, -RZ, RZ, 0, 4.76837158203125e-07 ;  /* 0x00000008ff9a7431 */ /* 0x000fe200000001ff */
[----:B------:R-:W-:Y:S02]  /*6830*/  MOV R163, R86 ;  /* 0x0000005600a37202 */ /* 0x000fe40000000f00 */
[----:B------:R-:W-:-:S03]  /*6840*/  MOV R86, 0xffffffff ;  /* 0xffffffff00567802 */ /* 0x000fc60000000f00 */
[C---:B------:R-:W-:Y:S01]  /*6850*/  FFMA.FTZ R163, R162.reuse, R163, R157 ;  /* 0x000000a3a2a37223 */ /* 0x040fe2000001009d */
[----:B------:R-:W-:-:S04]  /*6860*/  @P3 FMUL.FTZ R162, R162, R155 ;  /* 0x0000009ba2a23220 */ /* 0x000fc80000410000 */
[----:B------:R-:W-:Y:S01]  /*6870*/  IMAD.MOV.U32 R165, RZ, RZ, R162 ;  /* 0x000000ffffa57224 */ /* 0x000fe200078e00a2 */
[----:B------:R-:W-:-:S07]  /*6880*/  FSEL R157, R157, R163, !P3 ;  /* 0x000000a39d9d7208 */ /* 0x000fce0005800000 */
[----:B------:R-:W-:Y:S05]  /*6890*/  WARPSYNC.COLLECTIVE R86, `(.L_x_28) ;  /* 0x0000000056087348 */ /* 0x000fea0003c00000 */
[----:B------:R0:W1:Y:S02]  /*68a0*/  SHFL.UP P6, R86, R165, R154, R87 ;  /* 0x0400009aa5567389 */ /* 0x00006400000c0057 */
[----:B01----:R-:W-:Y:S05]  /*68b0*/  ENDCOLLECTIVE ;  /* 0x000000000000791b */ /* 0x003fea0003800000 */
.L_x_28:
[----:B------:R-:W-:Y:S01]  /*68c0*/  MOV R165, R157 ;  /* 0x0000009d00a57202 */ /* 0x000fe20000000f00 */
[----:B------:R-:W-:Y:S01]  /*68d0*/  IMAD.MOV.U32 R155, RZ, RZ, R86 ;  /* 0x000000ffff9b7224 */ /* 0x000fe200078e0056 */
[----:B------:R-:W-:-:S07]  /*68e0*/  MOV R86, 0xffffffff ;  /* 0xffffffff00567802 */ /* 0x000fce0000000f00 */
[----:B------:R-:W-:Y:S05]  /*68f0*/  WARPSYNC.COLLECTIVE R86, `(.L_x_29) ;  /* 0x0000000056087348 */ /* 0x000fea0003c00000 */
[----:B------:R0:W1:Y:S02]  /*6900*/  SHFL.UP P6, R86, R165, R154, R87 ;  /* 0x0400009aa5567389 */ /* 0x00006400000c0057 */
[----:B01----:R-:W-:Y:S05]  /*6910*/  ENDCOLLECTIVE ;  /* 0x000000000000791b */ /* 0x003fea0003800000 */
.L_x_29:
[----:B------:R-:W-:Y:S02]  /*6920*/  HFMA2 R154, -RZ, RZ, 0, 9.5367431640625e-07 ;  /* 0x00000010ff9a7431 */ /* 0x000fe400000001ff */
        /* <DEDUP_REMOVED lines=9> */
.L_x_30:
[----:B------:R-:W-:Y:S02]  /*69c0*/  MOV R165, R157 ;  /* 0x0000009d00a57202 */ /* 0x000fe40000000f00 */
[----:B------:R-:W-:Y:S01]  /*69d0*/  MOV R155, R86 ;  /* 0x00000056009b7202 */ /* 0x000fe20000000f00 */
[----:B------:R-:W-:-:S07]  /*69e0*/  IMAD.MOV.U32 R86, RZ, RZ, -0x1 ;  /* 0xffffffffff567424 */ /* 0x000fce00078e00ff */
[----:B------:R-:W-:Y:S05]  /*69f0*/  WARPSYNC.COLLECTIVE R86, `(.L_x_31) ;  /* 0x0000000056087348 */ /* 0x000fea0003c00000 */
[----:B------:R0:W1:Y:S02]  /*6a00*/  SHFL.UP P6, R86, R165, R154, R87 ;  /* 0x0400009aa5567389 */ /* 0x00006400000c0057 */
[----:B01----:R-:W-:Y:S05]  /*6a10*/  ENDCOLLECTIVE ;  /* 0x000000000000791b */ /* 0x003fea0003800000 */
.L_x_31:
[----:B------:R-:W-:Y:S01]  /*6a20*/  MOV R163, R86 ;  /* 0x0000005600a37202 */ /* 0x000fe20000000f00 */
[----:B------:R-:W-:Y:S06]  /*6a30*/  BRA `(.L_x_32) ;  /* 0xffffffc400e87947 */ /* 0x000fec000383ffff */
.L_x_7:
[----:B------:R-:W-:Y:S01]  /*6a40*/  HFMA2 R155, -RZ, RZ, 0, 1.847743988037109375e-06 ;  /* 0x0000001fff9b7431 */ /* 0x000fe200000001ff */
[----:B------:R-:W-:Y:S01]  /*6a50*/  BSSY B0, `(.L_x_33) ;  /* 0x0000007000007945 */ /* 0x000fe20003800000 */
[----:B------:R-:W-:Y:S01]  /*6a60*/  MOV R87, R162 ;  /* 0x000000a200577202 */ /* 0x000fe20000000f00 */
[----:B------:R-:W-:Y:S01]  /*6a70*/  IMAD.MOV.U32 R154, RZ, RZ, 0x1f ;  /* 0x0000001fff9a7424 */ /* 0x000fe200078e00ff */
[----:B------:R-:W-:-:S07]  /*6a80*/  MOV R86, 0xffffffff ;  /* 0xffffffff00567802 */ /* 0x000fce0000000f00 */
[----:B-1---5:R-:W-:Y:S05]  /*6a90*/  WARPSYNC.COLLECTIVE R86, `(.L_x_34) ;  /* 0x0000000056087348 */ /* 0x022fea0003c00000 */
[----:B------:R0:W2:Y:S02]  /*6aa0*/  SHFL.IDX P1, R157, R87, R154, R155 ;  /* 0x0000009a579d7389 */ /* 0x0000a4000002009b */
[----:B012--5:R-:W-:Y:S05]  /*6ab0*/  ENDCOLLECTIVE ;  /* 0x000000000000791b */ /* 0x027fea0003800000 */
.L_x_34:
[----:B------:R-:W-:Y:S05]  /*6ac0*/  BSYNC B0 ;  /* 0x0000000000007941 */ /* 0x000fea0003800000 */
.L_x_33:
[----:B------:R-:W-:Y:S05]  /*6ad0*/  BRA `(.L_x_35) ;  /* 0xffffffc400d47947 */ /* 0x000fea000383ffff */
.L_x_8:
[----:B------:R-:W-:Y:S01]  /*6ae0*/  HFMA2 R154, -RZ, RZ, 0, 1.847743988037109375e-06 ;  /* 0x0000001fff9a7431 */ /* 0x000fe200000001ff */
[----:B------:R-:W-:Y:S01]  /*6af0*/  BSSY B0, `(.L_x_36) ;  /* 0x0000007000007945 */ /* 0x000fe20003800000 */
[----:B------:R-:W-:Y:S01]  /*6b00*/  IMAD.MOV.U32 R87, RZ, RZ, R163 ;  /* 0x000000ffff577224 */ /* 0x000fe200078e00a3 */
[----:B------:R-:W-:Y:S01]  /*6b10*/  MOV R155, 0x1f ;  /* 0x0000001f009b7802 */ /* 0x000fe20000000f00 */
[----:B------:R-:W-:-:S07]  /*6b20*/  IMAD.MOV.U32 R86, RZ, RZ, -0x1 ;  /* 0xffffffffff567424 */ /* 0x000fce00078e00ff */
[----:B-1---5:R-:W-:Y:S05]  /*6b30*/  WARPSYNC.COLLECTIVE R86, `(.L_x_37) ;  /* 0x0000000056087348 */ /* 0x022fea0003c00000 */
[----:B------:R0:W2:Y:S02]  /*6b40*/  SHFL.IDX P1, R157, R87, R154, R155 ;  /* 0x0000009a579d7389 */ /* 0x0000a4000002009b */
[----:B012--5:R-:W-:Y:S05]  /*6b50*/  ENDCOLLECTIVE ;  /* 0x000000000000791b */ /* 0x027fea0003800000 */
.L_x_37:
[----:B------:R-:W-:Y:S05]  /*6b60*/  BSYNC B0 ;  /* 0x0000000000007941 */ /* 0x000fea0003800000 */
.L_x_36:
[----:B------:R-:W-:Y:S05]  /*6b70*/  BRA `(.L_x_38) ;  /* 0xffffffc400b47947 */ /* 0x000fea000383ffff */
.L_x_9:
[----:B------:R-:W-:Y:S01]  /*6b80*/  HFMA2 R154, -RZ, RZ, 0, 5.9604644775390625e-08 ;  /* 0x00000001ff9a7431 */ /* 0x000fe200000001ff */
[----:B------:R-:W-:Y:S01]  /*6b90*/  BSSY B0, `(.L_x_39) ;  /* 0x0000007000007945 */ /* 0x000fe20003800000 */
[----:B------:R-:W-:Y:S01]  /*6ba0*/  MOV R165, R162 ;  /* 0x000000a200a57202 */ /* 0x000fe20000000f00 */
[----:B------:R-:W-:Y:S01]  /*6bb0*/  IMAD.MOV.U32 R87, RZ, RZ, RZ ;  /* 0x000000ffff577224 */ /* 0x000fe200078e00ff */
[----:B------:R-:W-:-:S07]  /*6bc0*/  MOV R86, 0xffffffff ;  /* 0xffffffff00567802 */ /* 0x000fce0000000f00 */
[----:B-1---5:R-:W-:Y:S05]  /*6bd0*/  WARPSYNC.COLLECTIVE R86, `(.L_x_40) ;  /* 0x0000000056087348 */ /* 0x022fea0003c00000 */
[----:B------:R0:W2:Y:S02]  /*6be0*/  SHFL.UP P6, R86, R165, R154, R87 ;  /* 0x0400009aa5567389 */ /* 0x0000a400000c0057 */
[----:B012--5:R-:W-:Y:S05]  /*6bf0*/  ENDCOLLECTIVE ;  /* 0x000000000000791b */ /* 0x027fea0003800000 */
.L_x_40:
[----:B------:R-:W-:Y:S05]  /*6c00*/  BSYNC B0 ;  /* 0x0000000000007941 */ /* 0x000fea0003800000 */
.L_x_39:
[----:B------:R-:W-:Y:S01]  /*6c10*/  MOV R162, R86 ;  /* 0x0000005600a27202 */ /* 0x000fe20000000f00 */
[----:B------:R-:W-:Y:S02]  /*6c20*/  IMAD.MOV.U32 R86, RZ, RZ, -0x1 ;  /* 0xffffffffff567424 */ /* 0x000fe400078e00ff */
[----:B------:R-:W-:Y:S02]  /*6c30*/  HFMA2 R154, -RZ, RZ, 0, 5.9604644775390625e-08 ;  /* 0x00000001ff9a7431 */ /* 0x000fe400000001ff */
[----:B------:R-:W-:Y:S01]  /*6c40*/  IMAD.MOV.U32 R165, RZ, RZ, R163 ;  /* 0x000000ffffa57224 */ /* 0x000fe200078e00a3 */
[----:B------:R-:W-:Y:S01]  /*6c50*/  MOV R87, RZ ;  /* 0x000000ff00577202 */ /* 0x000fe20000000f00 */
[----:B------:R-:W-:-:S07]  /*6c60*/  HFMA2 R155, -RZ, RZ, 0, 1.847743988037109375e-06 ;  /* 0x0000001fff9b7431 */ /* 0x000fce00000001ff */
[----:B------:R-:W-:Y:S05]  /*6c70*/  WARPSYNC.COLLECTIVE R86, `(.L_x_41) ;  /* 0x0000000056087348 */ /* 0x000fea0003c00000 */
[----:B------:R0:W1:Y:S02]  /*6c80*/  SHFL.UP P6, R86, R165, R154, R87 ;  /* 0x0400009aa5567389 */ /* 0x00006400000c0057 */
[----:B01----:R-:W-:Y:S05]  /*6c90*/  ENDCOLLECTIVE ;  /* 0x000000000000791b */ /* 0x003fea0003800000 */
.L_x_41:
[----:B------:R-:W-:Y:S01]  /*6ca0*/  MOV R87, R40 ;  /* 0x0000002800577202 */ /* 0x000fe20000000f00 */
[----:B------:R-:W-:Y:S01]  /*6cb0*/  IMAD.MOV.U32 R154, RZ, RZ, RZ ;  /* 0x000000ffff9a7224 */ /* 0x000fe200078e00ff */
[----:B------:R-:W-:Y:S02]  /*6cc0*/  MOV R163, R86 ;  /* 0x0000005600a37202 */ /* 0x000fe40000000f00 */
[----:B------:R-:W-:-:S07]  /*6cd0*/  MOV R86, 0xffffffff ;  /* 0xffffffff00567802 */ /* 0x000fce0000000f00 */
[----:B------:R-:W-:Y:S05]  /*6ce0*/  WARPSYNC.COLLECTIVE R86, `(.L_x_42) ;  /* 0x0000000056087348 */ /* 0x000fea0003c00000 */
[----:B------:R0:W1:Y:S02]  /*6cf0*/  SHFL.IDX P1, R157, R87, R154, R155 ;  /* 0x0000009a579d7389 */ /* 0x000064000002009b */
[----:B01----:R-:W-:Y:S05]  /*6d00*/  ENDCOLLECTIVE ;  /* 0x000000000000791b */ /* 0x003fea0003800000 */
.L_x_42:
[----:B------:R-:W-:Y:S01]  /*6d10*/  MOV R87, R41 ;  /* 0x0000002900577202 */ /* 0x000fe20000000f00 */
[----:B------:R-:W-:-:S07]  /*6d20*/  IMAD.MOV.U32 R40, RZ, RZ, R157 ;  /* 0x000000ffff287224 */ /* 0x000fce00078e009d */
[----:B------:R-:W-:Y:S05]  /*6d30*/  WARPSYNC.COLLECTIVE R86, `(.L_x_43) ;  /* 0x0000000056087348 */ /* 0x000fea0003c00000 */
[----:B------:R0:W1:Y:S02]  /*6d40*/  SHFL.IDX P1, R157, R87, R154, R155 ;  /* 0x0000009a579d7389 */ /* 0x000064000002009b */
[----:B01----:R-:W-:Y:S05]  /*6d50*/  ENDCOLLECTIVE ;  /* 0x000000000000791b */ /* 0x003fea0003800000 */
.L_x_43:
[----:B------:R-:W-:Y:S01]  /*6d60*/  MOV R41, R157 ;  /* 0x0000009d00297202 */ /* 0x000fe20000000f00 */
[----:B------:R-:W-:Y:S06]  /*6d70*/  BRA `(.L_x_44) ;  /* 0xffffffc4004c7947 */ /* 0x000fec000383ffff */
.L_x_11:
[----:B------:R-:W-:Y:S01]  /*6d80*/  IMAD.MOV.U32 R165, RZ, RZ, R162 ;  /* 0x000000ffffa57224 */ /* 0x000fe200078e00a2 */
[----:B------:R-:W-:Y:S01]  /*6d90*/  MOV R87, 0x1 ;  /* 0x0000000100577802 */ /* 0x000fe20000000f00 */
[----:B------:R-:W-:Y:S01]  /*6da0*/  IMAD.MOV.U32 R86, RZ, RZ, -0x1 ;  /* 0xffffffffff567424 */ /* 0x000fe200078e00ff */
[----:B------:R-:W-:Y:S02]  /*6db0*/  MOV R157, 0x1f ;  /* 0x0000001f009d7802 */ /* 0x000fe40000000f00 */
[C---:B------:R-:W-:Y:S02]  /*6dc0*/  ISETP.GT.U32.AND P1, PT, R152.reuse, 0x1b, PT ;  /* 0x0000001b9800780c */ /* 0x040fe40003f24070 */
[----:B------:R-:W-:-:S13]  /*6dd0*/  ISETP.GT.U32.AND P2, PT, R152, 0x17, PT ;  /* 0x000000179800780c */ /* 0x000fda0003f44070 */
[----:B0-----:R-:W-:Y:S05]  /*6de0*/  WARPSYNC.COLLECTIVE R86, `(.L_x_45) ;  /* 0x0000000056087348 */ /* 0x001fea0003c00000 */
[----:B------:R1:W2:Y:S02]  /*6df0*/  SHFL.DOWN P4, R154, R165, R87, R157 ;  /* 0x08000057a59a7389 */ /* 0x0002a4000008009d */
[----:B012---:R-:W-:Y:S05]  /*6e00*/  ENDCOLLECTIVE ;  /* 0x000000000000791b */ /* 0x007fea0003800000 */
.L_x_45:
[----:B------:R-:W-:Y:S02]  /*6e10*/  ISETP.GT.U32.AND P3, PT, R152, 0xf, PT ;  /* 0x0000000f9800780c */ /* 0x000fe40003f64070 */
[----:B------:R-:W-:Y:S02]  /*6e20*/  MOV R155, 0x1f ;  /* 0x0000001f009b7802 */ /* 0x000fe40000000f00 */
[----:B------:R-:W-:Y:S02]  /*6e30*/  MOV R165, R163 ;  /* 0x000000a300a57202 */ /* 0x000fe40000000f00 */
[----:B------:R-:W-:-:S07]  /*6e40*/  MOV R153, R154 ;  /* 0x0000009a00997202 */ /* 0x000fce0000000f00 */
[----:B------:R-:W-:Y:S05]  /*6e50*/  WARPSYNC.COLLECTIVE R86, `(.L_x_46) ;  /* 0x0000000056087348 */ /* 0x000fea0003c00000 */
[----:B------:R0:W1:Y:S02]  /*6e60*/  SHFL.DOWN P4, R154, R165, R87, R157 ;  /* 0x08000057a59a7389 */ /* 0x000064000008009d */
[----:B01----:R-:W-:Y:S05]  /*6e70*/  ENDCOLLECTIVE ;  /* 0x000000000000791b */ /* 0x003fea0003800000 */
.L_x_46:
[----:B------:R-:W-:Y:S01]  /*6e80*/  @P0 FMUL.FTZ R153, R153, R162 ;  /* 0x000000a299990220 */ /* 0x000fe20000410000 */
[----:B------:R-:W-:Y:S01]  /*6e90*/  MOV R87, 0x2 ;  /* 0x0000000200577802 */ /* 0x000fe20000000f00 */
[----:B------:R-:W-:-:S04]  /*6ea0*/  IMAD.MOV.U32 R86, RZ, RZ, R154 ;  /* 0x000000ffff567224 */ /* 0x000fc800078e009a */
[----:B------:R-:W-:Y:S01]  /*6eb0*/  @P0 FFMA.FTZ R154, R162, R86, R163 ;  /* 0x00000056a29a0223 */ /* 0x000fe200000100a3 */
[----:B------:R-:W-:Y:S02]  /*6ec0*/  @P0 MOV R162, R153 ;  /* 0x0000009900a20202 */ /* 0x000fe40000000f00 */
[----:B------:R-:W-:Y:S02]  /*6ed0*/  MOV R86, 0xffffffff ;  /* 0xffffffff00567802 */ /* 0x000fe40000000f00 */
[----:B------:R-:W-:Y:S01]  /*6ee0*/  @P0 MOV R163, R154 ;  /* 0x0000009a00a30202 */ /* 0x000fe20000000f00 */
[----:B------:R-:W-:Y:S01]  /*6ef0*/  IMAD.MOV.U32 R165, RZ, RZ, R162 ;  /* 0x000000ffffa57224 */ /* 0x000fe200078e00a2 */
[----:B------:R-:W-:-:S13]  /*6f00*/  ISETP.GT.U32.AND P0, PT, R152, 0x1d, PT ;  /* 0x0000001d9800780c */ /* 0x000fda0003f04070 */
[----:B------:R-:W-:Y:S05]  /*6f10*/  WARPSYNC.COLLECTIVE R86, `(.L_x_47) ;  /* 0x0000000056087348 */ /* 0x000fea0003c00000 */
[----:B------:R0:W1:Y:S02]  /*6f20*/  SHFL.DOWN P4, R154, R165, R87, R157 ;  /* 0x08000057a59a7389 */ /* 0x000064000008009d */
[----:B01----:R-:W-:Y:S05]  /*6f30*/  ENDCOLLECTIVE ;  /* 0x000000000000791b */ /* 0x003fea0003800000 */
.L_x_47:
[----:B------:R-:W-:Y:S01]  /*6f40*/  MOV R165, R163 ;  /* 0x000000a300a57202 */ /* 0x000fe20000000f00 */
[----:B------:R-:W-:-:S07]  /*6f50*/  IMAD.MOV.U32 R153, RZ, RZ, R154 ;  /* 0x000000ffff997224 */ /* 0x000fce00078e009a */
[----:B------:R-:W-:Y:S05]  /*6f60*/  WARPSYNC.COLLECTIVE R86, `(.L_x_48) ;  /* 0x0000000056087348 */ /* 0x000fea0003c00000 */
[----:B------:R0:W1:Y:S02]  /*6f70*/  SHFL.DOWN P4, R154, R165, R87, R157 ;  /* 0x08000057a59a7389 */ /* 0x000064000008009d */
[----:B01----:R-:W-:Y:S05]  /*6f80*/  ENDCOLLECTIVE ;  /* 0x000000000000791b */ /* 0x003fea0003800000 */
.L_x_48:
[C---:B------:R-:W-:Y:S01]  /*6f90*/  @!P0 FMUL.FTZ R153, R162.reuse, R153 ;  /* 0x00000099a2998220 */ /* 0x040fe20000410000 */
[----:B------:R-:W-:Y:S01]  /*6fa0*/  MOV R87, 0x4 ;  /* 0x0000000400577802 */ /* 0x000fe20000000f00 */
[----:B------:R-:W-:Y:S02]  /*6fb0*/  @!P0 FFMA.FTZ R154, R162, R154, R163 ;  /* 0x0000009aa29a8223 */ /* 0x000fe400000100a3 */
[----:B------:R-:W-:-:S03]  /*6fc0*/  @!P0 IMAD.MOV.U32 R162, RZ, RZ, R153 ;  /* 0x000000ffffa28224 */ /* 0x000fc600078e0099 */
[----:B------:R-:W-:Y:S02]  /*6fd0*/  @!P0 MOV R163, R154 ;  /* 0x0000009a00a38202 */ /* 0x000fe40000000f00 */
[----:B------:R-:W-:Y:S02]  /*6fe0*/  MOV R165, R162 ;  /* 0x000000a200a57202 */ /* 0x000fe40000000f00 */
[----:B------:R-:W-:-:S13]  /*6ff0*/  ISETP.NE.AND P0, PT, R101, 0x1f, PT ;  /* 0x0000001f6500780c */ /* 0x000fda0003f05270 */
[----:B------:R-:W-:Y:S05]  /*7000*/  WARPSYNC.COLLECTIVE R86, `(.L_x_49) ;  /* 0x0000000056087348 */ /* 0x000fea0003c00000 */
[----:B------:R0:W1:Y:S02]  /*7010*/  SHFL.DOWN P4, R154, R165, R87, R157 ;  /* 0x08000057a59a7389 */ /* 0x000064000008009d */
[----:B01----:R-:W-:Y:S05]  /*7020*/  ENDCOLLECTIVE ;  /* 0x000000000000791b */ /* 0x003fea0003800000 */
.L_x_49:
[----:B------:R-:W-:Y:S01]  /*7030*/  IMAD.MOV.U32 R165, RZ, RZ, R163 ;  /* 0x000000ffffa57224 */ /* 0x000fe200078e00a3 */
[----:B------:R-:W-:-:S07]  /*7040*/  MOV R153, R154 ;  /* 0x0000009a00997202 */ /* 0x000fce0000000f00 */
[----:B------:R-:W-:Y:S05]  /*7050*/  WARPSYNC.COLLECTIVE R86, `(.L_x_50) ;  /* 0x0000000056087348 */ /* 0x000fea0003c00000 */
[----:B------:R0:W1:Y:S02]  /*7060*/  SHFL.DOWN P4, R154, R165, R87, R157 ;  /* 0x08000057a59a7389 */ /* 0x000064000008009d */
[----:B01----:R-:W-:Y:S05]  /*7070*/  ENDCOLLECTIVE ;  /* 0x000000000000791b */ /* 0x003fea0003800000 */
.L_x_50:
[C---:B------:R-:W-:Y:S01]  /*7080*/  @!P1 FMUL.FTZ R153, R162.reuse, R153 ;  /* 0x00000099a2999220 */ /* 0x040fe20000410000 */
[----:B------:R-:W-:Y:S02]  /*7090*/  IMAD.MOV.U32 R87, RZ, RZ, 0x8 ;  /* 0x00000008ff577424 */ /* 0x000fe400078e00ff */
[----:B------:R-:W-:Y:S02]  /*70a0*/  @!P1 FFMA.FTZ R154, R162, R154, R163 ;  /* 0x0000009aa29a9223 */ /* 0x000fe400000100a3 */
[----:B------:R-:W-:-:S04]  /*70b0*/  @!P1 MOV R162, R153 ;  /* 0x0000009900a29202 */ /* 0x000fc80000000f00 */
[----:B------:R-:W-:Y:S02]  /*70c0*/  MOV R165, R162 ;  /* 0x000000a200a57202 */ /* 0x000fe40000000f00 */
[----:B------:R-:W-:-:S07]  /*70d0*/  @!P1 MOV R163, R154 ;  /* 0x0000009a00a39202 */ /* 0x000fce0000000f00 */
[----:B------:R-:W-:Y:S05]  /*70e0*/  WARPSYNC.COLLECTIVE R86, `(.L_x_51) ;  /* 0x0000000056087348 */ /* 0x000fea0003c00000 */
[----:B------:R0:W1:Y:S02]  /*70f0*/  SHFL.DOWN P4, R154, R165, R87, R157 ;  /* 0x08000057a59a7389 */ /* 0x000064000008009d */
[----:B01----:R-:W-:Y:S05]  /*7100*/  ENDCOLLECTIVE ;  /* 0x000000000000791b */ /* 0x003fea0003800000 */
.L_x_51:
[----:B------:R-:W-:Y:S02]  /*7110*/  MOV R165, R163 ;  /* 0x000000a300a57202 */ /* 0x000fe40000000f00 */
[----:B------:R-:W-:-:S07]  /*7120*/  MOV R153, R154 ;  /* 0x0000009a00997202 */ /* 0x000fce0000000f00 */
[----:B------:R-:W-:Y:S05]  /*7130*/  WARPSYNC.COLLECTIVE R86, `(.L_x_52) ;  /* 0x0000000056087348 */ /* 0x000fea0003c00000 */
[----:B------:R0:W1:Y:S02]  /*7140*/  SHFL.DOWN P4, R154, R165, R87, R157 ;  /* 0x08000057a59a7389 */ /* 0x000064000008009d */
[----:B01----:R-:W-:Y:S05]  /*7150*/  ENDCOLLECTIVE ;  /* 0x000000000000791b */ /* 0x003fea0003800000 */
.L_x_52:
[C---:B------:R-:W-:Y:S01]  /*7160*/  @!P2 FMUL.FTZ R153, R162.reuse, R153 ;  /* 0x00000099a299a220 */ /* 0x040fe20000410000 */
[----:B------:R-:W-:Y:S01]  /*7170*/  MOV R87, 0x10 ;  /* 0x0000001000577802 */ /* 0x000fe20000000f00 */
[----:B------:R-:W-:Y:S02]  /*7180*/  @!P2 FFMA.FTZ R154, R162, R154, R163 ;  /* 0x0000009aa29aa223 */ /* 0x000fe400000100a3 */
[----:B------:R-:W-:-:S03]  /*7190*/  @!P2 IMAD.MOV.U32 R162, RZ, RZ, R153 ;  /* 0x000000ffffa2a224 */ /* 0x000fc600078e0099 */
[----:B------:R-:W-:Y:S02]  /*71a0*/  @!P2 MOV R163, R154 ;  /* 0x0000009a00a3a202 */ /* 0x000fe40000000f00 */
[----:B------:R-:W-:-:S07]  /*71b0*/  MOV R165, R162 ;  /* 0x000000a200a57202 */ /* 0x000fce0000000f00 */
[----:B------:R-:W-:Y:S05]  /*71c0*/  WARPSYNC.COLLECTIVE R86, `(.L_x_53) ;  /* 0x0000000056087348 */ /* 0x000fea0003c00000 */
[----:B------:R0:W1:Y:S02]  /*71d0*/  SHFL.DOWN P4, R154, R165, R87, R157 ;  /* 0x08000057a59a7389 */ /* 0x000064000008009d */
[----:B01----:R-:W-:Y:S05]  /*71e0*/  ENDCOLLECTIVE ;  /* 0x000000000000791b */ /* 0x003fea0003800000 */
.L_x_53:
[----:B------:R-:W-:Y:S01]  /*71f0*/  IMAD.MOV.U32 R165, RZ, RZ, R163 ;  /* 0x000000ffffa57224 */ /* 0x000fe200078e00a3 */
[----:B------:R-:W-:-:S07]  /*7200*/  MOV R152, R154 ;  /* 0x0000009a00987202 */ /* 0x000fce0000000f00 */
[----:B------:R-:W-:Y:S05]  /*7210*/  WARPSYNC.COLLECTIVE R86, `(.L_x_54) ;  /* 0x0000000056087348 */ /* 0x000fea0003c00000 */
[----:B------:R0:W1:Y:S02]  /*7220*/  SHFL.DOWN P4, R154, R165, R87, R157 ;  /* 0x08000057a59a7389 */ /* 0x000064000008009d */
[----:B01----:R-:W-:Y:S05]  /*7230*/  ENDCOLLECTIVE ;  /* 0x000000000000791b */ /* 0x003fea0003800000 */
.L_x_54:
[C---:B------:R-:W-:Y:S01]  /*7240*/  @!P3 FMUL.FTZ R152, R162.reuse, R152 ;  /* 0x00000098a298b220 */ /* 0x040fe20000410000 */
[----:B------:R-:W-:-:S04]  /*7250*/  @!P3 FFMA.FTZ R154, R162, R154, R163 ;  /* 0x0000009aa29ab223 */ /* 0x000fc800000100a3 */
[----:B------:R-:W-:Y:S02]  /*7260*/  @!P3 MOV R162, R152 ;  /* 0x0000009800a2b202 */ /* 0x000fe40000000f00 */
[----:B------:R-:W-:Y:S01]  /*7270*/  @!P3 MOV R163, R154 ;  /* 0x0000009a00a3b202 */ /* 0x000fe20000000f00 */
[----:B------:R-:W-:Y:S01]  /*7280*/  IMAD.MOV.U32 R154, RZ, RZ, RZ ;  /* 0x000000ffff9a7224 */ /* 0x000fe200078e00ff */
[-C--:B------:R-:W-:Y:S02]  /*7290*/  MOV R87, R162.reuse ;  /* 0x000000a200577202 */ /* 0x080fe40000000f00 */
[----:B------:R-:W-:-:S07]  /*72a0*/  MOV R165, R162 ;  /* 0x000000a200a57202 */ /* 0x000fce0000000f00 */
[----:B------:R-:W-:Y:S05]  /*72b0*/  WARPSYNC.COLLECTIVE R86, `(.L_x_55) ;  /* 0x0000000056087348 */ /* 0x000fea0003c00000 */
[----:B------:R0:W1:Y:S02]  /*72c0*/  SHFL.IDX P1, R157, R87, R154, R155 ;  /* 0x0000009a579d7389 */ /* 0x000064000002009b */
[----:B01----:R-:W-:Y:S05]  /*72d0*/  ENDCOLLECTIVE ;  /* 0x000000000000791b */ /* 0x003fea0003800000 */
.L_x_55:
[----:B------:R-:W-:Y:S02]  /*72e0*/  MOV R87, R163 ;  /* 0x000000a300577202 */ /* 0x000fe40000000f00 */
[----:B------:R-:W-:-:S07]  /*72f0*/  MOV R153, R157 ;  /* 0x0000009d00997202 */ /* 0x000fce0000000f00 */
[----:B------:R-:W-:Y:S05]  /*7300*/  WARPSYNC.COLLECTIVE R86, `(.L_x_56) ;  /* 0x0000000056087348 */ /* 0x000fea0003c00000 */
[----:B------:R0:W1:Y:S02]  /*7310*/  SHFL.IDX P1, R157, R87, R154, R155 ;  /* 0x0000009a579d7389 */ /* 0x000064000002009b */
[----:B01----:R-:W-:Y:S05]  /*7320*/  ENDCOLLECTIVE ;  /* 0x000000000000791b */ /* 0x003fea0003800000 */
.L_x_56:
[----:B------:R-:W-:Y:S01]  /*7330*/  MOV R87, 0x1 ;  /* 0x0000000100577802 */ /* 0x000fe20000000f00 */
[----:B------:R-:W-:Y:S01]  /*7340*/  IMAD.MOV.U32 R152, RZ, RZ, R157 ;  /* 0x000000ffff987224 */ /* 0x000fe200078e009d */
[----:B------:R-:W-:-:S03]  /*7350*/  MOV R157, 0x1f ;  /* 0x0000001f009d7802 */ /* 0x000fc60000000f00 */
[-C--:B------:R-:W-:Y:S01]  /*7360*/  FFMA.FTZ R152, R41, R153.reuse, R152 ;  /* 0x0000009929987223 */ /* 0x080fe20000010098 */
[----:B------:R-:W-:-:S07]  /*7370*/  FMUL.FTZ R153, R40, R153 ;  /* 0x0000009928997220 */ /* 0x000fce0000410000 */
[----:B------:R-:W-:Y:S05]  /*7380*/  WARPSYNC.COLLECTIVE R86, `(.L_x_57) ;  /* 0x0000000056087348 */ /* 0x000fea0003c00000 */
[----:B------:R0:W1:Y:S02]  /*7390*/  SHFL.DOWN P4, R154, R165, R87, R157 ;  /* 0x08000057a59a7389 */ /* 0x000064000008009d */
[----:B01----:R-:W-:Y:S05]  /*73a0*/  ENDCOLLECTIVE ;  /* 0x000000000000791b */ /* 0x003fea0003800000 */
.L_x_57:
[----:B------:R-:W-:Y:S01]  /*73b0*/  MOV R165, R163 ;  /* 0x000000a300a57202 */ /* 0x000fe20000000f00 */
[----:B------:R-:W-:-:S07]  /*73c0*/  IMAD.MOV.U32 R162, RZ, RZ, R154 ;  /* 0x000000ffffa27224 */ /* 0x000fce00078e009a */
[----:B------:R-:W-:Y:S05]  /*73d0*/  WARPSYNC.COLLECTIVE R86, `(.L_x_58) ;  /* 0x0000000056087348 */ /* 0x000fea0003c00000 */
[----:B------:R0:W1:Y:S02]  /*73e0*/  SHFL.DOWN P4, R154, R165, R87, R157 ;  /* 0x08000057a59a7389 */ /* 0x000064000008009d */
[----:B01----:R-:W-:Y:S05]  /*73f0*/  ENDCOLLECTIVE ;  /* 0x000000000000791b */ /* 0x003fea0003800000 */
.L_x_58:
[----:B------:R-:W-:Y:S02]  /*7400*/  MOV R87, R40 ;  /* 0x0000002800577202 */ /* 0x000fe40000000f00 */
[----:B------:R-:W-:Y:S01]  /*7410*/  MOV R163, R154 ;  /* 0x0000009a00a37202 */ /* 0x000fe20000000f00 */
[----:B------:R-:W-:-:S07]  /*7420*/  IMAD.MOV.U32 R154, RZ, RZ, RZ ;  /* 0x000000ffff9a7224 */ /* 0x000fce00078e00ff */
[----:B------:R-:W-:Y:S05]  /*7430*/  WARPSYNC.COLLECTIVE R86, `(.L_x_59) ;  /* 0x0000000056087348 */ /* 0x000fea0003c00000 */
[----:B------:R0:W1:Y:S02]  /*7440*/  SHFL.IDX P1, R157, R87, R154, R155 ;  /* 0x0000009a579d7389 */ /* 0x000064000002009b */
[----:B01----:R-:W-:Y:S05]  /*7450*/  ENDCOLLECTIVE ;  /* 0x000000000000791b */ /* 0x003fea0003800000 */
.L_x_59:
[----:B------:R-:W-:Y:S02]  /*7460*/  MOV R87, R41 ;  /* 0x0000002900577202 */ /* 0x000fe40000000f00 */
[----:B------:R-:W-:-:S07]  /*7470*/  MOV R40, R157 ;  /* 0x0000009d00287202 */ /* 0x000fce0000000f00 */
[----:B------:R-:W-:Y:S05]  /*7480*/  WARPSYNC.COLLECTIVE R86, `(.L_x_60) ;  /* 0x0000000056087348 */ /* 0x000fea0003c00000 */
[----:B------:R0:W1:Y:S02]  /*7490*/  SHFL.IDX P1, R157, R87, R154, R155 ;  /* 0x0000009a579d7389 */ /* 0x000064000002009b */
[----:B01----:R-:W-:Y:S05]  /*74a0*/  ENDCOLLECTIVE ;  /* 0x000000000000791b */ /* 0x003fea0003800000 */
.L_x_60:
[----:B------:R-:W-:Y:S01]  /*74b0*/  MOV R41, R157 ;  /* 0x0000009d00297202 */ /* 0x000fe20000000f00 */
[----:B------:R-:W-:Y:S06]  /*74c0*/  BRA `(.L_x_61) ;  /* 0xffffffc400787947 */ /* 0x000fec000383ffff */
.L_x_62:
[----:B------:R-:W-:-:S00]  /*74d0*/  BRA `(.L_x_62) ;  /* 0xfffffffc00fc7947 */ /* 0x000fc0000383ffff */
[----:B------:R-:W-:-:S00]  /*74e0*/  NOP ;  /* 0x0000000000007918 */ /* 0x000fc00000000000 */
        /* <DEDUP_REMOVED lines=9> */
.L_x_10408:


//--------------------- .text._Z25selective_scan_bwd_kernelI32Selective_Scan_bwd_kernel_traitsILi128ELi16ELb0ELb0ELb0ELb0ELb1EN3c108BFloat16EfEEv12SSMParamsBwd --------------------------
	.section	.text._Z25selective_scan_bwd_kernelI32Selective_Scan_bwd_kernel_traitsILi128ELi16ELb0ELb0ELb0ELb0ELb1EN3c108BFloat16EfEEv12SSMParamsBwd,"ax",@progbits
	.align	128
        .global         _Z25selective_scan_bwd_kernelI32Selective_Scan_bwd_kernel_traitsILi128ELi16ELb0ELb0ELb0ELb0ELb1EN3c108BFloat16EfEEv12SSMParamsBwd
        .type           _Z25selective_scan_bwd_kernelI32Selective_Scan_bwd_kernel_traitsILi128ELi16ELb0ELb0ELb0ELb0ELb1EN3c108BFloat16EfEEv12SSMParamsBwd,@function
        .size           _Z25selective_scan_bwd_kernelI32Selective_Scan_bwd_kernel_traitsILi128ELi16ELb0ELb0ELb0ELb0ELb1EN3c108BFloat16EfEEv12SSMParamsBwd,(.L_x_10409 - _Z25selective_scan_bwd_kernelI32Selective_Scan_bwd_kernel_traitsILi128ELi16ELb0ELb0ELb0ELb0ELb1EN3c108BFloat16EfEEv12SSMParamsBwd)
        .other          _Z25selective_scan_bwd_kernelI32Selective_Scan_bwd_kernel_traitsILi128ELi16ELb0ELb0ELb0ELb0ELb1EN3c108BFloat16EfEEv12SSMParamsBwd,@"STO_CUDA_ENTRY STV_DEFAULT"
_Z25selective_scan_bwd_kernelI32Selective_Scan_bwd_kernel_traitsILi128ELi16ELb0ELb0ELb0ELb0ELb1EN3c108BFloat16EfEEv12SSMParamsBwd:
.text._Z25selective_scan_bwd_kernelI32Selective_Scan_bwd_kernel_traitsILi128ELi16ELb0ELb0ELb0ELb0ELb1EN3c108BFloat16EfEEv12SSMParamsBwd:
        /* <DEDUP_REMOVED lines=22> */
[----:B------:R-:W-:Y:S01]  /*0160*/  IMAD.U32 R4, RZ, RZ, UR6 ;  /* 0x00000006ff047e24 */ /* 0x000fe2000f8e00ff */
[----:B------:R-:W2:Y:S01]  /*0170*/  LDCU.64 UR30, c[0x0][0x4a0] ;  /* 0x00009400ff1e77ac */ /* 0x000ea20008000a00 */
[----:B------:R-:W-:Y:S02]  /*0180*/  MOV R3, UR5 ;  /* 0x0000000500037c02 */ /* 0x000fe40008000f00 */
[----:B------:R-:W-:Y:S01]  /*0190*/  MOV R5, UR7 ;  /* 0x0000000700057c02 */ /* 0x000fe20008000f00 */
[----:B------:R-:W2:Y:S02]  /*01a0*/  LDCU.64 UR32, c[0x0][0x528] ;  /* 0x0000a500ff2077ac */ /* 0x000ea40008000a00 */
[----:B---3--:R-:W3:Y:S02]  /*01b0*/  @P0 LDG.E R2, desc[UR28][R2.64] ;  /* 0x0000001c02020981 */ /* 0x008ee4000c1e1900 */
[----:B------:R-:W1:Y:S02]  /*01c0*/  LDCU.64 UR6, c[0x0][0x480] ;  /* 0x00009000ff0677ac */ /* 0x000e640008000a00 */
[----:B------:R-:W3:Y:S01]  /*01d0*/  @P1 LDG.E R4, desc[UR28][R4.64] ;  /* 0x0000001c04041981 */ /* 0x000ee2000c1e1900 */
[----:B----4-:R-:W-:-:S02]  /*01e0*/  UIMAD.WIDE.U32 UR4, UR16, UR12, URZ ;  /* 0x0000000c100472a5 */ /* 0x010fc4000f8e00ff */
[----:B0-----:R-:W-:Y:S01]  /*01f0*/  ULEA UR11, UR34, 0xfffff800, 0xb ;  /* 0xfffff800220b7891 */ /* 0x001fe2000f8e58ff */
[----:B------:R0:W-:Y:S01]  /*0200*/  STL [R1+0xc], RZ ;  /* 0x00000cff01007387 */ /* 0x0001e20000100800 */
[----:B------:R-:W-:Y:S02]  /*0210*/  UIMAD UR5, UR16, UR13, UR5 ;  /* 0x0000000d100572a4 */ /* 0x000fe4000f8e0205 */
[----:B-----5:R-:W-:Y:S01]  /*0220*/  UIMAD.WIDE.U32 UR12, UR16, UR20, URZ ;  /* 0x00000014100c72a5 */ /* 0x020fe2000f8e00ff */
[----:B------:R0:W-:Y:S01]  /*0230*/  STL [R1+0x8], RZ ;  /* 0x000008ff01007387 */ /* 0x0001e20000100800 */
[----:B------:R-:W-:Y:S02]  /*0240*/  UIMAD.WIDE.U32 UR8, UR10, UR14, UR4 ;  /* 0x0000000e0a0872a5 */ /* 0x000fe4000f8e0004 */
[----:B------:R-:W-:Y:S02]  /*0250*/  UIMAD UR13, UR16, UR21, UR13 ;  /* 0x00000015100d72a4 */ /* 0x000fe4000f8e020d */
[----:B------:R-:W-:-:S02]  /*0260*/  UIMAD UR19, UR10, UR23, URZ ;  /* 0x000000170a1372a4 */ /* 0x000fc4000f8e02ff */
[----:B-1----:R-:W-:Y:S02]  /*0270*/  UISETP.NE.U32.AND UP0, UPT, UR6, URZ, UPT ;  /* 0x000000ff0600728c */ /* 0x002fe4000bf05070 */
[----:B------:R-:W-:Y:S02]  /*0280*/  UIMAD.WIDE.U32 UR12, UR10, UR22, UR12 ;  /* 0x000000160a0c72a5 */ /* 0x000fe4000f8e000c */
[----:B------:R-:W-:Y:S01]  /*0290*/  UISETP.NE.AND.EX UP0, UPT, UR7, URZ, UPT, UP0 ;  /* 0x000000ff0700728c */ /* 0x000fe2000bf05300 */
[----:B------:R-:W1:Y:S01]  /*02a0*/  LDCU.128 UR4, c[0x0][0x460] ;  /* 0x00008c00ff0477ac */ /* 0x000e620008000c00 */
[----:B------:R-:W-:Y:S02]  /*02b0*/  USHF.R.S32.HI UR17, URZ, 0x1f, UR11 ;  /* 0x0000001fff117899 */ /* 0x000fe4000801140b */
[----:B------:R-:W-:Y:S02]  /*02c0*/  UIADD3 UR22, UP3, UPT, UR11, UR12, URZ ;  /* 0x0000000c0b167290 */ /* 0x000fe4000ff7e0ff */
[----:B------:R-:W-:-:S05]  /*02d0*/  UIMAD UR18, UR10, UR15, URZ ;  /* 0x0000000f0a1272a4 */ /* 0x000fca000f8e02ff */
[----:B------:R-:W4:Y:S01]  /*02e0*/  @UP0 LDCU UR20, c[0x0][0x384] ;  /* 0x00007080ff1407ac */ /* 0x000f220008000800 */
[----:B------:R-:W-:Y:S02]  /*02f0*/  UIADD3.X UR12, UPT, UPT, UR17, UR13, UR19, UP3, !UPT ;  /* 0x0000000d110c7290 */ /* 0x000fe40009ffe413 */
[----:B------:R-:W-:Y:S02]  /*0300*/  UIMAD.WIDE.U32 UR14, UR16, UR24, URZ ;  /* 0x00000018100e72a5 */ /* 0x000fe4000f8e00ff */
[----:B-1----:R-:W-:Y:S02]  /*0310*/  ULEA UR21, UP4, UR22, UR6, 0x1 ;  /* 0x0000000616157291 */ /* 0x002fe4000f8808ff */
[----:B------:R-:W-:Y:S01]  /*0320*/  UIMAD UR15, UR16, UR25, UR15 ;  /* 0x00000019100f72a4 */ /* 0x000fe2000f8e020f */
[----:B------:R-:W1:Y:S01]  /*0330*/  @UP0 LDCU UR27, c[0x0][0x38c] ;  /* 0x00007180ff1b07ac */ /* 0x000e620008000800 */
[----:B------:R-:W-:Y:S02]  /*0340*/  UIADD3 UR25, UP1, UPT, UR11, UR8, URZ ;  /* 0x000000080b197290 */ /* 0x000fe4000ff3e0ff */
[----:B------:R-:W-:Y:S01]  /*0350*/  ULEA.HI.X UR22, UR22, UR7, UR12, 0x1, UP4 ;  /* 0x0000000716167291 */ /* 0x000fe2000a0f0c0c */
[----:B------:R-:W5:Y:S01]  /*0360*/  @UP0 LDCU.64 UR12, c[0x0][0x480] ;  /* 0x00009000ff0c07ac */ /* 0x000f620008000a00 */
[----:B------:R-:W-:-:S02]  /*0370*/  ULEA UR26, UP2, UR25, UR4, 0x1 ;  /* 0x00000004191a7291 */ /* 0x000fc4000f8408ff */
[----:B------:R-:W-:Y:S02]  /*0380*/  UIADD3.X UR8, UPT, UPT, UR17, UR9, UR18, UP1, !UPT ;  /* 0x0000000911087290 */ /* 0x000fe40008ffe412 */
[----:B--2---:R-:W-:Y:S02]  /*0390*/  UIMAD UR24, UR10, UR31, URZ ;  /* 0x0000001f0a1872a4 */ /* 0x004fe4000f8e02ff */
[----:B------:R-:W-:Y:S02]  /*03a0*/  ULEA.HI.X UR25, UR25, UR5, UR8, 0x1, UP2 ;  /* 0x0000000519197291 */ /* 0x000fe400090f0c08 */
[----:B----4-:R-:W-:Y:S02]  /*03b0*/  @UP0 UIMAD UR8, UR16, UR20, UR10 ;  /* 0x00000014100802a4 */ /* 0x010fe4000f8e020a */
[----:B------:R-:W-:Y:S02]  /*03c0*/  UIMAD.WIDE.U32 UR4, UR10, UR30, UR14 ;  /* 0x0000001e0a0472a5 */ /* 0x000fe4000f8e000e */
[----:B------:R-:W-:-:S02]  /*03d0*/  @UP0 UIMAD UR8, UR8, UR34, URZ ;  /* 0x00000022080802a4 */ /* 0x000fc4000f8e02ff */
[----:B------:R-:W-:Y:S02]  /*03e0*/  UIADD3 UR11, UP1, UPT, UR11, UR4, URZ ;  /* 0x000000040b0b7290 */ /* 0x000fe4000ff3e0ff */
[----:B-1----:R-:W-:Y:S02]  /*03f0*/  @UP0 UIMAD UR8, UR8, UR27, URZ ;  /* 0x0000001b080802a4 */ /* 0x002fe4000f8e02ff */
[----:B------:R-:W-:Y:S01]  /*0400*/  UIADD3.X UR24, UPT, UPT, UR17, UR5, UR24, UP1, !UPT ;  /* 0x0000000511187290 */ /* 0x000fe20008ffe418 */
[----:B------:R-:W-:Y:S02]  /*0410*/  UMOV UR4, URZ ;  /* 0x000000ff00047c82 */ /* 0x000fe40008000000 */
[----:B------:R-:W-:Y:S01]  /*0420*/  UMOV UR5, URZ ;  /* 0x000000ff00057c82 */ /* 0x000fe20008000000 */
[----:B-----5:R-:W-:Y:S02]  /*0430*/  @UP0 UIMAD.WIDE UR4, UR8, 0x8, UR12 ;  /* 0x00000008080408a5 */ /* 0x020fe4000f8e020c */
[----:B------:R-:W-:Y:S01]  /*0440*/  UISETP.GE.AND UP0, UPT, UR34, 0x1, UPT ;  /* 0x000000012200788c */ /* 0x000fe2000bf06270 */
[----:B------:R-:W-:Y:S01]  /*0450*/  UMOV UR6, URZ ;  /* 0x000000ff00067c82 */ /* 0x000fe20008000000 */
[----:B------:R-:W-:Y:S01]  /*0460*/  UMOV UR7, URZ ;  /* 0x000000ff00077c82 */ /* 0x000fe20008000000 */
[----:B------:R-:W-:-:S04]  /*0470*/  ULEA UR23, UP1, UR11, UR32, 0x1 ;  /* 0x000000200b177291 */ /* 0x000fc8000f8208ff */
[----:B------:R-:W-:Y:S01]  /*0480*/  ULEA.HI.X UR24, UR11, UR33, UR24, 0x1, UP1 ;  /* 0x000000210b187291 */ /* 0x000fe200088f0c18 */
[----:B---3--:R-:W-:Y:S02]  /*0490*/  @P0 R2UR UR6, R2 ;  /* 0x00000000020602ca */ /* 0x008fe400000e0000 */
[----:B------:R-:W-:Y:S01]  /*04a0*/  @P1 R2UR UR7, R4 ;  /* 0x00000000040712ca */ /* 0x000fe200000e0000 */
[----:B0-----:R-:W-:-:S14]  /*04b0*/  BRA.U !UP0, `(.L_x_63) ;  /* 0x0000007908507547 */ /* 0x001fdc000b800000 */
[----:B------:R-:W0:Y:S01]  /*04c0*/  S2R R100, SR_TID.X ;  /* 0x0000000000647919 */ /* 0x000e220000002100 */
[----:B------:R-:W1:Y:S01]  /*04d0*/  LDCU UR20, c[0x0][0x394] ;  /* 0x00007280ff1477ac */ /* 0x000e620008000800 */
[----:B------:R2:W-:Y:S04]  /*04e0*/  STL [R1+0x8], RZ ;  /* 0x000008ff01007387 */ /* 0x0005e80000100800 */
[----:B------:R2:W-:Y:S01]  /*04f0*/  STL [R1+0xc], RZ ;  /* 0x00000cff01007387 */ /* 0x0005e20000100800 */
[C---:B0-----:R-:W-:Y:S02]  /*0500*/  SHF.L.U32 R0, R100.reuse, 0x4, RZ ;  /* 0x0000000464007819 */ /* 0x041fe400000006ff */
[----:B------:R-:W-:-:S04]  /*0510*/  LOP3.LUT R41, R100, 0x1f, RZ, 0xc0, !PT ;  /* 0x0000001f64297812 */ /* 0x000fc800078ec0ff */
[----:B-12---:R-:W-:-:S07]  /*0520*/  LOP3.LUT R3, R41, 0x3e00, R0, 0xf8, !PT ;  /* 0x00003e0029037812 */ /* 0x006fce00078ef800 */
.L_x_79:
[----:B0-----:R-:W0:Y:S01]  /*0530*/  S2UR UR33, SR_CTAID.X ;  /* 0x00000000002179c3 */ /* 0x001e220000002500 */
[----:B------:R-:W0:Y:S01]  /*0540*/  LDCU.128 UR12, c[0x0][0x410] ;  /* 0x00008200ff0c77ac */ /* 0x000e220008000c00 */
[----:B------:R-:W-:Y:S01]  /*0550*/  SHF.L.U32 R0, R100, 0x4, RZ ;  /* 0x0000000464007819 */ /* 0x000fe200000006ff */
[----:B------:R-:W-:Y:S01]  /*0560*/  IMAD.U32 R6, RZ, RZ, UR26 ;  /* 0x0000001aff067e24 */ /* 0x000fe2000f8e00ff */
[----:B------:R-:W-:Y:S01]  /*0570*/  MOV R7, UR25 ;  /* 0x0000001900077c02 */ /* 0x000fe20008000f00 */
[----:B------:R-:W-:Y:S01]  /*0580*/  USHF.L.U32 UR8, UR20, 0xb, URZ ;  /* 0x0000000b14087899 */ /* 0x000fe200080006ff */
[----:B------:R-:W-:Y:S01]  /*0590*/  LOP3.LUT R36, R0, 0x3e00, RZ, 0xc0, !PT ;  /* 0x00003e0000247812 */ /* 0x000fe200078ec0ff */
[----:B------:R-:W1:Y:S01]  /*05a0*/  LDCU.128 UR16, c[0x0][0x420] ;  /* 0x00008400ff1077ac */ /* 0x000e620008000c00 */
[----:B------:R-:W2:Y:S01]  /*05b0*/  S2UR UR27, SR_CTAID.Y ;  /* 0x00000000001b79c3 */ /* 0x000ea20000002600 */
[----:B------:R-:W-:Y:S01]  /*05c0*/  IMAD.WIDE.U32 R8, R3, 0x2, R6 ;  /* 0x0000000203087825 */ /* 0x000fe200078e0006 */
[C---:B------:R-:W-:Y:S01]  /*05d0*/  LOP3.LUT R40, R36.reuse, R41, RZ, 0xfc, !PT ;  /* 0x0000002924287212 */ /* 0x040fe200078efcff */
[----:B------:R-:W-:Y:S01]  /*05e0*/  UIADD3 UR8, UPT, UPT, UR8, -0x800, URZ ;  /* 0xfffff80008087890 */ /* 0x000fe2000fffe0ff */
[----:B------:R-:W-:Y:S01]  /*05f0*/  LOP3.LUT R41, R36, 0x20, R41, 0xfe, !PT ;  /* 0x0000002024297812 */ /* 0x000fe200078efe29 */
[----:B------:R-:W-:Y:S01]  /*0600*/  UMOV UR9, URZ ;  /* 0x000000ff00097c82 */ /* 0x000fe20008000000 */
[----:B------:R-:W3:Y:S01]  /*0610*/  LDCU.64 UR34, c[0x0][0x488] ;  /* 0x00009100ff2277ac */ /* 0x000ee20008000a00 */
[C---:B------:R-:W-:Y:S01]  /*0620*/  IMAD.SHL.U32 R56, R40.reuse, 0x2, RZ ;  /* 0x0000000228387824 */ /* 0x040fe200078e00ff */
[----:B------:R-:W-:Y:S01]  /*0630*/  LOP3.LUT R26, R40, 0xe0, RZ, 0xfc, !PT ;  /* 0x000000e0281a7812 */ /* 0x000fe200078efcff */
[----:B------:R-:W4:Y:S01]  /*0640*/  LDCU UR32, c[0x0][0x388] ;  /* 0x00007100ff2077ac */ /* 0x000f220008000800 */
[----:B------:R-:W-:-:S02]  /*0650*/  LOP3.LUT R2, R2, 0xfffffeff, RZ, 0xc0, !PT ;  /* 0xfffffeff02027812 */ /* 0x000fc400078ec0ff */
[----:B------:R-:W-:Y:S02]  /*0660*/  PRMT R17, RZ, 0x7610, R17 ;  /* 0x00007610ff117816 */ /* 0x000fe40000000011 */
[C---:B------:R-:W-:Y:S01]  /*0670*/  LOP3.LUT R27, R40.reuse, 0x100, RZ, 0xfc, !PT ;  /* 0x00000100281b7812 */ /* 0x040fe200078efcff */
[----:B0-----:R-:W-:Y:S01]  /*0680*/  UIMAD.WIDE.U32 UR10, UR33, UR12, UR8 ;  /* 0x0000000c210a72a5 */ /* 0x001fe2000f8e0008 */
[C---:B------:R-:W-:Y:S01]  /*0690*/  LOP3.LUT R25, R40.reuse, 0xc0, RZ, 0xfc, !PT ;  /* 0x000000c028197812 */ /* 0x040fe200078efcff */
[----:B-1----:R-:W-:Y:S01]  /*06a0*/  UIMAD.WIDE.U32 UR30, UR33, UR16, UR8 ;  /* 0x00000010211e72a5 */ /* 0x002fe2000f8e0008 */
[C---:B------:R-:W-:Y:S01]  /*06b0*/  LOP3.LUT R24, R40.reuse, 0xa0, RZ, 0xfc, !PT ;  /* 0x000000a028187812 */ /* 0x040fe200078efcff */
[----:B------:R-:W-:Y:S01]  /*06c0*/  UIMAD UR11, UR33, UR13, UR11 ;  /* 0x0000000d210b72a4 */ /* 0x000fe2000f8e020b */
[C---:B------:R-:W-:Y:S01]  /*06d0*/  LOP3.LUT R23, R40.reuse, 0x80, RZ, 0xfc, !PT ;  /* 0x0000008028177812 */ /* 0x040fe200078efcff */
[----:B------:R-:W-:Y:S01]  /*06e0*/  UIMAD UR13, UR33, UR17, UR31 ;  /* 0x00000011210d72a4 */ /* 0x000fe2000f8e021f */
[C---:B------:R-:W-:Y:S01]  /*06f0*/  LOP3.LUT R22, R40.reuse, 0x60, RZ, 0xfc, !PT ;  /* 0x0000006028167812 */ /* 0x040fe200078efcff */
[----:B--2---:R-:W-:Y:S01]  /*0700*/  UIMAD.WIDE.U32 UR10, UR27, UR14, UR10 ;  /* 0x0000000e1b0a72a5 */ /* 0x004fe2000f8e000a */
[----:B------:R-:W-:Y:S01]  /*0710*/  LOP3.LUT R21, R40, 0x40, RZ, 0xfc, !PT ;  /* 0x0000004028157812 */ /* 0x000fe200078efcff */
[----:B------:R-:W-:Y:S01]  /*0720*/  UMOV UR12, UR30 ;  /* 0x0000001e000c7c82 */ /* 0x000fe20008000000 */
[----:B------:R-:W0:Y:S01]  /*0730*/  LDCU.64 UR16, c[0x0][0x478] ;  /* 0x00008f00ff1077ac */ /* 0x000e220008000a00 */
[----:B------:R-:W-:-:S02]  /*0740*/  PRMT R19, RZ, 0x7610, R19 ;  /* 0x00007610ff137816 */ /* 0x000fc40000000013 */
[C---:B------:R-:W-:Y:S01]  /*0750*/  IADD3 R5, P0, PT, R40.reuse, UR10, RZ ;  /* 0x0000000a28057c10 */ /* 0x040fe2000ff1e0ff */
[----:B------:R-:W-:Y:S01]  /*0760*/  UIMAD UR15, UR27, UR15, UR11 ;  /* 0x0000000f1b0f72a4 */ /* 0x000fe2000f8e020b */
[----:B------:R-:W-:Y:S01]  /*0770*/  PRMT R15, RZ, 0x7610, R15 ;  /* 0x00007610ff0f7816 */ /* 0x000fe2000000000f */
[----:B------:R-:W-:Y:S01]  /*0780*/  UIMAD.WIDE.U32 UR12, UR27, UR18, UR12 ;  /* 0x000000121b0c72a5 */ /* 0x000fe2000f8e000c */
[----:B------:R-:W-:Y:S01]  /*0790*/  PRMT R12, RZ, 0x7610, R12 ;  /* 0x00007610ff0c7816 */ /* 0x000fe2000000000c */
[----:B----4-:R-:W-:Y:S01]  /*07a0*/  UIADD3 UR18, UPT, UPT, -UR8, UR32, URZ ;  /* 0x0000002008127290 */ /* 0x010fe2000fffe1ff */
[----:B------:R-:W-:Y:S01]  /*07b0*/  LOP3.LUT R28, R40, 0x120, RZ, 0xfc, !PT ;  /* 0x00000120281c7812 */ /* 0x000fe200078efcff */
[----:B------:R-:W-:Y:S01]  /*07c0*/  UIMAD UR19, UR27, UR19, UR13 ;  /* 0x000000131b1372a4 */ /* 0x000fe2000f8e020d */
[----:B------:R-:W-:Y:S02]  /*07d0*/  IADD3.X R10, PT, PT, RZ, UR15, RZ, P0, !PT ;  /* 0x0000000fff0a7c10 */ /* 0x000fe400087fe4ff */
[----:B---3--:R-:W-:-:S02]  /*07e0*/  LEA R4, P0, R5, UR34, 0x1 ;  /* 0x0000002205047c11 */ /* 0x008fc4000f8008ff */
[----:B------:R-:W-:Y:S02]  /*07f0*/  ISETP.GE.AND P2, PT, R3, UR18, PT ;  /* 0x0000001203007c0c */ /* 0x000fe4000bf46270 */
[----:B------:R-:W-:Y:S02]  /*0800*/  PRMT R13, RZ, 0x7610, R13 ;  /* 0x00007610ff0d7816 */ /* 0x000fe4000000000d */
[C---:B------:R-:W-:Y:S02]  /*0810*/  LOP3.LUT R29, R40.reuse, 0x140, RZ, 0xfc, !PT ;  /* 0x00000140281d7812 */ /* 0x040fe400078efcff */
[C---:B------:R-:W-:Y:S02]  /*0820*/  LOP3.LUT R30, R40.reuse, 0x160, RZ, 0xfc, !PT ;  /* 0x00000160281e7812 */ /* 0x040fe400078efcff */
[C---:B------:R-:W-:Y:S02]  /*0830*/  LOP3.LUT R31, R40.reuse, 0x180, RZ, 0xfc, !PT ;  /* 0x00000180281f7812 */ /* 0x040fe400078efcff */
[----:B------:R-:W-:-:S02]  /*0840*/  LOP3.LUT R32, R40, 0x1a0, RZ, 0xfc, !PT ;  /* 0x000001a028207812 */ /* 0x000fc400078efcff */
[C---:B------:R-:W-:Y:S02]  /*0850*/  LOP3.LUT R33, R40.reuse, 0x1c0, RZ, 0xfc, !PT ;  /* 0x000001c028217812 */ /* 0x040fe400078efcff */
[----:B------:R-:W-:Y:S02]  /*0860*/  LOP3.LUT R34, R40, 0x1e0, RZ, 0xfc, !PT ;  /* 0x000001e028227812 */ /* 0x000fe400078efcff */
[----:B------:R-:W-:Y:S02]  /*0870*/  PRMT R14, RZ, 0x7610, R14 ;  /* 0x00007610ff0e7816 */ /* 0x000fe4000000000e */
[----:B------:R-:W-:Y:S02]  /*0880*/  PRMT R35, RZ, 0x7610, R35 ;  /* 0x00007610ff237816 */ /* 0x000fe40000000023 */
[----:B------:R-:W-:Y:S02]  /*0890*/  PRMT R16, RZ, 0x7610, R16 ;  /* 0x00007610ff107816 */ /* 0x000fe40000000010 */
[----:B------:R-:W-:-:S02]  /*08a0*/  PRMT R37, RZ, 0x7610, R37 ;  /* 0x00007610ff257816 */ /* 0x000fc40000000025 */
[----:B------:R-:W-:Y:S02]  /*08b0*/  PRMT R18, RZ, 0x7610, R18 ;  /* 0x00007610ff127816 */ /* 0x000fe40000000012 */
[----:B------:R-:W-:Y:S02]  /*08c0*/  PRMT R39, RZ, 0x7610, R39 ;  /* 0x00007610ff277816 */ /* 0x000fe40000000027 */
[----:B------:R-:W-:Y:S01]  /*08d0*/  PRMT R20, RZ, 0x7610, R20 ;  /* 0x00007610ff147816 */ /* 0x000fe20000000014 */
[----:B------:R-:W-:Y:S01]  /*08e0*/  BAR.SYNC.DEFER_BLOCKING 0x0 ;  /* 0x0000000000007b1d */ /* 0x000fe20000010000 */
[----:B------:R-:W-:Y:S02]  /*08f0*/  LEA.HI.X R5, R5, UR35, R10, 0x1, P0 ;  /* 0x0000002305057c11 */ /* 0x000fe400080f0c0a */
[----:B------:R-:W-:Y:S02]  /*0900*/  IADD3 R6, P0, PT, R56, UR21, RZ ;  /* 0x0000001538067c10 */ /* 0x000fe4000ff1e0ff */
[----:B------:R-:W-:Y:S01]  /*0910*/  PRMT R3, RZ, 0x7610, R3 ;  /* 0x00007610ff037816 */ /* 0x000fe20000000003 */
[----:B------:R-:W1:Y:S01]  /*0920*/  S2R R44, SR_LANEID ;  /* 0x00000000002c7919 */ /* 0x000e620000000000 */
[----:B------:R-:W-:Y:S01]  /*0930*/  IADD3.X R7, PT, PT, RZ, UR22, RZ, P0, !PT ;  /* 0x00000016ff077c10 */ /* 0x000fe200087fe4ff */
[----:B------:R-:W2:Y:S01]  /*0940*/  S2UR UR10, SR_CgaCtaId ;  /* 0x00000000000a79c3 */ /* 0x000ea20000008800 */
[----:B------:R-:W-:Y:S01]  /*0950*/  ISETP.GE.AND P0, PT, R41, UR18, PT ;  /* 0x0000001229007c0c */ /* 0x000fe2000bf06270 */
[----:B------:R-:W3:Y:S01]  /*0960*/  LDCU.64 UR14, c[0x0][0x510] ;  /* 0x0000a200ff0e77ac */ /* 0x000ee20008000a00 */
[----:B------:R-:W-:-:S02]  /*0970*/  IADD3 R0, P1, PT, R40, UR12, RZ ;  /* 0x0000000c28007c10 */ /* 0x000fc4000ff3e0ff */
[----:B------:R-:W-:Y:S01]  /*0980*/  @P2 LOP3.LUT R2, R2, 0x100, RZ, 0xfc, !PT ;  /* 0x0000010002022812 */ /* 0x000fe200078efcff */
[----:B------:R-:W4:Y:S01]  /*0990*/  LDCU.64 UR12, c[0x0][0x508] ;  /* 0x0000a100ff0c77ac */ /* 0x000f220008000a00 */
[----:B------:R-:W-:Y:S02]  /*09a0*/  IADD3.X R11, PT, PT, RZ, UR19, RZ, P1, !PT ;  /* 0x00000013ff0b7c10 */ /* 0x000fe40008ffe4ff */
[C---:B0-----:R-:W-:Y:S02]  /*09b0*/  LEA R42, P1, R0.reuse, UR16, 0x1 ;  /* 0x00000010002a7c11 */ /* 0x041fe4000f8208ff */
[----:B------:R-:W-:Y:S02]  /*09c0*/  ISETP.GE.AND P2, PT, R25, UR18, PT ;  /* 0x0000001219007c0c */ /* 0x000fe4000bf46270 */
[----:B------:R-:W-:Y:S01]  /*09d0*/  LEA.HI.X R43, R0, UR17, R11, 0x1, P1 ;  /* 0x00000011002b7c11 */ /* 0x000fe200088f0c0b */
[----:B------:R-:W5:Y:S01]  /*09e0*/  @!P0 LDG.E.U16 R3, desc[UR28][R8.64+0x40] ;  /* 0x0000401c08038981 */ /* 0x000f62000c1e1500 */
[----:B------:R-:W-:-:S02]  /*09f0*/  ISETP.GE.AND P0, PT, R26, UR18, PT ;  /* 0x000000121a007c0c */ /* 0x000fc4000bf06270 */
[----:B------:R-:W-:Y:S02]  /*0a00*/  ISETP.GE.AND P3, PT, R24, UR18, PT ;  /* 0x0000001218007c0c */ /* 0x000fe4000bf66270 */
[----:B------:R-:W-:Y:S02]  /*0a10*/  ISETP.GE.AND P4, PT, R23, UR18, PT ;  /* 0x0000001217007c0c */ /* 0x000fe4000bf86270 */
[----:B------:R-:W-:Y:S02]  /*0a20*/  ISETP.GE.AND P5, PT, R22, UR18, PT ;  /* 0x0000001216007c0c */ /* 0x000fe4000bfa6270 */
[----:B------:R-:W-:Y:S01]  /*0a30*/  ISETP.GE.AND P6, PT, R21, UR18, PT ;  /* 0x0000001215007c0c */ /* 0x000fe2000bfc6270 */
[----:B------:R-:W3:Y:S01]  /*0a40*/  @!P2 LDG.E.U16 R15, desc[UR28][R8.64+0x180] ;  /* 0x0001801c080fa981 */ /* 0x000ee2000c1e1500 */
[----:B------:R-:W-:Y:S02]  /*0a50*/  IADD3 R56, P1, PT, R56, UR23, RZ ;  /* 0x0000001738387c10 */ /* 0x000fe4000ff3e0ff */
[----:B------:R-:W-:Y:S01]  /*0a60*/  PRMT R10, RZ, 0x7610, R10 ;  /* 0x00007610ff0a7816 */ /* 0x000fe2000000000a */
[----:B------:R-:W4:Y:S01]  /*0a70*/  @!P0 LDG.E.U16 R17, desc[UR28][R8.64+0x1c0] ;  /* 0x0001c01c08118981 */ /* 0x000f22000c1e1500 */
[----:B------:R-:W-:-:S02]  /*0a80*/  IADD3.X R57, PT, PT, RZ, UR24, RZ, P1, !PT ;  /* 0x00000018ff397c10 */ /* 0x000fc40008ffe4ff */
[----:B-1----:R-:W-:Y:S01]  /*0a90*/  IADD3 R36, PT, PT, R36, R44, RZ ;  /* 0x0000002c24247210 */ /* 0x002fe20007ffe0ff */
[----:B------:R-:W3:Y:S01]  /*0aa0*/  @!P3 LDG.E.U16 R12, desc[UR28][R8.64+0x140] ;  /* 0x0001401c080cb981 */ /* 0x000ee2000c1e1500 */
[----:B------:R-:W-:Y:S01]  /*0ab0*/  ISETP.GE.AND P0, PT, R27, UR18, PT ;  /* 0x000000121b007c0c */ /* 0x000fe2000bf06270 */
[----:B------:R-:W-:Y:S01]  /*0ac0*/  UMOV UR16, 0x400 ;  /* 0x0000040000107882 */ /* 0x000fe20000000000 */
[----:B------:R-:W-:Y:S01]  /*0ad0*/  LOP3.LUT P1, RZ, R2, 0x100, RZ, 0xc0, !PT ;  /* 0x0000010002ff7812 */ /* 0x000fe2000782c0ff */
[----:B------:R-:W4:Y:S01]  /*0ae0*/  @!P4 LDG.E.U16 R13, desc[UR28][R8.64+0x100] ;  /* 0x0001001c080dc981 */ /* 0x000f22000c1e1500 */
[----:B------:R-:W-:Y:S01]  /*0af0*/  PRMT R0, RZ, 0x7610, R0 ;  /* 0x00007610ff007816 */ /* 0x000fe20000000000 */
[----:B------:R-:W0:Y:S01]  /*0b00*/  LDCU UR17, c[0x0][0x38c] ;  /* 0x00007180ff1177ac */ /* 0x000e220008000800 */
[----:B------:R-:W-:Y:S01]  /*0b10*/  PRMT R11, RZ, 0x7610, R11 ;  /* 0x00007610ff0b7816 */ /* 0x000fe2000000000b */
[----:B------:R-:W3:Y:S01]  /*0b20*/  @!P5 LDG.E.U16 R10, desc[UR28][R8.64+0xc0] ;  /* 0x0000c01c080ad981 */ /* 0x000ee2000c1e1500 */
[----:B------:R-:W-:-:S05]  /*0b30*/  ISETP.GE.AND P2, PT, R30, UR18, PT ;  /* 0x000000121e007c0c */ /* 0x000fca000bf46270 */
[----:B------:R-:W4:Y:S01]  /*0b40*/  @!P0 LDG.E.U16 R19, desc[UR28][R8.64+0x200] ;  /* 0x0002001c08138981 */ /* 0x000f22000c1e1500 */
[----:B------:R-:W-:-:S03]  /*0b50*/  ISETP.GE.AND P0, PT, R28, UR18, PT ;  /* 0x000000121c007c0c */ /* 0x000fc6000bf06270 */
[----:B------:R-:W5:Y:S01]  /*0b60*/  @!P1 LDG.E.U16 R0, desc[UR28][R8.64] ;  /* 0x0000001c08009981 */ /* 0x000f62000c1e1500 */
[----:B------:R-:W-:Y:S02]  /*0b70*/  ISETP.GE.AND P1, PT, R29, UR18, PT ;  /* 0x000000121d007c0c */ /* 0x000fe4000bf26270 */
[----:B------:R-:W-:Y:S01]  /*0b80*/  ISETP.GE.AND P3, PT, R31, UR18, PT ;  /* 0x000000121f007c0c */ /* 0x000fe2000bf66270 */
[----:B------:R-:W3:Y:S01]  /*0b90*/  @!P6 LDG.E.U16 R11, desc[UR28][R8.64+0x80] ;  /* 0x0000801c080be981 */ /* 0x000ee2000c1e1500 */
[----:B------:R-:W-:Y:S02]  /*0ba0*/  ISETP.GE.AND P4, PT, R32, UR18, PT ;  /* 0x0000001220007c0c */ /* 0x000fe4000bf86270 */
[----:B------:R-:W-:Y:S01]  /*0bb0*/  ISETP.GE.AND P5, PT, R33, UR18, PT ;  /* 0x0000001221007c0c */ /* 0x000fe2000bfa6270 */
[----:B------:R-:W4:Y:S01]  /*0bc0*/  @!P2 LDG.E.U16 R16, desc[UR28][R8.64+0x2c0] ;  /* 0x0002c01c0810a981 */ /* 0x000f22000c1e1500 */
[----:B------:R-:W-:-:S03]  /*0bd0*/  ISETP.GE.AND P6, PT, R34, UR18, PT ;  /* 0x0000001222007c0c */ /* 0x000fc6000bfc6270 */
[----:B------:R-:W4:Y:S04]  /*0be0*/  @!P0 LDG.E.U16 R14, desc[UR28][R8.64+0x240] ;  /* 0x0002401c080e8981 */ /* 0x000f28000c1e1500 */
[----:B------:R-:W4:Y:S04]  /*0bf0*/  @!P1 LDG.E.U16 R35, desc[UR28][R8.64+0x280] ;  /* 0x0002801c08239981 */ /* 0x000f28000c1e1500 */
[----:B------:R-:W4:Y:S04]  /*0c00*/  @!P3 LDG.E.U16 R37, desc[UR28][R8.64+0x300] ;  /* 0x0003001c0825b981 */ /* 0x000f28000c1e1500 */
[----:B------:R-:W4:Y:S04]  /*0c10*/  @!P4 LDG.E.U16 R18, desc[UR28][R8.64+0x340] ;  /* 0x0003401c0812c981 */ /* 0x000f28000c1e1500 */
[----:B------:R-:W4:Y:S04]  /*0c20*/  @!P5 LDG.E.U16 R39, desc[UR28][R8.64+0x380] ;  /* 0x0003801c0827d981 */ /* 0x000f28000c1e1500 */
[----:B------:R1:W4:Y:S01]  /*0c30*/  @!P6 LDG.E.U16 R20, desc[UR28][R8.64+0x3c0] ;  /* 0x0003c01c0814e981 */ /* 0x000322000c1e1500 */
[C---:B------:R-:W-:Y:S01]  /*0c40*/  VIADD R45, R36.reuse, 0x20 ;  /* 0x00000020242d7836 */ /* 0x040fe20000000000 */
[----:B--2---:R-:W-:Y:S01]  /*0c50*/  ULEA UR16, UR10, UR16, 0x18 ;  /* 0x000000100a107291 */ /* 0x004fe2000f8ec0ff */
[----:B------:R-:W-:-:S02]  /*0c60*/  IADD3 R47, PT, PT, R36, 0x40, RZ ;  /* 0x00000040242f7810 */ /* 0x000fc40007ffe0ff */
[C---:B------:R-:W-:Y:S02]  /*0c70*/  IADD3 R49, PT, PT, R36.reuse, 0x60, RZ ;  /* 0x0000006024317810 */ /* 0x040fe40007ffe0ff */
[CC--:B------:R-:W-:Y:S02]  /*0c80*/  LEA.HI.SX32 R38, R36.reuse, R36.reuse, 0x1b ;  /* 0x0000002424267211 */ /* 0x0c0fe400078fdaff */
[C---:B------:R-:W-:Y:S01]  /*0c90*/  IADD3 R51, PT, PT, R36.reuse, 0x80, RZ ;  /* 0x0000008024337810 */ /* 0x040fe20007ffe0ff */
[C---:B-1----:R-:W-:Y:S01]  /*0ca0*/  VIADD R9, R36.reuse, 0xa0 ;  /* 0x000000a024097836 */ /* 0x042fe20000000000 */
[-C--:B------:R-:W-:Y:S02]  /*0cb0*/  LEA.HI.SX32 R45, R45, R36.reuse, 0x1b ;  /* 0x000000242d2d7211 */ /* 0x080fe400078fdaff */
[C---:B------:R-:W-:Y:S02]  /*0cc0*/  IADD3 R53, PT, PT, R36.reuse, 0xc0, RZ ;  /* 0x000000c024357810 */ /* 0x040fe40007ffe0ff */
[----:B------:R-:W-:Y:S01]  /*0cd0*/  LEA.HI.SX32 R47, R47, R36, 0x1b ;  /* 0x000000242f2f7211 */ /* 0x000fe200078fdaff */
[C---:B------:R-:W-:Y:S01]  /*0ce0*/  VIADD R61, R36.reuse, 0x120 ;  /* 0x00000120243d7836 */ /* 0x040fe20000000000 */
[----:B------:R-:W-:-:S02]  /*0cf0*/  IADD3 R55, PT, PT, R36, 0xe0, RZ ;  /* 0x000000e024377810 */ /* 0x000fc40007ffe0ff */
[-C--:B------:R-:W-:Y:S02]  /*0d00*/  LEA.HI.SX32 R49, R49, R36.reuse, 0x1b ;  /* 0x0000002431317211 */ /* 0x080fe400078fdaff */
[----:B------:R-:W-:Y:S02]  /*0d10*/  LOP3.LUT R100, R100, 0x3e0, RZ, 0xc0, !PT ;  /* 0x000003e064647812 */ /* 0x000fe400078ec0ff */
[----:B------:R-:W-:Y:S02]  /*0d20*/  IADD3 R59, PT, PT, R36, 0x100, RZ ;  /* 0x00000100243b7810 */ /* 0x000fe40007ffe0ff */
[----:B------:R-:W-:Y:S02]  /*0d30*/  LEA R146, R38, UR16, 0x1 ;  /* 0x0000001026927c11 */ /* 0x000fe4000f8e08ff */
[-C--:B------:R-:W-:Y:S02]  /*0d40*/  LEA.HI.SX32 R51, R51, R36.reuse, 0x1b ;  /* 0x0000002433337211 */ /* 0x080fe400078fdaff */
[----:B------:R-:W-:-:S02]  /*0d50*/  LEA.HI.SX32 R9, R9, R36, 0x1b ;  /* 0x0000002409097211 */ /* 0x000fc400078fdaff */
[----:B------:R-:W-:Y:S02]  /*0d60*/  LEA R144, R45, UR16, 0x1 ;  /* 0x000000102d907c11 */ /* 0x000fe4000f8e08ff */
[C---:B------:R-:W-:Y:S02]  /*0d70*/  IADD3 R63, PT, PT, R36.reuse, 0x140, RZ ;  /* 0x00000140243f7810 */ /* 0x040fe40007ffe0ff */
[-C--:B------:R-:W-:Y:S02]  /*0d80*/  LEA.HI.SX32 R53, R53, R36.reuse, 0x1b ;  /* 0x0000002435357211 */ /* 0x080fe400078fdaff */
[----:B------:R-:W-:Y:S01]  /*0d90*/  LEA R164, R47, UR16, 0x1 ;  /* 0x000000102fa47c11 */ /* 0x000fe2000f8e08ff */
[C---:B------:R-:W-:Y:S01]  /*0da0*/  VIADD R69, R36.reuse, 0x1a0 ;  /* 0x000001a024457836 */ /* 0x040fe20000000000 */
[----:B------:R-:W-:Y:S02]  /*0db0*/  IADD3 R65, PT, PT, R36, 0x160, RZ ;  /* 0x0000016024417810 */ /* 0x000fe40007ffe0ff */
[----:B------:R-:W-:-:S02]  /*0dc0*/  LEA.HI.SX32 R55, R55, R36, 0x1b ;  /* 0x0000002437377211 */ /* 0x000fc400078fdaff */
[----:B------:R-:W-:Y:S02]  /*0dd0*/  LEA R161, R49, UR16, 0x1 ;  /* 0x0000001031a17c11 */ /* 0x000fe4000f8e08ff */
[----:B------:R-:W-:Y:S02]  /*0de0*/  IADD3 R100, PT, PT, R100, R44, RZ ;  /* 0x0000002c64647210 */ /* 0x000fe40007ffe0ff */
[----:B------:R-:W-:Y:S02]  /*0df0*/  IADD3 R67, PT, PT, R36, 0x180, RZ ;  /* 0x0000018024437810 */ /* 0x000fe40007ffe0ff */
[-C--:B------:R-:W-:Y:S02]  /*0e00*/  LEA.HI.SX32 R59, R59, R36.reuse, 0x1b ;  /* 0x000000243b3b7211 */ /* 0x080fe400078fdaff */
[----:B------:R-:W-:Y:S02]  /*0e10*/  LEA R160, R51, UR16, 0x1 ;  /* 0x0000001033a07c11 */ /* 0x000fe4000f8e08ff */
[----:B------:R-:W-:-:S02]  /*0e20*/  LEA.HI.SX32 R61, R61, R36, 0x1b ;  /* 0x000000243d3d7211 */ /* 0x000fc400078fdaff */
[----:B------:R-:W-:Y:S02]  /*0e30*/  LEA R159, R9, UR16, 0x1 ;  /* 0x00000010099f7c11 */ /* 0x000fe4000f8e08ff */
[----:B------:R-:W-:Y:S02]  /*0e40*/  IADD3 R71, PT, PT, R36, 0x1c0, RZ ;  /* 0x000001c024477810 */ /* 0x000fe40007ffe0ff */
[-C--:B------:R-:W-:Y:S02]  /*0e50*/  LEA.HI.SX32 R63, R63, R36.reuse, 0x1b ;  /* 0x000000243f3f7211 */ /* 0x080fe400078fdaff */
[----:B------:R-:W-:Y:S01]  /*0e60*/  LEA R158, R53, UR16, 0x1 ;  /* 0x00000010359e7c11 */ /* 0x000fe2000f8e08ff */
[----:B------:R-:W-:Y:S01]  /*0e70*/  IMAD.SHL.U32 R100, R100, 0x10, RZ ;  /* 0x0000001064647824 */ /* 0x000fe200078e00ff */
[----:B------:R-:W-:Y:S02]  /*0e80*/  IADD3 R73, PT, PT, R36, 0x1e0, RZ ;  /* 0x000001e024497810 */ /* 0x000fe40007ffe0ff */
[----:B------:R-:W-:-:S02]  /*0e90*/  LEA.HI.SX32 R65, R65, R36, 0x1b ;  /* 0x0000002441417211 */ /* 0x000fc400078fdaff */
[----:B------:R-:W-:Y:S02]  /*0ea0*/  LEA R156, R55, UR16, 0x1 ;  /* 0x00000010379c7c11 */ /* 0x000fe4000f8e08ff */
[-C--:B------:R-:W-:Y:S02]  /*0eb0*/  LEA.HI.SX32 R67, R67, R36.reuse, 0x1b ;  /* 0x0000002443437211 */ /* 0x080fe400078fdaff */
[----:B------:R-:W-:Y:S02]  /*0ec0*/  LEA R134, R59, UR16, 0x1 ;  /* 0x000000103b867c11 */ /* 0x000fe4000f8e08ff */
[-C--:B------:R-:W-:Y:S02]  /*0ed0*/  LEA.HI.SX32 R69, R69, R36.reuse, 0x1b ;  /* 0x0000002445457211 */ /* 0x080fe400078fdaff */
[----:B------:R-:W-:Y:S02]  /*0ee0*/  LEA R99, R61, UR16, 0x1 ;  /* 0x000000103d637c11 */ /* 0x000fe4000f8e08ff */
[----:B------:R-:W-:-:S02]  /*0ef0*/  LEA.HI.SX32 R71, R71, R36, 0x1b ;  /* 0x0000002447477211 */ /* 0x000fc400078fdaff */
[----:B------:R-:W-:Y:S02]  /*0f00*/  LEA R98, R63, UR16, 0x1 ;  /* 0x000000103f627c11 */ /* 0x000fe4000f8e08ff */
[----:B------:R-:W-:Y:S02]  /*0f10*/  LEA.HI.SX32 R73, R73, R36, 0x1b ;  /* 0x0000002449497211 */ /* 0x000fe400078fdaff */
[----:B------:R-:W-:Y:S02]  /*0f20*/  LEA R97, R65, UR16, 0x1 ;  /* 0x0000001041617c11 */ /* 0x000fe4000f8e08ff */
[----:B------:R-:W-:Y:S02]  /*0f30*/  LEA R96, R67, UR16, 0x1 ;  /* 0x0000001043607c11 */ /* 0x000fe4000f8e08ff */
[----:B------:R-:W-:Y:S02]  /*0f40*/  LEA R95, R69, UR16, 0x1 ;  /* 0x00000010455f7c11 */ /* 0x000fe4000f8e08ff */
[----:B------:R-:W-:-:S02]  /*0f50*/  LEA.HI.SX32 R92, R100, R100, 0x1b ;  /* 0x00000064645c7211 */ /* 0x000fc400078fdaff */
[----:B------:R-:W-:Y:S02]  /*0f60*/  LEA R94, R71, UR16, 0x1 ;  /* 0x00000010475e7c11 */ /* 0x000fe4000f8e08ff */
[----:B------:R-:W-:Y:S02]  /*0f70*/  LEA R93, R73, UR16, 0x1 ;  /* 0x00000010495d7c11 */ /* 0x000fe4000f8e08ff */
[----:B------:R-:W-:Y:S02]  /*0f80*/  LEA R92, R92, UR16, 0x1 ;  /* 0x000000105c5c7c11 */ /* 0x000fe4000f8e08ff */
[----:B------:R-:W-:Y:S02]  /*0f90*/  P2R R64, PR, RZ, 0x1 ;  /* 0x00000001ff407803 */ /* 0x000fe40000000000 */
[----:B------:R-:W-:Y:S02]  /*0fa0*/  LOP3.LUT P0, RZ, R2, 0x100, RZ, 0xc0, !PT ;  /* 0x0000010002ff7812 */ /* 0x000fe4000780c0ff */
[----:B------:R-:W-:-:S02]  /*0fb0*/  P2R R62, PR, RZ, 0x2 ;  /* 0x00000002ff3e7803 */ /* 0x000fc40000000000 */
[----:B------:R-:W-:Y:S02]  /*0fc0*/  P2R R60, PR, RZ, 0x4 ;  /* 0x00000004ff3c7803 */ /* 0x000fe40000000000 */
[----:B------:R-:W-:Y:S02]  /*0fd0*/  ISETP.GE.AND P1, PT, R22, UR18, PT ;  /* 0x0000001216007c0c */ /* 0x000fe4000bf26270 */
[----:B------:R-:W-:Y:S02]  /*0fe0*/  P2R R58, PR, RZ, 0x8 ;  /* 0x00000008ff3a7803 */ /* 0x000fe40000000000 */
[----:B------:R-:W-:Y:S02]  /*0ff0*/  ISETP.GE.AND P2, PT, R21, UR18, PT ;  /* 0x0000001215007c0c */ /* 0x000fe4000bf46270 */
[----:B------:R-:W-:Y:S02]  /*1000*/  ISETP.GE.AND P3, PT, R41, UR18, PT ;  /* 0x0000001229007c0c */ /* 0x000fe4000bf66270 */
[----:B------:R-:W-:-:S02]  /*1010*/  PRMT R8, RZ, 0x7610, R8 ;  /* 0x00007610ff087816 */ /* 0x000fc40000000008 */
[----:B------:R-:W-:Y:S02]  /*1020*/  PRMT R9, RZ, 0x7610, R9 ;  /* 0x00007610ff097816 */ /* 0x000fe40000000009 */
[----:B------:R-:W-:Y:S02]  /*1030*/  PRMT R55, RZ, 0x7610, R55 ;  /* 0x00007610ff377816 */ /* 0x000fe40000000037 */
[----:B------:R-:W-:Y:S01]  /*1040*/  PRMT R59, RZ, 0x7610, R59 ;  /* 0x00007610ff3b7816 */ /* 0x000fe2000000003b */
[----:B-----5:R1:W-:Y:S04]  /*1050*/  STS.U16 [R146], R0 ;  /* 0x0000000092007388 */ /* 0x0203e80000000400 */
[----:B------:R-:W-:Y:S04]  /*1060*/  STS.U16 [R144+0x40], R3 ;  /* 0x0000400390007388 */ /* 0x000fe80000000400 */
[----:B---3--:R2:W-:Y:S04]  /*1070*/  STS.U16 [R164+0x80], R11 ;  /* 0x0000800ba4007388 */ /* 0x0085e80000000400 */
[----:B------:R-:W-:Y:S04]  /*1080*/  STS.U16 [R161+0xc0], R10 ;  /* 0x0000c00aa1007388 */ /* 0x000fe80000000400 */
[----:B----4-:R-:W-:Y:S04]  /*1090*/  STS.U16 [R160+0x100], R13 ;  /* 0x0001000da0007388 */ /* 0x010fe80000000400 */
[----:B------:R-:W-:Y:S04]  /*10a0*/  STS.U16 [R159+0x140], R12 ;  /* 0x0001400c9f007388 */ /* 0x000fe80000000400 */
[----:B------:R-:W-:Y:S04]  /*10b0*/  STS.U16 [R158+0x180], R15 ;  /* 0x0001800f9e007388 */ /* 0x000fe80000000400 */
[----:B------:R3:W-:Y:S04]  /*10c0*/  STS.U16 [R156+0x1c0], R17 ;  /* 0x0001c0119c007388 */ /* 0x0007e80000000400 */
[----:B------:R4:W-:Y:S04]  /*10d0*/  STS.U16 [R134+0x200], R19 ;  /* 0x0002001386007388 */ /* 0x0009e80000000400 */
[----:B------:R5:W-:Y:S04]  /*10e0*/  STS.U16 [R99+0x240], R14 ;  /* 0x0002400e63007388 */ /* 0x000be80000000400 */
[----:B------:R-:W-:Y:S04]  /*10f0*/  STS.U16 [R98+0x280], R35 ;  /* 0x0002802362007388 */ /* 0x000fe80000000400 */
[----:B------:R0:W-:Y:S04]  /*1100*/  STS.U16 [R97+0x2c0], R16 ;  /* 0x0002c01061007388 */ /* 0x0001e80000000400 */
[----:B------:R-:W-:Y:S04]  /*1110*/  STS.U16 [R96+0x300], R37 ;  /* 0x0003002560007388 */ /* 0x000fe80000000400 */
[----:B------:R0:W-:Y:S04]  /*1120*/  STS.U16 [R95+0x340], R18 ;  /* 0x000340125f007388 */ /* 0x0001e80000000400 */
[----:B------:R-:W-:Y:S04]  /*1130*/  STS.U16 [R94+0x380], R39 ;  /* 0x000380275e007388 */ /* 0x000fe80000000400 */
        /* <DEDUP_REMOVED lines=19> */
[----:B-1----:R-:W-:-:S02]  /*1270*/  PRMT R0, RZ, 0x7610, R0 ;  /* 0x00007610ff007816 */ /* 0x002fc40000000000 */
[----:B--2---:R-:W-:Y:S02]  /*1280*/  PRMT R11, RZ, 0x7610, R11 ;  /* 0x00007610ff0b7816 */ /* 0x004fe4000000000b */
[----:B------:R-:W-:Y:S02]  /*1290*/  PRMT R3, RZ, 0x7610, R3 ;  /* 0x00007610ff037816 */ /* 0x000fe40000000003 */
[----:B------:R-:W2:Y:S01]  /*12a0*/  @!P0 LDG.E.U16 R0, desc[UR28][R6.64] ;  /* 0x0000001c06008981 */ /* 0x000ea2000c1e1500 */
[----:B------:R-:W-:-:S03]  /*12b0*/  ISETP.GE.AND P0, PT, R23, UR18, PT ;  /* 0x0000001217007c0c */ /* 0x000fc6000bf06270 */
[----:B------:R-:W2:Y:S01]  /*12c0*/  @!P1 LDG.E.U16 R8, desc[UR28][R6.64+0xc0] ;  /* 0x0000c01c06089981 */ /* 0x000ea2000c1e1500 */
[----:B------:R-:W-:-:S03]  /*12d0*/  ISETP.GE.AND P1, PT, R26, UR18, PT ;  /* 0x000000121a007c0c */ /* 0x000fc6000bf26270 */
[----:B------:R-:W2:Y:S01]  /*12e0*/  @!P2 LDG.E.U16 R9, desc[UR28][R6.64+0x80] ;  /* 0x0000801c0609a981 */ /* 0x000ea2000c1e1500 */
[----:B------:R-:W-:-:S03]  /*12f0*/  ISETP.GE.AND P2, PT, R25, UR18, PT ;  /* 0x0000001219007c0c */ /* 0x000fc6000bf46270 */
[----:B------:R-:W2:Y:S04]  /*1300*/  @!P3 LDG.E.U16 R3, desc[UR28][R6.64+0x40] ;  /* 0x0000401c0603b981 */ /* 0x000ea8000c1e1500 */
[----:B------:R-:W2:Y:S01]  /*1310*/  @!P0 LDG.E.U16 R11, desc[UR28][R6.64+0x100] ;  /* 0x0001001c060b8981 */ /* 0x000ea2000c1e1500 */
[----:B------:R-:W-:Y:S02]  /*1320*/  ISETP.GE.AND P0, PT, R27, UR18, PT ;  /* 0x000000121b007c0c */ /* 0x000fe4000bf06270 */
[----:B------:R-:W-:Y:S01]  /*1330*/  ISETP.GE.AND P3, PT, R24, UR18, PT ;  /* 0x0000001218007c0c */ /* 0x000fe2000bf66270 */
[----:B------:R-:W2:Y:S01]  /*1340*/  @!P5 LDG.E.U16 R59, desc[UR28][R6.64+0x380] ;  /* 0x0003801c063bd981 */ /* 0x000ea2000c1e1500 */
[----:B---3--:R-:W-:Y:S02]  /*1350*/  PRMT R17, RZ, 0x7610, R17 ;  /* 0x00007610ff117816 */ /* 0x008fe40000000011 */
[----:B------:R-:W-:-:S02]  /*1360*/  PRMT R15, RZ, 0x7610, R15 ;  /* 0x00007610ff0f7816 */ /* 0x000fc4000000000f */
[----:B------:R-:W-:Y:S02]  /*1370*/  PRMT R13, RZ, 0x7610, R13 ;  /* 0x00007610ff0d7816 */ /* 0x000fe4000000000d */
[----:B------:R-:W-:Y:S02]  /*1380*/  PRMT R10, RZ, 0x7610, R10 ;  /* 0x00007610ff0a7816 */ /* 0x000fe4000000000a */
[----:B------:R-:W3:Y:S01]  /*1390*/  @!P1 LDG.E.U16 R15, desc[UR28][R6.64+0x1c0] ;  /* 0x0001c01c060f9981 */ /* 0x000ee2000c1e1500 */
[----:B------:R-:W-:-:S03]  /*13a0*/  ISETP.NE.AND P1, PT, R62, RZ, PT ;  /* 0x000000ff3e00720c */ /* 0x000fc60003f25270 */
[----:B------:R-:W3:Y:S01]  /*13b0*/  @!P0 LDG.E.U16 R17, desc[UR28][R6.64+0x200] ;  /* 0x0002001c06118981 */ /* 0x000ee2000c1e1500 */
[----:B------:R-:W-:-:S03]  /*13c0*/  ISETP.NE.AND P0, PT, R64, RZ, PT ;  /* 0x000000ff4000720c */ /* 0x000fc60003f05270 */
[----:B------:R-:W3:Y:S01]  /*13d0*/  @!P2 LDG.E.U16 R13, desc[UR28][R6.64+0x180] ;  /* 0x0001801c060da981 */ /* 0x000ee2000c1e1500 */
[----:B------:R-:W-:-:S03]  /*13e0*/  ISETP.NE.AND P2, PT, R60, RZ, PT ;  /* 0x000000ff3c00720c */ /* 0x000fc60003f45270 */
[----:B------:R-:W3:Y:S01]  /*13f0*/  @!P3 LDG.E.U16 R10, desc[UR28][R6.64+0x140] ;  /* 0x0001401c060ab981 */ /* 0x000ee2000c1e1500 */
[----:B------:R-:W-:Y:S02]  /*1400*/  ISETP.NE.AND P3, PT, R58, RZ, PT ;  /* 0x000000ff3a00720c */ /* 0x000fe40003f65270 */
[----:B------:R-:W-:Y:S02]  /*1410*/  PRMT R12, RZ, 0x7610, R12 ;  /* 0x00007610ff0c7816 */ /* 0x000fe4000000000c */
[----:B----4-:R-:W-:Y:S02]  /*1420*/  PRMT R19, RZ, 0x7610, R19 ;  /* 0x00007610ff137816 */ /* 0x010fe40000000013 */
[----:B-----5:R-:W-:Y:S02]  /*1430*/  PRMT R14, RZ, 0x7610, R14 ;  /* 0x00007610ff0e7816 */ /* 0x020fe4000000000e */
[----:B0-----:R-:W-:Y:S01]  /*1440*/  PRMT R16, RZ, 0x7610, R16 ;  /* 0x00007610ff107816 */ /* 0x001fe20000000010 */
[----:B------:R-:W4:Y:S01]  /*1450*/  @!P0 LDG.E.U16 R12, desc[UR28][R6.64+0x240] ;  /* 0x0002401c060c8981 */ /* 0x000f22000c1e1500 */
[----:B------:R-:W-:-:S03]  /*1460*/  PRMT R18, RZ, 0x7610, R18 ;  /* 0x00007610ff127816 */ /* 0x000fc60000000012 */
[----:B------:R-:W5:Y:S04]  /*1470*/  @!P1 LDG.E.U16 R19, desc[UR28][R6.64+0x280] ;  /* 0x0002801c06139981 */ /* 0x000f68000c1e1500 */
[----:B------:R-:W5:Y:S04]  /*1480*/  @!P2 LDG.E.U16 R14, desc[UR28][R6.64+0x2c0] ;  /* 0x0002c01c060ea981 */ /* 0x000f68000c1e1500 */
[----:B------:R-:W5:Y:S04]  /*1490*/  @!P3 LDG.E.U16 R55, desc[UR28][R6.64+0x300] ;  /* 0x0003001c0637b981 */ /* 0x000f68000c1e1500 */
[----:B------:R-:W5:Y:S04]  /*14a0*/  @!P4 LDG.E.U16 R16, desc[UR28][R6.64+0x340] ;  /* 0x0003401c0610c981 */ /* 0x000f68000c1e1500 */
[----:B------:R-:W5:Y:S01]  /*14b0*/  @!P6 LDG.E.U16 R18, desc[UR28][R6.64+0x3c0] ;  /* 0x0003c01c0612e981 */ /* 0x000f62000c1e1500 */
[----:B------:R-:W-:-:S02]  /*14c0*/  P2R R75, PR, RZ, 0x1 ;  /* 0x00000001ff4b7803 */ /* 0x000fc40000000000 */
[----:B------:R-:W-:Y:S02]  /*14d0*/  LOP3.LUT P0, RZ, R2, 0x100, RZ, 0xc0, !PT ;  /* 0x0000010002ff7812 */ /* 0x000fe4000780c0ff */
[----:B------:R-:W-:Y:S02]  /*14e0*/  P2R R74, PR, RZ, 0x2 ;  /* 0x00000002ff4a7803 */ /* 0x000fe40000000000 */
[----:B------:R-:W-:Y:S02]  /*14f0*/  P2R R73, PR, RZ, 0x4 ;  /* 0x00000004ff497803 */ /* 0x000fe40000000000 */
[----:B------:R-:W-:Y:S02]  /*1500*/  ISETP.GE.AND P1, PT, R22, UR18, PT ;  /* 0x0000001216007c0c */ /* 0x000fe4000bf26270 */
[----:B------:R-:W-:Y:S02]  /*1510*/  P2R R72, PR, RZ, 0x8 ;  /* 0x00000008ff487803 */ /* 0x000fe40000000000 */
[----:B------:R-:W-:-:S02]  /*1520*/  ISETP.GE.AND P2, PT, R21, UR18, PT ;  /* 0x0000001215007c0c */ /* 0x000fc4000bf46270 */
[----:B------:R-:W-:Y:S02]  /*1530*/  ISETP.GE.AND P3, PT, R41, UR18, PT ;  /* 0x0000001229007c0c */ /* 0x000fe4000bf66270 */
[----:B------:R-:W-:Y:S02]  /*1540*/  PRMT R63, RZ, 0x7610, R63 ;  /* 0x00007610ff3f7816 */ /* 0x000fe4000000003f */
[----:B------:R-:W-:Y:S02]  /*1550*/  PRMT R60, RZ, 0x7610, R60 ;  /* 0x00007610ff3c7816 */ /* 0x000fe4000000003c */
[----:B------:R-:W-:Y:S02]  /*1560*/  PRMT R61, RZ, 0x7610, R61 ;  /* 0x00007610ff3d7816 */ /* 0x000fe4000000003d */
        /* <DEDUP_REMOVED lines=10> */
[----:B--2---:R0:W-:Y:S04]  /*1610*/  STS.U16 [R146], R0 ;  /* 0x0000000092007388 */ /* 0x0041e80000000400 */
[----:B------:R-:W-:Y:S04]  /*1620*/  STS.U16 [R144+0x40], R3 ;  /* 0x0000400390007388 */ /* 0x000fe80000000400 */
[----:B------:R-:W-:Y:S04]  /*1630*/  STS.U16 [R164+0x80], R9 ;  /* 0x00008009a4007388 */ /* 0x000fe80000000400 */
[----:B------:R-:W-:Y:S04]  /*1640*/  STS.U16 [R161+0xc0], R8 ;  /* 0x0000c008a1007388 */ /* 0x000fe80000000400 */
[----:B------:R-:W-:Y:S04]  /*1650*/  STS.U16 [R160+0x100], R11 ;  /* 0x0001000ba0007388 */ /* 0x000fe80000000400 */
[----:B---3--:R-:W-:Y:S04]  /*1660*/  STS.U16 [R159+0x140], R10 ;  /* 0x0001400a9f007388 */ /* 0x008fe80000000400 */
[----:B------:R-:W-:Y:S04]  /*1670*/  STS.U16 [R158+0x180], R13 ;  /* 0x0001800d9e007388 */ /* 0x000fe80000000400 */
[----:B------:R-:W-:Y:S04]  /*1680*/  STS.U16 [R156+0x1c0], R15 ;  /* 0x0001c00f9c007388 */ /* 0x000fe80000000400 */
[----:B------:R-:W-:Y:S04]  /*1690*/  STS.U16 [R134+0x200], R17 ;  /* 0x0002001186007388 */ /* 0x000fe80000000400 */
[----:B----4-:R-:W-:Y:S04]  /*16a0*/  STS.U16 [R99+0x240], R12 ;  /* 0x0002400c63007388 */ /* 0x010fe80000000400 */
[----:B-----5:R-:W-:Y:S04]  /*16b0*/  STS.U16 [R98+0x280], R19 ;  /* 0x0002801362007388 */ /* 0x020fe80000000400 */
[----:B------:R-:W-:Y:S04]  /*16c0*/  STS.U16 [R97+0x2c0], R14 ;  /* 0x0002c00e61007388 */ /* 0x000fe80000000400 */
[----:B------:R1:W-:Y:S04]  /*16d0*/  STS.U16 [R96+0x300], R55 ;  /* 0x0003003760007388 */ /* 0x0003e80000000400 */
        /* <DEDUP_REMOVED lines=21> */
[----:B0-----:R-:W-:-:S06]  /*1830*/  PRMT R0, RZ, 0x7610, R0 ;  /* 0x00007610ff007816 */ /* 0x001fcc0000000000 */
[----:B------:R-:W3:Y:S01]  /*1840*/  @!P0 LDG.E.U16 R0, desc[UR28][R56.64] ;  /* 0x0000001c38008981 */ /* 0x000ee2000c1e1500 */
[----:B------:R-:W-:-:S03]  /*1850*/  ISETP.GE.AND P0, PT, R23, UR18, PT ;  /* 0x0000001217007c0c */ /* 0x000fc6000bf06270 */
[----:B------:R-:W4:Y:S01]  /*1860*/  @!P1 LDG.E.U16 R60, desc[UR28][R56.64+0xc0] ;  /* 0x0000c01c383c9981 */ /* 0x000f22000c1e1500 */
[----:B------:R-:W-:-:S03]  /*1870*/  ISETP.GE.AND P1, PT, R26, UR18, PT ;  /* 0x000000121a007c0c */ /* 0x000fc6000bf26270 */
[----:B------:R-:W5:Y:S01]  /*1880*/  @!P2 LDG.E.U16 R61, desc[UR28][R56.64+0x80] ;  /* 0x0000801c383da981 */ /* 0x000f62000c1e1500 */
[----:B------:R-:W-:-:S03]  /*1890*/  ISETP.GE.AND P2, PT, R25, UR18, PT ;  /* 0x0000001219007c0c */ /* 0x000fc6000bf46270 */
[----:B------:R-:W4:Y:S04]  /*18a0*/  @!P3 LDG.E.U16 R58, desc[UR28][R56.64+0x40] ;  /* 0x0000401c383ab981 */ /* 0x000f28000c1e1500 */
[----:B------:R-:W5:Y:S01]  /*18b0*/  @!P0 LDG.E.U16 R63, desc[UR28][R56.64+0x100] ;  /* 0x0001001c383f8981 */ /* 0x000f62000c1e1500 */
[----:B------:R-:W-:Y:S02]  /*18c0*/  ISETP.GE.AND P0, PT, R27, UR18, PT ;  /* 0x000000121b007c0c */ /* 0x000fe4000bf06270 */
[----:B------:R-:W-:Y:S01]  /*18d0*/  ISETP.GE.AND P3, PT, R24, UR18, PT ;  /* 0x0000001218007c0c */ /* 0x000fe2000bf66270 */
[----:B------:R-:W5:Y:S01]  /*18e0*/  @!P4 LDG.E.U16 R68, desc[UR28][R56.64+0x340] ;  /* 0x0003401c3844c981 */ /* 0x000f62000c1e1500 */
[----:B-1----:R-:W-:-:S03]  /*18f0*/  PRMT R55, RZ, 0x7610, R55 ;  /* 0x00007610ff377816 */ /* 0x002fc60000000037 */
[----:B------:R-:W5:Y:S01]  /*1900*/  @!P2 LDG.E.U16 R65, desc[UR28][R56.64+0x180] ;  /* 0x0001801c3841a981 */ /* 0x000f62000c1e1500 */
[----:B------:R-:W-:-:S03]  /*1910*/  ISETP.NE.AND P2, PT, R73, RZ, PT ;  /* 0x000000ff4900720c */ /* 0x000fc60003f45270 */
[----:B------:R-:W5:Y:S01]  /*1920*/  @!P1 LDG.E.U16 R55, desc[UR28][R56.64+0x1c0] ;  /* 0x0001c01c38379981 */ /* 0x000f62000c1e1500 */
[----:B------:R-:W-:-:S03]  /*1930*/  ISETP.NE.AND P1, PT, R74, RZ, PT ;  /* 0x000000ff4a00720c */ /* 0x000fc60003f25270 */
[----:B------:R-:W5:Y:S01]  /*1940*/  @!P0 LDG.E.U16 R67, desc[UR28][R56.64+0x200] ;  /* 0x0002001c38438981 */ /* 0x000f62000c1e1500 */
[----:B------:R-:W-:-:S03]  /*1950*/  ISETP.NE.AND P0, PT, R75, RZ, PT ;  /* 0x000000ff4b00720c */ /* 0x000fc60003f05270 */
[----:B------:R-:W5:Y:S01]  /*1960*/  @!P3 LDG.E.U16 R62, desc[UR28][R56.64+0x140] ;  /* 0x0001401c383eb981 */ /* 0x000f62000c1e1500 */
[----:B------:R-:W-:Y:S02]  /*1970*/  ISETP.NE.AND P3, PT, R72, RZ, PT ;  /* 0x000000ff4800720c */ /* 0x000fe40003f65270 */
[----:B--2---:R-:W-:Y:S01]  /*1980*/  PRMT R59, RZ, 0x7610, R59 ;  /* 0x00007610ff3b7816 */ /* 0x004fe2000000003b */
[----:B------:R-:W2:Y:S04]  /*1990*/  @!P2 LDG.E.U16 R66, desc[UR28][R56.64+0x2c0] ;  /* 0x0002c01c3842a981 */ /* 0x000ea8000c1e1500 */
[----:B------:R-:W2:Y:S04]  /*19a0*/  @!P5 LDG.E.U16 R71, desc[UR28][R56.64+0x380] ;  /* 0x0003801c3847d981 */ /* 0x000ea8000c1e1500 */
[----:B------:R-:W2:Y:S04]  /*19b0*/  @!P0 LDG.E.U16 R64, desc[UR28][R56.64+0x240] ;  /* 0x0002401c38408981 */ /* 0x000ea8000c1e1500 */
[----:B------:R-:W2:Y:S04]  /*19c0*/  @!P1 LDG.E.U16 R59, desc[UR28][R56.64+0x280] ;  /* 0x0002801c383b9981 */ /* 0x000ea8000c1e1500 */
[----:B------:R-:W2:Y:S04]  /*19d0*/  @!P3 LDG.E.U16 R69, desc[UR28][R56.64+0x300] ;  /* 0x0003001c3845b981 */ /* 0x000ea8000c1e1500 */
[----:B------:R0:W2:Y:S01]  /*19e0*/  @!P6 LDG.E.U16 R70, desc[UR28][R56.64+0x3c0] ;  /* 0x0003c01c3846e981 */ /* 0x0000a2000c1e1500 */
        /* <DEDUP_REMOVED lines=8> */
[----:B0-----:R-:W-:Y:S02]  /*1a70*/  PRMT R57, RZ, 0x7610, R57 ;  /* 0x00007610ff397816 */ /* 0x001fe40000000039 */
[----:B------:R-:W-:Y:S02]  /*1a80*/  PRMT R56, RZ, 0x7610, R56 ;  /* 0x00007610ff387816 */ /* 0x000fe40000000038 */
[----:B------:R-:W-:Y:S02]  /*1a90*/  PRMT R79, RZ, 0x7610, R79 ;  /* 0x00007610ff4f7816 */ /* 0x000fe4000000004f */
[----:B------:R-:W-:Y:S02]  /*1aa0*/  PRMT R81, RZ, 0x7610, R81 ;  /* 0x00007610ff517816 */ /* 0x000fe40000000051 */
[----:B------:R-:W-:Y:S01]  /*1ab0*/  PRMT R80, RZ, 0x7610, R80 ;  /* 0x00007610ff507816 */ /* 0x000fe20000000050 */
[----:B---3--:R0:W-:Y:S04]  /*1ac0*/  STS.U16 [R146], R0 ;  /* 0x0000000092007388 */ /* 0x0081e80000000400 */
[----:B----4-:R1:W-:Y:S04]  /*1ad0*/  STS.U16 [R144+0x40], R58 ;  /* 0x0000403a90007388 */ /* 0x0103e80000000400 */
[----:B-----5:R-:W-:Y:S04]  /*1ae0*/  STS.U16 [R164+0x80], R61 ;  /* 0x0000803da4007388 */ /* 0x020fe80000000400 */
[----:B------:R-:W-:Y:S04]  /*1af0*/  STS.U16 [R161+0xc0], R60 ;  /* 0x0000c03ca1007388 */ /* 0x000fe80000000400 */
[----:B------:R-:W-:Y:S04]  /*1b00*/  STS.U16 [R160+0x100], R63 ;  /* 0x0001003fa0007388 */ /* 0x000fe80000000400 */
[----:B------:R-:W-:Y:S04]  /*1b10*/  STS.U16 [R159+0x140], R62 ;  /* 0x0001403e9f007388 */ /* 0x000fe80000000400 */
[----:B------:R-:W-:Y:S04]  /*1b20*/  STS.U16 [R158+0x180], R65 ;  /* 0x000180419e007388 */ /* 0x000fe80000000400 */
[----:B------:R3:W-:Y:S04]  /*1b30*/  STS.U16 [R156+0x1c0], R55 ;  /* 0x0001c0379c007388 */ /* 0x0007e80000000400 */
[----:B------:R-:W-:Y:S04]  /*1b40*/  STS.U16 [R134+0x200], R67 ;  /* 0x0002004386007388 */ /* 0x000fe80000000400 */
[----:B--2---:R-:W-:Y:S04]  /*1b50*/  STS.U16 [R99+0x240], R64 ;  /* 0x0002404063007388 */ /* 0x004fe80000000400 */
[----:B------:R2:W-:Y:S04]  /*1b60*/  STS.U16 [R98+0x280], R59 ;  /* 0x0002803b62007388 */ /* 0x0005e80000000400 */
[----:B------:R4:W-:Y:S04]  /*1b70*/  STS.U16 [R97+0x2c0], R66 ;  /* 0x0002c04261007388 */ /* 0x0009e80000000400 */
[----:B------:R-:W-:Y:S04]  /*1b80*/  STS.U16 [R96+0x300], R69 ;  /* 0x0003004560007388 */ /* 0x000fe80000000400 */
[----:B------:R-:W-:Y:S04]  /*1b90*/  STS.U16 [R95+0x340], R68 ;  /* 0x000340445f007388 */ /* 0x000fe80000000400 */
        /* <DEDUP_REMOVED lines=20> */
[----:B0-----:R-:W-:-:S02]  /*1ce0*/  PRMT R0, RZ, 0x7610, R0 ;  /* 0x00007610ff007816 */ /* 0x001fc40000000000 */
[----:B-1----:R-:W-:Y:S02]  /*1cf0*/  PRMT R58, RZ, 0x7610, R58 ;  /* 0x00007610ff3a7816 */ /* 0x002fe4000000003a */
[----:B---3--:R-:W-:Y:S02]  /*1d00*/  PRMT R55, RZ, 0x7610, R55 ;  /* 0x00007610ff377816 */ /* 0x008fe40000000037 */
[----:B------:R-:W3:Y:S01]  /*1d10*/  @!P0 LDG.E.U16 R0, desc[UR28][R4.64] ;  /* 0x0000001c04008981 */ /* 0x000ee2000c1e1500 */
[----:B------:R-:W-:-:S03]  /*1d20*/  ISETP.GE.AND P0, PT, R23, UR18, PT ;  /* 0x0000001217007c0c */ /* 0x000fc6000bf06270 */
[----:B------:R-:W5:Y:S01]  /*1d30*/  @!P1 LDG.E.U16 R58, desc[UR28][R4.64+0xc0] ;  /* 0x0000c01c043a9981 */ /* 0x000f62000c1e1500 */
[----:B------:R-:W-:-:S03]  /*1d40*/  ISETP.GE.AND P1, PT, R26, UR18, PT ;  /* 0x000000121a007c0c */ /* 0x000fc6000bf26270 */
[----:B------:R-:W5:Y:S01]  /*1d50*/  @!P2 LDG.E.U16 R55, desc[UR28][R4.64+0x80] ;  /* 0x0000801c0437a981 */ /* 0x000f62000c1e1500 */
[----:B------:R-:W-:-:S03]  /*1d60*/  ISETP.GE.AND P2, PT, R25, UR18, PT ;  /* 0x0000001219007c0c */ /* 0x000fc6000bf46270 */
[----:B------:R-:W5:Y:S04]  /*1d70*/  @!P3 LDG.E.U16 R56, desc[UR28][R4.64+0x40] ;  /* 0x0000401c0438b981 */ /* 0x000f68000c1e1500 */
[----:B------:R-:W5:Y:S01]  /*1d80*/  @!P0 LDG.E.U16 R57, desc[UR28][R4.64+0x100] ;  /* 0x0001001c04398981 */ /* 0x000f62000c1e1500 */
[----:B------:R-:W-:Y:S02]  /*1d90*/  ISETP.GE.AND P0, PT, R27, UR18, PT ;  /* 0x000000121b007c0c */ /* 0x000fe4000bf06270 */
[----:B------:R-:W-:Y:S01]  /*1da0*/  ISETP.GE.AND P3, PT, R24, UR18, PT ;  /* 0x0000001218007c0c */ /* 0x000fe2000bf66270 */
[----:B------:R-:W5:Y:S01]  /*1db0*/  @!P5 LDG.E.U16 R81, desc[UR28][R4.64+0x380] ;  /* 0x0003801c0451d981 */ /* 0x000f62000c1e1500 */
[----:B------:R-:W-:Y:S02]  /*1dc0*/  PRMT R63, RZ, 0x7610, R63 ;  /* 0x00007610ff3f7816 */ /* 0x000fe4000000003f */
[----:B------:R-:W-:Y:S01]  /*1dd0*/  PRMT R61, RZ, 0x7610, R61 ;  /* 0x00007610ff3d7816 */ /* 0x000fe2000000003d */
[----:B------:R-:W5:Y:S01]  /*1de0*/  @!P6 LDG.E.U16 R80, desc[UR28][R4.64+0x3c0] ;  /* 0x0003c01c0450e981 */ /* 0x000f62000c1e1500 */
[----:B--2---:R-:W-:-:S02]  /*1df0*/  PRMT R59, RZ, 0x7610, R59 ;  /* 0x00007610ff3b7816 */ /* 0x004fc4000000003b */
[----:B------:R-:W-:Y:S02]  /*1e00*/  PRMT R60, RZ, 0x7610, R60 ;  /* 0x00007610ff3c7816 */ /* 0x000fe4000000003c */
[----:B------:R-:W2:Y:S01]  /*1e10*/  @!P1 LDG.E.U16 R61, desc[UR28][R4.64+0x1c0] ;  /* 0x0001c01c043d9981 */ /* 0x000ea2000c1e1500 */
[----:B------:R-:W-:-:S03]  /*1e20*/  ISETP.NE.AND P1, PT, R84, RZ, PT ;  /* 0x000000ff5400720c */ /* 0x000fc60003f25270 */
[----:B------:R-:W2:Y:S01]  /*1e30*/  @!P0 LDG.E.U16 R63, desc[UR28][R4.64+0x200] ;  /* 0x0002001c043f8981 */ /* 0x000ea2000c1e1500 */
[----:B------:R-:W-:-:S03]  /*1e40*/  ISETP.NE.AND P0, PT, R85, RZ, PT ;  /* 0x000000ff5500720c */ /* 0x000fc60003f05270 */
[----:B------:R-:W2:Y:S01]  /*1e50*/  @!P2 LDG.E.U16 R59, desc[UR28][R4.64+0x180] ;  /* 0x0001801c043ba981 */ /* 0x000ea2000c1e1500 */
[----:B------:R-:W-:-:S03]  /*1e60*/  ISETP.NE.AND P2, PT, R83, RZ, PT ;  /* 0x000000ff5300720c */ /* 0x000fc60003f45270 */
[----:B------:R-:W2:Y:S01]  /*1e70*/  @!P3 LDG.E.U16 R60, desc[UR28][R4.64+0x140] ;  /* 0x0001401c043cb981 */ /* 0x000ea2000c1e1500 */
[----:B------:R-:W-:Y:S02]  /*1e80*/  ISETP.NE.AND P3, PT, R82, RZ, PT ;  /* 0x000000ff5200720c */ /* 0x000fe40003f65270 */
[----:B------:R-:W-:Y:S02]  /*1e90*/  PRMT R62, RZ, 0x7610, R62 ;  /* 0x00007610ff3e7816 */ /* 0x000fe4000000003e */
[----:B------:R-:W-:Y:S02]  /*1ea0*/  PRMT R65, RZ, 0x7610, R65 ;  /* 0x00007610ff417816 */ /* 0x000fe40000000041 */
[----:B------:R-:W-:Y:S02]  /*1eb0*/  PRMT R64, RZ, 0x7610, R64 ;  /* 0x00007610ff407816 */ /* 0x000fe40000000040 */
[----:B----4-:R-:W-:Y:S01]  /*1ec0*/  PRMT R66, RZ, 0x7610, R66 ;  /* 0x00007610ff427816 */ /* 0x010fe20000000042 */
[----:B------:R-:W4:Y:S04]  /*1ed0*/  @!P0 LDG.E.U16 R62, desc[UR28][R4.64+0x240] ;  /* 0x0002401c043e8981 */ /* 0x000f28000c1e1500 */
[----:B------:R-:W4:Y:S04]  /*1ee0*/  @!P1 LDG.E.U16 R65, desc[UR28][R4.64+0x280] ;  /* 0x0002801c04419981 */ /* 0x000f28000c1e1500 */
[----:B------:R-:W4:Y:S04]  /*1ef0*/  @!P2 LDG.E.U16 R64, desc[UR28][R4.64+0x2c0] ;  /* 0x0002c01c0440a981 */ /* 0x000f28000c1e1500 */
[----:B------:R-:W4:Y:S04]  /*1f00*/  @!P3 LDG.E.U16 R79, desc[UR28][R4.64+0x300] ;  /* 0x0003001c044fb981 */ /* 0x000f28000c1e1500 */
[----:B------:R0:W4:Y:S01]  /*1f10*/  @!P4 LDG.E.U16 R66, desc[UR28][R4.64+0x340] ;  /* 0x0003401c0442c981 */ /* 0x000122000c1e1500 */
[----:B------:R-:W-:-:S02]  /*1f20*/  P2R R108, PR, RZ, 0x1 ;  /* 0x00000001ff6c7803 */ /* 0x000fc40000000000 */
[----:B------:R-:W-:Y:S02]  /*1f30*/  LOP3.LUT P0, RZ, R2, 0x100, RZ, 0xc0, !PT ;  /* 0x0000010002ff7812 */ /* 0x000fe4000780c0ff */
[----:B------:R-:W-:Y:S02]  /*1f40*/  PRMT R88, RZ, 0x7610, R88 ;  /* 0x00007610ff587816 */ /* 0x000fe40000000058 */
[----:B------:R-:W-:Y:S02]  /*1f50*/  P2R R89, PR, RZ, 0x2 ;  /* 0x00000002ff597803 */ /* 0x000fe40000000000 */
[----:B------:R-:W-:Y:S02]  /*1f60*/  ISETP.GE.AND P1, PT, R41, UR18, PT ;  /* 0x0000001229007c0c */ /* 0x000fe4000bf26270 */
[----:B------:R-:W-:Y:S02]  /*1f70*/  PRMT R107, RZ, 0x7610, R107 ;  /* 0x00007610ff6b7816 */ /* 0x000fe4000000006b */
[----:B------:R-:W-:-:S02]  /*1f80*/  PRMT R109, RZ, 0x7610, R109 ;  /* 0x00007610ff6d7816 */ /* 0x000fc4000000006d */
[----:B------:R-:W-:Y:S02]  /*1f90*/  PRMT R100, RZ, 0x7610, R100 ;  /* 0x00007610ff647816 */ /* 0x000fe40000000064 */
[----:B------:R-:W-:Y:S02]  /*1fa0*/  PRMT R105, RZ, 0x7610, R105 ;  /* 0x00007610ff697816 */ /* 0x000fe40000000069 */
[----:B0-----:R-:W-:Y:S02]  /*1fb0*/  PRMT R4, RZ, 0x7610, R4 ;  /* 0x00007610ff047816 */ /* 0x001fe40000000004 */
[----:B------:R-:W-:Y:S02]  /*1fc0*/  PRMT R103, RZ, 0x7610, R103 ;  /* 0x00007610ff677816 */ /* 0x000fe40000000067 */
[----:B------:R-:W-:Y:S01]  /*1fd0*/  PRMT R101, RZ, 0x7610, R101 ;  /* 0x00007610ff657816 */ /* 0x000fe20000000065 */
[----:B---3--:R-:W-:Y:S04]  /*1fe0*/  STS.U16 [R146], R0 ;  /* 0x0000000092007388 */ /* 0x008fe80000000400 */
[----:B-----5:R-:W-:Y:S04]  /*1ff0*/  STS.U16 [R144+0x40], R56 ;  /* 0x0000403890007388 */ /* 0x020fe80000000400 */
[----:B------:R-:W-:Y:S04]  /*2000*/  STS.U16 [R164+0x80], R55 ;  /* 0x00008037a4007388 */ /* 0x000fe80000000400 */
[----:B------:R-:W-:Y:S04]  /*2010*/  STS.U16 [R161+0xc0], R58 ;  /* 0x0000c03aa1007388 */ /* 0x000fe80000000400 */
[----:B------:R-:W-:Y:S04]  /*2020*/  STS.U16 [R160+0x100], R57 ;  /* 0x00010039a0007388 */ /* 0x000fe80000000400 */
[----:B--2---:R-:W-:Y:S04]  /*2030*/  STS.U16 [R159+0x140], R60 ;  /* 0x0001403c9f007388 */ /* 0x004fe80000000400 */
[----:B------:R-:W-:Y:S04]  /*2040*/  STS.U16 [R158+0x180], R59 ;  /* 0x0001803b9e007388 */ /* 0x000fe80000000400 */
[----:B------:R-:W-:Y:S04]  /*2050*/  STS.U16 [R156+0x1c0], R61 ;  /* 0x0001c03d9c007388 */ /* 0x000fe80000000400 */
[----:B------:R0:W-:Y:S04]  /*2060*/  STS.U16 [R134+0x200], R63 ;  /* 0x0002003f86007388 */ /* 0x0001e80000000400 */
[----:B----4-:R-:W-:Y:S04]  /*2070*/  STS.U16 [R99+0x240], R62 ;  /* 0x0002403e63007388 */ /* 0x010fe80000000400 */
[----:B------:R-:W-:Y:S04]  /*2080*/  STS.U16 [R98+0x280], R65 ;  /* 0x0002804162007388 */ /* 0x000fe80000000400 */
[----:B------:R-:W-:Y:S04]  /*2090*/  STS.U16 [R97+0x2c0], R64 ;  /* 0x0002c04061007388 */ /* 0x000fe80000000400 */
[----:B------:R-:W-:Y:S04]  /*20a0*/  STS.U16 [R96+0x300], R79 ;  /* 0x0003004f60007388 */ /* 0x000fe80000000400 */
[----:B------:R1:W-:Y:S04]  /*20b0*/  STS.U16 [R95+0x340], R66 ;  /* 0x000340425f007388 */ /* 0x0003e80000000400 */
[----:B------:R-:W-:Y:S04]  /*20c0*/  STS.U16 [R94+0x380], R81 ;  /* 0x000380515e007388 */ /* 0x000fe80000000400 */
[----:B------:R-:W-:Y:S01]  /*20d0*/  STS.U16 [R93+0x3c0], R80 ;  /* 0x0003c0505d007388 */ /* 0x000fe20000000400 */
[----:B------:R-:W-:-:S03]  /*20e0*/  NOP ;  /* 0x0000000000007918 */ /* 0x000fc60000000000 */
[----:B------:R-:W2:Y:S04]  /*20f0*/  LDS.U16 R5, [R92] ;  /* 0x000000005c057984 */ /* 0x000ea80000000400 */
[----:B------:R-:W-:Y:S04]  /*2100*/  LDS.U16 R110, [R92+0x2] ;  /* 0x000002005c6e7984 */ /* 0x000fe80000000400 */
[----:B------:R-:W-:Y:S04]  /*2110*/  LDS.U16 R106, [R92+0x4] ;  /* 0x000004005c6a7984 */ /* 0x000fe80000000400 */
[----:B------:R-:W-:Y:S04]  /*2120*/  LDS.U16 R104, [R92+0x6] ;  /* 0x000006005c687984 */ /* 0x000fe80000000400 */
[----:B------:R-:W-:Y:S04]  /*2130*/  LDS.U16 R102, [R92+0x8] ;  /* 0x000008005c667984 */ /* 0x000fe80000000400 */
[----:B------:R-:W-:Y:S04]  /*2140*/  LDS.U16 R90, [R92+0xa] ;  /* 0x00000a005c5a7984 */ /* 0x000fe80000000400 */
[----:B------:R-:W-:Y:S04]  /*2150*/  LDS.U16 R0, [R92+0xc] ;  /* 0x00000c005c007984 */ /* 0x000fe80000000400 */
[----:B------:R-:W-:Y:S04]  /*2160*/  LDS.U16 R79, [R92+0xe] ;  /* 0x00000e005c4f7984 */ /* 0x000fe80000000400 */
[----:B------:R-:W3:Y:S04]  /*2170*/  LDS.U16 R55, [R92+0x10] ;  /* 0x000010005c377984 */ /* 0x000ee80000000400 */
[----:B------:R-:W4:Y:S04]  /*2180*/  LDS.U16 R81, [R92+0x12] ;  /* 0x000012005c517984 */ /* 0x000f280000000400 */
[----:B------:R-:W5:Y:S04]  /*2190*/  LDS.U16 R82, [R92+0x14] ;  /* 0x000014005c527984 */ /* 0x000f680000000400 */
[----:B------:R-:W5:Y:S04]  /*21a0*/  LDS.U16 R83, [R92+0x16] ;  /* 0x000016005c537984 */ /* 0x000f680000000400 */
[----:B------:R-:W-:Y:S04]  /*21b0*/  LDS.U16 R84, [R92+0x18] ;  /* 0x000018005c547984 */ /* 0x000fe80000000400 */
[----:B------:R-:W-:Y:S04]  /*21c0*/  LDS.U16 R85, [R92+0x1a] ;  /* 0x00001a005c557984 */ /* 0x000fe80000000400 */
[----:B------:R-:W5:Y:S04]  /*21d0*/  LDS.U16 R86, [R92+0x1c] ;  /* 0x00001c005c567984 */ /* 0x000f680000000400 */
[----:B------:R-:W5:Y:S01]  /*21e0*/  LDS.U16 R87, [R92+0x1e] ;  /* 0x00001e005c577984 */ /* 0x000f620000000400 */
[----:B------:R-:W-:Y:S01]  /*21f0*/  BAR.SYNC.DEFER_BLOCKING 0x0 ;  /* 0x0000000000007b1d */ /* 0x000fe20000010000 */
[----:B0-----:R-:W-:-:S05]  /*2200*/  PRMT R63, RZ, 0x7610, R63 ;  /* 0x00007610ff3f7816 */ /* 0x001fca000000003f */
[----:B------:R-:W5:Y:S01]  /*2210*/  @!P0 LDG.E.U16 R88, desc[UR28][R42.64] ;  /* 0x0000001c2a588981 */ /* 0x000f62000c1e1500 */
[----:B------:R-:W-:-:S03]  /*2220*/  ISETP.GE.AND P0, PT, R21, UR18, PT ;  /* 0x0000001215007c0c */ /* 0x000fc6000bf06270 */
[----:B------:R-:W5:Y:S01]  /*2230*/  @!P1 LDG.E.U16 R63, desc[UR28][R42.64+0x40] ;  /* 0x0000401c2a3f9981 */ /* 0x000f62000c1e1500 */
[----:B------:R-:W-:-:S09]  /*2240*/  ISETP.GE.AND P1, PT, R22, UR18, PT ;  /* 0x0000001216007c0c */ /* 0x000fd2000bf26270 */
        /* <DEDUP_REMOVED lines=11> */
[----:B------:R-:W-:-:S09]  /*2300*/  ISETP.NE.AND P1, PT, R89, RZ, PT ;  /* 0x000000ff5900720c */ /* 0x000fd20003f25270 */
[----:B------:R-:W5:Y:S01]  /*2310*/  @!P0 LDG.E.U16 R103, desc[UR28][R42.64+0x200] ;  /* 0x0002001c2a678981 */ /* 0x000f62000c1e1500 */
[----:B------:R-:W-:Y:S02]  /*2320*/  ISETP.NE.AND P0, PT, R108, RZ, PT ;  /* 0x000000ff6c00720c */ /* 0x000fe40003f05270 */
[----:B-1----:R-:W-:Y:S02]  /*2330*/  PRMT R66, RZ, 0x7610, R66 ;  /* 0x00007610ff427816 */ /* 0x002fe40000000042 */
[----:B------:R-:W-:Y:S02]  /*2340*/  PRMT R65, RZ, 0x7610, R65 ;  /* 0x00007610ff417816 */ /* 0x000fe40000000041 */
[----:B------:R-:W-:Y:S02]  /*2350*/  PRMT R64, RZ, 0x7610, R64 ;  /* 0x00007610ff407816 */ /* 0x000fe40000000040 */
[----:B------:R-:W-:Y:S02]  /*2360*/  PRMT R89, RZ, 0x7610, R89 ;  /* 0x00007610ff597816 */ /* 0x000fe40000000059 */
[----:B------:R-:W-:Y:S01]  /*2370*/  PRMT R56, RZ, 0x7610, R56 ;  /* 0x00007610ff387816 */ /* 0x000fe20000000038 */
[----:B------:R-:W5:Y:S01]  /*2380*/  @!P1 LDG.E.U16 R65, desc[UR28][R42.64+0x280] ;  /* 0x0002801c2a419981 */ /* 0x000f62000c1e1500 */
[----:B------:R-:W-:-:S02]  /*2390*/  PRMT R59, RZ, 0x7610, R59 ;  /* 0x00007610ff3b7816 */ /* 0x000fc4000000003b */
[----:B------:R-:W-:Y:S01]  /*23a0*/  PRMT R58, RZ, 0x7610, R58 ;  /* 0x00007610ff3a7816 */ /* 0x000fe2000000003a */
[----:B------:R-:W5:Y:S04]  /*23b0*/  @!P0 LDG.E.U16 R66, desc[UR28][R42.64+0x240] ;  /* 0x0002401c2a428981 */ /* 0x000f68000c1e1500 */
[----:B------:R-:W5:Y:S04]  /*23c0*/  @!P2 LDG.E.U16 R64, desc[UR28][R42.64+0x2c0] ;  /* 0x0002c01c2a40a981 */ /* 0x000f68000c1e1500 */
[----:B------:R-:W5:Y:S04]  /*23d0*/  @!P3 LDG.E.U16 R89, desc[UR28][R42.64+0x300] ;  /* 0x0003001c2a59b981 */ /* 0x000f68000c1e1500 */
[----:B------:R-:W5:Y:S04]  /*23e0*/  @!P4 LDG.E.U16 R56, desc[UR28][R42.64+0x340] ;  /* 0x0003401c2a38c981 */ /* 0x000f68000c1e1500 */
[----:B------:R-:W5:Y:S04]  /*23f0*/  @!P5 LDG.E.U16 R59, desc[UR28][R42.64+0x380] ;  /* 0x0003801c2a3bd981 */ /* 0x000f68000c1e1500 */
[----:B------:R0:W5:Y:S01]  /*2400*/  @!P6 LDG.E.U16 R58, desc[UR28][R42.64+0x3c0] ;  /* 0x0003c01c2a3ae981 */ /* 0x000162000c1e1500 */
[----:B--2---:R-:W-:-:S05]  /*2410*/  SHF.L.U32 R5, R5, 0x10, RZ ;  /* 0x0000001005057819 */ /* 0x004fca00000006ff */
[----:B------:R-:W-:-:S04]  /*2420*/  FMUL.FTZ R57, R5, -1.4426950216293334961 ;  /* 0xbfb8aa3b05397820 */ /* 0x000fc80000410000 */
[----:B------:R1:W-:Y:S01]  /*2430*/  MUFU.EX2 R108, R57 ;  /* 0x00000039006c7308 */ /* 0x0003e20000000800 */
[----:B---3--:R-:W-:Y:S01]  /*2440*/  SHF.L.U32 R80, R55, 0x10, RZ ;  /* 0x0000001037507819 */ /* 0x008fe200000006ff */
[----:B------:R-:W-:-:S04]  /*2450*/  IMAD.U32 R104, R104, 0x10000, RZ ;  /* 0x0001000068687824 */ /* 0x000fc800078e00ff */
[----:B------:R-:W-:Y:S01]  /*2460*/  FMUL.FTZ R62, R80, -1.4426950216293334961 ;  /* 0xbfb8aa3b503e7820 */ /* 0x000fe20000410000 */
[----:B0-----:R-:W-:Y:S01]  /*2470*/  FMUL.FTZ R42, R104, -1.4426950216293334961 ;  /* 0xbfb8aa3b682a7820 */ /* 0x001fe20000410000 */
[----:B------:R-:W-:Y:S02]  /*2480*/  SHF.L.U32 R110, R110, 0x10, RZ ;  /* 0x000000106e6e7819 */ /* 0x000fe400000006ff */
[----:B------:R-:W-:Y:S02]  /*2490*/  SHF.L.U32 R106, R106, 0x10, RZ ;  /* 0x000000106a6a7819 */ /* 0x000fe400000006ff */
[----:B------:R-:W-:Y:S04]  /*24a0*/  MUFU.EX2 R62, R62 ;  /* 0x0000003e003e7308 */ /* 0x000fe80000000800 */
[----:B------:R0:W-:Y:S01]  /*24b0*/  MUFU.EX2 R117, R42 ;  /* 0x0000002a00757308 */ /* 0x0001e20000000800 */
[----:B------:R-:W-:Y:S01]  /*24c0*/  FMUL.FTZ R60, R110, -1.4426950216293334961 ;  /* 0xbfb8aa3b6e3c7820 */ /* 0x000fe20000410000 */
[----:B------:R-:W-:Y:S01]  /*24d0*/  FMUL.FTZ R61, R106, -1.4426950216293334961 ;  /* 0xbfb8aa3b6a3d7820 */ /* 0x000fe20000410000 */
[----:B------:R-:W-:-:S02]  /*24e0*/  SHF.L.U32 R91, R91, 0x10, RZ ;  /* 0x000000105b5b7819 */ /* 0x000fc400000006ff */
[----:B------:R-:W2:Y:S04]  /*24f0*/  MUFU.EX2 R111, R60 ;  /* 0x0000003c006f7308 */ /* 0x000ea80000000800 */
[----:B------:R3:W-:Y:S01]  /*2500*/  MUFU.EX2 R116, R61 ;  /* 0x0000003d00747308 */ /* 0x0007e20000000800 */
[----:B------:R-:W-:Y:S02]  /*2510*/  SHF.L.U32 R90, R90, 0x10, RZ ;  /* 0x000000105a5a7819 */ /* 0x000fe400000006ff */
[----:B----4-:R-:W-:-:S03]  /*2520*/  SHF.L.U32 R81, R81, 0x10, RZ ;  /* 0x0000001051517819 */ /* 0x010fc600000006ff */
[----:B-1----:R-:W-:Y:S02]  /*2530*/  FMUL.FTZ R57, R90, -1.4426950216293334961 ;  /* 0xbfb8aa3b5a397820 */ /* 0x002fe40000410000 */
[----:B0-----:R-:W-:Y:S01]  /*2540*/  FMUL.FTZ R42, R81, -1.4426950216293334961 ;  /* 0xbfb8aa3b512a7820 */ /* 0x001fe20000410000 */
[----:B--2---:R-:W-:Y:S01]  /*2550*/  FADD.FTZ R111, R111, 1 ;  /* 0x3f8000006f6f7421 */ /* 0x004fe20000010000 */
[----:B------:R-:W-:Y:S01]  /*2560*/  MUFU.EX2 R119, R57 ;  /* 0x0000003900777308 */ /* 0x000fe20000000800 */
[----:B------:R-:W-:Y:S01]  /*2570*/  IMAD.U32 R79, R79, 0x10000, RZ ;  /* 0x000100004f4f7824 */ /* 0x000fe200078e00ff */
[----:B-----5:R-:W-:Y:S02]  /*2580*/  SHF.L.U32 R82, R82, 0x10, RZ ;  /* 0x0000001052527819 */ /* 0x020fe400000006ff */
[----:B------:R-:W-:Y:S01]  /*2590*/  MUFU.EX2 R57, R42 ;  /* 0x0000002a00397308 */ /* 0x000fe20000000800 */
[----:B------:R-:W-:-:S03]  /*25a0*/  SHF.L.U32 R0, R0, 0x10, RZ ;  /* 0x0000001000007819 */ /* 0x000fc600000006ff */
[----:B------:R-:W0:Y:S01]  /*25b0*/  MUFU.RCP R113, R111 ;  /* 0x0000006f00717308 */ /* 0x000e220000001000 */
[----:B------:R-:W-:Y:S01]  /*25c0*/  FMUL.FTZ R55, R79, -1.4426950216293334961 ;  /* 0xbfb8aa3b4f377820 */ /* 0x000fe20000410000 */
[----:B---3--:R-:W-:Y:S01]  /*25d0*/  FMUL.FTZ R61, R82, -1.4426950216293334961 ;  /* 0xbfb8aa3b523d7820 */ /* 0x008fe20000410000 */
[----:B------:R-:W-:Y:S01]  /*25e0*/  FMUL.FTZ R60, R0, -1.4426950216293334961 ;  /* 0xbfb8aa3b003c7820 */ /* 0x000fe20000410000 */
[----:B------:R-:W-:-:S04]  /*25f0*/  IMAD.U32 R83, R83, 0x10000, RZ ;  /* 0x0001000053537824 */ /* 0x000fc800078e00ff */
[----:B------:R-:W-:Y:S04]  /*2600*/  MUFU.EX2 R121, R55 ;  /* 0x0000003700797308 */ /* 0x000fe80000000800 */
[----:B------:R1:W-:Y:S04]  /*2610*/  MUFU.EX2 R120, R60 ;  /* 0x0000003c00787308 */ /* 0x0003e80000000800 */
[----:B------:R-:W2:Y:S01]  /*2620*/  MUFU.EX2 R61, R61 ;  /* 0x0000003d003d7308 */ /* 0x000ea20000000800 */
[----:B------:R-:W-:Y:S01]  /*2630*/  SHF.L.U32 R76, R76, 0x10, RZ ;  /* 0x000000104c4c7819 */ /* 0x000fe200000006ff */
[----:B-1----:R-:W-:Y:S01]  /*2640*/  FMUL.FTZ R60, R83, -1.4426950216293334961 ;  /* 0xbfb8aa3b533c7820 */ /* 0x002fe20000410000 */
[----:B------:R-:W-:Y:S01]  /*2650*/  SHF.L.U32 R102, R102, 0x10, RZ ;  /* 0x0000001066667819 */ /* 0x000fe200000006ff */
[----:B------:R-:W-:Y:S01]  /*2660*/  IMAD.U32 R75, R75, 0x10000, RZ ;  /* 0x000100004b4b7824 */ /* 0x000fe200078e00ff */
[----:B------:R-:W-:Y:S01]  /*2670*/  SHF.L.U32 R74, R74, 0x10, RZ ;  /* 0x000000104a4a7819 */ /* 0x000fe200000006ff */
[----:B0-----:R-:W-:-:S02]  /*2680*/  FADD.FTZ R111, -R113, 1 ;  /* 0x3f800000716f7421 */ /* 0x001fc40000010100 */
[----:B------:R-:W-:Y:S01]  /*2690*/  MUFU.EX2 R60, R60 ;  /* 0x0000003c003c7308 */ /* 0x000fe20000000800 */
[----:B------:R-:W-:Y:S01]  /*26a0*/  FMUL.FTZ R43, R102, -1.4426950216293334961 ;  /* 0xbfb8aa3b662b7820 */ /* 0x000fe20000410000 */
[----:B------:R-:W-:Y:S01]  /*26b0*/  FFMA.FTZ R111, R110, R111, 1 ;  /* 0x3f8000006e6f7423 */ /* 0x000fe2000001006f */
[----:B--2---:R-:W-:Y:S02]  /*26c0*/  FADD.FTZ R61, R61, 1 ;  /* 0x3f8000003d3d7421 */ /* 0x004fe40000010000 */
[----:B------:R-:W0:Y:S01]  /*26d0*/  MUFU.EX2 R118, R43 ;  /* 0x0000002b00767308 */ /* 0x000e220000000800 */
[----:B------:R-:W-:Y:S02]  /*26e0*/  SHF.L.U32 R72, R72, 0x10, RZ ;  /* 0x0000001048487819 */ /* 0x000fe400000006ff */
[----:B------:R-:W-:Y:S01]  /*26f0*/  SHF.L.U32 R86, R86, 0x10, RZ ;  /* 0x0000001056567819 */ /* 0x000fe200000006ff */
[----:B------:R-:W-:Y:S04]  /*2700*/  STS.U16 [R146], R88 ;  /* 0x0000005892007388 */ /* 0x000fe80000000400 */
[----:B------:R-:W-:Y:S04]  /*2710*/  STS.U16 [R144+0x40], R63 ;  /* 0x0000403f90007388 */ /* 0x000fe80000000400 */
[----:B------:R-:W-:Y:S04]  /*2720*/  STS.U16 [R164+0x80], R107 ;  /* 0x0000806ba4007388 */ /* 0x000fe80000000400 */
[----:B------:R-:W-:Y:S04]  /*2730*/  STS.U16 [R161+0xc0], R100 ;  /* 0x0000c064a1007388 */ /* 0x000fe80000000400 */
[----:B------:R-:W-:Y:S04]  /*2740*/  STS.U16 [R160+0x100], R109 ;  /* 0x0001006da0007388 */ /* 0x000fe80000000400 */
[----:B------:R1:W-:Y:S04]  /*2750*/  STS.U16 [R159+0x140], R4 ;  /* 0x000140049f007388 */ /* 0x0003e80000000400 */
[----:B------:R-:W-:Y:S04]  /*2760*/  STS.U16 [R158+0x180], R105 ;  /* 0x000180699e007388 */ /* 0x000fe80000000400 */
[----:B------:R2:W-:Y:S04]  /*2770*/  STS.U16 [R156+0x1c0], R101 ;  /* 0x0001c0659c007388 */ /* 0x0005e80000000400 */
[----:B------:R3:W-:Y:S04]  /*2780*/  STS.U16 [R134+0x200], R103 ;  /* 0x0002006786007388 */ /* 0x0007e80000000400 */
[----:B------:R-:W-:Y:S04]  /*2790*/  STS.U16 [R99+0x240], R66 ;  /* 0x0002404263007388 */ /* 0x000fe80000000400 */
[----:B------:R-:W-:Y:S04]  /*27a0*/  STS.U16 [R98+0x280], R65 ;  /* 0x0002804162007388 */ /* 0x000fe80000000400 */
[----:B------:R-:W-:Y:S04]  /*27b0*/  STS.U16 [R97+0x2c0], R64 ;  /* 0x0002c04061007388 */ /* 0x000fe80000000400 */
[----:B------:R4:W-:Y:S04]  /*27c0*/  STS.U16 [R96+0x300], R89 ;  /* 0x0003005960007388 */ /* 0x0009e80000000400 */
[----:B------:R-:W-:Y:S04]  /*27d0*/  STS.U16 [R95+0x340], R56 ;  /* 0x000340385f007388 */ /* 0x000fe80000000400 */
[----:B------:R-:W-:Y:S04]  /*27e0*/  STS.U16 [R94+0x380], R59 ;  /* 0x0003803b5e007388 */ /* 0x000fe80000000400 */
[----:B------:R-:W-:Y:S01]  /*27f0*/  STS.U16 [R93+0x3c0], R58 ;  /* 0x0003c03a5d007388 */ /* 0x000fe20000000400 */
[----:B------:R-:W-:-:S03]  /*2800*/  NOP ;  /* 0x0000000000007918 */ /* 0x000fc60000000000 */
[----:B------:R-:W5:Y:S01]  /*2810*/  LDS.U16 R66, [R92] ;  /* 0x000000005c427984 */ /* 0x000f620000000400 */
[----:B-1----:R-:W-:-:S03]  /*2820*/  FADD.FTZ R4, R108, 1 ;  /* 0x3f8000006c047421 */ /* 0x002fc60000010000 */
[----:B------:R-:W1:Y:S03]  /*2830*/  LDS.U16 R58, [R92+0x2] ;  /* 0x000002005c3a7984 */ /* 0x000e660000000400 */
[----:B------:R-:W0:Y:S01]  /*2840*/  MUFU.RCP R4, R4 ;  /* 0x0000000400047308 */ /* 0x000e220000001000 */
[----:B------:R-:W1:Y:S04]  /*2850*/  LDS.U16 R59, [R92+0x4] ;  /* 0x000004005c3b7984 */ /* 0x000e680000000400 */
[----:B------:R-:W1:Y:S01]  /*2860*/  LDS.U16 R64, [R92+0x6] ;  /* 0x000006005c407984 */ /* 0x000e620000000400 */
[----:B--2---:R-:W-:Y:S01]  /*2870*/  FADD.FTZ R101, R62, 1 ;  /* 0x3f8000003e657421 */ /* 0x004fe20000010000 */
[----:B------:R-:W-:Y:S01]  /*2880*/  FADD.FTZ R107, R117, 1 ;  /* 0x3f800000756b7421 */ /* 0x000fe20000010000 */
[----:B------:R-:W-:Y:S01]  /*2890*/  FADD.FTZ R109, R116, 1 ;  /* 0x3f800000746d7421 */ /* 0x000fe20000010000 */
[----:B---3--:R-:W-:Y:S01]  /*28a0*/  FADD.FTZ R103, R119, 1 ;  /* 0x3f80000077677421 */ /* 0x008fe20000010000 */
[----:B------:R-:W-:Y:S01]  /*28b0*/  FADD.FTZ R88, R121, 1 ;  /* 0x3f80000079587421 */ /* 0x000fe20000010000 */
[----:B----4-:R-:W-:Y:S01]  /*28c0*/  FADD.FTZ R89, R120, 1 ;  /* 0x3f80000078597421 */ /* 0x010fe20000010000 */
[----:B------:R-:W-:Y:S01]  /*28d0*/  LDS.U16 R125, [R92+0xe] ;  /* 0x00000e005c7d7984 */ /* 0x000fe20000000400 */
[----:B0-----:R-:W-:Y:S01]  /*28e0*/  FADD.FTZ R105, R118, 1 ;  /* 0x3f80000076697421 */ /* 0x001fe20000010000 */
[----:B------:R-:W-:Y:S01]  /*28f0*/  SHF.L.U32 R85, R85, 0x10, RZ ;  /* 0x0000001055557819 */ /* 0x000fe200000006ff */
[----:B------:R-:W-:Y:S01]  /*2900*/  FMUL.FTZ R43, R86, -1.4426950216293334961 ;  /* 0xbfb8aa3b562b7820 */ /* 0x000fe20000410000 */
[----:B------:R-:W-:-:S02]  /*2910*/  SHF.L.U32 R84, R84, 0x10, RZ ;  /* 0x0000001054547819 */ /* 0x000fc400000006ff */
[----:B------:R-:W-:Y:S01]  /*2920*/  SHF.L.U32 R73, R73, 0x10, RZ ;  /* 0x0000001049497819 */ /* 0x000fe200000006ff */
[----:B------:R-:W-:Y:S01]  /*2930*/  FADD.FTZ R62, -R4, 1 ;  /* 0x3f800000043e7421 */ /* 0x000fe20000010100 */
[----:B------:R-:W-:Y:S01]  /*2940*/  IMAD.U32 R87, R87, 0x10000, RZ ;  /* 0x0001000057577824 */ /* 0x000fe200078e00ff */
[----:B------:R-:W-:Y:S01]  /*2950*/  SHF.L.U32 R71, R71, 0x10, RZ ;  /* 0x0000001047477819 */ /* 0x000fe200000006ff */
[----:B------:R-:W-:Y:S01]  /*2960*/  IMAD.U32 R78, R78, 0x10000, RZ ;  /* 0x000100004e4e7824 */ /* 0x000fe200078e00ff */
[----:B------:R-:W-:Y:S01]  /*2970*/  SHF.L.U32 R70, R70, 0x10, RZ ;  /* 0x0000001046467819 */ /* 0x000fe200000006ff */
[----:B------:R-:W-:Y:S01]  /*2980*/  LDS.U16 R131, [R92+0x1c] ;  /* 0x00001c005c837984 */ /* 0x000fe20000000400 */
[----:B------:R-:W-:Y:S02]  /*2990*/  SHF.L.U32 R77, R77, 0x10, RZ ;  /* 0x000000104d4d7819 */ /* 0x000fe400000006ff */
[----:B------:R-:W-:Y:S01]  /*29a0*/  SHF.L.U32 R69, R69, 0x10, RZ ;  /* 0x0000001045457819 */ /* 0x000fe200000006ff */
[----:B------:R-:W-:Y:S01]  /*29b0*/  LDS.U16 R130, [R92+0x1e] ;  /* 0x00001e005c827984 */ /* 0x000fe20000000400 */
[----:B-----5:R-:W-:Y:S01]  /*29c0*/  SHF.L.U32 R56, R66, 0x10, RZ ;  /* 0x0000001042387819 */ /* 0x020fe200000006ff */
[----:B------:R-:W-:-:S02]  /*29d0*/  FFMA.FTZ R100, R5, R62, 1 ;  /* 0x3f80000005647423 */ /* 0x000fc4000001003e */
[----:B------:R-:W-:Y:S02]  /*29e0*/  LDS.U16 R66, [R92+0xc] ;  /* 0x00000c005c427984 */ /* 0x000fe40000000400 */
[----:B------:R-:W-:Y:S02]  /*29f0*/  FMUL.FTZ R65, R91, R56 ;  /* 0x000000385b417220 */ /* 0x000fe40000410000 */
[----:B------:R-:W0:Y:S02]  /*2a00*/  LDS.U16 R62, [R92+0x8] ;  /* 0x000008005c3e7984 */ /* 0x000e240000000400 */
[----:B------:R-:W-:Y:S02]  /*2a10*/  FMUL.FTZ R117, R4, R65 ;  /* 0x0000004104757220 */ /* 0x000fe40000410000 */
[----:B------:R-:W2:Y:S01]  /*2a20*/  LDS.U16 R65, [R92+0xa] ;  /* 0x00000a005c417984 */ /* 0x000ea20000000400 */
[----:B------:R-:W3:Y:S08]  /*2a30*/  MUFU.RCP R109, R109 ;  /* 0x0000006d006d7308 */ /* 0x000ef00000001000 */
[----:B------:R-:W4:Y:S01]  /*2a40*/  MUFU.RCP R107, R107 ;  /* 0x0000006b006b7308 */ /* 0x000f220000001000 */
[----:B------:R-:W-:Y:S01]  /*2a50*/  FADD.FTZ R108, R57, 1 ;  /* 0x3f800000396c7421 */ /* 0x000fe20000010000 */
[----:B-1----:R-:W-:-:S02]  /*2a60*/  SHF.L.U32 R57, R58, 0x10, RZ ;  /* 0x000000103a397819 */ /* 0x002fc400000006ff */
[----:B------:R-:W-:Y:S01]  /*2a70*/  SHF.L.U32 R58, R59, 0x10, RZ ;  /* 0x000000103b3a7819 */ /* 0x000fe200000006ff */
[----:B------:R-:W-:-:S03]  /*2a80*/  IMAD.U32 R59, R64, 0x10000, RZ ;  /* 0x00010000403b7824 */ /* 0x000fc600078e00ff */
[----:B------:R-:W1:Y:S01]  /*2a90*/  MUFU.RCP R103, R103 ;  /* 0x0000006700677308 */ /* 0x000e620000001000 */
[----:B------:R-:W-:Y:S01]  /*2aa0*/  FMUL.FTZ R64, R76, R57 ;  /* 0x000000394c407220 */ /* 0x000fe20000410000 */
[----:B------:R-:W-:Y:S01]  /*2ab0*/  FMUL.FTZ R117, R117, R100 ;  /* 0x0000006475757220 */ /* 0x000fe20000410000 */
[----:B---3--:R-:W-:Y:S01]  /*2ac0*/  FADD.FTZ R119, -R109, 1 ;  /* 0x3f8000006d777421 */ /* 0x008fe20000010100 */
[----:B------:R-:W-:Y:S01]  /*2ad0*/  FMUL.FTZ R100, R75, R58 ;  /* 0x0000003a4b647220 */ /* 0x000fe20000410000 */
[----:B------:R-:W-:Y:S01]  /*2ae0*/  FMUL.FTZ R116, R74, R59 ;  /* 0x0000003b4a747220 */ /* 0x000fe20000410000 */
[----:B------:R-:W-:Y:S01]  /*2af0*/  FMUL.FTZ R64, R113, R64 ;  /* 0x0000004071407220 */ /* 0x000fe20000410000 */
[----:B------:R-:W-:Y:S01]  /*2b00*/  FFMA.FTZ R119, R106, R119, 1 ;  /* 0x3f8000006a777423 */ /* 0x000fe20000010077 */
[----:B----4-:R-:W-:Y:S01]  /*2b10*/  FADD.FTZ R121, -R107, 1 ;  /* 0x3f8000006b797421 */ /* 0x010fe20000010100 */
[----:B------:R-:W-:Y:S01]  /*2b20*/  FMUL.FTZ R100, R109, R100 ;  /* 0x000000646d647220 */ /* 0x000fe20000410000 */
[----:B------:R-:W-:Y:S01]  /*2b30*/  FMUL.FTZ R116, R107, R116 ;  /* 0x000000746b747220 */ /* 0x000fe20000410000 */
[----:B------:R-:W-:Y:S01]  /*2b40*/  FMUL.FTZ R122, R64, R111 ;  /* 0x0000006f407a7220 */ /* 0x000fe20000410000 */
[----:B------:R-:W-:Y:S01]  /*2b50*/  FFMA.FTZ R121, R104, R121, 1 ;  /* 0x3f80000068797423 */ /* 0x000fe20000010079 */
[----:B------:R2:W-:Y:S01]  /*2b60*/  MUFU.RCP R111, R61 ;  /* 0x0000003d006f7308 */ /* 0x0005e20000001000 */
[----:B------:R-:W-:-:S02]  /*2b70*/  FMUL.FTZ R123, R100, R119 ;  /* 0x00000077647b7220 */ /* 0x000fc40000410000 */
[----:B------:R-:W-:Y:S01]  /*2b80*/  FMUL.FTZ R120, R116, R121 ;  /* 0x0000007974787220 */ /* 0x000fe20000410000 */
[----:B------:R-:W3:Y:S01]  /*2b90*/  LDS.U16 R119, [R92+0x10] ;  /* 0x000010005c777984 */ /* 0x000ee20000000400 */
[----:B------:R-:W-:Y:S01]  /*2ba0*/  FADD.FTZ R116, R60, 1 ;  /* 0x3f8000003c747421 */ /* 0x000fe20000010000 */
[----:B0-----:R-:W-:Y:S01]  /*2bb0*/  IMAD.U32 R60, R62, 0x10000, RZ ;  /* 0x000100003e3c7824 */ /* 0x001fe200078e00ff */
[----:B--2---:R-:W-:Y:S01]  /*2bc0*/  SHF.L.U32 R61, R65, 0x10, RZ ;  /* 0x00000010413d7819 */ /* 0x004fe200000006ff */
[----:B------:R-:W0:Y:S01]  /*2bd0*/  LDS.U16 R100, [R92+0x12] ;  /* 0x000012005c647984 */ /* 0x000e220000000400 */
[----:B------:R-:W-:Y:S01]  /*2be0*/  SHF.L.U32 R62, R66, 0x10, RZ ;  /* 0x00000010423e7819 */ /* 0x000fe200000006ff */
[----:B-1----:R-:W-:Y:S02]  /*2bf0*/  FADD.FTZ R127, -R103, 1 ;  /* 0x3f800000677f7421 */ /* 0x002fe40000010100 */
[----:B------:R-:W-:Y:S02]  /*2c00*/  FMUL.FTZ R66, R72, R61 ;  /* 0x0000003d48427220 */ /* 0x000fe40000410000 */
[----:B------:R-:W-:-:S02]  /*2c10*/  FFMA.FTZ R65, R90, R127, 1 ;  /* 0x3f8000005a417423 */ /* 0x000fc4000001007f */
[----:B------:R-:W-:Y:S01]  /*2c20*/  FMUL.FTZ R66, R103, R66 ;  /* 0x0000004267427220 */ /* 0x000fe20000410000 */
[----:B------:R-:W1:Y:S03]  /*2c30*/  MUFU.RCP R105, R105 ;  /* 0x0000006900697308 */ /* 0x000e660000001000 */
[----:B------:R-:W-:Y:S02]  /*2c40*/  FMUL.FTZ R128, R66, R65 ;  /* 0x0000004142807220 */ /* 0x000fe40000410000 */
[----:B------:R-:W2:Y:S01]  /*2c50*/  LDS.U16 R66, [R92+0x14] ;  /* 0x000014005c427984 */ /* 0x000ea20000000400 */
[----:B------:R-:W-:Y:S02]  /*2c60*/  FMUL.FTZ R42, R85, -1.4426950216293334961 ;  /* 0xbfb8aa3b552a7820 */ /* 0x000fe40000410000 */
[----:B------:R-:W4:Y:S01]  /*2c70*/  MUFU.RCP R101, R101 ;  /* 0x0000006500657308 */ /* 0x000f220000001000 */
[----:B------:R-:W-:-:S07]  /*2c80*/  FMUL.FTZ R55, R84, -1.4426950216293334961 ;  /* 0xbfb8aa3b54377820 */ /* 0x000fce0000410000 */
[----:B------:R-:W5:Y:S04]  /*2c90*/  MUFU.EX2 R43, R43 ;  /* 0x0000002b002b7308 */ /* 0x000f680000000800 */
[----:B------:R-:W0:Y:S01]  /*2ca0*/  MUFU.RCP R88, R88 ;  /* 0x0000005800587308 */ /* 0x000e220000001000 */
[----:B-1----:R-:W-:Y:S01]  /*2cb0*/  FADD.FTZ R121, -R105, 1 ;  /* 0x3f80000069797421 */ /* 0x002fe20000010100 */
[----:B------:R-:W-:-:S06]  /*2cc0*/  FMUL.FTZ R64, R73, R60 ;  /* 0x0000003c49407220 */ /* 0x000fcc0000410000 */
[----:B------:R-:W1:Y:S01]  /*2cd0*/  MUFU.RCP R89, R89 ;  /* 0x0000005900597308 */ /* 0x000e620000001000 */
[----:B------:R-:W-:-:S07]  /*2ce0*/  FMUL.FTZ R63, R87, -1.4426950216293334961 ;  /* 0xbfb8aa3b573f7820 */ /* 0x000fce0000410000 */
[----:B------:R-:W2:Y:S08]  /*2cf0*/  MUFU.RCP R108, R108 ;  /* 0x0000006c006c7308 */ /* 0x000eb00000001000 */
[----:B------:R-:W2:Y:S01]  /*2d00*/  MUFU.RCP R116, R116 ;  /* 0x0000007400747308 */ /* 0x000ea20000001000 */
[----:B------:R-:W-:Y:S01]  /*2d10*/  FMUL.FTZ R118, R71, R62 ;  /* 0x0000003e47767220 */ /* 0x000fe20000410000 */
[----:B------:R-:W2:Y:S06]  /*2d20*/  LDS.U16 R65, [R92+0x16] ;  /* 0x000016005c417984 */ /* 0x000eac0000000400 */
[----:B------:R-:W0:Y:S04]  /*2d30*/  MUFU.EX2 R42, R42 ;  /* 0x0000002a002a7308 */ /* 0x000e280000000800 */
[----:B------:R-:W1:Y:S01]  /*2d40*/  MUFU.EX2 R55, R55 ;  /* 0x0000003700377308 */ /* 0x000e620000000800 */
[----:B-----5:R-:W-:Y:S01]  /*2d50*/  FADD.FTZ R137, R43, 1 ;  /* 0x3f8000002b897421 */ /* 0x020fe20000010000 */
[----:B----4-:R-:W-:Y:S01]  /*2d60*/  FADD.FTZ R43, -R101, 1 ;  /* 0x3f800000652b7421 */ /* 0x010fe20000010100 */
[----:B------:R-:W-:Y:S01]  /*2d70*/  FFMA.FTZ R121, R102, R121, 1 ;  /* 0x3f80000066797423 */ /* 0x000fe20000010079 */
[----:B------:R-:W-:-:S02]  /*2d80*/  FMUL.FTZ R64, R105, R64 ;  /* 0x0000004069407220 */ /* 0x000fc40000410000 */
[----:B------:R-:W-:Y:S01]  /*2d90*/  FFMA.FTZ R133, R80, R43, 1 ;  /* 0x3f80000050857423 */ /* 0x000fe2000001002b */
[----:B---3--:R-:W-:Y:S01]  /*2da0*/  SHF.L.U32 R43, R119, 0x10, RZ ;  /* 0x00000010772b7819 */ /* 0x008fe200000006ff */
[----:B0-----:R-:W-:Y:S01]  /*2db0*/  FADD.FTZ R124, R42, 1 ;  /* 0x3f8000002a7c7421 */ /* 0x001fe20000010000 */
[----:B------:R-:W-:Y:S01]  /*2dc0*/  FADD.FTZ R42, -R88, 1 ;  /* 0x3f800000582a7421 */ /* 0x000fe20000010100 */
[----:B-1----:R-:W-:Y:S01]  /*2dd0*/  FADD.FTZ R55, R55, 1 ;  /* 0x3f80000037377421 */ /* 0x002fe20000010000 */
[----:B------:R-:W-:Y:S02]  /*2de0*/  FMUL.FTZ R127, R64, R121 ;  /* 0x00000079407f7220 */ /* 0x000fe40000410000 */
[----:B------:R-:W-:Y:S01]  /*2df0*/  FFMA.FTZ R132, R79, R42, 1 ;  /* 0x3f8000004f847423 */ /* 0x000fe2000001002a */
[----:B------:R-:W-:Y:S01]  /*2e00*/  IMAD.U32 R42, R100, 0x10000, RZ ;  /* 0x00010000642a7824 */ /* 0x000fe200078e00ff */
[----:B------:R0:W1:Y:S01]  /*2e10*/  MUFU.RCP R121, R55 ;  /* 0x0000003700797308 */ /* 0x0000620000001000 */
[----:B------:R-:W-:Y:S01]  /*2e20*/  FMUL.FTZ R100, R78, R43 ;  /* 0x0000002b4e647220 */ /* 0x000fe20000410000 */
[C---:B------:R-:W-:Y:S01]  /*2e30*/  FADD.FTZ R129, -R89.reuse, 1 ;  /* 0x3f80000059817421 */ /* 0x040fe20000010100 */
[----:B------:R-:W-:Y:S01]  /*2e40*/  FMUL.FTZ R118, R89, R118 ;  /* 0x0000007659767220 */ /* 0x000fe20000410000 */
[----:B------:R-:W3:Y:S04]  /*2e50*/  LDS.U16 R64, [R92+0x18] ;  /* 0x000018005c407984 */ /* 0x000ee80000000400 */
[----:B------:R-:W4:Y:S01]  /*2e60*/  MUFU.EX2 R63, R63 ;  /* 0x0000003f003f7308 */ /* 0x000f220000000800 */
[----:B0-----:R-:W-:Y:S01]  /*2e70*/  SHF.L.U32 R55, R125, 0x10, RZ ;  /* 0x000000107d377819 */ /* 0x001fe200000006ff */
[----:B------:R-:W-:Y:S01]  /*2e80*/  FMUL.FTZ R100, R101, R100 ;  /* 0x0000006465647220 */ /* 0x000fe20000410000 */
[----:B------:R-:W-:-:S03]  /*2e90*/  FFMA.FTZ R129, R0, R129, 1 ;  /* 0x3f80000000817423 */ /* 0x000fc60000010081 */
[----:B------:R-:W-:Y:S01]  /*2ea0*/  FMUL.FTZ R119, R70, R55 ;  /* 0x0000003746777220 */ /* 0x000fe20000410000 */
[----:B------:R-:W-:Y:S01]  /*2eb0*/  FMUL.FTZ R133, R100, R133 ;  /* 0x0000008564857220 */ /* 0x000fe20000410000 */
[----:B--2---:R-:W-:Y:S01]  /*2ec0*/  FADD.FTZ R126, -R108, 1 ;  /* 0x3f8000006c7e7421 */ /* 0x004fe20000010100 */
[----:B------:R-:W-:Y:S01]  /*2ed0*/  FADD.FTZ R100, -R116, 1 ;  /* 0x3f80000074647421 */ /* 0x000fe20000010100 */
[----:B------:R-:W-:Y:S01]  /*2ee0*/  FMUL.FTZ R119, R88, R119 ;  /* 0x0000007758777220 */ /* 0x000fe20000410000 */
[----:B------:R-:W-:Y:S01]  /*2ef0*/  SHF.L.U32 R66, R66, 0x10, RZ ;  /* 0x0000001042427819 */ /* 0x000fe200000006ff */
[----:B------:R-:W-:Y:S01]  /*2f00*/  FMUL.FTZ R129, R118, R129 ;  /* 0x0000008176817220 */ /* 0x000fe20000410000 */
[----:B------:R-:W-:Y:S01]  /*2f10*/  FMUL.FTZ R125, R77, R42 ;  /* 0x0000002a4d7d7220 */ /* 0x000fe20000410000 */
[----:B------:R-:W0:Y:S01]  /*2f20*/  LDS.U16 R118, [R92+0x1a] ;  /* 0x00001a005c767984 */ /* 0x000e220000000400 */
[----:B------:R-:W-:Y:S01]  /*2f30*/  FMUL.FTZ R132, R119, R132 ;  /* 0x0000008477847220 */ /* 0x000fe20000410000 */
[----:B------:R-:W-:Y:S01]  /*2f40*/  FFMA.FTZ R135, R81, R126, 1 ;  /* 0x3f80000051877423 */ /* 0x000fe2000001007e */
[----:B------:R-:W-:Y:S01]  /*2f50*/  FFMA.FTZ R119, R83, R100, 1 ;  /* 0x3f80000053777423 */ /* 0x000fe20000010064 */
[----:B------:R-:W-:Y:S01]  /*2f60*/  FMUL.FTZ R136, R108, R125 ;  /* 0x0000007d6c887220 */ /* 0x000fe20000410000 */
[----:B----4-:R-:W-:Y:S01]  /*2f70*/  FADD.FTZ R126, R63, 1 ;  /* 0x3f8000003f7e7421 */ /* 0x010fe20000010000 */
[----:B------:R-:W-:Y:S01]  /*2f80*/  FMUL.FTZ R100, R69, R66 ;  /* 0x0000004245647220 */ /* 0x000fe20000410000 */
[----:B------:R-:W-:Y:S01]  /*2f90*/  FADD.FTZ R63, -R111, 1 ;  /* 0x3f8000006f3f7421 */ /* 0x000fe20000010100 */
[----:B------:R-:W-:-:S02]  /*2fa0*/  FMUL.FTZ R136, R136, R135 ;  /* 0x0000008788887220 */ /* 0x000fc40000410000 */
[----:B------:R-:W-:Y:S01]  /*2fb0*/  FMUL.FTZ R100, R111, R100 ;  /* 0x000000646f647220 */ /* 0x000fe20000410000 */
[----:B------:R-:W-:-:S04]  /*2fc0*/  FFMA.FTZ R135, R82, R63, 1 ;  /* 0x3f80000052877423 */ /* 0x000fc8000001003f */
[----:B------:R-:W-:Y:S02]  /*2fd0*/  FMUL.FTZ R135, R100, R135 ;  /* 0x0000008764877220 */ /* 0x000fe40000410000 */
[----:B------:R-:W2:Y:S01]  /*2fe0*/  S2R R100, SR_TID.X ;  /* 0x0000000000647919 */ /* 0x000ea20000002100 */
[----:B------:R-:W4:Y:S01]  /*2ff0*/  MUFU.RCP R124, R124 ;  /* 0x0000007c007c7308 */ /* 0x000f220000001000 */
[----:B------:R-:W-:Y:S02]  /*3000*/  SHF.L.U32 R112, R112, 0x10, RZ ;  /* 0x0000001070707819 */ /* 0x000fe400000006ff */
[----:B------:R-:W-:Y:S02]  /*3010*/  SHF.L.U32 R65, R65, 0x10, RZ ;  /* 0x0000001041417819 */ /* 0x000fe400000006ff */
[----:B------:R-:W-:-:S03]  /*3020*/  SHF.L.U32 R115, R115, 0x10, RZ ;  /* 0x0000001073737819 */ /* 0x000fc600000006ff */
[----:B------:R1:W5:Y:S01]  /*3030*/  MUFU.RCP R125, R137 ;  /* 0x00000089007d7308 */ /* 0x0003620000001000 */
[----:B------:R-:W-:Y:S01]  /*3040*/  FMUL.FTZ R63, R112, R65 ;  /* 0x00000041703f7220 */ /* 0x000fe20000410000 */
[----:B---3--:R-:W-:Y:S01]  /*3050*/  SHF.L.U32 R64, R64, 0x10, RZ ;  /* 0x0000001040407819 */ /* 0x008fe200000006ff */
[----:B------:R-:W-:-:S05]  /*3060*/  IMAD.U32 R114, R114, 0x10000, RZ ;  /* 0x0001000072727824 */ /* 0x000fca00078e00ff */
[----:B------:R-:W3:Y:S01]  /*3070*/  MUFU.RCP R126, R126 ;  /* 0x0000007e007e7308 */ /* 0x000ee20000001000 */
[----:B------:R-:W-:Y:S01]  /*3080*/  FMUL.FTZ R138, R116, R63 ;  /* 0x0000003f748a7220 */ /* 0x000fe20000410000 */
[----:B-1----:R-:W-:Y:S01]  /*3090*/  FADD.FTZ R137, -R121, 1 ;  /* 0x3f80000079897421 */ /* 0x002fe20000010100 */
[----:B------:R-:W-:Y:S01]  /*30a0*/  FMUL.FTZ R140, R115, R64 ;  /* 0x00000040738c7220 */ /* 0x000fe20000410000 */
[----:B0-----:R-:W-:Y:S02]  /*30b0*/  IMAD.U32 R63, R118, 0x10000, RZ ;  /* 0x00010000763f7824 */ /* 0x001fe400078e00ff */
[----:B----4-:R-:W-:Y:S01]  /*30c0*/  FADD.FTZ R118, -R124, 1 ;  /* 0x3f8000007c767421 */ /* 0x010fe20000010100 */
[----:B------:R-:W-:Y:S01]  /*30d0*/  FFMA.FTZ R142, R84, R137, 1 ;  /* 0x3f800000548e7423 */ /* 0x000fe20000010089 */
[----:B------:R-:W-:Y:S01]  /*30e0*/  FMUL.FTZ R139, R114, R63 ;  /* 0x0000003f728b7220 */ /* 0x000fe20000410000 */
[----:B------:R-:W-:Y:S01]  /*30f0*/  FMUL.FTZ R137, R121, R140 ;  /* 0x0000008c79897220 */ /* 0x000fe20000410000 */
[----:B------:R-:W-:Y:S01]  /*3100*/  FMUL.FTZ R138, R138, R119 ;  /* 0x000000778a8a7220 */ /* 0x000fe20000410000 */
[----:B------:R-:W-:-:S02]  /*3110*/  SHF.L.U32 R119, R68, 0x10, RZ ;  /* 0x0000001044777819 */ /* 0x000fc400000006ff */
[----:B--2---:R-:W-:Y:S01]  /*3120*/  ISETP.NE.AND P0, PT, R100, RZ, PT ;  /* 0x000000ff6400720c */ /* 0x004fe20003f05270 */
[----:B------:R-:W-:Y:S01]  /*3130*/  FFMA.FTZ R140, R85, R118, 1 ;  /* 0x3f800000558c7423 */ /* 0x000fe20000010076 */
[----:B------:R-:W-:Y:S01]  /*3140*/  FMUL.FTZ R139, R124, R139 ;  /* 0x0000008b7c8b7220 */ /* 0x000fe20000410000 */
[----:B------:R-:W-:Y:S01]  /*3150*/  SHF.L.U32 R118, R67, 0x10, RZ ;  /* 0x0000001043767819 */ /* 0x000fe200000006ff */
[----:B------:R-:W-:Y:S01]  /*3160*/  IMAD.U32 R67, R130, 0x10000, RZ ;  /* 0x0001000082437824 */ /* 0x000fe200078e00ff */
[----:B------:R-:W-:Y:S01]  /*3170*/  SHF.L.U32 R68, R131, 0x10, RZ ;  /* 0x0000001083447819 */ /* 0x000fe200000006ff */
[----:B------:R-:W-:Y:S01]  /*3180*/  FMUL.FTZ R137, R137, R142 ;  /* 0x0000008e89897220 */ /* 0x000fe20000410000 */
[----:B------:R-:W-:Y:S01]  /*3190*/  FMUL.FTZ R130, R139, R140 ;  /* 0x0000008c8b827220 */ /* 0x000fe20000410000 */
[----:B-----5:R-:W-:Y:S01]  /*31a0*/  FADD.FTZ R131, -R125, 1 ;  /* 0x3f8000007d837421 */ /* 0x020fe20000010100 */
[----:B---3--:R-:W-:Y:S01]  /*31b0*/  FADD.FTZ R142, -R126, 1 ;  /* 0x3f8000007e8e7421 */ /* 0x008fe20000010100 */
[----:B------:R-:W-:Y:S01]  /*31c0*/  FMUL.FTZ R140, R119, R68 ;  /* 0x00000044778c7220 */ /* 0x000fe20000410000 */
[----:B------:R-:W-:Y:S01]  /*31d0*/  FMUL.FTZ R139, R118, R67 ;  /* 0x00000043768b7220 */ /* 0x000fe20000410000 */
[----:B------:R-:W-:Y:S01]  /*31e0*/  F2FP.BF16.F32.PACK_AB R141, R122, R117 ;  /* 0x000000757a8d723e */ /* 0x000fe200000010ff */
[----:B------:R-:W-:Y:S01]  /*31f0*/  BAR.SYNC.DEFER_BLOCKING 0x0 ;  /* 0x0000000000007b1d */ /* 0x000fe20000010000 */
[----:B------:R-:W-:Y:S01]  /*3200*/  FFMA.FTZ R131, R86, R131, 1 ;  /* 0x3f80000056837423 */ /* 0x000fe20000010083 */
[----:B------:R-:W-:Y:S01]  /*3210*/  FFMA.FTZ R142, R87, R142, 1 ;  /* 0x3f800000578e7423 */ /* 0x000fe2000001008e */
[----:B------:R-:W-:Y:S01]  /*3220*/  FMUL.FTZ R140, R125, R140 ;  /* 0x0000008c7d8c7220 */ /* 0x000fe20000410000 */
[----:B------:R-:W-:Y:S01]  /*3230*/  FMUL.FTZ R139, R126, R139 ;  /* 0x0000008b7e8b7220 */ /* 0x000fe20000410000 */
[----:B------:R-:W-:Y:S01]  /*3240*/  F2FP.BF16.F32.PACK_AB R120, R120, R123 ;  /* 0x0000007b7878723e */ /* 0x000fe200000010ff */
[----:B------:R-:W-:Y:S01]  /*3250*/  VOTEU.ALL UP0, P0 ;  /* 0x0000000000ff7886 */ /* 0x000fe20000000000 */
[----:B------:R-:W-:-:S02]  /*3260*/  PRMT R123, R141, 0x7632, R123 ;  /* 0x000076328d7b7816 */ /* 0x000fc4000000007b */
[----:B------:R-:W-:Y:S01]  /*3270*/  F2FP.BF16.F32.PACK_AB R133, R136, R133 ;  /* 0x000000858885723e */ /* 0x000fe200000010ff */
[----:B------:R-:W-:Y:S01]  /*3280*/  FMUL.FTZ R117, R140, R131 ;  /* 0x000000838c757220 */ /* 0x000fe20000410000 */
[----:B------:R-:W-:Y:S01]  /*3290*/  F2FP.BF16.F32.PACK_AB R129, R132, R129 ;  /* 0x000000818481723e */ /* 0x000fe200000010ff */
[----:B------:R-:W-:Y:S01]  /*32a0*/  FMUL.FTZ R122, R139, R142 ;  /* 0x0000008e8b7a7220 */ /* 0x000fe20000410000 */
[----:B------:R-:W-:Y:S01]  /*32b0*/  F2FP.BF16.F32.PACK_AB R127, R128, R127 ;  /* 0x0000007f807f723e */ /* 0x000fe200000010ff */
[----:B------:R-:W-:Y:S01]  /*32c0*/  @!UP0 UIMAD UR10, UR20, -0x800, UR32 ;  /* 0xfffff800140a88a4 */ /* 0x000fe2000f8e0220 */
[----:B------:R-:W-:Y:S02]  /*32d0*/  PRMT R128, R120, 0x7632, R128 ;  /* 0x0000763278807816 */ /* 0x000fe40000000080 */
[----:B------:R-:W-:Y:S02]  /*32e0*/  F2FP.BF16.F32.PACK_AB R135, R138, R135 ;  /* 0x000000878a87723e */ /* 0x000fe400000010ff */
[----:B------:R-:W-:Y:S01]  /*32f0*/  F2FP.BF16.F32.PACK_AB R130, R130, R137 ;  /* 0x000000898282723e */ /* 0x000fe200000010ff */
[----:B------:R0:W-:Y:S01]  /*3300*/  STS.U16 [R92+0x4], R120 ;  /* 0x000004785c007388 */ /* 0x0001e20000000400 */
[----:B------:R-:W-:-:S03]  /*3310*/  F2FP.BF16.F32.PACK_AB R117, R122, R117 ;  /* 0x000000757a75723e */ /* 0x000fc600000010ff */
[----:B------:R1:W-:Y:S01]  /*3320*/  STS.U16 [R92+0x2], R123 ;  /* 0x0000027b5c007388 */ /* 0x0003e20000000400 */
[----:B0-----:R-:W-:Y:S02]  /*3330*/  PRMT R120, R133, 0x7632, R120 ;  /* 0x0000763285787816 */ /* 0x001fe40000000078 */
[----:B-1----:R-:W-:-:S03]  /*3340*/  PRMT R123, R129, 0x7632, R123 ;  /* 0x00007632817b7816 */ /* 0x002fc6000000007b */
[----:B------:R0:W-:Y:S01]  /*3350*/  STS.U16 [R92+0x12], R120 ;  /* 0x000012785c007388 */ /* 0x0001e20000000400 */
[----:B------:R-:W-:Y:S02]  /*3360*/  PRMT R131, R127, 0x7632, R131 ;  /* 0x000076327f837816 */ /* 0x000fe40000000083 */
[----:B------:R-:W-:Y:S01]  /*3370*/  PRMT R122, R130, 0x7632, R122 ;  /* 0x00007632827a7816 */ /* 0x000fe2000000007a */
[----:B------:R1:W-:Y:S04]  /*3380*/  STS.U16 [R92+0x8], R127 ;  /* 0x0000087f5c007388 */ /* 0x0003e80000000400 */
[----:B------:R2:W-:Y:S01]  /*3390*/  STS.U16 [R92+0xe], R123 ;  /* 0x00000e7b5c007388 */ /* 0x0005e20000000400 */
[----:B0-----:R-:W-:Y:S02]  /*33a0*/  MOV R120, UR10 ;  /* 0x0000000a00787c02 */ /* 0x001fe40008000f00 */
[----:B-1----:R-:W-:-:S02]  /*33b0*/  PRMT R127, R135, 0x7632, R127 ;  /* 0x00007632877f7816 */ /* 0x002fc4000000007f */
[----:B--2---:R-:W-:Y:S02]  /*33c0*/  PRMT R123, R117, 0x7632, R123 ;  /* 0x00007632757b7816 */ /* 0x004fe4000000007b */
[----:B------:R-:W-:Y:S01]  /*33d0*/  @!P0 IADD3 R120, PT, PT, R120, 0x800, RZ ;  /* 0x0000080078788810 */ /* 0x000fe20007ffe0ff */
[----:B------:R-:W-:Y:S04]  /*33e0*/  STS.U16 [R92], R141 ;  /* 0x0000008d5c007388 */ /* 0x000fe80000000400 */
[----:B------:R0:W-:Y:S04]  /*33f0*/  STS.U16 [R92+0x6], R128 ;  /* 0x000006805c007388 */ /* 0x0001e80000000400 */
        /* <DEDUP_REMOVED lines=26> */
[----:B------:R1:W-:Y:S01]  /*35a0*/  @!P0 STS [UR16+0x1080], R120 ;  /* 0x00108078ff008988 */ /* 0x0003e20008000810 */
[----:B------:R-:W-:Y:S01]  /*35b0*/  BAR.SYNC.DEFER_BLOCKING 0x0 ;  /* 0x0000000000007b1d */ /* 0x000fe20000010000 */
[----:B------:R-:W-:-:S04]  /*35c0*/  UIMAD.WIDE.U32 UR10, UR33, UR12, UR8 ;  /* 0x0000000c210a72a5 */ /* 0x000fc8000f8e0008 */
[----:B------:R-:W-:Y:S01]  /*35d0*/  UIMAD UR11, UR33, UR13, UR11 ;  /* 0x0000000d210b72a4 */ /* 0x000fe2000f8e020b */
[----:B------:R-:W2:Y:S01]  /*35e0*/  LDCU.64 UR12, c[0x0][0x558] ;  /* 0x0000ab00ff0c77ac */ /* 0x000ea20008000a00 */
[----:B------:R-:W3:Y:S02]  /*35f0*/  LDS R122, [UR16+0x1080] ;  /* 0x00108010ff7a7984 */ /* 0x000ee40008000800 */
[----:B------:R-:W-:-:S04]  /*3600*/  UIMAD.WIDE.U32 UR10, UR27, UR14, UR10 ;  /* 0x0000000e1b0a72a5 */ /* 0x000fc8000f8e000a */
[----:B------:R-:W-:Y:S02]  /*3610*/  UIMAD UR11, UR27, UR15, UR11 ;  /* 0x0000000f1b0b72a4 */ /* 0x000fe4000f8e020b */
[----:B0-----:R-:W-:Y:S01]  /*3620*/  IADD3 R128, P1, PT, R40, UR10, RZ ;  /* 0x0000000a28807c10 */ /* 0x001fe2000ff3e0ff */
[----:B-1----:R-:W-:-:S03]  /*3630*/  FMUL.FTZ R120, R5, R4 ;  /* 0x0000000405787220 */ /* 0x002fc60000410000 */
[----:B------:R-:W-:Y:S02]  /*3640*/  IADD3.X R5, PT, PT, RZ, UR11, RZ, P1, !PT ;  /* 0x0000000bff057c10 */ /* 0x000fe40008ffe4ff */
[----:B--2---:R-:W-:-:S03]  /*3650*/  LEA R4, P1, R128, UR12, 0x1 ;  /* 0x0000000c80047c11 */ /* 0x004fc6000f8208ff */
[----:B------:R-:W0:Y:S01]  /*3660*/  LDCU.64 UR10, c[0x0][0x490] ;  /* 0x00009200ff0a77ac */ /* 0x000e220008000a00 */
[----:B------:R-:W-:Y:S02]  /*3670*/  LEA.HI.X R5, R128, UR13, R5, 0x1, P1 ;  /* 0x0000000d80057c11 */ /* 0x000fe400088f0c05 */
[-C--:B---3--:R-:W-:Y:S02]  /*3680*/  ISETP.GE.AND P3, PT, R40, R122.reuse, PT ;  /* 0x0000007a2800720c */ /* 0x088fe40003f66270 */
[-C--:B------:R-:W-:Y:S02]  /*3690*/  ISETP.GE.AND P1, PT, R41, R122.reuse, PT ;  /* 0x0000007a2900720c */ /* 0x080fe40003f26270 */
[-C--:B------:R-:W-:Y:S02]  /*36a0*/  ISETP.GE.AND P2, PT, R21, R122.reuse, PT ;  /* 0x0000007a1500720c */ /* 0x080fe40003f46270 */
[-C--:B------:R-:W-:Y:S02]  /*36b0*/  ISETP.GE.AND P4, PT, R22, R122.reuse, PT ;  /* 0x0000007a1600720c */ /* 0x080fe40003f86270 */
[----:B------:R-:W-:-:S02]  /*36c0*/  ISETP.GE.AND P5, PT, R23, R122, PT ;  /* 0x0000007a1700720c */ /* 0x000fc40003fa6270 */
[----:B------:R-:W-:-:S03]  /*36d0*/  ISETP.GE.AND P6, PT, R24, R122, PT ;  /* 0x0000007a1800720c */ /* 0x000fc60003fc6270 */
[----:B------:R1:W-:Y:S01]  /*36e0*/  @!P3 STG.E.U16 desc[UR28][R4.64], R151 ;  /* 0x000000970400b986 */ /* 0x0003e2000c10151c */
        /* <DEDUP_REMOVED lines=19> */
[----:B------:R1:W-:Y:S04]  /*3820*/  STL [R1+0x4], R146 ;  /* 0x0000049201007387 */ /* 0x0003e80000100800 */
[----:B------:R1:W-:Y:S04]  /*3830*/  STL [R1], R144 ;  /* 0x0000009001007387 */ /* 0x0003e80000100800 */
[----:B------:R1:W-:Y:S04]  /*3840*/  @!P3 STG.E.U16 desc[UR28][R4.64+0x280], R127 ;  /* 0x0002807f0400b986 */ /* 0x0003e8000c10151c */
[----:B------:R1:W-:Y:S04]  /*3850*/  @!P6 STG.E.U16 desc[UR28][R4.64+0x2c0], R129 ;  /* 0x0002c0810400e986 */ /* 0x0003e8000c10151c */
[----:B------:R1:W-:Y:S04]  /*3860*/  @!P5 STG.E.U16 desc[UR28][R4.64+0x300], R131 ;  /* 0x000300830400d986 */ /* 0x0003e8000c10151c */
[----:B------:R1:W-:Y:S04]  /*3870*/  @!P1 STG.E.U16 desc[UR28][R4.64+0x340], R133 ;  /* 0x0003408504009986 */ /* 0x0003e8000c10151c */
[----:B------:R1:W-:Y:S04]  /*3880*/  @!P2 STG.E.U16 desc[UR28][R4.64+0x380], R135 ;  /* 0x000380870400a986 */ /* 0x0003e8000c10151c */
[----:B------:R1:W-:Y:S01]  /*3890*/  @!P4 STG.E.U16 desc[UR28][R4.64+0x3c0], R117 ;  /* 0x0003c0750400c986 */ /* 0x0003e2000c10151c */
[----:B0-----:R-:W-:-:S04]  /*38a0*/  UISETP.NE.U32.AND UP0, UPT, UR10, URZ, UPT ;  /* 0x000000ff0a00728c */ /* 0x001fc8000bf05070 */
[----:B------:R-:W-:Y:S01]  /*38b0*/  UISETP.NE.AND.EX UP0, UPT, UR11, URZ, UPT, UP0 ;  /* 0x000000ff0b00728c */ /* 0x000fe2000bf05300 */
[----:B------:R-:W-:Y:S01]  /*38c0*/  FMUL.FTZ R102, R102, R105 ;  /* 0x0000006966667220 */ /* 0x000fe20000410000 */
        /* <DEDUP_REMOVED lines=30> */
[----:B-1----:R-:W-:Y:S06]  /*3ab0*/  BRA.U !UP0, `(.L_x_64) ;  /* 0x0000000508bc7547 */ /* 0x002fec000b800000 */
[----:B------:R-:W-:Y:S01]  /*3ac0*/  BAR.SYNC.DEFER_BLOCKING 0x0 ;  /* 0x0000000000007b1d */ /* 0x000fe20000010000 */
[----:B------:R-:W-:Y:S01]  /*3ad0*/  FMUL.FTZ R56, R120, R56 ;  /* 0x0000003878387220 */ /* 0x000fe20000410000 */
[----:B------:R-:W-:Y:S01]  /*3ae0*/  FMUL.FTZ R57, R110, R57 ;  /* 0x000000396e397220 */ /* 0x000fe20000410000 */
[----:B------:R-:W-:Y:S01]  /*3af0*/  FMUL.FTZ R58, R106, R58 ;  /* 0x0000003a6a3a7220 */ /* 0x000fe20000410000 */
[----:B------:R-:W-:Y:S01]  /*3b00*/  FMUL.FTZ R59, R104, R59 ;  /* 0x0000003b683b7220 */ /* 0x000fe20000410000 */
[----:B------:R-:W-:Y:S01]  /*3b10*/  FMUL.FTZ R62, R105, R62 ;  /* 0x0000003e693e7220 */ /* 0x000fe20000410000 */
[----:B------:R-:W-:Y:S01]  /*3b20*/  FMUL.FTZ R55, R107, R55 ;  /* 0x000000376b377220 */ /* 0x000fe20000410000 */
[----:B------:R-:W-:Y:S01]  /*3b30*/  F2FP.BF16.F32.PACK_AB R56, R57, R56 ;  /* 0x000000383938723e */ /* 0x000fe200000010ff */
[----:B------:R-:W-:Y:S01]  /*3b40*/  FMUL.FTZ R60, R102, R60 ;  /* 0x0000003c663c7220 */ /* 0x000fe20000410000 */
[----:B------:R-:W-:Y:S01]  /*3b50*/  F2FP.BF16.F32.PACK_AB R58, R59, R58 ;  /* 0x0000003a3b3a723e */ /* 0x000fe200000010ff */
        /* <DEDUP_REMOVED lines=9> */
[----:B------:R-:W-:Y:S01]  /*3bf0*/  PRMT R4, R56, 0x7632, R4 ;  /* 0x0000763238047816 */ /* 0x000fe20000000004 */
[----:B------:R-:W0:Y:S01]  /*3c00*/  LDCU.128 UR12, c[0x0][0x430] ;  /* 0x00008600ff0c77ac */ /* 0x000e220008000c00 */
[----:B------:R-:W-:-:S02]  /*3c10*/  F2FP.BF16.F32.PACK_AB R55, R55, R62 ;  /* 0x0000003e3737723e */ /* 0x000fc400000010ff */
[----:B------:R-:W-:Y:S01]  /*3c20*/  PRMT R5, R58, 0x7632, R5 ;  /* 0x000076323a057816 */ /* 0x000fe20000000005 */
[----:B------:R1:W-:Y:S01]  /*3c30*/  STS.U16 [R92+0x2], R4 ;  /* 0x000002045c007388 */ /* 0x0003e20000000400 */
[----:B------:R-:W-:Y:S02]  /*3c40*/  F2FP.BF16.F32.PACK_AB R60, R61, R60 ;  /* 0x0000003c3d3c723e */ /* 0x000fe400000010ff */
[----:B------:R-:W-:Y:S01]  /*3c50*/  F2FP.BF16.F32.PACK_AB R42, R42, R43 ;  /* 0x0000002b2a2a723e */ /* 0x000fe200000010ff */
[----:B------:R2:W-:Y:S01]  /*3c60*/  STS.U16 [R92], R56 ;  /* 0x000000385c007388 */ /* 0x0005e20000000400 */
[----:B------:R-:W-:Y:S02]  /*3c70*/  F2FP.BF16.F32.PACK_AB R65, R65, R66 ;  /* 0x000000424141723e */ /* 0x000fe400000010ff */
[----:B------:R-:W-:Y:S01]  /*3c80*/  F2FP.BF16.F32.PACK_AB R63, R63, R64 ;  /* 0x000000403f3f723e */ /* 0x000fe200000010ff */
[----:B------:R3:W-:Y:S01]  /*3c90*/  STS.U16 [R92+0x4], R58 ;  /* 0x0000043a5c007388 */ /* 0x0007e20000000400 */
[----:B------:R-:W-:-:S02]  /*3ca0*/  F2FP.BF16.F32.PACK_AB R67, R67, R68 ;  /* 0x000000444343723e */ /* 0x000fc400000010ff */
[----:B-1----:R-:W-:Y:S01]  /*3cb0*/  PRMT R4, R55, 0x7632, R4 ;  /* 0x0000763237047816 */ /* 0x002fe20000000004 */
[----:B------:R1:W-:Y:S01]  /*3cc0*/  STS.U16 [R92+0x6], R5 ;  /* 0x000006055c007388 */ /* 0x0003e20000000400 */
[----:B------:R-:W-:Y:S01]  /*3cd0*/  PRMT R57, R60, 0x7632, R57 ;  /* 0x000076323c397816 */ /* 0x000fe20000000039 */
[----:B0-----:R-:W-:Y:S01]  /*3ce0*/  UIMAD.WIDE.U32 UR8, UR33, UR12, UR8 ;  /* 0x0000000c210872a5 */ /* 0x001fe2000f8e0008 */
[----:B------:R-:W-:Y:S01]  /*3cf0*/  PRMT R43, R42, 0x7632, R43 ;  /* 0x000076322a2b7816 */ /* 0x000fe2000000002b */
[----:B------:R0:W-:Y:S01]  /*3d00*/  STS.U16 [R92+0xe], R4 ;  /* 0x00000e045c007388 */ /* 0x0001e20000000400 */
[----:B--2---:R-:W-:Y:S01]  /*3d10*/  PRMT R56, R63, 0x7632, R56 ;  /* 0x000076323f387816 */ /* 0x004fe20000000038 */
[----:B------:R-:W-:Y:S01]  /*3d20*/  UIMAD UR9, UR33, UR13, UR9 ;  /* 0x0000000d210972a4 */ /* 0x000fe2000f8e0209 */
[----:B---3--:R-:W-:Y:S01]  /*3d30*/  PRMT R58, R67, 0x7632, R58 ;  /* 0x00007632433a7816 */ /* 0x008fe2000000003a */
[----:B------:R-:W-:Y:S01]  /*3d40*/  STS.U16 [R92+0x8], R60 ;  /* 0x0000083c5c007388 */ /* 0x000fe20000000400 */
[----:B-1----:R-:W-:Y:S01]  /*3d50*/  PRMT R5, R65, 0x7632, R5 ;  /* 0x0000763241057816 */ /* 0x002fe20000000005 */
[----:B------:R-:W-:-:S02]  /*3d60*/  UIMAD.WIDE.U32 UR8, UR27, UR14, UR8 ;  /* 0x0000000e1b0872a5 */ /* 0x000fc4000f8e0008 */
[----:B------:R-:W-:Y:S01]  /*3d70*/  STS.U16 [R92+0xa], R57 ;  /* 0x00000a395c007388 */ /* 0x000fe20000000400 */
[----:B0-----:R-:W-:Y:S01]  /*3d80*/  IMAD.U32 R4, RZ, RZ, UR18 ;  /* 0x00000012ff047e24 */ /* 0x001fe2000f8e00ff */
[----:B------:R-:W-:Y:S02]  /*3d90*/  UIMAD UR15, UR27, UR15, UR9 ;  /* 0x0000000f1b0f72a4 */ /* 0x000fe4000f8e0209 */
[----:B------:R-:W-:Y:S04]  /*3da0*/  STS.U16 [R92+0xc], R55 ;  /* 0x00000c375c007388 */ /* 0x000fe80000000400 */
[----:B------:R-:W-:Y:S04]  /*3db0*/  STS.U16 [R92+0x10], R42 ;  /* 0x0000102a5c007388 */ /* 0x000fe80000000400 */
[----:B------:R-:W-:Y:S04]  /*3dc0*/  STS.U16 [R92+0x12], R43 ;  /* 0x0000122b5c007388 */ /* 0x000fe80000000400 */
[----:B------:R-:W-:Y:S04]  /*3dd0*/  STS.U16 [R92+0x14], R65 ;  /* 0x000014415c007388 */ /* 0x000fe80000000400 */
[----:B------:R0:W-:Y:S04]  /*3de0*/  STS.U16 [R92+0x16], R5 ;  /* 0x000016055c007388 */ /* 0x0001e80000000400 */
[----:B------:R-:W-:Y:S04]  /*3df0*/  STS.U16 [R92+0x18], R63 ;  /* 0x0000183f5c007388 */ /* 0x000fe80000000400 */
[----:B------:R-:W-:Y:S01]  /*3e00*/  STS.U16 [R92+0x1a], R56 ;  /* 0x00001a385c007388 */ /* 0x000fe20000000400 */
[----:B0-----:R-:W-:-:S03]  /*3e10*/  IADD3 R5, P1, PT, R40, UR8, RZ ;  /* 0x0000000828057c10 */ /* 0x001fc6000ff3e0ff */
        /* <DEDUP_REMOVED lines=20> */
[----:B------:R-:W-:Y:S06]  /*3f60*/  BAR.SYNC.DEFER_BLOCKING 0x0 ;  /* 0x0000000000007b1d */ /* 0x000fec0000010000 */
[----:B------:R-:W0:Y:S02]  /*3f70*/  LDS R42, [UR16+0x1080] ;  /* 0x00108010ff2a7984 */ /* 0x000e240008000800 */
[----:B0-----:R-:W-:-:S02]  /*3f80*/  ISETP.GE.AND P2, PT, R40, R42, PT ;  /* 0x0000002a2800720c */ /* 0x001fc40003f46270 */
[-C--:B------:R-:W-:Y:S02]  /*3f90*/  ISETP.GE.AND P3, PT, R41, R42.reuse, PT ;  /* 0x0000002a2900720c */ /* 0x080fe40003f66270 */
[-C--:B------:R-:W-:Y:S02]  /*3fa0*/  ISETP.GE.AND P4, PT, R21, R42.reuse, PT ;  /* 0x0000002a1500720c */ /* 0x080fe40003f86270 */
[-C--:B------:R-:W-:Y:S02]  /*3fb0*/  ISETP.GE.AND P5, PT, R22, R42.reuse, PT ;  /* 0x0000002a1600720c */ /* 0x080fe40003fa6270 */
[----:B------:R-:W-:Y:S02]  /*3fc0*/  IADD3.X R40, PT, PT, RZ, UR15, RZ, P1, !PT ;  /* 0x0000000fff287c10 */ /* 0x000fe40008ffe4ff */
[----:B------:R-:W-:Y:S02]  /*3fd0*/  LEA R4, P1, R5, UR10, 0x1 ;  /* 0x0000000a05047c11 */ /* 0x000fe4000f8208ff */
[----:B------:R-:W-:-:S02]  /*3fe0*/  ISETP.GE.AND P6, PT, R23, R42, PT ;  /* 0x0000002a1700720c */ /* 0x000fc40003fc6270 */
[----:B------:R-:W-:Y:S02]  /*3ff0*/  LEA.HI.X R5, R5, UR11, R40, 0x1, P1 ;  /* 0x0000000b05057c11 */ /* 0x000fe400088f0c28 */
        /* <DEDUP_REMOVED lines=21> */
[----:B------:R0:W-:Y:S04]  /*4150*/  @!P6 STG.E.U16 desc[UR28][R4.64+0x280], R85 ;  /* 0x000280550400e986 */ /* 0x0001e8000c10151c */
[----:B------:R0:W-:Y:S04]  /*4160*/  @!P1 STG.E.U16 desc[UR28][R4.64+0x2c0], R87 ;  /* 0x0002c05704009986 */ /* 0x0001e8000c10151c */
[----:B------:R0:W-:Y:S04]  /*4170*/  @!P2 STG.E.U16 desc[UR28][R4.64+0x300], R101 ;  /* 0x000300650400a986 */ /* 0x0001e8000c10151c */
[----:B------:R0:W-:Y:S04]  /*4180*/  @!P3 STG.E.U16 desc[UR28][R4.64+0x340], R103 ;  /* 0x000340670400b986 */ /* 0x0001e8000c10151c */
[----:B------:R0:W-:Y:S04]  /*4190*/  @!P4 STG.E.U16 desc[UR28][R4.64+0x380], R105 ;  /* 0x000380690400c986 */ /* 0x0001e8000c10151c */
[----:B------:R0:W-:Y:S02]  /*41a0*/  @!P5 STG.E.U16 desc[UR28][R4.64+0x3c0], R107 ;  /* 0x0003c06b0400d986 */ /* 0x0001e4000c10151c */
.L_x_64:
[----:B0-----:R-:W2:Y:S01]  /*41b0*/  LDL.LU R4, [R1+0xc] ;  /* 0x00000c0001047983 */ /* 0x001ea20000300800 */
        /* <DEDUP_REMOVED lines=8> */
[----:B------:R-:W-:Y:S01]  /*4240*/  FADD.FTZ R34, R3, UR7 ;  /* 0x0000000703227e21 */ /* 0x000fe20008010000 */
[----:B------:R-:W-:Y:S01]  /*4250*/  SHF.L.U32 R6, R6, 0x10, RZ ;  /* 0x0000001006067819 */ /* 0x000fe200000006ff */
[----:B------:R-:W-:Y:S01]  /*4260*/  IMAD.U32 R38, R38, 0x10000, RZ ;  /* 0x0001000026267824 */ /* 0x000fe200078e00ff */
[----:B------:R-:W-:Y:S01]  /*4270*/  SHF.L.U32 R48, R48, 0x10, RZ ;  /* 0x0000001030307819 */ /* 0x000fe200000006ff */
[----:B------:R-:W-:Y:S01]  /*4280*/  UISETP.GE.AND UP0, UPT, UR17, 0x1, UPT ;  /* 0x000000011100788c */ /* 0x000fe2000bf06270 */
[----:B------:R-:W-:Y:S01]  /*4290*/  SHF.L.U32 R47, R47, 0x10, RZ ;  /* 0x000000102f2f7819 */ /* 0x000fe200000006ff */
[----:B------:R-:W-:Y:S01]  /*42a0*/  FADD.FTZ R33, R6, UR7 ;  /* 0x0000000706217e21 */ /* 0x000fe20008010000 */
[----:B------:R-:W-:Y:S01]  /*42b0*/  SHF.L.U32 R45, R45, 0x10, RZ ;  /* 0x000000102d2d7819 */ /* 0x000fe200000006ff */
[----:B------:R-:W-:Y:S01]  /*42c0*/  IMAD.U32 R9, R9, 0x10000, RZ ;  /* 0x0001000009097824 */ /* 0x000fe200078e00ff */
[----:B------:R-:W-:Y:S01]  /*42d0*/  SHF.L.U32 R19, R19, 0x10, RZ ;  /* 0x0000001013137819 */ /* 0x000fe200000006ff */
[----:B------:R-:W-:Y:S01]  /*42e0*/  IMAD.U32 R13, R13, 0x10000, RZ ;  /* 0x000100000d0d7824 */ /* 0x000fe200078e00ff */
[----:B------:R-:W-:Y:S01]  /*42f0*/  SHF.L.U32 R44, R44, 0x10, RZ ;  /* 0x000000102c2c7819 */ /* 0x000fe200000006ff */
[----:B------:R-:W-:Y:S01]  /*4300*/  IMAD.U32 R17, R17, 0x10000, RZ ;  /* 0x0001000011117824 */ /* 0x000fe200078e00ff */
[----:B------:R-:W-:Y:S01]  /*4310*/  SHF.L.U32 R39, R39, 0x10, RZ ;  /* 0x0000001027277819 */ /* 0x000fe200000006ff */
[----:B------:R-:W-:Y:S01]  /*4320*/  HFMA2 R70, -RZ, RZ, 0, 0 ;  /* 0x00000000ff467431 */ /* 0x000fe200000001ff */
[----:B------:R-:W-:Y:S01]  /*4330*/  SHF.L.U32 R37, R37, 0x10, RZ ;  /* 0x0000001025257819 */ /* 0x000fe200000006ff */
[----:B------:R-:W-:Y:S01]  /*4340*/  FADD.FTZ R30, R9, UR7 ;  /* 0x00000007091e7e21 */ /* 0x000fe20008010000 */
[----:B------:R-:W-:Y:S01]  /*4350*/  SHF.L.U32 R36, R36, 0x10, RZ ;  /* 0x0000001024247819 */ /* 0x000fe200000006ff */
[----:B------:R-:W-:Y:S01]  /*4360*/  FADD.FTZ R26, R13, UR7 ;  /* 0x000000070d1a7e21 */ /* 0x000fe20008010000 */
[----:B------:R-:W-:Y:S01]  /*4370*/  SHF.L.U32 R35, R35, 0x10, RZ ;  /* 0x0000001023237819 */ /* 0x000fe200000006ff */
[----:B------:R-:W-:Y:S01]  /*4380*/  FADD.FTZ R22, R17, UR7 ;  /* 0x0000000711167e21 */ /* 0x000fe20008010000 */
[----:B------:R-:W-:-:S02]  /*4390*/  SHF.L.U32 R7, R7, 0x10, RZ ;  /* 0x0000001007077819 */ /* 0x000fc400000006ff */
[----:B------:R-:W-:Y:S02]  /*43a0*/  CS2R R68, SRZ ;  /* 0x0000000000447805 */ /* 0x000fe4000001ff00 */
[----:B------:R-:W-:Y:S02]  /*43b0*/  SHF.L.U32 R8, R8, 0x10, RZ ;  /* 0x0000001008087819 */ /* 0x000fe400000006ff */
[----:B------:R-:W-:Y:S02]  /*43c0*/  CS2R R66, SRZ ;  /* 0x0000000000427805 */ /* 0x000fe4000001ff00 */
[----:B------:R-:W-:Y:S01]  /*43d0*/  SHF.L.U32 R10, R10, 0x10, RZ ;  /* 0x000000100a0a7819 */ /* 0x000fe200000006ff */
[----:B------:R-:W-:Y:S01]  /*43e0*/  FADD.FTZ R32, R7, UR7 ;  /* 0x0000000707207e21 */ /* 0x000fe20008010000 */
        /* <DEDUP_REMOVED lines=12> */
[----:B------:R-:W-:Y:S01]  /*44b0*/  CS2R R64, SRZ ;  /* 0x0000000000407805 */ /* 0x000fe2000001ff00 */
[----:B------:R-:W-:Y:S01]  /*44c0*/  FADD.FTZ R23, R16, UR7 ;  /* 0x0000000710177e21 */ /* 0x000fe20008010000 */
[----:B------:R-:W-:Y:S01]  /*44d0*/  CS2R R62, SRZ ;  /* 0x00000000003e7805 */ /* 0x000fe2000001ff00 */
[----:B------:R-:W-:Y:S01]  /*44e0*/  FADD.FTZ R21, R18, UR7 ;  /* 0x0000000712157e21 */ /* 0x000fe20008010000 */
[----:B------:R-:W-:-:S02]  /*44f0*/  CS2R R60, SRZ ;  /* 0x00000000003c7805 */ /* 0x000fc4000001ff00 */
[----:B------:R-:W-:Y:S02]  /*4500*/  CS2R R58, SRZ ;  /* 0x00000000003a7805 */ /* 0x000fe4000001ff00 */
[----:B------:R-:W-:Y:S02]  /*4510*/  CS2R R56, SRZ ;  /* 0x0000000000387805 */ /* 0x000fe4000001ff00 */
[----:B------:R-:W-:Y:S01]  /*4520*/  MOV R55, RZ ;  /* 0x000000ff00377202 */ /* 0x000fe20000000f00 */
[----:B------:R-:W-:Y:S01]  /*4530*/  FMUL.FTZ R18, R0, UR6 ;  /* 0x0000000600127c20 */ /* 0x000fe20008410000 */
[----:B------:R-:W-:Y:S01]  /*4540*/  LOP3.LUT R40, R100, 0x1f, RZ, 0xc0, !PT ;  /* 0x0000001f64287812 */ /* 0x000fe200078ec0ff */
        /* <DEDUP_REMOVED lines=11> */
[----:B------:R-:W-:Y:S01]  /*4600*/  BAR.SYNC.DEFER_BLOCKING 0x0 ;  /* 0x0000000000007b1d */ /* 0x000fe20000010000 */
[----:B--2---:R-:W-:-:S04]  /*4610*/  FFMA.FTZ R4, R0, R54, R4 ;  /* 0x0000003600047223 */ /* 0x004fc80000010004 */
[----:B------:R-:W-:-:S04]  /*4620*/  FFMA.FTZ R5, R91, R53, R4 ;  /* 0x000000355b057223 */ /* 0x000fc80000010004 */
[----:B------:R-:W-:-:S04]  /*4630*/  FFMA.FTZ R4, R90, R52, R5 ;  /* 0x000000345a047223 */ /* 0x000fc80000010005 */
[----:B------:R-:W-:Y:S01]  /*4640*/  FFMA.FTZ R5, R89, R51, R4 ;  /* 0x0000003359057223 */ /* 0x000fe20000010004 */
[----:B------:R-:W-:-:S03]  /*4650*/  SHF.L.U32 R4, R20, 0x10, RZ ;  /* 0x0000001014047819 */ /* 0x000fc600000006ff */
[----:B------:R-:W-:Y:S01]  /*4660*/  FFMA.FTZ R20, R88, R50, R5 ;  /* 0x0000003258147223 */ /* 0x000fe20000010005 */
[----:B------:R-:W-:-:S03]  /*4670*/  FMUL.FTZ R5, R73, UR6 ;  /* 0x0000000649057c20 */ /* 0x000fc60008410000 */
[----:B------:R-:W-:Y:S01]  /*4680*/  FFMA.FTZ R3, R81, R49, R20 ;  /* 0x0000003151037223 */ /* 0x000fe20000010014 */
[----:B------:R-:W-:Y:S01]  /*4690*/  FADD.FTZ R20, R19, UR7 ;  /* 0x0000000713147e21 */ /* 0x000fe20008010000 */
[----:B------:R-:W-:Y:S02]  /*46a0*/  FADD.FTZ R19, R4, UR7 ;  /* 0x0000000704137e21 */ /* 0x000fe40008010000 */
[----:B------:R-:W-:-:S04]  /*46b0*/  FFMA.FTZ R6, R80, R48, R3 ;  /* 0x0000003050067223 */ /* 0x000fc80000010003 */
[----:B------:R-:W-:-:S04]  /*46c0*/  FFMA.FTZ R3, R79, R47, R6 ;  /* 0x0000002f4f037223 */ /* 0x000fc80000010006 */
[----:B------:R-:W-:-:S04]  /*46d0*/  FFMA.FTZ R6, R78, R46, R3 ;  /* 0x0000002e4e067223 */ /* 0x000fc80000010003 */
[----:B------:R-:W-:Y:S01]  /*46e0*/  FFMA.FTZ R3, R77, R45, R6 ;  /* 0x0000002d4d037223 */ /* 0x000fe20000010006 */
[----:B------:R-:W-:-:S03]  /*46f0*/  FMUL.FTZ R6, R74, UR6 ;  /* 0x000000064a067c20 */ /* 0x000fc60008410000 */
[----:B------:R-:W-:-:S04]  /*4700*/  FFMA.FTZ R4, R76, R44, R3 ;  /* 0x0000002c4c047223 */ /* 0x000fc80000010003 */
[----:B------:R-:W-:-:S04]  /*4710*/  FFMA.FTZ R3, R75, R39, R4 ;  /* 0x000000274b037223 */ /* 0x000fc80000010004 */
[----:B------:R-:W-:-:S04]  /*4720*/  FFMA.FTZ R4, R74, R38, R3 ;  /* 0x000000264a047223 */ /* 0x000fc80000010003 */
[----:B------:R-:W-:Y:S01]  /*4730*/  FFMA.FTZ R3, R73, R37, R4 ;  /* 0x0000002549037223 */ /* 0x000fe20000010004 */
[----:B------:R-:W-:-:S03]  /*4740*/  FMUL.FTZ R4, R72, UR6 ;  /* 0x0000000648047c20 */ /* 0x000fc60008410000 */
[----:B------:R-:W-:Y:S01]  /*4750*/  FFMA.FTZ R42, R72, R36, R3 ;  /* 0x00000024482a7223 */ /* 0x000fe20000010003 */
[----:B------:R-:W-:-:S03]  /*4760*/  FMUL.FTZ R3, R71, UR6 ;  /* 0x0000000647037c20 */ /* 0x000fc60008410000 */
[----:B------:R-:W-:-:S05]  /*4770*/  FFMA.FTZ R41, R71, R35, R42 ;  /* 0x0000002347297223 */ /* 0x000fca000001002a */
[----:B------:R0:W-:Y:S01]  /*4780*/  STL [R1+0xc], R41 ;  /* 0x00000c2901007387 */ /* 0x0001e20000100800 */
[----:B------:R-:W-:Y:S05]  /*4790*/  BRA.U !UP0, `(.L_x_65) ;  /* 0x00000025089c7547 */ /* 0x000fea000b800000 */
[----:B------:R-:W1:Y:S01]  /*47a0*/  LDCU.64 UR32, c[0x0][0x3b8] ;  /* 0x00007700ff2077ac */ /* 0x000e620008000a00 */
[----:B------:R-:W2:Y:S01]  /*47b0*/  S2R R100, SR_TID.X ;  /* 0x0000000000647919 */ /* 0x000ea20000002100 */
[----:B------:R-:W-:Y:S01]  /*47c0*/  LOP3.LUT R2, R2, 0xfffffffd, RZ, 0xc0, !PT ;  /* 0xfffffffd02027812 */ /* 0x000fe200078ec0ff */
[----:B------:R-:W-:Y:S01]  /*47d0*/  IMAD.MOV.U32 R70, RZ, RZ, RZ ;  /* 0x000000ffff467224 */ /* 0x000fe200078e00ff */
[----:B------:R-:W3:Y:S01]  /*47e0*/  LDCU.128 UR8, c[0x0][0x3a0] ;  /* 0x00007400ff0877ac */ /* 0x000ee20008000c00 */
[----:B------:R-:W4:Y:S01]  /*47f0*/  LDCU.128 UR12, c[0x0][0x440] ;  /* 0x00008800ff0c77ac */ /* 0x000f220008000c00 */
[----:B------:R-:W5:Y:S01]  /*4800*/  LDCU.64 UR34, c[0x0][0x3d8] ;  /* 0x00007b00ff2277ac */ /* 0x000f620008000a00 */
[----:B------:R-:W0:Y:S01]  /*4810*/  LDCU.64 UR36, c[0x0][0x450] ;  /* 0x00008a00ff2477ac */ /* 0x000e220008000a00 */
[----:B------:R-:W0:Y:S01]  /*4820*/  LDCU UR40, c[0x0][0x394] ;  /* 0x00007280ff2877ac */ /* 0x000e220008000800 */
[----:B-1----:R-:W-:Y:S02]  /*4830*/  UIMAD.WIDE.U32 UR18, UR27, UR32, URZ ;  /* 0x000000201b1272a5 */ /* 0x002fe4000f8e00ff */
[----:B---3--:R-:W-:-:S02]  /*4840*/  UIMAD.WIDE.U32 UR30, UR27, UR8, URZ ;  /* 0x000000081b1e72a5 */ /* 0x008fc4000f8e00ff */
[----:B------:R-:W-:Y:S02]  /*4850*/  UIMAD UR33, UR27, UR33, UR19 ;  /* 0x000000211b2172a4 */ /* 0x000fe4000f8e0213 */
[----:B----4-:R-:W-:Y:S02]  /*4860*/  ULEA UR19, UP1, UR30, UR12, 0x2 ;  /* 0x0000000c1e137291 */ /* 0x010fe4000f8210ff */
[----:B------:R-:W-:Y:S02]  /*4870*/  ULEA UR32, UP0, UR18, UR14, 0x2 ;  /* 0x0000000e12207291 */ /* 0x000fe4000f8010ff */
[----:B------:R-:W-:Y:S02]  /*4880*/  UIMAD UR12, UR27, UR9, UR31 ;  /* 0x000000091b0c72a4 */ /* 0x000fe4000f8e021f */
[----:B-----5:R-:W-:Y:S02]  /*4890*/  UIMAD.WIDE.U32 UR8, UR27, UR34, URZ ;  /* 0x000000221b0872a5 */ /* 0x020fe4000f8e00ff */
[----:B------:R-:W-:Y:S01]  /*48a0*/  ULEA.HI.X UR31, UR18, UR15, UR33, 0x2, UP0 ;  /* 0x0000000f121f7291 */ /* 0x000fe200080f1421 */
[----:B------:R-:W1:Y:S01]  /*48b0*/  S2UR UR33, SR_CgaCtaId ;  /* 0x00000000002179c3 */ /* 0x000e620000008800 */
[----:B------:R-:W-:-:S02]  /*48c0*/  UIMAD UR27, UR27, UR35, UR9 ;  /* 0x000000231b1b72a4 */ /* 0x000fc4000f8e0209 */
[----:B0-----:R-:W-:Y:S01]  /*48d0*/  ULEA UR18, UP0, UR8, UR36, 0x2 ;  /* 0x0000002408127291 */ /* 0x001fe2000f8010ff */
[----:B------:R-:W0:Y:S03]  /*48e0*/  LDCU.64 UR34, c[0x0][0x3e0] ;  /* 0x00007c00ff2277ac */ /* 0x000e260008000a00 */
[----:B------:R-:W-:Y:S02]  /*48f0*/  ULEA.HI.X UR27, UR8, UR37, UR27, 0x2, UP0 ;  /* 0x00000025081b7291 */ /* 0x000fe400080f141b */
[----:B------:R-:W-:Y:S01]  /*4900*/  UISETP.GE.AND UP0, UPT, UR20, UR40, UPT ;  /* 0x000000281400728c */ /* 0x000fe2000bf06270 */
[----:B------:R-:W3:Y:S05]  /*4910*/  LDCU.64 UR38, c[0x0][0x3c0] ;  /* 0x00007800ff2677ac */ /* 0x000eea0008000a00 */
[----:B------:R-:W-:Y:S01]  /*4920*/  PLOP3.LUT P0, PT, PT, PT, UP0, 0x80, 0x8 ;  /* 0x000000000008781c */ /* 0x000fe20003f0f008 */
[----:B------:R-:W-:-:S02]  /*4930*/  ULEA UR8, UR20, 0xffffff00, 0x8 ;  /* 0xffffff0014087891 */ /* 0x000fc4000f8e40ff */
[----:B------:R-:W-:Y:S01]  /*4940*/  UIADD3 UR9, UPT, UPT, UR20, -0x2, URZ ;  /* 0xfffffffe14097890 */ /* 0x000fe2000fffe0ff */
[----:B------:R-:W-:Y:S01]  /*4950*/  ISETP.EQ.AND P0, PT, R40, RZ, !P0 ;  /* 0x000000ff2800720c */ /* 0x000fe20004702270 */
[----:B------:R-:W-:Y:S02]  /*4960*/  ULEA.HI.X UR30, UR30, UR13, UR12, 0x2, UP1 ;  /* 0x0000000d1e1e7291 */ /* 0x000fe400088f140c */
[----:B------:R-:W-:Y:S01]  /*4970*/  USHF.L.U64.HI UR14, UR10, 0x2, UR11 ;  /* 0x000000020a0e7899 */ /* 0x000fe2000801020b */
[----:B------:R-:W-:Y:S01]  /*4980*/  UMOV UR13, 0x400 ;  /* 0x00000400000d7882 */ /* 0x000fe20000000000 */
[----:B------:R-:W-:Y:S02]  /*4990*/  UIADD3 UR36, UPT, UPT, UR16, 0x1ae0, URZ ;  /* 0x00001ae010247890 */ /* 0x000fe4000fffe0ff */
[----:B------:R-:W-:Y:S02]  /*49a0*/  UIADD3 UR12, UPT, UPT, UR16, 0x24e0, URZ ;  /* 0x000024e0100c7890 */ /* 0x000fe4000fffe0ff */
[----:B------:R-:W-:-:S02]  /*49b0*/  ULOP3.LUT UR11, UR8, 0x100, URZ, 0xc0, !UPT ;  /* 0x00000100080b7892 */ /* 0x000fc4000f8ec0ff */
[----:B------:R-:W-:Y:S02]  /*49c0*/  UIMAD UR9, UR9, UR17, URZ ;  /* 0x00000011090972a4 */ /* 0x000fe4000f8e02ff */
[----:B------:R-:W-:Y:S01]  /*49d0*/  @P0 LOP3.LUT R2, R2, 0x2, RZ, 0xfc, !PT ;  /* 0x0000000202020812 */ /* 0x000fe200078efcff */
[----:B------:R-:W4:Y:S01]  /*49e0*/  LDCU UR37, c[0x0][0x394] ;  /* 0x00007280ff2577ac */ /* 0x000f220008000800 */
[----:B------:R-:W2:Y:S01]  /*49f0*/  LDCU UR42, c[0x0][0x38c] ;  /* 0x00007180ff2a77ac */ /* 0x000ea20008000800 */
[----:B0-----:R-:W-:Y:S02]  /*4a00*/  USHF.L.U64.HI UR17, UR34, 0x2, UR35 ;  /* 0x0000000222117899 */ /* 0x001fe40008010223 */
[----:B---3--:R-:W-:Y:S02]  /*4a10*/  USHF.L.U64.HI UR15, UR38, 0x2, UR39 ;  /* 0x00000002260f7899 */ /* 0x008fe40008010227 */
[----:B-1----:R-:W-:Y:S01]  /*4a20*/  ULEA UR16, UR33, UR13, 0x18 ;  /* 0x0000000d21107291 */ /* 0x002fe2000f8ec0ff */
[----:B------:R-:W-:-:S11]  /*4a30*/  UMOV UR8, URZ ;  /* 0x000000ff00087c82 */ /* 0x000fd60008000000 */
.L_x_78:
[----:B------:R-:W-:Y:S02]  /*4a40*/  MOV R40, UR19 ;  /* 0x0000001300287c02 */ /* 0x000fe40008000f00 */
[----:B------:R-:W-:-:S05]  /*4a50*/  MOV R41, UR30 ;  /* 0x0000001e00297c02 */ /* 0x000fca0008000f00 */
[----:B0-----:R0:W3:Y:S01]  /*4a60*/  LDG.E R101, desc[UR28][R40.64] ;  /* 0x0000001c28657981 */ /* 0x0010e2000c1e1900 */
[----:B------:R-:W-:Y:S02]  /*4a70*/  MOV R42, UR18 ;  /* 0x00000012002a7c02 */ /* 0x000fe40008000f00 */
[----:B------:R-:W-:-:S05]  /*4a80*/  MOV R43, UR27 ;  /* 0x0000001b002b7c02 */ /* 0x000fca0008000f00 */
[----:B------:R-:W5:Y:S01]  /*4a90*/  LDG.E R42, desc[UR28][R42.64] ;  /* 0x0000001c2a2a7981 */ /* 0x000f62000c1e1900 */
[----:B0-----:R-:W-:Y:S01]  /*4aa0*/  MOV R40, UR32 ;  /* 0x0000002000287c02 */ /* 0x001fe20008000f00 */
[----:B------:R-:W-:-:S05]  /*4ab0*/  IMAD.U32 R41, RZ, RZ, UR31 ;  /* 0x0000001fff297e24 */ /* 0x000fca000f8e00ff */
[----:B------:R0:W5:Y:S01]  /*4ac0*/  LDG.E R83, desc[UR28][R40.64] ;  /* 0x0000001c28537981 */ /* 0x000162000c1e1900 */
[C---:B--2---:R-:W-:Y:S02]  /*4ad0*/  ISETP.NE.AND P1, PT, R100.reuse, RZ, PT ;  /* 0x000000ff6400720c */ /* 0x044fe40003f25270 */
[C---:B------:R-:W-:Y:S02]  /*4ae0*/  ISETP.NE.AND P0, PT, R100.reuse, 0x7f, PT ;  /* 0x0000007f6400780c */ /* 0x040fe40003f05270 */
[----:B0-----:R-:W-:-:S04]  /*4af0*/  IADD3 R40, PT, PT, R100, 0x200, RZ ;  /* 0x0000020064287810 */ /* 0x001fc80007ffe0ff */
[----:B------:R-:W-:-:S04]  /*4b00*/  SEL R40, R40, UR11, P1 ;  /* 0x0000000b28287c07 */ /* 0x000fc80008800000 */
[----:B------:R-:W-:Y:S01]  /*4b10*/  LEA R40, R40, UR16, 0x2 ;  /* 0x0000001028287c11 */ /* 0x000fe2000f8e10ff */
[----:B------:R-:W-:Y:S01]  /*4b20*/  BSSY.RECONVERGENT B0, `(.L_x_66) ;  /* 0x0000040000007945 */ /* 0x000fe20003800200 */
[----:B---3--:R-:W-:-:S04]  /*4b30*/  FMUL.FTZ R82, R101, 1.4426950216293334961 ;  /* 0x3fb8aa3b65527820 */ /* 0x008fc80000410000 */
        /* <DEDUP_REMOVED lines=18> */
[----:B------:R-:W2:Y:S04]  /*4c60*/  MUFU.EX2 R103, R103 ;  /* 0x0000006700677308 */ /* 0x000ea80000000800 */
[----:B------:R-:W3:Y:S04]  /*4c70*/  MUFU.EX2 R104, R104 ;  /* 0x0000006800687308 */ /* 0x000ee80000000800 */
        /* <DEDUP_REMOVED lines=11> */
[----:B------:R-:W1:Y:S01]  /*4d30*/  MUFU.EX2 R125, R125 ;  /* 0x0000007d007d7308 */ /* 0x000e620000000800 */
[----:B-----5:R-:W-:Y:S01]  /*4d40*/  FMUL.FTZ R42, R83, R42 ;  /* 0x0000002a532a7220 */ /* 0x020fe20000410000 */
[----:B0-----:R0:W-:Y:S03]  /*4d50*/  STS [R40+0x1ae0], R151 ;  /* 0x001ae09728007388 */ /* 0x0011e60000000800 */
        /* <DEDUP_REMOVED lines=17> */
[----:B0123--:R-:W-:Y:S05]  /*4e70*/  @P0 BRA `(.L_x_67) ;  /* 0x0000000000200947 */ /* 0x00ffea0003800000 */
[----:B----4-:R-:W-:Y:S01]  /*4e80*/  UISETP.NE.AND UP0, UPT, UR20, UR37, UPT ;  /* 0x000000251400728c */ /* 0x010fe2000bf05270 */
[----:B------:R-:W-:-:S08]  /*4e90*/  IMAD.MOV.U32 R133, RZ, RZ, 0x3f800000 ;  /* 0x3f800000ff857424 */ /* 0x000fd000078e00ff */
[----:B------:R-:W-:Y:S05]  /*4ea0*/  BRA.U !UP0, `(.L_x_68) ;  /* 0x00000001081c7547 */ /* 0x000fea000b800000 */
[----:B------:R-:W-:Y:S01]  /*4eb0*/  USHF.L.U32 UR13, UR20, 0xa, URZ ;  /* 0x0000000a140d7899 */ /* 0x000fe200080006ff */
[----:B------:R-:W-:-:S03]  /*4ec0*/  MOV R133, UR36 ;  /* 0x0000002400857c02 */ /* 0x000fc60008000f00 */
[----:B------:R-:W-:-:S09]  /*4ed0*/  ULOP3.LUT UR13, UR13, 0x400, URZ, 0xc0, !UPT ;  /* 0x000004000d0d7892 */ /* 0x000fd2000f8ec0ff */
[----:B------:R-:W1:Y:S01]  /*4ee0*/  LDS R133, [R133+UR13] ;  /* 0x0000000d85857984 */ /* 0x000e620008000800 */
[----:B------:R-:W-:Y:S05]  /*4ef0*/  BRA `(.L_x_68) ;  /* 0x0000000000087947 */ /* 0x000fea0003800000 */
.L_x_67:
[----:B------:R-:W-:-:S06]  /*4f00*/  LEA R133, R100, UR16, 0x2 ;  /* 0x0000001064857c11 */ /* 0x000fcc000f8e10ff */
[----:B------:R-:W0:Y:S02]  /*4f10*/  LDS R133, [R133+0x22e4] ;  /* 0x0022e40085857984 */ /* 0x000e240000000800 */
.L_x_68:
[----:B----4-:R-:W-:Y:S05]  /*4f20*/  BSYNC.RECONVERGENT B0 ;  /* 0x0000000000007941 */ /* 0x010fea0003800200 */
.L_x_66:
[----:B------:R-:W-:Y:S02]  /*4f30*/  LOP3.LUT P0, RZ, R100, 0x1f, RZ, 0xc0, !PT ;  /* 0x0000001f64ff7812 */ /* 0x000fe4000780c0ff */
[----:B------:R-:W-:Y:S01]  /*4f40*/  MOV R40, UR20 ;  /* 0x0000001400287c02 */ /* 0x000fe20008000f00 */
[----:B------:R-:W-:-:S03]  /*4f50*/  IMAD.MOV.U32 R41, RZ, RZ, RZ ;  /* 0x000000ffff297224 */ /* 0x000fc600078e00ff */
[----:B------:R-:W-:Y:S01]  /*4f60*/  ISETP.EQ.OR P0, PT, R40, 0x1, P0 ;  /* 0x000000012800780c */ /* 0x000fe20000702670 */
[----:B------:R-:W-:Y:S01]  /*4f70*/  FMUL.FTZ R152, R34, R54 ;  /* 0x0000003622987220 */ /* 0x000fe20000410000 */
[----:B------:R-:W-:Y:S01]  /*4f80*/  FMUL.FTZ R135, R33, R53 ;  /* 0x0000003521877220 */ /* 0x000fe20000410000 */
[----:B------:R-:W-:Y:S01]  /*4f90*/  FMUL.FTZ R82, R151, R102 ;  /* 0x0000006697527220 */ /* 0x000fe20000410000 */
[----:B------:R-:W-:Y:S01]  /*4fa0*/  FMUL.FTZ R136, R32, R52 ;  /* 0x0000003420887220 */ /* 0x000fe20000410000 */
[----:B------:R-:W-:Y:S01]  /*4fb0*/  FMUL.FTZ R137, R31, R51 ;  /* 0x000000331f897220 */ /* 0x000fe20000410000 */
[----:B------:R-:W-:Y:S01]  /*4fc0*/  FFMA.FTZ R83, R102, R152, R135 ;  /* 0x0000009866537223 */ /* 0x000fe20000010087 */
[----:B------:R-:W-:-:S06]  /*4fd0*/  HFMA2 R40, -RZ, RZ, 1.875, 0 ;  /* 0x3f800000ff287431 */ /* 0x000fcc00000001ff */
[----:B------:R-:W-:Y:S01]  /*4fe0*/  VOTEU.ALL UP0, P0 ;  /* 0x0000000000ff7886 */ /* 0x000fe20000000000 */
[----:B------:R-:W-:-:S04]  /*4ff0*/  FMUL.FTZ R85, R103, R82 ;  /* 0x0000005267557220 */ /* 0x000fc80000410000 */
[----:B------:R-:W-:Y:S01]  /*5000*/  @!UP0 UIMAD.WIDE UR40, UR9, 0x8, UR4 ;  /* 0x00000008092888a5 */ /* 0x000fe2000f8e0204 */
[----:B------:R-:W-:Y:S01]  /*5010*/  FFMA.FTZ R83, R103, R83, R136 ;  /* 0x0000005367537223 */ /* 0x000fe20000010088 */
[----:B------:R-:W-:Y:S01]  /*5020*/  FMUL.FTZ R138, R30, R50 ;  /* 0x000000321e8a7220 */ /* 0x000fe20000410000 */
[----:B------:R-:W-:-:S03]  /*5030*/  FMUL.FTZ R82, R104, R85 ;  /* 0x0000005568527220 */ /* 0x000fc60000410000 */
[----:B------:R-:W-:Y:S02]  /*5040*/  MOV R42, UR40 ;  /* 0x00000028002a7c02 */ /* 0x000fe40008000f00 */
        /* <DEDUP_REMOVED lines=19> */
[C---:B------:R-:W-:Y:S01]  /*5180*/  ISETP.GT.U32.AND P0, PT, R100.reuse, 0x1f, PT ;  /* 0x0000001f6400780c */ /* 0x040fe20003f04070 */
        /* <DEDUP_REMOVED lines=8> */
[----:B------:R-:W-:-:S03]  /*5210*/  FMUL.FTZ R43, R109, R42 ;  /* 0x0000002a6d2b7220 */ /* 0x000fc60000410000 */
[----:B------:R-:W-:Y:S01]  /*5220*/  FFMA.FTZ R83, R113, R82, R145 ;  /* 0x0000005271537223 */ /* 0x000fe20000010091 */
[----:B------:R-:W-:-:S03]  /*5230*/  FMUL.FTZ R42, R110, R43 ;  /* 0x0000002b6e2a7220 */ /* 0x000fc60000410000 */
        /* <DEDUP_REMOVED lines=13> */
[----:B------:R-:W-:Y:S01]  /*5310*/  MOV R153, 0x28 ;  /* 0x0000002800997802 */ /* 0x000fe20000000f00 */
[----:B------:R-:W3:Y:S01]  /*5320*/  S2R R154, SR_LANEID ;  /* 0x00000000009a7919 */ /* 0x000ee20000000000 */
[----:B------:R-:W-:Y:S01]  /*5330*/  LOP3.LUT R2, R2, 0xfffffffe, RZ, 0xc0, !PT ;  /* 0xfffffffe02027812 */ /* 0x000fe200078ec0ff */
[----:B------:R-:W-:Y:S02]  /*5340*/  UMOV UR13, 0xffffffff ;  /* 0xffffffff000d7882 */ /* 0x000fe40000000000 */
[----:B------:R-:W-:-:S05]  /*5350*/  IMAD R153, R100, R153, UR16 ;  /* 0x0000001064997e24 */ /* 0x000fca000f8e0299 */
[----:B--2---:R-:W-:Y:S04]  /*5360*/  LDS.64 R42, [R153+0x10d0] ;  /* 0x0010d000992a7984 */ /* 0x004fe80000000a00 */
[----:B------:R-:W2:Y:S04]  /*5370*/  LDS.64 R82, [R153+0x10d8] ;  /* 0x0010d80099527984 */ /* 0x000ea80000000a00 */
[----:B------:R-:W4:Y:S04]  /*5380*/  LDS.64 R84, [R153+0x10e0] ;  /* 0x0010e00099547984 */ /* 0x000f280000000a00 */
[----:B------:R-:W0:Y:S01]  /*5390*/  LDS.64 R86, [R153+0x10e8] ;  /* 0x0010e80099567984 */ /* 0x000e220000000a00 */
[----:B---3--:R-:W-:-:S02]  /*53a0*/  ISETP.GE.AND P4, PT, R154, 0x10, PT ;  /* 0x000000109a00780c */ /* 0x008fc40003f86270 */
[C---:B------:R-:W-:Y:S02]  /*53b0*/  ISETP.GE.AND P2, PT, R154.reuse, 0x8, PT ;  /* 0x000000089a00780c */ /* 0x040fe40003f46270 */
[C---:B------:R-:W-:Y:S02]  /*53c0*/  ISETP.GE.AND P3, PT, R154.reuse, 0x4, PT ;  /* 0x000000049a00780c */ /* 0x040fe40003f66270 */
[----:B------:R-:W-:-:S07]  /*53d0*/  ISETP.GE.AND P5, PT, R154, 0x1, PT ;  /* 0x000000019a00780c */ /* 0x000fce0003fa6270 */
[----:B------:R-:W-:Y:S02]  /*53e0*/  @P4 LOP3.LUT R2, R2, 0x1, RZ, 0xfc, !PT ;  /* 0x0000000102024812 */ /* 0x000fe400078efcff */
[----:B------:R-:W-:Y:S01]  /*53f0*/  ISETP.GE.AND P4, PT, R154, 0x2, PT ;  /* 0x000000029a00780c */ /* 0x000fe20003f86270 */
[-C--:B--2---:R-:W-:Y:S01]  /*5400*/  FMUL.FTZ R162, R42, R82.reuse ;  /* 0x000000522aa27220 */ /* 0x084fe20000410000 */
        /* <DEDUP_REMOVED lines=28> */
.L_x_96:
[----:B------:R-:W4:Y:S01]  /*55d0*/  S2R R87, SR_LANEID ;  /* 0x0000000000577919 */ /* 0x000f220000000000 */
[----:B---3--:R-:W-:Y:S01]  /*55e0*/  FFMA.FTZ R86, R162, R86, R157 ;  /* 0x00000056a2567223 */ /* 0x008fe2000001009d */
[----:B------:R-:W-:Y:S01]  /*55f0*/  UMOV UR13, 0xffffffff ;  /* 0xffffffff000d7882 */ /* 0x000fe20000000000 */
[----:B----4-:R-:W-:-:S04]  /*5600*/  ISETP.GE.AND P2, PT, R87, 0x10, PT ;  /* 0x000000105700780c */ /* 0x010fc80003f46270 */
[----:B------:R-:W-:-:S09]  /*5610*/  FSEL R163, R157, R86, !P2 ;  /* 0x000000569da37208 */ /* 0x000fd20005000000 */
[----:B0-2---:R-:W-:Y:S01]  /*5620*/  @P2 FMUL.FTZ R162, R162, R155 ;  /* 0x0000009ba2a22220 */ /* 0x005fe20000410000 */
[----:B------:R-:W-:Y:S06]  /*5630*/  BRA.DIV UR13, `(.L_x_71) ;  /* 0x000000360df07947 */ /* 0x000fec000b800000 */
.L_x_99:
[----:B------:R-:W-:-:S03]  /*5640*/  UMOV UR13, 0xffffffff ;  /* 0xffffffff000d7882 */ /* 0x000fc60000000000 */
[----:B------:R-:W-:Y:S05]  /*5650*/  BRA.DIV UR13, `(.L_x_72) ;  /* 0x0000003a0d107947 */ /* 0x000fea000b800000 */
.L_x_102:
[----:B------:R-:W-:-:S03]  /*5660*/  UMOV UR13, 0xffffffff ;  /* 0xffffffff000d7882 */ /* 0x000fc60000000000 */
[----:B------:R-:W-:Y:S05]  /*5670*/  BRA.DIV UR13, `(.L_x_73) ;  /* 0x0000003a0d307947 */ /* 0x000fea000b800000 */
[----:B------:R-:W0:Y:S04]  /*5680*/  SHFL.UP PT, R162, R162, 0x1, RZ ;  /* 0x04200000a2a27989 */ /* 0x000e2800000e00ff */
[----:B------:R-:W2:Y:S04]  /*5690*/  SHFL.UP PT, R163, R163, 0x1, RZ ;  /* 0x04200000a3a37989 */ /* 0x000ea800000e00ff */
[----:B-----5:R-:W3:Y:S04]  /*56a0*/  SHFL.IDX PT, R40, R40, RZ, 0x1f ;  /* 0x00001fff28287589 */ /* 0x020ee800000e0000 */
[----:B------:R-:W4:Y:S02]  /*56b0*/  SHFL.IDX PT, R41, R41, RZ, 0x1f ;  /* 0x00001fff29297589 */ /* 0x000f2400000e0000 */
.L_x_108:
        /* <DEDUP_REMOVED lines=12> */
.L_x_69:
        /* <DEDUP_REMOVED lines=51> */
[----:B------:R-:W0:Y:S04]  /*5ab0*/  @P1 LDS.64 R40, [UR12] ;  /* 0x0000000cff281984 */ /* 0x000e280008000a00 */
[----:B------:R1:W-:Y:S02]  /*5ac0*/  STS.64 [R150+0x15e0], R42 ;  /* 0x0015e02a96007388 */ /* 0x0003e40000000a00 */
[----:B-1----:R-:W-:Y:S01]  /*5ad0*/  FFMA.FTZ R150, R125, R148, R149 ;  /* 0x000000947d967223 */ /* 0x002fe20000010095 */
[----:B------:R-:W-:Y:S06]  /*5ae0*/  BAR.SYNC.DEFER_BLOCKING 0x0 ;  /* 0x0000000000007b1d */ /* 0x000fec0000010000 */
[----:B------:R-:W-:Y:S05]  /*5af0*/  @P0 BRA `(.L_x_74) ;  /* 0x0000000400240947 */ /* 0x000fea0003800000 */
[----:B------:R-:W-:Y:S01]  /*5b00*/  HFMA2 R149, -RZ, RZ, 0, 2.384185791015625e-06 ;  /* 0x00000028ff957431 */ /* 0x000fe200000001ff */
[----:B------:R-:W-:Y:S01]  /*5b10*/  UMOV UR13, 0xffffffff ;  /* 0xffffffff000d7882 */ /* 0x000fe20000000000 */
[----:B------:R-:W-:-:S03]  /*5b20*/  LOP3.LUT R152, R100, 0x1f, RZ, 0xc0, !PT ;  /* 0x0000001f64987812 */ /* 0x000fc600078ec0ff */
[----:B------:R-:W-:Y:S01]  /*5b30*/  IMAD R149, R100, R149, UR16 ;  /* 0x0000001064957e24 */ /* 0x000fe2000f8e0295 */
[----:B------:R-:W-:-:S04]  /*5b40*/  ISETP.NE.AND P0, PT, R152, 0x1f, PT ;  /* 0x0000001f9800780c */ /* 0x000fc80003f05270 */
[----:B------:R-:W-:Y:S04]  /*5b50*/  LDS.64 R42, [R149+0x15f0] ;  /* 0x0015f000952a7984 */ /* 0x000fe80000000a00 */
[----:B------:R-:W1:Y:S04]  /*5b60*/  LDS.64 R82, [R149+0x15f8] ;  /* 0x0015f80095527984 */ /* 0x000e680000000a00 */
[----:B------:R-:W2:Y:S04]  /*5b70*/  LDS.64 R84, [R149+0x15e8] ;  /* 0x0015e80095547984 */ /* 0x000ea80000000a00 */
[----:B------:R-:W3:Y:S01]  /*5b80*/  LDS.64 R86, [R149+0x15e0] ;  /* 0x0015e00095567984 */ /* 0x000ee20000000a00 */
[C---:B-1----:R-:W-:Y:S01]  /*5b90*/  FMUL.FTZ R153, R42.reuse, R82 ;  /* 0x000000522a997220 */ /* 0x042fe20000410000 */
[----:B------:R-:W-:-:S03]  /*5ba0*/  FFMA.FTZ R163, R42, R83, R43 ;  /* 0x000000532aa37223 */ /* 0x000fc6000001002b */
[C---:B--2---:R-:W-:Y:S01]  /*5bb0*/  FMUL.FTZ R153, R84.reuse, R153 ;  /* 0x0000009954997220 */ /* 0x044fe20000410000 */
[----:B------:R-:W-:-:S03]  /*5bc0*/  FFMA.FTZ R163, R84, R163, R85 ;  /* 0x000000a354a37223 */ /* 0x000fc60000010055 */
[C---:B---3--:R-:W-:Y:S01]  /*5bd0*/  FMUL.FTZ R162, R86.reuse, R153 ;  /* 0x0000009956a27220 */ /* 0x048fe20000410000 */
[----:B------:R-:W-:Y:S01]  /*5be0*/  FFMA.FTZ R163, R86, R163, R87 ;  /* 0x000000a356a37223 */ /* 0x000fe20000010057 */
[----:B------:R-:W-:Y:S06]  /*5bf0*/  BRA.DIV UR13, `(.L_x_75) ;  /* 0x000000360d507947 */ /* 0x000fec000b800000 */
[----:B------:R-:W1:Y:S01]  /*5c00*/  SHFL.DOWN PT, R86, R163, 0x1, 0x1f ;  /* 0x08201f00a3567f89 */ /* 0x000e6200000e0000 */
[C---:B------:R-:W-:Y:S02]  /*5c10*/  ISETP.GT.U32.AND P1, PT, R152.reuse, 0x1b, PT ;  /* 0x0000001b9800780c */ /* 0x040fe40003f24070 */
[C---:B------:R-:W-:Y:S01]  /*5c20*/  ISETP.GT.U32.AND P2, PT, R152.reuse, 0x17, PT ;  /* 0x000000179800780c */ /* 0x040fe20003f44070 */
[----:B------:R-:W2:Y:S01]  /*5c30*/  SHFL.DOWN PT, R153, R162, 0x1, 0x1f ;  /* 0x08201f00a2997f89 */ /* 0x000ea200000e0000 */
[----:B------:R-:W-:Y:S01]  /*5c40*/  ISETP.GT.U32.AND P3, PT, R152, 0xf, PT ;  /* 0x0000000f9800780c */ /* 0x000fe20003f64070 */
[----:B-1----:R-:W-:Y:S01]  /*5c50*/  @P0 FFMA.FTZ R86, R162, R86, R163 ;  /* 0x00000056a2560223 */ /* 0x002fe200000100a3 */
[----:B--2---:R-:W-:-:S04]  /*5c60*/  @P0 FMUL.FTZ R153, R153, R162 ;  /* 0x000000a299990220 */ /* 0x004fc80000410000 */
[----:B------:R-:W-:Y:S01]  /*5c70*/  @P0 MOV R163, R86 ;  /* 0x0000005600a30202 */ /* 0x000fe20000000f00 */
[----:B------:R-:W-:Y:S01]  /*5c80*/  @P0 IMAD.MOV.U32 R162, RZ, RZ, R153 ;  /* 0x000000ffffa20224 */ /* 0x000fe200078e0099 */
[----:B------:R-:W-:-:S03]  /*5c90*/  ISETP.GT.U32.AND P0, PT, R152, 0x1d, PT ;  /* 0x0000001d9800780c */ /* 0x000fc60003f04070 */
[----:B------:R-:W1:Y:S04]  /*5ca0*/  SHFL.DOWN PT, R154, R163, 0x2, 0x1f ;  /* 0x08401f00a39a7f89 */ /* 0x000e6800000e0000 */
[----:B------:R-:W2:Y:S06]  /*5cb0*/  SHFL.DOWN PT, R152, R162, 0x2, 0x1f ;  /* 0x08401f00a2987f89 */ /* 0x000eac00000e0000 */
[C---:B-1----:R-:W-:Y:S01]  /*5cc0*/  @!P0 FFMA.FTZ R153, R162.reuse, R154, R163 ;  /* 0x0000009aa2998223 */ /* 0x042fe200000100a3 */
[----:B--2---:R-:W-:-:S04]  /*5cd0*/  @!P0 FMUL.FTZ R152, R162, R152 ;  /* 0x00000098a2988220 */ /* 0x004fc80000410000 */
[----:B------:R-:W-:Y:S02]  /*5ce0*/  @!P0 MOV R163, R153 ;  /* 0x0000009900a38202 */ /* 0x000fe40000000f00 */
[----:B------:R-:W-:-:S03]  /*5cf0*/  @!P0 MOV R162, R152 ;  /* 0x0000009800a28202 */ /* 0x000fc60000000f00 */
[----:B------:R-:W1:Y:S01]  /*5d00*/  SHFL.DOWN PT, R154, R163, 0x4, 0x1f ;  /* 0x08801f00a39a7f89 */ /* 0x000e6200000e0000 */
[----:B------:R-:W-:-:S03]  /*5d10*/  ISETP.NE.AND P0, PT, R100, 0x1f, PT ;  /* 0x0000001f6400780c */ /* 0x000fc60003f05270 */
[----:B------:R-:W2:Y:S01]  /*5d20*/  SHFL.DOWN PT, R152, R162, 0x4, 0x1f ;  /* 0x08801f00a2987f89 */ /* 0x000ea200000e0000 */
[C---:B-1----:R-:W-:Y:S01]  /*5d30*/  @!P1 FFMA.FTZ R153, R162.reuse, R154, R163 ;  /* 0x0000009aa2999223 */ /* 0x042fe200000100a3 */
[----:B--2---:R-:W-:-:S04]  /*5d40*/  @!P1 FMUL.FTZ R152, R162, R152 ;  /* 0x00000098a2989220 */ /* 0x004fc80000410000 */
[----:B------:R-:W-:Y:S01]  /*5d50*/  @!P1 MOV R163, R153 ;  /* 0x0000009900a39202 */ /* 0x000fe20000000f00 */
[----:B------:R-:W-:-:S04]  /*5d60*/  @!P1 IMAD.MOV.U32 R162, RZ, RZ, R152 ;  /* 0x000000ffffa29224 */ /* 0x000fc800078e0098 */
[----:B------:R-:W1:Y:S04]  /*5d70*/  SHFL.DOWN PT, R154, R163, 0x8, 0x1f ;  /* 0x09001f00a39a7f89 */ /* 0x000e6800000e0000 */
[----:B------:R-:W2:Y:S01]  /*5d80*/  SHFL.DOWN PT, R152, R162, 0x8, 0x1f ;  /* 0x09001f00a2987f89 */ /* 0x000ea200000e0000 */
[C---:B-1----:R-:W-:Y:S01]  /*5d90*/  @!P2 FFMA.FTZ R153, R162.reuse, R154, R163 ;  /* 0x0000009aa299a223 */ /* 0x042fe200000100a3 */
[----:B--2---:R-:W-:-:S04]  /*5da0*/  @!P2 FMUL.FTZ R152, R162, R152 ;  /* 0x00000098a298a220 */ /* 0x004fc80000410000 */
[----:B------:R-:W-:Y:S02]  /*5db0*/  @!P2 MOV R163, R153 ;  /* 0x0000009900a3a202 */ /* 0x000fe40000000f00 */
[----:B------:R-:W-:-:S03]  /*5dc0*/  @!P2 MOV R162, R152 ;  /* 0x0000009800a2a202 */ /* 0x000fc60000000f00 */
[----:B------:R-:W1:Y:S04]  /*5dd0*/  SHFL.DOWN PT, R154, R163, 0x10, 0x1f ;  /* 0x0a001f00a39a7f89 */ /* 0x000e6800000e0000 */
[----:B------:R-:W2:Y:S01]  /*5de0*/  SHFL.DOWN PT, R152, R162, 0x10, 0x1f ;  /* 0x0a001f00a2987f89 */ /* 0x000ea200000e0000 */
[C---:B-1----:R-:W-:Y:S01]  /*5df0*/  @!P3 FFMA.FTZ R153, R162.reuse, R154, R163 ;  /* 0x0000009aa299b223 */ /* 0x042fe200000100a3 */
[----:B--2---:R-:W-:-:S04]  /*5e00*/  @!P3 FMUL.FTZ R152, R162, R152 ;  /* 0x00000098a298b220 */ /* 0x004fc80000410000 */
        /* <DEDUP_REMOVED lines=10> */
.L_x_125:
        /* <DEDUP_REMOVED lines=14> */
.L_x_74:
[----:B------:R-:W-:Y:S05]  /*5f90*/  WARPSYNC.ALL ;  /* 0x0000000000007948 */ /* 0x000fea0003800000 */
[----:B------:R-:W-:Y:S01]  /*5fa0*/  BAR.SYNC.DEFER_BLOCKING 0x0 ;  /* 0x0000000000007b1d */ /* 0x000fe20000010000 */
[----:B-1----:R-:W-:Y:S01]  /*5fb0*/  SHF.R.U32.HI R83, RZ, 0x2, R100 ;  /* 0x00000002ff537819 */ /* 0x002fe20000011664 */
[----:B------:R-:W-:-:S03]  /*5fc0*/  FFMA.FTZ R82, R0, R151, RZ ;  /* 0x0000009700527223 */ /* 0x000fc600000100ff */
[----:B------:R-:W-:Y:S01]  /*5fd0*/  IADD3 R42, PT, PT, R83, R100, RZ ;  /* 0x00000064532a7210 */ /* 0x000fe20007ffe0ff */
[----:B------:R-:W-:Y:S01]  /*5fe0*/  BSSY.RECONVERGENT B0, `(.L_x_76) ;  /* 0x00000d5000007945 */ /* 0x000fe20003800200 */
[----:B------:R-:W1:Y:S02]  /*5ff0*/  S2R R149, SR_LANEID ;  /* 0x0000000000957919 */ /* 0x000e640000000000 */
[----:B------:R-:W-:-:S05]  /*6000*/  LEA R42, R42, UR16, 0x3 ;  /* 0x000000102a2a7c11 */ /* 0x000fca000f8e18ff */
[----:B------:R-:W2:Y:S01]  /*6010*/  LDS R43, [R42+0x15e4] ;  /* 0x0015e4002a2b7984 */ /* 0x000ea20000000800 */
[C---:B-1----:R-:W-:Y:S02]  /*6020*/  ISETP.GT.AND P0, PT, R149.reuse, 0x1e, PT ;  /* 0x0000001e9500780c */ /* 0x042fe40003f04270 */
[C---:B------:R-:W-:Y:S02]  /*6030*/  ISETP.GT.AND P1, PT, R149.reuse, 0x1d, PT ;  /* 0x0000001d9500780c */ /* 0x040fe40003f24270 */
[----:B------:R-:W-:Y:S01]  /*6040*/  ISETP.GT.AND P2, PT, R149, 0x1b, PT ;  /* 0x0000001b9500780c */ /* 0x000fe20003f44270 */
[----:B--2---:R-:W-:Y:S01]  /*6050*/  FFMA.FTZ R132, R43, R133, R132 ;  /* 0x000000852b847223 */ /* 0x004fe20000010084 */
[----:B------:R-:W-:Y:S01]  /*6060*/  FFMA.FTZ R43, R91, R135, R82 ;  /* 0x000000875b2b7223 */ /* 0x000fe20000010052 */
[----:B------:R-:W-:Y:S02]  /*6070*/  FFMA.FTZ R135, -R33, R53, R135 ;  /* 0x0000003521877223 */ /* 0x000fe40000010187 */
[----:B------:R-:W-:Y:S01]  /*6080*/  FFMA.FTZ R125, R125, R132, R131 ;  /* 0x000000847d7d7223 */ /* 0x000fe20000010083 */
[----:B------:R-:W-:Y:S01]  /*6090*/  FFMA.FTZ R82, R90, R136, R43 ;  /* 0x000000885a527223 */ /* 0x000fe2000001002b */
[----:B------:R-:W-:-:S02]  /*60a0*/  FFMA.FTZ R136, -R32, R52, R136 ;  /* 0x0000003420887223 */ /* 0x000fc40000010188 */
        /* <DEDUP_REMOVED lines=10> */
[----:B------:R-:W-:-:S02]  /*6150*/  FFMA.FTZ R139, -R29, R49, R139 ;  /* 0x000000311d8b7223 */ /* 0x000fc4000001018b */
[----:B------:R-:W-:Y:S01]  /*6160*/  FFMA.FTZ R113, R113, R116, R127 ;  /* 0x0000007471717223 */ /* 0x000fe2000001007f */
[----:B------:R-:W-:Y:S01]  /*6170*/  FFMA.FTZ R82, R80, R140, R43 ;  /* 0x0000008c50527223 */ /* 0x000fe2000001002b */
[----:B------:R-:W-:Y:S02]  /*6180*/  FFMA.FTZ R140, -R28, R48, R140 ;  /* 0x000000301c8c7223 */ /* 0x000fe4000001018c */
[----:B------:R-:W-:Y:S01]  /*6190*/  FFMA.FTZ R126, R111, R113, R126 ;  /* 0x000000716f7e7223 */ /* 0x000fe2000001007e */
[----:B------:R-:W-:Y:S01]  /*61a0*/  FFMA.FTZ R43, R79, R141, R82 ;  /* 0x0000008d4f2b7223 */ /* 0x000fe20000010052 */
[----:B------:R-:W-:Y:S02]  /*61b0*/  FFMA.FTZ R141, -R27, R47, R141 ;  /* 0x0000002f1b8d7223 */ /* 0x000fe4000001018d */
[----:B------:R-:W-:Y:S01]  /*61c0*/  FFMA.FTZ R110, R110, R126, R124 ;  /* 0x0000007e6e6e7223 */ /* 0x000fe2000001007c */
[----:B------:R-:W-:Y:S01]  /*61d0*/  FFMA.FTZ R82, R78, R142, R43 ;  /* 0x0000008e4e527223 */ /* 0x000fe2000001002b */
[----:B------:R-:W-:-:S02]  /*61e0*/  FFMA.FTZ R142, -R26, R46, R142 ;  /* 0x0000002e1a8e7223 */ /* 0x000fc4000001018e */
[-C--:B------:R-:W-:Y:S01]  /*61f0*/  FFMA.FTZ R42, R109, R110.reuse, R123 ;  /* 0x0000006e6d2a7223 */ /* 0x080fe2000001007b */
[----:B------:R-:W-:Y:S01]  /*6200*/  FFMA.FTZ R43, R77, R143, R82 ;  /* 0x0000008f4d2b7223 */ /* 0x000fe20000010052 */
[----:B------:R-:W-:Y:S01]  /*6210*/  FMUL.FTZ R111, R26, R110 ;  /* 0x0000006e1a6f7220 */ /* 0x000fe20000410000 */
[----:B------:R-:W-:Y:S01]  /*6220*/  FFMA.FTZ R143, -R25, R45, R143 ;  /* 0x0000002d198f7223 */ /* 0x000fe2000001018f */
[----:B------:R-:W-:Y:S01]  /*6230*/  FFMA.FTZ R85, R108, R42, R122 ;  /* 0x0000002a6c557223 */ /* 0x000fe2000001007a */
[----:B------:R-:W-:Y:S01]  /*6240*/  FFMA.FTZ R82, R76, R144, R43 ;  /* 0x000000904c527223 */ /* 0x000fe2000001002b */
[----:B------:R-:W-:Y:S01]  /*6250*/  FFMA.FTZ R144, -R24, R44, R144 ;  /* 0x0000002c18907223 */ /* 0x000fe20000010190 */
[----:B------:R-:W-:Y:S01]  /*6260*/  FMUL.FTZ R123, R19, R132 ;  /* 0x00000084137b7220 */ /* 0x000fe20000410000 */
[----:B------:R-:W-:Y:S01]  /*6270*/  FFMA.FTZ R120, R107, R85, R120 ;  /* 0x000000556b787223 */ /* 0x000fe20000010078 */
[----:B------:R-:W-:Y:S02]  /*6280*/  FADD.FTZ R10, R111, R10 ;  /* 0x0000000a6f0a7221 */ /* 0x000fe40000010000 */
[----:B------:R-:W-:Y:S01]  /*6290*/  FADD.FTZ R3, R123, R3 ;  /* 0x000000037b037221 */ /* 0x000fe20000010000 */
[----:B------:R-:W-:-:S04]  /*62a0*/  FFMA.FTZ R106, R106, R120, R119 ;  /* 0x000000786a6a7223 */ /* 0x000fc80000010077 */
[----:B------:R-:W-:Y:S01]  /*62b0*/  FFMA.FTZ R84, R105, R106, R117 ;  /* 0x0000006a69547223 */ /* 0x000fe20000010075 */
[----:B------:R-:W-:-:S03]  /*62c0*/  FMUL.FTZ R117, R24, R113 ;  /* 0x0000007118757220 */ /* 0x000fc60000410000 */
[----:B------:R-:W-:Y:S01]  /*62d0*/  FFMA.FTZ R115, R104, R84, R115 ;  /* 0x0000005468737223 */ /* 0x000fe20000010073 */
[----:B------:R-:W-:-:S03]  /*62e0*/  FADD.FTZ R8, R117, R8 ;  /* 0x0000000875087221 */ /* 0x000fc60000010000 */
[----:B------:R-:W-:Y:S01]  /*62f0*/  FFMA.FTZ R114, R103, R115, R114 ;  /* 0x0000007367727223 */ /* 0x000fe20000010072 */
[----:B------:R-:W-:Y:S01]  /*6300*/  FFMA.FTZ R103, R75, R145, R82 ;  /* 0x000000914b677223 */ /* 0x000fe20000010052 */
[----:B------:R-:W-:Y:S02]  /*6310*/  FFMA.FTZ R145, -R23, R39, R145 ;  /* 0x0000002717917223 */ /* 0x000fe40000010191 */
[----:B------:R-:W-:Y:S01]  /*6320*/  FFMA.FTZ R87, R102, R114, R112 ;  /* 0x0000007266577223 */ /* 0x000fe20000010070 */
[----:B------:R-:W-:Y:S01]  /*6330*/  FFMA.FTZ R102, -R34, R54, R151 ;  /* 0x0000003622667223 */ /* 0x000fe20000010197 */
[----:B------:R-:W-:Y:S01]  /*6340*/  FFMA.FTZ R82, R74, R146, R103 ;  /* 0x000000924a527223 */ /* 0x000fe20000010067 */
[----:B------:R-:W-:Y:S01]  /*6350*/  FMUL.FTZ R104, R33, R114 ;  /* 0x0000007221687220 */ /* 0x000fe20000410000 */
[----:B------:R-:W-:Y:S01]  /*6360*/  FMUL.FTZ R43, R34, R87 ;  /* 0x00000057222b7220 */ /* 0x000fe20000410000 */
[----:B------:R-:W-:Y:S01]  /*6370*/  FMUL.FTZ R103, R32, R115 ;  /* 0x0000007320677220 */ /* 0x000fe20000410000 */
[----:B------:R-:W-:Y:S01]  /*6380*/  FFMA.FTZ R107, R73, R147, R82 ;  /* 0x00000093496b7223 */ /* 0x000fe20000010052 */
[----:B------:R-:W-:Y:S01]  /*6390*/  FMUL.FTZ R82, R31, R84 ;  /* 0x000000541f527220 */ /* 0x000fe20000410000 */
[----:B------:R-:W-:Y:S01]  /*63a0*/  FFMA.FTZ R105, R43, R102, RZ ;  /* 0x000000662b697223 */ /* 0x000fe200000100ff */
[----:B------:R-:W-:Y:S01]  /*63b0*/  FFMA.FTZ R146, -R22, R38, R146 ;  /* 0x0000002616927223 */ /* 0x000fe20000010192 */
[----:B------:R-:W-:Y:S01]  /*63c0*/  FFMA.FTZ R108, R72, R148, R107 ;  /* 0x00000094486c7223 */ /* 0x000fe2000001006b */
[----:B------:R-:W-:Y:S01]  /*63d0*/  FFMA.FTZ R147, -R21, R37, R147 ;  /* 0x0000002515937223 */ /* 0x000fe20000010193 */
[----:B------:R-:W-:Y:S01]  /*63e0*/  FFMA.FTZ R86, R104, R135, R105 ;  /* 0x0000008768567223 */ /* 0x000fe20000010069 */
[----:B------:R-:W-:Y:S01]  /*63f0*/  FMUL.FTZ R105, R30, R106 ;  /* 0x0000006a1e697220 */ /* 0x000fe20000410000 */
[----:B------:R-:W-:Y:S01]  /*6400*/  FFMA.FTZ R148, -R20, R36, R148 ;  /* 0x0000002414947223 */ /* 0x000fe20000010194 */
[C---:B------:R-:W-:Y:S01]  /*6410*/  FADD.FTZ R15, R82.reuse, R15 ;  /* 0x0000000f520f7221 */ /* 0x040fe20000010000 */
[----:B------:R-:W-:Y:S01]  /*6420*/  FFMA.FTZ R107, R103, R136, R86 ;  /* 0x00000088676b7223 */ /* 0x000fe20000010056 */
[----:B------:R-:W-:Y:S01]  /*6430*/  FFMA.FTZ R86, R71, R150, R108 ;  /* 0x0000009647567223 */ /* 0x000fe2000001006c */
[----:B------:R-:W-:Y:S01]  /*6440*/  FMUL.FTZ R108, R29, R120 ;  /* 0x000000781d6c7220 */ /* 0x000fe20000410000 */
[----:B------:R-:W-:Y:S01]  /*6450*/  FFMA.FTZ R150, -R19, R35, R150 ;  /* 0x0000002313967223 */ /* 0x000fe20000010196 */
[----:B------:R-:W-:Y:S01]  /*6460*/  FFMA.FTZ R112, R82, R137, R107 ;  /* 0x0000008952707223 */ /* 0x000fe2000001006b */
[----:B------:R-:W-:Y:S01]  /*6470*/  FMUL.FTZ R107, R28, R85 ;  /* 0x000000551c6b7220 */ /* 0x000fe20000410000 */
[----:B------:R-:W1:Y:S01]  /*6480*/  SHFL.DOWN PT, R119, R86, 0x1, 0x1f ;  /* 0x08201f0056777f89 */ /* 0x000e6200000e0000 */
[C---:B------:R-:W-:Y:S01]  /*6490*/  FADD.FTZ R13, R108.reuse, R13 ;  /* 0x0000000d6c0d7221 */ /* 0x040fe20000010000 */
        /* <DEDUP_REMOVED lines=8> */
[----:B------:R-:W-:Y:S01]  /*6520*/  FFMA.FTZ R109, R107, R140, R118 ;  /* 0x0000008c6b6d7223 */ /* 0x000fe20000010076 */
[----:B------:R-:W-:Y:S01]  /*6530*/  FMUL.FTZ R118, R25, R126 ;  /* 0x0000007e19767220 */ /* 0x000fe20000410000 */
[----:B------:R-:W-:-:S02]  /*6540*/  FADD.FTZ R18, R43, R18 ;  /* 0x000000122b127221 */ /* 0x000fc40000010000 */
[----:B------:R-:W-:Y:S01]  /*6550*/  FFMA.FTZ R122, R112, R141, R109 ;  /* 0x0000008d707a7223 */ /* 0x000fe2000001006d */
[----:B------:R-:W-:-:S03]  /*6560*/  FADD.FTZ R9, R118, R9 ;  /* 0x0000000976097221 */ /* 0x000fc60000010000 */
[----:B------:R-:W-:-:S04]  /*6570*/  FFMA.FTZ R109, R111, R142, R122 ;  /* 0x0000008e6f6d7223 */ /* 0x000fc8000001007a */
[----:B------:R-:W-:Y:S01]  /*6580*/  FFMA.FTZ R122, R118, R143, R109 ;  /* 0x0000008f767a7223 */ /* 0x000fe2000001006d */
[----:B-1----:R-:W-:Y:S01]  /*6590*/  @!P0 FADD.FTZ R86, R86, R119 ;  /* 0x0000007756568221 */ /* 0x002fe20000010000 */
[----:B------:R-:W-:Y:S02]  /*65a0*/  FMUL.FTZ R119, R22, R129 ;  /* 0x0000008116777220 */ /* 0x000fe40000410000 */
[----:B------:R-:W-:Y:S01]  /*65b0*/  FFMA.FTZ R109, R117, R144, R122 ;  /* 0x00000090756d7223 */ /* 0x000fe2000001007a */
[----:B------:R-:W-:Y:S01]  /*65c0*/  FMUL.FTZ R122, R23, R116 ;  /* 0x00000074177a7220 */ /* 0x000fe20000410000 */
[----:B------:R-:W1:Y:S01]  /*65d0*/  SHFL.DOWN PT, R127, R86, 0x2, 0x1f ;  /* 0x08401f00567f7f89 */ /* 0x000e6200000e0000 */
[----:B------:R-:W-:Y:S02]  /*65e0*/  FADD.FTZ R6, R119, R6 ;  /* 0x0000000677067221 */ /* 0x000fe40000010000 */
[C---:B------:R-:W-:Y:S01]  /*65f0*/  FFMA.FTZ R124, R122.reuse, R145, R109 ;  /* 0x000000917a7c7223 */ /* 0x040fe2000001006d */
[----:B------:R-:W-:-:S03]  /*6600*/  FADD.FTZ R7, R122, R7 ;  /* 0x000000077a077221 */ /* 0x000fc60000010000 */
[----:B------:R-:W-:Y:S01]  /*6610*/  FFMA.FTZ R109, R119, R146, R124 ;  /* 0x00000092776d7223 */ /* 0x000fe2000001007c */
[----:B------:R-:W-:-:S04]  /*6620*/  FMUL.FTZ R124, R21, R130 ;  /* 0x00000082157c7220 */ /* 0x000fc80000410000 */
[C---:B------:R-:W-:Y:S01]  /*6630*/  FFMA.FTZ R128, R124.reuse, R147, R109 ;  /* 0x000000937c807223 */ /* 0x040fe2000001006d */
[----:B------:R-:W-:-:S03]  /*6640*/  FADD.FTZ R5, R124, R5 ;  /* 0x000000057c057221 */ /* 0x000fc60000010000 */
[----:B------:R-:W-:-:S04]  /*6650*/  FFMA.FTZ R128, R121, R148, R128 ;  /* 0x0000009479807223 */ /* 0x000fc80000010080 */
[----:B------:R-:W-:-:S05]  /*6660*/  FFMA.FTZ R109, R123, R150, R128 ;  /* 0x000000967b6d7223 */ /* 0x000fca0000010080 */
[----:B------:R-:W2:Y:S01]  /*6670*/  SHFL.DOWN PT, R128, R109, 0x1, 0x1f ;  /* 0x08201f006d807f89 */ /* 0x000ea200000e0000 */
[----:B-1----:R-:W-:-:S05]  /*6680*/  @!P1 FADD.FTZ R86, R86, R127 ;  /* 0x0000007f56569221 */ /* 0x002fca0000010000 */
[----:B------:R-:W1:Y:S01]  /*6690*/  SHFL.DOWN PT, R127, R86, 0x4, 0x1f ;  /* 0x08801f00567f7f89 */ /* 0x000e6200000e0000 */
[----:B--2---:R-:W-:Y:S01]  /*66a0*/  @!P0 FADD.FTZ R109, R109, R128 ;  /* 0x000000806d6d8221 */ /* 0x004fe20000010000 */
[----:B------:R-:W-:-:S04]  /*66b0*/  ISETP.NE.AND P0, PT, R100, RZ, PT ;  /* 0x000000ff6400720c */ /* 0x000fc80003f05270 */
[----:B------:R-:W2:Y:S01]  /*66c0*/  SHFL.DOWN PT, R128, R109, 0x2, 0x1f ;  /* 0x08401f006d807f89 */ /* 0x000ea200000e0000 */
[----:B-1----:R-:W-:Y:S01]  /*66d0*/  @!P2 FADD.FTZ R86, R86, R127 ;  /* 0x0000007f5656a221 */ /* 0x002fe20000010000 */
[----:B------:R-:W-:-:S04]  /*66e0*/  FMUL.FTZ R127, R101, R132 ;  /* 0x00000084657f7220 */ /* 0x000fc80000410000 */
[----:B------:R-:W-:Y:S01]  /*66f0*/  FMUL.FTZ R150, R150, R127 ;  /* 0x0000007f96967220 */ /* 0x000fe20000410000 */
[----:B------:R-:W1:Y:S03]  /*6700*/  SHFL.DOWN PT, R131, R86, 0x8, 0x1f ;  /* 0x09001f0056837f89 */ /* 0x000e6600000e0000 */
[----:B------:R-:W-:Y:S01]  /*6710*/  FFMA.FTZ R121, R35, R132, R150 ;  /* 0x0000008423797223 */ /* 0x000fe20000010096 */
[----:B0-----:R0:W-:Y:S03]  /*6720*/  @!P0 STS.64 [UR12], R40 ;  /* 0x00000028ff008988 */ /* 0x0011e60008000a0c */
[----:B------:R-:W-:Y:S01]  /*6730*/  FADD.FTZ R70, R121, R70 ;  /* 0x0000004679467221 */ /* 0x000fe20000010000 */
[C---:B0-----:R-:W-:Y:S01]  /*6740*/  FMUL.FTZ R41, R101.reuse, R125 ;  /* 0x0000007d65297220 */ /* 0x041fe20000410000 */
[----:B------:R-:W-:Y:S01]  /*6750*/  FMUL.FTZ R40, R101, R130 ;  /* 0x0000008265287220 */ /* 0x000fe20000410000 */
[----:B--2---:R-:W-:-:S02]  /*6760*/  @!P1 FADD.FTZ R109, R109, R128 ;  /* 0x000000806d6d9221 */ /* 0x004fc40000010000 */
[----:B------:R-:W-:Y:S01]  /*6770*/  FMUL.FTZ R41, R148, R41 ;  /* 0x0000002994297220 */ /* 0x000fe20000410000 */
[----:B------:R-:W-:Y:S01]  /*6780*/  FMUL.FTZ R124, R147, R40 ;  /* 0x00000028937c7220 */ /* 0x000fe20000410000 */
[----:B------:R-:W-:Y:S01]  /*6790*/  ISETP.GT.AND P1, PT, R149, 0x17, PT ;  /* 0x000000179500780c */ /* 0x000fe20003f24270 */
[----:B------:R-:W-:Y:S01]  /*67a0*/  FMUL.FTZ R40, R101, R116 ;  /* 0x0000007465287220 */ /* 0x000fe20000410000 */
[----:B------:R-:W0:Y:S01]  /*67b0*/  SHFL.DOWN PT, R128, R109, 0x4, 0x1f ;  /* 0x08801f006d807f89 */ /* 0x000e2200000e0000 */
[----:B------:R-:W-:Y:S02]  /*67c0*/  FFMA.FTZ R121, R37, R130, R124 ;  /* 0x0000008225797223 */ /* 0x000fe4000001007c */
[----:B------:R-:W-:Y:S01]  /*67d0*/  FMUL.FTZ R122, R145, R40 ;  /* 0x00000028917a7220 */ /* 0x000fe20000410000 */
[----:B------:R-:W-:Y:S01]  /*67e0*/  FMUL.FTZ R40, R101, R126 ;  /* 0x0000007e65287220 */ /* 0x000fe20000410000 */
[----:B------:R-:W-:-:S03]  /*67f0*/  FADD.FTZ R68, R121, R68 ;  /* 0x0000004479447221 */ /* 0x000fc60000010000 */
[----:B------:R-:W-:-:S03]  /*6800*/  FMUL.FTZ R40, R143, R40 ;  /* 0x000000288f287220 */ /* 0x000fc60000410000 */
[----:B-1----:R-:W-:Y:S01]  /*6810*/  @!P1 FADD.FTZ R86, R86, R131 ;  /* 0x0000008356569221 */ /* 0x002fe20000010000 */
[----:B0-----:R-:W-:Y:S01]  /*6820*/  @!P2 FADD.FTZ R109, R109, R128 ;  /* 0x000000806d6da221 */ /* 0x001fe20000010000 */
[----:B------:R-:W-:Y:S01]  /*6830*/  FFMA.FTZ R128, R36, R125, R41 ;  /* 0x0000007d24807223 */ /* 0x000fe20000010029 */
[----:B------:R-:W-:-:S03]  /*6840*/  FMUL.FTZ R41, R101, R129 ;  /* 0x0000008165297220 */ /* 0x000fc60000410000 */
[----:B------:R-:W0:Y:S01]  /*6850*/  SHFL.DOWN PT, R132, R109, 0x8, 0x1f ;  /* 0x09001f006d847f89 */ /* 0x000e2200000e0000 */
[----:B------:R-:W-:Y:S01]  /*6860*/  FMUL.FTZ R119, R146, R41 ;  /* 0x0000002992777220 */ /* 0x000fe20000410000 */
[----:B------:R-:W-:Y:S01]  /*6870*/  FMUL.FTZ R41, R101, R113 ;  /* 0x0000007165297220 */ /* 0x000fe20000410000 */
[----:B------:R-:W-:Y:S02]  /*6880*/  FADD.FTZ R69, R128, R69 ;  /* 0x0000004580457221 */ /* 0x000fe40000010000 */
[----:B------:R-:W-:Y:S01]  /*6890*/  FFMA.FTZ R124, R38, R129, R119 ;  /* 0x00000081267c7223 */ /* 0x000fe20000010077 */
[----:B------:R-:W-:Y:S01]  /*68a0*/  FMUL.FTZ R117, R144, R41 ;  /* 0x0000002990757220 */ /* 0x000fe20000410000 */
[----:B------:R-:W-:Y:S01]  /*68b0*/  FFMA.FTZ R119, R39, R116, R122 ;  /* 0x0000007427777223 */ /* 0x000fe2000001007a */
[----:B------:R-:W-:Y:S01]  /*68c0*/  FMUL.FTZ R41, R101, R110 ;  /* 0x0000006e65297220 */ /* 0x000fe20000410000 */
[----:B------:R-:W-:Y:S01]  /*68d0*/  FADD.FTZ R67, R124, R67 ;  /* 0x000000437c437221 */ /* 0x000fe20000010000 */
[----:B------:R-:W-:Y:S01]  /*68e0*/  FFMA.FTZ R116, R44, R113, R117 ;  /* 0x000000712c747223 */ /* 0x000fe20000010075 */
[----:B------:R-:W-:Y:S01]  /*68f0*/  FFMA.FTZ R113, R45, R126, R40 ;  /* 0x0000007e2d717223 */ /* 0x000fe20000010028 */
[C---:B------:R-:W-:Y:S01]  /*6900*/  FMUL.FTZ R40, R101.reuse, R42 ;  /* 0x0000002a65287220 */ /* 0x040fe20000410000 */
[----:B------:R-:W-:Y:S01]  /*6910*/  FMUL.FTZ R111, R142, R41 ;  /* 0x000000298e6f7220 */ /* 0x000fe20000410000 */
[----:B------:R-:W1:Y:S01]  /*6920*/  SHFL.DOWN PT, R117, R86, 0x10, 0x1f ;  /* 0x0a001f0056757f89 */ /* 0x000e6200000e0000 */
[----:B------:R-:W-:Y:S01]  /*6930*/  FMUL.FTZ R41, R101, R85 ;  /* 0x0000005565297220 */ /* 0x000fe20000410000 */
[----:B------:R-:W-:Y:S01]  /*6940*/  FMUL.FTZ R40, R141, R40 ;  /* 0x000000288d287220 */ /* 0x000fe20000410000 */
[----:B------:R-:W-:Y:S01]  /*6950*/  FFMA.FTZ R110, R46, R110, R111 ;  /* 0x0000006e2e6e7223 */ /* 0x000fe2000001006f */
[----:B------:R-:W-:Y:S01]  /*6960*/  FADD.FTZ R66, R119, R66 ;  /* 0x0000004277427221 */ /* 0x000fe20000010000 */
[----:B------:R-:W-:Y:S01]  /*6970*/  FMUL.FTZ R107, R140, R41 ;  /* 0x000000298c6b7220 */ /* 0x000fe20000410000 */
[----:B------:R-:W-:Y:S01]  /*6980*/  FFMA.FTZ R111, R47, R42, R40 ;  /* 0x0000002a2f6f7223 */ /* 0x000fe20000010028 */
[C---:B------:R-:W-:Y:S01]  /*6990*/  FMUL.FTZ R40, R101.reuse, R120 ;  /* 0x0000007865287220 */ /* 0x040fe20000410000 */
[----:B------:R-:W-:Y:S01]  /*69a0*/  FMUL.FTZ R41, R101, R106 ;  /* 0x0000006a65297220 */ /* 0x000fe20000410000 */
[----:B------:R-:W-:Y:S01]  /*69b0*/  FFMA.FTZ R42, R48, R85, R107 ;  /* 0x00000055302a7223 */ /* 0x000fe2000001006b */
[----:B0-----:R-:W-:Y:S01]  /*69c0*/  @!P1 FADD.FTZ R109, R109, R132 ;  /* 0x000000846d6d9221 */ /* 0x001fe20000010000 */
[----:B------:R-:W-:Y:S01]  /*69d0*/  FMUL.FTZ R40, R139, R40 ;  /* 0x000000288b287220 */ /* 0x000fe20000410000 */
[----:B------:R-:W-:Y:S01]  /*69e0*/  ISETP.NE.AND P1, PT, R149, RZ, PT ;  /* 0x000000ff9500720c */ /* 0x000fe20003f25270 */
[----:B------:R-:W-:Y:S01]  /*69f0*/  FMUL.FTZ R41, R138, R41 ;  /* 0x000000298a297220 */ /* 0x000fe20000410000 */
[----:B------:R-:W-:Y:S01]  /*6a00*/  FADD.FTZ R61, R42, R61 ;  /* 0x0000003d2a3d7221 */ /* 0x000fe20000010000 */
[----:B------:R-:W0:Y:S01]  /*6a10*/  SHFL.DOWN PT, R112, R109, 0x10, 0x1f ;  /* 0x0a001f006d707f89 */ /* 0x000e2200000e0000 */
[----:B------:R-:W-:Y:S01]  /*6a20*/  FFMA.FTZ R85, R49, R120, R40 ;  /* 0x0000007831557223 */ /* 0x000fe20000010028 */
[C---:B------:R-:W-:Y:S01]  /*6a30*/  FMUL.FTZ R40, R101.reuse, R84 ;  /* 0x0000005465287220 */ /* 0x040fe20000410000 */
[----:B------:R-:W-:Y:S01]  /*6a40*/  FFMA.FTZ R106, R50, R106, R41 ;  /* 0x0000006a326a7223 */ /* 0x000fe20000010029 */
[----:B------:R-:W-:Y:S01]  /*6a50*/  FMUL.FTZ R41, R101, R115 ;  /* 0x0000007365297220 */ /* 0x000fe20000410000 */
[----:B------:R-:W-:Y:S01]  /*6a60*/  FADD.FTZ R60, R85, R60 ;  /* 0x0000003c553c7221 */ /* 0x000fe20000010000 */
[----:B------:R-:W-:Y:S01]  /*6a70*/  FMUL.FTZ R40, R137, R40 ;  /* 0x0000002889287220 */ /* 0x000fe20000410000 */
[----:B------:R-:W-:Y:S01]  /*6a80*/  FADD.FTZ R65, R116, R65 ;  /* 0x0000004174417221 */ /* 0x000fe20000010000 */
[----:B------:R-:W-:Y:S01]  /*6a90*/  FMUL.FTZ R41, R136, R41 ;  /* 0x0000002988297220 */ /* 0x000fe20000410000 */
[----:B------:R-:W-:Y:S01]  /*6aa0*/  FADD.FTZ R64, R113, R64 ;  /* 0x0000004071407221 */ /* 0x000fe20000010000 */
[----:B------:R-:W-:Y:S01]  /*6ab0*/  FFMA.FTZ R85, R51, R84, R40 ;  /* 0x0000005433557223 */ /* 0x000fe20000010028 */
[----:B------:R-:W-:Y:S01]  /*6ac0*/  @!P1 LOP3.LUT R42, R83, 0xf8, RZ, 0xc0, !PT ;  /* 0x000000f8532a9812 */ /* 0x000fe200078ec0ff */
[C---:B------:R-:W-:Y:S01]  /*6ad0*/  FMUL.FTZ R40, R101.reuse, R114 ;  /* 0x0000007265287220 */ /* 0x040fe20000410000 */
[----:B-1----:R-:W-:Y:S01]  /*6ae0*/  FADD.FTZ R83, R86, R117 ;  /* 0x0000007556537221 */ /* 0x002fe20000010000 */
[----:B------:R-:W-:Y:S01]  /*6af0*/  FMUL.FTZ R101, R101, R87 ;  /* 0x0000005765657220 */ /* 0x000fe20000410000 */
[----:B------:R-:W-:Y:S01]  /*6b00*/  FADD.FTZ R63, R110, R63 ;  /* 0x0000003f6e3f7221 */ /* 0x000fe20000010000 */
[----:B------:R-:W-:Y:S01]  /*6b10*/  FMUL.FTZ R40, R135, R40 ;  /* 0x0000002887287220 */ /* 0x000fe20000410000 */
[----:B------:R-:W-:Y:S01]  /*6b20*/  FADD.FTZ R62, R111, R62 ;  /* 0x0000003e6f3e7221 */ /* 0x000fe20000010000 */
[----:B------:R-:W-:Y:S01]  /*6b30*/  FMUL.FTZ R101, R102, R101 ;  /* 0x0000006566657220 */ /* 0x000fe20000410000 */
[----:B------:R-:W-:Y:S01]  /*6b40*/  FADD.FTZ R59, R106, R59 ;  /* 0x0000003b6a3b7221 */ /* 0x000fe20000010000 */
[----:B------:R-:W-:Y:S01]  /*6b50*/  FADD.FTZ R58, R85, R58 ;  /* 0x0000003a553a7221 */ /* 0x000fe20000010000 */
[----:B0-----:R-:W-:-:S05]  /*6b60*/  FADD.FTZ R82, R109, R112 ;  /* 0x000000706d527221 */ /* 0x001fca0000010000 */
[----:B------:R0:W-:Y:S02]  /*6b70*/  @!P1 STS.64 [R42+UR16+0x1098], R82 ;  /* 0x001098522a009988 */ /* 0x0001e40008000a10 */
[----:B0-----:R-:W-:Y:S01]  /*6b80*/  FFMA.FTZ R42, R52, R115, R41 ;  /* 0x00000073342a7223 */ /* 0x001fe20000010029 */
[----:B------:R-:W-:Y:S01]  /*6b90*/  FFMA.FTZ R41, R53, R114, R40 ;  /* 0x0000007235297223 */ /* 0x000fe20000010028 */
[----:B------:R-:W-:Y:S02]  /*6ba0*/  FFMA.FTZ R40, R54, R87, R101 ;  /* 0x0000005736287223 */ /* 0x000fe40000010065 */
[----:B------:R-:W-:Y:S01]  /*6bb0*/  FADD.FTZ R57, R42, R57 ;  /* 0x000000392a397221 */ /* 0x000fe20000010000 */
[----:B------:R-:W-:Y:S01]  /*6bc0*/  FADD.FTZ R56, R41, R56 ;  /* 0x0000003829387221 */ /* 0x000fe20000010000 */
[----:B------:R-:W-:Y:S01]  /*6bd0*/  FADD.FTZ R55, R40, R55 ;  /* 0x0000003728377221 */ /* 0x000fe20000010000 */
[----:B------:R-:W-:Y:S06]  /*6be0*/  BAR.SYNC.DEFER_BLOCKING 0x0 ;  /* 0x0000000000007b1d */ /* 0x000fec0000010000 */
[----:B------:R-:W-:Y:S05]  /*6bf0*/  @P0 BRA `(.L_x_77) ;  /* 0x00000000004c0947 */ /* 0x000fea0003800000 */
[----:B------:R-:W-:Y:S01]  /*6c00*/  UISETP.NE.AND UP0, UPT, UR20, UR37, UPT ;  /* 0x000000251400728c */ /* 0x000fe2000bf05270 */
[----:B------:R-:W0:Y:S01]  /*6c10*/  LDS.128 R40, [UR16+0x10a0] ;  /* 0x0010a010ff287984 */ /* 0x000e220008000c00 */
[----:B------:R-:W-:-:S03]  /*6c20*/  ISETP.GT.AND P1, PT, R149, 0xf, PT ;  /* 0x0000000f9500780c */ /* 0x000fc60003f24270 */
[----:B------:R-:W1:Y:S01]  /*6c30*/  LDS.64 R84, [UR16+0x10b0] ;  /* 0x0010b010ff547984 */ /* 0x000e620008000a00 */
[----:B------:R-:W-:Y:S02]  /*6c40*/  PLOP3.LUT P2, PT, PT, PT, UP0, 0x80, 0x8 ;  /* 0x000000000008781c */ /* 0x000fe40003f4f008 */
[----:B------:R-:W-:Y:S02]  /*6c50*/  FSEL R86, R86, R83, P1 ;  /* 0x0000005356567208 */ /* 0x000fe40000800000 */
[----:B------:R-:W-:-:S09]  /*6c60*/  FSEL R109, R109, R82, P1 ;  /* 0x000000526d6d7208 */ /* 0x000fd20000800000 */
[----:B------:R-:W2:Y:S04]  /*6c70*/  @P2 LDS R102, [UR36+0x1600] ;  /* 0x00160024ff662984 */ /* 0x000ea80008000800 */
[----:B------:R-:W3:Y:S01]  /*6c80*/  @P2 LDS R87, [UR36+0x1200] ;  /* 0x00120024ff572984 */ /* 0x000ee20008000800 */
[----:B0-----:R-:W-:Y:S01]  /*6c90*/  FADD.FTZ R86, R41, R86 ;  /* 0x0000005629567221 */ /* 0x001fe20000010000 */
[----:B------:R-:W-:-:S03]  /*6ca0*/  FADD.FTZ R109, R40, R109 ;  /* 0x0000006d286d7221 */ /* 0x000fc60000010000 */
[----:B------:R-:W-:Y:S01]  /*6cb0*/  FADD.FTZ R86, R43, R86 ;  /* 0x000000562b567221 */ /* 0x000fe20000010000 */
[----:B------:R-:W-:-:S03]  /*6cc0*/  FADD.FTZ R109, R42, R109 ;  /* 0x0000006d2a6d7221 */ /* 0x000fc60000010000 */
[----:B-1----:R-:W-:Y:S01]  /*6cd0*/  FADD.FTZ R85, R86, R85 ;  /* 0x0000005556557221 */ /* 0x002fe20000010000 */
[----:B------:R-:W-:-:S03]  /*6ce0*/  FADD.FTZ R84, R109, R84 ;  /* 0x000000546d547221 */ /* 0x000fc60000010000 */
[----:B--2---:R-:W-:Y:S01]  /*6cf0*/  @P2 FADD.FTZ R85, R85, R102 ;  /* 0x0000006655552221 */ /* 0x004fe20000010000 */
[----:B---3--:R-:W-:-:S04]  /*6d00*/  @P2 FADD.FTZ R84, R84, R87 ;  /* 0x0000005754542221 */ /* 0x008fc80000010000 */
[----:B------:R0:W-:Y:S04]  /*6d10*/  STS [UR36+0x1600], R85 ;  /* 0x00160055ff007988 */ /* 0x0001e80008000824 */
[----:B------:R0:W-:Y:S02]  /*6d20*/  STS [UR36+0x1200], R84 ;  /* 0x00120054ff007988 */ /* 0x0001e40008000824 */
.L_x_77:
[----:B------:R-:W-:Y:S05]  /*6d30*/  BSYNC.RECONVERGENT B0 ;  /* 0x0000000000007941 */ /* 0x000fea0003800200 */
.L_x_76:
        /* <DEDUP_REMOVED lines=13> */
.L_x_65:
[----:B------:R-:W2:Y:S01]  /*6e10*/  LDL.LU R82, [R1+0x4] ;  /* 0x0000040001527983 */ /* 0x000ea20000300800 */
[----:B------:R-:W1:Y:S03]  /*6e20*/  LDCU UR8, c[0x0][0x388] ;  /* 0x00007100ff0877ac */ /* 0x000e660008000800 */
[----:B------:R-:W3:Y:S01]  /*6e30*/  LDL.LU R42, [R1] ;  /* 0x00000000012a7983 */ /* 0x000ee20000300800 */
[----:B------:R-:W-:Y:S01]  /*6e40*/  F2FP.BF16.F32.PACK_AB R17, R17, R18 ;  /* 0x000000121111723e */ /* 0x000fe200000010ff */
[----:B------:R-:W-:Y:S01]  /*6e50*/  BAR.SYNC.DEFER_BLOCKING 0x0 ;  /* 0x0000000000007b1d */ /* 0x000fe20000010000 */
[----:B------:R-:W-:Y:S02]  /*6e60*/  F2FP.BF16.F32.PACK_AB R15, R15, R16 ;  /* 0x000000100f0f723e */ /* 0x000fe400000010ff */
[----:B------:R-:W-:Y:S02]  /*6e70*/  F2FP.BF16.F32.PACK_AB R13, R13, R14 ;  /* 0x0000000e0d0d723e */ /* 0x000fe400000010ff */
[----:B------:R-:W-:-:S02]  /*6e80*/  F2FP.BF16.F32.PACK_AB R11, R11, R12 ;  /* 0x0000000c0b0b723e */ /* 0x000fc400000010ff */
[----:B------:R-:W-:Y:S01]  /*6e90*/  F2FP.BF16.F32.PACK_AB R9, R9, R10 ;  /* 0x0000000a0909723e */ /* 0x000fe200000010ff */
[----:B------:R-:W4:Y:S01]  /*6ea0*/  LDL.LU R40, [R1+0x8] ;  /* 0x0000080001287983 */ /* 0x000f220000300800 */
[----:B------:R-:W-:Y:S01]  /*6eb0*/  PRMT R46, R17, 0x7632, R46 ;  /* 0x00007632112e7816 */ /* 0x000fe2000000002e */
[----:B------:R-:W5:Y:S01]  /*6ec0*/  S2UR UR17, SR_CTAID.X ;  /* 0x00000000001179c3 */ /* 0x000f620000002500 */
[----:B-1----:R-:W-:Y:S01]  /*6ed0*/  UIMAD UR8, UR20, -0x800, UR8 ;  /* 0xfffff800140878a4 */ /* 0x002fe2000f8e0208 */
[----:B------:R-:W-:Y:S01]  /*6ee0*/  PRMT R0, R15, 0x7632, R0 ;  /* 0x000076320f007816 */ /* 0x000fe20000000000 */
[----:B------:R-:W5:Y:S01]  /*6ef0*/  LDCU.64 UR14, c[0x0][0x4f8] ;  /* 0x00009f00ff0e77ac */ /* 0x000f620008000a00 */
[----:B------:R-:W-:Y:S02]  /*6f00*/  F2FP.BF16.F32.PACK_AB R7, R7, R8 ;  /* 0x000000080707723e */ /* 0x000fe400000010ff */
[----:B------:R-:W-:Y:S01]  /*6f10*/  F2FP.BF16.F32.PACK_AB R5, R5, R6 ;  /* 0x000000060505723e */ /* 0x000fe200000010ff */
[----:B------:R-:W-:Y:S01]  /*6f20*/  UIADD3 UR8, UPT, UPT, UR8, 0x800, URZ ;  /* 0x0000080008087890 */ /* 0x000fe2000fffe0ff */
[----:B------:R-:W-:Y:S01]  /*6f30*/  F2FP.BF16.F32.PACK_AB R3, R3, R4 ;  /* 0x000000040303723e */ /* 0x000fe200000010ff */
[----:B------:R-:W1:Y:S01]  /*6f40*/  S2UR UR10, SR_CTAID.Y ;  /* 0x00000000000a79c3 */ /* 0x000e620000002600 */
[----:B------:R-:W-:Y:S01]  /*6f50*/  PRMT R14, R13, 0x7632, R14 ;  /* 0x000076320d0e7816 */ /* 0x000fe2000000000e */
[----:B------:R-:W1:Y:S01]  /*6f60*/  LDCU.64 UR18, c[0x0][0x500] ;  /* 0x0000a000ff1277ac */ /* 0x000e620008000a00 */
[----:B------:R-:W-:Y:S01]  /*6f70*/  PRMT R10, R11, 0x7632, R10 ;  /* 0x000076320b0a7816 */ /* 0x000fe2000000000a */
[----:B------:R-:W-:Y:S01]  /*6f80*/  IMAD.U32 R8, RZ, RZ, UR8 ;  /* 0x00000008ff087e24 */ /* 0x000fe2000f8e00ff */
[----:B------:R5:W-:Y:S01]  /*6f90*/  STS.U16 [R92+0x2], R46 ;  /* 0x0000022e5c007388 */ /* 0x000be20000000400 */
[----:B------:R-:W-:Y:S01]  /*6fa0*/  PRMT R4, R5, 0x7632, R4 ;  /* 0x0000763205047816 */ /* 0x000fe20000000004 */
[----:B------:R-:W-:Y:S01]  /*6fb0*/  USHF.L.U32 UR8, UR20, 0xb, URZ ;  /* 0x0000000b14087899 */ /* 0x000fe200080006ff */
[----:B------:R-:W-:Y:S01]  /*6fc0*/  PRMT R6, R3, 0x7632, R6 ;  /* 0x0000763203067816 */ /* 0x000fe20000000006 */
[----:B------:R5:W-:Y:S01]  /*6fd0*/  STS.U16 [R92+0x6], R0 ;  /* 0x000006005c007388 */ /* 0x000be20000000400 */
[----:B------:R-:W-:Y:S01]  /*6fe0*/  UMOV UR9, URZ ;  /* 0x000000ff00097c82 */ /* 0x000fe20008000000 */
[----:B------:R-:W-:Y:S01]  /*6ff0*/  UIADD3 UR8, UPT, UPT, UR8, -0x800, URZ ;  /* 0xfffff80008087890 */ /* 0x000fe2000fffe0ff */
[----:B0-----:R-:W-:Y:S01]  /*7000*/  LOP3.LUT R41, R100, 0x1f, RZ, 0xc0, !PT ;  /* 0x0000001f64297812 */ /* 0x001fe200078ec0ff */
[----:B------:R-:W-:Y:S01]  /*7010*/  STS.U16 [R92], R17 ;  /* 0x000000115c007388 */ /* 0x000fe20000000400 */
[----:B------:R-:W-:Y:S01]  /*7020*/  UIADD3 UR26, UP0, UPT, UR26, -0x1000, URZ ;  /* 0xfffff0001a1a7890 */ /* 0x000fe2000ff1e0ff */
[----:B-----5:R-:W-:Y:S01]  /*7030*/  PRMT R46, R9, 0x7632, R46 ;  /* 0x00007632092e7816 */ /* 0x020fe2000000002e */
[----:B------:R-:W-:Y:S01]  /*7040*/  UIMAD.WIDE.U32 UR12, UR17, UR14, UR8 ;  /* 0x0000000e110c72a5 */ /* 0x000fe2000f8e0008 */
[----:B------:R-:W-:Y:S01]  /*7050*/  STS.U16 [R92+0x4], R15 ;  /* 0x0000040f5c007388 */ /* 0x000fe20000000400 */
[----:B------:R-:W-:Y:S01]  /*7060*/  UIADD3.X UR25, UPT, UPT, UR25, -0x1, URZ, UP0, !UPT ;  /* 0xffffffff19197890 */ /* 0x000fe200087fe4ff */
[----:B------:R-:W-:Y:S01]  /*7070*/  PRMT R0, R7, 0x7632, R0 ;  /* 0x0000763207007816 */ /* 0x000fe20000000000 */
[----:B------:R-:W-:Y:S01]  /*7080*/  UIMAD UR13, UR17, UR15, UR13 ;  /* 0x0000000f110d72a4 */ /* 0x000fe2000f8e020d */
[----:B------:R-:W-:Y:S01]  /*7090*/  STS.U16 [R92+0x8], R13 ;  /* 0x0000080d5c007388 */ /* 0x000fe20000000400 */
[----:B------:R-:W0:Y:S03]  /*70a0*/  LDCU.64 UR14, c[0x0][0x550] ;  /* 0x0000aa00ff0e77ac */ /* 0x000e260008000a00 */
[----:B------:R-:W-:Y:S01]  /*70b0*/  STS.U16 [R92+0xa], R14 ;  /* 0x00000a0e5c007388 */ /* 0x000fe20000000400 */
[----:B-1----:R-:W-:-:S02]  /*70c0*/  UIMAD UR11, UR10, UR19, URZ ;  /* 0x000000130a0b72a4 */ /* 0x002fc4000f8e02ff */
[----:B------:R-:W-:Y:S01]  /*70d0*/  UIMAD.WIDE.U32 UR12, UR10, UR18, UR12 ;  /* 0x000000120a0c72a5 */ /* 0x000fe2000f8e000c */
[----:B------:R-:W-:Y:S01]  /*70e0*/  STS.U16 [R92+0xc], R11 ;  /* 0x00000c0b5c007388 */ /* 0x000fe20000000400 */
[----:B------:R-:W-:Y:S02]  /*70f0*/  UISETP.GT.AND UP0, UPT, UR20, 0x1, UPT ;  /* 0x000000011400788c */ /* 0x000fe4000bf04270 */
[----:B------:R-:W-:Y:S01]  /*7100*/  UIADD3 UR21, UP1, UPT, UR21, -0x1000, URZ ;  /* 0xfffff00015157890 */ /* 0x000fe2000ff3e0ff */
[----:B------:R-:W-:Y:S01]  /*7110*/  STS.U16 [R92+0xe], R10 ;  /* 0x00000e0a5c007388 */ /* 0x000fe20000000400 */
[----:B------:R-:W-:Y:S02]  /*7120*/  UIADD3 UR23, UP2, UPT, UR23, -0x1000, URZ ;  /* 0xfffff00017177890 */ /* 0x000fe4000ff5e0ff */
[----:B------:R-:W-:Y:S01]  /*7130*/  UIADD3.X UR22, UPT, UPT, UR22, -0x1, URZ, UP1, !UPT ;  /* 0xffffffff16167890 */ /* 0x000fe20008ffe4ff */
[----:B------:R-:W-:Y:S01]  /*7140*/  STS.U16 [R92+0x10], R9 ;  /* 0x000010095c007388 */ /* 0x000fe20000000400 */
[----:B------:R-:W-:-:S03]  /*7150*/  UIADD3.X UR24, UPT, UPT, UR24, -0x1, URZ, UP2, !UPT ;  /* 0xffffffff18187890 */ /* 0x000fc600097fe4ff */
[----:B------:R-:W-:Y:S04]  /*7160*/  STS.U16 [R92+0x12], R46 ;  /* 0x0000122e5c007388 */ /* 0x000fe80000000400 */
[----:B------:R-:W-:Y:S04]  /*7170*/  STS.U16 [R92+0x14], R7 ;  /* 0x000014075c007388 */ /* 0x000fe80000000400 */
[----:B------:R-:W-:Y:S04]  /*7180*/  STS.U16 [R92+0x16], R0 ;  /* 0x000016005c007388 */ /* 0x000fe80000000400 */
[----:B------:R-:W-:Y:S04]  /*7190*/  STS.U16 [R92+0x18], R5 ;  /* 0x000018055c007388 */ /* 0x000fe80000000400 */
[----:B------:R1:W-:Y:S04]  /*71a0*/  STS.U16 [R92+0x1a], R4 ;  /* 0x00001a045c007388 */ /* 0x0003e80000000400 */
[----:B------:R-:W-:Y:S04]  /*71b0*/  STS.U16 [R92+0x1c], R3 ;  /* 0x00001c035c007388 */ /* 0x000fe80000000400 */
[----:B------:R5:W-:Y:S01]  /*71c0*/  STS.U16 [R92+0x1e], R6 ;  /* 0x00001e065c007388 */ /* 0x000be20000000400 */
[----:B------:R-:W-:-:S03]  /*71d0*/  NOP ;  /* 0x0000000000007918 */ /* 0x000fc60000000000 */
[----:B------:R-:W-:Y:S01]  /*71e0*/  LDS.U16 R11, [R164+0x80] ;  /* 0x00008000a40b7984 */ /* 0x000fe20000000400 */
[----:B-1----:R-:W-:Y:S02]  /*71f0*/  SHF.L.U32 R4, R100, 0x4, RZ ;  /* 0x0000000464047819 */ /* 0x002fe400000006ff */
[----:B-----5:R-:W-:Y:S01]  /*7200*/  MOV R6, UR11 ;  /* 0x0000000b00067c02 */ /* 0x020fe20008000f00 */
        /* <DEDUP_REMOVED lines=8> */
[----:B0-----:R-:W-:Y:S01]  /*7290*/  LEA R4, P1, R5, UR14, 0x1 ;  /* 0x0000000e05047c11 */ /* 0x001fe2000f8208ff */
[----:B------:R-:W-:Y:S01]  /*72a0*/  LDS.U16 R19, [R158+0x180] ;  /* 0x000180009e137984 */ /* 0x000fe20000000400 */
[----:B------:R-:W-:Y:S02]  /*72b0*/  LOP3.LUT R43, R3, 0x40, RZ, 0xfc, !PT ;  /* 0x00000040032b7812 */ /* 0x000fe400078efcff */
[----:B------:R-:W-:Y:S01]  /*72c0*/  LEA.HI.X R5, R5, UR15, R6, 0x1, P1 ;  /* 0x0000000f05057c11 */ /* 0x000fe200088f0c06 */
[----:B------:R-:W-:Y:S01]  /*72d0*/  LDS.U16 R21, [R156+0x1c0] ;  /* 0x0001c0009c157984 */ /* 0x000fe20000000400 */
[C---:B------:R-:W-:Y:S01]  /*72e0*/  LOP3.LUT R45, R3.reuse, 0x60, RZ, 0xfc, !PT ;  /* 0x00000060032d7812 */ /* 0x040fe200078efcff */
[----:B------:R-:W0:Y:S01]  /*72f0*/  LDCU.64 UR14, c[0x0][0x520] ;  /* 0x0000a400ff0e77ac */ /* 0x000e220008000a00 */
        /* <DEDUP_REMOVED lines=17> */
[----:B------:R-:W1:Y:S01]  /*7410*/  LDCU.64 UR12, c[0x0][0x560] ;  /* 0x0000ac00ff0c77ac */ /* 0x000e620008000a00 */
[C---:B------:R-:W-:Y:S01]  /*7420*/  LOP3.LUT R83, R3.reuse, 0x1c0, RZ, 0xfc, !PT ;  /* 0x000001c003537812 */ /* 0x040fe200078efcff */
[----:B------:R-:W-:Y:S01]  /*7430*/  LDS.U16 R33, [R95+0x340] ;  /* 0x000340005f217984 */ /* 0x000fe20000000400 */
[----:B------:R-:W-:Y:S01]  /*7440*/  LOP3.LUT R85, R3, 0x1e0, RZ, 0xfc, !PT ;  /* 0x000001e003557812 */ /* 0x000fe200078efcff */
[----:B0-----:R-:W-:-:S02]  /*7450*/  UIMAD.WIDE.U32 UR8, UR10, UR14, UR8 ;  /* 0x0000000e0a0872a5 */ /* 0x001fc4000f8e0008 */
[----:B------:R-:W-:Y:S02]  /*7460*/  LDS.U16 R35, [R94+0x380] ;  /* 0x000380005e237984 */ /* 0x000fe40000000400 */
[----:B------:R-:W-:Y:S02]  /*7470*/  UIMAD UR9, UR10, UR15, UR9 ;  /* 0x0000000f0a0972a4 */ /* 0x000fe4000f8e0209 */
[----:B------:R-:W-:Y:S04]  /*7480*/  LDS.U16 R37, [R93+0x3c0] ;  /* 0x0003c0005d257984 */ /* 0x000fe80000000400 */
[----:B--2---:R-:W-:Y:S04]  /*7490*/  LDS.U16 R7, [R82] ;  /* 0x0000000052077984 */ /* 0x004fe80000000400 */
[----:B---3--:R-:W-:Y:S04]  /*74a0*/  LDS.U16 R9, [R42+0x40] ;  /* 0x000040002a097984 */ /* 0x008fe80000000400 */
[----:B------:R-:W-:Y:S01]  /*74b0*/  @!P0 STS [UR16+0x1080], R8 ;  /* 0x00108008ff008988 */ /* 0x000fe20008000810 */
[----:B------:R-:W-:Y:S06]  /*74c0*/  BAR.SYNC.DEFER_BLOCKING 0x0 ;  /* 0x0000000000007b1d */ /* 0x000fec0000010000 */
[----:B------:R-:W0:Y:S02]  /*74d0*/  LDS R0, [UR16+0x1080] ;  /* 0x00108010ff007984 */ /* 0x000e240008000800 */
[----:B0-----:R-:W-:-:S02]  /*74e0*/  ISETP.GE.AND P2, PT, R3, R0, PT ;  /* 0x000000000300720c */ /* 0x001fc40003f46270 */
[-C--:B------:R-:W-:Y:S02]  /*74f0*/  ISETP.GE.AND P3, PT, R39, R0.reuse, PT ;  /* 0x000000002700720c */ /* 0x080fe40003f66270 */
[-C--:B------:R-:W-:Y:S02]  /*7500*/  ISETP.GE.AND P1, PT, R43, R0.reuse, PT ;  /* 0x000000002b00720c */ /* 0x080fe40003f26270 */
[-C--:B------:R-:W-:Y:S02]  /*7510*/  ISETP.GE.AND P4, PT, R49, R0.reuse, PT ;  /* 0x000000003100720c */ /* 0x080fe40003f86270 */
[-C--:B------:R-:W-:Y:S02]  /*7520*/  ISETP.GE.AND P5, PT, R51, R0.reuse, PT ;  /* 0x000000003300720c */ /* 0x080fe40003fa6270 */
[----:B------:R-:W-:-:S03]  /*7530*/  ISETP.GE.AND P6, PT, R53, R0, PT ;  /* 0x000000003500720c */ /* 0x000fc60003fc6270 */
[----:B------:R-:W-:Y:S01]  /*7540*/  @!P2 STG.E.U16 desc[UR28][R4.64], R7 ;  /* 0x000000070400a986 */ /* 0x000fe2000c10151c */
[----:B------:R-:W-:-:S03]  /*7550*/  ISETP.GE.AND P2, PT, R45, R0, PT ;  /* 0x000000002d00720c */ /* 0x000fc60003f46270 */
[----:B------:R-:W-:Y:S01]  /*7560*/  @!P3 STG.E.U16 desc[UR28][R4.64+0x40], R9 ;  /* 0x000040090400b986 */ /* 0x000fe2000c10151c */
[----:B------:R-:W-:-:S03]  /*7570*/  ISETP.GE.AND P3, PT, R47, R0, PT ;  /* 0x000000002f00720c */ /* 0x000fc60003f66270 */
[----:B------:R0:W-:Y:S01]  /*7580*/  @!P1 STG.E.U16 desc[UR28][R4.64+0x80], R11 ;  /* 0x0000800b04009986 */ /* 0x0001e2000c10151c */
        /* <DEDUP_REMOVED lines=15> */
[----:B------:R-:W-:Y:S01]  /*7680*/  F2FP.BF16.F32.PACK_AB R0, R56, R55 ;  /* 0x000000373800723e */ /* 0x000fe200000010ff */
[----:B------:R-:W-:Y:S01]  /*7690*/  @!P5 STG.E.U16 desc[UR28][R4.64+0x2c0], R29 ;  /* 0x0002c01d0400d986 */ /* 0x000fe2000c10151c */
[----:B----4-:R-:W-:Y:S02]  /*76a0*/  FADD.FTZ R55, R55, R40 ;  /* 0x0000002837377221 */ /* 0x010fe40000010000 */
[C---:B------:R-:W-:Y:S01]  /*76b0*/  PRMT R46, R0.reuse, 0x7610, R46 ;  /* 0x00007610002e7816 */ /* 0x040fe2000000002e */
[----:B------:R-:W-:Y:S01]  /*76c0*/  @!P6 STG.E.U16 desc[UR28][R4.64+0x280], R27 ;  /* 0x0002801b0400e986 */ /* 0x000fe2000c10151c */
[----:B------:R-:W-:Y:S01]  /*76d0*/  PRMT R6, R0, 0x7632, R6 ;  /* 0x0000763200067816 */ /* 0x000fe20000000006 */
[----:B------:R-:W-:Y:S01]  /*76e0*/  FADD.FTZ R56, R55, R56 ;  /* 0x0000003837387221 */ /* 0x000fe20000010000 */
[----:B------:R-:W-:Y:S01]  /*76f0*/  F2FP.BF16.F32.PACK_AB R0, R60, R59 ;  /* 0x0000003b3c00723e */ /* 0x000fe200000010ff */
[----:B------:R-:W-:Y:S03]  /*7700*/  @!P4 STG.E.U16 desc[UR28][R4.64+0x300], R31 ;  /* 0x0003001f0400c986 */ /* 0x000fe6000c10151c */
[C---:B------:R-:W-:Y:S01]  /*7710*/  PRMT R10, R0.reuse, 0x7610, R10 ;  /* 0x00007610000a7816 */ /* 0x040fe2000000000a */
[----:B------:R-:W-:Y:S01]  /*7720*/  @!P3 STG.E.U16 desc[UR28][R4.64+0x340], R33 ;  /* 0x000340210400b986 */ /* 0x000fe2000c10151c */
[----:B0-----:R-:W-:-:S02]  /*7730*/  PRMT R11, R0, 0x7632, R11 ;  /* 0x00007632000b7816 */ /* 0x001fc4000000000b */
[----:B------:R-:W-:Y:S01]  /*7740*/  F2FP.BF16.F32.PACK_AB R0, R62, R61 ;  /* 0x0000003d3e00723e */ /* 0x000fe200000010ff */
[----:B------:R-:W-:Y:S04]  /*7750*/  @!P1 STG.E.U16 desc[UR28][R4.64+0x380], R35 ;  /* 0x0003802304009986 */ /* 0x000fe8000c10151c */
[----:B------:R0:W-:Y:S01]  /*7760*/  @!P2 STG.E.U16 desc[UR28][R4.64+0x3c0], R37 ;  /* 0x0003c0250400a986 */ /* 0x0001e2000c10151c */
[----:B------:R-:W-:Y:S01]  /*7770*/  BAR.SYNC.DEFER_BLOCKING 0x0 ;  /* 0x0000000000007b1d */ /* 0x000fe20000010000 */
[----:B0-----:R-:W-:Y:S01]  /*7780*/  F2FP.BF16.F32.PACK_AB R5, R58, R57 ;  /* 0x000000393a05723e */ /* 0x001fe200000010ff */
[----:B------:R-:W-:Y:S01]  /*7790*/  FADD.FTZ R57, R56, R57 ;  /* 0x0000003938397221 */ /* 0x000fe20000010000 */
[----:B------:R-:W-:Y:S02]  /*77a0*/  F2FP.BF16.F32.PACK_AB R4, R64, R63 ;  /* 0x0000003f4004723e */ /* 0x000fe400000010ff */
[----:B------:R-:W-:Y:S01]  /*77b0*/  PRMT R7, R5, 0x7610, R7 ;  /* 0x0000761005077816 */ /* 0x000fe20000000007 */
[----:B------:R-:W-:Y:S01]  /*77c0*/  FADD.FTZ R58, R57, R58 ;  /* 0x0000003a393a7221 */ /* 0x000fe20000010000 */
[----:B------:R-:W-:-:S02]  /*77d0*/  PRMT R9, R5, 0x7632, R9 ;  /* 0x0000763205097816 */ /* 0x000fc40000000009 */
[----:B------:R-:W-:Y:S01]  /*77e0*/  PRMT R12, R4, 0x7610, R12 ;  /* 0x00007610040c7816 */ /* 0x000fe2000000000c */
[----:B------:R-:W-:Y:S01]  /*77f0*/  FADD.FTZ R59, R58, R59 ;  /* 0x0000003b3a3b7221 */ /* 0x000fe20000010000 */
[----:B------:R-:W-:Y:S02]  /*7800*/  PRMT R13, R4, 0x7632, R13 ;  /* 0x00007632040d7816 */ /* 0x000fe4000000000d */
[----:B------:R-:W-:Y:S01]  /*7810*/  F2FP.BF16.F32.PACK_AB R5, R66, R65 ;  /* 0x000000414205723e */ /* 0x000fe200000010ff */
[----:B------:R-:W-:Y:S01]  /*7820*/  FADD.FTZ R60, R59, R60 ;  /* 0x0000003c3b3c7221 */ /* 0x000fe20000010000 */
[----:B------:R-:W-:Y:S01]  /*7830*/  F2FP.BF16.F32.PACK_AB R4, R70, R69 ;  /* 0x000000454604723e */ /* 0x000fe200000010ff */
[----:B------:R0:W-:Y:S02]  /*7840*/  STS.U16 [R92], R46 ;  /* 0x0000002e5c007388 */ /* 0x0001e40000000400 */
[----:B------:R-:W-:Y:S02]  /*7850*/  FADD.FTZ R61, R60, R61 ;  /* 0x0000003d3c3d7221 */ /* 0x000fe40000010000 */
[----:B------:R2:W-:Y:S02]  /*7860*/  STS.U16 [R92+0x2], R6 ;  /* 0x000002065c007388 */ /* 0x0005e40000000400 */
[----:B------:R-:W-:-:S02]  /*7870*/  FADD.FTZ R62, R61, R62 ;  /* 0x0000003e3d3e7221 */ /* 0x000fc40000010000 */
[----:B------:R3:W-:Y:S02]  /*7880*/  STS.U16 [R92+0x8], R10 ;  /* 0x0000080a5c007388 */ /* 0x0007e40000000400 */
[----:B------:R-:W-:Y:S01]  /*7890*/  FADD.FTZ R63, R62, R63 ;  /* 0x0000003f3e3f7221 */ /* 0x000fe20000010000 */
[C---:B0-----:R-:W-:Y:S01]  /*78a0*/  PRMT R46, R0.reuse, 0x7610, R46 ;  /* 0x00007610002e7816 */ /* 0x041fe2000000002e */
[----:B------:R-:W-:Y:S02]  /*78b0*/  STS.U16 [R92+0x4], R7 ;  /* 0x000004075c007388 */ /* 0x000fe40000000400 */
[----:B------:R-:W-:Y:S01]  /*78c0*/  FADD.FTZ R64, R63, R64 ;  /* 0x000000403f407221 */ /* 0x000fe20000010000 */
[----:B--2---:R-:W-:Y:S02]  /*78d0*/  PRMT R6, R0, 0x7632, R6 ;  /* 0x0000763200067816 */ /* 0x004fe40000000006 */
[----:B------:R-:W-:Y:S01]  /*78e0*/  F2FP.BF16.F32.PACK_AB R0, R68, R67 ;  /* 0x000000434400723e */ /* 0x000fe200000010ff */
[----:B------:R0:W-:Y:S01]  /*78f0*/  STS.U16 [R92+0xc], R46 ;  /* 0x00000c2e5c007388 */ /* 0x0001e20000000400 */
[----:B---3--:R-:W-:Y:S01]  /*7900*/  PRMT R10, R5, 0x7632, R10 ;  /* 0x00007632050a7816 */ /* 0x008fe2000000000a */
[----:B------:R-:W-:Y:S01]  /*7910*/  FADD.FTZ R65, R64, R65 ;  /* 0x0000004140417221 */ /* 0x000fe20000010000 */
[----:B------:R-:W-:Y:S01]  /*7920*/  PRMT R14, R0, 0x7632, R14 ;  /* 0x00007632000e7816 */ /* 0x000fe2000000000e */
[----:B------:R-:W-:Y:S02]  /*7930*/  STS.U16 [R92+0x6], R9 ;  /* 0x000006095c007388 */ /* 0x000fe40000000400 */
[----:B------:R-:W-:-:S02]  /*7940*/  FADD.FTZ R66, R65, R66 ;  /* 0x0000004241427221 */ /* 0x000fc40000010000 */
[----:B------:R-:W-:Y:S01]  /*7950*/  STS.U16 [R92+0xa], R11 ;  /* 0x00000a0b5c007388 */ /* 0x000fe20000000400 */
[----:B0-----:R-:W-:Y:S01]  /*7960*/  PRMT R46, R4, 0x7632, R46 ;  /* 0x00007632042e7816 */ /* 0x001fe2000000002e */
[----:B------:R-:W-:Y:S02]  /*7970*/  FADD.FTZ R67, R66, R67 ;  /* 0x0000004342437221 */ /* 0x000fe40000010000 */
[----:B------:R-:W-:Y:S02]  /*7980*/  STS.U16 [R92+0xe], R6 ;  /* 0x00000e065c007388 */ /* 0x000fe40000000400 */
[----:B------:R-:W-:Y:S02]  /*7990*/  FADD.FTZ R68, R67, R68 ;  /* 0x0000004443447221 */ /* 0x000fe40000010000 */
[----:B------:R-:W-:Y:S02]  /*79a0*/  STS.U16 [R92+0x10], R12 ;  /* 0x0000100c5c007388 */ /* 0x000fe40000000400 */
[----:B------:R-:W-:-:S02]  /*79b0*/  FADD.FTZ R69, R68, R69 ;  /* 0x0000004544457221 */ /* 0x000fc40000010000 */
        /* <DEDUP_REMOVED lines=26> */
[----:B0-----:R-:W-:Y:S01]  /*7b60*/  IADD3 R5, P0, PT, R3, UR8, RZ ;  /* 0x0000000803057c10 */ /* 0x001fe2000ff1e0ff */
[----:B------:R-:W-:-:S03]  /*7b70*/  UIADD3 UR8, UPT, UPT, UR20, -0x1, URZ ;  /* 0xffffffff14087890 */ /* 0x000fc6000fffe0ff */
[----:B------:R-:W-:Y:S02]  /*7b80*/  IADD3.X R6, PT, PT, RZ, UR9, RZ, P0, !PT ;  /* 0x00000009ff067c10 */ /* 0x000fe400087fe4ff */
[C---:B-1----:R-:W-:Y:S02]  /*7b90*/  LEA R4, P3, R5.reuse, UR12, 0x1 ;  /* 0x0000000c05047c11 */ /* 0x042fe4000f8608ff */
[----:B------:R-:W-:Y:S02]  /*7ba0*/  UMOV UR20, UR8 ;  /* 0x0000000800147c82 */ /* 0x000fe40008000000 */
[----:B------:R-:W-:Y:S01]  /*7bb0*/  LEA.HI.X R5, R5, UR13, R6, 0x1, P3 ;  /* 0x0000000d05057c11 */ /* 0x000fe200098f0c06 */
[----:B------:R-:W0:Y:S02]  /*7bc0*/  LDS R0, [UR16+0x1080] ;  /* 0x00108010ff007984 */ /* 0x000e240008000800 */
[-C--:B0-----:R-:W-:Y:S02]  /*7bd0*/  ISETP.GE.AND P2, PT, R3, R0.reuse, PT ;  /* 0x000000000300720c */ /* 0x081fe40003f46270 */
[----:B------:R-:W-:-:S02]  /*7be0*/  ISETP.GE.AND P1, PT, R39, R0, PT ;  /* 0x000000002700720c */ /* 0x000fc40003f26270 */
[-C--:B------:R-:W-:Y:S02]  /*7bf0*/  ISETP.GE.AND P0, PT, R43, R0.reuse, PT ;  /* 0x000000002b00720c */ /* 0x080fe40003f06270 */
[-C--:B------:R-:W-:Y:S02]  /*7c00*/  ISETP.GE.AND P4, PT, R45, R0.reuse, PT ;  /* 0x000000002d00720c */ /* 0x080fe40003f86270 */
[-C--:B------:R-:W-:Y:S02]  /*7c10*/  ISETP.GE.AND P6, PT, R47, R0.reuse, PT ;  /* 0x000000002f00720c */ /* 0x080fe40003fc6270 */
[-C--:B------:R-:W-:Y:S02]  /*7c20*/  ISETP.GE.AND P5, PT, R49, R0.reuse, PT ;  /* 0x000000003100720c */ /* 0x080fe40003fa6270 */
[-C--:B------:R-:W-:Y:S01]  /*7c30*/  ISETP.GE.AND P3, PT, R51, R0.reuse, PT ;  /* 0x000000003300720c */ /* 0x080fe20003f66270 */
        /* <DEDUP_REMOVED lines=17> */
[----:B------:R-:W-:Y:S01]  /*7d50*/  ISETP.GE.AND P1, PT, R85, R0, PT ;  /* 0x000000005500720c */ /* 0x000fe20003f26270 */
[----:B------:R-:W-:Y:S02]  /*7d60*/  FADD.FTZ R0, R69, R70 ;  /* 0x0000004645007221 */ /* 0x000fe40000010000 */
[----:B------:R0:W-:Y:S04]  /*7d70*/  @!P0 STG.E.U16 desc[UR28][R4.64+0x240], R99 ;  /* 0x0002406304008986 */ /* 0x0001e8000c10151c */
[----:B------:R0:W-:Y:S04]  /*7d80*/  @!P4 STG.E.U16 desc[UR28][R4.64+0x280], R21 ;  /* 0x000280150400c986 */ /* 0x0001e8000c10151c */
[----:B------:R0:W-:Y:S04]  /*7d90*/  @!P6 STG.E.U16 desc[UR28][R4.64+0x2c0], R97 ;  /* 0x0002c0610400e986 */ /* 0x0001e8000c10151c */
[----:B------:R0:W-:Y:S04]  /*7da0*/  @!P5 STG.E.U16 desc[UR28][R4.64+0x300], R23 ;  /* 0x000300170400d986 */ /* 0x0001e8000c10151c */
[----:B------:R0:W-:Y:S04]  /*7db0*/  @!P3 STG.E.U16 desc[UR28][R4.64+0x340], R95 ;  /* 0x0003405f0400b986 */ /* 0x0001e8000c10151c */
[----:B------:R0:W-:Y:S04]  /*7dc0*/  @!P2 STG.E.U16 desc[UR28][R4.64+0x380], R25 ;  /* 0x000380190400a986 */ /* 0x0001e8000c10151c */
[----:B------:R0:W-:Y:S04]  /*7dd0*/  @!P1 STG.E.U16 desc[UR28][R4.64+0x3c0], R93 ;  /* 0x0003c05d04009986 */ /* 0x0001e8000c10151c */
[----:B------:R0:W-:Y:S01]  /*7de0*/  STL [R1+0x8], R0 ;  /* 0x0000080001007387 */ /* 0x0001e20000100800 */
[----:B------:R-:W-:Y:S05]  /*7df0*/  BRA.U UP0, `(.L_x_79) ;  /* 0xffffff8500cc7547 */ /* 0x000fea000b83ffff */
.L_x_63:
[----:B------:R-:W1:Y:S01]  /*7e00*/  LDCU.64 UR6, c[0x0][0x548] ;  /* 0x0000a900ff0677ac */ /* 0x000e620008000a00 */
[----:B0-----:R-:W0:Y:S01]  /*7e10*/  S2R R11, SR_TID.X ;  /* 0x00000000000b7919 */ /* 0x001e220000002100 */
[----:B------:R-:W2:Y:S01]  /*7e20*/  LDCU UR21, c[0x0][0x38c] ;  /* 0x00007180ff1577ac */ /* 0x000ea20008000800 */
[----:B------:R-:W3:Y:S01]  /*7e30*/  LDCU.64 UR8, c[0x0][0x568] ;  /* 0x0000ad00ff0877ac */ /* 0x000ee20008000a00 */
[----:B-1----:R-:W-:-:S04]  /*7e40*/  UISETP.NE.U32.AND UP0, UPT, UR6, URZ, UPT ;  /* 0x000000ff0600728c */ /* 0x002fc8000bf05070 */
[----:B------:R-:W-:-:S09]  /*7e50*/  UISETP.NE.AND.EX UP0, UPT, UR7, URZ, UPT, UP0 ;  /* 0x000000ff0700728c */ /* 0x000fd2000bf05300 */
[----:B--23--:R-:W-:Y:S05]  /*7e60*/  BRA.U !UP0, `(.L_x_80) ;  /* 0x00000001089c7547 */ /* 0x00cfea000b800000 */
[----:B------:R-:W2:Y:S01]  /*7e70*/  LDL.LU R4, [R1+0xc] ;  /* 0x00000c0001047983 */ /* 0x000ea20000300800 */
[----:B------:R-:W-:Y:S01]  /*7e80*/  BSSY.RECONVERGENT B0, `(.L_x_80) ;  /* 0x0000025000007945 */ /* 0x000fe20003800200 */
[----:B------:R-:W1:Y:S02]  /*7e90*/  S2R R6, SR_TID.X ;  /* 0x0000000000067919 */ /* 0x000e640000002100 */
[----:B--2---:R-:W2:Y:S02]  /*7ea0*/  SHFL.DOWN P0, R0, R4, 0x1, 0x1f ;  /* 0x08201f0004007f89 */ /* 0x004ea40000000000 */
[----:B--2---:R-:W-:Y:S02]  /*7eb0*/  @P0 FADD R0, R0, R4 ;  /* 0x0000000400000221 */ /* 0x004fe40000000000 */
[----:B------:R-:W2:Y:S03]  /*7ec0*/  S2R R4, SR_LANEID ;  /* 0x0000000000047919 */ /* 0x000ea60000000000 */
[----:B------:R-:W3:Y:S02]  /*7ed0*/  SHFL.DOWN P0, R3, R0, 0x2, 0x1f ;  /* 0x08401f0000037f89 */ /* 0x000ee40000000000 */
[----:B---3--:R-:W-:Y:S01]  /*7ee0*/  @P0 FADD R3, R0, R3 ;  /* 0x0000000300030221 */ /* 0x008fe20000000000 */
[----:B--2---:R-:W-:-:S04]  /*7ef0*/  ISETP.NE.AND P1, PT, R4, RZ, PT ;  /* 0x000000ff0400720c */ /* 0x004fc80003f25270 */
[----:B------:R-:W2:Y:S09]  /*7f00*/  SHFL.DOWN P0, R2, R3, 0x4, 0x1f ;  /* 0x08801f0003027f89 */ /* 0x000eb20000000000 */
[----:B------:R-:W3:Y:S01]  /*7f10*/  @!P1 S2R R8, SR_CgaCtaId ;  /* 0x0000000000089919 */ /* 0x000ee20000008800 */
[----:B------:R-:W-:-:S02]  /*7f20*/  @!P1 MOV R7, 0x400 ;  /* 0x0000040000079802 */ /* 0x000fc40000000f00 */
[----:B-1----:R-:W-:-:S04]  /*7f30*/  @!P1 SHF.R.U32.HI R0, RZ, 0x3, R6 ;  /* 0x00000003ff009819 */ /* 0x002fc80000011606 */
[----:B------:R-:W-:Y:S01]  /*7f40*/  @!P1 LOP3.LUT R0, R0, 0x7c, RZ, 0xc0, !PT ;  /* 0x0000007c00009812 */ /* 0x000fe200078ec0ff */
[----:B--2---:R-:W-:-:S05]  /*7f50*/  @P0 FADD R2, R3, R2 ;  /* 0x0000000203020221 */ /* 0x004fca0000000000 */
[----:B------:R-:W1:Y:S01]  /*7f60*/  SHFL.DOWN P0, R5, R2, 0x8, 0x1f ;  /* 0x09001f0002057f89 */ /* 0x000e620000000000 */
[----:B---3--:R-:W-:-:S05]  /*7f70*/  @!P1 LEA R7, R8, R7, 0x18 ;  /* 0x0000000708079211 */ /* 0x008fca00078ec0ff */
[----:B------:R-:W-:Y:S02]  /*7f80*/  @!P1 IMAD.IADD R3, R7, 0x1, R0 ;  /* 0x0000000107039824 */ /* 0x000fe400078e0200 */
[----:B-1----:R-:W-:-:S05]  /*7f90*/  @P0 FADD R5, R2, R5 ;  /* 0x0000000502050221 */ /* 0x002fca0000000000 */
[----:B------:R-:W1:Y:S02]  /*7fa0*/  SHFL.DOWN P0, R4, R5, 0x10, 0x1f ;  /* 0x0a001f0005047f89 */ /* 0x000e640000000000 */
[----:B-1----:R-:W-:Y:S01]  /*7fb0*/  @P0 FADD R4, R5, R4 ;  /* 0x0000000405040221 */ /* 0x002fe20000000000 */
[----:B------:R-:W-:-:S04]  /*7fc0*/  ISETP.NE.AND P0, PT, R6, RZ, PT ;  /* 0x000000ff0600720c */ /* 0x000fc80003f05270 */
[----:B------:R1:W-:Y:S01]  /*7fd0*/  @!P1 STS [R3+0x1094], R4 ;  /* 0x0010940403009388 */ /* 0x0003e20000000800 */
[----:B------:R-:W-:Y:S08]  /*7fe0*/  BAR.SYNC.DEFER_BLOCKING 0x0 ;  /* 0x0000000000007b1d */ /* 0x000ff00000010000 */
[----:B------:R-:W-:Y:S05]  /*7ff0*/  @P0 BRA `(.L_x_81) ;  /* 0x0000000000340947 */ /* 0x000fea0003800000 */
[----:B------:R-:W2:Y:S01]  /*8000*/  S2UR UR5, SR_CgaCtaId ;  /* 0x00000000000579c3 */ /* 0x000ea20000008800 */
[----:B------:R-:W-:Y:S02]  /*8010*/  UMOV UR4, 0x400 ;  /* 0x0000040000047882 */ /* 0x000fe40000000000 */
[----:B--2---:R-:W-:-:S09]  /*8020*/  ULEA UR4, UR5, UR4, 0x18 ;  /* 0x0000000405047291 */ /* 0x004fd2000f8ec0ff */
[----:B-1----:R-:W1:Y:S04]  /*8030*/  LDS.64 R2, [UR4+0x1098] ;  /* 0x00109804ff027984 */ /* 0x002e680008000a00 */
[----:B------:R-:W2:Y:S01]  /*8040*/  LDS R5, [UR4+0x10a0] ;  /* 0x0010a004ff057984 */ /* 0x000ea20008000800 */
[----:B------:R-:W-:-:S04]  /*8050*/  ULEA UR4, UP0, UR10, UR6, 0x2 ;  /* 0x000000060a047291 */ /* 0x000fc8000f8010ff */
[----:B------:R-:W-:Y:S01]  /*8060*/  ULEA.HI.X UR5, UR10, UR7, URZ, 0x2, UP0 ;  /* 0x000000070a057291 */ /* 0x000fe200080f14ff */
[----:B-1----:R-:W-:-:S04]  /*8070*/  FADD.FTZ R2, R4, R2 ;  /* 0x0000000204027221 */ /* 0x002fc80000010000 */
[----:B------:R-:W-:Y:S01]  /*8080*/  FADD.FTZ R0, R3, R2 ;  /* 0x0000000203007221 */ /* 0x000fe20000010000 */
[----:B------:R-:W-:Y:S02]  /*8090*/  MOV R2, UR4 ;  /* 0x0000000400027c02 */ /* 0x000fe40008000f00 */
[----:B------:R-:W-:Y:S01]  /*80a0*/  MOV R3, UR5 ;  /* 0x0000000500037c02 */ /* 0x000fe20008000f00 */
[----:B--2---:R-:W-:-:S05]  /*80b0*/  FADD.FTZ R5, R0, R5 ;  /* 0x0000000500057221 */ /* 0x004fca0000010000 */
[----:B------:R2:W-:Y:S02]  /*80c0*/  REDG.E.ADD.F32.FTZ.RN.STRONG.GPU desc[UR28][R2.64], R5 ;  /* 0x00000005020079a6 */ /* 0x0005e4000c12f31c */
.L_x_81:
[----:B------:R-:W-:Y:S05]  /*80d0*/  BSYNC.RECONVERGENT B0 ;  /* 0x0000000000007941 */ /* 0x000fea0003800200 */
.L_x_80:
[----:B------:R-:W-:Y:S01]  /*80e0*/  UISETP.NE.U32.AND UP0, UPT, UR8, URZ, UPT ;  /* 0x000000ff0800728c */ /* 0x000fe2000bf05070 */
[----:B0-----:R-:W-:-:S03]  /*80f0*/  ISETP.GE.AND P0, PT, R11, UR21, PT ;  /* 0x000000150b007c0c */ /* 0x001fc6000bf06270 */
[----:B------:R-:W-:-:S09]  /*8100*/  UISETP.NE.AND.EX UP0, UPT, UR9, URZ, UPT, UP0 ;  /* 0x000000ff0900728c */ /* 0x000fd2000bf05300 */
[----:B------:R-:W-:Y:S05]  /*8110*/  BRA.U !UP0, `(.L_x_82) ;  /* 0x0000000108a07547 */ /* 0x000fea000b800000 */
[----:B--2---:R-:W2:Y:S01]  /*8120*/  LDL.LU R2, [R1+0x8] ;  /* 0x0000080001027983 */ /* 0x004ea20000300800 */
[----:B------:R-:W-:Y:S01]  /*8130*/  BSSY.RECONVERGENT B0, `(.L_x_82) ;  /* 0x0000026000007945 */ /* 0x000fe20003800200 */
[----:B-1----:R-:W0:Y:S01]  /*8140*/  S2R R4, SR_LANEID ;  /* 0x0000000000047919 */ /* 0x002e220000000000 */
        /* <DEDUP_REMOVED lines=36> */
.L_x_83:
[----:B------:R-:W-:Y:S05]  /*8390*/  BSYNC.RECONVERGENT B0 ;  /* 0x0000000000007941 */ /* 0x000fea0003800200 */
.L_x_82:
[----:B------:R-:W-:Y:S05]  /*83a0*/  @P0 EXIT ;  /* 0x000000000000094d */ /* 0x000fea0003800000 */
[----:B------:R-:W3:Y:S01]  /*83b0*/  LDCU.64 UR8, c[0x0][0x4c8] ;  /* 0x00009900ff0877ac */ /* 0x000ee20008000a00 */
[----:B------:R-:W4:Y:S01]  /*83c0*/  S2UR UR20, SR_CgaCtaId ;  /* 0x00000000001479c3 */ /* 0x000f220000008800 */
[----:B------:R-:W-:Y:S01]  /*83d0*/  BSSY.RECONVERGENT B0, `(.L_x_84) ;  /* 0x0000057000007945 */ /* 0x000fe20003800200 */
[----:B------:R-:W5:Y:S01]  /*83e0*/  LDCU.64 UR22, c[0x0][0x3d8] ;  /* 0x00007b00ff1677ac */ /* 0x000f620008000a00 */
[----:B------:R-:W0:Y:S01]  /*83f0*/  LDCU.64 UR16, c[0x0][0x4e8] ;  /* 0x00009d00ff1077ac */ /* 0x000e220008000a00 */
[----:B------:R-:W1:Y:S01]  /*8400*/  LDCU.64 UR26, c[0x0][0x3b8] ;  /* 0x00007700ff1a77ac */ /* 0x000e620008000a00 */
[----:B------:R-:W2:Y:S01]  /*8410*/  LDCU.64 UR18, c[0x0][0x4a8] ;  /* 0x00009500ff1277ac */ /* 0x000ea20008000a00 */
[----:B------:R-:W4:Y:S01]  /*8420*/  LDCU.64 UR24, c[0x0][0x450] ;  /* 0x00008a00ff1877ac */ /* 0x000f220008000a00 */
[----:B------:R-:W4:Y:S01]  /*8430*/  LDCU.64 UR30, c[0x0][0x448] ;  /* 0x00008900ff1e77ac */ /* 0x000f220008000a00 */
[----:B---3--:R-:W-:Y:S02]  /*8440*/  UIMAD.WIDE.U32 UR6, UR10, UR8, URZ ;  /* 0x000000080a0672a5 */ /* 0x008fe4000f8e00ff */
[----:B-----5:R-:W-:-:S02]  /*8450*/  UIMAD.WIDE.U32 UR12, UR10, UR22, URZ ;  /* 0x000000160a0c72a5 */ /* 0x020fc4000f8e00ff */
[----:B0-----:R-:W-:Y:S02]  /*8460*/  UIMAD.WIDE.U32 UR4, UR10, UR16, URZ ;  /* 0x000000100a0472a5 */ /* 0x001fe4000f8e00ff */
[----:B------:R-:W-:Y:S02]  /*8470*/  UIMAD UR16, UR10, UR9, UR7 ;  /* 0x000000090a1072a4 */ /* 0x000fe4000f8e0207 */
[----:B-1----:R-:W-:Y:S02]  /*8480*/  UIMAD.WIDE.U32 UR14, UR10, UR26, URZ ;  /* 0x0000001a0a0e72a5 */ /* 0x002fe4000f8e00ff */
[----:B--2---:R-:W-:Y:S02]  /*8490*/  UIMAD.WIDE.U32 UR8, UR10, UR18, URZ ;  /* 0x000000120a0872a5 */ /* 0x004fe4000f8e00ff */
[----:B------:R-:W-:Y:S02]  /*84a0*/  UIMAD UR23, UR10, UR23, UR13 ;  /* 0x000000170a1772a4 */ /* 0x000fe4000f8e020d */
[----:B------:R-:W-:-:S02]  /*84b0*/  UIMAD UR27, UR10, UR27, UR15 ;  /* 0x0000001b0a1b72a4 */ /* 0x000fc4000f8e020f */
[----:B----4-:R-:W-:Y:S02]  /*84c0*/  ULEA UR24, UP0, UR12, UR24, 0x2 ;  /* 0x000000180c187291 */ /* 0x010fe4000f8010ff */
        /* <DEDUP_REMOVED lines=15> */
.L_x_85:
[C---:B------:R-:W-:Y:S01]  /*85c0*/  LEA R0, R11.reuse, UR10, 0x2 ;  /* 0x0000000a0b007c11 */ /* 0x040fe2000f8e10ff */
[----:B0-----:R-:W-:Y:S01]  /*85d0*/  IMAD.U32 R5, RZ, RZ, UR9 ;  /* 0x00000009ff057e24 */ /* 0x001fe2000f8e00ff */
[----:B------:R-:W-:Y:S01]  /*85e0*/  MOV R4, UR8 ;  /* 0x0000000800047c02 */ /* 0x000fe20008000f00 */
[----:B-1----:R-:W-:Y:S01]  /*85f0*/  IMAD.WIDE.U32 R6, R11, UR42, RZ ;  /* 0x0000002a0b067c25 */ /* 0x002fe2000f8e00ff */
[----:B------:R-:W-:Y:S01]  /*8600*/  SHF.R.S32.HI R10, RZ, 0x1f, R11 ;  /* 0x0000001fff0a7819 */ /* 0x000fe2000001140b */
[----:B------:R-:W1:Y:S01]  /*8610*/  LDS R13, [R0+0x2ce0] ;  /* 0x002ce000000d7984 */ /* 0x000e620000000800 */
[----:B------:R-:W-:Y:S02]  /*8620*/  MOV R3, UR11 ;  /* 0x0000000b00037c02 */ /* 0x000fe40008000f00 */
[----:B------:R-:W-:Y:S01]  /*8630*/  MOV R2, R4 ;  /* 0x0000000400027202 */ /* 0x000fe20000000f00 */
[C---:B---3--:R-:W-:Y:S01]  /*8640*/  IMAD R4, R10.reuse, UR18, RZ ;  /* 0x000000120a047c24 */ /* 0x048fe2000f8e02ff */
[----:B------:R-:W3:Y:S01]  /*8650*/  LDS R0, [R0+0x30e0] ;  /* 0x0030e00000007984 */ /* 0x000ee20000000800 */
[----:B------:R-:W-:-:S02]  /*8660*/  IMAD R8, R10, UR42, RZ ;  /* 0x0000002a0a087c24 */ /* 0x000fc4000f8e02ff */
[----:B------:R-:W-:-:S04]  /*8670*/  IMAD.WIDE.U32 R2, R11, UR18, R2 ;  /* 0x000000120b027c25 */ /* 0x000fc8000f8e0002 */
[C---:B------:R-:W-:Y:S01]  /*8680*/  IMAD R5, R11.reuse, UR19, R4 ;  /* 0x000000130b057c24 */ /* 0x040fe2000f8e0204 */
[----:B0-----:R-:W-:Y:S01]  /*8690*/  LEA R4, P0, R2, UR32, 0x2 ;  /* 0x0000002002047c11 */ /* 0x001fe2000f8010ff */
[----:B------:R-:W-:Y:S01]  /*86a0*/  IMAD R9, R11, UR43, R8 ;  /* 0x0000002b0b097c24 */ /* 0x000fe2000f8e0208 */
[----:B------:R-:W-:Y:S02]  /*86b0*/  LEA R8, P1, R6, UR24, 0x2 ;  /* 0x0000001806087c11 */ /* 0x000fe4000f8210ff */
[----:B------:R-:W-:Y:S02]  /*86c0*/  IADD3 R5, PT, PT, R3, R5, RZ ;  /* 0x0000000503057210 */ /* 0x000fe40007ffe0ff */
[----:B------:R-:W-:Y:S02]  /*86d0*/  IADD3 R3, PT, PT, R7, R9, RZ ;  /* 0x0000000907037210 */ /* 0x000fe40007ffe0ff */
[----:B------:R-:W-:Y:S02]  /*86e0*/  LEA.HI.X R5, R2, UR33, R5, 0x2, P0 ;  /* 0x0000002102057c11 */ /* 0x000fe400080f1405 */
[----:B------:R-:W-:-:S03]  /*86f0*/  LEA.HI.X R9, R6, UR23, R3, 0x2, P1 ;  /* 0x0000001706097c11 */ /* 0x000fc600088f1403 */
[----:B-1----:R0:W-:Y:S04]  /*8700*/  REDG.E.ADD.F32.FTZ.RN.STRONG.GPU desc[UR28][R4.64], R13 ;  /* 0x0000000d040079a6 */ /* 0x0021e8000c12f31c */
[----:B------:R1:W3:Y:S01]  /*8710*/  LDG.E R15, desc[UR28][R8.64] ;  /* 0x0000001c080f7981 */ /* 0x0002e2000c1e1900 */
[----:B------:R-:W-:Y:S01]  /*8720*/  MOV R6, UR6 ;  /* 0x0000000600067c02 */ /* 0x000fe20008000f00 */
[----:B------:R-:W-:Y:S01]  /*8730*/  IMAD.U32 R3, RZ, RZ, UR16 ;  /* 0x00000010ff037e24 */ /* 0x000fe2000f8e00ff */
[----:B------:R-:W-:Y:S01]  /*8740*/  MOV R7, UR7 ;  /* 0x0000000700077c02 */ /* 0x000fe20008000f00 */
[C---:B----4-:R-:W-:Y:S01]  /*8750*/  IMAD R12, R10.reuse, UR36, RZ ;  /* 0x000000240a0c7c24 */ /* 0x050fe2000f8e02ff */
[----:B------:R-:W-:Y:S01]  /*8760*/  MOV R2, R6 ;  /* 0x0000000600027202 */ /* 0x000fe20000000f00 */
[----:B--2---:R-:W-:-:S02]  /*8770*/  IMAD R14, R10, UR44, RZ ;  /* 0x0000002c0a0e7c24 */ /* 0x004fc4000f8e02ff */
        /* <DEDUP_REMOVED lines=13> */
[----:B------:R-:W-:Y:S01]  /*8850*/  MOV R6, UR4 ;  /* 0x0000000400067c02 */ /* 0x000fe20008000f00 */
[----:B------:R-:W-:Y:S01]  /*8860*/  IMAD R10, R10, UR38, RZ ;  /* 0x000000260a0a7c24 */ /* 0x000fe2000f8e02ff */
[----:B------:R-:W-:Y:S01]  /*8870*/  MOV R3, UR17 ;  /* 0x0000001100037c02 */ /* 0x000fe20008000f00 */
[----:B------:R-:W-:Y:S01]  /*8880*/  IMAD.U32 R7, RZ, RZ, UR5 ;  /* 0x00000005ff077e24 */ /* 0x000fe2000f8e00ff */
[----:B------:R-:W-:Y:S01]  /*8890*/  MOV R2, R6 ;  /* 0x0000000600027202 */ /* 0x000fe20000000f00 */
[----:B------:R-:W-:-:S04]  /*88a0*/  IMAD R7, R11, UR39, R10 ;  /* 0x000000270b077c24 */ /* 0x000fc8000f8e020a */
[C---:B------:R-:W-:Y:S01]  /*88b0*/  IMAD.WIDE.U32 R2, R11.reuse, UR38, R2 ;  /* 0x000000260b027c25 */ /* 0x040fe2000f8e0002 */
[----:B------:R-:W-:-:S04]  /*88c0*/  IADD3 R11, PT, PT, R11, UR13, RZ ;  /* 0x0000000d0b0b7c10 */ /* 0x000fc8000fffe0ff */
[----:B------:R-:W-:Y:S02]  /*88d0*/  IADD3 R3, PT, PT, R3, R7, RZ ;  /* 0x0000000703037210 */ /* 0x000fe40007ffe0ff */
[----:B------:R-:W-:-:S04]  /*88e0*/  LEA R6, P0, R2, UR40, 0x2 ;  /* 0x0000002802067c11 */ /* 0x000fc8000f8010ff */
[----:B------:R-:W-:Y:S02]  /*88f0*/  LEA.HI.X R7, R2, UR41, R3, 0x2, P0 ;  /* 0x0000002902077c11 */ /* 0x000fe400080f1403 */
[----:B------:R-:W-:Y:S01]  /*8900*/  ISETP.GE.AND P0, PT, R11, UR21, PT ;  /* 0x000000150b007c0c */ /* 0x000fe2000bf06270 */
[----:B--2---:R-:W-:-:S05]  /*8910*/  FMUL.FTZ R3, R0, R9 ;  /* 0x0000000900037220 */ /* 0x004fca0000410000 */
[----:B------:R0:W-:Y:S07]  /*8920*/  REDG.E.ADD.F32.FTZ.RN.STRONG.GPU desc[UR28][R6.64], R3 ;  /* 0x00000003060079a6 */ /* 0x0001ee000c12f31c */
[----:B------:R-:W-:Y:S05]  /*8930*/  @!P0 BRA `(.L_x_85) ;  /* 0xfffffffc00208947 */ /* 0x000fea000383ffff */
[----:B------:R-:W-:Y:S05]  /*8940*/  BSYNC.RECONVERGENT B0 ;  /* 0x0000000000007941 */ /* 0x000fea0003800200 */
.L_x_84:
[----:B------:R-:W-:Y:S05]  /*8950*/  EXIT ;  /* 0x000000000000794d */ /* 0x000fea0003800000 */
.L_x_70:
[----:B------:R-:W-:Y:S01]  /*8960*/  MOV R86, 0xffffffff ;  /* 0xffffffff00567802 */ /* 0x000fe20000000f00 */
[----:B------:R-:W-:Y:S02]  /*8970*/  IMAD.MOV.U32 R165, RZ, RZ, R162 ;  /* 0x000000ffffa57224 */ /* 0x000fe400078e00a2 */
[----:B------:R-:W-:Y:S01]  /*8980*/  HFMA2 R154, -RZ, RZ, 0, 5.9604644775390625e-08 ;  /* 0x00000001ff9a7431 */ /* 0x000fe200000001ff */
[----:B------:R-:W-:-:S07]  /*8990*/  MOV R87, RZ ;  /* 0x000000ff00577202 */ /* 0x000fce0000000f00 */
[----:B-1---5:R-:W-:Y:S05]  /*89a0*/  WARPSYNC.COLLECTIVE R86, `(.L_x_86) ;  /* 0x0000000056087348 */ /* 0x022fea0003c00000 */
[----:B------:R0:W2:Y:S02]  /*89b0*/  SHFL.UP P6, R86, R165, R154, R87 ;  /* 0x0400009aa5567389 */ /* 0x0000a400000c0057 */
[----:B012--5:R-:W-:Y:S05]  /*89c0*/  ENDCOLLECTIVE ;  /* 0x000000000000791b */ /* 0x027fea0003800000 */
.L_x_86:
[----:B------:R-:W-:Y:S01]  /*89d0*/  MOV R165, R155 ;  /* 0x0000009b00a57202 */ /* 0x000fe20000000f00 */
[----:B------:R-:W-:Y:S01]  /*89e0*/  IMAD.MOV.U32 R157, RZ, RZ, R86 ;  /* 0x000000ffff9d7224 */ /* 0x000fe200078e0056 */
[----:B------:R-:W-:-:S07]  /*89f0*/  MOV R86, 0xffffffff ;  /* 0xffffffff00567802 */ /* 0x000fce0000000f00 */
[----:B------:R-:W-:Y:S05]  /*8a00*/  WARPSYNC.COLLECTIVE R86, `(.L_x_87) ;  /* 0x0000000056087348 */ /* 0x000fea0003c00000 */
[----:B------:R0:W1:Y:S02]  /*8a10*/  SHFL.UP P6, R86, R165, R154, R87 ;  /* 0x0400009aa5567389 */ /* 0x00006400000c0057 */
[----:B01----:R-:W-:Y:S05]  /*8a20*/  ENDCOLLECTIVE ;  /* 0x000000000000791b */ /* 0x003fea0003800000 */
.L_x_87:
[----:B------:R-:W-:Y:S02]  /*8a30*/  IMAD.MOV.U32 R154, RZ, RZ, 0x2 ;  /* 0x00000002ff9a7424 */ /* 0x000fe400078e00ff */
[C---:B------:R-:W-:Y:S01]  /*8a40*/  FFMA.FTZ R163, R162.reuse, R86, R155 ;  /* 0x00000056a2a37223 */ /* 0x040fe2000001009b */
[----:B------:R-:W-:Y:S01]  /*8a50*/  @P5 FMUL.FTZ R162, R162, R157 ;  /* 0x0000009da2a25220 */ /* 0x000fe20000410000 */
[----:B------:R-:W-:-:S03]  /*8a60*/  MOV R86, 0xffffffff ;  /* 0xffffffff00567802 */ /* 0x000fc60000000f00 */
[----:B------:R-:W-:Y:S02]  /*8a70*/  FSEL R157, R155, R163, !P5 ;  /* 0x000000a39b9d7208 */ /* 0x000fe40006800000 */
[----:B------:R-:W-:-:S07]  /*8a80*/  MOV R165, R162 ;  /* 0x000000a200a57202 */ /* 0x000fce0000000f00 */
[----:B------:R-:W-:Y:S05]  /*8a90*/  WARPSYNC.COLLECTIVE R86, `(.L_x_88) ;  /* 0x0000000056087348 */ /* 0x000fea0003c00000 */
[----:B------:R0:W1:Y:S02]  /*8aa0*/  SHFL.UP P6, R86, R165, R154, R87 ;  /* 0x0400009aa5567389 */ /* 0x00006400000c0057 */
[----:B01----:R-:W-:Y:S05]  /*8ab0*/  ENDCOLLECTIVE ;  /* 0x000000000000791b */ /* 0x003fea0003800000 */
.L_x_88:
[----:B------:R-:W-:Y:S02]  /*8ac0*/  MOV R165, R157 ;  /* 0x0000009d00a57202 */ /* 0x000fe40000000f00 */
[----:B------:R-:W-:Y:S01]  /*8ad0*/  MOV R155, R86 ;  /* 0x00000056009b7202 */ /* 0x000fe20000000f00 */
[----:B------:R-:W-:-:S07]  /*8ae0*/  IMAD.MOV.U32 R86, RZ, RZ, -0x1 ;  /* 0xffffffffff567424 */ /* 0x000fce00078e00ff */
[----:B------:R-:W-:Y:S05]  /*8af0*/  WARPSYNC.COLLECTIVE R86, `(.L_x_89) ;  /* 0x0000000056087348 */ /* 0x000fea0003c00000 */
[----:B------:R0:W1:Y:S02]  /*8b00*/  SHFL.UP P6, R86, R165, R154, R87 ;  /* 0x0400009aa5567389 */ /* 0x00006400000c0057 */
[----:B01----:R-:W-:Y:S05]  /*8b10*/  ENDCOLLECTIVE ;  /* 0x000000000000791b */ /* 0x003fea0003800000 */
.L_x_89:
[----:B------:R-:W-:Y:S02]  /*8b20*/  HFMA2 R154, -RZ, RZ, 0, 2.384185791015625e-07 ;  /* 0x00000004ff9a7431 */ /* 0x000fe400000001ff */
[C---:B------:R-:W-:Y:S01]  /*8b30*/  FFMA.FTZ R86, R162.reuse, R86, R157 ;  /* 0x00000056a2567223 */ /* 0x040fe2000001009d */
[----:B------:R-:W-:-:S04]  /*8b40*/  @P4 FMUL.FTZ R162, R162, R155 ;  /* 0x0000009ba2a24220 */ /* 0x000fc80000410000 */
[----:B------:R-:W-:Y:S02]  /*8b50*/  FSEL R157, R157, R86, !P4 ;  /* 0x000000569d9d7208 */ /* 0x000fe40006000000 */
[----:B------:R-:W-:Y:S02]  /*8b60*/  MOV R86, 0xffffffff ;  /* 0xffffffff00567802 */ /* 0x000fe40000000f00 */
[----:B------:R-:W-:-:S07]  /*8b70*/  MOV R165, R162 ;  /* 0x000000a200a57202 */ /* 0x000fce0000000f00 */
[----:B------:R-:W-:Y:S05]  /*8b80*/  WARPSYNC.COLLECTIVE R86, `(.L_x_90) ;  /* 0x0000000056087348 */ /* 0x000fea0003c00000 */
[----:B------:R0:W1:Y:S02]  /*8b90*/  SHFL.UP P6, R86, R165, R154, R87 ;  /* 0x0400009aa5567389 */ /* 0x00006400000c0057 */
[----:B01----:R-:W-:Y:S05]  /*8ba0*/  ENDCOLLECTIVE ;  /* 0x000000000000791b */ /* 0x003fea0003800000 */
.L_x_90:
[----:B------:R-:W-:Y:S01]  /*8bb0*/  MOV R165, R157 ;  /* 0x0000009d00a57202 */ /* 0x000fe20000000f00 */
[----:B------:R-:W-:Y:S01]  /*8bc0*/  IMAD.MOV.U32 R155, RZ, RZ, R86 ;  /* 0x000000ffff9b7224 */ /* 0x000fe200078e0056 */
[----:B------:R-:W-:-:S07]  /*8bd0*/  MOV R86, 0xffffffff ;  /* 0xffffffff00567802 */ /* 0x000fce0000000f00 */
[----:B------:R-:W-:Y:S05]  /*8be0*/  WARPSYNC.COLLECTIVE R86, `(.L_x_91) ;  /* 0x0000000056087348 */ /* 0x000fea0003c00000 */
[----:B------:R0:W1:Y:S02]  /*8bf0*/  SHFL.UP P6, R86, R165, R154, R87 ;  /* 0x0400009aa5567389 */ /* 0x00006400000c0057 */
[----:B01----:R-:W-:Y:S05]  /*8c00*/  ENDCOLLECTIVE ;  /* 0x000000000000791b */ /* 0x003fea0003800000 */
.L_x_91:
[----:B------:R-:W-:Y:S02]  /*8c10*/  IMAD.MOV.U32 R154, RZ, RZ, 0x8 ;  /* 0x00000008ff9a7424 */ /* 0x000fe400078e00ff */
        /* <DEDUP_REMOVED lines=8> */
.L_x_92:
[----:B------:R-:W-:Y:S02]  /*8ca0*/  MOV R165, R157 ;  /* 0x0000009d00a57202 */ /* 0x000fe40000000f00 */
[----:B------:R-:W-:Y:S01]  /*8cb0*/  MOV R155, R86 ;  /* 0x00000056009b7202 */ /* 0x000fe20000000f00 */
[----:B------:R-:W-:-:S07]  /*8cc0*/  IMAD.MOV.U32 R86, RZ, RZ, -0x1 ;  /* 0xffffffffff567424 */ /* 0x000fce00078e00ff */
[----:B------:R-:W-:Y:S05]  /*8cd0*/  WARPSYNC.COLLECTIVE R86, `(.L_x_93) ;  /* 0x0000000056087348 */ /* 0x000fea0003c00000 */
[----:B------:R0:W1:Y:S02]  /*8ce0*/  SHFL.UP P6, R86, R165, R154, R87 ;  /* 0x0400009aa5567389 */ /* 0x00006400000c0057 */
[----:B01----:R-:W-:Y:S05]  /*8cf0*/  ENDCOLLECTIVE ;  /* 0x000000000000791b */ /* 0x003fea0003800000 */
.L_x_93:
[----:B------:R-:W-:Y:S02]  /*8d00*/  HFMA2 R154, -RZ, RZ, 0, 9.5367431640625e-07 ;  /* 0x00000010ff9a7431 */ /* 0x000fe400000001ff */
        /* <DEDUP_REMOVED lines=8> */
.L_x_94:
[----:B------:R-:W-:Y:S01]  /*8d90*/  MOV R165, R157 ;  /* 0x0000009d00a57202 */ /* 0x000fe20000000f00 */
[----:B------:R-:W-:Y:S01]  /*8da0*/  IMAD.MOV.U32 R155, RZ, RZ, R86 ;  /* 0x000000ffff9b7224 */ /* 0x000fe200078e0056 */
[----:B------:R-:W-:-:S07]  /*8db0*/  MOV R86, 0xffffffff ;  /* 0xffffffff00567802 */ /* 0x000fce0000000f00 */
[----:B------:R-:W-:Y:S05]  /*8dc0*/  WARPSYNC.COLLECTIVE R86, `(.L_x_95) ;  /* 0x0000000056087348 */ /* 0x000fea0003c00000 */
[----:B------:R0:W1:Y:S02]  /*8dd0*/  SHFL.UP P6, R86, R165, R154, R87 ;  /* 0x0400009aa5567389 */ /* 0x00006400000c0057 */
[----:B01----:R-:W-:Y:S05]  /*8de0*/  ENDCOLLECTIVE ;  /* 0x000000000000791b */ /* 0x003fea0003800000 */
.L_x_95:
[----:B------:R-:W-:Y:S05]  /*8df0*/  BRA `(.L_x_96) ;  /* 0xffffffc400f47947 */ /* 0x000fea000383ffff */
.L_x_71:
        /* <DEDUP_REMOVED lines=8> */
.L_x_98:
[----:B------:R-:W-:Y:S05]  /*8e80*/  BSYNC B0 ;  /* 0x0000000000007941 */ /* 0x000fea0003800000 */
.L_x_97:
[----:B------:R-:W-:Y:S05]  /*8e90*/  BRA `(.L_x_99) ;  /* 0xffffffc400e87947 */ /* 0x000fea000383ffff */
.L_x_72:
        /* <DEDUP_REMOVED lines=8> */
.L_x_101:
[----:B------:R-:W-:Y:S05]  /*8f20*/  BSYNC B0 ;  /* 0x0000000000007941 */ /* 0x000fea0003800000 */
.L_x_100:
[----:B------:R-:W-:Y:S05]  /*8f30*/  BRA `(.L_x_102) ;  /* 0xffffffc400c87947 */ /* 0x000fea000383ffff */
.L_x_73:
[----:B------:R-:W-:Y:S01]  /*8f40*/  HFMA2 R87, -RZ, RZ, 0, 0 ;  /* 0x00000000ff577431 */ /* 0x000fe200000001ff */
[----:B------:R-:W-:Y:S01]  /*8f50*/  BSSY B0, `(.L_x_103) ;  /* 0x0000007000007945 */ /* 0x000fe20003800000 */
[----:B------:R-:W-:Y:S01]  /*8f60*/  MOV R165, R162 ;  /* 0x000000a200a57202 */ /* 0x000fe20000000f00 */
[----:B------:R-:W-:Y:S01]  /*8f70*/  IMAD.MOV.U32 R154, RZ, RZ, 0x1 ;  /* 0x00000001ff9a7424 */ /* 0x000fe200078e00ff */
[----:B------:R-:W-:-:S07]  /*8f80*/  MOV R86, 0xffffffff ;  /* 0xffffffff00567802 */ /* 0x000fce0000000f00 */
[----:B-1---5:R-:W-:Y:S05]  /*8f90*/  WARPSYNC.COLLECTIVE R86, `(.L_x_104) ;  /* 0x0000000056087348 */ /* 0x022fea0003c00000 */
[----:B------:R0:W2:Y:S02]  /*8fa0*/  SHFL.UP P6, R86, R165, R154, R87 ;  /* 0x0400009aa5567389 */ /* 0x0000a400000c0057 */
[----:B012--5:R-:W-:Y:S05]  /*8fb0*/  ENDCOLLECTIVE ;  /* 0x000000000000791b */ /* 0x027fea0003800000 */
.L_x_104:
[----:B------:R-:W-:Y:S05]  /*8fc0*/  BSYNC B0 ;  /* 0x0000000000007941 */ /* 0x000fea0003800000 */
.L_x_103:
[----:B------:R-:W-:Y:S01]  /*8fd0*/  MOV R162, R86 ;  /* 0x0000005600a27202 */ /* 0x000fe20000000f00 */
[----:B------:R-:W-:Y:S01]  /*8fe0*/  IMAD.MOV.U32 R165, RZ, RZ, R163 ;  /* 0x000000ffffa57224 */ /* 0x000fe200078e00a3 */
[----:B------:R-:W-:Y:S01]  /*8ff0*/  MOV R86, 0xffffffff ;  /* 0xffffffff00567802 */ /* 0x000fe20000000f00 */
[----:B------:R-:W-:Y:S01]  /*9000*/  HFMA2 R154, -RZ, RZ, 0, 5.9604644775390625e-08 ;  /* 0x00000001ff9a7431 */ /* 0x000fe200000001ff */
[----:B------:R-:W-:Y:S02]  /*9010*/  MOV R87, RZ ;  /* 0x000000ff00577202 */ /* 0x000fe40000000f00 */
[----:B------:R-:W-:-:S07]  /*9020*/  MOV R155, 0x1f ;  /* 0x0000001f009b7802 */ /* 0x000fce0000000f00 */
[----:B------:R-:W-:Y:S05]  /*9030*/  WARPSYNC.COLLECTIVE R86, `(.L_x_105) ;  /* 0x0000000056087348 */ /* 0x000fea0003c00000 */
[----:B------:R0:W1:Y:S02]  /*9040*/  SHFL.UP P6, R86, R165, R154, R87 ;  /* 0x0400009aa5567389 */ /* 0x00006400000c0057 */
[----:B01----:R-:W-:Y:S05]  /*9050*/  ENDCOLLECTIVE ;  /* 0x000000000000791b */ /* 0x003fea0003800000 */
.L_x_105:
[----:B------:R-:W-:Y:S01]  /*9060*/  MOV R87, R40 ;  /* 0x0000002800577202 */ /* 0x000fe20000000f00 */
[----:B------:R-:W-:Y:S02]  /*9070*/  HFMA2 R154, -RZ, RZ, 0, 0 ;  /* 0x00000000ff9a7431 */ /* 0x000fe400000001ff */
[----:B------:R-:W-:Y:S02]  /*9080*/  IMAD.MOV.U32 R163, RZ, RZ, R86 ;  /* 0x000000ffffa37224 */ /* 0x000fe400078e0056 */
[----:B------:R-:W-:-:S07]  /*9090*/  IMAD.MOV.U32 R86, RZ, RZ, -0x1 ;  /* 0xffffffffff567424 */ /* 0x000fce00078e00ff */
[----:B------:R-:W-:Y:S05]  /*90a0*/  WARPSYNC.COLLECTIVE R86, `(.L_x_106) ;  /* 0x0000000056087348 */ /* 0x000fea0003c00000 */
[----:B------:R0:W1:Y:S02]  /*90b0*/  SHFL.IDX P2, R157, R87, R154, R155 ;  /* 0x0000009a579d7389 */ /* 0x000064000004009b */
[----:B01----:R-:W-:Y:S05]  /*90c0*/  ENDCOLLECTIVE ;  /* 0x000000000000791b */ /* 0x003fea0003800000 */
.L_x_106:
[----:B------:R-:W-:Y:S02]  /*90d0*/  MOV R87, R41 ;  /* 0x0000002900577202 */ /* 0x000fe40000000f00 */
[----:B------:R-:W-:-:S07]  /*90e0*/  MOV R40, R157 ;  /* 0x0000009d00287202 */ /* 0x000fce0000000f00 */
[----:B------:R-:W-:Y:S05]  /*90f0*/  WARPSYNC.COLLECTIVE R86, `(.L_x_107) ;  /* 0x0000000056087348 */ /* 0x000fea0003c00000 */
[----:B------:R0:W1:Y:S02]  /*9100*/  SHFL.IDX P2, R157, R87, R154, R155 ;  /* 0x0000009a579d7389 */ /* 0x000064000004009b */
[----:B01----:R-:W-:Y:S05]  /*9110*/  ENDCOLLECTIVE ;  /* 0x000000000000791b */ /* 0x003fea0003800000 */
.L_x_107:
[----:B------:R-:W-:Y:S01]  /*9120*/  MOV R41, R157 ;  /* 0x0000009d00297202 */ /* 0x000fe20000000f00 */
[----:B------:R-:W-:Y:S06]  /*9130*/  BRA `(.L_x_108) ;  /* 0xffffffc400607947 */ /* 0x000fec000383ffff */
.L_x_75:
[----:B------:R-:W-:Y:S01]  /*9140*/  MOV R165, R162 ;  /* 0x000000a200a57202 */ /* 0x000fe20000000f00 */
[----:B------:R-:W-:Y:S01]  /*9150*/  IMAD.MOV.U32 R87, RZ, RZ, 0x1 ;  /* 0x00000001ff577424 */ /* 0x000fe200078e00ff */
[----:B------:R-:W-:Y:S01]  /*9160*/  MOV R157, 0x1f ;  /* 0x0000001f009d7802 */ /* 0x000fe20000000f00 */
[----:B------:R-:W-:Y:S01]  /*9170*/  IMAD.MOV.U32 R155, RZ, RZ, 0x1f ;  /* 0x0000001fff9b7424 */ /* 0x000fe200078e00ff */
[----:B------:R-:W-:Y:S02]  /*9180*/  MOV R86, 0xffffffff ;  /* 0xffffffff00567802 */ /* 0x000fe40000000f00 */
[C---:B------:R-:W-:Y:S02]  /*9190*/  ISETP.GT.U32.AND P1, PT, R152.reuse, 0x1b, PT ;  /* 0x0000001b9800780c */ /* 0x040fe40003f24070 */
[----:B------:R-:W-:-:S13]  /*91a0*/  ISETP.GT.U32.AND P2, PT, R152, 0x17, PT ;  /* 0x000000179800780c */ /* 0x000fda0003f44070 */
[----:B0-----:R-:W-:Y:S05]  /*91b0*/  WARPSYNC.COLLECTIVE R86, `(.L_x_109) ;  /* 0x0000000056087348 */ /* 0x001fea0003c00000 */
[----:B------:R1:W2:Y:S02]  /*91c0*/  SHFL.DOWN P4, R154, R165, R87, R157 ;  /* 0x08000057a59a7389 */ /* 0x0002a4000008009d */
[----:B012---:R-:W-:Y:S05]  /*91d0*/  ENDCOLLECTIVE ;  /* 0x000000000000791b */ /* 0x007fea0003800000 */
.L_x_109:
[----:B------:R-:W-:Y:S02]  /*91e0*/  ISETP.GT.U32.AND P3, PT, R152, 0xf, PT ;  /* 0x0000000f9800780c */ /* 0x000fe40003f64070 */
[----:B------:R-:W-:Y:S02]  /*91f0*/  MOV R165, R163 ;  /* 0x000000a300a57202 */ /* 0x000fe40000000f00 */
[----:B------:R-:W-:-:S09]  /*9200*/  MOV R153, R154 ;  /* 0x0000009a00997202 */ /* 0x000fd20000000f00 */
[----:B------:R-:W-:Y:S05]  /*9210*/  WARPSYNC.COLLECTIVE R86, `(.L_x_110) ;  /* 0x0000000056087348 */ /* 0x000fea0003c00000 */
[----:B------:R0:W1:Y:S02]  /*9220*/  SHFL.DOWN P4, R154, R165, R87, R157 ;  /* 0x08000057a59a7389 */ /* 0x000064000008009d */
[----:B01----:R-:W-:Y:S05]  /*9230*/  ENDCOLLECTIVE ;  /* 0x000000000000791b */ /* 0x003fea0003800000 */
.L_x_110:
[----:B------:R-:W-:Y:S01]  /*9240*/  @P0 FMUL.FTZ R153, R153, R162 ;  /* 0x000000a299990220 */ /* 0x000fe20000410000 */
[----:B------:R-:W-:Y:S01]  /*9250*/  MOV R87, 0x2 ;  /* 0x0000000200577802 */ /* 0x000fe20000000f00 */
[----:B------:R-:W-:-:S04]  /*9260*/  IMAD.MOV.U32 R86, RZ, RZ, R154 ;  /* 0x000000ffff567224 */ /* 0x000fc800078e009a */
[----:B------:R-:W-:Y:S01]  /*9270*/  @P0 FFMA.FTZ R86, R162, R86, R163 ;  /* 0x00000056a2560223 */ /* 0x000fe200000100a3 */
[----:B------:R-:W-:-:S04]  /*9280*/  @P0 MOV R162, R153 ;  /* 0x0000009900a20202 */ /* 0x000fc80000000f00 */
[----:B------:R-:W-:Y:S01]  /*9290*/  @P0 MOV R163, R86 ;  /* 0x0000005600a30202 */ /* 0x000fe20000000f00 */
[----:B------:R-:W-:Y:S01]  /*92a0*/  IMAD.MOV.U32 R86, RZ, RZ, -0x1 ;  /* 0xffffffffff567424 */ /* 0x000fe200078e00ff */
[----:B------:R-:W-:Y:S02]  /*92b0*/  MOV R165, R162 ;  /* 0x000000a200a57202 */ /* 0x000fe40000000f00 */
[----:B------:R-:W-:-:S13]  /*92c0*/  ISETP.GT.U32.AND P0, PT, R152, 0x1d, PT ;  /* 0x0000001d9800780c */ /* 0x000fda0003f04070 */
[----:B------:R-:W-:Y:S05]  /*92d0*/  WARPSYNC.COLLECTIVE R86, `(.L_x_111) ;  /* 0x0000000056087348 */ /* 0x000fea0003c00000 */
[----:B------:R0:W1:Y:S02]  /*92e0*/  SHFL.DOWN P4, R154, R165, R87, R157 ;  /* 0x08000057a59a7389 */ /* 0x000064000008009d */
[----:B01----:R-:W-:Y:S05]  /*92f0*/  ENDCOLLECTIVE ;  /* 0x000000000000791b */ /* 0x003fea0003800000 */
.L_x_111:
[----:B------:R-:W-:Y:S02]  /*9300*/  MOV R165, R163 ;  /* 0x000000a300a57202 */ /* 0x000fe40000000f00 */
[----:B------:R-:W-:-:S07]  /*9310*/  MOV R152, R154 ;  /* 0x0000009a00987202 */ /* 0x000fce0000000f00 */
[----:B------:R-:W-:Y:S05]  /*9320*/  WARPSYNC.COLLECTIVE R86, `(.L_x_112) ;  /* 0x0000000056087348 */ /* 0x000fea0003c00000 */
[----:B------:R0:W1:Y:S02]  /*9330*/  SHFL.DOWN P4, R154, R165, R87, R157 ;  /* 0x08000057a59a7389 */ /* 0x000064000008009d */
[----:B01----:R-:W-:Y:S05]  /*9340*/  ENDCOLLECTIVE ;  /* 0x000000000000791b */ /* 0x003fea0003800000 */
.L_x_112:
[C---:B------:R-:W-:Y:S01]  /*9350*/  @!P0 FMUL.FTZ R152, R162.reuse, R152 ;  /* 0x00000098a2988220 */ /* 0x040fe20000410000 */
[----:B------:R-:W-:Y:S01]  /*9360*/  MOV R87, 0x4 ;  /* 0x0000000400577802 */ /* 0x000fe20000000f00 */
[----:B------:R-:W-:-:S03]  /*9370*/  @!P0 FFMA.FTZ R153, R162, R154, R163 ;  /* 0x0000009aa2998223 */ /* 0x000fc600000100a3 */
[----:B------:R-:W-:Y:S02]  /*9380*/  @!P0 MOV R162, R152 ;  /* 0x0000009800a28202 */ /* 0x000fe40000000f00 */
[----:B------:R-:W-:-:S03]  /*9390*/  @!P0 MOV R163, R153 ;  /* 0x0000009900a38202 */ /* 0x000fc60000000f00 */
[----:B------:R-:W-:Y:S01]  /*93a0*/  IMAD.MOV.U32 R165, RZ, RZ, R162 ;  /* 0x000000ffffa57224 */ /* 0x000fe200078e00a2 */
[----:B------:R-:W-:-:S13]  /*93b0*/  ISETP.NE.AND P0, PT, R100, 0x1f, PT ;  /* 0x0000001f6400780c */ /* 0x000fda0003f05270 */
[----:B------:R-:W-:Y:S05]  /*93c0*/  WARPSYNC.COLLECTIVE R86, `(.L_x_113) ;  /* 0x0000000056087348 */ /* 0x000fea0003c00000 */
[----:B------:R0:W1:Y:S02]  /*93d0*/  SHFL.DOWN P4, R154, R165, R87, R157 ;  /* 0x08000057a59a7389 */ /* 0x000064000008009d */
[----:B01----:R-:W-:Y:S05]  /*93e0*/  ENDCOLLECTIVE ;  /* 0x000000000000791b */ /* 0x003fea0003800000 */
.L_x_113:
[----:B------:R-:W-:Y:S02]  /*93f0*/  MOV R165, R163 ;  /* 0x000000a300a57202 */ /* 0x000fe40000000f00 */
[----:B------:R-:W-:-:S07]  /*9400*/  MOV R152, R154 ;  /* 0x0000009a00987202 */ /* 0x000fce0000000f00 */
[----:B------:R-:W-:Y:S05]  /*9410*/  WARPSYNC.COLLECTIVE R86, `(.L_x_114) ;  /* 0x0000000056087348 */ /* 0x000fea0003c00000 */
[----:B------:R0:W1:Y:S02]  /*9420*/  SHFL.DOWN P4, R154, R165, R87, R157 ;  /* 0x08000057a59a7389 */ /* 0x000064000008009d */
[----:B01----:R-:W-:Y:S05]  /*9430*/  ENDCOLLECTIVE ;  /* 0x000000000000791b */ /* 0x003fea0003800000 */
.L_x_114:
        /* <DEDUP_REMOVED lines=9> */
.L_x_115:
[----:B------:R-:W-:Y:S02]  /*94d0*/  MOV R165, R163 ;  /* 0x000000a300a57202 */ /* 0x000fe40000000f00 */
[----:B------:R-:W-:-:S07]  /*94e0*/  MOV R152, R154 ;  /* 0x0000009a00987202 */ /* 0x000fce0000000f00 */
[----:B------:R-:W-:Y:S05]  /*94f0*/  WARPSYNC.COLLECTIVE R86, `(.L_x_116) ;  /* 0x0000000056087348 */ /* 0x000fea0003c00000 */
[----:B------:R0:W1:Y:S02]  /*9500*/  SHFL.DOWN P4, R154, R165, R87, R157 ;  /* 0x08000057a59a7389 */ /* 0x000064000008009d */
[----:B01----:R-:W-:Y:S05]  /*9510*/  ENDCOLLECTIVE ;  /* 0x000000000000791b */ /* 0x003fea0003800000 */
.L_x_116:
[C---:B------:R-:W-:Y:S01]  /*9520*/  @!P2 FMUL.FTZ R152, R162.reuse, R152 ;  /* 0x00000098a298a220 */ /* 0x040fe20000410000 */
[----:B------:R-:W-:Y:S01]  /*9530*/  MOV R87, 0x10 ;  /* 0x0000001000577802 */ /* 0x000fe20000000f00 */
[----:B------:R-:W-:-:S03]  /*9540*/  @!P2 FFMA.FTZ R153, R162, R154, R163 ;  /* 0x0000009aa299a223 */ /* 0x000fc600000100a3 */
[----:B------:R-:W-:Y:S01]  /*9550*/  @!P2 MOV R162, R152 ;  /* 0x0000009800a2a202 */ /* 0x000fe20000000f00 */
[----:B------:R-:W-:-:S03]  /*9560*/  @!P2 IMAD.MOV.U32 R163, RZ, RZ, R153 ;  /* 0x000000ffffa3a224 */ /* 0x000fc600078e0099 */
[----:B------:R-:W-:-:S07]  /*9570*/  MOV R165, R162 ;  /* 0x000000a200a57202 */ /* 0x000fce0000000f00 */
[----:B------:R-:W-:Y:S05]  /*9580*/  WARPSYNC.COLLECTIVE R86, `(.L_x_117) ;  /* 0x0000000056087348 */ /* 0x000fea0003c00000 */
[----:B------:R0:W1:Y:S02]  /*9590*/  SHFL.DOWN P4, R154, R165, R87, R157 ;  /* 0x08000057a59a7389 */ /* 0x000064000008009d */
[----:B01----:R-:W-:Y:S05]  /*95a0*/  ENDCOLLECTIVE ;  /* 0x000000000000791b */ /* 0x003fea0003800000 */
.L_x_117:
[----:B------:R-:W-:Y:S01]  /*95b0*/  IMAD.MOV.U32 R165, RZ, RZ, R163 ;  /* 0x000000ffffa57224 */ /* 0x000fe200078e00a3 */
[----:B------:R-:W-:-:S07]  /*95c0*/  MOV R152, R154 ;  /* 0x0000009a00987202 */ /* 0x000fce0000000f00 */
[----:B------:R-:W-:Y:S05]  /*95d0*/  WARPSYNC.COLLECTIVE R86, `(.L_x_118) ;  /* 0x0000000056087348 */ /* 0x000fea0003c00000 */
[----:B------:R0:W1:Y:S02]  /*95e0*/  SHFL.DOWN P4, R154, R165, R87, R157 ;  /* 0x08000057a59a7389 */ /* 0x000064000008009d */
[----:B01----:R-:W-:Y:S05]  /*95f0*/  ENDCOLLECTIVE ;  /* 0x000000000000791b */ /* 0x003fea0003800000 */
.L_x_118:
[C---:B------:R-:W-:Y:S01]  /*9600*/  @!P3 FMUL.FTZ R152, R162.reuse, R152 ;  /* 0x00000098a298b220 */ /* 0x040fe20000410000 */
[----:B------:R-:W-:-:S04]  /*9610*/  @!P3 FFMA.FTZ R153, R162, R154, R163 ;  /* 0x0000009aa299b223 */ /* 0x000fc800000100a3 */
[----:B------:R-:W-:Y:S02]  /*9620*/  @!P3 MOV R162, R152 ;  /* 0x0000009800a2b202 */ /* 0x000fe40000000f00 */
[----:B------:R-:W-:Y:S02]  /*9630*/  MOV R154, RZ ;  /* 0x000000ff009a7202 */ /* 0x000fe40000000f00 */
[-C--:B------:R-:W-:Y:S02]  /*9640*/  MOV R87, R162.reuse ;  /* 0x000000a200577202 */ /* 0x080fe40000000f00 */
[----:B------:R-:W-:Y:S02]  /*9650*/  @!P3 MOV R163, R153 ;  /* 0x0000009900a3b202 */ /* 0x000fe40000000f00 */
[----:B------:R-:W-:-:S07]  /*9660*/  MOV R165, R162 ;  /* 0x000000a200a57202 */ /* 0x000fce0000000f00 */
[----:B------:R-:W-:Y:S05]  /*9670*/  WARPSYNC.COLLECTIVE R86, `(.L_x_119) ;  /* 0x0000000056087348 */ /* 0x000fea0003c00000 */
[----:B------:R0:W1:Y:S02]  /*9680*/  SHFL.IDX P2, R157, R87, R154, R155 ;  /* 0x0000009a579d7389 */ /* 0x000064000004009b */
[----:B01----:R-:W-:Y:S05]  /*9690*/  ENDCOLLECTIVE ;  /* 0x000000000000791b */ /* 0x003fea0003800000 */
.L_x_119:
[----:B------:R-:W-:Y:S02]  /*96a0*/  MOV R87, R163 ;  /* 0x000000a300577202 */ /* 0x000fe40000000f00 */
[----:B------:R-:W-:-:S07]  /*96b0*/  MOV R153, R157 ;  /* 0x0000009d00997202 */ /* 0x000fce0000000f00 */
[----:B------:R-:W-:Y:S05]  /*96c0*/  WARPSYNC.COLLECTIVE R86, `(.L_x_120) ;  /* 0x0000000056087348 */ /* 0x000fea0003c00000 */
[----:B------:R0:W1:Y:S02]  /*96d0*/  SHFL.IDX P2, R157, R87, R154, R155 ;  /* 0x0000009a579d7389 */ /* 0x000064000004009b */
[----:B01----:R-:W-:Y:S05]  /*96e0*/  ENDCOLLECTIVE ;  /* 0x000000000000791b */ /* 0x003fea0003800000 */
.L_x_120:
[----:B------:R-:W-:Y:S01]  /*96f0*/  IMAD.MOV.U32 R87, RZ, RZ, 0x1 ;  /* 0x00000001ff577424 */ /* 0x000fe200078e00ff */
[----:B------:R-:W-:Y:S02]  /*9700*/  MOV R152, R157 ;  /* 0x0000009d00987202 */ /* 0x000fe40000000f00 */
[----:B------:R-:W-:-:S03]  /*9710*/  MOV R157, 0x1f ;  /* 0x0000001f009d7802 */ /* 0x000fc60000000f00 */
[-C--:B------:R-:W-:Y:S01]  /*9720*/  FFMA.FTZ R152, R41, R153.reuse, R152 ;  /* 0x0000009929987223 */ /* 0x080fe20000010098 */
[----:B------:R-:W-:-:S07]  /*9730*/  FMUL.FTZ R153, R40, R153 ;  /* 0x0000009928997220 */ /* 0x000fce0000410000 */
[----:B------:R-:W-:Y:S05]  /*9740*/  WARPSYNC.COLLECTIVE R86, `(.L_x_121) ;  /* 0x0000000056087348 */ /* 0x000fea0003c00000 */
[----:B------:R0:W1:Y:S02]  /*9750*/  SHFL.DOWN P4, R154, R165, R87, R157 ;  /* 0x08000057a59a7389 */ /* 0x000064000008009d */
[----:B01----:R-:W-:Y:S05]  /*9760*/  ENDCOLLECTIVE ;  /* 0x000000000000791b */ /* 0x003fea0003800000 */
.L_x_121:
[----:B------:R-:W-:Y:S02]  /*9770*/  MOV R165, R163 ;  /* 0x000000a300a57202 */ /* 0x000fe40000000f00 */
[----:B------:R-:W-:-:S07]  /*9780*/  MOV R162, R154 ;  /* 0x0000009a00a27202 */ /* 0x000fce0000000f00 */
[----:B------:R-:W-:Y:S05]  /*9790*/  WARPSYNC.COLLECTIVE R86, `(.L_x_122) ;  /* 0x0000000056087348 */ /* 0x000fea0003c00000 */
[----:B------:R0:W1:Y:S02]  /*97a0*/  SHFL.DOWN P4, R154, R165, R87, R157 ;  /* 0x08000057a59a7389 */ /* 0x000064000008009d */
[----:B01----:R-:W-:Y:S05]  /*97b0*/  ENDCOLLECTIVE ;  /* 0x000000000000791b */ /* 0x003fea0003800000 */
.L_x_122:
[----:B------:R-:W-:Y:S01]  /*97c0*/  IMAD.MOV.U32 R87, RZ, RZ, R40 ;  /* 0x000000ffff577224 */ /* 0x000fe200078e0028 */
[----:B------:R-:W-:Y:S02]  /*97d0*/  MOV R163, R154 ;  /* 0x0000009a00a37202 */ /* 0x000fe40000000f00 */
[----:B------:R-:W-:-:S07]  /*97e0*/  MOV R154, RZ ;  /* 0x000000ff009a7202 */ /* 0x000fce0000000f00 */
[----:B------:R-:W-:Y:S05]  /*97f0*/  WARPSYNC.COLLECTIVE R86, `(.L_x_123) ;  /* 0x0000000056087348 */ /* 0x000fea0003c00000 */
[----:B------:R0:W1:Y:S02]  /*9800*/  SHFL.IDX P2, R157, R87, R154, R155 ;  /* 0x0000009a579d7389 */ /* 0x000064000004009b */
[----:B01----:R-:W-:Y:S05]  /*9810*/  ENDCOLLECTIVE ;  /* 0x000000000000791b */ /* 0x003fea0003800000 */
.L_x_123:
[----:B------:R-:W-:Y:S02]  /*9820*/  MOV R87, R41 ;  /* 0x0000002900577202 */ /* 0x000fe40000000f00 */
[----:B------:R-:W-:-:S07]  /*9830*/  MOV R40, R157 ;  /* 0x0000009d00287202 */ /* 0x000fce0000000f00 */
[----:B------:R-:W-:Y:S05]  /*9840*/  WARPSYNC.COLLECTIVE R86, `(.L_x_124) ;  /* 0x0000000056087348 */ /* 0x000fea0003c00000 */
[----:B------:R0:W1:Y:S02]  /*9850*/  SHFL.IDX P2, R157, R87, R154, R155 ;  /* 0x0000009a579d7389 */ /* 0x000064000004009b */
[----:B01----:R-:W-:Y:S05]  /*9860*/  ENDCOLLECTIVE ;  /* 0x000000000000791b */ /* 0x003fea0003800000 */
.L_x_124:
[----:B------:R-:W-:Y:S01]  /*9870*/  MOV R41, R157 ;  /* 0x0000009d00297202 */ /* 0x000fe20000000f00 */
[----:B------:R-:W-:Y:S06]  /*9880*/  BRA `(.L_x_125) ;  /* 0xffffffc400887947 */ /* 0x000fec000383ffff */
.L_x_126:
        /* <DEDUP_REMOVED lines=15> */
.L_x_10409:


//--------------------- .text._Z25selective_scan_bwd_kernelI32Selective_Scan_bwd_kernel_traitsILi128ELi16ELb0ELb0ELb0ELb1ELb0EN3c108BFloat16EfEEv12SSMParamsBwd --------------------------
	.section	.text._Z25selective_scan_bwd_kernelI32Selective_Scan_bwd_kernel_traitsILi128ELi16ELb0ELb0ELb0ELb1ELb0EN3c108BFloat16EfEEv12SSMParamsBwd,"ax",@progbits
	.align	128
        .global         _Z25selective_scan_bwd_kernelI32Selective_Scan_bwd_kernel_traitsILi128ELi16ELb0ELb0ELb0ELb1ELb0EN3c108BFloat16EfEEv12SSMParamsBwd
        .type           _Z25selective_scan_bwd_kernelI32Selective_Scan_bwd_kernel_traitsILi128ELi16ELb0ELb0ELb0ELb1ELb0EN3c108BFloat16EfEEv12SSMParamsBwd,@function
        .size           _Z25selective_scan_bwd_kernelI32Selective_Scan_bwd_kernel_traitsILi128ELi16ELb0ELb0ELb0ELb1ELb0EN3c108BFloat16EfEEv12SSMParamsBwd,(.L_x_10410 - _Z25selective_scan_bwd_kernelI32Selective_Scan_bwd_kernel_traitsILi128ELi16ELb0ELb0ELb0ELb1ELb0EN3c108BFloat16EfEEv12SSMParamsBwd)
        .other          _Z25selective_scan_bwd_kernelI32Selective_Scan_bwd_kernel_traitsILi128ELi16ELb0ELb0ELb0ELb1ELb0EN3c108BFloat16EfEEv12SSMParamsBwd,@"STO_CUDA_ENTRY STV_DEFAULT"
_Z25selective_scan_bwd_kernelI32Selective_Scan_bwd_kernel_traitsILi128ELi16ELb0ELb0ELb0ELb1ELb0EN3c108BFloat16EfEEv12SSMParamsBwd:
.text._Z25selective_scan_bwd_kernelI32Selective_Scan_bwd_kernel_traitsILi128ELi16ELb0ELb0ELb0ELb1ELb0EN3c108BFloat16EfEEv12SSMParamsBwd:
        /* <DEDUP_REMOVED lines=23> */
[----:B------:R-:W-:Y:S02]  /*0170*/  MOV R4, UR6 ;  /* 0x0000000600047c02 */ /* 0x000fe40008000f00 */
[----:B------:R-:W-:Y:S01]  /*0180*/  MOV R3, UR5 ;  /* 0x0000000500037c02 */ /* 0x000fe20008000f00 */
[----:B------:R-:W2:Y:S01]  /*0190*/  LDCU.64 UR28, c[0x0][0x528] ;  /* 0x0000a500ff1c77ac */ /* 0x000ea20008000a00 */
[----:B------:R-:W-:-:S03]  /*01a0*/  MOV R5, UR7 ;  /* 0x0000000700057c02 */ /* 0x000fc60008000f00 */
[----:B---3--:R-:W3:Y:S01]  /*01b0*/  @P0 LDG.E R2, desc[UR30][R2.64] ;  /* 0x0000001e02020981 */ /* 0x008ee2000c1e1900 */
[----:B------:R-:W1:Y:S03]  /*01c0*/  LDCU.64 UR6, c[0x0][0x480] ;  /* 0x00009000ff0677ac */ /* 0x000e660008000a00 */
[----:B------:R-:W3:Y:S01]  /*01d0*/  @P1 LDG.E R4, desc[UR30][R4.64] ;  /* 0x0000001e04041981 */ /* 0x000ee2000c1e1900 */
[----:B----4-:R-:W-:Y:S02]  /*01e0*/  UIMAD.WIDE.U32 UR4, UR9, UR12, URZ ;  /* 0x0000000c090472a5 */ /* 0x010fe4000f8e00ff */
[----:B------:R-:W-:Y:S01]  /*01f0*/  UIMAD UR21, UR8, UR15, URZ ;  /* 0x0000000f081572a4 */ /* 0x000fe2000f8e02ff */
[----:B------:R4:W-:Y:S01]  /*0200*/  STL [R1+0x10], RZ ;  /* 0x000010ff01007387 */ /* 0x0009e20000100800 */
[----:B------:R-:W-:Y:S02]  /*0210*/  UIMAD UR5, UR9, UR13, UR5 ;  /* 0x0000000d090572a4 */ /* 0x000fe4000f8e0205 */
[----:B-----5:R-:W-:Y:S01]  /*0220*/  UIMAD.WIDE.U32 UR12, UR9, UR16, URZ ;  /* 0x00000010090c72a5 */ /* 0x020fe2000f8e00ff */
[----:B------:R4:W-:Y:S01]  /*0230*/  STL [R1+0xc], RZ ;  /* 0x00000cff01007387 */ /* 0x0009e20000100800 */
[----:B------:R-:W-:-:S02]  /*0240*/  UIMAD.WIDE.U32 UR10, UR8, UR14, UR4 ;  /* 0x0000000e080a72a5 */ /* 0x000fc4000f8e0004 */
[----:B------:R-:W-:Y:S02]  /*0250*/  UIMAD UR13, UR9, UR17, UR13 ;  /* 0x00000011090d72a4 */ /* 0x000fe4000f8e020d */
[----:B0-----:R-:W-:Y:S02]  /*0260*/  ULEA UR16, UR27, 0xfffff800, 0xb ;  /* 0xfffff8001b107891 */ /* 0x001fe4000f8e58ff */
[----:B-1----:R-:W-:Y:S02]  /*0270*/  UISETP.NE.U32.AND UP0, UPT, UR6, URZ, UPT ;  /* 0x000000ff0600728c */ /* 0x002fe4000bf05070 */
[----:B------:R-:W-:Y:S02]  /*0280*/  UIMAD.WIDE.U32 UR12, UR8, UR18, UR12 ;  /* 0x00000012080c72a5 */ /* 0x000fe4000f8e000c */
[----:B------:R-:W-:Y:S01]  /*0290*/  UISETP.NE.AND.EX UP0, UPT, UR7, URZ, UPT, UP0 ;  /* 0x000000ff0700728c */ /* 0x000fe2000bf05300 */
[----:B------:R-:W0:Y:S01]  /*02a0*/  LDCU.128 UR4, c[0x0][0x460] ;  /* 0x00008c00ff0477ac */ /* 0x000e220008000c00 */
[----:B------:R-:W-:-:S02]  /*02b0*/  UIMAD.WIDE.U32 UR14, UR9, UR22, URZ ;  /* 0x00000016090e72a5 */ /* 0x000fc4000f8e00ff */
[----:B------:R-:W-:Y:S02]  /*02c0*/  UIMAD UR22, UR8, UR19, URZ ;  /* 0x00000013081672a4 */ /* 0x000fe4000f8e02ff */
[----:B------:R-:W-:Y:S02]  /*02d0*/  USHF.R.S32.HI UR17, URZ, 0x1f, UR16 ;  /* 0x0000001fff117899 */ /* 0x000fe40008011410 */
[----:B------:R-:W-:Y:S02]  /*02e0*/  UIADD3 UR20, UP3, UPT, UR16, UR12, URZ ;  /* 0x0000000c10147290 */ /* 0x000fe4000ff7e0ff */
[----:B------:R-:W-:Y:S01]  /*02f0*/  UIMAD UR15, UR9, UR23, UR15 ;  /* 0x00000017090f72a4 */ /* 0x000fe2000f8e020f */
[----:B------:R-:W1:Y:S01]  /*0300*/  @UP0 LDCU UR23, c[0x0][0x384] ;  /* 0x00007080ff1707ac */ /* 0x000e620008000800 */
[----:B------:R-:W-:Y:S02]  /*0310*/  UIADD3.X UR12, UPT, UPT, UR17, UR13, UR22, UP3, !UPT ;  /* 0x0000000d110c7290 */ /* 0x000fe40009ffe416 */
[----:B0-----:R-:W-:Y:S01]  /*0320*/  ULEA UR19, UP4, UR20, UR6, 0x1 ;  /* 0x0000000614137291 */ /* 0x001fe2000f8808ff */
[----:B------:R-:W0:Y:S01]  /*0330*/  @UP0 LDCU UR26, c[0x0][0x38c] ;  /* 0x00007180ff1a07ac */ /* 0x000e220008000800 */
[----:B------:R-:W-:-:S02]  /*0340*/  UIADD3 UR18, UP1, UPT, UR16, UR10, URZ ;  /* 0x0000000a10127290 */ /* 0x000fc4000ff3e0ff */
        /* <DEDUP_REMOVED lines=28> */
[C---:B0-----:R-:W-:Y:S02]  /*0510*/  SHF.L.U32 R19, R0.reuse, 0x4, RZ ;  /* 0x0000000400137819 */ /* 0x041fe400000006ff */
[----:B------:R-:W-:-:S04]  /*0520*/  LOP3.LUT R40, R0, 0x1f, RZ, 0xc0, !PT ;  /* 0x0000001f00287812 */ /* 0x000fc800078ec0ff */
[----:B-12---:R-:W-:-:S07]  /*0530*/  LOP3.LUT R19, R40, 0x3e00, R19, 0xf8, !PT ;  /* 0x00003e0028137812 */ /* 0x006fce00078ef813 */
.L_x_174:
[----:B------:R-:W0:Y:S01]  /*0540*/  LDCU UR9, c[0x0][0x388] ;  /* 0x00007100ff0977ac */ /* 0x000e220008000800 */
[----:B------:R-:W-:Y:S01]  /*0550*/  IMAD.SHL.U32 R3, R0, 0x10, RZ ;  /* 0x0000001000037824 */ /* 0x000fe200078e00ff */
[----:B------:R-:W-:Y:S01]  /*0560*/  LOP3.LUT R2, R2, 0xfffffeff, RZ, 0xc0, !PT ;  /* 0xfffffeff02027812 */ /* 0x000fe200078ec0ff */
[----:B------:R-:W-:Y:S01]  /*0570*/  ULEA UR8, UR16, 0xfffff800, 0xb ;  /* 0xfffff80010087891 */ /* 0x000fe2000f8e58ff */
[----:B------:R-:W-:Y:S02]  /*0580*/  MOV R4, UR17 ;  /* 0x0000001100047c02 */ /* 0x000fe40008000f00 */
[----:B------:R-:W-:Y:S02]  /*0590*/  LOP3.LUT R33, R3, 0x3e00, RZ, 0xc0, !PT ;  /* 0x00003e0003217812 */ /* 0x000fe400078ec0ff */
[----:B------:R-:W-:Y:S02]  /*05a0*/  MOV R5, UR18 ;  /* 0x0000001200057c02 */ /* 0x000fe40008000f00 */
[----:B------:R-:W-:-:S02]  /*05b0*/  LOP3.LUT R28, R33, 0x20, R40, 0xfe, !PT ;  /* 0x00000020211c7812 */ /* 0x000fc400078efe28 */
[----:B------:R-:W-:Y:S01]  /*05c0*/  LOP3.LUT R32, R33, R40, RZ, 0xfc, !PT ;  /* 0x0000002821207212 */ /* 0x000fe200078efcff */
[----:B------:R-:W-:Y:S01]  /*05d0*/  IMAD.WIDE.U32 R8, R19, 0x2, R4 ;  /* 0x0000000213087825 */ /* 0x000fe200078e0004 */
[----:B------:R-:W-:Y:S02]  /*05e0*/  PRMT R17, RZ, 0x7610, R17 ;  /* 0x00007610ff117816 */ /* 0x000fe40000000011 */
[C---:B------:R-:W-:Y:S01]  /*05f0*/  LOP3.LUT R3, R32.reuse, 0x40, RZ, 0xfc, !PT ;  /* 0x0000004020037812 */ /* 0x040fe200078efcff */
[----:B0-----:R-:W-:Y:S01]  /*0600*/  UIADD3 UR8, UPT, UPT, -UR8, UR9, URZ ;  /* 0x0000000908087290 */ /* 0x001fe2000fffe1ff */
[C---:B------:R-:W-:Y:S02]  /*0610*/  LOP3.LUT R5, R32.reuse, 0x60, RZ, 0xfc, !PT ;  /* 0x0000006020057812 */ /* 0x040fe400078efcff */
[C---:B------:R-:W-:Y:S02]  /*0620*/  LOP3.LUT R6, R32.reuse, 0x80, RZ, 0xfc, !PT ;  /* 0x0000008020067812 */ /* 0x040fe400078efcff */
[----:B------:R-:W-:-:S02]  /*0630*/  SHF.L.U32 R4, R32, 0x1, RZ ;  /* 0x0000000120047819 */ /* 0x000fc400000006ff */
[----:B------:R-:W-:Y:S02]  /*0640*/  ISETP.GE.AND P1, PT, R19, UR8, PT ;  /* 0x0000000813007c0c */ /* 0x000fe4000bf26270 */
[----:B------:R-:W-:Y:S02]  /*0650*/  ISETP.GE.AND P0, PT, R28, UR8, PT ;  /* 0x000000081c007c0c */ /* 0x000fe4000bf06270 */
[----:B------:R-:W-:Y:S02]  /*0660*/  ISETP.GE.AND P6, PT, R3, UR8, PT ;  /* 0x0000000803007c0c */ /* 0x000fe4000bfc6270 */
[----:B------:R-:W-:Y:S02]  /*0670*/  ISETP.GE.AND P5, PT, R5, UR8, PT ;  /* 0x0000000805007c0c */ /* 0x000fe4000bfa6270 */
[----:B------:R-:W-:Y:S02]  /*0680*/  ISETP.GE.AND P4, PT, R6, UR8, PT ;  /* 0x0000000806007c0c */ /* 0x000fe4000bf86270 */
[----:B------:R-:W-:-:S02]  /*0690*/  LOP3.LUT R3, R32, 0xa0, RZ, 0xfc, !PT ;  /* 0x000000a020037812 */ /* 0x000fc400078efcff */
[----:B------:R-:W-:Y:S02]  /*06a0*/  LOP3.LUT R10, R32, 0xc0, RZ, 0xfc, !PT ;  /* 0x000000c0200a7812 */ /* 0x000fe400078efcff */
[----:B------:R-:W-:Y:S02]  /*06b0*/  @P1 LOP3.LUT R2, R2, 0x100, RZ, 0xfc, !PT ;  /* 0x0000010002021812 */ /* 0x000fe400078efcff */
[----:B------:R-:W-:Y:S02]  /*06c0*/  ISETP.GE.AND P3, PT, R3, UR8, PT ;  /* 0x0000000803007c0c */ /* 0x000fe4000bf66270 */
[----:B------:R-:W-:Y:S02]  /*06d0*/  LOP3.LUT R2, R2, 0xffffff7f, RZ, 0xc0, !PT ;  /* 0xffffff7f02027812 */ /* 0x000fe400078ec0ff */
[----:B------:R-:W-:Y:S02]  /*06e0*/  IADD3 R6, P1, PT, R4, UR19, RZ ;  /* 0x0000001304067c10 */ /* 0x000fe4000ff3e0ff */
[----:B------:R-:W-:-:S02]  /*06f0*/  @P0 LOP3.LUT R2, R2, 0x80, RZ, 0xfc, !PT ;  /* 0x0000008002020812 */ /* 0x000fc400078efcff */
[----:B------:R-:W-:Y:S02]  /*0700*/  IADD3.X R7, PT, PT, RZ, UR20, RZ, P1, !PT ;  /* 0x00000014ff077c10 */ /* 0x000fe40008ffe4ff */
[----:B------:R-:W-:Y:S02]  /*0710*/  LOP3.LUT R2, R2, 0xffffffbf, RZ, 0xc0, !PT ;  /* 0xffffffbf02027812 */ /* 0x000fe400078ec0ff */
[----:B------:R-:W-:Y:S02]  /*0720*/  ISETP.GE.AND P2, PT, R10, UR8, PT ;  /* 0x000000080a007c0c */ /* 0x000fe4000bf46270 */
[----:B------:R-:W-:Y:S02]  /*0730*/  @P6 LOP3.LUT R2, R2, 0x40, RZ, 0xfc, !PT ;  /* 0x0000004002026812 */ /* 0x000fe400078efcff */
[----:B------:R-:W-:Y:S02]  /*0740*/  IADD3 R4, P0, PT, R4, UR21, RZ ;  /* 0x0000001504047c10 */ /* 0x000fe4000ff1e0ff */
[----:B------:R-:W-:-:S02]  /*0750*/  LOP3.LUT R2, R2, 0xffffffdf, RZ, 0xc0, !PT ;  /* 0xffffffdf02027812 */ /* 0x000fc400078ec0ff */
[----:B------:R-:W-:Y:S02]  /*0760*/  LOP3.LUT R16, R32, 0xe0, RZ, 0xfc, !PT ;  /* 0x000000e020107812 */ /* 0x000fe400078efcff */
[----:B------:R-:W-:Y:S02]  /*0770*/  @P5 LOP3.LUT R2, R2, 0x20, RZ, 0xfc, !PT ;  /* 0x0000002002025812 */ /* 0x000fe400078efcff */
[----:B------:R-:W-:Y:S02]  /*0780*/  IADD3.X R5, PT, PT, RZ, UR22, RZ, P0, !PT ;  /* 0x00000016ff057c10 */ /* 0x000fe400087fe4ff */
[----:B------:R-:W-:Y:S02]  /*0790*/  LOP3.LUT R2, R2, 0xffffffef, RZ, 0xc0, !PT ;  /* 0xffffffef02027812 */ /* 0x000fe400078ec0ff */
[----:B------:R-:W-:Y:S02]  /*07a0*/  PRMT R3, RZ, 0x7610, R3 ;  /* 0x00007610ff037816 */ /* 0x000fe40000000003 */
[----:B------:R-:W-:-:S02]  /*07b0*/  @P4 LOP3.LUT R2, R2, 0x10, RZ, 0xfc, !PT ;  /* 0x0000001002024812 */ /* 0x000fc400078efcff */
[----:B------:R-:W-:Y:S02]  /*07c0*/  LOP3.LUT R18, R32, 0x100, RZ, 0xfc, !PT ;  /* 0x0000010020127812 */ /* 0x000fe400078efcff */
[C---:B------:R-:W-:Y:S01]  /*07d0*/  LOP3.LUT P1, RZ, R2.reuse, 0x100, RZ, 0xc0, !PT ;  /* 0x0000010002ff7812 */ /* 0x040fe2000782c0ff */
[----:B------:R-:W-:Y:S01]  /*07e0*/  BAR.SYNC.DEFER_BLOCKING 0x0 ;  /* 0x0000000000007b1d */ /* 0x000fe20000010000 */
[----:B------:R-:W-:Y:S02]  /*07f0*/  LOP3.LUT R2, R2, 0xfffffff7, RZ, 0xc0, !PT ;  /* 0xfffffff702027812 */ /* 0x000fe400078ec0ff */
[----:B------:R-:W-:Y:S02]  /*0800*/  PRMT R19, RZ, 0x7610, R19 ;  /* 0x00007610ff137816 */ /* 0x000fe40000000013 */
[----:B------:R-:W-:Y:S02]  /*0810*/  @P3 LOP3.LUT R2, R2, 0x8, RZ, 0xfc, !PT ;  /* 0x0000000802023812 */ /* 0x000fe400078efcff */
[----:B------:R-:W-:-:S02]  /*0820*/  ISETP.GE.AND P0, PT, R16, UR8, PT ;  /* 0x0000000810007c0c */ /* 0x000fc4000bf06270 */
[----:B------:R-:W-:Y:S02]  /*0830*/  LOP3.LUT R2, R2, 0xfffffffb, RZ, 0xc0, !PT ;  /* 0xfffffffb02027812 */ /* 0x000fe400078ec0ff */
[----:B------:R-:W-:Y:S02]  /*0840*/  PRMT R10, RZ, 0x7610, R10 ;  /* 0x00007610ff0a7816 */ /* 0x000fe4000000000a */
[----:B------:R-:W-:Y:S02]  /*0850*/  @P2 LOP3.LUT R2, R2, 0x4, RZ, 0xfc, !PT ;  /* 0x0000000402022812 */ /* 0x000fe400078efcff */
[----:B------:R-:W-:Y:S02]  /*0860*/  PRMT R15, RZ, 0x7610, R15 ;  /* 0x00007610ff0f7816 */ /* 0x000fe4000000000f */
[----:B------:R-:W-:Y:S02]  /*0870*/  LOP3.LUT R2, R2, 0xfffffffd, RZ, 0xc0, !PT ;  /* 0xfffffffd02027812 */ /* 0x000fe400078ec0ff */
[----:B------:R-:W-:-:S02]  /*0880*/  PRMT R14, RZ, 0x7610, R14 ;  /* 0x00007610ff0e7816 */ /* 0x000fc4000000000e */
[----:B------:R-:W-:Y:S02]  /*0890*/  @P0 LOP3.LUT R2, R2, 0x2, RZ, 0xfc, !PT ;  /* 0x0000000202020812 */ /* 0x000fe400078efcff */
[----:B------:R-:W-:Y:S01]  /*08a0*/  PRMT R13, RZ, 0x7610, R13 ;  /* 0x00007610ff0d7816 */ /* 0x000fe2000000000d */
[----:B------:R-:W2:Y:S01]  /*08b0*/  @!P0 LDG.E.U16 R17, desc[UR30][R8.64+0x1c0] ;  /* 0x0001c01e08118981 */ /* 0x000ea2000c1e1500 */
[----:B------:R-:W-:Y:S02]  /*08c0*/  ISETP.GE.AND P0, PT, R18, UR8, PT ;  /* 0x0000000812007c0c */ /* 0x000fe4000bf06270 */
[----:B------:R-:W-:Y:S01]  /*08d0*/  PRMT R12, RZ, 0x7610, R12 ;  /* 0x00007610ff0c7816 */ /* 0x000fe2000000000c */
[----:B------:R-:W3:Y:S01]  /*08e0*/  @!P1 LDG.E.U16 R3, desc[UR30][R8.64] ;  /* 0x0000001e08039981 */ /* 0x000ee2000c1e1500 */
[----:B------:R-:W-:Y:S02]  /*08f0*/  ISETP.GE.AND P1, PT, R28, UR8, PT ;  /* 0x000000081c007c0c */ /* 0x000fe4000bf26270 */
[----:B------:R-:W-:Y:S01]  /*0900*/  LOP3.LUT R2, R2, 0xfffffffe, RZ, 0xc0, !PT ;  /* 0xfffffffe02027812 */ /* 0x000fe200078ec0ff */
[----:B------:R-:W4:Y:S01]  /*0910*/  @!P2 LDG.E.U16 R15, desc[UR30][R8.64+0x180] ;  /* 0x0001801e080fa981 */ /* 0x000f22000c1e1500 */
[----:B------:R-:W-:-:S02]  /*0920*/  LOP3.LUT R20, R32, 0x120, RZ, 0xfc, !PT ;  /* 0x0000012020147812 */ /* 0x000fc400078efcff */
[C---:B------:R-:W-:Y:S01]  /*0930*/  LOP3.LUT R21, R32.reuse, 0x140, RZ, 0xfc, !PT ;  /* 0x0000014020157812 */ /* 0x040fe200078efcff */
[----:B------:R-:W5:Y:S01]  /*0940*/  @!P3 LDG.E.U16 R14, desc[UR30][R8.64+0x140] ;  /* 0x0001401e080eb981 */ /* 0x000f62000c1e1500 */
[C---:B------:R-:W-:Y:S02]  /*0950*/  LOP3.LUT R24, R32.reuse, 0x160, RZ, 0xfc, !PT ;  /* 0x0000016020187812 */ /* 0x040fe400078efcff */
[----:B------:R-:W-:Y:S01]  /*0960*/  PRMT R11, RZ, 0x7610, R11 ;  /* 0x00007610ff0b7816 */ /* 0x000fe2000000000b */
[----:B------:R-:W2:Y:S01]  /*0970*/  @!P0 LDG.E.U16 R19, desc[UR30][R8.64+0x200] ;  /* 0x0002001e08138981 */ /* 0x000ea2000c1e1500 */
[----:B------:R-:W-:Y:S02]  /*0980*/  LOP3.LUT R25, R32, 0x180, RZ, 0xfc, !PT ;  /* 0x0000018020197812 */ /* 0x000fe400078efcff */
[----:B------:R-:W-:Y:S01]  /*0990*/  @P0 LOP3.LUT R2, R2, 0x1, RZ, 0xfc, !PT ;  /* 0x0000000102020812 */ /* 0x000fe200078efcff */
[----:B------:R-:W4:Y:S01]  /*09a0*/  @!P1 LDG.E.U16 R10, desc[UR30][R8.64+0x40] ;  /* 0x0000401e080a9981 */ /* 0x000f22000c1e1500 */
[----:B------:R-:W-:-:S02]  /*09b0*/  LOP3.LUT R28, R32, 0x1a0, RZ, 0xfc, !PT ;  /* 0x000001a0201c7812 */ /* 0x000fc400078efcff */
[----:B------:R-:W-:Y:S01]  /*09c0*/  ISETP.GE.AND P0, PT, R20, UR8, PT ;  /* 0x0000000814007c0c */ /* 0x000fe2000bf06270 */
[----:B------:R-:W5:Y:S01]  /*09d0*/  @!P4 LDG.E.U16 R13, desc[UR30][R8.64+0x100] ;  /* 0x0001001e080dc981 */ /* 0x000f62000c1e1500 */
[C---:B------:R-:W-:Y:S02]  /*09e0*/  LOP3.LUT R29, R32.reuse, 0x1c0, RZ, 0xfc, !PT ;  /* 0x000001c0201d7812 */ /* 0x040fe400078efcff */
[----:B------:R-:W-:Y:S01]  /*09f0*/  ISETP.GE.AND P1, PT, R21, UR8, PT ;  /* 0x0000000815007c0c */ /* 0x000fe2000bf26270 */
[----:B------:R-:W2:Y:S01]  /*0a00*/  @!P5 LDG.E.U16 R12, desc[UR30][R8.64+0xc0] ;  /* 0x0000c01e080cd981 */ /* 0x000ea2000c1e1500 */
[----:B------:R-:W-:Y:S02]  /*0a10*/  LOP3.LUT R32, R32, 0x1e0, RZ, 0xfc, !PT ;  /* 0x000001e020207812 */ /* 0x000fe400078efcff */
[----:B------:R-:W-:Y:S01]  /*0a20*/  ISETP.GE.AND P2, PT, R24, UR8, PT ;  /* 0x0000000818007c0c */ /* 0x000fe2000bf46270 */
[----:B------:R-:W5:Y:S01]  /*0a30*/  @!P6 LDG.E.U16 R11, desc[UR30][R8.64+0x80] ;  /* 0x0000801e080be981 */ /* 0x000f62000c1e1500 */
[----:B------:R-:W-:-:S02]  /*0a40*/  ISETP.GE.AND P3, PT, R25, UR8, PT ;  /* 0x0000000819007c0c */ /* 0x000fc4000bf66270 */
[----:B------:R-:W-:Y:S02]  /*0a50*/  ISETP.GE.AND P4, PT, R28, UR8, PT ;  /* 0x000000081c007c0c */ /* 0x000fe4000bf86270 */
[----:B------:R-:W-:Y:S02]  /*0a60*/  ISETP.GE.AND P5, PT, R29, UR8, PT ;  /* 0x000000081d007c0c */ /* 0x000fe4000bfa6270 */
[----:B------:R-:W-:Y:S02]  /*0a70*/  ISETP.GE.AND P6, PT, R32, UR8, PT ;  /* 0x0000000820007c0c */ /* 0x000fe4000bfc6270 */
[----:B------:R-:W-:Y:S02]  /*0a80*/  PRMT R22, RZ, 0x7610, R22 ;  /* 0x00007610ff167816 */ /* 0x000fe40000000016 */
[----:B------:R-:W-:Y:S02]  /*0a90*/  PRMT R23, RZ, 0x7610, R23 ;  /* 0x00007610ff177816 */ /* 0x000fe40000000017 */
[----:B------:R-:W-:-:S02]  /*0aa0*/  PRMT R26, RZ, 0x7610, R26 ;  /* 0x00007610ff1a7816 */ /* 0x000fc4000000001a */
[----:B------:R-:W-:Y:S01]  /*0ab0*/  PRMT R27, RZ, 0x7610, R27 ;  /* 0x00007610ff1b7816 */ /* 0x000fe2000000001b */
[----:B------:R-:W2:Y:S01]  /*0ac0*/  @!P0 LDG.E.U16 R22, desc[UR30][R8.64+0x240] ;  /* 0x0002401e08168981 */ /* 0x000ea2000c1e1500 */
[----:B------:R-:W-:Y:S02]  /*0ad0*/  PRMT R30, RZ, 0x7610, R30 ;  /* 0x00007610ff1e7816 */ /* 0x000fe4000000001e */
[----:B------:R-:W-:Y:S01]  /*0ae0*/  PRMT R31, RZ, 0x7610, R31 ;  /* 0x00007610ff1f7816 */ /* 0x000fe2000000001f */
[----:B------:R-:W2:Y:S01]  /*0af0*/  @!P1 LDG.E.U16 R23, desc[UR30][R8.64+0x280] ;  /* 0x0002801e08179981 */ /* 0x000ea2000c1e1500 */
[----:B------:R-:W-:-:S03]  /*0b00*/  PRMT R34, RZ, 0x7610, R34 ;  /* 0x00007610ff227816 */ /* 0x000fc60000000022 */
[----:B------:R-:W2:Y:S04]  /*0b10*/  @!P2 LDG.E.U16 R26, desc[UR30][R8.64+0x2c0] ;  /* 0x0002c01e081aa981 */ /* 0x000ea8000c1e1500 */
[----:B------:R-:W2:Y:S04]  /*0b20*/  @!P3 LDG.E.U16 R27, desc[UR30][R8.64+0x300] ;  /* 0x0003001e081bb981 */ /* 0x000ea8000c1e1500 */
[----:B------:R-:W2:Y:S04]  /*0b30*/  @!P4 LDG.E.U16 R30, desc[UR30][R8.64+0x340] ;  /* 0x0003401e081ec981 */ /* 0x000ea8000c1e1500 */
[----:B------:R-:W2:Y:S04]  /*0b40*/  @!P5 LDG.E.U16 R31, desc[UR30][R8.64+0x380] ;  /* 0x0003801e081fd981 */ /* 0x000ea8000c1e1500 */
[----:B------:R0:W2:Y:S01]  /*0b50*/  @!P6 LDG.E.U16 R34, desc[UR30][R8.64+0x3c0] ;  /* 0x0003c01e0822e981 */ /* 0x0000a2000c1e1500 */
[----:B------:R-:W1:Y:S01]  /*0b60*/  S2R R44, SR_LANEID ;  /* 0x00000000002c7919 */ /* 0x000e620000000000 */
[----:B------:R-:W0:Y:S01]  /*0b70*/  S2UR UR8, SR_CgaCtaId ;  /* 0x00000000000879c3 */ /* 0x000e220000008800 */
[----:B------:R-:W-:Y:S01]  /*0b80*/  UMOV UR23, 0x400 ;  /* 0x0000040000177882 */ /* 0x000fe20000000000 */
[----:B------:R-:W-:-:S02]  /*0b90*/  P2R R65, PR, RZ, 0x1 ;  /* 0x00000001ff417803 */ /* 0x000fc40000000000 */
[----:B------:R-:W-:-:S04]  /*0ba0*/  LOP3.LUT P0, RZ, R2, 0x1, RZ, 0xc0, !PT ;  /* 0x0000000102ff7812 */ /* 0x000fc8000780c0ff */
[----:B------:R-:W-:Y:S02]  /*0bb0*/  P2R R64, PR, RZ, 0x1 ;  /* 0x00000001ff407803 */ /* 0x000fe40000000000 */
[----:B------:R-:W-:Y:S02]  /*0bc0*/  LOP3.LUT P0, RZ, R2, 0x2, RZ, 0xc0, !PT ;  /* 0x0000000202ff7812 */ /* 0x000fe4000780c0ff */
[----:B------:R-:W-:Y:S02]  /*0bd0*/  LOP3.LUT R0, R0, 0x3e0, RZ, 0xc0, !PT ;  /* 0x000003e000007812 */ /* 0x000fe400078ec0ff */
[----:B------:R-:W-:Y:S01]  /*0be0*/  P2R R63, PR, RZ, 0x1 ;  /* 0x00000001ff3f7803 */ /* 0x000fe20000000000 */
[----:B0-----:R-:W-:Y:S01]  /*0bf0*/  ULEA UR23, UR8, UR23, 0x18 ;  /* 0x0000001708177291 */ /* 0x001fe2000f8ec0ff */
[----:B-1----:R-:W-:-:S05]  /*0c00*/  IADD3 R16, PT, PT, R33, R44, RZ ;  /* 0x0000002c21107210 */ /* 0x002fca0007ffe0ff */
[C---:B------:R-:W-:Y:S01]  /*0c10*/  VIADD R21, R16.reuse, 0x20 ;  /* 0x0000002010157836 */ /* 0x040fe20000000000 */
[C---:B------:R-:W-:Y:S02]  /*0c20*/  IADD3 R25, PT, PT, R16.reuse, 0x40, RZ ;  /* 0x0000004010197810 */ /* 0x040fe40007ffe0ff */
[C---:B------:R-:W-:Y:S02]  /*0c30*/  IADD3 R29, PT, PT, R16.reuse, 0x60, RZ ;  /* 0x00000060101d7810 */ /* 0x040fe40007ffe0ff */
[CC--:B------:R-:W-:Y:S02]  /*0c40*/  LEA.HI.SX32 R18, R16.reuse, R16.reuse, 0x1b ;  /* 0x0000001010127211 */ /* 0x0c0fe400078fdaff */
[C---:B------:R-:W-:Y:S02]  /*0c50*/  IADD3 R33, PT, PT, R16.reuse, 0x80, RZ ;  /* 0x0000008010217810 */ /* 0x040fe40007ffe0ff */
[C---:B------:R-:W-:Y:S02]  /*0c60*/  IADD3 R9, PT, PT, R16.reuse, 0xa0, RZ ;  /* 0x000000a010097810 */ /* 0x040fe40007ffe0ff */
[----:B------:R-:W-:Y:S01]  /*0c70*/  LEA.HI.SX32 R21, R21, R16, 0x1b ;  /* 0x0000001015157211 */ /* 0x000fe200078fdaff */
[C---:B------:R-:W-:Y:S01]  /*0c80*/  VIADD R39, R16.reuse, 0x100 ;  /* 0x0000010010277836 */ /* 0x040fe20000000000 */
[----:B------:R-:W-:-:S02]  /*0c90*/  IADD3 R35, PT, PT, R16, 0xc0, RZ ;  /* 0x000000c010237810 */ /* 0x000fc40007ffe0ff */
[-C--:B------:R-:W-:Y:S02]  /*0ca0*/  LEA.HI.SX32 R25, R25, R16.reuse, 0x1b ;  /* 0x0000001019197211 */ /* 0x080fe400078fdaff */
[----:B------:R-:W-:Y:S02]  /*0cb0*/  IADD3 R37, PT, PT, R16, 0xe0, RZ ;  /* 0x000000e010257810 */ /* 0x000fe40007ffe0ff */
[-C--:B------:R-:W-:Y:S02]  /*0cc0*/  LEA.HI.SX32 R29, R29, R16.reuse, 0x1b ;  /* 0x000000101d1d7211 */ /* 0x080fe400078fdaff */
[----:B------:R-:W-:Y:S02]  /*0cd0*/  LEA R67, R18, UR23, 0x1 ;  /* 0x0000001712437c11 */ /* 0x000fe4000f8e08ff */
[----:B------:R-:W-:Y:S02]  /*0ce0*/  LEA.HI.SX32 R33, R33, R16, 0x1b ;  /* 0x0000001021217211 */ /* 0x000fe400078fdaff */
[----:B------:R-:W-:-:S02]  /*0cf0*/  IADD3 R41, PT, PT, R16, 0x120, RZ ;  /* 0x0000012010297810 */ /* 0x000fc40007ffe0ff */
[-C--:B------:R-:W-:Y:S02]  /*0d00*/  LEA.HI.SX32 R9, R9, R16.reuse, 0x1b ;  /* 0x0000001009097211 */ /* 0x080fe400078fdaff */
[----:B------:R-:W-:Y:S02]  /*0d10*/  LEA R66, R21, UR23, 0x1 ;  /* 0x0000001715427c11 */ /* 0x000fe4000f8e08ff */
[C---:B------:R-:W-:Y:S02]  /*0d20*/  IADD3 R43, PT, PT, R16.reuse, 0x140, RZ ;  /* 0x00000140102b7810 */ /* 0x040fe40007ffe0ff */
[----:B------:R-:W-:Y:S02]  /*0d30*/  LEA.HI.SX32 R35, R35, R16, 0x1b ;  /* 0x0000001023237211 */ /* 0x000fe400078fdaff */
[----:B------:R-:W-:Y:S02]  /*0d40*/  LEA R164, R25, UR23, 0x1 ;  /* 0x0000001719a47c11 */ /* 0x000fe4000f8e08ff */
[----:B------:R-:W-:-:S02]  /*0d50*/  IADD3 R45, PT, PT, R16, 0x160, RZ ;  /* 0x00000160102d7810 */ /* 0x000fc40007ffe0ff */
[-C--:B------:R-:W-:Y:S02]  /*0d60*/  LEA.HI.SX32 R37, R37, R16.reuse, 0x1b ;  /* 0x0000001025257211 */ /* 0x080fe400078fdaff */
[----:B------:R-:W-:Y:S02]  /*0d70*/  LEA R161, R29, UR23, 0x1 ;  /* 0x000000171da17c11 */ /* 0x000fe4000f8e08ff */
[----:B------:R-:W-:Y:S02]  /*0d80*/  LOP3.LUT P0, RZ, R2, 0x4, RZ, 0xc0, !PT ;  /* 0x0000000402ff7812 */ /* 0x000fe4000780c0ff */
[C---:B------:R-:W-:Y:S02]  /*0d90*/  IADD3 R47, PT, PT, R16.reuse, 0x180, RZ ;  /* 0x00000180102f7810 */ /* 0x040fe40007ffe0ff */
[----:B------:R-:W-:Y:S02]  /*0da0*/  LEA.HI.SX32 R39, R39, R16, 0x1b ;  /* 0x0000001027277211 */ /* 0x000fe400078fdaff */
[----:B------:R-:W-:Y:S01]  /*0db0*/  LEA R160, R33, UR23, 0x1 ;  /* 0x0000001721a07c11 */ /* 0x000fe2000f8e08ff */
[C---:B------:R-:W-:Y:S01]  /*0dc0*/  VIADD R53, R16.reuse, 0x1e0 ;  /* 0x000001e010357836 */ /* 0x040fe20000000000 */
[----:B------:R-:W-:-:S02]  /*0dd0*/  IADD3 R49, PT, PT, R16, 0x1a0, RZ ;  /* 0x000001a010317810 */ /* 0x000fc40007ffe0ff */
[----:B------:R-:W-:Y:S02]  /*0de0*/  LEA.HI.SX32 R41, R41, R16, 0x1b ;  /* 0x0000001029297211 */ /* 0x000fe400078fdaff */
[----:B------:R-:W-:Y:S02]  /*0df0*/  LEA R159, R9, UR23, 0x1 ;  /* 0x00000017099f7c11 */ /* 0x000fe4000f8e08ff */
[----:B------:R-:W-:Y:S02]  /*0e00*/  IADD3 R0, PT, PT, R0, R44, RZ ;  /* 0x0000002c00007210 */ /* 0x000fe40007ffe0ff */
[----:B------:R-:W-:Y:S02]  /*0e10*/  IADD3 R51, PT, PT, R16, 0x1c0, RZ ;  /* 0x000001c010337810 */ /* 0x000fe40007ffe0ff */
[----:B------:R-:W-:Y:S02]  /*0e20*/  LEA.HI.SX32 R43, R43, R16, 0x1b ;  /* 0x000000102b2b7211 */ /* 0x000fe400078fdaff */
[----:B------:R-:W-:-:S02]  /*0e30*/  LEA R158, R35, UR23, 0x1 ;  /* 0x00000017239e7c11 */ /* 0x000fc4000f8e08ff */
        /* <DEDUP_REMOVED lines=8> */
[----:B------:R-:W-:Y:S02]  /*0ec0*/  SHF.L.U32 R0, R0, 0x4, RZ ;  /* 0x0000000400007819 */ /* 0x000fe400000006ff */
[-C--:B------:R-:W-:Y:S02]  /*0ed0*/  LEA.HI.SX32 R51, R51, R16.reuse, 0x1b ;  /* 0x0000001033337211 */ /* 0x080fe400078fdaff */
[----:B------:R-:W-:Y:S02]  /*0ee0*/  LEA R98, R43, UR23, 0x1 ;  /* 0x000000172b627c11 */ /* 0x000fe4000f8e08ff */
[----:B------:R-:W-:-:S02]  /*0ef0*/  LEA.HI.SX32 R53, R53, R16, 0x1b ;  /* 0x0000001035357211 */ /* 0x000fc400078fdaff */
[----:B------:R-:W-:Y:S02]  /*0f00*/  LEA R97, R45, UR23, 0x1 ;  /* 0x000000172d617c11 */ /* 0x000fe4000f8e08ff */
[----:B------:R-:W-:Y:S02]  /*0f10*/  LEA R96, R47, UR23, 0x1 ;  /* 0x000000172f607c11 */ /* 0x000fe4000f8e08ff */
[----:B------:R-:W-:Y:S02]  /*0f20*/  P2R R56, PR, RZ, 0x1 ;  /* 0x00000001ff387803 */ /* 0x000fe40000000000 */
[----:B------:R-:W-:Y:S02]  /*0f30*/  LEA R95, R49, UR23, 0x1 ;  /* 0x00000017315f7c11 */ /* 0x000fe4000f8e08ff */
[----:B------:R-:W-:Y:S02]  /*0f40*/  LEA.HI.SX32 R92, R0, R0, 0x1b ;  /* 0x00000000005c7211 */ /* 0x000fe400078fdaff */
[----:B------:R-:W-:-:S02]  /*0f50*/  LOP3.LUT P0, RZ, R2, 0x10, RZ, 0xc0, !PT ;  /* 0x0000001002ff7812 */ /* 0x000fc4000780c0ff */
[----:B------:R-:W-:Y:S02]  /*0f60*/  LEA R94, R51, UR23, 0x1 ;  /* 0x00000017335e7c11 */ /* 0x000fe4000f8e08ff */
        /* <DEDUP_REMOVED lines=11> */
[----:B---3--:R0:W-:Y:S04]  /*1020*/  STS.U16 [R67], R3 ;  /* 0x0000000343007388 */ /* 0x0081e80000000400 */
[----:B----4-:R1:W-:Y:S04]  /*1030*/  STS.U16 [R66+0x40], R10 ;  /* 0x0000400a42007388 */ /* 0x0103e80000000400 */
[----:B-----5:R3:W-:Y:S04]  /*1040*/  STS.U16 [R164+0x80], R11 ;  /* 0x0000800ba4007388 */ /* 0x0207e80000000400 */
[----:B--2---:R2:W-:Y:S04]  /*1050*/  STS.U16 [R161+0xc0], R12 ;  /* 0x0000c00ca1007388 */ /* 0x0045e80000000400 */
[----:B------:R4:W-:Y:S04]  /*1060*/  STS.U16 [R160+0x100], R13 ;  /* 0x0001000da0007388 */ /* 0x0009e80000000400 */
[----:B------:R-:W-:Y:S04]  /*1070*/  STS.U16 [R159+0x140], R14 ;  /* 0x0001400e9f007388 */ /* 0x000fe80000000400 */
        /* <DEDUP_REMOVED lines=27> */
[----:B0-----:R-:W-:Y:S01]  /*1230*/  PRMT R3, RZ, 0x7610, R3 ;  /* 0x00007610ff037816 */ /* 0x001fe20000000003 */
[----:B------:R-:W-:Y:S01]  /*1240*/  BAR.SYNC.DEFER_BLOCKING 0x0 ;  /* 0x0000000000007b1d */ /* 0x000fe20000010000 */
[----:B------:R-:W-:-:S05]  /*1250*/  PRMT R9, RZ, 0x7610, R9 ;  /* 0x00007610ff097816 */ /* 0x000fca0000000009 */
[----:B------:R-:W5:Y:S01]  /*1260*/  @!P0 LDG.E.U16 R3, desc[UR30][R6.64] ;  /* 0x0000001e06038981 */ /* 0x000f62000c1e1500 */
[----:B------:R-:W-:-:S13]  /*1270*/  ISETP.NE.AND P0, PT, R20, RZ, PT ;  /* 0x000000ff1400720c */ /* 0x000fda0003f05270 */
[----:B------:R-:W5:Y:S01]  /*1280*/  @!P0 LDG.E.U16 R8, desc[UR30][R6.64+0x40] ;  /* 0x0000401e06088981 */ /* 0x000f62000c1e1500 */
[----:B------:R-:W-:Y:S02]  /*1290*/  ISETP.NE.AND P0, PT, R36, RZ, PT ;  /* 0x000000ff2400720c */ /* 0x000fe40003f05270 */
[----:B-1----:R-:W-:-:S11]  /*12a0*/  PRMT R10, RZ, 0x7610, R10 ;  /* 0x00007610ff0a7816 */ /* 0x002fd6000000000a */
[----:B------:R-:W5:Y:S01]  /*12b0*/  @!P0 LDG.E.U16 R9, desc[UR30][R6.64+0x80] ;  /* 0x0000801e06098981 */ /* 0x000f62000c1e1500 */
[----:B------:R-:W-:Y:S02]  /*12c0*/  ISETP.NE.AND P0, PT, R38, RZ, PT ;  /* 0x000000ff2600720c */ /* 0x000fe40003f05270 */
[----:B---3--:R-:W-:-:S11]  /*12d0*/  PRMT R11, RZ, 0x7610, R11 ;  /* 0x00007610ff0b7816 */ /* 0x008fd6000000000b */
[----:B------:R-:W3:Y:S01]  /*12e0*/  @!P0 LDG.E.U16 R10, desc[UR30][R6.64+0xc0] ;  /* 0x0000c01e060a8981 */ /* 0x000ee2000c1e1500 */
[----:B------:R-:W-:Y:S02]  /*12f0*/  ISETP.NE.AND P0, PT, R42, RZ, PT ;  /* 0x000000ff2a00720c */ /* 0x000fe40003f05270 */
[----:B--2---:R-:W-:-:S11]  /*1300*/  PRMT R12, RZ, 0x7610, R12 ;  /* 0x00007610ff0c7816 */ /* 0x004fd6000000000c */
[----:B------:R-:W2:Y:S01]  /*1310*/  @!P0 LDG.E.U16 R11, desc[UR30][R6.64+0x100] ;  /* 0x0001001e060b8981 */ /* 0x000ea2000c1e1500 */
        /* <DEDUP_REMOVED lines=48> */
[----:B---3--:R-:W-:Y:S04]  /*1620*/  STS.U16 [R161+0xc0], R10 ;  /* 0x0000c00aa1007388 */ /* 0x008fe80000000400 */
[----:B--2---:R-:W-:Y:S04]  /*1630*/  STS.U16 [R160+0x100], R11 ;  /* 0x0001000ba0007388 */ /* 0x004fe80000000400 */
        /* <DEDUP_REMOVED lines=12> */
[----:B------:R-:W1:Y:S04]  /*1700*/  LDS.U16 R12, [R92] ;  /* 0x000000005c0c7984 */ /* 0x000e680000000400 */
[----:B------:R-:W-:Y:S04]  /*1710*/  LDS.U16 R13, [R92+0x2] ;  /* 0x000002005c0d7984 */ /* 0x000fe80000000400 */
[----:B------:R-:W-:Y:S04]  /*1720*/  LDS.U16 R14, [R92+0x4] ;  /* 0x000004005c0e7984 */ /* 0x000fe80000000400 */
[----:B------:R-:W2:Y:S04]  /*1730*/  LDS.U16 R15, [R92+0x6] ;  /* 0x000006005c0f7984 */ /* 0x000ea80000000400 */
[----:B------:R-:W3:Y:S04]  /*1740*/  LDS.U16 R16, [R92+0x8] ;  /* 0x000008005c107984 */ /* 0x000ee80000000400 */
[----:B------:R-:W4:Y:S04]  /*1750*/  LDS.U16 R17, [R92+0xa] ;  /* 0x00000a005c117984 */ /* 0x000f280000000400 */
[----:B------:R-:W5:Y:S04]  /*1760*/  LDS.U16 R27, [R92+0xc] ;  /* 0x00000c005c1b7984 */ /* 0x000f680000000400 */
[----:B------:R-:W1:Y:S04]  /*1770*/  LDS.U16 R31, [R92+0xe] ;  /* 0x00000e005c1f7984 */ /* 0x000e680000000400 */
[----:B------:R-:W1:Y:S04]  /*1780*/  LDS.U16 R11, [R92+0x10] ;  /* 0x000010005c0b7984 */ /* 0x000e680000000400 */
[----:B------:R-:W1:Y:S04]  /*1790*/  LDS.U16 R10, [R92+0x12] ;  /* 0x000012005c0a7984 */ /* 0x000e680000000400 */
[----:B------:R-:W1:Y:S04]  /*17a0*/  LDS.U16 R9, [R92+0x14] ;  /* 0x000014005c097984 */ /* 0x000e680000000400 */
[----:B------:R-:W1:Y:S04]  /*17b0*/  LDS.U16 R8, [R92+0x16] ;  /* 0x000016005c087984 */ /* 0x000e680000000400 */
[----:B------:R-:W1:Y:S04]  /*17c0*/  LDS.U16 R0, [R92+0x18] ;  /* 0x000018005c007984 */ /* 0x000e680000000400 */
[----:B------:R-:W1:Y:S04]  /*17d0*/  LDS.U16 R7, [R92+0x1a] ;  /* 0x00001a005c077984 */ /* 0x000e680000000400 */
[----:B------:R-:W1:Y:S04]  /*17e0*/  LDS.U16 R6, [R92+0x1c] ;  /* 0x00001c005c067984 */ /* 0x000e680000000400 */
[----:B------:R-:W1:Y:S01]  /*17f0*/  LDS.U16 R3, [R92+0x1e] ;  /* 0x00001e005c037984 */ /* 0x000e620000000400 */
[----:B------:R-:W-:Y:S01]  /*1800*/  BAR.SYNC.DEFER_BLOCKING 0x0 ;  /* 0x0000000000007b1d */ /* 0x000fe20000010000 */
[----:B0-----:R-:W-:-:S05]  /*1810*/  PRMT R18, RZ, 0x7610, R18 ;  /* 0x00007610ff127816 */ /* 0x001fca0000000012 */
        /* <DEDUP_REMOVED lines=38> */
[----:B------:R0:W5:Y:S04]  /*1a80*/  @!P6 LDG.E.U16 R42, desc[UR30][R4.64+0x3c0] ;  /* 0x0003c01e042ae981 */ /* 0x000168000c1e1500 */
[----:B------:R-:W-:Y:S01]  /*1a90*/  STL [R1+0x4], R67 ;  /* 0x0000044301007387 */ /* 0x000fe20000100800 */
[----:B0-----:R-:W-:-:S03]  /*1aa0*/  PRMT R4, RZ, 0x7610, R4 ;  /* 0x00007610ff047816 */ /* 0x001fc60000000004 */
[----:B------:R-:W-:Y:S04]  /*1ab0*/  STL [R1], R66 ;  /* 0x0000004201007387 */ /* 0x000fe80000100800 */
[----:B------:R-:W-:Y:S01]  /*1ac0*/  STL.S16 [R1+0x8], R4 ;  /* 0x0000080401007387 */ /* 0x000fe20000100600 */
[----:B-1----:R-:W-:-:S05]  /*1ad0*/  SHF.L.U32 R12, R12, 0x10, RZ ;  /* 0x000000100c0c7819 */ /* 0x002fca00000006ff */
[----:B------:R-:W-:-:S05]  /*1ae0*/  FADD.FTZ R76, R12, UR6 ;  /* 0x000000060c4c7e21 */ /* 0x000fca0008010000 */
[----:B------:R-:W-:Y:S01]  /*1af0*/  FSETP.GTU.FTZ.AND P0, PT, R76, 20, PT ;  /* 0x41a000004c00780b */ /* 0x000fe20003f1c000 */
[----:B--2---:R-:W-:Y:S01]  /*1b00*/  IMAD.U32 R15, R15, 0x10000, RZ ;  /* 0x000100000f0f7824 */ /* 0x004fe200078e00ff */
[----:B------:R-:W-:Y:S02]  /*1b10*/  SHF.L.U32 R13, R13, 0x10, RZ ;  /* 0x000000100d0d7819 */ /* 0x000fe400000006ff */
[----:B------:R-:W-:Y:S02]  /*1b20*/  SHF.L.U32 R14, R14, 0x10, RZ ;  /* 0x000000100e0e7819 */ /* 0x000fe400000006ff */
[----:B---3--:R-:W-:Y:S02]  /*1b30*/  SHF.L.U32 R16, R16, 0x10, RZ ;  /* 0x0000001010107819 */ /* 0x008fe400000006ff */
[----:B----4-:R-:W-:Y:S01]  /*1b40*/  SHF.L.U32 R17, R17, 0x10, RZ ;  /* 0x0000001011117819 */ /* 0x010fe200000006ff */
[----:B------:R-:W-:Y:S01]  /*1b50*/  FADD.FTZ R75, R13, UR6 ;  /* 0x000000060d4b7e21 */ /* 0x000fe20008010000 */
[----:B------:R-:W-:Y:S01]  /*1b60*/  FADD.FTZ R74, R14, UR6 ;  /* 0x000000060e4a7e21 */ /* 0x000fe20008010000 */
[----:B------:R-:W-:Y:S01]  /*1b70*/  FADD.FTZ R73, R15, UR6 ;  /* 0x000000060f497e21 */ /* 0x000fe20008010000 */
[----:B------:R-:W-:Y:S01]  /*1b80*/  FADD.FTZ R72, R16, UR6 ;  /* 0x0000000610487e21 */ /* 0x000fe20008010000 */
[----:B------:R-:W-:Y:S01]  /*1b90*/  FADD.FTZ R71, R17, UR6 ;  /* 0x0000000611477e21 */ /* 0x000fe20008010000 */
[----:B-----5:R-:W-:Y:S01]  /*1ba0*/  SHF.L.U32 R27, R27, 0x10, RZ ;  /* 0x000000101b1b7819 */ /* 0x020fe200000006ff */
[----:B------:R-:W-:Y:S01]  /*1bb0*/  BSSY.RECONVERGENT B0, `(.L_x_128) ;  /* 0x000004f000007945 */ /* 0x000fe20003800200 */
[----:B------:R-:W-:Y:S01]  /*1bc0*/  HFMA2 R77, -RZ, RZ, 0, 0 ;  /* 0x00000000ff4d7431 */ /* 0x000fe200000001ff */
[----:B------:R-:W-:-:S02]  /*1bd0*/  CS2R R90, SRZ ;  /* 0x00000000005a7805 */ /* 0x000fc4000001ff00 */
[----:B------:R-:W-:Y:S02]  /*1be0*/  CS2R R88, SRZ ;  /* 0x0000000000587805 */ /* 0x000fe4000001ff00 */
[----:B------:R-:W-:Y:S02]  /*1bf0*/  CS2R R80, SRZ ;  /* 0x0000000000507805 */ /* 0x000fe4000001ff00 */
[----:B------:R-:W-:Y:S02]  /*1c00*/  CS2R R78, SRZ ;  /* 0x00000000004e7805 */ /* 0x000fe4000001ff00 */
[----:B------:R-:W-:Y:S02]  /*1c10*/  FSETP.GTU.FTZ.AND P1, PT, R75, 20, PT ;  /* 0x41a000004b00780b */ /* 0x000fe40003f3c000 */
[----:B------:R-:W-:Y:S02]  /*1c20*/  CS2R R68, SRZ ;  /* 0x0000000000447805 */ /* 0x000fe4000001ff00 */
[----:B------:R-:W-:-:S02]  /*1c30*/  FSETP.GTU.FTZ.AND P2, PT, R74, 20, PT ;  /* 0x41a000004a00780b */ /* 0x000fc40003f5c000 */
[----:B------:R-:W-:Y:S02]  /*1c40*/  FSETP.GTU.FTZ.AND P3, PT, R73, 20, PT ;  /* 0x41a000004900780b */ /* 0x000fe40003f7c000 */
[----:B------:R-:W-:Y:S02]  /*1c50*/  FSETP.GTU.FTZ.AND P4, PT, R72, 20, PT ;  /* 0x41a000004800780b */ /* 0x000fe40003f9c000 */
[----:B------:R-:W-:Y:S02]  /*1c60*/  FSETP.GTU.FTZ.AND P5, PT, R71, 20, PT ;  /* 0x41a000004700780b */ /* 0x000fe40003fbc000 */
[----:B------:R-:W-:Y:S01]  /*1c70*/  MOV R70, RZ ;  /* 0x000000ff00467202 */ /* 0x000fe20000000f00 */
[----:B------:R0:W-:Y:S04]  /*1c80*/  STS.U16 [R67], R20 ;  /* 0x0000001443007388 */ /* 0x0001e80000000400 */
[----:B------:R1:W-:Y:S04]  /*1c90*/  STS.U16 [R66+0x40], R18 ;  /* 0x0000401242007388 */ /* 0x0003e80000000400 */
        /* <DEDUP_REMOVED lines=13> */
[----:B------:R2:W-:Y:S01]  /*1d70*/  STS.U16 [R93+0x3c0], R42 ;  /* 0x0003c02a5d007388 */ /* 0x0005e20000000400 */
[----:B------:R-:W-:-:S03]  /*1d80*/  NOP ;  /* 0x0000000000007918 */ /* 0x000fc60000000000 */
[----:B------:R2:W3:Y:S04]  /*1d90*/  LDS.U16 R4, [R92] ;  /* 0x000000005c047984 */ /* 0x0004e80000000400 */
[----:B------:R2:W4:Y:S04]  /*1da0*/  LDS.U16 R38, [R92+0x2] ;  /* 0x000002005c267984 */ /* 0x0005280000000400 */
[----:B------:R2:W0:Y:S04]  /*1db0*/  LDS.U16 R36, [R92+0x4] ;  /* 0x000004005c247984 */ /* 0x0004280000000400 */
[----:B------:R2:W0:Y:S04]  /*1dc0*/  LDS.U16 R35, [R92+0x6] ;  /* 0x000006005c237984 */ /* 0x0004280000000400 */
[----:B------:R2:W0:Y:S04]  /*1dd0*/  LDS.U16 R33, [R92+0x8] ;  /* 0x000008005c217984 */ /* 0x0004280000000400 */
[----:B------:R2:W0:Y:S04]  /*1de0*/  LDS.U16 R32, [R92+0xa] ;  /* 0x00000a005c207984 */ /* 0x0004280000000400 */
[----:B------:R2:W2:Y:S04]  /*1df0*/  LDS.U16 R30, [R92+0xc] ;  /* 0x00000c005c1e7984 */ /* 0x0004a80000000400 */
        /* <DEDUP_REMOVED lines=8> */
[----:B------:R2:W2:Y:S01]  /*1e80*/  LDS.U16 R19, [R92+0x1e] ;  /* 0x00001e005c137984 */ /* 0x0004a20000000400 */
[----:B0-----:R-:W-:-:S02]  /*1e90*/  HFMA2 R67, -RZ, RZ, 0, 0 ;  /* 0x00000000ff437431 */ /* 0x001fc400000001ff */
[----:B-1----:R-:W-:Y:S01]  /*1ea0*/  FADD.FTZ R66, R27, UR6 ;  /* 0x000000061b427e21 */ /* 0x002fe20008010000 */
[----:B---34-:R-:W-:Y:S06]  /*1eb0*/  @P0 BRA `(.L_x_129) ;  /* 0x0000000000780947 */ /* 0x018fec0003800000 */
[----:B------:R-:W-:Y:S01]  /*1ec0*/  FMUL.FTZ R76, R76, 1.4426950216293334961 ;  /* 0x3fb8aa3b4c4c7820 */ /* 0x000fe20000410000 */
[----:B------:R-:W-:Y:S01]  /*1ed0*/  IMAD.MOV.U32 R14, RZ, RZ, 0x3e800000 ;  /* 0x3e800000ff0e7424 */ /* 0x000fe200078e00ff */
[----:B------:R-:W-:Y:S02]  /*1ee0*/  MOV R15, 0x3d39bf78 ;  /* 0x3d39bf78000f7802 */ /* 0x000fe40000000f00 */
[----:B------:R-:W0:Y:S02]  /*1ef0*/  MUFU.EX2 R16, R76 ;  /* 0x0000004c00107308 */ /* 0x000e240000000800 */
[C---:B0-----:R-:W-:Y:S01]  /*1f00*/  FADD.FTZ.RZ R5, R16.reuse, 1 ;  /* 0x3f80000010057421 */ /* 0x041fe2000001c000 */
[----:B------:R-:W-:-:S04]  /*1f10*/  ISETP.GE.U32.AND P0, PT, R16, 0x7f800000, PT ;  /* 0x7f8000001000780c */ /* 0x000fc80003f06070 */
[----:B------:R-:W-:Y:S02]  /*1f20*/  IADD3 R5, PT, PT, R5, -0x3f400000, RZ ;  /* 0xc0c0000005057810 */ /* 0x000fe40007ffe0ff */
[----:B------:R-:W-:Y:S02]  /*1f30*/  ISETP.GT.AND P6, PT, R16, -0x40800000, P0 ;  /* 0xbf8000001000780c */ /* 0x000fe400007c4270 */
[----:B------:R-:W-:-:S04]  /*1f40*/  LOP3.LUT R5, R5, 0xff800000, RZ, 0xc0, !PT ;  /* 0xff80000005057812 */ /* 0x000fc800078ec0ff */
[----:B------:R-:W-:Y:S02]  /*1f50*/  IADD3 R13, PT, PT, -R5, 0x40800000, RZ ;  /* 0x40800000050d7810 */ /* 0x000fe40007ffe1ff */
[-C--:B------:R-:W-:Y:S02]  /*1f60*/  IADD3 R12, PT, PT, R16, -R5.reuse, RZ ;  /* 0x80000005100c7210 */ /* 0x080fe40007ffe0ff */
[----:B------:R-:W-:Y:S01]  /*1f70*/  I2FP.F32.S32 R5, R5 ;  /* 0x0000000500057245 */ /* 0x000fe20000201400 */
[----:B------:R-:W-:-:S04]  /*1f80*/  FFMA.FTZ R13, R13, R14, -1 ;  /* 0xbf8000000d0d7423 */ /* 0x000fc8000001000e */
[----:B------:R-:W-:Y:S01]  /*1f90*/  FADD.FTZ R12, R12, R13 ;  /* 0x0000000d0c0c7221 */ /* 0x000fe20000010000 */
[----:B------:R-:W-:-:S03]  /*1fa0*/  FMUL.FTZ R5, R5, 1.1920928955078125e-07 ;  /* 0x3400000005057820 */ /* 0x000fc60000410000 */
[----:B------:R-:W-:-:S04]  /*1fb0*/  FFMA.FTZ R13, R12, -R15, 0.10546888411045074463 ;  /* 0x3dd800120c0d7423 */ /* 0x000fc8000001080f */
[----:B------:R-:W-:-:S04]  /*1fc0*/  FFMA.FTZ R13, R12, R13, -0.13229703903198242188 ;  /* 0xbe0778e00c0d7423 */ /* 0x000fc8000001000d */
[----:B------:R-:W-:-:S04]  /*1fd0*/  FFMA.FTZ R13, R12, R13, 0.14491446316242218018 ;  /* 0x3e1464750c0d7423 */ /* 0x000fc8000001000d */
[----:B------:R-:W-:-:S04]  /*1fe0*/  FFMA.FTZ R13, R12, R13, -0.16641564667224884033 ;  /* 0xbe2a68dd0c0d7423 */ /* 0x000fc8000001000d */
[----:B------:R-:W-:-:S04]  /*1ff0*/  FFMA.FTZ R13, R12, R13, 0.19988867640495300293 ;  /* 0x3e4caf9e0c0d7423 */ /* 0x000fc8000001000d */
[----:B------:R-:W-:-:S04]  /*2000*/  FFMA.FTZ R13, R12, R13, -0.25000196695327758789 ;  /* 0xbe8000420c0d7423 */ /* 0x000fc8000001000d */
[----:B------:R-:W-:-:S04]  /*2010*/  FFMA.FTZ R13, R12, R13, 0.33333510160446166992 ;  /* 0x3eaaaae60c0d7423 */ /* 0x000fc8000001000d */
[----:B------:R-:W-:-:S04]  /*2020*/  FFMA.FTZ R13, R12, R13, -0.5 ;  /* 0xbf0000000c0d7423 */ /* 0x000fc8000001000d */
[----:B------:R-:W-:-:S04]  /*2030*/  FMUL.FTZ R13, R12, R13 ;  /* 0x0000000d0c0d7220 */ /* 0x000fc80000410000 */
[----:B------:R-:W-:Y:S01]  /*2040*/  FFMA.FTZ R12, R12, R13, R12 ;  /* 0x0000000d0c0c7223 */ /* 0x000fe2000001000c */
[----:B------:R-:W-:-:S03]  /*2050*/  @P0 MOV R13, 0x7f800000 ;  /* 0x7f800000000d0802 */ /* 0x000fc60000000f00 */
[----:B------:R-:W-:Y:S02]  /*2060*/  FFMA.FTZ R76, R5, 0.69314718246459960938, R12 ;  /* 0x3f317218054c7823 */ /* 0x000fe4000001000c */
[C---:B------:R-:W-:Y:S01]  /*2070*/  @P6 FFMA.FTZ R76, R16.reuse, R13, +INF ;  /* 0x7f800000104c6423 */ /* 0x040fe2000001000d */
[----:B------:R-:W-:-:S04]  /*2080*/  @P0 FSETP.NEU.FTZ.AND P6, PT, R16, RZ, PT ;  /* 0x000000ff1000020b */ /* 0x000fc80003fdd000 */
[----:B------:R-:W-:-:S09]  /*2090*/  @P0 FSEL R76, R76, -RZ, P6 ;  /* 0x800000ff4c4c0208 */ /* 0x000fd20003000000 */
.L_x_129:
[----:B------:R-:W-:Y:S05]  /*20a0*/  BSYNC.RECONVERGENT B0 ;  /* 0x0000000000007941 */ /* 0x000fea0003800200 */
.L_x_128:
[----:B------:R-:W-:Y:S01]  /*20b0*/  SHF.L.U32 R31, R31, 0x10, RZ ;  /* 0x000000101f1f7819 */ /* 0x000fe200000006ff */
[----:B------:R-:W-:Y:S01]  /*20c0*/  BSSY.RECONVERGENT B0, `(.L_x_130) ;  /* 0x0000025000007945 */ /* 0x000fe20003800200 */
[----:B------:R-:W-:Y:S02]  /*20d0*/  FSETP.GTU.FTZ.AND P0, PT, R66, 20, PT ;  /* 0x41a000004200780b */ /* 0x000fe40003f1c000 */
[----:B------:R-:W-:Y:S02]  /*20e0*/  CS2R R64, SRZ ;  /* 0x0000000000407805 */ /* 0x000fe4000001ff00 */
[----:B------:R-:W-:Y:S01]  /*20f0*/  MOV R63, RZ ;  /* 0x000000ff003f7202 */ /* 0x000fe20000000f00 */
[----:B------:R-:W-:Y:S01]  /*2100*/  FADD.FTZ R61, R31, UR6 ;  /* 0x000000061f3d7e21 */ /* 0x000fe20008010000 */
[----:B------:R-:W-:Y:S01]  /*2110*/  SHF.L.U32 R62, R62, 0x10, RZ ;  /* 0x000000103e3e7819 */ /* 0x000fe200000006ff */
[----:B------:R-:W-:Y:S06]  /*2120*/  @P1 BRA `(.L_x_131) ;  /* 0x0000000000781947 */ /* 0x000fec0003800000 */
[----:B------:R-:W-:Y:S01]  /*2130*/  FMUL.FTZ R75, R75, 1.4426950216293334961 ;  /* 0x3fb8aa3b4b4b7820 */ /* 0x000fe20000410000 */
[----:B------:R-:W-:Y:S01]  /*2140*/  HFMA2 R16, -RZ, RZ, 1.625, 0 ;  /* 0x3e800000ff107431 */ /* 0x000fe200000001ff */
[----:B------:R-:W-:Y:S02]  /*2150*/  MOV R15, 0x3d39bf78 ;  /* 0x3d39bf78000f7802 */ /* 0x000fe40000000f00 */
[----:B------:R-:W0:Y:S02]  /*2160*/  MUFU.EX2 R14, R75 ;  /* 0x0000004b000e7308 */ /* 0x000e240000000800 */
[C---:B0-----:R-:W-:Y:S01]  /*2170*/  FADD.FTZ.RZ R5, R14.reuse, 1 ;  /* 0x3f8000000e057421 */ /* 0x041fe2000001c000 */
[----:B------:R-:W-:-:S03]  /*2180*/  ISETP.GE.U32.AND P1, PT, R14, 0x7f800000, PT ;  /* 0x7f8000000e00780c */ /* 0x000fc60003f26070 */
[----:B------:R-:W-:Y:S01]  /*2190*/  VIADD R5, R5, 0xc0c00000 ;  /* 0xc0c0000005057836 */ /* 0x000fe20000000000 */
[----:B------:R-:W-:-:S04]  /*21a0*/  ISETP.GT.AND P6, PT, R14, -0x40800000, P1 ;  /* 0xbf8000000e00780c */ /* 0x000fc80000fc4270 */
        /* <DEDUP_REMOVED lines=22> */
.L_x_131:
[----:B------:R-:W-:Y:S05]  /*2310*/  BSYNC.RECONVERGENT B0 ;  /* 0x0000000000007941 */ /* 0x000fea0003800200 */
.L_x_130:
[----:B------:R-:W-:Y:S01]  /*2320*/  SHF.L.U32 R11, R11, 0x10, RZ ;  /* 0x000000100b0b7819 */ /* 0x000fe200000006ff */
[----:B------:R-:W-:Y:S01]  /*2330*/  BSSY.RECONVERGENT B0, `(.L_x_132) ;  /* 0x0000026000007945 */ /* 0x000fe20003800200 */
[----:B------:R-:W-:Y:S01]  /*2340*/  FSETP.GTU.FTZ.AND P1, PT, R61, 20, PT ;  /* 0x41a000003d00780b */ /* 0x000fe20003f3c000 */
[----:B------:R-:W-:Y:S01]  /*2350*/  IMAD.U32 R59, R59, 0x10000, RZ ;  /* 0x000100003b3b7824 */ /* 0x000fe200078e00ff */
[----:B------:R-:W-:Y:S01]  /*2360*/  SHF.L.U32 R60, R60, 0x10, RZ ;  /* 0x000000103c3c7819 */ /* 0x000fe200000006ff */
[----:B------:R-:W-:Y:S01]  /*2370*/  FADD.FTZ R56, R11, UR6 ;  /* 0x000000060b387e21 */ /* 0x000fe20008010000 */
[----:B------:R-:W-:Y:S02]  /*2380*/  SHF.L.U32 R58, R58, 0x10, RZ ;  /* 0x000000103a3a7819 */ /* 0x000fe400000006ff */
[----:B------:R-:W-:Y:S01]  /*2390*/  SHF.L.U32 R57, R57, 0x10, RZ ;  /* 0x0000001039397819 */ /* 0x000fe200000006ff */
[----:B------:R-:W-:Y:S06]  /*23a0*/  @P2 BRA `(.L_x_133) ;  /* 0x0000000000782947 */ /* 0x000fec0003800000 */
[----:B------:R-:W-:Y:S01]  /*23b0*/  FMUL.FTZ R74, R74, 1.4426950216293334961 ;  /* 0x3fb8aa3b4a4a7820 */ /* 0x000fe20000410000 */
[----:B------:R-:W-:Y:S01]  /*23c0*/  HFMA2 R13, -RZ, RZ, 1.625, 0 ;  /* 0x3e800000ff0d7431 */ /* 0x000fe200000001ff */
        /* <DEDUP_REMOVED lines=23> */
[----:B------:R-:W-:-:S03]  /*2540*/  @P2 IMAD.MOV.U32 R11, RZ, RZ, 0x7f800000 ;  /* 0x7f800000ff0b2424 */ /* 0x000fc600078e00ff */
[----:B------:R-:W-:Y:S01]  /*2550*/  FFMA.FTZ R74, R5, 0.69314718246459960938, R12 ;  /* 0x3f317218054a7823 */ /* 0x000fe2000001000c */
[C---:B------:R-:W-:Y:S01]  /*2560*/  @P6 FFMA.FTZ R74, R14.reuse, R11, +INF ;  /* 0x7f8000000e4a6423 */ /* 0x040fe2000001000b */
[----:B------:R-:W-:-:S04]  /*2570*/  @P2 FSETP.NEU.FTZ.AND P6, PT, R14, RZ, PT ;  /* 0x000000ff0e00220b */ /* 0x000fc80003fdd000 */
[----:B------:R-:W-:-:S09]  /*2580*/  @P2 FSEL R74, R74, -RZ, P6 ;  /* 0x800000ff4a4a2208 */ /* 0x000fd20003000000 */
.L_x_133:
[----:B------:R-:W-:Y:S05]  /*2590*/  BSYNC.RECONVERGENT B0 ;  /* 0x0000000000007941 */ /* 0x000fea0003800200 */
.L_x_132:
[----:B------:R-:W-:Y:S01]  /*25a0*/  SHF.L.U32 R10, R10, 0x10, RZ ;  /* 0x000000100a0a7819 */ /* 0x000fe200000006ff */
[----:B------:R-:W-:Y:S01]  /*25b0*/  BSSY.RECONVERGENT B0, `(.L_x_134) ;  /* 0x0000026000007945 */ /* 0x000fe20003800200 */
[----:B------:R-:W-:Y:S02]  /*25c0*/  FSETP.GTU.FTZ.AND P2, PT, R56, 20, PT ;  /* 0x41a000003800780b */ /* 0x000fe40003f5c000 */
[----:B------:R-:W-:Y:S01]  /*25d0*/  SHF.L.U32 R55, R55, 0x10, RZ ;  /* 0x0000001037377819 */ /* 0x000fe200000006ff */
[----:B------:R-:W-:Y:S01]  /*25e0*/  FADD.FTZ R51, R10, UR6 ;  /* 0x000000060a337e21 */ /* 0x000fe20008010000 */
[----:B------:R-:W-:Y:S02]  /*25f0*/  SHF.L.U32 R54, R54, 0x10, RZ ;  /* 0x0000001036367819 */ /* 0x000fe400000006ff */
[----:B------:R-:W-:Y:S02]  /*2600*/  SHF.L.U32 R53, R53, 0x10, RZ ;  /* 0x0000001035357819 */ /* 0x000fe400000006ff */
[----:B------:R-:W-:Y:S01]  /*2610*/  SHF.L.U32 R52, R52, 0x10, RZ ;  /* 0x0000001034347819 */ /* 0x000fe200000006ff */
[----:B------:R-:W-:Y:S06]  /*2620*/  @P3 BRA `(.L_x_135) ;  /* 0x0000000000783947 */ /* 0x000fec0003800000 */
[----:B------:R-:W-:Y:S01]  /*2630*/  FMUL.FTZ R73, R73, 1.4426950216293334961 ;  /* 0x3fb8aa3b49497820 */ /* 0x000fe20000410000 */
[----:B------:R-:W-:Y:S02]  /*2640*/  IMAD.MOV.U32 R14, RZ, RZ, 0x3e800000 ;  /* 0x3e800000ff0e7424 */ /* 0x000fe400078e00ff */
[----:B------:R-:W-:Y:S01]  /*2650*/  HFMA2 R13, -RZ, RZ, 1.3056640625, -1.8671875 ;  /* 0x3d39bf78ff0d7431 */ /* 0x000fe200000001ff */
        /* <DEDUP_REMOVED lines=27> */
.L_x_135:
[----:B------:R-:W-:Y:S05]  /*2810*/  BSYNC.RECONVERGENT B0 ;  /* 0x0000000000007941 */ /* 0x000fea0003800200 */
.L_x_134:
[----:B------:R-:W-:Y:S01]  /*2820*/  SHF.L.U32 R9, R9, 0x10, RZ ;  /* 0x0000001009097819 */ /* 0x000fe200000006ff */
[----:B------:R-:W-:Y:S01]  /*2830*/  BSSY.RECONVERGENT B0, `(.L_x_136) ;  /* 0x0000026000007945 */ /* 0x000fe20003800200 */
[----:B------:R-:W-:Y:S01]  /*2840*/  FSETP.GTU.FTZ.AND P3, PT, R51, 20, PT ;  /* 0x41a000003300780b */ /* 0x000fe20003f7c000 */
[----:B------:R-:W-:Y:S01]  /*2850*/  IMAD.U32 R48, R48, 0x10000, RZ ;  /* 0x0001000030307824 */ /* 0x000fe200078e00ff */
[----:B------:R-:W-:Y:S01]  /*2860*/  SHF.L.U32 R50, R50, 0x10, RZ ;  /* 0x0000001032327819 */ /* 0x000fe200000006ff */
[----:B------:R-:W-:Y:S01]  /*2870*/  FADD.FTZ R47, R9, UR6 ;  /* 0x00000006092f7e21 */ /* 0x000fe20008010000 */
[----:B------:R-:W-:Y:S02]  /*2880*/  SHF.L.U32 R49, R49, 0x10, RZ ;  /* 0x0000001031317819 */ /* 0x000fe400000006ff */
[----:B--2---:R-:W-:Y:S01]  /*2890*/  SHF.L.U32 R39, R8, 0x10, RZ ;  /* 0x0000001008277819 */ /* 0x004fe200000006ff */
        /* <DEDUP_REMOVED lines=31> */
.L_x_137:
[----:B------:R-:W-:Y:S05]  /*2a90*/  BSYNC.RECONVERGENT B0 ;  /* 0x0000000000007941 */ /* 0x000fea0003800200 */
.L_x_136:
[----:B------:R-:W-:Y:S01]  /*2aa0*/  BSSY.RECONVERGENT B0, `(.L_x_138) ;  /* 0x0000027000007945 */ /* 0x000fe20003800200 */
[----:B------:R-:W-:Y:S01]  /*2ab0*/  SHF.L.U32 R37, R0, 0x10, RZ ;  /* 0x0000001000257819 */ /* 0x000fe200000006ff */
[----:B------:R-:W-:Y:S01]  /*2ac0*/  IMAD.U32 R46, R46, 0x10000, RZ ;  /* 0x000100002e2e7824 */ /* 0x000fe200078e00ff */
[----:B------:R-:W-:Y:S01]  /*2ad0*/  FSETP.GTU.FTZ.AND P4, PT, R47, 20, PT ;  /* 0x41a000002f00780b */ /* 0x000fe20003f9c000 */
[----:B------:R-:W-:Y:S01]  /*2ae0*/  FADD.FTZ R39, R39, UR6 ;  /* 0x0000000627277e21 */ /* 0x000fe20008010000 */
[----:B------:R-:W-:Y:S02]  /*2af0*/  SHF.L.U32 R45, R45, 0x10, RZ ;  /* 0x000000102d2d7819 */ /* 0x000fe400000006ff */
        /* <DEDUP_REMOVED lines=12> */
[----:B------:R-:W-:Y:S01]  /*2bc0*/  IADD3 R8, PT, PT, -R4, 0x40800000, RZ ;  /* 0x4080000004087810 */ /* 0x000fe20007ffe1ff */
[----:B------:R-:W-:Y:S01]  /*2bd0*/  IMAD.IADD R5, R9, 0x1, -R4 ;  /* 0x0000000109057824 */ /* 0x000fe200078e0a04 */
[----:B------:R-:W-:-:S03]  /*2be0*/  I2FP.F32.S32 R4, R4 ;  /* 0x0000000400047245 */ /* 0x000fc60000201400 */
[----:B------:R-:W-:Y:S02]  /*2bf0*/  FFMA.FTZ R8, R8, R11, -1 ;  /* 0xbf80000008087423 */ /* 0x000fe4000001000b */
[----:B------:R-:W-:Y:S02]  /*2c00*/  FMUL.FTZ R4, R4, 1.1920928955078125e-07 ;  /* 0x3400000004047820 */ /* 0x000fe40000410000 */
[----:B------:R-:W-:-:S04]  /*2c10*/  FADD.FTZ R5, R5, R8 ;  /* 0x0000000805057221 */ /* 0x000fc80000010000 */
        /* <DEDUP_REMOVED lines=15> */
.L_x_139:
[----:B------:R-:W-:Y:S05]  /*2d10*/  BSYNC.RECONVERGENT B0 ;  /* 0x0000000000007941 */ /* 0x000fea0003800200 */
.L_x_138:
[----:B------:R-:W2:Y:S01]  /*2d20*/  LDL.LU R4, [R1+0x10] ;  /* 0x0000100001047983 */ /* 0x000ea20000300800 */
[----:B------:R-:W-:Y:S01]  /*2d30*/  SHF.L.U32 R38, R38, 0x10, RZ ;  /* 0x0000001026267819 */ /* 0x000fe200000006ff */
[----:B------:R-:W-:Y:S01]  /*2d40*/  BSSY.RECONVERGENT B0, `(.L_x_140) ;  /* 0x0000026000007945 */ /* 0x000fe20003800200 */
[----:B------:R-:W-:Y:S01]  /*2d50*/  FSETP.GTU.FTZ.AND P5, PT, R39, 20, PT ;  /* 0x41a000002700780b */ /* 0x000fe20003fbc000 */
[----:B------:R-:W-:Y:S01]  /*2d60*/  FADD.FTZ R37, R37, UR6 ;  /* 0x0000000625257e21 */ /* 0x000fe20008010000 */
[----:B------:R-:W-:Y:S02]  /*2d70*/  SHF.L.U32 R34, R7, 0x10, RZ ;  /* 0x0000001007227819 */ /* 0x000fe400000006ff */
[----:B------:R-:W-:Y:S01]  /*2d80*/  SHF.L.U32 R36, R36, 0x10, RZ ;  /* 0x0000001024247819 */ /* 0x000fe200000006ff */
[----:B--2---:R-:W-:-:S04]  /*2d90*/  FFMA.FTZ R5, R0, R62, R4 ;  /* 0x0000003e00057223 */ /* 0x004fc80000010004 */
[----:B------:R-:W-:Y:S01]  /*2da0*/  FFMA.FTZ R9, R38, R60, R5 ;  /* 0x0000003c26097223 */ /* 0x000fe20000010005 */
        /* <DEDUP_REMOVED lines=31> */
.L_x_141:
[----:B------:R-:W-:Y:S05]  /*2fa0*/  BSYNC.RECONVERGENT B0 ;  /* 0x0000000000007941 */ /* 0x000fea0003800200 */
.L_x_140:
[----:B------:R-:W-:Y:S01]  /*2fb0*/  SHF.L.U32 R35, R35, 0x10, RZ ;  /* 0x0000001023237819 */ /* 0x000fe200000006ff */
[----:B------:R-:W-:Y:S01]  /*2fc0*/  FFMA.FTZ R4, R36, R59, R9 ;  /* 0x0000003b24047223 */ /* 0x000fe20000010009 */
[----:B------:R-:W-:Y:S01]  /*2fd0*/  BSSY.RECONVERGENT B0, `(.L_x_142) ;  /* 0x0000025000007945 */ /* 0x000fe20003800200 */
[----:B------:R-:W-:Y:S01]  /*2fe0*/  FSETP.GTU.FTZ.AND P0, PT, R37, 20, PT ;  /* 0x41a000002500780b */ /* 0x000fe20003f1c000 */
[----:B------:R-:W-:Y:S01]  /*2ff0*/  FADD.FTZ R34, R34, UR6 ;  /* 0x0000000622227e21 */ /* 0x000fe20008010000 */
[----:B------:R-:W-:Y:S01]  /*3000*/  SHF.L.U32 R31, R6, 0x10, RZ ;  /* 0x00000010061f7819 */ /* 0x000fe200000006ff */
[----:B------:R-:W-:Y:S01]  /*3010*/  FFMA.FTZ R8, R35, R58, R4 ;  /* 0x0000003a23087223 */ /* 0x000fe20000010004 */
[----:B------:R-:W-:Y:S01]  /*3020*/  SHF.L.U32 R33, R33, 0x10, RZ ;  /* 0x0000001021217819 */ /* 0x000fe200000006ff */
[----:B------:R-:W-:Y:S08]  /*3030*/  @P1 BRA `(.L_x_143) ;  /* 0x0000000000781947 */ /* 0x000ff00003800000 */
        /* <DEDUP_REMOVED lines=30> */
.L_x_143:
[----:B------:R-:W-:Y:S05]  /*3220*/  BSYNC.RECONVERGENT B0 ;  /* 0x0000000000007941 */ /* 0x000fea0003800200 */
.L_x_142:
[----:B------:R-:W-:Y:S01]  /*3230*/  SHF.L.U32 R32, R32, 0x10, RZ ;  /* 0x0000001020207819 */ /* 0x000fe200000006ff */
[----:B------:R-:W-:Y:S01]  /*3240*/  FFMA.FTZ R5, R33, R57, R8 ;  /* 0x0000003921057223 */ /* 0x000fe20000010008 */
[----:B------:R-:W-:Y:S01]  /*3250*/  BSSY.RECONVERGENT B0, `(.L_x_144) ;  /* 0x0000025000007945 */ /* 0x000fe20003800200 */
[----:B------:R-:W-:Y:S01]  /*3260*/  FSETP.GTU.FTZ.AND P1, PT, R34, 20, PT ;  /* 0x41a000002200780b */ /* 0x000fe20003f3c000 */
[----:B------:R-:W-:Y:S01]  /*3270*/  FADD.FTZ R31, R31, UR6 ;  /* 0x000000061f1f7e21 */ /* 0x000fe20008010000 */
[----:B------:R-:W-:Y:S01]  /*3280*/  SHF.L.U32 R27, R3, 0x10, RZ ;  /* 0x00000010031b7819 */ /* 0x000fe200000006ff */
[----:B------:R-:W-:Y:S02]  /*3290*/  IMAD.U32 R30, R30, 0x10000, RZ ;  /* 0x000100001e1e7824 */ /* 0x000fe400078e00ff */
[----:B------:R-:W-:Y:S01]  /*32a0*/  FFMA.FTZ R7, R32, R55, R5 ;  /* 0x0000003720077223 */ /* 0x000fe20000010005 */
[----:B------:R-:W-:Y:S07]  /*32b0*/  @P2 BRA `(.L_x_145) ;  /* 0x0000000000782947 */ /* 0x000fee0003800000 */
        /* <DEDUP_REMOVED lines=30> */
.L_x_145:
[----:B------:R-:W-:Y:S05]  /*34a0*/  BSYNC.RECONVERGENT B0 ;  /* 0x0000000000007941 */ /* 0x000fea0003800200 */
.L_x_144:
[----:B------:R-:W-:Y:S01]  /*34b0*/  SHF.L.U32 R29, R29, 0x10, RZ ;  /* 0x000000101d1d7819 */ /* 0x000fe200000006ff */
[----:B------:R-:W-:Y:S01]  /*34c0*/  FFMA.FTZ R4, R30, R54, R7 ;  /* 0x000000361e047223 */ /* 0x000fe20000010007 */
[----:B------:R-:W-:Y:S01]  /*34d0*/  BSSY.RECONVERGENT B0, `(.L_x_146) ;  /* 0x0000025000007945 */ /* 0x000fe20003800200 */
[----:B------:R-:W-:Y:S01]  /*34e0*/  FSETP.GTU.FTZ.AND P2, PT, R31, 20, PT ;  /* 0x41a000001f00780b */ /* 0x000fe20003f5c000 */
[----:B------:R-:W-:Y:S02]  /*34f0*/  IMAD.U32 R28, R28, 0x10000, RZ ;  /* 0x000100001c1c7824 */ /* 0x000fe400078e00ff */
[----:B------:R-:W-:Y:S01]  /*3500*/  FADD.FTZ R27, R27, UR6 ;  /* 0x000000061b1b7e21 */ /* 0x000fe20008010000 */
[----:B------:R-:W-:Y:S01]  /*3510*/  SHF.L.U32 R26, R26, 0x10, RZ ;  /* 0x000000101a1a7819 */ /* 0x000fe200000006ff */
        /* <DEDUP_REMOVED lines=32> */
.L_x_147:
[----:B------:R-:W-:Y:S05]  /*3720*/  BSYNC.RECONVERGENT B0 ;  /* 0x0000000000007941 */ /* 0x000fea0003800200 */
.L_x_146:
[----:B------:R-:W-:Y:S02]  /*3730*/  IMAD.U32 R25, R25, 0x10000, RZ ;  /* 0x0001000019197824 */ /* 0x000fe400078e00ff */
[----:B------:R-:W-:Y:S01]  /*3740*/  FFMA.FTZ R4, R26, R52, R7 ;  /* 0x000000341a047223 */ /* 0x000fe20000010007 */
[----:B------:R-:W-:Y:S01]  /*3750*/  SHF.L.U32 R24, R24, 0x10, RZ ;  /* 0x0000001018187819 */ /* 0x000fe200000006ff */
[----:B------:R-:W-:Y:S01]  /*3760*/  BSSY.RECONVERGENT B0, `(.L_x_148) ;  /* 0x0000029000007945 */ /* 0x000fe20003800200 */
[----:B------:R-:W-:Y:S01]  /*3770*/  FSETP.GTU.FTZ.AND P3, PT, R27, 20, PT ;  /* 0x41a000001b00780b */ /* 0x000fe20003f7c000 */
[----:B------:R-:W-:Y:S01]  /*3780*/  FFMA.FTZ R3, R25, R50, R4 ;  /* 0x0000003219037223 */ /* 0x000fe20000010004 */
[----:B------:R-:W-:Y:S01]  /*3790*/  SHF.L.U32 R23, R23, 0x10, RZ ;  /* 0x0000001017177819 */ /* 0x000fe200000006ff */
[----:B------:R-:W-:Y:S01]  /*37a0*/  FMUL.FTZ R18, R0, UR7 ;  /* 0x0000000700127c20 */ /* 0x000fe20008410000 */
[----:B------:R-:W-:Y:S01]  /*37b0*/  SHF.L.U32 R22, R22, 0x10, RZ ;  /* 0x0000001016167819 */ /* 0x000fe200000006ff */
[----:B------:R-:W-:Y:S01]  /*37c0*/  FFMA.FTZ R4, R24, R49, R3 ;  /* 0x0000003118047223 */ /* 0x000fe20000010003 */
[----:B------:R-:W-:-:S02]  /*37d0*/  SHF.L.U32 R21, R21, 0x10, RZ ;  /* 0x0000001015157819 */ /* 0x000fc400000006ff */
        /* <DEDUP_REMOVED lines=33> */
.L_x_149:
[----:B------:R-:W-:Y:S05]  /*39f0*/  BSYNC.RECONVERGENT B0 ;  /* 0x0000000000007941 */ /* 0x000fea0003800200 */
.L_x_148:
[----:B------:R-:W-:Y:S04]  /*3a00*/  BSSY.RECONVERGENT B0, `(.L_x_150) ;  /* 0x0000020000007945 */ /* 0x000fe80003800200 */
[----:B------:R-:W-:Y:S05]  /*3a10*/  @P5 BRA `(.L_x_151) ;  /* 0x0000000000785947 */ /* 0x000fea0003800000 */
        /* <DEDUP_REMOVED lines=10> */
[C---:B------:R-:W-:Y:S01]  /*3ac0*/  IMAD.IADD R5, R8.reuse, 0x1, -R3 ;  /* 0x0000000108057824 */ /* 0x040fe200078e0a03 */
[----:B------:R-:W-:Y:S02]  /*3ad0*/  I2FP.F32.S32 R3, R3 ;  /* 0x0000000300037245 */ /* 0x000fe40000201400 */
[----:B------:R-:W-:Y:S01]  /*3ae0*/  @P4 FSETP.NEU.FTZ.AND P5, PT, R8, RZ, PT ;  /* 0x000000ff0800420b */ /* 0x000fe20003fbd000 */
        /* <DEDUP_REMOVED lines=15> */
[----:B------:R-:W-:-:S05]  /*3be0*/  @P6 FFMA.FTZ R39, R8, R5, +INF ;  /* 0x7f80000008276423 */ /* 0x000fca0000010005 */
[----:B------:R-:W-:-:S07]  /*3bf0*/  @P4 FSEL R39, R39, -RZ, P5 ;  /* 0x800000ff27274208 */ /* 0x000fce0002800000 */
.L_x_151:
[----:B------:R-:W-:Y:S05]  /*3c00*/  BSYNC.RECONVERGENT B0 ;  /* 0x0000000000007941 */ /* 0x000fea0003800200 */
.L_x_150:
        /* <DEDUP_REMOVED lines=14> */
[----:B------:R-:W-:Y:S01]  /*3cf0*/  FFMA.FTZ R6, R6, R7, -1 ;  /* 0xbf80000006067423 */ /* 0x000fe20000010007 */
[----:B------:R-:W-:-:S03]  /*3d00*/  @P0 FSETP.NEU.FTZ.AND P4, PT, R8, RZ, PT ;  /* 0x000000ff0800020b */ /* 0x000fc60003f9d000 */
        /* <DEDUP_REMOVED lines=14> */
[----:B------:R-:W-:-:S05]  /*3df0*/  @P5 FFMA.FTZ R37, R8, R5, +INF ;  /* 0x7f80000008255423 */ /* 0x000fca0000010005 */
[----:B------:R-:W-:-:S07]  /*3e00*/  @P0 FSEL R37, R37, -RZ, P4 ;  /* 0x800000ff25250208 */ /* 0x000fce0002000000 */
.L_x_153:
[----:B------:R-:W-:Y:S05]  /*3e10*/  BSYNC.RECONVERGENT B0 ;  /* 0x0000000000007941 */ /* 0x000fea0003800200 */
.L_x_152:
        /* <DEDUP_REMOVED lines=32> */
.L_x_155:
[----:B------:R-:W-:Y:S05]  /*4020*/  BSYNC.RECONVERGENT B0 ;  /* 0x0000000000007941 */ /* 0x000fea0003800200 */
.L_x_154:
[----:B------:R-:W-:Y:S04]  /*4030*/  BSSY.RECONVERGENT B0, `(.L_x_156) ;  /* 0x0000020000007945 */ /* 0x000fe80003800200 */
[----:B------:R-:W-:Y:S05]  /*4040*/  @P2 BRA `(.L_x_157) ;  /* 0x0000000000782947 */ /* 0x000fea0003800000 */
        /* <DEDUP_REMOVED lines=30> */
.L_x_157:
[----:B------:R-:W-:Y:S05]  /*4230*/  BSYNC.RECONVERGENT B0 ;  /* 0x0000000000007941 */ /* 0x000fea0003800200 */
.L_x_156:
[----:B------:R-:W-:Y:S04]  /*4240*/  BSSY.RECONVERGENT B0, `(.L_x_158) ;  /* 0x0000020000007945 */ /* 0x000fe80003800200 */
[----:B------:R-:W-:Y:S05]  /*4250*/  @P3 BRA `(.L_x_159) ;  /* 0x0000000000783947 */ /* 0x000fea0003800000 */
[----:B------:R-:W-:Y:S01]  /*4260*/  FMUL.FTZ R27, R27, 1.4426950216293334961 ;  /* 0x3fb8aa3b1b1b7820 */ /* 0x000fe20000410000 */
[----:B------:R-:W-:Y:S02]  /*4270*/  HFMA2 R7, -RZ, RZ, 1.625, 0 ;  /* 0x3e800000ff077431 */ /* 0x000fe400000001ff */
[----:B------:R-:W-:Y:S01]  /*4280*/  IMAD.MOV.U32 R10, RZ, RZ, 0x3d39bf78 ;  /* 0x3d39bf78ff0a7424 */ /* 0x000fe200078e00ff */
        /* <DEDUP_REMOVED lines=27> */
.L_x_159:
[----:B------:R-:W-:Y:S05]  /*4440*/  BSYNC.RECONVERGENT B0 ;  /* 0x0000000000007941 */ /* 0x000fea0003800200 */
.L_x_158:
[----:B------:R-:W-:Y:S01]  /*4450*/  FFMA.FTZ R3, R23, R48, R4 ;  /* 0x0000003017037223 */ /* 0x000fe20000010004 */
[----:B------:R-:W0:Y:S01]  /*4460*/  LDCU UR39, c[0x0][0x38c] ;  /* 0x00007180ff2777ac */ /* 0x000e220008000800 */
[----:B------:R-:W-:Y:S01]  /*4470*/  FMUL.FTZ R17, R38, UR7 ;  /* 0x0000000726117c20 */ /* 0x000fe20008410000 */
[----:B------:R-:W-:Y:S01]  /*4480*/  FMUL.FTZ R16, R36, UR7 ;  /* 0x0000000724107c20 */ /* 0x000fe20008410000 */
[----:B------:R-:W-:Y:S01]  /*4490*/  FFMA.FTZ R4, R22, R46, R3 ;  /* 0x0000002e16047223 */ /* 0x000fe20000010003 */
[----:B------:R-:W-:Y:S01]  /*44a0*/  FMUL.FTZ R15, R35, UR7 ;  /* 0x00000007230f7c20 */ /* 0x000fe20008410000 */
        /* <DEDUP_REMOVED lines=13> */
[----:B0-----:R-:W-:Y:S01]  /*4580*/  UISETP.GE.AND UP0, UPT, UR39, 0x1, UPT ;  /* 0x000000012700788c */ /* 0x001fe2000bf06270 */
[----:B------:R-:W-:Y:S01]  /*4590*/  FMUL.FTZ R4, R20, UR7 ;  /* 0x0000000714047c20 */ /* 0x000fe20008410000 */
[----:B------:R0:W-:Y:S01]  /*45a0*/  STL [R1+0x10], R41 ;  /* 0x0000102901007387 */ /* 0x0001e20000100800 */
[----:B------:R-:W-:Y:S01]  /*45b0*/  FMUL.FTZ R3, R19, UR7 ;  /* 0x0000000713037c20 */ /* 0x000fe20008410000 */
[----:B------:R-:W-:Y:S06]  /*45c0*/  BAR.SYNC.DEFER_BLOCKING 0x0 ;  /* 0x0000000000007b1d */ /* 0x000fec0000010000 */
[----:B------:R-:W-:Y:S05]  /*45d0*/  BRA.U !UP0, `(.L_x_160) ;  /* 0x0000002508987547 */ /* 0x000fea000b800000 */
[----:B0-----:R-:W0:Y:S01]  /*45e0*/  LDC R41, c[0x0][0x394] ;  /* 0x0000e500ff297b82 */ /* 0x001e220000000800 */
[----:B------:R-:W1:Y:S01]  /*45f0*/  LDCU.64 UR28, c[0x0][0x3b8] ;  /* 0x00007700ff1c77ac */ /* 0x000e620008000a00 */
[----:B------:R-:W-:Y:S01]  /*4600*/  LOP3.LUT R2, R2, 0xfffffffd, RZ, 0xc0, !PT ;  /* 0xfffffffd02027812 */ /* 0x000fe200078ec0ff */
[----:B------:R-:W-:Y:S01]  /*4610*/  HFMA2 R91, -RZ, RZ, 0, 0 ;  /* 0x00000000ff5b7431 */ /* 0x000fe200000001ff */
[----:B------:R-:W2:Y:S04]  /*4620*/  LDCU.128 UR8, c[0x0][0x3a0] ;  /* 0x00007400ff0877ac */ /* 0x000ea80008000c00 */
[----:B------:R-:W1:Y:S01]  /*4630*/  S2UR UR42, SR_CTAID.Y ;  /* 0x00000000002a79c3 */ /* 0x000e620000002600 */
[----:B------:R-:W3:Y:S01]  /*4640*/  LDCU.64 UR32, c[0x0][0x3d8] ;  /* 0x00007b00ff2077ac */ /* 0x000ee20008000a00 */
[----:B------:R-:W4:Y:S01]  /*4650*/  LDCU.128 UR12, c[0x0][0x440] ;  /* 0x00008800ff0c77ac */ /* 0x000f220008000c00 */
[----:B------:R-:W5:Y:S01]  /*4660*/  LDCU.64 UR40, c[0x0][0x450] ;  /* 0x00008a00ff2877ac */ /* 0x000f620008000a00 */
[----:B------:R-:W5:Y:S01]  /*4670*/  LDCU.64 UR34, c[0x0][0x3e0] ;  /* 0x00007c00ff2277ac */ /* 0x000f620008000a00 */
[----:B0-----:R-:W-:Y:S01]  /*4680*/  ISETP.LE.AND P0, PT, R41, UR16, PT ;  /* 0x0000001029007c0c */ /* 0x001fe2000bf03270 */
[----:B------:R-:W0:Y:S03]  /*4690*/  LDCU.64 UR36, c[0x0][0x3c0] ;  /* 0x00007800ff2477ac */ /* 0x000e260008000a00 */
[----:B------:R-:W-:Y:S01]  /*46a0*/  ISETP.EQ.AND P0, PT, R40, RZ, !P0 ;  /* 0x000000ff2800720c */ /* 0x000fe20004702270 */
[----:B-1----:R-:W-:-:S02]  /*46b0*/  UIMAD.WIDE.U32 UR24, UR42, UR28, URZ ;  /* 0x0000001c2a1872a5 */ /* 0x002fc4000f8e00ff */
[----:B---3--:R-:W-:Y:S02]  /*46c0*/  UIMAD.WIDE.U32 UR26, UR42, UR32, URZ ;  /* 0x000000202a1a72a5 */ /* 0x008fe4000f8e00ff */
[----:B------:R-:W-:Y:S02]  /*46d0*/  UIMAD UR38, UR42, UR29, UR25 ;  /* 0x0000001d2a2672a4 */ /* 0x000fe4000f8e0219 */
[----:B--2---:R-:W-:Y:S02]  /*46e0*/  UIMAD.WIDE.U32 UR28, UR42, UR8, URZ ;  /* 0x000000082a1c72a5 */ /* 0x004fe4000f8e00ff */
[----:B------:R-:W-:-:S04]  /*46f0*/  ULEA UR8, UR16, 0xffffff00, 0x8 ;  /* 0xffffff0010087891 */ /* 0x000fc8000f8e40ff */
[----:B------:R-:W-:Y:S01]  /*4700*/  @P0 LOP3.LUT R2, R2, 0x2, RZ, 0xfc, !PT ;  /* 0x0000000202020812 */ /* 0x000fe200078efcff */
[----:B----4-:R-:W-:Y:S02]  /*4710*/  ULEA UR25, UP2, UR28, UR12, 0x2 ;  /* 0x0000000c1c197291 */ /* 0x010fe4000f8410ff */
[----:B------:R-:W-:Y:S02]  /*4720*/  UIMAD UR9, UR42, UR9, UR29 ;  /* 0x000000092a0972a4 */ /* 0x000fe4000f8e021d */
[----:B------:R-:W-:Y:S02]  /*4730*/  UIMAD UR33, UR42, UR33, UR27 ;  /* 0x000000212a2172a4 */ /* 0x000fe4000f8e021b */
[----:B------:R-:W-:Y:S02]  /*4740*/  ULEA UR32, UP0, UR24, UR14, 0x2 ;  /* 0x0000000e18207291 */ /* 0x000fe4000f8010ff */
[----:B-----5:R-:W-:Y:S02]  /*4750*/  ULEA UR27, UP1, UR26, UR40, 0x2 ;  /* 0x000000281a1b7291 */ /* 0x020fe4000f8210ff */
[----:B------:R-:W-:-:S02]  /*4760*/  ULEA.HI.X UR28, UR28, UR13, UR9, 0x2, UP2 ;  /* 0x0000000d1c1c7291 */ /* 0x000fc400090f1409 */
[----:B------:R-:W-:Y:S02]  /*4770*/  UIADD3 UR9, UPT, UPT, UR16, -0x2, URZ ;  /* 0xfffffffe10097890 */ /* 0x000fe4000fffe0ff */
[----:B------:R-:W-:Y:S02]  /*4780*/  USHF.L.U64.HI UR14, UR10, 0x2, UR11 ;  /* 0x000000020a0e7899 */ /* 0x000fe4000801020b */
[----:B------:R-:W-:Y:S02]  /*4790*/  ULEA.HI.X UR29, UR24, UR15, UR38, 0x2, UP0 ;  /* 0x0000000f181d7291 */ /* 0x000fe400080f1426 */
[----:B------:R-:W-:Y:S02]  /*47a0*/  ULEA.HI.X UR26, UR26, UR41, UR33, 0x2, UP1 ;  /* 0x000000291a1a7291 */ /* 0x000fe400088f1421 */
[----:B------:R-:W-:Y:S02]  /*47b0*/  ULOP3.LUT UR11, UR8, 0x100, URZ, 0xc0, !UPT ;  /* 0x00000100080b7892 */ /* 0x000fe4000f8ec0ff */
[----:B------:R-:W-:-:S02]  /*47c0*/  UIADD3 UR33, UPT, UPT, UR23, 0x1ae0, URZ ;  /* 0x00001ae017217890 */ /* 0x000fc4000fffe0ff */
[----:B------:R-:W-:Y:S01]  /*47d0*/  UIADD3 UR12, UPT, UPT, UR23, 0x24e0, URZ ;  /* 0x000024e0170c7890 */ /* 0x000fe2000fffe0ff */
[----:B------:R-:W1:Y:S01]  /*47e0*/  LDCU UR40, c[0x0][0x394] ;  /* 0x00007280ff2877ac */ /* 0x000e620008000800 */
[----:B------:R-:W2:Y:S01]  /*47f0*/  LDCU UR41, c[0x0][0x38c] ;  /* 0x00007180ff2977ac */ /* 0x000ea20008000800 */
[----:B------:R-:W-:Y:S02]  /*4800*/  UIMAD UR9, UR9, UR39, URZ ;  /* 0x00000027090972a4 */ /* 0x000fe4000f8e02ff */
[----:B------:R-:W-:Y:S02]  /*4810*/  USHF.L.U64.HI UR24, UR34, 0x2, UR35 ;  /* 0x0000000222187899 */ /* 0x000fe40008010223 */
[----:B0-----:R-:W-:Y:S01]  /*4820*/  USHF.L.U64.HI UR15, UR36, 0x2, UR37 ;  /* 0x00000002240f7899 */ /* 0x001fe20008010225 */
[----:B------:R-:W-:-:S11]  /*4830*/  UMOV UR8, URZ ;  /* 0x000000ff00087c82 */ /* 0x000fd60008000000 */
.L_x_173:
[----:B------:R-:W-:Y:S02]  /*4840*/  MOV R40, UR25 ;  /* 0x0000001900287c02 */ /* 0x000fe40008000f00 */
[----:B------:R-:W-:-:S05]  /*4850*/  MOV R41, UR28 ;  /* 0x0000001c00297c02 */ /* 0x000fca0008000f00 */
[----:B0-----:R0:W3:Y:S01]  /*4860*/  LDG.E R100, desc[UR30][R40.64] ;  /* 0x0000001e28647981 */ /* 0x0010e2000c1e1900 */
[----:B------:R-:W-:Y:S01]  /*4870*/  IMAD.U32 R42, RZ, RZ, UR27 ;  /* 0x0000001bff2a7e24 */ /* 0x000fe2000f8e00ff */
[----:B------:R-:W-:-:S05]  /*4880*/  MOV R43, UR26 ;  /* 0x0000001a002b7c02 */ /* 0x000fca0008000f00 */
[----:B------:R-:W4:Y:S01]  /*4890*/  LDG.E R42, desc[UR30][R42.64] ;  /* 0x0000001e2a2a7981 */ /* 0x000f22000c1e1900 */
[----:B0-----:R-:W-:Y:S02]  /*48a0*/  MOV R40, UR32 ;  /* 0x0000002000287c02 */ /* 0x001fe40008000f00 */
[----:B------:R-:W-:-:S05]  /*48b0*/  MOV R41, UR29 ;  /* 0x0000001d00297c02 */ /* 0x000fca0008000f00 */
[----:B------:R0:W4:Y:S01]  /*48c0*/  LDG.E R83, desc[UR30][R40.64] ;  /* 0x0000001e28537981 */ /* 0x000122000c1e1900 */
[----:B------:R-:W5:Y:S01]  /*48d0*/  S2R R101, SR_TID.X ;  /* 0x0000000000657919 */ /* 0x000f620000002100 */
[----:B-1----:R-:W1:Y:S01]  /*48e0*/  S2UR UR13, SR_CgaCtaId ;  /* 0x00000000000d79c3 */ /* 0x002e620000008800 */
[----:B------:R-:W-:Y:S01]  /*48f0*/  UMOV UR23, 0x400 ;  /* 0x0000040000177882 */ /* 0x000fe20000000000 */
[----:B------:R-:W-:Y:S01]  /*4900*/  BSSY.RECONVERGENT B0, `(.L_x_161) ;  /* 0x0000046000007945 */ /* 0x000fe20003800200 */
[----:B-1----:R-:W-:Y:S01]  /*4910*/  ULEA UR23, UR13, UR23, 0x18 ;  /* 0x000000170d177291 */ /* 0x002fe2000f8ec0ff */
[C---:B-----5:R-:W-:Y:S02]  /*4920*/  ISETP.NE.AND P0, PT, R101.reuse, RZ, PT ;  /* 0x000000ff6500720c */ /* 0x060fe40003f05270 */
[C---:B0-----:R-:W-:Y:S02]  /*4930*/  IADD3 R40, PT, PT, R101.reuse, 0x200, RZ ;  /* 0x0000020065287810 */ /* 0x041fe40007ffe0ff */
[----:B------:R-:W-:-:S02]  /*4940*/  ISETP.NE.AND P1, PT, R101, 0x7f, PT ;  /* 0x0000007f6500780c */ /* 0x000fc40003f25270 */
[----:B------:R-:W-:-:S04]  /*4950*/  SEL R40, R40, UR11, P0 ;  /* 0x0000000b28287c07 */ /* 0x000fc80008000000 */
[----:B------:R-:W-:Y:S01]  /*4960*/  LEA R40, R40, UR23, 0x2 ;  /* 0x0000001728287c11 */ /* 0x000fe2000f8e10ff */
[----:B---3--:R-:W-:-:S04]  /*4970*/  FMUL.FTZ R82, R100, 1.4426950216293334961 ;  /* 0x3fb8aa3b64527820 */ /* 0x008fc80000410000 */
[C---:B------:R-:W-:Y:S01]  /*4980*/  FMUL.FTZ R151, R82.reuse, R76 ;  /* 0x0000004c52977220 */ /* 0x040fe20000410000 */
[C---:B------:R-:W-:Y:S01]  /*4990*/  FMUL.FTZ R102, R82.reuse, R75 ;  /* 0x0000004b52667220 */ /* 0x040fe20000410000 */
[C---:B------:R-:W-:Y:S01]  /*49a0*/  FMUL.FTZ R103, R82.reuse, R74 ;  /* 0x0000004a52677220 */ /* 0x040fe20000410000 */
[C---:B------:R-:W-:Y:S01]  /*49b0*/  FMUL.FTZ R104, R82.reuse, R73 ;  /* 0x0000004952687220 */ /* 0x040fe20000410000 */
[C---:B------:R-:W-:Y:S01]  /*49c0*/  FMUL.FTZ R105, R82.reuse, R72 ;  /* 0x0000004852697220 */ /* 0x040fe20000410000 */
[C---:B------:R-:W-:Y:S01]  /*49d0*/  FMUL.FTZ R106, R82.reuse, R71 ;  /* 0x00000047526a7220 */ /* 0x040fe20000410000 */
[----:B------:R-:W0:Y:S01]  /*49e0*/  MUFU.EX2 R151, R151 ;  /* 0x0000009700977308 */ /* 0x000e220000000800 */
[C---:B------:R-:W-:Y:S01]  /*49f0*/  FMUL.FTZ R107, R82.reuse, R66 ;  /* 0x00000042526b7220 */ /* 0x040fe20000410000 */
        /* <DEDUP_REMOVED lines=8> */
[----:B------:R-:W-:Y:S01]  /*4a80*/  FMUL.FTZ R125, R82, R27 ;  /* 0x0000001b527d7220 */ /* 0x000fe20000410000 */
[----:B------:R-:W1:Y:S04]  /*4a90*/  MUFU.EX2 R102, R102 ;  /* 0x0000006600667308 */ /* 0x000e680000000800 */
        /* <DEDUP_REMOVED lines=14> */
[----:B----4-:R-:W-:Y:S01]  /*4b80*/  FMUL.FTZ R83, R83, R42 ;  /* 0x0000002a53537220 */ /* 0x010fe20000410000 */
        /* <DEDUP_REMOVED lines=18> */
[----:B01-3--:R-:W-:Y:S05]  /*4cb0*/  @P1 BRA `(.L_x_162) ;  /* 0x0000000000201947 */ /* 0x00bfea0003800000 */
[----:B------:R-:W-:Y:S01]  /*4cc0*/  UISETP.NE.AND UP0, UPT, UR16, UR40, UPT ;  /* 0x000000281000728c */ /* 0x000fe2000bf05270 */
[----:B------:R-:W-:-:S08]  /*4cd0*/  HFMA2 R133, -RZ, RZ, 1.875, 0 ;  /* 0x3f800000ff857431 */ /* 0x000fd000000001ff */
[----:B------:R-:W-:Y:S05]  /*4ce0*/  BRA.U !UP0, `(.L_x_163) ;  /* 0x00000001081c7547 */ /* 0x000fea000b800000 */
[----:B------:R-:W-:Y:S01]  /*4cf0*/  USHF.L.U32 UR13, UR16, 0xa, URZ ;  /* 0x0000000a100d7899 */ /* 0x000fe200080006ff */
[----:B------:R-:W-:-:S03]  /*4d00*/  MOV R133, UR33 ;  /* 0x0000002100857c02 */ /* 0x000fc60008000f00 */
[----:B------:R-:W-:-:S09]  /*4d10*/  ULOP3.LUT UR13, UR13, 0x400, URZ, 0xc0, !UPT ;  /* 0x000004000d0d7892 */ /* 0x000fd2000f8ec0ff */
[----:B------:R-:W1:Y:S01]  /*4d20*/  LDS R133, [R133+UR13] ;  /* 0x0000000d85857984 */ /* 0x000e620008000800 */
[----:B------:R-:W-:Y:S05]  /*4d30*/  BRA `(.L_x_163) ;  /* 0x0000000000087947 */ /* 0x000fea0003800000 */
.L_x_162:
[----:B------:R-:W-:-:S06]  /*4d40*/  LEA R133, R101, UR23, 0x2 ;  /* 0x0000001765857c11 */ /* 0x000fcc000f8e10ff */
[----:B------:R-:W0:Y:S02]  /*4d50*/  LDS R133, [R133+0x22e4] ;  /* 0x0022e40085857984 */ /* 0x000e240000000800 */
.L_x_163:
[----:B--2---:R-:W-:Y:S05]  /*4d60*/  BSYNC.RECONVERGENT B0 ;  /* 0x0000000000007941 */ /* 0x004fea0003800200 */
.L_x_161:
        /* <DEDUP_REMOVED lines=64> */
[----:B--2---:R-:W-:Y:S01]  /*5170*/  HFMA2 R42, -RZ, RZ, 0, 2.384185791015625e-06 ;  /* 0x00000028ff2a7431 */ /* 0x004fe200000001ff */
        /* <DEDUP_REMOVED lines=41> */
.L_x_191:
[C---:B---3--:R-:W-:Y:S01]  /*5410*/  FFMA.FTZ R86, R162.reuse, R86, R157 ;  /* 0x00000056a2567223 */ /* 0x048fe2000001009d */
[----:B------:R-:W-:Y:S01]  /*5420*/  UMOV UR13, 0xffffffff ;  /* 0xffffffff000d7882 */ /* 0x000fe20000000000 */
[----:B0-2---:R-:W-:-:S03]  /*5430*/  @P1 FMUL.FTZ R162, R162, R155 ;  /* 0x0000009ba2a21220 */ /* 0x005fc60000410000 */
[----:B------:R-:W-:Y:S01]  /*5440*/  FSEL R163, R157, R86, !P1 ;  /* 0x000000569da37208 */ /* 0x000fe20004800000 */
[----:B------:R-:W-:Y:S06]  /*5450*/  BRA.DIV UR13, `(.L_x_166) ;  /* 0x000000460d587947 */ /* 0x000fec000b800000 */
.L_x_194:
[----:B------:R-:W-:-:S03]  /*5460*/  UMOV UR13, 0xffffffff ;  /* 0xffffffff000d7882 */ /* 0x000fc60000000000 */
[----:B------:R-:W-:Y:S05]  /*5470*/  BRA.DIV UR13, `(.L_x_167) ;  /* 0x000000460d787947 */ /* 0x000fea000b800000 */
.L_x_197:
[----:B------:R-:W-:-:S03]  /*5480*/  UMOV UR13, 0xffffffff ;  /* 0xffffffff000d7882 */ /* 0x000fc60000000000 */
[----:B------:R-:W-:Y:S05]  /*5490*/  BRA.DIV UR13, `(.L_x_168) ;  /* 0x000000460d987947 */ /* 0x000fea000b800000 */
[----:B------:R-:W0:Y:S04]  /*54a0*/  SHFL.UP PT, R162, R162, 0x1, RZ ;  /* 0x04200000a2a27989 */ /* 0x000e2800000e00ff */
[----:B------:R-:W2:Y:S04]  /*54b0*/  SHFL.UP PT, R163, R163, 0x1, RZ ;  /* 0x04200000a3a37989 */ /* 0x000ea800000e00ff */
[----:B-----5:R-:W3:Y:S04]  /*54c0*/  SHFL.IDX PT, R40, R40, RZ, 0x1f ;  /* 0x00001fff28287589 */ /* 0x020ee800000e0000 */
[----:B------:R-:W4:Y:S02]  /*54d0*/  SHFL.IDX PT, R41, R41, RZ, 0x1f ;  /* 0x00001fff29297589 */ /* 0x000f2400000e0000 */
.L_x_203:
        /* <DEDUP_REMOVED lines=12> */
.L_x_164:
        /* <DEDUP_REMOVED lines=47> */
[----:B------:R-:W-:Y:S02]  /*5890*/  HFMA2 R40, -RZ, RZ, 1.875, 0 ;  /* 0x3f800000ff287431 */ /* 0x000fe400000001ff */
        /* <DEDUP_REMOVED lines=9> */
[----:B------:R-:W-:Y:S01]  /*5930*/  MOV R42, 0x28 ;  /* 0x00000028002a7802 */ /* 0x000fe20000000f00 */
        /* <DEDUP_REMOVED lines=21> */
[----:B--2---:R-:W-:-:S03]  /*5a90*/  @P0 FMUL.FTZ R153, R153, R162 ;  /* 0x000000a299990220 */ /* 0x004fc60000410000 */
[----:B------:R-:W-:Y:S02]  /*5aa0*/  @P0 IMAD.MOV.U32 R163, RZ, RZ, R86 ;  /* 0x000000ffffa30224 */ /* 0x000fe400078e0056 */
[----:B------:R-:W-:-:S03]  /*5ab0*/  @P0 MOV R162, R153 ;  /* 0x0000009900a20202 */ /* 0x000fc60000000f00 */
[----:B------:R-:W1:Y:S01]  /*5ac0*/  SHFL.DOWN PT, R154, R163, 0x2, 0x1f ;  /* 0x08401f00a39a7f89 */ /* 0x000e6200000e0000 */
[----:B------:R-:W-:-:S03]  /*5ad0*/  ISETP.GT.U32.AND P0, PT, R152, 0x1d, PT ;  /* 0x0000001d9800780c */ /* 0x000fc60003f04070 */
[----:B------:R-:W2:Y:S10]  /*5ae0*/  SHFL.DOWN PT, R152, R162, 0x2, 0x1f ;  /* 0x08401f00a2987f89 */ /* 0x000eb400000e0000 */
        /* <DEDUP_REMOVED lines=31> */
.L_x_220:
        /* <DEDUP_REMOVED lines=14> */
.L_x_169:
[----:B------:R-:W-:Y:S05]  /*5dc0*/  WARPSYNC.ALL ;  /* 0x0000000000007948 */ /* 0x000fea0003800000 */
[----:B------:R-:W-:Y:S01]  /*5dd0*/  BAR.SYNC.DEFER_BLOCKING 0x0 ;  /* 0x0000000000007b1d */ /* 0x000fe20000010000 */
[----:B-1----:R-:W-:Y:S01]  /*5de0*/  SHF.R.U32.HI R42, RZ, 0x2, R101 ;  /* 0x00000002ff2a7819 */ /* 0x002fe20000011665 */
[----:B------:R-:W-:Y:S01]  /*5df0*/  FFMA.FTZ R83, R0, R151, RZ ;  /* 0x0000009700537223 */ /* 0x000fe200000100ff */
[----:B------:R-:W-:Y:S02]  /*5e00*/  ISETP.NE.AND P2, PT, R101, RZ, PT ;  /* 0x000000ff6500720c */ /* 0x000fe40003f45270 */
[----:B------:R-:W-:Y:S01]  /*5e10*/  IADD3 R43, PT, PT, R42, R101, RZ ;  /* 0x000000652a2b7210 */ /* 0x000fe20007ffe0ff */
[----:B------:R-:W-:Y:S01]  /*5e20*/  FFMA.FTZ R83, R38, R135, R83 ;  /* 0x0000008726537223 */ /* 0x000fe20000010053 */
[----:B------:R-:W-:Y:S01]  /*5e30*/  FFMA.FTZ R135, R60, -R75, R135 ;  /* 0x8000004b3c877223 */ /* 0x000fe20000010087 */
[----:B------:R-:W1:Y:S01]  /*5e40*/  S2R R152, SR_LANEID ;  /* 0x0000000000987919 */ /* 0x000e620000000000 */
[----:B------:R-:W-:Y:S01]  /*5e50*/  LEA R43, R43, UR23, 0x3 ;  /* 0x000000172b2b7c11 */ /* 0x000fe2000f8e18ff */
[----:B------:R-:W-:Y:S01]  /*5e60*/  FFMA.FTZ R84, R36, R136, R83 ;  /* 0x0000008824547223 */ /* 0x000fe20000010053 */
[----:B------:R-:W-:Y:S01]  /*5e70*/  FFMA.FTZ R136, R59, -R74, R136 ;  /* 0x8000004a3b887223 */ /* 0x000fe20000010088 */
[----:B------:R-:W-:Y:S02]  /*5e80*/  BSSY.RECONVERGENT B0, `(.L_x_171) ;  /* 0x00000ce000007945 */ /* 0x000fe40003800200 */
[----:B------:R-:W-:Y:S01]  /*5e90*/  FFMA.FTZ R84, R35, R137, R84 ;  /* 0x0000008923547223 */ /* 0x000fe20000010054 */
[----:B------:R-:W-:Y:S01]  /*5ea0*/  FFMA.FTZ R137, R58, -R73, R137 ;  /* 0x800000493a897223 */ /* 0x000fe20000010089 */
[----:B------:R-:W2:Y:S04]  /*5eb0*/  LDS R43, [R43+0x15e4] ;  /* 0x0015e4002b2b7984 */ /* 0x000ea80000000800 */
[----:B0-----:R0:W-:Y:S01]  /*5ec0*/  @!P2 STS.64 [UR12], R40 ;  /* 0x00000028ff00a988 */ /* 0x0011e20008000a0c */
[----:B-1----:R-:W-:-:S02]  /*5ed0*/  ISETP.GT.AND P1, PT, R152, 0x1e, PT ;  /* 0x0000001e9800780c */ /* 0x002fc40003f24270 */
[----:B------:R-:W-:Y:S01]  /*5ee0*/  ISETP.GT.AND P0, PT, R152, 0x1d, PT ;  /* 0x0000001d9800780c */ /* 0x000fe20003f04270 */
[----:B--2---:R-:W-:Y:S01]  /*5ef0*/  FFMA.FTZ R132, R43, R133, R132 ;  /* 0x000000852b847223 */ /* 0x004fe20000010084 */
[----:B------:R-:W-:Y:S01]  /*5f00*/  FFMA.FTZ R43, R33, R138, R84 ;  /* 0x0000008a212b7223 */ /* 0x000fe20000010054 */
[----:B------:R-:W-:Y:S02]  /*5f10*/  FFMA.FTZ R138, R57, -R72, R138 ;  /* 0x80000048398a7223 */ /* 0x000fe4000001008a */
[-C--:B------:R-:W-:Y:S01]  /*5f20*/  FFMA.FTZ R125, R125, R132.reuse, R131 ;  /* 0x000000847d7d7223 */ /* 0x080fe20000010083 */
[----:B------:R-:W-:Y:S01]  /*5f30*/  FFMA.FTZ R43, R32, R139, R43 ;  /* 0x0000008b202b7223 */ /* 0x000fe2000001002b */
[----:B------:R-:W-:Y:S01]  /*5f40*/  FFMA.FTZ R139, R55, -R71, R139 ;  /* 0x80000047378b7223 */ /* 0x000fe2000001008b */
[----:B------:R-:W-:Y:S01]  /*5f50*/  FMUL.FTZ R101, R100, R132 ;  /* 0x0000008464657220 */ /* 0x000fe20000410000 */
[----:B------:R-:W-:Y:S01]  /*5f60*/  FFMA.FTZ R121, R121, R125, R130 ;  /* 0x0000007d79797223 */ /* 0x000fe20000010082 */
[----:B------:R-:W-:Y:S01]  /*5f70*/  FFMA.FTZ R84, R30, R140, R43 ;  /* 0x0000008c1e547223 */ /* 0x000fe2000001002b */
[----:B------:R-:W-:Y:S01]  /*5f80*/  FFMA.FTZ R140, R54, -R66, R140 ;  /* 0x80000042368c7223 */ /* 0x000fe2000001008c */
[----:B------:R-:W-:Y:S01]  /*5f90*/  FMUL.FTZ R133, R125, R31 ;  /* 0x0000001f7d857220 */ /* 0x000fe20000410000 */
[----:B------:R-:W-:Y:S01]  /*5fa0*/  FFMA.FTZ R129, R118, R121, R129 ;  /* 0x0000007976817223 */ /* 0x000fe20000010081 */
[----:B------:R-:W-:Y:S01]  /*5fb0*/  FFMA.FTZ R43, R29, R141, R84 ;  /* 0x0000008d1d2b7223 */ /* 0x000fe20000010054 */
[----:B------:R-:W-:Y:S01]  /*5fc0*/  FFMA.FTZ R141, R53, -R61, R141 ;  /* 0x8000003d358d7223 */ /* 0x000fe2000001008d */
[----:B0-----:R-:W-:Y:S01]  /*5fd0*/  FMUL.FTZ R41, R100, R125 ;  /* 0x0000007d64297220 */ /* 0x001fe20000410000 */
[----:B------:R-:W-:Y:S01]  /*5fe0*/  FFMA.FTZ R116, R116, R129, R128 ;  /* 0x0000008174747223 */ /* 0x000fe20000010080 */
[----:B------:R-:W-:Y:S01]  /*5ff0*/  FFMA.FTZ R84, R26, R142, R43 ;  /* 0x0000008e1a547223 */ /* 0x000fe2000001002b */
[----:B------:R-:W-:Y:S01]  /*6000*/  FFMA.FTZ R142, R52, -R56, R142 ;  /* 0x80000038348e7223 */ /* 0x000fe2000001008e */
[----:B------:R-:W-:Y:S01]  /*6010*/  FMUL.FTZ R40, R100, R121 ;  /* 0x0000007964287220 */ /* 0x000fe20000410000 */
[----:B------:R-:W-:Y:S01]  /*6020*/  FFMA.FTZ R82, R113, R116, R127 ;  /* 0x0000007471527223 */ /* 0x000fe2000001007f */
[----:B------:R-:W-:Y:S01]  /*6030*/  FFMA.FTZ R43, R25, R143, R84 ;  /* 0x0000008f192b7223 */ /* 0x000fe20000010054 */
[----:B------:R-:W-:Y:S01]  /*6040*/  FFMA.FTZ R143, R50, -R51, R143 ;  /* 0x80000033328f7223 */ /* 0x000fe2000001008f */
[----:B------:R-:W-:Y:S01]  /*6050*/  FADD.FTZ R4, R133, R4 ;  /* 0x0000000485047221 */ /* 0x000fe20000010000 */
[----:B------:R-:W-:Y:S01]  /*6060*/  FFMA.FTZ R111, R111, R82, R126 ;  /* 0x000000526f6f7223 */ /* 0x000fe2000001007e */
[----:B------:R-:W-:Y:S01]  /*6070*/  FFMA.FTZ R84, R24, R144, R43 ;  /* 0x0000009018547223 */ /* 0x000fe2000001002b */
[-C--:B------:R-:W-:Y:S01]  /*6080*/  FFMA.FTZ R144, R49, -R47.reuse, R144 ;  /* 0x8000002f31907223 */ /* 0x080fe20000010090 */
[----:B------:R-:W-:Y:S01]  /*6090*/  FMUL.FTZ R127, R82, R47 ;  /* 0x0000002f527f7220 */ /* 0x000fe20000410000 */
[----:B------:R-:W-:-:S03]  /*60a0*/  FFMA.FTZ R83, R110, R111, R124 ;  /* 0x0000006f6e537223 */ /* 0x000fc6000001007c */
[----:B------:R-:W-:Y:S01]  /*60b0*/  FADD.FTZ R8, R127, R8 ;  /* 0x000000087f087221 */ /* 0x000fe20000010000 */
[----:B------:R-:W-:Y:S01]  /*60c0*/  FFMA.FTZ R109, R109, R83, R123 ;  /* 0x000000536d6d7223 */ /* 0x000fe2000001007b */
[----:B------:R-:W-:-:S03]  /*60d0*/  FMUL.FTZ R123, R83, R56 ;  /* 0x00000038537b7220 */ /* 0x000fc60000410000 */
[----:B------:R-:W-:Y:S01]  /*60e0*/  FFMA.FTZ R85, R108, R109, R122 ;  /* 0x0000006d6c557223 */ /* 0x000fe2000001007a */
[----:B------:R-:W-:-:S03]  /*60f0*/  FADD.FTZ R10, R123, R10 ;  /* 0x0000000a7b0a7221 */ /* 0x000fc60000010000 */
[----:B------:R-:W-:Y:S01]  /*6100*/  FFMA.FTZ R120, R107, R85, R120 ;  /* 0x000000556b787223 */ /* 0x000fe20000010078 */
[----:B------:R-:W-:Y:S01]  /*6110*/  FFMA.FTZ R107, R23, R145, R84 ;  /* 0x00000091176b7223 */ /* 0x000fe20000010054 */
[----:B------:R-:W-:Y:S01]  /*6120*/  FFMA.FTZ R84, R62, -R76, R151 ;  /* 0x8000004c3e547223 */ /* 0x000fe20000010097 */
[----:B------:R-:W-:Y:S01]  /*6130*/  FFMA.FTZ R145, R48, -R39, R145 ;  /* 0x8000002730917223 */ /* 0x000fe20000010091 */
[----:B------:R-:W-:Y:S01]  /*6140*/  FFMA.FTZ R106, R106, R120, R119 ;  /* 0x000000786a6a7223 */ /* 0x000fe20000010077 */
[----:B------:R-:W-:Y:S01]  /*6150*/  FFMA.FTZ R86, R22, R146, R107 ;  /* 0x0000009216567223 */ /* 0x000fe2000001006b */
[----:B------:R-:W-:Y:S01]  /*6160*/  FMUL.FTZ R119, R85, R66 ;  /* 0x0000004255777220 */ /* 0x000fe20000410000 */
[----:B------:R-:W-:Y:S01]  /*6170*/  FFMA.FTZ R146, R46, -R37, R146 ;  /* 0x800000252e927223 */ /* 0x000fe20000010092 */
[----:B------:R-:W-:Y:S01]  /*6180*/  FFMA.FTZ R105, R105, R106, R117 ;  /* 0x0000006a69697223 */ /* 0x000fe20000010075 */
[----:B------:R-:W-:Y:S01]  /*6190*/  FFMA.FTZ R117, R21, R147, R86 ;  /* 0x0000009315757223 */ /* 0x000fe20000010056 */
[----:B------:R-:W-:Y:S01]  /*61a0*/  FFMA.FTZ R147, R45, -R34, R147 ;  /* 0x800000222d937223 */ /* 0x000fe20000010093 */
[----:B------:R-:W-:Y:S01]  /*61b0*/  FADD.FTZ R12, R119, R12 ;  /* 0x0000000c770c7221 */ /* 0x000fe20000010000 */
[----:B------:R-:W-:Y:S01]  /*61c0*/  FFMA.FTZ R115, R104, R105, R115 ;  /* 0x0000006968737223 */ /* 0x000fe20000010073 */
[----:B------:R-:W-:Y:S01]  /*61d0*/  FFMA.FTZ R108, R20, R148, R117 ;  /* 0x00000094146c7223 */ /* 0x000fe20000010075 */
[----:B------:R-:W-:Y:S01]  /*61e0*/  FMUL.FTZ R104, R105, R73 ;  /* 0x0000004969687220 */ /* 0x000fe20000410000 */
[----:B------:R-:W-:Y:S01]  /*61f0*/  FFMA.FTZ R148, R44, -R31, R148 ;  /* 0x8000001f2c947223 */ /* 0x000fe20000010094 */
[----:B------:R-:W-:Y:S01]  /*6200*/  FFMA.FTZ R103, R103, R115, R114 ;  /* 0x0000007367677223 */ /* 0x000fe20000010072 */
[----:B------:R-:W-:Y:S01]  /*6210*/  FMUL.FTZ R107, R115, R74 ;  /* 0x0000004a736b7220 */ /* 0x000fe20000410000 */
[----:B------:R-:W-:Y:S01]  /*6220*/  FADD.FTZ R15, R104, R15 ;  /* 0x0000000f680f7221 */ /* 0x000fe20000010000 */
[----:B------:R-:W-:Y:S01]  /*6230*/  FMUL.FTZ R41, R148, R41 ;  /* 0x0000002994297220 */ /* 0x000fe20000410000 */
[----:B------:R-:W-:Y:S01]  /*6240*/  FFMA.FTZ R87, R102, R103, R112 ;  /* 0x0000006766577223 */ /* 0x000fe20000010070 */
[----:B------:R-:W-:Y:S01]  /*6250*/  FMUL.FTZ R102, R103, R75 ;  /* 0x0000004b67667220 */ /* 0x000fe20000410000 */
[----:B------:R-:W-:Y:S01]  /*6260*/  FADD.FTZ R16, R107, R16 ;  /* 0x000000106b107221 */ /* 0x000fe20000010000 */
[----:B------:R-:W-:Y:S01]  /*6270*/  FFMA.FTZ R125, R44, R125, R41 ;  /* 0x0000007d2c7d7223 */ /* 0x000fe20000010029 */
[----:B------:R-:W-:Y:S01]  /*6280*/  FMUL.FTZ R43, R87, R76 ;  /* 0x0000004c572b7220 */ /* 0x000fe20000410000 */
[----:B------:R-:W-:Y:S01]  /*6290*/  FMUL.FTZ R41, R100, R129 ;  /* 0x0000008164297220 */ /* 0x000fe20000410000 */
[----:B------:R-:W-:Y:S01]  /*62a0*/  FADD.FTZ R17, R102, R17 ;  /* 0x0000001166117221 */ /* 0x000fe20000010000 */
[----:B------:R-:W-:Y:S01]  /*62b0*/  FADD.FTZ R90, R125, R90 ;  /* 0x0000005a7d5a7221 */ /* 0x000fe20000010000 */
[C---:B------:R-:W-:Y:S01]  /*62c0*/  FFMA.FTZ R113, R43.reuse, R84, RZ ;  /* 0x000000542b717223 */ /* 0x040fe200000100ff */
[----:B------:R-:W-:-:S03]  /*62d0*/  FADD.FTZ R18, R43, R18 ;  /* 0x000000122b127221 */ /* 0x000fc60000010000 */
[----:B------:R-:W-:Y:S01]  /*62e0*/  FFMA.FTZ R86, R102, R135, R113 ;  /* 0x0000008766567223 */ /* 0x000fe20000010071 */
[----:B------:R-:W-:-:S03]  /*62f0*/  FMUL.FTZ R113, R106, R72 ;  /* 0x000000486a717220 */ /* 0x000fc60000410000 */
[----:B------:R-:W-:Y:S01]  /*6300*/  FFMA.FTZ R117, R107, R136, R86 ;  /* 0x000000886b757223 */ /* 0x000fe20000010056 */
[----:B------:R-:W-:Y:S01]  /*6310*/  FFMA.FTZ R86, R19, R150, R108 ;  /* 0x0000009613567223 */ /* 0x000fe2000001006c */
[----:B------:R-:W-:Y:S01]  /*6320*/  FMUL.FTZ R108, R120, R71 ;  /* 0x00000047786c7220 */ /* 0x000fe20000410000 */
[----:B------:R-:W-:Y:S01]  /*6330*/  FFMA.FTZ R150, R28, -R27, R150 ;  /* 0x8000001b1c967223 */ /* 0x000fe20000010096 */
[----:B------:R-:W-:Y:S01]  /*6340*/  FFMA.FTZ R110, R104, R137, R117 ;  /* 0x00000089686e7223 */ /* 0x000fe20000010075 */
[C---:B------:R-:W-:Y:S01]  /*6350*/  FADD.FTZ R14, R113.reuse, R14 ;  /* 0x0000000e710e7221 */ /* 0x040fe20000010000 */
[----:B------:R-:W0:Y:S01]  /*6360*/  SHFL.DOWN PT, R131, R86, 0x1, 0x1f ;  /* 0x08201f0056837f89 */ /* 0x000e2200000e0000 */
[----:B------:R-:W-:Y:S01]  /*6370*/  FMUL.FTZ R101, R150, R101 ;  /* 0x0000006596657220 */ /* 0x000fe20000410000 */
[----:B------:R-:W-:Y:S01]  /*6380*/  FFMA.FTZ R117, R113, R138, R110 ;  /* 0x0000008a71757223 */ /* 0x000fe2000001006e */
[----:B------:R-:W-:Y:S01]  /*6390*/  FMUL.FTZ R110, R109, R61 ;  /* 0x0000003d6d6e7220 */ /* 0x000fe20000410000 */
[----:B------:R-:W-:-:S02]  /*63a0*/  FADD.FTZ R13, R108, R13 ;  /* 0x0000000d6c0d7221 */ /* 0x000fc40000010000 */
        /* <DEDUP_REMOVED lines=8> */
[----:B0-----:R-:W-:Y:S01]  /*6430*/  @!P1 FADD.FTZ R86, R86, R131 ;  /* 0x0000008356569221 */ /* 0x001fe20000010000 */
[----:B------:R-:W-:Y:S02]  /*6440*/  FMUL.FTZ R131, R129, R37 ;  /* 0x0000002581837220 */ /* 0x000fe40000410000 */
[----:B------:R-:W-:Y:S01]  /*6450*/  FFMA.FTZ R117, R127, R144, R114 ;  /* 0x000000907f757223 */ /* 0x000fe20000010072 */
[----:B------:R-:W-:Y:S01]  /*6460*/  FMUL.FTZ R114, R116, R39 ;  /* 0x0000002774727220 */ /* 0x000fe20000410000 */
[----:B------:R-:W0:Y:S01]  /*6470*/  SHFL.DOWN PT, R149, R86, 0x2, 0x1f ;  /* 0x08401f0056957f89 */ /* 0x000e2200000e0000 */
[----:B------:R-:W-:Y:S02]  /*6480*/  FADD.FTZ R6, R131, R6 ;  /* 0x0000000683067221 */ /* 0x000fe40000010000 */
[C---:B------:R-:W-:Y:S01]  /*6490*/  FFMA.FTZ R118, R114.reuse, R145, R117 ;  /* 0x0000009172767223 */ /* 0x040fe20000010075 */
[----:B------:R-:W-:-:S03]  /*64a0*/  FADD.FTZ R7, R114, R7 ;  /* 0x0000000772077221 */ /* 0x000fc60000010000 */
[----:B------:R-:W-:Y:S01]  /*64b0*/  FFMA.FTZ R117, R131, R146, R118 ;  /* 0x0000009283757223 */ /* 0x000fe20000010076 */
[----:B------:R-:W-:-:S04]  /*64c0*/  FMUL.FTZ R118, R121, R34 ;  /* 0x0000002279767220 */ /* 0x000fc80000410000 */
[C---:B------:R-:W-:Y:S01]  /*64d0*/  FFMA.FTZ R122, R118.reuse, R147, R117 ;  /* 0x00000093767a7223 */ /* 0x040fe20000010075 */
[----:B------:R-:W-:Y:S01]  /*64e0*/  FADD.FTZ R5, R118, R5 ;  /* 0x0000000576057221 */ /* 0x000fe20000010000 */
[----:B------:R-:W-:Y:S01]  /*64f0*/  FMUL.FTZ R118, R147, R40 ;  /* 0x0000002893767220 */ /* 0x000fe20000410000 */
[----:B------:R-:W-:Y:S01]  /*6500*/  FMUL.FTZ R40, R100, R116 ;  /* 0x0000007464287220 */ /* 0x000fe20000410000 */
[----:B------:R-:W-:Y:S01]  /*6510*/  FFMA.FTZ R117, R133, R148, R122 ;  /* 0x0000009485757223 */ /* 0x000fe2000001007a */
[----:B------:R-:W-:Y:S01]  /*6520*/  FMUL.FTZ R122, R132, R27 ;  /* 0x0000001b847a7220 */ /* 0x000fe20000410000 */
[----:B------:R-:W-:Y:S01]  /*6530*/  FFMA.FTZ R132, R28, R132, R101 ;  /* 0x000000841c847223 */ /* 0x000fe20000010065 */
[----:B------:R-:W-:Y:S01]  /*6540*/  FMUL.FTZ R101, R146, R41 ;  /* 0x0000002992657220 */ /* 0x000fe20000410000 */
[----:B------:R-:W-:Y:S01]  /*6550*/  FMUL.FTZ R145, R145, R40 ;  /* 0x0000002891917220 */ /* 0x000fe20000410000 */
[C---:B------:R-:W-:Y:S01]  /*6560*/  FFMA.FTZ R117, R122.reuse, R150, R117 ;  /* 0x000000967a757223 */ /* 0x040fe20000010075 */
[----:B------:R-:W-:Y:S01]  /*6570*/  FADD.FTZ R3, R122, R3 ;  /* 0x000000037a037221 */ /* 0x000fe20000010000 */
[C---:B------:R-:W-:Y:S01]  /*6580*/  FMUL.FTZ R41, R100.reuse, R82 ;  /* 0x0000005264297220 */ /* 0x040fe20000410000 */
[----:B------:R-:W-:Y:S01]  /*6590*/  FMUL.FTZ R40, R100, R111 ;  /* 0x0000006f64287220 */ /* 0x000fe20000410000 */
[----:B0-----:R-:W-:Y:S01]  /*65a0*/  @!P0 FADD.FTZ R86, R86, R149 ;  /* 0x0000009556568221 */ /* 0x001fe20000010000 */
[----:B------:R-:W0:Y:S01]  /*65b0*/  SHFL.DOWN PT, R124, R117, 0x1, 0x1f ;  /* 0x08201f00757c7f89 */ /* 0x000e2200000e0000 */
[----:B------:R-:W-:Y:S01]  /*65c0*/  FMUL.FTZ R144, R144, R41 ;  /* 0x0000002990907220 */ /* 0x000fe20000410000 */
[----:B------:R-:W-:Y:S01]  /*65d0*/  FMUL.FTZ R143, R143, R40 ;  /* 0x000000288f8f7220 */ /* 0x000fe20000410000 */
[----:B------:R-:W-:Y:S01]  /*65e0*/  FFMA.FTZ R118, R45, R121, R118 ;  /* 0x000000792d767223 */ /* 0x000fe20000010076 */
[----:B------:R-:W1:Y:S01]  /*65f0*/  SHFL.DOWN PT, R149, R86, 0x4, 0x1f ;  /* 0x08801f0056957f89 */ /* 0x000e6200000e0000 */
[----:B------:R-:W-:Y:S01]  /*6600*/  FFMA.FTZ R121, R49, R82, R144 ;  /* 0x0000005231797223 */ /* 0x000fe20000010090 */
[----:B------:R-:W-:Y:S01]  /*6610*/  FMUL.FTZ R40, R100, R109 ;  /* 0x0000006d64287220 */ /* 0x000fe20000410000 */
[----:B------:R-:W-:Y:S01]  /*6620*/  FFMA.FTZ R82, R50, R111, R143 ;  /* 0x0000006f32527223 */ /* 0x000fe2000001008f */
[----:B------:R-:W-:Y:S01]  /*6630*/  FFMA.FTZ R101, R46, R129, R101 ;  /* 0x000000812e657223 */ /* 0x000fe20000010065 */
[----:B------:R-:W-:Y:S01]  /*6640*/  FMUL.FTZ R41, R100, R83 ;  /* 0x0000005364297220 */ /* 0x000fe20000410000 */
[----:B------:R-:W-:Y:S01]  /*6650*/  FMUL.FTZ R40, R141, R40 ;  /* 0x000000288d287220 */ /* 0x000fe20000410000 */
[----:B------:R-:W-:Y:S01]  /*6660*/  FADD.FTZ R79, R82, R79 ;  /* 0x0000004f524f7221 */ /* 0x000fe20000010000 */
[----:B------:R-:W-:Y:S01]  /*6670*/  FADD.FTZ R88, R101, R88 ;  /* 0x0000005865587221 */ /* 0x000fe20000010000 */
[----:B------:R-:W-:Y:S01]  /*6680*/  FMUL.FTZ R101, R142, R41 ;  /* 0x000000298e657220 */ /* 0x000fe20000410000 */
[C---:B------:R-:W-:Y:S01]  /*6690*/  FMUL.FTZ R41, R100.reuse, R85 ;  /* 0x0000005564297220 */ /* 0x040fe20000410000 */
[----:B------:R-:W-:Y:S01]  /*66a0*/  FFMA.FTZ R82, R53, R109, R40 ;  /* 0x0000006d35527223 */ /* 0x000fe20000010028 */
[----:B------:R-:W-:Y:S01]  /*66b0*/  FMUL.FTZ R40, R100, R120 ;  /* 0x0000007864287220 */ /* 0x000fe20000410000 */
[----:B------:R-:W-:Y:S01]  /*66c0*/  FFMA.FTZ R101, R52, R83, R101 ;  /* 0x0000005334657223 */ /* 0x000fe20000010065 */
[----:B------:R-:W-:Y:S01]  /*66d0*/  FMUL.FTZ R83, R140, R41 ;  /* 0x000000298c537220 */ /* 0x000fe20000410000 */
[----:B------:R-:W-:Y:S01]  /*66e0*/  FMUL.FTZ R41, R100, R106 ;  /* 0x0000006a64297220 */ /* 0x000fe20000410000 */
[----:B------:R-:W-:Y:S01]  /*66f0*/  FMUL.FTZ R40, R139, R40 ;  /* 0x000000288b287220 */ /* 0x000fe20000410000 */
[----:B------:R-:W-:Y:S01]  /*6700*/  FADD.FTZ R78, R101, R78 ;  /* 0x0000004e654e7221 */ /* 0x000fe20000010000 */
[----:B------:R-:W-:Y:S01]  /*6710*/  FFMA.FTZ R83, R54, R85, R83 ;  /* 0x0000005536537223 */ /* 0x000fe20000010053 */
[----:B------:R-:W-:Y:S01]  /*6720*/  FMUL.FTZ R138, R138, R41 ;  /* 0x000000298a8a7220 */ /* 0x000fe20000410000 */
[----:B0-----:R-:W-:Y:S01]  /*6730*/  @!P1 FADD.FTZ R117, R117, R124 ;  /* 0x0000007c75759221 */ /* 0x001fe20000010000 */
[----:B------:R-:W-:Y:S01]  /*6740*/  ISETP.GT.AND P1, PT, R152, 0x1b, PT ;  /* 0x0000001b9800780c */ /* 0x000fe20003f24270 */
[----:B------:R-:W-:Y:S01]  /*6750*/  FFMA.FTZ R120, R55, R120, R40 ;  /* 0x0000007837787223 */ /* 0x000fe20000010028 */
[C---:B------:R-:W-:Y:S01]  /*6760*/  FMUL.FTZ R40, R100.reuse, R105 ;  /* 0x0000006964287220 */ /* 0x040fe20000410000 */
[----:B------:R-:W-:Y:S01]  /*6770*/  FMUL.FTZ R41, R100, R115 ;  /* 0x0000007364297220 */ /* 0x000fe20000410000 */
[----:B------:R-:W0:Y:S01]  /*6780*/  SHFL.DOWN PT, R124, R117, 0x2, 0x1f ;  /* 0x08401f00757c7f89 */ /* 0x000e2200000e0000 */
[----:B------:R-:W-:Y:S01]  /*6790*/  FADD.FTZ R77, R82, R77 ;  /* 0x0000004d524d7221 */ /* 0x000fe20000010000 */
[----:B------:R-:W-:Y:S01]  /*67a0*/  FMUL.FTZ R137, R137, R40 ;  /* 0x0000002889897220 */ /* 0x000fe20000410000 */
[----:B------:R-:W-:Y:S01]  /*67b0*/  FMUL.FTZ R136, R136, R41 ;  /* 0x0000002988887220 */ /* 0x000fe20000410000 */
[C---:B------:R-:W-:Y:S01]  /*67c0*/  FMUL.FTZ R40, R100.reuse, R103 ;  /* 0x0000006764287220 */ /* 0x040fe20000410000 */
[----:B------:R-:W-:Y:S01]  /*67d0*/  FMUL.FTZ R41, R100, R87 ;  /* 0x0000005764297220 */ /* 0x000fe20000410000 */
[----:B------:R-:W-:Y:S01]  /*67e0*/  FADD.FTZ R70, R83, R70 ;  /* 0x0000004653467221 */ /* 0x000fe20000010000 */
[----:B------:R-:W-:Y:S01]  /*67f0*/  FFMA.FTZ R116, R48, R116, R145 ;  /* 0x0000007430747223 */ /* 0x000fe20000010091 */
[----:B------:R-:W-:Y:S01]  /*6800*/  FMUL.FTZ R135, R135, R40 ;  /* 0x0000002887877220 */ /* 0x000fe20000410000 */
[----:B-1----:R-:W-:Y:S01]  /*6810*/  @!P1 FADD.FTZ R86, R86, R149 ;  /* 0x0000009556569221 */ /* 0x002fe20000010000 */
[----:B------:R-:W-:Y:S01]  /*6820*/  FMUL.FTZ R41, R84, R41 ;  /* 0x0000002954297220 */ /* 0x000fe20000410000 */
[----:B------:R-:W-:Y:S01]  /*6830*/  FFMA.FTZ R85, R57, R106, R138 ;  /* 0x0000006a39557223 */ /* 0x000fe2000001008a */
[----:B------:R-:W-:Y:S01]  /*6840*/  FFMA.FTZ R136, R59, R115, R136 ;  /* 0x000000733b887223 */ /* 0x000fe20000010088 */
[----:B------:R-:W-:Y:S01]  /*6850*/  FFMA.FTZ R135, R60, R103, R135 ;  /* 0x000000673c877223 */ /* 0x000fe20000010087 */
[----:B------:R-:W1:Y:S01]  /*6860*/  SHFL.DOWN PT, R149, R86, 0x8, 0x1f ;  /* 0x09001f0056957f89 */ /* 0x000e6200000e0000 */
[----:B------:R-:W-:Y:S01]  /*6870*/  FFMA.FTZ R40, R62, R87, R41 ;  /* 0x000000573e287223 */ /* 0x000fe20000010029 */
[----:B------:R-:W-:Y:S01]  /*6880*/  FADD.FTZ R91, R132, R91 ;  /* 0x0000005b845b7221 */ /* 0x000fe20000010000 */
[----:B------:R-:W-:Y:S01]  /*6890*/  FADD.FTZ R89, R118, R89 ;  /* 0x0000005976597221 */ /* 0x000fe20000010000 */
[----:B------:R-:W-:Y:S01]  /*68a0*/  FADD.FTZ R81, R116, R81 ;  /* 0x0000005174517221 */ /* 0x000fe20000010000 */
[----:B------:R-:W-:Y:S01]  /*68b0*/  FADD.FTZ R80, R121, R80 ;  /* 0x0000005079507221 */ /* 0x000fe20000010000 */
[----:B------:R-:W-:Y:S01]  /*68c0*/  FADD.FTZ R69, R120, R69 ;  /* 0x0000004578457221 */ /* 0x000fe20000010000 */
[----:B------:R-:W-:Y:S01]  /*68d0*/  FADD.FTZ R68, R85, R68 ;  /* 0x0000004455447221 */ /* 0x000fe20000010000 */
[----:B------:R-:W-:Y:S01]  /*68e0*/  FADD.FTZ R65, R136, R65 ;  /* 0x0000004188417221 */ /* 0x000fe20000010000 */
[----:B------:R-:W-:Y:S01]  /*68f0*/  FADD.FTZ R64, R135, R64 ;  /* 0x0000004087407221 */ /* 0x000fe20000010000 */
[----:B0-----:R-:W-:Y:S01]  /*6900*/  @!P0 FADD.FTZ R117, R117, R124 ;  /* 0x0000007c75758221 */ /* 0x001fe20000010000 */
[----:B------:R-:W-:Y:S01]  /*6910*/  ISETP.GT.AND P0, PT, R152, 0x17, PT ;  /* 0x000000179800780c */ /* 0x000fe20003f04270 */
[----:B------:R-:W-:-:S03]  /*6920*/  FADD.FTZ R63, R40, R63 ;  /* 0x0000003f283f7221 */ /* 0x000fc60000010000 */
[----:B------:R-:W0:Y:S09]  /*6930*/  SHFL.DOWN PT, R122, R117, 0x4, 0x1f ;  /* 0x08801f00757a7f89 */ /* 0x000e3200000e0000 */
[----:B-1----:R-:W-:-:S05]  /*6940*/  @!P0 FADD.FTZ R86, R86, R149 ;  /* 0x0000009556568221 */ /* 0x002fca0000010000 */
[----:B------:R-:W1:Y:S01]  /*6950*/  SHFL.DOWN PT, R111, R86, 0x10, 0x1f ;  /* 0x0a001f00566f7f89 */ /* 0x000e6200000e0000 */
[----:B0-----:R-:W-:-:S05]  /*6960*/  @!P1 FADD.FTZ R117, R117, R122 ;  /* 0x0000007a75759221 */ /* 0x001fca0000010000 */
[----:B------:R-:W0:Y:S01]  /*6970*/  SHFL.DOWN PT, R122, R117, 0x8, 0x1f ;  /* 0x09001f00757a7f89 */ /* 0x000e2200000e0000 */
[----:B-1----:R-:W-:Y:S01]  /*6980*/  FADD.FTZ R83, R86, R111 ;  /* 0x0000006f56537221 */ /* 0x002fe20000010000 */
[----:B0-----:R-:W-:Y:S01]  /*6990*/  @!P0 FADD.FTZ R117, R117, R122 ;  /* 0x0000007a75758221 */ /* 0x001fe20000010000 */
[----:B------:R-:W-:-:S04]  /*69a0*/  ISETP.NE.AND P0, PT, R152, RZ, PT ;  /* 0x000000ff9800720c */ /* 0x000fc80003f05270 */
[----:B------:R-:W0:Y:S09]  /*69b0*/  SHFL.DOWN PT, R110, R117, 0x10, 0x1f ;  /* 0x0a001f00756e7f89 */ /* 0x000e3200000e0000 */
[----:B------:R-:W-:Y:S01]  /*69c0*/  @!P0 LOP3.LUT R101, R42, 0xf8, RZ, 0xc0, !PT ;  /* 0x000000f82a658812 */ /* 0x000fe200078ec0ff */
        /* <DEDUP_REMOVED lines=25> */
.L_x_172:
[----:B------:R-:W-:Y:S05]  /*6b60*/  BSYNC.RECONVERGENT B0 ;  /* 0x0000000000007941 */ /* 0x000fea0003800200 */
.L_x_171:
        /* <DEDUP_REMOVED lines=13> */
.L_x_160:
[----:B------:R2:W3:Y:S01]  /*6c40*/  LDL.LU R42, [R1+0x8] ;  /* 0x00000800012a7983 */ /* 0x0004e20000300800 */
[----:B------:R-:W4:Y:S01]  /*6c50*/  LDC R22, c[0x0][0x388] ;  /* 0x0000e200ff167b82 */ /* 0x000f220000000800 */
[----:B------:R-:W5:Y:S01]  /*6c60*/  S2R R0, SR_TID.X ;  /* 0x0000000000007919 */ /* 0x000f620000002100 */
[----:B------:R-:W-:Y:S01]  /*6c70*/  ULEA UR12, UR16, 0xfffff800, 0xb ;  /* 0xfffff800100c7891 */ /* 0x000fe2000f8e58ff */
[----:B------:R-:W-:Y:S01]  /*6c80*/  MOV R20, UR19 ;  /* 0x0000001300147c02 */ /* 0x000fe20008000f00 */
[----:B------:R-:W-:Y:S01]  /*6c90*/  IMAD.U32 R21, RZ, RZ, UR20 ;  /* 0x00000014ff157e24 */ /* 0x000fe2000f8e00ff */
[----:B------:R-:W-:Y:S01]  /*6ca0*/  PRMT R24, RZ, 0x7610, R24 ;  /* 0x00007610ff187816 */ /* 0x000fe20000000018 */
[----:B-1----:R-:W2:Y:S01]  /*6cb0*/  LDL.LU R84, [R1+0x4] ;  /* 0x0000040001547983 */ /* 0x002ea20000300800 */
[----:B------:R-:W-:Y:S02]  /*6cc0*/  PRMT R26, RZ, 0x7610, R26 ;  /* 0x00007610ff1a7816 */ /* 0x000fe4000000001a */
[----:B------:R-:W-:Y:S01]  /*6cd0*/  PRMT R53, RZ, 0x7610, R53 ;  /* 0x00007610ff357816 */ /* 0x000fe20000000035 */
[----:B0-----:R-:W2:Y:S01]  /*6ce0*/  LDL.LU R82, [R1] ;  /* 0x0000000001527983 */ /* 0x001ea20000300800 */
        /* <DEDUP_REMOVED lines=11> */
[----:B------:R-:W-:Y:S01]  /*6da0*/  PRMT R75, RZ, 0x7610, R75 ;  /* 0x00007610ff4b7816 */ /* 0x000fe2000000004b */
[----:B------:R-:W-:Y:S01]  /*6db0*/  BAR.SYNC.DEFER_BLOCKING 0x0 ;  /* 0x0000000000007b1d */ /* 0x000fe20000010000 */
[----:B-----5:R-:W-:-:S02]  /*6dc0*/  SHF.L.U32 R19, R0, 0x4, RZ ;  /* 0x0000000400137819 */ /* 0x020fc400000006ff */
[----:B------:R-:W-:Y:S02]  /*6dd0*/  LOP3.LUT R40, R0, 0x1f, RZ, 0xc0, !PT ;  /* 0x0000001f00287812 */ /* 0x000fe400078ec0ff */
[----:B----4-:R-:W-:Y:S02]  /*6de0*/  IADD3 R22, PT, PT, R22, -UR12, RZ ;  /* 0x8000000c16167c10 */ /* 0x010fe4000fffe0ff */
[----:B------:R-:W-:Y:S02]  /*6df0*/  F2FP.BF16.F32.PACK_AB R17, R17, R18 ;  /* 0x000000121111723e */ /* 0x000fe400000010ff */
[----:B------:R-:W-:Y:S02]  /*6e00*/  F2FP.BF16.F32.PACK_AB R16, R15, R16 ;  /* 0x000000100f10723e */ /* 0x000fe400000010ff */
[----:B------:R-:W-:Y:S02]  /*6e10*/  F2FP.BF16.F32.PACK_AB R13, R13, R14 ;  /* 0x0000000e0d0d723e */ /* 0x000fe400000010ff */
[----:B------:R-:W-:-:S02]  /*6e20*/  F2FP.BF16.F32.PACK_AB R11, R11, R12 ;  /* 0x0000000c0b0b723e */ /* 0x000fc400000010ff */
[----:B------:R-:W-:Y:S02]  /*6e30*/  F2FP.BF16.F32.PACK_AB R9, R9, R10 ;  /* 0x0000000a0909723e */ /* 0x000fe400000010ff */
[----:B------:R-:W-:Y:S02]  /*6e40*/  F2FP.BF16.F32.PACK_AB R7, R7, R8 ;  /* 0x000000080707723e */ /* 0x000fe400000010ff */
[----:B------:R-:W-:Y:S02]  /*6e50*/  F2FP.BF16.F32.PACK_AB R5, R5, R6 ;  /* 0x000000060505723e */ /* 0x000fe400000010ff */
[----:B------:R-:W-:Y:S01]  /*6e60*/  F2FP.BF16.F32.PACK_AB R3, R3, R4 ;  /* 0x000000040303723e */ /* 0x000fe200000010ff */
[----:B------:R-:W0:Y:S01]  /*6e70*/  S2UR UR26, SR_CTAID.X ;  /* 0x00000000001a79c3 */ /* 0x000e220000002500 */
[----:B------:R-:W-:Y:S01]  /*6e80*/  LOP3.LUT R19, R40, 0x3e00, R19, 0xf8, !PT ;  /* 0x00003e0028137812 */ /* 0x000fe200078ef813 */
[----:B------:R-:W0:Y:S03]  /*6e90*/  LDCU.64 UR14, c[0x0][0x4f8] ;  /* 0x00009f00ff0e77ac */ /* 0x000e260008000a00 */
[C---:B------:R-:W-:Y:S01]  /*6ea0*/  LOP3.LUT R51, R19.reuse, 0x20, RZ, 0xfc, !PT ;  /* 0x0000002013337812 */ /* 0x040fe200078efcff */
[C---:B------:R-:W-:Y:S01]  /*6eb0*/  IMAD.WIDE.U32 R20, R19.reuse, 0x2, R20 ;  /* 0x0000000213147825 */ /* 0x040fe200078e0014 */
[-C--:B------:R-:W-:Y:S01]  /*6ec0*/  ISETP.GE.AND P2, PT, R19, R22.reuse, PT ;  /* 0x000000161300720c */ /* 0x080fe20003f46270 */
[----:B------:R-:W1:Y:S01]  /*6ed0*/  S2UR UR8, SR_CTAID.Y ;  /* 0x00000000000879c3 */ /* 0x000e620000002600 */
[----:B------:R-:W-:Y:S01]  /*6ee0*/  ISETP.GE.AND P1, PT, R51, R22, PT ;  /* 0x000000163300720c */ /* 0x000fe20003f26270 */
[----:B------:R-:W1:Y:S01]  /*6ef0*/  LDCU.64 UR24, c[0x0][0x500] ;  /* 0x0000a000ff1877ac */ /* 0x000e620008000a00 */
[----:B------:R-:W-:-:S02]  /*6f00*/  LOP3.LUT R23, R19, 0x40, RZ, 0xfc, !PT ;  /* 0x0000004013177812 */ /* 0x000fc400078efcff */
[C---:B------:R-:W-:Y:S02]  /*6f10*/  LOP3.LUT R47, R19.reuse, 0x60, RZ, 0xfc, !PT ;  /* 0x00000060132f7812 */ /* 0x040fe400078efcff */
[C---:B------:R-:W-:Y:S02]  /*6f20*/  LOP3.LUT R49, R19.reuse, 0x80, RZ, 0xfc, !PT ;  /* 0x0000008013317812 */ /* 0x040fe400078efcff */
[C---:B------:R-:W-:Y:S02]  /*6f30*/  LOP3.LUT R25, R19.reuse, 0xa0, RZ, 0xfc, !PT ;  /* 0x000000a013197812 */ /* 0x040fe400078efcff */
[----:B------:R-:W-:Y:S01]  /*6f40*/  LOP3.LUT R45, R19, 0xc0, RZ, 0xfc, !PT ;  /* 0x000000c0132d7812 */ /* 0x000fe200078efcff */
[----:B------:R-:W2:Y:S01]  /*6f50*/  @!P2 LDG.E.U16 R24, desc[UR30][R20.64] ;  /* 0x0000001e1418a981 */ /* 0x000ea2000c1e1500 */
[-C--:B------:R-:W-:Y:S02]  /*6f60*/  ISETP.GE.AND P0, PT, R23, R22.reuse, PT ;  /* 0x000000161700720c */ /* 0x080fe40003f06270 */
[----:B------:R-:W-:Y:S01]  /*6f70*/  LOP3.LUT R43, R19, 0xe0, RZ, 0xfc, !PT ;  /* 0x000000e0132b7812 */ /* 0x000fe200078efcff */
[----:B------:R-:W4:Y:S01]  /*6f80*/  @!P1 LDG.E.U16 R26, desc[UR30][R20.64+0x40] ;  /* 0x0000401e141a9981 */ /* 0x000f22000c1e1500 */
[----:B------:R-:W-:-:S02]  /*6f90*/  ISETP.GE.AND P4, PT, R47, R22, PT ;  /* 0x000000162f00720c */ /* 0x000fc40003f86270 */
[----:B------:R-:W-:Y:S02]  /*6fa0*/  LOP3.LUT R41, R19, 0x100, RZ, 0xfc, !PT ;  /* 0x0000010013297812 */ /* 0x000fe400078efcff */
[-C--:B------:R-:W-:Y:S02]  /*6fb0*/  ISETP.GE.AND P6, PT, R49, R22.reuse, PT ;  /* 0x000000163100720c */ /* 0x080fe40003fc6270 */
[-C--:B------:R-:W-:Y:S02]  /*6fc0*/  ISETP.GE.AND P5, PT, R25, R22.reuse, PT ;  /* 0x000000161900720c */ /* 0x080fe40003fa6270 */
[-C--:B------:R-:W-:Y:S01]  /*6fd0*/  ISETP.GE.AND P3, PT, R45, R22.reuse, PT ;  /* 0x000000162d00720c */ /* 0x080fe20003f66270 */
[----:B------:R-:W5:Y:S01]  /*6fe0*/  @!P0 LDG.E.U16 R53, desc[UR30][R20.64+0x80] ;  /* 0x0000801e14358981 */ /* 0x000f62000c1e1500 */
[-C--:B------:R-:W-:Y:S02]  /*6ff0*/  ISETP.GE.AND P2, PT, R43, R22.reuse, PT ;  /* 0x000000162b00720c */ /* 0x080fe40003f46270 */
[----:B------:R-:W-:Y:S01]  /*7000*/  ISETP.GE.AND P1, PT, R41, R22, PT ;  /* 0x000000162900720c */ /* 0x000fe20003f26270 */
[----:B------:R-:W5:Y:S01]  /*7010*/  @!P4 LDG.E.U16 R28, desc[UR30][R20.64+0xc0] ;  /* 0x0000c01e141cc981 */ /* 0x000f62000c1e1500 */
[----:B------:R-:W-:-:S02]  /*7020*/  LOP3.LUT R39, R19, 0x120, RZ, 0xfc, !PT ;  /* 0x0000012013277812 */ /* 0x000fc400078efcff */
[C---:B------:R-:W-:Y:S01]  /*7030*/  LOP3.LUT R37, R19.reuse, 0x140, RZ, 0xfc, !PT ;  /* 0x0000014013257812 */ /* 0x040fe200078efcff */
[----:B------:R-:W5:Y:S01]  /*7040*/  @!P6 LDG.E.U16 R55, desc[UR30][R20.64+0x100] ;  /* 0x0001001e1437e981 */ /* 0x000f62000c1e1500 */
[C---:B------:R-:W-:Y:S02]  /*7050*/  LOP3.LUT R35, R19.reuse, 0x160, RZ, 0xfc, !PT ;  /* 0x0000016013237812 */ /* 0x040fe400078efcff */
[C---:B------:R-:W-:Y:S01]  /*7060*/  LOP3.LUT R33, R19.reuse, 0x180, RZ, 0xfc, !PT ;  /* 0x0000018013217812 */ /* 0x040fe200078efcff */
[----:B------:R-:W5:Y:S01]  /*7070*/  @!P5 LDG.E.U16 R30, desc[UR30][R20.64+0x140] ;  /* 0x0001401e141ed981 */ /* 0x000f62000c1e1500 */
[----:B------:R-:W-:Y:S02]  /*7080*/  LOP3.LUT R31, R19, 0x1a0, RZ, 0xfc, !PT ;  /* 0x000001a0131f7812 */ /* 0x000fe400078efcff */
[----:B------:R-:W-:Y:S01]  /*7090*/  ISETP.GE.AND P0, PT, R39, R22, PT ;  /* 0x000000162700720c */ /* 0x000fe20003f06270 */
[----:B------:R-:W5:Y:S01]  /*70a0*/  @!P3 LDG.E.U16 R57, desc[UR30][R20.64+0x180] ;  /* 0x0001801e1439b981 */ /* 0x000f62000c1e1500 */
[----:B------:R-:W-:-:S02]  /*70b0*/  LOP3.LUT R29, R19, 0x1c0, RZ, 0xfc, !PT ;  /* 0x000001c0131d7812 */ /* 0x000fc400078efcff */
[-C--:B------:R-:W-:Y:S01]  /*70c0*/  ISETP.GE.AND P4, PT, R37, R22.reuse, PT ;  /* 0x000000162500720c */ /* 0x080fe20003f86270 */
[----:B------:R-:W5:Y:S01]  /*70d0*/  @!P2 LDG.E.U16 R59, desc[UR30][R20.64+0x1c0] ;  /* 0x0001c01e143ba981 */ /* 0x000f62000c1e1500 */
[----:B------:R-:W-:Y:S02]  /*70e0*/  LOP3.LUT R27, R19, 0x1e0, RZ, 0xfc, !PT ;  /* 0x000001e0131b7812 */ /* 0x000fe400078efcff */
[-C--:B------:R-:W-:Y:S01]  /*70f0*/  ISETP.GE.AND P6, PT, R35, R22.reuse, PT ;  /* 0x000000162300720c */ /* 0x080fe20003fc6270 */
[----:B------:R-:W5:Y:S01]  /*7100*/  @!P1 LDG.E.U16 R61, desc[UR30][R20.64+0x200] ;  /* 0x0002001e143d9981 */ /* 0x000f62000c1e1500 */
[-C--:B------:R-:W-:Y:S02]  /*7110*/  ISETP.GE.AND P5, PT, R33, R22.reuse, PT ;  /* 0x000000162100720c */ /* 0x080fe40003fa6270 */
[-C--:B------:R-:W-:Y:S01]  /*7120*/  ISETP.GE.AND P3, PT, R31, R22.reuse, PT ;  /* 0x000000161f00720c */ /* 0x080fe20003f66270 */
[----:B------:R-:W5:Y:S01]  /*7130*/  @!P0 LDG.E.U16 R32, desc[UR30][R20.64+0x240] ;  /* 0x0002401e14208981 */ /* 0x000f62000c1e1500 */
[----:B------:R-:W-:-:S02]  /*7140*/  ISETP.GE.AND P2, PT, R29, R22, PT ;  /* 0x000000161d00720c */ /* 0x000fc40003f46270 */
[----:B------:R-:W-:Y:S01]  /*7150*/  ISETP.GE.AND P1, PT, R27, R22, PT ;  /* 0x000000161b00720c */ /* 0x000fe20003f26270 */
[----:B------:R-:W5:Y:S04]  /*7160*/  @!P4 LDG.E.U16 R71, desc[UR30][R20.64+0x280] ;  /* 0x0002801e1447c981 */ /* 0x000f68000c1e1500 */
[----:B------:R-:W5:Y:S04]  /*7170*/  @!P6 LDG.E.U16 R34, desc[UR30][R20.64+0x2c0] ;  /* 0x0002c01e1422e981 */ /* 0x000f68000c1e1500 */
[----:B------:R-:W5:Y:S04]  /*7180*/  @!P5 LDG.E.U16 R73, desc[UR30][R20.64+0x300] ;  /* 0x0003001e1449d981 */ /* 0x000f68000c1e1500 */
[----:B------:R-:W5:Y:S04]  /*7190*/  @!P3 LDG.E.U16 R36, desc[UR30][R20.64+0x340] ;  /* 0x0003401e1424b981 */ /* 0x000f68000c1e1500 */
[----:B------:R-:W5:Y:S04]  /*71a0*/  @!P2 LDG.E.U16 R75, desc[UR30][R20.64+0x380] ;  /* 0x0003801e144ba981 */ /* 0x000f68000c1e1500 */
[----:B---3--:R-:W3:Y:S04]  /*71b0*/  @!P1 LDG.E.U16 R42, desc[UR30][R20.64+0x3c0] ;  /* 0x0003c01e142a9981 */ /* 0x008ee8000c1e1500 */
[----:B--2---:R-:W-:Y:S04]  /*71c0*/  STS.U16 [R84], R24 ;  /* 0x0000001854007388 */ /* 0x004fe80000000400 */
        /* <DEDUP_REMOVED lines=14> */
[----:B---3--:R-:W-:Y:S01]  /*72b0*/  STS.U16 [R93+0x3c0], R42 ;  /* 0x0003c02a5d007388 */ /* 0x008fe20000000400 */
[----:B------:R-:W-:-:S03]  /*72c0*/  NOP ;  /* 0x0000000000007918 */ /* 0x000fc60000000000 */
[----:B------:R-:W2:Y:S04]  /*72d0*/  LDS.U16 R21, [R92+0x2] ;  /* 0x000002005c157984 */ /* 0x000ea80000000400 */
[----:B------:R-:W3:Y:S04]  /*72e0*/  LDS.U16 R24, [R92+0x4] ;  /* 0x000004005c187984 */ /* 0x000ee80000000400 */
[----:B------:R-:W4:Y:S04]  /*72f0*/  LDS.U16 R20, [R92] ;  /* 0x000000005c147984 */ /* 0x000f280000000400 */
[----:B------:R-:W-:Y:S04]  /*7300*/  @!P1 STL [R1+0x8], R42 ;  /* 0x0000082a01009387 */ /* 0x000fe80000100800 */
[----:B------:R-:W-:Y:S04]  /*7310*/  LDS.U16 R28, [R92+0xe] ;  /* 0x00000e005c1c7984 */ /* 0x000fe80000000400 */
[----:B------:R-:W-:Y:S04]  /*7320*/  LDS.U16 R26, [R92+0xc] ;  /* 0x00000c005c1a7984 */ /* 0x000fe80000000400 */
[----:B------:R-:W5:Y:S04]  /*7330*/  LDL.LU R48, [R1+0xc] ;  /* 0x00000c0001307983 */ /* 0x000f680000300800 */
[----:B------:R-:W-:Y:S04]  /*7340*/  LDS.U16 R32, [R92+0x12] ;  /* 0x000012005c207984 */ /* 0x000fe80000000400 */
[----:B------:R-:W-:Y:S04]  /*7350*/  LDS.U16 R15, [R92+0x14] ;  /* 0x000014005c0f7984 */ /* 0x000fe80000000400 */
[----:B------:R-:W-:Y:S01]  /*7360*/  LDS.U16 R18, [R92+0x1a] ;  /* 0x00001a005c127984 */ /* 0x000fe20000000400 */
[----:B--2---:R-:W-:-:S02]  /*7370*/  SHF.L.U32 R21, R21, 0x10, RZ ;  /* 0x0000001015157819 */ /* 0x004fc400000006ff */
[----:B---3--:R-:W-:-:S03]  /*7380*/  SHF.L.U32 R30, R24, 0x10, RZ ;  /* 0x00000010181e7819 */ /* 0x008fc600000006ff */
[----:B------:R-:W-:Y:S01]  /*7390*/  FADD.FTZ R38, R21, UR6 ;  /* 0x0000000615267e21 */ /* 0x000fe20008010000 */
[----:B------:R-:W2:Y:S01]  /*73a0*/  LDS.U16 R24, [R92+0xa] ;  /* 0x00000a005c187984 */ /* 0x000ea20000000400 */
[----:B----4-:R-:W-:-:S03]  /*73b0*/  SHF.L.U32 R20, R20, 0x10, RZ ;  /* 0x0000001014147819 */ /* 0x010fc600000006ff */
[----:B------:R-:W3:Y:S02]  /*73c0*/  LDS.U16 R21, [R92+0x8] ;  /* 0x000008005c157984 */ /* 0x000ee40000000400 */
[----:B------:R-:W-:Y:S02]  /*73d0*/  FADD.FTZ R34, R20, UR6 ;  /* 0x0000000614227e21 */ /* 0x000fe40008010000 */
[----:B------:R-:W4:Y:S03]  /*73e0*/  LDS.U16 R20, [R92+0x6] ;  /* 0x000006005c147984 */ /* 0x000f260000000400 */
[----:B------:R-:W-:-:S13]  /*73f0*/  FSETP.GTU.FTZ.AND P1, PT, R34, 20, PT ;  /* 0x41a000002200780b */ /* 0x000fda0003f3c000 */
[----:B------:R-:W-:-:S06]  /*7400*/  @!P1 FMUL.FTZ R34, R34, -1.4426950216293334961 ;  /* 0xbfb8aa3b22229820 */ /* 0x000fcc0000410000 */
[----:B------:R-:W0:Y:S01]  /*7410*/  @!P1 MUFU.EX2 R34, R34 ;  /* 0x0000002200229308 */ /* 0x000e220000000800 */
[----:B------:R-:W-:Y:S01]  /*7420*/  FADD.FTZ R44, R30, UR6 ;  /* 0x000000061e2c7e21 */ /* 0x000fe20008010000 */
[----:B------:R-:W-:Y:S01]  /*7430*/  FSETP.GTU.FTZ.AND P6, PT, R38, 20, PT ;  /* 0x41a000002600780b */ /* 0x000fe20003fdc000 */
[----:B------:R-:W1:Y:S01]  /*7440*/  LDS.U16 R30, [R92+0x10] ;  /* 0x000010005c1e7984 */ /* 0x000e620000000400 */
[----:B--2---:R-:W-:Y:S01]  /*7450*/  SHF.L.U32 R24, R24, 0x10, RZ ;  /* 0x0000001018187819 */ /* 0x004fe200000006ff */
[----:B---3--:R-:W-:Y:S02]  /*7460*/  IMAD.U32 R21, R21, 0x10000, RZ ;  /* 0x0001000015157824 */ /* 0x008fe400078e00ff */
[----:B0-----:R-:W-:Y:S02]  /*7470*/  @!P1 FADD.FTZ R36, R34, 1 ;  /* 0x3f80000022249421 */ /* 0x001fe40000010000 */
[----:B------:R-:W-:Y:S01]  /*7480*/  FADD.FTZ R24, R24, UR6 ;  /* 0x0000000618187e21 */ /* 0x000fe20008010000 */
[----:B------:R-:W-:Y:S01]  /*7490*/  FADD.FTZ R21, R21, UR6 ;  /* 0x0000000615157e21 */ /* 0x000fe20008010000 */
[----:B------:R-:W-:-:S02]  /*74a0*/  FSETP.GTU.FTZ.AND P5, PT, R44, 20, PT ;  /* 0x41a000002c00780b */ /* 0x000fc40003fbc000 */
[----:B------:R-:W0:Y:S01]  /*74b0*/  @!P1 MUFU.RCP R36, R36 ;  /* 0x0000002400249308 */ /* 0x000e220000001000 */
[----:B------:R-:W-:Y:S02]  /*74c0*/  FSETP.GTU.FTZ.AND P3, PT, R24, 20, PT ;  /* 0x41a000001800780b */ /* 0x000fe40003f7c000 */
[----:B------:R-:W-:Y:S02]  /*74d0*/  FSETP.GTU.FTZ.AND P4, PT, R21, 20, PT ;  /* 0x41a000001500780b */ /* 0x000fe40003f9c000 */
[----:B------:R-:W-:Y:S01]  /*74e0*/  SHF.L.U32 R28, R28, 0x10, RZ ;  /* 0x000000101c1c7819 */ /* 0x000fe200000006ff */
[----:B------:R-:W-:Y:S01]  /*74f0*/  @!P6 FMUL.FTZ R38, R38, -1.4426950216293334961 ;  /* 0xbfb8aa3b2626e820 */ /* 0x000fe20000410000 */
[----:B----4-:R-:W-:-:S04]  /*7500*/  SHF.L.U32 R46, R20, 0x10, RZ ;  /* 0x00000010142e7819 */ /* 0x010fc800000006ff */
[----:B------:R-:W-:Y:S01]  /*7510*/  @!P5 FMUL.FTZ R44, R44, -1.4426950216293334961 ;  /* 0xbfb8aa3b2c2cd820 */ /* 0x000fe20000410000 */
[----:B------:R-:W-:Y:S02]  /*7520*/  FADD.FTZ R28, R28, UR6 ;  /* 0x000000061c1c7e21 */ /* 0x000fe40008010000 */
[----:B------:R-:W-:Y:S02]  /*7530*/  @!P3 FMUL.FTZ R24, R24, -1.4426950216293334961 ;  /* 0xbfb8aa3b1818b820 */ /* 0x000fe40000410000 */
[----:B------:R-:W-:Y:S01]  /*7540*/  @!P4 FMUL.FTZ R21, R21, -1.4426950216293334961 ;  /* 0xbfb8aa3b1515c820 */ /* 0x000fe20000410000 */
[----:B------:R-:W2:Y:S01]  /*7550*/  @!P6 MUFU.EX2 R38, R38 ;  /* 0x000000260026e308 */ /* 0x000ea20000000800 */
[----:B0-----:R-:W-:Y:S01]  /*7560*/  @!P1 FMUL.FTZ R63, R63, R36 ;  /* 0x000000243f3f9220 */ /* 0x001fe20000410000 */
[----:B------:R-:W-:Y:S01]  /*7570*/  FADD.FTZ R46, R46, UR6 ;  /* 0x000000062e2e7e21 */ /* 0x000fe20008010000 */
[----:B------:R-:W-:Y:S01]  /*7580*/  FSETP.GTU.FTZ.AND P1, PT, R28, 20, PT ;  /* 0x41a000001c00780b */ /* 0x000fe20003f3c000 */
[----:B------:R-:W0:Y:S04]  /*7590*/  @!P5 MUFU.EX2 R44, R44 ;  /* 0x0000002c002cd308 */ /* 0x000e280000000800 */
[----:B------:R-:W3:Y:S01]  /*75a0*/  @!P3 MUFU.EX2 R24, R24 ;  /* 0x000000180018b308 */ /* 0x000ee20000000800 */
[----:B------:R-:W-:-:S03]  /*75b0*/  FSETP.GTU.FTZ.AND P0, PT, R46, 20, PT ;  /* 0x41a000002e00780b */ /* 0x000fc60003f1c000 */
[----:B------:R-:W4:Y:S01]  /*75c0*/  @!P4 MUFU.EX2 R21, R21 ;  /* 0x000000150015c308 */ /* 0x000f220000000800 */
[----:B------:R-:W-:Y:S01]  /*75d0*/  SHF.L.U32 R26, R26, 0x10, RZ ;  /* 0x000000101a1a7819 */ /* 0x000fe200000006ff */
[----:B--2---:R-:W-:Y:S02]  /*75e0*/  @!P6 FADD.FTZ R42, R38, 1 ;  /* 0x3f800000262ae421 */ /* 0x004fe40000010000 */
[----:B------:R-:W-:Y:S01]  /*75f0*/  @!P1 FMUL.FTZ R28, R28, -1.4426950216293334961 ;  /* 0xbfb8aa3b1c1c9820 */ /* 0x000fe20000410000 */
[----:B0-----:R-:W-:Y:S01]  /*7600*/  @!P5 FADD.FTZ R20, R44, 1 ;  /* 0x3f8000002c14d421 */ /* 0x001fe20000010000 */
[----:B------:R-:W-:Y:S01]  /*7610*/  FADD.FTZ R26, R26, UR6 ;  /* 0x000000061a1a7e21 */ /* 0x000fe20008010000 */
[----:B------:R-:W0:Y:S01]  /*7620*/  @!P6 MUFU.RCP R53, R42 ;  /* 0x0000002a0035e308 */ /* 0x000e220000001000 */
[----:B---3--:R-:W-:Y:S01]  /*7630*/  @!P3 FADD.FTZ R24, R24, 1 ;  /* 0x3f8000001818b421 */ /* 0x008fe20000010000 */
[----:B----4-:R-:W-:-:S06]  /*7640*/  @!P4 FADD.FTZ R21, R21, 1 ;  /* 0x3f8000001515c421 */ /* 0x010fcc0000010000 */
[----:B------:R2:W-:Y:S01]  /*7650*/  @!P5 MUFU.RCP R34, R20 ;  /* 0x000000140022d308 */ /* 0x0005e20000001000 */
[----:B------:R-:W-:-:S07]  /*7660*/  FSETP.GTU.FTZ.AND P2, PT, R26, 20, PT ;  /* 0x41a000001a00780b */ /* 0x000fce0003f5c000 */
[----:B------:R-:W3:Y:S01]  /*7670*/  @!P1 MUFU.EX2 R28, R28 ;  /* 0x0000001c001c9308 */ /* 0x000ee20000000800 */
[----:B--2---:R-:W-:-:S03]  /*7680*/  @!P0 FMUL.FTZ R20, R46, -1.4426950216293334961 ;  /* 0xbfb8aa3b2e148820 */ /* 0x004fc60000410000 */
[----:B------:R-:W2:Y:S01]  /*7690*/  @!P3 MUFU.RCP R24, R24 ;  /* 0x000000180018b308 */ /* 0x000ea20000001000 */
[----:B-1----:R-:W-:-:S07]  /*76a0*/  SHF.L.U32 R30, R30, 0x10, RZ ;  /* 0x000000101e1e7819 */ /* 0x002fce00000006ff */
[----:B------:R-:W1:Y:S01]  /*76b0*/  @!P4 MUFU.RCP R21, R21 ;  /* 0x000000150015c308 */ /* 0x000e620000001000 */
[----:B------:R-:W-:-:S07]  /*76c0*/  FADD.FTZ R30, R30, UR6 ;  /* 0x000000061e1e7e21 */ /* 0x000fce0008010000 */
[----:B------:R-:W4:Y:S01]  /*76d0*/  @!P0 MUFU.EX2 R20, R20 ;  /* 0x0000001400148308 */ /* 0x000f220000000800 */
[----:B------:R-:W-:Y:S01]  /*76e0*/  @!P2 FMUL.FTZ R26, R26, -1.4426950216293334961 ;  /* 0xbfb8aa3b1a1aa820 */ /* 0x000fe20000410000 */
[----:B---3--:R-:W-:Y:S01]  /*76f0*/  @!P1 FADD.FTZ R28, R28, 1 ;  /* 0x3f8000001c1c9421 */ /* 0x008fe20000010000 */
[----:B0-----:R-:W-:Y:S01]  /*7700*/  @!P6 FMUL.FTZ R64, R64, R53 ;  /* 0x000000354040e220 */ /* 0x001fe20000410000 */
[----:B------:R-:W-:Y:S01]  /*7710*/  FSETP.GTU.FTZ.AND P6, PT, R30, 20, PT ;  /* 0x41a000001e00780b */ /* 0x000fe20003fdc000 */
[----:B--2---:R-:W-:Y:S01]  /*7720*/  @!P3 FMUL.FTZ R69, R69, R24 ;  /* 0x000000184545b220 */ /* 0x004fe20000410000 */
[C---:B------:R-:W-:Y:S01]  /*7730*/  PRMT R46, R17.reuse, 0x7610, R46 ;  /* 0x00007610112e7816 */ /* 0x040fe2000000002e */
[----:B------:R-:W0:Y:S01]  /*7740*/  @!P2 MUFU.EX2 R26, R26 ;  /* 0x0000001a001aa308 */ /* 0x000e220000000800 */
[----:B------:R-:W-:Y:S01]  /*7750*/  PRMT R24, R17, 0x7632, R24 ;  /* 0x0000763211187816 */ /* 0x000fe20000000018 */
[----:B-1----:R-:W-:Y:S02]  /*7760*/  @!P4 FMUL.FTZ R68, R68, R21 ;  /* 0x000000154444c220 */ /* 0x002fe40000410000 */
[----:B------:R-:W1:Y:S01]  /*7770*/  @!P1 MUFU.RCP R28, R28 ;  /* 0x0000001c001c9308 */ /* 0x000e620000001000 */
[----:B------:R-:W2:Y:S01]  /*7780*/  LDS.U16 R17, [R92+0x18] ;  /* 0x000018005c117984 */ /* 0x000ea20000000400 */
[----:B----4-:R-:W-:-:S03]  /*7790*/  @!P0 FADD.FTZ R20, R20, 1 ;  /* 0x3f80000014148421 */ /* 0x010fc60000010000 */
[----:B------:R-:W3:Y:S03]  /*77a0*/  LDS.U16 R21, [R92+0x1e] ;  /* 0x00001e005c157984 */ /* 0x000ee60000000400 */
[----:B------:R-:W4:Y:S01]  /*77b0*/  @!P0 MUFU.RCP R20, R20 ;  /* 0x0000001400148308 */ /* 0x000f220000001000 */
[----:B------:R-:W-:Y:S01]  /*77c0*/  @!P6 FMUL.FTZ R30, R30, -1.4426950216293334961 ;  /* 0xbfb8aa3b1e1ee820 */ /* 0x000fe20000410000 */
[----:B0-----:R-:W-:Y:S01]  /*77d0*/  @!P2 FADD.FTZ R26, R26, 1 ;  /* 0x3f8000001a1aa421 */ /* 0x001fe20000010000 */
[----:B------:R-:W-:-:S05]  /*77e0*/  SHF.L.U32 R32, R32, 0x10, RZ ;  /* 0x0000001020207819 */ /* 0x000fca00000006ff */
[----:B------:R-:W0:Y:S01]  /*77f0*/  @!P6 MUFU.EX2 R30, R30 ;  /* 0x0000001e001ee308 */ /* 0x000e220000000800 */
[----:B-1----:R-:W-:Y:S01]  /*7800*/  @!P1 FMUL.FTZ R77, R77, R28 ;  /* 0x0000001c4d4d9220 */ /* 0x002fe20000410000 */
[----:B------:R-:W-:Y:S02]  /*7810*/  PRMT R28, R16, 0x7632, R28 ;  /* 0x00007632101c7816 */ /* 0x000fe4000000001c */
[----:B------:R1:W3:Y:S01]  /*7820*/  @!P2 MUFU.RCP R53, R26 ;  /* 0x0000001a0035a308 */ /* 0x0002e20000001000 */
[----:B------:R-:W-:Y:S01]  /*7830*/  FADD.FTZ R32, R32, UR6 ;  /* 0x0000000620207e21 */ /* 0x000fe20008010000 */
[----:B-1----:R-:W-:Y:S02]  /*7840*/  PRMT R26, R16, 0x7610, R26 ;  /* 0x00007610101a7816 */ /* 0x002fe4000000001a */
[----:B------:R-:W1:Y:S01]  /*7850*/  LDS.U16 R16, [R92+0x16] ;  /* 0x000016005c107984 */ /* 0x000e620000000400 */
[----:B----4-:R-:W-:-:S03]  /*7860*/  @!P0 FMUL.FTZ R67, R67, R20 ;  /* 0x0000001443438220 */ /* 0x010fc60000410000 */
[----:B------:R-:W4:Y:S01]  /*7870*/  LDS.U16 R20, [R92+0x1c] ;  /* 0x00001c005c147984 */ /* 0x000f220000000400 */
[----:B------:R-:W-:Y:S01]  /*7880*/  @!P5 FMUL.FTZ R65, R65, R34 ;  /* 0x000000224141d220 */ /* 0x000fe20000410000 */
[----:B0-----:R-:W-:Y:S01]  /*7890*/  @!P6 FADD.FTZ R30, R30, 1 ;  /* 0x3f8000001e1ee421 */ /* 0x001fe20000010000 */
[----:B------:R-:W-:Y:S01]  /*78a0*/  FSETP.GTU.FTZ.AND P5, PT, R32, 20, PT ;  /* 0x41a000002000780b */ /* 0x000fe20003fbc000 */
[----:B------:R-:W-:Y:S06]  /*78b0*/  BAR.SYNC.DEFER_BLOCKING 0x0 ;  /* 0x0000000000007b1d */ /* 0x000fec0000010000 */
[----:B------:R-:W0:Y:S01]  /*78c0*/  @!P6 MUFU.RCP R55, R30 ;  /* 0x0000001e0037e308 */ /* 0x000e220000001000 */
[----:B------:R-:W-:-:S02]  /*78d0*/  SHF.L.U32 R15, R15, 0x10, RZ ;  /* 0x000000100f0f7819 */ /* 0x000fc400000006ff */
[----:B--2---:R-:W-:Y:S02]  /*78e0*/  SHF.L.U32 R17, R17, 0x10, RZ ;  /* 0x0000001011117819 */ /* 0x004fe400000006ff */
[----:B---3--:R-:W-:Y:S01]  /*78f0*/  SHF.L.U32 R21, R21, 0x10, RZ ;  /* 0x0000001015157819 */ /* 0x008fe200000006ff */
[----:B------:R-:W-:Y:S01]  /*7900*/  @!P5 FMUL.FTZ R32, R32, -1.4426950216293334961 ;  /* 0xbfb8aa3b2020d820 */ /* 0x000fe20000410000 */
[----:B------:R-:W-:Y:S01]  /*7910*/  FADD.FTZ R15, R15, UR6 ;  /* 0x000000060f0f7e21 */ /* 0x000fe20008010000 */
[----:B------:R-:W-:Y:S02]  /*7920*/  FADD.FTZ R17, R17, UR6 ;  /* 0x0000000611117e21 */ /* 0x000fe40008010000 */
[----:B------:R-:W-:Y:S02]  /*7930*/  FADD.FTZ R21, R21, UR6 ;  /* 0x0000000615157e21 */ /* 0x000fe40008010000 */
[----:B------:R-:W2:Y:S01]  /*7940*/  @!P5 MUFU.EX2 R32, R32 ;  /* 0x000000200020d308 */ /* 0x000ea20000000800 */
[----:B------:R-:W-:Y:S01]  /*7950*/  @!P2 FMUL.FTZ R70, R70, R53 ;  /* 0x000000354646a220 */ /* 0x000fe20000410000 */
[----:B------:R-:W-:-:S02]  /*7960*/  FSETP.GTU.FTZ.AND P2, PT, R17, 20, PT ;  /* 0x41a000001100780b */ /* 0x000fc40003f5c000 */
[----:B------:R-:W-:Y:S01]  /*7970*/  FSETP.GTU.FTZ.AND P4, PT, R21, 20, PT ;  /* 0x41a000001500780b */ /* 0x000fe20003f9c000 */
[----:B0-----:R-:W-:Y:S01]  /*7980*/  @!P6 FMUL.FTZ R78, R78, R55 ;  /* 0x000000374e4ee220 */ /* 0x001fe20000410000 */
[----:B------:R-:W-:Y:S02]  /*7990*/  FSETP.GTU.FTZ.AND P6, PT, R15, 20, PT ;  /* 0x41a000000f00780b */ /* 0x000fe40003fdc000 */
[----:B------:R-:W-:Y:S01]  /*79a0*/  ISETP.NE.AND P0, PT, R0, RZ, PT ;  /* 0x000000ff0000720c */ /* 0x000fe20003f05270 */
[----:B------:R0:W-:Y:S01]  /*79b0*/  STS.U16 [R92], R46 ;  /* 0x0000002e5c007388 */ /* 0x0001e20000000400 */
[----:B------:R-:W-:Y:S02]  /*79c0*/  PRMT R12, R13, 0x7632, R12 ;  /* 0x000076320d0c7816 */ /* 0x000fe4000000000c */
[----:B------:R-:W-:Y:S01]  /*79d0*/  PRMT R10, R11, 0x7632, R10 ;  /* 0x000076320b0a7816 */ /* 0x000fe2000000000a */
[----:B-1----:R-:W-:Y:S01]  /*79e0*/  IMAD.U32 R16, R16, 0x10000, RZ ;  /* 0x0001000010107824 */ /* 0x002fe200078e00ff */
[----:B------:R-:W-:-:S02]  /*79f0*/  PRMT R6, R7, 0x7632, R6 ;  /* 0x0000763207067816 */ /* 0x000fc40000000006 */
[----:B------:R-:W-:Y:S02]  /*7a00*/  PRMT R4, R5, 0x7632, R4 ;  /* 0x0000763205047816 */ /* 0x000fe40000000004 */
[----:B------:R-:W-:Y:S02]  /*7a10*/  PRMT R8, R3, 0x7632, R8 ;  /* 0x0000763203087816 */ /* 0x000fe40000000008 */
[----:B0-----:R-:W-:Y:S01]  /*7a20*/  PRMT R46, R9, 0x7632, R46 ;  /* 0x00007632092e7816 */ /* 0x001fe2000000002e */
[----:B--2---:R-:W-:Y:S01]  /*7a30*/  @!P5 FADD.FTZ R32, R32, 1 ;  /* 0x3f8000002020d421 */ /* 0x004fe20000010000 */
[----:B------:R-:W-:Y:S01]  /*7a40*/  STS.U16 [R92+0x2], R24 ;  /* 0x000002185c007388 */ /* 0x000fe20000000400 */
[----:B------:R-:W-:Y:S01]  /*7a50*/  FADD.FTZ R16, R16, UR6 ;  /* 0x0000000610107e21 */ /* 0x000fe20008010000 */
[----:B----4-:R-:W-:Y:S02]  /*7a60*/  SHF.L.U32 R20, R20, 0x10, RZ ;  /* 0x0000001014147819 */ /* 0x010fe400000006ff */
        /* <DEDUP_REMOVED lines=10> */
[----:B------:R0:W-:Y:S04]  /*7b10*/  STS.U16 [R92+0x18], R5 ;  /* 0x000018055c007388 */ /* 0x0001e80000000400 */
[----:B------:R-:W-:Y:S04]  /*7b20*/  STS.U16 [R92+0x1a], R4 ;  /* 0x00001a045c007388 */ /* 0x000fe80000000400 */
[----:B------:R1:W-:Y:S01]  /*7b30*/  STS.U16 [R92+0x1c], R3 ;  /* 0x00001c035c007388 */ /* 0x0003e20000000400 */
[----:B0-----:R-:W-:-:S03]  /*7b40*/  @!P2 FMUL.FTZ R5, R17, -1.4426950216293334961 ;  /* 0xbfb8aa3b1105a820 */ /* 0x001fc60000410000 */
[----:B------:R0:W-:Y:S01]  /*7b50*/  STS.U16 [R92+0x1e], R8 ;  /* 0x00001e085c007388 */ /* 0x0001e20000000400 */
[----:B------:R-:W-:Y:S01]  /*7b60*/  NOP ;  /* 0x0000000000007918 */ /* 0x000fe20000000000 */
[----:B-1----:R-:W-:Y:S02]  /*7b70*/  @!P6 FMUL.FTZ R3, R15, -1.4426950216293334961 ;  /* 0xbfb8aa3b0f03e820 */ /* 0x002fe40000410000 */
[----:B------:R-:W-:Y:S01]  /*7b80*/  LDS.U16 R9, [R84] ;  /* 0x0000000054097984 */ /* 0x000fe20000000400 */
[----:B0-----:R-:W-:-:S03]  /*7b90*/  @!P4 FMUL.FTZ R8, R21, -1.4426950216293334961 ;  /* 0xbfb8aa3b1508c820 */ /* 0x001fc60000410000 */
[----:B------:R-:W-:Y:S01]  /*7ba0*/  LDS.U16 R11, [R82+0x40] ;  /* 0x00004000520b7984 */ /* 0x000fe20000000400 */
[----:B------:R-:W0:Y:S03]  /*7bb0*/  @!P5 MUFU.RCP R32, R32 ;  /* 0x000000200020d308 */ /* 0x000e260000001000 */
[----:B------:R-:W-:Y:S01]  /*7bc0*/  LDS.U16 R13, [R164+0x80] ;  /* 0x00008000a40d7984 */ /* 0x000fe20000000400 */
[----:B------:R-:W-:-:S03]  /*7bd0*/  FSETP.GTU.FTZ.AND P3, PT, R16, 20, PT ;  /* 0x41a000001000780b */ /* 0x000fc60003f7c000 */
[----:B------:R-:W-:Y:S01]  /*7be0*/  LDS.U16 R15, [R161+0xc0] ;  /* 0x0000c000a10f7984 */ /* 0x000fe20000000400 */
[----:B------:R-:W-:-:S03]  /*7bf0*/  FADD.FTZ R20, R20, UR6 ;  /* 0x0000000614147e21 */ /* 0x000fc60008010000 */
        /* <DEDUP_REMOVED lines=14> */
[----:B------:R-:W-:-:S02]  /*7ce0*/  FSETP.GTU.FTZ.AND P1, PT, R20, 20, PT ;  /* 0x41a000001400780b */ /* 0x000fc40003f3c000 */
[----:B------:R-:W-:Y:S01]  /*7cf0*/  SHF.L.U32 R18, R18, 0x10, RZ ;  /* 0x0000001012127819 */ /* 0x000fe200000006ff */
[----:B------:R-:W-:Y:S02]  /*7d00*/  @!P3 FMUL.FTZ R4, R16, -1.4426950216293334961 ;  /* 0xbfb8aa3b1004b820 */ /* 0x000fe40000410000 */
[----:B------:R-:W1:Y:S02]  /*7d10*/  @!P6 MUFU.EX2 R3, R3 ;  /* 0x000000030003e308 */ /* 0x000e640000000800 */
[----:B------:R-:W-:Y:S01]  /*7d20*/  FADD.FTZ R18, R18, UR6 ;  /* 0x0000000612127e21 */ /* 0x000fe20008010000 */
[----:B0-----:R-:W-:Y:S01]  /*7d30*/  @!P5 FMUL.FTZ R79, R79, R32 ;  /* 0x000000204f4fd220 */ /* 0x001fe20000410000 */
[----:B------:R-:W0:Y:S03]  /*7d40*/  @!P3 MUFU.EX2 R4, R4 ;  /* 0x000000040004b308 */ /* 0x000e260000000800 */
[----:B------:R-:W-:Y:S01]  /*7d50*/  FSETP.GTU.FTZ.AND P5, PT, R18, 20, PT ;  /* 0x41a000001200780b */ /* 0x000fe20003fbc000 */
[----:B------:R-:W-:Y:S01]  /*7d60*/  @!P1 FMUL.FTZ R7, R20, -1.4426950216293334961 ;  /* 0xbfb8aa3b14079820 */ /* 0x000fe20000410000 */
[----:B------:R-:W2:Y:S05]  /*7d70*/  @!P2 MUFU.EX2 R5, R5 ;  /* 0x000000050005a308 */ /* 0x000eaa0000000800 */
[----:B------:R-:W3:Y:S01]  /*7d80*/  @!P1 MUFU.EX2 R7, R7 ;  /* 0x0000000700079308 */ /* 0x000ee20000000800 */
[----:B------:R-:W4:Y:S01]  /*7d90*/  LDS R10, [UR23+0x1080] ;  /* 0x00108017ff0a7984 */ /* 0x000f220008000800 */
[----:B-1----:R-:W-:Y:S01]  /*7da0*/  @!P6 FADD.FTZ R3, R3, 1 ;  /* 0x3f8000000303e421 */ /* 0x002fe20000010000 */
[----:B------:R-:W-:-:S03]  /*7db0*/  USHF.R.S32.HI UR13, URZ, 0x1f, UR12 ;  /* 0x0000001fff0d7899 */ /* 0x000fc6000801140c */
[----:B------:R-:W-:Y:S01]  /*7dc0*/  @!P5 FMUL.FTZ R6, R18, -1.4426950216293334961 ;  /* 0xbfb8aa3b1206d820 */ /* 0x000fe20000410000 */
[----:B0-----:R-:W-:Y:S01]  /*7dd0*/  @!P3 FADD.FTZ R4, R4, 1 ;  /* 0x3f8000000404b421 */ /* 0x001fe20000010000 */
[----:B------:R-:W-:Y:S01]  /*7de0*/  UIMAD.WIDE.U32 UR10, UR26, UR14, UR12 ;  /* 0x0000000e1a0a72a5 */ /* 0x000fe2000f8e000c */
[----:B------:R-:W0:Y:S01]  /*7df0*/  @!P6 MUFU.RCP R3, R3 ;  /* 0x000000030003e308 */ /* 0x000e220000001000 */
[----:B--2---:R-:W-:Y:S01]  /*7e00*/  @!P2 FADD.FTZ R5, R5, 1 ;  /* 0x3f8000000505a421 */ /* 0x004fe20000010000 */
[----:B---3--:R-:W-:Y:S01]  /*7e10*/  @!P1 FADD.FTZ R7, R7, 1 ;  /* 0x3f80000007079421 */ /* 0x008fe20000010000 */
[----:B------:R-:W-:Y:S01]  /*7e20*/  UIMAD UR11, UR26, UR15, UR11 ;  /* 0x0000000f1a0b72a4 */ /* 0x000fe2000f8e020b */
[----:B------:R-:W1:Y:S04]  /*7e30*/  LDCU.64 UR14, c[0x0][0x550] ;  /* 0x0000aa00ff0e77ac */ /* 0x000e680008000a00 */
[----:B------:R-:W2:Y:S04]  /*7e40*/  @!P5 MUFU.EX2 R6, R6 ;  /* 0x000000060006d308 */ /* 0x000ea80000000800 */
[----:B------:R-:W3:Y:S04]  /*7e50*/  @!P4 MUFU.EX2 R8, R8 ;  /* 0x000000080008c308 */ /* 0x000ee80000000800 */
[----:B------:R-:W5:Y:S01]  /*7e60*/  @!P3 MUFU.RCP R4, R4 ;  /* 0x000000040004b308 */ /* 0x000f620000001000 */
[----:B------:R-:W-:-:S02]  /*7e70*/  UIMAD UR9, UR8, UR25, URZ ;  /* 0x00000019080972a4 */ /* 0x000fc4000f8e02ff */
[----:B------:R-:W-:Y:S01]  /*7e80*/  UIMAD.WIDE.U32 UR10, UR8, UR24, UR10 ;  /* 0x00000018080a72a5 */ /* 0x000fe2000f8e000a */
[----:B0-----:R-:W-:Y:S01]  /*7e90*/  @!P6 FMUL.FTZ R80, R80, R3 ;  /* 0x000000035050e220 */ /* 0x001fe20000410000 */
[----:B------:R-:W0:Y:S03]  /*7ea0*/  LDCU.64 UR24, c[0x0][0x560] ;  /* 0x0000ac00ff1877ac */ /* 0x000e260008000a00 */
[----:B------:R-:W1:Y:S08]  /*7eb0*/  @!P2 MUFU.RCP R5, R5 ;  /* 0x000000050005a308 */ /* 0x000e700000001000 */
[----:B------:R-:W4:Y:S01]  /*7ec0*/  @!P1 MUFU.RCP R7, R7 ;  /* 0x0000000700079308 */ /* 0x000f220000001000 */
[----:B--2---:R-:W-:Y:S01]  /*7ed0*/  @!P5 FADD.FTZ R6, R6, 1 ;  /* 0x3f8000000606d421 */ /* 0x004fe20000010000 */
[----:B---3--:R-:W-:Y:S01]  /*7ee0*/  @!P4 FADD.FTZ R8, R8, 1 ;  /* 0x3f8000000808c421 */ /* 0x008fe20000010000 */
[----:B------:R-:W-:-:S02]  /*7ef0*/  MOV R12, UR9 ;  /* 0x00000009000c7c02 */ /* 0x000fc40008000f00 */
[----:B------:R-:W-:Y:S01]  /*7f00*/  IADD3 R3, P6, PT, R19, UR10, RZ ;  /* 0x0000000a13037c10 */ /* 0x000fe2000ffde0ff */
[----:B-----5:R-:W-:Y:S02]  /*7f10*/  @!P3 FMUL.FTZ R81, R81, R4 ;  /* 0x000000045151b220 */ /* 0x020fe40000410000 */
[----:B------:R-:W2:Y:S01]  /*7f20*/  @!P5 MUFU.RCP R6, R6 ;  /* 0x000000060006d308 */ /* 0x000ea20000001000 */
[----:B------:R-:W-:Y:S01]  /*7f30*/  IADD3.X R12, PT, PT, R12, UR11, RZ, P6, !PT ;  /* 0x0000000b0c0c7c10 */ /* 0x000fe2000b7fe4ff */
[----:B-1----:R-:W-:Y:S01]  /*7f40*/  @!P2 FMUL.FTZ R88, R88, R5 ;  /* 0x000000055858a220 */ /* 0x002fe20000410000 */
[C---:B------:R-:W-:Y:S01]  /*7f50*/  LEA R4, P6, R3.reuse, UR14, 0x1 ;  /* 0x0000000e03047c11 */ /* 0x040fe2000f8c08ff */
[----:B------:R-:W1:Y:S04]  /*7f60*/  LDCU.64 UR10, c[0x0][0x518] ;  /* 0x0000a300ff0a77ac */ /* 0x000e680008000a00 */
[----:B------:R-:W3:Y:S01]  /*7f70*/  @!P4 MUFU.RCP R8, R8 ;  /* 0x000000080008c308 */ /* 0x000ee20000001000 */
[----:B------:R-:W-:Y:S01]  /*7f80*/  LEA.HI.X R5, R3, UR15, R12, 0x1, P6 ;  /* 0x0000000f03057c11 */ /* 0x000fe2000b0f0c0c */
[----:B----4-:R-:W-:Y:S01]  /*7f90*/  @!P1 FMUL.FTZ R90, R90, R7 ;  /* 0x000000075a5a9220 */ /* 0x010fe20000410000 */
[-C--:B------:R-:W-:Y:S01]  /*7fa0*/  ISETP.GE.AND P2, PT, R19, R10.reuse, PT ;  /* 0x0000000a1300720c */ /* 0x080fe20003f46270 */
[----:B------:R-:W4:Y:S01]  /*7fb0*/  LDCU.64 UR14, c[0x0][0x520] ;  /* 0x0000a400ff0e77ac */ /* 0x000f220008000a00 */
[----:B------:R-:W-:-:S02]  /*7fc0*/  ISETP.GE.AND P3, PT, R51, R10, PT ;  /* 0x0000000a3300720c */ /* 0x000fc40003f66270 */
[-C--:B------:R-:W-:Y:S02]  /*7fd0*/  ISETP.GE.AND P6, PT, R23, R10.reuse, PT ;  /* 0x0000000a1700720c */ /* 0x080fe40003fc6270 */
[----:B------:R-:W-:Y:S01]  /*7fe0*/  ISETP.GE.AND P1, PT, R47, R10, PT ;  /* 0x0000000a2f00720c */ /* 0x000fe20003f26270 */
[----:B--2---:R-:W-:Y:S01]  /*7ff0*/  @!P5 FMUL.FTZ R89, R89, R6 ;  /* 0x000000065959d220 */ /* 0x004fe20000410000 */
[----:B------:R-:W-:-:S05]  /*8000*/  ISETP.GE.AND P5, PT, R43, R10, PT ;  /* 0x0000000a2b00720c */ /* 0x000fca0003fa6270 */
[----:B------:R-:W-:Y:S01]  /*8010*/  @!P2 STG.E.U16 desc[UR30][R4.64], R9 ;  /* 0x000000090400a986 */ /* 0x000fe2000c10151e */
[----:B------:R-:W-:Y:S01]  /*8020*/  ISETP.GE.AND P2, PT, R49, R10, PT ;  /* 0x0000000a3100720c */ /* 0x000fe20003f46270 */
[----:B---3--:R-:W-:Y:S01]  /*8030*/  @!P4 FMUL.FTZ R91, R91, R8 ;  /* 0x000000085b5bc220 */ /* 0x008fe20000410000 */
        /* <DEDUP_REMOVED lines=24> */
[----:B------:R2:W-:Y:S01]  /*81c0*/  @!P1 STG.E.U16 desc[UR30][R4.64+0x3c0], R85 ;  /* 0x0003c05504009986 */ /* 0x0005e2000c10151e */
[----:B------:R-:W-:-:S04]  /*81d0*/  F2FP.BF16.F32.PACK_AB R3, R64, R63 ;  /* 0x0000003f4003723e */ /* 0x000fc800000010ff */
[C---:B------:R-:W-:Y:S01]  /*81e0*/  PRMT R46, R3.reuse, 0x7610, R46 ;  /* 0x00007610032e7816 */ /* 0x040fe2000000002e */
[----:B------:R-:W-:Y:S01]  /*81f0*/  BAR.SYNC.DEFER_BLOCKING 0x0 ;  /* 0x0000000000007b1d */ /* 0x000fe20000010000 */
[----:B------:R-:W-:Y:S02]  /*8200*/  PRMT R6, R3, 0x7632, R6 ;  /* 0x0000763203067816 */ /* 0x000fe40000000006 */
[----:B------:R-:W-:Y:S02]  /*8210*/  F2FP.BF16.F32.PACK_AB R3, R69, R68 ;  /* 0x000000444503723e */ /* 0x000fe400000010ff */
[----:B--2---:R-:W-:Y:S02]  /*8220*/  F2FP.BF16.F32.PACK_AB R5, R67, R65 ;  /* 0x000000414305723e */ /* 0x004fe400000010ff */
[C---:B------:R-:W-:Y:S02]  /*8230*/  PRMT R9, R3.reuse, 0x7610, R9 ;  /* 0x0000761003097816 */ /* 0x040fe40000000009 */
[----:B------:R-:W-:-:S02]  /*8240*/  PRMT R10, R3, 0x7632, R10 ;  /* 0x00007632030a7816 */ /* 0x000fc4000000000a */
[----:B------:R-:W-:Y:S02]  /*8250*/  F2FP.BF16.F32.PACK_AB R3, R77, R70 ;  /* 0x000000464d03723e */ /* 0x000fe400000010ff */
[----:B------:R-:W-:Y:S02]  /*8260*/  F2FP.BF16.F32.PACK_AB R4, R79, R78 ;  /* 0x0000004e4f04723e */ /* 0x000fe400000010ff */
[C---:B------:R-:W-:Y:S02]  /*8270*/  PRMT R8, R5.reuse, 0x7632, R8 ;  /* 0x0000763205087816 */ /* 0x040fe40000000008 */
[----:B------:R-:W-:Y:S02]  /*8280*/  PRMT R7, R5, 0x7610, R7 ;  /* 0x0000761005077816 */ /* 0x000fe40000000007 */
[C---:B------:R-:W-:Y:S02]  /*8290*/  PRMT R11, R4.reuse, 0x7610, R11 ;  /* 0x00007610040b7816 */ /* 0x040fe4000000000b */
[----:B------:R-:W-:Y:S01]  /*82a0*/  PRMT R12, R4, 0x7632, R12 ;  /* 0x00007632040c7816 */ /* 0x000fe2000000000c */
[----:B------:R2:W-:Y:S01]  /*82b0*/  STS.U16 [R92], R46 ;  /* 0x0000002e5c007388 */ /* 0x0005e20000000400 */
[----:B------:R-:W-:-:S03]  /*82c0*/  F2FP.BF16.F32.PACK_AB R5, R81, R80 ;  /* 0x000000505105723e */ /* 0x000fc600000010ff */
[----:B------:R3:W-:Y:S01]  /*82d0*/  STS.U16 [R92+0x2], R6 ;  /* 0x000002065c007388 */ /* 0x0007e20000000400 */
[----:B------:R-:W-:Y:S02]  /*82e0*/  F2FP.BF16.F32.PACK_AB R4, R91, R90 ;  /* 0x0000005a5b04723e */ /* 0x000fe400000010ff */
[C---:B--2---:R-:W-:Y:S02]  /*82f0*/  PRMT R46, R3.reuse, 0x7610, R46 ;  /* 0x00007610032e7816 */ /* 0x044fe4000000002e */
[----:B---3--:R-:W-:Y:S02]  /*8300*/  PRMT R6, R3, 0x7632, R6 ;  /* 0x0000763203067816 */ /* 0x008fe40000000006 */
[----:B------:R-:W-:Y:S01]  /*8310*/  F2FP.BF16.F32.PACK_AB R3, R89, R88 ;  /* 0x000000585903723e */ /* 0x000fe200000010ff */
[----:B------:R2:W-:Y:S03]  /*8320*/  STS.U16 [R92+0x6], R8 ;  /* 0x000006085c007388 */ /* 0x0005e60000000400 */
[----:B------:R-:W-:Y:S01]  /*8330*/  PRMT R13, R3, 0x7632, R13 ;  /* 0x00007632030d7816 */ /* 0x000fe2000000000d */
[----:B------:R3:W-:Y:S04]  /*8340*/  STS.U16 [R92+0xa], R10 ;  /* 0x00000a0a5c007388 */ /* 0x0007e80000000400 */
[----:B------:R5:W-:Y:S01]  /*8350*/  STS.U16 [R92+0xc], R46 ;  /* 0x00000c2e5c007388 */ /* 0x000be20000000400 */
[----:B--2---:R-:W-:-:S02]  /*8360*/  PRMT R8, R5, 0x7632, R8 ;  /* 0x0000763205087816 */ /* 0x004fc40000000008 */
[----:B---3--:R-:W-:Y:S02]  /*8370*/  PRMT R10, R3, 0x7610, R10 ;  /* 0x00007610030a7816 */ /* 0x008fe4000000000a */
[----:B-----5:R-:W-:Y:S01]  /*8380*/  PRMT R46, R4, 0x7632, R46 ;  /* 0x00007632042e7816 */ /* 0x020fe2000000002e */
[----:B------:R-:W-:Y:S04]  /*8390*/  STS.U16 [R92+0x4], R7 ;  /* 0x000004075c007388 */ /* 0x000fe80000000400 */
[----:B------:R-:W-:Y:S04]  /*83a0*/  STS.U16 [R92+0x8], R9 ;  /* 0x000008095c007388 */ /* 0x000fe80000000400 */
[----:B------:R-:W-:Y:S04]  /*83b0*/  STS.U16 [R92+0xe], R6 ;  /* 0x00000e065c007388 */ /* 0x000fe80000000400 */
[----:B------:R-:W-:Y:S04]  /*83c0*/  STS.U16 [R92+0x10], R11 ;  /* 0x0000100b5c007388 */ /* 0x000fe80000000400 */
[----:B------:R-:W-:Y:S04]  /*83d0*/  STS.U16 [R92+0x12], R12 ;  /* 0x0000120c5c007388 */ /* 0x000fe80000000400 */
[----:B------:R2:W-:Y:S04]  /*83e0*/  STS.U16 [R92+0x14], R5 ;  /* 0x000014055c007388 */ /* 0x0005e80000000400 */
[----:B------:R3:W-:Y:S04]  /*83f0*/  STS.U16 [R92+0x16], R8 ;  /* 0x000016085c007388 */ /* 0x0007e80000000400 */
        /* <DEDUP_REMOVED lines=23> */
[----:B------:R-:W-:-:S05]  /*8570*/  FADD.FTZ R63, R63, R48 ;  /* 0x000000303f3f7221 */ /* 0x000fca0000010000 */
[----:B------:R-:W5:Y:S01]  /*8580*/  LDS R6, [UR23+0x1080] ;  /* 0x00108017ff067984 */ /* 0x000f620008000800 */
[----:B------:R-:W-:Y:S01]  /*8590*/  FADD.FTZ R64, R63, R64 ;  /* 0x000000403f407221 */ /* 0x000fe20000010000 */
[----:B-1----:R-:W-:-:S03]  /*85a0*/  UIMAD.WIDE.U32 UR12, UR26, UR10, UR12 ;  /* 0x0000000a1a0c72a5 */ /* 0x002fc6000f8e000c */
[----:B------:R-:W-:Y:S01]  /*85b0*/  FADD.FTZ R64, R64, R65 ;  /* 0x0000004140407221 */ /* 0x000fe20000010000 */
[----:B------:R-:W-:-:S03]  /*85c0*/  UIMAD UR11, UR26, UR11, UR13 ;  /* 0x0000000b1a0b72a4 */ /* 0x000fc6000f8e020d */
[----:B------:R-:W-:Y:S01]  /*85d0*/  FADD.FTZ R67, R64, R67 ;  /* 0x0000004340437221 */ /* 0x000fe20000010000 */
[----:B------:R-:W-:-:S03]  /*85e0*/  UMOV UR10, UR12 ;  /* 0x0000000c000a7c82 */ /* 0x000fc60008000000 */
[----:B------:R-:W-:Y:S01]  /*85f0*/  FADD.FTZ R68, R67, R68 ;  /* 0x0000004443447221 */ /* 0x000fe20000010000 */
[----:B----4-:R-:W-:-:S03]  /*8600*/  UIMAD.WIDE.U32 UR10, UR8, UR14, UR10 ;  /* 0x0000000e080a72a5 */ /* 0x010fc6000f8e000a */
[----:B------:R-:W-:Y:S01]  /*8610*/  FADD.FTZ R69, R68, R69 ;  /* 0x0000004544457221 */ /* 0x000fe20000010000 */
[----:B------:R-:W-:Y:S02]  /*8620*/  UIMAD UR9, UR8, UR15, UR11 ;  /* 0x0000000f080972a4 */ /* 0x000fe4000f8e020b */
[----:B--2---:R-:W-:Y:S01]  /*8630*/  IADD3 R5, P0, PT, R19, UR10, RZ ;  /* 0x0000000a13057c10 */ /* 0x004fe2000ff1e0ff */
[----:B------:R-:W-:-:S03]  /*8640*/  FADD.FTZ R70, R69, R70 ;  /* 0x0000004645467221 */ /* 0x000fc60000010000 */
[----:B---3--:R-:W-:Y:S01]  /*8650*/  IADD3.X R8, PT, PT, RZ, UR9, RZ, P0, !PT ;  /* 0x00000009ff087c10 */ /* 0x008fe200087fe4ff */
[----:B------:R-:W-:Y:S01]  /*8660*/  FADD.FTZ R77, R70, R77 ;  /* 0x0000004d464d7221 */ /* 0x000fe20000010000 */
[----:B0-----:R-:W-:-:S03]  /*8670*/  LEA R4, P3, R5, UR24, 0x1 ;  /* 0x0000001805047c11 */ /* 0x001fc6000f8608ff */
[----:B------:R-:W-:Y:S01]  /*8680*/  FADD.FTZ R78, R77, R78 ;  /* 0x0000004e4d4e7221 */ /* 0x000fe20000010000 */
[----:B------:R-:W-:Y:S02]  /*8690*/  LEA.HI.X R5, R5, UR25, R8, 0x1, P3 ;  /* 0x0000001905057c11 */ /* 0x000fe400098f0c08 */
[-C--:B-----5:R-:W-:Y:S02]  /*86a0*/  ISETP.GE.AND P2, PT, R19, R6.reuse, PT ;  /* 0x000000061300720c */ /* 0x0a0fe40003f46270 */
[-C--:B------:R-:W-:Y:S01]  /*86b0*/  ISETP.GE.AND P1, PT, R51, R6.reuse, PT ;  /* 0x000000063300720c */ /* 0x080fe20003f26270 */
[----:B------:R-:W-:Y:S01]  /*86c0*/  FADD.FTZ R79, R78, R79 ;  /* 0x0000004f4e4f7221 */ /* 0x000fe20000010000 */
[-C--:B------:R-:W-:Y:S02]  /*86d0*/  ISETP.GE.AND P0, PT, R23, R6.reuse, PT ;  /* 0x000000061700720c */ /* 0x080fe40003f06270 */
[-C--:B------:R-:W-:Y:S02]  /*86e0*/  ISETP.GE.AND P4, PT, R47, R6.reuse, PT ;  /* 0x000000062f00720c */ /* 0x080fe40003f86270 */
[----:B------:R-:W-:-:S02]  /*86f0*/  ISETP.GE.AND P6, PT, R49, R6, PT ;  /* 0x000000063100720c */ /* 0x000fc40003fc6270 */
[-C--:B------:R-:W-:Y:S02]  /*8700*/  ISETP.GE.AND P5, PT, R25, R6.reuse, PT ;  /* 0x000000061900720c */ /* 0x080fe40003fa6270 */
[-C--:B------:R-:W-:Y:S01]  /*8710*/  ISETP.GE.AND P3, PT, R45, R6.reuse, PT ;  /* 0x000000062d00720c */ /* 0x080fe20003f66270 */
[----:B------:R0:W-:Y:S01]  /*8720*/  @!P2 STG.E.U16 desc[UR30][R4.64], R3 ;  /* 0x000000030400a986 */ /* 0x0001e2000c10151e */
[----:B------:R-:W-:-:S03]  /*8730*/  ISETP.GE.AND P2, PT, R43, R6, PT ;  /* 0x000000062b00720c */ /* 0x000fc60003f46270 */
[----:B------:R1:W-:Y:S01]  /*8740*/  @!P1 STG.E.U16 desc[UR30][R4.64+0x40], R7 ;  /* 0x0000400704009986 */ /* 0x0003e2000c10151e */
[----:B------:R-:W-:Y:S01]  /*8750*/  ISETP.GE.AND P1, PT, R41, R6, PT ;  /* 0x000000062900720c */ /* 0x000fe20003f26270 */
[----:B------:R-:W-:-:S04]  /*8760*/  FADD.FTZ R80, R79, R80 ;  /* 0x000000504f507221 */ /* 0x000fc80000010000 */
[----:B------:R-:W-:Y:S01]  /*8770*/  FADD.FTZ R81, R80, R81 ;  /* 0x0000005150517221 */ /* 0x000fe20000010000 */
[----:B------:R1:W-:Y:S03]  /*8780*/  @!P0 STG.E.U16 desc[UR30][R4.64+0x80], R9 ;  /* 0x0000800904008986 */ /* 0x0003e6000c10151e */
[----:B------:R-:W-:Y:S01]  /*8790*/  FADD.FTZ R88, R81, R88 ;  /* 0x0000005851587221 */ /* 0x000fe20000010000 */
[----:B------:R1:W-:Y:S01]  /*87a0*/  @!P4 STG.E.U16 desc[UR30][R4.64+0xc0], R161 ;  /* 0x0000c0a10400c986 */ /* 0x0003e2000c10151e */
[-C--:B------:R-:W-:Y:S02]  /*87b0*/  ISETP.GE.AND P0, PT, R39, R6.reuse, PT ;  /* 0x000000062700720c */ /* 0x080fe40003f06270 */
[-C--:B------:R-:W-:Y:S01]  /*87c0*/  ISETP.GE.AND P4, PT, R37, R6.reuse, PT ;  /* 0x000000062500720c */ /* 0x080fe20003f86270 */
[----:B------:R1:W-:Y:S01]  /*87d0*/  @!P6 STG.E.U16 desc[UR30][R4.64+0x100], R11 ;  /* 0x0001000b0400e986 */ /* 0x0003e2000c10151e */
[----:B------:R-:W-:Y:S01]  /*87e0*/  ISETP.GE.AND P6, PT, R35, R6, PT ;  /* 0x000000062300720c */ /* 0x000fe20003fc6270 */
[----:B------:R-:W-:-:S02]  /*87f0*/  FADD.FTZ R89, R88, R89 ;  /* 0x0000005958597221 */ /* 0x000fc40000010000 */
        /* <DEDUP_REMOVED lines=8> */
[----:B------:R-:W-:-:S04]  /*8880*/  FADD.FTZ R90, R89, R90 ;  /* 0x0000005a595a7221 */ /* 0x000fc80000010000 */
[----:B0-----:R-:W-:Y:S01]  /*8890*/  FADD.FTZ R3, R90, R91 ;  /* 0x0000005b5a037221 */ /* 0x001fe20000010000 */
        /* <DEDUP_REMOVED lines=8> */
[----:B------:R-:W-:-:S04]  /*8920*/  UIADD3 UR17, UP0, UPT, UR17, -0x1000, URZ ;  /* 0xfffff00011117890 */ /* 0x000fc8000ff1e0ff */
[----:B------:R-:W-:Y:S02]  /*8930*/  UIADD3.X UR18, UPT, UPT, UR18, -0x1, URZ, UP0, !UPT ;  /* 0xffffffff12127890 */ /* 0x000fe400087fe4ff */
[----:B------:R-:W-:Y:S02]  /*8940*/  UISETP.GT.AND UP0, UPT, UR16, 0x1, UPT ;  /* 0x000000011000788c */ /* 0x000fe4000bf04270 */
[----:B------:R-:W-:Y:S02]  /*8950*/  UIADD3 UR9, UPT, UPT, UR16, -0x1, URZ ;  /* 0xffffffff10097890 */ /* 0x000fe4000fffe0ff */
[----:B------:R-:W-:Y:S02]  /*8960*/  UIADD3 UR21, UP1, UPT, UR21, -0x1000, URZ ;  /* 0xfffff00015157890 */ /* 0x000fe4000ff3e0ff */
[----:B------:R-:W-:Y:S02]  /*8970*/  UIADD3 UR19, UP2, UPT, UR19, -0x1000, URZ ;  /* 0xfffff00013137890 */ /* 0x000fe4000ff5e0ff */
[----:B------:R-:W-:-:S02]  /*8980*/  UIADD3.X UR22, UPT, UPT, UR22, -0x1, URZ, UP1, !UPT ;  /* 0xffffffff16167890 */ /* 0x000fc40008ffe4ff */
[----:B------:R-:W-:Y:S01]  /*8990*/  UIADD3.X UR20, UPT, UPT, UR20, -0x1, URZ, UP2, !UPT ;  /* 0xffffffff14147890 */ /* 0x000fe200097fe4ff */
[----:B------:R-:W-:Y:S01]  /*89a0*/  UMOV UR16, UR9 ;  /* 0x0000000900107c82 */ /* 0x000fe20008000000 */
[----:B-1----:R-:W-:Y:S10]  /*89b0*/  BRA.U UP0, `(.L_x_174) ;  /* 0xffffff7900e07547 */ /* 0x002ff4000b83ffff */
.L_x_127:
[----:B------:R-:W0:Y:S01]  /*89c0*/  LDCU.64 UR6, c[0x0][0x548] ;  /* 0x0000a900ff0677ac */ /* 0x000e220008000a00 */
[----:B------:R-:W1:Y:S01]  /*89d0*/  S2R R11, SR_TID.X ;  /* 0x00000000000b7919 */ /* 0x000e620000002100 */
[----:B------:R-:W2:Y:S01]  /*89e0*/  LDCU UR21, c[0x0][0x38c] ;  /* 0x00007180ff1577ac */ /* 0x000ea20008000800 */
[----:B------:R-:W3:Y:S01]  /*89f0*/  LDCU.64 UR10, c[0x0][0x568] ;  /* 0x0000ad00ff0a77ac */ /* 0x000ee20008000a00 */
[----:B0-----:R-:W-:-:S04]  /*8a00*/  UISETP.NE.U32.AND UP0, UPT, UR6, URZ, UPT ;  /* 0x000000ff0600728c */ /* 0x001fc8000bf05070 */
[----:B------:R-:W-:-:S09]  /*8a10*/  UISETP.NE.AND.EX UP0, UPT, UR7, URZ, UPT, UP0 ;  /* 0x000000ff0700728c */ /* 0x000fd2000bf05300 */
[----:B--23--:R-:W-:Y:S05]  /*8a20*/  BRA.U !UP0, `(.L_x_175) ;  /* 0x00000001089c7547 */ /* 0x00cfea000b800000 */
[----:B------:R-:W2:Y:S01]  /*8a30*/  LDL.LU R3, [R1+0x10] ;  /* 0x0000100001037983 */ /* 0x000ea20000300800 */
[----:B------:R-:W-:Y:S01]  /*8a40*/  BSSY.RECONVERGENT B0, `(.L_x_175) ;  /* 0x0000025000007945 */ /* 0x000fe20003800200 */
[----:B------:R-:W0:Y:S01]  /*8a50*/  S2R R4, SR_LANEID ;  /* 0x0000000000047919 */ /* 0x000e220000000000 */
[----:B------:R-:W3:Y:S01]  /*8a60*/  S2R R6, SR_TID.X ;  /* 0x0000000000067919 */ /* 0x000ee20000002100 */
        /* <DEDUP_REMOVED lines=8> */
[----:B---3--:R-:W-:-:S04]  /*8af0*/  @!P1 SHF.R.U32.HI R0, RZ, 0x3, R6 ;  /* 0x00000003ff009819 */ /* 0x008fc80000011606 */
[----:B------:R-:W0:Y:S01]  /*8b00*/  SHFL.DOWN P0, R2, R3, 0x4, 0x1f ;  /* 0x08801f0003027f89 */ /* 0x000e220000000000 */
[----:B------:R-:W-:Y:S01]  /*8b10*/  @!P1 LOP3.LUT R0, R0, 0x7c, RZ, 0xc0, !PT ;  /* 0x0000007c00009812 */ /* 0x000fe200078ec0ff */
[----:B0-----:R-:W-:-:S04]  /*8b20*/  @P0 FADD R2, R3, R2 ;  /* 0x0000000203020221 */ /* 0x001fc80000000000 */
[----:B------:R-:W-:Y:S01]  /*8b30*/  @!P1 IMAD.IADD R3, R7, 0x1, R0 ;  /* 0x0000000107039824 */ /* 0x000fe200078e0200 */
        /* <DEDUP_REMOVED lines=8> */
[----:B------:R-:W2:Y:S01]  /*8bc0*/  S2UR UR5, SR_CgaCtaId ;  /* 0x00000000000579c3 */ /* 0x000ea20000008800 */
[----:B------:R-:W-:Y:S02]  /*8bd0*/  UMOV UR4, 0x400 ;  /* 0x0000040000047882 */ /* 0x000fe40000000000 */
[----:B--2---:R-:W-:-:S09]  /*8be0*/  ULEA UR4, UR5, UR4, 0x18 ;  /* 0x0000000405047291 */ /* 0x004fd2000f8ec0ff */
[----:B0-----:R-:W0:Y:S04]  /*8bf0*/  LDS.64 R2, [UR4+0x1098] ;  /* 0x00109804ff027984 */ /* 0x001e280008000a00 */
[----:B------:R-:W2:Y:S01]  /*8c00*/  LDS R5, [UR4+0x10a0] ;  /* 0x0010a004ff057984 */ /* 0x000ea20008000800 */
[----:B------:R-:W-:-:S04]  /*8c10*/  ULEA UR4, UP0, UR8, UR6, 0x2 ;  /* 0x0000000608047291 */ /* 0x000fc8000f8010ff */
[----:B------:R-:W-:Y:S01]  /*8c20*/  ULEA.HI.X UR5, UR8, UR7, URZ, 0x2, UP0 ;  /* 0x0000000708057291 */ /* 0x000fe200080f14ff */
[----:B0-----:R-:W-:-:S04]  /*8c30*/  FADD.FTZ R2, R4, R2 ;  /* 0x0000000204027221 */ /* 0x001fc80000010000 */
[----:B------:R-:W-:Y:S01]  /*8c40*/  FADD.FTZ R0, R3, R2 ;  /* 0x0000000203007221 */ /* 0x000fe20000010000 */
[----:B------:R-:W-:Y:S02]  /*8c50*/  MOV R2, UR4 ;  /* 0x0000000400027c02 */ /* 0x000fe40008000f00 */
[----:B------:R-:W-:Y:S01]  /*8c60*/  MOV R3, UR5 ;  /* 0x0000000500037c02 */ /* 0x000fe20008000f00 */
[----:B--2---:R-:W-:-:S05]  /*8c70*/  FADD.FTZ R5, R0, R5 ;  /* 0x0000000500057221 */ /* 0x004fca0000010000 */
[----:B------:R2:W-:Y:S02]  /*8c80*/  REDG.E.ADD.F32.FTZ.RN.STRONG.GPU desc[UR30][R2.64], R5 ;  /* 0x00000005020079a6 */ /* 0x0005e4000c12f31e */
.L_x_176:
[----:B------:R-:W-:Y:S05]  /*8c90*/  BSYNC.RECONVERGENT B0 ;  /* 0x0000000000007941 */ /* 0x000fea0003800200 */
.L_x_175:
[----:B------:R-:W-:Y:S01]  /*8ca0*/  UISETP.NE.U32.AND UP0, UPT, UR10, URZ, UPT ;  /* 0x000000ff0a00728c */ /* 0x000fe2000bf05070 */
[----:B-1----:R-:W-:-:S03]  /*8cb0*/  ISETP.GE.AND P0, PT, R11, UR21, PT ;  /* 0x000000150b007c0c */ /* 0x002fc6000bf06270 */
[----:B------:R-:W-:-:S09]  /*8cc0*/  UISETP.NE.AND.EX UP0, UPT, UR11, URZ, UPT, UP0 ;  /* 0x000000ff0b00728c */ /* 0x000fd2000bf05300 */
[----:B------:R-:W-:Y:S05]  /*8cd0*/  BRA.U !UP0, `(.L_x_177) ;  /* 0x0000000108a07547 */ /* 0x000fea000b800000 */
[----:B--2---:R-:W2:Y:S01]  /*8ce0*/  LDL.LU R2, [R1+0xc] ;  /* 0x00000c0001027983 */ /* 0x004ea20000300800 */
[----:B------:R-:W-:Y:S01]  /*8cf0*/  BSSY.RECONVERGENT B0, `(.L_x_177) ;  /* 0x0000026000007945 */ /* 0x000fe20003800200 */
[----:B0-----:R-:W0:Y:S01]  /*8d00*/  S2R R4, SR_LANEID ;  /* 0x0000000000047919 */ /* 0x001e220000000000 */
        /* <DEDUP_REMOVED lines=36> */
.L_x_178:
[----:B------:R-:W-:Y:S05]  /*8f50*/  BSYNC.RECONVERGENT B0 ;  /* 0x0000000000007941 */ /* 0x000fea0003800200 */
.L_x_177:
        /* <DEDUP_REMOVED lines=34> */
.L_x_180:
        /* <DEDUP_REMOVED lines=23> */
[C---:B----4-:R-:W-:Y:S01]  /*92f0*/  IMAD R12, R10.reuse, UR36, RZ ;  /* 0x000000240a0c7c24 */ /* 0x050fe2000f8e02ff */
[----:B------:R-:W-:Y:S01]  /*9300*/  MOV R3, UR16 ;  /* 0x0000001000037c02 */ /* 0x000fe20008000f00 */
[----:B--2---:R-:W-:Y:S01]  /*9310*/  IMAD R14, R10, UR44, RZ ;  /* 0x0000002c0a0e7c24 */ /* 0x004fe2000f8e02ff */
[----:B------:R-:W-:Y:S01]  /*9320*/  MOV R2, R6 ;  /* 0x0000000600027202 */ /* 0x000fe20000000f00 */
[----:B------:R-:W-:-:S02]  /*9330*/  IMAD.U32 R7, RZ, RZ, UR7 ;  /* 0x00000007ff077e24 */ /* 0x000fc4000f8e00ff */
[C---:B------:R-:W-:Y:S02]  /*9340*/  IMAD R17, R11.reuse, UR37, R12 ;  /* 0x000000250b117c24 */ /* 0x040fe4000f8e020c */
[----:B------:R-:W-:-:S04]  /*9350*/  IMAD.WIDE.U32 R2, R11, UR36, R2 ;  /* 0x000000240b027c25 */ /* 0x000fc8000f8e0002 */
[----:B------:R-:W-:Y:S01]  /*9360*/  IMAD.WIDE.U32 R6, R11, UR44, RZ ;  /* 0x0000002c0b067c25 */ /* 0x000fe2000f8e00ff */
[----:B0-----:R-:W-:Y:S02]  /*9370*/  IADD3 R5, PT, PT, R3, R17, RZ ;  /* 0x0000001103057210 */ /* 0x001fe40007ffe0ff */
[----:B------:R-:W-:Y:S01]  /*9380*/  LEA R4, P0, R2, UR34, 0x2 ;  /* 0x0000002202047c11 */ /* 0x000fe2000f8010ff */
[----:B------:R-:W-:Y:S01]  /*9390*/  IMAD R13, R11, UR45, R14 ;  /* 0x0000002d0b0d7c24 */ /* 0x000fe2000f8e020e */
[----:B-1----:R-:W-:Y:S02]  /*93a0*/  LEA R8, P1, R6, UR28, 0x2 ;  /* 0x0000001c06087c11 */ /* 0x002fe4000f8210ff */
[----:B------:R-:W-:Y:S02]  /*93b0*/  LEA.HI.X R5, R2, UR35, R5, 0x2, P0 ;  /* 0x0000002302057c11 */ /* 0x000fe400080f1405 */
[----:B------:R-:W-:-:S04]  /*93c0*/  IADD3 R3, PT, PT, R7, R13, RZ ;  /* 0x0000000d07037210 */ /* 0x000fc80007ffe0ff */
[----:B------:R-:W-:Y:S01]  /*93d0*/  LEA.HI.X R9, R6, UR27, R3, 0x2, P1 ;  /* 0x0000001b06097c11 */ /* 0x000fe200088f1403 */
[----:B---3--:R-:W-:-:S05]  /*93e0*/  FMUL.FTZ R15, R0, R15 ;  /* 0x0000000f000f7220 */ /* 0x008fca0000410000 */
[----:B------:R0:W-:Y:S04]  /*93f0*/  REDG.E.ADD.F32.FTZ.RN.STRONG.GPU desc[UR30][R4.64], R15 ;  /* 0x0000000f040079a6 */ /* 0x0001e8000c12f31e */
[----:B------:R-:W2:Y:S01]  /*9400*/  LDG.E R9, desc[UR30][R8.64] ;  /* 0x0000001e08097981 */ /* 0x000ea2000c1e1900 */
[----:B------:R-:W-:Y:S01]  /*9410*/  MOV R6, UR4 ;  /* 0x0000000400067c02 */ /* 0x000fe20008000f00 */
[----:B------:R-:W-:Y:S01]  /*9420*/  IMAD R10, R10, UR38, RZ ;  /* 0x000000260a0a7c24 */ /* 0x000fe2000f8e02ff */
[----:B------:R-:W-:Y:S02]  /*9430*/  MOV R3, UR17 ;  /* 0x0000001100037c02 */ /* 0x000fe40008000f00 */
[----:B------:R-:W-:Y:S01]  /*9440*/  MOV R7, UR5 ;  /* 0x0000000500077c02 */ /* 0x000fe20008000f00 */
[----:B------:R-:W-:-:S02]  /*9450*/  IMAD.MOV.U32 R2, RZ, RZ, R6 ;  /* 0x000000ffff027224 */ /* 0x000fc400078e0006 */
[C---:B------:R-:W-:Y:S02]  /*9460*/  IMAD R7, R11.reuse, UR39, R10 ;  /* 0x000000270b077c24 */ /* 0x040fe4000f8e020a */
        /* <DEDUP_REMOVED lines=10> */
.L_x_179:
[----:B------:R-:W-:Y:S05]  /*9510*/  EXIT ;  /* 0x000000000000794d */ /* 0x000fea0003800000 */
.L_x_165:
[----:B------:R-:W-:Y:S02]  /*9520*/  MOV R86, 0xffffffff ;  /* 0xffffffff00567802 */ /* 0x000fe40000000f00 */
[----:B------:R-:W-:Y:S02]  /*9530*/  MOV R165, R162 ;  /* 0x000000a200a57202 */ /* 0x000fe40000000f00 */
[----:B------:R-:W-:Y:S02]  /*9540*/  MOV R154, 0x1 ;  /* 0x00000001009a7802 */ /* 0x000fe40000000f00 */
[----:B------:R-:W-:-:S07]  /*9550*/  MOV R87, RZ ;  /* 0x000000ff00577202 */ /* 0x000fce0000000f00 */
[----:B-1---5:R-:W-:Y:S05]  /*9560*/  WARPSYNC.COLLECTIVE R86, `(.L_x_181) ;  /* 0x0000000056087348 */ /* 0x022fea0003c00000 */
[----:B------:R0:W2:Y:S02]  /*9570*/  SHFL.UP P6, R86, R165, R154, R87 ;  /* 0x0400009aa5567389 */ /* 0x0000a400000c0057 */
[----:B012--5:R-:W-:Y:S05]  /*9580*/  ENDCOLLECTIVE ;  /* 0x000000000000791b */ /* 0x027fea0003800000 */
.L_x_181:
[----:B------:R-:W-:Y:S01]  /*9590*/  MOV R165, R155 ;  /* 0x0000009b00a57202 */ /* 0x000fe20000000f00 */
[----:B------:R-:W-:Y:S01]  /*95a0*/  IMAD.MOV.U32 R157, RZ, RZ, R86 ;  /* 0x000000ffff9d7224 */ /* 0x000fe200078e0056 */
[----:B------:R-:W-:-:S07]  /*95b0*/  MOV R86, 0xffffffff ;  /* 0xffffffff00567802 */ /* 0x000fce0000000f00 */
[----:B------:R-:W-:Y:S05]  /*95c0*/  WARPSYNC.COLLECTIVE R86, `(.L_x_182) ;  /* 0x0000000056087348 */ /* 0x000fea0003c00000 */
[----:B------:R0:W1:Y:S02]  /*95d0*/  SHFL.UP P6, R86, R165, R154, R87 ;  /* 0x0400009aa5567389 */ /* 0x00006400000c0057 */
[----:B01----:R-:W-:Y:S05]  /*95e0*/  ENDCOLLECTIVE ;  /* 0x000000000000791b */ /* 0x003fea0003800000 */
.L_x_182:
[----:B------:R-:W-:Y:S01]  /*95f0*/  MOV R154, 0x2 ;  /* 0x00000002009a7802 */ /* 0x000fe20000000f00 */
        /* <DEDUP_REMOVED lines=8> */
.L_x_183:
[----:B------:R-:W-:Y:S01]  /*9680*/  IMAD.MOV.U32 R165, RZ, RZ, R157 ;  /* 0x000000ffffa57224 */ /* 0x000fe200078e009d */
[----:B------:R-:W-:Y:S02]  /*9690*/  MOV R155, R86 ;  /* 0x00000056009b7202 */ /* 0x000fe40000000f00 */
[----:B------:R-:W-:-:S07]  /*96a0*/  MOV R86, 0xffffffff ;  /* 0xffffffff00567802 */ /* 0x000fce0000000f00 */
[----:B------:R-:W-:Y:S05]  /*96b0*/  WARPSYNC.COLLECTIVE R86, `(.L_x_184) ;  /* 0x0000000056087348 */ /* 0x000fea0003c00000 */
[----:B------:R0:W1:Y:S02]  /*96c0*/  SHFL.UP P6, R86, R165, R154, R87 ;  /* 0x0400009aa5567389 */ /* 0x00006400000c0057 */
[----:B01----:R-:W-:Y:S05]  /*96d0*/  ENDCOLLECTIVE ;  /* 0x000000000000791b */ /* 0x003fea0003800000 */
.L_x_184:
[----:B------:R-:W-:Y:S01]  /*96e0*/  MOV R154, 0x4 ;  /* 0x00000004009a7802 */ /* 0x000fe20000000f00 */
        /* <DEDUP_REMOVED lines=8> */
.L_x_185:
[----:B------:R-:W-:Y:S02]  /*9770*/  MOV R165, R157 ;  /* 0x0000009d00a57202 */ /* 0x000fe40000000f00 */
[----:B------:R-:W-:Y:S01]  /*9780*/  MOV R155, R86 ;  /* 0x00000056009b7202 */ /* 0x000fe20000000f00 */
[----:B------:R-:W-:-:S07]  /*9790*/  IMAD.MOV.U32 R86, RZ, RZ, -0x1 ;  /* 0xffffffffff567424 */ /* 0x000fce00078e00ff */
[----:B------:R-:W-:Y:S05]  /*97a0*/  WARPSYNC.COLLECTIVE R86, `(.L_x_186) ;  /* 0x0000000056087348 */ /* 0x000fea0003c00000 */
[----:B------:R0:W1:Y:S02]  /*97b0*/  SHFL.UP P6, R86, R165, R154, R87 ;  /* 0x0400009aa5567389 */ /* 0x00006400000c0057 */
[----:B01----:R-:W-:Y:S05]  /*97c0*/  ENDCOLLECTIVE ;  /* 0x000000000000791b */ /* 0x003fea0003800000 */
.L_x_186:
        /* <DEDUP_REMOVED lines=9> */
.L_x_187:
[----:B------:R-:W-:Y:S02]  /*9860*/  MOV R165, R157 ;  /* 0x0000009d00a57202 */ /* 0x000fe40000000f00 */
[----:B------:R-:W-:Y:S02]  /*9870*/  MOV R155, R86 ;  /* 0x00000056009b7202 */ /* 0x000fe40000000f00 */
[----:B------:R-:W-:-:S07]  /*9880*/  MOV R86, 0xffffffff ;  /* 0xffffffff00567802 */ /* 0x000fce0000000f00 */
[----:B------:R-:W-:Y:S05]  /*9890*/  WARPSYNC.COLLECTIVE R86, `(.L_x_188) ;  /* 0x0000000056087348 */ /* 0x000fea0003c00000 */
[----:B------:R0:W1:Y:S02]  /*98a0*/  SHFL.UP P6, R86, R165, R154, R87 ;  /* 0x0400009aa5567389 */ /* 0x00006400000c0057 */
[----:B01----:R-:W-:Y:S05]  /*98b0*/  ENDCOLLECTIVE ;  /* 0x000000000000791b */ /* 0x003fea0003800000 */
.L_x_188:
[----:B------:R-:W-:Y:S01]  /*98c0*/  MOV R154, 0x10 ;  /* 0x00000010009a7802 */ /* 0x000fe20000000f00 */
[C---:B------:R-:W-:Y:S01]  /*98d0*/  FFMA.FTZ R86, R162.reuse, R86, R157 ;  /* 0x00000056a2567223 */ /* 0x040fe2000001009d */
[----:B------:R-:W-:-:S04]  /*98e0*/  @P2 FMUL.FTZ R162, R162, R155 ;  /* 0x0000009ba2a22220 */ /* 0x000fc80000410000 */
[----:B------:R-:W-:Y:S01]  /*98f0*/  FSEL R157, R157, R86, !P2 ;  /* 0x000000569d9d7208 */ /* 0x000fe20005000000 */
[----:B------:R-:W-:Y:S01]  /*9900*/  IMAD.MOV.U32 R165, RZ, RZ, R162 ;  /* 0x000000ffffa57224 */ /* 0x000fe200078e00a2 */
[----:B------:R-:W-:-:S07]  /*9910*/  MOV R86, 0xffffffff ;  /* 0xffffffff00567802 */ /* 0x000fce0000000f00 */
[----:B------:R-:W-:Y:S05]  /*9920*/  WARPSYNC.COLLECTIVE R86, `(.L_x_189) ;  /* 0x0000000056087348 */ /* 0x000fea0003c00000 */
[----:B------:R0:W1:Y:S02]  /*9930*/  SHFL.UP P6, R86, R165, R154, R87 ;  /* 0x0400009aa5567389 */ /* 0x00006400000c0057 */
[----:B01----:R-:W-:Y:S05]  /*9940*/  ENDCOLLECTIVE ;  /* 0x000000000000791b */ /* 0x003fea0003800000 */
.L_x_189:
[----:B------:R-:W-:Y:S02]  /*9950*/  MOV R165, R157 ;  /* 0x0000009d00a57202 */ /* 0x000fe40000000f00 */
[----:B------:R-:W-:Y:S02]  /*9960*/  MOV R155, R86 ;  /* 0x00000056009b7202 */ /* 0x000fe40000000f00 */
[----:B------:R-:W-:-:S07]  /*9970*/  MOV R86, 0xffffffff ;  /* 0xffffffff00567802 */ /* 0x000fce0000000f00 */
[----:B------:R-:W-:Y:S05]  /*9980*/  WARPSYNC.COLLECTIVE R86, `(.L_x_190) ;  /* 0x0000000056087348 */ /* 0x000fea0003c00000 */
[----:B------:R0:W1:Y:S02]  /*9990*/  SHFL.UP P6, R86, R165, R154, R87 ;  /* 0x0400009aa5567389 */ /* 0x00006400000c0057 */
[----:B01----:R-:W-:Y:S05]  /*99a0*/  ENDCOLLECTIVE ;  /* 0x000000000000791b */ /* 0x003fea0003800000 */
.L_x_190:
[----:B------:R-:W-:Y:S05]  /*99b0*/  BRA `(.L_x_191) ;  /* 0xffffffb800947947 */ /* 0x000fea000383ffff */
.L_x_166:
        /* <DEDUP_REMOVED lines=8> */
.L_x_193:
[----:B------:R-:W-:Y:S05]  /*9a40*/  BSYNC B0 ;  /* 0x0000000000007941 */ /* 0x000fea0003800000 */
.L_x_192:
[----:B------:R-:W-:Y:S05]  /*9a50*/  BRA `(.L_x_194) ;  /* 0xffffffb800807947 */ /* 0x000fea000383ffff */
.L_x_167:
[----:B------:R-:W-:Y:S01]  /*9a60*/  HFMA2 R154, -RZ, RZ, 0, 1.847743988037109375e-06 ;  /* 0x0000001fff9a7431 */ /* 0x000fe200000001ff */
[----:B------:R-:W-:Y:S01]  /*9a70*/  BSSY B0, `(.L_x_195) ;  /* 0x0000007000007945 */ /* 0x000fe20003800000 */
[----:B------:R-:W-:Y:S02]  /*9a80*/  MOV R87, R163 ;  /* 0x000000a300577202 */ /* 0x000fe40000000f00 */
[----:B------:R-:W-:Y:S02]  /*9a90*/  MOV R155, 0x1f ;  /* 0x0000001f009b7802 */ /* 0x000fe40000000f00 */
[----:B------:R-:W-:-:S07]  /*9aa0*/  MOV R86, 0xffffffff ;  /* 0xffffffff00567802 */ /* 0x000fce0000000f00 */
[----:B-1---5:R-:W-:Y:S05]  /*9ab0*/  WARPSYNC.COLLECTIVE R86, `(.L_x_196) ;  /* 0x0000000056087348 */ /* 0x022fea0003c00000 */
[----:B------:R0:W2:Y:S02]  /*9ac0*/  SHFL.IDX P1, R157, R87, R154, R155 ;  /* 0x0000009a579d7389 */ /* 0x0000a4000002009b */
[----:B012--5:R-:W-:Y:S05]  /*9ad0*/  ENDCOLLECTIVE ;  /* 0x000000000000791b */ /* 0x027fea0003800000 */
.L_x_196:
[----:B------:R-:W-:Y:S05]  /*9ae0*/  BSYNC B0 ;  /* 0x0000000000007941 */ /* 0x000fea0003800000 */
.L_x_195:
[----:B------:R-:W-:Y:S05]  /*9af0*/  BRA `(.L_x_197) ;  /* 0xffffffb800607947 */ /* 0x000fea000383ffff */
.L_x_168:
[----:B------:R-:W-:Y:S01]  /*9b00*/  HFMA2 R154, -RZ, RZ, 0, 5.9604644775390625e-08 ;  /* 0x00000001ff9a7431 */ /* 0x000fe200000001ff */
[----:B------:R-:W-:Y:S01]  /*9b10*/  BSSY B0, `(.L_x_198) ;  /* 0x0000007000007945 */ /* 0x000fe20003800000 */
[----:B------:R-:W-:Y:S01]  /*9b20*/  IMAD.MOV.U32 R165, RZ, RZ, R162 ;  /* 0x000000ffffa57224 */ /* 0x000fe200078e00a2 */
[----:B------:R-:W-:Y:S02]  /*9b30*/  MOV R87, RZ ;  /* 0x000000ff00577202 */ /* 0x000fe40000000f00 */
[----:B------:R-:W-:-:S07]  /*9b40*/  MOV R86, 0xffffffff ;  /* 0xffffffff00567802 */ /* 0x000fce0000000f00 */
[----:B-1---5:R-:W-:Y:S05]  /*9b50*/  WARPSYNC.COLLECTIVE R86, `(.L_x_199) ;  /* 0x0000000056087348 */ /* 0x022fea0003c00000 */
[----:B------:R0:W2:Y:S02]  /*9b60*/  SHFL.UP P6, R86, R165, R154, R87 ;  /* 0x0400009aa5567389 */ /* 0x0000a400000c0057 */
[----:B012--5:R-:W-:Y:S05]  /*9b70*/  ENDCOLLECTIVE ;  /* 0x000000000000791b */ /* 0x027fea0003800000 */
.L_x_199:
[----:B------:R-:W-:Y:S05]  /*9b80*/  BSYNC B0 ;  /* 0x0000000000007941 */ /* 0x000fea0003800000 */
.L_x_198:
[----:B------:R-:W-:Y:S01]  /*9b90*/  MOV R162, R86 ;  /* 0x0000005600a27202 */ /* 0x000fe20000000f00 */
[----:B------:R-:W-:Y:S01]  /*9ba0*/  HFMA2 R154, -RZ, RZ, 0, 5.9604644775390625e-08 ;  /* 0x00000001ff9a7431 */ /* 0x000fe200000001ff */
[----:B------:R-:W-:Y:S01]  /*9bb0*/  MOV R86, 0xffffffff ;  /* 0xffffffff00567802 */ /* 0x000fe20000000f00 */
[----:B------:R-:W-:Y:S01]  /*9bc0*/  IMAD.MOV.U32 R87, RZ, RZ, RZ ;  /* 0x000000ffff577224 */ /* 0x000fe200078e00ff */
[----:B------:R-:W-:Y:S02]  /*9bd0*/  MOV R165, R163 ;  /* 0x000000a300a57202 */ /* 0x000fe40000000f00 */
[----:B------:R-:W-:-:S07]  /*9be0*/  MOV R155, 0x1f ;  /* 0x0000001f009b7802 */ /* 0x000fce0000000f00 */
[----:B------:R-:W-:Y:S05]  /*9bf0*/  WARPSYNC.COLLECTIVE R86, `(.L_x_200) ;  /* 0x0000000056087348 */ /* 0x000fea0003c00000 */
[----:B------:R0:W1:Y:S02]  /*9c00*/  SHFL.UP P6, R86, R165, R154, R87 ;  /* 0x0400009aa5567389 */ /* 0x00006400000c0057 */
[----:B01----:R-:W-:Y:S05]  /*9c10*/  ENDCOLLECTIVE ;  /* 0x000000000000791b */ /* 0x003fea0003800000 */
.L_x_200:
[----:B------:R-:W-:Y:S01]  /*9c20*/  MOV R87, R40 ;  /* 0x0000002800577202 */ /* 0x000fe20000000f00 */
[----:B------:R-:W-:Y:S01]  /*9c30*/  HFMA2 R154, -RZ, RZ, 0, 0 ;  /* 0x00000000ff9a7431 */ /* 0x000fe200000001ff */
[----:B------:R-:W-:Y:S02]  /*9c40*/  MOV R163, R86 ;  /* 0x0000005600a37202 */ /* 0x000fe40000000f00 */
[----:B------:R-:W-:-:S07]  /*9c50*/  MOV R86, 0xffffffff ;  /* 0xffffffff00567802 */ /* 0x000fce0000000f00 */
[----:B------:R-:W-:Y:S05]  /*9c60*/  WARPSYNC.COLLECTIVE R86, `(.L_x_201) ;  /* 0x0000000056087348 */ /* 0x000fea0003c00000 */
[----:B------:R0:W1:Y:S02]  /*9c70*/  SHFL.IDX P1, R157, R87, R154, R155 ;  /* 0x0000009a579d7389 */ /* 0x000064000002009b */
[----:B01----:R-:W-:Y:S05]  /*9c80*/  ENDCOLLECTIVE ;  /* 0x000000000000791b */ /* 0x003fea0003800000 */
.L_x_201:
[----:B------:R-:W-:Y:S01]  /*9c90*/  MOV R87, R41 ;  /* 0x0000002900577202 */ /* 0x000fe20000000f00 */
[----:B------:R-:W-:-:S07]  /*9ca0*/  IMAD.MOV.U32 R40, RZ, RZ, R157 ;  /* 0x000000ffff287224 */ /* 0x000fce00078e009d */
[----:B------:R-:W-:Y:S05]  /*9cb0*/  WARPSYNC.COLLECTIVE R86, `(.L_x_202) ;  /* 0x0000000056087348 */ /* 0x000fea0003c00000 */
[----:B------:R0:W1:Y:S02]  /*9cc0*/  SHFL.IDX P1, R157, R87, R154, R155 ;  /* 0x0000009a579d7389 */ /* 0x000064000002009b */
[----:B01----:R-:W-:Y:S05]  /*9cd0*/  ENDCOLLECTIVE ;  /* 0x000000000000791b */ /* 0x003fea0003800000 */
.L_x_202:
[----:B------:R-:W-:Y:S01]  /*9ce0*/  MOV R41, R157 ;  /* 0x0000009d00297202 */ /* 0x000fe20000000f00 */
[----:B------:R-:W-:Y:S06]  /*9cf0*/  BRA `(.L_x_203) ;  /* 0xffffffb400f87947 */ /* 0x000fec000383ffff */
.L_x_170:
[----:B------:R-:W-:Y:S01]  /*9d00*/  MOV R165, R162 ;  /* 0x000000a200a57202 */ /* 0x000fe20000000f00 */
[----:B------:R-:W-:Y:S01]  /*9d10*/  HFMA2 R87, -RZ, RZ, 0, 5.9604644775390625e-08 ;  /* 0x00000001ff577431 */ /* 0x000fe200000001ff */
[----:B------:R-:W-:Y:S01]  /*9d20*/  MOV R157, 0x1f ;  /* 0x0000001f009d7802 */ /* 0x000fe20000000f00 */
[----:B------:R-:W-:Y:S01]  /*9d30*/  HFMA2 R155, -RZ, RZ, 0, 1.847743988037109375e-06 ;  /* 0x0000001fff9b7431 */ /* 0x000fe200000001ff */
[----:B------:R-:W-:Y:S02]  /*9d40*/  MOV R86, 0xffffffff ;  /* 0xffffffff00567802 */ /* 0x000fe40000000f00 */
[C---:B------:R-:W-:Y:S02]  /*9d50*/  ISETP.GT.U32.AND P1, PT, R152.reuse, 0x1b, PT ;  /* 0x0000001b9800780c */ /* 0x040fe40003f24070 */
[----:B------:R-:W-:-:S13]  /*9d60*/  ISETP.GT.U32.AND P2, PT, R152, 0x17, PT ;  /* 0x000000179800780c */ /* 0x000fda0003f44070 */
[----:B0-----:R-:W-:Y:S05]  /*9d70*/  WARPSYNC.COLLECTIVE R86, `(.L_x_204) ;  /* 0x0000000056087348 */ /* 0x001fea0003c00000 */
[----:B------:R1:W2:Y:S02]  /*9d80*/  SHFL.DOWN P4, R154, R165, R87, R157 ;  /* 0x08000057a59a7389 */ /* 0x0002a4000008009d */
[----:B012---:R-:W-:Y:S05]  /*9d90*/  ENDCOLLECTIVE ;  /* 0x000000000000791b */ /* 0x007fea0003800000 */
.L_x_204:
[----:B------:R-:W-:Y:S02]  /*9da0*/  ISETP.GT.U32.AND P3, PT, R152, 0xf, PT ;  /* 0x0000000f9800780c */ /* 0x000fe40003f64070 */
[----:B------:R-:W-:Y:S01]  /*9db0*/  MOV R165, R163 ;  /* 0x000000a300a57202 */ /* 0x000fe20000000f00 */
[----:B------:R-:W-:-:S10]  /*9dc0*/  IMAD.MOV.U32 R153, RZ, RZ, R154 ;  /* 0x000000ffff997224 */ /* 0x000fd400078e009a */
[----:B------:R-:W-:Y:S05]  /*9dd0*/  WARPSYNC.COLLECTIVE R86, `(.L_x_205) ;  /* 0x0000000056087348 */ /* 0x000fea0003c00000 */
[----:B------:R0:W1:Y:S02]  /*9de0*/  SHFL.DOWN P4, R154, R165, R87, R157 ;  /* 0x08000057a59a7389 */ /* 0x000064000008009d */
[----:B01----:R-:W-:Y:S05]  /*9df0*/  ENDCOLLECTIVE ;  /* 0x000000000000791b */ /* 0x003fea0003800000 */
.L_x_205:
[----:B------:R-:W-:Y:S01]  /*9e00*/  @P0 FMUL.FTZ R153, R153, R162 ;  /* 0x000000a299990220 */ /* 0x000fe20000410000 */
[----:B------:R-:W-:Y:S01]  /*9e10*/  HFMA2 R87, -RZ, RZ, 0, 1.1920928955078125e-07 ;  /* 0x00000002ff577431 */ /* 0x000fe200000001ff */
[----:B------:R-:W-:-:S05]  /*9e20*/  MOV R86, R154 ;  /* 0x0000009a00567202 */ /* 0x000fca0000000f00 */
        /* <DEDUP_REMOVED lines=9> */
.L_x_206:
[----:B------:R-:W-:Y:S02]  /*9ec0*/  MOV R165, R163 ;  /* 0x000000a300a57202 */ /* 0x000fe40000000f00 */
[----:B------:R-:W-:-:S07]  /*9ed0*/  MOV R152, R154 ;  /* 0x0000009a00987202 */ /* 0x000fce0000000f00 */
[----:B------:R-:W-:Y:S05]  /*9ee0*/  WARPSYNC.COLLECTIVE R86, `(.L_x_207) ;  /* 0x0000000056087348 */ /* 0x000fea0003c00000 */
[----:B------:R0:W1:Y:S02]  /*9ef0*/  SHFL.DOWN P4, R154, R165, R87, R157 ;  /* 0x08000057a59a7389 */ /* 0x000064000008009d */
[----:B01----:R-:W-:Y:S05]  /*9f00*/  ENDCOLLECTIVE ;  /* 0x000000000000791b */ /* 0x003fea0003800000 */
.L_x_207:
[C---:B------:R-:W-:Y:S01]  /*9f10*/  @!P0 FMUL.FTZ R152, R162.reuse, R152 ;  /* 0x00000098a2988220 */ /* 0x040fe20000410000 */
[----:B------:R-:W-:Y:S02]  /*9f20*/  HFMA2 R87, -RZ, RZ, 0, 2.384185791015625e-07 ;  /* 0x00000004ff577431 */ /* 0x000fe400000001ff */
[----:B------:R-:W-:Y:S02]  /*9f30*/  @!P0 FFMA.FTZ R153, R162, R154, R163 ;  /* 0x0000009aa2998223 */ /* 0x000fe400000100a3 */
[----:B------:R-:W-:-:S04]  /*9f40*/  @!P0 MOV R162, R152 ;  /* 0x0000009800a28202 */ /* 0x000fc80000000f00 */
[----:B------:R-:W-:Y:S02]  /*9f50*/  MOV R165, R162 ;  /* 0x000000a200a57202 */ /* 0x000fe40000000f00 */
[----:B------:R-:W-:Y:S02]  /*9f60*/  @!P0 MOV R163, R153 ;  /* 0x0000009900a38202 */ /* 0x000fe40000000f00 */
[----:B------:R-:W-:-:S13]  /*9f70*/  ISETP.NE.AND P0, PT, R101, 0x1f, PT ;  /* 0x0000001f6500780c */ /* 0x000fda0003f05270 */
[----:B------:R-:W-:Y:S05]  /*9f80*/  WARPSYNC.COLLECTIVE R86, `(.L_x_208) ;  /* 0x0000000056087348 */ /* 0x000fea0003c00000 */
[----:B------:R0:W1:Y:S02]  /*9f90*/  SHFL.DOWN P4, R154, R165, R87, R157 ;  /* 0x08000057a59a7389 */ /* 0x000064000008009d */
[----:B01----:R-:W-:Y:S05]  /*9fa0*/  ENDCOLLECTIVE ;  /* 0x000000000000791b */ /* 0x003fea0003800000 */
.L_x_208:
[----:B------:R-:W-:Y:S01]  /*9fb0*/  IMAD.MOV.U32 R165, RZ, RZ, R163 ;  /* 0x000000ffffa57224 */ /* 0x000fe200078e00a3 */
[----:B------:R-:W-:-:S07]  /*9fc0*/  MOV R152, R154 ;  /* 0x0000009a00987202 */ /* 0x000fce0000000f00 */
[----:B------:R-:W-:Y:S05]  /*9fd0*/  WARPSYNC.COLLECTIVE R86, `(.L_x_209) ;  /* 0x0000000056087348 */ /* 0x000fea0003c00000 */
[----:B------:R0:W1:Y:S02]  /*9fe0*/  SHFL.DOWN P4, R154, R165, R87, R157 ;  /* 0x08000057a59a7389 */ /* 0x000064000008009d */
[----:B01----:R-:W-:Y:S05]  /*9ff0*/  ENDCOLLECTIVE ;  /* 0x000000000000791b */ /* 0x003fea0003800000 */
.L_x_209:
[C---:B------:R-:W-:Y:S01]  /*a000*/  @!P1 FMUL.FTZ R152, R162.reuse, R152 ;  /* 0x00000098a2989220 */ /* 0x040fe20000410000 */
[----:B------:R-:W-:Y:S02]  /*a010*/  HFMA2 R87, -RZ, RZ, 0, 4.76837158203125e-07 ;  /* 0x00000008ff577431 */ /* 0x000fe400000001ff */
[----:B------:R-:W-:Y:S02]  /*a020*/  @!P1 FFMA.FTZ R153, R162, R154, R163 ;  /* 0x0000009aa2999223 */ /* 0x000fe400000100a3 */
[----:B------:R-:W-:-:S04]  /*a030*/  @!P1 MOV R162, R152 ;  /* 0x0000009800a29202 */ /* 0x000fc80000000f00 */
[----:B------:R-:W-:Y:S02]  /*a040*/  MOV R165, R162 ;  /* 0x000000a200a57202 */ /* 0x000fe40000000f00 */
[----:B------:R-:W-:-:S07]  /*a050*/  @!P1 MOV R163, R153 ;  /* 0x0000009900a39202 */ /* 0x000fce0000000f00 */
[----:B------:R-:W-:Y:S05]  /*a060*/  WARPSYNC.COLLECTIVE R86, `(.L_x_210) ;  /* 0x0000000056087348 */ /* 0x000fea0003c00000 */
[----:B------:R0:W1:Y:S02]  /*a070*/  SHFL.DOWN P4, R154, R165, R87, R157 ;  /* 0x08000057a59a7389 */ /* 0x000064000008009d */
[----:B01----:R-:W-:Y:S05]  /*a080*/  ENDCOLLECTIVE ;  /* 0x000000000000791b */ /* 0x003fea0003800000 */
.L_x_210:
[----:B------:R-:W-:Y:S02]  /*a090*/  MOV R165, R163 ;  /* 0x000000a300a57202 */ /* 0x000fe40000000f00 */
[----:B------:R-:W-:-:S07]  /*a0a0*/  MOV R152, R154 ;  /* 0x0000009a00987202 */ /* 0x000fce0000000f00 */
[----:B------:R-:W-:Y:S05]  /*a0b0*/  WARPSYNC.COLLECTIVE R86, `(.L_x_211) ;  /* 0x0000000056087348 */ /* 0x000fea0003c00000 */
[----:B------:R0:W1:Y:S02]  /*a0c0*/  SHFL.DOWN P4, R154, R165, R87, R157 ;  /* 0x08000057a59a7389 */ /* 0x000064000008009d */
[----:B01----:R-:W-:Y:S05]  /*a0d0*/  ENDCOLLECTIVE ;  /* 0x000000000000791b */ /* 0x003fea0003800000 */
.L_x_211:
[C---:B------:R-:W-:Y:S01]  /*a0e0*/  @!P2 FMUL.FTZ R152, R162.reuse, R152 ;  /* 0x00000098a298a220 */ /* 0x040fe20000410000 */
[----:B------:R-:W-:Y:S02]  /*a0f0*/  HFMA2 R87, -RZ, RZ, 0, 9.5367431640625e-07 ;  /* 0x00000010ff577431 */ /* 0x000fe400000001ff */
[----:B------:R-:W-:Y:S01]  /*a100*/  @!P2 FFMA.FTZ R153, R162, R154, R163 ;  /* 0x0000009aa299a223 */ /* 0x000fe200000100a3 */
[----:B------:R-:W-:-:S04]  /*a110*/  @!P2 IMAD.MOV.U32 R162, RZ, RZ, R152 ;  /* 0x000000ffffa2a224 */ /* 0x000fc800078e0098 */
[----:B------:R-:W-:Y:S02]  /*a120*/  @!P2 MOV R163, R153 ;  /* 0x0000009900a3a202 */ /* 0x000fe40000000f00 */
[----:B------:R-:W-:-:S07]  /*a130*/  MOV R165, R162 ;  /* 0x000000a200a57202 */ /* 0x000fce0000000f00 */
[----:B------:R-:W-:Y:S05]  /*a140*/  WARPSYNC.COLLECTIVE R86, `(.L_x_212) ;  /* 0x0000000056087348 */ /* 0x000fea0003c00000 */
[----:B------:R0:W1:Y:S02]  /*a150*/  SHFL.DOWN P4, R154, R165, R87, R157 ;  /* 0x08000057a59a7389 */ /* 0x000064000008009d */
[----:B01----:R-:W-:Y:S05]  /*a160*/  ENDCOLLECTIVE ;  /* 0x000000000000791b */ /* 0x003fea0003800000 */
.L_x_212:
[----:B------:R-:W-:Y:S02]  /*a170*/  MOV R165, R163 ;  /* 0x000000a300a57202 */ /* 0x000fe40000000f00 */
[----:B------:R-:W-:-:S07]  /*a180*/  MOV R152, R154 ;  /* 0x0000009a00987202 */ /* 0x000fce0000000f00 */
[----:B------:R-:W-:Y:S05]  /*a190*/  WARPSYNC.COLLECTIVE R86, `(.L_x_213) ;  /* 0x0000000056087348 */ /* 0x000fea0003c00000 */
[----:B------:R0:W1:Y:S02]  /*a1a0*/  SHFL.DOWN P4, R154, R165, R87, R157 ;  /* 0x08000057a59a7389 */ /* 0x000064000008009d */
[----:B01----:R-:W-:Y:S05]  /*a1b0*/  ENDCOLLECTIVE ;  /* 0x000000000000791b */ /* 0x003fea0003800000 */
.L_x_213:
[C---:B------:R-:W-:Y:S01]  /*a1c0*/  @!P3 FMUL.FTZ R152, R162.reuse, R152 ;  /* 0x00000098a298b220 */ /* 0x040fe20000410000 */
[----:B------:R-:W-:-:S04]  /*a1d0*/  @!P3 FFMA.FTZ R153, R162, R154, R163 ;  /* 0x0000009aa299b223 */ /* 0x000fc800000100a3 */
[----:B------:R-:W-:Y:S01]  /*a1e0*/  @!P3 MOV R162, R152 ;  /* 0x0000009800a2b202 */ /* 0x000fe20000000f00 */
[----:B------:R-:W-:-:S03]  /*a1f0*/  IMAD.MOV.U32 R154, RZ, RZ, RZ ;  /* 0x000000ffff9a7224 */ /* 0x000fc600078e00ff */
[-C--:B------:R-:W-:Y:S02]  /*a200*/  MOV R87, R162.reuse ;  /* 0x000000a200577202 */ /* 0x080fe40000000f00 */
[----:B------:R-:W-:Y:S02]  /*a210*/  @!P3 MOV R163, R153 ;  /* 0x0000009900a3b202 */ /* 0x000fe40000000f00 */
[----:B------:R-:W-:-:S07]  /*a220*/  MOV R165, R162 ;  /* 0x000000a200a57202 */ /* 0x000fce0000000f00 */
[----:B------:R-:W-:Y:S05]  /*a230*/  WARPSYNC.COLLECTIVE R86, `(.L_x_214) ;  /* 0x0000000056087348 */ /* 0x000fea0003c00000 */
[----:B------:R0:W1:Y:S02]  /*a240*/  SHFL.IDX P1, R157, R87, R154, R155 ;  /* 0x0000009a579d7389 */ /* 0x000064000002009b */
[----:B01----:R-:W-:Y:S05]  /*a250*/  ENDCOLLECTIVE ;  /* 0x000000000000791b */ /* 0x003fea0003800000 */
.L_x_214:
[----:B------:R-:W-:Y:S02]  /*a260*/  MOV R87, R163 ;  /* 0x000000a300577202 */ /* 0x000fe40000000f00 */
[----:B------:R-:W-:-:S07]  /*a270*/  MOV R153, R157 ;  /* 0x0000009d00997202 */ /* 0x000fce0000000f00 */
[----:B------:R-:W-:Y:S05]  /*a280*/  WARPSYNC.COLLECTIVE R86, `(.L_x_215) ;  /* 0x0000000056087348 */ /* 0x000fea0003c00000 */
[----:B------:R0:W1:Y:S02]  /*a290*/  SHFL.IDX P1, R157, R87, R154, R155 ;  /* 0x0000009a579d7389 */ /* 0x000064000002009b */
[----:B01----:R-:W-:Y:S05]  /*a2a0*/  ENDCOLLECTIVE ;  /* 0x000000000000791b */ /* 0x003fea0003800000 */
.L_x_215:
[----:B------:R-:W-:Y:S01]  /*a2b0*/  HFMA2 R87, -RZ, RZ, 0, 5.9604644775390625e-08 ;  /* 0x00000001ff577431 */ /* 0x000fe200000001ff */
[----:B------:R-:W-:Y:S02]  /*a2c0*/  MOV R152, R157 ;  /* 0x0000009d00987202 */ /* 0x000fe40000000f00 */
[----:B------:R-:W-:-:S03]  /*a2d0*/  MOV R157, 0x1f ;  /* 0x0000001f009d7802 */ /* 0x000fc60000000f00 */
[-C--:B------:R-:W-:Y:S01]  /*a2e0*/  FFMA.FTZ R152, R41, R153.reuse, R152 ;  /* 0x0000009929987223 */ /* 0x080fe20000010098 */
[----:B------:R-:W-:-:S07]  /*a2f0*/  FMUL.FTZ R153, R40, R153 ;  /* 0x0000009928997220 */ /* 0x000fce0000410000 */
[----:B------:R-:W-:Y:S05]  /*a300*/  WARPSYNC.COLLECTIVE R86, `(.L_x_216) ;  /* 0x0000000056087348 */ /* 0x000fea0003c00000 */
[----:B------:R0:W1:Y:S02]  /*a310*/  SHFL.DOWN P4, R154, R165, R87, R157 ;  /* 0x08000057a59a7389 */ /* 0x000064000008009d */
[----:B01----:R-:W-:Y:S05]  /*a320*/  ENDCOLLECTIVE ;  /* 0x000000000000791b */ /* 0x003fea0003800000 */
.L_x_216:
[----:B------:R-:W-:Y:S01]  /*a330*/  MOV R165, R163 ;  /* 0x000000a300a57202 */ /* 0x000fe20000000f00 */
[----:B------:R-:W-:-:S07]  /*a340*/  IMAD.MOV.U32 R162, RZ, RZ, R154 ;  /* 0x000000ffffa27224 */ /* 0x000fce00078e009a */
[----:B------:R-:W-:Y:S05]  /*a350*/  WARPSYNC.COLLECTIVE R86, `(.L_x_217) ;  /* 0x0000000056087348 */ /* 0x000fea0003c00000 */
[----:B------:R0:W1:Y:S02]  /*a360*/  SHFL.DOWN P4, R154, R165, R87, R157 ;  /* 0x08000057a59a7389 */ /* 0x000064000008009d */
[----:B01----:R-:W-:Y:S05]  /*a370*/  ENDCOLLECTIVE ;  /* 0x000000000000791b */ /* 0x003fea0003800000 */
.L_x_217:
[----:B------:R-:W-:Y:S02]  /*a380*/  MOV R87, R40 ;  /* 0x0000002800577202 */ /* 0x000fe40000000f00 */
[----:B------:R-:W-:Y:S01]  /*a390*/  MOV R163, R154 ;  /* 0x0000009a00a37202 */ /* 0x000fe20000000f00 */
[----:B------:R-:W-:-:S07]  /*a3a0*/  HFMA2 R154, -RZ, RZ, 0, 0 ;  /* 0x00000000ff9a7431 */ /* 0x000fce00000001ff */
[----:B------:R-:W-:Y:S05]  /*a3b0*/  WARPSYNC.COLLECTIVE R86, `(.L_x_218) ;  /* 0x0000000056087348 */ /* 0x000fea0003c00000 */
[----:B------:R0:W1:Y:S02]  /*a3c0*/  SHFL.IDX P1, R157, R87, R154, R155 ;  /* 0x0000009a579d7389 */ /* 0x000064000002009b */
[----:B01----:R-:W-:Y:S05]  /*a3d0*/  ENDCOLLECTIVE ;  /* 0x000000000000791b */ /* 0x003fea0003800000 */
.L_x_218:
[----:B------:R-:W-:Y:S02]  /*a3e0*/  MOV R87, R41 ;  /* 0x0000002900577202 */ /* 0x000fe40000000f00 */
[----:B------:R-:W-:-:S07]  /*a3f0*/  MOV R40, R157 ;  /* 0x0000009d00287202 */ /* 0x000fce0000000f00 */
[----:B------:R-:W-:Y:S05]  /*a400*/  WARPSYNC.COLLECTIVE R86, `(.L_x_219) ;  /* 0x0000000056087348 */ /* 0x000fea0003c00000 */
[----:B------:R0:W1:Y:S02]  /*a410*/  SHFL.IDX P1, R157, R87, R154, R155 ;  /* 0x0000009a579d7389 */ /* 0x000064000002009b */
[----:B01----:R-:W-:Y:S05]  /*a420*/  ENDCOLLECTIVE ;  /* 0x000000000000791b */ /* 0x003fea0003800000 */
.L_x_219:
[----:B------:R-:W-:Y:S01]  /*a430*/  MOV R41, R157 ;  /* 0x0000009d00297202 */ /* 0x000fe20000000f00 */
[----:B------:R-:W-:Y:S06]  /*a440*/  BRA `(.L_x_220) ;  /* 0xffffffb800247947 */ /* 0x000fec000383ffff */
.L_x_221:
        /* <DEDUP_REMOVED lines=11> */
.L_x_10410:


//--------------------- .text._Z25selective_scan_bwd_kernelI32Selective_Scan_bwd_kernel_traitsILi128ELi16ELb0ELb0ELb0ELb1ELb1EN3c108BFloat16EfEEv12SSMParamsBwd --------------------------
	.section	.text._Z25selective_scan_bwd_kernelI32Selective_Scan_bwd_kernel_traitsILi128ELi16ELb0ELb0ELb0ELb1ELb1EN3c108BFloat16EfEEv12SSMParamsBwd,"ax",@progbits
	.align	128
        .global         _Z25selective_scan_bwd_kernelI32Selective_Scan_bwd_kernel_traitsILi128ELi16ELb0ELb0ELb0ELb1ELb1EN3c108BFloat16EfEEv12SSMParamsBwd
        .type           _Z25selective_scan_bwd_kernelI32Selective_Scan_bwd_kernel_traitsILi128ELi16ELb0ELb0ELb0ELb1ELb1EN3c108BFloat16EfEEv12SSMParamsBwd,@function
        .size           _Z25selective_scan_bwd_kernelI32Selective_Scan_bwd_kernel_traitsILi128ELi16ELb0ELb0ELb0ELb1ELb1EN3c108BFloat16EfEEv12SSMParamsBwd,(.L_x_10411 - _Z25selective_scan_bwd_kernelI32Selective_Scan_bwd_kernel_traitsILi128ELi16ELb0ELb0ELb0ELb1ELb1EN3c108BFloat16EfEEv12SSMParamsBwd)
        .other          _Z25selective_scan_bwd_kernelI32Selective_Scan_bwd_kernel_traitsILi128ELi16ELb0ELb0ELb0ELb1ELb1EN3c108BFloat16EfEEv12SSMParamsBwd,@"STO_CUDA_ENTRY STV_DEFAULT"
_Z25selective_scan_bwd_kernelI32Selective_Scan_bwd_kernel_traitsILi128ELi16ELb0ELb0ELb0ELb1ELb1EN3c108BFloat16EfEEv12SSMParamsBwd:
.text._Z25selective_scan_bwd_kernelI32Selective_Scan_bwd_kernel_traitsILi128ELi16ELb0ELb0ELb0ELb1ELb1EN3c108BFloat16EfEEv12SSMParamsBwd:
        /* <DEDUP_REMOVED lines=13> */
[----:B------:R-:W0:Y:S03]  /*00d0*/  LDCU.64 UR18, c[0x0][0x498] ;  /* 0x00009300ff1277ac */ /* 0x000e260008000a00 */
[----:B------:R-:W-:Y:S02]  /*00e0*/  PLOP3.LUT P0, PT, PT, PT, UP0, 0x80, 0x8 ;  /* 0x000000000008781c */ /* 0x000fe40003f0f008 */
[----:B------:R-:W-:Y:S01]  /*00f0*/  PLOP3.LUT P1, PT, PT, PT, UP1, 0x80, 0x8 ;  /* 0x000000000008781c */ /* 0x000fe20003f2f018 */
[----:B------:R-:W1:Y:S02]  /*0100*/  LDCU UR32, c[0x0][0x394] ;  /* 0x00007280ff2077ac */ /* 0x000e640008000800 */
        /* <DEDUP_REMOVED lines=8> */
[----:B------:R-:W-:-:S04]  /*0190*/  IMAD.U32 R5, RZ, RZ, UR7 ;  /* 0x00000007ff057e24 */ /* 0x000fc8000f8e00ff */
        /* <DEDUP_REMOVED lines=11> */
[----:B0-----:R-:W-:Y:S02]  /*0250*/  UIMAD.WIDE.U32 UR14, UR16, UR18, URZ ;  /* 0x00000012100e72a5 */ /* 0x001fe4000f8e00ff */
[----:B-1----:R-:W-:Y:S02]  /*0260*/  UISETP.NE.U32.AND UP0, UPT, UR6, URZ, UPT ;  /* 0x000000ff0600728c */ /* 0x002fe4000bf05070 */
[----:B------:R-:W-:Y:S02]  /*0270*/  UIMAD UR21, UR10, UR31, URZ ;  /* 0x0000001f0a1572a4 */ /* 0x000fe4000f8e02ff */
[----:B------:R-:W-:Y:S01]  /*0280*/  UISETP.NE.AND.EX UP0, UPT, UR7, URZ, UPT, UP0 ;  /* 0x000000ff0700728c */ /* 0x000fe2000bf05300 */
[----:B------:R-:W0:Y:S01]  /*0290*/  LDCU.128 UR4, c[0x0][0x460] ;  /* 0x00008c00ff0477ac */ /* 0x000e220008000c00 */
[----:B------:R-:W-:-:S02]  /*02a0*/  ULEA UR11, UR32, 0xfffff800, 0xb ;  /* 0xfffff800200b7891 */ /* 0x000fc4000f8e58ff */
[----:B------:R-:W-:Y:S02]  /*02b0*/  UIMAD.WIDE.U32 UR12, UR10, UR30, UR12 ;  /* 0x0000001e0a0c72a5 */ /* 0x000fe4000f8e000c */
[----:B------:R-:W-:-:S05]  /*02c0*/  UIMAD UR15, UR16, UR19, UR15 ;  /* 0x00000013100f72a4 */ /* 0x000fca000f8e020f */
[----:B------:R-:W1:Y:S01]  /*02d0*/  @UP0 LDCU UR24, c[0x0][0x384] ;  /* 0x00007080ff1807ac */ /* 0x000e620008000800 */
[----:B------:R-:W-:Y:S02]  /*02e0*/  UIADD3 UR19, UP1, UPT, UR11, UR8, URZ ;  /* 0x000000080b137290 */ /* 0x000fe4000ff3e0ff */
[----:B------:R-:W-:Y:S02]  /*02f0*/  USHF.R.S32.HI UR17, URZ, 0x1f, UR11 ;  /* 0x0000001fff117899 */ /* 0x000fe4000801140b */
[----:B------:R-:W-:Y:S01]  /*0300*/  UIADD3 UR8, UP3, UPT, UR11, UR12, URZ ;  /* 0x0000000c0b087290 */ /* 0x000fe2000ff7e0ff */
[----:B------:R-:W5:Y:S01]  /*0310*/  @UP0 LDCU UR25, c[0x0][0x38c] ;  /* 0x00007180ff1907ac */ /* 0x000f620008000800 */
[----:B0-----:R-:W-:Y:S02]  /*0320*/  ULEA UR18, UP2, UR19, UR4, 0x1 ;  /* 0x0000000413127291 */ /* 0x001fe4000f8408ff */
[----:B------:R-:W-:Y:S02]  /*0330*/  UIADD3.X UR4, UPT, UPT, UR17, UR9, UR20, UP1, !UPT ;  /* 0x0000000911047290 */ /* 0x000fe40008ffe414 */
[----:B------:R-:W-:Y:S01]  /*0340*/  UIADD3.X UR9, UPT, UPT, UR17, UR13, UR21, UP3, !UPT ;  /* 0x0000000d11097290 */ /* 0x000fe20009ffe415 */
[----:B------:R-:W0:Y:S01]  /*0350*/  @UP0 LDCU.64 UR20, c[0x0][0x480] ;  /* 0x00009000ff1407ac */ /* 0x000e220008000a00 */
[----:B------:R-:W-:-:S02]  /*0360*/  ULEA UR12, UP4, UR8, UR6, 0x1 ;  /* 0x00000006080c7291 */ /* 0x000fc4000f8808ff */
[----:B------:R-:W-:Y:S02]  /*0370*/  ULEA.HI.X UR19, UR19, UR5, UR4, 0x1, UP2 ;  /* 0x0000000513137291 */ /* 0x000fe400090f0c04 */
[----:B------:R-:W-:Y:S02]  /*0380*/  ULEA.HI.X UR9, UR8, UR7, UR9, 0x1, UP4 ;  /* 0x0000000708097291 */ /* 0x000fe4000a0f0c09 */
[----:B-1----:R-:W-:Y:S02]  /*0390*/  @UP0 UIMAD UR8, UR16, UR24, UR10 ;  /* 0x00000018100802a4 */ /* 0x002fe4000f8e020a */
[----:B--2---:R-:W-:Y:S02]  /*03a0*/  UIMAD.WIDE.U32 UR4, UR10, UR22, UR14 ;  /* 0x000000160a0472a5 */ /* 0x004fe4000f8e000e */
[----:B------:R-:W-:Y:S01]  /*03b0*/  @UP0 UIMAD UR8, UR8, UR32, URZ ;  /* 0x00000020080802a4 */ /* 0x000fe2000f8e02ff */
[----:B------:R-:W1:Y:S01]  /*03c0*/  LDCU.64 UR28, c[0x0][0x528] ;  /* 0x0000a500ff1c77ac */ /* 0x000e620008000a00 */
[----:B------:R-:W-:-:S02]  /*03d0*/  UIMAD UR14, UR10, UR23, URZ ;  /* 0x000000170a0e72a4 */ /* 0x000fc4000f8e02ff */
[----:B------:R-:W-:Y:S02]  /*03e0*/  UIADD3 UR11, UP1, UPT, UR11, UR4, URZ ;  /* 0x000000040b0b7290 */ /* 0x000fe4000ff3e0ff */
[----:B-----5:R-:W-:Y:S02]  /*03f0*/  @UP0 UIMAD UR8, UR8, UR25, URZ ;  /* 0x00000019080802a4 */ /* 0x020fe4000f8e02ff */
[----:B------:R-:W-:Y:S01]  /*0400*/  UIADD3.X UR14, UPT, UPT, UR17, UR5, UR14, UP1, !UPT ;  /* 0x00000005110e7290 */ /* 0x000fe20008ffe40e */
[----:B------:R-:W-:Y:S02]  /*0410*/  UMOV UR4, URZ ;  /* 0x000000ff00047c82 */ /* 0x000fe40008000000 */
[----:B------:R-:W-:Y:S01]  /*0420*/  UMOV UR5, URZ ;  /* 0x000000ff00057c82 */ /* 0x000fe20008000000 */
[----:B0-----:R-:W-:Y:S02]  /*0430*/  @UP0 UIMAD.WIDE UR4, UR8, 0x8, UR20 ;  /* 0x00000008080408a5 */ /* 0x001fe4000f8e0214 */
[----:B------:R-:W-:Y:S01]  /*0440*/  UISETP.GE.AND UP0, UPT, UR32, 0x1, UPT ;  /* 0x000000012000788c */ /* 0x000fe2000bf06270 */
[----:B------:R-:W-:Y:S01]  /*0450*/  UMOV UR6, URZ ;  /* 0x000000ff00067c82 */ /* 0x000fe20008000000 */
[----:B------:R-:W-:Y:S01]  /*0460*/  UMOV UR7, URZ ;  /* 0x000000ff00077c82 */ /* 0x000fe20008000000 */
[----:B-1----:R-:W-:-:S04]  /*0470*/  ULEA UR13, UP1, UR11, UR28, 0x1 ;  /* 0x0000001c0b0d7291 */ /* 0x002fc8000f8208ff */
[----:B------:R-:W-:Y:S01]  /*0480*/  ULEA.HI.X UR14, UR11, UR29, UR14, 0x1, UP1 ;  /* 0x0000001d0b0e7291 */ /* 0x000fe200088f0c0e */
[----:B---3--:R-:W-:Y:S02]  /*0490*/  @P0 R2UR UR6, R2 ;  /* 0x00000000020602ca */ /* 0x008fe400000e0000 */
[----:B------:R-:W-:Y:S01]  /*04a0*/  @P1 R2UR UR7, R4 ;  /* 0x00000000040712ca */ /* 0x000fe200000e0000 */
[----:B----4-:R-:W-:-:S14]  /*04b0*/  BRA.U !UP0, `(.L_x_222) ;  /* 0x000000ad08587547 */ /* 0x010fdc000b800000 */
[----:B------:R-:W0:Y:S01]  /*04c0*/  S2R R100, SR_TID.X ;  /* 0x0000000000647919 */ /* 0x000e220000002100 */
[----:B------:R-:W-:Y:S01]  /*04d0*/  UMOV UR17, UR12 ;  /* 0x0000000c00117c82 */ /* 0x000fe20008000000 */
[----:B------:R-:W1:Y:S01]  /*04e0*/  LDCU UR16, c[0x0][0x394] ;  /* 0x00007280ff1077ac */ /* 0x000e620008000800 */
[----:B------:R2:W-:Y:S01]  /*04f0*/  STL [R1+0xc], RZ ;  /* 0x00000cff01007387 */ /* 0x0005e20000100800 */
[----:B------:R-:W-:Y:S01]  /*0500*/  UMOV UR15, UR19 ;  /* 0x00000013000f7c82 */ /* 0x000fe20008000000 */
[----:B------:R-:W-:Y:S02]  /*0510*/  UMOV UR12, UR9 ;  /* 0x00000009000c7c82 */ /* 0x000fe40008000000 */
[----:B------:R2:W-:Y:S01]  /*0520*/  STL [R1+0x10], RZ ;  /* 0x000010ff01007387 */ /* 0x0005e20000100800 */
[C---:B0-----:R-:W-:Y:S02]  /*0530*/  SHF.L.U32 R3, R100.reuse, 0x4, RZ ;  /* 0x0000000464037819 */ /* 0x041fe400000006ff */
[----:B------:R-:W-:-:S04]  /*0540*/  LOP3.LUT R0, R100, 0x1f, RZ, 0xc0, !PT ;  /* 0x0000001f64007812 */ /* 0x000fc800078ec0ff */
[----:B-12---:R-:W-:-:S07]  /*0550*/  LOP3.LUT R20, R0, 0x3e00, R3, 0xf8, !PT ;  /* 0x00003e0000147812 */ /* 0x006fce00078ef803 */
.L_x_270:
[----:B------:R-:W0:Y:S01]  /*0560*/  LDCU UR25, c[0x0][0x388] ;  /* 0x00007100ff1977ac */ /* 0x000e220008000800 */
[----:B------:R-:W-:Y:S02]  /*0570*/  MOV R2, UR18 ;  /* 0x0000001200027c02 */ /* 0x000fe40008000f00 */
[----:B------:R-:W-:Y:S01]  /*0580*/  MOV R3, UR15 ;  /* 0x0000000f00037c02 */ /* 0x000fe20008000f00 */
[----:B------:R-:W-:Y:S01]  /*0590*/  USHF.L.U32 UR8, UR16, 0xb, URZ ;  /* 0x0000000b10087899 */ /* 0x000fe200080006ff */
[----:B------:R-:W-:Y:S02]  /*05a0*/  LOP3.LUT R69, R69, 0xfffffbff, RZ, 0xc0, !PT ;  /* 0xfffffbff45457812 */ /* 0x000fe400078ec0ff */
[----:B------:R-:W-:Y:S01]  /*05b0*/  PRMT R31, RZ, 0x7610, R31 ;  /* 0x00007610ff1f7816 */ /* 0x000fe2000000001f */
[----:B------:R-:W-:Y:S01]  /*05c0*/  UIADD3 UR10, UPT, UPT, UR8, -0x800, URZ ;  /* 0xfffff800080a7890 */ /* 0x000fe2000fffe0ff */
[----:B------:R-:W-:Y:S01]  /*05d0*/  IMAD.WIDE.U32 R18, R20, 0x2, R2 ;  /* 0x0000000214127825 */ /* 0x000fe200078e0002 */
[----:B------:R-:W-:-:S02]  /*05e0*/  SHF.L.U32 R2, R100, 0x4, RZ ;  /* 0x0000000464027819 */ /* 0x000fc400000006ff */
[----:B------:R-:W-:Y:S02]  /*05f0*/  PRMT R23, RZ, 0x7610, R23 ;  /* 0x00007610ff177816 */ /* 0x000fe40000000017 */
[----:B------:R-:W-:Y:S02]  /*0600*/  LOP3.LUT R43, R2, 0x3e00, RZ, 0xc0, !PT ;  /* 0x00003e00022b7812 */ /* 0x000fe400078ec0ff */
[----:B------:R-:W-:Y:S01]  /*0610*/  PRMT R22, RZ, 0x7610, R22 ;  /* 0x00007610ff167816 */ /* 0x000fe20000000016 */
[----:B0-----:R-:W-:Y:S01]  /*0620*/  UIADD3 UR29, UPT, UPT, -UR10, UR25, URZ ;  /* 0x000000190a1d7290 */ /* 0x001fe2000fffe1ff */
[C---:B------:R-:W-:Y:S02]  /*0630*/  LOP3.LUT R26, R43.reuse, 0x20, R0, 0xfe, !PT ;  /* 0x000000202b1a7812 */ /* 0x040fe400078efe00 */
[----:B------:R-:W-:Y:S02]  /*0640*/  LOP3.LUT R27, R43, R0, RZ, 0xfc, !PT ;  /* 0x000000002b1b7212 */ /* 0x000fe400078efcff */
[----:B------:R-:W-:-:S02]  /*0650*/  PRMT R35, RZ, 0x7610, R35 ;  /* 0x00007610ff237816 */ /* 0x000fc40000000023 */
[----:B------:R-:W-:Y:S01]  /*0660*/  ISETP.GE.AND P0, PT, R20, UR29, PT ;  /* 0x0000001d14007c0c */ /* 0x000fe2000bf06270 */
[C---:B------:R-:W-:Y:S01]  /*0670*/  IMAD.SHL.U32 R32, R27.reuse, 0x2, RZ ;  /* 0x000000021b207824 */ /* 0x040fe200078e00ff */
[C---:B------:R-:W-:Y:S02]  /*0680*/  LOP3.LUT R4, R27.reuse, 0x40, RZ, 0xfc, !PT ;  /* 0x000000401b047812 */ /* 0x040fe400078efcff */
[----:B------:R-:W-:Y:S02]  /*0690*/  LOP3.LUT R5, R27, 0x60, RZ, 0xfc, !PT ;  /* 0x000000601b057812 */ /* 0x000fe400078efcff */
[----:B------:R-:W-:Y:S01]  /*06a0*/  ISETP.GE.AND P6, PT, R4, UR29, PT ;  /* 0x0000001d04007c0c */ /* 0x000fe2000bfc6270 */
[----:B------:R-:W-:Y:S01]  /*06b0*/  BAR.SYNC.DEFER_BLOCKING 0x0 ;  /* 0x0000000000007b1d */ /* 0x000fe20000010000 */
[----:B------:R-:W-:Y:S02]  /*06c0*/  ISETP.GE.AND P5, PT, R5, UR29, PT ;  /* 0x0000001d05007c0c */ /* 0x000fe4000bfa6270 */
[----:B------:R-:W-:-:S02]  /*06d0*/  IADD3 R2, P1, PT, R32, UR17, RZ ;  /* 0x0000001120027c10 */ /* 0x000fc4000ff3e0ff */
[----:B------:R-:W-:Y:S02]  /*06e0*/  LOP3.LUT R6, R27, 0x80, RZ, 0xfc, !PT ;  /* 0x000000801b067812 */ /* 0x000fe400078efcff */
[----:B------:R-:W-:Y:S02]  /*06f0*/  @P0 LOP3.LUT R69, R69, 0x400, RZ, 0xfc, !PT ;  /* 0x0000040045450812 */ /* 0x000fe400078efcff */
[----:B------:R-:W-:Y:S02]  /*0700*/  ISETP.GE.AND P0, PT, R26, UR29, PT ;  /* 0x0000001d1a007c0c */ /* 0x000fe4000bf06270 */
[----:B------:R-:W-:Y:S02]  /*0710*/  LOP3.LUT R69, R69, 0xfffffdff, RZ, 0xc0, !PT ;  /* 0xfffffdff45457812 */ /* 0x000fe400078ec0ff */
[----:B------:R-:W-:Y:S02]  /*0720*/  IADD3.X R3, PT, PT, RZ, UR12, RZ, P1, !PT ;  /* 0x0000000cff037c10 */ /* 0x000fe40008ffe4ff */
[----:B------:R-:W-:-:S02]  /*0730*/  ISETP.GE.AND P4, PT, R6, UR29, PT ;  /* 0x0000001d06007c0c */ /* 0x000fc4000bf86270 */
[C---:B------:R-:W-:Y:S02]  /*0740*/  LOP3.LUT R7, R27.reuse, 0xa0, RZ, 0xfc, !PT ;  /* 0x000000a01b077812 */ /* 0x040fe400078efcff */
[----:B------:R-:W-:Y:S02]  /*0750*/  LOP3.LUT R8, R27, 0xc0, RZ, 0xfc, !PT ;  /* 0x000000c01b087812 */ /* 0x000fe400078efcff */
[----:B------:R-:W-:Y:S02]  /*0760*/  ISETP.GE.AND P3, PT, R7, UR29, PT ;  /* 0x0000001d07007c0c */ /* 0x000fe4000bf66270 */
[----:B------:R-:W-:Y:S01]  /*0770*/  @P0 LOP3.LUT R69, R69, 0x200, RZ, 0xfc, !PT ;  /* 0x0000020045450812 */ /* 0x000fe200078efcff */
[----:B------:R-:W2:Y:S01]  /*0780*/  @!P6 LDG.E.U16 R23, desc[UR26][R18.64+0x80] ;  /* 0x0000801a1217e981 */ /* 0x000ea2000c1e1500 */
[----:B------:R-:W-:Y:S02]  /*0790*/  IADD3 R32, P0, PT, R32, UR13, RZ ;  /* 0x0000000d20207c10 */ /* 0x000fe4000ff1e0ff */
[----:B------:R-:W-:Y:S01]  /*07a0*/  LOP3.LUT R69, R69, 0xfffffeff, RZ, 0xc0, !PT ;  /* 0xfffffeff45457812 */ /* 0x000fe200078ec0ff */
[----:B------:R-:W3:Y:S01]  /*07b0*/  @!P5 LDG.E.U16 R22, desc[UR26][R18.64+0xc0] ;  /* 0x0000c01a1216d981 */ /* 0x000ee2000c1e1500 */
[----:B------:R-:W-:-:S02]  /*07c0*/  IADD3.X R33, PT, PT, RZ, UR14, RZ, P0, !PT ;  /* 0x0000000eff217c10 */ /* 0x000fc400087fe4ff */
[----:B------:R-:W-:Y:S02]  /*07d0*/  @P6 LOP3.LUT R69, R69, 0x100, RZ, 0xfc, !PT ;  /* 0x0000010045456812 */ /* 0x000fe400078efcff */
[----:B------:R-:W-:Y:S02]  /*07e0*/  ISETP.GE.AND P2, PT, R8, UR29, PT ;  /* 0x0000001d08007c0c */ /* 0x000fe4000bf46270 */
[C---:B------:R-:W-:Y:S02]  /*07f0*/  LOP3.LUT P1, RZ, R69.reuse, 0x200, RZ, 0xc0, !PT ;  /* 0x0000020045ff7812 */ /* 0x040fe4000782c0ff */
[----:B------:R-:W-:Y:S02]  /*0800*/  LOP3.LUT R69, R69, 0xffffff7f, RZ, 0xc0, !PT ;  /* 0xffffff7f45457812 */ /* 0x000fe400078ec0ff */
[----:B------:R-:W-:Y:S02]  /*0810*/  PRMT R20, RZ, 0x7610, R20 ;  /* 0x00007610ff147816 */ /* 0x000fe40000000014 */
[----:B------:R-:W-:-:S02]  /*0820*/  @P5 LOP3.LUT R69, R69, 0x80, RZ, 0xfc, !PT ;  /* 0x0000008045455812 */ /* 0x000fc400078efcff */
[----:B------:R-:W-:Y:S02]  /*0830*/  LOP3.LUT R9, R27, 0xe0, RZ, 0xfc, !PT ;  /* 0x000000e01b097812 */ /* 0x000fe400078efcff */
[----:B------:R-:W-:Y:S02]  /*0840*/  LOP3.LUT R69, R69, 0xffffffbf, RZ, 0xc0, !PT ;  /* 0xffffffbf45457812 */ /* 0x000fe400078ec0ff */
[----:B------:R-:W-:Y:S02]  /*0850*/  LOP3.LUT R10, R27, 0x100, RZ, 0xfc, !PT ;  /* 0x000001001b0a7812 */ /* 0x000fe400078efcff */
[----:B------:R-:W-:Y:S02]  /*0860*/  @P4 LOP3.LUT R69, R69, 0x40, RZ, 0xfc, !PT ;  /* 0x0000004045454812 */ /* 0x000fe400078efcff */
[----:B------:R-:W-:Y:S02]  /*0870*/  PRMT R21, RZ, 0x7610, R21 ;  /* 0x00007610ff157816 */ /* 0x000fe40000000015 */
[----:B------:R-:W-:-:S02]  /*0880*/  LOP3.LUT P0, RZ, R69, 0x400, RZ, 0xc0, !PT ;  /* 0x0000040045ff7812 */ /* 0x000fc4000780c0ff */
[----:B------:R-:W-:Y:S02]  /*0890*/  LOP3.LUT R69, R69, 0xffffffdf, RZ, 0xc0, !PT ;  /* 0xffffffdf45457812 */ /* 0x000fe400078ec0ff */
[----:B------:R-:W-:Y:S01]  /*08a0*/  LOP3.LUT R11, R27, 0x120, RZ, 0xfc, !PT ;  /* 0x000001201b0b7812 */ /* 0x000fe200078efcff */
[----:B------:R-:W4:Y:S01]  /*08b0*/  @!P1 LDG.E.U16 R21, desc[UR26][R18.64+0x40] ;  /* 0x0000401a12159981 */ /* 0x000f22000c1e1500 */
[----:B------:R-:W-:Y:S02]  /*08c0*/  @P3 LOP3.LUT R69, R69, 0x20, RZ, 0xfc, !PT ;  /* 0x0000002045453812 */ /* 0x000fe400078efcff */
[----:B------:R-:W-:Y:S02]  /*08d0*/  PRMT R29, RZ, 0x7610, R29 ;  /* 0x00007610ff1d7816 */ /* 0x000fe4000000001d */
[----:B------:R-:W-:Y:S02]  /*08e0*/  LOP3.LUT R69, R69, 0xffffffef, RZ, 0xc0, !PT ;  /* 0xffffffef45457812 */ /* 0x000fe400078ec0ff */
[----:B------:R-:W-:Y:S01]  /*08f0*/  LOP3.LUT R12, R27, 0x140, RZ, 0xfc, !PT ;  /* 0x000001401b0c7812 */ /* 0x000fe200078efcff */
[----:B------:R-:W5:Y:S01]  /*0900*/  @!P0 LDG.E.U16 R20, desc[UR26][R18.64] ;  /* 0x0000001a12148981 */ /* 0x000f62000c1e1500 */
[----:B------:R-:W-:-:S02]  /*0910*/  ISETP.GE.AND P0, PT, R9, UR29, PT ;  /* 0x0000001d09007c0c */ /* 0x000fc4000bf06270 */
[----:B------:R-:W-:Y:S01]  /*0920*/  @P2 LOP3.LUT R69, R69, 0x10, RZ, 0xfc, !PT ;  /* 0x0000001045452812 */ /* 0x000fe200078efcff */
[----:B------:R-:W3:Y:S01]  /*0930*/  @!P2 LDG.E.U16 R29, desc[UR26][R18.64+0x180] ;  /* 0x0001801a121da981 */ /* 0x000ee2000c1e1500 */
[----:B------:R-:W-:Y:S02]  /*0940*/  PRMT R24, RZ, 0x7610, R24 ;  /* 0x00007610ff187816 */ /* 0x000fe40000000018 */
[----:B------:R-:W-:Y:S02]  /*0950*/  LOP3.LUT R69, R69, 0xfffffff7, RZ, 0xc0, !PT ;  /* 0xfffffff745457812 */ /* 0x000fe400078ec0ff */
[C---:B------:R-:W-:Y:S02]  /*0960*/  LOP3.LUT R13, R27.reuse, 0x160, RZ, 0xfc, !PT ;  /* 0x000001601b0d7812 */ /* 0x040fe400078efcff */
[----:B------:R-:W-:Y:S01]  /*0970*/  PRMT R25, RZ, 0x7610, R25 ;  /* 0x00007610ff197816 */ /* 0x000fe20000000019 */
[----:B------:R-:W3:Y:S01]  /*0980*/  @!P3 LDG.E.U16 R24, desc[UR26][R18.64+0x140] ;  /* 0x0001401a1218b981 */ /* 0x000ee2000c1e1500 */
[----:B------:R-:W-:-:S02]  /*0990*/  LOP3.LUT R14, R27, 0x180, RZ, 0xfc, !PT ;  /* 0x000001801b0e7812 */ /* 0x000fc400078efcff */
[----:B------:R-:W-:Y:S01]  /*09a0*/  @P0 LOP3.LUT R69, R69, 0x8, RZ, 0xfc, !PT ;  /* 0x0000000845450812 */ /* 0x000fe200078efcff */
[----:B------:R-:W3:Y:S01]  /*09b0*/  @!P0 LDG.E.U16 R31, desc[UR26][R18.64+0x1c0] ;  /* 0x0001c01a121f8981 */ /* 0x000ee2000c1e1500 */
[----:B------:R-:W-:Y:S02]  /*09c0*/  ISETP.GE.AND P0, PT, R10, UR29, PT ;  /* 0x0000001d0a007c0c */ /* 0x000fe4000bf06270 */
[----:B------:R-:W-:Y:S01]  /*09d0*/  LOP3.LUT R69, R69, 0xfffffffb, RZ, 0xc0, !PT ;  /* 0xfffffffb45457812 */ /* 0x000fe200078ec0ff */
[----:B------:R-:W3:Y:S01]  /*09e0*/  @!P4 LDG.E.U16 R25, desc[UR26][R18.64+0x100] ;  /* 0x0001001a1219c981 */ /* 0x000ee2000c1e1500 */
[----:B------:R-:W-:Y:S02]  /*09f0*/  LOP3.LUT R15, R27, 0x1a0, RZ, 0xfc, !PT ;  /* 0x000001a01b0f7812 */ /* 0x000fe400078efcff */
[----:B------:R-:W-:Y:S02]  /*0a00*/  ISETP.GE.AND P6, PT, R11, UR29, PT ;  /* 0x0000001d0b007c0c */ /* 0x000fe4000bfc6270 */
[----:B------:R-:W-:-:S02]  /*0a10*/  LOP3.LUT R16, R27, 0x1c0, RZ, 0xfc, !PT ;  /* 0x000001c01b107812 */ /* 0x000fc400078efcff */
[----:B------:R-:W-:Y:S02]  /*0a20*/  ISETP.GE.AND P5, PT, R12, UR29, PT ;  /* 0x0000001d0c007c0c */ /* 0x000fe4000bfa6270 */
[----:B------:R-:W-:Y:S01]  /*0a30*/  LOP3.LUT R17, R27, 0x1e0, RZ, 0xfc, !PT ;  /* 0x000001e01b117812 */ /* 0x000fe200078efcff */
[----:B------:R-:W3:Y:S01]  /*0a40*/  @!P0 LDG.E.U16 R35, desc[UR26][R18.64+0x200] ;  /* 0x0002001a12238981 */ /* 0x000ee2000c1e1500 */
[----:B------:R-:W-:Y:S02]  /*0a50*/  @P0 LOP3.LUT R69, R69, 0x4, RZ, 0xfc, !PT ;  /* 0x0000000445450812 */ /* 0x000fe400078efcff */
[----:B------:R-:W-:Y:S02]  /*0a60*/  ISETP.GE.AND P0, PT, R13, UR29, PT ;  /* 0x0000001d0d007c0c */ /* 0x000fe4000bf06270 */
[----:B------:R-:W-:Y:S02]  /*0a70*/  ISETP.GE.AND P1, PT, R14, UR29, PT ;  /* 0x0000001d0e007c0c */ /* 0x000fe4000bf26270 */
[----:B------:R-:W-:-:S02]  /*0a80*/  ISETP.GE.AND P2, PT, R15, UR29, PT ;  /* 0x0000001d0f007c0c */ /* 0x000fc4000bf46270 */
[----:B------:R-:W-:Y:S02]  /*0a90*/  ISETP.GE.AND P3, PT, R16, UR29, PT ;  /* 0x0000001d10007c0c */ /* 0x000fe4000bf66270 */
[----:B------:R-:W-:Y:S02]  /*0aa0*/  ISETP.GE.AND P4, PT, R17, UR29, PT ;  /* 0x0000001d11007c0c */ /* 0x000fe4000bf86270 */
[----:B------:R-:W-:Y:S02]  /*0ab0*/  PRMT R28, RZ, 0x7610, R28 ;  /* 0x00007610ff1c7816 */ /* 0x000fe4000000001c */
[----:B------:R-:W-:Y:S02]  /*0ac0*/  PRMT R37, RZ, 0x7610, R37 ;  /* 0x00007610ff257816 */ /* 0x000fe40000000025 */
[----:B------:R-:W-:Y:S02]  /*0ad0*/  PRMT R30, RZ, 0x7610, R30 ;  /* 0x00007610ff1e7816 */ /* 0x000fe4000000001e */
[----:B------:R-:W-:Y:S01]  /*0ae0*/  PRMT R39, RZ, 0x7610, R39 ;  /* 0x00007610ff277816 */ /* 0x000fe20000000027 */
[----:B------:R-:W3:Y:S01]  /*0af0*/  @!P6 LDG.E.U16 R28, desc[UR26][R18.64+0x240] ;  /* 0x0002401a121ce981 */ /* 0x000ee2000c1e1500 */
[----:B------:R-:W-:-:S02]  /*0b00*/  PRMT R34, RZ, 0x7610, R34 ;  /* 0x00007610ff227816 */ /* 0x000fc40000000022 */
[----:B------:R-:W-:Y:S01]  /*0b10*/  PRMT R41, RZ, 0x7610, R41 ;  /* 0x00007610ff297816 */ /* 0x000fe20000000029 */
[----:B------:R-:W3:Y:S01]  /*0b20*/  @!P5 LDG.E.U16 R37, desc[UR26][R18.64+0x280] ;  /* 0x0002801a1225d981 */ /* 0x000ee2000c1e1500 */
[----:B------:R-:W-:-:S03]  /*0b30*/  PRMT R0, RZ, 0x7610, R0 ;  /* 0x00007610ff007816 */ /* 0x000fc60000000000 */
[----:B------:R-:W3:Y:S04]  /*0b40*/  @!P0 LDG.E.U16 R30, desc[UR26][R18.64+0x2c0] ;  /* 0x0002c01a121e8981 */ /* 0x000ee8000c1e1500 */
[----:B------:R-:W3:Y:S04]  /*0b50*/  @!P1 LDG.E.U16 R39, desc[UR26][R18.64+0x300] ;  /* 0x0003001a12279981 */ /* 0x000ee8000c1e1500 */
[----:B------:R-:W3:Y:S04]  /*0b60*/  @!P2 LDG.E.U16 R34, desc[UR26][R18.64+0x340] ;  /* 0x0003401a1222a981 */ /* 0x000ee8000c1e1500 */
[----:B------:R-:W3:Y:S04]  /*0b70*/  @!P3 LDG.E.U16 R41, desc[UR26][R18.64+0x380] ;  /* 0x0003801a1229b981 */ /* 0x000ee8000c1e1500 */
[----:B------:R0:W3:Y:S01]  /*0b80*/  @!P4 LDG.E.U16 R0, desc[UR26][R18.64+0x3c0] ;  /* 0x0003c01a1200c981 */ /* 0x0000e2000c1e1500 */
[----:B------:R-:W1:Y:S01]  /*0b90*/  S2R R44, SR_LANEID ;  /* 0x00000000002c7919 */ /* 0x000e620000000000 */
[----:B------:R-:W0:Y:S01]  /*0ba0*/  S2UR UR8, SR_CgaCtaId ;  /* 0x00000000000879c3 */ /* 0x000e220000008800 */
[----:B------:R-:W-:Y:S01]  /*0bb0*/  LOP3.LUT R69, R69, 0xfffffffd, RZ, 0xc0, !PT ;  /* 0xfffffffd45457812 */ /* 0x000fe200078ec0ff */
[----:B------:R-:W-:-:S03]  /*0bc0*/  UMOV UR19, 0x400 ;  /* 0x0000040000137882 */ /* 0x000fc60000000000 */
[----:B------:R-:W-:Y:S02]  /*0bd0*/  @P6 LOP3.LUT R69, R69, 0x2, RZ, 0xfc, !PT ;  /* 0x0000000245456812 */ /* 0x000fe400078efcff */
[----:B------:R-:W-:Y:S02]  /*0be0*/  P2R R64, PR, RZ, 0x40 ;  /* 0x00000040ff407803 */ /* 0x000fe40000000000 */
[C---:B------:R-:W-:Y:S02]  /*0bf0*/  LOP3.LUT P6, RZ, R69.reuse, 0x4, RZ, 0xc0, !PT ;  /* 0x0000000445ff7812 */ /* 0x040fe400078cc0ff */
[----:B------:R-:W-:Y:S02]  /*0c00*/  LOP3.LUT R100, R100, 0x3e0, RZ, 0xc0, !PT ;  /* 0x000003e064647812 */ /* 0x000fe400078ec0ff */
[----:B------:R-:W-:Y:S02]  /*0c10*/  P2R R62, PR, RZ, 0x40 ;  /* 0x00000040ff3e7803 */ /* 0x000fe40000000000 */
[----:B------:R-:W-:Y:S01]  /*0c20*/  LOP3.LUT P6, RZ, R69, 0x8, RZ, 0xc0, !PT ;  /* 0x0000000845ff7812 */ /* 0x000fe200078cc0ff */
[----:B0-----:R-:W-:Y:S01]  /*0c30*/  ULEA UR19, UR8, UR19, 0x18 ;  /* 0x0000001308137291 */ /* 0x001fe2000f8ec0ff */
[----:B-1----:R-:W-:-:S04]  /*0c40*/  IADD3 R36, PT, PT, R43, R44, RZ ;  /* 0x0000002c2b247210 */ /* 0x002fc80007ffe0ff */
[C---:B------:R-:W-:Y:S01]  /*0c50*/  IADD3 R43, PT, PT, R36.reuse, 0x20, RZ ;  /* 0x00000020242b7810 */ /* 0x040fe20007ffe0ff */
[C---:B------:R-:W-:Y:S01]  /*0c60*/  VIADD R45, R36.reuse, 0x40 ;  /* 0x00000040242d7836 */ /* 0x040fe20000000000 */
[C---:B------:R-:W-:Y:S02]  /*0c70*/  IADD3 R47, PT, PT, R36.reuse, 0x60, RZ ;  /* 0x00000060242f7810 */ /* 0x040fe40007ffe0ff */
[CC--:B------:R-:W-:Y:S02]  /*0c80*/  LEA.HI.SX32 R38, R36.reuse, R36.reuse, 0x1b ;  /* 0x0000002424267211 */ /* 0x0c0fe400078fdaff */
[C---:B------:R-:W-:Y:S01]  /*0c90*/  IADD3 R49, PT, PT, R36.reuse, 0x80, RZ ;  /* 0x0000008024317810 */ /* 0x040fe20007ffe0ff */
[C---:B------:R-:W-:Y:S01]  /*0ca0*/  VIADD R53, R36.reuse, 0xe0 ;  /* 0x000000e024357836 */ /* 0x040fe20000000000 */
[----:B------:R-:W-:Y:S02]  /*0cb0*/  IADD3 R19, PT, PT, R36, 0xa0, RZ ;  /* 0x000000a024137810 */ /* 0x000fe40007ffe0ff */
[----:B------:R-:W-:-:S02]  /*0cc0*/  LEA.HI.SX32 R43, R43, R36, 0x1b ;  /* 0x000000242b2b7211 */ /* 0x000fc400078fdaff */
[C---:B------:R-:W-:Y:S02]  /*0cd0*/  IADD3 R51, PT, PT, R36.reuse, 0xc0, RZ ;  /* 0x000000c024337810 */ /* 0x040fe40007ffe0ff */
[-C--:B------:R-:W-:Y:S02]  /*0ce0*/  LEA.HI.SX32 R45, R45, R36.reuse, 0x1b ;  /* 0x000000242d2d7211 */ /* 0x080fe400078fdaff */
[-C--:B------:R-:W-:Y:S02]  /*0cf0*/  LEA.HI.SX32 R47, R47, R36.reuse, 0x1b ;  /* 0x000000242f2f7211 */ /* 0x080fe400078fdaff */
[----:B------:R-:W-:Y:S02]  /*0d00*/  IADD3 R55, PT, PT, R36, 0x100, RZ ;  /* 0x0000010024377810 */ /* 0x000fe40007ffe0ff */
[----:B------:R-:W-:Y:S02]  /*0d10*/  LEA R146, R38, UR19, 0x1 ;  /* 0x0000001326927c11 */ /* 0x000fe4000f8e08ff */
[----:B------:R-:W-:-:S02]  /*0d20*/  LEA.HI.SX32 R49, R49, R36, 0x1b ;  /* 0x0000002431317211 */ /* 0x000fc400078fdaff */
[C---:B------:R-:W-:Y:S02]  /*0d30*/  IADD3 R57, PT, PT, R36.reuse, 0x120, RZ ;  /* 0x0000012024397810 */ /* 0x040fe40007ffe0ff */
[-C--:B------:R-:W-:Y:S02]  /*0d40*/  LEA.HI.SX32 R19, R19, R36.reuse, 0x1b ;  /* 0x0000002413137211 */ /* 0x080fe400078fdaff */
[----:B------:R-:W-:Y:S01]  /*0d50*/  LEA R144, R43, UR19, 0x1 ;  /* 0x000000132b907c11 */ /* 0x000fe2000f8e08ff */
[C---:B------:R-:W-:Y:S01]  /*0d60*/  VIADD R63, R36.reuse, 0x180 ;  /* 0x00000180243f7836 */ /* 0x040fe20000000000 */
[----:B------:R-:W-:Y:S02]  /*0d70*/  IADD3 R59, PT, PT, R36, 0x140, RZ ;  /* 0x00000140243b7810 */ /* 0x000fe40007ffe0ff */
[----:B------:R-:W-:Y:S02]  /*0d80*/  LEA.HI.SX32 R51, R51, R36, 0x1b ;  /* 0x0000002433337211 */ /* 0x000fe400078fdaff */
[----:B------:R-:W-:-:S02]  /*0d90*/  LEA R164, R45, UR19, 0x1 ;  /* 0x000000132da47c11 */ /* 0x000fc4000f8e08ff */
[----:B------:R-:W-:Y:S02]  /*0da0*/  P2R R60, PR, RZ, 0x40 ;  /* 0x00000040ff3c7803 */ /* 0x000fe40000000000 */
[----:B------:R-:W-:Y:S02]  /*0db0*/  IADD3 R61, PT, PT, R36, 0x160, RZ ;  /* 0x00000160243d7810 */ /* 0x000fe40007ffe0ff */
[----:B------:R-:W-:Y:S02]  /*0dc0*/  LEA.HI.SX32 R53, R53, R36, 0x1b ;  /* 0x0000002435357211 */ /* 0x000fe400078fdaff */
[----:B------:R-:W-:Y:S02]  /*0dd0*/  LEA R161, R47, UR19, 0x1 ;  /* 0x000000132fa17c11 */ /* 0x000fe4000f8e08ff */
[----:B------:R-:W-:Y:S02]  /*0de0*/  IADD3 R100, PT, PT, R100, R44, RZ ;  /* 0x0000002c64647210 */ /* 0x000fe40007ffe0ff */
[----:B------:R-:W-:-:S02]  /*0df0*/  LOP3.LUT P6, RZ, R69, 0x10, RZ, 0xc0, !PT ;  /* 0x0000001045ff7812 */ /* 0x000fc400078cc0ff */
[-C--:B------:R-:W-:Y:S02]  /*0e00*/  LEA.HI.SX32 R55, R55, R36.reuse, 0x1b ;  /* 0x0000002437377211 */ /* 0x080fe400078fdaff */
[----:B------:R-:W-:Y:S02]  /*0e10*/  LEA R160, R49, UR19, 0x1 ;  /* 0x0000001331a07c11 */ /* 0x000fe4000f8e08ff */
[C---:B------:R-:W-:Y:S02]  /*0e20*/  IADD3 R65, PT, PT, R36.reuse, 0x1a0, RZ ;  /* 0x000001a024417810 */ /* 0x040fe40007ffe0ff */
[----:B------:R-:W-:Y:S02]  /*0e30*/  LEA.HI.SX32 R57, R57, R36, 0x1b ;  /* 0x0000002439397211 */ /* 0x000fe400078fdaff */
[----:B------:R-:W-:Y:S02]  /*0e40*/  LEA R159, R19, UR19, 0x1 ;  /* 0x00000013139f7c11 */ /* 0x000fe4000f8e08ff */
[----:B------:R-:W-:-:S02]  /*0e50*/  IADD3 R67, PT, PT, R36, 0x1c0, RZ ;  /* 0x000001c024437810 */ /* 0x000fc40007ffe0ff */
[-C--:B------:R-:W-:Y:S02]  /*0e60*/  LEA.HI.SX32 R59, R59, R36.reuse, 0x1b ;  /* 0x000000243b3b7211 */ /* 0x080fe400078fdaff */
[----:B------:R-:W-:Y:S01]  /*0e70*/  LEA R158, R51, UR19, 0x1 ;  /* 0x00000013339e7c11 */ /* 0x000fe2000f8e08ff */
[----:B------:R-:W-:Y:S01]  /*0e80*/  IMAD.SHL.U32 R100, R100, 0x10, RZ ;  /* 0x0000001064647824 */ /* 0x000fe200078e00ff */
[----:B------:R-:W-:Y:S02]  /*0e90*/  IADD3 R71, PT, PT, R36, 0x1e0, RZ ;  /* 0x000001e024477810 */ /* 0x000fe40007ffe0ff */
[----:B------:R-:W-:Y:S02]  /*0ea0*/  LEA.HI.SX32 R61, R61, R36, 0x1b ;  /* 0x000000243d3d7211 */ /* 0x000fe400078fdaff */
[----:B------:R-:W-:Y:S02]  /*0eb0*/  LEA R156, R53, UR19, 0x1 ;  /* 0x00000013359c7c11 */ /* 0x000fe4000f8e08ff */
[----:B------:R-:W-:-:S02]  /*0ec0*/  P2R R58, PR, RZ, 0x40 ;  /* 0x00000040ff3a7803 */ /* 0x000fc40000000000 */
[-C--:B------:R-:W-:Y:S02]  /*0ed0*/  LEA.HI.SX32 R63, R63, R36.reuse, 0x1b ;  /* 0x000000243f3f7211 */ /* 0x080fe400078fdaff */
[----:B------:R-:W-:Y:S02]  /*0ee0*/  LEA R134, R55, UR19, 0x1 ;  /* 0x0000001337867c11 */ /* 0x000fe4000f8e08ff */
[----:B------:R-:W-:Y:S02]  /*0ef0*/  LOP3.LUT P6, RZ, R69, 0x20, RZ, 0xc0, !PT ;  /* 0x0000002045ff7812 */ /* 0x000fe400078cc0ff */
[-C--:B------:R-:W-:Y:S02]  /*0f00*/  LEA.HI.SX32 R65, R65, R36.reuse, 0x1b ;  /* 0x0000002441417211 */ /* 0x080fe400078fdaff */
[----:B------:R-:W-:Y:S02]  /*0f10*/  LEA R99, R57, UR19, 0x1 ;  /* 0x0000001339637c11 */ /* 0x000fe4000f8e08ff */
[----:B------:R-:W-:-:S02]  /*0f20*/  LEA.HI.SX32 R67, R67, R36, 0x1b ;  /* 0x0000002443437211 */ /* 0x000fc400078fdaff */
[----:B------:R-:W-:Y:S02]  /*0f30*/  LEA R98, R59, UR19, 0x1 ;  /* 0x000000133b627c11 */ /* 0x000fe4000f8e08ff */
[----:B------:R-:W-:Y:S02]  /*0f40*/  LEA.HI.SX32 R71, R71, R36, 0x1b ;  /* 0x0000002447477211 */ /* 0x000fe400078fdaff */
[----:B------:R-:W-:Y:S02]  /*0f50*/  LEA R97, R61, UR19, 0x1 ;  /* 0x000000133d617c11 */ /* 0x000fe4000f8e08ff */
[----:B------:R-:W-:Y:S02]  /*0f60*/  LEA R96, R63, UR19, 0x1 ;  /* 0x000000133f607c11 */ /* 0x000fe4000f8e08ff */
[----:B------:R-:W-:Y:S02]  /*0f70*/  P2R R56, PR, RZ, 0x40 ;  /* 0x00000040ff387803 */ /* 0x000fe40000000000 */
[----:B------:R-:W-:-:S02]  /*0f80*/  LEA R95, R65, UR19, 0x1 ;  /* 0x00000013415f7c11 */ /* 0x000fc4000f8e08ff */
[----:B------:R-:W-:Y:S02]  /*0f90*/  LEA.HI.SX32 R92, R100, R100, 0x1b ;  /* 0x00000064645c7211 */ /* 0x000fe400078fdaff */
[----:B------:R-:W-:Y:S02]  /*0fa0*/  LOP3.LUT P6, RZ, R69, 0x40, RZ, 0xc0, !PT ;  /* 0x0000004045ff7812 */ /* 0x000fe400078cc0ff */
[----:B------:R-:W-:Y:S02]  /*0fb0*/  LEA R94, R67, UR19, 0x1 ;  /* 0x00000013435e7c11 */ /* 0x000fe4000f8e08ff */
[----:B------:R-:W-:Y:S02]  /*0fc0*/  LEA R93, R71, UR19, 0x1 ;  /* 0x00000013475d7c11 */ /* 0x000fe4000f8e08ff */
[----:B------:R-:W-:Y:S02]  /*0fd0*/  LEA R92, R92, UR19, 0x1 ;  /* 0x000000135c5c7c11 */ /* 0x000fe4000f8e08ff */
[----:B------:R-:W-:-:S02]  /*0fe0*/  P2R R54, PR, RZ, 0x40 ;  /* 0x00000040ff367803 */ /* 0x000fc40000000000 */
[----:B------:R-:W-:-:S04]  /*0ff0*/  LOP3.LUT P6, RZ, R69, 0x80, RZ, 0xc0, !PT ;  /* 0x0000008045ff7812 */ /* 0x000fc800078cc0ff */
[----:B------:R-:W-:Y:S02]  /*1000*/  P2R R52, PR, RZ, 0x40 ;  /* 0x00000040ff347803 */ /* 0x000fe40000000000 */
[----:B------:R-:W-:-:S04]  /*1010*/  LOP3.LUT P6, RZ, R69, 0x100, RZ, 0xc0, !PT ;  /* 0x0000010045ff7812 */ /* 0x000fc800078cc0ff */
[----:B------:R-:W-:Y:S02]  /*1020*/  P2R R48, PR, RZ, 0x40 ;  /* 0x00000040ff307803 */ /* 0x000fe40000000000 */
[----:B------:R-:W-:-:S04]  /*1030*/  LOP3.LUT P6, RZ, R69, 0x200, RZ, 0xc0, !PT ;  /* 0x0000020045ff7812 */ /* 0x000fc800078cc0ff */
[----:B------:R-:W-:Y:S02]  /*1040*/  P2R R46, PR, RZ, 0x40 ;  /* 0x00000040ff2e7803 */ /* 0x000fe40000000000 */
[----:B------:R-:W-:Y:S01]  /*1050*/  LOP3.LUT P6, RZ, R69, 0x400, RZ, 0xc0, !PT ;  /* 0x0000040045ff7812 */ /* 0x000fe200078cc0ff */
[----:B-----5:R-:W-:Y:S04]  /*1060*/  STS.U16 [R146], R20 ;  /* 0x0000001492007388 */ /* 0x020fe80000000400 */
[----:B----4-:R-:W-:Y:S04]  /*1070*/  STS.U16 [R144+0x40], R21 ;  /* 0x0000401590007388 */ /* 0x010fe80000000400 */
[----:B--2---:R-:W-:Y:S04]  /*1080*/  STS.U16 [R164+0x80], R23 ;  /* 0x00008017a4007388 */ /* 0x004fe80000000400 */
[----:B---3--:R-:W-:Y:S04]  /*1090*/  STS.U16 [R161+0xc0], R22 ;  /* 0x0000c016a1007388 */ /* 0x008fe80000000400 */
[----:B------:R-:W-:Y:S04]  /*10a0*/  STS.U16 [R160+0x100], R25 ;  /* 0x00010019a0007388 */ /* 0x000fe80000000400 */
[----:B------:R-:W-:Y:S04]  /*10b0*/  STS.U16 [R159+0x140], R24 ;  /* 0x000140189f007388 */ /* 0x000fe80000000400 */
[----:B------:R0:W-:Y:S04]  /*10c0*/  STS.U16 [R158+0x180], R29 ;  /* 0x0001801d9e007388 */ /* 0x0001e80000000400 */
[----:B------:R-:W-:Y:S04]  /*10d0*/  STS.U16 [R156+0x1c0], R31 ;  /* 0x0001c01f9c007388 */ /* 0x000fe80000000400 */
[----:B------:R1:W-:Y:S04]  /*10e0*/  STS.U16 [R134+0x200], R35 ;  /* 0x0002002386007388 */ /* 0x0003e80000000400 */
[----:B------:R-:W-:Y:S04]  /*10f0*/  STS.U16 [R99+0x240], R28 ;  /* 0x0002401c63007388 */ /* 0x000fe80000000400 */
[----:B------:R-:W-:Y:S04]  /*1100*/  STS.U16 [R98+0x280], R37 ;  /* 0x0002802562007388 */ /* 0x000fe80000000400 */
[----:B------:R2:W-:Y:S04]  /*1110*/  STS.U16 [R97+0x2c0], R30 ;  /* 0x0002c01e61007388 */ /* 0x0005e80000000400 */
[----:B------:R3:W-:Y:S04]  /*1120*/  STS.U16 [R96+0x300], R39 ;  /* 0x0003002760007388 */ /* 0x0007e80000000400 */
[----:B------:R-:W-:Y:S04]  /*1130*/  STS.U16 [R95+0x340], R34 ;  /* 0x000340225f007388 */ /* 0x000fe80000000400 */
[----:B------:R4:W-:Y:S04]  /*1140*/  STS.U16 [R94+0x380], R41 ;  /* 0x000380295e007388 */ /* 0x0009e80000000400 */
        /* <DEDUP_REMOVED lines=20> */
[----:B-1----:R-:W-:-:S05]  /*1290*/  PRMT R35, RZ, 0x7610, R35 ;  /* 0x00007610ff237816 */ /* 0x002fca0000000023 */
        /* <DEDUP_REMOVED lines=20> */
[----:B------:R-:W-:-:S11]  /*13e0*/  PRMT R49, RZ, 0x7610, R49 ;  /* 0x00007610ff317816 */ /* 0x000fd60000000031 */
[----:B------:R-:W4:Y:S01]  /*13f0*/  @!P6 LDG.E.U16 R41, desc[UR26][R2.64+0x1c0] ;  /* 0x0001c01a0229e981 */ /* 0x000f22000c1e1500 */
[----:B------:R-:W-:Y:S02]  /*1400*/  ISETP.NE.AND P6, PT, R62, RZ, PT ;  /* 0x000000ff3e00720c */ /* 0x000fe40003fc5270 */
[----:B-----5:R-:W-:Y:S02]  /*1410*/  PRMT R0, RZ, 0x7610, R0 ;  /* 0x00007610ff007816 */ /* 0x020fe40000000000 */
        /* <DEDUP_REMOVED lines=15> */
[----:B------:R-:W-:-:S04]  /*1510*/  LOP3.LUT R69, R69, 0xfffffffe, RZ, 0xc0, !PT ;  /* 0xfffffffe45457812 */ /* 0x000fc800078ec0ff */
[----:B------:R-:W-:Y:S02]  /*1520*/  @P5 LOP3.LUT R69, R69, 0x1, RZ, 0xfc, !PT ;  /* 0x0000000145455812 */ /* 0x000fe400078efcff */
        /* <DEDUP_REMOVED lines=19> */
[----:B------:R-:W-:Y:S02]  /*1660*/  PRMT R54, RZ, 0x7610, R54 ;  /* 0x00007610ff367816 */ /* 0x000fe40000000036 */
[----:B------:R-:W-:Y:S02]  /*1670*/  PRMT R59, RZ, 0x7610, R59 ;  /* 0x00007610ff3b7816 */ /* 0x000fe4000000003b */
[----:B------:R-:W-:Y:S01]  /*1680*/  PRMT R56, RZ, 0x7610, R56 ;  /* 0x00007610ff387816 */ /* 0x000fe20000000038 */
[----:B------:R-:W-:Y:S04]  /*1690*/  STS.U16 [R146], R29 ;  /* 0x0000001d92007388 */ /* 0x000fe80000000400 */
[----:B------:R-:W-:Y:S04]  /*16a0*/  STS.U16 [R144+0x40], R35 ;  /* 0x0000402390007388 */ /* 0x000fe80000000400 */
[----:B------:R-:W-:Y:S04]  /*16b0*/  STS.U16 [R164+0x80], R43 ;  /* 0x0000802ba4007388 */ /* 0x000fe80000000400 */
[----:B------:R-:W-:Y:S04]  /*16c0*/  STS.U16 [R161+0xc0], R36 ;  /* 0x0000c024a1007388 */ /* 0x000fe80000000400 */
[----:B--2---:R-:W-:Y:S04]  /*16d0*/  STS.U16 [R160+0x100], R45 ;  /* 0x0001002da0007388 */ /* 0x004fe80000000400 */
[----:B---3--:R-:W-:Y:S04]  /*16e0*/  STS.U16 [R159+0x140], R30 ;  /* 0x0001401e9f007388 */ /* 0x008fe80000000400 */
[----:B----4-:R-:W-:Y:S04]  /*16f0*/  STS.U16 [R158+0x180], R39 ;  /* 0x000180279e007388 */ /* 0x010fe80000000400 */
[----:B------:R-:W-:Y:S04]  /*1700*/  STS.U16 [R156+0x1c0], R41 ;  /* 0x0001c0299c007388 */ /* 0x000fe80000000400 */
[----:B-----5:R0:W-:Y:S04]  /*1710*/  STS.U16 [R134+0x200], R49 ;  /* 0x0002003186007388 */ /* 0x0201e80000000400 */
[----:B------:R-:W-:Y:S04]  /*1720*/  STS.U16 [R99+0x240], R0 ;  /* 0x0002400063007388 */ /* 0x000fe80000000400 */
[----:B------:R1:W-:Y:S04]  /*1730*/  STS.U16 [R98+0x280], R51 ;  /* 0x0002803362007388 */ /* 0x0003e80000000400 */
[----:B------:R-:W-:Y:S04]  /*1740*/  STS.U16 [R97+0x2c0], R38 ;  /* 0x0002c02661007388 */ /* 0x000fe80000000400 */
[----:B------:R2:W-:Y:S04]  /*1750*/  STS.U16 [R96+0x300], R55 ;  /* 0x0003003760007388 */ /* 0x0005e80000000400 */
[----:B------:R-:W-:Y:S04]  /*1760*/  STS.U16 [R95+0x340], R40 ;  /* 0x000340285f007388 */ /* 0x000fe80000000400 */
[----:B------:R3:W-:Y:S04]  /*1770*/  STS.U16 [R94+0x380], R57 ;  /* 0x000380395e007388 */ /* 0x0007e80000000400 */
[----:B------:R-:W-:Y:S01]  /*1780*/  STS.U16 [R93+0x3c0], R42 ;  /* 0x0003c02a5d007388 */ /* 0x000fe20000000400 */
[----:B------:R-:W-:-:S03]  /*1790*/  NOP ;  /* 0x0000000000007918 */ /* 0x000fc60000000000 */
[----:B------:R-:W4:Y:S04]  /*17a0*/  LDS.U16 R0, [R92] ;  /* 0x000000005c007984 */ /* 0x000f280000000400 */
[----:B------:R-:W-:Y:S04]  /*17b0*/  LDS.U16 R2, [R92+0x2] ;  /* 0x000002005c027984 */ /* 0x000fe80000000400 */
[----:B------:R-:W-:Y:S04]  /*17c0*/  LDS.U16 R3, [R92+0x4] ;  /* 0x000004005c037984 */ /* 0x000fe80000000400 */
[----:B------:R-:W-:Y:S04]  /*17d0*/  LDS.U16 R29, [R92+0x6] ;  /* 0x000006005c1d7984 */ /* 0x000fe80000000400 */
[----:B------:R-:W5:Y:S04]  /*17e0*/  LDS.U16 R30, [R92+0x8] ;  /* 0x000008005c1e7984 */ /* 0x000f680000000400 */
[----:B------:R-:W-:Y:S04]  /*17f0*/  LDS.U16 R35, [R92+0xa] ;  /* 0x00000a005c237984 */ /* 0x000fe80000000400 */
        /* <DEDUP_REMOVED lines=9> */
[----:B------:R-:W5:Y:S01]  /*1890*/  LDS.U16 R48, [R92+0x1e] ;  /* 0x00001e005c307984 */ /* 0x000f620000000400 */
[----:B------:R-:W-:Y:S06]  /*18a0*/  BAR.SYNC.DEFER_BLOCKING 0x0 ;  /* 0x0000000000007b1d */ /* 0x000fec0000010000 */
[----:B------:R-:W5:Y:S01]  /*18b0*/  @!P6 LDG.E.U16 R52, desc[UR26][R32.64] ;  /* 0x0000001a2034e981 */ /* 0x000f62000c1e1500 */
[----:B------:R-:W-:-:S13]  /*18c0*/  ISETP.NE.AND P6, PT, R67, RZ, PT ;  /* 0x000000ff4300720c */ /* 0x000fda0003fc5270 */
[----:B------:R-:W5:Y:S01]  /*18d0*/  @!P6 LDG.E.U16 R54, desc[UR26][R32.64+0x40] ;  /* 0x0000401a2036e981 */ /* 0x000f62000c1e1500 */
[----:B------:R-:W-:-:S13]  /*18e0*/  ISETP.NE.AND P6, PT, R68, RZ, PT ;  /* 0x000000ff4400720c */ /* 0x000fda0003fc5270 */
[----:B------:R-:W5:Y:S01]  /*18f0*/  @!P6 LDG.E.U16 R59, desc[UR26][R32.64+0x80] ;  /* 0x0000801a203be981 */ /* 0x000f62000c1e1500 */
[----:B------:R-:W-:Y:S02]  /*1900*/  ISETP.NE.AND P6, PT, R70, RZ, PT ;  /* 0x000000ff4600720c */ /* 0x000fe40003fc5270 */
[----:B0-----:R-:W-:-:S11]  /*1910*/  PRMT R49, RZ, 0x7610, R49 ;  /* 0x00007610ff317816 */ /* 0x001fd60000000031 */
[----:B------:R-:W5:Y:S01]  /*1920*/  @!P6 LDG.E.U16 R56, desc[UR26][R32.64+0xc0] ;  /* 0x0000c01a2038e981 */ /* 0x000f62000c1e1500 */
[----:B------:R-:W-:Y:S02]  /*1930*/  ISETP.NE.AND P6, PT, R71, RZ, PT ;  /* 0x000000ff4700720c */ /* 0x000fe40003fc5270 */
[----:B------:R-:W-:-:S11]  /*1940*/  PRMT R58, RZ, 0x7610, R58 ;  /* 0x00007610ff3a7816 */ /* 0x000fd6000000003a */
        /* <DEDUP_REMOVED lines=8> */
[----:B------:R-:W-:-:S11]  /*19d0*/  PRMT R61, RZ, 0x7610, R61 ;  /* 0x00007610ff3d7816 */ /* 0x000fd6000000003d */
[----:B------:R-:W2:Y:S01]  /*19e0*/  @!P6 LDG.E.U16 R55, desc[UR26][R32.64+0x1c0] ;  /* 0x0001c01a2037e981 */ /* 0x000ea2000c1e1500 */
[----:B------:R-:W-:Y:S02]  /*19f0*/  ISETP.NE.AND P6, PT, R75, RZ, PT ;  /* 0x000000ff4b00720c */ /* 0x000fe40003fc5270 */
[----:B------:R-:W-:Y:S02]  /*1a00*/  PRMT R60, RZ, 0x7610, R60 ;  /* 0x00007610ff3c7816 */ /* 0x000fe4000000003c */
[----:B---3--:R-:W-:Y:S02]  /*1a10*/  PRMT R57, RZ, 0x7610, R57 ;  /* 0x00007610ff397816 */ /* 0x008fe40000000039 */
[----:B------:R-:W-:Y:S02]  /*1a20*/  PRMT R62, RZ, 0x7610, R62 ;  /* 0x00007610ff3e7816 */ /* 0x000fe4000000003e */
[----:B------:R-:W-:Y:S02]  /*1a30*/  PRMT R63, RZ, 0x7610, R63 ;  /* 0x00007610ff3f7816 */ /* 0x000fe4000000003f */
[----:B------:R-:W-:Y:S01]  /*1a40*/  PRMT R64, RZ, 0x7610, R64 ;  /* 0x00007610ff407816 */ /* 0x000fe20000000040 */
[----:B------:R-:W3:Y:S04]  /*1a50*/  @!P5 LDG.E.U16 R57, desc[UR26][R32.64+0x280] ;  /* 0x0002801a2039d981 */ /* 0x000ee8000c1e1500 */
[----:B------:R-:W3:Y:S01]  /*1a60*/  @!P6 LDG.E.U16 R61, desc[UR26][R32.64+0x200] ;  /* 0x0002001a203de981 */ /* 0x000ee2000c1e1500 */
[----:B------:R-:W-:-:S02]  /*1a70*/  ISETP.NE.AND P6, PT, R76, RZ, PT ;  /* 0x000000ff4c00720c */ /* 0x000fc40003fc5270 */
[----:B------:R-:W-:Y:S01]  /*1a80*/  PRMT R65, RZ, 0x7610, R65 ;  /* 0x00007610ff417816 */ /* 0x000fe20000000041 */
[----:B------:R-:W3:Y:S01]  /*1a90*/  @!P0 LDG.E.U16 R62, desc[UR26][R32.64+0x2c0] ;  /* 0x0002c01a203e8981 */ /* 0x000ee2000c1e1500 */
[----:B------:R-:W-:-:S03]  /*1aa0*/  PRMT R66, RZ, 0x7610, R66 ;  /* 0x00007610ff427816 */ /* 0x000fc60000000042 */
[----:B------:R-:W3:Y:S04]  /*1ab0*/  @!P1 LDG.E.U16 R63, desc[UR26][R32.64+0x300] ;  /* 0x0003001a203f9981 */ /* 0x000ee8000c1e1500 */
[----:B------:R-:W3:Y:S04]  /*1ac0*/  @!P2 LDG.E.U16 R64, desc[UR26][R32.64+0x340] ;  /* 0x0003401a2040a981 */ /* 0x000ee8000c1e1500 */
[----:B------:R-:W3:Y:S04]  /*1ad0*/  @!P6 LDG.E.U16 R60, desc[UR26][R32.64+0x240] ;  /* 0x0002401a203ce981 */ /* 0x000ee8000c1e1500 */
[----:B------:R-:W3:Y:S04]  /*1ae0*/  @!P3 LDG.E.U16 R65, desc[UR26][R32.64+0x380] ;  /* 0x0003801a2041b981 */ /* 0x000ee8000c1e1500 */
[----:B------:R-:W3:Y:S01]  /*1af0*/  @!P4 LDG.E.U16 R66, desc[UR26][R32.64+0x3c0] ;  /* 0x0003c01a2042c981 */ /* 0x000ee2000c1e1500 */
[----:B----4-:R-:W-:-:S03]  /*1b00*/  SHF.L.U32 R0, R0, 0x10, RZ ;  /* 0x0000001000007819 */ /* 0x010fc600000006ff */
[----:B------:R0:W-:Y:S02]  /*1b10*/  STL [R1+0x4], R146 ;  /* 0x0000049201007387 */ /* 0x0001e40000100800 */
[----:B------:R-:W-:Y:S02]  /*1b20*/  FADD.FTZ R91, R0, UR7 ;  /* 0x00000007005b7e21 */ /* 0x000fe40008010000 */
[----:B------:R0:W-:Y:S03]  /*1b30*/  STL [R1], R144 ;  /* 0x0000009001007387 */ /* 0x0001e60000100800 */
[----:B------:R-:W-:Y:S01]  /*1b40*/  FSETP.GTU.FTZ.AND P5, PT, R91, 20, PT ;  /* 0x41a000005b00780b */ /* 0x000fe20003fbc000 */
[----:B-----5:R-:W-:Y:S01]  /*1b50*/  IMAD.U32 R30, R30, 0x10000, RZ ;  /* 0x000100001e1e7824 */ /* 0x020fe200078e00ff */
[----:B------:R-:W-:Y:S01]  /*1b60*/  SHF.L.U32 R2, R2, 0x10, RZ ;  /* 0x0000001002027819 */ /* 0x000fe200000006ff */
[----:B------:R-:W-:Y:S01]  /*1b70*/  IMAD.U32 R40, R40, 0x10000, RZ ;  /* 0x0001000028287824 */ /* 0x000fe200078e00ff */
[----:B------:R-:W-:Y:S01]  /*1b80*/  SHF.L.U32 R3, R3, 0x10, RZ ;  /* 0x0000001003037819 */ /* 0x000fe200000006ff */
[----:B------:R-:W-:Y:S01]  /*1b90*/  IMAD.U32 R46, R46, 0x10000, RZ ;  /* 0x000100002e2e7824 */ /* 0x000fe200078e00ff */
[----:B------:R-:W-:-:S02]  /*1ba0*/  SHF.L.U32 R29, R29, 0x10, RZ ;  /* 0x000000101d1d7819 */ /* 0x000fc400000006ff */
[----:B------:R-:W-:Y:S02]  /*1bb0*/  SHF.L.U32 R35, R35, 0x10, RZ ;  /* 0x0000001023237819 */ /* 0x000fe400000006ff */
[----:B------:R-:W-:Y:S02]  /*1bc0*/  SHF.L.U32 R36, R36, 0x10, RZ ;  /* 0x0000001024247819 */ /* 0x000fe400000006ff */
[----:B------:R-:W-:Y:S02]  /*1bd0*/  SHF.L.U32 R38, R38, 0x10, RZ ;  /* 0x0000001026267819 */ /* 0x000fe400000006ff */
[----:B------:R-:W-:Y:S02]  /*1be0*/  SHF.L.U32 R39, R39, 0x10, RZ ;  /* 0x0000001027277819 */ /* 0x000fe400000006ff */
[----:B------:R-:W-:Y:S02]  /*1bf0*/  SHF.L.U32 R41, R41, 0x10, RZ ;  /* 0x0000001029297819 */ /* 0x000fe400000006ff */
[----:B------:R-:W-:-:S02]  /*1c00*/  SHF.L.U32 R42, R42, 0x10, RZ ;  /* 0x000000102a2a7819 */ /* 0x000fc400000006ff */
[----:B------:R-:W-:Y:S02]  /*1c10*/  SHF.L.U32 R43, R43, 0x10, RZ ;  /* 0x000000102b2b7819 */ /* 0x000fe400000006ff */
[----:B------:R-:W-:Y:S02]  /*1c20*/  SHF.L.U32 R45, R45, 0x10, RZ ;  /* 0x000000102d2d7819 */ /* 0x000fe400000006ff */
[----:B------:R-:W-:Y:S01]  /*1c30*/  SHF.L.U32 R48, R48, 0x10, RZ ;  /* 0x0000001030307819 */ /* 0x000fe200000006ff */
[----:B------:R-:W-:Y:S01]  /*1c40*/  BSSY.RECONVERGENT B0, `(.L_x_223) ;  /* 0x0000040000007945 */ /* 0x000fe20003800200 */
[----:B------:R-:W-:Y:S01]  /*1c50*/  FADD.FTZ R90, R2, UR7 ;  /* 0x00000007025a7e21 */ /* 0x000fe20008010000 */
        /* <DEDUP_REMOVED lines=14> */
[----:B------:R0:W-:Y:S04]  /*1d40*/  STS.U16 [R146], R52 ;  /* 0x0000003492007388 */ /* 0x0001e80000000400 */
[----:B------:R0:W-:Y:S04]  /*1d50*/  STS.U16 [R144+0x40], R54 ;  /* 0x0000403690007388 */ /* 0x0001e80000000400 */
[----:B------:R0:W-:Y:S04]  /*1d60*/  STS.U16 [R164+0x80], R59 ;  /* 0x0000803ba4007388 */ /* 0x0001e80000000400 */
[----:B------:R0:W-:Y:S04]  /*1d70*/  STS.U16 [R161+0xc0], R56 ;  /* 0x0000c038a1007388 */ /* 0x0001e80000000400 */
[----:B------:R0:W-:Y:S04]  /*1d80*/  STS.U16 [R160+0x100], R49 ;  /* 0x00010031a0007388 */ /* 0x0001e80000000400 */
[----:B------:R0:W-:Y:S04]  /*1d90*/  STS.U16 [R159+0x140], R58 ;  /* 0x0001403a9f007388 */ /* 0x0001e80000000400 */
[----:B--2---:R0:W-:Y:S04]  /*1da0*/  STS.U16 [R158+0x180], R51 ;  /* 0x000180339e007388 */ /* 0x0041e80000000400 */
[----:B------:R0:W-:Y:S04]  /*1db0*/  STS.U16 [R156+0x1c0], R55 ;  /* 0x0001c0379c007388 */ /* 0x0001e80000000400 */
[----:B---3--:R0:W-:Y:S04]  /*1dc0*/  STS.U16 [R134+0x200], R61 ;  /* 0x0002003d86007388 */ /* 0x0081e80000000400 */
[----:B------:R0:W-:Y:S04]  /*1dd0*/  STS.U16 [R99+0x240], R60 ;  /* 0x0002403c63007388 */ /* 0x0001e80000000400 */
[----:B------:R0:W-:Y:S04]  /*1de0*/  STS.U16 [R98+0x280], R57 ;  /* 0x0002803962007388 */ /* 0x0001e80000000400 */
[----:B------:R0:W-:Y:S04]  /*1df0*/  STS.U16 [R97+0x2c0], R62 ;  /* 0x0002c03e61007388 */ /* 0x0001e80000000400 */
[----:B------:R0:W-:Y:S04]  /*1e00*/  STS.U16 [R96+0x300], R63 ;  /* 0x0003003f60007388 */ /* 0x0001e80000000400 */
[----:B------:R0:W-:Y:S04]  /*1e10*/  STS.U16 [R95+0x340], R64 ;  /* 0x000340405f007388 */ /* 0x0001e80000000400 */
[----:B------:R0:W-:Y:S04]  /*1e20*/  STS.U16 [R94+0x380], R65 ;  /* 0x000380415e007388 */ /* 0x0001e80000000400 */
[----:B------:R0:W-:Y:S01]  /*1e30*/  STS.U16 [R93+0x3c0], R66 ;  /* 0x0003c0425d007388 */ /* 0x0001e20000000400 */
[----:B------:R-:W-:Y:S01]  /*1e40*/  NOP ;  /* 0x0000000000007918 */ /* 0x000fe20000000000 */
[----:B------:R-:W-:Y:S05]  /*1e50*/  @P5 BRA `(.L_x_224) ;  /* 0x0000000000785947 */ /* 0x000fea0003800000 */
[----:B------:R-:W-:Y:S01]  /*1e60*/  FMUL.FTZ R91, R91, 1.4426950216293334961 ;  /* 0x3fb8aa3b5b5b7820 */ /* 0x000fe20000410000 */
[----:B------:R-:W-:Y:S02]  /*1e70*/  HFMA2 R30, -RZ, RZ, 1.625, 0 ;  /* 0x3e800000ff1e7431 */ /* 0x000fe400000001ff */
[----:B------:R-:W-:Y:S01]  /*1e80*/  IMAD.MOV.U32 R29, RZ, RZ, 0x3d39bf78 ;  /* 0x3d39bf78ff1d7424 */ /* 0x000fe200078e00ff */
[----:B------:R-:W1:Y:S02]  /*1e90*/  MUFU.EX2 R33, R91 ;  /* 0x0000005b00217308 */ /* 0x000e640000000800 */
[C---:B-1----:R-:W-:Y:S01]  /*1ea0*/  FADD.FTZ.RZ R0, R33.reuse, 1 ;  /* 0x3f80000021007421 */ /* 0x042fe2000001c000 */
        /* <DEDUP_REMOVED lines=25> */
.L_x_224:
[----:B------:R-:W-:Y:S05]  /*2040*/  BSYNC.RECONVERGENT B0 ;  /* 0x0000000000007941 */ /* 0x000fea0003800200 */
.L_x_223:
[----:B------:R-:W-:Y:S01]  /*2050*/  FSETP.GTU.FTZ.AND P5, PT, R90, 20, PT ;  /* 0x41a000005a00780b */ /* 0x000fe20003fbc000 */
[----:B------:R-:W-:-:S12]  /*2060*/  BSSY.RECONVERGENT B0, `(.L_x_225) ;  /* 0x0000020000007945 */ /* 0x000fd80003800200 */
        /* <DEDUP_REMOVED lines=31> */
.L_x_226:
[----:B------:R-:W-:Y:S05]  /*2260*/  BSYNC.RECONVERGENT B0 ;  /* 0x0000000000007941 */ /* 0x000fea0003800200 */
.L_x_225:
        /* <DEDUP_REMOVED lines=33> */
.L_x_228:
[----:B------:R-:W-:Y:S05]  /*2480*/  BSYNC.RECONVERGENT B0 ;  /* 0x0000000000007941 */ /* 0x000fea0003800200 */
.L_x_227:
        /* <DEDUP_REMOVED lines=33> */
.L_x_230:
[----:B------:R-:W-:Y:S05]  /*26a0*/  BSYNC.RECONVERGENT B0 ;  /* 0x0000000000007941 */ /* 0x000fea0003800200 */
.L_x_229:
        /* <DEDUP_REMOVED lines=33> */
.L_x_232:
[----:B------:R-:W-:Y:S05]  /*28c0*/  BSYNC.RECONVERGENT B0 ;  /* 0x0000000000007941 */ /* 0x000fea0003800200 */
.L_x_231:
        /* <DEDUP_REMOVED lines=33> */
.L_x_234:
[----:B------:R-:W-:Y:S05]  /*2ae0*/  BSYNC.RECONVERGENT B0 ;  /* 0x0000000000007941 */ /* 0x000fea0003800200 */
.L_x_233:
        /* <DEDUP_REMOVED lines=33> */
.L_x_236:
[----:B------:R-:W-:Y:S05]  /*2d00*/  BSYNC.RECONVERGENT B0 ;  /* 0x0000000000007941 */ /* 0x000fea0003800200 */
.L_x_235:
        /* <DEDUP_REMOVED lines=33> */
.L_x_238:
[----:B------:R-:W-:Y:S05]  /*2f20*/  BSYNC.RECONVERGENT B0 ;  /* 0x0000000000007941 */ /* 0x000fea0003800200 */
.L_x_237:
        /* <DEDUP_REMOVED lines=33> */
.L_x_240:
[----:B------:R-:W-:Y:S05]  /*3140*/  BSYNC.RECONVERGENT B0 ;  /* 0x0000000000007941 */ /* 0x000fea0003800200 */
.L_x_239:
        /* <DEDUP_REMOVED lines=33> */
.L_x_242:
[----:B------:R-:W-:Y:S05]  /*3360*/  BSYNC.RECONVERGENT B0 ;  /* 0x0000000000007941 */ /* 0x000fea0003800200 */
.L_x_241:
        /* <DEDUP_REMOVED lines=33> */
.L_x_244:
[----:B------:R-:W-:Y:S05]  /*3580*/  BSYNC.RECONVERGENT B0 ;  /* 0x0000000000007941 */ /* 0x000fea0003800200 */
.L_x_243:
        /* <DEDUP_REMOVED lines=33> */
.L_x_246:
[----:B------:R-:W-:Y:S05]  /*37a0*/  BSYNC.RECONVERGENT B0 ;  /* 0x0000000000007941 */ /* 0x000fea0003800200 */
.L_x_245:
        /* <DEDUP_REMOVED lines=33> */
.L_x_248:
[----:B------:R-:W-:Y:S05]  /*39c0*/  BSYNC.RECONVERGENT B0 ;  /* 0x0000000000007941 */ /* 0x000fea0003800200 */
.L_x_247:
        /* <DEDUP_REMOVED lines=33> */
.L_x_250:
[----:B------:R-:W-:Y:S05]  /*3be0*/  BSYNC.RECONVERGENT B0 ;  /* 0x0000000000007941 */ /* 0x000fea0003800200 */
.L_x_249:
        /* <DEDUP_REMOVED lines=33> */
.L_x_252:
[----:B------:R-:W-:Y:S05]  /*3e00*/  BSYNC.RECONVERGENT B0 ;  /* 0x0000000000007941 */ /* 0x000fea0003800200 */
.L_x_251:
        /* <DEDUP_REMOVED lines=33> */
.L_x_254:
[----:B------:R-:W-:Y:S05]  /*4020*/  BSYNC.RECONVERGENT B0 ;  /* 0x0000000000007941 */ /* 0x000fea0003800200 */
.L_x_253:
[----:B------:R-:W1:Y:S01]  /*4030*/  S2UR UR28, SR_CTAID.X ;  /* 0x00000000001c79c3 */ /* 0x000e620000002500 */
[----:B------:R-:W1:Y:S01]  /*4040*/  LDCU.128 UR20, c[0x0][0x410] ;  /* 0x00008200ff1477ac */ /* 0x000e620008000c00 */
[----:B0-----:R-:W-:Y:S01]  /*4050*/  P2R R57, PR, RZ, 0x1 ;  /* 0x00000001ff397803 */ /* 0x001fe20000000000 */
[----:B------:R-:W0:Y:S01]  /*4060*/  LDS.U16 R62, [R92] ;  /* 0x000000005c3e7984 */ /* 0x000e220000000400 */
[C---:B------:R-:W-:Y:S01]  /*4070*/  LOP3.LUT P0, RZ, R69.reuse, 0x40, RZ, 0xc0, !PT ;  /* 0x0000004045ff7812 */ /* 0x040fe2000780c0ff */
[----:B------:R-:W-:Y:S01]  /*4080*/  UMOV UR8, UR10 ;  /* 0x0000000a00087c82 */ /* 0x000fe20008000000 */
[----:B------:R-:W-:Y:S01]  /*4090*/  UMOV UR9, URZ ;  /* 0x000000ff00097c82 */ /* 0x000fe20008000000 */
[----:B------:R-:W-:Y:S01]  /*40a0*/  LDS.U16 R67, [R92+0x2] ;  /* 0x000002005c437984 */ /* 0x000fe20000000400 */
[----:B------:R-:W2:Y:S01]  /*40b0*/  S2UR UR24, SR_CTAID.Y ;  /* 0x00000000001879c3 */ /* 0x000ea20000002600 */
[----:B------:R-:W-:Y:S02]  /*40c0*/  P2R R56, PR, RZ, 0x1 ;  /* 0x00000001ff387803 */ /* 0x000fe40000000000 */
[----:B------:R-:W-:Y:S01]  /*40d0*/  LOP3.LUT P0, RZ, R69, 0x80, RZ, 0xc0, !PT ;  /* 0x0000008045ff7812 */ /* 0x000fe2000780c0ff */
[----:B------:R-:W-:Y:S01]  /*40e0*/  LDS.U16 R83, [R92+0x4] ;  /* 0x000004005c537984 */ /* 0x000fe20000000400 */
[----:B------:R-:W-:-:S02]  /*40f0*/  PRMT R35, RZ, 0x7610, R35 ;  /* 0x00007610ff237816 */ /* 0x000fc40000000023 */
[----:B------:R-:W-:Y:S01]  /*4100*/  P2R R54, PR, RZ, 0x1 ;  /* 0x00000001ff367803 */ /* 0x000fe20000000000 */
[----:B------:R-:W3:Y:S01]  /*4110*/  LDS.U16 R82, [R92+0x6] ;  /* 0x000006005c527984 */ /* 0x000ee20000000400 */
[C---:B------:R-:W-:Y:S02]  /*4120*/  LOP3.LUT P0, RZ, R69.reuse, 0x100, RZ, 0xc0, !PT ;  /* 0x0000010045ff7812 */ /* 0x040fe4000780c0ff */
[----:B------:R-:W-:Y:S01]  /*4130*/  P2R R58, PR, RZ, 0x2 ;  /* 0x00000002ff3a7803 */ /* 0x000fe20000000000 */
[----:B------:R-:W4:Y:S01]  /*4140*/  LDS.U16 R84, [R92+0x8] ;  /* 0x000008005c547984 */ /* 0x000f220000000400 */
[----:B------:R-:W-:Y:S02]  /*4150*/  P2R R52, PR, RZ, 0x1 ;  /* 0x00000001ff347803 */ /* 0x000fe40000000000 */
[C---:B------:R-:W-:Y:S01]  /*4160*/  LOP3.LUT P0, RZ, R69.reuse, 0x200, RZ, 0xc0, !PT ;  /* 0x0000020045ff7812 */ /* 0x040fe2000780c0ff */
[----:B-1----:R-:W-:Y:S01]  /*4170*/  UIMAD.WIDE.U32 UR10, UR28, UR20, UR8 ;  /* 0x000000141c0a72a5 */ /* 0x002fe2000f8e0008 */
[----:B------:R-:W-:Y:S01]  /*4180*/  LDS.U16 R85, [R92+0xa] ;  /* 0x00000a005c557984 */ /* 0x000fe20000000400 */
[----:B------:R-:W-:-:S02]  /*4190*/  LOP3.LUT P1, RZ, R69, 0x20, RZ, 0xc0, !PT ;  /* 0x0000002045ff7812 */ /* 0x000fc4000782c0ff */
[----:B------:R-:W-:Y:S01]  /*41a0*/  UIMAD UR11, UR28, UR21, UR11 ;  /* 0x000000151c0b72a4 */ /* 0x000fe2000f8e020b */
[----:B------:R-:W1:Y:S01]  /*41b0*/  LDS.U16 R87, [R92+0xc] ;  /* 0x00000c005c577984 */ /* 0x000e620000000400 */
[----:B------:R-:W-:Y:S02]  /*41c0*/  P2R R48, PR, RZ, 0x1 ;  /* 0x00000001ff307803 */ /* 0x000fe40000000000 */
[----:B--2---:R-:W-:Y:S01]  /*41d0*/  UIMAD.WIDE.U32 UR10, UR24, UR22, UR10 ;  /* 0x00000016180a72a5 */ /* 0x004fe2000f8e000a */
[----:B------:R-:W2:Y:S01]  /*41e0*/  LDS.U16 R86, [R92+0xe] ;  /* 0x00000e005c567984 */ /* 0x000ea20000000400 */
[----:B------:R-:W-:Y:S02]  /*41f0*/  LOP3.LUT P0, RZ, R69, 0x400, RZ, 0xc0, !PT ;  /* 0x0000040045ff7812 */ /* 0x000fe4000780c0ff */
[----:B------:R-:W-:Y:S01]  /*4200*/  UIMAD UR23, UR24, UR23, UR11 ;  /* 0x00000017181772a4 */ /* 0x000fe2000f8e020b */
[----:B------:R-:W5:Y:S01]  /*4210*/  LDS.U16 R103, [R92+0x10] ;  /* 0x000010005c677984 */ /* 0x000f620000000400 */
[----:B------:R-:W-:-:S02]  /*4220*/  IADD3 R3, P5, PT, R27, UR10, RZ ;  /* 0x0000000a1b037c10 */ /* 0x000fc4000ffbe0ff */
[----:B------:R-:W-:Y:S01]  /*4230*/  P2R R59, PR, RZ, 0x4 ;  /* 0x00000004ff3b7803 */ /* 0x000fe20000000000 */
[----:B------:R-:W5:Y:S01]  /*4240*/  LDS.U16 R102, [R92+0x12] ;  /* 0x000012005c667984 */ /* 0x000f620000000400 */
[----:B------:R-:W-:Y:S02]  /*4250*/  IADD3.X R30, PT, PT, RZ, UR23, RZ, P5, !PT ;  /* 0x00000017ff1e7c10 */ /* 0x000fe4000affe4ff */
[C---:B------:R-:W-:Y:S01]  /*4260*/  LOP3.LUT P2, RZ, R69.reuse, 0x10, RZ, 0xc0, !PT ;  /* 0x0000001045ff7812 */ /* 0x040fe2000784c0ff */
[----:B------:R-:W5:Y:S01]  /*4270*/  LDS.U16 R113, [R92+0x14] ;  /* 0x000014005c717984 */ /* 0x000f620000000400 */
[----:B------:R-:W-:Y:S01]  /*4280*/  P2R R60, PR, RZ, 0x8 ;  /* 0x00000008ff3c7803 */ /* 0x000fe20000000000 */
[----:B------:R-:W0:Y:S01]  /*4290*/  LDCU.128 UR20, c[0x0][0x420] ;  /* 0x00008400ff1477ac */ /* 0x000e220008000c00 */
[----:B------:R-:W-:Y:S01]  /*42a0*/  LOP3.LUT P3, RZ, R69, 0x8, RZ, 0xc0, !PT ;  /* 0x0000000845ff7812 */ /* 0x000fe2000786c0ff */
[----:B------:R-:W5:Y:S01]  /*42b0*/  LDS.U16 R112, [R92+0x16] ;  /* 0x000016005c707984 */ /* 0x000f620000000400 */
[----:B------:R-:W-:-:S02]  /*42c0*/  P2R R61, PR, RZ, 0x10 ;  /* 0x00000010ff3d7803 */ /* 0x000fc40000000000 */
[----:B------:R-:W-:Y:S01]  /*42d0*/  LOP3.LUT P4, RZ, R69, 0x4, RZ, 0xc0, !PT ;  /* 0x0000000445ff7812 */ /* 0x000fe2000788c0ff */
[----:B------:R-:W5:Y:S01]  /*42e0*/  LDS.U16 R114, [R92+0x18] ;  /* 0x000018005c727984 */ /* 0x000f620000000400 */
[----:B------:R-:W-:Y:S02]  /*42f0*/  PRMT R39, RZ, 0x7610, R39 ;  /* 0x00007610ff277816 */ /* 0x000fe40000000027 */
[----:B------:R-:W-:Y:S01]  /*4300*/  PRMT R36, RZ, 0x7610, R36 ;  /* 0x00007610ff247816 */ /* 0x000fe20000000024 */
[----:B------:R-:W5:Y:S01]  /*4310*/  LDS.U16 R115, [R92+0x1a] ;  /* 0x00001a005c737984 */ /* 0x000f620000000400 */
[----:B------:R-:W-:Y:S02]  /*4320*/  PRMT R41, RZ, 0x7610, R41 ;  /* 0x00007610ff297816 */ /* 0x000fe40000000029 */
[----:B------:R-:W-:Y:S01]  /*4330*/  PRMT R43, RZ, 0x7610, R43 ;  /* 0x00007610ff2b7816 */ /* 0x000fe2000000002b */
[----:B------:R-:W-:Y:S01]  /*4340*/  LDS.U16 R110, [R92+0x1c] ;  /* 0x00001c005c6e7984 */ /* 0x000fe20000000400 */
[----:B------:R-:W-:-:S02]  /*4350*/  PRMT R45, RZ, 0x7610, R45 ;  /* 0x00007610ff2d7816 */ /* 0x000fc4000000002d */
[----:B------:R-:W-:Y:S01]  /*4360*/  LOP3.LUT P6, RZ, R69, 0x1, RZ, 0xc0, !PT ;  /* 0x0000000145ff7812 */ /* 0x000fe200078cc0ff */
[----:B0-----:R-:W-:Y:S01]  /*4370*/  UIMAD.WIDE.U32 UR10, UR28, UR20, UR8 ;  /* 0x000000141c0a72a5 */ /* 0x001fe2000f8e0008 */
[----:B------:R-:W-:Y:S01]  /*4380*/  LDS.U16 R108, [R92+0x1e] ;  /* 0x00001e005c6c7984 */ /* 0x000fe20000000400 */
[----:B------:R-:W-:Y:S02]  /*4390*/  PRMT R38, RZ, 0x7610, R38 ;  /* 0x00007610ff267816 */ /* 0x000fe40000000026 */
[----:B------:R-:W-:Y:S01]  /*43a0*/  UIMAD UR11, UR28, UR21, UR11 ;  /* 0x000000151c0b72a4 */ /* 0x000fe2000f8e020b */
[----:B------:R-:W-:Y:S02]  /*43b0*/  PRMT R49, RZ, 0x7610, R49 ;  /* 0x00007610ff317816 */ /* 0x000fe40000000031 */
[----:B------:R-:W-:Y:S01]  /*43c0*/  PRMT R40, RZ, 0x7610, R40 ;  /* 0x00007610ff287816 */ /* 0x000fe20000000028 */
[----:B------:R-:W-:Y:S01]  /*43d0*/  UIMAD.WIDE.U32 UR10, UR24, UR22, UR10 ;  /* 0x00000016180a72a5 */ /* 0x000fe2000f8e000a */
[----:B------:R-:W-:-:S02]  /*43e0*/  PRMT R51, RZ, 0x7610, R51 ;  /* 0x00007610ff337816 */ /* 0x000fc40000000033 */
[----:B------:R-:W-:Y:S01]  /*43f0*/  PRMT R42, RZ, 0x7610, R42 ;  /* 0x00007610ff2a7816 */ /* 0x000fe2000000002a */
[----:B------:R-:W-:Y:S01]  /*4400*/  UIMAD UR23, UR24, UR23, UR11 ;  /* 0x00000017181772a4 */ /* 0x000fe2000f8e020b */
[----:B------:R-:W-:Y:S02]  /*4410*/  PRMT R55, RZ, 0x7610, R55 ;  /* 0x00007610ff377816 */ /* 0x000fe40000000037 */
[----:B------:R-:W-:Y:S02]  /*4420*/  PRMT R46, RZ, 0x7610, R46 ;  /* 0x00007610ff2e7816 */ /* 0x000fe4000000002e */
[----:B------:R-:W-:Y:S02]  /*4430*/  PRMT R105, RZ, 0x7610, R105 ;  /* 0x00007610ff697816 */ /* 0x000fe40000000069 */
[----:B------:R-:W-:Y:S01]  /*4440*/  PRMT R101, RZ, 0x7610, R101 ;  /* 0x00007610ff657816 */ /* 0x000fe20000000065 */
[----:B------:R-:W-:Y:S01]  /*4450*/  IMAD.U32 R62, R62, 0x10000, RZ ;  /* 0x000100003e3e7824 */ /* 0x000fe200078e00ff */
[----:B------:R-:W-:Y:S01]  /*4460*/  IADD3 R0, P5, PT, R27, UR10, RZ ;  /* 0x0000000a1b007c10 */ /* 0x000fe2000ffbe0ff */
[----:B------:R-:W0:Y:S03]  /*4470*/  LDCU.64 UR10, c[0x0][0x488] ;  /* 0x00009100ff0a77ac */ /* 0x000e260008000a00 */
[----:B------:R-:W-:-:S02]  /*4480*/  IADD3.X R29, PT, PT, RZ, UR23, RZ, P5, !PT ;  /* 0x00000017ff1d7c10 */ /* 0x000fc4000affe4ff */
[----:B---3--:R-:W-:Y:S02]  /*4490*/  SHF.L.U32 R82, R82, 0x10, RZ ;  /* 0x0000001052527819 */ /* 0x008fe400000006ff */
[----:B------:R-:W-:Y:S02]  /*44a0*/  SHF.L.U32 R67, R67, 0x10, RZ ;  /* 0x0000001043437819 */ /* 0x000fe400000006ff */
[----:B------:R-:W-:Y:S02]  /*44b0*/  SHF.L.U32 R83, R83, 0x10, RZ ;  /* 0x0000001053537819 */ /* 0x000fe400000006ff */
[----:B----4-:R-:W-:Y:S01]  /*44c0*/  SHF.L.U32 R84, R84, 0x10, RZ ;  /* 0x0000001054547819 */ /* 0x010fe200000006ff */
[----:B-1----:R-:W-:Y:S01]  /*44d0*/  IMAD.U32 R87, R87, 0x10000, RZ ;  /* 0x0001000057577824 */ /* 0x002fe200078e00ff */
[----:B------:R-:W-:Y:S02]  /*44e0*/  SHF.L.U32 R85, R85, 0x10, RZ ;  /* 0x0000001055557819 */ /* 0x000fe400000006ff */
[----:B--2---:R-:W-:Y:S01]  /*44f0*/  SHF.L.U32 R86, R86, 0x10, RZ ;  /* 0x0000001056567819 */ /* 0x004fe200000006ff */
[----:B-----5:R-:W-:Y:S01]  /*4500*/  IMAD.U32 R103, R103, 0x10000, RZ ;  /* 0x0001000067677824 */ /* 0x020fe200078e00ff */
[----:B------:R-:W-:Y:S01]  /*4510*/  SHF.L.U32 R102, R102, 0x10, RZ ;  /* 0x0000001066667819 */ /* 0x000fe200000006ff */
[----:B------:R-:W-:Y:S01]  /*4520*/  IMAD.U32 R113, R113, 0x10000, RZ ;  /* 0x0001000071717824 */ /* 0x000fe200078e00ff */
[----:B------:R-:W-:Y:S01]  /*4530*/  BAR.SYNC.DEFER_BLOCKING 0x0 ;  /* 0x0000000000007b1d */ /* 0x000fe20000010000 */
[----:B0-----:R-:W-:-:S04]  /*4540*/  LEA R2, P5, R3, UR10, 0x1 ;  /* 0x0000000a03027c11 */ /* 0x001fc8000f8a08ff */
[--C-:B------:R-:W-:Y:S01]  /*4550*/  LEA.HI.X R3, R3, UR11, R30.reuse, 0x1, P5 ;  /* 0x0000000b03037c11 */ /* 0x100fe2000a8f0c1e */
[----:B------:R-:W0:Y:S01]  /*4560*/  LDCU.64 UR10, c[0x0][0x478] ;  /* 0x00008f00ff0a77ac */ /* 0x000e220008000a00 */
[----:B------:R-:W-:Y:S02]  /*4570*/  PRMT R30, RZ, 0x7610, R30 ;  /* 0x00007610ff1e7816 */ /* 0x000fe4000000001e */
[----:B------:R-:W-:Y:S01]  /*4580*/  SHF.L.U32 R112, R112, 0x10, RZ ;  /* 0x0000001070707819 */ /* 0x000fe200000006ff */
[----:B------:R-:W1:Y:S01]  /*4590*/  LDCU.64 UR20, c[0x0][0x508] ;  /* 0x0000a100ff1477ac */ /* 0x000e620008000a00 */
[----:B------:R-:W-:Y:S02]  /*45a0*/  SHF.L.U32 R114, R114, 0x10, RZ ;  /* 0x0000001072727819 */ /* 0x000fe400000006ff */
[----:B------:R-:W-:Y:S01]  /*45b0*/  SHF.L.U32 R115, R115, 0x10, RZ ;  /* 0x0000001073737819 */ /* 0x000fe200000006ff */
[----:B------:R-:W2:Y:S01]  /*45c0*/  LDCU.64 UR22, c[0x0][0x510] ;  /* 0x0000a200ff1677ac */ /* 0x000ea20008000a00 */
[C---:B0-----:R-:W-:Y:S01]  /*45d0*/  LEA R32, P5, R0.reuse, UR10, 0x1 ;  /* 0x0000000a00207c11 */ /* 0x041fe2000f8a08ff */
[----:B------:R-:W3:Y:S03]  /*45e0*/  @!P1 LDG.E.U16 R36, desc[UR26][R2.64+0x140] ;  /* 0x0001401a02249981 */ /* 0x000ee6000c1e1500 */
[----:B------:R-:W-:Y:S01]  /*45f0*/  LEA.HI.X R33, R0, UR11, R29, 0x1, P5 ;  /* 0x0000000b00217c11 */ /* 0x000fe2000a8f0c1d */
[----:B------:R-:W4:Y:S01]  /*4600*/  @!P2 LDG.E.U16 R41, desc[UR26][R2.64+0x180] ;  /* 0x0001801a0229a981 */ /* 0x000f22000c1e1500 */
[----:B------:R-:W-:-:S02]  /*4610*/  PRMT R0, RZ, 0x7610, R0 ;  /* 0x00007610ff007816 */ /* 0x000fc40000000000 */
[----:B------:R-:W-:Y:S01]  /*4620*/  PRMT R29, RZ, 0x7610, R29 ;  /* 0x00007610ff1d7816 */ /* 0x000fe2000000001d */
[----:B------:R-:W5:Y:S01]  /*4630*/  @!P3 LDG.E.U16 R43, desc[UR26][R2.64+0x1c0] ;  /* 0x0001c01a022bb981 */ /* 0x000f62000c1e1500 */
[----:B------:R-:W-:-:S03]  /*4640*/  LOP3.LUT P5, RZ, R69, 0x2, RZ, 0xc0, !PT ;  /* 0x0000000245ff7812 */ /* 0x000fc600078ac0ff */
[----:B------:R-:W2:Y:S01]  /*4650*/  @!P0 LDG.E.U16 R0, desc[UR26][R2.64] ;  /* 0x0000001a02008981 */ /* 0x000ea2000c1e1500 */
[----:B------:R-:W-:Y:S02]  /*4660*/  ISETP.NE.AND P0, PT, R48, RZ, PT ;  /* 0x000000ff3000720c */ /* 0x000fe40003f05270 */
[----:B------:R-:W-:Y:S01]  /*4670*/  ISETP.NE.AND P1, PT, R58, RZ, PT ;  /* 0x000000ff3a00720c */ /* 0x000fe20003f25270 */
[----:B------:R-:W5:Y:S01]  /*4680*/  @!P4 LDG.E.U16 R45, desc[UR26][R2.64+0x200] ;  /* 0x0002001a022dc981 */ /* 0x000f62000c1e1500 */
[----:B------:R-:W-:Y:S02]  /*4690*/  ISETP.NE.AND P2, PT, R59, RZ, PT ;  /* 0x000000ff3b00720c */ /* 0x000fe40003f45270 */
[----:B------:R-:W-:Y:S01]  /*46a0*/  ISETP.NE.AND P3, PT, R60, RZ, PT ;  /* 0x000000ff3c00720c */ /* 0x000fe20003f65270 */
[----:B------:R-:W5:Y:S04]  /*46b0*/  @!P6 LDG.E.U16 R49, desc[UR26][R2.64+0x280] ;  /* 0x0002801a0231e981 */ /* 0x000f68000c1e1500 */
[----:B------:R-:W5:Y:S04]  /*46c0*/  @!P5 LDG.E.U16 R38, desc[UR26][R2.64+0x240] ;  /* 0x0002401a0226d981 */ /* 0x000f68000c1e1500 */
[----:B------:R-:W3:Y:S01]  /*46d0*/  @!P0 LDG.E.U16 R29, desc[UR26][R2.64+0x40] ;  /* 0x0000401a021d8981 */ /* 0x000ee2000c1e1500 */
[----:B------:R-:W-:-:S02]  /*46e0*/  ISETP.NE.AND P0, PT, R52, RZ, PT ;  /* 0x000000ff3400720c */ /* 0x000fc40003f05270 */
[----:B------:R-:W-:Y:S01]  /*46f0*/  ISETP.NE.AND P4, PT, R61, RZ, PT ;  /* 0x000000ff3d00720c */ /* 0x000fe20003f85270 */
[----:B------:R-:W5:Y:S04]  /*4700*/  @!P1 LDG.E.U16 R51, desc[UR26][R2.64+0x300] ;  /* 0x0003001a02339981 */ /* 0x000f68000c1e1500 */
[----:B------:R-:W5:Y:S04]  /*4710*/  @!P2 LDG.E.U16 R42, desc[UR26][R2.64+0x340] ;  /* 0x0003401a022aa981 */ /* 0x000f68000c1e1500 */
[----:B------:R-:W5:Y:S04]  /*4720*/  @!P3 LDG.E.U16 R55, desc[UR26][R2.64+0x380] ;  /* 0x0003801a0237b981 */ /* 0x000f68000c1e1500 */
[----:B------:R-:W4:Y:S01]  /*4730*/  @!P0 LDG.E.U16 R35, desc[UR26][R2.64+0x80] ;  /* 0x0000801a02238981 */ /* 0x000f22000c1e1500 */
[----:B------:R-:W-:-:S03]  /*4740*/  ISETP.NE.AND P0, PT, R54, RZ, PT ;  /* 0x000000ff3600720c */ /* 0x000fc60003f05270 */
[----:B------:R-:W5:Y:S10]  /*4750*/  @!P4 LDG.E.U16 R46, desc[UR26][R2.64+0x3c0] ;  /* 0x0003c01a022ec981 */ /* 0x000f74000c1e1500 */
[----:B------:R-:W5:Y:S01]  /*4760*/  @!P0 LDG.E.U16 R30, desc[UR26][R2.64+0xc0] ;  /* 0x0000c01a021e8981 */ /* 0x000f62000c1e1500 */
[----:B------:R-:W-:-:S13]  /*4770*/  ISETP.NE.AND P0, PT, R56, RZ, PT ;  /* 0x000000ff3800720c */ /* 0x000fda0003f05270 */
[----:B------:R-:W5:Y:S01]  /*4780*/  @!P0 LDG.E.U16 R39, desc[UR26][R2.64+0x100] ;  /* 0x0001001a02278981 */ /* 0x000f62000c1e1500 */
[----:B------:R-:W-:-:S13]  /*4790*/  ISETP.NE.AND P0, PT, R57, RZ, PT ;  /* 0x000000ff3900720c */ /* 0x000fda0003f05270 */
[----:B------:R0:W5:Y:S01]  /*47a0*/  @!P0 LDG.E.U16 R40, desc[UR26][R2.64+0x2c0] ;  /* 0x0002c01a02288981 */ /* 0x000162000c1e1500 */
        /* <DEDUP_REMOVED lines=18> */
[----:B0-----:R-:W-:Y:S01]  /*48d0*/  PRMT R2, RZ, 0x7610, R2 ;  /* 0x00007610ff027816 */ /* 0x001fe20000000002 */
[----:B--2---:R-:W-:Y:S04]  /*48e0*/  STS.U16 [R146], R0 ;  /* 0x0000000092007388 */ /* 0x004fe80000000400 */
[----:B---3--:R-:W-:Y:S04]  /*48f0*/  STS.U16 [R144+0x40], R29 ;  /* 0x0000401d90007388 */ /* 0x008fe80000000400 */
[----:B----4-:R0:W-:Y:S04]  /*4900*/  STS.U16 [R164+0x80], R35 ;  /* 0x00008023a4007388 */ /* 0x0101e80000000400 */
[----:B-----5:R-:W-:Y:S04]  /*4910*/  STS.U16 [R161+0xc0], R30 ;  /* 0x0000c01ea1007388 */ /* 0x020fe80000000400 */
[----:B------:R2:W-:Y:S04]  /*4920*/  STS.U16 [R160+0x100], R39 ;  /* 0x00010027a0007388 */ /* 0x0005e80000000400 */
        /* <DEDUP_REMOVED lines=8> */
[----:B------:R-:W-:Y:S04]  /*49b0*/  STS.U16 [R95+0x340], R42 ;  /* 0x0003402a5f007388 */ /* 0x000fe80000000400 */
[----:B------:R-:W-:Y:S04]  /*49c0*/  STS.U16 [R94+0x380], R55 ;  /* 0x000380375e007388 */ /* 0x000fe80000000400 */
[----:B------:R4:W-:Y:S01]  /*49d0*/  STS.U16 [R93+0x3c0], R46 ;  /* 0x0003c02e5d007388 */ /* 0x0009e20000000400 */
[----:B------:R-:W-:-:S03]  /*49e0*/  NOP ;  /* 0x0000000000007918 */ /* 0x000fc60000000000 */
[----:B------:R-:W5:Y:S04]  /*49f0*/  LDS.U16 R3, [R92] ;  /* 0x000000005c037984 */ /* 0x000f680000000400 */
[----:B------:R-:W-:Y:S04]  /*4a00*/  LDS.U16 R106, [R92+0x2] ;  /* 0x000002005c6a7984 */ /* 0x000fe80000000400 */
[----:B------:R-:W-:Y:S04]  /*4a10*/  LDS.U16 R104, [R92+0x4] ;  /* 0x000004005c687984 */ /* 0x000fe80000000400 */
[----:B------:R-:W-:Y:S04]  /*4a20*/  LDS.U16 R68, [R92+0x6] ;  /* 0x000006005c447984 */ /* 0x000fe80000000400 */
[----:B------:R-:W1:Y:S04]  /*4a30*/  LDS.U16 R60, [R92+0x8] ;  /* 0x000008005c3c7984 */ /* 0x000e680000000400 */
[----:B------:R-:W1:Y:S04]  /*4a40*/  LDS.U16 R0, [R92+0xa] ;  /* 0x00000a005c007984 */ /* 0x000e680000000400 */
[----:B------:R-:W-:Y:S04]  /*4a50*/  LDS.U16 R48, [R92+0xc] ;  /* 0x00000c005c307984 */ /* 0x000fe80000000400 */
[----:B------:R-:W-:Y:S04]  /*4a60*/  LDS.U16 R49, [R92+0xe] ;  /* 0x00000e005c317984 */ /* 0x000fe80000000400 */
[----:B------:R-:W-:Y:S04]  /*4a70*/  LDS.U16 R51, [R92+0x10] ;  /* 0x000010005c337984 */ /* 0x000fe80000000400 */
[----:B------:R-:W1:Y:S04]  /*4a80*/  LDS.U16 R52, [R92+0x12] ;  /* 0x000012005c347984 */ /* 0x000e680000000400 */
[----:B------:R-:W-:Y:S04]  /*4a90*/  LDS.U16 R54, [R92+0x14] ;  /* 0x000014005c367984 */ /* 0x000fe80000000400 */
[----:B------:R-:W-:Y:S04]  /*4aa0*/  LDS.U16 R55, [R92+0x16] ;  /* 0x000016005c377984 */ /* 0x000fe80000000400 */
[----:B------:R-:W-:Y:S04]  /*4ab0*/  LDS.U16 R56, [R92+0x18] ;  /* 0x000018005c387984 */ /* 0x000fe80000000400 */
[----:B------:R-:W1:Y:S04]  /*4ac0*/  LDS.U16 R57, [R92+0x1a] ;  /* 0x00001a005c397984 */ /* 0x000e680000000400 */
[----:B------:R-:W1:Y:S04]  /*4ad0*/  LDS.U16 R58, [R92+0x1c] ;  /* 0x00001c005c3a7984 */ /* 0x000e680000000400 */
[----:B------:R-:W-:Y:S01]  /*4ae0*/  LDS.U16 R59, [R92+0x1e] ;  /* 0x00001e005c3b7984 */ /* 0x000fe20000000400 */
[----:B0-----:R-:W-:Y:S01]  /*4af0*/  PRMT R35, RZ, 0x7610, R35 ;  /* 0x00007610ff237816 */ /* 0x001fe20000000023 */
[----:B------:R-:W-:Y:S01]  /*4b00*/  BAR.SYNC.DEFER_BLOCKING 0x0 ;  /* 0x0000000000007b1d */ /* 0x000fe20000010000 */
[----:B--2---:R-:W-:-:S05]  /*4b10*/  PRMT R39, RZ, 0x7610, R39 ;  /* 0x00007610ff277816 */ /* 0x004fca0000000027 */
[----:B------:R-:W2:Y:S01]  /*4b20*/  @!P5 LDG.E.U16 R35, desc[UR26][R32.64] ;  /* 0x0000001a2023d981 */ /* 0x000ea2000c1e1500 */
[----:B------:R-:W-:-:S13]  /*4b30*/  ISETP.NE.AND P5, PT, R61, RZ, PT ;  /* 0x000000ff3d00720c */ /* 0x000fda0003fa5270 */
[----:B------:R-:W2:Y:S01]  /*4b40*/  @!P5 LDG.E.U16 R39, desc[UR26][R32.64+0x40] ;  /* 0x0000401a2027d981 */ /* 0x000ea2000c1e1500 */
[----:B------:R-:W-:Y:S02]  /*4b50*/  ISETP.NE.AND P5, PT, R63, RZ, PT ;  /* 0x000000ff3f00720c */ /* 0x000fe40003fa5270 */
[----:B---3--:R-:W-:-:S11]  /*4b60*/  PRMT R40, RZ, 0x7610, R40 ;  /* 0x00007610ff287816 */ /* 0x008fd60000000028 */
[----:B------:R-:W3:Y:S01]  /*4b70*/  @!P5 LDG.E.U16 R105, desc[UR26][R32.64+0x80] ;  /* 0x0000801a2069d981 */ /* 0x000ee2000c1e1500 */
[----:B------:R-:W-:-:S13]  /*4b80*/  ISETP.NE.AND P5, PT, R64, RZ, PT ;  /* 0x000000ff4000720c */ /* 0x000fda0003fa5270 */
[----:B------:R-:W3:Y:S01]  /*4b90*/  @!P5 LDG.E.U16 R40, desc[UR26][R32.64+0xc0] ;  /* 0x0000c01a2028d981 */ /* 0x000ee2000c1e1500 */
[----:B------:R-:W-:-:S13]  /*4ba0*/  ISETP.NE.AND P5, PT, R65, RZ, PT ;  /* 0x000000ff4100720c */ /* 0x000fda0003fa5270 */
[----:B------:R-:W3:Y:S01]  /*4bb0*/  @!P5 LDG.E.U16 R101, desc[UR26][R32.64+0x100] ;  /* 0x0001001a2065d981 */ /* 0x000ee2000c1e1500 */
[----:B------:R-:W-:Y:S02]  /*4bc0*/  ISETP.NE.AND P5, PT, R66, RZ, PT ;  /* 0x000000ff4200720c */ /* 0x000fe40003fa5270 */
[----:B------:R-:W-:-:S11]  /*4bd0*/  PRMT R65, RZ, 0x7610, R65 ;  /* 0x00007610ff417816 */ /* 0x000fd60000000041 */
        /* <DEDUP_REMOVED lines=8> */
[----:B------:R-:W-:Y:S02]  /*4c60*/  PRMT R66, RZ, 0x7610, R66 ;  /* 0x00007610ff427816 */ /* 0x000fe40000000042 */
[----:B------:R-:W-:Y:S02]  /*4c70*/  PRMT R43, RZ, 0x7610, R43 ;  /* 0x00007610ff2b7816 */ /* 0x000fe4000000002b */
        /* <DEDUP_REMOVED lines=8> */
[----:B----4-:R-:W-:-:S03]  /*4d00*/  PRMT R46, RZ, 0x7610, R46 ;  /* 0x00007610ff2e7816 */ /* 0x010fc6000000002e */
[----:B------:R-:W4:Y:S04]  /*4d10*/  @!P1 LDG.E.U16 R45, desc[UR26][R32.64+0x300] ;  /* 0x0003001a202d9981 */ /* 0x000f28000c1e1500 */
[----:B------:R-:W4:Y:S04]  /*4d20*/  @!P2 LDG.E.U16 R38, desc[UR26][R32.64+0x340] ;  /* 0x0003401a2026a981 */ /* 0x000f28000c1e1500 */
[----:B------:R-:W4:Y:S04]  /*4d30*/  @!P5 LDG.E.U16 R66, desc[UR26][R32.64+0x240] ;  /* 0x0002401a2042d981 */ /* 0x000f28000c1e1500 */
[----:B------:R-:W4:Y:S04]  /*4d40*/  @!P3 LDG.E.U16 R29, desc[UR26][R32.64+0x380] ;  /* 0x0003801a201db981 */ /* 0x000f28000c1e1500 */
[----:B------:R0:W4:Y:S01]  /*4d50*/  @!P4 LDG.E.U16 R46, desc[UR26][R32.64+0x3c0] ;  /* 0x0003c01a202ec981 */ /* 0x000122000c1e1500 */
[----:B-----5:R-:W-:-:S02]  /*4d60*/  SHF.L.U32 R3, R3, 0x10, RZ ;  /* 0x0000001003037819 */ /* 0x020fc400000006ff */
[----:B-1----:R-:W-:Y:S02]  /*4d70*/  SHF.L.U32 R60, R60, 0x10, RZ ;  /* 0x000000103c3c7819 */ /* 0x002fe400000006ff */
[----:B------:R-:W-:Y:S01]  /*4d80*/  SHF.L.U32 R0, R0, 0x10, RZ ;  /* 0x0000001000007819 */ /* 0x000fe200000006ff */
[----:B------:R-:W-:Y:S01]  /*4d90*/  FMUL.FTZ R30, R3, -1.4426950216293334961 ;  /* 0xbfb8aa3b031e7820 */ /* 0x000fe20000410000 */
[----:B------:R-:W-:Y:S01]  /*4da0*/  SHF.L.U32 R52, R52, 0x10, RZ ;  /* 0x0000001034347819 */ /* 0x000fe200000006ff */
[----:B0-----:R-:W-:Y:S02]  /*4db0*/  FMUL.FTZ R33, R60, -1.4426950216293334961 ;  /* 0xbfb8aa3b3c217820 */ /* 0x001fe40000410000 */
[----:B------:R0:W-:Y:S01]  /*4dc0*/  MUFU.EX2 R100, R30 ;  /* 0x0000001e00647308 */ /* 0x0001e20000000800 */
[----:B------:R-:W-:-:S03]  /*4dd0*/  SHF.L.U32 R57, R57, 0x10, RZ ;  /* 0x0000001039397819 */ /* 0x000fc600000006ff */
[----:B------:R1:W-:Y:S01]  /*4de0*/  MUFU.EX2 R116, R33 ;  /* 0x0000002100747308 */ /* 0x0003e20000000800 */
[----:B0-----:R-:W-:Y:S01]  /*4df0*/  FMUL.FTZ R30, R0, -1.4426950216293334961 ;  /* 0xbfb8aa3b001e7820 */ /* 0x001fe20000410000 */
[----:B-1----:R-:W-:-:S03]  /*4e00*/  FMUL.FTZ R33, R52, -1.4426950216293334961 ;  /* 0xbfb8aa3b34217820 */ /* 0x002fc60000410000 */
[----:B------:R-:W-:Y:S04]  /*4e10*/  MUFU.EX2 R117, R30 ;  /* 0x0000001e00757308 */ /* 0x000fe80000000800 */
[----:B------:R0:W-:Y:S02]  /*4e20*/  MUFU.EX2 R30, R33 ;  /* 0x00000021001e7308 */ /* 0x0001e40000000800 */
[----:B0-----:R-:W-:Y:S01]  /*4e30*/  FMUL.FTZ R33, R57, -1.4426950216293334961 ;  /* 0xbfb8aa3b39217820 */ /* 0x001fe20000410000 */
[----:B------:R-:W-:Y:S02]  /*4e40*/  SHF.L.U32 R104, R104, 0x10, RZ ;  /* 0x0000001068687819 */ /* 0x000fe400000006ff */
[----:B------:R-:W-:-:S03]  /*4e50*/  SHF.L.U32 R49, R49, 0x10, RZ ;  /* 0x0000001031317819 */ /* 0x000fc600000006ff */
[----:B------:R-:W-:Y:S01]  /*4e60*/  FMUL.FTZ R41, R104, -1.4426950216293334961 ;  /* 0xbfb8aa3b68297820 */ /* 0x000fe20000410000 */
[----:B------:R-:W-:-:S03]  /*4e70*/  SHF.L.U32 R68, R68, 0x10, RZ ;  /* 0x0000001044447819 */ /* 0x000fc600000006ff */
[----:B------:R0:W-:Y:S01]  /*4e80*/  MUFU.EX2 R109, R41 ;  /* 0x00000029006d7308 */ /* 0x0001e20000000800 */
[----:B------:R-:W-:Y:S02]  /*4e90*/  IMAD.U32 R106, R106, 0x10000, RZ ;  /* 0x000100006a6a7824 */ /* 0x000fe400078e00ff */
[----:B------:R-:W-:Y:S01]  /*4ea0*/  FMUL.FTZ R32, R68, -1.4426950216293334961 ;  /* 0xbfb8aa3b44207820 */ /* 0x000fe20000410000 */
[----:B------:R-:W-:Y:S01]  /*4eb0*/  SHF.L.U32 R51, R51, 0x10, RZ ;  /* 0x0000001033337819 */ /* 0x000fe200000006ff */
[----:B0-----:R-:W-:Y:S02]  /*4ec0*/  FMUL.FTZ R41, R49, -1.4426950216293334961 ;  /* 0xbfb8aa3b31297820 */ /* 0x001fe40000410000 */
[----:B------:R0:W-:Y:S04]  /*4ed0*/  MUFU.EX2 R111, R32 ;  /* 0x00000020006f7308 */ /* 0x0001e80000000800 */
[----:B------:R-:W-:Y:S01]  /*4ee0*/  MUFU.EX2 R119, R41 ;  /* 0x0000002900777308 */ /* 0x000fe20000000800 */
[----:B------:R-:W-:Y:S01]  /*4ef0*/  FMUL.FTZ R36, R106, -1.4426950216293334961 ;  /* 0xbfb8aa3b6a247820 */ /* 0x000fe20000410000 */
[----:B0-----:R-:W-:-:S03]  /*4f00*/  FMUL.FTZ R32, R51, -1.4426950216293334961 ;  /* 0xbfb8aa3b33207820 */ /* 0x001fc60000410000 */
[----:B------:R0:W1:Y:S04]  /*4f10*/  MUFU.EX2 R107, R36 ;  /* 0x00000024006b7308 */ /* 0x0000680000000800 */
[----:B------:R-:W5:Y:S01]  /*4f20*/  MUFU.EX2 R32, R32 ;  /* 0x0000002000207308 */ /* 0x000f620000000800 */
[----:B------:R-:W-:-:S04]  /*4f30*/  IMAD.U32 R48, R48, 0x10000, RZ ;  /* 0x0001000030307824 */ /* 0x000fc800078e00ff */
[----:B0-----:R-:W-:Y:S01]  /*4f40*/  FMUL.FTZ R36, R48, -1.4426950216293334961 ;  /* 0xbfb8aa3b30247820 */ /* 0x001fe20000410000 */
[----:B-1----:R-:W-:-:S03]  /*4f50*/  FADD.FTZ R107, R107, 1 ;  /* 0x3f8000006b6b7421 */ /* 0x002fc60000010000 */
[----:B------:R-:W0:Y:S01]  /*4f60*/  MUFU.EX2 R118, R36 ;  /* 0x0000002400767308 */ /* 0x000e220000000800 */
[----:B------:R-:W-:-:S03]  /*4f70*/  IMAD.U32 R55, R55, 0x10000, RZ ;  /* 0x0001000037377824 */ /* 0x000fc600078e00ff */
[----:B------:R-:W-:Y:S01]  /*4f80*/  MUFU.RCP R107, R107 ;  /* 0x0000006b006b7308 */ /* 0x000fe20000001000 */
[----:B------:R-:W-:Y:S01]  /*4f90*/  FMUL.FTZ R120, R55, -1.4426950216293334961 ;  /* 0xbfb8aa3b37787820 */ /* 0x000fe20000410000 */
[----:B------:R-:W-:Y:S01]  /*4fa0*/  SHF.L.U32 R58, R58, 0x10, RZ ;  /* 0x000000103a3a7819 */ /* 0x000fe200000006ff */
[----:B--2---:R-:W-:Y:S04]  /*4fb0*/  STS.U16 [R146], R35 ;  /* 0x0000002392007388 */ /* 0x004fe80000000400 */
[----:B------:R1:W-:Y:S04]  /*4fc0*/  STS.U16 [R144+0x40], R39 ;  /* 0x0000402790007388 */ /* 0x0003e80000000400 */
[----:B---3--:R-:W-:Y:S01]  /*4fd0*/  STS.U16 [R164+0x80], R105 ;  /* 0x00008069a4007388 */ /* 0x008fe20000000400 */
[----:B-1----:R1:W-:Y:S03]  /*4fe0*/  MUFU.EX2 R39, R33 ;  /* 0x0000002100277308 */ /* 0x0023e60000000800 */
[----:B------:R-:W-:Y:S04]  /*4ff0*/  STS.U16 [R161+0xc0], R40 ;  /* 0x0000c028a1007388 */ /* 0x000fe80000000400 */
[----:B------:R-:W-:Y:S04]  /*5000*/  STS.U16 [R160+0x100], R101 ;  /* 0x00010065a0007388 */ /* 0x000fe80000000400 */
[----:B------:R2:W-:Y:S04]  /*5010*/  STS.U16 [R159+0x140], R2 ;  /* 0x000140029f007388 */ /* 0x0005e80000000400 */
[----:B------:R-:W-:Y:S04]  /*5020*/  STS.U16 [R158+0x180], R65 ;  /* 0x000180419e007388 */ /* 0x000fe80000000400 */
[----:B------:R-:W-:Y:S04]  /*5030*/  STS.U16 [R156+0x1c0], R61 ;  /* 0x0001c03d9c007388 */ /* 0x000fe80000000400 */
[----:B------:R-:W-:Y:S04]  /*5040*/  STS.U16 [R134+0x200], R63 ;  /* 0x0002003f86007388 */ /* 0x000fe80000000400 */
[----:B----4-:R-:W-:Y:S04]  /*5050*/  STS.U16 [R99+0x240], R66 ;  /* 0x0002404263007388 */ /* 0x010fe80000000400 */
[----:B------:R-:W-:Y:S04]  /*5060*/  STS.U16 [R98+0x280], R43 ;  /* 0x0002802b62007388 */ /* 0x000fe80000000400 */
[----:B------:R3:W-:Y:S04]  /*5070*/  STS.U16 [R97+0x2c0], R64 ;  /* 0x0002c04061007388 */ /* 0x0007e80000000400 */
[----:B------:R-:W-:Y:S04]  /*5080*/  STS.U16 [R96+0x300], R45 ;  /* 0x0003002d60007388 */ /* 0x000fe80000000400 */
[----:B------:R-:W-:Y:S04]  /*5090*/  STS.U16 [R95+0x340], R38 ;  /* 0x000340265f007388 */ /* 0x000fe80000000400 */
[----:B------:R-:W-:Y:S04]  /*50a0*/  STS.U16 [R94+0x380], R29 ;  /* 0x0003801d5e007388 */ /* 0x000fe80000000400 */
[----:B------:R-:W-:Y:S01]  /*50b0*/  STS.U16 [R93+0x3c0], R46 ;  /* 0x0003c02e5d007388 */ /* 0x000fe20000000400 */
[----:B------:R-:W-:-:S03]  /*50c0*/  NOP ;  /* 0x0000000000007918 */ /* 0x000fc60000000000 */
[----:B-1----:R-:W1:Y:S04]  /*50d0*/  LDS.U16 R33, [R92] ;  /* 0x000000005c217984 */ /* 0x002e680000000400 */
[----:B------:R-:W4:Y:S01]  /*50e0*/  LDS.U16 R45, [R92+0x6] ;  /* 0x000006005c2d7984 */ /* 0x000f220000000400 */
[----:B--2---:R-:W-:-:S03]  /*50f0*/  FADD.FTZ R2, R100, 1 ;  /* 0x3f80000064027421 */ /* 0x004fc60000010000 */
[----:B------:R-:W2:Y:S04]  /*5100*/  LDS.U16 R43, [R92+0x4] ;  /* 0x000004005c2b7984 */ /* 0x000ea80000000400 */
[----:B------:R-:W2:Y:S01]  /*5110*/  LDS.U16 R38, [R92+0x2] ;  /* 0x000002005c267984 */ /* 0x000ea20000000400 */
[----:B------:R-:W0:Y:S03]  /*5120*/  MUFU.RCP R2, R2 ;  /* 0x0000000200027308 */ /* 0x000e260000001000 */
[----:B------:R-:W2:Y:S01]  /*5130*/  LDS.U16 R46, [R92+0x8] ;  /* 0x000008005c2e7984 */ /* 0x000ea20000000400 */
[----:B---3--:R-:W-:Y:S01]  /*5140*/  FADD.FTZ R64, R119, 1 ;  /* 0x3f80000077407421 */ /* 0x008fe20000010000 */
[----:B------:R-:W-:-:S02]  /*5150*/  FADD.FTZ R101, R111, 1 ;  /* 0x3f8000006f657421 */ /* 0x000fc40000010000 */
[----:B------:R-:W3:Y:S01]  /*5160*/  LDS.U16 R119, [R92+0xc] ;  /* 0x00000c005c777984 */ /* 0x000ee20000000400 */
[----:B------:R-:W-:-:S03]  /*5170*/  FADD.FTZ R105, R109, 1 ;  /* 0x3f8000006d697421 */ /* 0x000fc60000010000 */
[----:B------:R-:W4:Y:S01]  /*5180*/  MUFU.RCP R101, R101 ;  /* 0x0000006500657308 */ /* 0x000f220000001000 */
[----:B-----5:R-:W-:Y:S01]  /*5190*/  FADD.FTZ R66, R32, 1 ;  /* 0x3f80000020427421 */ /* 0x020fe20000010000 */
[----:B------:R-:W-:Y:S01]  /*51a0*/  FADD.FTZ R65, R116, 1 ;  /* 0x3f80000074417421 */ /* 0x000fe20000010000 */
[----:B------:R-:W-:Y:S01]  /*51b0*/  FADD.FTZ R61, R117, 1 ;  /* 0x3f800000753d7421 */ /* 0x000fe20000010000 */
[----:B------:R-:W-:Y:S01]  /*51c0*/  FMUL.FTZ R121, R58, -1.4426950216293334961 ;  /* 0xbfb8aa3b3a797820 */ /* 0x000fe20000410000 */
[----:B------:R-:W5:Y:S01]  /*51d0*/  LDS.U16 R117, [R92+0xa] ;  /* 0x00000a005c757984 */ /* 0x000f620000000400 */
[----:B0-----:R-:W-:Y:S02]  /*51e0*/  FADD.FTZ R32, -R2, 1 ;  /* 0x3f80000002207421 */ /* 0x001fe40000010100 */
[----:B------:R-:W0:Y:S01]  /*51f0*/  MUFU.RCP R105, R105 ;  /* 0x0000006900697308 */ /* 0x000e220000001000 */
[----:B------:R-:W-:Y:S01]  /*5200*/  FADD.FTZ R63, R118, 1 ;  /* 0x3f800000763f7421 */ /* 0x000fe20000010000 */
[----:B------:R-:W-:Y:S01]  /*5210*/  SHF.L.U32 R54, R54, 0x10, RZ ;  /* 0x0000001036367819 */ /* 0x000fe200000006ff */
[----:B------:R-:W5:Y:S01]  /*5220*/  LDS.U16 R127, [R92+0xe] ;  /* 0x00000e005c7f7984 */ /* 0x000f620000000400 */
[----:B-1----:R-:W-:Y:S01]  /*5230*/  SHF.L.U32 R29, R33, 0x10, RZ ;  /* 0x00000010211d7819 */ /* 0x002fe200000006ff */
[----:B------:R-:W-:-:S04]  /*5240*/  FFMA.FTZ R32, R3, R32, 1 ;  /* 0x3f80000003207423 */ /* 0x000fc80000010020 */
[----:B------:R-:W-:-:S04]  /*5250*/  FMUL.FTZ R33, R62, R29 ;  /* 0x0000001d3e217220 */ /* 0x000fc80000410000 */
[----:B------:R-:W-:Y:S01]  /*5260*/  FMUL.FTZ R33, R2, R33 ;  /* 0x0000002102217220 */ /* 0x000fe20000410000 */
[----:B------:R-:W1:Y:S03]  /*5270*/  MUFU.EX2 R35, R120 ;  /* 0x0000007800237308 */ /* 0x000e660000000800 */
[----:B------:R-:W-:Y:S01]  /*5280*/  FMUL.FTZ R116, R33, R32 ;  /* 0x0000002021747220 */ /* 0x000fe20000410000 */
[----:B----4-:R-:W-:Y:S01]  /*5290*/  SHF.L.U32 R33, R45, 0x10, RZ ;  /* 0x000000102d217819 */ /* 0x010fe200000006ff */
[----:B------:R-:W4:Y:S01]  /*52a0*/  MUFU.RCP R65, R65 ;  /* 0x0000004100417308 */ /* 0x000f220000001000 */
[----:B------:R-:W-:Y:S01]  /*52b0*/  FADD.FTZ R109, R30, 1 ;  /* 0x3f8000001e6d7421 */ /* 0x000fe20000010000 */
[----:B------:R-:W-:Y:S01]  /*52c0*/  FADD.FTZ R123, -R101, 1 ;  /* 0x3f800000657b7421 */ /* 0x000fe20000010100 */
[----:B--2---:R-:W-:Y:S01]  /*52d0*/  SHF.L.U32 R32, R43, 0x10, RZ ;  /* 0x000000102b207819 */ /* 0x004fe200000006ff */
[----:B------:R-:W-:Y:S01]  /*52e0*/  FMUL.FTZ R118, R82, R33 ;  /* 0x0000002152767220 */ /* 0x000fe20000410000 */
[----:B------:R-:W-:-:S02]  /*52f0*/  IMAD.U32 R30, R38, 0x10000, RZ ;  /* 0x00010000261e7824 */ /* 0x000fc400078e00ff */
[----:B------:R-:W-:Y:S01]  /*5300*/  FFMA.FTZ R43, R68, R123, 1 ;  /* 0x3f800000442b7423 */ /* 0x000fe2000001007b */
[----:B------:R0:W-:Y:S01]  /*5310*/  MUFU.EX2 R40, R121 ;  /* 0x0000007900287308 */ /* 0x0001e20000000800 */
[----:B------:R-:W-:Y:S01]  /*5320*/  FMUL.FTZ R118, R101, R118 ;  /* 0x0000007665767220 */ /* 0x000fe20000410000 */
[----:B------:R-:W-:Y:S01]  /*5330*/  FADD.FTZ R111, -R107, 1 ;  /* 0x3f8000006b6f7421 */ /* 0x000fe20000010100 */
[----:B------:R-:W-:Y:S01]  /*5340*/  FMUL.FTZ R38, R67, R30 ;  /* 0x0000001e43267220 */ /* 0x000fe20000410000 */
[----:B------:R-:W2:Y:S01]  /*5350*/  MUFU.RCP R63, R63 ;  /* 0x0000003f003f7308 */ /* 0x000ea20000001000 */
[----:B------:R-:W-:Y:S01]  /*5360*/  FMUL.FTZ R100, R83, R32 ;  /* 0x0000002053647220 */ /* 0x000fe20000410000 */
[----:B0-----:R-:W-:Y:S01]  /*5370*/  FADD.FTZ R121, -R105, 1 ;  /* 0x3f80000069797421 */ /* 0x001fe20000010100 */
[----:B------:R-:W-:Y:S01]  /*5380*/  FMUL.FTZ R120, R118, R43 ;  /* 0x0000002b76787220 */ /* 0x000fe20000410000 */
[----:B------:R-:W-:Y:S01]  /*5390*/  FFMA.FTZ R111, R106, R111, 1 ;  /* 0x3f8000006a6f7423 */ /* 0x000fe2000001006f */
[----:B------:R-:W-:Y:S01]  /*53a0*/  FMUL.FTZ R38, R107, R38 ;  /* 0x000000266b267220 */ /* 0x000fe20000410000 */
[----:B------:R-:W-:Y:S01]  /*53b0*/  FFMA.FTZ R121, R104, R121, 1 ;  /* 0x3f80000068797423 */ /* 0x000fe20000010079 */
[----:B------:R-:W-:Y:S01]  /*53c0*/  FMUL.FTZ R100, R105, R100 ;  /* 0x0000006469647220 */ /* 0x000fe20000410000 */
[----:B-1----:R-:W-:Y:S01]  /*53d0*/  FADD.FTZ R118, R35, 1 ;  /* 0x3f80000023767421 */ /* 0x002fe20000010000 */
[----:B------:R-:W-:Y:S01]  /*53e0*/  SHF.L.U32 R35, R46, 0x10, RZ ;  /* 0x000000102e237819 */ /* 0x000fe200000006ff */
[----:B------:R-:W-:Y:S01]  /*53f0*/  FMUL.FTZ R42, R54, -1.4426950216293334961 ;  /* 0xbfb8aa3b362a7820 */ /* 0x000fe20000410000 */
[----:B------:R-:W-:Y:S01]  /*5400*/  FMUL.FTZ R123, R38, R111 ;  /* 0x0000006f267b7220 */ /* 0x000fe20000410000 */
[----:B------:R-:W-:Y:S01]  /*5410*/  FMUL.FTZ R125, R100, R121 ;  /* 0x00000079647d7220 */ /* 0x000fe20000410000 */
[----:B---3--:R-:W-:Y:S01]  /*5420*/  SHF.L.U32 R38, R119, 0x10, RZ ;  /* 0x0000001077267819 */ /* 0x008fe200000006ff */
[----:B------:R-:W0:Y:S01]  /*5430*/  LDS.U16 R121, [R92+0x10] ;  /* 0x000010005c797984 */ /* 0x000e220000000400 */
[----:B------:R-:W-:Y:S01]  /*5440*/  FMUL.FTZ R46, R84, R35 ;  /* 0x00000023542e7220 */ /* 0x000fe20000410000 */
[----:B------:R-:W1:Y:S01]  /*5450*/  MUFU.EX2 R36, R42 ;  /* 0x0000002a00247308 */ /* 0x000e620000000800 */
[----:B----4-:R-:W-:Y:S01]  /*5460*/  FADD.FTZ R43, -R65, 1 ;  /* 0x3f800000412b7421 */ /* 0x010fe20000010100 */
[----:B------:R-:W3:Y:S01]  /*5470*/  LDS.U16 R100, [R92+0x12] ;  /* 0x000012005c647984 */ /* 0x000ee20000000400 */
[----:B------:R-:W-:Y:S01]  /*5480*/  FMUL.FTZ R124, R87, R38 ;  /* 0x00000026577c7220 */ /* 0x000fe20000410000 */
[----:B------:R-:W-:Y:S01]  /*5490*/  FMUL.FTZ R46, R65, R46 ;  /* 0x0000002e412e7220 */ /* 0x000fe20000410000 */
[----:B------:R-:W-:Y:S01]  /*54a0*/  FFMA.FTZ R43, R60, R43, 1 ;  /* 0x3f8000003c2b7423 */ /* 0x000fe2000001002b */
[----:B------:R-:W4:Y:S01]  /*54b0*/  MUFU.RCP R61, R61 ;  /* 0x0000003d003d7308 */ /* 0x000f220000001000 */
[----:B--2---:R-:W-:Y:S01]  /*54c0*/  FMUL.FTZ R126, R63, R124 ;  /* 0x0000007c3f7e7220 */ /* 0x004fe20000410000 */
[----:B------:R-:W-:Y:S01]  /*54d0*/  SHF.L.U32 R56, R56, 0x10, RZ ;  /* 0x0000001038387819 */ /* 0x000fe200000006ff */
[----:B------:R-:W-:-:S02]  /*54e0*/  FMUL.FTZ R124, R46, R43 ;  /* 0x0000002b2e7c7220 */ /* 0x000fc40000410000 */
[----:B------:R-:W2:Y:S02]  /*54f0*/  LDS.U16 R46, [R92+0x14] ;  /* 0x000014005c2e7984 */ /* 0x000ea40000000400 */
[----:B------:R-:W-:Y:S01]  /*5500*/  FMUL.FTZ R41, R56, -1.4426950216293334961 ;  /* 0xbfb8aa3b38297820 */ /* 0x000fe20000410000 */
[----:B-1----:R-:W-:Y:S01]  /*5510*/  FADD.FTZ R36, R36, 1 ;  /* 0x3f80000024247421 */ /* 0x002fe20000010000 */
[----:B------:R-:W1:Y:S01]  /*5520*/  MUFU.RCP R64, R64 ;  /* 0x0000004000407308 */ /* 0x000e620000001000 */
[----:B------:R-:W-:-:S07]  /*5530*/  SHF.L.U32 R59, R59, 0x10, RZ ;  /* 0x000000103b3b7819 */ /* 0x000fce00000006ff */
[----:B------:R-:W0:Y:S01]  /*5540*/  MUFU.RCP R109, R109 ;  /* 0x0000006d006d7308 */ /* 0x000e220000001000 */
[----:B----4-:R-:W-:Y:S01]  /*5550*/  FADD.FTZ R45, -R61, 1 ;  /* 0x3f8000003d2d7421 */ /* 0x010fe20000010100 */
[----:B------:R-:W-:-:S06]  /*5560*/  FADD.FTZ R129, -R63, 1 ;  /* 0x3f8000003f817421 */ /* 0x000fcc0000010100 */
[----:B------:R-:W4:Y:S01]  /*5570*/  MUFU.RCP R66, R66 ;  /* 0x0000004200427308 */ /* 0x000f220000001000 */
[----:B------:R-:W-:Y:S01]  /*5580*/  FADD.FTZ R136, R40, 1 ;  /* 0x3f80000028887421 */ /* 0x000fe20000010000 */
[----:B------:R-:W2:Y:S06]  /*5590*/  LDS.U16 R43, [R92+0x18] ;  /* 0x000018005c2b7984 */ /* 0x000eac0000000400 */
[----:B------:R5:W-:Y:S08]  /*55a0*/  MUFU.RCP R111, R36 ;  /* 0x00000024006f7308 */ /* 0x000bf00000001000 */
[----:B------:R-:W0:Y:S01]  /*55b0*/  MUFU.EX2 R41, R41 ;  /* 0x0000002900297308 */ /* 0x000e220000000800 */
[----:B-----5:R-:W-:Y:S01]  /*55c0*/  SHF.L.U32 R36, R117, 0x10, RZ ;  /* 0x0000001075247819 */ /* 0x020fe200000006ff */
[----:B------:R-:W-:-:S04]  /*55d0*/  FMUL.FTZ R42, R59, -1.4426950216293334961 ;  /* 0xbfb8aa3b3b2a7820 */ /* 0x000fc80000410000 */
[----:B------:R-:W-:Y:S01]  /*55e0*/  FMUL.FTZ R122, R85, R36 ;  /* 0x00000024557a7220 */ /* 0x000fe20000410000 */
[----:B------:R-:W-:-:S03]  /*55f0*/  FFMA.FTZ R45, R0, R45, 1 ;  /* 0x3f800000002d7423 */ /* 0x000fc6000001002d */
[----:B------:R-:W-:Y:S01]  /*5600*/  FMUL.FTZ R122, R61, R122 ;  /* 0x0000007a3d7a7220 */ /* 0x000fe20000410000 */
[----:B------:R-:W5:Y:S01]  /*5610*/  MUFU.RCP R118, R118 ;  /* 0x0000007600767308 */ /* 0x000f620000001000 */
[----:B------:R-:W-:Y:S01]  /*5620*/  FFMA.FTZ R117, R48, R129, 1 ;  /* 0x3f80000030757423 */ /* 0x000fe20000010081 */
[----:B-1----:R-:W-:Y:S01]  /*5630*/  FADD.FTZ R40, -R64, 1 ;  /* 0x3f80000040287421 */ /* 0x002fe20000010100 */
[----:B------:R-:W-:Y:S01]  /*5640*/  FMUL.FTZ R129, R122, R45 ;  /* 0x0000002d7a817220 */ /* 0x000fe20000410000 */
[----:B------:R-:W-:Y:S01]  /*5650*/  FADD.FTZ R122, R39, 1 ;  /* 0x3f800000277a7421 */ /* 0x000fe20000010000 */
[----:B0-----:R-:W-:Y:S01]  /*5660*/  FADD.FTZ R41, R41, 1 ;  /* 0x3f80000029297421 */ /* 0x001fe20000010000 */
[----:B------:R-:W-:Y:S02]  /*5670*/  SHF.L.U32 R39, R127, 0x10, RZ ;  /* 0x000000107f277819 */ /* 0x000fe400000006ff */
[----:B------:R-:W0:Y:S01]  /*5680*/  MUFU.EX2 R42, R42 ;  /* 0x0000002a002a7308 */ /* 0x000e220000000800 */
[----:B------:R-:W-:Y:S01]  /*5690*/  FFMA.FTZ R128, R49, R40, 1 ;  /* 0x3f80000031807423 */ /* 0x000fe20000010028 */
[----:B------:R-:W-:Y:S01]  /*56a0*/  FADD.FTZ R131, -R109, 1 ;  /* 0x3f8000006d837421 */ /* 0x000fe20000010100 */
[----:B------:R-:W-:Y:S01]  /*56b0*/  SHF.L.U32 R40, R121, 0x10, RZ ;  /* 0x0000001079287819 */ /* 0x000fe200000006ff */
[----:B------:R3:W1:Y:S01]  /*56c0*/  MUFU.RCP R119, R41 ;  /* 0x0000002900777308 */ /* 0x0006620000001000 */
[----:B------:R-:W1:Y:S01]  /*56d0*/  LDS.U16 R45, [R92+0x16] ;  /* 0x000016005c2d7984 */ /* 0x000e620000000400 */
[----:B------:R-:W-:Y:S01]  /*56e0*/  FMUL.FTZ R121, R86, R39 ;  /* 0x0000002756797220 */ /* 0x000fe20000410000 */
[----:B------:R-:W-:Y:S01]  /*56f0*/  FFMA.FTZ R135, R52, R131, 1 ;  /* 0x3f80000034877423 */ /* 0x000fe20000010083 */
[----:B----4-:R-:W-:Y:S01]  /*5700*/  FADD.FTZ R130, -R66, 1 ;  /* 0x3f80000042827421 */ /* 0x010fe20000010100 */
[----:B------:R-:W-:Y:S01]  /*5710*/  FMUL.FTZ R127, R103, R40 ;  /* 0x00000028677f7220 */ /* 0x000fe20000410000 */
[----:B---3--:R-:W-:Y:S01]  /*5720*/  SHF.L.U32 R41, R100, 0x10, RZ ;  /* 0x0000001064297819 */ /* 0x008fe200000006ff */
[----:B------:R-:W-:Y:S01]  /*5730*/  FMUL.FTZ R131, R64, R121 ;  /* 0x0000007940837220 */ /* 0x000fe20000410000 */
[----:B------:R-:W-:Y:S01]  /*5740*/  FMUL.FTZ R126, R126, R117 ;  /* 0x000000757e7e7220 */ /* 0x000fe20000410000 */
[----:B------:R-:W-:Y:S01]  /*5750*/  FFMA.FTZ R133, R51, R130, 1 ;  /* 0x3f80000033857423 */ /* 0x000fe20000010082 */
[----:B------:R-:W3:Y:S01]  /*5760*/  LDS.U16 R117, [R92+0x1a] ;  /* 0x00001a005c757984 */ /* 0x000ee20000000400 */
[----:B------:R-:W-:Y:S01]  /*5770*/  FMUL.FTZ R100, R102, R41 ;  /* 0x0000002966647220 */ /* 0x000fe20000410000 */
[----:B------:R-:W-:Y:S01]  /*5780*/  FMUL.FTZ R132, R66, R127 ;  /* 0x0000007f42847220 */ /* 0x000fe20000410000 */
[----:B------:R-:W-:Y:S01]  /*5790*/  FMUL.FTZ R131, R131, R128 ;  /* 0x0000008083837220 */ /* 0x000fe20000410000 */
[----:B0-----:R-:W-:Y:S01]  /*57a0*/  FADD.FTZ R128, R42, 1 ;  /* 0x3f8000002a807421 */ /* 0x001fe20000010000 */
[----:B------:R-:W-:Y:S01]  /*57b0*/  FMUL.FTZ R100, R109, R100 ;  /* 0x000000646d647220 */ /* 0x000fe20000410000 */
[----:B-----5:R-:W-:Y:S01]  /*57c0*/  FADD.FTZ R42, -R118, 1 ;  /* 0x3f800000762a7421 */ /* 0x020fe20000010100 */
[----:B--2---:R-:W-:Y:S01]  /*57d0*/  SHF.L.U32 R46, R46, 0x10, RZ ;  /* 0x000000102e2e7819 */ /* 0x004fe200000006ff */
[----:B------:R-:W-:Y:S01]  /*57e0*/  FMUL.FTZ R132, R132, R133 ;  /* 0x0000008584847220 */ /* 0x000fe20000410000 */
[----:B------:R-:W-:Y:S01]  /*57f0*/  FMUL.FTZ R133, R100, R135 ;  /* 0x0000008764857220 */ /* 0x000fe20000410000 */
[----:B------:R-:W-:Y:S01]  /*5800*/  FADD.FTZ R135, -R111, 1 ;  /* 0x3f8000006f877421 */ /* 0x000fe20000010100 */
[----:B------:R-:W-:Y:S01]  /*5810*/  FFMA.FTZ R139, R55, R42, 1 ;  /* 0x3f800000378b7423 */ /* 0x000fe2000001002a */
[----:B------:R-:W-:Y:S01]  /*5820*/  FMUL.FTZ R42, R113, R46 ;  /* 0x0000002e712a7220 */ /* 0x000fe20000410000 */
[----:B------:R-:W0:Y:S01]  /*5830*/  LDS.U16 R121, [R92+0x1e] ;  /* 0x00001e005c797984 */ /* 0x000e220000000400 */
[----:B------:R-:W-:-:S02]  /*5840*/  FFMA.FTZ R100, R54, R135, 1 ;  /* 0x3f80000036647423 */ /* 0x000fc40000010087 */
[----:B------:R-:W-:Y:S01]  /*5850*/  FMUL.FTZ R135, R111, R42 ;  /* 0x0000002a6f877220 */ /* 0x000fe20000410000 */
[----:B------:R-:W2:Y:S03]  /*5860*/  LDS.U16 R130, [R92+0x1c] ;  /* 0x00001c005c827984 */ /* 0x000ea60000000400 */
[----:B------:R-:W-:Y:S02]  /*5870*/  FMUL.FTZ R135, R135, R100 ;  /* 0x0000006487877220 */ /* 0x000fe40000410000 */
[----:B------:R-:W4:Y:S01]  /*5880*/  S2R R100, SR_TID.X ;  /* 0x0000000000647919 */ /* 0x000f220000002100 */
[----:B------:R-:W5:Y:S01]  /*5890*/  MUFU.RCP R122, R122 ;  /* 0x0000007a007a7308 */ /* 0x000f620000001000 */
[----:B------:R-:W-:Y:S01]  /*58a0*/  SHF.L.U32 R43, R43, 0x10, RZ ;  /* 0x000000102b2b7819 */ /* 0x000fe200000006ff */
[----:B-1----:R-:W-:-:S06]  /*58b0*/  IMAD.U32 R45, R45, 0x10000, RZ ;  /* 0x000100002d2d7824 */ /* 0x002fcc00078e00ff */
[----:B------:R1:W2:Y:S01]  /*58c0*/  MUFU.RCP R127, R136 ;  /* 0x00000088007f7308 */ /* 0x0002a20000001000 */
[----:B------:R-:W-:Y:S01]  /*58d0*/  FMUL.FTZ R137, R112, R45 ;  /* 0x0000002d70897220 */ /* 0x000fe20000410000 */
[----:B------:R-:W-:-:S06]  /*58e0*/  FMUL.FTZ R138, R114, R43 ;  /* 0x0000002b728a7220 */ /* 0x000fcc0000410000 */
[----:B------:R-:W2:Y:S01]  /*58f0*/  MUFU.RCP R128, R128 ;  /* 0x0000008000807308 */ /* 0x000ea20000001000 */
[----:B-1----:R-:W-:Y:S01]  /*5900*/  FMUL.FTZ R136, R118, R137 ;  /* 0x0000008976887220 */ /* 0x002fe20000410000 */
[----:B---3--:R-:W-:Y:S01]  /*5910*/  SHF.L.U32 R42, R117, 0x10, RZ ;  /* 0x00000010752a7819 */ /* 0x008fe200000006ff */
[C---:B------:R-:W-:Y:S01]  /*5920*/  FMUL.FTZ R137, R119.reuse, R138 ;  /* 0x0000008a77897220 */ /* 0x040fe20000410000 */
[----:B------:R-:W-:Y:S01]  /*5930*/  FADD.FTZ R141, -R119, 1 ;  /* 0x3f800000778d7421 */ /* 0x000fe20000010100 */
[----:B------:R-:W-:Y:S01]  /*5940*/  FMUL.FTZ R136, R136, R139 ;  /* 0x0000008b88887220 */ /* 0x000fe20000410000 */
[----:B-----5:R-:W-:Y:S01]  /*5950*/  FADD.FTZ R138, -R122, 1 ;  /* 0x3f8000007a8a7421 */ /* 0x020fe20000010100 */
[----:B------:R-:W-:Y:S01]  /*5960*/  FMUL.FTZ R139, R115, R42 ;  /* 0x0000002a738b7220 */ /* 0x000fe20000410000 */
[----:B------:R-:W-:Y:S01]  /*5970*/  SHF.L.U32 R117, R110, 0x10, RZ ;  /* 0x000000106e757819 */ /* 0x000fe200000006ff */
[----:B------:R-:W-:Y:S01]  /*5980*/  FFMA.FTZ R140, R56, R141, 1 ;  /* 0x3f800000388c7423 */ /* 0x000fe2000001008d */
[----:B------:R-:W-:Y:S01]  /*5990*/  FFMA.FTZ R138, R57, R138, 1 ;  /* 0x3f800000398a7423 */ /* 0x000fe2000001008a */
[----:B------:R-:W-:Y:S01]  /*59a0*/  FMUL.FTZ R139, R122, R139 ;  /* 0x0000008b7a8b7220 */ /* 0x000fe20000410000 */
[----:B------:R-:W-:-:S02]  /*59b0*/  SHF.L.U32 R110, R108, 0x10, RZ ;  /* 0x000000106c6e7819 */ /* 0x000fc400000006ff */
[----:B0-----:R-:W-:Y:S02]  /*59c0*/  SHF.L.U32 R121, R121, 0x10, RZ ;  /* 0x0000001079797819 */ /* 0x001fe400000006ff */
[----:B----4-:R-:W-:Y:S01]  /*59d0*/  ISETP.NE.AND P0, PT, R100, RZ, PT ;  /* 0x000000ff6400720c */ /* 0x010fe20003f05270 */
[----:B--2---:R-:W-:Y:S02]  /*59e0*/  IMAD.U32 R108, R130, 0x10000, RZ ;  /* 0x00010000826c7824 */ /* 0x004fe400078e00ff */
[----:B------:R-:W-:Y:S01]  /*59f0*/  FMUL.FTZ R137, R137, R140 ;  /* 0x0000008c89897220 */ /* 0x000fe20000410000 */
[----:B------:R-:W-:Y:S01]  /*5a00*/  FMUL.FTZ R130, R139, R138 ;  /* 0x0000008a8b827220 */ /* 0x000fe20000410000 */
[----:B------:R-:W-:Y:S01]  /*5a10*/  FADD.FTZ R139, -R127, 1 ;  /* 0x3f8000007f8b7421 */ /* 0x000fe20000010100 */
[----:B------:R-:W-:Y:S01]  /*5a20*/  FADD.FTZ R140, -R128, 1 ;  /* 0x3f800000808c7421 */ /* 0x000fe20000010100 */
        /* <DEDUP_REMOVED lines=8> */
[----:B------:R-:W-:-:S02]  /*5ab0*/  F2FP.BF16.F32.PACK_AB R120, R120, R125 ;  /* 0x0000007d7878723e */ /* 0x000fc400000010ff */
[----:B------:R-:W-:Y:S01]  /*5ac0*/  PRMT R125, R142, 0x7632, R125 ;  /* 0x000076328e7d7816 */ /* 0x000fe2000000007d */
[----:B------:R-:W-:Y:S01]  /*5ad0*/  VOTEU.ALL UP0, P0 ;  /* 0x0000000000ff7886 */ /* 0x000fe20000000000 */
[----:B------:R-:W-:Y:S01]  /*5ae0*/  F2FP.BF16.F32.PACK_AB R126, R131, R126 ;  /* 0x0000007e837e723e */ /* 0x000fe200000010ff */
[----:B------:R-:W-:Y:S01]  /*5af0*/  FMUL.FTZ R116, R138, R139 ;  /* 0x0000008b8a747220 */ /* 0x000fe20000410000 */
[----:B------:R-:W-:Y:S01]  /*5b00*/  F2FP.BF16.F32.PACK_AB R132, R133, R132 ;  /* 0x000000848584723e */ /* 0x000fe200000010ff */
[----:B------:R-:W-:Y:S01]  /*5b10*/  FMUL.FTZ R123, R141, R140 ;  /* 0x0000008c8d7b7220 */ /* 0x000fe20000410000 */
[----:B------:R-:W-:Y:S02]  /*5b20*/  F2FP.BF16.F32.PACK_AB R124, R129, R124 ;  /* 0x0000007c817c723e */ /* 0x000fe400000010ff */
[----:B------:R-:W-:Y:S01]  /*5b30*/  PRMT R129, R120, 0x7632, R129 ;  /* 0x0000763278817816 */ /* 0x000fe20000000081 */
[----:B------:R-:W-:Y:S01]  /*5b40*/  @!UP0 UIMAD UR10, UR16, -0x800, UR25 ;  /* 0xfffff800100a88a4 */ /* 0x000fe2000f8e0219 */
[----:B------:R-:W-:-:S02]  /*5b50*/  F2FP.BF16.F32.PACK_AB R116, R123, R116 ;  /* 0x000000747b74723e */ /* 0x000fc400000010ff */
[----:B------:R-:W-:Y:S01]  /*5b60*/  F2FP.BF16.F32.PACK_AB R135, R136, R135 ;  /* 0x000000878887723e */ /* 0x000fe200000010ff */
[----:B------:R0:W-:Y:S04]  /*5b70*/  STS.U16 [R92+0x2], R125 ;  /* 0x0000027d5c007388 */ /* 0x0001e80000000400 */
[----:B------:R1:W-:Y:S01]  /*5b80*/  STS.U16 [R92+0x4], R120 ;  /* 0x000004785c007388 */ /* 0x0003e20000000400 */
[----:B------:R-:W-:Y:S02]  /*5b90*/  F2FP.BF16.F32.PACK_AB R130, R130, R137 ;  /* 0x000000898282723e */ /* 0x000fe400000010ff */
[----:B0-----:R-:W-:Y:S02]  /*5ba0*/  PRMT R125, R126, 0x7632, R125 ;  /* 0x000076327e7d7816 */ /* 0x001fe4000000007d */
[----:B-1----:R-:W-:-:S03]  /*5bb0*/  PRMT R120, R132, 0x7632, R120 ;  /* 0x0000763284787816 */ /* 0x002fc60000000078 */
[----:B------:R0:W-:Y:S01]  /*5bc0*/  STS.U16 [R92+0xe], R125 ;  /* 0x00000e7d5c007388 */ /* 0x0001e20000000400 */
[----:B------:R-:W-:-:S03]  /*5bd0*/  PRMT R138, R124, 0x7632, R138 ;  /* 0x000076327c8a7816 */ /* 0x000fc6000000008a */
[----:B------:R1:W-:Y:S01]  /*5be0*/  STS.U16 [R92+0x12], R120 ;  /* 0x000012785c007388 */ /* 0x0003e20000000400 */
[----:B------:R-:W-:-:S03]  /*5bf0*/  PRMT R123, R130, 0x7632, R123 ;  /* 0x00007632827b7816 */ /* 0x000fc6000000007b */
[----:B------:R2:W-:Y:S01]  /*5c00*/  STS.U16 [R92+0x8], R124 ;  /* 0x0000087c5c007388 */ /* 0x0005e20000000400 */
[C---:B0-----:R-:W-:Y:S02]  /*5c10*/  PRMT R125, R116.reuse, 0x7610, R125 ;  /* 0x00007610747d7816 */ /* 0x041fe4000000007d */
[----:B-1----:R-:W-:Y:S02]  /*5c20*/  PRMT R120, R116, 0x7632, R120 ;  /* 0x0000763274787816 */ /* 0x002fe40000000078 */
[----:B------:R-:W-:Y:S02]  /*5c30*/  MOV R116, UR10 ;  /* 0x0000000a00747c02 */ /* 0x000fe40008000f00 */
[----:B--2---:R-:W-:Y:S02]  /*5c40*/  PRMT R124, R135, 0x7632, R124 ;  /* 0x00007632877c7816 */ /* 0x004fe4000000007c */
[----:B------:R-:W-:Y:S01]  /*5c50*/  @!P0 IADD3 R116, PT, PT, R116, 0x800, RZ ;  /* 0x0000080074748810 */ /* 0x000fe20007ffe0ff */
[----:B------:R-:W-:Y:S04]  /*5c60*/  STS.U16 [R92], R142 ;  /* 0x0000008e5c007388 */ /* 0x000fe80000000400 */
        /* <DEDUP_REMOVED lines=29> */
[----:B------:R-:W-:-:S05]  /*5e40*/  UIMAD.WIDE.U32 UR10, UR28, UR20, UR8 ;  /* 0x000000141c0a72a5 */ /* 0x000fca000f8e0008 */
[----:B------:R-:W2:Y:S01]  /*5e50*/  LDS R120, [UR19+0x1080] ;  /* 0x00108013ff787984 */ /* 0x000ea20008000800 */
[----:B------:R-:W-:Y:S01]  /*5e60*/  UIMAD UR11, UR28, UR21, UR11 ;  /* 0x000000151c0b72a4 */ /* 0x000fe2000f8e020b */
[----:B------:R-:W3:Y:S03]  /*5e70*/  LDCU.64 UR20, c[0x0][0x558] ;  /* 0x0000ab00ff1477ac */ /* 0x000ee60008000a00 */
[----:B------:R-:W-:-:S04]  /*5e80*/  UIMAD.WIDE.U32 UR10, UR24, UR22, UR10 ;  /* 0x00000016180a72a5 */ /* 0x000fc8000f8e000a */
[----:B------:R-:W-:Y:S02]  /*5e90*/  UIMAD UR11, UR24, UR23, UR11 ;  /* 0x00000017180b72a4 */ /* 0x000fe4000f8e020b */
[----:B0-----:R-:W-:Y:S01]  /*5ea0*/  IADD3 R124, P1, PT, R27, UR10, RZ ;  /* 0x0000000a1b7c7c10 */ /* 0x001fe2000ff3e0ff */
[----:B-1----:R-:W-:-:S03]  /*5eb0*/  FMUL.FTZ R116, R3, R2 ;  /* 0x0000000203747220 */ /* 0x002fc60000410000 */
[----:B------:R-:W-:Y:S02]  /*5ec0*/  IADD3.X R3, PT, PT, RZ, UR11, RZ, P1, !PT ;  /* 0x0000000bff037c10 */ /* 0x000fe40008ffe4ff */
[----:B---3--:R-:W-:-:S03]  /*5ed0*/  LEA R2, P2, R124, UR20, 0x1 ;  /* 0x000000147c027c11 */ /* 0x008fc6000f8408ff */
[----:B------:R-:W0:Y:S01]  /*5ee0*/  LDCU.64 UR10, c[0x0][0x490] ;  /* 0x00009200ff0a77ac */ /* 0x000e220008000a00 */
[----:B------:R-:W-:Y:S02]  /*5ef0*/  LEA.HI.X R3, R124, UR21, R3, 0x1, P2 ;  /* 0x000000157c037c11 */ /* 0x000fe400090f0c03 */
[-C--:B--2---:R-:W-:Y:S02]  /*5f00*/  ISETP.GE.AND P1, PT, R27, R120.reuse, PT ;  /* 0x000000781b00720c */ /* 0x084fe40003f26270 */
[-C--:B------:R-:W-:Y:S02]  /*5f10*/  ISETP.GE.AND P5, PT, R26, R120.reuse, PT ;  /* 0x000000781a00720c */ /* 0x080fe40003fa6270 */
[----:B------:R-:W-:-:S09]  /*5f20*/  ISETP.GE.AND P6, PT, R4, R120, PT ;  /* 0x000000780400720c */ /* 0x000fd20003fc6270 */
[----:B------:R1:W-:Y:S01]  /*5f30*/  @!P1 STG.E.U16 desc[UR26][R2.64], R151 ;  /* 0x0000009702009986 */ /* 0x0003e2000c10151a */
[-C--:B------:R-:W-:Y:S02]  /*5f40*/  ISETP.GE.AND P1, PT, R5, R120.reuse, PT ;  /* 0x000000780500720c */ /* 0x080fe40003f26270 */
[-C--:B------:R-:W-:Y:S01]  /*5f50*/  ISETP.GE.AND P2, PT, R6, R120.reuse, PT ;  /* 0x000000780600720c */ /* 0x080fe20003f46270 */
[----:B------:R1:W-:Y:S01]  /*5f60*/  @!P5 STG.E.U16 desc[UR26][R2.64+0x40], R153 ;  /* 0x000040990200d986 */ /* 0x0003e2000c10151a */
[-C--:B------:R-:W-:Y:S02]  /*5f70*/  ISETP.GE.AND P3, PT, R7, R120.reuse, PT ;  /* 0x000000780700720c */ /* 0x080fe40003f66270 */
[-C--:B------:R-:W-:Y:S01]  /*5f80*/  ISETP.GE.AND P4, PT, R8, R120.reuse, PT ;  /* 0x000000780800720c */ /* 0x080fe20003f86270 */
[----:B------:R1:W-:Y:S01]  /*5f90*/  @!P6 STG.E.U16 desc[UR26][R2.64+0x80], R155 ;  /* 0x0000809b0200e986 */ /* 0x0003e2000c10151a */
[-C--:B------:R-:W-:Y:S02]  /*5fa0*/  ISETP.GE.AND P5, PT, R9, R120.reuse, PT ;  /* 0x000000780900720c */ /* 0x080fe40003fa6270 */
        /* <DEDUP_REMOVED lines=80> */
[----:B------:R-:W-:Y:S02]  /*64b0*/  PRMT R30, R35, 0x7632, R30 ;  /* 0x00007632231e7816 */ /* 0x000fe4000000001e */
[----:B------:R-:W-:Y:S01]  /*64c0*/  F2FP.BF16.F32.PACK_AB R38, R39, R38 ;  /* 0x000000262726723e */ /* 0x000fe200000010ff */
[----:B------:R2:W-:Y:S01]  /*64d0*/  STS.U16 [R92+0x4], R32 ;  /* 0x000004205c007388 */ /* 0x0005e20000000400 */
        /* <DEDUP_REMOVED lines=8> */
[----:B--2---:R-:W-:Y:S01]  /*6560*/  PRMT R32, R108, 0x7632, R32 ;  /* 0x000076326c207816 */ /* 0x004fe20000000020 */
[----:B------:R0:W-:Y:S01]  /*6570*/  STS.U16 [R92+0x12], R2 ;  /* 0x000012025c007388 */ /* 0x0001e20000000400 */
[----:B---3--:R-:W-:Y:S01]  /*6580*/  PRMT R3, R45, 0x7632, R3 ;  /* 0x000076322d037816 */ /* 0x008fe20000000003 */
[----:B------:R-:W-:Y:S02]  /*6590*/  UIMAD UR9, UR28, UR21, UR9 ;  /* 0x000000151c0972a4 */ /* 0x000fe4000f8e0209 */
[----:B------:R-:W-:Y:S01]  /*65a0*/  STS.U16 [R92], R29 ;  /* 0x0000001d5c007388 */ /* 0x000fe20000000400 */
        /* <DEDUP_REMOVED lines=14> */
[----:B------:R0:W-:Y:S01]  /*6690*/  STS.U16 [R92+0x1e], R32 ;  /* 0x00001e205c007388 */ /* 0x0001e20000000400 */
[----:B------:R-:W-:-:S03]  /*66a0*/  NOP ;  /* 0x0000000000007918 */ /* 0x000fc60000000000 */
[----:B------:R-:W-:Y:S01]  /*66b0*/  LDS.U16 R29, [R146] ;  /* 0x00000000921d7984 */ /* 0x000fe20000000400 */
[----:B0-----:R-:W-:-:S03]  /*66c0*/  IADD3.X R32, PT, PT, RZ, UR23, RZ, P1, !PT ;  /* 0x00000017ff207c10 */ /* 0x001fc60008ffe4ff */
        /* <DEDUP_REMOVED lines=17> */
[----:B0-----:R-:W-:-:S04]  /*67e0*/  LEA R2, P1, R3, UR10, 0x1 ;  /* 0x0000000a03027c11 */ /* 0x001fc8000f8208ff */
[----:B------:R-:W-:Y:S01]  /*67f0*/  LEA.HI.X R3, R3, UR11, R32, 0x1, P1 ;  /* 0x0000000b03037c11 */ /* 0x000fe200088f0c20 */
[----:B------:R-:W0:Y:S02]  /*6800*/  LDS R30, [UR19+0x1080] ;  /* 0x00108013ff1e7984 */ /* 0x000e240008000800 */
[-C--:B0-----:R-:W-:Y:S02]  /*6810*/  ISETP.GE.AND P2, PT, R27, R30.reuse, PT ;  /* 0x0000001e1b00720c */ /* 0x081fe40003f46270 */
        /* <DEDUP_REMOVED lines=31> */
.L_x_255:
[----:B0-----:R-:W2:Y:S01]  /*6a10*/  LDL.LU R2, [R1+0x10] ;  /* 0x0000100001027983 */ /* 0x001ea20000300800 */
[----:B------:R-:W-:Y:S01]  /*6a20*/  PRMT R3, RZ, 0x7610, R3 ;  /* 0x00007610ff037816 */ /* 0x000fe20000000003 */
[----:B------:R-:W-:Y:S01]  /*6a30*/  IMAD.U32 R50, R50, 0x10000, RZ ;  /* 0x0001000032327824 */ /* 0x000fe200078e00ff */
[----:B------:R-:W-:Y:S01]  /*6a40*/  SHF.L.U32 R53, R53, 0x10, RZ ;  /* 0x0000001035357819 */ /* 0x000fe200000006ff */
[----:B------:R-:W-:Y:S01]  /*6a50*/  IMAD.U32 R37, R37, 0x10000, RZ ;  /* 0x0001000025257824 */ /* 0x000fe200078e00ff */
[----:B------:R-:W-:Y:S01]  /*6a60*/  SHF.L.U32 R47, R47, 0x10, RZ ;  /* 0x000000102f2f7819 */ /* 0x000fe200000006ff */
[----:B------:R2:W-:Y:S01]  /*6a70*/  STL.S16 [R1+0x8], R3 ;  /* 0x0000080301007387 */ /* 0x0005e20000100600 */
[----:B------:R-:W-:Y:S01]  /*6a80*/  SHF.L.U32 R44, R44, 0x10, RZ ;  /* 0x000000102c2c7819 */ /* 0x000fe200000006ff */
[----:B------:R-:W-:Y:S01]  /*6a90*/  IMAD.U32 R23, R23, 0x10000, RZ ;  /* 0x0001000017177824 */ /* 0x000fe200078e00ff */
[----:B------:R-:W-:Y:S01]  /*6aa0*/  SHF.L.U32 R34, R34, 0x10, RZ ;  /* 0x0000001022227819 */ /* 0x000fe200000006ff */
[----:B------:R-:W-:Y:S01]  /*6ab0*/  IMAD.U32 R18, R18, 0x10000, RZ ;  /* 0x0001000012127824 */ /* 0x000fe200078e00ff */
[----:B------:R-:W-:Y:S01]  /*6ac0*/  SHF.L.U32 R31, R31, 0x10, RZ ;  /* 0x000000101f1f7819 */ /* 0x000fe200000006ff */
[----:B------:R-:W0:Y:S01]  /*6ad0*/  LDCU UR33, c[0x0][0x38c] ;  /* 0x00007180ff2177ac */ /* 0x000e220008000800 */
[----:B------:R-:W-:Y:S01]  /*6ae0*/  SHF.L.U32 R28, R28, 0x10, RZ ;  /* 0x000000101c1c7819 */ /* 0x000fe200000006ff */
[----:B------:R-:W-:Y:S01]  /*6af0*/  HFMA2 R52, -RZ, RZ, 0, 0 ;  /* 0x00000000ff347431 */ /* 0x000fe200000001ff */
[----:B------:R-:W-:Y:S01]  /*6b00*/  SHF.L.U32 R25, R25, 0x10, RZ ;  /* 0x0000001019197819 */ /* 0x000fe200000006ff */
[----:B------:R-:W-:Y:S01]  /*6b10*/  HFMA2 R46, -RZ, RZ, 0, 0 ;  /* 0x00000000ff2e7431 */ /* 0x000fe200000001ff */
[----:B------:R-:W-:Y:S01]  /*6b20*/  SHF.L.U32 R24, R24, 0x10, RZ ;  /* 0x0000001018187819 */ /* 0x000fe200000006ff */
[----:B------:R-:W-:Y:S01]  /*6b30*/  HFMA2 R36, -RZ, RZ, 0, 0 ;  /* 0x00000000ff247431 */ /* 0x000fe200000001ff */
[----:B------:R-:W-:Y:S01]  /*6b40*/  SHF.L.U32 R22, R22, 0x10, RZ ;  /* 0x0000001016167819 */ /* 0x000fe200000006ff */
[----:B------:R-:W-:Y:S01]  /*6b50*/  HFMA2 R29, -RZ, RZ, 0, 0 ;  /* 0x00000000ff1d7431 */ /* 0x000fe200000001ff */
[----:B------:R-:W-:-:S02]  /*6b60*/  SHF.L.U32 R21, R21, 0x10, RZ ;  /* 0x0000001015157819 */ /* 0x000fc400000006ff */
[----:B------:R-:W-:Y:S02]  /*6b70*/  CS2R R48, SRZ ;  /* 0x0000000000307805 */ /* 0x000fe4000001ff00 */
[----:B------:R-:W-:Y:S02]  /*6b80*/  SHF.L.U32 R20, R20, 0x10, RZ ;  /* 0x0000001014147819 */ /* 0x000fe400000006ff */
[----:B------:R-:W-:Y:S02]  /*6b90*/  CS2R R38, SRZ ;  /* 0x0000000000267805 */ /* 0x000fe4000001ff00 */
[----:B------:R-:W-:Y:S02]  /*6ba0*/  SHF.L.U32 R19, R19, 0x10, RZ ;  /* 0x0000001013137819 */ /* 0x000fe400000006ff */
[----:B------:R-:W-:Y:S02]  /*6bb0*/  CS2R R32, SRZ ;  /* 0x0000000000207805 */ /* 0x000fe4000001ff00 */
[----:B------:R-:W-:Y:S01]  /*6bc0*/  MOV R51, RZ ;  /* 0x000000ff00337202 */ /* 0x000fe20000000f00 */
[----:B------:R-:W-:Y:S01]  /*6bd0*/  IMAD.MOV.U32 R30, RZ, RZ, RZ ;  /* 0x000000ffff1e7224 */ /* 0x000fe200078e00ff */
[----:B------:R-:W-:Y:S01]  /*6be0*/  MOV R45, RZ ;  /* 0x000000ff002d7202 */ /* 0x000fe20000000f00 */
[----:B0-----:R-:W-:Y:S01]  /*6bf0*/  UISETP.GE.AND UP0, UPT, UR33, 0x1, UPT ;  /* 0x000000012100788c */ /* 0x001fe2000bf06270 */
[----:B------:R-:W-:-:S02]  /*6c00*/  MOV R35, RZ ;  /* 0x000000ff00237202 */ /* 0x000fc40000000f00 */
[----:B------:R-:W-:Y:S02]  /*6c10*/  CS2R R26, SRZ ;  /* 0x00000000001a7805 */ /* 0x000fe4000001ff00 */
        /* <DEDUP_REMOVED lines=39> */
[----:B------:R-:W3:Y:S01]  /*6e90*/  LDCU.128 UR8, c[0x0][0x3a0] ;  /* 0x00007400ff0877ac */ /* 0x000ee20008000c00 */
[----:B------:R-:W-:Y:S01]  /*6ea0*/  MOV R52, RZ ;  /* 0x000000ff00347202 */ /* 0x000fe20000000f00 */
[----:B------:R-:W4:Y:S01]  /*6eb0*/  LDCU.128 UR20, c[0x0][0x440] ;  /* 0x00008800ff1477ac */ /* 0x000f220008000c00 */
[----:B------:R-:W5:Y:S01]  /*6ec0*/  LDCU.64 UR34, c[0x0][0x3d8] ;  /* 0x00007b00ff2277ac */ /* 0x000f620008000a00 */
[----:B------:R-:W0:Y:S01]  /*6ed0*/  LDCU.64 UR36, c[0x0][0x450] ;  /* 0x00008a00ff2477ac */ /* 0x000e220008000a00 */
[----:B-1----:R-:W-:Y:S01]  /*6ee0*/  UIMAD.WIDE.U32 UR28, UR24, UR30, URZ ;  /* 0x0000001e181c72a5 */ /* 0x002fe2000f8e00ff */
[----:B------:R-:W1:Y:S03]  /*6ef0*/  LDCU UR40, c[0x0][0x394] ;  /* 0x00007280ff2877ac */ /* 0x000e660008000800 */
[----:B------:R-:W-:-:S02]  /*6f00*/  UIMAD UR29, UR24, UR31, UR29 ;  /* 0x0000001f181d72a4 */ /* 0x000fc4000f8e021d */
[----:B---3--:R-:W-:Y:S02]  /*6f10*/  UIMAD.WIDE.U32 UR30, UR24, UR8, URZ ;  /* 0x00000008181e72a5 */ /* 0x008fe4000f8e00ff */
[----:B----4-:R-:W-:Y:S02]  /*6f20*/  ULEA UR32, UP0, UR28, UR22, 0x2 ;  /* 0x000000161c207291 */ /* 0x010fe4000f8010ff */
[----:B------:R-:W-:Y:S02]  /*6f30*/  ULEA UR25, UP1, UR30, UR20, 0x2 ;  /* 0x000000141e197291 */ /* 0x000fe4000f8210ff */
[----:B------:R-:W-:Y:S02]  /*6f40*/  UIMAD UR20, UR24, UR9, UR31 ;  /* 0x00000009181472a4 */ /* 0x000fe4000f8e021f */
[----:B-----5:R-:W-:Y:S02]  /*6f50*/  UIMAD.WIDE.U32 UR8, UR24, UR34, URZ ;  /* 0x00000022180872a5 */ /* 0x020fe4000f8e00ff */
[----:B------:R-:W-:-:S02]  /*6f60*/  ULEA.HI.X UR31, UR28, UR23, UR29, 0x2, UP0 ;  /* 0x000000171c1f7291 */ /* 0x000fc400080f141d */
[----:B------:R-:W-:Y:S02]  /*6f70*/  UIMAD UR24, UR24, UR35, UR9 ;  /* 0x00000023181872a4 */ /* 0x000fe4000f8e0209 */
[----:B0-----:R-:W-:Y:S02]  /*6f80*/  ULEA UR28, UP0, UR8, UR36, 0x2 ;  /* 0x00000024081c7291 */ /* 0x001fe4000f8010ff */
[----:B------:R-:W-:Y:S01]  /*6f90*/  ULEA.HI.X UR30, UR30, UR21, UR20, 0x2, UP1 ;  /* 0x000000151e1e7291 */ /* 0x000fe200088f1414 */
[----:B------:R-:W0:Y:S01]  /*6fa0*/  S2UR UR21, SR_CgaCtaId ;  /* 0x00000000001579c3 */ /* 0x000e220000008800 */
[----:B------:R-:W-:Y:S02]  /*6fb0*/  ULEA.HI.X UR29, UR8, UR37, UR24, 0x2, UP0 ;  /* 0x00000025081d7291 */ /* 0x000fe400080f1418 */
[----:B-1----:R-:W-:Y:S01]  /*6fc0*/  UISETP.GE.AND UP0, UPT, UR16, UR40, UPT ;  /* 0x000000281000728c */ /* 0x002fe2000bf06270 */
[----:B------:R-:W1:Y:S05]  /*6fd0*/  LDCU.64 UR34, c[0x0][0x3e0] ;  /* 0x00007c00ff2277ac */ /* 0x000e6a0008000a00 */
[----:B------:R-:W-:Y:S01]  /*6fe0*/  PLOP3.LUT P0, PT, PT, PT, UP0, 0x80, 0x8 ;  /* 0x000000000008781c */ /* 0x000fe20003f0f008 */
[----:B------:R-:W3:Y:S03]  /*6ff0*/  LDCU.64 UR38, c[0x0][0x3c0] ;  /* 0x00007800ff2677ac */ /* 0x000ee60008000a00 */
[----:B------:R-:W-:Y:S01]  /*7000*/  ISETP.EQ.AND P0, PT, R40, RZ, !P0 ;  /* 0x000000ff2800720c */ /* 0x000fe20004702270 */
[----:B------:R-:W-:-:S02]  /*7010*/  ULEA UR8, UR16, 0xffffff00, 0x8 ;  /* 0xffffff0010087891 */ /* 0x000fc4000f8e40ff */
[----:B------:R-:W-:Y:S02]  /*7020*/  UIADD3 UR9, UPT, UPT, UR16, -0x2, URZ ;  /* 0xfffffffe10097890 */ /* 0x000fe4000fffe0ff */
[----:B------:R-:W-:Y:S02]  /*7030*/  UIADD3 UR36, UPT, UPT, UR19, 0x1ae0, URZ ;  /* 0x00001ae013247890 */ /* 0x000fe4000fffe0ff */
[----:B------:R-:W-:Y:S02]  /*7040*/  UIADD3 UR20, UPT, UPT, UR19, 0x24e0, URZ ;  /* 0x000024e013147890 */ /* 0x000fe4000fffe0ff */
[----:B------:R-:W-:Y:S01]  /*7050*/  USHF.L.U64.HI UR22, UR10, 0x2, UR11 ;  /* 0x000000020a167899 */ /* 0x000fe2000801020b */
[----:B------:R-:W-:Y:S01]  /*7060*/  UMOV UR19, 0x400 ;  /* 0x0000040000137882 */ /* 0x000fe20000000000 */
[----:B------:R-:W-:Y:S02]  /*7070*/  ULOP3.LUT UR11, UR8, 0x100, URZ, 0xc0, !UPT ;  /* 0x00000100080b7892 */ /* 0x000fe4000f8ec0ff */
[----:B------:R-:W-:Y:S01]  /*7080*/  @P0 LOP3.LUT R69, R69, 0x2, RZ, 0xfc, !PT ;  /* 0x0000000245450812 */ /* 0x000fe200078efcff */
[----:B------:R-:W4:Y:S01]  /*7090*/  LDCU UR37, c[0x0][0x394] ;  /* 0x00007280ff2577ac */ /* 0x000f220008000800 */
[----:B------:R-:W2:Y:S01]  /*70a0*/  LDCU UR42, c[0x0][0x38c] ;  /* 0x00007180ff2a77ac */ /* 0x000ea20008000800 */
[----:B------:R-:W-:-:S02]  /*70b0*/  UIMAD UR9, UR9, UR33, URZ ;  /* 0x00000021090972a4 */ /* 0x000fc4000f8e02ff */
[----:B-1----:R-:W-:Y:S02]  /*70c0*/  USHF.L.U64.HI UR24, UR34, 0x2, UR35 ;  /* 0x0000000222187899 */ /* 0x002fe40008010223 */
[----:B---3--:R-:W-:Y:S02]  /*70d0*/  USHF.L.U64.HI UR23, UR38, 0x2, UR39 ;  /* 0x0000000226177899 */ /* 0x008fe40008010227 */
[----:B0-----:R-:W-:Y:S01]  /*70e0*/  ULEA UR19, UR21, UR19, 0x18 ;  /* 0x0000001315137291 */ /* 0x001fe2000f8ec0ff */
[----:B------:R-:W-:-:S11]  /*70f0*/  UMOV UR8, URZ ;  /* 0x000000ff00087c82 */ /* 0x000fd60008000000 */
.L_x_269:
        /* <DEDUP_REMOVED lines=33> */
[----:B-1----:R-:W1:Y:S04]  /*7310*/  MUFU.EX2 R102, R102 ;  /* 0x0000006600667308 */ /* 0x002e680000000800 */
        /* <DEDUP_REMOVED lines=35> */
[----:B------:R-:W-:-:S08]  /*7550*/  MOV R133, 0x3f800000 ;  /* 0x3f80000000857802 */ /* 0x000fd00000000f00 */
[----:B------:R-:W-:Y:S05]  /*7560*/  BRA.U !UP0, `(.L_x_259) ;  /* 0x00000001081c7547 */ /* 0x000fea000b800000 */
[----:B------:R-:W-:Y:S01]  /*7570*/  USHF.L.U32 UR21, UR16, 0xa, URZ ;  /* 0x0000000a10157899 */ /* 0x000fe200080006ff */
[----:B------:R-:W-:-:S03]  /*7580*/  IMAD.U32 R133, RZ, RZ, UR36 ;  /* 0x00000024ff857e24 */ /* 0x000fc6000f8e00ff */
[----:B------:R-:W-:-:S09]  /*7590*/  ULOP3.LUT UR21, UR21, 0x400, URZ, 0xc0, !UPT ;  /* 0x0000040015157892 */ /* 0x000fd2000f8ec0ff */
[----:B------:R-:W1:Y:S01]  /*75a0*/  LDS R133, [R133+UR21] ;  /* 0x0000001585857984 */ /* 0x000e620008000800 */
[----:B------:R-:W-:Y:S05]  /*75b0*/  BRA `(.L_x_259) ;  /* 0x0000000000087947 */ /* 0x000fea0003800000 */
.L_x_258:
[----:B------:R-:W-:-:S06]  /*75c0*/  LEA R133, R100, UR19, 0x2 ;  /* 0x0000001364857c11 */ /* 0x000fcc000f8e10ff */
[----:B------:R-:W0:Y:S02]  /*75d0*/  LDS R133, [R133+0x22e4] ;  /* 0x0022e40085857984 */ /* 0x000e240000000800 */
.L_x_259:
[----:B----4-:R-:W-:Y:S05]  /*75e0*/  BSYNC.RECONVERGENT B0 ;  /* 0x0000000000007941 */ /* 0x010fea0003800200 */
.L_x_257:
[----:B------:R-:W-:Y:S02]  /*75f0*/  LOP3.LUT P0, RZ, R100, 0x1f, RZ, 0xc0, !PT ;  /* 0x0000001f64ff7812 */ /* 0x000fe4000780c0ff */
[----:B------:R-:W-:Y:S02]  /*7600*/  MOV R40, UR16 ;  /* 0x0000001000287c02 */ /* 0x000fe40008000f00 */
[----:B------:R-:W-:Y:S02]  /*7610*/  MOV R41, RZ ;  /* 0x000000ff00297202 */ /* 0x000fe40000000f00 */
        /* <DEDUP_REMOVED lines=14> */
[----:B------:R-:W-:Y:S01]  /*7700*/  MOV R42, UR40 ;  /* 0x00000028002a7c02 */ /* 0x000fe20008000f00 */
[----:B------:R-:W-:Y:S02]  /*7710*/  IMAD.U32 R43, RZ, RZ, UR41 ;  /* 0x00000029ff2b7e24 */ /* 0x000fe4000f8e00ff */
[----:B------:R-:W-:Y:S01]  /*7720*/  FFMA.FTZ R83, R104, R83, R137 ;  /* 0x0000005368537223 */ /* 0x000fe20000010089 */
[----:B------:R-:W-:Y:S02]  /*7730*/  FMUL.FTZ R139, R34, R80 ;  /* 0x00000050228b7220 */ /* 0x000fe40000410000 */
        /* <DEDUP_REMOVED lines=85> */
.L_x_287:
[----:B------:R-:W4:Y:S01]  /*7c90*/  S2R R87, SR_LANEID ;  /* 0x0000000000577919 */ /* 0x000f220000000000 */
[----:B---3--:R-:W-:Y:S01]  /*7ca0*/  FFMA.FTZ R86, R162, R86, R157 ;  /* 0x00000056a2567223 */ /* 0x008fe2000001009d */
[----:B------:R-:W-:Y:S01]  /*7cb0*/  UMOV UR21, 0xffffffff ;  /* 0xffffffff00157882 */ /* 0x000fe20000000000 */
[----:B----4-:R-:W-:-:S04]  /*7cc0*/  ISETP.GE.AND P2, PT, R87, 0x10, PT ;  /* 0x000000105700780c */ /* 0x010fc80003f46270 */
[----:B------:R-:W-:-:S09]  /*7cd0*/  FSEL R163, R157, R86, !P2 ;  /* 0x000000569da37208 */ /* 0x000fd20005000000 */
[----:B0-2---:R-:W-:Y:S01]  /*7ce0*/  @P2 FMUL.FTZ R162, R162, R155 ;  /* 0x0000009ba2a22220 */ /* 0x005fe20000410000 */
[----:B------:R-:W-:Y:S06]  /*7cf0*/  BRA.DIV UR21, `(.L_x_262) ;  /* 0x0000004615487947 */ /* 0x000fec000b800000 */
.L_x_290:
[----:B------:R-:W-:-:S03]  /*7d00*/  UMOV UR21, 0xffffffff ;  /* 0xffffffff00157882 */ /* 0x000fc60000000000 */
[----:B------:R-:W-:Y:S05]  /*7d10*/  BRA.DIV UR21, `(.L_x_263) ;  /* 0x0000004615687947 */ /* 0x000fea000b800000 */
.L_x_293:
[----:B------:R-:W-:-:S03]  /*7d20*/  UMOV UR21, 0xffffffff ;  /* 0xffffffff00157882 */ /* 0x000fc60000000000 */
[----:B------:R-:W-:Y:S05]  /*7d30*/  BRA.DIV UR21, `(.L_x_264) ;  /* 0x0000004615887947 */ /* 0x000fea000b800000 */
[----:B------:R-:W0:Y:S04]  /*7d40*/  SHFL.UP PT, R162, R162, 0x1, RZ ;  /* 0x04200000a2a27989 */ /* 0x000e2800000e00ff */
[----:B------:R-:W2:Y:S04]  /*7d50*/  SHFL.UP PT, R163, R163, 0x1, RZ ;  /* 0x04200000a3a37989 */ /* 0x000ea800000e00ff */
[----:B-----5:R-:W3:Y:S04]  /*7d60*/  SHFL.IDX PT, R40, R40, RZ, 0x1f ;  /* 0x00001fff28287589 */ /* 0x020ee800000e0000 */
[----:B------:R-:W4:Y:S02]  /*7d70*/  SHFL.IDX PT, R41, R41, RZ, 0x1f ;  /* 0x00001fff29297589 */ /* 0x000f2400000e0000 */
.L_x_299:
        /* <DEDUP_REMOVED lines=12> */
.L_x_260:
        /* <DEDUP_REMOVED lines=47> */
[----:B------:R-:W-:Y:S02]  /*8130*/  MOV R40, 0x3f800000 ;  /* 0x3f80000000287802 */ /* 0x000fe40000000f00 */
        /* <DEDUP_REMOVED lines=67> */
.L_x_316:
        /* <DEDUP_REMOVED lines=12> */
[----:B0-----:R-:W-:Y:S01]  /*8630*/  IMAD.MOV.U32 R41, RZ, RZ, R152 ;  /* 0x000000ffff297224 */ /* 0x001fe200078e0098 */
[----:B------:R-:W-:-:S07]  /*8640*/  MOV R40, R153 ;  /* 0x0000009900287202 */ /* 0x000fce0000000f00 */
.L_x_265:
[----:B------:R-:W-:Y:S05]  /*8650*/  WARPSYNC.ALL ;  /* 0x0000000000007948 */ /* 0x000fea0003800000 */
[----:B------:R-:W-:Y:S01]  /*8660*/  BAR.SYNC.DEFER_BLOCKING 0x0 ;  /* 0x0000000000007b1d */ /* 0x000fe20000010000 */
[----:B-1----:R-:W-:-:S04]  /*8670*/  SHF.R.U32.HI R43, RZ, 0x2, R100 ;  /* 0x00000002ff2b7819 */ /* 0x002fc80000011664 */
        /* <DEDUP_REMOVED lines=9> */
[----:B------:R-:W-:Y:S01]  /*8710*/  FFMA.FTZ R83, R0, R151, RZ ;  /* 0x0000009700537223 */ /* 0x000fe200000100ff */
[----:B------:R-:W-:Y:S02]  /*8720*/  FFMA.FTZ R151, R53, -R91, R151 ;  /* 0x8000005b35977223 */ /* 0x000fe40000010097 */
[----:B------:R-:W-:Y:S01]  /*8730*/  FFMA.FTZ R82, R125, R132, R131 ;  /* 0x000000847d527223 */ /* 0x000fe20000010083 */
[----:B------:R-:W-:Y:S01]  /*8740*/  FFMA.FTZ R86, R68, R135, R83 ;  /* 0x0000008744567223 */ /* 0x000fe20000010053 */
[----:B------:R-:W-:-:S02]  /*8750*/  FFMA.FTZ R135, R50, -R90, R135 ;  /* 0x8000005a32877223 */ /* 0x000fc40000010087 */
[----:B------:R-:W-:Y:S01]  /*8760*/  FFMA.FTZ R121, R121, R82, R130 ;  /* 0x0000005279797223 */ /* 0x000fe20000010082 */
[----:B------:R-:W-:Y:S01]  /*8770*/  FFMA.FTZ R83, R67, R136, R86 ;  /* 0x0000008843537223 */ /* 0x000fe20000010056 */
[----:B------:R-:W-:Y:S02]  /*8780*/  FFMA.FTZ R136, R47, -R89, R136 ;  /* 0x800000592f887223 */ /* 0x000fe40000010088 */
[----:B------:R-:W-:Y:S01]  /*8790*/  FFMA.FTZ R118, R118, R121, R129 ;  /* 0x0000007976767223 */ /* 0x000fe20000010081 */
        /* <DEDUP_REMOVED lines=17> */
[----:B------:R-:W-:Y:S01]  /*88b0*/  FADD.FTZ R2, R129, R2 ;  /* 0x0000000281027221 */ /* 0x000fe20000010000 */
[----:B------:R-:W-:Y:S01]  /*88c0*/  FADD.FTZ R5, R125, R5 ;  /* 0x000000057d057221 */ /* 0x000fe20000010000 */
        /* <DEDUP_REMOVED lines=8> */
[----:B------:R-:W-:Y:S02]  /*8950*/  FFMA.FTZ R144, R23, -R75, R144 ;  /* 0x8000004b17907223 */ /* 0x000fe40000010090 */
[----:B------:R-:W-:Y:S01]  /*8960*/  FFMA.FTZ R106, R106, R107, R119 ;  /* 0x0000006b6a6a7223 */ /* 0x000fe20000010077 */
[----:B------:R-:W-:Y:S01]  /*8970*/  FFMA.FTZ R42, R58, R145, R83 ;  /* 0x000000913a2a7223 */ /* 0x000fe20000010053 */
[----:B------:R-:W-:Y:S01]  /*8980*/  FMUL.FTZ R113, R107, R80 ;  /* 0x000000506b717220 */ /* 0x000fe20000410000 */
[----:B------:R-:W-:Y:S01]  /*8990*/  FMUL.FTZ R119, R110, R77 ;  /* 0x0000004d6e777220 */ /* 0x000fe20000410000 */
[----:B------:R-:W-:Y:S01]  /*89a0*/  FFMA.FTZ R105, R105, R106, R117 ;  /* 0x0000006a69697223 */ /* 0x000fe20000010075 */
[----:B------:R-:W-:Y:S01]  /*89b0*/  FFMA.FTZ R83, R57, R146, R42 ;  /* 0x0000009239537223 */ /* 0x000fe2000001002a */
[----:B------:R-:W-:Y:S01]  /*89c0*/  FMUL.FTZ R117, R109, R78 ;  /* 0x0000004e6d757220 */ /* 0x000fe20000410000 */
[----:B------:R-:W-:Y:S01]  /*89d0*/  FFMA.FTZ R145, R22, -R74, R145 ;  /* 0x8000004a16917223 */ /* 0x000fe20000010091 */
[----:B------:R-:W-:Y:S01]  /*89e0*/  FFMA.FTZ R104, R104, R105, R115 ;  /* 0x0000006968687223 */ /* 0x000fe20000010073 */
[----:B------:R-:W-:Y:S01]  /*89f0*/  FFMA.FTZ R146, R21, -R73, R146 ;  /* 0x8000004915927223 */ /* 0x000fe20000010092 */
[----:B------:R-:W-:Y:S01]  /*8a00*/  FADD.FTZ R9, R119, R9 ;  /* 0x0000000977097221 */ /* 0x000fe20000010000 */
[----:B------:R-:W-:Y:S01]  /*8a10*/  FADD.FTZ R10, R117, R10 ;  /* 0x0000000a750a7221 */ /* 0x000fe20000010000 */
[----:B------:R-:W-:Y:S01]  /*8a20*/  FFMA.FTZ R103, R103, R104, R114 ;  /* 0x0000006867677223 */ /* 0x000fe20000010072 */
[----:B------:R-:W-:Y:S01]  /*8a30*/  FMUL.FTZ R87, R104, R89 ;  /* 0x0000005968577220 */ /* 0x000fe20000410000 */
[----:B------:R-:W-:-:S02]  /*8a40*/  FADD.FTZ R12, R113, R12 ;  /* 0x0000000c710c7221 */ /* 0x000fc40000010000 */
[----:B------:R-:W-:Y:S01]  /*8a50*/  FFMA.FTZ R102, R102, R103, R112 ;  /* 0x0000006766667223 */ /* 0x000fe20000010070 */
[----:B------:R-:W-:Y:S01]  /*8a60*/  FFMA.FTZ R112, R56, R147, R83 ;  /* 0x0000009338707223 */ /* 0x000fe20000010053 */
[----:B------:R-:W-:Y:S01]  /*8a70*/  FMUL.FTZ R85, R103, R90 ;  /* 0x0000005a67557220 */ /* 0x000fe20000410000 */
[----:B------:R-:W-:Y:S01]  /*8a80*/  FFMA.FTZ R147, R20, -R72, R147 ;  /* 0x8000004814937223 */ /* 0x000fe20000010093 */
[----:B------:R-:W-:Y:S01]  /*8a90*/  FMUL.FTZ R42, R102, R91 ;  /* 0x0000005b662a7220 */ /* 0x000fe20000410000 */
[----:B------:R-:W-:Y:S01]  /*8aa0*/  FFMA.FTZ R83, R55, R148, R112 ;  /* 0x0000009437537223 */ /* 0x000fe20000010070 */
[----:B------:R-:W-:Y:S01]  /*8ab0*/  FFMA.FTZ R148, R19, -R71, R148 ;  /* 0x8000004713947223 */ /* 0x000fe20000010094 */
[----:B------:R-:W-:Y:S01]  /*8ac0*/  FADD.FTZ R15, R87, R15 ;  /* 0x0000000f570f7221 */ /* 0x000fe20000010000 */
[C---:B------:R-:W-:Y:S01]  /*8ad0*/  FFMA.FTZ R86, R42.reuse, R151, RZ ;  /* 0x000000972a567223 */ /* 0x040fe200000100ff */
[----:B------:R-:W-:Y:S01]  /*8ae0*/  FADD.FTZ R16, R85, R16 ;  /* 0x0000001055107221 */ /* 0x000fe20000010000 */
[----:B------:R-:W-:-:S02]  /*8af0*/  FADD.FTZ R17, R42, R17 ;  /* 0x000000112a117221 */ /* 0x000fc40000010000 */
[----:B------:R-:W-:Y:S01]  /*8b00*/  FFMA.FTZ R112, R85, R135, R86 ;  /* 0x0000008755707223 */ /* 0x000fe20000010056 */
[----:B------:R-:W-:Y:S01]  /*8b10*/  FFMA.FTZ R86, R54, R150, R83 ;  /* 0x0000009636567223 */ /* 0x000fe20000010053 */
[----:B------:R-:W-:Y:S01]  /*8b20*/  FMUL.FTZ R83, R105, R88 ;  /* 0x0000005869537220 */ /* 0x000fe20000410000 */
[----:B------:R-:W-:Y:S01]  /*8b30*/  FFMA.FTZ R150, R18, -R70, R150 ;  /* 0x8000004612967223 */ /* 0x000fe20000010096 */
[----:B------:R-:W-:Y:S01]  /*8b40*/  FFMA.FTZ R114, R87, R136, R112 ;  /* 0x0000008857727223 */ /* 0x000fe20000010070 */
[----:B------:R-:W-:Y:S01]  /*8b50*/  FMUL.FTZ R112, R106, R81 ;  /* 0x000000516a707220 */ /* 0x000fe20000410000 */
[----:B------:R-:W1:Y:S01]  /*8b60*/  SHFL.DOWN PT, R123, R86, 0x1, 0x1f ;  /* 0x08201f00567b7f89 */ /* 0x000e6200000e0000 */
[C---:B------:R-:W-:Y:S01]  /*8b70*/  FADD.FTZ R14, R83.reuse, R14 ;  /* 0x0000000e530e7221 */ /* 0x040fe20000010000 */
[----:B------:R-:W-:Y:S01]  /*8b80*/  FFMA.FTZ R115, R83, R137, R114 ;  /* 0x0000008953737223 */ /* 0x000fe20000010072 */
[----:B------:R-:W-:Y:S01]  /*8b90*/  FMUL.FTZ R114, R108, R79 ;  /* 0x0000004f6c727220 */ /* 0x000fe20000410000 */
[----:B------:R-:W-:-:S02]  /*8ba0*/  FADD.FTZ R13, R112, R13 ;  /* 0x0000000d700d7221 */ /* 0x000fc40000010000 */
[----:B------:R-:W-:Y:S01]  /*8bb0*/  FFMA.FTZ R120, R112, R138, R115 ;  /* 0x0000008a70787223 */ /* 0x000fe20000010073 */
[----:B------:R-:W-:-:S03]  /*8bc0*/  FADD.FTZ R11, R114, R11 ;  /* 0x0000000b720b7221 */ /* 0x000fc60000010000 */
[----:B------:R-:W-:Y:S01]  /*8bd0*/  FFMA.FTZ R115, R113, R139, R120 ;  /* 0x0000008b71737223 */ /* 0x000fe20000010078 */
[----:B------:R-:W-:-:S03]  /*8be0*/  FFMA.FTZ R120, R28, -R78, R141 ;  /* 0x8000004e1c787223 */ /* 0x000fc6000001008d */
[----:B------:R-:W-:-:S04]  /*8bf0*/  FFMA.FTZ R122, R114, R140, R115 ;  /* 0x0000008c727a7223 */ /* 0x000fc80000010073 */
[----:B------:R-:W-:-:S04]  /*8c00*/  FFMA.FTZ R122, R117, R120, R122 ;  /* 0x00000078757a7223 */ /* 0x000fc8000001007a */
[----:B------:R-:W-:Y:S01]  /*8c10*/  FFMA.FTZ R115, R119, R142, R122 ;  /* 0x0000008e77737223 */ /* 0x000fe2000001007a */
[----:B------:R-:W-:Y:S01]  /*8c20*/  FMUL.FTZ R122, R111, R76 ;  /* 0x0000004c6f7a7220 */ /* 0x000fe20000410000 */
[----:B-1----:R-:W-:Y:S01]  /*8c30*/  @!P0 FADD.FTZ R86, R86, R123 ;  /* 0x0000007b56568221 */ /* 0x002fe20000010000 */
[----:B------:R-:W-:Y:S02]  /*8c40*/  FMUL.FTZ R123, R84, R75 ;  /* 0x0000004b547b7220 */ /* 0x000fe40000410000 */
[C---:B------:R-:W-:Y:S01]  /*8c50*/  FFMA.FTZ R124, R122.reuse, R143, R115 ;  /* 0x0000008f7a7c7223 */ /* 0x040fe20000010073 */
[----:B------:R-:W-:Y:S01]  /*8c60*/  FADD.FTZ R8, R122, R8 ;  /* 0x000000087a087221 */ /* 0x000fe20000010000 */
[----:B------:R-:W1:Y:S01]  /*8c70*/  SHFL.DOWN PT, R131, R86, 0x2, 0x1f ;  /* 0x08401f0056837f89 */ /* 0x000e6200000e0000 */
[C---:B------:R-:W-:Y:S01]  /*8c80*/  FADD.FTZ R7, R123.reuse, R7 ;  /* 0x000000077b077221 */ /* 0x040fe20000010000 */
[----:B------:R-:W-:Y:S01]  /*8c90*/  FFMA.FTZ R115, R123, R144, R124 ;  /* 0x000000907b737223 */ /* 0x000fe2000001007c */
[----:B------:R-:W-:-:S04]  /*8ca0*/  FMUL.FTZ R124, R116, R74 ;  /* 0x0000004a747c7220 */ /* 0x000fc80000410000 */
[C---:B------:R-:W-:Y:S01]  /*8cb0*/  FFMA.FTZ R126, R124.reuse, R145, R115 ;  /* 0x000000917c7e7223 */ /* 0x040fe20000010073 */
[----:B------:R-:W-:-:S03]  /*8cc0*/  FADD.FTZ R6, R124, R6 ;  /* 0x000000067c067221 */ /* 0x000fc60000010000 */
[----:B------:R-:W-:Y:S01]  /*8cd0*/  FFMA.FTZ R115, R125, R146, R126 ;  /* 0x000000927d737223 */ /* 0x000fe2000001007e */
[----:B------:R-:W-:-:S04]  /*8ce0*/  FMUL.FTZ R126, R121, R72 ;  /* 0x00000048797e7220 */ /* 0x000fc80000410000 */
[C---:B------:R-:W-:Y:S01]  /*8cf0*/  FFMA.FTZ R128, R126.reuse, R147, R115 ;  /* 0x000000937e807223 */ /* 0x040fe20000010073 */
[----:B------:R-:W-:-:S03]  /*8d00*/  FADD.FTZ R4, R126, R4 ;  /* 0x000000047e047221 */ /* 0x000fc60000010000 */
[----:B------:R-:W-:Y:S01]  /*8d10*/  FFMA.FTZ R128, R127, R148, R128 ;  /* 0x000000947f807223 */ /* 0x000fe20000010080 */
[----:B------:R-:W-:-:S03]  /*8d20*/  FMUL.FTZ R127, R101, R82 ;  /* 0x00000052657f7220 */ /* 0x000fc60000410000 */
[----:B------:R-:W-:Y:S01]  /*8d30*/  FFMA.FTZ R115, R129, R150, R128 ;  /* 0x0000009681737223 */ /* 0x000fe20000010080 */
[----:B-1----:R-:W-:Y:S01]  /*8d40*/  @!P1 FADD.FTZ R86, R86, R131 ;  /* 0x0000008356569221 */ /* 0x002fe20000010000 */
[----:B------:R-:W-:-:S03]  /*8d50*/  FMUL.FTZ R148, R148, R127 ;  /* 0x0000007f94947220 */ /* 0x000fc60000410000 */
[----:B------:R-:W1:Y:S01]  /*8d60*/  SHFL.DOWN PT, R128, R115, 0x1, 0x1f ;  /* 0x08201f0073807f89 */ /* 0x000e6200000e0000 */
[----:B------:R-:W-:Y:S01]  /*8d70*/  FFMA.FTZ R148, R19, R82, R148 ;  /* 0x0000005213947223 */ /* 0x000fe20000010094 */
[----:B------:R-:W-:Y:S02]  /*8d80*/  FMUL.FTZ R82, R101, R116 ;  /* 0x0000007465527220 */ /* 0x000fe40000410000 */
[----:B------:R-:W2:Y:S01]  /*8d90*/  SHFL.DOWN PT, R131, R86, 0x4, 0x1f ;  /* 0x08801f0056837f89 */ /* 0x000ea200000e0000 */
[----:B------:R-:W-:Y:S01]  /*8da0*/  FADD.FTZ R51, R148, R51 ;  /* 0x0000003394337221 */ /* 0x000fe20000010000 */
[----:B------:R-:W-:Y:S01]  /*8db0*/  FMUL.FTZ R145, R145, R82 ;  /* 0x0000005291917220 */ /* 0x000fe20000410000 */
[----:B------:R-:W-:-:S03]  /*8dc0*/  FMUL.FTZ R82, R101, R111 ;  /* 0x0000006f65527220 */ /* 0x000fc60000410000 */
[----:B------:R-:W-:Y:S01]  /*8dd0*/  FFMA.FTZ R145, R22, R116, R145 ;  /* 0x0000007416917223 */ /* 0x000fe20000010091 */
[----:B------:R-:W-:-:S03]  /*8de0*/  FMUL.FTZ R143, R143, R82 ;  /* 0x000000528f8f7220 */ /* 0x000fc60000410000 */
[----:B------:R-:W-:Y:S01]  /*8df0*/  FADD.FTZ R46, R145, R46 ;  /* 0x0000002e912e7221 */ /* 0x000fe20000010000 */
[----:B------:R-:W-:-:S04]  /*8e00*/  FFMA.FTZ R82, R24, R111, R143 ;  /* 0x0000006f18527223 */ /* 0x000fc8000001008f */
[----:B------:R-:W-:Y:S01]  /*8e10*/  FADD.FTZ R39, R82, R39 ;  /* 0x0000002752277221 */ /* 0x000fe20000010000 */
[----:B-1----:R-:W-:Y:S01]  /*8e20*/  @!P0 FADD.FTZ R115, R115, R128 ;  /* 0x0000008073738221 */ /* 0x002fe20000010000 */
[----:B------:R-:W-:Y:S01]  /*8e30*/  ISETP.NE.AND P0, PT, R100, RZ, PT ;  /* 0x000000ff6400720c */ /* 0x000fe20003f05270 */
[----:B--2---:R-:W-:-:S03]  /*8e40*/  @!P2 FADD.FTZ R86, R86, R131 ;  /* 0x000000835656a221 */ /* 0x004fc60000010000 */
[----:B------:R-:W1:Y:S01]  /*8e50*/  SHFL.DOWN PT, R128, R115, 0x2, 0x1f ;  /* 0x08401f0073807f89 */ /* 0x000e6200000e0000 */
[----:B------:R-:W-:-:S03]  /*8e60*/  FMUL.FTZ R131, R101, R132 ;  /* 0x0000008465837220 */ /* 0x000fc60000410000 */
[----:B------:R-:W2:Y:S01]  /*8e70*/  SHFL.DOWN PT, R133, R86, 0x8, 0x1f ;  /* 0x09001f0056857f89 */ /* 0x000ea200000e0000 */
[----:B------:R-:W-:-:S04]  /*8e80*/  FMUL.FTZ R131, R150, R131 ;  /* 0x0000008396837220 */ /* 0x000fc80000410000 */
[----:B0-----:R0:W-:Y:S01]  /*8e90*/  @!P0 STS.64 [UR20], R40 ;  /* 0x00000028ff008988 */ /* 0x0011e20008000a14 */
[----:B------:R-:W-:-:S04]  /*8ea0*/  FFMA.FTZ R131, R18, R132, R131 ;  /* 0x0000008412837223 */ /* 0x000fc80000010083 */
[----:B------:R-:W-:Y:S01]  /*8eb0*/  FADD.FTZ R52, R131, R52 ;  /* 0x0000003483347221 */ /* 0x000fe20000010000 */
[C---:B0-----:R-:W-:Y:S01]  /*8ec0*/  FMUL.FTZ R40, R101.reuse, R121 ;  /* 0x0000007965287220 */ /* 0x041fe20000410000 */
[----:B------:R-:W-:-:S03]  /*8ed0*/  FMUL.FTZ R41, R101, R118 ;  /* 0x0000007665297220 */ /* 0x000fc60000410000 */
[----:B------:R-:W-:Y:S01]  /*8ee0*/  FMUL.FTZ R147, R147, R40 ;  /* 0x0000002893937220 */ /* 0x000fe20000410000 */
[----:B-1----:R-:W-:Y:S01]  /*8ef0*/  @!P1 FADD.FTZ R115, R115, R128 ;  /* 0x0000008073739221 */ /* 0x002fe20000010000 */
[----:B------:R-:W-:Y:S01]  /*8f00*/  ISETP.GT.AND P1, PT, R149, 0x17, PT ;  /* 0x000000179500780c */ /* 0x000fe20003f24270 */
[----:B------:R-:W-:Y:S01]  /*8f10*/  FMUL.FTZ R146, R146, R41 ;  /* 0x0000002992927220 */ /* 0x000fe20000410000 */
[----:B------:R-:W-:Y:S01]  /*8f20*/  FMUL.FTZ R41, R101, R84 ;  /* 0x0000005465297220 */ /* 0x000fe20000410000 */
[----:B------:R-:W-:Y:S01]  /*8f30*/  FFMA.FTZ R126, R20, R121, R147 ;  /* 0x00000079147e7223 */ /* 0x000fe20000010093 */
[----:B------:R-:W0:Y:S01]  /*8f40*/  SHFL.DOWN PT, R128, R115, 0x4, 0x1f ;  /* 0x08801f0073807f89 */ /* 0x000e2200000e0000 */
[----:B------:R-:W-:Y:S01]  /*8f50*/  FFMA.FTZ R121, R21, R118, R146 ;  /* 0x0000007615797223 */ /* 0x000fe20000010092 */
[----:B------:R-:W-:Y:S01]  /*8f60*/  FMUL.FTZ R144, R144, R41 ;  /* 0x0000002990907220 */ /* 0x000fe20000410000 */
[----:B------:R-:W-:Y:S01]  /*8f70*/  FMUL.FTZ R41, R101, R110 ;  /* 0x0000006e65297220 */ /* 0x000fe20000410000 */
[----:B------:R-:W-:Y:S01]  /*8f80*/  FADD.FTZ R49, R126, R49 ;  /* 0x000000317e317221 */ /* 0x000fe20000010000 */
[----:B------:R-:W-:Y:S01]  /*8f90*/  FADD.FTZ R48, R121, R48 ;  /* 0x0000003079307221 */ /* 0x000fe20000010000 */
[----:B------:R-:W-:Y:S01]  /*8fa0*/  FFMA.FTZ R144, R23, R84, R144 ;  /* 0x0000005417907223 */ /* 0x000fe20000010090 */
[----:B------:R-:W-:Y:S01]  /*8fb0*/  FMUL.FTZ R142, R142, R41 ;  /* 0x000000298e8e7220 */ /* 0x000fe20000410000 */
[----:B------:R-:W-:Y:S01]  /*8fc0*/  FMUL.FTZ R41, R101, R109 ;  /* 0x0000006d65297220 */ /* 0x000fe20000410000 */
[----:B--2---:R-:W-:Y:S01]  /*8fd0*/  @!P1 FADD.FTZ R86, R86, R133 ;  /* 0x0000008556569221 */ /* 0x004fe20000010000 */
[----:B------:R-:W-:Y:S01]  /*8fe0*/  FADD.FTZ R45, R144, R45 ;  /* 0x0000002d902d7221 */ /* 0x000fe20000010000 */
[----:B------:R-:W-:Y:S01]  /*8ff0*/  FFMA.FTZ R117, R25, R110, R142 ;  /* 0x0000006e19757223 */ /* 0x000fe2000001008e */
[----:B------:R-:W-:Y:S01]  /*9000*/  FMUL.FTZ R111, R120, R41 ;  /* 0x00000029786f7220 */ /* 0x000fe20000410000 */
[----:B------:R-:W-:Y:S01]  /*9010*/  FMUL.FTZ R41, R101, R108 ;  /* 0x0000006c65297220 */ /* 0x000fe20000410000 */
[----:B------:R-:W1:Y:S01]  /*9020*/  SHFL.DOWN PT, R119, R86, 0x10, 0x1f ;  /* 0x0a001f0056777f89 */ /* 0x000e6200000e0000 */
[----:B------:R-:W-:Y:S01]  /*9030*/  FADD.FTZ R38, R117, R38 ;  /* 0x0000002675267221 */ /* 0x000fe20000010000 */
[----:B------:R-:W-:Y:S01]  /*9040*/  FFMA.FTZ R111, R28, R109, R111 ;  /* 0x0000006d1c6f7223 */ /* 0x000fe2000001006f */
[----:B------:R-:W-:Y:S01]  /*9050*/  FMUL.FTZ R140, R140, R41 ;  /* 0x000000298c8c7220 */ /* 0x000fe20000410000 */
[----:B------:R-:W-:-:S02]  /*9060*/  FMUL.FTZ R41, R101, R106 ;  /* 0x0000006a65297220 */ /* 0x000fc40000410000 */
[----:B------:R-:W-:Y:S01]  /*9070*/  FADD.FTZ R36, R111, R36 ;  /* 0x000000246f247221 */ /* 0x000fe20000010000 */
[----:B------:R-:W-:Y:S01]  /*9080*/  FFMA.FTZ R140, R31, R108, R140 ;  /* 0x0000006c1f8c7223 */ /* 0x000fe2000001008c */
[----:B------:R-:W-:Y:S01]  /*9090*/  FMUL.FTZ R138, R138, R41 ;  /* 0x000000298a8a7220 */ /* 0x000fe20000410000 */
[-C--:B------:R-:W-:Y:S01]  /*90a0*/  FMUL.FTZ R41, R101, R104.reuse ;  /* 0x0000006865297220 */ /* 0x080fe20000410000 */
[----:B0-----:R-:W-:Y:S01]  /*90b0*/  @!P2 FADD.FTZ R115, R115, R128 ;  /* 0x000000807373a221 */ /* 0x001fe20000010000 */
[----:B------:R-:W-:Y:S02]  /*90c0*/  FADD.FTZ R35, R140, R35 ;  /* 0x000000238c237221 */ /* 0x000fe40000010000 */
[----:B------:R-:W-:Y:S02]  /*90d0*/  FMUL.FTZ R136, R136, R41 ;  /* 0x0000002988887220 */ /* 0x000fe40000410000 */
[----:B------:R-:W0:Y:S02]  /*90e0*/  SHFL.DOWN PT, R40, R115, 0x8, 0x1f ;  /* 0x09001f0073287f89 */ /* 0x000e2400000e0000 */
[----:B------:R-:W-:-:S04]  /*90f0*/  FFMA.FTZ R136, R47, R104, R136 ;  /* 0x000000682f887223 */ /* 0x000fc80000010088 */
[----:B------:R-:W-:Y:S01]  /*9100*/  FADD.FTZ R29, R136, R29 ;  /* 0x0000001d881d7221 */ /* 0x000fe20000010000 */
[----:B-1----:R-:W-:Y:S01]  /*9110*/  FADD.FTZ R83, R86, R119 ;  /* 0x0000007756537221 */ /* 0x002fe20000010000 */
[----:B0-----:R-:W-:Y:S01]  /*9120*/  @!P1 FADD.FTZ R115, R115, R40 ;  /* 0x0000002873739221 */ /* 0x001fe20000010000 */
[----:B------:R-:W-:Y:S01]  /*9130*/  FMUL.FTZ R40, R101, R107 ;  /* 0x0000006b65287220 */ /* 0x000fe20000410000 */
[----:B------:R-:W-:-:S03]  /*9140*/  ISETP.NE.AND P1, PT, R149, RZ, PT ;  /* 0x000000ff9500720c */ /* 0x000fc60003f25270 */
[----:B------:R-:W0:Y:S01]  /*9150*/  SHFL.DOWN PT, R116, R115, 0x10, 0x1f ;  /* 0x0a001f0073747f89 */ /* 0x000e2200000e0000 */
[----:B------:R-:W-:Y:S01]  /*9160*/  FMUL.FTZ R139, R139, R40 ;  /* 0x000000288b8b7220 */ /* 0x000fe20000410000 */
[----:B------:R-:W-:-:S03]  /*9170*/  FMUL.FTZ R40, R101, R105 ;  /* 0x0000006965287220 */ /* 0x000fc60000410000 */
[----:B------:R-:W-:Y:S01]  /*9180*/  FFMA.FTZ R84, R34, R107, R139 ;  /* 0x0000006b22547223 */ /* 0x000fe2000001008b */
[----:B------:R-:W-:Y:S01]  /*9190*/  FMUL.FTZ R137, R137, R40 ;  /* 0x0000002889897220 */ /* 0x000fe20000410000 */
[C---:B------:R-:W-:Y:S02]  /*91a0*/  FMUL.FTZ R40, R101.reuse, R102 ;  /* 0x0000006665287220 */ /* 0x040fe40000410000 */
[----:B------:R-:W-:Y:S01]  /*91b0*/  FADD.FTZ R33, R84, R33 ;  /* 0x0000002154217221 */ /* 0x000fe20000010000 */
[----:B------:R-:W-:Y:S01]  /*91c0*/  FMUL.FTZ R84, R101, R103 ;  /* 0x0000006765547220 */ /* 0x000fe20000410000 */
[----:B------:R-:W-:Y:S01]  /*91d0*/  @!P1 LOP3.LUT R107, R43, 0xf8, RZ, 0xc0, !PT ;  /* 0x000000f82b6b9812 */ /* 0x000fe200078ec0ff */
[----:B------:R-:W-:Y:S01]  /*91e0*/  FMUL.FTZ R40, R151, R40 ;  /* 0x0000002897287220 */ /* 0x000fe20000410000 */
[----:B------:R-:W-:Y:S01]  /*91f0*/  FFMA.FTZ R43, R37, R106, R138 ;  /* 0x0000006a252b7223 */ /* 0x000fe2000001008a */
[----:B------:R-:W-:Y:S01]  /*9200*/  FMUL.FTZ R135, R135, R84 ;  /* 0x0000005487877220 */ /* 0x000fe20000410000 */
[----:B------:R-:W-:Y:S01]  /*9210*/  FFMA.FTZ R137, R44, R105, R137 ;  /* 0x000000692c897223 */ /* 0x000fe20000010089 */
[----:B------:R-:W-:Y:S01]  /*9220*/  FFMA.FTZ R41, R53, R102, R40 ;  /* 0x0000006635297223 */ /* 0x000fe20000010028 */
[----:B------:R-:W-:Y:S01]  /*9230*/  FADD.FTZ R32, R43, R32 ;  /* 0x000000202b207221 */ /* 0x000fe20000010000 */
[----:B------:R-:W-:Y:S01]  /*9240*/  FFMA.FTZ R84, R50, R103, R135 ;  /* 0x0000006732547223 */ /* 0x000fe20000010087 */
[----:B------:R-:W-:Y:S01]  /*9250*/  FADD.FTZ R30, R137, R30 ;  /* 0x0000001e891e7221 */ /* 0x000fe20000010000 */
[----:B------:R-:W-:-:S02]  /*9260*/  FADD.FTZ R26, R41, R26 ;  /* 0x0000001a291a7221 */ /* 0x000fc40000010000 */
[----:B------:R-:W-:Y:S01]  /*9270*/  FADD.FTZ R27, R84, R27 ;  /* 0x0000001b541b7221 */ /* 0x000fe20000010000 */
[----:B0-----:R-:W-:-:S05]  /*9280*/  FADD.FTZ R82, R115, R116 ;  /* 0x0000007473527221 */ /* 0x001fca0000010000 */
[----:B------:R0:W-:Y:S01]  /*9290*/  @!P1 STS.64 [R107+UR19+0x1098], R82 ;  /* 0x001098526b009988 */ /* 0x0001e20008000a13 */
[----:B------:R-:W-:Y:S06]  /*92a0*/  BAR.SYNC.DEFER_BLOCKING 0x0 ;  /* 0x0000000000007b1d */ /* 0x000fec0000010000 */
[----:B------:R-:W-:Y:S05]  /*92b0*/  @P0 BRA `(.L_x_268) ;  /* 0x00000000004c0947 */ /* 0x000fea0003800000 */
[----:B------:R-:W-:Y:S01]  /*92c0*/  UISETP.NE.AND UP0, UPT, UR16, UR37, UPT ;  /* 0x000000251000728c */ /* 0x000fe2000bf05270 */
[----:B------:R-:W1:Y:S01]  /*92d0*/  LDS.128 R40, [UR19+0x10a0] ;  /* 0x0010a013ff287984 */ /* 0x000e620008000c00 */
[----:B------:R-:W-:-:S03]  /*92e0*/  ISETP.GT.AND P1, PT, R149, 0xf, PT ;  /* 0x0000000f9500780c */ /* 0x000fc60003f24270 */
[----:B------:R-:W2:Y:S01]  /*92f0*/  LDS.64 R84, [UR19+0x10b0] ;  /* 0x0010b013ff547984 */ /* 0x000ea20008000a00 */
[----:B------:R-:W-:Y:S02]  /*9300*/  PLOP3.LUT P2, PT, PT, PT, UP0, 0x80, 0x8 ;  /* 0x000000000008781c */ /* 0x000fe40003f4f008 */
[----:B------:R-:W-:Y:S02]  /*9310*/  FSEL R86, R86, R83, P1 ;  /* 0x0000005356567208 */ /* 0x000fe40000800000 */
[----:B------:R-:W-:-:S09]  /*9320*/  FSEL R115, R115, R82, P1 ;  /* 0x0000005273737208 */ /* 0x000fd20000800000 */
[----:B------:R-:W3:Y:S04]  /*9330*/  @P2 LDS R102, [UR36+0x1600] ;  /* 0x00160024ff662984 */ /* 0x000ee80008000800 */
[----:B------:R-:W4:Y:S01]  /*9340*/  @P2 LDS R87, [UR36+0x1200] ;  /* 0x00120024ff572984 */ /* 0x000f220008000800 */
[----:B-1----:R-:W-:Y:S01]  /*9350*/  FADD.FTZ R86, R41, R86 ;  /* 0x0000005629567221 */ /* 0x002fe20000010000 */
[----:B------:R-:W-:-:S03]  /*9360*/  FADD.FTZ R115, R40, R115 ;  /* 0x0000007328737221 */ /* 0x000fc60000010000 */
[----:B------:R-:W-:Y:S01]  /*9370*/  FADD.FTZ R86, R43, R86 ;  /* 0x000000562b567221 */ /* 0x000fe20000010000 */
[----:B------:R-:W-:-:S03]  /*9380*/  FADD.FTZ R115, R42, R115 ;  /* 0x000000732a737221 */ /* 0x000fc60000010000 */
[----:B--2---:R-:W-:Y:S01]  /*9390*/  FADD.FTZ R85, R86, R85 ;  /* 0x0000005556557221 */ /* 0x004fe20000010000 */
[----:B------:R-:W-:-:S03]  /*93a0*/  FADD.FTZ R84, R115, R84 ;  /* 0x0000005473547221 */ /* 0x000fc60000010000 */
[----:B---3--:R-:W-:Y:S01]  /*93b0*/  @P2 FADD.FTZ R85, R85, R102 ;  /* 0x0000006655552221 */ /* 0x008fe20000010000 */
[----:B----4-:R-:W-:-:S04]  /*93c0*/  @P2 FADD.FTZ R84, R84, R87 ;  /* 0x0000005754542221 */ /* 0x010fc80000010000 */
[----:B------:R1:W-:Y:S04]  /*93d0*/  STS [UR36+0x1600], R85 ;  /* 0x00160055ff007988 */ /* 0x0003e80008000824 */
[----:B------:R1:W-:Y:S02]  /*93e0*/  STS [UR36+0x1200], R84 ;  /* 0x00120054ff007988 */ /* 0x0003e40008000824 */
.L_x_268:
[----:B------:R-:W-:Y:S05]  /*93f0*/  BSYNC.RECONVERGENT B0 ;  /* 0x0000000000007941 */ /* 0x000fea0003800200 */
.L_x_267:
        /* <DEDUP_REMOVED lines=13> */
.L_x_256:
[----:B-1----:R1:W2:Y:S01]  /*94d0*/  LDL.LU R84, [R1+0x8] ;  /* 0x0000080001547983 */ /* 0x0022a20000300800 */
[----:B------:R-:W3:Y:S01]  /*94e0*/  LDCU UR9, c[0x0][0x388] ;  /* 0x00007100ff0977ac */ /* 0x000ee20008000800 */
[C---:B------:R-:W-:Y:S01]  /*94f0*/  SHF.L.U32 R21, R100.reuse, 0x4, RZ ;  /* 0x0000000464157819 */ /* 0x040fe200000006ff */
[----:B------:R-:W-:Y:S01]  /*9500*/  USHF.L.U32 UR8, UR16, 0xb, URZ ;  /* 0x0000000b10087899 */ /* 0x000fe200080006ff */
[----:B------:R-:W-:Y:S01]  /*9510*/  LOP3.LUT R0, R100, 0x1f, RZ, 0xc0, !PT ;  /* 0x0000001f64007812 */ /* 0x000fe200078ec0ff */
[----:B------:R-:W-:Y:S01]  /*9520*/  IMAD.U32 R19, RZ, RZ, UR12 ;  /* 0x0000000cff137e24 */ /* 0x000fe2000f8e00ff */
[----:B------:R-:W-:Y:S01]  /*9530*/  MOV R18, UR17 ;  /* 0x0000001100127c02 */ /* 0x000fe20008000f00 */
[----:B------:R-:W-:Y:S01]  /*9540*/  UIADD3 UR8, UPT, UPT, UR8, -0x800, URZ ;  /* 0xfffff80008087890 */ /* 0x000fe2000fffe0ff */
[----:B------:R-:W-:Y:S01]  /*9550*/  LOP3.LUT R20, R0, 0x3e00, R21, 0xf8, !PT ;  /* 0x00003e0000147812 */ /* 0x000fe200078ef815 */
[----:B0-----:R-:W4:Y:S01]  /*9560*/  LDL.LU R83, [R1+0x4] ;  /* 0x0000040001537983 */ /* 0x001f220000300800 */
[----:B------:R-:W-:-:S02]  /*9570*/  PRMT R50, RZ, 0x7610, R50 ;  /* 0x00007610ff327816 */ /* 0x000fc40000000032 */
[----:B------:R-:W-:Y:S02]  /*9580*/  PRMT R53, RZ, 0x7610, R53 ;  /* 0x00007610ff357816 */ /* 0x000fe40000000035 */
[----:B------:R-:W-:Y:S02]  /*9590*/  PRMT R55, RZ, 0x7610, R55 ;  /* 0x00007610ff377816 */ /* 0x000fe40000000037 */
[----:B------:R-:W-:Y:S01]  /*95a0*/  PRMT R54, RZ, 0x7610, R54 ;  /* 0x00007610ff367816 */ /* 0x000fe20000000036 */
[----:B---3--:R-:W-:Y:S01]  /*95b0*/  UIADD3 UR9, UPT, UPT, -UR8, UR9, URZ ;  /* 0x0000000908097290 */ /* 0x008fe2000fffe1ff */
[----:B------:R-:W-:Y:S02]  /*95c0*/  LOP3.LUT R47, R20, 0x20, RZ, 0xfc, !PT ;  /* 0x00000020142f7812 */ /* 0x000fe400078efcff */
        /* <DEDUP_REMOVED lines=12> */
[C---:B------:R-:W-:Y:S02]  /*9690*/  LOP3.LUT R21, R20.reuse, 0x40, RZ, 0xfc, !PT ;  /* 0x0000004014157812 */ /* 0x040fe400078efcff */
[C---:B------:R-:W-:Y:S02]  /*96a0*/  LOP3.LUT R43, R20.reuse, 0x60, RZ, 0xfc, !PT ;  /* 0x00000060142b7812 */ /* 0x040fe400078efcff */
[----:B------:R-:W-:-:S02]  /*96b0*/  ISETP.GE.AND P2, PT, R20, UR9, PT ;  /* 0x0000000914007c0c */ /* 0x000fc4000bf46270 */
[----:B------:R-:W-:Y:S01]  /*96c0*/  F2FP.BF16.F32.PACK_AB R16, R16, R17 ;  /* 0x000000111010723e */ /* 0x000fe200000010ff */
[----:B------:R-:W-:Y:S01]  /*96d0*/  IMAD.WIDE.U32 R18, R20, 0x2, R18 ;  /* 0x0000000214127825 */ /* 0x000fe200078e0012 */
[----:B------:R-:W-:Y:S01]  /*96e0*/  ISETP.GE.AND P3, PT, R47, UR9, PT ;  /* 0x000000092f007c0c */ /* 0x000fe2000bf66270 */
[----:B------:R-:W3:Y:S01]  /*96f0*/  LDL.LU R82, [R1] ;  /* 0x0000000001527983 */ /* 0x000ee20000300800 */
[----:B------:R-:W-:Y:S02]  /*9700*/  ISETP.GE.AND P4, PT, R21, UR9, PT ;  /* 0x0000000915007c0c */ /* 0x000fe4000bf86270 */
[----:B------:R-:W-:Y:S02]  /*9710*/  F2FP.BF16.F32.PACK_AB R10, R10, R11 ;  /* 0x0000000b0a0a723e */ /* 0x000fe400000010ff */
[----:B------:R-:W-:Y:S02]  /*9720*/  F2FP.BF16.F32.PACK_AB R8, R8, R9 ;  /* 0x000000090808723e */ /* 0x000fe400000010ff */
[----:B------:R-:W-:-:S02]  /*9730*/  F2FP.BF16.F32.PACK_AB R12, R12, R13 ;  /* 0x0000000d0c0c723e */ /* 0x000fc400000010ff */
[----:B------:R-:W-:Y:S02]  /*9740*/  F2FP.BF16.F32.PACK_AB R6, R6, R7 ;  /* 0x000000070606723e */ /* 0x000fe400000010ff */
[----:B------:R-:W-:Y:S02]  /*9750*/  F2FP.BF16.F32.PACK_AB R4, R4, R5 ;  /* 0x000000050404723e */ /* 0x000fe400000010ff */
[----:B------:R-:W-:Y:S01]  /*9760*/  F2FP.BF16.F32.PACK_AB R2, R2, R3 ;  /* 0x000000030202723e */ /* 0x000fe200000010ff */
[----:B------:R-:W4:Y:S01]  /*9770*/  @!P2 LDG.E.U16 R50, desc[UR26][R18.64] ;  /* 0x0000001a1232a981 */ /* 0x000f22000c1e1500 */
[----:B------:R-:W-:Y:S01]  /*9780*/  ISETP.GE.AND P5, PT, R43, UR9, PT ;  /* 0x000000092b007c0c */ /* 0x000fe2000bfa6270 */
[----:B------:R-:W0:Y:S01]  /*9790*/  S2UR UR28, SR_CTAID.X ;  /* 0x00000000001c79c3 */ /* 0x000e220000002500 */
[C---:B------:R-:W-:Y:S01]  /*97a0*/  LOP3.LUT R44, R20.reuse, 0x80, RZ, 0xfc, !PT ;  /* 0x00000080142c7812 */ /* 0x040fe200078efcff */
[----:B------:R-:W3:Y:S01]  /*97b0*/  @!P3 LDG.E.U16 R53, desc[UR26][R18.64+0x40] ;  /* 0x0000401a1235b981 */ /* 0x000ee2000c1e1500 */
[C---:B------:R-:W-:Y:S01]  /*97c0*/  LOP3.LUT R22, R20.reuse, 0xa0, RZ, 0xfc, !PT ;  /* 0x000000a014167812 */ /* 0x040fe200078efcff */
[----:B------:R-:W0:Y:S01]  /*97d0*/  LDCU.64 UR22, c[0x0][0x4f8] ;  /* 0x00009f00ff1677ac */ /* 0x000e220008000a00 */
[C---:B------:R-:W-:Y:S01]  /*97e0*/  LOP3.LUT R42, R20.reuse, 0xc0, RZ, 0xfc, !PT ;  /* 0x000000c0142a7812 */ /* 0x040fe200078efcff */
[----:B------:R-:W5:Y:S01]  /*97f0*/  @!P4 LDG.E.U16 R55, desc[UR26][R18.64+0x80] ;  /* 0x0000801a1237c981 */ /* 0x000f62000c1e1500 */
[C---:B------:R-:W-:Y:S01]  /*9800*/  LOP3.LUT R41, R20.reuse, 0xe0, RZ, 0xfc, !PT ;  /* 0x000000e014297812 */ /* 0x040fe200078efcff */
[----:B------:R-:W1:Y:S01]  /*9810*/  S2UR UR10, SR_CTAID.Y ;  /* 0x00000000000a79c3 */ /* 0x000e620000002600 */
[----:B------:R-:W-:Y:S01]  /*9820*/  LOP3.LUT R40, R20, 0x100, RZ, 0xfc, !PT ;  /* 0x0000010014287812 */ /* 0x000fe200078efcff */
[----:B------:R-:W1:Y:S01]  /*9830*/  LDCU.64 UR24, c[0x0][0x500] ;  /* 0x0000a000ff1877ac */ /* 0x000e620008000a00 */
[----:B------:R-:W-:Y:S01]  /*9840*/  ISETP.GE.AND P6, PT, R44, UR9, PT ;  /* 0x000000092c007c0c */ /* 0x000fe2000bfc6270 */
[----:B------:R-:W5:Y:S01]  /*9850*/  @!P5 LDG.E.U16 R54, desc[UR26][R18.64+0xc0] ;  /* 0x0000c01a1236d981 */ /* 0x000f62000c1e1500 */
[----:B------:R-:W-:-:S02]  /*9860*/  LOP3.LUT R37, R20, 0x120, RZ, 0xfc, !PT ;  /* 0x0000012014257812 */ /* 0x000fc400078efcff */
[----:B------:R-:W-:Y:S02]  /*9870*/  ISETP.GE.AND P1, PT, R22, UR9, PT ;  /* 0x0000000916007c0c */ /* 0x000fe4000bf26270 */
[----:B------:R-:W-:Y:S02]  /*9880*/  ISETP.GE.AND P2, PT, R42, UR9, PT ;  /* 0x000000092a007c0c */ /* 0x000fe4000bf46270 */
[----:B------:R-:W-:Y:S02]  /*9890*/  ISETP.GE.AND P3, PT, R41, UR9, PT ;  /* 0x0000000929007c0c */ /* 0x000fe4000bf66270 */
[----:B------:R-:W-:Y:S02]  /*98a0*/  ISETP.GE.AND P4, PT, R40, UR9, PT ;  /* 0x0000000928007c0c */ /* 0x000fe4000bf86270 */
[----:B------:R-:W-:Y:S01]  /*98b0*/  ISETP.GE.AND P5, PT, R37, UR9, PT ;  /* 0x0000000925007c0c */ /* 0x000fe2000bfa6270 */
        /* <DEDUP_REMOVED lines=8> */
[----:B------:R-:W-:Y:S01]  /*9940*/  ISETP.GE.AND P6, PT, R34, UR9, PT ;  /* 0x0000000922007c0c */ /* 0x000fe2000bfc6270 */
[----:B------:R-:W5:Y:S01]  /*9950*/  @!P3 LDG.E.U16 R61, desc[UR26][R18.64+0x1c0] ;  /* 0x0001c01a123db981 */ /* 0x000f62000c1e1500 */
[----:B------:R-:W-:-:S02]  /*9960*/  LOP3.LUT R23, R20, 0x1e0, RZ, 0xfc, !PT ;  /* 0x000001e014177812 */ /* 0x000fc400078efcff */
[----:B------:R-:W-:Y:S01]  /*9970*/  ISETP.GE.AND P1, PT, R31, UR9, PT ;  /* 0x000000091f007c0c */ /* 0x000fe2000bf26270 */
[----:B------:R-:W5:Y:S01]  /*9980*/  @!P4 LDG.E.U16 R63, desc[UR26][R18.64+0x200] ;  /* 0x0002001a123fc981 */ /* 0x000f62000c1e1500 */
        /* <DEDUP_REMOVED lines=10> */
[----:B--2---:R-:W2:Y:S04]  /*9a30*/  @!P5 LDG.E.U16 R84, desc[UR26][R18.64+0x3c0] ;  /* 0x0003c01a1254d981 */ /* 0x004ea8000c1e1500 */
[----:B----4-:R-:W-:Y:S04]  /*9a40*/  STS.U16 [R83], R50 ;  /* 0x0000003253007388 */ /* 0x010fe80000000400 */
[----:B---3--:R-:W-:Y:S04]  /*9a50*/  STS.U16 [R82+0x40], R53 ;  /* 0x0000403552007388 */ /* 0x008fe80000000400 */
        /* <DEDUP_REMOVED lines=13> */
[----:B--2---:R-:W-:Y:S01]  /*9b30*/  STS.U16 [R93+0x3c0], R84 ;  /* 0x0003c0545d007388 */ /* 0x004fe20000000400 */
[----:B------:R-:W-:-:S03]  /*9b40*/  NOP ;  /* 0x0000000000007918 */ /* 0x000fc60000000000 */
[----:B------:R-:W2:Y:S04]  /*9b50*/  LDS.U16 R18, [R92] ;  /* 0x000000005c127984 */ /* 0x000ea80000000400 */
[----:B------:R-:W3:Y:S04]  /*9b60*/  LDS.U16 R19, [R92+0x2] ;  /* 0x000002005c137984 */ /* 0x000ee80000000400 */
[----:B------:R-:W4:Y:S04]  /*9b70*/  LDS.U16 R50, [R92+0x4] ;  /* 0x000004005c327984 */ /* 0x000f280000000400 */
[----:B------:R-:W5:Y:S04]  /*9b80*/  LDS.U16 R53, [R92+0x6] ;  /* 0x000006005c357984 */ /* 0x000f680000000400 */
[----:B------:R-:W-:Y:S04]  /*9b90*/  @!P5 STL [R1+0x8], R84 ;  /* 0x000008540100d387 */ /* 0x000fe80000100800 */
[----:B------:R-:W-:Y:S04]  /*9ba0*/  LDS.U16 R54, [R92+0x10] ;  /* 0x000010005c367984 */ /* 0x000fe80000000400 */
[----:B------:R-:W-:Y:S04]  /*9bb0*/  LDS.U16 R55, [R92+0x12] ;  /* 0x000012005c377984 */ /* 0x000fe80000000400 */
[----:B------:R-:W5:Y:S04]  /*9bc0*/  LDL.LU R64, [R1+0xc] ;  /* 0x00000c0001407983 */ /* 0x000f680000300800 */
[----:B------:R-:W-:Y:S01]  /*9bd0*/  LDS.U16 R17, [R92+0x1a] ;  /* 0x00001a005c117984 */ /* 0x000fe20000000400 */
[----:B--2---:R-:W-:-:S05]  /*9be0*/  SHF.L.U32 R18, R18, 0x10, RZ ;  /* 0x0000001012127819 */ /* 0x004fca00000006ff */
[----:B------:R-:W-:Y:S01]  /*9bf0*/  FADD.FTZ R56, R18, UR7 ;  /* 0x0000000712387e21 */ /* 0x000fe20008010000 */
[----:B---3--:R-:W-:Y:S01]  /*9c00*/  SHF.L.U32 R19, R19, 0x10, RZ ;  /* 0x0000001013137819 */ /* 0x008fe200000006ff */
[----:B------:R-:W2:Y:S03]  /*9c10*/  LDS.U16 R18, [R92+0x8] ;  /* 0x000008005c127984 */ /* 0x000ea60000000400 */
[----:B------:R-:W-:Y:S02]  /*9c20*/  FSETP.GTU.FTZ.AND P3, PT, R56, 20, PT ;  /* 0x41a000003800780b */ /* 0x000fe40003f7c000 */
[----:B----4-:R-:W-:Y:S01]  /*9c30*/  SHF.L.U32 R50, R50, 0x10, RZ ;  /* 0x0000001032327819 */ /* 0x010fe200000006ff */
[----:B------:R-:W-:Y:S02]  /*9c40*/  FADD.FTZ R58, R19, UR7 ;  /* 0x00000007133a7e21 */ /* 0x000fe40008010000 */
[----:B------:R-:W3:Y:S02]  /*9c50*/  LDS.U16 R19, [R92+0xa] ;  /* 0x00000a005c137984 */ /* 0x000ee40000000400 */
[----:B------:R-:W-:-:S02]  /*9c60*/  FADD.FTZ R59, R50, UR7 ;  /* 0x00000007323b7e21 */ /* 0x000fc40008010000 */
[----:B------:R-:W4:Y:S04]  /*9c70*/  LDS.U16 R50, [R92+0xc] ;  /* 0x00000c005c327984 */ /* 0x000f280000000400 */
[----:B------:R-:W-:Y:S01]  /*9c80*/  @!P3 FMUL.FTZ R56, R56, -1.4426950216293334961 ;  /* 0xbfb8aa3b3838b820 */ /* 0x000fe20000410000 */
[----:B-----5:R-:W-:-:S05]  /*9c90*/  SHF.L.U32 R53, R53, 0x10, RZ ;  /* 0x0000001035357819 */ /* 0x020fca00000006ff */
[----:B------:R-:W5:Y:S01]  /*9ca0*/  @!P3 MUFU.EX2 R56, R56 ;  /* 0x000000380038b308 */ /* 0x000f620000000800 */
[----:B------:R-:W-:Y:S01]  /*9cb0*/  FSETP.GTU.FTZ.AND P5, PT, R58, 20, PT ;  /* 0x41a000003a00780b */ /* 0x000fe20003fbc000 */
[----:B------:R-:W-:Y:S02]  /*9cc0*/  FADD.FTZ R61, R53, UR7 ;  /* 0x00000007353d7e21 */ /* 0x000fe40008010000 */
[----:B------:R-:W0:Y:S01]  /*9cd0*/  LDS.U16 R53, [R92+0xe] ;  /* 0x00000e005c357984 */ /* 0x000e220000000400 */
[----:B-----5:R-:W-:-:S09]  /*9ce0*/  @!P3 FADD.FTZ R57, R56, 1 ;  /* 0x3f8000003839b421 */ /* 0x020fd20000010000 */
[----:B------:R-:W-:Y:S01]  /*9cf0*/  @!P5 FMUL.FTZ R58, R58, -1.4426950216293334961 ;  /* 0xbfb8aa3b3a3ad820 */ /* 0x000fe20000410000 */
[----:B------:R-:W5:Y:S01]  /*9d00*/  @!P3 MUFU.RCP R57, R57 ;  /* 0x000000390039b308 */ /* 0x000f620000001000 */
[----:B------:R-:W-:Y:S01]  /*9d10*/  FSETP.GTU.FTZ.AND P1, PT, R59, 20, PT ;  /* 0x41a000003b00780b */ /* 0x000fe20003f3c000 */
[----:B--2---:R-:W-:-:S06]  /*9d20*/  IMAD.U32 R18, R18, 0x10000, RZ ;  /* 0x0001000012127824 */ /* 0x004fcc00078e00ff */
[----:B------:R-:W2:Y:S01]  /*9d30*/  @!P5 MUFU.EX2 R58, R58 ;  /* 0x0000003a003ad308 */ /* 0x000ea20000000800 */
[----:B---3--:R-:W-:Y:S02]  /*9d40*/  SHF.L.U32 R19, R19, 0x10, RZ ;  /* 0x0000001013137819 */ /* 0x008fe400000006ff */
[----:B----4-:R-:W-:Y:S01]  /*9d50*/  SHF.L.U32 R50, R50, 0x10, RZ ;  /* 0x0000001032327819 */ /* 0x010fe200000006ff */
[----:B------:R-:W-:Y:S02]  /*9d60*/  FADD.FTZ R18, R18, UR7 ;  /* 0x0000000712127e21 */ /* 0x000fe40008010000 */
[----:B------:R-:W-:Y:S01]  /*9d70*/  FADD.FTZ R19, R19, UR7 ;  /* 0x0000000713137e21 */ /* 0x000fe20008010000 */
[----:B-----5:R-:W-:Y:S01]  /*9d80*/  @!P3 FMUL.FTZ R26, R26, R57 ;  /* 0x000000391a1ab220 */ /* 0x020fe20000410000 */
[----:B------:R-:W-:Y:S01]  /*9d90*/  FADD.FTZ R57, R50, UR7 ;  /* 0x0000000732397e21 */ /* 0x000fe20008010000 */
[----:B------:R-:W-:Y:S01]  /*9da0*/  FSETP.GTU.FTZ.AND P3, PT, R18, 20, PT ;  /* 0x41a000001200780b */ /* 0x000fe20003f7c000 */
[----:B------:R-:W-:Y:S01]  /*9db0*/  @!P1 FMUL.FTZ R59, R59, -1.4426950216293334961 ;  /* 0xbfb8aa3b3b3b9820 */ /* 0x000fe20000410000 */
[----:B--2---:R-:W-:Y:S01]  /*9dc0*/  @!P5 FADD.FTZ R56, R58, 1 ;  /* 0x3f8000003a38d421 */ /* 0x004fe20000010000 */
[----:B------:R-:W-:-:S02]  /*9dd0*/  FSETP.GTU.FTZ.AND P4, PT, R19, 20, PT ;  /* 0x41a000001300780b */ /* 0x000fc40003f9c000 */
[----:B------:R-:W-:Y:S02]  /*9de0*/  FSETP.GTU.FTZ.AND P6, PT, R57, 20, PT ;  /* 0x41a000003900780b */ /* 0x000fe40003fdc000 */
[----:B------:R-:W2:Y:S01]  /*9df0*/  @!P1 MUFU.EX2 R59, R59 ;  /* 0x0000003b003b9308 */ /* 0x000ea20000000800 */
[----:B0-----:R-:W-:-:S03]  /*9e00*/  SHF.L.U32 R53, R53, 0x10, RZ ;  /* 0x0000001035357819 */ /* 0x001fc600000006ff */
[----:B------:R-:W0:Y:S02]  /*9e10*/  @!P5 MUFU.RCP R56, R56 ;  /* 0x000000380038d308 */ /* 0x000e240000001000 */
[----:B------:R-:W-:Y:S01]  /*9e20*/  @!P3 FMUL.FTZ R18, R18, -1.4426950216293334961 ;  /* 0xbfb8aa3b1212b820 */ /* 0x000fe20000410000 */
[----:B------:R-:W-:Y:S02]  /*9e30*/  FADD.FTZ R58, R53, UR7 ;  /* 0x00000007353a7e21 */ /* 0x000fe40008010000 */
[----:B------:R-:W-:Y:S02]  /*9e40*/  @!P4 FMUL.FTZ R50, R19, -1.4426950216293334961 ;  /* 0xbfb8aa3b1332c820 */ /* 0x000fe40000410000 */
[----:B------:R-:W-:Y:S01]  /*9e50*/  @!P6 FMUL.FTZ R53, R57, -1.4426950216293334961 ;  /* 0xbfb8aa3b3935e820 */ /* 0x000fe20000410000 */
[----:B------:R-:W3:Y:S01]  /*9e60*/  @!P3 MUFU.EX2 R18, R18 ;  /* 0x000000120012b308 */ /* 0x000ee20000000800 */
[----:B------:R-:W-:Y:S01]  /*9e70*/  FSETP.GTU.FTZ.AND P2, PT, R61, 20, PT ;  /* 0x41a000003d00780b */ /* 0x000fe20003f5c000 */
[----:B--2---:R-:W-:-:S02]  /*9e80*/  @!P1 FADD.FTZ R60, R59, 1 ;  /* 0x3f8000003b3c9421 */ /* 0x004fc40000010000 */
[----:B------:R-:W2:Y:S04]  /*9e90*/  @!P4 MUFU.EX2 R50, R50 ;  /* 0x000000320032c308 */ /* 0x000ea80000000800 */
[----:B------:R-:W4:Y:S01]  /*9ea0*/  @!P6 MUFU.EX2 R53, R53 ;  /* 0x000000350035e308 */ /* 0x000f220000000800 */
[----:B0-----:R-:W-:Y:S01]  /*9eb0*/  @!P5 FMUL.FTZ R27, R27, R56 ;  /* 0x000000381b1bd220 */ /* 0x001fe20000410000 */
[----:B------:R-:W-:Y:S02]  /*9ec0*/  FSETP.GTU.FTZ.AND P5, PT, R58, 20, PT ;  /* 0x41a000003a00780b */ /* 0x000fe40003fbc000 */
[----:B------:R-:W0:Y:S01]  /*9ed0*/  @!P1 MUFU.RCP R60, R60 ;  /* 0x0000003c003c9308 */ /* 0x000e220000001000 */
[----:B------:R-:W-:Y:S01]  /*9ee0*/  SHF.L.U32 R54, R54, 0x10, RZ ;  /* 0x0000001036367819 */ /* 0x000fe200000006ff */
[----:B---3--:R-:W-:Y:S01]  /*9ef0*/  @!P3 FADD.FTZ R19, R18, 1 ;  /* 0x3f8000001213b421 */ /* 0x008fe20000010000 */
[----:B------:R-:W-:Y:S01]  /*9f00*/  @!P2 FMUL.FTZ R61, R61, -1.4426950216293334961 ;  /* 0xbfb8aa3b3d3da820 */ /* 0x000fe20000410000 */
[----:B--2---:R-:W-:-:S02]  /*9f10*/  @!P4 FADD.FTZ R18, R50, 1 ;  /* 0x3f8000003212c421 */ /* 0x004fc40000010000 */
[----:B------:R-:W-:Y:S01]  /*9f20*/  FADD.FTZ R56, R54, UR7 ;  /* 0x0000000736387e21 */ /* 0x000fe20008010000 */
[----:B----4-:R-:W-:Y:S02]  /*9f30*/  @!P6 FADD.FTZ R50, R53, 1 ;  /* 0x3f8000003532e421 */ /* 0x010fe40000010000 */
[----:B------:R-:W2:Y:S02]  /*9f40*/  @!P2 MUFU.EX2 R61, R61 ;  /* 0x0000003d003da308 */ /* 0x000ea40000000800 */
[----:B------:R-:W-:Y:S02]  /*9f50*/  @!P5 FMUL.FTZ R54, R58, -1.4426950216293334961 ;  /* 0xbfb8aa3b3a36d820 */ /* 0x000fe40000410000 */
[----:B------:R-:W3:Y:S01]  /*9f60*/  @!P3 MUFU.RCP R19, R19 ;  /* 0x000000130013b308 */ /* 0x000ee20000001000 */
[----:B0-----:R-:W-:-:S07]  /*9f70*/  @!P1 FMUL.FTZ R29, R29, R60 ;  /* 0x0000003c1d1d9220 */ /* 0x001fce0000410000 */
[----:B------:R-:W0:Y:S01]  /*9f80*/  @!P6 MUFU.RCP R50, R50 ;  /* 0x000000320032e308 */ /* 0x000e220000001000 */
[----:B------:R-:W-:-:S07]  /*9f90*/  FSETP.GTU.FTZ.AND P1, PT, R56, 20, PT ;  /* 0x41a000003800780b */ /* 0x000fce0003f3c000 */
[----:B------:R-:W4:Y:S01]  /*9fa0*/  @!P5 MUFU.EX2 R54, R54 ;  /* 0x000000360036d308 */ /* 0x000f220000000800 */
[----:B--2---:R-:W-:Y:S01]  /*9fb0*/  @!P2 FADD.FTZ R62, R61, 1 ;  /* 0x3f8000003d3ea421 */ /* 0x004fe20000010000 */
[----:B------:R-:W-:Y:S02]  /*9fc0*/  IMAD.U32 R55, R55, 0x10000, RZ ;  /* 0x0001000037377824 */ /* 0x000fe400078e00ff */
[----:B---3--:R-:W-:Y:S01]  /*9fd0*/  @!P3 FMUL.FTZ R32, R32, R19 ;  /* 0x000000132020b220 */ /* 0x008fe20000410000 */
[----:B------:R-:W2:Y:S01]  /*9fe0*/  @!P2 MUFU.RCP R59, R62 ;  /* 0x0000003e003ba308 */ /* 0x000ea20000001000 */
[----:B------:R-:W-:Y:S01]  /*9ff0*/  FADD.FTZ R61, R55, UR7 ;  /* 0x00000007373d7e21 */ /* 0x000fe20008010000 */
[----:B------:R-:W-:Y:S01]  /*a000*/  @!P1 FMUL.FTZ R55, R56, -1.4426950216293334961 ;  /* 0xbfb8aa3b38379820 */ /* 0x000fe20000410000 */
[----:B------:R-:W-:Y:S01]  /*a010*/  LDS.U16 R19, [R92+0x1e] ;  /* 0x00001e005c137984 */ /* 0x000fe20000000400 */
[----:B0-----:R-:W-:Y:S01]  /*a020*/  @!P6 FMUL.FTZ R35, R35, R50 ;  /* 0x000000322323e220 */ /* 0x001fe20000410000 */
[----:B------:R-:W-:-:S02]  /*a030*/  F2FP.BF16.F32.PACK_AB R50, R14, R15 ;  /* 0x0000000f0e32723e */ /* 0x000fc400000010ff */
[----:B------:R-:W0:Y:S01]  /*a040*/  LDS.U16 R15, [R92+0x16] ;  /* 0x000016005c0f7984 */ /* 0x000e220000000400 */
[----:B----4-:R-:W-:Y:S01]  /*a050*/  @!P5 FADD.FTZ R53, R54, 1 ;  /* 0x3f8000003635d421 */ /* 0x010fe20000010000 */
[----:B------:R-:W3:Y:S02]  /*a060*/  @!P1 MUFU.EX2 R55, R55 ;  /* 0x0000003700379308 */ /* 0x000ee40000000800 */
[----:B------:R-:W4:Y:S02]  /*a070*/  LDS.U16 R14, [R92+0x14] ;  /* 0x000014005c0e7984 */ /* 0x000f240000000400 */
[----:B------:R-:W5:Y:S08]  /*a080*/  @!P4 MUFU.RCP R18, R18 ;  /* 0x000000120012c308 */ /* 0x000f700000001000 */
[----:B------:R-:W1:Y:S01]  /*a090*/  @!P5 MUFU.RCP R53, R53 ;  /* 0x000000350035d308 */ /* 0x000e620000001000 */
[----:B--2---:R-:W-:Y:S01]  /*a0a0*/  @!P2 FMUL.FTZ R30, R30, R59 ;  /* 0x0000003b1e1ea220 */ /* 0x004fe20000410000 */
[----:B------:R-:W-:Y:S01]  /*a0b0*/  FSETP.GTU.FTZ.AND P2, PT, R61, 20, PT ;  /* 0x41a000003d00780b */ /* 0x000fe20003f5c000 */
[----:B---3--:R-:W-:-:S05]  /*a0c0*/  @!P1 FADD.FTZ R54, R55, 1 ;  /* 0x3f80000037369421 */ /* 0x008fca0000010000 */
[----:B------:R2:W3:Y:S01]  /*a0d0*/  @!P1 MUFU.RCP R55, R54 ;  /* 0x0000003600379308 */ /* 0x0004e20000001000 */
[----:B-----5:R-:W-:Y:S02]  /*a0e0*/  @!P4 FMUL.FTZ R33, R33, R18 ;  /* 0x000000122121c220 */ /* 0x020fe40000410000 */
[----:B------:R-:W5:Y:S01]  /*a0f0*/  LDS.U16 R18, [R92+0x1c] ;  /* 0x00001c005c127984 */ /* 0x000f620000000400 */
[----:B--2---:R-:W-:Y:S01]  /*a100*/  PRMT R54, R16, 0x7632, R54 ;  /* 0x0000763210367816 */ /* 0x004fe20000000036 */
[----:B-1----:R-:W-:Y:S01]  /*a110*/  @!P5 FMUL.FTZ R36, R36, R53 ;  /* 0x000000352424d220 */ /* 0x002fe20000410000 */
[----:B------:R-:W-:Y:S02]  /*a120*/  PRMT R53, R16, 0x7610, R53 ;  /* 0x0000761010357816 */ /* 0x000fe40000000035 */
[----:B------:R-:W1:Y:S01]  /*a130*/  LDS.U16 R16, [R92+0x18] ;  /* 0x000018005c107984 */ /* 0x000e620000000400 */
[----:B------:R-:W-:Y:S01]  /*a140*/  @!P2 FMUL.FTZ R56, R61, -1.4426950216293334961 ;  /* 0xbfb8aa3b3d38a820 */ /* 0x000fe20000410000 */
[----:B------:R-:W-:Y:S01]  /*a150*/  BAR.SYNC.DEFER_BLOCKING 0x0 ;  /* 0x0000000000007b1d */ /* 0x000fe20000010000 */
[----:B0-----:R-:W-:-:S05]  /*a160*/  SHF.L.U32 R15, R15, 0x10, RZ ;  /* 0x000000100f0f7819 */ /* 0x001fca00000006ff */
[----:B------:R-:W0:Y:S01]  /*a170*/  @!P2 MUFU.EX2 R56, R56 ;  /* 0x000000380038a308 */ /* 0x000e220000000800 */
[----:B------:R-:W-:Y:S02]  /*a180*/  SHF.L.U32 R17, R17, 0x10, RZ ;  /* 0x0000001011117819 */ /* 0x000fe400000006ff */
[----:B------:R-:W-:Y:S01]  /*a190*/  SHF.L.U32 R19, R19, 0x10, RZ ;  /* 0x0000001013137819 */ /* 0x000fe200000006ff */
[----:B------:R-:W-:Y:S02]  /*a1a0*/  FADD.FTZ R15, R15, UR7 ;  /* 0x000000070f0f7e21 */ /* 0x000fe40008010000 */
[----:B------:R-:W-:Y:S02]  /*a1b0*/  FADD.FTZ R17, R17, UR7 ;  /* 0x0000000711117e21 */ /* 0x000fe40008010000 */
[----:B------:R-:W-:Y:S01]  /*a1c0*/  FADD.FTZ R19, R19, UR7 ;  /* 0x0000000713137e21 */ /* 0x000fe20008010000 */
[----:B------:R-:W-:Y:S02]  /*a1d0*/  FSETP.GTU.FTZ.AND P3, PT, R15, 20, PT ;  /* 0x41a000000f00780b */ /* 0x000fe40003f7c000 */
[----:B------:R-:W-:-:S02]  /*a1e0*/  FSETP.GTU.FTZ.AND P5, PT, R17, 20, PT ;  /* 0x41a000001100780b */ /* 0x000fc40003fbc000 */
[----:B------:R-:W-:Y:S01]  /*a1f0*/  FSETP.GTU.FTZ.AND P4, PT, R19, 20, PT ;  /* 0x41a000001300780b */ /* 0x000fe20003f9c000 */
[----:B0-----:R-:W-:Y:S01]  /*a200*/  @!P2 FADD.FTZ R56, R56, 1 ;  /* 0x3f8000003838a421 */ /* 0x001fe20000010000 */
[----:B------:R-:W-:Y:S02]  /*a210*/  PRMT R9, R10, 0x7632, R9 ;  /* 0x000076320a097816 */ /* 0x000fe40000000009 */
[----:B----4-:R-:W-:Y:S01]  /*a220*/  SHF.L.U32 R14, R14, 0x10, RZ ;  /* 0x000000100e0e7819 */ /* 0x010fe200000006ff */
[----:B---3--:R-:W-:Y:S02]  /*a230*/  @!P1 FMUL.FTZ R38, R38, R55 ;  /* 0x0000003726269220 */ /* 0x008fe40000410000 */
[----:B------:R-:W0:Y:S01]  /*a240*/  @!P2 MUFU.RCP R56, R56 ;  /* 0x000000380038a308 */ /* 0x000e220000001000 */
[----:B------:R2:W-:Y:S01]  /*a250*/  STS.U16 [R92+0xe], R9 ;  /* 0x00000e095c007388 */ /* 0x0005e20000000400 */
[----:B------:R-:W-:Y:S01]  /*a260*/  PRMT R13, R50, 0x7632, R13 ;  /* 0x00007632320d7816 */ /* 0x000fe2000000000d */
[----:B------:R-:W-:Y:S01]  /*a270*/  FADD.FTZ R14, R14, UR7 ;  /* 0x000000070e0e7e21 */ /* 0x000fe20008010000 */
[----:B------:R-:W-:-:S02]  /*a280*/  PRMT R55, R12, 0x7632, R55 ;  /* 0x000076320c377816 */ /* 0x000fc40000000037 */
[----:B------:R-:W-:Y:S02]  /*a290*/  PRMT R7, R8, 0x7632, R7 ;  /* 0x0000763208077816 */ /* 0x000fe40000000007 */
[----:B------:R-:W-:Y:S02]  /*a2a0*/  PRMT R5, R6, 0x7632, R5 ;  /* 0x0000763206057816 */ /* 0x000fe40000000005 */
[----:B------:R-:W-:Y:S02]  /*a2b0*/  PRMT R3, R4, 0x7632, R3 ;  /* 0x0000763204037816 */ /* 0x000fe40000000003 */
[----:B--2---:R-:W-:Y:S01]  /*a2c0*/  PRMT R9, R2, 0x7632, R9 ;  /* 0x0000763202097816 */ /* 0x004fe20000000009 */
[----:B------:R2:W-:Y:S01]  /*a2d0*/  STS.U16 [R92+0x8], R12 ;  /* 0x0000080c5c007388 */ /* 0x0005e20000000400 */
[----:B------:R-:W-:Y:S01]  /*a2e0*/  FSETP.GTU.FTZ.AND P6, PT, R14, 20, PT ;  /* 0x41a000000e00780b */ /* 0x000fe20003fdc000 */
[----:B-----5:R-:W-:Y:S02]  /*a2f0*/  IMAD.U32 R18, R18, 0x10000, RZ ;  /* 0x0001000012127824 */ /* 0x020fe400078e00ff */
[----:B------:R-:W-:Y:S01]  /*a300*/  STS.U16 [R92], R53 ;  /* 0x000000355c007388 */ /* 0x000fe20000000400 */
[----:B-1----:R-:W-:-:S03]  /*a310*/  SHF.L.U32 R16, R16, 0x10, RZ ;  /* 0x0000001010107819 */ /* 0x002fc600000006ff */
[----:B------:R-:W-:Y:S01]  /*a320*/  STS.U16 [R92+0x2], R54 ;  /* 0x000002365c007388 */ /* 0x000fe20000000400 */
[----:B--2---:R-:W-:-:S03]  /*a330*/  MOV R12, UR9 ;  /* 0x00000009000c7c02 */ /* 0x004fc60008000f00 */
        /* <DEDUP_REMOVED lines=8> */
[----:B-1----:R-:W-:-:S03]  /*a3c0*/  @!P4 FMUL.FTZ R7, R19, -1.4426950216293334961 ;  /* 0xbfb8aa3b1307c820 */ /* 0x002fc60000410000 */
[----:B------:R-:W-:Y:S04]  /*a3d0*/  STS.U16 [R92+0x18], R4 ;  /* 0x000018045c007388 */ /* 0x000fe80000000400 */
[----:B------:R1:W-:Y:S01]  /*a3e0*/  STS.U16 [R92+0x1a], R3 ;  /* 0x00001a035c007388 */ /* 0x0003e20000000400 */
[----:B--2---:R-:W-:-:S03]  /*a3f0*/  @!P5 FMUL.FTZ R5, R17, -1.4426950216293334961 ;  /* 0xbfb8aa3b1105d820 */ /* 0x004fc60000410000 */
[----:B------:R2:W-:Y:S04]  /*a400*/  STS.U16 [R92+0x1c], R2 ;  /* 0x00001c025c007388 */ /* 0x0005e80000000400 */
[----:B------:R-:W-:Y:S01]  /*a410*/  STS.U16 [R92+0x1e], R9 ;  /* 0x00001e095c007388 */ /* 0x000fe20000000400 */
[----:B------:R-:W-:Y:S01]  /*a420*/  NOP ;  /* 0x0000000000007918 */ /* 0x000fe20000000000 */
[----:B-1----:R-:W-:Y:S02]  /*a430*/  @!P3 FMUL.FTZ R3, R15, -1.4426950216293334961 ;  /* 0xbfb8aa3b0f03b820 */ /* 0x002fe40000410000 */
[----:B------:R-:W-:Y:S01]  /*a440*/  LDS.U16 R9, [R83] ;  /* 0x0000000053097984 */ /* 0x000fe20000000400 */
        /* <DEDUP_REMOVED lines=17> */
[----:B------:R-:W-:Y:S01]  /*a560*/  FADD.FTZ R16, R16, UR7 ;  /* 0x0000000710107e21 */ /* 0x000fe20008010000 */
[----:B------:R-:W-:Y:S01]  /*a570*/  BAR.SYNC.DEFER_BLOCKING 0x0 ;  /* 0x0000000000007b1d */ /* 0x000fe20000010000 */
[----:B------:R-:W-:Y:S01]  /*a580*/  FSETP.GTU.FTZ.AND P1, PT, R18, 20, PT ;  /* 0x41a000001200780b */ /* 0x000fe20003f3c000 */
[----:B0-----:R-:W-:-:S02]  /*a590*/  @!P2 FMUL.FTZ R39, R39, R56 ;  /* 0x000000382727a220 */ /* 0x001fc40000410000 */
[----:B------:R-:W-:Y:S01]  /*a5a0*/  FSETP.GTU.FTZ.AND P2, PT, R16, 20, PT ;  /* 0x41a000001000780b */ /* 0x000fe20003f5c000 */
[----:B--2---:R-:W-:Y:S01]  /*a5b0*/  @!P6 FMUL.FTZ R2, R14, -1.4426950216293334961 ;  /* 0xbfb8aa3b0e02e820 */ /* 0x004fe20000410000 */
[----:B------:R-:W-:Y:S05]  /*a5c0*/  @!P3 MUFU.EX2 R3, R3 ;  /* 0x000000030003b308 */ /* 0x000fea0000000800 */
[----:B------:R-:W0:Y:S03]  /*a5d0*/  @!P6 MUFU.EX2 R2, R2 ;  /* 0x000000020002e308 */ /* 0x000e260000000800 */
[----:B------:R-:W-:-:S03]  /*a5e0*/  @!P1 FMUL.FTZ R6, R18, -1.4426950216293334961 ;  /* 0xbfb8aa3b12069820 */ /* 0x000fc60000410000 */
[----:B------:R-:W-:-:S03]  /*a5f0*/  @!P2 FMUL.FTZ R4, R16, -1.4426950216293334961 ;  /* 0xbfb8aa3b1004a820 */ /* 0x000fc60000410000 */
[----:B------:R-:W1:Y:S01]  /*a600*/  @!P1 MUFU.EX2 R6, R6 ;  /* 0x0000000600069308 */ /* 0x000e620000000800 */
[----:B------:R-:W2:Y:S03]  /*a610*/  LDS R8, [UR19+0x1080] ;  /* 0x00108013ff087984 */ /* 0x000ea60008000800 */
[----:B------:R-:W3:Y:S01]  /*a620*/  @!P2 MUFU.EX2 R4, R4 ;  /* 0x000000040004a308 */ /* 0x000ee20000000800 */
[----:B0-----:R-:W-:Y:S01]  /*a630*/  @!P6 FADD.FTZ R2, R2, 1 ;  /* 0x3f8000000202e421 */ /* 0x001fe20000010000 */
[----:B------:R-:W-:Y:S01]  /*a640*/  @!P3 FADD.FTZ R3, R3, 1 ;  /* 0x3f8000000303b421 */ /* 0x000fe20000010000 */
[----:B------:R-:W-:Y:S02]  /*a650*/  UMOV UR9, URZ ;  /* 0x000000ff00097c82 */ /* 0x000fe40008000000 */
[----:B------:R-:W-:Y:S02]  /*a660*/  UIMAD.WIDE.U32 UR20, UR28, UR22, UR8 ;  /* 0x000000161c1472a5 */ /* 0x000fe4000f8e0008 */
[----:B------:R-:W0:Y:S01]  /*a670*/  @!P6 MUFU.RCP R2, R2 ;  /* 0x000000020002e308 */ /* 0x000e220000001000 */
[----:B-1----:R-:W-:Y:S01]  /*a680*/  @!P1 FADD.FTZ R6, R6, 1 ;  /* 0x3f80000006069421 */ /* 0x002fe20000010000 */
[----:B------:R-:W-:Y:S01]  /*a690*/  UIMAD UR21, UR28, UR23, UR21 ;  /* 0x000000171c1572a4 */ /* 0x000fe2000f8e0215 */
[----:B------:R-:W1:Y:S05]  /*a6a0*/  LDCU.64 UR22, c[0x0][0x550] ;  /* 0x0000aa00ff1677ac */ /* 0x000e6a0008000a00 */
[----:B------:R-:W4:Y:S01]  /*a6b0*/  @!P4 MUFU.EX2 R7, R7 ;  /* 0x000000070007c308 */ /* 0x000f220000000800 */
[----:B---3--:R-:W-:-:S03]  /*a6c0*/  @!P2 FADD.FTZ R4, R4, 1 ;  /* 0x3f8000000404a421 */ /* 0x008fc60000010000 */
[----:B------:R-:W3:Y:S01]  /*a6d0*/  @!P3 MUFU.RCP R3, R3 ;  /* 0x000000030003b308 */ /* 0x000ee20000001000 */
[----:B------:R-:W-:-:S07]  /*a6e0*/  UIMAD UR11, UR10, UR25, URZ ;  /* 0x000000190a0b72a4 */ /* 0x000fce000f8e02ff */
[----:B------:R-:W5:Y:S01]  /*a6f0*/  @!P5 MUFU.EX2 R5, R5 ;  /* 0x000000050005d308 */ /* 0x000f620000000800 */
[----:B------:R-:W-:-:S03]  /*a700*/  UIMAD.WIDE.U32 UR20, UR10, UR24, UR20 ;  /* 0x000000180a1472a5 */ /* 0x000fc6000f8e0014 */
[----:B------:R1:W2:Y:S08]  /*a710*/  @!P2 MUFU.RCP R75, R4 ;  /* 0x00000004004ba308 */ /* 0x0002b00000001000 */
[----:B------:R-:W2:Y:S01]  /*a720*/  @!P1 MUFU.RCP R6, R6 ;  /* 0x0000000600069308 */ /* 0x000ea20000001000 */
[----:B----4-:R-:W-:Y:S01]  /*a730*/  @!P4 FADD.FTZ R7, R7, 1 ;  /* 0x3f8000000707c421 */ /* 0x010fe20000010000 */
[----:B0-----:R-:W-:Y:S01]  /*a740*/  @!P6 FMUL.FTZ R45, R45, R2 ;  /* 0x000000022d2de220 */ /* 0x001fe20000410000 */
[----:B------:R-:W-:Y:S01]  /*a750*/  MOV R2, UR11 ;  /* 0x0000000b00027c02 */ /* 0x000fe20008000f00 */
[----:B-----5:R-:W-:Y:S01]  /*a760*/  @!P5 FADD.FTZ R5, R5, 1 ;  /* 0x3f8000000505d421 */ /* 0x020fe20000010000 */
[----:B-1----:R-:W-:Y:S01]  /*a770*/  IADD3 R4, P6, PT, R20, UR20, RZ ;  /* 0x0000001414047c10 */ /* 0x002fe2000ffde0ff */
[----:B---3--:R-:W-:-:S02]  /*a780*/  @!P3 FMUL.FTZ R46, R46, R3 ;  /* 0x000000032e2eb220 */ /* 0x008fc40000410000 */
[----:B------:R-:W0:Y:S01]  /*a790*/  @!P5 MUFU.RCP R10, R5 ;  /* 0x00000005000ad308 */ /* 0x000e220000001000 */
[----:B------:R-:W-:Y:S01]  /*a7a0*/  IADD3.X R3, PT, PT, R2, UR21, RZ, P6, !PT ;  /* 0x0000001502037c10 */ /* 0x000fe2000b7fe4ff */
[----:B--2---:R-:W-:Y:S01]  /*a7b0*/  @!P2 FMUL.FTZ R48, R48, R75 ;  /* 0x0000004b3030a220 */ /* 0x004fe20000410000 */
[C---:B------:R-:W-:Y:S01]  /*a7c0*/  LEA R2, P6, R4.reuse, UR22, 0x1 ;  /* 0x0000001604027c11 */ /* 0x040fe2000f8c08ff */
[----:B------:R-:W1:Y:S04]  /*a7d0*/  LDCU.64 UR20, c[0x0][0x518] ;  /* 0x0000a300ff1477ac */ /* 0x000e680008000a00 */
[----:B------:R-:W2:Y:S01]  /*a7e0*/  @!P4 MUFU.RCP R7, R7 ;  /* 0x000000070007c308 */ /* 0x000ea20000001000 */
[----:B------:R-:W-:Y:S01]  /*a7f0*/  LEA.HI.X R3, R4, UR23, R3, 0x1, P6 ;  /* 0x0000001704037c11 */ /* 0x000fe2000b0f0c03 */
[----:B------:R-:W-:Y:S01]  /*a800*/  @!P1 FMUL.FTZ R51, R51, R6 ;  /* 0x0000000633339220 */ /* 0x000fe20000410000 */
[-C--:B------:R-:W-:Y:S01]  /*a810*/  ISETP.GE.AND P2, PT, R20, R8.reuse, PT ;  /* 0x000000081400720c */ /* 0x080fe20003f46270 */
[----:B------:R-:W3:Y:S01]  /*a820*/  LDCU.64 UR22, c[0x0][0x520] ;  /* 0x0000a400ff1677ac */ /* 0x000ee20008000a00 */
[----:B------:R-:W-:-:S02]  /*a830*/  ISETP.GE.AND P3, PT, R47, R8, PT ;  /* 0x000000082f00720c */ /* 0x000fc40003f66270 */
[-C--:B------:R-:W-:Y:S02]  /*a840*/  ISETP.GE.AND P6, PT, R21, R8.reuse, PT ;  /* 0x000000081500720c */ /* 0x080fe40003fc6270 */
[----:B------:R-:W-:Y:S01]  /*a850*/  ISETP.GE.AND P1, PT, R43, R8, PT ;  /* 0x000000082b00720c */ /* 0x000fe20003f26270 */
[----:B0-----:R-:W-:Y:S01]  /*a860*/  @!P5 FMUL.FTZ R49, R49, R10 ;  /* 0x0000000a3131d220 */ /* 0x001fe20000410000 */
[----:B------:R-:W-:-:S05]  /*a870*/  ISETP.GE.AND P5, PT, R41, R8, PT ;  /* 0x000000082900720c */ /* 0x000fca0003fa6270 */
[----:B------:R-:W-:Y:S01]  /*a880*/  @!P2 STG.E.U16 desc[UR26][R2.64], R9 ;  /* 0x000000090200a986 */ /* 0x000fe2000c10151a */
[-C--:B------:R-:W-:Y:S01]  /*a890*/  ISETP.GE.AND P2, PT, R44, R8.reuse, PT ;  /* 0x000000082c00720c */ /* 0x080fe20003f46270 */
[----:B--2---:R-:W-:Y:S01]  /*a8a0*/  @!P4 FMUL.FTZ R52, R52, R7 ;  /* 0x000000073434c220 */ /* 0x004fe20000410000 */
        /* <DEDUP_REMOVED lines=29> */
[----:B0-----:R-:W-:Y:S02]  /*aa80*/  F2FP.BF16.F32.PACK_AB R3, R30, R29 ;  /* 0x0000001d1e03723e */ /* 0x001fe400000010ff */
[----:B------:R-:W-:Y:S02]  /*aa90*/  F2FP.BF16.F32.PACK_AB R4, R33, R32 ;  /* 0x000000202104723e */ /* 0x000fe400000010ff */
[C---:B------:R-:W-:Y:S02]  /*aaa0*/  PRMT R7, R3.reuse, 0x7610, R7 ;  /* 0x0000761003077816 */ /* 0x040fe40000000007 */
[----:B------:R-:W-:-:S02]  /*aab0*/  PRMT R8, R3, 0x7632, R8 ;  /* 0x0000763203087816 */ /* 0x000fc40000000008 */
[----:B------:R-:W-:Y:S02]  /*aac0*/  F2FP.BF16.F32.PACK_AB R2, R36, R35 ;  /* 0x000000232402723e */ /* 0x000fe400000010ff */
[----:B------:R-:W-:Y:S02]  /*aad0*/  F2FP.BF16.F32.PACK_AB R3, R39, R38 ;  /* 0x000000262703723e */ /* 0x000fe400000010ff */
[C---:B------:R-:W-:Y:S02]  /*aae0*/  PRMT R10, R4.reuse, 0x7632, R10 ;  /* 0x00007632040a7816 */ /* 0x040fe4000000000a */
[----:B------:R-:W-:Y:S02]  /*aaf0*/  PRMT R9, R4, 0x7610, R9 ;  /* 0x0000761004097816 */ /* 0x000fe40000000009 */
[C---:B------:R-:W-:Y:S01]  /*ab00*/  PRMT R11, R3.reuse, 0x7610, R11 ;  /* 0x00007610030b7816 */ /* 0x040fe2000000000b */
[----:B------:R0:W-:Y:S01]  /*ab10*/  STS.U16 [R92], R5 ;  /* 0x000000055c007388 */ /* 0x0001e20000000400 */
[----:B------:R-:W-:-:S03]  /*ab20*/  PRMT R13, R3, 0x7632, R13 ;  /* 0x00007632030d7816 */ /* 0x000fc6000000000d */
[----:B------:R2:W-:Y:S01]  /*ab30*/  STS.U16 [R92+0x2], R6 ;  /* 0x000002065c007388 */ /* 0x0005e20000000400 */
[----:B------:R-:W-:Y:S02]  /*ab40*/  F2FP.BF16.F32.PACK_AB R4, R46, R45 ;  /* 0x0000002d2e04723e */ /* 0x000fe400000010ff */
[----:B------:R-:W-:Y:S02]  /*ab50*/  F2FP.BF16.F32.PACK_AB R3, R52, R51 ;  /* 0x000000333403723e */ /* 0x000fe400000010ff */
[C---:B0-----:R-:W-:Y:S02]  /*ab60*/  PRMT R5, R2.reuse, 0x7610, R5 ;  /* 0x0000761002057816 */ /* 0x041fe40000000005 */
[----:B--2---:R-:W-:Y:S02]  /*ab70*/  PRMT R6, R2, 0x7632, R6 ;  /* 0x0000763202067816 */ /* 0x004fe40000000006 */
[----:B------:R-:W-:Y:S01]  /*ab80*/  F2FP.BF16.F32.PACK_AB R2, R49, R48 ;  /* 0x000000303102723e */ /* 0x000fe200000010ff */
[----:B------:R0:W-:Y:S01]  /*ab90*/  STS.U16 [R92+0x6], R8 ;  /* 0x000006085c007388 */ /* 0x0001e20000000400 */
[----:B------:R-:W-:-:S03]  /*aba0*/  PRMT R14, R3, 0x7632, R14 ;  /* 0x00007632030e7816 */ /* 0x000fc6000000000e */
[----:B------:R2:W-:Y:S01]  /*abb0*/  STS.U16 [R92+0xa], R10 ;  /* 0x00000a0a5c007388 */ /* 0x0005e20000000400 */
[----:B0-----:R-:W-:Y:S02]  /*abc0*/  PRMT R8, R4, 0x7632, R8 ;  /* 0x0000763204087816 */ /* 0x001fe40000000008 */
[----:B--2---:R-:W-:Y:S01]  /*abd0*/  PRMT R10, R2, 0x7632, R10 ;  /* 0x00007632020a7816 */ /* 0x004fe2000000000a */
        /* <DEDUP_REMOVED lines=31> */
[----:B-1----:R-:W-:Y:S01]  /*add0*/  UIMAD.WIDE.U32 UR8, UR28, UR20, UR8 ;  /* 0x000000141c0872a5 */ /* 0x002fe2000f8e0008 */
[----:B------:R-:W-:-:S04]  /*ade0*/  FADD.FTZ R26, R26, R64 ;  /* 0x000000401a1a7221 */ /* 0x000fc80000010000 */
[----:B------:R-:W1:Y:S01]  /*adf0*/  LDS R4, [UR19+0x1080] ;  /* 0x00108013ff047984 */ /* 0x000e620008000800 */
[----:B------:R-:W-:Y:S01]  /*ae00*/  UIMAD UR9, UR28, UR21, UR9 ;  /* 0x000000151c0972a4 */ /* 0x000fe2000f8e0209 */
[----:B------:R-:W-:Y:S01]  /*ae10*/  FADD.FTZ R26, R26, R27 ;  /* 0x0000001b1a1a7221 */ /* 0x000fe20000010000 */
[----:B------:R-:W2:Y:S03]  /*ae20*/  LDCU.64 UR20, c[0x0][0x560] ;  /* 0x0000ac00ff1477ac */ /* 0x000ea60008000a00 */
[----:B------:R-:W-:Y:S01]  /*ae30*/  FADD.FTZ R29, R26, R29 ;  /* 0x0000001d1a1d7221 */ /* 0x000fe20000010000 */
[----:B---3--:R-:W-:-:S03]  /*ae40*/  UIMAD.WIDE.U32 UR8, UR10, UR22, UR8 ;  /* 0x000000160a0872a5 */ /* 0x008fc6000f8e0008 */
[----:B------:R-:W-:Y:S01]  /*ae50*/  FADD.FTZ R29, R29, R30 ;  /* 0x0000001e1d1d7221 */ /* 0x000fe20000010000 */
[----:B------:R-:W-:-:S03]  /*ae60*/  UIMAD UR9, UR10, UR23, UR9 ;  /* 0x000000170a0972a4 */ /* 0x000fc6000f8e0209 */
[----:B------:R-:W-:Y:S01]  /*ae70*/  FADD.FTZ R32, R29, R32 ;  /* 0x000000201d207221 */ /* 0x000fe20000010000 */
[----:B0-----:R-:W-:-:S03]  /*ae80*/  IADD3 R3, P0, PT, R20, UR8, RZ ;  /* 0x0000000814037c10 */ /* 0x001fc6000ff1e0ff */
[----:B------:R-:W-:Y:S01]  /*ae90*/  FADD.FTZ R32, R32, R33 ;  /* 0x0000002120207221 */ /* 0x000fe20000010000 */
[----:B------:R-:W-:Y:S02]  /*aea0*/  IADD3.X R6, PT, PT, RZ, UR9, RZ, P0, !PT ;  /* 0x00000009ff067c10 */ /* 0x000fe400087fe4ff */
[----:B--2---:R-:W-:Y:S01]  /*aeb0*/  LEA R2, P3, R3, UR20, 0x1 ;  /* 0x0000001403027c11 */ /* 0x004fe2000f8608ff */
[----:B------:R-:W-:-:S03]  /*aec0*/  FADD.FTZ R35, R32, R35 ;  /* 0x0000002320237221 */ /* 0x000fc60000010000 */
[----:B------:R-:W-:Y:S01]  /*aed0*/  LEA.HI.X R3, R3, UR21, R6, 0x1, P3 ;  /* 0x0000001503037c11 */ /* 0x000fe200098f0c06 */
[----:B------:R-:W-:Y:S01]  /*aee0*/  FADD.FTZ R35, R35, R36 ;  /* 0x0000002423237221 */ /* 0x000fe20000010000 */
[-C--:B-1----:R-:W-:Y:S02]  /*aef0*/  ISETP.GE.AND P2, PT, R20, R4.reuse, PT ;  /* 0x000000041400720c */ /* 0x082fe40003f46270 */
[-C--:B------:R-:W-:Y:S01]  /*af00*/  ISETP.GE.AND P1, PT, R47, R4.reuse, PT ;  /* 0x000000042f00720c */ /* 0x080fe20003f26270 */
[----:B------:R-:W-:Y:S01]  /*af10*/  FADD.FTZ R38, R35, R38 ;  /* 0x0000002623267221 */ /* 0x000fe20000010000 */
[-C--:B------:R-:W-:Y:S02]  /*af20*/  ISETP.GE.AND P0, PT, R21, R4.reuse, PT ;  /* 0x000000041500720c */ /* 0x080fe40003f06270 */
[-C--:B------:R-:W-:Y:S02]  /*af30*/  ISETP.GE.AND P4, PT, R43, R4.reuse, PT ;  /* 0x000000042b00720c */ /* 0x080fe40003f86270 */
[----:B------:R-:W-:-:S02]  /*af40*/  ISETP.GE.AND P6, PT, R44, R4, PT ;  /* 0x000000042c00720c */ /* 0x000fc40003fc6270 */
[-C--:B------:R-:W-:Y:S02]  /*af50*/  ISETP.GE.AND P5, PT, R22, R4.reuse, PT ;  /* 0x000000041600720c */ /* 0x080fe40003fa6270 */
[-C--:B------:R-:W-:Y:S01]  /*af60*/  ISETP.GE.AND P3, PT, R42, R4.reuse, PT ;  /* 0x000000042a00720c */ /* 0x080fe20003f66270 */
[----:B------:R-:W-:Y:S01]  /*af70*/  @!P2 STG.E.U16 desc[UR26][R2.64], R5 ;  /* 0x000000050200a986 */ /* 0x000fe2000c10151a */
[----:B------:R-:W-:-:S03]  /*af80*/  ISETP.GE.AND P2, PT, R41, R4, PT ;  /* 0x000000042900720c */ /* 0x000fc60003f46270 */
[----:B------:R-:W-:Y:S01]  /*af90*/  @!P1 STG.E.U16 desc[UR26][R2.64+0x40], R7 ;  /* 0x0000400702009986 */ /* 0x000fe2000c10151a */
[----:B------:R-:W-:Y:S01]  /*afa0*/  ISETP.GE.AND P1, PT, R40, R4, PT ;  /* 0x000000042800720c */ /* 0x000fe20003f26270 */
[----:B------:R-:W-:-:S04]  /*afb0*/  FADD.FTZ R38, R38, R39 ;  /* 0x0000002726267221 */ /* 0x000fc80000010000 */
[----:B------:R-:W-:Y:S01]  /*afc0*/  FADD.FTZ R45, R38, R45 ;  /* 0x0000002d262d7221 */ /* 0x000fe20000010000 */
[----:B------:R-:W-:Y:S01]  /*afd0*/  @!P0 STG.E.U16 desc[UR26][R2.64+0x80], R9 ;  /* 0x0000800902008986 */ /* 0x000fe2000c10151a */
[-C--:B------:R-:W-:Y:S02]  /*afe0*/  ISETP.GE.AND P0, PT, R37, R4.reuse, PT ;  /* 0x000000042500720c */ /* 0x080fe40003f06270 */
[----:B------:R-:W-:Y:S01]  /*aff0*/  FADD.FTZ R45, R45, R46 ;  /* 0x0000002e2d2d7221 */ /* 0x000fe20000010000 */
        /* <DEDUP_REMOVED lines=11> */
[----:B------:R-:W-:Y:S01]  /*b0b0*/  ISETP.GE.AND P1, PT, R23, R4, PT ;  /* 0x000000041700720c */ /* 0x000fe20003f26270 */
[----:B------:R-:W-:-:S04]  /*b0c0*/  FADD.FTZ R48, R45, R48 ;  /* 0x000000302d307221 */ /* 0x000fc80000010000 */
[----:B------:R-:W-:Y:S01]  /*b0d0*/  FADD.FTZ R48, R48, R49 ;  /* 0x0000003130307221 */ /* 0x000fe20000010000 */
[----:B------:R-:W-:Y:S03]  /*b0e0*/  @!P0 STG.E.U16 desc[UR26][R2.64+0x240], R99 ;  /* 0x0002406302008986 */ /* 0x000fe6000c10151a */
[----:B------:R-:W-:Y:S01]  /*b0f0*/  FADD.FTZ R51, R48, R51 ;  /* 0x0000003330337221 */ /* 0x000fe20000010000 */
[----:B------:R-:W-:Y:S04]  /*b100*/  @!P4 STG.E.U16 desc[UR26][R2.64+0x280], R19 ;  /* 0x000280130200c986 */ /* 0x000fe8000c10151a */
[----:B------:R-:W-:Y:S04]  /*b110*/  @!P6 STG.E.U16 desc[UR26][R2.64+0x2c0], R97 ;  /* 0x0002c0610200e986 */ /* 0x000fe8000c10151a */
[----:B------:R-:W-:Y:S04]  /*b120*/  @!P5 STG.E.U16 desc[UR26][R2.64+0x300], R53 ;  /* 0x000300350200d986 */ /* 0x000fe8000c10151a */
[----:B------:R-:W-:Y:S04]  /*b130*/  @!P3 STG.E.U16 desc[UR26][R2.64+0x340], R95 ;  /* 0x0003405f0200b986 */ /* 0x000fe8000c10151a */
[----:B------:R-:W-:Y:S04]  /*b140*/  @!P2 STG.E.U16 desc[UR26][R2.64+0x380], R55 ;  /* 0x000380370200a986 */ /* 0x000fe8000c10151a */
[----:B------:R0:W-:Y:S01]  /*b150*/  @!P1 STG.E.U16 desc[UR26][R2.64+0x3c0], R93 ;  /* 0x0003c05d02009986 */ /* 0x0001e2000c10151a */
[----:B------:R-:W-:Y:S01]  /*b160*/  UIADD3 UR18, UP0, UPT, UR18, -0x1000, URZ ;  /* 0xfffff00012127890 */ /* 0x000fe2000ff1e0ff */
[----:B0-----:R-:W-:-:S05]  /*b170*/  FADD.FTZ R2, R51, R52 ;  /* 0x0000003433027221 */ /* 0x001fca0000010000 */
[----:B------:R0:W-:Y:S01]  /*b180*/  STL [R1+0xc], R2 ;  /* 0x00000c0201007387 */ /* 0x0001e20000100800 */
        /* <DEDUP_REMOVED lines=8> */
[----:B0-----:R-:W-:Y:S10]  /*b210*/  BRA.U UP0, `(.L_x_270) ;  /* 0xffffff5100d07547 */ /* 0x001ff4000b83ffff */
.L_x_222:
        /* <DEDUP_REMOVED lines=45> */
.L_x_272:
[----:B------:R-:W-:Y:S05]  /*b4f0*/  BSYNC.RECONVERGENT B0 ;  /* 0x0000000000007941 */ /* 0x000fea0003800200 */
.L_x_271:
        /* <DEDUP_REMOVED lines=39> */
[----:B------:R-:W-:Y:S01]  /*b770*/  MOV R2, UR4 ;  /* 0x0000000400027c02 */ /* 0x000fe20008000f00 */
[----:B------:R-:W-:Y:S02]  /*b780*/  IMAD.U32 R3, RZ, RZ, UR5 ;  /* 0x00000005ff037e24 */ /* 0x000fe4000f8e00ff */
[----:B--2---:R-:W-:-:S05]  /*b790*/  FADD.FTZ R5, R0, R5 ;  /* 0x0000000500057221 */ /* 0x004fca0000010000 */
[----:B------:R1:W-:Y:S02]  /*b7a0*/  REDG.E.ADD.F32.FTZ.RN.STRONG.GPU desc[UR26][R2.64], R5 ;  /* 0x00000005020079a6 */ /* 0x0003e4000c12f31a */
.L_x_274:
[----:B------:R-:W-:Y:S05]  /*b7b0*/  BSYNC.RECONVERGENT B0 ;  /* 0x0000000000007941 */ /* 0x000fea0003800200 */
.L_x_273:
        /* <DEDUP_REMOVED lines=34> */
.L_x_276:
[C---:B------:R-:W-:Y:S01]  /*b9e0*/  LEA R0, R11.reuse, UR10, 0x2 ;  /* 0x0000000a0b007c11 */ /* 0x040fe2000f8e10ff */
[C---:B01----:R-:W-:Y:S01]  /*b9f0*/  IMAD.WIDE.U32 R6, R11.reuse, UR42, RZ ;  /* 0x0000002a0b067c25 */ /* 0x043fe2000f8e00ff */
[----:B------:R-:W-:Y:S02]  /*ba00*/  MOV R4, UR8 ;  /* 0x0000000800047c02 */ /* 0x000fe40008000f00 */
[----:B------:R-:W-:Y:S01]  /*ba10*/  SHF.R.S32.HI R10, RZ, 0x1f, R11 ;  /* 0x0000001fff0a7819 */ /* 0x000fe2000001140b */
[----:B------:R-:W1:Y:S01]  /*ba20*/  LDS R13, [R0+0x2ce0] ;  /* 0x002ce000000d7984 */ /* 0x000e620000000800 */
[----:B------:R-:W-:Y:S02]  /*ba30*/  MOV R3, UR11 ;  /* 0x0000000b00037c02 */ /* 0x000fe40008000f00 */
        /* <DEDUP_REMOVED lines=20> */
[----:B------:R-:W-:Y:S01]  /*bb80*/  MOV R7, UR7 ;  /* 0x0000000700077c02 */ /* 0x000fe20008000f00 */
[----:B------:R-:W-:-:S02]  /*bb90*/  IMAD.MOV.U32 R2, RZ, RZ, R6 ;  /* 0x000000ffff027224 */ /* 0x000fc400078e0006 */
        /* <DEDUP_REMOVED lines=29> */
.L_x_275:
[----:B------:R-:W-:Y:S05]  /*bd70*/  EXIT ;  /* 0x000000000000794d */ /* 0x000fea0003800000 */
.L_x_261:
[----:B------:R-:W-:Y:S01]  /*bd80*/  MOV R86, 0xffffffff ;  /* 0xffffffff00567802 */ /* 0x000fe20000000f00 */
[----:B------:R-:W-:Y:S01]  /*bd90*/  IMAD.MOV.U32 R154, RZ, RZ, 0x1 ;  /* 0x00000001ff9a7424 */ /* 0x000fe200078e00ff */
[----:B------:R-:W-:Y:S01]  /*bda0*/  MOV R165, R162 ;  /* 0x000000a200a57202 */ /* 0x000fe20000000f00 */
[----:B------:R-:W-:-:S07]  /*bdb0*/  HFMA2 R87, -RZ, RZ, 0, 0 ;  /* 0x00000000ff577431 */ /* 0x000fce00000001ff */
[----:B-1---5:R-:W-:Y:S05]  /*bdc0*/  WARPSYNC.COLLECTIVE R86, `(.L_x_277) ;  /* 0x0000000056087348 */ /* 0x022fea0003c00000 */
[----:B------:R0:W2:Y:S02]  /*bdd0*/  SHFL.UP P6, R86, R165, R154, R87 ;  /* 0x0400009aa5567389 */ /* 0x0000a400000c0057 */
[----:B012--5:R-:W-:Y:S05]  /*bde0*/  ENDCOLLECTIVE ;  /* 0x000000000000791b */ /* 0x027fea0003800000 */
.L_x_277:
[----:B------:R-:W-:Y:S02]  /*bdf0*/  MOV R165, R155 ;  /* 0x0000009b00a57202 */ /* 0x000fe40000000f00 */
[----:B------:R-:W-:Y:S01]  /*be00*/  MOV R157, R86 ;  /* 0x00000056009d7202 */ /* 0x000fe20000000f00 */
[----:B------:R-:W-:-:S07]  /*be10*/  IMAD.MOV.U32 R86, RZ, RZ, -0x1 ;  /* 0xffffffffff567424 */ /* 0x000fce00078e00ff */
[----:B------:R-:W-:Y:S05]  /*be20*/  WARPSYNC.COLLECTIVE R86, `(.L_x_278) ;  /* 0x0000000056087348 */ /* 0x000fea0003c00000 */
[----:B------:R0:W1:Y:S02]  /*be30*/  SHFL.UP P6, R86, R165, R154, R87 ;  /* 0x0400009aa5567389 */ /* 0x00006400000c0057 */
[----:B01----:R-:W-:Y:S05]  /*be40*/  ENDCOLLECTIVE ;  /* 0x000000000000791b */ /* 0x003fea0003800000 */
.L_x_278:
[----:B------:R-:W-:Y:S02]  /*be50*/  HFMA2 R154, -RZ, RZ, 0, 1.1920928955078125e-07 ;  /* 0x00000002ff9a7431 */ /* 0x000fe400000001ff */
        /* <DEDUP_REMOVED lines=8> */
.L_x_279:
[----:B------:R-:W-:Y:S01]  /*bee0*/  IMAD.MOV.U32 R165, RZ, RZ, R157 ;  /* 0x000000ffffa57224 */ /* 0x000fe200078e009d */
[----:B------:R-:W-:Y:S02]  /*bef0*/  MOV R155, R86 ;  /* 0x00000056009b7202 */ /* 0x000fe40000000f00 */
[----:B------:R-:W-:-:S07]  /*bf00*/  MOV R86, 0xffffffff ;  /* 0xffffffff00567802 */ /* 0x000fce0000000f00 */
[----:B------:R-:W-:Y:S05]  /*bf10*/  WARPSYNC.COLLECTIVE R86, `(.L_x_280) ;  /* 0x0000000056087348 */ /* 0x000fea0003c00000 */
[----:B------:R0:W1:Y:S02]  /*bf20*/  SHFL.UP P6, R86, R165, R154, R87 ;  /* 0x0400009aa5567389 */ /* 0x00006400000c0057 */
[----:B01----:R-:W-:Y:S05]  /*bf30*/  ENDCOLLECTIVE ;  /* 0x000000000000791b */ /* 0x003fea0003800000 */
.L_x_280:
        /* <DEDUP_REMOVED lines=9> */
.L_x_281:
[----:B------:R-:W-:Y:S01]  /*bfd0*/  MOV R165, R157 ;  /* 0x0000009d00a57202 */ /* 0x000fe20000000f00 */
[----:B------:R-:W-:Y:S01]  /*bfe0*/  IMAD.MOV.U32 R155, RZ, RZ, R86 ;  /* 0x000000ffff9b7224 */ /* 0x000fe200078e0056 */
[----:B------:R-:W-:-:S07]  /*bff0*/  MOV R86, 0xffffffff ;  /* 0xffffffff00567802 */ /* 0x000fce0000000f00 */
[----:B------:R-:W-:Y:S05]  /*c000*/  WARPSYNC.COLLECTIVE R86, `(.L_x_282) ;  /* 0x0000000056087348 */ /* 0x000fea0003c00000 */
[----:B------:R0:W1:Y:S02]  /*c010*/  SHFL.UP P6, R86, R165, R154, R87 ;  /* 0x0400009aa5567389 */ /* 0x00006400000c0057 */
[----:B01----:R-:W-:Y:S05]  /*c020*/  ENDCOLLECTIVE ;  /* 0x000000000000791b */ /* 0x003fea0003800000 */
.L_x_282:
[----:B------:R-:W-:Y:S02]  /*c030*/  HFMA2 R154, -RZ, RZ, 0, 4.76837158203125e-07 ;  /* 0x00000008ff9a7431 */ /* 0x000fe400000001ff */
[C---:B------:R-:W-:Y:S01]  /*c040*/  FFMA.FTZ R86, R162.reuse, R86, R157 ;  /* 0x00000056a2567223 */ /* 0x040fe2000001009d */
[----:B------:R-:W-:-:S04]  /*c050*/  @P3 FMUL.FTZ R162, R162, R155 ;  /* 0x0000009ba2a23220 */ /* 0x000fc80000410000 */
[----:B------:R-:W-:Y:S01]  /*c060*/  FSEL R157, R157, R86, !P3 ;  /* 0x000000569d9d7208 */ /* 0x000fe20005800000 */
[----:B------:R-:W-:Y:S01]  /*c070*/  IMAD.MOV.U32 R86, RZ, RZ, -0x1 ;  /* 0xffffffffff567424 */ /* 0x000fe200078e00ff */
[----:B------:R-:W-:-:S07]  /*c080*/  MOV R165, R162 ;  /* 0x000000a200a57202 */ /* 0x000fce0000000f00 */
[----:B------:R-:W-:Y:S05]  /*c090*/  WARPSYNC.COLLECTIVE R86, `(.L_x_283) ;  /* 0x0000000056087348 */ /* 0x000fea0003c00000 */
[----:B------:R0:W1:Y:S02]  /*c0a0*/  SHFL.UP P6, R86, R165, R154, R87 ;  /* 0x0400009aa5567389 */ /* 0x00006400000c0057 */
[----:B01----:R-:W-:Y:S05]  /*c0b0*/  ENDCOLLECTIVE ;  /* 0x000000000000791b */ /* 0x003fea0003800000 */
.L_x_283:
[----:B------:R-:W-:Y:S02]  /*c0c0*/  MOV R165, R157 ;  /* 0x0000009d00a57202 */ /* 0x000fe40000000f00 */
[----:B------:R-:W-:Y:S02]  /*c0d0*/  MOV R155, R86 ;  /* 0x00000056009b7202 */ /* 0x000fe40000000f00 */
[----:B------:R-:W-:-:S07]  /*c0e0*/  MOV R86, 0xffffffff ;  /* 0xffffffff00567802 */ /* 0x000fce0000000f00 */
[----:B------:R-:W-:Y:S05]  /*c0f0*/  WARPSYNC.COLLECTIVE R86, `(.L_x_284) ;  /* 0x0000000056087348 */ /* 0x000fea0003c00000 */
[----:B------:R0:W1:Y:S02]  /*c100*/  SHFL.UP P6, R86, R165, R154, R87 ;  /* 0x0400009aa5567389 */ /* 0x00006400000c0057 */
[----:B01----:R-:W-:Y:S05]  /*c110*/  ENDCOLLECTIVE ;  /* 0x000000000000791b */ /* 0x003fea0003800000 */
.L_x_284:
        /* <DEDUP_REMOVED lines=9> */
.L_x_285:
[----:B------:R-:W-:Y:S02]  /*c1b0*/  MOV R165, R157 ;  /* 0x0000009d00a57202 */ /* 0x000fe40000000f00 */
[----:B------:R-:W-:Y:S02]  /*c1c0*/  MOV R155, R86 ;  /* 0x00000056009b7202 */ /* 0x000fe40000000f00 */
[----:B------:R-:W-:-:S07]  /*c1d0*/  MOV R86, 0xffffffff ;  /* 0xffffffff00567802 */ /* 0x000fce0000000f00 */
[----:B------:R-:W-:Y:S05]  /*c1e0*/  WARPSYNC.COLLECTIVE R86, `(.L_x_286) ;  /* 0x0000000056087348 */ /* 0x000fea0003c00000 */
[----:B------:R0:W1:Y:S02]  /*c1f0*/  SHFL.UP P6, R86, R165, R154, R87 ;  /* 0x0400009aa5567389 */ /* 0x00006400000c0057 */
[----:B01----:R-:W-:Y:S05]  /*c200*/  ENDCOLLECTIVE ;  /* 0x000000000000791b */ /* 0x003fea0003800000 */
.L_x_286:
[----:B------:R-:W-:Y:S05]  /*c210*/  BRA `(.L_x_287) ;  /* 0xffffffb8009c7947 */ /* 0x000fea000383ffff */
.L_x_262:
[----:B------:R-:W-:Y:S01]  /*c220*/  HFMA2 R154, -RZ, RZ, 0, 1.847743988037109375e-06 ;  /* 0x0000001fff9a7431 */ /* 0x000fe200000001ff */
[----:B------:R-:W-:Y:S01]  /*c230*/  BSSY B0, `(.L_x_288) ;  /* 0x0000007000007945 */ /* 0x000fe20003800000 */
[----:B------:R-:W-:Y:S01]  /*c240*/  IMAD.MOV.U32 R87, RZ, RZ, R162 ;  /* 0x000000ffff577224 */ /* 0x000fe200078e00a2 */
[----:B------:R-:W-:Y:S02]  /*c250*/  MOV R155, 0x1f ;  /* 0x0000001f009b7802 */ /* 0x000fe40000000f00 */
[----:B------:R-:W-:-:S07]  /*c260*/  MOV R86, 0xffffffff ;  /* 0xffffffff00567802 */ /* 0x000fce0000000f00 */
[----:B-1---5:R-:W-:Y:S05]  /*c270*/  WARPSYNC.COLLECTIVE R86, `(.L_x_289) ;  /* 0x0000000056087348 */ /* 0x022fea0003c00000 */
[----:B------:R0:W2:Y:S02]  /*c280*/  SHFL.IDX P2, R157, R87, R154, R155 ;  /* 0x0000009a579d7389 */ /* 0x0000a4000004009b */
[----:B012--5:R-:W-:Y:S05]  /*c290*/  ENDCOLLECTIVE ;  /* 0x000000000000791b */ /* 0x027fea0003800000 */
.L_x_289:
[----:B------:R-:W-:Y:S05]  /*c2a0*/  BSYNC B0 ;  /* 0x0000000000007941 */ /* 0x000fea0003800000 */
.L_x_288:
[----:B------:R-:W-:Y:S05]  /*c2b0*/  BRA `(.L_x_290) ;  /* 0xffffffb800907947 */ /* 0x000fea000383ffff */
.L_x_263:
        /* <DEDUP_REMOVED lines=8> */
.L_x_292:
[----:B------:R-:W-:Y:S05]  /*c340*/  BSYNC B0 ;  /* 0x0000000000007941 */ /* 0x000fea0003800000 */
.L_x_291:
[----:B------:R-:W-:Y:S05]  /*c350*/  BRA `(.L_x_293) ;  /* 0xffffffb800707947 */ /* 0x000fea000383ffff */
.L_x_264:
[----:B------:R-:W-:Y:S01]  /*c360*/  HFMA2 R154, -RZ, RZ, 0, 5.9604644775390625e-08 ;  /* 0x00000001ff9a7431 */ /* 0x000fe200000001ff */
[----:B------:R-:W-:Y:S01]  /*c370*/  BSSY B0, `(.L_x_294) ;  /* 0x0000007000007945 */ /* 0x000fe20003800000 */
[----:B------:R-:W-:Y:S02]  /*c380*/  MOV R165, R162 ;  /* 0x000000a200a57202 */ /* 0x000fe40000000f00 */
[----:B------:R-:W-:Y:S02]  /*c390*/  MOV R87, RZ ;  /* 0x000000ff00577202 */ /* 0x000fe40000000f00 */
[----:B------:R-:W-:-:S07]  /*c3a0*/  MOV R86, 0xffffffff ;  /* 0xffffffff00567802 */ /* 0x000fce0000000f00 */
[----:B-1---5:R-:W-:Y:S05]  /*c3b0*/  WARPSYNC.COLLECTIVE R86, `(.L_x_295) ;  /* 0x0000000056087348 */ /* 0x022fea0003c00000 */
[----:B------:R0:W2:Y:S02]  /*c3c0*/  SHFL.UP P6, R86, R165, R154, R87 ;  /* 0x0400009aa5567389 */ /* 0x0000a400000c0057 */
[----:B012--5:R-:W-:Y:S05]  /*c3d0*/  ENDCOLLECTIVE ;  /* 0x000000000000791b */ /* 0x027fea0003800000 */
.L_x_295:
[----:B------:R-:W-:Y:S05]  /*c3e0*/  BSYNC B0 ;  /* 0x0000000000007941 */ /* 0x000fea0003800000 */
.L_x_294:
[----:B------:R-:W-:Y:S01]  /*c3f0*/  IMAD.MOV.U32 R162, RZ, RZ, R86 ;  /* 0x000000ffffa27224 */ /* 0x000fe200078e0056 */
[----:B------:R-:W-:Y:S01]  /*c400*/  MOV R86, 0xffffffff ;  /* 0xffffffff00567802 */ /* 0x000fe20000000f00 */
[----:B------:R-:W-:Y:S01]  /*c410*/  HFMA2 R154, -RZ, RZ, 0, 5.9604644775390625e-08 ;  /* 0x00000001ff9a7431 */ /* 0x000fe200000001ff */
[----:B------:R-:W-:Y:S02]  /*c420*/  MOV R165, R163 ;  /* 0x000000a300a57202 */ /* 0x000fe40000000f00 */
[----:B------:R-:W-:Y:S02]  /*c430*/  MOV R87, RZ ;  /* 0x000000ff00577202 */ /* 0x000fe40000000f00 */
[----:B------:R-:W-:-:S07]  /*c440*/  MOV R155, 0x1f ;  /* 0x0000001f009b7802 */ /* 0x000fce0000000f00 */
[----:B------:R-:W-:Y:S05]  /*c450*/  WARPSYNC.COLLECTIVE R86, `(.L_x_296) ;  /* 0x0000000056087348 */ /* 0x000fea0003c00000 */
[----:B------:R0:W1:Y:S02]  /*c460*/  SHFL.UP P6, R86, R165, R154, R87 ;  /* 0x0400009aa5567389 */ /* 0x00006400000c0057 */
[----:B01----:R-:W-:Y:S05]  /*c470*/  ENDCOLLECTIVE ;  /* 0x000000000000791b */ /* 0x003fea0003800000 */
.L_x_296:
[----:B------:R-:W-:Y:S02]  /*c480*/  IMAD.MOV.U32 R87, RZ, RZ, R40 ;  /* 0x000000ffff577224 */ /* 0x000fe400078e0028 */
[----:B------:R-:W-:Y:S01]  /*c490*/  HFMA2 R154, -RZ, RZ, 0, 0 ;  /* 0x00000000ff9a7431 */ /* 0x000fe200000001ff */
[----:B------:R-:W-:Y:S02]  /*c4a0*/  MOV R163, R86 ;  /* 0x0000005600a37202 */ /* 0x000fe40000000f00 */
[----:B------:R-:W-:-:S07]  /*c4b0*/  MOV R86, 0xffffffff ;  /* 0xffffffff00567802 */ /* 0x000fce0000000f00 */
[----:B------:R-:W-:Y:S05]  /*c4c0*/  WARPSYNC.COLLECTIVE R86, `(.L_x_297) ;  /* 0x0000000056087348 */ /* 0x000fea0003c00000 */
[----:B------:R0:W1:Y:S02]  /*c4d0*/  SHFL.IDX P2, R157, R87, R154, R155 ;  /* 0x0000009a579d7389 */ /* 0x000064000004009b */
[----:B01----:R-:W-:Y:S05]  /*c4e0*/  ENDCOLLECTIVE ;  /* 0x000000000000791b */ /* 0x003fea0003800000 */
.L_x_297:
[----:B------:R-:W-:Y:S02]  /*c4f0*/  MOV R87, R41 ;  /* 0x0000002900577202 */ /* 0x000fe40000000f00 */
[----:B------:R-:W-:-:S07]  /*c500*/  MOV R40, R157 ;  /* 0x0000009d00287202 */ /* 0x000fce0000000f00 */
[----:B------:R-:W-:Y:S05]  /*c510*/  WARPSYNC.COLLECTIVE R86, `(.L_x_298) ;  /* 0x0000000056087348 */ /* 0x000fea0003c00000 */
[----:B------:R0:W1:Y:S02]  /*c520*/  SHFL.IDX P2, R157, R87, R154, R155 ;  /* 0x0000009a579d7389 */ /* 0x000064000004009b */
[----:B01----:R-:W-:Y:S05]  /*c530*/  ENDCOLLECTIVE ;  /* 0x000000000000791b */ /* 0x003fea0003800000 */
.L_x_298:
[----:B------:R-:W-:Y:S01]  /*c540*/  IMAD.MOV.U32 R41, RZ, RZ, R157 ;  /* 0x000000ffff297224 */ /* 0x000fe200078e009d */
[----:B------:R-:W-:Y:S06]  /*c550*/  BRA `(.L_x_299) ;  /* 0xffffffb800087947 */ /* 0x000fec000383ffff */
.L_x_266:
[----:B------:R-:W-:Y:S02]  /*c560*/  MOV R165, R162 ;  /* 0x000000a200a57202 */ /* 0x000fe40000000f00 */
[----:B------:R-:W-:Y:S02]  /*c570*/  MOV R87, 0x1 ;  /* 0x0000000100577802 */ /* 0x000fe40000000f00 */
[----:B------:R-:W-:Y:S02]  /*c580*/  MOV R157, 0x1f ;  /* 0x0000001f009d7802 */ /* 0x000fe40000000f00 */
[----:B------:R-:W-:Y:S02]  /*c590*/  MOV R86, 0xffffffff ;  /* 0xffffffff00567802 */ /* 0x000fe40000000f00 */
[C---:B------:R-:W-:Y:S02]  /*c5a0*/  ISETP.GT.U32.AND P1, PT, R152.reuse, 0x1b, PT ;  /* 0x0000001b9800780c */ /* 0x040fe40003f24070 */
[----:B------:R-:W-:-:S13]  /*c5b0*/  ISETP.GT.U32.AND P2, PT, R152, 0x17, PT ;  /* 0x000000179800780c */ /* 0x000fda0003f44070 */
[----:B0-----:R-:W-:Y:S05]  /*c5c0*/  WARPSYNC.COLLECTIVE R86, `(.L_x_300) ;  /* 0x0000000056087348 */ /* 0x001fea0003c00000 */
[----:B------:R1:W2:Y:S02]  /*c5d0*/  SHFL.DOWN P4, R154, R165, R87, R157 ;  /* 0x08000057a59a7389 */ /* 0x0002a4000008009d */
[----:B012---:R-:W-:Y:S05]  /*c5e0*/  ENDCOLLECTIVE ;  /* 0x000000000000791b */ /* 0x007fea0003800000 */
.L_x_300:
[----:B------:R-:W-:Y:S02]  /*c5f0*/  ISETP.GT.U32.AND P3, PT, R152, 0xf, PT ;  /* 0x0000000f9800780c */ /* 0x000fe40003f64070 */
[----:B------:R-:W-:Y:S01]  /*c600*/  MOV R155, 0x1f ;  /* 0x0000001f009b7802 */ /* 0x000fe20000000f00 */
[----:B------:R-:W-:Y:S01]  /*c610*/  IMAD.MOV.U32 R165, RZ, RZ, R163 ;  /* 0x000000ffffa57224 */ /* 0x000fe200078e00a3 */
[----:B------:R-:W-:-:S09]  /*c620*/  MOV R153, R154 ;  /* 0x0000009a00997202 */ /* 0x000fd20000000f00 */
[----:B------:R-:W-:Y:S05]  /*c630*/  WARPSYNC.COLLECTIVE R86, `(.L_x_301) ;  /* 0x0000000056087348 */ /* 0x000fea0003c00000 */
[----:B------:R0:W1:Y:S02]  /*c640*/  SHFL.DOWN P4, R154, R165, R87, R157 ;  /* 0x08000057a59a7389 */ /* 0x000064000008009d */
[----:B01----:R-:W-:Y:S05]  /*c650*/  ENDCOLLECTIVE ;  /* 0x000000000000791b */ /* 0x003fea0003800000 */
.L_x_301:
[----:B------:R-:W-:Y:S01]  /*c660*/  @P0 FMUL.FTZ R153, R153, R162 ;  /* 0x000000a299990220 */ /* 0x000fe20000410000 */
[----:B------:R-:W-:Y:S02]  /*c670*/  MOV R87, 0x2 ;  /* 0x0000000200577802 */ /* 0x000fe40000000f00 */
        /* <DEDUP_REMOVED lines=10> */
.L_x_302:
[----:B------:R-:W-:Y:S02]  /*c720*/  MOV R165, R163 ;  /* 0x000000a300a57202 */ /* 0x000fe40000000f00 */
[----:B------:R-:W-:-:S07]  /*c730*/  MOV R152, R154 ;  /* 0x0000009a00987202 */ /* 0x000fce0000000f00 */
[----:B------:R-:W-:Y:S05]  /*c740*/  WARPSYNC.COLLECTIVE R86, `(.L_x_303) ;  /* 0x0000000056087348 */ /* 0x000fea0003c00000 */
[----:B------:R0:W1:Y:S02]  /*c750*/  SHFL.DOWN P4, R154, R165, R87, R157 ;  /* 0x08000057a59a7389 */ /* 0x000064000008009d */
[----:B01----:R-:W-:Y:S05]  /*c760*/  ENDCOLLECTIVE ;  /* 0x000000000000791b */ /* 0x003fea0003800000 */
.L_x_303:
[----:B------:R-:W-:Y:S01]  /*c770*/  @!P0 FMUL.FTZ R152, R162, R152 ;  /* 0x00000098a2988220 */ /* 0x000fe20000410000 */
[----:B------:R-:W-:Y:S02]  /*c780*/  MOV R87, 0x4 ;  /* 0x0000000400577802 */ /* 0x000fe40000000f00 */
[----:B------:R-:W-:-:S05]  /*c790*/  MOV R86, R154 ;  /* 0x0000009a00567202 */ /* 0x000fca0000000f00 */
[----:B------:R-:W-:Y:S01]  /*c7a0*/  @!P0 FFMA.FTZ R86, R162, R86, R163 ;  /* 0x00000056a2568223 */ /* 0x000fe200000100a3 */
[----:B------:R-:W-:-:S04]  /*c7b0*/  @!P0 MOV R162, R152 ;  /* 0x0000009800a28202 */ /* 0x000fc80000000f00 */
[----:B------:R-:W-:Y:S01]  /*c7c0*/  @!P0 MOV R163, R86 ;  /* 0x0000005600a38202 */ /* 0x000fe20000000f00 */
[----:B------:R-:W-:Y:S01]  /*c7d0*/  IMAD.MOV.U32 R165, RZ, RZ, R162 ;  /* 0x000000ffffa57224 */ /* 0x000fe200078e00a2 */
[----:B------:R-:W-:Y:S02]  /*c7e0*/  MOV R86, 0xffffffff ;  /* 0xffffffff00567802 */ /* 0x000fe40000000f00 */
[----:B------:R-:W-:-:S13]  /*c7f0*/  ISETP.NE.AND P0, PT, R100, 0x1f, PT ;  /* 0x0000001f6400780c */ /* 0x000fda0003f05270 */
[----:B------:R-:W-:Y:S05]  /*c800*/  WARPSYNC.COLLECTIVE R86, `(.L_x_304) ;  /* 0x0000000056087348 */ /* 0x000fea0003c00000 */
[----:B------:R0:W1:Y:S02]  /*c810*/  SHFL.DOWN P4, R154, R165, R87, R157 ;  /* 0x08000057a59a7389 */ /* 0x000064000008009d */
[----:B01----:R-:W-:Y:S05]  /*c820*/  ENDCOLLECTIVE ;  /* 0x000000000000791b */ /* 0x003fea0003800000 */
.L_x_304:
[----:B------:R-:W-:Y:S02]  /*c830*/  MOV R165, R163 ;  /* 0x000000a300a57202 */ /* 0x000fe40000000f00 */
[----:B------:R-:W-:-:S07]  /*c840*/  MOV R152, R154 ;  /* 0x0000009a00987202 */ /* 0x000fce0000000f00 */
[----:B------:R-:W-:Y:S05]  /*c850*/  WARPSYNC.COLLECTIVE R86, `(.L_x_305) ;  /* 0x0000000056087348 */ /* 0x000fea0003c00000 */
[----:B------:R0:W1:Y:S02]  /*c860*/  SHFL.DOWN P4, R154, R165, R87, R157 ;  /* 0x08000057a59a7389 */ /* 0x000064000008009d */
[----:B01----:R-:W-:Y:S05]  /*c870*/  ENDCOLLECTIVE ;  /* 0x000000000000791b */ /* 0x003fea0003800000 */
.L_x_305:
[----:B------:R-:W-:Y:S01]  /*c880*/  @!P1 FMUL.FTZ R152, R162, R152 ;  /* 0x00000098a2989220 */ /* 0x000fe20000410000 */
[----:B------:R-:W-:Y:S02]  /*c890*/  MOV R87, 0x8 ;  /* 0x0000000800577802 */ /* 0x000fe40000000f00 */
[----:B------:R-:W-:-:S05]  /*c8a0*/  MOV R86, R154 ;  /* 0x0000009a00567202 */ /* 0x000fca0000000f00 */
[----:B------:R-:W-:Y:S01]  /*c8b0*/  @!P1 FFMA.FTZ R86, R162, R86, R163 ;  /* 0x00000056a2569223 */ /* 0x000fe200000100a3 */
[----:B------:R-:W-:-:S03]  /*c8c0*/  @!P1 MOV R162, R152 ;  /* 0x0000009800a29202 */ /* 0x000fc60000000f00 */
[----:B------:R-:W-:Y:S01]  /*c8d0*/  @!P1 IMAD.MOV.U32 R163, RZ, RZ, R86 ;  /* 0x000000ffffa39224 */ /* 0x000fe200078e0056 */
[----:B------:R-:W-:Y:S02]  /*c8e0*/  MOV R165, R162 ;  /* 0x000000a200a57202 */ /* 0x000fe40000000f00 */
[----:B------:R-:W-:-:S07]  /*c8f0*/  MOV R86, 0xffffffff ;  /* 0xffffffff00567802 */ /* 0x000fce0000000f00 */
[----:B------:R-:W-:Y:S05]  /*c900*/  WARPSYNC.COLLECTIVE R86, `(.L_x_306) ;  /* 0x0000000056087348 */ /* 0x000fea0003c00000 */
[----:B------:R0:W1:Y:S02]  /*c910*/  SHFL.DOWN P4, R154, R165, R87, R157 ;  /* 0x08000057a59a7389 */ /* 0x000064000008009d */
[----:B01----:R-:W-:Y:S05]  /*c920*/  ENDCOLLECTIVE ;  /* 0x000000000000791b */ /* 0x003fea0003800000 */
.L_x_306:
[----:B------:R-:W-:Y:S01]  /*c930*/  IMAD.MOV.U32 R165, RZ, RZ, R163 ;  /* 0x000000ffffa57224 */ /* 0x000fe200078e00a3 */
[----:B------:R-:W-:-:S07]  /*c940*/  MOV R152, R154 ;  /* 0x0000009a00987202 */ /* 0x000fce0000000f00 */
[----:B------:R-:W-:Y:S05]  /*c950*/  WARPSYNC.COLLECTIVE R86, `(.L_x_307) ;  /* 0x0000000056087348 */ /* 0x000fea0003c00000 */
[----:B------:R0:W1:Y:S02]  /*c960*/  SHFL.DOWN P4, R154, R165, R87, R157 ;  /* 0x08000057a59a7389 */ /* 0x000064000008009d */
[----:B01----:R-:W-:Y:S05]  /*c970*/  ENDCOLLECTIVE ;  /* 0x000000000000791b */ /* 0x003fea0003800000 */
.L_x_307:
[----:B------:R-:W-:Y:S01]  /*c980*/  @!P2 FMUL.FTZ R152, R162, R152 ;  /* 0x00000098a298a220 */ /* 0x000fe20000410000 */
[----:B------:R-:W-:Y:S02]  /*c990*/  MOV R87, 0x10 ;  /* 0x0000001000577802 */ /* 0x000fe40000000f00 */
[----:B------:R-:W-:-:S05]  /*c9a0*/  MOV R86, R154 ;  /* 0x0000009a00567202 */ /* 0x000fca0000000f00 */
[----:B------:R-:W-:Y:S01]  /*c9b0*/  @!P2 FFMA.FTZ R86, R162, R86, R163 ;  /* 0x00000056a256a223 */ /* 0x000fe200000100a3 */
[----:B------:R-:W-:-:S04]  /*c9c0*/  @!P2 MOV R162, R152 ;  /* 0x0000009800a2a202 */ /* 0x000fc80000000f00 */
[----:B------:R-:W-:Y:S01]  /*c9d0*/  @!P2 MOV R163, R86 ;  /* 0x0000005600a3a202 */ /* 0x000fe20000000f00 */
[----:B------:R-:W-:Y:S01]  /*c9e0*/  IMAD.MOV.U32 R86, RZ, RZ, -0x1 ;  /* 0xffffffffff567424 */ /* 0x000fe200078e00ff */
[----:B------:R-:W-:-:S07]  /*c9f0*/  MOV R165, R162 ;  /* 0x000000a200a57202 */ /* 0x000fce0000000f00 */
[----:B------:R-:W-:Y:S05]  /*ca00*/  WARPSYNC.COLLECTIVE R86, `(.L_x_308) ;  /* 0x0000000056087348 */ /* 0x000fea0003c00000 */
[----:B------:R0:W1:Y:S02]  /*ca10*/  SHFL.DOWN P4, R154, R165, R87, R157 ;  /* 0x08000057a59a7389 */ /* 0x000064000008009d */
[----:B01----:R-:W-:Y:S05]  /*ca20*/  ENDCOLLECTIVE ;  /* 0x000000000000791b */ /* 0x003fea0003800000 */
.L_x_308:
[----:B------:R-:W-:Y:S02]  /*ca30*/  MOV R165, R163 ;  /* 0x000000a300a57202 */ /* 0x000fe40000000f00 */
[----:B------:R-:W-:-:S07]  /*ca40*/  MOV R152, R154 ;  /* 0x0000009a00987202 */ /* 0x000fce0000000f00 */
[----:B------:R-:W-:Y:S05]  /*ca50*/  WARPSYNC.COLLECTIVE R86, `(.L_x_309) ;  /* 0x0000000056087348 */ /* 0x000fea0003c00000 */
[----:B------:R0:W1:Y:S02]  /*ca60*/  SHFL.DOWN P4, R154, R165, R87, R157 ;  /* 0x08000057a59a7389 */ /* 0x000064000008009d */
[----:B01----:R-:W-:Y:S05]  /*ca70*/  ENDCOLLECTIVE ;  /* 0x000000000000791b */ /* 0x003fea0003800000 */
.L_x_309:
[----:B------:R-:W-:Y:S01]  /*ca80*/  @!P3 FMUL.FTZ R152, R162, R152 ;  /* 0x00000098a298b220 */ /* 0x000fe20000410000 */
[----:B------:R-:W-:Y:S02]  /*ca90*/  MOV R86, R154 ;  /* 0x0000009a00567202 */ /* 0x000fe40000000f00 */
[----:B------:R-:W-:-:S03]  /*caa0*/  MOV R154, RZ ;  /* 0x000000ff009a7202 */ /* 0x000fc60000000f00 */
[----:B------:R-:W-:Y:S01]  /*cab0*/  @!P3 FFMA.FTZ R86, R162, R86, R163 ;  /* 0x00000056a256b223 */ /* 0x000fe200000100a3 */
[----:B------:R-:W-:-:S04]  /*cac0*/  @!P3 MOV R162, R152 ;  /* 0x0000009800a2b202 */ /* 0x000fc80000000f00 */
[----:B------:R-:W-:Y:S01]  /*cad0*/  @!P3 MOV R163, R86 ;  /* 0x0000005600a3b202 */ /* 0x000fe20000000f00 */
[----:B------:R-:W-:Y:S01]  /*cae0*/  IMAD.MOV.U32 R87, RZ, RZ, R162 ;  /* 0x000000ffff577224 */ /* 0x000fe200078e00a2 */
[----:B------:R-:W-:Y:S02]  /*caf0*/  MOV R86, 0xffffffff ;  /* 0xffffffff00567802 */ /* 0x000fe40000000f00 */
[----:B------:R-:W-:-:S07]  /*cb00*/  MOV R165, R162 ;  /* 0x000000a200a57202 */ /* 0x000fce0000000f00 */
[----:B------:R-:W-:Y:S05]  /*cb10*/  WARPSYNC.COLLECTIVE R86, `(.L_x_310) ;  /* 0x0000000056087348 */ /* 0x000fea0003c00000 */
[----:B------:R0:W1:Y:S02]  /*cb20*/  SHFL.IDX P2, R157, R87, R154, R155 ;  /* 0x0000009a579d7389 */ /* 0x000064000004009b */
[----:B01----:R-:W-:Y:S05]  /*cb30*/  ENDCOLLECTIVE ;  /* 0x000000000000791b */ /* 0x003fea0003800000 */
.L_x_310:
[----:B------:R-:W-:Y:S02]  /*cb40*/  MOV R87, R163 ;  /* 0x000000a300577202 */ /* 0x000fe40000000f00 */
[----:B------:R-:W-:-:S07]  /*cb50*/  MOV R153, R157 ;  /* 0x0000009d00997202 */ /* 0x000fce0000000f00 */
[----:B------:R-:W-:Y:S05]  /*cb60*/  WARPSYNC.COLLECTIVE R86, `(.L_x_311) ;  /* 0x0000000056087348 */ /* 0x000fea0003c00000 */
[----:B------:R0:W1:Y:S02]  /*cb70*/  SHFL.IDX P2, R157, R87, R154, R155 ;  /* 0x0000009a579d7389 */ /* 0x000064000004009b */
[----:B01----:R-:W-:Y:S05]  /*cb80*/  ENDCOLLECTIVE ;  /* 0x000000000000791b */ /* 0x003fea0003800000 */
.L_x_311:
        /* <DEDUP_REMOVED lines=8> */
.L_x_312:
[----:B------:R-:W-:Y:S02]  /*cc10*/  MOV R165, R163 ;  /* 0x000000a300a57202 */ /* 0x000fe40000000f00 */
[----:B------:R-:W-:-:S07]  /*cc20*/  MOV R162, R154 ;  /* 0x0000009a00a27202 */ /* 0x000fce0000000f00 */
[----:B------:R-:W-:Y:S05]  /*cc30*/  WARPSYNC.COLLECTIVE R86, `(.L_x_313) ;  /* 0x0000000056087348 */ /* 0x000fea0003c00000 */
[----:B------:R0:W1:Y:S02]  /*cc40*/  SHFL.DOWN P4, R154, R165, R87, R157 ;  /* 0x08000057a59a7389 */ /* 0x000064000008009d */
[----:B01----:R-:W-:Y:S05]  /*cc50*/  ENDCOLLECTIVE ;  /* 0x000000000000791b */ /* 0x003fea0003800000 */
.L_x_313:
[----:B------:R-:W-:Y:S01]  /*cc60*/  MOV R87, R40 ;  /* 0x0000002800577202 */ /* 0x000fe20000000f00 */
[----:B------:R-:W-:Y:S01]  /*cc70*/  IMAD.MOV.U32 R163, RZ, RZ, R154 ;  /* 0x000000ffffa37224 */ /* 0x000fe200078e009a */
[----:B------:R-:W-:-:S07]  /*cc80*/  MOV R154, RZ ;  /* 0x000000ff009a7202 */ /* 0x000fce0000000f00 */
[----:B------:R-:W-:Y:S05]  /*cc90*/  WARPSYNC.COLLECTIVE R86, `(.L_x_314) ;  /* 0x0000000056087348 */ /* 0x000fea0003c00000 */
[----:B------:R0:W1:Y:S02]  /*cca0*/  SHFL.IDX P2, R157, R87, R154, R155 ;  /* 0x0000009a579d7389 */ /* 0x000064000004009b */
[----:B01----:R-:W-:Y:S05]  /*ccb0*/  ENDCOLLECTIVE ;  /* 0x000000000000791b */ /* 0x003fea0003800000 */
.L_x_314:
[----:B------:R-:W-:Y:S02]  /*ccc0*/  MOV R87, R41 ;  /* 0x0000002900577202 */ /* 0x000fe40000000f00 */
[----:B------:R-:W-:-:S07]  /*ccd0*/  MOV R40, R157 ;  /* 0x0000009d00287202 */ /* 0x000fce0000000f00 */
[----:B------:R-:W-:Y:S05]  /*cce0*/  WARPSYNC.COLLECTIVE R86, `(.L_x_315) ;  /* 0x0000000056087348 */ /* 0x000fea0003c00000 */
[----:B------:R0:W1:Y:S02]  /*ccf0*/  SHFL.IDX P2, R157, R87, R154, R155 ;  /* 0x0000009a579d7389 */ /* 0x000064000004009b */
[----:B01----:R-:W-:Y:S05]  /*cd00*/  ENDCOLLECTIVE ;  /* 0x000000000000791b */ /* 0x003fea0003800000 */
.L_x_315:
[----:B------:R-:W-:Y:S01]  /*cd10*/  MOV R41, R157 ;  /* 0x0000009d00297202 */ /* 0x000fe20000000f00 */
[----:B------:R-:W-:Y:S06]  /*cd20*/  BRA `(.L_x_316) ;  /* 0xffffffb800107947 */ /* 0x000fec000383ffff */
.L_x_317:
        /* <DEDUP_REMOVED lines=13> */
.L_x_10411:


//--------------------- .text._Z25selective_scan_bwd_kernelI32Selective_Scan_bwd_kernel_traitsILi128ELi16ELb0ELb0ELb1ELb0ELb0EN3c108BFloat16EfEEv12SSMParamsBwd --------------------------
	.section	.text._Z25selective_scan_bwd_kernelI32Selective_Scan_bwd_kernel_traitsILi128ELi16ELb0ELb0ELb1ELb0ELb0EN3c108BFloat16EfEEv12SSMParamsBwd,"ax",@progbits
	.align	128
        .global         _Z25selective_scan_bwd_kernelI32Selective_Scan_bwd_kernel_traitsILi128ELi16ELb0ELb0ELb1ELb0ELb0EN3c108BFloat16EfEEv12SSMParamsBwd
        .type           _Z25selective_scan_bwd_kernelI32Selective_Scan_bwd_kernel_traitsILi128ELi16ELb0ELb0ELb1ELb0ELb0EN3c108BFloat16EfEEv12SSMParamsBwd,@function
        .size           _Z25selective_scan_bwd_kernelI32Selective_Scan_bwd_kernel_traitsILi128ELi16ELb0ELb0ELb1ELb0ELb0EN3c108BFloat16EfEEv12SSMParamsBwd,(.L_x_10412 - _Z25selective_scan_bwd_kernelI32Selective_Scan_bwd_kernel_traitsILi128ELi16ELb0ELb0ELb1ELb0ELb0EN3c108BFloat16EfEEv12SSMParamsBwd)
        .other          _Z25selective_scan_bwd_kernelI32Selective_Scan_bwd_kernel_traitsILi128ELi16ELb0ELb0ELb1ELb0ELb0EN3c108BFloat16EfEEv12SSMParamsBwd,@"STO_CUDA_ENTRY STV_DEFAULT"
_Z25selective_scan_bwd_kernelI32Selective_Scan_bwd_kernel_traitsILi128ELi16ELb0ELb0ELb1ELb0ELb0EN3c108BFloat16EfEEv12SSMParamsBwd:
.text._Z25selective_scan_bwd_kernelI32Selective_Scan_bwd_kernel_traitsILi128ELi16ELb0ELb0ELb1ELb0ELb0EN3c108BFloat16EfEEv12SSMParamsBwd:
[----:B------:R-:W0:Y:S01]  /*0000*/  LDC R1, c[0x0][0x37c] ;  /* 0x0000df00ff017b82 */ /* 0x000e220000000800 */
[----:B------:R-:W1:Y:S07]  /*0010*/  LDCU.64 UR4, c[0x0][0x458] ;  /* 0x00008b00ff0477ac */ /* 0x000e6e0008000a00 */
[----:B------:R-:W2:Y:S01]  /*0020*/  S2UR UR8, SR_CTAID.Y ;  /* 0x00000000000879c3 */ /* 0x000ea20000002600 */
[----:B0-----:R-:W-:Y:S01]  /*0030*/  IADD3 R1, PT, PT, R1, -0xd0, RZ ;  /* 0xffffff3001017810 */ /* 0x001fe20007ffe0ff */
[----:B------:R-:W0:Y:S01]  /*0040*/  LDCU.64 UR6, c[0x0][0x470] ;  /* 0x00008e00ff0677ac */ /* 0x000e220008000a00 */
[----:B------:R-:W3:Y:S01]  /*0050*/  LDCU.64 UR32, c[0x0][0x358] ;  /* 0x00006b00ff2077ac */ /* 0x000ee20008000a00 */
[----:B------:R-:W4:Y:S04]  /*0060*/  LDCU UR25, c[0x0][0x398] ;  /* 0x00007300ff1977ac */ /* 0x000f280008000800 */
[----:B------:R-:W5:Y:S01]  /*0070*/  S2UR UR10, SR_CTAID.X ;  /* 0x00000000000a79c3 */ /* 0x000f620000002500 */
[----:B------:R-:W5:Y:S01]  /*0080*/  LDCU.128 UR12, c[0x0][0x3f0] ;  /* 0x00007e00ff0c77ac */ /* 0x000f620008000c00 */
[----:B-1----:R-:W-:-:S02]  /*0090*/  UISETP.NE.U32.AND UP0, UPT, UR4, URZ, UPT ;  /* 0x000000ff0400728c */ /* 0x002fc4000bf05070 */
[----:B0-----:R-:W-:Y:S02]  /*00a0*/  UISETP.NE.U32.AND UP1, UPT, UR6, URZ, UPT ;  /* 0x000000ff0600728c */ /* 0x001fe4000bf25070 */
[----:B------:R-:W-:Y:S02]  /*00b0*/  UISETP.NE.AND.EX UP0, UPT, UR5, URZ, UPT, UP0 ;  /* 0x000000ff0500728c */ /* 0x000fe4000bf05300 */
[----:B------:R-:W-:Y:S01]  /*00c0*/  UISETP.NE.AND.EX UP1, UPT, UR7, URZ, UPT, UP1 ;  /* 0x000000ff0700728c */ /* 0x000fe2000bf25310 */
[----:B------:R-:W0:Y:S03]  /*00d0*/  LDCU.128 UR16, c[0x0][0x400] ;  /* 0x00008000ff1077ac */ /* 0x000e260008000c00 */
[----:B------:R-:W-:Y:S02]  /*00e0*/  PLOP3.LUT P0, PT, PT, PT, UP0, 0x80, 0x8 ;  /* 0x000000000008781c */ /* 0x000fe40003f0f008 */
[----:B------:R-:W-:Y:S01]  /*00f0*/  PLOP3.LUT P1, PT, PT, PT, UP1, 0x80, 0x8 ;  /* 0x000000000008781c */ /* 0x000fe20003f2f018 */
[----:B------:R-:W1:Y:S02]  /*0100*/  LDCU UR23, c[0x0][0x394] ;  /* 0x00007280ff1777ac */ /* 0x000e640008000800 */
[----:B--2---:R-:W-:-:S02]  /*0110*/  @UP0 ULEA UR4, UP2, UR8, UR4, 0x2 ;  /* 0x0000000408040291 */ /* 0x004fc4000f8410ff */
[----:B------:R-:W-:Y:S02]  /*0120*/  @UP1 ULEA UR6, UP3, UR8, UR6, 0x2 ;  /* 0x0000000608061291 */ /* 0x000fe4000f8610ff */
[----:B------:R-:W-:Y:S02]  /*0130*/  @UP0 ULEA.HI.X UR5, UR8, UR5, URZ, 0x2, UP2 ;  /* 0x0000000508050291 */ /* 0x000fe400090f14ff */
[----:B------:R-:W-:Y:S01]  /*0140*/  @UP1 ULEA.HI.X UR7, UR8, UR7, URZ, 0x2, UP3 ;  /* 0x0000000708071291 */ /* 0x000fe200098f14ff */
[----:B------:R-:W-:Y:S01]  /*0150*/  IMAD.U32 R2, RZ, RZ, UR4 ;  /* 0x00000004ff027e24 */ /* 0x000fe2000f8e00ff */
[----:B------:R-:W2:Y:S01]  /*0160*/  LDCU.64 UR28, c[0x0][0x4a0] ;  /* 0x00009400ff1c77ac */ /* 0x000ea20008000a00 */
[----:B------:R-:W-:Y:S01]  /*0170*/  IMAD.U32 R4, RZ, RZ, UR6 ;  /* 0x00000006ff047e24 */ /* 0x000fe2000f8e00ff */
[----:B------:R-:W-:Y:S02]  /*0180*/  MOV R3, UR5 ;  /* 0x0000000500037c02 */ /* 0x000fe40008000f00 */
[----:B------:R-:W-:Y:S01]  /*0190*/  MOV R5, UR7 ;  /* 0x0000000700057c02 */ /* 0x000fe20008000f00 */
[----:B------:R-:W2:Y:S03]  /*01a0*/  LDCU.64 UR26, c[0x0][0x480] ;  /* 0x00009000ff1a77ac */ /* 0x000ea60008000a00 */
[----:B---3--:R3:W2:Y:S04]  /*01b0*/  @P0 LDG.E R3, desc[UR32][R2.64] ;  /* 0x0000002002030981 */ /* 0x0086a8000c1e1900 */
[----:B------:R-:W2:Y:S01]  /*01c0*/  @P1 LDG.E R4, desc[UR32][R4.64] ;  /* 0x0000002004041981 */ /* 0x000ea2000c1e1900 */
[----:B----4-:R-:W-:Y:S01]  /*01d0*/  IMAD.U32 R0, RZ, RZ, UR25 ;  /* 0x00000019ff007e24 */ /* 0x010fe2000f8e00ff */
[----:B-----5:R-:W-:-:S02]  /*01e0*/  UIMAD.WIDE.U32 UR4, UR10, UR12, URZ ;  /* 0x0000000c0a0472a5 */ /* 0x020fc4000f8e00ff */
[----:B0-----:R-:W-:Y:S01]  /*01f0*/  UIMAD.WIDE.U32 UR6, UR10, UR16, URZ ;  /* 0x000000100a0672a5 */ /* 0x001fe2000f8e00ff */
[----:B------:R0:W-:Y:S01]  /*0200*/  STL [R1+0xc8], RZ ;  /* 0x0000c8ff01007387 */ /* 0x0001e20000100800 */
[----:B------:R-:W-:Y:S01]  /*0210*/  IABS R0, R0 ;  /* 0x0000000000007213 */ /* 0x000fe20000000000 */
[----:B------:R-:W-:Y:S02]  /*0220*/  UIMAD UR5, UR10, UR13, UR5 ;  /* 0x0000000d0a0572a4 */ /* 0x000fe4000f8e0205 */
[----:B------:R-:W-:Y:S01]  /*0230*/  UIMAD UR7, UR10, UR17, UR7 ;  /* 0x000000110a0772a4 */ /* 0x000fe2000f8e0207 */
[----:B------:R-:W-:Y:S01]  /*0240*/  R2UR UR30, R0 ;  /* 0x00000000001e72ca */ /* 0x000fe200000e0000 */
[----:B------:R-:W-:Y:S01]  /*0250*/  UIMAD.WIDE.U32 UR4, UR8, UR14, UR4 ;  /* 0x0000000e080472a5 */ /* 0x000fe2000f8e0004 */
[----:B------:R0:W-:Y:S01]  /*0260*/  STL [R1+0xc4], RZ ;  /* 0x0000c4ff01007387 */ /* 0x0001e20000100800 */
[----:B------:R-:W-:Y:S02]  /*0270*/  UIMAD.WIDE.U32 UR20, UR8, UR18, UR6 ;  /* 0x00000012081472a5 */ /* 0x000fe4000f8e0006 */
[----:B------:R-:W-:Y:S01]  /*0280*/  UIMAD UR22, UR8, UR15, UR5 ;  /* 0x0000000f081672a4 */ /* 0x000fe2000f8e0205 */
[----:B------:R-:W4:Y:S01]  /*0290*/  LDCU.128 UR12, c[0x0][0x460] ;  /* 0x00008c00ff0c77ac */ /* 0x000f220008000c00 */
[----:B-1----:R-:W-:-:S06]  /*02a0*/  ULEA UR16, UR23, 0xfffff800, 0xb ;  /* 0xfffff80017107891 */ /* 0x002fcc000f8e58ff */
[----:B------:R-:W1:Y:S01]  /*02b0*/  I2F.RP R0, UR30 ;  /* 0x0000001e00007d06 */ /* 0x000e620008209400 */
[----:B------:R-:W-:Y:S02]  /*02c0*/  UIMAD UR9, UR8, UR19, UR21 ;  /* 0x00000013080972a4 */ /* 0x000fe4000f8e0215 */
[----:B------:R-:W-:Y:S02]  /*02d0*/  UIADD3 UR21, UP0, UPT, UR16, UR4, URZ ;  /* 0x0000000410157290 */ /* 0x000fe4000ff1e0ff */
[----:B------:R-:W-:Y:S01]  /*02e0*/  USHF.R.S32.HI UR11, URZ, 0x1f, UR16 ;  /* 0x0000001fff0b7899 */ /* 0x000fe20008011410 */
[----:B------:R-:W-:Y:S01]  /*02f0*/  UMOV UR4, URZ ;  /* 0x000000ff00047c82 */ /* 0x000fe20008000000 */
[----:B------:R-:W-:Y:S01]  /*0300*/  UIADD3 UR20, UP2, UPT, UR16, UR20, URZ ;  /* 0x0000001410147290 */ /* 0x000fe2000ff5e0ff */
[----:B------:R-:W5:Y:S03]  /*0310*/  LDCU.64 UR18, c[0x0][0x498] ;  /* 0x00009300ff1277ac */ /* 0x000f660008000a00 */
[----:B------:R-:W-:Y:S01]  /*0320*/  UIADD3.X UR9, UPT, UPT, UR11, UR9, URZ, UP2, !UPT ;  /* 0x000000090b097290 */ /* 0x000fe200097fe4ff */
[----:B-1----:R-:W3:Y:S01]  /*0330*/  MUFU.RCP R0, R0 ;  /* 0x0000000000007308 */ /* 0x002ee20000001000 */
[----:B----4-:R-:W-:Y:S01]  /*0340*/  ULEA UR12, UP1, UR21, UR12, 0x1 ;  /* 0x0000000c150c7291 */ /* 0x010fe2000f8208ff */
[----:B------:R-:W1:Y:S01]  /*0350*/  LDCU.64 UR6, c[0x0][0x3d0] ;  /* 0x00007a00ff0677ac */ /* 0x000e620008000a00 */
[----:B---3--:R-:W-:Y:S01]  /*0360*/  IADD3 R2, PT, PT, R0, 0xffffffe, RZ ;  /* 0x0ffffffe00027810 */ /* 0x008fe20007ffe0ff */
[----:B------:R-:W-:-:S05]  /*0370*/  IMAD.U32 R0, RZ, RZ, UR8 ;  /* 0x00000008ff007e24 */ /* 0x000fca000f8e00ff */
[----:B------:R-:W3:Y:S01]  /*0380*/  F2I.FTZ.U32.TRUNC.NTZ R2, R2 ;  /* 0x0000000200027305 */ /* 0x000ee2000021f000 */
[----:B------:R-:W-:-:S04]  /*0390*/  IABS R0, R0 ;  /* 0x0000000000007213 */ /* 0x000fc80000000000 */
[----:B------:R-:W-:Y:S02]  /*03a0*/  R2UR UR24, R0 ;  /* 0x00000000001872ca */ /* 0x000fe400000e0000 */
[----:B---3--:R-:W-:-:S13]  /*03b0*/  R2UR UR5, R2 ;  /* 0x00000000020572ca */ /* 0x008fda00000e0000 */
[----:B------:R-:W-:-:S04]  /*03c0*/  UIADD3 UR17, UPT, UPT, URZ, -UR5, URZ ;  /* 0x80000005ff117290 */ /* 0x000fc8000fffe0ff */
[----:B------:R-:W-:-:S04]  /*03d0*/  UIMAD UR17, UR17, UR30, URZ ;  /* 0x0000001e111172a4 */ /* 0x000fc8000f8e02ff */
[----:B------:R-:W-:Y:S02]  /*03e0*/  UIMAD.WIDE.U32 UR4, UR5, UR17, UR4 ;  /* 0x00000011050472a5 */ /* 0x000fe4000f8e0004 */
[----:B------:R-:W-:Y:S02]  /*03f0*/  ULEA UR17, UP3, UR20, UR14, 0x1 ;  /* 0x0000000e14117291 */ /* 0x000fe4000f8608ff */
[----:B------:R-:W-:Y:S02]  /*0400*/  UIMAD.WIDE.U32 UR4, UR5, UR24, URZ ;  /* 0x00000018050472a5 */ /* 0x000fe4000f8e00ff */
[----:B------:R-:W-:Y:S02]  /*0410*/  UIADD3.X UR14, UPT, UPT, UR11, UR22, URZ, UP0, !UPT ;  /* 0x000000160b0e7290 */ /* 0x000fe400087fe4ff */
[----:B------:R-:W-:Y:S02]  /*0420*/  ULEA.HI.X UR15, UR20, UR15, UR9, 0x1, UP3 ;  /* 0x0000000f140f7291 */ /* 0x000fe400098f0c09 */
[----:B------:R-:W-:Y:S01]  /*0430*/  ULEA.HI.X UR13, UR21, UR13, UR14, 0x1, UP1 ;  /* 0x0000000d150d7291 */ /* 0x000fe200088f0c0e */
[----:B------:R-:W-:Y:S01]  /*0440*/  UMOV UR9, UR5 ;  /* 0x0000000500097c82 */ /* 0x000fe20008000000 */
[----:B-----5:R-:W-:-:S02]  /*0450*/  UIMAD.WIDE.U32 UR4, UR10, UR18, URZ ;  /* 0x000000120a0472a5 */ /* 0x020fc4000f8e00ff */
[----:B------:R-:W-:Y:S02]  /*0460*/  UIADD3 UR14, UPT, UPT, -UR9, URZ, URZ ;  /* 0x000000ff090e7290 */ /* 0x000fe4000fffe1ff */
[----:B------:R-:W-:Y:S02]  /*0470*/  UIMAD UR5, UR10, UR19, UR5 ;  /* 0x000000130a0572a4 */ /* 0x000fe4000f8e0205 */
[----:B------:R-:W-:Y:S02]  /*0480*/  UIMAD UR14, UR30, UR14, UR24 ;  /* 0x0000000e1e0e72a4 */ /* 0x000fe4000f8e0218 */
[----:B-1----:R-:W-:Y:S02]  /*0490*/  UIMAD.WIDE.U32 UR20, UR10, UR6, URZ ;  /* 0x000000060a1472a5 */ /* 0x002fe4000f8e00ff */
[----:B------:R-:W-:Y:S02]  /*04a0*/  UISETP.GT.U32.AND UP2, UPT, UR30, UR14, UPT ;  /* 0x0000000e1e00728c */ /* 0x000fe4000bf44070 */
[----:B--2---:R-:W-:-:S02]  /*04b0*/  UIMAD.WIDE.U32 UR18, UR8, UR28, UR4 ;  /* 0x0000001c081272a5 */ /* 0x004fc4000f8e0004 */
[----:B------:R-:W-:Y:S02]  /*04c0*/  UISETP.NE.U32.AND UP0, UPT, UR26, URZ, UPT ;  /* 0x000000ff1a00728c */ /* 0x000fe4000bf05070 */
[----:B------:R-:W-:Y:S02]  /*04d0*/  UIMAD UR21, UR10, UR7, UR21 ;  /* 0x000000070a1572a4 */ /* 0x000fe4000f8e0215 */
[----:B------:R-:W-:Y:S02]  /*04e0*/  ULOP3.LUT UR6, UR8, UR25, URZ, 0x3c, !UPT ;  /* 0x0000001908067292 */ /* 0x000fe4000f8e3cff */
[----:B------:R-:W-:Y:S02]  /*04f0*/  UIMAD UR7, UR8, UR29, UR19 ;  /* 0x0000001d080772a4 */ /* 0x000fe4000f8e0213 */
[----:B------:R-:W-:Y:S02]  /*0500*/  @!UP2 UIADD3 UR14, UPT, UPT, UR14, -UR30, URZ ;  /* 0x8000001e0e0ea290 */ /* 0x000fe4000fffe0ff */
[----:B------:R-:W-:-:S02]  /*0510*/  @!UP2 UIADD3 UR9, UPT, UPT, UR9, 0x1, URZ ;  /* 0x000000010909a890 */ /* 0x000fc4000fffe0ff */
[----:B------:R-:W-:Y:S02]  /*0520*/  UISETP.GE.U32.AND UP1, UPT, UR14, UR30, UPT ;  /* 0x0000001e0e00728c */ /* 0x000fe4000bf26070 */
[----:B------:R-:W-:Y:S01]  /*0530*/  UISETP.NE.AND.EX UP0, UPT, UR27, URZ, UPT, UP0 ;  /* 0x000000ff1b00728c */ /* 0x000fe2000bf05300 */
[----:B------:R-:W1:Y:S01]  /*0540*/  LDCU.64 UR28, c[0x0][0x528] ;  /* 0x0000a500ff1c77ac */ /* 0x000e620008000a00 */
[----:B------:R-:W-:Y:S01]  /*0550*/  UISETP.GE.AND UP2, UPT, UR6, URZ, UPT ;  /* 0x000000ff0600728c */ /* 0x000fe2000bf46270 */
[----:B------:R-:W2:Y:S06]  /*0560*/  LDCU.64 UR26, c[0x0][0x3e8] ;  /* 0x00007d00ff1a77ac */ /* 0x000eac0008000a00 */
[----:B------:R-:W-:-:S02]  /*0570*/  @UP1 UIADD3 UR9, UPT, UPT, UR9, 0x1, URZ ;  /* 0x0000000109091890 */ /* 0x000fc4000fffe0ff */
[----:B------:R-:W-:Y:S01]  /*0580*/  UISETP.NE.AND UP1, UPT, UR25, URZ, UPT ;  /* 0x000000ff1900728c */ /* 0x000fe2000bf25270 */
[----:B------:R-:W3:Y:S01]  /*0590*/  @UP0 LDCU UR22, c[0x0][0x384] ;  /* 0x00007080ff1607ac */ /* 0x000ee20008000800 */
[----:B------:R-:W-:Y:S02]  /*05a0*/  @!UP2 UIADD3 UR9, UPT, UPT, -UR9, URZ, URZ ;  /* 0x000000ff0909a290 */ /* 0x000fe4000fffe1ff */
[----:B------:R-:W-:Y:S01]  /*05b0*/  UIADD3 UR14, UP2, UPT, UR16, UR18, URZ ;  /* 0x00000012100e7290 */ /* 0x000fe2000ff5e0ff */
[----:B------:R-:W4:Y:S06]  /*05c0*/  LDCU.64 UR4, c[0x0][0x450] ;  /* 0x00008a00ff0477ac */ /* 0x000f2c0008000a00 */
[----:B------:R-:W-:-:S02]  /*05d0*/  @!UP1 ULOP3.LUT UR9, URZ, UR25, URZ, 0x33, !UPT ;  /* 0x00000019ff099292 */ /* 0x000fc4000f8e33ff */
[----:B------:R-:W-:Y:S02]  /*05e0*/  UIADD3.X UR7, UPT, UPT, UR11, UR7, URZ, UP2, !UPT ;  /* 0x000000070b077290 */ /* 0x000fe400097fe4ff */
[----:B-1----:R-:W-:Y:S02]  /*05f0*/  ULEA UR19, UP1, UR14, UR28, 0x1 ;  /* 0x0000001c0e137291 */ /* 0x002fe4000f8208ff */
[----:B------:R-:W-:Y:S01]  /*0600*/  USHF.R.S32.HI UR6, URZ, 0x1f, UR9 ;  /* 0x0000001fff067899 */ /* 0x000fe20008011409 */
[----:B------:R-:W1:Y:S01]  /*0610*/  @UP0 LDCU UR24, c[0x0][0x38c] ;  /* 0x00007180ff1807ac */ /* 0x000e620008000800 */
[----:B------:R-:W-:Y:S02]  /*0620*/  ULEA.HI.X UR14, UR14, UR29, UR7, 0x1, UP1 ;  /* 0x0000001d0e0e7291 */ /* 0x000fe400088f0c07 */
[----:B--2---:R-:W-:Y:S01]  /*0630*/  UIMAD UR6, UR6, UR26, URZ ;  /* 0x0000001a060672a4 */ /* 0x004fe2000f8e02ff */
[----:B------:R-:W2:Y:S01]  /*0640*/  @UP0 LDCU.64 UR28, c[0x0][0x480] ;  /* 0x00009000ff1c07ac */ /* 0x000ea20008000a00 */
[----:B------:R-:W-:-:S02]  /*0650*/  UIMAD.WIDE.U32 UR20, UR9, UR26, UR20 ;  /* 0x0000001a091472a5 */ /* 0x000fc4000f8e0014 */
[----:B------:R-:W-:Y:S02]  /*0660*/  UIMAD UR18, UR9, UR27, UR6 ;  /* 0x0000001b091272a4 */ /* 0x000fe4000f8e0206 */
[----:B---3--:R-:W-:Y:S02]  /*0670*/  @UP0 UIMAD UR10, UR10, UR22, UR8 ;  /* 0x000000160a0a02a4 */ /* 0x008fe4000f8e0208 */
[----:B------:R-:W-:Y:S02]  /*0680*/  UIADD3 UR16, UP1, UPT, UR16, UR20, URZ ;  /* 0x0000001410107290 */ /* 0x000fe4000ff3e0ff */
[----:B------:R-:W-:Y:S02]  /*0690*/  UIADD3 UR18, UPT, UPT, UR21, UR18, URZ ;  /* 0x0000001215127290 */ /* 0x000fe4000fffe0ff */
[----:B------:R-:W-:Y:S02]  /*06a0*/  @UP0 UIMAD UR10, UR10, UR23, URZ ;  /* 0x000000170a0a02a4 */ /* 0x000fe4000f8e02ff */
[----:B----4-:R-:W-:-:S02]  /*06b0*/  ULEA UR21, UP2, UR16, UR4, 0x1 ;  /* 0x0000000410157291 */ /* 0x010fc4000f8408ff */
[----:B------:R-:W-:Y:S02]  /*06c0*/  UIADD3.X UR22, UPT, UPT, UR11, UR18, URZ, UP1, !UPT ;  /* 0x000000120b167290 */ /* 0x000fe40008ffe4ff */
[----:B-1----:R-:W-:Y:S02]  /*06d0*/  @UP0 UIMAD UR10, UR10, UR24, URZ ;  /* 0x000000180a0a02a4 */ /* 0x002fe4000f8e02ff */
[----:B------:R-:W-:Y:S01]  /*06e0*/  ULEA.HI.X UR22, UR16, UR5, UR22, 0x1, UP2 ;  /* 0x0000000510167291 */ /* 0x000fe200090f0c16 */
[----:B------:R-:W-:Y:S02]  /*06f0*/  UMOV UR4, URZ ;  /* 0x000000ff00047c82 */ /* 0x000fe40008000000 */
[----:B------:R-:W-:Y:S01]  /*0700*/  UMOV UR5, URZ ;  /* 0x000000ff00057c82 */ /* 0x000fe20008000000 */
[----:B--2---:R-:W-:Y:S02]  /*0710*/  @UP0 UIMAD.WIDE UR4, UR10, 0x8, UR28 ;  /* 0x000000080a0408a5 */ /* 0x004fe4000f8e021c */
[----:B------:R-:W-:Y:S01]  /*0720*/  UISETP.GE.AND UP0, UPT, UR23, 0x1, UPT ;  /* 0x000000011700788c */ /* 0x000fe2000bf06270 */
[----:B------:R-:W-:Y:S01]  /*0730*/  UMOV UR7, URZ ;  /* 0x000000ff00077c82 */ /* 0x000fe20008000000 */
[----:B------:R-:W-:Y:S01]  /*0740*/  UMOV UR6, URZ ;  /* 0x000000ff00067c82 */ /* 0x000fe20008000000 */
[----:B------:R-:W-:-:S02]  /*0750*/  @P0 R2UR UR7, R3 ;  /* 0x00000000030702ca */ /* 0x000fc400000e0000 */
[----:B------:R-:W-:-:S04]  /*0760*/  @P1 R2UR UR6, R4 ;  /* 0x00000000040612ca */ /* 0x000fc800000e0000 */
[----:B0-----:R-:W-:Y:S11]  /*0770*/  BRA.U !UP0, `(.L_x_318) ;  /* 0x0000007908787547 */ /* 0x001ff6000b800000 */
[----:B------:R-:W0:Y:S01]  /*0780*/  S2R R0, SR_TID.X ;  /* 0x0000000000007919 */ /* 0x000e220000002100 */
[----:B------:R-:W1:Y:S01]  /*0790*/  LDCU UR10, c[0x0][0x394] ;  /* 0x00007280ff0a77ac */ /* 0x000e620008000800 */
[----:B------:R2:W-:Y:S01]  /*07a0*/  STL [R1+0xc4], RZ ;  /* 0x0000c4ff01007387 */ /* 0x0005e20000100800 */
[----:B------:R-:W-:Y:S01]  /*07b0*/  UMOV UR11, UR12 ;  /* 0x0000000c000b7c82 */ /* 0x000fe20008000000 */
[----:B------:R-:W-:Y:S01]  /*07c0*/  UMOV UR16, UR13 ;  /* 0x0000000d00107c82 */ /* 0x000fe20008000000 */
[----:B------:R-:W-:Y:S01]  /*07d0*/  UMOV UR18, UR15 ;  /* 0x0000000f00127c82 */ /* 0x000fe20008000000 */
[----:B------:R2:W-:Y:S01]  /*07e0*/  STL [R1+0xc8], RZ ;  /* 0x0000c8ff01007387 */ /* 0x0005e20000100800 */
[----:B------:R-:W-:Y:S01]  /*07f0*/  UMOV UR20, UR14 ;  /* 0x0000000e00147c82 */ /* 0x000fe20008000000 */
[C---:B0-----:R-:W-:Y:S02]  /*0800*/  SHF.L.U32 R3, R0.reuse, 0x4, RZ ;  /* 0x0000000400037819 */ /* 0x041fe400000006ff */
[----:B------:R-:W-:-:S04]  /*0810*/  LOP3.LUT R4, R0, 0x1f, RZ, 0xc0, !PT ;  /* 0x0000001f00047812 */ /* 0x000fc800078ec0ff */
[----:B-12---:R-:W-:-:S07]  /*0820*/  LOP3.LUT R11, R4, 0x3e00, R3, 0xf8, !PT ;  /* 0x00003e00040b7812 */ /* 0x006fce00078ef803 */
.L_x_365:
[----:B0-----:R-:W0:Y:S01]  /*0830*/  LDCU UR28, c[0x0][0x388] ;  /* 0x00007100ff1c77ac */ /* 0x001e220008000800 */
[----:B------:R-:W-:Y:S01]  /*0840*/  IMAD.SHL.U32 R85, R0, 0x10, RZ ;  /* 0x0000001000557824 */ /* 0x000fe200078e00ff */
[----:B------:R-:W-:Y:S01]  /*0850*/  MOV R3, UR16 ;  /* 0x0000001000037c02 */ /* 0x000fe20008000f00 */
[----:B------:R-:W-:Y:S01]  /*0860*/  IMAD.U32 R2, RZ, RZ, UR11 ;  /* 0x0000000bff027e24 */ /* 0x000fe2000f8e00ff */
[----:B------:R-:W-:Y:S01]  /*0870*/  ULEA UR8, UR10, 0xfffff800, 0xb ;  /* 0xfffff8000a087891 */ /* 0x000fe2000f8e58ff */
[----:B------:R-:W-:Y:S02]  /*0880*/  PRMT R0, RZ, 0x7610, R0 ;  /* 0x00007610ff007816 */ /* 0x000fe40000000000 */
[----:B------:R-:W-:Y:S02]  /*0890*/  LOP3.LUT R78, R85, 0x3e00, RZ, 0xc0, !PT ;  /* 0x00003e00554e7812 */ /* 0x000fe400078ec0ff */
[----:B------:R-:W-:Y:S02]  /*08a0*/  PRMT R16, RZ, 0x7610, R16 ;  /* 0x00007610ff107816 */ /* 0x000fe40000000010 */
[----:B------:R-:W-:-:S02]  /*08b0*/  LOP3.LUT R77, R78, R4, RZ, 0xfc, !PT ;  /* 0x000000044e4d7212 */ /* 0x000fc400078efcff */
[----:B------:R-:W-:Y:S02]  /*08c0*/  PRMT R5, RZ, 0x7610, R5 ;  /* 0x00007610ff057816 */ /* 0x000fe40000000005 */
[----:B------:R-:W-:Y:S02]  /*08d0*/  PRMT R17, RZ, 0x7610, R17 ;  /* 0x00007610ff117816 */ /* 0x000fe40000000011 */
[----:B------:R-:W-:Y:S01]  /*08e0*/  PRMT R7, RZ, 0x7610, R7 ;  /* 0x00007610ff077816 */ /* 0x000fe20000000007 */
[----:B0-----:R-:W-:Y:S01]  /*08f0*/  UIADD3 UR8, UPT, UPT, -UR8, UR28, URZ ;  /* 0x0000001c08087290 */ /* 0x001fe2000fffe1ff */
[----:B------:R-:W-:Y:S02]  /*0900*/  PRMT R12, RZ, 0x7610, R12 ;  /* 0x00007610ff0c7816 */ /* 0x000fe4000000000c */
[----:B------:R-:W-:Y:S02]  /*0910*/  PRMT R15, RZ, 0x7610, R15 ;  /* 0x00007610ff0f7816 */ /* 0x000fe4000000000f */
[----:B------:R-:W-:-:S02]  /*0920*/  PRMT R13, RZ, 0x7610, R13 ;  /* 0x00007610ff0d7816 */ /* 0x000fc4000000000d */
[C---:B------:R-:W-:Y:S01]  /*0930*/  ISETP.GE.AND P0, PT, R11.reuse, UR8, PT ;  /* 0x000000080b007c0c */ /* 0x040fe2000bf06270 */
[----:B------:R-:W-:Y:S01]  /*0940*/  IMAD.WIDE.U32 R10, R11, 0x2, R2 ;  /* 0x000000020b0a7825 */ /* 0x000fe200078e0002 */
[----:B------:R-:W-:Y:S01]  /*0950*/  BAR.SYNC.DEFER_BLOCKING 0x0 ;  /* 0x0000000000007b1d */ /* 0x000fe20000010000 */
[C---:B------:R-:W-:Y:S02]  /*0960*/  LOP3.LUT R76, R77.reuse, 0x20, RZ, 0xfc, !PT ;  /* 0x000000204d4c7812 */ /* 0x040fe400078efcff */
[----:B------:R-:W-:Y:S02]  /*0970*/  P2R R51, PR, RZ, 0x1 ;  /* 0x00000001ff337803 */ /* 0x000fe40000000000 */
[C---:B------:R-:W-:Y:S02]  /*0980*/  SHF.L.U32 R2, R77.reuse, 0x1, RZ ;  /* 0x000000014d027819 */ /* 0x040fe400000006ff */
[----:B------:R-:W-:Y:S02]  /*0990*/  LOP3.LUT R70, R77, 0xe0, RZ, 0xfc, !PT ;  /* 0x000000e04d467812 */ /* 0x000fe400078efcff */
[----:B------:R-:W-:-:S02]  /*09a0*/  IADD3 R8, P1, PT, R2, UR17, RZ ;  /* 0x0000001102087c10 */ /* 0x000fc4000ff3e0ff */
[----:B------:R-:W-:Y:S02]  /*09b0*/  PRMT R14, RZ, 0x7610, R14 ;  /* 0x00007610ff0e7816 */ /* 0x000fe4000000000e */
[----:B------:R-:W-:Y:S02]  /*09c0*/  PRMT R18, RZ, 0x7610, R18 ;  /* 0x00007610ff127816 */ /* 0x000fe40000000012 */
[----:B------:R-:W-:Y:S02]  /*09d0*/  PRMT R19, RZ, 0x7610, R19 ;  /* 0x00007610ff137816 */ /* 0x000fe40000000013 */
[----:B------:R-:W-:Y:S02]  /*09e0*/  PRMT R20, RZ, 0x7610, R20 ;  /* 0x00007610ff147816 */ /* 0x000fe40000000014 */
[----:B------:R-:W-:Y:S02]  /*09f0*/  PRMT R21, RZ, 0x7610, R21 ;  /* 0x00007610ff157816 */ /* 0x000fe40000000015 */
[----:B------:R-:W-:-:S02]  /*0a00*/  PRMT R22, RZ, 0x7610, R22 ;  /* 0x00007610ff167816 */ /* 0x000fc40000000016 */
[----:B------:R-:W-:Y:S01]  /*0a10*/  PRMT R23, RZ, 0x7610, R23 ;  /* 0x00007610ff177816 */ /* 0x000fe20000000017 */
[----:B------:R-:W2:Y:S01]  /*0a20*/  @!P0 LDG.E.U16 R0, desc[UR32][R10.64] ;  /* 0x000000200a008981 */ /* 0x000ea2000c1e1500 */
[----:B------:R-:W-:Y:S02]  /*0a30*/  ISETP.GE.AND P0, PT, R76, UR8, PT ;  /* 0x000000084c007c0c */ /* 0x000fe4000bf06270 */
[----:B------:R-:W-:Y:S02]  /*0a40*/  PRMT R24, RZ, 0x7610, R24 ;  /* 0x00007610ff187816 */ /* 0x000fe40000000018 */
[----:B------:R-:W-:Y:S02]  /*0a50*/  P2R R40, PR, RZ, 0x1 ;  /* 0x00000001ff287803 */ /* 0x000fe40000000000 */
[----:B------:R-:W-:-:S04]  /*0a60*/  IADD3 R2, P0, PT, R2, UR19, RZ ;  /* 0x0000001302027c10 */ /* 0x000fc8000ff1e0ff */
[----:B------:R-:W-:Y:S02]  /*0a70*/  IADD3.X R3, PT, PT, RZ, UR20, RZ, P0, !PT ;  /* 0x00000014ff037c10 */ /* 0x000fe400087fe4ff */
[----:B------:R-:W-:Y:S02]  /*0a80*/  ISETP.GE.AND P0, PT, R70, UR8, PT ;  /* 0x0000000846007c0c */ /* 0x000fe4000bf06270 */
[----:B------:R-:W-:Y:S02]  /*0a90*/  LOP3.LUT R6, R6, 0xfffffffd, RZ, 0xc0, !PT ;  /* 0xfffffffd06067812 */ /* 0x000fe400078ec0ff */
[C---:B------:R-:W-:Y:S02]  /*0aa0*/  LOP3.LUT R69, R77.reuse, 0x100, RZ, 0xfc, !PT ;  /* 0x000001004d457812 */ /* 0x040fe400078efcff */
[C---:B------:R-:W-:Y:S01]  /*0ab0*/  LOP3.LUT R75, R77.reuse, 0x40, RZ, 0xfc, !PT ;  /* 0x000000404d4b7812 */ /* 0x040fe200078efcff */
[----:B------:R-:W-:Y:S01]  /*0ac0*/  IMAD.X R9, RZ, RZ, UR18, P1 ;  /* 0x00000012ff097e24 */ /* 0x000fe200088e06ff */
[----:B------:R-:W-:-:S02]  /*0ad0*/  LOP3.LUT R74, R77, 0x60, RZ, 0xfc, !PT ;  /* 0x000000604d4a7812 */ /* 0x000fc400078efcff */
[C---:B------:R-:W-:Y:S02]  /*0ae0*/  LOP3.LUT R71, R77.reuse, 0xc0, RZ, 0xfc, !PT ;  /* 0x000000c04d477812 */ /* 0x040fe400078efcff */
[C---:B------:R-:W-:Y:S01]  /*0af0*/  LOP3.LUT R73, R77.reuse, 0x80, RZ, 0xfc, !PT ;  /* 0x000000804d497812 */ /* 0x040fe200078efcff */
[----:B------:R-:W3:Y:S01]  /*0b00*/  @!P0 LDG.E.U16 R16, desc[UR32][R10.64+0x1c0] ;  /* 0x0001c0200a108981 */ /* 0x000ee2000c1e1500 */
[----:B------:R-:W-:Y:S02]  /*0b10*/  LOP3.LUT R72, R77, 0xa0, RZ, 0xfc, !PT ;  /* 0x000000a04d487812 */ /* 0x000fe400078efcff */
[----:B------:R-:W-:Y:S02]  /*0b20*/  @P0 LOP3.LUT R6, R6, 0x2, RZ, 0xfc, !PT ;  /* 0x0000000206060812 */ /* 0x000fe400078efcff */
[----:B------:R-:W-:Y:S02]  /*0b30*/  ISETP.GE.AND P1, PT, R76, UR8, PT ;  /* 0x000000084c007c0c */ /* 0x000fe4000bf26270 */
[----:B------:R-:W-:-:S02]  /*0b40*/  ISETP.GE.AND P0, PT, R69, UR8, PT ;  /* 0x0000000845007c0c */ /* 0x000fc4000bf06270 */
[----:B------:R-:W-:Y:S02]  /*0b50*/  ISETP.GE.AND P6, PT, R75, UR8, PT ;  /* 0x000000084b007c0c */ /* 0x000fe4000bfc6270 */
[----:B------:R-:W-:Y:S02]  /*0b60*/  ISETP.GE.AND P5, PT, R74, UR8, PT ;  /* 0x000000084a007c0c */ /* 0x000fe4000bfa6270 */
[----:B------:R-:W-:Y:S02]  /*0b70*/  ISETP.GE.AND P2, PT, R71, UR8, PT ;  /* 0x0000000847007c0c */ /* 0x000fe4000bf46270 */
[----:B------:R-:W-:Y:S02]  /*0b80*/  ISETP.GE.AND P4, PT, R73, UR8, PT ;  /* 0x0000000849007c0c */ /* 0x000fe4000bf86270 */
[----:B------:R-:W-:Y:S01]  /*0b90*/  ISETP.GE.AND P3, PT, R72, UR8, PT ;  /* 0x0000000848007c0c */ /* 0x000fe2000bf66270 */
[----:B------:R-:W4:Y:S01]  /*0ba0*/  @!P1 LDG.E.U16 R5, desc[UR32][R10.64+0x40] ;  /* 0x000040200a059981 */ /* 0x000f22000c1e1500 */
[----:B------:R-:W-:-:S02]  /*0bb0*/  LOP3.LUT R6, R6, 0xfffffffe, RZ, 0xc0, !PT ;  /* 0xfffffffe06067812 */ /* 0x000fc400078ec0ff */
[C---:B------:R-:W-:Y:S01]  /*0bc0*/  LOP3.LUT R68, R77.reuse, 0x120, RZ, 0xfc, !PT ;  /* 0x000001204d447812 */ /* 0x040fe200078efcff */
[----:B------:R-:W5:Y:S01]  /*0bd0*/  @!P0 LDG.E.U16 R17, desc[UR32][R10.64+0x200] ;  /* 0x000200200a118981 */ /* 0x000f62000c1e1500 */
[C---:B------:R-:W-:Y:S02]  /*0be0*/  LOP3.LUT R67, R77.reuse, 0x140, RZ, 0xfc, !PT ;  /* 0x000001404d437812 */ /* 0x040fe400078efcff */
[C---:B------:R-:W-:Y:S01]  /*0bf0*/  LOP3.LUT R66, R77.reuse, 0x160, RZ, 0xfc, !PT ;  /* 0x000001604d427812 */ /* 0x040fe200078efcff */
[----:B------:R-:W3:Y:S01]  /*0c00*/  @!P6 LDG.E.U16 R7, desc[UR32][R10.64+0x80] ;  /* 0x000080200a07e981 */ /* 0x000ee2000c1e1500 */
[C---:B------:R-:W-:Y:S02]  /*0c10*/  LOP3.LUT R65, R77.reuse, 0x180, RZ, 0xfc, !PT ;  /* 0x000001804d417812 */ /* 0x040fe400078efcff */
[----:B------:R-:W-:Y:S01]  /*0c20*/  @P0 LOP3.LUT R6, R6, 0x1, RZ, 0xfc, !PT ;  /* 0x0000000106060812 */ /* 0x000fe200078efcff */
[----:B------:R-:W5:Y:S01]  /*0c30*/  @!P5 LDG.E.U16 R12, desc[UR32][R10.64+0xc0] ;  /* 0x0000c0200a0cd981 */ /* 0x000f62000c1e1500 */
[----:B------:R-:W-:-:S02]  /*0c40*/  LOP3.LUT R64, R77, 0x1a0, RZ, 0xfc, !PT ;  /* 0x000001a04d407812 */ /* 0x000fc400078efcff */
[----:B------:R-:W-:Y:S01]  /*0c50*/  ISETP.GE.AND P0, PT, R68, UR8, PT ;  /* 0x0000000844007c0c */ /* 0x000fe2000bf06270 */
[----:B------:R-:W5:Y:S01]  /*0c60*/  @!P2 LDG.E.U16 R15, desc[UR32][R10.64+0x180] ;  /* 0x000180200a0fa981 */ /* 0x000f62000c1e1500 */
[----:B------:R-:W-:Y:S02]  /*0c70*/  P2R R48, PR, RZ, 0x4 ;  /* 0x00000004ff307803 */ /* 0x000fe40000000000 */
[----:B------:R-:W-:Y:S01]  /*0c80*/  LOP3.LUT R63, R77, 0x1c0, RZ, 0xfc, !PT ;  /* 0x000001c04d3f7812 */ /* 0x000fe200078efcff */
[----:B------:R-:W5:Y:S01]  /*0c90*/  @!P4 LDG.E.U16 R13, desc[UR32][R10.64+0x100] ;  /* 0x000100200a0dc981 */ /* 0x000f62000c1e1500 */
[----:B------:R-:W-:Y:S02]  /*0ca0*/  ISETP.GE.AND P1, PT, R67, UR8, PT ;  /* 0x0000000843007c0c */ /* 0x000fe4000bf26270 */
[----:B------:R-:W-:Y:S01]  /*0cb0*/  P2R R45, PR, RZ, 0x8 ;  /* 0x00000008ff2d7803 */ /* 0x000fe20000000000 */
[----:B------:R-:W5:Y:S01]  /*0cc0*/  @!P3 LDG.E.U16 R14, desc[UR32][R10.64+0x140] ;  /* 0x000140200a0eb981 */ /* 0x000f62000c1e1500 */
[----:B------:R-:W-:-:S02]  /*0cd0*/  LOP3.LUT R62, R77, 0x1e0, RZ, 0xfc, !PT ;  /* 0x000001e04d3e7812 */ /* 0x000fc400078efcff */
[----:B------:R-:W-:Y:S01]  /*0ce0*/  ISETP.GE.AND P2, PT, R66, UR8, PT ;  /* 0x0000000842007c0c */ /* 0x000fe2000bf46270 */
[----:B------:R-:W5:Y:S01]  /*0cf0*/  @!P0 LDG.E.U16 R18, desc[UR32][R10.64+0x240] ;  /* 0x000240200a128981 */ /* 0x000f62000c1e1500 */
[----:B------:R-:W-:Y:S02]  /*0d00*/  P2R R43, PR, RZ, 0x10 ;  /* 0x00000010ff2b7803 */ /* 0x000fe40000000000 */
[----:B------:R-:W-:Y:S02]  /*0d10*/  ISETP.GE.AND P3, PT, R65, UR8, PT ;  /* 0x0000000841007c0c */ /* 0x000fe4000bf66270 */
[----:B------:R-:W-:Y:S01]  /*0d20*/  P2R R42, PR, RZ, 0x20 ;  /* 0x00000020ff2a7803 */ /* 0x000fe20000000000 */
[----:B------:R-:W5:Y:S01]  /*0d30*/  @!P1 LDG.E.U16 R19, desc[UR32][R10.64+0x280] ;  /* 0x000280200a139981 */ /* 0x000f62000c1e1500 */
[----:B------:R-:W-:Y:S02]  /*0d40*/  ISETP.GE.AND P4, PT, R64, UR8, PT ;  /* 0x0000000840007c0c */ /* 0x000fe4000bf86270 */
[----:B------:R-:W-:-:S02]  /*0d50*/  P2R R41, PR, RZ, 0x40 ;  /* 0x00000040ff297803 */ /* 0x000fc40000000000 */
[----:B------:R-:W-:Y:S01]  /*0d60*/  ISETP.GE.AND P5, PT, R63, UR8, PT ;  /* 0x000000083f007c0c */ /* 0x000fe2000bfa6270 */
[----:B------:R-:W5:Y:S01]  /*0d70*/  @!P2 LDG.E.U16 R20, desc[UR32][R10.64+0x2c0] ;  /* 0x0002c0200a14a981 */ /* 0x000f62000c1e1500 */
[----:B------:R-:W-:-:S03]  /*0d80*/  ISETP.GE.AND P6, PT, R62, UR8, PT ;  /* 0x000000083e007c0c */ /* 0x000fc6000bfc6270 */
[----:B------:R-:W5:Y:S04]  /*0d90*/  @!P3 LDG.E.U16 R21, desc[UR32][R10.64+0x300] ;  /* 0x000300200a15b981 */ /* 0x000f68000c1e1500 */
[----:B------:R-:W5:Y:S04]  /*0da0*/  @!P4 LDG.E.U16 R22, desc[UR32][R10.64+0x340] ;  /* 0x000340200a16c981 */ /* 0x000f68000c1e1500 */
[----:B------:R-:W5:Y:S04]  /*0db0*/  @!P5 LDG.E.U16 R23, desc[UR32][R10.64+0x380] ;  /* 0x000380200a17d981 */ /* 0x000f68000c1e1500 */
[----:B------:R0:W5:Y:S01]  /*0dc0*/  @!P6 LDG.E.U16 R24, desc[UR32][R10.64+0x3c0] ;  /* 0x0003c0200a18e981 */ /* 0x000162000c1e1500 */
[----:B------:R-:W1:Y:S01]  /*0dd0*/  S2R R27, SR_LANEID ;  /* 0x00000000001b7919 */ /* 0x000e620000000000 */
[----:B------:R-:W0:Y:S01]  /*0de0*/  S2UR UR8, SR_CgaCtaId ;  /* 0x00000000000879c3 */ /* 0x000e220000008800 */
[----:B------:R-:W-:-:S02]  /*0df0*/  UMOV UR23, 0x400 ;  /* 0x0000040000177882 */ /* 0x000fc40000000000 */
[----:B0-----:R-:W-:Y:S01]  /*0e00*/  ULEA UR23, UR8, UR23, 0x18 ;  /* 0x0000001708177291 */ /* 0x001fe2000f8ec0ff */
[----:B------:R-:W-:Y:S01]  /*0e10*/  P2R R54, PR, RZ, 0x1 ;  /* 0x00000001ff367803 */ /* 0x000fe20000000000 */
[----:B------:R-:W0:Y:S01]  /*0e20*/  LDCU UR8, c[0x0][0x38c] ;  /* 0x00007180ff0877ac */ /* 0x000e220008000800 */
[----:B-1----:R-:W-:-:S05]  /*0e30*/  IMAD.IADD R25, R78, 0x1, R27 ;  /* 0x000000014e197824 */ /* 0x002fca00078e021b */
[CC--:B------:R-:W-:Y:S02]  /*0e40*/  LEA.HI.SX32 R26, R25.reuse, R25.reuse, 0x1b ;  /* 0x00000019191a7211 */ /* 0x0c0fe400078fdaff */
[C---:B------:R-:W-:Y:S01]  /*0e50*/  IADD3 R10, PT, PT, R25.reuse, 0x60, RZ ;  /* 0x00000060190a7810 */ /* 0x040fe20007ffe0ff */
[C---:B------:R-:W-:Y:S01]  /*0e60*/  VIADD R28, R25.reuse, 0x40 ;  /* 0x00000040191c7836 */ /* 0x040fe20000000000 */
[----:B------:R-:W-:Y:S02]  /*0e70*/  LEA R116, R26, UR23, 0x1 ;  /* 0x000000171a747c11 */ /* 0x000fe4000f8e08ff */
[C---:B------:R-:W-:Y:S01]  /*0e80*/  IADD3 R26, PT, PT, R25.reuse, 0x20, RZ ;  /* 0x00000020191a7810 */ /* 0x040fe20007ffe0ff */
[C---:B------:R-:W-:Y:S01]  /*0e90*/  VIADD R30, R25.reuse, 0x80 ;  /* 0x00000080191e7836 */ /* 0x040fe20000000000 */
[----:B------:R-:W-:Y:S02]  /*0ea0*/  LEA.HI.SX32 R10, R10, R25, 0x1b ;  /* 0x000000190a0a7211 */ /* 0x000fe400078fdaff */
[----:B------:R-:W-:-:S02]  /*0eb0*/  IADD3 R32, PT, PT, R25, 0xa0, RZ ;  /* 0x000000a019207810 */ /* 0x000fc40007ffe0ff */
[-C--:B------:R-:W-:Y:S02]  /*0ec0*/  LEA.HI.SX32 R26, R26, R25.reuse, 0x1b ;  /* 0x000000191a1a7211 */ /* 0x080fe400078fdaff */
[-C--:B------:R-:W-:Y:S02]  /*0ed0*/  LEA.HI.SX32 R28, R28, R25.reuse, 0x1b ;  /* 0x000000191c1c7211 */ /* 0x080fe400078fdaff */
[----:B------:R-:W-:Y:S02]  /*0ee0*/  LEA R113, R10, UR23, 0x1 ;  /* 0x000000170a717c11 */ /* 0x000fe4000f8e08ff */
[-C--:B------:R-:W-:Y:S02]  /*0ef0*/  LEA.HI.SX32 R30, R30, R25.reuse, 0x1b ;  /* 0x000000191e1e7211 */ /* 0x080fe400078fdaff */
[----:B------:R-:W-:Y:S02]  /*0f00*/  IADD3 R10, PT, PT, R25, 0xe0, RZ ;  /* 0x000000e0190a7810 */ /* 0x000fe40007ffe0ff */
[----:B------:R-:W-:-:S02]  /*0f10*/  LEA.HI.SX32 R32, R32, R25, 0x1b ;  /* 0x0000001920207211 */ /* 0x000fc400078fdaff */
[----:B------:R-:W-:Y:S01]  /*0f20*/  LEA R115, R26, UR23, 0x1 ;  /* 0x000000171a737c11 */ /* 0x000fe2000f8e08ff */
[C---:B------:R-:W-:Y:S01]  /*0f30*/  VIADD R26, R25.reuse, 0x100 ;  /* 0x00000100191a7836 */ /* 0x040fe20000000000 */
[----:B------:R-:W-:Y:S02]  /*0f40*/  LEA R114, R28, UR23, 0x1 ;  /* 0x000000171c727c11 */ /* 0x000fe4000f8e08ff */
[----:B------:R-:W-:Y:S02]  /*0f50*/  LEA R112, R30, UR23, 0x1 ;  /* 0x000000171e707c11 */ /* 0x000fe4000f8e08ff */
[----:B------:R-:W-:Y:S02]  /*0f60*/  LEA.HI.SX32 R10, R10, R25, 0x1b ;  /* 0x000000190a0a7211 */ /* 0x000fe400078fdaff */
[----:B------:R-:W-:Y:S01]  /*0f70*/  LEA R111, R32, UR23, 0x1 ;  /* 0x00000017206f7c11 */ /* 0x000fe2000f8e08ff */
[C---:B------:R-:W-:Y:S01]  /*0f80*/  VIADD R30, R25.reuse, 0x140 ;  /* 0x00000140191e7836 */ /* 0x040fe20000000000 */
[----:B------:R-:W-:-:S02]  /*0f90*/  IADD3 R28, PT, PT, R25, 0x120, RZ ;  /* 0x00000120191c7810 */ /* 0x000fc40007ffe0ff */
[-C--:B------:R-:W-:Y:S02]  /*0fa0*/  LEA.HI.SX32 R26, R26, R25.reuse, 0x1b ;  /* 0x000000191a1a7211 */ /* 0x080fe400078fdaff */
[----:B------:R-:W-:Y:S01]  /*0fb0*/  LEA R109, R10, UR23, 0x1 ;  /* 0x000000170a6d7c11 */ /* 0x000fe2000f8e08ff */
[C---:B------:R-:W-:Y:S01]  /*0fc0*/  VIADD R10, R25.reuse, 0x180 ;  /* 0x00000180190a7836 */ /* 0x040fe20000000000 */
[-C--:B------:R-:W-:Y:S02]  /*0fd0*/  LEA.HI.SX32 R28, R28, R25.reuse, 0x1b ;  /* 0x000000191c1c7211 */ /* 0x080fe400078fdaff */
[----:B------:R-:W-:Y:S02]  /*0fe0*/  LEA.HI.SX32 R30, R30, R25, 0x1b ;  /* 0x000000191e1e7211 */ /* 0x000fe400078fdaff */
[----:B------:R-:W-:Y:S02]  /*0ff0*/  LEA R108, R26, UR23, 0x1 ;  /* 0x000000171a6c7c11 */ /* 0x000fe4000f8e08ff */
[----:B------:R-:W-:-:S02]  /*1000*/  IADD3 R26, PT, PT, R25, 0x1e0, RZ ;  /* 0x000001e0191a7810 */ /* 0x000fc40007ffe0ff */
[----:B------:R-:W-:Y:S02]  /*1010*/  LOP3.LUT P0, RZ, R6, 0x1, RZ, 0xc0, !PT ;  /* 0x0000000106ff7812 */ /* 0x000fe4000780c0ff */
[-C--:B------:R-:W-:Y:S02]  /*1020*/  LEA.HI.SX32 R10, R10, R25.reuse, 0x1b ;  /* 0x000000190a0a7211 */ /* 0x080fe400078fdaff */
[----:B------:R-:W-:Y:S02]  /*1030*/  LEA R107, R28, UR23, 0x1 ;  /* 0x000000171c6b7c11 */ /* 0x000fe4000f8e08ff */
[----:B------:R-:W-:Y:S02]  /*1040*/  LEA R106, R30, UR23, 0x1 ;  /* 0x000000171e6a7c11 */ /* 0x000fe4000f8e08ff */
[----:B------:R-:W-:Y:S02]  /*1050*/  LEA.HI.SX32 R26, R26, R25, 0x1b ;  /* 0x000000191a1a7211 */ /* 0x000fe400078fdaff */
[----:B------:R-:W-:-:S02]  /*1060*/  P2R R56, PR, RZ, 0x1 ;  /* 0x00000001ff387803 */ /* 0x000fc40000000000 */
[----:B------:R-:W-:Y:S02]  /*1070*/  LEA R104, R10, UR23, 0x1 ;  /* 0x000000170a687c11 */ /* 0x000fe4000f8e08ff */
[----:B------:R-:W-:Y:S02]  /*1080*/  LOP3.LUT P0, RZ, R6, 0x2, RZ, 0xc0, !PT ;  /* 0x0000000206ff7812 */ /* 0x000fe4000780c0ff */
[----:B------:R-:W-:Y:S02]  /*1090*/  LEA R101, R26, UR23, 0x1 ;  /* 0x000000171a657c11 */ /* 0x000fe4000f8e08ff */
[----:B------:R-:W-:Y:S02]  /*10a0*/  P2R R55, PR, RZ, 0x1 ;  /* 0x00000001ff377803 */ /* 0x000fe40000000000 */
[----:B------:R-:W-:-:S04]  /*10b0*/  ISETP.NE.AND P0, PT, R48, RZ, PT ;  /* 0x000000ff3000720c */ /* 0x000fc80003f05270 */
        /* <DEDUP_REMOVED lines=10> */
[----:B------:R-:W-:Y:S01]  /*1160*/  P2R R35, PR, RZ, 0x1 ;  /* 0x00000001ff237803 */ /* 0x000fe20000000000 */
[----:B--2---:R1:W-:Y:S02]  /*1170*/  STS.U16 [R116], R0 ;  /* 0x0000000074007388 */ /* 0x0043e40000000400 */
[----:B-1----:R-:W-:-:S05]  /*1180*/  VIADD R0, R25, 0xc0 ;  /* 0x000000c019007836 */ /* 0x002fca0000000000 */
[----:B------:R-:W-:-:S04]  /*1190*/  LEA.HI.SX32 R0, R0, R25, 0x1b ;  /* 0x0000001900007211 */ /* 0x000fc800078fdaff */
[----:B------:R-:W-:Y:S02]  /*11a0*/  LEA R110, R0, UR23, 0x1 ;  /* 0x00000017006e7c11 */ /* 0x000fe4000f8e08ff */
[----:B------:R-:W-:-:S04]  /*11b0*/  IADD3 R0, PT, PT, R25, 0x160, RZ ;  /* 0x0000016019007810 */ /* 0x000fc80007ffe0ff */
[----:B------:R-:W-:-:S04]  /*11c0*/  LEA.HI.SX32 R0, R0, R25, 0x1b ;  /* 0x0000001900007211 */ /* 0x000fc800078fdaff */
[----:B------:R-:W-:Y:S01]  /*11d0*/  LEA R105, R0, UR23, 0x1 ;  /* 0x0000001700697c11 */ /* 0x000fe2000f8e08ff */
[----:B----4-:R-:W-:Y:S04]  /*11e0*/  STS.U16 [R115+0x40], R5 ;  /* 0x0000400573007388 */ /* 0x010fe80000000400 */
[----:B---3--:R-:W-:Y:S04]  /*11f0*/  STS.U16 [R114+0x80], R7 ;  /* 0x0000800772007388 */ /* 0x008fe80000000400 */
[----:B-----5:R1:W-:Y:S04]  /*1200*/  STS.U16 [R113+0xc0], R12 ;  /* 0x0000c00c71007388 */ /* 0x0203e80000000400 */
[----:B------:R-:W-:Y:S01]  /*1210*/  STS.U16 [R112+0x100], R13 ;  /* 0x0001000d70007388 */ /* 0x000fe20000000400 */
[----:B-1----:R-:W-:-:S03]  /*1220*/  IADD3 R12, PT, PT, R25, 0x1a0, RZ ;  /* 0x000001a0190c7810 */ /* 0x002fc60007ffe0ff */
[----:B------:R1:W-:Y:S01]  /*1230*/  STS.U16 [R111+0x140], R14 ;  /* 0x0001400e6f007388 */ /* 0x0003e20000000400 */
[----:B------:R-:W-:-:S03]  /*1240*/  LEA.HI.SX32 R12, R12, R25, 0x1b ;  /* 0x000000190c0c7211 */ /* 0x000fc600078fdaff */
[----:B------:R-:W-:Y:S01]  /*1250*/  STS.U16 [R110+0x180], R15 ;  /* 0x0001800f6e007388 */ /* 0x000fe20000000400 */
[----:B-1----:R-:W-:-:S03]  /*1260*/  VIADD R14, R25, 0x1c0 ;  /* 0x000001c0190e7836 */ /* 0x002fc60000000000 */
[----:B------:R1:W-:Y:S01]  /*1270*/  STS.U16 [R109+0x1c0], R16 ;  /* 0x0001c0106d007388 */ /* 0x0003e20000000400 */
[----:B------:R-:W-:Y:S02]  /*1280*/  LEA R103, R12, UR23, 0x1 ;  /* 0x000000170c677c11 */ /* 0x000fe4000f8e08ff */
[----:B------:R-:W-:Y:S01]  /*1290*/  LEA.HI.SX32 R14, R14, R25, 0x1b ;  /* 0x000000190e0e7211 */ /* 0x000fe200078fdaff */
[----:B------:R-:W-:Y:S03]  /*12a0*/  STS.U16 [R108+0x200], R17 ;  /* 0x000200116c007388 */ /* 0x000fe60000000400 */
[----:B------:R-:W-:Y:S01]  /*12b0*/  LEA R102, R14, UR23, 0x1 ;  /* 0x000000170e667c11 */ /* 0x000fe2000f8e08ff */
[----:B------:R-:W-:Y:S01]  /*12c0*/  STS.U16 [R107+0x240], R18 ;  /* 0x000240126b007388 */ /* 0x000fe20000000400 */
[----:B------:R-:W-:-:S03]  /*12d0*/  IMAD R25, R27, 0xf, R25 ;  /* 0x0000000f1b197824 */ /* 0x000fc600078e0219 */
[----:B------:R-:W-:Y:S04]  /*12e0*/  STS.U16 [R106+0x280], R19 ;  /* 0x000280136a007388 */ /* 0x000fe80000000400 */
[----:B------:R2:W-:Y:S04]  /*12f0*/  STS.U16 [R105+0x2c0], R20 ;  /* 0x0002c01469007388 */ /* 0x0005e80000000400 */
[----:B------:R-:W-:Y:S01]  /*1300*/  STS.U16 [R104+0x300], R21 ;  /* 0x0003001568007388 */ /* 0x000fe20000000400 */
[----:B------:R-:W-:-:S03]  /*1310*/  VIADD R0, R25, 0x1 ;  /* 0x0000000119007836 */ /* 0x000fc60000000000 */
[----:B------:R3:W-:Y:S01]  /*1320*/  STS.U16 [R103+0x340], R22 ;  /* 0x0003401667007388 */ /* 0x0007e20000000400 */
[----:B------:R-:W-:-:S03]  /*1330*/  VIADD R12, R25, 0x3 ;  /* 0x00000003190c7836 */ /* 0x000fc60000000000 */
[----:B------:R-:W-:Y:S01]  /*1340*/  STS.U16 [R102+0x380], R23 ;  /* 0x0003801766007388 */ /* 0x000fe20000000400 */
[C---:B-1----:R-:W-:Y:S01]  /*1350*/  VIADD R16, R25.reuse, 0x5 ;  /* 0x0000000519107836 */ /* 0x042fe20000000000 */
[C---:B------:R-:W-:Y:S01]  /*1360*/  IADD3 R10, PT, PT, R25.reuse, 0x2, RZ ;  /* 0x00000002190a7810 */ /* 0x040fe20007ffe0ff */
[C---:B--2---:R-:W-:Y:S01]  /*1370*/  VIADD R20, R25.reuse, 0x7 ;  /* 0x0000000719147836 */ /* 0x044fe20000000000 */
[----:B------:R1:W-:Y:S01]  /*1380*/  STS.U16 [R101+0x3c0], R24 ;  /* 0x0003c01865007388 */ /* 0x0003e20000000400 */
[C---:B------:R-:W-:Y:S01]  /*1390*/  VIADD R28, R25.reuse, 0xb ;  /* 0x0000000b191c7836 */ /* 0x040fe20000000000 */
[C---:B------:R-:W-:Y:S01]  /*13a0*/  IADD3 R14, PT, PT, R25.reuse, 0x4, RZ ;  /* 0x00000004190e7810 */ /* 0x040fe20007ffe0ff */
[C---:B------:R-:W-:Y:S01]  /*13b0*/  VIADD R32, R25.reuse, 0xd ;  /* 0x0000000d19207836 */ /* 0x040fe20000000000 */
[C---:B------:R-:W-:Y:S01]  /*13c0*/  IADD3 R18, PT, PT, R25.reuse, 0x6, RZ ;  /* 0x0000000619127810 */ /* 0x040fe20007ffe0ff */
[C---:B------:R-:W-:Y:S01]  /*13d0*/  VIADD R36, R25.reuse, 0xf ;  /* 0x0000000f19247836 */ /* 0x040fe20000000000 */
[----:B---3--:R-:W-:-:S02]  /*13e0*/  IADD3 R22, PT, PT, R25, 0x8, RZ ;  /* 0x0000000819167810 */ /* 0x008fc40007ffe0ff */
[C---:B------:R-:W-:Y:S01]  /*13f0*/  IADD3 R26, PT, PT, R25.reuse, 0xa, RZ ;  /* 0x0000000a191a7810 */ /* 0x040fe20007ffe0ff */
[C---:B-1----:R-:W-:Y:S01]  /*1400*/  VIADD R24, R25.reuse, 0x9 ;  /* 0x0000000919187836 */ /* 0x042fe20000000000 */
[C---:B------:R-:W-:Y:S02]  /*1410*/  IADD3 R30, PT, PT, R25.reuse, 0xc, RZ ;  /* 0x0000000c191e7810 */ /* 0x040fe40007ffe0ff */
[----:B------:R-:W-:Y:S02]  /*1420*/  IADD3 R34, PT, PT, R25, 0xe, RZ ;  /* 0x0000000e19227810 */ /* 0x000fe40007ffe0ff */
[-C--:B------:R-:W-:Y:S02]  /*1430*/  LEA.HI.SX32 R0, R0, R25.reuse, 0x1b ;  /* 0x0000001900007211 */ /* 0x080fe400078fdaff */
[-C--:B------:R-:W-:Y:S02]  /*1440*/  LEA.HI.SX32 R10, R10, R25.reuse, 0x1b ;  /* 0x000000190a0a7211 */ /* 0x080fe400078fdaff */
[----:B------:R-:W-:-:S02]  /*1450*/  LEA.HI.SX32 R12, R12, R25, 0x1b ;  /* 0x000000190c0c7211 */ /* 0x000fc400078fdaff */
[-C--:B------:R-:W-:Y:S02]  /*1460*/  LEA.HI.SX32 R14, R14, R25.reuse, 0x1b ;  /* 0x000000190e0e7211 */ /* 0x080fe400078fdaff */
[-C--:B------:R-:W-:Y:S02]  /*1470*/  LEA.HI.SX32 R16, R16, R25.reuse, 0x1b ;  /* 0x0000001910107211 */ /* 0x080fe400078fdaff */
[-C--:B------:R-:W-:Y:S02]  /*1480*/  LEA.HI.SX32 R18, R18, R25.reuse, 0x1b ;  /* 0x0000001912127211 */ /* 0x080fe400078fdaff */
        /* <DEDUP_REMOVED lines=9> */
[----:B------:R-:W-:Y:S02]  /*1520*/  LEA.HI.SX32 R25, R25, R25, 0x1b ;  /* 0x0000001919197211 */ /* 0x000fe400078fdaff */
[----:B------:R-:W-:Y:S01]  /*1530*/  LEA R99, R0, UR23, 0x1 ;  /* 0x0000001700637c11 */ /* 0x000fe2000f8e08ff */
[----:B------:R-:W-:Y:S01]  /*1540*/  NOP ;  /* 0x0000000000007918 */ /* 0x000fe20000000000 */
[----:B------:R-:W-:-:S03]  /*1550*/  LEA R100, R25, UR23, 0x1 ;  /* 0x0000001719647c11 */ /* 0x000fc6000f8e08ff */
[----:B------:R-:W-:Y:S01]  /*1560*/  LDS.U16 R52, [R99+0x2] ;  /* 0x0000020063347984 */ /* 0x000fe20000000400 */
[----:B------:R-:W-:Y:S02]  /*1570*/  LEA R98, R10, UR23, 0x1 ;  /* 0x000000170a627c11 */ /* 0x000fe4000f8e08ff */
[----:B------:R-:W-:Y:S01]  /*1580*/  LEA R97, R12, UR23, 0x1 ;  /* 0x000000170c617c11 */ /* 0x000fe2000f8e08ff */
[----:B------:R-:W1:Y:S01]  /*1590*/  LDS.U16 R53, [R100] ;  /* 0x0000000064357984 */ /* 0x000e620000000400 */
[----:B------:R-:W-:Y:S02]  /*15a0*/  LEA R96, R14, UR23, 0x1 ;  /* 0x000000170e607c11 */ /* 0x000fe4000f8e08ff */
[----:B------:R-:W-:Y:S01]  /*15b0*/  LEA R95, R16, UR23, 0x1 ;  /* 0x00000017105f7c11 */ /* 0x000fe2000f8e08ff */
[----:B------:R-:W-:Y:S01]  /*15c0*/  LDS.U16 R50, [R98+0x4] ;  /* 0x0000040062327984 */ /* 0x000fe20000000400 */
[----:B------:R-:W-:Y:S02]  /*15d0*/  LEA R94, R18, UR23, 0x1 ;  /* 0x00000017125e7c11 */ /* 0x000fe4000f8e08ff */
[----:B------:R-:W-:Y:S01]  /*15e0*/  LEA R93, R20, UR23, 0x1 ;  /* 0x00000017145d7c11 */ /* 0x000fe2000f8e08ff */
[----:B------:R-:W-:Y:S01]  /*15f0*/  LDS.U16 R49, [R97+0x6] ;  /* 0x0000060061317984 */ /* 0x000fe20000000400 */
[----:B------:R-:W-:-:S02]  /*1600*/  LEA R92, R22, UR23, 0x1 ;  /* 0x00000017165c7c11 */ /* 0x000fc4000f8e08ff */
[----:B------:R-:W-:Y:S01]  /*1610*/  LEA R91, R24, UR23, 0x1 ;  /* 0x00000017185b7c11 */ /* 0x000fe2000f8e08ff */
[----:B------:R-:W-:Y:S01]  /*1620*/  LDS.U16 R47, [R96+0x8] ;  /* 0x00000800602f7984 */ /* 0x000fe20000000400 */
        /* <DEDUP_REMOVED lines=17> */
[----:B------:R-:W-:-:S02]  /*1740*/  ISETP.NE.AND P0, PT, R51, RZ, PT ;  /* 0x000000ff3300720c */ /* 0x000fc40003f05270 */
[----:B------:R-:W-:Y:S01]  /*1750*/  PRMT R5, RZ, 0x7610, R5 ;  /* 0x00007610ff057816 */ /* 0x000fe20000000005 */
[----:B------:R-:W-:Y:S01]  /*1760*/  BAR.SYNC.DEFER_BLOCKING 0x0 ;  /* 0x0000000000007b1d */ /* 0x000fe20000010000 */
[----:B------:R-:W-:-:S09]  /*1770*/  PRMT R7, RZ, 0x7610, R7 ;  /* 0x00007610ff077816 */ /* 0x000fd20000000007 */
[----:B------:R-:W2:Y:S01]  /*1780*/  @!P0 LDG.E.U16 R5, desc[UR32][R8.64] ;  /* 0x0000002008058981 */ /* 0x000ea2000c1e1500 */
[----:B------:R-:W-:Y:S02]  /*1790*/  ISETP.NE.AND P0, PT, R35, RZ, PT ;  /* 0x000000ff2300720c */ /* 0x000fe40003f05270 */
[----:B------:R-:W-:-:S11]  /*17a0*/  PRMT R11, RZ, 0x7610, R11 ;  /* 0x00007610ff0b7816 */ /* 0x000fd6000000000b */
        /* <DEDUP_REMOVED lines=53> */
[----:B------:R-:W-:Y:S02]  /*1b00*/  ISETP.NE.AND P0, PT, R51, RZ, PT ;  /* 0x000000ff3300720c */ /* 0x000fe40003f05270 */
[----:B------:R-:W-:Y:S01]  /*1b10*/  PRMT R0, RZ, 0x7610, R0 ;  /* 0x00007610ff007816 */ /* 0x000fe20000000000 */
[----:B--2---:R-:W-:Y:S04]  /*1b20*/  STS.U16 [R116], R5 ;  /* 0x0000000574007388 */ /* 0x004fe80000000400 */
[----:B---3--:R-:W-:Y:S04]  /*1b30*/  STS.U16 [R115+0x40], R7 ;  /* 0x0000400773007388 */ /* 0x008fe80000000400 */
[----:B----4-:R-:W-:Y:S04]  /*1b40*/  STS.U16 [R114+0x80], R11 ;  /* 0x0000800b72007388 */ /* 0x010fe80000000400 */
[----:B-----5:R-:W-:Y:S04]  /*1b50*/  STS.U16 [R113+0xc0], R13 ;  /* 0x0000c00d71007388 */ /* 0x020fe80000000400 */
[----:B------:R-:W-:Y:S04]  /*1b60*/  STS.U16 [R112+0x100], R15 ;  /* 0x0001000f70007388 */ /* 0x000fe80000000400 */
[----:B------:R-:W-:Y:S04]  /*1b70*/  STS.U16 [R111+0x140], R17 ;  /* 0x000140116f007388 */ /* 0x000fe80000000400 */
        /* <DEDUP_REMOVED lines=28> */
[----:B--2---:R-:W-:-:S05]  /*1d40*/  PRMT R19, RZ, 0x7610, R19 ;  /* 0x00007610ff137816 */ /* 0x004fca0000000013 */
[----:B------:R-:W2:Y:S01]  /*1d50*/  @!P0 LDG.E.U16 R0, desc[UR32][R2.64] ;  /* 0x0000002002008981 */ /* 0x000ea2000c1e1500 */
[----:B------:R-:W-:Y:S02]  /*1d60*/  ISETP.NE.AND P0, PT, R20, RZ, PT ;  /* 0x000000ff1400720c */ /* 0x000fe40003f05270 */
[----:B------:R-:W-:-:S11]  /*1d70*/  PRMT R20, RZ, 0x7610, R20 ;  /* 0x00007610ff147816 */ /* 0x000fd60000000014 */
[----:B------:R-:W5:Y:S01]  /*1d80*/  @!P0 LDG.E.U16 R19, desc[UR32][R2.64+0x40] ;  /* 0x0000402002138981 */ /* 0x000f62000c1e1500 */
[----:B------:R-:W-:Y:S02]  /*1d90*/  ISETP.NE.AND P0, PT, R22, RZ, PT ;  /* 0x000000ff1600720c */ /* 0x000fe40003f05270 */
[----:B---3--:R-:W-:-:S11]  /*1da0*/  PRMT R21, RZ, 0x7610, R21 ;  /* 0x00007610ff157816 */ /* 0x008fd60000000015 */
[----:B------:R-:W3:Y:S01]  /*1db0*/  @!P0 LDG.E.U16 R20, desc[UR32][R2.64+0x80] ;  /* 0x0000802002148981 */ /* 0x000ee2000c1e1500 */
[----:B------:R-:W-:Y:S02]  /*1dc0*/  ISETP.NE.AND P0, PT, R24, RZ, PT ;  /* 0x000000ff1800720c */ /* 0x000fe40003f05270 */
[----:B------:R-:W-:-:S11]  /*1dd0*/  PRMT R22, RZ, 0x7610, R22 ;  /* 0x00007610ff167816 */ /* 0x000fd60000000016 */
        /* <DEDUP_REMOVED lines=14> */
[----:B------:R-:W-:Y:S02]  /*1ec0*/  PRMT R29, RZ, 0x7610, R29 ;  /* 0x00007610ff1d7816 */ /* 0x000fe4000000001d */
[----:B------:R-:W-:Y:S02]  /*1ed0*/  PRMT R32, RZ, 0x7610, R32 ;  /* 0x00007610ff207816 */ /* 0x000fe40000000020 */
[----:B------:R-:W-:Y:S02]  /*1ee0*/  PRMT R35, RZ, 0x7610, R35 ;  /* 0x00007610ff237816 */ /* 0x000fe40000000023 */
[----:B------:R-:W-:Y:S02]  /*1ef0*/  PRMT R43, RZ, 0x7610, R43 ;  /* 0x00007610ff2b7816 */ /* 0x000fe4000000002b */
[----:B------:R-:W4:Y:S04]  /*1f00*/  @!P1 LDG.E.U16 R32, desc[UR32][R2.64+0x280] ;  /* 0x0002802002209981 */ /* 0x000f28000c1e1500 */
[----:B------:R-:W4:Y:S01]  /*1f10*/  @!P0 LDG.E.U16 R26, desc[UR32][R2.64+0x200] ;  /* 0x00020020021a8981 */ /* 0x000f22000c1e1500 */
[----:B------:R-:W-:-:S02]  /*1f20*/  ISETP.NE.AND P0, PT, R38, RZ, PT ;  /* 0x000000ff2600720c */ /* 0x000fc40003f05270 */
[----:B------:R-:W-:Y:S01]  /*1f30*/  PRMT R38, RZ, 0x7610, R38 ;  /* 0x00007610ff267816 */ /* 0x000fe20000000026 */
[----:B------:R-:W4:Y:S04]  /*1f40*/  @!P2 LDG.E.U16 R35, desc[UR32][R2.64+0x2c0] ;  /* 0x0002c0200223a981 */ /* 0x000f28000c1e1500 */
[----:B------:R-:W4:Y:S04]  /*1f50*/  @!P4 LDG.E.U16 R43, desc[UR32][R2.64+0x340] ;  /* 0x00034020022bc981 */ /* 0x000f28000c1e1500 */
[----:B------:R-:W4:Y:S04]  /*1f60*/  @!P3 LDG.E.U16 R38, desc[UR32][R2.64+0x300] ;  /* 0x000300200226b981 */ /* 0x000f28000c1e1500 */
[----:B------:R-:W4:Y:S01]  /*1f70*/  @!P0 LDG.E.U16 R29, desc[UR32][R2.64+0x240] ;  /* 0x00024020021d8981 */ /* 0x000f22000c1e1500 */
[----:B------:R-:W-:-:S02]  /*1f80*/  PRMT R45, RZ, 0x7610, R45 ;  /* 0x00007610ff2d7816 */ /* 0x000fc4000000002d */
[----:B------:R-:W-:-:S04]  /*1f90*/  PRMT R48, RZ, 0x7610, R48 ;  /* 0x00007610ff307816 */ /* 0x000fc80000000030 */
[----:B------:R-:W4:Y:S04]  /*1fa0*/  @!P5 LDG.E.U16 R45, desc[UR32][R2.64+0x380] ;  /* 0x00038020022dd981 */ /* 0x000f28000c1e1500 */
[----:B------:R-:W4:Y:S04]  /*1fb0*/  @!P6 LDG.E.U16 R48, desc[UR32][R2.64+0x3c0] ;  /* 0x0003c0200230e981 */ /* 0x000f28000c1e1500 */
[----:B------:R-:W-:Y:S04]  /*1fc0*/  STL [R1+0xc0], R116 ;  /* 0x0000c07401007387 */ /* 0x000fe80000100800 */
        /* <DEDUP_REMOVED lines=31> */
[----:B------:R-:W-:Y:S04]  /*21c0*/  STL [R1], RZ ;  /* 0x000000ff01007387 */ /* 0x000fe80000100800 */
[----:B--2---:R-:W-:Y:S04]  /*21d0*/  STS.U16 [R116], R0 ;  /* 0x0000000074007388 */ /* 0x004fe80000000400 */
[----:B-----5:R-:W-:Y:S04]  /*21e0*/  STS.U16 [R115+0x40], R19 ;  /* 0x0000401373007388 */ /* 0x020fe80000000400 */
[----:B---3--:R-:W-:Y:S04]  /*21f0*/  STS.U16 [R114+0x80], R20 ;  /* 0x0000801472007388 */ /* 0x008fe80000000400 */
[----:B------:R-:W-:Y:S04]  /*2200*/  STS.U16 [R113+0xc0], R21 ;  /* 0x0000c01571007388 */ /* 0x000fe80000000400 */
[----:B----4-:R-:W-:Y:S04]  /*2210*/  STS.U16 [R112+0x100], R22 ;  /* 0x0001001670007388 */ /* 0x010fe80000000400 */
        /* <DEDUP_REMOVED lines=9> */
[----:B--2---:R-:W2:Y:S04]  /*22b0*/  LDL.LU R43, [R1+0xc8] ;  /* 0x0000c800012b7983 */ /* 0x004ea80000300800 */
[----:B------:R-:W-:Y:S04]  /*22c0*/  STS.U16 [R102+0x380], R45 ;  /* 0x0003802d66007388 */ /* 0x000fe80000000400 */
[----:B------:R-:W-:Y:S01]  /*22d0*/  STS.U16 [R101+0x3c0], R48 ;  /* 0x0003c03065007388 */ /* 0x000fe20000000400 */
[----:B------:R-:W-:-:S03]  /*22e0*/  NOP ;  /* 0x0000000000007918 */ /* 0x000fc60000000000 */
[----:B------:R-:W3:Y:S04]  /*22f0*/  LDS.U16 R0, [R100] ;  /* 0x0000000064007984 */ /* 0x000ee80000000400 */
[----:B------:R-:W4:Y:S04]  /*2300*/  LDS.U16 R51, [R99+0x2] ;  /* 0x0000020063337984 */ /* 0x000f280000000400 */
[----:B------:R-:W5:Y:S04]  /*2310*/  LDS.U16 R2, [R98+0x4] ;  /* 0x0000040062027984 */ /* 0x000f680000000400 */
[----:B------:R-:W0:Y:S04]  /*2320*/  LDS.U16 R3, [R97+0x6] ;  /* 0x0000060061037984 */ /* 0x000e280000000400 */
[----:B------:R-:W0:Y:S04]  /*2330*/  LDS.U16 R38, [R96+0x8] ;  /* 0x0000080060267984 */ /* 0x000e280000000400 */
[----:B------:R-:W0:Y:S04]  /*2340*/  LDS.U16 R35, [R95+0xa] ;  /* 0x00000a005f237984 */ /* 0x000e280000000400 */
[----:B------:R-:W0:Y:S04]  /*2350*/  LDS.U16 R32, [R94+0xc] ;  /* 0x00000c005e207984 */ /* 0x000e280000000400 */
[----:B------:R-:W0:Y:S04]  /*2360*/  LDS.U16 R29, [R93+0xe] ;  /* 0x00000e005d1d7984 */ /* 0x000e280000000400 */
[----:B------:R-:W0:Y:S04]  /*2370*/  LDS.U16 R26, [R92+0x10] ;  /* 0x000010005c1a7984 */ /* 0x000e280000000400 */
[----:B------:R-:W0:Y:S01]  /*2380*/  LDS.U16 R25, [R91+0x12] ;  /* 0x000012005b197984 */ /* 0x000e220000000400 */
[----:B-1----:R-:W-:Y:S01]  /*2390*/  IMAD.U32 R53, R53, 0x10000, RZ ;  /* 0x0001000035357824 */ /* 0x002fe200078e00ff */
[----:B---3--:R-:W-:-:S02]  /*23a0*/  SHF.L.U32 R0, R0, 0x10, RZ ;  /* 0x0000001000007819 */ /* 0x008fc400000006ff */
[----:B------:R-:W1:Y:S01]  /*23b0*/  LDS.U16 R24, [R90+0x14] ;  /* 0x000014005a187984 */ /* 0x000e620000000400 */
[----:B------:R-:W-:Y:S01]  /*23c0*/  IMAD.U32 R52, R52, 0x10000, RZ ;  /* 0x0001000034347824 */ /* 0x000fe200078e00ff */
[----:B----4-:R-:W-:Y:S02]  /*23d0*/  SHF.L.U32 R51, R51, 0x10, RZ ;  /* 0x0000001033337819 */ /* 0x010fe400000006ff */
[----:B------:R-:W3:Y:S01]  /*23e0*/  LDS.U16 R23, [R89+0x16] ;  /* 0x0000160059177984 */ /* 0x000ee20000000400 */
[----:B------:R-:W-:Y:S02]  /*23f0*/  IMAD.U32 R50, R50, 0x10000, RZ ;  /* 0x0001000032327824 */ /* 0x000fe400078e00ff */
[----:B-----5:R-:W-:Y:S01]  /*2400*/  IMAD.U32 R48, R2, 0x10000, RZ ;  /* 0x0001000002307824 */ /* 0x020fe200078e00ff */
[----:B------:R-:W-:Y:S01]  /*2410*/  SHF.L.U32 R49, R49, 0x10, RZ ;  /* 0x0000001031317819 */ /* 0x000fe200000006ff */
[----:B------:R-:W4:Y:S01]  /*2420*/  LDS.U16 R22, [R88+0x18] ;  /* 0x0000180058167984 */ /* 0x000f220000000400 */
[----:B0-----:R-:W-:-:S02]  /*2430*/  SHF.L.U32 R45, R3, 0x10, RZ ;  /* 0x00000010032d7819 */ /* 0x001fc400000006ff */
[----:B------:R-:W-:Y:S01]  /*2440*/  SHF.L.U32 R47, R47, 0x10, RZ ;  /* 0x000000102f2f7819 */ /* 0x000fe200000006ff */
[----:B------:R-:W0:Y:S01]  /*2450*/  LDS.U16 R21, [R87+0x1a] ;  /* 0x00001a0057157984 */ /* 0x000e220000000400 */
[----:B------:R-:W-:Y:S02]  /*2460*/  IMAD.U32 R38, R38, 0x10000, RZ ;  /* 0x0001000026267824 */ /* 0x000fe400078e00ff */
[----:B------:R-:W-:Y:S02]  /*2470*/  IMAD.U32 R46, R46, 0x10000, RZ ;  /* 0x000100002e2e7824 */ /* 0x000fe400078e00ff */
[----:B------:R-:W-:Y:S01]  /*2480*/  IMAD.U32 R44, R44, 0x10000, RZ ;  /* 0x000100002c2c7824 */ /* 0x000fe200078e00ff */
[----:B------:R-:W-:Y:S01]  /*2490*/  SHF.L.U32 R35, R35, 0x10, RZ ;  /* 0x0000001023237819 */ /* 0x000fe200000006ff */
[----:B------:R-:W5:Y:S01]  /*24a0*/  LDS.U16 R20, [R86+0x1c] ;  /* 0x00001c0056147984 */ /* 0x000f620000000400 */
[----:B------:R-:W-:Y:S01]  /*24b0*/  IMAD.U32 R32, R32, 0x10000, RZ ;  /* 0x0001000020207824 */ /* 0x000fe200078e00ff */
[----:B------:R-:W-:-:S02]  /*24c0*/  SHF.L.U32 R39, R39, 0x10, RZ ;  /* 0x0000001027277819 */ /* 0x000fc400000006ff */
[----:B------:R-:W5:Y:S01]  /*24d0*/  LDS.U16 R19, [R84+0x1e] ;  /* 0x00001e0054137984 */ /* 0x000f620000000400 */
[----:B------:R-:W-:Y:S02]  /*24e0*/  SHF.L.U32 R29, R29, 0x10, RZ ;  /* 0x000000101d1d7819 */ /* 0x000fe400000006ff */
[----:B------:R-:W-:Y:S01]  /*24f0*/  SHF.L.U32 R37, R37, 0x10, RZ ;  /* 0x0000001025257819 */ /* 0x000fe200000006ff */
[----:B------:R-:W-:Y:S02]  /*2500*/  IMAD.U32 R26, R26, 0x10000, RZ ;  /* 0x000100001a1a7824 */ /* 0x000fe400078e00ff */
[----:B------:R-:W-:Y:S01]  /*2510*/  IMAD.U32 R36, R36, 0x10000, RZ ;  /* 0x0001000024247824 */ /* 0x000fe200078e00ff */
[----:B------:R-:W-:Y:S01]  /*2520*/  SHF.L.U32 R25, R25, 0x10, RZ ;  /* 0x0000001019197819 */ /* 0x000fe200000006ff */
[----:B------:R-:W-:Y:S02]  /*2530*/  IMAD.U32 R34, R34, 0x10000, RZ ;  /* 0x0001000022227824 */ /* 0x000fe400078e00ff */
[----:B-1----:R-:W-:Y:S01]  /*2540*/  IMAD.U32 R24, R24, 0x10000, RZ ;  /* 0x0001000018187824 */ /* 0x002fe200078e00ff */
[----:B------:R-:W-:-:S02]  /*2550*/  SHF.L.U32 R33, R33, 0x10, RZ ;  /* 0x0000001021217819 */ /* 0x000fc400000006ff */
[----:B---3--:R-:W-:Y:S01]  /*2560*/  SHF.L.U32 R23, R23, 0x10, RZ ;  /* 0x0000001017177819 */ /* 0x008fe200000006ff */
[----:B------:R-:W-:Y:S01]  /*2570*/  FMUL.FTZ R79, R48, UR7 ;  /* 0x00000007304f7c20 */ /* 0x000fe20008410000 */
[----:B------:R-:W-:Y:S01]  /*2580*/  SHF.L.U32 R31, R31, 0x10, RZ ;  /* 0x000000101f1f7819 */ /* 0x000fe200000006ff */
[----:B----4-:R-:W-:Y:S02]  /*2590*/  IMAD.U32 R22, R22, 0x10000, RZ ;  /* 0x0001000016167824 */ /* 0x010fe400078e00ff */
[----:B------:R-:W-:Y:S01]  /*25a0*/  IMAD.U32 R30, R30, 0x10000, RZ ;  /* 0x000100001e1e7824 */ /* 0x000fe200078e00ff */
[----:B0-----:R-:W-:Y:S01]  /*25b0*/  SHF.L.U32 R21, R21, 0x10, RZ ;  /* 0x0000001015157819 */ /* 0x001fe200000006ff */
[----:B------:R-:W-:Y:S01]  /*25c0*/  IMAD.U32 R28, R28, 0x10000, RZ ;  /* 0x000100001c1c7824 */ /* 0x000fe200078e00ff */
[----:B------:R-:W-:Y:S01]  /*25d0*/  SHF.L.U32 R27, R27, 0x10, RZ ;  /* 0x000000101b1b7819 */ /* 0x000fe200000006ff */
[----:B-----5:R-:W-:Y:S01]  /*25e0*/  IMAD.U32 R20, R20, 0x10000, RZ ;  /* 0x0001000014147824 */ /* 0x020fe200078e00ff */
[----:B------:R-:W-:Y:S01]  /*25f0*/  SHF.L.U32 R19, R19, 0x10, RZ ;  /* 0x0000001013137819 */ /* 0x000fe200000006ff */
[----:B------:R-:W-:Y:S01]  /*2600*/  UISETP.GE.AND UP0, UPT, UR8, 0x1, UPT ;  /* 0x000000010800788c */ /* 0x000fe2000bf06270 */
[----:B------:R-:W-:Y:S01]  /*2610*/  HFMA2 R154, -RZ, RZ, 0, 0 ;  /* 0x00000000ff9a7431 */ /* 0x000fe200000001ff */
[----:B------:R-:W-:-:S02]  /*2620*/  CS2R R60, SRZ ;  /* 0x00000000003c7805 */ /* 0x000fc4000001ff00 */
[----:B------:R-:W-:Y:S02]  /*2630*/  CS2R R164, SRZ ;  /* 0x0000000000a47805 */ /* 0x000fe4000001ff00 */
[----:B------:R-:W-:Y:S02]  /*2640*/  CS2R R160, SRZ ;  /* 0x0000000000a07805 */ /* 0x000fe4000001ff00 */
[----:B------:R-:W-:Y:S02]  /*2650*/  CS2R R158, SRZ ;  /* 0x00000000009e7805 */ /* 0x000fe4000001ff00 */
[----:B------:R-:W-:Y:S02]  /*2660*/  CS2R R58, SRZ ;  /* 0x00000000003a7805 */ /* 0x000fe4000001ff00 */
[----:B------:R-:W-:Y:S02]  /*2670*/  CS2R R56, SRZ ;  /* 0x0000000000387805 */ /* 0x000fe4000001ff00 */
[----:B------:R-:W-:Y:S01]  /*2680*/  CS2R R54, SRZ ;  /* 0x0000000000367805 */ /* 0x000fe2000001ff00 */
        /* <DEDUP_REMOVED lines=12> */
[----:B------:R-:W-:Y:S01]  /*2750*/  FMUL.FTZ R3, R51, UR7 ;  /* 0x0000000733037c20 */ /* 0x000fe20008410000 */
[----:B------:R0:W-:Y:S04]  /*2760*/  STL [R1+0x40], R43 ;  /* 0x0000402b01007387 */ /* 0x0001e80000100800 */
[----:B------:R1:W-:Y:S01]  /*2770*/  STL [R1+0x3c], R3 ;  /* 0x00003c0301007387 */ /* 0x0003e20000100800 */
[----:B0-----:R-:W-:Y:S01]  /*2780*/  FMUL.FTZ R43, R45, UR7 ;  /* 0x000000072d2b7c20 */ /* 0x001fe20008410000 */
[----:B-1----:R-:W-:Y:S01]  /*2790*/  FFMA.FTZ R3, R23, R33, R2 ;  /* 0x0000002117037223 */ /* 0x002fe20000010002 */
[----:B------:R-:W-:Y:S01]  /*27a0*/  FMUL.FTZ R2, R38, UR7 ;  /* 0x0000000726027c20 */ /* 0x000fe20008410000 */
[----:B------:R0:W-:Y:S04]  /*27b0*/  STL [R1+0x38], R79 ;  /* 0x0000384f01007387 */ /* 0x0001e80000100800 */
[----:B------:R1:W-:Y:S04]  /*27c0*/  STL [R1+0x34], R43 ;  /* 0x0000342b01007387 */ /* 0x0003e80000100800 */
[----:B------:R2:W-:Y:S01]  /*27d0*/  STL [R1+0x30], R2 ;  /* 0x0000300201007387 */ /* 0x0005e20000100800 */
[----:B0-----:R-:W-:Y:S01]  /*27e0*/  FMUL.FTZ R79, R35, UR7 ;  /* 0x00000007234f7c20 */ /* 0x001fe20008410000 */
[----:B-1----:R-:W-:-:S04]  /*27f0*/  FMUL.FTZ R43, R32, UR7 ;  /* 0x00000007202b7c20 */ /* 0x002fc80008410000 */
[----:B------:R0:W-:Y:S01]  /*2800*/  STL [R1+0x2c], R79 ;  /* 0x00002c4f01007387 */ /* 0x0001e20000100800 */
[----:B--2---:R-:W-:Y:S01]  /*2810*/  FFMA.FTZ R2, R22, R31, R3 ;  /* 0x0000001f16027223 */ /* 0x004fe20000010003 */
[----:B------:R-:W-:Y:S02]  /*2820*/  FMUL.FTZ R3, R29, UR7 ;  /* 0x000000071d037c20 */ /* 0x000fe40008410000 */
[----:B------:R1:W-:Y:S01]  /*2830*/  STL [R1+0x28], R43 ;  /* 0x0000282b01007387 */ /* 0x0003e20000100800 */
[----:B0-----:R-:W-:-:S03]  /*2840*/  FMUL.FTZ R79, R26, UR7 ;  /* 0x000000071a4f7c20 */ /* 0x001fc60008410000 */
[----:B------:R0:W-:Y:S01]  /*2850*/  STL [R1+0x24], R3 ;  /* 0x0000240301007387 */ /* 0x0001e20000100800 */
[----:B-1----:R-:W-:-:S03]  /*2860*/  FMUL.FTZ R43, R25, UR7 ;  /* 0x00000007192b7c20 */ /* 0x002fc60008410000 */
[----:B------:R1:W-:Y:S01]  /*2870*/  STL [R1+0x20], R79 ;  /* 0x0000204f01007387 */ /* 0x0003e20000100800 */
[----:B0-----:R-:W-:Y:S01]  /*2880*/  FFMA.FTZ R3, R21, R30, R2 ;  /* 0x0000001e15037223 */ /* 0x001fe20000010002 */
[----:B------:R-:W-:Y:S02]  /*2890*/  FMUL.FTZ R2, R24, UR7 ;  /* 0x0000000718027c20 */ /* 0x000fe40008410000 */
[----:B------:R0:W-:Y:S01]  /*28a0*/  STL [R1+0x1c], R43 ;  /* 0x00001c2b01007387 */ /* 0x0001e20000100800 */
[----:B-1----:R-:W-:-:S03]  /*28b0*/  FMUL.FTZ R79, R23, UR7 ;  /* 0x00000007174f7c20 */ /* 0x002fc60008410000 */
[----:B------:R1:W-:Y:S01]  /*28c0*/  STL [R1+0x18], R2 ;  /* 0x0000180201007387 */ /* 0x0003e20000100800 */
[----:B0-----:R-:W-:-:S03]  /*28d0*/  FMUL.FTZ R43, R22, UR7 ;  /* 0x00000007162b7c20 */ /* 0x001fc60008410000 */
[----:B------:R0:W-:Y:S01]  /*28e0*/  STL [R1+0x14], R79 ;  /* 0x0000144f01007387 */ /* 0x0001e20000100800 */
[----:B-1----:R-:W-:-:S03]  /*28f0*/  FFMA.FTZ R2, R20, R28, R3 ;  /* 0x0000001c14027223 */ /* 0x002fc60000010003 */
[----:B------:R1:W-:Y:S01]  /*2900*/  STL [R1+0x10], R43 ;  /* 0x0000102b01007387 */ /* 0x0003e20000100800 */
[C---:B------:R-:W-:Y:S01]  /*2910*/  FMUL.FTZ R3, R19.reuse, UR7 ;  /* 0x0000000713037c20 */ /* 0x040fe20008410000 */
[----:B------:R-:W-:Y:S01]  /*2920*/  FFMA.FTZ R2, R19, R27, R2 ;  /* 0x0000001b13027223 */ /* 0x000fe20000010002 */
[----:B0-----:R-:W-:Y:S01]  /*2930*/  FMUL.FTZ R79, R21, UR7 ;  /* 0x00000007154f7c20 */ /* 0x001fe20008410000 */
[----:B-1----:R-:W-:-:S04]  /*2940*/  FMUL.FTZ R43, R20, UR7 ;  /* 0x00000007142b7c20 */ /* 0x002fc80008410000 */
[----:B------:R0:W-:Y:S04]  /*2950*/  STL [R1+0xc], R79 ;  /* 0x00000c4f01007387 */ /* 0x0001e80000100800 */
[----:B------:R0:W-:Y:S04]  /*2960*/  STL [R1+0x8], R43 ;  /* 0x0000082b01007387 */ /* 0x0001e80000100800 */
[----:B------:R0:W-:Y:S04]  /*2970*/  STL [R1+0xc8], R2 ;  /* 0x0000c80201007387 */ /* 0x0001e80000100800 */
[----:B------:R0:W-:Y:S01]  /*2980*/  STL [R1+0x4], R3 ;  /* 0x0000040301007387 */ /* 0x0001e20000100800 */
[----:B------:R-:W-:Y:S06]  /*2990*/  BAR.SYNC.DEFER_BLOCKING 0x0 ;  /* 0x0000000000007b1d */ /* 0x000fec0000010000 */
[----:B------:R-:W-:Y:S05]  /*29a0*/  BRA.U !UP0, `(.L_x_319) ;  /* 0x0000004508507547 */ /* 0x000fea000b800000 */
[----:B------:R-:W1:Y:S01]  /*29b0*/  S2UR UR8, SR_CTAID.Y ;  /* 0x00000000000879c3 */ /* 0x000e620000002600 */
[----:B------:R-:W1:Y:S01]  /*29c0*/  LDCU.64 UR30, c[0x0][0x3b8] ;  /* 0x00007700ff1e77ac */ /* 0x000e620008000a00 */
[----:B0-----:R-:W0:Y:S01]  /*29d0*/  S2R R79, SR_TID.X ;  /* 0x00000000004f7919 */ /* 0x001e220000002100 */
[----:B------:R-:W-:Y:S01]  /*29e0*/  SHF.L.U32 R11, R11, 0x10, RZ ;  /* 0x000000100b0b7819 */ /* 0x000fe200000006ff */
[----:B------:R-:W-:Y:S01]  /*29f0*/  IMAD.U32 R12, R12, 0x10000, RZ ;  /* 0x000100000c0c7824 */ /* 0x000fe200078e00ff */
[----:B------:R-:W2:Y:S01]  /*2a00*/  LDCU.64 UR24, c[0x0][0x3a0] ;  /* 0x00007400ff1877ac */ /* 0x000ea20008000a00 */
[----:B------:R-:W-:Y:S01]  /*2a10*/  SHF.L.U32 R13, R13, 0x10, RZ ;  /* 0x000000100d0d7819 */ /* 0x000fe200000006ff */
[----:B------:R-:W-:Y:S01]  /*2a20*/  IMAD.U32 R10, R10, 0x10000, RZ ;  /* 0x000100000a0a7824 */ /* 0x000fe200078e00ff */
[----:B------:R-:W-:Y:S01]  /*2a30*/  SHF.L.U32 R2, R15, 0x10, RZ ;  /* 0x000000100f027819 */ /* 0x000fe200000006ff */
[----:B------:R-:W-:Y:S01]  /*2a40*/  UISETP.NE.AND UP0, UPT, UR10, 0x1, UPT ;  /* 0x000000010a00788c */ /* 0x000fe2000bf05270 */
[----:B------:R-:W-:Y:S01]  /*2a50*/  IMAD.U32 R3, R16, 0x10000, RZ ;  /* 0x0001000010037824 */ /* 0x000fe200078e00ff */
[----:B------:R-:W-:Y:S01]  /*2a60*/  SHF.L.U32 R40, R40, 0x10, RZ ;  /* 0x0000001028287819 */ /* 0x000fe200000006ff */
[----:B------:R-:W-:Y:S01]  /*2a70*/  IMAD.U32 R14, R14, 0x10000, RZ ;  /* 0x000100000e0e7824 */ /* 0x000fe200078e00ff */
[----:B------:R-:W-:Y:S01]  /*2a80*/  SHF.L.U32 R42, R42, 0x10, RZ ;  /* 0x000000102a2a7819 */ /* 0x000fe200000006ff */
[----:B------:R-:W-:Y:S01]  /*2a90*/  IMAD.U32 R43, R18, 0x10000, RZ ;  /* 0x00010000122b7824 */ /* 0x000fe200078e00ff */
[----:B------:R-:W-:Y:S01]  /*2aa0*/  PLOP3.LUT P2, PT, PT, PT, UP0, 0x80, 0x8 ;  /* 0x000000000008781c */ /* 0x000fe20003f4f008 */
[----:B------:R-:W-:Y:S01]  /*2ab0*/  IMAD.U32 R41, R41, 0x10000, RZ ;  /* 0x0001000029297824 */ /* 0x000fe200078e00ff */
[----:B------:R-:W-:Y:S01]  /*2ac0*/  SHF.L.U32 R62, R7, 0x10, RZ ;  /* 0x00000010073e7819 */ /* 0x000fe200000006ff */
[----:B------:R-:W-:Y:S01]  /*2ad0*/  IMAD.U32 R5, R5, 0x10000, RZ ;  /* 0x0001000005057824 */ /* 0x000fe200078e00ff */
[----:B------:R-:W-:Y:S01]  /*2ae0*/  ISETP.EQ.AND P2, PT, R4, RZ, P2 ;  /* 0x000000ff0400720c */ /* 0x000fe20001742270 */
[----:B------:R-:W-:Y:S01]  /*2af0*/  IMAD.U32 R63, R8, 0x10000, RZ ;  /* 0x00010000083f7824 */ /* 0x000fe200078e00ff */
[----:B------:R-:W-:Y:S01]  /*2b00*/  SHF.L.U32 R4, R17, 0x10, RZ ;  /* 0x0000001011047819 */ /* 0x000fe200000006ff */
[----:B------:R-:W-:Y:S01]  /*2b10*/  FADD.FTZ R17, R11, UR6 ;  /* 0x000000060b117e21 */ /* 0x000fe20008010000 */
[----:B------:R-:W-:Y:S01]  /*2b20*/  SHF.L.U32 R64, R9, 0x10, RZ ;  /* 0x0000001009407819 */ /* 0x000fe200000006ff */
[----:B-1----:R-:W-:Y:S01]  /*2b30*/  UIMAD.WIDE.U32 UR14, UR8, UR30, URZ ;  /* 0x0000001e080e72a5 */ /* 0x002fe2000f8e00ff */
[----:B------:R-:W-:Y:S01]  /*2b40*/  LOP3.LUT R6, R6, 0xfffffffb, RZ, 0xc0, !PT ;  /* 0xfffffffb06067812 */ /* 0x000fe200078ec0ff */
[----:B------:R-:W-:Y:S01]  /*2b50*/  UIMAD UR30, UR10, -0x800, UR28 ;  /* 0xfffff8000a1e78a4 */ /* 0x000fe2000f8e021c */
[----:B------:R-:W-:Y:S01]  /*2b60*/  FADD.FTZ R16, R12, UR6 ;  /* 0x000000060c107e21 */ /* 0x000fe20008010000 */
[----:B--2---:R-:W-:Y:S01]  /*2b70*/  UIMAD.WIDE.U32 UR12, UR8, UR24, URZ ;  /* 0x00000018080c72a5 */ /* 0x004fe2000f8e00ff */
[----:B------:R-:W-:Y:S01]  /*2b80*/  FADD.FTZ R15, R13, UR6 ;  /* 0x000000060d0f7e21 */ /* 0x000fe20008010000 */
[----:B------:R-:W-:Y:S01]  /*2b90*/  UIADD3 UR30, UPT, UPT, UR30, 0x800, URZ ;  /* 0x000008001e1e7890 */ /* 0x000fe2000fffe0ff */
[----:B------:R-:W-:Y:S01]  /*2ba0*/  FADD.FTZ R18, R10, UR6 ;  /* 0x000000060a127e21 */ /* 0x000fe20008010000 */
[----:B------:R-:W-:Y:S01]  /*2bb0*/  FADD.FTZ R13, R2, UR6 ;  /* 0x00000006020d7e21 */ /* 0x000fe20008010000 */
[----:B------:R-:W-:Y:S01]  /*2bc0*/  FADD.FTZ R12, R3, UR6 ;  /* 0x00000006030c7e21 */ /* 0x000fe20008010000 */
[----:B------:R-:W-:Y:S01]  /*2bd0*/  FADD.FTZ R11, R4, UR6 ;  /* 0x00000006040b7e21 */ /* 0x000fe20008010000 */
[----:B------:R-:W-:Y:S01]  /*2be0*/  IMAD.MOV.U32 R61, RZ, RZ, RZ ;  /* 0x000000ffff3d7224 */ /* 0x000fe200078e00ff */
[----:B------:R-:W-:Y:S01]  /*2bf0*/  ISETP.GE.AND P0, PT, R77, UR30, PT ;  /* 0x0000001e4d007c0c */ /* 0x000fe2000bf06270 */
        /* <DEDUP_REMOVED lines=9> */
[----:B------:R-:W-:-:S02]  /*2c90*/  UIMAD UR29, UR8, UR25, UR13 ;  /* 0x00000019081d72a4 */ /* 0x000fc4000f8e020d */
[----:B------:R-:W-:Y:S01]  /*2ca0*/  UIMAD UR31, UR8, UR31, UR15 ;  /* 0x0000001f081f72a4 */ /* 0x000fe2000f8e020f */
[----:B------:R-:W-:Y:S01]  /*2cb0*/  @P0 LOP3.LUT R6, R6, 0x4, RZ, 0xfc, !PT ;  /* 0x0000000406060812 */ /* 0x000fe200078efcff */
[----:B------:R-:W1:Y:S01]  /*2cc0*/  LDCU UR49, c[0x0][0x394] ;  /* 0x00007280ff3177ac */ /* 0x000e620008000800 */
[----:B------:R-:W2:Y:S01]  /*2cd0*/  LDCU UR50, c[0x0][0x38c] ;  /* 0x00007180ff3277ac */ /* 0x000ea20008000800 */
[----:B------:R-:W3:Y:S01]  /*2ce0*/  LDCU UR28, c[0x0][0x388] ;  /* 0x00007100ff1c77ac */ /* 0x000ee20008000800 */
[----:B------:R-:W4:Y:S01]  /*2cf0*/  LDCU.64 UR36, c[0x0][0x3a8] ;  /* 0x00007500ff2477ac */ /* 0x000f220008000a00 */
[----:B------:R-:W0:Y:S01]  /*2d00*/  LDCU.64 UR38, c[0x0][0x3c0] ;  /* 0x00007800ff2677ac */ /* 0x000e220008000a00 */
[----:B------:R-:W0:Y:S01]  /*2d10*/  LDCU.64 UR40, c[0x0][0x3e0] ;  /* 0x00007c00ff2877ac */ /* 0x000e220008000a00 */
[----:B------:R-:W0:Y:S01]  /*2d20*/  LDCU.64 UR42, c[0x0][0x4e0] ;  /* 0x00009c00ff2a77ac */ /* 0x000e220008000a00 */
[----:B------:R-:W0:Y:S01]  /*2d30*/  LDCU.64 UR44, c[0x0][0x4f0] ;  /* 0x00009e00ff2c77ac */ /* 0x000e220008000a00 */
[----:B------:R-:W0:Y:S01]  /*2d40*/  LDCU.64 UR46, c[0x0][0x540] ;  /* 0x0000a800ff2e77ac */ /* 0x000e220008000a00 */
[----:B------:R-:W0:Y:S01]  /*2d50*/  LDCU.128 UR24, c[0x0][0x440] ;  /* 0x00008800ff1877ac */ /* 0x000e220008000c00 */
[----:B------:R-:W-:-:S05]  /*2d60*/  UMOV UR8, URZ ;  /* 0x000000ff00087c82 */ /* 0x000fca0008000000 */
.L_x_364:
[----:B0-----:R-:W-:Y:S01]  /*2d70*/  MOV R43, UR40 ;  /* 0x00000028002b7c02 */ /* 0x001fe20008000f00 */
[----:B------:R-:W-:Y:S01]  /*2d80*/  IMAD.MOV.U32 R41, RZ, RZ, RZ ;  /* 0x000000ffff297224 */ /* 0x000fe200078e00ff */
[----:B------:R-:W-:Y:S01]  /*2d90*/  MOV R40, R77 ;  /* 0x0000004d00287202 */ /* 0x000fe20000000f00 */
[----:B------:R-:W-:Y:S01]  /*2da0*/  IMAD.U32 R63, RZ, RZ, UR41 ;  /* 0x00000029ff3f7e24 */ /* 0x000fe2000f8e00ff */
[----:B------:R-:W-:Y:S01]  /*2db0*/  LOP3.LUT P6, RZ, R6, 0x4, RZ, 0xc0, !PT ;  /* 0x0000000406ff7812 */ /* 0x000fe200078cc0ff */
[----:B------:R-:W5:Y:S01]  /*2dc0*/  LDL R108, [R1+0xc0] ;  /* 0x0000c000016c7983 */ /* 0x000f620000100800 */
[----:B------:R-:W-:Y:S01]  /*2dd0*/  LOP3.LUT R76, R77, 0x20, RZ, 0xfc, !PT ;  /* 0x000000204d4c7812 */ /* 0x000fe200078efcff */
[----:B------:R-:W-:Y:S02]  /*2de0*/  IMAD.WIDE.U32 R42, R43, UR8, R40 ;  /* 0x000000082b2a7c25 */ /* 0x000fe4000f8e0028 */
[----:B------:R-:W2:Y:S01]  /*2df0*/  LDL R107, [R1+0xbc] ;  /* 0x0000bc00016b7983 */ /* 0x000ea20000100800 */
[----:B------:R-:W-:Y:S01]  /*2e00*/  ISETP.GE.AND P4, PT, R76, UR30, PT ;  /* 0x0000001e4c007c0c */ /* 0x000fe2000bf86270 */
[----:B------:R-:W-:Y:S01]  /*2e10*/  IMAD R41, R63, UR8, R43 ;  /* 0x000000083f297c24 */ /* 0x000fe2000f8e022b */
[C---:B------:R-:W-:Y:S01]  /*2e20*/  LEA R40, P0, R42.reuse, UR21, 0x1 ;  /* 0x000000152a287c11 */ /* 0x040fe2000f8008ff */
[----:B------:R-:W3:Y:S03]  /*2e30*/  LDL R106, [R1+0xb8] ;  /* 0x0000b800016a7983 */ /* 0x000ee60000100800 */
[----:B------:R-:W-:Y:S01]  /*2e40*/  LEA.HI.X R41, R42, UR22, R41, 0x1, P0 ;  /* 0x000000162a297c11 */ /* 0x000fe200080f0c29 */
[----:B------:R-:W3:Y:S04]  /*2e50*/  LDL R105, [R1+0xb4] ;  /* 0x0000b40001697983 */ /* 0x000ee80000100800 */
[----:B------:R-:W4:Y:S04]  /*2e60*/  @!P6 LDG.E.U16 R65, desc[UR32][R40.64] ;  /* 0x000000202841e981 */ /* 0x000f28000c1e1500 */
[----:B------:R-:W5:Y:S01]  /*2e70*/  @!P4 LDG.E.U16 R43, desc[UR32][R40.64+0x40] ;  /* 0x00004020282bc981 */ /* 0x000f62000c1e1500 */
[----:B------:R-:W-:-:S02]  /*2e80*/  LOP3.LUT R75, R77, 0x40, RZ, 0xfc, !PT ;  /* 0x000000404d4b7812 */ /* 0x000fc400078efcff */
[----:B------:R-:W-:Y:S01]  /*2e90*/  LOP3.LUT R74, R77, 0x60, RZ, 0xfc, !PT ;  /* 0x000000604d4a7812 */ /* 0x000fe200078efcff */
[----:B------:R-:W3:Y:S01]  /*2ea0*/  LDL R104, [R1+0xb0] ;  /* 0x0000b00001687983 */ /* 0x000ee20000100800 */
[----:B------:R-:W-:Y:S02]  /*2eb0*/  ISETP.GE.AND P1, PT, R75, UR30, PT ;  /* 0x0000001e4b007c0c */ /* 0x000fe4000bf26270 */
[----:B------:R-:W-:Y:S01]  /*2ec0*/  LOP3.LUT R73, R77, 0x80, RZ, 0xfc, !PT ;  /* 0x000000804d497812 */ /* 0x000fe200078efcff */
[----:B------:R-:W3:Y:S01]  /*2ed0*/  LDL R103, [R1+0xac] ;  /* 0x0000ac0001677983 */ /* 0x000ee20000100800 */
[----:B------:R-:W-:Y:S02]  /*2ee0*/  ISETP.GE.AND P0, PT, R74, UR30, PT ;  /* 0x0000001e4a007c0c */ /* 0x000fe4000bf06270 */
[----:B------:R-:W-:Y:S01]  /*2ef0*/  ISETP.GE.AND P3, PT, R73, UR30, PT ;  /* 0x0000001e49007c0c */ /* 0x000fe2000bf66270 */
[----:B------:R-:W3:Y:S01]  /*2f00*/  LDL R102, [R1+0xa8] ;  /* 0x0000a80001667983 */ /* 0x000ee20000100800 */
[----:B------:R-:W-:-:S03]  /*2f10*/  LOP3.LUT R72, R77, 0xa0, RZ, 0xfc, !PT ;  /* 0x000000a04d487812 */ /* 0x000fc600078efcff */
[----:B------:R-:W3:Y:S04]  /*2f20*/  LDL R101, [R1+0xa4] ;  /* 0x0000a40001657983 */ /* 0x000ee80000100800 */
[----:B------:R-:W2:Y:S04]  /*2f30*/  @!P1 LDG.E.U16 R42, desc[UR32][R40.64+0x80] ;  /* 0x00008020282a9981 */ /* 0x000ea8000c1e1500 */
[----:B------:R-:W3:Y:S01]  /*2f40*/  @!P0 LDG.E.U16 R63, desc[UR32][R40.64+0xc0] ;  /* 0x0000c020283f8981 */ /* 0x000ee2000c1e1500 */
[----:B------:R-:W-:-:S03]  /*2f50*/  ISETP.GE.AND P5, PT, R72, UR30, PT ;  /* 0x0000001e48007c0c */ /* 0x000fc6000bfa6270 */
[----:B------:R-:W3:Y:S04]  /*2f60*/  @!P3 LDG.E.U16 R62, desc[UR32][R40.64+0x100] ;  /* 0x00010020283eb981 */ /* 0x000ee8000c1e1500 */
[----:B------:R-:W3:Y:S04]  /*2f70*/  LDL R100, [R1+0xa0] ;  /* 0x0000a00001647983 */ /* 0x000ee80000100800 */
[----:B------:R-:W3:Y:S04]  /*2f80*/  LDL R99, [R1+0x9c] ;  /* 0x00009c0001637983 */ /* 0x000ee80000100800 */
[----:B------:R-:W3:Y:S01]  /*2f90*/  @!P5 LDG.E.U16 R64, desc[UR32][R40.64+0x140] ;  /* 0x000140202840d981 */ /* 0x000ee2000c1e1500 */
[----:B------:R-:W-:-:S02]  /*2fa0*/  CS2R R80, SRZ ;  /* 0x0000000000507805 */ /* 0x000fc4000001ff00 */
[C---:B------:R-:W-:Y:S02]  /*2fb0*/  LOP3.LUT R71, R77.reuse, 0xc0, RZ, 0xfc, !PT ;  /* 0x000000c04d477812 */ /* 0x040fe400078efcff */
[----:B-1----:R-:W-:Y:S02]  /*2fc0*/  CS2R R82, SRZ ;  /* 0x0000000000527805 */ /* 0x002fe4000001ff00 */
[C---:B------:R-:W-:Y:S01]  /*2fd0*/  LOP3.LUT R70, R77.reuse, 0xe0, RZ, 0xfc, !PT ;  /* 0x000000e04d467812 */ /* 0x040fe200078efcff */
[----:B------:R-:W3:Y:S01]  /*2fe0*/  LDL R98, [R1+0x98] ;  /* 0x0000980001627983 */ /* 0x000ee20000100800 */
[C---:B------:R-:W-:Y:S02]  /*2ff0*/  LOP3.LUT R69, R77.reuse, 0x100, RZ, 0xfc, !PT ;  /* 0x000001004d457812 */ /* 0x040fe400078efcff */
[C---:B------:R-:W-:Y:S01]  /*3000*/  LOP3.LUT R68, R77.reuse, 0x120, RZ, 0xfc, !PT ;  /* 0x000001204d447812 */ /* 0x040fe200078efcff */
[----:B------:R-:W3:Y:S01]  /*3010*/  LDL R97, [R1+0x94] ;  /* 0x0000940001617983 */ /* 0x000ee20000100800 */
[----:B------:R-:W-:-:S03]  /*3020*/  LOP3.LUT R67, R77, 0x140, RZ, 0xfc, !PT ;  /* 0x000001404d437812 */ /* 0x000fc600078efcff */
[----:B------:R-:W3:Y:S04]  /*3030*/  LDL R96, [R1+0x90] ;  /* 0x0000900001607983 */ /* 0x000ee80000100800 */
[----:B------:R-:W3:Y:S01]  /*3040*/  LDL R95, [R1+0x8c] ;  /* 0x00008c00015f7983 */ /* 0x000ee20000100800 */
[----:B----4-:R-:W-:-:S04]  /*3050*/  @!P6 PRMT R80, R65, 0x5410, RZ ;  /* 0x000054104150e816 */ /* 0x010fc800000000ff */
[----:B-----5:R-:W-:Y:S02]  /*3060*/  @!P4 PRMT R80, R80, 0x5410, R43 ;  /* 0x000054105050c816 */ /* 0x020fe4000000002b */
[----:B------:R-:W-:-:S13]  /*3070*/  ISETP.GE.AND P4, PT, R71, UR30, PT ;  /* 0x0000001e47007c0c */ /* 0x000fda000bf86270 */
[----:B------:R-:W4:Y:S01]  /*3080*/  @!P4 LDG.E.U16 R43, desc[UR32][R40.64+0x180] ;  /* 0x00018020282bc981 */ /* 0x000f22000c1e1500 */
[----:B--2---:R-:W-:Y:S02]  /*3090*/  @!P1 PRMT R82, R42, 0x5410, RZ ;  /* 0x000054102a529816 */ /* 0x004fe400000000ff */
[----:B------:R-:W-:Y:S02]  /*30a0*/  ISETP.GE.AND P1, PT, R70, UR30, PT ;  /* 0x0000001e46007c0c */ /* 0x000fe4000bf26270 */
[----:B---3--:R-:W-:Y:S02]  /*30b0*/  @!P0 PRMT R82, R82, 0x5410, R63 ;  /* 0x0000541052528816 */ /* 0x008fe4000000003f */
[----:B------:R-:W-:Y:S02]  /*30c0*/  ISETP.GE.AND P0, PT, R69, UR30, PT ;  /* 0x0000001e45007c0c */ /* 0x000fe4000bf06270 */
[----:B------:R-:W-:Y:S02]  /*30d0*/  @!P3 PRMT R81, R62, 0x5410, RZ ;  /* 0x000054103e51b816 */ /* 0x000fe400000000ff */
[----:B------:R-:W-:-:S05]  /*30e0*/  ISETP.GE.AND P3, PT, R68, UR30, PT ;  /* 0x0000001e44007c0c */ /* 0x000fca000bf66270 */
[----:B------:R-:W2:Y:S04]  /*30f0*/  @!P1 LDG.E.U16 R42, desc[UR32][R40.64+0x1c0] ;  /* 0x0001c020282a9981 */ /* 0x000ea8000c1e1500 */
[----:B------:R-:W3:Y:S01]  /*3100*/  @!P0 LDG.E.U16 R62, desc[UR32][R40.64+0x200] ;  /* 0x00020020283e8981 */ /* 0x000ee2000c1e1500 */
[----:B------:R-:W-:Y:S02]  /*3110*/  @!P5 PRMT R81, R81, 0x5410, R64 ;  /* 0x000054105151d816 */ /* 0x000fe40000000040 */
[----:B------:R-:W-:Y:S01]  /*3120*/  ISETP.GE.AND P5, PT, R67, UR30, PT ;  /* 0x0000001e43007c0c */ /* 0x000fe2000bfa6270 */
[----:B------:R-:W5:-:S12]  /*3130*/  @!P3 LDG.E.U16 R85, desc[UR32][R40.64+0x240] ;  /* 0x000240202855b981 */ /* 0x000f58000c1e1500 */
[----:B------:R-:W5:Y:S01]  /*3140*/  @!P5 LDG.E.U16 R86, desc[UR32][R40.64+0x280] ;  /* 0x000280202856d981 */ /* 0x000f62000c1e1500 */
[C---:B------:R-:W-:Y:S02]  /*3150*/  LOP3.LUT R64, R77.reuse, 0x1a0, RZ, 0xfc, !PT ;  /* 0x000001a04d407812 */ /* 0x040fe400078efcff */
[C---:B------:R-:W-:Y:S02]  /*3160*/  LOP3.LUT R66, R77.reuse, 0x160, RZ, 0xfc, !PT ;  /* 0x000001604d427812 */ /* 0x040fe400078efcff */
[----:B------:R-:W-:Y:S01]  /*3170*/  LOP3.LUT R65, R77, 0x180, RZ, 0xfc, !PT ;  /* 0x000001804d417812 */ /* 0x000fe200078efcff */
[----:B------:R-:W-:Y:S01]  /*3180*/  UMOV UR34, UR12 ;  /* 0x0000000c00227c82 */ /* 0x000fe20008000000 */
[----:B------:R-:W-:Y:S01]  /*3190*/  UMOV UR35, UR29 ;  /* 0x0000001d00237c82 */ /* 0x000fe20008000000 */
[----:B------:R-:W-:Y:S01]  /*31a0*/  HFMA2 R84, -RZ, RZ, 0, 0 ;  /* 0x00000000ff547431 */ /* 0x000fe200000001ff */
[----:B------:R-:W-:-:S04]  /*31b0*/  UIMAD.WIDE.U32 UR34, UR8, UR36, UR34 ;  /* 0x00000024082272a5 */ /* 0x000fc8000f8e0022 */
[----:B------:R-:W-:Y:S02]  /*31c0*/  UIMAD UR23, UR8, UR37, UR35 ;  /* 0x00000025081772a4 */ /* 0x000fe4000f8e0223 */
[----:B------:R-:W-:-:S04]  /*31d0*/  ULEA UR35, UP0, UR34, UR24, 0x2 ;  /* 0x0000001822237291 */ /* 0x000fc8000f8010ff */
[----:B------:R-:W-:Y:S01]  /*31e0*/  ULEA.HI.X UR34, UR34, UR25, UR23, 0x2, UP0 ;  /* 0x0000001922227291 */ /* 0x000fe200080f1417 */
[----:B----4-:R-:W-:Y:S02]  /*31f0*/  @!P4 PRMT R83, R43, 0x5410, RZ ;  /* 0x000054102b53c816 */ /* 0x010fe400000000ff */
[----:B------:R-:W-:-:S13]  /*3200*/  ISETP.GE.AND P4, PT, R64, UR30, PT ;  /* 0x0000001e40007c0c */ /* 0x000fda000bf86270 */
[----:B------:R-:W-:Y:S01]  /*3210*/  @!P4 LOP3.LUT R77, R78, 0x1f, R79, 0xf8, !PT ;  /* 0x0000001f4e4dc812 */ /* 0x000fe200078ef84f */
[----:B------:R-:W4:Y:S03]  /*3220*/  @!P4 LDG.E.U16 R89, desc[UR32][R40.64+0x340] ;  /* 0x000340202859c981 */ /* 0x000f26000c1e1500 */
[----:B------:R-:W-:Y:S02]  /*3230*/  LOP3.LUT R63, R77, 0x1c0, RZ, 0xfc, !PT ;  /* 0x000001c04d3f7812 */ /* 0x000fe400078efcff */
[----:B--2---:R-:W-:Y:S02]  /*3240*/  @!P1 PRMT R83, R83, 0x5410, R42 ;  /* 0x0000541053539816 */ /* 0x004fe4000000002a */
[----:B------:R-:W-:Y:S02]  /*3250*/  ISETP.GE.AND P1, PT, R63, UR30, PT ;  /* 0x0000001e3f007c0c */ /* 0x000fe4000bf26270 */
[----:B---3--:R-:W-:-:S02]  /*3260*/  @!P0 PRMT R84, R62, 0x5410, RZ ;  /* 0x000054103e548816 */ /* 0x008fc400000000ff */
[----:B------:R-:W-:Y:S02]  /*3270*/  ISETP.GE.AND P0, PT, R65, UR30, PT ;  /* 0x0000001e41007c0c */ /* 0x000fe4000bf06270 */
[----:B-----5:R-:W-:Y:S02]  /*3280*/  @!P3 PRMT R84, R84, 0x5410, R85 ;  /* 0x000054105454b816 */ /* 0x020fe40000000055 */
[----:B------:R-:W-:-:S05]  /*3290*/  ISETP.GE.AND P3, PT, R66, UR30, PT ;  /* 0x0000001e42007c0c */ /* 0x000fca000bf66270 */
[----:B------:R-:W-:Y:S01]  /*32a0*/  @!P1 IMAD.SHL.U32 R42, R79, 0x10, RZ ;  /* 0x000000104f2a9824 */ /* 0x000fe200078e00ff */
[----:B------:R-:W-:Y:S01]  /*32b0*/  MOV R85, RZ ;  /* 0x000000ff00557202 */ /* 0x000fe20000000f00 */
[----:B------:R-:W2:Y:S01]  /*32c0*/  @!P1 LDG.E.U16 R88, desc[UR32][R40.64+0x380] ;  /* 0x0003802028589981 */ /* 0x000ea2000c1e1500 */
[----:B------:R-:W-:Y:S02]  /*32d0*/  MOV R43, UR34 ;  /* 0x00000022002b7c02 */ /* 0x000fe40008000f00 */
[----:B------:R-:W-:Y:S01]  /*32e0*/  @!P1 LOP3.LUT R78, R42, 0x3e00, RZ, 0xc0, !PT ;  /* 0x00003e002a4e9812 */ /* 0x000fe200078ec0ff */
[----:B------:R-:W-:Y:S01]  /*32f0*/  IMAD.U32 R42, RZ, RZ, UR35 ;  /* 0x00000023ff2a7e24 */ /* 0x000fe2000f8e00ff */
[----:B------:R-:W3:Y:S01]  /*3300*/  @!P0 LDG.E.U16 R87, desc[UR32][R40.64+0x300] ;  /* 0x0003002028578981 */ /* 0x000ee2000c1e1500 */
[----:B------:R-:W-:-:S03]  /*3310*/  @!P5 PRMT R85, R86, 0x5410, RZ ;  /* 0x000054105655d816 */ /* 0x000fc600000000ff */
[----:B------:R-:W5:Y:S04]  /*3320*/  @!P3 LDG.E.U16 R86, desc[UR32][R40.64+0x2c0] ;  /* 0x0002c0202856b981 */ /* 0x000f68000c1e1500 */
[----:B------:R-:W2:Y:S01]  /*3330*/  LDG.E R42, desc[UR32][R42.64] ;  /* 0x000000202a2a7981 */ /* 0x000ea2000c1e1900 */
[----:B------:R-:W-:Y:S01]  /*3340*/  @!P1 LOP3.LUT R77, R78, 0x1f, R79, 0xf8, !PT ;  /* 0x0000001f4e4d9812 */ /* 0x000fe200078ef84f */
[----:B------:R-:W-:Y:S01]  /*3350*/  UMOV UR34, UR14 ;  /* 0x0000000e00227c82 */ /* 0x000fe20008000000 */
[----:B------:R-:W-:Y:S02]  /*3360*/  UMOV UR35, UR31 ;  /* 0x0000001f00237c82 */ /* 0x000fe40008000000 */
[----:B------:R-:W-:Y:S01]  /*3370*/  LOP3.LUT R62, R77, 0x1e0, RZ, 0xfc, !PT ;  /* 0x000001e04d3e7812 */ /* 0x000fe200078efcff */
[----:B------:R-:W-:-:S03]  /*3380*/  UIMAD.WIDE.U32 UR34, UR8, UR38, UR34 ;  /* 0x00000026082272a5 */ /* 0x000fc6000f8e0022 */
[----:B------:R-:W-:Y:S01]  /*3390*/  ISETP.GE.AND P5, PT, R62, UR30, PT ;  /* 0x0000001e3e007c0c */ /* 0x000fe2000bfa6270 */
[----:B------:R-:W-:Y:S02]  /*33a0*/  UIMAD UR23, UR8, UR39, UR35 ;  /* 0x00000027081772a4 */ /* 0x000fe4000f8e0223 */
[----:B------:R-:W-:-:S04]  /*33b0*/  ULEA UR35, UP0, UR34, UR26, 0x2 ;  /* 0x0000001a22237291 */ /* 0x000fc8000f8010ff */
[----:B------:R-:W-:-:S06]  /*33c0*/  ULEA.HI.X UR34, UR34, UR27, UR23, 0x2, UP0 ;  /* 0x0000001b22227291 */ /* 0x000fcc00080f1417 */
[----:B------:R0:W2:Y:S01]  /*33d0*/  @!P5 LDG.E.U16 R90, desc[UR32][R40.64+0x3c0] ;  /* 0x0003c020285ad981 */ /* 0x0000a2000c1e1500 */
[----:B------:R-:W-:Y:S01]  /*33e0*/  PRMT R91, R82, 0x7632, R91 ;  /* 0x00007632525b7816 */ /* 0x000fe2000000005b */
[----:B0-----:R-:W-:Y:S01]  /*33f0*/  IMAD.U32 R40, RZ, RZ, UR35 ;  /* 0x00000023ff287e24 */ /* 0x001fe2000f8e00ff */
[----:B------:R-:W-:-:S05]  /*3400*/  MOV R41, UR34 ;  /* 0x0000002200297c02 */ /* 0x000fca0008000f00 */
[----:B------:R0:W2:Y:S01]  /*3410*/  LDG.E R43, desc[UR32][R40.64] ;  /* 0x00000020282b7981 */ /* 0x0000a2000c1e1900 */
[----:B------:R-:W-:-:S03]  /*3420*/  PRMT R92, R81, 0x7632, R92 ;  /* 0x00007632515c7816 */ /* 0x000fc6000000005c */
[----:B------:R-:W-:Y:S01]  /*3430*/  STS.U16 [R108], R80 ;  /* 0x000000506c007388 */ /* 0x000fe20000000400 */
[----:B0-----:R-:W-:Y:S01]  /*3440*/  PRMT R41, R80, 0x7632, R41 ;  /* 0x0000763250297816 */ /* 0x001fe20000000029 */
[----:B------:R-:W-:Y:S01]  /*3450*/  IMAD.MOV.U32 R40, RZ, RZ, RZ ;  /* 0x000000ffff287224 */ /* 0x000fe200078e00ff */
[----:B------:R-:W-:-:S03]  /*3460*/  PRMT R93, R83, 0x7632, R93 ;  /* 0x00007632535d7816 */ /* 0x000fc6000000005d */
[----:B------:R-:W-:Y:S01]  /*3470*/  STS.U16 [R107+0x40], R41 ;  /* 0x000040296b007388 */ /* 0x000fe20000000400 */
[----:B------:R-:W-:-:S03]  /*3480*/  PRMT R94, R84, 0x7632, R94 ;  /* 0x00007632545e7816 */ /* 0x000fc6000000005e */
[----:B------:R-:W-:Y:S04]  /*3490*/  STS.U16 [R106+0x80], R82 ;  /* 0x000080526a007388 */ /* 0x000fe80000000400 */
[----:B------:R-:W-:Y:S04]  /*34a0*/  STS.U16 [R105+0xc0], R91 ;  /* 0x0000c05b69007388 */ /* 0x000fe80000000400 */
[----:B------:R-:W-:Y:S04]  /*34b0*/  STS.U16 [R104+0x100], R81 ;  /* 0x0001005168007388 */ /* 0x000fe80000000400 */
[----:B------:R-:W-:Y:S04]  /*34c0*/  STS.U16 [R103+0x140], R92 ;  /* 0x0001405c67007388 */ /* 0x000fe80000000400 */
[----:B------:R-:W-:Y:S04]  /*34d0*/  STS.U16 [R102+0x180], R83 ;  /* 0x0001805366007388 */ /* 0x000fe80000000400 */
[----:B------:R0:W-:Y:S04]  /*34e0*/  STS.U16 [R101+0x1c0], R93 ;  /* 0x0001c05d65007388 */ /* 0x0001e80000000400 */
[----:B------:R1:W-:Y:S04]  /*34f0*/  STS.U16 [R100+0x200], R84 ;  /* 0x0002005464007388 */ /* 0x0003e80000000400 */
[----:B------:R1:W-:Y:S04]  /*3500*/  STS.U16 [R99+0x240], R94 ;  /* 0x0002405e63007388 */ /* 0x0003e80000000400 */
[----:B0-----:R-:W2:Y:S04]  /*3510*/  LDL R93, [R1+0x6c] ;  /* 0x00006c00015d7983 */ /* 0x001ea80000100800 */
[----:B-1----:R-:W2:Y:S04]  /*3520*/  LDL R100, [R1+0x88] ;  /* 0x0000880001647983 */ /* 0x002ea80000100800 */
[----:B------:R-:W2:Y:S04]  /*3530*/  LDL R99, [R1+0x84] ;  /* 0x0000840001637983 */ /* 0x000ea80000100800 */
[----:B------:R-:W2:Y:S04]  /*3540*/  LDL R94, [R1+0x70] ;  /* 0x00007000015e7983 */ /* 0x000ea80000100800 */
[----:B------:R-:W2:Y:S04]  /*3550*/  LDL R92, [R1+0x68] ;  /* 0x00006800015c7983 */ /* 0x000ea80000100800 */
[----:B------:R-:W2:Y:S04]  /*3560*/  LDL R91, [R1+0x64] ;  /* 0x00006400015b7983 */ /* 0x000ea80000100800 */
[----:B------:R-:W2:Y:S04]  /*3570*/  LDL R84, [R1+0x50] ;  /* 0x0000500001547983 */ /* 0x000ea80000100800 */
[----:B------:R-:W2:Y:S04]  /*3580*/  LDL R83, [R1+0x4c] ;  /* 0x00004c0001537983 */ /* 0x000ea80000100800 */
[----:B------:R-:W2:Y:S04]  /*3590*/  LDL R82, [R1+0x48] ;  /* 0x0000480001527983 */ /* 0x000ea80000100800 */
[----:B------:R-:W2:Y:S01]  /*35a0*/  LDL R81, [R1+0x44] ;  /* 0x0000440001517983 */ /* 0x000ea20000100800 */
[----:B---3--:R-:W-:-:S03]  /*35b0*/  @!P0 PRMT R40, R87, 0x5410, RZ ;  /* 0x0000541057288816 */ /* 0x008fc600000000ff */
[----:B------:R-:W3:Y:S01]  /*35c0*/  LDL R87, [R1+0x5c] ;  /* 0x00005c0001577983 */ /* 0x000ee20000100800 */
[----:B-----5:R-:W-:Y:S02]  /*35d0*/  @!P3 PRMT R85, R85, 0x5410, R86 ;  /* 0x000054105555b816 */ /* 0x020fe40000000056 */
[----:B----4-:R-:W-:Y:S01]  /*35e0*/  @!P4 PRMT R40, R40, 0x5410, R89 ;  /* 0x000054102828c816 */ /* 0x010fe20000000059 */
[----:B------:R-:W4:Y:S01]  /*35f0*/  LDL R86, [R1+0x58] ;  /* 0x0000580001567983 */ /* 0x000f220000100800 */
[----:B--2---:R-:W-:Y:S02]  /*3600*/  R2UR UR51, R42 ;  /* 0x000000002a3372ca */ /* 0x004fe400000e0000 */
[----:B------:R-:W-:Y:S01]  /*3610*/  PRMT R42, R85, 0x7632, R42 ;  /* 0x00007632552a7816 */ /* 0x000fe2000000002a */
[----:B------:R0:W-:Y:S01]  /*3620*/  STS.U16 [R98+0x280], R85 ;  /* 0x0002805562007388 */ /* 0x0001e20000000400 */
[----:B------:R-:W-:-:S03]  /*3630*/  PRMT R80, R40, 0x7632, R80 ;  /* 0x0000763228507816 */ /* 0x000fc60000000050 */
[----:B------:R1:W-:Y:S04]  /*3640*/  STS.U16 [R97+0x2c0], R42 ;  /* 0x0002c02a61007388 */ /* 0x0003e80000000400 */
[----:B------:R2:W-:Y:S04]  /*3650*/  STS.U16 [R96+0x300], R40 ;  /* 0x0003002860007388 */ /* 0x0005e80000000400 */
[----:B------:R5:W-:Y:S04]  /*3660*/  STS.U16 [R95+0x340], R80 ;  /* 0x000340505f007388 */ /* 0x000be80000000400 */
[----:B0-----:R-:W3:Y:S04]  /*3670*/  LDL R98, [R1+0x80] ;  /* 0x0000800001627983 */ /* 0x001ee80000100800 */
[----:B-1----:R-:W4:Y:S04]  /*3680*/  LDL R97, [R1+0x7c] ;  /* 0x00007c0001617983 */ /* 0x002f280000100800 */
[----:B--2---:R-:W2:Y:S04]  /*3690*/  LDL R96, [R1+0x78] ;  /* 0x0000780001607983 */ /* 0x004ea80000100800 */
[----:B-----5:R-:W5:Y:S04]  /*36a0*/  LDL R95, [R1+0x74] ;  /* 0x00007400015f7983 */ /* 0x020f680000100800 */
[----:B------:R-:W5:Y:S04]  /*36b0*/  LDL R89, [R1+0x60] ;  /* 0x0000600001597983 */ /* 0x000f680000100800 */
[----:B------:R-:W5:Y:S01]  /*36c0*/  LDL R85, [R1+0x54] ;  /* 0x0000540001557983 */ /* 0x000f620000100800 */
[----:B------:R-:W-:Y:S01]  /*36d0*/  HFMA2 R41, -RZ, RZ, 0, 0 ;  /* 0x00000000ff297431 */ /* 0x000fe200000001ff */
[----:B------:R-:W-:-:S04]  /*36e0*/  @!P1 PRMT R41, R88, 0x5410, RZ ;  /* 0x0000541058299816 */ /* 0x000fc800000000ff */
[----:B------:R-:W-:-:S04]  /*36f0*/  @!P5 PRMT R41, R41, 0x5410, R90 ;  /* 0x000054102929d816 */ /* 0x000fc8000000005a */
[----:B------:R-:W-:Y:S01]  /*3700*/  PRMT R42, R41, 0x7632, R42 ;  /* 0x00007632292a7816 */ /* 0x000fe2000000002a */
[----:B------:R-:W0:Y:S01]  /*3710*/  S2UR UR48, SR_CgaCtaId ;  /* 0x00000000003079c3 */ /* 0x000e220000008800 */
[----:B------:R-:W-:Y:S01]  /*3720*/  IMAD.U32 R103, RZ, RZ, UR51 ;  /* 0x00000033ff677e24 */ /* 0x000fe2000f8e00ff */
[----:B------:R-:W-:-:S03]  /*3730*/  ULEA UR23, UR10, 0xffffff00, 0x8 ;  /* 0xffffff000a177891 */ /* 0x000fc6000f8e40ff */
[----:B------:R-:W-:Y:S01]  /*3740*/  FMUL.FTZ R103, R103, 1.4426950216293334961 ;  /* 0x3fb8aa3b67677820 */ /* 0x000fe20000410000 */
[----:B------:R-:W-:-:S03]  /*3750*/  ULOP3.LUT UR23, UR23, 0x100, URZ, 0xc0, !UPT ;  /* 0x0000010017177892 */ /* 0x000fc6000f8ec0ff */
[-C--:B------:R-:W-:Y:S01]  /*3760*/  FMUL.FTZ R150, R18, R103.reuse ;  /* 0x0000006712967220 */ /* 0x080fe20000410000 */
[----:B------:R-:W-:Y:S01]  /*3770*/  UIADD3 UR34, UPT, UPT, UR23, UR8, URZ ;  /* 0x0000000817227290 */ /* 0x000fe2000fffe0ff */
[-C--:B------:R-:W-:Y:S01]  /*3780*/  FMUL.FTZ R117, R17, R103.reuse ;  /* 0x0000006711757220 */ /* 0x080fe20000410000 */
[-C--:B------:R-:W-:Y:S01]  /*3790*/  FMUL.FTZ R116, R16, R103.reuse ;  /* 0x0000006710747220 */ /* 0x080fe20000410000 */
[-C--:B------:R-:W-:Y:S01]  /*37a0*/  FMUL.FTZ R115, R15, R103.reuse ;  /* 0x000000670f737220 */ /* 0x080fe20000410000 */
[-C--:B------:R-:W-:Y:S01]  /*37b0*/  FMUL.FTZ R114, R14, R103.reuse ;  /* 0x000000670e727220 */ /* 0x080fe20000410000 */
[-C--:B------:R-:W-:Y:S01]  /*37c0*/  FMUL.FTZ R113, R13, R103.reuse ;  /* 0x000000670d717220 */ /* 0x080fe20000410000 */
[----:B------:R-:W-:Y:S01]  /*37d0*/  FMUL.FTZ R112, R12, R103 ;  /* 0x000000670c707220 */ /* 0x000fe20000410000 */
[----:B------:R-:W-:Y:S04]  /*37e0*/  STS.U16 [R100+0x380], R41 ;  /* 0x0003802964007388 */ /* 0x000fe80000000400 */
[----:B------:R-:W-:Y:S01]  /*37f0*/  STS.U16 [R99+0x3c0], R42 ;  /* 0x0003c02a63007388 */ /* 0x000fe20000000400 */
[----:B------:R-:W-:-:S03]  /*3800*/  NOP ;  /* 0x0000000000007918 */ /* 0x000fc60000000000 */
[----:B------:R-:W1:Y:S04]  /*3810*/  LDS.U16 R90, [R84+0x18] ;  /* 0x00001800545a7984 */ /* 0x000e680000000400 */
[----:B------:R-:W-:Y:S04]  /*3820*/  LDS.U16 R88, [R82+0x1c] ;  /* 0x00001c0052587984 */ /* 0x000fe80000000400 */
[----:B------:R-:W1:Y:S01]  /*3830*/  LDS.U16 R41, [R81+0x1e] ;  /* 0x00001e0051297984 */ /* 0x000e620000000400 */
        /* <DEDUP_REMOVED lines=8> */
[----:B------:R-:W5:Y:S01]  /*38c0*/  MUFU.EX2 R150, R150 ;  /* 0x0000009600967308 */ /* 0x000f620000000800 */
[----:B------:R-:W-:Y:S01]  /*38d0*/  FMUL.FTZ R103, R2, R103 ;  /* 0x0000006702677220 */ /* 0x000fe20000410000 */
[----:B------:R-:W-:Y:S01]  /*38e0*/  UMOV UR35, 0x400 ;  /* 0x0000040000237882 */ /* 0x000fe20000000000 */
[----:B------:R-:W-:-:S02]  /*38f0*/  ISETP.NE.AND P1, PT, R79, RZ, PT ;  /* 0x000000ff4f00720c */ /* 0x000fc40003f25270 */
[C---:B------:R-:W-:Y:S01]  /*3900*/  IADD3 R40, PT, PT, R79.reuse, 0x200, RZ ;  /* 0x000002004f287810 */ /* 0x040fe20007ffe0ff */
[----:B0-----:R-:W-:Y:S01]  /*3910*/  ULEA UR23, UR48, UR35, 0x18 ;  /* 0x0000002330177291 */ /* 0x001fe2000f8ec0ff */
[----:B------:R-:W-:Y:S01]  /*3920*/  ISETP.NE.AND P0, PT, R79, 0x7f, PT ;  /* 0x0000007f4f00780c */ /* 0x000fe20003f05270 */
[----:B------:R-:W0:Y:S01]  /*3930*/  MUFU.EX2 R117, R117 ;  /* 0x0000007500757308 */ /* 0x000e220000000800 */
[----:B------:R-:W-:-:S03]  /*3940*/  SEL R40, R40, UR34, P1 ;  /* 0x0000002228287c07 */ /* 0x000fc60008800000 */
[----:B------:R-:W0:Y:S01]  /*3950*/  MUFU.EX2 R116, R116 ;  /* 0x0000007400747308 */ /* 0x000e220000000800 */
[----:B------:R-:W-:-:S03]  /*3960*/  R2UR UR48, R43 ;  /* 0x000000002b3072ca */ /* 0x000fc600000e0000 */
[----:B------:R-:W0:Y:S01]  /*3970*/  MUFU.EX2 R115, R115 ;  /* 0x0000007300737308 */ /* 0x000e220000000800 */
[----:B------:R-:W-:-:S03]  /*3980*/  LEA R43, R40, UR23, 0x2 ;  /* 0x00000017282b7c11 */ /* 0x000fc6000f8e10ff */
        /* <DEDUP_REMOVED lines=11> */
[----:B------:R-:W0:Y:S01]  /*3a40*/  MUFU.EX2 R103, R103 ;  /* 0x0000006700677308 */ /* 0x000e220000000800 */
[----:B------:R-:W-:Y:S01]  /*3a50*/  BSSY.RECONVERGENT B0, `(.L_x_320) ;  /* 0x000002d000007945 */ /* 0x000fe20003800200 */
[----:B-1----:R-:W-:Y:S01]  /*3a60*/  IMAD.U32 R90, R90, 0x10000, RZ ;  /* 0x000100005a5a7824 */ /* 0x002fe200078e00ff */
[----:B------:R-:W-:Y:S01]  /*3a70*/  SHF.L.U32 R41, R41, 0x10, RZ ;  /* 0x0000001029297819 */ /* 0x000fe200000006ff */
[----:B------:R-:W-:Y:S01]  /*3a80*/  IMAD.U32 R88, R88, 0x10000, RZ ;  /* 0x0001000058587824 */ /* 0x000fe200078e00ff */
[----:B---3--:R-:W1:Y:S04]  /*3a90*/  LDS.U16 R102, [R98] ;  /* 0x0000000062667984 */ /* 0x008e680000000400 */
[----:B----4-:R-:W3:Y:S04]  /*3aa0*/  LDS.U16 R101, [R97+0x2] ;  /* 0x0000020061657984 */ /* 0x010ee80000000400 */
[----:B--2---:R-:W2:Y:S04]  /*3ab0*/  LDS.U16 R100, [R96+0x4] ;  /* 0x0000040060647984 */ /* 0x004ea80000000400 */
[----:B-----5:R-:W4:Y:S04]  /*3ac0*/  LDS.U16 R99, [R95+0x6] ;  /* 0x000006005f637984 */ /* 0x020f280000000400 */
[----:B------:R-:W5:Y:S04]  /*3ad0*/  LDS.U16 R98, [R94+0x8] ;  /* 0x000008005e627984 */ /* 0x000f680000000400 */
[----:B------:R-:W0:Y:S04]  /*3ae0*/  LDS.U16 R97, [R93+0xa] ;  /* 0x00000a005d617984 */ /* 0x000e280000000400 */
[----:B------:R-:W0:Y:S04]  /*3af0*/  LDS.U16 R96, [R92+0xc] ;  /* 0x00000c005c607984 */ /* 0x000e280000000400 */
[----:B------:R-:W0:Y:S04]  /*3b00*/  LDS.U16 R95, [R91+0xe] ;  /* 0x00000e005b5f7984 */ /* 0x000e280000000400 */
[----:B------:R-:W0:Y:S04]  /*3b10*/  LDS.U16 R94, [R89+0x10] ;  /* 0x00001000595e7984 */ /* 0x000e280000000400 */
[----:B------:R-:W0:Y:S04]  /*3b20*/  LDS.U16 R93, [R87+0x12] ;  /* 0x00001200575d7984 */ /* 0x000e280000000400 */
[----:B------:R-:W0:Y:S04]  /*3b30*/  LDS.U16 R92, [R86+0x14] ;  /* 0x00001400565c7984 */ /* 0x000e280000000400 */
[----:B------:R-:W0:Y:S04]  /*3b40*/  LDS.U16 R91, [R85+0x16] ;  /* 0x00001600555b7984 */ /* 0x000e280000000400 */
[----:B------:R-:W0:Y:S04]  /*3b50*/  LDS.U16 R89, [R83+0x1a] ;  /* 0x00001a0053597984 */ /* 0x000e280000000400 */
[----:B------:R0:W-:Y:S01]  /*3b60*/  STS [R43+0x3be0], R150 ;  /* 0x003be0962b007388 */ /* 0x0001e20000000800 */
[----:B-1----:R-:W-:Y:S01]  /*3b70*/  IMAD.U32 R102, R102, 0x10000, RZ ;  /* 0x0001000066667824 */ /* 0x002fe200078e00ff */
[----:B---3--:R-:W-:Y:S01]  /*3b80*/  SHF.L.U32 R101, R101, 0x10, RZ ;  /* 0x0000001065657819 */ /* 0x008fe200000006ff */
[----:B--2---:R-:W-:Y:S01]  /*3b90*/  IMAD.U32 R100, R100, 0x10000, RZ ;  /* 0x0001000064647824 */ /* 0x004fe200078e00ff */
[----:B----4-:R-:W-:Y:S01]  /*3ba0*/  SHF.L.U32 R99, R99, 0x10, RZ ;  /* 0x0000001063637819 */ /* 0x010fe200000006ff */
[----:B-----5:R-:W-:Y:S01]  /*3bb0*/  IMAD.U32 R98, R98, 0x10000, RZ ;  /* 0x0001000062627824 */ /* 0x020fe200078e00ff */
[----:B0-----:R-:W-:Y:S01]  /*3bc0*/  SHF.L.U32 R97, R97, 0x10, RZ ;  /* 0x0000001061617819 */ /* 0x001fe200000006ff */
[----:B------:R-:W-:Y:S01]  /*3bd0*/  IMAD.U32 R96, R96, 0x10000, RZ ;  /* 0x0001000060607824 */ /* 0x000fe200078e00ff */
[----:B------:R-:W-:Y:S01]  /*3be0*/  SHF.L.U32 R95, R95, 0x10, RZ ;  /* 0x000000105f5f7819 */ /* 0x000fe200000006ff */
[----:B------:R-:W-:Y:S01]  /*3bf0*/  IMAD.U32 R94, R94, 0x10000, RZ ;  /* 0x000100005e5e7824 */ /* 0x000fe200078e00ff */
[----:B------:R-:W-:Y:S01]  /*3c00*/  SHF.L.U32 R93, R93, 0x10, RZ ;  /* 0x000000105d5d7819 */ /* 0x000fe200000006ff */
[----:B------:R-:W-:Y:S01]  /*3c10*/  IMAD.U32 R92, R92, 0x10000, RZ ;  /* 0x000100005c5c7824 */ /* 0x000fe200078e00ff */
[----:B------:R-:W-:-:S02]  /*3c20*/  SHF.L.U32 R91, R91, 0x10, RZ ;  /* 0x000000105b5b7819 */ /* 0x000fc400000006ff */
[----:B------:R-:W-:Y:S01]  /*3c30*/  SHF.L.U32 R89, R89, 0x10, RZ ;  /* 0x0000001059597819 */ /* 0x000fe200000006ff */
[----:B------:R-:W-:Y:S06]  /*3c40*/  BAR.SYNC.DEFER_BLOCKING 0x0 ;  /* 0x0000000000007b1d */ /* 0x000fec0000010000 */
[----:B------:R-:W-:Y:S05]  /*3c50*/  @P0 BRA `(.L_x_321) ;  /* 0x0000000000240947 */ /* 0x000fea0003800000 */
[----:B------:R-:W-:Y:S01]  /*3c60*/  UISETP.NE.AND UP0, UPT, UR10, UR49, UPT ;  /* 0x000000310a00728c */ /* 0x000fe2000bf05270 */
[----:B------:R-:W-:-:S08]  /*3c70*/  IMAD.MOV.U32 R40, RZ, RZ, 0x3f800000 ;  /* 0x3f800000ff287424 */ /* 0x000fd000078e00ff */
[----:B------:R-:W-:Y:S05]  /*3c80*/  BRA.U !UP0, `(.L_x_322) ;  /* 0x0000000108247547 */ /* 0x000fea000b800000 */
[----:B------:R-:W-:-:S04]  /*3c90*/  USHF.L.U32 UR34, UR10, 0x8, URZ ;  /* 0x000000080a227899 */ /* 0x000fc800080006ff */
[----:B------:R-:W-:-:S04]  /*3ca0*/  ULOP3.LUT UR34, UR34, 0x100, URZ, 0xc0, !UPT ;  /* 0x0000010022227892 */ /* 0x000fc8000f8ec0ff */
[----:B------:R-:W-:-:S04]  /*3cb0*/  UIADD3 UR34, UPT, UPT, UR34, UR8, URZ ;  /* 0x0000000822227290 */ /* 0x000fc8000fffe0ff */
[----:B------:R-:W-:-:S09]  /*3cc0*/  ULEA UR34, UR34, UR23, 0x2 ;  /* 0x0000001722227291 */ /* 0x000fd2000f8e10ff */
[----:B------:R-:W1:Y:S01]  /*3cd0*/  LDS R40, [UR34+0x3be0] ;  /* 0x003be022ff287984 */ /* 0x000e620008000800 */
[----:B------:R-:W-:Y:S05]  /*3ce0*/  BRA `(.L_x_322) ;  /* 0x00000000000c7947 */ /* 0x000fea0003800000 */
.L_x_321:
[----:B------:R-:W0:Y:S02]  /*3cf0*/  S2R R40, SR_TID.X ;  /* 0x0000000000287919 */ /* 0x000e240000002100 */
[----:B0-----:R-:W-:-:S06]  /*3d00*/  LEA R40, R40, UR23, 0x2 ;  /* 0x0000001728287c11 */ /* 0x001fcc000f8e10ff */
[----:B------:R-:W0:Y:S02]  /*3d10*/  LDS R40, [R40+0x43e4] ;  /* 0x0043e40028287984 */ /* 0x000e240000000800 */
.L_x_322:
[----:B------:R-:W-:Y:S05]  /*3d20*/  BSYNC.RECONVERGENT B0 ;  /* 0x0000000000007941 */ /* 0x000fea0003800200 */
.L_x_320:
[----:B------:R-:W2:Y:S01]  /*3d30*/  @P2 LDC R80, c[0x0][0x38c] ;  /* 0x0000e300ff502b82 */ /* 0x000ea20000000800 */
[----:B------:R-:W-:Y:S01]  /*3d40*/  MOV R42, UR10 ;  /* 0x0000000a002a7c02 */ /* 0x000fe20008000f00 */
[----:B------:R-:W-:Y:S01]  /*3d50*/  HFMA2 R43, -RZ, RZ, 0, 0 ;  /* 0x00000000ff2b7431 */ /* 0x000fe200000001ff */
[----:B------:R-:W-:-:S03]  /*3d60*/  MOV R81, 0x8 ;  /* 0x0000000800517802 */ /* 0x000fc60000000f00 */
[----:B------:R-:W-:Y:S02]  /*3d70*/  @P2 VIADD R42, R42, 0xfffffffe ;  /* 0xfffffffe2a2a2836 */ /* 0x000fe40000000000 */
[----:B------:R-:W-:Y:S01]  /*3d80*/  FMUL.FTZ R134, R18, R53 ;  /* 0x0000003512867220 */ /* 0x000fe20000410000 */
[----:B------:R-:W-:Y:S01]  /*3d90*/  FMUL.FTZ R133, R17, R52 ;  /* 0x0000003411857220 */ /* 0x000fe20000410000 */
[----:B------:R-:W-:Y:S01]  /*3da0*/  FMUL.FTZ R132, R16, R50 ;  /* 0x0000003210847220 */ /* 0x000fe20000410000 */
[----:B------:R-:W-:Y:S01]  /*3db0*/  FMUL.FTZ R131, R15, R49 ;  /* 0x000000310f837220 */ /* 0x000fe20000410000 */
[----:B--2---:R-:W-:Y:S02]  /*3dc0*/  @P2 IMAD R80, R42, R80, UR8 ;  /* 0x000000082a502e24 */ /* 0x004fe4000f8e0250 */
[----:B------:R-:W-:Y:S02]  /*3dd0*/  IMAD.MOV.U32 R42, RZ, RZ, 0x3f800000 ;  /* 0x3f800000ff2a7424 */ /* 0x000fe400078e00ff */
[----:B------:R-:W-:-:S05]  /*3de0*/  @P2 IMAD.WIDE R80, R80, R81, UR4 ;  /* 0x0000000450502e25 */ /* 0x000fca000f8e0251 */
[----:B------:R2:W5:Y:S01]  /*3df0*/  @P2 LDG.E.64 R42, desc[UR32][R80.64] ;  /* 0x00000020502a2981 */ /* 0x000562000c1e1b00 */
[----:B------:R-:W-:Y:S01]  /*3e00*/  FMUL.FTZ R130, R14, R47 ;  /* 0x0000002f0e827220 */ /* 0x000fe20000410000 */
[----:B------:R-:W-:Y:S01]  /*3e10*/  FMUL.FTZ R129, R13, R46 ;  /* 0x0000002e0d817220 */ /* 0x000fe20000410000 */
[----:B------:R-:W-:Y:S01]  /*3e20*/  FMUL.FTZ R128, R12, R44 ;  /* 0x0000002c0c807220 */ /* 0x000fe20000410000 */
[----:B------:R-:W3:Y:S01]  /*3e30*/  S2R R79, SR_TID.X ;  /* 0x00000000004f7919 */ /* 0x000ee20000002100 */
[----:B------:R-:W-:Y:S01]  /*3e40*/  FMUL.FTZ R127, R11, R39 ;  /* 0x000000270b7f7220 */ /* 0x000fe20000410000 */
[----:B------:R-:W-:Y:S01]  /*3e50*/  FMUL.FTZ R126, R10, R37 ;  /* 0x000000250a7e7220 */ /* 0x000fe20000410000 */
[----:B------:R-:W-:Y:S01]  /*3e60*/  FMUL.FTZ R125, R9, R36 ;  /* 0x00000024097d7220 */ /* 0x000fe20000410000 */
[----:B------:R-:W-:Y:S01]  /*3e70*/  FMUL.FTZ R124, R8, R34 ;  /* 0x00000022087c7220 */ /* 0x000fe20000410000 */
[----:B------:R-:W-:Y:S01]  /*3e80*/  FMUL.FTZ R123, R7, R33 ;  /* 0x00000021077b7220 */ /* 0x000fe20000410000 */
[----:B--2---:R-:W-:Y:S01]  /*3e90*/  FMUL.FTZ R80, R150, R117 ;  /* 0x0000007596507220 */ /* 0x004fe20000410000 */
[----:B------:R-:W-:Y:S01]  /*3ea0*/  FFMA.FTZ R81, R117, R134, R133 ;  /* 0x0000008675517223 */ /* 0x000fe20000010085 */
[----:B------:R-:W-:Y:S01]  /*3eb0*/  FMUL.FTZ R122, R5, R31 ;  /* 0x0000001f057a7220 */ /* 0x000fe20000410000 */
[----:B------:R-:W-:Y:S01]  /*3ec0*/  FMUL.FTZ R121, R4, R30 ;  /* 0x0000001e04797220 */ /* 0x000fe20000410000 */
[C---:B------:R-:W-:Y:S01]  /*3ed0*/  FMUL.FTZ R80, R116.reuse, R80 ;  /* 0x0000005074507220 */ /* 0x040fe20000410000 */
[----:B------:R-:W-:Y:S01]  /*3ee0*/  FFMA.FTZ R81, R116, R81, R132 ;  /* 0x0000005174517223 */ /* 0x000fe20000010084 */
[----:B------:R-:W-:Y:S01]  /*3ef0*/  FMUL.FTZ R120, R3, R28 ;  /* 0x0000001c03787220 */ /* 0x000fe20000410000 */
[----:B------:R-:W-:Y:S01]  /*3f00*/  FMUL.FTZ R119, R2, R27 ;  /* 0x0000001b02777220 */ /* 0x000fe20000410000 */
[C---:B------:R-:W-:Y:S01]  /*3f10*/  FMUL.FTZ R80, R115.reuse, R80 ;  /* 0x0000005073507220 */ /* 0x040fe20000410000 */
[----:B------:R-:W-:-:S03]  /*3f20*/  FFMA.FTZ R81, R115, R81, R131 ;  /* 0x0000005173517223 */ /* 0x000fc60000010083 */
[C---:B------:R-:W-:Y:S01]  /*3f30*/  FMUL.FTZ R80, R114.reuse, R80 ;  /* 0x0000005072507220 */ /* 0x040fe20000410000 */
[----:B------:R-:W-:-:S03]  /*3f40*/  FFMA.FTZ R81, R114, R81, R130 ;  /* 0x0000005172517223 */ /* 0x000fc60000010082 */
[C---:B------:R-:W-:Y:S01]  /*3f50*/  FMUL.FTZ R80, R113.reuse, R80 ;  /* 0x0000005071507220 */ /* 0x040fe20000410000 */
[----:B------:R-:W-:-:S03]  /*3f60*/  FFMA.FTZ R81, R113, R81, R129 ;  /* 0x0000005171517223 */ /* 0x000fc60000010081 */
[C---:B------:R-:W-:Y:S01]  /*3f70*/  FMUL.FTZ R80, R112.reuse, R80 ;  /* 0x0000005070507220 */ /* 0x040fe20000410000 */
[----:B------:R-:W-:-:S03]  /*3f80*/  FFMA.FTZ R81, R112, R81, R128 ;  /* 0x0000005170517223 */ /* 0x000fc60000010080 */
[C---:B------:R-:W-:Y:S01]  /*3f90*/  FMUL.FTZ R80, R111.reuse, R80 ;  /* 0x000000506f507220 */ /* 0x040fe20000410000 */
[----:B------:R-:W-:Y:S01]  /*3fa0*/  FFMA.FTZ R81, R111, R81, R127 ;  /* 0x000000516f517223 */ /* 0x000fe2000001007f */
[C---:B---3--:R-:W-:Y:S02]  /*3fb0*/  ISETP.GT.U32.AND P0, PT, R79.reuse, 0x1f, PT ;  /* 0x0000001f4f00780c */ /* 0x048fe40003f04070 */
[C---:B------:R-:W-:Y:S01]  /*3fc0*/  FMUL.FTZ R80, R110.reuse, R80 ;  /* 0x000000506e507220 */ /* 0x040fe20000410000 */
[----:B------:R-:W-:Y:S01]  /*3fd0*/  FFMA.FTZ R81, R110, R81, R126 ;  /* 0x000000516e517223 */ /* 0x000fe2000001007e */
[----:B------:R-:W-:Y:S02]  /*3fe0*/  LEA.HI R118, R79, R79, RZ, 0x1e ;  /* 0x0000004f4f767211 */ /* 0x000fe400078ff0ff */
[C---:B------:R-:W-:Y:S01]  /*3ff0*/  FMUL.FTZ R80, R109.reuse, R80 ;  /* 0x000000506d507220 */ /* 0x040fe20000410000 */
[----:B------:R-:W-:Y:S01]  /*4000*/  FFMA.FTZ R81, R109, R81, R125 ;  /* 0x000000516d517223 */ /* 0x000fe2000001007d */
[----:B------:R-:W-:-:S02]  /*4010*/  LEA R118, R118, UR23, 0x3 ;  /* 0x0000001776767c11 */ /* 0x000fc4000f8e18ff */
        /* <DEDUP_REMOVED lines=11> */
[----:B------:R-:W-:-:S05]  /*40d0*/  FFMA.FTZ R81, R103, R81, R119 ;  /* 0x0000005167517223 */ /* 0x000fca0000010077 */
[----:B------:R2:W-:Y:S01]  /*40e0*/  STS.64 [R118+0x31d0], R80 ;  /* 0x0031d05076007388 */ /* 0x0005e20000000a00 */
[----:B------:R-:W-:Y:S06]  /*40f0*/  BAR.SYNC.DEFER_BLOCKING 0x0 ;  /* 0x0000000000007b1d */ /* 0x000fec0000010000 */
[----:B------:R-:W-:Y:S05]  /*4100*/  @P0 BRA `(.L_x_323) ;  /* 0x0000000400240947 */ /* 0x000fea0003800000 */
[----:B------:R-:W-:Y:S01]  /*4110*/  IMAD.MOV.U32 R135, RZ, RZ, 0x28 ;  /* 0x00000028ff877424 */ /* 0x000fe200078e00ff */
[----:B------:R-:W3:Y:S01]  /*4120*/  S2R R141, SR_LANEID ;  /* 0x00000000008d7919 */ /* 0x000ee20000000000 */
[----:B------:R-:W-:Y:S01]  /*4130*/  LOP3.LUT R6, R6, 0xfffffffd, RZ, 0xc0, !PT ;  /* 0xfffffffd06067812 */ /* 0x000fe200078ec0ff */
[----:B------:R-:W-:Y:S01]  /*4140*/  UMOV UR34, 0xffffffff ;  /* 0xffffffff00227882 */ /* 0x000fe20000000000 */
[----:B------:R-:W-:-:S05]  /*4150*/  IMAD R135, R79, R135, UR23 ;  /* 0x000000174f877e24 */ /* 0x000fca000f8e0287 */
[----:B--2---:R-:W-:Y:S04]  /*4160*/  LDS.64 R80, [R135+0x31d0] ;  /* 0x0031d00087507984 */ /* 0x004fe80000000a00 */
[----:B------:R-:W2:Y:S04]  /*4170*/  LDS.64 R82, [R135+0x31d8] ;  /* 0x0031d80087527984 */ /* 0x000ea80000000a00 */
[----:B------:R-:W4:Y:S04]  /*4180*/  LDS.64 R84, [R135+0x31e0] ;  /* 0x0031e00087547984 */ /* 0x000f280000000a00 */
[----:B------:R-:W0:Y:S01]  /*4190*/  LDS.64 R86, [R135+0x31e8] ;  /* 0x0031e80087567984 */ /* 0x000e220000000a00 */
[----:B---3--:R-:W-:-:S02]  /*41a0*/  ISETP.GE.AND P5, PT, R141, 0x10, PT ;  /* 0x000000108d00780c */ /* 0x008fc40003fa6270 */
[C---:B------:R-:W-:Y:S02]  /*41b0*/  ISETP.GE.AND P4, PT, R141.reuse, 0x8, PT ;  /* 0x000000088d00780c */ /* 0x040fe40003f86270 */
[----:B------:R-:W-:-:S09]  /*41c0*/  ISETP.GE.AND P3, PT, R141, 0x4, PT ;  /* 0x000000048d00780c */ /* 0x000fd20003f66270 */
[----:B------:R-:W-:Y:S02]  /*41d0*/  @P5 LOP3.LUT R6, R6, 0x2, RZ, 0xfc, !PT ;  /* 0x0000000206065812 */ /* 0x000fe400078efcff */
[----:B------:R-:W-:Y:S02]  /*41e0*/  ISETP.GE.AND P5, PT, R141, 0x1, PT ;  /* 0x000000018d00780c */ /* 0x000fe40003fa6270 */
[----:B------:R-:W-:Y:S01]  /*41f0*/  LOP3.LUT R6, R6, 0xfffffffe, RZ, 0xc0, !PT ;  /* 0xfffffffe06067812 */ /* 0x000fe200078ec0ff */
[-C--:B--2---:R-:W-:Y:S01]  /*4200*/  FMUL.FTZ R136, R80, R82.reuse ;  /* 0x0000005250887220 */ /* 0x084fe20000410000 */
[----:B------:R-:W-:Y:S02]  /*4210*/  FFMA.FTZ R137, R81, R82, R83 ;  /* 0x0000005251897223 */ /* 0x000fe40000010053 */
[----:B------:R-:W-:Y:S01]  /*4220*/  @P4 LOP3.LUT R6, R6, 0x1, RZ, 0xfc, !PT ;  /* 0x0000000106064812 */ /* 0x000fe200078efcff */
[C---:B----4-:R-:W-:Y:S01]  /*4230*/  FMUL.FTZ R136, R84.reuse, R136 ;  /* 0x0000008854887220 */ /* 0x050fe20000410000 */
[----:B------:R-:W-:Y:S01]  /*4240*/  FFMA.FTZ R137, R84, R137, R85 ;  /* 0x0000008954897223 */ /* 0x000fe20000010055 */
[----:B------:R-:W-:-:S02]  /*4250*/  ISETP.GE.AND P4, PT, R141, 0x2, PT ;  /* 0x000000028d00780c */ /* 0x000fc40003f86270 */
[C---:B0-----:R-:W-:Y:S01]  /*4260*/  FMUL.FTZ R136, R86.reuse, R136 ;  /* 0x0000008856887220 */ /* 0x041fe20000410000 */
[----:B------:R-:W-:Y:S01]  /*4270*/  FFMA.FTZ R137, R86, R137, R87 ;  /* 0x0000008956897223 */ /* 0x000fe20000010057 */
[----:B------:R-:W-:Y:S09]  /*4280*/  BRA.DIV UR34, `(.L_x_324) ;  /* 0x0000004622d47947 */ /* 0x000ff2000b800000 */
[----:B------:R-:W0:Y:S01]  /*4290*/  SHFL.UP PT, R86, R137, 0x1, RZ ;  /* 0x0420000089567989 */ /* 0x000e2200000e00ff */
[----:B------:R-:W-:-:S03]  /*42a0*/  ISETP.GE.AND P6, PT, R141, 0x8, PT ;  /* 0x000000088d00780c */ /* 0x000fc60003fc6270 */
        /* <DEDUP_REMOVED lines=21> */
.L_x_382:
[----:B------:R-:W-:Y:S01]  /*4400*/  ISETP.GE.AND P3, PT, R141, 0x10, PT ;  /* 0x000000108d00780c */ /* 0x000fe20003f66270 */
[----:B---3--:R-:W-:Y:S01]  /*4410*/  FFMA.FTZ R86, R136, R86, R138 ;  /* 0x0000005688567223 */ /* 0x008fe2000001008a */
[----:B------:R-:W-:-:S11]  /*4420*/  UMOV UR34, 0xffffffff ;  /* 0xffffffff00227882 */ /* 0x000fd60000000000 */
[----:B0-2---:R-:W-:Y:S01]  /*4430*/  @P3 FMUL.FTZ R136, R136, R137 ;  /* 0x0000008988883220 */ /* 0x005fe20000410000 */
[----:B------:R-:W-:Y:S01]  /*4440*/  FSEL R137, R138, R86, !P3 ;  /* 0x000000568a897208 */ /* 0x000fe20005800000 */
[----:B------:R-:W-:Y:S06]  /*4450*/  BRA.DIV UR34, `(.L_x_325) ;  /* 0x0000004a228c7947 */ /* 0x000fec000b800000 */
.L_x_385:
[----:B------:R-:W-:-:S03]  /*4460*/  UMOV UR34, 0xffffffff ;  /* 0xffffffff00227882 */ /* 0x000fc60000000000 */
[----:B------:R-:W-:Y:S05]  /*4470*/  BRA.DIV UR34, `(.L_x_326) ;  /* 0x0000004a22ac7947 */ /* 0x000fea000b800000 */
.L_x_388:
[----:B------:R-:W-:-:S03]  /*4480*/  UMOV UR34, 0xffffffff ;  /* 0xffffffff00227882 */ /* 0x000fc60000000000 */
[----:B------:R-:W-:Y:S05]  /*4490*/  BRA.DIV UR34, `(.L_x_327) ;  /* 0x0000004a22cc7947 */ /* 0x000fea000b800000 */
[----:B------:R-:W0:Y:S04]  /*44a0*/  SHFL.UP PT, R136, R136, 0x1, RZ ;  /* 0x0420000088887989 */ /* 0x000e2800000e00ff */
[----:B------:R-:W2:Y:S04]  /*44b0*/  SHFL.UP PT, R137, R137, 0x1, RZ ;  /* 0x0420000089897989 */ /* 0x000ea800000e00ff */
[----:B-----5:R-:W3:Y:S04]  /*44c0*/  SHFL.IDX PT, R42, R42, RZ, 0x1f ;  /* 0x00001fff2a2a7589 */ /* 0x020ee800000e0000 */
[----:B------:R-:W4:Y:S02]  /*44d0*/  SHFL.IDX PT, R43, R43, RZ, 0x1f ;  /* 0x00001fff2b2b7589 */ /* 0x000f2400000e0000 */
.L_x_394:
        /* <DEDUP_REMOVED lines=12> */
.L_x_323:
[----:B------:R-:W-:Y:S05]  /*45a0*/  WARPSYNC.ALL ;  /* 0x0000000000007948 */ /* 0x000fea0003800000 */
[----:B------:R-:W-:Y:S01]  /*45b0*/  LOP3.LUT P1, RZ, R79, 0x1f, RZ, 0xc0, !PT ;  /* 0x0000001f4fff7812 */ /* 0x000fe2000782c0ff */
[----:B------:R-:W-:Y:S01]  /*45c0*/  BAR.SYNC.DEFER_BLOCKING 0x0 ;  /* 0x0000000000007b1d */ /* 0x000fe20000010000 */
[----:B------:R-:W-:Y:S01]  /*45d0*/  FMUL.FTZ R149, R41, UR48 ;  /* 0x0000003029957c20 */ /* 0x000fe20008410000 */
[----:B------:R-:W-:Y:S01]  /*45e0*/  FMUL.FTZ R148, R88, UR48 ;  /* 0x0000003058947c20 */ /* 0x000fe20008410000 */
[----:B------:R-:W-:Y:S01]  /*45f0*/  FMUL.FTZ R147, R89, UR48 ;  /* 0x0000003059937c20 */ /* 0x000fe20008410000 */
[----:B0123--:R-:W-:Y:S01]  /*4600*/  FMUL.FTZ R80, R103, R40 ;  /* 0x0000002867507220 */ /* 0x00ffe20000410000 */
[----:B------:R-:W-:Y:S01]  /*4610*/  FMUL.FTZ R149, R19, R149 ;  /* 0x0000009513957220 */ /* 0x000fe20000410000 */
[----:B------:R-:W-:Y:S01]  /*4620*/  FMUL.FTZ R148, R20, R148 ;  /* 0x0000009414947220 */ /* 0x000fe20000410000 */
[----:B------:R-:W-:Y:S01]  /*4630*/  FMUL.FTZ R147, R21, R147 ;  /* 0x0000009315937220 */ /* 0x000fe20000410000 */
[----:B------:R-:W-:Y:S01]  /*4640*/  FMUL.FTZ R146, R90, UR48 ;  /* 0x000000305a927c20 */ /* 0x000fe20008410000 */
[----:B------:R-:W-:Y:S01]  /*4650*/  FMUL.FTZ R80, R104, R80 ;  /* 0x0000005068507220 */ /* 0x000fe20000410000 */
[----:B------:R-:W-:Y:S01]  /*4660*/  FFMA.FTZ R81, R103, R149, R148 ;  /* 0x0000009567517223 */ /* 0x000fe20000010094 */
[----:B------:R-:W-:Y:S01]  /*4670*/  FMUL.FTZ R145, R91, UR48 ;  /* 0x000000305b917c20 */ /* 0x000fe20008410000 */
[----:B------:R-:W-:Y:S01]  /*4680*/  FMUL.FTZ R146, R22, R146 ;  /* 0x0000009216927220 */ /* 0x000fe20000410000 */
[----:B------:R-:W-:Y:S01]  /*4690*/  FMUL.FTZ R144, R92, UR48 ;  /* 0x000000305c907c20 */ /* 0x000fe20008410000 */
[----:B------:R-:W-:Y:S01]  /*46a0*/  FFMA.FTZ R81, R104, R81, R147 ;  /* 0x0000005168517223 */ /* 0x000fe20000010093 */
[----:B------:R-:W-:Y:S01]  /*46b0*/  FMUL.FTZ R80, R105, R80 ;  /* 0x0000005069507220 */ /* 0x000fe20000410000 */
[----:B------:R-:W-:Y:S01]  /*46c0*/  FMUL.FTZ R145, R23, R145 ;  /* 0x0000009117917220 */ /* 0x000fe20000410000 */
[----:B------:R-:W-:Y:S01]  /*46d0*/  FMUL.FTZ R144, R24, R144 ;  /* 0x0000009018907220 */ /* 0x000fe20000410000 */
[----:B------:R-:W-:Y:S01]  /*46e0*/  FFMA.FTZ R81, R105, R81, R146 ;  /* 0x0000005169517223 */ /* 0x000fe20000010092 */
[----:B------:R-:W-:Y:S01]  /*46f0*/  FMUL.FTZ R80, R106, R80 ;  /* 0x000000506a507220 */ /* 0x000fe20000410000 */
[----:B------:R-:W-:Y:S01]  /*4700*/  FMUL.FTZ R143, R93, UR48 ;  /* 0x000000305d8f7c20 */ /* 0x000fe20008410000 */
[----:B------:R-:W-:Y:S01]  /*4710*/  FMUL.FTZ R142, R94, UR48 ;  /* 0x000000305e8e7c20 */ /* 0x000fe20008410000 */
[----:B------:R-:W-:Y:S01]  /*4720*/  FFMA.FTZ R81, R106, R81, R145 ;  /* 0x000000516a517223 */ /* 0x000fe20000010091 */
[----:B------:R-:W-:Y:S01]  /*4730*/  FMUL.FTZ R80, R107, R80 ;  /* 0x000000506b507220 */ /* 0x000fe20000410000 */
[----:B-----5:R-:W0:Y:S01]  /*4740*/  LDS R42, [R118+0x31d4] ;  /* 0x0031d400762a7984 */ /* 0x020e220000000800 */
[----:B------:R-:W-:Y:S01]  /*4750*/  FMUL.FTZ R143, R25, R143 ;  /* 0x0000008f198f7220 */ /* 0x000fe20000410000 */
[----:B------:R-:W-:Y:S01]  /*4760*/  FFMA.FTZ R81, R107, R81, R144 ;  /* 0x000000516b517223 */ /* 0x000fe20000010090 */
[----:B------:R-:W-:Y:S01]  /*4770*/  FMUL.FTZ R141, R95, UR48 ;  /* 0x000000305f8d7c20 */ /* 0x000fe20008410000 */
[----:B------:R-:W-:Y:S01]  /*4780*/  FMUL.FTZ R80, R108, R80 ;  /* 0x000000506c507220 */ /* 0x000fe20000410000 */
[----:B------:R-:W-:Y:S01]  /*4790*/  FMUL.FTZ R142, R26, R142 ;  /* 0x0000008e1a8e7220 */ /* 0x000fe20000410000 */
[----:B------:R-:W-:Y:S01]  /*47a0*/  FFMA.FTZ R81, R108, R81, R143 ;  /* 0x000000516c517223 */ /* 0x000fe2000001008f */
[----:B------:R-:W-:Y:S01]  /*47b0*/  FMUL.FTZ R141, R29, R141 ;  /* 0x0000008d1d8d7220 */ /* 0x000fe20000410000 */
[C---:B------:R-:W-:Y:S01]  /*47c0*/  FMUL.FTZ R80, R109.reuse, R80 ;  /* 0x000000506d507220 */ /* 0x040fe20000410000 */
[----:B------:R-:W-:Y:S01]  /*47d0*/  FMUL.FTZ R140, R96, UR48 ;  /* 0x00000030608c7c20 */ /* 0x000fe20008410000 */
[----:B------:R-:W-:Y:S01]  /*47e0*/  FFMA.FTZ R81, R109, R81, R142 ;  /* 0x000000516d517223 */ /* 0x000fe2000001008e */
[----:B------:R-:W-:Y:S01]  /*47f0*/  FMUL.FTZ R139, R97, UR48 ;  /* 0x00000030618b7c20 */ /* 0x000fe20008410000 */
[----:B------:R-:W-:Y:S01]  /*4800*/  FMUL.FTZ R80, R110, R80 ;  /* 0x000000506e507220 */ /* 0x000fe20000410000 */
[----:B------:R-:W-:Y:S01]  /*4810*/  FMUL.FTZ R140, R32, R140 ;  /* 0x0000008c208c7220 */ /* 0x000fe20000410000 */
[----:B------:R-:W-:Y:S01]  /*4820*/  FFMA.FTZ R81, R110, R81, R141 ;  /* 0x000000516e517223 */ /* 0x000fe2000001008d */
[----:B------:R-:W-:Y:S01]  /*4830*/  MOV R43, UR49 ;  /* 0x00000031002b7c02 */ /* 0x000fe20008000f00 */
[----:B------:R-:W-:Y:S01]  /*4840*/  FMUL.FTZ R138, R98, UR48 ;  /* 0x00000030628a7c20 */ /* 0x000fe20008410000 */
[----:B------:R-:W-:Y:S01]  /*4850*/  FMUL.FTZ R80, R111, R80 ;  /* 0x000000506f507220 */ /* 0x000fe20000410000 */
[----:B------:R-:W-:Y:S01]  /*4860*/  FMUL.FTZ R139, R35, R139 ;  /* 0x0000008b238b7220 */ /* 0x000fe20000410000 */
[----:B------:R-:W-:Y:S01]  /*4870*/  FFMA.FTZ R81, R111, R81, R140 ;  /* 0x000000516f517223 */ /* 0x000fe2000001008c */
[----:B------:R-:W-:Y:S01]  /*4880*/  ISETP.LE.OR P1, PT, R43, UR10, P1 ;  /* 0x0000000a2b007c0c */ /* 0x000fe20008f23670 */
        /* <DEDUP_REMOVED lines=8> */
[----:B------:R-:W-:Y:S01]  /*4910*/  FMUL.FTZ R135, R101, UR48 ;  /* 0x0000003065877c20 */ /* 0x000fe20008410000 */
[----:B------:R-:W-:Y:S01]  /*4920*/  FMUL.FTZ R80, R114, R80 ;  /* 0x0000005072507220 */ /* 0x000fe20000410000 */
[----:B------:R-:W-:Y:S01]  /*4930*/  FMUL.FTZ R136, R48, R136 ;  /* 0x0000008830887220 */ /* 0x000fe20000410000 */
[----:B------:R-:W-:Y:S01]  /*4940*/  FFMA.FTZ R81, R114, R81, R137 ;  /* 0x0000005172517223 */ /* 0x000fe20000010089 */
[----:B------:R-:W-:Y:S01]  /*4950*/  VOTEU.ALL UP0, P1 ;  /* 0x0000000000ff7886 */ /* 0x000fe20000800000 */
[----:B------:R-:W-:Y:S01]  /*4960*/  FMUL.FTZ R135, R51, R135 ;  /* 0x0000008733877220 */ /* 0x000fe20000410000 */
[C---:B------:R-:W-:Y:S01]  /*4970*/  FMUL.FTZ R80, R115.reuse, R80 ;  /* 0x0000005073507220 */ /* 0x040fe20000410000 */
[----:B------:R-:W-:Y:S01]  /*4980*/  FFMA.FTZ R81, R115, R81, R136 ;  /* 0x0000005173517223 */ /* 0x000fe20000010088 */
[----:B------:R-:W-:Y:S01]  /*4990*/  HFMA2 R43, -RZ, RZ, 0, 0 ;  /* 0x00000000ff2b7431 */ /* 0x000fe200000001ff */
[----:B------:R-:W-:Y:S01]  /*49a0*/  @!UP0 ULEA UR34, UR8, UR23, 0x3 ;  /* 0x0000001708228291 */ /* 0x000fe2000f8e18ff */
[----:B------:R-:W-:Y:S01]  /*49b0*/  FMUL.FTZ R80, R116, R80 ;  /* 0x0000005074507220 */ /* 0x000fe20000410000 */
[----:B0-----:R-:W-:Y:S01]  /*49c0*/  FFMA.FTZ R150, R150, R42, R134 ;  /* 0x0000002a96967223 */ /* 0x001fe20000010086 */
[----:B------:R-:W-:Y:S01]  /*49d0*/  FMUL.FTZ R134, R102, UR48 ;  /* 0x0000003066867c20 */ /* 0x000fe20008410000 */
[----:B------:R-:W-:Y:S01]  /*49e0*/  FFMA.FTZ R81, R116, R81, R135 ;  /* 0x0000005174517223 */ /* 0x000fe20000010087 */
[----:B------:R-:W-:-:S02]  /*49f0*/  IMAD.MOV.U32 R42, RZ, RZ, 0x3f800000 ;  /* 0x3f800000ff2a7424 */ /* 0x000fc400078e00ff */
[C---:B------:R-:W-:Y:S01]  /*4a00*/  FFMA.FTZ R133, R117.reuse, R150, R133 ;  /* 0x0000009675857223 */ /* 0x040fe20000010085 */
[----:B------:R-:W-:Y:S01]  /*4a10*/  FMUL.FTZ R134, R0, R134 ;  /* 0x0000008600867220 */ /* 0x000fe20000410000 */
[C---:B------:R-:W-:Y:S02]  /*4a20*/  FMUL.FTZ R80, R117.reuse, R80 ;  /* 0x0000005075507220 */ /* 0x040fe40000410000 */
[----:B------:R-:W-:Y:S01]  /*4a30*/  FFMA.FTZ R132, R116, R133, R132 ;  /* 0x0000008574847223 */ /* 0x000fe20000010084 */
[----:B------:R-:W-:Y:S01]  /*4a40*/  FFMA.FTZ R81, R117, R81, R134 ;  /* 0x0000005175517223 */ /* 0x000fe20000010086 */
[----:B------:R-:W0:Y:S02]  /*4a50*/  @!P1 LDS.64 R42, [UR34+0x45e0] ;  /* 0x0045e022ff2a9984 */ /* 0x000e240008000a00 */
[----:B------:R-:W-:Y:S02]  /*4a60*/  FFMA.FTZ R131, R115, R132, R131 ;  /* 0x0000008473837223 */ /* 0x000fe40000010083 */
[----:B------:R1:W-:Y:S02]  /*4a70*/  STS.64 [R118+0x36e0], R80 ;  /* 0x0036e05076007388 */ /* 0x0003e40000000a00 */
        /* <DEDUP_REMOVED lines=12> */
[----:B------:R-:W-:Y:S06]  /*4b40*/  BAR.SYNC.DEFER_BLOCKING 0x0 ;  /* 0x0000000000007b1d */ /* 0x000fec0000010000 */
[----:B01----:R-:W-:Y:S05]  /*4b50*/  @P0 BRA `(.L_x_328) ;  /* 0x0000000400240947 */ /* 0x003fea0003800000 */
[----:B------:R-:W-:Y:S01]  /*4b60*/  IMAD.MOV.U32 R155, RZ, RZ, 0x28 ;  /* 0x00000028ff9b7424 */ /* 0x000fe200078e00ff */
[----:B------:R-:W-:Y:S01]  /*4b70*/  UMOV UR34, 0xffffffff ;  /* 0xffffffff00227882 */ /* 0x000fe20000000000 */
[C---:B------:R-:W-:Y:S02]  /*4b80*/  LOP3.LUT R156, R79.reuse, 0x1f, RZ, 0xc0, !PT ;  /* 0x0000001f4f9c7812 */ /* 0x040fe400078ec0ff */
[----:B------:R-:W-:Y:S02]  /*4b90*/  IMAD R155, R79, R155, UR23 ;  /* 0x000000174f9b7e24 */ /* 0x000fe4000f8e029b */
[----:B------:R-:W-:-:S03]  /*4ba0*/  ISETP.NE.AND P1, PT, R156, 0x1f, PT ;  /* 0x0000001f9c00780c */ /* 0x000fc60003f25270 */
[----:B------:R-:W-:Y:S04]  /*4bb0*/  LDS.64 R80, [R155+0x36f0] ;  /* 0x0036f0009b507984 */ /* 0x000fe80000000a00 */
[----:B------:R-:W0:Y:S04]  /*4bc0*/  LDS.64 R82, [R155+0x36f8] ;  /* 0x0036f8009b527984 */ /* 0x000e280000000a00 */
[----:B------:R-:W1:Y:S04]  /*4bd0*/  LDS.64 R84, [R155+0x36e8] ;  /* 0x0036e8009b547984 */ /* 0x000e680000000a00 */
[----:B------:R-:W2:Y:S01]  /*4be0*/  LDS.64 R86, [R155+0x36e0] ;  /* 0x0036e0009b567984 */ /* 0x000ea20000000a00 */
[C---:B0-----:R-:W-:Y:S01]  /*4bf0*/  FMUL.FTZ R162, R80.reuse, R82 ;  /* 0x0000005250a27220 */ /* 0x041fe20000410000 */
[----:B------:R-:W-:-:S03]  /*4c00*/  FFMA.FTZ R163, R80, R83, R81 ;  /* 0x0000005350a37223 */ /* 0x000fc60000010051 */
[C---:B-1----:R-:W-:Y:S01]  /*4c10*/  FMUL.FTZ R162, R84.reuse, R162 ;  /* 0x000000a254a27220 */ /* 0x042fe20000410000 */
[----:B------:R-:W-:-:S03]  /*4c20*/  FFMA.FTZ R163, R84, R163, R85 ;  /* 0x000000a354a37223 */ /* 0x000fc60000010055 */
[C---:B--2---:R-:W-:Y:S01]  /*4c30*/  FMUL.FTZ R162, R86.reuse, R162 ;  /* 0x000000a256a27220 */ /* 0x044fe20000410000 */
[----:B------:R-:W-:Y:S01]  /*4c40*/  FFMA.FTZ R163, R86, R163, R87 ;  /* 0x000000a356a37223 */ /* 0x000fe20000010057 */
[----:B------:R-:W-:Y:S06]  /*4c50*/  BRA.DIV UR34, `(.L_x_329) ;  /* 0x0000004622587947 */ /* 0x000fec000b800000 */
[----:B------:R-:W0:Y:S01]  /*4c60*/  SHFL.DOWN PT, R86, R163, 0x1, 0x1f ;  /* 0x08201f00a3567f89 */ /* 0x000e2200000e0000 */
[C---:B------:R-:W-:Y:S02]  /*4c70*/  ISETP.GT.U32.AND P3, PT, R156.reuse, 0x1b, PT ;  /* 0x0000001b9c00780c */ /* 0x040fe40003f64070 */
[C---:B------:R-:W-:Y:S01]  /*4c80*/  ISETP.GT.U32.AND P4, PT, R156.reuse, 0x17, PT ;  /* 0x000000179c00780c */ /* 0x040fe20003f84070 */
[----:B------:R-:W1:Y:S01]  /*4c90*/  SHFL.DOWN PT, R151, R162, 0x1, 0x1f ;  /* 0x08201f00a2977f89 */ /* 0x000e6200000e0000 */
[----:B------:R-:W-:Y:S02]  /*4ca0*/  ISETP.GT.U32.AND P5, PT, R156, 0xf, PT ;  /* 0x0000000f9c00780c */ /* 0x000fe40003fa4070 */
[----:B------:R-:W-:Y:S01]  /*4cb0*/  ISETP.NE.AND P0, PT, R79, 0x1f, PT ;  /* 0x0000001f4f00780c */ /* 0x000fe20003f05270 */
[----:B0-----:R-:W-:Y:S01]  /*4cc0*/  @P1 FFMA.FTZ R86, R162, R86, R163 ;  /* 0x00000056a2561223 */ /* 0x001fe200000100a3 */
[----:B-1----:R-:W-:-:S04]  /*4cd0*/  @P1 FMUL.FTZ R151, R151, R162 ;  /* 0x000000a297971220 */ /* 0x002fc80000410000 */
[----:B------:R-:W-:Y:S01]  /*4ce0*/  @P1 MOV R163, R86 ;  /* 0x0000005600a31202 */ /* 0x000fe20000000f00 */
[----:B------:R-:W-:Y:S01]  /*4cf0*/  @P1 IMAD.MOV.U32 R162, RZ, RZ, R151 ;  /* 0x000000ffffa21224 */ /* 0x000fe200078e0097 */
[----:B------:R-:W-:-:S03]  /*4d00*/  ISETP.GT.U32.AND P1, PT, R156, 0x1d, PT ;  /* 0x0000001d9c00780c */ /* 0x000fc60003f24070 */
[----:B------:R-:W0:Y:S04]  /*4d10*/  SHFL.DOWN PT, R86, R163, 0x2, 0x1f ;  /* 0x08401f00a3567f89 */ /* 0x000e2800000e0000 */
[----:B------:R-:W1:Y:S06]  /*4d20*/  SHFL.DOWN PT, R151, R162, 0x2, 0x1f ;  /* 0x08401f00a2977f89 */ /* 0x000e6c00000e0000 */
[C---:B0-----:R-:W-:Y:S01]  /*4d30*/  @!P1 FFMA.FTZ R86, R162.reuse, R86, R163 ;  /* 0x00000056a2569223 */ /* 0x041fe200000100a3 */
[----:B-1----:R-:W-:-:S04]  /*4d40*/  @!P1 FMUL.FTZ R151, R162, R151 ;  /* 0x00000097a2979220 */ /* 0x002fc80000410000 */
[----:B------:R-:W-:Y:S01]  /*4d50*/  @!P1 MOV R163, R86 ;  /* 0x0000005600a39202 */ /* 0x000fe20000000f00 */
[----:B------:R-:W-:-:S04]  /*4d60*/  @!P1 IMAD.MOV.U32 R162, RZ, RZ, R151 ;  /* 0x000000ffffa29224 */ /* 0x000fc800078e0097 */
[----:B------:R-:W0:Y:S04]  /*4d70*/  SHFL.DOWN PT, R86, R163, 0x4, 0x1f ;  /* 0x08801f00a3567f89 */ /* 0x000e2800000e0000 */
[----:B------:R-:W1:Y:S01]  /*4d80*/  SHFL.DOWN PT, R151, R162, 0x4, 0x1f ;  /* 0x08801f00a2977f89 */ /* 0x000e6200000e0000 */
        /* <DEDUP_REMOVED lines=24> */
.L_x_411:
        /* <DEDUP_REMOVED lines=12> */
[----:B0-----:R-:W-:Y:S01]  /*4fd0*/  MOV R43, R156 ;  /* 0x0000009c002b7202 */ /* 0x001fe20000000f00 */
[----:B------:R-:W-:-:S07]  /*4fe0*/  IMAD.MOV.U32 R42, RZ, RZ, R157 ;  /* 0x000000ffff2a7224 */ /* 0x000fce00078e009d */
.L_x_328:
[----:B------:R-:W-:Y:S05]  /*4ff0*/  WARPSYNC.ALL ;  /* 0x0000000000007948 */ /* 0x000fea0003800000 */
[----:B------:R-:W-:Y:S01]  /*5000*/  ISETP.NE.AND P0, PT, R79, RZ, PT ;  /* 0x000000ff4f00720c */ /* 0x000fe20003f05270 */
[----:B------:R-:W2:Y:S04]  /*5010*/  LDL.LU R157, [R1+0x28] ;  /* 0x00002800019d7983 */ /* 0x000ea80000300800 */
[----:B------:R-:W3:Y:S01]  /*5020*/  LDL.LU R156, [R1+0x24] ;  /* 0x00002400019c7983 */ /* 0x000ee20000300800 */
[----:B------:R-:W-:Y:S01]  /*5030*/  BAR.SYNC.DEFER_BLOCKING 0x0 ;  /* 0x0000000000007b1d */ /* 0x000fe20000010000 */
        /* <DEDUP_REMOVED lines=13> */
[----:B-1----:R-:W4:Y:S04]  /*5110*/  LDL.LU R155, [R1+0x20] ;  /* 0x00002000019b7983 */ /* 0x002f280000300800 */
[----:B------:R-:W0:Y:S01]  /*5120*/  LDS R118, [R118+0x36e4] ;  /* 0x0036e40076767984 */ /* 0x000e220000000800 */
[----:B------:R-:W-:Y:S01]  /*5130*/  FFMA.FTZ R102, R0, R102, RZ ;  /* 0x0000006600667223 */ /* 0x000fe200000100ff */
[----:B------:R-:W-:-:S02]  /*5140*/  FMUL.FTZ R84, R89, R121 ;  /* 0x0000007959547220 */ /* 0x000fc40000410000 */
[----:B------:R-:W5:Y:S01]  /*5150*/  LDL.LU R153, [R1+0x1c] ;  /* 0x00001c0001997983 */ /* 0x000f620000300800 */
[----:B------:R-:W-:-:S03]  /*5160*/  FFMA.FTZ R101, R51, R101, R102 ;  /* 0x0000006533657223 */ /* 0x000fc60000010066 */
[----:B------:R-:W5:Y:S01]  /*5170*/  LDL.LU R152, [R1+0x2c] ;  /* 0x00002c0001987983 */ /* 0x000f620000300800 */
[----:B------:R-:W-:-:S03]  /*5180*/  FFMA.FTZ R100, R48, R100, R101 ;  /* 0x0000006430647223 */ /* 0x000fc60000010065 */
[----:B------:R-:W5:Y:S01]  /*5190*/  LDL.LU R151, [R1+0x18] ;  /* 0x0000180001977983 */ /* 0x000f620000300800 */
[----:B------:R-:W-:Y:S01]  /*51a0*/  FFMA.FTZ R99, R45, R99, R100 ;  /* 0x000000632d637223 */ /* 0x000fe20000010064 */
[----:B------:R-:W-:Y:S01]  /*51b0*/  USHF.L.U32 UR52, UR10, 0xb, URZ ;  /* 0x0000000b0a347899 */ /* 0x000fe200080006ff */
[----:B------:R-:W-:Y:S01]  /*51c0*/  FMUL.FTZ R88, R88, R120 ;  /* 0x0000007858587220 */ /* 0x000fe20000410000 */
[----:B------:R-:W-:Y:S01]  /*51d0*/  VOTEU.ALL UP0, P0 ;  /* 0x0000000000ff7886 */ /* 0x000fe20000000000 */
[----:B------:R-:W-:Y:S01]  /*51e0*/  FFMA.FTZ R98, R38, R98, R99 ;  /* 0x0000006226627223 */ /* 0x000fe20000010063 */
[----:B------:R-:W-:Y:S01]  /*51f0*/  UIADD3 UR35, UPT, UPT, UR52, -0x800, URZ ;  /* 0xfffff80034237890 */ /* 0x000fe2000fffe0ff */
[----:B------:R-:W-:Y:S01]  /*5200*/  FMUL.FTZ R41, R41, R119 ;  /* 0x0000007729297220 */ /* 0x000fe20000410000 */
[----:B------:R-:W-:Y:S02]  /*5210*/  IMAD.SHL.U32 R85, R79, 0x10, RZ ;  /* 0x000000104f557824 */ /* 0x000fe400078e00ff */
[----:B------:R-:W-:Y:S01]  /*5220*/  FFMA.FTZ R97, R35, R97, R98 ;  /* 0x0000006123617223 */ /* 0x000fe20000010062 */
[----:B------:R-:W-:Y:S01]  /*5230*/  @!UP0 ULEA UR34, UR8, UR23, 0x3 ;  /* 0x0000001708228291 */ /* 0x000fe2000f8e18ff */
[----:B------:R-:W-:Y:S01]  /*5240*/  LOP3.LUT R80, R79, UR52, RZ, 0xfc, !PT ;  /* 0x000000344f507c12 */ /* 0x000fe2000f8efcff */
[----:B------:R-:W-:Y:S01]  /*5250*/  FMUL.FTZ R81, R133, UR48 ;  /* 0x0000003085517c20 */ /* 0x000fe20008410000 */
[----:B------:R-:W-:Y:S01]  /*5260*/  FFMA.FTZ R96, R32, R96, R97 ;  /* 0x0000006020607223 */ /* 0x000fe20000010061 */
[----:B------:R-:W-:Y:S01]  /*5270*/  FFMA.FTZ R133, -R17, R52, R133 ;  /* 0x0000003411857223 */ /* 0x000fe20000010185 */
[----:B------:R-:W-:Y:S01]  /*5280*/  FFMA.FTZ R89, -R12, R44, R128 ;  /* 0x0000002c0c597223 */ /* 0x000fe20000010180 */
[----:B------:R-:W-:Y:S01]  /*5290*/  FMUL.FTZ R81, R51, R81 ;  /* 0x0000005133517220 */ /* 0x000fe20000410000 */
[----:B------:R-:W-:-:S02]  /*52a0*/  FFMA.FTZ R95, R29, R95, R96 ;  /* 0x0000005f1d5f7223 */ /* 0x000fc40000010060 */
[----:B------:R1:W-:Y:S02]  /*52b0*/  @!P0 STS.64 [UR34+0x45e0], R42 ;  /* 0x0045e02aff008988 */ /* 0x0003e40008000a22 */
[----:B------:R-:W-:Y:S02]  /*52c0*/  FFMA.FTZ R94, R26, R94, R95 ;  /* 0x0000005e1a5e7223 */ /* 0x000fe4000001005f */
[----:B------:R-:W5:Y:S02]  /*52d0*/  LDL.LU R95, [R1+0x14] ;  /* 0x00001400015f7983 */ /* 0x000f640000300800 */
[----:B------:R-:W-:Y:S01]  /*52e0*/  FFMA.FTZ R93, R25, R93, R94 ;  /* 0x0000005d195d7223 */ /* 0x000fe2000001005e */
[----:B0-----:R-:W-:-:S03]  /*52f0*/  FFMA.FTZ R149, R118, R40, R149 ;  /* 0x0000002876957223 */ /* 0x001fc60000010095 */
[----:B------:R-:W-:Y:S01]  /*5300*/  FFMA.FTZ R92, R24, R92, R93 ;  /* 0x0000005c185c7223 */ /* 0x000fe2000001005d */
[----:B------:R-:W-:Y:S01]  /*5310*/  LOP3.LUT R40, R79, UR35, RZ, 0xfc, !PT ;  /* 0x000000234f287c12 */ /* 0x000fe2000f8efcff */
[----:B-1----:R-:W-:Y:S01]  /*5320*/  FMUL.FTZ R43, R132, UR48 ;  /* 0x00000030842b7c20 */ /* 0x002fe20008410000 */
[----:B------:R-:W-:Y:S01]  /*5330*/  FFMA.FTZ R103, R103, R149, R148 ;  /* 0x0000009567677223 */ /* 0x000fe20000010094 */
[----:B------:R-:W-:Y:S01]  /*5340*/  FFMA.FTZ R91, R23, R91, R92 ;  /* 0x0000005b175b7223 */ /* 0x000fe2000001005c */
[----:B------:R-:W-:Y:S01]  /*5350*/  IADD3 R40, PT, PT, -R40, UR28, RZ ;  /* 0x0000001c28287c10 */ /* 0x000fe2000fffe1ff */
[----:B------:R-:W-:Y:S01]  /*5360*/  FMUL.FTZ R43, R48, R43 ;  /* 0x0000002b302b7220 */ /* 0x000fe20000410000 */
[----:B------:R-:W-:Y:S01]  /*5370*/  FFMA.FTZ R104, R104, R103, R147 ;  /* 0x0000006768687223 */ /* 0x000fe20000010093 */
[----:B------:R-:W-:Y:S01]  /*5380*/  FFMA.FTZ R90, R22, R90, R91 ;  /* 0x0000005a165a7223 */ /* 0x000fe2000001005b */
[----:B------:R-:W-:Y:S01]  /*5390*/  LEA.HI R42, R79, R85, RZ, 0x1f ;  /* 0x000000554f2a7211 */ /* 0x000fe200078ff8ff */
[----:B------:R-:W-:Y:S01]  /*53a0*/  FFMA.FTZ R132, -R16, R50, R132 ;  /* 0x0000003210847223 */ /* 0x000fe20000010184 */
[----:B------:R-:W-:Y:S01]  /*53b0*/  FFMA.FTZ R105, R105, R104, R146 ;  /* 0x0000006869697223 */ /* 0x000fe20000010092 */
[----:B------:R-:W-:Y:S01]  /*53c0*/  FFMA.FTZ R84, R21, R84, R90 ;  /* 0x0000005415547223 */ /* 0x000fe2000001005a */
[----:B------:R-:W-:-:S02]  /*53d0*/  ISETP.GE.AND P1, PT, R40, 0x1, PT ;  /* 0x000000012800780c */ /* 0x000fc40003f26270 */
[----:B------:R-:W-:Y:S01]  /*53e0*/  FFMA.FTZ R106, R106, R105, R145 ;  /* 0x000000696a6a7223 */ /* 0x000fe20000010091 */
[----:B------:R-:W-:Y:S01]  /*53f0*/  FFMA.FTZ R84, R20, R88, R84 ;  /* 0x0000005814547223 */ /* 0x000fe20000010054 */
[----:B------:R-:W-:Y:S02]  /*5400*/  MOV R40, UR28 ;  /* 0x0000001c00287c02 */ /* 0x000fe40008000f00 */
[----:B------:R-:W-:Y:S01]  /*5410*/  FFMA.FTZ R107, R107, R106, R144 ;  /* 0x0000006a6b6b7223 */ /* 0x000fe20000010090 */
[----:B------:R-:W-:Y:S01]  /*5420*/  FFMA.FTZ R84, R19, R41, R84 ;  /* 0x0000002913547223 */ /* 0x000fe20000010054 */
[----:B------:R-:W-:Y:S01]  /*5430*/  FMUL.FTZ R41, R150, UR48 ;  /* 0x0000003096297c20 */ /* 0x000fe20008410000 */
[----:B------:R-:W-:Y:S01]  /*5440*/  LEA R42, R42, UR23, 0x2 ;  /* 0x000000172a2a7c11 */ /* 0x000fe2000f8e10ff */
[----:B------:R-:W-:Y:S01]  /*5450*/  FFMA.FTZ R108, R108, R107, R143 ;  /* 0x0000006b6c6c7223 */ /* 0x000fe2000001008f */
[----:B------:R-:W-:Y:S01]  /*5460*/  IADD3 R80, PT, PT, -R80, 0x800, R40 ;  /* 0x0000080050507810 */ /* 0x000fe20007ffe128 */
[----:B------:R-:W-:Y:S01]  /*5470*/  FMUL.FTZ R41, R0, R41 ;  /* 0x0000002900297220 */ /* 0x000fe20000410000 */
[----:B------:R-:W-:Y:S01]  /*5480*/  LEA.HI R40, R85, R85, RZ, 0x1b ;  /* 0x0000005555287211 */ /* 0x000fe200078fd8ff */
[----:B------:R-:W-:Y:S01]  /*5490*/  FFMA.FTZ R109, R109, R108, R142 ;  /* 0x0000006c6d6d7223 */ /* 0x000fe2000001008e */
[----:B------:R-:W-:-:S02]  /*54a0*/  FFMA.FTZ R150, -R18, R53, R150 ;  /* 0x0000003512967223 */ /* 0x000fc40000010196 */
[----:B------:R0:W-:Y:S01]  /*54b0*/  STS [R42+0x1090], R41 ;  /* 0x001090292a007388 */ /* 0x0001e20000000800 */
[----:B------:R-:W-:Y:S01]  /*54c0*/  FFMA.FTZ R110, R110, R109, R141 ;  /* 0x0000006d6e6e7223 */ /* 0x000fe2000001008d */
[----:B------:R-:W-:-:S03]  /*54d0*/  LEA R40, R40, UR23, 0x2 ;  /* 0x0000001728287c11 */ /* 0x000fc6000f8e10ff */
[-C--:B------:R-:W-:Y:S01]  /*54e0*/  FFMA.FTZ R111, R111, R110.reuse, R140 ;  /* 0x0000006e6f6f7223 */ /* 0x080fe2000001008c */
[----:B------:R-:W-:Y:S01]  /*54f0*/  FMUL.FTZ R92, R11, R110 ;  /* 0x0000006e0b5c7220 */ /* 0x000fe20000410000 */
[----:B------:R1:W-:Y:S02]  /*5500*/  STS [R40+0x1098], R43 ;  /* 0x0010982b28007388 */ /* 0x0003e40000000800 */
[-C--:B------:R-:W-:Y:S01]  /*5510*/  FMUL.FTZ R90, R12, R111.reuse ;  /* 0x0000006f0c5a7220 */ /* 0x080fe20000410000 */
[----:B------:R-:W-:Y:S01]  /*5520*/  FFMA.FTZ R112, R112, R111, R139 ;  /* 0x0000006f70707223 */ /* 0x000fe2000001008b */
[----:B0-----:R-:W-:Y:S01]  /*5530*/  FMUL.FTZ R41, R131, UR48 ;  /* 0x0000003083297c20 */ /* 0x001fe20008410000 */
[----:B------:R-:W-:Y:S01]  /*5540*/  FMUL.FTZ R42, R130, UR48 ;  /* 0x00000030822a7c20 */ /* 0x000fe20008410000 */
[----:B------:R0:W-:Y:S01]  /*5550*/  STS [R40+0x1094], R81 ;  /* 0x0010945128007388 */ /* 0x0001e20000000800 */
[----:B------:R-:W-:Y:S01]  /*5560*/  FFMA.FTZ R113, R113, R112, R138 ;  /* 0x0000007071717223 */ /* 0x000fe2000001008a */
[----:B------:R-:W-:Y:S01]  /*5570*/  FMUL.FTZ R41, R45, R41 ;  /* 0x000000292d297220 */ /* 0x000fe20000410000 */
[----:B------:R-:W-:Y:S01]  /*5580*/  FMUL.FTZ R42, R38, R42 ;  /* 0x0000002a262a7220 */ /* 0x000fe20000410000 */
[----:B-1----:R-:W-:Y:S01]  /*5590*/  FMUL.FTZ R43, R129, UR48 ;  /* 0x00000030812b7c20 */ /* 0x002fe20008410000 */
[----:B------:R-:W-:Y:S01]  /*55a0*/  FFMA.FTZ R114, R114, R113, R137 ;  /* 0x0000007172727223 */ /* 0x000fe20000010089 */
[----:B------:R-:W-:Y:S01]  /*55b0*/  FFMA.FTZ R131, -R15, R49, R131 ;  /* 0x000000310f837223 */ /* 0x000fe20000010183 */
[----:B------:R1:W-:Y:S01]  /*55c0*/  STS [R40+0x109c], R41 ;  /* 0x00109c2928007388 */ /* 0x0003e20000000800 */
[----:B------:R-:W-:Y:S01]  /*55d0*/  FMUL.FTZ R43, R35, R43 ;  /* 0x0000002b232b7220 */ /* 0x000fe20000410000 */
[-C--:B------:R-:W-:Y:S01]  /*55e0*/  FFMA.FTZ R115, R115, R114.reuse, R136 ;  /* 0x0000007273737223 */ /* 0x080fe20000010088 */
[----:B0-----:R-:W-:Y:S01]  /*55f0*/  FMUL.FTZ R81, R121, UR48 ;  /* 0x0000003079517c20 */ /* 0x001fe20008410000 */
[----:B------:R0:W-:Y:S01]  /*5600*/  STS [R40+0x10a0], R42 ;  /* 0x0010a02a28007388 */ /* 0x0001e20000000800 */
[----:B------:R-:W-:Y:S01]  /*5610*/  FMUL.FTZ R87, R15, R114 ;  /* 0x000000720f577220 */ /* 0x000fe20000410000 */
[-C--:B------:R-:W-:Y:S01]  /*5620*/  FFMA.FTZ R116, R116, R115.reuse, R135 ;  /* 0x0000007374747223 */ /* 0x080fe20000010087 */
[----:B------:R-:W-:Y:S01]  /*5630*/  FMUL.FTZ R86, R16, R115 ;  /* 0x0000007310567220 */ /* 0x000fe20000410000 */
[----:B------:R0:W-:Y:S01]  /*5640*/  STS [R40+0x10a4], R43 ;  /* 0x0010a42b28007388 */ /* 0x0001e20000000800 */
[----:B------:R-:W-:Y:S01]  /*5650*/  FFMA.FTZ R130, -R14, R47, R130 ;  /* 0x0000002f0e827223 */ /* 0x000fe20000010182 */
[----:B-1----:R-:W-:Y:S01]  /*5660*/  FMUL.FTZ R41, R128, UR48 ;  /* 0x0000003080297c20 */ /* 0x002fe20008410000 */
[-C--:B------:R-:W-:Y:S01]  /*5670*/  FFMA.FTZ R117, R117, R116.reuse, R134 ;  /* 0x0000007475757223 */ /* 0x080fe20000010086 */
[----:B------:R-:W-:Y:S01]  /*5680*/  FMUL.FTZ R83, R17, R116 ;  /* 0x0000007411537220 */ /* 0x000fe20000410000 */
[----:B------:R-:W-:Y:S01]  /*5690*/  FFMA.FTZ R129, -R13, R46, R129 ;  /* 0x0000002e0d817223 */ /* 0x000fe20000010181 */
[----:B0-----:R-:W-:Y:S01]  /*56a0*/  FMUL.FTZ R42, R127, UR48 ;  /* 0x000000307f2a7c20 */ /* 0x001fe20008410000 */
[----:B------:R-:W-:Y:S01]  /*56b0*/  FMUL.FTZ R41, R32, R41 ;  /* 0x0000002920297220 */ /* 0x000fe20000410000 */
[----:B------:R-:W-:Y:S01]  /*56c0*/  FMUL.FTZ R82, R18, R117 ;  /* 0x0000007512527220 */ /* 0x000fe20000410000 */
[----:B------:R-:W-:Y:S01]  /*56d0*/  FMUL.FTZ R43, R126, UR48 ;  /* 0x000000307e2b7c20 */ /* 0x000fe20008410000 */
[----:B------:R-:W-:-:S02]  /*56e0*/  FMUL.FTZ R42, R29, R42 ;  /* 0x0000002a1d2a7220 */ /* 0x000fc40000410000 */
[----:B------:R0:W-:Y:S01]  /*56f0*/  STS [R40+0x10a8], R41 ;  /* 0x0010a82928007388 */ /* 0x0001e20000000800 */
[----:B------:R-:W-:Y:S01]  /*5700*/  FFMA.FTZ R88, R82, R150, RZ ;  /* 0x0000009652587223 */ /* 0x000fe200000100ff */
[----:B------:R-:W-:Y:S02]  /*5710*/  FMUL.FTZ R43, R26, R43 ;  /* 0x0000002b1a2b7220 */ /* 0x000fe40000410000 */
[----:B------:R1:W-:Y:S01]  /*5720*/  STS [R40+0x10ac], R42 ;  /* 0x0010ac2a28007388 */ /* 0x0003e20000000800 */
[----:B------:R-:W-:-:S03]  /*5730*/  FFMA.FTZ R88, R83, R133, R88 ;  /* 0x0000008553587223 */ /* 0x000fc60000010058 */
[----:B------:R1:W-:Y:S01]  /*5740*/  STS [R40+0x10b0], R43 ;  /* 0x0010b02b28007388 */ /* 0x0003e20000000800 */
[----:B------:R-:W-:Y:S01]  /*5750*/  FFMA.FTZ R88, R86, R132, R88 ;  /* 0x0000008456587223 */ /* 0x000fe20000010058 */
[----:B0-----:R-:W-:-:S03]  /*5760*/  FMUL.FTZ R41, R125, UR48 ;  /* 0x000000307d297c20 */ /* 0x001fc60008410000 */
[----:B------:R-:W-:Y:S01]  /*5770*/  FFMA.FTZ R88, R87, R131, R88 ;  /* 0x0000008357587223 */ /* 0x000fe20000010058 */
[----:B-1----:R-:W-:Y:S01]  /*5780*/  FMUL.FTZ R42, R124, UR48 ;  /* 0x000000307c2a7c20 */ /* 0x002fe20008410000 */
[----:B------:R-:W-:Y:S01]  /*5790*/  FMUL.FTZ R41, R25, R41 ;  /* 0x0000002919297220 */ /* 0x000fe20000410000 */
[----:B------:R-:W-:Y:S02]  /*57a0*/  FMUL.FTZ R43, R123, UR48 ;  /* 0x000000307b2b7c20 */ /* 0x000fe40008410000 */
[----:B------:R-:W-:Y:S02]  /*57b0*/  FMUL.FTZ R42, R24, R42 ;  /* 0x0000002a182a7220 */ /* 0x000fe40000410000 */
[----:B------:R0:W-:Y:S01]  /*57c0*/  STS [R40+0x10b4], R41 ;  /* 0x0010b42928007388 */ /* 0x0001e20000000800 */
[----:B------:R-:W-:-:S03]  /*57d0*/  FMUL.FTZ R43, R23, R43 ;  /* 0x0000002b172b7220 */ /* 0x000fc60000410000 */
[----:B------:R1:W-:Y:S04]  /*57e0*/  STS [R40+0x10b8], R42 ;  /* 0x0010b82a28007388 */ /* 0x0003e80000000800 */
[----:B------:R1:W-:Y:S01]  /*57f0*/  STS [R40+0x10bc], R43 ;  /* 0x0010bc2b28007388 */ /* 0x0003e20000000800 */
[----:B0-----:R-:W-:-:S04]  /*5800*/  FMUL.FTZ R41, R122, UR48 ;  /* 0x000000307a297c20 */ /* 0x001fc80008410000 */
[----:B-1----:R-:W-:Y:S01]  /*5810*/  FMUL.FTZ R42, R22, R41 ;  /* 0x00000029162a7220 */ /* 0x002fe20000410000 */
[----:B------:R-:W-:Y:S01]  /*5820*/  FMUL.FTZ R41, R21, R81 ;  /* 0x0000005115297220 */ /* 0x000fe20000410000 */
[----:B------:R-:W-:Y:S01]  /*5830*/  FMUL.FTZ R81, R14, R113 ;  /* 0x000000710e517220 */ /* 0x000fe20000410000 */
[----:B------:R-:W-:Y:S02]  /*5840*/  FMUL.FTZ R43, R119, UR48 ;  /* 0x00000030772b7c20 */ /* 0x000fe40008410000 */
[----:B------:R0:W-:Y:S01]  /*5850*/  STS [R40+0x10c0], R42 ;  /* 0x0010c02a28007388 */ /* 0x0001e20000000800 */
[----:B------:R-:W-:Y:S01]  /*5860*/  FFMA.FTZ R88, R81, R130, R88 ;  /* 0x0000008251587223 */ /* 0x000fe20000010058 */
[----:B------:R-:W-:Y:S01]  /*5870*/  FMUL.FTZ R43, R19, R43 ;  /* 0x0000002b132b7220 */ /* 0x000fe20000410000 */
[----:B--2---:R-:W-:Y:S01]  /*5880*/  FADD.FTZ R157, R90, R157 ;  /* 0x0000009d5a9d7221 */ /* 0x004fe20000010000 */
[----:B0-----:R-:W-:-:S03]  /*5890*/  FMUL.FTZ R42, R13, R112 ;  /* 0x000000700d2a7220 */ /* 0x001fc60000410000 */
[----:B------:R0:W-:Y:S01]  /*58a0*/  STS [R40+0x10cc], R43 ;  /* 0x0010cc2b28007388 */ /* 0x0001e20000000800 */
[----:B---3--:R-:W-:Y:S01]  /*58b0*/  FADD.FTZ R156, R92, R156 ;  /* 0x0000009c5c9c7221 */ /* 0x008fe20000010000 */
[----:B------:R-:W-:Y:S02]  /*58c0*/  FFMA.FTZ R88, R42, R129, R88 ;  /* 0x000000812a587223 */ /* 0x000fe40000010058 */
[----:B------:R-:W-:Y:S04]  /*58d0*/  STL [R1+0x28], R157 ;  /* 0x0000289d01007387 */ /* 0x000fe80000100800 */
[----:B------:R-:W-:Y:S04]  /*58e0*/  STL [R1+0x24], R156 ;  /* 0x0000249c01007387 */ /* 0x000fe80000100800 */
[----:B------:R-:W2:Y:S01]  /*58f0*/  LDL.LU R100, [R1+0x10] ;  /* 0x0000100001647983 */ /* 0x000ea20000300800 */
[----:B0-----:R-:W-:Y:S01]  /*5900*/  FFMA.FTZ R43, R90, R89, R88 ;  /* 0x000000595a2b7223 */ /* 0x001fe20000010058 */
[----:B------:R-:W-:Y:S01]  /*5910*/  FFMA.FTZ R127, -R11, R39, R127 ;  /* 0x000000270b7f7223 */ /* 0x000fe2000001017f */
[C---:B------:R-:W-:Y:S01]  /*5920*/  FMUL.FTZ R91, R10.reuse, R109 ;  /* 0x0000006d0a5b7220 */ /* 0x040fe20000410000 */
[----:B------:R-:W-:Y:S01]  /*5930*/  FMUL.FTZ R93, R111, UR51 ;  /* 0x000000336f5d7c20 */ /* 0x000fe20008410000 */
[----:B------:R-:W-:Y:S01]  /*5940*/  FFMA.FTZ R126, -R10, R37, R126 ;  /* 0x000000250a7e7223 */ /* 0x000fe2000001017e */
[----:B------:R-:W-:Y:S01]  /*5950*/  FFMA.FTZ R43, R92, R127, R43 ;  /* 0x0000007f5c2b7223 */ /* 0x000fe2000001002b */
[----:B------:R-:W-:Y:S01]  /*5960*/  FMUL.FTZ R92, R9, R108 ;  /* 0x0000006c095c7220 */ /* 0x000fe20000410000 */
[----:B----4-:R-:W-:Y:S01]  /*5970*/  FADD.FTZ R155, R91, R155 ;  /* 0x0000009b5b9b7221 */ /* 0x010fe20000010000 */
[----:B------:R-:W-:Y:S01]  /*5980*/  FMUL.FTZ R89, R89, R93 ;  /* 0x0000005d59597220 */ /* 0x000fe20000410000 */
[C---:B------:R-:W-:Y:S01]  /*5990*/  FMUL.FTZ R93, R8.reuse, R107 ;  /* 0x0000006b085d7220 */ /* 0x040fe20000410000 */
[----:B------:R-:W-:Y:S01]  /*59a0*/  FFMA.FTZ R43, R91, R126, R43 ;  /* 0x0000007e5b2b7223 */ /* 0x000fe2000001002b */
[----:B------:R-:W-:Y:S01]  /*59b0*/  FFMA.FTZ R125, -R9, R36, R125 ;  /* 0x00000024097d7223 */ /* 0x000fe2000001017d */
[----:B------:R-:W-:Y:S01]  /*59c0*/  STL [R1+0x20], R155 ;  /* 0x0000209b01007387 */ /* 0x000fe20000100800 */
[----:B------:R-:W-:Y:S01]  /*59d0*/  FFMA.FTZ R124, -R8, R34, R124 ;  /* 0x00000022087c7223 */ /* 0x000fe2000001017c */
[----:B------:R-:W-:Y:S01]  /*59e0*/  FMUL.FTZ R94, R107, UR51 ;  /* 0x000000336b5e7c20 */ /* 0x000fe20008410000 */
[----:B------:R-:W-:Y:S01]  /*59f0*/  FMUL.FTZ R96, R5, R105 ;  /* 0x0000006905607220 */ /* 0x000fe20000410000 */
[----:B------:R0:W-:Y:S01]  /*5a00*/  STS [R40+0x10c4], R41 ;  /* 0x0010c42928007388 */ /* 0x0001e20000000800 */
[C---:B-----5:R-:W-:Y:S01]  /*5a10*/  FADD.FTZ R153, R92.reuse, R153 ;  /* 0x000000995c997221 */ /* 0x060fe20000010000 */
[----:B------:R-:W-:Y:S01]  /*5a20*/  FFMA.FTZ R43, R92, R125, R43 ;  /* 0x0000007d5c2b7223 */ /* 0x000fe2000001002b */
[----:B------:R-:W-:-:S03]  /*5a30*/  FADD.FTZ R152, R42, R152 ;  /* 0x000000982a987221 */ /* 0x000fc60000010000 */
[----:B------:R-:W-:Y:S01]  /*5a40*/  STL [R1+0x1c], R153 ;  /* 0x00001c9901007387 */ /* 0x000fe20000100800 */
[----:B0-----:R-:W-:Y:S01]  /*5a50*/  FMUL.FTZ R41, R120, UR48 ;  /* 0x0000003078297c20 */ /* 0x001fe20008410000 */
[----:B------:R-:W-:Y:S02]  /*5a60*/  FADD.FTZ R151, R93, R151 ;  /* 0x000000975d977221 */ /* 0x000fe40000010000 */
[----:B------:R-:W3:Y:S01]  /*5a70*/  LDL.LU R98, [R1+0xc] ;  /* 0x00000c0001627983 */ /* 0x000ee20000300800 */
[----:B------:R-:W-:Y:S01]  /*5a80*/  FMUL.FTZ R92, R124, R94 ;  /* 0x0000005e7c5c7220 */ /* 0x000fe20000410000 */
[----:B------:R-:W-:Y:S01]  /*5a90*/  FMUL.FTZ R94, R7, R106 ;  /* 0x0000006a075e7220 */ /* 0x000fe20000410000 */
[----:B------:R-:W-:Y:S01]  /*5aa0*/  FMUL.FTZ R41, R20, R41 ;  /* 0x0000002914297220 */ /* 0x000fe20000410000 */
[----:B------:R-:W-:Y:S04]  /*5ab0*/  STL [R1+0x2c], R152 ;  /* 0x00002c9801007387 */ /* 0x000fe80000100800 */
[----:B------:R-:W-:Y:S04]  /*5ac0*/  STL [R1+0x18], R151 ;  /* 0x0000189701007387 */ /* 0x000fe80000100800 */
[----:B------:R-:W4:Y:S01]  /*5ad0*/  LDL.LU R99, [R1+0x8] ;  /* 0x0000080001637983 */ /* 0x000f220000300800 */
[----:B------:R-:W0:Y:S03]  /*5ae0*/  S2UR UR34, SR_CTAID.X ;  /* 0x00000000002279c3 */ /* 0x000e260000002500 */
[----:B------:R1:W-:Y:S01]  /*5af0*/  STS [R40+0x10c8], R41 ;  /* 0x0010c82928007388 */ /* 0x0003e20000000800 */
[----:B------:R-:W-:-:S04]  /*5b00*/  FADD.FTZ R95, R94, R95 ;  /* 0x0000005f5e5f7221 */ /* 0x000fc80000010000 */
[----:B-1----:R-:W0:Y:S01]  /*5b10*/  LDC.64 R40, c[0x0][0x4d8] ;  /* 0x00013600ff287b82 */ /* 0x002e220000000a00 */
[----:B------:R-:W-:Y:S01]  /*5b20*/  STL [R1+0x14], R95 ;  /* 0x0000145f01007387 */ /* 0x000fe20000100800 */
[----:B--2---:R-:W-:-:S05]  /*5b30*/  FADD.FTZ R100, R96, R100 ;  /* 0x0000006460647221 */ /* 0x004fca0000010000 */
[----:B------:R1:W-:Y:S04]  /*5b40*/  STL [R1+0x10], R100 ;  /* 0x0000106401007387 */ /* 0x0003e80000100800 */
[----:B-1----:R-:W2:Y:S01]  /*5b50*/  LDL.LU R100, [R1+0x4] ;  /* 0x0000040001647983 */ /* 0x002ea20000300800 */
[----:B------:R-:W-:Y:S01]  /*5b60*/  FFMA.FTZ R124, R93, R124, R43 ;  /* 0x0000007c5d7c7223 */ /* 0x000fe2000001002b */
[----:B------:R-:W-:Y:S01]  /*5b70*/  MOV R42, R79 ;  /* 0x0000004f002a7202 */ /* 0x000fe20000000f00 */
[----:B------:R-:W-:Y:S02]  /*5b80*/  IMAD.MOV.U32 R43, RZ, RZ, RZ ;  /* 0x000000ffff2b7224 */ /* 0x000fe400078e00ff */
[----:B------:R-:W-:Y:S02]  /*5b90*/  FFMA.FTZ R123, -R7, R33, R123 ;  /* 0x00000021077b7223 */ /* 0x000fe4000001017b */
[----:B0-----:R-:W-:-:S04]  /*5ba0*/  IMAD.WIDE.U32 R42, R40, UR34, R42 ;  /* 0x00000022282a7c25 */ /* 0x001fc8000f8e002a */
[----:B------:R-:W-:Y:S01]  /*5bb0*/  FFMA.FTZ R40, R94, R123, R124 ;  /* 0x0000007b5e287223 */ /* 0x000fe2000001007c */
[----:B------:R-:W-:Y:S01]  /*5bc0*/  FMUL.FTZ R94, R105, UR51 ;  /* 0x00000033695e7c20 */ /* 0x000fe20008410000 */
[----:B------:R-:W-:Y:S02]  /*5bd0*/  IMAD R43, R41, UR34, R43 ;  /* 0x00000022292b7c24 */ /* 0x000fe4000f8e022b */
[----:B------:R-:W-:Y:S01]  /*5be0*/  FFMA.FTZ R41, -R5, R31, R122 ;  /* 0x0000001f05297223 */ /* 0x000fe2000001017a */
[----:B------:R-:W-:-:S03]  /*5bf0*/  VIADD R97, R79, 0x80 ;  /* 0x000000804f617836 */ /* 0x000fc60000000000 */
[----:B------:R-:W-:Y:S01]  /*5c00*/  FMUL.FTZ R94, R41, R94 ;  /* 0x0000005e295e7220 */ /* 0x000fe20000410000 */
[----:B------:R-:W-:Y:S01]  /*5c10*/  FFMA.FTZ R41, R96, R41, R40 ;  /* 0x0000002960297223 */ /* 0x000fe20000010028 */
[----:B------:R-:W-:-:S04]  /*5c20*/  LEA.HI R40, R97, R79, RZ, 0x1b ;  /* 0x0000004f61287211 */ /* 0x000fc800078fd8ff */
[----:B------:R-:W-:Y:S01]  /*5c30*/  LEA R97, R40, UR23, 0x2 ;  /* 0x0000001728617c11 */ /* 0x000fe2000f8e10ff */
[----:B------:R-:W-:Y:S01]  /*5c40*/  BAR.SYNC.DEFER_BLOCKING 0x0 ;  /* 0x0000000000007b1d */ /* 0x000fe20000010000 */
[----:B------:R-:W-:Y:S01]  /*5c50*/  USHF.R.S32.HI UR34, URZ, 0x1f, UR9 ;  /* 0x0000001fff227899 */ /* 0x000fe20008011409 */
[----:B------:R-:W-:-:S03]  /*5c60*/  MOV R95, UR42 ;  /* 0x0000002a005f7c02 */ /* 0x000fc60008000f00 */
[----:B------:R-:W-:Y:S02]  /*5c70*/  UIMAD UR34, UR34, UR42, URZ ;  /* 0x0000002a222272a4 */ /* 0x000fe4000f8e02ff */
[----:B------:R-:W-:-:S04]  /*5c80*/  IMAD.WIDE.U32 R42, R95, UR9, R42 ;  /* 0x000000095f2a7c25 */ /* 0x000fc8000f8e002a */
[C---:B------:R-:W-:Y:S01]  /*5c90*/  FFMA.FTZ R121, -R4.reuse, R30, R121 ;  /* 0x0000001e04797223 */ /* 0x040fe20000010179 */
[----:B------:R-:W-:Y:S01]  /*5ca0*/  UIMAD UR34, UR9, UR43, UR34 ;  /* 0x0000002b092272a4 */ /* 0x000fe2000f8e0222 */
[----:B------:R-:W-:Y:S01]  /*5cb0*/  FMUL.FTZ R95, R4, R104 ;  /* 0x00000068045f7220 */ /* 0x000fe20000410000 */
[----:B------:R-:W-:Y:S01]  /*5cc0*/  IADD3 R40, P3, PT, R42, UR35, RZ ;  /* 0x000000232a287c10 */ /* 0x000fe2000ff7e0ff */
[----:B------:R-:W0:Y:S02]  /*5cd0*/  LDS R97, [R97+0x1290] ;  /* 0x0012900061617984 */ /* 0x000e240000000800 */
[C---:B---3--:R-:W-:Y:S01]  /*5ce0*/  FADD.FTZ R98, R95.reuse, R98 ;  /* 0x000000625f627221 */ /* 0x048fe20000010000 */
[----:B------:R-:W-:Y:S01]  /*5cf0*/  FFMA.FTZ R42, R95, R121, R41 ;  /* 0x000000795f2a7223 */ /* 0x000fe20000010029 */
[----:B------:R-:W-:Y:S02]  /*5d00*/  IADD3.X R41, PT, PT, R43, UR34, RZ, P3, !PT ;  /* 0x000000222b297c10 */ /* 0x000fe40009ffe4ff */
[----:B------:R-:W-:Y:S01]  /*5d10*/  MOV R95, UR44 ;  /* 0x0000002c005f7c02 */ /* 0x000fe20008000f00 */
[C---:B------:R-:W-:Y:S01]  /*5d20*/  FMUL.FTZ R43, R3.reuse, R103 ;  /* 0x00000067032b7220 */ /* 0x040fe20000410000 */
[----:B------:R1:W-:Y:S01]  /*5d30*/  STL [R1+0xc], R98 ;  /* 0x00000c6201007387 */ /* 0x0003e20000100800 */
[----:B------:R-:W-:-:S02]  /*5d40*/  FFMA.FTZ R120, -R3, R28, R120 ;  /* 0x0000001c03787223 */ /* 0x000fc40000010178 */
[----:B------:R-:W-:-:S04]  /*5d50*/  IMAD.WIDE.U32 R40, R95, UR8, R40 ;  /* 0x000000085f287c25 */ /* 0x000fc8000f8e0028 */
[----:B----4-:R-:W-:Y:S01]  /*5d60*/  FADD.FTZ R99, R43, R99 ;  /* 0x000000632b637221 */ /* 0x010fe20000010000 */
[----:B------:R-:W-:Y:S02]  /*5d70*/  IMAD.U32 R95, RZ, RZ, UR45 ;  /* 0x0000002dff5f7e24 */ /* 0x000fe4000f8e00ff */
[----:B-1----:R-:W-:Y:S02]  /*5d80*/  FMUL.FTZ R98, R103, UR51 ;  /* 0x0000003367627c20 */ /* 0x002fe40008410000 */
[----:B------:R-:W-:Y:S01]  /*5d90*/  IMAD R41, R95, UR8, R41 ;  /* 0x000000085f297c24 */ /* 0x000fe2000f8e0229 */
[----:B------:R1:W-:Y:S01]  /*5da0*/  STL [R1+0x8], R99 ;  /* 0x0000086301007387 */ /* 0x0003e20000100800 */
[----:B------:R-:W-:Y:S01]  /*5db0*/  FMUL.FTZ R98, R120, R98 ;  /* 0x0000006278627220 */ /* 0x000fe20000410000 */
[----:B------:R-:W-:Y:S01]  /*5dc0*/  FFMA.FTZ R120, R43, R120, R42 ;  /* 0x000000782b787223 */ /* 0x000fe2000001002a */
[----:B------:R-:W-:Y:S01]  /*5dd0*/  LEA R42, P3, R40, UR46, 0x2 ;  /* 0x0000002e282a7c11 */ /* 0x000fe2000f8610ff */
[C---:B------:R-:W-:Y:S01]  /*5de0*/  FMUL.FTZ R95, R2.reuse, R149 ;  /* 0x00000095025f7220 */ /* 0x040fe20000410000 */
[----:B------:R-:W-:Y:S01]  /*5df0*/  FFMA.FTZ R119, -R2, R27, R119 ;  /* 0x0000001b02777223 */ /* 0x000fe20000010177 */
[----:B------:R-:W-:Y:S01]  /*5e00*/  FMUL.FTZ R118, R149, UR51 ;  /* 0x0000003395767c20 */ /* 0x000fe20008410000 */
[----:B-1----:R-:W-:-:S02]  /*5e10*/  IADD3 R99, PT, PT, R79, 0x100, RZ ;  /* 0x000001004f637810 */ /* 0x002fc40007ffe0ff */
[----:B------:R-:W-:Y:S01]  /*5e20*/  LEA.HI.X R43, R40, UR47, R41, 0x2, P3 ;  /* 0x0000002f282b7c11 */ /* 0x000fe200098f1429 */
[----:B------:R-:W-:Y:S01]  /*5e30*/  FMUL.FTZ R90, R110, UR51 ;  /* 0x000000336e5a7c20 */ /* 0x000fe20008410000 */
[----:B------:R-:W-:Y:S01]  /*5e40*/  LEA.HI R40, R99, R79, RZ, 0x1b ;  /* 0x0000004f63287211 */ /* 0x000fe200078fd8ff */
[----:B------:R-:W-:Y:S01]  /*5e50*/  FMUL.FTZ R88, R109, UR51 ;  /* 0x000000336d587c20 */ /* 0x000fe20008410000 */
[----:B------:R-:W-:Y:S01]  /*5e60*/  FMUL.FTZ R91, R108, UR51 ;  /* 0x000000336c5b7c20 */ /* 0x000fe20008410000 */
[----:B------:R-:W-:Y:S01]  /*5e70*/  FMUL.FTZ R93, R106, UR51 ;  /* 0x000000336a5d7c20 */ /* 0x000fe20008410000 */
[----:B------:R-:W-:Y:S01]  /*5e80*/  FMUL.FTZ R96, R104, UR51 ;  /* 0x0000003368607c20 */ /* 0x000fe20008410000 */
[----:B------:R-:W-:Y:S01]  /*5e90*/  BSSY.RECONVERGENT B0, `(.L_x_330) ;  /* 0x0000018000007945 */ /* 0x000fe20003800200 */
[----:B------:R-:W-:Y:S01]  /*5ea0*/  FMUL.FTZ R118, R119, R118 ;  /* 0x0000007677767220 */ /* 0x000fe20000410000 */
[----:B------:R-:W-:Y:S01]  /*5eb0*/  FMUL.FTZ R90, R127, R90 ;  /* 0x0000005a7f5a7220 */ /* 0x000fe20000410000 */
[----:B------:R-:W-:Y:S01]  /*5ec0*/  FMUL.FTZ R88, R126, R88 ;  /* 0x000000587e587220 */ /* 0x000fe20000410000 */
[----:B------:R-:W-:Y:S01]  /*5ed0*/  FMUL.FTZ R91, R125, R91 ;  /* 0x0000005b7d5b7220 */ /* 0x000fe20000410000 */
[----:B------:R-:W-:Y:S01]  /*5ee0*/  FMUL.FTZ R93, R123, R93 ;  /* 0x0000005d7b5d7220 */ /* 0x000fe20000410000 */
[----:B------:R-:W-:Y:S01]  /*5ef0*/  FMUL.FTZ R96, R121, R96 ;  /* 0x0000006079607220 */ /* 0x000fe20000410000 */
[----:B------:R-:W-:Y:S01]  /*5f00*/  ISETP.GE.AND P3, PT, R80, 0x81, PT ;  /* 0x000000815000780c */ /* 0x000fe20003f66270 */
[----:B------:R-:W-:Y:S01]  /*5f10*/  FMUL.FTZ R102, R112, UR51 ;  /* 0x0000003370667c20 */ /* 0x000fe20008410000 */
[----:B------:R-:W-:Y:S01]  /*5f20*/  ISETP.GE.AND P4, PT, R80, 0x101, PT ;  /* 0x000001015000780c */ /* 0x000fe20003f86270 */
[----:B------:R-:W-:Y:S01]  /*5f30*/  FMUL.FTZ R101, R113, UR51 ;  /* 0x0000003371657c20 */ /* 0x000fe20008410000 */
[----:B------:R-:W-:Y:S01]  /*5f40*/  FMUL.FTZ R99, R115, UR51 ;  /* 0x0000003373637c20 */ /* 0x000fe20008410000 */
[----:B------:R-:W-:Y:S01]  /*5f50*/  FMUL.FTZ R41, R116, UR51 ;  /* 0x0000003374297c20 */ /* 0x000fe20008410000 */
[C---:B--2---:R-:W-:Y:S01]  /*5f60*/  FADD.FTZ R100, R95.reuse, R100 ;  /* 0x000000645f647221 */ /* 0x044fe20000010000 */
[----:B------:R-:W-:Y:S01]  /*5f70*/  FFMA.FTZ R95, R95, R119, R120 ;  /* 0x000000775f5f7223 */ /* 0x000fe20000010078 */
[----:B------:R-:W-:Y:S01]  /*5f80*/  LEA R119, R40, UR23, 0x2 ;  /* 0x0000001728777c11 */ /* 0x000fe2000f8e10ff */
[----:B------:R-:W-:-:S02]  /*5f90*/  FMUL.FTZ R40, R117, UR51 ;  /* 0x0000003375287c20 */ /* 0x000fc40008410000 */
[----:B------:R1:W-:Y:S02]  /*5fa0*/  STL [R1+0x4], R100 ;  /* 0x0000046401007387 */ /* 0x0003e40000100800 */
[----:B-1----:R-:W-:Y:S01]  /*5fb0*/  FMUL.FTZ R100, R114, UR51 ;  /* 0x0000003372647c20 */ /* 0x002fe20008410000 */
[----:B0-----:R-:W-:Y:S06]  /*5fc0*/  @!P1 BRA `(.L_x_331) ;  /* 0x0000000000109947 */ /* 0x001fec0003800000 */
[----:B------:R-:W-:-:S04]  /*5fd0*/  LEA.HI R120, R79, R79, RZ, 0x1b ;  /* 0x0000004f4f787211 */ /* 0x000fc800078fd8ff */
[----:B------:R-:W-:-:S06]  /*5fe0*/  LEA R120, R120, UR23, 0x2 ;  /* 0x0000001778787c11 */ /* 0x000fcc000f8e10ff */
[----:B------:R-:W0:Y:S04]  /*5ff0*/  LDS R120, [R120+0x1090] ;  /* 0x0010900078787984 */ /* 0x000e280000000800 */
[----:B0-----:R0:W-:Y:S02]  /*6000*/  REDG.E.ADD.F32.FTZ.RN.STRONG.GPU desc[UR32][R42.64], R120 ;  /* 0x000000782a0079a6 */ /* 0x0011e4000c12f320 */
.L_x_331:
[----:B------:R-:W-:Y:S05]  /*6010*/  BSYNC.RECONVERGENT B0 ;  /* 0x0000000000007941 */ /* 0x000fea0003800200 */
.L_x_330:
[----:B------:R-:W-:Y:S04]  /*6020*/  BSSY.RECONVERGENT B0, `(.L_x_332) ;  /* 0x0000003000007945 */ /* 0x000fe80003800200 */
[----:B------:R-:W-:Y:S05]  /*6030*/  @!P3 BRA `(.L_x_333) ;  /* 0x000000000004b947 */ /* 0x000fea0003800000 */
[----:B------:R1:W-:Y:S02]  /*6040*/  REDG.E.ADD.F32.FTZ.RN.STRONG.GPU desc[UR32][R42.64+0x200], R97 ;  /* 0x000200612a0079a6 */ /* 0x0003e4000c12f320 */
.L_x_333:
[----:B------:R-:W-:Y:S05]  /*6050*/  BSYNC.RECONVERGENT B0 ;  /* 0x0000000000007941 */ /* 0x000fea0003800200 */
.L_x_332:
[----:B------:R-:W2:Y:S01]  /*6060*/  LDS R119, [R119+0x1490] ;  /* 0x0014900077777984 */ /* 0x000ea20000000800 */
[----:B------:R-:W-:Y:S01]  /*6070*/  BSSY.RECONVERGENT B0, `(.L_x_334) ;  /* 0x0000004000007945 */ /* 0x000fe20003800200 */
[----:B-1----:R-:W-:-:S03]  /*6080*/  VIADD R97, R79, 0x180 ;  /* 0x000001804f617836 */ /* 0x002fc60000000000 */
[----:B------:R-:W-:Y:S05]  /*6090*/  @!P4 BRA `(.L_x_335) ;  /* 0x000000000004c947 */ /* 0x000fea0003800000 */
[----:B--2---:R1:W-:Y:S02]  /*60a0*/  REDG.E.ADD.F32.FTZ.RN.STRONG.GPU desc[UR32][R42.64+0x400], R119 ;  /* 0x000400772a0079a6 */ /* 0x0043e4000c12f320 */
.L_x_335:
[----:B------:R-:W-:Y:S05]  /*60b0*/  BSYNC.RECONVERGENT B0 ;  /* 0x0000000000007941 */ /* 0x000fea0003800200 */
.L_x_334:
[-C--:B------:R-:W-:Y:S01]  /*60c0*/  LEA.HI R97, R97, R79.reuse, RZ, 0x1b ;  /* 0x0000004f61617211 */ /* 0x080fe200078fd8ff */
[----:B0-----:R-:W-:Y:S01]  /*60d0*/  VIADD R120, R79, 0x280 ;  /* 0x000002804f787836 */ /* 0x001fe20000000000 */
[C---:B------:R-:W-:Y:S01]  /*60e0*/  ISETP.GE.AND P1, PT, R80.reuse, 0x181, PT ;  /* 0x000001815000780c */ /* 0x040fe20003f26270 */
[----:B------:R-:W-:Y:S01]  /*60f0*/  BSSY.RECONVERGENT B0, `(.L_x_336) ;  /* 0x000000d000007945 */ /* 0x000fe20003800200 */
[----:B------:R-:W-:Y:S02]  /*6100*/  LEA R97, R97, UR23, 0x2 ;  /* 0x0000001761617c11 */ /* 0x000fe4000f8e10ff */
[----:B-12---:R-:W-:Y:S02]  /*6110*/  IADD3 R119, PT, PT, R79, 0x200, RZ ;  /* 0x000002004f777810 */ /* 0x006fe40007ffe0ff */
[----:B------:R-:W-:Y:S02]  /*6120*/  ISETP.GE.AND P3, PT, R80, 0x201, PT ;  /* 0x000002015000780c */ /* 0x000fe40003f66270 */
[----:B------:R-:W0:Y:S01]  /*6130*/  LDS R97, [R97+0x1690] ;  /* 0x0016900061617984 */ /* 0x000e220000000800 */
[----:B------:R-:W-:-:S02]  /*6140*/  LEA.HI R119, R119, R79, RZ, 0x1b ;  /* 0x0000004f77777211 */ /* 0x000fc400078fd8ff */
[C---:B------:R-:W-:Y:S02]  /*6150*/  ISETP.GE.AND P4, PT, R80.reuse, 0x281, PT ;  /* 0x000002815000780c */ /* 0x040fe40003f86270 */
[----:B------:R-:W-:Y:S02]  /*6160*/  ISETP.GE.AND P5, PT, R80, 0x301, PT ;  /* 0x000003015000780c */ /* 0x000fe40003fa6270 */
[----:B------:R-:W-:Y:S02]  /*6170*/  LEA R119, R119, UR23, 0x2 ;  /* 0x0000001777777c11 */ /* 0x000fe4000f8e10ff */
[----:B------:R-:W-:Y:S02]  /*6180*/  LEA.HI R120, R120, R79, RZ, 0x1b ;  /* 0x0000004f78787211 */ /* 0x000fe400078fd8ff */
[----:B------:R-:W-:Y:S01]  /*6190*/  IADD3 R121, PT, PT, R79, 0x300, RZ ;  /* 0x000003004f797810 */ /* 0x000fe20007ffe0ff */
[----:B------:R-:W-:Y:S06]  /*61a0*/  @!P1 BRA `(.L_x_337) ;  /* 0x0000000000049947 */ /* 0x000fec0003800000 */
[----:B0-----:R1:W-:Y:S02]  /*61b0*/  REDG.E.ADD.F32.FTZ.RN.STRONG.GPU desc[UR32][R42.64+0x600], R97 ;  /* 0x000600612a0079a6 */ /* 0x0013e4000c12f320 */
.L_x_337:
[----:B------:R-:W-:Y:S05]  /*61c0*/  BSYNC.RECONVERGENT B0 ;  /* 0x0000000000007941 */ /* 0x000fea0003800200 */
.L_x_336:
[----:B------:R-:W2:Y:S01]  /*61d0*/  LDS R119, [R119+0x1890] ;  /* 0x0018900077777984 */ /* 0x000ea20000000800 */
[----:B------:R-:W-:Y:S01]  /*61e0*/  BSSY.RECONVERGENT B0, `(.L_x_338) ;  /* 0x0000005000007945 */ /* 0x000fe20003800200 */
[----:B01----:R-:W-:Y:S02]  /*61f0*/  LEA.HI R97, R121, R79, RZ, 0x1b ;  /* 0x0000004f79617211 */ /* 0x003fe400078fd8ff */
[----:B------:R-:W-:Y:S01]  /*6200*/  LEA R120, R120, UR23, 0x2 ;  /* 0x0000001778787c11 */ /* 0x000fe2000f8e10ff */
[----:B------:R-:W-:Y:S06]  /*6210*/  @!P3 BRA `(.L_x_339) ;  /* 0x000000000004b947 */ /* 0x000fec0003800000 */
[----:B--2---:R0:W-:Y:S02]  /*6220*/  REDG.E.ADD.F32.FTZ.RN.STRONG.GPU desc[UR32][R42.64+0x800], R119 ;  /* 0x000800772a0079a6 */ /* 0x0041e4000c12f320 */
.L_x_339:
[----:B------:R-:W-:Y:S05]  /*6230*/  BSYNC.RECONVERGENT B0 ;  /* 0x0000000000007941 */ /* 0x000fea0003800200 */
.L_x_338:
[----:B------:R-:W1:Y:S01]  /*6240*/  LDS R120, [R120+0x1a90] ;  /* 0x001a900078787984 */ /* 0x000e620000000800 */
[----:B------:R-:W-:Y:S01]  /*6250*/  BSSY.RECONVERGENT B0, `(.L_x_340) ;  /* 0x0000004000007945 */ /* 0x000fe20003800200 */
[----:B------:R-:W-:-:S03]  /*6260*/  LEA R97, R97, UR23, 0x2 ;  /* 0x0000001761617c11 */ /* 0x000fc6000f8e10ff */
[----:B------:R-:W-:Y:S05]  /*6270*/  @!P4 BRA `(.L_x_341) ;  /* 0x000000000004c947 */ /* 0x000fea0003800000 */
[----:B-1----:R3:W-:Y:S02]  /*6280*/  REDG.E.ADD.F32.FTZ.RN.STRONG.GPU desc[UR32][R42.64+0xa00], R120 ;  /* 0x000a00782a0079a6 */ /* 0x0027e4000c12f320 */
.L_x_341:
[----:B------:R-:W-:Y:S05]  /*6290*/  BSYNC.RECONVERGENT B0 ;  /* 0x0000000000007941 */ /* 0x000fea0003800200 */
.L_x_340:
[----:B------:R-:W4:Y:S01]  /*62a0*/  LDS R97, [R97+0x1c90] ;  /* 0x001c900061617984 */ /* 0x000f220000000800 */
[----:B------:R-:W-:Y:S01]  /*62b0*/  BSSY.RECONVERGENT B0, `(.L_x_342) ;  /* 0x0000004000007945 */ /* 0x000fe20003800200 */
[----:B0-2---:R-:W-:-:S03]  /*62c0*/  VIADD R119, R79, 0x380 ;  /* 0x000003804f777836 */ /* 0x005fc60000000000 */
[----:B------:R-:W-:Y:S05]  /*62d0*/  @!P5 BRA `(.L_x_343) ;  /* 0x000000000004d947 */ /* 0x000fea0003800000 */
[----:B----4-:R0:W-:Y:S02]  /*62e0*/  REDG.E.ADD.F32.FTZ.RN.STRONG.GPU desc[UR32][R42.64+0xc00], R97 ;  /* 0x000c00612a0079a6 */ /* 0x0101e4000c12f320 */
.L_x_343:
[----:B------:R-:W-:Y:S05]  /*62f0*/  BSYNC.RECONVERGENT B0 ;  /* 0x0000000000007941 */ /* 0x000fea0003800200 */
.L_x_342:
[-C--:B0---4-:R-:W-:Y:S01]  /*6300*/  LEA.HI R97, R119, R79.reuse, RZ, 0x1b ;  /* 0x0000004f77617211 */ /* 0x091fe200078fd8ff */
[----:B------:R-:W-:Y:S01]  /*6310*/  BSSY.RECONVERGENT B0, `(.L_x_344) ;  /* 0x000000f000007945 */ /* 0x000fe20003800200 */
[----:B------:R-:W-:Y:S02]  /*6320*/  ISETP.GE.AND P1, PT, R80, 0x381, PT ;  /* 0x000003815000780c */ /* 0x000fe40003f26270 */
[----:B------:R-:W-:Y:S02]  /*6330*/  LEA R97, R97, UR23, 0x2 ;  /* 0x0000001761617c11 */ /* 0x000fe4000f8e10ff */
[C---:B-1-3--:R-:W-:Y:S02]  /*6340*/  LOP3.LUT R120, R79.reuse, 0x400, RZ, 0xfc, !PT ;  /* 0x000004004f787812 */ /* 0x04afe400078efcff */
[----:B------:R-:W-:Y:S02]  /*6350*/  IADD3 R121, PT, PT, R79, 0x480, RZ ;  /* 0x000004804f797810 */ /* 0x000fe40007ffe0ff */
[----:B------:R-:W0:Y:S01]  /*6360*/  LDS R97, [R97+0x1e90] ;  /* 0x001e900061617984 */ /* 0x000e220000000800 */
[----:B------:R-:W-:-:S02]  /*6370*/  LEA.HI R119, R120, R79, RZ, 0x1b ;  /* 0x0000004f78777211 */ /* 0x000fc400078fd8ff */
[----:B------:R-:W-:Y:S01]  /*6380*/  LEA.HI R120, R121, R79, RZ, 0x1b ;  /* 0x0000004f79787211 */ /* 0x000fe200078fd8ff */
[----:B------:R-:W-:Y:S01]  /*6390*/  VIADD R121, R79, 0x500 ;  /* 0x000005004f797836 */ /* 0x000fe20000000000 */
[C---:B------:R-:W-:Y:S02]  /*63a0*/  ISETP.GE.AND P3, PT, R80.reuse, 0x401, PT ;  /* 0x000004015000780c */ /* 0x040fe40003f66270 */
[C---:B------:R-:W-:Y:S02]  /*63b0*/  ISETP.GE.AND P4, PT, R80.reuse, 0x481, PT ;  /* 0x000004815000780c */ /* 0x040fe40003f86270 */
[----:B------:R-:W-:Y:S02]  /*63c0*/  ISETP.GE.AND P5, PT, R80, 0x501, PT ;  /* 0x000005015000780c */ /* 0x000fe40003fa6270 */
[----:B------:R-:W-:Y:S01]  /*63d0*/  LEA R119, R119, UR23, 0x2 ;  /* 0x0000001777777c11 */ /* 0x000fe2000f8e10ff */
[----:B------:R-:W-:Y:S10]  /*63e0*/  @!P1 BRA `(.L_x_345) ;  /* 0x0000000000049947 */ /* 0x000ff40003800000 */
[----:B0-----:R1:W-:Y:S02]  /*63f0*/  REDG.E.ADD.F32.FTZ.RN.STRONG.GPU desc[UR32][R42.64+0xe00], R97 ;  /* 0x000e00612a0079a6 */ /* 0x0013e4000c12f320 */
.L_x_345:
[----:B------:R-:W-:Y:S05]  /*6400*/  BSYNC.RECONVERGENT B0 ;  /* 0x0000000000007941 */ /* 0x000fea0003800200 */
.L_x_344:
[----:B------:R-:W2:Y:S01]  /*6410*/  LDS R119, [R119+0x2090] ;  /* 0x0020900077777984 */ /* 0x000ea20000000800 */
[----:B------:R-:W-:Y:S01]  /*6420*/  BSSY.RECONVERGENT B0, `(.L_x_346) ;  /* 0x0000005000007945 */ /* 0x000fe20003800200 */
[----:B01----:R-:W-:Y:S02]  /*6430*/  LEA.HI R97, R121, R79, RZ, 0x1b ;  /* 0x0000004f79617211 */ /* 0x003fe400078fd8ff */
[----:B------:R-:W-:Y:S01]  /*6440*/  LEA R120, R120, UR23, 0x2 ;  /* 0x0000001778787c11 */ /* 0x000fe2000f8e10ff */
[----:B------:R-:W-:Y:S06]  /*6450*/  @!P3 BRA `(.L_x_347) ;  /* 0x000000000004b947 */ /* 0x000fec0003800000 */
[----:B--2---:R0:W-:Y:S02]  /*6460*/  REDG.E.ADD.F32.FTZ.RN.STRONG.GPU desc[UR32][R42.64+0x1000], R119 ;  /* 0x001000772a0079a6 */ /* 0x0041e4000c12f320 */
.L_x_347:
[----:B------:R-:W-:Y:S05]  /*6470*/  BSYNC.RECONVERGENT B0 ;  /* 0x0000000000007941 */ /* 0x000fea0003800200 */
.L_x_346:
[----:B------:R-:W1:Y:S01]  /*6480*/  LDS R120, [R120+0x2290] ;  /* 0x0022900078787984 */ /* 0x000e620000000800 */
[----:B------:R-:W-:Y:S01]  /*6490*/  BSSY.RECONVERGENT B0, `(.L_x_348) ;  /* 0x0000004000007945 */ /* 0x000fe20003800200 */
[----:B------:R-:W-:-:S03]  /*64a0*/  LEA R97, R97, UR23, 0x2 ;  /* 0x0000001761617c11 */ /* 0x000fc6000f8e10ff */
[----:B------:R-:W-:Y:S05]  /*64b0*/  @!P4 BRA `(.L_x_349) ;  /* 0x000000000004c947 */ /* 0x000fea0003800000 */
[----:B-1----:R3:W-:Y:S02]  /*64c0*/  REDG.E.ADD.F32.FTZ.RN.STRONG.GPU desc[UR32][R42.64+0x1200], R120 ;  /* 0x001200782a0079a6 */ /* 0x0027e4000c12f320 */
.L_x_349:
[----:B------:R-:W-:Y:S05]  /*64d0*/  BSYNC.RECONVERGENT B0 ;  /* 0x0000000000007941 */ /* 0x000fea0003800200 */
.L_x_348:
[----:B------:R-:W4:Y:S01]  /*64e0*/  LDS R97, [R97+0x2490] ;  /* 0x0024900061617984 */ /* 0x000f220000000800 */
[----:B------:R-:W-:Y:S01]  /*64f0*/  BSSY.RECONVERGENT B0, `(.L_x_350) ;  /* 0x0000005000007945 */ /* 0x000fe20003800200 */
[C---:B0-2---:R-:W-:Y:S01]  /*6500*/  IADD3 R119, PT, PT, R79.reuse, 0x580, RZ ;  /* 0x000005804f777810 */ /* 0x045fe20007ffe0ff */
[----:B-1-3--:R-:W-:Y:S02]  /*6510*/  VIADD R120, R79, 0x600 ;  /* 0x000006004f787836 */ /* 0x00afe40000000000 */
[----:B------:R-:W-:Y:S05]  /*6520*/  @!P5 BRA `(.L_x_351) ;  /* 0x000000000004d947 */ /* 0x000fea0003800000 */
[----:B----4-:R0:W-:Y:S02]  /*6530*/  REDG.E.ADD.F32.FTZ.RN.STRONG.GPU desc[UR32][R42.64+0x1400], R97 ;  /* 0x001400612a0079a6 */ /* 0x0101e4000c12f320 */
.L_x_351:
[----:B------:R-:W-:Y:S05]  /*6540*/  BSYNC.RECONVERGENT B0 ;  /* 0x0000000000007941 */ /* 0x000fea0003800200 */
.L_x_350:
[-C--:B------:R-:W-:Y:S01]  /*6550*/  LEA.HI R119, R119, R79.reuse, RZ, 0x1b ;  /* 0x0000004f77777211 */ /* 0x080fe200078fd8ff */
[----:B------:R-:W-:Y:S01]  /*6560*/  BSSY.RECONVERGENT B0, `(.L_x_352) ;  /* 0x000000f000007945 */ /* 0x000fe20003800200 */
[----:B------:R-:W-:Y:S01]  /*6570*/  ISETP.GE.AND P6, PT, R80, 0x581, PT ;  /* 0x000005815000780c */ /* 0x000fe20003fc6270 */
[----:B------:R-:W-:Y:S01]  /*6580*/  VIADD R121, R79, 0x700 ;  /* 0x000007004f797836 */ /* 0x000fe20000000000 */
[----:B------:R-:W-:Y:S02]  /*6590*/  LEA R119, R119, UR23, 0x2 ;  /* 0x0000001777777c11 */ /* 0x000fe4000f8e10ff */
[----:B0---4-:R-:W-:Y:S02]  /*65a0*/  IADD3 R97, PT, PT, R79, 0x680, RZ ;  /* 0x000006804f617810 */ /* 0x011fe40007ffe0ff */
[-C--:B------:R-:W-:Y:S02]  /*65b0*/  LEA.HI R120, R120, R79.reuse, RZ, 0x1b ;  /* 0x0000004f78787211 */ /* 0x080fe400078fd8ff */
[----:B------:R-:W0:Y:S01]  /*65c0*/  LDS R119, [R119+0x2690] ;  /* 0x0026900077777984 */ /* 0x000e220000000800 */
[----:B------:R-:W-:-:S02]  /*65d0*/  LEA.HI R97, R97, R79, RZ, 0x1b ;  /* 0x0000004f61617211 */ /* 0x000fc400078fd8ff */
[----:B------:R-:W-:Y:S02]  /*65e0*/  LEA R120, R120, UR23, 0x2 ;  /* 0x0000001778787c11 */ /* 0x000fe4000f8e10ff */
[C---:B------:R-:W-:Y:S02]  /*65f0*/  ISETP.GE.AND P1, PT, R80.reuse, 0x601, PT ;  /* 0x000006015000780c */ /* 0x040fe40003f26270 */
[C---:B------:R-:W-:Y:S02]  /*6600*/  ISETP.GE.AND P3, PT, R80.reuse, 0x681, PT ;  /* 0x000006815000780c */ /* 0x040fe40003f66270 */
[C---:B------:R-:W-:Y:S02]  /*6610*/  ISETP.GE.AND P4, PT, R80.reuse, 0x701, PT ;  /* 0x000007015000780c */ /* 0x040fe40003f86270 */
[----:B------:R-:W-:Y:S01]  /*6620*/  ISETP.GE.AND P5, PT, R80, 0x781, PT ;  /* 0x000007815000780c */ /* 0x000fe20003fa6270 */
[----:B------:R-:W-:-:S12]  /*6630*/  @!P6 BRA `(.L_x_353) ;  /* 0x000000000004e947 */ /* 0x000fd80003800000 */
[----:B0-----:R1:W-:Y:S02]  /*6640*/  REDG.E.ADD.F32.FTZ.RN.STRONG.GPU desc[UR32][R42.64+0x1600], R119 ;  /* 0x001600772a0079a6 */ /* 0x0013e4000c12f320 */
.L_x_353:
[----:B------:R-:W-:Y:S05]  /*6650*/  BSYNC.RECONVERGENT B0 ;  /* 0x0000000000007941 */ /* 0x000fea0003800200 */
.L_x_352:
[----:B------:R-:W2:Y:S01]  /*6660*/  LDS R120, [R120+0x2890] ;  /* 0x0028900078787984 */ /* 0x000ea20000000800 */
[----:B------:R-:W-:Y:S01]  /*6670*/  BSSY.RECONVERGENT B0, `(.L_x_354) ;  /* 0x0000006000007945 */ /* 0x000fe20003800200 */
[----:B01----:R-:W-:Y:S02]  /*6680*/  IADD3 R119, PT, PT, R79, 0x780, RZ ;  /* 0x000007804f777810 */ /* 0x003fe40007ffe0ff */
[----:B------:R-:W-:Y:S02]  /*6690*/  LEA.HI R80, R121, R79, RZ, 0x1b ;  /* 0x0000004f79507211 */ /* 0x000fe400078fd8ff */
[----:B------:R-:W-:Y:S01]  /*66a0*/  LEA R97, R97, UR23, 0x2 ;  /* 0x0000001761617c11 */ /* 0x000fe2000f8e10ff */
[----:B------:R-:W-:Y:S06]  /*66b0*/  @!P1 BRA `(.L_x_355) ;  /* 0x0000000000049947 */ /* 0x000fec0003800000 */
[----:B--2---:R0:W-:Y:S02]  /*66c0*/  REDG.E.ADD.F32.FTZ.RN.STRONG.GPU desc[UR32][R42.64+0x1800], R120 ;  /* 0x001800782a0079a6 */ /* 0x0041e4000c12f320 */
.L_x_355:
[----:B------:R-:W-:Y:S05]  /*66d0*/  BSYNC.RECONVERGENT B0 ;  /* 0x0000000000007941 */ /* 0x000fea0003800200 */
.L_x_354:
[----:B------:R-:W1:Y:S01]  /*66e0*/  LDS R97, [R97+0x2a90] ;  /* 0x002a900061617984 */ /* 0x000e620000000800 */
[----:B------:R-:W-:Y:S01]  /*66f0*/  BSSY.RECONVERGENT B0, `(.L_x_356) ;  /* 0x0000005000007945 */ /* 0x000fe20003800200 */
[----:B------:R-:W-:Y:S02]  /*6700*/  LEA.HI R119, R119, R79, RZ, 0x1b ;  /* 0x0000004f77777211 */ /* 0x000fe400078fd8ff */
[----:B------:R-:W-:Y:S01]  /*6710*/  LEA R80, R80, UR23, 0x2 ;  /* 0x0000001750507c11 */ /* 0x000fe2000f8e10ff */
[----:B------:R-:W-:Y:S06]  /*6720*/  @!P3 BRA `(.L_x_357) ;  /* 0x000000000004b947 */ /* 0x000fec0003800000 */
[----:B-1----:R3:W-:Y:S02]  /*6730*/  REDG.E.ADD.F32.FTZ.RN.STRONG.GPU desc[UR32][R42.64+0x1a00], R97 ;  /* 0x001a00612a0079a6 */ /* 0x0027e4000c12f320 */
.L_x_357:
[----:B------:R-:W-:Y:S05]  /*6740*/  BSYNC.RECONVERGENT B0 ;  /* 0x0000000000007941 */ /* 0x000fea0003800200 */
.L_x_356:
[----:B------:R-:W4:Y:S01]  /*6750*/  LDS R80, [R80+0x2c90] ;  /* 0x002c900050507984 */ /* 0x000f220000000800 */
[----:B------:R-:W-:Y:S01]  /*6760*/  BSSY.RECONVERGENT B0, `(.L_x_358) ;  /* 0x0000004000007945 */ /* 0x000fe20003800200 */
[----:B------:R-:W-:-:S03]  /*6770*/  LEA R119, R119, UR23, 0x2 ;  /* 0x0000001777777c11 */ /* 0x000fc6000f8e10ff */
[----:B------:R-:W-:Y:S05]  /*6780*/  @!P4 BRA `(.L_x_359) ;  /* 0x000000000004c947 */ /* 0x000fea0003800000 */
[----:B----4-:R4:W-:Y:S02]  /*6790*/  REDG.E.ADD.F32.FTZ.RN.STRONG.GPU desc[UR32][R42.64+0x1c00], R80 ;  /* 0x001c00502a0079a6 */ /* 0x0109e4000c12f320 */
.L_x_359:
[----:B------:R-:W-:Y:S05]  /*67a0*/  BSYNC.RECONVERGENT B0 ;  /* 0x0000000000007941 */ /* 0x000fea0003800200 */
.L_x_358:
[----:B------:R-:W0:Y:S01]  /*67b0*/  LDS R119, [R119+0x2e90] ;  /* 0x002e900077777984 */ /* 0x000e220000000800 */
[----:B------:R-:W-:Y:S04]  /*67c0*/  BSSY.RECONVERGENT B0, `(.L_x_360) ;  /* 0x0000003000007945 */ /* 0x000fe80003800200 */
[----:B------:R-:W-:Y:S05]  /*67d0*/  @!P5 BRA `(.L_x_361) ;  /* 0x000000000004d947 */ /* 0x000fea0003800000 */
[----:B0-----:R0:W-:Y:S02]  /*67e0*/  REDG.E.ADD.F32.FTZ.RN.STRONG.GPU desc[UR32][R42.64+0x1e00], R119 ;  /* 0x001e00772a0079a6 */ /* 0x0011e4000c12f320 */
.L_x_361:
[----:B------:R-:W-:Y:S05]  /*67f0*/  BSYNC.RECONVERGENT B0 ;  /* 0x0000000000007941 */ /* 0x000fea0003800200 */
.L_x_360:
[----:B------:R-:W-:Y:S01]  /*6800*/  FFMA.FTZ R118, R27, R149, R118 ;  /* 0x000000951b767223 */ /* 0x000fe20000010076 */
[----:B------:R-:W5:Y:S01]  /*6810*/  LDL.LU R121, [R1] ;  /* 0x0000000001797983 */ /* 0x000f620000300800 */
[----:B------:R-:W-:Y:S02]  /*6820*/  FFMA.FTZ R96, R30, R104, R96 ;  /* 0x000000681e607223 */ /* 0x000fe40000010060 */
[----:B------:R-:W-:Y:S01]  /*6830*/  FADD.FTZ R61, R118, R61 ;  /* 0x0000003d763d7221 */ /* 0x000fe20000010000 */
[----:B0-2---:R-:W2:Y:S01]  /*6840*/  LDL.LU R120, [R1+0x30] ;  /* 0x0000300001787983 */ /* 0x005ea20000300800 */
[----:B------:R-:W-:-:S03]  /*6850*/  FFMA.FTZ R98, R28, R103, R98 ;  /* 0x000000671c627223 */ /* 0x000fc60000010062 */
[----:B------:R-:W2:Y:S04]  /*6860*/  LDL.LU R119, [R1+0x34] ;  /* 0x0000340001777983 */ /* 0x000ea80000300800 */
[----:B------:R-:W2:Y:S04]  /*6870*/  LDL.LU R118, [R1+0x38] ;  /* 0x0000380001767983 */ /* 0x000ea80000300800 */
[----:B------:R-:W2:Y:S04]  /*6880*/  LDL.LU R104, [R1+0x3c] ;  /* 0x00003c0001687983 */ /* 0x000ea80000300800 */
[----:B------:R-:W2:Y:S01]  /*6890*/  LDL.LU R103, [R1+0x40] ;  /* 0x0000400001677983 */ /* 0x000ea20000300800 */
[----:B-1-3--:R-:W0:Y:S03]  /*68a0*/  S2R R97, SR_LANEID ;  /* 0x0000000000617919 */ /* 0x00ae260000000000 */
[----:B----4-:R-:W1:Y:S04]  /*68b0*/  SHFL.DOWN PT, R42, R95, 0x1, 0x1f ;  /* 0x08201f005f2a7f89 */ /* 0x010e6800000e0000 */
[----:B------:R-:W3:Y:S01]  /*68c0*/  SHFL.DOWN PT, R43, R84, 0x1, 0x1f ;  /* 0x08201f00542b7f89 */ /* 0x000ee200000e0000 */
[----:B0-----:R-:W-:-:S13]  /*68d0*/  ISETP.GT.AND P1, PT, R97, 0x1e, PT ;  /* 0x0000001e6100780c */ /* 0x001fda0003f24270 */
[----:B-1----:R-:W-:Y:S01]  /*68e0*/  @!P1 FADD.FTZ R95, R95, R42 ;  /* 0x0000002a5f5f9221 */ /* 0x002fe20000010000 */
[----:B---3--:R-:W-:Y:S01]  /*68f0*/  @!P1 FADD.FTZ R84, R84, R43 ;  /* 0x0000002b54549221 */ /* 0x008fe20000010000 */
[----:B------:R-:W-:-:S03]  /*6900*/  ISETP.GT.AND P1, PT, R97, 0x1d, PT ;  /* 0x0000001d6100780c */ /* 0x000fc60003f24270 */
[----:B------:R-:W0:Y:S04]  /*6910*/  SHFL.DOWN PT, R42, R95, 0x2, 0x1f ;  /* 0x08401f005f2a7f89 */ /* 0x000e2800000e0000 */
[----:B------:R-:W1:Y:S06]  /*6920*/  SHFL.DOWN PT, R43, R84, 0x2, 0x1f ;  /* 0x08401f00542b7f89 */ /* 0x000e6c00000e0000 */
[----:B0-----:R-:W-:Y:S01]  /*6930*/  @!P1 FADD.FTZ R95, R95, R42 ;  /* 0x0000002a5f5f9221 */ /* 0x001fe20000010000 */
[----:B-1----:R-:W-:-:S04]  /*6940*/  @!P1 FADD.FTZ R84, R84, R43 ;  /* 0x0000002b54549221 */ /* 0x002fc80000010000 */
[----:B------:R-:W0:Y:S01]  /*6950*/  SHFL.DOWN PT, R42, R95, 0x4, 0x1f ;  /* 0x08801f005f2a7f89 */ /* 0x000e2200000e0000 */
[----:B------:R-:W-:-:S03]  /*6960*/  ISETP.GT.AND P1, PT, R97, 0x1b, PT ;  /* 0x0000001b6100780c */ /* 0x000fc60003f24270 */
[----:B------:R-:W1:Y:S10]  /*6970*/  SHFL.DOWN PT, R43, R84, 0x4, 0x1f ;  /* 0x08801f00542b7f89 */ /* 0x000e7400000e0000 */
[----:B0-----:R-:W-:Y:S01]  /*6980*/  @!P1 FADD.FTZ R95, R95, R42 ;  /* 0x0000002a5f5f9221 */ /* 0x001fe20000010000 */
[----:B-1----:R-:W-:-:S04]  /*6990*/  @!P1 FADD.FTZ R84, R84, R43 ;  /* 0x0000002b54549221 */ /* 0x002fc80000010000 */
[----:B------:R-:W0:Y:S01]  /*69a0*/  SHFL.DOWN PT, R42, R95, 0x8, 0x1f ;  /* 0x09001f005f2a7f89 */ /* 0x000e2200000e0000 */
[----:B------:R-:W-:-:S03]  /*69b0*/  ISETP.GT.AND P1, PT, R97, 0x17, PT ;  /* 0x000000176100780c */ /* 0x000fc60003f24270 */
[----:B------:R-:W1:Y:S10]  /*69c0*/  SHFL.DOWN PT, R43, R84, 0x8, 0x1f ;  /* 0x09001f00542b7f89 */ /* 0x000e7400000e0000 */
[----:B0-----:R-:W-:Y:S01]  /*69d0*/  @!P1 FADD.FTZ R95, R95, R42 ;  /* 0x0000002a5f5f9221 */ /* 0x001fe20000010000 */
[----:B-1----:R-:W-:-:S04]  /*69e0*/  @!P1 FADD.FTZ R84, R84, R43 ;  /* 0x0000002b54549221 */ /* 0x002fc80000010000 */
[----:B------:R-:W0:Y:S04]  /*69f0*/  SHFL.DOWN PT, R80, R95, 0x10, 0x1f ;  /* 0x0a001f005f507f89 */ /* 0x000e2800000e0000 */
[----:B------:R-:W1:Y:S01]  /*6a00*/  SHFL.DOWN PT, R42, R84, 0x10, 0x1f ;  /* 0x0a001f00542a7f89 */ /* 0x000e6200000e0000 */
[----:B------:R-:W-:Y:S01]  /*6a10*/  ISETP.NE.AND P1, PT, R97, RZ, PT ;  /* 0x000000ff6100720c */ /* 0x000fe20003f25270 */
[----:B------:R-:W-:Y:S01]  /*6a20*/  FMUL.FTZ R102, R129, R102 ;  /* 0x0000006681667220 */ /* 0x000fe20000410000 */
[----:B------:R-:W-:Y:S01]  /*6a30*/  FMUL.FTZ R130, R130, R101 ;  /* 0x0000006582827220 */ /* 0x000fe20000410000 */
[----:B------:R-:W-:Y:S01]  /*6a40*/  FMUL.FTZ R100, R131, R100 ;  /* 0x0000006483647220 */ /* 0x000fe20000410000 */
[----:B------:R-:W-:Y:S01]  /*6a50*/  FMUL.FTZ R99, R132, R99 ;  /* 0x0000006384637220 */ /* 0x000fe20000410000 */
[----:B------:R-:W-:Y:S01]  /*6a60*/  FMUL.FTZ R41, R133, R41 ;  /* 0x0000002985297220 */ /* 0x000fe20000410000 */
[----:B------:R-:W-:-:S07]  /*6a70*/  FMUL.FTZ R40, R150, R40 ;  /* 0x0000002896287220 */ /* 0x000fce0000410000 */
[----:B------:R-:W-:-:S04]  /*6a80*/  @!P1 SHF.R.U32.HI R43, RZ, 0x2, R79 ;  /* 0x00000002ff2b9819 */ /* 0x000fc8000001164f */
[----:B------:R-:W-:Y:S01]  /*6a90*/  @!P1 LOP3.LUT R43, R43, 0xf8, RZ, 0xc0, !PT ;  /* 0x000000f82b2b9812 */ /* 0x000fe200078ec0ff */
[----:B0-----:R-:W-:Y:S01]  /*6aa0*/  FADD.FTZ R80, R95, R80 ;  /* 0x000000505f507221 */ /* 0x001fe20000010000 */
[----:B------:R-:W-:Y:S01]  /*6ab0*/  FFMA.FTZ R94, R31, R105, R94 ;  /* 0x000000691f5e7223 */ /* 0x000fe2000001005e */
        /* <DEDUP_REMOVED lines=12> */
[----:B------:R-:W-:Y:S01]  /*6b80*/  BSSY.RECONVERGENT B0, `(.L_x_362) ;  /* 0x0000033000007945 */ /* 0x000fe20003800200 */
        /* <DEDUP_REMOVED lines=14> */
[----:B-----5:R-:W-:Y:S01]  /*6c70*/  FADD.FTZ R121, R98, R121 ;  /* 0x0000007962797221 */ /* 0x020fe20000010000 */
[----:B--2---:R-:W-:-:S04]  /*6c80*/  FADD.FTZ R120, R81, R120 ;  /* 0x0000007851787221 */ /* 0x004fc80000010000 */
[----:B------:R0:W-:Y:S01]  /*6c90*/  STL [R1], R121 ;  /* 0x0000007901007387 */ /* 0x0001e20000100800 */
[----:B------:R-:W-:-:S03]  /*6ca0*/  FADD.FTZ R119, R87, R119 ;  /* 0x0000007757777221 */ /* 0x000fc60000010000 */
[----:B------:R0:W-:Y:S01]  /*6cb0*/  STL [R1+0x30], R120 ;  /* 0x0000307801007387 */ /* 0x0001e20000100800 */
[----:B------:R-:W-:-:S03]  /*6cc0*/  FADD.FTZ R118, R86, R118 ;  /* 0x0000007656767221 */ /* 0x000fc60000010000 */
[----:B------:R0:W-:Y:S01]  /*6cd0*/  STL [R1+0x34], R119 ;  /* 0x0000347701007387 */ /* 0x0001e20000100800 */
[----:B------:R-:W-:-:S03]  /*6ce0*/  FADD.FTZ R104, R83, R104 ;  /* 0x0000006853687221 */ /* 0x000fc60000010000 */
[----:B------:R0:W-:Y:S01]  /*6cf0*/  STL [R1+0x38], R118 ;  /* 0x0000387601007387 */ /* 0x0001e20000100800 */
[----:B------:R-:W-:-:S03]  /*6d00*/  FADD.FTZ R103, R82, R103 ;  /* 0x0000006752677221 */ /* 0x000fc60000010000 */
[----:B------:R0:W-:Y:S04]  /*6d10*/  STL [R1+0x3c], R104 ;  /* 0x00003c6801007387 */ /* 0x0001e80000100800 */
[----:B------:R0:W-:Y:S01]  /*6d20*/  STL [R1+0x40], R103 ;  /* 0x0000406701007387 */ /* 0x0001e20000100800 */
[----:B-1----:R-:W-:-:S05]  /*6d30*/  FADD.FTZ R81, R84, R42 ;  /* 0x0000002a54517221 */ /* 0x002fca0000010000 */
[----:B------:R0:W-:Y:S01]  /*6d40*/  @!P1 STS.64 [R43+UR23+0x3198], R80 ;  /* 0x003198502b009988 */ /* 0x0001e20008000a17 */
[----:B------:R-:W-:Y:S06]  /*6d50*/  BAR.SYNC.DEFER_BLOCKING 0x0 ;  /* 0x0000000000007b1d */ /* 0x000fec0000010000 */
[----:B------:R-:W-:Y:S05]  /*6d60*/  @P0 BRA `(.L_x_363) ;  /* 0x0000000000500947 */ /* 0x000fea0003800000 */
[----:B------:R-:W-:Y:S01]  /*6d70*/  UISETP.NE.AND UP0, UPT, UR10, UR49, UPT ;  /* 0x000000310a00728c */ /* 0x000fe2000bf05270 */
[----:B0-----:R-:W0:Y:S01]  /*6d80*/  LDS.128 R40, [UR23+0x31a0] ;  /* 0x0031a017ff287984 */ /* 0x001e220008000c00 */
[----:B------:R-:W-:Y:S01]  /*6d90*/  ULEA UR34, UR8, UR23, 0x2 ;  /* 0x0000001708227291 */ /* 0x000fe2000f8e10ff */
[----:B------:R-:W-:Y:S02]  /*6da0*/  ISETP.GT.AND P0, PT, R97, 0xf, PT ;  /* 0x0000000f6100780c */ /* 0x000fe40003f04270 */
        /* <DEDUP_REMOVED lines=16> */
.L_x_363:
[----:B------:R-:W-:Y:S05]  /*6eb0*/  BSYNC.RECONVERGENT B0 ;  /* 0x0000000000007941 */ /* 0x000fea0003800200 */
.L_x_362:
[----:B------:R-:W-:-:S04]  /*6ec0*/  UIADD3 UR8, UPT, UPT, UR8, 0x1, URZ ;  /* 0x0000000108087890 */ /* 0x000fc8000fffe0ff */
[----:B------:R-:W-:-:S09]  /*6ed0*/  UISETP.GE.AND UP0, UPT, UR8, UR50, UPT ;  /* 0x000000320800728c */ /* 0x000fd2000bf06270 */
[----:B------:R-:W-:Y:S05]  /*6ee0*/  BRA.U !UP0, `(.L_x_364) ;  /* 0xffffffbd08a07547 */ /* 0x000fea000b83ffff */
.L_x_319:
[----:B------:R-:W2:Y:S01]  /*6ef0*/  LDL.LU R93, [R1+0x3c] ;  /* 0x00003c00015d7983 */ /* 0x000ea20000300800 */
[----:B------:R-:W-:Y:S01]  /*6f00*/  BAR.SYNC.DEFER_BLOCKING 0x0 ;  /* 0x0000000000007b1d */ /* 0x000fe20000010000 */
[----:B------:R-:W-:-:S07]  /*6f10*/  UIMAD UR28, UR10, -0x800, UR28 ;  /* 0xfffff8000a1c78a4 */ /* 0x000fce000f8e021c */
[----:B------:R-:W3:Y:S01]  /*6f20*/  S2UR UR29, SR_CTAID.X ;  /* 0x00000000001d79c3 */ /* 0x000ee20000002500 */
[----:B------:R-:W3:Y:S01]  /*6f30*/  LDCU.64 UR24, c[0x0][0x4f8] ;  /* 0x00009f00ff1877ac */ /* 0x000ee20008000a00 */
[----:B------:R-:W2:Y:S01]  /*6f40*/  LDL.LU R92, [R1+0x40] ;  /* 0x00004000015c7983 */ /* 0x000ea20000300800 */
[----:B------:R-:W4:Y:S03]  /*6f50*/  LDCU.64 UR26, c[0x0][0x500] ;  /* 0x0000a000ff1a77ac */ /* 0x000f260008000a00 */
[----:B-1----:R-:W5:Y:S02]  /*6f60*/  LDL.LU R83, [R1+0x20] ;  /* 0x0000200001537983 */ /* 0x002f640000300800 */
[----:B------:R-:W4:Y:S01]  /*6f70*/  S2UR UR8, SR_CTAID.Y ;  /* 0x00000000000879c3 */ /* 0x000f220000002600 */
[----:B------:R-:W-:Y:S01]  /*6f80*/  ULEA UR14, UR10, 0xfffff800, 0xb ;  /* 0xfffff8000a0e7891 */ /* 0x000fe2000f8e58ff */
[----:B------:R-:W5:Y:S01]  /*6f90*/  LDL.LU R84, [R1+0x1c] ;  /* 0x00001c0001547983 */ /* 0x000f620000300800 */
[----:B------:R-:W1:Y:S03]  /*6fa0*/  LDCU.64 UR30, c[0x0][0x550] ;  /* 0x0000aa00ff1e77ac */ /* 0x000e660008000a00 */
[----:B------:R-:W3:Y:S04]  /*6fb0*/  LDL.LU R91, [R1+0x34] ;  /* 0x00003400015b7983 */ /* 0x000ee80000300800 */
[----:B------:R-:W3:Y:S04]  /*6fc0*/  LDL.LU R90, [R1+0x38] ;  /* 0x00003800015a7983 */ /* 0x000ee80000300800 */
[----:B0-----:R-:W4:Y:S04]  /*6fd0*/  LDL.LU R81, [R1+0x18] ;  /* 0x0000180001517983 */ /* 0x001f280000300800 */
[----:B------:R-:W4:Y:S04]  /*6fe0*/  LDL.LU R82, [R1+0x14] ;  /* 0x0000140001527983 */ /* 0x000f280000300800 */
[----:B------:R-:W4:Y:S04]  /*6ff0*/  LDL.LU R43, [R1+0x10] ;  /* 0x00001000012b7983 */ /* 0x000f280000300800 */
[----:B------:R-:W4:Y:S04]  /*7000*/  LDL.LU R80, [R1+0xc] ;  /* 0x00000c0001507983 */ /* 0x000f280000300800 */
[----:B------:R-:W5:Y:S04]  /*7010*/  LDL.LU R88, [R1+0x30] ;  /* 0x0000300001587983 */ /* 0x000f680000300800 */
[----:B------:R-:W5:Y:S04]  /*7020*/  LDL.LU R89, [R1+0x2c] ;  /* 0x00002c0001597983 */ /* 0x000f680000300800 */
[----:B------:R-:W4:Y:S04]  /*7030*/  LDL.LU R41, [R1+0x8] ;  /* 0x0000080001297983 */ /* 0x000f280000300800 */
[----:B------:R-:W4:Y:S04]  /*7040*/  LDL.LU R42, [R1+0x4] ;  /* 0x00000400012a7983 */ /* 0x000f280000300800 */
[----:B------:R-:W4:Y:S04]  /*7050*/  LDL.LU R40, [R1] ;  /* 0x0000000001287983 */ /* 0x000f280000300800 */
[----:B------:R-:W4:Y:S04]  /*7060*/  LDL.LU R86, [R1+0x28] ;  /* 0x0000280001567983 */ /* 0x000f280000300800 */
        /* <DEDUP_REMOVED lines=16> */
[----:B------:R-:W4:Y:S01]  /*7170*/  LDL.LU R94, [R1+0x44] ;  /* 0x00004400015e7983 */ /* 0x000f220000300800 */
[----:B--2---:R-:W-:-:S03]  /*7180*/  F2FP.BF16.F32.PACK_AB R0, R93, R92 ;  /* 0x0000005c5d00723e */ /* 0x004fc600000010ff */
[----:B------:R-:W2:Y:S01]  /*7190*/  LDL.LU R93, [R1+0xc0] ;  /* 0x0000c000015d7983 */ /* 0x000ea20000300800 */
[C---:B------:R-:W-:Y:S02]  /*71a0*/  PRMT R3, R0.reuse, 0x7610, R3 ;  /* 0x0000761000037816 */ /* 0x040fe40000000003 */
[----:B------:R-:W-:Y:S01]  /*71b0*/  PRMT R4, R0, 0x7632, R4 ;  /* 0x0000763200047816 */ /* 0x000fe20000000004 */
[----:B------:R-:W2:Y:S01]  /*71c0*/  LDL.LU R92, [R1+0xbc] ;  /* 0x0000bc00015c7983 */ /* 0x000ea20000300800 */
[----:B---3--:R-:W-:-:S03]  /*71d0*/  F2FP.BF16.F32.PACK_AB R2, R91, R90 ;  /* 0x0000005a5b02723e */ /* 0x008fc600000010ff */
[----:B------:R-:W3:Y:S01]  /*71e0*/  LDL.LU R91, [R1+0xb8] ;  /* 0x0000b800015b7983 */ /* 0x000ee20000300800 */
[C---:B------:R-:W-:Y:S02]  /*71f0*/  PRMT R5, R2.reuse, 0x7610, R5 ;  /* 0x0000761002057816 */ /* 0x040fe40000000005 */
[----:B------:R-:W-:Y:S01]  /*7200*/  PRMT R7, R2, 0x7632, R7 ;  /* 0x0000763202077816 */ /* 0x000fe20000000007 */
[----:B------:R-:W3:Y:S01]  /*7210*/  LDL.LU R90, [R1+0xb4] ;  /* 0x0000b400015a7983 */ /* 0x000ee20000300800 */
[----:B-----5:R-:W-:-:S03]  /*7220*/  F2FP.BF16.F32.PACK_AB R0, R89, R88 ;  /* 0x000000585900723e */ /* 0x020fc600000010ff */
[----:B------:R-:W5:Y:S04]  /*7230*/  LDL.LU R89, [R1+0xb0] ;  /* 0x0000b00001597983 */ /* 0x000f680000300800 */
[----:B------:R-:W5:Y:S01]  /*7240*/  LDL.LU R88, [R1+0xac] ;  /* 0x0000ac0001587983 */ /* 0x000f620000300800 */
[----:B----4-:R-:W-:-:S03]  /*7250*/  F2FP.BF16.F32.PACK_AB R2, R87, R86 ;  /* 0x000000565702723e */ /* 0x010fc600000010ff */
[----:B------:R-:W4:Y:S01]  /*7260*/  LDL.LU R87, [R1+0xa8] ;  /* 0x0000a80001577983 */ /* 0x000f220000300800 */
[----:B------:R-:W-:-:S03]  /*7270*/  PRMT R10, R2, 0x7610, R10 ;  /* 0x00007610020a7816 */ /* 0x000fc6000000000a */
[----:B------:R0:W-:Y:S04]  /*7280*/  STS.U16 [R109], R3 ;  /* 0x000000036d007388 */ /* 0x0001e80000000400 */
[----:B------:R1:W-:Y:S04]  /*7290*/  STS.U16 [R108+0x2], R4 ;  /* 0x000002046c007388 */ /* 0x0003e80000000400 */
[----:B------:R-:W4:Y:S01]  /*72a0*/  LDL.LU R86, [R1+0xa4] ;  /* 0x0000a40001567983 */ /* 0x000f220000300800 */
[----:B0-----:R-:W-:Y:S02]  /*72b0*/  F2FP.BF16.F32.PACK_AB R3, R84, R83 ;  /* 0x000000535403723e */ /* 0x001fe400000010ff */
[----:B-1----:R-:W-:Y:S01]  /*72c0*/  PRMT R4, R2, 0x7632, R4 ;  /* 0x0000763202047816 */ /* 0x002fe20000000004 */
[----:B------:R0:W-:Y:S01]  /*72d0*/  STS.U16 [R107+0x4], R5 ;  /* 0x000004056b007388 */ /* 0x0001e20000000400 */
[----:B------:R-:W-:-:S03]  /*72e0*/  F2FP.BF16.F32.PACK_AB R2, R82, R81 ;  /* 0x000000515202723e */ /* 0x000fc600000010ff */
[----:B------:R-:W4:Y:S01]  /*72f0*/  LDL.LU R84, [R1+0xa0] ;  /* 0x0000a00001547983 */ /* 0x000f220000300800 */
[----:B------:R-:W-:-:S03]  /*7300*/  PRMT R12, R2, 0x7632, R12 ;  /* 0x00007632020c7816 */ /* 0x000fc6000000000c */
[----:B------:R1:W-:Y:S01]  /*7310*/  STS.U16 [R106+0x6], R7 ;  /* 0x000006076a007388 */ /* 0x0003e20000000400 */
[----:B------:R-:W-:-:S03]  /*7320*/  PRMT R11, R3, 0x7632, R11 ;  /* 0x00007632030b7816 */ /* 0x000fc6000000000b */
[----:B------:R-:W4:Y:S01]  /*7330*/  LDL.LU R83, [R1+0x9c] ;  /* 0x00009c0001537983 */ /* 0x000f220000300800 */
[----:B0-----:R-:W-:-:S03]  /*7340*/  PRMT R5, R3, 0x7610, R5 ;  /* 0x0000761003057816 */ /* 0x001fc60000000005 */
[----:B------:R-:W4:Y:S01]  /*7350*/  LDL.LU R82, [R1+0x98] ;  /* 0x0000980001527983 */ /* 0x000f220000300800 */
[----:B-1----:R-:W-:Y:S02]  /*7360*/  PRMT R7, R2, 0x7610, R7 ;  /* 0x0000761002077816 */ /* 0x002fe40000000007 */
[----:B------:R-:W-:Y:S01]  /*7370*/  F2FP.BF16.F32.PACK_AB R2, R80, R43 ;  /* 0x0000002b5002723e */ /* 0x000fe200000010ff */
[----:B------:R-:W4:Y:S01]  /*7380*/  LDL.LU R81, [R1+0x94] ;  /* 0x0000940001517983 */ /* 0x000f220000300800 */
[----:B------:R-:W-:-:S03]  /*7390*/  F2FP.BF16.F32.PACK_AB R3, R42, R41 ;  /* 0x000000292a03723e */ /* 0x000fc600000010ff */
[----:B------:R-:W4:Y:S04]  /*73a0*/  LDL.LU R80, [R1+0x90] ;  /* 0x0000900001507983 */ /* 0x000f280000300800 */
[----:B------:R-:W4:Y:S04]  /*73b0*/  LDL.LU R43, [R1+0x8c] ;  /* 0x00008c00012b7983 */ /* 0x000f280000300800 */
[----:B------:R-:W4:Y:S04]  /*73c0*/  LDL.LU R42, [R1+0x88] ;  /* 0x00008800012a7983 */ /* 0x000f280000300800 */
[----:B------:R-:W4:Y:S01]  /*73d0*/  LDL.LU R41, [R1+0x84] ;  /* 0x0000840001297983 */ /* 0x000f220000300800 */
[----:B------:R-:W-:-:S02]  /*73e0*/  PRMT R8, R0, 0x7610, R8 ;  /* 0x0000761000087816 */ /* 0x000fc40000000008 */
[----:B------:R-:W-:Y:S02]  /*73f0*/  PRMT R9, R0, 0x7632, R9 ;  /* 0x0000763200097816 */ /* 0x000fe40000000009 */
[----:B------:R-:W0:Y:S01]  /*7400*/  S2R R0, SR_TID.X ;  /* 0x0000000000007919 */ /* 0x000e220000002100 */
[----:B------:R-:W-:Y:S01]  /*7410*/  UIADD3 UR28, UPT, UPT, UR28, 0x800, URZ ;  /* 0x000008001c1c7890 */ /* 0x000fe2000fffe0ff */
[----:B------:R1:W-:Y:S04]  /*7420*/  STS.U16 [R105+0x8], R8 ;  /* 0x0000080869007388 */ /* 0x0003e80000000400 */
[----:B------:R-:W-:Y:S04]  /*7430*/  STS.U16 [R104+0xa], R9 ;  /* 0x00000a0968007388 */ /* 0x000fe80000000400 */
[----:B------:R-:W-:Y:S01]  /*7440*/  STS.U16 [R103+0xc], R10 ;  /* 0x00000c0a67007388 */ /* 0x000fe20000000400 */
[----:B-1----:R-:W-:-:S03]  /*7450*/  PRMT R8, R2, 0x7632, R8 ;  /* 0x0000763202087816 */ /* 0x002fc60000000008 */
[----:B------:R1:W-:Y:S04]  /*7460*/  STS.U16 [R102+0xe], R4 ;  /* 0x00000e0466007388 */ /* 0x0003e80000000400 */
[----:B------:R-:W-:Y:S04]  /*7470*/  STS.U16 [R101+0x10], R5 ;  /* 0x0000100565007388 */ /* 0x000fe80000000400 */
[----:B------:R-:W-:Y:S01]  /*7480*/  STS.U16 [R100+0x12], R11 ;  /* 0x0000120b64007388 */ /* 0x000fe20000000400 */
[----:B-1----:R-:W-:Y:S02]  /*7490*/  PRMT R4, R3, 0x7632, R4 ;  /* 0x0000763203047816 */ /* 0x002fe40000000004 */
[----:B0-----:R-:W-:Y:S01]  /*74a0*/  ISETP.NE.AND P0, PT, R0, RZ, PT ;  /* 0x000000ff0000720c */ /* 0x001fe20003f05270 */
[----:B------:R-:W-:Y:S04]  /*74b0*/  STS.U16 [R99+0x14], R7 ;  /* 0x0000140763007388 */ /* 0x000fe80000000400 */
[----:B------:R0:W-:Y:S04]  /*74c0*/  STS.U16 [R98+0x16], R12 ;  /* 0x0000160c62007388 */ /* 0x0001e80000000400 */
[----:B------:R-:W-:Y:S04]  /*74d0*/  STS.U16 [R97+0x18], R2 ;  /* 0x0000180261007388 */ /* 0x000fe80000000400 */
[----:B------:R-:W-:Y:S01]  /*74e0*/  STS.U16 [R96+0x1a], R8 ;  /* 0x00001a0860007388 */ /* 0x000fe20000000400 */
[----:B0-----:R-:W-:-:S03]  /*74f0*/  IMAD.U32 R12, RZ, RZ, UR28 ;  /* 0x0000001cff0c7e24 */ /* 0x001fc6000f8e00ff */
[----:B------:R-:W-:Y:S04]  /*7500*/  STS.U16 [R95+0x1c], R3 ;  /* 0x00001c035f007388 */ /* 0x000fe80000000400 */
[----:B------:R0:W-:Y:S01]  /*7510*/  STS.U16 [R94+0x1e], R4 ;  /* 0x00001e045e007388 */ /* 0x0001e20000000400 */
[----:B------:R-:W-:Y:S01]  /*7520*/  NOP ;  /* 0x0000000000007918 */ /* 0x000fe20000000000 */
[----:B------:R-:W-:-:S04]  /*7530*/  USHF.R.S32.HI UR15, URZ, 0x1f, UR14 ;  /* 0x0000001fff0f7899 */ /* 0x000fc8000801140e */
[----:B------:R-:W-:Y:S01]  /*7540*/  UIMAD.WIDE.U32 UR12, UR29, UR24, UR14 ;  /* 0x000000181d0c72a5 */ /* 0x000fe2000f8e000e */
[----:B0-----:R-:W-:-:S03]  /*7550*/  LOP3.LUT R4, R0, 0x1f, RZ, 0xc0, !PT ;  /* 0x0000001f00047812 */ /* 0x001fc600078ec0ff */
[----:B------:R-:W-:Y:S02]  /*7560*/  UIMAD UR13, UR29, UR25, UR13 ;  /* 0x000000191d0d72a4 */ /* 0x000fe4000f8e020d */
[----:B------:R-:W-:Y:S02]  /*7570*/  UIMAD UR24, UR8, UR27, URZ ;  /* 0x0000001b081872a4 */ /* 0x000fe4000f8e02ff */
[----:B------:R-:W-:Y:S01]  /*7580*/  UIMAD.WIDE.U32 UR12, UR8, UR26, UR12 ;  /* 0x0000001a080c72a5 */ /* 0x000fe2000f8e000c */
[----:B------:R-:W-:Y:S01]  /*7590*/  LOP3.LUT R11, R4, 0x3e00, R85, 0xf8, !PT ;  /* 0x00003e00040b7812 */ /* 0x000fe200078ef855 */
[----:B------:R-:W0:Y:S02]  /*75a0*/  LDCU.64 UR26, c[0x0][0x560] ;  /* 0x0000ac00ff1a77ac */ /* 0x000e240008000a00 */
[----:B------:R-:W-:Y:S02]  /*75b0*/  MOV R10, UR24 ;  /* 0x00000018000a7c02 */ /* 0x000fe40008000f00 */
[----:B------:R-:W-:-:S03]  /*75c0*/  IADD3 R3, P1, PT, R11, UR12, RZ ;  /* 0x0000000c0b037c10 */ /* 0x000fc6000ff3e0ff */
[----:B------:R-:W1:Y:S01]  /*75d0*/  LDCU.64 UR24, c[0x0][0x520] ;  /* 0x0000a400ff1877ac */ /* 0x000e620008000a00 */
[----:B------:R-:W-:Y:S02]  /*75e0*/  IADD3.X R10, PT, PT, R10, UR13, RZ, P1, !PT ;  /* 0x0000000d0a0a7c10 */ /* 0x000fe40008ffe4ff */
[C---:B------:R-:W-:Y:S01]  /*75f0*/  LEA R2, P4, R3.reuse, UR30, 0x1 ;  /* 0x0000001e03027c11 */ /* 0x040fe2000f8808ff */
[----:B------:R-:W0:Y:S03]  /*7600*/  LDCU.64 UR12, c[0x0][0x518] ;  /* 0x0000a300ff0c77ac */ /* 0x000e260008000a00 */
[----:B------:R-:W-:Y:S01]  /*7610*/  LEA.HI.X R3, R3, UR31, R10, 0x1, P4 ;  /* 0x0000001f03037c11 */ /* 0x000fe2000a0f0c0a */
[----:B--2---:R-:W-:Y:S04]  /*7620*/  LDS.U16 R5, [R93] ;  /* 0x000000005d057984 */ /* 0x004fe80000000400 */
[----:B------:R-:W-:Y:S04]  /*7630*/  LDS.U16 R7, [R92+0x40] ;  /* 0x000040005c077984 */ /* 0x000fe80000000400 */
[----:B---3--:R-:W-:Y:S04]  /*7640*/  LDS.U16 R9, [R91+0x80] ;  /* 0x000080005b097984 */ /* 0x008fe80000000400 */
[----:B------:R-:W-:Y:S04]  /*7650*/  LDS.U16 R13, [R90+0xc0] ;  /* 0x0000c0005a0d7984 */ /* 0x000fe80000000400 */
[----:B-----5:R-:W-:Y:S04]  /*7660*/  LDS.U16 R15, [R89+0x100] ;  /* 0x00010000590f7984 */ /* 0x020fe80000000400 */
[----:B------:R-:W-:Y:S04]  /*7670*/  LDS.U16 R17, [R88+0x140] ;  /* 0x0001400058117984 */ /* 0x000fe80000000400 */
[----:B----4-:R-:W-:Y:S04]  /*7680*/  LDS.U16 R19, [R87+0x180] ;  /* 0x0001800057137984 */ /* 0x010fe80000000400 */
        /* <DEDUP_REMOVED lines=11> */
[----:B------:R-:W2:Y:S02]  /*7740*/  LDS R8, [UR23+0x1080] ;  /* 0x00108017ff087984 */ /* 0x000ea40008000800 */
[----:B--2---:R-:W-:-:S02]  /*7750*/  ISETP.GE.AND P1, PT, R76, R8, PT ;  /* 0x000000084c00720c */ /* 0x004fc40003f26270 */
        /* <DEDUP_REMOVED lines=31> */
[----:B------:R-:W-:Y:S01]  /*7950*/  BAR.SYNC.DEFER_BLOCKING 0x0 ;  /* 0x0000000000007b1d */ /* 0x000fe20000010000 */
[----:B--2---:R-:W-:-:S04]  /*7960*/  F2FP.BF16.F32.PACK_AB R7, R55, R54 ;  /* 0x000000363707723e */ /* 0x004fc800000010ff */
[----:B------:R-:W-:Y:S02]  /*7970*/  PRMT R8, R7, 0x7610, R8 ;  /* 0x0000761007087816 */ /* 0x000fe40000000008 */
[----:B---3--:R-:W-:Y:S02]  /*7980*/  F2FP.BF16.F32.PACK_AB R3, R57, R56 ;  /* 0x000000383903723e */ /* 0x008fe400000010ff */
[----:B------:R-:W-:Y:S02]  /*7990*/  PRMT R9, R7, 0x7632, R9 ;  /* 0x0000763207097816 */ /* 0x000fe40000000009 */
[----:B------:R-:W-:Y:S02]  /*79a0*/  F2FP.BF16.F32.PACK_AB R7, R59, R58 ;  /* 0x0000003a3b07723e */ /* 0x000fe400000010ff */
[----:B------:R-:W-:Y:S02]  /*79b0*/  PRMT R10, R3, 0x7610, R10 ;  /* 0x00007610030a7816 */ /* 0x000fe4000000000a */
[----:B------:R-:W-:-:S02]  /*79c0*/  F2FP.BF16.F32.PACK_AB R2, R154, R60 ;  /* 0x0000003c9a02723e */ /* 0x000fc400000010ff */
[----:B------:R-:W-:Y:S02]  /*79d0*/  PRMT R13, R3, 0x7632, R13 ;  /* 0x00007632030d7816 */ /* 0x000fe4000000000d */
[----:B------:R-:W-:Y:S02]  /*79e0*/  F2FP.BF16.F32.PACK_AB R3, R159, R158 ;  /* 0x0000009e9f03723e */ /* 0x000fe400000010ff */
[----:B------:R-:W-:Y:S01]  /*79f0*/  PRMT R5, R7, 0x7632, R5 ;  /* 0x0000763207057816 */ /* 0x000fe20000000005 */
[----:B------:R2:W-:Y:S01]  /*7a00*/  STS.U16 [R109], R8 ;  /* 0x000000086d007388 */ /* 0x0005e20000000400 */
[----:B------:R-:W-:-:S03]  /*7a10*/  PRMT R14, R2, 0x7610, R14 ;  /* 0x00007610020e7816 */ /* 0x000fc6000000000e */
[----:B------:R3:W-:Y:S04]  /*7a20*/  STS.U16 [R108+0x2], R9 ;  /* 0x000002096c007388 */ /* 0x0007e80000000400 */
[----:B------:R4:W-:Y:S01]  /*7a30*/  STS.U16 [R107+0x4], R10 ;  /* 0x0000040a6b007388 */ /* 0x0009e20000000400 */
[----:B--2---:R-:W-:-:S03]  /*7a40*/  PRMT R8, R2, 0x7632, R8 ;  /* 0x0000763202087816 */ /* 0x004fc60000000008 */
[----:B------:R-:W-:Y:S01]  /*7a50*/  STS.U16 [R106+0x6], R13 ;  /* 0x0000060d6a007388 */ /* 0x000fe20000000400 */
[----:B---3--:R-:W-:-:S03]  /*7a60*/  PRMT R9, R3, 0x7610, R9 ;  /* 0x0000761003097816 */ /* 0x008fc60000000009 */
[----:B------:R-:W-:Y:S01]  /*7a70*/  STS.U16 [R105+0x8], R7 ;  /* 0x0000080769007388 */ /* 0x000fe20000000400 */
[----:B----4-:R-:W-:-:S03]  /*7a80*/  PRMT R10, R3, 0x7632, R10 ;  /* 0x00007632030a7816 */ /* 0x010fc6000000000a */
[----:B------:R-:W-:Y:S04]  /*7a90*/  STS.U16 [R104+0xa], R5 ;  /* 0x00000a0568007388 */ /* 0x000fe80000000400 */
[----:B------:R-:W-:Y:S04]  /*7aa0*/  STS.U16 [R103+0xc], R14 ;  /* 0x00000c0e67007388 */ /* 0x000fe80000000400 */
[----:B------:R-:W-:Y:S04]  /*7ab0*/  STS.U16 [R102+0xe], R8 ;  /* 0x00000e0866007388 */ /* 0x000fe80000000400 */
[----:B------:R-:W-:Y:S04]  /*7ac0*/  STS.U16 [R101+0x10], R9 ;  /* 0x0000100965007388 */ /* 0x000fe80000000400 */
[----:B------:R2:W-:Y:S04]  /*7ad0*/  STS.U16 [R100+0x12], R10 ;  /* 0x0000120a64007388 */ /* 0x0005e80000000400 */
[----:B--2---:R-:W2:Y:S01]  /*7ae0*/  LDL.LU R10, [R1+0xc4] ;  /* 0x0000c400010a7983 */ /* 0x004ea20000300800 */
[----:B------:R-:W-:-:S02]  /*7af0*/  F2FP.BF16.F32.PACK_AB R2, R161, R160 ;  /* 0x000000a0a102723e */ /* 0x000fc400000010ff */
[----:B------:R-:W-:Y:S02]  /*7b00*/  F2FP.BF16.F32.PACK_AB R3, R165, R164 ;  /* 0x000000a4a503723e */ /* 0x000fe400000010ff */
[C---:B------:R-:W-:Y:S02]  /*7b10*/  PRMT R13, R2.reuse, 0x7610, R13 ;  /* 0x00007610020d7816 */ /* 0x040fe4000000000d */
[----:B------:R-:W-:Y:S02]  /*7b20*/  PRMT R15, R2, 0x7632, R15 ;  /* 0x00007632020f7816 */ /* 0x000fe4000000000f */
[----:B------:R-:W-:Y:S02]  /*7b30*/  F2FP.BF16.F32.PACK_AB R2, R61, R40 ;  /* 0x000000283d02723e */ /* 0x000fe400000010ff */
[----:B------:R-:W-:Y:S01]  /*7b40*/  PRMT R14, R3, 0x7632, R14 ;  /* 0x00007632030e7816 */ /* 0x000fe2000000000e */
[----:B------:R-:W-:Y:S01]  /*7b50*/  STS.U16 [R99+0x14], R13 ;  /* 0x0000140d63007388 */ /* 0x000fe20000000400 */
[----:B------:R-:W-:-:S03]  /*7b60*/  PRMT R8, R2, 0x7632, R8 ;  /* 0x0000763202087816 */ /* 0x000fc60000000008 */
        /* <DEDUP_REMOVED lines=24> */
[----:B0-----:R-:W-:-:S05]  /*7cf0*/  UIMAD.WIDE.U32 UR14, UR29, UR12, UR14 ;  /* 0x0000000c1d0e72a5 */ /* 0x001fca000f8e000e */
[----:B------:R-:W0:Y:S01]  /*7d00*/  LDS R8, [UR23+0x1080] ;  /* 0x00108017ff087984 */ /* 0x000e220008000800 */
[----:B------:R-:W-:Y:S01]  /*7d10*/  UIMAD UR13, UR29, UR13, UR15 ;  /* 0x0000000d1d0d72a4 */ /* 0x000fe2000f8e020f */
[----:B------:R-:W-:-:S03]  /*7d20*/  UMOV UR12, UR14 ;  /* 0x0000000e000c7c82 */ /* 0x000fc60008000000 */
[----:B-1----:R-:W-:-:S04]  /*7d30*/  UIMAD.WIDE.U32 UR12, UR8, UR24, UR12 ;  /* 0x00000018080c72a5 */ /* 0x002fc8000f8e000c */
[----:B------:R-:W-:Y:S02]  /*7d40*/  UIMAD UR13, UR8, UR25, UR13 ;  /* 0x00000019080d72a4 */ /* 0x000fe4000f8e020d */
[----:B---3--:R-:W-:-:S04]  /*7d50*/  IADD3 R3, P0, PT, R11, UR12, RZ ;  /* 0x0000000c0b037c10 */ /* 0x008fc8000ff1e0ff */
[----:B----4-:R-:W-:Y:S02]  /*7d60*/  LEA R2, P3, R3, UR26, 0x1 ;  /* 0x0000001a03027c11 */ /* 0x010fe4000f8608ff */
[-C--:B0-----:R-:W-:Y:S02]  /*7d70*/  ISETP.GE.AND P2, PT, R11, R8.reuse, PT ;  /* 0x000000080b00720c */ /* 0x081fe40003f46270 */
[-C--:B------:R-:W-:Y:S02]  /*7d80*/  ISETP.GE.AND P1, PT, R76, R8.reuse, PT ;  /* 0x000000084c00720c */ /* 0x080fe40003f26270 */
[-C--:B------:R-:W-:Y:S02]  /*7d90*/  ISETP.GE.AND P4, PT, R74, R8.reuse, PT ;  /* 0x000000084a00720c */ /* 0x080fe40003f86270 */
[-C--:B------:R-:W-:Y:S02]  /*7da0*/  ISETP.GE.AND P6, PT, R73, R8.reuse, PT ;  /* 0x000000084900720c */ /* 0x080fe40003fc6270 */
[----:B------:R-:W-:Y:S01]  /*7db0*/  ISETP.GE.AND P5, PT, R72, R8, PT ;  /* 0x000000084800720c */ /* 0x000fe20003fa6270 */
[----:B------:R-:W-:-:S04]  /*7dc0*/  UIADD3 UR21, UP0, UPT, UR21, -0x1000, URZ ;  /* 0xfffff00015157890 */ /* 0x000fc8000ff1e0ff */
[----:B------:R-:W-:Y:S02]  /*7dd0*/  UIADD3.X UR22, UPT, UPT, UR22, -0x1, URZ, UP0, !UPT ;  /* 0xffffffff16167890 */ /* 0x000fe400087fe4ff */
[----:B------:R-:W-:Y:S02]  /*7de0*/  UISETP.GT.AND UP0, UPT, UR10, 0x1, UPT ;  /* 0x000000010a00788c */ /* 0x000fe4000bf04270 */
[----:B------:R-:W-:Y:S02]  /*7df0*/  UIADD3 UR12, UPT, UPT, UR10, -0x1, URZ ;  /* 0xffffffff0a0c7890 */ /* 0x000fe4000fffe0ff */
[----:B------:R-:W-:Y:S02]  /*7e00*/  UIADD3 UR11, UP1, UPT, UR11, -0x1000, URZ ;  /* 0xfffff0000b0b7890 */ /* 0x000fe4000ff3e0ff */
[----:B------:R-:W-:Y:S02]  /*7e10*/  UIADD3 UR17, UP2, UPT, UR17, -0x1000, URZ ;  /* 0xfffff00011117890 */ /* 0x000fe4000ff5e0ff */
[----:B------:R-:W-:-:S02]  /*7e20*/  UIADD3 UR19, UP3, UPT, UR19, -0x1000, URZ ;  /* 0xfffff00013137890 */ /* 0x000fc4000ff7e0ff */
[----:B------:R-:W-:Y:S02]  /*7e30*/  UIADD3.X UR16, UPT, UPT, UR16, -0x1, URZ, UP1, !UPT ;  /* 0xffffffff10107890 */ /* 0x000fe40008ffe4ff */
[----:B------:R-:W-:Y:S02]  /*7e40*/  UIADD3.X UR18, UPT, UPT, UR18, -0x1, URZ, UP2, !UPT ;  /* 0xffffffff12127890 */ /* 0x000fe400097fe4ff */
[----:B------:R-:W-:Y:S01]  /*7e50*/  UIADD3.X UR20, UPT, UPT, UR20, -0x1, URZ, UP3, !UPT ;  /* 0xffffffff14147890 */ /* 0x000fe20009ffe4ff */
[----:B------:R-:W-:Y:S01]  /*7e60*/  UMOV UR10, UR12 ;  /* 0x0000000c000a7c82 */ /* 0x000fe20008000000 */
[----:B--2---:R-:W-:-:S04]  /*7e70*/  FADD.FTZ R54, R54, R10 ;  /* 0x0000000a36367221 */ /* 0x004fc80000010000 */
[----:B------:R-:W-:-:S04]  /*7e80*/  FADD.FTZ R55, R54, R55 ;  /* 0x0000003736377221 */ /* 0x000fc80000010000 */
[----:B------:R-:W-:-:S04]  /*7e90*/  FADD.FTZ R56, R55, R56 ;  /* 0x0000003837387221 */ /* 0x000fc80000010000 */
[----:B------:R-:W-:-:S04]  /*7ea0*/  FADD.FTZ R57, R56, R57 ;  /* 0x0000003938397221 */ /* 0x000fc80000010000 */
[----:B------:R-:W-:Y:S01]  /*7eb0*/  FADD.FTZ R58, R57, R58 ;  /* 0x0000003a393a7221 */ /* 0x000fe20000010000 */
[----:B------:R-:W-:-:S03]  /*7ec0*/  IMAD.X R10, RZ, RZ, UR13, P0 ;  /* 0x0000000dff0a7e24 */ /* 0x000fc600080e06ff */
[----:B------:R-:W-:Y:S02]  /*7ed0*/  FADD.FTZ R59, R58, R59 ;  /* 0x0000003b3a3b7221 */ /* 0x000fe40000010000 */
[----:B------:R-:W-:Y:S02]  /*7ee0*/  LEA.HI.X R3, R3, UR27, R10, 0x1, P3 ;  /* 0x0000001b03037c11 */ /* 0x000fe400098f0c0a */
[----:B------:R-:W-:-:S04]  /*7ef0*/  FADD.FTZ R59, R59, R60 ;  /* 0x0000003c3b3b7221 */ /* 0x000fc80000010000 */
[----:B------:R-:W-:Y:S01]  /*7f00*/  FADD.FTZ R59, R59, R154 ;  /* 0x0000009a3b3b7221 */ /* 0x000fe20000010000 */
[----:B------:R-:W-:Y:S01]  /*7f10*/  @!P2 STG.E.U16 desc[UR32][R2.64], R5 ;  /* 0x000000050200a986 */ /* 0x000fe2000c101520 */
[-C--:B------:R-:W-:Y:S02]  /*7f20*/  ISETP.GE.AND P0, PT, R75, R8.reuse, PT ;  /* 0x000000084b00720c */ /* 0x080fe40003f06270 */
[----:B------:R-:W-:Y:S01]  /*7f30*/  FADD.FTZ R158, R59, R158 ;  /* 0x0000009e3b9e7221 */ /* 0x000fe20000010000 */
[----:B------:R-:W-:Y:S01]  /*7f40*/  @!P1 STG.E.U16 desc[UR32][R2.64+0x40], R7 ;  /* 0x0000400702009986 */ /* 0x000fe2000c101520 */
[-C--:B------:R-:W-:Y:S02]  /*7f50*/  ISETP.GE.AND P3, PT, R71, R8.reuse, PT ;  /* 0x000000084700720c */ /* 0x080fe40003f66270 */
[-C--:B------:R-:W-:Y:S02]  /*7f60*/  ISETP.GE.AND P2, PT, R70, R8.reuse, PT ;  /* 0x000000084600720c */ /* 0x080fe40003f46270 */
        /* <DEDUP_REMOVED lines=31> */
.L_x_318:
        /* <DEDUP_REMOVED lines=45> */
.L_x_367:
[----:B------:R-:W-:Y:S05]  /*8430*/  BSYNC.RECONVERGENT B0 ;  /* 0x0000000000007941 */ /* 0x000fea0003800200 */
.L_x_366:
        /* <DEDUP_REMOVED lines=19> */
[----:B------:R-:W-:-:S05]  /*8570*/  @!P2 LOP3.LUT R0, R0, 0x7c, RZ, 0xc0, !PT ;  /* 0x0000007c0000a812 */ /* 0x000fca00078ec0ff */
[----:B------:R-:W-:Y:S02]  /*8580*/  @!P2 IMAD.IADD R7, R7, 0x1, R0 ;  /* 0x000000010707a824 */ /* 0x000fe400078e0200 */
        /* <DEDUP_REMOVED lines=22> */
.L_x_369:
[----:B------:R-:W-:Y:S05]  /*86f0*/  BSYNC.RECONVERGENT B0 ;  /* 0x0000000000007941 */ /* 0x000fea0003800200 */
.L_x_368:
[----:B------:R-:W-:Y:S05]  /*8700*/  @P0 EXIT ;  /* 0x000000000000094d */ /* 0x000fea0003800000 */
[----:B------:R-:W2:Y:S01]  /*8710*/  S2UR UR14, SR_CgaCtaId ;  /* 0x00000000000e79c3 */ /* 0x000ea20000008800 */
[----:B------:R-:W3:Y:S01]  /*8720*/  LDCU.64 UR10, c[0x0][0x4a8] ;  /* 0x00009500ff0a77ac */ /* 0x000ee20008000a00 */
[----:B------:R-:W-:Y:S01]  /*8730*/  BSSY.RECONVERGENT B0, `(.L_x_370) ;  /* 0x0000029000007945 */ /* 0x000fe20003800200 */
[----:B------:R-:W4:Y:S01]  /*8740*/  LDCU.64 UR12, c[0x0][0x4c8] ;  /* 0x00009900ff0c77ac */ /* 0x000f220008000a00 */
[----:B------:R-:W0:Y:S01]  /*8750*/  LDCU UR15, c[0x0][0x360] ;  /* 0x00006c00ff0f77ac */ /* 0x000e220008000800 */
[----:B------:R-:W0:Y:S01]  /*8760*/  LDCU.64 UR16, c[0x0][0x4b0] ;  /* 0x00009600ff1077ac */ /* 0x000e220008000a00 */
[----:B------:R-:W0:Y:S01]  /*8770*/  LDCU.64 UR18, c[0x0][0x4d0] ;  /* 0x00009a00ff1277ac */ /* 0x000e220008000a00 */
[----:B---3--:R-:W-:Y:S02]  /*8780*/  UIMAD.WIDE.U32 UR4, UR8, UR10, URZ ;  /* 0x0000000a080472a5 */ /* 0x008fe4000f8e00ff */
[----:B----4-:R-:W-:Y:S01]  /*8790*/  UIMAD.WIDE.U32 UR6, UR8, UR12, URZ ;  /* 0x0000000c080672a5 */ /* 0x010fe2000f8e00ff */
[----:B------:R-:W-:Y:S01]  /*87a0*/  UMOV UR10, 0x400 ;  /* 0x00000400000a7882 */ /* 0x000fe20000000000 */
[----:B------:R-:W-:Y:S01]  /*87b0*/  UIMAD UR9, UR8, UR11, UR5 ;  /* 0x0000000b080972a4 */ /* 0x000fe2000f8e0205 */
[----:B------:R-:W3:Y:S01]  /*87c0*/  LDCU.128 UR20, c[0x0][0x530] ;  /* 0x0000a600ff1477ac */ /* 0x000ee20008000c00 */
[----:B------:R-:W-:-:S02]  /*87d0*/  UIMAD UR8, UR8, UR13, UR7 ;  /* 0x0000000d080872a4 */ /* 0x000fc4000f8e0207 */
[----:B0-2---:R-:W-:-:S12]  /*87e0*/  ULEA UR10, UR14, UR10, 0x18 ;  /* 0x0000000a0e0a7291 */ /* 0x005fd8000f8ec0ff */
.L_x_371:
[----:B------:R-:W-:Y:S01]  /*87f0*/  LEA R0, R11, UR10, 0x2 ;  /* 0x0000000a0b007c11 */ /* 0x000fe2000f8e10ff */
[----:B0-----:R-:W-:Y:S01]  /*8800*/  IMAD.U32 R4, RZ, RZ, UR4 ;  /* 0x00000004ff047e24 */ /* 0x001fe2000f8e00ff */
[----:B-1----:R-:W-:Y:S01]  /*8810*/  MOV R5, UR5 ;  /* 0x0000000500057c02 */ /* 0x002fe20008000f00 */
[----:B------:R-:W-:Y:S01]  /*8820*/  IMAD.U32 R7, RZ, RZ, UR8 ;  /* 0x00000008ff077e24 */ /* 0x000fe2000f8e00ff */
[----:B------:R-:W-:Y:S01]  /*8830*/  SHF.R.S32.HI R5, RZ, 0x1f, R11 ;  /* 0x0000001fff057819 */ /* 0x000fe2000001140b */
[----:B------:R-:W0:Y:S01]  /*8840*/  LDS R13, [R0+0x4de0] ;  /* 0x004de000000d7984 */ /* 0x000e220000000800 */
[----:B------:R-:W-:Y:S01]  /*8850*/  MOV R3, UR9 ;  /* 0x0000000900037c02 */ /* 0x000fe20008000f00 */
[----:B------:R-:W-:Y:S01]  /*8860*/  IMAD.U32 R9, RZ, RZ, UR7 ;  /* 0x00000007ff097e24 */ /* 0x000fe2000f8e00ff */
[----:B------:R-:W-:Y:S01]  /*8870*/  MOV R2, R4 ;  /* 0x0000000400027202 */ /* 0x000fe20000000f00 */
[----:B------:R-:W1:Y:S01]  /*8880*/  LDS R15, [R0+0x51e0] ;  /* 0x0051e000000f7984 */ /* 0x000e620000000800 */
[----:B------:R-:W-:Y:S01]  /*8890*/  MOV R8, UR6 ;  /* 0x0000000600087c02 */ /* 0x000fe20008000f00 */
[----:B------:R-:W-:-:S02]  /*88a0*/  IMAD R4, R5, UR16, RZ ;  /* 0x0000001005047c24 */ /* 0x000fc4000f8e02ff */
[----:B------:R-:W-:Y:S02]  /*88b0*/  IMAD R10, R5, UR18, RZ ;  /* 0x00000012050a7c24 */ /* 0x000fe4000f8e02ff */
[----:B------:R-:W-:-:S04]  /*88c0*/  IMAD.WIDE.U32 R2, R11, UR16, R2 ;  /* 0x000000100b027c25 */ /* 0x000fc8000f8e0002 */
[C---:B------:R-:W-:Y:S01]  /*88d0*/  IMAD R5, R11.reuse, UR17, R4 ;  /* 0x000000110b057c24 */ /* 0x040fe2000f8e0204 */
[C---:B---3--:R-:W-:Y:S01]  /*88e0*/  LEA R4, P0, R2.reuse, UR20, 0x2 ;  /* 0x0000001402047c11 */ /* 0x048fe2000f8010ff */
[----:B------:R-:W-:Y:S02]  /*88f0*/  IMAD.MOV.U32 R6, RZ, RZ, R8 ;  /* 0x000000ffff067224 */ /* 0x000fe400078e0008 */
[----:B------:R-:W-:Y:S01]  /*8900*/  IMAD R9, R11, UR19, R10 ;  /* 0x000000130b097c24 */ /* 0x000fe2000f8e020a */
[----:B------:R-:W-:Y:S01]  /*8910*/  IADD3 R5, PT, PT, R3, R5, RZ ;  /* 0x0000000503057210 */ /* 0x000fe20007ffe0ff */
[C---:B------:R-:W-:Y:S01]  /*8920*/  IMAD.WIDE.U32 R6, R11.reuse, UR18, R6 ;  /* 0x000000120b067c25 */ /* 0x040fe2000f8e0006 */
[----:B------:R-:W-:Y:S02]  /*8930*/  IADD3 R11, PT, PT, R11, UR15, RZ ;  /* 0x0000000f0b0b7c10 */ /* 0x000fe4000fffe0ff */
[----:B------:R-:W-:Y:S01]  /*8940*/  LEA.HI.X R5, R2, UR21, R5, 0x2, P0 ;  /* 0x0000001502057c11 */ /* 0x000fe200080f1405 */
[----:B------:R-:W-:Y:S01]  /*8950*/  IMAD.IADD R3, R7, 0x1, R9 ;  /* 0x0000000107037824 */ /* 0x000fe200078e0209 */
[----:B------:R-:W-:-:S02]  /*8960*/  ISETP.GE.AND P0, PT, R11, UR24, PT ;  /* 0x000000180b007c0c */ /* 0x000fc4000bf06270 */
[----:B------:R-:W-:-:S04]  /*8970*/  LEA R8, P1, R6, UR22, 0x2 ;  /* 0x0000001606087c11 */ /* 0x000fc8000f8210ff */
[----:B------:R-:W-:Y:S01]  /*8980*/  LEA.HI.X R9, R6, UR23, R3, 0x2, P1 ;  /* 0x0000001706097c11 */ /* 0x000fe200088f1403 */
[----:B0-----:R0:W-:Y:S04]  /*8990*/  REDG.E.ADD.F32.FTZ.RN.STRONG.GPU desc[UR32][R4.64], R13 ;  /* 0x0000000d040079a6 */ /* 0x0011e8000c12f320 */
[----:B-1----:R0:W-:Y:S02]  /*89a0*/  REDG.E.ADD.F32.FTZ.RN.STRONG.GPU desc[UR32][R8.64], R15 ;  /* 0x0000000f080079a6 */ /* 0x0021e4000c12f320 */
[----:B------:R-:W-:Y:S05]  /*89b0*/  @!P0 BRA `(.L_x_371) ;  /* 0xfffffffc008c8947 */ /* 0x000fea000383ffff */
[----:B------:R-:W-:Y:S05]  /*89c0*/  BSYNC.RECONVERGENT B0 ;  /* 0x0000000000007941 */ /* 0x000fea0003800200 */
.L_x_370:
[----:B------:R-:W-:Y:S05]  /*89d0*/  EXIT ;  /* 0x000000000000794d */ /* 0x000fea0003800000 */
.L_x_324:
[----:B------:R-:W-:Y:S02]  /*89e0*/  IMAD.MOV.U32 R139, RZ, RZ, R136 ;  /* 0x000000ffff8b7224 */ /* 0x000fe400078e0088 */
[----:B------:R-:W-:Y:S02]  /*89f0*/  HFMA2 R87, -RZ, RZ, 0, 5.9604644775390625e-08 ;  /* 0x00000001ff577431 */ /* 0x000fe400000001ff */
[----:B------:R-:W-:Y:S01]  /*8a00*/  IMAD.MOV.U32 R86, RZ, RZ, RZ ;  /* 0x000000ffff567224 */ /* 0x000fe200078e00ff */
[----:B------:R-:W-:-:S07]  /*8a10*/  MOV R152, 0xffffffff ;  /* 0xffffffff00987802 */ /* 0x000fce0000000f00 */
[----:B-1---5:R-:W-:Y:S05]  /*8a20*/  WARPSYNC.COLLECTIVE R152, `(.L_x_372) ;  /* 0x0000000098087348 */ /* 0x022fea0003c00000 */
[----:B------:R0:W2:Y:S02]  /*8a30*/  SHFL.UP P6, R140, R139, R87, R86 ;  /* 0x040000578b8c7389 */ /* 0x0000a400000c0056 */
[----:B012--5:R-:W-:Y:S05]  /*8a40*/  ENDCOLLECTIVE ;  /* 0x000000000000791b */ /* 0x027fea0003800000 */
.L_x_372:
[----:B------:R-:W-:Y:S01]  /*8a50*/  MOV R139, R137 ;  /* 0x00000089008b7202 */ /* 0x000fe20000000f00 */
[----:B------:R-:W-:-:S07]  /*8a60*/  IMAD.MOV.U32 R138, RZ, RZ, R140 ;  /* 0x000000ffff8a7224 */ /* 0x000fce00078e008c */
[----:B------:R-:W-:Y:S05]  /*8a70*/  WARPSYNC.COLLECTIVE R152, `(.L_x_373) ;  /* 0x0000000098087348 */ /* 0x000fea0003c00000 */
[----:B------:R0:W1:Y:S02]  /*8a80*/  SHFL.UP P6, R140, R139, R87, R86 ;  /* 0x040000578b8c7389 */ /* 0x00006400000c0056 */
[----:B01----:R-:W-:Y:S05]  /*8a90*/  ENDCOLLECTIVE ;  /* 0x000000000000791b */ /* 0x003fea0003800000 */
.L_x_373:
[----:B------:R-:W-:Y:S02]  /*8aa0*/  IMAD.MOV.U32 R87, RZ, RZ, 0x2 ;  /* 0x00000002ff577424 */ /* 0x000fe400078e00ff */
[----:B------:R-:W-:-:S04]  /*8ab0*/  IMAD.MOV.U32 R86, RZ, RZ, R140 ;  /* 0x000000ffff567224 */ /* 0x000fc800078e008c */
[C---:B------:R-:W-:Y:S01]  /*8ac0*/  FFMA.FTZ R140, R136.reuse, R86, R137 ;  /* 0x00000056888c7223 */ /* 0x040fe20000010089 */
[----:B------:R-:W-:Y:S01]  /*8ad0*/  @P5 FMUL.FTZ R136, R136, R138 ;  /* 0x0000008a88885220 */ /* 0x000fe20000410000 */
[----:B------:R-:W-:-:S03]  /*8ae0*/  HFMA2 R86, -RZ, RZ, 0, 0 ;  /* 0x00000000ff567431 */ /* 0x000fc600000001ff */
[----:B------:R-:W-:Y:S02]  /*8af0*/  FSEL R138, R137, R140, !P5 ;  /* 0x0000008c898a7208 */ /* 0x000fe40006800000 */
[----:B------:R-:W-:Y:S02]  /*8b00*/  MOV R139, R136 ;  /* 0x00000088008b7202 */ /* 0x000fe40000000f00 */
[----:B------:R-:W-:-:S13]  /*8b10*/  ISETP.GE.AND P5, PT, R141, 0x8, PT ;  /* 0x000000088d00780c */ /* 0x000fda0003fa6270 */
[----:B------:R-:W-:Y:S05]  /*8b20*/  WARPSYNC.COLLECTIVE R152, `(.L_x_374) ;  /* 0x0000000098087348 */ /* 0x000fea0003c00000 */
[----:B------:R0:W1:Y:S02]  /*8b30*/  SHFL.UP P6, R140, R139, R87, R86 ;  /* 0x040000578b8c7389 */ /* 0x00006400000c0056 */
[----:B01----:R-:W-:Y:S05]  /*8b40*/  ENDCOLLECTIVE ;  /* 0x000000000000791b */ /* 0x003fea0003800000 */
.L_x_374:
[----:B------:R-:W-:Y:S01]  /*8b50*/  MOV R139, R138 ;  /* 0x0000008a008b7202 */ /* 0x000fe20000000f00 */
[----:B------:R-:W-:-:S07]  /*8b60*/  IMAD.MOV.U32 R137, RZ, RZ, R140 ;  /* 0x000000ffff897224 */ /* 0x000fce00078e008c */
[----:B------:R-:W-:Y:S05]  /*8b70*/  WARPSYNC.COLLECTIVE R152, `(.L_x_375) ;  /* 0x0000000098087348 */ /* 0x000fea0003c00000 */
[----:B------:R0:W1:Y:S02]  /*8b80*/  SHFL.UP P6, R140, R139, R87, R86 ;  /* 0x040000578b8c7389 */ /* 0x00006400000c0056 */
[----:B01----:R-:W-:Y:S05]  /*8b90*/  ENDCOLLECTIVE ;  /* 0x000000000000791b */ /* 0x003fea0003800000 */
.L_x_375:
[----:B------:R-:W-:Y:S02]  /*8ba0*/  IMAD.MOV.U32 R87, RZ, RZ, 0x4 ;  /* 0x00000004ff577424 */ /* 0x000fe400078e00ff */
[----:B------:R-:W-:-:S04]  /*8bb0*/  IMAD.MOV.U32 R86, RZ, RZ, R140 ;  /* 0x000000ffff567224 */ /* 0x000fc800078e008c */
[C---:B------:R-:W-:Y:S01]  /*8bc0*/  FFMA.FTZ R86, R136.reuse, R86, R138 ;  /* 0x0000005688567223 */ /* 0x040fe2000001008a */
[----:B------:R-:W-:-:S04]  /*8bd0*/  @P4 FMUL.FTZ R136, R136, R137 ;  /* 0x0000008988884220 */ /* 0x000fc80000410000 */
[----:B------:R-:W-:Y:S01]  /*8be0*/  FSEL R138, R138, R86, !P4 ;  /* 0x000000568a8a7208 */ /* 0x000fe20006000000 */
[----:B------:R-:W-:Y:S01]  /*8bf0*/  HFMA2 R86, -RZ, RZ, 0, 0 ;  /* 0x00000000ff567431 */ /* 0x000fe200000001ff */
[----:B------:R-:W-:-:S07]  /*8c00*/  MOV R139, R136 ;  /* 0x00000088008b7202 */ /* 0x000fce0000000f00 */
[----:B------:R-:W-:Y:S05]  /*8c10*/  WARPSYNC.COLLECTIVE R152, `(.L_x_376) ;  /* 0x0000000098087348 */ /* 0x000fea0003c00000 */
[----:B------:R0:W1:Y:S02]  /*8c20*/  SHFL.UP P6, R140, R139, R87, R86 ;  /* 0x040000578b8c7389 */ /* 0x00006400000c0056 */
[----:B01----:R-:W-:Y:S05]  /*8c30*/  ENDCOLLECTIVE ;  /* 0x000000000000791b */ /* 0x003fea0003800000 */
.L_x_376:
[----:B------:R-:W-:Y:S01]  /*8c40*/  MOV R139, R138 ;  /* 0x0000008a008b7202 */ /* 0x000fe20000000f00 */
[----:B------:R-:W-:-:S07]  /*8c50*/  IMAD.MOV.U32 R137, RZ, RZ, R140 ;  /* 0x000000ffff897224 */ /* 0x000fce00078e008c */
[----:B------:R-:W-:Y:S05]  /*8c60*/  WARPSYNC.COLLECTIVE R152, `(.L_x_377) ;  /* 0x0000000098087348 */ /* 0x000fea0003c00000 */
[----:B------:R0:W1:Y:S02]  /*8c70*/  SHFL.UP P6, R140, R139, R87, R86 ;  /* 0x040000578b8c7389 */ /* 0x00006400000c0056 */
[----:B01----:R-:W-:Y:S05]  /*8c80*/  ENDCOLLECTIVE ;  /* 0x000000000000791b */ /* 0x003fea0003800000 */
.L_x_377:
        /* <DEDUP_REMOVED lines=10> */
.L_x_378:
[----:B------:R-:W-:Y:S01]  /*8d30*/  MOV R139, R138 ;  /* 0x0000008a008b7202 */ /* 0x000fe20000000f00 */
[----:B------:R-:W-:-:S07]  /*8d40*/  IMAD.MOV.U32 R137, RZ, RZ, R140 ;  /* 0x000000ffff897224 */ /* 0x000fce00078e008c */
[----:B------:R-:W-:Y:S05]  /*8d50*/  WARPSYNC.COLLECTIVE R152, `(.L_x_379) ;  /* 0x0000000098087348 */ /* 0x000fea0003c00000 */
[----:B------:R0:W1:Y:S02]  /*8d60*/  SHFL.UP P6, R140, R139, R87, R86 ;  /* 0x040000578b8c7389 */ /* 0x00006400000c0056 */
[----:B01----:R-:W-:Y:S05]  /*8d70*/  ENDCOLLECTIVE ;  /* 0x000000000000791b */ /* 0x003fea0003800000 */
.L_x_379:
        /* <DEDUP_REMOVED lines=10> */
.L_x_380:
[----:B------:R-:W-:Y:S01]  /*8e20*/  MOV R139, R138 ;  /* 0x0000008a008b7202 */ /* 0x000fe20000000f00 */
[----:B------:R-:W-:-:S07]  /*8e30*/  IMAD.MOV.U32 R137, RZ, RZ, R140 ;  /* 0x000000ffff897224 */ /* 0x000fce00078e008c */
[----:B------:R-:W-:Y:S05]  /*8e40*/  WARPSYNC.COLLECTIVE R152, `(.L_x_381) ;  /* 0x0000000098087348 */ /* 0x000fea0003c00000 */
[----:B------:R0:W1:Y:S02]  /*8e50*/  SHFL.UP P6, R140, R139, R87, R86 ;  /* 0x040000578b8c7389 */ /* 0x00006400000c0056 */
[----:B01----:R-:W-:Y:S05]  /*8e60*/  ENDCOLLECTIVE ;  /* 0x000000000000791b */ /* 0x003fea0003800000 */
.L_x_381:
[----:B------:R-:W-:Y:S01]  /*8e70*/  IMAD.MOV.U32 R86, RZ, RZ, R140 ;  /* 0x000000ffff567224 */ /* 0x000fe200078e008c */
[----:B------:R-:W-:Y:S06]  /*8e80*/  BRA `(.L_x_382) ;  /* 0xffffffb4005c7947 */ /* 0x000fec000383ffff */
.L_x_325:
[----:B------:R-:W-:Y:S01]  /*8e90*/  HFMA2 R86, -RZ, RZ, 0, 1.847743988037109375e-06 ;  /* 0x0000001fff567431 */ /* 0x000fe200000001ff */
[----:B------:R-:W-:Y:S01]  /*8ea0*/  BSSY B0, `(.L_x_383) ;  /* 0x0000007000007945 */ /* 0x000fe20003800000 */
[----:B------:R-:W-:Y:S01]  /*8eb0*/  MOV R151, R136 ;  /* 0x0000008800977202 */ /* 0x000fe20000000f00 */
[----:B------:R-:W-:Y:S02]  /*8ec0*/  IMAD.MOV.U32 R87, RZ, RZ, 0x1f ;  /* 0x0000001fff577424 */ /* 0x000fe400078e00ff */
[----:B------:R-:W-:-:S07]  /*8ed0*/  IMAD.MOV.U32 R152, RZ, RZ, -0x1 ;  /* 0xffffffffff987424 */ /* 0x000fce00078e00ff */
[----:B-1---5:R-:W-:Y:S05]  /*8ee0*/  WARPSYNC.COLLECTIVE R152, `(.L_x_384) ;  /* 0x0000000098087348 */ /* 0x022fea0003c00000 */
[----:B------:R0:W2:Y:S02]  /*8ef0*/  SHFL.IDX P3, R153, R151, R87, R86 ;  /* 0x0000005797997389 */ /* 0x0000a40000060056 */
[----:B012--5:R-:W-:Y:S05]  /*8f00*/  ENDCOLLECTIVE ;  /* 0x000000000000791b */ /* 0x027fea0003800000 */
.L_x_384:
[----:B------:R-:W-:Y:S05]  /*8f10*/  BSYNC B0 ;  /* 0x0000000000007941 */ /* 0x000fea0003800000 */
.L_x_383:
[----:B------:R-:W-:Y:S05]  /*8f20*/  BRA `(.L_x_385) ;  /* 0xffffffb4004c7947 */ /* 0x000fea000383ffff */
.L_x_326:
        /* <DEDUP_REMOVED lines=8> */
.L_x_387:
[----:B------:R-:W-:Y:S05]  /*8fb0*/  BSYNC B0 ;  /* 0x0000000000007941 */ /* 0x000fea0003800000 */
.L_x_386:
[----:B------:R-:W-:Y:S05]  /*8fc0*/  BRA `(.L_x_388) ;  /* 0xffffffb4002c7947 */ /* 0x000fea000383ffff */
.L_x_327:
[----:B------:R-:W-:Y:S01]  /*8fd0*/  HFMA2 R86, -RZ, RZ, 0, 0 ;  /* 0x00000000ff567431 */ /* 0x000fe200000001ff */
[----:B------:R-:W-:Y:S01]  /*8fe0*/  BSSY B0, `(.L_x_389) ;  /* 0x0000007000007945 */ /* 0x000fe20003800000 */
[----:B------:R-:W-:Y:S01]  /*8ff0*/  MOV R139, R136 ;  /* 0x00000088008b7202 */ /* 0x000fe20000000f00 */
[----:B------:R-:W-:Y:S02]  /*9000*/  IMAD.MOV.U32 R87, RZ, RZ, 0x1 ;  /* 0x00000001ff577424 */ /* 0x000fe400078e00ff */
[----:B------:R-:W-:-:S07]  /*9010*/  IMAD.MOV.U32 R152, RZ, RZ, -0x1 ;  /* 0xffffffffff987424 */ /* 0x000fce00078e00ff */
[----:B-1---5:R-:W-:Y:S05]  /*9020*/  WARPSYNC.COLLECTIVE R152, `(.L_x_390) ;  /* 0x0000000098087348 */ /* 0x022fea0003c00000 */
[----:B------:R0:W2:Y:S02]  /*9030*/  SHFL.UP P6, R140, R139, R87, R86 ;  /* 0x040000578b8c7389 */ /* 0x0000a400000c0056 */
[----:B012--5:R-:W-:Y:S05]  /*9040*/  ENDCOLLECTIVE ;  /* 0x000000000000791b */ /* 0x027fea0003800000 */
.L_x_390:
[----:B------:R-:W-:Y:S05]  /*9050*/  BSYNC B0 ;  /* 0x0000000000007941 */ /* 0x000fea0003800000 */
.L_x_389:
[----:B------:R-:W-:Y:S02]  /*9060*/  IMAD.MOV.U32 R139, RZ, RZ, R137 ;  /* 0x000000ffff8b7224 */ /* 0x000fe400078e0089 */
[----:B------:R-:W-:Y:S02]  /*9070*/  HFMA2 R87, -RZ, RZ, 0, 5.9604644775390625e-08 ;  /* 0x00000001ff577431 */ /* 0x000fe400000001ff */
[----:B------:R-:W-:Y:S01]  /*9080*/  IMAD.MOV.U32 R86, RZ, RZ, RZ ;  /* 0x000000ffff567224 */ /* 0x000fe200078e00ff */
[----:B------:R-:W-:Y:S02]  /*9090*/  MOV R152, 0xffffffff ;  /* 0xffffffff00987802 */ /* 0x000fe40000000f00 */
[----:B------:R-:W-:Y:S02]  /*90a0*/  MOV R136, R140 ;  /* 0x0000008c00887202 */ /* 0x000fe40000000f00 */
[----:B------:R-:W-:-:S07]  /*90b0*/  MOV R151, R42 ;  /* 0x0000002a00977202 */ /* 0x000fce0000000f00 */
[----:B------:R-:W-:Y:S05]  /*90c0*/  WARPSYNC.COLLECTIVE R152, `(.L_x_391) ;  /* 0x0000000098087348 */ /* 0x000fea0003c00000 */
[----:B------:R0:W1:Y:S02]  /*90d0*/  SHFL.UP P6, R140, R139, R87, R86 ;  /* 0x040000578b8c7389 */ /* 0x00006400000c0056 */
[----:B01----:R-:W-:Y:S05]  /*90e0*/  ENDCOLLECTIVE ;  /* 0x000000000000791b */ /* 0x003fea0003800000 */
.L_x_391:
[----:B------:R-:W-:Y:S02]  /*90f0*/  IMAD.MOV.U32 R87, RZ, RZ, RZ ;  /* 0x000000ffff577224 */ /* 0x000fe400078e00ff */
[----:B------:R-:W-:-:S07]  /*9100*/  HFMA2 R86, -RZ, RZ, 0, 1.847743988037109375e-06 ;  /* 0x0000001fff567431 */ /* 0x000fce00000001ff */
[----:B------:R-:W-:Y:S05]  /*9110*/  WARPSYNC.COLLECTIVE R152, `(.L_x_392) ;  /* 0x0000000098087348 */ /* 0x000fea0003c00000 */
[----:B------:R0:W1:Y:S02]  /*9120*/  SHFL.IDX P3, R153, R151, R87, R86 ;  /* 0x0000005797997389 */ /* 0x0000640000060056 */
[----:B01----:R-:W-:Y:S05]  /*9130*/  ENDCOLLECTIVE ;  /* 0x000000000000791b */ /* 0x003fea0003800000 */
.L_x_392:
[----:B------:R-:W-:Y:S01]  /*9140*/  IMAD.MOV.U32 R137, RZ, RZ, R140 ;  /* 0x000000ffff897224 */ /* 0x000fe200078e008c */
[----:B------:R-:W-:Y:S01]  /*9150*/  MOV R151, R43 ;  /* 0x0000002b00977202 */ /* 0x000fe20000000f00 */
[----:B------:R-:W-:-:S07]  /*9160*/  IMAD.MOV.U32 R42, RZ, RZ, R153 ;  /* 0x000000ffff2a7224 */ /* 0x000fce00078e0099 */
[----:B------:R-:W-:Y:S05]  /*9170*/  WARPSYNC.COLLECTIVE R152, `(.L_x_393) ;  /* 0x0000000098087348 */ /* 0x000fea0003c00000 */
[----:B------:R0:W1:Y:S02]  /*9180*/  SHFL.IDX P3, R153, R151, R87, R86 ;  /* 0x0000005797997389 */ /* 0x0000640000060056 */
[----:B01----:R-:W-:Y:S05]  /*9190*/  ENDCOLLECTIVE ;  /* 0x000000000000791b */ /* 0x003fea0003800000 */
.L_x_393:
[----:B------:R-:W-:Y:S01]  /*91a0*/  IMAD.MOV.U32 R43, RZ, RZ, R153 ;  /* 0x000000ffff2b7224 */ /* 0x000fe200078e0099 */
[----:B------:R-:W-:Y:S06]  /*91b0*/  BRA `(.L_x_394) ;  /* 0xffffffb000c87947 */ /* 0x000fec000383ffff */
.L_x_329:
[----:B------:R-:W-:Y:S01]  /*91c0*/  MOV R153, R162 ;  /* 0x000000a200997202 */ /* 0x000fe20000000f00 */
[----:B------:R-:W-:Y:S02]  /*91d0*/  IMAD.MOV.U32 R86, RZ, RZ, 0x1 ;  /* 0x00000001ff567424 */ /* 0x000fe400078e00ff */
[----:B------:R-:W-:Y:S02]  /*91e0*/  HFMA2 R87, -RZ, RZ, 0, 1.847743988037109375e-06 ;  /* 0x0000001fff577431 */ /* 0x000fe400000001ff */
[----:B------:R-:W-:Y:S01]  /*91f0*/  IMAD.MOV.U32 R152, RZ, RZ, -0x1 ;  /* 0xffffffffff987424 */ /* 0x000fe200078e00ff */
[C---:B------:R-:W-:Y:S02]  /*9200*/  ISETP.GT.U32.AND P3, PT, R156.reuse, 0x1b, PT ;  /* 0x0000001b9c00780c */ /* 0x040fe40003f64070 */
[----:B------:R-:W-:-:S13]  /*9210*/  ISETP.GT.U32.AND P4, PT, R156, 0x17, PT ;  /* 0x000000179c00780c */ /* 0x000fda0003f84070 */
[----:B------:R-:W-:Y:S05]  /*9220*/  WARPSYNC.COLLECTIVE R152, `(.L_x_395) ;  /* 0x0000000098087348 */ /* 0x000fea0003c00000 */
[----:B------:R0:W1:Y:S02]  /*9230*/  SHFL.DOWN P0, R153, R153, R86, R87 ;  /* 0x0800005699997389 */ /* 0x0000640000000057 */
[----:B01----:R-:W-:Y:S05]  /*9240*/  ENDCOLLECTIVE ;  /* 0x000000000000791b */ /* 0x003fea0003800000 */
.L_x_395:
[----:B------:R-:W-:Y:S02]  /*9250*/  ISETP.GT.U32.AND P5, PT, R156, 0xf, PT ;  /* 0x0000000f9c00780c */ /* 0x000fe40003fa4070 */
[----:B------:R-:W-:Y:S01]  /*9260*/  MOV R151, R153 ;  /* 0x0000009900977202 */ /* 0x000fe20000000f00 */
[----:B------:R-:W-:-:S04]  /*9270*/  IMAD.MOV.U32 R153, RZ, RZ, R163 ;  /* 0x000000ffff997224 */ /* 0x000fc800078e00a3 */
[----:B------:R-:W-:-:S07]  /*9280*/  @P1 FMUL.FTZ R151, R151, R162 ;  /* 0x000000a297971220 */ /* 0x000fce0000410000 */
[----:B------:R-:W-:Y:S05]  /*9290*/  WARPSYNC.COLLECTIVE R152, `(.L_x_396) ;  /* 0x0000000098087348 */ /* 0x000fea0003c00000 */
[----:B------:R0:W1:Y:S02]  /*92a0*/  SHFL.DOWN P0, R153, R153, R86, R87 ;  /* 0x0800005699997389 */ /* 0x0000640000000057 */
[----:B01----:R-:W-:Y:S05]  /*92b0*/  ENDCOLLECTIVE ;  /* 0x000000000000791b */ /* 0x003fea0003800000 */
.L_x_396:
[----:B------:R-:W-:-:S05]  /*92c0*/  MOV R86, R153 ;  /* 0x0000009900567202 */ /* 0x000fca0000000f00 */
[----:B------:R-:W-:Y:S01]  /*92d0*/  @P1 FFMA.FTZ R86, R162, R86, R163 ;  /* 0x00000056a2561223 */ /* 0x000fe200000100a3 */
[----:B------:R-:W-:-:S03]  /*92e0*/  @P1 MOV R162, R151 ;  /* 0x0000009700a21202 */ /* 0x000fc60000000f00 */
[----:B------:R-:W-:Y:S02]  /*92f0*/  @P1 IMAD.MOV.U32 R163, RZ, RZ, R86 ;  /* 0x000000ffffa31224 */ /* 0x000fe400078e0056 */
[----:B------:R-:W-:Y:S02]  /*9300*/  HFMA2 R86, -RZ, RZ, 0, 1.1920928955078125e-07 ;  /* 0x00000002ff567431 */ /* 0x000fe400000001ff */
[----:B------:R-:W-:Y:S01]  /*9310*/  IMAD.MOV.U32 R153, RZ, RZ, R162 ;  /* 0x000000ffff997224 */ /* 0x000fe200078e00a2 */
[----:B------:R-:W-:-:S13]  /*9320*/  ISETP.GT.U32.AND P1, PT, R156, 0x1d, PT ;  /* 0x0000001d9c00780c */ /* 0x000fda0003f24070 */
[----:B------:R-:W-:Y:S05]  /*9330*/  WARPSYNC.COLLECTIVE R152, `(.L_x_397) ;  /* 0x0000000098087348 */ /* 0x000fea0003c00000 */
[----:B------:R0:W1:Y:S02]  /*9340*/  SHFL.DOWN P0, R153, R153, R86, R87 ;  /* 0x0800005699997389 */ /* 0x0000640000000057 */
[----:B01----:R-:W-:Y:S05]  /*9350*/  ENDCOLLECTIVE ;  /* 0x000000000000791b */ /* 0x003fea0003800000 */
.L_x_397:
[----:B------:R-:W-:Y:S01]  /*9360*/  IMAD.MOV.U32 R151, RZ, RZ, R153 ;  /* 0x000000ffff977224 */ /* 0x000fe200078e0099 */
[----:B------:R-:W-:-:S03]  /*9370*/  MOV R153, R163 ;  /* 0x000000a300997202 */ /* 0x000fc60000000f00 */
[----:B------:R-:W-:-:S07]  /*9380*/  @!P1 FMUL.FTZ R151, R162, R151 ;  /* 0x00000097a2979220 */ /* 0x000fce0000410000 */
[----:B------:R-:W-:Y:S05]  /*9390*/  WARPSYNC.COLLECTIVE R152, `(.L_x_398) ;  /* 0x0000000098087348 */ /* 0x000fea0003c00000 */
[----:B------:R0:W1:Y:S02]  /*93a0*/  SHFL.DOWN P0, R153, R153, R86, R87 ;  /* 0x0800005699997389 */ /* 0x0000640000000057 */
[----:B01----:R-:W-:Y:S05]  /*93b0*/  ENDCOLLECTIVE ;  /* 0x000000000000791b */ /* 0x003fea0003800000 */
.L_x_398:
[----:B------:R-:W-:-:S04]  /*93c0*/  IMAD.MOV.U32 R86, RZ, RZ, R153 ;  /* 0x000000ffff567224 */ /* 0x000fc800078e0099 */
[----:B------:R-:W-:Y:S01]  /*93d0*/  @!P1 FFMA.FTZ R86, R162, R86, R163 ;  /* 0x00000056a2569223 */ /* 0x000fe200000100a3 */
[----:B------:R-:W-:-:S04]  /*93e0*/  @!P1 MOV R162, R151 ;  /* 0x0000009700a29202 */ /* 0x000fc80000000f00 */
[----:B------:R-:W-:Y:S01]  /*93f0*/  @!P1 MOV R163, R86 ;  /* 0x0000005600a39202 */ /* 0x000fe20000000f00 */
[----:B------:R-:W-:Y:S02]  /*9400*/  IMAD.MOV.U32 R153, RZ, RZ, R162 ;  /* 0x000000ffff997224 */ /* 0x000fe400078e00a2 */
[----:B------:R-:W-:-:S07]  /*9410*/  HFMA2 R86, -RZ, RZ, 0, 2.384185791015625e-07 ;  /* 0x00000004ff567431 */ /* 0x000fce00000001ff */
[----:B------:R-:W-:Y:S05]  /*9420*/  WARPSYNC.COLLECTIVE R152, `(.L_x_399) ;  /* 0x0000000098087348 */ /* 0x000fea0003c00000 */
[----:B------:R0:W1:Y:S02]  /*9430*/  SHFL.DOWN P0, R153, R153, R86, R87 ;  /* 0x0800005699997389 */ /* 0x0000640000000057 */
[----:B01----:R-:W-:Y:S05]  /*9440*/  ENDCOLLECTIVE ;  /* 0x000000000000791b */ /* 0x003fea0003800000 */
.L_x_399:
[----:B------:R-:W-:Y:S01]  /*9450*/  MOV R151, R153 ;  /* 0x0000009900977202 */ /* 0x000fe20000000f00 */
[----:B------:R-:W-:-:S04]  /*9460*/  IMAD.MOV.U32 R153, RZ, RZ, R163 ;  /* 0x000000ffff997224 */ /* 0x000fc800078e00a3 */
[----:B------:R-:W-:-:S07]  /*9470*/  @!P3 FMUL.FTZ R151, R162, R151 ;  /* 0x00000097a297b220 */ /* 0x000fce0000410000 */
[----:B------:R-:W-:Y:S05]  /*9480*/  WARPSYNC.COLLECTIVE R152, `(.L_x_400) ;  /* 0x0000000098087348 */ /* 0x000fea0003c00000 */
[----:B------:R0:W1:Y:S02]  /*9490*/  SHFL.DOWN P0, R153, R153, R86, R87 ;  /* 0x0800005699997389 */ /* 0x0000640000000057 */
[----:B01----:R-:W-:Y:S05]  /*94a0*/  ENDCOLLECTIVE ;  /* 0x000000000000791b */ /* 0x003fea0003800000 */
.L_x_400:
[----:B------:R-:W-:-:S05]  /*94b0*/  MOV R86, R153 ;  /* 0x0000009900567202 */ /* 0x000fca0000000f00 */
[----:B------:R-:W-:Y:S01]  /*94c0*/  @!P3 FFMA.FTZ R86, R162, R86, R163 ;  /* 0x00000056a256b223 */ /* 0x000fe200000100a3 */
[----:B------:R-:W-:-:S04]  /*94d0*/  @!P3 IMAD.MOV.U32 R162, RZ, RZ, R151 ;  /* 0x000000ffffa2b224 */ /* 0x000fc800078e0097 */
[----:B------:R-:W-:Y:S01]  /*94e0*/  @!P3 MOV R163, R86 ;  /* 0x0000005600a3b202 */ /* 0x000fe20000000f00 */
[----:B------:R-:W-:Y:S01]  /*94f0*/  HFMA2 R86, -RZ, RZ, 0, 4.76837158203125e-07 ;  /* 0x00000008ff567431 */ /* 0x000fe200000001ff */
[----:B------:R-:W-:-:S07]  /*9500*/  MOV R153, R162 ;  /* 0x000000a200997202 */ /* 0x000fce0000000f00 */
[----:B------:R-:W-:Y:S05]  /*9510*/  WARPSYNC.COLLECTIVE R152, `(.L_x_401) ;  /* 0x0000000098087348 */ /* 0x000fea0003c00000 */
[----:B------:R0:W1:Y:S02]  /*9520*/  SHFL.DOWN P0, R153, R153, R86, R87 ;  /* 0x0800005699997389 */ /* 0x0000640000000057 */
[----:B01----:R-:W-:Y:S05]  /*9530*/  ENDCOLLECTIVE ;  /* 0x000000000000791b */ /* 0x003fea0003800000 */
.L_x_401:
[----:B------:R-:W-:Y:S01]  /*9540*/  IMAD.MOV.U32 R151, RZ, RZ, R153 ;  /* 0x000000ffff977224 */ /* 0x000fe200078e0099 */
[----:B------:R-:W-:-:S03]  /*9550*/  MOV R153, R163 ;  /* 0x000000a300997202 */ /* 0x000fc60000000f00 */
[----:B------:R-:W-:-:S07]  /*9560*/  @!P4 FMUL.FTZ R151, R162, R151 ;  /* 0x00000097a297c220 */ /* 0x000fce0000410000 */
[----:B------:R-:W-:Y:S05]  /*9570*/  WARPSYNC.COLLECTIVE R152, `(.L_x_402) ;  /* 0x0000000098087348 */ /* 0x000fea0003c00000 */
[----:B------:R0:W1:Y:S02]  /*9580*/  SHFL.DOWN P0, R153, R153, R86, R87 ;  /* 0x0800005699997389 */ /* 0x0000640000000057 */
[----:B01----:R-:W-:Y:S05]  /*9590*/  ENDCOLLECTIVE ;  /* 0x000000000000791b */ /* 0x003fea0003800000 */
.L_x_402:
[----:B------:R-:W-:-:S05]  /*95a0*/  MOV R86, R153 ;  /* 0x0000009900567202 */ /* 0x000fca0000000f00 */
[----:B------:R-:W-:Y:S01]  /*95b0*/  @!P4 FFMA.FTZ R86, R162, R86, R163 ;  /* 0x00000056a256c223 */ /* 0x000fe200000100a3 */
[----:B------:R-:W-:-:S03]  /*95c0*/  @!P4 MOV R162, R151 ;  /* 0x0000009700a2c202 */ /* 0x000fc60000000f00 */
[----:B------:R-:W-:Y:S01]  /*95d0*/  @!P4 IMAD.MOV.U32 R163, RZ, RZ, R86 ;  /* 0x000000ffffa3c224 */ /* 0x000fe200078e0056 */
[----:B------:R-:W-:Y:S01]  /*95e0*/  MOV R153, R162 ;  /* 0x000000a200997202 */ /* 0x000fe20000000f00 */
[----:B------:R-:W-:-:S07]  /*95f0*/  IMAD.MOV.U32 R86, RZ, RZ, 0x10 ;  /* 0x00000010ff567424 */ /* 0x000fce00078e00ff */
[----:B------:R-:W-:Y:S05]  /*9600*/  WARPSYNC.COLLECTIVE R152, `(.L_x_403) ;  /* 0x0000000098087348 */ /* 0x000fea0003c00000 */
[----:B------:R0:W1:Y:S02]  /*9610*/  SHFL.DOWN P0, R153, R153, R86, R87 ;  /* 0x0800005699997389 */ /* 0x0000640000000057 */
[----:B01----:R-:W-:Y:S05]  /*9620*/  ENDCOLLECTIVE ;  /* 0x000000000000791b */ /* 0x003fea0003800000 */
.L_x_403:
[----:B------:R-:W-:Y:S02]  /*9630*/  MOV R151, R153 ;  /* 0x0000009900977202 */ /* 0x000fe40000000f00 */
[----:B------:R-:W-:-:S03]  /*9640*/  MOV R153, R163 ;  /* 0x000000a300997202 */ /* 0x000fc60000000f00 */
[----:B------:R-:W-:-:S07]  /*9650*/  @!P5 FMUL.FTZ R151, R162, R151 ;  /* 0x00000097a297d220 */ /* 0x000fce0000410000 */
[----:B------:R-:W-:Y:S05]  /*9660*/  WARPSYNC.COLLECTIVE R152, `(.L_x_404) ;  /* 0x0000000098087348 */ /* 0x000fea0003c00000 */
[----:B------:R0:W1:Y:S02]  /*9670*/  SHFL.DOWN P0, R153, R153, R86, R87 ;  /* 0x0800005699997389 */ /* 0x0000640000000057 */
[----:B01----:R-:W-:Y:S05]  /*9680*/  ENDCOLLECTIVE ;  /* 0x000000000000791b */ /* 0x003fea0003800000 */
.L_x_404:
[----:B------:R-:W-:Y:S02]  /*9690*/  HFMA2 R87, -RZ, RZ, 0, 0 ;  /* 0x00000000ff577431 */ /* 0x000fe400000001ff */
[----:B------:R-:W-:-:S04]  /*96a0*/  IMAD.MOV.U32 R86, RZ, RZ, R153 ;  /* 0x000000ffff567224 */ /* 0x000fc800078e0099 */
[----:B------:R-:W-:Y:S01]  /*96b0*/  @!P5 FFMA.FTZ R86, R162, R86, R163 ;  /* 0x00000056a256d223 */ /* 0x000fe200000100a3 */
[----:B------:R-:W-:-:S04]  /*96c0*/  @!P5 MOV R162, R151 ;  /* 0x0000009700a2d202 */ /* 0x000fc80000000f00 */
[----:B------:R-:W-:Y:S01]  /*96d0*/  @!P5 MOV R163, R86 ;  /* 0x0000005600a3d202 */ /* 0x000fe20000000f00 */
[----:B------:R-:W-:Y:S01]  /*96e0*/  IMAD.MOV.U32 R151, RZ, RZ, R162 ;  /* 0x000000ffff977224 */ /* 0x000fe200078e00a2 */
[----:B------:R-:W-:-:S07]  /*96f0*/  MOV R86, 0x1f ;  /* 0x0000001f00567802 */ /* 0x000fce0000000f00 */
[----:B------:R-:W-:Y:S05]  /*9700*/  WARPSYNC.COLLECTIVE R152, `(.L_x_405) ;  /* 0x0000000098087348 */ /* 0x000fea0003c00000 */
[----:B------:R0:W1:Y:S02]  /*9710*/  SHFL.IDX P3, R153, R151, R87, R86 ;  /* 0x0000005797997389 */ /* 0x0000640000060056 */
[----:B01----:R-:W-:Y:S05]  /*9720*/  ENDCOLLECTIVE ;  /* 0x000000000000791b */ /* 0x003fea0003800000 */
.L_x_405:
[----:B------:R-:W-:Y:S01]  /*9730*/  MOV R151, R163 ;  /* 0x000000a300977202 */ /* 0x000fe20000000f00 */
[----:B------:R-:W-:-:S07]  /*9740*/  IMAD.MOV.U32 R157, RZ, RZ, R153 ;  /* 0x000000ffff9d7224 */ /* 0x000fce00078e0099 */
[----:B------:R-:W-:Y:S05]  /*9750*/  WARPSYNC.COLLECTIVE R152, `(.L_x_406) ;  /* 0x0000000098087348 */ /* 0x000fea0003c00000 */
[----:B------:R0:W1:Y:S02]  /*9760*/  SHFL.IDX P3, R153, R151, R87, R86 ;  /* 0x0000005797997389 */ /* 0x0000640000060056 */
[----:B01----:R-:W-:Y:S05]  /*9770*/  ENDCOLLECTIVE ;  /* 0x000000000000791b */ /* 0x003fea0003800000 */
.L_x_406:
[----:B------:R-:W-:Y:S01]  /*9780*/  HFMA2 R86, -RZ, RZ, 0, 5.9604644775390625e-08 ;  /* 0x00000001ff567431 */ /* 0x000fe200000001ff */
[----:B------:R-:W-:Y:S01]  /*9790*/  MOV R87, 0x1f ;  /* 0x0000001f00577802 */ /* 0x000fe20000000f00 */
[----:B------:R-:W-:Y:S01]  /*97a0*/  IMAD.MOV.U32 R151, RZ, RZ, R42 ;  /* 0x000000ffff977224 */ /* 0x000fe200078e002a */
[----:B------:R-:W-:Y:S01]  /*97b0*/  MOV R156, R153 ;  /* 0x00000099009c7202 */ /* 0x000fe20000000f00 */
[----:B------:R-:W-:-:S04]  /*97c0*/  IMAD.MOV.U32 R153, RZ, RZ, R162 ;  /* 0x000000ffff997224 */ /* 0x000fc800078e00a2 */
[-C--:B------:R-:W-:Y:S01]  /*97d0*/  FFMA.FTZ R156, R43, R157.reuse, R156 ;  /* 0x0000009d2b9c7223 */ /* 0x080fe2000001009c */
[----:B------:R-:W-:-:S07]  /*97e0*/  FMUL.FTZ R157, R42, R157 ;  /* 0x0000009d2a9d7220 */ /* 0x000fce0000410000 */
[----:B------:R-:W-:Y:S05]  /*97f0*/  WARPSYNC.COLLECTIVE R152, `(.L_x_407) ;  /* 0x0000000098087348 */ /* 0x000fea0003c00000 */
[----:B------:R0:W1:Y:S02]  /*9800*/  SHFL.DOWN P0, R153, R153, R86, R87 ;  /* 0x0800005699997389 */ /* 0x0000640000000057 */
[----:B01----:R-:W-:Y:S05]  /*9810*/  ENDCOLLECTIVE ;  /* 0x000000000000791b */ /* 0x003fea0003800000 */
.L_x_407:
[----:B------:R-:W-:Y:S01]  /*9820*/  IMAD.MOV.U32 R162, RZ, RZ, R153 ;  /* 0x000000ffffa27224 */ /* 0x000fe200078e0099 */
[----:B------:R-:W-:-:S07]  /*9830*/  MOV R153, R163 ;  /* 0x000000a300997202 */ /* 0x000fce0000000f00 */
[----:B------:R-:W-:Y:S05]  /*9840*/  WARPSYNC.COLLECTIVE R152, `(.L_x_408) ;  /* 0x0000000098087348 */ /* 0x000fea0003c00000 */
[----:B------:R0:W1:Y:S02]  /*9850*/  SHFL.DOWN P0, R153, R153, R86, R87 ;  /* 0x0800005699997389 */ /* 0x0000640000000057 */
[----:B01----:R-:W-:Y:S05]  /*9860*/  ENDCOLLECTIVE ;  /* 0x000000000000791b */ /* 0x003fea0003800000 */
.L_x_408:
[----:B------:R-:W-:Y:S01]  /*9870*/  HFMA2 R87, -RZ, RZ, 0, 0 ;  /* 0x00000000ff577431 */ /* 0x000fe200000001ff */
[----:B------:R-:W-:Y:S02]  /*9880*/  MOV R86, 0x1f ;  /* 0x0000001f00567802 */ /* 0x000fe40000000f00 */
[----:B------:R-:W-:-:S07]  /*9890*/  MOV R163, R153 ;  /* 0x0000009900a37202 */ /* 0x000fce0000000f00 */
[----:B------:R-:W-:Y:S05]  /*98a0*/  WARPSYNC.COLLECTIVE R152, `(.L_x_409) ;  /* 0x0000000098087348 */ /* 0x000fea0003c00000 */
[----:B------:R0:W1:Y:S02]  /*98b0*/  SHFL.IDX P3, R153, R151, R87, R86 ;  /* 0x0000005797997389 */ /* 0x0000640000060056 */
[----:B01----:R-:W-:Y:S05]  /*98c0*/  ENDCOLLECTIVE ;  /* 0x000000000000791b */ /* 0x003fea0003800000 */
.L_x_409:
[----:B------:R-:W-:Y:S02]  /*98d0*/  ISETP.NE.AND P0, PT, R79, 0x1f, PT ;  /* 0x0000001f4f00780c */ /* 0x000fe40003f05270 */
[----:B------:R-:W-:Y:S01]  /*98e0*/  MOV R151, R43 ;  /* 0x0000002b00977202 */ /* 0x000fe20000000f00 */
[----:B------:R-:W-:-:S10]  /*98f0*/  IMAD.MOV.U32 R42, RZ, RZ, R153 ;  /* 0x000000ffff2a7224 */ /* 0x000fd400078e0099 */
[----:B------:R-:W-:Y:S05]  /*9900*/  WARPSYNC.COLLECTIVE R152, `(.L_x_410) ;  /* 0x0000000098087348 */ /* 0x000fea0003c00000 */
[----:B------:R0:W1:Y:S02]  /*9910*/  SHFL.IDX P3, R153, R151, R87, R86 ;  /* 0x0000005797997389 */ /* 0x0000640000060056 */
[----:B01----:R-:W-:Y:S05]  /*9920*/  ENDCOLLECTIVE ;  /* 0x000000000000791b */ /* 0x003fea0003800000 */
.L_x_410:
[----:B------:R-:W-:Y:S01]  /*9930*/  MOV R43, R153 ;  /* 0x00000099002b7202 */ /* 0x000fe20000000f00 */
[----:B------:R-:W-:Y:S06]  /*9940*/  BRA `(.L_x_411) ;  /* 0xffffffb400707947 */ /* 0x000fec000383ffff */
.L_x_412:
        /* <DEDUP_REMOVED lines=11> */
.L_x_10412:


//--------------------- .text._Z25selective_scan_bwd_kernelI32Selective_Scan_bwd_kernel_traitsILi128ELi16ELb0ELb0ELb1ELb0ELb1EN3c108BFloat16EfEEv12SSMParamsBwd --------------------------
	.section	.text._Z25selective_scan_bwd_kernelI32Selective_Scan_bwd_kernel_traitsILi128ELi16ELb0ELb0ELb1ELb0ELb1EN3c108BFloat16EfEEv12SSMParamsBwd,"ax",@progbits
	.align	128
        .global         _Z25selective_scan_bwd_kernelI32Selective_Scan_bwd_kernel_traitsILi128ELi16ELb0ELb0ELb1ELb0ELb1EN3c108BFloat16EfEEv12SSMParamsBwd
        .type           _Z25selective_scan_bwd_kernelI32Selective_Scan_bwd_kernel_traitsILi128ELi16ELb0ELb0ELb1ELb0ELb1EN3c108BFloat16EfEEv12SSMParamsBwd,@function
        .size           _Z25selective_scan_bwd_kernelI32Selective_Scan_bwd_kernel_traitsILi128ELi16ELb0ELb0ELb1ELb0ELb1EN3c108BFloat16EfEEv12SSMParamsBwd,(.L_x_10413 - _Z25selective_scan_bwd_kernelI32Selective_Scan_bwd_kernel_traitsILi128ELi16ELb0ELb0ELb1ELb0ELb1EN3c108BFloat16EfEEv12SSMParamsBwd)
        .other          _Z25selective_scan_bwd_kernelI32Selective_Scan_bwd_kernel_traitsILi128ELi16ELb0ELb0ELb1ELb0ELb1EN3c108BFloat16EfEEv12SSMParamsBwd,@"STO_CUDA_ENTRY STV_DEFAULT"
_Z25selective_scan_bwd_kernelI32Selective_Scan_bwd_kernel_traitsILi128ELi16ELb0ELb0ELb1ELb0ELb1EN3c108BFloat16EfEEv12SSMParamsBwd:
.text._Z25selective_scan_bwd_kernelI32Selective_Scan_bwd_kernel_traitsILi128ELi16ELb0ELb0ELb1ELb0ELb1EN3c108BFloat16EfEEv12SSMParamsBwd:
        /* <DEDUP_REMOVED lines=27> */
[----:B---3--:R3:W2:Y:S01]  /*01b0*/  @P0 LDG.E R3, desc[UR34][R2.64] ;  /* 0x0000002202030981 */ /* 0x0086a2000c1e1900 */
[----:B------:R-:W3:Y:S03]  /*01c0*/  LDCU.64 UR26, c[0x0][0x480] ;  /* 0x00009000ff1a77ac */ /* 0x000ee60008000a00 */
        /* <DEDUP_REMOVED lines=14> */
[----:B------:R-:W-:-:S06]  /*02b0*/  UIMAD UR23, UR12, UR23, UR19 ;  /* 0x000000170c1772a4 */ /* 0x000fcc000f8e0213 */
[----:B------:R-:W5:Y:S01]  /*02c0*/  I2F.RP R0, UR32 ;  /* 0x0000002000007d06 */ /* 0x000f620008209400 */
[----:B-1----:R-:W-:Y:S01]  /*02d0*/  ULEA UR15, UR28, 0xfffff800, 0xb ;  /* 0xfffff8001c0f7891 */ /* 0x002fe2000f8e58ff */
[----:B------:R-:W1:Y:S03]  /*02e0*/  LDCU.64 UR6, c[0x0][0x3d0] ;  /* 0x00007a00ff0677ac */ /* 0x000e660008000a00 */
[----:B------:R-:W-:Y:S02]  /*02f0*/  UIADD3 UR21, UP0, UPT, UR15, UR4, URZ ;  /* 0x000000040f157290 */ /* 0x000fe4000ff1e0ff */
[----:B------:R-:W-:Y:S01]  /*0300*/  USHF.R.S32.HI UR14, URZ, 0x1f, UR15 ;  /* 0x0000001fff0e7899 */ /* 0x000fe2000801140f */
[----:B------:R-:W-:Y:S01]  /*0310*/  UMOV UR4, URZ ;  /* 0x000000ff00047c82 */ /* 0x000fe20008000000 */
[----:B------:R-:W-:Y:S02]  /*0320*/  UIADD3 UR18, UP2, UPT, UR15, UR18, URZ ;  /* 0x000000120f127290 */ /* 0x000fe4000ff5e0ff */
[----:B----4-:R-:W-:Y:S01]  /*0330*/  ULEA UR20, UP1, UR21, UR8, 0x1 ;  /* 0x0000000815147291 */ /* 0x010fe2000f8208ff */
[----:B-----5:R-:W4:Y:S01]  /*0340*/  MUFU.RCP R0, R0 ;  /* 0x0000000000007308 */ /* 0x020f220000001000 */
[----:B------:R-:W-:-:S02]  /*0350*/  ULEA UR22, UP3, UR18, UR10, 0x1 ;  /* 0x0000000a12167291 */ /* 0x000fc4000f8608ff */
[----:B------:R-:W-:Y:S02]  /*0360*/  UIADD3.X UR23, UPT, UPT, UR14, UR23, URZ, UP2, !UPT ;  /* 0x000000170e177290 */ /* 0x000fe400097fe4ff */
[----:B------:R-:W-:Y:S02]  /*0370*/  UIADD3.X UR8, UPT, UPT, UR14, UR24, URZ, UP0, !UPT ;  /* 0x000000180e087290 */ /* 0x000fe400087fe4ff */
[----:B------:R-:W-:Y:S02]  /*0380*/  ULEA.HI.X UR23, UR18, UR11, UR23, 0x1, UP3 ;  /* 0x0000000b12177291 */ /* 0x000fe400098f0c17 */
[----:B------:R-:W-:Y:S02]  /*0390*/  ULEA.HI.X UR21, UR21, UR9, UR8, 0x1, UP1 ;  /* 0x0000000915157291 */ /* 0x000fe400088f0c08 */
[----:B---3--:R-:W-:-:S04]  /*03a0*/  UISETP.NE.U32.AND UP0, UPT, UR26, URZ, UPT ;  /* 0x000000ff1a00728c */ /* 0x008fc8000bf05070 */
[----:B------:R-:W-:Y:S01]  /*03b0*/  UISETP.NE.AND.EX UP0, UPT, UR27, URZ, UPT, UP0 ;  /* 0x000000ff1b00728c */ /* 0x000fe2000bf05300 */
[----:B----4-:R-:W-:Y:S01]  /*03c0*/  IADD3 R2, PT, PT, R0, 0xffffffe, RZ ;  /* 0x0ffffffe00027810 */ /* 0x010fe20007ffe0ff */
[----:B------:R-:W-:-:S05]  /*03d0*/  IMAD.U32 R0, RZ, RZ, UR12 ;  /* 0x0000000cff007e24 */ /* 0x000fca000f8e00ff */
[----:B------:R-:W3:Y:S01]  /*03e0*/  F2I.FTZ.U32.TRUNC.NTZ R2, R2 ;  /* 0x0000000200027305 */ /* 0x000ee2000021f000 */
[----:B------:R-:W-:-:S04]  /*03f0*/  IABS R0, R0 ;  /* 0x0000000000007213 */ /* 0x000fc80000000000 */
[----:B------:R-:W-:Y:S02]  /*0400*/  R2UR UR25, R0 ;  /* 0x00000000001972ca */ /* 0x000fe400000e0000 */
[----:B---3--:R-:W-:-:S13]  /*0410*/  R2UR UR5, R2 ;  /* 0x00000000020572ca */ /* 0x008fda00000e0000 */
[----:B------:R-:W-:-:S04]  /*0420*/  UIADD3 UR19, UPT, UPT, URZ, -UR5, URZ ;  /* 0x80000005ff137290 */ /* 0x000fc8000fffe0ff */
[----:B------:R-:W-:-:S04]  /*0430*/  UIMAD UR19, UR19, UR32, URZ ;  /* 0x00000020131372a4 */ /* 0x000fc8000f8e02ff */
[----:B------:R-:W-:-:S04]  /*0440*/  UIMAD.WIDE.U32 UR4, UR5, UR19, UR4 ;  /* 0x00000013050472a5 */ /* 0x000fc8000f8e0004 */
[----:B------:R-:W-:-:S03]  /*0450*/  UIMAD.WIDE.U32 UR4, UR5, UR25, URZ ;  /* 0x00000019050472a5 */ /* 0x000fc6000f8e00ff */
[----:B------:R-:W3:Y:S04]  /*0460*/  LDCU.64 UR18, c[0x0][0x3e8] ;  /* 0x00007d00ff1277ac */ /* 0x000ee80008000a00 */
[----:B------:R-:W-:Y:S01]  /*0470*/  UMOV UR10, UR5 ;  /* 0x00000005000a7c82 */ /* 0x000fe20008000000 */
[----:B--2---:R-:W-:Y:S02]  /*0480*/  UIMAD.WIDE.U32 UR4, UR13, UR16, URZ ;  /* 0x000000100d0472a5 */ /* 0x004fe4000f8e00ff */
[----:B------:R-:W-:Y:S02]  /*0490*/  UIADD3 UR11, UPT, UPT, -UR10, URZ, URZ ;  /* 0x000000ff0a0b7290 */ /* 0x000fe4000fffe1ff */
[----:B------:R-:W-:Y:S02]  /*04a0*/  UIMAD UR5, UR13, UR17, UR5 ;  /* 0x000000110d0572a4 */ /* 0x000fe4000f8e0205 */
[----:B------:R-:W-:-:S02]  /*04b0*/  UIMAD UR11, UR32, UR11, UR25 ;  /* 0x0000000b200b72a4 */ /* 0x000fc4000f8e0219 */
[----:B------:R-:W-:Y:S02]  /*04c0*/  UIMAD.WIDE.U32 UR8, UR12, UR30, UR4 ;  /* 0x0000001e0c0872a5 */ /* 0x000fe4000f8e0004 */
[----:B------:R-:W-:Y:S02]  /*04d0*/  UISETP.GT.U32.AND UP2, UPT, UR32, UR11, UPT ;  /* 0x0000000b2000728c */ /* 0x000fe4000bf44070 */
[----:B-1----:R-:W-:Y:S02]  /*04e0*/  UIMAD.WIDE.U32 UR16, UR13, UR6, URZ ;  /* 0x000000060d1072a5 */ /* 0x002fe4000f8e00ff */
[----:B------:R-:W-:Y:S02]  /*04f0*/  UIMAD UR25, UR12, UR31, UR9 ;  /* 0x0000001f0c1972a4 */ /* 0x000fe4000f8e0209 */
[----:B------:R-:W-:Y:S02]  /*0500*/  ULOP3.LUT UR9, UR12, UR29, URZ, 0x3c, !UPT ;  /* 0x0000001d0c097292 */ /* 0x000fe4000f8e3cff */
[----:B------:R-:W-:Y:S01]  /*0510*/  UIMAD UR17, UR13, UR7, UR17 ;  /* 0x000000070d1172a4 */ /* 0x000fe2000f8e0211 */
[----:B------:R-:W1:Y:S02]  /*0520*/  LDCU.64 UR6, c[0x0][0x528] ;  /* 0x0000a500ff0677ac */ /* 0x000e640008000a00 */
[----:B------:R-:W-:-:S02]  /*0530*/  @!UP2 UIADD3 UR11, UPT, UPT, UR11, -UR32, URZ ;  /* 0x800000200b0ba290 */ /* 0x000fc4000fffe0ff */
[----:B------:R-:W-:Y:S02]  /*0540*/  @!UP2 UIADD3 UR10, UPT, UPT, UR10, 0x1, URZ ;  /* 0x000000010a0aa890 */ /* 0x000fe4000fffe0ff */
[----:B------:R-:W-:Y:S02]  /*0550*/  UISETP.GE.U32.AND UP1, UPT, UR11, UR32, UPT ;  /* 0x000000200b00728c */ /* 0x000fe4000bf26070 */
[----:B------:R-:W-:Y:S01]  /*0560*/  UISETP.GE.AND UP2, UPT, UR9, URZ, UPT ;  /* 0x000000ff0900728c */ /* 0x000fe2000bf46270 */
[----:B------:R-:W2:Y:S01]  /*0570*/  @UP0 LDCU UR9, c[0x0][0x384] ;  /* 0x00007080ff0907ac */ /* 0x000ea20008000800 */
[----:B------:R-:W4:Y:S07]  /*0580*/  LDCU.64 UR4, c[0x0][0x450] ;  /* 0x00008a00ff0477ac */ /* 0x000f2e0008000a00 */
[----:B------:R-:W-:-:S02]  /*0590*/  @UP1 UIADD3 UR10, UPT, UPT, UR10, 0x1, URZ ;  /* 0x000000010a0a1890 */ /* 0x000fc4000fffe0ff */
[----:B------:R-:W-:Y:S02]  /*05a0*/  UISETP.NE.AND UP1, UPT, UR29, URZ, UPT ;  /* 0x000000ff1d00728c */ /* 0x000fe4000bf25270 */
[----:B------:R-:W-:Y:S02]  /*05b0*/  @!UP2 UIADD3 UR10, UPT, UPT, -UR10, URZ, URZ ;  /* 0x000000ff0a0aa290 */ /* 0x000fe4000fffe1ff */
[----:B------:R-:W-:Y:S01]  /*05c0*/  UIADD3 UR8, UP2, UPT, UR15, UR8, URZ ;  /* 0x000000080f087290 */ /* 0x000fe2000ff5e0ff */
[----:B------:R-:W5:Y:S03]  /*05d0*/  @UP0 LDCU UR11, c[0x0][0x38c] ;  /* 0x00007180ff0b07ac */ /* 0x000f660008000800 */
[----:B------:R-:W-:-:S03]  /*05e0*/  UIADD3.X UR25, UPT, UPT, UR14, UR25, URZ, UP2, !UPT ;  /* 0x000000190e197290 */ /* 0x000fc600097fe4ff */
[----:B------:R-:W-:Y:S02]  /*05f0*/  @!UP1 ULOP3.LUT UR10, URZ, UR29, URZ, 0x33, !UPT ;  /* 0x0000001dff0a9292 */ /* 0x000fe4000f8e33ff */
[----:B-1----:R-:W-:Y:S02]  /*0600*/  ULEA UR24, UP1, UR8, UR6, 0x1 ;  /* 0x0000000608187291 */ /* 0x002fe4000f8208ff */
[----:B------:R-:W-:Y:S01]  /*0610*/  USHF.R.S32.HI UR6, URZ, 0x1f, UR10 ;  /* 0x0000001fff067899 */ /* 0x000fe2000801140a */
[----:B------:R-:W1:Y:S03]  /*0620*/  @UP0 LDCU.64 UR30, c[0x0][0x480] ;  /* 0x00009000ff1e07ac */ /* 0x000e660008000a00 */
[----:B---3--:R-:W-:Y:S02]  /*0630*/  UIMAD UR6, UR6, UR18, URZ ;  /* 0x00000012060672a4 */ /* 0x008fe4000f8e02ff */
[----:B------:R-:W-:-:S02]  /*0640*/  ULEA.HI.X UR25, UR8, UR7, UR25, 0x1, UP1 ;  /* 0x0000000708197291 */ /* 0x000fc400088f0c19 */
[----:B------:R-:W-:Y:S02]  /*0650*/  UIMAD.WIDE.U32 UR16, UR10, UR18, UR16 ;  /* 0x000000120a1072a5 */ /* 0x000fe4000f8e0010 */
[----:B------:R-:W-:Y:S02]  /*0660*/  UIMAD UR8, UR10, UR19, UR6 ;  /* 0x000000130a0872a4 */ /* 0x000fe4000f8e0206 */
[----:B--2---:R-:W-:Y:S02]  /*0670*/  @UP0 UIMAD UR13, UR13, UR9, UR12 ;  /* 0x000000090d0d02a4 */ /* 0x004fe4000f8e020c */
[----:B------:R-:W-:Y:S02]  /*0680*/  UIADD3 UR15, UP1, UPT, UR15, UR16, URZ ;  /* 0x000000100f0f7290 */ /* 0x000fe4000ff3e0ff */
[----:B------:R-:W-:Y:S02]  /*0690*/  UIADD3 UR8, UPT, UPT, UR17, UR8, URZ ;  /* 0x0000000811087290 */ /* 0x000fe4000fffe0ff */
[----:B------:R-:W-:-:S02]  /*06a0*/  @UP0 UIMAD UR13, UR13, UR28, URZ ;  /* 0x0000001c0d0d02a4 */ /* 0x000fc4000f8e02ff */
[----:B----4-:R-:W-:Y:S02]  /*06b0*/  ULEA UR26, UP2, UR15, UR4, 0x1 ;  /* 0x000000040f1a7291 */ /* 0x010fe4000f8408ff */
[----:B------:R-:W-:Y:S02]  /*06c0*/  UIADD3.X UR27, UPT, UPT, UR14, UR8, URZ, UP1, !UPT ;  /* 0x000000080e1b7290 */ /* 0x000fe40008ffe4ff */
[----:B-----5:R-:W-:Y:S02]  /*06d0*/  @UP0 UIMAD UR13, UR13, UR11, URZ ;  /* 0x0000000b0d0d02a4 */ /* 0x020fe4000f8e02ff */
[----:B------:R-:W-:Y:S01]  /*06e0*/  ULEA.HI.X UR27, UR15, UR5, UR27, 0x1, UP2 ;  /* 0x000000050f1b7291 */ /* 0x000fe200090f0c1b */
[----:B------:R-:W-:Y:S02]  /*06f0*/  UMOV UR4, URZ ;  /* 0x000000ff00047c82 */ /* 0x000fe40008000000 */
[----:B------:R-:W-:Y:S01]  /*0700*/  UMOV UR5, URZ ;  /* 0x000000ff00057c82 */ /* 0x000fe20008000000 */
[----:B-1----:R-:W-:-:S02]  /*0710*/  @UP0 UIMAD.WIDE UR4, UR13, 0x8, UR30 ;  /* 0x000000080d0408a5 */ /* 0x002fc4000f8e021e */
[----:B------:R-:W-:Y:S01]  /*0720*/  UISETP.GE.AND UP0, UPT, UR28, 0x1, UPT ;  /* 0x000000011c00788c */ /* 0x000fe2000bf06270 */
[----:B------:R-:W-:Y:S01]  /*0730*/  UMOV UR6, URZ ;  /* 0x000000ff00067c82 */ /* 0x000fe20008000000 */
[----:B------:R-:W-:Y:S01]  /*0740*/  UMOV UR7, URZ ;  /* 0x000000ff00077c82 */ /* 0x000fe20008000000 */
[----:B------:R-:W-:Y:S02]  /*0750*/  @P0 R2UR UR6, R3 ;  /* 0x00000000030602ca */ /* 0x000fe400000e0000 */
[----:B------:R-:W-:-:S04]  /*0760*/  @P1 R2UR UR7, R4 ;  /* 0x00000000040712ca */ /* 0x000fc800000e0000 */
[----:B0-----:R-:W-:Y:S11]  /*0770*/  BRA.U !UP0, `(.L_x_413) ;  /* 0x000000a108947547 */ /* 0x001ff6000b800000 */
[----:B------:R-:W0:Y:S01]  /*0780*/  S2R R79, SR_TID.X ;  /* 0x00000000004f7919 */ /* 0x000e220000002100 */
[----:B------:R-:W1:Y:S01]  /*0790*/  LDCU UR11, c[0x0][0x394] ;  /* 0x00007280ff0b77ac */ /* 0x000e620008000800 */
[----:B------:R2:W-:Y:S04]  /*07a0*/  STL [R1+0xc4], RZ ;  /* 0x0000c4ff01007387 */ /* 0x0005e80000100800 */
[----:B------:R2:W-:Y:S01]  /*07b0*/  STL [R1+0xc8], RZ ;  /* 0x0000c8ff01007387 */ /* 0x0005e20000100800 */
[C---:B0-----:R-:W-:Y:S02]  /*07c0*/  SHF.L.U32 R0, R79.reuse, 0x4, RZ ;  /* 0x000000044f007819 */ /* 0x041fe400000006ff */
[----:B------:R-:W-:-:S04]  /*07d0*/  LOP3.LUT R77, R79, 0x1f, RZ, 0xc0, !PT ;  /* 0x0000001f4f4d7812 */ /* 0x000fc800078ec0ff */
[----:B-12---:R-:W-:-:S07]  /*07e0*/  LOP3.LUT R0, R77, 0x3e00, R0, 0xf8, !PT ;  /* 0x00003e004d007812 */ /* 0x006fce00078ef800 */
.L_x_461:
[----:B------:R-:W0:Y:S01]  /*07f0*/  S2UR UR28, SR_CTAID.X ;  /* 0x00000000001c79c3 */ /* 0x000e220000002500 */
[----:B------:R-:W0:Y:S01]  /*0800*/  LDCU.128 UR12, c[0x0][0x410] ;  /* 0x00008200ff0c77ac */ /* 0x000e220008000c00 */
[----:B------:R-:W-:Y:S01]  /*0810*/  IMAD.SHL.U32 R85, R79, 0x10, RZ ;  /* 0x000000104f557824 */ /* 0x000fe200078e00ff */
[----:B------:R-:W-:Y:S01]  /*0820*/  LOP3.LUT R2, R2, 0xfffffeff, RZ, 0xc0, !PT ;  /* 0xfffffeff02027812 */ /* 0x000fe200078ec0ff */
[----:B-1----:R-:W-:Y:S01]  /*0830*/  IMAD.U32 R9, RZ, RZ, UR21 ;  /* 0x00000015ff097e24 */ /* 0x002fe2000f8e00ff */
[----:B------:R-:W1:Y:S01]  /*0840*/  LDCU.128 UR16, c[0x0][0x420] ;  /* 0x00008400ff1077ac */ /* 0x000e620008000c00 */
[----:B------:R-:W-:Y:S02]  /*0850*/  MOV R8, UR20 ;  /* 0x0000001400087c02 */ /* 0x000fe40008000f00 */
[----:B------:R-:W2:Y:S01]  /*0860*/  S2UR UR31, SR_CTAID.Y ;  /* 0x00000000001f79c3 */ /* 0x000ea20000002600 */
[----:B------:R-:W-:Y:S01]  /*0870*/  USHF.L.U32 UR29, UR11, 0xb, URZ ;  /* 0x0000000b0b1d7899 */ /* 0x000fe200080006ff */
[----:B------:R-:W-:Y:S01]  /*0880*/  LOP3.LUT R78, R85, 0x3e00, RZ, 0xc0, !PT ;  /* 0x00003e00554e7812 */ /* 0x000fe200078ec0ff */
[----:B------:R-:W3:Y:S01]  /*0890*/  LDCU UR30, c[0x0][0x388] ;  /* 0x00007100ff1e77ac */ /* 0x000ee20008000800 */
[----:B------:R-:W-:Y:S01]  /*08a0*/  IMAD.WIDE.U32 R12, R0, 0x2, R8 ;  /* 0x00000002000c7825 */ /* 0x000fe200078e0008 */
[----:B------:R-:W-:Y:S01]  /*08b0*/  PRMT R19, RZ, 0x7610, R19 ;  /* 0x00007610ff137816 */ /* 0x000fe20000000013 */
[----:B------:R-:W-:Y:S01]  /*08c0*/  UIADD3 UR29, UPT, UPT, UR29, -0x800, URZ ;  /* 0xfffff8001d1d7890 */ /* 0x000fe2000fffe0ff */
[----:B------:R-:W-:Y:S01]  /*08d0*/  LOP3.LUT R77, R78, R77, RZ, 0xfc, !PT ;  /* 0x0000004d4e4d7212 */ /* 0x000fe200078efcff */
[----:B------:R-:W-:Y:S01]  /*08e0*/  UMOV UR9, URZ ;  /* 0x000000ff00097c82 */ /* 0x000fe20008000000 */
[----:B------:R-:W4:Y:S01]  /*08f0*/  LDCU.64 UR38, c[0x0][0x488] ;  /* 0x00009100ff2677ac */ /* 0x000f220008000a00 */
[----:B------:R-:W-:-:S02]  /*0900*/  PRMT R20, RZ, 0x7610, R20 ;  /* 0x00007610ff147816 */ /* 0x000fc40000000014 */
[C---:B------:R-:W-:Y:S01]  /*0910*/  LOP3.LUT R76, R77.reuse, 0x20, RZ, 0xfc, !PT ;  /* 0x000000204d4c7812 */ /* 0x040fe200078efcff */
[----:B------:R-:W-:Y:S01]  /*0920*/  UMOV UR8, UR29 ;  /* 0x0000001d00087c82 */ /* 0x000fe20008000000 */
[C---:B------:R-:W-:Y:S01]  /*0930*/  LOP3.LUT R75, R77.reuse, 0x40, RZ, 0xfc, !PT ;  /* 0x000000404d4b7812 */ /* 0x040fe200078efcff */
[----:B0-----:R-:W-:Y:S01]  /*0940*/  UIMAD UR36, UR28, UR13, URZ ;  /* 0x0000000d1c2472a4 */ /* 0x001fe2000f8e02ff */
[C---:B------:R-:W-:Y:S01]  /*0950*/  LOP3.LUT R74, R77.reuse, 0x60, RZ, 0xfc, !PT ;  /* 0x000000604d4a7812 */ /* 0x040fe200078efcff */
[----:B------:R-:W-:Y:S01]  /*0960*/  UIMAD.WIDE.U32 UR12, UR28, UR12, UR8 ;  /* 0x0000000c1c0c72a5 */ /* 0x000fe2000f8e0008 */
[C---:B------:R-:W-:Y:S01]  /*0970*/  SHF.L.U32 R8, R77.reuse, 0x1, RZ ;  /* 0x000000014d087819 */ /* 0x040fe200000006ff */
[----:B-1----:R-:W-:Y:S01]  /*0980*/  UIMAD.WIDE.U32 UR32, UR28, UR16, UR8 ;  /* 0x000000101c2072a5 */ /* 0x002fe2000f8e0008 */
[C---:B------:R-:W-:Y:S01]  /*0990*/  LOP3.LUT R73, R77.reuse, 0x80, RZ, 0xfc, !PT ;  /* 0x000000804d497812 */ /* 0x040fe200078efcff */
[----:B------:R-:W-:Y:S01]  /*09a0*/  UIADD3 UR13, UPT, UPT, UR13, UR36, URZ ;  /* 0x000000240d0d7290 */ /* 0x000fe2000fffe0ff */
[C---:B------:R-:W-:Y:S01]  /*09b0*/  LOP3.LUT R72, R77.reuse, 0xa0, RZ, 0xfc, !PT ;  /* 0x000000a04d487812 */ /* 0x040fe200078efcff */
[----:B------:R-:W-:Y:S01]  /*09c0*/  UIMAD UR17, UR28, UR17, UR33 ;  /* 0x000000111c1172a4 */ /* 0x000fe2000f8e0221 */
[C---:B------:R-:W-:Y:S01]  /*09d0*/  LOP3.LUT R71, R77.reuse, 0xc0, RZ, 0xfc, !PT ;  /* 0x000000c04d477812 */ /* 0x040fe200078efcff */
[----:B--2---:R-:W-:Y:S01]  /*09e0*/  UIMAD.WIDE.U32 UR12, UR31, UR14, UR12 ;  /* 0x0000000e1f0c72a5 */ /* 0x004fe2000f8e000c */
[C---:B------:R-:W-:Y:S01]  /*09f0*/  LOP3.LUT R70, R77.reuse, 0xe0, RZ, 0xfc, !PT ;  /* 0x000000e04d467812 */ /* 0x040fe200078efcff */
[----:B------:R-:W0:Y:S01]  /*0a00*/  LDCU.64 UR36, c[0x0][0x478] ;  /* 0x00008f00ff2477ac */ /* 0x000e220008000a00 */
[----:B------:R-:W-:-:S02]  /*0a10*/  LOP3.LUT R69, R77, 0x100, RZ, 0xfc, !PT ;  /* 0x000001004d457812 */ /* 0x000fc400078efcff */
[----:B------:R-:W-:Y:S01]  /*0a20*/  PRMT R15, RZ, 0x7610, R15 ;  /* 0x00007610ff0f7816 */ /* 0x000fe2000000000f */
[----:B------:R-:W-:Y:S01]  /*0a30*/  UMOV UR16, UR32 ;  /* 0x0000002000107c82 */ /* 0x000fe20008000000 */
[C---:B------:R-:W-:Y:S01]  /*0a40*/  IADD3 R5, P0, PT, R77.reuse, UR12, RZ ;  /* 0x0000000c4d057c10 */ /* 0x040fe2000ff1e0ff */
[----:B------:R-:W-:Y:S01]  /*0a50*/  UIMAD.WIDE.U32 UR16, UR31, UR18, UR16 ;  /* 0x000000121f1072a5 */ /* 0x000fe2000f8e0010 */
[----:B------:R-:W-:Y:S01]  /*0a60*/  PRMT R18, RZ, 0x7610, R18 ;  /* 0x00007610ff127816 */ /* 0x000fe20000000012 */
[----:B---3--:R-:W-:Y:S01]  /*0a70*/  UIADD3 UR12, UPT, UPT, -UR29, UR30, URZ ;  /* 0x0000001e1d0c7290 */ /* 0x008fe2000fffe1ff */
[----:B------:R-:W-:Y:S01]  /*0a80*/  PRMT R16, RZ, 0x7610, R16 ;  /* 0x00007610ff107816 */ /* 0x000fe20000000010 */
[----:B------:R-:W-:Y:S01]  /*0a90*/  UIMAD UR19, UR31, UR19, UR17 ;  /* 0x000000131f1372a4 */ /* 0x000fe2000f8e0211 */
[----:B------:R-:W-:Y:S01]  /*0aa0*/  PRMT R17, RZ, 0x7610, R17 ;  /* 0x00007610ff117816 */ /* 0x000fe20000000011 */
[----:B------:R-:W-:Y:S01]  /*0ab0*/  UIMAD UR15, UR31, UR15, UR13 ;  /* 0x0000000f1f0f72a4 */ /* 0x000fe2000f8e020d */
[----:B------:R-:W-:-:S02]  /*0ac0*/  IADD3 R3, P1, PT, R77, UR16, RZ ;  /* 0x000000104d037c10 */ /* 0x000fc4000ff3e0ff */
[C---:B------:R-:W-:Y:S02]  /*0ad0*/  LOP3.LUT R68, R77.reuse, 0x120, RZ, 0xfc, !PT ;  /* 0x000001204d447812 */ /* 0x040fe400078efcff */
[C---:B------:R-:W-:Y:S01]  /*0ae0*/  LOP3.LUT R67, R77.reuse, 0x140, RZ, 0xfc, !PT ;  /* 0x000001404d437812 */ /* 0x040fe200078efcff */
[----:B------:R-:W-:Y:S01]  /*0af0*/  IMAD.X R10, RZ, RZ, UR19, P1 ;  /* 0x00000013ff0a7e24 */ /* 0x000fe200088e06ff */
[----:B------:R-:W-:Y:S02]  /*0b00*/  ISETP.GE.AND P2, PT, R0, UR12, PT ;  /* 0x0000000c00007c0c */ /* 0x000fe4000bf46270 */
        /* <DEDUP_REMOVED lines=13> */
[C---:B0-----:R-:W-:Y:S02]  /*0be0*/  LEA R6, P1, R3.reuse, UR36, 0x1 ;  /* 0x0000002403067c11 */ /* 0x041fe4000f8208ff */
[----:B------:R-:W-:Y:S02]  /*0bf0*/  @P2 LOP3.LUT R2, R2, 0x100, RZ, 0xfc, !PT ;  /* 0x0000010002022812 */ /* 0x000fe400078efcff */
[----:B------:R-:W-:Y:S01]  /*0c00*/  LEA.HI.X R7, R3, UR37, R10, 0x1, P1 ;  /* 0x0000002503077c11 */ /* 0x000fe200088f0c0a */
[----:B------:R-:W0:Y:S01]  /*0c10*/  S2R R30, SR_LANEID ;  /* 0x00000000001e7919 */ /* 0x000e220000000000 */
[----:B------:R-:W-:Y:S01]  /*0c20*/  ISETP.GE.AND P1, PT, R76, UR12, PT ;  /* 0x0000000c4c007c0c */ /* 0x000fe2000bf26270 */
[----:B------:R-:W-:Y:S01]  /*0c30*/  UMOV UR32, 0x400 ;  /* 0x0000040000207882 */ /* 0x000fe20000000000 */
[----:B------:R-:W-:Y:S01]  /*0c40*/  ISETP.GE.AND P6, PT, R75, UR12, PT ;  /* 0x0000000c4b007c0c */ /* 0x000fe2000bfc6270 */
[----:B------:R-:W1:Y:S01]  /*0c50*/  LDCU.64 UR16, c[0x0][0x490] ;  /* 0x00009200ff1077ac */ /* 0x000e620008000a00 */
[----:B------:R-:W-:-:S02]  /*0c60*/  LOP3.LUT R2, R2, 0xffffff7f, RZ, 0xc0, !PT ;  /* 0xffffff7f02027812 */ /* 0x000fc400078ec0ff */
[----:B------:R-:W-:Y:S01]  /*0c70*/  IADD3.X R14, PT, PT, RZ, UR15, RZ, P0, !PT ;  /* 0x0000000fff0e7c10 */ /* 0x000fe200087fe4ff */
[----:B------:R-:W2:Y:S01]  /*0c80*/  LDCU.64 UR14, c[0x0][0x510] ;  /* 0x0000a200ff0e77ac */ /* 0x000ea20008000a00 */
[C---:B----4-:R-:W-:Y:S02]  /*0c90*/  LEA R4, P0, R5.reuse, UR38, 0x1 ;  /* 0x0000002605047c11 */ /* 0x050fe4000f8008ff */
[----:B------:R-:W-:Y:S01]  /*0ca0*/  ISETP.GE.AND P5, PT, R74, UR12, PT ;  /* 0x0000000c4a007c0c */ /* 0x000fe2000bfa6270 */
[----:B------:R-:W3:Y:S01]  /*0cb0*/  LDCU UR18, c[0x0][0x38c] ;  /* 0x00007180ff1277ac */ /* 0x000ee20008000800 */
[----:B------:R-:W-:Y:S02]  /*0cc0*/  LEA.HI.X R5, R5, UR39, R14, 0x1, P0 ;  /* 0x0000002705057c11 */ /* 0x000fe400080f0c0e */
[----:B------:R-:W-:Y:S02]  /*0cd0*/  @P1 LOP3.LUT R2, R2, 0x80, RZ, 0xfc, !PT ;  /* 0x0000008002021812 */ /* 0x000fe400078efcff */
[----:B------:R-:W-:-:S02]  /*0ce0*/  IADD3 R10, P0, PT, R8, UR22, RZ ;  /* 0x00000016080a7c10 */ /* 0x000fc4000ff1e0ff */
[----:B------:R-:W-:Y:S02]  /*0cf0*/  LOP3.LUT R2, R2, 0xffffffbf, RZ, 0xc0, !PT ;  /* 0xffffffbf02027812 */ /* 0x000fe400078ec0ff */
[----:B------:R-:W-:Y:S01]  /*0d00*/  IADD3 R8, P1, PT, R8, UR24, RZ ;  /* 0x0000001808087c10 */ /* 0x000fe2000ff3e0ff */
[----:B------:R-:W-:Y:S01]  /*0d10*/  IMAD.X R11, RZ, RZ, UR23, P0 ;  /* 0x00000017ff0b7e24 */ /* 0x000fe200080e06ff */
[----:B------:R-:W-:Y:S01]  /*0d20*/  @P6 LOP3.LUT R2, R2, 0x40, RZ, 0xfc, !PT ;  /* 0x0000004002026812 */ /* 0x000fe200078efcff */
[----:B------:R-:W4:Y:S01]  /*0d30*/  @!P5 LDG.E.U16 R15, desc[UR34][R12.64+0xc0] ;  /* 0x0000c0220c0fd981 */ /* 0x000f22000c1e1500 */
[----:B------:R-:W-:Y:S02]  /*0d40*/  IADD3.X R9, PT, PT, RZ, UR25, RZ, P1, !PT ;  /* 0x00000019ff097c10 */ /* 0x000fe40008ffe4ff */
[----:B------:R-:W-:Y:S02]  /*0d50*/  ISETP.GE.AND P4, PT, R73, UR12, PT ;  /* 0x0000000c49007c0c */ /* 0x000fe4000bf86270 */
[----:B------:R-:W-:-:S02]  /*0d60*/  LOP3.LUT P1, RZ, R2, 0x100, RZ, 0xc0, !PT ;  /* 0x0000010002ff7812 */ /* 0x000fc4000782c0ff */
[----:B------:R-:W-:Y:S02]  /*0d70*/  LOP3.LUT R2, R2, 0xffffffdf, RZ, 0xc0, !PT ;  /* 0xffffffdf02027812 */ /* 0x000fe400078ec0ff */
[----:B------:R-:W-:Y:S02]  /*0d80*/  ISETP.GE.AND P3, PT, R72, UR12, PT ;  /* 0x0000000c48007c0c */ /* 0x000fe4000bf66270 */
[----:B------:R-:W-:Y:S02]  /*0d90*/  @P5 LOP3.LUT R2, R2, 0x20, RZ, 0xfc, !PT ;  /* 0x0000002002025812 */ /* 0x000fe400078efcff */
[----:B------:R-:W-:Y:S02]  /*0da0*/  ISETP.GE.AND P0, PT, R76, UR12, PT ;  /* 0x0000000c4c007c0c */ /* 0x000fe4000bf06270 */
[----:B------:R-:W-:Y:S01]  /*0db0*/  LOP3.LUT R2, R2, 0xffffffef, RZ, 0xc0, !PT ;  /* 0xffffffef02027812 */ /* 0x000fe200078ec0ff */
[----:B------:R-:W5:Y:S01]  /*0dc0*/  @!P4 LDG.E.U16 R16, desc[UR34][R12.64+0x100] ;  /* 0x000100220c10c981 */ /* 0x000f62000c1e1500 */
[----:B------:R-:W-:-:S02]  /*0dd0*/  ISETP.GE.AND P2, PT, R71, UR12, PT ;  /* 0x0000000c47007c0c */ /* 0x000fc4000bf46270 */
[----:B------:R-:W-:Y:S02]  /*0de0*/  @P4 LOP3.LUT R2, R2, 0x10, RZ, 0xfc, !PT ;  /* 0x0000001002024812 */ /* 0x000fe400078efcff */
[----:B------:R-:W-:Y:S01]  /*0df0*/  PRMT R3, RZ, 0x7610, R3 ;  /* 0x00007610ff037816 */ /* 0x000fe20000000003 */
[----:B------:R-:W2:Y:S01]  /*0e00*/  @!P3 LDG.E.U16 R17, desc[UR34][R12.64+0x140] ;  /* 0x000140220c11b981 */ /* 0x000ea2000c1e1500 */
[----:B------:R-:W-:Y:S02]  /*0e10*/  LOP3.LUT R2, R2, 0xfffffff7, RZ, 0xc0, !PT ;  /* 0xfffffff702027812 */ /* 0x000fe400078ec0ff */
[----:B------:R-:W-:Y:S02]  /*0e20*/  PRMT R0, RZ, 0x7610, R0 ;  /* 0x00007610ff007816 */ /* 0x000fe40000000000 */
[----:B------:R-:W-:Y:S01]  /*0e30*/  @P3 LOP3.LUT R2, R2, 0x8, RZ, 0xfc, !PT ;  /* 0x0000000802023812 */ /* 0x000fe200078efcff */
[----:B------:R-:W3:Y:S01]  /*0e40*/  @!P0 LDG.E.U16 R3, desc[UR34][R12.64+0x40] ;  /* 0x000040220c038981 */ /* 0x000ee2000c1e1500 */
[----:B------:R-:W-:-:S02]  /*0e50*/  ISETP.GE.AND P0, PT, R70, UR12, PT ;  /* 0x0000000c46007c0c */ /* 0x000fc4000bf06270 */
[----:B------:R-:W-:Y:S01]  /*0e60*/  LOP3.LUT R2, R2, 0xfffffffb, RZ, 0xc0, !PT ;  /* 0xfffffffb02027812 */ /* 0x000fe200078ec0ff */
[----:B------:R-:W4:Y:S01]  /*0e70*/  @!P1 LDG.E.U16 R0, desc[UR34][R12.64] ;  /* 0x000000220c009981 */ /* 0x000f22000c1e1500 */
[----:B------:R-:W-:Y:S02]  /*0e80*/  PRMT R14, RZ, 0x7610, R14 ;  /* 0x00007610ff0e7816 */ /* 0x000fe4000000000e */
[----:B------:R-:W-:Y:S01]  /*0e90*/  @P2 LOP3.LUT R2, R2, 0x4, RZ, 0xfc, !PT ;  /* 0x0000000402022812 */ /* 0x000fe200078efcff */
[----:B------:R-:W2:Y:S03]  /*0ea0*/  @!P2 LDG.E.U16 R18, desc[UR34][R12.64+0x180] ;  /* 0x000180220c12a981 */ /* 0x000ea6000c1e1500 */
[----:B------:R-:W-:Y:S01]  /*0eb0*/  LOP3.LUT R2, R2, 0xfffffffd, RZ, 0xc0, !PT ;  /* 0xfffffffd02027812 */ /* 0x000fe200078ec0ff */
[----:B------:R-:W5:Y:S03]  /*0ec0*/  @!P6 LDG.E.U16 R14, desc[UR34][R12.64+0x80] ;  /* 0x000080220c0ee981 */ /* 0x000f66000c1e1500 */
[----:B------:R-:W-:Y:S01]  /*0ed0*/  @P0 LOP3.LUT R2, R2, 0x2, RZ, 0xfc, !PT ;  /* 0x0000000202020812 */ /* 0x000fe200078efcff */
[----:B------:R-:W2:Y:S01]  /*0ee0*/  @!P0 LDG.E.U16 R19, desc[UR34][R12.64+0x1c0] ;  /* 0x0001c0220c138981 */ /* 0x000ea2000c1e1500 */
[----:B------:R-:W-:-:S02]  /*0ef0*/  ISETP.GE.AND P0, PT, R69, UR12, PT ;  /* 0x0000000c45007c0c */ /* 0x000fc4000bf06270 */
[----:B------:R-:W-:Y:S02]  /*0f00*/  LOP3.LUT R2, R2, 0xfffffffe, RZ, 0xc0, !PT ;  /* 0xfffffffe02027812 */ /* 0x000fe400078ec0ff */
[----:B------:R-:W-:Y:S02]  /*0f10*/  ISETP.GE.AND P1, PT, R67, UR12, PT ;  /* 0x0000000c43007c0c */ /* 0x000fe4000bf26270 */
[----:B------:R-:W-:Y:S02]  /*0f20*/  ISETP.GE.AND P2, PT, R66, UR12, PT ;  /* 0x0000000c42007c0c */ /* 0x000fe4000bf46270 */
[----:B------:R-:W-:-:S05]  /*0f30*/  ISETP.GE.AND P3, PT, R65, UR12, PT ;  /* 0x0000000c41007c0c */ /* 0x000fca000bf66270 */
[----:B------:R-:W-:Y:S01]  /*0f40*/  @P0 LOP3.LUT R2, R2, 0x1, RZ, 0xfc, !PT ;  /* 0x0000000102020812 */ /* 0x000fe200078efcff */
[----:B------:R-:W2:Y:S01]  /*0f50*/  @!P0 LDG.E.U16 R20, desc[UR34][R12.64+0x200] ;  /* 0x000200220c148981 */ /* 0x000ea2000c1e1500 */
[----:B------:R-:W-:Y:S02]  /*0f60*/  ISETP.GE.AND P0, PT, R68, UR12, PT ;  /* 0x0000000c44007c0c */ /* 0x000fe4000bf06270 */
[----:B------:R-:W-:Y:S01]  /*0f70*/  ISETP.GE.AND P4, PT, R64, UR12, PT ;  /* 0x0000000c40007c0c */ /* 0x000fe2000bf86270 */
[----:B------:R-:W2:Y:S01]  /*0f80*/  @!P1 LDG.E.U16 R22, desc[UR34][R12.64+0x280] ;  /* 0x000280220c169981 */ /* 0x000ea2000c1e1500 */
[----:B------:R-:W-:Y:S02]  /*0f90*/  ISETP.GE.AND P5, PT, R63, UR12, PT ;  /* 0x0000000c3f007c0c */ /* 0x000fe4000bfa6270 */
[----:B------:R-:W-:Y:S01]  /*0fa0*/  ISETP.GE.AND P6, PT, R62, UR12, PT ;  /* 0x0000000c3e007c0c */ /* 0x000fe2000bfc6270 */
[----:B------:R-:W2:Y:S04]  /*0fb0*/  @!P2 LDG.E.U16 R23, desc[UR34][R12.64+0x2c0] ;  /* 0x0002c0220c17a981 */ /* 0x000ea8000c1e1500 */
[----:B------:R-:W2:Y:S04]  /*0fc0*/  @!P3 LDG.E.U16 R24, desc[UR34][R12.64+0x300] ;  /* 0x000300220c18b981 */ /* 0x000ea8000c1e1500 */
[----:B------:R-:W2:Y:S04]  /*0fd0*/  @!P0 LDG.E.U16 R21, desc[UR34][R12.64+0x240] ;  /* 0x000240220c158981 */ /* 0x000ea8000c1e1500 */
[----:B------:R-:W2:Y:S04]  /*0fe0*/  @!P4 LDG.E.U16 R25, desc[UR34][R12.64+0x340] ;  /* 0x000340220c19c981 */ /* 0x000ea8000c1e1500 */
[----:B------:R-:W2:Y:S04]  /*0ff0*/  @!P5 LDG.E.U16 R26, desc[UR34][R12.64+0x380] ;  /* 0x000380220c1ad981 */ /* 0x000ea8000c1e1500 */
[----:B------:R1:W2:Y:S01]  /*1000*/  @!P6 LDG.E.U16 R27, desc[UR34][R12.64+0x3c0] ;  /* 0x0003c0220c1be981 */ /* 0x0002a2000c1e1500 */
[----:B------:R-:W1:Y:S01]  /*1010*/  S2UR UR12, SR_CgaCtaId ;  /* 0x00000000000c79c3 */ /* 0x000e620000008800 */
[----:B0-----:R-:W-:-:S05]  /*1020*/  IMAD.IADD R28, R78, 0x1, R30 ;  /* 0x000000014e1c7824 */ /* 0x001fca00078e021e */
[CC--:B------:R-:W-:Y:S02]  /*1030*/  LEA.HI.SX32 R29, R28.reuse, R28.reuse, 0x1b ;  /* 0x0000001c1c1d7211 */ /* 0x0c0fe400078fdaff */
[C---:B-1----:R-:W-:Y:S01]  /*1040*/  IADD3 R13, PT, PT, R28.reuse, 0x60, RZ ;  /* 0x000000601c0d7810 */ /* 0x042fe20007ffe0ff */
[C---:B------:R-:W-:Y:S02]  /*1050*/  VIADD R31, R28.reuse, 0x40 ;  /* 0x000000401c1f7836 */ /* 0x040fe40000000000 */
[C---:B------:R-:W-:Y:S01]  /*1060*/  VIADD R33, R28.reuse, 0x80 ;  /* 0x000000801c217836 */ /* 0x040fe20000000000 */
[----:B------:R-:W-:Y:S01]  /*1070*/  LEA.HI.SX32 R13, R13, R28, 0x1b ;  /* 0x0000001c0d0d7211 */ /* 0x000fe200078fdaff */
[----:B------:R-:W-:Y:S01]  /*1080*/  ULEA UR32, UR12, UR32, 0x18 ;  /* 0x000000200c207291 */ /* 0x000fe2000f8ec0ff */
[----:B------:R-:W-:Y:S01]  /*1090*/  IADD3 R35, PT, PT, R28, 0xa0, RZ ;  /* 0x000000a01c237810 */ /* 0x000fe20007ffe0ff */
[----:B------:R-:W0:Y:S04]  /*10a0*/  LDCU.64 UR12, c[0x0][0x508] ;  /* 0x0000a100ff0c77ac */ /* 0x000e280008000a00 */
[----:B------:R-:W-:-:S02]  /*10b0*/  LEA R152, R29, UR32, 0x1 ;  /* 0x000000201d987c11 */ /* 0x000fc4000f8e08ff */
[C---:B------:R-:W-:Y:S02]  /*10c0*/  IADD3 R29, PT, PT, R28.reuse, 0x20, RZ ;  /* 0x000000201c1d7810 */ /* 0x040fe40007ffe0ff */
[-C--:B------:R-:W-:Y:S02]  /*10d0*/  LEA.HI.SX32 R31, R31, R28.reuse, 0x1b ;  /* 0x0000001c1f1f7211 */ /* 0x080fe400078fdaff */
[-C--:B------:R-:W-:Y:S02]  /*10e0*/  LEA.HI.SX32 R29, R29, R28.reuse, 0x1b ;  /* 0x0000001c1d1d7211 */ /* 0x080fe400078fdaff */
[----:B------:R-:W-:Y:S01]  /*10f0*/  LEA R149, R13, UR32, 0x1 ;  /* 0x000000200d957c11 */ /* 0x000fe2000f8e08ff */
[----:B------:R-:W-:Y:S01]  /*1100*/  VIADD R13, R28, 0xc0 ;  /* 0x000000c01c0d7836 */ /* 0x000fe20000000000 */
[-C--:B------:R-:W-:Y:S02]  /*1110*/  LEA.HI.SX32 R33, R33, R28.reuse, 0x1b ;  /* 0x0000001c21217211 */ /* 0x080fe400078fdaff */
[----:B------:R-:W-:-:S02]  /*1120*/  LEA.HI.SX32 R35, R35, R28, 0x1b ;  /* 0x0000001c23237211 */ /* 0x000fc400078fdaff */
[----:B------:R-:W-:Y:S02]  /*1130*/  LEA R151, R29, UR32, 0x1 ;  /* 0x000000201d977c11 */ /* 0x000fe4000f8e08ff */
[----:B------:R-:W-:Y:S01]  /*1140*/  LEA R150, R31, UR32, 0x1 ;  /* 0x000000201f967c11 */ /* 0x000fe2000f8e08ff */
[C---:B------:R-:W-:Y:S01]  /*1150*/  VIADD R31, R28.reuse, 0x100 ;  /* 0x000001001c1f7836 */ /* 0x040fe20000000000 */
[----:B------:R-:W-:Y:S02]  /*1160*/  LEA R148, R33, UR32, 0x1 ;  /* 0x0000002021947c11 */ /* 0x000fe4000f8e08ff */
[C---:B------:R-:W-:Y:S02]  /*1170*/  IADD3 R29, PT, PT, R28.reuse, 0xe0, RZ ;  /* 0x000000e01c1d7810 */ /* 0x040fe40007ffe0ff */
[----:B------:R-:W-:Y:S02]  /*1180*/  LEA.HI.SX32 R13, R13, R28, 0x1b ;  /* 0x0000001c0d0d7211 */ /* 0x000fe400078fdaff */
[----:B------:R-:W-:Y:S01]  /*1190*/  LEA R147, R35, UR32, 0x1 ;  /* 0x0000002023937c11 */ /* 0x000fe2000f8e08ff */
[C---:B------:R-:W-:Y:S01]  /*11a0*/  VIADD R35, R28.reuse, 0x140 ;  /* 0x000001401c237836 */ /* 0x040fe20000000000 */
[----:B------:R-:W-:-:S02]  /*11b0*/  IADD3 R33, PT, PT, R28, 0x120, RZ ;  /* 0x000001201c217810 */ /* 0x000fc40007ffe0ff */
[-C--:B------:R-:W-:Y:S02]  /*11c0*/  LEA.HI.SX32 R29, R29, R28.reuse, 0x1b ;  /* 0x0000001c1d1d7211 */ /* 0x080fe400078fdaff */
[----:B------:R-:W-:Y:S01]  /*11d0*/  LEA R146, R13, UR32, 0x1 ;  /* 0x000000200d927c11 */ /* 0x000fe2000f8e08ff */
[----:B------:R-:W-:Y:S01]  /*11e0*/  VIADD R13, R28, 0x180 ;  /* 0x000001801c0d7836 */ /* 0x000fe20000000000 */
[-C--:B------:R-:W-:Y:S02]  /*11f0*/  LEA.HI.SX32 R31, R31, R28.reuse, 0x1b ;  /* 0x0000001c1f1f7211 */ /* 0x080fe400078fdaff */
[-C--:B------:R-:W-:Y:S02]  /*1200*/  LEA.HI.SX32 R33, R33, R28.reuse, 0x1b ;  /* 0x0000001c21217211 */ /* 0x080fe400078fdaff */
[----:B------:R-:W-:Y:S02]  /*1210*/  LEA.HI.SX32 R35, R35, R28, 0x1b ;  /* 0x0000001c23237211 */ /* 0x000fe400078fdaff */
[----:B------:R-:W-:-:S02]  /*1220*/  LEA R145, R29, UR32, 0x1 ;  /* 0x000000201d917c11 */ /* 0x000fc4000f8e08ff */
[----:B------:R-:W-:Y:S02]  /*1230*/  P2R R36, PR, RZ, 0x1 ;  /* 0x00000001ff247803 */ /* 0x000fe40000000000 */
[----:B------:R-:W-:Y:S02]  /*1240*/  IADD3 R29, PT, PT, R28, 0x1e0, RZ ;  /* 0x000001e01c1d7810 */ /* 0x000fe40007ffe0ff */
[----:B------:R-:W-:Y:S02]  /*1250*/  LOP3.LUT P0, RZ, R2, 0x1, RZ, 0xc0, !PT ;  /* 0x0000000102ff7812 */ /* 0x000fe4000780c0ff */
[----:B------:R-:W-:Y:S02]  /*1260*/  LEA R144, R31, UR32, 0x1 ;  /* 0x000000201f907c11 */ /* 0x000fe4000f8e08ff */
[----:B------:R-:W-:Y:S02]  /*1270*/  LEA.HI.SX32 R13, R13, R28, 0x1b ;  /* 0x0000001c0d0d7211 */ /* 0x000fe400078fdaff */
[----:B------:R-:W-:-:S02]  /*1280*/  LEA R142, R33, UR32, 0x1 ;  /* 0x00000020218e7c11 */ /* 0x000fc4000f8e08ff */
[----:B------:R-:W-:Y:S02]  /*1290*/  LEA R140, R35, UR32, 0x1 ;  /* 0x00000020238c7c11 */ /* 0x000fe4000f8e08ff */
[----:B------:R-:W-:Y:S02]  /*12a0*/  LEA.HI.SX32 R29, R29, R28, 0x1b ;  /* 0x0000001c1d1d7211 */ /* 0x000fe400078fdaff */
[----:B------:R-:W-:Y:S02]  /*12b0*/  P2R R37, PR, RZ, 0x1 ;  /* 0x00000001ff257803 */ /* 0x000fe40000000000 */
[----:B------:R-:W-:Y:S02]  /*12c0*/  LEA R136, R13, UR32, 0x1 ;  /* 0x000000200d887c11 */ /* 0x000fe4000f8e08ff */
[----:B------:R-:W-:Y:S02]  /*12d0*/  LOP3.LUT P0, RZ, R2, 0x2, RZ, 0xc0, !PT ;  /* 0x0000000202ff7812 */ /* 0x000fe4000780c0ff */
[----:B------:R-:W-:-:S02]  /*12e0*/  LEA R130, R29, UR32, 0x1 ;  /* 0x000000201d827c11 */ /* 0x000fc4000f8e08ff */
        /* <DEDUP_REMOVED lines=15> */
[----:B----4-:R-:W-:Y:S04]  /*13e0*/  STS.U16 [R152], R0 ;  /* 0x0000000098007388 */ /* 0x010fe80000000400 */
[----:B---3--:R1:W-:Y:S04]  /*13f0*/  STS.U16 [R151+0x40], R3 ;  /* 0x0000400397007388 */ /* 0x0083e80000000400 */
[----:B-----5:R-:W-:Y:S04]  /*1400*/  STS.U16 [R150+0x80], R14 ;  /* 0x0000800e96007388 */ /* 0x020fe80000000400 */
[----:B------:R3:W-:Y:S01]  /*1410*/  STS.U16 [R149+0xc0], R15 ;  /* 0x0000c00f95007388 */ /* 0x0007e20000000400 */
[----:B-1----:R-:W-:-:S03]  /*1420*/  IADD3 R3, PT, PT, R28, 0x160, RZ ;  /* 0x000001601c037810 */ /* 0x002fc60007ffe0ff */
[----:B------:R-:W-:Y:S04]  /*1430*/  STS.U16 [R148+0x100], R16 ;  /* 0x0001001094007388 */ /* 0x000fe80000000400 */
[----:B--2---:R1:W-:Y:S01]  /*1440*/  STS.U16 [R147+0x140], R17 ;  /* 0x0001401193007388 */ /* 0x0043e20000000400 */
[C---:B---3--:R-:W-:Y:S02]  /*1450*/  IADD3 R15, PT, PT, R28.reuse, 0x1a0, RZ ;  /* 0x000001a01c0f7810 */ /* 0x048fe40007ffe0ff */
[-C--:B------:R-:W-:Y:S02]  /*1460*/  LEA.HI.SX32 R3, R3, R28.reuse, 0x1b ;  /* 0x0000001c03037211 */ /* 0x080fe400078fdaff */
[----:B------:R-:W-:Y:S01]  /*1470*/  LEA.HI.SX32 R15, R15, R28, 0x1b ;  /* 0x0000001c0f0f7211 */ /* 0x000fe200078fdaff */
[----:B-1----:R-:W-:Y:S01]  /*1480*/  VIADD R17, R28, 0x1c0 ;  /* 0x000001c01c117836 */ /* 0x002fe20000000000 */
[----:B------:R-:W-:Y:S01]  /*1490*/  STS.U16 [R146+0x180], R18 ;  /* 0x0001801292007388 */ /* 0x000fe20000000400 */
[----:B------:R-:W-:-:S03]  /*14a0*/  LEA R138, R3, UR32, 0x1 ;  /* 0x00000020038a7c11 */ /* 0x000fc6000f8e08ff */
[----:B------:R-:W-:Y:S01]  /*14b0*/  LEA.HI.SX32 R17, R17, R28, 0x1b ;  /* 0x0000001c11117211 */ /* 0x000fe200078fdaff */
[----:B------:R1:W-:Y:S01]  /*14c0*/  STS.U16 [R145+0x1c0], R19 ;  /* 0x0001c01391007388 */ /* 0x0003e20000000400 */
[----:B------:R-:W-:Y:S02]  /*14d0*/  LEA R134, R15, UR32, 0x1 ;  /* 0x000000200f867c11 */ /* 0x000fe4000f8e08ff */
[----:B------:R-:W-:Y:S01]  /*14e0*/  LEA R132, R17, UR32, 0x1 ;  /* 0x0000002011847c11 */ /* 0x000fe2000f8e08ff */
[----:B------:R-:W-:Y:S01]  /*14f0*/  STS.U16 [R144+0x200], R20 ;  /* 0x0002001490007388 */ /* 0x000fe20000000400 */
[----:B------:R-:W-:-:S03]  /*1500*/  IMAD R28, R30, 0xf, R28 ;  /* 0x0000000f1e1c7824 */ /* 0x000fc600078e021c */
[----:B------:R-:W-:Y:S04]  /*1510*/  STS.U16 [R142+0x240], R21 ;  /* 0x000240158e007388 */ /* 0x000fe80000000400 */
        /* <DEDUP_REMOVED lines=39> */
[----:B------:R-:W-:Y:S02]  /*1790*/  LEA R127, R28, UR32, 0x1 ;  /* 0x000000201c7f7c11 */ /* 0x000fe4000f8e08ff */
[----:B------:R-:W-:Y:S02]  /*17a0*/  LEA R99, R13, UR32, 0x1 ;  /* 0x000000200d637c11 */ /* 0x000fe4000f8e08ff */
[----:B------:R-:W-:Y:S01]  /*17b0*/  LEA R165, R15, UR32, 0x1 ;  /* 0x000000200fa57c11 */ /* 0x000fe2000f8e08ff */
[----:B------:R-:W-:Y:S01]  /*17c0*/  LDS.U16 R34, [R127] ;  /* 0x000000007f227984 */ /* 0x000fe20000000400 */
        /* <DEDUP_REMOVED lines=27> */
[----:B------:R-:W-:Y:S01]  /*1980*/  PRMT R0, RZ, 0x7610, R0 ;  /* 0x00007610ff007816 */ /* 0x000fe20000000000 */
[----:B------:R-:W-:Y:S01]  /*1990*/  BAR.SYNC.DEFER_BLOCKING 0x0 ;  /* 0x0000000000007b1d */ /* 0x000fe20000010000 */
[----:B------:R-:W-:-:S05]  /*19a0*/  PRMT R14, RZ, 0x7610, R14 ;  /* 0x00007610ff0e7816 */ /* 0x000fca000000000e */
[----:B------:R-:W2:Y:S01]  /*19b0*/  @!P0 LDG.E.U16 R0, desc[UR34][R10.64] ;  /* 0x000000220a008981 */ /* 0x000ea2000c1e1500 */
[----:B------:R-:W-:-:S13]  /*19c0*/  ISETP.NE.AND P0, PT, R44, RZ, PT ;  /* 0x000000ff2c00720c */ /* 0x000fda0003f05270 */
        /* <DEDUP_REMOVED lines=58> */
[----:B--2---:R1:W-:Y:S04]  /*1d70*/  STS.U16 [R152], R0 ;  /* 0x0000000098007388 */ /* 0x0043e80000000400 */
[----:B---3--:R-:W-:Y:S04]  /*1d80*/  STS.U16 [R151+0x40], R12 ;  /* 0x0000400c97007388 */ /* 0x008fe80000000400 */
[----:B----4-:R-:W-:Y:S04]  /*1d90*/  STS.U16 [R150+0x80], R14 ;  /* 0x0000800e96007388 */ /* 0x010fe80000000400 */
[----:B-----5:R-:W-:Y:S04]  /*1da0*/  STS.U16 [R149+0xc0], R16 ;  /* 0x0000c01095007388 */ /* 0x020fe80000000400 */
[----:B------:R-:W-:Y:S04]  /*1db0*/  STS.U16 [R148+0x100], R18 ;  /* 0x0001001294007388 */ /* 0x000fe80000000400 */
[----:B------:R2:W-:Y:S04]  /*1dc0*/  STS.U16 [R147+0x140], R46 ;  /* 0x0001402e93007388 */ /* 0x0005e80000000400 */
[----:B------:R3:W-:Y:S04]  /*1dd0*/  STS.U16 [R146+0x180], R48 ;  /* 0x0001803092007388 */ /* 0x0007e80000000400 */
[----:B------:R4:W-:Y:S04]  /*1de0*/  STS.U16 [R145+0x1c0], R49 ;  /* 0x0001c03191007388 */ /* 0x0009e80000000400 */
[----:B------:R5:W-:Y:S04]  /*1df0*/  STS.U16 [R144+0x200], R50 ;  /* 0x0002003290007388 */ /* 0x000be80000000400 */
[----:B------:R0:W-:Y:S04]  /*1e00*/  STS.U16 [R142+0x240], R51 ;  /* 0x000240338e007388 */ /* 0x0001e80000000400 */
        /* <DEDUP_REMOVED lines=23> */
[----:B-1----:R-:W-:Y:S01]  /*1f80*/  PRMT R0, RZ, 0x7610, R0 ;  /* 0x00007610ff007816 */ /* 0x002fe20000000000 */
[----:B------:R-:W-:Y:S06]  /*1f90*/  BAR.SYNC.DEFER_BLOCKING 0x0 ;  /* 0x0000000000007b1d */ /* 0x000fec0000010000 */
[----:B------:R-:W5:Y:S01]  /*1fa0*/  @!P0 LDG.E.U16 R0, desc[UR34][R8.64] ;  /* 0x0000002208008981 */ /* 0x000f62000c1e1500 */
[----:B------:R-:W-:-:S13]  /*1fb0*/  ISETP.NE.AND P0, PT, R58, RZ, PT ;  /* 0x000000ff3a00720c */ /* 0x000fda0003f05270 */
[----:B------:R-:W5:Y:S01]  /*1fc0*/  @!P0 LDG.E.U16 R35, desc[UR34][R8.64+0x40] ;  /* 0x0000402208238981 */ /* 0x000f62000c1e1500 */
[----:B------:R-:W-:-:S13]  /*1fd0*/  ISETP.NE.AND P0, PT, R59, RZ, PT ;  /* 0x000000ff3b00720c */ /* 0x000fda0003f05270 */
[----:B------:R-:W5:Y:S01]  /*1fe0*/  @!P0 LDG.E.U16 R36, desc[UR34][R8.64+0x80] ;  /* 0x0000802208248981 */ /* 0x000f62000c1e1500 */
[----:B------:R-:W-:-:S13]  /*1ff0*/  ISETP.NE.AND P0, PT, R60, RZ, PT ;  /* 0x000000ff3c00720c */ /* 0x000fda0003f05270 */
        /* <DEDUP_REMOVED lines=14> */
[----:B------:R-:W-:Y:S02]  /*20e0*/  PRMT R47, RZ, 0x7610, R47 ;  /* 0x00007610ff2f7816 */ /* 0x000fe4000000002f */
[----:B---3--:R-:W-:Y:S02]  /*20f0*/  PRMT R48, RZ, 0x7610, R48 ;  /* 0x00007610ff307816 */ /* 0x008fe40000000030 */
[----:B----4-:R-:W-:Y:S02]  /*2100*/  PRMT R49, RZ, 0x7610, R49 ;  /* 0x00007610ff317816 */ /* 0x010fe40000000031 */
[----:B-----5:R-:W-:Y:S02]  /*2110*/  PRMT R50, RZ, 0x7610, R50 ;  /* 0x00007610ff327816 */ /* 0x020fe40000000032 */
[----:B0-----:R-:W-:Y:S01]  /*2120*/  PRMT R51, RZ, 0x7610, R51 ;  /* 0x00007610ff337816 */ /* 0x001fe20000000033 */
[----:B------:R-:W3:Y:S04]  /*2130*/  @!P1 LDG.E.U16 R48, desc[UR34][R8.64+0x280] ;  /* 0x0002802208309981 */ /* 0x000ee8000c1e1500 */
[----:B------:R-:W4:Y:S01]  /*2140*/  @!P0 LDG.E.U16 R46, desc[UR34][R8.64+0x200] ;  /* 0x00020022082e8981 */ /* 0x000f22000c1e1500 */
[----:B------:R-:W-:-:S02]  /*2150*/  ISETP.NE.AND P0, PT, R86, RZ, PT ;  /* 0x000000ff5600720c */ /* 0x000fc40003f05270 */
[----:B------:R-:W-:Y:S01]  /*2160*/  PRMT R52, RZ, 0x7610, R52 ;  /* 0x00007610ff347816 */ /* 0x000fe20000000034 */
[----:B------:R-:W5:Y:S01]  /*2170*/  @!P2 LDG.E.U16 R49, desc[UR34][R8.64+0x2c0] ;  /* 0x0002c0220831a981 */ /* 0x000f62000c1e1500 */
[----:B------:R-:W-:-:S03]  /*2180*/  PRMT R53, RZ, 0x7610, R53 ;  /* 0x00007610ff357816 */ /* 0x000fc60000000035 */
[----:B------:R-:W5:Y:S04]  /*2190*/  @!P3 LDG.E.U16 R50, desc[UR34][R8.64+0x300] ;  /* 0x000300220832b981 */ /* 0x000f68000c1e1500 */
[----:B------:R-:W5:Y:S04]  /*21a0*/  @!P4 LDG.E.U16 R51, desc[UR34][R8.64+0x340] ;  /* 0x000340220833c981 */ /* 0x000f68000c1e1500 */
[----:B------:R-:W3:Y:S04]  /*21b0*/  @!P0 LDG.E.U16 R47, desc[UR34][R8.64+0x240] ;  /* 0x00024022082f8981 */ /* 0x000ee8000c1e1500 */
[----:B------:R-:W5:Y:S04]  /*21c0*/  @!P5 LDG.E.U16 R52, desc[UR34][R8.64+0x380] ;  /* 0x000380220834d981 */ /* 0x000f68000c1e1500 */
[----:B------:R0:W5:Y:S01]  /*21d0*/  @!P6 LDG.E.U16 R53, desc[UR34][R8.64+0x3c0] ;  /* 0x0003c0220835e981 */ /* 0x000162000c1e1500 */
        /* <DEDUP_REMOVED lines=18> */
[----:B0-----:R-:W-:Y:S02]  /*2300*/  PRMT R8, RZ, 0x7610, R8 ;  /* 0x00007610ff087816 */ /* 0x001fe40000000008 */
[----:B------:R-:W-:Y:S01]  /*2310*/  PRMT R9, RZ, 0x7610, R9 ;  /* 0x00007610ff097816 */ /* 0x000fe20000000009 */
[----:B------:R-:W-:Y:S04]  /*2320*/  STS.U16 [R152], R0 ;  /* 0x0000000098007388 */ /* 0x000fe80000000400 */
[----:B------:R0:W-:Y:S04]  /*2330*/  STS.U16 [R151+0x40], R35 ;  /* 0x0000402397007388 */ /* 0x0001e80000000400 */
[----:B------:R1:W-:Y:S04]  /*2340*/  STS.U16 [R150+0x80], R36 ;  /* 0x0000802496007388 */ /* 0x0003e80000000400 */
[----:B------:R1:W-:Y:S04]  /*2350*/  STS.U16 [R149+0xc0], R37 ;  /* 0x0000c02595007388 */ /* 0x0003e80000000400 */
[----:B------:R1:W-:Y:S04]  /*2360*/  STS.U16 [R148+0x100], R38 ;  /* 0x0001002694007388 */ /* 0x0003e80000000400 */
[----:B------:R1:W-:Y:S04]  /*2370*/  STS.U16 [R147+0x140], R39 ;  /* 0x0001402793007388 */ /* 0x0003e80000000400 */
[----:B------:R1:W-:Y:S04]  /*2380*/  STS.U16 [R146+0x180], R44 ;  /* 0x0001802c92007388 */ /* 0x0003e80000000400 */
[----:B--2---:R2:W-:Y:S04]  /*2390*/  STS.U16 [R145+0x1c0], R45 ;  /* 0x0001c02d91007388 */ /* 0x0045e80000000400 */
[----:B----4-:R4:W-:Y:S04]  /*23a0*/  STS.U16 [R144+0x200], R46 ;  /* 0x0002002e90007388 */ /* 0x0109e80000000400 */
[----:B---3--:R-:W-:Y:S04]  /*23b0*/  STS.U16 [R142+0x240], R47 ;  /* 0x0002402f8e007388 */ /* 0x008fe80000000400 */
[----:B------:R-:W-:Y:S04]  /*23c0*/  STS.U16 [R140+0x280], R48 ;  /* 0x000280308c007388 */ /* 0x000fe80000000400 */
[----:B-----5:R-:W-:Y:S04]  /*23d0*/  STS.U16 [R138+0x2c0], R49 ;  /* 0x0002c0318a007388 */ /* 0x020fe80000000400 */
[----:B------:R3:W-:Y:S04]  /*23e0*/  STS.U16 [R136+0x300], R50 ;  /* 0x0003003288007388 */ /* 0x0007e80000000400 */
        /* <DEDUP_REMOVED lines=22> */
[----:B------:R-:W5:Y:S01]  /*2550*/  @!P0 LDG.E.U16 R8, desc[UR34][R4.64] ;  /* 0x0000002204088981 */ /* 0x000f62000c1e1500 */
[----:B------:R-:W-:-:S13]  /*2560*/  ISETP.NE.AND P0, PT, R87, RZ, PT ;  /* 0x000000ff5700720c */ /* 0x000fda0003f05270 */
[----:B------:R-:W5:Y:S01]  /*2570*/  @!P0 LDG.E.U16 R9, desc[UR34][R4.64+0x40] ;  /* 0x0000402204098981 */ /* 0x000f62000c1e1500 */
[----:B------:R-:W-:Y:S02]  /*2580*/  ISETP.NE.AND P0, PT, R88, RZ, PT ;  /* 0x000000ff5800720c */ /* 0x000fe40003f05270 */
[----:B-1----:R-:W-:-:S11]  /*2590*/  PRMT R36, RZ, 0x7610, R36 ;  /* 0x00007610ff247816 */ /* 0x002fd60000000024 */
        /* <DEDUP_REMOVED lines=17> */
[----:B----4-:R-:W-:Y:S02]  /*26b0*/  PRMT R46, RZ, 0x7610, R46 ;  /* 0x00007610ff2e7816 */ /* 0x010fe4000000002e */
[----:B---3--:R-:W-:Y:S02]  /*26c0*/  PRMT R50, RZ, 0x7610, R50 ;  /* 0x00007610ff327816 */ /* 0x008fe40000000032 */
[----:B------:R-:W-:Y:S02]  /*26d0*/  PRMT R79, RZ, 0x7610, R79 ;  /* 0x00007610ff4f7816 */ /* 0x000fe4000000004f */
[----:B------:R-:W-:Y:S02]  /*26e0*/  PRMT R82, RZ, 0x7610, R82 ;  /* 0x00007610ff527816 */ /* 0x000fe40000000052 */
[----:B------:R-:W-:Y:S01]  /*26f0*/  PRMT R83, RZ, 0x7610, R83 ;  /* 0x00007610ff537816 */ /* 0x000fe20000000053 */
[----:B------:R-:W3:Y:S04]  /*2700*/  @!P1 LDG.E.U16 R50, desc[UR34][R4.64+0x280] ;  /* 0x0002802204329981 */ /* 0x000ee8000c1e1500 */
[----:B------:R-:W4:Y:S01]  /*2710*/  @!P0 LDG.E.U16 R45, desc[UR34][R4.64+0x200] ;  /* 0x00020022042d8981 */ /* 0x000f22000c1e1500 */
        /* <DEDUP_REMOVED lines=28> */
[----:B-----5:R-:W-:Y:S04]  /*28e0*/  STS.U16 [R152], R8 ;  /* 0x0000000898007388 */ /* 0x020fe80000000400 */
[----:B------:R-:W-:Y:S04]  /*28f0*/  STS.U16 [R151+0x40], R9 ;  /* 0x0000400997007388 */ /* 0x000fe80000000400 */
[----:B------:R-:W-:Y:S04]  /*2900*/  STS.U16 [R150+0x80], R35 ;  /* 0x0000802396007388 */ /* 0x000fe80000000400 */
[----:B------:R-:W-:Y:S04]  /*2910*/  STS.U16 [R149+0xc0], R36 ;  /* 0x0000c02495007388 */ /* 0x000fe80000000400 */
[----:B------:R-:W-:Y:S04]  /*2920*/  STS.U16 [R148+0x100], R37 ;  /* 0x0001002594007388 */ /* 0x000fe80000000400 */
[----:B------:R-:W-:Y:S04]  /*2930*/  STS.U16 [R147+0x140], R38 ;  /* 0x0001402693007388 */ /* 0x000fe80000000400 */
[----:B------:R-:W-:Y:S04]  /*2940*/  STS.U16 [R146+0x180], R39 ;  /* 0x0001802792007388 */ /* 0x000fe80000000400 */
[----:B--2---:R-:W-:Y:S04]  /*2950*/  STS.U16 [R145+0x1c0], R44 ;  /* 0x0001c02c91007388 */ /* 0x004fe80000000400 */
[----:B----4-:R0:W-:Y:S04]  /*2960*/  STS.U16 [R144+0x200], R45 ;  /* 0x0002002d90007388 */ /* 0x0101e80000000400 */
[----:B---3--:R1:W-:Y:S04]  /*2970*/  STS.U16 [R142+0x240], R46 ;  /* 0x0002402e8e007388 */ /* 0x0083e80000000400 */
[----:B------:R-:W-:Y:S04]  /*2980*/  STS.U16 [R140+0x280], R50 ;  /* 0x000280328c007388 */ /* 0x000fe80000000400 */
[----:B------:R2:W-:Y:S04]  /*2990*/  STS.U16 [R138+0x2c0], R79 ;  /* 0x0002c04f8a007388 */ /* 0x0005e80000000400 */
[----:B------:R3:W-:Y:S04]  /*29a0*/  STS.U16 [R136+0x300], R82 ;  /* 0x0003005288007388 */ /* 0x0007e80000000400 */
[----:B------:R4:W-:Y:S04]  /*29b0*/  STS.U16 [R134+0x340], R83 ;  /* 0x0003405386007388 */ /* 0x0009e80000000400 */
[----:B------:R5:W-:Y:S04]  /*29c0*/  STS.U16 [R132+0x380], R84 ;  /* 0x0003805484007388 */ /* 0x000be80000000400 */
[----:B------:R5:W-:Y:S01]  /*29d0*/  STS.U16 [R130+0x3c0], R86 ;  /* 0x0003c05682007388 */ /* 0x000be20000000400 */
[----:B------:R-:W-:-:S03]  /*29e0*/  NOP ;  /* 0x0000000000007918 */ /* 0x000fc60000000000 */
[----:B------:R-:W-:Y:S04]  /*29f0*/  LDS.U16 R37, [R127] ;  /* 0x000000007f257984 */ /* 0x000fe80000000400 */
[----:B------:R-:W-:Y:S04]  /*2a00*/  LDS.U16 R38, [R104+0x2] ;  /* 0x0000020068267984 */ /* 0x000fe80000000400 */
[----:B------:R-:W-:Y:S04]  /*2a10*/  LDS.U16 R39, [R99+0x4] ;  /* 0x0000040063277984 */ /* 0x000fe80000000400 */
[----:B------:R-:W5:Y:S04]  /*2a20*/  LDS.U16 R87, [R165+0x6] ;  /* 0x00000600a5577984 */ /* 0x000f680000000400 */
[----:B------:R-:W5:Y:S04]  /*2a30*/  LDS.U16 R89, [R164+0x8] ;  /* 0x00000800a4597984 */ /* 0x000f680000000400 */
[----:B------:R-:W-:Y:S04]  /*2a40*/  LDS.U16 R44, [R163+0xa] ;  /* 0x00000a00a32c7984 */ /* 0x000fe80000000400 */
[----:B------:R-:W5:Y:S04]  /*2a50*/  LDS.U16 R36, [R162+0xc] ;  /* 0x00000c00a2247984 */ /* 0x000f680000000400 */
[----:B------:R-:W-:Y:S04]  /*2a60*/  LDS.U16 R35, [R161+0xe] ;  /* 0x00000e00a1237984 */ /* 0x000fe80000000400 */
[----:B------:R-:W5:Y:S04]  /*2a70*/  LDS.U16 R9, [R160+0x10] ;  /* 0x00001000a0097984 */ /* 0x000f680000000400 */
[----:B------:R-:W5:Y:S04]  /*2a80*/  LDS.U16 R8, [R159+0x12] ;  /* 0x000012009f087984 */ /* 0x000f680000000400 */
[----:B------:R-:W-:Y:S04]  /*2a90*/  LDS.U16 R5, [R158+0x14] ;  /* 0x000014009e057984 */ /* 0x000fe80000000400 */
[----:B------:R-:W-:Y:S04]  /*2aa0*/  LDS.U16 R4, [R157+0x16] ;  /* 0x000016009d047984 */ /* 0x000fe80000000400 */
[----:B------:R-:W5:Y:S04]  /*2ab0*/  LDS.U16 R50, [R156+0x18] ;  /* 0x000018009c327984 */ /* 0x000f680000000400 */
[----:B------:R-:W-:Y:S04]  /*2ac0*/  LDS.U16 R100, [R155+0x1a] ;  /* 0x00001a009b647984 */ /* 0x000fe80000000400 */
[----:B------:R-:W-:Y:S04]  /*2ad0*/  LDS.U16 R102, [R154+0x1c] ;  /* 0x00001c009a667984 */ /* 0x000fe80000000400 */
[----:B------:R-:W-:Y:S01]  /*2ae0*/  LDS.U16 R103, [R153+0x1e] ;  /* 0x00001e0099677984 */ /* 0x000fe20000000400 */
[----:B------:R-:W-:Y:S01]  /*2af0*/  BAR.SYNC.DEFER_BLOCKING 0x0 ;  /* 0x0000000000007b1d */ /* 0x000fe20000010000 */
[----:B0-----:R-:W-:-:S05]  /*2b00*/  PRMT R45, RZ, 0x7610, R45 ;  /* 0x00007610ff2d7816 */ /* 0x001fca000000002d */
        /* <DEDUP_REMOVED lines=38> */
[----:B------:R0:W5:Y:S01]  /*2d70*/  @!P6 LDG.E.U16 R97, desc[UR34][R6.64+0x3c0] ;  /* 0x0003c0220661e981 */ /* 0x000162000c1e1500 */
[----:B------:R-:W-:Y:S01]  /*2d80*/  IMAD.U32 R87, R87, 0x10000, RZ ;  /* 0x0001000057577824 */ /* 0x000fe200078e00ff */
[----:B------:R-:W-:-:S02]  /*2d90*/  SHF.L.U32 R89, R89, 0x10, RZ ;  /* 0x0000001059597819 */ /* 0x000fc400000006ff */
[----:B------:R-:W-:Y:S04]  /*2da0*/  STL [R1+0xc0], R152 ;  /* 0x0000c09801007387 */ /* 0x000fe80000100800 */
[----:B------:R-:W-:Y:S04]  /*2db0*/  STL [R1+0xbc], R151 ;  /* 0x0000bc9701007387 */ /* 0x000fe80000100800 */
[----:B------:R-:W-:Y:S01]  /*2dc0*/  STL [R1+0xb8], R150 ;  /* 0x0000b89601007387 */ /* 0x000fe20000100800 */
[----:B------:R-:W-:-:S03]  /*2dd0*/  SHF.L.U32 R0, R0, 0x10, RZ ;  /* 0x0000001000007819 */ /* 0x000fc600000006ff */
        /* <DEDUP_REMOVED lines=14> */
[----:B------:R-:W-:Y:S01]  /*2ec0*/  STL [R1+0x80], R127 ;  /* 0x0000807f01007387 */ /* 0x000fe20000100800 */
[----:B------:R-:W-:-:S03]  /*2ed0*/  IMAD.U32 R61, R61, 0x10000, RZ ;  /* 0x000100003d3d7824 */ /* 0x000fc600078e00ff */
[----:B------:R-:W-:Y:S04]  /*2ee0*/  STL [R1+0x7c], R104 ;  /* 0x00007c6801007387 */ /* 0x000fe80000100800 */
[----:B------:R-:W-:Y:S01]  /*2ef0*/  STL [R1+0x78], R99 ;  /* 0x0000786301007387 */ /* 0x000fe20000100800 */
[----:B------:R-:W-:-:S03]  /*2f00*/  SHF.L.U32 R36, R36, 0x10, RZ ;  /* 0x0000001024247819 */ /* 0x000fc600000006ff */
[----:B------:R1:W-:Y:S04]  /*2f10*/  STS.U16 [R152], R88 ;  /* 0x0000005898007388 */ /* 0x0003e80000000400 */
[----:B------:R-:W-:Y:S04]  /*2f20*/  STS.U16 [R151+0x40], R45 ;  /* 0x0000402d97007388 */ /* 0x000fe80000000400 */
[----:B--2---:R-:W-:Y:S04]  /*2f30*/  STS.U16 [R150+0x80], R46 ;  /* 0x0000802e96007388 */ /* 0x004fe80000000400 */
[----:B---3--:R2:W-:Y:S01]  /*2f40*/  STS.U16 [R149+0xc0], R79 ;  /* 0x0000c04f95007388 */ /* 0x0085e20000000400 */
[----:B-1----:R-:W-:-:S03]  /*2f50*/  IMAD.U32 R88, R38, 0x10000, RZ ;  /* 0x0001000026587824 */ /* 0x002fc600078e00ff */
[----:B----4-:R-:W-:Y:S01]  /*2f60*/  STS.U16 [R148+0x100], R82 ;  /* 0x0001005294007388 */ /* 0x010fe20000000400 */
[----:B--2---:R-:W-:-:S03]  /*2f70*/  SHF.L.U32 R79, R37, 0x10, RZ ;  /* 0x00000010254f7819 */ /* 0x004fc600000006ff */
[----:B-----5:R1:W-:Y:S02]  /*2f80*/  STS.U16 [R147+0x140], R83 ;  /* 0x0001405393007388 */ /* 0x0203e40000000400 */
[----:B0-----:R-:W-:Y:S02]  /*2f90*/  FMUL.FTZ R7, R79, -1.4426950216293334961 ;  /* 0xbfb8aa3b4f077820 */ /* 0x001fe40000410000 */
[----:B------:R-:W-:Y:S04]  /*2fa0*/  STS.U16 [R146+0x180], R84 ;  /* 0x0001805492007388 */ /* 0x000fe80000000400 */
[----:B------:R0:W-:Y:S01]  /*2fb0*/  STS.U16 [R145+0x1c0], R86 ;  /* 0x0001c05691007388 */ /* 0x0001e20000000400 */
[----:B------:R-:W-:Y:S01]  /*2fc0*/  FMUL.FTZ R37, R88, -1.4426950216293334961 ;  /* 0xbfb8aa3b58257820 */ /* 0x000fe20000410000 */
[----:B-1----:R-:W-:-:S02]  /*2fd0*/  SHF.L.U32 R83, R39, 0x10, RZ ;  /* 0x0000001027537819 */ /* 0x002fc400000006ff */
[----:B------:R1:W-:Y:S04]  /*2fe0*/  STS.U16 [R144+0x200], R90 ;  /* 0x0002005a90007388 */ /* 0x0003e80000000400 */
[----:B------:R-:W-:Y:S04]  /*2ff0*/  STS.U16 [R142+0x240], R91 ;  /* 0x0002405b8e007388 */ /* 0x000fe80000000400 */
[----:B------:R2:W-:Y:S04]  /*3000*/  STS.U16 [R140+0x280], R92 ;  /* 0x0002805c8c007388 */ /* 0x0005e80000000400 */
[----:B------:R3:W-:Y:S04]  /*3010*/  STS.U16 [R138+0x2c0], R93 ;  /* 0x0002c05d8a007388 */ /* 0x0007e80000000400 */
[----:B------:R4:W-:Y:S04]  /*3020*/  STS.U16 [R136+0x300], R94 ;  /* 0x0003005e88007388 */ /* 0x0009e80000000400 */
[----:B------:R-:W-:Y:S04]  /*3030*/  STS.U16 [R134+0x340], R95 ;  /* 0x0003405f86007388 */ /* 0x000fe80000000400 */
[----:B------:R-:W-:Y:S04]  /*3040*/  STS.U16 [R132+0x380], R96 ;  /* 0x0003806084007388 */ /* 0x000fe80000000400 */
[----:B------:R-:W-:Y:S01]  /*3050*/  STS.U16 [R130+0x3c0], R97 ;  /* 0x0003c06182007388 */ /* 0x000fe20000000400 */
[----:B------:R-:W-:-:S03]  /*3060*/  NOP ;  /* 0x0000000000007918 */ /* 0x000fc60000000000 */
[----:B------:R-:W5:Y:S01]  /*3070*/  LDS.U16 R6, [R127] ;  /* 0x000000007f067984 */ /* 0x000f620000000400 */
[----:B------:R-:W2:Y:S03]  /*3080*/  MUFU.EX2 R7, R7 ;  /* 0x0000000700077308 */ /* 0x000ea60000000800 */
[----:B------:R-:W-:Y:S01]  /*3090*/  LDS.U16 R45, [R104+0x2] ;  /* 0x00000200682d7984 */ /* 0x000fe20000000400 */
[----:B------:R-:W-:Y:S01]  /*30a0*/  FMUL.FTZ R82, R83, -1.4426950216293334961 ;  /* 0xbfb8aa3b53527820 */ /* 0x000fe20000410000 */
[----:B------:R-:W3:Y:S02]  /*30b0*/  MUFU.EX2 R37, R37 ;  /* 0x0000002500257308 */ /* 0x000ee40000000800 */
[----:B------:R-:W5:Y:S02]  /*30c0*/  LDS.U16 R46, [R99+0x4] ;  /* 0x00000400632e7984 */ /* 0x000f640000000400 */
[----:B0-----:R0:W4:Y:S01]  /*30d0*/  MUFU.EX2 R86, R82 ;  /* 0x0000005200567308 */ /* 0x0011220000000800 */
[----:B-1----:R-:W-:Y:S01]  /*30e0*/  FMUL.FTZ R90, R87, -1.4426950216293334961 ;  /* 0xbfb8aa3b575a7820 */ /* 0x002fe20000410000 */
[----:B------:R-:W-:Y:S01]  /*30f0*/  IMAD.U32 R59, R59, 0x10000, RZ ;  /* 0x000100003b3b7824 */ /* 0x000fe200078e00ff */
[----:B------:R-:W-:Y:S01]  /*3100*/  SHF.L.U32 R9, R9, 0x10, RZ ;  /* 0x0000001009097819 */ /* 0x000fe200000006ff */
[----:B------:R-:W-:-:S02]  /*3110*/  IMAD.U32 R35, R35, 0x10000, RZ ;  /* 0x0001000023237824 */ /* 0x000fc400078e00ff */
[----:B--2---:R-:W-:Y:S01]  /*3120*/  FADD.FTZ R38, R7, 1 ;  /* 0x3f80000007267421 */ /* 0x004fe20000010000 */
[----:B------:R-:W-:Y:S01]  /*3130*/  SHF.L.U32 R58, R58, 0x10, RZ ;  /* 0x000000103a3a7819 */ /* 0x000fe200000006ff */
[----:B------:R-:W-:Y:S01]  /*3140*/  IMAD.U32 R57, R57, 0x10000, RZ ;  /* 0x0001000039397824 */ /* 0x000fe200078e00ff */
[----:B------:R-:W-:Y:S02]  /*3150*/  SHF.L.U32 R8, R8, 0x10, RZ ;  /* 0x0000001008087819 */ /* 0x000fe400000006ff */
[----:B------:R-:W-:Y:S01]  /*3160*/  SHF.L.U32 R56, R56, 0x10, RZ ;  /* 0x0000001038387819 */ /* 0x000fe200000006ff */
[----:B---3--:R-:W-:Y:S01]  /*3170*/  FADD.FTZ R39, R37, 1 ;  /* 0x3f80000025277421 */ /* 0x008fe20000010000 */
[----:B------:R5:W1:Y:S01]  /*3180*/  MUFU.RCP R84, R38 ;  /* 0x0000002600547308 */ /* 0x000a620000001000 */
[----:B0-----:R-:W0:Y:S01]  /*3190*/  LDS.U16 R82, [R165+0x6] ;  /* 0x00000600a5527984 */ /* 0x001e220000000400 */
[----:B----4-:R-:W-:Y:S01]  /*31a0*/  FADD.FTZ R92, R86, 1 ;  /* 0x3f800000565c7421 */ /* 0x010fe20000010000 */
[----:B------:R-:W-:Y:S01]  /*31b0*/  IMAD.U32 R55, R55, 0x10000, RZ ;  /* 0x0001000037377824 */ /* 0x000fe200078e00ff */
[----:B------:R-:W-:Y:S01]  /*31c0*/  SHF.L.U32 R50, R50, 0x10, RZ ;  /* 0x0000001032327819 */ /* 0x000fe200000006ff */
[----:B------:R-:W-:Y:S03]  /*31d0*/  LDS.U16 R104, [R156+0x18] ;  /* 0x000018009c687984 */ /* 0x000fe60000000400 */
[----:B------:R2:W3:Y:S01]  /*31e0*/  MUFU.RCP R93, R39 ;  /* 0x00000027005d7308 */ /* 0x0004e20000001000 */
[----:B------:R-:W-:-:S02]  /*31f0*/  IMAD.U32 R37, R44, 0x10000, RZ ;  /* 0x000100002c257824 */ /* 0x000fc400078e00ff */
[----:B------:R-:W-:-:S05]  /*3200*/  FMUL.FTZ R44, R89, -1.4426950216293334961 ;  /* 0xbfb8aa3b592c7820 */ /* 0x000fca0000410000 */
[----:B------:R-:W4:Y:S04]  /*3210*/  MUFU.EX2 R94, R90 ;  /* 0x0000005a005e7308 */ /* 0x000f280000000800 */
[----:B------:R-:W0:Y:S01]  /*3220*/  MUFU.RCP R92, R92 ;  /* 0x0000005c005c7308 */ /* 0x000e220000001000 */
[----:B-----5:R-:W-:Y:S02]  /*3230*/  IMAD.U32 R38, R6, 0x10000, RZ ;  /* 0x0001000006267824 */ /* 0x020fe400078e00ff */
[----:B-1----:R-:W-:-:S05]  /*3240*/  FADD.FTZ R6, -R84, 1 ;  /* 0x3f80000054067421 */ /* 0x002fca0000010100 */
[----:B------:R1:W5:Y:S01]  /*3250*/  MUFU.EX2 R97, R44 ;  /* 0x0000002c00617308 */ /* 0x0003620000000800 */
[----:B------:R-:W-:Y:S01]  /*3260*/  FMUL.FTZ R91, R0, R38 ;  /* 0x00000026005b7220 */ /* 0x000fe20000410000 */
[----:B----4-:R-:W-:Y:S01]  /*3270*/  FADD.FTZ R95, R94, 1 ;  /* 0x3f8000005e5f7421 */ /* 0x010fe20000010000 */
[C---:B------:R-:W-:Y:S01]  /*3280*/  FFMA.FTZ R86, R79.reuse, R6, 1 ;  /* 0x3f8000004f567423 */ /* 0x040fe20000010006 */
[----:B--2---:R-:W-:Y:S01]  /*3290*/  FMUL.FTZ R39, R79, R84 ;  /* 0x000000544f277220 */ /* 0x004fe20000410000 */
[----:B------:R-:W-:Y:S01]  /*32a0*/  FMUL.FTZ R91, R84, R91 ;  /* 0x0000005b545b7220 */ /* 0x000fe20000410000 */
[----:B------:R-:W2:Y:S01]  /*32b0*/  MUFU.RCP R96, R95 ;  /* 0x0000005f00607308 */ /* 0x000ea20000001000 */
[----:B------:R-:W-:Y:S01]  /*32c0*/  IMAD.U32 R46, R46, 0x10000, RZ ;  /* 0x000100002e2e7824 */ /* 0x000fe200078e00ff */
[----:B------:R-:W4:Y:S01]  /*32d0*/  LDS.U16 R84, [R164+0x8] ;  /* 0x00000800a4547984 */ /* 0x000f220000000400 */
[----:B-1----:R-:W-:Y:S01]  /*32e0*/  SHF.L.U32 R44, R45, 0x10, RZ ;  /* 0x000000102d2c7819 */ /* 0x002fe200000006ff */
[----:B---3--:R-:W-:Y:S01]  /*32f0*/  FADD.FTZ R45, -R93, 1 ;  /* 0x3f8000005d2d7421 */ /* 0x008fe20000010100 */
[----:B------:R-:W-:-:S03]  /*3300*/  FMUL.FTZ R99, R91, R86 ;  /* 0x000000565b637220 */ /* 0x000fc60000410000 */
[C---:B------:R-:W-:Y:S01]  /*3310*/  FFMA.FTZ R79, R88.reuse, R45, 1 ;  /* 0x3f800000584f7423 */ /* 0x040fe2000001002d */
[----:B------:R-:W-:Y:S01]  /*3320*/  FMUL.FTZ R45, R88, R93 ;  /* 0x0000005d582d7220 */ /* 0x000fe20000410000 */
[----:B0-----:R-:W-:Y:S01]  /*3330*/  FADD.FTZ R88, -R92, 1 ;  /* 0x3f8000005c587421 */ /* 0x001fe20000010100 */
[----:B------:R-:W-:Y:S01]  /*3340*/  FMUL.FTZ R91, R60, R46 ;  /* 0x0000002e3c5b7220 */ /* 0x000fe20000410000 */
[----:B-----5:R-:W-:Y:S01]  /*3350*/  FADD.FTZ R97, R97, 1 ;  /* 0x3f80000061617421 */ /* 0x020fe20000010000 */
[----:B------:R-:W-:Y:S01]  /*3360*/  FMUL.FTZ R7, R37, -1.4426950216293334961 ;  /* 0xbfb8aa3b25077820 */ /* 0x000fe20000410000 */
[----:B------:R-:W-:Y:S01]  /*3370*/  FFMA.FTZ R94, R83, R88, 1 ;  /* 0x3f800000535e7423 */ /* 0x000fe20000010058 */
[----:B------:R-:W-:Y:S01]  /*3380*/  FMUL.FTZ R90, R61, R44 ;  /* 0x0000002c3d5a7220 */ /* 0x000fe20000410000 */
[----:B------:R-:W-:Y:S01]  /*3390*/  FMUL.FTZ R83, R83, R92 ;  /* 0x0000005c53537220 */ /* 0x000fe20000410000 */
[----:B------:R-:W-:Y:S01]  /*33a0*/  FMUL.FTZ R111, R92, R91 ;  /* 0x0000005b5c6f7220 */ /* 0x000fe20000410000 */
[----:B------:R-:W0:Y:S01]  /*33b0*/  LDS.U16 R86, [R163+0xa] ;  /* 0x00000a00a3567984 */ /* 0x000e220000000400 */
[----:B------:R-:W1:Y:S01]  /*33c0*/  MUFU.RCP R92, R97 ;  /* 0x00000061005c7308 */ /* 0x000e620000001000 */
[----:B------:R-:W-:Y:S01]  /*33d0*/  FMUL.FTZ R90, R93, R90 ;  /* 0x0000005a5d5a7220 */ /* 0x000fe20000410000 */
[----:B------:R-:W-:Y:S01]  /*33e0*/  FMUL.FTZ R6, R36, -1.4426950216293334961 ;  /* 0xbfb8aa3b24067820 */ /* 0x000fe20000410000 */
[----:B------:R-:W3:Y:S05]  /*33f0*/  LDS.U16 R91, [R162+0xc] ;  /* 0x00000c00a25b7984 */ /* 0x000eea0000000400 */
[----:B------:R-:W5:Y:S01]  /*3400*/  MUFU.EX2 R7, R7 ;  /* 0x0000000700077308 */ /* 0x000f620000000800 */
[----:B------:R-:W-:Y:S01]  /*3410*/  FMUL.FTZ R106, R90, R79 ;  /* 0x0000004f5a6a7220 */ /* 0x000fe20000410000 */
[----:B--2---:R-:W-:Y:S01]  /*3420*/  FADD.FTZ R90, -R96, 1 ;  /* 0x3f800000605a7421 */ /* 0x004fe20000010100 */
[----:B------:R-:W-:-:S03]  /*3430*/  IMAD.U32 R82, R82, 0x10000, RZ ;  /* 0x0001000052527824 */ /* 0x000fc600078e00ff */
[----:B------:R-:W-:Y:S02]  /*3440*/  FFMA.FTZ R114, R87, R90, 1 ;  /* 0x3f80000057727423 */ /* 0x000fe4000001005a */
[----:B------:R-:W2:Y:S01]  /*3450*/  LDS.U16 R90, [R161+0xe] ;  /* 0x00000e00a15a7984 */ /* 0x000ea20000000400 */
[----:B------:R-:W4:Y:S01]  /*3460*/  MUFU.EX2 R6, R6 ;  /* 0x0000000600067308 */ /* 0x000f220000000800 */
[----:B------:R-:W-:Y:S01]  /*3470*/  FMUL.FTZ R111, R111, R94 ;  /* 0x0000005e6f6f7220 */ /* 0x000fe20000410000 */
[----:B-1----:R-:W-:Y:S01]  /*3480*/  FADD.FTZ R94, -R92, 1 ;  /* 0x3f8000005c5e7421 */ /* 0x002fe20000010100 */
[----:B-----5:R-:W-:Y:S01]  /*3490*/  FADD.FTZ R112, R7, 1 ;  /* 0x3f80000007707421 */ /* 0x020fe20000010000 */
[----:B------:R-:W-:Y:S01]  /*34a0*/  FMUL.FTZ R7, R59, R82 ;  /* 0x000000523b077220 */ /* 0x000fe20000410000 */
[----:B------:R-:W-:Y:S01]  /*34b0*/  FMUL.FTZ R88, R9, -1.4426950216293334961 ;  /* 0xbfb8aa3b09587820 */ /* 0x000fe20000410000 */
[----:B------:R-:W-:Y:S01]  /*34c0*/  FMUL.FTZ R87, R87, R96 ;  /* 0x0000006057577220 */ /* 0x000fe20000410000 */
[----:B------:R-:W-:Y:S01]  /*34d0*/  FMUL.FTZ R93, R35, -1.4426950216293334961 ;  /* 0xbfb8aa3b235d7820 */ /* 0x000fe20000410000 */
[----:B------:R-:W-:Y:S01]  /*34e0*/  FMUL.FTZ R7, R96, R7 ;  /* 0x0000000760077220 */ /* 0x000fe20000410000 */
[----:B------:R-:W-:-:S02]  /*34f0*/  FFMA.FTZ R96, R89, R94, 1 ;  /* 0x3f80000059607423 */ /* 0x000fc4000001005e */
[----:B------:R-:W1:Y:S01]  /*3500*/  LDS.U16 R94, [R160+0x10] ;  /* 0x00001000a05e7984 */ /* 0x000e620000000400 */
[----:B------:R-:W5:Y:S04]  /*3510*/  MUFU.EX2 R79, R93 ;  /* 0x0000005d004f7308 */ /* 0x000f680000000800 */
[----:B------:R-:W3:Y:S01]  /*3520*/  MUFU.EX2 R88, R88 ;  /* 0x0000005800587308 */ /* 0x000ee20000000800 */
[----:B----4-:R-:W-:-:S03]  /*3530*/  FADD.FTZ R143, R6, 1 ;  /* 0x3f800000068f7421 */ /* 0x010fc60000010000 */
[----:B------:R-:W4:Y:S01]  /*3540*/  MUFU.RCP R112, R112 ;  /* 0x0000007000707308 */ /* 0x000f220000001000 */
[----:B------:R-:W-:Y:S02]  /*3550*/  IMAD.U32 R84, R84, 0x10000, RZ ;  /* 0x0001000054547824 */ /* 0x000fe400078e00ff */
[----:B------:R-:W-:Y:S01]  /*3560*/  FMUL.FTZ R114, R7, R114 ;  /* 0x0000007207727220 */ /* 0x000fe20000410000 */
[----:B0-----:R-:W-:Y:S02]  /*3570*/  IMAD.U32 R86, R86, 0x10000, RZ ;  /* 0x0001000056567824 */ /* 0x001fe400078e00ff */
[----:B------:R-:W-:Y:S02]  /*3580*/  FMUL.FTZ R7, R58, R84 ;  /* 0x000000543a077220 */ /* 0x000fe40000410000 */
[----:B------:R-:W0:Y:S01]  /*3590*/  MUFU.RCP R143, R143 ;  /* 0x0000008f008f7308 */ /* 0x000e220000001000 */
[----:B-----5:R-:W-:Y:S01]  /*35a0*/  FADD.FTZ R110, R79, 1 ;  /* 0x3f8000004f6e7421 */ /* 0x020fe20000010000 */
[----:B---3--:R-:W-:Y:S01]  /*35b0*/  FADD.FTZ R108, R88, 1 ;  /* 0x3f800000586c7421 */ /* 0x008fe20000010000 */
[----:B------:R-:W-:Y:S01]  /*35c0*/  FMUL.FTZ R113, R92, R7 ;  /* 0x000000075c717220 */ /* 0x000fe20000410000 */
[----:B------:R-:W-:Y:S01]  /*35d0*/  FMUL.FTZ R89, R89, R92 ;  /* 0x0000005c59597220 */ /* 0x000fe20000410000 */
[----:B------:R-:W-:Y:S01]  /*35e0*/  SHF.L.U32 R7, R5, 0x10, RZ ;  /* 0x0000001005077819 */ /* 0x000fe200000006ff */
[----:B------:R-:W-:Y:S01]  /*35f0*/  FMUL.FTZ R93, R8, -1.4426950216293334961 ;  /* 0xbfb8aa3b085d7820 */ /* 0x000fe20000410000 */
[----:B------:R-:W-:Y:S01]  /*3600*/  FMUL.FTZ R5, R57, R86 ;  /* 0x0000005639057220 */ /* 0x000fe20000410000 */
[----:B------:R-:W-:Y:S01]  /*3610*/  SHF.L.U32 R6, R4, 0x10, RZ ;  /* 0x0000001004067819 */ /* 0x000fe200000006ff */
[----:B------:R-:W3:Y:S01]  /*3620*/  MUFU.RCP R110, R110 ;  /* 0x0000006e006e7308 */ /* 0x000ee20000001000 */
[C---:B----4-:R-:W-:Y:S01]  /*3630*/  FADD.FTZ R92, -R112.reuse, 1 ;  /* 0x3f800000705c7421 */ /* 0x050fe20000010100 */
[----:B------:R-:W4:Y:S01]  /*3640*/  LDS.U16 R79, [R159+0x12] ;  /* 0x000012009f4f7984 */ /* 0x000f220000000400 */
[----:B------:R-:W-:Y:S01]  /*3650*/  FMUL.FTZ R5, R112, R5 ;  /* 0x0000000570057220 */ /* 0x000fe20000410000 */
[----:B------:R-:W-:Y:S01]  /*3660*/  SHF.L.U32 R91, R91, 0x10, RZ ;  /* 0x000000105b5b7819 */ /* 0x000fe200000006ff */
[----:B------:R-:W-:-:S03]  /*3670*/  FFMA.FTZ R116, R37, R92, 1 ;  /* 0x3f80000025747423 */ /* 0x000fc6000001005c */
[----:B------:R-:W5:Y:S01]  /*3680*/  MUFU.RCP R108, R108 ;  /* 0x0000006c006c7308 */ /* 0x000f620000001000 */
[----:B------:R-:W-:Y:S01]  /*3690*/  FMUL.FTZ R95, R6, -1.4426950216293334961 ;  /* 0xbfb8aa3b065f7820 */ /* 0x000fe20000410000 */
[----:B------:R-:W-:Y:S01]  /*36a0*/  FMUL.FTZ R116, R5, R116 ;  /* 0x0000007405747220 */ /* 0x000fe20000410000 */
[----:B--2---:R-:W-:Y:S02]  /*36b0*/  IMAD.U32 R88, R90, 0x10000, RZ ;  /* 0x000100005a587824 */ /* 0x004fe400078e00ff */
[----:B0-----:R-:W-:Y:S01]  /*36c0*/  FADD.FTZ R5, -R143, 1 ;  /* 0x3f8000008f057421 */ /* 0x001fe20000010100 */
[----:B------:R-:W-:Y:S02]  /*36d0*/  FMUL.FTZ R90, R56, R91 ;  /* 0x0000005b385a7220 */ /* 0x000fe40000410000 */
[----:B------:R-:W0:Y:S01]  /*36e0*/  MUFU.EX2 R93, R93 ;  /* 0x0000005d005d7308 */ /* 0x000e220000000800 */
[----:B------:R-:W-:Y:S01]  /*36f0*/  FMUL.FTZ R4, R7, -1.4426950216293334961 ;  /* 0xbfb8aa3b07047820 */ /* 0x000fe20000410000 */
[----:B------:R-:W-:-:S02]  /*3700*/  FFMA.FTZ R5, R36, R5, 1 ;  /* 0x3f80000024057423 */ /* 0x000fc40000010005 */
[----:B------:R2:W-:Y:S01]  /*3710*/  MUFU.EX2 R92, R95 ;  /* 0x0000005f005c7308 */ /* 0x0005e20000000800 */
[----:B------:R-:W-:Y:S01]  /*3720*/  FMUL.FTZ R90, R143, R90 ;  /* 0x0000005a8f5a7220 */ /* 0x000fe20000410000 */
[----:B------:R-:W-:Y:S01]  /*3730*/  FMUL.FTZ R113, R113, R96 ;  /* 0x0000006071717220 */ /* 0x000fe20000410000 */
[----:B--2---:R-:W2:Y:S02]  /*3740*/  LDS.U16 R95, [R158+0x14] ;  /* 0x000014009e5f7984 */ /* 0x004ea40000000400 */
[----:B------:R-:W-:Y:S01]  /*3750*/  FMUL.FTZ R115, R90, R5 ;  /* 0x000000055a737220 */ /* 0x000fe20000410000 */
[----:B------:R-:W4:Y:S01]  /*3760*/  MUFU.EX2 R4, R4 ;  /* 0x0000000400047308 */ /* 0x000f220000000800 */
[----:B-1----:R-:W-:Y:S01]  /*3770*/  SHF.L.U32 R90, R94, 0x10, RZ ;  /* 0x000000105e5a7819 */ /* 0x002fe200000006ff */
[----:B---3--:R-:W-:Y:S01]  /*3780*/  FADD.FTZ R96, -R110, 1 ;  /* 0x3f8000006e607421 */ /* 0x008fe20000010100 */
[----:B------:R-:W-:Y:S01]  /*3790*/  FMUL.FTZ R97, R55, R88 ;  /* 0x0000005837617220 */ /* 0x000fe20000410000 */
[----:B-----5:R-:W-:Y:S01]  /*37a0*/  FADD.FTZ R94, -R108, 1 ;  /* 0x3f8000006c5e7421 */ /* 0x020fe20000010100 */
[----:B0-----:R-:W-:Y:S01]  /*37b0*/  FADD.FTZ R5, R93, 1 ;  /* 0x3f8000005d057421 */ /* 0x001fe20000010000 */
[----:B------:R-:W-:Y:S01]  /*37c0*/  FFMA.FTZ R96, R35, R96, 1 ;  /* 0x3f80000023607423 */ /* 0x000fe20000010060 */
[----:B------:R-:W-:Y:S01]  /*37d0*/  FMUL.FTZ R97, R110, R97 ;  /* 0x000000616e617220 */ /* 0x000fe20000410000 */
[----:B------:R-:W-:-:S02]  /*37e0*/  FFMA.FTZ R120, R9, R94, 1 ;  /* 0x3f80000009787423 */ /* 0x000fc4000001005e */
[----:B------:R-:W0:Y:S01]  /*37f0*/  LDS.U16 R94, [R157+0x16] ;  /* 0x000016009d5e7984 */ /* 0x000e220000000400 */
[----:B------:R-:W1:Y:S01]  /*3800*/  MUFU.RCP R5, R5 ;  /* 0x0000000500057308 */ /* 0x000e620000001000 */
[----:B------:R-:W-:Y:S01]  /*3810*/  FMUL.FTZ R118, R97, R96 ;  /* 0x0000006061767220 */ /* 0x000fe20000410000 */
[----:B------:R-:W-:Y:S01]  /*3820*/  FMUL.FTZ R96, R50, -1.4426950216293334961 ;  /* 0xbfb8aa3b32607820 */ /* 0x000fe20000410000 */
[----:B------:R-:W-:Y:S01]  /*3830*/  SHF.L.U32 R54, R54, 0x10, RZ ;  /* 0x0000001036367819 */ /* 0x000fe200000006ff */
[----:B----4-:R-:W-:Y:S01]  /*3840*/  FADD.FTZ R4, R4, 1 ;  /* 0x3f80000004047421 */ /* 0x010fe20000010000 */
[----:B------:R-:W-:-:S03]  /*3850*/  IMAD.U32 R100, R100, 0x10000, RZ ;  /* 0x0001000064647824 */ /* 0x000fc600078e00ff */
[----:B------:R-:W3:Y:S01]  /*3860*/  MUFU.EX2 R96, R96 ;  /* 0x0000006000607308 */ /* 0x000ee20000000800 */
[----:B------:R-:W-:Y:S01]  /*3870*/  FMUL.FTZ R97, R54, R90 ;  /* 0x0000005a36617220 */ /* 0x000fe20000410000 */
[----:B------:R-:W-:Y:S02]  /*3880*/  FMUL.FTZ R98, R100, -1.4426950216293334961 ;  /* 0xbfb8aa3b64627820 */ /* 0x000fe40000410000 */
[----:B------:R-:W4:Y:S01]  /*3890*/  MUFU.RCP R4, R4 ;  /* 0x0000000400047308 */ /* 0x000f220000001000 */
[----:B------:R-:W-:Y:S01]  /*38a0*/  FMUL.FTZ R97, R108, R97 ;  /* 0x000000616c617220 */ /* 0x000fe20000410000 */
[----:B------:R-:W-:Y:S02]  /*38b0*/  IMAD.U32 R53, R53, 0x10000, RZ ;  /* 0x0001000035357824 */ /* 0x000fe400078e00ff */
[----:B------:R-:W-:Y:S02]  /*38c0*/  IMAD.U32 R93, R79, 0x10000, RZ ;  /* 0x000100004f5d7824 */ /* 0x000fe400078e00ff */
[----:B------:R-:W-:Y:S01]  /*38d0*/  FMUL.FTZ R117, R97, R120 ;  /* 0x0000007861757220 */ /* 0x000fe20000410000 */
[----:B-1----:R-:W-:Y:S01]  /*38e0*/  FADD.FTZ R79, -R5, 1 ;  /* 0x3f800000054f7421 */ /* 0x002fe20000010100 */
[----:B------:R-:W-:Y:S01]  /*38f0*/  FADD.FTZ R141, R92, 1 ;  /* 0x3f8000005c8d7421 */ /* 0x000fe20000010000 */
[----:B------:R-:W1:Y:S01]  /*3900*/  MUFU.EX2 R98, R98 ;  /* 0x0000006200627308 */ /* 0x000e620000000800 */
[----:B------:R-:W-:Y:S01]  /*3910*/  FMUL.FTZ R120, R53, R93 ;  /* 0x0000005d35787220 */ /* 0x000fe20000410000 */
[----:B------:R-:W-:Y:S01]  /*3920*/  SHF.L.U32 R102, R102, 0x10, RZ ;  /* 0x0000001066667819 */ /* 0x000fe200000006ff */
[----:B------:R-:W-:Y:S01]  /*3930*/  FFMA.FTZ R97, R8, R79, 1 ;  /* 0x3f80000008617423 */ /* 0x000fe2000001004f */
[----:B---3--:R-:W-:Y:S01]  /*3940*/  FADD.FTZ R105, R96, 1 ;  /* 0x3f80000060697421 */ /* 0x008fe20000010000 */
[----:B------:R-:W-:Y:S01]  /*3950*/  FMUL.FTZ R120, R5, R120 ;  /* 0x0000007805787220 */ /* 0x000fe20000410000 */
[----:B------:R-:W-:Y:S01]  /*3960*/  SHF.L.U32 R52, R52, 0x10, RZ ;  /* 0x0000001034347819 */ /* 0x000fe200000006ff */
[----:B--2---:R-:W-:Y:S01]  /*3970*/  IMAD.U32 R92, R95, 0x10000, RZ ;  /* 0x000100005f5c7824 */ /* 0x004fe200078e00ff */
[----:B------:R-:W2:Y:S01]  /*3980*/  MUFU.RCP R141, R141 ;  /* 0x0000008d008d7308 */ /* 0x000ea20000001000 */
[----:B------:R-:W-:Y:S01]  /*3990*/  FMUL.FTZ R109, R102, -1.4426950216293334961 ;  /* 0xbfb8aa3b666d7820 */ /* 0x000fe20000410000 */
[----:B------:R-:W-:Y:S01]  /*39a0*/  FMUL.FTZ R120, R120, R97 ;  /* 0x0000006178787220 */ /* 0x000fe20000410000 */
[----:B------:R-:W-:Y:S01]  /*39b0*/  IMAD.U32 R103, R103, 0x10000, RZ ;  /* 0x0001000067677824 */ /* 0x000fe200078e00ff */
[----:B------:R-:W3:Y:S01]  /*39c0*/  LDS.U16 R97, [R154+0x1c] ;  /* 0x00001c009a617984 */ /* 0x000ee20000000400 */
[----:B----4-:R-:W-:Y:S01]  /*39d0*/  FADD.FTZ R122, -R4, 1 ;  /* 0x3f800000047a7421 */ /* 0x010fe20000010100 */
[----:B------:R-:W-:-:S02]  /*39e0*/  FMUL.FTZ R95, R52, R92 ;  /* 0x0000005c345f7220 */ /* 0x000fc40000410000 */
[----:B------:R-:W4:Y:S01]  /*39f0*/  MUFU.RCP R105, R105 ;  /* 0x0000006900697308 */ /* 0x000f220000001000 */
[----:B------:R-:W-:Y:S01]  /*3a00*/  FMUL.FTZ R79, R103, -1.4426950216293334961 ;  /* 0xbfb8aa3b674f7820 */ /* 0x000fe20000410000 */
[----:B-1----:R-:W-:Y:S01]  /*3a10*/  FADD.FTZ R107, R98, 1 ;  /* 0x3f800000626b7421 */ /* 0x002fe20000010000 */
[----:B------:R-:W-:Y:S01]  /*3a20*/  FFMA.FTZ R122, R7, R122, 1 ;  /* 0x3f800000077a7423 */ /* 0x000fe2000001007a */
[----:B------:R-:W-:Y:S01]  /*3a30*/  FMUL.FTZ R95, R4, R95 ;  /* 0x0000005f045f7220 */ /* 0x000fe20000410000 */
[----:B------:R-:W1:Y:S03]  /*3a40*/  LDS.U16 R98, [R153+0x1e] ;  /* 0x00001e0099627984 */ /* 0x000e660000000400 */
[----:B------:R-:W5:Y:S01]  /*3a50*/  MUFU.EX2 R109, R109 ;  /* 0x0000006d006d7308 */ /* 0x000f620000000800 */
[----:B------:R-:W-:Y:S01]  /*3a60*/  FMUL.FTZ R119, R95, R122 ;  /* 0x0000007a5f777220 */ /* 0x000fe20000410000 */
[----:B------:R-:W-:Y:S01]  /*3a70*/  SHF.L.U32 R51, R51, 0x10, RZ ;  /* 0x0000001033337819 */ /* 0x000fe200000006ff */
[----:B------:R-:W-:Y:S01]  /*3a80*/  IMAD.U32 R101, R101, 0x10000, RZ ;  /* 0x0001000065657824 */ /* 0x000fe200078e00ff */
[----:B------:R-:W5:Y:S01]  /*3a90*/  MUFU.EX2 R79, R79 ;  /* 0x0000004f004f7308 */ /* 0x000f620000000800 */
[----:B0-----:R-:W-:Y:S01]  /*3aa0*/  SHF.L.U32 R95, R94, 0x10, RZ ;  /* 0x000000105e5f7819 */ /* 0x001fe200000006ff */
[----:B------:R-:W-:-:S02]  /*3ab0*/  IMAD.U32 R94, R104, 0x10000, RZ ;  /* 0x00010000685e7824 */ /* 0x000fc400078e00ff */
[----:B--2---:R-:W-:Y:S01]  /*3ac0*/  FADD.FTZ R121, -R141, 1 ;  /* 0x3f8000008d797421 */ /* 0x004fe20000010100 */
[----:B------:R-:W-:Y:S01]  /*3ad0*/  IMAD.U32 R48, R48, 0x10000, RZ ;  /* 0x0001000030307824 */ /* 0x000fe200078e00ff */
[----:B------:R-:W-:Y:S01]  /*3ae0*/  SHF.L.U32 R47, R47, 0x10, RZ ;  /* 0x000000102f2f7819 */ /* 0x000fe200000006ff */
[----:B------:R-:W-:Y:S01]  /*3af0*/  FMUL.FTZ R104, R51, R95 ;  /* 0x0000005f33687220 */ /* 0x000fe20000410000 */
[----:B----4-:R-:W-:Y:S01]  /*3b00*/  FADD.FTZ R123, -R105, 1 ;  /* 0x3f800000697b7421 */ /* 0x010fe20000010100 */
[----:B------:R-:W-:Y:S01]  /*3b10*/  FMUL.FTZ R122, R101, R94 ;  /* 0x0000005e657a7220 */ /* 0x000fe20000410000 */
[----:B------:R-:W-:Y:S01]  /*3b20*/  FFMA.FTZ R121, R6, R121, 1 ;  /* 0x3f80000006797423 */ /* 0x000fe20000010079 */
[----:B-----5:R-:W-:Y:S01]  /*3b30*/  FADD.FTZ R109, R109, 1 ;  /* 0x3f8000006d6d7421 */ /* 0x020fe20000010000 */
[----:B------:R-:W-:Y:S01]  /*3b40*/  FMUL.FTZ R104, R141, R104 ;  /* 0x000000688d687220 */ /* 0x000fe20000410000 */
[----:B------:R-:W-:Y:S01]  /*3b50*/  FFMA.FTZ R124, R50, R123, 1 ;  /* 0x3f800000327c7423 */ /* 0x000fe2000001007b */
[----:B------:R-:W-:Y:S01]  /*3b60*/  FMUL.FTZ R123, R105, R122 ;  /* 0x0000007a697b7220 */ /* 0x000fe20000410000 */
[----:B------:R-:W-:Y:S01]  /*3b70*/  STL [R1+0x74], R165 ;  /* 0x000074a501007387 */ /* 0x000fe20000100800 */
[----:B------:R-:W-:Y:S01]  /*3b80*/  FMUL.FTZ R122, R104, R121 ;  /* 0x00000079687a7220 */ /* 0x000fe20000410000 */
[----:B------:R-:W0:Y:S01]  /*3b90*/  MUFU.RCP R109, R109 ;  /* 0x0000006d006d7308 */ /* 0x000e220000001000 */
[----:B------:R-:W-:Y:S01]  /*3ba0*/  FADD.FTZ R104, R79, 1 ;  /* 0x3f8000004f687421 */ /* 0x000fe20000010000 */
[----:B------:R-:W-:Y:S01]  /*3bb0*/  F2FP.BF16.F32.PACK_AB R99, R106, R99 ;  /* 0x000000636a63723e */ /* 0x000fe200000010ff */
[----:B------:R-:W2:Y:S01]  /*3bc0*/  LDS.U16 R96, [R155+0x1a] ;  /* 0x00001a009b607984 */ /* 0x000ea20000000400 */
[----:B------:R-:W-:Y:S01]  /*3bd0*/  FMUL.FTZ R121, R123, R124 ;  /* 0x0000007c7b797220 */ /* 0x000fe20000410000 */
[----:B---3--:R-:W-:-:S03]  /*3be0*/  IMAD.U32 R97, R97, 0x10000, RZ ;  /* 0x0001000061617824 */ /* 0x008fc600078e00ff */
[----:B------:R-:W3:Y:S01]  /*3bf0*/  MUFU.RCP R104, R104 ;  /* 0x0000006800687308 */ /* 0x000ee20000001000 */
[----:B------:R-:W-:Y:S01]  /*3c00*/  STL [R1+0x70], R164 ;  /* 0x000070a401007387 */ /* 0x000fe20000100800 */
[----:B------:R-:W-:Y:S01]  /*3c10*/  FMUL.FTZ R126, R48, R97 ;  /* 0x00000061307e7220 */ /* 0x000fe20000410000 */
[----:B------:R-:W-:Y:S01]  /*3c20*/  SHF.L.U32 R49, R49, 0x10, RZ ;  /* 0x0000001031317819 */ /* 0x000fe200000006ff */
[----:B------:R-:W-:Y:S01]  /*3c30*/  BAR.SYNC.DEFER_BLOCKING 0x0 ;  /* 0x0000000000007b1d */ /* 0x000fe20000010000 */
[----:B0-----:R-:W-:Y:S01]  /*3c40*/  FADD.FTZ R123, -R109, 1 ;  /* 0x3f8000006d7b7421 */ /* 0x001fe20000010100 */
[----:B-1----:R-:W-:-:S03]  /*3c50*/  IMAD.U32 R98, R98, 0x10000, RZ ;  /* 0x0001000062627824 */ /* 0x002fc600078e00ff */
[----:B------:R-:W-:Y:S01]  /*3c60*/  FFMA.FTZ R128, R102, R123, 1 ;  /* 0x3f80000066807423 */ /* 0x000fe2000001007b */
[----:B------:R-:W-:Y:S01]  /*3c70*/  STL [R1+0x6c], R163 ;  /* 0x00006ca301007387 */ /* 0x000fe20000100800 */
[----:B------:R-:W-:Y:S01]  /*3c80*/  FMUL.FTZ R123, R109, R126 ;  /* 0x0000007e6d7b7220 */ /* 0x000fe20000410000 */
[----:B------:R-:W-:Y:S02]  /*3c90*/  FMUL.FTZ R125, R47, R98 ;  /* 0x000000622f7d7220 */ /* 0x000fe40000410000 */
[----:B------:R-:W-:Y:S01]  /*3ca0*/  STL [R1+0x68], R162 ;  /* 0x000068a201007387 */ /* 0x000fe20000100800 */
[----:B---3--:R-:W-:-:S03]  /*3cb0*/  FADD.FTZ R126, -R104, 1 ;  /* 0x3f800000687e7421 */ /* 0x008fc60000010100 */
[----:B------:R-:W-:Y:S01]  /*3cc0*/  STL [R1+0x64], R161 ;  /* 0x000064a101007387 */ /* 0x000fe20000100800 */
[----:B------:R-:W-:-:S03]  /*3cd0*/  FFMA.FTZ R126, R103, R126, 1 ;  /* 0x3f800000677e7423 */ /* 0x000fc6000001007e */
[----:B------:R-:W-:Y:S01]  /*3ce0*/  STL [R1+0x60], R160 ;  /* 0x000060a001007387 */ /* 0x000fe20000100800 */
[----:B------:R-:W-:-:S03]  /*3cf0*/  FMUL.FTZ R125, R104, R125 ;  /* 0x0000007d687d7220 */ /* 0x000fc60000410000 */
[----:B------:R-:W-:Y:S04]  /*3d00*/  STL [R1+0x5c], R159 ;  /* 0x00005c9f01007387 */ /* 0x000fe80000100800 */
[----:B------:R-:W-:Y:S04]  /*3d10*/  STL [R1+0x58], R158 ;  /* 0x0000589e01007387 */ /* 0x000fe80000100800 */
[----:B------:R-:W-:Y:S01]  /*3d20*/  STL [R1+0x54], R157 ;  /* 0x0000549d01007387 */ /* 0x000fe20000100800 */
[----:B------:R-:W-:-:S03]  /*3d30*/  FMUL.FTZ R106, R125, R126 ;  /* 0x0000007e7d6a7220 */ /* 0x000fc60000410000 */
[----:B------:R-:W-:Y:S01]  /*3d40*/  STL [R1+0x50], R156 ;  /* 0x0000509c01007387 */ /* 0x000fe20000100800 */
[----:B------:R-:W-:-:S03]  /*3d50*/  FMUL.FTZ R123, R123, R128 ;  /* 0x000000807b7b7220 */ /* 0x000fc60000410000 */
[----:B------:R-:W-:Y:S04]  /*3d60*/  STL [R1+0x4c], R155 ;  /* 0x00004c9b01007387 */ /* 0x000fe80000100800 */
[----:B------:R-:W-:Y:S04]  /*3d70*/  STL [R1+0x48], R154 ;  /* 0x0000489a01007387 */ /* 0x000fe80000100800 */
[----:B------:R-:W-:Y:S04]  /*3d80*/  STL [R1+0x44], R153 ;  /* 0x0000449901007387 */ /* 0x000fe80000100800 */
[----:B------:R-:W3:Y:S04]  /*3d90*/  LDL R126, [R1+0x7c] ;  /* 0x00007c00017e7983 */ /* 0x000ee80000100800 */
[----:B------:R-:W4:Y:S01]  /*3da0*/  LDL R128, [R1+0x78] ;  /* 0x0000780001807983 */ /* 0x000f220000100800 */
[----:B------:R-:W0:Y:S01]  /*3db0*/  MUFU.RCP R107, R107 ;  /* 0x0000006b006b7308 */ /* 0x000e220000001000 */
[----:B--2---:R-:W-:-:S05]  /*3dc0*/  SHF.L.U32 R96, R96, 0x10, RZ ;  /* 0x0000001060607819 */ /* 0x004fca00000006ff */
[----:B------:R-:W-:Y:S01]  /*3dd0*/  FMUL.FTZ R124, R49, R96 ;  /* 0x00000060317c7220 */ /* 0x000fe20000410000 */
[----:B0-----:R-:W-:-:S03]  /*3de0*/  FADD.FTZ R79, -R107, 1 ;  /* 0x3f8000006b4f7421 */ /* 0x001fc60000010100 */
[----:B------:R-:W-:Y:S01]  /*3df0*/  FMUL.FTZ R124, R107, R124 ;  /* 0x0000007c6b7c7220 */ /* 0x000fe20000410000 */
[----:B------:R-:W-:-:S04]  /*3e00*/  FFMA.FTZ R79, R100, R79, 1 ;  /* 0x3f800000644f7423 */ /* 0x000fc8000001004f */
[----:B------:R-:W-:Y:S02]  /*3e10*/  FMUL.FTZ R124, R124, R79 ;  /* 0x0000004f7c7c7220 */ /* 0x000fe40000410000 */
[----:B------:R-:W0:Y:S01]  /*3e20*/  S2R R79, SR_TID.X ;  /* 0x00000000004f7919 */ /* 0x000e220000002100 */
[----:B------:R-:W-:Y:S02]  /*3e30*/  F2FP.BF16.F32.PACK_AB R111, R114, R111 ;  /* 0x0000006f726f723e */ /* 0x000fe400000010ff */
[----:B------:R-:W-:Y:S02]  /*3e40*/  F2FP.BF16.F32.PACK_AB R113, R116, R113 ;  /* 0x000000717471723e */ /* 0x000fe400000010ff */
[----:B------:R-:W-:Y:S02]  /*3e50*/  PRMT R114, R99, 0x7632, R114 ;  /* 0x0000763263727816 */ /* 0x000fe40000000072 */
[----:B------:R-:W-:Y:S02]  /*3e60*/  PRMT R116, R111, 0x7632, R116 ;  /* 0x000076326f747816 */ /* 0x000fe40000000074 */
[----:B------:R-:W-:Y:S01]  /*3e70*/  F2FP.BF16.F32.PACK_AB R115, R118, R115 ;  /* 0x000000737673723e */ /* 0x000fe200000010ff */
[----:B------:R1:W-:Y:S01]  /*3e80*/  STS.U16 [R127], R99 ;  /* 0x000000637f007388 */ /* 0x0003e20000000400 */
[----:B------:R-:W-:-:S02]  /*3e90*/  PRMT R125, R113, 0x7632, R125 ;  /* 0x00007632717d7816 */ /* 0x000fc4000000007d */
[----:B------:R-:W-:Y:S02]  /*3ea0*/  F2FP.BF16.F32.PACK_AB R117, R120, R117 ;  /* 0x000000757875723e */ /* 0x000fe400000010ff */
[----:B------:R-:W-:Y:S02]  /*3eb0*/  PRMT R118, R115, 0x7632, R118 ;  /* 0x0000763273767816 */ /* 0x000fe40000000076 */
[----:B------:R-:W-:Y:S02]  /*3ec0*/  F2FP.BF16.F32.PACK_AB R119, R122, R119 ;  /* 0x000000777a77723e */ /* 0x000fe400000010ff */
[----:B------:R-:W-:Y:S02]  /*3ed0*/  F2FP.BF16.F32.PACK_AB R121, R124, R121 ;  /* 0x000000797c79723e */ /* 0x000fe400000010ff */
[----:B-1----:R-:W-:Y:S02]  /*3ee0*/  MOV R99, UR11 ;  /* 0x0000000b00637c02 */ /* 0x002fe40008000f00 */
[----:B0-----:R-:W-:-:S02]  /*3ef0*/  ISETP.NE.AND P0, PT, R79, RZ, PT ;  /* 0x000000ff4f00720c */ /* 0x001fc40003f05270 */
[----:B------:R-:W-:-:S04]  /*3f00*/  F2FP.BF16.F32.PACK_AB R106, R106, R123 ;  /* 0x0000007b6a6a723e */ /* 0x000fc800000010ff */
[----:B------:R-:W-:Y:S01]  /*3f10*/  PRMT R120, R106, 0x7632, R120 ;  /* 0x000076326a787816 */ /* 0x000fe20000000078 */
[----:B------:R-:W-:-:S04]  /*3f20*/  UIMAD.WIDE.U32 UR8, UR28, UR12, UR8 ;  /* 0x0000000c1c0872a5 */ /* 0x000fc8000f8e0008 */
[----:B------:R-:W-:Y:S01]  /*3f30*/  UIMAD UR9, UR28, UR13, UR9 ;  /* 0x0000000d1c0972a4 */ /* 0x000fe2000f8e0209 */
[----:B------:R-:W0:Y:S03]  /*3f40*/  LDCU.64 UR12, c[0x0][0x558] ;  /* 0x0000ab00ff0c77ac */ /* 0x000e260008000a00 */
[----:B------:R-:W-:Y:S01]  /*3f50*/  UIMAD.WIDE.U32 UR8, UR31, UR14, UR8 ;  /* 0x0000000e1f0872a5 */ /* 0x000fe2000f8e0008 */
[----:B------:R-:W-:-:S03]  /*3f60*/  FMUL.FTZ R8, R8, R5 ;  /* 0x0000000508087220 */ /* 0x000fc60000410000 */
[----:B------:R-:W-:Y:S02]  /*3f70*/  UIMAD UR9, UR31, UR15, UR9 ;  /* 0x0000000f1f0972a4 */ /* 0x000fe4000f8e0209 */
[----:B------:R-:W-:Y:S01]  /*3f80*/  IADD3 R5, P3, PT, R77, UR8, RZ ;  /* 0x000000084d057c10 */ /* 0x000fe2000ff7e0ff */
[----:B------:R-:W-:Y:S01]  /*3f90*/  FMUL.FTZ R9, R9, R108 ;  /* 0x0000006c09097220 */ /* 0x000fe20000410000 */
[----:B------:R-:W-:-:S03]  /*3fa0*/  FMUL.FTZ R7, R7, R4 ;  /* 0x0000000407077220 */ /* 0x000fc60000410000 */
[----:B------:R-:W-:Y:S01]  /*3fb0*/  IMAD.X R108, RZ, RZ, UR9, P3 ;  /* 0x00000009ff6c7e24 */ /* 0x000fe200098e06ff */
[----:B0-----:R-:W-:-:S04]  /*3fc0*/  LEA R4, P4, R5, UR12, 0x1 ;  /* 0x0000000c05047c11 */ /* 0x001fc8000f8808ff */
[----:B------:R-:W-:Y:S01]  /*3fd0*/  LEA.HI.X R5, R5, UR13, R108, 0x1, P4 ;  /* 0x0000000d05057c11 */ /* 0x000fe2000a0f0c6c */
[----:B------:R-:W-:-:S04]  /*3fe0*/  UISETP.NE.U32.AND UP0, UPT, UR16, URZ, UPT ;  /* 0x000000ff1000728c */ /* 0x000fc8000bf05070 */
        /* <DEDUP_REMOVED lines=25> */
[----:B---3--:R0:W-:Y:S04]  /*4180*/  STS.U16 [R126+0x2], R114 ;  /* 0x000002727e007388 */ /* 0x0081e80000000400 */
[----:B----4-:R1:W-:Y:S04]  /*4190*/  STS.U16 [R128+0x4], R111 ;  /* 0x0000046f80007388 */ /* 0x0103e80000000400 */
[----:B------:R2:W-:Y:S01]  /*41a0*/  STS.U16 [R165+0x6], R116 ;  /* 0x00000674a5007388 */ /* 0x0005e20000000400 */
[----:B0-----:R-:W-:-:S03]  /*41b0*/  IMAD.MOV.U32 R114, RZ, RZ, -0x800 ;  /* 0xfffff800ff727424 */ /* 0x001fc600078e00ff */
[----:B------:R-:W-:Y:S01]  /*41c0*/  STS.U16 [R164+0x8], R113 ;  /* 0x00000871a4007388 */ /* 0x000fe20000000400 */
[----:B-1----:R-:W-:-:S03]  /*41d0*/  PRMT R111, R117, 0x7632, R111 ;  /* 0x00007632756f7816 */ /* 0x002fc6000000006f */
[----:B------:R-:W-:Y:S01]  /*41e0*/  STS.U16 [R163+0xa], R125 ;  /* 0x00000a7da3007388 */ /* 0x000fe20000000400 */
[----:B--2---:R-:W-:-:S03]  /*41f0*/  PRMT R116, R119, 0x7632, R116 ;  /* 0x0000763277747816 */ /* 0x004fc60000000074 */
[----:B------:R-:W-:Y:S01]  /*4200*/  STS.U16 [R162+0xc], R115 ;  /* 0x00000c73a2007388 */ /* 0x000fe20000000400 */
[----:B------:R-:W-:-:S03]  /*4210*/  @!P0 IMAD R99, R99, R114, UR30 ;  /* 0x0000001e63638e24 */ /* 0x000fc6000f8e0272 */
[----:B------:R0:W-:Y:S04]  /*4220*/  STS.U16 [R161+0xe], R118 ;  /* 0x00000e76a1007388 */ /* 0x0001e80000000400 */
[----:B------:R-:W-:Y:S04]  /*4230*/  STS.U16 [R160+0x10], R117 ;  /* 0x00001075a0007388 */ /* 0x000fe80000000400 */
[----:B------:R-:W-:Y:S01]  /*4240*/  STS.U16 [R159+0x12], R111 ;  /* 0x0000126f9f007388 */ /* 0x000fe20000000400 */
[----:B0-----:R-:W-:-:S03]  /*4250*/  PRMT R118, R121, 0x7632, R118 ;  /* 0x0000763279767816 */ /* 0x001fc60000000076 */
[----:B------:R-:W-:Y:S01]  /*4260*/  STS.U16 [R158+0x14], R119 ;  /* 0x000014779e007388 */ /* 0x000fe20000000400 */
[----:B------:R-:W-:-:S03]  /*4270*/  @!P0 IADD3 R114, PT, PT, R99, 0x800, RZ ;  /* 0x0000080063728810 */ /* 0x000fc60007ffe0ff */
        /* <DEDUP_REMOVED lines=28> */
[----:B------:R-:W-:-:S07]  /*4440*/  ISETP.GE.AND P4, PT, R74, R106, PT ;  /* 0x0000006a4a00720c */ /* 0x000fce0003f86270 */
        /* <DEDUP_REMOVED lines=11> */
[-C--:B------:R-:W-:Y:S02]  /*4500*/  ISETP.GE.AND P2, PT, R68, R106.reuse, PT ;  /* 0x0000006a4400720c */ /* 0x080fe40003f46270 */
[-C--:B------:R-:W-:Y:S01]  /*4510*/  ISETP.GE.AND P6, PT, R66, R106.reuse, PT ;  /* 0x0000006a4200720c */ /* 0x080fe20003fc6270 */
[----:B------:R0:W-:Y:S01]  /*4520*/  @!P3 STG.E.U16 desc[UR34][R4.64+0x180], R123 ;  /* 0x0001807b0400b986 */ /* 0x0001e2000c101522 */
        /* <DEDUP_REMOVED lines=14> */
[----:B------:R-:W-:Y:S05]  /*4610*/  BRA.U !UP0, `(.L_x_414) ;  /* 0x0000000508d07547 */ /* 0x000fea000b800000 */
[----:B------:R-:W2:Y:S01]  /*4620*/  LDL R122, [R1+0x80] ;  /* 0x00008000017a7983 */ /* 0x000ea20000100800 */
[----:B------:R-:W-:Y:S01]  /*4630*/  FMUL.FTZ R38, R39, R38 ;  /* 0x0000002627267220 */ /* 0x000fe20000410000 */
[----:B------:R-:W-:Y:S01]  /*4640*/  FMUL.FTZ R45, R45, R44 ;  /* 0x0000002c2d2d7220 */ /* 0x000fe20000410000 */
[----:B------:R-:W-:Y:S01]  /*4650*/  FMUL.FTZ R46, R83, R46 ;  /* 0x0000002e532e7220 */ /* 0x000fe20000410000 */
[----:B------:R-:W-:Y:S01]  /*4660*/  BAR.SYNC.DEFER_BLOCKING 0x0 ;  /* 0x0000000000007b1d */ /* 0x000fe20000010000 */
        /* <DEDUP_REMOVED lines=8> */
[----:B------:R-:W-:Y:S01]  /*46f0*/  FMUL.FTZ R8, R8, R93 ;  /* 0x0000005d08087220 */ /* 0x000fe20000410000 */
[----:B0-----:R-:W-:Y:S01]  /*4700*/  PRMT R4, R38, 0x7632, R4 ;  /* 0x0000763226047816 */ /* 0x001fe20000000004 */
[----:B------:R-:W-:Y:S01]  /*4710*/  FMUL.FTZ R7, R7, R92 ;  /* 0x0000005c07077220 */ /* 0x000fe20000410000 */
[----:B------:R-:W-:Y:S01]  /*4720*/  F2FP.BF16.F32.PACK_AB R37, R37, R84 ;  /* 0x000000542525723e */ /* 0x000fe200000010ff */
[----:B------:R-:W-:Y:S01]  /*4730*/  FMUL.FTZ R6, R6, R95 ;  /* 0x0000005f06067220 */ /* 0x000fe20000410000 */
[----:B------:R-:W-:Y:S01]  /*4740*/  PRMT R39, R46, 0x7632, R39 ;  /* 0x000076322e277816 */ /* 0x000fe20000000027 */
        /* <DEDUP_REMOVED lines=8> */
[----:B------:R-:W-:Y:S01]  /*47d0*/  VOTEU.ALL UP0, P0 ;  /* 0x0000000000ff7886 */ /* 0x000fe20000000000 */
[----:B------:R-:W-:Y:S01]  /*47e0*/  F2FP.BF16.F32.PACK_AB R6, R6, R7 ;  /* 0x000000070606723e */ /* 0x000fe200000010ff */
[----:B------:R-:W0:Y:S01]  /*47f0*/  LDCU.128 UR12, c[0x0][0x430] ;  /* 0x00008600ff0c77ac */ /* 0x000e220008000c00 */
[----:B------:R-:W-:-:S02]  /*4800*/  F2FP.BF16.F32.PACK_AB R5, R5, R94 ;  /* 0x0000005e0505723e */ /* 0x000fc400000010ff */
[----:B------:R-:W-:Y:S01]  /*4810*/  PRMT R7, R6, 0x7632, R7 ;  /* 0x0000763206077816 */ /* 0x000fe20000000007 */
[----:B------:R-:W-:Y:S01]  /*4820*/  @!UP0 UIADD3 UR8, UPT, UPT, -UR29, UR30, URZ ;  /* 0x0000001e1d088290 */ /* 0x000fe2000fffe1ff */
[----:B------:R-:W-:Y:S01]  /*4830*/  F2FP.BF16.F32.PACK_AB R97, R98, R97 ;  /* 0x000000616261723e */ /* 0x000fe200000010ff */
[----:B------:R-:W-:Y:S01]  /*4840*/  UMOV UR9, URZ ;  /* 0x000000ff00097c82 */ /* 0x000fe20008000000 */
[----:B------:R-:W-:Y:S01]  /*4850*/  PRMT R36, R5, 0x7632, R36 ;  /* 0x0000763205247816 */ /* 0x000fe20000000024 */
[----:B--2---:R-:W-:Y:S04]  /*4860*/  STS.U16 [R122], R38 ;  /* 0x000000267a007388 */ /* 0x004fe80000000400 */
[----:B------:R1:W-:Y:S04]  /*4870*/  STS.U16 [R126+0x2], R4 ;  /* 0x000002047e007388 */ /* 0x0003e80000000400 */
[----:B------:R-:W-:Y:S04]  /*4880*/  STS.U16 [R128+0x4], R46 ;  /* 0x0000042e80007388 */ /* 0x000fe80000000400 */
[----:B------:R-:W-:Y:S01]  /*4890*/  STS.U16 [R165+0x6], R39 ;  /* 0x00000627a5007388 */ /* 0x000fe20000000400 */
[----:B-1----:R-:W-:-:S03]  /*48a0*/  PRMT R4, R8, 0x7632, R4 ;  /* 0x0000763208047816 */ /* 0x002fc60000000004 */
[----:B------:R-:W-:Y:S04]  /*48b0*/  STS.U16 [R164+0x8], R37 ;  /* 0x00000825a4007388 */ /* 0x000fe80000000400 */
[----:B------:R-:W-:Y:S04]  /*48c0*/  STS.U16 [R163+0xa], R44 ;  /* 0x00000a2ca3007388 */ /* 0x000fe80000000400 */
[----:B------:R-:W-:Y:S04]  /*48d0*/  STS.U16 [R162+0xc], R35 ;  /* 0x00000c23a2007388 */ /* 0x000fe80000000400 */
[----:B------:R-:W-:Y:S04]  /*48e0*/  STS.U16 [R161+0xe], R9 ;  /* 0x00000e09a1007388 */ /* 0x000fe80000000400 */
[----:B------:R1:W-:Y:S04]  /*48f0*/  STS.U16 [R160+0x10], R8 ;  /* 0x00001008a0007388 */ /* 0x0003e80000000400 */
[----:B------:R2:W-:Y:S04]  /*4900*/  STS.U16 [R159+0x12], R4 ;  /* 0x000012049f007388 */ /* 0x0005e80000000400 */
[----:B------:R-:W-:Y:S01]  /*4910*/  STS.U16 [R158+0x14], R6 ;  /* 0x000014069e007388 */ /* 0x000fe20000000400 */
[----:B-1----:R-:W-:-:S03]  /*4920*/  PRMT R8, R97, 0x7632, R8 ;  /* 0x0000763261087816 */ /* 0x002fc60000000008 */
[----:B------:R-:W-:Y:S01]  /*4930*/  STS.U16 [R157+0x16], R7 ;  /* 0x000016079d007388 */ /* 0x000fe20000000400 */
[----:B--2---:R-:W-:Y:S01]  /*4940*/  MOV R4, UR8 ;  /* 0x0000000800047c02 */ /* 0x004fe20008000f00 */
[----:B------:R-:W-:Y:S02]  /*4950*/  UMOV UR8, UR29 ;  /* 0x0000001d00087c82 */ /* 0x000fe40008000000 */
[----:B------:R1:W-:Y:S01]  /*4960*/  STS.U16 [R156+0x18], R5 ;  /* 0x000018059c007388 */ /* 0x0003e20000000400 */
[----:B0-----:R-:W-:-:S03]  /*4970*/  UIMAD.WIDE.U32 UR8, UR28, UR12, UR8 ;  /* 0x0000000c1c0872a5 */ /* 0x001fc6000f8e0008 */
[----:B------:R-:W-:Y:S01]  /*4980*/  STS.U16 [R155+0x1a], R36 ;  /* 0x00001a249b007388 */ /* 0x000fe20000000400 */
[----:B------:R-:W-:-:S03]  /*4990*/  UIMAD UR9, UR28, UR13, UR9 ;  /* 0x0000000d1c0972a4 */ /* 0x000fc6000f8e0209 */
[----:B------:R-:W-:Y:S01]  /*49a0*/  STS.U16 [R154+0x1c], R97 ;  /* 0x00001c619a007388 */ /* 0x000fe20000000400 */
[----:B------:R-:W-:-:S03]  /*49b0*/  UIMAD.WIDE.U32 UR8, UR31, UR14, UR8 ;  /* 0x0000000e1f0872a5 */ /* 0x000fc6000f8e0008 */
[----:B------:R0:W-:Y:S01]  /*49c0*/  STS.U16 [R153+0x1e], R8 ;  /* 0x00001e0899007388 */ /* 0x0001e20000000400 */
[----:B------:R-:W-:-:S03]  /*49d0*/  NOP ;  /* 0x0000000000007918 */ /* 0x000fc60000000000 */
[----:B------:R-:W-:Y:S01]  /*49e0*/  LDS.U16 R7, [R152] ;  /* 0x0000000098077984 */ /* 0x000fe20000000400 */
[----:B------:R-:W-:Y:S01]  /*49f0*/  UIMAD UR15, UR31, UR15, UR9 ;  /* 0x0000000f1f0f72a4 */ /* 0x000fe2000f8e0209 */
[----:B-1----:R-:W-:Y:S02]  /*4a00*/  IADD3 R5, P1, PT, R77, UR8, RZ ;  /* 0x000000084d057c10 */ /* 0x002fe4000ff3e0ff */
[----:B------:R-:W-:Y:S03]  /*4a10*/  LDS.U16 R9, [R151+0x40] ;  /* 0x0000400097097984 */ /* 0x000fe60000000400 */
[----:B0-----:R-:W-:Y:S01]  /*4a20*/  IMAD.X R8, RZ, RZ, UR15, P1 ;  /* 0x0000000fff087e24 */ /* 0x001fe200088e06ff */
        /* <DEDUP_REMOVED lines=51> */
.L_x_414:
[----:B------:R-:W-:Y:S01]  /*4d60*/  STL [R1], RZ ;  /* 0x000000ff01007387 */ /* 0x000fe20000100800 */
[----:B------:R-:W-:-:S03]  /*4d70*/  HFMA2 R46, -RZ, RZ, 0, 0 ;  /* 0x00000000ff2e7431 */ /* 0x000fc600000001ff */
[----:B01----:R-:W2:Y:S01]  /*4d80*/  LDL.LU R4, [R1+0xc8] ;  /* 0x0000c80001047983 */ /* 0x003ea20000300800 */
        /* <DEDUP_REMOVED lines=19> */
[----:B------:R-:W-:Y:S01]  /*4ec0*/  IMAD.U32 R24, R24, 0x10000, RZ ;  /* 0x0001000018187824 */ /* 0x000fe200078e00ff */
[----:B------:R-:W-:Y:S01]  /*4ed0*/  SHF.L.U32 R9, R15, 0x10, RZ ;  /* 0x000000100f097819 */ /* 0x000fe200000006ff */
[----:B------:R-:W-:-:S02]  /*4ee0*/  IMAD.U32 R22, R22, 0x10000, RZ ;  /* 0x0001000016167824 */ /* 0x000fc400078e00ff */
[----:B------:R-:W-:Y:S01]  /*4ef0*/  FADD.FTZ R15, R42, UR7 ;  /* 0x000000072a0f7e21 */ /* 0x000fe20008010000 */
[----:B------:R-:W-:Y:S01]  /*4f00*/  FMUL.FTZ R42, R61, UR6 ;  /* 0x000000063d2a7c20 */ /* 0x000fe20008410000 */
[----:B------:R-:W-:Y:S01]  /*4f10*/  SHF.L.U32 R23, R23, 0x10, RZ ;  /* 0x0000001017177819 */ /* 0x000fe200000006ff */
[----:B------:R-:W-:Y:S01]  /*4f20*/  IMAD.U32 R20, R20, 0x10000, RZ ;  /* 0x0001000014147824 */ /* 0x000fe200078e00ff */
[----:B------:R-:W-:Y:S01]  /*4f30*/  SHF.L.U32 R21, R21, 0x10, RZ ;  /* 0x0000001015157819 */ /* 0x000fe200000006ff */
[----:B------:R-:W-:Y:S01]  /*4f40*/  UISETP.GE.AND UP0, UPT, UR18, 0x1, UPT ;  /* 0x000000011200788c */ /* 0x000fe2000bf06270 */
[----:B------:R-:W-:Y:S01]  /*4f50*/  SHF.L.U32 R19, R19, 0x10, RZ ;  /* 0x0000001013137819 */ /* 0x000fe200000006ff */
[----:B------:R-:W-:Y:S01]  /*4f60*/  IMAD.U32 R81, R81, 0x10000, RZ ;  /* 0x0001000051517824 */ /* 0x000fe200078e00ff */
[----:B------:R-:W-:Y:S01]  /*4f70*/  SHF.L.U32 R80, R80, 0x10, RZ ;  /* 0x0000001050507819 */ /* 0x000fe200000006ff */
[----:B------:R-:W-:Y:S01]  /*4f80*/  IMAD.U32 R83, R12, 0x10000, RZ ;  /* 0x000100000c537824 */ /* 0x000fe200078e00ff */
[----:B------:R-:W-:-:S02]  /*4f90*/  SHF.L.U32 R3, R3, 0x10, RZ ;  /* 0x0000001003037819 */ /* 0x000fc400000006ff */
[----:B------:R-:W-:Y:S02]  /*4fa0*/  CS2R R164, SRZ ;  /* 0x0000000000a47805 */ /* 0x000fe4000001ff00 */
[----:B------:R-:W-:Y:S02]  /*4fb0*/  CS2R R160, SRZ ;  /* 0x0000000000a07805 */ /* 0x000fe4000001ff00 */
[----:B------:R-:W-:Y:S01]  /*4fc0*/  CS2R R158, SRZ ;  /* 0x00000000009e7805 */ /* 0x000fe2000001ff00 */
[----:B------:R-:W-:Y:S01]  /*4fd0*/  IMAD.MOV.U32 R154, RZ, RZ, RZ ;  /* 0x000000ffff9a7224 */ /* 0x000fe200078e00ff */
[----:B------:R-:W-:Y:S02]  /*4fe0*/  CS2R R44, SRZ ;  /* 0x00000000002c7805 */ /* 0x000fe4000001ff00 */
[----:B------:R-:W-:Y:S02]  /*4ff0*/  CS2R R38, SRZ ;  /* 0x0000000000267805 */ /* 0x000fe4000001ff00 */
[----:B------:R-:W-:-:S02]  /*5000*/  CS2R R36, SRZ ;  /* 0x0000000000247805 */ /* 0x000fc4000001ff00 */
[----:B------:R-:W-:Y:S01]  /*5010*/  MOV R35, RZ ;  /* 0x000000ff00237202 */ /* 0x000fe20000000f00 */
[----:B------:R-:W-:Y:S01]  /*5020*/  FADD.FTZ R17, R80, UR7 ;  /* 0x0000000750117e21 */ /* 0x000fe20008010000 */
[----:B------:R-:W-:Y:S01]  /*5030*/  LOP3.LUT R82, R79, 0x1f, RZ, 0xc0, !PT ;  /* 0x0000001f4f527812 */ /* 0x000fe200078ec0ff */
[----:B------:R-:W-:Y:S01]  /*5040*/  FADD.FTZ R9, R9, UR7 ;  /* 0x0000000709097e21 */ /* 0x000fe20008010000 */
[----:B------:R-:W-:Y:S01]  /*5050*/  FADD.FTZ R8, R8, UR7 ;  /* 0x0000000708087e21 */ /* 0x000fe20008010000 */
[----:B------:R-:W-:Y:S01]  /*5060*/  FADD.FTZ R3, R3, UR7 ;  /* 0x0000000703037e21 */ /* 0x000fe20008010000 */
[----:B------:R-:W-:Y:S01]  /*5070*/  BAR.SYNC.DEFER_BLOCKING 0x0 ;  /* 0x0000000000007b1d */ /* 0x000fe20000010000 */
[----:B--2---:R-:W-:Y:S01]  /*5080*/  FFMA.FTZ R6, R0, R34, R4 ;  /* 0x0000002200067223 */ /* 0x004fe20000010004 */
[----:B------:R-:W-:Y:S02]  /*5090*/  IMAD.U32 R4, R18, 0x10000, RZ ;  /* 0x0001000012047824 */ /* 0x000fe400078e00ff */
[----:B------:R-:W-:Y:S01]  /*50a0*/  FADD.FTZ R18, R81, UR7 ;  /* 0x0000000751127e21 */ /* 0x000fe20008010000 */
[----:B------:R-:W-:Y:S01]  /*50b0*/  FFMA.FTZ R7, R61, R33, R6 ;  /* 0x000000213d077223 */ /* 0x000fe20000010006 */
[----:B------:R-:W-:-:S02]  /*50c0*/  IMAD.U32 R6, R16, 0x10000, RZ ;  /* 0x0001000010067824 */ /* 0x000fc400078e00ff */
[----:B------:R-:W-:Y:S01]  /*50d0*/  FADD.FTZ R12, R4, UR7 ;  /* 0x00000007040c7e21 */ /* 0x000fe20008010000 */
[----:B------:R-:W-:Y:S01]  /*50e0*/  FADD.FTZ R4, R86, UR7 ;  /* 0x0000000756047e21 */ /* 0x000fe20008010000 */
[----:B------:R-:W-:Y:S01]  /*50f0*/  FFMA.FTZ R16, R60, R32, R7 ;  /* 0x000000203c107223 */ /* 0x000fe20000010007 */
[----:B------:R-:W-:-:S03]  /*5100*/  SHF.L.U32 R7, R13, 0x10, RZ ;  /* 0x000000100d077819 */ /* 0x000fc600000006ff */
[----:B------:R-:W-:Y:S01]  /*5110*/  FFMA.FTZ R13, R59, R31, R16 ;  /* 0x0000001f3b0d7223 */ /* 0x000fe20000010010 */
[----:B------:R-:W-:Y:S01]  /*5120*/  FADD.FTZ R16, R43, UR7 ;  /* 0x000000072b107e21 */ /* 0x000fe20008010000 */
[----:B------:R-:W-:Y:S01]  /*5130*/  FMUL.FTZ R43, R0, UR6 ;  /* 0x00000006002b7c20 */ /* 0x000fe20008410000 */
[----:B------:R-:W-:Y:S01]  /*5140*/  FADD.FTZ R7, R7, UR7 ;  /* 0x0000000707077e21 */ /* 0x000fe20008010000 */
[----:B------:R-:W-:Y:S01]  /*5150*/  FFMA.FTZ R10, R58, R30, R13 ;  /* 0x0000001e3a0a7223 */ /* 0x000fe2000001000d */
[----:B------:R-:W-:Y:S02]  /*5160*/  FADD.FTZ R13, R40, UR7 ;  /* 0x00000007280d7e21 */ /* 0x000fe40008010000 */
[----:B------:R0:W-:Y:S01]  /*5170*/  STL [R1+0x40], R43 ;  /* 0x0000402b01007387 */ /* 0x0001e20000100800 */
[----:B------:R-:W-:Y:S01]  /*5180*/  FFMA.FTZ R11, R57, R29, R10 ;  /* 0x0000001d390b7223 */ /* 0x000fe2000001000a */
[----:B------:R-:W-:Y:S01]  /*5190*/  FADD.FTZ R10, R6, UR7 ;  /* 0x00000007060a7e21 */ /* 0x000fe20008010000 */
[----:B------:R-:W-:Y:S01]  /*51a0*/  FADD.FTZ R6, R83, UR7 ;  /* 0x0000000753067e21 */ /* 0x000fe20008010000 */
[----:B------:R1:W-:Y:S01]  /*51b0*/  STL [R1+0x3c], R42 ;  /* 0x00003c2a01007387 */ /* 0x0003e20000100800 */
[----:B------:R-:W-:Y:S01]  /*51c0*/  FFMA.FTZ R40, R56, R28, R11 ;  /* 0x0000001c38287223 */ /* 0x000fe2000001000b */
[----:B------:R-:W-:-:S03]  /*51d0*/  FADD.FTZ R11, R5, UR7 ;  /* 0x00000007050b7e21 */ /* 0x000fc60008010000 */
[----:B------:R-:W-:Y:S01]  /*51e0*/  FFMA.FTZ R5, R55, R27, R40 ;  /* 0x0000001b37057223 */ /* 0x000fe20000010028 */
[----:B0-----:R-:W-:-:S03]  /*51f0*/  FMUL.FTZ R43, R57, UR6 ;  /* 0x00000006392b7c20 */ /* 0x001fc60008410000 */
[----:B------:R-:W-:Y:S01]  /*5200*/  FFMA.FTZ R40, R54, R26, R5 ;  /* 0x0000001a36287223 */ /* 0x000fe20000010005 */
[----:B-1----:R-:W-:Y:S01]  /*5210*/  FMUL.FTZ R42, R59, UR6 ;  /* 0x000000063b2a7c20 */ /* 0x002fe20008410000 */
[----:B------:R-:W-:Y:S02]  /*5220*/  FADD.FTZ R5, R84, UR7 ;  /* 0x0000000754057e21 */ /* 0x000fe40008010000 */
[----:B------:R-:W-:-:S04]  /*5230*/  FFMA.FTZ R41, R53, R25, R40 ;  /* 0x0000001935297223 */ /* 0x000fc80000010028 */
[----:B------:R-:W-:Y:S01]  /*5240*/  FFMA.FTZ R40, R52, R24, R41 ;  /* 0x0000001834287223 */ /* 0x000fe20000010029 */
[----:B------:R-:W-:-:S05]  /*5250*/  FMUL.FTZ R41, R60, UR6 ;  /* 0x000000063c297c20 */ /* 0x000fca0008410000 */
[----:B------:R0:W-:Y:S04]  /*5260*/  STL [R1+0x38], R41 ;  /* 0x0000382901007387 */ /* 0x0001e80000100800 */
[----:B------:R1:W-:Y:S01]  /*5270*/  STL [R1+0x34], R42 ;  /* 0x0000342a01007387 */ /* 0x0003e20000100800 */
[----:B0-----:R-:W-:Y:S01]  /*5280*/  FFMA.FTZ R41, R51, R23, R40 ;  /* 0x0000001733297223 */ /* 0x001fe20000010028 */
[----:B------:R-:W-:Y:S01]  /*5290*/  FMUL.FTZ R40, R58, UR6 ;  /* 0x000000063a287c20 */ /* 0x000fe20008410000 */
[----:B-1----:R-:W-:-:S04]  /*52a0*/  FMUL.FTZ R42, R56, UR6 ;  /* 0x00000006382a7c20 */ /* 0x002fc80008410000 */
[----:B------:R0:W-:Y:S04]  /*52b0*/  STL [R1+0x30], R40 ;  /* 0x0000302801007387 */ /* 0x0001e80000100800 */
[----:B------:R1:W-:Y:S04]  /*52c0*/  STL [R1+0x2c], R43 ;  /* 0x00002c2b01007387 */ /* 0x0003e80000100800 */
[----:B------:R2:W-:Y:S01]  /*52d0*/  STL [R1+0x28], R42 ;  /* 0x0000282a01007387 */ /* 0x0005e20000100800 */
[----:B0-----:R-:W-:Y:S01]  /*52e0*/  FFMA.FTZ R40, R50, R22, R41 ;  /* 0x0000001632287223 */ /* 0x001fe20000010029 */
[----:B------:R-:W-:Y:S01]  /*52f0*/  FMUL.FTZ R41, R55, UR6 ;  /* 0x0000000637297c20 */ /* 0x000fe20008410000 */
[----:B-1----:R-:W-:-:S04]  /*5300*/  FMUL.FTZ R43, R54, UR6 ;  /* 0x00000006362b7c20 */ /* 0x002fc80008410000 */
[----:B------:R0:W-:Y:S01]  /*5310*/  STL [R1+0x24], R41 ;  /* 0x0000242901007387 */ /* 0x0001e20000100800 */
[----:B--2---:R-:W-:-:S03]  /*5320*/  FMUL.FTZ R42, R53, UR6 ;  /* 0x00000006352a7c20 */ /* 0x004fc60008410000 */
        /* <DEDUP_REMOVED lines=9> */
[C---:B0-----:R-:W-:Y:S01]  /*53c0*/  FFMA.FTZ R40, R48.reuse, R20, R41 ;  /* 0x0000001430287223 */ /* 0x041fe20000010029 */
[----:B------:R-:W-:Y:S01]  /*53d0*/  FMUL.FTZ R41, R47, UR6 ;  /* 0x000000062f297c20 */ /* 0x000fe20008410000 */
[----:B-1----:R-:W-:Y:S02]  /*53e0*/  FMUL.FTZ R43, R49, UR6 ;  /* 0x00000006312b7c20 */ /* 0x002fe40008410000 */
[----:B------:R-:W-:Y:S01]  /*53f0*/  FFMA.FTZ R40, R47, R19, R40 ;  /* 0x000000132f287223 */ /* 0x000fe20000010028 */
[----:B--2---:R-:W-:-:S02]  /*5400*/  FMUL.FTZ R42, R48, UR6 ;  /* 0x00000006302a7c20 */ /* 0x004fc40008410000 */
[----:B------:R0:W-:Y:S04]  /*5410*/  STL [R1+0xc], R43 ;  /* 0x00000c2b01007387 */ /* 0x0001e80000100800 */
[----:B------:R0:W-:Y:S04]  /*5420*/  STL [R1+0x8], R42 ;  /* 0x0000082a01007387 */ /* 0x0001e80000100800 */
[----:B------:R0:W-:Y:S04]  /*5430*/  STL [R1+0xc8], R40 ;  /* 0x0000c82801007387 */ /* 0x0001e80000100800 */
[----:B------:R0:W-:Y:S01]  /*5440*/  STL [R1+0x4], R41 ;  /* 0x0000042901007387 */ /* 0x0001e20000100800 */
[----:B------:R-:W-:Y:S05]  /*5450*/  BRA.U !UP0, `(.L_x_415) ;  /* 0x0000004108cc7547 */ /* 0x000fea000b800000 */
[----:B------:R-:W-:Y:S01]  /*5460*/  UIMAD UR9, UR11, -0x800, UR30 ;  /* 0xfffff8000b0978a4 */ /* 0x000fe2000f8e021e */
[----:B------:R-:W-:Y:S01]  /*5470*/  LOP3.LUT R2, R2, 0xfffffffb, RZ, 0xc0, !PT ;  /* 0xfffffffb02027812 */ /* 0x000fe200078ec0ff */
[----:B------:R-:W1:Y:S01]  /*5480*/  LDCU.64 UR32, c[0x0][0x3a0] ;  /* 0x00007400ff2077ac */ /* 0x000e620008000a00 */
[----:B------:R-:W-:Y:S01]  /*5490*/  IMAD.MOV.U32 R46, RZ, RZ, RZ ;  /* 0x000000ffff2e7224 */ /* 0x000fe200078e00ff */
[----:B------:R-:W2:Y:S01]  /*54a0*/  LDCU.64 UR28, c[0x0][0x3b8] ;  /* 0x00007700ff1c77ac */ /* 0x000ea20008000a00 */
[----:B------:R-:W-:Y:S02]  /*54b0*/  UIADD3 UR9, UPT, UPT, UR9, 0x800, URZ ;  /* 0x0000080009097890 */ /* 0x000fe4000fffe0ff */
[----:B------:R-:W-:Y:S01]  /*54c0*/  UISETP.NE.AND UP0, UPT, UR11, 0x1, UPT ;  /* 0x000000010b00788c */ /* 0x000fe2000bf05270 */
[----:B------:R-:W3:Y:S03]  /*54d0*/  LDCU UR49, c[0x0][0x394] ;  /* 0x00007280ff3177ac */ /* 0x000ee60008000800 */
[----:B------:R-:W-:-:S02]  /*54e0*/  ISETP.GE.AND P0, PT, R77, UR9, PT ;  /* 0x000000094d007c0c */ /* 0x000fc4000bf06270 */
[----:B------:R-:W-:Y:S01]  /*54f0*/  PLOP3.LUT P2, PT, PT, PT, UP0, 0x80, 0x8 ;  /* 0x000000000008781c */ /* 0x000fe20003f4f008 */
[----:B------:R-:W4:Y:S03]  /*5500*/  LDCU UR50, c[0x0][0x38c] ;  /* 0x00007180ff3277ac */ /* 0x000f260008000800 */
[----:B------:R-:W-:Y:S01]  /*5510*/  ISETP.EQ.AND P2, PT, R82, RZ, P2 ;  /* 0x000000ff5200720c */ /* 0x000fe20001742270 */
[----:B-1----:R-:W-:Y:S02]  /*5520*/  UIMAD.WIDE.U32 UR16, UR31, UR32, URZ ;  /* 0x000000201f1072a5 */ /* 0x002fe4000f8e00ff */
[----:B--2---:R-:W-:Y:S02]  /*5530*/  UIMAD.WIDE.U32 UR18, UR31, UR28, URZ ;  /* 0x0000001c1f1272a5 */ /* 0x004fe4000f8e00ff */
[----:B------:R-:W-:Y:S02]  /*5540*/  UIMAD UR33, UR31, UR33, UR17 ;  /* 0x000000211f2172a4 */ /* 0x000fe4000f8e0211 */
[----:B------:R-:W-:Y:S01]  /*5550*/  @P0 LOP3.LUT R2, R2, 0x4, RZ, 0xfc, !PT ;  /* 0x0000000402020812 */ /* 0x000fe200078efcff */
[----:B------:R-:W1:Y:S01]  /*5560*/  LDCU UR30, c[0x0][0x388] ;  /* 0x00007100ff1e77ac */ /* 0x000e620008000800 */
[----:B------:R-:W2:Y:S01]  /*5570*/  LDCU.64 UR36, c[0x0][0x3a8] ;  /* 0x00007500ff2477ac */ /* 0x000ea20008000a00 */
[----:B------:R-:W0:Y:S01]  /*5580*/  LDCU.64 UR38, c[0x0][0x3c0] ;  /* 0x00007800ff2677ac */ /* 0x000e220008000a00 */
[----:B------:R-:W0:Y:S01]  /*5590*/  LDCU.64 UR40, c[0x0][0x3e0] ;  /* 0x00007c00ff2877ac */ /* 0x000e220008000a00 */
[----:B------:R-:W0:Y:S01]  /*55a0*/  LDCU.64 UR42, c[0x0][0x4e0] ;  /* 0x00009c00ff2a77ac */ /* 0x000e220008000a00 */
[----:B------:R-:W0:Y:S01]  /*55b0*/  LDCU.64 UR44, c[0x0][0x4f0] ;  /* 0x00009e00ff2c77ac */ /* 0x000e220008000a00 */
[----:B------:R-:W0:Y:S01]  /*55c0*/  LDCU.64 UR46, c[0x0][0x540] ;  /* 0x0000a800ff2e77ac */ /* 0x000e220008000a00 */
[----:B------:R-:W0:Y:S01]  /*55d0*/  LDCU.128 UR12, c[0x0][0x440] ;  /* 0x00008800ff0c77ac */ /* 0x000e220008000c00 */
[----:B------:R-:W-:Y:S01]  /*55e0*/  UIMAD UR31, UR31, UR29, UR19 ;  /* 0x0000001d1f1f72a4 */ /* 0x000fe2000f8e0213 */
[----:B---34-:R-:W-:-:S11]  /*55f0*/  UMOV UR8, URZ ;  /* 0x000000ff00087c82 */ /* 0x018fd60008000000 */
.L_x_460:
[----:B0-----:R-:W-:Y:S01]  /*5600*/  MOV R43, UR40 ;  /* 0x00000028002b7c02 */ /* 0x001fe20008000f00 */
[----:B------:R-:W-:Y:S01]  /*5610*/  IMAD.MOV.U32 R41, RZ, RZ, RZ ;  /* 0x000000ffff297224 */ /* 0x000fe200078e00ff */
[----:B------:R-:W-:Y:S01]  /*5620*/  MOV R40, R77 ;  /* 0x0000004d00287202 */ /* 0x000fe20000000f00 */
[----:B------:R-:W-:Y:S01]  /*5630*/  IMAD.U32 R63, RZ, RZ, UR41 ;  /* 0x00000029ff3f7e24 */ /* 0x000fe2000f8e00ff */
[----:B------:R-:W-:Y:S01]  /*5640*/  LOP3.LUT P6, RZ, R2, 0x4, RZ, 0xc0, !PT ;  /* 0x0000000402ff7812 */ /* 0x000fe200078cc0ff */
[----:B------:R-:W3:Y:S01]  /*5650*/  LDL R108, [R1+0xc0] ;  /* 0x0000c000016c7983 */ /* 0x000ee20000100800 */
[----:B------:R-:W-:Y:S01]  /*5660*/  LOP3.LUT R76, R77, 0x20, RZ, 0xfc, !PT ;  /* 0x000000204d4c7812 */ /* 0x000fe200078efcff */
[----:B------:R-:W-:Y:S02]  /*5670*/  IMAD.WIDE.U32 R42, R43, UR8, R40 ;  /* 0x000000082b2a7c25 */ /* 0x000fe4000f8e0028 */
[----:B------:R-:W4:Y:S01]  /*5680*/  LDL R107, [R1+0xbc] ;  /* 0x0000bc00016b7983 */ /* 0x000f220000100800 */
[----:B------:R-:W-:Y:S01]  /*5690*/  ISETP.GE.AND P4, PT, R76, UR9, PT ;  /* 0x000000094c007c0c */ /* 0x000fe2000bf86270 */
[----:B------:R-:W-:Y:S01]  /*56a0*/  IMAD R41, R63, UR8, R43 ;  /* 0x000000083f297c24 */ /* 0x000fe2000f8e022b */
[C---:B------:R-:W-:Y:S01]  /*56b0*/  LEA R40, P0, R42.reuse, UR26, 0x1 ;  /* 0x0000001a2a287c11 */ /* 0x040fe2000f8008ff */
[----:B------:R-:W5:Y:S03]  /*56c0*/  LDL R106, [R1+0xb8] ;  /* 0x0000b800016a7983 */ /* 0x000f660000100800 */
[----:B------:R-:W-:Y:S01]  /*56d0*/  LEA.HI.X R41, R42, UR27, R41, 0x1, P0 ;  /* 0x0000001b2a297c11 */ /* 0x000fe200080f0c29 */
[----:B------:R-:W5:Y:S04]  /*56e0*/  LDL R105, [R1+0xb4] ;  /* 0x0000b40001697983 */ /* 0x000f680000100800 */
[----:B------:R-:W2:Y:S04]  /*56f0*/  @!P6 LDG.E.U16 R65, desc[UR34][R40.64] ;  /* 0x000000222841e981 */ /* 0x000ea8000c1e1500 */
[----:B------:R-:W3:Y:S01]  /*5700*/  @!P4 LDG.E.U16 R43, desc[UR34][R40.64+0x40] ;  /* 0x00004022282bc981 */ /* 0x000ee2000c1e1500 */
[----:B------:R-:W-:-:S02]  /*5710*/  LOP3.LUT R75, R77, 0x40, RZ, 0xfc, !PT ;  /* 0x000000404d4b7812 */ /* 0x000fc400078efcff */
[----:B------:R-:W-:Y:S01]  /*5720*/  LOP3.LUT R74, R77, 0x60, RZ, 0xfc, !PT ;  /* 0x000000604d4a7812 */ /* 0x000fe200078efcff */
[----:B------:R-:W5:Y:S01]  /*5730*/  LDL R104, [R1+0xb0] ;  /* 0x0000b00001687983 */ /* 0x000f620000100800 */
[----:B------:R-:W-:Y:S02]  /*5740*/  ISETP.GE.AND P1, PT, R75, UR9, PT ;  /* 0x000000094b007c0c */ /* 0x000fe4000bf26270 */
[----:B------:R-:W-:Y:S01]  /*5750*/  LOP3.LUT R73, R77, 0x80, RZ, 0xfc, !PT ;  /* 0x000000804d497812 */ /* 0x000fe200078efcff */
[----:B------:R-:W5:Y:S01]  /*5760*/  LDL R103, [R1+0xac] ;  /* 0x0000ac0001677983 */ /* 0x000f620000100800 */
[----:B------:R-:W-:Y:S02]  /*5770*/  ISETP.GE.AND P0, PT, R74, UR9, PT ;  /* 0x000000094a007c0c */ /* 0x000fe4000bf06270 */
[----:B------:R-:W-:Y:S01]  /*5780*/  ISETP.GE.AND P3, PT, R73, UR9, PT ;  /* 0x0000000949007c0c */ /* 0x000fe2000bf66270 */
[----:B------:R-:W5:Y:S01]  /*5790*/  LDL R102, [R1+0xa8] ;  /* 0x0000a80001667983 */ /* 0x000f620000100800 */
[----:B------:R-:W-:-:S03]  /*57a0*/  LOP3.LUT R72, R77, 0xa0, RZ, 0xfc, !PT ;  /* 0x000000a04d487812 */ /* 0x000fc600078efcff */
[----:B------:R-:W5:Y:S04]  /*57b0*/  LDL R101, [R1+0xa4] ;  /* 0x0000a40001657983 */ /* 0x000f680000100800 */
[----:B------:R-:W4:Y:S04]  /*57c0*/  @!P1 LDG.E.U16 R42, desc[UR34][R40.64+0x80] ;  /* 0x00008022282a9981 */ /* 0x000f28000c1e1500 */
[----:B------:R-:W5:Y:S01]  /*57d0*/  @!P0 LDG.E.U16 R63, desc[UR34][R40.64+0xc0] ;  /* 0x0000c022283f8981 */ /* 0x000f62000c1e1500 */
[----:B------:R-:W-:-:S03]  /*57e0*/  ISETP.GE.AND P5, PT, R72, UR9, PT ;  /* 0x0000000948007c0c */ /* 0x000fc6000bfa6270 */
[----:B------:R-:W5:Y:S04]  /*57f0*/  @!P3 LDG.E.U16 R62, desc[UR34][R40.64+0x100] ;  /* 0x00010022283eb981 */ /* 0x000f68000c1e1500 */
[----:B------:R-:W5:Y:S04]  /*5800*/  LDL R100, [R1+0xa0] ;  /* 0x0000a00001647983 */ /* 0x000f680000100800 */
[----:B------:R-:W5:Y:S04]  /*5810*/  LDL R99, [R1+0x9c] ;  /* 0x00009c0001637983 */ /* 0x000f680000100800 */
[----:B------:R-:W5:Y:S01]  /*5820*/  @!P5 LDG.E.U16 R64, desc[UR34][R40.64+0x140] ;  /* 0x000140222840d981 */ /* 0x000f62000c1e1500 */
[----:B------:R-:W-:-:S02]  /*5830*/  CS2R R80, SRZ ;  /* 0x0000000000507805 */ /* 0x000fc4000001ff00 */
[C---:B------:R-:W-:Y:S02]  /*5840*/  LOP3.LUT R71, R77.reuse, 0xc0, RZ, 0xfc, !PT ;  /* 0x000000c04d477812 */ /* 0x040fe400078efcff */
[----:B-1----:R-:W-:Y:S02]  /*5850*/  CS2R R82, SRZ ;  /* 0x0000000000527805 */ /* 0x002fe4000001ff00 */
[C---:B------:R-:W-:Y:S01]  /*5860*/  LOP3.LUT R70, R77.reuse, 0xe0, RZ, 0xfc, !PT ;  /* 0x000000e04d467812 */ /* 0x040fe200078efcff */
[----:B------:R-:W5:Y:S01]  /*5870*/  LDL R98, [R1+0x98] ;  /* 0x0000980001627983 */ /* 0x000f620000100800 */
[C---:B------:R-:W-:Y:S02]  /*5880*/  LOP3.LUT R69, R77.reuse, 0x100, RZ, 0xfc, !PT ;  /* 0x000001004d457812 */ /* 0x040fe400078efcff */
[C---:B------:R-:W-:Y:S01]  /*5890*/  LOP3.LUT R68, R77.reuse, 0x120, RZ, 0xfc, !PT ;  /* 0x000001204d447812 */ /* 0x040fe200078efcff */
[----:B------:R-:W5:Y:S01]  /*58a0*/  LDL R97, [R1+0x94] ;  /* 0x0000940001617983 */ /* 0x000f620000100800 */
[----:B------:R-:W-:-:S03]  /*58b0*/  LOP3.LUT R67, R77, 0x140, RZ, 0xfc, !PT ;  /* 0x000001404d437812 */ /* 0x000fc600078efcff */
[----:B------:R-:W5:Y:S04]  /*58c0*/  LDL R96, [R1+0x90] ;  /* 0x0000900001607983 */ /* 0x000f680000100800 */
[----:B------:R-:W5:Y:S01]  /*58d0*/  LDL R95, [R1+0x8c] ;  /* 0x00008c00015f7983 */ /* 0x000f620000100800 */
[----:B--2---:R-:W-:-:S04]  /*58e0*/  @!P6 PRMT R80, R65, 0x5410, RZ ;  /* 0x000054104150e816 */ /* 0x004fc800000000ff */
[----:B---3--:R-:W-:Y:S02]  /*58f0*/  @!P4 PRMT R80, R80, 0x5410, R43 ;  /* 0x000054105050c816 */ /* 0x008fe4000000002b */
[----:B------:R-:W-:-:S13]  /*5900*/  ISETP.GE.AND P4, PT, R71, UR9, PT ;  /* 0x0000000947007c0c */ /* 0x000fda000bf86270 */
[----:B------:R-:W2:Y:S01]  /*5910*/  @!P4 LDG.E.U16 R43, desc[UR34][R40.64+0x180] ;  /* 0x00018022282bc981 */ /* 0x000ea2000c1e1500 */
[----:B----4-:R-:W-:Y:S02]  /*5920*/  @!P1 PRMT R82, R42, 0x5410, RZ ;  /* 0x000054102a529816 */ /* 0x010fe400000000ff */
[----:B------:R-:W-:Y:S02]  /*5930*/  ISETP.GE.AND P1, PT, R70, UR9, PT ;  /* 0x0000000946007c0c */ /* 0x000fe4000bf26270 */
[----:B-----5:R-:W-:Y:S02]  /*5940*/  @!P0 PRMT R82, R82, 0x5410, R63 ;  /* 0x0000541052528816 */ /* 0x020fe4000000003f */
[----:B------:R-:W-:Y:S02]  /*5950*/  ISETP.GE.AND P0, PT, R69, UR9, PT ;  /* 0x0000000945007c0c */ /* 0x000fe4000bf06270 */
[----:B------:R-:W-:Y:S02]  /*5960*/  @!P3 PRMT R81, R62, 0x5410, RZ ;  /* 0x000054103e51b816 */ /* 0x000fe400000000ff */
[----:B------:R-:W-:-:S05]  /*5970*/  ISETP.GE.AND P3, PT, R68, UR9, PT ;  /* 0x0000000944007c0c */ /* 0x000fca000bf66270 */
[----:B------:R-:W3:Y:S04]  /*5980*/  @!P1 LDG.E.U16 R42, desc[UR34][R40.64+0x1c0] ;  /* 0x0001c022282a9981 */ /* 0x000ee8000c1e1500 */
[----:B------:R-:W4:Y:S01]  /*5990*/  @!P0 LDG.E.U16 R62, desc[UR34][R40.64+0x200] ;  /* 0x00020022283e8981 */ /* 0x000f22000c1e1500 */
[----:B------:R-:W-:Y:S02]  /*59a0*/  @!P5 PRMT R81, R81, 0x5410, R64 ;  /* 0x000054105151d816 */ /* 0x000fe40000000040 */
[----:B------:R-:W-:Y:S01]  /*59b0*/  ISETP.GE.AND P5, PT, R67, UR9, PT ;  /* 0x0000000943007c0c */ /* 0x000fe2000bfa6270 */
[----:B------:R-:W5:-:S12]  /*59c0*/  @!P3 LDG.E.U16 R85, desc[UR34][R40.64+0x240] ;  /* 0x000240222855b981 */ /* 0x000f58000c1e1500 */
[----:B------:R-:W5:Y:S01]  /*59d0*/  @!P5 LDG.E.U16 R86, desc[UR34][R40.64+0x280] ;  /* 0x000280222856d981 */ /* 0x000f62000c1e1500 */
[C---:B------:R-:W-:Y:S02]  /*59e0*/  LOP3.LUT R64, R77.reuse, 0x1a0, RZ, 0xfc, !PT ;  /* 0x000001a04d407812 */ /* 0x040fe400078efcff */
[C---:B------:R-:W-:Y:S02]  /*59f0*/  LOP3.LUT R66, R77.reuse, 0x160, RZ, 0xfc, !PT ;  /* 0x000001604d427812 */ /* 0x040fe400078efcff */
[----:B------:R-:W-:Y:S01]  /*5a00*/  LOP3.LUT R65, R77, 0x180, RZ, 0xfc, !PT ;  /* 0x000001804d417812 */ /* 0x000fe200078efcff */
[----:B------:R-:W-:Y:S01]  /*5a10*/  HFMA2 R84, -RZ, RZ, 0, 0 ;  /* 0x00000000ff547431 */ /* 0x000fe200000001ff */
[----:B------:R-:W-:Y:S02]  /*5a20*/  UMOV UR32, UR16 ;  /* 0x0000001000207c82 */ /* 0x000fe40008000000 */
[----:B------:R-:W-:-:S04]  /*5a30*/  UIMAD.WIDE.U32 UR28, UR8, UR36, UR32 ;  /* 0x00000024081c72a5 */ /* 0x000fc8000f8e0020 */
[----:B------:R-:W-:Y:S02]  /*5a40*/  UIMAD UR29, UR8, UR37, UR29 ;  /* 0x00000025081d72a4 */ /* 0x000fe4000f8e021d */
[----:B------:R-:W-:-:S04]  /*5a50*/  ULEA UR32, UP0, UR28, UR12, 0x2 ;  /* 0x0000000c1c207291 */ /* 0x000fc8000f8010ff */
[----:B------:R-:W-:Y:S01]  /*5a60*/  ULEA.HI.X UR28, UR28, UR13, UR29, 0x2, UP0 ;  /* 0x0000000d1c1c7291 */ /* 0x000fe200080f141d */
[----:B--2---:R-:W-:Y:S02]  /*5a70*/  @!P4 PRMT R83, R43, 0x5410, RZ ;  /* 0x000054102b53c816 */ /* 0x004fe400000000ff */
[----:B------:R-:W-:-:S13]  /*5a80*/  ISETP.GE.AND P4, PT, R64, UR9, PT ;  /* 0x0000000940007c0c */ /* 0x000fda000bf86270 */
[----:B------:R-:W-:Y:S01]  /*5a90*/  @!P4 LOP3.LUT R77, R78, 0x1f, R79, 0xf8, !PT ;  /* 0x0000001f4e4dc812 */ /* 0x000fe200078ef84f */
[----:B------:R-:W2:Y:S03]  /*5aa0*/  @!P4 LDG.E.U16 R89, desc[UR34][R40.64+0x340] ;  /* 0x000340222859c981 */ /* 0x000ea6000c1e1500 */
[----:B------:R-:W-:Y:S02]  /*5ab0*/  LOP3.LUT R63, R77, 0x1c0, RZ, 0xfc, !PT ;  /* 0x000001c04d3f7812 */ /* 0x000fe400078efcff */
[----:B---3--:R-:W-:Y:S02]  /*5ac0*/  @!P1 PRMT R83, R83, 0x5410, R42 ;  /* 0x0000541053539816 */ /* 0x008fe4000000002a */
[----:B------:R-:W-:Y:S02]  /*5ad0*/  ISETP.GE.AND P1, PT, R63, UR9, PT ;  /* 0x000000093f007c0c */ /* 0x000fe4000bf26270 */
[----:B----4-:R-:W-:-:S02]  /*5ae0*/  @!P0 PRMT R84, R62, 0x5410, RZ ;  /* 0x000054103e548816 */ /* 0x010fc400000000ff */
[----:B------:R-:W-:Y:S02]  /*5af0*/  ISETP.GE.AND P0, PT, R65, UR9, PT ;  /* 0x0000000941007c0c */ /* 0x000fe4000bf06270 */
[----:B-----5:R-:W-:Y:S02]  /*5b00*/  @!P3 PRMT R84, R84, 0x5410, R85 ;  /* 0x000054105454b816 */ /* 0x020fe40000000055 */
[----:B------:R-:W-:-:S05]  /*5b10*/  ISETP.GE.AND P3, PT, R66, UR9, PT ;  /* 0x0000000942007c0c */ /* 0x000fca000bf66270 */
[----:B------:R-:W-:Y:S01]  /*5b20*/  @!P1 IMAD.SHL.U32 R42, R79, 0x10, RZ ;  /* 0x000000104f2a9824 */ /* 0x000fe200078e00ff */
[----:B------:R-:W-:Y:S01]  /*5b30*/  MOV R85, RZ ;  /* 0x000000ff00557202 */ /* 0x000fe20000000f00 */
[----:B------:R-:W-:Y:S01]  /*5b40*/  UMOV UR29, UR31 ;  /* 0x0000001f001d7c82 */ /* 0x000fe20008000000 */
[----:B------:R-:W-:Y:S01]  /*5b50*/  MOV R43, UR28 ;  /* 0x0000001c002b7c02 */ /* 0x000fe20008000f00 */
[----:B------:R-:W3:Y:S01]  /*5b60*/  @!P0 LDG.E.U16 R87, desc[UR34][R40.64+0x300] ;  /* 0x0003002228578981 */ /* 0x000ee2000c1e1500 */
[----:B------:R-:W-:Y:S01]  /*5b70*/  @!P1 LOP3.LUT R78, R42, 0x3e00, RZ, 0xc0, !PT ;  /* 0x00003e002a4e9812 */ /* 0x000fe200078ec0ff */
[----:B------:R-:W-:Y:S01]  /*5b80*/  IMAD.U32 R42, RZ, RZ, UR32 ;  /* 0x00000020ff2a7e24 */ /* 0x000fe2000f8e00ff */
[----:B------:R-:W-:Y:S01]  /*5b90*/  @!P5 PRMT R85, R86, 0x5410, RZ ;  /* 0x000054105655d816 */ /* 0x000fe200000000ff */
[----:B------:R-:W4:Y:S04]  /*5ba0*/  @!P1 LDG.E.U16 R88, desc[UR34][R40.64+0x380] ;  /* 0x0003802228589981 */ /* 0x000f28000c1e1500 */
[----:B------:R-:W5:Y:S04]  /*5bb0*/  @!P3 LDG.E.U16 R86, desc[UR34][R40.64+0x2c0] ;  /* 0x0002c0222856b981 */ /* 0x000f68000c1e1500 */
[----:B------:R-:W4:Y:S01]  /*5bc0*/  LDG.E R42, desc[UR34][R42.64] ;  /* 0x000000222a2a7981 */ /* 0x000f22000c1e1900 */
[----:B------:R-:W-:Y:S01]  /*5bd0*/  @!P1 LOP3.LUT R77, R78, 0x1f, R79, 0xf8, !PT ;  /* 0x0000001f4e4d9812 */ /* 0x000fe200078ef84f */
[----:B------:R-:W-:-:S03]  /*5be0*/  UMOV UR28, UR18 ;  /* 0x00000012001c7c82 */ /* 0x000fc60008000000 */
[----:B------:R-:W-:Y:S01]  /*5bf0*/  LOP3.LUT R62, R77, 0x1e0, RZ, 0xfc, !PT ;  /* 0x000001e04d3e7812 */ /* 0x000fe200078efcff */
[----:B------:R-:W-:-:S03]  /*5c00*/  UIMAD.WIDE.U32 UR28, UR8, UR38, UR28 ;  /* 0x00000026081c72a5 */ /* 0x000fc6000f8e001c */
[----:B------:R-:W-:Y:S01]  /*5c10*/  ISETP.GE.AND P5, PT, R62, UR9, PT ;  /* 0x000000093e007c0c */ /* 0x000fe2000bfa6270 */
[----:B------:R-:W-:Y:S02]  /*5c20*/  UIMAD UR29, UR8, UR39, UR29 ;  /* 0x00000027081d72a4 */ /* 0x000fe4000f8e021d */
[----:B------:R-:W-:-:S04]  /*5c30*/  ULEA UR32, UP0, UR28, UR14, 0x2 ;  /* 0x0000000e1c207291 */ /* 0x000fc8000f8010ff */
[----:B------:R-:W-:-:S06]  /*5c40*/  ULEA.HI.X UR28, UR28, UR15, UR29, 0x2, UP0 ;  /* 0x0000000f1c1c7291 */ /* 0x000fcc00080f141d */
[----:B------:R0:W4:Y:S01]  /*5c50*/  @!P5 LDG.E.U16 R90, desc[UR34][R40.64+0x3c0] ;  /* 0x0003c022285ad981 */ /* 0x000122000c1e1500 */
[----:B------:R-:W-:Y:S01]  /*5c60*/  PRMT R91, R82, 0x7632, R91 ;  /* 0x00007632525b7816 */ /* 0x000fe2000000005b */
[----:B0-----:R-:W-:Y:S01]  /*5c70*/  IMAD.U32 R40, RZ, RZ, UR32 ;  /* 0x00000020ff287e24 */ /* 0x001fe2000f8e00ff */
[----:B------:R-:W-:-:S05]  /*5c80*/  MOV R41, UR28 ;  /* 0x0000001c00297c02 */ /* 0x000fca0008000f00 */
[----:B------:R0:W4:Y:S01]  /*5c90*/  LDG.E R43, desc[UR34][R40.64] ;  /* 0x00000022282b7981 */ /* 0x000122000c1e1900 */
        /* <DEDUP_REMOVED lines=15> */
[----:B0-----:R-:W4:Y:S04]  /*5d90*/  LDL R93, [R1+0x6c] ;  /* 0x00006c00015d7983 */ /* 0x001f280000100800 */
[----:B-1----:R-:W4:Y:S04]  /*5da0*/  LDL R100, [R1+0x88] ;  /* 0x0000880001647983 */ /* 0x002f280000100800 */
[----:B------:R-:W4:Y:S04]  /*5db0*/  LDL R99, [R1+0x84] ;  /* 0x0000840001637983 */ /* 0x000f280000100800 */
[----:B------:R-:W4:Y:S04]  /*5dc0*/  LDL R94, [R1+0x70] ;  /* 0x00007000015e7983 */ /* 0x000f280000100800 */
[----:B------:R-:W4:Y:S04]  /*5dd0*/  LDL R92, [R1+0x68] ;  /* 0x00006800015c7983 */ /* 0x000f280000100800 */
[----:B------:R-:W4:Y:S04]  /*5de0*/  LDL R91, [R1+0x64] ;  /* 0x00006400015b7983 */ /* 0x000f280000100800 */
[----:B------:R-:W4:Y:S04]  /*5df0*/  LDL R84, [R1+0x50] ;  /* 0x0000500001547983 */ /* 0x000f280000100800 */
[----:B------:R-:W4:Y:S04]  /*5e00*/  LDL R83, [R1+0x4c] ;  /* 0x00004c0001537983 */ /* 0x000f280000100800 */
[----:B------:R-:W4:Y:S04]  /*5e10*/  LDL R82, [R1+0x48] ;  /* 0x0000480001527983 */ /* 0x000f280000100800 */
[----:B------:R-:W4:Y:S01]  /*5e20*/  LDL R81, [R1+0x44] ;  /* 0x0000440001517983 */ /* 0x000f220000100800 */
[----:B---3--:R-:W-:-:S03]  /*5e30*/  @!P0 PRMT R40, R87, 0x5410, RZ ;  /* 0x0000541057288816 */ /* 0x008fc600000000ff */
[----:B------:R-:W3:Y:S01]  /*5e40*/  LDL R87, [R1+0x5c] ;  /* 0x00005c0001577983 */ /* 0x000ee20000100800 */
[----:B--2---:R-:W-:-:S03]  /*5e50*/  @!P4 PRMT R40, R40, 0x5410, R89 ;  /* 0x000054102828c816 */ /* 0x004fc60000000059 */
[----:B------:R-:W2:Y:S01]  /*5e60*/  LDL R89, [R1+0x60] ;  /* 0x0000600001597983 */ /* 0x000ea20000100800 */
[----:B-----5:R-:W-:Y:S02]  /*5e70*/  @!P3 PRMT R85, R85, 0x5410, R86 ;  /* 0x000054105555b816 */ /* 0x020fe40000000056 */
[----:B----4-:R-:W-:Y:S01]  /*5e80*/  R2UR UR51, R42 ;  /* 0x000000002a3372ca */ /* 0x010fe200000e0000 */
[----:B------:R-:W4:Y:S01]  /*5e90*/  LDL R86, [R1+0x58] ;  /* 0x0000580001567983 */ /* 0x000f220000100800 */
[----:B------:R-:W-:Y:S02]  /*5ea0*/  PRMT R42, R85, 0x7632, R42 ;  /* 0x00007632552a7816 */ /* 0x000fe4000000002a */
[----:B------:R-:W-:Y:S01]  /*5eb0*/  PRMT R80, R40, 0x7632, R80 ;  /* 0x0000763228507816 */ /* 0x000fe20000000050 */
[----:B------:R0:W-:Y:S04]  /*5ec0*/  STS.U16 [R98+0x280], R85 ;  /* 0x0002805562007388 */ /* 0x0001e80000000400 */
[----:B------:R1:W-:Y:S04]  /*5ed0*/  STS.U16 [R97+0x2c0], R42 ;  /* 0x0002c02a61007388 */ /* 0x0003e80000000400 */
[----:B------:R5:W-:Y:S04]  /*5ee0*/  STS.U16 [R96+0x300], R40 ;  /* 0x0003002860007388 */ /* 0x000be80000000400 */
[----:B------:R5:W-:Y:S04]  /*5ef0*/  STS.U16 [R95+0x340], R80 ;  /* 0x000340505f007388 */ /* 0x000be80000000400 */
[----:B0-----:R-:W3:Y:S04]  /*5f00*/  LDL R98, [R1+0x80] ;  /* 0x0000800001627983 */ /* 0x001ee80000100800 */
[----:B-1----:R-:W2:Y:S04]  /*5f10*/  LDL R97, [R1+0x7c] ;  /* 0x00007c0001617983 */ /* 0x002ea80000100800 */
[----:B-----5:R-:W5:Y:S04]  /*5f20*/  LDL R96, [R1+0x78] ;  /* 0x0000780001607983 */ /* 0x020f680000100800 */
[----:B------:R-:W4:Y:S04]  /*5f30*/  LDL R95, [R1+0x74] ;  /* 0x00007400015f7983 */ /* 0x000f280000100800 */
[----:B------:R-:W4:Y:S01]  /*5f40*/  LDL R85, [R1+0x54] ;  /* 0x0000540001557983 */ /* 0x000f220000100800 */
        /* <DEDUP_REMOVED lines=31> */
[----:B------:R-:W4:Y:S01]  /*6140*/  MUFU.EX2 R150, R150 ;  /* 0x0000009600967308 */ /* 0x000f220000000800 */
        /* <DEDUP_REMOVED lines=29> */
[----:B--2---:R-:W2:Y:S04]  /*6320*/  LDS.U16 R101, [R97+0x2] ;  /* 0x0000020061657984 */ /* 0x004ea80000000400 */
[----:B-----5:R-:W3:Y:S04]  /*6330*/  LDS.U16 R100, [R96+0x4] ;  /* 0x0000040060647984 */ /* 0x020ee80000000400 */
[----:B----4-:R-:W4:Y:S04]  /*6340*/  LDS.U16 R99, [R95+0x6] ;  /* 0x000006005f637984 */ /* 0x010f280000000400 */
        /* <DEDUP_REMOVED lines=11> */
[----:B--2---:R-:W-:Y:S01]  /*6400*/  SHF.L.U32 R101, R101, 0x10, RZ ;  /* 0x0000001065657819 */ /* 0x004fe200000006ff */
[----:B---3--:R-:W-:Y:S01]  /*6410*/  IMAD.U32 R100, R100, 0x10000, RZ ;  /* 0x0001000064647824 */ /* 0x008fe200078e00ff */
        /* <DEDUP_REMOVED lines=21> */
.L_x_417:
[----:B------:R-:W0:Y:S02]  /*6570*/  S2R R40, SR_TID.X ;  /* 0x0000000000287919 */ /* 0x000e240000002100 */
[----:B0-----:R-:W-:-:S06]  /*6580*/  LEA R40, R40, UR32, 0x2 ;  /* 0x0000002028287c11 */ /* 0x001fcc000f8e10ff */
[----:B------:R-:W0:Y:S02]  /*6590*/  LDS R40, [R40+0x43e4] ;  /* 0x0043e40028287984 */ /* 0x000e240000000800 */
.L_x_418:
[----:B------:R-:W-:Y:S05]  /*65a0*/  BSYNC.RECONVERGENT B0 ;  /* 0x0000000000007941 */ /* 0x000fea0003800200 */
.L_x_416:
        /* <DEDUP_REMOVED lines=109> */
.L_x_478:
[----:B------:R-:W-:Y:S01]  /*6c80*/  ISETP.GE.AND P3, PT, R141, 0x10, PT ;  /* 0x000000108d00780c */ /* 0x000fe20003f66270 */
[----:B---3--:R-:W-:Y:S01]  /*6c90*/  FFMA.FTZ R86, R136, R86, R138 ;  /* 0x0000005688567223 */ /* 0x008fe2000001008a */
[----:B------:R-:W-:-:S11]  /*6ca0*/  UMOV UR28, 0xffffffff ;  /* 0xffffffff001c7882 */ /* 0x000fd60000000000 */
[----:B0-2---:R-:W-:Y:S01]  /*6cb0*/  @P3 FMUL.FTZ R136, R136, R137 ;  /* 0x0000008988883220 */ /* 0x005fe20000410000 */
[----:B------:R-:W-:Y:S01]  /*6cc0*/  FSEL R137, R138, R86, !P3 ;  /* 0x000000568a897208 */ /* 0x000fe20005800000 */
[----:B------:R-:W-:Y:S06]  /*6cd0*/  BRA.DIV UR28, `(.L_x_421) ;  /* 0x0000004a1c887947 */ /* 0x000fec000b800000 */
.L_x_481:
[----:B------:R-:W-:-:S03]  /*6ce0*/  UMOV UR28, 0xffffffff ;  /* 0xffffffff001c7882 */ /* 0x000fc60000000000 */
[----:B------:R-:W-:Y:S05]  /*6cf0*/  BRA.DIV UR28, `(.L_x_422) ;  /* 0x0000004a1ca87947 */ /* 0x000fea000b800000 */
.L_x_484:
[----:B------:R-:W-:-:S03]  /*6d00*/  UMOV UR28, 0xffffffff ;  /* 0xffffffff001c7882 */ /* 0x000fc60000000000 */
[----:B------:R-:W-:Y:S05]  /*6d10*/  BRA.DIV UR28, `(.L_x_423) ;  /* 0x0000004a1cc87947 */ /* 0x000fea000b800000 */
[----:B------:R-:W0:Y:S04]  /*6d20*/  SHFL.UP PT, R136, R136, 0x1, RZ ;  /* 0x0420000088887989 */ /* 0x000e2800000e00ff */
[----:B------:R-:W2:Y:S04]  /*6d30*/  SHFL.UP PT, R137, R137, 0x1, RZ ;  /* 0x0420000089897989 */ /* 0x000ea800000e00ff */
[----:B-----5:R-:W3:Y:S04]  /*6d40*/  SHFL.IDX PT, R42, R42, RZ, 0x1f ;  /* 0x00001fff2a2a7589 */ /* 0x020ee800000e0000 */
[----:B------:R-:W4:Y:S02]  /*6d50*/  SHFL.IDX PT, R43, R43, RZ, 0x1f ;  /* 0x00001fff2b2b7589 */ /* 0x000f2400000e0000 */
.L_x_490:
        /* <DEDUP_REMOVED lines=12> */
.L_x_419:
        /* <DEDUP_REMOVED lines=151> */
.L_x_507:
        /* <DEDUP_REMOVED lines=14> */
.L_x_424:
[----:B------:R-:W-:Y:S05]  /*7870*/  WARPSYNC.ALL ;  /* 0x0000000000007948 */ /* 0x000fea0003800000 */
[----:B------:R-:W-:Y:S01]  /*7880*/  ISETP.NE.AND P0, PT, R79, RZ, PT ;  /* 0x000000ff4f00720c */ /* 0x000fe20003f05270 */
[----:B------:R-:W2:Y:S04]  /*7890*/  LDL.LU R156, [R1+0x28] ;  /* 0x00002800019c7983 */ /* 0x000ea80000300800 */
[----:B-1----:R-:W3:Y:S01]  /*78a0*/  LDL.LU R155, [R1+0x24] ;  /* 0x00002400019b7983 */ /* 0x002ee20000300800 */
[----:B------:R-:W-:Y:S01]  /*78b0*/  BAR.SYNC.DEFER_BLOCKING 0x0 ;  /* 0x0000000000007b1d */ /* 0x000fe20000010000 */
[----:B------:R-:W-:Y:S01]  /*78c0*/  FMUL.FTZ R102, R102, R150 ;  /* 0x0000009666667220 */ /* 0x000fe20000410000 */
[----:B------:R-:W-:-:S03]  /*78d0*/  FMUL.FTZ R101, R101, R133 ;  /* 0x0000008565657220 */ /* 0x000fc60000410000 */
[----:B------:R-:W-:Y:S01]  /*78e0*/  FFMA.FTZ R102, R0, R102, RZ ;  /* 0x0000006600667223 */ /* 0x000fe200000100ff */
        /* <DEDUP_REMOVED lines=13> */
[----:B------:R-:W-:Y:S01]  /*79c0*/  USHF.L.U32 UR29, UR11, 0xb, URZ ;  /* 0x0000000b0b1d7899 */ /* 0x000fe200080006ff */
[----:B------:R-:W-:Y:S01]  /*79d0*/  FMUL.FTZ R90, R90, R122 ;  /* 0x0000007a5a5a7220 */ /* 0x000fe20000410000 */
[----:B------:R-:W-:Y:S01]  /*79e0*/  VOTEU.ALL UP0, P0 ;  /* 0x0000000000ff7886 */ /* 0x000fe20000000000 */
[----:B------:R-:W-:Y:S01]  /*79f0*/  FMUL.FTZ R89, R89, R121 ;  /* 0x0000007959597220 */ /* 0x000fe20000410000 */
[----:B------:R-:W-:Y:S01]  /*7a00*/  FMUL.FTZ R88, R88, R120 ;  /* 0x0000007858587220 */ /* 0x000fe20000410000 */
[----:B------:R-:W0:Y:S01]  /*7a10*/  LDS R118, [R118+0x36e4] ;  /* 0x0036e40076767984 */ /* 0x000e220000000800 */
[----:B------:R-:W-:Y:S01]  /*7a20*/  FFMA.FTZ R98, R58, R98, R99 ;  /* 0x000000623a627223 */ /* 0x000fe20000010063 */
[----:B------:R-:W-:Y:S01]  /*7a30*/  FMUL.FTZ R41, R41, R119 ;  /* 0x0000007729297220 */ /* 0x000fe20000410000 */
[----:B------:R-:W-:Y:S01]  /*7a40*/  SHF.L.U32 R85, R79, 0x4, RZ ;  /* 0x000000044f557819 */ /* 0x000fe200000006ff */
[----:B------:R-:W-:Y:S01]  /*7a50*/  FMUL.FTZ R81, R133, UR48 ;  /* 0x0000003085517c20 */ /* 0x000fe20008410000 */
[----:B------:R-:W-:Y:S01]  /*7a60*/  FFMA.FTZ R97, R57, R97, R98 ;  /* 0x0000006139617223 */ /* 0x000fe20000010062 */
[----:B------:R-:W4:Y:S03]  /*7a70*/  LDL.LU R153, [R1+0x20] ;  /* 0x0000200001997983 */ /* 0x000f260000300800 */
[----:B------:R-:W-:Y:S01]  /*7a80*/  FFMA.FTZ R96, R56, R96, R97 ;  /* 0x0000006038607223 */ /* 0x000fe20000010061 */
[----:B------:R-:W-:-:S02]  /*7a90*/  UIADD3 UR29, UPT, UPT, UR29, -0x800, URZ ;  /* 0xfffff8001d1d7890 */ /* 0x000fc4000fffe0ff */
[----:B------:R-:W-:Y:S01]  /*7aa0*/  @!UP0 ULEA UR28, UR8, UR32, 0x3 ;  /* 0x00000020081c8291 */ /* 0x000fe2000f8e18ff */
[----:B------:R-:W-:Y:S01]  /*7ab0*/  FFMA.FTZ R95, R55, R95, R96 ;  /* 0x0000005f375f7223 */ /* 0x000fe20000010060 */
[----:B------:R-:W-:Y:S01]  /*7ac0*/  LEA.HI R82, R79, R85, RZ, 0x1f ;  /* 0x000000554f527211 */ /* 0x000fe200078ff8ff */
[----:B------:R-:W-:Y:S01]  /*7ad0*/  FMUL.FTZ R81, R61, R81 ;  /* 0x000000513d517220 */ /* 0x000fe20000410000 */
[----:B------:R-:W5:Y:S01]  /*7ae0*/  LDL.LU R152, [R1+0x1c] ;  /* 0x00001c0001987983 */ /* 0x000f620000300800 */
[----:B------:R-:W-:-:S04]  /*7af0*/  FFMA.FTZ R94, R54, R94, R95 ;  /* 0x0000005e365e7223 */ /* 0x000fc8000001005f */
[----:B------:R1:W-:Y:S01]  /*7b00*/  @!P0 STS.64 [UR28+0x45e0], R42 ;  /* 0x0045e02aff008988 */ /* 0x0003e20008000a1c */
[----:B------:R-:W-:Y:S01]  /*7b10*/  FFMA.FTZ R93, R53, R93, R94 ;  /* 0x0000005d355d7223 */ /* 0x000fe2000001005e */
[----:B------:R-:W-:Y:S02]  /*7b20*/  LEA R82, R82, UR32, 0x2 ;  /* 0x0000002052527c11 */ /* 0x000fe4000f8e10ff */
[----:B------:R-:W5:Y:S01]  /*7b30*/  LDL.LU R151, [R1+0x18] ;  /* 0x0000180001977983 */ /* 0x000f620000300800 */
[----:B------:R-:W-:Y:S01]  /*7b40*/  FFMA.FTZ R92, R52, R92, R93 ;  /* 0x0000005c345c7223 */ /* 0x000fe2000001005d */
[----:B------:R-:W-:Y:S01]  /*7b50*/  USHF.L.U32 UR52, UR11, 0xb, URZ ;  /* 0x0000000b0b347899 */ /* 0x000fe200080006ff */
[----:B------:R-:W-:Y:S01]  /*7b60*/  IMAD.U32 R83, RZ, RZ, UR30 ;  /* 0x0000001eff537e24 */ /* 0x000fe2000f8e00ff */
[----:B------:R-:W5:Y:S01]  /*7b70*/  LDL.LU R97, [R1+0x2c] ;  /* 0x00002c0001617983 */ /* 0x000f620000300800 */
[----:B------:R-:W-:Y:S01]  /*7b80*/  FFMA.FTZ R91, R51, R91, R92 ;  /* 0x0000005b335b7223 */ /* 0x000fe2000001005c */
[----:B-1----:R-:W-:Y:S01]  /*7b90*/  FMUL.FTZ R42, R130, UR48 ;  /* 0x00000030822a7c20 */ /* 0x002fe20008410000 */
[----:B------:R-:W-:Y:S01]  /*7ba0*/  FMUL.FTZ R43, R129, UR48 ;  /* 0x00000030812b7c20 */ /* 0x000fe20008410000 */
[----:B------:R-:W5:Y:S01]  /*7bb0*/  LDL.LU R96, [R1+0x14] ;  /* 0x0000140001607983 */ /* 0x000f620000300800 */
[----:B------:R-:W-:Y:S01]  /*7bc0*/  FFMA.FTZ R91, R50, R90, R91 ;  /* 0x0000005a325b7223 */ /* 0x000fe2000001005b */
[----:B------:R-:W-:Y:S01]  /*7bd0*/  FMUL.FTZ R42, R58, R42 ;  /* 0x0000002a3a2a7220 */ /* 0x000fe20000410000 */
[----:B------:R-:W-:Y:S01]  /*7be0*/  FMUL.FTZ R43, R57, R43 ;  /* 0x0000002b392b7220 */ /* 0x000fe20000410000 */
[----:B------:R-:W-:Y:S01]  /*7bf0*/  LOP3.LUT R80, R79, UR52, RZ, 0xfc, !PT ;  /* 0x000000344f507c12 */ /* 0x000fe2000f8efcff */
[----:B------:R-:W-:Y:S01]  /*7c00*/  FFMA.FTZ R89, R49, R89, R91 ;  /* 0x0000005931597223 */ /* 0x000fe2000001005b */
[----:B------:R-:W-:Y:S01]  /*7c10*/  FFMA.FTZ R133, -R17, R33, R133 ;  /* 0x0000002111857223 */ /* 0x000fe20000010185 */
[----:B0-----:R-:W-:Y:S01]  /*7c20*/  FFMA.FTZ R149, R118, R40, R149 ;  /* 0x0000002876957223 */ /* 0x001fe20000010095 */
[----:B------:R-:W-:Y:S01]  /*7c30*/  LOP3.LUT R40, R79, UR29, RZ, 0xfc, !PT ;  /* 0x0000001d4f287c12 */ /* 0x000fe2000f8efcff */
[----:B------:R-:W-:Y:S01]  /*7c40*/  FFMA.FTZ R88, R48, R88, R89 ;  /* 0x0000005830587223 */ /* 0x000fe20000010059 */
[----:B------:R-:W-:Y:S01]  /*7c50*/  IADD3 R80, PT, PT, -R80, 0x800, R83 ;  /* 0x0000080050507810 */ /* 0x000fe20007ffe153 */
[----:B------:R-:W-:Y:S01]  /*7c60*/  FFMA.FTZ R103, R103, R149, R148 ;  /* 0x0000009567677223 */ /* 0x000fe20000010094 */
[----:B------:R-:W-:Y:S01]  /*7c70*/  IADD3 R40, PT, PT, -R40, UR30, RZ ;  /* 0x0000001e28287c10 */ /* 0x000fe2000fffe1ff */
[----:B------:R-:W-:Y:S01]  /*7c80*/  FFMA.FTZ R84, R47, R41, R88 ;  /* 0x000000292f547223 */ /* 0x000fe20000010058 */
[----:B------:R-:W-:Y:S01]  /*7c90*/  FMUL.FTZ R41, R150, UR48 ;  /* 0x0000003096297c20 */ /* 0x000fe20008410000 */
[----:B------:R-:W-:Y:S01]  /*7ca0*/  FFMA.FTZ R104, R104, R103, R147 ;  /* 0x0000006768687223 */ /* 0x000fe20000010093 */
[----:B------:R-:W-:Y:S01]  /*7cb0*/  ISETP.GE.AND P1, PT, R40, 0x1, PT ;  /* 0x000000012800780c */ /* 0x000fe20003f26270 */
[----:B------:R-:W-:Y:S01]  /*7cc0*/  FFMA.FTZ R150, -R18, R34, R150 ;  /* 0x0000002212967223 */ /* 0x000fe20000010196 */
[----:B------:R-:W-:Y:S01]  /*7cd0*/  LEA.HI R40, R85, R85, RZ, 0x1b ;  /* 0x0000005555287211 */ /* 0x000fe200078fd8ff */
[----:B------:R-:W-:Y:S01]  /*7ce0*/  FMUL.FTZ R41, R0, R41 ;  /* 0x0000002900297220 */ /* 0x000fe20000410000 */
[----:B------:R-:W-:Y:S01]  /*7cf0*/  FFMA.FTZ R105, R105, R104, R146 ;  /* 0x0000006869697223 */ /* 0x000fe20000010092 */
[----:B------:R-:W-:Y:S01]  /*7d00*/  FFMA.FTZ R130, -R14, R30, R130 ;  /* 0x0000001e0e827223 */ /* 0x000fe20000010182 */
[----:B------:R-:W-:Y:S01]  /*7d10*/  LEA R40, R40, UR32, 0x2 ;  /* 0x0000002028287c11 */ /* 0x000fe2000f8e10ff */
[----:B------:R-:W-:Y:S01]  /*7d20*/  FFMA.FTZ R129, -R13, R29, R129 ;  /* 0x0000001d0d817223 */ /* 0x000fe20000010181 */
[----:B------:R0:W-:Y:S01]  /*7d30*/  STS [R82+0x1090], R41 ;  /* 0x0010902952007388 */ /* 0x0001e20000000800 */
[----:B------:R-:W-:Y:S01]  /*7d40*/  FFMA.FTZ R106, R106, R105, R145 ;  /* 0x000000696a6a7223 */ /* 0x000fe20000010091 */
[----:B------:R-:W-:-:S02]  /*7d50*/  FFMA.FTZ R90, -R12, R28, R128 ;  /* 0x0000001c0c5a7223 */ /* 0x000fc40000010180 */
[----:B------:R1:W-:Y:S01]  /*7d60*/  STS [R40+0x1094], R81 ;  /* 0x0010945128007388 */ /* 0x0003e20000000800 */
[----:B------:R-:W-:-:S03]  /*7d70*/  FFMA.FTZ R107, R107, R106, R144 ;  /* 0x0000006a6b6b7223 */ /* 0x000fc60000010090 */
[----:B------:R1:W-:Y:S01]  /*7d80*/  STS [R40+0x10a0], R42 ;  /* 0x0010a02a28007388 */ /* 0x0003e20000000800 */
[----:B------:R-:W-:Y:S01]  /*7d90*/  FFMA.FTZ R108, R108, R107, R143 ;  /* 0x0000006b6c6c7223 */ /* 0x000fe2000001008f */
[----:B0-----:R-:W-:Y:S01]  /*7da0*/  FMUL.FTZ R41, R131, UR48 ;  /* 0x0000003083297c20 */ /* 0x001fe20008410000 */
[----:B------:R-:W-:Y:S01]  /*7db0*/  FFMA.FTZ R131, -R15, R31, R131 ;  /* 0x0000001f0f837223 */ /* 0x000fe20000010183 */
[----:B------:R0:W-:Y:S01]  /*7dc0*/  STS [R40+0x10a4], R43 ;  /* 0x0010a42b28007388 */ /* 0x0001e20000000800 */
[----:B------:R-:W-:Y:S01]  /*7dd0*/  FFMA.FTZ R109, R109, R108, R142 ;  /* 0x0000006c6d6d7223 */ /* 0x000fe2000001008e */
[----:B-1----:R-:W-:Y:S01]  /*7de0*/  FMUL.FTZ R81, R132, UR48 ;  /* 0x0000003084517c20 */ /* 0x002fe20008410000 */
[----:B------:R-:W-:Y:S01]  /*7df0*/  FMUL.FTZ R41, R59, R41 ;  /* 0x000000293b297220 */ /* 0x000fe20000410000 */
[----:B------:R-:W-:Y:S01]  /*7e00*/  FFMA.FTZ R132, -R16, R32, R132 ;  /* 0x0000002010847223 */ /* 0x000fe20000010184 */
[----:B------:R-:W-:Y:S01]  /*7e10*/  FFMA.FTZ R110, R110, R109, R141 ;  /* 0x0000006d6e6e7223 */ /* 0x000fe2000001008d */
[----:B------:R-:W-:Y:S01]  /*7e20*/  FMUL.FTZ R42, R126, UR48 ;  /* 0x000000307e2a7c20 */ /* 0x000fe20008410000 */
[----:B------:R-:W-:Y:S01]  /*7e30*/  FMUL.FTZ R81, R60, R81 ;  /* 0x000000513c517220 */ /* 0x000fe20000410000 */
[----:B------:R1:W-:Y:S01]  /*7e40*/  STS [R40+0x109c], R41 ;  /* 0x00109c2928007388 */ /* 0x0003e20000000800 */
[----:B------:R-:W-:Y:S01]  /*7e50*/  FFMA.FTZ R111, R111, R110, R140 ;  /* 0x0000006e6f6f7223 */ /* 0x000fe2000001008c */
[----:B0-----:R-:W-:Y:S01]  /*7e60*/  FMUL.FTZ R43, R125, UR48 ;  /* 0x000000307d2b7c20 */ /* 0x001fe20008410000 */
[----:B------:R-:W-:Y:S01]  /*7e70*/  FMUL.FTZ R42, R54, R42 ;  /* 0x0000002a362a7220 */ /* 0x000fe20000410000 */
[----:B------:R0:W-:Y:S01]  /*7e80*/  STS [R40+0x1098], R81 ;  /* 0x0010985128007388 */ /* 0x0001e20000000800 */
[----:B------:R-:W-:Y:S01]  /*7e90*/  FFMA.FTZ R112, R112, R111, R139 ;  /* 0x0000006f70707223 */ /* 0x000fe2000001008b */
[----:B------:R-:W-:Y:S01]  /*7ea0*/  FMUL.FTZ R43, R53, R43 ;  /* 0x0000002b352b7220 */ /* 0x000fe20000410000 */
[----:B------:R-:W-:Y:S01]  /*7eb0*/  FMUL.FTZ R93, R10, R109 ;  /* 0x0000006d0a5d7220 */ /* 0x000fe20000410000 */
[----:B------:R0:W-:Y:S01]  /*7ec0*/  STS [R40+0x10b0], R42 ;  /* 0x0010b02a28007388 */ /* 0x0001e20000000800 */
[----:B------:R-:W-:Y:S01]  /*7ed0*/  FFMA.FTZ R113, R113, R112, R138 ;  /* 0x0000007071717223 */ /* 0x000fe2000001008a */
[----:B-1----:R-:W-:Y:S01]  /*7ee0*/  FMUL.FTZ R41, R127, UR48 ;  /* 0x000000307f297c20 */ /* 0x002fe20008410000 */
[----:B------:R-:W-:Y:S01]  /*7ef0*/  FFMA.FTZ R127, -R11, R27, R127 ;  /* 0x0000001b0b7f7223 */ /* 0x000fe2000001017f */
[----:B------:R1:W-:Y:S01]  /*7f00*/  STS [R40+0x10b4], R43 ;  /* 0x0010b42b28007388 */ /* 0x0003e20000000800 */
[----:B------:R-:W-:Y:S01]  /*7f10*/  FFMA.FTZ R114, R114, R113, R137 ;  /* 0x0000007172727223 */ /* 0x000fe20000010089 */
[----:B0-----:R-:W-:Y:S01]  /*7f20*/  FMUL.FTZ R81, R128, UR48 ;  /* 0x0000003080517c20 */ /* 0x001fe20008410000 */
[----:B------:R-:W-:Y:S01]  /*7f30*/  FMUL.FTZ R41, R55, R41 ;  /* 0x0000002937297220 */ /* 0x000fe20000410000 */
[----:B------:R-:W-:Y:S01]  /*7f40*/  FMUL.FTZ R92, R9, R108 ;  /* 0x0000006c095c7220 */ /* 0x000fe20000410000 */
[----:B------:R-:W-:Y:S01]  /*7f50*/  FFMA.FTZ R115, R115, R114, R136 ;  /* 0x0000007273737223 */ /* 0x000fe20000010088 */
[----:B------:R-:W-:Y:S01]  /*7f60*/  FMUL.FTZ R42, R121, UR48 ;  /* 0x00000030792a7c20 */ /* 0x000fe20008410000 */
[----:B------:R-:W-:Y:S01]  /*7f70*/  FMUL.FTZ R81, R56, R81 ;  /* 0x0000005138517220 */ /* 0x000fe20000410000 */
[----:B------:R0:W-:Y:S01]  /*7f80*/  STS [R40+0x10ac], R41 ;  /* 0x0010ac2928007388 */ /* 0x0001e20000000800 */
[----:B------:R-:W-:Y:S01]  /*7f90*/  FFMA.FTZ R116, R116, R115, R135 ;  /* 0x0000007374747223 */ /* 0x000fe20000010087 */
[----:B-1----:R-:W-:Y:S01]  /*7fa0*/  FMUL.FTZ R43, R124, UR48 ;  /* 0x000000307c2b7c20 */ /* 0x002fe20008410000 */
[----:B------:R-:W-:Y:S01]  /*7fb0*/  FMUL.FTZ R42, R49, R42 ;  /* 0x0000002a312a7220 */ /* 0x000fe20000410000 */
[----:B------:R1:W-:Y:S01]  /*7fc0*/  STS [R40+0x10a8], R81 ;  /* 0x0010a85128007388 */ /* 0x0003e20000000800 */
[-C--:B------:R-:W-:Y:S01]  /*7fd0*/  FFMA.FTZ R117, R117, R116.reuse, R134 ;  /* 0x0000007475757223 */ /* 0x080fe20000010086 */
[----:B------:R-:W-:Y:S01]  /*7fe0*/  FMUL.FTZ R43, R52, R43 ;  /* 0x0000002b342b7220 */ /* 0x000fe20000410000 */
[----:B------:R-:W-:Y:S01]  /*7ff0*/  FMUL.FTZ R83, R17, R116 ;  /* 0x0000007411537220 */ /* 0x000fe20000410000 */
[----:B------:R1:W-:Y:S01]  /*8000*/  STS [R40+0x10c4], R42 ;  /* 0x0010c42a28007388 */ /* 0x0003e20000000800 */
[----:B------:R-:W-:Y:S01]  /*8010*/  FMUL.FTZ R82, R18, R117 ;  /* 0x0000007512527220 */ /* 0x000fe20000410000 */
[----:B0-----:R-:W-:Y:S01]  /*8020*/  FMUL.FTZ R41, R122, UR48 ;  /* 0x000000307a297c20 */ /* 0x001fe20008410000 */
[----:B------:R-:W-:Y:S01]  /*8030*/  FMUL.FTZ R86, R16, R115 ;  /* 0x0000007310567220 */ /* 0x000fe20000410000 */
[----:B------:R0:W-:Y:S01]  /*8040*/  STS [R40+0x10b8], R43 ;  /* 0x0010b82b28007388 */ /* 0x0001e20000000800 */
[----:B------:R-:W-:Y:S01]  /*8050*/  FMUL.FTZ R87, R15, R114 ;  /* 0x000000720f577220 */ /* 0x000fe20000410000 */
[----:B-1----:R-:W-:Y:S01]  /*8060*/  FMUL.FTZ R81, R123, UR48 ;  /* 0x000000307b517c20 */ /* 0x002fe20008410000 */
[----:B------:R-:W-:Y:S01]  /*8070*/  FMUL.FTZ R41, R50, R41 ;  /* 0x0000002932297220 */ /* 0x000fe20000410000 */
[----:B------:R-:W-:Y:S01]  /*8080*/  FMUL.FTZ R95, R7, R106 ;  /* 0x0000006a075f7220 */ /* 0x000fe20000410000 */
[----:B------:R-:W1:Y:S01]  /*8090*/  S2UR UR28, SR_CTAID.X ;  /* 0x00000000001c79c3 */ /* 0x000e620000002500 */
[----:B------:R-:W-:Y:S01]  /*80a0*/  FMUL.FTZ R42, R120, UR48 ;  /* 0x00000030782a7c20 */ /* 0x000fe20008410000 */
[----:B------:R-:W-:Y:S01]  /*80b0*/  FMUL.FTZ R81, R51, R81 ;  /* 0x0000005133517220 */ /* 0x000fe20000410000 */
[----:B------:R0:W-:Y:S01]  /*80c0*/  STS [R40+0x10c0], R41 ;  /* 0x0010c02928007388 */ /* 0x0001e20000000800 */
[----:B------:R-:W-:Y:S01]  /*80d0*/  FMUL.FTZ R118, R149, UR51 ;  /* 0x0000003395767c20 */ /* 0x000fe20008410000 */
[----:B0-----:R-:W-:Y:S01]  /*80e0*/  FMUL.FTZ R43, R119, UR48 ;  /* 0x00000030772b7c20 */ /* 0x001fe20008410000 */
[----:B------:R-:W-:Y:S01]  /*80f0*/  FMUL.FTZ R42, R48, R42 ;  /* 0x0000002a302a7220 */ /* 0x000fe20000410000 */
[----:B------:R0:W-:Y:S01]  /*8100*/  STS [R40+0x10bc], R81 ;  /* 0x0010bc5128007388 */ /* 0x0001e20000000800 */
[----:B------:R-:W-:Y:S01]  /*8110*/  FMUL.FTZ R88, R110, UR51 ;  /* 0x000000336e587c20 */ /* 0x000fe20008410000 */
[----:B------:R-:W-:-:S02]  /*8120*/  FMUL.FTZ R43, R47, R43 ;  /* 0x0000002b2f2b7220 */ /* 0x000fc40000410000 */
[----:B------:R1:W-:Y:S01]  /*8130*/  STS [R40+0x10c8], R42 ;  /* 0x0010c82a28007388 */ /* 0x0003e20000000800 */
[----:B------:R-:W-:-:S03]  /*8140*/  FFMA.FTZ R41, R82, R150, RZ ;  /* 0x0000009652297223 */ /* 0x000fc600000100ff */
[----:B------:R1:W-:Y:S01]  /*8150*/  STS [R40+0x10cc], R43 ;  /* 0x0010cc2b28007388 */ /* 0x0003e20000000800 */
[----:B------:R-:W-:Y:S01]  /*8160*/  FFMA.FTZ R41, R83, R133, R41 ;  /* 0x0000008553297223 */ /* 0x000fe20000010029 */
[----:B0-----:R-:W-:-:S03]  /*8170*/  FMUL.FTZ R81, R14, R113 ;  /* 0x000000710e517220 */ /* 0x001fc60000410000 */
[----:B------:R-:W-:Y:S01]  /*8180*/  FFMA.FTZ R41, R86, R132, R41 ;  /* 0x0000008456297223 */ /* 0x000fe20000010029 */
[----:B-1----:R-:W-:Y:S01]  /*8190*/  FMUL.FTZ R42, R13, R112 ;  /* 0x000000700d2a7220 */ /* 0x002fe20000410000 */
[----:B------:R-:W-:Y:S01]  /*81a0*/  FMUL.FTZ R40, R12, R111 ;  /* 0x0000006f0c287220 */ /* 0x000fe20000410000 */
[----:B------:R-:W-:Y:S01]  /*81b0*/  FMUL.FTZ R43, R11, R110 ;  /* 0x0000006e0b2b7220 */ /* 0x000fe20000410000 */
[----:B------:R-:W-:-:S04]  /*81c0*/  FFMA.FTZ R41, R87, R131, R41 ;  /* 0x0000008357297223 */ /* 0x000fc80000010029 */
[----:B------:R-:W-:-:S04]  /*81d0*/  FFMA.FTZ R41, R81, R130, R41 ;  /* 0x0000008251297223 */ /* 0x000fc80000010029 */
[----:B------:R-:W-:-:S04]  /*81e0*/  FFMA.FTZ R41, R42, R129, R41 ;  /* 0x000000812a297223 */ /* 0x000fc80000010029 */
[C---:B------:R-:W-:Y:S01]  /*81f0*/  FFMA.FTZ R41, R40.reuse, R90, R41 ;  /* 0x0000005a28297223 */ /* 0x040fe20000010029 */
[----:B--2---:R-:W-:Y:S01]  /*8200*/  FADD.FTZ R156, R40, R156 ;  /* 0x0000009c289c7221 */ /* 0x004fe20000010000 */
[----:B---3--:R-:W-:-:S04]  /*8210*/  FADD.FTZ R155, R43, R155 ;  /* 0x0000009b2b9b7221 */ /* 0x008fc80000010000 */
[----:B------:R-:W-:Y:S04]  /*8220*/  STL [R1+0x28], R156 ;  /* 0x0000289c01007387 */ /* 0x000fe80000100800 */
[----:B------:R-:W-:Y:S04]  /*8230*/  STL [R1+0x24], R155 ;  /* 0x0000249b01007387 */ /* 0x000fe80000100800 */
[----:B------:R-:W2:Y:S01]  /*8240*/  LDL.LU R100, [R1+0x10] ;  /* 0x0000100001647983 */ /* 0x000ea20000300800 */
[----:B------:R-:W-:Y:S01]  /*8250*/  FFMA.FTZ R43, R43, R127, R41 ;  /* 0x0000007f2b2b7223 */ /* 0x000fe20000010029 */
[----:B------:R-:W-:Y:S01]  /*8260*/  FFMA.FTZ R126, -R10, R26, R126 ;  /* 0x0000001a0a7e7223 */ /* 0x000fe2000001017e */
[----:B------:R-:W0:Y:S03]  /*8270*/  LDC.64 R40, c[0x0][0x4d8] ;  /* 0x00013600ff287b82 */ /* 0x000e260000000a00 */
[C---:B------:R-:W-:Y:S01]  /*8280*/  FFMA.FTZ R43, R93.reuse, R126, R43 ;  /* 0x0000007e5d2b7223 */ /* 0x040fe2000001002b */
[----:B----4-:R-:W-:Y:S01]  /*8290*/  FADD.FTZ R153, R93, R153 ;  /* 0x000000995d997221 */ /* 0x010fe20000010000 */
[----:B------:R-:W-:-:S04]  /*82a0*/  FMUL.FTZ R93, R8, R107 ;  /* 0x0000006b085d7220 */ /* 0x000fc80000410000 */
[----:B------:R-:W-:Y:S01]  /*82b0*/  STL [R1+0x20], R153 ;  /* 0x0000209901007387 */ /* 0x000fe20000100800 */
[----:B-----5:R-:W-:-:S05]  /*82c0*/  FADD.FTZ R152, R92, R152 ;  /* 0x000000985c987221 */ /* 0x020fca0000010000 */
[----:B------:R-:W-:Y:S01]  /*82d0*/  STL [R1+0x1c], R152 ;  /* 0x00001c9801007387 */ /* 0x000fe20000100800 */
[----:B------:R-:W-:-:S03]  /*82e0*/  FADD.FTZ R151, R93, R151 ;  /* 0x000000975d977221 */ /* 0x000fc60000010000 */
[----:B------:R-:W3:Y:S01]  /*82f0*/  LDL.LU R98, [R1+0xc] ;  /* 0x00000c0001627983 */ /* 0x000ee20000300800 */
[----:B------:R-:W-:-:S03]  /*8300*/  FADD.FTZ R97, R42, R97 ;  /* 0x000000612a617221 */ /* 0x000fc60000010000 */
[----:B------:R-:W-:Y:S01]  /*8310*/  STL [R1+0x18], R151 ;  /* 0x0000189701007387 */ /* 0x000fe20000100800 */
[----:B------:R-:W-:-:S03]  /*8320*/  FADD.FTZ R96, R95, R96 ;  /* 0x000000605f607221 */ /* 0x000fc60000010000 */
[----:B------:R-:W4:Y:S04]  /*8330*/  LDL.LU R99, [R1+0x8] ;  /* 0x0000080001637983 */ /* 0x000f280000300800 */
[----:B------:R-:W-:Y:S04]  /*8340*/  STL [R1+0x2c], R97 ;  /* 0x00002c6101007387 */ /* 0x000fe80000100800 */
[----:B------:R1:W-:Y:S02]  /*8350*/  STL [R1+0x14], R96 ;  /* 0x0000146001007387 */ /* 0x0003e40000100800 */
[----:B-1----:R-:W-:Y:S01]  /*8360*/  FMUL.FTZ R96, R6, R105 ;  /* 0x0000006906607220 */ /* 0x002fe20000410000 */
[----:B------:R-:W-:Y:S01]  /*8370*/  FFMA.FTZ R125, -R9, R25, R125 ;  /* 0x00000019097d7223 */ /* 0x000fe2000001017d */
[----:B------:R-:W-:Y:S01]  /*8380*/  FFMA.FTZ R124, -R8, R24, R124 ;  /* 0x00000018087c7223 */ /* 0x000fe2000001017c */
[----:B------:R-:W-:Y:S01]  /*8390*/  FFMA.FTZ R123, -R7, R23, R123 ;  /* 0x00000017077b7223 */ /* 0x000fe2000001017b */
[----:B------:R-:W-:Y:S01]  /*83a0*/  FMUL.FTZ R94, R111, UR51 ;  /* 0x000000336f5e7c20 */ /* 0x000fe20008410000 */
[----:B------:R-:W-:Y:S01]  /*83b0*/  USHF.R.S32.HI UR48, URZ, 0x1f, UR10 ;  /* 0x0000001fff307899 */ /* 0x000fe2000801140a */
[----:B------:R-:W-:Y:S01]  /*83c0*/  FFMA.FTZ R121, -R5, R21, R121 ;  /* 0x0000001505797223 */ /* 0x000fe20000010179 */
[----:B------:R-:W-:Y:S01]  /*83d0*/  FFMA.FTZ R120, -R4, R20, R120 ;  /* 0x0000001404787223 */ /* 0x000fe20000010178 */
[----:B------:R-:W-:Y:S01]  /*83e0*/  FFMA.FTZ R119, -R3, R19, R119 ;  /* 0x0000001303777223 */ /* 0x000fe20000010177 */
[----:B------:R-:W-:Y:S01]  /*83f0*/  FMUL.FTZ R91, R109, UR51 ;  /* 0x000000336d5b7c20 */ /* 0x000fe20008410000 */
[----:B------:R-:W-:Y:S01]  /*8400*/  FMUL.FTZ R89, R108, UR51 ;  /* 0x000000336c597c20 */ /* 0x000fe20008410000 */
[----:B------:R-:W-:Y:S01]  /*8410*/  BSSY.RECONVERGENT B0, `(.L_x_426) ;  /* 0x000004a000007945 */ /* 0x000fe20003800200 */
[----:B------:R-:W-:Y:S01]  /*8420*/  FMUL.FTZ R88, R127, R88 ;  /* 0x000000587f587220 */ /* 0x000fe20000410000 */
[----:B------:R-:W-:Y:S01]  /*8430*/  ISETP.GE.AND P4, PT, R80, 0x101, PT ;  /* 0x000001015000780c */ /* 0x000fe20003f86270 */
[----:B------:R-:W-:Y:S01]  /*8440*/  FMUL.FTZ R102, R112, UR51 ;  /* 0x0000003370667c20 */ /* 0x000fe20008410000 */
[----:B------:R-:W-:Y:S01]  /*8450*/  FMUL.FTZ R101, R113, UR51 ;  /* 0x0000003371657c20 */ /* 0x000fe20008410000 */
[----:B------:R-:W-:Y:S01]  /*8460*/  BAR.SYNC.DEFER_BLOCKING 0x0 ;  /* 0x0000000000007b1d */ /* 0x000fe20000010000 */
[----:B--2---:R-:W-:-:S05]  /*8470*/  FADD.FTZ R100, R96, R100 ;  /* 0x0000006460647221 */ /* 0x004fca0000010000 */
[----:B------:R1:W-:Y:S04]  /*8480*/  STL [R1+0x10], R100 ;  /* 0x0000106401007387 */ /* 0x0003e80000100800 */
[----:B-1----:R-:W2:Y:S01]  /*8490*/  LDL.LU R100, [R1+0x4] ;  /* 0x0000040001647983 */ /* 0x002ea20000300800 */
[----:B------:R-:W-:-:S04]  /*84a0*/  FFMA.FTZ R43, R92, R125, R43 ;  /* 0x0000007d5c2b7223 */ /* 0x000fc8000001002b */
[----:B------:R-:W-:Y:S01]  /*84b0*/  FFMA.FTZ R43, R93, R124, R43 ;  /* 0x0000007c5d2b7223 */ /* 0x000fe2000001002b */
[----:B------:R-:W-:Y:S01]  /*84c0*/  MOV R42, R79 ;  /* 0x0000004f002a7202 */ /* 0x000fe20000000f00 */
[----:B------:R-:W-:Y:S02]  /*84d0*/  FMUL.FTZ R90, R90, R94 ;  /* 0x0000005e5a5a7220 */ /* 0x000fe40000410000 */
[----:B------:R-:W-:Y:S01]  /*84e0*/  FFMA.FTZ R95, R95, R123, R43 ;  /* 0x0000007b5f5f7223 */ /* 0x000fe2000001002b */
[----:B------:R-:W-:Y:S02]  /*84f0*/  IMAD.MOV.U32 R43, RZ, RZ, RZ ;  /* 0x000000ffff2b7224 */ /* 0x000fe400078e00ff */
[----:B------:R-:W-:Y:S01]  /*8500*/  FMUL.FTZ R94, R106, UR51 ;  /* 0x000000336a5e7c20 */ /* 0x000fe20008410000 */
[----:B0-----:R-:W-:Y:S02]  /*8510*/  IMAD R97, R41, UR28, RZ ;  /* 0x0000001c29617c24 */ /* 0x001fe4000f8e02ff */
[----:B------:R-:W-:-:S04]  /*8520*/  IMAD.WIDE.U32 R42, R40, UR28, R42 ;  /* 0x0000001c282a7c25 */ /* 0x000fc8000f8e002a */
[----:B------:R-:W-:Y:S01]  /*8530*/  FMUL.FTZ R93, R123, R94 ;  /* 0x0000005e7b5d7220 */ /* 0x000fe20000410000 */
[----:B------:R-:W-:Y:S01]  /*8540*/  FFMA.FTZ R41, -R6, R22, R122 ;  /* 0x0000001606297223 */ /* 0x000fe2000001017a */
[----:B------:R-:W-:Y:S01]  /*8550*/  FMUL.FTZ R94, R105, UR51 ;  /* 0x00000033695e7c20 */ /* 0x000fe20008410000 */
[----:B------:R-:W-:Y:S01]  /*8560*/  IMAD.IADD R43, R43, 0x1, R97 ;  /* 0x000000012b2b7824 */ /* 0x000fe200078e0261 */
[----:B------:R-:W-:Y:S02]  /*8570*/  IADD3 R97, PT, PT, R79, 0x80, RZ ;  /* 0x000000804f617810 */ /* 0x000fe40007ffe0ff */
[----:B------:R-:W-:Y:S01]  /*8580*/  FMUL.FTZ R94, R41, R94 ;  /* 0x0000005e295e7220 */ /* 0x000fe20000410000 */
[----:B------:R-:W-:Y:S01]  /*8590*/  FFMA.FTZ R41, R96, R41, R95 ;  /* 0x0000002960297223 */ /* 0x000fe2000001005f */
[----:B------:R-:W-:-:S04]  /*85a0*/  LEA.HI R95, R97, R79, RZ, 0x1b ;  /* 0x0000004f615f7211 */ /* 0x000fc800078fd8ff */
[----:B------:R-:W-:Y:S02]  /*85b0*/  LEA R97, R95, UR32, 0x2 ;  /* 0x000000205f617c11 */ /* 0x000fe4000f8e10ff */
[----:B------:R-:W-:-:S04]  /*85c0*/  MOV R40, UR42 ;  /* 0x0000002a00287c02 */ /* 0x000fc80008000f00 */
[----:B------:R-:W0:Y:S01]  /*85d0*/  LDS R97, [R97+0x1290] ;  /* 0x0012900061617984 */ /* 0x000e220000000800 */
[----:B------:R-:W-:Y:S01]  /*85e0*/  UIMAD UR48, UR48, UR42, URZ ;  /* 0x0000002a303072a4 */ /* 0x000fe2000f8e02ff */
[----:B------:R-:W-:-:S04]  /*85f0*/  IMAD.WIDE.U32 R42, R40, UR10, R42 ;  /* 0x0000000a282a7c25 */ /* 0x000fc8000f8e002a */
[----:B------:R-:W-:Y:S01]  /*8600*/  FMUL.FTZ R95, R5, R104 ;  /* 0x00000068055f7220 */ /* 0x000fe20000410000 */
[----:B------:R-:W-:Y:S01]  /*8610*/  UIMAD UR48, UR10, UR43, UR48 ;  /* 0x0000002b0a3072a4 */ /* 0x000fe2000f8e0230 */
[----:B------:R-:W-:Y:S02]  /*8620*/  IADD3 R40, P3, PT, R42, UR29, RZ ;  /* 0x0000001d2a287c10 */ /* 0x000fe4000ff7e0ff */
[C---:B------:R-:W-:Y:S01]  /*8630*/  FFMA.FTZ R42, R95.reuse, R121, R41 ;  /* 0x000000795f2a7223 */ /* 0x040fe20000010029 */
[----:B---3--:R-:W-:Y:S01]  /*8640*/  FADD.FTZ R98, R95, R98 ;  /* 0x000000625f627221 */ /* 0x008fe20000010000 */
[----:B------:R-:W-:Y:S01]  /*8650*/  IMAD.U32 R95, RZ, RZ, UR44 ;  /* 0x0000002cff5f7e24 */ /* 0x000fe2000f8e00ff */
[----:B------:R-:W-:Y:S01]  /*8660*/  IADD3.X R41, PT, PT, R43, UR48, RZ, P3, !PT ;  /* 0x000000302b297c10 */ /* 0x000fe20009ffe4ff */
[----:B------:R-:W-:Y:S02]  /*8670*/  FMUL.FTZ R43, R4, R103 ;  /* 0x00000067042b7220 */ /* 0x000fe40000410000 */
[----:B------:R1:W-:Y:S01]  /*8680*/  STL [R1+0xc], R98 ;  /* 0x00000c6201007387 */ /* 0x0003e20000100800 */
[----:B------:R-:W-:Y:S01]  /*8690*/  IMAD.WIDE.U32 R40, R95, UR8, R40 ;  /* 0x000000085f287c25 */ /* 0x000fe2000f8e0028 */
[----:B------:R-:W-:-:S03]  /*86a0*/  MOV R95, UR45 ;  /* 0x0000002d005f7c02 */ /* 0x000fc60008000f00 */
[----:B----4-:R-:W-:Y:S01]  /*86b0*/  FADD.FTZ R99, R43, R99 ;  /* 0x000000632b637221 */ /* 0x010fe20000010000 */
[----:B-1----:R-:W-:-:S04]  /*86c0*/  FMUL.FTZ R98, R103, UR51 ;  /* 0x0000003367627c20 */ /* 0x002fc80008410000 */
[----:B------:R1:W-:Y:S01]  /*86d0*/  STL [R1+0x8], R99 ;  /* 0x0000086301007387 */ /* 0x0003e20000100800 */
[----:B------:R-:W-:Y:S02]  /*86e0*/  IMAD R41, R95, UR8, R41 ;  /* 0x000000085f297c24 */ /* 0x000fe4000f8e0229 */
[----:B------:R-:W-:Y:S01]  /*86f0*/  FMUL.FTZ R98, R120, R98 ;  /* 0x0000006278627220 */ /* 0x000fe20000410000 */
[----:B------:R-:W-:Y:S01]  /*8700*/  FFMA.FTZ R120, R43, R120, R42 ;  /* 0x000000782b787223 */ /* 0x000fe2000001002a */
[C---:B------:R-:W-:Y:S01]  /*8710*/  LEA R42, P3, R40.reuse, UR46, 0x2 ;  /* 0x0000002e282a7c11 */ /* 0x040fe2000f8610ff */
[----:B------:R-:W-:Y:S01]  /*8720*/  FMUL.FTZ R95, R3, R149 ;  /* 0x00000095035f7220 */ /* 0x000fe20000410000 */
[----:B-1----:R-:W-:Y:S02]  /*8730*/  VIADD R99, R79, 0x100 ;  /* 0x000001004f637836 */ /* 0x002fe40000000000 */
[----:B------:R-:W-:Y:S01]  /*8740*/  LEA.HI.X R43, R40, UR47, R41, 0x2, P3 ;  /* 0x0000002f282b7c11 */ /* 0x000fe200098f1429 */
[----:B------:R-:W-:Y:S01]  /*8750*/  FMUL.FTZ R92, R107, UR51 ;  /* 0x000000336b5c7c20 */ /* 0x000fe20008410000 */
[----:B------:R-:W-:Y:S01]  /*8760*/  FMUL.FTZ R96, R104, UR51 ;  /* 0x0000003368607c20 */ /* 0x000fe20008410000 */
[----:B------:R-:W-:Y:S01]  /*8770*/  LEA.HI R40, R99, R79, RZ, 0x1b ;  /* 0x0000004f63287211 */ /* 0x000fe200078fd8ff */
[----:B------:R-:W-:Y:S01]  /*8780*/  FMUL.FTZ R118, R119, R118 ;  /* 0x0000007677767220 */ /* 0x000fe20000410000 */
[----:B------:R-:W-:Y:S01]  /*8790*/  FMUL.FTZ R91, R126, R91 ;  /* 0x0000005b7e5b7220 */ /* 0x000fe20000410000 */
[----:B------:R-:W-:Y:S01]  /*87a0*/  FMUL.FTZ R89, R125, R89 ;  /* 0x000000597d597220 */ /* 0x000fe20000410000 */
[----:B------:R-:W-:Y:S01]  /*87b0*/  FMUL.FTZ R92, R124, R92 ;  /* 0x0000005c7c5c7220 */ /* 0x000fe20000410000 */
[----:B------:R-:W-:Y:S01]  /*87c0*/  FMUL.FTZ R96, R121, R96 ;  /* 0x0000006079607220 */ /* 0x000fe20000410000 */
[----:B------:R-:W-:Y:S01]  /*87d0*/  ISETP.GE.AND P3, PT, R80, 0x81, PT ;  /* 0x000000815000780c */ /* 0x000fe20003f66270 */
        /* <DEDUP_REMOVED lines=13> */
.L_x_427:
[----:B------:R-:W-:Y:S05]  /*88b0*/  BSYNC.RECONVERGENT B0 ;  /* 0x0000000000007941 */ /* 0x000fea0003800200 */
.L_x_426:
[----:B------:R-:W-:Y:S04]  /*88c0*/  BSSY.RECONVERGENT B0, `(.L_x_428) ;  /* 0x0000003000007945 */ /* 0x000fe80003800200 */
[----:B------:R-:W-:Y:S05]  /*88d0*/  @!P3 BRA `(.L_x_429) ;  /* 0x000000000004b947 */ /* 0x000fea0003800000 */
[----:B------:R1:W-:Y:S02]  /*88e0*/  REDG.E.ADD.F32.FTZ.RN.STRONG.GPU desc[UR34][R42.64+0x200], R97 ;  /* 0x000200612a0079a6 */ /* 0x0003e4000c12f322 */
.L_x_429:
[----:B------:R-:W-:Y:S05]  /*88f0*/  BSYNC.RECONVERGENT B0 ;  /* 0x0000000000007941 */ /* 0x000fea0003800200 */
.L_x_428:
[----:B------:R-:W2:Y:S01]  /*8900*/  LDS R119, [R119+0x1490] ;  /* 0x0014900077777984 */ /* 0x000ea20000000800 */
[----:B------:R-:W-:Y:S01]  /*8910*/  BSSY.RECONVERGENT B0, `(.L_x_430) ;  /* 0x0000004000007945 */ /* 0x000fe20003800200 */
[----:B-1----:R-:W-:-:S03]  /*8920*/  IADD3 R97, PT, PT, R79, 0x180, RZ ;  /* 0x000001804f617810 */ /* 0x002fc60007ffe0ff */
[----:B------:R-:W-:Y:S05]  /*8930*/  @!P4 BRA `(.L_x_431) ;  /* 0x000000000004c947 */ /* 0x000fea0003800000 */
[----:B--2---:R1:W-:Y:S02]  /*8940*/  REDG.E.ADD.F32.FTZ.RN.STRONG.GPU desc[UR34][R42.64+0x400], R119 ;  /* 0x000400772a0079a6 */ /* 0x0043e4000c12f322 */
.L_x_431:
[----:B------:R-:W-:Y:S05]  /*8950*/  BSYNC.RECONVERGENT B0 ;  /* 0x0000000000007941 */ /* 0x000fea0003800200 */
.L_x_430:
[-C--:B------:R-:W-:Y:S01]  /*8960*/  LEA.HI R97, R97, R79.reuse, RZ, 0x1b ;  /* 0x0000004f61617211 */ /* 0x080fe200078fd8ff */
[----:B-12---:R-:W-:Y:S01]  /*8970*/  VIADD R119, R79, 0x200 ;  /* 0x000002004f777836 */ /* 0x006fe20000000000 */
[C---:B------:R-:W-:Y:S01]  /*8980*/  ISETP.GE.AND P1, PT, R80.reuse, 0x181, PT ;  /* 0x000001815000780c */ /* 0x040fe20003f26270 */
[----:B------:R-:W-:Y:S01]  /*8990*/  BSSY.RECONVERGENT B0, `(.L_x_432) ;  /* 0x000000d000007945 */ /* 0x000fe20003800200 */
[----:B------:R-:W-:Y:S01]  /*89a0*/  LEA R97, R97, UR32, 0x2 ;  /* 0x0000002061617c11 */ /* 0x000fe2000f8e10ff */
[----:B------:R-:W-:Y:S01]  /*89b0*/  VIADD R121, R79, 0x300 ;  /* 0x000003004f797836 */ /* 0x000fe20000000000 */
[----:B------:R-:W-:Y:S02]  /*89c0*/  LEA.HI R119, R119, R79, RZ, 0x1b ;  /* 0x0000004f77777211 */ /* 0x000fe400078fd8ff */
[----:B0-----:R-:W-:Y:S02]  /*89d0*/  IADD3 R120, PT, PT, R79, 0x280, RZ ;  /* 0x000002804f787810 */ /* 0x001fe40007ffe0ff */
[----:B------:R-:W0:Y:S01]  /*89e0*/  LDS R97, [R97+0x1690] ;  /* 0x0016900061617984 */ /* 0x000e220000000800 */
[----:B------:R-:W-:-:S02]  /*89f0*/  ISETP.GE.AND P3, PT, R80, 0x201, PT ;  /* 0x000002015000780c */ /* 0x000fc40003f66270 */
[C---:B------:R-:W-:Y:S02]  /*8a00*/  ISETP.GE.AND P4, PT, R80.reuse, 0x281, PT ;  /* 0x000002815000780c */ /* 0x040fe40003f86270 */
[----:B------:R-:W-:Y:S02]  /*8a10*/  ISETP.GE.AND P5, PT, R80, 0x301, PT ;  /* 0x000003015000780c */ /* 0x000fe40003fa6270 */
[----:B------:R-:W-:Y:S02]  /*8a20*/  LEA R119, R119, UR32, 0x2 ;  /* 0x0000002077777c11 */ /* 0x000fe4000f8e10ff */
[----:B------:R-:W-:Y:S01]  /*8a30*/  LEA.HI R120, R120, R79, RZ, 0x1b ;  /* 0x0000004f78787211 */ /* 0x000fe200078fd8ff */
[----:B------:R-:W-:Y:S08]  /*8a40*/  @!P1 BRA `(.L_x_433) ;  /* 0x0000000000049947 */ /* 0x000ff00003800000 */
[----:B0-----:R1:W-:Y:S02]  /*8a50*/  REDG.E.ADD.F32.FTZ.RN.STRONG.GPU desc[UR34][R42.64+0x600], R97 ;  /* 0x000600612a0079a6 */ /* 0x0013e4000c12f322 */
.L_x_433:
[----:B------:R-:W-:Y:S05]  /*8a60*/  BSYNC.RECONVERGENT B0 ;  /* 0x0000000000007941 */ /* 0x000fea0003800200 */
.L_x_432:
[----:B------:R-:W2:Y:S01]  /*8a70*/  LDS R119, [R119+0x1890] ;  /* 0x0018900077777984 */ /* 0x000ea20000000800 */
[----:B------:R-:W-:Y:S01]  /*8a80*/  BSSY.RECONVERGENT B0, `(.L_x_434) ;  /* 0x0000005000007945 */ /* 0x000fe20003800200 */
[----:B01----:R-:W-:Y:S02]  /*8a90*/  LEA.HI R97, R121, R79, RZ, 0x1b ;  /* 0x0000004f79617211 */ /* 0x003fe400078fd8ff */
[----:B------:R-:W-:Y:S01]  /*8aa0*/  LEA R120, R120, UR32, 0x2 ;  /* 0x0000002078787c11 */ /* 0x000fe2000f8e10ff */
[----:B------:R-:W-:Y:S06]  /*8ab0*/  @!P3 BRA `(.L_x_435) ;  /* 0x000000000004b947 */ /* 0x000fec0003800000 */
[----:B--2---:R0:W-:Y:S02]  /*8ac0*/  REDG.E.ADD.F32.FTZ.RN.STRONG.GPU desc[UR34][R42.64+0x800], R119 ;  /* 0x000800772a0079a6 */ /* 0x0041e4000c12f322 */
.L_x_435:
[----:B------:R-:W-:Y:S05]  /*8ad0*/  BSYNC.RECONVERGENT B0 ;  /* 0x0000000000007941 */ /* 0x000fea0003800200 */
.L_x_434:
[----:B------:R-:W1:Y:S01]  /*8ae0*/  LDS R120, [R120+0x1a90] ;  /* 0x001a900078787984 */ /* 0x000e620000000800 */
[----:B------:R-:W-:Y:S01]  /*8af0*/  BSSY.RECONVERGENT B0, `(.L_x_436) ;  /* 0x0000004000007945 */ /* 0x000fe20003800200 */
[----:B------:R-:W-:-:S03]  /*8b00*/  LEA R97, R97, UR32, 0x2 ;  /* 0x0000002061617c11 */ /* 0x000fc6000f8e10ff */
[----:B------:R-:W-:Y:S05]  /*8b10*/  @!P4 BRA `(.L_x_437) ;  /* 0x000000000004c947 */ /* 0x000fea0003800000 */
[----:B-1----:R3:W-:Y:S02]  /*8b20*/  REDG.E.ADD.F32.FTZ.RN.STRONG.GPU desc[UR34][R42.64+0xa00], R120 ;  /* 0x000a00782a0079a6 */ /* 0x0027e4000c12f322 */
.L_x_437:
[----:B------:R-:W-:Y:S05]  /*8b30*/  BSYNC.RECONVERGENT B0 ;  /* 0x0000000000007941 */ /* 0x000fea0003800200 */
.L_x_436:
[----:B------:R-:W4:Y:S01]  /*8b40*/  LDS R97, [R97+0x1c90] ;  /* 0x001c900061617984 */ /* 0x000f220000000800 */
[----:B------:R-:W-:Y:S01]  /*8b50*/  BSSY.RECONVERGENT B0, `(.L_x_438) ;  /* 0x0000004000007945 */ /* 0x000fe20003800200 */
[----:B0-2---:R-:W-:-:S03]  /*8b60*/  IADD3 R119, PT, PT, R79, 0x380, RZ ;  /* 0x000003804f777810 */ /* 0x005fc60007ffe0ff */
[----:B------:R-:W-:Y:S05]  /*8b70*/  @!P5 BRA `(.L_x_439) ;  /* 0x000000000004d947 */ /* 0x000fea0003800000 */
[----:B----4-:R0:W-:Y:S02]  /*8b80*/  REDG.E.ADD.F32.FTZ.RN.STRONG.GPU desc[UR34][R42.64+0xc00], R97 ;  /* 0x000c00612a0079a6 */ /* 0x0101e4000c12f322 */
.L_x_439:
[----:B------:R-:W-:Y:S05]  /*8b90*/  BSYNC.RECONVERGENT B0 ;  /* 0x0000000000007941 */ /* 0x000fea0003800200 */
.L_x_438:
[-C--:B0---4-:R-:W-:Y:S01]  /*8ba0*/  LEA.HI R97, R119, R79.reuse, RZ, 0x1b ;  /* 0x0000004f77617211 */ /* 0x091fe200078fd8ff */
[----:B------:R-:W-:Y:S01]  /*8bb0*/  VIADD R121, R79, 0x480 ;  /* 0x000004804f797836 */ /* 0x000fe20000000000 */
[C---:B------:R-:W-:Y:S01]  /*8bc0*/  ISETP.GE.AND P1, PT, R80.reuse, 0x381, PT ;  /* 0x000003815000780c */ /* 0x040fe20003f26270 */
[----:B------:R-:W-:Y:S01]  /*8bd0*/  BSSY.RECONVERGENT B0, `(.L_x_440) ;  /* 0x000000d000007945 */ /* 0x000fe20003800200 */
[----:B------:R-:W-:Y:S02]  /*8be0*/  LEA R97, R97, UR32, 0x2 ;  /* 0x0000002061617c11 */ /* 0x000fe4000f8e10ff */
[----:B-1-3--:R-:W-:Y:S02]  /*8bf0*/  LOP3.LUT R120, R79, 0x400, RZ, 0xfc, !PT ;  /* 0x000004004f787812 */ /* 0x00afe400078efcff */
[----:B------:R-:W-:Y:S02]  /*8c00*/  ISETP.GE.AND P3, PT, R80, 0x401, PT ;  /* 0x000004015000780c */ /* 0x000fe40003f66270 */
[----:B------:R-:W0:Y:S01]  /*8c10*/  LDS R97, [R97+0x1e90] ;  /* 0x001e900061617984 */ /* 0x000e220000000800 */
[----:B------:R-:W-:-:S02]  /*8c20*/  LEA.HI R119, R120, R79, RZ, 0x1b ;  /* 0x0000004f78777211 */ /* 0x000fc400078fd8ff */
[----:B------:R-:W-:Y:S02]  /*8c30*/  LEA.HI R120, R121, R79, RZ, 0x1b ;  /* 0x0000004f79787211 */ /* 0x000fe400078fd8ff */
[C---:B------:R-:W-:Y:S02]  /*8c40*/  ISETP.GE.AND P4, PT, R80.reuse, 0x481, PT ;  /* 0x000004815000780c */ /* 0x040fe40003f86270 */
[----:B------:R-:W-:Y:S02]  /*8c50*/  ISETP.GE.AND P5, PT, R80, 0x501, PT ;  /* 0x000005015000780c */ /* 0x000fe40003fa6270 */
[----:B------:R-:W-:Y:S02]  /*8c60*/  LEA R119, R119, UR32, 0x2 ;  /* 0x0000002077777c11 */ /* 0x000fe4000f8e10ff */
[----:B------:R-:W-:Y:S01]  /*8c70*/  IADD3 R121, PT, PT, R79, 0x500, RZ ;  /* 0x000005004f797810 */ /* 0x000fe20007ffe0ff */
[----:B------:R-:W-:Y:S08]  /*8c80*/  @!P1 BRA `(.L_x_441) ;  /* 0x0000000000049947 */ /* 0x000ff00003800000 */
[----:B0-----:R1:W-:Y:S02]  /*8c90*/  REDG.E.ADD.F32.FTZ.RN.STRONG.GPU desc[UR34][R42.64+0xe00], R97 ;  /* 0x000e00612a0079a6 */ /* 0x0013e4000c12f322 */
.L_x_441:
[----:B------:R-:W-:Y:S05]  /*8ca0*/  BSYNC.RECONVERGENT B0 ;  /* 0x0000000000007941 */ /* 0x000fea0003800200 */
.L_x_440:
[----:B------:R-:W2:Y:S01]  /*8cb0*/  LDS R119, [R119+0x2090] ;  /* 0x0020900077777984 */ /* 0x000ea20000000800 */
[----:B------:R-:W-:Y:S01]  /*8cc0*/  BSSY.RECONVERGENT B0, `(.L_x_442) ;  /* 0x0000005000007945 */ /* 0x000fe20003800200 */
[----:B01----:R-:W-:Y:S02]  /*8cd0*/  LEA.HI R97, R121, R79, RZ, 0x1b ;  /* 0x0000004f79617211 */ /* 0x003fe400078fd8ff */
[----:B------:R-:W-:Y:S01]  /*8ce0*/  LEA R120, R120, UR32, 0x2 ;  /* 0x0000002078787c11 */ /* 0x000fe2000f8e10ff */
[----:B------:R-:W-:Y:S06]  /*8cf0*/  @!P3 BRA `(.L_x_443) ;  /* 0x000000000004b947 */ /* 0x000fec0003800000 */
[----:B--2---:R0:W-:Y:S02]  /*8d00*/  REDG.E.ADD.F32.FTZ.RN.STRONG.GPU desc[UR34][R42.64+0x1000], R119 ;  /* 0x001000772a0079a6 */ /* 0x0041e4000c12f322 */
.L_x_443:
[----:B------:R-:W-:Y:S05]  /*8d10*/  BSYNC.RECONVERGENT B0 ;  /* 0x0000000000007941 */ /* 0x000fea0003800200 */
.L_x_442:
[----:B------:R-:W1:Y:S01]  /*8d20*/  LDS R120, [R120+0x2290] ;  /* 0x0022900078787984 */ /* 0x000e620000000800 */
[----:B------:R-:W-:Y:S01]  /*8d30*/  BSSY.RECONVERGENT B0, `(.L_x_444) ;  /* 0x0000004000007945 */ /* 0x000fe20003800200 */
[----:B------:R-:W-:-:S03]  /*8d40*/  LEA R97, R97, UR32, 0x2 ;  /* 0x0000002061617c11 */ /* 0x000fc6000f8e10ff */
[----:B------:R-:W-:Y:S05]  /*8d50*/  @!P4 BRA `(.L_x_445) ;  /* 0x000000000004c947 */ /* 0x000fea0003800000 */
[----:B-1----:R3:W-:Y:S02]  /*8d60*/  REDG.E.ADD.F32.FTZ.RN.STRONG.GPU desc[UR34][R42.64+0x1200], R120 ;  /* 0x001200782a0079a6 */ /* 0x0027e4000c12f322 */
.L_x_445:
[----:B------:R-:W-:Y:S05]  /*8d70*/  BSYNC.RECONVERGENT B0 ;  /* 0x0000000000007941 */ /* 0x000fea0003800200 */
.L_x_444:
[----:B------:R-:W4:Y:S01]  /*8d80*/  LDS R97, [R97+0x2490] ;  /* 0x0024900061617984 */ /* 0x000f220000000800 */
[----:B------:R-:W-:Y:S01]  /*8d90*/  BSSY.RECONVERGENT B0, `(.L_x_446) ;  /* 0x0000005000007945 */ /* 0x000fe20003800200 */
[C---:B0-2---:R-:W-:Y:S01]  /*8da0*/  VIADD R119, R79.reuse, 0x580 ;  /* 0x000005804f777836 */ /* 0x045fe20000000000 */
[----:B-1-3--:R-:W-:Y:S02]  /*8db0*/  IADD3 R120, PT, PT, R79, 0x600, RZ ;  /* 0x000006004f787810 */ /* 0x00afe40007ffe0ff */
[----:B------:R-:W-:Y:S05]  /*8dc0*/  @!P5 BRA `(.L_x_447) ;  /* 0x000000000004d947 */ /* 0x000fea0003800000 */
[----:B----4-:R0:W-:Y:S02]  /*8dd0*/  REDG.E.ADD.F32.FTZ.RN.STRONG.GPU desc[UR34][R42.64+0x1400], R97 ;  /* 0x001400612a0079a6 */ /* 0x0101e4000c12f322 */
.L_x_447:
[----:B------:R-:W-:Y:S05]  /*8de0*/  BSYNC.RECONVERGENT B0 ;  /* 0x0000000000007941 */ /* 0x000fea0003800200 */
.L_x_446:
[-C--:B------:R-:W-:Y:S01]  /*8df0*/  LEA.HI R119, R119, R79.reuse, RZ, 0x1b ;  /* 0x0000004f77777211 */ /* 0x080fe200078fd8ff */
[----:B0---4-:R-:W-:Y:S01]  /*8e00*/  VIADD R97, R79, 0x680 ;  /* 0x000006804f617836 */ /* 0x011fe20000000000 */
[----:B------:R-:W-:Y:S01]  /*8e10*/  ISETP.GE.AND P6, PT, R80, 0x581, PT ;  /* 0x000005815000780c */ /* 0x000fe20003fc6270 */
[----:B------:R-:W-:Y:S01]  /*8e20*/  BSSY.RECONVERGENT B0, `(.L_x_448) ;  /* 0x000000d000007945 */ /* 0x000fe20003800200 */
[----:B------:R-:W-:Y:S02]  /*8e30*/  LEA R119, R119, UR32, 0x2 ;  /* 0x0000002077777c11 */ /* 0x000fe4000f8e10ff */
[-C--:B------:R-:W-:Y:S02]  /*8e40*/  LEA.HI R120, R120, R79.reuse, RZ, 0x1b ;  /* 0x0000004f78787211 */ /* 0x080fe400078fd8ff */
[----:B------:R-:W-:Y:S02]  /*8e50*/  LEA.HI R97, R97, R79, RZ, 0x1b ;  /* 0x0000004f61617211 */ /* 0x000fe400078fd8ff */
[----:B------:R-:W0:Y:S01]  /*8e60*/  LDS R119, [R119+0x2690] ;  /* 0x0026900077777984 */ /* 0x000e220000000800 */
[----:B------:R-:W-:-:S02]  /*8e70*/  LEA R120, R120, UR32, 0x2 ;  /* 0x0000002078787c11 */ /* 0x000fc4000f8e10ff */
[C---:B------:R-:W-:Y:S02]  /*8e80*/  ISETP.GE.AND P1, PT, R80.reuse, 0x601, PT ;  /* 0x000006015000780c */ /* 0x040fe40003f26270 */
[C---:B------:R-:W-:Y:S02]  /*8e90*/  ISETP.GE.AND P3, PT, R80.reuse, 0x681, PT ;  /* 0x000006815000780c */ /* 0x040fe40003f66270 */
[C---:B------:R-:W-:Y:S02]  /*8ea0*/  ISETP.GE.AND P4, PT, R80.reuse, 0x701, PT ;  /* 0x000007015000780c */ /* 0x040fe40003f86270 */
[----:B------:R-:W-:Y:S02]  /*8eb0*/  IADD3 R121, PT, PT, R79, 0x700, RZ ;  /* 0x000007004f797810 */ /* 0x000fe40007ffe0ff */
[----:B------:R-:W-:Y:S01]  /*8ec0*/  ISETP.GE.AND P5, PT, R80, 0x781, PT ;  /* 0x000007815000780c */ /* 0x000fe20003fa6270 */
[----:B------:R-:W-:-:S12]  /*8ed0*/  @!P6 BRA `(.L_x_449) ;  /* 0x000000000004e947 */ /* 0x000fd80003800000 */
[----:B0-----:R1:W-:Y:S02]  /*8ee0*/  REDG.E.ADD.F32.FTZ.RN.STRONG.GPU desc[UR34][R42.64+0x1600], R119 ;  /* 0x001600772a0079a6 */ /* 0x0013e4000c12f322 */
.L_x_449:
[----:B------:R-:W-:Y:S05]  /*8ef0*/  BSYNC.RECONVERGENT B0 ;  /* 0x0000000000007941 */ /* 0x000fea0003800200 */
.L_x_448:
[----:B------:R-:W2:Y:S01]  /*8f00*/  LDS R120, [R120+0x2890] ;  /* 0x0028900078787984 */ /* 0x000ea20000000800 */
[----:B------:R-:W-:Y:S01]  /*8f10*/  BSSY.RECONVERGENT B0, `(.L_x_450) ;  /* 0x0000006000007945 */ /* 0x000fe20003800200 */
[----:B01----:R-:W-:Y:S01]  /*8f20*/  VIADD R119, R79, 0x780 ;  /* 0x000007804f777836 */ /* 0x003fe20000000000 */
[----:B------:R-:W-:Y:S02]  /*8f30*/  LEA.HI R80, R121, R79, RZ, 0x1b ;  /* 0x0000004f79507211 */ /* 0x000fe400078fd8ff */
[----:B------:R-:W-:Y:S01]  /*8f40*/  LEA R97, R97, UR32, 0x2 ;  /* 0x0000002061617c11 */ /* 0x000fe2000f8e10ff */
[----:B------:R-:W-:Y:S06]  /*8f50*/  @!P1 BRA `(.L_x_451) ;  /* 0x0000000000049947 */ /* 0x000fec0003800000 */
[----:B--2---:R0:W-:Y:S02]  /*8f60*/  REDG.E.ADD.F32.FTZ.RN.STRONG.GPU desc[UR34][R42.64+0x1800], R120 ;  /* 0x001800782a0079a6 */ /* 0x0041e4000c12f322 */
.L_x_451:
[----:B------:R-:W-:Y:S05]  /*8f70*/  BSYNC.RECONVERGENT B0 ;  /* 0x0000000000007941 */ /* 0x000fea0003800200 */
.L_x_450:
[----:B------:R-:W1:Y:S01]  /*8f80*/  LDS R97, [R97+0x2a90] ;  /* 0x002a900061617984 */ /* 0x000e620000000800 */
[----:B------:R-:W-:Y:S01]  /*8f90*/  BSSY.RECONVERGENT B0, `(.L_x_452) ;  /* 0x0000005000007945 */ /* 0x000fe20003800200 */
[----:B------:R-:W-:Y:S02]  /*8fa0*/  LEA.HI R119, R119, R79, RZ, 0x1b ;  /* 0x0000004f77777211 */ /* 0x000fe400078fd8ff */
[----:B------:R-:W-:Y:S01]  /*8fb0*/  LEA R80, R80, UR32, 0x2 ;  /* 0x0000002050507c11 */ /* 0x000fe2000f8e10ff */
[----:B------:R-:W-:Y:S06]  /*8fc0*/  @!P3 BRA `(.L_x_453) ;  /* 0x000000000004b947 */ /* 0x000fec0003800000 */
[----:B-1----:R3:W-:Y:S02]  /*8fd0*/  REDG.E.ADD.F32.FTZ.RN.STRONG.GPU desc[UR34][R42.64+0x1a00], R97 ;  /* 0x001a00612a0079a6 */ /* 0x0027e4000c12f322 */
.L_x_453:
[----:B------:R-:W-:Y:S05]  /*8fe0*/  BSYNC.RECONVERGENT B0 ;  /* 0x0000000000007941 */ /* 0x000fea0003800200 */
.L_x_452:
[----:B------:R-:W4:Y:S01]  /*8ff0*/  LDS R80, [R80+0x2c90] ;  /* 0x002c900050507984 */ /* 0x000f220000000800 */
[----:B------:R-:W-:Y:S01]  /*9000*/  BSSY.RECONVERGENT B0, `(.L_x_454) ;  /* 0x0000004000007945 */ /* 0x000fe20003800200 */
[----:B------:R-:W-:-:S03]  /*9010*/  LEA R119, R119, UR32, 0x2 ;  /* 0x0000002077777c11 */ /* 0x000fc6000f8e10ff */
[----:B------:R-:W-:Y:S05]  /*9020*/  @!P4 BRA `(.L_x_455) ;  /* 0x000000000004c947 */ /* 0x000fea0003800000 */
[----:B----4-:R4:W-:Y:S02]  /*9030*/  REDG.E.ADD.F32.FTZ.RN.STRONG.GPU desc[UR34][R42.64+0x1c00], R80 ;  /* 0x001c00502a0079a6 */ /* 0x0109e4000c12f322 */
.L_x_455:
[----:B------:R-:W-:Y:S05]  /*9040*/  BSYNC.RECONVERGENT B0 ;  /* 0x0000000000007941 */ /* 0x000fea0003800200 */
.L_x_454:
[----:B------:R-:W0:Y:S01]  /*9050*/  LDS R119, [R119+0x2e90] ;  /* 0x002e900077777984 */ /* 0x000e220000000800 */
[----:B------:R-:W-:Y:S04]  /*9060*/  BSSY.RECONVERGENT B0, `(.L_x_456) ;  /* 0x0000003000007945 */ /* 0x000fe80003800200 */
[----:B------:R-:W-:Y:S05]  /*9070*/  @!P5 BRA `(.L_x_457) ;  /* 0x000000000004d947 */ /* 0x000fea0003800000 */
[----:B0-----:R0:W-:Y:S02]  /*9080*/  REDG.E.ADD.F32.FTZ.RN.STRONG.GPU desc[UR34][R42.64+0x1e00], R119 ;  /* 0x001e00772a0079a6 */ /* 0x0011e4000c12f322 */
.L_x_457:
[----:B------:R-:W-:Y:S05]  /*9090*/  BSYNC.RECONVERGENT B0 ;  /* 0x0000000000007941 */ /* 0x000fea0003800200 */
.L_x_456:
        /* <DEDUP_REMOVED lines=31> */
[----:B------:R-:W-:Y:S01]  /*9290*/  SHFL.DOWN PT, R42, R84, 0x10, 0x1f ;  /* 0x0a001f00542a7f89 */ /* 0x000fe200000e0000 */
[----:B------:R-:W-:-:S03]  /*92a0*/  ISETP.NE.AND P1, PT, R97, RZ, PT ;  /* 0x000000ff6100720c */ /* 0x000fc60003f25270 */
[----:B------:R-:W0:Y:S01]  /*92b0*/  SHFL.DOWN PT, R80, R95, 0x10, 0x1f ;  /* 0x0a001f005f507f89 */ /* 0x000e2200000e0000 */
[----:B------:R-:W-:Y:S01]  /*92c0*/  FFMA.FTZ R88, R27, R110, R88 ;  /* 0x0000006e1b587223 */ /* 0x000fe20000010058 */
[----:B------:R-:W-:Y:S01]  /*92d0*/  FMUL.FTZ R102, R129, R102 ;  /* 0x0000006681667220 */ /* 0x000fe20000410000 */
[----:B------:R-:W-:Y:S02]  /*92e0*/  FMUL.FTZ R101, R130, R101 ;  /* 0x0000006582657220 */ /* 0x000fe40000410000 */
[----:B------:R-:W-:-:S05]  /*92f0*/  FADD.FTZ R154, R88, R154 ;  /* 0x0000009a589a7221 */ /* 0x000fca0000010000 */
[----:B------:R-:W-:Y:S01]  /*9300*/  @!P1 SHF.R.U32.HI R43, RZ, 0x2, R79 ;  /* 0x00000002ff2b9819 */ /* 0x000fe2000001164f */
[----:B------:R-:W-:-:S03]  /*9310*/  FMUL.FTZ R100, R131, R100 ;  /* 0x0000006483647220 */ /* 0x000fc60000410000 */
[----:B------:R-:W-:Y:S01]  /*9320*/  @!P1 LOP3.LUT R88, R43, 0xf8, RZ, 0xc0, !PT ;  /* 0x000000f82b589812 */ /* 0x000fe200078ec0ff */
[----:B------:R-:W-:Y:S01]  /*9330*/  FFMA.FTZ R43, R29, R112, R102 ;  /* 0x000000701d2b7223 */ /* 0x000fe20000010066 */
[----:B------:R-:W-:-:S03]  /*9340*/  FMUL.FTZ R99, R132, R99 ;  /* 0x0000006384637220 */ /* 0x000fc60000410000 */
[----:B------:R-:W-:Y:S01]  /*9350*/  FADD.FTZ R44, R43, R44 ;  /* 0x0000002c2b2c7221 */ /* 0x000fe20000010000 */
[----:B------:R-:W-:Y:S01]  /*9360*/  FFMA.FTZ R43, R31, R114, R100 ;  /* 0x000000721f2b7223 */ /* 0x000fe20000010064 */
[----:B0-----:R-:W-:-:S03]  /*9370*/  FADD.FTZ R80, R95, R80 ;  /* 0x000000505f507221 */ /* 0x001fc60000010000 */
[----:B------:R-:W-:Y:S01]  /*9380*/  FADD.FTZ R38, R43, R38 ;  /* 0x000000262b267221 */ /* 0x000fe20000010000 */
        /* <DEDUP_REMOVED lines=26> */
[----:B------:R-:W-:Y:S01]  /*9530*/  FADD.FTZ R81, R84, R42 ;  /* 0x0000002a54517221 */ /* 0x000fe20000010000 */
[----:B------:R-:W-:-:S04]  /*9540*/  FFMA.FTZ R42, R30, R113, R101 ;  /* 0x000000711e2a7223 */ /* 0x000fc80000010065 */
[----:B------:R-:W-:Y:S01]  /*9550*/  FADD.FTZ R39, R42, R39 ;  /* 0x000000272a277221 */ /* 0x000fe20000010000 */
[----:B------:R-:W-:Y:S01]  /*9560*/  FMUL.FTZ R42, R133, R41 ;  /* 0x00000029852a7220 */ /* 0x000fe20000410000 */
[----:B------:R-:W-:Y:S01]  /*9570*/  FMUL.FTZ R41, R150, R40 ;  /* 0x0000002896297220 */ /* 0x000fe20000410000 */
[----:B------:R0:W-:Y:S01]  /*9580*/  @!P1 STS.64 [R88+UR32+0x3198], R80 ;  /* 0x0031985058009988 */ /* 0x0001e20008000a20 */
[----:B------:R-:W-:Y:S01]  /*9590*/  FFMA.FTZ R86, R32, R115, R99 ;  /* 0x0000007320567223 */ /* 0x000fe20000010063 */
        /* <DEDUP_REMOVED lines=8> */
[----:B------:R-:W1:Y:S01]  /*9620*/  LDS.128 R40, [UR32+0x31a0] ;  /* 0x0031a020ff287984 */ /* 0x000e620008000c00 */
[----:B------:R-:W-:Y:S01]  /*9630*/  ULEA UR48, UR8, UR32, 0x2 ;  /* 0x0000002008307291 */ /* 0x000fe2000f8e10ff */
[----:B------:R-:W-:Y:S02]  /*9640*/  ISETP.GT.AND P1, PT, R97, 0xf, PT ;  /* 0x0000000f6100780c */ /* 0x000fe40003f24270 */
        /* <DEDUP_REMOVED lines=16> */
.L_x_459:
[----:B------:R-:W-:Y:S05]  /*9750*/  BSYNC.RECONVERGENT B0 ;  /* 0x0000000000007941 */ /* 0x000fea0003800200 */
.L_x_458:
[----:B------:R-:W-:-:S04]  /*9760*/  UIADD3 UR8, UPT, UPT, UR8, 0x1, URZ ;  /* 0x0000000108087890 */ /* 0x000fc8000fffe0ff */
[----:B------:R-:W-:-:S09]  /*9770*/  UISETP.GE.AND UP0, UPT, UR8, UR50, UPT ;  /* 0x000000320800728c */ /* 0x000fd2000bf06270 */
[----:B------:R-:W-:Y:S05]  /*9780*/  BRA.U !UP0, `(.L_x_460) ;  /* 0xffffffbd089c7547 */ /* 0x000fea000b83ffff */
.L_x_415:
[----:B------:R-:W2:Y:S01]  /*9790*/  LDL.LU R93, [R1+0x3c] ;  /* 0x00003c00015d7983 */ /* 0x000ea20000300800 */
[----:B------:R-:W-:Y:S01]  /*97a0*/  BAR.SYNC.DEFER_BLOCKING 0x0 ;  /* 0x0000000000007b1d */ /* 0x000fe20000010000 */
[----:B------:R-:W-:-:S05]  /*97b0*/  UIMAD UR30, UR11, -0x800, UR30 ;  /* 0xfffff8000b1e78a4 */ /* 0x000fca000f8e021e */
[----:B------:R-:W3:Y:S01]  /*97c0*/  LDCU.64 UR16, c[0x0][0x4f8] ;  /* 0x00009f00ff1077ac */ /* 0x000ee20008000a00 */
[----:B------:R-:W2:Y:S01]  /*97d0*/  LDL.LU R92, [R1+0x40] ;  /* 0x00004000015c7983 */ /* 0x000ea20000300800 */
[----:B------:R-:W4:Y:S01]  /*97e0*/  S2UR UR12, SR_CTAID.Y ;  /* 0x00000000000c79c3 */ /* 0x000f220000002600 */
[----:B------:R-:W4:Y:S02]  /*97f0*/  LDCU.64 UR18, c[0x0][0x500] ;  /* 0x0000a000ff1277ac */ /* 0x000f240008000a00 */
[----:B------:R-:W5:Y:S04]  /*9800*/  LDL.LU R91, [R1+0x34] ;  /* 0x00003400015b7983 */ /* 0x000f680000300800 */
[----:B------:R-:W5:Y:S04]  /*9810*/  LDL.LU R90, [R1+0x38] ;  /* 0x00003800015a7983 */ /* 0x000f680000300800 */
[----:B0-----:R-:W3:Y:S04]  /*9820*/  LDL.LU R43, [R1+0x10] ;  /* 0x00001000012b7983 */ /* 0x001ee80000300800 */
[----:B------:R-:W3:Y:S04]  /*9830*/  LDL.LU R80, [R1+0xc] ;  /* 0x00000c0001507983 */ /* 0x000ee80000300800 */
[----:B------:R-:W4:Y:S04]  /*9840*/  LDL.LU R89, [R1+0x2c] ;  /* 0x00002c0001597983 */ /* 0x000f280000300800 */
[----:B------:R-:W4:Y:S04]  /*9850*/  LDL.LU R88, [R1+0x30] ;  /* 0x0000300001587983 */ /* 0x000f280000300800 */
[----:B------:R-:W3:Y:S04]  /*9860*/  LDL.LU R41, [R1+0x8] ;  /* 0x0000080001297983 */ /* 0x000ee80000300800 */
[----:B------:R-:W3:Y:S04]  /*9870*/  LDL.LU R42, [R1+0x4] ;  /* 0x00000400012a7983 */ /* 0x000ee80000300800 */
[----:B------:R-:W3:Y:S04]  /*9880*/  LDL.LU R40, [R1] ;  /* 0x0000000001287983 */ /* 0x000ee80000300800 */
[----:B------:R-:W3:Y:S04]  /*9890*/  LDL.LU R81, [R1+0x18] ;  /* 0x0000180001517983 */ /* 0x000ee80000300800 */
[----:B------:R-:W3:Y:S04]  /*98a0*/  LDL.LU R86, [R1+0x28] ;  /* 0x0000280001567983 */ /* 0x000ee80000300800 */
[----:B------:R-:W3:Y:S04]  /*98b0*/  LDL.LU R87, [R1+0x24] ;  /* 0x0000240001577983 */ /* 0x000ee80000300800 */
[----:B-1----:R-:W3:Y:S04]  /*98c0*/  LDL.LU R82, [R1+0x14] ;  /* 0x0000140001527983 */ /* 0x002ee80000300800 */
[----:B------:R-:W3:Y:S04]  /*98d0*/  LDL.LU R83, [R1+0x20] ;  /* 0x0000200001537983 */ /* 0x000ee80000300800 */
        /* <DEDUP_REMOVED lines=18> */
[----:B------:R-:W3:Y:S01]  /*9a00*/  LDL.LU R94, [R1+0xbc] ;  /* 0x0000bc00015e7983 */ /* 0x000ee20000300800 */
[----:B--2---:R-:W-:-:S03]  /*9a10*/  F2FP.BF16.F32.PACK_AB R0, R93, R92 ;  /* 0x0000005c5d00723e */ /* 0x004fc600000010ff */
[----:B------:R-:W2:Y:S01]  /*9a20*/  LDL.LU R93, [R1+0xb8] ;  /* 0x0000b800015d7983 */ /* 0x000ea20000300800 */
[C---:B------:R-:W-:Y:S02]  /*9a30*/  PRMT R4, R0.reuse, 0x7610, R4 ;  /* 0x0000761000047816 */ /* 0x040fe40000000004 */
[----:B------:R-:W-:Y:S01]  /*9a40*/  PRMT R5, R0, 0x7632, R5 ;  /* 0x0000763200057816 */ /* 0x000fe20000000005 */
[----:B------:R-:W2:Y:S01]  /*9a50*/  LDL.LU R92, [R1+0xb4] ;  /* 0x0000b400015c7983 */ /* 0x000ea20000300800 */
[----:B-----5:R-:W-:-:S03]  /*9a60*/  F2FP.BF16.F32.PACK_AB R3, R91, R90 ;  /* 0x0000005a5b03723e */ /* 0x020fc600000010ff */
[----:B------:R-:W5:Y:S01]  /*9a70*/  LDL.LU R91, [R1+0xb0] ;  /* 0x0000b000015b7983 */ /* 0x000f620000300800 */
[C---:B------:R-:W-:Y:S02]  /*9a80*/  PRMT R6, R3.reuse, 0x7610, R6 ;  /* 0x0000761003067816 */ /* 0x040fe40000000006 */
[----:B------:R-:W-:Y:S01]  /*9a90*/  PRMT R7, R3, 0x7632, R7 ;  /* 0x0000763203077816 */ /* 0x000fe20000000007 */
[----:B------:R-:W5:Y:S01]  /*9aa0*/  LDL.LU R90, [R1+0xac] ;  /* 0x0000ac00015a7983 */ /* 0x000f620000300800 */
[----:B----4-:R-:W-:-:S03]  /*9ab0*/  F2FP.BF16.F32.PACK_AB R0, R89, R88 ;  /* 0x000000585900723e */ /* 0x010fc600000010ff */
[----:B------:R-:W4:Y:S01]  /*9ac0*/  LDL.LU R89, [R1+0xa8] ;  /* 0x0000a80001597983 */ /* 0x000f220000300800 */
[C---:B------:R-:W-:Y:S02]  /*9ad0*/  PRMT R8, R0.reuse, 0x7610, R8 ;  /* 0x0000761000087816 */ /* 0x040fe40000000008 */
[----:B------:R-:W-:Y:S01]  /*9ae0*/  PRMT R9, R0, 0x7632, R9 ;  /* 0x0000763200097816 */ /* 0x000fe20000000009 */
[----:B------:R-:W4:Y:S01]  /*9af0*/  LDL.LU R88, [R1+0xa4] ;  /* 0x0000a40001587983 */ /* 0x000f220000300800 */
[----:B---3--:R-:W-:-:S03]  /*9b00*/  F2FP.BF16.F32.PACK_AB R3, R87, R86 ;  /* 0x000000565703723e */ /* 0x008fc600000010ff */
[----:B------:R-:W3:Y:S01]  /*9b10*/  LDL.LU R87, [R1+0xa0] ;  /* 0x0000a00001577983 */ /* 0x000ee20000300800 */
[----:B------:R-:W-:-:S03]  /*9b20*/  PRMT R10, R3, 0x7610, R10 ;  /* 0x00007610030a7816 */ /* 0x000fc6000000000a */
[----:B------:R-:W3:Y:S01]  /*9b30*/  LDL.LU R86, [R1+0x9c] ;  /* 0x00009c0001567983 */ /* 0x000ee20000300800 */
[----:B------:R-:W-:-:S03]  /*9b40*/  F2FP.BF16.F32.PACK_AB R0, R84, R83 ;  /* 0x000000535400723e */ /* 0x000fc600000010ff */
[----:B------:R-:W3:Y:S04]  /*9b50*/  LDL.LU R84, [R1+0x98] ;  /* 0x0000980001547983 */ /* 0x000ee80000300800 */
[----:B------:R0:W-:Y:S04]  /*9b60*/  STS.U16 [R111], R4 ;  /* 0x000000046f007388 */ /* 0x0001e80000000400 */
[----:B------:R1:W-:Y:S04]  /*9b70*/  STS.U16 [R110+0x2], R5 ;  /* 0x000002056e007388 */ /* 0x0003e80000000400 */
[----:B------:R1:W-:Y:S01]  /*9b80*/  STS.U16 [R109+0x4], R6 ;  /* 0x000004066d007388 */ /* 0x0003e20000000400 */
[----:B0-----:R-:W-:-:S02]  /*9b90*/  PRMT R4, R3, 0x7632, R4 ;  /* 0x0000763203047816 */ /* 0x001fc40000000004 */
[----:B------:R-:W-:Y:S01]  /*9ba0*/  F2FP.BF16.F32.PACK_AB R3, R82, R81 ;  /* 0x000000515203723e */ /* 0x000fe200000010ff */
[----:B------:R0:W-:Y:S01]  /*9bb0*/  STS.U16 [R108+0x6], R7 ;  /* 0x000006076c007388 */ /* 0x0001e20000000400 */
[----:B-1----:R-:W-:-:S03]  /*9bc0*/  PRMT R5, R0, 0x7610, R5 ;  /* 0x0000761000057816 */ /* 0x002fc60000000005 */
[----:B------:R-:W-:Y:S01]  /*9bd0*/  STS.U16 [R107+0x8], R8 ;  /* 0x000008086b007388 */ /* 0x000fe20000000400 */
[----:B------:R-:W-:-:S03]  /*9be0*/  PRMT R6, R0, 0x7632, R6 ;  /* 0x0000763200067816 */ /* 0x000fc60000000006 */
[----:B------:R-:W3:Y:S01]  /*9bf0*/  LDL.LU R83, [R1+0x94] ;  /* 0x0000940001537983 */ /* 0x000ee20000300800 */
[----:B------:R-:W-:Y:S02]  /*9c00*/  F2FP.BF16.F32.PACK_AB R0, R80, R43 ;  /* 0x0000002b5000723e */ /* 0x000fe400000010ff */
[C---:B0-----:R-:W-:Y:S01]  /*9c10*/  PRMT R7, R3.reuse, 0x7610, R7 ;  /* 0x0000761003077816 */ /* 0x041fe20000000007 */
[----:B------:R0:W-:Y:S04]  /*9c20*/  STS.U16 [R106+0xa], R9 ;  /* 0x00000a096a007388 */ /* 0x0001e80000000400 */
[----:B------:R-:W3:Y:S04]  /*9c30*/  LDL.LU R82, [R1+0x90] ;  /* 0x0000900001527983 */ /* 0x000ee80000300800 */
[----:B------:R-:W3:Y:S01]  /*9c40*/  LDL.LU R81, [R1+0x8c] ;  /* 0x00008c0001517983 */ /* 0x000ee20000300800 */
[----:B0-----:R-:W-:-:S02]  /*9c50*/  PRMT R9, R3, 0x7632, R9 ;  /* 0x0000763203097816 */ /* 0x001fc40000000009 */
[----:B------:R-:W-:Y:S01]  /*9c60*/  F2FP.BF16.F32.PACK_AB R3, R42, R41 ;  /* 0x000000292a03723e */ /* 0x000fe200000010ff */
[----:B------:R-:W3:Y:S04]  /*9c70*/  LDL.LU R80, [R1+0x88] ;  /* 0x0000880001507983 */ /* 0x000ee80000300800 */
[----:B------:R-:W3:Y:S01]  /*9c80*/  LDL.LU R42, [R1+0x84] ;  /* 0x00008400012a7983 */ /* 0x000ee20000300800 */
[----:B------:R-:W-:-:S03]  /*9c90*/  UIADD3 UR30, UPT, UPT, UR30, 0x800, URZ ;  /* 0x000008001e1e7890 */ /* 0x000fc6000fffe0ff */
[----:B------:R0:W-:Y:S04]  /*9ca0*/  STS.U16 [R105+0xc], R10 ;  /* 0x00000c0a69007388 */ /* 0x0001e80000000400 */
[----:B------:R1:W-:Y:S04]  /*9cb0*/  STS.U16 [R104+0xe], R4 ;  /* 0x00000e0468007388 */ /* 0x0003e80000000400 */
[----:B------:R1:W-:Y:S01]  /*9cc0*/  STS.U16 [R103+0x10], R5 ;  /* 0x0000100567007388 */ /* 0x0003e20000000400 */
[----:B0-----:R-:W-:-:S03]  /*9cd0*/  PRMT R10, R3, 0x7610, R10 ;  /* 0x00007610030a7816 */ /* 0x001fc6000000000a */
[----:B------:R-:W-:Y:S01]  /*9ce0*/  STS.U16 [R102+0x12], R6 ;  /* 0x0000120666007388 */ /* 0x000fe20000000400 */
[----:B-1----:R-:W-:-:S03]  /*9cf0*/  PRMT R4, R0, 0x7632, R4 ;  /* 0x0000763200047816 */ /* 0x002fc60000000004 */
[----:B------:R-:W-:Y:S01]  /*9d00*/  STS.U16 [R101+0x14], R7 ;  /* 0x0000140765007388 */ /* 0x000fe20000000400 */
[----:B------:R-:W-:-:S03]  /*9d10*/  PRMT R5, R3, 0x7632, R5 ;  /* 0x0000763203057816 */ /* 0x000fc60000000005 */
[----:B------:R-:W-:Y:S01]  /*9d20*/  STS.U16 [R100+0x16], R9 ;  /* 0x0000160964007388 */ /* 0x000fe20000000400 */
[----:B------:R-:W-:-:S03]  /*9d30*/  MOV R8, UR30 ;  /* 0x0000001e00087c02 */ /* 0x000fc60008000f00 */
[----:B------:R0:W-:Y:S04]  /*9d40*/  STS.U16 [R99+0x18], R0 ;  /* 0x0000180063007388 */ /* 0x0001e80000000400 */
[----:B------:R-:W-:Y:S04]  /*9d50*/  STS.U16 [R98+0x1a], R4 ;  /* 0x00001a0462007388 */ /* 0x000fe80000000400 */
[----:B------:R-:W-:Y:S04]  /*9d60*/  STS.U16 [R97+0x1c], R10 ;  /* 0x00001c0a61007388 */ /* 0x000fe80000000400 */
[----:B------:R1:W-:Y:S01]  /*9d70*/  STS.U16 [R96+0x1e], R5 ;  /* 0x00001e0560007388 */ /* 0x0003e20000000400 */
[----:B------:R-:W-:-:S03]  /*9d80*/  NOP ;  /* 0x0000000000007918 */ /* 0x000fc60000000000 */
[----:B------:R-:W-:Y:S04]  /*9d90*/  LDS.U16 R3, [R95] ;  /* 0x000000005f037984 */ /* 0x000fe80000000400 */
[----:B------:R-:W-:Y:S01]  /*9da0*/  LDS.U16 R7, [R94+0x40] ;  /* 0x000040005e077984 */ /* 0x000fe20000000400 */
[----:B------:R-:W-:Y:S01]  /*9db0*/  UMOV UR8, UR29 ;  /* 0x0000001d00087c82 */ /* 0x000fe20008000000 */
[----:B------:R-:W-:Y:S02]  /*9dc0*/  UMOV UR9, URZ ;  /* 0x000000ff00097c82 */ /* 0x000fe40008000000 */
[----:B------:R-:W-:Y:S01]  /*9dd0*/  UIMAD.WIDE.U32 UR14, UR28, UR16, UR8 ;  /* 0x000000101c0e72a5 */ /* 0x000fe2000f8e0008 */
[----:B------:R-:W-:-:S03]  /*9de0*/  LOP3.LUT R77, R79, 0x1f, RZ, 0xc0, !PT ;  /* 0x0000001f4f4d7812 */ /* 0x000fc600078ec0ff */
[----:B------:R-:W-:Y:S01]  /*9df0*/  UIMAD UR15, UR28, UR17, UR15 ;  /* 0x000000111c0f72a4 */ /* 0x000fe2000f8e020f */
[----:B------:R-:W1:Y:S01]  /*9e00*/  LDCU.64 UR16, c[0x0][0x550] ;  /* 0x0000aa00ff1077ac */ /* 0x000e620008000a00 */
[----:B0-----:R-:W-:Y:S01]  /*9e10*/  LOP3.LUT R0, R77, 0x3e00, R85, 0xf8, !PT ;  /* 0x00003e004d007812 */ /* 0x001fe200078ef855 */
[----:B------:R-:W-:Y:S02]  /*9e20*/  UIMAD UR13, UR12, UR19, URZ ;  /* 0x000000130c0d72a4 */ /* 0x000fe4000f8e02ff */
[----:B------:R-:W-:-:S04]  /*9e30*/  UIMAD.WIDE.U32 UR14, UR12, UR18, UR14 ;  /* 0x000000120c0e72a5 */ /* 0x000fc8000f8e000e */
[----:B------:R-:W-:Y:S02]  /*9e40*/  IMAD.U32 R6, RZ, RZ, UR13 ;  /* 0x0000000dff067e24 */ /* 0x000fe4000f8e00ff */
[----:B-1----:R-:W-:-:S04]  /*9e50*/  IADD3 R5, P1, PT, R0, UR14, RZ ;  /* 0x0000000e00057c10 */ /* 0x002fc8000ff3e0ff */
[----:B------:R-:W-:Y:S01]  /*9e60*/  IADD3.X R6, PT, PT, R6, UR15, RZ, P1, !PT ;  /* 0x0000000f06067c10 */ /* 0x000fe20008ffe4ff */
[----:B------:R-:W0:Y:S01]  /*9e70*/  LDCU.64 UR14, c[0x0][0x518] ;  /* 0x0000a300ff0e77ac */ /* 0x000e220008000a00 */
[----:B------:R-:W-:-:S04]  /*9e80*/  LEA R4, P4, R5, UR16, 0x1 ;  /* 0x0000001005047c11 */ /* 0x000fc8000f8808ff */
[----:B------:R-:W-:Y:S01]  /*9e90*/  LEA.HI.X R5, R5, UR17, R6, 0x1, P4 ;  /* 0x0000001105057c11 */ /* 0x000fe2000a0f0c06 */
[----:B------:R-:W1:Y:S01]  /*9ea0*/  LDCU.64 UR16, c[0x0][0x520] ;  /* 0x0000a400ff1077ac */ /* 0x000e620008000a00 */
[----:B--2---:R-:W-:Y:S04]  /*9eb0*/  LDS.U16 R9, [R93+0x80] ;  /* 0x000080005d097984 */ /* 0x004fe80000000400 */
[----:B------:R-:W-:Y:S04]  /*9ec0*/  LDS.U16 R11, [R92+0xc0] ;  /* 0x0000c0005c0b7984 */ /* 0x000fe80000000400 */
[----:B-----5:R-:W-:Y:S04]  /*9ed0*/  LDS.U16 R13, [R91+0x100] ;  /* 0x000100005b0d7984 */ /* 0x020fe80000000400 */
[----:B------:R-:W-:Y:S04]  /*9ee0*/  LDS.U16 R15, [R90+0x140] ;  /* 0x000140005a0f7984 */ /* 0x000fe80000000400 */
[----:B----4-:R-:W-:Y:S04]  /*9ef0*/  LDS.U16 R17, [R89+0x180] ;  /* 0x0001800059117984 */ /* 0x010fe80000000400 */
[----:B------:R-:W-:Y:S04]  /*9f00*/  LDS.U16 R19, [R88+0x1c0] ;  /* 0x0001c00058137984 */ /* 0x000fe80000000400 */
[----:B---3--:R-:W-:Y:S04]  /*9f10*/  LDS.U16 R21, [R87+0x200] ;  /* 0x0002000057157984 */ /* 0x008fe80000000400 */
        /* <DEDUP_REMOVED lines=43> */
[----:B------:R-:W-:-:S04]  /*a1d0*/  F2FP.BF16.F32.PACK_AB R6, R36, R35 ;  /* 0x000000232406723e */ /* 0x000fc800000010ff */
[C---:B--2---:R-:W-:Y:S02]  /*a1e0*/  PRMT R7, R6.reuse, 0x7610, R7 ;  /* 0x0000761006077816 */ /* 0x044fe40000000007 */
[----:B---3--:R-:W-:Y:S02]  /*a1f0*/  PRMT R9, R6, 0x7632, R9 ;  /* 0x0000763206097816 */ /* 0x008fe40000000009 */
[----:B----4-:R-:W-:Y:S02]  /*a200*/  F2FP.BF16.F32.PACK_AB R5, R38, R37 ;  /* 0x000000252605723e */ /* 0x010fe400000010ff */
[----:B------:R-:W-:Y:S02]  /*a210*/  F2FP.BF16.F32.PACK_AB R6, R44, R39 ;  /* 0x000000272c06723e */ /* 0x000fe400000010ff */
[----:B------:R-:W-:Y:S02]  /*a220*/  F2FP.BF16.F32.PACK_AB R3, R154, R45 ;  /* 0x0000002d9a03723e */ /* 0x000fe400000010ff */
[----:B------:R-:W-:-:S02]  /*a230*/  PRMT R10, R5, 0x7632, R10 ;  /* 0x00007632050a7816 */ /* 0x000fc4000000000a */
[----:B------:R-:W-:Y:S02]  /*a240*/  F2FP.BF16.F32.PACK_AB R4, R159, R158 ;  /* 0x0000009e9f04723e */ /* 0x000fe400000010ff */
[----:B------:R-:W-:Y:S02]  /*a250*/  PRMT R11, R6, 0x7632, R11 ;  /* 0x00007632060b7816 */ /* 0x000fe4000000000b */
[C---:B------:R-:W-:Y:S01]  /*a260*/  PRMT R12, R3.reuse, 0x7610, R12 ;  /* 0x00007610030c7816 */ /* 0x040fe2000000000c */
[----:B------:R2:W-:Y:S04]  /*a270*/  STS.U16 [R111], R7 ;  /* 0x000000076f007388 */ /* 0x0005e80000000400 */
        /* <DEDUP_REMOVED lines=20> */
[----:B------:R-:W-:-:S02]  /*a3c0*/  PRMT R14, R3, 0x7610, R14 ;  /* 0x00007610030e7816 */ /* 0x000fc4000000000e */
[----:B------:R-:W-:Y:S01]  /*a3d0*/  PRMT R16, R3, 0x7632, R16 ;  /* 0x0000763203107816 */ /* 0x000fe20000000010 */
        /* <DEDUP_REMOVED lines=27> */
[----:B------:R-:W3:Y:S03]  /*a590*/  LDCU.64 UR14, c[0x0][0x560] ;  /* 0x0000ac00ff0e77ac */ /* 0x000ee60008000a00 */
[----:B-1----:R-:W-:-:S04]  /*a5a0*/  UIMAD.WIDE.U32 UR8, UR12, UR16, UR8 ;  /* 0x000000100c0872a5 */ /* 0x002fc8000f8e0008 */
[----:B------:R-:W-:Y:S01]  /*a5b0*/  UIMAD UR9, UR12, UR17, UR9 ;  /* 0x000000110c0972a4 */ /* 0x000fe2000f8e0209 */
        /* <DEDUP_REMOVED lines=8> */
[----:B------:R-:W-:Y:S02]  /*a640*/  UIADD3 UR20, UP1, UPT, UR20, -0x1000, URZ ;  /* 0xfffff00014147890 */ /* 0x000fe4000ff3e0ff */
[----:B------:R-:W-:Y:S02]  /*a650*/  UIADD3 UR22, UP2, UPT, UR22, -0x1000, URZ ;  /* 0xfffff00016167890 */ /* 0x000fe4000ff5e0ff */
[----:B------:R-:W-:Y:S02]  /*a660*/  UIADD3 UR24, UP3, UPT, UR24, -0x1000, URZ ;  /* 0xfffff00018187890 */ /* 0x000fe4000ff7e0ff */
[----:B------:R-:W-:-:S02]  /*a670*/  UIADD3.X UR21, UPT, UPT, UR21, -0x1, URZ, UP1, !UPT ;  /* 0xffffffff15157890 */ /* 0x000fc40008ffe4ff */
[----:B------:R-:W-:Y:S02]  /*a680*/  UIADD3.X UR23, UPT, UPT, UR23, -0x1, URZ, UP2, !UPT ;  /* 0xffffffff17177890 */ /* 0x000fe400097fe4ff */
[----:B------:R-:W-:Y:S01]  /*a690*/  UIADD3.X UR25, UPT, UPT, UR25, -0x1, URZ, UP3, !UPT ;  /* 0xffffffff19197890 */ /* 0x000fe20009ffe4ff */
[----:B--2---:R-:W-:-:S04]  /*a6a0*/  FADD.FTZ R35, R35, R5 ;  /* 0x0000000523237221 */ /* 0x004fc80000010000 */
[----:B------:R-:W-:-:S04]  /*a6b0*/  FADD.FTZ R36, R35, R36 ;  /* 0x0000002423247221 */ /* 0x000fc80000010000 */
[----:B------:R-:W-:-:S04]  /*a6c0*/  FADD.FTZ R37, R36, R37 ;  /* 0x0000002524257221 */ /* 0x000fc80000010000 */
[----:B------:R-:W-:-:S04]  /*a6d0*/  FADD.FTZ R38, R37, R38 ;  /* 0x0000002625267221 */ /* 0x000fc80000010000 */
[----:B------:R-:W-:-:S04]  /*a6e0*/  FADD.FTZ R39, R38, R39 ;  /* 0x0000002726277221 */ /* 0x000fc80000010000 */
[----:B------:R-:W-:Y:S01]  /*a6f0*/  FADD.FTZ R44, R39, R44 ;  /* 0x0000002c272c7221 */ /* 0x000fe20000010000 */
[----:B------:R-:W-:-:S03]  /*a700*/  IADD3 R5, P0, PT, R0, UR8, RZ ;  /* 0x0000000800057c10 */ /* 0x000fc6000ff1e0ff */
[----:B------:R-:W-:Y:S01]  /*a710*/  FADD.FTZ R45, R44, R45 ;  /* 0x0000002d2c2d7221 */ /* 0x000fe20000010000 */
[----:B------:R-:W-:Y:S02]  /*a720*/  IADD3.X R6, PT, PT, RZ, UR9, RZ, P0, !PT ;  /* 0x00000009ff067c10 */ /* 0x000fe400087fe4ff */
[----:B---3--:R-:W-:Y:S01]  /*a730*/  LEA R4, P3, R5, UR14, 0x1 ;  /* 0x0000000e05047c11 */ /* 0x008fe2000f8608ff */
[----:B------:R-:W-:-:S03]  /*a740*/  FADD.FTZ R45, R45, R154 ;  /* 0x0000009a2d2d7221 */ /* 0x000fc60000010000 */
[----:B------:R-:W-:Y:S01]  /*a750*/  LEA.HI.X R5, R5, UR15, R6, 0x1, P3 ;  /* 0x0000000f05057c11 */ /* 0x000fe200098f0c06 */
[----:B------:R-:W-:Y:S01]  /*a760*/  FADD.FTZ R158, R45, R158 ;  /* 0x0000009e2d9e7221 */ /* 0x000fe20000010000 */
[----:B------:R-:W-:-:S03]  /*a770*/  ISETP.GE.AND P0, PT, R75, R43, PT ;  /* 0x0000002b4b00720c */ /* 0x000fc60003f06270 */
[----:B------:R-:W-:Y:S01]  /*a780*/  FADD.FTZ R159, R158, R159 ;  /* 0x0000009f9e9f7221 */ /* 0x000fe20000010000 */
[----:B------:R0:W-:Y:S01]  /*a790*/  @!P2 STG.E.U16 desc[UR34][R4.64], R3 ;  /* 0x000000030400a986 */ /* 0x0001e2000c101522 */
[-C--:B------:R-:W-:Y:S02]  /*a7a0*/  ISETP.GE.AND P3, PT, R71, R43.reuse, PT ;  /* 0x0000002b4700720c */ /* 0x080fe40003f66270 */
[-C--:B------:R-:W-:Y:S01]  /*a7b0*/  ISETP.GE.AND P2, PT, R70, R43.reuse, PT ;  /* 0x0000002b4600720c */ /* 0x080fe20003f46270 */
        /* <DEDUP_REMOVED lines=20> */
[----:B0-----:R-:W-:-:S04]  /*a900*/  FADD.FTZ R3, R164, R40 ;  /* 0x00000028a4037221 */ /* 0x001fc80000010000 */
[----:B------:R-:W-:Y:S01]  /*a910*/  FADD.FTZ R3, R3, R46 ;  /* 0x0000002e03037221 */ /* 0x000fe20000010000 */
        /* <DEDUP_REMOVED lines=8> */
[----:B------:R-:W-:-:S07]  /*a9a0*/  UIADD3 UR8, UPT, UPT, UR11, -0x1, URZ ;  /* 0xffffffff0b087890 */ /* 0x000fce000fffe0ff */
[----:B------:R-:W-:Y:S01]  /*a9b0*/  UMOV UR11, UR8 ;  /* 0x00000008000b7c82 */ /* 0x000fe20008000000 */
[----:B------:R-:W-:Y:S05]  /*a9c0*/  BRA.U UP0, `(.L_x_461) ;  /* 0xffffff5d00887547 */ /* 0x000fea000b83ffff */
.L_x_413:
[----:B------:R-:W0:Y:S01]  /*a9d0*/  LDCU.64 UR6, c[0x0][0x548] ;  /* 0x0000a900ff0677ac */ /* 0x000e220008000a00 */
[----:B-1----:R-:W1:Y:S01]  /*a9e0*/  S2R R11, SR_TID.X ;  /* 0x00000000000b7919 */ /* 0x002e620000002100 */
        /* <DEDUP_REMOVED lines=39> */
[----:B------:R-:W-:Y:S01]  /*ac60*/  MOV R2, UR4 ;  /* 0x0000000400027c02 */ /* 0x000fe20008000f00 */
[----:B------:R-:W-:Y:S02]  /*ac70*/  IMAD.U32 R3, RZ, RZ, UR5 ;  /* 0x00000005ff037e24 */ /* 0x000fe4000f8e00ff */
[----:B--2---:R-:W-:-:S05]  /*ac80*/  FADD.FTZ R5, R0, R5 ;  /* 0x0000000500057221 */ /* 0x004fca0000010000 */
[----:B------:R2:W-:Y:S02]  /*ac90*/  REDG.E.ADD.F32.FTZ.RN.STRONG.GPU desc[UR34][R2.64], R5 ;  /* 0x00000005020079a6 */ /* 0x0005e4000c12f322 */
.L_x_463:
[----:B------:R-:W-:Y:S05]  /*aca0*/  BSYNC.RECONVERGENT B0 ;  /* 0x0000000000007941 */ /* 0x000fea0003800200 */
.L_x_462:
        /* <DEDUP_REMOVED lines=43> */
.L_x_465:
[----:B------:R-:W-:Y:S05]  /*af60*/  BSYNC.RECONVERGENT B0 ;  /* 0x0000000000007941 */ /* 0x000fea0003800200 */
.L_x_464:
[----:B------:R-:W-:Y:S05]  /*af70*/  @P0 EXIT ;  /* 0x000000000000094d */ /* 0x000fea0003800000 */
[----:B------:R-:W3:Y:S01]  /*af80*/  LDCU.64 UR8, c[0x0][0x4a8] ;  /* 0x00009500ff0877ac */ /* 0x000ee20008000a00 */
[----:B------:R-:W4:Y:S01]  /*af90*/  S2UR UR13, SR_CgaCtaId ;  /* 0x00000000000d79c3 */ /* 0x000f220000008800 */
[----:B------:R-:W-:Y:S01]  /*afa0*/  BSSY.RECONVERGENT B0, `(.L_x_466) ;  /* 0x0000029000007945 */ /* 0x000fe20003800200 */
[----:B------:R-:W5:Y:S01]  /*afb0*/  LDCU.64 UR10, c[0x0][0x4c8] ;  /* 0x00009900ff0a77ac */ /* 0x000f620008000a00 */
[----:B------:R-:W0:Y:S01]  /*afc0*/  LDCU UR14, c[0x0][0x360] ;  /* 0x00006c00ff0e77ac */ /* 0x000e220008000800 */
[----:B------:R-:W0:Y:S01]  /*afd0*/  LDCU.64 UR16, c[0x0][0x4b0] ;  /* 0x00009600ff1077ac */ /* 0x000e220008000a00 */
[----:B------:R-:W0:Y:S01]  /*afe0*/  LDCU.64 UR18, c[0x0][0x4d0] ;  /* 0x00009a00ff1277ac */ /* 0x000e220008000a00 */
[----:B---3--:R-:W-:Y:S02]  /*aff0*/  UIMAD.WIDE.U32 UR4, UR12, UR8, URZ ;  /* 0x000000080c0472a5 */ /* 0x008fe4000f8e00ff */
[----:B-----5:R-:W-:Y:S02]  /*b000*/  UIMAD.WIDE.U32 UR6, UR12, UR10, URZ ;  /* 0x0000000a0c0672a5 */ /* 0x020fe4000f8e00ff */
[----:B------:R-:W-:Y:S01]  /*b010*/  UIMAD UR8, UR12, UR9, UR5 ;  /* 0x000000090c0872a4 */ /* 0x000fe2000f8e0205 */
[----:B------:R-:W3:Y:S02]  /*b020*/  LDCU.128 UR20, c[0x0][0x530] ;  /* 0x0000a600ff1477ac */ /* 0x000ee40008000c00 */
[----:B------:R-:W-:Y:S01]  /*b030*/  UMOV UR9, 0x400 ;  /* 0x0000040000097882 */ /* 0x000fe20000000000 */
[----:B------:R-:W-:-:S02]  /*b040*/  UIMAD UR12, UR12, UR11, UR7 ;  /* 0x0000000b0c0c72a4 */ /* 0x000fc4000f8e0207 */
[----:B0---4-:R-:W-:-:S12]  /*b050*/  ULEA UR9, UR13, UR9, 0x18 ;  /* 0x000000090d097291 */ /* 0x011fd8000f8ec0ff */
.L_x_467:
[----:B------:R-:W-:Y:S01]  /*b060*/  LEA R0, R11, UR9, 0x2 ;  /* 0x000000090b007c11 */ /* 0x000fe2000f8e10ff */
[----:B012---:R-:W-:Y:S01]  /*b070*/  IMAD.U32 R5, RZ, RZ, UR5 ;  /* 0x00000005ff057e24 */ /* 0x007fe2000f8e00ff */
[----:B------:R-:W-:Y:S01]  /*b080*/  MOV R4, UR4 ;  /* 0x0000000400047c02 */ /* 0x000fe20008000f00 */
[----:B------:R-:W-:Y:S01]  /*b090*/  IMAD.U32 R8, RZ, RZ, UR6 ;  /* 0x00000006ff087e24 */ /* 0x000fe2000f8e00ff */
[----:B------:R-:W-:Y:S01]  /*b0a0*/  SHF.R.S32.HI R5, RZ, 0x1f, R11 ;  /* 0x0000001fff057819 */ /* 0x000fe2000001140b */
[----:B------:R-:W0:Y:S01]  /*b0b0*/  LDS R13, [R0+0x4de0] ;  /* 0x004de000000d7984 */ /* 0x000e220000000800 */
[----:B------:R-:W-:Y:S01]  /*b0c0*/  IMAD.U32 R3, RZ, RZ, UR8 ;  /* 0x00000008ff037e24 */ /* 0x000fe2000f8e00ff */
[----:B------:R-:W-:Y:S01]  /*b0d0*/  MOV R7, UR12 ;  /* 0x0000000c00077c02 */ /* 0x000fe20008000f00 */
[----:B------:R-:W-:Y:S01]  /*b0e0*/  IMAD.MOV.U32 R2, RZ, RZ, R4 ;  /* 0x000000ffff027224 */ /* 0x000fe200078e0004 */
[----:B------:R-:W1:Y:S01]  /*b0f0*/  LDS R15, [R0+0x51e0] ;  /* 0x0051e000000f7984 */ /* 0x000e620000000800 */
[C---:B------:R-:W-:Y:S01]  /*b100*/  IMAD R4, R5.reuse, UR16, RZ ;  /* 0x0000001005047c24 */ /* 0x040fe2000f8e02ff */
[----:B------:R-:W-:Y:S01]  /*b110*/  MOV R6, R8 ;  /* 0x0000000800067202 */ /* 0x000fe20000000f00 */
[----:B------:R-:W-:Y:S01]  /*b120*/  IMAD R10, R5, UR18, RZ ;  /* 0x00000012050a7c24 */ /* 0x000fe2000f8e02ff */
[----:B------:R-:W-:Y:S01]  /*b130*/  MOV R9, UR7 ;  /* 0x0000000700097c02 */ /* 0x000fe20008000f00 */
[----:B------:R-:W-:-:S04]  /*b140*/  IMAD.WIDE.U32 R2, R11, UR16, R2 ;  /* 0x000000100b027c25 */ /* 0x000fc8000f8e0002 */
[C---:B------:R-:W-:Y:S01]  /*b150*/  IMAD R5, R11.reuse, UR17, R4 ;  /* 0x000000110b057c24 */ /* 0x040fe2000f8e0204 */
[----:B---3--:R-:W-:Y:S01]  /*b160*/  LEA R4, P0, R2, UR20, 0x2 ;  /* 0x0000001402047c11 */ /* 0x008fe2000f8010ff */
[C---:B------:R-:W-:Y:S02]  /*b170*/  IMAD R9, R11.reuse, UR19, R10 ;  /* 0x000000130b097c24 */ /* 0x040fe4000f8e020a */
[----:B------:R-:W-:-:S04]  /*b180*/  IMAD.WIDE.U32 R6, R11, UR18, R6 ;  /* 0x000000120b067c25 */ /* 0x000fc8000f8e0006 */
[----:B------:R-:W-:Y:S01]  /*b190*/  IMAD.IADD R5, R3, 0x1, R5 ;  /* 0x0000000103057824 */ /* 0x000fe200078e0205 */
[----:B------:R-:W-:Y:S01]  /*b1a0*/  IADD3 R3, PT, PT, R7, R9, RZ ;  /* 0x0000000907037210 */ /* 0x000fe20007ffe0ff */
[----:B------:R-:W-:Y:S01]  /*b1b0*/  VIADD R11, R11, UR14 ;  /* 0x0000000e0b0b7c36 */ /* 0x000fe20008000000 */
[----:B------:R-:W-:Y:S02]  /*b1c0*/  LEA R8, P1, R6, UR22, 0x2 ;  /* 0x0000001606087c11 */ /* 0x000fe4000f8210ff */
[----:B------:R-:W-:Y:S02]  /*b1d0*/  LEA.HI.X R5, R2, UR21, R5, 0x2, P0 ;  /* 0x0000001502057c11 */ /* 0x000fe400080f1405 */
[----:B------:R-:W-:Y:S02]  /*b1e0*/  ISETP.GE.AND P0, PT, R11, UR15, PT ;  /* 0x0000000f0b007c0c */ /* 0x000fe4000bf06270 */
[----:B------:R-:W-:Y:S01]  /*b1f0*/  LEA.HI.X R9, R6, UR23, R3, 0x2, P1 ;  /* 0x0000001706097c11 */ /* 0x000fe200088f1403 */
[----:B0-----:R0:W-:Y:S04]  /*b200*/  REDG.E.ADD.F32.FTZ.RN.STRONG.GPU desc[UR34][R4.64], R13 ;  /* 0x0000000d040079a6 */ /* 0x0011e8000c12f322 */
[----:B-1----:R0:W-:Y:S06]  /*b210*/  REDG.E.ADD.F32.FTZ.RN.STRONG.GPU desc[UR34][R8.64], R15 ;  /* 0x0000000f080079a6 */ /* 0x0021ec000c12f322 */
[----:B------:R-:W-:Y:S05]  /*b220*/  @!P0 BRA `(.L_x_467) ;  /* 0xfffffffc008c8947 */ /* 0x000fea000383ffff */
[----:B------:R-:W-:Y:S05]  /*b230*/  BSYNC.RECONVERGENT B0 ;  /* 0x0000000000007941 */ /* 0x000fea0003800200 */
.L_x_466:
[----:B------:R-:W-:Y:S05]  /*b240*/  EXIT ;  /* 0x000000000000794d */ /* 0x000fea0003800000 */
.L_x_420:
[----:B------:R-:W-:Y:S01]  /*b250*/  MOV R139, R136 ;  /* 0x00000088008b7202 */ /* 0x000fe20000000f00 */
[----:B------:R-:W-:Y:S02]  /*b260*/  IMAD.MOV.U32 R87, RZ, RZ, 0x1 ;  /* 0x00000001ff577424 */ /* 0x000fe400078e00ff */
[----:B------:R-:W-:Y:S02]  /*b270*/  HFMA2 R86, -RZ, RZ, 0, 0 ;  /* 0x00000000ff567431 */ /* 0x000fe400000001ff */
[----:B------:R-:W-:-:S07]  /*b280*/  IMAD.MOV.U32 R152, RZ, RZ, -0x1 ;  /* 0xffffffffff987424 */ /* 0x000fce00078e00ff */
[----:B-1---5:R-:W-:Y:S05]  /*b290*/  WARPSYNC.COLLECTIVE R152, `(.L_x_468) ;  /* 0x0000000098087348 */ /* 0x022fea0003c00000 */
[----:B------:R0:W2:Y:S02]  /*b2a0*/  SHFL.UP P6, R140, R139, R87, R86 ;  /* 0x040000578b8c7389 */ /* 0x0000a400000c0056 */
[----:B012--5:R-:W-:Y:S05]  /*b2b0*/  ENDCOLLECTIVE ;  /* 0x000000000000791b */ /* 0x027fea0003800000 */
.L_x_468:
[----:B------:R-:W-:Y:S01]  /*b2c0*/  IMAD.MOV.U32 R139, RZ, RZ, R137 ;  /* 0x000000ffff8b7224 */ /* 0x000fe200078e0089 */
[----:B------:R-:W-:-:S07]  /*b2d0*/  MOV R138, R140 ;  /* 0x0000008c008a7202 */ /* 0x000fce0000000f00 */
[----:B------:R-:W-:Y:S05]  /*b2e0*/  WARPSYNC.COLLECTIVE R152, `(.L_x_469) ;  /* 0x0000000098087348 */ /* 0x000fea0003c00000 */
[----:B------:R0:W1:Y:S02]  /*b2f0*/  SHFL.UP P6, R140, R139, R87, R86 ;  /* 0x040000578b8c7389 */ /* 0x00006400000c0056 */
[----:B01----:R-:W-:Y:S05]  /*b300*/  ENDCOLLECTIVE ;  /* 0x000000000000791b */ /* 0x003fea0003800000 */
.L_x_469:
[----:B------:R-:W-:Y:S01]  /*b310*/  HFMA2 R87, -RZ, RZ, 0, 1.1920928955078125e-07 ;  /* 0x00000002ff577431 */ /* 0x000fe200000001ff */
[----:B------:R-:W-:-:S05]  /*b320*/  MOV R86, R140 ;  /* 0x0000008c00567202 */ /* 0x000fca0000000f00 */
[C---:B------:R-:W-:Y:S01]  /*b330*/  FFMA.FTZ R140, R136.reuse, R86, R137 ;  /* 0x00000056888c7223 */ /* 0x040fe20000010089 */
[----:B------:R-:W-:Y:S01]  /*b340*/  @P5 FMUL.FTZ R136, R136, R138 ;  /* 0x0000008a88885220 */ /* 0x000fe20000410000 */
[----:B------:R-:W-:-:S03]  /*b350*/  IMAD.MOV.U32 R86, RZ, RZ, RZ ;  /* 0x000000ffff567224 */ /* 0x000fc600078e00ff */
[----:B------:R-:W-:Y:S01]  /*b360*/  IMAD.MOV.U32 R139, RZ, RZ, R136 ;  /* 0x000000ffff8b7224 */ /* 0x000fe200078e0088 */
[----:B------:R-:W-:Y:S02]  /*b370*/  FSEL R138, R137, R140, !P5 ;  /* 0x0000008c898a7208 */ /* 0x000fe40006800000 */
[----:B------:R-:W-:-:S13]  /*b380*/  ISETP.GE.AND P5, PT, R141, 0x8, PT ;  /* 0x000000088d00780c */ /* 0x000fda0003fa6270 */
[----:B------:R-:W-:Y:S05]  /*b390*/  WARPSYNC.COLLECTIVE R152, `(.L_x_470) ;  /* 0x0000000098087348 */ /* 0x000fea0003c00000 */
[----:B------:R0:W1:Y:S02]  /*b3a0*/  SHFL.UP P6, R140, R139, R87, R86 ;  /* 0x040000578b8c7389 */ /* 0x00006400000c0056 */
[----:B01----:R-:W-:Y:S05]  /*b3b0*/  ENDCOLLECTIVE ;  /* 0x000000000000791b */ /* 0x003fea0003800000 */
.L_x_470:
[----:B------:R-:W-:Y:S01]  /*b3c0*/  IMAD.MOV.U32 R139, RZ, RZ, R138 ;  /* 0x000000ffff8b7224 */ /* 0x000fe200078e008a */
[----:B------:R-:W-:-:S07]  /*b3d0*/  MOV R137, R140 ;  /* 0x0000008c00897202 */ /* 0x000fce0000000f00 */
[----:B------:R-:W-:Y:S05]  /*b3e0*/  WARPSYNC.COLLECTIVE R152, `(.L_x_471) ;  /* 0x0000000098087348 */ /* 0x000fea0003c00000 */
[----:B------:R0:W1:Y:S02]  /*b3f0*/  SHFL.UP P6, R140, R139, R87, R86 ;  /* 0x040000578b8c7389 */ /* 0x00006400000c0056 */
[----:B01----:R-:W-:Y:S05]  /*b400*/  ENDCOLLECTIVE ;  /* 0x000000000000791b */ /* 0x003fea0003800000 */
.L_x_471:
[----:B------:R-:W-:Y:S01]  /*b410*/  HFMA2 R87, -RZ, RZ, 0, 2.384185791015625e-07 ;  /* 0x00000004ff577431 */ /* 0x000fe200000001ff */
[----:B------:R-:W-:-:S05]  /*b420*/  MOV R86, R140 ;  /* 0x0000008c00567202 */ /* 0x000fca0000000f00 */
[C---:B------:R-:W-:Y:S01]  /*b430*/  FFMA.FTZ R86, R136.reuse, R86, R138 ;  /* 0x0000005688567223 */ /* 0x040fe2000001008a */
[----:B------:R-:W-:-:S04]  /*b440*/  @P4 FMUL.FTZ R136, R136, R137 ;  /* 0x0000008988884220 */ /* 0x000fc80000410000 */
[----:B------:R-:W-:Y:S01]  /*b450*/  FSEL R138, R138, R86, !P4 ;  /* 0x000000568a8a7208 */ /* 0x000fe20006000000 */
[----:B------:R-:W-:Y:S02]  /*b460*/  IMAD.MOV.U32 R139, RZ, RZ, R136 ;  /* 0x000000ffff8b7224 */ /* 0x000fe400078e0088 */
[----:B------:R-:W-:-:S07]  /*b470*/  IMAD.MOV.U32 R86, RZ, RZ, RZ ;  /* 0x000000ffff567224 */ /* 0x000fce00078e00ff */
[----:B------:R-:W-:Y:S05]  /*b480*/  WARPSYNC.COLLECTIVE R152, `(.L_x_472) ;  /* 0x0000000098087348 */ /* 0x000fea0003c00000 */
[----:B------:R0:W1:Y:S02]  /*b490*/  SHFL.UP P6, R140, R139, R87, R86 ;  /* 0x040000578b8c7389 */ /* 0x00006400000c0056 */
[----:B01----:R-:W-:Y:S05]  /*b4a0*/  ENDCOLLECTIVE ;  /* 0x000000000000791b */ /* 0x003fea0003800000 */
.L_x_472:
[----:B------:R-:W-:Y:S01]  /*b4b0*/  IMAD.MOV.U32 R139, RZ, RZ, R138 ;  /* 0x000000ffff8b7224 */ /* 0x000fe200078e008a */
[----:B------:R-:W-:-:S07]  /*b4c0*/  MOV R137, R140 ;  /* 0x0000008c00897202 */ /* 0x000fce0000000f00 */
[----:B------:R-:W-:Y:S05]  /*b4d0*/  WARPSYNC.COLLECTIVE R152, `(.L_x_473) ;  /* 0x0000000098087348 */ /* 0x000fea0003c00000 */
[----:B------:R0:W1:Y:S02]  /*b4e0*/  SHFL.UP P6, R140, R139, R87, R86 ;  /* 0x040000578b8c7389 */ /* 0x00006400000c0056 */
[----:B01----:R-:W-:Y:S05]  /*b4f0*/  ENDCOLLECTIVE ;  /* 0x000000000000791b */ /* 0x003fea0003800000 */
.L_x_473:
[----:B------:R-:W-:Y:S01]  /*b500*/  HFMA2 R87, -RZ, RZ, 0, 4.76837158203125e-07 ;  /* 0x00000008ff577431 */ /* 0x000fe200000001ff */
        /* <DEDUP_REMOVED lines=9> */
.L_x_474:
[----:B------:R-:W-:Y:S01]  /*b5a0*/  IMAD.MOV.U32 R139, RZ, RZ, R138 ;  /* 0x000000ffff8b7224 */ /* 0x000fe200078e008a */
[----:B------:R-:W-:-:S07]  /*b5b0*/  MOV R137, R140 ;  /* 0x0000008c00897202 */ /* 0x000fce0000000f00 */
[----:B------:R-:W-:Y:S05]  /*b5c0*/  WARPSYNC.COLLECTIVE R152, `(.L_x_475) ;  /* 0x0000000098087348 */ /* 0x000fea0003c00000 */
[----:B------:R0:W1:Y:S02]  /*b5d0*/  SHFL.UP P6, R140, R139, R87, R86 ;  /* 0x040000578b8c7389 */ /* 0x00006400000c0056 */
[----:B01----:R-:W-:Y:S05]  /*b5e0*/  ENDCOLLECTIVE ;  /* 0x000000000000791b */ /* 0x003fea0003800000 */
.L_x_475:
[----:B------:R-:W-:Y:S01]  /*b5f0*/  HFMA2 R87, -RZ, RZ, 0, 9.5367431640625e-07 ;  /* 0x00000010ff577431 */ /* 0x000fe200000001ff */
        /* <DEDUP_REMOVED lines=9> */
.L_x_476:
[----:B------:R-:W-:Y:S01]  /*b690*/  IMAD.MOV.U32 R139, RZ, RZ, R138 ;  /* 0x000000ffff8b7224 */ /* 0x000fe200078e008a */
[----:B------:R-:W-:-:S07]  /*b6a0*/  MOV R137, R140 ;  /* 0x0000008c00897202 */ /* 0x000fce0000000f00 */
[----:B------:R-:W-:Y:S05]  /*b6b0*/  WARPSYNC.COLLECTIVE R152, `(.L_x_477) ;  /* 0x0000000098087348 */ /* 0x000fea0003c00000 */
[----:B------:R0:W1:Y:S02]  /*b6c0*/  SHFL.UP P6, R140, R139, R87, R86 ;  /* 0x040000578b8c7389 */ /* 0x00006400000c0056 */
[----:B01----:R-:W-:Y:S05]  /*b6d0*/  ENDCOLLECTIVE ;  /* 0x000000000000791b */ /* 0x003fea0003800000 */
.L_x_477:
[----:B------:R-:W-:Y:S01]  /*b6e0*/  MOV R86, R140 ;  /* 0x0000008c00567202 */ /* 0x000fe20000000f00 */
[----:B------:R-:W-:Y:S06]  /*b6f0*/  BRA `(.L_x_478) ;  /* 0xffffffb400607947 */ /* 0x000fec000383ffff */
.L_x_421:
[----:B------:R-:W-:Y:S01]  /*b700*/  HFMA2 R87, -RZ, RZ, 0, 1.847743988037109375e-06 ;  /* 0x0000001fff577431 */ /* 0x000fe200000001ff */
[----:B------:R-:W-:Y:S01]  /*b710*/  BSSY B0, `(.L_x_479) ;  /* 0x0000007000007945 */ /* 0x000fe20003800000 */
[----:B------:R-:W-:Y:S01]  /*b720*/  IMAD.MOV.U32 R151, RZ, RZ, R136 ;  /* 0x000000ffff977224 */ /* 0x000fe200078e0088 */
[----:B------:R-:W-:Y:S01]  /*b730*/  MOV R152, 0xffffffff ;  /* 0xffffffff00987802 */ /* 0x000fe20000000f00 */
[----:B------:R-:W-:-:S07]  /*b740*/  IMAD.MOV.U32 R86, RZ, RZ, 0x1f ;  /* 0x0000001fff567424 */ /* 0x000fce00078e00ff */
[----:B-1---5:R-:W-:Y:S05]  /*b750*/  WARPSYNC.COLLECTIVE R152, `(.L_x_480) ;  /* 0x0000000098087348 */ /* 0x022fea0003c00000 */
[----:B------:R0:W2:Y:S02]  /*b760*/  SHFL.IDX P3, R153, R151, R87, R86 ;  /* 0x0000005797997389 */ /* 0x0000a40000060056 */
[----:B012--5:R-:W-:Y:S05]  /*b770*/  ENDCOLLECTIVE ;  /* 0x000000000000791b */ /* 0x027fea0003800000 */
.L_x_480:
[----:B------:R-:W-:Y:S05]  /*b780*/  BSYNC B0 ;  /* 0x0000000000007941 */ /* 0x000fea0003800000 */
.L_x_479:
[----:B------:R-:W-:Y:S05]  /*b790*/  BRA `(.L_x_481) ;  /* 0xffffffb400507947 */ /* 0x000fea000383ffff */
.L_x_422:
        /* <DEDUP_REMOVED lines=8> */
.L_x_483:
[----:B------:R-:W-:Y:S05]  /*b820*/  BSYNC B0 ;  /* 0x0000000000007941 */ /* 0x000fea0003800000 */
.L_x_482:
[----:B------:R-:W-:Y:S05]  /*b830*/  BRA `(.L_x_484) ;  /* 0xffffffb400307947 */ /* 0x000fea000383ffff */
.L_x_423:
[----:B------:R-:W-:Y:S01]  /*b840*/  HFMA2 R87, -RZ, RZ, 0, 5.9604644775390625e-08 ;  /* 0x00000001ff577431 */ /* 0x000fe200000001ff */
[----:B------:R-:W-:Y:S01]  /*b850*/  BSSY B0, `(.L_x_485) ;  /* 0x0000007000007945 */ /* 0x000fe20003800000 */
[----:B------:R-:W-:Y:S01]  /*b860*/  IMAD.MOV.U32 R139, RZ, RZ, R136 ;  /* 0x000000ffff8b7224 */ /* 0x000fe200078e0088 */
[----:B------:R-:W-:Y:S01]  /*b870*/  MOV R152, 0xffffffff ;  /* 0xffffffff00987802 */ /* 0x000fe20000000f00 */
[----:B------:R-:W-:-:S07]  /*b880*/  IMAD.MOV.U32 R86, RZ, RZ, RZ ;  /* 0x000000ffff567224 */ /* 0x000fce00078e00ff */
[----:B-1---5:R-:W-:Y:S05]  /*b890*/  WARPSYNC.COLLECTIVE R152, `(.L_x_486) ;  /* 0x0000000098087348 */ /* 0x022fea0003c00000 */
[----:B------:R0:W2:Y:S02]  /*b8a0*/  SHFL.UP P6, R140, R139, R87, R86 ;  /* 0x040000578b8c7389 */ /* 0x0000a400000c0056 */
[----:B012--5:R-:W-:Y:S05]  /*b8b0*/  ENDCOLLECTIVE ;  /* 0x000000000000791b */ /* 0x027fea0003800000 */
.L_x_486:
[----:B------:R-:W-:Y:S05]  /*b8c0*/  BSYNC B0 ;  /* 0x0000000000007941 */ /* 0x000fea0003800000 */
.L_x_485:
[----:B------:R-:W-:Y:S01]  /*b8d0*/  MOV R139, R137 ;  /* 0x00000089008b7202 */ /* 0x000fe20000000f00 */
[----:B------:R-:W-:Y:S02]  /*b8e0*/  IMAD.MOV.U32 R87, RZ, RZ, 0x1 ;  /* 0x00000001ff577424 */ /* 0x000fe400078e00ff */
[----:B------:R-:W-:Y:S02]  /*b8f0*/  HFMA2 R86, -RZ, RZ, 0, 0 ;  /* 0x00000000ff567431 */ /* 0x000fe400000001ff */
[----:B------:R-:W-:Y:S02]  /*b900*/  IMAD.MOV.U32 R152, RZ, RZ, -0x1 ;  /* 0xffffffffff987424 */ /* 0x000fe400078e00ff */
[----:B------:R-:W-:Y:S02]  /*b910*/  IMAD.MOV.U32 R136, RZ, RZ, R140 ;  /* 0x000000ffff887224 */ /* 0x000fe400078e008c */
[----:B------:R-:W-:-:S07]  /*b920*/  IMAD.MOV.U32 R151, RZ, RZ, R42 ;  /* 0x000000ffff977224 */ /* 0x000fce00078e002a */
[----:B------:R-:W-:Y:S05]  /*b930*/  WARPSYNC.COLLECTIVE R152, `(.L_x_487) ;  /* 0x0000000098087348 */ /* 0x000fea0003c00000 */
[----:B------:R0:W1:Y:S02]  /*b940*/  SHFL.UP P6, R140, R139, R87, R86 ;  /* 0x040000578b8c7389 */ /* 0x00006400000c0056 */
[----:B01----:R-:W-:Y:S05]  /*b950*/  ENDCOLLECTIVE ;  /* 0x000000000000791b */ /* 0x003fea0003800000 */
.L_x_487:
[----:B------:R-:W-:Y:S02]  /*b960*/  HFMA2 R87, -RZ, RZ, 0, 0 ;  /* 0x00000000ff577431 */ /* 0x000fe400000001ff */
[----:B------:R-:W-:-:S07]  /*b970*/  IMAD.MOV.U32 R86, RZ, RZ, 0x1f ;  /* 0x0000001fff567424 */ /* 0x000fce00078e00ff */
[----:B------:R-:W-:Y:S05]  /*b980*/  WARPSYNC.COLLECTIVE R152, `(.L_x_488) ;  /* 0x0000000098087348 */ /* 0x000fea0003c00000 */
[----:B------:R0:W1:Y:S02]  /*b990*/  SHFL.IDX P3, R153, R151, R87, R86 ;  /* 0x0000005797997389 */ /* 0x0000640000060056 */
[----:B01----:R-:W-:Y:S05]  /*b9a0*/  ENDCOLLECTIVE ;  /* 0x000000000000791b */ /* 0x003fea0003800000 */
.L_x_488:
[----:B------:R-:W-:Y:S01]  /*b9b0*/  MOV R137, R140 ;  /* 0x0000008c00897202 */ /* 0x000fe20000000f00 */
[----:B------:R-:W-:Y:S01]  /*b9c0*/  IMAD.MOV.U32 R151, RZ, RZ, R43 ;  /* 0x000000ffff977224 */ /* 0x000fe200078e002b */
[----:B------:R-:W-:-:S07]  /*b9d0*/  MOV R42, R153 ;  /* 0x00000099002a7202 */ /* 0x000fce0000000f00 */
[----:B------:R-:W-:Y:S05]  /*b9e0*/  WARPSYNC.COLLECTIVE R152, `(.L_x_489) ;  /* 0x0000000098087348 */ /* 0x000fea0003c00000 */
[----:B------:R0:W1:Y:S02]  /*b9f0*/  SHFL.IDX P3, R153, R151, R87, R86 ;  /* 0x0000005797997389 */ /* 0x0000640000060056 */
[----:B01----:R-:W-:Y:S05]  /*ba00*/  ENDCOLLECTIVE ;  /* 0x000000000000791b */ /* 0x003fea0003800000 */
.L_x_489:
[----:B------:R-:W-:Y:S01]  /*ba10*/  MOV R43, R153 ;  /* 0x00000099002b7202 */ /* 0x000fe20000000f00 */
[----:B------:R-:W-:Y:S06]  /*ba20*/  BRA `(.L_x_490) ;  /* 0xffffffb000cc7947 */ /* 0x000fec000383ffff */
.L_x_425:
[----:B------:R-:W-:Y:S02]  /*ba30*/  IMAD.MOV.U32 R153, RZ, RZ, R162 ;  /* 0x000000ffff997224 */ /* 0x000fe400078e00a2 */
[----:B------:R-:W-:Y:S02]  /*ba40*/  HFMA2 R86, -RZ, RZ, 0, 5.9604644775390625e-08 ;  /* 0x00000001ff567431 */ /* 0x000fe400000001ff */
[----:B------:R-:W-:Y:S01]  /*ba50*/  IMAD.MOV.U32 R87, RZ, RZ, 0x1f ;  /* 0x0000001fff577424 */ /* 0x000fe200078e00ff */
[----:B------:R-:W-:Y:S02]  /*ba60*/  MOV R152, 0xffffffff ;  /* 0xffffffff00987802 */ /* 0x000fe40000000f00 */
[C---:B------:R-:W-:Y:S02]  /*ba70*/  ISETP.GT.U32.AND P3, PT, R156.reuse, 0x1b, PT ;  /* 0x0000001b9c00780c */ /* 0x040fe40003f64070 */
[----:B------:R-:W-:-:S13]  /*ba80*/  ISETP.GT.U32.AND P4, PT, R156, 0x17, PT ;  /* 0x000000179c00780c */ /* 0x000fda0003f84070 */
[----:B------:R-:W-:Y:S05]  /*ba90*/  WARPSYNC.COLLECTIVE R152, `(.L_x_491) ;  /* 0x0000000098087348 */ /* 0x000fea0003c00000 */
[----:B------:R0:W1:Y:S02]  /*baa0*/  SHFL.DOWN P0, R153, R153, R86, R87 ;  /* 0x0800005699997389 */ /* 0x0000640000000057 */
[----:B01----:R-:W-:Y:S05]  /*bab0*/  ENDCOLLECTIVE ;  /* 0x000000000000791b */ /* 0x003fea0003800000 */
.L_x_491:
[----:B------:R-:W-:Y:S01]  /*bac0*/  ISETP.GT.U32.AND P5, PT, R156, 0xf, PT ;  /* 0x0000000f9c00780c */ /* 0x000fe20003fa4070 */
[----:B------:R-:W-:Y:S01]  /*bad0*/  IMAD.MOV.U32 R151, RZ, RZ, R153 ;  /* 0x000000ffff977224 */ /* 0x000fe200078e0099 */
[----:B------:R-:W-:-:S03]  /*bae0*/  MOV R153, R163 ;  /* 0x000000a300997202 */ /* 0x000fc60000000f00 */
[----:B------:R-:W-:-:S08]  /*baf0*/  @P1 FMUL.FTZ R151, R151, R162 ;  /* 0x000000a297971220 */ /* 0x000fd00000410000 */
[----:B------:R-:W-:Y:S05]  /*bb00*/  WARPSYNC.COLLECTIVE R152, `(.L_x_492) ;  /* 0x0000000098087348 */ /* 0x000fea0003c00000 */
[----:B------:R0:W1:Y:S02]  /*bb10*/  SHFL.DOWN P0, R153, R153, R86, R87 ;  /* 0x0800005699997389 */ /* 0x0000640000000057 */
[----:B01----:R-:W-:Y:S05]  /*bb20*/  ENDCOLLECTIVE ;  /* 0x000000000000791b */ /* 0x003fea0003800000 */
.L_x_492:
[----:B------:R-:W-:-:S04]  /*bb30*/  IMAD.MOV.U32 R86, RZ, RZ, R153 ;  /* 0x000000ffff567224 */ /* 0x000fc800078e0099 */
[----:B------:R-:W-:Y:S01]  /*bb40*/  @P1 FFMA.FTZ R86, R162, R86, R163 ;  /* 0x00000056a2561223 */ /* 0x000fe200000100a3 */
[----:B------:R-:W-:-:S04]  /*bb50*/  @P1 IMAD.MOV.U32 R162, RZ, RZ, R151 ;  /* 0x000000ffffa21224 */ /* 0x000fc800078e0097 */
[----:B------:R-:W-:Y:S01]  /*bb60*/  @P1 MOV R163, R86 ;  /* 0x0000005600a31202 */ /* 0x000fe20000000f00 */
[----:B------:R-:W-:Y:S01]  /*bb70*/  IMAD.MOV.U32 R86, RZ, RZ, 0x2 ;  /* 0x00000002ff567424 */ /* 0x000fe200078e00ff */
[----:B------:R-:W-:Y:S02]  /*bb80*/  MOV R153, R162 ;  /* 0x000000a200997202 */ /* 0x000fe40000000f00 */
[----:B------:R-:W-:-:S13]  /*bb90*/  ISETP.GT.U32.AND P1, PT, R156, 0x1d, PT ;  /* 0x0000001d9c00780c */ /* 0x000fda0003f24070 */
[----:B------:R-:W-:Y:S05]  /*bba0*/  WARPSYNC.COLLECTIVE R152, `(.L_x_493) ;  /* 0x0000000098087348 */ /* 0x000fea0003c00000 */
[----:B------:R0:W1:Y:S02]  /*bbb0*/  SHFL.DOWN P0, R153, R153, R86, R87 ;  /* 0x0800005699997389 */ /* 0x0000640000000057 */
[----:B01----:R-:W-:Y:S05]  /*bbc0*/  ENDCOLLECTIVE ;  /* 0x000000000000791b */ /* 0x003fea0003800000 */
.L_x_493:
[----:B------:R-:W-:Y:S01]  /*bbd0*/  MOV R151, R153 ;  /* 0x0000009900977202 */ /* 0x000fe20000000f00 */
[----:B------:R-:W-:-:S04]  /*bbe0*/  IMAD.MOV.U32 R153, RZ, RZ, R163 ;  /* 0x000000ffff997224 */ /* 0x000fc800078e00a3 */
[----:B------:R-:W-:-:S07]  /*bbf0*/  @!P1 FMUL.FTZ R151, R162, R151 ;  /* 0x00000097a2979220 */ /* 0x000fce0000410000 */
[----:B------:R-:W-:Y:S05]  /*bc00*/  WARPSYNC.COLLECTIVE R152, `(.L_x_494) ;  /* 0x0000000098087348 */ /* 0x000fea0003c00000 */
[----:B------:R0:W1:Y:S02]  /*bc10*/  SHFL.DOWN P0, R153, R153, R86, R87 ;  /* 0x0800005699997389 */ /* 0x0000640000000057 */
[----:B01----:R-:W-:Y:S05]  /*bc20*/  ENDCOLLECTIVE ;  /* 0x000000000000791b */ /* 0x003fea0003800000 */
.L_x_494:
[----:B------:R-:W-:-:S05]  /*bc30*/  MOV R86, R153 ;  /* 0x0000009900567202 */ /* 0x000fca0000000f00 */
[----:B------:R-:W-:Y:S01]  /*bc40*/  @!P1 FFMA.FTZ R86, R162, R86, R163 ;  /* 0x00000056a2569223 */ /* 0x000fe200000100a3 */
[----:B------:R-:W-:-:S03]  /*bc50*/  @!P1 MOV R162, R151 ;  /* 0x0000009700a29202 */ /* 0x000fc60000000f00 */
[----:B------:R-:W-:Y:S02]  /*bc60*/  @!P1 IMAD.MOV.U32 R163, RZ, RZ, R86 ;  /* 0x000000ffffa39224 */ /* 0x000fe400078e0056 */
[----:B------:R-:W-:Y:S02]  /*bc70*/  HFMA2 R86, -RZ, RZ, 0, 2.384185791015625e-07 ;  /* 0x00000004ff567431 */ /* 0x000fe400000001ff */
[----:B------:R-:W-:-:S07]  /*bc80*/  IMAD.MOV.U32 R153, RZ, RZ, R162 ;  /* 0x000000ffff997224 */ /* 0x000fce00078e00a2 */
[----:B------:R-:W-:Y:S05]  /*bc90*/  WARPSYNC.COLLECTIVE R152, `(.L_x_495) ;  /* 0x0000000098087348 */ /* 0x000fea0003c00000 */
[----:B------:R0:W1:Y:S02]  /*bca0*/  SHFL.DOWN P0, R153, R153, R86, R87 ;  /* 0x0800005699997389 */ /* 0x0000640000000057 */
[----:B01----:R-:W-:Y:S05]  /*bcb0*/  ENDCOLLECTIVE ;  /* 0x000000000000791b */ /* 0x003fea0003800000 */
.L_x_495:
[----:B------:R-:W-:Y:S01]  /*bcc0*/  IMAD.MOV.U32 R151, RZ, RZ, R153 ;  /* 0x000000ffff977224 */ /* 0x000fe200078e0099 */
[----:B------:R-:W-:-:S03]  /*bcd0*/  MOV R153, R163 ;  /* 0x000000a300997202 */ /* 0x000fc60000000f00 */
[----:B------:R-:W-:-:S07]  /*bce0*/  @!P3 FMUL.FTZ R151, R162, R151 ;  /* 0x00000097a297b220 */ /* 0x000fce0000410000 */
[----:B------:R-:W-:Y:S05]  /*bcf0*/  WARPSYNC.COLLECTIVE R152, `(.L_x_496) ;  /* 0x0000000098087348 */ /* 0x000fea0003c00000 */
[----:B------:R0:W1:Y:S02]  /*bd00*/  SHFL.DOWN P0, R153, R153, R86, R87 ;  /* 0x0800005699997389 */ /* 0x0000640000000057 */
[----:B01----:R-:W-:Y:S05]  /*bd10*/  ENDCOLLECTIVE ;  /* 0x000000000000791b */ /* 0x003fea0003800000 */
.L_x_496:
[----:B------:R-:W-:-:S04]  /*bd20*/  IMAD.MOV.U32 R86, RZ, RZ, R153 ;  /* 0x000000ffff567224 */ /* 0x000fc800078e0099 */
[----:B------:R-:W-:Y:S01]  /*bd30*/  @!P3 FFMA.FTZ R86, R162, R86, R163 ;  /* 0x00000056a256b223 */ /* 0x000fe200000100a3 */
[----:B------:R-:W-:-:S04]  /*bd40*/  @!P3 IMAD.MOV.U32 R162, RZ, RZ, R151 ;  /* 0x000000ffffa2b224 */ /* 0x000fc800078e0097 */
[----:B------:R-:W-:Y:S01]  /*bd50*/  @!P3 MOV R163, R86 ;  /* 0x0000005600a3b202 */ /* 0x000fe20000000f00 */
[----:B------:R-:W-:Y:S01]  /*bd60*/  IMAD.MOV.U32 R86, RZ, RZ, 0x8 ;  /* 0x00000008ff567424 */ /* 0x000fe200078e00ff */
[----:B------:R-:W-:-:S07]  /*bd70*/  MOV R153, R162 ;  /* 0x000000a200997202 */ /* 0x000fce0000000f00 */
[----:B------:R-:W-:Y:S05]  /*bd80*/  WARPSYNC.COLLECTIVE R152, `(.L_x_497) ;  /* 0x0000000098087348 */ /* 0x000fea0003c00000 */
[----:B------:R0:W1:Y:S02]  /*bd90*/  SHFL.DOWN P0, R153, R153, R86, R87 ;  /* 0x0800005699997389 */ /* 0x0000640000000057 */
[----:B01----:R-:W-:Y:S05]  /*bda0*/  ENDCOLLECTIVE ;  /* 0x000000000000791b */ /* 0x003fea0003800000 */
.L_x_497:
[----:B------:R-:W-:Y:S01]  /*bdb0*/  MOV R151, R153 ;  /* 0x0000009900977202 */ /* 0x000fe20000000f00 */
[----:B------:R-:W-:-:S04]  /*bdc0*/  IMAD.MOV.U32 R153, RZ, RZ, R163 ;  /* 0x000000ffff997224 */ /* 0x000fc800078e00a3 */
[----:B------:R-:W-:-:S07]  /*bdd0*/  @!P4 FMUL.FTZ R151, R162, R151 ;  /* 0x00000097a297c220 */ /* 0x000fce0000410000 */
[----:B------:R-:W-:Y:S05]  /*bde0*/  WARPSYNC.COLLECTIVE R152, `(.L_x_498) ;  /* 0x0000000098087348 */ /* 0x000fea0003c00000 */
[----:B------:R0:W1:Y:S02]  /*bdf0*/  SHFL.DOWN P0, R153, R153, R86, R87 ;  /* 0x0800005699997389 */ /* 0x0000640000000057 */
[----:B01----:R-:W-:Y:S05]  /*be00*/  ENDCOLLECTIVE ;  /* 0x000000000000791b */ /* 0x003fea0003800000 */
.L_x_498:
[----:B------:R-:W-:-:S05]  /*be10*/  MOV R86, R153 ;  /* 0x0000009900567202 */ /* 0x000fca0000000f00 */
[----:B------:R-:W-:Y:S01]  /*be20*/  @!P4 FFMA.FTZ R86, R162, R86, R163 ;  /* 0x00000056a256c223 */ /* 0x000fe200000100a3 */
[----:B------:R-:W-:-:S03]  /*be30*/  @!P4 MOV R162, R151 ;  /* 0x0000009700a2c202 */ /* 0x000fc60000000f00 */
[----:B------:R-:W-:Y:S02]  /*be40*/  @!P4 IMAD.MOV.U32 R163, RZ, RZ, R86 ;  /* 0x000000ffffa3c224 */ /* 0x000fe400078e0056 */
[----:B------:R-:W-:Y:S02]  /*be50*/  HFMA2 R86, -RZ, RZ, 0, 9.5367431640625e-07 ;  /* 0x00000010ff567431 */ /* 0x000fe400000001ff */
[----:B------:R-:W-:-:S07]  /*be60*/  IMAD.MOV.U32 R153, RZ, RZ, R162 ;  /* 0x000000ffff997224 */ /* 0x000fce00078e00a2 */
[----:B------:R-:W-:Y:S05]  /*be70*/  WARPSYNC.COLLECTIVE R152, `(.L_x_499) ;  /* 0x0000000098087348 */ /* 0x000fea0003c00000 */
[----:B------:R0:W1:Y:S02]  /*be80*/  SHFL.DOWN P0, R153, R153, R86, R87 ;  /* 0x0800005699997389 */ /* 0x0000640000000057 */
[----:B01----:R-:W-:Y:S05]  /*be90*/  ENDCOLLECTIVE ;  /* 0x000000000000791b */ /* 0x003fea0003800000 */
.L_x_499:
[----:B------:R-:W-:Y:S01]  /*bea0*/  IMAD.MOV.U32 R151, RZ, RZ, R153 ;  /* 0x000000ffff977224 */ /* 0x000fe200078e0099 */
[----:B------:R-:W-:-:S03]  /*beb0*/  MOV R153, R163 ;  /* 0x000000a300997202 */ /* 0x000fc60000000f00 */
[----:B------:R-:W-:-:S07]  /*bec0*/  @!P5 FMUL.FTZ R151, R162, R151 ;  /* 0x00000097a297d220 */ /* 0x000fce0000410000 */
[----:B------:R-:W-:Y:S05]  /*bed0*/  WARPSYNC.COLLECTIVE R152, `(.L_x_500) ;  /* 0x0000000098087348 */ /* 0x000fea0003c00000 */
[----:B------:R0:W1:Y:S02]  /*bee0*/  SHFL.DOWN P0, R153, R153, R86, R87 ;  /* 0x0800005699997389 */ /* 0x0000640000000057 */
[----:B01----:R-:W-:Y:S05]  /*bef0*/  ENDCOLLECTIVE ;  /* 0x000000000000791b */ /* 0x003fea0003800000 */
.L_x_500:
[----:B------:R-:W-:Y:S02]  /*bf00*/  IMAD.MOV.U32 R87, RZ, RZ, RZ ;  /* 0x000000ffff577224 */ /* 0x000fe400078e00ff */
[----:B------:R-:W-:-:S04]  /*bf10*/  IMAD.MOV.U32 R86, RZ, RZ, R153 ;  /* 0x000000ffff567224 */ /* 0x000fc800078e0099 */
[----:B------:R-:W-:Y:S01]  /*bf20*/  @!P5 FFMA.FTZ R86, R162, R86, R163 ;  /* 0x00000056a256d223 */ /* 0x000fe200000100a3 */
[----:B------:R-:W-:-:S04]  /*bf30*/  @!P5 IMAD.MOV.U32 R162, RZ, RZ, R151 ;  /* 0x000000ffffa2d224 */ /* 0x000fc800078e0097 */
[----:B------:R-:W-:Y:S01]  /*bf40*/  @!P5 MOV R163, R86 ;  /* 0x0000005600a3d202 */ /* 0x000fe20000000f00 */
[----:B------:R-:W-:Y:S01]  /*bf50*/  HFMA2 R86, -RZ, RZ, 0, 1.847743988037109375e-06 ;  /* 0x0000001fff567431 */ /* 0x000fe200000001ff */
[----:B------:R-:W-:-:S07]  /*bf60*/  MOV R151, R162 ;  /* 0x000000a200977202 */ /* 0x000fce0000000f00 */
[----:B------:R-:W-:Y:S05]  /*bf70*/  WARPSYNC.COLLECTIVE R152, `(.L_x_501) ;  /* 0x0000000098087348 */ /* 0x000fea0003c00000 */
[----:B------:R0:W1:Y:S02]  /*bf80*/  SHFL.IDX P3, R153, R151, R87, R86 ;  /* 0x0000005797997389 */ /* 0x0000640000060056 */
[----:B01----:R-:W-:Y:S05]  /*bf90*/  ENDCOLLECTIVE ;  /* 0x000000000000791b */ /* 0x003fea0003800000 */
.L_x_501:
[----:B------:R-:W-:Y:S01]  /*bfa0*/  MOV R151, R163 ;  /* 0x000000a300977202 */ /* 0x000fe20000000f00 */
[----:B------:R-:W-:-:S07]  /*bfb0*/  IMAD.MOV.U32 R157, RZ, RZ, R153 ;  /* 0x000000ffff9d7224 */ /* 0x000fce00078e0099 */
[----:B------:R-:W-:Y:S05]  /*bfc0*/  WARPSYNC.COLLECTIVE R152, `(.L_x_502) ;  /* 0x0000000098087348 */ /* 0x000fea0003c00000 */
[----:B------:R0:W1:Y:S02]  /*bfd0*/  SHFL.IDX P3, R153, R151, R87, R86 ;  /* 0x0000005797997389 */ /* 0x0000640000060056 */
[----:B01----:R-:W-:Y:S05]  /*bfe0*/  ENDCOLLECTIVE ;  /* 0x000000000000791b */ /* 0x003fea0003800000 */
.L_x_502:
        /* <DEDUP_REMOVED lines=10> */
.L_x_503:
[----:B------:R-:W-:Y:S01]  /*c090*/  IMAD.MOV.U32 R162, RZ, RZ, R153 ;  /* 0x000000ffffa27224 */ /* 0x000fe200078e0099 */
[----:B------:R-:W-:-:S07]  /*c0a0*/  MOV R153, R163 ;  /* 0x000000a300997202 */ /* 0x000fce0000000f00 */
[----:B------:R-:W-:Y:S05]  /*c0b0*/  WARPSYNC.COLLECTIVE R152, `(.L_x_504) ;  /* 0x0000000098087348 */ /* 0x000fea0003c00000 */
[----:B------:R0:W1:Y:S02]  /*c0c0*/  SHFL.DOWN P0, R153, R153, R86, R87 ;  /* 0x0800005699997389 */ /* 0x0000640000000057 */
[----:B01----:R-:W-:Y:S05]  /*c0d0*/  ENDCOLLECTIVE ;  /* 0x000000000000791b */ /* 0x003fea0003800000 */
.L_x_504:
[----:B------:R-:W-:Y:S01]  /*c0e0*/  HFMA2 R87, -RZ, RZ, 0, 0 ;  /* 0x00000000ff577431 */ /* 0x000fe200000001ff */
[----:B------:R-:W-:Y:S02]  /*c0f0*/  MOV R86, 0x1f ;  /* 0x0000001f00567802 */ /* 0x000fe40000000f00 */
[----:B------:R-:W-:-:S07]  /*c100*/  MOV R163, R153 ;  /* 0x0000009900a37202 */ /* 0x000fce0000000f00 */
[----:B------:R-:W-:Y:S05]  /*c110*/  WARPSYNC.COLLECTIVE R152, `(.L_x_505) ;  /* 0x0000000098087348 */ /* 0x000fea0003c00000 */
[----:B------:R0:W1:Y:S02]  /*c120*/  SHFL.IDX P3, R153, R151, R87, R86 ;  /* 0x0000005797997389 */ /* 0x0000640000060056 */
[----:B01----:R-:W-:Y:S05]  /*c130*/  ENDCOLLECTIVE ;  /* 0x000000000000791b */ /* 0x003fea0003800000 */
.L_x_505:
[----:B------:R-:W-:Y:S02]  /*c140*/  ISETP.NE.AND P0, PT, R79, 0x1f, PT ;  /* 0x0000001f4f00780c */ /* 0x000fe40003f05270 */
[----:B------:R-:W-:Y:S01]  /*c150*/  MOV R151, R43 ;  /* 0x0000002b00977202 */ /* 0x000fe20000000f00 */
[----:B------:R-:W-:-:S10]  /*c160*/  IMAD.MOV.U32 R42, RZ, RZ, R153 ;  /* 0x000000ffff2a7224 */ /* 0x000fd400078e0099 */
[----:B------:R-:W-:Y:S05]  /*c170*/  WARPSYNC.COLLECTIVE R152, `(.L_x_506) ;  /* 0x0000000098087348 */ /* 0x000fea0003c00000 */
[----:B------:R0:W1:Y:S02]  /*c180*/  SHFL.IDX P3, R153, R151, R87, R86 ;  /* 0x0000005797997389 */ /* 0x0000640000060056 */
[----:B01----:R-:W-:Y:S05]  /*c190*/  ENDCOLLECTIVE ;  /* 0x000000000000791b */ /* 0x003fea0003800000 */
.L_x_506:
[----:B------:R-:W-:Y:S01]  /*c1a0*/  MOV R43, R153 ;  /* 0x00000099002b7202 */ /* 0x000fe20000000f00 */
[----:B------:R-:W-:Y:S06]  /*c1b0*/  BRA `(.L_x_507) ;  /* 0xffffffb400747947 */ /* 0x000fec000383ffff */
.L_x_508:
        /* <DEDUP_REMOVED lines=12> */
.L_x_10413:


//--------------------- .text._Z25selective_scan_bwd_kernelI32Selective_Scan_bwd_kernel_traitsILi128ELi16ELb0ELb0ELb1ELb1ELb0EN3c108BFloat16EfEEv12SSMParamsBwd --------------------------
	.section	.text._Z25selective_scan_bwd_kernelI32Selective_Scan_bwd_kernel_traitsILi128ELi16ELb0ELb0ELb1ELb1ELb0EN3c108BFloat16EfEEv12SSMParamsBwd,"ax",@progbits
	.align	128
        .global         _Z25selective_scan_bwd_kernelI32Selective_Scan_bwd_kernel_traitsILi128ELi16ELb0ELb0ELb1ELb1ELb0EN3c108BFloat16EfEEv12SSMParamsBwd
        .type           _Z25selective_scan_bwd_kernelI32Selective_Scan_bwd_kernel_traitsILi128ELi16ELb0ELb0ELb1ELb1ELb0EN3c108BFloat16EfEEv12SSMParamsBwd,@function
        .size           _Z25selective_scan_bwd_kernelI32Selective_Scan_bwd_kernel_traitsILi128ELi16ELb0ELb0ELb1ELb1ELb0EN3c108BFloat16EfEEv12SSMParamsBwd,(.L_x_10414 - _Z25selective_scan_bwd_kernelI32Selective_Scan_bwd_kernel_traitsILi128ELi16ELb0ELb0ELb1ELb1ELb0EN3c108BFloat16EfEEv12SSMParamsBwd)
        .other          _Z25selective_scan_bwd_kernelI32Selective_Scan_bwd_kernel_traitsILi128ELi16ELb0ELb0ELb1ELb1ELb0EN3c108BFloat16EfEEv12SSMParamsBwd,@"STO_CUDA_ENTRY STV_DEFAULT"
_Z25selective_scan_bwd_kernelI32Selective_Scan_bwd_kernel_traitsILi128ELi16ELb0ELb0ELb1ELb1ELb0EN3c108BFloat16EfEEv12SSMParamsBwd:
.text._Z25selective_scan_bwd_kernelI32Selective_Scan_bwd_kernel_traitsILi128ELi16ELb0ELb0ELb1ELb1ELb0EN3c108BFloat16EfEEv12SSMParamsBwd:
        /* <DEDUP_REMOVED lines=54> */
[----:B---3--:R-:W-:-:S02]  /*0360*/  IADD3 R2, PT, PT, R0, 0xffffffe, RZ ;  /* 0x0ffffffe00027810 */ /* 0x008fc40007ffe0ff */
[----:B------:R-:W-:-:S04]  /*0370*/  MOV R0, UR8 ;  /* 0x0000000800007c02 */ /* 0x000fc80008000f00 */
        /* <DEDUP_REMOVED lines=72> */
[C---:B0-----:R-:W-:Y:S01]  /*0800*/  IMAD.SHL.U32 R85, R0.reuse, 0x10, RZ ;  /* 0x0000001000557824 */ /* 0x041fe200078e00ff */
[----:B------:R-:W-:-:S04]  /*0810*/  LOP3.LUT R40, R0, 0x1f, RZ, 0xc0, !PT ;  /* 0x0000001f00287812 */ /* 0x000fc800078ec0ff */
[----:B-12---:R-:W-:-:S07]  /*0820*/  LOP3.LUT R85, R40, 0x3e00, R85, 0xf8, !PT ;  /* 0x00003e0028557812 */ /* 0x006fce00078ef855 */
.L_x_588:
[----:B------:R-:W0:Y:S01]  /*0830*/  LDCU UR23, c[0x0][0x388] ;  /* 0x00007100ff1777ac */ /* 0x000e220008000800 */
[----:B------:R-:W-:Y:S02]  /*0840*/  MOV R4, UR11 ;  /* 0x0000000b00047c02 */ /* 0x000fe40008000f00 */
[----:B------:R-:W-:Y:S01]  /*0850*/  MOV R5, UR16 ;  /* 0x0000001000057c02 */ /* 0x000fe20008000f00 */
[----:B------:R-:W-:Y:S01]  /*0860*/  ULEA UR8, UR10, 0xfffff800, 0xb ;  /* 0xfffff8000a087891 */ /* 0x000fe2000f8e58ff */
[----:B------:R-:W-:Y:S02]  /*0870*/  PRMT R15, RZ, 0x7610, R15 ;  /* 0x00007610ff0f7816 */ /* 0x000fe4000000000f */
[----:B------:R-:W-:Y:S01]  /*0880*/  PRMT R3, RZ, 0x7610, R3 ;  /* 0x00007610ff037816 */ /* 0x000fe20000000003 */
[----:B------:R-:W-:Y:S01]  /*0890*/  IMAD.WIDE.U32 R8, R85, 0x2, R4 ;  /* 0x0000000255087825 */ /* 0x000fe200078e0004 */
[----:B------:R-:W-:Y:S02]  /*08a0*/  PRMT R16, RZ, 0x7610, R16 ;  /* 0x00007610ff107816 */ /* 0x000fe40000000010 */
[----:B------:R-:W-:-:S02]  /*08b0*/  PRMT R10, RZ, 0x7610, R10 ;  /* 0x00007610ff0a7816 */ /* 0x000fc4000000000a */
[----:B------:R-:W-:Y:S02]  /*08c0*/  PRMT R11, RZ, 0x7610, R11 ;  /* 0x00007610ff0b7816 */ /* 0x000fe4000000000b */
[----:B------:R-:W-:Y:S02]  /*08d0*/  PRMT R14, RZ, 0x7610, R14 ;  /* 0x00007610ff0e7816 */ /* 0x000fe4000000000e */
[----:B------:R-:W-:Y:S01]  /*08e0*/  PRMT R12, RZ, 0x7610, R12 ;  /* 0x00007610ff0c7816 */ /* 0x000fe2000000000c */
[----:B0-----:R-:W-:Y:S01]  /*08f0*/  UIADD3 UR8, UPT, UPT, -UR8, UR23, URZ ;  /* 0x0000001708087290 */ /* 0x001fe2000fffe1ff */
[----:B------:R-:W-:Y:S02]  /*0900*/  PRMT R13, RZ, 0x7610, R13 ;  /* 0x00007610ff0d7816 */ /* 0x000fe4000000000d */
[----:B------:R-:W-:Y:S02]  /*0910*/  PRMT R17, RZ, 0x7610, R17 ;  /* 0x00007610ff117816 */ /* 0x000fe40000000011 */
[----:B------:R-:W-:-:S02]  /*0920*/  PRMT R18, RZ, 0x7610, R18 ;  /* 0x00007610ff127816 */ /* 0x000fc40000000012 */
[----:B------:R-:W-:Y:S01]  /*0930*/  ISETP.GE.AND P0, PT, R85, UR8, PT ;  /* 0x0000000855007c0c */ /* 0x000fe2000bf06270 */
[----:B------:R-:W-:Y:S01]  /*0940*/  IMAD.SHL.U32 R85, R0, 0x10, RZ ;  /* 0x0000001000557824 */ /* 0x000fe200078e00ff */
[----:B------:R-:W-:Y:S01]  /*0950*/  PRMT R0, RZ, 0x7610, R0 ;  /* 0x00007610ff007816 */ /* 0x000fe20000000000 */
[----:B------:R-:W-:Y:S01]  /*0960*/  BAR.SYNC.DEFER_BLOCKING 0x0 ;  /* 0x0000000000007b1d */ /* 0x000fe20000010000 */
[----:B------:R-:W-:Y:S02]  /*0970*/  P2R R58, PR, RZ, 0x1 ;  /* 0x00000001ff3a7803 */ /* 0x000fe40000000000 */
[----:B------:R-:W-:Y:S02]  /*0980*/  LOP3.LUT R78, R85, 0x3e00, RZ, 0xc0, !PT ;  /* 0x00003e00554e7812 */ /* 0x000fe400078ec0ff */
[----:B------:R-:W-:Y:S02]  /*0990*/  PRMT R19, RZ, 0x7610, R19 ;  /* 0x00007610ff137816 */ /* 0x000fe40000000013 */
[----:B------:R-:W-:-:S02]  /*09a0*/  LOP3.LUT R77, R78, R40, RZ, 0xfc, !PT ;  /* 0x000000284e4d7212 */ /* 0x000fc400078efcff */
[----:B------:R-:W-:Y:S02]  /*09b0*/  PRMT R20, RZ, 0x7610, R20 ;  /* 0x00007610ff147816 */ /* 0x000fe40000000014 */
[C---:B------:R-:W-:Y:S02]  /*09c0*/  LOP3.LUT R76, R77.reuse, 0x20, RZ, 0xfc, !PT ;  /* 0x000000204d4c7812 */ /* 0x040fe400078efcff */
[----:B------:R-:W-:Y:S02]  /*09d0*/  SHF.L.U32 R4, R77, 0x1, RZ ;  /* 0x000000014d047819 */ /* 0x000fe400000006ff */
[----:B------:R-:W-:Y:S02]  /*09e0*/  PRMT R21, RZ, 0x7610, R21 ;  /* 0x00007610ff157816 */ /* 0x000fe40000000015 */
[----:B------:R-:W-:Y:S02]  /*09f0*/  IADD3 R6, P1, PT, R4, UR17, RZ ;  /* 0x0000001104067c10 */ /* 0x000fe4000ff3e0ff */
[----:B------:R-:W-:-:S02]  /*0a00*/  PRMT R22, RZ, 0x7610, R22 ;  /* 0x00007610ff167816 */ /* 0x000fc40000000016 */
[----:B------:R-:W-:Y:S01]  /*0a10*/  PRMT R23, RZ, 0x7610, R23 ;  /* 0x00007610ff177816 */ /* 0x000fe20000000017 */
[----:B------:R-:W2:Y:S01]  /*0a20*/  @!P0 LDG.E.U16 R0, desc[UR34][R8.64] ;  /* 0x0000002208008981 */ /* 0x000ea2000c1e1500 */
[----:B------:R-:W-:Y:S02]  /*0a30*/  ISETP.GE.AND P0, PT, R76, UR8, PT ;  /* 0x000000084c007c0c */ /* 0x000fe4000bf06270 */
[C---:B------:R-:W-:Y:S02]  /*0a40*/  LOP3.LUT R70, R77.reuse, 0xe0, RZ, 0xfc, !PT ;  /* 0x000000e04d467812 */ /* 0x040fe400078efcff */
[----:B------:R-:W-:Y:S02]  /*0a50*/  P2R R51, PR, RZ, 0x1 ;  /* 0x00000001ff337803 */ /* 0x000fe40000000000 */
[----:B------:R-:W-:Y:S02]  /*0a60*/  IADD3 R4, P0, PT, R4, UR19, RZ ;  /* 0x0000001304047c10 */ /* 0x000fe4000ff1e0ff */
[----:B------:R-:W-:-:S02]  /*0a70*/  LOP3.LUT R69, R77, 0x100, RZ, 0xfc, !PT ;  /* 0x000001004d457812 */ /* 0x000fc400078efcff */
[C---:B------:R-:W-:Y:S01]  /*0a80*/  LOP3.LUT R75, R77.reuse, 0x40, RZ, 0xfc, !PT ;  /* 0x000000404d4b7812 */ /* 0x040fe200078efcff */
[----:B------:R-:W-:Y:S01]  /*0a90*/  IMAD.X R5, RZ, RZ, UR20, P0 ;  /* 0x00000014ff057e24 */ /* 0x000fe200080e06ff */
[----:B------:R-:W-:Y:S02]  /*0aa0*/  ISETP.GE.AND P0, PT, R70, UR8, PT ;  /* 0x0000000846007c0c */ /* 0x000fe4000bf06270 */
[C---:B------:R-:W-:Y:S02]  /*0ab0*/  LOP3.LUT R74, R77.reuse, 0x60, RZ, 0xfc, !PT ;  /* 0x000000604d4a7812 */ /* 0x040fe400078efcff */
[C---:B------:R-:W-:Y:S02]  /*0ac0*/  LOP3.LUT R71, R77.reuse, 0xc0, RZ, 0xfc, !PT ;  /* 0x000000c04d477812 */ /* 0x040fe400078efcff */
[C---:B------:R-:W-:Y:S02]  /*0ad0*/  LOP3.LUT R73, R77.reuse, 0x80, RZ, 0xfc, !PT ;  /* 0x000000804d497812 */ /* 0x040fe400078efcff */
[----:B------:R-:W-:-:S02]  /*0ae0*/  LOP3.LUT R72, R77, 0xa0, RZ, 0xfc, !PT ;  /* 0x000000a04d487812 */ /* 0x000fc400078efcff */
[----:B------:R-:W-:Y:S02]  /*0af0*/  IADD3.X R7, PT, PT, RZ, UR18, RZ, P1, !PT ;  /* 0x00000012ff077c10 */ /* 0x000fe40008ffe4ff */
[----:B------:R-:W-:Y:S01]  /*0b00*/  P2R R56, PR, RZ, 0x1 ;  /* 0x00000001ff387803 */ /* 0x000fe20000000000 */
[----:B------:R-:W3:Y:S01]  /*0b10*/  @!P0 LDG.E.U16 R15, desc[UR34][R8.64+0x1c0] ;  /* 0x0001c022080f8981 */ /* 0x000ee2000c1e1500 */
[----:B------:R-:W-:Y:S02]  /*0b20*/  ISETP.GE.AND P1, PT, R76, UR8, PT ;  /* 0x000000084c007c0c */ /* 0x000fe4000bf26270 */
[----:B------:R-:W-:Y:S02]  /*0b30*/  ISETP.GE.AND P0, PT, R69, UR8, PT ;  /* 0x0000000845007c0c */ /* 0x000fe4000bf06270 */
[----:B------:R-:W-:Y:S02]  /*0b40*/  ISETP.GE.AND P6, PT, R75, UR8, PT ;  /* 0x000000084b007c0c */ /* 0x000fe4000bfc6270 */
[----:B------:R-:W-:-:S02]  /*0b50*/  ISETP.GE.AND P5, PT, R74, UR8, PT ;  /* 0x000000084a007c0c */ /* 0x000fc4000bfa6270 */
[----:B------:R-:W-:Y:S02]  /*0b60*/  ISETP.GE.AND P2, PT, R71, UR8, PT ;  /* 0x0000000847007c0c */ /* 0x000fe4000bf46270 */
[----:B------:R-:W-:Y:S02]  /*0b70*/  ISETP.GE.AND P4, PT, R73, UR8, PT ;  /* 0x0000000849007c0c */ /* 0x000fe4000bf86270 */
[----:B------:R-:W-:Y:S01]  /*0b80*/  ISETP.GE.AND P3, PT, R72, UR8, PT ;  /* 0x0000000848007c0c */ /* 0x000fe2000bf66270 */
[----:B------:R-:W4:Y:S01]  /*0b90*/  @!P1 LDG.E.U16 R3, desc[UR34][R8.64+0x40] ;  /* 0x0000402208039981 */ /* 0x000f22000c1e1500 */
[----:B------:R-:W-:Y:S02]  /*0ba0*/  LOP3.LUT R2, R2, 0xfffffffe, RZ, 0xc0, !PT ;  /* 0xfffffffe02027812 */ /* 0x000fe400078ec0ff */
[C---:B------:R-:W-:Y:S01]  /*0bb0*/  LOP3.LUT R68, R77.reuse, 0x120, RZ, 0xfc, !PT ;  /* 0x000001204d447812 */ /* 0x040fe200078efcff */
[----:B------:R-:W5:Y:S01]  /*0bc0*/  @!P0 LDG.E.U16 R16, desc[UR34][R8.64+0x200] ;  /* 0x0002002208108981 */ /* 0x000f62000c1e1500 */
[----:B------:R-:W-:-:S02]  /*0bd0*/  LOP3.LUT R67, R77, 0x140, RZ, 0xfc, !PT ;  /* 0x000001404d437812 */ /* 0x000fc400078efcff */
[C---:B------:R-:W-:Y:S01]  /*0be0*/  LOP3.LUT R66, R77.reuse, 0x160, RZ, 0xfc, !PT ;  /* 0x000001604d427812 */ /* 0x040fe200078efcff */
[----:B------:R-:W3:Y:S01]  /*0bf0*/  @!P6 LDG.E.U16 R10, desc[UR34][R8.64+0x80] ;  /* 0x00008022080ae981 */ /* 0x000ee2000c1e1500 */
[C---:B------:R-:W-:Y:S02]  /*0c00*/  LOP3.LUT R65, R77.reuse, 0x180, RZ, 0xfc, !PT ;  /* 0x000001804d417812 */ /* 0x040fe400078efcff */
[----:B------:R-:W-:Y:S01]  /*0c10*/  @P0 LOP3.LUT R2, R2, 0x1, RZ, 0xfc, !PT ;  /* 0x0000000102020812 */ /* 0x000fe200078efcff */
[----:B------:R-:W5:Y:S01]  /*0c20*/  @!P5 LDG.E.U16 R11, desc[UR34][R8.64+0xc0] ;  /* 0x0000c022080bd981 */ /* 0x000f62000c1e1500 */
[----:B------:R-:W-:Y:S02]  /*0c30*/  LOP3.LUT R64, R77, 0x1a0, RZ, 0xfc, !PT ;  /* 0x000001a04d407812 */ /* 0x000fe400078efcff */
[----:B------:R-:W-:Y:S01]  /*0c40*/  ISETP.GE.AND P0, PT, R68, UR8, PT ;  /* 0x0000000844007c0c */ /* 0x000fe2000bf06270 */
[----:B------:R-:W5:Y:S01]  /*0c50*/  @!P2 LDG.E.U16 R14, desc[UR34][R8.64+0x180] ;  /* 0x00018022080ea981 */ /* 0x000f62000c1e1500 */
[----:B------:R-:W-:-:S02]  /*0c60*/  P2R R57, PR, RZ, 0x4 ;  /* 0x00000004ff397803 */ /* 0x000fc40000000000 */
[----:B------:R-:W-:Y:S01]  /*0c70*/  LOP3.LUT R63, R77, 0x1c0, RZ, 0xfc, !PT ;  /* 0x000001c04d3f7812 */ /* 0x000fe200078efcff */
[----:B------:R-:W5:Y:S01]  /*0c80*/  @!P4 LDG.E.U16 R12, desc[UR34][R8.64+0x100] ;  /* 0x00010022080cc981 */ /* 0x000f62000c1e1500 */
[----:B------:R-:W-:Y:S02]  /*0c90*/  ISETP.GE.AND P1, PT, R67, UR8, PT ;  /* 0x0000000843007c0c */ /* 0x000fe4000bf26270 */
[----:B------:R-:W-:Y:S01]  /*0ca0*/  P2R R55, PR, RZ, 0x8 ;  /* 0x00000008ff377803 */ /* 0x000fe20000000000 */
[----:B------:R-:W5:Y:S01]  /*0cb0*/  @!P3 LDG.E.U16 R13, desc[UR34][R8.64+0x140] ;  /* 0x00014022080db981 */ /* 0x000f62000c1e1500 */
[----:B------:R-:W-:Y:S02]  /*0cc0*/  LOP3.LUT R62, R77, 0x1e0, RZ, 0xfc, !PT ;  /* 0x000001e04d3e7812 */ /* 0x000fe400078efcff */
[----:B------:R-:W-:Y:S01]  /*0cd0*/  ISETP.GE.AND P2, PT, R66, UR8, PT ;  /* 0x0000000842007c0c */ /* 0x000fe2000bf46270 */
[----:B------:R-:W5:Y:S01]  /*0ce0*/  @!P0 LDG.E.U16 R17, desc[UR34][R8.64+0x240] ;  /* 0x0002402208118981 */ /* 0x000f62000c1e1500 */
[----:B------:R-:W-:-:S02]  /*0cf0*/  P2R R54, PR, RZ, 0x10 ;  /* 0x00000010ff367803 */ /* 0x000fc40000000000 */
[----:B------:R-:W-:Y:S02]  /*0d00*/  ISETP.GE.AND P3, PT, R65, UR8, PT ;  /* 0x0000000841007c0c */ /* 0x000fe4000bf66270 */
[----:B------:R-:W-:Y:S01]  /*0d10*/  P2R R53, PR, RZ, 0x20 ;  /* 0x00000020ff357803 */ /* 0x000fe20000000000 */
[----:B------:R-:W5:Y:S01]  /*0d20*/  @!P1 LDG.E.U16 R18, desc[UR34][R8.64+0x280] ;  /* 0x0002802208129981 */ /* 0x000f62000c1e1500 */
[----:B------:R-:W-:Y:S02]  /*0d30*/  ISETP.GE.AND P4, PT, R64, UR8, PT ;  /* 0x0000000840007c0c */ /* 0x000fe4000bf86270 */
[----:B------:R-:W-:Y:S02]  /*0d40*/  P2R R52, PR, RZ, 0x40 ;  /* 0x00000040ff347803 */ /* 0x000fe40000000000 */
        /* <DEDUP_REMOVED lines=11> */
[----:B-1----:R-:W-:-:S04]  /*0e00*/  IADD3 R24, PT, PT, R78, R26, RZ ;  /* 0x0000001a4e187210 */ /* 0x002fc80007ffe0ff */
[CC--:B------:R-:W-:Y:S01]  /*0e10*/  LEA.HI.SX32 R25, R24.reuse, R24.reuse, 0x1b ;  /* 0x0000001818197211 */ /* 0x0c0fe200078fdaff */
[C---:B------:R-:W-:Y:S01]  /*0e20*/  VIADD R27, R24.reuse, 0x40 ;  /* 0x00000040181b7836 */ /* 0x040fe20000000000 */
[C---:B------:R-:W-:Y:S02]  /*0e30*/  IADD3 R9, PT, PT, R24.reuse, 0x60, RZ ;  /* 0x0000006018097810 */ /* 0x040fe40007ffe0ff */
[----:B------:R-:W-:Y:S02]  /*0e40*/  LEA R116, R25, UR29, 0x1 ;  /* 0x0000001d19747c11 */ /* 0x000fe4000f8e08ff */
[C---:B------:R-:W-:Y:S01]  /*0e50*/  IADD3 R25, PT, PT, R24.reuse, 0x20, RZ ;  /* 0x0000002018197810 */ /* 0x040fe20007ffe0ff */
[C---:B------:R-:W-:Y:S01]  /*0e60*/  VIADD R31, R24.reuse, 0xa0 ;  /* 0x000000a0181f7836 */ /* 0x040fe20000000000 */
[----:B------:R-:W-:Y:S02]  /*0e70*/  IADD3 R29, PT, PT, R24, 0x80, RZ ;  /* 0x00000080181d7810 */ /* 0x000fe40007ffe0ff */
[----:B------:R-:W-:-:S02]  /*0e80*/  LEA.HI.SX32 R9, R9, R24, 0x1b ;  /* 0x0000001809097211 */ /* 0x000fc400078fdaff */
[-C--:B------:R-:W-:Y:S02]  /*0e90*/  LEA.HI.SX32 R25, R25, R24.reuse, 0x1b ;  /* 0x0000001819197211 */ /* 0x080fe400078fdaff */
[-C--:B------:R-:W-:Y:S02]  /*0ea0*/  LEA.HI.SX32 R27, R27, R24.reuse, 0x1b ;  /* 0x000000181b1b7211 */ /* 0x080fe400078fdaff */
[-C--:B------:R-:W-:Y:S02]  /*0eb0*/  LEA.HI.SX32 R29, R29, R24.reuse, 0x1b ;  /* 0x000000181d1d7211 */ /* 0x080fe400078fdaff */
[----:B------:R-:W-:Y:S02]  /*0ec0*/  LEA R113, R9, UR29, 0x1 ;  /* 0x0000001d09717c11 */ /* 0x000fe4000f8e08ff */
[----:B------:R-:W-:Y:S02]  /*0ed0*/  LEA.HI.SX32 R31, R31, R24, 0x1b ;  /* 0x000000181f1f7211 */ /* 0x000fe400078fdaff */
[----:B------:R-:W-:-:S02]  /*0ee0*/  LEA R115, R25, UR29, 0x1 ;  /* 0x0000001d19737c11 */ /* 0x000fc4000f8e08ff */
[C---:B------:R-:W-:Y:S02]  /*0ef0*/  IADD3 R9, PT, PT, R24.reuse, 0xc0, RZ ;  /* 0x000000c018097810 */ /* 0x040fe40007ffe0ff */
[----:B------:R-:W-:Y:S01]  /*0f00*/  LEA R114, R27, UR29, 0x1 ;  /* 0x0000001d1b727c11 */ /* 0x000fe2000f8e08ff */
[C---:B------:R-:W-:Y:S01]  /*0f10*/  VIADD R27, R24.reuse, 0x100 ;  /* 0x00000100181b7836 */ /* 0x040fe20000000000 */
[----:B------:R-:W-:Y:S02]  /*0f20*/  LEA R112, R29, UR29, 0x1 ;  /* 0x0000001d1d707c11 */ /* 0x000fe4000f8e08ff */
[----:B------:R-:W-:Y:S02]  /*0f30*/  IADD3 R25, PT, PT, R24, 0xe0, RZ ;  /* 0x000000e018197810 */ /* 0x000fe40007ffe0ff */
[----:B------:R-:W-:Y:S02]  /*0f40*/  LEA R111, R31, UR29, 0x1 ;  /* 0x0000001d1f6f7c11 */ /* 0x000fe4000f8e08ff */
[----:B------:R-:W-:-:S02]  /*0f50*/  LEA.HI.SX32 R9, R9, R24, 0x1b ;  /* 0x0000001809097211 */ /* 0x000fc400078fdaff */
[C---:B------:R-:W-:Y:S02]  /*0f60*/  IADD3 R29, PT, PT, R24.reuse, 0x120, RZ ;  /* 0x00000120181d7810 */ /* 0x040fe40007ffe0ff */
[C---:B------:R-:W-:Y:S02]  /*0f70*/  IADD3 R31, PT, PT, R24.reuse, 0x140, RZ ;  /* 0x00000140181f7810 */ /* 0x040fe40007ffe0ff */
[-C--:B------:R-:W-:Y:S02]  /*0f80*/  LEA.HI.SX32 R25, R25, R24.reuse, 0x1b ;  /* 0x0000001819197211 */ /* 0x080fe400078fdaff */
[----:B------:R-:W-:Y:S02]  /*0f90*/  LEA R110, R9, UR29, 0x1 ;  /* 0x0000001d096e7c11 */ /* 0x000fe4000f8e08ff */
[----:B------:R-:W-:Y:S02]  /*0fa0*/  LEA.HI.SX32 R27, R27, R24, 0x1b ;  /* 0x000000181b1b7211 */ /* 0x000fe400078fdaff */
[----:B------:R-:W-:-:S02]  /*0fb0*/  IADD3 R9, PT, PT, R24, 0x180, RZ ;  /* 0x0000018018097810 */ /* 0x000fc40007ffe0ff */
[-C--:B------:R-:W-:Y:S02]  /*0fc0*/  LEA.HI.SX32 R29, R29, R24.reuse, 0x1b ;  /* 0x000000181d1d7211 */ /* 0x080fe400078fdaff */
[----:B------:R-:W-:Y:S02]  /*0fd0*/  P2R R36, PR, RZ, 0x1 ;  /* 0x00000001ff247803 */ /* 0x000fe40000000000 */
[----:B------:R-:W-:Y:S02]  /*0fe0*/  LEA.HI.SX32 R31, R31, R24, 0x1b ;  /* 0x000000181f1f7211 */ /* 0x000fe400078fdaff */
[----:B------:R-:W-:Y:S02]  /*0ff0*/  LEA R109, R25, UR29, 0x1 ;  /* 0x0000001d196d7c11 */ /* 0x000fe4000f8e08ff */
[----:B------:R-:W-:Y:S02]  /*1000*/  LOP3.LUT P0, RZ, R2, 0x1, RZ, 0xc0, !PT ;  /* 0x0000000102ff7812 */ /* 0x000fe4000780c0ff */
[----:B------:R-:W-:-:S02]  /*1010*/  IADD3 R25, PT, PT, R24, 0x1e0, RZ ;  /* 0x000001e018197810 */ /* 0x000fc40007ffe0ff */
[----:B------:R-:W-:Y:S02]  /*1020*/  LEA R108, R27, UR29, 0x1 ;  /* 0x0000001d1b6c7c11 */ /* 0x000fe4000f8e08ff */
[-C--:B------:R-:W-:Y:S02]  /*1030*/  LEA.HI.SX32 R9, R9, R24.reuse, 0x1b ;  /* 0x0000001809097211 */ /* 0x080fe400078fdaff */
[----:B------:R-:W-:Y:S02]  /*1040*/  LEA R107, R29, UR29, 0x1 ;  /* 0x0000001d1d6b7c11 */ /* 0x000fe4000f8e08ff */
[----:B------:R-:W-:Y:S02]  /*1050*/  LEA R106, R31, UR29, 0x1 ;  /* 0x0000001d1f6a7c11 */ /* 0x000fe4000f8e08ff */
[----:B------:R-:W-:Y:S02]  /*1060*/  P2R R41, PR, RZ, 0x1 ;  /* 0x00000001ff297803 */ /* 0x000fe40000000000 */
[----:B------:R-:W-:-:S02]  /*1070*/  LEA.HI.SX32 R25, R25, R24, 0x1b ;  /* 0x0000001819197211 */ /* 0x000fc400078fdaff */
[----:B------:R-:W-:Y:S02]  /*1080*/  ISETP.NE.AND P0, PT, R56, RZ, PT ;  /* 0x000000ff3800720c */ /* 0x000fe40003f05270 */
[----:B------:R-:W-:Y:S02]  /*1090*/  LEA R104, R9, UR29, 0x1 ;  /* 0x0000001d09687c11 */ /* 0x000fe4000f8e08ff */
        /* <DEDUP_REMOVED lines=14> */
[----:B------:R-:W-:Y:S01]  /*1180*/  ISETP.NE.AND P0, PT, R58, RZ, PT ;  /* 0x000000ff3a00720c */ /* 0x000fe20003f05270 */
[----:B--2---:R-:W-:Y:S04]  /*1190*/  STS.U16 [R116], R0 ;  /* 0x0000000074007388 */ /* 0x004fe80000000400 */
[----:B----4-:R0:W-:Y:S04]  /*11a0*/  STS.U16 [R115+0x40], R3 ;  /* 0x0000400373007388 */ /* 0x0101e80000000400 */
[----:B---3--:R-:W-:Y:S01]  /*11b0*/  STS.U16 [R114+0x80], R10 ;  /* 0x0000800a72007388 */ /* 0x008fe20000000400 */
[----:B0-----:R-:W-:-:S03]  /*11c0*/  VIADD R3, R24, 0x160 ;  /* 0x0000016018037836 */ /* 0x001fc60000000000 */
[----:B-----5:R0:W-:Y:S02]  /*11d0*/  STS.U16 [R113+0xc0], R11 ;  /* 0x0000c00b71007388 */ /* 0x0201e40000000400 */
[----:B------:R-:W-:Y:S02]  /*11e0*/  LEA.HI.SX32 R3, R3, R24, 0x1b ;  /* 0x0000001803037211 */ /* 0x000fe400078fdaff */
[----:B------:R-:W-:Y:S01]  /*11f0*/  STS.U16 [R112+0x100], R12 ;  /* 0x0001000c70007388 */ /* 0x000fe20000000400 */
[----:B0-----:R-:W-:-:S03]  /*1200*/  IADD3 R11, PT, PT, R24, 0x1a0, RZ ;  /* 0x000001a0180b7810 */ /* 0x001fc60007ffe0ff */
[----:B------:R0:W-:Y:S01]  /*1210*/  STS.U16 [R111+0x140], R13 ;  /* 0x0001400d6f007388 */ /* 0x0001e20000000400 */
[----:B------:R-:W-:-:S03]  /*1220*/  LEA.HI.SX32 R11, R11, R24, 0x1b ;  /* 0x000000180b0b7211 */ /* 0x000fc600078fdaff */
[----:B------:R-:W-:Y:S01]  /*1230*/  STS.U16 [R110+0x180], R14 ;  /* 0x0001800e6e007388 */ /* 0x000fe20000000400 */
[----:B0-----:R-:W-:Y:S01]  /*1240*/  VIADD R13, R24, 0x1c0 ;  /* 0x000001c0180d7836 */ /* 0x001fe20000000000 */
[----:B------:R-:W-:Y:S02]  /*1250*/  LEA R105, R3, UR29, 0x1 ;  /* 0x0000001d03697c11 */ /* 0x000fe4000f8e08ff */
[----:B------:R0:W-:Y:S02]  /*1260*/  STS.U16 [R109+0x1c0], R15 ;  /* 0x0001c00f6d007388 */ /* 0x0001e40000000400 */
[----:B------:R-:W-:Y:S02]  /*1270*/  LEA.HI.SX32 R13, R13, R24, 0x1b ;  /* 0x000000180d0d7211 */ /* 0x000fe400078fdaff */
[----:B------:R-:W-:Y:S01]  /*1280*/  STS.U16 [R108+0x200], R16 ;  /* 0x000200106c007388 */ /* 0x000fe20000000400 */
[----:B------:R-:W-:Y:S02]  /*1290*/  LEA R103, R11, UR29, 0x1 ;  /* 0x0000001d0b677c11 */ /* 0x000fe4000f8e08ff */
[----:B------:R-:W-:Y:S01]  /*12a0*/  LEA R102, R13, UR29, 0x1 ;  /* 0x0000001d0d667c11 */ /* 0x000fe2000f8e08ff */
[----:B------:R1:W-:Y:S01]  /*12b0*/  STS.U16 [R107+0x240], R17 ;  /* 0x000240116b007388 */ /* 0x0003e20000000400 */
[----:B------:R-:W-:-:S03]  /*12c0*/  IMAD R24, R26, 0xf, R24 ;  /* 0x0000000f1a187824 */ /* 0x000fc600078e0218 */
[----:B------:R-:W-:Y:S04]  /*12d0*/  STS.U16 [R106+0x280], R18 ;  /* 0x000280126a007388 */ /* 0x000fe80000000400 */
[----:B------:R-:W-:Y:S01]  /*12e0*/  STS.U16 [R105+0x2c0], R19 ;  /* 0x0002c01369007388 */ /* 0x000fe20000000400 */
[----:B------:R-:W-:-:S03]  /*12f0*/  VIADD R9, R24, 0x2 ;  /* 0x0000000218097836 */ /* 0x000fc60000000000 */
[----:B------:R-:W-:Y:S01]  /*1300*/  STS.U16 [R104+0x300], R20 ;  /* 0x0003001468007388 */ /* 0x000fe20000000400 */
[----:B0-----:R-:W-:-:S03]  /*1310*/  VIADD R15, R24, 0x5 ;  /* 0x00000005180f7836 */ /* 0x001fc60000000000 */
[----:B------:R0:W-:Y:S01]  /*1320*/  STS.U16 [R103+0x340], R21 ;  /* 0x0003401567007388 */ /* 0x0001e20000000400 */
[C---:B------:R-:W-:Y:S01]  /*1330*/  VIADD R27, R24.reuse, 0xb ;  /* 0x0000000b181b7836 */ /* 0x040fe20000000000 */
[C---:B------:R-:W-:Y:S01]  /*1340*/  IADD3 R3, PT, PT, R24.reuse, 0x1, RZ ;  /* 0x0000000118037810 */ /* 0x040fe20007ffe0ff */
[C---:B------:R-:W-:Y:S01]  /*1350*/  VIADD R33, R24.reuse, 0xe ;  /* 0x0000000e18217836 */ /* 0x040fe20000000000 */
[----:B------:R-:W-:Y:S01]  /*1360*/  STS.U16 [R102+0x380], R22 ;  /* 0x0003801666007388 */ /* 0x000fe20000000400 */
[C---:B------:R-:W-:Y:S02]  /*1370*/  IADD3 R11, PT, PT, R24.reuse, 0x3, RZ ;  /* 0x00000003180b7810 */ /* 0x040fe40007ffe0ff */
[C---:B------:R-:W-:Y:S01]  /*1380*/  IADD3 R13, PT, PT, R24.reuse, 0x4, RZ ;  /* 0x00000004180d7810 */ /* 0x040fe20007ffe0ff */
[----:B------:R2:W-:Y:S01]  /*1390*/  STS.U16 [R101+0x3c0], R23 ;  /* 0x0003c01765007388 */ /* 0x0005e20000000400 */
[C---:B-1----:R-:W-:Y:S01]  /*13a0*/  IADD3 R17, PT, PT, R24.reuse, 0x6, RZ ;  /* 0x0000000618117810 */ /* 0x042fe20007ffe0ff */
[C---:B0-----:R-:W-:Y:S01]  /*13b0*/  VIADD R21, R24.reuse, 0x8 ;  /* 0x0000000818157836 */ /* 0x041fe20000000000 */
[----:B------:R-:W-:-:S02]  /*13c0*/  IADD3 R19, PT, PT, R24, 0x7, RZ ;  /* 0x0000000718137810 */ /* 0x000fc40007ffe0ff */
[C---:B------:R-:W-:Y:S02]  /*13d0*/  IADD3 R25, PT, PT, R24.reuse, 0xa, RZ ;  /* 0x0000000a18197810 */ /* 0x040fe40007ffe0ff */
[C---:B------:R-:W-:Y:S02]  /*13e0*/  IADD3 R29, PT, PT, R24.reuse, 0xc, RZ ;  /* 0x0000000c181d7810 */ /* 0x040fe40007ffe0ff */
[C---:B------:R-:W-:Y:S02]  /*13f0*/  IADD3 R31, PT, PT, R24.reuse, 0xd, RZ ;  /* 0x0000000d181f7810 */ /* 0x040fe40007ffe0ff */
[C---:B--2---:R-:W-:Y:S02]  /*1400*/  IADD3 R23, PT, PT, R24.reuse, 0x9, RZ ;  /* 0x0000000918177810 */ /* 0x044fe40007ffe0ff */
[----:B------:R-:W-:Y:S02]  /*1410*/  IADD3 R35, PT, PT, R24, 0xf, RZ ;  /* 0x0000000f18237810 */ /* 0x000fe40007ffe0ff */
        /* <DEDUP_REMOVED lines=15> */
[----:B------:R-:W-:Y:S02]  /*1510*/  LEA.HI.SX32 R24, R24, R24, 0x1b ;  /* 0x0000001818187211 */ /* 0x000fe400078fdaff */
[----:B------:R-:W-:Y:S01]  /*1520*/  LEA R99, R3, UR29, 0x1 ;  /* 0x0000001d03637c11 */ /* 0x000fe2000f8e08ff */
[----:B------:R-:W-:Y:S01]  /*1530*/  NOP ;  /* 0x0000000000007918 */ /* 0x000fe20000000000 */
[----:B------:R-:W-:-:S03]  /*1540*/  LEA R100, R24, UR29, 0x1 ;  /* 0x0000001d18647c11 */ /* 0x000fc6000f8e08ff */
[----:B------:R-:W-:Y:S01]  /*1550*/  LDS.U16 R44, [R99+0x2] ;  /* 0x00000200632c7984 */ /* 0x000fe20000000400 */
[----:B------:R-:W-:Y:S02]  /*1560*/  LEA R98, R9, UR29, 0x1 ;  /* 0x0000001d09627c11 */ /* 0x000fe4000f8e08ff */
[----:B------:R-:W-:Y:S01]  /*1570*/  LEA R97, R11, UR29, 0x1 ;  /* 0x0000001d0b617c11 */ /* 0x000fe2000f8e08ff */
[----:B------:R-:W-:Y:S01]  /*1580*/  LDS.U16 R46, [R100] ;  /* 0x00000000642e7984 */ /* 0x000fe20000000400 */
        /* <DEDUP_REMOVED lines=90> */
[----:B-----5:R0:W-:Y:S04]  /*1b30*/  STS.U16 [R113+0xc0], R14 ;  /* 0x0000c00e71007388 */ /* 0x0201e80000000400 */
[----:B------:R1:W-:Y:S04]  /*1b40*/  STS.U16 [R112+0x100], R16 ;  /* 0x0001001070007388 */ /* 0x0003e80000000400 */
[----:B------:R-:W-:Y:S04]  /*1b50*/  STS.U16 [R111+0x140], R18 ;  /* 0x000140126f007388 */ /* 0x000fe80000000400 */
[----:B------:R-:W-:Y:S04]  /*1b60*/  STS.U16 [R110+0x180], R59 ;  /* 0x0001803b6e007388 */ /* 0x000fe80000000400 */
        /* <DEDUP_REMOVED lines=10> */
[----:B------:R-:W4:Y:S04]  /*1c10*/  LDS.U16 R27, [R100] ;  /* 0x00000000641b7984 */ /* 0x000f280000000400 */
[----:B------:R-:W-:Y:S04]  /*1c20*/  LDS.U16 R31, [R99+0x2] ;  /* 0x00000200631f7984 */ /* 0x000fe80000000400 */
[----:B------:R-:W5:Y:S04]  /*1c30*/  LDS.U16 R36, [R98+0x4] ;  /* 0x0000040062247984 */ /* 0x000f680000000400 */
[----:B------:R-:W-:Y:S04]  /*1c40*/  LDS.U16 R45, [R97+0x6] ;  /* 0x00000600612d7984 */ /* 0x000fe80000000400 */
[----:B------:R-:W-:Y:S04]  /*1c50*/  LDS.U16 R47, [R96+0x8] ;  /* 0x00000800602f7984 */ /* 0x000fe80000000400 */
[----:B------:R-:W5:Y:S04]  /*1c60*/  LDS.U16 R48, [R95+0xa] ;  /* 0x00000a005f307984 */ /* 0x000f680000000400 */
[----:B------:R-:W5:Y:S04]  /*1c70*/  LDS.U16 R49, [R94+0xc] ;  /* 0x00000c005e317984 */ /* 0x000f680000000400 */
[----:B------:R-:W0:Y:S04]  /*1c80*/  LDS.U16 R23, [R93+0xe] ;  /* 0x00000e005d177984 */ /* 0x000e280000000400 */
[----:B------:R-:W0:Y:S04]  /*1c90*/  LDS.U16 R18, [R92+0x10] ;  /* 0x000010005c127984 */ /* 0x000e280000000400 */
[----:B------:R-:W0:Y:S04]  /*1ca0*/  LDS.U16 R15, [R91+0x12] ;  /* 0x000012005b0f7984 */ /* 0x000e280000000400 */
[----:B------:R-:W0:Y:S04]  /*1cb0*/  LDS.U16 R11, [R90+0x14] ;  /* 0x000014005a0b7984 */ /* 0x000e280000000400 */
[----:B------:R-:W1:Y:S04]  /*1cc0*/  LDS.U16 R10, [R89+0x16] ;  /* 0x00001600590a7984 */ /* 0x000e680000000400 */
[----:B------:R-:W1:Y:S04]  /*1cd0*/  LDS.U16 R0, [R88+0x18] ;  /* 0x0000180058007984 */ /* 0x000e680000000400 */
[----:B------:R-:W1:Y:S04]  /*1ce0*/  LDS.U16 R8, [R87+0x1a] ;  /* 0x00001a0057087984 */ /* 0x000e680000000400 */
[----:B------:R-:W2:Y:S04]  /*1cf0*/  LDS.U16 R7, [R86+0x1c] ;  /* 0x00001c0056077984 */ /* 0x000ea80000000400 */
[----:B------:R-:W2:Y:S01]  /*1d00*/  LDS.U16 R6, [R84+0x1e] ;  /* 0x00001e0054067984 */ /* 0x000ea20000000400 */
[----:B------:R-:W-:Y:S06]  /*1d10*/  BAR.SYNC.DEFER_BLOCKING 0x0 ;  /* 0x0000000000007b1d */ /* 0x000fec0000010000 */
[----:B------:R-:W5:Y:S01]  /*1d20*/  @!P0 LDG.E.U16 R3, desc[UR34][R4.64] ;  /* 0x0000002204038981 */ /* 0x000f62000c1e1500 */
[----:B------:R-:W-:-:S02]  /*1d30*/  ISETP.NE.AND P0, PT, R9, RZ, PT ;  /* 0x000000ff0900720c */ /* 0x000fc40003f05270 */
[----:B------:R-:W-:-:S11]  /*1d40*/  PRMT R9, RZ, 0x7610, R9 ;  /* 0x00007610ff097816 */ /* 0x000fd60000000009 */
[----:B------:R-:W5:Y:S01]  /*1d50*/  @!P0 LDG.E.U16 R9, desc[UR34][R4.64+0x40] ;  /* 0x0000402204098981 */ /* 0x000f62000c1e1500 */
[----:B------:R-:W-:Y:S02]  /*1d60*/  ISETP.NE.AND P0, PT, R13, RZ, PT ;  /* 0x000000ff0d00720c */ /* 0x000fe40003f05270 */
[----:B------:R-:W-:Y:S02]  /*1d70*/  PRMT R13, RZ, 0x7610, R13 ;  /* 0x00007610ff0d7816 */ /* 0x000fe4000000000d */
[----:B0-----:R-:W-:-:S09]  /*1d80*/  PRMT R14, RZ, 0x7610, R14 ;  /* 0x00007610ff0e7816 */ /* 0x001fd2000000000e */
        /* <DEDUP_REMOVED lines=32> */
[----:B------:R-:W3:Y:S04]  /*1f90*/  @!P6 LDG.E.U16 R53, desc[UR34][R4.64+0x3c0] ;  /* 0x0003c0220435e981 */ /* 0x000ee8000c1e1500 */
        /* <DEDUP_REMOVED lines=32> */
[----:B----4-:R-:W-:-:S03]  /*21a0*/  SHF.L.U32 R27, R27, 0x10, RZ ;  /* 0x000000101b1b7819 */ /* 0x010fc600000006ff */
[----:B-----5:R0:W-:Y:S04]  /*21b0*/  STS.U16 [R116], R3 ;  /* 0x0000000374007388 */ /* 0x0201e80000000400 */
[----:B------:R-:W-:Y:S01]  /*21c0*/  STS.U16 [R115+0x40], R9 ;  /* 0x0000400973007388 */ /* 0x000fe20000000400 */
[----:B0-----:R-:W-:-:S03]  /*21d0*/  PRMT R3, RZ, 0x7610, R3 ;  /* 0x00007610ff037816 */ /* 0x001fc60000000003 */
[----:B------:R-:W-:Y:S04]  /*21e0*/  STS.U16 [R114+0x80], R13 ;  /* 0x0000800d72007388 */ /* 0x000fe80000000400 */
[----:B------:R-:W-:Y:S04]  /*21f0*/  STS.U16 [R113+0xc0], R14 ;  /* 0x0000c00e71007388 */ /* 0x000fe80000000400 */
[----:B------:R-:W-:Y:S04]  /*2200*/  STS.U16 [R112+0x100], R16 ;  /* 0x0001001070007388 */ /* 0x000fe80000000400 */
[----:B------:R-:W-:Y:S04]  /*2210*/  STS.U16 [R111+0x140], R17 ;  /* 0x000140116f007388 */ /* 0x000fe80000000400 */
[----:B------:R-:W-:Y:S04]  /*2220*/  STL.S16 [R1+0xc4], R3 ;  /* 0x0000c40301007387 */ /* 0x000fe80000100600 */
[----:B--2---:R-:W-:Y:S04]  /*2230*/  STS.U16 [R110+0x180], R19 ;  /* 0x000180136e007388 */ /* 0x004fe80000000400 */
[----:B---3--:R-:W-:Y:S04]  /*2240*/  STS.U16 [R109+0x1c0], R20 ;  /* 0x0001c0146d007388 */ /* 0x008fe80000000400 */
        /* <DEDUP_REMOVED lines=9> */
[----:B------:R1:W2:Y:S04]  /*22e0*/  LDS.U16 R21, [R100] ;  /* 0x0000000064157984 */ /* 0x0002a80000000400 */
[----:B------:R1:W3:Y:S04]  /*22f0*/  LDS.U16 R22, [R99+0x2] ;  /* 0x0000020063167984 */ /* 0x0002e80000000400 */
[----:B------:R1:W4:Y:S04]  /*2300*/  LDS.U16 R20, [R98+0x4] ;  /* 0x0000040062147984 */ /* 0x0003280000000400 */
[----:B------:R1:W0:Y:S04]  /*2310*/  LDS.U16 R19, [R97+0x6] ;  /* 0x0000060061137984 */ /* 0x0002280000000400 */
        /* <DEDUP_REMOVED lines=9> */
[----:B------:R1:W1:Y:S04]  /*23b0*/  LDS.U16 R5, [R87+0x1a] ;  /* 0x00001a0057057984 */ /* 0x0002680000000400 */
[----:B------:R0:W1:Y:S04]  /*23c0*/  LDS.U16 R4, [R86+0x1c] ;  /* 0x00001c0056047984 */ /* 0x0000680000000400 */
[----:B------:R0:W1:Y:S01]  /*23d0*/  LDS.U16 R3, [R84+0x1e] ;  /* 0x00001e0054037984 */ /* 0x0000620000000400 */
[----:B------:R-:W-:-:S03]  /*23e0*/  FADD.FTZ R60, R27, UR6 ;  /* 0x000000061b3c7e21 */ /* 0x000fc60008010000 */
[----:B------:R0:W-:Y:S02]  /*23f0*/  STL [R1], RZ ;  /* 0x000000ff01007387 */ /* 0x0001e40000100800 */
[----:B------:R-:W-:Y:S01]  /*2400*/  FSETP.GTU.FTZ.AND P0, PT, R60, 20, PT ;  /* 0x41a000003c00780b */ /* 0x000fe20003f1c000 */
[----:B------:R-:W-:Y:S01]  /*2410*/  IMAD.U32 R36, R36, 0x10000, RZ ;  /* 0x0001000024247824 */ /* 0x000fe200078e00ff */
[----:B------:R-:W-:Y:S01]  /*2420*/  SHF.L.U32 R31, R31, 0x10, RZ ;  /* 0x000000101f1f7819 */ /* 0x000fe200000006ff */
[----:B------:R-:W-:Y:S01]  /*2430*/  IMAD.U32 R48, R48, 0x10000, RZ ;  /* 0x0001000030307824 */ /* 0x000fe200078e00ff */
[----:B------:R-:W-:Y:S02]  /*2440*/  SHF.L.U32 R45, R45, 0x10, RZ ;  /* 0x000000102d2d7819 */ /* 0x000fe400000006ff */
[----:B------:R-:W-:Y:S01]  /*2450*/  SHF.L.U32 R47, R47, 0x10, RZ ;  /* 0x000000102f2f7819 */ /* 0x000fe200000006ff */
[----:B------:R-:W-:Y:S01]  /*2460*/  FADD.FTZ R59, R31, UR6 ;  /* 0x000000061f3b7e21 */ /* 0x000fe20008010000 */
[----:B------:R-:W-:Y:S01]  /*2470*/  FADD.FTZ R58, R36, UR6 ;  /* 0x00000006243a7e21 */ /* 0x000fe20008010000 */
[----:B------:R-:W-:Y:S01]  /*2480*/  FADD.FTZ R57, R45, UR6 ;  /* 0x000000062d397e21 */ /* 0x000fe20008010000 */
[----:B------:R-:W-:Y:S01]  /*2490*/  FADD.FTZ R55, R48, UR6 ;  /* 0x0000000630377e21 */ /* 0x000fe20008010000 */
[----:B------:R-:W-:Y:S01]  /*24a0*/  FADD.FTZ R56, R47, UR6 ;  /* 0x000000062f387e21 */ /* 0x000fe20008010000 */
[----:B------:R-:W-:Y:S01]  /*24b0*/  SHF.L.U32 R49, R49, 0x10, RZ ;  /* 0x0000001031317819 */ /* 0x000fe200000006ff */
[----:B------:R-:W-:Y:S01]  /*24c0*/  BSSY.RECONVERGENT B0, `(.L_x_510) ;  /* 0x000002e000007945 */ /* 0x000fe20003800200 */
[----:B------:R-:W-:Y:S01]  /*24d0*/  HFMA2 R61, -RZ, RZ, 0, 0 ;  /* 0x00000000ff3d7431 */ /* 0x000fe200000001ff */
[----:B------:R-:W-:-:S02]  /*24e0*/  CS2R R164, SRZ ;  /* 0x0000000000a47805 */ /* 0x000fc4000001ff00 */
[----:B------:R-:W-:Y:S02]  /*24f0*/  CS2R R160, SRZ ;  /* 0x0000000000a07805 */ /* 0x000fe4000001ff00 */
[----:B------:R-:W-:Y:S01]  /*2500*/  CS2R R158, SRZ ;  /* 0x00000000009e7805 */ /* 0x000fe2000001ff00 */
[----:B------:R-:W-:Y:S01]  /*2510*/  IMAD.MOV.U32 R154, RZ, RZ, RZ ;  /* 0x000000ffff9a7224 */ /* 0x000fe200078e00ff */
[----:B------:R-:W-:Y:S02]  /*2520*/  FSETP.GTU.FTZ.AND P1, PT, R59, 20, PT ;  /* 0x41a000003b00780b */ /* 0x000fe40003f3c000 */
[----:B0-----:R-:W-:Y:S02]  /*2530*/  CS2R R52, SRZ ;  /* 0x0000000000347805 */ /* 0x001fe4000001ff00 */
[----:B------:R-:W-:Y:S01]  /*2540*/  FSETP.GTU.FTZ.AND P2, PT, R58, 20, PT ;  /* 0x41a000003a00780b */ /* 0x000fe20003f5c000 */
[----:B------:R-:W-:Y:S01]  /*2550*/  IMAD.MOV.U32 R51, RZ, RZ, RZ ;  /* 0x000000ffff337224 */ /* 0x000fe200078e00ff */
[----:B------:R-:W-:Y:S01]  /*2560*/  FSETP.GTU.FTZ.AND P3, PT, R57, 20, PT ;  /* 0x41a000003900780b */ /* 0x000fe20003f7c000 */
[----:B------:R-:W-:Y:S01]  /*2570*/  FADD.FTZ R50, R49, UR6 ;  /* 0x0000000631327e21 */ /* 0x000fe20008010000 */
[----:B------:R-:W-:-:S02]  /*2580*/  FSETP.GTU.FTZ.AND P4, PT, R56, 20, PT ;  /* 0x41a000003800780b */ /* 0x000fc40003f9c000 */
[----:B------:R-:W-:Y:S02]  /*2590*/  FSETP.GTU.FTZ.AND P5, PT, R55, 20, PT ;  /* 0x41a000003700780b */ /* 0x000fe40003fbc000 */
[----:B------:R-:W-:Y:S01]  /*25a0*/  MOV R54, RZ ;  /* 0x000000ff00367202 */ /* 0x000fe20000000f00 */
[----:B-1234-:R-:W-:Y:S10]  /*25b0*/  @P0 BRA `(.L_x_511) ;  /* 0x0000000000780947 */ /* 0x01eff40003800000 */
[----:B------:R-:W-:Y:S01]  /*25c0*/  FMUL.FTZ R60, R60, 1.4426950216293334961 ;  /* 0x3fb8aa3b3c3c7820 */ /* 0x000fe20000410000 */
[----:B------:R-:W-:Y:S02]  /*25d0*/  MOV R45, 0x3e800000 ;  /* 0x3e800000002d7802 */ /* 0x000fe40000000f00 */
[----:B------:R-:W-:Y:S01]  /*25e0*/  MOV R48, 0x3d39bf78 ;  /* 0x3d39bf7800307802 */ /* 0x000fe20000000f00 */
        /* <DEDUP_REMOVED lines=27> */
.L_x_511:
[----:B------:R-:W-:Y:S05]  /*27a0*/  BSYNC.RECONVERGENT B0 ;  /* 0x0000000000007941 */ /* 0x000fea0003800200 */
.L_x_510:
[----:B------:R-:W-:Y:S01]  /*27b0*/  IMAD.U32 R23, R23, 0x10000, RZ ;  /* 0x0001000017177824 */ /* 0x000fe200078e00ff */
[----:B------:R-:W-:Y:S01]  /*27c0*/  BSSY.RECONVERGENT B0, `(.L_x_512) ;  /* 0x0000025000007945 */ /* 0x000fe20003800200 */
[----:B------:R-:W-:Y:S01]  /*27d0*/  HFMA2 R47, -RZ, RZ, 0, 0 ;  /* 0x00000000ff2f7431 */ /* 0x000fe200000001ff */
[----:B------:R-:W-:Y:S02]  /*27e0*/  FSETP.GTU.FTZ.AND P0, PT, R50, 20, PT ;  /* 0x41a000003200780b */ /* 0x000fe40003f1c000 */
[----:B------:R-:W-:Y:S02]  /*27f0*/  CS2R R48, SRZ ;  /* 0x0000000000307805 */ /* 0x000fe4000001ff00 */
[----:B------:R-:W-:Y:S01]  /*2800*/  SHF.L.U32 R46, R46, 0x10, RZ ;  /* 0x000000102e2e7819 */ /* 0x000fe200000006ff */
[----:B------:R-:W-:Y:S01]  /*2810*/  FADD.FTZ R45, R23, UR6 ;  /* 0x00000006172d7e21 */ /* 0x000fe20008010000 */
[----:B------:R-:W-:Y:S07]  /*2820*/  @P1 BRA `(.L_x_513) ;  /* 0x0000000000781947 */ /* 0x000fee0003800000 */
[----:B------:R-:W-:Y:S01]  /*2830*/  FMUL.FTZ R59, R59, 1.4426950216293334961 ;  /* 0x3fb8aa3b3b3b7820 */ /* 0x000fe20000410000 */
[----:B------:R-:W-:Y:S01]  /*2840*/  MOV R36, 0x3e800000 ;  /* 0x3e80000000247802 */ /* 0x000fe20000000f00 */
[----:B------:R-:W-:Y:S02]  /*2850*/  IMAD.MOV.U32 R82, RZ, RZ, 0x3d39bf78 ;  /* 0x3d39bf78ff527424 */ /* 0x000fe400078e00ff */
        /* <DEDUP_REMOVED lines=27> */
.L_x_513:
[----:B------:R-:W-:Y:S05]  /*2a10*/  BSYNC.RECONVERGENT B0 ;  /* 0x0000000000007941 */ /* 0x000fea0003800200 */
.L_x_512:
[----:B------:R-:W-:Y:S01]  /*2a20*/  SHF.L.U32 R18, R18, 0x10, RZ ;  /* 0x0000001012127819 */ /* 0x000fe200000006ff */
[----:B------:R-:W-:Y:S01]  /*2a30*/  BSSY.RECONVERGENT B0, `(.L_x_514) ;  /* 0x0000026000007945 */ /* 0x000fe20003800200 */
[----:B------:R-:W-:Y:S01]  /*2a40*/  FSETP.GTU.FTZ.AND P1, PT, R45, 20, PT ;  /* 0x41a000002d00780b */ /* 0x000fe20003f3c000 */
[----:B------:R-:W-:Y:S01]  /*2a50*/  IMAD.U32 R44, R44, 0x10000, RZ ;  /* 0x000100002c2c7824 */ /* 0x000fe200078e00ff */
[----:B------:R-:W-:Y:S01]  /*2a60*/  SHF.L.U32 R39, R39, 0x10, RZ ;  /* 0x0000001027277819 */ /* 0x000fe200000006ff */
[----:B------:R-:W-:Y:S01]  /*2a70*/  IMAD.U32 R37, R37, 0x10000, RZ ;  /* 0x0001000025257824 */ /* 0x000fe200078e00ff */
[----:B------:R-:W-:Y:S01]  /*2a80*/  SHF.L.U32 R38, R38, 0x10, RZ ;  /* 0x0000001026267819 */ /* 0x000fe200000006ff */
[----:B------:R-:W-:Y:S01]  /*2a90*/  FADD.FTZ R36, R18, UR6 ;  /* 0x0000000612247e21 */ /* 0x000fe20008010000 */
[----:B------:R-:W-:Y:S07]  /*2aa0*/  @P2 BRA `(.L_x_515) ;  /* 0x0000000000782947 */ /* 0x000fee0003800000 */
[----:B------:R-:W-:Y:S01]  /*2ab0*/  FMUL.FTZ R58, R58, 1.4426950216293334961 ;  /* 0x3fb8aa3b3a3a7820 */ /* 0x000fe20000410000 */
[----:B------:R-:W-:Y:S01]  /*2ac0*/  MOV R80, 0x3e800000 ;  /* 0x3e80000000507802 */ /* 0x000fe20000000f00 */
[----:B------:R-:W-:Y:S02]  /*2ad0*/  HFMA2 R82, -RZ, RZ, 1.3056640625, -1.8671875 ;  /* 0x3d39bf78ff527431 */ /* 0x000fe400000001ff */
        /* <DEDUP_REMOVED lines=27> */
.L_x_515:
[----:B------:R-:W-:Y:S05]  /*2c90*/  BSYNC.RECONVERGENT B0 ;  /* 0x0000000000007941 */ /* 0x000fea0003800200 */
.L_x_514:
[----:B------:R-:W-:Y:S01]  /*2ca0*/  IMAD.U32 R15, R15, 0x10000, RZ ;  /* 0x000100000f0f7824 */ /* 0x000fe200078e00ff */
        /* <DEDUP_REMOVED lines=38> */
.L_x_517:
[----:B------:R-:W-:Y:S05]  /*2f10*/  BSYNC.RECONVERGENT B0 ;  /* 0x0000000000007941 */ /* 0x000fea0003800200 */
.L_x_516:
        /* <DEDUP_REMOVED lines=39> */
.L_x_519:
[----:B------:R-:W-:Y:S05]  /*3190*/  BSYNC.RECONVERGENT B0 ;  /* 0x0000000000007941 */ /* 0x000fea0003800200 */
.L_x_518:
[----:B------:R-:W-:Y:S01]  /*31a0*/  BSSY.RECONVERGENT B0, `(.L_x_520) ;  /* 0x0000027000007945 */ /* 0x000fe20003800200 */
[----:B------:R-:W-:Y:S01]  /*31b0*/  SHF.L.U32 R80, R0, 0x10, RZ ;  /* 0x0000001000507819 */ /* 0x000fe200000006ff */
[----:B------:R-:W-:Y:S01]  /*31c0*/  IMAD.U32 R25, R25, 0x10000, RZ ;  /* 0x0001000019197824 */ /* 0x000fe200078e00ff */
[----:B------:R-:W-:Y:S01]  /*31d0*/  FSETP.GTU.FTZ.AND P4, PT, R27, 20, PT ;  /* 0x41a000001b00780b */ /* 0x000fe20003f9c000 */
[----:B------:R-:W-:Y:S01]  /*31e0*/  FADD.FTZ R23, R23, UR6 ;  /* 0x0000000617177e21 */ /* 0x000fe20008010000 */
[----:B------:R-:W-:Y:S01]  /*31f0*/  SHF.L.U32 R26, R26, 0x10, RZ ;  /* 0x000000101a1a7819 */ /* 0x000fe200000006ff */
[----:B------:R-:W-:Y:S01]  /*3200*/  IMAD.U32 R0, R21, 0x10000, RZ ;  /* 0x0001000015007824 */ /* 0x000fe200078e00ff */
[----:B------:R-:W-:Y:S01]  /*3210*/  SHF.L.U32 R24, R24, 0x10, RZ ;  /* 0x0000001018187819 */ /* 0x000fe200000006ff */
[----:B------:R-:W-:Y:S08]  /*3220*/  @P5 BRA `(.L_x_521) ;  /* 0x0000000000785947 */ /* 0x000ff00003800000 */
        /* <DEDUP_REMOVED lines=30> */
.L_x_521:
[----:B------:R-:W-:Y:S05]  /*3410*/  BSYNC.RECONVERGENT B0 ;  /* 0x0000000000007941 */ /* 0x000fea0003800200 */
.L_x_520:
[----:B------:R-:W2:Y:S01]  /*3420*/  LDL.LU R10, [R1+0xcc] ;  /* 0x0000cc00010a7983 */ /* 0x000ea20000300800 */
[----:B------:R-:W-:Y:S01]  /*3430*/  IMAD.U32 R22, R22, 0x10000, RZ ;  /* 0x0001000016167824 */ /* 0x000fe200078e00ff */
        /* <DEDUP_REMOVED lines=9> */
[----:B------:R-:W-:Y:S02]  /*34d0*/  HFMA2 R80, -RZ, RZ, 1.625, 0 ;  /* 0x3e800000ff507431 */ /* 0x000fe400000001ff */
[----:B------:R-:W-:Y:S01]  /*34e0*/  IMAD.MOV.U32 R83, RZ, RZ, 0x3d39bf78 ;  /* 0x3d39bf78ff537424 */ /* 0x000fe200078e00ff */
        /* <DEDUP_REMOVED lines=27> */
.L_x_523:
[----:B------:R-:W-:Y:S05]  /*36a0*/  BSYNC.RECONVERGENT B0 ;  /* 0x0000000000007941 */ /* 0x000fea0003800200 */
.L_x_522:
        /* <DEDUP_REMOVED lines=39> */
.L_x_525:
[----:B------:R-:W-:Y:S05]  /*3920*/  BSYNC.RECONVERGENT B0 ;  /* 0x0000000000007941 */ /* 0x000fea0003800200 */
.L_x_524:
        /* <DEDUP_REMOVED lines=39> */
.L_x_527:
[----:B------:R-:W-:Y:S05]  /*3ba0*/  BSYNC.RECONVERGENT B0 ;  /* 0x0000000000007941 */ /* 0x000fea0003800200 */
.L_x_526:
[----:B------:R-:W-:Y:S02]  /*3bb0*/  IMAD.U32 R13, R13, 0x10000, RZ ;  /* 0x000100000d0d7824 */ /* 0x000fe400078e00ff */
[----:B------:R-:W-:Y:S01]  /*3bc0*/  FFMA.FTZ R6, R14, R34, R81 ;  /* 0x000000220e067223 */ /* 0x000fe20000010051 */
[----:B------:R-:W-:Y:S01]  /*3bd0*/  BSSY.RECONVERGENT B0, `(.L_x_528) ;  /* 0x0000025000007945 */ /* 0x000fe20003800200 */
[----:B------:R-:W-:Y:S01]  /*3be0*/  SHF.L.U32 R10, R79, 0x10, RZ ;  /* 0x000000104f0a7819 */ /* 0x000fe200000006ff */
[----:B------:R-:W-:Y:S01]  /*3bf0*/  FADD.FTZ R11, R11, UR6 ;  /* 0x000000060b0b7e21 */ /* 0x000fe20008010000 */
[----:B------:R-:W-:Y:S01]  /*3c00*/  FSETP.GTU.FTZ.AND P2, PT, R15, 20, PT ;  /* 0x41a000000f00780b */ /* 0x000fe20003f5c000 */
[----:B------:R-:W-:Y:S01]  /*3c10*/  FFMA.FTZ R79, R13, R33, R6 ;  /* 0x000000210d4f7223 */ /* 0x000fe20000010006 */
[----:B------:R-:W-:Y:S01]  /*3c20*/  SHF.L.U32 R12, R12, 0x10, RZ ;  /* 0x000000100c0c7819 */ /* 0x000fe200000006ff */
[----:B------:R-:W-:Y:S10]  /*3c30*/  @P3 BRA `(.L_x_529) ;  /* 0x0000000000783947 */ /* 0x000ff40003800000 */
        /* <DEDUP_REMOVED lines=30> */
.L_x_529:
[----:B------:R-:W-:Y:S05]  /*3e20*/  BSYNC.RECONVERGENT B0 ;  /* 0x0000000000007941 */ /* 0x000fea0003800200 */
.L_x_528:
[----:B------:R-:W-:Y:S02]  /*3e30*/  IMAD.U32 R8, R43, 0x10000, RZ ;  /* 0x000100002b087824 */ /* 0x000fe400078e00ff */
[----:B------:R-:W-:Y:S01]  /*3e40*/  FMUL.FTZ R43, R0, UR7 ;  /* 0x00000007002b7c20 */ /* 0x000fe20008410000 */
[----:B------:R-:W-:Y:S01]  /*3e50*/  SHF.L.U32 R9, R9, 0x10, RZ ;  /* 0x0000001009097819 */ /* 0x000fe200000006ff */
[----:B------:R-:W-:Y:S01]  /*3e60*/  FFMA.FTZ R80, R10, R32, R79 ;  /* 0x000000200a507223 */ /* 0x000fe2000001004f */
[----:B------:R-:W-:Y:S01]  /*3e70*/  SHF.L.U32 R6, R41, 0x10, RZ ;  /* 0x0000001029067819 */ /* 0x000fe200000006ff */
[----:B------:R-:W-:Y:S01]  /*3e80*/  BSSY.RECONVERGENT B0, `(.L_x_530) ;  /* 0x0000028000007945 */ /* 0x000fe20003800200 */
[----:B------:R0:W-:Y:S01]  /*3e90*/  STL [R1+0x40], R43 ;  /* 0x0000402b01007387 */ /* 0x0001e20000100800 */
[----:B------:R-:W-:Y:S01]  /*3ea0*/  FFMA.FTZ R41, R9, R30, R80 ;  /* 0x0000001e09297223 */ /* 0x000fe20000010050 */
[----:B------:R-:W-:Y:S01]  /*3eb0*/  SHF.L.U32 R7, R42, 0x10, RZ ;  /* 0x000000102a077819 */ /* 0x000fe200000006ff */
[----:B------:R-:W-:Y:S01]  /*3ec0*/  IMAD.U32 R5, R5, 0x10000, RZ ;  /* 0x0001000005057824 */ /* 0x000fe200078e00ff */
[----:B------:R-:W-:Y:S01]  /*3ed0*/  FSETP.GTU.FTZ.AND P3, PT, R11, 20, PT ;  /* 0x41a000000b00780b */ /* 0x000fe20003f7c000 */
[----:B------:R-:W-:Y:S01]  /*3ee0*/  FFMA.FTZ R42, R8, R29, R41 ;  /* 0x0000001d082a7223 */ /* 0x000fe20000010029 */
[----:B------:R-:W-:-:S02]  /*3ef0*/  SHF.L.U32 R4, R4, 0x10, RZ ;  /* 0x0000001004047819 */ /* 0x000fc400000006ff */
[----:B------:R-:W-:Y:S01]  /*3f00*/  SHF.L.U32 R3, R3, 0x10, RZ ;  /* 0x0000001003037819 */ /* 0x000fe200000006ff */
[----:B------:R-:W-:Y:S08]  /*3f10*/  @P4 BRA `(.L_x_531) ;  /* 0x0000000000784947 */ /* 0x000ff00003800000 */
[----:B------:R-:W-:Y:S01]  /*3f20*/  FMUL.FTZ R27, R27, 1.4426950216293334961 ;  /* 0x3fb8aa3b1b1b7820 */ /* 0x000fe20000410000 */
[----:B------:R-:W-:Y:S02]  /*3f30*/  HFMA2 R80, -RZ, RZ, 1.625, 0 ;  /* 0x3e800000ff507431 */ /* 0x000fe400000001ff */
[----:B------:R-:W-:Y:S01]  /*3f40*/  IMAD.MOV.U32 R84, RZ, RZ, 0x3d39bf78 ;  /* 0x3d39bf78ff547424 */ /* 0x000fe200078e00ff */
[----:B------:R-:W1:Y:S02]  /*3f50*/  MUFU.EX2 R82, R27 ;  /* 0x0000001b00527308 */ /* 0x000e640000000800 */
[C---:B-1----:R-:W-:Y:S01]  /*3f60*/  FADD.FTZ.RZ R41, R82.reuse, 1 ;  /* 0x3f80000052297421 */ /* 0x042fe2000001c000 */
[----:B------:R-:W-:-:S03]  /*3f70*/  ISETP.GE.U32.AND P4, PT, R82, 0x7f800000, PT ;  /* 0x7f8000005200780c */ /* 0x000fc60003f86070 */
[----:B------:R-:W-:Y:S01]  /*3f80*/  VIADD R41, R41, 0xc0c00000 ;  /* 0xc0c0000029297836 */ /* 0x000fe20000000000 */
[----:B------:R-:W-:-:S04]  /*3f90*/  ISETP.GT.AND P6, PT, R82, -0x40800000, P4 ;  /* 0xbf8000005200780c */ /* 0x000fc800027c4270 */
[----:B------:R-:W-:-:S04]  /*3fa0*/  LOP3.LUT R41, R41, 0xff800000, RZ, 0xc0, !PT ;  /* 0xff80000029297812 */ /* 0x000fc800078ec0ff */
[----:B------:R-:W-:Y:S02]  /*3fb0*/  IADD3 R79, PT, PT, -R41, 0x40800000, RZ ;  /* 0x40800000294f7810 */ /* 0x000fe40007ffe1ff */
[-C--:B0-----:R-:W-:Y:S02]  /*3fc0*/  IADD3 R43, PT, PT, R82, -R41.reuse, RZ ;  /* 0x80000029522b7210 */ /* 0x081fe40007ffe0ff */
        /* <DEDUP_REMOVED lines=19> */
.L_x_531:
[----:B------:R-:W-:Y:S05]  /*4100*/  BSYNC.RECONVERGENT B0 ;  /* 0x0000000000007941 */ /* 0x000fea0003800200 */
.L_x_530:
[----:B------:R-:W-:Y:S04]  /*4110*/  BSSY.RECONVERGENT B0, `(.L_x_532) ;  /* 0x0000020000007945 */ /* 0x000fe80003800200 */
[----:B------:R-:W-:Y:S05]  /*4120*/  @P5 BRA `(.L_x_533) ;  /* 0x0000000000785947 */ /* 0x000fea0003800000 */
[----:B------:R-:W-:Y:S01]  /*4130*/  FMUL.FTZ R23, R23, 1.4426950216293334961 ;  /* 0x3fb8aa3b17177820 */ /* 0x000fe20000410000 */
[----:B------:R-:W-:Y:S02]  /*4140*/  IMAD.MOV.U32 R80, RZ, RZ, 0x3e800000 ;  /* 0x3e800000ff507424 */ /* 0x000fe400078e00ff */
[----:B------:R-:W-:Y:S01]  /*4150*/  HFMA2 R84, -RZ, RZ, 1.3056640625, -1.8671875 ;  /* 0x3d39bf78ff547431 */ /* 0x000fe200000001ff */
[----:B------:R-:W1:Y:S02]  /*4160*/  MUFU.EX2 R82, R23 ;  /* 0x0000001700527308 */ /* 0x000e640000000800 */
[C---:B-1----:R-:W-:Y:S01]  /*4170*/  FADD.FTZ.RZ R41, R82.reuse, 1 ;  /* 0x3f80000052297421 */ /* 0x042fe2000001c000 */
[----:B------:R-:W-:-:S04]  /*4180*/  ISETP.GE.U32.AND P4, PT, R82, 0x7f800000, PT ;  /* 0x7f8000005200780c */ /* 0x000fc80003f86070 */
[----:B------:R-:W-:Y:S02]  /*4190*/  IADD3 R41, PT, PT, R41, -0x3f400000, RZ ;  /* 0xc0c0000029297810 */ /* 0x000fe40007ffe0ff */
[----:B------:R-:W-:Y:S02]  /*41a0*/  ISETP.GT.AND P6, PT, R82, -0x40800000, P4 ;  /* 0xbf8000005200780c */ /* 0x000fe400027c4270 */
[----:B------:R-:W-:-:S04]  /*41b0*/  LOP3.LUT R41, R41, 0xff800000, RZ, 0xc0, !PT ;  /* 0xff80000029297812 */ /* 0x000fc800078ec0ff */
[----:B------:R-:W-:Y:S02]  /*41c0*/  IADD3 R79, PT, PT, -R41, 0x40800000, RZ ;  /* 0x40800000294f7810 */ /* 0x000fe40007ffe1ff */
[CC--:B0-----:R-:W-:Y:S02]  /*41d0*/  IADD3 R43, PT, PT, R82.reuse, -R41.reuse, RZ ;  /* 0x80000029522b7210 */ /* 0x0c1fe40007ffe0ff */
        /* <DEDUP_REMOVED lines=19> */
.L_x_533:
[----:B------:R-:W-:Y:S05]  /*4310*/  BSYNC.RECONVERGENT B0 ;  /* 0x0000000000007941 */ /* 0x000fea0003800200 */
.L_x_532:
[----:B------:R-:W-:Y:S04]  /*4320*/  BSSY.RECONVERGENT B0, `(.L_x_534) ;  /* 0x0000020000007945 */ /* 0x000fe80003800200 */
[----:B------:R-:W-:Y:S05]  /*4330*/  @P0 BRA `(.L_x_535) ;  /* 0x0000000000780947 */ /* 0x000fea0003800000 */
[----:B------:R-:W-:Y:S01]  /*4340*/  FMUL.FTZ R21, R21, 1.4426950216293334961 ;  /* 0x3fb8aa3b15157820 */ /* 0x000fe20000410000 */
[----:B------:R-:W-:Y:S01]  /*4350*/  MOV R80, 0x3e800000 ;  /* 0x3e80000000507802 */ /* 0x000fe20000000f00 */
[----:B------:R-:W-:Y:S02]  /*4360*/  HFMA2 R84, -RZ, RZ, 1.3056640625, -1.8671875 ;  /* 0x3d39bf78ff547431 */ /* 0x000fe400000001ff */
[----:B------:R-:W1:Y:S02]  /*4370*/  MUFU.EX2 R82, R21 ;  /* 0x0000001500527308 */ /* 0x000e640000000800 */
[C---:B-1----:R-:W-:Y:S01]  /*4380*/  FADD.FTZ.RZ R41, R82.reuse, 1 ;  /* 0x3f80000052297421 */ /* 0x042fe2000001c000 */
[----:B------:R-:W-:-:S04]  /*4390*/  ISETP.GE.U32.AND P0, PT, R82, 0x7f800000, PT ;  /* 0x7f8000005200780c */ /* 0x000fc80003f06070 */
[----:B------:R-:W-:Y:S02]  /*43a0*/  IADD3 R41, PT, PT, R41, -0x3f400000, RZ ;  /* 0xc0c0000029297810 */ /* 0x000fe40007ffe0ff */
[----:B------:R-:W-:Y:S02]  /*43b0*/  ISETP.GT.AND P5, PT, R82, -0x40800000, P0 ;  /* 0xbf8000005200780c */ /* 0x000fe400007a4270 */
[----:B------:R-:W-:-:S04]  /*43c0*/  LOP3.LUT R41, R41, 0xff800000, RZ, 0xc0, !PT ;  /* 0xff80000029297812 */ /* 0x000fc800078ec0ff */
[----:B------:R-:W-:Y:S01]  /*43d0*/  IADD3 R79, PT, PT, -R41, 0x40800000, RZ ;  /* 0x40800000294f7810 */ /* 0x000fe20007ffe1ff */
[C---:B0-----:R-:W-:Y:S01]  /*43e0*/  IMAD.IADD R43, R82.reuse, 0x1, -R41 ;  /* 0x00000001522b7824 */ /* 0x041fe200078e0a29 */
        /* <DEDUP_REMOVED lines=19> */
.L_x_535:
[----:B------:R-:W-:Y:S05]  /*4520*/  BSYNC.RECONVERGENT B0 ;  /* 0x0000000000007941 */ /* 0x000fea0003800200 */
.L_x_534:
        /* <DEDUP_REMOVED lines=32> */
.L_x_537:
[----:B------:R-:W-:Y:S05]  /*4730*/  BSYNC.RECONVERGENT B0 ;  /* 0x0000000000007941 */ /* 0x000fea0003800200 */
.L_x_536:
[----:B------:R-:W-:Y:S04]  /*4740*/  BSSY.RECONVERGENT B0, `(.L_x_538) ;  /* 0x0000020000007945 */ /* 0x000fe80003800200 */
[----:B------:R-:W-:Y:S05]  /*4750*/  @P2 BRA `(.L_x_539) ;  /* 0x0000000000782947 */ /* 0x000fea0003800000 */
[----:B------:R-:W-:Y:S01]  /*4760*/  FMUL.FTZ R15, R15, 1.4426950216293334961 ;  /* 0x3fb8aa3b0f0f7820 */ /* 0x000fe20000410000 */
[----:B------:R-:W-:Y:S01]  /*4770*/  HFMA2 R80, -RZ, RZ, 1.625, 0 ;  /* 0x3e800000ff507431 */ /* 0x000fe200000001ff */
[----:B------:R-:W-:Y:S02]  /*4780*/  MOV R84, 0x3d39bf78 ;  /* 0x3d39bf7800547802 */ /* 0x000fe40000000f00 */
[----:B------:R-:W1:Y:S02]  /*4790*/  MUFU.EX2 R82, R15 ;  /* 0x0000000f00527308 */ /* 0x000e640000000800 */
[C---:B-1----:R-:W-:Y:S01]  /*47a0*/  FADD.FTZ.RZ R41, R82.reuse, 1 ;  /* 0x3f80000052297421 */ /* 0x042fe2000001c000 */
[----:B------:R-:W-:-:S03]  /*47b0*/  ISETP.GE.U32.AND P0, PT, R82, 0x7f800000, PT ;  /* 0x7f8000005200780c */ /* 0x000fc60003f06070 */
[----:B------:R-:W-:Y:S01]  /*47c0*/  VIADD R41, R41, 0xc0c00000 ;  /* 0xc0c0000029297836 */ /* 0x000fe20000000000 */
[----:B------:R-:W-:-:S04]  /*47d0*/  ISETP.GT.AND P2, PT, R82, -0x40800000, P0 ;  /* 0xbf8000005200780c */ /* 0x000fc80000744270 */
        /* <DEDUP_REMOVED lines=22> */
.L_x_539:
[----:B------:R-:W-:Y:S05]  /*4940*/  BSYNC.RECONVERGENT B0 ;  /* 0x0000000000007941 */ /* 0x000fea0003800200 */
.L_x_538:
[----:B------:R-:W-:Y:S04]  /*4950*/  BSSY.RECONVERGENT B0, `(.L_x_540) ;  /* 0x0000020000007945 */ /* 0x000fe80003800200 */
        /* <DEDUP_REMOVED lines=31> */
.L_x_541:
[----:B------:R-:W-:Y:S05]  /*4b50*/  BSYNC.RECONVERGENT B0 ;  /* 0x0000000000007941 */ /* 0x000fea0003800200 */
.L_x_540:
[----:B------:R-:W-:Y:S01]  /*4b60*/  FMUL.FTZ R41, R22, UR7 ;  /* 0x0000000716297c20 */ /* 0x000fe20008410000 */
[----:B------:R-:W-:Y:S01]  /*4b70*/  FMUL.FTZ R79, R20, UR7 ;  /* 0x00000007144f7c20 */ /* 0x000fe20008410000 */
[----:B0-----:R-:W-:Y:S01]  /*4b80*/  FMUL.FTZ R43, R19, UR7 ;  /* 0x00000007132b7c20 */ /* 0x001fe20008410000 */
[----:B------:R-:W0:Y:S02]  /*4b90*/  LDCU UR8, c[0x0][0x38c] ;  /* 0x00007180ff0877ac */ /* 0x000e240008000800 */
[----:B------:R1:W-:Y:S04]  /*4ba0*/  STL [R1+0x3c], R41 ;  /* 0x00003c2901007387 */ /* 0x0003e80000100800 */
[----:B------:R2:W-:Y:S04]  /*4bb0*/  STL [R1+0x38], R79 ;  /* 0x0000384f01007387 */ /* 0x0005e80000100800 */
[----:B------:R3:W-:Y:S01]  /*4bc0*/  STL [R1+0x34], R43 ;  /* 0x0000342b01007387 */ /* 0x0007e20000100800 */
[----:B-1----:R-:W-:Y:S01]  /*4bd0*/  FFMA.FTZ R41, R7, R28, R42 ;  /* 0x0000001c07297223 */ /* 0x002fe2000001002a */
[----:B------:R-:W-:Y:S01]  /*4be0*/  FMUL.FTZ R42, R17, UR7 ;  /* 0x00000007112a7c20 */ /* 0x000fe20008410000 */
[----:B--2---:R-:W-:-:S04]  /*4bf0*/  FMUL.FTZ R79, R16, UR7 ;  /* 0x00000007104f7c20 */ /* 0x004fc80008410000 */
[----:B------:R1:W-:Y:S01]  /*4c00*/  STL [R1+0x30], R42 ;  /* 0x0000302a01007387 */ /* 0x0003e20000100800 */
[----:B0-----:R-:W-:Y:S01]  /*4c10*/  UISETP.GE.AND UP0, UPT, UR8, 0x1, UPT ;  /* 0x000000010800788c */ /* 0x001fe2000bf06270 */
[----:B---3--:R-:W-:Y:S02]  /*4c20*/  FMUL.FTZ R43, R14, UR7 ;  /* 0x000000070e2b7c20 */ /* 0x008fe40008410000 */
[----:B------:R0:W-:Y:S04]  /*4c30*/  STL [R1+0x2c], R79 ;  /* 0x00002c4f01007387 */ /* 0x0001e80000100800 */
[----:B------:R2:W-:Y:S01]  /*4c40*/  STL [R1+0x28], R43 ;  /* 0x0000282b01007387 */ /* 0x0005e20000100800 */
[----:B-1----:R-:W-:Y:S01]  /*4c50*/  FFMA.FTZ R42, R6, R26, R41 ;  /* 0x0000001a062a7223 */ /* 0x002fe20000010029 */
[----:B------:R-:W-:Y:S01]  /*4c60*/  FMUL.FTZ R41, R13, UR7 ;  /* 0x000000070d297c20 */ /* 0x000fe20008410000 */
[----:B0-----:R-:W-:-:S04]  /*4c70*/  FMUL.FTZ R79, R10, UR7 ;  /* 0x000000070a4f7c20 */ /* 0x001fc80008410000 */
        /* <DEDUP_REMOVED lines=13> */
[----:B-1----:R-:W-:-:S04]  /*4d50*/  FMUL.FTZ R79, R4, UR7 ;  /* 0x00000007044f7c20 */ /* 0x002fc80008410000 */
[----:B------:R0:W-:Y:S01]  /*4d60*/  STL [R1+0xc], R41 ;  /* 0x00000c2901007387 */ /* 0x0001e20000100800 */
[----:B--2---:R-:W-:-:S03]  /*4d70*/  FMUL.FTZ R43, R3, UR7 ;  /* 0x00000007032b7c20 */ /* 0x004fc60008410000 */
[----:B------:R1:W-:Y:S01]  /*4d80*/  STL [R1+0x8], R79 ;  /* 0x0000084f01007387 */ /* 0x0003e20000100800 */
[----:B0-----:R-:W-:-:S05]  /*4d90*/  FFMA.FTZ R41, R3, R12, R42 ;  /* 0x0000000c03297223 */ /* 0x001fca000001002a */
[----:B------:R1:W-:Y:S04]  /*4da0*/  STL [R1+0xcc], R41 ;  /* 0x0000cc2901007387 */ /* 0x0003e80000100800 */
[----:B------:R1:W-:Y:S01]  /*4db0*/  STL [R1+0x4], R43 ;  /* 0x0000042b01007387 */ /* 0x0003e20000100800 */
[----:B------:R-:W-:Y:S06]  /*4dc0*/  BAR.SYNC.DEFER_BLOCKING 0x0 ;  /* 0x0000000000007b1d */ /* 0x000fec0000010000 */
[----:B------:R-:W-:Y:S05]  /*4dd0*/  BRA.U !UP0, `(.L_x_542) ;  /* 0x0000004108cc7547 */ /* 0x000fea000b800000 */
[----:B------:R-:W0:Y:S01]  /*4de0*/  S2UR UR8, SR_CTAID.Y ;  /* 0x00000000000879c3 */ /* 0x000e220000002600 */
[----:B------:R-:W-:Y:S01]  /*4df0*/  UIMAD UR28, UR10, -0x800, UR23 ;  /* 0xfffff8000a1c78a4 */ /* 0x000fe2000f8e0217 */
[----:B-1----:R-:W1:Y:S01]  /*4e00*/  S2R R79, SR_TID.X ;  /* 0x00000000004f7919 */ /* 0x002e620000002100 */
[----:B------:R-:W0:Y:S01]  /*4e10*/  LDCU.64 UR30, c[0x0][0x3a0] ;  /* 0x00007400ff1e77ac */ /* 0x000e220008000a00 */
[----:B------:R-:W-:Y:S01]  /*4e20*/  LOP3.LUT R2, R2, 0xfffffffb, RZ, 0xc0, !PT ;  /* 0xfffffffb02027812 */ /* 0x000fe200078ec0ff */
[----:B------:R-:W-:Y:S01]  /*4e30*/  HFMA2 R61, -RZ, RZ, 0, 0 ;  /* 0x00000000ff3d7431 */ /* 0x000fe200000001ff */
        /* <DEDUP_REMOVED lines=8> */
[----:B0-----:R-:W-:Y:S02]  /*4ec0*/  UIMAD.WIDE.U32 UR12, UR8, UR30, URZ ;  /* 0x0000001e080c72a5 */ /* 0x001fe4000f8e00ff */
[----:B--2---:R-:W-:Y:S02]  /*4ed0*/  UIMAD.WIDE.U32 UR14, UR8, UR32, URZ ;  /* 0x00000020080e72a5 */ /* 0x004fe4000f8e00ff */
[----:B------:R-:W-:Y:S02]  /*4ee0*/  UIMAD UR31, UR8, UR31, UR13 ;  /* 0x0000001f081f72a4 */ /* 0x000fe4000f8e020d */
[----:B------:R-:W-:Y:S01]  /*4ef0*/  @P0 LOP3.LUT R2, R2, 0x4, RZ, 0xfc, !PT ;  /* 0x0000000402020812 */ /* 0x000fe200078efcff */
[----:B------:R-:W-:Y:S01]  /*4f00*/  UIMAD UR33, UR8, UR33, UR15 ;  /* 0x00000021082172a4 */ /* 0x000fe2000f8e020f */
[----:B------:R-:W0:Y:S01]  /*4f10*/  LDCU UR23, c[0x0][0x388] ;  /* 0x00007100ff1777ac */ /* 0x000e220008000800 */
[----:B------:R-:W2:Y:S01]  /*4f20*/  LDCU.64 UR38, c[0x0][0x3a8] ;  /* 0x00007500ff2677ac */ /* 0x000ea20008000a00 */
[----:B------:R-:W0:Y:S01]  /*4f30*/  LDCU.64 UR40, c[0x0][0x3c0] ;  /* 0x00007800ff2877ac */ /* 0x000e220008000a00 */
[----:B------:R-:W0:Y:S01]  /*4f40*/  LDCU.64 UR42, c[0x0][0x3e0] ;  /* 0x00007c00ff2a77ac */ /* 0x000e220008000a00 */
[----:B------:R-:W0:Y:S01]  /*4f50*/  LDCU.64 UR44, c[0x0][0x4e0] ;  /* 0x00009c00ff2c77ac */ /* 0x000e220008000a00 */
[----:B------:R-:W0:Y:S01]  /*4f60*/  LDCU.64 UR46, c[0x0][0x4f0] ;  /* 0x00009e00ff2e77ac */ /* 0x000e220008000a00 */
[----:B------:R-:W0:Y:S01]  /*4f70*/  LDCU.64 UR48, c[0x0][0x540] ;  /* 0x0000a800ff3077ac */ /* 0x000e220008000a00 */
[----:B------:R-:W0:Y:S01]  /*4f80*/  LDCU.128 UR24, c[0x0][0x440] ;  /* 0x00008800ff1877ac */ /* 0x000e220008000c00 */
[----:B-1-34-:R-:W-:-:S05]  /*4f90*/  UMOV UR8, URZ ;  /* 0x000000ff00087c82 */ /* 0x01afca0008000000 */
.L_x_587:
[----:B0-----:R-:W-:Y:S01]  /*4fa0*/  MOV R43, UR42 ;  /* 0x0000002a002b7c02 */ /* 0x001fe20008000f00 */
[----:B------:R-:W3:Y:S01]  /*4fb0*/  LDL R108, [R1+0xc0] ;  /* 0x0000c000016c7983 */ /* 0x000ee20000100800 */
[----:B------:R-:W-:Y:S02]  /*4fc0*/  MOV R40, R77 ;  /* 0x0000004d00287202 */ /* 0x000fe40000000f00 */
[----:B------:R-:W-:Y:S01]  /*4fd0*/  MOV R41, RZ ;  /* 0x000000ff00297202 */ /* 0x000fe20000000f00 */
[----:B------:R-:W-:Y:S01]  /*4fe0*/  IMAD.U32 R63, RZ, RZ, UR43 ;  /* 0x0000002bff3f7e24 */ /* 0x000fe2000f8e00ff */
[----:B------:R-:W-:Y:S01]  /*4ff0*/  LOP3.LUT P6, RZ, R2, 0x4, RZ, 0xc0, !PT ;  /* 0x0000000402ff7812 */ /* 0x000fe200078cc0ff */
[----:B------:R-:W4:Y:S01]  /*5000*/  LDL R107, [R1+0xbc] ;  /* 0x0000bc00016b7983 */ /* 0x000f220000100800 */
[----:B------:R-:W-:Y:S01]  /*5010*/  LOP3.LUT R76, R77, 0x20, RZ, 0xfc, !PT ;  /* 0x000000204d4c7812 */ /* 0x000fe200078efcff */
[----:B------:R-:W-:Y:S02]  /*5020*/  IMAD.WIDE.U32 R42, R43, UR8, R40 ;  /* 0x000000082b2a7c25 */ /* 0x000fe4000f8e0028 */
[----:B------:R-:W5:Y:S01]  /*5030*/  LDL R106, [R1+0xb8] ;  /* 0x0000b800016a7983 */ /* 0x000f620000100800 */
        /* <DEDUP_REMOVED lines=25> */
[----:B-1----:R-:W5:Y:S01]  /*51d0*/  @!P5 LDG.E.U16 R83, desc[UR34][R40.64+0x140] ;  /* 0x000140222853d981 */ /* 0x002f62000c1e1500 */
[----:B------:R-:W-:-:S02]  /*51e0*/  CS2R R80, SRZ ;  /* 0x0000000000507805 */ /* 0x000fc4000001ff00 */
[C---:B------:R-:W-:Y:S02]  /*51f0*/  LOP3.LUT R71, R77.reuse, 0xc0, RZ, 0xfc, !PT ;  /* 0x000000c04d477812 */ /* 0x040fe400078efcff */
[C---:B------:R-:W-:Y:S01]  /*5200*/  LOP3.LUT R70, R77.reuse, 0xe0, RZ, 0xfc, !PT ;  /* 0x000000e04d467812 */ /* 0x040fe200078efcff */
[----:B------:R-:W5:Y:S01]  /*5210*/  LDL R97, [R1+0x94] ;  /* 0x0000940001617983 */ /* 0x000f620000100800 */
[----:B------:R-:W-:Y:S02]  /*5220*/  MOV R82, R80 ;  /* 0x0000005000527202 */ /* 0x000fe40000000f00 */
[C---:B------:R-:W-:Y:S01]  /*5230*/  LOP3.LUT R69, R77.reuse, 0x100, RZ, 0xfc, !PT ;  /* 0x000001004d457812 */ /* 0x040fe200078efcff */
[----:B------:R-:W5:Y:S01]  /*5240*/  LDL R96, [R1+0x90] ;  /* 0x0000900001607983 */ /* 0x000f620000100800 */
[----:B------:R-:W-:-:S03]  /*5250*/  LOP3.LUT R68, R77, 0x120, RZ, 0xfc, !PT ;  /* 0x000001204d447812 */ /* 0x000fc600078efcff */
[----:B------:R-:W5:Y:S01]  /*5260*/  LDL R95, [R1+0x8c] ;  /* 0x00008c00015f7983 */ /* 0x000f620000100800 */
[----:B--2---:R-:W-:-:S04]  /*5270*/  @!P6 PRMT R81, R43, 0x7610, R80 ;  /* 0x000076102b51e816 */ /* 0x004fc80000000050 */
[----:B---3--:R-:W-:Y:S02]  /*5280*/  @!P4 PRMT R81, R81, 0x5410, R42 ;  /* 0x000054105151c816 */ /* 0x008fe4000000002a */
[----:B------:R-:W-:-:S13]  /*5290*/  ISETP.GE.AND P4, PT, R71, UR28, PT ;  /* 0x0000001c47007c0c */ /* 0x000fda000bf86270 */
[----:B------:R-:W2:Y:S01]  /*52a0*/  @!P4 LDG.E.U16 R42, desc[UR34][R40.64+0x180] ;  /* 0x00018022282ac981 */ /* 0x000ea2000c1e1500 */
[--C-:B----4-:R-:W-:Y:S02]  /*52b0*/  @!P1 PRMT R82, R63, 0x7610, R80.reuse ;  /* 0x000076103f529816 */ /* 0x110fe40000000050 */
[----:B------:R-:W-:Y:S02]  /*52c0*/  ISETP.GE.AND P1, PT, R70, UR28, PT ;  /* 0x0000001c46007c0c */ /* 0x000fe4000bf26270 */
[----:B-----5:R-:W-:Y:S02]  /*52d0*/  @!P0 PRMT R82, R82, 0x5410, R65 ;  /* 0x0000541052528816 */ /* 0x020fe40000000041 */
[----:B------:R-:W-:Y:S02]  /*52e0*/  ISETP.GE.AND P0, PT, R69, UR28, PT ;  /* 0x0000001c45007c0c */ /* 0x000fe4000bf06270 */
[----:B------:R-:W-:Y:S02]  /*52f0*/  @!P3 PRMT R80, R67, 0x7610, R80 ;  /* 0x000076104350b816 */ /* 0x000fe40000000050 */
[----:B------:R-:W-:-:S05]  /*5300*/  ISETP.GE.AND P3, PT, R68, UR28, PT ;  /* 0x0000001c44007c0c */ /* 0x000fca000bf66270 */
[----:B------:R-:W3:Y:S01]  /*5310*/  @!P1 LDG.E.U16 R62, desc[UR34][R40.64+0x1c0] ;  /* 0x0001c022283e9981 */ /* 0x000ee2000c1e1500 */
[----:B------:R-:W-:-:S03]  /*5320*/  LOP3.LUT R67, R77, 0x140, RZ, 0xfc, !PT ;  /* 0x000001404d437812 */ /* 0x000fc600078efcff */
[----:B------:R-:W4:Y:S01]  /*5330*/  @!P0 LDG.E.U16 R43, desc[UR34][R40.64+0x200] ;  /* 0x00020022282b8981 */ /* 0x000f22000c1e1500 */
[----:B------:R-:W-:Y:S02]  /*5340*/  @!P5 PRMT R80, R80, 0x5410, R83 ;  /* 0x000054105050d816 */ /* 0x000fe40000000053 */
[----:B------:R-:W-:Y:S01]  /*5350*/  ISETP.GE.AND P5, PT, R67, UR28, PT ;  /* 0x0000001c43007c0c */ /* 0x000fe2000bfa6270 */
[----:B------:R-:W5:-:S12]  /*5360*/  @!P3 LDG.E.U16 R85, desc[UR34][R40.64+0x240] ;  /* 0x000240222855b981 */ /* 0x000f58000c1e1500 */
[----:B------:R-:W5:Y:S01]  /*5370*/  @!P5 LDG.E.U16 R86, desc[UR34][R40.64+0x280] ;  /* 0x000280222856d981 */ /* 0x000f62000c1e1500 */
[C---:B------:R-:W-:Y:S01]  /*5380*/  LOP3.LUT R64, R77.reuse, 0x1a0, RZ, 0xfc, !PT ;  /* 0x000001a04d407812 */ /* 0x040fe200078efcff */
[----:B------:R-:W-:Y:S01]  /*5390*/  IMAD.MOV.U32 R83, RZ, RZ, RZ ;  /* 0x000000ffff537224 */ /* 0x000fe200078e00ff */
[C---:B------:R-:W-:Y:S02]  /*53a0*/  LOP3.LUT R66, R77.reuse, 0x160, RZ, 0xfc, !PT ;  /* 0x000001604d427812 */ /* 0x040fe400078efcff */
[----:B------:R-:W-:Y:S01]  /*53b0*/  LOP3.LUT R65, R77, 0x180, RZ, 0xfc, !PT ;  /* 0x000001804d417812 */ /* 0x000fe200078efcff */
[----:B------:R-:W-:Y:S01]  /*53c0*/  UMOV UR30, UR12 ;  /* 0x0000000c001e7c82 */ /* 0x000fe20008000000 */
[----:B------:R-:W-:Y:S01]  /*53d0*/  MOV R84, RZ ;  /* 0x000000ff00547202 */ /* 0x000fe20000000f00 */
        /* <DEDUP_REMOVED lines=15> */
[----:B------:R-:W-:Y:S01]  /*54d0*/  @!P1 SHF.L.U32 R42, R79, 0x4, RZ ;  /* 0x000000044f2a9819 */ /* 0x000fe200000006ff */
[----:B------:R-:W-:Y:S01]  /*54e0*/  UMOV UR32, UR14 ;  /* 0x0000000e00207c82 */ /* 0x000fe20008000000 */
[----:B------:R-:W-:Y:S01]  /*54f0*/  MOV R85, RZ ;  /* 0x000000ff00557202 */ /* 0x000fe20000000f00 */
[----:B------:R-:W3:Y:S01]  /*5500*/  @!P1 LDG.E.U16 R88, desc[UR34][R40.64+0x380] ;  /* 0x0003802228589981 */ /* 0x000ee2000c1e1500 */
[----:B------:R-:W-:Y:S01]  /*5510*/  @!P1 LOP3.LUT R78, R42, 0x3e00, RZ, 0xc0, !PT ;  /* 0x00003e002a4e9812 */ /* 0x000fe200078ec0ff */
[----:B------:R-:W-:Y:S01]  /*5520*/  IMAD.U32 R42, RZ, RZ, UR30 ;  /* 0x0000001eff2a7e24 */ /* 0x000fe2000f8e00ff */
[----:B------:R-:W-:Y:S01]  /*5530*/  MOV R43, UR36 ;  /* 0x00000024002b7c02 */ /* 0x000fe20008000f00 */
[----:B------:R-:W4:Y:S01]  /*5540*/  @!P0 LDG.E.U16 R87, desc[UR34][R40.64+0x300] ;  /* 0x0003002228578981 */ /* 0x000f22000c1e1500 */
[----:B------:R-:W-:-:S03]  /*5550*/  @!P5 PRMT R85, R86, 0x5410, RZ ;  /* 0x000054105655d816 */ /* 0x000fc600000000ff */
[----:B------:R-:W5:Y:S04]  /*5560*/  @!P3 LDG.E.U16 R86, desc[UR34][R40.64+0x2c0] ;  /* 0x0002c0222856b981 */ /* 0x000f68000c1e1500 */
[----:B------:R-:W3:Y:S01]  /*5570*/  LDG.E R42, desc[UR34][R42.64] ;  /* 0x000000222a2a7981 */ /* 0x000ee2000c1e1900 */
[----:B------:R-:W-:-:S04]  /*5580*/  @!P1 LOP3.LUT R77, R78, 0x1f, R79, 0xf8, !PT ;  /* 0x0000001f4e4d9812 */ /* 0x000fc800078ef84f */
[----:B------:R-:W-:Y:S01]  /*5590*/  LOP3.LUT R62, R77, 0x1e0, RZ, 0xfc, !PT ;  /* 0x000001e04d3e7812 */ /* 0x000fe200078efcff */
[----:B------:R-:W-:-:S03]  /*55a0*/  UIMAD.WIDE.U32 UR36, UR8, UR40, UR32 ;  /* 0x00000028082472a5 */ /* 0x000fc6000f8e0020 */
[----:B------:R-:W-:Y:S01]  /*55b0*/  ISETP.GE.AND P5, PT, R62, UR28, PT ;  /* 0x0000001c3e007c0c */ /* 0x000fe2000bfa6270 */
[----:B------:R-:W-:Y:S02]  /*55c0*/  UIMAD UR29, UR8, UR41, UR37 ;  /* 0x00000029081d72a4 */ /* 0x000fe4000f8e0225 */
[----:B------:R-:W-:-:S04]  /*55d0*/  ULEA UR30, UP0, UR36, UR26, 0x2 ;  /* 0x0000001a241e7291 */ /* 0x000fc8000f8010ff */
[----:B------:R-:W-:-:S06]  /*55e0*/  ULEA.HI.X UR36, UR36, UR27, UR29, 0x2, UP0 ;  /* 0x0000001b24247291 */ /* 0x000fcc00080f141d */
[----:B------:R0:W3:Y:S01]  /*55f0*/  @!P5 LDG.E.U16 R90, desc[UR34][R40.64+0x3c0] ;  /* 0x0003c022285ad981 */ /* 0x0000e2000c1e1500 */
[----:B------:R-:W-:Y:S02]  /*5600*/  PRMT R91, R82, 0x7632, R91 ;  /* 0x00007632525b7816 */ /* 0x000fe4000000005b */
[----:B0-----:R-:W-:Y:S02]  /*5610*/  MOV R40, UR30 ;  /* 0x0000001e00287c02 */ /* 0x001fe40008000f00 */
[----:B------:R-:W-:-:S05]  /*5620*/  MOV R41, UR36 ;  /* 0x0000002400297c02 */ /* 0x000fca0008000f00 */
[----:B------:R0:W3:Y:S01]  /*5630*/  LDG.E R43, desc[UR34][R40.64] ;  /* 0x00000022282b7981 */ /* 0x0000e2000c1e1900 */
[----:B------:R-:W-:-:S03]  /*5640*/  PRMT R92, R80, 0x7632, R92 ;  /* 0x00007632505c7816 */ /* 0x000fc6000000005c */
[----:B------:R-:W-:Y:S01]  /*5650*/  STS.U16 [R108], R81 ;  /* 0x000000516c007388 */ /* 0x000fe20000000400 */
[----:B0-----:R-:W-:Y:S01]  /*5660*/  PRMT R41, R81, 0x7632, R41 ;  /* 0x0000763251297816 */ /* 0x001fe20000000029 */
[----:B------:R-:W-:Y:S01]  /*5670*/  IMAD.MOV.U32 R40, RZ, RZ, RZ ;  /* 0x000000ffff287224 */ /* 0x000fe200078e00ff */
[----:B------:R-:W-:Y:S02]  /*5680*/  PRMT R93, R83, 0x7632, R93 ;  /* 0x00007632535d7816 */ /* 0x000fe4000000005d */
[----:B------:R-:W-:Y:S01]  /*5690*/  PRMT R94, R84, 0x7632, R94 ;  /* 0x00007632545e7816 */ /* 0x000fe2000000005e */
[----:B------:R-:W-:Y:S04]  /*56a0*/  STS.U16 [R107+0x40], R41 ;  /* 0x000040296b007388 */ /* 0x000fe80000000400 */
        /* <DEDUP_REMOVED lines=8> */
[----:B0-----:R-:W3:Y:S04]  /*5730*/  LDL R93, [R1+0x6c] ;  /* 0x00006c00015d7983 */ /* 0x001ee80000100800 */
[----:B-1----:R-:W3:Y:S04]  /*5740*/  LDL R100, [R1+0x88] ;  /* 0x0000880001647983 */ /* 0x002ee80000100800 */
[----:B------:R-:W3:Y:S04]  /*5750*/  LDL R99, [R1+0x84] ;  /* 0x0000840001637983 */ /* 0x000ee80000100800 */
[----:B------:R-:W3:Y:S04]  /*5760*/  LDL R94, [R1+0x70] ;  /* 0x00007000015e7983 */ /* 0x000ee80000100800 */
[----:B------:R-:W3:Y:S04]  /*5770*/  LDL R92, [R1+0x68] ;  /* 0x00006800015c7983 */ /* 0x000ee80000100800 */
[----:B------:R-:W3:Y:S04]  /*5780*/  LDL R91, [R1+0x64] ;  /* 0x00006400015b7983 */ /* 0x000ee80000100800 */
[----:B------:R-:W3:Y:S04]  /*5790*/  LDL R84, [R1+0x50] ;  /* 0x0000500001547983 */ /* 0x000ee80000100800 */
[----:B------:R-:W3:Y:S04]  /*57a0*/  LDL R83, [R1+0x4c] ;  /* 0x00004c0001537983 */ /* 0x000ee80000100800 */
[----:B------:R-:W3:Y:S04]  /*57b0*/  LDL R82, [R1+0x48] ;  /* 0x0000480001527983 */ /* 0x000ee80000100800 */
[----:B------:R-:W3:Y:S01]  /*57c0*/  LDL R81, [R1+0x44] ;  /* 0x0000440001517983 */ /* 0x000ee20000100800 */
[----:B----4-:R-:W-:-:S03]  /*57d0*/  @!P0 PRMT R40, R87, 0x5410, RZ ;  /* 0x0000541057288816 */ /* 0x010fc600000000ff */
[----:B------:R-:W4:Y:S01]  /*57e0*/  LDL R87, [R1+0x5c] ;  /* 0x00005c0001577983 */ /* 0x000f220000100800 */
[----:B-----5:R-:W-:Y:S02]  /*57f0*/  @!P3 PRMT R85, R85, 0x5410, R86 ;  /* 0x000054105555b816 */ /* 0x020fe40000000056 */
[----:B--2---:R-:W-:Y:S01]  /*5800*/  @!P4 PRMT R40, R40, 0x5410, R89 ;  /* 0x000054102828c816 */ /* 0x004fe20000000059 */
[----:B------:R-:W2:Y:S01]  /*5810*/  LDL R86, [R1+0x58] ;  /* 0x0000580001567983 */ /* 0x000ea20000100800 */
[----:B---3--:R-:W-:Y:S02]  /*5820*/  R2UR UR37, R42 ;  /* 0x000000002a2572ca */ /* 0x008fe400000e0000 */
[----:B------:R-:W-:Y:S01]  /*5830*/  PRMT R42, R85, 0x7632, R42 ;  /* 0x00007632552a7816 */ /* 0x000fe2000000002a */
[----:B------:R0:W-:Y:S01]  /*5840*/  STS.U16 [R98+0x280], R85 ;  /* 0x0002805562007388 */ /* 0x0001e20000000400 */
[----:B------:R-:W-:-:S03]  /*5850*/  PRMT R80, R40, 0x7632, R80 ;  /* 0x0000763228507816 */ /* 0x000fc60000000050 */
[----:B------:R1:W-:Y:S04]  /*5860*/  STS.U16 [R97+0x2c0], R42 ;  /* 0x0002c02a61007388 */ /* 0x0003e80000000400 */
[----:B------:R3:W-:Y:S04]  /*5870*/  STS.U16 [R96+0x300], R40 ;  /* 0x0003002860007388 */ /* 0x0007e80000000400 */
[----:B------:R5:W-:Y:S04]  /*5880*/  STS.U16 [R95+0x340], R80 ;  /* 0x000340505f007388 */ /* 0x000be80000000400 */
[----:B0-----:R-:W4:Y:S04]  /*5890*/  LDL R98, [R1+0x80] ;  /* 0x0000800001627983 */ /* 0x001f280000100800 */
[----:B-1----:R-:W2:Y:S04]  /*58a0*/  LDL R97, [R1+0x7c] ;  /* 0x00007c0001617983 */ /* 0x002ea80000100800 */
[----:B---3--:R-:W3:Y:S04]  /*58b0*/  LDL R96, [R1+0x78] ;  /* 0x0000780001607983 */ /* 0x008ee80000100800 */
[----:B-----5:R-:W5:Y:S04]  /*58c0*/  LDL R95, [R1+0x74] ;  /* 0x00007400015f7983 */ /* 0x020f680000100800 */
[----:B------:R-:W5:Y:S04]  /*58d0*/  LDL R89, [R1+0x60] ;  /* 0x0000600001597983 */ /* 0x000f680000100800 */
[----:B------:R-:W5:Y:S01]  /*58e0*/  LDL R85, [R1+0x54] ;  /* 0x0000540001557983 */ /* 0x000f620000100800 */
[----:B------:R-:W-:-:S02]  /*58f0*/  MOV R41, RZ ;  /* 0x000000ff00297202 */ /* 0x000fc40000000f00 */
[----:B------:R-:W-:-:S04]  /*5900*/  @!P1 PRMT R41, R88, 0x5410, RZ ;  /* 0x0000541058299816 */ /* 0x000fc800000000ff */
[----:B------:R-:W-:-:S04]  /*5910*/  @!P5 PRMT R41, R41, 0x5410, R90 ;  /* 0x000054102929d816 */ /* 0x000fc8000000005a */
[----:B------:R-:W-:Y:S01]  /*5920*/  PRMT R42, R41, 0x7632, R42 ;  /* 0x00007632292a7816 */ /* 0x000fe2000000002a */
[----:B------:R-:W0:Y:S01]  /*5930*/  S2UR UR36, SR_CgaCtaId ;  /* 0x00000000002479c3 */ /* 0x000e220000008800 */
[----:B------:R-:W-:Y:S01]  /*5940*/  MOV R103, UR37 ;  /* 0x0000002500677c02 */ /* 0x000fe20008000f00 */
[----:B------:R-:W-:-:S04]  /*5950*/  ULEA UR29, UR10, 0xffffff00, 0x8 ;  /* 0xffffff000a1d7891 */ /* 0x000fc8000f8e40ff */
[----:B------:R-:W-:Y:S01]  /*5960*/  FMUL.FTZ R103, R103, 1.4426950216293334961 ;  /* 0x3fb8aa3b67677820 */ /* 0x000fe20000410000 */
[----:B------:R-:W-:-:S03]  /*5970*/  ULOP3.LUT UR29, UR29, 0x100, URZ, 0xc0, !UPT ;  /* 0x000001001d1d7892 */ /* 0x000fc6000f8ec0ff */
[C---:B------:R-:W-:Y:S01]  /*5980*/  FMUL.FTZ R150, R103.reuse, R60 ;  /* 0x0000003c67967220 */ /* 0x040fe20000410000 */
[----:B------:R-:W-:Y:S01]  /*5990*/  UIADD3 UR30, UPT, UPT, UR29, UR8, URZ ;  /* 0x000000081d1e7290 */ /* 0x000fe2000fffe0ff */
[C---:B------:R-:W-:Y:S01]  /*59a0*/  FMUL.FTZ R117, R103.reuse, R59 ;  /* 0x0000003b67757220 */ /* 0x040fe20000410000 */
[C---:B------:R-:W-:Y:S01]  /*59b0*/  FMUL.FTZ R116, R103.reuse, R58 ;  /* 0x0000003a67747220 */ /* 0x040fe20000410000 */
[C---:B------:R-:W-:Y:S01]  /*59c0*/  FMUL.FTZ R115, R103.reuse, R57 ;  /* 0x0000003967737220 */ /* 0x040fe20000410000 */
[C---:B------:R-:W-:Y:S01]  /*59d0*/  FMUL.FTZ R114, R103.reuse, R56 ;  /* 0x0000003867727220 */ /* 0x040fe20000410000 */
[----:B------:R-:W-:Y:S01]  /*59e0*/  FMUL.FTZ R113, R103, R55 ;  /* 0x0000003767717220 */ /* 0x000fe20000410000 */
[----:B------:R-:W-:Y:S04]  /*59f0*/  STS.U16 [R100+0x380], R41 ;  /* 0x0003802964007388 */ /* 0x000fe80000000400 */
[----:B------:R-:W-:Y:S01]  /*5a00*/  STS.U16 [R99+0x3c0], R42 ;  /* 0x0003c02a63007388 */ /* 0x000fe20000000400 */
[----:B------:R-:W-:-:S03]  /*5a10*/  NOP ;  /* 0x0000000000007918 */ /* 0x000fc60000000000 */
[----:B------:R-:W1:Y:S04]  /*5a20*/  LDS.U16 R90, [R84+0x18] ;  /* 0x00001800545a7984 */ /* 0x000e680000000400 */
[----:B------:R-:W1:Y:S04]  /*5a30*/  LDS.U16 R88, [R82+0x1c] ;  /* 0x00001c0052587984 */ /* 0x000e680000000400 */
[----:B------:R-:W1:Y:S01]  /*5a40*/  LDS.U16 R41, [R81+0x1e] ;  /* 0x00001e0051297984 */ /* 0x000e620000000400 */
        /* <DEDUP_REMOVED lines=36> */
[----:B------:R-:W-:-:S02]  /*5c90*/  SHF.L.U32 R88, R88, 0x10, RZ ;  /* 0x0000001058587819 */ /* 0x000fc400000006ff */
[----:B------:R-:W-:Y:S01]  /*5ca0*/  SHF.L.U32 R41, R41, 0x10, RZ ;  /* 0x0000001029297819 */ /* 0x000fe200000006ff */
[----:B----4-:R-:W1:Y:S04]  /*5cb0*/  LDS.U16 R102, [R98] ;  /* 0x0000000062667984 */ /* 0x010e680000000400 */
[----:B--2---:R-:W2:Y:S04]  /*5cc0*/  LDS.U16 R101, [R97+0x2] ;  /* 0x0000020061657984 */ /* 0x004ea80000000400 */
[----:B---3--:R-:W3:Y:S04]  /*5cd0*/  LDS.U16 R100, [R96+0x4] ;  /* 0x0000040060647984 */ /* 0x008ee80000000400 */
[----:B-----5:R-:W-:Y:S04]  /*5ce0*/  LDS.U16 R99, [R95+0x6] ;  /* 0x000006005f637984 */ /* 0x020fe80000000400 */
        /* <DEDUP_REMOVED lines=11> */
[----:B--2---:R-:W-:-:S02]  /*5da0*/  SHF.L.U32 R101, R101, 0x10, RZ ;  /* 0x0000001065657819 */ /* 0x004fc400000006ff */
[----:B---3--:R-:W-:Y:S01]  /*5db0*/  SHF.L.U32 R100, R100, 0x10, RZ ;  /* 0x0000001064647819 */ /* 0x008fe200000006ff */
[----:B----4-:R-:W-:Y:S01]  /*5dc0*/  IMAD.U32 R98, R98, 0x10000, RZ ;  /* 0x0001000062627824 */ /* 0x010fe200078e00ff */
[----:B------:R-:W-:Y:S02]  /*5dd0*/  SHF.L.U32 R99, R99, 0x10, RZ ;  /* 0x0000001063637819 */ /* 0x000fe400000006ff */
[----:B-----5:R-:W-:Y:S02]  /*5de0*/  SHF.L.U32 R97, R97, 0x10, RZ ;  /* 0x0000001061617819 */ /* 0x020fe400000006ff */
[----:B0-----:R-:W-:Y:S02]  /*5df0*/  SHF.L.U32 R96, R96, 0x10, RZ ;  /* 0x0000001060607819 */ /* 0x001fe400000006ff */
[----:B------:R-:W-:Y:S01]  /*5e00*/  SHF.L.U32 R95, R95, 0x10, RZ ;  /* 0x000000105f5f7819 */ /* 0x000fe200000006ff */
[----:B------:R-:W-:Y:S01]  /*5e10*/  IMAD.U32 R94, R94, 0x10000, RZ ;  /* 0x000100005e5e7824 */ /* 0x000fe200078e00ff */
[----:B------:R-:W-:-:S02]  /*5e20*/  SHF.L.U32 R93, R93, 0x10, RZ ;  /* 0x000000105d5d7819 */ /* 0x000fc400000006ff */
[----:B------:R-:W-:Y:S02]  /*5e30*/  SHF.L.U32 R92, R92, 0x10, RZ ;  /* 0x000000105c5c7819 */ /* 0x000fe400000006ff */
[----:B------:R-:W-:Y:S02]  /*5e40*/  SHF.L.U32 R91, R91, 0x10, RZ ;  /* 0x000000105b5b7819 */ /* 0x000fe400000006ff */
        /* <DEDUP_REMOVED lines=12> */
.L_x_544:
[----:B------:R-:W0:Y:S02]  /*5f10*/  S2R R40, SR_TID.X ;  /* 0x0000000000287919 */ /* 0x000e240000002100 */
[----:B0-----:R-:W-:-:S06]  /*5f20*/  LEA R40, R40, UR29, 0x2 ;  /* 0x0000001d28287c11 */ /* 0x001fcc000f8e10ff */
[----:B------:R-:W0:Y:S02]  /*5f30*/  LDS R40, [R40+0x43e4] ;  /* 0x0043e40028287984 */ /* 0x000e240000000800 */
.L_x_545:
[----:B------:R-:W-:Y:S05]  /*5f40*/  BSYNC.RECONVERGENT B0 ;  /* 0x0000000000007941 */ /* 0x000fea0003800200 */
.L_x_543:
[----:B------:R-:W2:Y:S01]  /*5f50*/  @P2 LDC R80, c[0x0][0x38c] ;  /* 0x0000e300ff502b82 */ /* 0x000ea20000000800 */
[----:B------:R-:W-:Y:S01]  /*5f60*/  MOV R42, UR10 ;  /* 0x0000000a002a7c02 */ /* 0x000fe20008000f00 */
[----:B------:R-:W-:Y:S01]  /*5f70*/  HFMA2 R81, -RZ, RZ, 0, 4.76837158203125e-07 ;  /* 0x00000008ff517431 */ /* 0x000fe200000001ff */
[----:B------:R-:W-:Y:S02]  /*5f80*/  MOV R43, RZ ;  /* 0x000000ff002b7202 */ /* 0x000fe40000000f00 */
[----:B------:R-:W-:Y:S01]  /*5f90*/  @P2 IADD3 R42, PT, PT, R42, -0x2, RZ ;  /* 0xfffffffe2a2a2810 */ /* 0x000fe20007ffe0ff */
[----:B------:R-:W-:Y:S01]  /*5fa0*/  FMUL.FTZ R134, R46, R60 ;  /* 0x0000003c2e867220 */ /* 0x000fe20000410000 */
[----:B------:R-:W-:Y:S01]  /*5fb0*/  FMUL.FTZ R133, R44, R59 ;  /* 0x0000003b2c857220 */ /* 0x000fe20000410000 */
[----:B------:R-:W-:Y:S01]  /*5fc0*/  FMUL.FTZ R132, R39, R58 ;  /* 0x0000003a27847220 */ /* 0x000fe20000410000 */
[----:B------:R-:W-:Y:S01]  /*5fd0*/  FMUL.FTZ R131, R38, R57 ;  /* 0x0000003926837220 */ /* 0x000fe20000410000 */
[----:B--2---:R-:W-:-:S02]  /*5fe0*/  @P2 IMAD R80, R42, R80, UR8 ;  /* 0x000000082a502e24 */ /* 0x004fc4000f8e0250 */
        /* <DEDUP_REMOVED lines=99> */
.L_x_605:
[----:B------:R-:W-:Y:S01]  /*6620*/  ISETP.GE.AND P3, PT, R141, 0x10, PT ;  /* 0x000000108d00780c */ /* 0x000fe20003f66270 */
[----:B---3--:R-:W-:Y:S01]  /*6630*/  FFMA.FTZ R86, R136, R86, R138 ;  /* 0x0000005688567223 */ /* 0x008fe2000001008a */
[----:B------:R-:W-:-:S11]  /*6640*/  UMOV UR30, 0xffffffff ;  /* 0xffffffff001e7882 */ /* 0x000fd60000000000 */
[----:B0-2---:R-:W-:Y:S01]  /*6650*/  @P3 FMUL.FTZ R136, R136, R137 ;  /* 0x0000008988883220 */ /* 0x005fe20000410000 */
[----:B------:R-:W-:Y:S01]  /*6660*/  FSEL R137, R138, R86, !P3 ;  /* 0x000000568a897208 */ /* 0x000fe20005800000 */
[----:B------:R-:W-:Y:S06]  /*6670*/  BRA.DIV UR30, `(.L_x_548) ;  /* 0x0000005a1e047947 */ /* 0x000fec000b800000 */
.L_x_608:
[----:B------:R-:W-:-:S03]  /*6680*/  UMOV UR30, 0xffffffff ;  /* 0xffffffff001e7882 */ /* 0x000fc60000000000 */
[----:B------:R-:W-:Y:S05]  /*6690*/  BRA.DIV UR30, `(.L_x_549) ;  /* 0x0000005a1e247947 */ /* 0x000fea000b800000 */
.L_x_611:
[----:B------:R-:W-:-:S03]  /*66a0*/  UMOV UR30, 0xffffffff ;  /* 0xffffffff001e7882 */ /* 0x000fc60000000000 */
[----:B------:R-:W-:Y:S05]  /*66b0*/  BRA.DIV UR30, `(.L_x_550) ;  /* 0x0000005a1e447947 */ /* 0x000fea000b800000 */
[----:B------:R-:W0:Y:S04]  /*66c0*/  SHFL.UP PT, R136, R136, 0x1, RZ ;  /* 0x0420000088887989 */ /* 0x000e2800000e00ff */
[----:B------:R-:W2:Y:S04]  /*66d0*/  SHFL.UP PT, R137, R137, 0x1, RZ ;  /* 0x0420000089897989 */ /* 0x000ea800000e00ff */
[----:B-----5:R-:W3:Y:S04]  /*66e0*/  SHFL.IDX PT, R42, R42, RZ, 0x1f ;  /* 0x00001fff2a2a7589 */ /* 0x020ee800000e0000 */
[----:B------:R-:W4:Y:S02]  /*66f0*/  SHFL.IDX PT, R43, R43, RZ, 0x1f ;  /* 0x00001fff2b2b7589 */ /* 0x000f2400000e0000 */
.L_x_617:
        /* <DEDUP_REMOVED lines=12> */
.L_x_546:
        /* <DEDUP_REMOVED lines=43> */
[C---:B------:R-:W-:Y:S01]  /*6a70*/  FMUL.FTZ R80, R111.reuse, R80 ;  /* 0x000000506f507220 */ /* 0x040fe20000410000 */
        /* <DEDUP_REMOVED lines=48> */
[----:B------:R-:W-:Y:S01]  /*6d80*/  MOV R155, 0x28 ;  /* 0x00000028009b7802 */ /* 0x000fe20000000f00 */
[----:B------:R-:W-:Y:S01]  /*6d90*/  UMOV UR30, 0xffffffff ;  /* 0xffffffff001e7882 */ /* 0x000fe20000000000 */
[----:B------:R-:W-:-:S03]  /*6da0*/  LOP3.LUT R156, R79, 0x1f, RZ, 0xc0, !PT ;  /* 0x0000001f4f9c7812 */ /* 0x000fc600078ec0ff */
[----:B------:R-:W-:Y:S01]  /*6db0*/  IMAD R155, R79, R155, UR29 ;  /* 0x0000001d4f9b7e24 */ /* 0x000fe2000f8e029b */
[----:B------:R-:W-:-:S04]  /*6dc0*/  ISETP.NE.AND P1, PT, R156, 0x1f, PT ;  /* 0x0000001f9c00780c */ /* 0x000fc80003f25270 */
        /* <DEDUP_REMOVED lines=26> */
[----:B------:R-:W-:Y:S02]  /*6f70*/  @!P1 MOV R163, R86 ;  /* 0x0000005600a39202 */ /* 0x000fe40000000f00 */
[----:B------:R-:W-:-:S03]  /*6f80*/  @!P1 MOV R162, R151 ;  /* 0x0000009700a29202 */ /* 0x000fc60000000f00 */
        /* <DEDUP_REMOVED lines=26> */
.L_x_634:
        /* <DEDUP_REMOVED lines=14> */
.L_x_551:
        /* <DEDUP_REMOVED lines=34> */
[C---:B------:R-:W-:Y:S02]  /*7430*/  IMAD.SHL.U32 R85, R79.reuse, 0x10, RZ ;  /* 0x000000104f557824 */ /* 0x040fe400078e00ff */
[----:B------:R-:W-:Y:S01]  /*7440*/  FFMA.FTZ R97, R16, R97, R98 ;  /* 0x0000006110617223 */ /* 0x000fe20000010062 */
[----:B------:R-:W-:Y:S01]  /*7450*/  @!UP0 ULEA UR30, UR8, UR29, 0x3 ;  /* 0x0000001d081e8291 */ /* 0x000fe2000f8e18ff */
[----:B------:R-:W-:Y:S01]  /*7460*/  LOP3.LUT R80, R79, UR52, RZ, 0xfc, !PT ;  /* 0x000000344f507c12 */ /* 0x000fe2000f8efcff */
[----:B------:R-:W-:Y:S01]  /*7470*/  FMUL.FTZ R81, R133, UR36 ;  /* 0x0000002485517c20 */ /* 0x000fe20008410000 */
[----:B------:R-:W-:Y:S01]  /*7480*/  FFMA.FTZ R96, R14, R96, R97 ;  /* 0x000000600e607223 */ /* 0x000fe20000010061 */
[----:B------:R-:W-:Y:S01]  /*7490*/  FFMA.FTZ R133, R44, -R59, R133 ;  /* 0x8000003b2c857223 */ /* 0x000fe20000010085 */
[----:B------:R-:W-:Y:S01]  /*74a0*/  FFMA.FTZ R89, R34, -R50, R128 ;  /* 0x8000003222597223 */ /* 0x000fe20000010080 */
        /* <DEDUP_REMOVED lines=17> */
[----:B------:R-:W-:Y:S01]  /*75c0*/  FFMA.FTZ R132, R39, -R58, R132 ;  /* 0x8000003a27847223 */ /* 0x000fe20000010084 */
        /* <DEDUP_REMOVED lines=15> */
[----:B------:R-:W-:-:S02]  /*76c0*/  FFMA.FTZ R150, R46, -R60, R150 ;  /* 0x8000003c2e967223 */ /* 0x000fc40000010096 */
[----:B------:R0:W-:Y:S01]  /*76d0*/  STS [R42+0x1090], R41 ;  /* 0x001090292a007388 */ /* 0x0001e20000000800 */
[----:B------:R-:W-:Y:S01]  /*76e0*/  FFMA.FTZ R110, R110, R109, R141 ;  /* 0x0000006d6e6e7223 */ /* 0x000fe2000001008d */
[----:B------:R-:W-:-:S03]  /*76f0*/  LEA R40, R40, UR29, 0x2 ;  /* 0x0000001d28287c11 */ /* 0x000fc6000f8e10ff */
[----:B------:R-:W-:Y:S01]  /*7700*/  FFMA.FTZ R111, R111, R110, R140 ;  /* 0x0000006e6f6f7223 */ /* 0x000fe2000001008c */
[----:B------:R-:W-:Y:S01]  /*7710*/  FMUL.FTZ R92, R110, R45 ;  /* 0x0000002d6e5c7220 */ /* 0x000fe20000410000 */
[----:B------:R1:W-:Y:S02]  /*7720*/  STS [R40+0x1098], R43 ;  /* 0x0010982b28007388 */ /* 0x0003e40000000800 */
[----:B------:R-:W-:Y:S01]  /*7730*/  FMUL.FTZ R90, R111, R50 ;  /* 0x000000326f5a7220 */ /* 0x000fe20000410000 */
        /* <DEDUP_REMOVED lines=9> */
[----:B------:R-:W-:Y:S01]  /*77d0*/  FFMA.FTZ R131, R38, -R57, R131 ;  /* 0x8000003926837223 */ /* 0x000fe20000010083 */
[----:B------:R1:W-:Y:S01]  /*77e0*/  STS [R40+0x109c], R41 ;  /* 0x00109c2928007388 */ /* 0x0003e20000000800 */
[----:B------:R-:W-:Y:S01]  /*77f0*/  FMUL.FTZ R43, R16, R43 ;  /* 0x0000002b102b7220 */ /* 0x000fe20000410000 */
[----:B------:R-:W-:Y:S01]  /*7800*/  FFMA.FTZ R115, R115, R114, R136 ;  /* 0x0000007273737223 */ /* 0x000fe20000010088 */
[----:B0-----:R-:W-:Y:S01]  /*7810*/  FMUL.FTZ R81, R121, UR36 ;  /* 0x0000002479517c20 */ /* 0x001fe20008410000 */
[----:B------:R0:W-:Y:S01]  /*7820*/  STS [R40+0x10a0], R42 ;  /* 0x0010a02a28007388 */ /* 0x0001e20000000800 */
[----:B------:R-:W-:Y:S01]  /*7830*/  FMUL.FTZ R87, R114, R57 ;  /* 0x0000003972577220 */ /* 0x000fe20000410000 */
[----:B------:R-:W-:Y:S01]  /*7840*/  FFMA.FTZ R116, R116, R115, R135 ;  /* 0x0000007374747223 */ /* 0x000fe20000010087 */
[----:B------:R-:W-:Y:S01]  /*7850*/  FMUL.FTZ R86, R115, R58 ;  /* 0x0000003a73567220 */ /* 0x000fe20000410000 */
[----:B------:R0:W-:Y:S01]  /*7860*/  STS [R40+0x10a4], R43 ;  /* 0x0010a42b28007388 */ /* 0x0001e20000000800 */
[----:B------:R-:W-:Y:S01]  /*7870*/  FFMA.FTZ R130, R37, -R56, R130 ;  /* 0x8000003825827223 */ /* 0x000fe20000010082 */
[----:B-1----:R-:W-:Y:S01]  /*7880*/  FMUL.FTZ R41, R128, UR36 ;  /* 0x0000002480297c20 */ /* 0x002fe20008410000 */
[----:B------:R-:W-:Y:S01]  /*7890*/  FFMA.FTZ R117, R117, R116, R134 ;  /* 0x0000007475757223 */ /* 0x000fe20000010086 */
[----:B------:R-:W-:Y:S01]  /*78a0*/  FMUL.FTZ R83, R116, R59 ;  /* 0x0000003b74537220 */ /* 0x000fe20000410000 */
[----:B------:R-:W-:Y:S01]  /*78b0*/  FFMA.FTZ R129, R35, -R55, R129 ;  /* 0x8000003723817223 */ /* 0x000fe20000010081 */
        /* <DEDUP_REMOVED lines=39> */
[----:B------:R-:W-:Y:S01]  /*7b30*/  FFMA.FTZ R127, R33, -R45, R127 ;  /* 0x8000002d217f7223 */ /* 0x000fe2000001007f */
[-C--:B------:R-:W-:Y:S01]  /*7b40*/  FMUL.FTZ R91, R109, R36.reuse ;  /* 0x000000246d5b7220 */ /* 0x080fe20000410000 */
[----:B------:R-:W-:Y:S01]  /*7b50*/  FMUL.FTZ R93, R111, UR37 ;  /* 0x000000256f5d7c20 */ /* 0x000fe20008410000 */
[----:B------:R-:W-:Y:S01]  /*7b60*/  FFMA.FTZ R126, R32, -R36, R126 ;  /* 0x80000024207e7223 */ /* 0x000fe2000001007e */
[----:B------:R-:W-:Y:S01]  /*7b70*/  FFMA.FTZ R43, R92, R127, R43 ;  /* 0x0000007f5c2b7223 */ /* 0x000fe2000001002b */
[----:B------:R-:W-:Y:S01]  /*7b80*/  FMUL.FTZ R92, R108, R31 ;  /* 0x0000001f6c5c7220 */ /* 0x000fe20000410000 */
[----:B----4-:R-:W-:Y:S01]  /*7b90*/  FADD.FTZ R155, R91, R155 ;  /* 0x0000009b5b9b7221 */ /* 0x010fe20000010000 */
[----:B------:R-:W-:Y:S01]  /*7ba0*/  FMUL.FTZ R89, R89, R93 ;  /* 0x0000005d59597220 */ /* 0x000fe20000410000 */
[----:B------:R-:W-:Y:S01]  /*7bb0*/  FMUL.FTZ R93, R107, R27 ;  /* 0x0000001b6b5d7220 */ /* 0x000fe20000410000 */
[----:B------:R-:W-:Y:S01]  /*7bc0*/  FFMA.FTZ R43, R91, R126, R43 ;  /* 0x0000007e5b2b7223 */ /* 0x000fe2000001002b */
[----:B------:R-:W-:Y:S01]  /*7bd0*/  FFMA.FTZ R125, R30, -R31, R125 ;  /* 0x8000001f1e7d7223 */ /* 0x000fe2000001007d */
[----:B------:R-:W-:Y:S01]  /*7be0*/  STL [R1+0x20], R155 ;  /* 0x0000209b01007387 */ /* 0x000fe20000100800 */
[----:B------:R-:W-:Y:S01]  /*7bf0*/  FFMA.FTZ R124, R29, -R27, R124 ;  /* 0x8000001b1d7c7223 */ /* 0x000fe2000001007c */
[----:B------:R-:W-:Y:S01]  /*7c00*/  FMUL.FTZ R94, R107, UR37 ;  /* 0x000000256b5e7c20 */ /* 0x000fe20008410000 */
[----:B------:R-:W-:Y:S01]  /*7c10*/  FMUL.FTZ R96, R105, R21 ;  /* 0x0000001569607220 */ /* 0x000fe20000410000 */
[----:B------:R0:W-:Y:S01]  /*7c20*/  STS [R40+0x10c4], R41 ;  /* 0x0010c42928007388 */ /* 0x0001e20000000800 */
[----:B-----5:R-:W-:-:S05]  /*7c30*/  FADD.FTZ R153, R92, R153 ;  /* 0x000000995c997221 */ /* 0x020fca0000010000 */
[----:B------:R-:W-:Y:S01]  /*7c40*/  STL [R1+0x1c], R153 ;  /* 0x00001c9901007387 */ /* 0x000fe20000100800 */
[----:B------:R-:W-:Y:S01]  /*7c50*/  FADD.FTZ R152, R42, R152 ;  /* 0x000000982a987221 */ /* 0x000fe20000010000 */
[----:B------:R-:W-:Y:S02]  /*7c60*/  FADD.FTZ R151, R93, R151 ;  /* 0x000000975d977221 */ /* 0x000fe40000010000 */
[----:B------:R-:W3:Y:S01]  /*7c70*/  LDL.LU R98, [R1+0xc] ;  /* 0x00000c0001627983 */ /* 0x000ee20000300800 */
[----:B------:R-:W-:Y:S01]  /*7c80*/  FFMA.FTZ R43, R92, R125, R43 ;  /* 0x0000007d5c2b7223 */ /* 0x000fe2000001002b */
[----:B------:R-:W-:Y:S01]  /*7c90*/  FMUL.FTZ R92, R124, R94 ;  /* 0x0000005e7c5c7220 */ /* 0x000fe20000410000 */
[----:B------:R-:W-:Y:S01]  /*7ca0*/  FMUL.FTZ R94, R106, R23 ;  /* 0x000000176a5e7220 */ /* 0x000fe20000410000 */
[----:B------:R-:W-:Y:S01]  /*7cb0*/  STL [R1+0x2c], R152 ;  /* 0x00002c9801007387 */ /* 0x000fe20000100800 */
[----:B0-----:R-:W-:-:S03]  /*7cc0*/  FMUL.FTZ R41, R120, UR36 ;  /* 0x0000002478297c20 */ /* 0x001fc60008410000 */
[----:B------:R-:W-:Y:S01]  /*7cd0*/  STL [R1+0x18], R151 ;  /* 0x0000189701007387 */ /* 0x000fe20000100800 */
[----:B------:R-:W-:-:S03]  /*7ce0*/  FMUL.FTZ R41, R4, R41 ;  /* 0x0000002904297220 */ /* 0x000fc60000410000 */
        /* <DEDUP_REMOVED lines=11> */
[----:B------:R-:W-:Y:S02]  /*7da0*/  HFMA2 R43, -RZ, RZ, 0, 0 ;  /* 0x00000000ff2b7431 */ /* 0x000fe400000001ff */
[----:B------:R-:W-:Y:S02]  /*7db0*/  FFMA.FTZ R123, R28, -R23, R123 ;  /* 0x800000171c7b7223 */ /* 0x000fe4000001007b */
[----:B0-----:R-:W-:-:S04]  /*7dc0*/  IMAD.WIDE.U32 R42, R40, UR30, R42 ;  /* 0x0000001e282a7c25 */ /* 0x001fc8000f8e002a */
[----:B------:R-:W-:Y:S01]  /*7dd0*/  FFMA.FTZ R40, R94, R123, R124 ;  /* 0x0000007b5e287223 */ /* 0x000fe2000001007c */
[----:B------:R-:W-:Y:S01]  /*7de0*/  FMUL.FTZ R94, R105, UR37 ;  /* 0x00000025695e7c20 */ /* 0x000fe20008410000 */
[----:B------:R-:W-:Y:S02]  /*7df0*/  IMAD R43, R41, UR30, R43 ;  /* 0x0000001e292b7c24 */ /* 0x000fe4000f8e022b */
[----:B------:R-:W-:Y:S01]  /*7e00*/  FFMA.FTZ R41, R26, -R21, R122 ;  /* 0x800000151a297223 */ /* 0x000fe2000001007a */
        /* <DEDUP_REMOVED lines=10> */
[-C--:B------:R-:W-:Y:S01]  /*7eb0*/  FFMA.FTZ R121, R25, -R18.reuse, R121 ;  /* 0x8000001219797223 */ /* 0x080fe20000010079 */
        /* <DEDUP_REMOVED lines=8> */
[-C--:B------:R-:W-:Y:S01]  /*7f40*/  FMUL.FTZ R43, R103, R15.reuse ;  /* 0x0000000f672b7220 */ /* 0x080fe20000410000 */
[----:B------:R1:W-:Y:S01]  /*7f50*/  STL [R1+0xc], R98 ;  /* 0x00000c6201007387 */ /* 0x0003e20000100800 */
[----:B------:R-:W-:-:S02]  /*7f60*/  FFMA.FTZ R120, R24, -R15, R120 ;  /* 0x8000000f18787223 */ /* 0x000fc40000010078 */
[----:B------:R-:W-:Y:S01]  /*7f70*/  IMAD.WIDE.U32 R40, R95, UR8, R40 ;  /* 0x000000085f287c25 */ /* 0x000fe2000f8e0028 */
[----:B------:R-:W-:-:S03]  /*7f80*/  MOV R95, UR47 ;  /* 0x0000002f005f7c02 */ /* 0x000fc60008000f00 */
[----:B----4-:R-:W-:Y:S01]  /*7f90*/  FADD.FTZ R99, R43, R99 ;  /* 0x000000632b637221 */ /* 0x010fe20000010000 */
[----:B-1----:R-:W-:Y:S01]  /*7fa0*/  FMUL.FTZ R98, R103, UR37 ;  /* 0x0000002567627c20 */ /* 0x002fe20008410000 */
[----:B------:R-:W-:-:S03]  /*7fb0*/  IMAD R41, R95, UR8, R41 ;  /* 0x000000085f297c24 */ /* 0x000fc6000f8e0229 */
[----:B------:R1:W-:Y:S01]  /*7fc0*/  STL [R1+0x8], R99 ;  /* 0x0000086301007387 */ /* 0x0003e20000100800 */
[----:B------:R-:W-:Y:S01]  /*7fd0*/  FMUL.FTZ R98, R120, R98 ;  /* 0x0000006278627220 */ /* 0x000fe20000410000 */
[----:B------:R-:W-:Y:S01]  /*7fe0*/  FFMA.FTZ R120, R43, R120, R42 ;  /* 0x000000782b787223 */ /* 0x000fe2000001002a */
[----:B------:R-:W-:Y:S01]  /*7ff0*/  LEA R42, P3, R40, UR48, 0x2 ;  /* 0x00000030282a7c11 */ /* 0x000fe2000f8610ff */
[CC--:B------:R-:W-:Y:S01]  /*8000*/  FMUL.FTZ R95, R149.reuse, R11.reuse ;  /* 0x0000000b955f7220 */ /* 0x0c0fe20000410000 */
[----:B------:R-:W-:Y:S01]  /*8010*/  FFMA.FTZ R119, R12, -R11, R119 ;  /* 0x8000000b0c777223 */ /* 0x000fe20000010077 */
[----:B------:R-:W-:Y:S01]  /*8020*/  FMUL.FTZ R118, R149, UR37 ;  /* 0x0000002595767c20 */ /* 0x000fe20008410000 */
[----:B-1----:R-:W-:Y:S02]  /*8030*/  IADD3 R99, PT, PT, R79, 0x100, RZ ;  /* 0x000001004f637810 */ /* 0x002fe40007ffe0ff */
        /* <DEDUP_REMOVED lines=31> */
.L_x_554:
[----:B------:R-:W-:Y:S05]  /*8230*/  BSYNC.RECONVERGENT B0 ;  /* 0x0000000000007941 */ /* 0x000fea0003800200 */
.L_x_553:
[----:B------:R-:W-:Y:S04]  /*8240*/  BSSY.RECONVERGENT B0, `(.L_x_555) ;  /* 0x0000003000007945 */ /* 0x000fe80003800200 */
[----:B------:R-:W-:Y:S05]  /*8250*/  @!P3 BRA `(.L_x_556) ;  /* 0x000000000004b947 */ /* 0x000fea0003800000 */
[----:B------:R1:W-:Y:S02]  /*8260*/  REDG.E.ADD.F32.FTZ.RN.STRONG.GPU desc[UR34][R42.64+0x200], R97 ;  /* 0x000200612a0079a6 */ /* 0x0003e4000c12f322 */
.L_x_556:
[----:B------:R-:W-:Y:S05]  /*8270*/  BSYNC.RECONVERGENT B0 ;  /* 0x0000000000007941 */ /* 0x000fea0003800200 */
.L_x_555:
[----:B------:R-:W2:Y:S01]  /*8280*/  LDS R119, [R119+0x1490] ;  /* 0x0014900077777984 */ /* 0x000ea20000000800 */
[----:B------:R-:W-:Y:S01]  /*8290*/  BSSY.RECONVERGENT B0, `(.L_x_557) ;  /* 0x0000004000007945 */ /* 0x000fe20003800200 */
[----:B-1----:R-:W-:-:S03]  /*82a0*/  VIADD R97, R79, 0x180 ;  /* 0x000001804f617836 */ /* 0x002fc60000000000 */
[----:B------:R-:W-:Y:S05]  /*82b0*/  @!P4 BRA `(.L_x_558) ;  /* 0x000000000004c947 */ /* 0x000fea0003800000 */
[----:B--2---:R1:W-:Y:S02]  /*82c0*/  REDG.E.ADD.F32.FTZ.RN.STRONG.GPU desc[UR34][R42.64+0x400], R119 ;  /* 0x000400772a0079a6 */ /* 0x0043e4000c12f322 */
.L_x_558:
[----:B------:R-:W-:Y:S05]  /*82d0*/  BSYNC.RECONVERGENT B0 ;  /* 0x0000000000007941 */ /* 0x000fea0003800200 */
.L_x_557:
[-C--:B------:R-:W-:Y:S01]  /*82e0*/  LEA.HI R97, R97, R79.reuse, RZ, 0x1b ;  /* 0x0000004f61617211 */ /* 0x080fe200078fd8ff */
[----:B------:R-:W-:Y:S01]  /*82f0*/  BSSY.RECONVERGENT B0, `(.L_x_559) ;  /* 0x000000f000007945 */ /* 0x000fe20003800200 */
[----:B------:R-:W-:Y:S02]  /*8300*/  ISETP.GE.AND P1, PT, R80, 0x181, PT ;  /* 0x000001815000780c */ /* 0x000fe40003f26270 */
[----:B------:R-:W-:Y:S02]  /*8310*/  LEA R97, R97, UR29, 0x2 ;  /* 0x0000001d61617c11 */ /* 0x000fe4000f8e10ff */
[C---:B-12---:R-:W-:Y:S02]  /*8320*/  IADD3 R119, PT, PT, R79.reuse, 0x200, RZ ;  /* 0x000002004f777810 */ /* 0x046fe40007ffe0ff */
[----:B0-----:R-:W-:Y:S02]  /*8330*/  IADD3 R120, PT, PT, R79, 0x280, RZ ;  /* 0x000002804f787810 */ /* 0x001fe40007ffe0ff */
[----:B------:R-:W0:Y:S01]  /*8340*/  LDS R97, [R97+0x1690] ;  /* 0x0016900061617984 */ /* 0x000e220000000800 */
[----:B------:R-:W-:-:S02]  /*8350*/  LEA.HI R119, R119, R79, RZ, 0x1b ;  /* 0x0000004f77777211 */ /* 0x000fc400078fd8ff */
[C---:B------:R-:W-:Y:S02]  /*8360*/  ISETP.GE.AND P3, PT, R80.reuse, 0x201, PT ;  /* 0x000002015000780c */ /* 0x040fe40003f66270 */
[C---:B------:R-:W-:Y:S02]  /*8370*/  ISETP.GE.AND P4, PT, R80.reuse, 0x281, PT ;  /* 0x000002815000780c */ /* 0x040fe40003f86270 */
[----:B------:R-:W-:Y:S02]  /*8380*/  ISETP.GE.AND P5, PT, R80, 0x301, PT ;  /* 0x000003015000780c */ /* 0x000fe40003fa6270 */
[----:B------:R-:W-:Y:S02]  /*8390*/  LEA R119, R119, UR29, 0x2 ;  /* 0x0000001d77777c11 */ /* 0x000fe4000f8e10ff */
[----:B------:R-:W-:Y:S02]  /*83a0*/  LEA.HI R120, R120, R79, RZ, 0x1b ;  /* 0x0000004f78787211 */ /* 0x000fe400078fd8ff */
[----:B------:R-:W-:Y:S01]  /*83b0*/  IADD3 R121, PT, PT, R79, 0x300, RZ ;  /* 0x000003004f797810 */ /* 0x000fe20007ffe0ff */
[----:B------:R-:W-:Y:S06]  /*83c0*/  @!P1 BRA `(.L_x_560) ;  /* 0x0000000000049947 */ /* 0x000fec0003800000 */
[----:B0-----:R1:W-:Y:S02]  /*83d0*/  REDG.E.ADD.F32.FTZ.RN.STRONG.GPU desc[UR34][R42.64+0x600], R97 ;  /* 0x000600612a0079a6 */ /* 0x0013e4000c12f322 */
.L_x_560:
[----:B------:R-:W-:Y:S05]  /*83e0*/  BSYNC.RECONVERGENT B0 ;  /* 0x0000000000007941 */ /* 0x000fea0003800200 */
.L_x_559:
[----:B------:R-:W2:Y:S01]  /*83f0*/  LDS R119, [R119+0x1890] ;  /* 0x0018900077777984 */ /* 0x000ea20000000800 */
[----:B------:R-:W-:Y:S01]  /*8400*/  BSSY.RECONVERGENT B0, `(.L_x_561) ;  /* 0x0000005000007945 */ /* 0x000fe20003800200 */
[----:B01----:R-:W-:Y:S02]  /*8410*/  LEA.HI R97, R121, R79, RZ, 0x1b ;  /* 0x0000004f79617211 */ /* 0x003fe400078fd8ff */
[----:B------:R-:W-:Y:S01]  /*8420*/  LEA R120, R120, UR29, 0x2 ;  /* 0x0000001d78787c11 */ /* 0x000fe2000f8e10ff */
[----:B------:R-:W-:Y:S06]  /*8430*/  @!P3 BRA `(.L_x_562) ;  /* 0x000000000004b947 */ /* 0x000fec0003800000 */
[----:B--2---:R0:W-:Y:S02]  /*8440*/  REDG.E.ADD.F32.FTZ.RN.STRONG.GPU desc[UR34][R42.64+0x800], R119 ;  /* 0x000800772a0079a6 */ /* 0x0041e4000c12f322 */
.L_x_562:
[----:B------:R-:W-:Y:S05]  /*8450*/  BSYNC.RECONVERGENT B0 ;  /* 0x0000000000007941 */ /* 0x000fea0003800200 */
.L_x_561:
[----:B------:R-:W1:Y:S01]  /*8460*/  LDS R120, [R120+0x1a90] ;  /* 0x001a900078787984 */ /* 0x000e620000000800 */
[----:B------:R-:W-:Y:S01]  /*8470*/  BSSY.RECONVERGENT B0, `(.L_x_563) ;  /* 0x0000004000007945 */ /* 0x000fe20003800200 */
[----:B------:R-:W-:-:S03]  /*8480*/  LEA R97, R97, UR29, 0x2 ;  /* 0x0000001d61617c11 */ /* 0x000fc6000f8e10ff */
[----:B------:R-:W-:Y:S05]  /*8490*/  @!P4 BRA `(.L_x_564) ;  /* 0x000000000004c947 */ /* 0x000fea0003800000 */
[----:B-1----:R3:W-:Y:S02]  /*84a0*/  REDG.E.ADD.F32.FTZ.RN.STRONG.GPU desc[UR34][R42.64+0xa00], R120 ;  /* 0x000a00782a0079a6 */ /* 0x0027e4000c12f322 */
.L_x_564:
[----:B------:R-:W-:Y:S05]  /*84b0*/  BSYNC.RECONVERGENT B0 ;  /* 0x0000000000007941 */ /* 0x000fea0003800200 */
.L_x_563:
[----:B------:R-:W4:Y:S01]  /*84c0*/  LDS R97, [R97+0x1c90] ;  /* 0x001c900061617984 */ /* 0x000f220000000800 */
[----:B------:R-:W-:Y:S01]  /*84d0*/  BSSY.RECONVERGENT B0, `(.L_x_565) ;  /* 0x0000004000007945 */ /* 0x000fe20003800200 */
[----:B0-2---:R-:W-:-:S03]  /*84e0*/  VIADD R119, R79, 0x380 ;  /* 0x000003804f777836 */ /* 0x005fc60000000000 */
[----:B------:R-:W-:Y:S05]  /*84f0*/  @!P5 BRA `(.L_x_566) ;  /* 0x000000000004d947 */ /* 0x000fea0003800000 */
[----:B----4-:R0:W-:Y:S02]  /*8500*/  REDG.E.ADD.F32.FTZ.RN.STRONG.GPU desc[UR34][R42.64+0xc00], R97 ;  /* 0x000c00612a0079a6 */ /* 0x0101e4000c12f322 */
.L_x_566:
[----:B------:R-:W-:Y:S05]  /*8510*/  BSYNC.RECONVERGENT B0 ;  /* 0x0000000000007941 */ /* 0x000fea0003800200 */
.L_x_565:
        /* <DEDUP_REMOVED lines=8> */
[----:B------:R-:W-:Y:S02]  /*85a0*/  LEA.HI R120, R121, R79, RZ, 0x1b ;  /* 0x0000004f79787211 */ /* 0x000fe400078fd8ff */
[C---:B------:R-:W-:Y:S02]  /*85b0*/  ISETP.GE.AND P3, PT, R80.reuse, 0x401, PT ;  /* 0x000004015000780c */ /* 0x040fe40003f66270 */
[C---:B------:R-:W-:Y:S02]  /*85c0*/  ISETP.GE.AND P4, PT, R80.reuse, 0x481, PT ;  /* 0x000004815000780c */ /* 0x040fe40003f86270 */
[----:B------:R-:W-:Y:S02]  /*85d0*/  ISETP.GE.AND P5, PT, R80, 0x501, PT ;  /* 0x000005015000780c */ /* 0x000fe40003fa6270 */
[----:B------:R-:W-:Y:S02]  /*85e0*/  LEA R119, R119, UR29, 0x2 ;  /* 0x0000001d77777c11 */ /* 0x000fe4000f8e10ff */
[----:B------:R-:W-:Y:S01]  /*85f0*/  IADD3 R121, PT, PT, R79, 0x500, RZ ;  /* 0x000005004f797810 */ /* 0x000fe20007ffe0ff */
[----:B------:R-:W-:Y:S08]  /*8600*/  @!P1 BRA `(.L_x_568) ;  /* 0x0000000000049947 */ /* 0x000ff00003800000 */
[----:B0-----:R1:W-:Y:S02]  /*8610*/  REDG.E.ADD.F32.FTZ.RN.STRONG.GPU desc[UR34][R42.64+0xe00], R97 ;  /* 0x000e00612a0079a6 */ /* 0x0013e4000c12f322 */
.L_x_568:
[----:B------:R-:W-:Y:S05]  /*8620*/  BSYNC.RECONVERGENT B0 ;  /* 0x0000000000007941 */ /* 0x000fea0003800200 */
.L_x_567:
[----:B------:R-:W2:Y:S01]  /*8630*/  LDS R119, [R119+0x2090] ;  /* 0x0020900077777984 */ /* 0x000ea20000000800 */
[----:B------:R-:W-:Y:S01]  /*8640*/  BSSY.RECONVERGENT B0, `(.L_x_569) ;  /* 0x0000005000007945 */ /* 0x000fe20003800200 */
[----:B01----:R-:W-:Y:S02]  /*8650*/  LEA.HI R97, R121, R79, RZ, 0x1b ;  /* 0x0000004f79617211 */ /* 0x003fe400078fd8ff */
[----:B------:R-:W-:Y:S01]  /*8660*/  LEA R120, R120, UR29, 0x2 ;  /* 0x0000001d78787c11 */ /* 0x000fe2000f8e10ff */
[----:B------:R-:W-:Y:S06]  /*8670*/  @!P3 BRA `(.L_x_570) ;  /* 0x000000000004b947 */ /* 0x000fec0003800000 */
[----:B--2---:R0:W-:Y:S02]  /*8680*/  REDG.E.ADD.F32.FTZ.RN.STRONG.GPU desc[UR34][R42.64+0x1000], R119 ;  /* 0x001000772a0079a6 */ /* 0x0041e4000c12f322 */
.L_x_570:
[----:B------:R-:W-:Y:S05]  /*8690*/  BSYNC.RECONVERGENT B0 ;  /* 0x0000000000007941 */ /* 0x000fea0003800200 */
.L_x_569:
[----:B------:R-:W1:Y:S01]  /*86a0*/  LDS R120, [R120+0x2290] ;  /* 0x0022900078787984 */ /* 0x000e620000000800 */
[----:B------:R-:W-:Y:S01]  /*86b0*/  BSSY.RECONVERGENT B0, `(.L_x_571) ;  /* 0x0000004000007945 */ /* 0x000fe20003800200 */
[----:B------:R-:W-:-:S03]  /*86c0*/  LEA R97, R97, UR29, 0x2 ;  /* 0x0000001d61617c11 */ /* 0x000fc6000f8e10ff */
[----:B------:R-:W-:Y:S05]  /*86d0*/  @!P4 BRA `(.L_x_572) ;  /* 0x000000000004c947 */ /* 0x000fea0003800000 */
[----:B-1----:R3:W-:Y:S02]  /*86e0*/  REDG.E.ADD.F32.FTZ.RN.STRONG.GPU desc[UR34][R42.64+0x1200], R120 ;  /* 0x001200782a0079a6 */ /* 0x0027e4000c12f322 */
.L_x_572:
[----:B------:R-:W-:Y:S05]  /*86f0*/  BSYNC.RECONVERGENT B0 ;  /* 0x0000000000007941 */ /* 0x000fea0003800200 */
.L_x_571:
[----:B------:R-:W4:Y:S01]  /*8700*/  LDS R97, [R97+0x2490] ;  /* 0x0024900061617984 */ /* 0x000f220000000800 */
[----:B------:R-:W-:Y:S01]  /*8710*/  BSSY.RECONVERGENT B0, `(.L_x_573) ;  /* 0x0000005000007945 */ /* 0x000fe20003800200 */
[C---:B0-2---:R-:W-:Y:S01]  /*8720*/  IADD3 R119, PT, PT, R79.reuse, 0x580, RZ ;  /* 0x000005804f777810 */ /* 0x045fe20007ffe0ff */
[----:B-1-3--:R-:W-:Y:S02]  /*8730*/  VIADD R120, R79, 0x600 ;  /* 0x000006004f787836 */ /* 0x00afe40000000000 */
[----:B------:R-:W-:Y:S05]  /*8740*/  @!P5 BRA `(.L_x_574) ;  /* 0x000000000004d947 */ /* 0x000fea0003800000 */
[----:B----4-:R0:W-:Y:S02]  /*8750*/  REDG.E.ADD.F32.FTZ.RN.STRONG.GPU desc[UR34][R42.64+0x1400], R97 ;  /* 0x001400612a0079a6 */ /* 0x0101e4000c12f322 */
.L_x_574:
[----:B------:R-:W-:Y:S05]  /*8760*/  BSYNC.RECONVERGENT B0 ;  /* 0x0000000000007941 */ /* 0x000fea0003800200 */
.L_x_573:
[-C--:B------:R-:W-:Y:S01]  /*8770*/  LEA.HI R119, R119, R79.reuse, RZ, 0x1b ;  /* 0x0000004f77777211 */ /* 0x080fe200078fd8ff */
[----:B------:R-:W-:Y:S01]  /*8780*/  BSSY.RECONVERGENT B0, `(.L_x_575) ;  /* 0x000000f000007945 */ /* 0x000fe20003800200 */
[----:B------:R-:W-:Y:S02]  /*8790*/  ISETP.GE.AND P6, PT, R80, 0x581, PT ;  /* 0x000005815000780c */ /* 0x000fe40003fc6270 */
        /* <DEDUP_REMOVED lines=9> */
[----:B------:R-:W-:Y:S02]  /*8830*/  IADD3 R121, PT, PT, R79, 0x700, RZ ;  /* 0x000007004f797810 */ /* 0x000fe40007ffe0ff */
[----:B------:R-:W-:Y:S01]  /*8840*/  ISETP.GE.AND P5, PT, R80, 0x781, PT ;  /* 0x000007815000780c */ /* 0x000fe20003fa6270 */
[----:B------:R-:W-:-:S12]  /*8850*/  @!P6 BRA `(.L_x_576) ;  /* 0x000000000004e947 */ /* 0x000fd80003800000 */
[----:B0-----:R1:W-:Y:S02]  /*8860*/  REDG.E.ADD.F32.FTZ.RN.STRONG.GPU desc[UR34][R42.64+0x1600], R119 ;  /* 0x001600772a0079a6 */ /* 0x0013e4000c12f322 */
.L_x_576:
[----:B------:R-:W-:Y:S05]  /*8870*/  BSYNC.RECONVERGENT B0 ;  /* 0x0000000000007941 */ /* 0x000fea0003800200 */
.L_x_575:
[----:B------:R-:W2:Y:S01]  /*8880*/  LDS R120, [R120+0x2890] ;  /* 0x0028900078787984 */ /* 0x000ea20000000800 */
[----:B------:R-:W-:Y:S01]  /*8890*/  BSSY.RECONVERGENT B0, `(.L_x_577) ;  /* 0x0000006000007945 */ /* 0x000fe20003800200 */
[----:B01----:R-:W-:Y:S02]  /*88a0*/  IADD3 R119, PT, PT, R79, 0x780, RZ ;  /* 0x000007804f777810 */ /* 0x003fe40007ffe0ff */
[----:B------:R-:W-:Y:S02]  /*88b0*/  LEA.HI R80, R121, R79, RZ, 0x1b ;  /* 0x0000004f79507211 */ /* 0x000fe400078fd8ff */
[----:B------:R-:W-:Y:S01]  /*88c0*/  LEA R97, R97, UR29, 0x2 ;  /* 0x0000001d61617c11 */ /* 0x000fe2000f8e10ff */
[----:B------:R-:W-:Y:S06]  /*88d0*/  @!P1 BRA `(.L_x_578) ;  /* 0x0000000000049947 */ /* 0x000fec0003800000 */
[----:B--2---:R0:W-:Y:S02]  /*88e0*/  REDG.E.ADD.F32.FTZ.RN.STRONG.GPU desc[UR34][R42.64+0x1800], R120 ;  /* 0x001800782a0079a6 */ /* 0x0041e4000c12f322 */
.L_x_578:
[----:B------:R-:W-:Y:S05]  /*88f0*/  BSYNC.RECONVERGENT B0 ;  /* 0x0000000000007941 */ /* 0x000fea0003800200 */
.L_x_577:
[----:B------:R-:W1:Y:S01]  /*8900*/  LDS R97, [R97+0x2a90] ;  /* 0x002a900061617984 */ /* 0x000e620000000800 */
[----:B------:R-:W-:Y:S01]  /*8910*/  BSSY.RECONVERGENT B0, `(.L_x_579) ;  /* 0x0000005000007945 */ /* 0x000fe20003800200 */
[----:B------:R-:W-:Y:S02]  /*8920*/  LEA.HI R119, R119, R79, RZ, 0x1b ;  /* 0x0000004f77777211 */ /* 0x000fe400078fd8ff */
[----:B------:R-:W-:Y:S01]  /*8930*/  LEA R80, R80, UR29, 0x2 ;  /* 0x0000001d50507c11 */ /* 0x000fe2000f8e10ff */
[----:B------:R-:W-:Y:S06]  /*8940*/  @!P3 BRA `(.L_x_580) ;  /* 0x000000000004b947 */ /* 0x000fec0003800000 */
[----:B-1----:R3:W-:Y:S02]  /*8950*/  REDG.E.ADD.F32.FTZ.RN.STRONG.GPU desc[UR34][R42.64+0x1a00], R97 ;  /* 0x001a00612a0079a6 */ /* 0x0027e4000c12f322 */
.L_x_580:
[----:B------:R-:W-:Y:S05]  /*8960*/  BSYNC.RECONVERGENT B0 ;  /* 0x0000000000007941 */ /* 0x000fea0003800200 */
.L_x_579:
[----:B------:R-:W4:Y:S01]  /*8970*/  LDS R80, [R80+0x2c90] ;  /* 0x002c900050507984 */ /* 0x000f220000000800 */
[----:B------:R-:W-:Y:S01]  /*8980*/  BSSY.RECONVERGENT B0, `(.L_x_581) ;  /* 0x0000004000007945 */ /* 0x000fe20003800200 */
[----:B------:R-:W-:-:S03]  /*8990*/  LEA R119, R119, UR29, 0x2 ;  /* 0x0000001d77777c11 */ /* 0x000fc6000f8e10ff */
[----:B------:R-:W-:Y:S05]  /*89a0*/  @!P4 BRA `(.L_x_582) ;  /* 0x000000000004c947 */ /* 0x000fea0003800000 */
[----:B----4-:R4:W-:Y:S02]  /*89b0*/  REDG.E.ADD.F32.FTZ.RN.STRONG.GPU desc[UR34][R42.64+0x1c00], R80 ;  /* 0x001c00502a0079a6 */ /* 0x0109e4000c12f322 */
.L_x_582:
[----:B------:R-:W-:Y:S05]  /*89c0*/  BSYNC.RECONVERGENT B0 ;  /* 0x0000000000007941 */ /* 0x000fea0003800200 */
.L_x_581:
[----:B------:R-:W0:Y:S01]  /*89d0*/  LDS R119, [R119+0x2e90] ;  /* 0x002e900077777984 */ /* 0x000e220000000800 */
[----:B------:R-:W-:Y:S04]  /*89e0*/  BSSY.RECONVERGENT B0, `(.L_x_583) ;  /* 0x0000003000007945 */ /* 0x000fe80003800200 */
[----:B------:R-:W-:Y:S05]  /*89f0*/  @!P5 BRA `(.L_x_584) ;  /* 0x000000000004d947 */ /* 0x000fea0003800000 */
[----:B0-----:R0:W-:Y:S02]  /*8a00*/  REDG.E.ADD.F32.FTZ.RN.STRONG.GPU desc[UR34][R42.64+0x1e00], R119 ;  /* 0x001e00772a0079a6 */ /* 0x0011e4000c12f322 */
.L_x_584:
[----:B------:R-:W-:Y:S05]  /*8a10*/  BSYNC.RECONVERGENT B0 ;  /* 0x0000000000007941 */ /* 0x000fea0003800200 */
.L_x_583:
        /* <DEDUP_REMOVED lines=107> */
.L_x_586:
[----:B------:R-:W-:Y:S05]  /*90d0*/  BSYNC.RECONVERGENT B0 ;  /* 0x0000000000007941 */ /* 0x000fea0003800200 */
.L_x_585:
[----:B------:R-:W-:-:S04]  /*90e0*/  UIADD3 UR8, UPT, UPT, UR8, 0x1, URZ ;  /* 0x0000000108087890 */ /* 0x000fc8000fffe0ff */
[----:B------:R-:W-:-:S09]  /*90f0*/  UISETP.GE.AND UP0, UPT, UR8, UR51, UPT ;  /* 0x000000330800728c */ /* 0x000fd2000bf06270 */
[----:B------:R-:W-:Y:S05]  /*9100*/  BRA.U !UP0, `(.L_x_587) ;  /* 0xffffffbd08a47547 */ /* 0x000fea000b83ffff */
.L_x_542:
[----:B------:R-:W2:Y:S01]  /*9110*/  LDL.LU R95, [R1+0x3c] ;  /* 0x00003c00015f7983 */ /* 0x000ea20000300800 */
[----:B------:R-:W3:Y:S01]  /*9120*/  S2R R0, SR_TID.X ;  /* 0x0000000000007919 */ /* 0x000ee20000002100 */
[----:B------:R-:W-:Y:S01]  /*9130*/  UIMAD UR23, UR10, -0x800, UR23 ;  /* 0xfffff8000a1778a4 */ /* 0x000fe2000f8e0217 */
[----:B------:R-:W-:Y:S01]  /*9140*/  MOV R5, UR18 ;  /* 0x0000001200057c02 */ /* 0x000fe20008000f00 */
[----:B------:R-:W-:Y:S01]  /*9150*/  IMAD.U32 R4, RZ, RZ, UR17 ;  /* 0x00000011ff047e24 */ /* 0x000fe2000f8e00ff */
[----:B------:R-:W4:Y:S01]  /*9160*/  LDL.LU R96, [R1+0x40] ;  /* 0x0000400001607983 */ /* 0x000f220000300800 */
[----:B------:R-:W-:Y:S02]  /*9170*/  PRMT R3, RZ, 0x7610, R3 ;  /* 0x00007610ff037816 */ /* 0x000fe40000000003 */
[----:B------:R-:W-:Y:S01]  /*9180*/  PRMT R6, RZ, 0x7610, R6 ;  /* 0x00007610ff067816 */ /* 0x000fe20000000006 */
[----:B------:R-:W5:Y:S01]  /*9190*/  LDL.LU R97, [R1+0x34] ;  /* 0x0000340001617983 */ /* 0x000f620000300800 */
[----:B------:R-:W-:-:S02]  /*91a0*/  PRMT R7, RZ, 0x7610, R7 ;  /* 0x00007610ff077816 */ /* 0x000fc40000000007 */
[----:B------:R-:W-:Y:S01]  /*91b0*/  PRMT R8, RZ, 0x7610, R8 ;  /* 0x00007610ff087816 */ /* 0x000fe20000000008 */
[----:B------:R-:W2:Y:S01]  /*91c0*/  LDL.LU R98, [R1+0x38] ;  /* 0x0000380001627983 */ /* 0x000ea20000300800 */
[----:B------:R-:W-:Y:S02]  /*91d0*/  PRMT R9, RZ, 0x7610, R9 ;  /* 0x00007610ff097816 */ /* 0x000fe40000000009 */
[----:B------:R-:W-:Y:S01]  /*91e0*/  PRMT R10, RZ, 0x7610, R10 ;  /* 0x00007610ff0a7816 */ /* 0x000fe2000000000a */
        /* <DEDUP_REMOVED lines=12> */
[----:B0-----:R-:W2:Y:S01]  /*92b0*/  LDL.LU R120, [R1+0x24] ;  /* 0x0000240001787983 */ /* 0x001ea20000300800 */
[----:B------:R-:W-:Y:S01]  /*92c0*/  PRMT R19, RZ, 0x7610, R19 ;  /* 0x00007610ff137816 */ /* 0x000fe20000000013 */
[----:B------:R-:W-:Y:S08]  /*92d0*/  BAR.SYNC.DEFER_BLOCKING 0x0 ;  /* 0x0000000000007b1d */ /* 0x000ff00000010000 */
[----:B------:R-:W0:Y:S01]  /*92e0*/  S2UR UR28, SR_CTAID.X ;  /* 0x00000000001c79c3 */ /* 0x000e220000002500 */
[----:B------:R-:W0:Y:S01]  /*92f0*/  LDCU.64 UR24, c[0x0][0x4f8] ;  /* 0x00009f00ff1877ac */ /* 0x000e220008000a00 */
[----:B------:R-:W2:Y:S06]  /*9300*/  LDL.LU R119, [R1+0x28] ;  /* 0x0000280001777983 */ /* 0x000eac0000300800 */
[----:B------:R-:W0:Y:S01]  /*9310*/  S2UR UR8, SR_CTAID.Y ;  /* 0x00000000000879c3 */ /* 0x000e220000002600 */
[----:B------:R-:W2:Y:S01]  /*9320*/  LDL.LU R118, [R1+0x1c] ;  /* 0x00001c0001767983 */ /* 0x000ea20000300800 */
[----:B------:R-:W-:Y:S01]  /*9330*/  ULEA UR14, UR10, 0xfffff800, 0xb ;  /* 0xfffff8000a0e7891 */ /* 0x000fe2000f8e58ff */
[----:B------:R-:W0:Y:S02]  /*9340*/  LDCU.64 UR26, c[0x0][0x500] ;  /* 0x0000a000ff1a77ac */ /* 0x000e240008000a00 */
[----:B------:R-:W2:Y:S04]  /*9350*/  LDL.LU R117, [R1+0x20] ;  /* 0x0000200001757983 */ /* 0x000ea80000300800 */
[----:B-1----:R-:W2:Y:S04]  /*9360*/  LDL.LU R41, [R1] ;  /* 0x0000000001297983 */ /* 0x002ea80000300800 */
[----:B------:R-:W2:Y:S04]  /*9370*/  LDL.LU R111, [R1+0x8] ;  /* 0x00000800016f7983 */ /* 0x000ea80000300800 */
[----:B------:R-:W2:Y:S04]  /*9380*/  LDL.LU R112, [R1+0x4] ;  /* 0x0000040001707983 */ /* 0x000ea80000300800 */
[----:B------:R-:W2:Y:S04]  /*9390*/  LDL.LU R113, [R1+0x10] ;  /* 0x0000100001717983 */ /* 0x000ea80000300800 */
[----:B------:R-:W2:Y:S04]  /*93a0*/  LDL.LU R114, [R1+0xc] ;  /* 0x00000c0001727983 */ /* 0x000ea80000300800 */
[----:B------:R1:W5:Y:S01]  /*93b0*/  LDL.LU R20, [R1+0xc4] ;  /* 0x0000c40001147983 */ /* 0x0003620000300800 */
[----:B---3--:R-:W-:Y:S01]  /*93c0*/  LOP3.LUT R40, R0, 0x1f, RZ, 0xc0, !PT ;  /* 0x0000001f00287812 */ /* 0x008fe200078ec0ff */
[----:B------:R-:W-:-:S02]  /*93d0*/  UIADD3 UR23, UPT, UPT, UR23, 0x800, URZ ;  /* 0x0000080017177890 */ /* 0x000fc4000fffe0ff */
[----:B------:R-:W3:Y:S01]  /*93e0*/  LDL.LU R110, [R1+0x80] ;  /* 0x00008000016e7983 */ /* 0x000ee20000300800 */
[----:B------:R-:W-:-:S03]  /*93f0*/  LOP3.LUT R85, R40, 0x3e00, R85, 0xf8, !PT ;  /* 0x00003e0028557812 */ /* 0x000fc600078ef855 */
[----:B------:R-:W-:Y:S01]  /*9400*/  ISETP.GE.AND P1, PT, R76, UR23, PT ;  /* 0x000000174c007c0c */ /* 0x000fe2000bf26270 */
[----:B------:R-:W3:Y:S01]  /*9410*/  LDL.LU R109, [R1+0x7c] ;  /* 0x00007c00016d7983 */ /* 0x000ee20000300800 */
[C---:B------:R-:W-:Y:S01]  /*9420*/  ISETP.GE.AND P2, PT, R85.reuse, UR23, PT ;  /* 0x0000001755007c0c */ /* 0x040fe2000bf46270 */
[----:B------:R-:W-:Y:S01]  /*9430*/  IMAD.WIDE.U32 R4, R85, 0x2, R4 ;  /* 0x0000000255047825 */ /* 0x000fe200078e0004 */
[----:B------:R-:W-:Y:S01]  /*9440*/  ISETP.GE.AND P0, PT, R75, UR23, PT ;  /* 0x000000174b007c0c */ /* 0x000fe2000bf06270 */
[----:B------:R-:W3:Y:S01]  /*9450*/  LDL.LU R108, [R1+0x78] ;  /* 0x00007800016c7983 */ /* 0x000ee20000300800 */
[----:B------:R-:W-:Y:S02]  /*9460*/  ISETP.GE.AND P4, PT, R74, UR23, PT ;  /* 0x000000174a007c0c */ /* 0x000fe4000bf86270 */
[----:B------:R-:W-:Y:S01]  /*9470*/  ISETP.GE.AND P6, PT, R73, UR23, PT ;  /* 0x0000001749007c0c */ /* 0x000fe2000bfc6270 */
[----:B------:R-:W3:Y:S01]  /*9480*/  LDL.LU R107, [R1+0x74] ;  /* 0x00007400016b7983 */ /* 0x000ee20000300800 */
[----:B------:R-:W-:-:S02]  /*9490*/  ISETP.GE.AND P5, PT, R72, UR23, PT ;  /* 0x0000001748007c0c */ /* 0x000fc4000bfa6270 */
[----:B------:R-:W-:Y:S01]  /*94a0*/  ISETP.GE.AND P3, PT, R71, UR23, PT ;  /* 0x0000001747007c0c */ /* 0x000fe2000bf66270 */
[----:B------:R-:W3:Y:S01]  /*94b0*/  @!P1 LDG.E.U16 R6, desc[UR34][R4.64+0x40] ;  /* 0x0000402204069981 */ /* 0x000ee2000c1e1500 */
[----:B------:R-:W-:-:S03]  /*94c0*/  ISETP.GE.AND P1, PT, R69, UR23, PT ;  /* 0x0000001745007c0c */ /* 0x000fc6000bf26270 */
[----:B------:R-:W3:Y:S01]  /*94d0*/  @!P2 LDG.E.U16 R3, desc[UR34][R4.64] ;  /* 0x000000220403a981 */ /* 0x000ee2000c1e1500 */
[----:B------:R-:W-:-:S03]  /*94e0*/  ISETP.GE.AND P2, PT, R70, UR23, PT ;  /* 0x0000001746007c0c */ /* 0x000fc6000bf46270 */
[----:B------:R-:W3:Y:S04]  /*94f0*/  LDL.LU R106, [R1+0x70] ;  /* 0x00007000016a7983 */ /* 0x000ee80000300800 */
[----:B------:R-:W3:Y:S04]  /*9500*/  LDL.LU R105, [R1+0x6c] ;  /* 0x00006c0001697983 */ /* 0x000ee80000300800 */
[----:B------:R-:W3:Y:S01]  /*9510*/  @!P0 LDG.E.U16 R7, desc[UR34][R4.64+0x80] ;  /* 0x0000802204078981 */ /* 0x000ee2000c1e1500 */
[----:B------:R-:W-:-:S03]  /*9520*/  ISETP.GE.AND P0, PT, R68, UR23, PT ;  /* 0x0000001744007c0c */ /* 0x000fc6000bf06270 */
        /* <DEDUP_REMOVED lines=26> */
[----:B------:R-:W3:Y:S04]  /*96d0*/  @!P0 LDG.E.U16 R14, desc[UR34][R4.64+0x240] ;  /* 0x00024022040e8981 */ /* 0x000ee8000c1e1500 */
        /* <DEDUP_REMOVED lines=11> */
[----:B-----5:R-:W5:Y:S01]  /*9790*/  @!P1 LDG.E.U16 R20, desc[UR34][R4.64+0x3c0] ;  /* 0x0003c02204149981 */ /* 0x020f62000c1e1500 */
[----:B----4-:R-:W-:Y:S01]  /*97a0*/  MOV R121, R116 ;  /* 0x0000007400797202 */ /* 0x010fe20000000f00 */
[----:B------:R-:W-:-:S02]  /*97b0*/  IMAD.MOV.U32 R116, RZ, RZ, R100 ;  /* 0x000000ffff747224 */ /* 0x000fc400078e0064 */
[----:B------:R-:W4:Y:S01]  /*97c0*/  LDL.LU R100, [R1+0x58] ;  /* 0x0000580001647983 */ /* 0x000f220000300800 */
[----:B--2---:R-:W-:Y:S02]  /*97d0*/  MOV R122, R115 ;  /* 0x00000073007a7202 */ /* 0x004fe40000000f00 */
[----:B------:R-:W-:Y:S02]  /*97e0*/  MOV R115, R99 ;  /* 0x0000006300737202 */ /* 0x000fe40000000f00 */
[----:B------:R-:W-:Y:S01]  /*97f0*/  MOV R123, R98 ;  /* 0x00000062007b7202 */ /* 0x000fe20000000f00 */
[----:B------:R-:W2:Y:S01]  /*9800*/  LDL.LU R99, [R1+0x54] ;  /* 0x0000540001637983 */ /* 0x000ea20000300800 */
[----:B------:R-:W-:Y:S01]  /*9810*/  MOV R124, R97 ;  /* 0x00000061007c7202 */ /* 0x000fe20000000f00 */
[----:B------:R-:W-:Y:S02]  /*9820*/  IMAD.MOV.U32 R125, RZ, RZ, R96 ;  /* 0x000000ffff7d7224 */ /* 0x000fe400078e0060 */
[----:B------:R-:W2:Y:S04]  /*9830*/  LDL.LU R98, [R1+0x50] ;  /* 0x0000500001627983 */ /* 0x000ea80000300800 */
[----:B------:R-:W2:Y:S04]  /*9840*/  LDL.LU R97, [R1+0x4c] ;  /* 0x00004c0001617983 */ /* 0x000ea80000300800 */
[----:B------:R-:W2:Y:S01]  /*9850*/  LDL.LU R96, [R1+0x48] ;  /* 0x0000480001607983 */ /* 0x000ea20000300800 */
[----:B------:R-:W-:-:S03]  /*9860*/  MOV R126, R95 ;  /* 0x0000005f007e7202 */ /* 0x000fc60000000f00 */
[----:B------:R-:W2:Y:S04]  /*9870*/  LDL.LU R95, [R1+0x44] ;  /* 0x00004400015f7983 */ /* 0x000ea80000300800 */
[----:B---3--:R-:W-:Y:S04]  /*9880*/  STS.U16 [R94], R3 ;  /* 0x000000035e007388 */ /* 0x008fe80000000400 */
        /* <DEDUP_REMOVED lines=14> */
[----:B-----5:R-:W-:Y:S01]  /*9970*/  STS.U16 [R42+0x3c0], R20 ;  /* 0x0003c0142a007388 */ /* 0x020fe20000000400 */
[----:B------:R-:W-:-:S03]  /*9980*/  NOP ;  /* 0x0000000000007918 */ /* 0x000fc60000000000 */
[----:B------:R-:W3:Y:S04]  /*9990*/  LDS.U16 R3, [R110] ;  /* 0x000000006e037984 */ /* 0x000ee80000000400 */
[----:B------:R-:W5:Y:S04]  /*99a0*/  LDS.U16 R4, [R109+0x2] ;  /* 0x000002006d047984 */ /* 0x000f680000000400 */
[----:B------:R-:W0:Y:S04]  /*99b0*/  LDS.U16 R5, [R108+0x4] ;  /* 0x000004006c057984 */ /* 0x000e280000000400 */
[----:B------:R-:W1:Y:S04]  /*99c0*/  LDS.U16 R7, [R103+0xe] ;  /* 0x00000e0067077984 */ /* 0x000e680000000400 */
[----:B------:R-:W-:Y:S04]  /*99d0*/  LDS.U16 R6, [R104+0xc] ;  /* 0x00000c0068067984 */ /* 0x000fe80000000400 */
[----:B------:R-:W-:Y:S01]  /*99e0*/  LDS.U16 R9, [R101+0x12] ;  /* 0x0000120065097984 */ /* 0x000fe20000000400 */
[----:B---3--:R-:W-:-:S05]  /*99f0*/  SHF.L.U32 R3, R3, 0x10, RZ ;  /* 0x0000001003037819 */ /* 0x008fca00000006ff */
[----:B------:R-:W-:Y:S02]  /*9a00*/  FADD.FTZ R10, R3, UR6 ;  /* 0x00000006030a7e21 */ /* 0x000fe40008010000 */
[----:B------:R-:W3:Y:S03]  /*9a10*/  LDS.U16 R3, [R107+0x6] ;  /* 0x000006006b037984 */ /* 0x000ee60000000400 */
[----:B------:R-:W-:Y:S02]  /*9a20*/  FSETP.GTU.FTZ.AND P1, PT, R10, 20, PT ;  /* 0x41a000000a00780b */ /* 0x000fe40003f3c000 */
[----:B-----5:R-:W-:-:S05]  /*9a30*/  SHF.L.U32 R4, R4, 0x10, RZ ;  /* 0x0000001004047819 */ /* 0x020fca00000006ff */
[----:B------:R-:W-:Y:S01]  /*9a40*/  FADD.FTZ R12, R4, UR6 ;  /* 0x00000006040c7e21 */ /* 0x000fe20008010000 */
[----:B0-----:R-:W-:Y:S01]  /*9a50*/  IMAD.U32 R8, R5, 0x10000, RZ ;  /* 0x0001000005087824 */ /* 0x001fe200078e00ff */
[----:B------:R-:W-:Y:S04]  /*9a60*/  LDS.U16 R4, [R106+0x8] ;  /* 0x000008006a047984 */ /* 0x000fe80000000400 */
[----:B------:R-:W-:Y:S01]  /*9a70*/  @!P1 FMUL.FTZ R10, R10, -1.4426950216293334961 ;  /* 0xbfb8aa3b0a0a9820 */ /* 0x000fe20000410000 */
[----:B------:R-:W-:Y:S01]  /*9a80*/  FSETP.GTU.FTZ.AND P6, PT, R12, 20, PT ;  /* 0x41a000000c00780b */ /* 0x000fe20003fdc000 */
[----:B------:R-:W-:Y:S04]  /*9a90*/  LDS.U16 R5, [R105+0xa] ;  /* 0x00000a0069057984 */ /* 0x000fe80000000400 */
[----:B------:R-:W0:Y:S01]  /*9aa0*/  @!P1 MUFU.EX2 R10, R10 ;  /* 0x0000000a000a9308 */ /* 0x000e220000000800 */
[----:B------:R-:W-:-:S02]  /*9ab0*/  FADD.FTZ R14, R8, UR6 ;  /* 0x00000006080e7e21 */ /* 0x000fc40008010000 */
[----:B------:R-:W5:Y:S03]  /*9ac0*/  LDS.U16 R8, [R102+0x10] ;  /* 0x0000100066087984 */ /* 0x000f660000000400 */
[----:B------:R-:W-:Y:S02]  /*9ad0*/  FSETP.GTU.FTZ.AND P5, PT, R14, 20, PT ;  /* 0x41a000000e00780b */ /* 0x000fe40003fbc000 */
[----:B------:R-:W-:Y:S01]  /*9ae0*/  @!P6 FMUL.FTZ R12, R12, -1.4426950216293334961 ;  /* 0xbfb8aa3b0c0ce820 */ /* 0x000fe20000410000 */
[----:B0-----:R-:W-:-:S04]  /*9af0*/  @!P1 FADD.FTZ R11, R10, 1 ;  /* 0x3f8000000a0b9421 */ /* 0x001fc80000010000 */
[----:B------:R-:W0:Y:S06]  /*9b00*/  @!P1 MUFU.RCP R16, R11 ;  /* 0x0000000b00109308 */ /* 0x000e2c0000001000 */
[----:B------:R-:W-:Y:S01]  /*9b10*/  @!P5 FMUL.FTZ R14, R14, -1.4426950216293334961 ;  /* 0xbfb8aa3b0e0ed820 */ /* 0x000fe20000410000 */
[----:B-1----:R-:W-:Y:S01]  /*9b20*/  SHF.L.U32 R7, R7, 0x10, RZ ;  /* 0x0000001007077819 */ /* 0x002fe200000006ff */
[----:B------:R-:W1:Y:S01]  /*9b30*/  @!P6 MUFU.EX2 R12, R12 ;  /* 0x0000000c000ce308 */ /* 0x000e620000000800 */
[----:B---3--:R-:W-:-:S03]  /*9b40*/  SHF.L.U32 R15, R3, 0x10, RZ ;  /* 0x00000010030f7819 */ /* 0x008fc600000006ff */
[----:B------:R-:W-:Y:S01]  /*9b50*/  FADD.FTZ R7, R7, UR6 ;  /* 0x0000000607077e21 */ /* 0x000fe20008010000 */
[----:B------:R-:W3:Y:S01]  /*9b60*/  @!P5 MUFU.EX2 R14, R14 ;  /* 0x0000000e000ed308 */ /* 0x000ee20000000800 */
[----:B------:R-:W-:Y:S01]  /*9b70*/  FADD.FTZ R15, R15, UR6 ;  /* 0x000000060f0f7e21 */ /* 0x000fe20008010000 */
[----:B0-----:R-:W-:Y:S02]  /*9b80*/  @!P1 FMUL.FTZ R47, R47, R16 ;  /* 0x000000102f2f9220 */ /* 0x001fe40000410000 */
[----:B------:R-:W-:Y:S02]  /*9b90*/  FSETP.GTU.FTZ.AND P1, PT, R7, 20, PT ;  /* 0x41a000000700780b */ /* 0x000fe40003f3c000 */
[----:B------:R-:W-:Y:S01]  /*9ba0*/  FSETP.GTU.FTZ.AND P0, PT, R15, 20, PT ;  /* 0x41a000000f00780b */ /* 0x000fe20003f1c000 */
[----:B-1----:R-:W-:-:S06]  /*9bb0*/  @!P6 FADD.FTZ R13, R12, 1 ;  /* 0x3f8000000c0de421 */ /* 0x002fcc0000010000 */
[----:B------:R-:W0:Y:S01]  /*9bc0*/  @!P6 MUFU.RCP R13, R13 ;  /* 0x0000000d000de308 */ /* 0x000e220000001000 */
[----:B---3--:R-:W-:-:S03]  /*9bd0*/  @!P5 FADD.FTZ R3, R14, 1 ;  /* 0x3f8000000e03d421 */ /* 0x008fc60000010000 */
[----:B------:R-:W-:Y:S01]  /*9be0*/  @!P1 FMUL.FTZ R7, R7, -1.4426950216293334961 ;  /* 0xbfb8aa3b07079820 */ /* 0x000fe20000410000 */
[----:B-----5:R-:W-:-:S03]  /*9bf0*/  SHF.L.U32 R8, R8, 0x10, RZ ;  /* 0x0000001008087819 */ /* 0x020fc600000006ff */
[----:B------:R1:W3:Y:S02]  /*9c00*/  @!P5 MUFU.RCP R10, R3 ;  /* 0x00000003000ad308 */ /* 0x0002e40000001000 */
[----:B------:R-:W-:Y:S01]  /*9c10*/  FADD.FTZ R8, R8, UR6 ;  /* 0x0000000608087e21 */ /* 0x000fe20008010000 */
[----:B-1----:R-:W-:-:S05]  /*9c20*/  @!P0 FMUL.FTZ R3, R15, -1.4426950216293334961 ;  /* 0xbfb8aa3b0f038820 */ /* 0x002fca0000410000 */
[----:B------:R-:W1:Y:S01]  /*9c30*/  @!P1 MUFU.EX2 R7, R7 ;  /* 0x0000000700079308 */ /* 0x000e620000000800 */
[----:B------:R-:W-:Y:S01]  /*9c40*/  SHF.L.U32 R4, R4, 0x10, RZ ;  /* 0x0000001004047819 */ /* 0x000fe200000006ff */
[----:B------:R-:W-:Y:S01]  /*9c50*/  IMAD.U32 R6, R6, 0x10000, RZ ;  /* 0x0001000006067824 */ /* 0x000fe200078e00ff */
[----:B------:R-:W-:Y:S01]  /*9c60*/  SHF.L.U32 R5, R5, 0x10, RZ ;  /* 0x0000001005057819 */ /* 0x000fe200000006ff */
[----:B------:R-:W5:Y:S01]  /*9c70*/  @!P0 MUFU.EX2 R3, R3 ;  /* 0x0000000300038308 */ /* 0x000f620000000800 */
[----:B0-----:R-:W-:Y:S01]  /*9c80*/  @!P6 FMUL.FTZ R48, R48, R13 ;  /* 0x0000000d3030e220 */ /* 0x001fe20000410000 */
[----:B------:R-:W-:Y:S01]  /*9c90*/  FSETP.GTU.FTZ.AND P6, PT, R8, 20, PT ;  /* 0x41a000000800780b */ /* 0x000fe20003fdc000 */
[----:B------:R-:W-:Y:S01]  /*9ca0*/  FADD.FTZ R4, R4, UR6 ;  /* 0x0000000604047e21 */ /* 0x000fe20008010000 */
[----:B------:R-:W-:Y:S01]  /*9cb0*/  FADD.FTZ R5, R5, UR6 ;  /* 0x0000000605057e21 */ /* 0x000fe20008010000 */
[----:B------:R-:W-:Y:S01]  /*9cc0*/  SHF.L.U32 R9, R9, 0x10, RZ ;  /* 0x0000001009097819 */ /* 0x000fe200000006ff */
[----:B------:R-:W-:-:S02]  /*9cd0*/  FADD.FTZ R6, R6, UR6 ;  /* 0x0000000606067e21 */ /* 0x000fc40008010000 */
[----:B------:R-:W-:Y:S01]  /*9ce0*/  FSETP.GTU.FTZ.AND P4, PT, R4, 20, PT ;  /* 0x41a000000400780b */ /* 0x000fe20003f9c000 */
[----:B-1----:R-:W-:Y:S01]  /*9cf0*/  @!P1 FADD.FTZ R7, R7, 1 ;  /* 0x3f80000007079421 */ /* 0x002fe20000010000 */
[----:B------:R-:W-:Y:S01]  /*9d00*/  FSETP.GTU.FTZ.AND P3, PT, R5, 20, PT ;  /* 0x41a000000500780b */ /* 0x000fe20003f7c000 */
[----:B------:R-:W-:Y:S01]  /*9d10*/  FADD.FTZ R9, R9, UR6 ;  /* 0x0000000609097e21 */ /* 0x000fe20008010000 */
[----:B------:R-:W-:Y:S01]  /*9d20*/  FSETP.GTU.FTZ.AND P2, PT, R6, 20, PT ;  /* 0x41a000000600780b */ /* 0x000fe20003f5c000 */
[----:B-----5:R-:W-:Y:S01]  /*9d30*/  @!P0 FADD.FTZ R3, R3, 1 ;  /* 0x3f80000003038421 */ /* 0x020fe20000010000 */
[----:B---3--:R-:W-:Y:S02]  /*9d40*/  @!P5 FMUL.FTZ R49, R49, R10 ;  /* 0x0000000a3131d220 */ /* 0x008fe40000410000 */
[----:B------:R-:W-:Y:S01]  /*9d50*/  FSETP.GTU.FTZ.AND P5, PT, R9, 20, PT ;  /* 0x41a000000900780b */ /* 0x000fe20003fbc000 */
[----:B------:R-:W-:Y:S01]  /*9d60*/  @!P6 FMUL.FTZ R8, R8, -1.4426950216293334961 ;  /* 0xbfb8aa3b0808e820 */ /* 0x000fe20000410000 */
[----:B------:R-:W0:Y:S08]  /*9d70*/  @!P1 MUFU.RCP R7, R7 ;  /* 0x0000000700079308 */ /* 0x000e300000001000 */
[----:B------:R4:W1:Y:S01]  /*9d80*/  @!P0 MUFU.RCP R10, R3 ;  /* 0x00000003000a8308 */ /* 0x0008620000001000 */
[----:B------:R-:W-:Y:S01]  /*9d90*/  @!P4 FMUL.FTZ R4, R4, -1.4426950216293334961 ;  /* 0xbfb8aa3b0404c820 */ /* 0x000fe20000410000 */
[----:B------:R-:W-:Y:S01]  /*9da0*/  @!P3 FMUL.FTZ R5, R5, -1.4426950216293334961 ;  /* 0xbfb8aa3b0505b820 */ /* 0x000fe20000410000 */
[----:B------:R-:W-:Y:S01]  /*9db0*/  @!P2 FMUL.FTZ R6, R6, -1.4426950216293334961 ;  /* 0xbfb8aa3b0606a820 */ /* 0x000fe20000410000 */
[----:B----4-:R-:W3:Y:S04]  /*9dc0*/  LDS.U16 R3, [R100+0x14] ;  /* 0x0000140064037984 */ /* 0x010ee80000000400 */
[----:B------:R-:W4:Y:S01]  /*9dd0*/  @!P6 MUFU.EX2 R8, R8 ;  /* 0x000000080008e308 */ /* 0x000f220000000800 */
[----:B------:R-:W-:-:S03]  /*9de0*/  @!P5 FMUL.FTZ R9, R9, -1.4426950216293334961 ;  /* 0xbfb8aa3b0909d820 */ /* 0x000fc60000410000 */
[----:B------:R-:W5:Y:S04]  /*9df0*/  @!P4 MUFU.EX2 R4, R4 ;  /* 0x000000040004c308 */ /* 0x000f680000000800 */
[----:B------:R-:W1:Y:S04]  /*9e00*/  @!P3 MUFU.EX2 R5, R5 ;  /* 0x000000050005b308 */ /* 0x000e680000000800 */
[----:B------:R-:W1:Y:S01]  /*9e10*/  @!P2 MUFU.EX2 R6, R6 ;  /* 0x000000060006a308 */ /* 0x000e620000000800 */
[----:B0-----:R-:W-:Y:S01]  /*9e20*/  @!P1 FMUL.FTZ R154, R154, R7 ;  /* 0x000000079a9a9220 */ /* 0x001fe20000410000 */
[----:B----4-:R-:W-:Y:S01]  /*9e30*/  @!P6 FADD.FTZ R8, R8, 1 ;  /* 0x3f8000000808e421 */ /* 0x010fe20000010000 */
[----:B--2---:R-:W0:Y:S01]  /*9e40*/  LDS.U16 R7, [R96+0x1c] ;  /* 0x00001c0060077984 */ /* 0x004e220000000400 */
[----:B------:R-:W2:Y:S01]  /*9e50*/  @!P5 MUFU.EX2 R9, R9 ;  /* 0x000000090009d308 */ /* 0x000ea20000000800 */
[----:B-----5:R-:W-:-:S03]  /*9e60*/  @!P4 FADD.FTZ R4, R4, 1 ;  /* 0x3f8000000404c421 */ /* 0x020fc60000010000 */
[----:B------:R4:W5:Y:S01]  /*9e70*/  @!P6 MUFU.RCP R15, R8 ;  /* 0x00000008000fe308 */ /* 0x0009620000001000 */
[----:B-1----:R-:W-:Y:S01]  /*9e80*/  @!P3 FADD.FTZ R5, R5, 1 ;  /* 0x3f8000000505b421 */ /* 0x002fe20000010000 */
[----:B------:R-:W-:Y:S01]  /*9e90*/  @!P2 FADD.FTZ R6, R6, 1 ;  /* 0x3f8000000606a421 */ /* 0x000fe20000010000 */
[----:B----4-:R-:W1:Y:S05]  /*9ea0*/  LDS.U16 R8, [R95+0x1e] ;  /* 0x00001e005f087984 */ /* 0x010e6a0000000400 */
[----:B------:R4:W-:Y:S01]  /*9eb0*/  @!P4 MUFU.RCP R11, R4 ;  /* 0x00000004000bc308 */ /* 0x0009e20000001000 */
[----:B--2---:R-:W-:-:S07]  /*9ec0*/  @!P5 FADD.FTZ R9, R9, 1 ;  /* 0x3f8000000909d421 */ /* 0x004fce0000010000 */
[----:B------:R2:W0:Y:S01]  /*9ed0*/  @!P3 MUFU.RCP R12, R5 ;  /* 0x00000005000cb308 */ /* 0x0004220000001000 */
[----:B----4-:R-:W-:Y:S07]  /*9ee0*/  LDS.U16 R4, [R99+0x16] ;  /* 0x0000160063047984 */ /* 0x010fee0000000400 */
[----:B------:R4:W1:Y:S01]  /*9ef0*/  @!P2 MUFU.RCP R13, R6 ;  /* 0x00000006000da308 */ /* 0x0008620000001000 */
[----:B--2---:R-:W2:Y:S04]  /*9f00*/  LDS.U16 R5, [R98+0x18] ;  /* 0x0000180062057984 */ /* 0x004ea80000000400 */
[----:B----4-:R-:W4:Y:S03]  /*9f10*/  LDS.U16 R6, [R97+0x1a] ;  /* 0x00001a0061067984 */ /* 0x010f260000000400 */
[----:B------:R1:W1:Y:S01]  /*9f20*/  @!P5 MUFU.RCP R14, R9 ;  /* 0x00000009000ed308 */ /* 0x0002620000001000 */
[----:B---3--:R-:W-:-:S02]  /*9f30*/  IMAD.U32 R3, R3, 0x10000, RZ ;  /* 0x0001000003037824 */ /* 0x008fc400078e00ff */
[----:B------:R-:W-:Y:S02]  /*9f40*/  @!P0 FMUL.FTZ R51, R51, R10 ;  /* 0x0000000a33338220 */ /* 0x000fe40000410000 */
[----:B------:R-:W-:Y:S01]  /*9f50*/  FADD.FTZ R3, R3, UR6 ;  /* 0x0000000603037e21 */ /* 0x000fe20008010000 */
[----:B------:R-:W-:Y:S01]  /*9f60*/  F2FP.BF16.F32.PACK_AB R10, R126, R125 ;  /* 0x0000007d7e0a723e */ /* 0x000fe200000010ff */
[----:B-----5:R-:W-:Y:S01]  /*9f70*/  @!P6 FMUL.FTZ R158, R158, R15 ;  /* 0x0000000f9e9ee220 */ /* 0x020fe20000410000 */
[----:B0-----:R-:W-:Y:S01]  /*9f80*/  @!P3 FMUL.FTZ R53, R53, R12 ;  /* 0x0000000c3535b220 */ /* 0x001fe20000410000 */
[----:B-1----:R-:W-:Y:S02]  /*9f90*/  F2FP.BF16.F32.PACK_AB R9, R124, R123 ;  /* 0x0000007b7c09723e */ /* 0x002fe400000010ff */
[----:B------:R-:W-:Y:S01]  /*9fa0*/  FSETP.GTU.FTZ.AND P6, PT, R3, 20, PT ;  /* 0x41a000000300780b */ /* 0x000fe20003fdc000 */
[----:B------:R-:W-:Y:S01]  /*9fb0*/  @!P2 FMUL.FTZ R54, R54, R13 ;  /* 0x0000000d3636a220 */ /* 0x000fe20000410000 */
[C---:B------:R-:W-:Y:S01]  /*9fc0*/  PRMT R12, R10.reuse, 0x7610, R12 ;  /* 0x000076100a0c7816 */ /* 0x040fe2000000000c */
[----:B------:R-:W-:Y:S01]  /*9fd0*/  BAR.SYNC.DEFER_BLOCKING 0x0 ;  /* 0x0000000000007b1d */ /* 0x000fe20000010000 */
[----:B------:R-:W-:Y:S01]  /*9fe0*/  PRMT R13, R10, 0x7632, R13 ;  /* 0x000076320a0d7816 */ /* 0x000fe2000000000d */
[----:B------:R-:W-:Y:S01]  /*9ff0*/  @!P5 FMUL.FTZ R159, R159, R14 ;  /* 0x0000000e9f9fd220 */ /* 0x000fe20000410000 */
[----:B------:R-:W-:-:S02]  /*a000*/  PRMT R14, R9, 0x7610, R14 ;  /* 0x00007610090e7816 */ /* 0x000fc4000000000e */
[----:B------:R-:W-:Y:S02]  /*a010*/  PRMT R15, R9, 0x7632, R15 ;  /* 0x00007632090f7816 */ /* 0x000fe4000000000f */
[----:B------:R-:W-:Y:S01]  /*a020*/  F2FP.BF16.F32.PACK_AB R10, R122, R121 ;  /* 0x000000797a0a723e */ /* 0x000fe200000010ff */
[----:B------:R-:W-:Y:S01]  /*a030*/  IMAD.U32 R7, R7, 0x10000, RZ ;  /* 0x0001000007077824 */ /* 0x000fe200078e00ff */
[----:B------:R-:W-:Y:S02]  /*a040*/  F2FP.BF16.F32.PACK_AB R9, R120, R119 ;  /* 0x000000777809723e */ /* 0x000fe400000010ff */
[----:B------:R-:W-:Y:S01]  /*a050*/  PRMT R16, R10, 0x7632, R16 ;  /* 0x000076320a107816 */ /* 0x000fe20000000010 */
[----:B------:R-:W-:Y:S01]  /*a060*/  @!P4 FMUL.FTZ R52, R52, R11 ;  /* 0x0000000b3434c220 */ /* 0x000fe20000410000 */
[----:B------:R-:W-:Y:S01]  /*a070*/  PRMT R17, R9, 0x7610, R17 ;  /* 0x0000761009117816 */ /* 0x000fe20000000011 */
[----:B------:R-:W-:Y:S01]  /*a080*/  @!P6 FMUL.FTZ R3, R3, -1.4426950216293334961 ;  /* 0xbfb8aa3b0303e820 */ /* 0x000fe20000410000 */
[----:B------:R-:W-:Y:S01]  /*a090*/  F2FP.BF16.F32.PACK_AB R11, R118, R117 ;  /* 0x00000075760b723e */ /* 0x000fe200000010ff */
[----:B------:R0:W-:Y:S04]  /*a0a0*/  STS.U16 [R110], R12 ;  /* 0x0000000c6e007388 */ /* 0x0001e80000000400 */
[----:B------:R-:W-:Y:S04]  /*a0b0*/  STS.U16 [R109+0x2], R13 ;  /* 0x0000020d6d007388 */ /* 0x000fe80000000400 */
[----:B------:R-:W-:Y:S01]  /*a0c0*/  STS.U16 [R108+0x4], R14 ;  /* 0x0000040e6c007388 */ /* 0x000fe20000000400 */
[----:B0-----:R-:W-:-:S03]  /*a0d0*/  PRMT R12, R9, 0x7632, R12 ;  /* 0x00007632090c7816 */ /* 0x001fc6000000000c */
[----:B------:R-:W-:Y:S04]  /*a0e0*/  STS.U16 [R107+0x6], R15 ;  /* 0x0000060f6b007388 */ /* 0x000fe80000000400 */
[----:B------:R0:W-:Y:S01]  /*a0f0*/  STS.U16 [R106+0x8], R10 ;  /* 0x0000080a6a007388 */ /* 0x0001e20000000400 */
[----:B------:R-:W-:Y:S02]  /*a100*/  F2FP.BF16.F32.PACK_AB R9, R116, R115 ;  /* 0x000000737409723e */ /* 0x000fe400000010ff */
[----:B------:R-:W-:Y:S01]  /*a110*/  SHF.L.U32 R8, R8, 0x10, RZ ;  /* 0x0000001008087819 */ /* 0x000fe200000006ff */
[----:B------:R-:W-:Y:S01]  /*a120*/  STS.U16 [R105+0xa], R16 ;  /* 0x00000a1069007388 */ /* 0x000fe20000000400 */
[----:B0-----:R-:W-:-:S03]  /*a130*/  FADD.FTZ R10, R7, UR6 ;  /* 0x00000006070a7e21 */ /* 0x001fc60008010000 */
[----:B------:R-:W-:Y:S01]  /*a140*/  STS.U16 [R104+0xc], R17 ;  /* 0x00000c1168007388 */ /* 0x000fe20000000400 */
[----:B------:R-:W-:Y:S01]  /*a150*/  PRMT R13, R11, 0x7632, R13 ;  /* 0x000076320b0d7816 */ /* 0x000fe2000000000d */
[----:B------:R-:W0:Y:S02]  /*a160*/  @!P6 MUFU.EX2 R3, R3 ;  /* 0x000000030003e308 */ /* 0x000e240000000800 */
[----:B------:R-:W-:Y:S01]  /*a170*/  STS.U16 [R103+0xe], R12 ;  /* 0x00000e0c67007388 */ /* 0x000fe20000000400 */
[----:B------:R-:W-:Y:S02]  /*a180*/  FSETP.GTU.FTZ.AND P1, PT, R10, 20, PT ;  /* 0x41a000000a00780b */ /* 0x000fe40003f3c000 */
[C---:B------:R-:W-:Y:S01]  /*a190*/  PRMT R14, R9.reuse, 0x7610, R14 ;  /* 0x00007610090e7816 */ /* 0x040fe2000000000e */
[----:B------:R1:W-:Y:S01]  /*a1a0*/  STS.U16 [R102+0x10], R11 ;  /* 0x0000100b66007388 */ /* 0x0003e20000000400 */
[----:B------:R-:W-:Y:S02]  /*a1b0*/  F2FP.BF16.F32.PACK_AB R7, R114, R113 ;  /* 0x000000717207723e */ /* 0x000fe400000010ff */
[----:B-1----:R-:W-:Y:S01]  /*a1c0*/  PRMT R11, R9, 0x7632, R11 ;  /* 0x00007632090b7816 */ /* 0x002fe2000000000b */
[----:B------:R-:W-:Y:S01]  /*a1d0*/  FADD.FTZ R9, R8, UR6 ;  /* 0x0000000608097e21 */ /* 0x000fe20008010000 */
[----:B------:R-:W-:Y:S01]  /*a1e0*/  F2FP.BF16.F32.PACK_AB R8, R112, R111 ;  /* 0x0000006f7008723e */ /* 0x000fe200000010ff */
[----:B------:R1:W-:Y:S01]  /*a1f0*/  STS.U16 [R101+0x12], R13 ;  /* 0x0000120d65007388 */ /* 0x0003e20000000400 */
[----:B------:R-:W-:-:S02]  /*a200*/  ISETP.NE.AND P0, PT, R0, RZ, PT ;  /* 0x000000ff0000720c */ /* 0x000fc40003f05270 */
[----:B------:R-:W-:Y:S02]  /*a210*/  FSETP.GTU.FTZ.AND P4, PT, R9, 20, PT ;  /* 0x41a000000900780b */ /* 0x000fe40003f9c000 */
[----:B------:R-:W-:Y:S01]  /*a220*/  PRMT R12, R7, 0x7610, R12 ;  /* 0x00007610070c7816 */ /* 0x000fe2000000000c */
[----:B------:R3:W-:Y:S01]  /*a230*/  STS.U16 [R100+0x14], R14 ;  /* 0x0000140e64007388 */ /* 0x0007e20000000400 */
[----:B--2---:R-:W-:Y:S02]  /*a240*/  SHF.L.U32 R5, R5, 0x10, RZ ;  /* 0x0000001005057819 */ /* 0x004fe400000006ff */
[----:B-1----:R-:W-:Y:S01]  /*a250*/  PRMT R13, R7, 0x7632, R13 ;  /* 0x00007632070d7816 */ /* 0x002fe2000000000d */
[----:B------:R-:W-:Y:S01]  /*a260*/  @!P1 FMUL.FTZ R7, R10, -1.4426950216293334961 ;  /* 0xbfb8aa3b0a079820 */ /* 0x000fe20000410000 */
[----:B------:R-:W-:Y:S01]  /*a270*/  PRMT R10, R8, 0x7610, R10 ;  /* 0x00007610080a7816 */ /* 0x000fe2000000000a */
[----:B------:R-:W-:Y:S01]  /*a280*/  STS.U16 [R99+0x16], R11 ;  /* 0x0000160b63007388 */ /* 0x000fe20000000400 */
[----:B------:R-:W-:Y:S01]  /*a290*/  SHF.L.U32 R4, R4, 0x10, RZ ;  /* 0x0000001004047819 */ /* 0x000fe200000006ff */
[----:B0-----:R-:W-:Y:S01]  /*a2a0*/  @!P6 FADD.FTZ R3, R3, 1 ;  /* 0x3f8000000303e421 */ /* 0x001fe20000010000 */
[----:B------:R-:W-:Y:S01]  /*a2b0*/  PRMT R15, R8, 0x7632, R15 ;  /* 0x00007632080f7816 */ /* 0x000fe2000000000f */
[----:B------:R0:W-:Y:S01]  /*a2c0*/  STS.U16 [R98+0x18], R12 ;  /* 0x0000180c62007388 */ /* 0x0001e20000000400 */
[----:B---3--:R-:W-:Y:S01]  /*a2d0*/  MOV R14, UR23 ;  /* 0x00000017000e7c02 */ /* 0x008fe20008000f00 */
[----:B------:R-:W-:-:S02]  /*a2e0*/  FADD.FTZ R5, R5, UR6 ;  /* 0x0000000605057e21 */ /* 0x000fc40008010000 */
[----:B------:R-:W-:Y:S01]  /*a2f0*/  STS.U16 [R97+0x1a], R13 ;  /* 0x00001a0d61007388 */ /* 0x000fe20000000400 */
[----:B------:R-:W-:Y:S01]  /*a300*/  FADD.FTZ R4, R4, UR6 ;  /* 0x0000000604047e21 */ /* 0x000fe20008010000 */
[----:B------:R-:W-:Y:S02]  /*a310*/  @!P4 FMUL.FTZ R8, R9, -1.4426950216293334961 ;  /* 0xbfb8aa3b0908c820 */ /* 0x000fe40000410000 */
[----:B------:R-:W-:Y:S01]  /*a320*/  STS.U16 [R96+0x1c], R10 ;  /* 0x00001c0a60007388 */ /* 0x000fe20000000400 */
[----:B------:R1:W2:Y:S03]  /*a330*/  @!P6 MUFU.RCP R39, R3 ;  /* 0x000000030027e308 */ /* 0x0002a60000001000 */
[----:B------:R-:W-:Y:S01]  /*a340*/  STS.U16 [R95+0x1e], R15 ;  /* 0x00001e0f5f007388 */ /* 0x000fe20000000400 */
[----:B------:R-:W-:-:S03]  /*a350*/  NOP ;  /* 0x0000000000007918 */ /* 0x000fc60000000000 */
[----:B------:R-:W-:Y:S01]  /*a360*/  LDS.U16 R9, [R94] ;  /* 0x000000005e097984 */ /* 0x000fe20000000400 */
[----:B------:R-:W-:-:S03]  /*a370*/  FSETP.GTU.FTZ.AND P2, PT, R5, 20, PT ;  /* 0x41a000000500780b */ /* 0x000fc60003f5c000 */
[----:B------:R-:W-:Y:S01]  /*a380*/  LDS.U16 R11, [R93+0x40] ;  /* 0x000040005d0b7984 */ /* 0x000fe20000000400 */
[----:B------:R-:W-:-:S03]  /*a390*/  FSETP.GTU.FTZ.AND P3, PT, R4, 20, PT ;  /* 0x41a000000400780b */ /* 0x000fc60003f7c000 */
[----:B------:R-:W-:Y:S04]  /*a3a0*/  LDS.U16 R13, [R92+0x80] ;  /* 0x000080005c0d7984 */ /* 0x000fe80000000400 */
[----:B------:R-:W-:Y:S04]  /*a3b0*/  LDS.U16 R15, [R91+0xc0] ;  /* 0x0000c0005b0f7984 */ /* 0x000fe80000000400 */
[----:B------:R-:W-:Y:S04]  /*a3c0*/  LDS.U16 R17, [R90+0x100] ;  /* 0x000100005a117984 */ /* 0x000fe80000000400 */
[----:B------:R-:W-:Y:S04]  /*a3d0*/  LDS.U16 R19, [R89+0x140] ;  /* 0x0001400059137984 */ /* 0x000fe80000000400 */
[----:B------:R-:W-:Y:S04]  /*a3e0*/  LDS.U16 R21, [R88+0x180] ;  /* 0x0001800058157984 */ /* 0x000fe80000000400 */
[----:B------:R-:W-:Y:S04]  /*a3f0*/  LDS.U16 R23, [R87+0x1c0] ;  /* 0x0001c00057177984 */ /* 0x000fe80000000400 */
[----:B------:R-:W-:Y:S04]  /*a400*/  LDS.U16 R25, [R86+0x200] ;  /* 0x0002000056197984 */ /* 0x000fe80000000400 */
[----:B-1----:R-:W-:Y:S04]  /*a410*/  LDS.U16 R3, [R84+0x240] ;  /* 0x0002400054037984 */ /* 0x002fe80000000400 */
        /* <DEDUP_REMOVED lines=8> */
[----:B----4-:R-:W-:Y:S01]  /*a4a0*/  SHF.L.U32 R6, R6, 0x10, RZ ;  /* 0x0000001006067819 */ /* 0x010fe200000006ff */
[----:B------:R-:W-:Y:S01]  /*a4b0*/  @!P2 FMUL.FTZ R5, R5, -1.4426950216293334961 ;  /* 0xbfb8aa3b0505a820 */ /* 0x000fe20000410000 */
[----:B------:R-:W-:-:S03]  /*a4c0*/  @!P3 FMUL.FTZ R4, R4, -1.4426950216293334961 ;  /* 0xbfb8aa3b0404b820 */ /* 0x000fc60000410000 */
[----:B------:R-:W-:Y:S01]  /*a4d0*/  FADD.FTZ R6, R6, UR6 ;  /* 0x0000000606067e21 */ /* 0x000fe20008010000 */
[----:B------:R-:W-:Y:S04]  /*a4e0*/  @!P1 MUFU.EX2 R7, R7 ;  /* 0x0000000700079308 */ /* 0x000fe80000000800 */
[----:B------:R-:W1:Y:S01]  /*a4f0*/  @!P2 MUFU.EX2 R5, R5 ;  /* 0x000000050005a308 */ /* 0x000e620000000800 */
[----:B------:R-:W-:-:S03]  /*a500*/  FSETP.GTU.FTZ.AND P5, PT, R6, 20, PT ;  /* 0x41a000000600780b */ /* 0x000fc60003fbc000 */
[----:B------:R-:W3:Y:S01]  /*a510*/  @!P3 MUFU.EX2 R4, R4 ;  /* 0x000000040004b308 */ /* 0x000ee20000000800 */
[----:B------:R-:W-:Y:S01]  /*a520*/  USHF.R.S32.HI UR15, URZ, 0x1f, UR14 ;  /* 0x0000001fff0f7899 */ /* 0x000fe2000801140e */
[----:B------:R-:W4:Y:S08]  /*a530*/  LDS R10, [UR29+0x1080] ;  /* 0x0010801dff0a7984 */ /* 0x000f300008000800 */
[----:B------:R-:W-:Y:S01]  /*a540*/  @!P5 FMUL.FTZ R6, R6, -1.4426950216293334961 ;  /* 0xbfb8aa3b0606d820 */ /* 0x000fe20000410000 */
[----:B-1----:R-:W-:Y:S01]  /*a550*/  @!P2 FADD.FTZ R5, R5, 1 ;  /* 0x3f8000000505a421 */ /* 0x002fe20000010000 */
[----:B------:R-:W-:Y:S01]  /*a560*/  @!P1 FADD.FTZ R7, R7, 1 ;  /* 0x3f80000007079421 */ /* 0x000fe20000010000 */
[----:B---3--:R-:W-:Y:S01]  /*a570*/  @!P3 FADD.FTZ R4, R4, 1 ;  /* 0x3f8000000404b421 */ /* 0x008fe20000010000 */
[----:B------:R-:W-:-:S02]  /*a580*/  UIMAD.WIDE.U32 UR12, UR28, UR24, UR14 ;  /* 0x000000181c0c72a5 */ /* 0x000fc4000f8e000e */
[----:B------:R-:W1:Y:S02]  /*a590*/  @!P5 MUFU.EX2 R6, R6 ;  /* 0x000000060006d308 */ /* 0x000e640000000800 */
[----:B------:R-:W-:Y:S02]  /*a5a0*/  UIMAD UR13, UR28, UR25, UR13 ;  /* 0x000000191c0d72a4 */ /* 0x000fe4000f8e020d */
[----:B------:R-:W3:Y:S01]  /*a5b0*/  @!P4 MUFU.EX2 R8, R8 ;  /* 0x000000080008c308 */ /* 0x000ee20000000800 */
[----:B------:R-:W5:Y:S03]  /*a5c0*/  LDCU.64 UR24, c[0x0][0x550] ;  /* 0x0000aa00ff1877ac */ /* 0x000f660008000a00 */
[----:B------:R-:W0:Y:S08]  /*a5d0*/  @!P2 MUFU.RCP R5, R5 ;  /* 0x000000050005a308 */ /* 0x000e300000001000 */
[----:B------:R-:W5:Y:S08]  /*a5e0*/  @!P3 MUFU.RCP R4, R4 ;  /* 0x000000040004b308 */ /* 0x000f700000001000 */
[----:B------:R-:W4:Y:S01]  /*a5f0*/  @!P1 MUFU.RCP R7, R7 ;  /* 0x0000000700079308 */ /* 0x000f220000001000 */
[----:B------:R-:W-:-:S02]  /*a600*/  UIMAD UR23, UR8, UR27, URZ ;  /* 0x0000001b081772a4 */ /* 0x000fc4000f8e02ff */
[----:B------:R-:W-:Y:S01]  /*a610*/  UIMAD.WIDE.U32 UR12, UR8, UR26, UR12 ;  /* 0x0000001a080c72a5 */ /* 0x000fe2000f8e000c */
[----:B-1----:R-:W-:Y:S01]  /*a620*/  @!P5 FADD.FTZ R6, R6, 1 ;  /* 0x3f8000000606d421 */ /* 0x002fe20000010000 */
[----:B---3--:R-:W-:Y:S01]  /*a630*/  @!P4 FADD.FTZ R8, R8, 1 ;  /* 0x3f8000000808c421 */ /* 0x008fe20000010000 */
[----:B--2---:R-:W-:Y:S01]  /*a640*/  @!P6 FMUL.FTZ R160, R160, R39 ;  /* 0x00000027a0a0e220 */ /* 0x004fe20000410000 */
[----:B------:R-:W-:Y:S01]  /*a650*/  MOV R16, UR23 ;  /* 0x0000001700107c02 */ /* 0x000fe20008000f00 */
[----:B0-----:R-:W-:Y:S01]  /*a660*/  @!P2 FMUL.FTZ R164, R164, R5 ;  /* 0x00000005a4a4a220 */ /* 0x001fe20000410000 */
[----:B------:R-:W-:Y:S01]  /*a670*/  IADD3 R12, P6, PT, R85, UR12, RZ ;  /* 0x0000000c550c7c10 */ /* 0x000fe2000ffde0ff */
[----:B-----5:R-:W-:Y:S01]  /*a680*/  @!P3 FMUL.FTZ R161, R161, R4 ;  /* 0x00000004a1a1b220 */ /* 0x020fe20000410000 */
[----:B------:R-:W0:Y:S01]  /*a690*/  @!P5 MUFU.RCP R6, R6 ;  /* 0x000000060006d308 */ /* 0x000e220000001000 */
[----:B------:R-:W1:Y:S01]  /*a6a0*/  LDCU.64 UR26, c[0x0][0x560] ;  /* 0x0000ac00ff1a77ac */ /* 0x000e620008000a00 */
[----:B------:R-:W-:-:S02]  /*a6b0*/  IADD3.X R5, PT, PT, R16, UR13, RZ, P6, !PT ;  /* 0x0000000d10057c10 */ /* 0x000fc4000b7fe4ff */
[C---:B------:R-:W-:Y:S01]  /*a6c0*/  LEA R4, P6, R12.reuse, UR24, 0x1 ;  /* 0x000000180c047c11 */ /* 0x040fe2000f8c08ff */
[----:B------:R-:W2:Y:S01]  /*a6d0*/  LDCU.64 UR12, c[0x0][0x518] ;  /* 0x0000a300ff0c77ac */ /* 0x000ea20008000a00 */
[----:B----4-:R-:W-:Y:S02]  /*a6e0*/  @!P1 FMUL.FTZ R41, R41, R7 ;  /* 0x0000000729299220 */ /* 0x010fe40000410000 */
[----:B------:R-:W3:Y:S01]  /*a6f0*/  @!P4 MUFU.RCP R8, R8 ;  /* 0x000000080008c308 */ /* 0x000ee20000001000 */
[----:B------:R-:W-:Y:S01]  /*a700*/  LEA.HI.X R5, R12, UR25, R5, 0x1, P6 ;  /* 0x000000190c057c11 */ /* 0x000fe2000b0f0c05 */
[----:B------:R-:W4:Y:S01]  /*a710*/  LDCU.64 UR24, c[0x0][0x520] ;  /* 0x0000a400ff1877ac */ /* 0x000f220008000a00 */
[-C--:B------:R-:W-:Y:S01]  /*a720*/  ISETP.GE.AND P2, PT, R85, R10.reuse, PT ;  /* 0x0000000a5500720c */ /* 0x080fe20003f46270 */
[----:B------:R-:W-:Y:S01]  /*a730*/  @!P1 STL [R1], R41 ;  /* 0x0000002901009387 */ /* 0x000fe20000100800 */
[-C--:B------:R-:W-:Y:S02]  /*a740*/  ISETP.GE.AND P3, PT, R76, R10.reuse, PT ;  /* 0x0000000a4c00720c */ /* 0x080fe40003f66270 */
[----:B------:R-:W-:-:S02]  /*a750*/  ISETP.GE.AND P6, PT, R75, R10, PT ;  /* 0x0000000a4b00720c */ /* 0x000fc40003fc6270 */
[----:B------:R-:W-:Y:S01]  /*a760*/  ISETP.GE.AND P1, PT, R74, R10, PT ;  /* 0x0000000a4a00720c */ /* 0x000fe20003f26270 */
[----:B0-----:R-:W-:Y:S01]  /*a770*/  @!P5 FMUL.FTZ R165, R165, R6 ;  /* 0x00000006a5a5d220 */ /* 0x001fe20000410000 */
        /* <DEDUP_REMOVED lines=21> */
[----:B------:R0:W-:Y:S01]  /*a8d0*/  @!P1 STG.E.U16 desc[UR34][R4.64+0x240], R3 ;  /* 0x0002400304009986 */ /* 0x0001e2000c101522 */
[----:B------:R-:W-:-:S03]  /*a8e0*/  ISETP.GE.AND P1, PT, R62, R10, PT ;  /* 0x0000000a3e00720c */ /* 0x000fc60003f26270 */
[----:B------:R-:W-:Y:S04]  /*a8f0*/  @!P2 STG.E.U16 desc[UR34][R4.64+0x280], R27 ;  /* 0x0002801b0400a986 */ /* 0x000fe8000c101522 */
[----:B------:R-:W-:Y:S04]  /*a900*/  @!P3 STG.E.U16 desc[UR34][R4.64+0x2c0], R29 ;  /* 0x0002c01d0400b986 */ /* 0x000fe8000c101522 */
[----:B------:R-:W-:Y:S04]  /*a910*/  @!P6 STG.E.U16 desc[UR34][R4.64+0x300], R31 ;  /* 0x0003001f0400e986 */ /* 0x000fe8000c101522 */
[----:B------:R-:W-:Y:S04]  /*a920*/  @!P5 STG.E.U16 desc[UR34][R4.64+0x340], R33 ;  /* 0x000340210400d986 */ /* 0x000fe8000c101522 */
[----:B------:R-:W-:Y:S04]  /*a930*/  @!P4 STG.E.U16 desc[UR34][R4.64+0x380], R35 ;  /* 0x000380230400c986 */ /* 0x000fe8000c101522 */
[----:B------:R3:W-:Y:S01]  /*a940*/  @!P1 STG.E.U16 desc[UR34][R4.64+0x3c0], R37 ;  /* 0x0003c02504009986 */ /* 0x0007e2000c101522 */
[----:B------:R-:W-:Y:S01]  /*a950*/  F2FP.BF16.F32.PACK_AB R6, R48, R47 ;  /* 0x0000002f3006723e */ /* 0x000fe200000010ff */
[----:B------:R-:W-:Y:S01]  /*a960*/  BAR.SYNC.DEFER_BLOCKING 0x0 ;  /* 0x0000000000007b1d */ /* 0x000fe20000010000 */
[----:B0-----:R-:W-:-:S02]  /*a970*/  F2FP.BF16.F32.PACK_AB R3, R53, R52 ;  /* 0x000000343503723e */ /* 0x001fc400000010ff */
[----:B------:R-:W-:Y:S02]  /*a980*/  PRMT R7, R6, 0x7632, R7 ;  /* 0x0000763206077816 */ /* 0x000fe40000000007 */
[----:B------:R-:W-:Y:S02]  /*a990*/  PRMT R9, R3, 0x7610, R9 ;  /* 0x0000761003097816 */ /* 0x000fe40000000009 */
[----:B---3--:R-:W-:Y:S02]  /*a9a0*/  F2FP.BF16.F32.PACK_AB R5, R51, R49 ;  /* 0x000000313305723e */ /* 0x008fe400000010ff */
[----:B------:R-:W-:Y:S02]  /*a9b0*/  PRMT R10, R3, 0x7632, R10 ;  /* 0x00007632030a7816 */ /* 0x000fe4000000000a */
[----:B------:R-:W-:Y:S02]  /*a9c0*/  F2FP.BF16.F32.PACK_AB R3, R154, R54 ;  /* 0x000000369a03723e */ /* 0x000fe400000010ff */
[----:B------:R-:W-:-:S02]  /*a9d0*/  PRMT R8, R5, 0x7632, R8 ;  /* 0x0000763205087816 */ /* 0x000fc40000000008 */
[----:B------:R-:W-:Y:S02]  /*a9e0*/  F2FP.BF16.F32.PACK_AB R4, R159, R158 ;  /* 0x0000009e9f04723e */ /* 0x000fe400000010ff */
[C---:B------:R-:W-:Y:S02]  /*a9f0*/  PRMT R11, R3.reuse, 0x7632, R11 ;  /* 0x00007632030b7816 */ /* 0x040fe4000000000b */
[----:B------:R-:W-:Y:S01]  /*aa00*/  PRMT R12, R4, 0x7632, R12 ;  /* 0x00007632040c7816 */ /* 0x000fe2000000000c */
[----:B------:R0:W-:Y:S04]  /*aa10*/  STS.U16 [R110], R6 ;  /* 0x000000066e007388 */ /* 0x0001e80000000400 */
[----:B------:R3:W-:Y:S04]  /*aa20*/  STS.U16 [R109+0x2], R7 ;  /* 0x000002076d007388 */ /* 0x0007e80000000400 */
[----:B------:R-:W-:Y:S01]  /*aa30*/  STS.U16 [R108+0x4], R5 ;  /* 0x000004056c007388 */ /* 0x000fe20000000400 */
[----:B0-----:R-:W-:-:S03]  /*aa40*/  PRMT R6, R3, 0x7610, R6 ;  /* 0x0000761003067816 */ /* 0x001fc60000000006 */
[----:B------:R-:W-:Y:S01]  /*aa50*/  STS.U16 [R107+0x6], R8 ;  /* 0x000006086b007388 */ /* 0x000fe20000000400 */
[----:B---3--:R-:W-:-:S03]  /*aa60*/  PRMT R7, R4, 0x7610, R7 ;  /* 0x0000761004077816 */ /* 0x008fc60000000007 */
[----:B------:R-:W-:Y:S04]  /*aa70*/  STS.U16 [R106+0x8], R9 ;  /* 0x000008096a007388 */ /* 0x000fe80000000400 */
[----:B------:R-:W-:Y:S04]  /*aa80*/  STS.U16 [R105+0xa], R10 ;  /* 0x00000a0a69007388 */ /* 0x000fe80000000400 */
[----:B------:R-:W-:Y:S04]  /*aa90*/  STS.U16 [R104+0xc], R6 ;  /* 0x00000c0668007388 */ /* 0x000fe80000000400 */
[----:B------:R-:W-:Y:S04]  /*aaa0*/  STS.U16 [R103+0xe], R11 ;  /* 0x00000e0b67007388 */ /* 0x000fe80000000400 */
[----:B------:R-:W-:Y:S04]  /*aab0*/  STS.U16 [R102+0x10], R7 ;  /* 0x0000100766007388 */ /* 0x000fe80000000400 */
[----:B------:R0:W-:Y:S04]  /*aac0*/  STS.U16 [R101+0x12], R12 ;  /* 0x0000120c65007388 */ /* 0x0001e80000000400 */
[----:B0-----:R-:W3:Y:S01]  /*aad0*/  LDL.LU R12, [R1+0xc8] ;  /* 0x0000c800010c7983 */ /* 0x001ee20000300800 */
[----:B------:R-:W-:-:S02]  /*aae0*/  F2FP.BF16.F32.PACK_AB R3, R161, R160 ;  /* 0x000000a0a103723e */ /* 0x000fc400000010ff */
[----:B------:R-:W-:Y:S02]  /*aaf0*/  F2FP.BF16.F32.PACK_AB R4, R165, R164 ;  /* 0x000000a4a504723e */ /* 0x000fe400000010ff */
[C---:B------:R-:W-:Y:S02]  /*ab00*/  PRMT R5, R3.reuse, 0x7610, R5 ;  /* 0x0000761003057816 */ /* 0x040fe40000000005 */
[----:B------:R-:W-:Y:S02]  /*ab10*/  PRMT R8, R3, 0x7632, R8 ;  /* 0x0000763203087816 */ /* 0x000fe40000000008 */
[----:B------:R-:W-:Y:S02]  /*ab20*/  F2FP.BF16.F32.PACK_AB R3, R61, R41 ;  /* 0x000000293d03723e */ /* 0x000fe400000010ff */
[----:B------:R-:W-:Y:S01]  /*ab30*/  PRMT R10, R4, 0x7632, R10 ;  /* 0x00007632040a7816 */ /* 0x000fe2000000000a */
[----:B------:R0:W-:Y:S01]  /*ab40*/  STS.U16 [R100+0x14], R5 ;  /* 0x0000140564007388 */ /* 0x0001e20000000400 */
[----:B------:R-:W-:-:S02]  /*ab50*/  PRMT R6, R3, 0x7610, R6 ;  /* 0x0000761003067816 */ /* 0x000fc40000000006 */
[----:B------:R-:W-:Y:S01]  /*ab60*/  PRMT R16, R3, 0x7632, R16 ;  /* 0x0000763203107816 */ /* 0x000fe20000000010 */
[----:B------:R-:W-:Y:S04]  /*ab70*/  STS.U16 [R99+0x16], R8 ;  /* 0x0000160863007388 */ /* 0x000fe80000000400 */
        /* <DEDUP_REMOVED lines=23> */
[----:B--2---:R-:W-:-:S05]  /*acf0*/  UIMAD.WIDE.U32 UR14, UR28, UR12, UR14 ;  /* 0x0000000c1c0e72a5 */ /* 0x004fca000f8e000e */
[----:B------:R-:W2:Y:S01]  /*ad00*/  LDS R6, [UR29+0x1080] ;  /* 0x0010801dff067984 */ /* 0x000ea20008000800 */
[----:B------:R-:W-:Y:S01]  /*ad10*/  UIMAD UR13, UR28, UR13, UR15 ;  /* 0x0000000d1c0d72a4 */ /* 0x000fe2000f8e020f */
[----:B------:R-:W-:-:S03]  /*ad20*/  UMOV UR12, UR14 ;  /* 0x0000000e000c7c82 */ /* 0x000fc60008000000 */
[----:B----4-:R-:W-:-:S04]  /*ad30*/  UIMAD.WIDE.U32 UR12, UR8, UR24, UR12 ;  /* 0x00000018080c72a5 */ /* 0x010fc8000f8e000c */
[----:B------:R-:W-:Y:S02]  /*ad40*/  UIMAD UR13, UR8, UR25, UR13 ;  /* 0x00000019080d72a4 */ /* 0x000fe4000f8e020d */
[----:B0-----:R-:W-:-:S04]  /*ad50*/  IADD3 R5, P0, PT, R85, UR12, RZ ;  /* 0x0000000c55057c10 */ /* 0x001fc8000ff1e0ff */
[----:B-1----:R-:W-:Y:S01]  /*ad60*/  LEA R4, P3, R5, UR26, 0x1 ;  /* 0x0000001a05047c11 */ /* 0x002fe2000f8608ff */
[----:B------:R-:W-:-:S05]  /*ad70*/  IMAD.X R8, RZ, RZ, UR13, P0 ;  /* 0x0000000dff087e24 */ /* 0x000fca00080e06ff */
[----:B------:R-:W-:Y:S02]  /*ad80*/  LEA.HI.X R5, R5, UR27, R8, 0x1, P3 ;  /* 0x0000001b05057c11 */ /* 0x000fe400098f0c08 */
[-C--:B--2---:R-:W-:Y:S02]  /*ad90*/  ISETP.GE.AND P2, PT, R85, R6.reuse, PT ;  /* 0x000000065500720c */ /* 0x084fe40003f46270 */
[-C--:B------:R-:W-:Y:S02]  /*ada0*/  ISETP.GE.AND P1, PT, R76, R6.reuse, PT ;  /* 0x000000064c00720c */ /* 0x080fe40003f26270 */
        /* <DEDUP_REMOVED lines=23> */
[----:B------:R-:W-:Y:S02]  /*af20*/  UIADD3 UR21, UP0, UPT, UR21, -0x1000, URZ ;  /* 0xfffff00015157890 */ /* 0x000fe4000ff1e0ff */
[----:B------:R1:W-:Y:S04]  /*af30*/  @!P0 STG.E.U16 desc[UR34][R4.64+0x240], R23 ;  /* 0x0002401704008986 */ /* 0x0003e8000c101522 */
[----:B------:R1:W-:Y:S01]  /*af40*/  @!P4 STG.E.U16 desc[UR34][R4.64+0x280], R25 ;  /* 0x000280190400c986 */ /* 0x0003e2000c101522 */
[----:B------:R-:W-:-:S03]  /*af50*/  UIADD3.X UR22, UPT, UPT, UR22, -0x1, URZ, UP0, !UPT ;  /* 0xffffffff16167890 */ /* 0x000fc600087fe4ff */
[----:B------:R1:W-:Y:S04]  /*af60*/  @!P6 STG.E.U16 desc[UR34][R4.64+0x2c0], R27 ;  /* 0x0002c01b0400e986 */ /* 0x0003e8000c101522 */
[----:B------:R1:W-:Y:S01]  /*af70*/  @!P5 STG.E.U16 desc[UR34][R4.64+0x300], R29 ;  /* 0x0003001d0400d986 */ /* 0x0003e2000c101522 */
[----:B---3--:R-:W-:-:S04]  /*af80*/  FADD.FTZ R47, R47, R12 ;  /* 0x0000000c2f2f7221 */ /* 0x008fc80000010000 */
[----:B------:R-:W-:-:S04]  /*af90*/  FADD.FTZ R48, R47, R48 ;  /* 0x000000302f307221 */ /* 0x000fc80000010000 */
        /* <DEDUP_REMOVED lines=13> */
[----:B0-----:R-:W-:Y:S01]  /*b070*/  FADD.FTZ R3, R164, R61 ;  /* 0x0000003da4037221 */ /* 0x001fe20000010000 */
        /* <DEDUP_REMOVED lines=14> */
.L_x_509:
        /* <DEDUP_REMOVED lines=45> */
.L_x_590:
[----:B------:R-:W-:Y:S05]  /*b430*/  BSYNC.RECONVERGENT B0 ;  /* 0x0000000000007941 */ /* 0x000fea0003800200 */
.L_x_589:
        /* <DEDUP_REMOVED lines=43> */
.L_x_592:
[----:B------:R-:W-:Y:S05]  /*b6f0*/  BSYNC.RECONVERGENT B0 ;  /* 0x0000000000007941 */ /* 0x000fea0003800200 */
.L_x_591:
[----:B------:R-:W-:Y:S05]  /*b700*/  @P0 EXIT ;  /* 0x000000000000094d */ /* 0x000fea0003800000 */
[----:B------:R-:W3:Y:S01]  /*b710*/  S2UR UR14, SR_CgaCtaId ;  /* 0x00000000000e79c3 */ /* 0x000ee20000008800 */
[----:B------:R-:W4:Y:S01]  /*b720*/  LDCU.64 UR10, c[0x0][0x4a8] ;  /* 0x00009500ff0a77ac */ /* 0x000f220008000a00 */
[----:B------:R-:W-:Y:S01]  /*b730*/  BSSY.RECONVERGENT B0, `(.L_x_593) ;  /* 0x0000029000007945 */ /* 0x000fe20003800200 */
[----:B------:R-:W5:Y:S01]  /*b740*/  LDCU.64 UR12, c[0x0][0x4c8] ;  /* 0x00009900ff0c77ac */ /* 0x000f620008000a00 */
[----:B------:R-:W0:Y:S01]  /*b750*/  LDCU UR15, c[0x0][0x360] ;  /* 0x00006c00ff0f77ac */ /* 0x000e220008000800 */
[----:B------:R-:W0:Y:S01]  /*b760*/  LDCU.64 UR16, c[0x0][0x4b0] ;  /* 0x00009600ff1077ac */ /* 0x000e220008000a00 */
[----:B------:R-:W0:Y:S01]  /*b770*/  LDCU.64 UR18, c[0x0][0x4d0] ;  /* 0x00009a00ff1277ac */ /* 0x000e220008000a00 */
[----:B----4-:R-:W-:Y:S02]  /*b780*/  UIMAD.WIDE.U32 UR4, UR8, UR10, URZ ;  /* 0x0000000a080472a5 */ /* 0x010fe4000f8e00ff */
[----:B-----5:R-:W-:Y:S01]  /*b790*/  UIMAD.WIDE.U32 UR6, UR8, UR12, URZ ;  /* 0x0000000c080672a5 */ /* 0x020fe2000f8e00ff */
[----:B------:R-:W-:Y:S01]  /*b7a0*/  UMOV UR10, 0x400 ;  /* 0x00000400000a7882 */ /* 0x000fe20000000000 */
[----:B------:R-:W-:Y:S01]  /*b7b0*/  UIMAD UR9, UR8, UR11, UR5 ;  /* 0x0000000b080972a4 */ /* 0x000fe2000f8e0205 */
[----:B------:R-:W4:Y:S01]  /*b7c0*/  LDCU.128 UR20, c[0x0][0x530] ;  /* 0x0000a600ff1477ac */ /* 0x000f220008000c00 */
[----:B------:R-:W-:-:S02]  /*b7d0*/  UIMAD UR8, UR8, UR13, UR7 ;  /* 0x0000000d080872a4 */ /* 0x000fc4000f8e0207 */
[----:B0--3--:R-:W-:-:S12]  /*b7e0*/  ULEA UR10, UR14, UR10, 0x18 ;  /* 0x0000000a0e0a7291 */ /* 0x009fd8000f8ec0ff */
.L_x_594:
[----:B------:R-:W-:Y:S01]  /*b7f0*/  LEA R0, R11, UR10, 0x2 ;  /* 0x0000000a0b007c11 */ /* 0x000fe2000f8e10ff */
[----:B0-----:R-:W-:Y:S01]  /*b800*/  IMAD.U32 R4, RZ, RZ, UR4 ;  /* 0x00000004ff047e24 */ /* 0x001fe2000f8e00ff */
[----:B-12---:R-:W-:Y:S01]  /*b810*/  MOV R5, UR5 ;  /* 0x0000000500057c02 */ /* 0x006fe20008000f00 */
[----:B------:R-:W-:Y:S01]  /*b820*/  IMAD.U32 R9, RZ, RZ, UR7 ;  /* 0x00000007ff097e24 */ /* 0x000fe2000f8e00ff */
[----:B------:R-:W-:Y:S01]  /*b830*/  SHF.R.S32.HI R5, RZ, 0x1f, R11 ;  /* 0x0000001fff057819 */ /* 0x000fe2000001140b */
[----:B------:R-:W0:Y:S01]  /*b840*/  LDS R13, [R0+0x4de0] ;  /* 0x004de000000d7984 */ /* 0x000e220000000800 */
[----:B------:R-:W-:Y:S02]  /*b850*/  MOV R3, UR9 ;  /* 0x0000000900037c02 */ /* 0x000fe40008000f00 */
[----:B------:R-:W-:Y:S01]  /*b860*/  MOV R2, R4 ;  /* 0x0000000400027202 */ /* 0x000fe20000000f00 */
[----:B------:R-:W1:Y:S01]  /*b870*/  LDS R15, [R0+0x51e0] ;  /* 0x0051e000000f7984 */ /* 0x000e620000000800 */
[----:B------:R-:W-:Y:S01]  /*b880*/  MOV R8, UR6 ;  /* 0x0000000600087c02 */ /* 0x000fe20008000f00 */
[C---:B------:R-:W-:Y:S01]  /*b890*/  IMAD R4, R5.reuse, UR16, RZ ;  /* 0x0000001005047c24 */ /* 0x040fe2000f8e02ff */
[----:B------:R-:W-:Y:S01]  /*b8a0*/  MOV R7, UR8 ;  /* 0x0000000800077c02 */ /* 0x000fe20008000f00 */
[----:B------:R-:W-:Y:S01]  /*b8b0*/  IMAD R10, R5, UR18, RZ ;  /* 0x00000012050a7c24 */ /* 0x000fe2000f8e02ff */
[----:B------:R-:W-:Y:S01]  /*b8c0*/  MOV R6, R8 ;  /* 0x0000000800067202 */ /* 0x000fe20000000f00 */
[----:B------:R-:W-:-:S04]  /*b8d0*/  IMAD.WIDE.U32 R2, R11, UR16, R2 ;  /* 0x000000100b027c25 */ /* 0x000fc8000f8e0002 */
[C---:B------:R-:W-:Y:S01]  /*b8e0*/  IMAD R5, R11.reuse, UR17, R4 ;  /* 0x000000110b057c24 */ /* 0x040fe2000f8e0204 */
[C---:B----4-:R-:W-:Y:S01]  /*b8f0*/  LEA R4, P0, R2.reuse, UR20, 0x2 ;  /* 0x0000001402047c11 */ /* 0x050fe2000f8010ff */
[C---:B------:R-:W-:Y:S02]  /*b900*/  IMAD R9, R11.reuse, UR19, R10 ;  /* 0x000000130b097c24 */ /* 0x040fe4000f8e020a */
[----:B------:R-:W-:Y:S01]  /*b910*/  IMAD.WIDE.U32 R6, R11, UR18, R6 ;  /* 0x000000120b067c25 */ /* 0x000fe2000f8e0006 */
[----:B------:R-:W-:Y:S02]  /*b920*/  IADD3 R5, PT, PT, R3, R5, RZ ;  /* 0x0000000503057210 */ /* 0x000fe40007ffe0ff */
[----:B------:R-:W-:Y:S01]  /*b930*/  IADD3 R11, PT, PT, R11, UR15, RZ ;  /* 0x0000000f0b0b7c10 */ /* 0x000fe2000fffe0ff */
[----:B------:R-:W-:Y:S01]  /*b940*/  IMAD.IADD R3, R7, 0x1, R9 ;  /* 0x0000000107037824 */ /* 0x000fe200078e0209 */
[----:B------:R-:W-:Y:S02]  /*b950*/  LEA.HI.X R5, R2, UR21, R5, 0x2, P0 ;  /* 0x0000001502057c11 */ /* 0x000fe400080f1405 */
[----:B------:R-:W-:-:S02]  /*b960*/  ISETP.GE.AND P0, PT, R11, UR24, PT ;  /* 0x000000180b007c0c */ /* 0x000fc4000bf06270 */
[----:B------:R-:W-:-:S04]  /*b970*/  LEA R8, P1, R6, UR22, 0x2 ;  /* 0x0000001606087c11 */ /* 0x000fc8000f8210ff */
[----:B------:R-:W-:Y:S01]  /*b980*/  LEA.HI.X R9, R6, UR23, R3, 0x2, P1 ;  /* 0x0000001706097c11 */ /* 0x000fe200088f1403 */
[----:B0-----:R0:W-:Y:S04]  /*b990*/  REDG.E.ADD.F32.FTZ.RN.STRONG.GPU desc[UR34][R4.64], R13 ;  /* 0x0000000d040079a6 */ /* 0x0011e8000c12f322 */
[----:B-1----:R0:W-:Y:S02]  /*b9a0*/  REDG.E.ADD.F32.FTZ.RN.STRONG.GPU desc[UR34][R8.64], R15 ;  /* 0x0000000f080079a6 */ /* 0x0021e4000c12f322 */
[----:B------:R-:W-:Y:S05]  /*b9b0*/  @!P0 BRA `(.L_x_594) ;  /* 0xfffffffc008c8947 */ /* 0x000fea000383ffff */
[----:B------:R-:W-:Y:S05]  /*b9c0*/  BSYNC.RECONVERGENT B0 ;  /* 0x0000000000007941 */ /* 0x000fea0003800200 */
.L_x_593:
[----:B------:R-:W-:Y:S05]  /*b9d0*/  EXIT ;  /* 0x000000000000794d */ /* 0x000fea0003800000 */
.L_x_547:
[----:B------:R-:W-:Y:S01]  /*b9e0*/  MOV R139, R136 ;  /* 0x00000088008b7202 */ /* 0x000fe20000000f00 */
[----:B------:R-:W-:Y:S02]  /*b9f0*/  HFMA2 R87, -RZ, RZ, 0, 5.9604644775390625e-08 ;  /* 0x00000001ff577431 */ /* 0x000fe400000001ff */
[----:B------:R-:W-:Y:S01]  /*ba00*/  IMAD.MOV.U32 R86, RZ, RZ, RZ ;  /* 0x000000ffff567224 */ /* 0x000fe200078e00ff */
[----:B------:R-:W-:-:S07]  /*ba10*/  MOV R152, 0xffffffff ;  /* 0xffffffff00987802 */ /* 0x000fce0000000f00 */
[----:B-1---5:R-:W-:Y:S05]  /*ba20*/  WARPSYNC.COLLECTIVE R152, `(.L_x_595) ;  /* 0x0000000098087348 */ /* 0x022fea0003c00000 */
[----:B------:R0:W2:Y:S02]  /*ba30*/  SHFL.UP P6, R140, R139, R87, R86 ;  /* 0x040000578b8c7389 */ /* 0x0000a400000c0056 */
[----:B012--5:R-:W-:Y:S05]  /*ba40*/  ENDCOLLECTIVE ;  /* 0x000000000000791b */ /* 0x027fea0003800000 */
.L_x_595:
[----:B------:R-:W-:Y:S02]  /*ba50*/  MOV R139, R137 ;  /* 0x00000089008b7202 */ /* 0x000fe40000000f00 */
[----:B------:R-:W-:-:S07]  /*ba60*/  MOV R138, R140 ;  /* 0x0000008c008a7202 */ /* 0x000fce0000000f00 */
[----:B------:R-:W-:Y:S05]  /*ba70*/  WARPSYNC.COLLECTIVE R152, `(.L_x_596) ;  /* 0x0000000098087348 */ /* 0x000fea0003c00000 */
[----:B------:R0:W1:Y:S02]  /*ba80*/  SHFL.UP P6, R140, R139, R87, R86 ;  /* 0x040000578b8c7389 */ /* 0x00006400000c0056 */
[----:B01----:R-:W-:Y:S05]  /*ba90*/  ENDCOLLECTIVE ;  /* 0x000000000000791b */ /* 0x003fea0003800000 */
.L_x_596:
[----:B------:R-:W-:Y:S02]  /*baa0*/  HFMA2 R87, -RZ, RZ, 0, 1.1920928955078125e-07 ;  /* 0x00000002ff577431 */ /* 0x000fe400000001ff */
[----:B------:R-:W-:-:S04]  /*bab0*/  IMAD.MOV.U32 R86, RZ, RZ, R140 ;  /* 0x000000ffff567224 */ /* 0x000fc800078e008c */
[C---:B------:R-:W-:Y:S01]  /*bac0*/  FFMA.FTZ R140, R136.reuse, R86, R137 ;  /* 0x00000056888c7223 */ /* 0x040fe20000010089 */
[----:B------:R-:W-:Y:S01]  /*bad0*/  @P5 FMUL.FTZ R136, R136, R138 ;  /* 0x0000008a88885220 */ /* 0x000fe20000410000 */
[----:B------:R-:W-:-:S03]  /*bae0*/  MOV R86, RZ ;  /* 0x000000ff00567202 */ /* 0x000fc60000000f00 */
[----:B------:R-:W-:Y:S02]  /*baf0*/  FSEL R138, R137, R140, !P5 ;  /* 0x0000008c898a7208 */ /* 0x000fe40006800000 */
[----:B------:R-:W-:Y:S02]  /*bb00*/  MOV R139, R136 ;  /* 0x00000088008b7202 */ /* 0x000fe40000000f00 */
[----:B------:R-:W-:-:S13]  /*bb10*/  ISETP.GE.AND P5, PT, R141, 0x8, PT ;  /* 0x000000088d00780c */ /* 0x000fda0003fa6270 */
[----:B------:R-:W-:Y:S05]  /*bb20*/  WARPSYNC.COLLECTIVE R152, `(.L_x_597) ;  /* 0x0000000098087348 */ /* 0x000fea0003c00000 */
[----:B------:R0:W1:Y:S02]  /*bb30*/  SHFL.UP P6, R140, R139, R87, R86 ;  /* 0x040000578b8c7389 */ /* 0x00006400000c0056 */
[----:B01----:R-:W-:Y:S05]  /*bb40*/  ENDCOLLECTIVE ;  /* 0x000000000000791b */ /* 0x003fea0003800000 */
.L_x_597:
[----:B------:R-:W-:Y:S01]  /*bb50*/  MOV R139, R138 ;  /* 0x0000008a008b7202 */ /* 0x000fe20000000f00 */
[----:B------:R-:W-:-:S07]  /*bb60*/  IMAD.MOV.U32 R137, RZ, RZ, R140 ;  /* 0x000000ffff897224 */ /* 0x000fce00078e008c */
[----:B------:R-:W-:Y:S05]  /*bb70*/  WARPSYNC.COLLECTIVE R152, `(.L_x_598) ;  /* 0x0000000098087348 */ /* 0x000fea0003c00000 */
[----:B------:R0:W1:Y:S02]  /*bb80*/  SHFL.UP P6, R140, R139, R87, R86 ;  /* 0x040000578b8c7389 */ /* 0x00006400000c0056 */
[----:B01----:R-:W-:Y:S05]  /*bb90*/  ENDCOLLECTIVE ;  /* 0x000000000000791b */ /* 0x003fea0003800000 */
.L_x_598:
[----:B------:R-:W-:Y:S01]  /*bba0*/  IMAD.MOV.U32 R87, RZ, RZ, 0x4 ;  /* 0x00000004ff577424 */ /* 0x000fe200078e00ff */
[----:B------:R-:W-:-:S05]  /*bbb0*/  MOV R86, R140 ;  /* 0x0000008c00567202 */ /* 0x000fca0000000f00 */
        /* <DEDUP_REMOVED lines=8> */
.L_x_599:
[----:B------:R-:W-:Y:S02]  /*bc40*/  MOV R139, R138 ;  /* 0x0000008a008b7202 */ /* 0x000fe40000000f00 */
[----:B------:R-:W-:-:S07]  /*bc50*/  MOV R137, R140 ;  /* 0x0000008c00897202 */ /* 0x000fce0000000f00 */
[----:B------:R-:W-:Y:S05]  /*bc60*/  WARPSYNC.COLLECTIVE R152, `(.L_x_600) ;  /* 0x0000000098087348 */ /* 0x000fea0003c00000 */
[----:B------:R0:W1:Y:S02]  /*bc70*/  SHFL.UP P6, R140, R139, R87, R86 ;  /* 0x040000578b8c7389 */ /* 0x00006400000c0056 */
[----:B01----:R-:W-:Y:S05]  /*bc80*/  ENDCOLLECTIVE ;  /* 0x000000000000791b */ /* 0x003fea0003800000 */
.L_x_600:
[----:B------:R-:W-:Y:S02]  /*bc90*/  HFMA2 R87, -RZ, RZ, 0, 4.76837158203125e-07 ;  /* 0x00000008ff577431 */ /* 0x000fe400000001ff */
[----:B------:R-:W-:-:S04]  /*bca0*/  IMAD.MOV.U32 R86, RZ, RZ, R140 ;  /* 0x000000ffff567224 */ /* 0x000fc800078e008c */
[C---:B------:R-:W-:Y:S01]  /*bcb0*/  FFMA.FTZ R86, R136.reuse, R86, R138 ;  /* 0x0000005688567223 */ /* 0x040fe2000001008a */
[----:B------:R-:W-:-:S04]  /*bcc0*/  @P3 FMUL.FTZ R136, R136, R137 ;  /* 0x0000008988883220 */ /* 0x000fc80000410000 */
[----:B------:R-:W-:Y:S02]  /*bcd0*/  FSEL R138, R138, R86, !P3 ;  /* 0x000000568a8a7208 */ /* 0x000fe40005800000 */
[----:B------:R-:W-:Y:S02]  /*bce0*/  MOV R139, R136 ;  /* 0x00000088008b7202 */ /* 0x000fe40000000f00 */
[----:B------:R-:W-:-:S07]  /*bcf0*/  MOV R86, RZ ;  /* 0x000000ff00567202 */ /* 0x000fce0000000f00 */
[----:B------:R-:W-:Y:S05]  /*bd00*/  WARPSYNC.COLLECTIVE R152, `(.L_x_601) ;  /* 0x0000000098087348 */ /* 0x000fea0003c00000 */
[----:B------:R0:W1:Y:S02]  /*bd10*/  SHFL.UP P6, R140, R139, R87, R86 ;  /* 0x040000578b8c7389 */ /* 0x00006400000c0056 */
[----:B01----:R-:W-:Y:S05]  /*bd20*/  ENDCOLLECTIVE ;  /* 0x000000000000791b */ /* 0x003fea0003800000 */
.L_x_601:
[----:B------:R-:W-:Y:S01]  /*bd30*/  MOV R139, R138 ;  /* 0x0000008a008b7202 */ /* 0x000fe20000000f00 */
[----:B------:R-:W-:-:S07]  /*bd40*/  IMAD.MOV.U32 R137, RZ, RZ, R140 ;  /* 0x000000ffff897224 */ /* 0x000fce00078e008c */
[----:B------:R-:W-:Y:S05]  /*bd50*/  WARPSYNC.COLLECTIVE R152, `(.L_x_602) ;  /* 0x0000000098087348 */ /* 0x000fea0003c00000 */
[----:B------:R0:W1:Y:S02]  /*bd60*/  SHFL.UP P6, R140, R139, R87, R86 ;  /* 0x040000578b8c7389 */ /* 0x00006400000c0056 */
[----:B01----:R-:W-:Y:S05]  /*bd70*/  ENDCOLLECTIVE ;  /* 0x000000000000791b */ /* 0x003fea0003800000 */
.L_x_602:
        /* <DEDUP_REMOVED lines=10> */
.L_x_603:
[----:B------:R-:W-:Y:S02]  /*be20*/  MOV R139, R138 ;  /* 0x0000008a008b7202 */ /* 0x000fe40000000f00 */
[----:B------:R-:W-:-:S07]  /*be30*/  MOV R137, R140 ;  /* 0x0000008c00897202 */ /* 0x000fce0000000f00 */
[----:B------:R-:W-:Y:S05]  /*be40*/  WARPSYNC.COLLECTIVE R152, `(.L_x_604) ;  /* 0x0000000098087348 */ /* 0x000fea0003c00000 */
[----:B------:R0:W1:Y:S02]  /*be50*/  SHFL.UP P6, R140, R139, R87, R86 ;  /* 0x040000578b8c7389 */ /* 0x00006400000c0056 */
[----:B01----:R-:W-:Y:S05]  /*be60*/  ENDCOLLECTIVE ;  /* 0x000000000000791b */ /* 0x003fea0003800000 */
.L_x_604:
[----:B------:R-:W-:Y:S01]  /*be70*/  IMAD.MOV.U32 R86, RZ, RZ, R140 ;  /* 0x000000ffff567224 */ /* 0x000fe200078e008c */
[----:B------:R-:W-:Y:S06]  /*be80*/  BRA `(.L_x_605) ;  /* 0xffffffa400e47947 */ /* 0x000fec000383ffff */
.L_x_548:
[----:B------:R-:W-:Y:S01]  /*be90*/  HFMA2 R87, -RZ, RZ, 0, 1.847743988037109375e-06 ;  /* 0x0000001fff577431 */ /* 0x000fe200000001ff */
[----:B------:R-:W-:Y:S01]  /*bea0*/  BSSY B0, `(.L_x_606) ;  /* 0x0000007000007945 */ /* 0x000fe20003800000 */
[----:B------:R-:W-:Y:S01]  /*beb0*/  MOV R151, R136 ;  /* 0x0000008800977202 */ /* 0x000fe20000000f00 */
[----:B------:R-:W-:Y:S01]  /*bec0*/  IMAD.MOV.U32 R152, RZ, RZ, -0x1 ;  /* 0xffffffffff987424 */ /* 0x000fe200078e00ff */
[----:B------:R-:W-:-:S07]  /*bed0*/  MOV R86, 0x1f ;  /* 0x0000001f00567802 */ /* 0x000fce0000000f00 */
[----:B-1---5:R-:W-:Y:S05]  /*bee0*/  WARPSYNC.COLLECTIVE R152, `(.L_x_607) ;  /* 0x0000000098087348 */ /* 0x022fea0003c00000 */
[----:B------:R0:W2:Y:S02]  /*bef0*/  SHFL.IDX P3, R153, R151, R87, R86 ;  /* 0x0000005797997389 */ /* 0x0000a40000060056 */
[----:B012--5:R-:W-:Y:S05]  /*bf00*/  ENDCOLLECTIVE ;  /* 0x000000000000791b */ /* 0x027fea0003800000 */
.L_x_607:
[----:B------:R-:W-:Y:S05]  /*bf10*/  BSYNC B0 ;  /* 0x0000000000007941 */ /* 0x000fea0003800000 */
.L_x_606:
[----:B------:R-:W-:Y:S05]  /*bf20*/  BRA `(.L_x_608) ;  /* 0xffffffa400d47947 */ /* 0x000fea000383ffff */
.L_x_549:
        /* <DEDUP_REMOVED lines=8> */
.L_x_610:
[----:B------:R-:W-:Y:S05]  /*bfb0*/  BSYNC B0 ;  /* 0x0000000000007941 */ /* 0x000fea0003800000 */
.L_x_609:
[----:B------:R-:W-:Y:S05]  /*bfc0*/  BRA `(.L_x_611) ;  /* 0xffffffa400b47947 */ /* 0x000fea000383ffff */
.L_x_550:
[----:B------:R-:W-:Y:S01]  /*bfd0*/  HFMA2 R87, -RZ, RZ, 0, 5.9604644775390625e-08 ;  /* 0x00000001ff577431 */ /* 0x000fe200000001ff */
[----:B------:R-:W-:Y:S01]  /*bfe0*/  BSSY B0, `(.L_x_612) ;  /* 0x0000007000007945 */ /* 0x000fe20003800000 */
[----:B------:R-:W-:Y:S01]  /*bff0*/  MOV R139, R136 ;  /* 0x00000088008b7202 */ /* 0x000fe20000000f00 */
[----:B------:R-:W-:Y:S01]  /*c000*/  IMAD.MOV.U32 R152, RZ, RZ, -0x1 ;  /* 0xffffffffff987424 */ /* 0x000fe200078e00ff */
[----:B------:R-:W-:-:S07]  /*c010*/  MOV R86, RZ ;  /* 0x000000ff00567202 */ /* 0x000fce0000000f00 */
[----:B-1---5:R-:W-:Y:S05]  /*c020*/  WARPSYNC.COLLECTIVE R152, `(.L_x_613) ;  /* 0x0000000098087348 */ /* 0x022fea0003c00000 */
[----:B------:R0:W2:Y:S02]  /*c030*/  SHFL.UP P6, R140, R139, R87, R86 ;  /* 0x040000578b8c7389 */ /* 0x0000a400000c0056 */
[----:B012--5:R-:W-:Y:S05]  /*c040*/  ENDCOLLECTIVE ;  /* 0x000000000000791b */ /* 0x027fea0003800000 */
.L_x_613:
[----:B------:R-:W-:Y:S05]  /*c050*/  BSYNC B0 ;  /* 0x0000000000007941 */ /* 0x000fea0003800000 */
.L_x_612:
[----:B------:R-:W-:Y:S01]  /*c060*/  MOV R139, R137 ;  /* 0x00000089008b7202 */ /* 0x000fe20000000f00 */
        /* <DEDUP_REMOVED lines=8> */
.L_x_614:
[----:B------:R-:W-:Y:S02]  /*c0f0*/  IMAD.MOV.U32 R87, RZ, RZ, RZ ;  /* 0x000000ffff577224 */ /* 0x000fe400078e00ff */
[----:B------:R-:W-:-:S07]  /*c100*/  HFMA2 R86, -RZ, RZ, 0, 1.847743988037109375e-06 ;  /* 0x0000001fff567431 */ /* 0x000fce00000001ff */
[----:B------:R-:W-:Y:S05]  /*c110*/  WARPSYNC.COLLECTIVE R152, `(.L_x_615) ;  /* 0x0000000098087348 */ /* 0x000fea0003c00000 */
[----:B------:R0:W1:Y:S02]  /*c120*/  SHFL.IDX P3, R153, R151, R87, R86 ;  /* 0x0000005797997389 */ /* 0x0000640000060056 */
[----:B01----:R-:W-:Y:S05]  /*c130*/  ENDCOLLECTIVE ;  /* 0x000000000000791b */ /* 0x003fea0003800000 */
.L_x_615:
[----:B------:R-:W-:Y:S02]  /*c140*/  MOV R137, R140 ;  /* 0x0000008c00897202 */ /* 0x000fe40000000f00 */
[----:B------:R-:W-:Y:S02]  /*c150*/  MOV R151, R43 ;  /* 0x0000002b00977202 */ /* 0x000fe40000000f00 */
[----:B------:R-:W-:-:S07]  /*c160*/  MOV R42, R153 ;  /* 0x00000099002a7202 */ /* 0x000fce0000000f00 */
[----:B------:R-:W-:Y:S05]  /*c170*/  WARPSYNC.COLLECTIVE R152, `(.L_x_616) ;  /* 0x0000000098087348 */ /* 0x000fea0003c00000 */
[----:B------:R0:W1:Y:S02]  /*c180*/  SHFL.IDX P3, R153, R151, R87, R86 ;  /* 0x0000005797997389 */ /* 0x0000640000060056 */
[----:B01----:R-:W-:Y:S05]  /*c190*/  ENDCOLLECTIVE ;  /* 0x000000000000791b */ /* 0x003fea0003800000 */
.L_x_616:
[----:B------:R-:W-:Y:S01]  /*c1a0*/  IMAD.MOV.U32 R43, RZ, RZ, R153 ;  /* 0x000000ffff2b7224 */ /* 0x000fe200078e0099 */
[----:B------:R-:W-:Y:S06]  /*c1b0*/  BRA `(.L_x_617) ;  /* 0xffffffa400507947 */ /* 0x000fec000383ffff */
.L_x_552:
[----:B------:R-:W-:Y:S01]  /*c1c0*/  MOV R153, R162 ;  /* 0x000000a200997202 */ /* 0x000fe20000000f00 */
[----:B------:R-:W-:Y:S01]  /*c1d0*/  HFMA2 R86, -RZ, RZ, 0, 5.9604644775390625e-08 ;  /* 0x00000001ff567431 */ /* 0x000fe200000001ff */
[----:B------:R-:W-:Y:S01]  /*c1e0*/  MOV R87, 0x1f ;  /* 0x0000001f00577802 */ /* 0x000fe20000000f00 */
[----:B------:R-:W-:Y:S01]  /*c1f0*/  IMAD.MOV.U32 R152, RZ, RZ, -0x1 ;  /* 0xffffffffff987424 */ /* 0x000fe200078e00ff */
[C---:B------:R-:W-:Y:S02]  /*c200*/  ISETP.GT.U32.AND P3, PT, R156.reuse, 0x1b, PT ;  /* 0x0000001b9c00780c */ /* 0x040fe40003f64070 */
[----:B------:R-:W-:-:S13]  /*c210*/  ISETP.GT.U32.AND P4, PT, R156, 0x17, PT ;  /* 0x000000179c00780c */ /* 0x000fda0003f84070 */
[----:B------:R-:W-:Y:S05]  /*c220*/  WARPSYNC.COLLECTIVE R152, `(.L_x_618) ;  /* 0x0000000098087348 */ /* 0x000fea0003c00000 */
[----:B------:R0:W1:Y:S02]  /*c230*/  SHFL.DOWN P0, R153, R153, R86, R87 ;  /* 0x0800005699997389 */ /* 0x0000640000000057 */
[----:B01----:R-:W-:Y:S05]  /*c240*/  ENDCOLLECTIVE ;  /* 0x000000000000791b */ /* 0x003fea0003800000 */
.L_x_618:
[----:B------:R-:W-:Y:S02]  /*c250*/  ISETP.GT.U32.AND P5, PT, R156, 0xf, PT ;  /* 0x0000000f9c00780c */ /* 0x000fe40003fa4070 */
[----:B------:R-:W-:Y:S02]  /*c260*/  MOV R151, R153 ;  /* 0x0000009900977202 */ /* 0x000fe40000000f00 */
[----:B------:R-:W-:-:S03]  /*c270*/  MOV R153, R163 ;  /* 0x000000a300997202 */ /* 0x000fc60000000f00 */
[----:B------:R-:W-:-:S07]  /*c280*/  @P1 FMUL.FTZ R151, R151, R162 ;  /* 0x000000a297971220 */ /* 0x000fce0000410000 */
[----:B------:R-:W-:Y:S05]  /*c290*/  WARPSYNC.COLLECTIVE R152, `(.L_x_619) ;  /* 0x0000000098087348 */ /* 0x000fea0003c00000 */
[----:B------:R0:W1:Y:S02]  /*c2a0*/  SHFL.DOWN P0, R153, R153, R86, R87 ;  /* 0x0800005699997389 */ /* 0x0000640000000057 */
[----:B01----:R-:W-:Y:S05]  /*c2b0*/  ENDCOLLECTIVE ;  /* 0x000000000000791b */ /* 0x003fea0003800000 */
.L_x_619:
[----:B------:R-:W-:-:S05]  /*c2c0*/  MOV R86, R153 ;  /* 0x0000009900567202 */ /* 0x000fca0000000f00 */
[----:B------:R-:W-:Y:S01]  /*c2d0*/  @P1 FFMA.FTZ R86, R162, R86, R163 ;  /* 0x00000056a2561223 */ /* 0x000fe200000100a3 */
[----:B------:R-:W-:-:S03]  /*c2e0*/  @P1 MOV R162, R151 ;  /* 0x0000009700a21202 */ /* 0x000fc60000000f00 */
[----:B------:R-:W-:Y:S01]  /*c2f0*/  @P1 IMAD.MOV.U32 R163, RZ, RZ, R86 ;  /* 0x000000ffffa31224 */ /* 0x000fe200078e0056 */
[----:B------:R-:W-:Y:S01]  /*c300*/  MOV R153, R162 ;  /* 0x000000a200997202 */ /* 0x000fe20000000f00 */
[----:B------:R-:W-:Y:S01]  /*c310*/  HFMA2 R86, -RZ, RZ, 0, 1.1920928955078125e-07 ;  /* 0x00000002ff567431 */ /* 0x000fe200000001ff */
[----:B------:R-:W-:-:S13]  /*c320*/  ISETP.GT.U32.AND P1, PT, R156, 0x1d, PT ;  /* 0x0000001d9c00780c */ /* 0x000fda0003f24070 */
[----:B------:R-:W-:Y:S05]  /*c330*/  WARPSYNC.COLLECTIVE R152, `(.L_x_620) ;  /* 0x0000000098087348 */ /* 0x000fea0003c00000 */
[----:B------:R0:W1:Y:S02]  /*c340*/  SHFL.DOWN P0, R153, R153, R86, R87 ;  /* 0x0800005699997389 */ /* 0x0000640000000057 */
[----:B01----:R-:W-:Y:S05]  /*c350*/  ENDCOLLECTIVE ;  /* 0x000000000000791b */ /* 0x003fea0003800000 */
.L_x_620:
[----:B------:R-:W-:Y:S01]  /*c360*/  IMAD.MOV.U32 R151, RZ, RZ, R153 ;  /* 0x000000ffff977224 */ /* 0x000fe200078e0099 */
[----:B------:R-:W-:-:S03]  /*c370*/  MOV R153, R163 ;  /* 0x000000a300997202 */ /* 0x000fc60000000f00 */
[----:B------:R-:W-:-:S07]  /*c380*/  @!P1 FMUL.FTZ R151, R162, R151 ;  /* 0x00000097a2979220 */ /* 0x000fce0000410000 */
[----:B------:R-:W-:Y:S05]  /*c390*/  WARPSYNC.COLLECTIVE R152, `(.L_x_621) ;  /* 0x0000000098087348 */ /* 0x000fea0003c00000 */
[----:B------:R0:W1:Y:S02]  /*c3a0*/  SHFL.DOWN P0, R153, R153, R86, R87 ;  /* 0x0800005699997389 */ /* 0x0000640000000057 */
[----:B01----:R-:W-:Y:S05]  /*c3b0*/  ENDCOLLECTIVE ;  /* 0x000000000000791b */ /* 0x003fea0003800000 */
.L_x_621:
[----:B------:R-:W-:-:S05]  /*c3c0*/  MOV R86, R153 ;  /* 0x0000009900567202 */ /* 0x000fca0000000f00 */
[----:B------:R-:W-:Y:S01]  /*c3d0*/  @!P1 FFMA.FTZ R86, R162, R86, R163 ;  /* 0x00000056a2569223 */ /* 0x000fe200000100a3 */
[----:B------:R-:W-:-:S04]  /*c3e0*/  @!P1 IMAD.MOV.U32 R162, RZ, RZ, R151 ;  /* 0x000000ffffa29224 */ /* 0x000fc800078e0097 */
[----:B------:R-:W-:Y:S01]  /*c3f0*/  @!P1 MOV R163, R86 ;  /* 0x0000005600a39202 */ /* 0x000fe20000000f00 */
[----:B------:R-:W-:Y:S01]  /*c400*/  HFMA2 R86, -RZ, RZ, 0, 2.384185791015625e-07 ;  /* 0x00000004ff567431 */ /* 0x000fe200000001ff */
[----:B------:R-:W-:-:S07]  /*c410*/  MOV R153, R162 ;  /* 0x000000a200997202 */ /* 0x000fce0000000f00 */
[----:B------:R-:W-:Y:S05]  /*c420*/  WARPSYNC.COLLECTIVE R152, `(.L_x_622) ;  /* 0x0000000098087348 */ /* 0x000fea0003c00000 */
[----:B------:R0:W1:Y:S02]  /*c430*/  SHFL.DOWN P0, R153, R153, R86, R87 ;  /* 0x0800005699997389 */ /* 0x0000640000000057 */
[----:B01----:R-:W-:Y:S05]  /*c440*/  ENDCOLLECTIVE ;  /* 0x000000000000791b */ /* 0x003fea0003800000 */
.L_x_622:
[----:B------:R-:W-:Y:S01]  /*c450*/  MOV R151, R153 ;  /* 0x0000009900977202 */ /* 0x000fe20000000f00 */
[----:B------:R-:W-:-:S04]  /*c460*/  IMAD.MOV.U32 R153, RZ, RZ, R163 ;  /* 0x000000ffff997224 */ /* 0x000fc800078e00a3 */
[----:B------:R-:W-:-:S07]  /*c470*/  @!P3 FMUL.FTZ R151, R162, R151 ;  /* 0x00000097a297b220 */ /* 0x000fce0000410000 */
[----:B------:R-:W-:Y:S05]  /*c480*/  WARPSYNC.COLLECTIVE R152, `(.L_x_623) ;  /* 0x0000000098087348 */ /* 0x000fea0003c00000 */
[----:B------:R0:W1:Y:S02]  /*c490*/  SHFL.DOWN P0, R153, R153, R86, R87 ;  /* 0x0800005699997389 */ /* 0x0000640000000057 */
[----:B01----:R-:W-:Y:S05]  /*c4a0*/  ENDCOLLECTIVE ;  /* 0x000000000000791b */ /* 0x003fea0003800000 */
.L_x_623:
[----:B------:R-:W-:-:S05]  /*c4b0*/  MOV R86, R153 ;  /* 0x0000009900567202 */ /* 0x000fca0000000f00 */
[----:B------:R-:W-:Y:S01]  /*c4c0*/  @!P3 FFMA.FTZ R86, R162, R86, R163 ;  /* 0x00000056a256b223 */ /* 0x000fe200000100a3 */
[----:B------:R-:W-:-:S04]  /*c4d0*/  @!P3 MOV R162, R151 ;  /* 0x0000009700a2b202 */ /* 0x000fc80000000f00 */
[----:B------:R-:W-:Y:S01]  /*c4e0*/  @!P3 MOV R163, R86 ;  /* 0x0000005600a3b202 */ /* 0x000fe20000000f00 */
[----:B------:R-:W-:Y:S02]  /*c4f0*/  IMAD.MOV.U32 R153, RZ, RZ, R162 ;  /* 0x000000ffff997224 */ /* 0x000fe400078e00a2 */
[----:B------:R-:W-:-:S07]  /*c500*/  HFMA2 R86, -RZ, RZ, 0, 4.76837158203125e-07 ;  /* 0x00000008ff567431 */ /* 0x000fce00000001ff */
[----:B------:R-:W-:Y:S05]  /*c510*/  WARPSYNC.COLLECTIVE R152, `(.L_x_624) ;  /* 0x0000000098087348 */ /* 0x000fea0003c00000 */
[----:B------:R0:W1:Y:S02]  /*c520*/  SHFL.DOWN P0, R153, R153, R86, R87 ;  /* 0x0800005699997389 */ /* 0x0000640000000057 */
[----:B01----:R-:W-:Y:S05]  /*c530*/  ENDCOLLECTIVE ;  /* 0x000000000000791b */ /* 0x003fea0003800000 */
.L_x_624:
[----:B------:R-:W-:Y:S02]  /*c540*/  MOV R151, R153 ;  /* 0x0000009900977202 */ /* 0x000fe40000000f00 */
[----:B------:R-:W-:-:S03]  /*c550*/  MOV R153, R163 ;  /* 0x000000a300997202 */ /* 0x000fc60000000f00 */
[----:B------:R-:W-:-:S07]  /*c560*/  @!P4 FMUL.FTZ R151, R162, R151 ;  /* 0x00000097a297c220 */ /* 0x000fce0000410000 */
[----:B------:R-:W-:Y:S05]  /*c570*/  WARPSYNC.COLLECTIVE R152, `(.L_x_625) ;  /* 0x0000000098087348 */ /* 0x000fea0003c00000 */
[----:B------:R0:W1:Y:S02]  /*c580*/  SHFL.DOWN P0, R153, R153, R86, R87 ;  /* 0x0800005699997389 */ /* 0x0000640000000057 */
[----:B01----:R-:W-:Y:S05]  /*c590*/  ENDCOLLECTIVE ;  /* 0x000000000000791b */ /* 0x003fea0003800000 */
.L_x_625:
[----:B------:R-:W-:-:S04]  /*c5a0*/  IMAD.MOV.U32 R86, RZ, RZ, R153 ;  /* 0x000000ffff567224 */ /* 0x000fc800078e0099 */
[----:B------:R-:W-:Y:S01]  /*c5b0*/  @!P4 FFMA.FTZ R86, R162, R86, R163 ;  /* 0x00000056a256c223 */ /* 0x000fe200000100a3 */
[----:B------:R-:W-:-:S04]  /*c5c0*/  @!P4 MOV R162, R151 ;  /* 0x0000009700a2c202 */ /* 0x000fc80000000f00 */
[----:B------:R-:W-:Y:S01]  /*c5d0*/  @!P4 MOV R163, R86 ;  /* 0x0000005600a3c202 */ /* 0x000fe20000000f00 */
[----:B------:R-:W-:Y:S01]  /*c5e0*/  IMAD.MOV.U32 R86, RZ, RZ, 0x10 ;  /* 0x00000010ff567424 */ /* 0x000fe200078e00ff */
[----:B------:R-:W-:-:S07]  /*c5f0*/  MOV R153, R162 ;  /* 0x000000a200997202 */ /* 0x000fce0000000f00 */
[----:B------:R-:W-:Y:S05]  /*c600*/  WARPSYNC.COLLECTIVE R152, `(.L_x_626) ;  /* 0x0000000098087348 */ /* 0x000fea0003c00000 */
[----:B------:R0:W1:Y:S02]  /*c610*/  SHFL.DOWN P0, R153, R153, R86, R87 ;  /* 0x0800005699997389 */ /* 0x0000640000000057 */
[----:B01----:R-:W-:Y:S05]  /*c620*/  ENDCOLLECTIVE ;  /* 0x000000000000791b */ /* 0x003fea0003800000 */
.L_x_626:
[----:B------:R-:W-:Y:S02]  /*c630*/  MOV R151, R153 ;  /* 0x0000009900977202 */ /* 0x000fe40000000f00 */
[----:B------:R-:W-:-:S03]  /*c640*/  MOV R153, R163 ;  /* 0x000000a300997202 */ /* 0x000fc60000000f00 */
[----:B------:R-:W-:-:S07]  /*c650*/  @!P5 FMUL.FTZ R151, R162, R151 ;  /* 0x00000097a297d220 */ /* 0x000fce0000410000 */
[----:B------:R-:W-:Y:S05]  /*c660*/  WARPSYNC.COLLECTIVE R152, `(.L_x_627) ;  /* 0x0000000098087348 */ /* 0x000fea0003c00000 */
[----:B------:R0:W1:Y:S02]  /*c670*/  SHFL.DOWN P0, R153, R153, R86, R87 ;  /* 0x0800005699997389 */ /* 0x0000640000000057 */
[----:B01----:R-:W-:Y:S05]  /*c680*/  ENDCOLLECTIVE ;  /* 0x000000000000791b */ /* 0x003fea0003800000 */
.L_x_627:
[----:B------:R-:W-:Y:S01]  /*c690*/  HFMA2 R87, -RZ, RZ, 0, 0 ;  /* 0x00000000ff577431 */ /* 0x000fe200000001ff */
[----:B------:R-:W-:-:S05]  /*c6a0*/  MOV R86, R153 ;  /* 0x0000009900567202 */ /* 0x000fca0000000f00 */
[----:B------:R-:W-:Y:S01]  /*c6b0*/  @!P5 FFMA.FTZ R86, R162, R86, R163 ;  /* 0x00000056a256d223 */ /* 0x000fe200000100a3 */
[----:B------:R-:W-:-:S03]  /*c6c0*/  @!P5 MOV R162, R151 ;  /* 0x0000009700a2d202 */ /* 0x000fc60000000f00 */
[----:B------:R-:W-:Y:S01]  /*c6d0*/  @!P5 IMAD.MOV.U32 R163, RZ, RZ, R86 ;  /* 0x000000ffffa3d224 */ /* 0x000fe200078e0056 */
[----:B------:R-:W-:Y:S01]  /*c6e0*/  MOV R151, R162 ;  /* 0x000000a200977202 */ /* 0x000fe20000000f00 */
[----:B------:R-:W-:-:S07]  /*c6f0*/  IMAD.MOV.U32 R86, RZ, RZ, 0x1f ;  /* 0x0000001fff567424 */ /* 0x000fce00078e00ff */
[----:B------:R-:W-:Y:S05]  /*c700*/  WARPSYNC.COLLECTIVE R152, `(.L_x_628) ;  /* 0x0000000098087348 */ /* 0x000fea0003c00000 */
[----:B------:R0:W1:Y:S02]  /*c710*/  SHFL.IDX P3, R153, R151, R87, R86 ;  /* 0x0000005797997389 */ /* 0x0000640000060056 */
[----:B01----:R-:W-:Y:S05]  /*c720*/  ENDCOLLECTIVE ;  /* 0x000000000000791b */ /* 0x003fea0003800000 */
.L_x_628:
[----:B------:R-:W-:Y:S02]  /*c730*/  MOV R151, R163 ;  /* 0x000000a300977202 */ /* 0x000fe40000000f00 */
[----:B------:R-:W-:-:S07]  /*c740*/  MOV R157, R153 ;  /* 0x00000099009d7202 */ /* 0x000fce0000000f00 */
[----:B------:R-:W-:Y:S05]  /*c750*/  WARPSYNC.COLLECTIVE R152, `(.L_x_629) ;  /* 0x0000000098087348 */ /* 0x000fea0003c00000 */
[----:B------:R0:W1:Y:S02]  /*c760*/  SHFL.IDX P3, R153, R151, R87, R86 ;  /* 0x0000005797997389 */ /* 0x0000640000060056 */
[----:B01----:R-:W-:Y:S05]  /*c770*/  ENDCOLLECTIVE ;  /* 0x000000000000791b */ /* 0x003fea0003800000 */
.L_x_629:
[----:B------:R-:W-:Y:S01]  /*c780*/  HFMA2 R86, -RZ, RZ, 0, 5.9604644775390625e-08 ;  /* 0x00000001ff567431 */ /* 0x000fe200000001ff */
[----:B------:R-:W-:Y:S02]  /*c790*/  MOV R87, 0x1f ;  /* 0x0000001f00577802 */ /* 0x000fe40000000f00 */
[----:B------:R-:W-:Y:S02]  /*c7a0*/  MOV R151, R42 ;  /* 0x0000002a00977202 */ /* 0x000fe40000000f00 */
[----:B------:R-:W-:Y:S01]  /*c7b0*/  MOV R156, R153 ;  /* 0x00000099009c7202 */ /* 0x000fe20000000f00 */
[----:B------:R-:W-:-:S04]  /*c7c0*/  IMAD.MOV.U32 R153, RZ, RZ, R162 ;  /* 0x000000ffff997224 */ /* 0x000fc800078e00a2 */
[-C--:B------:R-:W-:Y:S01]  /*c7d0*/  FFMA.FTZ R156, R43, R157.reuse, R156 ;  /* 0x0000009d2b9c7223 */ /* 0x080fe2000001009c */
[----:B------:R-:W-:-:S07]  /*c7e0*/  FMUL.FTZ R157, R42, R157 ;  /* 0x0000009d2a9d7220 */ /* 0x000fce0000410000 */
[----:B------:R-:W-:Y:S05]  /*c7f0*/  WARPSYNC.COLLECTIVE R152, `(.L_x_630) ;  /* 0x0000000098087348 */ /* 0x000fea0003c00000 */
[----:B------:R0:W1:Y:S02]  /*c800*/  SHFL.DOWN P0, R153, R153, R86, R87 ;  /* 0x0800005699997389 */ /* 0x0000640000000057 */
[----:B01----:R-:W-:Y:S05]  /*c810*/  ENDCOLLECTIVE ;  /* 0x000000000000791b */ /* 0x003fea0003800000 */
.L_x_630:
[----:B------:R-:W-:Y:S01]  /*c820*/  MOV R162, R153 ;  /* 0x0000009900a27202 */ /* 0x000fe20000000f00 */
[----:B------:R-:W-:-:S07]  /*c830*/  IMAD.MOV.U32 R153, RZ, RZ, R163 ;  /* 0x000000ffff997224 */ /* 0x000fce00078e00a3 */
[----:B------:R-:W-:Y:S05]  /*c840*/  WARPSYNC.COLLECTIVE R152, `(.L_x_631) ;  /* 0x0000000098087348 */ /* 0x000fea0003c00000 */
[----:B------:R0:W1:Y:S02]  /*c850*/  SHFL.DOWN P0, R153, R153, R86, R87 ;  /* 0x0800005699997389 */ /* 0x0000640000000057 */
[----:B01----:R-:W-:Y:S05]  /*c860*/  ENDCOLLECTIVE ;  /* 0x000000000000791b */ /* 0x003fea0003800000 */
.L_x_631:
[----:B------:R-:W-:Y:S02]  /*c870*/  HFMA2 R87, -RZ, RZ, 0, 0 ;  /* 0x00000000ff577431 */ /* 0x000fe400000001ff */
[----:B------:R-:W-:Y:S01]  /*c880*/  IMAD.MOV.U32 R86, RZ, RZ, 0x1f ;  /* 0x0000001fff567424 */ /* 0x000fe200078e00ff */
[----:B------:R-:W-:-:S07]  /*c890*/  MOV R163, R153 ;  /* 0x0000009900a37202 */ /* 0x000fce0000000f00 */
[----:B------:R-:W-:Y:S05]  /*c8a0*/  WARPSYNC.COLLECTIVE R152, `(.L_x_632) ;  /* 0x0000000098087348 */ /* 0x000fea0003c00000 */
[----:B------:R0:W1:Y:S02]  /*c8b0*/  SHFL.IDX P3, R153, R151, R87, R86 ;  /* 0x0000005797997389 */ /* 0x0000640000060056 */
[----:B01----:R-:W-:Y:S05]  /*c8c0*/  ENDCOLLECTIVE ;  /* 0x000000000000791b */ /* 0x003fea0003800000 */
.L_x_632:
[----:B------:R-:W-:Y:S02]  /*c8d0*/  ISETP.NE.AND P0, PT, R79, 0x1f, PT ;  /* 0x0000001f4f00780c */ /* 0x000fe40003f05270 */
[----:B------:R-:W-:Y:S02]  /*c8e0*/  MOV R151, R43 ;  /* 0x0000002b00977202 */ /* 0x000fe40000000f00 */
[----:B------:R-:W-:-:S09]  /*c8f0*/  MOV R42, R153 ;  /* 0x00000099002a7202 */ /* 0x000fd20000000f00 */
[----:B------:R-:W-:Y:S05]  /*c900*/  WARPSYNC.COLLECTIVE R152, `(.L_x_633) ;  /* 0x0000000098087348 */ /* 0x000fea0003c00000 */
[----:B------:R0:W1:Y:S02]  /*c910*/  SHFL.IDX P3, R153, R151, R87, R86 ;  /* 0x0000005797997389 */ /* 0x0000640000060056 */
[----:B01----:R-:W-:Y:S05]  /*c920*/  ENDCOLLECTIVE ;  /* 0x000000000000791b */ /* 0x003fea0003800000 */
.L_x_633:
[----:B------:R-:W-:Y:S01]  /*c930*/  MOV R43, R153 ;  /* 0x00000099002b7202 */ /* 0x000fe20000000f00 */
[----:B------:R-:W-:Y:S06]  /*c940*/  BRA `(.L_x_634) ;  /* 0xffffffa400f87947 */ /* 0x000fec000383ffff */
.L_x_635:
        /* <DEDUP_REMOVED lines=11> */
.L_x_10414:


//--------------------- .text._Z25selective_scan_bwd_kernelI32Selective_Scan_bwd_kernel_traitsILi128ELi16ELb0ELb0ELb1ELb1ELb1EN3c108BFloat16EfEEv12SSMParamsBwd --------------------------
	.section	.text._Z25selective_scan_bwd_kernelI32Selective_Scan_bwd_kernel_traitsILi128ELi16ELb0ELb0ELb1ELb1ELb1EN3c108BFloat16EfEEv12SSMParamsBwd,"ax",@progbits
	.align	128
        .global         _Z25selective_scan_bwd_kernelI32Selective_Scan_bwd_kernel_traitsILi128ELi16ELb0ELb0ELb1ELb1ELb1EN3c108BFloat16EfEEv12SSMParamsBwd
        .type           _Z25selective_scan_bwd_kernelI32Selective_Scan_bwd_kernel_traitsILi128ELi16ELb0ELb0ELb1ELb1ELb1EN3c108BFloat16EfEEv12SSMParamsBwd,@function
        .size           _Z25selective_scan_bwd_kernelI32Selective_Scan_bwd_kernel_traitsILi128ELi16ELb0ELb0ELb1ELb1ELb1EN3c108BFloat16EfEEv12SSMParamsBwd,(.L_x_10415 - _Z25selective_scan_bwd_kernelI32Selective_Scan_bwd_kernel_traitsILi128ELi16ELb0ELb0ELb1ELb1ELb1EN3c108BFloat16EfEEv12SSMParamsBwd)
        .other          _Z25selective_scan_bwd_kernelI32Selective_Scan_bwd_kernel_traitsILi128ELi16ELb0ELb0ELb1ELb1ELb1EN3c108BFloat16EfEEv12SSMParamsBwd,@"STO_CUDA_ENTRY STV_DEFAULT"
_Z25selective_scan_bwd_kernelI32Selective_Scan_bwd_kernel_traitsILi128ELi16ELb0ELb0ELb1ELb1ELb1EN3c108BFloat16EfEEv12SSMParamsBwd:
.text._Z25selective_scan_bwd_kernelI32Selective_Scan_bwd_kernel_traitsILi128ELi16ELb0ELb0ELb1ELb1ELb1EN3c108BFloat16EfEEv12SSMParamsBwd:
        /* <DEDUP_REMOVED lines=25> */
[----:B------:R-:W-:-:S04]  /*0190*/  MOV R5, UR7 ;  /* 0x0000000700057c02 */ /* 0x000fc80008000f00 */
[----:B---3--:R3:W2:Y:S04]  /*01a0*/  @P0 LDG.E R3, desc[UR34][R2.64] ;  /* 0x0000002202030981 */ /* 0x0086a8000c1e1900 */
[----:B------:R-:W2:Y:S01]  /*01b0*/  @P1 LDG.E R4, desc[UR34][R4.64] ;  /* 0x0000002204041981 */ /* 0x000ea2000c1e1900 */
[----:B----4-:R-:W-:Y:S01]  /*01c0*/  IMAD.U32 R0, RZ, RZ, UR28 ;  /* 0x0000001cff007e24 */ /* 0x010fe2000f8e00ff */
[----:B-----5:R-:W-:Y:S02]  /*01d0*/  UIMAD.WIDE.U32 UR4, UR13, UR20, URZ ;  /* 0x000000140d0472a5 */ /* 0x020fe4000f8e00ff */
[----:B0-----:R-:W-:Y:S01]  /*01e0*/  UIMAD.WIDE.U32 UR6, UR13, UR8, URZ ;  /* 0x000000080d0672a5 */ /* 0x001fe2000f8e00ff */
[----:B------:R0:W-:Y:S01]  /*01f0*/  STL [R1+0xcc], RZ ;  /* 0x0000ccff01007387 */ /* 0x0001e20000100800 */
[----:B------:R-:W-:Y:S01]  /*0200*/  IABS R0, R0 ;  /* 0x0000000000007213 */ /* 0x000fe20000000000 */
[----:B------:R-:W-:-:S02]  /*0210*/  UIMAD UR5, UR13, UR21, UR5 ;  /* 0x000000150d0572a4 */ /* 0x000fc4000f8e0205 */
[----:B------:R-:W-:Y:S01]  /*0220*/  UIMAD UR7, UR13, UR9, UR7 ;  /* 0x000000090d0772a4 */ /* 0x000fe2000f8e0207 */
[----:B------:R-:W-:Y:S01]  /*0230*/  R2UR UR29, R0 ;  /* 0x00000000001d72ca */ /* 0x000fe200000e0000 */
[----:B------:R-:W-:Y:S01]  /*0240*/  UIMAD.WIDE.U32 UR4, UR12, UR22, UR4 ;  /* 0x000000160c0472a5 */ /* 0x000fe2000f8e0004 */
[----:B------:R0:W-:Y:S01]  /*0250*/  STL [R1+0xc8], RZ ;  /* 0x0000c8ff01007387 */ /* 0x0001e20000100800 */
[----:B------:R-:W-:Y:S02]  /*0260*/  UIMAD.WIDE.U32 UR16, UR12, UR10, UR6 ;  /* 0x0000000a0c1072a5 */ /* 0x000fe4000f8e0006 */
[----:B------:R-:W-:Y:S02]  /*0270*/  UIMAD UR23, UR12, UR23, UR5 ;  /* 0x000000170c1772a4 */ /* 0x000fe4000f8e0205 */
[----:B------:R-:W-:Y:S01]  /*0280*/  UIMAD UR22, UR12, UR11, UR17 ;  /* 0x0000000b0c1672a4 */ /* 0x000fe2000f8e0211 */
[----:B------:R-:W4:Y:S05]  /*0290*/  LDCU.128 UR8, c[0x0][0x460] ;  /* 0x00008c00ff0877ac */ /* 0x000f2a0008000c00 */
[----:B------:R-:W5:Y:S01]  /*02a0*/  I2F.RP R0, UR29 ;  /* 0x0000001d00007d06 */ /* 0x000f620008209400 */
[----:B-1----:R-:W-:Y:S01]  /*02b0*/  ULEA UR15, UR24, 0xfffff800, 0xb ;  /* 0xfffff800180f7891 */ /* 0x002fe2000f8e58ff */
[----:B------:R-:W1:Y:S03]  /*02c0*/  LDCU.64 UR20, c[0x0][0x498] ;  /* 0x00009300ff1477ac */ /* 0x000e660008000a00 */
[----:B------:R-:W-:-:S02]  /*02d0*/  UIADD3 UR17, UP0, UPT, UR15, UR4, URZ ;  /* 0x000000040f117290 */ /* 0x000fc4000ff1e0ff */
[----:B------:R-:W-:Y:S01]  /*02e0*/  UIADD3 UR19, UP2, UPT, UR15, UR16, URZ ;  /* 0x000000100f137290 */ /* 0x000fe2000ff5e0ff */
[----:B------:R-:W-:Y:S01]  /*02f0*/  UMOV UR4, URZ ;  /* 0x000000ff00047c82 */ /* 0x000fe20008000000 */
[----:B------:R-:W-:Y:S02]  /*0300*/  USHF.R.S32.HI UR14, URZ, 0x1f, UR15 ;  /* 0x0000001fff0e7899 */ /* 0x000fe4000801140f */
[----:B----4-:R-:W-:Y:S01]  /*0310*/  ULEA UR16, UP1, UR17, UR8, 0x1 ;  /* 0x0000000811107291 */ /* 0x010fe2000f8208ff */
[----:B-----5:R-:W3:Y:S01]  /*0320*/  MUFU.RCP R0, R0 ;  /* 0x0000000000007308 */ /* 0x020ee20000001000 */
[----:B------:R-:W-:Y:S01]  /*0330*/  UIADD3.X UR8, UPT, UPT, UR14, UR22, URZ, UP2, !UPT ;  /* 0x000000160e087290 */ /* 0x000fe200097fe4ff */
[----:B------:R-:W4:Y:S01]  /*0340*/  LDCU.64 UR6, c[0x0][0x3d0] ;  /* 0x00007a00ff0677ac */ /* 0x000f220008000a00 */
[----:B---3--:R-:W-:Y:S02]  /*0350*/  IADD3 R2, PT, PT, R0, 0xffffffe, RZ ;  /* 0x0ffffffe00027810 */ /* 0x008fe40007ffe0ff */
        /* <DEDUP_REMOVED lines=9> */
[----:B------:R-:W-:Y:S02]  /*03f0*/  UIADD3.X UR10, UPT, UPT, UR14, UR23, URZ, UP0, !UPT ;  /* 0x000000170e0a7290 */ /* 0x000fe400087fe4ff */
[----:B------:R-:W-:Y:S02]  /*0400*/  UIMAD.WIDE.U32 UR4, UR5, UR25, URZ ;  /* 0x00000019050472a5 */ /* 0x000fe4000f8e00ff */
[----:B------:R-:W-:Y:S02]  /*0410*/  ULEA.HI.X UR17, UR17, UR9, UR10, 0x1, UP1 ;  /* 0x0000000911117291 */ /* 0x000fe400088f0c0a */
[----:B------:R-:W-:Y:S01]  /*0420*/  ULEA.HI.X UR19, UR19, UR11, UR8, 0x1, UP3 ;  /* 0x0000000b13137291 */ /* 0x000fe200098f0c08 */
[----:B------:R-:W3:Y:S02]  /*0430*/  LDCU.64 UR22, c[0x0][0x4a0] ;  /* 0x00009400ff1677ac */ /* 0x000ee40008000a00 */
[----:B------:R-:W-:Y:S01]  /*0440*/  UMOV UR10, UR5 ;  /* 0x00000005000a7c82 */ /* 0x000fe20008000000 */
[----:B-1----:R-:W-:-:S02]  /*0450*/  UIMAD.WIDE.U32 UR4, UR13, UR20, URZ ;  /* 0x000000140d0472a5 */ /* 0x002fc4000f8e00ff */
[----:B------:R-:W-:Y:S02]  /*0460*/  UIADD3 UR11, UPT, UPT, -UR10, URZ, URZ ;  /* 0x000000ff0a0b7290 */ /* 0x000fe4000fffe1ff */
[----:B--2---:R-:W-:Y:S02]  /*0470*/  UISETP.NE.U32.AND UP0, UPT, UR26, URZ, UPT ;  /* 0x000000ff1a00728c */ /* 0x004fe4000bf05070 */
[----:B------:R-:W-:Y:S02]  /*0480*/  UIMAD UR11, UR29, UR11, UR25 ;  /* 0x0000000b1d0b72a4 */ /* 0x000fe4000f8e0219 */
[----:B------:R-:W-:Y:S02]  /*0490*/  UIMAD UR5, UR13, UR21, UR5 ;  /* 0x000000150d0572a4 */ /* 0x000fe4000f8e0205 */
[----:B------:R-:W-:Y:S02]  /*04a0*/  UISETP.GT.U32.AND UP2, UPT, UR29, UR11, UPT ;  /* 0x0000000b1d00728c */ /* 0x000fe4000bf44070 */
[----:B----4-:R-:W-:-:S02]  /*04b0*/  UIMAD.WIDE.U32 UR20, UR13, UR6, URZ ;  /* 0x000000060d1472a5 */ /* 0x010fc4000f8e00ff */
[----:B------:R-:W-:Y:S02]  /*04c0*/  ULOP3.LUT UR6, UR12, UR28, URZ, 0x3c, !UPT ;  /* 0x0000001c0c067292 */ /* 0x000fe4000f8e3cff */
[----:B------:R-:W-:Y:S02]  /*04d0*/  UISETP.NE.AND.EX UP0, UPT, UR27, URZ, UPT, UP0 ;  /* 0x000000ff1b00728c */ /* 0x000fe4000bf05300 */
[----:B---3--:R-:W-:Y:S01]  /*04e0*/  UIMAD.WIDE.U32 UR8, UR12, UR22, UR4 ;  /* 0x000000160c0872a5 */ /* 0x008fe2000f8e0004 */
[----:B------:R-:W1:Y:S02]  /*04f0*/  LDCU.64 UR26, c[0x0][0x528] ;  /* 0x0000a500ff1a77ac */ /* 0x000e640008000a00 */
[----:B------:R-:W-:Y:S02]  /*0500*/  @!UP2 UIADD3 UR11, UPT, UPT, UR11, -UR29, URZ ;  /* 0x8000001d0b0ba290 */ /* 0x000fe4000fffe0ff */
[----:B------:R-:W-:Y:S02]  /*0510*/  @!UP2 UIADD3 UR10, UPT, UPT, UR10, 0x1, URZ ;  /* 0x000000010a0aa890 */ /* 0x000fe4000fffe0ff */
[----:B------:R-:W-:-:S02]  /*0520*/  UISETP.GE.U32.AND UP1, UPT, UR11, UR29, UPT ;  /* 0x0000001d0b00728c */ /* 0x000fc4000bf26070 */
[----:B------:R-:W-:Y:S02]  /*0530*/  UISETP.GE.AND UP2, UPT, UR6, URZ, UPT ;  /* 0x000000ff0600728c */ /* 0x000fe4000bf46270 */
[----:B------:R-:W-:Y:S02]  /*0540*/  UIMAD UR21, UR13, UR7, UR21 ;  /* 0x000000070d1572a4 */ /* 0x000fe4000f8e0215 */
[----:B------:R-:W-:Y:S01]  /*0550*/  UIMAD UR7, UR12, UR23, UR9 ;  /* 0x000000170c0772a4 */ /* 0x000fe2000f8e0209 */
[----:B------:R-:W2:Y:S04]  /*0560*/  LDCU.64 UR22, c[0x0][0x3e8] ;  /* 0x00007d00ff1677ac */ /* 0x000ea80008000a00 */
[----:B------:R-:W-:Y:S02]  /*0570*/  @UP1 UIADD3 UR10, UPT, UPT, UR10, 0x1, URZ ;  /* 0x000000010a0a1890 */ /* 0x000fe4000fffe0ff */
[----:B------:R-:W-:Y:S01]  /*0580*/  UISETP.NE.AND UP1, UPT, UR28, URZ, UPT ;  /* 0x000000ff1c00728c */ /* 0x000fe2000bf25270 */
[----:B------:R-:W3:Y:S01]  /*0590*/  @UP0 LDCU UR25, c[0x0][0x384] ;  /* 0x00007080ff1907ac */ /* 0x000ee20008000800 */
[----:B------:R-:W-:-:S02]  /*05a0*/  @!UP2 UIADD3 UR10, UPT, UPT, -UR10, URZ, URZ ;  /* 0x000000ff0a0aa290 */ /* 0x000fc4000fffe1ff */
[----:B------:R-:W-:Y:S01]  /*05b0*/  UIADD3 UR9, UP2, UPT, UR15, UR8, URZ ;  /* 0x000000080f097290 */ /* 0x000fe2000ff5e0ff */
[----:B------:R-:W4:Y:S06]  /*05c0*/  LDCU.64 UR4, c[0x0][0x450] ;  /* 0x00008a00ff0477ac */ /* 0x000f2c0008000a00 */
[----:B------:R-:W-:Y:S02]  /*05d0*/  @!UP1 ULOP3.LUT UR10, URZ, UR28, URZ, 0x33, !UPT ;  /* 0x0000001cff0a9292 */ /* 0x000fe4000f8e33ff */
[----:B-1----:R-:W-:Y:S02]  /*05e0*/  ULEA UR8, UP1, UR9, UR26, 0x1 ;  /* 0x0000001a09087291 */ /* 0x002fe4000f8208ff */
[----:B------:R-:W-:Y:S01]  /*05f0*/  USHF.R.S32.HI UR6, URZ, 0x1f, UR10 ;  /* 0x0000001fff067899 */ /* 0x000fe2000801140a */
[----:B------:R-:W1:Y:S03]  /*0600*/  @UP0 LDCU UR26, c[0x0][0x38c] ;  /* 0x00007180ff1a07ac */ /* 0x000e660008000800 */
[----:B--2---:R-:W-:Y:S01]  /*0610*/  UIMAD UR6, UR6, UR22, URZ ;  /* 0x00000016060672a4 */ /* 0x004fe2000f8e02ff */
[----:B------:R-:W2:Y:S01]  /*0620*/  @UP0 LDCU.64 UR28, c[0x0][0x480] ;  /* 0x00009000ff1c07ac */ /* 0x000ea20008000a00 */
[----:B------:R-:W-:-:S02]  /*0630*/  UIADD3.X UR7, UPT, UPT, UR14, UR7, URZ, UP2, !UPT ;  /* 0x000000070e077290 */ /* 0x000fc400097fe4ff */
[----:B------:R-:W-:Y:S02]  /*0640*/  UIMAD.WIDE.U32 UR20, UR10, UR22, UR20 ;  /* 0x000000160a1472a5 */ /* 0x000fe4000f8e0014 */
[----:B------:R-:W-:Y:S02]  /*0650*/  UIMAD UR11, UR10, UR23, UR6 ;  /* 0x000000170a0b72a4 */ /* 0x000fe4000f8e0206 */
[----:B---3--:R-:W-:Y:S02]  /*0660*/  @UP0 UIMAD UR13, UR13, UR25, UR12 ;  /* 0x000000190d0d02a4 */ /* 0x008fe4000f8e020c */
[----:B------:R-:W-:Y:S02]  /*0670*/  ULEA.HI.X UR9, UR9, UR27, UR7, 0x1, UP1 ;  /* 0x0000001b09097291 */ /* 0x000fe400088f0c07 */
[----:B------:R-:W-:Y:S02]  /*0680*/  UIADD3 UR15, UP1, UPT, UR15, UR20, URZ ;  /* 0x000000140f0f7290 */ /* 0x000fe4000ff3e0ff */
[----:B------:R-:W-:-:S02]  /*0690*/  UIADD3 UR11, UPT, UPT, UR21, UR11, URZ ;  /* 0x0000000b150b7290 */ /* 0x000fc4000fffe0ff */
[----:B------:R-:W-:Y:S02]  /*06a0*/  @UP0 UIMAD UR13, UR13, UR24, URZ ;  /* 0x000000180d0d02a4 */ /* 0x000fe4000f8e02ff */
[----:B----4-:R-:W-:Y:S02]  /*06b0*/  ULEA UR22, UP2, UR15, UR4, 0x1 ;  /* 0x000000040f167291 */ /* 0x010fe4000f8408ff */
[----:B------:R-:W-:Y:S02]  /*06c0*/  UIADD3.X UR23, UPT, UPT, UR14, UR11, URZ, UP1, !UPT ;  /* 0x0000000b0e177290 */ /* 0x000fe40008ffe4ff */
[----:B-1----:R-:W-:Y:S02]  /*06d0*/  @UP0 UIMAD UR13, UR13, UR26, URZ ;  /* 0x0000001a0d0d02a4 */ /* 0x002fe4000f8e02ff */
[----:B------:R-:W-:Y:S01]  /*06e0*/  ULEA.HI.X UR23, UR15, UR5, UR23, 0x1, UP2 ;  /* 0x000000050f177291 */ /* 0x000fe200090f0c17 */
[----:B------:R-:W-:Y:S02]  /*06f0*/  UMOV UR4, URZ ;  /* 0x000000ff00047c82 */ /* 0x000fe40008000000 */
[----:B------:R-:W-:Y:S01]  /*0700*/  UMOV UR5, URZ ;  /* 0x000000ff00057c82 */ /* 0x000fe20008000000 */
[----:B--2---:R-:W-:-:S02]  /*0710*/  @UP0 UIMAD.WIDE UR4, UR13, 0x8, UR28 ;  /* 0x000000080d0408a5 */ /* 0x004fc4000f8e021c */
        /* <DEDUP_REMOVED lines=8> */
[----:B------:R2:W-:Y:S01]  /*07a0*/  STL [R1+0xc8], RZ ;  /* 0x0000c8ff01007387 */ /* 0x0005e20000100800 */
[----:B------:R-:W-:Y:S01]  /*07b0*/  UMOV UR20, UR8 ;  /* 0x0000000800147c82 */ /* 0x000fe20008000000 */
[----:B------:R-:W-:Y:S02]  /*07c0*/  UMOV UR21, UR9 ;  /* 0x0000000900157c82 */ /* 0x000fe40008000000 */
[----:B------:R2:W-:Y:S01]  /*07d0*/  STL [R1+0xcc], RZ ;  /* 0x0000ccff01007387 */ /* 0x0005e20000100800 */
[C---:B0-----:R-:W-:Y:S01]  /*07e0*/  IMAD.SHL.U32 R5, R79.reuse, 0x10, RZ ;  /* 0x000000104f057824 */ /* 0x041fe200078e00ff */
[----:B------:R-:W-:-:S04]  /*07f0*/  LOP3.LUT R0, R79, 0x1f, RZ, 0xc0, !PT ;  /* 0x0000001f4f007812 */ /* 0x000fc800078ec0ff */
[----:B-12---:R-:W-:-:S07]  /*0800*/  LOP3.LUT R5, R0, 0x3e00, R5, 0xf8, !PT ;  /* 0x00003e0000057812 */ /* 0x006fce00078ef805 */
.L_x_716:
[----:B0-----:R-:W0:Y:S01]  /*0810*/  LDCU UR27, c[0x0][0x388] ;  /* 0x00007100ff1b77ac */ /* 0x001e220008000800 */
[----:B------:R-:W-:Y:S01]  /*0820*/  IMAD.SHL.U32 R85, R79, 0x10, RZ ;  /* 0x000000104f557824 */ /* 0x000fe200078e00ff */
[----:B------:R-:W-:Y:S01]  /*0830*/  LOP3.LUT R45, R45, 0xfffffbff, RZ, 0xc0, !PT ;  /* 0xfffffbff2d2d7812 */ /* 0x000fe200078ec0ff */
[----:B------:R-:W-:Y:S01]  /*0840*/  USHF.L.U32 UR36, UR11, 0xb, URZ ;  /* 0x0000000b0b247899 */ /* 0x000fe200080006ff */
[----:B------:R-:W-:Y:S02]  /*0850*/  MOV R2, UR16 ;  /* 0x0000001000027c02 */ /* 0x000fe40008000f00 */
[----:B------:R-:W-:Y:S01]  /*0860*/  LOP3.LUT R78, R85, 0x3e00, RZ, 0xc0, !PT ;  /* 0x00003e00554e7812 */ /* 0x000fe200078ec0ff */
[----:B------:R-:W-:Y:S01]  /*0870*/  UIADD3 UR26, UPT, UPT, UR36, -0x800, URZ ;  /* 0xfffff800241a7890 */ /* 0x000fe2000fffe0ff */
[----:B------:R-:W-:Y:S02]  /*0880*/  MOV R3, UR17 ;  /* 0x0000001100037c02 */ /* 0x000fe40008000f00 */
[----:B------:R-:W-:-:S02]  /*0890*/  LOP3.LUT R77, R78, 0x1f, R79, 0xf8, !PT ;  /* 0x0000001f4e4d7812 */ /* 0x000fc400078ef84f */
[----:B------:R-:W-:Y:S01]  /*08a0*/  PRMT R0, RZ, 0x7610, R0 ;  /* 0x00007610ff007816 */ /* 0x000fe20000000000 */
[----:B------:R-:W-:Y:S01]  /*08b0*/  IMAD.WIDE.U32 R6, R5, 0x2, R2 ;  /* 0x0000000205067825 */ /* 0x000fe200078e0002 */
[C---:B------:R-:W-:Y:S02]  /*08c0*/  LOP3.LUT R76, R77.reuse, 0x20, RZ, 0xfc, !PT ;  /* 0x000000204d4c7812 */ /* 0x040fe400078efcff */
[C---:B------:R-:W-:Y:S01]  /*08d0*/  LOP3.LUT R75, R77.reuse, 0x40, RZ, 0xfc, !PT ;  /* 0x000000404d4b7812 */ /* 0x040fe200078efcff */
[----:B0-----:R-:W-:Y:S01]  /*08e0*/  UIADD3 UR8, UPT, UPT, -UR26, UR27, URZ ;  /* 0x0000001b1a087290 */ /* 0x001fe2000fffe1ff */
[C---:B------:R-:W-:Y:S02]  /*08f0*/  LOP3.LUT R74, R77.reuse, 0x60, RZ, 0xfc, !PT ;  /* 0x000000604d4a7812 */ /* 0x040fe400078efcff */
[C---:B------:R-:W-:Y:S02]  /*0900*/  SHF.L.U32 R4, R77.reuse, 0x1, RZ ;  /* 0x000000014d047819 */ /* 0x040fe400000006ff */
[----:B------:R-:W-:-:S02]  /*0910*/  LOP3.LUT R73, R77, 0x80, RZ, 0xfc, !PT ;  /* 0x000000804d497812 */ /* 0x000fc400078efcff */
[----:B------:R-:W-:Y:S02]  /*0920*/  ISETP.GE.AND P0, PT, R5, UR8, PT ;  /* 0x0000000805007c0c */ /* 0x000fe4000bf06270 */
[----:B------:R-:W-:Y:S02]  /*0930*/  ISETP.GE.AND P6, PT, R75, UR8, PT ;  /* 0x000000084b007c0c */ /* 0x000fe4000bfc6270 */
[----:B------:R-:W-:Y:S02]  /*0940*/  ISETP.GE.AND P5, PT, R74, UR8, PT ;  /* 0x000000084a007c0c */ /* 0x000fe4000bfa6270 */
[----:B------:R-:W-:Y:S02]  /*0950*/  IADD3 R2, P1, PT, R4, UR18, RZ ;  /* 0x0000001204027c10 */ /* 0x000fe4000ff3e0ff */
[----:B------:R-:W-:Y:S02]  /*0960*/  ISETP.GE.AND P4, PT, R73, UR8, PT ;  /* 0x0000000849007c0c */ /* 0x000fe4000bf86270 */
[----:B------:R-:W-:-:S02]  /*0970*/  IADD3.X R3, PT, PT, RZ, UR19, RZ, P1, !PT ;  /* 0x00000013ff037c10 */ /* 0x000fc40008ffe4ff */
[----:B------:R-:W-:Y:S02]  /*0980*/  LOP3.LUT R72, R77, 0xa0, RZ, 0xfc, !PT ;  /* 0x000000a04d487812 */ /* 0x000fe400078efcff */
[----:B------:R-:W-:Y:S02]  /*0990*/  @P0 LOP3.LUT R45, R45, 0x400, RZ, 0xfc, !PT ;  /* 0x000004002d2d0812 */ /* 0x000fe400078efcff */
[----:B------:R-:W-:Y:S02]  /*09a0*/  ISETP.GE.AND P0, PT, R76, UR8, PT ;  /* 0x000000084c007c0c */ /* 0x000fe4000bf06270 */
[----:B------:R-:W-:Y:S02]  /*09b0*/  LOP3.LUT R45, R45, 0xfffffdff, RZ, 0xc0, !PT ;  /* 0xfffffdff2d2d7812 */ /* 0x000fe400078ec0ff */
[----:B------:R-:W-:Y:S02]  /*09c0*/  ISETP.GE.AND P3, PT, R72, UR8, PT ;  /* 0x0000000848007c0c */ /* 0x000fe4000bf66270 */
[----:B------:R-:W-:-:S02]  /*09d0*/  LOP3.LUT R71, R77, 0xc0, RZ, 0xfc, !PT ;  /* 0x000000c04d477812 */ /* 0x000fc400078efcff */
[----:B------:R-:W-:Y:S02]  /*09e0*/  LOP3.LUT R70, R77, 0xe0, RZ, 0xfc, !PT ;  /* 0x000000e04d467812 */ /* 0x000fe400078efcff */
[----:B------:R-:W-:Y:S02]  /*09f0*/  ISETP.GE.AND P2, PT, R71, UR8, PT ;  /* 0x0000000847007c0c */ /* 0x000fe4000bf46270 */
[----:B------:R-:W-:Y:S02]  /*0a00*/  PRMT R14, RZ, 0x7610, R14 ;  /* 0x00007610ff0e7816 */ /* 0x000fe4000000000e */
[----:B------:R-:W-:Y:S02]  /*0a10*/  @P0 LOP3.LUT R45, R45, 0x200, RZ, 0xfc, !PT ;  /* 0x000002002d2d0812 */ /* 0x000fe400078efcff */
[----:B------:R-:W-:Y:S02]  /*0a20*/  IADD3 R4, P0, PT, R4, UR20, RZ ;  /* 0x0000001404047c10 */ /* 0x000fe4000ff1e0ff */
[----:B------:R-:W-:-:S02]  /*0a30*/  LOP3.LUT R45, R45, 0xfffffeff, RZ, 0xc0, !PT ;  /* 0xfffffeff2d2d7812 */ /* 0x000fc400078ec0ff */
[----:B------:R-:W-:Y:S01]  /*0a40*/  LOP3.LUT R69, R77, 0x100, RZ, 0xfc, !PT ;  /* 0x000001004d457812 */ /* 0x000fe200078efcff */
[----:B------:R-:W-:Y:S01]  /*0a50*/  IMAD.X R5, RZ, RZ, UR21, P0 ;  /* 0x00000015ff057e24 */ /* 0x000fe200080e06ff */
[----:B------:R-:W-:Y:S02]  /*0a60*/  @P6 LOP3.LUT R45, R45, 0x100, RZ, 0xfc, !PT ;  /* 0x000001002d2d6812 */ /* 0x000fe400078efcff */
[----:B------:R-:W-:Y:S01]  /*0a70*/  PRMT R9, RZ, 0x7610, R9 ;  /* 0x00007610ff097816 */ /* 0x000fe20000000009 */
[----:B------:R-:W-:Y:S01]  /*0a80*/  BAR.SYNC.DEFER_BLOCKING 0x0 ;  /* 0x0000000000007b1d */ /* 0x000fe20000010000 */
[C---:B------:R-:W-:Y:S02]  /*0a90*/  LOP3.LUT P1, RZ, R45.reuse, 0x200, RZ, 0xc0, !PT ;  /* 0x000002002dff7812 */ /* 0x040fe4000782c0ff */
[----:B------:R-:W-:Y:S02]  /*0aa0*/  LOP3.LUT R45, R45, 0xffffff7f, RZ, 0xc0, !PT ;  /* 0xffffff7f2d2d7812 */ /* 0x000fe400078ec0ff */
[----:B------:R-:W-:-:S02]  /*0ab0*/  PRMT R10, RZ, 0x7610, R10 ;  /* 0x00007610ff0a7816 */ /* 0x000fc4000000000a */
[----:B------:R-:W-:Y:S02]  /*0ac0*/  @P5 LOP3.LUT R45, R45, 0x80, RZ, 0xfc, !PT ;  /* 0x000000802d2d5812 */ /* 0x000fe400078efcff */
[----:B------:R-:W-:Y:S02]  /*0ad0*/  PRMT R8, RZ, 0x7610, R8 ;  /* 0x00007610ff087816 */ /* 0x000fe40000000008 */
[C---:B------:R-:W-:Y:S02]  /*0ae0*/  LOP3.LUT P0, RZ, R45.reuse, 0x400, RZ, 0xc0, !PT ;  /* 0x000004002dff7812 */ /* 0x040fe4000780c0ff */
[----:B------:R-:W-:Y:S02]  /*0af0*/  LOP3.LUT R45, R45, 0xffffffbf, RZ, 0xc0, !PT ;  /* 0xffffffbf2d2d7812 */ /* 0x000fe400078ec0ff */
[----:B------:R-:W-:Y:S02]  /*0b00*/  PRMT R15, RZ, 0x7610, R15 ;  /* 0x00007610ff0f7816 */ /* 0x000fe4000000000f */
[----:B------:R-:W-:-:S02]  /*0b10*/  @P4 LOP3.LUT R45, R45, 0x40, RZ, 0xfc, !PT ;  /* 0x000000402d2d4812 */ /* 0x000fc400078efcff */
[----:B------:R-:W-:Y:S02]  /*0b20*/  LOP3.LUT R68, R77, 0x120, RZ, 0xfc, !PT ;  /* 0x000001204d447812 */ /* 0x000fe400078efcff */
[----:B------:R-:W-:Y:S02]  /*0b30*/  LOP3.LUT R45, R45, 0xffffffdf, RZ, 0xc0, !PT ;  /* 0xffffffdf2d2d7812 */ /* 0x000fe400078ec0ff */
[----:B------:R-:W-:Y:S01]  /*0b40*/  PRMT R13, RZ, 0x7610, R13 ;  /* 0x00007610ff0d7816 */ /* 0x000fe2000000000d */
[----:B------:R-:W2:Y:S01]  /*0b50*/  @!P0 LDG.E.U16 R0, desc[UR34][R6.64] ;  /* 0x0000002206008981 */ /* 0x000ea2000c1e1500 */
[----:B------:R-:W-:Y:S02]  /*0b60*/  @P3 LOP3.LUT R45, R45, 0x20, RZ, 0xfc, !PT ;  /* 0x000000202d2d3812 */ /* 0x000fe400078efcff */
[----:B------:R-:W-:Y:S01]  /*0b70*/  ISETP.GE.AND P0, PT, R70, UR8, PT ;  /* 0x0000000846007c0c */ /* 0x000fe2000bf06270 */
[----:B------:R-:W3:Y:S01]  /*0b80*/  @!P6 LDG.E.U16 R9, desc[UR34][R6.64+0x80] ;  /* 0x000080220609e981 */ /* 0x000ee2000c1e1500 */
[----:B------:R-:W-:-:S02]  /*0b90*/  LOP3.LUT R45, R45, 0xffffffef, RZ, 0xc0, !PT ;  /* 0xffffffef2d2d7812 */ /* 0x000fc400078ec0ff */
[----:B------:R-:W-:Y:S01]  /*0ba0*/  LOP3.LUT R67, R77, 0x140, RZ, 0xfc, !PT ;  /* 0x000001404d437812 */ /* 0x000fe200078efcff */
[----:B------:R-:W4:Y:S01]  /*0bb0*/  @!P5 LDG.E.U16 R10, desc[UR34][R6.64+0xc0] ;  /* 0x0000c022060ad981 */ /* 0x000f22000c1e1500 */
[----:B------:R-:W-:Y:S02]  /*0bc0*/  @P2 LOP3.LUT R45, R45, 0x10, RZ, 0xfc, !PT ;  /* 0x000000102d2d2812 */ /* 0x000fe400078efcff */
[----:B------:R-:W-:Y:S01]  /*0bd0*/  PRMT R11, RZ, 0x7610, R11 ;  /* 0x00007610ff0b7816 */ /* 0x000fe2000000000b */
[----:B------:R-:W5:Y:S01]  /*0be0*/  @!P1 LDG.E.U16 R8, desc[UR34][R6.64+0x40] ;  /* 0x0000402206089981 */ /* 0x000f62000c1e1500 */
[----:B------:R-:W-:Y:S02]  /*0bf0*/  LOP3.LUT R45, R45, 0xfffffff7, RZ, 0xc0, !PT ;  /* 0xfffffff72d2d7812 */ /* 0x000fe400078ec0ff */
[----:B------:R-:W-:Y:S01]  /*0c00*/  PRMT R12, RZ, 0x7610, R12 ;  /* 0x00007610ff0c7816 */ /* 0x000fe2000000000c */
[----:B------:R-:W4:Y:S01]  /*0c10*/  @!P0 LDG.E.U16 R14, desc[UR34][R6.64+0x1c0] ;  /* 0x0001c022060e8981 */ /* 0x000f22000c1e1500 */
[----:B------:R-:W-:-:S02]  /*0c20*/  @P0 LOP3.LUT R45, R45, 0x8, RZ, 0xfc, !PT ;  /* 0x000000082d2d0812 */ /* 0x000fc400078efcff */
[----:B------:R-:W-:Y:S01]  /*0c30*/  ISETP.GE.AND P0, PT, R69, UR8, PT ;  /* 0x0000000845007c0c */ /* 0x000fe2000bf06270 */
[----:B------:R-:W4:Y:S01]  /*0c40*/  @!P2 LDG.E.U16 R13, desc[UR34][R6.64+0x180] ;  /* 0x00018022060da981 */ /* 0x000f22000c1e1500 */
[----:B------:R-:W-:Y:S02]  /*0c50*/  LOP3.LUT R45, R45, 0xfffffffb, RZ, 0xc0, !PT ;  /* 0xfffffffb2d2d7812 */ /* 0x000fe400078ec0ff */
[C---:B------:R-:W-:Y:S01]  /*0c60*/  LOP3.LUT R66, R77.reuse, 0x160, RZ, 0xfc, !PT ;  /* 0x000001604d427812 */ /* 0x040fe200078efcff */
[----:B------:R-:W4:Y:S01]  /*0c70*/  @!P4 LDG.E.U16 R11, desc[UR34][R6.64+0x100] ;  /* 0x00010022060bc981 */ /* 0x000f22000c1e1500 */
[C---:B------:R-:W-:Y:S02]  /*0c80*/  LOP3.LUT R65, R77.reuse, 0x180, RZ, 0xfc, !PT ;  /* 0x000001804d417812 */ /* 0x040fe400078efcff */
[----:B------:R-:W-:Y:S01]  /*0c90*/  LOP3.LUT R64, R77, 0x1a0, RZ, 0xfc, !PT ;  /* 0x000001a04d407812 */ /* 0x000fe200078efcff */
[----:B------:R-:W4:Y:S01]  /*0ca0*/  @!P3 LDG.E.U16 R12, desc[UR34][R6.64+0x140] ;  /* 0x00014022060cb981 */ /* 0x000f22000c1e1500 */
[----:B------:R-:W-:-:S02]  /*0cb0*/  ISETP.GE.AND P6, PT, R68, UR8, PT ;  /* 0x0000000844007c0c */ /* 0x000fc4000bfc6270 */
[----:B------:R-:W-:Y:S01]  /*0cc0*/  LOP3.LUT R63, R77, 0x1c0, RZ, 0xfc, !PT ;  /* 0x000001c04d3f7812 */ /* 0x000fe200078efcff */
[----:B------:R-:W4:Y:S01]  /*0cd0*/  @!P0 LDG.E.U16 R15, desc[UR34][R6.64+0x200] ;  /* 0x00020022060f8981 */ /* 0x000f22000c1e1500 */
[----:B------:R-:W-:Y:S02]  /*0ce0*/  @P0 LOP3.LUT R45, R45, 0x4, RZ, 0xfc, !PT ;  /* 0x000000042d2d0812 */ /* 0x000fe400078efcff */
[----:B------:R-:W-:Y:S02]  /*0cf0*/  ISETP.GE.AND P5, PT, R67, UR8, PT ;  /* 0x0000000843007c0c */ /* 0x000fe4000bfa6270 */
[----:B------:R-:W-:Y:S02]  /*0d00*/  LOP3.LUT R62, R77, 0x1e0, RZ, 0xfc, !PT ;  /* 0x000001e04d3e7812 */ /* 0x000fe400078efcff */
[----:B------:R-:W-:Y:S02]  /*0d10*/  ISETP.GE.AND P0, PT, R66, UR8, PT ;  /* 0x0000000842007c0c */ /* 0x000fe4000bf06270 */
        /* <DEDUP_REMOVED lines=8> */
[----:B------:R-:W4:Y:S01]  /*0da0*/  @!P6 LDG.E.U16 R16, desc[UR34][R6.64+0x240] ;  /* 0x000240220610e981 */ /* 0x000f22000c1e1500 */
[----:B------:R-:W-:Y:S02]  /*0db0*/  PRMT R20, RZ, 0x7610, R20 ;  /* 0x00007610ff147816 */ /* 0x000fe40000000014 */
[----:B------:R-:W-:Y:S01]  /*0dc0*/  PRMT R21, RZ, 0x7610, R21 ;  /* 0x00007610ff157816 */ /* 0x000fe20000000015 */
[----:B------:R-:W4:Y:S01]  /*0dd0*/  @!P5 LDG.E.U16 R17, desc[UR34][R6.64+0x280] ;  /* 0x000280220611d981 */ /* 0x000f22000c1e1500 */
[----:B------:R-:W-:-:S03]  /*0de0*/  PRMT R22, RZ, 0x7610, R22 ;  /* 0x00007610ff167816 */ /* 0x000fc60000000016 */
[----:B------:R-:W4:Y:S04]  /*0df0*/  @!P0 LDG.E.U16 R18, desc[UR34][R6.64+0x2c0] ;  /* 0x0002c02206128981 */ /* 0x000f28000c1e1500 */
[----:B------:R-:W4:Y:S04]  /*0e00*/  @!P1 LDG.E.U16 R19, desc[UR34][R6.64+0x300] ;  /* 0x0003002206139981 */ /* 0x000f28000c1e1500 */
[----:B------:R-:W4:Y:S04]  /*0e10*/  @!P2 LDG.E.U16 R20, desc[UR34][R6.64+0x340] ;  /* 0x000340220614a981 */ /* 0x000f28000c1e1500 */
[----:B------:R-:W4:Y:S04]  /*0e20*/  @!P3 LDG.E.U16 R21, desc[UR34][R6.64+0x380] ;  /* 0x000380220615b981 */ /* 0x000f28000c1e1500 */
[----:B------:R0:W4:Y:S01]  /*0e30*/  @!P4 LDG.E.U16 R22, desc[UR34][R6.64+0x3c0] ;  /* 0x0003c0220616c981 */ /* 0x000122000c1e1500 */
[----:B------:R-:W1:Y:S01]  /*0e40*/  S2R R32, SR_LANEID ;  /* 0x0000000000207919 */ /* 0x000e620000000000 */
[----:B------:R-:W0:Y:S01]  /*0e50*/  S2UR UR8, SR_CgaCtaId ;  /* 0x00000000000879c3 */ /* 0x000e220000008800 */
[----:B------:R-:W-:Y:S01]  /*0e60*/  UMOV UR24, 0x400 ;  /* 0x0000040000187882 */ /* 0x000fe20000000000 */
[----:B------:R-:W-:Y:S01]  /*0e70*/  LOP3.LUT R45, R45, 0xfffffffd, RZ, 0xc0, !PT ;  /* 0xfffffffd2d2d7812 */ /* 0x000fe200078ec0ff */
[----:B0-----:R-:W-:Y:S01]  /*0e80*/  ULEA UR24, UR8, UR24, 0x18 ;  /* 0x0000001808187291 */ /* 0x001fe2000f8ec0ff */
[----:B-1----:R-:W-:-:S04]  /*0e90*/  IADD3 R23, PT, PT, R78, R32, RZ ;  /* 0x000000204e177210 */ /* 0x002fc80007ffe0ff */
[CC--:B------:R-:W-:Y:S02]  /*0ea0*/  LEA.HI.SX32 R24, R23.reuse, R23.reuse, 0x1b ;  /* 0x0000001717187211 */ /* 0x0c0fe400078fdaff */
[C---:B------:R-:W-:Y:S02]  /*0eb0*/  IADD3 R6, PT, PT, R23.reuse, 0x60, RZ ;  /* 0x0000006017067810 */ /* 0x040fe40007ffe0ff */
[----:B------:R-:W-:Y:S01]  /*0ec0*/  LEA R150, R24, UR24, 0x1 ;  /* 0x0000001818967c11 */ /* 0x000fe2000f8e08ff */
[C---:B------:R-:W-:Y:S01]  /*0ed0*/  VIADD R26, R23.reuse, 0x40 ;  /* 0x00000040171a7836 */ /* 0x040fe20000000000 */
[C---:B------:R-:W-:Y:S02]  /*0ee0*/  IADD3 R24, PT, PT, R23.reuse, 0x20, RZ ;  /* 0x0000002017187810 */ /* 0x040fe40007ffe0ff */
[----:B------:R-:W-:Y:S01]  /*0ef0*/  LEA.HI.SX32 R6, R6, R23, 0x1b ;  /* 0x0000001706067211 */ /* 0x000fe200078fdaff */
[C---:B------:R-:W-:Y:S01]  /*0f00*/  VIADD R30, R23.reuse, 0xa0 ;  /* 0x000000a0171e7836 */ /* 0x040fe20000000000 */
[----:B------:R-:W-:-:S02]  /*0f10*/  IADD3 R28, PT, PT, R23, 0x80, RZ ;  /* 0x00000080171c7810 */ /* 0x000fc40007ffe0ff */
[-C--:B------:R-:W-:Y:S02]  /*0f20*/  LEA.HI.SX32 R24, R24, R23.reuse, 0x1b ;  /* 0x0000001718187211 */ /* 0x080fe400078fdaff */
[-C--:B------:R-:W-:Y:S02]  /*0f30*/  LEA.HI.SX32 R26, R26, R23.reuse, 0x1b ;  /* 0x000000171a1a7211 */ /* 0x080fe400078fdaff */
[----:B------:R-:W-:Y:S02]  /*0f40*/  LEA R147, R6, UR24, 0x1 ;  /* 0x0000001806937c11 */ /* 0x000fe4000f8e08ff */
[----:B------:R-:W-:Y:S02]  /*0f50*/  IADD3 R6, PT, PT, R23, 0xe0, RZ ;  /* 0x000000e017067810 */ /* 0x000fe40007ffe0ff */
[-C--:B------:R-:W-:Y:S02]  /*0f60*/  LEA.HI.SX32 R28, R28, R23.reuse, 0x1b ;  /* 0x000000171c1c7211 */ /* 0x080fe400078fdaff */
[----:B------:R-:W-:-:S02]  /*0f70*/  LEA.HI.SX32 R30, R30, R23, 0x1b ;  /* 0x000000171e1e7211 */ /* 0x000fc400078fdaff */
[----:B------:R-:W-:Y:S01]  /*0f80*/  LEA R149, R24, UR24, 0x1 ;  /* 0x0000001818957c11 */ /* 0x000fe2000f8e08ff */
[C---:B------:R-:W-:Y:S01]  /*0f90*/  VIADD R24, R23.reuse, 0x100 ;  /* 0x0000010017187836 */ /* 0x040fe20000000000 */
[----:B------:R-:W-:Y:S02]  /*0fa0*/  LEA R148, R26, UR24, 0x1 ;  /* 0x000000181a947c11 */ /* 0x000fe4000f8e08ff */
[----:B------:R-:W-:Y:S02]  /*0fb0*/  LEA.HI.SX32 R6, R6, R23, 0x1b ;  /* 0x0000001706067211 */ /* 0x000fe400078fdaff */
[----:B------:R-:W-:Y:S02]  /*0fc0*/  LEA R146, R28, UR24, 0x1 ;  /* 0x000000181c927c11 */ /* 0x000fe4000f8e08ff */
[----:B------:R-:W-:Y:S02]  /*0fd0*/  LEA R145, R30, UR24, 0x1 ;  /* 0x000000181e917c11 */ /* 0x000fe4000f8e08ff */
[----:B------:R-:W-:-:S02]  /*0fe0*/  IADD3 R26, PT, PT, R23, 0x120, RZ ;  /* 0x00000120171a7810 */ /* 0x000fc40007ffe0ff */
[----:B------:R-:W-:Y:S02]  /*0ff0*/  IADD3 R28, PT, PT, R23, 0x140, RZ ;  /* 0x00000140171c7810 */ /* 0x000fe40007ffe0ff */
[----:B------:R-:W-:Y:S02]  /*1000*/  @P6 LOP3.LUT R45, R45, 0x2, RZ, 0xfc, !PT ;  /* 0x000000022d2d6812 */ /* 0x000fe400078efcff */
[----:B------:R-:W-:Y:S02]  /*1010*/  LEA R142, R6, UR24, 0x1 ;  /* 0x00000018068e7c11 */ /* 0x000fe4000f8e08ff */
[-C--:B------:R-:W-:Y:S02]  /*1020*/  LEA.HI.SX32 R24, R24, R23.reuse, 0x1b ;  /* 0x0000001718187211 */ /* 0x080fe400078fdaff */
[----:B------:R-:W-:Y:S02]  /*1030*/  IADD3 R6, PT, PT, R23, 0x180, RZ ;  /* 0x0000018017067810 */ /* 0x000fe40007ffe0ff */
[----:B------:R-:W-:-:S02]  /*1040*/  LEA.HI.SX32 R26, R26, R23, 0x1b ;  /* 0x000000171a1a7211 */ /* 0x000fc400078fdaff */
[----:B------:R-:W-:Y:S02]  /*1050*/  P2R R25, PR, RZ, 0x40 ;  /* 0x00000040ff197803 */ /* 0x000fe40000000000 */
[-C--:B------:R-:W-:Y:S02]  /*1060*/  LEA.HI.SX32 R28, R28, R23.reuse, 0x1b ;  /* 0x000000171c1c7211 */ /* 0x080fe400078fdaff */
[----:B------:R-:W-:Y:S02]  /*1070*/  LOP3.LUT P6, RZ, R45, 0x4, RZ, 0xc0, !PT ;  /* 0x000000042dff7812 */ /* 0x000fe400078cc0ff */
[----:B------:R-:W-:Y:S02]  /*1080*/  LEA R140, R24, UR24, 0x1 ;  /* 0x00000018188c7c11 */ /* 0x000fe4000f8e08ff */
[----:B------:R-:W-:Y:S02]  /*1090*/  LEA.HI.SX32 R6, R6, R23, 0x1b ;  /* 0x0000001706067211 */ /* 0x000fe400078fdaff */
[----:B------:R-:W-:-:S02]  /*10a0*/  LEA R138, R26, UR24, 0x1 ;  /* 0x000000181a8a7c11 */ /* 0x000fc4000f8e08ff */
[----:B------:R-:W-:Y:S02]  /*10b0*/  LEA R136, R28, UR24, 0x1 ;  /* 0x000000181c887c11 */ /* 0x000fe4000f8e08ff */
[----:B------:R-:W-:Y:S02]  /*10c0*/  P2R R27, PR, RZ, 0x40 ;  /* 0x00000040ff1b7803 */ /* 0x000fe40000000000 */
[C---:B------:R-:W-:Y:S02]  /*10d0*/  LOP3.LUT P6, RZ, R45.reuse, 0x8, RZ, 0xc0, !PT ;  /* 0x000000082dff7812 */ /* 0x040fe400078cc0ff */
        /* <DEDUP_REMOVED lines=14> */
[----:B------:R-:W-:Y:S01]  /*11c0*/  LOP3.LUT P6, RZ, R45, 0x400, RZ, 0xc0, !PT ;  /* 0x000004002dff7812 */ /* 0x000fe200078cc0ff */
[----:B--2---:R0:W-:Y:S02]  /*11d0*/  STS.U16 [R150], R0 ;  /* 0x0000000096007388 */ /* 0x0041e40000000400 */
[----:B0-----:R-:W-:-:S04]  /*11e0*/  IADD3 R0, PT, PT, R23, 0xc0, RZ ;  /* 0x000000c017007810 */ /* 0x001fc80007ffe0ff */
[----:B------:R-:W-:Y:S01]  /*11f0*/  LEA.HI.SX32 R0, R0, R23, 0x1b ;  /* 0x0000001700007211 */ /* 0x000fe200078fdaff */
[----:B-----5:R0:W-:Y:S03]  /*1200*/  STS.U16 [R149+0x40], R8 ;  /* 0x0000400895007388 */ /* 0x0201e60000000400 */
[----:B------:R-:W-:Y:S01]  /*1210*/  LEA R144, R0, UR24, 0x1 ;  /* 0x0000001800907c11 */ /* 0x000fe2000f8e08ff */
[C---:B------:R-:W-:Y:S01]  /*1220*/  VIADD R0, R23.reuse, 0x160 ;  /* 0x0000016017007836 */ /* 0x040fe20000000000 */
[----:B---3--:R-:W-:Y:S04]  /*1230*/  STS.U16 [R148+0x80], R9 ;  /* 0x0000800994007388 */ /* 0x008fe80000000400 */
[----:B----4-:R1:W-:Y:S01]  /*1240*/  STS.U16 [R147+0xc0], R10 ;  /* 0x0000c00a93007388 */ /* 0x0103e20000000400 */
[----:B0-----:R-:W-:-:S03]  /*1250*/  IADD3 R8, PT, PT, R23, 0x1a0, RZ ;  /* 0x000001a017087810 */ /* 0x001fc60007ffe0ff */
[----:B------:R-:W-:Y:S01]  /*1260*/  STS.U16 [R146+0x100], R11 ;  /* 0x0001000b92007388 */ /* 0x000fe20000000400 */
[----:B------:R-:W-:-:S03]  /*1270*/  LEA.HI.SX32 R0, R0, R23, 0x1b ;  /* 0x0000001700007211 */ /* 0x000fc600078fdaff */
[----:B------:R0:W-:Y:S01]  /*1280*/  STS.U16 [R145+0x140], R12 ;  /* 0x0001400c91007388 */ /* 0x0001e20000000400 */
[C---:B-1----:R-:W-:Y:S01]  /*1290*/  VIADD R10, R23.reuse, 0x1c0 ;  /* 0x000001c0170a7836 */ /* 0x042fe20000000000 */
[-C--:B------:R-:W-:Y:S02]  /*12a0*/  LEA.HI.SX32 R8, R8, R23.reuse, 0x1b ;  /* 0x0000001708087211 */ /* 0x080fe400078fdaff */
[----:B------:R-:W-:Y:S01]  /*12b0*/  STS.U16 [R144+0x180], R13 ;  /* 0x0001800d90007388 */ /* 0x000fe20000000400 */
[----:B------:R-:W-:Y:S02]  /*12c0*/  LEA R134, R0, UR24, 0x1 ;  /* 0x0000001800867c11 */ /* 0x000fe4000f8e08ff */
[----:B------:R-:W-:Y:S02]  /*12d0*/  LEA.HI.SX32 R10, R10, R23, 0x1b ;  /* 0x000000170a0a7211 */ /* 0x000fe400078fdaff */
[----:B0-----:R-:W-:Y:S01]  /*12e0*/  IADD3 R12, PT, PT, R23, 0x1e0, RZ ;  /* 0x000001e0170c7810 */ /* 0x001fe20007ffe0ff */
[----:B------:R-:W-:Y:S01]  /*12f0*/  STS.U16 [R142+0x1c0], R14 ;  /* 0x0001c00e8e007388 */ /* 0x000fe20000000400 */
[----:B------:R-:W-:-:S02]  /*1300*/  LEA R130, R8, UR24, 0x1 ;  /* 0x0000001808827c11 */ /* 0x000fc4000f8e08ff */
[----:B------:R-:W-:Y:S01]  /*1310*/  LEA.HI.SX32 R12, R12, R23, 0x1b ;  /* 0x000000170c0c7211 */ /* 0x000fe200078fdaff */
[----:B------:R-:W-:Y:S01]  /*1320*/  STS.U16 [R140+0x200], R15 ;  /* 0x0002000f8c007388 */ /* 0x000fe20000000400 */
[----:B------:R-:W-:Y:S01]  /*1330*/  LEA R128, R10, UR24, 0x1 ;  /* 0x000000180a807c11 */ /* 0x000fe2000f8e08ff */
[----:B------:R-:W-:Y:S01]  /*1340*/  IMAD R23, R32, 0xf, R23 ;  /* 0x0000000f20177824 */ /* 0x000fe200078e0217 */
[----:B------:R-:W-:Y:S01]  /*1350*/  LEA R126, R12, UR24, 0x1 ;  /* 0x000000180c7e7c11 */ /* 0x000fe2000f8e08ff */
[----:B------:R-:W-:Y:S04]  /*1360*/  STS.U16 [R138+0x240], R16 ;  /* 0x000240108a007388 */ /* 0x000fe80000000400 */
[----:B------:R-:W-:Y:S04]  /*1370*/  STS.U16 [R136+0x280], R17 ;  /* 0x0002801188007388 */ /* 0x000fe80000000400 */
[----:B------:R0:W-:Y:S01]  /*1380*/  STS.U16 [R134+0x2c0], R18 ;  /* 0x0002c01286007388 */ /* 0x0001e20000000400 */
[----:B------:R-:W-:-:S03]  /*1390*/  VIADD R6, R23, 0x2 ;  /* 0x0000000217067836 */ /* 0x000fc60000000000 */
[----:B------:R-:W-:Y:S01]  /*13a0*/  STS.U16 [R132+0x300], R19 ;  /* 0x0003001384007388 */ /* 0x000fe20000000400 */
[----:B------:R-:W-:-:S03]  /*13b0*/  VIADD R12, R23, 0x5 ;  /* 0x00000005170c7836 */ /* 0x000fc60000000000 */
[----:B------:R1:W-:Y:S01]  /*13c0*/  STS.U16 [R130+0x340], R20 ;  /* 0x0003401482007388 */ /* 0x0003e20000000400 */
[C---:B------:R-:W-:Y:S01]  /*13d0*/  VIADD R24, R23.reuse, 0xb ;  /* 0x0000000b17187836 */ /* 0x040fe20000000000 */
[C---:B------:R-:W-:Y:S01]  /*13e0*/  IADD3 R0, PT, PT, R23.reuse, 0x1, RZ ;  /* 0x0000000117007810 */ /* 0x040fe20007ffe0ff */
[C---:B0-----:R-:W-:Y:S01]  /*13f0*/  VIADD R18, R23.reuse, 0x8 ;  /* 0x0000000817127836 */ /* 0x041fe20000000000 */
[----:B------:R-:W-:Y:S01]  /*1400*/  STS.U16 [R128+0x380], R21 ;  /* 0x0003801580007388 */ /* 0x000fe20000000400 */
[C---:B------:R-:W-:Y:S01]  /*1410*/  VIADD R30, R23.reuse, 0xe ;  /* 0x0000000e171e7836 */ /* 0x040fe20000000000 */
[C---:B------:R-:W-:Y:S02]  /*1420*/  IADD3 R8, PT, PT, R23.reuse, 0x3, RZ ;  /* 0x0000000317087810 */ /* 0x040fe40007ffe0ff */
[----:B------:R0:W-:Y:S01]  /*1430*/  STS.U16 [R126+0x3c0], R22 ;  /* 0x0003c0167e007388 */ /* 0x0001e20000000400 */
[C---:B------:R-:W-:Y:S02]  /*1440*/  IADD3 R10, PT, PT, R23.reuse, 0x4, RZ ;  /* 0x00000004170a7810 */ /* 0x040fe40007ffe0ff */
[----:B------:R-:W-:-:S02]  /*1450*/  IADD3 R14, PT, PT, R23, 0x6, RZ ;  /* 0x00000006170e7810 */ /* 0x000fc40007ffe0ff */
[C---:B------:R-:W-:Y:S02]  /*1460*/  IADD3 R16, PT, PT, R23.reuse, 0x7, RZ ;  /* 0x0000000717107810 */ /* 0x040fe40007ffe0ff */
[C---:B-1----:R-:W-:Y:S02]  /*1470*/  IADD3 R20, PT, PT, R23.reuse, 0x9, RZ ;  /* 0x0000000917147810 */ /* 0x042fe40007ffe0ff */
[C---:B------:R-:W-:Y:S02]  /*1480*/  IADD3 R26, PT, PT, R23.reuse, 0xc, RZ ;  /* 0x0000000c171a7810 */ /* 0x040fe40007ffe0ff */
[C---:B0-----:R-:W-:Y:S02]  /*1490*/  IADD3 R22, PT, PT, R23.reuse, 0xa, RZ ;  /* 0x0000000a17167810 */ /* 0x041fe40007ffe0ff */
[C---:B------:R-:W-:Y:S02]  /*14a0*/  IADD3 R28, PT, PT, R23.reuse, 0xd, RZ ;  /* 0x0000000d171c7810 */ /* 0x040fe40007ffe0ff */
[----:B------:R-:W-:-:S02]  /*14b0*/  IADD3 R32, PT, PT, R23, 0xf, RZ ;  /* 0x0000000f17207810 */ /* 0x000fc40007ffe0ff */
        /* <DEDUP_REMOVED lines=15> */
[----:B------:R-:W-:Y:S02]  /*15b0*/  LEA.HI.SX32 R23, R23, R23, 0x1b ;  /* 0x0000001717177211 */ /* 0x000fe400078fdaff */
[----:B------:R-:W-:Y:S02]  /*15c0*/  LEA R165, R0, UR24, 0x1 ;  /* 0x0000001800a57c11 */ /* 0x000fe4000f8e08ff */
[----:B------:R-:W-:Y:S01]  /*15d0*/  LEA R129, R23, UR24, 0x1 ;  /* 0x0000001817817c11 */ /* 0x000fe2000f8e08ff */
[----:B------:R-:W-:Y:S01]  /*15e0*/  NOP ;  /* 0x0000000000007918 */ /* 0x000fe20000000000 */
[----:B------:R-:W-:-:S03]  /*15f0*/  LEA R164, R6, UR24, 0x1 ;  /* 0x0000001806a47c11 */ /* 0x000fc6000f8e08ff */
[----:B------:R-:W-:Y:S01]  /*1600*/  LDS.U16 R44, [R129] ;  /* 0x00000000812c7984 */ /* 0x000fe20000000400 */
[----:B------:R-:W-:Y:S02]  /*1610*/  LEA R163, R8, UR24, 0x1 ;  /* 0x0000001808a37c11 */ /* 0x000fe4000f8e08ff */
        /* <DEDUP_REMOVED lines=17> */
[----:B------:R-:W-:-:S03]  /*1730*/  LEA R151, R32, UR24, 0x1 ;  /* 0x0000001820977c11 */ /* 0x000fc6000f8e08ff */
        /* <DEDUP_REMOVED lines=74> */
[----:B------:R-:W-:-:S02]  /*1be0*/  PRMT R33, RZ, 0x7610, R33 ;  /* 0x00007610ff217816 */ /* 0x000fc40000000021 */
[----:B------:R-:W-:Y:S01]  /*1bf0*/  PRMT R34, RZ, 0x7610, R34 ;  /* 0x00007610ff227816 */ /* 0x000fe20000000022 */
[----:B--2---:R-:W-:Y:S04]  /*1c00*/  STS.U16 [R150], R9 ;  /* 0x0000000996007388 */ /* 0x004fe80000000400 */
[----:B---3--:R-:W-:Y:S04]  /*1c10*/  STS.U16 [R149+0x40], R11 ;  /* 0x0000400b95007388 */ /* 0x008fe80000000400 */
[----:B----4-:R-:W-:Y:S04]  /*1c20*/  STS.U16 [R148+0x80], R15 ;  /* 0x0000800f94007388 */ /* 0x010fe80000000400 */
[----:B-----5:R-:W-:Y:S04]  /*1c30*/  STS.U16 [R147+0xc0], R17 ;  /* 0x0000c01193007388 */ /* 0x020fe80000000400 */
        /* <DEDUP_REMOVED lines=13> */
[----:B------:R-:W5:Y:S04]  /*1d10*/  LDS.U16 R0, [R129] ;  /* 0x0000000081007984 */ /* 0x000f680000000400 */
[----:B------:R-:W5:Y:S04]  /*1d20*/  LDS.U16 R2, [R165+0x2] ;  /* 0x00000200a5027984 */ /* 0x000f680000000400 */
[----:B------:R-:W5:Y:S04]  /*1d30*/  LDS.U16 R3, [R164+0x4] ;  /* 0x00000400a4037984 */ /* 0x000f680000000400 */
[----:B------:R-:W-:Y:S04]  /*1d40*/  LDS.U16 R9, [R163+0x6] ;  /* 0x00000600a3097984 */ /* 0x000fe80000000400 */
[----:B------:R-:W5:Y:S04]  /*1d50*/  LDS.U16 R11, [R162+0x8] ;  /* 0x00000800a20b7984 */ /* 0x000f680000000400 */
[----:B------:R-:W-:Y:S04]  /*1d60*/  LDS.U16 R12, [R161+0xa] ;  /* 0x00000a00a10c7984 */ /* 0x000fe80000000400 */
        /* <DEDUP_REMOVED lines=28> */
[----:B0-----:R-:W-:-:S11]  /*1f30*/  PRMT R38, RZ, 0x7610, R38 ;  /* 0x00007610ff267816 */ /* 0x001fd60000000026 */
[----:B------:R-:W5:Y:S01]  /*1f40*/  @!P6 LDG.E.U16 R37, desc[UR34][R4.64+0x1c0] ;  /* 0x0001c0220425e981 */ /* 0x000f62000c1e1500 */
[----:B------:R-:W-:Y:S02]  /*1f50*/  ISETP.NE.AND P6, PT, R81, RZ, PT ;  /* 0x000000ff5100720c */ /* 0x000fe40003fc5270 */
[----:B-1----:R-:W-:Y:S02]  /*1f60*/  PRMT R39, RZ, 0x7610, R39 ;  /* 0x00007610ff277816 */ /* 0x002fe40000000027 */
[----:B--2---:R-:W-:Y:S02]  /*1f70*/  PRMT R40, RZ, 0x7610, R40 ;  /* 0x00007610ff287816 */ /* 0x004fe40000000028 */
[----:B---3--:R-:W-:Y:S02]  /*1f80*/  PRMT R46, RZ, 0x7610, R46 ;  /* 0x00007610ff2e7816 */ /* 0x008fe4000000002e */
[----:B----4-:R-:W-:Y:S02]  /*1f90*/  PRMT R47, RZ, 0x7610, R47 ;  /* 0x00007610ff2f7816 */ /* 0x010fe4000000002f */
[----:B-----5:R-:W-:Y:S01]  /*1fa0*/  PRMT R48, RZ, 0x7610, R48 ;  /* 0x00007610ff307816 */ /* 0x020fe20000000030 */
[----:B------:R-:W2:Y:S04]  /*1fb0*/  @!P5 LDG.E.U16 R40, desc[UR34][R4.64+0x280] ;  /* 0x000280220428d981 */ /* 0x000ea8000c1e1500 */
[----:B------:R-:W3:Y:S01]  /*1fc0*/  @!P6 LDG.E.U16 R38, desc[UR34][R4.64+0x200] ;  /* 0x000200220426e981 */ /* 0x000ee2000c1e1500 */
[----:B------:R-:W-:-:S02]  /*1fd0*/  ISETP.NE.AND P6, PT, R82, RZ, PT ;  /* 0x000000ff5200720c */ /* 0x000fc40003fc5270 */
[----:B------:R-:W-:Y:S01]  /*1fe0*/  PRMT R49, RZ, 0x7610, R49 ;  /* 0x00007610ff317816 */ /* 0x000fe20000000031 */
[----:B------:R-:W4:Y:S01]  /*1ff0*/  @!P0 LDG.E.U16 R46, desc[UR34][R4.64+0x2c0] ;  /* 0x0002c022042e8981 */ /* 0x000f22000c1e1500 */
[----:B------:R-:W-:-:S03]  /*2000*/  PRMT R50, RZ, 0x7610, R50 ;  /* 0x00007610ff327816 */ /* 0x000fc60000000032 */
[----:B------:R-:W5:Y:S04]  /*2010*/  @!P1 LDG.E.U16 R47, desc[UR34][R4.64+0x300] ;  /* 0x00030022042f9981 */ /* 0x000f68000c1e1500 */
[----:B------:R-:W5:Y:S04]  /*2020*/  @!P2 LDG.E.U16 R48, desc[UR34][R4.64+0x340] ;  /* 0x000340220430a981 */ /* 0x000f68000c1e1500 */
[----:B------:R-:W2:Y:S04]  /*2030*/  @!P6 LDG.E.U16 R39, desc[UR34][R4.64+0x240] ;  /* 0x000240220427e981 */ /* 0x000ea8000c1e1500 */
[----:B------:R-:W5:Y:S04]  /*2040*/  @!P3 LDG.E.U16 R49, desc[UR34][R4.64+0x380] ;  /* 0x000380220431b981 */ /* 0x000f68000c1e1500 */
[----:B------:R-:W5:Y:S04]  /*2050*/  @!P4 LDG.E.U16 R50, desc[UR34][R4.64+0x3c0] ;  /* 0x0003c0220432c981 */ /* 0x000f68000c1e1500 */
        /* <DEDUP_REMOVED lines=29> */
[----:B------:R-:W-:-:S03]  /*2230*/  FADD.FTZ R61, R0, UR7 ;  /* 0x00000007003d7e21 */ /* 0x000fc60008010000 */
[----:B------:R-:W-:Y:S04]  /*2240*/  STL [R1+0x50], R154 ;  /* 0x0000509a01007387 */ /* 0x000fe80000100800 */
[----:B------:R-:W-:Y:S04]  /*2250*/  STL [R1+0x4c], R153 ;  /* 0x00004c9901007387 */ /* 0x000fe80000100800 */
[----:B------:R-:W-:Y:S04]  /*2260*/  STL [R1+0x48], R152 ;  /* 0x0000489801007387 */ /* 0x000fe80000100800 */
[----:B------:R-:W-:Y:S01]  /*2270*/  STL [R1+0x44], R151 ;  /* 0x0000449701007387 */ /* 0x000fe20000100800 */
[----:B------:R-:W-:Y:S01]  /*2280*/  FSETP.GTU.FTZ.AND P5, PT, R61, 20, PT ;  /* 0x41a000003d00780b */ /* 0x000fe20003fbc000 */
        /* <DEDUP_REMOVED lines=13> */
[----:B------:R-:W-:Y:S01]  /*2360*/  SHF.L.U32 R28, R28, 0x10, RZ ;  /* 0x000000101c1c7819 */ /* 0x000fe200000006ff */
[----:B------:R-:W-:Y:S01]  /*2370*/  STS.U16 [R150], R30 ;  /* 0x0000001e96007388 */ /* 0x000fe20000000400 */
[----:B------:R-:W-:-:S03]  /*2380*/  SHF.L.U32 R29, R29, 0x10, RZ ;  /* 0x000000101d1d7819 */ /* 0x000fc600000006ff */
[----:B------:R-:W-:Y:S04]  /*2390*/  STS.U16 [R149+0x40], R31 ;  /* 0x0000401f95007388 */ /* 0x000fe80000000400 */
[----:B------:R-:W-:Y:S01]  /*23a0*/  STS.U16 [R148+0x80], R32 ;  /* 0x0000802094007388 */ /* 0x000fe20000000400 */
[----:B------:R-:W0:Y:S03]  /*23b0*/  S2UR UR25, SR_CTAID.X ;  /* 0x00000000001979c3 */ /* 0x000e260000002500 */
[----:B------:R-:W-:Y:S01]  /*23c0*/  STS.U16 [R147+0xc0], R33 ;  /* 0x0000c02193007388 */ /* 0x000fe20000000400 */
[----:B------:R-:W-:Y:S03]  /*23d0*/  BSSY.RECONVERGENT B0, `(.L_x_637) ;  /* 0x000003c000007945 */ /* 0x000fe60003800200 */
[----:B------:R-:W-:Y:S04]  /*23e0*/  STS.U16 [R146+0x100], R34 ;  /* 0x0001002292007388 */ /* 0x000fe80000000400 */
[----:B------:R-:W-:Y:S01]  /*23f0*/  STS.U16 [R145+0x140], R35 ;  /* 0x0001402391007388 */ /* 0x000fe20000000400 */
[----:B------:R-:W-:-:S03]  /*2400*/  FADD.FTZ R60, R2, UR7 ;  /* 0x00000007023c7e21 */ /* 0x000fc60008010000 */
[----:B------:R-:W-:Y:S01]  /*2410*/  STS.U16 [R144+0x180], R36 ;  /* 0x0001802490007388 */ /* 0x000fe20000000400 */
[----:B------:R-:W-:Y:S01]  /*2420*/  FADD.FTZ R59, R3, UR7 ;  /* 0x00000007033b7e21 */ /* 0x000fe20008010000 */
[----:B------:R-:W-:Y:S02]  /*2430*/  FADD.FTZ R58, R9, UR7 ;  /* 0x00000007093a7e21 */ /* 0x000fe40008010000 */
[----:B------:R-:W-:Y:S01]  /*2440*/  STS.U16 [R142+0x1c0], R37 ;  /* 0x0001c0258e007388 */ /* 0x000fe20000000400 */
[----:B------:R-:W-:Y:S01]  /*2450*/  FADD.FTZ R57, R11, UR7 ;  /* 0x000000070b397e21 */ /* 0x000fe20008010000 */
[----:B------:R-:W-:Y:S01]  /*2460*/  FADD.FTZ R56, R12, UR7 ;  /* 0x000000070c387e21 */ /* 0x000fe20008010000 */
[----:B------:R-:W-:Y:S01]  /*2470*/  FADD.FTZ R55, R14, UR7 ;  /* 0x000000070e377e21 */ /* 0x000fe20008010000 */
[----:B------:R-:W-:Y:S01]  /*2480*/  FADD.FTZ R54, R15, UR7 ;  /* 0x000000070f367e21 */ /* 0x000fe20008010000 */
[----:B------:R-:W-:Y:S01]  /*2490*/  FADD.FTZ R53, R17, UR7 ;  /* 0x0000000711357e21 */ /* 0x000fe20008010000 */
[----:B---3--:R-:W-:Y:S01]  /*24a0*/  STS.U16 [R140+0x200], R38 ;  /* 0x000200268c007388 */ /* 0x008fe20000000400 */
[----:B------:R-:W-:Y:S01]  /*24b0*/  FADD.FTZ R52, R18, UR7 ;  /* 0x0000000712347e21 */ /* 0x000fe20008010000 */
[----:B------:R-:W-:-:S02]  /*24c0*/  FADD.FTZ R51, R24, UR7 ;  /* 0x0000000718337e21 */ /* 0x000fc40008010000 */
[----:B--2---:R-:W-:Y:S04]  /*24d0*/  STS.U16 [R138+0x240], R39 ;  /* 0x000240278a007388 */ /* 0x004fe80000000400 */
[----:B------:R-:W-:Y:S04]  /*24e0*/  STS.U16 [R136+0x280], R40 ;  /* 0x0002802888007388 */ /* 0x000fe80000000400 */
[----:B----4-:R-:W-:Y:S04]  /*24f0*/  STS.U16 [R134+0x2c0], R46 ;  /* 0x0002c02e86007388 */ /* 0x010fe80000000400 */
[----:B-----5:R1:W-:Y:S04]  /*2500*/  STS.U16 [R132+0x300], R47 ;  /* 0x0003002f84007388 */ /* 0x0203e80000000400 */
[----:B------:R2:W-:Y:S04]  /*2510*/  STS.U16 [R130+0x340], R48 ;  /* 0x0003403082007388 */ /* 0x0005e80000000400 */
[----:B------:R3:W-:Y:S04]  /*2520*/  STS.U16 [R128+0x380], R49 ;  /* 0x0003803180007388 */ /* 0x0007e80000000400 */
[----:B------:R4:W-:Y:S01]  /*2530*/  STS.U16 [R126+0x3c0], R50 ;  /* 0x0003c0327e007388 */ /* 0x0009e20000000400 */
[----:B-1----:R-:W-:Y:S01]  /*2540*/  FADD.FTZ R47, R28, UR7 ;  /* 0x000000071c2f7e21 */ /* 0x002fe20008010000 */
[----:B--2---:R-:W-:Y:S01]  /*2550*/  FADD.FTZ R48, R27, UR7 ;  /* 0x000000071b307e21 */ /* 0x004fe20008010000 */
[----:B------:R-:W-:Y:S01]  /*2560*/  FADD.FTZ R46, R29, UR7 ;  /* 0x000000071d2e7e21 */ /* 0x000fe20008010000 */
[----:B---3--:R-:W-:Y:S01]  /*2570*/  FADD.FTZ R49, R26, UR7 ;  /* 0x000000071a317e21 */ /* 0x008fe20008010000 */
[----:B----4-:R-:W-:Y:S01]  /*2580*/  FADD.FTZ R50, R25, UR7 ;  /* 0x0000000719327e21 */ /* 0x010fe20008010000 */
[----:B------:R-:W-:Y:S01]  /*2590*/  NOP ;  /* 0x0000000000007918 */ /* 0x000fe20000000000 */
[----:B0-----:R-:W-:Y:S05]  /*25a0*/  @P5 BRA `(.L_x_638) ;  /* 0x0000000000785947 */ /* 0x001fea0003800000 */
        /* <DEDUP_REMOVED lines=30> */
.L_x_638:
[----:B------:R-:W-:Y:S05]  /*2790*/  BSYNC.RECONVERGENT B0 ;  /* 0x0000000000007941 */ /* 0x000fea0003800200 */
.L_x_637:
[----:B------:R-:W-:Y:S01]  /*27a0*/  FSETP.GTU.FTZ.AND P5, PT, R60, 20, PT ;  /* 0x41a000003c00780b */ /* 0x000fe20003fbc000 */
[----:B------:R-:W-:-:S12]  /*27b0*/  BSSY.RECONVERGENT B0, `(.L_x_639) ;  /* 0x0000020000007945 */ /* 0x000fd80003800200 */
        /* <DEDUP_REMOVED lines=31> */
.L_x_640:
[----:B------:R-:W-:Y:S05]  /*29b0*/  BSYNC.RECONVERGENT B0 ;  /* 0x0000000000007941 */ /* 0x000fea0003800200 */
.L_x_639:
[----:B------:R-:W-:Y:S01]  /*29c0*/  FSETP.GTU.FTZ.AND P5, PT, R59, 20, PT ;  /* 0x41a000003b00780b */ /* 0x000fe20003fbc000 */
[----:B------:R-:W-:-:S12]  /*29d0*/  BSSY.RECONVERGENT B0, `(.L_x_641) ;  /* 0x0000020000007945 */ /* 0x000fd80003800200 */
[----:B------:R-:W-:Y:S05]  /*29e0*/  @P5 BRA `(.L_x_642) ;  /* 0x0000000000785947 */ /* 0x000fea0003800000 */
        /* <DEDUP_REMOVED lines=30> */
.L_x_642:
[----:B------:R-:W-:Y:S05]  /*2bd0*/  BSYNC.RECONVERGENT B0 ;  /* 0x0000000000007941 */ /* 0x000fea0003800200 */
.L_x_641:
[----:B------:R-:W-:Y:S01]  /*2be0*/  FSETP.GTU.FTZ.AND P5, PT, R58, 20, PT ;  /* 0x41a000003a00780b */ /* 0x000fe20003fbc000 */
[----:B------:R-:W-:-:S12]  /*2bf0*/  BSSY.RECONVERGENT B0, `(.L_x_643) ;  /* 0x0000020000007945 */ /* 0x000fd80003800200 */
[----:B------:R-:W-:Y:S05]  /*2c00*/  @P5 BRA `(.L_x_644) ;  /* 0x0000000000785947 */ /* 0x000fea0003800000 */
        /* <DEDUP_REMOVED lines=30> */
.L_x_644:
[----:B------:R-:W-:Y:S05]  /*2df0*/  BSYNC.RECONVERGENT B0 ;  /* 0x0000000000007941 */ /* 0x000fea0003800200 */
.L_x_643:
        /* <DEDUP_REMOVED lines=33> */
.L_x_646:
[----:B------:R-:W-:Y:S05]  /*3010*/  BSYNC.RECONVERGENT B0 ;  /* 0x0000000000007941 */ /* 0x000fea0003800200 */
.L_x_645:
        /* <DEDUP_REMOVED lines=33> */
.L_x_648:
[----:B------:R-:W-:Y:S05]  /*3230*/  BSYNC.RECONVERGENT B0 ;  /* 0x0000000000007941 */ /* 0x000fea0003800200 */
.L_x_647:
        /* <DEDUP_REMOVED lines=33> */
.L_x_650:
[----:B------:R-:W-:Y:S05]  /*3450*/  BSYNC.RECONVERGENT B0 ;  /* 0x0000000000007941 */ /* 0x000fea0003800200 */
.L_x_649:
        /* <DEDUP_REMOVED lines=33> */
.L_x_652:
[----:B------:R-:W-:Y:S05]  /*3670*/  BSYNC.RECONVERGENT B0 ;  /* 0x0000000000007941 */ /* 0x000fea0003800200 */
.L_x_651:
        /* <DEDUP_REMOVED lines=33> */
.L_x_654:
[----:B------:R-:W-:Y:S05]  /*3890*/  BSYNC.RECONVERGENT B0 ;  /* 0x0000000000007941 */ /* 0x000fea0003800200 */
.L_x_653:
        /* <DEDUP_REMOVED lines=33> */
.L_x_656:
[----:B------:R-:W-:Y:S05]  /*3ab0*/  BSYNC.RECONVERGENT B0 ;  /* 0x0000000000007941 */ /* 0x000fea0003800200 */
.L_x_655:
        /* <DEDUP_REMOVED lines=33> */
.L_x_658:
[----:B------:R-:W-:Y:S05]  /*3cd0*/  BSYNC.RECONVERGENT B0 ;  /* 0x0000000000007941 */ /* 0x000fea0003800200 */
.L_x_657:
        /* <DEDUP_REMOVED lines=33> */
.L_x_660:
[----:B------:R-:W-:Y:S05]  /*3ef0*/  BSYNC.RECONVERGENT B0 ;  /* 0x0000000000007941 */ /* 0x000fea0003800200 */
.L_x_659:
        /* <DEDUP_REMOVED lines=33> */
.L_x_662:
[----:B------:R-:W-:Y:S05]  /*4110*/  BSYNC.RECONVERGENT B0 ;  /* 0x0000000000007941 */ /* 0x000fea0003800200 */
.L_x_661:
        /* <DEDUP_REMOVED lines=33> */
.L_x_664:
[----:B------:R-:W-:Y:S05]  /*4330*/  BSYNC.RECONVERGENT B0 ;  /* 0x0000000000007941 */ /* 0x000fea0003800200 */
.L_x_663:
        /* <DEDUP_REMOVED lines=33> */
.L_x_666:
[----:B------:R-:W-:Y:S05]  /*4550*/  BSYNC.RECONVERGENT B0 ;  /* 0x0000000000007941 */ /* 0x000fea0003800200 */
.L_x_665:
        /* <DEDUP_REMOVED lines=33> */
.L_x_668:
[----:B------:R-:W-:Y:S05]  /*4770*/  BSYNC.RECONVERGENT B0 ;  /* 0x0000000000007941 */ /* 0x000fea0003800200 */
.L_x_667:
[----:B------:R-:W0:Y:S01]  /*4780*/  LDCU.128 UR12, c[0x0][0x410] ;  /* 0x00008200ff0c77ac */ /* 0x000e220008000c00 */
[----:B------:R-:W1:Y:S01]  /*4790*/  S2UR UR28, SR_CTAID.Y ;  /* 0x00000000001c79c3 */ /* 0x000e620000002600 */
[----:B------:R-:W-:Y:S01]  /*47a0*/  P2R R92, PR, RZ, 0x1 ;  /* 0x00000001ff5c7803 */ /* 0x000fe20000000000 */
[----:B------:R-:W2:Y:S01]  /*47b0*/  LDS.U16 R39, [R165+0x2] ;  /* 0x00000200a5277984 */ /* 0x000ea20000000400 */
[----:B------:R-:W-:Y:S01]  /*47c0*/  UMOV UR8, UR26 ;  /* 0x0000001a00087c82 */ /* 0x000fe20008000000 */
[----:B------:R-:W-:Y:S01]  /*47d0*/  UMOV UR9, URZ ;  /* 0x000000ff00097c82 */ /* 0x000fe20008000000 */
[C---:B------:R-:W-:Y:S01]  /*47e0*/  LOP3.LUT P0, RZ, R45.reuse, 0x40, RZ, 0xc0, !PT ;  /* 0x000000402dff7812 */ /* 0x040fe2000780c0ff */
[----:B------:R-:W3:Y:S01]  /*47f0*/  LDS.U16 R38, [R164+0x4] ;  /* 0x00000400a4267984 */ /* 0x000ee20000000400 */
[----:B------:R-:W-:Y:S02]  /*4800*/  PRMT R9, RZ, 0x7610, R9 ;  /* 0x00007610ff097816 */ /* 0x000fe40000000009 */
[----:B------:R-:W-:Y:S01]  /*4810*/  P2R R91, PR, RZ, 0x1 ;  /* 0x00000001ff5b7803 */ /* 0x000fe20000000000 */
[----:B------:R-:W4:Y:S01]  /*4820*/  LDS.U16 R37, [R163+0x6] ;  /* 0x00000600a3257984 */ /* 0x000f220000000400 */
[----:B------:R-:W-:-:S02]  /*4830*/  LOP3.LUT P0, RZ, R45, 0x80, RZ, 0xc0, !PT ;  /* 0x000000802dff7812 */ /* 0x000fc4000780c0ff */
[----:B------:R-:W-:Y:S01]  /*4840*/  PRMT R11, RZ, 0x7610, R11 ;  /* 0x00007610ff0b7816 */ /* 0x000fe2000000000b */
[----:B------:R-:W5:Y:S01]  /*4850*/  LDS.U16 R36, [R162+0x8] ;  /* 0x00000800a2247984 */ /* 0x000f620000000400 */
[----:B------:R-:W-:Y:S01]  /*4860*/  P2R R90, PR, RZ, 0x1 ;  /* 0x00000001ff5a7803 */ /* 0x000fe20000000000 */
[----:B0-----:R-:W-:Y:S02]  /*4870*/  UIMAD.WIDE.U32 UR30, UR25, UR12, UR8 ;  /* 0x0000000c191e72a5 */ /* 0x001fe4000f8e0008 */
[----:B------:R-:W0:Y:S01]  /*4880*/  LDS.U16 R35, [R161+0xa] ;  /* 0x00000a00a1237984 */ /* 0x000e220000000400 */
[----:B------:R-:W-:Y:S01]  /*4890*/  UIMAD UR13, UR25, UR13, URZ ;  /* 0x0000000d190d72a4 */ /* 0x000fe2000f8e02ff */
[C---:B------:R-:W-:Y:S02]  /*48a0*/  LOP3.LUT P0, RZ, R45.reuse, 0x100, RZ, 0xc0, !PT ;  /* 0x000001002dff7812 */ /* 0x040fe4000780c0ff */
[----:B------:R-:W0:Y:S01]  /*48b0*/  LDS.U16 R34, [R160+0xc] ;  /* 0x00000c00a0227984 */ /* 0x000e220000000400 */
[----:B------:R-:W-:Y:S01]  /*48c0*/  UIADD3 UR13, UPT, UPT, UR31, UR13, URZ ;  /* 0x0000000d1f0d7290 */ /* 0x000fe2000fffe0ff */
[----:B------:R-:W-:Y:S01]  /*48d0*/  P2R R89, PR, RZ, 0x1 ;  /* 0x00000001ff597803 */ /* 0x000fe20000000000 */
[----:B------:R-:W-:Y:S01]  /*48e0*/  UMOV UR12, UR30 ;  /* 0x0000001e000c7c82 */ /* 0x000fe20008000000 */
[----:B------:R-:W0:Y:S01]  /*48f0*/  LDS.U16 R33, [R159+0xe] ;  /* 0x00000e009f217984 */ /* 0x000e220000000400 */
[----:B-1----:R-:W-:Y:S01]  /*4900*/  UIMAD.WIDE.U32 UR12, UR28, UR14, UR12 ;  /* 0x0000000e1c0c72a5 */ /* 0x002fe2000f8e000c */
[----:B------:R-:W-:-:S02]  /*4910*/  LOP3.LUT P0, RZ, R45, 0x200, RZ, 0xc0, !PT ;  /* 0x000002002dff7812 */ /* 0x000fc4000780c0ff */
[----:B------:R-:W1:Y:S01]  /*4920*/  LDS.U16 R32, [R158+0x10] ;  /* 0x000010009e207984 */ /* 0x000e620000000400 */
[----:B------:R-:W-:Y:S01]  /*4930*/  UIMAD UR15, UR28, UR15, UR13 ;  /* 0x0000000f1c0f72a4 */ /* 0x000fe2000f8e020d */
[----:B------:R-:W-:Y:S02]  /*4940*/  P2R R88, PR, RZ, 0x1 ;  /* 0x00000001ff587803 */ /* 0x000fe40000000000 */
[----:B------:R-:W-:Y:S01]  /*4950*/  IADD3 R3, P5, PT, R77, UR12, RZ ;  /* 0x0000000c4d037c10 */ /* 0x000fe2000ffbe0ff */
[----:B------:R-:W1:Y:S01]  /*4960*/  LDS.U16 R31, [R157+0x12] ;  /* 0x000012009d1f7984 */ /* 0x000e620000000400 */
[----:B------:R-:W-:Y:S02]  /*4970*/  LOP3.LUT P0, RZ, R45, 0x400, RZ, 0xc0, !PT ;  /* 0x000004002dff7812 */ /* 0x000fe4000780c0ff */
[----:B------:R-:W-:Y:S01]  /*4980*/  IADD3.X R4, PT, PT, RZ, UR15, RZ, P5, !PT ;  /* 0x0000000fff047c10 */ /* 0x000fe2000affe4ff */
[----:B------:R-:W1:Y:S01]  /*4990*/  LDS.U16 R30, [R156+0x14] ;  /* 0x000014009c1e7984 */ /* 0x000e620000000400 */
[----:B------:R-:W-:-:S02]  /*49a0*/  PRMT R12, RZ, 0x7610, R12 ;  /* 0x00007610ff0c7816 */ /* 0x000fc4000000000c */
[----:B------:R-:W2:Y:S01]  /*49b0*/  LDCU.128 UR12, c[0x0][0x420] ;  /* 0x00008400ff0c77ac */ /* 0x000ea20008000c00 */
[----:B------:R-:W1:Y:S01]  /*49c0*/  LDS.U16 R26, [R155+0x16] ;  /* 0x000016009b1a7984 */ /* 0x000e620000000400 */
[----:B------:R-:W-:Y:S02]  /*49d0*/  PRMT R14, RZ, 0x7610, R14 ;  /* 0x00007610ff0e7816 */ /* 0x000fe4000000000e */
[----:B------:R-:W-:Y:S01]  /*49e0*/  P2R R93, PR, RZ, 0x2 ;  /* 0x00000002ff5d7803 */ /* 0x000fe20000000000 */
[----:B------:R-:W1:Y:S01]  /*49f0*/  LDS.U16 R28, [R154+0x18] ;  /* 0x000018009a1c7984 */ /* 0x000e620000000400 */
[C---:B------:R-:W-:Y:S02]  /*4a00*/  LOP3.LUT P1, RZ, R45.reuse, 0x20, RZ, 0xc0, !PT ;  /* 0x000000202dff7812 */ /* 0x040fe4000782c0ff */
[----:B------:R-:W-:Y:S01]  /*4a10*/  P2R R94, PR, RZ, 0x4 ;  /* 0x00000004ff5e7803 */ /* 0x000fe20000000000 */
[----:B------:R-:W1:Y:S01]  /*4a20*/  LDS.U16 R27, [R153+0x1a] ;  /* 0x00001a00991b7984 */ /* 0x000e620000000400 */
[----:B------:R-:W-:-:S02]  /*4a30*/  LOP3.LUT P2, RZ, R45, 0x10, RZ, 0xc0, !PT ;  /* 0x000000102dff7812 */ /* 0x000fc4000784c0ff */
[----:B------:R-:W-:Y:S01]  /*4a40*/  P2R R95, PR, RZ, 0x8 ;  /* 0x00000008ff5f7803 */ /* 0x000fe20000000000 */
[----:B------:R-:W1:Y:S01]  /*4a50*/  LDS.U16 R25, [R152+0x1c] ;  /* 0x00001c0098197984 */ /* 0x000e620000000400 */
[C---:B------:R-:W-:Y:S02]  /*4a60*/  LOP3.LUT P3, RZ, R45.reuse, 0x8, RZ, 0xc0, !PT ;  /* 0x000000082dff7812 */ /* 0x040fe4000786c0ff */
[----:B------:R-:W-:Y:S01]  /*4a70*/  P2R R96, PR, RZ, 0x10 ;  /* 0x00000010ff607803 */ /* 0x000fe20000000000 */
[----:B------:R-:W1:Y:S01]  /*4a80*/  LDS.U16 R97, [R151+0x1e] ;  /* 0x00001e0097617984 */ /* 0x000e620000000400 */
[----:B--2---:R-:W-:Y:S01]  /*4a90*/  UIMAD.WIDE.U32 UR30, UR25, UR12, UR8 ;  /* 0x0000000c191e72a5 */ /* 0x004fe2000f8e0008 */
[----:B------:R-:W-:Y:S02]  /*4aa0*/  LOP3.LUT P4, RZ, R45, 0x4, RZ, 0xc0, !PT ;  /* 0x000000042dff7812 */ /* 0x000fe4000788c0ff */
[----:B------:R-:W-:Y:S01]  /*4ab0*/  PRMT R15, RZ, 0x7610, R15 ;  /* 0x00007610ff0f7816 */ /* 0x000fe2000000000f */
[----:B------:R-:W-:Y:S01]  /*4ac0*/  UIMAD UR13, UR25, UR13, UR31 ;  /* 0x0000000d190d72a4 */ /* 0x000fe2000f8e021f */
[----:B------:R-:W-:-:S02]  /*4ad0*/  PRMT R17, RZ, 0x7610, R17 ;  /* 0x00007610ff117816 */ /* 0x000fc40000000011 */
[----:B------:R-:W-:Y:S01]  /*4ae0*/  UMOV UR12, UR30 ;  /* 0x0000001e000c7c82 */ /* 0x000fe20008000000 */
[----:B------:R-:W-:Y:S01]  /*4af0*/  PRMT R18, RZ, 0x7610, R18 ;  /* 0x00007610ff127816 */ /* 0x000fe20000000012 */
[----:B------:R-:W-:Y:S01]  /*4b00*/  UIMAD.WIDE.U32 UR12, UR28, UR14, UR12 ;  /* 0x0000000e1c0c72a5 */ /* 0x000fe2000f8e000c */
[----:B------:R-:W-:Y:S02]  /*4b10*/  PRMT R24, RZ, 0x7610, R24 ;  /* 0x00007610ff187816 */ /* 0x000fe40000000018 */
[----:B------:R-:W-:Y:S01]  /*4b20*/  PRMT R29, RZ, 0x7610, R29 ;  /* 0x00007610ff1d7816 */ /* 0x000fe2000000001d */
[----:B------:R-:W-:Y:S01]  /*4b30*/  UIMAD UR15, UR28, UR15, UR13 ;  /* 0x0000000f1c0f72a4 */ /* 0x000fe2000f8e020d */
[----:B------:R-:W-:Y:S02]  /*4b40*/  LOP3.LUT P6, RZ, R45, 0x1, RZ, 0xc0, !PT ;  /* 0x000000012dff7812 */ /* 0x000fe400078cc0ff */
[----:B------:R-:W-:Y:S02]  /*4b50*/  PRMT R40, RZ, 0x7610, R40 ;  /* 0x00007610ff287816 */ /* 0x000fe40000000028 */
[----:B------:R-:W-:-:S02]  /*4b60*/  PRMT R81, RZ, 0x7610, R81 ;  /* 0x00007610ff517816 */ /* 0x000fc40000000051 */
[----:B------:R-:W-:Y:S02]  /*4b70*/  PRMT R82, RZ, 0x7610, R82 ;  /* 0x00007610ff527816 */ /* 0x000fe40000000052 */
[----:B------:R-:W-:Y:S02]  /*4b80*/  PRMT R83, RZ, 0x7610, R83 ;  /* 0x00007610ff537816 */ /* 0x000fe40000000053 */
[----:B------:R-:W-:Y:S02]  /*4b90*/  PRMT R84, RZ, 0x7610, R84 ;  /* 0x00007610ff547816 */ /* 0x000fe40000000054 */
[----:B------:R-:W-:Y:S02]  /*4ba0*/  PRMT R86, RZ, 0x7610, R86 ;  /* 0x00007610ff567816 */ /* 0x000fe40000000056 */
[----:B------:R-:W-:Y:S02]  /*4bb0*/  PRMT R87, RZ, 0x7610, R87 ;  /* 0x00007610ff577816 */ /* 0x000fe40000000057 */
[----:B------:R-:W-:-:S02]  /*4bc0*/  SHF.L.U32 R39, R39, 0x10, RZ ;  /* 0x0000001027277819 */ /* 0x000fc400000006ff */
[----:B---3--:R-:W-:Y:S02]  /*4bd0*/  SHF.L.U32 R38, R38, 0x10, RZ ;  /* 0x0000001026267819 */ /* 0x008fe400000006ff */
[----:B----4-:R-:W-:Y:S01]  /*4be0*/  SHF.L.U32 R37, R37, 0x10, RZ ;  /* 0x0000001025257819 */ /* 0x010fe200000006ff */
[----:B-----5:R-:W-:Y:S01]  /*4bf0*/  IMAD.U32 R36, R36, 0x10000, RZ ;  /* 0x0001000024247824 */ /* 0x020fe200078e00ff */
[----:B------:R-:W-:Y:S01]  /*4c00*/  IADD3 R0, P5, PT, R77, UR12, RZ ;  /* 0x0000000c4d007c10 */ /* 0x000fe2000ffbe0ff */
[----:B------:R-:W2:Y:S04]  /*4c10*/  LDCU.64 UR12, c[0x0][0x488] ;  /* 0x00009100ff0c77ac */ /* 0x000ea80008000a00 */
[----:B------:R-:W-:Y:S02]  /*4c20*/  IMAD.X R5, RZ, RZ, UR15, P5 ;  /* 0x0000000fff057e24 */ /* 0x000fe4000a8e06ff */
[----:B0-----:R-:W-:-:S02]  /*4c30*/  IMAD.U32 R35, R35, 0x10000, RZ ;  /* 0x0001000023237824 */ /* 0x001fc400078e00ff */
[----:B------:R-:W-:Y:S02]  /*4c40*/  IMAD.U32 R34, R34, 0x10000, RZ ;  /* 0x0001000022227824 */ /* 0x000fe400078e00ff */
[----:B------:R-:W-:Y:S01]  /*4c50*/  IMAD.U32 R33, R33, 0x10000, RZ ;  /* 0x0001000021217824 */ /* 0x000fe200078e00ff */
[----:B-1----:R-:W-:Y:S01]  /*4c60*/  SHF.L.U32 R32, R32, 0x10, RZ ;  /* 0x0000001020207819 */ /* 0x002fe200000006ff */
[----:B------:R-:W-:Y:S01]  /*4c70*/  IMAD.U32 R31, R31, 0x10000, RZ ;  /* 0x000100001f1f7824 */ /* 0x000fe200078e00ff */
[----:B------:R-:W-:Y:S01]  /*4c80*/  SHF.L.U32 R30, R30, 0x10, RZ ;  /* 0x000000101e1e7819 */ /* 0x000fe200000006ff */
[----:B------:R-:W-:Y:S01]  /*4c90*/  IMAD.U32 R26, R26, 0x10000, RZ ;  /* 0x000100001a1a7824 */ /* 0x000fe200078e00ff */
[----:B------:R-:W-:Y:S01]  /*4ca0*/  SHF.L.U32 R28, R28, 0x10, RZ ;  /* 0x000000101c1c7819 */ /* 0x000fe200000006ff */
[----:B------:R-:W-:Y:S01]  /*4cb0*/  IMAD.U32 R27, R27, 0x10000, RZ ;  /* 0x000100001b1b7824 */ /* 0x000fe200078e00ff */
[----:B------:R-:W0:Y:S01]  /*4cc0*/  LDCU.64 UR14, c[0x0][0x510] ;  /* 0x0000a200ff0e77ac */ /* 0x000e220008000a00 */
[----:B--2---:R-:W-:Y:S01]  /*4cd0*/  LEA R2, P5, R3, UR12, 0x1 ;  /* 0x0000000c03027c11 */ /* 0x004fe2000f8a08ff */
[----:B------:R-:W-:Y:S01]  /*4ce0*/  IMAD.U32 R25, R25, 0x10000, RZ ;  /* 0x0001000019197824 */ /* 0x000fe200078e00ff */
[----:B------:R-:W-:Y:S01]  /*4cf0*/  SHF.L.U32 R97, R97, 0x10, RZ ;  /* 0x0000001061617819 */ /* 0x000fe200000006ff */
[----:B------:R-:W1:Y:S01]  /*4d00*/  LDCU.64 UR30, c[0x0][0x490] ;  /* 0x00009200ff1e77ac */ /* 0x000e620008000a00 */
[----:B------:R-:W-:Y:S01]  /*4d10*/  LEA.HI.X R3, R3, UR13, R4, 0x1, P5 ;  /* 0x0000000d03037c11 */ /* 0x000fe2000a8f0c04 */
[----:B------:R-:W2:Y:S02]  /*4d20*/  LDCU.64 UR12, c[0x0][0x478] ;  /* 0x00008f00ff0c77ac */ /* 0x000ea40008000a00 */
[----:B--2---:R-:W-:-:S04]  /*4d30*/  LEA R4, P5, R0, UR12, 0x1 ;  /* 0x0000000c00047c11 */ /* 0x004fc8000f8a08ff */
[----:B------:R-:W-:Y:S01]  /*4d40*/  LEA.HI.X R5, R0, UR13, R5, 0x1, P5 ;  /* 0x0000000d00057c11 */ /* 0x000fe2000a8f0c05 */
[----:B------:R-:W2:Y:S01]  /*4d50*/  LDCU.64 UR12, c[0x0][0x508] ;  /* 0x0000a100ff0c77ac */ /* 0x000ea20008000a00 */
[----:B------:R-:W-:Y:S01]  /*4d60*/  LDS.U16 R0, [R129] ;  /* 0x0000000081007984 */ /* 0x000fe20000000400 */
[----:B------:R-:W-:Y:S01]  /*4d70*/  BAR.SYNC.DEFER_BLOCKING 0x0 ;  /* 0x0000000000007b1d */ /* 0x000fe20000010000 */
[----:B------:R-:W-:-:S05]  /*4d80*/  LOP3.LUT P5, RZ, R45, 0x2, RZ, 0xc0, !PT ;  /* 0x000000022dff7812 */ /* 0x000fca00078ac0ff */
[----:B------:R-:W3:Y:S01]  /*4d90*/  @!P0 LDG.E.U16 R9, desc[UR34][R2.64] ;  /* 0x0000002202098981 */ /* 0x000ee2000c1e1500 */
[----:B------:R-:W-:-:S03]  /*4da0*/  ISETP.NE.AND P0, PT, R88, RZ, PT ;  /* 0x000000ff5800720c */ /* 0x000fc60003f05270 */
[----:B------:R-:W4:Y:S04]  /*4db0*/  @!P1 LDG.E.U16 R17, desc[UR34][R2.64+0x140] ;  /* 0x0001402202119981 */ /* 0x000f28000c1e1500 */
[----:B------:R-:W5:Y:S04]  /*4dc0*/  @!P2 LDG.E.U16 R18, desc[UR34][R2.64+0x180] ;  /* 0x000180220212a981 */ /* 0x000f68000c1e1500 */
[----:B------:R-:W2:Y:S04]  /*4dd0*/  @!P3 LDG.E.U16 R24, desc[UR34][R2.64+0x1c0] ;  /* 0x0001c0220218b981 */ /* 0x000ea8000c1e1500 */
[----:B------:R-:W4:Y:S01]  /*4de0*/  @!P0 LDG.E.U16 R11, desc[UR34][R2.64+0x40] ;  /* 0x00004022020b8981 */ /* 0x000f22000c1e1500 */
[----:B------:R-:W-:-:S03]  /*4df0*/  ISETP.NE.AND P0, PT, R89, RZ, PT ;  /* 0x000000ff5900720c */ /* 0x000fc60003f05270 */
[----:B------:R-:W2:Y:S04]  /*4e00*/  @!P4 LDG.E.U16 R29, desc[UR34][R2.64+0x200] ;  /* 0x00020022021dc981 */ /* 0x000ea8000c1e1500 */
[----:B------:R-:W2:Y:S04]  /*4e10*/  @!P5 LDG.E.U16 R40, desc[UR34][R2.64+0x240] ;  /* 0x000240220228d981 */ /* 0x000ea8000c1e1500 */
[----:B------:R-:W2:Y:S04]  /*4e20*/  @!P6 LDG.E.U16 R81, desc[UR34][R2.64+0x280] ;  /* 0x000280220251e981 */ /* 0x000ea8000c1e1500 */
[----:B------:R-:W5:Y:S01]  /*4e30*/  @!P0 LDG.E.U16 R12, desc[UR34][R2.64+0x80] ;  /* 0x00008022020c8981 */ /* 0x000f62000c1e1500 */
[----:B------:R-:W-:-:S13]  /*4e40*/  ISETP.NE.AND P0, PT, R90, RZ, PT ;  /* 0x000000ff5a00720c */ /* 0x000fda0003f05270 */
[----:B------:R-:W2:Y:S01]  /*4e50*/  @!P0 LDG.E.U16 R14, desc[UR34][R2.64+0xc0] ;  /* 0x0000c022020e8981 */ /* 0x000ea2000c1e1500 */
[----:B------:R-:W-:Y:S02]  /*4e60*/  ISETP.NE.AND P0, PT, R91, RZ, PT ;  /* 0x000000ff5b00720c */ /* 0x000fe40003f05270 */
[----:B------:R-:W-:Y:S02]  /*4e70*/  ISETP.NE.AND P1, PT, R93, RZ, PT ;  /* 0x000000ff5d00720c */ /* 0x000fe40003f25270 */
[----:B------:R-:W-:Y:S02]  /*4e80*/  ISETP.NE.AND P2, PT, R94, RZ, PT ;  /* 0x000000ff5e00720c */ /* 0x000fe40003f45270 */
[----:B------:R-:W-:Y:S02]  /*4e90*/  ISETP.NE.AND P3, PT, R95, RZ, PT ;  /* 0x000000ff5f00720c */ /* 0x000fe40003f65270 */
[----:B------:R-:W-:-:S05]  /*4ea0*/  ISETP.NE.AND P4, PT, R96, RZ, PT ;  /* 0x000000ff6000720c */ /* 0x000fca0003f85270 */
[----:B------:R-:W2:Y:S01]  /*4eb0*/  @!P0 LDG.E.U16 R15, desc[UR34][R2.64+0x100] ;  /* 0x00010022020f8981 */ /* 0x000ea2000c1e1500 */
[----:B------:R-:W-:-:S03]  /*4ec0*/  ISETP.NE.AND P0, PT, R92, RZ, PT ;  /* 0x000000ff5c00720c */ /* 0x000fc60003f05270 */
[----:B------:R-:W2:Y:S04]  /*4ed0*/  @!P1 LDG.E.U16 R83, desc[UR34][R2.64+0x300] ;  /* 0x0003002202539981 */ /* 0x000ea8000c1e1500 */
[----:B------:R-:W2:Y:S04]  /*4ee0*/  @!P2 LDG.E.U16 R84, desc[UR34][R2.64+0x340] ;  /* 0x000340220254a981 */ /* 0x000ea8000c1e1500 */
[----:B------:R-:W2:Y:S04]  /*4ef0*/  @!P3 LDG.E.U16 R86, desc[UR34][R2.64+0x380] ;  /* 0x000380220256b981 */ /* 0x000ea8000c1e1500 */
[----:B------:R-:W2:Y:S04]  /*4f00*/  @!P0 LDG.E.U16 R82, desc[UR34][R2.64+0x2c0] ;  /* 0x0002c02202528981 */ /* 0x000ea8000c1e1500 */
[----:B------:R-:W2:Y:S01]  /*4f10*/  @!P4 LDG.E.U16 R87, desc[UR34][R2.64+0x3c0] ;  /* 0x0003c0220257c981 */ /* 0x000ea2000c1e1500 */
        /* <DEDUP_REMOVED lines=19> */
[----:B---3--:R-:W-:Y:S04]  /*5050*/  STS.U16 [R150], R9 ;  /* 0x0000000996007388 */ /* 0x008fe80000000400 */
[----:B----4-:R-:W-:Y:S04]  /*5060*/  STS.U16 [R149+0x40], R11 ;  /* 0x0000400b95007388 */ /* 0x010fe80000000400 */
[----:B-----5:R-:W-:Y:S04]  /*5070*/  STS.U16 [R148+0x80], R12 ;  /* 0x0000800c94007388 */ /* 0x020fe80000000400 */
[----:B--2---:R-:W-:Y:S04]  /*5080*/  STS.U16 [R147+0xc0], R14 ;  /* 0x0000c00e93007388 */ /* 0x004fe80000000400 */
[----:B------:R-:W-:Y:S04]  /*5090*/  STS.U16 [R146+0x100], R15 ;  /* 0x0001000f92007388 */ /* 0x000fe80000000400 */
[----:B------:R2:W-:Y:S04]  /*50a0*/  STS.U16 [R145+0x140], R17 ;  /* 0x0001401191007388 */ /* 0x0005e80000000400 */
[----:B------:R3:W-:Y:S04]  /*50b0*/  STS.U16 [R144+0x180], R18 ;  /* 0x0001801290007388 */ /* 0x0007e80000000400 */
[----:B------:R4:W-:Y:S04]  /*50c0*/  STS.U16 [R142+0x1c0], R24 ;  /* 0x0001c0188e007388 */ /* 0x0009e80000000400 */
[----:B------:R-:W-:Y:S04]  /*50d0*/  STS.U16 [R140+0x200], R29 ;  /* 0x0002001d8c007388 */ /* 0x000fe80000000400 */
[----:B------:R5:W-:Y:S04]  /*50e0*/  STS.U16 [R138+0x240], R40 ;  /* 0x000240288a007388 */ /* 0x000be80000000400 */
[----:B------:R0:W-:Y:S04]  /*50f0*/  STS.U16 [R136+0x280], R81 ;  /* 0x0002805188007388 */ /* 0x0001e80000000400 */
[----:B------:R-:W-:Y:S04]  /*5100*/  STS.U16 [R134+0x2c0], R82 ;  /* 0x0002c05286007388 */ /* 0x000fe80000000400 */
[----:B------:R1:W-:Y:S04]  /*5110*/  STS.U16 [R132+0x300], R83 ;  /* 0x0003005384007388 */ /* 0x0003e80000000400 */
[----:B------:R1:W-:Y:S04]  /*5120*/  STS.U16 [R130+0x340], R84 ;  /* 0x0003405482007388 */ /* 0x0003e80000000400 */
[----:B------:R1:W-:Y:S04]  /*5130*/  STS.U16 [R128+0x380], R86 ;  /* 0x0003805680007388 */ /* 0x0003e80000000400 */
[----:B------:R1:W-:Y:S01]  /*5140*/  STS.U16 [R126+0x3c0], R87 ;  /* 0x0003c0577e007388 */ /* 0x0003e20000000400 */
[----:B------:R-:W-:-:S03]  /*5150*/  NOP ;  /* 0x0000000000007918 */ /* 0x000fc60000000000 */
[----:B------:R-:W1:Y:S04]  /*5160*/  LDS.U16 R11, [R129] ;  /* 0x00000000810b7984 */ /* 0x000e680000000400 */
[----:B------:R-:W-:Y:S04]  /*5170*/  LDS.U16 R12, [R165+0x2] ;  /* 0x00000200a50c7984 */ /* 0x000fe80000000400 */
[----:B------:R-:W-:Y:S04]  /*5180*/  LDS.U16 R14, [R164+0x4] ;  /* 0x00000400a40e7984 */ /* 0x000fe80000000400 */
[----:B------:R-:W-:Y:S04]  /*5190*/  LDS.U16 R15, [R163+0x6] ;  /* 0x00000600a30f7984 */ /* 0x000fe80000000400 */
[----:B------:R-:W1:Y:S04]  /*51a0*/  LDS.U16 R82, [R162+0x8] ;  /* 0x00000800a2527984 */ /* 0x000e680000000400 */
[----:B------:R-:W1:Y:S04]  /*51b0*/  LDS.U16 R9, [R161+0xa] ;  /* 0x00000a00a1097984 */ /* 0x000e680000000400 */
[----:B------:R-:W-:Y:S04]  /*51c0*/  LDS.U16 R3, [R160+0xc] ;  /* 0x00000c00a0037984 */ /* 0x000fe80000000400 */
[----:B------:R-:W-:Y:S04]  /*51d0*/  LDS.U16 R2, [R159+0xe] ;  /* 0x00000e009f027984 */ /* 0x000fe80000000400 */
[----:B------:R-:W1:Y:S04]  /*51e0*/  LDS.U16 R96, [R158+0x10] ;  /* 0x000010009e607984 */ /* 0x000e680000000400 */
[----:B------:R-:W1:Y:S04]  /*51f0*/  LDS.U16 R104, [R157+0x12] ;  /* 0x000012009d687984 */ /* 0x000e680000000400 */
[----:B------:R-:W1:Y:S04]  /*5200*/  LDS.U16 R103, [R156+0x14] ;  /* 0x000014009c677984 */ /* 0x000e680000000400 */
[----:B------:R-:W1:Y:S04]  /*5210*/  LDS.U16 R102, [R155+0x16] ;  /* 0x000016009b667984 */ /* 0x000e680000000400 */
        /* <DEDUP_REMOVED lines=17> */
[----:B0-----:R-:W-:-:S11]  /*5330*/  PRMT R81, RZ, 0x7610, R81 ;  /* 0x00007610ff517816 */ /* 0x001fd60000000051 */
        /* <DEDUP_REMOVED lines=27> */
[----:B------:R-:W-:-:S05]  /*54f0*/  SHF.L.U32 R11, R11, 0x10, RZ ;  /* 0x000000100b0b7819 */ /* 0x000fca00000006ff */
[----:B0-----:R-:W-:-:S06]  /*5500*/  FMUL.FTZ R5, R11, -1.4426950216293334961 ;  /* 0xbfb8aa3b0b057820 */ /* 0x001fcc0000410000 */
[----:B------:R-:W-:Y:S01]  /*5510*/  MUFU.EX2 R5, R5 ;  /* 0x0000000500057308 */ /* 0x000fe20000000800 */
[----:B------:R-:W-:Y:S01]  /*5520*/  IMAD.U32 R82, R82, 0x10000, RZ ;  /* 0x0001000052527824 */ /* 0x000fe200078e00ff */
[----:B------:R-:W-:Y:S01]  /*5530*/  SHF.L.U32 R0, R0, 0x10, RZ ;  /* 0x0000001000007819 */ /* 0x000fe200000006ff */
[----:B------:R-:W-:Y:S01]  /*5540*/  IMAD.U32 R9, R9, 0x10000, RZ ;  /* 0x0001000009097824 */ /* 0x000fe200078e00ff */
[----:B------:R-:W-:-:S05]  /*5550*/  SHF.L.U32 R96, R96, 0x10, RZ ;  /* 0x0000001060607819 */ /* 0x000fca00000006ff */
[----:B------:R-:W-:-:S04]  /*5560*/  FMUL.FTZ R105, R96, -1.4426950216293334961 ;  /* 0xbfb8aa3b60697820 */ /* 0x000fc80000410000 */
[----:B------:R-:W0:Y:S01]  /*5570*/  MUFU.EX2 R106, R105 ;  /* 0x00000069006a7308 */ /* 0x000e220000000800 */
[----:B------:R-:W-:-:S05]  /*5580*/  SHF.L.U32 R104, R104, 0x10, RZ ;  /* 0x0000001068687819 */ /* 0x000fca00000006ff */
[----:B------:R-:W-:Y:S01]  /*5590*/  FMUL.FTZ R107, R104, -1.4426950216293334961 ;  /* 0xbfb8aa3b686b7820 */ /* 0x000fe20000410000 */
[----:B------:R-:W-:-:S03]  /*55a0*/  SHF.L.U32 R103, R103, 0x10, RZ ;  /* 0x0000001067677819 */ /* 0x000fc600000006ff */
[----:B------:R-:W-:Y:S01]  /*55b0*/  MUFU.EX2 R105, R107 ;  /* 0x0000006b00697308 */ /* 0x000fe20000000800 */
[----:B0-----:R-:W-:Y:S01]  /*55c0*/  FADD.FTZ R106, R106, 1 ;  /* 0x3f8000006a6a7421 */ /* 0x001fe20000010000 */
[----:B--2---:R0:W-:Y:S04]  /*55d0*/  STS.U16 [R150], R88 ;  /* 0x0000005896007388 */ /* 0x0041e80000000400 */
[----:B---3--:R1:W-:Y:S01]  /*55e0*/  STS.U16 [R149+0x40], R17 ;  /* 0x0000401195007388 */ /* 0x0083e20000000400 */
[----:B0-----:R-:W-:-:S03]  /*55f0*/  SHF.L.U32 R88, R12, 0x10, RZ ;  /* 0x000000100c587819 */ /* 0x001fc600000006ff */
[----:B----4-:R-:W-:Y:S04]  /*5600*/  STS.U16 [R148+0x80], R18 ;  /* 0x0000801294007388 */ /* 0x010fe80000000400 */
[----:B-----5:R-:W-:Y:S04]  /*5610*/  STS.U16 [R147+0xc0], R24 ;  /* 0x0000c01893007388 */ /* 0x020fe80000000400 */
[----:B------:R-:W-:Y:S01]  /*5620*/  STS.U16 [R146+0x100], R40 ;  /* 0x0001002892007388 */ /* 0x000fe20000000400 */
[----:B-1----:R-:W-:-:S03]  /*5630*/  FMUL.FTZ R17, R88, -1.4426950216293334961 ;  /* 0xbfb8aa3b58117820 */ /* 0x002fc60000410000 */
[----:B------:R-:W-:Y:S04]  /*5640*/  STS.U16 [R145+0x140], R81 ;  /* 0x0001405191007388 */ /* 0x000fe80000000400 */
[----:B------:R-:W-:Y:S04]  /*5650*/  STS.U16 [R144+0x180], R83 ;  /* 0x0001805390007388 */ /* 0x000fe80000000400 */
[----:B------:R-:W-:Y:S04]  /*5660*/  STS.U16 [R142+0x1c0], R84 ;  /* 0x0001c0548e007388 */ /* 0x000fe80000000400 */
[----:B------:R0:W-:Y:S01]  /*5670*/  STS.U16 [R140+0x200], R86 ;  /* 0x000200568c007388 */ /* 0x0001e20000000400 */
[----:B------:R-:W1:Y:S03]  /*5680*/  MUFU.EX2 R17, R17 ;  /* 0x0000001100117308 */ /* 0x000e660000000800 */
        /* <DEDUP_REMOVED lines=8> */
[----:B------:R-:W2:Y:S01]  /*5710*/  LDS.U16 R4, [R165+0x2] ;  /* 0x00000200a5047984 */ /* 0x000ea20000000400 */
[----:B0-----:R-:W-:-:S03]  /*5720*/  IMAD.U32 R86, R14, 0x10000, RZ ;  /* 0x000100000e567824 */ /* 0x001fc600078e00ff */
[----:B------:R-:W0:Y:S01]  /*5730*/  LDS.U16 R95, [R129] ;  /* 0x00000000815f7984 */ /* 0x000e220000000400 */
[----:B------:R-:W-:-:S03]  /*5740*/  FMUL.FTZ R14, R86, -1.4426950216293334961 ;  /* 0xbfb8aa3b560e7820 */ /* 0x000fc60000410000 */
[----:B------:R-:W3:Y:S03]  /*5750*/  LDS.U16 R91, [R164+0x4] ;  /* 0x00000400a45b7984 */ /* 0x000ee60000000400 */
[----:B------:R-:W4:Y:S01]  /*5760*/  MUFU.EX2 R14, R14 ;  /* 0x0000000e000e7308 */ /* 0x000f220000000800 */
[----:B------:R-:W-:Y:S01]  /*5770*/  FADD.FTZ R12, R5, 1 ;  /* 0x3f800000050c7421 */ /* 0x000fe20000010000 */
[----:B------:R-:W-:Y:S01]  /*5780*/  SHF.L.U32 R84, R15, 0x10, RZ ;  /* 0x000000100f547819 */ /* 0x000fe200000006ff */
[----:B-1----:R-:W-:Y:S01]  /*5790*/  FADD.FTZ R15, R17, 1 ;  /* 0x3f800000110f7421 */ /* 0x002fe20000010000 */
[----:B------:R-:W1:Y:S03]  /*57a0*/  LDS.U16 R89, [R163+0x6] ;  /* 0x00000600a3597984 */ /* 0x000e660000000400 */
[----:B------:R-:W5:Y:S01]  /*57b0*/  MUFU.RCP R12, R12 ;  /* 0x0000000c000c7308 */ /* 0x000f620000001000 */
[----:B------:R-:W-:Y:S01]  /*57c0*/  FMUL.FTZ R18, R84, -1.4426950216293334961 ;  /* 0xbfb8aa3b54127820 */ /* 0x000fe20000410000 */
[----:B------:R-:W1:Y:S01]  /*57d0*/  LDS.U16 R87, [R162+0x8] ;  /* 0x00000800a2577984 */ /* 0x000e620000000400 */
[----:B------:R-:W-:-:S03]  /*57e0*/  FMUL.FTZ R24, R82, -1.4426950216293334961 ;  /* 0xbfb8aa3b52187820 */ /* 0x000fc60000410000 */
[----:B------:R-:W1:Y:S01]  /*57f0*/  LDS.U16 R83, [R161+0xa] ;  /* 0x00000a00a1537984 */ /* 0x000e620000000400 */
[----:B----4-:R-:W-:Y:S01]  /*5800*/  FADD.FTZ R17, R14, 1 ;  /* 0x3f8000000e117421 */ /* 0x010fe20000010000 */
[----:B------:R-:W4:Y:S01]  /*5810*/  MUFU.RCP R15, R15 ;  /* 0x0000000f000f7308 */ /* 0x000f220000001000 */
[----:B------:R-:W-:Y:S01]  /*5820*/  FMUL.FTZ R40, R9, -1.4426950216293334961 ;  /* 0xbfb8aa3b09287820 */ /* 0x000fe20000410000 */
[----:B------:R-:W-:Y:S01]  /*5830*/  FADD.FTZ R105, R105, 1 ;  /* 0x3f80000069697421 */ /* 0x000fe20000010000 */
[----:B------:R-:W-:Y:S01]  /*5840*/  SHF.L.U32 R102, R102, 0x10, RZ ;  /* 0x0000001066667819 */ /* 0x000fe200000006ff */
[----:B------:R-:W-:Y:S04]  /*5850*/  LDS.U16 R115, [R154+0x18] ;  /* 0x000018009a737984 */ /* 0x000fe80000000400 */
[----:B------:R-:W3:Y:S04]  /*5860*/  MUFU.EX2 R18, R18 ;  /* 0x0000001200127308 */ /* 0x000ee80000000800 */
[----:B------:R-:W1:Y:S01]  /*5870*/  MUFU.RCP R17, R17 ;  /* 0x0000001100117308 */ /* 0x000e620000001000 */
[----:B-----5:R-:W-:Y:S01]  /*5880*/  FADD.FTZ R14, -R12, 1 ;  /* 0x3f8000000c0e7421 */ /* 0x020fe20000010100 */
[----:B--2---:R-:W-:Y:S01]  /*5890*/  SHF.L.U32 R93, R4, 0x10, RZ ;  /* 0x00000010045d7819 */ /* 0x004fe200000006ff */
[----:B------:R-:W-:Y:S01]  /*58a0*/  FMUL.FTZ R90, R11, R12 ;  /* 0x0000000c0b5a7220 */ /* 0x000fe20000410000 */
[----:B0-----:R-:W-:Y:S01]  /*58b0*/  SHF.L.U32 R95, R95, 0x10, RZ ;  /* 0x000000105f5f7819 */ /* 0x001fe200000006ff */
[----:B------:R-:W-:Y:S01]  /*58c0*/  FFMA.FTZ R14, R11, R14, 1 ;  /* 0x3f8000000b0e7423 */ /* 0x000fe2000001000e */
[----:B----4-:R-:W-:Y:S01]  /*58d0*/  FADD.FTZ R11, -R15, 1 ;  /* 0x3f8000000f0b7421 */ /* 0x010fe20000010100 */
[----:B------:R-:W-:Y:S01]  /*58e0*/  FMUL.FTZ R4, R39, R93 ;  /* 0x0000005d27047220 */ /* 0x000fe20000410000 */
[----:B---3--:R-:W-:Y:S01]  /*58f0*/  FADD.FTZ R18, R18, 1 ;  /* 0x3f80000012127421 */ /* 0x008fe20000010000 */
[----:B------:R-:W-:Y:S01]  /*5900*/  FMUL.FTZ R5, R0, R95 ;  /* 0x0000005f00057220 */ /* 0x000fe20000410000 */
[----:B------:R-:W0:Y:S01]  /*5910*/  MUFU.EX2 R24, R24 ;  /* 0x0000001800187308 */ /* 0x000e220000000800 */
[----:B------:R-:W-:-:S02]  /*5920*/  IMAD.U32 R91, R91, 0x10000, RZ ;  /* 0x000100005b5b7824 */ /* 0x000fc400078e00ff */
[----:B------:R-:W-:Y:S01]  /*5930*/  FFMA.FTZ R11, R88, R11, 1 ;  /* 0x3f800000580b7423 */ /* 0x000fe2000001000b */
[----:B------:R-:W-:Y:S01]  /*5940*/  FMUL.FTZ R4, R15, R4 ;  /* 0x000000040f047220 */ /* 0x000fe20000410000 */
[----:B------:R2:W3:Y:S01]  /*5950*/  MUFU.RCP R99, R18 ;  /* 0x0000001200637308 */ /* 0x0004e20000001000 */
[----:B------:R-:W-:Y:S01]  /*5960*/  FMUL.FTZ R5, R12, R5 ;  /* 0x000000050c057220 */ /* 0x000fe20000410000 */
[----:B-1----:R-:W-:Y:S01]  /*5970*/  FADD.FTZ R81, -R17, 1 ;  /* 0x3f80000011517421 */ /* 0x002fe20000010100 */
[----:B------:R-:W-:Y:S01]  /*5980*/  FMUL.FTZ R12, R38, R91 ;  /* 0x0000005b260c7220 */ /* 0x000fe20000410000 */
[----:B------:R-:W-:Y:S01]  /*5990*/  FMUL.FTZ R92, R4, R11 ;  /* 0x0000000b045c7220 */ /* 0x000fe20000410000 */
[----:B--2---:R-:W-:Y:S01]  /*59a0*/  SHF.L.U32 R18, R3, 0x10, RZ ;  /* 0x0000001003127819 */ /* 0x004fe200000006ff */
[----:B------:R-:W-:Y:S01]  /*59b0*/  FFMA.FTZ R81, R86, R81, 1 ;  /* 0x3f80000056517423 */ /* 0x000fe20000010051 */
[----:B------:R-:W-:-:S03]  /*59c0*/  FMUL.FTZ R12, R17, R12 ;  /* 0x0000000c110c7220 */ /* 0x000fc60000410000 */
[----:B------:R-:W-:Y:S01]  /*59d0*/  FMUL.FTZ R4, R18, -1.4426950216293334961 ;  /* 0xbfb8aa3b12047820 */ /* 0x000fe20000410000 */
[----:B------:R-:W-:Y:S01]  /*59e0*/  FMUL.FTZ R86, R86, R17 ;  /* 0x0000001156567220 */ /* 0x000fe20000410000 */
[----:B------:R-:W1:Y:S01]  /*59f0*/  MUFU.EX2 R40, R40 ;  /* 0x0000002800287308 */ /* 0x000e620000000800 */
[----:B------:R-:W-:Y:S01]  /*5a00*/  FMUL.FTZ R3, R12, R81 ;  /* 0x000000510c037220 */ /* 0x000fe20000410000 */
[----:B0-----:R-:W-:Y:S01]  /*5a10*/  FADD.FTZ R24, R24, 1 ;  /* 0x3f80000018187421 */ /* 0x001fe20000010000 */
[----:B------:R-:W0:Y:S01]  /*5a20*/  LDS.U16 R81, [R160+0xc] ;  /* 0x00000c00a0517984 */ /* 0x000e220000000400 */
[----:B------:R-:W2:Y:S01]  /*5a30*/  MUFU.EX2 R17, R4 ;  /* 0x0000000400117308 */ /* 0x000ea20000000800 */
[----:B------:R-:W-:Y:S01]  /*5a40*/  FMUL.FTZ R117, R5, R14 ;  /* 0x0000000e05757220 */ /* 0x000fe20000410000 */
[----:B------:R-:W-:Y:S02]  /*5a50*/  SHF.L.U32 R14, R2, 0x10, RZ ;  /* 0x00000010020e7819 */ /* 0x000fe400000006ff */
[----:B------:R4:W5:Y:S01]  /*5a60*/  MUFU.RCP R11, R24 ;  /* 0x00000018000b7308 */ /* 0x0009620000001000 */
[----:B------:R-:W-:-:S02]  /*5a70*/  IMAD.U32 R89, R89, 0x10000, RZ ;  /* 0x0001000059597824 */ /* 0x000fc400078e00ff */
[----:B-1----:R-:W-:Y:S01]  /*5a80*/  FADD.FTZ R40, R40, 1 ;  /* 0x3f80000028287421 */ /* 0x002fe20000010000 */
[----:B----4-:R-:W-:Y:S01]  /*5a90*/  FMUL.FTZ R24, R14, -1.4426950216293334961 ;  /* 0xbfb8aa3b0e187820 */ /* 0x010fe20000410000 */
[----:B--2---:R-:W-:Y:S02]  /*5aa0*/  FADD.FTZ R94, R17, 1 ;  /* 0x3f800000115e7421 */ /* 0x004fe40000010000 */
[----:B------:R-:W1:Y:S01]  /*5ab0*/  LDS.U16 R17, [R159+0xe] ;  /* 0x00000e009f117984 */ /* 0x000e620000000400 */
[----:B------:R2:W4:Y:S01]  /*5ac0*/  MUFU.RCP R12, R40 ;  /* 0x00000028000c7308 */ /* 0x0005220000001000 */
[----:B------:R-:W-:Y:S01]  /*5ad0*/  SHF.L.U32 R87, R87, 0x10, RZ ;  /* 0x0000001057577819 */ /* 0x000fe200000006ff */
[----:B---3--:R-:W-:Y:S01]  /*5ae0*/  FADD.FTZ R5, -R99, 1 ;  /* 0x3f80000063057421 */ /* 0x008fe20000010100 */
[----:B------:R-:W-:Y:S01]  /*5af0*/  FMUL.FTZ R2, R37, R89 ;  /* 0x0000005925027220 */ /* 0x000fe20000410000 */
[----:B------:R-:W-:-:S04]  /*5b00*/  FMUL.FTZ R88, R88, R15 ;  /* 0x0000000f58587220 */ /* 0x000fc80000410000 */
[----:B------:R-:W3:Y:S01]  /*5b10*/  MUFU.EX2 R24, R24 ;  /* 0x0000001800187308 */ /* 0x000ee20000000800 */
[----:B-----5:R-:W-:Y:S01]  /*5b20*/  FADD.FTZ R15, -R11, 1 ;  /* 0x3f8000000b0f7421 */ /* 0x020fe20000010100 */
[----:B------:R-:W-:Y:S01]  /*5b30*/  FMUL.FTZ R4, R36, R87 ;  /* 0x0000005724047220 */ /* 0x000fe20000410000 */
[C---:B------:R-:W-:Y:S01]  /*5b40*/  FFMA.FTZ R5, R84.reuse, R5, 1 ;  /* 0x3f80000054057423 */ /* 0x040fe20000010005 */
[----:B------:R-:W-:Y:S01]  /*5b50*/  FMUL.FTZ R2, R99, R2 ;  /* 0x0000000263027220 */ /* 0x000fe20000410000 */
[----:B------:R-:W-:Y:S01]  /*5b60*/  SHF.L.U32 R83, R83, 0x10, RZ ;  /* 0x0000001053537819 */ /* 0x000fe200000006ff */
[----:B------:R-:W-:Y:S01]  /*5b70*/  FMUL.FTZ R84, R84, R99 ;  /* 0x0000006354547220 */ /* 0x000fe20000410000 */
[----:B------:R-:W-:Y:S01]  /*5b80*/  FFMA.FTZ R99, R82, R15, 1 ;  /* 0x3f80000052637423 */ /* 0x000fe2000001000f */
[----:B------:R-:W-:Y:S01]  /*5b90*/  FMUL.FTZ R4, R11, R4 ;  /* 0x000000040b047220 */ /* 0x000fe20000410000 */
[----:B------:R5:W5:Y:S01]  /*5ba0*/  MUFU.RCP R109, R94 ;  /* 0x0000005e006d7308 */ /* 0x000b620000001000 */
[----:B--2---:R-:W-:Y:S01]  /*5bb0*/  FMUL.FTZ R40, R2, R5 ;  /* 0x0000000502287220 */ /* 0x004fe20000410000 */
[----:B------:R-:W-:Y:S01]  /*5bc0*/  FMUL.FTZ R5, R35, R83 ;  /* 0x0000005323057220 */ /* 0x000fe20000410000 */
[----:B------:R-:W-:Y:S01]  /*5bd0*/  FMUL.FTZ R99, R4, R99 ;  /* 0x0000006304637220 */ /* 0x000fe20000410000 */
[----:B------:R-:W2:Y:S01]  /*5be0*/  LDS.U16 R15, [R158+0x10] ;  /* 0x000010009e0f7984 */ /* 0x000ea20000000400 */
[----:B---3--:R-:W-:Y:S01]  /*5bf0*/  FADD.FTZ R4, R24, 1 ;  /* 0x3f80000018047421 */ /* 0x008fe20000010000 */
[C---:B----4-:R-:W-:Y:S01]  /*5c00*/  FADD.FTZ R2, -R12.reuse, 1 ;  /* 0x3f8000000c027421 */ /* 0x050fe20000010100 */
[----:B------:R-:W-:Y:S01]  /*5c10*/  FMUL.FTZ R24, R9, R12 ;  /* 0x0000000c09187220 */ /* 0x000fe20000410000 */
[----:B------:R-:W-:-:S02]  /*5c20*/  FMUL.FTZ R112, R12, R5 ;  /* 0x000000050c707220 */ /* 0x000fc40000410000 */
[----:B------:R-:W3:Y:S01]  /*5c30*/  MUFU.RCP R5, R4 ;  /* 0x0000000400057308 */ /* 0x000ee20000001000 */
[----:B------:R-:W4:Y:S01]  /*5c40*/  LDS.U16 R12, [R157+0x12] ;  /* 0x000012009d0c7984 */ /* 0x000f220000000400 */
[----:B0-----:R-:W-:Y:S01]  /*5c50*/  SHF.L.U32 R81, R81, 0x10, RZ ;  /* 0x0000001051517819 */ /* 0x001fe200000006ff */
[----:B------:R-:W-:Y:S01]  /*5c60*/  FMUL.FTZ R82, R82, R11 ;  /* 0x0000000b52527220 */ /* 0x000fe20000410000 */
[----:B------:R-:W-:-:S04]  /*5c70*/  FFMA.FTZ R11, R9, R2, 1 ;  /* 0x3f800000090b7423 */ /* 0x000fc80000010002 */
[----:B------:R0:W0:Y:S01]  /*5c80*/  MUFU.RCP R107, R106 ;  /* 0x0000006a006b7308 */ /* 0x0000220000001000 */
[----:B-----5:R-:W-:Y:S01]  /*5c90*/  FMUL.FTZ R94, R103, -1.4426950216293334961 ;  /* 0xbfb8aa3b675e7820 */ /* 0x020fe20000410000 */
[----:B------:R-:W-:Y:S01]  /*5ca0*/  FADD.FTZ R9, -R109, 1 ;  /* 0x3f8000006d097421 */ /* 0x000fe20000010100 */
[----:B------:R-:W-:-:S03]  /*5cb0*/  FMUL.FTZ R2, R34, R81 ;  /* 0x0000005122027220 */ /* 0x000fc60000410000 */
[----:B------:R-:W-:Y:S01]  /*5cc0*/  FFMA.FTZ R9, R18, R9, 1 ;  /* 0x3f80000012097423 */ /* 0x000fe20000010009 */
[----:B------:R-:W-:Y:S01]  /*5cd0*/  FMUL.FTZ R2, R109, R2 ;  /* 0x000000026d027220 */ /* 0x000fe20000410000 */
[----:B------:R-:W5:Y:S01]  /*5ce0*/  MUFU.EX2 R94, R94 ;  /* 0x0000005e005e7308 */ /* 0x000f620000000800 */
[----:B-1----:R-:W-:Y:S02]  /*5cf0*/  IMAD.U32 R17, R17, 0x10000, RZ ;  /* 0x0001000011117824 */ /* 0x002fe400078e00ff */
[----:B------:R-:W-:Y:S01]  /*5d00*/  FMUL.FTZ R2, R2, R9 ;  /* 0x0000000902027220 */ /* 0x000fe20000410000 */
[----:B---3--:R-:W-:Y:S01]  /*5d10*/  FADD.FTZ R9, -R5, 1 ;  /* 0x3f80000005097421 */ /* 0x008fe20000010100 */
[----:B0-----:R-:W-:-:S03]  /*5d20*/  FMUL.FTZ R106, R33, R17 ;  /* 0x00000011216a7220 */ /* 0x001fc60000410000 */
[----:B------:R-:W-:Y:S01]  /*5d30*/  FFMA.FTZ R113, R14, R9, 1 ;  /* 0x3f8000000e717423 */ /* 0x000fe20000010009 */
[----:B------:R-:W-:Y:S01]  /*5d40*/  FMUL.FTZ R106, R5, R106 ;  /* 0x0000006a056a7220 */ /* 0x000fe20000410000 */
[----:B------:R-:W-:Y:S01]  /*5d50*/  FADD.FTZ R9, -R107, 1 ;  /* 0x3f8000006b097421 */ /* 0x000fe20000010100 */
[----:B------:R-:W0:Y:S01]  /*5d60*/  MUFU.RCP R105, R105 ;  /* 0x0000006900697308 */ /* 0x000e220000001000 */
[----:B------:R-:W-:Y:S01]  /*5d70*/  FMUL.FTZ R18, R18, R109 ;  /* 0x0000006d12127220 */ /* 0x000fe20000410000 */
[----:B------:R-:W-:Y:S01]  /*5d80*/  FMUL.FTZ R112, R112, R11 ;  /* 0x0000000b70707220 */ /* 0x000fe20000410000 */
[----:B------:R-:W-:Y:S01]  /*5d90*/  FFMA.FTZ R109, R96, R9, 1 ;  /* 0x3f800000606d7423 */ /* 0x000fe20000010009 */
[----:B------:R-:W1:Y:S01]  /*5da0*/  LDS.U16 R11, [R156+0x14] ;  /* 0x000014009c0b7984 */ /* 0x000e620000000400 */
[----:B------:R-:W-:Y:S01]  /*5db0*/  FMUL.FTZ R113, R106, R113 ;  /* 0x000000716a717220 */ /* 0x000fe20000410000 */
[----:B------:R-:W-:Y:S01]  /*5dc0*/  FMUL.FTZ R4, R102, -1.4426950216293334961 ;  /* 0xbfb8aa3b66047820 */ /* 0x000fe20000410000 */
[----:B-----5:R-:W-:Y:S01]  /*5dd0*/  FADD.FTZ R106, R94, 1 ;  /* 0x3f8000005e6a7421 */ /* 0x020fe20000010000 */
[----:B------:R-:W3:Y:S04]  /*5de0*/  LDS.U16 R9, [R155+0x16] ;  /* 0x000016009b097984 */ /* 0x000ee80000000400 */
[----:B------:R-:W5:Y:S04]  /*5df0*/  MUFU.EX2 R4, R4 ;  /* 0x0000000400047308 */ /* 0x000f680000000800 */
[----:B------:R-:W5:Y:S01]  /*5e00*/  MUFU.RCP R106, R106 ;  /* 0x0000006a006a7308 */ /* 0x000f620000001000 */
[----:B--2---:R-:W-:Y:S01]  /*5e10*/  SHF.L.U32 R15, R15, 0x10, RZ ;  /* 0x000000100f0f7819 */ /* 0x004fe200000006ff */
[----:B----4-:R-:W-:-:S02]  /*5e20*/  IMAD.U32 R12, R12, 0x10000, RZ ;  /* 0x000100000c0c7824 */ /* 0x010fc400078e00ff */
[----:B0-----:R-:W-:Y:S01]  /*5e30*/  FADD.FTZ R111, -R105, 1 ;  /* 0x3f800000696f7421 */ /* 0x001fe20000010100 */
[----:B------:R-:W-:Y:S01]  /*5e40*/  SHF.L.U32 R101, R101, 0x10, RZ ;  /* 0x0000001065657819 */ /* 0x000fe200000006ff */
[----:B------:R-:W-:Y:S01]  /*5e50*/  FMUL.FTZ R108, R32, R15 ;  /* 0x0000000f206c7220 */ /* 0x000fe20000410000 */
[----:B------:R-:W-:Y:S01]  /*5e60*/  FMUL.FTZ R94, R31, R12 ;  /* 0x0000000c1f5e7220 */ /* 0x000fe20000410000 */
[----:B------:R-:W-:Y:S01]  /*5e70*/  SHF.L.U32 R29, R29, 0x10, RZ ;  /* 0x000000101d1d7819 */ /* 0x000fe200000006ff */
[----:B------:R-:W-:Y:S01]  /*5e80*/  FFMA.FTZ R111, R104, R111, 1 ;  /* 0x3f800000686f7423 */ /* 0x000fe2000001006f */
[----:B------:R-:W-:Y:S01]  /*5e90*/  FMUL.FTZ R108, R107, R108 ;  /* 0x0000006c6b6c7220 */ /* 0x000fe20000410000 */
[----:B------:R-:W-:Y:S01]  /*5ea0*/  FMUL.FTZ R94, R105, R94 ;  /* 0x0000005e695e7220 */ /* 0x000fe20000410000 */
[----:B-----5:R-:W-:Y:S01]  /*5eb0*/  FADD.FTZ R118, R4, 1 ;  /* 0x3f80000004767421 */ /* 0x020fe20000010000 */
[----:B------:R-:W-:Y:S01]  /*5ec0*/  FMUL.FTZ R110, R101, -1.4426950216293334961 ;  /* 0xbfb8aa3b656e7820 */ /* 0x000fe20000410000 */
[----:B------:R-:W0:Y:S01]  /*5ed0*/  LDS.U16 R4, [R153+0x1a] ;  /* 0x00001a0099047984 */ /* 0x000e220000000400 */
[----:B------:R-:W-:Y:S01]  /*5ee0*/  FMUL.FTZ R114, R108, R109 ;  /* 0x0000006d6c727220 */ /* 0x000fe20000410000 */
[----:B------:R-:W-:Y:S01]  /*5ef0*/  FMUL.FTZ R119, R94, R111 ;  /* 0x0000006f5e777220 */ /* 0x000fe20000410000 */
[----:B------:R-:W-:Y:S01]  /*5f00*/  FMUL.FTZ R108, R29, -1.4426950216293334961 ;  /* 0xbfb8aa3b1d6c7820 */ /* 0x000fe20000410000 */
[----:B------:R-:W-:Y:S01]  /*5f10*/  FADD.FTZ R94, -R106, 1 ;  /* 0x3f8000006a5e7421 */ /* 0x000fe20000010100 */
[----:B------:R-:W-:Y:S01]  /*5f20*/  FMUL.FTZ R14, R14, R5 ;  /* 0x000000050e0e7220 */ /* 0x000fe20000410000 */
[----:B------:R-:W-:Y:S01]  /*5f30*/  SHF.L.U32 R98, R98, 0x10, RZ ;  /* 0x0000001062627819 */ /* 0x000fe200000006ff */
[----:B------:R-:W2:Y:S01]  /*5f40*/  MUFU.EX2 R5, R110 ;  /* 0x0000006e00057308 */ /* 0x000ea20000000800 */
[----:B------:R-:W-:Y:S01]  /*5f50*/  SHF.L.U32 R100, R100, 0x10, RZ ;  /* 0x0000001064647819 */ /* 0x000fe200000006ff */
[----:B------:R-:W-:-:S02]  /*5f60*/  FFMA.FTZ R123, R103, R94, 1 ;  /* 0x3f800000677b7423 */ /* 0x000fc4000001005e */
[----:B------:R4:W5:Y:S01]  /*5f70*/  MUFU.RCP R111, R118 ;  /* 0x00000076006f7308 */ /* 0x0009620000001000 */
[----:B------:R-:W0:Y:S01]  /*5f80*/  LDS.U16 R94, [R152+0x1c] ;  /* 0x00001c00985e7984 */ /* 0x000e220000000400 */
[----:B------:R-:W-:-:S06]  /*5f90*/  FMUL.FTZ R109, R98, -1.4426950216293334961 ;  /* 0xbfb8aa3b626d7820 */ /* 0x000fcc0000410000 */
[----:B------:R2:W5:Y:S01]  /*5fa0*/  MUFU.EX2 R110, R108 ;  /* 0x0000006c006e7308 */ /* 0x0005620000000800 */
[----:B----4-:R-:W4:Y:S01]  /*5fb0*/  LDS.U16 R118, [R151+0x1e] ;  /* 0x00001e0097767984 */ /* 0x010f220000000400 */
[----:B------:R-:W-:Y:S02]  /*5fc0*/  FMUL.FTZ R120, R100, -1.4426950216293334961 ;  /* 0xbfb8aa3b64787820 */ /* 0x000fe40000410000 */
[----:B------:R-:W5:Y:S01]  /*5fd0*/  MUFU.EX2 R109, R109 ;  /* 0x0000006d006d7308 */ /* 0x000f620000000800 */
[----:B-1----:R-:W-:Y:S02]  /*5fe0*/  SHF.L.U32 R11, R11, 0x10, RZ ;  /* 0x000000100b0b7819 */ /* 0x002fe400000006ff */
[----:B---3--:R-:W-:Y:S01]  /*5ff0*/  SHF.L.U32 R9, R9, 0x10, RZ ;  /* 0x0000001009097819 */ /* 0x008fe200000006ff */
[----:B------:R-:W1:Y:S01]  /*6000*/  MUFU.EX2 R120, R120 ;  /* 0x0000007800787308 */ /* 0x000e620000000800 */
[----:B--2---:R-:W-:Y:S01]  /*6010*/  FADD.FTZ R108, R5, 1 ;  /* 0x3f800000056c7421 */ /* 0x004fe20000010000 */
[----:B------:R-:W-:Y:S01]  /*6020*/  FMUL.FTZ R121, R30, R11 ;  /* 0x0000000b1e797220 */ /* 0x000fe20000410000 */
[----:B-----5:R-:W-:Y:S01]  /*6030*/  FADD.FTZ R5, -R111, 1 ;  /* 0x3f8000006f057421 */ /* 0x020fe20000010100 */
[----:B------:R-:W-:Y:S01]  /*6040*/  FADD.FTZ R110, R110, 1 ;  /* 0x3f8000006e6e7421 */ /* 0x000fe20000010000 */
[----:B------:R-:W-:-:S02]  /*6050*/  FMUL.FTZ R122, R26, R9 ;  /* 0x000000091a7a7220 */ /* 0x000fc40000410000 */
[----:B------:R-:W2:Y:S01]  /*6060*/  MUFU.RCP R108, R108 ;  /* 0x0000006c006c7308 */ /* 0x000ea20000001000 */
[----:B------:R-:W-:Y:S01]  /*6070*/  FMUL.FTZ R116, R106, R121 ;  /* 0x000000796a747220 */ /* 0x000fe20000410000 */
[----:B------:R-:W-:Y:S01]  /*6080*/  FFMA.FTZ R124, R102, R5, 1 ;  /* 0x3f800000667c7423 */ /* 0x000fe20000010005 */
[----:B------:R-:W-:Y:S01]  /*6090*/  FMUL.FTZ R121, R111, R122 ;  /* 0x0000007a6f797220 */ /* 0x000fe20000410000 */
[----:B------:R-:W-:-:S04]  /*60a0*/  FADD.FTZ R109, R109, 1 ;  /* 0x3f8000006d6d7421 */ /* 0x000fc80000010000 */
[----:B------:R-:W3:Y:S01]  /*60b0*/  MUFU.RCP R110, R110 ;  /* 0x0000006e006e7308 */ /* 0x000ee20000001000 */
[----:B------:R-:W-:Y:S01]  /*60c0*/  FMUL.FTZ R121, R121, R124 ;  /* 0x0000007c79797220 */ /* 0x000fe20000410000 */
[----:B-1----:R-:W-:Y:S01]  /*60d0*/  FADD.FTZ R124, R120, 1 ;  /* 0x3f800000787c7421 */ /* 0x002fe20000010000 */
[----:B------:R-:W-:Y:S02]  /*60e0*/  SHF.L.U32 R5, R115, 0x10, RZ ;  /* 0x0000001073057819 */ /* 0x000fe400000006ff */
[----:B------:R-:W-:Y:S01]  /*60f0*/  F2FP.BF16.F32.PACK_AB R3, R40, R3 ;  /* 0x000000032803723e */ /* 0x000fe200000010ff */
[----:B------:R-:W-:Y:S01]  /*6100*/  BAR.SYNC.DEFER_BLOCKING 0x0 ;  /* 0x0000000000007b1d */ /* 0x000fe20000010000 */
[----:B------:R-:W-:-:S05]  /*6110*/  LOP3.LUT R40, R79, 0x1f, RZ, 0xc0, !PT ;  /* 0x0000001f4f287812 */ /* 0x000fca00078ec0ff */
[----:B------:R-:W1:Y:S01]  /*6120*/  MUFU.RCP R109, R109 ;  /* 0x0000006d006d7308 */ /* 0x000e620000001000 */
[----:B0-----:R-:W-:Y:S01]  /*6130*/  SHF.L.U32 R4, R4, 0x10, RZ ;  /* 0x0000001004047819 */ /* 0x001fe200000006ff */
[----:B------:R-:W0:Y:S06]  /*6140*/  S2R R79, SR_TID.X ;  /* 0x00000000004f7919 */ /* 0x000e2c0000002100 */
[----:B------:R-:W5:Y:S01]  /*6150*/  MUFU.RCP R115, R124 ;  /* 0x0000007c00737308 */ /* 0x000f620000001000 */
[----:B------:R-:W-:Y:S01]  /*6160*/  FMUL.FTZ R116, R116, R123 ;  /* 0x0000007b74747220 */ /* 0x000fe20000410000 */
[----:B--2---:R-:W-:Y:S01]  /*6170*/  FADD.FTZ R120, -R108, 1 ;  /* 0x3f8000006c787421 */ /* 0x004fe20000010100 */
[----:B------:R-:W-:Y:S01]  /*6180*/  FMUL.FTZ R123, R28, R5 ;  /* 0x000000051c7b7220 */ /* 0x000fe20000410000 */
[----:B---3--:R-:W-:Y:S01]  /*6190*/  FADD.FTZ R122, -R110, 1 ;  /* 0x3f8000006e7a7421 */ /* 0x008fe20000010100 */
[----:B------:R-:W-:Y:S01]  /*61a0*/  FMUL.FTZ R125, R27, R4 ;  /* 0x000000041b7d7220 */ /* 0x000fe20000410000 */
[----:B------:R-:W-:Y:S01]  /*61b0*/  FFMA.FTZ R120, R101, R120, 1 ;  /* 0x3f80000065787423 */ /* 0x000fe20000010078 */
[----:B------:R-:W-:Y:S01]  /*61c0*/  FMUL.FTZ R123, R108, R123 ;  /* 0x0000007b6c7b7220 */ /* 0x000fe20000410000 */
[----:B------:R-:W-:Y:S01]  /*61d0*/  FFMA.FTZ R122, R29, R122, 1 ;  /* 0x3f8000001d7a7423 */ /* 0x000fe2000001007a */
[----:B------:R-:W-:Y:S01]  /*61e0*/  FMUL.FTZ R125, R110, R125 ;  /* 0x0000007d6e7d7220 */ /* 0x000fe20000410000 */
[----:B------:R-:W-:-:S02]  /*61f0*/  SHF.L.U32 R94, R94, 0x10, RZ ;  /* 0x000000105e5e7819 */ /* 0x000fc400000006ff */
[----:B------:R-:W-:Y:S01]  /*6200*/  F2FP.BF16.F32.PACK_AB R117, R92, R117 ;  /* 0x000000755c75723e */ /* 0x000fe200000010ff */
[----:B----4-:R-:W-:Y:S02]  /*6210*/  IMAD.U32 R92, R118, 0x10000, RZ ;  /* 0x00010000765c7824 */ /* 0x010fe400078e00ff */
[----:B------:R-:W-:Y:S01]  /*6220*/  FMUL.FTZ R123, R123, R120 ;  /* 0x000000787b7b7220 */ /* 0x000fe20000410000 */
[----:B------:R-:W-:Y:S01]  /*6230*/  FMUL.FTZ R120, R125, R122 ;  /* 0x0000007a7d787220 */ /* 0x000fe20000410000 */
[----:B-1----:R-:W-:Y:S01]  /*6240*/  FADD.FTZ R125, -R109, 1 ;  /* 0x3f8000006d7d7421 */ /* 0x002fe20000010100 */
[----:B------:R-:W-:Y:S01]  /*6250*/  FMUL.FTZ R118, R25, R94 ;  /* 0x0000005e19767220 */ /* 0x000fe20000410000 */
[----:B------:R-:W-:Y:S01]  /*6260*/  UIMAD.WIDE.U32 UR8, UR25, UR12, UR8 ;  /* 0x0000000c190872a5 */ /* 0x000fe2000f8e0008 */
[----:B-----5:R-:W-:Y:S01]  /*6270*/  FADD.FTZ R127, -R115, 1 ;  /* 0x3f800000737f7421 */ /* 0x020fe20000010100 */
[----:B------:R-:W-:Y:S01]  /*6280*/  FMUL.FTZ R122, R97, R92 ;  /* 0x0000005c617a7220 */ /* 0x000fe20000410000 */
[----:B------:R-:W-:Y:S01]  /*6290*/  FFMA.FTZ R125, R98, R125, 1 ;  /* 0x3f800000627d7423 */ /* 0x000fe2000001007d */
[----:B------:R-:W-:Y:S01]  /*62a0*/  FMUL.FTZ R118, R109, R118 ;  /* 0x000000766d767220 */ /* 0x000fe20000410000 */
[----:B------:R-:W-:Y:S01]  /*62b0*/  UIMAD UR9, UR25, UR13, UR9 ;  /* 0x0000000d190972a4 */ /* 0x000fe2000f8e0209 */
[----:B------:R-:W-:Y:S01]  /*62c0*/  FFMA.FTZ R127, R100, R127, 1 ;  /* 0x3f800000647f7423 */ /* 0x000fe2000001007f */
[----:B------:R-:W-:Y:S01]  /*62d0*/  FMUL.FTZ R122, R115, R122 ;  /* 0x0000007a737a7220 */ /* 0x000fe20000410000 */
[----:B------:R-:W1:Y:S01]  /*62e0*/  LDCU.64 UR12, c[0x0][0x558] ;  /* 0x0000ab00ff0c77ac */ /* 0x000e620008000a00 */
[----:B------:R-:W-:-:S02]  /*62f0*/  FMUL.FTZ R118, R118, R125 ;  /* 0x0000007d76767220 */ /* 0x000fc40000410000 */
[----:B------:R-:W-:Y:S01]  /*6300*/  FMUL.FTZ R125, R122, R127 ;  /* 0x0000007f7a7d7220 */ /* 0x000fe20000410000 */
[----:B------:R-:W-:Y:S01]  /*6310*/  PRMT R122, R117, 0x7632, R122 ;  /* 0x00007632757a7816 */ /* 0x000fe2000000007a */
[----:B------:R-:W-:Y:S01]  /*6320*/  UIMAD.WIDE.U32 UR8, UR28, UR14, UR8 ;  /* 0x0000000e1c0872a5 */ /* 0x000fe2000f8e0008 */
[----:B------:R-:W-:Y:S01]  /*6330*/  F2FP.BF16.F32.PACK_AB R99, R112, R99 ;  /* 0x000000637063723e */ /* 0x000fe200000010ff */
[----:B------:R-:W-:Y:S01]  /*6340*/  STS.U16 [R129], R117 ;  /* 0x0000007581007388 */ /* 0x000fe20000000400 */
[----:B------:R-:W-:Y:S01]  /*6350*/  PRMT R112, R3, 0x7632, R112 ;  /* 0x0000763203707816 */ /* 0x000fe20000000070 */
[----:B------:R-:W-:Y:S01]  /*6360*/  UIMAD UR9, UR28, UR15, UR9 ;  /* 0x0000000f1c0972a4 */ /* 0x000fe2000f8e0209 */
[----:B------:R-:W-:Y:S01]  /*6370*/  PRMT R124, R99, 0x7632, R124 ;  /* 0x00007632637c7816 */ /* 0x000fe2000000007c */
[----:B------:R-:W-:Y:S01]  /*6380*/  STS.U16 [R165+0x2], R122 ;  /* 0x0000027aa5007388 */ /* 0x000fe20000000400 */
[----:B------:R-:W-:Y:S02]  /*6390*/  F2FP.BF16.F32.PACK_AB R2, R113, R2 ;  /* 0x000000027102723e */ /* 0x000fe400000010ff */
[----:B0-----:R-:W-:Y:S01]  /*63a0*/  ISETP.NE.AND P0, PT, R79, RZ, PT ;  /* 0x000000ff4f00720c */ /* 0x001fe20003f05270 */
[----:B------:R0:W-:Y:S01]  /*63b0*/  STS.U16 [R164+0x4], R3 ;  /* 0x00000403a4007388 */ /* 0x0001e20000000400 */
[----:B------:R-:W-:-:S03]  /*63c0*/  F2FP.BF16.F32.PACK_AB R114, R119, R114 ;  /* 0x000000727772723e */ /* 0x000fc600000010ff */
[----:B------:R2:W-:Y:S01]  /*63d0*/  STS.U16 [R163+0x6], R112 ;  /* 0x00000670a3007388 */ /* 0x0005e20000000400 */
[----:B------:R-:W-:Y:S02]  /*63e0*/  PRMT R113, R2, 0x7632, R113 ;  /* 0x0000763202717816 */ /* 0x000fe40000000071 */
[----:B0-----:R-:W-:Y:S01]  /*63f0*/  IADD3 R3, P1, PT, R77, UR8, RZ ;  /* 0x000000084d037c10 */ /* 0x001fe2000ff3e0ff */
[----:B------:R0:W-:Y:S01]  /*6400*/  STS.U16 [R162+0x8], R99 ;  /* 0x00000863a2007388 */ /* 0x0001e20000000400 */
[----:B------:R-:W-:-:S03]  /*6410*/  PRMT R117, R114, 0x7610, R117 ;  /* 0x0000761072757816 */ /* 0x000fc60000000075 */
[----:B------:R-:W-:Y:S01]  /*6420*/  STS.U16 [R161+0xa], R124 ;  /* 0x00000a7ca1007388 */ /* 0x000fe20000000400 */
[----:B--2---:R-:W-:Y:S01]  /*6430*/  IMAD.X R112, RZ, RZ, UR9, P1 ;  /* 0x00000009ff707e24 */ /* 0x004fe200088e06ff */
[----:B------:R-:W-:Y:S02]  /*6440*/  PRMT R119, R114, 0x7632, R119 ;  /* 0x0000763272777816 */ /* 0x000fe40000000077 */
[----:B------:R1:W-:Y:S01]  /*6450*/  STS.U16 [R160+0xc], R2 ;  /* 0x00000c02a0007388 */ /* 0x0003e20000000400 */
[----:B------:R-:W-:Y:S02]  /*6460*/  F2FP.BF16.F32.PACK_AB R116, R121, R116 ;  /* 0x000000747974723e */ /* 0x000fe400000010ff */
[----:B0-----:R-:W-:Y:S02]  /*6470*/  MOV R99, UR11 ;  /* 0x0000000b00637c02 */ /* 0x001fe40008000f00 */
[----:B------:R-:W-:Y:S02]  /*6480*/  MOV R114, 0xfffff800 ;  /* 0xfffff80000727802 */ /* 0x000fe40000000f00 */
[----:B------:R-:W-:-:S02]  /*6490*/  F2FP.BF16.F32.PACK_AB R120, R120, R123 ;  /* 0x0000007b7878723e */ /* 0x000fc400000010ff */
[----:B-1----:R-:W-:Y:S01]  /*64a0*/  LEA R2, P1, R3, UR12, 0x1 ;  /* 0x0000000c03027c11 */ /* 0x002fe2000f8208ff */
[----:B------:R0:W-:Y:S01]  /*64b0*/  STS.U16 [R159+0xe], R113 ;  /* 0x00000e719f007388 */ /* 0x0001e20000000400 */
[----:B------:R-:W-:Y:S02]  /*64c0*/  F2FP.BF16.F32.PACK_AB R118, R125, R118 ;  /* 0x000000767d76723e */ /* 0x000fe400000010ff */
[--C-:B------:R-:W-:Y:S02]  /*64d0*/  LEA.HI.X R3, R3, UR13, R112.reuse, 0x1, P1 ;  /* 0x0000000d03037c11 */ /* 0x100fe400088f0c70 */
[----:B------:R-:W-:Y:S01]  /*64e0*/  PRMT R112, R116, 0x7632, R112 ;  /* 0x0000763274707816 */ /* 0x000fe20000000070 */
[----:B------:R1:W-:Y:S01]  /*64f0*/  STS.U16 [R158+0x10], R117 ;  /* 0x000010759e007388 */ /* 0x0003e20000000400 */
[----:B------:R-:W-:Y:S01]  /*6500*/  @!P0 IMAD R99, R99, R114, UR27 ;  /* 0x0000001b63638e24 */ /* 0x000fe2000f8e0272 */
[----:B0-----:R-:W-:Y:S02]  /*6510*/  PRMT R113, R120, 0x7632, R113 ;  /* 0x0000763278717816 */ /* 0x001fe40000000071 */
[----:B------:R-:W-:Y:S02]  /*6520*/  STS.U16 [R157+0x12], R119 ;  /* 0x000012779d007388 */ /* 0x000fe40000000400 */
[----:B------:R-:W-:-:S02]  /*6530*/  @!P0 IADD3 R114, PT, PT, R99, 0x800, RZ ;  /* 0x0000080063728810 */ /* 0x000fc40007ffe0ff */
[----:B------:R-:W-:Y:S01]  /*6540*/  STS.U16 [R156+0x14], R116 ;  /* 0x000014749c007388 */ /* 0x000fe20000000400 */
[----:B-1----:R-:W-:-:S03]  /*6550*/  PRMT R117, R118, 0x7632, R117 ;  /* 0x0000763276757816 */ /* 0x002fc60000000075 */
        /* <DEDUP_REMOVED lines=69> */
[----:B------:R-:W-:Y:S01]  /*69b0*/  SHF.L.U32 R44, R44, 0x10, RZ ;  /* 0x000000102c2c7819 */ /* 0x000fe200000006ff */
        /* <DEDUP_REMOVED lines=14> */
[----:B0-----:R-:W-:Y:S06]  /*6aa0*/  BRA.U !UP0, `(.L_x_669) ;  /* 0x0000000508d47547 */ /* 0x001fec000b800000 */
        /* <DEDUP_REMOVED lines=8> */
[----:B------:R-:W-:Y:S01]  /*6b30*/  FMUL.FTZ R102, R102, R9 ;  /* 0x0000000966667220 */ /* 0x000fe20000410000 */
[----:B------:R-:W-:Y:S01]  /*6b40*/  F2FP.BF16.F32.PACK_AB R90, R93, R90 ;  /* 0x0000005a5d5a723e */ /* 0x000fe200000010ff */
[----:B------:R-:W-:Y:S01]  /*6b50*/  FMUL.FTZ R18, R18, R81 ;  /* 0x0000005112127220 */ /* 0x000fe20000410000 */
[----:B------:R-:W-:Y:S01]  /*6b60*/  MOV R9, 0xfffff800 ;  /* 0xfffff80000097802 */ /* 0x000fe20000000f00 */
[----:B------:R-:W-:Y:S01]  /*6b70*/  FMUL.FTZ R17, R14, R17 ;  /* 0x000000110e117220 */ /* 0x000fe20000410000 */
[----:B------:R-:W-:Y:S01]  /*6b80*/  IMAD.U32 R2, RZ, RZ, UR11 ;  /* 0x0000000bff027e24 */ /* 0x000fe2000f8e00ff */
[----:B------:R-:W-:Y:S01]  /*6b90*/  F2FP.BF16.F32.PACK_AB R86, R89, R86 ;  /* 0x000000565956723e */ /* 0x000fe200000010ff */
[----:B------:R-:W-:Y:S01]  /*6ba0*/  FMUL.FTZ R15, R96, R15 ;  /* 0x0000000f600f7220 */ /* 0x000fe20000410000 */
[----:B------:R-:W-:Y:S01]  /*6bb0*/  FMUL.FTZ R12, R104, R12 ;  /* 0x0000000c680c7220 */ /* 0x000fe20000410000 */
[----:B------:R-:W-:Y:S01]  /*6bc0*/  PRMT R14, R90, 0x7632, R14 ;  /* 0x000076325a0e7816 */ /* 0x000fe2000000000e */
[----:B------:R-:W-:Y:S01]  /*6bd0*/  FMUL.FTZ R11, R103, R11 ;  /* 0x0000000b670b7220 */ /* 0x000fe20000410000 */
[----:B------:R-:W-:Y:S01]  /*6be0*/  F2FP.BF16.F32.PACK_AB R82, R83, R82 ;  /* 0x000000525352723e */ /* 0x000fe200000010ff */
[----:B------:R-:W-:Y:S01]  /*6bf0*/  @!P0 IMAD R2, R2, R9, UR27 ;  /* 0x0000001b02028e24 */ /* 0x000fe2000f8e0209 */
        /* <DEDUP_REMOVED lines=8> */
[----:B------:R-:W-:Y:S01]  /*6c80*/  F2FP.BF16.F32.PACK_AB R11, R102, R11 ;  /* 0x0000000b660b723e */ /* 0x000fe200000010ff */
[----:B------:R-:W0:Y:S01]  /*6c90*/  LDCU.128 UR12, c[0x0][0x430] ;  /* 0x00008600ff0c77ac */ /* 0x000e220008000c00 */
[----:B------:R-:W-:-:S02]  /*6ca0*/  PRMT R15, R12, 0x7632, R15 ;  /* 0x000076320c0f7816 */ /* 0x000fc4000000000f */
[----:B------:R-:W-:Y:S01]  /*6cb0*/  F2FP.BF16.F32.PACK_AB R4, R4, R5 ;  /* 0x000000050404723e */ /* 0x000fe200000010ff */
[----:B------:R-:W-:Y:S01]  /*6cc0*/  UMOV UR8, UR26 ;  /* 0x0000001a00087c82 */ /* 0x000fe20008000000 */
[----:B------:R-:W-:Y:S01]  /*6cd0*/  F2FP.BF16.F32.PACK_AB R3, R3, R94 ;  /* 0x0000005e0303723e */ /* 0x000fe200000010ff */
[----:B------:R-:W-:Y:S01]  /*6ce0*/  UMOV UR9, URZ ;  /* 0x000000ff00097c82 */ /* 0x000fe20008000000 */
[----:B------:R-:W-:Y:S02]  /*6cf0*/  PRMT R24, R4, 0x7632, R24 ;  /* 0x0000763204187816 */ /* 0x000fe40000000018 */
[----:B------:R-:W-:Y:S01]  /*6d00*/  @!P0 IADD3 R2, PT, PT, R2, 0x800, RZ ;  /* 0x0000080002028810 */ /* 0x000fe20007ffe0ff */
[----:B0-----:R-:W-:-:S04]  /*6d10*/  UIMAD.WIDE.U32 UR8, UR25, UR12, UR8 ;  /* 0x0000000c190872a5 */ /* 0x001fc8000f8e0008 */
[----:B------:R-:W-:-:S04]  /*6d20*/  UIMAD UR9, UR25, UR13, UR9 ;  /* 0x0000000d190972a4 */ /* 0x000fc8000f8e0209 */
[----:B------:R-:W-:-:S04]  /*6d30*/  UIMAD.WIDE.U32 UR8, UR28, UR14, UR8 ;  /* 0x0000000e1c0872a5 */ /* 0x000fc8000f8e0008 */
[----:B------:R-:W-:Y:S01]  /*6d40*/  UIMAD UR15, UR28, UR15, UR9 ;  /* 0x0000000f1c0f72a4 */ /* 0x000fe2000f8e0209 */
[----:B--2---:R-:W-:Y:S04]  /*6d50*/  STS.U16 [R122], R90 ;  /* 0x0000005a7a007388 */ /* 0x004fe80000000400 */
[----:B------:R0:W-:Y:S04]  /*6d60*/  STS.U16 [R165+0x2], R14 ;  /* 0x0000020ea5007388 */ /* 0x0001e80000000400 */
[----:B------:R-:W-:Y:S04]  /*6d70*/  STS.U16 [R164+0x4], R86 ;  /* 0x00000456a4007388 */ /* 0x000fe80000000400 */
[----:B------:R-:W-:Y:S01]  /*6d80*/  STS.U16 [R163+0x6], R9 ;  /* 0x00000609a3007388 */ /* 0x000fe20000000400 */
[----:B0-----:R-:W-:-:S03]  /*6d90*/  PRMT R14, R17, 0x7632, R14 ;  /* 0x00007632110e7816 */ /* 0x001fc6000000000e */
[----:B------:R-:W-:Y:S04]  /*6da0*/  STS.U16 [R162+0x8], R82 ;  /* 0x00000852a2007388 */ /* 0x000fe80000000400 */
[----:B------:R0:W-:Y:S04]  /*6db0*/  STS.U16 [R161+0xa], R18 ;  /* 0x00000a12a1007388 */ /* 0x0001e80000000400 */
[----:B------:R-:W-:Y:S04]  /*6dc0*/  STS.U16 [R160+0xc], R17 ;  /* 0x00000c11a0007388 */ /* 0x000fe80000000400 */
[----:B------:R-:W-:Y:S01]  /*6dd0*/  STS.U16 [R159+0xe], R14 ;  /* 0x00000e0e9f007388 */ /* 0x000fe20000000400 */
[----:B0-----:R-:W-:-:S03]  /*6de0*/  PRMT R18, R11, 0x7632, R18 ;  /* 0x000076320b127816 */ /* 0x001fc60000000012 */
[----:B------:R0:W-:Y:S04]  /*6df0*/  STS.U16 [R158+0x10], R12 ;  /* 0x0000100c9e007388 */ /* 0x0001e80000000400 */
[----:B------:R-:W-:Y:S04]  /*6e00*/  STS.U16 [R157+0x12], R15 ;  /* 0x0000120f9d007388 */ /* 0x000fe80000000400 */
[----:B------:R-:W-:Y:S01]  /*6e10*/  STS.U16 [R156+0x14], R11 ;  /* 0x0000140b9c007388 */ /* 0x000fe20000000400 */
[----:B0-----:R-:W-:-:S03]  /*6e20*/  PRMT R12, R3, 0x7632, R12 ;  /* 0x00007632030c7816 */ /* 0x001fc6000000000c */
[----:B------:R-:W-:Y:S04]  /*6e30*/  STS.U16 [R155+0x16], R18 ;  /* 0x000016129b007388 */ /* 0x000fe80000000400 */
[----:B------:R-:W-:Y:S04]  /*6e40*/  STS.U16 [R154+0x18], R4 ;  /* 0x000018049a007388 */ /* 0x000fe80000000400 */
[----:B------:R-:W-:Y:S04]  /*6e50*/  STS.U16 [R153+0x1a], R24 ;  /* 0x00001a1899007388 */ /* 0x000fe80000000400 */
[----:B------:R0:W-:Y:S04]  /*6e60*/  STS.U16 [R152+0x1c], R3 ;  /* 0x00001c0398007388 */ /* 0x0001e80000000400 */
[----:B------:R1:W-:Y:S01]  /*6e70*/  STS.U16 [R151+0x1e], R12 ;  /* 0x00001e0c97007388 */ /* 0x0003e20000000400 */
[----:B------:R-:W-:-:S03]  /*6e80*/  NOP ;  /* 0x0000000000007918 */ /* 0x000fc60000000000 */
[----:B------:R-:W-:Y:S01]  /*6e90*/  LDS.U16 R5, [R150] ;  /* 0x0000000096057984 */ /* 0x000fe20000000400 */
[----:B0-----:R-:W-:-:S03]  /*6ea0*/  IADD3 R3, P1, PT, R77, UR8, RZ ;  /* 0x000000084d037c10 */ /* 0x001fc6000ff3e0ff */
[----:B------:R-:W-:Y:S02]  /*6eb0*/  LDS.U16 R9, [R149+0x40] ;  /* 0x0000400095097984 */ /* 0x000fe40000000400 */
[----:B-1----:R-:W-:Y:S02]  /*6ec0*/  IMAD.X R12, RZ, RZ, UR15, P1 ;  /* 0x0000000fff0c7e24 */ /* 0x002fe400088e06ff */
        /* <DEDUP_REMOVED lines=51> */
.L_x_669:
        /* <DEDUP_REMOVED lines=8> */
[----:B------:R-:W1:Y:S01]  /*7280*/  LDCU UR8, c[0x0][0x38c] ;  /* 0x00007180ff0877ac */ /* 0x000e620008000800 */
[----:B------:R-:W-:Y:S01]  /*7290*/  SHF.L.U32 R19, R19, 0x10, RZ ;  /* 0x0000001013137819 */ /* 0x000fe200000006ff */
[----:B------:R-:W-:Y:S01]  /*72a0*/  STL [R1], RZ ;  /* 0x000000ff01007387 */ /* 0x000fe20000100800 */
        /* <DEDUP_REMOVED lines=10> */
[----:B------:R-:W-:Y:S01]  /*7350*/  SHF.L.U32 R7, R7, 0x10, RZ ;  /* 0x0000001007077819 */ /* 0x000fe200000006ff */
[----:B------:R-:W-:Y:S01]  /*7360*/  IMAD.MOV.U32 R154, RZ, RZ, RZ ;  /* 0x000000ffff9a7224 */ /* 0x000fe200078e00ff */
[----:B------:R-:W-:Y:S01]  /*7370*/  SHF.L.U32 R5, R80, 0x10, RZ ;  /* 0x0000001050057819 */ /* 0x000fe200000006ff */
[----:B------:R-:W-:Y:S01]  /*7380*/  FMUL.FTZ R80, R38, UR6 ;  /* 0x0000000626507c20 */ /* 0x000fe20008410000 */
[----:B------:R-:W-:Y:S01]  /*7390*/  MOV R18, RZ ;  /* 0x000000ff00127202 */ /* 0x000fe20000000f00 */
[----:B-1----:R-:W-:Y:S01]  /*73a0*/  UISETP.GE.AND UP0, UPT, UR8, 0x1, UPT ;  /* 0x000000010800788c */ /* 0x002fe2000bf06270 */
[----:B------:R-:W-:Y:S01]  /*73b0*/  IMAD.MOV.U32 R17, RZ, RZ, RZ ;  /* 0x000000ffff117224 */ /* 0x000fe200078e00ff */
[----:B------:R-:W-:Y:S01]  /*73c0*/  CS2R R14, SRZ ;  /* 0x00000000000e7805 */ /* 0x000fe2000001ff00 */
[----:B------:R-:W-:-:S02]  /*73d0*/  IMAD.MOV.U32 R12, RZ, RZ, RZ ;  /* 0x000000ffff0c7224 */ /* 0x000fc400078e00ff */
[----:B------:R-:W-:Y:S01]  /*73e0*/  IMAD.MOV.U32 R9, RZ, RZ, RZ ;  /* 0x000000ffff097224 */ /* 0x000fe200078e00ff */
[----:B------:R-:W-:Y:S01]  /*73f0*/  BAR.SYNC.DEFER_BLOCKING 0x0 ;  /* 0x0000000000007b1d */ /* 0x000fe20000010000 */
[----:B--2---:R-:W-:-:S04]  /*7400*/  FFMA.FTZ R2, R0, R44, R2 ;  /* 0x0000002c00027223 */ /* 0x004fc80000010002 */
[----:B0-----:R-:W-:-:S04]  /*7410*/  FFMA.FTZ R3, R39, R23, R2 ;  /* 0x0000001727037223 */ /* 0x001fc80000010002 */
[----:B------:R-:W-:-:S04]  /*7420*/  FFMA.FTZ R2, R38, R22, R3 ;  /* 0x0000001626027223 */ /* 0x000fc80000010003 */
[----:B------:R-:W-:-:S04]  /*7430*/  FFMA.FTZ R3, R37, R21, R2 ;  /* 0x0000001525037223 */ /* 0x000fc80000010002 */
[----:B------:R-:W-:-:S04]  /*7440*/  FFMA.FTZ R2, R36, R20, R3 ;  /* 0x0000001424027223 */ /* 0x000fc80000010003 */
[----:B------:R-:W-:-:S04]  /*7450*/  FFMA.FTZ R3, R35, R19, R2 ;  /* 0x0000001323037223 */ /* 0x000fc80000010002 */
[----:B------:R-:W-:-:S04]  /*7460*/  FFMA.FTZ R2, R34, R16, R3 ;  /* 0x0000001022027223 */ /* 0x000fc80000010003 */
[----:B------:R-:W-:-:S04]  /*7470*/  FFMA.FTZ R3, R33, R13, R2 ;  /* 0x0000000d21037223 */ /* 0x000fc80000010002 */
[----:B------:R-:W-:Y:S01]  /*7480*/  FFMA.FTZ R2, R32, R10, R3 ;  /* 0x0000000a20027223 */ /* 0x000fe20000010003 */
[----:B------:R-:W-:-:S03]  /*7490*/  IMAD.U32 R3, R42, 0x10000, RZ ;  /* 0x000100002a037824 */ /* 0x000fc600078e00ff */
[----:B------:R-:W-:Y:S01]  /*74a0*/  FFMA.FTZ R43, R31, R8, R2 ;  /* 0x000000081f2b7223 */ /* 0x000fe20000010002 */
[----:B------:R-:W-:Y:S01]  /*74b0*/  SHF.L.U32 R2, R41, 0x10, RZ ;  /* 0x0000001029027819 */ /* 0x000fe200000006ff */
[----:B------:R-:W-:Y:S02]  /*74c0*/  FMUL.FTZ R41, R0, UR6 ;  /* 0x0000000600297c20 */ /* 0x000fe40008410000 */
[----:B------:R-:W-:Y:S01]  /*74d0*/  FFMA.FTZ R42, R30, R7, R43 ;  /* 0x000000071e2a7223 */ /* 0x000fe2000001002b */
[----:B------:R-:W-:Y:S02]  /*74e0*/  FMUL.FTZ R43, R37, UR6 ;  /* 0x00000006252b7c20 */ /* 0x000fe40008410000 */
[----:B------:R0:W-:Y:S02]  /*74f0*/  STL [R1+0x40], R41 ;  /* 0x0000402901007387 */ /* 0x0001e40000100800 */
[----:B0-----:R-:W-:-:S05]  /*7500*/  FMUL.FTZ R41, R39, UR6 ;  /* 0x0000000627297c20 */ /* 0x001fca0008410000 */
        /* <DEDUP_REMOVED lines=33> */
[----:B------:R-:W-:Y:S05]  /*7720*/  BRA.U !UP0, `(.L_x_670) ;  /* 0x0000004108e87547 */ /* 0x000fea000b800000 */
[----:B------:R-:W-:Y:S01]  /*7730*/  UIMAD UR9, UR11, -0x800, UR27 ;  /* 0xfffff8000b0978a4 */ /* 0x000fe2000f8e021b */
[----:B------:R-:W-:Y:S01]  /*7740*/  LOP3.LUT R45, R45, 0xfffffffb, RZ, 0xc0, !PT ;  /* 0xfffffffb2d2d7812 */ /* 0x000fe200078ec0ff */
[----:B------:R-:W0:Y:S01]  /*7750*/  LDCU.64 UR24, c[0x0][0x3a0] ;  /* 0x00007400ff1877ac */ /* 0x000e220008000a00 */
[----:B------:R-:W-:Y:S01]  /*7760*/  MOV R24, RZ ;  /* 0x000000ff00187202 */ /* 0x000fe20000000f00 */
        /* <DEDUP_REMOVED lines=9> */
[----:B--2---:R-:W-:Y:S01]  /*7800*/  UIMAD.WIDE.U32 UR32, UR28, UR50, URZ ;  /* 0x000000321c2072a5 */ /* 0x004fe2000f8e00ff */
[----:B------:R-:W0:Y:S03]  /*7810*/  LDCU UR27, c[0x0][0x388] ;  /* 0x00007100ff1b77ac */ /* 0x000e260008000800 */
[----:B------:R-:W-:Y:S01]  /*7820*/  @P0 LOP3.LUT R45, R45, 0x4, RZ, 0xfc, !PT ;  /* 0x000000042d2d0812 */ /* 0x000fe200078efcff */
[----:B------:R-:W2:Y:S01]  /*7830*/  LDCU.64 UR38, c[0x0][0x3a8] ;  /* 0x00007500ff2677ac */ /* 0x000ea20008000a00 */
[----:B------:R-:W0:Y:S01]  /*7840*/  LDCU.64 UR40, c[0x0][0x3c0] ;  /* 0x00007800ff2877ac */ /* 0x000e220008000a00 */
[----:B------:R-:W0:Y:S01]  /*7850*/  LDCU.64 UR42, c[0x0][0x3e0] ;  /* 0x00007c00ff2a77ac */ /* 0x000e220008000a00 */
[----:B------:R-:W0:Y:S01]  /*7860*/  LDCU.64 UR44, c[0x0][0x4e0] ;  /* 0x00009c00ff2c77ac */ /* 0x000e220008000a00 */
[----:B------:R-:W0:Y:S01]  /*7870*/  LDCU.64 UR46, c[0x0][0x4f0] ;  /* 0x00009e00ff2e77ac */ /* 0x000e220008000a00 */
[----:B------:R-:W0:Y:S01]  /*7880*/  LDCU.64 UR48, c[0x0][0x540] ;  /* 0x0000a800ff3077ac */ /* 0x000e220008000a00 */
[----:B------:R-:W0:Y:S01]  /*7890*/  LDCU.128 UR12, c[0x0][0x440] ;  /* 0x00008800ff0c77ac */ /* 0x000e220008000c00 */
[----:B------:R-:W-:-:S02]  /*78a0*/  UIMAD UR29, UR28, UR25, UR31 ;  /* 0x000000191c1d72a4 */ /* 0x000fc4000f8e021f */
[----:B------:R-:W-:Y:S01]  /*78b0*/  UIMAD UR37, UR28, UR51, UR33 ;  /* 0x000000331c2572a4 */ /* 0x000fe2000f8e0221 */
[----:B---34-:R-:W-:-:S11]  /*78c0*/  UMOV UR8, URZ ;  /* 0x000000ff00087c82 */ /* 0x018fd60008000000 */
.L_x_715:
[----:B------:R-:W-:Y:S01]  /*78d0*/  MOV R40, R77 ;  /* 0x0000004d00287202 */ /* 0x000fe20000000f00 */
[----:B01----:R-:W-:Y:S01]  /*78e0*/  IMAD.U32 R43, RZ, RZ, UR42 ;  /* 0x0000002aff2b7e24 */ /* 0x003fe2000f8e00ff */
[----:B------:R-:W3:Y:S01]  /*78f0*/  LDL R108, [R1+0xc0] ;  /* 0x0000c000016c7983 */ /* 0x000ee20000100800 */
[----:B------:R-:W-:Y:S01]  /*7900*/  IMAD.MOV.U32 R41, RZ, RZ, RZ ;  /* 0x000000ffff297224 */ /* 0x000fe200078e00ff */
[----:B------:R-:W-:Y:S01]  /*7910*/  UIADD3 UR50, UPT, UPT, UR9, 0x800, URZ ;  /* 0x0000080009327890 */ /* 0x000fe2000fffe0ff */
[----:B------:R-:W-:Y:S01]  /*7920*/  MOV R63, UR43 ;  /* 0x0000002b003f7c02 */ /* 0x000fe20008000f00 */
[----:B------:R-:W4:Y:S01]  /*7930*/  LDL R107, [R1+0xbc] ;  /* 0x0000bc00016b7983 */ /* 0x000f220000100800 */
[----:B------:R-:W-:Y:S01]  /*7940*/  IMAD.WIDE.U32 R42, R43, UR8, R40 ;  /* 0x000000082b2a7c25 */ /* 0x000fe2000f8e0028 */
[----:B------:R-:W-:Y:S02]  /*7950*/  LOP3.LUT P6, RZ, R45, 0x4, RZ, 0xc0, !PT ;  /* 0x000000042dff7812 */ /* 0x000fe400078cc0ff */
[----:B------:R-:W-:Y:S01]  /*7960*/  LOP3.LUT R76, R77, 0x20, RZ, 0xfc, !PT ;  /* 0x000000204d4c7812 */ /* 0x000fe200078efcff */
[----:B------:R-:W-:Y:S01]  /*7970*/  IMAD R41, R63, UR8, R43 ;  /* 0x000000083f297c24 */ /* 0x000fe2000f8e022b */
[----:B------:R-:W-:Y:S01]  /*7980*/  LEA R40, P1, R42, UR22, 0x1 ;  /* 0x000000162a287c11 */ /* 0x000fe2000f8208ff */
[----:B------:R-:W5:Y:S01]  /*7990*/  LDL R106, [R1+0xb8] ;  /* 0x0000b800016a7983 */ /* 0x000f620000100800 */
[----:B------:R-:W-:-:S02]  /*79a0*/  ISETP.GE.AND P0, PT, R76, UR50, PT ;  /* 0x000000324c007c0c */ /* 0x000fc4000bf06270 */
[----:B------:R-:W-:Y:S01]  /*79b0*/  LEA.HI.X R41, R42, UR23, R41, 0x1, P1 ;  /* 0x000000172a297c11 */ /* 0x000fe200088f0c29 */
[----:B------:R-:W5:Y:S04]  /*79c0*/  LDL R105, [R1+0xb4] ;  /* 0x0000b40001697983 */ /* 0x000f680000100800 */
[----:B------:R-:W2:Y:S01]  /*79d0*/  @!P6 LDG.E.U16 R43, desc[UR34][R40.64] ;  /* 0x00000022282be981 */ /* 0x000ea2000c1e1500 */
[----:B------:R-:W-:-:S03]  /*79e0*/  LOP3.LUT R75, R77, 0x40, RZ, 0xfc, !PT ;  /* 0x000000404d4b7812 */ /* 0x000fc600078efcff */
[----:B------:R-:W5:Y:S04]  /*79f0*/  LDL R104, [R1+0xb0] ;  /* 0x0000b00001687983 */ /* 0x000f680000100800 */
[----:B------:R-:W3:Y:S01]  /*7a00*/  @!P0 LDG.E.U16 R42, desc[UR34][R40.64+0x40] ;  /* 0x00004022282a8981 */ /* 0x000ee2000c1e1500 */
[----:B------:R-:W-:-:S03]  /*7a10*/  ISETP.GE.AND P1, PT, R75, UR50, PT ;  /* 0x000000324b007c0c */ /* 0x000fc6000bf26270 */
[----:B------:R-:W5:Y:S04]  /*7a20*/  LDL R103, [R1+0xac] ;  /* 0x0000ac0001677983 */ /* 0x000f680000100800 */
[----:B------:R-:W5:Y:S04]  /*7a30*/  LDL R102, [R1+0xa8] ;  /* 0x0000a80001667983 */ /* 0x000f680000100800 */
[----:B------:R-:W5:Y:S04]  /*7a40*/  LDL R101, [R1+0xa4] ;  /* 0x0000a40001657983 */ /* 0x000f680000100800 */
[----:B------:R-:W4:Y:S01]  /*7a50*/  @!P1 LDG.E.U16 R63, desc[UR34][R40.64+0x80] ;  /* 0x00008022283f9981 */ /* 0x000f22000c1e1500 */
[----:B------:R-:W-:-:S03]  /*7a60*/  LOP3.LUT R74, R77, 0x60, RZ, 0xfc, !PT ;  /* 0x000000604d4a7812 */ /* 0x000fc600078efcff */
[----:B------:R-:W5:Y:S01]  /*7a70*/  LDL R100, [R1+0xa0] ;  /* 0x0000a00001647983 */ /* 0x000f620000100800 */
[----:B------:R-:W-:Y:S02]  /*7a80*/  ISETP.GE.AND P3, PT, R74, UR50, PT ;  /* 0x000000324a007c0c */ /* 0x000fe4000bf66270 */
[----:B------:R-:W-:Y:S01]  /*7a90*/  LOP3.LUT R73, R77, 0x80, RZ, 0xfc, !PT ;  /* 0x000000804d497812 */ /* 0x000fe200078efcff */
[----:B------:R-:W5:Y:S03]  /*7aa0*/  LDL R99, [R1+0x9c] ;  /* 0x00009c0001637983 */ /* 0x000f660000100800 */
[----:B------:R-:W-:Y:S01]  /*7ab0*/  ISETP.GE.AND P4, PT, R73, UR50, PT ;  /* 0x0000003249007c0c */ /* 0x000fe2000bf86270 */
[----:B------:R-:W5:Y:S04]  /*7ac0*/  LDL R98, [R1+0x98] ;  /* 0x0000980001627983 */ /* 0x000f680000100800 */
[----:B------:R-:W5:Y:S04]  /*7ad0*/  LDL R97, [R1+0x94] ;  /* 0x0000940001617983 */ /* 0x000f680000100800 */
[----:B------:R-:W5:Y:S04]  /*7ae0*/  @!P3 LDG.E.U16 R65, desc[UR34][R40.64+0xc0] ;  /* 0x0000c0222841b981 */ /* 0x000f68000c1e1500 */
[----:B------:R-:W5:Y:S01]  /*7af0*/  @!P4 LDG.E.U16 R67, desc[UR34][R40.64+0x100] ;  /* 0x000100222843c981 */ /* 0x000f62000c1e1500 */
[----:B------:R-:W-:-:S02]  /*7b00*/  CS2R R80, SRZ ;  /* 0x0000000000507805 */ /* 0x000fc4000001ff00 */
[C---:B------:R-:W-:Y:S02]  /*7b10*/  LOP3.LUT R71, R77.reuse, 0xc0, RZ, 0xfc, !PT ;  /* 0x000000c04d477812 */ /* 0x040fe400078efcff */
[C---:B------:R-:W-:Y:S01]  /*7b20*/  LOP3.LUT R70, R77.reuse, 0xe0, RZ, 0xfc, !PT ;  /* 0x000000e04d467812 */ /* 0x040fe200078efcff */
[----:B------:R-:W5:Y:S01]  /*7b30*/  LDL R96, [R1+0x90] ;  /* 0x0000900001607983 */ /* 0x000f620000100800 */
[----:B------:R-:W-:Y:S02]  /*7b40*/  MOV R82, R80 ;  /* 0x0000005000527202 */ /* 0x000fe40000000f00 */
[----:B------:R-:W-:Y:S01]  /*7b50*/  LOP3.LUT R72, R77, 0xa0, RZ, 0xfc, !PT ;  /* 0x000000a04d487812 */ /* 0x000fe200078efcff */
[----:B------:R-:W5:Y:S03]  /*7b60*/  LDL R95, [R1+0x8c] ;  /* 0x00008c00015f7983 */ /* 0x000f660000100800 */
[----:B------:R-:W-:-:S02]  /*7b70*/  ISETP.GE.AND P5, PT, R72, UR50, PT ;  /* 0x0000003248007c0c */ /* 0x000fc4000bfa6270 */
[----:B------:R-:W-:-:S11]  /*7b80*/  LOP3.LUT R69, R77, 0x100, RZ, 0xfc, !PT ;  /* 0x000001004d457812 */ /* 0x000fd600078efcff */
[----:B------:R-:W5:Y:S01]  /*7b90*/  @!P5 LDG.E.U16 R62, desc[UR34][R40.64+0x140] ;  /* 0x00014022283ed981 */ /* 0x000f62000c1e1500 */
[----:B------:R-:W-:Y:S02]  /*7ba0*/  LOP3.LUT R68, R77, 0x120, RZ, 0xfc, !PT ;  /* 0x000001204d447812 */ /* 0x000fe400078efcff */
[----:B------:R-:W-:Y:S02]  /*7bb0*/  MOV R83, R80 ;  /* 0x0000005000537202 */ /* 0x000fe40000000f00 */
[----:B--2---:R-:W-:-:S04]  /*7bc0*/  @!P6 PRMT R81, R43, 0x7610, R80 ;  /* 0x000076102b51e816 */ /* 0x004fc80000000050 */
[----:B---3--:R-:W-:Y:S02]  /*7bd0*/  @!P0 PRMT R81, R81, 0x5410, R42 ;  /* 0x0000541051518816 */ /* 0x008fe4000000002a */
[----:B------:R-:W-:-:S13]  /*7be0*/  ISETP.GE.AND P0, PT, R71, UR50, PT ;  /* 0x0000003247007c0c */ /* 0x000fda000bf06270 */
[----:B------:R-:W2:Y:S01]  /*7bf0*/  @!P0 LDG.E.U16 R43, desc[UR34][R40.64+0x180] ;  /* 0x00018022282b8981 */ /* 0x000ea2000c1e1500 */
[----:B----4-:R-:W-:Y:S02]  /*7c00*/  @!P1 PRMT R82, R63, 0x7610, R80 ;  /* 0x000076103f529816 */ /* 0x010fe40000000050 */
[----:B------:R-:W-:-:S13]  /*7c10*/  ISETP.GE.AND P1, PT, R70, UR50, PT ;  /* 0x0000003246007c0c */ /* 0x000fda000bf26270 */
[----:B------:R-:W3:Y:S01]  /*7c20*/  @!P1 LDG.E.U16 R63, desc[UR34][R40.64+0x1c0] ;  /* 0x0001c022283f9981 */ /* 0x000ee2000c1e1500 */
[----:B-----5:R-:W-:Y:S02]  /*7c30*/  @!P3 PRMT R82, R82, 0x5410, R65 ;  /* 0x000054105252b816 */ /* 0x020fe40000000041 */
[----:B------:R-:W-:Y:S02]  /*7c40*/  ISETP.GE.AND P3, PT, R69, UR50, PT ;  /* 0x0000003245007c0c */ /* 0x000fe4000bf66270 */
[----:B------:R-:W-:Y:S02]  /*7c50*/  @!P4 PRMT R83, R67, 0x7610, R80 ;  /* 0x000076104353c816 */ /* 0x000fe40000000050 */
[----:B------:R-:W-:-:S09]  /*7c60*/  ISETP.GE.AND P4, PT, R68, UR50, PT ;  /* 0x0000003244007c0c */ /* 0x000fd2000bf86270 */
[----:B------:R-:W4:Y:S04]  /*7c70*/  @!P3 LDG.E.U16 R42, desc[UR34][R40.64+0x200] ;  /* 0x00020022282ab981 */ /* 0x000f28000c1e1500 */
[----:B------:R-:W5:Y:S01]  /*7c80*/  @!P4 LDG.E.U16 R85, desc[UR34][R40.64+0x240] ;  /* 0x000240222855c981 */ /* 0x000f62000c1e1500 */
[C---:B------:R-:W-:Y:S02]  /*7c90*/  LOP3.LUT R65, R77.reuse, 0x180, RZ, 0xfc, !PT ;  /* 0x000001804d417812 */ /* 0x040fe400078efcff */
[C---:B------:R-:W-:Y:S02]  /*7ca0*/  LOP3.LUT R67, R77.reuse, 0x140, RZ, 0xfc, !PT ;  /* 0x000001404d437812 */ /* 0x040fe400078efcff */
[----:B------:R-:W-:Y:S02]  /*7cb0*/  LOP3.LUT R66, R77, 0x160, RZ, 0xfc, !PT ;  /* 0x000001604d427812 */ /* 0x000fe400078efcff */
[----:B------:R-:W-:-:S02]  /*7cc0*/  @!P5 PRMT R83, R83, 0x5410, R62 ;  /* 0x000054105353d816 */ /* 0x000fc4000000003e */
[----:B------:R-:W-:Y:S01]  /*7cd0*/  ISETP.GE.AND P5, PT, R67, UR50, PT ;  /* 0x0000003243007c0c */ /* 0x000fe2000bfa6270 */
[----:B------:R-:W-:-:S12]  /*7ce0*/  HFMA2 R84, -RZ, RZ, 0, 0 ;  /* 0x00000000ff547431 */ /* 0x000fd800000001ff */
[----:B------:R-:W5:Y:S01]  /*7cf0*/  @!P5 LDG.E.U16 R86, desc[UR34][R40.64+0x280] ;  /* 0x000280222856d981 */ /* 0x000f62000c1e1500 */
[----:B------:R-:W-:Y:S02]  /*7d00*/  UMOV UR28, UR30 ;  /* 0x0000001e001c7c82 */ /* 0x000fe40008000000 */
[----:B------:R-:W-:-:S04]  /*7d10*/  UIMAD.WIDE.U32 UR24, UR8, UR38, UR28 ;  /* 0x00000026081872a5 */ /* 0x000fc8000f8e001c */
[----:B------:R-:W-:Y:S02]  /*7d20*/  UIMAD UR25, UR8, UR39, UR25 ;  /* 0x00000027081972a4 */ /* 0x000fe4000f8e0219 */
[----:B------:R-:W-:-:S04]  /*7d30*/  ULEA UR26, UP0, UR24, UR12, 0x2 ;  /* 0x0000000c181a7291 */ /* 0x000fc8000f8010ff */
[----:B------:R-:W-:Y:S01]  /*7d40*/  ULEA.HI.X UR24, UR24, UR13, UR25, 0x2, UP0 ;  /* 0x0000000d18187291 */ /* 0x000fe200080f1419 */
[----:B--2---:R-:W-:Y:S02]  /*7d50*/  @!P0 PRMT R80, R43, 0x7610, R80 ;  /* 0x000076102b508816 */ /* 0x004fe40000000050 */
[----:B------:R-:W-:-:S13]  /*7d60*/  ISETP.GE.AND P0, PT, R65, UR50, PT ;  /* 0x0000003241007c0c */ /* 0x000fda000bf06270 */
[----:B------:R-:W-:Y:S01]  /*7d70*/  @!P0 LOP3.LUT R77, R78, 0x1f, R79, 0xf8, !PT ;  /* 0x0000001f4e4d8812 */ /* 0x000fe200078ef84f */
[----:B------:R-:W2:Y:S03]  /*7d80*/  @!P0 LDG.E.U16 R87, desc[UR34][R40.64+0x300] ;  /* 0x0003002228578981 */ /* 0x000ea6000c1e1500 */
[----:B------:R-:W-:Y:S02]  /*7d90*/  LOP3.LUT R64, R77, 0x1a0, RZ, 0xfc, !PT ;  /* 0x000001a04d407812 */ /* 0x000fe400078efcff */
[----:B---3--:R-:W-:Y:S02]  /*7da0*/  @!P1 PRMT R80, R80, 0x5410, R63 ;  /* 0x0000541050509816 */ /* 0x008fe4000000003f */
[----:B------:R-:W-:-:S13]  /*7db0*/  ISETP.GE.AND P1, PT, R64, UR50, PT ;  /* 0x0000003240007c0c */ /* 0x000fda000bf26270 */
[----:B------:R-:W-:Y:S01]  /*7dc0*/  @!P1 IMAD.SHL.U32 R43, R79, 0x10, RZ ;  /* 0x000000104f2b9824 */ /* 0x000fe200078e00ff */
[----:B----4-:R-:W-:Y:S01]  /*7dd0*/  @!P3 PRMT R84, R42, 0x5410, RZ ;  /* 0x000054102a54b816 */ /* 0x010fe200000000ff */
[----:B------:R-:W3:Y:S03]  /*7de0*/  @!P1 LDG.E.U16 R89, desc[UR34][R40.64+0x340] ;  /* 0x0003402228599981 */ /* 0x000ee6000c1e1500 */
[----:B------:R-:W-:-:S04]  /*7df0*/  @!P1 LOP3.LUT R78, R43, 0x3e00, RZ, 0xc0, !PT ;  /* 0x00003e002b4e9812 */ /* 0x000fc800078ec0ff */
[----:B------:R-:W-:-:S04]  /*7e00*/  @!P1 LOP3.LUT R77, R78, 0x1f, R79, 0xf8, !PT ;  /* 0x0000001f4e4d9812 */ /* 0x000fc800078ef84f */
[----:B------:R-:W-:-:S04]  /*7e10*/  LOP3.LUT R63, R77, 0x1c0, RZ, 0xfc, !PT ;  /* 0x000001c04d3f7812 */ /* 0x000fc800078efcff */
[----:B------:R-:W-:Y:S02]  /*7e20*/  ISETP.GE.AND P3, PT, R63, UR50, PT ;  /* 0x000000323f007c0c */ /* 0x000fe4000bf66270 */
[----:B-----5:R-:W-:Y:S02]  /*7e30*/  @!P4 PRMT R84, R84, 0x5410, R85 ;  /* 0x000054105454c816 */ /* 0x020fe40000000055 */
[----:B------:R-:W-:Y:S02]  /*7e40*/  ISETP.GE.AND P4, PT, R66, UR50, PT ;  /* 0x0000003242007c0c */ /* 0x000fe4000bf86270 */
[----:B------:R-:W-:-:S07]  /*7e50*/  MOV R43, UR24 ;  /* 0x00000018002b7c02 */ /* 0x000fce0008000f00 */
[----:B------:R-:W-:-:S04]  /*7e60*/  @!P3 SHF.L.U32 R42, R79, 0x4, RZ ;  /* 0x000000044f2ab819 */ /* 0x000fc800000006ff */
[----:B------:R-:W-:Y:S01]  /*7e70*/  @!P3 LOP3.LUT R78, R42, 0x3e00, RZ, 0xc0, !PT ;  /* 0x00003e002a4eb812 */ /* 0x000fe200078ec0ff */
[----:B------:R-:W-:Y:S01]  /*7e80*/  IMAD.U32 R42, RZ, RZ, UR26 ;  /* 0x0000001aff2a7e24 */ /* 0x000fe2000f8e00ff */
[----:B------:R-:W4:Y:S05]  /*7e90*/  @!P4 LDG.E.U16 R88, desc[UR34][R40.64+0x2c0] ;  /* 0x0002c0222858c981 */ /* 0x000f2a000c1e1500 */
[----:B------:R-:W5:Y:S01]  /*7ea0*/  LDG.E R42, desc[UR34][R42.64] ;  /* 0x000000222a2a7981 */ /* 0x000f62000c1e1900 */
[----:B------:R-:W-:Y:S01]  /*7eb0*/  @!P3 LOP3.LUT R77, R78, 0x1f, R79, 0xf8, !PT ;  /* 0x0000001f4e4db812 */ /* 0x000fe200078ef84f */
[----:B------:R-:W-:Y:S01]  /*7ec0*/  UIADD3 UR24, UPT, UPT, UR9, 0x800, URZ ;  /* 0x0000080009187890 */ /* 0x000fe2000fffe0ff */
[----:B------:R-:W-:-:S02]  /*7ed0*/  HFMA2 R85, -RZ, RZ, 0, 0 ;  /* 0x00000000ff557431 */ /* 0x000fc400000001ff */
[----:B------:R-:W-:Y:S02]  /*7ee0*/  LOP3.LUT R62, R77, 0x1e0, RZ, 0xfc, !PT ;  /* 0x000001e04d3e7812 */ /* 0x000fe400078efcff */
[----:B------:R-:W-:Y:S01]  /*7ef0*/  @!P5 PRMT R85, R86, 0x5410, RZ ;  /* 0x000054105655d816 */ /* 0x000fe200000000ff */
[----:B------:R-:W-:Y:S01]  /*7f00*/  UMOV UR25, UR37 ;  /* 0x0000002500197c82 */ /* 0x000fe20008000000 */
[----:B------:R-:W-:Y:S01]  /*7f10*/  ISETP.GE.AND P5, PT, R62, UR24, PT ;  /* 0x000000183e007c0c */ /* 0x000fe2000bfa6270 */
[----:B------:R-:W-:Y:S01]  /*7f20*/  UMOV UR24, UR32 ;  /* 0x0000002000187c82 */ /* 0x000fe20008000000 */
[----:B------:R-:W5:Y:S01]  /*7f30*/  @!P3 LDG.E.U16 R86, desc[UR34][R40.64+0x380] ;  /* 0x000380222856b981 */ /* 0x000f62000c1e1500 */
[----:B------:R-:W-:-:S04]  /*7f40*/  UIMAD.WIDE.U32 UR24, UR8, UR40, UR24 ;  /* 0x00000028081872a5 */ /* 0x000fc8000f8e0018 */
[----:B------:R-:W-:Y:S02]  /*7f50*/  UIMAD UR25, UR8, UR41, UR25 ;  /* 0x00000029081972a4 */ /* 0x000fe4000f8e0219 */
[----:B------:R-:W-:-:S04]  /*7f60*/  ULEA UR26, UP0, UR24, UR14, 0x2 ;  /* 0x0000000e181a7291 */ /* 0x000fc8000f8010ff */
[----:B------:R-:W-:Y:S01]  /*7f70*/  ULEA.HI.X UR24, UR24, UR15, UR25, 0x2, UP0 ;  /* 0x0000000f18187291 */ /* 0x000fe200080f1419 */
[----:B------:R0:W5:Y:S01]  /*7f80*/  @!P5 LDG.E.U16 R90, desc[UR34][R40.64+0x3c0] ;  /* 0x0003c022285ad981 */ /* 0x000162000c1e1500 */
[----:B------:R-:W-:Y:S01]  /*7f90*/  PRMT R91, R82, 0x7632, R91 ;  /* 0x00007632525b7816 */ /* 0x000fe2000000005b */
[----:B0-----:R-:W-:-:S03]  /*7fa0*/  IMAD.U32 R40, RZ, RZ, UR26 ;  /* 0x0000001aff287e24 */ /* 0x001fc6000f8e00ff */
[----:B------:R-:W-:-:S05]  /*7fb0*/  MOV R41, UR24 ;  /* 0x0000001800297c02 */ /* 0x000fca0008000f00 */
[----:B------:R0:W5:Y:S01]  /*7fc0*/  LDG.E R43, desc[UR34][R40.64] ;  /* 0x00000022282b7981 */ /* 0x000162000c1e1900 */
[----:B------:R-:W-:-:S03]  /*7fd0*/  PRMT R92, R83, 0x7632, R92 ;  /* 0x00007632535c7816 */ /* 0x000fc6000000005c */
[----:B------:R-:W-:Y:S01]  /*7fe0*/  STS.U16 [R108], R81 ;  /* 0x000000516c007388 */ /* 0x000fe20000000400 */
[----:B0-----:R-:W-:Y:S01]  /*7ff0*/  PRMT R41, R81, 0x7632, R41 ;  /* 0x0000763251297816 */ /* 0x001fe20000000029 */
[----:B------:R-:W-:Y:S01]  /*8000*/  HFMA2 R40, -RZ, RZ, 0, 0 ;  /* 0x00000000ff287431 */ /* 0x000fe200000001ff */
        /* <DEDUP_REMOVED lines=11> */
[----:B0-----:R-:W5:Y:S04]  /*80c0*/  LDL R93, [R1+0x6c] ;  /* 0x00006c00015d7983 */ /* 0x001f680000100800 */
[----:B-1----:R-:W5:Y:S04]  /*80d0*/  LDL R100, [R1+0x88] ;  /* 0x0000880001647983 */ /* 0x002f680000100800 */
[----:B------:R-:W5:Y:S04]  /*80e0*/  LDL R99, [R1+0x84] ;  /* 0x0000840001637983 */ /* 0x000f680000100800 */
[----:B------:R-:W5:Y:S04]  /*80f0*/  LDL R94, [R1+0x70] ;  /* 0x00007000015e7983 */ /* 0x000f680000100800 */
[----:B------:R-:W5:Y:S04]  /*8100*/  LDL R92, [R1+0x68] ;  /* 0x00006800015c7983 */ /* 0x000f680000100800 */
[----:B------:R-:W5:Y:S04]  /*8110*/  LDL R91, [R1+0x64] ;  /* 0x00006400015b7983 */ /* 0x000f680000100800 */
[----:B------:R-:W5:Y:S04]  /*8120*/  LDL R84, [R1+0x50] ;  /* 0x0000500001547983 */ /* 0x000f680000100800 */
[----:B------:R-:W5:Y:S04]  /*8130*/  LDL R83, [R1+0x4c] ;  /* 0x00004c0001537983 */ /* 0x000f680000100800 */
[----:B------:R-:W5:Y:S04]  /*8140*/  LDL R82, [R1+0x48] ;  /* 0x0000480001527983 */ /* 0x000f680000100800 */
[----:B------:R-:W5:Y:S01]  /*8150*/  LDL R81, [R1+0x44] ;  /* 0x0000440001517983 */ /* 0x000f620000100800 */
[----:B--2---:R-:W-:-:S03]  /*8160*/  @!P0 PRMT R40, R87, 0x5410, RZ ;  /* 0x0000541057288816 */ /* 0x004fc600000000ff */
[----:B------:R-:W2:Y:S01]  /*8170*/  LDL R87, [R1+0x58] ;  /* 0x0000580001577983 */ /* 0x000ea20000100800 */
[----:B---3--:R-:W-:-:S03]  /*8180*/  @!P1 PRMT R40, R40, 0x5410, R89 ;  /* 0x0000541028289816 */ /* 0x008fc60000000059 */
[----:B------:R-:W3:Y:S01]  /*8190*/  LDL R89, [R1+0x60] ;  /* 0x0000600001597983 */ /* 0x000ee20000100800 */
[----:B------:R-:W-:Y:S02]  /*81a0*/  PRMT R80, R40, 0x7632, R80 ;  /* 0x0000763228507816 */ /* 0x000fe40000000050 */
[----:B----4-:R-:W-:Y:S02]  /*81b0*/  @!P4 PRMT R85, R85, 0x5410, R88 ;  /* 0x000054105555c816 */ /* 0x010fe40000000058 */
[----:B------:R-:W4:Y:S01]  /*81c0*/  LDL R88, [R1+0x5c] ;  /* 0x00005c0001587983 */ /* 0x000f220000100800 */
[----:B-----5:R-:W-:Y:S02]  /*81d0*/  R2UR UR50, R42 ;  /* 0x000000002a3272ca */ /* 0x020fe400000e0000 */
[----:B------:R-:W-:Y:S01]  /*81e0*/  PRMT R42, R85, 0x7632, R42 ;  /* 0x00007632552a7816 */ /* 0x000fe2000000002a */
[----:B------:R0:W-:Y:S04]  /*81f0*/  STS.U16 [R98+0x280], R85 ;  /* 0x0002805562007388 */ /* 0x0001e80000000400 */
[----:B------:R1:W-:Y:S04]  /*8200*/  STS.U16 [R97+0x2c0], R42 ;  /* 0x0002c02a61007388 */ /* 0x0003e80000000400 */
[----:B------:R5:W-:Y:S04]  /*8210*/  STS.U16 [R96+0x300], R40 ;  /* 0x0003002860007388 */ /* 0x000be80000000400 */
[----:B------:R5:W-:Y:S04]  /*8220*/  STS.U16 [R95+0x340], R80 ;  /* 0x000340505f007388 */ /* 0x000be80000000400 */
[----:B0-----:R-:W2:Y:S04]  /*8230*/  LDL R98, [R1+0x80] ;  /* 0x0000800001627983 */ /* 0x001ea80000100800 */
[----:B-1----:R-:W3:Y:S04]  /*8240*/  LDL R97, [R1+0x7c] ;  /* 0x00007c0001617983 */ /* 0x002ee80000100800 */
[----:B-----5:R-:W5:Y:S04]  /*8250*/  LDL R96, [R1+0x78] ;  /* 0x0000780001607983 */ /* 0x020f680000100800 */
[----:B------:R-:W4:Y:S04]  /*8260*/  LDL R95, [R1+0x74] ;  /* 0x00007400015f7983 */ /* 0x000f280000100800 */
[----:B------:R-:W4:Y:S01]  /*8270*/  LDL R85, [R1+0x54] ;  /* 0x0000540001557983 */ /* 0x000f220000100800 */
[----:B------:R-:W-:Y:S01]  /*8280*/  IMAD.MOV.U32 R41, RZ, RZ, RZ ;  /* 0x000000ffff297224 */ /* 0x000fe200078e00ff */
[----:B------:R-:W-:-:S04]  /*8290*/  @!P3 PRMT R41, R86, 0x5410, RZ ;  /* 0x000054105629b816 */ /* 0x000fc800000000ff */
[----:B------:R-:W-:-:S04]  /*82a0*/  @!P5 PRMT R41, R41, 0x5410, R90 ;  /* 0x000054102929d816 */ /* 0x000fc8000000005a */
[----:B------:R-:W-:Y:S01]  /*82b0*/  PRMT R42, R41, 0x7632, R42 ;  /* 0x00007632292a7816 */ /* 0x000fe2000000002a */
[----:B------:R-:W0:Y:S01]  /*82c0*/  S2UR UR26, SR_CgaCtaId ;  /* 0x00000000001a79c3 */ /* 0x000e220000008800 */
[----:B------:R-:W-:Y:S01]  /*82d0*/  UIADD3 UR25, UPT, UPT, UR11, -0x1, URZ ;  /* 0xffffffff0b197890 */ /* 0x000fe2000fffe0ff */
[----:B------:R-:W-:-:S03]  /*82e0*/  MOV R103, UR50 ;  /* 0x0000003200677c02 */ /* 0x000fc60008000f00 */
[----:B------:R-:W-:Y:S02]  /*82f0*/  ULEA.HI UR24, UR25, UR25, URZ, 0x1 ;  /* 0x0000001919187291 */ /* 0x000fe4000f8f08ff */
[----:B------:R-:W-:Y:S02]  /*8300*/  FMUL.FTZ R103, R103, 1.4426950216293334961 ;  /* 0x3fb8aa3b67677820 */ /* 0x000fe40000410000 */
[----:B------:R-:W-:Y:S02]  /*8310*/  ULOP3.LUT UR28, UR24, 0xfffffe, URZ, 0xc0, !UPT ;  /* 0x00fffffe181c7892 */ /* 0x000fe4000f8ec0ff */
[C---:B------:R-:W-:Y:S02]  /*8320*/  FMUL.FTZ R150, R103.reuse, R61 ;  /* 0x0000003d67967220 */ /* 0x040fe40000410000 */
[----:B------:R-:W-:Y:S01]  /*8330*/  UIADD3 UR25, UPT, UPT, UR25, -UR28, URZ ;  /* 0x8000001c19197290 */ /* 0x000fe2000fffe0ff */
[C---:B------:R-:W-:Y:S01]  /*8340*/  FMUL.FTZ R117, R103.reuse, R60 ;  /* 0x0000003c67757220 */ /* 0x040fe20000410000 */
[C---:B------:R-:W-:Y:S01]  /*8350*/  FMUL.FTZ R116, R103.reuse, R59 ;  /* 0x0000003b67747220 */ /* 0x040fe20000410000 */
[C---:B------:R-:W-:Y:S01]  /*8360*/  FMUL.FTZ R115, R103.reuse, R58 ;  /* 0x0000003a67737220 */ /* 0x040fe20000410000 */
[----:B------:R-:W-:Y:S01]  /*8370*/  ULEA UR25, UR25, UR8, 0x8 ;  /* 0x0000000819197291 */ /* 0x000fe2000f8e40ff */
        /* <DEDUP_REMOVED lines=42> */
[----:B-1----:R-:W-:-:S02]  /*8620*/  IMAD.U32 R90, R90, 0x10000, RZ ;  /* 0x000100005a5a7824 */ /* 0x002fc400078e00ff */
[----:B------:R-:W-:Y:S01]  /*8630*/  IMAD.U32 R41, R41, 0x10000, RZ ;  /* 0x0001000029297824 */ /* 0x000fe200078e00ff */
[----:B--2---:R-:W1:Y:S04]  /*8640*/  LDS.U16 R102, [R98] ;  /* 0x0000000062667984 */ /* 0x004e680000000400 */
[----:B---3--:R-:W2:Y:S04]  /*8650*/  LDS.U16 R101, [R97+0x2] ;  /* 0x0000020061657984 */ /* 0x008ea80000000400 */
[----:B-----5:R-:W-:Y:S04]  /*8660*/  LDS.U16 R100, [R96+0x4] ;  /* 0x0000040060647984 */ /* 0x020fe80000000400 */
[----:B----4-:R-:W3:Y:S04]  /*8670*/  LDS.U16 R99, [R95+0x6] ;  /* 0x000006005f637984 */ /* 0x010ee80000000400 */
        /* <DEDUP_REMOVED lines=14> */
[----:B------:R-:W-:-:S02]  /*8760*/  SHF.L.U32 R100, R100, 0x10, RZ ;  /* 0x0000001064647819 */ /* 0x000fc400000006ff */
[----:B----4-:R-:W-:Y:S02]  /*8770*/  SHF.L.U32 R98, R98, 0x10, RZ ;  /* 0x0000001062627819 */ /* 0x010fe400000006ff */
[----:B-----5:R-:W-:Y:S01]  /*8780*/  SHF.L.U32 R97, R97, 0x10, RZ ;  /* 0x0000001061617819 */ /* 0x020fe200000006ff */
[----:B0-----:R-:W-:Y:S01]  /*8790*/  IMAD.U32 R96, R96, 0x10000, RZ ;  /* 0x0001000060607824 */ /* 0x001fe200078e00ff */
[----:B------:R-:W-:Y:S02]  /*87a0*/  SHF.L.U32 R95, R95, 0x10, RZ ;  /* 0x000000105f5f7819 */ /* 0x000fe400000006ff */
[----:B------:R-:W-:Y:S01]  /*87b0*/  SHF.L.U32 R94, R94, 0x10, RZ ;  /* 0x000000105e5e7819 */ /* 0x000fe200000006ff */
[----:B------:R-:W-:Y:S01]  /*87c0*/  IMAD.U32 R93, R93, 0x10000, RZ ;  /* 0x000100005d5d7824 */ /* 0x000fe200078e00ff */
[----:B------:R-:W-:Y:S02]  /*87d0*/  SHF.L.U32 R92, R92, 0x10, RZ ;  /* 0x000000105c5c7819 */ /* 0x000fe400000006ff */
[----:B------:R-:W-:-:S02]  /*87e0*/  SHF.L.U32 R91, R91, 0x10, RZ ;  /* 0x000000105b5b7819 */ /* 0x000fc400000006ff */
[----:B------:R-:W-:Y:S02]  /*87f0*/  SHF.L.U32 R89, R89, 0x10, RZ ;  /* 0x0000001059597819 */ /* 0x000fe400000006ff */
[----:B------:R-:W-:Y:S01]  /*8800*/  SHF.L.U32 R88, R88, 0x10, RZ ;  /* 0x0000001058587819 */ /* 0x000fe200000006ff */
[----:B------:R-:W-:Y:S06]  /*8810*/  BAR.SYNC.DEFER_BLOCKING 0x0 ;  /* 0x0000000000007b1d */ /* 0x000fec0000010000 */
[----:B------:R-:W-:Y:S05]  /*8820*/  @P0 BRA `(.L_x_672) ;  /* 0x0000000000240947 */ /* 0x000fea0003800000 */
[----:B------:R-:W-:Y:S01]  /*8830*/  UISETP.NE.AND UP0, UPT, UR11, UR52, UPT ;  /* 0x000000340b00728c */ /* 0x000fe2000bf05270 */
[----:B------:R-:W-:-:S08]  /*8840*/  MOV R40, 0x3f800000 ;  /* 0x3f80000000287802 */ /* 0x000fd00000000f00 */
[----:B------:R-:W-:Y:S05]  /*8850*/  BRA.U !UP0, `(.L_x_673) ;  /* 0x0000000108247547 */ /* 0x000fea000b800000 */
[----:B------:R-:W-:-:S04]  /*8860*/  USHF.L.U32 UR25, UR11, 0x8, URZ ;  /* 0x000000080b197899 */ /* 0x000fc800080006ff */
[----:B------:R-:W-:-:S04]  /*8870*/  ULOP3.LUT UR25, UR25, 0x100, URZ, 0xc0, !UPT ;  /* 0x0000010019197892 */ /* 0x000fc8000f8ec0ff */
[----:B------:R-:W-:-:S04]  /*8880*/  UIADD3 UR25, UPT, UPT, UR25, UR8, URZ ;  /* 0x0000000819197290 */ /* 0x000fc8000fffe0ff */
[----:B------:R-:W-:-:S09]  /*8890*/  ULEA UR25, UR25, UR24, 0x2 ;  /* 0x0000001819197291 */ /* 0x000fd2000f8e10ff */
[----:B------:R-:W1:Y:S01]  /*88a0*/  LDS R40, [UR25+0x3be0] ;  /* 0x003be019ff287984 */ /* 0x000e620008000800 */
[----:B------:R-:W-:Y:S05]  /*88b0*/  BRA `(.L_x_673) ;  /* 0x00000000000c7947 */ /* 0x000fea0003800000 */
.L_x_672:
[----:B------:R-:W0:Y:S02]  /*88c0*/  S2R R40, SR_TID.X ;  /* 0x0000000000287919 */ /* 0x000e240000002100 */
[----:B0-----:R-:W-:-:S06]  /*88d0*/  LEA R40, R40, UR24, 0x2 ;  /* 0x0000001828287c11 */ /* 0x001fcc000f8e10ff */
[----:B------:R-:W0:Y:S02]  /*88e0*/  LDS R40, [R40+0x43e4] ;  /* 0x0043e40028287984 */ /* 0x000e240000000800 */
.L_x_673:
[----:B------:R-:W-:Y:S05]  /*88f0*/  BSYNC.RECONVERGENT B0 ;  /* 0x0000000000007941 */ /* 0x000fea0003800200 */
.L_x_671:
[----:B------:R-:W2:Y:S01]  /*8900*/  @P2 LDC R80, c[0x0][0x38c] ;  /* 0x0000e300ff502b82 */ /* 0x000ea20000000800 */
[----:B------:R-:W-:Y:S01]  /*8910*/  MOV R42, UR11 ;  /* 0x0000000b002a7c02 */ /* 0x000fe20008000f00 */
[----:B------:R-:W-:Y:S01]  /*8920*/  IMAD.MOV.U32 R43, RZ, RZ, RZ ;  /* 0x000000ffff2b7224 */ /* 0x000fe200078e00ff */
[----:B------:R-:W-:-:S03]  /*8930*/  MOV R81, 0x8 ;  /* 0x0000000800517802 */ /* 0x000fc60000000f00 */
[----:B------:R-:W-:Y:S02]  /*8940*/  @P2 VIADD R42, R42, 0xfffffffe ;  /* 0xfffffffe2a2a2836 */ /* 0x000fe40000000000 */
[----:B------:R-:W-:Y:S01]  /*8950*/  FMUL.FTZ R134, R44, R61 ;  /* 0x0000003d2c867220 */ /* 0x000fe20000410000 */
[----:B------:R-:W-:Y:S01]  /*8960*/  FMUL.FTZ R133, R23, R60 ;  /* 0x0000003c17857220 */ /* 0x000fe20000410000 */
[----:B------:R-:W-:Y:S01]  /*8970*/  FMUL.FTZ R132, R22, R59 ;  /* 0x0000003b16847220 */ /* 0x000fe20000410000 */
[----:B------:R-:W-:Y:S01]  /*8980*/  FMUL.FTZ R131, R21, R58 ;  /* 0x0000003a15837220 */ /* 0x000fe20000410000 */
[----:B--2---:R-:W-:Y:S02]  /*8990*/  @P2 IMAD R80, R42, R80, UR8 ;  /* 0x000000082a502e24 */ /* 0x004fe4000f8e0250 */
[----:B------:R-:W-:Y:S02]  /*89a0*/  HFMA2 R42, -RZ, RZ, 1.875, 0 ;  /* 0x3f800000ff2a7431 */ /* 0x000fe400000001ff */
        /* <DEDUP_REMOVED lines=98> */
.L_x_733:
[----:B------:R-:W-:Y:S01]  /*8fd0*/  ISETP.GE.AND P3, PT, R141, 0x10, PT ;  /* 0x000000108d00780c */ /* 0x000fe20003f66270 */
[----:B---3--:R-:W-:Y:S01]  /*8fe0*/  FFMA.FTZ R86, R136, R86, R138 ;  /* 0x0000005688567223 */ /* 0x008fe2000001008a */
[----:B------:R-:W-:-:S11]  /*8ff0*/  UMOV UR25, 0xffffffff ;  /* 0xffffffff00197882 */ /* 0x000fd60000000000 */
[----:B0-2---:R-:W-:Y:S01]  /*9000*/  @P3 FMUL.FTZ R136, R136, R137 ;  /* 0x0000008988883220 */ /* 0x005fe20000410000 */
[----:B------:R-:W-:Y:S01]  /*9010*/  FSEL R137, R138, R86, !P3 ;  /* 0x000000568a897208 */ /* 0x000fe20005800000 */
[----:B------:R-:W-:Y:S06]  /*9020*/  BRA.DIV UR25, `(.L_x_676) ;  /* 0x0000005619f87947 */ /* 0x000fec000b800000 */
.L_x_736:
[----:B------:R-:W-:-:S03]  /*9030*/  UMOV UR25, 0xffffffff ;  /* 0xffffffff00197882 */ /* 0x000fc60000000000 */
[----:B------:R-:W-:Y:S05]  /*9040*/  BRA.DIV UR25, `(.L_x_677) ;  /* 0x0000005a19187947 */ /* 0x000fea000b800000 */
.L_x_739:
[----:B------:R-:W-:-:S03]  /*9050*/  UMOV UR25, 0xffffffff ;  /* 0xffffffff00197882 */ /* 0x000fc60000000000 */
[----:B------:R-:W-:Y:S05]  /*9060*/  BRA.DIV UR25, `(.L_x_678) ;  /* 0x0000005a19387947 */ /* 0x000fea000b800000 */
[----:B------:R-:W0:Y:S04]  /*9070*/  SHFL.UP PT, R136, R136, 0x1, RZ ;  /* 0x0420000088887989 */ /* 0x000e2800000e00ff */
[----:B------:R-:W2:Y:S04]  /*9080*/  SHFL.UP PT, R137, R137, 0x1, RZ ;  /* 0x0420000089897989 */ /* 0x000ea800000e00ff */
[----:B-----5:R-:W3:Y:S04]  /*9090*/  SHFL.IDX PT, R42, R42, RZ, 0x1f ;  /* 0x00001fff2a2a7589 */ /* 0x020ee800000e0000 */
[----:B------:R-:W4:Y:S02]  /*90a0*/  SHFL.IDX PT, R43, R43, RZ, 0x1f ;  /* 0x00001fff2b2b7589 */ /* 0x000f2400000e0000 */
.L_x_745:
        /* <DEDUP_REMOVED lines=12> */
.L_x_674:
        /* <DEDUP_REMOVED lines=115> */
[----:B-1----:R-:W-:-:S03]  /*98a0*/  @P1 FMUL.FTZ R151, R151, R162 ;  /* 0x000000a297971220 */ /* 0x002fc60000410000 */
[----:B------:R-:W-:Y:S02]  /*98b0*/  @P1 IMAD.MOV.U32 R163, RZ, RZ, R86 ;  /* 0x000000ffffa31224 */ /* 0x000fe400078e0056 */
[----:B------:R-:W-:-:S03]  /*98c0*/  @P1 MOV R162, R151 ;  /* 0x0000009700a21202 */ /* 0x000fc60000000f00 */
[----:B------:R-:W0:Y:S01]  /*98d0*/  SHFL.DOWN PT, R86, R163, 0x2, 0x1f ;  /* 0x08401f00a3567f89 */ /* 0x000e2200000e0000 */
[----:B------:R-:W-:-:S03]  /*98e0*/  ISETP.GT.U32.AND P1, PT, R156, 0x1d, PT ;  /* 0x0000001d9c00780c */ /* 0x000fc60003f24070 */
[----:B------:R-:W1:Y:S10]  /*98f0*/  SHFL.DOWN PT, R151, R162, 0x2, 0x1f ;  /* 0x08401f00a2977f89 */ /* 0x000e7400000e0000 */
        /* <DEDUP_REMOVED lines=13> */
[----:B-1----:R-:W-:-:S03]  /*99d0*/  @!P4 FMUL.FTZ R151, R162, R151 ;  /* 0x00000097a297c220 */ /* 0x002fc60000410000 */
[----:B------:R-:W-:Y:S02]  /*99e0*/  @!P4 IMAD.MOV.U32 R163, RZ, RZ, R86 ;  /* 0x000000ffffa3c224 */ /* 0x000fe400078e0056 */
        /* <DEDUP_REMOVED lines=15> */
.L_x_762:
        /* <DEDUP_REMOVED lines=14> */
.L_x_679:
        /* <DEDUP_REMOVED lines=22> */
[----:B------:R-:W-:Y:S01]  /*9d20*/  UIADD3 UR26, UPT, UPT, UR36, -0x800, URZ ;  /* 0xfffff800241a7890 */ /* 0x000fe2000fffe0ff */
[----:B------:R-:W-:Y:S01]  /*9d30*/  FMUL.FTZ R89, R89, R121 ;  /* 0x0000007959597220 */ /* 0x000fe20000410000 */
[----:B------:R-:W-:Y:S01]  /*9d40*/  VOTEU.ALL UP0, P0 ;  /* 0x0000000000ff7886 */ /* 0x000fe20000000000 */
[----:B------:R-:W-:Y:S01]  /*9d50*/  FMUL.FTZ R88, R88, R120 ;  /* 0x0000007858587220 */ /* 0x000fe20000410000 */
[----:B------:R-:W0:Y:S01]  /*9d60*/  LDS R118, [R118+0x36e4] ;  /* 0x0036e40076767984 */ /* 0x000e220000000800 */
[----:B------:R-:W-:Y:S01]  /*9d70*/  FFMA.FTZ R98, R36, R98, R99 ;  /* 0x0000006224627223 */ /* 0x000fe20000010063 */
[----:B------:R-:W-:Y:S01]  /*9d80*/  FMUL.FTZ R41, R41, R119 ;  /* 0x0000007729297220 */ /* 0x000fe20000410000 */
[----:B------:R-:W-:-:S02]  /*9d90*/  IMAD.SHL.U32 R85, R79, 0x10, RZ ;  /* 0x000000104f557824 */ /* 0x000fc400078e00ff */
[----:B------:R-:W-:Y:S01]  /*9da0*/  FMUL.FTZ R81, R133, UR28 ;  /* 0x0000001c85517c20 */ /* 0x000fe20008410000 */
[----:B------:R-:W-:Y:S01]  /*9db0*/  FFMA.FTZ R97, R35, R97, R98 ;  /* 0x0000006123617223 */ /* 0x000fe20000010062 */
[----:B------:R-:W4:Y:S03]  /*9dc0*/  LDL.LU R153, [R1+0x20] ;  /* 0x0000200001997983 */ /* 0x000f260000300800 */
[----:B------:R-:W-:Y:S01]  /*9dd0*/  FFMA.FTZ R96, R34, R96, R97 ;  /* 0x0000006022607223 */ /* 0x000fe20000010061 */
[----:B------:R-:W-:Y:S01]  /*9de0*/  @!UP0 ULEA UR25, UR8, UR24, 0x3 ;  /* 0x0000001808198291 */ /* 0x000fe2000f8e18ff */
[----:B------:R-:W-:Y:S01]  /*9df0*/  LEA.HI R82, R79, R85, RZ, 0x1f ;  /* 0x000000554f527211 */ /* 0x000fe200078ff8ff */
[----:B------:R-:W-:Y:S01]  /*9e00*/  FMUL.FTZ R81, R39, R81 ;  /* 0x0000005127517220 */ /* 0x000fe20000410000 */
[----:B------:R-:W-:Y:S01]  /*9e10*/  FFMA.FTZ R95, R33, R95, R96 ;  /* 0x0000005f215f7223 */ /* 0x000fe20000010060 */
[----:B------:R-:W5:Y:S03]  /*9e20*/  LDL.LU R152, [R1+0x1c] ;  /* 0x00001c0001987983 */ /* 0x000f660000300800 */
[----:B------:R-:W-:-:S02]  /*9e30*/  FFMA.FTZ R94, R32, R94, R95 ;  /* 0x0000005e205e7223 */ /* 0x000fc4000001005f */
[----:B------:R1:W-:Y:S02]  /*9e40*/  @!P0 STS.64 [UR25+0x45e0], R42 ;  /* 0x0045e02aff008988 */ /* 0x0003e40008000a19 */
[----:B------:R-:W-:Y:S01]  /*9e50*/  FFMA.FTZ R93, R31, R93, R94 ;  /* 0x0000005d1f5d7223 */ /* 0x000fe2000001005e */
[----:B------:R-:W-:Y:S01]  /*9e60*/  LEA R82, R82, UR24, 0x2 ;  /* 0x0000001852527c11 */ /* 0x000fe2000f8e10ff */
[----:B------:R-:W5:Y:S01]  /*9e70*/  LDL.LU R151, [R1+0x18] ;  /* 0x0000180001977983 */ /* 0x000f620000300800 */
[----:B------:R-:W-:Y:S01]  /*9e80*/  USHF.L.U32 UR51, UR11, 0xb, URZ ;  /* 0x0000000b0b337899 */ /* 0x000fe200080006ff */
[----:B------:R-:W-:Y:S01]  /*9e90*/  FFMA.FTZ R92, R30, R92, R93 ;  /* 0x0000005c1e5c7223 */ /* 0x000fe2000001005d */
[----:B------:R-:W-:Y:S01]  /*9ea0*/  MOV R83, UR27 ;  /* 0x0000001b00537c02 */ /* 0x000fe20008000f00 */
[----:B------:R-:W5:Y:S01]  /*9eb0*/  LDL.LU R97, [R1+0x2c] ;  /* 0x00002c0001617983 */ /* 0x000f620000300800 */
[----:B------:R-:W-:Y:S01]  /*9ec0*/  FFMA.FTZ R133, R23, -R60, R133 ;  /* 0x8000003c17857223 */ /* 0x000fe20000010085 */
        /* <DEDUP_REMOVED lines=9> */
[----:B------:R-:W-:Y:S01]  /*9f60*/  FFMA.FTZ R130, R20, -R57, R130 ;  /* 0x8000003914827223 */ /* 0x000fe20000010082 */
[----:B------:R-:W-:Y:S01]  /*9f70*/  FFMA.FTZ R129, R19, -R56, R129 ;  /* 0x8000003813817223 */ /* 0x000fe20000010081 */
        /* <DEDUP_REMOVED lines=10> */
[----:B------:R-:W-:Y:S01]  /*a020*/  FFMA.FTZ R150, R44, -R61, R150 ;  /* 0x8000003d2c967223 */ /* 0x000fe20000010096 */
[----:B------:R-:W-:Y:S01]  /*a030*/  LEA.HI R40, R85, R85, RZ, 0x1b ;  /* 0x0000005555287211 */ /* 0x000fe200078fd8ff */
[----:B------:R-:W-:Y:S01]  /*a040*/  FMUL.FTZ R41, R0, R41 ;  /* 0x0000002900297220 */ /* 0x000fe20000410000 */
[----:B------:R-:W-:Y:S01]  /*a050*/  FFMA.FTZ R105, R105, R104, R146 ;  /* 0x0000006869697223 */ /* 0x000fe20000010092 */
[----:B------:R-:W-:Y:S01]  /*a060*/  FFMA.FTZ R90, R16, -R55, R128 ;  /* 0x80000037105a7223 */ /* 0x000fe20000010080 */
[----:B------:R-:W-:-:S02]  /*a070*/  LEA R40, R40, UR24, 0x2 ;  /* 0x0000001828287c11 */ /* 0x000fc4000f8e10ff */
[----:B------:R0:W-:Y:S01]  /*a080*/  STS [R82+0x1090], R41 ;  /* 0x0010902952007388 */ /* 0x0001e20000000800 */
[----:B------:R-:W-:-:S03]  /*a090*/  FFMA.FTZ R106, R106, R105, R145 ;  /* 0x000000696a6a7223 */ /* 0x000fc60000010091 */
[----:B------:R1:W-:Y:S01]  /*a0a0*/  STS [R40+0x1094], R81 ;  /* 0x0010945128007388 */ /* 0x0003e20000000800 */
[----:B------:R-:W-:-:S03]  /*a0b0*/  FFMA.FTZ R107, R107, R106, R144 ;  /* 0x0000006a6b6b7223 */ /* 0x000fc60000010090 */
[----:B------:R1:W-:Y:S01]  /*a0c0*/  STS [R40+0x10a0], R42 ;  /* 0x0010a02a28007388 */ /* 0x0003e20000000800 */
[----:B------:R-:W-:Y:S01]  /*a0d0*/  FFMA.FTZ R108, R108, R107, R143 ;  /* 0x0000006b6c6c7223 */ /* 0x000fe2000001008f */
[----:B0-----:R-:W-:Y:S01]  /*a0e0*/  FMUL.FTZ R41, R131, UR28 ;  /* 0x0000001c83297c20 */ /* 0x001fe20008410000 */
[----:B------:R-:W-:Y:S01]  /*a0f0*/  FFMA.FTZ R131, R21, -R58, R131 ;  /* 0x8000003a15837223 */ /* 0x000fe20000010083 */
[----:B------:R0:W-:Y:S01]  /*a100*/  STS [R40+0x10a4], R43 ;  /* 0x0010a42b28007388 */ /* 0x0001e20000000800 */
[----:B------:R-:W-:Y:S01]  /*a110*/  FFMA.FTZ R109, R109, R108, R142 ;  /* 0x0000006c6d6d7223 */ /* 0x000fe2000001008e */
[----:B-1----:R-:W-:Y:S01]  /*a120*/  FMUL.FTZ R81, R132, UR28 ;  /* 0x0000001c84517c20 */ /* 0x002fe20008410000 */
[----:B------:R-:W-:Y:S01]  /*a130*/  FMUL.FTZ R41, R37, R41 ;  /* 0x0000002925297220 */ /* 0x000fe20000410000 */
[----:B------:R-:W-:Y:S01]  /*a140*/  FFMA.FTZ R132, R22, -R59, R132 ;  /* 0x8000003b16847223 */ /* 0x000fe20000010084 */
        /* <DEDUP_REMOVED lines=14> */
[----:B------:R-:W-:Y:S01]  /*a230*/  FFMA.FTZ R127, R13, -R54, R127 ;  /* 0x800000360d7f7223 */ /* 0x000fe2000001007f */
        /* <DEDUP_REMOVED lines=13> */
[----:B------:R-:W-:Y:S01]  /*a310*/  FFMA.FTZ R117, R117, R116, R134 ;  /* 0x0000007475757223 */ /* 0x000fe20000010086 */
        /* <DEDUP_REMOVED lines=40> */
[----:B------:R-:W-:Y:S01]  /*a5a0*/  FFMA.FTZ R126, R10, -R53, R126 ;  /* 0x800000350a7e7223 */ /* 0x000fe2000001007e */
[----:B------:R-:W0:Y:S03]  /*a5b0*/  LDC.64 R40, c[0x0][0x4d8] ;  /* 0x00013600ff287b82 */ /* 0x000e260000000a00 */
[C---:B------:R-:W-:Y:S01]  /*a5c0*/  FFMA.FTZ R43, R93.reuse, R126, R43 ;  /* 0x0000007e5d2b7223 */ /* 0x040fe2000001002b */
[----:B----4-:R-:W-:Y:S01]  /*a5d0*/  FADD.FTZ R153, R93, R153 ;  /* 0x000000995d997221 */ /* 0x010fe20000010000 */
[----:B------:R-:W-:Y:S01]  /*a5e0*/  FMUL.FTZ R93, R107, R51 ;  /* 0x000000336b5d7220 */ /* 0x000fe20000410000 */
[----:B-----5:R-:W-:-:S03]  /*a5f0*/  FADD.FTZ R152, R92, R152 ;  /* 0x000000985c987221 */ /* 0x020fc60000010000 */
[----:B------:R-:W-:Y:S04]  /*a600*/  STL [R1+0x20], R153 ;  /* 0x0000209901007387 */ /* 0x000fe80000100800 */
        /* <DEDUP_REMOVED lines=10> */
[----:B------:R-:W-:Y:S01]  /*a6b0*/  FFMA.FTZ R125, R8, -R52, R125 ;  /* 0x80000034087d7223 */ /* 0x000fe2000001007d */
[----:B------:R-:W-:Y:S01]  /*a6c0*/  FFMA.FTZ R124, R7, -R51, R124 ;  /* 0x80000033077c7223 */ /* 0x000fe2000001007c */
[----:B------:R-:W-:Y:S01]  /*a6d0*/  FFMA.FTZ R123, R6, -R50, R123 ;  /* 0x80000032067b7223 */ /* 0x000fe2000001007b */
[----:B------:R-:W-:Y:S01]  /*a6e0*/  FMUL.FTZ R94, R111, UR50 ;  /* 0x000000326f5e7c20 */ /* 0x000fe20008410000 */
[----:B------:R-:W-:Y:S01]  /*a6f0*/  USHF.R.S32.HI UR28, URZ, 0x1f, UR10 ;  /* 0x0000001fff1c7899 */ /* 0x000fe2000801140a */
[----:B------:R-:W-:Y:S01]  /*a700*/  FFMA.FTZ R121, R4, -R48, R121 ;  /* 0x8000003004797223 */ /* 0x000fe20000010079 */
[----:B------:R-:W-:Y:S01]  /*a710*/  FFMA.FTZ R120, R3, -R47, R120 ;  /* 0x8000002f03787223 */ /* 0x000fe20000010078 */
[----:B------:R-:W-:Y:S01]  /*a720*/  FFMA.FTZ R119, R2, -R46, R119 ;  /* 0x8000002e02777223 */ /* 0x000fe20000010077 */
        /* <DEDUP_REMOVED lines=13> */
[----:B------:R-:W-:-:S03]  /*a800*/  MOV R42, R79 ;  /* 0x0000004f002a7202 */ /* 0x000fc60000000f00 */
[----:B------:R-:W-:Y:S01]  /*a810*/  FFMA.FTZ R95, R95, R123, R43 ;  /* 0x0000007b5f5f7223 */ /* 0x000fe2000001002b */
[----:B------:R-:W-:Y:S02]  /*a820*/  IMAD.MOV.U32 R43, RZ, RZ, RZ ;  /* 0x000000ffff2b7224 */ /* 0x000fe400078e00ff */
[----:B------:R-:W-:Y:S01]  /*a830*/  FMUL.FTZ R90, R90, R94 ;  /* 0x0000005e5a5a7220 */ /* 0x000fe20000410000 */
[----:B------:R-:W-:Y:S01]  /*a840*/  FMUL.FTZ R94, R106, UR50 ;  /* 0x000000326a5e7c20 */ /* 0x000fe20008410000 */
[----:B0-----:R-:W-:Y:S02]  /*a850*/  IMAD R97, R41, UR25, RZ ;  /* 0x0000001929617c24 */ /* 0x001fe4000f8e02ff */
[----:B------:R-:W-:-:S04]  /*a860*/  IMAD.WIDE.U32 R42, R40, UR25, R42 ;  /* 0x00000019282a7c25 */ /* 0x000fc8000f8e002a */
[----:B------:R-:W-:Y:S01]  /*a870*/  FMUL.FTZ R93, R123, R94 ;  /* 0x0000005e7b5d7220 */ /* 0x000fe20000410000 */
[----:B------:R-:W-:Y:S01]  /*a880*/  FFMA.FTZ R41, R5, -R49, R122 ;  /* 0x8000003105297223 */ /* 0x000fe2000001007a */
[----:B------:R-:W-:Y:S01]  /*a890*/  FMUL.FTZ R94, R105, UR50 ;  /* 0x00000032695e7c20 */ /* 0x000fe20008410000 */
[----:B------:R-:W-:Y:S01]  /*a8a0*/  IADD3 R43, PT, PT, R43, R97, RZ ;  /* 0x000000612b2b7210 */ /* 0x000fe20007ffe0ff */
[----:B------:R-:W-:Y:S02]  /*a8b0*/  VIADD R97, R79, 0x80 ;  /* 0x000000804f617836 */ /* 0x000fe40000000000 */
[----:B------:R-:W-:Y:S01]  /*a8c0*/  FMUL.FTZ R94, R41, R94 ;  /* 0x0000005e295e7220 */ /* 0x000fe20000410000 */
[----:B------:R-:W-:Y:S02]  /*a8d0*/  FFMA.FTZ R41, R96, R41, R95 ;  /* 0x0000002960297223 */ /* 0x000fe4000001005f */
        /* <DEDUP_REMOVED lines=9> */
[C---:B---3--:R-:W-:Y:S01]  /*a970*/  FADD.FTZ R98, R95.reuse, R98 ;  /* 0x000000625f627221 */ /* 0x048fe20000010000 */
[----:B------:R-:W-:Y:S01]  /*a980*/  FFMA.FTZ R42, R95, R121, R41 ;  /* 0x000000795f2a7223 */ /* 0x000fe20000010029 */
[----:B------:R-:W-:Y:S02]  /*a990*/  MOV R95, UR46 ;  /* 0x0000002e005f7c02 */ /* 0x000fe40008000f00 */
[----:B------:R-:W-:Y:S01]  /*a9a0*/  IADD3.X R41, PT, PT, R43, UR28, RZ, P3, !PT ;  /* 0x0000001c2b297c10 */ /* 0x000fe20009ffe4ff */
[----:B------:R-:W-:Y:S01]  /*a9b0*/  FMUL.FTZ R43, R103, R47 ;  /* 0x0000002f672b7220 */ /* 0x000fe20000410000 */
        /* <DEDUP_REMOVED lines=35> */
.L_x_682:
[----:B------:R-:W-:Y:S05]  /*abf0*/  BSYNC.RECONVERGENT B0 ;  /* 0x0000000000007941 */ /* 0x000fea0003800200 */
.L_x_681:
[----:B------:R-:W-:Y:S04]  /*ac00*/  BSSY.RECONVERGENT B0, `(.L_x_683) ;  /* 0x0000003000007945 */ /* 0x000fe80003800200 */
[----:B------:R-:W-:Y:S05]  /*ac10*/  @!P3 BRA `(.L_x_684) ;  /* 0x000000000004b947 */ /* 0x000fea0003800000 */
[----:B------:R1:W-:Y:S02]  /*ac20*/  REDG.E.ADD.F32.FTZ.RN.STRONG.GPU desc[UR34][R42.64+0x200], R97 ;  /* 0x000200612a0079a6 */ /* 0x0003e4000c12f322 */
.L_x_684:
[----:B------:R-:W-:Y:S05]  /*ac30*/  BSYNC.RECONVERGENT B0 ;  /* 0x0000000000007941 */ /* 0x000fea0003800200 */
.L_x_683:
[----:B------:R-:W2:Y:S01]  /*ac40*/  LDS R119, [R119+0x1490] ;  /* 0x0014900077777984 */ /* 0x000ea20000000800 */
[----:B------:R-:W-:Y:S01]  /*ac50*/  BSSY.RECONVERGENT B0, `(.L_x_685) ;  /* 0x0000004000007945 */ /* 0x000fe20003800200 */
[----:B-1----:R-:W-:-:S03]  /*ac60*/  IADD3 R97, PT, PT, R79, 0x180, RZ ;  /* 0x000001804f617810 */ /* 0x002fc60007ffe0ff */
[----:B------:R-:W-:Y:S05]  /*ac70*/  @!P4 BRA `(.L_x_686) ;  /* 0x000000000004c947 */ /* 0x000fea0003800000 */
[----:B--2---:R1:W-:Y:S02]  /*ac80*/  REDG.E.ADD.F32.FTZ.RN.STRONG.GPU desc[UR34][R42.64+0x400], R119 ;  /* 0x000400772a0079a6 */ /* 0x0043e4000c12f322 */
.L_x_686:
[----:B------:R-:W-:Y:S05]  /*ac90*/  BSYNC.RECONVERGENT B0 ;  /* 0x0000000000007941 */ /* 0x000fea0003800200 */
.L_x_685:
        /* <DEDUP_REMOVED lines=16> */
.L_x_688:
[----:B------:R-:W-:Y:S05]  /*ada0*/  BSYNC.RECONVERGENT B0 ;  /* 0x0000000000007941 */ /* 0x000fea0003800200 */
.L_x_687:
[----:B------:R-:W2:Y:S01]  /*adb0*/  LDS R119, [R119+0x1890] ;  /* 0x0018900077777984 */ /* 0x000ea20000000800 */
[----:B------:R-:W-:Y:S01]  /*adc0*/  BSSY.RECONVERGENT B0, `(.L_x_689) ;  /* 0x0000005000007945 */ /* 0x000fe20003800200 */
[----:B01----:R-:W-:Y:S02]  /*add0*/  LEA.HI R97, R121, R79, RZ, 0x1b ;  /* 0x0000004f79617211 */ /* 0x003fe400078fd8ff */
[----:B------:R-:W-:Y:S01]  /*ade0*/  LEA R120, R120, UR24, 0x2 ;  /* 0x0000001878787c11 */ /* 0x000fe2000f8e10ff */
[----:B------:R-:W-:Y:S06]  /*adf0*/  @!P3 BRA `(.L_x_690) ;  /* 0x000000000004b947 */ /* 0x000fec0003800000 */
[----:B--2---:R0:W-:Y:S02]  /*ae00*/  REDG.E.ADD.F32.FTZ.RN.STRONG.GPU desc[UR34][R42.64+0x800], R119 ;  /* 0x000800772a0079a6 */ /* 0x0041e4000c12f322 */
.L_x_690:
[----:B------:R-:W-:Y:S05]  /*ae10*/  BSYNC.RECONVERGENT B0 ;  /* 0x0000000000007941 */ /* 0x000fea0003800200 */
.L_x_689:
[----:B------:R-:W1:Y:S01]  /*ae20*/  LDS R120, [R120+0x1a90] ;  /* 0x001a900078787984 */ /* 0x000e620000000800 */
[----:B------:R-:W-:Y:S01]  /*ae30*/  BSSY.RECONVERGENT B0, `(.L_x_691) ;  /* 0x0000004000007945 */ /* 0x000fe20003800200 */
[----:B------:R-:W-:-:S03]  /*ae40*/  LEA R97, R97, UR24, 0x2 ;  /* 0x0000001861617c11 */ /* 0x000fc6000f8e10ff */
[----:B------:R-:W-:Y:S05]  /*ae50*/  @!P4 BRA `(.L_x_692) ;  /* 0x000000000004c947 */ /* 0x000fea0003800000 */
[----:B-1----:R3:W-:Y:S02]  /*ae60*/  REDG.E.ADD.F32.FTZ.RN.STRONG.GPU desc[UR34][R42.64+0xa00], R120 ;  /* 0x000a00782a0079a6 */ /* 0x0027e4000c12f322 */
.L_x_692:
[----:B------:R-:W-:Y:S05]  /*ae70*/  BSYNC.RECONVERGENT B0 ;  /* 0x0000000000007941 */ /* 0x000fea0003800200 */
.L_x_691:
[----:B------:R-:W4:Y:S01]  /*ae80*/  LDS R97, [R97+0x1c90] ;  /* 0x001c900061617984 */ /* 0x000f220000000800 */
[----:B------:R-:W-:Y:S01]  /*ae90*/  BSSY.RECONVERGENT B0, `(.L_x_693) ;  /* 0x0000004000007945 */ /* 0x000fe20003800200 */
[----:B0-2---:R-:W-:-:S03]  /*aea0*/  IADD3 R119, PT, PT, R79, 0x380, RZ ;  /* 0x000003804f777810 */ /* 0x005fc60007ffe0ff */
[----:B------:R-:W-:Y:S05]  /*aeb0*/  @!P5 BRA `(.L_x_694) ;  /* 0x000000000004d947 */ /* 0x000fea0003800000 */
[----:B----4-:R0:W-:Y:S02]  /*aec0*/  REDG.E.ADD.F32.FTZ.RN.STRONG.GPU desc[UR34][R42.64+0xc00], R97 ;  /* 0x000c00612a0079a6 */ /* 0x0101e4000c12f322 */
.L_x_694:
[----:B------:R-:W-:Y:S05]  /*aed0*/  BSYNC.RECONVERGENT B0 ;  /* 0x0000000000007941 */ /* 0x000fea0003800200 */
.L_x_693:
        /* <DEDUP_REMOVED lines=16> */
.L_x_696:
[----:B------:R-:W-:Y:S05]  /*afe0*/  BSYNC.RECONVERGENT B0 ;  /* 0x0000000000007941 */ /* 0x000fea0003800200 */
.L_x_695:
[----:B------:R-:W2:Y:S01]  /*aff0*/  LDS R119, [R119+0x2090] ;  /* 0x0020900077777984 */ /* 0x000ea20000000800 */
[----:B------:R-:W-:Y:S01]  /*b000*/  BSSY.RECONVERGENT B0, `(.L_x_697) ;  /* 0x0000005000007945 */ /* 0x000fe20003800200 */
[----:B01----:R-:W-:Y:S02]  /*b010*/  LEA.HI R97, R121, R79, RZ, 0x1b ;  /* 0x0000004f79617211 */ /* 0x003fe400078fd8ff */
[----:B------:R-:W-:Y:S01]  /*b020*/  LEA R120, R120, UR24, 0x2 ;  /* 0x0000001878787c11 */ /* 0x000fe2000f8e10ff */
[----:B------:R-:W-:Y:S06]  /*b030*/  @!P3 BRA `(.L_x_698) ;  /* 0x000000000004b947 */ /* 0x000fec0003800000 */
[----:B--2---:R0:W-:Y:S02]  /*b040*/  REDG.E.ADD.F32.FTZ.RN.STRONG.GPU desc[UR34][R42.64+0x1000], R119 ;  /* 0x001000772a0079a6 */ /* 0x0041e4000c12f322 */
.L_x_698:
[----:B------:R-:W-:Y:S05]  /*b050*/  BSYNC.RECONVERGENT B0 ;  /* 0x0000000000007941 */ /* 0x000fea0003800200 */
.L_x_697:
[----:B------:R-:W1:Y:S01]  /*b060*/  LDS R120, [R120+0x2290] ;  /* 0x0022900078787984 */ /* 0x000e620000000800 */
[----:B------:R-:W-:Y:S01]  /*b070*/  BSSY.RECONVERGENT B0, `(.L_x_699) ;  /* 0x0000004000007945 */ /* 0x000fe20003800200 */
[----:B------:R-:W-:-:S03]  /*b080*/  LEA R97, R97, UR24, 0x2 ;  /* 0x0000001861617c11 */ /* 0x000fc6000f8e10ff */
[----:B------:R-:W-:Y:S05]  /*b090*/  @!P4 BRA `(.L_x_700) ;  /* 0x000000000004c947 */ /* 0x000fea0003800000 */
[----:B-1----:R3:W-:Y:S02]  /*b0a0*/  REDG.E.ADD.F32.FTZ.RN.STRONG.GPU desc[UR34][R42.64+0x1200], R120 ;  /* 0x001200782a0079a6 */ /* 0x0027e4000c12f322 */
.L_x_700:
[----:B------:R-:W-:Y:S05]  /*b0b0*/  BSYNC.RECONVERGENT B0 ;  /* 0x0000000000007941 */ /* 0x000fea0003800200 */
.L_x_699:
[----:B------:R-:W4:Y:S01]  /*b0c0*/  LDS R97, [R97+0x2490] ;  /* 0x0024900061617984 */ /* 0x000f220000000800 */
[----:B------:R-:W-:Y:S01]  /*b0d0*/  BSSY.RECONVERGENT B0, `(.L_x_701) ;  /* 0x0000005000007945 */ /* 0x000fe20003800200 */
[C---:B0-2---:R-:W-:Y:S01]  /*b0e0*/  IADD3 R119, PT, PT, R79.reuse, 0x580, RZ ;  /* 0x000005804f777810 */ /* 0x045fe20007ffe0ff */
[----:B-1-3--:R-:W-:Y:S02]  /*b0f0*/  VIADD R120, R79, 0x600 ;  /* 0x000006004f787836 */ /* 0x00afe40000000000 */
[----:B------:R-:W-:Y:S05]  /*b100*/  @!P5 BRA `(.L_x_702) ;  /* 0x000000000004d947 */ /* 0x000fea0003800000 */
[----:B----4-:R0:W-:Y:S02]  /*b110*/  REDG.E.ADD.F32.FTZ.RN.STRONG.GPU desc[UR34][R42.64+0x1400], R97 ;  /* 0x001400612a0079a6 */ /* 0x0101e4000c12f322 */
.L_x_702:
[----:B------:R-:W-:Y:S05]  /*b120*/  BSYNC.RECONVERGENT B0 ;  /* 0x0000000000007941 */ /* 0x000fea0003800200 */
.L_x_701:
        /* <DEDUP_REMOVED lines=16> */
.L_x_704:
[----:B------:R-:W-:Y:S05]  /*b230*/  BSYNC.RECONVERGENT B0 ;  /* 0x0000000000007941 */ /* 0x000fea0003800200 */
.L_x_703:
[----:B------:R-:W2:Y:S01]  /*b240*/  LDS R120, [R120+0x2890] ;  /* 0x0028900078787984 */ /* 0x000ea20000000800 */
[----:B------:R-:W-:Y:S01]  /*b250*/  BSSY.RECONVERGENT B0, `(.L_x_705) ;  /* 0x0000006000007945 */ /* 0x000fe20003800200 */
[----:B01----:R-:W-:Y:S01]  /*b260*/  VIADD R119, R79, 0x780 ;  /* 0x000007804f777836 */ /* 0x003fe20000000000 */
[----:B------:R-:W-:Y:S02]  /*b270*/  LEA.HI R80, R121, R79, RZ, 0x1b ;  /* 0x0000004f79507211 */ /* 0x000fe400078fd8ff */
[----:B------:R-:W-:Y:S01]  /*b280*/  LEA R97, R97, UR24, 0x2 ;  /* 0x0000001861617c11 */ /* 0x000fe2000f8e10ff */
[----:B------:R-:W-:Y:S06]  /*b290*/  @!P1 BRA `(.L_x_706) ;  /* 0x0000000000049947 */ /* 0x000fec0003800000 */
[----:B--2---:R0:W-:Y:S02]  /*b2a0*/  REDG.E.ADD.F32.FTZ.RN.STRONG.GPU desc[UR34][R42.64+0x1800], R120 ;  /* 0x001800782a0079a6 */ /* 0x0041e4000c12f322 */
.L_x_706:
[----:B------:R-:W-:Y:S05]  /*b2b0*/  BSYNC.RECONVERGENT B0 ;  /* 0x0000000000007941 */ /* 0x000fea0003800200 */
.L_x_705:
[----:B------:R-:W1:Y:S01]  /*b2c0*/  LDS R97, [R97+0x2a90] ;  /* 0x002a900061617984 */ /* 0x000e620000000800 */
[----:B------:R-:W-:Y:S01]  /*b2d0*/  BSSY.RECONVERGENT B0, `(.L_x_707) ;  /* 0x0000005000007945 */ /* 0x000fe20003800200 */
[----:B------:R-:W-:Y:S02]  /*b2e0*/  LEA.HI R119, R119, R79, RZ, 0x1b ;  /* 0x0000004f77777211 */ /* 0x000fe400078fd8ff */
[----:B------:R-:W-:Y:S01]  /*b2f0*/  LEA R80, R80, UR24, 0x2 ;  /* 0x0000001850507c11 */ /* 0x000fe2000f8e10ff */
[----:B------:R-:W-:Y:S06]  /*b300*/  @!P3 BRA `(.L_x_708) ;  /* 0x000000000004b947 */ /* 0x000fec0003800000 */
[----:B-1----:R3:W-:Y:S02]  /*b310*/  REDG.E.ADD.F32.FTZ.RN.STRONG.GPU desc[UR34][R42.64+0x1a00], R97 ;  /* 0x001a00612a0079a6 */ /* 0x0027e4000c12f322 */
.L_x_708:
[----:B------:R-:W-:Y:S05]  /*b320*/  BSYNC.RECONVERGENT B0 ;  /* 0x0000000000007941 */ /* 0x000fea0003800200 */
.L_x_707:
[----:B------:R-:W4:Y:S01]  /*b330*/  LDS R80, [R80+0x2c90] ;  /* 0x002c900050507984 */ /* 0x000f220000000800 */
[----:B------:R-:W-:Y:S01]  /*b340*/  BSSY.RECONVERGENT B0, `(.L_x_709) ;  /* 0x0000004000007945 */ /* 0x000fe20003800200 */
[----:B------:R-:W-:-:S03]  /*b350*/  LEA R119, R119, UR24, 0x2 ;  /* 0x0000001877777c11 */ /* 0x000fc6000f8e10ff */
[----:B------:R-:W-:Y:S05]  /*b360*/  @!P4 BRA `(.L_x_710) ;  /* 0x000000000004c947 */ /* 0x000fea0003800000 */
[----:B----4-:R4:W-:Y:S02]  /*b370*/  REDG.E.ADD.F32.FTZ.RN.STRONG.GPU desc[UR34][R42.64+0x1c00], R80 ;  /* 0x001c00502a0079a6 */ /* 0x0109e4000c12f322 */
.L_x_710:
[----:B------:R-:W-:Y:S05]  /*b380*/  BSYNC.RECONVERGENT B0 ;  /* 0x0000000000007941 */ /* 0x000fea0003800200 */
.L_x_709:
[----:B------:R-:W0:Y:S01]  /*b390*/  LDS R119, [R119+0x2e90] ;  /* 0x002e900077777984 */ /* 0x000e220000000800 */
[----:B------:R-:W-:Y:S04]  /*b3a0*/  BSSY.RECONVERGENT B0, `(.L_x_711) ;  /* 0x0000003000007945 */ /* 0x000fe80003800200 */
[----:B------:R-:W-:Y:S05]  /*b3b0*/  @!P5 BRA `(.L_x_712) ;  /* 0x000000000004d947 */ /* 0x000fea0003800000 */
[----:B0-----:R0:W-:Y:S02]  /*b3c0*/  REDG.E.ADD.F32.FTZ.RN.STRONG.GPU desc[UR34][R42.64+0x1e00], R119 ;  /* 0x001e00772a0079a6 */ /* 0x0011e4000c12f322 */
.L_x_712:
[----:B------:R-:W-:Y:S05]  /*b3d0*/  BSYNC.RECONVERGENT B0 ;  /* 0x0000000000007941 */ /* 0x000fea0003800200 */
.L_x_711:
        /* <DEDUP_REMOVED lines=31> */
[----:B------:R-:W-:Y:S04]  /*b5d0*/  SHFL.DOWN PT, R42, R84, 0x10, 0x1f ;  /* 0x0a001f00542a7f89 */ /* 0x000fe800000e0000 */
[----:B------:R-:W0:Y:S01]  /*b5e0*/  SHFL.DOWN PT, R80, R95, 0x10, 0x1f ;  /* 0x0a001f005f507f89 */ /* 0x000e2200000e0000 */
[----:B------:R-:W-:Y:S01]  /*b5f0*/  ISETP.NE.AND P1, PT, R97, RZ, PT ;  /* 0x000000ff6100720c */ /* 0x000fe20003f25270 */
[----:B------:R-:W-:Y:S01]  /*b600*/  FMUL.FTZ R101, R130, R101 ;  /* 0x0000006582657220 */ /* 0x000fe20000410000 */
[----:B------:R-:W-:Y:S01]  /*b610*/  FMUL.FTZ R102, R129, R102 ;  /* 0x0000006681667220 */ /* 0x000fe20000410000 */
[----:B------:R-:W-:Y:S01]  /*b620*/  FMUL.FTZ R100, R131, R100 ;  /* 0x0000006483647220 */ /* 0x000fe20000410000 */
[----:B------:R-:W-:-:S09]  /*b630*/  FMUL.FTZ R99, R132, R99 ;  /* 0x0000006384637220 */ /* 0x000fd20000410000 */
[----:B------:R-:W-:-:S04]  /*b640*/  @!P1 SHF.R.U32.HI R43, RZ, 0x2, R79 ;  /* 0x00000002ff2b9819 */ /* 0x000fc8000001164f */
[----:B------:R-:W-:Y:S01]  /*b650*/  @!P1 LOP3.LUT R43, R43, 0xf8, RZ, 0xc0, !PT ;  /* 0x000000f82b2b9812 */ /* 0x000fe200078ec0ff */
[----:B------:R-:W-:Y:S01]  /*b660*/  FFMA.FTZ R94, R5, R105, R94 ;  /* 0x00000069055e7223 */ /* 0x000fe2000001005e */
        /* <DEDUP_REMOVED lines=66> */
.L_x_714:
[----:B------:R-:W-:Y:S05]  /*ba90*/  BSYNC.RECONVERGENT B0 ;  /* 0x0000000000007941 */ /* 0x000fea0003800200 */
.L_x_713:
[----:B------:R-:W-:-:S04]  /*baa0*/  UIADD3 UR8, UPT, UPT, UR8, 0x1, URZ ;  /* 0x0000000108087890 */ /* 0x000fc8000fffe0ff */
[----:B------:R-:W-:-:S09]  /*bab0*/  UISETP.GE.AND UP0, UPT, UR8, UR53, UPT ;  /* 0x000000350800728c */ /* 0x000fd2000bf06270 */
[----:B------:R-:W-:Y:S05]  /*bac0*/  BRA.U !UP0, `(.L_x_715) ;  /* 0xffffffbd08807547 */ /* 0x000fea000b83ffff */
.L_x_670:
[----:B------:R-:W2:Y:S01]  /*bad0*/  LDL.LU R96, [R1+0x3c] ;  /* 0x00003c0001607983 */ /* 0x000ea20000300800 */
[----:B------:R-:W-:Y:S01]  /*bae0*/  LOP3.LUT R0, R85, 0x3e00, RZ, 0xc0, !PT ;  /* 0x00003e0055007812 */ /* 0x000fe200078ec0ff */
[----:B------:R-:W-:Y:S02]  /*baf0*/  UIADD3 UR27, UPT, UPT, -UR26, UR27, URZ ;  /* 0x0000001b1a1b7290 */ /* 0x000fe4000fffe1ff */
[----:B------:R-:W3:Y:S01]  /*bb00*/  LDL.LU R97, [R1+0x40] ;  /* 0x0000400001617983 */ /* 0x000ee20000300800 */
[----:B------:R-:W-:Y:S01]  /*bb10*/  MOV R2, UR18 ;  /* 0x0000001200027c02 */ /* 0x000fe20008000f00 */
[----:B------:R-:W4:Y:S02]  /*bb20*/  LDCU.64 UR28, c[0x0][0x4f8] ;  /* 0x00009f00ff1c77ac */ /* 0x000f240008000a00 */
[----:B------:R-:W5:Y:S01]  /*bb30*/  LDL.LU R98, [R1+0x34] ;  /* 0x0000340001627983 */ /* 0x000f620000300800 */
[----:B------:R-:W-:Y:S02]  /*bb40*/  MOV R3, UR19 ;  /* 0x0000001300037c02 */ /* 0x000fe40008000f00 */
[----:B------:R-:W-:Y:S01]  /*bb50*/  PRMT R4, RZ, 0x7610, R4 ;  /* 0x00007610ff047816 */ /* 0x000fe20000000004 */
[----:B------:R-:W4:Y:S01]  /*bb60*/  LDL.LU R99, [R1+0x38] ;  /* 0x0000380001637983 */ /* 0x000f220000300800 */
[----:B------:R-:W-:-:S02]  /*bb70*/  PRMT R6, RZ, 0x7610, R6 ;  /* 0x00007610ff067816 */ /* 0x000fc40000000006 */
[----:B------:R-:W-:Y:S01]  /*bb80*/  PRMT R7, RZ, 0x7610, R7 ;  /* 0x00007610ff077816 */ /* 0x000fe20000000007 */
[----:B------:R-:W2:Y:S01]  /*bb90*/  LDL.LU R100, [R1+0x2c] ;  /* 0x00002c0001647983 */ /* 0x000ea20000300800 */
[----:B------:R-:W-:Y:S02]  /*bba0*/  PRMT R8, RZ, 0x7610, R8 ;  /* 0x00007610ff087816 */ /* 0x000fe40000000008 */
[----:B------:R-:W-:Y:S01]  /*bbb0*/  PRMT R10, RZ, 0x7610, R10 ;  /* 0x00007610ff0a7816 */ /* 0x000fe2000000000a */
[----:B------:R-:W3:Y:S01]  /*bbc0*/  LDL.LU R101, [R1+0x30] ;  /* 0x0000300001657983 */ /* 0x000ee20000300800 */
[----:B------:R-:W-:Y:S02]  /*bbd0*/  PRMT R13, RZ, 0x7610, R13 ;  /* 0x00007610ff0d7816 */ /* 0x000fe4000000000d */
[----:B------:R-:W-:Y:S01]  /*bbe0*/  PRMT R16, RZ, 0x7610, R16 ;  /* 0x00007610ff107816 */ /* 0x000fe20000000010 */
[----:B------:R-:W5:Y:S01]  /*bbf0*/  LDL.LU R102, [R1+0x18] ;  /* 0x0000180001667983 */ /* 0x000f620000300800 */
[----:B------:R-:W-:-:S02]  /*bc00*/  PRMT R19, RZ, 0x7610, R19 ;  /* 0x00007610ff137816 */ /* 0x000fc40000000013 */
[----:B------:R-:W-:Y:S01]  /*bc10*/  PRMT R20, RZ, 0x7610, R20 ;  /* 0x00007610ff147816 */ /* 0x000fe20000000014 */
[----:B------:R-:W4:Y:S01]  /*bc20*/  LDL.LU R114, [R1+0x14] ;  /* 0x0000140001727983 */ /* 0x000f220000300800 */
[----:B------:R-:W-:Y:S02]  /*bc30*/  PRMT R21, RZ, 0x7610, R21 ;  /* 0x00007610ff157816 */ /* 0x000fe40000000015 */
[----:B------:R-:W-:Y:S01]  /*bc40*/  PRMT R22, RZ, 0x7610, R22 ;  /* 0x00007610ff167816 */ /* 0x000fe20000000016 */
[----:B------:R-:W2:Y:S01]  /*bc50*/  LDL.LU R115, [R1+0x24] ;  /* 0x0000240001737983 */ /* 0x000ea20000300800 */
[----:B------:R-:W-:Y:S02]  /*bc60*/  PRMT R23, RZ, 0x7610, R23 ;  /* 0x00007610ff177816 */ /* 0x000fe40000000017 */
[----:B------:R-:W-:Y:S01]  /*bc70*/  PRMT R25, RZ, 0x7610, R25 ;  /* 0x00007610ff197816 */ /* 0x000fe20000000019 */
[----:B0-----:R-:W3:Y:S01]  /*bc80*/  LDL.LU R118, [R1+0x28] ;  /* 0x0000280001767983 */ /* 0x001ee20000300800 */
[----:B------:R-:W-:Y:S01]  /*bc90*/  PRMT R26, RZ, 0x7610, R26 ;  /* 0x00007610ff1a7816 */ /* 0x000fe2000000001a */
[----:B------:R-:W-:Y:S08]  /*bca0*/  BAR.SYNC.DEFER_BLOCKING 0x0 ;  /* 0x0000000000007b1d */ /* 0x000ff00000010000 */
[----:B------:R-:W0:Y:S01]  /*bcb0*/  S2UR UR12, SR_CTAID.Y ;  /* 0x00000000000c79c3 */ /* 0x000e220000002600 */
[----:B------:R-:W0:Y:S01]  /*bcc0*/  LDCU.64 UR30, c[0x0][0x500] ;  /* 0x0000a000ff1e77ac */ /* 0x000e220008000a00 */
[----:B------:R-:W3:Y:S04]  /*bcd0*/  LDL.LU R117, [R1+0x1c] ;  /* 0x00001c0001757983 */ /* 0x000ee80000300800 */
[----:B------:R-:W3:Y:S04]  /*bce0*/  LDL.LU R116, [R1+0x20] ;  /* 0x0000200001747983 */ /* 0x000ee80000300800 */
[----:B------:R-:W3:Y:S04]  /*bcf0*/  LDL.LU R40, [R1] ;  /* 0x0000000001287983 */ /* 0x000ee80000300800 */
[----:B-1----:R-:W3:Y:S04]  /*bd00*/  LDL.LU R41, [R1+0x8] ;  /* 0x0000080001297983 */ /* 0x002ee80000300800 */
[----:B------:R-:W3:Y:S04]  /*bd10*/  LDL.LU R43, [R1+0x4] ;  /* 0x00000400012b7983 */ /* 0x000ee80000300800 */
[----:B------:R-:W3:Y:S04]  /*bd20*/  LDL.LU R112, [R1+0x10] ;  /* 0x0000100001707983 */ /* 0x000ee80000300800 */
[----:B------:R-:W3:Y:S04]  /*bd30*/  LDL.LU R113, [R1+0xc] ;  /* 0x00000c0001717983 */ /* 0x000ee80000300800 */
[----:B------:R1:W5:Y:S01]  /*bd40*/  LDL.LU R27, [R1+0xc4] ;  /* 0x0000c400011b7983 */ /* 0x0003620000300800 */
[----:B------:R-:W-:-:S02]  /*bd50*/  LOP3.LUT R5, R0, 0x1f, R79, 0xf8, !PT ;  /* 0x0000001f00057812 */ /* 0x000fc400078ef84f */
[----:B------:R-:W-:Y:S01]  /*bd60*/  ISETP.GE.AND P3, PT, R76, UR27, PT ;  /* 0x0000001b4c007c0c */ /* 0x000fe2000bf66270 */
[----:B------:R-:W3:Y:S01]  /*bd70*/  LDL.LU R111, [R1+0x80] ;  /* 0x00008000016f7983 */ /* 0x000ee20000300800 */
[----:B------:R-:W-:Y:S02]  /*bd80*/  ISETP.GE.AND P2, PT, R5, UR27, PT ;  /* 0x0000001b05007c0c */ /* 0x000fe4000bf46270 */
[----:B------:R-:W-:Y:S02]  /*bd90*/  ISETP.GE.AND P4, PT, R75, UR27, PT ;  /* 0x0000001b4b007c0c */ /* 0x000fe4000bf86270 */
[----:B------:R-:W-:Y:S01]  /*bda0*/  ISETP.GE.AND P5, PT, R74, UR27, PT ;  /* 0x0000001b4a007c0c */ /* 0x000fe2000bfa6270 */
[----:B------:R-:W-:Y:S01]  /*bdb0*/  IMAD.WIDE.U32 R2, R5, 0x2, R2 ;  /* 0x0000000205027825 */ /* 0x000fe200078e0002 */
[----:B------:R-:W-:Y:S01]  /*bdc0*/  PRMT R0, RZ, 0x7610, R0 ;  /* 0x00007610ff007816 */ /* 0x000fe20000000000 */
[----:B------:R-:W3:Y:S01]  /*bdd0*/  LDL.LU R110, [R1+0x7c] ;  /* 0x00007c00016e7983 */ /* 0x000ee20000300800 */
[----:B------:R-:W-:-:S02]  /*bde0*/  ISETP.GE.AND P6, PT, R73, UR27, PT ;  /* 0x0000001b49007c0c */ /* 0x000fc4000bfc6270 */
[----:B------:R-:W-:Y:S01]  /*bdf0*/  ISETP.GE.AND P1, PT, R72, UR27, PT ;  /* 0x0000001b48007c0c */ /* 0x000fe2000bf26270 */
[----:B------:R-:W3:Y:S01]  /*be00*/  @!P3 LDG.E.U16 R4, desc[UR34][R2.64+0x40] ;  /* 0x000040220204b981 */ /* 0x000ee2000c1e1500 */
[----:B------:R-:W-:-:S03]  /*be10*/  ISETP.GE.AND P3, PT, R70, UR27, PT ;  /* 0x0000001b46007c0c */ /* 0x000fc6000bf66270 */
[----:B------:R-:W3:Y:S01]  /*be20*/  @!P2 LDG.E.U16 R0, desc[UR34][R2.64] ;  /* 0x000000220200a981 */ /* 0x000ee2000c1e1500 */
[----:B------:R-:W-:-:S03]  /*be30*/  ISETP.GE.AND P2, PT, R71, UR27, PT ;  /* 0x0000001b47007c0c */ /* 0x000fc6000bf46270 */
[----:B------:R-:W3:Y:S01]  /*be40*/  @!P4 LDG.E.U16 R6, desc[UR34][R2.64+0x80] ;  /* 0x000080220206c981 */ /* 0x000ee2000c1e1500 */
[----:B------:R-:W-:-:S03]  /*be50*/  ISETP.GE.AND P4, PT, R69, UR27, PT ;  /* 0x0000001b45007c0c */ /* 0x000fc6000bf86270 */
[----:B------:R-:W3:Y:S01]  /*be60*/  @!P5 LDG.E.U16 R7, desc[UR34][R2.64+0xc0] ;  /* 0x0000c0220207d981 */ /* 0x000ee2000c1e1500 */
[----:B------:R-:W-:-:S03]  /*be70*/  ISETP.GE.AND P5, PT, R68, UR27, PT ;  /* 0x0000001b44007c0c */ /* 0x000fc6000bfa6270 */
[----:B------:R-:W3:Y:S04]  /*be80*/  LDL.LU R109, [R1+0x78] ;  /* 0x00007800016d7983 */ /* 0x000ee80000300800 */
[----:B------:R-:W3:Y:S04]  /*be90*/  LDL.LU R108, [R1+0x74] ;  /* 0x00007400016c7983 */ /* 0x000ee80000300800 */
        /* <DEDUP_REMOVED lines=39> */
[----:B--2---:R-:W-:Y:S01]  /*c110*/  IMAD.MOV.U32 R119, RZ, RZ, R115 ;  /* 0x000000ffff777224 */ /* 0x004fe200078e0073 */
[----:B----4-:R-:W-:-:S02]  /*c120*/  MOV R115, R114 ;  /* 0x0000007200737202 */ /* 0x010fc40000000f00 */
[----:B------:R-:W-:Y:S02]  /*c130*/  MOV R114, R102 ;  /* 0x0000006600727202 */ /* 0x000fe40000000f00 */
[----:B------:R-:W2:Y:S01]  /*c140*/  LDL.LU R102, [R1+0x5c] ;  /* 0x00005c0001667983 */ /* 0x000ea20000300800 */
[----:B---3--:R-:W-:Y:S01]  /*c150*/  IMAD.MOV.U32 R120, RZ, RZ, R101 ;  /* 0x000000ffff787224 */ /* 0x008fe200078e0065 */
[----:B------:R-:W-:Y:S02]  /*c160*/  MOV R121, R100 ;  /* 0x0000006400797202 */ /* 0x000fe40000000f00 */
[----:B------:R-:W3:Y:S01]  /*c170*/  LDL.LU R101, [R1+0x58] ;  /* 0x0000580001657983 */ /* 0x000ee20000300800 */
[----:B------:R-:W-:-:S03]  /*c180*/  MOV R122, R99 ;  /* 0x00000063007a7202 */ /* 0x000fc60000000f00 */
[----:B------:R-:W4:Y:S04]  /*c190*/  LDL.LU R100, [R1+0x54] ;  /* 0x0000540001647983 */ /* 0x000f280000300800 */
[----:B------:R-:W3:Y:S01]  /*c1a0*/  LDL.LU R99, [R1+0x50] ;  /* 0x0000500001637983 */ /* 0x000ee20000300800 */
[----:B------:R-:W-:Y:S01]  /*c1b0*/  IMAD.MOV.U32 R123, RZ, RZ, R98 ;  /* 0x000000ffff7b7224 */ /* 0x000fe200078e0062 */
[----:B------:R-:W-:Y:S02]  /*c1c0*/  MOV R124, R97 ;  /* 0x00000061007c7202 */ /* 0x000fe40000000f00 */
[----:B------:R-:W4:Y:S01]  /*c1d0*/  LDL.LU R98, [R1+0x4c] ;  /* 0x00004c0001627983 */ /* 0x000f220000300800 */
[----:B------:R-:W-:-:S03]  /*c1e0*/  MOV R125, R96 ;  /* 0x00000060007d7202 */ /* 0x000fc60000000f00 */
[----:B------:R-:W4:Y:S04]  /*c1f0*/  LDL.LU R97, [R1+0x48] ;  /* 0x0000480001617983 */ /* 0x000f280000300800 */
[----:B------:R-:W4:Y:S04]  /*c200*/  LDL.LU R96, [R1+0x44] ;  /* 0x0000440001607983 */ /* 0x000f280000300800 */
[----:B------:R-:W-:Y:S04]  /*c210*/  STS.U16 [R95], R0 ;  /* 0x000000005f007388 */ /* 0x000fe80000000400 */
        /* <DEDUP_REMOVED lines=16> */
[----:B------:R-:W5:Y:S04]  /*c320*/  LDS.U16 R0, [R111] ;  /* 0x000000006f007984 */ /* 0x000f680000000400 */
[----:B------:R-:W0:Y:S04]  /*c330*/  LDS.U16 R3, [R109+0x4] ;  /* 0x000004006d037984 */ /* 0x000e280000000400 */
[----:B------:R-:W1:Y:S04]  /*c340*/  LDS.U16 R2, [R110+0x2] ;  /* 0x000002006e027984 */ /* 0x000e680000000400 */
[----:B------:R-:W3:Y:S04]  /*c350*/  LDS.U16 R4, [R108+0x6] ;  /* 0x000006006c047984 */ /* 0x000ee80000000400 */
[----:B------:R-:W-:Y:S04]  /*c360*/  LDS.U16 R6, [R103+0x10] ;  /* 0x0000100067067984 */ /* 0x000fe80000000400 */
[----:B--2---:R-:W-:Y:S01]  /*c370*/  LDS.U16 R7, [R102+0x12] ;  /* 0x0000120066077984 */ /* 0x004fe20000000400 */
[----:B-----5:R-:W-:-:S04]  /*c380*/  IMAD.U32 R0, R0, 0x10000, RZ ;  /* 0x0001000000007824 */ /* 0x020fc800078e00ff */
[----:B------:R-:W-:Y:S01]  /*c390*/  FADD.FTZ R8, R0, UR7 ;  /* 0x0000000700087e21 */ /* 0x000fe20008010000 */
[----:B0-----:R-:W-:Y:S01]  /*c3a0*/  SHF.L.U32 R3, R3, 0x10, RZ ;  /* 0x0000001003037819 */ /* 0x001fe200000006ff */
[----:B------:R-:W-:Y:S03]  /*c3b0*/  LDS.U16 R0, [R107+0x8] ;  /* 0x000008006b007984 */ /* 0x000fe60000000400 */
[----:B------:R-:W-:Y:S01]  /*c3c0*/  FSETP.GTU.FTZ.AND P3, PT, R8, 20, PT ;  /* 0x41a000000800780b */ /* 0x000fe20003f7c000 */
[----:B------:R-:W-:Y:S01]  /*c3d0*/  FADD.FTZ R16, R3, UR7 ;  /* 0x0000000703107e21 */ /* 0x000fe20008010000 */
[----:B-1----:R-:W-:Y:S01]  /*c3e0*/  SHF.L.U32 R2, R2, 0x10, RZ ;  /* 0x0000001002027819 */ /* 0x002fe200000006ff */
[----:B------:R-:W0:Y:S01]  /*c3f0*/  LDS.U16 R3, [R105+0xc] ;  /* 0x00000c0069037984 */ /* 0x000e220000000400 */
[----:B---3--:R-:W-:-:S03]  /*c400*/  IMAD.U32 R4, R4, 0x10000, RZ ;  /* 0x0001000004047824 */ /* 0x008fc600078e00ff */
[----:B------:R-:W-:-:S06]  /*c410*/  FADD.FTZ R13, R2, UR7 ;  /* 0x00000007020d7e21 */ /* 0x000fcc0008010000 */
[----:B------:R-:W-:Y:S01]  /*c420*/  @!P3 FMUL.FTZ R8, R8, -1.4426950216293334961 ;  /* 0xbfb8aa3b0808b820 */ /* 0x000fe20000410000 */
[----:B------:R-:W-:Y:S01]  /*c430*/  FADD.FTZ R20, R4, UR7 ;  /* 0x0000000704147e21 */ /* 0x000fe20008010000 */
[----:B------:R-:W1:Y:S04]  /*c440*/  LDS.U16 R2, [R106+0xa] ;  /* 0x00000a006a027984 */ /* 0x000e680000000400 */
[----:B------:R-:W2:Y:S01]  /*c450*/  @!P3 MUFU.EX2 R8, R8 ;  /* 0x000000080008b308 */ /* 0x000ea20000000800 */
[----:B------:R-:W-:Y:S01]  /*c460*/  FSETP.GTU.FTZ.AND P1, PT, R16, 20, PT ;  /* 0x41a000001000780b */ /* 0x000fe20003f3c000 */
[----:B------:R-:W3:Y:S01]  /*c470*/  LDS.U16 R4, [R104+0xe] ;  /* 0x00000e0068047984 */ /* 0x000ee20000000400 */
[----:B------:R-:W-:Y:S02]  /*c480*/  FSETP.GTU.FTZ.AND P5, PT, R13, 20, PT ;  /* 0x41a000000d00780b */ /* 0x000fe40003fbc000 */
[----:B------:R-:W-:Y:S01]  /*c490*/  FSETP.GTU.FTZ.AND P2, PT, R20, 20, PT ;  /* 0x41a000001400780b */ /* 0x000fe20003f5c000 */
[----:B--2---:R-:W-:-:S08]  /*c4a0*/  @!P3 FADD.FTZ R10, R8, 1 ;  /* 0x3f800000080ab421 */ /* 0x004fd00000010000 */
[----:B------:R-:W-:Y:S02]  /*c4b0*/  @!P1 FMUL.FTZ R16, R16, -1.4426950216293334961 ;  /* 0xbfb8aa3b10109820 */ /* 0x000fe40000410000 */
[----:B------:R-:W-:Y:S02]  /*c4c0*/  @!P5 FMUL.FTZ R13, R13, -1.4426950216293334961 ;  /* 0xbfb8aa3b0d0dd820 */ /* 0x000fe40000410000 */
[----:B------:R-:W-:Y:S01]  /*c4d0*/  @!P2 FMUL.FTZ R20, R20, -1.4426950216293334961 ;  /* 0xbfb8aa3b1414a820 */ /* 0x000fe20000410000 */
[----:B------:R-:W2:Y:S08]  /*c4e0*/  @!P3 MUFU.RCP R10, R10 ;  /* 0x0000000a000ab308 */ /* 0x000eb00000001000 */
[----:B------:R-:W5:Y:S04]  /*c4f0*/  @!P1 MUFU.EX2 R16, R16 ;  /* 0x0000001000109308 */ /* 0x000f680000000800 */
[----:B------:R-:W4:Y:S04]  /*c500*/  @!P5 MUFU.EX2 R13, R13 ;  /* 0x0000000d000dd308 */ /* 0x000f280000000800 */
[----:B------:R-:W1:Y:S01]  /*c510*/  @!P2 MUFU.EX2 R20, R20 ;  /* 0x000000140014a308 */ /* 0x000e620000000800 */
[----:B0-----:R-:W-:-:S02]  /*c520*/  IMAD.U32 R3, R3, 0x10000, RZ ;  /* 0x0001000003037824 */ /* 0x001fc400078e00ff */
[----:B--2---:R-:W-:Y:S01]  /*c530*/  @!P3 FMUL.FTZ R9, R9, R10 ;  /* 0x0000000a0909b220 */ /* 0x004fe20000410000 */
[----:B-----5:R-:W-:Y:S01]  /*c540*/  @!P1 FADD.FTZ R19, R16, 1 ;  /* 0x3f80000010139421 */ /* 0x020fe20000010000 */
[----:B------:R-:W-:Y:S01]  /*c550*/  FADD.FTZ R10, R3, UR7 ;  /* 0x00000007030a7e21 */ /* 0x000fe20008010000 */
[----:B----4-:R-:W-:Y:S01]  /*c560*/  @!P5 FADD.FTZ R8, R13, 1 ;  /* 0x3f8000000d08d421 */ /* 0x010fe20000010000 */
[----:B-1----:R-:W-:Y:S01]  /*c570*/  @!P2 FADD.FTZ R21, R20, 1 ;  /* 0x3f8000001415a421 */ /* 0x002fe20000010000 */
[----:B------:R-:W-:Y:S02]  /*c580*/  SHF.L.U32 R2, R2, 0x10, RZ ;  /* 0x0000001002027819 */ /* 0x000fe400000006ff */
[----:B------:R-:W0:Y:S01]  /*c590*/  @!P1 MUFU.RCP R19, R19 ;  /* 0x0000001300139308 */ /* 0x000e220000001000 */
[----:B------:R-:W-:Y:S02]  /*c5a0*/  FSETP.GTU.FTZ.AND P6, PT, R10, 20, PT ;  /* 0x41a000000a00780b */ /* 0x000fe40003fdc000 */
[----:B------:R-:W-:-:S05]  /*c5b0*/  FADD.FTZ R2, R2, UR7 ;  /* 0x0000000702027e21 */ /* 0x000fca0008010000 */
[----:B------:R-:W1:Y:S01]  /*c5c0*/  @!P5 MUFU.RCP R8, R8 ;  /* 0x000000080008d308 */ /* 0x000e620000001000 */
[----:B------:R-:W-:-:S07]  /*c5d0*/  SHF.L.U32 R6, R6, 0x10, RZ ;  /* 0x0000001006067819 */ /* 0x000fce00000006ff */
[----:B------:R-:W2:Y:S01]  /*c5e0*/  @!P2 MUFU.RCP R21, R21 ;  /* 0x000000150015a308 */ /* 0x000ea20000001000 */
[----:B------:R-:W-:Y:S01]  /*c5f0*/  FSETP.GTU.FTZ.AND P4, PT, R2, 20, PT ;  /* 0x41a000000200780b */ /* 0x000fe20003f9c000 */
[----:B------:R-:W-:Y:S01]  /*c600*/  IMAD.U32 R7, R7, 0x10000, RZ ;  /* 0x0001000007077824 */ /* 0x000fe200078e00ff */
[----:B------:R-:W-:Y:S02]  /*c610*/  SHF.L.U32 R0, R0, 0x10, RZ ;  /* 0x0000001000007819 */ /* 0x000fe400000006ff */
[----:B---3--:R-:W-:Y:S01]  /*c620*/  SHF.L.U32 R4, R4, 0x10, RZ ;  /* 0x0000001004047819 */ /* 0x008fe200000006ff */
[----:B------:R-:W-:Y:S01]  /*c630*/  FADD.FTZ R13, R6, UR7 ;  /* 0x00000007060d7e21 */ /* 0x000fe20008010000 */
[----:B------:R-:W-:Y:S01]  /*c640*/  @!P6 FMUL.FTZ R6, R10, -1.4426950216293334961 ;  /* 0xbfb8aa3b0a06e820 */ /* 0x000fe20000410000 */
[----:B------:R-:W-:Y:S01]  /*c650*/  FADD.FTZ R0, R0, UR7 ;  /* 0x0000000700007e21 */ /* 0x000fe20008010000 */
[----:B------:R-:W-:Y:S01]  /*c660*/  FADD.FTZ R7, R7, UR7 ;  /* 0x0000000707077e21 */ /* 0x000fe20008010000 */
[----:B------:R-:W-:Y:S01]  /*c670*/  FADD.FTZ R4, R4, UR7 ;  /* 0x0000000704047e21 */ /* 0x000fe20008010000 */
[----:B0-----:R-:W-:Y:S01]  /*c680*/  @!P1 FMUL.FTZ R12, R12, R19 ;  /* 0x000000130c0c9220 */ /* 0x001fe20000410000 */
[----:B-1----:R-:W-:Y:S01]  /*c690*/  @!P5 FMUL.FTZ R11, R11, R8 ;  /* 0x000000080b0bd220 */ /* 0x002fe20000410000 */
[----:B------:R-:W-:Y:S01]  /*c6a0*/  FSETP.GTU.FTZ.AND P1, PT, R13, 20, PT ;  /* 0x41a000000d00780b */ /* 0x000fe20003f3c000 */
[----:B------:R-:W0:Y:S01]  /*c6b0*/  @!P6 MUFU.EX2 R6, R6 ;  /* 0x000000060006e308 */ /* 0x000e220000000800 */
[----:B------:R-:W-:-:S02]  /*c6c0*/  FSETP.GTU.FTZ.AND P3, PT, R0, 20, PT ;  /* 0x41a000000000780b */ /* 0x000fc40003f7c000 */
[----:B------:R-:W-:Y:S01]  /*c6d0*/  FSETP.GTU.FTZ.AND P5, PT, R4, 20, PT ;  /* 0x41a000000400780b */ /* 0x000fe20003fbc000 */
[----:B--2---:R-:W-:Y:S01]  /*c6e0*/  @!P2 FMUL.FTZ R14, R14, R21 ;  /* 0x000000150e0ea220 */ /* 0x004fe20000410000 */
[----:B------:R-:W-:Y:S01]  /*c6f0*/  FSETP.GTU.FTZ.AND P2, PT, R7, 20, PT ;  /* 0x41a000000700780b */ /* 0x000fe20003f5c000 */
[----:B------:R-:W-:-:S06]  /*c700*/  @!P4 FMUL.FTZ R3, R2, -1.4426950216293334961 ;  /* 0xbfb8aa3b0203c820 */ /* 0x000fcc0000410000 */
[----:B------:R-:W1:Y:S01]  /*c710*/  @!P4 MUFU.EX2 R3, R3 ;  /* 0x000000030003c308 */ /* 0x000e620000000800 */
[----:B------:R-:W-:Y:S01]  /*c720*/  @!P1 FMUL.FTZ R10, R13, -1.4426950216293334961 ;  /* 0xbfb8aa3b0d0a9820 */ /* 0x000fe20000410000 */
[----:B------:R-:W-:Y:S02]  /*c730*/  @!P3 FMUL.FTZ R0, R0, -1.4426950216293334961 ;  /* 0xbfb8aa3b0000b820 */ /* 0x000fe40000410000 */
[----:B------:R-:W-:Y:S02]  /*c740*/  @!P5 FMUL.FTZ R8, R4, -1.4426950216293334961 ;  /* 0xbfb8aa3b0408d820 */ /* 0x000fe40000410000 */
[----:B------:R-:W-:Y:S01]  /*c750*/  @!P2 FMUL.FTZ R13, R7, -1.4426950216293334961 ;  /* 0xbfb8aa3b070da820 */ /* 0x000fe20000410000 */
[----:B0-----:R-:W-:Y:S01]  /*c760*/  @!P6 FADD.FTZ R7, R6, 1 ;  /* 0x3f8000000607e421 */ /* 0x001fe20000010000 */
[----:B------:R-:W0:Y:S04]  /*c770*/  @!P3 MUFU.EX2 R0, R0 ;  /* 0x000000000000b308 */ /* 0x000e280000000800 */
[----:B------:R-:W2:Y:S01]  /*c780*/  @!P5 MUFU.EX2 R8, R8 ;  /* 0x000000080008d308 */ /* 0x000ea20000000800 */
[----:B-1----:R-:W-:-:S03]  /*c790*/  @!P4 FADD.FTZ R4, R3, 1 ;  /* 0x3f8000000304c421 */ /* 0x002fc60000010000 */
[----:B------:R-:W1:Y:S01]  /*c7a0*/  @!P6 MUFU.RCP R7, R7 ;  /* 0x000000070007e308 */ /* 0x000e620000001000 */
[----:B------:R-:W3:Y:S01]  /*c7b0*/  LDS.U16 R3, [R99+0x18] ;  /* 0x0000180063037984 */ /* 0x000ee20000000400 */
[----:B0-----:R-:W-:-:S06]  /*c7c0*/  @!P3 FADD.FTZ R2, R0, 1 ;  /* 0x3f8000000002b421 */ /* 0x001fcc0000010000 */
[----:B------:R-:W0:Y:S01]  /*c7d0*/  @!P1 MUFU.EX2 R10, R10 ;  /* 0x0000000a000a9308 */ /* 0x000e220000000800 */
[----:B------:R-:W4:Y:S01]  /*c7e0*/  LDS.U16 R0, [R101+0x14] ;  /* 0x0000140065007984 */ /* 0x000f220000000400 */
[----:B--2---:R-:W-:Y:S02]  /*c7f0*/  @!P5 FADD.FTZ R6, R8, 1 ;  /* 0x3f8000000806d421 */ /* 0x004fe40000010000 */
[----:B------:R-:W2:Y:S04]  /*c800*/  @!P2 MUFU.EX2 R13, R13 ;  /* 0x0000000d000da308 */ /* 0x000ea80000000800 */
[----:B------:R5:W2:Y:S01]  /*c810*/  @!P3 MUFU.RCP R16, R2 ;  /* 0x000000020010b308 */ /* 0x000aa20000001000 */
[----:B-1----:R-:W-:Y:S02]  /*c820*/  @!P6 FMUL.FTZ R18, R18, R7 ;  /* 0x000000071212e220 */ /* 0x002fe40000410000 */
[----:B------:R-:W-:Y:S05]  /*c830*/  LDS.U16 R7, [R96+0x1e] ;  /* 0x00001e0060077984 */ /* 0x000fea0000000400 */
[----:B------:R1:W3:Y:S01]  /*c840*/  @!P4 MUFU.RCP R20, R4 ;  /* 0x000000040014c308 */ /* 0x0002e20000001000 */
[----:B-----5:R-:W5:Y:S07]  /*c850*/  LDS.U16 R2, [R100+0x16] ;  /* 0x0000160064027984 */ /* 0x020f6e0000000400 */
[----:B------:R0:W4:Y:S01]  /*c860*/  @!P5 MUFU.RCP R19, R6 ;  /* 0x000000060013d308 */ /* 0x0001220000001000 */
[----:B-1----:R-:W-:Y:S04]  /*c870*/  LDS.U16 R4, [R98+0x1a] ;  /* 0x00001a0062047984 */ /* 0x002fe80000000400 */
[----:B0-----:R-:W0:Y:S01]  /*c880*/  LDS.U16 R6, [R97+0x1c] ;  /* 0x00001c0061067984 */ /* 0x001e220000000400 */
[----:B------:R-:W-:Y:S01]  /*c890*/  @!P1 FADD.FTZ R8, R10, 1 ;  /* 0x3f8000000a089421 */ /* 0x000fe20000010000 */
[----:B--2---:R-:W-:-:S03]  /*c8a0*/  @!P2 FADD.FTZ R13, R13, 1 ;  /* 0x3f8000000d0da421 */ /* 0x004fc60000010000 */
[----:B------:R1:W-:Y:S01]  /*c8b0*/  @!P1 MUFU.RCP R21, R8 ;  /* 0x0000000800159308 */ /* 0x0003e20000001000 */
[----:B------:R-:W-:-:S07]  /*c8c0*/  @!P3 FMUL.FTZ R15, R15, R16 ;  /* 0x000000100f0fb220 */ /* 0x000fce0000410000 */
[----:B------:R2:W5:Y:S01]  /*c8d0*/  @!P2 MUFU.RCP R10, R13 ;  /* 0x0000000d000aa308 */ /* 0x0005620000001000 */
[----:B-1----:R-:W-:-:S04]  /*c8e0*/  F2FP.BF16.F32.PACK_AB R8, R125, R124 ;  /* 0x0000007c7d08723e */ /* 0x002fc800000010ff */
[C---:B------:R-:W-:Y:S01]  /*c8f0*/  PRMT R16, R8.reuse, 0x7632, R16 ;  /* 0x0000763208107816 */ /* 0x040fe20000000010 */
[----:B------:R-:W-:Y:S01]  /*c900*/  BAR.SYNC.DEFER_BLOCKING 0x0 ;  /* 0x0000000000007b1d */ /* 0x000fe20000010000 */
[----:B--2---:R-:W-:Y:S02]  /*c910*/  PRMT R13, R8, 0x7610, R13 ;  /* 0x00007610080d7816 */ /* 0x004fe4000000000d */
[----:B------:R-:W-:Y:S01]  /*c920*/  F2FP.BF16.F32.PACK_AB R8, R123, R122 ;  /* 0x0000007a7b08723e */ /* 0x000fe200000010ff */
[----:B---3--:R-:W-:Y:S01]  /*c930*/  @!P4 FMUL.FTZ R17, R17, R20 ;  /* 0x000000141111c220 */ /* 0x008fe20000410000 */
[----:B----4-:R-:W-:Y:S02]  /*c940*/  @!P5 FMUL.FTZ R154, R154, R19 ;  /* 0x000000139a9ad220 */ /* 0x010fe40000410000 */
[C---:B------:R-:W-:Y:S02]  /*c950*/  PRMT R19, R8.reuse, 0x7610, R19 ;  /* 0x0000761008137816 */ /* 0x040fe40000000013 */
[----:B------:R-:W-:Y:S01]  /*c960*/  PRMT R20, R8, 0x7632, R20 ;  /* 0x0000763208147816 */ /* 0x000fe20000000014 */
[----:B------:R-:W-:Y:S01]  /*c970*/  IMAD.U32 R3, R3, 0x10000, RZ ;  /* 0x0001000003037824 */ /* 0x000fe200078e00ff */
[----:B------:R-:W-:Y:S01]  /*c980*/  F2FP.BF16.F32.PACK_AB R8, R119, R118 ;  /* 0x000000767708723e */ /* 0x000fe200000010ff */
[----:B-----5:R-:W-:Y:S01]  /*c990*/  @!P2 FMUL.FTZ R159, R159, R10 ;  /* 0x0000000a9f9fa220 */ /* 0x020fe20000410000 */
[----:B------:R-:W-:Y:S01]  /*c9a0*/  F2FP.BF16.F32.PACK_AB R10, R121, R120 ;  /* 0x00000078790a723e */ /* 0x000fe200000010ff */
[----:B------:R1:W-:Y:S04]  /*c9b0*/  STS.U16 [R111], R13 ;  /* 0x0000000d6f007388 */ /* 0x0003e80000000400 */
[----:B------:R2:W-:Y:S01]  /*c9c0*/  STS.U16 [R110+0x2], R16 ;  /* 0x000002106e007388 */ /* 0x0005e20000000400 */
[----:B-1----:R-:W-:-:S02]  /*c9d0*/  PRMT R13, R8, 0x7610, R13 ;  /* 0x00007610080d7816 */ /* 0x002fc4000000000d */
[----:B--2---:R-:W-:Y:S01]  /*c9e0*/  PRMT R16, R8, 0x7632, R16 ;  /* 0x0000763208107816 */ /* 0x004fe20000000010 */
[----:B------:R-:W-:Y:S01]  /*c9f0*/  FADD.FTZ R8, R3, UR7 ;  /* 0x0000000703087e21 */ /* 0x000fe20008010000 */
[----:B------:R-:W-:Y:S01]  /*ca00*/  @!P1 FMUL.FTZ R158, R158, R21 ;  /* 0x000000159e9e9220 */ /* 0x000fe20000410000 */
[----:B------:R-:W-:-:S03]  /*ca10*/  PRMT R21, R10, 0x7610, R21 ;  /* 0x000076100a157816 */ /* 0x000fc60000000015 */
[----:B------:R-:W-:Y:S02]  /*ca20*/  FSETP.GTU.FTZ.AND P2, PT, R8, 20, PT ;  /* 0x41a000000800780b */ /* 0x000fe40003f5c000 */
[----:B------:R-:W-:Y:S02]  /*ca30*/  PRMT R22, R10, 0x7632, R22 ;  /* 0x000076320a167816 */ /* 0x000fe40000000016 */
[----:B------:R-:W-:Y:S01]  /*ca40*/  SHF.L.U32 R0, R0, 0x10, RZ ;  /* 0x0000001000007819 */ /* 0x000fe200000006ff */
[----:B------:R1:W-:Y:S01]  /*ca50*/  STS.U16 [R109+0x4], R19 ;  /* 0x000004136d007388 */ /* 0x0003e20000000400 */
[----:B------:R-:W-:Y:S02]  /*ca60*/  F2FP.BF16.F32.PACK_AB R10, R117, R116 ;  /* 0x00000074750a723e */ /* 0x000fe400000010ff */
[----:B------:R-:W-:Y:S01]  /*ca70*/  F2FP.BF16.F32.PACK_AB R3, R115, R114 ;  /* 0x000000727303723e */ /* 0x000fe200000010ff */
[----:B------:R-:W-:Y:S01]  /*ca80*/  STS.U16 [R108+0x6], R20 ;  /* 0x000006146c007388 */ /* 0x000fe20000000400 */
[----:B------:R-:W-:-:S03]  /*ca90*/  FADD.FTZ R0, R0, UR7 ;  /* 0x0000000700007e21 */ /* 0x000fc60008010000 */
[----:B------:R-:W-:Y:S04]  /*caa0*/  STS.U16 [R107+0x8], R21 ;  /* 0x000008156b007388 */ /* 0x000fe80000000400 */
[----:B------:R-:W-:Y:S01]  /*cab0*/  STS.U16 [R106+0xa], R22 ;  /* 0x00000a166a007388 */ /* 0x000fe20000000400 */
[----:B-1----:R-:W-:-:S03]  /*cac0*/  PRMT R19, R3, 0x7632, R19 ;  /* 0x0000763203137816 */ /* 0x002fc60000000013 */
[----:B------:R1:W-:Y:S01]  /*cad0*/  STS.U16 [R105+0xc], R13 ;  /* 0x00000c0d69007388 */ /* 0x0003e20000000400 */
[----:B------:R-:W-:-:S03]  /*cae0*/  FSETP.GTU.FTZ.AND P6, PT, R0, 20, PT ;  /* 0x41a000000000780b */ /* 0x000fc60003fdc000 */
[----:B------:R2:W-:Y:S01]  /*caf0*/  STS.U16 [R104+0xe], R16 ;  /* 0x00000e1068007388 */ /* 0x0005e20000000400 */
[----:B-1----:R-:W-:-:S03]  /*cb00*/  PRMT R13, R10, 0x7632, R13 ;  /* 0x000076320a0d7816 */ /* 0x002fc6000000000d */
[----:B------:R1:W-:Y:S01]  /*cb10*/  STS.U16 [R103+0x10], R10 ;  /* 0x0000100a67007388 */ /* 0x0003e20000000400 */
[----:B--2---:R-:W-:Y:S01]  /*cb20*/  PRMT R16, R3, 0x7610, R16 ;  /* 0x0000761003107816 */ /* 0x004fe20000000010 */
[----:B------:R-:W-:Y:S01]  /*cb30*/  @!P2 FMUL.FTZ R3, R8, -1.4426950216293334961 ;  /* 0xbfb8aa3b0803a820 */ /* 0x000fe20000410000 */
[----:B------:R-:W-:Y:S01]  /*cb40*/  F2FP.BF16.F32.PACK_AB R8, R113, R112 ;  /* 0x000000707108723e */ /* 0x000fe200000010ff */
[----:B------:R-:W-:Y:S01]  /*cb50*/  STS.U16 [R102+0x12], R13 ;  /* 0x0000120d66007388 */ /* 0x000fe20000000400 */
[----:B-1----:R-:W-:-:S03]  /*cb60*/  F2FP.BF16.F32.PACK_AB R10, R43, R41 ;  /* 0x000000292b0a723e */ /* 0x002fc600000010ff */
[----:B------:R1:W-:Y:S01]  /*cb70*/  STS.U16 [R101+0x14], R16 ;  /* 0x0000141065007388 */ /* 0x0003e20000000400 */
[----:B------:R-:W-:Y:S02]  /*cb80*/  SHF.L.U32 R2, R2, 0x10, RZ ;  /* 0x0000001002027819 */ /* 0x000fe400000006ff */
[----:B------:R-:W-:Y:S01]  /*cb90*/  PRMT R20, R10, 0x7610, R20 ;  /* 0x000076100a147816 */ /* 0x000fe20000000014 */
[----:B------:R-:W-:Y:S01]  /*cba0*/  STS.U16 [R100+0x16], R19 ;  /* 0x0000161364007388 */ /* 0x000fe20000000400 */
[----:B0-----:R-:W-:Y:S02]  /*cbb0*/  SHF.L.U32 R6, R6, 0x10, RZ ;  /* 0x0000001006067819 */ /* 0x001fe400000006ff */
[----:B------:R-:W-:Y:S02]  /*cbc0*/  PRMT R22, R10, 0x7632, R22 ;  /* 0x000076320a167816 */ /* 0x000fe40000000016 */
[----:B-1----:R-:W-:Y:S01]  /*cbd0*/  PRMT R16, R8, 0x7632, R16 ;  /* 0x0000763208107816 */ /* 0x002fe20000000010 */
[----:B------:R-:W-:Y:S01]  /*cbe0*/  STS.U16 [R99+0x18], R8 ;  /* 0x0000180863007388 */ /* 0x000fe20000000400 */
[----:B------:R-:W-:Y:S01]  /*cbf0*/  MOV R10, UR27 ;  /* 0x0000001b000a7c02 */ /* 0x000fe20008000f00 */
[----:B------:R-:W-:-:S02]  /*cc00*/  FADD.FTZ R2, R2, UR7 ;  /* 0x0000000702027e21 */ /* 0x000fc40008010000 */
[----:B------:R0:W-:Y:S01]  /*cc10*/  STS.U16 [R98+0x1a], R16 ;  /* 0x00001a1062007388 */ /* 0x0001e20000000400 */
[----:B------:R-:W-:-:S03]  /*cc20*/  FADD.FTZ R6, R6, UR7 ;  /* 0x0000000706067e21 */ /* 0x000fc60008010000 */
[----:B------:R-:W-:Y:S01]  /*cc30*/  STS.U16 [R97+0x1c], R20 ;  /* 0x00001c1461007388 */ /* 0x000fe20000000400 */
[----:B------:R-:W-:-:S03]  /*cc40*/  @!P6 FMUL.FTZ R0, R0, -1.4426950216293334961 ;  /* 0xbfb8aa3b0000e820 */ /* 0x000fc60000410000 */
        /* <DEDUP_REMOVED lines=21> */
[----:B------:R-:W1:Y:S01]  /*cda0*/  @!P6 MUFU.EX2 R0, R0 ;  /* 0x000000000000e308 */ /* 0x000e620000000800 */
[----:B------:R-:W-:Y:S01]  /*cdb0*/  SHF.L.U32 R4, R4, 0x10, RZ ;  /* 0x0000001004047819 */ /* 0x000fe200000006ff */
[----:B------:R-:W-:-:S02]  /*cdc0*/  IMAD.U32 R7, R7, 0x10000, RZ ;  /* 0x0001000007077824 */ /* 0x000fc400078e00ff */
[----:B------:R-:W-:Y:S01]  /*cdd0*/  @!P3 FMUL.FTZ R2, R2, -1.4426950216293334961 ;  /* 0xbfb8aa3b0202b820 */ /* 0x000fe20000410000 */
[----:B------:R-:W-:Y:S01]  /*cde0*/  @!P1 FMUL.FTZ R6, R6, -1.4426950216293334961 ;  /* 0xbfb8aa3b06069820 */ /* 0x000fe20000410000 */
[----:B------:R-:W-:Y:S01]  /*cdf0*/  FADD.FTZ R4, R4, UR7 ;  /* 0x0000000704047e21 */ /* 0x000fe20008010000 */
[----:B------:R-:W-:Y:S01]  /*ce00*/  FADD.FTZ R7, R7, UR7 ;  /* 0x0000000707077e21 */ /* 0x000fe20008010000 */
[----:B------:R-:W2:Y:S03]  /*ce10*/  @!P2 MUFU.EX2 R3, R3 ;  /* 0x000000030003a308 */ /* 0x000ea60000000800 */
[----:B------:R-:W-:Y:S01]  /*ce20*/  FSETP.GTU.FTZ.AND P5, PT, R4, 20, PT ;  /* 0x41a000000400780b */ /* 0x000fe20003fbc000 */
[----:B------:R-:W3:Y:S01]  /*ce30*/  @!P3 MUFU.EX2 R2, R2 ;  /* 0x000000020002b308 */ /* 0x000ee20000000800 */
[----:B-1----:R-:W-:Y:S01]  /*ce40*/  @!P6 FADD.FTZ R0, R0, 1 ;  /* 0x3f8000000000e421 */ /* 0x002fe20000010000 */
[----:B------:R-:W-:-:S02]  /*ce50*/  FSETP.GTU.FTZ.AND P4, PT, R7, 20, PT ;  /* 0x41a000000700780b */ /* 0x000fc40003f9c000 */
[----:B------:R-:W1:Y:S04]  /*ce60*/  @!P1 MUFU.EX2 R6, R6 ;  /* 0x0000000600069308 */ /* 0x000e680000000800 */
[----:B------:R4:W5:Y:S01]  /*ce70*/  @!P6 MUFU.RCP R51, R0 ;  /* 0x000000000033e308 */ /* 0x0009620000001000 */
[----:B------:R-:W-:Y:S01]  /*ce80*/  BAR.SYNC.DEFER_BLOCKING 0x0 ;  /* 0x0000000000007b1d */ /* 0x000fe20000010000 */
[----:B--2---:R-:W-:Y:S02]  /*ce90*/  @!P2 FADD.FTZ R3, R3, 1 ;  /* 0x3f8000000303a421 */ /* 0x004fe40000010000 */
[----:B------:R-:W-:Y:S01]  /*cea0*/  @!P5 FMUL.FTZ R4, R4, -1.4426950216293334961 ;  /* 0xbfb8aa3b0404d820 */ /* 0x000fe20000410000 */
[----:B---3--:R-:W-:Y:S02]  /*ceb0*/  @!P3 FADD.FTZ R2, R2, 1 ;  /* 0x3f8000000202b421 */ /* 0x008fe40000010000 */
[----:B------:R-:W-:Y:S01]  /*cec0*/  @!P4 FMUL.FTZ R7, R7, -1.4426950216293334961 ;  /* 0xbfb8aa3b0707c820 */ /* 0x000fe20000410000 */
[----:B-1----:R-:W-:Y:S01]  /*ced0*/  @!P1 FADD.FTZ R6, R6, 1 ;  /* 0x3f80000006069421 */ /* 0x002fe20000010000 */
[----:B------:R-:W-:Y:S01]  /*cee0*/  UMOV UR8, UR26 ;  /* 0x0000001a00087c82 */ /* 0x000fe20008000000 */
[----:B----4-:R-:W1:Y:S01]  /*cef0*/  LDS R0, [UR24+0x1080] ;  /* 0x00108018ff007984 */ /* 0x010e620008000800 */
[----:B------:R-:W-:Y:S01]  /*cf00*/  UMOV UR9, URZ ;  /* 0x000000ff00097c82 */ /* 0x000fe20008000000 */
[----:B------:R-:W2:Y:S01]  /*cf10*/  @!P5 MUFU.EX2 R4, R4 ;  /* 0x000000040004d308 */ /* 0x000ea20000000800 */
[----:B------:R-:W-:Y:S01]  /*cf20*/  UIMAD.WIDE.U32 UR14, UR25, UR28, UR8 ;  /* 0x0000001c190e72a5 */ /* 0x000fe2000f8e0008 */
[----:B------:R-:W3:Y:S02]  /*cf30*/  LDCU.64 UR26, c[0x0][0x550] ;  /* 0x0000aa00ff1a77ac */ /* 0x000ee40008000a00 */
[----:B------:R-:W4:Y:S04]  /*cf40*/  @!P4 MUFU.EX2 R7, R7 ;  /* 0x000000070007c308 */ /* 0x000f280000000800 */
[----:B------:R-:W3:Y:S01]  /*cf50*/  @!P2 MUFU.RCP R3, R3 ;  /* 0x000000030003a308 */ /* 0x000ee20000001000 */
[----:B------:R-:W-:-:S07]  /*cf60*/  UIMAD UR15, UR25, UR29, UR15 ;  /* 0x0000001d190f72a4 */ /* 0x000fce000f8e020f */
[----:B------:R-:W3:Y:S08]  /*cf70*/  @!P3 MUFU.RCP R2, R2 ;  /* 0x000000020002b308 */ /* 0x000ef00000001000 */
[----:B------:R-:W1:Y:S01]  /*cf80*/  @!P1 MUFU.RCP R6, R6 ;  /* 0x0000000600069308 */ /* 0x000e620000001000 */
[----:B------:R-:W-:Y:S02]  /*cf90*/  UIMAD UR13, UR12, UR31, URZ ;  /* 0x0000001f0c0d72a4 */ /* 0x000fe4000f8e02ff */
[----:B------:R-:W-:Y:S01]  /*cfa0*/  UIMAD.WIDE.U32 UR14, UR12, UR30, UR14 ;  /* 0x0000001e0c0e72a5 */ /* 0x000fe2000f8e000e */
[----:B--2---:R-:W-:Y:S01]  /*cfb0*/  @!P5 FADD.FTZ R4, R4, 1 ;  /* 0x3f8000000404d421 */ /* 0x004fe20000010000 */
[----:B----4-:R-:W-:Y:S01]  /*cfc0*/  @!P4 FADD.FTZ R7, R7, 1 ;  /* 0x3f8000000707c421 */ /* 0x010fe20000010000 */
[----:B-----5:R-:W-:Y:S01]  /*cfd0*/  @!P6 FMUL.FTZ R160, R160, R51 ;  /* 0x00000033a0a0e220 */ /* 0x020fe20000410000 */
[----:B0-----:R-:W-:-:S02]  /*cfe0*/  MOV R16, UR13 ;  /* 0x0000000d00107c02 */ /* 0x001fc40008000f00 */
[----:B------:R-:W-:Y:S01]  /*cff0*/  IADD3 R8, P6, PT, R5, UR14, RZ ;  /* 0x0000000e05087c10 */ /* 0x000fe2000ffde0ff */
[----:B---3--:R-:W-:Y:S01]  /*d000*/  @!P2 FMUL.FTZ R164, R164, R3 ;  /* 0x00000003a4a4a220 */ /* 0x008fe20000410000 */
[----:B------:R-:W-:Y:S01]  /*d010*/  @!P3 FMUL.FTZ R161, R161, R2 ;  /* 0x00000002a1a1b220 */ /* 0x000fe20000410000 */
[----:B------:R-:W0:Y:S01]  /*d020*/  @!P5 MUFU.RCP R4, R4 ;  /* 0x000000040004d308 */ /* 0x000e220000001000 */
[----:B------:R-:W-:Y:S01]  /*d030*/  IADD3.X R3, PT, PT, R16, UR15, RZ, P6, !PT ;  /* 0x0000000f10037c10 */ /* 0x000fe2000b7fe4ff */
[----:B------:R-:W2:Y:S01]  /*d040*/  LDCU.64 UR14, c[0x0][0x518] ;  /* 0x0000a300ff0e77ac */ /* 0x000ea20008000a00 */
[----:B------:R-:W-:Y:S01]  /*d050*/  LEA R2, P6, R8, UR26, 0x1 ;  /* 0x0000001a08027c11 */ /* 0x000fe2000f8c08ff */
[----:B-1----:R-:W-:-:S04]  /*d060*/  @!P1 FMUL.FTZ R40, R40, R6 ;  /* 0x0000000628289220 */ /* 0x002fc80000410000 */
[----:B------:R-:W1:Y:S01]  /*d070*/  @!P4 MUFU.RCP R7, R7 ;  /* 0x000000070007c308 */ /* 0x000e620000001000 */
[----:B------:R-:W-:Y:S01]  /*d080*/  LEA.HI.X R3, R8, UR27, R3, 0x1, P6 ;  /* 0x0000001b08037c11 */ /* 0x000fe2000b0f0c03 */
[----:B------:R-:W3:Y:S01]  /*d090*/  LDCU.64 UR26, c[0x0][0x520] ;  /* 0x0000a400ff1a77ac */ /* 0x000ee20008000a00 */
[----:B------:R-:W-:Y:S01]  /*d0a0*/  @!P1 STL [R1], R40 ;  /* 0x0000002801009387 */ /* 0x000fe20000100800 */
[-C--:B------:R-:W-:Y:S02]  /*d0b0*/  ISETP.GE.AND P2, PT, R5, R0.reuse, PT ;  /* 0x000000000500720c */ /* 0x080fe40003f46270 */
[-C--:B------:R-:W-:Y:S02]  /*d0c0*/  ISETP.GE.AND P3, PT, R76, R0.reuse, PT ;  /* 0x000000004c00720c */ /* 0x080fe40003f66270 */
[-C--:B------:R-:W-:Y:S02]  /*d0d0*/  ISETP.GE.AND P6, PT, R75, R0.reuse, PT ;  /* 0x000000004b00720c */ /* 0x080fe40003fc6270 */
[----:B------:R-:W-:Y:S01]  /*d0e0*/  ISETP.GE.AND P1, PT, R74, R0, PT ;  /* 0x000000004a00720c */ /* 0x000fe20003f26270 */
[----:B0-----:R-:W-:Y:S01]  /*d0f0*/  @!P5 FMUL.FTZ R165, R165, R4 ;  /* 0x00000004a5a5d220 */ /* 0x001fe20000410000 */
[----:B------:R-:W-:-:S05]  /*d100*/  ISETP.GE.AND P5, PT, R70, R0, PT ;  /* 0x000000004600720c */ /* 0x000fca0003fa6270 */
[----:B------:R-:W-:Y:S01]  /*d110*/  @!P2 STG.E.U16 desc[UR34][R2.64], R13 ;  /* 0x0000000d0200a986 */ /* 0x000fe2000c101522 */
[----:B-1----:R-:W-:Y:S01]  /*d120*/  @!P4 FMUL.FTZ R24, R24, R7 ;  /* 0x000000071818c220 */ /* 0x002fe20000410000 */
[-C--:B------:R-:W-:Y:S02]  /*d130*/  ISETP.GE.AND P2, PT, R73, R0.reuse, PT ;  /* 0x000000004900720c */ /* 0x080fe40003f46270 */
[----:B------:R-:W-:Y:S01]  /*d140*/  @!P3 STG.E.U16 desc[UR34][R2.64+0x40], R19 ;  /* 0x000040130200b986 */ /* 0x000fe2000c101522 */
        /* <DEDUP_REMOVED lines=29> */
[----:B0-----:R-:W-:Y:S02]  /*d320*/  F2FP.BF16.F32.PACK_AB R3, R14, R12 ;  /* 0x0000000c0e03723e */ /* 0x001fe400000010ff */
[C---:B------:R-:W-:Y:S02]  /*d330*/  PRMT R8, R0.reuse, 0x7610, R8 ;  /* 0x0000761000087816 */ /* 0x040fe40000000008 */
[----:B------:R-:W-:-:S02]  /*d340*/  PRMT R13, R0, 0x7632, R13 ;  /* 0x00007632000d7816 */ /* 0x000fc4000000000d */
[----:B------:R-:W-:Y:S02]  /*d350*/  F2FP.BF16.F32.PACK_AB R0, R154, R18 ;  /* 0x000000129a00723e */ /* 0x000fe400000010ff */
[----:B------:R-:W-:Y:S02]  /*d360*/  PRMT R7, R3, 0x7632, R7 ;  /* 0x0000763203077816 */ /* 0x000fe40000000007 */
[----:B------:R-:W-:Y:S02]  /*d370*/  F2FP.BF16.F32.PACK_AB R2, R159, R158 ;  /* 0x0000009e9f02723e */ /* 0x000fe400000010ff */
[C---:B------:R-:W-:Y:S01]  /*d380*/  PRMT R16, R0.reuse, 0x7632, R16 ;  /* 0x0000763200107816 */ /* 0x040fe20000000010 */
[----:B------:R0:W-:Y:S04]  /*d390*/  STS.U16 [R111], R4 ;  /* 0x000000046f007388 */ /* 0x0001e80000000400 */
[----:B------:R1:W-:Y:S04]  /*d3a0*/  STS.U16 [R110+0x2], R6 ;  /* 0x000002066e007388 */ /* 0x0003e80000000400 */
[----:B------:R-:W-:Y:S01]  /*d3b0*/  STS.U16 [R109+0x4], R3 ;  /* 0x000004036d007388 */ /* 0x000fe20000000400 */
[----:B0-----:R-:W-:-:S03]  /*d3c0*/  PRMT R4, R0, 0x7610, R4 ;  /* 0x0000761000047816 */ /* 0x001fc60000000004 */
[----:B------:R-:W-:Y:S01]  /*d3d0*/  STS.U16 [R108+0x6], R7 ;  /* 0x000006076c007388 */ /* 0x000fe20000000400 */
[----:B-1----:R-:W-:-:S03]  /*d3e0*/  PRMT R6, R2, 0x7610, R6 ;  /* 0x0000761002067816 */ /* 0x002fc60000000006 */
[----:B------:R-:W-:Y:S04]  /*d3f0*/  STS.U16 [R107+0x8], R8 ;  /* 0x000008086b007388 */ /* 0x000fe80000000400 */
[----:B------:R-:W-:Y:S04]  /*d400*/  STS.U16 [R106+0xa], R13 ;  /* 0x00000a0d6a007388 */ /* 0x000fe80000000400 */
[----:B------:R-:W-:Y:S04]  /*d410*/  STS.U16 [R105+0xc], R4 ;  /* 0x00000c0469007388 */ /* 0x000fe80000000400 */
[----:B------:R-:W-:Y:S04]  /*d420*/  STS.U16 [R104+0xe], R16 ;  /* 0x00000e1068007388 */ /* 0x000fe80000000400 */
[----:B------:R0:W-:Y:S04]  /*d430*/  STS.U16 [R103+0x10], R6 ;  /* 0x0000100667007388 */ /* 0x0001e80000000400 */
[----:B0-----:R-:W4:Y:S01]  /*d440*/  LDL.LU R6, [R1+0xc8] ;  /* 0x0000c80001067983 */ /* 0x001f220000300800 */
[----:B------:R-:W-:-:S02]  /*d450*/  F2FP.BF16.F32.PACK_AB R0, R161, R160 ;  /* 0x000000a0a100723e */ /* 0x000fc400000010ff */
[----:B------:R-:W-:Y:S02]  /*d460*/  PRMT R19, R2, 0x7632, R19 ;  /* 0x0000763202137816 */ /* 0x000fe40000000013 */
[----:B------:R-:W-:Y:S02]  /*d470*/  F2FP.BF16.F32.PACK_AB R2, R165, R164 ;  /* 0x000000a4a502723e */ /* 0x000fe400000010ff */
[C---:B------:R-:W-:Y:S02]  /*d480*/  PRMT R3, R0.reuse, 0x7610, R3 ;  /* 0x0000761000037816 */ /* 0x040fe40000000003 */
[----:B------:R-:W-:Y:S02]  /*d490*/  PRMT R8, R0, 0x7632, R8 ;  /* 0x0000763200087816 */ /* 0x000fe40000000008 */
[----:B------:R-:W-:Y:S01]  /*d4a0*/  F2FP.BF16.F32.PACK_AB R0, R24, R40 ;  /* 0x000000281800723e */ /* 0x000fe200000010ff */
[----:B------:R-:W-:Y:S01]  /*d4b0*/  STS.U16 [R102+0x12], R19 ;  /* 0x0000121366007388 */ /* 0x000fe20000000400 */
[----:B------:R-:W-:-:S02]  /*d4c0*/  PRMT R20, R2, 0x7632, R20 ;  /* 0x0000763202147816 */ /* 0x000fc40000000014 */
[----:B------:R-:W-:Y:S01]  /*d4d0*/  PRMT R4, R0, 0x7632, R4 ;  /* 0x0000763200047816 */ /* 0x000fe20000000004 */
        /* <DEDUP_REMOVED lines=26> */
[----:B------:R-:W0:Y:S01]  /*d680*/  LDS R4, [UR24+0x1080] ;  /* 0x00108018ff047984 */ /* 0x000e220008000800 */
[----:B------:R-:W-:Y:S01]  /*d690*/  UIMAD UR9, UR25, UR15, UR9 ;  /* 0x0000000f190972a4 */ /* 0x000fe2000f8e0209 */
[----:B------:R-:W1:Y:S03]  /*d6a0*/  LDCU.64 UR14, c[0x0][0x560] ;  /* 0x0000ac00ff0e77ac */ /* 0x000e660008000a00 */
[----:B---3--:R-:W-:-:S04]  /*d6b0*/  UIMAD.WIDE.U32 UR8, UR12, UR26, UR8 ;  /* 0x0000001a0c0872a5 */ /* 0x008fc8000f8e0008 */
        /* <DEDUP_REMOVED lines=8> */
[----:B------:R-:W-:-:S04]  /*d740*/  UIADD3 UR18, UP0, UPT, UR18, -0x1000, URZ ;  /* 0xfffff00012127890 */ /* 0x000fc8000ff1e0ff */
[----:B------:R-:W-:Y:S02]  /*d750*/  UIADD3.X UR19, UPT, UPT, UR19, -0x1, URZ, UP0, !UPT ;  /* 0xffffffff13137890 */ /* 0x000fe400087fe4ff */
[----:B------:R-:W-:Y:S02]  /*d760*/  UISETP.GT.AND UP0, UPT, UR11, 0x1, UPT ;  /* 0x000000010b00788c */ /* 0x000fe4000bf04270 */
[----:B------:R-:W-:Y:S02]  /*d770*/  UIADD3 UR16, UP1, UPT, UR16, -0x1000, URZ ;  /* 0xfffff00010107890 */ /* 0x000fe4000ff3e0ff */
[----:B------:R-:W-:Y:S02]  /*d780*/  UIADD3 UR20, UP2, UPT, UR20, -0x1000, URZ ;  /* 0xfffff00014147890 */ /* 0x000fe4000ff5e0ff */
[----:B------:R-:W-:Y:S02]  /*d790*/  UIADD3.X UR17, UPT, UPT, UR17, -0x1, URZ, UP1, !UPT ;  /* 0xffffffff11117890 */ /* 0x000fe40008ffe4ff */
[----:B------:R-:W-:Y:S01]  /*d7a0*/  UIADD3.X UR21, UPT, UPT, UR21, -0x1, URZ, UP2, !UPT ;  /* 0xffffffff15157890 */ /* 0x000fe200097fe4ff */
[----:B----4-:R-:W-:-:S04]  /*d7b0*/  FADD.FTZ R0, R9, R6 ;  /* 0x0000000609007221 */ /* 0x010fc80000010000 */
[----:B------:R-:W-:-:S04]  /*d7c0*/  FADD.FTZ R11, R0, R11 ;  /* 0x0000000b000b7221 */ /* 0x000fc80000010000 */
[----:B------:R-:W-:Y:S01]  /*d7d0*/  FADD.FTZ R11, R11, R12 ;  /* 0x0000000c0b0b7221 */ /* 0x000fe20000010000 */
[----:B------:R-:W-:-:S03]  /*d7e0*/  IADD3 R0, P0, PT, R5, UR8, RZ ;  /* 0x0000000805007c10 */ /* 0x000fc6000ff1e0ff */
[----:B------:R-:W-:Y:S01]  /*d7f0*/  FADD.FTZ R14, R11, R14 ;  /* 0x0000000e0b0e7221 */ /* 0x000fe20000010000 */
[----:B-1----:R-:W-:Y:S01]  /*d800*/  LEA R2, P3, R0, UR14, 0x1 ;  /* 0x0000000e00027c11 */ /* 0x002fe2000f8608ff */
[----:B------:R-:W-:Y:S02]  /*d810*/  IMAD.X R3, RZ, RZ, UR9, P0 ;  /* 0x00000009ff037e24 */ /* 0x000fe400080e06ff */
[----:B------:R-:W-:-:S04]  /*d820*/  FADD.FTZ R14, R14, R15 ;  /* 0x0000000f0e0e7221 */ /* 0x000fc80000010000 */
[----:B------:R-:W-:Y:S01]  /*d830*/  FADD.FTZ R17, R14, R17 ;  /* 0x000000110e117221 */ /* 0x000fe20000010000 */
[----:B------:R-:W-:-:S03]  /*d840*/  LEA.HI.X R3, R0, UR15, R3, 0x1, P3 ;  /* 0x0000000f00037c11 */ /* 0x000fc600098f0c03 */
[----:B------:R-:W-:Y:S01]  /*d850*/  FADD.FTZ R17, R17, R18 ;  /* 0x0000001211117221 */ /* 0x000fe20000010000 */
[-C--:B------:R-:W-:Y:S01]  /*d860*/  ISETP.GE.AND P0, PT, R75, R4.reuse, PT ;  /* 0x000000044b00720c */ /* 0x080fe20003f06270 */
[----:B------:R-:W-:Y:S01]  /*d870*/  @!P2 STG.E.U16 desc[UR34][R2.64], R7 ;  /* 0x000000070200a986 */ /* 0x000fe2000c101522 */
[-C--:B------:R-:W-:Y:S01]  /*d880*/  ISETP.GE.AND P3, PT, R71, R4.reuse, PT ;  /* 0x000000044700720c */ /* 0x080fe20003f66270 */
[----:B------:R-:W-:Y:S01]  /*d890*/  FADD.FTZ R17, R17, R154 ;  /* 0x0000009a11117221 */ /* 0x000fe20000010000 */
[-C--:B------:R-:W-:Y:S01]  /*d8a0*/  ISETP.GE.AND P2, PT, R70, R4.reuse, PT ;  /* 0x000000044600720c */ /* 0x080fe20003f46270 */
        /* <DEDUP_REMOVED lines=29> */
[----:B0-----:R-:W-:-:S04]  /*da80*/  FADD.FTZ R3, R164, R40 ;  /* 0x00000028a4037221 */ /* 0x001fc80000010000 */
[----:B------:R-:W-:-:S05]  /*da90*/  FADD.FTZ R0, R3, R24 ;  /* 0x0000001803007221 */ /* 0x000fca0000010000 */
[----:B------:R0:W-:Y:S01]  /*daa0*/  STL [R1+0xc8], R0 ;  /* 0x0000c80001007387 */ /* 0x0001e20000100800 */
[----:B------:R-:W-:-:S07]  /*dab0*/  UIADD3 UR8, UPT, UPT, UR11, -0x1, URZ ;  /* 0xffffffff0b087890 */ /* 0x000fce000fffe0ff */
[----:B------:R-:W-:Y:S01]  /*dac0*/  UMOV UR11, UR8 ;  /* 0x00000008000b7c82 */ /* 0x000fe20008000000 */
[----:B------:R-:W-:Y:S05]  /*dad0*/  BRA.U UP0, `(.L_x_716) ;  /* 0xffffff2d004c7547 */ /* 0x000fea000b83ffff */
.L_x_636:
[----:B------:R-:W1:Y:S01]  /*dae0*/  LDCU.64 UR6, c[0x0][0x548] ;  /* 0x0000a900ff0677ac */ /* 0x000e620008000a00 */
[----:B------:R-:W2:Y:S01]  /*daf0*/  S2R R11, SR_TID.X ;  /* 0x00000000000b7919 */ /* 0x000ea20000002100 */
[----:B------:R-:W3:Y:S01]  /*db00*/  LDCU UR15, c[0x0][0x38c] ;  /* 0x00007180ff0f77ac */ /* 0x000ee20008000800 */
[----:B------:R-:W4:Y:S01]  /*db10*/  LDCU.64 UR8, c[0x0][0x568] ;  /* 0x0000ad00ff0877ac */ /* 0x000f220008000a00 */
[----:B-1----:R-:W-:-:S04]  /*db20*/  UISETP.NE.U32.AND UP0, UPT, UR6, URZ, UPT ;  /* 0x000000ff0600728c */ /* 0x002fc8000bf05070 */
[----:B------:R-:W-:-:S09]  /*db30*/  UISETP.NE.AND.EX UP0, UPT, UR7, URZ, UPT, UP0 ;  /* 0x000000ff0700728c */ /* 0x000fd2000bf05300 */
[----:B---34-:R-:W-:Y:S05]  /*db40*/  BRA.U !UP0, `(.L_x_717) ;  /* 0x00000001089c7547 */ /* 0x018fea000b800000 */
[----:B------:R-:W0:Y:S01]  /*db50*/  LDL.LU R2, [R1+0xcc] ;  /* 0x0000cc0001027983 */ /* 0x000e220000300800 */
[----:B------:R-:W-:Y:S01]  /*db60*/  BSSY.RECONVERGENT B0, `(.L_x_717) ;  /* 0x0000025000007945 */ /* 0x000fe20003800200 */
[----:B------:R-:W1:Y:S01]  /*db70*/  S2R R4, SR_LANEID ;  /* 0x0000000000047919 */ /* 0x000e620000000000 */
[----:B------:R-:W3:Y:S01]  /*db80*/  S2R R6, SR_TID.X ;  /* 0x0000000000067919 */ /* 0x000ee20000002100 */
[----:B-1----:R-:W-:-:S13]  /*db90*/  ISETP.NE.AND P1, PT, R4, RZ, PT ;  /* 0x000000ff0400720c */ /* 0x002fda0003f25270 */
[----:B------:R-:W1:Y:S01]  /*dba0*/  @!P1 S2R R8, SR_CgaCtaId ;  /* 0x0000000000089919 */ /* 0x000e620000008800 */
[----:B------:R-:W-:-:S04]  /*dbb0*/  @!P1 MOV R7, 0x400 ;  /* 0x0000040000079802 */ /* 0x000fc80000000f00 */
[----:B-1----:R-:W-:Y:S01]  /*dbc0*/  @!P1 LEA R7, R8, R7, 0x18 ;  /* 0x0000000708079211 */ /* 0x002fe200078ec0ff */
[----:B0-----:R-:W0:Y:S02]  /*dbd0*/  SHFL.DOWN P0, R0, R2, 0x1, 0x1f ;  /* 0x08201f0002007f89 */ /* 0x001e240000000000 */
        /* <DEDUP_REMOVED lines=25> */
[----:B------:R-:W-:Y:S01]  /*dd70*/  MOV R2, UR4 ;  /* 0x0000000400027c02 */ /* 0x000fe20008000f00 */
[----:B------:R-:W-:Y:S02]  /*dd80*/  IMAD.U32 R3, RZ, RZ, UR5 ;  /* 0x00000005ff037e24 */ /* 0x000fe4000f8e00ff */
[----:B-1----:R-:W-:-:S05]  /*dd90*/  FADD.FTZ R5, R0, R5 ;  /* 0x0000000500057221 */ /* 0x002fca0000010000 */
[----:B------:R1:W-:Y:S02]  /*dda0*/  REDG.E.ADD.F32.FTZ.RN.STRONG.GPU desc[UR34][R2.64], R5 ;  /* 0x00000005020079a6 */ /* 0x0003e4000c12f322 */
.L_x_718:
[----:B------:R-:W-:Y:S05]  /*ddb0*/  BSYNC.RECONVERGENT B0 ;  /* 0x0000000000007941 */ /* 0x000fea0003800200 */
.L_x_717:
[----:B------:R-:W-:Y:S01]  /*ddc0*/  UISETP.NE.U32.AND UP0, UPT, UR8, URZ, UPT ;  /* 0x000000ff0800728c */ /* 0x000fe2000bf05070 */
[----:B--2---:R-:W-:-:S03]  /*ddd0*/  ISETP.GE.AND P0, PT, R11, UR15, PT ;  /* 0x0000000f0b007c0c */ /* 0x004fc6000bf06270 */
[----:B------:R-:W-:-:S09]  /*dde0*/  UISETP.NE.AND.EX UP0, UPT, UR9, URZ, UPT, UP0 ;  /* 0x000000ff0900728c */ /* 0x000fd2000bf05300 */
[----:B------:R-:W-:Y:S05]  /*ddf0*/  BRA.U !UP0, `(.L_x_719) ;  /* 0x0000000108a07547 */ /* 0x000fea000b800000 */
[----:B-1----:R-:W2:Y:S01]  /*de00*/  LDL.LU R2, [R1+0xc8] ;  /* 0x0000c80001027983 */ /* 0x002ea20000300800 */
        /* <DEDUP_REMOVED lines=38> */
.L_x_720:
[----:B------:R-:W-:Y:S05]  /*e070*/  BSYNC.RECONVERGENT B0 ;  /* 0x0000000000007941 */ /* 0x000fea0003800200 */
.L_x_719:
[----:B------:R-:W-:Y:S05]  /*e080*/  @P0 EXIT ;  /* 0x000000000000094d */ /* 0x000fea0003800000 */
[----:B------:R-:W2:Y:S01]  /*e090*/  LDCU.64 UR8, c[0x0][0x4a8] ;  /* 0x00009500ff0877ac */ /* 0x000ea20008000a00 */
[----:B------:R-:W3:Y:S01]  /*e0a0*/  S2UR UR13, SR_CgaCtaId ;  /* 0x00000000000d79c3 */ /* 0x000ee20000008800 */
[----:B------:R-:W-:Y:S01]  /*e0b0*/  BSSY.RECONVERGENT B0, `(.L_x_721) ;  /* 0x0000029000007945 */ /* 0x000fe20003800200 */
[----:B------:R-:W4:Y:S01]  /*e0c0*/  LDCU.64 UR10, c[0x0][0x4c8] ;  /* 0x00009900ff0a77ac */ /* 0x000f220008000a00 */
[----:B------:R-:W0:Y:S01]  /*e0d0*/  LDCU UR14, c[0x0][0x360] ;  /* 0x00006c00ff0e77ac */ /* 0x000e220008000800 */
[----:B------:R-:W0:Y:S01]  /*e0e0*/  LDCU.64 UR16, c[0x0][0x4b0] ;  /* 0x00009600ff1077ac */ /* 0x000e220008000a00 */
[----:B------:R-:W0:Y:S01]  /*e0f0*/  LDCU.64 UR18, c[0x0][0x4d0] ;  /* 0x00009a00ff1277ac */ /* 0x000e220008000a00 */
[----:B--2---:R-:W-:Y:S02]  /*e100*/  UIMAD.WIDE.U32 UR4, UR12, UR8, URZ ;  /* 0x000000080c0472a5 */ /* 0x004fe4000f8e00ff */
[----:B----4-:R-:W-:Y:S02]  /*e110*/  UIMAD.WIDE.U32 UR6, UR12, UR10, URZ ;  /* 0x0000000a0c0672a5 */ /* 0x010fe4000f8e00ff */
[----:B------:R-:W-:Y:S01]  /*e120*/  UIMAD UR8, UR12, UR9, UR5 ;  /* 0x000000090c0872a4 */ /* 0x000fe2000f8e0205 */
[----:B------:R-:W2:Y:S02]  /*e130*/  LDCU.128 UR20, c[0x0][0x530] ;  /* 0x0000a600ff1477ac */ /* 0x000ea40008000c00 */
[----:B------:R-:W-:Y:S01]  /*e140*/  UMOV UR9, 0x400 ;  /* 0x0000040000097882 */ /* 0x000fe20000000000 */
[----:B------:R-:W-:-:S02]  /*e150*/  UIMAD UR12, UR12, UR11, UR7 ;  /* 0x0000000b0c0c72a4 */ /* 0x000fc4000f8e0207 */
[----:B0--3--:R-:W-:-:S12]  /*e160*/  ULEA UR9, UR13, UR9, 0x18 ;  /* 0x000000090d097291 */ /* 0x009fd8000f8ec0ff */
.L_x_722:
[----:B------:R-:W-:Y:S01]  /*e170*/  LEA R0, R11, UR9, 0x2 ;  /* 0x000000090b007c11 */ /* 0x000fe2000f8e10ff */
[----:B01----:R-:W-:Y:S01]  /*e180*/  IMAD.U32 R5, RZ, RZ, UR5 ;  /* 0x00000005ff057e24 */ /* 0x003fe2000f8e00ff */
[----:B------:R-:W-:Y:S01]  /*e190*/  MOV R4, UR4 ;  /* 0x0000000400047c02 */ /* 0x000fe20008000f00 */
        /* <DEDUP_REMOVED lines=13> */
[C---:B--2---:R-:W-:Y:S01]  /*e270*/  LEA R4, P0, R2.reuse, UR20, 0x2 ;  /* 0x0000001402047c11 */ /* 0x044fe2000f8010ff */
[----:B------:R-:W-:Y:S02]  /*e280*/  IMAD R9, R11, UR19, R10 ;  /* 0x000000130b097c24 */ /* 0x000fe4000f8e020a */
[----:B------:R-:W-:Y:S02]  /*e290*/  IMAD.IADD R5, R3, 0x1, R5 ;  /* 0x0000000103057824 */ /* 0x000fe400078e0205 */
[C---:B------:R-:W-:Y:S01]  /*e2a0*/  IMAD.WIDE.U32 R6, R11.reuse, UR18, R6 ;  /* 0x000000120b067c25 */ /* 0x040fe2000f8e0006 */
[----:B------:R-:W-:Y:S02]  /*e2b0*/  IADD3 R11, PT, PT, R11, UR14, RZ ;  /* 0x0000000e0b0b7c10 */ /* 0x000fe4000fffe0ff */
[----:B------:R-:W-:Y:S02]  /*e2c0*/  LEA.HI.X R5, R2, UR21, R5, 0x2, P0 ;  /* 0x0000001502057c11 */ /* 0x000fe400080f1405 */
[----:B------:R-:W-:-:S02]  /*e2d0*/  ISETP.GE.AND P0, PT, R11, UR15, PT ;  /* 0x0000000f0b007c0c */ /* 0x000fc4000bf06270 */
[----:B------:R-:W-:Y:S02]  /*e2e0*/  IADD3 R3, PT, PT, R7, R9, RZ ;  /* 0x0000000907037210 */ /* 0x000fe40007ffe0ff */
[----:B------:R-:W-:-:S04]  /*e2f0*/  LEA R8, P1, R6, UR22, 0x2 ;  /* 0x0000001606087c11 */ /* 0x000fc8000f8210ff */
[----:B------:R-:W-:Y:S01]  /*e300*/  LEA.HI.X R9, R6, UR23, R3, 0x2, P1 ;  /* 0x0000001706097c11 */ /* 0x000fe200088f1403 */
[----:B0-----:R0:W-:Y:S04]  /*e310*/  REDG.E.ADD.F32.FTZ.RN.STRONG.GPU desc[UR34][R4.64], R13 ;  /* 0x0000000d040079a6 */ /* 0x0011e8000c12f322 */
[----:B-1----:R0:W-:Y:S01]  /*e320*/  REDG.E.ADD.F32.FTZ.RN.STRONG.GPU desc[UR34][R8.64], R15 ;  /* 0x0000000f080079a6 */ /* 0x0021e2000c12f322 */
[----:B------:R-:W-:Y:S05]  /*e330*/  @!P0 BRA `(.L_x_722) ;  /* 0xfffffffc008c8947 */ /* 0x000fea000383ffff */
[----:B------:R-:W-:Y:S05]  /*e340*/  BSYNC.RECONVERGENT B0 ;  /* 0x0000000000007941 */ /* 0x000fea0003800200 */
.L_x_721:
[----:B------:R-:W-:Y:S05]  /*e350*/  EXIT ;  /* 0x000000000000794d */ /* 0x000fea0003800000 */
.L_x_675:
[----:B------:R-:W-:Y:S02]  /*e360*/  IMAD.MOV.U32 R139, RZ, RZ, R136 ;  /* 0x000000ffff8b7224 */ /* 0x000fe400078e0088 */
[----:B------:R-:W-:Y:S01]  /*e370*/  HFMA2 R87, -RZ, RZ, 0, 5.9604644775390625e-08 ;  /* 0x00000001ff577431 */ /* 0x000fe200000001ff */
[----:B------:R-:W-:Y:S01]  /*e380*/  MOV R86, RZ ;  /* 0x000000ff00567202 */ /* 0x000fe20000000f00 */
[----:B------:R-:W-:-:S07]  /*e390*/  IMAD.MOV.U32 R152, RZ, RZ, -0x1 ;  /* 0xffffffffff987424 */ /* 0x000fce00078e00ff */
[----:B-1---5:R-:W-:Y:S05]  /*e3a0*/  WARPSYNC.COLLECTIVE R152, `(.L_x_723) ;  /* 0x0000000098087348 */ /* 0x022fea0003c00000 */
[----:B------:R0:W2:Y:S02]  /*e3b0*/  SHFL.UP P6, R140, R139, R87, R86 ;  /* 0x040000578b8c7389 */ /* 0x0000a400000c0056 */
[----:B012--5:R-:W-:Y:S05]  /*e3c0*/  ENDCOLLECTIVE ;  /* 0x000000000000791b */ /* 0x027fea0003800000 */
.L_x_723:
[----:B------:R-:W-:Y:S02]  /*e3d0*/  MOV R139, R137 ;  /* 0x00000089008b7202 */ /* 0x000fe40000000f00 */
[----:B------:R-:W-:-:S07]  /*e3e0*/  MOV R138, R140 ;  /* 0x0000008c008a7202 */ /* 0x000fce0000000f00 */
[----:B------:R-:W-:Y:S05]  /*e3f0*/  WARPSYNC.COLLECTIVE R152, `(.L_x_724) ;  /* 0x0000000098087348 */ /* 0x000fea0003c00000 */
[----:B------:R0:W1:Y:S02]  /*e400*/  SHFL.UP P6, R140, R139, R87, R86 ;  /* 0x040000578b8c7389 */ /* 0x00006400000c0056 */
[----:B01----:R-:W-:Y:S05]  /*e410*/  ENDCOLLECTIVE ;  /* 0x000000000000791b */ /* 0x003fea0003800000 */
.L_x_724:
[----:B------:R-:W-:Y:S02]  /*e420*/  HFMA2 R87, -RZ, RZ, 0, 1.1920928955078125e-07 ;  /* 0x00000002ff577431 */ /* 0x000fe400000001ff */
[----:B------:R-:W-:-:S04]  /*e430*/  IMAD.MOV.U32 R86, RZ, RZ, R140 ;  /* 0x000000ffff567224 */ /* 0x000fc800078e008c */
[C---:B------:R-:W-:Y:S01]  /*e440*/  FFMA.FTZ R140, R136.reuse, R86, R137 ;  /* 0x00000056888c7223 */ /* 0x040fe20000010089 */
[----:B------:R-:W-:Y:S01]  /*e450*/  @P5 FMUL.FTZ R136, R136, R138 ;  /* 0x0000008a88885220 */ /* 0x000fe20000410000 */
[----:B------:R-:W-:-:S03]  /*e460*/  IMAD.MOV.U32 R86, RZ, RZ, RZ ;  /* 0x000000ffff567224 */ /* 0x000fc600078e00ff */
[----:B------:R-:W-:Y:S02]  /*e470*/  FSEL R138, R137, R140, !P5 ;  /* 0x0000008c898a7208 */ /* 0x000fe40006800000 */
[----:B------:R-:W-:Y:S02]  /*e480*/  MOV R139, R136 ;  /* 0x00000088008b7202 */ /* 0x000fe40000000f00 */
[----:B------:R-:W-:-:S13]  /*e490*/  ISETP.GE.AND P5, PT, R141, 0x8, PT ;  /* 0x000000088d00780c */ /* 0x000fda0003fa6270 */
[----:B------:R-:W-:Y:S05]  /*e4a0*/  WARPSYNC.COLLECTIVE R152, `(.L_x_725) ;  /* 0x0000000098087348 */ /* 0x000fea0003c00000 */
[----:B------:R0:W1:Y:S02]  /*e4b0*/  SHFL.UP P6, R140, R139, R87, R86 ;  /* 0x040000578b8c7389 */ /* 0x00006400000c0056 */
[----:B01----:R-:W-:Y:S05]  /*e4c0*/  ENDCOLLECTIVE ;  /* 0x000000000000791b */ /* 0x003fea0003800000 */
.L_x_725:
[----:B------:R-:W-:Y:S02]  /*e4d0*/  MOV R139, R138 ;  /* 0x0000008a008b7202 */ /* 0x000fe40000000f00 */
[----:B------:R-:W-:-:S07]  /*e4e0*/  MOV R137, R140 ;  /* 0x0000008c00897202 */ /* 0x000fce0000000f00 */
[----:B------:R-:W-:Y:S05]  /*e4f0*/  WARPSYNC.COLLECTIVE R152, `(.L_x_726) ;  /* 0x0000000098087348 */ /* 0x000fea0003c00000 */
[----:B------:R0:W1:Y:S02]  /*e500*/  SHFL.UP P6, R140, R139, R87, R86 ;  /* 0x040000578b8c7389 */ /* 0x00006400000c0056 */
[----:B01----:R-:W-:Y:S05]  /*e510*/  ENDCOLLECTIVE ;  /* 0x000000000000791b */ /* 0x003fea0003800000 */
.L_x_726:
[----:B------:R-:W-:Y:S02]  /*e520*/  HFMA2 R87, -RZ, RZ, 0, 2.384185791015625e-07 ;  /* 0x00000004ff577431 */ /* 0x000fe400000001ff */
[----:B------:R-:W-:-:S04]  /*e530*/  IMAD.MOV.U32 R86, RZ, RZ, R140 ;  /* 0x000000ffff567224 */ /* 0x000fc800078e008c */
[C---:B------:R-:W-:Y:S01]  /*e540*/  FFMA.FTZ R86, R136.reuse, R86, R138 ;  /* 0x0000005688567223 */ /* 0x040fe2000001008a */
[----:B------:R-:W-:-:S04]  /*e550*/  @P4 FMUL.FTZ R136, R136, R137 ;  /* 0x0000008988884220 */ /* 0x000fc80000410000 */
[----:B------:R-:W-:Y:S01]  /*e560*/  FSEL R138, R138, R86, !P4 ;  /* 0x000000568a8a7208 */ /* 0x000fe20006000000 */
[----:B------:R-:W-:Y:S01]  /*e570*/  IMAD.MOV.U32 R86, RZ, RZ, RZ ;  /* 0x000000ffff567224 */ /* 0x000fe200078e00ff */
[----:B------:R-:W-:-:S07]  /*e580*/  MOV R139, R136 ;  /* 0x00000088008b7202 */ /* 0x000fce0000000f00 */
[----:B------:R-:W-:Y:S05]  /*e590*/  WARPSYNC.COLLECTIVE R152, `(.L_x_727) ;  /* 0x0000000098087348 */ /* 0x000fea0003c00000 */
[----:B------:R0:W1:Y:S02]  /*e5a0*/  SHFL.UP P6, R140, R139, R87, R86 ;  /* 0x040000578b8c7389 */ /* 0x00006400000c0056 */
[----:B01----:R-:W-:Y:S05]  /*e5b0*/  ENDCOLLECTIVE ;  /* 0x000000000000791b */ /* 0x003fea0003800000 */
.L_x_727:
[----:B------:R-:W-:Y:S02]  /*e5c0*/  MOV R139, R138 ;  /* 0x0000008a008b7202 */ /* 0x000fe40000000f00 */
[----:B------:R-:W-:-:S07]  /*e5d0*/  MOV R137, R140 ;  /* 0x0000008c00897202 */ /* 0x000fce0000000f00 */
[----:B------:R-:W-:Y:S05]  /*e5e0*/  WARPSYNC.COLLECTIVE R152, `(.L_x_728) ;  /* 0x0000000098087348 */ /* 0x000fea0003c00000 */
[----:B------:R0:W1:Y:S02]  /*e5f0*/  SHFL.UP P6, R140, R139, R87, R86 ;  /* 0x040000578b8c7389 */ /* 0x00006400000c0056 */
[----:B01----:R-:W-:Y:S05]  /*e600*/  ENDCOLLECTIVE ;  /* 0x000000000000791b */ /* 0x003fea0003800000 */
.L_x_728:
[----:B------:R-:W-:Y:S02]  /*e610*/  HFMA2 R87, -RZ, RZ, 0, 4.76837158203125e-07 ;  /* 0x00000008ff577431 */ /* 0x000fe400000001ff */
        /* <DEDUP_REMOVED lines=9> */
.L_x_729:
[----:B------:R-:W-:Y:S02]  /*e6b0*/  MOV R139, R138 ;  /* 0x0000008a008b7202 */ /* 0x000fe40000000f00 */
[----:B------:R-:W-:-:S07]  /*e6c0*/  MOV R137, R140 ;  /* 0x0000008c00897202 */ /* 0x000fce0000000f00 */
[----:B------:R-:W-:Y:S05]  /*e6d0*/  WARPSYNC.COLLECTIVE R152, `(.L_x_730) ;  /* 0x0000000098087348 */ /* 0x000fea0003c00000 */
[----:B------:R0:W1:Y:S02]  /*e6e0*/  SHFL.UP P6, R140, R139, R87, R86 ;  /* 0x040000578b8c7389 */ /* 0x00006400000c0056 */
[----:B01----:R-:W-:Y:S05]  /*e6f0*/  ENDCOLLECTIVE ;  /* 0x000000000000791b */ /* 0x003fea0003800000 */
.L_x_730:
[----:B------:R-:W-:Y:S02]  /*e700*/  HFMA2 R87, -RZ, RZ, 0, 9.5367431640625e-07 ;  /* 0x00000010ff577431 */ /* 0x000fe400000001ff */
        /* <DEDUP_REMOVED lines=9> */
.L_x_731:
[----:B------:R-:W-:Y:S02]  /*e7a0*/  MOV R139, R138 ;  /* 0x0000008a008b7202 */ /* 0x000fe40000000f00 */
[----:B------:R-:W-:-:S07]  /*e7b0*/  MOV R137, R140 ;  /* 0x0000008c00897202 */ /* 0x000fce0000000f00 */
[----:B------:R-:W-:Y:S05]  /*e7c0*/  WARPSYNC.COLLECTIVE R152, `(.L_x_732) ;  /* 0x0000000098087348 */ /* 0x000fea0003c00000 */
[----:B------:R0:W1:Y:S02]  /*e7d0*/  SHFL.UP P6, R140, R139, R87, R86 ;  /* 0x040000578b8c7389 */ /* 0x00006400000c0056 */
[----:B01----:R-:W-:Y:S05]  /*e7e0*/  ENDCOLLECTIVE ;  /* 0x000000000000791b */ /* 0x003fea0003800000 */
.L_x_732:
[----:B------:R-:W-:Y:S01]  /*e7f0*/  IMAD.MOV.U32 R86, RZ, RZ, R140 ;  /* 0x000000ffff567224 */ /* 0x000fe200078e008c */
[----:B------:R-:W-:Y:S06]  /*e800*/  BRA `(.L_x_733) ;  /* 0xffffffa400f07947 */ /* 0x000fec000383ffff */
.L_x_676:
        /* <DEDUP_REMOVED lines=8> */
.L_x_735:
[----:B------:R-:W-:Y:S05]  /*e890*/  BSYNC B0 ;  /* 0x0000000000007941 */ /* 0x000fea0003800000 */
.L_x_734:
[----:B------:R-:W-:Y:S05]  /*e8a0*/  BRA `(.L_x_736) ;  /* 0xffffffa400e07947 */ /* 0x000fea000383ffff */
.L_x_677:
        /* <DEDUP_REMOVED lines=8> */
.L_x_738:
[----:B------:R-:W-:Y:S05]  /*e930*/  BSYNC B0 ;  /* 0x0000000000007941 */ /* 0x000fea0003800000 */
.L_x_737:
[----:B------:R-:W-:Y:S05]  /*e940*/  BRA `(.L_x_739) ;  /* 0xffffffa400c07947 */ /* 0x000fea000383ffff */
.L_x_678:
[----:B------:R-:W-:Y:S01]  /*e950*/  HFMA2 R87, -RZ, RZ, 0, 5.9604644775390625e-08 ;  /* 0x00000001ff577431 */ /* 0x000fe200000001ff */
[----:B------:R-:W-:Y:S01]  /*e960*/  BSSY B0, `(.L_x_740) ;  /* 0x0000007000007945 */ /* 0x000fe20003800000 */
[----:B------:R-:W-:Y:S01]  /*e970*/  IMAD.MOV.U32 R139, RZ, RZ, R136 ;  /* 0x000000ffff8b7224 */ /* 0x000fe200078e0088 */
[----:B------:R-:W-:Y:S01]  /*e980*/  MOV R86, RZ ;  /* 0x000000ff00567202 */ /* 0x000fe20000000f00 */
[----:B------:R-:W-:-:S07]  /*e990*/  IMAD.MOV.U32 R152, RZ, RZ, -0x1 ;  /* 0xffffffffff987424 */ /* 0x000fce00078e00ff */
[----:B-1---5:R-:W-:Y:S05]  /*e9a0*/  WARPSYNC.COLLECTIVE R152, `(.L_x_741) ;  /* 0x0000000098087348 */ /* 0x022fea0003c00000 */
[----:B------:R0:W2:Y:S02]  /*e9b0*/  SHFL.UP P6, R140, R139, R87, R86 ;  /* 0x040000578b8c7389 */ /* 0x0000a400000c0056 */
[----:B012--5:R-:W-:Y:S05]  /*e9c0*/  ENDCOLLECTIVE ;  /* 0x000000000000791b */ /* 0x027fea0003800000 */
.L_x_741:
[----:B------:R-:W-:Y:S05]  /*e9d0*/  BSYNC B0 ;  /* 0x0000000000007941 */ /* 0x000fea0003800000 */
.L_x_740:
[----:B------:R-:W-:Y:S01]  /*e9e0*/  MOV R139, R137 ;  /* 0x00000089008b7202 */ /* 0x000fe20000000f00 */
[----:B------:R-:W-:Y:S02]  /*e9f0*/  IMAD.MOV.U32 R87, RZ, RZ, 0x1 ;  /* 0x00000001ff577424 */ /* 0x000fe400078e00ff */
[----:B------:R-:W-:Y:S01]  /*ea00*/  HFMA2 R86, -RZ, RZ, 0, 0 ;  /* 0x00000000ff567431 */ /* 0x000fe200000001ff */
[----:B------:R-:W-:Y:S02]  /*ea10*/  MOV R152, 0xffffffff ;  /* 0xffffffff00987802 */ /* 0x000fe40000000f00 */
[----:B------:R-:W-:Y:S02]  /*ea20*/  MOV R136, R140 ;  /* 0x0000008c00887202 */ /* 0x000fe40000000f00 */
[----:B------:R-:W-:-:S07]  /*ea30*/  MOV R151, R42 ;  /* 0x0000002a00977202 */ /* 0x000fce0000000f00 */
[----:B------:R-:W-:Y:S05]  /*ea40*/  WARPSYNC.COLLECTIVE R152, `(.L_x_742) ;  /* 0x0000000098087348 */ /* 0x000fea0003c00000 */
[----:B------:R0:W1:Y:S02]  /*ea50*/  SHFL.UP P6, R140, R139, R87, R86 ;  /* 0x040000578b8c7389 */ /* 0x00006400000c0056 */
[----:B01----:R-:W-:Y:S05]  /*ea60*/  ENDCOLLECTIVE ;  /* 0x000000000000791b */ /* 0x003fea0003800000 */
.L_x_742:
[----:B------:R-:W-:Y:S02]  /*ea70*/  HFMA2 R87, -RZ, RZ, 0, 0 ;  /* 0x00000000ff577431 */ /* 0x000fe400000001ff */
[----:B------:R-:W-:-:S07]  /*ea80*/  IMAD.MOV.U32 R86, RZ, RZ, 0x1f ;  /* 0x0000001fff567424 */ /* 0x000fce00078e00ff */
[----:B------:R-:W-:Y:S05]  /*ea90*/  WARPSYNC.COLLECTIVE R152, `(.L_x_743) ;  /* 0x0000000098087348 */ /* 0x000fea0003c00000 */
[----:B------:R0:W1:Y:S02]  /*eaa0*/  SHFL.IDX P3, R153, R151, R87, R86 ;  /* 0x0000005797997389 */ /* 0x0000640000060056 */
[----:B01----:R-:W-:Y:S05]  /*eab0*/  ENDCOLLECTIVE ;  /* 0x000000000000791b */ /* 0x003fea0003800000 */
.L_x_743:
[----:B------:R-:W-:Y:S01]  /*eac0*/  IMAD.MOV.U32 R137, RZ, RZ, R140 ;  /* 0x000000ffff897224 */ /* 0x000fe200078e008c */
[----:B------:R-:W-:Y:S02]  /*ead0*/  MOV R151, R43 ;  /* 0x0000002b00977202 */ /* 0x000fe40000000f00 */
[----:B------:R-:W-:-:S07]  /*eae0*/  MOV R42, R153 ;  /* 0x00000099002a7202 */ /* 0x000fce0000000f00 */
[----:B------:R-:W-:Y:S05]  /*eaf0*/  WARPSYNC.COLLECTIVE R152, `(.L_x_744) ;  /* 0x0000000098087348 */ /* 0x000fea0003c00000 */
[----:B------:R0:W1:Y:S02]  /*eb00*/  SHFL.IDX P3, R153, R151, R87, R86 ;  /* 0x0000005797997389 */ /* 0x0000640000060056 */
[----:B01----:R-:W-:Y:S05]  /*eb10*/  ENDCOLLECTIVE ;  /* 0x000000000000791b */ /* 0x003fea0003800000 */
.L_x_744:
[----:B------:R-:W-:Y:S01]  /*eb20*/  IMAD.MOV.U32 R43, RZ, RZ, R153 ;  /* 0x000000ffff2b7224 */ /* 0x000fe200078e0099 */
[----:B------:R-:W-:Y:S06]  /*eb30*/  BRA `(.L_x_745) ;  /* 0xffffffa4005c7947 */ /* 0x000fec000383ffff */
.L_x_680:
[----:B------:R-:W-:Y:S01]  /*eb40*/  MOV R153, R162 ;  /* 0x000000a200997202 */ /* 0x000fe20000000f00 */
        /* <DEDUP_REMOVED lines=8> */
.L_x_746:
[----:B------:R-:W-:Y:S02]  /*ebd0*/  ISETP.GT.U32.AND P5, PT, R156, 0xf, PT ;  /* 0x0000000f9c00780c */ /* 0x000fe40003fa4070 */
[----:B------:R-:W-:Y:S01]  /*ebe0*/  MOV R151, R153 ;  /* 0x0000009900977202 */ /* 0x000fe20000000f00 */
[----:B------:R-:W-:-:S04]  /*ebf0*/  IMAD.MOV.U32 R153, RZ, RZ, R163 ;  /* 0x000000ffff997224 */ /* 0x000fc800078e00a3 */
[----:B------:R-:W-:-:S07]  /*ec00*/  @P1 FMUL.FTZ R151, R151, R162 ;  /* 0x000000a297971220 */ /* 0x000fce0000410000 */
[----:B------:R-:W-:Y:S05]  /*ec10*/  WARPSYNC.COLLECTIVE R152, `(.L_x_747) ;  /* 0x0000000098087348 */ /* 0x000fea0003c00000 */
[----:B------:R0:W1:Y:S02]  /*ec20*/  SHFL.DOWN P0, R153, R153, R86, R87 ;  /* 0x0800005699997389 */ /* 0x0000640000000057 */
[----:B01----:R-:W-:Y:S05]  /*ec30*/  ENDCOLLECTIVE ;  /* 0x000000000000791b */ /* 0x003fea0003800000 */
.L_x_747:
[----:B------:R-:W-:-:S05]  /*ec40*/  MOV R86, R153 ;  /* 0x0000009900567202 */ /* 0x000fca0000000f00 */
[----:B------:R-:W-:Y:S01]  /*ec50*/  @P1 FFMA.FTZ R86, R162, R86, R163 ;  /* 0x00000056a2561223 */ /* 0x000fe200000100a3 */
[----:B------:R-:W-:-:S04]  /*ec60*/  @P1 IMAD.MOV.U32 R162, RZ, RZ, R151 ;  /* 0x000000ffffa21224 */ /* 0x000fc800078e0097 */
[----:B------:R-:W-:Y:S01]  /*ec70*/  @P1 MOV R163, R86 ;  /* 0x0000005600a31202 */ /* 0x000fe20000000f00 */
[----:B------:R-:W-:Y:S01]  /*ec80*/  HFMA2 R86, -RZ, RZ, 0, 1.1920928955078125e-07 ;  /* 0x00000002ff567431 */ /* 0x000fe200000001ff */
[----:B------:R-:W-:Y:S02]  /*ec90*/  MOV R153, R162 ;  /* 0x000000a200997202 */ /* 0x000fe40000000f00 */
[----:B------:R-:W-:-:S13]  /*eca0*/  ISETP.GT.U32.AND P1, PT, R156, 0x1d, PT ;  /* 0x0000001d9c00780c */ /* 0x000fda0003f24070 */
[----:B------:R-:W-:Y:S05]  /*ecb0*/  WARPSYNC.COLLECTIVE R152, `(.L_x_748) ;  /* 0x0000000098087348 */ /* 0x000fea0003c00000 */
[----:B------:R0:W1:Y:S02]  /*ecc0*/  SHFL.DOWN P0, R153, R153, R86, R87 ;  /* 0x0800005699997389 */ /* 0x0000640000000057 */
[----:B01----:R-:W-:Y:S05]  /*ecd0*/  ENDCOLLECTIVE ;  /* 0x000000000000791b */ /* 0x003fea0003800000 */
.L_x_748:
[----:B------:R-:W-:Y:S01]  /*ece0*/  IMAD.MOV.U32 R151, RZ, RZ, R153 ;  /* 0x000000ffff977224 */ /* 0x000fe200078e0099 */
[----:B------:R-:W-:-:S03]  /*ecf0*/  MOV R153, R163 ;  /* 0x000000a300997202 */ /* 0x000fc60000000f00 */
[----:B------:R-:W-:-:S07]  /*ed00*/  @!P1 FMUL.FTZ R151, R162, R151 ;  /* 0x00000097a2979220 */ /* 0x000fce0000410000 */
[----:B------:R-:W-:Y:S05]  /*ed10*/  WARPSYNC.COLLECTIVE R152, `(.L_x_749) ;  /* 0x0000000098087348 */ /* 0x000fea0003c00000 */
[----:B------:R0:W1:Y:S02]  /*ed20*/  SHFL.DOWN P0, R153, R153, R86, R87 ;  /* 0x0800005699997389 */ /* 0x0000640000000057 */
[----:B01----:R-:W-:Y:S05]  /*ed30*/  ENDCOLLECTIVE ;  /* 0x000000000000791b */ /* 0x003fea0003800000 */
.L_x_749:
        /* <DEDUP_REMOVED lines=9> */
.L_x_750:
[----:B------:R-:W-:Y:S01]  /*edd0*/  MOV R151, R153 ;  /* 0x0000009900977202 */ /* 0x000fe20000000f00 */
[----:B------:R-:W-:-:S04]  /*ede0*/  IMAD.MOV.U32 R153, RZ, RZ, R163 ;  /* 0x000000ffff997224 */ /* 0x000fc800078e00a3 */
[----:B------:R-:W-:-:S07]  /*edf0*/  @!P3 FMUL.FTZ R151, R162, R151 ;  /* 0x00000097a297b220 */ /* 0x000fce0000410000 */
[----:B------:R-:W-:Y:S05]  /*ee00*/  WARPSYNC.COLLECTIVE R152, `(.L_x_751) ;  /* 0x0000000098087348 */ /* 0x000fea0003c00000 */
[----:B------:R0:W1:Y:S02]  /*ee10*/  SHFL.DOWN P0, R153, R153, R86, R87 ;  /* 0x0800005699997389 */ /* 0x0000640000000057 */
[----:B01----:R-:W-:Y:S05]  /*ee20*/  ENDCOLLECTIVE ;  /* 0x000000000000791b */ /* 0x003fea0003800000 */
.L_x_751:
        /* <DEDUP_REMOVED lines=9> */
.L_x_752:
[----:B------:R-:W-:Y:S02]  /*eec0*/  MOV R151, R153 ;  /* 0x0000009900977202 */ /* 0x000fe40000000f00 */
[----:B------:R-:W-:-:S03]  /*eed0*/  MOV R153, R163 ;  /* 0x000000a300997202 */ /* 0x000fc60000000f00 */
[----:B------:R-:W-:-:S07]  /*eee0*/  @!P4 FMUL.FTZ R151, R162, R151 ;  /* 0x00000097a297c220 */ /* 0x000fce0000410000 */
[----:B------:R-:W-:Y:S05]  /*eef0*/  WARPSYNC.COLLECTIVE R152, `(.L_x_753) ;  /* 0x0000000098087348 */ /* 0x000fea0003c00000 */
[----:B------:R0:W1:Y:S02]  /*ef00*/  SHFL.DOWN P0, R153, R153, R86, R87 ;  /* 0x0800005699997389 */ /* 0x0000640000000057 */
[----:B01----:R-:W-:Y:S05]  /*ef10*/  ENDCOLLECTIVE ;  /* 0x000000000000791b */ /* 0x003fea0003800000 */
.L_x_753:
        /* <DEDUP_REMOVED lines=9> */
.L_x_754:
[----:B------:R-:W-:Y:S02]  /*efb0*/  MOV R151, R153 ;  /* 0x0000009900977202 */ /* 0x000fe40000000f00 */
[----:B------:R-:W-:-:S03]  /*efc0*/  MOV R153, R163 ;  /* 0x000000a300997202 */ /* 0x000fc60000000f00 */
[----:B------:R-:W-:-:S07]  /*efd0*/  @!P5 FMUL.FTZ R151, R162, R151 ;  /* 0x00000097a297d220 */ /* 0x000fce0000410000 */
[----:B------:R-:W-:Y:S05]  /*efe0*/  WARPSYNC.COLLECTIVE R152, `(.L_x_755) ;  /* 0x0000000098087348 */ /* 0x000fea0003c00000 */
[----:B------:R0:W1:Y:S02]  /*eff0*/  SHFL.DOWN P0, R153, R153, R86, R87 ;  /* 0x0800005699997389 */ /* 0x0000640000000057 */
[----:B01----:R-:W-:Y:S05]  /*f000*/  ENDCOLLECTIVE ;  /* 0x000000000000791b */ /* 0x003fea0003800000 */
.L_x_755:
        /* <DEDUP_REMOVED lines=10> */
.L_x_756:
[----:B------:R-:W-:Y:S02]  /*f0b0*/  MOV R151, R163 ;  /* 0x000000a300977202 */ /* 0x000fe40000000f00 */
[----:B------:R-:W-:-:S07]  /*f0c0*/  MOV R157, R153 ;  /* 0x00000099009d7202 */ /* 0x000fce0000000f00 */
[----:B------:R-:W-:Y:S05]  /*f0d0*/  WARPSYNC.COLLECTIVE R152, `(.L_x_757) ;  /* 0x0000000098087348 */ /* 0x000fea0003c00000 */
[----:B------:R0:W1:Y:S02]  /*f0e0*/  SHFL.IDX P3, R153, R151, R87, R86 ;  /* 0x0000005797997389 */ /* 0x0000640000060056 */
[----:B01----:R-:W-:Y:S05]  /*f0f0*/  ENDCOLLECTIVE ;  /* 0x000000000000791b */ /* 0x003fea0003800000 */
.L_x_757:
        /* <DEDUP_REMOVED lines=10> */
.L_x_758:
[----:B------:R-:W-:Y:S01]  /*f1a0*/  MOV R162, R153 ;  /* 0x0000009900a27202 */ /* 0x000fe20000000f00 */
[----:B------:R-:W-:-:S07]  /*f1b0*/  IMAD.MOV.U32 R153, RZ, RZ, R163 ;  /* 0x000000ffff997224 */ /* 0x000fce00078e00a3 */
[----:B------:R-:W-:Y:S05]  /*f1c0*/  WARPSYNC.COLLECTIVE R152, `(.L_x_759) ;  /* 0x0000000098087348 */ /* 0x000fea0003c00000 */
[----:B------:R0:W1:Y:S02]  /*f1d0*/  SHFL.DOWN P0, R153, R153, R86, R87 ;  /* 0x0800005699997389 */ /* 0x0000640000000057 */
[----:B01----:R-:W-:Y:S05]  /*f1e0*/  ENDCOLLECTIVE ;  /* 0x000000000000791b */ /* 0x003fea0003800000 */
.L_x_759:
[----:B------:R-:W-:Y:S02]  /*f1f0*/  HFMA2 R87, -RZ, RZ, 0, 0 ;  /* 0x00000000ff577431 */ /* 0x000fe400000001ff */
[----:B------:R-:W-:Y:S01]  /*f200*/  IMAD.MOV.U32 R86, RZ, RZ, 0x1f ;  /* 0x0000001fff567424 */ /* 0x000fe200078e00ff */
[----:B------:R-:W-:-:S07]  /*f210*/  MOV R163, R153 ;  /* 0x0000009900a37202 */ /* 0x000fce0000000f00 */
[----:B------:R-:W-:Y:S05]  /*f220*/  WARPSYNC.COLLECTIVE R152, `(.L_x_760) ;  /* 0x0000000098087348 */ /* 0x000fea0003c00000 */
[----:B------:R0:W1:Y:S02]  /*f230*/  SHFL.IDX P3, R153, R151, R87, R86 ;  /* 0x0000005797997389 */ /* 0x0000640000060056 */
[----:B01----:R-:W-:Y:S05]  /*f240*/  ENDCOLLECTIVE ;  /* 0x000000000000791b */ /* 0x003fea0003800000 */
.L_x_760:
[----:B------:R-:W-:Y:S02]  /*f250*/  ISETP.NE.AND P0, PT, R79, 0x1f, PT ;  /* 0x0000001f4f00780c */ /* 0x000fe40003f05270 */
[----:B------:R-:W-:Y:S02]  /*f260*/  MOV R151, R43 ;  /* 0x0000002b00977202 */ /* 0x000fe40000000f00 */
[----:B------:R-:W-:-:S09]  /*f270*/  MOV R42, R153 ;  /* 0x00000099002a7202 */ /* 0x000fd20000000f00 */
[----:B------:R-:W-:Y:S05]  /*f280*/  WARPSYNC.COLLECTIVE R152, `(.L_x_761) ;  /* 0x0000000098087348 */ /* 0x000fea0003c00000 */
[----:B------:R0:W1:Y:S02]  /*f290*/  SHFL.IDX P3, R153, R151, R87, R86 ;  /* 0x0000005797997389 */ /* 0x0000640000060056 */
[----:B01----:R-:W-:Y:S05]  /*f2a0*/  ENDCOLLECTIVE ;  /* 0x000000000000791b */ /* 0x003fea0003800000 */
.L_x_761:
[----:B------:R-:W-:Y:S01]  /*f2b0*/  MOV R43, R153 ;  /* 0x00000099002b7202 */ /* 0x000fe20000000f00 */
[----:B------:R-:W-:Y:S06]  /*f2c0*/  BRA `(.L_x_762) ;  /* 0xffffffa800047947 */ /* 0x000fec000383ffff */
.L_x_763:
        /* <DEDUP_REMOVED lines=11> */
.L_x_10415:


//--------------------- .text._Z25selective_scan_bwd_kernelI32Selective_Scan_bwd_kernel_traitsILi128ELi16ELb0ELb1ELb0ELb0ELb0EN3c108BFloat16EfEEv12SSMParamsBwd --------------------------
	.section	.text._Z25selective_scan_bwd_kernelI32Selective_Scan_bwd_kernel_traitsILi128ELi16ELb0ELb1ELb0ELb0ELb0EN3c108BFloat16EfEEv12SSMParamsBwd,"ax",@progbits
	.align	128
        .global         _Z25selective_scan_bwd_kernelI32Selective_Scan_bwd_kernel_traitsILi128ELi16ELb0ELb1ELb0ELb0ELb0EN3c108BFloat16EfEEv12SSMParamsBwd
        .type           _Z25selective_scan_bwd_kernelI32Selective_Scan_bwd_kernel_traitsILi128ELi16ELb0ELb1ELb0ELb0ELb0EN3c108BFloat16EfEEv12SSMParamsBwd,@function
        .size           _Z25selective_scan_bwd_kernelI32Selective_Scan_bwd_kernel_traitsILi128ELi16ELb0ELb1ELb0ELb0ELb0EN3c108BFloat16EfEEv12SSMParamsBwd,(.L_x_10416 - _Z25selective_scan_bwd_kernelI32Selective_Scan_bwd_kernel_traitsILi128ELi16ELb0ELb1ELb0ELb0ELb0EN3c108BFloat16EfEEv12SSMParamsBwd)
        .other          _Z25selective_scan_bwd_kernelI32Selective_Scan_bwd_kernel_traitsILi128ELi16ELb0ELb1ELb0ELb0ELb0EN3c108BFloat16EfEEv12SSMParamsBwd,@"STO_CUDA_ENTRY STV_DEFAULT"
_Z25selective_scan_bwd_kernelI32Selective_Scan_bwd_kernel_traitsILi128ELi16ELb0ELb1ELb0ELb0ELb0EN3c108BFloat16EfEEv12SSMParamsBwd:
.text._Z25selective_scan_bwd_kernelI32Selective_Scan_bwd_kernel_traitsILi128ELi16ELb0ELb1ELb0ELb0ELb0EN3c108BFloat16EfEEv12SSMParamsBwd:
        /* <DEDUP_REMOVED lines=27> */
[----:B---3--:R3:W3:Y:S04]  /*01b0*/  @P0 LDG.E R3, desc[UR26][R2.64] ;  /* 0x0000001a02030981 */ /* 0x0086e8000c1e1900 */
[----:B------:R-:W3:Y:S01]  /*01c0*/  @P1 LDG.E R4, desc[UR26][R4.64] ;  /* 0x0000001a04041981 */ /* 0x000ee2000c1e1900 */
        /* <DEDUP_REMOVED lines=18> */
[----:B------:R-:W-:Y:S01]  /*02f0*/  UIADD3 UR9, UP2, UPT, UR17, UR16, URZ ;  /* 0x0000001011097290 */ /* 0x000fe2000ff5e0ff */
[----:B------:R-:W-:Y:S01]  /*0300*/  UMOV UR4, URZ ;  /* 0x000000ff00047c82 */ /* 0x000fe20008000000 */
[----:B------:R-:W-:Y:S02]  /*0310*/  USHF.R.S32.HI UR11, URZ, 0x1f, UR17 ;  /* 0x0000001fff0b7899 */ /* 0x000fe40008011411 */
[----:B----4-:R-:W-:Y:S01]  /*0320*/  ULEA UR16, UP1, UR21, UR12, 0x1 ;  /* 0x0000000c15107291 */ /* 0x010fe2000f8208ff */
[----:B-----5:R-:W3:Y:S01]  /*0330*/  MUFU.RCP R0, R0 ;  /* 0x0000000000007308 */ /* 0x020ee20000001000 */
[----:B------:R-:W-:-:S02]  /*0340*/  ULEA UR12, UP3, UR9, UR14, 0x1 ;  /* 0x0000000e090c7291 */ /* 0x000fc4000f8608ff */
[----:B------:R-:W-:Y:S02]  /*0350*/  UIADD3.X UR14, UPT, UPT, UR11, UR22, URZ, UP0, !UPT ;  /* 0x000000160b0e7290 */ /* 0x000fe400087fe4ff */
[----:B------:R-:W-:Y:S02]  /*0360*/  UIADD3.X UR20, UPT, UPT, UR11, UR20, URZ, UP2, !UPT ;  /* 0x000000140b147290 */ /* 0x000fe400097fe4ff */
[----:B------:R-:W-:Y:S02]  /*0370*/  ULEA.HI.X UR14, UR21, UR13, UR14, 0x1, UP1 ;  /* 0x0000000d150e7291 */ /* 0x000fe400088f0c0e */
[----:B------:R-:W-:Y:S01]  /*0380*/  ULEA.HI.X UR13, UR9, UR15, UR20, 0x1, UP3 ;  /* 0x0000000f090d7291 */ /* 0x000fe200098f0c14 */
[----:B------:R-:W4:Y:S01]  /*0390*/  LDCU.64 UR18, c[0x0][0x498] ;  /* 0x00009300ff1277ac */ /* 0x000f220008000a00 */
[----:B-1----:R-:W-:Y:S02]  /*03a0*/  UIMAD.WIDE.U32 UR20, UR10, UR6, URZ ;  /* 0x000000060a1472a5 */ /* 0x002fe4000f8e00ff */
[----:B--2---:R-:W-:Y:S01]  /*03b0*/  UISETP.NE.U32.AND UP0, UPT, UR28, URZ, UPT ;  /* 0x000000ff1c00728c */ /* 0x004fe2000bf05070 */
[----:B---3--:R-:W-:Y:S01]  /*03c0*/  IADD3 R2, PT, PT, R0, 0xffffffe, RZ ;  /* 0x0ffffffe00027810 */ /* 0x008fe20007ffe0ff */
[----:B------:R-:W-:Y:S01]  /*03d0*/  IMAD.U32 R0, RZ, RZ, UR8 ;  /* 0x00000008ff007e24 */ /* 0x000fe2000f8e00ff */
[----:B------:R-:W-:-:S02]  /*03e0*/  UIMAD UR21, UR10, UR7, UR21 ;  /* 0x000000070a1572a4 */ /* 0x000fc4000f8e0215 */
[----:B------:R-:W-:Y:S02]  /*03f0*/  UISETP.NE.AND.EX UP0, UPT, UR29, URZ, UPT, UP0 ;  /* 0x000000ff1d00728c */ /* 0x000fe4000bf05300 */
[----:B------:R-:W1:Y:S01]  /*0400*/  F2I.FTZ.U32.TRUNC.NTZ R2, R2 ;  /* 0x0000000200027305 */ /* 0x000e62000021f000 */
[----:B------:R-:W-:Y:S01]  /*0410*/  IABS R0, R0 ;  /* 0x0000000000007213 */ /* 0x000fe20000000000 */
[----:B------:R-:W2:Y:S03]  /*0420*/  LDCU.64 UR6, c[0x0][0x528] ;  /* 0x0000a500ff0677ac */ /* 0x000ea60008000a00 */
[----:B------:R-:W-:-:S04]  /*0430*/  R2UR UR25, R0 ;  /* 0x00000000001972ca */ /* 0x000fc800000e0000 */
[----:B------:R-:W3:Y:S01]  /*0440*/  @UP0 LDCU UR28, c[0x0][0x384] ;  /* 0x00007080ff1c07ac */ /* 0x000ee20008000800 */
[----:B------:R-:W5:Y:S01]  /*0450*/  @UP0 LDCU UR29, c[0x0][0x38c] ;  /* 0x00007180ff1d07ac */ /* 0x000f620008000800 */
[----:B-1----:R-:W-:-:S13]  /*0460*/  R2UR UR5, R2 ;  /* 0x00000000020572ca */ /* 0x002fda00000e0000 */
[----:B------:R-:W-:-:S04]  /*0470*/  UIADD3 UR24, UPT, UPT, URZ, -UR5, URZ ;  /* 0x80000005ff187290 */ /* 0x000fc8000fffe0ff */
[----:B------:R-:W-:-:S04]  /*0480*/  UIMAD UR24, UR24, UR31, URZ ;  /* 0x0000001f181872a4 */ /* 0x000fc8000f8e02ff */
[----:B------:R-:W-:-:S04]  /*0490*/  UIMAD.WIDE.U32 UR4, UR5, UR24, UR4 ;  /* 0x00000018050472a5 */ /* 0x000fc8000f8e0004 */
[----:B------:R-:W-:-:S07]  /*04a0*/  UIMAD.WIDE.U32 UR4, UR5, UR25, URZ ;  /* 0x00000019050472a5 */ /* 0x000fce000f8e00ff */
[----:B------:R-:W-:Y:S01]  /*04b0*/  UMOV UR9, UR5 ;  /* 0x0000000500097c82 */ /* 0x000fe20008000000 */
[----:B----4-:R-:W-:Y:S02]  /*04c0*/  UIMAD.WIDE.U32 UR4, UR10, UR18, URZ ;  /* 0x000000120a0472a5 */ /* 0x010fe4000f8e00ff */
[----:B------:R-:W-:Y:S02]  /*04d0*/  UIADD3 UR15, UPT, UPT, -UR9, URZ, URZ ;  /* 0x000000ff090f7290 */ /* 0x000fe4000fffe1ff */
[----:B------:R-:W-:Y:S02]  /*04e0*/  UIMAD UR5, UR10, UR19, UR5 ;  /* 0x000000130a0572a4 */ /* 0x000fe4000f8e0205 */
[----:B------:R-:W-:Y:S01]  /*04f0*/  UIMAD UR15, UR31, UR15, UR25 ;  /* 0x0000000f1f0f72a4 */ /* 0x000fe2000f8e0219 */
[----:B------:R-:W1:Y:S03]  /*0500*/  LDCU.64 UR24, c[0x0][0x3c8] ;  /* 0x00007900ff1877ac */ /* 0x000e660008000a00 */
[----:B------:R-:W-:-:S02]  /*0510*/  UISETP.GT.U32.AND UP2, UPT, UR31, UR15, UPT ;  /* 0x0000000f1f00728c */ /* 0x000fc4000bf44070 */
[----:B------:R-:W-:-:S03]  /*0520*/  UIMAD.WIDE.U32 UR18, UR8, UR32, UR4 ;  /* 0x00000020081272a5 */ /* 0x000fc6000f8e0004 */
[----:B------:R-:W4:Y:S01]  /*0530*/  LDCU.64 UR4, c[0x0][0x448] ;  /* 0x00008900ff0477ac */ /* 0x000f220008000a00 */
[----:B------:R-:W-:Y:S02]  /*0540*/  UIMAD UR22, UR8, UR33, UR19 ;  /* 0x00000021081672a4 */ /* 0x000fe4000f8e0213 */
[----:B---3--:R-:W-:-:S03]  /*0550*/  @UP0 UIMAD UR10, UR10, UR28, UR8 ;  /* 0x0000001c0a0a02a4 */ /* 0x008fc6000f8e0208 */
[----:B------:R-:W-:Y:S02]  /*0560*/  @!UP2 UIADD3 UR15, UPT, UPT, UR15, -UR31, URZ ;  /* 0x8000001f0f0fa290 */ /* 0x000fe4000fffe0ff */
[----:B------:R-:W-:Y:S02]  /*0570*/  @!UP2 UIADD3 UR9, UPT, UPT, UR9, 0x1, URZ ;  /* 0x000000010909a890 */ /* 0x000fe4000fffe0ff */
[----:B------:R-:W-:Y:S02]  /*0580*/  UISETP.GE.U32.AND UP1, UPT, UR15, UR31, UPT ;  /* 0x0000001f0f00728c */ /* 0x000fe4000bf26070 */
[----:B------:R-:W-:Y:S02]  /*0590*/  ULOP3.LUT UR15, UR8, UR30, URZ, 0x3c, !UPT ;  /* 0x0000001e080f7292 */ /* 0x000fe4000f8e3cff */
[----:B------:R-:W-:Y:S02]  /*05a0*/  @UP0 UIMAD UR10, UR10, UR23, URZ ;  /* 0x000000170a0a02a4 */ /* 0x000fe4000f8e02ff */
[----:B------:R-:W-:-:S02]  /*05b0*/  UISETP.GE.AND UP2, UPT, UR15, URZ, UPT ;  /* 0x000000ff0f00728c */ /* 0x000fc4000bf46270 */
[----:B-----5:R-:W-:-:S03]  /*05c0*/  @UP0 UIMAD UR10, UR10, UR29, URZ ;  /* 0x0000001d0a0a02a4 */ /* 0x020fc6000f8e02ff */
[----:B------:R-:W-:Y:S02]  /*05d0*/  @UP1 UIADD3 UR9, UPT, UPT, UR9, 0x1, URZ ;  /* 0x0000000109091890 */ /* 0x000fe4000fffe0ff */
[----:B------:R-:W-:-:S04]  /*05e0*/  UISETP.NE.AND UP1, UPT, UR30, URZ, UPT ;  /* 0x000000ff1e00728c */ /* 0x000fc8000bf25270 */
[----:B------:R-:W-:Y:S02]  /*05f0*/  @!UP2 UIADD3 UR9, UPT, UPT, -UR9, URZ, URZ ;  /* 0x000000ff0909a290 */ /* 0x000fe4000fffe1ff */
[----:B------:R-:W-:-:S04]  /*0600*/  UIADD3 UR19, UP2, UPT, UR17, UR18, URZ ;  /* 0x0000001211137290 */ /* 0x000fc8000ff5e0ff */
[----:B------:R-:W-:Y:S02]  /*0610*/  UIADD3.X UR22, UPT, UPT, UR11, UR22, URZ, UP2, !UPT ;  /* 0x000000160b167290 */ /* 0x000fe400097fe4ff */
[----:B------:R-:W-:Y:S02]  /*0620*/  @!UP1 ULOP3.LUT UR9, URZ, UR30, URZ, 0x33, !UPT ;  /* 0x0000001eff099292 */ /* 0x000fe4000f8e33ff */
[----:B--2---:R-:W-:Y:S02]  /*0630*/  ULEA UR18, UP1, UR19, UR6, 0x1 ;  /* 0x0000000613127291 */ /* 0x004fe4000f8208ff */
[----:B------:R-:W-:Y:S01]  /*0640*/  USHF.R.S32.HI UR6, URZ, 0x1f, UR9 ;  /* 0x0000001fff067899 */ /* 0x000fe20008011409 */
[----:B------:R-:W2:Y:S03]  /*0650*/  @UP0 LDCU.64 UR30, c[0x0][0x480] ;  /* 0x00009000ff1e07ac */ /* 0x000ea60008000a00 */
[----:B-1----:R-:W-:-:S02]  /*0660*/  UIMAD UR6, UR6, UR24, URZ ;  /* 0x00000018060672a4 */ /* 0x002fc4000f8e02ff */
[----:B------:R-:W-:Y:S02]  /*0670*/  UIMAD.WIDE.U32 UR20, UR9, UR24, UR20 ;  /* 0x00000018091472a5 */ /* 0x000fe4000f8e0014 */
[----:B------:R-:W-:Y:S02]  /*0680*/  UIMAD UR15, UR9, UR25, UR6 ;  /* 0x00000019090f72a4 */ /* 0x000fe4000f8e0206 */
[----:B------:R-:W-:Y:S02]  /*0690*/  ULEA.HI.X UR22, UR19, UR7, UR22, 0x1, UP1 ;  /* 0x0000000713167291 */ /* 0x000fe400088f0c16 */
[----:B------:R-:W-:Y:S02]  /*06a0*/  UIADD3 UR17, UP1, UPT, UR17, UR20, URZ ;  /* 0x0000001411117290 */ /* 0x000fe4000ff3e0ff */
[----:B------:R-:W-:Y:S02]  /*06b0*/  UIADD3 UR20, UPT, UPT, UR21, UR15, URZ ;  /* 0x0000000f15147290 */ /* 0x000fe4000fffe0ff */
[----:B----4-:R-:W-:-:S02]  /*06c0*/  ULEA UR19, UP2, UR17, UR4, 0x1 ;  /* 0x0000000411137291 */ /* 0x010fc4000f8408ff */
[----:B------:R-:W-:Y:S01]  /*06d0*/  UIADD3.X UR20, UPT, UPT, UR11, UR20, URZ, UP1, !UPT ;  /* 0x000000140b147290 */ /* 0x000fe20008ffe4ff */
[----:B------:R-:W-:Y:S01]  /*06e0*/  UMOV UR4, URZ ;  /* 0x000000ff00047c82 */ /* 0x000fe20008000000 */
[----:B------:R-:W-:Y:S02]  /*06f0*/  UMOV UR7, URZ ;  /* 0x000000ff00077c82 */ /* 0x000fe40008000000 */
[----:B------:R-:W-:Y:S01]  /*0700*/  ULEA.HI.X UR20, UR17, UR5, UR20, 0x1, UP2 ;  /* 0x0000000511147291 */ /* 0x000fe200090f0c14 */
[----:B------:R-:W-:Y:S02]  /*0710*/  UMOV UR6, URZ ;  /* 0x000000ff00067c82 */ /* 0x000fe40008000000 */
[----:B------:R-:W-:Y:S01]  /*0720*/  UMOV UR5, URZ ;  /* 0x000000ff00057c82 */ /* 0x000fe20008000000 */
[----:B--2---:R-:W-:Y:S02]  /*0730*/  @UP0 UIMAD.WIDE UR4, UR10, 0x8, UR30 ;  /* 0x000000080a0408a5 */ /* 0x004fe4000f8e021e */
[----:B------:R-:W-:Y:S01]  /*0740*/  UISETP.GE.AND UP0, UPT, UR23, 0x1, UPT ;  /* 0x000000011700788c */ /* 0x000fe2000bf06270 */
[----:B------:R-:W-:-:S02]  /*0750*/  @P0 R2UR UR7, R3 ;  /* 0x00000000030702ca */ /* 0x000fc400000e0000 */
[----:B------:R-:W-:-:S06]  /*0760*/  @P1 R2UR UR6, R4 ;  /* 0x00000000040612ca */ /* 0x000fcc00000e0000 */
[----:B0-----:R-:W-:Y:S09]  /*0770*/  BRA.U !UP0, `(.L_x_764) ;  /* 0x0000007908e87547 */ /* 0x001ff2000b800000 */
[----:B------:R-:W0:Y:S01]  /*0780*/  S2R R5, SR_TID.X ;  /* 0x0000000000057919 */ /* 0x000e220000002100 */
[----:B------:R-:W-:Y:S01]  /*0790*/  UMOV UR11, UR16 ;  /* 0x00000010000b7c82 */ /* 0x000fe20008000000 */
[----:B------:R-:W-:Y:S01]  /*07a0*/  UMOV UR17, UR18 ;  /* 0x0000001200117c82 */ /* 0x000fe20008000000 */
[----:B------:R-:W1:Y:S01]  /*07b0*/  LDCU UR10, c[0x0][0x394] ;  /* 0x00007280ff0a77ac */ /* 0x000e620008000800 */
[----:B------:R2:W-:Y:S01]  /*07c0*/  STL [R1+0x100], RZ ;  /* 0x000100ff01007387 */ /* 0x0005e20000100800 */
[----:B------:R-:W-:-:S03]  /*07d0*/  UMOV UR15, UR12 ;  /* 0x0000000c000f7c82 */ /* 0x000fc60008000000 */
[----:B------:R2:W-:Y:S01]  /*07e0*/  STL [R1+0x104], RZ ;  /* 0x000104ff01007387 */ /* 0x0005e20000100800 */
[----:B------:R-:W-:Y:S01]  /*07f0*/  UMOV UR16, UR13 ;  /* 0x0000000d00107c82 */ /* 0x000fe20008000000 */
[----:B------:R-:W-:Y:S01]  /*0800*/  UMOV UR18, UR22 ;  /* 0x0000001600127c82 */ /* 0x000fe20008000000 */
[C---:B0-----:R-:W-:Y:S02]  /*0810*/  SHF.L.U32 R3, R5.reuse, 0x4, RZ ;  /* 0x0000000405037819 */ /* 0x041fe400000006ff */
[----:B------:R-:W-:-:S04]  /*0820*/  LOP3.LUT R4, R5, 0x1f, RZ, 0xc0, !PT ;  /* 0x0000001f05047812 */ /* 0x000fc800078ec0ff */
[----:B-12---:R-:W-:-:S07]  /*0830*/  LOP3.LUT R9, R4, 0x3e00, R3, 0xf8, !PT ;  /* 0x00003e0004097812 */ /* 0x006fce00078ef803 */
.L_x_811:
[----:B------:R-:W0:Y:S01]  /*0840*/  LDCU UR22, c[0x0][0x388] ;  /* 0x00007100ff1677ac */ /* 0x000e220008000800 */
        /* <DEDUP_REMOVED lines=37> */
[C---:B------:R-:W-:Y:S02]  /*0aa0*/  LOP3.LUT R56, R64.reuse, 0x100, RZ, 0xfc, !PT ;  /* 0x0000010040387812 */ /* 0x040fe400078efcff */
[C---:B------:R-:W-:Y:S01]  /*0ab0*/  LOP3.LUT R62, R64.reuse, 0x40, RZ, 0xfc, !PT ;  /* 0x00000040403e7812 */ /* 0x040fe200078efcff */
[----:B------:R-:W-:Y:S01]  /*0ac0*/  IMAD.X R7, RZ, RZ, UR16, P1 ;  /* 0x00000010ff077e24 */ /* 0x000fe200088e06ff */
[C---:B------:R-:W-:Y:S02]  /*0ad0*/  LOP3.LUT R61, R64.reuse, 0x60, RZ, 0xfc, !PT ;  /* 0x00000060403d7812 */ /* 0x040fe400078efcff */
[----:B------:R-:W-:-:S02]  /*0ae0*/  LOP3.LUT R58, R64, 0xc0, RZ, 0xfc, !PT ;  /* 0x000000c0403a7812 */ /* 0x000fc400078efcff */
[C---:B------:R-:W-:Y:S02]  /*0af0*/  LOP3.LUT R60, R64.reuse, 0x80, RZ, 0xfc, !PT ;  /* 0x00000080403c7812 */ /* 0x040fe400078efcff */
[----:B------:R-:W-:Y:S01]  /*0b00*/  LOP3.LUT R59, R64, 0xa0, RZ, 0xfc, !PT ;  /* 0x000000a0403b7812 */ /* 0x000fe200078efcff */
[----:B------:R-:W3:Y:S01]  /*0b10*/  @!P0 LDG.E.U16 R16, desc[UR26][R8.64+0x1c0] ;  /* 0x0001c01a08108981 */ /* 0x000ee2000c1e1500 */
[----:B------:R-:W-:Y:S02]  /*0b20*/  P2R R44, PR, RZ, 0x1 ;  /* 0x00000001ff2c7803 */ /* 0x000fe40000000000 */
[----:B------:R-:W-:Y:S02]  /*0b30*/  ISETP.GE.AND P1, PT, R63, UR8, PT ;  /* 0x000000083f007c0c */ /* 0x000fe4000bf26270 */
[----:B------:R-:W-:Y:S02]  /*0b40*/  ISETP.GE.AND P0, PT, R56, UR8, PT ;  /* 0x0000000838007c0c */ /* 0x000fe4000bf06270 */
[----:B------:R-:W-:-:S02]  /*0b50*/  ISETP.GE.AND P6, PT, R62, UR8, PT ;  /* 0x000000083e007c0c */ /* 0x000fc4000bfc6270 */
[----:B------:R-:W-:Y:S02]  /*0b60*/  ISETP.GE.AND P5, PT, R61, UR8, PT ;  /* 0x000000083d007c0c */ /* 0x000fe4000bfa6270 */
[----:B------:R-:W-:Y:S02]  /*0b70*/  ISETP.GE.AND P2, PT, R58, UR8, PT ;  /* 0x000000083a007c0c */ /* 0x000fe4000bf46270 */
[----:B------:R-:W-:Y:S02]  /*0b80*/  ISETP.GE.AND P4, PT, R60, UR8, PT ;  /* 0x000000083c007c0c */ /* 0x000fe4000bf86270 */
[----:B------:R-:W-:Y:S01]  /*0b90*/  ISETP.GE.AND P3, PT, R59, UR8, PT ;  /* 0x000000083b007c0c */ /* 0x000fe2000bf66270 */
[----:B------:R-:W4:Y:S01]  /*0ba0*/  @!P1 LDG.E.U16 R10, desc[UR26][R8.64+0x40] ;  /* 0x0000401a080a9981 */ /* 0x000f22000c1e1500 */
[C---:B------:R-:W-:Y:S02]  /*0bb0*/  LOP3.LUT R55, R64.reuse, 0x120, RZ, 0xfc, !PT ;  /* 0x0000012040377812 */ /* 0x040fe400078efcff */
[C---:B------:R-:W-:Y:S01]  /*0bc0*/  LOP3.LUT R54, R64.reuse, 0x140, RZ, 0xfc, !PT ;  /* 0x0000014040367812 */ /* 0x040fe200078efcff */
[----:B------:R-:W5:Y:S01]  /*0bd0*/  @!P0 LDG.E.U16 R17, desc[UR26][R8.64+0x200] ;  /* 0x0002001a08118981 */ /* 0x000f62000c1e1500 */
[----:B------:R-:W-:-:S02]  /*0be0*/  LOP3.LUT R53, R64, 0x160, RZ, 0xfc, !PT ;  /* 0x0000016040357812 */ /* 0x000fc400078efcff */
[C---:B------:R-:W-:Y:S01]  /*0bf0*/  LOP3.LUT R52, R64.reuse, 0x180, RZ, 0xfc, !PT ;  /* 0x0000018040347812 */ /* 0x040fe200078efcff */
[----:B------:R-:W3:Y:S01]  /*0c00*/  @!P6 LDG.E.U16 R11, desc[UR26][R8.64+0x80] ;  /* 0x0000801a080be981 */ /* 0x000ee2000c1e1500 */
[----:B------:R-:W-:Y:S02]  /*0c10*/  P2R R43, PR, RZ, 0x1 ;  /* 0x00000001ff2b7803 */ /* 0x000fe40000000000 */
[C---:B------:R-:W-:Y:S01]  /*0c20*/  LOP3.LUT R51, R64.reuse, 0x1a0, RZ, 0xfc, !PT ;  /* 0x000001a040337812 */ /* 0x040fe200078efcff */
        /* <DEDUP_REMOVED lines=13> */
[----:B------:R-:W-:-:S02]  /*0d00*/  ISETP.GE.AND P3, PT, R52, UR8, PT ;  /* 0x0000000834007c0c */ /* 0x000fc4000bf66270 */
        /* <DEDUP_REMOVED lines=28> */
[----:B------:R-:W-:Y:S01]  /*0ed0*/  LEA R109, R8, UR24, 0x1 ;  /* 0x00000018086d7c11 */ /* 0x000fe2000f8e08ff */
[----:B------:R-:W-:Y:S01]  /*0ee0*/  VIADD R8, R25, 0xc0 ;  /* 0x000000c019087836 */ /* 0x000fe20000000000 */
[-C--:B------:R-:W-:Y:S02]  /*0ef0*/  LEA.HI.SX32 R30, R30, R25.reuse, 0x1b ;  /* 0x000000191e1e7211 */ /* 0x080fe400078fdaff */
[----:B------:R-:W-:Y:S02]  /*0f00*/  LEA.HI.SX32 R32, R32, R25, 0x1b ;  /* 0x0000001920207211 */ /* 0x000fe400078fdaff */
[----:B------:R-:W-:-:S02]  /*0f10*/  LEA R111, R26, UR24, 0x1 ;  /* 0x000000181a6f7c11 */ /* 0x000fc4000f8e08ff */
        /* <DEDUP_REMOVED lines=9> */
[----:B------:R-:W-:Y:S02]  /*0fb0*/  LEA R106, R8, UR24, 0x1 ;  /* 0x00000018086a7c11 */ /* 0x000fe4000f8e08ff */
[----:B------:R-:W-:Y:S02]  /*0fc0*/  IADD3 R8, PT, PT, R25, 0x160, RZ ;  /* 0x0000016019087810 */ /* 0x000fe40007ffe0ff */
[-C--:B------:R-:W-:Y:S02]  /*0fd0*/  LEA.HI.SX32 R28, R28, R25.reuse, 0x1b ;  /* 0x000000191c1c7211 */ /* 0x080fe400078fdaff */
[-C--:B------:R-:W-:Y:S02]  /*0fe0*/  LEA.HI.SX32 R30, R30, R25.reuse, 0x1b ;  /* 0x000000191e1e7211 */ /* 0x080fe400078fdaff */
[----:B------:R-:W-:-:S02]  /*0ff0*/  LEA.HI.SX32 R32, R32, R25, 0x1b ;  /* 0x0000001920207211 */ /* 0x000fc400078fdaff */
[----:B------:R-:W-:Y:S02]  /*1000*/  LEA R105, R26, UR24, 0x1 ;  /* 0x000000181a697c11 */ /* 0x000fe4000f8e08ff */
[----:B------:R-:W-:Y:S02]  /*1010*/  IADD3 R26, PT, PT, R25, 0x1e0, RZ ;  /* 0x000001e0191a7810 */ /* 0x000fe40007ffe0ff */
[----:B------:R-:W-:Y:S02]  /*1020*/  LEA.HI.SX32 R8, R8, R25, 0x1b ;  /* 0x0000001908087211 */ /* 0x000fe400078fdaff */
[----:B------:R-:W-:Y:S02]  /*1030*/  ISETP.NE.AND P0, PT, R43, RZ, PT ;  /* 0x000000ff2b00720c */ /* 0x000fe40003f05270 */
[----:B------:R-:W-:Y:S02]  /*1040*/  LEA R104, R28, UR24, 0x1 ;  /* 0x000000181c687c11 */ /* 0x000fe4000f8e08ff */
[----:B------:R-:W-:-:S02]  /*1050*/  LEA R103, R30, UR24, 0x1 ;  /* 0x000000181e677c11 */ /* 0x000fc4000f8e08ff */
[----:B------:R-:W-:Y:S02]  /*1060*/  LEA R102, R32, UR24, 0x1 ;  /* 0x0000001820667c11 */ /* 0x000fe4000f8e08ff */
[----:B------:R-:W-:Y:S02]  /*1070*/  LEA.HI.SX32 R26, R26, R25, 0x1b ;  /* 0x000000191a1a7211 */ /* 0x000fe400078fdaff */
[----:B------:R-:W-:Y:S02]  /*1080*/  LEA R101, R8, UR24, 0x1 ;  /* 0x0000001808657c11 */ /* 0x000fe4000f8e08ff */
[----:B------:R-:W-:Y:S02]  /*1090*/  P2R R65, PR, RZ, 0x1 ;  /* 0x00000001ff417803 */ /* 0x000fe40000000000 */
[----:B------:R-:W-:Y:S02]  /*10a0*/  ISETP.NE.AND P0, PT, R44, RZ, PT ;  /* 0x000000ff2c00720c */ /* 0x000fe40003f05270 */
[----:B------:R-:W-:-:S02]  /*10b0*/  LEA R97, R26, UR24, 0x1 ;  /* 0x000000181a617c11 */ /* 0x000fc4000f8e08ff */
        /* <DEDUP_REMOVED lines=17> */
[----:B-1----:R-:W-:-:S03]  /*11d0*/  VIADD R10, R25, 0x180 ;  /* 0x00000180190a7836 */ /* 0x002fc60000000000 */
[----:B-----5:R1:W-:Y:S02]  /*11e0*/  STS.U16 [R109+0xc0], R12 ;  /* 0x0000c00c6d007388 */ /* 0x0203e40000000400 */
[----:B------:R-:W-:Y:S02]  /*11f0*/  LEA.HI.SX32 R10, R10, R25, 0x1b ;  /* 0x000000190a0a7211 */ /* 0x000fe400078fdaff */
        /* <DEDUP_REMOVED lines=9> */
[----:B------:R-:W-:Y:S01]  /*1290*/  STS.U16 [R104+0x200], R17 ;  /* 0x0002001168007388 */ /* 0x000fe20000000400 */
[----:B------:R-:W-:Y:S02]  /*12a0*/  LEA R99, R12, UR24, 0x1 ;  /* 0x000000180c637c11 */ /* 0x000fe4000f8e08ff */
        /* <DEDUP_REMOVED lines=45> */
[----:B------:R-:W-:Y:S02]  /*1580*/  LEA R93, R12, UR24, 0x1 ;  /* 0x000000180c5d7c11 */ /* 0x000fe4000f8e08ff */
        /* <DEDUP_REMOVED lines=17> */
[----:B------:R-:W1:Y:S04]  /*16a0*/  LDS.U16 R34, [R96] ;  /* 0x0000000060227984 */ /* 0x000e680000000400 */
        /* <DEDUP_REMOVED lines=69> */
[----:B------:R-:W-:Y:S02]  /*1b00*/  PRMT R35, RZ, 0x7610, R35 ;  /* 0x00007610ff237816 */ /* 0x000fe40000000023 */
[----:B------:R-:W-:Y:S02]  /*1b10*/  PRMT R38, RZ, 0x7610, R38 ;  /* 0x00007610ff267816 */ /* 0x000fe40000000026 */
        /* <DEDUP_REMOVED lines=34> */
[----:B------:R-:W-:Y:S06]  /*1d40*/  BAR.SYNC.DEFER_BLOCKING 0x0 ;  /* 0x0000000000007b1d */ /* 0x000fec0000010000 */
[----:B------:R-:W4:Y:S01]  /*1d50*/  @!P0 LDG.E.U16 R35, desc[UR26][R2.64] ;  /* 0x0000001a02238981 */ /* 0x000f22000c1e1500 */
[----:B------:R-:W-:-:S02]  /*1d60*/  ISETP.NE.AND P0, PT, R36, RZ, PT ;  /* 0x000000ff2400720c */ /* 0x000fc40003f05270 */
[----:B------:R-:W-:-:S11]  /*1d70*/  PRMT R36, RZ, 0x7610, R36 ;  /* 0x00007610ff247816 */ /* 0x000fd60000000024 */
[----:B------:R-:W5:Y:S01]  /*1d80*/  @!P0 LDG.E.U16 R36, desc[UR26][R2.64+0x40] ;  /* 0x0000401a02248981 */ /* 0x000f62000c1e1500 */
[----:B------:R-:W-:Y:S02]  /*1d90*/  ISETP.NE.AND P0, PT, R37, RZ, PT ;  /* 0x000000ff2500720c */ /* 0x000fe40003f05270 */
[----:B------:R-:W-:-:S11]  /*1da0*/  PRMT R37, RZ, 0x7610, R37 ;  /* 0x00007610ff257816 */ /* 0x000fd60000000025 */
        /* <DEDUP_REMOVED lines=26> */
[----:B--2---:R-:W-:-:S03]  /*1f50*/  PRMT R69, RZ, 0x7610, R69 ;  /* 0x00007610ff457816 */ /* 0x004fc60000000045 */
[----:B------:R-:W2:Y:S04]  /*1f60*/  @!P4 LDG.E.U16 R67, desc[UR26][R2.64+0x340] ;  /* 0x0003401a0243c981 */ /* 0x000ea8000c1e1500 */
[----:B------:R-:W2:Y:S04]  /*1f70*/  @!P2 LDG.E.U16 R65, desc[UR26][R2.64+0x2c0] ;  /* 0x0002c01a0241a981 */ /* 0x000ea8000c1e1500 */
[----:B------:R-:W2:Y:S04]  /*1f80*/  @!P0 LDG.E.U16 R46, desc[UR26][R2.64+0x240] ;  /* 0x0002401a022e8981 */ /* 0x000ea8000c1e1500 */
[----:B------:R-:W2:Y:S04]  /*1f90*/  @!P5 LDG.E.U16 R68, desc[UR26][R2.64+0x380] ;  /* 0x0003801a0244d981 */ /* 0x000ea8000c1e1500 */
[----:B------:R-:W2:Y:S04]  /*1fa0*/  @!P6 LDG.E.U16 R69, desc[UR26][R2.64+0x3c0] ;  /* 0x0003c01a0245e981 */ /* 0x000ea8000c1e1500 */
        /* <DEDUP_REMOVED lines=32> */
[----:B---3--:R-:W3:Y:S04]  /*21b0*/  LDL.LU R76, [R1+0x104] ;  /* 0x00010400014c7983 */ /* 0x008ee80000300800 */
[----:B----4-:R-:W-:Y:S04]  /*21c0*/  STS.U16 [R112], R35 ;  /* 0x0000002370007388 */ /* 0x010fe80000000400 */
        /* <DEDUP_REMOVED lines=8> */
[----:B--2---:R-:W-:Y:S04]  /*2250*/  STS.U16 [R103+0x240], R46 ;  /* 0x0002402e67007388 */ /* 0x004fe80000000400 */
[----:B------:R-:W-:Y:S04]  /*2260*/  STS.U16 [R102+0x280], R47 ;  /* 0x0002802f66007388 */ /* 0x000fe80000000400 */
[----:B------:R-:W-:Y:S04]  /*2270*/  STS.U16 [R101+0x2c0], R65 ;  /* 0x0002c04165007388 */ /* 0x000fe80000000400 */
[----:B------:R-:W-:Y:S04]  /*2280*/  STS.U16 [R100+0x300], R66 ;  /* 0x0003004264007388 */ /* 0x000fe80000000400 */
[----:B------:R-:W-:Y:S04]  /*2290*/  STS.U16 [R99+0x340], R67 ;  /* 0x0003404363007388 */ /* 0x000fe80000000400 */
[----:B------:R-:W-:Y:S04]  /*22a0*/  STS.U16 [R98+0x380], R68 ;  /* 0x0003804462007388 */ /* 0x000fe80000000400 */
[----:B------:R-:W-:Y:S01]  /*22b0*/  STS.U16 [R97+0x3c0], R69 ;  /* 0x0003c04561007388 */ /* 0x000fe20000000400 */
[----:B------:R-:W-:-:S03]  /*22c0*/  NOP ;  /* 0x0000000000007918 */ /* 0x000fc60000000000 */
[----:B------:R-:W2:Y:S04]  /*22d0*/  LDS.U16 R2, [R96] ;  /* 0x0000000060027984 */ /* 0x000ea80000000400 */
[----:B------:R-:W4:Y:S04]  /*22e0*/  LDS.U16 R3, [R95+0x2] ;  /* 0x000002005f037984 */ /* 0x000f280000000400 */
[----:B------:R-:W5:Y:S04]  /*22f0*/  LDS.U16 R42, [R94+0x4] ;  /* 0x000004005e2a7984 */ /* 0x000f680000000400 */
[----:B------:R-:W0:Y:S04]  /*2300*/  LDS.U16 R43, [R93+0x6] ;  /* 0x000006005d2b7984 */ /* 0x000e280000000400 */
[----:B------:R-:W0:Y:S04]  /*2310*/  LDS.U16 R65, [R92+0x8] ;  /* 0x000008005c417984 */ /* 0x000e280000000400 */
[----:B------:R-:W0:Y:S04]  /*2320*/  LDS.U16 R66, [R91+0xa] ;  /* 0x00000a005b427984 */ /* 0x000e280000000400 */
[----:B------:R-:W0:Y:S04]  /*2330*/  LDS.U16 R67, [R90+0xc] ;  /* 0x00000c005a437984 */ /* 0x000e280000000400 */
[----:B------:R-:W0:Y:S04]  /*2340*/  LDS.U16 R68, [R89+0xe] ;  /* 0x00000e0059447984 */ /* 0x000e280000000400 */
[----:B------:R-:W0:Y:S01]  /*2350*/  LDS.U16 R69, [R88+0x10] ;  /* 0x0000100058457984 */ /* 0x000e220000000400 */
[----:B-1----:R-:W-:-:S03]  /*2360*/  SHF.L.U32 R34, R34, 0x10, RZ ;  /* 0x0000001022227819 */ /* 0x002fc600000006ff */
[----:B------:R-:W1:Y:S04]  /*2370*/  LDS.U16 R70, [R87+0x12] ;  /* 0x0000120057467984 */ /* 0x000e680000000400 */
[----:B------:R-:W1:Y:S04]  /*2380*/  LDS.U16 R71, [R86+0x14] ;  /* 0x0000140056477984 */ /* 0x000e680000000400 */
[----:B------:R-:W1:Y:S04]  /*2390*/  LDS.U16 R72, [R85+0x16] ;  /* 0x0000160055487984 */ /* 0x000e680000000400 */
[----:B------:R2:W-:Y:S01]  /*23a0*/  LDS.U16 R75, [R80+0x1c] ;  /* 0x00001c00504b7984 */ /* 0x0005e20000000400 */
[----:B------:R-:W-:-:S03]  /*23b0*/  SHF.L.U32 R33, R33, 0x10, RZ ;  /* 0x0000001021217819 */ /* 0x000fc600000006ff */
[----:B------:R-:W1:Y:S01]  /*23c0*/  LDS.U16 R73, [R84+0x18] ;  /* 0x0000180054497984 */ /* 0x000e620000000400 */
[----:B--2---:R-:W-:-:S03]  /*23d0*/  IMAD.U32 R80, R2, 0x10000, RZ ;  /* 0x0001000002507824 */ /* 0x004fc600078e00ff */
[----:B------:R-:W2:Y:S01]  /*23e0*/  LDS.U16 R74, [R82+0x1a] ;  /* 0x00001a00524a7984 */ /* 0x000ea20000000400 */
[----:B----4-:R-:W-:-:S03]  /*23f0*/  IMAD.U32 R79, R3, 0x10000, RZ ;  /* 0x00010000034f7824 */ /* 0x010fc600078e00ff */
[----:B------:R-:W4:Y:S01]  /*2400*/  LDS.U16 R2, [R81+0x1e] ;  /* 0x00001e0051027984 */ /* 0x000f220000000400 */
[----:B------:R-:W-:Y:S02]  /*2410*/  SHF.L.U32 R32, R32, 0x10, RZ ;  /* 0x0000001020207819 */ /* 0x000fe400000006ff */
[----:B-----5:R-:W-:Y:S01]  /*2420*/  SHF.L.U32 R78, R42, 0x10, RZ ;  /* 0x000000102a4e7819 */ /* 0x020fe200000006ff */
[----:B------:R-:W-:Y:S02]  /*2430*/  IMAD.U32 R31, R31, 0x10000, RZ ;  /* 0x000100001f1f7824 */ /* 0x000fe400078e00ff */
[----:B0-----:R-:W-:Y:S01]  /*2440*/  IMAD.U32 R43, R43, 0x10000, RZ ;  /* 0x000100002b2b7824 */ /* 0x001fe200078e00ff */
[----:B------:R-:W-:Y:S01]  /*2450*/  SHF.L.U32 R65, R65, 0x10, RZ ;  /* 0x0000001041417819 */ /* 0x000fe200000006ff */
[----:B------:R-:W-:Y:S01]  /*2460*/  IMAD.U32 R30, R30, 0x10000, RZ ;  /* 0x000100001e1e7824 */ /* 0x000fe200078e00ff */
[----:B------:R-:W-:Y:S01]  /*2470*/  SHF.L.U32 R29, R29, 0x10, RZ ;  /* 0x000000101d1d7819 */ /* 0x000fe200000006ff */
[----:B------:R-:W-:Y:S01]  /*2480*/  IMAD.U32 R66, R66, 0x10000, RZ ;  /* 0x0001000042427824 */ /* 0x000fe200078e00ff */
[----:B------:R-:W-:-:S02]  /*2490*/  SHF.L.U32 R28, R28, 0x10, RZ ;  /* 0x000000101c1c7819 */ /* 0x000fc400000006ff */
[----:B------:R-:W-:Y:S01]  /*24a0*/  SHF.L.U32 R67, R67, 0x10, RZ ;  /* 0x0000001043437819 */ /* 0x000fe200000006ff */
[----:B------:R-:W-:Y:S02]  /*24b0*/  IMAD.U32 R27, R27, 0x10000, RZ ;  /* 0x000100001b1b7824 */ /* 0x000fe400078e00ff */
[----:B------:R-:W-:Y:S01]  /*24c0*/  IMAD.U32 R68, R68, 0x10000, RZ ;  /* 0x0001000044447824 */ /* 0x000fe200078e00ff */
[----:B------:R-:W-:Y:S01]  /*24d0*/  SHF.L.U32 R69, R69, 0x10, RZ ;  /* 0x0000001045457819 */ /* 0x000fe200000006ff */
[----:B------:R-:W-:Y:S01]  /*24e0*/  IMAD.U32 R26, R26, 0x10000, RZ ;  /* 0x000100001a1a7824 */ /* 0x000fe200078e00ff */
[----:B------:R-:W-:Y:S01]  /*24f0*/  STL [R1+0x3c], R80 ;  /* 0x00003c5001007387 */ /* 0x000fe20000100800 */
[----:B---3--:R-:W-:-:S04]  /*2500*/  FFMA.FTZ R76, R80, R34, R76 ;  /* 0x00000022504c7223 */ /* 0x008fc8000001004c */
[----:B------:R-:W-:-:S04]  /*2510*/  FFMA.FTZ R3, R79, R33, R76 ;  /* 0x000000214f037223 */ /* 0x000fc8000001004c */
[----:B------:R-:W-:-:S04]  /*2520*/  FFMA.FTZ R42, R78, R32, R3 ;  /* 0x000000204e2a7223 */ /* 0x000fc80000010003 */
[----:B------:R-:W-:-:S04]  /*2530*/  FFMA.FTZ R3, R43, R31, R42 ;  /* 0x0000001f2b037223 */ /* 0x000fc8000001002a */
[----:B------:R-:W-:-:S04]  /*2540*/  FFMA.FTZ R42, R65, R30, R3 ;  /* 0x0000001e412a7223 */ /* 0x000fc80000010003 */
[----:B------:R-:W-:-:S04]  /*2550*/  FFMA.FTZ R3, R66, R29, R42 ;  /* 0x0000001d42037223 */ /* 0x000fc8000001002a */
[----:B------:R-:W-:Y:S01]  /*2560*/  FFMA.FTZ R42, R67, R28, R3 ;  /* 0x0000001c432a7223 */ /* 0x000fe20000010003 */
[----:B------:R-:W-:Y:S03]  /*2570*/  STL [R1+0x38], R79 ;  /* 0x0000384f01007387 */ /* 0x000fe60000100800 */
[----:B------:R-:W-:Y:S01]  /*2580*/  FFMA.FTZ R3, R68, R27, R42 ;  /* 0x0000001b44037223 */ /* 0x000fe2000001002a */
[----:B------:R-:W-:Y:S01]  /*2590*/  STL [R1+0x34], R78 ;  /* 0x0000344e01007387 */ /* 0x000fe20000100800 */
[----:B------:R-:W-:Y:S01]  /*25a0*/  SHF.L.U32 R25, R25, 0x10, RZ ;  /* 0x0000001019197819 */ /* 0x000fe200000006ff */
[----:B-1----:R-:W-:Y:S02]  /*25b0*/  IMAD.U32 R70, R70, 0x10000, RZ ;  /* 0x0001000046467824 */ /* 0x002fe400078e00ff */
[----:B------:R-:W-:Y:S01]  /*25c0*/  FFMA.FTZ R42, R69, R26, R3 ;  /* 0x0000001a452a7223 */ /* 0x000fe20000010003 */
[----:B------:R-:W-:Y:S01]  /*25d0*/  STL [R1+0x30], R43 ;  /* 0x0000302b01007387 */ /* 0x000fe20000100800 */
[----:B------:R-:W-:Y:S01]  /*25e0*/  SHF.L.U32 R71, R71, 0x10, RZ ;  /* 0x0000001047477819 */ /* 0x000fe200000006ff */
[----:B------:R-:W-:-:S02]  /*25f0*/  IMAD.U32 R72, R72, 0x10000, RZ ;  /* 0x0001000048487824 */ /* 0x000fc400078e00ff */
[----:B------:R-:W-:Y:S01]  /*2600*/  STL [R1+0x2c], R65 ;  /* 0x00002c4101007387 */ /* 0x000fe20000100800 */
[----:B------:R-:W-:Y:S01]  /*2610*/  SHF.L.U32 R24, R24, 0x10, RZ ;  /* 0x0000001018187819 */ /* 0x000fe200000006ff */
[----:B------:R-:W-:Y:S02]  /*2620*/  FFMA.FTZ R3, R70, R25, R42 ;  /* 0x0000001946037223 */ /* 0x000fe4000001002a */
[----:B------:R-:W-:Y:S01]  /*2630*/  STL [R1+0x28], R66 ;  /* 0x0000284201007387 */ /* 0x000fe20000100800 */
[----:B------:R-:W-:Y:S01]  /*2640*/  SHF.L.U32 R73, R73, 0x10, RZ ;  /* 0x0000001049497819 */ /* 0x000fe200000006ff */
[----:B--2---:R-:W-:Y:S02]  /*2650*/  IMAD.U32 R74, R74, 0x10000, RZ ;  /* 0x000100004a4a7824 */ /* 0x004fe400078e00ff */
[----:B------:R-:W-:Y:S01]  /*2660*/  STL [R1+0x24], R67 ;  /* 0x0000244301007387 */ /* 0x000fe20000100800 */
[----:B------:R-:W-:-:S03]  /*2670*/  SHF.L.U32 R75, R75, 0x10, RZ ;  /* 0x000000104b4b7819 */ /* 0x000fc600000006ff */
[----:B------:R-:W-:Y:S01]  /*2680*/  STL [R1+0x20], R68 ;  /* 0x0000204401007387 */ /* 0x000fe20000100800 */
[----:B----4-:R-:W-:-:S03]  /*2690*/  IMAD.U32 R77, R2, 0x10000, RZ ;  /* 0x00010000024d7824 */ /* 0x010fc600078e00ff */
[----:B------:R-:W-:Y:S01]  /*26a0*/  STL [R1+0x1c], R69 ;  /* 0x00001c4501007387 */ /* 0x000fe20000100800 */
[----:B------:R-:W-:Y:S01]  /*26b0*/  FMUL.FTZ R42, R80, UR7 ;  /* 0x00000007502a7c20 */ /* 0x000fe20008410000 */
[----:B------:R-:W-:Y:S02]  /*26c0*/  FFMA.FTZ R2, R71, R24, R3 ;  /* 0x0000001847027223 */ /* 0x000fe40000010003 */
[----:B------:R-:W-:Y:S01]  /*26d0*/  STL [R1+0x18], R70 ;  /* 0x0000184601007387 */ /* 0x000fe20000100800 */
[----:B------:R-:W-:-:S03]  /*26e0*/  FMUL.FTZ R3, R79, UR7 ;  /* 0x000000074f037c20 */ /* 0x000fc60008410000 */
[----:B------:R-:W-:Y:S01]  /*26f0*/  STL [R1+0x14], R71 ;  /* 0x0000144701007387 */ /* 0x000fe20000100800 */
[----:B------:R-:W-:-:S03]  /*2700*/  IMAD.U32 R23, R23, 0x10000, RZ ;  /* 0x0001000017177824 */ /* 0x000fc600078e00ff */
[----:B------:R-:W-:Y:S04]  /*2710*/  STL [R1+0x10], R72 ;  /* 0x0000104801007387 */ /* 0x000fe80000100800 */
[----:B------:R-:W-:Y:S04]  /*2720*/  STL [R1+0xc], R73 ;  /* 0x00000c4901007387 */ /* 0x000fe80000100800 */
[----:B------:R-:W-:Y:S01]  /*2730*/  STL [R1+0x8], R74 ;  /* 0x0000084a01007387 */ /* 0x000fe20000100800 */
[----:B------:R-:W-:-:S03]  /*2740*/  FMUL.FTZ R76, R78, UR7 ;  /* 0x000000074e4c7c20 */ /* 0x000fc60008410000 */
[----:B------:R-:W-:Y:S04]  /*2750*/  STL [R1+0x4], R75 ;  /* 0x0000044b01007387 */ /* 0x000fe80000100800 */
[----:B------:R-:W-:Y:S04]  /*2760*/  STL [R1], R77 ;  /* 0x0000004d01007387 */ /* 0x000fe80000100800 */
[----:B------:R0:W-:Y:S04]  /*2770*/  STL [R1+0x7c], R42 ;  /* 0x00007c2a01007387 */ /* 0x0001e80000100800 */
[----:B------:R1:W-:Y:S01]  /*2780*/  STL [R1+0x78], R3 ;  /* 0x0000780301007387 */ /* 0x0003e20000100800 */
[----:B------:R-:W-:-:S02]  /*2790*/  IMAD.U32 R22, R22, 0x10000, RZ ;  /* 0x0001000016167824 */ /* 0x000fc400078e00ff */
[----:B0-----:R-:W-:Y:S01]  /*27a0*/  FMUL.FTZ R42, R43, UR7 ;  /* 0x000000072b2a7c20 */ /* 0x001fe20008410000 */
[----:B-1----:R-:W-:Y:S01]  /*27b0*/  FFMA.FTZ R3, R72, R23, R2 ;  /* 0x0000001748037223 */ /* 0x002fe20000010002 */
[----:B------:R-:W-:Y:S01]  /*27c0*/  FMUL.FTZ R2, R65, UR7 ;  /* 0x0000000741027c20 */ /* 0x000fe20008410000 */
[----:B------:R-:W-:Y:S01]  /*27d0*/  STL [R1+0x74], R76 ;  /* 0x0000744c01007387 */ /* 0x000fe20000100800 */
[----:B------:R-:W-:-:S03]  /*27e0*/  FMUL.FTZ R43, R66, UR7 ;  /* 0x00000007422b7c20 */ /* 0x000fc60008410000 */
[----:B------:R0:W-:Y:S01]  /*27f0*/  STL [R1+0x70], R42 ;  /* 0x0000702a01007387 */ /* 0x0001e20000100800 */
[----:B------:R-:W-:-:S03]  /*2800*/  SHF.L.U32 R21, R21, 0x10, RZ ;  /* 0x0000001015157819 */ /* 0x000fc600000006ff */
[----:B------:R1:W-:Y:S01]  /*2810*/  STL [R1+0x6c], R2 ;  /* 0x00006c0201007387 */ /* 0x0003e20000100800 */
[----:B0-----:R-:W-:-:S03]  /*2820*/  FMUL.FTZ R42, R67, UR7 ;  /* 0x00000007432a7c20 */ /* 0x001fc60008410000 */
[----:B------:R0:W-:Y:S01]  /*2830*/  STL [R1+0x68], R43 ;  /* 0x0000682b01007387 */ /* 0x0001e20000100800 */
[----:B-1----:R-:W-:Y:S01]  /*2840*/  FFMA.FTZ R2, R73, R22, R3 ;  /* 0x0000001649027223 */ /* 0x002fe20000010003 */
[----:B------:R-:W-:Y:S02]  /*2850*/  FMUL.FTZ R3, R68, UR7 ;  /* 0x0000000744037c20 */ /* 0x000fe40008410000 */
[----:B------:R1:W-:Y:S01]  /*2860*/  STL [R1+0x64], R42 ;  /* 0x0000642a01007387 */ /* 0x0003e20000100800 */
[----:B0-----:R-:W-:-:S03]  /*2870*/  FMUL.FTZ R43, R69, UR7 ;  /* 0x00000007452b7c20 */ /* 0x001fc60008410000 */
[----:B------:R0:W-:Y:S01]  /*2880*/  STL [R1+0x60], R3 ;  /* 0x0000600301007387 */ /* 0x0001e20000100800 */
[----:B-1----:R-:W-:Y:S01]  /*2890*/  FMUL.FTZ R42, R70, UR7 ;  /* 0x00000007462a7c20 */ /* 0x002fe20008410000 */
[----:B------:R-:W-:Y:S02]  /*28a0*/  SHF.L.U32 R20, R20, 0x10, RZ ;  /* 0x0000001014147819 */ /* 0x000fe400000006ff */
[----:B------:R1:W-:Y:S01]  /*28b0*/  STL [R1+0x5c], R43 ;  /* 0x00005c2b01007387 */ /* 0x0003e20000100800 */
[----:B0-----:R-:W-:Y:S01]  /*28c0*/  FFMA.FTZ R3, R74, R21, R2 ;  /* 0x000000154a037223 */ /* 0x001fe20000010002 */
[----:B------:R-:W-:Y:S02]  /*28d0*/  FMUL.FTZ R2, R71, UR7 ;  /* 0x0000000747027c20 */ /* 0x000fe40008410000 */
[----:B------:R0:W-:Y:S01]  /*28e0*/  STL [R1+0x58], R42 ;  /* 0x0000582a01007387 */ /* 0x0001e20000100800 */
[----:B-1----:R-:W-:-:S03]  /*28f0*/  FMUL.FTZ R43, R72, UR7 ;  /* 0x00000007482b7c20 */ /* 0x002fc60008410000 */
[----:B------:R1:W-:Y:S01]  /*2900*/  STL [R1+0x54], R2 ;  /* 0x0000540201007387 */ /* 0x0003e20000100800 */
[----:B------:R-:W-:Y:S02]  /*2910*/  IMAD.U32 R19, R19, 0x10000, RZ ;  /* 0x0001000013137824 */ /* 0x000fe400078e00ff */
[----:B0-----:R-:W-:Y:S01]  /*2920*/  FMUL.FTZ R42, R73, UR7 ;  /* 0x00000007492a7c20 */ /* 0x001fe20008410000 */
        /* <DEDUP_REMOVED lines=20> */
[----:B------:R-:W-:Y:S01]  /*2a70*/  IMAD.MOV.U32 R35, RZ, RZ, RZ ;  /* 0x000000ffff237224 */ /* 0x000fe200078e00ff */
[----:B------:R-:W-:Y:S06]  /*2a80*/  BAR.SYNC.DEFER_BLOCKING 0x0 ;  /* 0x0000000000007b1d */ /* 0x000fec0000010000 */
[----:B0-----:R-:W-:Y:S05]  /*2a90*/  BRA.U !UP0, `(.L_x_765) ;  /* 0x0000004508887547 */ /* 0x001fea000b800000 */
[----:B------:R-:W0:Y:S01]  /*2aa0*/  S2UR UR21, SR_CTAID.Y ;  /* 0x00000000001579c3 */ /* 0x000e220000002600 */
[----:B------:R-:W-:Y:S01]  /*2ab0*/  UIMAD UR23, UR10, -0x800, UR22 ;  /* 0xfffff8000a1778a4 */ /* 0x000fe2000f8e0216 */
[----:B------:R-:W-:Y:S01]  /*2ac0*/  IMAD.U32 R43, R18, 0x10000, RZ ;  /* 0x00010000122b7824 */ /* 0x000fe200078e00ff */
[----:B------:R-:W0:Y:S01]  /*2ad0*/  LDCU.64 UR24, c[0x0][0x3a0] ;  /* 0x00007400ff1877ac */ /* 0x000e220008000a00 */
[----:B------:R-:W1:Y:S01]  /*2ae0*/  S2R R18, SR_TID.X ;  /* 0x0000000000127919 */ /* 0x000e620000002100 */
[----:B------:R-:W-:Y:S01]  /*2af0*/  SHF.L.U32 R11, R11, 0x10, RZ ;  /* 0x000000100b0b7819 */ /* 0x000fe200000006ff */
[----:B------:R-:W-:Y:S01]  /*2b00*/  IMAD.U32 R10, R10, 0x10000, RZ ;  /* 0x000100000a0a7824 */ /* 0x000fe200078e00ff */
[----:B------:R-:W-:Y:S01]  /*2b10*/  UIADD3 UR23, UPT, UPT, UR23, 0x800, URZ ;  /* 0x0000080017177890 */ /* 0x000fe2000fffe0ff */
[----:B------:R-:W-:Y:S01]  /*2b20*/  SHF.L.U32 R9, R9, 0x10, RZ ;  /* 0x0000001009097819 */ /* 0x000fe200000006ff */
[----:B------:R-:W-:Y:S01]  /*2b30*/  UISETP.NE.AND UP0, UPT, UR10, 0x1, UPT ;  /* 0x000000010a00788c */ /* 0x000fe2000bf05270 */
[----:B------:R-:W-:Y:S01]  /*2b40*/  IMAD.U32 R12, R12, 0x10000, RZ ;  /* 0x000100000c0c7824 */ /* 0x000fe200078e00ff */
[----:B------:R-:W-:Y:S01]  /*2b50*/  SHF.L.U32 R3, R15, 0x10, RZ ;  /* 0x000000100f037819 */ /* 0x000fe200000006ff */
[----:B------:R-:W-:Y:S01]  /*2b60*/  IMAD.U32 R2, R14, 0x10000, RZ ;  /* 0x000100000e027824 */ /* 0x000fe200078e00ff */
[----:B------:R-:W-:Y:S01]  /*2b70*/  ISETP.GE.AND P0, PT, R64, UR23, PT ;  /* 0x0000001740007c0c */ /* 0x000fe2000bf06270 */
        /* <DEDUP_REMOVED lines=10> */
[----:B------:R-:W-:Y:S01]  /*2c20*/  FADD.FTZ R15, R11, UR6 ;  /* 0x000000060b0f7e21 */ /* 0x000fe20008010000 */
[----:B------:R-:W-:Y:S01]  /*2c30*/  SHF.L.U32 R5, R5, 0x10, RZ ;  /* 0x0000001005057819 */ /* 0x000fe200000006ff */
[----:B------:R-:W-:Y:S01]  /*2c40*/  FADD.FTZ R14, R12, UR6 ;  /* 0x000000060c0e7e21 */ /* 0x000fe20008010000 */
[----:B------:R-:W-:Y:S01]  /*2c50*/  SHF.L.U32 R50, R7, 0x10, RZ ;  /* 0x0000001007327819 */ /* 0x000fe200000006ff */
[----:B0-----:R-:W-:Y:S01]  /*2c60*/  UIMAD.WIDE.U32 UR12, UR21, UR24, URZ ;  /* 0x00000018150c72a5 */ /* 0x001fe2000f8e00ff */
[----:B------:R-:W-:Y:S01]  /*2c70*/  LOP3.LUT R0, R0, 0xfffffffb, RZ, 0xc0, !PT ;  /* 0xfffffffb00007812 */ /* 0x000fe200078ec0ff */
[----:B------:R-:W-:Y:S01]  /*2c80*/  FADD.FTZ R17, R9, UR6 ;  /* 0x0000000609117e21 */ /* 0x000fe20008010000 */
[----:B------:R-:W-:Y:S01]  /*2c90*/  FADD.FTZ R12, R2, UR6 ;  /* 0x00000006020c7e21 */ /* 0x000fe20008010000 */
[----:B------:R-:W-:Y:S01]  /*2ca0*/  FADD.FTZ R11, R3, UR6 ;  /* 0x00000006030b7e21 */ /* 0x000fe20008010000 */
[----:B------:R-:W-:Y:S01]  /*2cb0*/  FADD.FTZ R10, R4, UR6 ;  /* 0x00000006040a7e21 */ /* 0x000fe20008010000 */
[----:B------:R-:W-:Y:S01]  /*2cc0*/  MOV R48, RZ ;  /* 0x000000ff00307202 */ /* 0x000fe20000000f00 */
[----:B------:R-:W-:Y:S01]  /*2cd0*/  FADD.FTZ R13, R13, UR6 ;  /* 0x000000060d0d7e21 */ /* 0x000fe20008010000 */
[----:B------:R-:W-:Y:S01]  /*2ce0*/  FADD.FTZ R9, R42, UR6 ;  /* 0x000000062a097e21 */ /* 0x000fe20008010000 */
[----:B------:R-:W-:Y:S01]  /*2cf0*/  FADD.FTZ R8, R43, UR6 ;  /* 0x000000062b087e21 */ /* 0x000fe20008010000 */
[----:B------:R-:W-:Y:S01]  /*2d00*/  FADD.FTZ R7, R40, UR6 ;  /* 0x0000000628077e21 */ /* 0x000fe20008010000 */
[----:B------:R-:W-:Y:S01]  /*2d10*/  FADD.FTZ R6, R41, UR6 ;  /* 0x0000000629067e21 */ /* 0x000fe20008010000 */
[----:B------:R-:W-:Y:S01]  /*2d20*/  @P0 LOP3.LUT R0, R0, 0x4, RZ, 0xfc, !PT ;  /* 0x0000000400000812 */ /* 0x000fe200078efcff */
[----:B------:R-:W-:Y:S01]  /*2d30*/  FADD.FTZ R5, R5, UR6 ;  /* 0x0000000605057e21 */ /* 0x000fe20008010000 */
[----:B------:R-:W-:Y:S01]  /*2d40*/  FADD.FTZ R4, R49, UR6 ;  /* 0x0000000631047e21 */ /* 0x000fe20008010000 */
[----:B------:R-:W-:Y:S01]  /*2d50*/  FADD.FTZ R3, R50, UR6 ;  /* 0x0000000632037e21 */ /* 0x000fe20008010000 */
[----:B------:R-:W-:Y:S01]  /*2d60*/  FADD.FTZ R2, R51, UR6 ;  /* 0x0000000633027e21 */ /* 0x000fe20008010000 */
[----:B------:R-:W-:Y:S01]  /*2d70*/  UIMAD UR21, UR21, UR25, UR13 ;  /* 0x00000019151572a4 */ /* 0x000fe2000f8e020d */
[----:B------:R-:W0:Y:S01]  /*2d80*/  LDCU UR47, c[0x0][0x394] ;  /* 0x00007280ff2f77ac */ /* 0x000e220008000800 */
        /* <DEDUP_REMOVED lines=8> */
[----:B------:R-:W0:Y:S01]  /*2e10*/  LDCU.64 UR40, c[0x0][0x4c0] ;  /* 0x00009800ff2877ac */ /* 0x000e220008000a00 */
[----:B------:R-:W0:Y:S01]  /*2e20*/  LDCU.64 UR42, c[0x0][0x4d0] ;  /* 0x00009a00ff2a77ac */ /* 0x000e220008000a00 */
[----:B------:R-:W0:Y:S01]  /*2e30*/  LDCU.64 UR44, c[0x0][0x538] ;  /* 0x0000a700ff2c77ac */ /* 0x000e220008000a00 */
[----:B-1----:R-:W-:-:S05]  /*2e40*/  UMOV UR8, URZ ;  /* 0x000000ff00087c82 */ /* 0x002fca0008000000 */
.L_x_810:
[----:B------:R-:W-:Y:S01]  /*2e50*/  MOV R41, RZ ;  /* 0x000000ff00297202 */ /* 0x000fe20000000f00 */
[----:B0-----:R-:W-:Y:S01]  /*2e60*/  IMAD.U32 R43, RZ, RZ, UR32 ;  /* 0x00000020ff2b7e24 */ /* 0x001fe2000f8e00ff */
[----:B------:R-:W5:Y:S01]  /*2e70*/  LDL R80, [R1+0xfc] ;  /* 0x0000fc0001507983 */ /* 0x000f620000100800 */
[----:B------:R-:W-:Y:S01]  /*2e80*/  IMAD.MOV.U32 R40, RZ, RZ, R64 ;  /* 0x000000ffff287224 */ /* 0x000fe200078e0040 */
[----:B------:R-:W-:Y:S02]  /*2e90*/  MOV R49, UR33 ;  /* 0x0000002100317c02 */ /* 0x000fe40008000f00 */
[----:B------:R-:W-:Y:S01]  /*2ea0*/  LOP3.LUT P6, RZ, R0, 0x4, RZ, 0xc0, !PT ;  /* 0x0000000400ff7812 */ /* 0x000fe200078cc0ff */
[----:B------:R-:W-:Y:S01]  /*2eb0*/  IMAD.WIDE.U32 R42, R43, UR8, R40 ;  /* 0x000000082b2a7c25 */ /* 0x000fe2000f8e0028 */
[C---:B------:R-:W-:Y:S01]  /*2ec0*/  LOP3.LUT R50, R64.reuse, 0x1c0, RZ, 0xfc, !PT ;  /* 0x000001c040327812 */ /* 0x040fe200078efcff */
[----:B------:R-:W2:Y:S01]  /*2ed0*/  LDL R79, [R1+0xf8] ;  /* 0x0000f800014f7983 */ /* 0x000ea20000100800 */
[----:B------:R-:W-:Y:S01]  /*2ee0*/  LOP3.LUT R63, R64, 0x20, RZ, 0xfc, !PT ;  /* 0x00000020403f7812 */ /* 0x000fe200078efcff */
[----:B------:R-:W-:Y:S01]  /*2ef0*/  IMAD R41, R49, UR8, R43 ;  /* 0x0000000831297c24 */ /* 0x000fe2000f8e022b */
[----:B------:R-:W-:Y:S01]  /*2f00*/  LEA R40, P0, R42, UR19, 0x1 ;  /* 0x000000132a287c11 */ /* 0x000fe2000f8008ff */
[----:B------:R-:W3:Y:S01]  /*2f10*/  LDL R78, [R1+0xf4] ;  /* 0x0000f400014e7983 */ /* 0x000ee20000100800 */
[----:B------:R-:W-:-:S02]  /*2f20*/  LOP3.LUT R62, R64, 0x40, RZ, 0xfc, !PT ;  /* 0x00000040403e7812 */ /* 0x000fc400078efcff */
[----:B------:R-:W-:Y:S01]  /*2f30*/  LOP3.LUT R60, R64, 0x80, RZ, 0xfc, !PT ;  /* 0x00000080403c7812 */ /* 0x000fe200078efcff */
[----:B------:R-:W3:Y:S01]  /*2f40*/  LDL R77, [R1+0xf0] ;  /* 0x0000f000014d7983 */ /* 0x000ee20000100800 */
[----:B------:R-:W-:Y:S02]  /*2f50*/  ISETP.GE.AND P4, PT, R50, UR23, PT ;  /* 0x0000001732007c0c */ /* 0x000fe4000bf86270 */
[----:B------:R-:W-:Y:S01]  /*2f60*/  ISETP.GE.AND P5, PT, R63, UR23, PT ;  /* 0x000000173f007c0c */ /* 0x000fe2000bfa6270 */
[----:B------:R-:W3:Y:S01]  /*2f70*/  LDL R88, [R1+0xec] ;  /* 0x0000ec0001587983 */ /* 0x000ee20000100800 */
[----:B------:R-:W-:Y:S02]  /*2f80*/  LEA.HI.X R41, R42, UR20, R41, 0x1, P0 ;  /* 0x000000142a297c11 */ /* 0x000fe400080f0c29 */
[----:B------:R-:W-:Y:S01]  /*2f90*/  LOP3.LUT R61, R64, 0x60, RZ, 0xfc, !PT ;  /* 0x00000060403d7812 */ /* 0x000fe200078efcff */
[----:B------:R-:W3:Y:S01]  /*2fa0*/  LDL R87, [R1+0xe8] ;  /* 0x0000e80001577983 */ /* 0x000ee20000100800 */
[----:B------:R-:W-:-:S02]  /*2fb0*/  ISETP.GE.AND P0, PT, R62, UR23, PT ;  /* 0x000000173e007c0c */ /* 0x000fc4000bf06270 */
[----:B------:R-:W-:Y:S01]  /*2fc0*/  ISETP.GE.AND P3, PT, R60, UR23, PT ;  /* 0x000000173c007c0c */ /* 0x000fe2000bf66270 */
[----:B------:R-:W4:Y:S01]  /*2fd0*/  @!P6 LDG.E.U16 R49, desc[UR26][R40.64] ;  /* 0x0000001a2831e981 */ /* 0x000f22000c1e1500 */
[----:B------:R-:W-:-:S03]  /*2fe0*/  ISETP.GE.AND P2, PT, R61, UR23, PT ;  /* 0x000000173d007c0c */ /* 0x000fc6000bf46270 */
[----:B------:R-:W5:Y:S04]  /*2ff0*/  @!P4 LDG.E.U16 R70, desc[UR26][R40.64+0x380] ;  /* 0x0003801a2846c981 */ /* 0x000f68000c1e1500 */
[----:B------:R-:W2:Y:S04]  /*3000*/  @!P5 LDG.E.U16 R66, desc[UR26][R40.64+0x40] ;  /* 0x0000401a2842d981 */ /* 0x000ea8000c1e1500 */
[----:B-1----:R-:W3:Y:S04]  /*3010*/  @!P0 LDG.E.U16 R65, desc[UR26][R40.64+0x80] ;  /* 0x0000801a28418981 */ /* 0x002ee8000c1e1500 */
[----:B------:R-:W3:Y:S04]  /*3020*/  @!P3 LDG.E.U16 R68, desc[UR26][R40.64+0x100] ;  /* 0x0001001a2844b981 */ /* 0x000ee8000c1e1500 */
[----:B------:R-:W3:Y:S01]  /*3030*/  @!P2 LDG.E.U16 R67, desc[UR26][R40.64+0xc0] ;  /* 0x0000c01a2843a981 */ /* 0x000ee2000c1e1500 */
[----:B------:R-:W-:Y:S01]  /*3040*/  @!P4 IMAD.SHL.U32 R43, R18, 0x10, RZ ;  /* 0x00000010122bc824 */ /* 0x000fe200078e00ff */
[----:B------:R-:W-:-:S02]  /*3050*/  LOP3.LUT R58, R64, 0xc0, RZ, 0xfc, !PT ;  /* 0x000000c0403a7812 */ /* 0x000fc400078efcff */
[C---:B------:R-:W-:Y:S01]  /*3060*/  LOP3.LUT R59, R64.reuse, 0xa0, RZ, 0xfc, !PT ;  /* 0x000000a0403b7812 */ /* 0x040fe200078efcff */
[----:B------:R-:W3:Y:S01]  /*3070*/  LDL R86, [R1+0xe4] ;  /* 0x0000e40001567983 */ /* 0x000ee20000100800 */
[----:B------:R-:W-:Y:S02]  /*3080*/  @!P4 LOP3.LUT R69, R43, 0x3e00, RZ, 0xc0, !PT ;  /* 0x00003e002b45c812 */ /* 0x000fe400078ec0ff */
[----:B------:R-:W-:Y:S02]  /*3090*/  CS2R R42, SRZ ;  /* 0x00000000002a7805 */ /* 0x000fe4000001ff00 */
[C---:B------:R-:W-:Y:S01]  /*30a0*/  LOP3.LUT R57, R64.reuse, 0xe0, RZ, 0xfc, !PT ;  /* 0x000000e040397812 */ /* 0x040fe200078efcff */
[----:B------:R-:W3:Y:S01]  /*30b0*/  LDL R85, [R1+0xe0] ;  /* 0x0000e00001557983 */ /* 0x000ee20000100800 */
[C---:B------:R-:W-:Y:S02]  /*30c0*/  LOP3.LUT R56, R64.reuse, 0x100, RZ, 0xfc, !PT ;  /* 0x0000010040387812 */ /* 0x040fe400078efcff */
[C---:B------:R-:W-:Y:S01]  /*30d0*/  LOP3.LUT R55, R64.reuse, 0x120, RZ, 0xfc, !PT ;  /* 0x0000012040377812 */ /* 0x040fe200078efcff */
[----:B------:R-:W3:Y:S01]  /*30e0*/  LDL R84, [R1+0xdc] ;  /* 0x0000dc0001547983 */ /* 0x000ee20000100800 */
[----:B------:R-:W-:-:S02]  /*30f0*/  LOP3.LUT R54, R64, 0x140, RZ, 0xfc, !PT ;  /* 0x0000014040367812 */ /* 0x000fc400078efcff */
[C---:B------:R-:W-:Y:S01]  /*3100*/  LOP3.LUT R53, R64.reuse, 0x160, RZ, 0xfc, !PT ;  /* 0x0000016040357812 */ /* 0x040fe200078efcff */
[----:B------:R-:W3:Y:S01]  /*3110*/  LDL R83, [R1+0xd8] ;  /* 0x0000d80001537983 */ /* 0x000ee20000100800 */
[C---:B------:R-:W-:Y:S02]  /*3120*/  LOP3.LUT R52, R64.reuse, 0x180, RZ, 0xfc, !PT ;  /* 0x0000018040347812 */ /* 0x040fe400078efcff */
[----:B------:R-:W-:Y:S01]  /*3130*/  LOP3.LUT R51, R64, 0x1a0, RZ, 0xfc, !PT ;  /* 0x000001a040337812 */ /* 0x000fe200078efcff */
[----:B------:R-:W-:Y:S01]  /*3140*/  UMOV UR24, UR12 ;  /* 0x0000000c00187c82 */ /* 0x000fe20008000000 */
[----:B------:R-:W-:Y:S01]  /*3150*/  @!P4 LOP3.LUT R64, R69, 0x1f, R18, 0xf8, !PT ;  /* 0x0000001f4540c812 */ /* 0x000fe200078ef812 */
[----:B------:R-:W-:Y:S01]  /*3160*/  HFMA2 R18, -RZ, RZ, 0, 0 ;  /* 0x00000000ff127431 */ /* 0x000fe200000001ff */
[----:B------:R-:W-:Y:S01]  /*3170*/  UMOV UR25, UR21 ;  /* 0x0000001500197c82 */ /* 0x000fe20008000000 */
        /* <DEDUP_REMOVED lines=8> */
[----:B----4-:R-:W-:-:S02]  /*3200*/  @!P6 PRMT R43, R49, 0x5410, RZ ;  /* 0x00005410312be816 */ /* 0x010fc400000000ff */
[----:B-----5:R-:W-:Y:S02]  /*3210*/  @!P4 PRMT R42, R70, 0x5410, RZ ;  /* 0x00005410462ac816 */ /* 0x020fe400000000ff */
[----:B------:R-:W-:Y:S02]  /*3220*/  ISETP.GE.AND P4, PT, R58, UR23, PT ;  /* 0x000000173a007c0c */ /* 0x000fe4000bf86270 */
[----:B--2---:R-:W-:Y:S01]  /*3230*/  @!P5 PRMT R43, R43, 0x5410, R66 ;  /* 0x000054102b2bd816 */ /* 0x004fe20000000042 */
[----:B------:R-:W-:Y:S01]  /*3240*/  IMAD.MOV.U32 R66, RZ, RZ, RZ ;  /* 0x000000ffff427224 */ /* 0x000fe200078e00ff */
[----:B------:R-:W-:Y:S02]  /*3250*/  ISETP.GE.AND P5, PT, R59, UR23, PT ;  /* 0x000000173b007c0c */ /* 0x000fe4000bfa6270 */
[----:B---3--:R-:W-:Y:S02]  /*3260*/  @!P0 PRMT R18, R65, 0x5410, RZ ;  /* 0x0000541041128816 */ /* 0x008fe400000000ff */
[----:B------:R-:W-:-:S02]  /*3270*/  @!P3 PRMT R66, R68, 0x5410, RZ ;  /* 0x000054104442b816 */ /* 0x000fc400000000ff */
[----:B------:R-:W-:Y:S02]  /*3280*/  ISETP.GE.AND P3, PT, R56, UR23, PT ;  /* 0x0000001738007c0c */ /* 0x000fe4000bf66270 */
[----:B------:R-:W-:Y:S02]  /*3290*/  @!P2 PRMT R18, R18, 0x5410, R67 ;  /* 0x000054101212a816 */ /* 0x000fe40000000043 */
[----:B------:R-:W-:Y:S01]  /*32a0*/  ISETP.GE.AND P0, PT, R57, UR23, PT ;  /* 0x0000001739007c0c */ /* 0x000fe2000bf06270 */
[----:B------:R-:W2:Y:S01]  /*32b0*/  @!P4 LDG.E.U16 R67, desc[UR26][R40.64+0x180] ;  /* 0x0001801a2843c981 */ /* 0x000ea2000c1e1500 */
[----:B------:R-:W-:-:S03]  /*32c0*/  ISETP.GE.AND P2, PT, R55, UR23, PT ;  /* 0x0000001737007c0c */ /* 0x000fc6000bf46270 */
[----:B------:R-:W3:Y:S04]  /*32d0*/  @!P5 LDG.E.U16 R49, desc[UR26][R40.64+0x140] ;  /* 0x0001401a2831d981 */ /* 0x000ee8000c1e1500 */
[----:B------:R-:W4:Y:S04]  /*32e0*/  @!P3 LDG.E.U16 R69, desc[UR26][R40.64+0x200] ;  /* 0x0002001a2845b981 */ /* 0x000f28000c1e1500 */
[----:B------:R-:W5:Y:S04]  /*32f0*/  @!P0 LDG.E.U16 R68, desc[UR26][R40.64+0x1c0] ;  /* 0x0001c01a28448981 */ /* 0x000f68000c1e1500 */
[----:B------:R-:W5:Y:S01]  /*3300*/  @!P2 LDG.E.U16 R70, desc[UR26][R40.64+0x240] ;  /* 0x0002401a2846a981 */ /* 0x000f62000c1e1500 */
[----:B------:R-:W-:Y:S01]  /*3310*/  MOV R65, RZ ;  /* 0x000000ff00417202 */ /* 0x000fe20000000f00 */
[----:B------:R-:W-:-:S04]  /*3320*/  UIMAD.WIDE.U32 UR24, UR8, UR28, UR24 ;  /* 0x0000001c081872a5 */ /* 0x000fc8000f8e0018 */
[----:B------:R-:W-:Y:S02]  /*3330*/  UIMAD UR25, UR8, UR29, UR25 ;  /* 0x0000001d081972a4 */ /* 0x000fe4000f8e0219 */
[----:B------:R-:W-:-:S04]  /*3340*/  ULEA UR46, UP0, UR24, UR30, 0x2 ;  /* 0x0000001e182e7291 */ /* 0x000fc8000f8010ff */
[----:B------:R-:W-:Y:S01]  /*3350*/  ULEA.HI.X UR24, UR24, UR31, UR25, 0x2, UP0 ;  /* 0x0000001f18187291 */ /* 0x000fe200080f1419 */
[----:B------:R0:W-:Y:S04]  /*3360*/  STS.U16 [R80], R43 ;  /* 0x0000002b50007388 */ /* 0x0001e80000000400 */
[----:B0-----:R-:W5:Y:S01]  /*3370*/  LDL R80, [R1+0xcc] ;  /* 0x0000cc0001507983 */ /* 0x001f620000100800 */
[----:B--2---:R-:W-:Y:S01]  /*3380*/  @!P4 PRMT R65, R67, 0x5410, RZ ;  /* 0x000054104341c816 */ /* 0x004fe200000000ff */
[----:B------:R-:W-:Y:S01]  /*3390*/  IMAD.MOV.U32 R67, RZ, RZ, RZ ;  /* 0x000000ffff437224 */ /* 0x000fe200078e00ff */
[----:B---3--:R-:W-:Y:S02]  /*33a0*/  @!P5 PRMT R66, R66, 0x5410, R49 ;  /* 0x000054104242d816 */ /* 0x008fe40000000031 */
[----:B------:R-:W-:-:S02]  /*33b0*/  LOP3.LUT R49, R64, 0x1e0, RZ, 0xfc, !PT ;  /* 0x000001e040317812 */ /* 0x000fc400078efcff */
[----:B----4-:R-:W-:Y:S02]  /*33c0*/  @!P3 PRMT R67, R69, 0x5410, RZ ;  /* 0x000054104543b816 */ /* 0x010fe400000000ff */
[----:B------:R-:W-:Y:S02]  /*33d0*/  ISETP.GE.AND P5, PT, R54, UR23, PT ;  /* 0x0000001736007c0c */ /* 0x000fe4000bfa6270 */
[----:B-----5:R-:W-:Y:S02]  /*33e0*/  @!P0 PRMT R65, R65, 0x5410, R68 ;  /* 0x0000541041418816 */ /* 0x020fe40000000044 */
[----:B------:R-:W-:Y:S02]  /*33f0*/  ISETP.GE.AND P4, PT, R53, UR23, PT ;  /* 0x0000001735007c0c */ /* 0x000fe4000bf86270 */
[----:B------:R-:W-:Y:S02]  /*3400*/  @!P2 PRMT R67, R67, 0x5410, R70 ;  /* 0x000054104343a816 */ /* 0x000fe40000000046 */
[----:B------:R-:W-:-:S02]  /*3410*/  ISETP.GE.AND P0, PT, R52, UR23, PT ;  /* 0x0000001734007c0c */ /* 0x000fc4000bf06270 */
[----:B------:R-:W-:Y:S02]  /*3420*/  ISETP.GE.AND P2, PT, R51, UR23, PT ;  /* 0x0000001733007c0c */ /* 0x000fe4000bf46270 */
[----:B------:R-:W-:Y:S01]  /*3430*/  ISETP.GE.AND P3, PT, R49, UR23, PT ;  /* 0x0000001731007c0c */ /* 0x000fe2000bf66270 */
[----:B------:R-:W2:Y:S04]  /*3440*/  @!P5 LDG.E.U16 R76, desc[UR26][R40.64+0x280] ;  /* 0x0002801a284cd981 */ /* 0x000ea8000c1e1500 */
[----:B------:R-:W3:Y:S04]  /*3450*/  @!P4 LDG.E.U16 R69, desc[UR26][R40.64+0x2c0] ;  /* 0x0002c01a2845c981 */ /* 0x000ee8000c1e1500 */
[----:B------:R-:W4:Y:S04]  /*3460*/  @!P0 LDG.E.U16 R70, desc[UR26][R40.64+0x300] ;  /* 0x0003001a28468981 */ /* 0x000f28000c1e1500 */
[----:B------:R-:W5:Y:S04]  /*3470*/  @!P2 LDG.E.U16 R72, desc[UR26][R40.64+0x340] ;  /* 0x0003401a2848a981 */ /* 0x000f68000c1e1500 */
[----:B------:R0:W2:Y:S02]  /*3480*/  @!P3 LDG.E.U16 R71, desc[UR26][R40.64+0x3c0] ;  /* 0x0003c01a2847b981 */ /* 0x0000a4000c1e1500 */
[----:B0-----:R-:W-:Y:S01]  /*3490*/  MOV R40, UR46 ;  /* 0x0000002e00287c02 */ /* 0x001fe20008000f00 */
[----:B------:R-:W-:-:S05]  /*34a0*/  IMAD.U32 R41, RZ, RZ, UR24 ;  /* 0x00000018ff297e24 */ /* 0x000fca000f8e00ff */
[----:B------:R0:W5:Y:S02]  /*34b0*/  LDG.E R73, desc[UR26][R40.64] ;  /* 0x0000001a28497981 */ /* 0x000164000c1e1900 */
[----:B0-----:R-:W-:-:S05]  /*34c0*/  PRMT R41, R43, 0x7632, R41 ;  /* 0x000076322b297816 */ /* 0x001fca0000000029 */
[----:B------:R0:W-:Y:S04]  /*34d0*/  STS.U16 [R79+0x40], R41 ;  /* 0x000040294f007388 */ /* 0x0001e80000000400 */
[----:B------:R1:W-:Y:S04]  /*34e0*/  STS.U16 [R78+0x80], R18 ;  /* 0x000080124e007388 */ /* 0x0003e80000000400 */
[----:B0-----:R-:W5:Y:S04]  /*34f0*/  LDL R79, [R1+0xc8] ;  /* 0x0000c800014f7983 */ /* 0x001f680000100800 */
[----:B-1----:R-:W5:Y:S01]  /*3500*/  LDL R78, [R1+0xc4] ;  /* 0x0000c400014e7983 */ /* 0x002f620000100800 */
[----:B------:R-:W-:Y:S01]  /*3510*/  HFMA2 R68, -RZ, RZ, 0, 0 ;  /* 0x00000000ff447431 */ /* 0x000fe200000001ff */
[----:B------:R-:W-:Y:S01]  /*3520*/  PRMT R74, R18, 0x7632, R74 ;  /* 0x00007632124a7816 */ /* 0x000fe2000000004a */
[----:B------:R-:W-:Y:S01]  /*3530*/  IMAD.MOV.U32 R43, RZ, RZ, RZ ;  /* 0x000000ffff2b7224 */ /* 0x000fe200078e00ff */
[----:B------:R-:W-:-:S02]  /*3540*/  PRMT R75, R66, 0x7632, R75 ;  /* 0x00007632424b7816 */ /* 0x000fc4000000004b */
[----:B------:R-:W-:Y:S01]  /*3550*/  PRMT R40, R65, 0x7632, R40 ;  /* 0x0000763241287816 */ /* 0x000fe20000000028 */
[----:B------:R0:W-:Y:S01]  /*3560*/  STS.U16 [R77+0xc0], R74 ;  /* 0x0000c04a4d007388 */ /* 0x0001e20000000400 */
[----:B------:R-:W-:-:S03]  /*3570*/  PRMT R18, R67, 0x7632, R18 ;  /* 0x0000763243127816 */ /* 0x000fc60000000012 */
[----:B------:R-:W-:Y:S04]  /*3580*/  STS.U16 [R88+0x100], R66 ;  /* 0x0001004258007388 */ /* 0x000fe80000000400 */
[----:B------:R-:W-:Y:S04]  /*3590*/  STS.U16 [R87+0x140], R75 ;  /* 0x0001404b57007388 */ /* 0x000fe80000000400 */
[----:B------:R-:W-:Y:S04]  /*35a0*/  STS.U16 [R86+0x180], R65 ;  /* 0x0001804156007388 */ /* 0x000fe80000000400 */
[----:B------:R-:W-:Y:S04]  /*35b0*/  STS.U16 [R85+0x1c0], R40 ;  /* 0x0001c02855007388 */ /* 0x000fe80000000400 */
[----:B------:R-:W-:Y:S04]  /*35c0*/  STS.U16 [R84+0x200], R67 ;  /* 0x0002004354007388 */ /* 0x000fe80000000400 */
[----:B------:R1:W-:Y:S04]  /*35d0*/  STS.U16 [R83+0x240], R18 ;  /* 0x0002401253007388 */ /* 0x0003e80000000400 */
[----:B0-----:R-:W5:Y:S01]  /*35e0*/  LDL R77, [R1+0xc0] ;  /* 0x0000c000014d7983 */ /* 0x001f620000100800 */
[----:B--2---:R-:W-:-:S02]  /*35f0*/  @!P3 PRMT R42, R42, 0x5410, R71 ;  /* 0x000054102a2ab816 */ /* 0x004fc40000000047 */
[----:B------:R-:W-:Y:S02]  /*3600*/  @!P5 PRMT R68, R76, 0x5410, RZ ;  /* 0x000054104c44d816 */ /* 0x000fe400000000ff */
[----:B----4-:R-:W-:Y:S01]  /*3610*/  @!P0 PRMT R43, R70, 0x5410, RZ ;  /* 0x00005410462b8816 */ /* 0x010fe200000000ff */
[----:B------:R-:W0:Y:S01]  /*3620*/  S2UR UR46, SR_CTAID.Y ;  /* 0x00000000002e79c3 */ /* 0x000e220000002600 */
[----:B---3--:R-:W-:Y:S01]  /*3630*/  @!P4 PRMT R68, R68, 0x5410, R69 ;  /* 0x000054104444c816 */ /* 0x008fe20000000045 */
[----:B-1----:R-:W1:Y:S01]  /*3640*/  S2R R18, SR_TID.X ;  /* 0x0000000000127919 */ /* 0x002e620000002100 */
[----:B-----5:R-:W-:Y:S02]  /*3650*/  @!P2 PRMT R43, R43, 0x5410, R72 ;  /* 0x000054102b2ba816 */ /* 0x020fe40000000048 */
[----:B------:R-:W-:Y:S01]  /*3660*/  PRMT R41, R68, 0x7632, R41 ;  /* 0x0000763244297816 */ /* 0x000fe20000000029 */
[----:B------:R-:W-:Y:S01]  /*3670*/  STS.U16 [R82+0x280], R68 ;  /* 0x0002804452007388 */ /* 0x000fe20000000400 */
[----:B------:R-:W-:-:S03]  /*3680*/  PRMT R65, R43, 0x7632, R65 ;  /* 0x000076322b417816 */ /* 0x000fc60000000041 */
[----:B------:R-:W-:Y:S01]  /*3690*/  STS.U16 [R81+0x2c0], R41 ;  /* 0x0002c02951007388 */ /* 0x000fe20000000400 */
[----:B------:R-:W-:-:S03]  /*36a0*/  PRMT R66, R42, 0x7632, R66 ;  /* 0x000076322a427816 */ /* 0x000fc60000000042 */
[----:B------:R1:W-:Y:S04]  /*36b0*/  STS.U16 [R80+0x300], R43 ;  /* 0x0003002b50007388 */ /* 0x0003e80000000400 */
[----:B------:R-:W2:Y:S04]  /*36c0*/  LDL R76, [R1+0xb8] ;  /* 0x0000b800014c7983 */ /* 0x000ea80000100800 */
[----:B------:R-:W3:Y:S01]  /*36d0*/  LDL R75, [R1+0xb4] ;  /* 0x0000b400014b7983 */ /* 0x000ee20000100800 */
[----:B0-----:R-:W-:-:S03]  /*36e0*/  UIMAD.WIDE.U32 UR24, UR46, UR38, URZ ;  /* 0x000000262e1872a5 */ /* 0x001fc6000f8e00ff */
[----:B------:R-:W4:Y:S04]  /*36f0*/  LDL R74, [R1+0xb0] ;  /* 0x0000b000014a7983 */ /* 0x000f280000100800 */
[----:B------:R-:W5:Y:S01]  /*3700*/  LDL R72, [R1+0xa8] ;  /* 0x0000a80001487983 */ /* 0x000f620000100800 */
[----:B-1----:R-:W-:-:S03]  /*3710*/  IADD3 R43, PT, PT, R18, 0x200, RZ ;  /* 0x00000200122b7810 */ /* 0x002fc60007ffe0ff */
[----:B------:R-:W5:Y:S04]  /*3720*/  LDL R71, [R1+0xa4] ;  /* 0x0000a40001477983 */ /* 0x000f680000100800 */
[----:B------:R0:W-:Y:S04]  /*3730*/  STS.U16 [R79+0x340], R65 ;  /* 0x000340414f007388 */ /* 0x0001e80000000400 */
[----:B------:R1:W-:Y:S01]  /*3740*/  STS.U16 [R78+0x380], R42 ;  /* 0x0003802a4e007388 */ /* 0x0003e20000000400 */
[----:B------:R-:W-:-:S03]  /*3750*/  ISETP.NE.AND P0, PT, R18, RZ, PT ;  /* 0x000000ff1200720c */ /* 0x000fc60003f05270 */
[----:B------:R-:W5:Y:S04]  /*3760*/  LDL R70, [R1+0xa0] ;  /* 0x0000a00001467983 */ /* 0x000f680000100800 */
[----:B0-----:R-:W5:Y:S04]  /*3770*/  LDL R79, [R1+0xac] ;  /* 0x0000ac00014f7983 */ /* 0x001f680000100800 */
[----:B-1----:R-:W5:Y:S01]  /*3780*/  LDL R42, [R1+0xbc] ;  /* 0x0000bc00012a7983 */ /* 0x002f620000100800 */
[----:B------:R-:W-:-:S03]  /*3790*/  UIMAD UR25, UR46, UR39, UR25 ;  /* 0x000000272e1972a4 */ /* 0x000fc6000f8e0219 */
[----:B------:R-:W5:Y:S01]  /*37a0*/  LDL R69, [R1+0x9c] ;  /* 0x00009c0001457983 */ /* 0x000f620000100800 */
[----:B------:R-:W-:-:S03]  /*37b0*/  UIMAD.WIDE.U32 UR24, UR8, UR36, UR24 ;  /* 0x00000024081872a5 */ /* 0x000fc6000f8e0018 */
[----:B------:R-:W5:Y:S01]  /*37c0*/  LDL R68, [R1+0x98] ;  /* 0x0000980001447983 */ /* 0x000f620000100800 */
[----:B------:R-:W-:Y:S02]  /*37d0*/  UIMAD UR25, UR8, UR37, UR25 ;  /* 0x00000025081972a4 */ /* 0x000fe4000f8e0219 */
[----:B------:R-:W-:Y:S01]  /*37e0*/  ULEA UR46, UP0, UR24, UR34, 0x2 ;  /* 0x00000022182e7291 */ /* 0x000fe2000f8010ff */
[----:B------:R-:W5:Y:S03]  /*37f0*/  LDL R67, [R1+0x94] ;  /* 0x0000940001437983 */ /* 0x000f660000100800 */
[----:B------:R-:W-:Y:S01]  /*3800*/  ULEA.HI.X UR24, UR24, UR35, UR25, 0x2, UP0 ;  /* 0x0000002318187291 */ /* 0x000fe200080f1419 */
[----:B------:R-:W5:Y:S01]  /*3810*/  LDL R65, [R1+0x8c] ;  /* 0x00008c0001417983 */ /* 0x000f620000100800 */
[----:B------:R-:W-:-:S03]  /*3820*/  R2UR UR49, R73 ;  /* 0x00000000493172ca */ /* 0x000fc600000e0000 */
[----:B------:R-:W5:Y:S01]  /*3830*/  LDL R88, [R1+0x24] ;  /* 0x0000240001587983 */ /* 0x000f620000100800 */
[----:B------:R-:W-:Y:S01]  /*3840*/  IMAD.U32 R41, RZ, RZ, UR24 ;  /* 0x00000018ff297e24 */ /* 0x000fe2000f8e00ff */
[----:B------:R-:W-:Y:S02]  /*3850*/  ULEA UR24, UR10, 0xffffff00, 0x8 ;  /* 0xffffff000a187891 */ /* 0x000fe4000f8e40ff */
[----:B------:R-:W5:Y:S02]  /*3860*/  LDL R87, [R1+0x20] ;  /* 0x0000200001577983 */ /* 0x000f640000100800 */
[----:B------:R-:W-:Y:S02]  /*3870*/  ULOP3.LUT UR24, UR24, 0x100, URZ, 0xc0, !UPT ;  /* 0x0000010018187892 */ /* 0x000fe4000f8ec0ff */
[----:B------:R-:W5:Y:S02]  /*3880*/  LDL R86, [R1+0x1c] ;  /* 0x00001c0001567983 */ /* 0x000f640000100800 */
[----:B------:R-:W-:Y:S01]  /*3890*/  UIADD3 UR24, UPT, UPT, UR24, UR8, URZ ;  /* 0x0000000818187290 */ /* 0x000fe2000fffe0ff */
[----:B------:R-:W-:Y:S01]  /*38a0*/  MOV R40, UR46 ;  /* 0x0000002e00287c02 */ /* 0x000fe20008000f00 */
[----:B------:R0:W-:Y:S01]  /*38b0*/  STS.U16 [R77+0x3c0], R66 ;  /* 0x0003c0424d007388 */ /* 0x0001e20000000400 */
[----:B------:R-:W-:-:S03]  /*38c0*/  NOP ;  /* 0x0000000000007918 */ /* 0x000fc60000000000 */
[----:B------:R-:W-:Y:S01]  /*38d0*/  IMAD.U32 R78, RZ, RZ, UR24 ;  /* 0x00000018ff4e7e24 */ /* 0x000fe2000f8e00ff */
[----:B------:R1:W5:Y:S04]  /*38e0*/  LDG.E R40, desc[UR26][R40.64] ;  /* 0x0000001a28287981 */ /* 0x000368000c1e1900 */
[----:B------:R-:W-:Y:S01]  /*38f0*/  SEL R78, R78, R43, !P0 ;  /* 0x0000002b4e4e7207 */ /* 0x000fe20004000000 */
[----:B0-----:R-:W5:Y:S04]  /*3900*/  LDL R66, [R1+0x90] ;  /* 0x0000900001427983 */ /* 0x001f680000100800 */
[----:B------:R-:W5:Y:S04]  /*3910*/  LDL R43, [R1+0x88] ;  /* 0x00008800012b7983 */ /* 0x000f680000100800 */
[----:B------:R-:W1:Y:S04]  /*3920*/  LDL R41, [R1+0x80] ;  /* 0x0000800001297983 */ /* 0x000e680000100800 */
[----:B------:R-:W5:Y:S04]  /*3930*/  LDL R85, [R1+0x18] ;  /* 0x0000180001557983 */ /* 0x000f680000100800 */
[----:B------:R-:W5:Y:S04]  /*3940*/  LDL R84, [R1+0x14] ;  /* 0x0000140001547983 */ /* 0x000f680000100800 */
[----:B------:R-:W5:Y:S04]  /*3950*/  LDL R83, [R1+0x10] ;  /* 0x0000100001537983 */ /* 0x000f680000100800 */
[----:B------:R-:W5:Y:S04]  /*3960*/  LDL R82, [R1+0xc] ;  /* 0x00000c0001527983 */ /* 0x000f680000100800 */
[----:B------:R-:W5:Y:S04]  /*3970*/  LDL R81, [R1+0x8] ;  /* 0x0000080001517983 */ /* 0x000f680000100800 */
[----:B------:R-:W5:Y:S01]  /*3980*/  LDL R80, [R1+0x4] ;  /* 0x0000040001507983 */ /* 0x000f620000100800 */
[----:B------:R-:W0:Y:S01]  /*3990*/  S2UR UR46, SR_CgaCtaId ;  /* 0x00000000002e79c3 */ /* 0x000e220000008800 */
[----:B------:R-:W-:Y:S01]  /*39a0*/  MOV R104, UR49 ;  /* 0x0000003100687c02 */ /* 0x000fe20008000f00 */
[----:B------:R-:W-:Y:S01]  /*39b0*/  UMOV UR25, 0x400 ;  /* 0x0000040000197882 */ /* 0x000fe20000000000 */
[----:B------:R-:W-:Y:S01]  /*39c0*/  ISETP.NE.AND P2, PT, R18, 0x7f, PT ;  /* 0x0000007f1200780c */ /* 0x000fe20003f45270 */
[----:B------:R-:W-:Y:S01]  /*39d0*/  BSSY.RECONVERGENT B0, `(.L_x_766) ;  /* 0x0000064000007945 */ /* 0x000fe20003800200 */
[----:B--2---:R-:W-:Y:S04]  /*39e0*/  LDS.U16 R76, [R76+0x2] ;  /* 0x000002004c4c7984 */ /* 0x004fe80000000400 */
[----:B---3--:R-:W-:Y:S04]  /*39f0*/  LDS.U16 R75, [R75+0x4] ;  /* 0x000004004b4b7984 */ /* 0x008fe80000000400 */
[----:B----4-:R-:W-:Y:S04]  /*3a00*/  LDS.U16 R74, [R74+0x6] ;  /* 0x000006004a4a7984 */ /* 0x010fe80000000400 */
[----:B-----5:R-:W-:Y:S04]  /*3a10*/  LDS.U16 R72, [R72+0xa] ;  /* 0x00000a0048487984 */ /* 0x020fe80000000400 */
[----:B------:R-:W-:Y:S04]  /*3a20*/  LDS.U16 R71, [R71+0xc] ;  /* 0x00000c0047477984 */ /* 0x000fe80000000400 */
[----:B------:R-:W-:Y:S04]  /*3a30*/  LDS.U16 R70, [R70+0xe] ;  /* 0x00000e0046467984 */ /* 0x000fe80000000400 */
[----:B------:R2:W-:Y:S04]  /*3a40*/  LDS.U16 R73, [R79+0x8] ;  /* 0x000008004f497984 */ /* 0x0005e80000000400 */
[----:B------:R3:W4:Y:S04]  /*3a50*/  LDS.U16 R77, [R42] ;  /* 0x000000002a4d7984 */ /* 0x0007280000000400 */
[----:B--2---:R-:W2:Y:S04]  /*3a60*/  LDL R79, [R1] ;  /* 0x00000000014f7983 */ /* 0x004ea80000100800 */
[----:B---3--:R-:W3:Y:S04]  /*3a70*/  LDL R42, [R1+0x84] ;  /* 0x00008400012a7983 */ /* 0x008ee80000100800 */
[----:B------:R-:W5:Y:S04]  /*3a80*/  LDS.U16 R69, [R69+0x10] ;  /* 0x0000100045457984 */ /* 0x000f680000000400 */
[----:B------:R-:W5:Y:S04]  /*3a90*/  LDS.U16 R68, [R68+0x12] ;  /* 0x0000120044447984 */ /* 0x000f680000000400 */
[----:B------:R-:W5:Y:S04]  /*3aa0*/  LDS.U16 R67, [R67+0x14] ;  /* 0x0000140043437984 */ /* 0x000f680000000400 */
[----:B------:R-:W-:Y:S01]  /*3ab0*/  LDS.U16 R65, [R65+0x18] ;  /* 0x0000180041417984 */ /* 0x000fe20000000400 */
[----:B------:R-:W-:-:S04]  /*3ac0*/  FMUL.FTZ R104, R104, 1.4426950216293334961 ;  /* 0x3fb8aa3b68687820 */ /* 0x000fc80000410000 */
[-C--:B------:R-:W-:Y:S01]  /*3ad0*/  FMUL.FTZ R151, R17, R104.reuse ;  /* 0x0000006811977220 */ /* 0x080fe20000410000 */
[----:B------:R-:W5:Y:S04]  /*3ae0*/  LDS.U16 R66, [R66+0x16] ;  /* 0x0000160042427984 */ /* 0x000f680000000400 */
[----:B------:R-:W5:Y:S04]  /*3af0*/  LDS.U16 R43, [R43+0x1a] ;  /* 0x00001a002b2b7984 */ /* 0x000f680000000400 */
[----:B-1----:R-:W1:Y:S01]  /*3b00*/  LDS.U16 R41, [R41+0x1e] ;  /* 0x00001e0029297984 */ /* 0x002e620000000400 */
        /* <DEDUP_REMOVED lines=14> */
[----:B------:R-:W3:Y:S01]  /*3bf0*/  MUFU.EX2 R151, R151 ;  /* 0x0000009700977308 */ /* 0x000ee20000000800 */
[----:B------:R-:W-:Y:S01]  /*3c00*/  FMUL.FTZ R104, R2, R104 ;  /* 0x0000006802687220 */ /* 0x000fe20000410000 */
[----:B0-----:R-:W-:-:S02]  /*3c10*/  ULEA UR24, UR46, UR25, 0x18 ;  /* 0x000000192e187291 */ /* 0x001fc4000f8ec0ff */
[----:B------:R-:W0:Y:S04]  /*3c20*/  MUFU.EX2 R118, R118 ;  /* 0x0000007600767308 */ /* 0x000e280000000800 */
        /* <DEDUP_REMOVED lines=30> */
[----:B----4-:R-:W-:Y:S01]  /*3e10*/  IMAD.U32 R77, R77, 0x10000, RZ ;  /* 0x000100004d4d7824 */ /* 0x010fe200078e00ff */
[----:B------:R-:W-:Y:S01]  /*3e20*/  SHF.L.U32 R76, R76, 0x10, RZ ;  /* 0x000000104c4c7819 */ /* 0x000fe200000006ff */
[----:B------:R-:W-:Y:S01]  /*3e30*/  IMAD.U32 R75, R75, 0x10000, RZ ;  /* 0x000100004b4b7824 */ /* 0x000fe200078e00ff */
[----:B------:R-:W-:Y:S01]  /*3e40*/  SHF.L.U32 R74, R74, 0x10, RZ ;  /* 0x000000104a4a7819 */ /* 0x000fe200000006ff */
[----:B------:R-:W-:Y:S01]  /*3e50*/  IMAD.U32 R73, R73, 0x10000, RZ ;  /* 0x0001000049497824 */ /* 0x000fe200078e00ff */
[----:B------:R-:W-:Y:S01]  /*3e60*/  SHF.L.U32 R72, R72, 0x10, RZ ;  /* 0x0000001048487819 */ /* 0x000fe200000006ff */
[----:B------:R-:W-:Y:S01]  /*3e70*/  IMAD.U32 R71, R71, 0x10000, RZ ;  /* 0x0001000047477824 */ /* 0x000fe200078e00ff */
[----:B------:R-:W-:Y:S01]  /*3e80*/  SHF.L.U32 R70, R70, 0x10, RZ ;  /* 0x0000001046467819 */ /* 0x000fe200000006ff */
[----:B-----5:R-:W-:Y:S01]  /*3e90*/  IMAD.U32 R69, R69, 0x10000, RZ ;  /* 0x0001000045457824 */ /* 0x020fe200078e00ff */
[----:B------:R-:W-:Y:S01]  /*3ea0*/  SHF.L.U32 R68, R68, 0x10, RZ ;  /* 0x0000001044447819 */ /* 0x000fe200000006ff */
[----:B------:R-:W-:Y:S01]  /*3eb0*/  IMAD.U32 R67, R67, 0x10000, RZ ;  /* 0x0001000043437824 */ /* 0x000fe200078e00ff */
[----:B------:R-:W-:Y:S01]  /*3ec0*/  SHF.L.U32 R66, R66, 0x10, RZ ;  /* 0x0000001042427819 */ /* 0x000fe200000006ff */
[----:B------:R-:W-:Y:S01]  /*3ed0*/  IMAD.U32 R65, R65, 0x10000, RZ ;  /* 0x0001000041417824 */ /* 0x000fe200078e00ff */
[----:B------:R-:W-:-:S02]  /*3ee0*/  SHF.L.U32 R43, R43, 0x10, RZ ;  /* 0x000000102b2b7819 */ /* 0x000fc400000006ff */
[----:B-1----:R-:W-:Y:S01]  /*3ef0*/  SHF.L.U32 R41, R41, 0x10, RZ ;  /* 0x0000001029297819 */ /* 0x002fe200000006ff */
[----:B---3--:R-:W1:Y:S04]  /*3f00*/  LDS.U16 R42, [R42+0x1c] ;  /* 0x00001c002a2a7984 */ /* 0x008e680000000400 */
[----:B------:R3:W-:Y:S01]  /*3f10*/  STS [R78+0x3be0], R151 ;  /* 0x003be0974e007388 */ /* 0x0007e20000000800 */
[----:B--2---:R-:W-:Y:S01]  /*3f20*/  FMUL.FTZ R88, R79, R40 ;  /* 0x000000284f587220 */ /* 0x004fe20000410000 */
[----:B-1----:R-:W-:Y:S01]  /*3f30*/  IMAD.U32 R42, R42, 0x10000, RZ ;  /* 0x000100002a2a7824 */ /* 0x002fe200078e00ff */
[----:B------:R-:W-:Y:S06]  /*3f40*/  BAR.SYNC.DEFER_BLOCKING 0x0 ;  /* 0x0000000000007b1d */ /* 0x000fec0000010000 */
[----:B0--3--:R-:W-:Y:S05]  /*3f50*/  @P2 BRA `(.L_x_767) ;  /* 0x0000000000242947 */ /* 0x009fea0003800000 */
        /* <DEDUP_REMOVED lines=9> */
.L_x_767:
[----:B------:R-:W-:-:S06]  /*3ff0*/  LEA R40, R18, UR24, 0x2 ;  /* 0x0000001812287c11 */ /* 0x000fcc000f8e10ff */
[----:B------:R-:W0:Y:S02]  /*4000*/  LDS R40, [R40+0x43e4] ;  /* 0x0043e40028287984 */ /* 0x000e240000000800 */
.L_x_768:
[----:B------:R-:W-:Y:S05]  /*4010*/  BSYNC.RECONVERGENT B0 ;  /* 0x0000000000007941 */ /* 0x000fea0003800200 */
.L_x_766:
[----:B------:R-:W2:Y:S01]  /*4020*/  @P1 LDC R80, c[0x0][0x38c] ;  /* 0x0000e300ff501b82 */ /* 0x000ea20000000800 */
[----:B------:R-:W-:Y:S01]  /*4030*/  MOV R78, UR10 ;  /* 0x0000000a004e7c02 */ /* 0x000fe20008000f00 */
[----:B------:R-:W-:Y:S01]  /*4040*/  HFMA2 R79, -RZ, RZ, 0, 0 ;  /* 0x00000000ff4f7431 */ /* 0x000fe200000001ff */
[----:B------:R-:W-:-:S03]  /*4050*/  MOV R81, 0x8 ;  /* 0x0000000800517802 */ /* 0x000fc60000000f00 */
[----:B------:R-:W-:Y:S02]  /*4060*/  @P1 VIADD R78, R78, 0xfffffffe ;  /* 0xfffffffe4e4e1836 */ /* 0x000fe40000000000 */
[----:B------:R-:W-:Y:S01]  /*4070*/  FMUL.FTZ R121, R17, R34 ;  /* 0x0000002211797220 */ /* 0x000fe20000410000 */
[----:B------:R-:W-:Y:S01]  /*4080*/  FMUL.FTZ R120, R16, R33 ;  /* 0x0000002110787220 */ /* 0x000fe20000410000 */
[----:B------:R-:W-:Y:S02]  /*4090*/  FMUL.FTZ R119, R15, R32 ;  /* 0x000000200f777220 */ /* 0x000fe40000410000 */
        /* <DEDUP_REMOVED lines=48> */
[----:B------:R-:W-:Y:S01]  /*43a0*/  ISETP.GT.U32.AND P2, PT, R18, 0x1f, PT ;  /* 0x0000001f1200780c */ /* 0x000fe20003f44070 */
[C---:B------:R-:W-:Y:S01]  /*43b0*/  FMUL.FTZ R80, R110.reuse, R80 ;  /* 0x000000506e507220 */ /* 0x040fe20000410000 */
[----:B------:R-:W-:Y:S01]  /*43c0*/  FFMA.FTZ R81, R110, R81, R144 ;  /* 0x000000516e517223 */ /* 0x000fe20000010090 */
[----:B------:R-:W-:Y:S01]  /*43d0*/  LEA.HI R135, R18, R18, RZ, 0x1e ;  /* 0x0000001212877211 */ /* 0x000fe200078ff0ff */
[----:B------:R-:W-:Y:S01]  /*43e0*/  FMUL.FTZ R150, R41, R134 ;  /* 0x0000008629967220 */ /* 0x000fe20000410000 */
[C---:B------:R-:W-:Y:S01]  /*43f0*/  FMUL.FTZ R80, R109.reuse, R80 ;  /* 0x000000506d507220 */ /* 0x040fe20000410000 */
[----:B------:R-:W-:Y:S01]  /*4400*/  FFMA.FTZ R81, R109, R81, R145 ;  /* 0x000000516d517223 */ /* 0x000fe20000010091 */
[----:B------:R-:W-:-:S02]  /*4410*/  LEA R135, R135, UR24, 0x3 ;  /* 0x0000001887877c11 */ /* 0x000fc4000f8e18ff */
[C---:B------:R-:W-:Y:S01]  /*4420*/  FMUL.FTZ R80, R108.reuse, R80 ;  /* 0x000000506c507220 */ /* 0x040fe20000410000 */
[----:B------:R-:W-:Y:S01]  /*4430*/  FFMA.FTZ R81, R108, R81, R146 ;  /* 0x000000516c517223 */ /* 0x000fe20000010092 */
[----:B------:R-:W-:Y:S02]  /*4440*/  LOP3.LUT R0, R0, 0xfffffffd, RZ, 0xc0, !PT ;  /* 0xfffffffd00007812 */ /* 0x000fe400078ec0ff */
[C---:B------:R-:W-:Y:S01]  /*4450*/  FMUL.FTZ R80, R107.reuse, R80 ;  /* 0x000000506b507220 */ /* 0x040fe20000410000 */
[----:B------:R-:W-:Y:S01]  /*4460*/  FFMA.FTZ R81, R107, R81, R147 ;  /* 0x000000516b517223 */ /* 0x000fe20000010093 */
[----:B------:R-:W-:Y:S02]  /*4470*/  @P2 LOP3.LUT R0, R0, 0x2, RZ, 0xfc, !PT ;  /* 0x0000000200002812 */ /* 0x000fe400078efcff */
        /* <DEDUP_REMOVED lines=53> */
.L_x_828:
[----:B------:R-:W4:Y:S01]  /*47d0*/  S2R R87, SR_LANEID ;  /* 0x0000000000577919 */ /* 0x000f220000000000 */
[----:B---3--:R-:W-:Y:S01]  /*47e0*/  FFMA.FTZ R86, R157, R86, R156 ;  /* 0x000000569d567223 */ /* 0x008fe2000001009c */
[----:B------:R-:W-:Y:S01]  /*47f0*/  UMOV UR25, 0xffffffff ;  /* 0xffffffff00197882 */ /* 0x000fe20000000000 */
[----:B----4-:R-:W-:-:S04]  /*4800*/  ISETP.GE.AND P2, PT, R87, 0x10, PT ;  /* 0x000000105700780c */ /* 0x010fc80003f46270 */
[----:B------:R-:W-:-:S09]  /*4810*/  FSEL R162, R156, R86, !P2 ;  /* 0x000000569ca27208 */ /* 0x000fd20005000000 */
[----:B0-2---:R-:W-:Y:S01]  /*4820*/  @P2 FMUL.FTZ R157, R157, R153 ;  /* 0x000000999d9d2220 */ /* 0x005fe20000410000 */
[----:B------:R-:W-:Y:S06]  /*4830*/  BRA.DIV UR25, `(.L_x_771) ;  /* 0x0000004a19047947 */ /* 0x000fec000b800000 */
.L_x_831:
[----:B------:R-:W-:-:S03]  /*4840*/  UMOV UR25, 0xffffffff ;  /* 0xffffffff00197882 */ /* 0x000fc60000000000 */
[----:B------:R-:W-:Y:S05]  /*4850*/  BRA.DIV UR25, `(.L_x_772) ;  /* 0x0000004a19247947 */ /* 0x000fea000b800000 */
.L_x_834:
[----:B------:R-:W-:-:S03]  /*4860*/  UMOV UR25, 0xffffffff ;  /* 0xffffffff00197882 */ /* 0x000fc60000000000 */
[----:B------:R-:W-:Y:S05]  /*4870*/  BRA.DIV UR25, `(.L_x_773) ;  /* 0x0000004a19447947 */ /* 0x000fea000b800000 */
[----:B------:R-:W0:Y:S04]  /*4880*/  SHFL.UP PT, R157, R157, 0x1, RZ ;  /* 0x042000009d9d7989 */ /* 0x000e2800000e00ff */
[----:B------:R-:W2:Y:S04]  /*4890*/  SHFL.UP PT, R162, R162, 0x1, RZ ;  /* 0x04200000a2a27989 */ /* 0x000ea800000e00ff */
[----:B-----5:R-:W3:Y:S04]  /*48a0*/  SHFL.IDX PT, R78, R78, RZ, 0x1f ;  /* 0x00001fff4e4e7589 */ /* 0x020ee800000e0000 */
[----:B------:R-:W4:Y:S02]  /*48b0*/  SHFL.IDX PT, R79, R79, RZ, 0x1f ;  /* 0x00001fff4f4f7589 */ /* 0x000f2400000e0000 */
.L_x_840:
        /* <DEDUP_REMOVED lines=12> */
.L_x_769:
[----:B------:R-:W-:Y:S05]  /*4980*/  WARPSYNC.ALL ;  /* 0x0000000000007948 */ /* 0x000fea0003800000 */
[----:B------:R-:W-:Y:S01]  /*4990*/  LOP3.LUT P0, RZ, R18, 0x1f, RZ, 0xc0, !PT ;  /* 0x0000001f12ff7812 */ /* 0x000fe2000780c0ff */
[----:B------:R-:W-:Y:S01]  /*49a0*/  BAR.SYNC.DEFER_BLOCKING 0x0 ;  /* 0x0000000000007b1d */ /* 0x000fe20000010000 */
[C---:B0123--:R-:W-:Y:S01]  /*49b0*/  FMUL.FTZ R80, R104.reuse, R40 ;  /* 0x0000002868507220 */ /* 0x04ffe20000410000 */
[----:B------:R-:W-:Y:S01]  /*49c0*/  FFMA.FTZ R81, R104, R88, R89 ;  /* 0x0000005868517223 */ /* 0x000fe20000010059 */
[----:B------:R-:W-:Y:S01]  /*49d0*/  ISETP.GT.U32.AND P2, PT, R18, 0x1f, PT ;  /* 0x0000001f1200780c */ /* 0x000fe20003f44070 */
[----:B-----5:R-:W-:-:S02]  /*49e0*/  HFMA2 R79, -RZ, RZ, 0, 0 ;  /* 0x00000000ff4f7431 */ /* 0x020fc400000001ff */
        /* <DEDUP_REMOVED lines=10> */
[----:B------:R-:W0:Y:S02]  /*4a90*/  LDS R78, [R135+0x31d4] ;  /* 0x0031d400874e7984 */ /* 0x000e240000000800 */
        /* <DEDUP_REMOVED lines=18> */
[----:B0-----:R-:W-:Y:S01]  /*4bc0*/  FFMA.FTZ R151, R151, R78, R152 ;  /* 0x0000004e97977223 */ /* 0x001fe20000010098 */
[----:B------:R-:W-:-:S03]  /*4bd0*/  MOV R78, UR47 ;  /* 0x0000002f004e7c02 */ /* 0x000fc60008000f00 */
[----:B------:R-:W-:Y:S01]  /*4be0*/  FFMA.FTZ R136, R118, R151, R136 ;  /* 0x0000009776887223 */ /* 0x000fe20000010088 */
[----:B------:R-:W-:Y:S01]  /*4bf0*/  ISETP.LE.OR P0, PT, R78, UR10, P0 ;  /* 0x0000000a4e007c0c */ /* 0x000fe20008703670 */
[----:B------:R-:W-:Y:S02]  /*4c00*/  IMAD.MOV.U32 R78, RZ, RZ, 0x3f800000 ;  /* 0x3f800000ff4e7424 */ /* 0x000fe400078e00ff */
[----:B------:R-:W-:-:S04]  /*4c10*/  FFMA.FTZ R137, R117, R136, R137 ;  /* 0x0000008875897223 */ /* 0x000fc80000010089 */
[----:B------:R-:W-:-:S04]  /*4c20*/  FFMA.FTZ R138, R116, R137, R138 ;  /* 0x00000089748a7223 */ /* 0x000fc8000001008a */
[----:B------:R-:W-:Y:S02]  /*4c30*/  FFMA.FTZ R139, R115, R138, R139 ;  /* 0x0000008a738b7223 */ /* 0x000fe4000001008b */
[----:B------:R-:W-:Y:S02]  /*4c40*/  VOTEU.ALL UP0, P0 ;  /* 0x0000000000ff7886 */ /* 0x000fe40000000000 */
[----:B------:R-:W-:-:S03]  /*4c50*/  FFMA.FTZ R140, R114, R139, R140 ;  /* 0x0000008b728c7223 */ /* 0x000fc6000001008c */
[----:B------:R-:W-:Y:S01]  /*4c60*/  @!UP0 ULEA UR25, UR8, UR24, 0x3 ;  /* 0x0000001808198291 */ /* 0x000fe2000f8e18ff */
[----:B------:R-:W-:-:S04]  /*4c70*/  FFMA.FTZ R141, R113, R140, R141 ;  /* 0x0000008c718d7223 */ /* 0x000fc8000001008d */
[----:B------:R-:W-:-:S04]  /*4c80*/  FFMA.FTZ R142, R112, R141, R142 ;  /* 0x0000008d708e7223 */ /* 0x000fc8000001008e */
[----:B------:R-:W-:Y:S01]  /*4c90*/  FFMA.FTZ R143, R111, R142, R143 ;  /* 0x0000008e6f8f7223 */ /* 0x000fe2000001008f */
[----:B------:R-:W0:Y:S03]  /*4ca0*/  @!P0 LDS.64 R78, [UR25+0x45e0] ;  /* 0x0045e019ff4e8984 */ /* 0x000e260008000a00 */
[----:B------:R-:W-:Y:S01]  /*4cb0*/  FFMA.FTZ R144, R110, R143, R144 ;  /* 0x0000008f6e907223 */ /* 0x000fe20000010090 */
[----:B------:R1:W-:Y:S03]  /*4cc0*/  STS.64 [R135+0x36e0], R80 ;  /* 0x0036e05087007388 */ /* 0x0003e60000000a00 */
[----:B------:R-:W-:-:S04]  /*4cd0*/  FFMA.FTZ R145, R109, R144, R145 ;  /* 0x000000906d917223 */ /* 0x000fc80000010091 */
[----:B------:R-:W-:-:S04]  /*4ce0*/  FFMA.FTZ R146, R108, R145, R146 ;  /* 0x000000916c927223 */ /* 0x000fc80000010092 */
[----:B------:R-:W-:-:S04]  /*4cf0*/  FFMA.FTZ R147, R107, R146, R147 ;  /* 0x000000926b937223 */ /* 0x000fc80000010093 */
[----:B------:R-:W-:-:S04]  /*4d00*/  FFMA.FTZ R148, R106, R147, R148 ;  /* 0x000000936a947223 */ /* 0x000fc80000010094 */
[----:B------:R-:W-:-:S04]  /*4d10*/  FFMA.FTZ R149, R105, R148, R149 ;  /* 0x0000009469957223 */ /* 0x000fc80000010095 */
[----:B------:R-:W-:Y:S01]  /*4d20*/  FFMA.FTZ R152, R104, R149, R150 ;  /* 0x0000009568987223 */ /* 0x000fe20000010096 */
[----:B------:R-:W-:Y:S06]  /*4d30*/  BAR.SYNC.DEFER_BLOCKING 0x0 ;  /* 0x0000000000007b1d */ /* 0x000fec0000010000 */
[----:B-1----:R-:W-:Y:S05]  /*4d40*/  @P2 BRA `(.L_x_774) ;  /* 0x0000000400242947 */ /* 0x002fea0003800000 */
[----:B------:R-:W-:Y:S01]  /*4d50*/  IMAD.MOV.U32 R150, RZ, RZ, 0x28 ;  /* 0x00000028ff967424 */ /* 0x000fe200078e00ff */
[----:B------:R-:W-:Y:S01]  /*4d60*/  UMOV UR25, 0xffffffff ;  /* 0xffffffff00197882 */ /* 0x000fe20000000000 */
[C---:B------:R-:W-:Y:S02]  /*4d70*/  LOP3.LUT R155, R18.reuse, 0x1f, RZ, 0xc0, !PT ;  /* 0x0000001f129b7812 */ /* 0x040fe400078ec0ff */
[----:B------:R-:W-:Y:S02]  /*4d80*/  IMAD R150, R18, R150, UR24 ;  /* 0x0000001812967e24 */ /* 0x000fe4000f8e0296 */
[----:B------:R-:W-:-:S03]  /*4d90*/  ISETP.NE.AND P2, PT, R155, 0x1f, PT ;  /* 0x0000001f9b00780c */ /* 0x000fc60003f45270 */
        /* <DEDUP_REMOVED lines=15> */
[----:B------:R-:W-:Y:S02]  /*4e90*/  ISETP.GT.U32.AND P5, PT, R155, 0xf, PT ;  /* 0x0000000f9b00780c */ /* 0x000fe40003fa4070 */
[----:B------:R-:W-:Y:S01]  /*4ea0*/  ISETP.NE.AND P0, PT, R18, 0x1f, PT ;  /* 0x0000001f1200780c */ /* 0x000fe20003f05270 */
        /* <DEDUP_REMOVED lines=37> */
.L_x_857:
        /* <DEDUP_REMOVED lines=14> */
.L_x_774:
[----:B------:R-:W-:Y:S05]  /*51e0*/  WARPSYNC.ALL ;  /* 0x0000000000007948 */ /* 0x000fea0003800000 */
[----:B------:R-:W-:Y:S01]  /*51f0*/  ISETP.NE.AND P0, PT, R18, RZ, PT ;  /* 0x000000ff1200720c */ /* 0x000fe20003f05270 */
[----:B-1----:R-:W2:Y:S04]  /*5200*/  LDL R80, [R1+0x3c] ;  /* 0x00003c0001507983 */ /* 0x002ea80000100800 */
[----:B------:R-:W3:Y:S04]  /*5210*/  LDL R150, [R1+0x38] ;  /* 0x0000380001967983 */ /* 0x000ee80000100800 */
[----:B------:R-:W4:Y:S04]  /*5220*/  LDL R87, [R1+0x34] ;  /* 0x0000340001577983 */ /* 0x000f280000100800 */
[----:B------:R-:W5:Y:S04]  /*5230*/  LDL R86, [R1+0x30] ;  /* 0x0000300001567983 */ /* 0x000f680000100800 */
[----:B------:R-:W5:Y:S04]  /*5240*/  LDL R85, [R1+0x2c] ;  /* 0x00002c0001557983 */ /* 0x000f680000100800 */
[----:B------:R-:W5:Y:S04]  /*5250*/  LDL R84, [R1+0x28] ;  /* 0x0000280001547983 */ /* 0x000f680000100800 */
[----:B------:R-:W5:Y:S04]  /*5260*/  LDL R83, [R1+0x24] ;  /* 0x0000240001537983 */ /* 0x000f680000100800 */
[----:B------:R-:W5:Y:S04]  /*5270*/  LDL R82, [R1+0x20] ;  /* 0x0000200001527983 */ /* 0x000f680000100800 */
[----:B------:R-:W5:Y:S01]  /*5280*/  LDL R81, [R1+0x1c] ;  /* 0x00001c0001517983 */ /* 0x000f620000100800 */
[----:B------:R-:W-:Y:S01]  /*5290*/  FFMA.FTZ R121, R77, -R121, R151 ;  /* 0x800000794d797223 */ /* 0x000fe20000010097 */
[----:B------:R-:W-:Y:S01]  /*52a0*/  FFMA.FTZ R120, R76, -R120, R136 ;  /* 0x800000784c787223 */ /* 0x000fe20000010088 */
[----:B------:R-:W-:Y:S01]  /*52b0*/  FFMA.FTZ R119, R75, -R119, R137 ;  /* 0x800000774b777223 */ /* 0x000fe20000010089 */
[----:B------:R-:W-:Y:S06]  /*52c0*/  BAR.SYNC.DEFER_BLOCKING 0x0 ;  /* 0x0000000000007b1d */ /* 0x000fec0000010000 */
[----:B------:R-:W1:Y:S02]  /*52d0*/  LDS R135, [R135+0x36e4] ;  /* 0x0036e40087877984 */ /* 0x000e640000000800 */
[----:B-1----:R-:W-:-:S04]  /*52e0*/  FFMA.FTZ R40, R135, R40, R88 ;  /* 0x0000002887287223 */ /* 0x002fc80000010058 */
[----:B------:R-:W-:-:S04]  /*52f0*/  FFMA.FTZ R89, R104, R40, R89 ;  /* 0x0000002868597223 */ /* 0x000fc80000010059 */
[----:B------:R-:W-:-:S04]  /*5300*/  FFMA.FTZ R90, R105, R89, R90 ;  /* 0x00000059695a7223 */ /* 0x000fc8000001005a */
[----:B------:R-:W-:Y:S01]  /*5310*/  FFMA.FTZ R91, R106, R90, R91 ;  /* 0x0000005a6a5b7223 */ /* 0x000fe2000001005b */
[----:B--2---:R-:W-:-:S04]  /*5320*/  FFMA.FTZ R80, R80, R151, RZ ;  /* 0x0000009750507223 */ /* 0x004fc800000100ff */
[----:B---3--:R-:W-:Y:S02]  /*5330*/  FFMA.FTZ R80, R150, R136, R80 ;  /* 0x0000008896507223 */ /* 0x008fe40000010050 */
[----:B------:R-:W2:Y:S02]  /*5340*/  LDL R150, [R1+0x18] ;  /* 0x0000180001967983 */ /* 0x000ea40000100800 */
[----:B----4-:R-:W-:Y:S02]  /*5350*/  FFMA.FTZ R80, R87, R137, R80 ;  /* 0x0000008957507223 */ /* 0x010fe40000010050 */
[----:B------:R-:W3:Y:S02]  /*5360*/  LDL R87, [R1+0x14] ;  /* 0x0000140001577983 */ /* 0x000ee40000100800 */
[----:B-----5:R-:W-:Y:S02]  /*5370*/  FFMA.FTZ R80, R86, R138, R80 ;  /* 0x0000008a56507223 */ /* 0x020fe40000010050 */
[----:B------:R-:W4:Y:S02]  /*5380*/  LDL R86, [R1+0x10] ;  /* 0x0000100001567983 */ /* 0x000f240000100800 */
[----:B------:R-:W-:-:S02]  /*5390*/  FFMA.FTZ R80, R85, R139, R80 ;  /* 0x0000008b55507223 */ /* 0x000fc40000010050 */
[----:B------:R-:W5:Y:S02]  /*53a0*/  LDL R85, [R1+0xc] ;  /* 0x00000c0001557983 */ /* 0x000f640000100800 */
[----:B------:R-:W-:Y:S02]  /*53b0*/  FFMA.FTZ R80, R84, R140, R80 ;  /* 0x0000008c54507223 */ /* 0x000fe40000010050 */
[----:B------:R-:W5:Y:S02]  /*53c0*/  LDL R84, [R1+0x4] ;  /* 0x0000040001547983 */ /* 0x000f640000100800 */
[----:B------:R-:W-:Y:S02]  /*53d0*/  FFMA.FTZ R80, R83, R141, R80 ;  /* 0x0000008d53507223 */ /* 0x000fe40000010050 */
[----:B------:R-:W5:Y:S02]  /*53e0*/  LDL R83, [R1+0x8] ;  /* 0x0000080001537983 */ /* 0x000f640000100800 */
[----:B------:R-:W-:-:S04]  /*53f0*/  FFMA.FTZ R80, R82, R142, R80 ;  /* 0x0000008e52507223 */ /* 0x000fc80000010050 */
[----:B------:R-:W-:Y:S01]  /*5400*/  FFMA.FTZ R80, R81, R143, R80 ;  /* 0x0000008f51507223 */ /* 0x000fe20000010050 */
        /* <DEDUP_REMOVED lines=9> */
[----:B------:R-:W-:Y:S01]  /*54a0*/  USHF.L.U32 UR50, UR10, 0xb, URZ ;  /* 0x0000000b0a327899 */ /* 0x000fe200080006ff */
[----:B------:R-:W-:Y:S02]  /*54b0*/  VOTEU.ALL UP0, P0 ;  /* 0x0000000000ff7886 */ /* 0x000fe40000000000 */
[----:B------:R-:W-:Y:S01]  /*54c0*/  FFMA.FTZ R101, R116, R100, R101 ;  /* 0x0000006474657223 */ /* 0x000fe20000010065 */
[----:B------:R-:W-:-:S03]  /*54d0*/  UIADD3 UR46, UPT, UPT, UR50, -0x800, URZ ;  /* 0xfffff800322e7890 */ /* 0x000fc6000fffe0ff */
[----:B------:R-:W-:Y:S01]  /*54e0*/  FFMA.FTZ R102, R117, R101, R102 ;  /* 0x0000006575667223 */ /* 0x000fe20000010066 */
[----:B------:R-:W-:Y:S01]  /*54f0*/  @!UP0 ULEA UR25, UR8, UR24, 0x3 ;  /* 0x0000001808198291 */ /* 0x000fe2000f8e18ff */
[----:B------:R-:W-:Y:S02]  /*5500*/  LOP3.LUT R82, R18, UR50, RZ, 0xfc, !PT ;  /* 0x0000003212527c12 */ /* 0x000fe4000f8efcff */
[----:B------:R-:W-:Y:S01]  /*5510*/  MOV R81, UR22 ;  /* 0x0000001600517c02 */ /* 0x000fe20008000f00 */
[-C--:B------:R-:W-:Y:S01]  /*5520*/  FFMA.FTZ R103, R118, R102.reuse, R103 ;  /* 0x0000006676677223 */ /* 0x080fe20000010067 */
[----:B------:R-:W-:Y:S02]  /*5530*/  FFMA.FTZ R133, R42, -R133, R149 ;  /* 0x800000852a857223 */ /* 0x000fe40000010095 */
[----:B------:R-:W-:Y:S02]  /*5540*/  IADD3 R82, PT, PT, -R82, 0x800, R81 ;  /* 0x0000080052527810 */ /* 0x000fe40007ffe151 */
[----:B------:R-:W-:Y:S01]  /*5550*/  LOP3.LUT R81, R18, UR46, RZ, 0xfc, !PT ;  /* 0x0000002e12517c12 */ /* 0x000fe2000f8efcff */
[----:B0-----:R0:W-:Y:S03]  /*5560*/  @!P0 STS.64 [UR25+0x45e0], R78 ;  /* 0x0045e04eff008988 */ /* 0x0011e60008000a19 */
[----:B------:R-:W-:Y:S01]  /*5570*/  IADD3 R81, PT, PT, -R81, UR22, RZ ;  /* 0x0000001651517c10 */ /* 0x000fe2000fffe1ff */
[----:B0-----:R-:W-:-:S03]  /*5580*/  FMUL.FTZ R78, R16, R102 ;  /* 0x00000066104e7220 */ /* 0x001fc60000410000 */
[----:B------:R-:W-:Y:S01]  /*5590*/  ISETP.GE.AND P2, PT, R81, 0x1, PT ;  /* 0x000000015100780c */ /* 0x000fe20003f46270 */
[----:B------:R-:W-:Y:S01]  /*55a0*/  FMUL.FTZ R81, R14, R100 ;  /* 0x000000640e517220 */ /* 0x000fe20000410000 */
[----:B------:R-:W-:Y:S01]  /*55b0*/  FFMA.FTZ R122, R74, -R122, R138 ;  /* 0x8000007a4a7a7223 */ /* 0x000fe2000001008a */
[----:B------:R-:W-:Y:S01]  /*55c0*/  FFMA.FTZ R123, R73, -R123, R139 ;  /* 0x8000007b497b7223 */ /* 0x000fe2000001008b */
[----:B------:R-:W-:Y:S01]  /*55d0*/  FFMA.FTZ R124, R72, -R124, R140 ;  /* 0x8000007c487c7223 */ /* 0x000fe2000001008c */
[----:B------:R-:W-:Y:S01]  /*55e0*/  FMUL.FTZ R88, R11, R97 ;  /* 0x000000610b587220 */ /* 0x000fe20000410000 */
[----:B--2---:R-:W-:Y:S02]  /*55f0*/  FFMA.FTZ R80, R150, R144, R80 ;  /* 0x0000009096507223 */ /* 0x004fe40000010050 */
[----:B------:R-:W2:Y:S02]  /*5600*/  LDL R150, [R1] ;  /* 0x0000000001967983 */ /* 0x000ea40000100800 */
[----:B---3--:R-:W-:-:S04]  /*5610*/  FFMA.FTZ R80, R87, R145, R80 ;  /* 0x0000009157507223 */ /* 0x008fc80000010050 */
[----:B----4-:R-:W-:-:S04]  /*5620*/  FFMA.FTZ R80, R86, R146, R80 ;  /* 0x0000009256507223 */ /* 0x010fc80000010050 */
[----:B-----5:R-:W-:Y:S01]  /*5630*/  FFMA.FTZ R80, R85, R147, R80 ;  /* 0x0000009355507223 */ /* 0x020fe20000010050 */
[----:B------:R-:W-:-:S03]  /*5640*/  FMUL.FTZ R87, R17, R103 ;  /* 0x0000006711577220 */ /* 0x000fc60000410000 */
[----:B------:R-:W-:Y:S01]  /*5650*/  FFMA.FTZ R80, R83, R148, R80 ;  /* 0x0000009453507223 */ /* 0x000fe20000010050 */
[----:B------:R-:W-:Y:S02]  /*5660*/  IMAD.SHL.U32 R83, R18, 0x10, RZ ;  /* 0x0000001012537824 */ /* 0x000fe400078e00ff */
[----:B------:R-:W-:Y:S01]  /*5670*/  FFMA.FTZ R85, R121, R87, RZ ;  /* 0x0000005779557223 */ /* 0x000fe200000100ff */
[----:B------:R-:W-:Y:S02]  /*5680*/  FFMA.FTZ R149, R84, R149, R80 ;  /* 0x0000009554957223 */ /* 0x000fe40000010050 */
[----:B------:R-:W-:Y:S01]  /*5690*/  LEA.HI R80, R18, R83, RZ, 0x1f ;  /* 0x0000005312507211 */ /* 0x000fe200078ff8ff */
[----:B------:R-:W-:Y:S01]  /*56a0*/  FMUL.FTZ R84, R15, R101 ;  /* 0x000000650f547220 */ /* 0x000fe20000410000 */
[----:B------:R-:W-:Y:S01]  /*56b0*/  LEA.HI R86, R83, R83, RZ, 0x1b ;  /* 0x0000005353567211 */ /* 0x000fe200078fd8ff */
[----:B------:R-:W-:Y:S01]  /*56c0*/  FMUL.FTZ R87, R34, R87 ;  /* 0x0000005722577220 */ /* 0x000fe20000410000 */
[----:B------:R-:W-:Y:S01]  /*56d0*/  LEA R79, R80, UR24, 0x2 ;  /* 0x00000018504f7c11 */ /* 0x000fe2000f8e10ff */
[-C--:B------:R-:W-:Y:S01]  /*56e0*/  FFMA.FTZ R85, R120, R78.reuse, R85 ;  /* 0x0000004e78557223 */ /* 0x080fe20000010055 */
[----:B------:R-:W-:Y:S01]  /*56f0*/  LEA R86, R86, UR24, 0x2 ;  /* 0x0000001856567c11 */ /* 0x000fe2000f8e10ff */
[----:B------:R-:W-:Y:S01]  /*5700*/  FMUL.FTZ R78, R33, R78 ;  /* 0x0000004e214e7220 */ /* 0x000fe20000410000 */
[-C--:B------:R-:W-:Y:S01]  /*5710*/  FMUL.FTZ R80, R32, R84.reuse ;  /* 0x0000005420507220 */ /* 0x080fe20000410000 */
[----:B------:R0:W-:Y:S01]  /*5720*/  STS [R79+0x1090], R87 ;  /* 0x001090574f007388 */ /* 0x0001e20000000800 */
[----:B------:R-:W-:-:S03]  /*5730*/  FFMA.FTZ R84, R119, R84, R85 ;  /* 0x0000005477547223 */ /* 0x000fc60000010055 */
[----:B------:R1:W-:Y:S01]  /*5740*/  STS [R86+0x1094], R78 ;  /* 0x0010944e56007388 */ /* 0x0003e20000000800 */
[-C--:B0-----:R-:W-:Y:S01]  /*5750*/  FMUL.FTZ R79, R31, R81.reuse ;  /* 0x000000511f4f7220 */ /* 0x081fe20000410000 */
[----:B------:R-:W-:Y:S01]  /*5760*/  FFMA.FTZ R81, R122, R81, R84 ;  /* 0x000000517a517223 */ /* 0x000fe20000010054 */
[----:B-1----:R-:W-:-:S03]  /*5770*/  FMUL.FTZ R78, R13, R99 ;  /* 0x000000630d4e7220 */ /* 0x002fc60000410000 */
[----:B------:R0:W-:Y:S01]  /*5780*/  STS [R86+0x109c], R79 ;  /* 0x00109c4f56007388 */ /* 0x0001e20000000800 */
[----:B------:R-:W-:-:S03]  /*5790*/  FFMA.FTZ R81, R123, R78, R81 ;  /* 0x0000004e7b517223 */ /* 0x000fc60000010051 */
[----:B------:R1:W-:Y:S01]  /*57a0*/  STS [R86+0x1098], R80 ;  /* 0x0010985056007388 */ /* 0x0003e20000000800 */
[----:B------:R-:W-:Y:S01]  /*57b0*/  FMUL.FTZ R87, R10, R96 ;  /* 0x000000600a577220 */ /* 0x000fe20000410000 */
[----:B0-----:R-:W-:Y:S01]  /*57c0*/  FMUL.FTZ R79, R12, R98 ;  /* 0x000000620c4f7220 */ /* 0x001fe20000410000 */
[----:B-1----:R-:W-:-:S03]  /*57d0*/  FMUL.FTZ R80, R30, R78 ;  /* 0x0000004e1e507220 */ /* 0x002fc60000410000 */
[-C--:B------:R-:W-:Y:S01]  /*57e0*/  FMUL.FTZ R84, R29, R79.reuse ;  /* 0x0000004f1d547220 */ /* 0x080fe20000410000 */
[----:B------:R-:W-:Y:S01]  /*57f0*/  FFMA.FTZ R81, R124, R79, R81 ;  /* 0x0000004f7c517223 */ /* 0x000fe20000010051 */
[----:B------:R-:W-:Y:S01]  /*5800*/  FFMA.FTZ R125, R71, -R125, R141 ;  /* 0x8000007d477d7223 */ /* 0x000fe2000001008d */
[----:B------:R-:W0:Y:S01]  /*5810*/  S2UR UR25, SR_CTAID.X ;  /* 0x00000000001979c3 */ /* 0x000e220000002500 */
[----:B------:R1:W-:Y:S01]  /*5820*/  STS [R86+0x10a0], R80 ;  /* 0x0010a05056007388 */ /* 0x0003e20000000800 */
[----:B------:R-:W-:Y:S01]  /*5830*/  FMUL.FTZ R85, R28, R88 ;  /* 0x000000581c557220 */ /* 0x000fe20000410000 */
[----:B------:R-:W-:Y:S01]  /*5840*/  FFMA.FTZ R126, R70, -R126, R142 ;  /* 0x8000007e467e7223 */ /* 0x000fe2000001008e */
[----:B------:R-:W-:-:S04]  /*5850*/  FFMA.FTZ R88, R125, R88, R81 ;  /* 0x000000587d587223 */ /* 0x000fc80000010051 */
[----:B------:R-:W0:Y:S01]  /*5860*/  LDC.64 R78, c[0x0][0x4b8] ;  /* 0x00012e00ff4e7b82 */ /* 0x000e220000000a00 */
[----:B-1----:R-:W-:Y:S01]  /*5870*/  FMUL.FTZ R80, R27, R87 ;  /* 0x000000571b507220 */ /* 0x002fe20000410000 */
[----:B------:R-:W-:Y:S01]  /*5880*/  FFMA.FTZ R127, R69, -R127, R143 ;  /* 0x8000007f457f7223 */ /* 0x000fe2000001008f */
[----:B------:R-:W-:-:S03]  /*5890*/  FFMA.FTZ R87, R126, R87, R88 ;  /* 0x000000577e577223 */ /* 0x000fc60000010058 */
[----:B------:R1:W-:Y:S01]  /*58a0*/  STS [R86+0x10ac], R80 ;  /* 0x0010ac5056007388 */ /* 0x0003e20000000800 */
[----:B------:R-:W-:Y:S01]  /*58b0*/  FMUL.FTZ R105, R8, R94 ;  /* 0x0000005e08697220 */ /* 0x000fe20000410000 */
[----:B------:R-:W-:Y:S01]  /*58c0*/  FFMA.FTZ R128, R68, -R128, R144 ;  /* 0x8000008044807223 */ /* 0x000fe20000010090 */
[----:B------:R-:W-:Y:S01]  /*58d0*/  FMUL.FTZ R104, R7, R93 ;  /* 0x0000005d07687220 */ /* 0x000fe20000410000 */
[----:B------:R3:W-:Y:S01]  /*58e0*/  STS [R86+0x10a8], R85 ;  /* 0x0010a85556007388 */ /* 0x0007e20000000800 */
[----:B-1----:R-:W-:-:S04]  /*58f0*/  FMUL.FTZ R80, R9, R95 ;  /* 0x0000005f09507220 */ /* 0x002fc80000410000 */
[-C--:B------:R-:W-:Y:S01]  /*5900*/  FFMA.FTZ R87, R127, R80.reuse, R87 ;  /* 0x000000507f577223 */ /* 0x080fe20000010057 */
[----:B------:R-:W-:Y:S01]  /*5910*/  FMUL.FTZ R81, R26, R80 ;  /* 0x000000501a517220 */ /* 0x000fe20000410000 */
[----:B---3--:R-:W-:Y:S01]  /*5920*/  FMUL.FTZ R85, R25, R105 ;  /* 0x0000006919557220 */ /* 0x008fe20000410000 */
[----:B------:R-:W-:Y:S01]  /*5930*/  FFMA.FTZ R129, R67, -R129, R145 ;  /* 0x8000008143817223 */ /* 0x000fe20000010091 */
[----:B------:R-:W-:Y:S01]  /*5940*/  FFMA.FTZ R105, R128, R105, R87 ;  /* 0x0000006980697223 */ /* 0x000fe20000010057 */
[----:B------:R1:W-:Y:S01]  /*5950*/  STS [R86+0x10a4], R84 ;  /* 0x0010a45456007388 */ /* 0x0003e20000000800 */
[----:B------:R-:W-:Y:S01]  /*5960*/  FMUL.FTZ R88, R24, R104 ;  /* 0x0000006818587220 */ /* 0x000fe20000410000 */
[----:B------:R-:W-:Y:S01]  /*5970*/  MOV R80, R18 ;  /* 0x0000001200507202 */ /* 0x000fe20000000f00 */
[----:B------:R-:W-:Y:S01]  /*5980*/  FFMA.FTZ R130, R66, -R130, R146 ;  /* 0x8000008242827223 */ /* 0x000fe20000010092 */
[----:B------:R3:W-:Y:S01]  /*5990*/  STS [R86+0x10b0], R81 ;  /* 0x0010b05156007388 */ /* 0x0007e20000000800 */
[----:B------:R-:W-:Y:S01]  /*59a0*/  FFMA.FTZ R105, R129, R104, R105 ;  /* 0x0000006881697223 */ /* 0x000fe20000010069 */
[----:B-1----:R-:W-:Y:S01]  /*59b0*/  FMUL.FTZ R84, R6, R92 ;  /* 0x0000005c06547220 */ /* 0x002fe20000410000 */
[----:B---3--:R-:W-:-:S03]  /*59c0*/  IMAD.MOV.U32 R81, RZ, RZ, RZ ;  /* 0x000000ffff517224 */ /* 0x008fc600078e00ff */
[-C--:B------:R-:W-:Y:S01]  /*59d0*/  FMUL.FTZ R106, R23, R84.reuse ;  /* 0x00000054176a7220 */ /* 0x080fe20000410000 */
[----:B------:R1:W-:Y:S01]  /*59e0*/  STS [R86+0x10b4], R85 ;  /* 0x0010b45556007388 */ /* 0x0003e20000000800 */
[----:B------:R-:W-:Y:S01]  /*59f0*/  FFMA.FTZ R105, R130, R84, R105 ;  /* 0x0000005482697223 */ /* 0x000fe20000010069 */
[----:B0-----:R-:W-:-:S04]  /*5a00*/  IMAD.WIDE.U32 R80, R78, UR25, R80 ;  /* 0x000000194e507c25 */ /* 0x001fc8000f8e0050 */
[----:B------:R-:W-:Y:S01]  /*5a10*/  FMUL.FTZ R87, R4, R90 ;  /* 0x0000005a04577220 */ /* 0x000fe20000410000 */
[----:B------:R0:W-:Y:S01]  /*5a20*/  STS [R86+0x10b8], R88 ;  /* 0x0010b85856007388 */ /* 0x0001e20000000800 */
[----:B------:R-:W-:Y:S01]  /*5a30*/  FMUL.FTZ R84, R2, R40 ;  /* 0x0000002802547220 */ /* 0x000fe20000410000 */
[----:B------:R-:W-:Y:S02]  /*5a40*/  IMAD R81, R79, UR25, R81 ;  /* 0x000000194f517c24 */ /* 0x000fe4000f8e0251 */
[----:B-1----:R-:W-:Y:S01]  /*5a50*/  FMUL.FTZ R85, R3, R89 ;  /* 0x0000005903557220 */ /* 0x002fe20000410000 */
[----:B------:R1:W-:Y:S01]  /*5a60*/  STS [R86+0x10bc], R106 ;  /* 0x0010bc6a56007388 */ /* 0x0003e20000000800 */
[----:B0-----:R-:W-:Y:S01]  /*5a70*/  FMUL.FTZ R88, R5, R91 ;  /* 0x0000005b05587220 */ /* 0x001fe20000410000 */
[----:B------:R-:W-:Y:S01]  /*5a80*/  FMUL.FTZ R107, R21, R87 ;  /* 0x00000057156b7220 */ /* 0x000fe20000410000 */
[----:B------:R-:W-:Y:S01]  /*5a90*/  FMUL.FTZ R78, R20, R85 ;  /* 0x00000055144e7220 */ /* 0x000fe20000410000 */
[----:B------:R-:W-:Y:S01]  /*5aa0*/  FMUL.FTZ R79, R19, R84 ;  /* 0x00000054134f7220 */ /* 0x000fe20000410000 */
[----:B-1----:R-:W-:-:S02]  /*5ab0*/  FMUL.FTZ R106, R22, R88 ;  /* 0x00000058166a7220 */ /* 0x002fc40000410000 */
[----:B------:R-:W-:Y:S04]  /*5ac0*/  STS [R86+0x10c4], R107 ;  /* 0x0010c46b56007388 */ /* 0x000fe80000000800 */
[----:B------:R-:W-:Y:S04]  /*5ad0*/  STS [R86+0x10c0], R106 ;  /* 0x0010c06a56007388 */ /* 0x000fe80000000800 */
[----:B------:R0:W-:Y:S04]  /*5ae0*/  STS [R86+0x10c8], R78 ;  /* 0x0010c84e56007388 */ /* 0x0001e80000000800 */
[----:B------:R1:W-:Y:S01]  /*5af0*/  STS [R86+0x10cc], R79 ;  /* 0x0010cc4f56007388 */ /* 0x0003e20000000800 */
[----:B------:R-:W-:Y:S01]  /*5b00*/  VIADD R104, R18, 0x80 ;  /* 0x0000008012687836 */ /* 0x000fe20000000000 */
[----:B0-----:R-:W-:-:S04]  /*5b10*/  MOV R78, UR40 ;  /* 0x00000028004e7c02 */ /* 0x001fc80008000f00 */
[----:B------:R-:W-:Y:S01]  /*5b20*/  LEA.HI R104, R104, R18, RZ, 0x1b ;  /* 0x0000001268687211 */ /* 0x000fe200078fd8ff */
[----:B------:R-:W-:-:S03]  /*5b30*/  IMAD.WIDE.U32 R80, R78, UR9, R80 ;  /* 0x000000094e507c25 */ /* 0x000fc6000f8e0050 */
[----:B------:R-:W-:Y:S02]  /*5b40*/  IADD3 R78, P3, PT, R80, UR46, RZ ;  /* 0x0000002e504e7c10 */ /* 0x000fe4000ff7e0ff */
[----:B------:R-:W-:Y:S01]  /*5b50*/  LEA R80, R104, UR24, 0x2 ;  /* 0x0000001868507c11 */ /* 0x000fe2000f8e10ff */
[----:B------:R-:W-:Y:S01]  /*5b60*/  BAR.SYNC.DEFER_BLOCKING 0x0 ;  /* 0x0000000000007b1d */ /* 0x000fe20000010000 */
[----:B------:R-:W-:-:S04]  /*5b70*/  USHF.R.S32.HI UR25, URZ, 0x1f, UR9 ;  /* 0x0000001fff197899 */ /* 0x000fc80008011409 */
[----:B------:R-:W-:-:S04]  /*5b80*/  UIMAD UR25, UR25, UR40, URZ ;  /* 0x00000028191972a4 */ /* 0x000fc8000f8e02ff */
[----:B------:R-:W-:Y:S01]  /*5b90*/  UIMAD UR25, UR9, UR41, UR25 ;  /* 0x00000029091972a4 */ /* 0x000fe2000f8e0219 */
[----:B------:R-:W0:Y:S01]  /*5ba0*/  LDS R80, [R80+0x1290] ;  /* 0x0012900050507984 */ /* 0x000e220000000800 */
[----:B------:R-:W-:-:S04]  /*5bb0*/  FFMA.FTZ R131, R65, -R131, R147 ;  /* 0x8000008341837223 */ /* 0x000fc80000010093 */
[----:B-1----:R-:W-:Y:S02]  /*5bc0*/  IADD3.X R79, PT, PT, R81, UR25, RZ, P3, !PT ;  /* 0x00000019514f7c10 */ /* 0x002fe40009ffe4ff */
[----:B------:R-:W-:Y:S01]  /*5bd0*/  MOV R81, UR42 ;  /* 0x0000002a00517c02 */ /* 0x000fe20008000f00 */
[----:B------:R-:W-:Y:S01]  /*5be0*/  FFMA.FTZ R132, R43, -R132, R148 ;  /* 0x800000842b847223 */ /* 0x000fe20000010094 */
[----:B------:R-:W-:Y:S01]  /*5bf0*/  FFMA.FTZ R105, R131, R88, R105 ;  /* 0x0000005883697223 */ /* 0x000fe20000010069 */
[----:B------:R-:W-:Y:S02]  /*5c00*/  IMAD.U32 R86, RZ, RZ, UR43 ;  /* 0x0000002bff567e24 */ /* 0x000fe4000f8e00ff */
[----:B------:R-:W-:-:S04]  /*5c10*/  IMAD.WIDE.U32 R78, R81, UR8, R78 ;  /* 0x00000008514e7c25 */ /* 0x000fc8000f8e004e */
[----:B------:R-:W-:Y:S01]  /*5c20*/  FFMA.FTZ R105, R132, R87, R105 ;  /* 0x0000005784697223 */ /* 0x000fe20000010069 */
[C---:B------:R-:W-:Y:S01]  /*5c30*/  FFMA.FTZ R134, R41.reuse, -R134, R152 ;  /* 0x8000008629867223 */ /* 0x040fe20000010098 */
[----:B------:R-:W-:Y:S01]  /*5c40*/  FMUL.FTZ R81, R41, R40 ;  /* 0x0000002829517220 */ /* 0x000fe20000410000 */
[----:B------:R-:W-:Y:S01]  /*5c50*/  FMUL.FTZ R42, R42, R89 ;  /* 0x000000592a2a7220 */ /* 0x000fe20000410000 */
[----:B------:R-:W-:Y:S01]  /*5c60*/  FMUL.FTZ R87, R40, UR49 ;  /* 0x0000003128577c20 */ /* 0x000fe20008410000 */
[----:B------:R-:W-:Y:S02]  /*5c70*/  IMAD R41, R86, UR8, R79 ;  /* 0x0000000856297c24 */ /* 0x000fe4000f8e024f */
[----:B------:R-:W-:Y:S01]  /*5c80*/  FFMA.FTZ R85, R133, R85, R105 ;  /* 0x0000005585557223 */ /* 0x000fe20000010069 */
[----:B------:R-:W-:Y:S01]  /*5c90*/  FMUL.FTZ R89, R89, UR49 ;  /* 0x0000003159597c20 */ /* 0x000fe20008410000 */
[----:B------:R-:W-:Y:S01]  /*5ca0*/  LEA R40, P3, R78, UR44, 0x2 ;  /* 0x0000002c4e287c11 */ /* 0x000fe2000f8610ff */
[----:B------:R-:W-:Y:S01]  /*5cb0*/  BSSY.RECONVERGENT B0, `(.L_x_776) ;  /* 0x000001c000007945 */ /* 0x000fe20003800200 */
[C---:B------:R-:W-:Y:S01]  /*5cc0*/  FMUL.FTZ R79, R134.reuse, R87 ;  /* 0x00000057864f7220 */ /* 0x040fe20000410000 */
[----:B------:R-:W-:Y:S01]  /*5cd0*/  FMUL.FTZ R133, R133, R89 ;  /* 0x0000005985857220 */ /* 0x000fe20000410000 */
[----:B------:R-:W-:Y:S01]  /*5ce0*/  FFMA.FTZ R84, R134, R84, R85 ;  /* 0x0000005486547223 */ /* 0x000fe20000010055 */
[----:B------:R-:W-:Y:S01]  /*5cf0*/  LEA.HI.X R41, R78, UR45, R41, 0x2, P3 ;  /* 0x0000002d4e297c11 */ /* 0x000fe200098f1429 */
[----:B------:R-:W-:Y:S01]  /*5d00*/  FMUL.FTZ R86, R43, R90 ;  /* 0x0000005a2b567220 */ /* 0x000fe20000410000 */
[----:B------:R-:W-:Y:S01]  /*5d10*/  IADD3 R112, PT, PT, R18, 0x100, RZ ;  /* 0x0000010012707810 */ /* 0x000fe20007ffe0ff */
[----:B------:R-:W-:Y:S01]  /*5d20*/  FMUL.FTZ R90, R90, UR49 ;  /* 0x000000315a5a7c20 */ /* 0x000fe20008410000 */
[----:B------:R-:W-:Y:S01]  /*5d30*/  ISETP.GE.AND P3, PT, R82, 0x81, PT ;  /* 0x000000815200780c */ /* 0x000fe20003f66270 */
        /* <DEDUP_REMOVED lines=13> */
[----:B--2---:R-:W-:Y:S01]  /*5e10*/  FFMA.FTZ R152, R150, R152, R149 ;  /* 0x0000009896987223 */ /* 0x004fe20000010095 */
[----:B0-----:R-:W-:Y:S06]  /*5e20*/  @!P2 BRA `(.L_x_777) ;  /* 0x000000000010a947 */ /* 0x001fec0003800000 */
[----:B------:R-:W-:-:S04]  /*5e30*/  LEA.HI R111, R18, R18, RZ, 0x1b ;  /* 0x00000012126f7211 */ /* 0x000fc800078fd8ff */
[----:B------:R-:W-:-:S06]  /*5e40*/  LEA R111, R111, UR24, 0x2 ;  /* 0x000000186f6f7c11 */ /* 0x000fcc000f8e10ff */
[----:B------:R-:W0:Y:S04]  /*5e50*/  LDS R111, [R111+0x1090] ;  /* 0x001090006f6f7984 */ /* 0x000e280000000800 */
[----:B0-----:R0:W-:Y:S02]  /*5e60*/  REDG.E.ADD.F32.FTZ.RN.STRONG.GPU desc[UR26][R40.64], R111 ;  /* 0x0000006f280079a6 */ /* 0x0011e4000c12f31a */
.L_x_777:
[----:B------:R-:W-:Y:S05]  /*5e70*/  BSYNC.RECONVERGENT B0 ;  /* 0x0000000000007941 */ /* 0x000fea0003800200 */
.L_x_776:
[----:B------:R-:W-:Y:S04]  /*5e80*/  BSSY.RECONVERGENT B0, `(.L_x_778) ;  /* 0x0000003000007945 */ /* 0x000fe80003800200 */
[----:B------:R-:W-:Y:S05]  /*5e90*/  @!P3 BRA `(.L_x_779) ;  /* 0x000000000004b947 */ /* 0x000fea0003800000 */
[----:B------:R1:W-:Y:S02]  /*5ea0*/  REDG.E.ADD.F32.FTZ.RN.STRONG.GPU desc[UR26][R40.64+0x200], R80 ;  /* 0x00020050280079a6 */ /* 0x0003e4000c12f31a */
.L_x_779:
[----:B------:R-:W-:Y:S05]  /*5eb0*/  BSYNC.RECONVERGENT B0 ;  /* 0x0000000000007941 */ /* 0x000fea0003800200 */
.L_x_778:
[-C--:B------:R-:W-:Y:S01]  /*5ec0*/  LEA.HI R112, R112, R18.reuse, RZ, 0x1b ;  /* 0x0000001270707211 */ /* 0x080fe200078fd8ff */
[----:B-1----:R-:W-:Y:S01]  /*5ed0*/  VIADD R80, R18, 0x180 ;  /* 0x0000018012507836 */ /* 0x002fe20000000000 */
[----:B------:R-:W-:Y:S01]  /*5ee0*/  ISETP.GE.AND P2, PT, R82, 0x101, PT ;  /* 0x000001015200780c */ /* 0x000fe20003f46270 */
[----:B------:R-:W-:Y:S01]  /*5ef0*/  BSSY.RECONVERGENT B0, `(.L_x_780) ;  /* 0x000000b000007945 */ /* 0x000fe20003800200 */
[----:B------:R-:W-:Y:S02]  /*5f00*/  LEA R112, R112, UR24, 0x2 ;  /* 0x0000001870707c11 */ /* 0x000fe4000f8e10ff */
[----:B0-----:R-:W-:Y:S02]  /*5f10*/  IADD3 R111, PT, PT, R18, 0x200, RZ ;  /* 0x00000200126f7810 */ /* 0x001fe40007ffe0ff */
[----:B------:R-:W-:Y:S02]  /*5f20*/  LEA.HI R80, R80, R18, RZ, 0x1b ;  /* 0x0000001250507211 */ /* 0x000fe400078fd8ff */
[----:B------:R-:W0:Y:S01]  /*5f30*/  LDS R112, [R112+0x1490] ;  /* 0x0014900070707984 */ /* 0x000e220000000800 */
[----:B------:R-:W-:-:S02]  /*5f40*/  ISETP.GE.AND P3, PT, R82, 0x181, PT ;  /* 0x000001815200780c */ /* 0x000fc40003f66270 */
[----:B------:R-:W-:Y:S02]  /*5f50*/  ISETP.GE.AND P4, PT, R82, 0x201, PT ;  /* 0x000002015200780c */ /* 0x000fe40003f86270 */
[----:B------:R-:W-:Y:S02]  /*5f60*/  LEA.HI R111, R111, R18, RZ, 0x1b ;  /* 0x000000126f6f7211 */ /* 0x000fe400078fd8ff */
[----:B------:R-:W-:Y:S01]  /*5f70*/  LEA R80, R80, UR24, 0x2 ;  /* 0x0000001850507c11 */ /* 0x000fe2000f8e10ff */
[----:B------:R-:W-:Y:S08]  /*5f80*/  @!P2 BRA `(.L_x_781) ;  /* 0x000000000004a947 */ /* 0x000ff00003800000 */
[----:B0-----:R1:W-:Y:S02]  /*5f90*/  REDG.E.ADD.F32.FTZ.RN.STRONG.GPU desc[UR26][R40.64+0x400], R112 ;  /* 0x00040070280079a6 */ /* 0x0013e4000c12f31a */
.L_x_781:
[----:B------:R-:W-:Y:S05]  /*5fa0*/  BSYNC.RECONVERGENT B0 ;  /* 0x0000000000007941 */ /* 0x000fea0003800200 */
.L_x_780:
[----:B------:R-:W2:Y:S01]  /*5fb0*/  LDS R80, [R80+0x1690] ;  /* 0x0016900050507984 */ /* 0x000ea20000000800 */
[----:B------:R-:W-:Y:S01]  /*5fc0*/  BSSY.RECONVERGENT B0, `(.L_x_782) ;  /* 0x0000004000007945 */ /* 0x000fe20003800200 */
[----:B------:R-:W-:-:S03]  /*5fd0*/  LEA R111, R111, UR24, 0x2 ;  /* 0x000000186f6f7c11 */ /* 0x000fc6000f8e10ff */
[----:B------:R-:W-:Y:S05]  /*5fe0*/  @!P3 BRA `(.L_x_783) ;  /* 0x000000000004b947 */ /* 0x000fea0003800000 */
[----:B--2---:R3:W-:Y:S02]  /*5ff0*/  REDG.E.ADD.F32.FTZ.RN.STRONG.GPU desc[UR26][R40.64+0x600], R80 ;  /* 0x00060050280079a6 */ /* 0x0047e4000c12f31a */
.L_x_783:
[----:B------:R-:W-:Y:S05]  /*6000*/  BSYNC.RECONVERGENT B0 ;  /* 0x0000000000007941 */ /* 0x000fea0003800200 */
.L_x_782:
[----:B------:R-:W4:Y:S01]  /*6010*/  LDS R111, [R111+0x1890] ;  /* 0x001890006f6f7984 */ /* 0x000f220000000800 */
[----:B------:R-:W-:Y:S01]  /*6020*/  BSSY.RECONVERGENT B0, `(.L_x_784) ;  /* 0x0000005000007945 */ /* 0x000fe20003800200 */
[C---:B01----:R-:W-:Y:S01]  /*6030*/  VIADD R112, R18.reuse, 0x280 ;  /* 0x0000028012707836 */ /* 0x043fe20000000000 */
[----:B--23--:R-:W-:Y:S02]  /*6040*/  IADD3 R80, PT, PT, R18, 0x300, RZ ;  /* 0x0000030012507810 */ /* 0x00cfe40007ffe0ff */
[----:B------:R-:W-:Y:S05]  /*6050*/  @!P4 BRA `(.L_x_785) ;  /* 0x000000000004c947 */ /* 0x000fea0003800000 */
[----:B----4-:R0:W-:Y:S02]  /*6060*/  REDG.E.ADD.F32.FTZ.RN.STRONG.GPU desc[UR26][R40.64+0x800], R111 ;  /* 0x0008006f280079a6 */ /* 0x0101e4000c12f31a */
.L_x_785:
[----:B------:R-:W-:Y:S05]  /*6070*/  BSYNC.RECONVERGENT B0 ;  /* 0x0000000000007941 */ /* 0x000fea0003800200 */
.L_x_784:
[-C--:B------:R-:W-:Y:S01]  /*6080*/  LEA.HI R112, R112, R18.reuse, RZ, 0x1b ;  /* 0x0000001270707211 */ /* 0x080fe200078fd8ff */
[----:B0---4-:R-:W-:Y:S01]  /*6090*/  VIADD R111, R18, 0x380 ;  /* 0x00000380126f7836 */ /* 0x011fe20000000000 */
[----:B------:R-:W-:Y:S01]  /*60a0*/  ISETP.GE.AND P2, PT, R82, 0x281, PT ;  /* 0x000002815200780c */ /* 0x000fe20003f46270 */
[----:B------:R-:W-:Y:S01]  /*60b0*/  BSSY.RECONVERGENT B0, `(.L_x_786) ;  /* 0x000000a000007945 */ /* 0x000fe20003800200 */
[----:B------:R-:W-:Y:S02]  /*60c0*/  LEA R112, R112, UR24, 0x2 ;  /* 0x0000001870707c11 */ /* 0x000fe4000f8e10ff */
[----:B------:R-:W-:Y:S02]  /*60d0*/  LEA.HI R80, R80, R18, RZ, 0x1b ;  /* 0x0000001250507211 */ /* 0x000fe400078fd8ff */
[C---:B------:R-:W-:Y:S02]  /*60e0*/  ISETP.GE.AND P3, PT, R82.reuse, 0x301, PT ;  /* 0x000003015200780c */ /* 0x040fe40003f66270 */
[----:B------:R-:W0:Y:S01]  /*60f0*/  LDS R112, [R112+0x1a90] ;  /* 0x001a900070707984 */ /* 0x000e220000000800 */
[----:B------:R-:W-:-:S02]  /*6100*/  ISETP.GE.AND P4, PT, R82, 0x381, PT ;  /* 0x000003815200780c */ /* 0x000fc40003f86270 */
[----:B------:R-:W-:Y:S02]  /*6110*/  LEA.HI R111, R111, R18, RZ, 0x1b ;  /* 0x000000126f6f7211 */ /* 0x000fe400078fd8ff */
[----:B------:R-:W-:Y:S01]  /*6120*/  LEA R80, R80, UR24, 0x2 ;  /* 0x0000001850507c11 */ /* 0x000fe2000f8e10ff */
[----:B------:R-:W-:Y:S08]  /*6130*/  @!P2 BRA `(.L_x_787) ;  /* 0x000000000004a947 */ /* 0x000ff00003800000 */
[----:B0-----:R1:W-:Y:S02]  /*6140*/  REDG.E.ADD.F32.FTZ.RN.STRONG.GPU desc[UR26][R40.64+0xa00], R112 ;  /* 0x000a0070280079a6 */ /* 0x0013e4000c12f31a */
.L_x_787:
[----:B------:R-:W-:Y:S05]  /*6150*/  BSYNC.RECONVERGENT B0 ;  /* 0x0000000000007941 */ /* 0x000fea0003800200 */
.L_x_786:
[----:B------:R-:W2:Y:S01]  /*6160*/  LDS R80, [R80+0x1c90] ;  /* 0x001c900050507984 */ /* 0x000ea20000000800 */
[----:B------:R-:W-:Y:S01]  /*6170*/  BSSY.RECONVERGENT B0, `(.L_x_788) ;  /* 0x0000004000007945 */ /* 0x000fe20003800200 */
[----:B------:R-:W-:-:S03]  /*6180*/  LEA R111, R111, UR24, 0x2 ;  /* 0x000000186f6f7c11 */ /* 0x000fc6000f8e10ff */
[----:B------:R-:W-:Y:S05]  /*6190*/  @!P3 BRA `(.L_x_789) ;  /* 0x000000000004b947 */ /* 0x000fea0003800000 */
[----:B--2---:R3:W-:Y:S02]  /*61a0*/  REDG.E.ADD.F32.FTZ.RN.STRONG.GPU desc[UR26][R40.64+0xc00], R80 ;  /* 0x000c0050280079a6 */ /* 0x0047e4000c12f31a */
.L_x_789:
[----:B------:R-:W-:Y:S05]  /*61b0*/  BSYNC.RECONVERGENT B0 ;  /* 0x0000000000007941 */ /* 0x000fea0003800200 */
.L_x_788:
[----:B------:R-:W4:Y:S01]  /*61c0*/  LDS R111, [R111+0x1e90] ;  /* 0x001e90006f6f7984 */ /* 0x000f220000000800 */
[----:B------:R-:W-:Y:S01]  /*61d0*/  BSSY.RECONVERGENT B0, `(.L_x_790) ;  /* 0x0000005000007945 */ /* 0x000fe20003800200 */
[C---:B01----:R-:W-:Y:S02]  /*61e0*/  LOP3.LUT R112, R18.reuse, 0x400, RZ, 0xfc, !PT ;  /* 0x0000040012707812 */ /* 0x043fe400078efcff */
[----:B--23--:R-:W-:Y:S01]  /*61f0*/  IADD3 R80, PT, PT, R18, 0x480, RZ ;  /* 0x0000048012507810 */ /* 0x00cfe20007ffe0ff */
[----:B------:R-:W-:Y:S06]  /*6200*/  @!P4 BRA `(.L_x_791) ;  /* 0x000000000004c947 */ /* 0x000fec0003800000 */
[----:B----4-:R0:W-:Y:S02]  /*6210*/  REDG.E.ADD.F32.FTZ.RN.STRONG.GPU desc[UR26][R40.64+0xe00], R111 ;  /* 0x000e006f280079a6 */ /* 0x0101e4000c12f31a */
.L_x_791:
[----:B------:R-:W-:Y:S05]  /*6220*/  BSYNC.RECONVERGENT B0 ;  /* 0x0000000000007941 */ /* 0x000fea0003800200 */
.L_x_790:
        /* <DEDUP_REMOVED lines=13> */
.L_x_793:
[----:B------:R-:W-:Y:S05]  /*6300*/  BSYNC.RECONVERGENT B0 ;  /* 0x0000000000007941 */ /* 0x000fea0003800200 */
.L_x_792:
[----:B------:R-:W2:Y:S01]  /*6310*/  LDS R80, [R80+0x2290] ;  /* 0x0022900050507984 */ /* 0x000ea20000000800 */
[----:B------:R-:W-:Y:S01]  /*6320*/  BSSY.RECONVERGENT B0, `(.L_x_794) ;  /* 0x0000005000007945 */ /* 0x000fe20003800200 */
[----:B------:R-:W-:Y:S02]  /*6330*/  LEA R111, R111, UR24, 0x2 ;  /* 0x000000186f6f7c11 */ /* 0x000fe4000f8e10ff */
[----:B01----:R-:W-:Y:S01]  /*6340*/  IADD3 R112, PT, PT, R18, 0x580, RZ ;  /* 0x0000058012707810 */ /* 0x003fe20007ffe0ff */
[----:B------:R-:W-:Y:S06]  /*6350*/  @!P3 BRA `(.L_x_795) ;  /* 0x000000000004b947 */ /* 0x000fec0003800000 */
[----:B--2---:R0:W-:Y:S02]  /*6360*/  REDG.E.ADD.F32.FTZ.RN.STRONG.GPU desc[UR26][R40.64+0x1200], R80 ;  /* 0x00120050280079a6 */ /* 0x0041e4000c12f31a */
.L_x_795:
[----:B------:R-:W-:Y:S05]  /*6370*/  BSYNC.RECONVERGENT B0 ;  /* 0x0000000000007941 */ /* 0x000fea0003800200 */
.L_x_794:
[----:B------:R-:W1:Y:S01]  /*6380*/  LDS R111, [R111+0x2490] ;  /* 0x002490006f6f7984 */ /* 0x000e620000000800 */
[----:B------:R-:W-:Y:S01]  /*6390*/  BSSY.RECONVERGENT B0, `(.L_x_796) ;  /* 0x0000005000007945 */ /* 0x000fe20003800200 */
[----:B0-2---:R-:W-:Y:S01]  /*63a0*/  LEA.HI R80, R112, R18, RZ, 0x1b ;  /* 0x0000001270507211 */ /* 0x005fe200078fd8ff */
[----:B------:R-:W-:Y:S02]  /*63b0*/  VIADD R112, R18, 0x600 ;  /* 0x0000060012707836 */ /* 0x000fe40000000000 */
[----:B------:R-:W-:Y:S05]  /*63c0*/  @!P4 BRA `(.L_x_797) ;  /* 0x000000000004c947 */ /* 0x000fea0003800000 */
[----:B-1----:R0:W-:Y:S02]  /*63d0*/  REDG.E.ADD.F32.FTZ.RN.STRONG.GPU desc[UR26][R40.64+0x1400], R111 ;  /* 0x0014006f280079a6 */ /* 0x0021e4000c12f31a */
.L_x_797:
[----:B------:R-:W-:Y:S05]  /*63e0*/  BSYNC.RECONVERGENT B0 ;  /* 0x0000000000007941 */ /* 0x000fea0003800200 */
.L_x_796:
[----:B------:R-:W-:Y:S01]  /*63f0*/  LEA R80, R80, UR24, 0x2 ;  /* 0x0000001850507c11 */ /* 0x000fe2000f8e10ff */
[----:B------:R-:W-:Y:S01]  /*6400*/  BSSY.RECONVERGENT B0, `(.L_x_798) ;  /* 0x000000b000007945 */ /* 0x000fe20003800200 */
[----:B------:R-:W-:Y:S02]  /*6410*/  ISETP.GE.AND P6, PT, R82, 0x581, PT ;  /* 0x000005815200780c */ /* 0x000fe40003fc6270 */
[----:B01----:R-:W-:Y:S02]  /*6420*/  LEA.HI R111, R112, R18, RZ, 0x1b ;  /* 0x00000012706f7211 */ /* 0x003fe400078fd8ff */
[----:B------:R-:W0:Y:S01]  /*6430*/  LDS R80, [R80+0x2690] ;  /* 0x0026900050507984 */ /* 0x000e220000000800 */
[C---:B------:R-:W-:Y:S02]  /*6440*/  ISETP.GE.AND P2, PT, R82.reuse, 0x601, PT ;  /* 0x000006015200780c */ /* 0x040fe40003f46270 */
[C---:B------:R-:W-:Y:S02]  /*6450*/  ISETP.GE.AND P3, PT, R82.reuse, 0x681, PT ;  /* 0x000006815200780c */ /* 0x040fe40003f66270 */
[----:B------:R-:W-:-:S02]  /*6460*/  ISETP.GE.AND P4, PT, R82, 0x701, PT ;  /* 0x000007015200780c */ /* 0x000fc40003f86270 */
[----:B------:R-:W-:Y:S02]  /*6470*/  IADD3 R112, PT, PT, R18, 0x680, RZ ;  /* 0x0000068012707810 */ /* 0x000fe40007ffe0ff */
[----:B------:R-:W-:Y:S01]  /*6480*/  ISETP.GE.AND P5, PT, R82, 0x781, PT ;  /* 0x000007815200780c */ /* 0x000fe20003fa6270 */
[----:B------:R-:W-:-:S12]  /*6490*/  @!P6 BRA `(.L_x_799) ;  /* 0x000000000004e947 */ /* 0x000fd80003800000 */
[----:B0-----:R1:W-:Y:S02]  /*64a0*/  REDG.E.ADD.F32.FTZ.RN.STRONG.GPU desc[UR26][R40.64+0x1600], R80 ;  /* 0x00160050280079a6 */ /* 0x0013e4000c12f31a */
.L_x_799:
[----:B------:R-:W-:Y:S05]  /*64b0*/  BSYNC.RECONVERGENT B0 ;  /* 0x0000000000007941 */ /* 0x000fea0003800200 */
.L_x_798:
[----:B------:R-:W-:Y:S01]  /*64c0*/  LEA R111, R111, UR24, 0x2 ;  /* 0x000000186f6f7c11 */ /* 0x000fe2000f8e10ff */
[----:B------:R-:W-:Y:S01]  /*64d0*/  VIADD R82, R18, 0x700 ;  /* 0x0000070012527836 */ /* 0x000fe20000000000 */
[-C--:B01----:R-:W-:Y:S01]  /*64e0*/  LEA.HI R80, R112, R18.reuse, RZ, 0x1b ;  /* 0x0000001270507211 */ /* 0x083fe200078fd8ff */
[----:B------:R-:W-:Y:S01]  /*64f0*/  BSSY.RECONVERGENT B0, `(.L_x_800) ;  /* 0x0000007000007945 */ /* 0x000fe20003800200 */
[----:B------:R-:W-:Y:S02]  /*6500*/  IADD3 R112, PT, PT, R18, 0x780, RZ ;  /* 0x0000078012707810 */ /* 0x000fe40007ffe0ff */
[----:B------:R-:W0:Y:S01]  /*6510*/  LDS R111, [R111+0x2890] ;  /* 0x002890006f6f7984 */ /* 0x000e220000000800 */
[----:B------:R-:W-:Y:S02]  /*6520*/  LEA.HI R82, R82, R18, RZ, 0x1b ;  /* 0x0000001252527211 */ /* 0x000fe400078fd8ff */
[----:B------:R-:W-:Y:S01]  /*6530*/  LEA R80, R80, UR24, 0x2 ;  /* 0x0000001850507c11 */ /* 0x000fe2000f8e10ff */
[----:B------:R-:W-:Y:S06]  /*6540*/  @!P2 BRA `(.L_x_801) ;  /* 0x000000000004a947 */ /* 0x000fec0003800000 */
[----:B0-----:R1:W-:Y:S02]  /*6550*/  REDG.E.ADD.F32.FTZ.RN.STRONG.GPU desc[UR26][R40.64+0x1800], R111 ;  /* 0x0018006f280079a6 */ /* 0x0013e4000c12f31a */
.L_x_801:
[----:B------:R-:W-:Y:S05]  /*6560*/  BSYNC.RECONVERGENT B0 ;  /* 0x0000000000007941 */ /* 0x000fea0003800200 */
.L_x_800:
[----:B------:R-:W2:Y:S01]  /*6570*/  LDS R80, [R80+0x2a90] ;  /* 0x002a900050507984 */ /* 0x000ea20000000800 */
[----:B------:R-:W-:Y:S01]  /*6580*/  BSSY.RECONVERGENT B0, `(.L_x_802) ;  /* 0x0000005000007945 */ /* 0x000fe20003800200 */
[----:B01----:R-:W-:Y:S02]  /*6590*/  LEA.HI R111, R112, R18, RZ, 0x1b ;  /* 0x00000012706f7211 */ /* 0x003fe400078fd8ff */
[----:B------:R-:W-:Y:S01]  /*65a0*/  LEA R82, R82, UR24, 0x2 ;  /* 0x0000001852527c11 */ /* 0x000fe2000f8e10ff */
[----:B------:R-:W-:Y:S06]  /*65b0*/  @!P3 BRA `(.L_x_803) ;  /* 0x000000000004b947 */ /* 0x000fec0003800000 */
[----:B--2---:R0:W-:Y:S02]  /*65c0*/  REDG.E.ADD.F32.FTZ.RN.STRONG.GPU desc[UR26][R40.64+0x1a00], R80 ;  /* 0x001a0050280079a6 */ /* 0x0041e4000c12f31a */
.L_x_803:
[----:B------:R-:W-:Y:S05]  /*65d0*/  BSYNC.RECONVERGENT B0 ;  /* 0x0000000000007941 */ /* 0x000fea0003800200 */
.L_x_802:
[----:B------:R-:W1:Y:S01]  /*65e0*/  LDS R82, [R82+0x2c90] ;  /* 0x002c900052527984 */ /* 0x000e620000000800 */
[----:B------:R-:W-:Y:S01]  /*65f0*/  BSSY.RECONVERGENT B0, `(.L_x_804) ;  /* 0x0000004000007945 */ /* 0x000fe20003800200 */
[----:B------:R-:W-:-:S03]  /*6600*/  LEA R111, R111, UR24, 0x2 ;  /* 0x000000186f6f7c11 */ /* 0x000fc6000f8e10ff */
[----:B------:R-:W-:Y:S05]  /*6610*/  @!P4 BRA `(.L_x_805) ;  /* 0x000000000004c947 */ /* 0x000fea0003800000 */
[----:B-1----:R3:W-:Y:S02]  /*6620*/  REDG.E.ADD.F32.FTZ.RN.STRONG.GPU desc[UR26][R40.64+0x1c00], R82 ;  /* 0x001c0052280079a6 */ /* 0x0027e4000c12f31a */
.L_x_805:
[----:B------:R-:W-:Y:S05]  /*6630*/  BSYNC.RECONVERGENT B0 ;  /* 0x0000000000007941 */ /* 0x000fea0003800200 */
.L_x_804:
[----:B------:R-:W4:Y:S01]  /*6640*/  LDS R111, [R111+0x2e90] ;  /* 0x002e90006f6f7984 */ /* 0x000f220000000800 */
[----:B------:R-:W-:Y:S04]  /*6650*/  BSSY.RECONVERGENT B0, `(.L_x_806) ;  /* 0x0000003000007945 */ /* 0x000fe80003800200 */
[----:B------:R-:W-:Y:S05]  /*6660*/  @!P5 BRA `(.L_x_807) ;  /* 0x000000000004d947 */ /* 0x000fea0003800000 */
[----:B----4-:R4:W-:Y:S02]  /*6670*/  REDG.E.ADD.F32.FTZ.RN.STRONG.GPU desc[UR26][R40.64+0x1e00], R111 ;  /* 0x001e006f280079a6 */ /* 0x0109e4000c12f31a */
.L_x_807:
[----:B------:R-:W-:Y:S05]  /*6680*/  BSYNC.RECONVERGENT B0 ;  /* 0x0000000000007941 */ /* 0x000fea0003800200 */
.L_x_806:
[----:B----4-:R-:W4:Y:S04]  /*6690*/  LDL.LU R111, [R1+0x40] ;  /* 0x00004000016f7983 */ /* 0x010f280000300800 */
[----:B-1-3--:R-:W3:Y:S04]  /*66a0*/  LDL.LU R82, [R1+0x44] ;  /* 0x0000440001527983 */ /* 0x00aee80000300800 */
[----:B------:R-:W5:Y:S01]  /*66b0*/  LDL.LU R114, [R1+0x48] ;  /* 0x0000480001727983 */ /* 0x000f620000300800 */
[----:B------:R-:W-:-:S03]  /*66c0*/  FFMA.FTZ R79, R19, R81, R79 ;  /* 0x00000051134f7223 */ /* 0x000fc6000001004f */
[----:B------:R-:W5:Y:S04]  /*66d0*/  LDL.LU R113, [R1+0x4c] ;  /* 0x00004c0001717983 */ /* 0x000f680000300800 */
[----:B------:R-:W5:Y:S01]  /*66e0*/  LDL.LU R112, [R1+0x50] ;  /* 0x0000500001707983 */ /* 0x000f620000300800 */
[----:B------:R-:W-:Y:S01]  /*66f0*/  FADD.FTZ R48, R79, R48 ;  /* 0x000000304f307221 */ /* 0x000fe20000010000 */
[----:B0-2---:R-:W0:Y:S01]  /*6700*/  S2R R80, SR_LANEID ;  /* 0x0000000000507919 */ /* 0x005e220000000000 */
[----:B------:R-:W-:Y:S01]  /*6710*/  FMUL.FTZ R65, R65, R91 ;  /* 0x0000005b41417220 */ /* 0x000fe20000410000 */
[----:B------:R-:W-:Y:S01]  /*6720*/  FMUL.FTZ R66, R66, R92 ;  /* 0x0000005c42427220 */ /* 0x000fe20000410000 */
[----:B------:R-:W-:Y:S01]  /*6730*/  FMUL.FTZ R67, R67, R93 ;  /* 0x0000005d43437220 */ /* 0x000fe20000410000 */
[----:B------:R-:W-:Y:S01]  /*6740*/  FMUL.FTZ R87, R131, R87 ;  /* 0x0000005783577220 */ /* 0x000fe20000410000 */
[----:B------:R-:W1:Y:S04]  /*6750*/  SHFL.DOWN PT, R40, R84, 0x1, 0x1f ;  /* 0x08201f0054287f89 */ /* 0x000e6800000e0000 */
[----:B------:R-:W2:Y:S01]  /*6760*/  SHFL.DOWN PT, R41, R152, 0x1, 0x1f ;  /* 0x08201f0098297f89 */ /* 0x000ea200000e0000 */
[----:B----4-:R-:W-:Y:S01]  /*6770*/  FFMA.FTZ R111, R2, R81, R111 ;  /* 0x00000051026f7223 */ /* 0x010fe2000001006f */
[----:B------:R-:W-:Y:S01]  /*6780*/  FMUL.FTZ R68, R68, R94 ;  /* 0x0000005e44447220 */ /* 0x000fe20000410000 */
[----:B------:R-:W-:Y:S01]  /*6790*/  FMUL.FTZ R69, R69, R95 ;  /* 0x0000005f45457220 */ /* 0x000fe20000410000 */
[----:B------:R-:W-:Y:S01]  /*67a0*/  FMUL.FTZ R70, R70, R96 ;  /* 0x0000006046467220 */ /* 0x000fe20000410000 */
[-C--:B---3--:R-:W-:Y:S01]  /*67b0*/  FFMA.FTZ R82, R3, R42.reuse, R82 ;  /* 0x0000002a03527223 */ /* 0x088fe20000010052 */
[----:B------:R3:W-:Y:S01]  /*67c0*/  STL [R1+0x40], R111 ;  /* 0x0000406f01007387 */ /* 0x0007e20000100800 */
[----:B------:R-:W-:Y:S01]  /*67d0*/  FFMA.FTZ R133, R20, R42, R133 ;  /* 0x0000002a14857223 */ /* 0x000fe20000010085 */
[----:B------:R-:W-:Y:S01]  /*67e0*/  FMUL.FTZ R105, R127, R105 ;  /* 0x000000697f697220 */ /* 0x000fe20000410000 */
[----:B-----5:R-:W-:Y:S01]  /*67f0*/  FFMA.FTZ R114, R4, R86, R114 ;  /* 0x0000005604727223 */ /* 0x020fe20000010072 */
[----:B------:R-:W-:Y:S01]  /*6800*/  FMUL.FTZ R104, R128, R104 ;  /* 0x0000006880687220 */ /* 0x000fe20000410000 */
[----:B0-----:R-:W-:Y:S01]  /*6810*/  ISETP.GT.AND P2, PT, R80, 0x1e, PT ;  /* 0x0000001e5000780c */ /* 0x001fe20003f44270 */
[----:B---3--:R-:W3:Y:S04]  /*6820*/  LDL.LU R111, [R1+0x54] ;  /* 0x00005400016f7983 */ /* 0x008ee80000300800 */
[----:B------:R0:W-:Y:S01]  /*6830*/  STL [R1+0x44], R82 ;  /* 0x0000445201007387 */ /* 0x0001e20000100800 */
[-C--:B------:R-:W-:Y:S01]  /*6840*/  FFMA.FTZ R113, R5, R65.reuse, R113 ;  /* 0x0000004105717223 */ /* 0x080fe20000010071 */
[----:B------:R-:W-:Y:S01]  /*6850*/  FFMA.FTZ R112, R6, R66, R112 ;  /* 0x0000004206707223 */ /* 0x000fe20000010070 */
[----:B------:R-:W-:Y:S01]  /*6860*/  FFMA.FTZ R87, R22, R65, R87 ;  /* 0x0000004116577223 */ /* 0x000fe20000010057 */
[----:B------:R-:W-:Y:S01]  /*6870*/  FFMA.FTZ R105, R26, R69, R105 ;  /* 0x000000451a697223 */ /* 0x000fe20000010069 */
[----:B------:R-:W-:-:S03]  /*6880*/  FFMA.FTZ R104, R25, R68, R104 ;  /* 0x0000004419687223 */ /* 0x000fc60000010068 */
[----:B-1----:R-:W-:Y:S01]  /*6890*/  @!P2 FADD.FTZ R84, R84, R40 ;  /* 0x000000285454a221 */ /* 0x002fe20000010000 */
[----:B--2---:R-:W-:Y:S01]  /*68a0*/  @!P2 FADD.FTZ R152, R152, R41 ;  /* 0x000000299898a221 */ /* 0x004fe20000010000 */
[----:B------:R-:W-:Y:S01]  /*68b0*/  ISETP.GT.AND P2, PT, R80, 0x1d, PT ;  /* 0x0000001d5000780c */ /* 0x000fe20003f44270 */
[----:B0-----:R-:W2:Y:S04]  /*68c0*/  LDL.LU R82, [R1+0x58] ;  /* 0x0000580001527983 */ /* 0x001ea80000300800 */
[----:B------:R-:W4:Y:S04]  /*68d0*/  LDL.LU R81, [R1+0x5c] ;  /* 0x00005c0001517983 */ /* 0x000f280000300800 */
[----:B------:R-:W-:Y:S04]  /*68e0*/  STL [R1+0x48], R114 ;  /* 0x0000487201007387 */ /* 0x000fe80000100800 */
[----:B------:R-:W5:Y:S04]  /*68f0*/  LDL.LU R79, [R1+0x60] ;  /* 0x00006000014f7983 */ /* 0x000f680000300800 */
[----:B------:R-:W-:Y:S04]  /*6900*/  STL [R1+0x4c], R113 ;  /* 0x00004c7101007387 */ /* 0x000fe80000100800 */
[----:B------:R-:W5:Y:S04]  /*6910*/  LDL.LU R65, [R1+0x64] ;  /* 0x0000640001417983 */ /* 0x000f680000300800 */
[----:B------:R-:W-:Y:S04]  /*6920*/  STL [R1+0x50], R112 ;  /* 0x0000507001007387 */ /* 0x000fe80000100800 */
[----:B------:R-:W5:Y:S04]  /*6930*/  LDL.LU R42, [R1+0x68] ;  /* 0x00006800012a7983 */ /* 0x000f680000300800 */
[----:B------:R-:W0:Y:S04]  /*6940*/  SHFL.DOWN PT, R40, R84, 0x2, 0x1f ;  /* 0x08401f0054287f89 */ /* 0x000e2800000e0000 */
[----:B------:R-:W1:Y:S01]  /*6950*/  SHFL.DOWN PT, R41, R152, 0x2, 0x1f ;  /* 0x08401f0098297f89 */ /* 0x000e6200000e0000 */
[----:B0-----:R-:W-:Y:S01]  /*6960*/  @!P2 FADD.FTZ R84, R84, R40 ;  /* 0x000000285454a221 */ /* 0x001fe20000010000 */
[----:B-1----:R-:W-:-:S04]  /*6970*/  @!P2 FADD.FTZ R152, R152, R41 ;  /* 0x000000299898a221 */ /* 0x002fc80000010000 */
[----:B------:R-:W0:Y:S01]  /*6980*/  SHFL.DOWN PT, R40, R84, 0x4, 0x1f ;  /* 0x08801f0054287f89 */ /* 0x000e2200000e0000 */
[----:B------:R-:W-:-:S03]  /*6990*/  ISETP.GT.AND P2, PT, R80, 0x1b, PT ;  /* 0x0000001b5000780c */ /* 0x000fc60003f44270 */
[----:B------:R-:W1:Y:S01]  /*69a0*/  SHFL.DOWN PT, R41, R152, 0x4, 0x1f ;  /* 0x08801f0098297f89 */ /* 0x000e6200000e0000 */
[----:B---3--:R-:W-:-:S05]  /*69b0*/  FFMA.FTZ R111, R7, R67, R111 ;  /* 0x00000043076f7223 */ /* 0x008fca000001006f */
[----:B------:R-:W-:Y:S01]  /*69c0*/  STL [R1+0x54], R111 ;  /* 0x0000546f01007387 */ /* 0x000fe20000100800 */
[----:B--2---:R-:W-:Y:S01]  /*69d0*/  FFMA.FTZ R82, R8, R68, R82 ;  /* 0x0000004408527223 */ /* 0x004fe20000010052 */
[----:B----4-:R-:W-:-:S04]  /*69e0*/  FFMA.FTZ R81, R9, R69, R81 ;  /* 0x0000004509517223 */ /* 0x010fc80000010051 */
[----:B------:R2:W-:Y:S01]  /*69f0*/  STL [R1+0x58], R82 ;  /* 0x0000585201007387 */ /* 0x0005e20000100800 */
[----:B-----5:R-:W-:-:S03]  /*6a00*/  FFMA.FTZ R79, R10, R70, R79 ;  /* 0x000000460a4f7223 */ /* 0x020fc6000001004f */
[----:B--2---:R-:W2:Y:S04]  /*6a10*/  LDL.LU R82, [R1+0x6c] ;  /* 0x00006c0001527983 */ /* 0x004ea80000300800 */
[----:B------:R3:W-:Y:S04]  /*6a20*/  STL [R1+0x5c], R81 ;  /* 0x00005c5101007387 */ /* 0x0007e80000100800 */
[----:B---3--:R-:W3:Y:S04]  /*6a30*/  LDL.LU R81, [R1+0x70] ;  /* 0x0000700001517983 */ /* 0x008ee80000300800 */
[----:B------:R4:W-:Y:S04]  /*6a40*/  STL [R1+0x60], R79 ;  /* 0x0000604f01007387 */ /* 0x0009e80000100800 */
[----:B----4-:R-:W4:Y:S04]  /*6a50*/  LDL.LU R79, [R1+0x74] ;  /* 0x00007400014f7983 */ /* 0x010f280000300800 */
[----:B------:R-:W5:Y:S04]  /*6a60*/  LDL.LU R69, [R1+0x78] ;  /* 0x0000780001457983 */ /* 0x000f680000300800 */
[----:B------:R-:W5:Y:S01]  /*6a70*/  LDL.LU R68, [R1+0x7c] ;  /* 0x00007c0001447983 */ /* 0x000f620000300800 */
[----:B0-----:R-:W-:Y:S01]  /*6a80*/  @!P2 FADD.FTZ R84, R84, R40 ;  /* 0x000000285454a221 */ /* 0x001fe20000010000 */
[----:B-1----:R-:W-:-:S04]  /*6a90*/  @!P2 FADD.FTZ R152, R152, R41 ;  /* 0x000000299898a221 */ /* 0x002fc80000010000 */
[----:B------:R-:W0:Y:S04]  /*6aa0*/  SHFL.DOWN PT, R40, R84, 0x8, 0x1f ;  /* 0x09001f0054287f89 */ /* 0x000e2800000e0000 */
[----:B------:R-:W1:Y:S01]  /*6ab0*/  SHFL.DOWN PT, R41, R152, 0x8, 0x1f ;  /* 0x09001f0098297f89 */ /* 0x000e6200000e0000 */
[----:B------:R-:W-:Y:S01]  /*6ac0*/  ISETP.GT.AND P2, PT, R80, 0x17, PT ;  /* 0x000000175000780c */ /* 0x000fe20003f44270 */
[----:B------:R-:W-:Y:S01]  /*6ad0*/  FMUL.FTZ R88, R130, R88 ;  /* 0x0000005882587220 */ /* 0x000fe20000410000 */
[----:B------:R-:W-:Y:S01]  /*6ae0*/  FMUL.FTZ R89, R129, R89 ;  /* 0x0000005981597220 */ /* 0x000fe20000410000 */
[----:B------:R-:W-:Y:S01]  /*6af0*/  FMUL.FTZ R71, R71, R97 ;  /* 0x0000006147477220 */ /* 0x000fe20000410000 */
[----:B------:R-:W-:Y:S01]  /*6b00*/  FMUL.FTZ R72, R72, R98 ;  /* 0x0000006248487220 */ /* 0x000fe20000410000 */
[----:B------:R-:W-:Y:S01]  /*6b10*/  FFMA.FTZ R88, R23, R66, R88 ;  /* 0x0000004217587223 */ /* 0x000fe20000010058 */
[----:B------:R-:W-:Y:S01]  /*6b20*/  FFMA.FTZ R89, R24, R67, R89 ;  /* 0x0000004318597223 */ /* 0x000fe20000010059 */
[----:B------:R-:W-:Y:S01]  /*6b30*/  FMUL.FTZ R73, R73, R99 ;  /* 0x0000006349497220 */ /* 0x000fe20000410000 */
[----:B------:R-:W-:Y:S01]  /*6b40*/  FMUL.FTZ R74, R74, R100 ;  /* 0x000000644a4a7220 */ /* 0x000fe20000410000 */
[----:B------:R-:W-:Y:S01]  /*6b50*/  FFMA.FTZ R65, R11, R71, R65 ;  /* 0x000000470b417223 */ /* 0x000fe20000010041 */
[----:B------:R-:W-:Y:S01]  /*6b60*/  FMUL.FTZ R75, R75, R101 ;  /* 0x000000654b4b7220 */ /* 0x000fe20000410000 */
[----:B------:R-:W-:-:S02]  /*6b70*/  FFMA.FTZ R42, R12, R72, R42 ;  /* 0x000000480c2a7223 */ /* 0x000fc4000001002a */
[----:B0-----:R-:W-:Y:S01]  /*6b80*/  @!P2 FADD.FTZ R84, R84, R40 ;  /* 0x000000285454a221 */ /* 0x001fe20000010000 */
[----:B-1----:R-:W-:-:S04]  /*6b90*/  @!P2 FADD.FTZ R152, R152, R41 ;  /* 0x000000299898a221 */ /* 0x002fc80000010000 */
[----:B------:R-:W0:Y:S01]  /*6ba0*/  SHFL.DOWN PT, R66, R84, 0x10, 0x1f ;  /* 0x0a001f0054427f89 */ /* 0x000e2200000e0000 */
[----:B------:R-:W-:-:S03]  /*6bb0*/  FMUL.FTZ R76, R76, R102 ;  /* 0x000000664c4c7220 */ /* 0x000fc60000410000 */
[----:B------:R-:W1:Y:S01]  /*6bc0*/  SHFL.DOWN PT, R67, R152, 0x10, 0x1f ;  /* 0x0a001f0098437f89 */ /* 0x000e6200000e0000 */
[----:B------:R-:W-:Y:S01]  /*6bd0*/  FMUL.FTZ R77, R77, R103 ;  /* 0x000000674d4d7220 */ /* 0x000fe20000410000 */
[----:B------:R-:W-:Y:S02]  /*6be0*/  ISETP.NE.AND P2, PT, R80, RZ, PT ;  /* 0x000000ff5000720c */ /* 0x000fe40003f45270 */
[----:B------:R-:W-:Y:S01]  /*6bf0*/  STL [R1+0x64], R65 ;  /* 0x0000644101007387 */ /* 0x000fe20000100800 */
[----:B------:R-:W-:-:S03]  /*6c00*/  FMUL.FTZ R106, R126, R106 ;  /* 0x0000006a7e6a7220 */ /* 0x000fc60000410000 */
[----:B------:R0:W-:Y:S01]  /*6c10*/  STL [R1+0x68], R42 ;  /* 0x0000682a01007387 */ /* 0x0001e20000100800 */
[----:B------:R-:W-:Y:S01]  /*6c20*/  FFMA.FTZ R41, R27, R70, R106 ;  /* 0x000000461b297223 */ /* 0x000fe2000001006a */
[----:B------:R-:W-:Y:S01]  /*6c30*/  FMUL.FTZ R107, R125, R107 ;  /* 0x0000006b7d6b7220 */ /* 0x000fe20000410000 */
[----:B------:R-:W-:Y:S02]  /*6c40*/  FMUL.FTZ R108, R124, R108 ;  /* 0x0000006c7c6c7220 */ /* 0x000fe40000410000 */
[----:B------:R-:W-:Y:S01]  /*6c50*/  FADD.FTZ R46, R41, R46 ;  /* 0x0000002e292e7221 */ /* 0x000fe20000010000 */
[----:B------:R-:W-:Y:S01]  /*6c60*/  FFMA.FTZ R40, R28, R71, R107 ;  /* 0x000000471c287223 */ /* 0x000fe2000001006b */
[----:B------:R-:W-:Y:S01]  /*6c70*/  FFMA.FTZ R41, R29, R72, R108 ;  /* 0x000000481d297223 */ /* 0x000fe2000001006c */
[----:B------:R-:W-:Y:S01]  /*6c80*/  FMUL.FTZ R109, R123, R109 ;  /* 0x0000006d7b6d7220 */ /* 0x000fe20000410000 */
[----:B------:R-:W-:Y:S01]  /*6c90*/  FMUL.FTZ R110, R122, R110 ;  /* 0x0000006e7a6e7220 */ /* 0x000fe20000410000 */
[----:B0-----:R-:W-:Y:S01]  /*6ca0*/  @!P2 SHF.R.U32.HI R42, RZ, 0x2, R18 ;  /* 0x00000002ff2aa819 */ /* 0x001fe20000011612 */
[----:B------:R-:W-:Y:S01]  /*6cb0*/  FADD.FTZ R45, R40, R45 ;  /* 0x0000002d282d7221 */ /* 0x000fe20000010000 */
[----:B------:R-:W-:Y:S01]  /*6cc0*/  FADD.FTZ R44, R41, R44 ;  /* 0x0000002c292c7221 */ /* 0x000fe20000010000 */
[----:B------:R-:W-:Y:S01]  /*6cd0*/  FADD.FTZ R66, R84, R66 ;  /* 0x0000004254427221 */ /* 0x000fe20000010000 */
[----:B------:R-:W-:Y:S01]  /*6ce0*/  @!P2 LOP3.LUT R65, R42, 0xf8, RZ, 0xc0, !PT ;  /* 0x000000f82a41a812 */ /* 0x000fe200078ec0ff */
[----:B------:R-:W-:Y:S01]  /*6cf0*/  FFMA.FTZ R40, R30, R73, R109 ;  /* 0x000000491e287223 */ /* 0x000fe2000001006d */
[----:B-1----:R-:W-:Y:S01]  /*6d00*/  FADD.FTZ R67, R152, R67 ;  /* 0x0000004398437221 */ /* 0x002fe20000010000 */
[----:B------:R-:W-:Y:S01]  /*6d10*/  FFMA.FTZ R41, R31, R74, R110 ;  /* 0x0000004a1f297223 */ /* 0x000fe2000001006e */
[----:B------:R-:W-:Y:S01]  /*6d20*/  FMUL.FTZ R90, R132, R90 ;  /* 0x0000005a845a7220 */ /* 0x000fe20000410000 */
[----:B------:R-:W-:Y:S01]  /*6d30*/  FMUL.FTZ R85, R119, R85 ;  /* 0x0000005577557220 */ /* 0x000fe20000410000 */
[----:B------:R-:W-:Y:S01]  /*6d40*/  FMUL.FTZ R78, R120, R78 ;  /* 0x0000004e784e7220 */ /* 0x000fe20000410000 */
[----:B------:R-:W-:Y:S01]  /*6d50*/  FMUL.FTZ R43, R121, R43 ;  /* 0x0000002b792b7220 */ /* 0x000fe20000410000 */
[----:B------:R-:W-:Y:S01]  /*6d60*/  FADD.FTZ R39, R40, R39 ;  /* 0x0000002728277221 */ /* 0x000fe20000010000 */
[----:B------:R-:W-:Y:S01]  /*6d70*/  FADD.FTZ R38, R41, R38 ;  /* 0x0000002629267221 */ /* 0x000fe20000010000 */
[----:B------:R-:W-:Y:S01]  /*6d80*/  FFMA.FTZ R90, R21, R86, R90 ;  /* 0x00000056155a7223 */ /* 0x000fe2000001005a */
[----:B------:R0:W-:Y:S01]  /*6d90*/  @!P2 STS.64 [R65+UR24+0x3198], R66 ;  /* 0x003198424100a988 */ /* 0x0001e20008000a18 */
        /* <DEDUP_REMOVED lines=14> */
[----:B--2---:R-:W-:-:S05]  /*6e80*/  FFMA.FTZ R82, R13, R73, R82 ;  /* 0x000000490d527223 */ /* 0x004fca0000010052 */
[----:B------:R0:W-:Y:S01]  /*6e90*/  STL [R1+0x6c], R82 ;  /* 0x00006c5201007387 */ /* 0x0001e20000100800 */
[----:B---3--:R-:W-:-:S05]  /*6ea0*/  FFMA.FTZ R81, R14, R74, R81 ;  /* 0x0000004a0e517223 */ /* 0x008fca0000010051 */
[----:B------:R0:W-:Y:S01]  /*6eb0*/  STL [R1+0x70], R81 ;  /* 0x0000705101007387 */ /* 0x0001e20000100800 */
[----:B----4-:R-:W-:Y:S01]  /*6ec0*/  FFMA.FTZ R79, R15, R75, R79 ;  /* 0x0000004b0f4f7223 */ /* 0x010fe2000001004f */
[----:B-----5:R-:W-:-:S04]  /*6ed0*/  FFMA.FTZ R69, R16, R76, R69 ;  /* 0x0000004c10457223 */ /* 0x020fc80000010045 */
[----:B------:R0:W-:Y:S01]  /*6ee0*/  STL [R1+0x74], R79 ;  /* 0x0000744f01007387 */ /* 0x0001e20000100800 */
[----:B------:R-:W-:-:S03]  /*6ef0*/  FFMA.FTZ R68, R17, R77, R68 ;  /* 0x0000004d11447223 */ /* 0x000fc60000010044 */
[----:B------:R0:W-:Y:S04]  /*6f00*/  STL [R1+0x78], R69 ;  /* 0x0000784501007387 */ /* 0x0001e80000100800 */
[----:B------:R0:W-:Y:S01]  /*6f10*/  STL [R1+0x7c], R68 ;  /* 0x00007c4401007387 */ /* 0x0001e20000100800 */
[----:B------:R-:W-:Y:S06]  /*6f20*/  BAR.SYNC.DEFER_BLOCKING 0x0 ;  /* 0x0000000000007b1d */ /* 0x000fec0000010000 */
[----:B------:R-:W-:Y:S05]  /*6f30*/  @P0 BRA `(.L_x_809) ;  /* 0x0000000000500947 */ /* 0x000fea0003800000 */
[----:B------:R-:W-:Y:S01]  /*6f40*/  UISETP.NE.AND UP0, UPT, UR10, UR47, UPT ;  /* 0x0000002f0a00728c */ /* 0x000fe2000bf05270 */
[----:B------:R-:W1:Y:S01]  /*6f50*/  LDS.128 R40, [UR24+0x31a0] ;  /* 0x0031a018ff287984 */ /* 0x000e620008000c00 */
[----:B------:R-:W-:Y:S01]  /*6f60*/  ULEA UR25, UR8, UR24, 0x2 ;  /* 0x0000001808197291 */ /* 0x000fe2000f8e10ff */
[----:B------:R-:W-:Y:S02]  /*6f70*/  ISETP.GT.AND P0, PT, R80, 0xf, PT ;  /* 0x0000000f5000780c */ /* 0x000fe40003f04270 */
[----:B0-----:R-:W0:Y:S01]  /*6f80*/  LDS.64 R68, [UR24+0x31b0] ;  /* 0x0031b018ff447984 */ /* 0x001e220008000a00 */
[----:B------:R-:W-:Y:S02]  /*6f90*/  PLOP3.LUT P2, PT, PT, PT, UP0, 0x80, 0x8 ;  /* 0x000000000008781c */ /* 0x000fe40003f4f008 */
[----:B------:R-:W-:Y:S02]  /*6fa0*/  FSEL R152, R152, R67, P0 ;  /* 0x0000004398987208 */ /* 0x000fe40000000000 */
[----:B------:R-:W-:-:S09]  /*6fb0*/  FSEL R65, R84, R66, P0 ;  /* 0x0000004254417208 */ /* 0x000fd20000000000 */
[----:B------:R-:W2:Y:S04]  /*6fc0*/  @P2 LDS R70, [UR25+0x51e0] ;  /* 0x0051e019ff462984 */ /* 0x000ea80008000800 */
[----:B------:R-:W3:Y:S01]  /*6fd0*/  @P2 LDS R72, [UR25+0x4de0] ;  /* 0x004de019ff482984 */ /* 0x000ee20008000800 */
[----:B-1----:R-:W-:Y:S01]  /*6fe0*/  FADD.FTZ R152, R41, R152 ;  /* 0x0000009829987221 */ /* 0x002fe20000010000 */
[----:B------:R-:W-:-:S03]  /*6ff0*/  FADD.FTZ R65, R40, R65 ;  /* 0x0000004128417221 */ /* 0x000fc60000010000 */
[----:B------:R-:W-:Y:S01]  /*7000*/  FADD.FTZ R152, R43, R152 ;  /* 0x000000982b987221 */ /* 0x000fe20000010000 */
[----:B------:R-:W-:-:S03]  /*7010*/  FADD.FTZ R65, R42, R65 ;  /* 0x000000412a417221 */ /* 0x000fc60000010000 */
[----:B0-----:R-:W-:Y:S01]  /*7020*/  FADD.FTZ R69, R152, R69 ;  /* 0x0000004598457221 */ /* 0x001fe20000010000 */
[----:B------:R-:W-:-:S03]  /*7030*/  FADD.FTZ R65, R65, R68 ;  /* 0x0000004441417221 */ /* 0x000fc60000010000 */
[----:B--2---:R-:W-:Y:S01]  /*7040*/  @P2 FADD.FTZ R69, R69, R70 ;  /* 0x0000004645452221 */ /* 0x004fe20000010000 */
[----:B---3--:R-:W-:-:S04]  /*7050*/  @P2 FADD.FTZ R65, R65, R72 ;  /* 0x0000004841412221 */ /* 0x008fc80000010000 */
[----:B------:R1:W-:Y:S04]  /*7060*/  STS [UR25+0x51e0], R69 ;  /* 0x0051e045ff007988 */ /* 0x0003e80008000819 */
[----:B------:R1:W-:Y:S02]  /*7070*/  STS [UR25+0x4de0], R65 ;  /* 0x004de041ff007988 */ /* 0x0003e40008000819 */
.L_x_809:
[----:B------:R-:W-:Y:S05]  /*7080*/  BSYNC.RECONVERGENT B0 ;  /* 0x0000000000007941 */ /* 0x000fea0003800200 */
.L_x_808:
[----:B------:R-:W-:-:S04]  /*7090*/  UIADD3 UR8, UPT, UPT, UR8, 0x1, URZ ;  /* 0x0000000108087890 */ /* 0x000fc8000fffe0ff */
[----:B------:R-:W-:-:S09]  /*70a0*/  UISETP.GE.AND UP0, UPT, UR8, UR48, UPT ;  /* 0x000000300800728c */ /* 0x000fd2000bf06270 */
[----:B------:R-:W-:Y:S05]  /*70b0*/  BRA.U !UP0, `(.L_x_810) ;  /* 0xffffffbd08647547 */ /* 0x000fea000b83ffff */
.L_x_765:
[----:B------:R-:W2:Y:S01]  /*70c0*/  LDL.LU R76, [R1+0x78] ;  /* 0x00007800014c7983 */ /* 0x000ea20000300800 */
[----:B------:R-:W-:Y:S06]  /*70d0*/  BAR.SYNC.DEFER_BLOCKING 0x0 ;  /* 0x0000000000007b1d */ /* 0x000fec0000010000 */
[----:B------:R-:W3:Y:S01]  /*70e0*/  S2R R5, SR_TID.X ;  /* 0x0000000000057919 */ /* 0x000ee20000002100 */
[----:B------:R-:W-:Y:S01]  /*70f0*/  UIMAD UR22, UR10, -0x800, UR22 ;  /* 0xfffff8000a1678a4 */ /* 0x000fe2000f8e0216 */
[----:B------:R-:W4:Y:S01]  /*7100*/  S2UR UR32, SR_CTAID.X ;  /* 0x00000000002079c3 */ /* 0x000f220000002500 */
[----:B------:R-:W4:Y:S01]  /*7110*/  LDCU.64 UR28, c[0x0][0x4f8] ;  /* 0x00009f00ff1c77ac */ /* 0x000f220008000a00 */
[----:B------:R-:W2:Y:S01]  /*7120*/  LDL.LU R75, [R1+0x7c] ;  /* 0x00007c00014b7983 */ /* 0x000ea20000300800 */
[----:B------:R-:W5:Y:S03]  /*7130*/  LDCU.64 UR30, c[0x0][0x500] ;  /* 0x0000a000ff1e77ac */ /* 0x000f660008000a00 */
[----:B01----:R-:W5:Y:S04]  /*7140*/  LDL.LU R65, [R1+0x54] ;  /* 0x0000540001417983 */ /* 0x003f680000300800 */
[----:B------:R-:W5:Y:S04]  /*7150*/  LDL.LU R66, [R1+0x50] ;  /* 0x0000500001427983 */ /* 0x000f680000300800 */
[----:B------:R-:W4:Y:S04]  /*7160*/  LDL.LU R74, [R1+0x70] ;  /* 0x00007000014a7983 */ /* 0x000f280000300800 */
[----:B------:R-:W4:Y:S04]  /*7170*/  LDL.LU R73, [R1+0x74] ;  /* 0x0000740001497983 */ /* 0x000f280000300800 */
[----:B------:R-:W3:Y:S04]  /*7180*/  LDL.LU R40, [R1+0x44] ;  /* 0x0000440001287983 */ /* 0x000ee80000300800 */
[----:B------:R-:W3:Y:S04]  /*7190*/  LDL.LU R41, [R1+0x40] ;  /* 0x0000400001297983 */ /* 0x000ee80000300800 */
[----:B------:R-:W3:Y:S04]  /*71a0*/  LDL.LU R42, [R1+0x4c] ;  /* 0x00004c00012a7983 */ /* 0x000ee80000300800 */
[----:B------:R-:W3:Y:S04]  /*71b0*/  LDL.LU R43, [R1+0x48] ;  /* 0x00004800012b7983 */ /* 0x000ee80000300800 */
[----:B------:R-:W5:Y:S04]  /*71c0*/  LDL.LU R72, [R1+0x68] ;  /* 0x0000680001487983 */ /* 0x000f680000300800 */
[----:B------:R-:W5:Y:S04]  /*71d0*/  LDL.LU R71, [R1+0x6c] ;  /* 0x00006c0001477983 */ /* 0x000f680000300800 */
        /* <DEDUP_REMOVED lines=28> */
[----:B----4-:R-:W-:-:S03]  /*73a0*/  F2FP.BF16.F32.PACK_AB R3, R74, R73 ;  /* 0x000000494a03723e */ /* 0x010fc600000010ff */
[----:B------:R-:W4:Y:S01]  /*73b0*/  LDL.LU R74, [R1+0xe8] ;  /* 0x0000e800014a7983 */ /* 0x000f220000300800 */
[C---:B------:R-:W-:Y:S02]  /*73c0*/  PRMT R7, R3.reuse, 0x7610, R7 ;  /* 0x0000761003077816 */ /* 0x040fe40000000007 */
[----:B------:R-:W-:Y:S01]  /*73d0*/  PRMT R8, R3, 0x7632, R8 ;  /* 0x0000763203087816 */ /* 0x000fe20000000008 */
[----:B------:R-:W4:Y:S01]  /*73e0*/  LDL.LU R73, [R1+0xe4] ;  /* 0x0000e40001497983 */ /* 0x000f220000300800 */
[----:B-----5:R-:W-:-:S03]  /*73f0*/  F2FP.BF16.F32.PACK_AB R2, R72, R71 ;  /* 0x000000474802723e */ /* 0x020fc600000010ff */
[----:B------:R-:W5:Y:S01]  /*7400*/  LDL.LU R72, [R1+0xe0] ;  /* 0x0000e00001487983 */ /* 0x000f620000300800 */
[C---:B------:R-:W-:Y:S02]  /*7410*/  PRMT R9, R2.reuse, 0x7610, R9 ;  /* 0x0000761002097816 */ /* 0x040fe40000000009 */
[----:B------:R-:W-:Y:S01]  /*7420*/  PRMT R10, R2, 0x7632, R10 ;  /* 0x00007632020a7816 */ /* 0x000fe2000000000a */
[----:B------:R-:W5:Y:S01]  /*7430*/  LDL.LU R71, [R1+0xdc] ;  /* 0x0000dc0001477983 */ /* 0x000f620000300800 */
[----:B---3--:R-:W-:-:S03]  /*7440*/  F2FP.BF16.F32.PACK_AB R3, R70, R69 ;  /* 0x000000454603723e */ /* 0x008fc600000010ff */
[----:B------:R-:W3:Y:S01]  /*7450*/  LDL.LU R70, [R1+0xd8] ;  /* 0x0000d80001467983 */ /* 0x000ee20000300800 */
[C---:B------:R-:W-:Y:S02]  /*7460*/  PRMT R11, R3.reuse, 0x7610, R11 ;  /* 0x00007610030b7816 */ /* 0x040fe4000000000b */
[----:B------:R-:W-:Y:S01]  /*7470*/  F2FP.BF16.F32.PACK_AB R2, R68, R67 ;  /* 0x000000434402723e */ /* 0x000fe200000010ff */
[----:B------:R-:W3:Y:S04]  /*7480*/  LDL.LU R69, [R1+0xd4] ;  /* 0x0000d40001457983 */ /* 0x000ee80000300800 */
[----:B------:R0:W-:Y:S04]  /*7490*/  STS.U16 [R96], R4 ;  /* 0x0000000460007388 */ /* 0x0001e80000000400 */
[----:B------:R1:W-:Y:S04]  /*74a0*/  STS.U16 [R95+0x2], R6 ;  /* 0x000002065f007388 */ /* 0x0003e80000000400 */
[----:B------:R-:W3:Y:S01]  /*74b0*/  LDL.LU R68, [R1+0xd0] ;  /* 0x0000d00001447983 */ /* 0x000ee20000300800 */
[----:B0-----:R-:W-:-:S02]  /*74c0*/  PRMT R4, R3, 0x7632, R4 ;  /* 0x0000763203047816 */ /* 0x001fc40000000004 */
[----:B------:R-:W-:Y:S01]  /*74d0*/  F2FP.BF16.F32.PACK_AB R3, R66, R65 ;  /* 0x000000414203723e */ /* 0x000fe200000010ff */
[----:B------:R0:W-:Y:S01]  /*74e0*/  STS.U16 [R94+0x4], R7 ;  /* 0x000004075e007388 */ /* 0x0001e20000000400 */
[C---:B-1----:R-:W-:Y:S02]  /*74f0*/  PRMT R6, R2.reuse, 0x7610, R6 ;  /* 0x0000761002067816 */ /* 0x042fe40000000006 */
[----:B------:R-:W-:Y:S01]  /*7500*/  PRMT R12, R3, 0x7632, R12 ;  /* 0x00007632030c7816 */ /* 0x000fe2000000000c */
[----:B------:R1:W-:Y:S04]  /*7510*/  STS.U16 [R93+0x6], R8 ;  /* 0x000006085d007388 */ /* 0x0003e80000000400 */
[----:B------:R-:W3:Y:S01]  /*7520*/  LDL.LU R67, [R1+0xcc] ;  /* 0x0000cc0001437983 */ /* 0x000ee20000300800 */
[----:B0-----:R-:W-:-:S02]  /*7530*/  PRMT R7, R2, 0x7632, R7 ;  /* 0x0000763202077816 */ /* 0x001fc40000000007 */
[----:B------:R-:W-:Y:S01]  /*7540*/  F2FP.BF16.F32.PACK_AB R2, R43, R42 ;  /* 0x0000002a2b02723e */ /* 0x000fe200000010ff */
[----:B------:R-:W3:Y:S01]  /*7550*/  LDL.LU R66, [R1+0xc8] ;  /* 0x0000c80001427983 */ /* 0x000ee20000300800 */
[----:B-1----:R-:W-:Y:S02]  /*7560*/  PRMT R8, R3, 0x7610, R8 ;  /* 0x0000761003087816 */ /* 0x002fe40000000008 */
[----:B------:R-:W-:Y:S01]  /*7570*/  F2FP.BF16.F32.PACK_AB R3, R41, R40 ;  /* 0x000000282903723e */ /* 0x000fe200000010ff */
[----:B------:R-:W3:Y:S04]  /*7580*/  LDL.LU R42, [R1+0xc4] ;  /* 0x0000c400012a7983 */ /* 0x000ee80000300800 */
[----:B------:R-:W3:Y:S01]  /*7590*/  LDL.LU R40, [R1+0xc0] ;  /* 0x0000c00001287983 */ /* 0x000ee20000300800 */
[----:B------:R-:W-:-:S03]  /*75a0*/  ISETP.NE.AND P0, PT, R5, RZ, PT ;  /* 0x000000ff0500720c */ /* 0x000fc60003f05270 */
[----:B------:R0:W-:Y:S01]  /*75b0*/  STS.U16 [R92+0x8], R9 ;  /* 0x000008095c007388 */ /* 0x0001e20000000400 */
[----:B------:R-:W-:-:S03]  /*75c0*/  UIADD3 UR22, UPT, UPT, UR22, 0x800, URZ ;  /* 0x0000080016167890 */ /* 0x000fc6000fffe0ff */
[----:B------:R-:W-:Y:S04]  /*75d0*/  STS.U16 [R91+0xa], R10 ;  /* 0x00000a0a5b007388 */ /* 0x000fe80000000400 */
[----:B------:R-:W-:Y:S01]  /*75e0*/  STS.U16 [R90+0xc], R11 ;  /* 0x00000c0b5a007388 */ /* 0x000fe20000000400 */
[----:B0-----:R-:W-:-:S03]  /*75f0*/  PRMT R9, R2, 0x7632, R9 ;  /* 0x0000763202097816 */ /* 0x001fc60000000009 */
[----:B------:R0:W-:Y:S04]  /*7600*/  STS.U16 [R89+0xe], R4 ;  /* 0x00000e0459007388 */ /* 0x0001e80000000400 */
[----:B------:R-:W-:Y:S04]  /*7610*/  STS.U16 [R88+0x10], R6 ;  /* 0x0000100658007388 */ /* 0x000fe80000000400 */
[----:B------:R-:W-:Y:S01]  /*7620*/  STS.U16 [R87+0x12], R7 ;  /* 0x0000120757007388 */ /* 0x000fe20000000400 */
[----:B0-----:R-:W-:-:S03]  /*7630*/  PRMT R4, R3, 0x7632, R4 ;  /* 0x0000763203047816 */ /* 0x001fc60000000004 */
[----:B------:R-:W-:Y:S01]  /*7640*/  STS.U16 [R86+0x14], R8 ;  /* 0x0000140856007388 */ /* 0x000fe20000000400 */
[----:B------:R-:W-:-:S03]  /*7650*/  IMAD.U32 R10, RZ, RZ, UR22 ;  /* 0x00000016ff0a7e24 */ /* 0x000fc6000f8e00ff */
        /* <DEDUP_REMOVED lines=8> */
[----:B------:R-:W-:Y:S01]  /*76e0*/  LDS.U16 R13, [R77+0x80] ;  /* 0x000080004d0d7984 */ /* 0x000fe20000000400 */
[----:B------:R-:W1:Y:S01]  /*76f0*/  S2UR UR8, SR_CTAID.Y ;  /* 0x00000000000879c3 */ /* 0x000e620000002600 */
[----:B------:R-:W-:-:S04]  /*7700*/  ULEA UR22, UR10, 0xfffff800, 0xb ;  /* 0xfffff8000a167891 */ /* 0x000fc8000f8e58ff */
[----:B------:R-:W-:-:S04]  /*7710*/  USHF.R.S32.HI UR23, URZ, 0x1f, UR22 ;  /* 0x0000001fff177899 */ /* 0x000fc80008011416 */
[----:B------:R-:W-:Y:S01]  /*7720*/  UIMAD.WIDE.U32 UR12, UR32, UR28, UR22 ;  /* 0x0000001c200c72a5 */ /* 0x000fe2000f8e0016 */
[----:B0-----:R-:W-:-:S03]  /*7730*/  LOP3.LUT R4, R5, 0x1f, RZ, 0xc0, !PT ;  /* 0x0000001f05047812 */ /* 0x001fc600078ec0ff */
[----:B------:R-:W-:Y:S01]  /*7740*/  UIMAD UR13, UR32, UR29, UR13 ;  /* 0x0000001d200d72a4 */ /* 0x000fe2000f8e020d */
[----:B------:R-:W0:Y:S01]  /*7750*/  LDCU.64 UR28, c[0x0][0x550] ;  /* 0x0000aa00ff1c77ac */ /* 0x000e220008000a00 */
[----:B------:R-:W-:Y:S01]  /*7760*/  LOP3.LUT R9, R4, 0x3e00, R83, 0xf8, !PT ;  /* 0x00003e0004097812 */ /* 0x000fe200078ef853 */
[----:B-1----:R-:W-:Y:S02]  /*7770*/  UIMAD UR21, UR8, UR31, URZ ;  /* 0x0000001f081572a4 */ /* 0x002fe4000f8e02ff */
[----:B------:R-:W-:-:S04]  /*7780*/  UIMAD.WIDE.U32 UR12, UR8, UR30, UR12 ;  /* 0x0000001e080c72a5 */ /* 0x000fc8000f8e000c */
[----:B------:R-:W-:Y:S02]  /*7790*/  MOV R8, UR21 ;  /* 0x0000001500087c02 */ /* 0x000fe40008000f00 */
[----:B------:R-:W-:-:S04]  /*77a0*/  IADD3 R3, P1, PT, R9, UR12, RZ ;  /* 0x0000000c09037c10 */ /* 0x000fc8000ff3e0ff */
[----:B------:R-:W-:Y:S01]  /*77b0*/  IADD3.X R8, PT, PT, R8, UR13, RZ, P1, !PT ;  /* 0x0000000d08087c10 */ /* 0x000fe20008ffe4ff */
[----:B------:R-:W1:Y:S01]  /*77c0*/  LDCU.64 UR12, c[0x0][0x518] ;  /* 0x0000a300ff0c77ac */ /* 0x000e620008000a00 */
[----:B0-----:R-:W-:-:S04]  /*77d0*/  LEA R2, P4, R3, UR28, 0x1 ;  /* 0x0000001c03027c11 */ /* 0x001fc8000f8808ff */
[----:B------:R-:W-:Y:S01]  /*77e0*/  LEA.HI.X R3, R3, UR29, R8, 0x1, P4 ;  /* 0x0000001d03037c11 */ /* 0x000fe2000a0f0c08 */
[----:B------:R-:W0:Y:S01]  /*77f0*/  LDCU.64 UR28, c[0x0][0x560] ;  /* 0x0000ac00ff1c77ac */ /* 0x000e220008000a00 */
[----:B--2---:R-:W-:Y:S04]  /*7800*/  LDS.U16 R15, [R76+0xc0] ;  /* 0x0000c0004c0f7984 */ /* 0x004fe80000000400 */
[----:B------:R-:W-:Y:S04]  /*7810*/  LDS.U16 R17, [R75+0x100] ;  /* 0x000100004b117984 */ /* 0x000fe80000000400 */
[----:B----4-:R-:W-:Y:S04]  /*7820*/  LDS.U16 R19, [R74+0x140] ;  /* 0x000140004a137984 */ /* 0x010fe80000000400 */
[----:B------:R-:W-:Y:S04]  /*7830*/  LDS.U16 R21, [R73+0x180] ;  /* 0x0001800049157984 */ /* 0x000fe80000000400 */
[----:B-----5:R-:W-:Y:S04]  /*7840*/  LDS.U16 R23, [R72+0x1c0] ;  /* 0x0001c00048177984 */ /* 0x020fe80000000400 */
        /* <DEDUP_REMOVED lines=45> */
[----:B------:R-:W-:Y:S02]  /*7b20*/  PRMT R8, R6, 0x7610, R8 ;  /* 0x0000761006087816 */ /* 0x000fe40000000008 */
[----:B--2---:R-:W-:Y:S02]  /*7b30*/  F2FP.BF16.F32.PACK_AB R3, R38, R37 ;  /* 0x000000252603723e */ /* 0x004fe400000010ff */
        /* <DEDUP_REMOVED lines=54> */
[----:B-1----:R-:W-:-:S05]  /*7ea0*/  UIMAD.WIDE.U32 UR22, UR32, UR12, UR22 ;  /* 0x0000000c201672a5 */ /* 0x002fca000f8e0016 */
[----:B------:R-:W1:Y:S01]  /*7eb0*/  LDS R6, [UR24+0x1080] ;  /* 0x00108018ff067984 */ /* 0x000e620008000800 */
[----:B------:R-:W5:Y:S01]  /*7ec0*/  LDCU.64 UR24, c[0x0][0x520] ;  /* 0x0000a400ff1877ac */ /* 0x000f620008000a00 */
[----:B------:R-:W-:Y:S01]  /*7ed0*/  UIMAD UR13, UR32, UR13, UR23 ;  /* 0x0000000d200d72a4 */ /* 0x000fe2000f8e0217 */
[----:B------:R-:W-:-:S03]  /*7ee0*/  UMOV UR12, UR22 ;  /* 0x00000016000c7c82 */ /* 0x000fc60008000000 */
[----:B-----5:R-:W-:-:S04]  /*7ef0*/  UIMAD.WIDE.U32 UR12, UR8, UR24, UR12 ;  /* 0x00000018080c72a5 */ /* 0x020fc8000f8e000c */
[----:B------:R-:W-:Y:S02]  /*7f00*/  UIMAD UR13, UR8, UR25, UR13 ;  /* 0x00000019080d72a4 */ /* 0x000fe4000f8e020d */
[----:B---3--:R-:W-:-:S04]  /*7f10*/  IADD3 R3, P0, PT, R9, UR12, RZ ;  /* 0x0000000c09037c10 */ /* 0x008fc8000ff1e0ff */
[----:B0-----:R-:W-:Y:S01]  /*7f20*/  LEA R2, P3, R3, UR28, 0x1 ;  /* 0x0000001c03027c11 */ /* 0x001fe2000f8608ff */
[----:B----4-:R-:W-:Y:S01]  /*7f30*/  IMAD.X R8, RZ, RZ, UR13, P0 ;  /* 0x0000000dff087e24 */ /* 0x010fe200080e06ff */
[-C--:B-1----:R-:W-:Y:S02]  /*7f40*/  ISETP.GE.AND P2, PT, R9, R6.reuse, PT ;  /* 0x000000060900720c */ /* 0x082fe40003f46270 */
[-C--:B------:R-:W-:Y:S02]  /*7f50*/  ISETP.GE.AND P1, PT, R63, R6.reuse, PT ;  /* 0x000000063f00720c */ /* 0x080fe40003f26270 */
[----:B------:R-:W-:Y:S02]  /*7f60*/  LEA.HI.X R3, R3, UR29, R8, 0x1, P3 ;  /* 0x0000001d03037c11 */ /* 0x000fe400098f0c08 */
[-C--:B------:R-:W-:Y:S02]  /*7f70*/  ISETP.GE.AND P0, PT, R62, R6.reuse, PT ;  /* 0x000000063e00720c */ /* 0x080fe40003f06270 */
[----:B------:R-:W-:-:S02]  /*7f80*/  ISETP.GE.AND P4, PT, R61, R6, PT ;  /* 0x000000063d00720c */ /* 0x000fc40003f86270 */
[-C--:B------:R-:W-:Y:S02]  /*7f90*/  ISETP.GE.AND P6, PT, R60, R6.reuse, PT ;  /* 0x000000063c00720c */ /* 0x080fe40003fc6270 */
[-C--:B------:R-:W-:Y:S01]  /*7fa0*/  ISETP.GE.AND P5, PT, R59, R6.reuse, PT ;  /* 0x000000063b00720c */ /* 0x080fe20003fa6270 */
        /* <DEDUP_REMOVED lines=24> */
[----:B------:R-:W-:Y:S01]  /*8130*/  @!P2 STG.E.U16 desc[UR26][R2.64+0x380], R43 ;  /* 0x0003802b0200a986 */ /* 0x000fe2000c10151a */
[----:B--2---:R-:W-:-:S04]  /*8140*/  FADD.FTZ R35, R35, R12 ;  /* 0x0000000c23237221 */ /* 0x004fc80000010000 */
        /* <DEDUP_REMOVED lines=12> */
[----:B------:R-:W-:Y:S01]  /*8210*/  FADD.FTZ R164, R161, R164 ;  /* 0x000000a4a1a47221 */ /* 0x000fe20000010000 */
[----:B------:R0:W-:Y:S03]  /*8220*/  @!P1 STG.E.U16 desc[UR26][R2.64+0x3c0], R65 ;  /* 0x0003c04102009986 */ /* 0x0001e6000c10151a */
[----:B------:R-:W-:-:S04]  /*8230*/  FADD.FTZ R165, R164, R165 ;  /* 0x000000a5a4a57221 */ /* 0x000fc80000010000 */
[----:B0-----:R-:W-:Y:S01]  /*8240*/  FADD.FTZ R2, R165, R48 ;  /* 0x00000030a5027221 */ /* 0x001fe20000010000 */
[----:B------:R-:W-:-:S04]  /*8250*/  UIADD3 UR19, UP0, UPT, UR19, -0x1000, URZ ;  /* 0xfffff00013137890 */ /* 0x000fc8000ff1e0ff */
[----:B------:R0:W-:Y:S01]  /*8260*/  STL [R1+0x100], R2 ;  /* 0x0001000201007387 */ /* 0x0001e20000100800 */
        /* <DEDUP_REMOVED lines=10> */
[----:B0-----:R-:W-:Y:S10]  /*8310*/  BRA.U UP0, `(.L_x_811) ;  /* 0xffffff8500487547 */ /* 0x001ff4000b83ffff */
.L_x_764:
        /* <DEDUP_REMOVED lines=41> */
[----:B------:R-:W-:Y:S01]  /*85b0*/  IMAD.U32 R2, RZ, RZ, UR4 ;  /* 0x00000004ff027e24 */ /* 0x000fe2000f8e00ff */
[----:B------:R-:W-:Y:S02]  /*85c0*/  MOV R3, UR5 ;  /* 0x0000000500037c02 */ /* 0x000fe40008000f00 */
[----:B--2---:R-:W-:-:S05]  /*85d0*/  FADD.FTZ R5, R0, R5 ;  /* 0x0000000500057221 */ /* 0x004fca0000010000 */
[----:B------:R2:W-:Y:S02]  /*85e0*/  REDG.E.ADD.F32.FTZ.RN.STRONG.GPU desc[UR26][R2.64], R5 ;  /* 0x00000005020079a6 */ /* 0x0005e4000c12f31a */
.L_x_813:
[----:B------:R-:W-:Y:S05]  /*85f0*/  BSYNC.RECONVERGENT B0 ;  /* 0x0000000000007941 */ /* 0x000fea0003800200 */
.L_x_812:
        /* <DEDUP_REMOVED lines=43> */
.L_x_815:
[----:B------:R-:W-:Y:S05]  /*88b0*/  BSYNC.RECONVERGENT B0 ;  /* 0x0000000000007941 */ /* 0x000fea0003800200 */
.L_x_814:
        /* <DEDUP_REMOVED lines=12> */
[----:B------:R-:W4:Y:S01]  /*8980*/  LDCU.64 UR20, c[0x0][0x4f0] ;  /* 0x00009e00ff1477ac */ /* 0x000f220008000a00 */
[----:B------:R-:W0:Y:S01]  /*8990*/  LDCU.64 UR22, c[0x0][0x540] ;  /* 0x0000a800ff1677ac */ /* 0x000e220008000a00 */
[----:B------:R-:W-:-:S02]  /*89a0*/  UIMAD UR8, UR8, UR13, UR7 ;  /* 0x0000000d080872a4 */ /* 0x000fc4000f8e0207 */
[----:B---3--:R-:W-:-:S12]  /*89b0*/  ULEA UR10, UR14, UR10, 0x18 ;  /* 0x0000000a0e0a7291 */ /* 0x008fd8000f8ec0ff */
.L_x_817:
[----:B------:R-:W-:Y:S01]  /*89c0*/  LEA R0, R11, UR10, 0x2 ;  /* 0x0000000a0b007c11 */ /* 0x000fe2000f8e10ff */
[----:B0--3--:R-:W-:Y:S01]  /*89d0*/  IMAD.U32 R4, RZ, RZ, UR6 ;  /* 0x00000006ff047e24 */ /* 0x009fe2000f8e00ff */
[----:B-12---:R-:W-:Y:S01]  /*89e0*/  MOV R5, UR7 ;  /* 0x0000000700057c02 */ /* 0x006fe20008000f00 */
        /* <DEDUP_REMOVED lines=9> */
[----:B----4-:R-:W-:Y:S02]  /*8a80*/  IMAD R10, R5, UR20, RZ ;  /* 0x00000014050a7c24 */ /* 0x010fe4000f8e02ff */
[----:B------:R-:W-:-:S04]  /*8a90*/  IMAD.WIDE.U32 R2, R11, UR16, R2 ;  /* 0x000000100b027c25 */ /* 0x000fc8000f8e0002 */
[C---:B------:R-:W-:Y:S01]  /*8aa0*/  IMAD R5, R11.reuse, UR17, R4 ;  /* 0x000000110b057c24 */ /* 0x040fe2000f8e0204 */
[C---:B------:R-:W-:Y:S01]  /*8ab0*/  LEA R4, P0, R2.reuse, UR18, 0x2 ;  /* 0x0000001202047c11 */ /* 0x040fe2000f8010ff */
        /* <DEDUP_REMOVED lines=14> */
.L_x_816:
[----:B------:R-:W-:Y:S05]  /*8ba0*/  EXIT ;  /* 0x000000000000794d */ /* 0x000fea0003800000 */
.L_x_770:
[----:B------:R-:W-:Y:S02]  /*8bb0*/  IMAD.MOV.U32 R86, RZ, RZ, RZ ;  /* 0x000000ffff567224 */ /* 0x000fe400078e00ff */
[----:B------:R-:W-:Y:S02]  /*8bc0*/  HFMA2 R87, -RZ, RZ, 0, 5.9604644775390625e-08 ;  /* 0x00000001ff577431 */ /* 0x000fe400000001ff */
[----:B------:R-:W-:Y:S01]  /*8bd0*/  IMAD.MOV.U32 R163, RZ, RZ, R157 ;  /* 0x000000ffffa37224 */ /* 0x000fe200078e009d */
[----:B------:R-:W-:-:S07]  /*8be0*/  MOV R154, 0xffffffff ;  /* 0xffffffff009a7802 */ /* 0x000fce0000000f00 */
[----:B-1---5:R-:W-:Y:S05]  /*8bf0*/  WARPSYNC.COLLECTIVE R154, `(.L_x_818) ;  /* 0x000000009a087348 */ /* 0x022fea0003c00000 */
[----:B------:R0:W2:Y:S02]  /*8c00*/  SHFL.UP P6, R86, R163, R87, R86 ;  /* 0x04000057a3567389 */ /* 0x0000a400000c0056 */
[----:B012--5:R-:W-:Y:S05]  /*8c10*/  ENDCOLLECTIVE ;  /* 0x000000000000791b */ /* 0x027fea0003800000 */
.L_x_818:
[----:B------:R-:W-:Y:S01]  /*8c20*/  MOV R163, R153 ;  /* 0x0000009900a37202 */ /* 0x000fe20000000f00 */
[----:B------:R-:W-:Y:S02]  /*8c30*/  IMAD.MOV.U32 R156, RZ, RZ, R86 ;  /* 0x000000ffff9c7224 */ /* 0x000fe400078e0056 */
[----:B------:R-:W-:-:S07]  /*8c40*/  IMAD.MOV.U32 R86, RZ, RZ, RZ ;  /* 0x000000ffff567224 */ /* 0x000fce00078e00ff */
[----:B------:R-:W-:Y:S05]  /*8c50*/  WARPSYNC.COLLECTIVE R154, `(.L_x_819) ;  /* 0x000000009a087348 */ /* 0x000fea0003c00000 */
[----:B------:R0:W1:Y:S02]  /*8c60*/  SHFL.UP P6, R86, R163, R87, R86 ;  /* 0x04000057a3567389 */ /* 0x00006400000c0056 */
[----:B01----:R-:W-:Y:S05]  /*8c70*/  ENDCOLLECTIVE ;  /* 0x000000000000791b */ /* 0x003fea0003800000 */
.L_x_819:
[----:B------:R-:W-:Y:S02]  /*8c80*/  IMAD.MOV.U32 R87, RZ, RZ, 0x2 ;  /* 0x00000002ff577424 */ /* 0x000fe400078e00ff */
[C---:B------:R-:W-:Y:S01]  /*8c90*/  FFMA.FTZ R162, R157.reuse, R86, R153 ;  /* 0x000000569da27223 */ /* 0x040fe20000010099 */
[----:B------:R-:W-:Y:S01]  /*8ca0*/  @P5 FMUL.FTZ R157, R157, R156 ;  /* 0x0000009c9d9d5220 */ /* 0x000fe20000410000 */
[----:B------:R-:W-:-:S03]  /*8cb0*/  HFMA2 R86, -RZ, RZ, 0, 0 ;  /* 0x00000000ff567431 */ /* 0x000fc600000001ff */
[----:B------:R-:W-:Y:S02]  /*8cc0*/  FSEL R156, R153, R162, !P5 ;  /* 0x000000a2999c7208 */ /* 0x000fe40006800000 */
[----:B------:R-:W-:-:S07]  /*8cd0*/  MOV R163, R157 ;  /* 0x0000009d00a37202 */ /* 0x000fce0000000f00 */
[----:B------:R-:W-:Y:S05]  /*8ce0*/  WARPSYNC.COLLECTIVE R154, `(.L_x_820) ;  /* 0x000000009a087348 */ /* 0x000fea0003c00000 */
[----:B------:R0:W1:Y:S02]  /*8cf0*/  SHFL.UP P6, R86, R163, R87, R86 ;  /* 0x04000057a3567389 */ /* 0x00006400000c0056 */
[----:B01----:R-:W-:Y:S05]  /*8d00*/  ENDCOLLECTIVE ;  /* 0x000000000000791b */ /* 0x003fea0003800000 */
.L_x_820:
[----:B------:R-:W-:Y:S01]  /*8d10*/  MOV R163, R156 ;  /* 0x0000009c00a37202 */ /* 0x000fe20000000f00 */
[----:B------:R-:W-:Y:S02]  /*8d20*/  IMAD.MOV.U32 R153, RZ, RZ, R86 ;  /* 0x000000ffff997224 */ /* 0x000fe400078e0056 */
[----:B------:R-:W-:-:S07]  /*8d30*/  IMAD.MOV.U32 R86, RZ, RZ, RZ ;  /* 0x000000ffff567224 */ /* 0x000fce00078e00ff */
[----:B------:R-:W-:Y:S05]  /*8d40*/  WARPSYNC.COLLECTIVE R154, `(.L_x_821) ;  /* 0x000000009a087348 */ /* 0x000fea0003c00000 */
[----:B------:R0:W1:Y:S02]  /*8d50*/  SHFL.UP P6, R86, R163, R87, R86 ;  /* 0x04000057a3567389 */ /* 0x00006400000c0056 */
[----:B01----:R-:W-:Y:S05]  /*8d60*/  ENDCOLLECTIVE ;  /* 0x000000000000791b */ /* 0x003fea0003800000 */
.L_x_821:
[----:B------:R-:W-:Y:S02]  /*8d70*/  IMAD.MOV.U32 R87, RZ, RZ, 0x4 ;  /* 0x00000004ff577424 */ /* 0x000fe400078e00ff */
        /* <DEDUP_REMOVED lines=8> */
.L_x_822:
[----:B------:R-:W-:Y:S01]  /*8e00*/  MOV R163, R156 ;  /* 0x0000009c00a37202 */ /* 0x000fe20000000f00 */
[----:B------:R-:W-:Y:S02]  /*8e10*/  IMAD.MOV.U32 R153, RZ, RZ, R86 ;  /* 0x000000ffff997224 */ /* 0x000fe400078e0056 */
[----:B------:R-:W-:-:S07]  /*8e20*/  IMAD.MOV.U32 R86, RZ, RZ, RZ ;  /* 0x000000ffff567224 */ /* 0x000fce00078e00ff */
[----:B------:R-:W-:Y:S05]  /*8e30*/  WARPSYNC.COLLECTIVE R154, `(.L_x_823) ;  /* 0x000000009a087348 */ /* 0x000fea0003c00000 */
[----:B------:R0:W1:Y:S02]  /*8e40*/  SHFL.UP P6, R86, R163, R87, R86 ;  /* 0x04000057a3567389 */ /* 0x00006400000c0056 */
[----:B01----:R-:W-:Y:S05]  /*8e50*/  ENDCOLLECTIVE ;  /* 0x000000000000791b */ /* 0x003fea0003800000 */
.L_x_823:
        /* <DEDUP_REMOVED lines=9> */
.L_x_824:
[----:B------:R-:W-:Y:S01]  /*8ef0*/  MOV R163, R156 ;  /* 0x0000009c00a37202 */ /* 0x000fe20000000f00 */
[----:B------:R-:W-:Y:S02]  /*8f00*/  IMAD.MOV.U32 R153, RZ, RZ, R86 ;  /* 0x000000ffff997224 */ /* 0x000fe400078e0056 */
[----:B------:R-:W-:-:S07]  /*8f10*/  IMAD.MOV.U32 R86, RZ, RZ, RZ ;  /* 0x000000ffff567224 */ /* 0x000fce00078e00ff */
[----:B------:R-:W-:Y:S05]  /*8f20*/  WARPSYNC.COLLECTIVE R154, `(.L_x_825) ;  /* 0x000000009a087348 */ /* 0x000fea0003c00000 */
[----:B------:R0:W1:Y:S02]  /*8f30*/  SHFL.UP P6, R86, R163, R87, R86 ;  /* 0x04000057a3567389 */ /* 0x00006400000c0056 */
[----:B01----:R-:W-:Y:S05]  /*8f40*/  ENDCOLLECTIVE ;  /* 0x000000000000791b */ /* 0x003fea0003800000 */
.L_x_825:
        /* <DEDUP_REMOVED lines=9> */
.L_x_826:
[----:B------:R-:W-:Y:S01]  /*8fe0*/  MOV R163, R156 ;  /* 0x0000009c00a37202 */ /* 0x000fe20000000f00 */
[----:B------:R-:W-:Y:S02]  /*8ff0*/  IMAD.MOV.U32 R153, RZ, RZ, R86 ;  /* 0x000000ffff997224 */ /* 0x000fe400078e0056 */
[----:B------:R-:W-:-:S07]  /*9000*/  IMAD.MOV.U32 R86, RZ, RZ, RZ ;  /* 0x000000ffff567224 */ /* 0x000fce00078e00ff */
[----:B------:R-:W-:Y:S05]  /*9010*/  WARPSYNC.COLLECTIVE R154, `(.L_x_827) ;  /* 0x000000009a087348 */ /* 0x000fea0003c00000 */
[----:B------:R0:W1:Y:S02]  /*9020*/  SHFL.UP P6, R86, R163, R87, R86 ;  /* 0x04000057a3567389 */ /* 0x00006400000c0056 */
[----:B01----:R-:W-:Y:S05]  /*9030*/  ENDCOLLECTIVE ;  /* 0x000000000000791b */ /* 0x003fea0003800000 */
.L_x_827:
[----:B------:R-:W-:Y:S05]  /*9040*/  BRA `(.L_x_828) ;  /* 0xffffffb400e07947 */ /* 0x000fea000383ffff */
.L_x_771:
        /* <DEDUP_REMOVED lines=8> */
.L_x_830:
[----:B------:R-:W-:Y:S05]  /*90d0*/  BSYNC B0 ;  /* 0x0000000000007941 */ /* 0x000fea0003800000 */
.L_x_829:
[----:B------:R-:W-:Y:S05]  /*90e0*/  BRA `(.L_x_831) ;  /* 0xffffffb400d47947 */ /* 0x000fea000383ffff */
.L_x_772:
        /* <DEDUP_REMOVED lines=8> */
.L_x_833:
[----:B------:R-:W-:Y:S05]  /*9170*/  BSYNC B0 ;  /* 0x0000000000007941 */ /* 0x000fea0003800000 */
.L_x_832:
[----:B------:R-:W-:Y:S05]  /*9180*/  BRA `(.L_x_834) ;  /* 0xffffffb400b47947 */ /* 0x000fea000383ffff */
.L_x_773:
        /* <DEDUP_REMOVED lines=8> */
.L_x_836:
[----:B------:R-:W-:Y:S05]  /*9210*/  BSYNC B0 ;  /* 0x0000000000007941 */ /* 0x000fea0003800000 */
.L_x_835:
[----:B------:R-:W-:Y:S01]  /*9220*/  MOV R157, R86 ;  /* 0x00000056009d7202 */ /* 0x000fe20000000f00 */
[----:B------:R-:W-:Y:S02]  /*9230*/  IMAD.MOV.U32 R86, RZ, RZ, RZ ;  /* 0x000000ffff567224 */ /* 0x000fe400078e00ff */
[----:B------:R-:W-:Y:S02]  /*9240*/  HFMA2 R87, -RZ, RZ, 0, 5.9604644775390625e-08 ;  /* 0x00000001ff577431 */ /* 0x000fe400000001ff */
[----:B------:R-:W-:Y:S01]  /*9250*/  IMAD.MOV.U32 R163, RZ, RZ, R162 ;  /* 0x000000ffffa37224 */ /* 0x000fe200078e00a2 */
[----:B------:R-:W-:Y:S02]  /*9260*/  MOV R154, 0xffffffff ;  /* 0xffffffff009a7802 */ /* 0x000fe40000000f00 */
[----:B------:R-:W-:-:S07]  /*9270*/  MOV R153, R78 ;  /* 0x0000004e00997202 */ /* 0x000fce0000000f00 */
[----:B------:R-:W-:Y:S05]  /*9280*/  WARPSYNC.COLLECTIVE R154, `(.L_x_837) ;  /* 0x000000009a087348 */ /* 0x000fea0003c00000 */
[----:B------:R0:W1:Y:S02]  /*9290*/  SHFL.UP P6, R86, R163, R87, R86 ;  /* 0x04000057a3567389 */ /* 0x00006400000c0056 */
[----:B01----:R-:W-:Y:S05]  /*92a0*/  ENDCOLLECTIVE ;  /* 0x000000000000791b */ /* 0x003fea0003800000 */
.L_x_837:
[----:B------:R-:W-:Y:S02]  /*92b0*/  IMAD.MOV.U32 R87, RZ, RZ, RZ ;  /* 0x000000ffff577224 */ /* 0x000fe400078e00ff */
[----:B------:R-:W-:Y:S02]  /*92c0*/  IMAD.MOV.U32 R162, RZ, RZ, R86 ;  /* 0x000000ffffa27224 */ /* 0x000fe400078e0056 */
[----:B------:R-:W-:-:S07]  /*92d0*/  HFMA2 R86, -RZ, RZ, 0, 1.847743988037109375e-06 ;  /* 0x0000001fff567431 */ /* 0x000fce00000001ff */
[----:B------:R-:W-:Y:S05]  /*92e0*/  WARPSYNC.COLLECTIVE R154, `(.L_x_838) ;  /* 0x000000009a087348 */ /* 0x000fea0003c00000 */
[----:B------:R0:W1:Y:S02]  /*92f0*/  SHFL.IDX P2, R156, R153, R87, R86 ;  /* 0x00000057999c7389 */ /* 0x0000640000040056 */
[----:B01----:R-:W-:Y:S05]  /*9300*/  ENDCOLLECTIVE ;  /* 0x000000000000791b */ /* 0x003fea0003800000 */
.L_x_838:
[----:B------:R-:W-:Y:S01]  /*9310*/  MOV R153, R79 ;  /* 0x0000004f00997202 */ /* 0x000fe20000000f00 */
[----:B------:R-:W-:-:S07]  /*9320*/  IMAD.MOV.U32 R78, RZ, RZ, R156 ;  /* 0x000000ffff4e7224 */ /* 0x000fce00078e009c */
[----:B------:R-:W-:Y:S05]  /*9330*/  WARPSYNC.COLLECTIVE R154, `(.L_x_839) ;  /* 0x000000009a087348 */ /* 0x000fea0003c00000 */
[----:B------:R0:W1:Y:S02]  /*9340*/  SHFL.IDX P2, R156, R153, R87, R86 ;  /* 0x00000057999c7389 */ /* 0x0000640000040056 */
[----:B01----:R-:W-:Y:S05]  /*9350*/  ENDCOLLECTIVE ;  /* 0x000000000000791b */ /* 0x003fea0003800000 */
.L_x_839:
[----:B------:R-:W-:Y:S01]  /*9360*/  IMAD.MOV.U32 R79, RZ, RZ, R156 ;  /* 0x000000ffff4f7224 */ /* 0x000fe200078e009c */
[----:B------:R-:W-:Y:S06]  /*9370*/  BRA `(.L_x_840) ;  /* 0xffffffb400507947 */ /* 0x000fec000383ffff */
.L_x_775:
[----:B------:R-:W-:Y:S01]  /*9380*/  MOV R156, R162 ;  /* 0x000000a2009c7202 */ /* 0x000fe20000000f00 */
[----:B------:R-:W-:Y:S02]  /*9390*/  IMAD.MOV.U32 R87, RZ, RZ, 0x1 ;  /* 0x00000001ff577424 */ /* 0x000fe400078e00ff */
[----:B------:R-:W-:Y:S02]  /*93a0*/  HFMA2 R153, -RZ, RZ, 0, 1.847743988037109375e-06 ;  /* 0x0000001fff997431 */ /* 0x000fe400000001ff */
[----:B------:R-:W-:Y:S01]  /*93b0*/  IMAD.MOV.U32 R154, RZ, RZ, -0x1 ;  /* 0xffffffffff9a7424 */ /* 0x000fe200078e00ff */
[C---:B------:R-:W-:Y:S02]  /*93c0*/  ISETP.GT.U32.AND P3, PT, R155.reuse, 0x1b, PT ;  /* 0x0000001b9b00780c */ /* 0x040fe40003f64070 */
[----:B------:R-:W-:-:S13]  /*93d0*/  ISETP.GT.U32.AND P4, PT, R155, 0x17, PT ;  /* 0x000000179b00780c */ /* 0x000fda0003f84070 */
[----:B0-----:R-:W-:Y:S05]  /*93e0*/  WARPSYNC.COLLECTIVE R154, `(.L_x_841) ;  /* 0x000000009a087348 */ /* 0x001fea0003c00000 */
[----:B------:R1:W2:Y:S02]  /*93f0*/  SHFL.DOWN P0, R156, R156, R87, R153 ;  /* 0x080000579c9c7389 */ /* 0x0002a40000000099 */
[----:B012---:R-:W-:Y:S05]  /*9400*/  ENDCOLLECTIVE ;  /* 0x000000000000791b */ /* 0x007fea0003800000 */
.L_x_841:
[----:B------:R-:W-:Y:S02]  /*9410*/  ISETP.GT.U32.AND P5, PT, R155, 0xf, PT ;  /* 0x0000000f9b00780c */ /* 0x000fe40003fa4070 */
[----:B------:R-:W-:Y:S01]  /*9420*/  MOV R86, R156 ;  /* 0x0000009c00567202 */ /* 0x000fe20000000f00 */
[----:B------:R-:W-:-:S04]  /*9430*/  IMAD.MOV.U32 R156, RZ, RZ, R163 ;  /* 0x000000ffff9c7224 */ /* 0x000fc800078e00a3 */
[----:B------:R-:W-:-:S07]  /*9440*/  @P2 FMUL.FTZ R86, R86, R162 ;  /* 0x000000a256562220 */ /* 0x000fce0000410000 */
[----:B------:R-:W-:Y:S05]  /*9450*/  WARPSYNC.COLLECTIVE R154, `(.L_x_842) ;  /* 0x000000009a087348 */ /* 0x000fea0003c00000 */
[----:B------:R0:W1:Y:S02]  /*9460*/  SHFL.DOWN P0, R156, R156, R87, R153 ;  /* 0x080000579c9c7389 */ /* 0x0000640000000099 */
[----:B01----:R-:W-:Y:S05]  /*9470*/  ENDCOLLECTIVE ;  /* 0x000000000000791b */ /* 0x003fea0003800000 */
.L_x_842:
        /* <DEDUP_REMOVED lines=10> */
.L_x_843:
[----:B------:R-:W-:Y:S01]  /*9520*/  IMAD.MOV.U32 R86, RZ, RZ, R156 ;  /* 0x000000ffff567224 */ /* 0x000fe200078e009c */
[----:B------:R-:W-:-:S03]  /*9530*/  MOV R156, R163 ;  /* 0x000000a3009c7202 */ /* 0x000fc60000000f00 */
[----:B------:R-:W-:-:S07]  /*9540*/  @!P2 FMUL.FTZ R86, R162, R86 ;  /* 0x00000056a256a220 */ /* 0x000fce0000410000 */
[----:B------:R-:W-:Y:S05]  /*9550*/  WARPSYNC.COLLECTIVE R154, `(.L_x_844) ;  /* 0x000000009a087348 */ /* 0x000fea0003c00000 */
[----:B------:R0:W1:Y:S02]  /*9560*/  SHFL.DOWN P0, R156, R156, R87, R153 ;  /* 0x080000579c9c7389 */ /* 0x0000640000000099 */
[----:B01----:R-:W-:Y:S05]  /*9570*/  ENDCOLLECTIVE ;  /* 0x000000000000791b */ /* 0x003fea0003800000 */
.L_x_844:
        /* <DEDUP_REMOVED lines=9> */
.L_x_845:
[----:B------:R-:W-:Y:S01]  /*9610*/  MOV R86, R156 ;  /* 0x0000009c00567202 */ /* 0x000fe20000000f00 */
[----:B------:R-:W-:-:S04]  /*9620*/  IMAD.MOV.U32 R156, RZ, RZ, R163 ;  /* 0x000000ffff9c7224 */ /* 0x000fc800078e00a3 */
[----:B------:R-:W-:-:S07]  /*9630*/  @!P3 FMUL.FTZ R86, R162, R86 ;  /* 0x00000056a256b220 */ /* 0x000fce0000410000 */
[----:B------:R-:W-:Y:S05]  /*9640*/  WARPSYNC.COLLECTIVE R154, `(.L_x_846) ;  /* 0x000000009a087348 */ /* 0x000fea0003c00000 */
[----:B------:R0:W1:Y:S02]  /*9650*/  SHFL.DOWN P0, R156, R156, R87, R153 ;  /* 0x080000579c9c7389 */ /* 0x0000640000000099 */
[----:B01----:R-:W-:Y:S05]  /*9660*/  ENDCOLLECTIVE ;  /* 0x000000000000791b */ /* 0x003fea0003800000 */
.L_x_846:
[----:B------:R-:W-:-:S05]  /*9670*/  MOV R87, R156 ;  /* 0x0000009c00577202 */ /* 0x000fca0000000f00 */
[----:B------:R-:W-:Y:S01]  /*9680*/  @!P3 FFMA.FTZ R87, R162, R87, R163 ;  /* 0x00000057a257b223 */ /* 0x000fe200000100a3 */
[----:B------:R-:W-:-:S03]  /*9690*/  @!P3 MOV R162, R86 ;  /* 0x0000005600a2b202 */ /* 0x000fc60000000f00 */
[----:B------:R-:W-:Y:S02]  /*96a0*/  @!P3 IMAD.MOV.U32 R163, RZ, RZ, R87 ;  /* 0x000000ffffa3b224 */ /* 0x000fe400078e0057 */
[----:B------:R-:W-:Y:S02]  /*96b0*/  HFMA2 R87, -RZ, RZ, 0, 4.76837158203125e-07 ;  /* 0x00000008ff577431 */ /* 0x000fe400000001ff */
[----:B------:R-:W-:-:S07]  /*96c0*/  IMAD.MOV.U32 R156, RZ, RZ, R162 ;  /* 0x000000ffff9c7224 */ /* 0x000fce00078e00a2 */
[----:B------:R-:W-:Y:S05]  /*96d0*/  WARPSYNC.COLLECTIVE R154, `(.L_x_847) ;  /* 0x000000009a087348 */ /* 0x000fea0003c00000 */
[----:B------:R0:W1:Y:S02]  /*96e0*/  SHFL.DOWN P0, R156, R156, R87, R153 ;  /* 0x080000579c9c7389 */ /* 0x0000640000000099 */
[----:B01----:R-:W-:Y:S05]  /*96f0*/  ENDCOLLECTIVE ;  /* 0x000000000000791b */ /* 0x003fea0003800000 */
.L_x_847:
[----:B------:R-:W-:Y:S01]  /*9700*/  IMAD.MOV.U32 R86, RZ, RZ, R156 ;  /* 0x000000ffff567224 */ /* 0x000fe200078e009c */
[----:B------:R-:W-:-:S03]  /*9710*/  MOV R156, R163 ;  /* 0x000000a3009c7202 */ /* 0x000fc60000000f00 */
[----:B------:R-:W-:-:S07]  /*9720*/  @!P4 FMUL.FTZ R86, R162, R86 ;  /* 0x00000056a256c220 */ /* 0x000fce0000410000 */
[----:B------:R-:W-:Y:S05]  /*9730*/  WARPSYNC.COLLECTIVE R154, `(.L_x_848) ;  /* 0x000000009a087348 */ /* 0x000fea0003c00000 */
[----:B------:R0:W1:Y:S02]  /*9740*/  SHFL.DOWN P0, R156, R156, R87, R153 ;  /* 0x080000579c9c7389 */ /* 0x0000640000000099 */
[----:B01----:R-:W-:Y:S05]  /*9750*/  ENDCOLLECTIVE ;  /* 0x000000000000791b */ /* 0x003fea0003800000 */
.L_x_848:
        /* <DEDUP_REMOVED lines=9> */
.L_x_849:
[----:B------:R-:W-:Y:S01]  /*97f0*/  MOV R86, R156 ;  /* 0x0000009c00567202 */ /* 0x000fe20000000f00 */
[----:B------:R-:W-:-:S04]  /*9800*/  IMAD.MOV.U32 R156, RZ, RZ, R163 ;  /* 0x000000ffff9c7224 */ /* 0x000fc800078e00a3 */
[----:B------:R-:W-:-:S07]  /*9810*/  @!P5 FMUL.FTZ R86, R162, R86 ;  /* 0x00000056a256d220 */ /* 0x000fce0000410000 */
[----:B------:R-:W-:Y:S05]  /*9820*/  WARPSYNC.COLLECTIVE R154, `(.L_x_850) ;  /* 0x000000009a087348 */ /* 0x000fea0003c00000 */
[----:B------:R0:W1:Y:S02]  /*9830*/  SHFL.DOWN P0, R156, R156, R87, R153 ;  /* 0x080000579c9c7389 */ /* 0x0000640000000099 */
[----:B01----:R-:W-:Y:S05]  /*9840*/  ENDCOLLECTIVE ;  /* 0x000000000000791b */ /* 0x003fea0003800000 */
.L_x_850:
[----:B------:R-:W-:-:S05]  /*9850*/  MOV R87, R156 ;  /* 0x0000009c00577202 */ /* 0x000fca0000000f00 */
[----:B------:R-:W-:Y:S01]  /*9860*/  @!P5 FFMA.FTZ R87, R162, R87, R163 ;  /* 0x00000057a257d223 */ /* 0x000fe200000100a3 */
[----:B------:R-:W-:Y:S01]  /*9870*/  @!P5 MOV R162, R86 ;  /* 0x0000005600a2d202 */ /* 0x000fe20000000f00 */
[----:B------:R-:W-:Y:S02]  /*9880*/  IMAD.MOV.U32 R86, RZ, RZ, 0x1f ;  /* 0x0000001fff567424 */ /* 0x000fe400078e00ff */
[----:B------:R-:W-:Y:S02]  /*9890*/  @!P5 IMAD.MOV.U32 R163, RZ, RZ, R87 ;  /* 0x000000ffffa3d224 */ /* 0x000fe400078e0057 */
[----:B------:R-:W-:Y:S02]  /*98a0*/  HFMA2 R87, -RZ, RZ, 0, 0 ;  /* 0x00000000ff577431 */ /* 0x000fe400000001ff */
[----:B------:R-:W-:-:S07]  /*98b0*/  IMAD.MOV.U32 R153, RZ, RZ, R162 ;  /* 0x000000ffff997224 */ /* 0x000fce00078e00a2 */
[----:B------:R-:W-:Y:S05]  /*98c0*/  WARPSYNC.COLLECTIVE R154, `(.L_x_851) ;  /* 0x000000009a087348 */ /* 0x000fea0003c00000 */
[----:B------:R0:W1:Y:S02]  /*98d0*/  SHFL.IDX P2, R156, R153, R87, R86 ;  /* 0x00000057999c7389 */ /* 0x0000640000040056 */
[----:B01----:R-:W-:Y:S05]  /*98e0*/  ENDCOLLECTIVE ;  /* 0x000000000000791b */ /* 0x003fea0003800000 */
.L_x_851:
[----:B------:R-:W-:Y:S02]  /*98f0*/  MOV R153, R163 ;  /* 0x000000a300997202 */ /* 0x000fe40000000f00 */
[----:B------:R-:W-:-:S07]  /*9900*/  MOV R157, R156 ;  /* 0x0000009c009d7202 */ /* 0x000fce0000000f00 */
[----:B------:R-:W-:Y:S05]  /*9910*/  WARPSYNC.COLLECTIVE R154, `(.L_x_852) ;  /* 0x000000009a087348 */ /* 0x000fea0003c00000 */
[----:B------:R0:W1:Y:S02]  /*9920*/  SHFL.IDX P2, R156, R153, R87, R86 ;  /* 0x00000057999c7389 */ /* 0x0000640000040056 */
[----:B01----:R-:W-:Y:S05]  /*9930*/  ENDCOLLECTIVE ;  /* 0x000000000000791b */ /* 0x003fea0003800000 */
.L_x_852:
[----:B------:R-:W-:Y:S02]  /*9940*/  HFMA2 R87, -RZ, RZ, 0, 5.9604644775390625e-08 ;  /* 0x00000001ff577431 */ /* 0x000fe400000001ff */
[----:B------:R-:W-:Y:S02]  /*9950*/  IMAD.MOV.U32 R153, RZ, RZ, 0x1f ;  /* 0x0000001fff997424 */ /* 0x000fe400078e00ff */
[----:B------:R-:W-:Y:S01]  /*9960*/  IMAD.MOV.U32 R155, RZ, RZ, R156 ;  /* 0x000000ffff9b7224 */ /* 0x000fe200078e009c */
[----:B------:R-:W-:-:S03]  /*9970*/  MOV R156, R162 ;  /* 0x000000a2009c7202 */ /* 0x000fc60000000f00 */
[-C--:B------:R-:W-:Y:S01]  /*9980*/  FFMA.FTZ R155, R79, R157.reuse, R155 ;  /* 0x0000009d4f9b7223 */ /* 0x080fe2000001009b */
[----:B------:R-:W-:-:S07]  /*9990*/  FMUL.FTZ R157, R78, R157 ;  /* 0x0000009d4e9d7220 */ /* 0x000fce0000410000 */
[----:B------:R-:W-:Y:S05]  /*99a0*/  WARPSYNC.COLLECTIVE R154, `(.L_x_853) ;  /* 0x000000009a087348 */ /* 0x000fea0003c00000 */
[----:B------:R0:W1:Y:S02]  /*99b0*/  SHFL.DOWN P0, R156, R156, R87, R153 ;  /* 0x080000579c9c7389 */ /* 0x0000640000000099 */
[----:B01----:R-:W-:Y:S05]  /*99c0*/  ENDCOLLECTIVE ;  /* 0x000000000000791b */ /* 0x003fea0003800000 */
.L_x_853:
[----:B------:R-:W-:Y:S02]  /*99d0*/  MOV R162, R156 ;  /* 0x0000009c00a27202 */ /* 0x000fe40000000f00 */
[----:B------:R-:W-:-:S07]  /*99e0*/  MOV R156, R163 ;  /* 0x000000a3009c7202 */ /* 0x000fce0000000f00 */
[----:B------:R-:W-:Y:S05]  /*99f0*/  WARPSYNC.COLLECTIVE R154, `(.L_x_854) ;  /* 0x000000009a087348 */ /* 0x000fea0003c00000 */
[----:B------:R0:W1:Y:S02]  /*9a00*/  SHFL.DOWN P0, R156, R156, R87, R153 ;  /* 0x080000579c9c7389 */ /* 0x0000640000000099 */
[----:B01----:R-:W-:Y:S05]  /*9a10*/  ENDCOLLECTIVE ;  /* 0x000000000000791b */ /* 0x003fea0003800000 */
.L_x_854:
[----:B------:R-:W-:Y:S01]  /*9a20*/  MOV R153, R78 ;  /* 0x0000004e00997202 */ /* 0x000fe20000000f00 */
[----:B------:R-:W-:Y:S02]  /*9a30*/  HFMA2 R87, -RZ, RZ, 0, 0 ;  /* 0x00000000ff577431 */ /* 0x000fe400000001ff */
[----:B------:R-:W-:Y:S01]  /*9a40*/  IMAD.MOV.U32 R163, RZ, RZ, R156 ;  /* 0x000000ffffa37224 */ /* 0x000fe200078e009c */
[----:B------:R-:W-:-:S13]  /*9a50*/  ISETP.NE.AND P0, PT, R18, 0x1f, PT ;  /* 0x0000001f1200780c */ /* 0x000fda0003f05270 */
[----:B------:R-:W-:Y:S05]  /*9a60*/  WARPSYNC.COLLECTIVE R154, `(.L_x_855) ;  /* 0x000000009a087348 */ /* 0x000fea0003c00000 */
[----:B------:R0:W1:Y:S02]  /*9a70*/  SHFL.IDX P2, R156, R153, R87, R86 ;  /* 0x00000057999c7389 */ /* 0x0000640000040056 */
[----:B01----:R-:W-:Y:S05]  /*9a80*/  ENDCOLLECTIVE ;  /* 0x000000000000791b */ /* 0x003fea0003800000 */
.L_x_855:
[----:B------:R-:W-:Y:S01]  /*9a90*/  MOV R153, R79 ;  /* 0x0000004f00997202 */ /* 0x000fe20000000f00 */
[----:B------:R-:W-:-:S07]  /*9aa0*/  IMAD.MOV.U32 R78, RZ, RZ, R156 ;  /* 0x000000ffff4e7224 */ /* 0x000fce00078e009c */
[----:B------:R-:W-:Y:S05]  /*9ab0*/  WARPSYNC.COLLECTIVE R154, `(.L_x_856) ;  /* 0x000000009a087348 */ /* 0x000fea0003c00000 */
[----:B------:R0:W1:Y:S02]  /*9ac0*/  SHFL.IDX P2, R156, R153, R87, R86 ;  /* 0x00000057999c7389 */ /* 0x0000640000040056 */
[----:B01----:R-:W-:Y:S05]  /*9ad0*/  ENDCOLLECTIVE ;  /* 0x000000000000791b */ /* 0x003fea0003800000 */
.L_x_856:
[----:B------:R-:W-:Y:S01]  /*9ae0*/  MOV R79, R156 ;  /* 0x0000009c004f7202 */ /* 0x000fe20000000f00 */
[----:B------:R-:W-:Y:S06]  /*9af0*/  BRA `(.L_x_857) ;  /* 0xffffffb400807947 */ /* 0x000fec000383ffff */
.L_x_858:
        /* <DEDUP_REMOVED lines=16> */
.L_x_10416:


//--------------------- .text._Z25selective_scan_bwd_kernelI32Selective_Scan_bwd_kernel_traitsILi128ELi16ELb0ELb1ELb0ELb0ELb1EN3c108BFloat16EfEEv12SSMParamsBwd --------------------------
	.section	.text._Z25selective_scan_bwd_kernelI32Selective_Scan_bwd_kernel_traitsILi128ELi16ELb0ELb1ELb0ELb0ELb1EN3c108BFloat16EfEEv12SSMParamsBwd,"ax",@progbits
	.align	128
        .global         _Z25selective_scan_bwd_kernelI32Selective_Scan_bwd_kernel_traitsILi128ELi16ELb0ELb1ELb0ELb0ELb1EN3c108BFloat16EfEEv12SSMParamsBwd
        .type           _Z25selective_scan_bwd_kernelI32Selective_Scan_bwd_kernel_traitsILi128ELi16ELb0ELb1ELb0ELb0ELb1EN3c108BFloat16EfEEv12SSMParamsBwd,@function
        .size           _Z25selective_scan_bwd_kernelI32Selective_Scan_bwd_kernel_traitsILi128ELi16ELb0ELb1ELb0ELb0ELb1EN3c108BFloat16EfEEv12SSMParamsBwd,(.L_x_10417 - _Z25selective_scan_bwd_kernelI32Selective_Scan_bwd_kernel_traitsILi128ELi16ELb0ELb1ELb0ELb0ELb1EN3c108BFloat16EfEEv12SSMParamsBwd)
        .other          _Z25selective_scan_bwd_kernelI32Selective_Scan_bwd_kernel_traitsILi128ELi16ELb0ELb1ELb0ELb0ELb1EN3c108BFloat16EfEEv12SSMParamsBwd,@"STO_CUDA_ENTRY STV_DEFAULT"
_Z25selective_scan_bwd_kernelI32Selective_Scan_bwd_kernel_traitsILi128ELi16ELb0ELb1ELb0ELb0ELb1EN3c108BFloat16EfEEv12SSMParamsBwd:
.text._Z25selective_scan_bwd_kernelI32Selective_Scan_bwd_kernel_traitsILi128ELi16ELb0ELb1ELb0ELb0ELb1EN3c108BFloat16EfEEv12SSMParamsBwd:
[----:B------:R-:W0:Y:S01]  /*0000*/  LDC R1, c[0x0][0x37c] ;  /* 0x0000df00ff017b82 */ /* 0x000e220000000800 */
[----:B------:R-:W1:Y:S07]  /*0010*/  LDCU.64 UR4, c[0x0][0x458] ;  /* 0x00008b00ff0477ac */ /* 0x000e6e0008000a00 */
[----:B------:R-:W2:Y:S01]  /*0020*/  S2UR UR10, SR_CTAID.Y ;  /* 0x00000000000a79c3 */ /* 0x000ea20000002600 */
[----:B0-----:R-:W-:Y:S01]  /*0030*/  VIADD R1, R1, 0xfffffef8 ;  /* 0xfffffef801017836 */ /* 0x001fe20000000000 */
        /* <DEDUP_REMOVED lines=21> */
[----:B------:R-:W-:Y:S01]  /*0190*/  IMAD.U32 R5, RZ, RZ, UR7 ;  /* 0x00000007ff057e24 */ /* 0x000fe2000f8e00ff */
[----:B------:R-:W2:Y:S03]  /*01a0*/  LDCU.64 UR26, c[0x0][0x480] ;  /* 0x00009000ff1a77ac */ /* 0x000ea60008000a00 */
[----:B---3--:R3:W3:Y:S04]  /*01b0*/  @P0 LDG.E R3, desc[UR32][R2.64] ;  /* 0x0000002002030981 */ /* 0x0086e8000c1e1900 */
[----:B------:R-:W3:Y:S01]  /*01c0*/  @P1 LDG.E R4, desc[UR32][R4.64] ;  /* 0x0000002004041981 */ /* 0x000ee2000c1e1900 */
[----:B----4-:R-:W-:Y:S01]  /*01d0*/  MOV R0, UR28 ;  /* 0x0000001c00007c02 */ /* 0x010fe20008000f00 */
[----:B-----5:R-:W-:-:S02]  /*01e0*/  UIMAD.WIDE.U32 UR4, UR8, UR12, URZ ;  /* 0x0000000c080472a5 */ /* 0x020fc4000f8e00ff */
[----:B0-----:R-:W-:Y:S01]  /*01f0*/  UIMAD.WIDE.U32 UR6, UR8, UR16, URZ ;  /* 0x00000010080672a5 */ /* 0x001fe2000f8e00ff */
[----:B------:R-:W-:Y:S01]  /*0200*/  IABS R0, R0 ;  /* 0x0000000000007213 */ /* 0x000fe20000000000 */
[----:B------:R-:W-:Y:S01]  /*0210*/  UIMAD UR21, UR8, UR13, UR5 ;  /* 0x0000000d081572a4 */ /* 0x000fe2000f8e0205 */
[----:B------:R0:W-:Y:S01]  /*0220*/  STL [R1+0x104], RZ ;  /* 0x000104ff01007387 */ /* 0x0001e20000100800 */
[----:B------:R-:W-:Y:S01]  /*0230*/  UIMAD UR7, UR8, UR17, UR7 ;  /* 0x00000011080772a4 */ /* 0x000fe2000f8e0207 */
[----:B------:R-:W-:Y:S01]  /*0240*/  R2UR UR34, R0 ;  /* 0x00000000002272ca */ /* 0x000fe200000e0000 */
[----:B------:R-:W-:Y:S01]  /*0250*/  UMOV UR20, UR4 ;  /* 0x0000000400147c82 */ /* 0x000fe20008000000 */
[----:B-1----:R-:W-:Y:S01]  /*0260*/  ULEA UR16, UR29, 0xfffff800, 0xb ;  /* 0xfffff8001d107891 */ /* 0x002fe2000f8e58ff */
[----:B------:R0:W-:Y:S01]  /*0270*/  STL [R1+0x100], RZ ;  /* 0x000100ff01007387 */ /* 0x0001e20000100800 */
[----:B------:R-:W-:Y:S02]  /*0280*/  UIMAD.WIDE.U32 UR20, UR10, UR14, UR20 ;  /* 0x0000000e0a1472a5 */ /* 0x000fe4000f8e0014 */
[----:B------:R-:W-:-:S02]  /*0290*/  UIMAD.WIDE.U32 UR22, UR10, UR18, UR6 ;  /* 0x000000120a1672a5 */ /* 0x000fc4000f8e0006 */
[----:B------:R-:W-:Y:S01]  /*02a0*/  UIMAD UR17, UR10, UR15, UR21 ;  /* 0x0000000f0a1172a4 */ /* 0x000fe2000f8e0215 */
[----:B------:R-:W1:Y:S04]  /*02b0*/  LDCU.128 UR12, c[0x0][0x460] ;  /* 0x00008c00ff0c77ac */ /* 0x000e680008000c00 */
[----:B------:R-:W4:Y:S01]  /*02c0*/  I2F.RP R0, UR34 ;  /* 0x0000002200007d06 */ /* 0x000f220008209400 */
[----:B------:R-:W-:Y:S01]  /*02d0*/  UMOV UR4, URZ ;  /* 0x000000ff00047c82 */ /* 0x000fe20008000000 */
[----:B------:R-:W-:Y:S02]  /*02e0*/  UIMAD UR11, UR10, UR19, UR23 ;  /* 0x000000130a0b72a4 */ /* 0x000fe4000f8e0217 */
[----:B------:R-:W-:Y:S02]  /*02f0*/  USHF.R.S32.HI UR9, URZ, 0x1f, UR16 ;  /* 0x0000001fff097899 */ /* 0x000fe40008011410 */
[----:B------:R-:W-:-:S02]  /*0300*/  UIADD3 UR24, UP2, UPT, UR16, UR22, URZ ;  /* 0x0000001610187290 */ /* 0x000fc4000ff5e0ff */
[----:B------:R-:W-:Y:S02]  /*0310*/  UIADD3 UR20, UP0, UPT, UR16, UR20, URZ ;  /* 0x0000001410147290 */ /* 0x000fe4000ff1e0ff */
[----:B------:R-:W-:Y:S01]  /*0320*/  UIADD3.X UR11, UPT, UPT, UR9, UR11, URZ, UP2, !UPT ;  /* 0x0000000b090b7290 */ /* 0x000fe200097fe4ff */
[----:B------:R-:W5:Y:S01]  /*0330*/  LDCU.64 UR18, c[0x0][0x498] ;  /* 0x00009300ff1277ac */ /* 0x000f620008000a00 */
[----:B----4-:R-:W3:Y:S01]  /*0340*/  MUFU.RCP R0, R0 ;  /* 0x0000000000007308 */ /* 0x010ee20000001000 */
[----:B-1----:R-:W-:Y:S02]  /*0350*/  ULEA UR23, UP3, UR24, UR14, 0x1 ;  /* 0x0000000e18177291 */ /* 0x002fe4000f8608ff */
[----:B------:R-:W-:Y:S02]  /*0360*/  UIADD3.X UR22, UPT, UPT, UR9, UR17, URZ, UP0, !UPT ;  /* 0x0000001109167290 */ /* 0x000fe400087fe4ff */
[----:B------:R-:W-:Y:S01]  /*0370*/  ULEA.HI.X UR24, UR24, UR15, UR11, 0x1, UP3 ;  /* 0x0000000f18187291 */ /* 0x000fe200098f0c0b */
[----:B------:R-:W1:Y:S01]  /*0380*/  LDCU.64 UR6, c[0x0][0x3b0] ;  /* 0x00007600ff0677ac */ /* 0x000e620008000a00 */
[----:B--2---:R-:W-:-:S04]  /*0390*/  UISETP.NE.U32.AND UP0, UPT, UR26, URZ, UPT ;  /* 0x000000ff1a00728c */ /* 0x004fc8000bf05070 */
[----:B------:R-:W-:Y:S01]  /*03a0*/  UISETP.NE.AND.EX UP0, UPT, UR27, URZ, UPT, UP0 ;  /* 0x000000ff1b00728c */ /* 0x000fe2000bf05300 */
[----:B---3--:R-:W-:Y:S01]  /*03b0*/  VIADD R2, R0, 0xffffffe ;  /* 0x0ffffffe00027836 */ /* 0x008fe20000000000 */
[----:B------:R-:W-:-:S04]  /*03c0*/  IABS R0, UR10 ;  /* 0x0000000a00007c13 */ /* 0x000fc80008000000 */
[----:B------:R-:W-:Y:S01]  /*03d0*/  R2UR UR25, R0 ;  /* 0x00000000001972ca */ /* 0x000fe200000e0000 */
[----:B------:R-:W2:Y:S01]  /*03e0*/  F2I.FTZ.U32.TRUNC.NTZ R2, R2 ;  /* 0x0000000200027305 */ /* 0x000ea2000021f000 */
[----:B-1----:R-:W-:-:S04]  /*03f0*/  UIMAD.WIDE.U32 UR14, UR8, UR6, URZ ;  /* 0x00000006080e72a5 */ /* 0x002fc8000f8e00ff */
[----:B------:R-:W-:Y:S01]  /*0400*/  UIMAD UR15, UR8, UR7, UR15 ;  /* 0x00000007080f72a4 */ /* 0x000fe2000f8e020f */
[----:B------:R-:W1:Y:S01]  /*0410*/  LDCU.64 UR6, c[0x0][0x528] ;  /* 0x0000a500ff0677ac */ /* 0x000e620008000a00 */
[----:B--2---:R-:W-:-:S13]  /*0420*/  R2UR UR5, R2 ;  /* 0x00000000020572ca */ /* 0x004fda00000e0000 */
[----:B------:R-:W-:-:S04]  /*0430*/  UIADD3 UR21, UPT, UPT, URZ, -UR5, URZ ;  /* 0x80000005ff157290 */ /* 0x000fc8000fffe0ff */
[----:B------:R-:W-:-:S04]  /*0440*/  UIMAD UR21, UR21, UR34, URZ ;  /* 0x00000022151572a4 */ /* 0x000fc8000f8e02ff */
[----:B------:R-:W-:Y:S02]  /*0450*/  UIMAD.WIDE.U32 UR4, UR5, UR21, UR4 ;  /* 0x00000015050472a5 */ /* 0x000fe4000f8e0004 */
[----:B------:R-:W-:Y:S02]  /*0460*/  ULEA UR21, UP1, UR20, UR12, 0x1 ;  /* 0x0000000c14157291 */ /* 0x000fe4000f8208ff */
[----:B------:R-:W-:Y:S02]  /*0470*/  UIMAD.WIDE.U32 UR4, UR5, UR25, URZ ;  /* 0x00000019050472a5 */ /* 0x000fe4000f8e00ff */
[----:B------:R-:W-:-:S05]  /*0480*/  ULEA.HI.X UR22, UR20, UR13, UR22, 0x1, UP1 ;  /* 0x0000000d14167291 */ /* 0x000fca00088f0c16 */
[----:B------:R-:W-:Y:S01]  /*0490*/  UMOV UR11, UR5 ;  /* 0x00000005000b7c82 */ /* 0x000fe20008000000 */
[----:B-----5:R-:W-:Y:S02]  /*04a0*/  UIMAD.WIDE.U32 UR4, UR8, UR18, URZ ;  /* 0x00000012080472a5 */ /* 0x020fe4000f8e00ff */
[----:B------:R-:W-:Y:S02]  /*04b0*/  UIADD3 UR17, UPT, UPT, -UR11, URZ, URZ ;  /* 0x000000ff0b117290 */ /* 0x000fe4000fffe1ff */
[----:B------:R-:W-:Y:S02]  /*04c0*/  UIMAD UR5, UR8, UR19, UR5 ;  /* 0x00000013080572a4 */ /* 0x000fe4000f8e0205 */
[----:B------:R-:W-:Y:S02]  /*04d0*/  UIMAD UR17, UR34, UR17, UR25 ;  /* 0x00000011221172a4 */ /* 0x000fe4000f8e0219 */
[----:B------:R-:W-:Y:S02]  /*04e0*/  UIMAD.WIDE.U32 UR12, UR10, UR30, UR4 ;  /* 0x0000001e0a0c72a5 */ /* 0x000fe4000f8e0004 */
[----:B------:R-:W-:-:S02]  /*04f0*/  UISETP.GT.U32.AND UP2, UPT, UR34, UR17, UPT ;  /* 0x000000112200728c */ /* 0x000fc4000bf44070 */
[----:B------:R-:W-:Y:S02]  /*0500*/  UIMAD UR26, UR10, UR31, UR13 ;  /* 0x0000001f0a1a72a4 */ /* 0x000fe4000f8e020d */
[----:B------:R-:W-:Y:S01]  /*0510*/  ULOP3.LUT UR13, UR10, UR28, URZ, 0x3c, !UPT ;  /* 0x0000001c0a0d7292 */ /* 0x000fe2000f8e3cff */
[----:B------:R-:W2:Y:S01]  /*0520*/  LDCU.64 UR18, c[0x0][0x3c8] ;  /* 0x00007900ff1277ac */ /* 0x000ea20008000a00 */
[----:B------:R-:W3:Y:S05]  /*0530*/  LDCU.64 UR4, c[0x0][0x448] ;  /* 0x00008900ff0477ac */ /* 0x000eea0008000a00 */
[----:B------:R-:W-:Y:S02]  /*0540*/  @!UP2 UIADD3 UR17, UPT, UPT, UR17, -UR34, URZ ;  /* 0x800000221111a290 */ /* 0x000fe4000fffe0ff */
[----:B------:R-:W-:-:S02]  /*0550*/  @!UP2 UIADD3 UR11, UPT, UPT, UR11, 0x1, URZ ;  /* 0x000000010b0ba890 */ /* 0x000fc4000fffe0ff */
[----:B------:R-:W-:Y:S02]  /*0560*/  UISETP.GE.U32.AND UP1, UPT, UR17, UR34, UPT ;  /* 0x000000221100728c */ /* 0x000fe4000bf26070 */
[----:B------:R-:W-:Y:S01]  /*0570*/  UISETP.GE.AND UP2, UPT, UR13, URZ, UPT ;  /* 0x000000ff0d00728c */ /* 0x000fe2000bf46270 */
[----:B------:R-:W4:Y:S04]  /*0580*/  @UP0 LDCU UR13, c[0x0][0x384] ;  /* 0x00007080ff0d07ac */ /* 0x000f280008000800 */
[----:B------:R-:W5:Y:S04]  /*0590*/  @UP0 LDCU UR17, c[0x0][0x38c] ;  /* 0x00007180ff1107ac */ /* 0x000f680008000800 */
[----:B------:R-:W-:-:S02]  /*05a0*/  @UP1 UIADD3 UR11, UPT, UPT, UR11, 0x1, URZ ;  /* 0x000000010b0b1890 */ /* 0x000fc4000fffe0ff */
[----:B------:R-:W-:Y:S02]  /*05b0*/  UISETP.NE.AND UP1, UPT, UR28, URZ, UPT ;  /* 0x000000ff1c00728c */ /* 0x000fe4000bf25270 */
[----:B------:R-:W-:Y:S02]  /*05c0*/  @!UP2 UIADD3 UR11, UPT, UPT, -UR11, URZ, URZ ;  /* 0x000000ff0b0ba290 */ /* 0x000fe4000fffe1ff */
[----:B------:R-:W-:Y:S01]  /*05d0*/  UIADD3 UR12, UP2, UPT, UR16, UR12, URZ ;  /* 0x0000000c100c7290 */ /* 0x000fe2000ff5e0ff */
[----:B------:R-:W0:Y:S03]  /*05e0*/  @UP0 LDCU.64 UR30, c[0x0][0x480] ;  /* 0x00009000ff1e07ac */ /* 0x000e260008000a00 */
[----:B------:R-:W-:-:S03]  /*05f0*/  UIADD3.X UR26, UPT, UPT, UR9, UR26, URZ, UP2, !UPT ;  /* 0x0000001a091a7290 */ /* 0x000fc600097fe4ff */
[----:B------:R-:W-:Y:S02]  /*0600*/  @!UP1 ULOP3.LUT UR11, URZ, UR28, URZ, 0x33, !UPT ;  /* 0x0000001cff0b9292 */ /* 0x000fe4000f8e33ff */
[----:B-1----:R-:W-:Y:S02]  /*0610*/  ULEA UR25, UP1, UR12, UR6, 0x1 ;  /* 0x000000060c197291 */ /* 0x002fe4000f8208ff */
[----:B------:R-:W-:Y:S02]  /*0620*/  USHF.R.S32.HI UR6, URZ, 0x1f, UR11 ;  /* 0x0000001fff067899 */ /* 0x000fe4000801140b */
[----:B------:R-:W-:Y:S02]  /*0630*/  ULEA.HI.X UR26, UR12, UR7, UR26, 0x1, UP1 ;  /* 0x000000070c1a7291 */ /* 0x000fe400088f0c1a */
[----:B--2---:R-:W-:Y:S02]  /*0640*/  UIMAD UR6, UR6, UR18, URZ ;  /* 0x00000012060672a4 */ /* 0x004fe4000f8e02ff */
[----:B------:R-:W-:-:S02]  /*0650*/  UIMAD.WIDE.U32 UR14, UR11, UR18, UR14 ;  /* 0x000000120b0e72a5 */ /* 0x000fc4000f8e000e */
[----:B------:R-:W-:Y:S02]  /*0660*/  UIMAD UR12, UR11, UR19, UR6 ;  /* 0x000000130b0c72a4 */ /* 0x000fe4000f8e0206 */
[----:B----4-:R-:W-:Y:S02]  /*0670*/  @UP0 UIMAD UR8, UR8, UR13, UR10 ;  /* 0x0000000d080802a4 */ /* 0x010fe4000f8e020a */
[----:B------:R-:W-:Y:S02]  /*0680*/  UIADD3 UR16, UP1, UPT, UR16, UR14, URZ ;  /* 0x0000000e10107290 */ /* 0x000fe4000ff3e0ff */
[----:B------:R-:W-:Y:S02]  /*0690*/  UIADD3 UR12, UPT, UPT, UR15, UR12, URZ ;  /* 0x0000000c0f0c7290 */ /* 0x000fe4000fffe0ff */
[----:B------:R-:W-:Y:S02]  /*06a0*/  @UP0 UIMAD UR8, UR8, UR29, URZ ;  /* 0x0000001d080802a4 */ /* 0x000fe4000f8e02ff */
[----:B---3--:R-:W-:-:S02]  /*06b0*/  ULEA UR27, UP2, UR16, UR4, 0x1 ;  /* 0x00000004101b7291 */ /* 0x008fc4000f8408ff */
[----:B------:R-:W-:Y:S02]  /*06c0*/  UIADD3.X UR28, UPT, UPT, UR9, UR12, URZ, UP1, !UPT ;  /* 0x0000000c091c7290 */ /* 0x000fe40008ffe4ff */
[----:B-----5:R-:W-:Y:S02]  /*06d0*/  @UP0 UIMAD UR8, UR8, UR17, URZ ;  /* 0x00000011080802a4 */ /* 0x020fe4000f8e02ff */
[----:B------:R-:W-:Y:S01]  /*06e0*/  ULEA.HI.X UR28, UR16, UR5, UR28, 0x1, UP2 ;  /* 0x00000005101c7291 */ /* 0x000fe200090f0c1c */
[----:B------:R-:W-:Y:S02]  /*06f0*/  UMOV UR4, URZ ;  /* 0x000000ff00047c82 */ /* 0x000fe40008000000 */
[----:B------:R-:W-:Y:S01]  /*0700*/  UMOV UR5, URZ ;  /* 0x000000ff00057c82 */ /* 0x000fe20008000000 */
[----:B0-----:R-:W-:Y:S02]  /*0710*/  @UP0 UIMAD.WIDE UR4, UR8, 0x8, UR30 ;  /* 0x00000008080408a5 */ /* 0x001fe4000f8e021e */
[----:B------:R-:W-:Y:S01]  /*0720*/  UISETP.GE.AND UP0, UPT, UR29, 0x1, UPT ;  /* 0x000000011d00788c */ /* 0x000fe2000bf06270 */
[----:B------:R-:W-:Y:S01]  /*0730*/  UMOV UR6, URZ ;  /* 0x000000ff00067c82 */ /* 0x000fe20008000000 */
[----:B------:R-:W-:Y:S01]  /*0740*/  UMOV UR7, URZ ;  /* 0x000000ff00077c82 */ /* 0x000fe20008000000 */
[----:B------:R-:W-:-:S02]  /*0750*/  @P0 R2UR UR6, R3 ;  /* 0x00000000030602ca */ /* 0x000fc400000e0000 */
[----:B------:R-:W-:-:S04]  /*0760*/  @P1 R2UR UR7, R4 ;  /* 0x00000000040712ca */ /* 0x000fc800000e0000 */
[----:B------:R-:W-:Y:S11]  /*0770*/  BRA.U !UP0, `(.L_x_859) ;  /* 0x000000a508347547 */ /* 0x000ff6000b800000 */
[----:B------:R-:W0:Y:S01]  /*0780*/  S2R R64, SR_TID.X ;  /* 0x0000000000407919 */ /* 0x000e220000002100 */
[----:B------:R-:W1:Y:S01]  /*0790*/  LDCU UR20, c[0x0][0x394] ;  /* 0x00007280ff1477ac */ /* 0x000e620008000800 */
[----:B------:R2:W-:Y:S04]  /*07a0*/  STL [R1+0x100], RZ ;  /* 0x000100ff01007387 */ /* 0x0005e80000100800 */
[----:B------:R2:W-:Y:S01]  /*07b0*/  STL [R1+0x104], RZ ;  /* 0x000104ff01007387 */ /* 0x0005e20000100800 */
[C---:B0-----:R-:W-:Y:S01]  /*07c0*/  IMAD.SHL.U32 R5, R64.reuse, 0x10, RZ ;  /* 0x0000001040057824 */ /* 0x041fe200078e00ff */
[----:B------:R-:W-:-:S04]  /*07d0*/  LOP3.LUT R4, R64, 0x1f, RZ, 0xc0, !PT ;  /* 0x0000001f40047812 */ /* 0x000fc800078ec0ff */
[----:B-12---:R-:W-:-:S07]  /*07e0*/  LOP3.LUT R5, R4, 0x3e00, R5, 0xf8, !PT ;  /* 0x00003e0004057812 */ /* 0x006fce00078ef805 */
.L_x_907:
[----:B------:R-:W0:Y:S01]  /*07f0*/  S2UR UR29, SR_CTAID.X ;  /* 0x00000000001d79c3 */ /* 0x000e220000002500 */
[----:B------:R-:W0:Y:S01]  /*0800*/  LDCU.128 UR12, c[0x0][0x410] ;  /* 0x00008200ff0c77ac */ /* 0x000e220008000c00 */
[----:B------:R-:W-:Y:S01]  /*0810*/  SHF.L.U32 R83, R64, 0x4, RZ ;  /* 0x0000000440537819 */ /* 0x000fe200000006ff */
[----:B------:R-:W-:Y:S01]  /*0820*/  IMAD.U32 R6, RZ, RZ, UR21 ;  /* 0x00000015ff067e24 */ /* 0x000fe2000f8e00ff */
[----:B------:R-:W-:Y:S01]  /*0830*/  LOP3.LUT R0, R0, 0xfffffeff, RZ, 0xc0, !PT ;  /* 0xfffffeff00007812 */ /* 0x000fe200078ec0ff */
[----:B------:R-:W1:Y:S01]  /*0840*/  LDCU.128 UR16, c[0x0][0x420] ;  /* 0x00008400ff1077ac */ /* 0x000e620008000c00 */
[----:B------:R-:W-:Y:S01]  /*0850*/  LOP3.LUT R29, R83, 0x3e00, RZ, 0xc0, !PT ;  /* 0x00003e00531d7812 */ /* 0x000fe200078ec0ff */
[----:B------:R-:W-:Y:S01]  /*0860*/  IMAD.U32 R7, RZ, RZ, UR22 ;  /* 0x00000016ff077e24 */ /* 0x000fe2000f8e00ff */
[----:B------:R-:W2:Y:S01]  /*0870*/  S2UR UR10, SR_CTAID.Y ;  /* 0x00000000000a79c3 */ /* 0x000ea20000002600 */
[----:B------:R-:W-:Y:S01]  /*0880*/  USHF.L.U32 UR30, UR20, 0xb, URZ ;  /* 0x0000000b141e7899 */ /* 0x000fe200080006ff */
[----:B------:R-:W-:Y:S01]  /*0890*/  LOP3.LUT R63, R29, R4, RZ, 0xfc, !PT ;  /* 0x000000041d3f7212 */ /* 0x000fe200078efcff */
[----:B------:R-:W3:Y:S01]  /*08a0*/  LDCU UR31, c[0x0][0x388] ;  /* 0x00007100ff1f77ac */ /* 0x000ee20008000800 */
[----:B------:R-:W-:Y:S01]  /*08b0*/  IMAD.WIDE.U32 R10, R5, 0x2, R6 ;  /* 0x00000002050a7825 */ /* 0x000fe200078e0006 */
[----:B------:R-:W-:Y:S01]  /*08c0*/  PRMT R13, RZ, 0x7610, R13 ;  /* 0x00007610ff0d7816 */ /* 0x000fe2000000000d */
[----:B------:R-:W-:Y:S01]  /*08d0*/  UIADD3 UR30, UPT, UPT, UR30, -0x800, URZ ;  /* 0xfffff8001e1e7890 */ /* 0x000fe2000fffe0ff */
[C---:B------:R-:W-:Y:S01]  /*08e0*/  LOP3.LUT R62, R63.reuse, 0x20, RZ, 0xfc, !PT ;  /* 0x000000203f3e7812 */ /* 0x040fe200078efcff */
[----:B------:R-:W-:Y:S01]  /*08f0*/  UMOV UR9, URZ ;  /* 0x000000ff00097c82 */ /* 0x000fe20008000000 */
[----:B------:R-:W4:Y:S01]  /*0900*/  LDCU.64 UR38, c[0x0][0x488] ;  /* 0x00009100ff2677ac */ /* 0x000f220008000a00 */
[C---:B------:R-:W-:Y:S01]  /*0910*/  LOP3.LUT R61, R63.reuse, 0x40, RZ, 0xfc, !PT ;  /* 0x000000403f3d7812 */ /* 0x040fe200078efcff */
[C---:B------:R-:W-:Y:S01]  /*0920*/  IMAD.SHL.U32 R6, R63.reuse, 0x2, RZ ;  /* 0x000000023f067824 */ /* 0x040fe200078e00ff */
[C---:B------:R-:W-:Y:S01]  /*0930*/  LOP3.LUT R60, R63.reuse, 0x60, RZ, 0xfc, !PT ;  /* 0x000000603f3c7812 */ /* 0x040fe200078efcff */
[----:B------:R-:W-:Y:S01]  /*0940*/  UMOV UR8, UR30 ;  /* 0x0000001e00087c82 */ /* 0x000fe20008000000 */
[C---:B------:R-:W-:Y:S01]  /*0950*/  LOP3.LUT R59, R63.reuse, 0x80, RZ, 0xfc, !PT ;  /* 0x000000803f3b7812 */ /* 0x040fe200078efcff */
[----:B0-----:R-:W-:Y:S01]  /*0960*/  UIMAD UR36, UR29, UR13, URZ ;  /* 0x0000000d1d2472a4 */ /* 0x001fe2000f8e02ff */
[C---:B------:R-:W-:Y:S01]  /*0970*/  LOP3.LUT R58, R63.reuse, 0xa0, RZ, 0xfc, !PT ;  /* 0x000000a03f3a7812 */ /* 0x040fe200078efcff */
[----:B------:R-:W-:Y:S01]  /*0980*/  UIMAD.WIDE.U32 UR12, UR29, UR12, UR8 ;  /* 0x0000000c1d0c72a5 */ /* 0x000fe2000f8e0008 */
[C---:B------:R-:W-:Y:S01]  /*0990*/  LOP3.LUT R57, R63.reuse, 0xc0, RZ, 0xfc, !PT ;  /* 0x000000c03f397812 */ /* 0x040fe200078efcff */
[----:B-1----:R-:W-:Y:S01]  /*09a0*/  UIMAD.WIDE.U32 UR34, UR29, UR16, UR8 ;  /* 0x000000101d2272a5 */ /* 0x002fe2000f8e0008 */
[C---:B------:R-:W-:Y:S01]  /*09b0*/  LOP3.LUT R56, R63.reuse, 0xe0, RZ, 0xfc, !PT ;  /* 0x000000e03f387812 */ /* 0x040fe200078efcff */
[----:B------:R-:W-:Y:S01]  /*09c0*/  UIADD3 UR13, UPT, UPT, UR13, UR36, URZ ;  /* 0x000000240d0d7290 */ /* 0x000fe2000fffe0ff */
[----:B------:R-:W-:Y:S01]  /*09d0*/  PRMT R19, RZ, 0x7610, R19 ;  /* 0x00007610ff137816 */ /* 0x000fe20000000013 */
[----:B------:R-:W-:Y:S01]  /*09e0*/  UIMAD UR35, UR29, UR17, UR35 ;  /* 0x000000111d2372a4 */ /* 0x000fe2000f8e0223 */
[----:B------:R-:W-:Y:S01]  /*09f0*/  LOP3.LUT R55, R63, 0x100, RZ, 0xfc, !PT ;  /* 0x000001003f377812 */ /* 0x000fe200078efcff */
[----:B--2---:R-:W-:Y:S01]  /*0a00*/  UIMAD UR16, UR10, UR15, URZ ;  /* 0x0000000f0a1072a4 */ /* 0x004fe2000f8e02ff */
[----:B------:R-:W-:Y:S01]  /*0a10*/  PRMT R20, RZ, 0x7610, R20 ;  /* 0x00007610ff147816 */ /* 0x000fe20000000014 */
[----:B------:R-:W0:Y:S01]  /*0a20*/  LDCU.64 UR36, c[0x0][0x478] ;  /* 0x00008f00ff2477ac */ /* 0x000e220008000a00 */
[----:B------:R-:W-:-:S02]  /*0a30*/  PRMT R14, RZ, 0x7610, R14 ;  /* 0x00007610ff0e7816 */ /* 0x000fc4000000000e */
[----:B------:R-:W-:Y:S01]  /*0a40*/  PRMT R15, RZ, 0x7610, R15 ;  /* 0x00007610ff0f7816 */ /* 0x000fe2000000000f */
[----:B------:R-:W-:Y:S01]  /*0a50*/  UIMAD.WIDE.U32 UR14, UR10, UR14, UR12 ;  /* 0x0000000e0a0e72a5 */ /* 0x000fe2000f8e000c */
[----:B------:R-:W-:Y:S01]  /*0a60*/  MOV R12, UR16 ;  /* 0x00000010000c7c02 */ /* 0x000fe20008000f00 */
[----:B------:R-:W-:Y:S01]  /*0a70*/  UIMAD.WIDE.U32 UR12, UR10, UR18, UR34 ;  /* 0x000000120a0c72a5 */ /* 0x000fe2000f8e0022 */
[----:B------:R-:W-:Y:S02]  /*0a80*/  PRMT R18, RZ, 0x7610, R18 ;  /* 0x00007610ff127816 */ /* 0x000fe40000000012 */
[----:B------:R-:W-:Y:S01]  /*0a90*/  PRMT R16, RZ, 0x7610, R16 ;  /* 0x00007610ff107816 */ /* 0x000fe20000000010 */
[----:B------:R-:W-:Y:S01]  /*0aa0*/  UIMAD UR19, UR10, UR19, UR13 ;  /* 0x000000130a1372a4 */ /* 0x000fe2000f8e020d */
[----:B------:R-:W-:Y:S02]  /*0ab0*/  IADD3 R3, P0, PT, R63, UR14, RZ ;  /* 0x0000000e3f037c10 */ /* 0x000fe4000ff1e0ff */
[----:B------:R-:W-:-:S02]  /*0ac0*/  PRMT R17, RZ, 0x7610, R17 ;  /* 0x00007610ff117816 */ /* 0x000fc40000000011 */
[----:B------:R-:W-:Y:S02]  /*0ad0*/  PRMT R21, RZ, 0x7610, R21 ;  /* 0x00007610ff157816 */ /* 0x000fe40000000015 */
[----:B------:R-:W-:Y:S02]  /*0ae0*/  PRMT R22, RZ, 0x7610, R22 ;  /* 0x00007610ff167816 */ /* 0x000fe40000000016 */
[----:B------:R-:W-:Y:S02]  /*0af0*/  PRMT R23, RZ, 0x7610, R23 ;  /* 0x00007610ff177816 */ /* 0x000fe40000000017 */
[----:B------:R-:W-:Y:S02]  /*0b00*/  PRMT R24, RZ, 0x7610, R24 ;  /* 0x00007610ff187816 */ /* 0x000fe40000000018 */
[----:B------:R-:W-:Y:S02]  /*0b10*/  PRMT R25, RZ, 0x7610, R25 ;  /* 0x00007610ff197816 */ /* 0x000fe40000000019 */
[----:B------:R-:W-:-:S02]  /*0b20*/  PRMT R26, RZ, 0x7610, R26 ;  /* 0x00007610ff1a7816 */ /* 0x000fc4000000001a */
[----:B------:R-:W-:Y:S01]  /*0b30*/  PRMT R27, RZ, 0x7610, R27 ;  /* 0x00007610ff1b7816 */ /* 0x000fe2000000001b */
[----:B------:R-:W-:Y:S01]  /*0b40*/  BAR.SYNC.DEFER_BLOCKING 0x0 ;  /* 0x0000000000007b1d */ /* 0x000fe20000010000 */
[----:B------:R-:W-:Y:S01]  /*0b50*/  IADD3 R8, P1, PT, R63, UR12, RZ ;  /* 0x0000000c3f087c10 */ /* 0x000fe2000ff3e0ff */
[----:B---3--:R-:W-:Y:S01]  /*0b60*/  UIADD3 UR12, UPT, UPT, -UR30, UR31, URZ ;  /* 0x0000001f1e0c7290 */ /* 0x008fe2000fffe1ff */
[----:B------:R-:W-:Y:S02]  /*0b70*/  IADD3.X R12, PT, PT, R12, UR15, RZ, P0, !PT ;  /* 0x0000000f0c0c7c10 */ /* 0x000fe400087fe4ff */
[----:B----4-:R-:W-:Y:S01]  /*0b80*/  LEA R2, P0, R3, UR38, 0x1 ;  /* 0x0000002603027c11 */ /* 0x010fe2000f8008ff */
[----:B------:R-:W-:Y:S01]  /*0b90*/  IMAD.X R9, RZ, RZ, UR19, P1 ;  /* 0x00000013ff097e24 */ /* 0x000fe200088e06ff */
[----:B0-----:R-:W-:Y:S02]  /*0ba0*/  LEA R4, P1, R8, UR36, 0x1 ;  /* 0x0000002408047c11 */ /* 0x001fe4000f8208ff */
[----:B------:R-:W-:-:S02]  /*0bb0*/  LOP3.LUT R54, R63, 0x120, RZ, 0xfc, !PT ;  /* 0x000001203f367812 */ /* 0x000fc400078efcff */
[C---:B------:R-:W-:Y:S02]  /*0bc0*/  LOP3.LUT R53, R63.reuse, 0x140, RZ, 0xfc, !PT ;  /* 0x000001403f357812 */ /* 0x040fe400078efcff */
[C---:B------:R-:W-:Y:S02]  /*0bd0*/  LOP3.LUT R52, R63.reuse, 0x160, RZ, 0xfc, !PT ;  /* 0x000001603f347812 */ /* 0x040fe400078efcff */
[C---:B------:R-:W-:Y:S02]  /*0be0*/  LOP3.LUT R51, R63.reuse, 0x180, RZ, 0xfc, !PT ;  /* 0x000001803f337812 */ /* 0x040fe400078efcff */
[C---:B------:R-:W-:Y:S02]  /*0bf0*/  LOP3.LUT R50, R63.reuse, 0x1a0, RZ, 0xfc, !PT ;  /* 0x000001a03f327812 */ /* 0x040fe400078efcff */
[C---:B------:R-:W-:Y:S02]  /*0c00*/  LOP3.LUT R49, R63.reuse, 0x1c0, RZ, 0xfc, !PT ;  /* 0x000001c03f317812 */ /* 0x040fe400078efcff */
[----:B------:R-:W-:Y:S01]  /*0c10*/  LOP3.LUT R48, R63, 0x1e0, RZ, 0xfc, !PT ;  /* 0x000001e03f307812 */ /* 0x000fe200078efcff */
[----:B------:R-:W0:Y:S01]  /*0c20*/  S2R R30, SR_LANEID ;  /* 0x00000000001e7919 */ /* 0x000e220000000000 */
[----:B------:R-:W-:Y:S01]  /*0c30*/  ISETP.GE.AND P2, PT, R5, UR12, PT ;  /* 0x0000000c05007c0c */ /* 0x000fe2000bf46270 */
[----:B------:R-:W-:Y:S01]  /*0c40*/  UMOV UR16, 0x400 ;  /* 0x0000040000107882 */ /* 0x000fe20000000000 */
[----:B------:R-:W-:Y:S01]  /*0c50*/  LEA.HI.X R5, R8, UR37, R9, 0x1, P1 ;  /* 0x0000002508057c11 */ /* 0x000fe200088f0c09 */
[----:B------:R-:W1:Y:S01]  /*0c60*/  LDCU.64 UR14, c[0x0][0x510] ;  /* 0x0000a200ff0e77ac */ /* 0x000e620008000a00 */
[----:B------:R-:W-:-:S02]  /*0c70*/  ISETP.GE.AND P1, PT, R62, UR12, PT ;  /* 0x0000000c3e007c0c */ /* 0x000fc4000bf26270 */
[----:B------:R-:W-:Y:S01]  /*0c80*/  ISETP.GE.AND P6, PT, R61, UR12, PT ;  /* 0x0000000c3d007c0c */ /* 0x000fe2000bfc6270 */
[----:B------:R-:W2:Y:S01]  /*0c90*/  LDCU.64 UR18, c[0x0][0x490] ;  /* 0x00009200ff1277ac */ /* 0x000ea20008000a00 */
[----:B------:R-:W-:Y:S02]  /*0ca0*/  LEA.HI.X R3, R3, UR39, R12, 0x1, P0 ;  /* 0x0000002703037c11 */ /* 0x000fe400080f0c0c */
[----:B------:R-:W-:Y:S01]  /*0cb0*/  ISETP.GE.AND P5, PT, R60, UR12, PT ;  /* 0x0000000c3c007c0c */ /* 0x000fe2000bfa6270 */
[----:B------:R-:W3:Y:S01]  /*0cc0*/  LDCU UR17, c[0x0][0x38c] ;  /* 0x00007180ff1177ac */ /* 0x000ee20008000800 */
[----:B------:R-:W-:Y:S02]  /*0cd0*/  IADD3 R8, P0, PT, R6, UR23, RZ ;  /* 0x0000001706087c10 */ /* 0x000fe4000ff1e0ff */
[----:B------:R-:W-:Y:S02]  /*0ce0*/  @P2 LOP3.LUT R0, R0, 0x100, RZ, 0xfc, !PT ;  /* 0x0000010000002812 */ /* 0x000fe400078efcff */
[----:B------:R-:W-:-:S02]  /*0cf0*/  ISETP.GE.AND P4, PT, R59, UR12, PT ;  /* 0x0000000c3b007c0c */ /* 0x000fc4000bf86270 */
[----:B------:R-:W-:Y:S01]  /*0d00*/  LOP3.LUT R0, R0, 0xffffff7f, RZ, 0xc0, !PT ;  /* 0xffffff7f00007812 */ /* 0x000fe200078ec0ff */
[----:B------:R-:W4:Y:S01]  /*0d10*/  @!P6 LDG.E.U16 R14, desc[UR32][R10.64+0x80] ;  /* 0x000080200a0ee981 */ /* 0x000f22000c1e1500 */
[----:B------:R-:W-:Y:S02]  /*0d20*/  ISETP.GE.AND P3, PT, R58, UR12, PT ;  /* 0x0000000c3a007c0c */ /* 0x000fe4000bf66270 */
[----:B------:R-:W-:Y:S01]  /*0d30*/  @P1 LOP3.LUT R0, R0, 0x80, RZ, 0xfc, !PT ;  /* 0x0000008000001812 */ /* 0x000fe200078efcff */
[----:B------:R-:W5:Y:S01]  /*0d40*/  @!P5 LDG.E.U16 R15, desc[UR32][R10.64+0xc0] ;  /* 0x0000c0200a0fd981 */ /* 0x000f62000c1e1500 */
[----:B------:R-:W-:Y:S02]  /*0d50*/  IADD3 R6, P1, PT, R6, UR25, RZ ;  /* 0x0000001906067c10 */ /* 0x000fe4000ff3e0ff */
[----:B------:R-:W-:Y:S02]  /*0d60*/  LOP3.LUT R0, R0, 0xffffffbf, RZ, 0xc0, !PT ;  /* 0xffffffbf00007812 */ /* 0x000fe400078ec0ff */
[----:B------:R-:W-:Y:S01]  /*0d70*/  IADD3.X R9, PT, PT, RZ, UR24, RZ, P0, !PT ;  /* 0x00000018ff097c10 */ /* 0x000fe200087fe4ff */
[----:B------:R-:W-:Y:S01]  /*0d80*/  IMAD.X R7, RZ, RZ, UR26, P1 ;  /* 0x0000001aff077e24 */ /* 0x000fe200088e06ff */
[----:B------:R-:W-:Y:S01]  /*0d90*/  @P6 LOP3.LUT R0, R0, 0x40, RZ, 0xfc, !PT ;  /* 0x0000004000006812 */ /* 0x000fe200078efcff */
[----:B------:R-:W2:Y:S01]  /*0da0*/  @!P4 LDG.E.U16 R16, desc[UR32][R10.64+0x100] ;  /* 0x000100200a10c981 */ /* 0x000ea2000c1e1500 */
[----:B------:R-:W-:-:S02]  /*0db0*/  ISETP.GE.AND P0, PT, R62, UR12, PT ;  /* 0x0000000c3e007c0c */ /* 0x000fc4000bf06270 */
[C---:B------:R-:W-:Y:S01]  /*0dc0*/  LOP3.LUT P1, RZ, R0.reuse, 0x100, RZ, 0xc0, !PT ;  /* 0x0000010000ff7812 */ /* 0x040fe2000782c0ff */
[----:B------:R-:W3:Y:S01]  /*0dd0*/  @!P3 LDG.E.U16 R17, desc[UR32][R10.64+0x140] ;  /* 0x000140200a11b981 */ /* 0x000ee2000c1e1500 */
[----:B------:R-:W-:Y:S02]  /*0de0*/  LOP3.LUT R0, R0, 0xffffffdf, RZ, 0xc0, !PT ;  /* 0xffffffdf00007812 */ /* 0x000fe400078ec0ff */
[----:B------:R-:W-:Y:S02]  /*0df0*/  ISETP.GE.AND P2, PT, R57, UR12, PT ;  /* 0x0000000c39007c0c */ /* 0x000fe4000bf46270 */
[----:B------:R-:W-:Y:S02]  /*0e00*/  @P5 LOP3.LUT R0, R0, 0x20, RZ, 0xfc, !PT ;  /* 0x0000002000005812 */ /* 0x000fe400078efcff */
[----:B------:R-:W-:Y:S02]  /*0e10*/  PRMT R12, RZ, 0x7610, R12 ;  /* 0x00007610ff0c7816 */ /* 0x000fe4000000000c */
[----:B------:R-:W-:Y:S01]  /*0e20*/  LOP3.LUT R0, R0, 0xffffffef, RZ, 0xc0, !PT ;  /* 0xffffffef00007812 */ /* 0x000fe200078ec0ff */
[----:B------:R-:W4:Y:S03]  /*0e30*/  @!P0 LDG.E.U16 R13, desc[UR32][R10.64+0x40] ;  /* 0x000040200a0d8981 */ /* 0x000f26000c1e1500 */
[----:B------:R-:W-:Y:S01]  /*0e40*/  @P4 LOP3.LUT R0, R0, 0x10, RZ, 0xfc, !PT ;  /* 0x0000001000004812 */ /* 0x000fe200078efcff */
[----:B------:R-:W5:Y:S03]  /*0e50*/  @!P1 LDG.E.U16 R12, desc[UR32][R10.64] ;  /* 0x000000200a0c9981 */ /* 0x000f66000c1e1500 */
[----:B------:R-:W-:Y:S01]  /*0e60*/  LOP3.LUT R0, R0, 0xfffffff7, RZ, 0xc0, !PT ;  /* 0xfffffff700007812 */ /* 0x000fe200078ec0ff */
[----:B------:R-:W3:Y:S03]  /*0e70*/  @!P2 LDG.E.U16 R18, desc[UR32][R10.64+0x180] ;  /* 0x000180200a12a981 */ /* 0x000ee6000c1e1500 */
[----:B------:R-:W-:-:S02]  /*0e80*/  @P3 LOP3.LUT R0, R0, 0x8, RZ, 0xfc, !PT ;  /* 0x0000000800003812 */ /* 0x000fc400078efcff */
[----:B------:R-:W-:Y:S02]  /*0e90*/  ISETP.GE.AND P0, PT, R56, UR12, PT ;  /* 0x0000000c38007c0c */ /* 0x000fe4000bf06270 */
[----:B------:R-:W-:-:S04]  /*0ea0*/  LOP3.LUT R0, R0, 0xfffffffb, RZ, 0xc0, !PT ;  /* 0xfffffffb00007812 */ /* 0x000fc800078ec0ff */
[----:B------:R-:W-:-:S04]  /*0eb0*/  @P2 LOP3.LUT R0, R0, 0x4, RZ, 0xfc, !PT ;  /* 0x0000000400002812 */ /* 0x000fc800078efcff */
[----:B------:R-:W-:-:S03]  /*0ec0*/  LOP3.LUT R0, R0, 0xfffffffd, RZ, 0xc0, !PT ;  /* 0xfffffffd00007812 */ /* 0x000fc600078ec0ff */
[----:B------:R-:W3:Y:S01]  /*0ed0*/  @!P0 LDG.E.U16 R19, desc[UR32][R10.64+0x1c0] ;  /* 0x0001c0200a138981 */ /* 0x000ee2000c1e1500 */
[----:B------:R-:W-:Y:S02]  /*0ee0*/  @P0 LOP3.LUT R0, R0, 0x2, RZ, 0xfc, !PT ;  /* 0x0000000200000812 */ /* 0x000fe400078efcff */
[----:B------:R-:W-:Y:S02]  /*0ef0*/  ISETP.GE.AND P0, PT, R55, UR12, PT ;  /* 0x0000000c37007c0c */ /* 0x000fe4000bf06270 */
[----:B------:R-:W-:Y:S02]  /*0f00*/  LOP3.LUT R0, R0, 0xfffffffe, RZ, 0xc0, !PT ;  /* 0xfffffffe00007812 */ /* 0x000fe400078ec0ff */
[----:B------:R-:W-:Y:S02]  /*0f10*/  ISETP.GE.AND P1, PT, R53, UR12, PT ;  /* 0x0000000c35007c0c */ /* 0x000fe4000bf26270 */
[----:B------:R-:W-:Y:S02]  /*0f20*/  ISETP.GE.AND P2, PT, R52, UR12, PT ;  /* 0x0000000c34007c0c */ /* 0x000fe4000bf46270 */
[----:B------:R-:W-:-:S05]  /*0f30*/  ISETP.GE.AND P3, PT, R51, UR12, PT ;  /* 0x0000000c33007c0c */ /* 0x000fca000bf66270 */
[----:B------:R-:W-:Y:S01]  /*0f40*/  @P0 LOP3.LUT R0, R0, 0x1, RZ, 0xfc, !PT ;  /* 0x0000000100000812 */ /* 0x000fe200078efcff */
[----:B------:R-:W3:Y:S01]  /*0f50*/  @!P0 LDG.E.U16 R20, desc[UR32][R10.64+0x200] ;  /* 0x000200200a148981 */ /* 0x000ee2000c1e1500 */
[----:B------:R-:W-:Y:S02]  /*0f60*/  ISETP.GE.AND P0, PT, R54, UR12, PT ;  /* 0x0000000c36007c0c */ /* 0x000fe4000bf06270 */
[----:B------:R-:W-:Y:S01]  /*0f70*/  ISETP.GE.AND P4, PT, R50, UR12, PT ;  /* 0x0000000c32007c0c */ /* 0x000fe2000bf86270 */
[----:B------:R-:W3:Y:S01]  /*0f80*/  @!P1 LDG.E.U16 R22, desc[UR32][R10.64+0x280] ;  /* 0x000280200a169981 */ /* 0x000ee2000c1e1500 */
[----:B------:R-:W-:Y:S02]  /*0f90*/  ISETP.GE.AND P5, PT, R49, UR12, PT ;  /* 0x0000000c31007c0c */ /* 0x000fe4000bfa6270 */
[----:B------:R-:W-:Y:S01]  /*0fa0*/  ISETP.GE.AND P6, PT, R48, UR12, PT ;  /* 0x0000000c30007c0c */ /* 0x000fe2000bfc6270 */
[----:B------:R-:W3:Y:S04]  /*0fb0*/  @!P2 LDG.E.U16 R23, desc[UR32][R10.64+0x2c0] ;  /* 0x0002c0200a17a981 */ /* 0x000ee8000c1e1500 */
[----:B------:R-:W3:Y:S04]  /*0fc0*/  @!P3 LDG.E.U16 R24, desc[UR32][R10.64+0x300] ;  /* 0x000300200a18b981 */ /* 0x000ee8000c1e1500 */
[----:B------:R-:W3:Y:S04]  /*0fd0*/  @!P0 LDG.E.U16 R21, desc[UR32][R10.64+0x240] ;  /* 0x000240200a158981 */ /* 0x000ee8000c1e1500 */
[----:B------:R-:W3:Y:S04]  /*0fe0*/  @!P4 LDG.E.U16 R25, desc[UR32][R10.64+0x340] ;  /* 0x000340200a19c981 */ /* 0x000ee8000c1e1500 */
[----:B------:R-:W3:Y:S04]  /*0ff0*/  @!P5 LDG.E.U16 R26, desc[UR32][R10.64+0x380] ;  /* 0x000380200a1ad981 */ /* 0x000ee8000c1e1500 */
[----:B------:R1:W3:Y:S01]  /*1000*/  @!P6 LDG.E.U16 R27, desc[UR32][R10.64+0x3c0] ;  /* 0x0003c0200a1be981 */ /* 0x0002e2000c1e1500 */
        /* <DEDUP_REMOVED lines=34> */
[----:B------:R-:W-:Y:S02]  /*1230*/  P2R R34, PR, RZ, 0x1 ;  /* 0x00000001ff227803 */ /* 0x000fe40000000000 */
[----:B------:R-:W-:Y:S02]  /*1240*/  IADD3 R29, PT, PT, R28, 0x1e0, RZ ;  /* 0x000001e01c1d7810 */ /* 0x000fe40007ffe0ff */
[----:B------:R-:W-:Y:S02]  /*1250*/  LEA.HI.SX32 R11, R11, R28, 0x1b ;  /* 0x0000001c0b0b7211 */ /* 0x000fe400078fdaff */
[----:B------:R-:W-:Y:S02]  /*1260*/  LOP3.LUT P0, RZ, R0, 0x1, RZ, 0xc0, !PT ;  /* 0x0000000100ff7812 */ /* 0x000fe4000780c0ff */
[----:B------:R-:W-:-:S02]  /*1270*/  LEA R159, R31, UR16, 0x1 ;  /* 0x000000101f9f7c11 */ /* 0x000fc4000f8e08ff */
[----:B------:R-:W-:Y:S02]  /*1280*/  LEA R158, R33, UR16, 0x1 ;  /* 0x00000010219e7c11 */ /* 0x000fe4000f8e08ff */
[----:B------:R-:W-:Y:S02]  /*1290*/  LEA R157, R35, UR16, 0x1 ;  /* 0x00000010239d7c11 */ /* 0x000fe4000f8e08ff */
[----:B------:R-:W-:Y:S02]  /*12a0*/  LEA.HI.SX32 R29, R29, R28, 0x1b ;  /* 0x0000001c1d1d7211 */ /* 0x000fe400078fdaff */
[----:B------:R-:W-:Y:S02]  /*12b0*/  LEA R156, R11, UR16, 0x1 ;  /* 0x000000100b9c7c11 */ /* 0x000fe4000f8e08ff */
[----:B------:R-:W-:Y:S02]  /*12c0*/  P2R R36, PR, RZ, 0x1 ;  /* 0x00000001ff247803 */ /* 0x000fe40000000000 */
[----:B------:R-:W-:-:S02]  /*12d0*/  LOP3.LUT P0, RZ, R0, 0x2, RZ, 0xc0, !PT ;  /* 0x0000000200ff7812 */ /* 0x000fc4000780c0ff */
        /* <DEDUP_REMOVED lines=17> */
[----:B----4-:R1:W-:Y:S04]  /*13f0*/  STS.U16 [R103+0x40], R13 ;  /* 0x0000400d67007388 */ /* 0x0103e80000000400 */
[----:B------:R-:W-:Y:S04]  /*1400*/  STS.U16 [R165+0x80], R14 ;  /* 0x0000800ea5007388 */ /* 0x000fe80000000400 */
[----:B------:R4:W-:Y:S01]  /*1410*/  STS.U16 [R164+0xc0], R15 ;  /* 0x0000c00fa4007388 */ /* 0x0009e20000000400 */
[----:B-1----:R-:W-:-:S03]  /*1420*/  VIADD R13, R28, 0x180 ;  /* 0x000001801c0d7836 */ /* 0x002fc60000000000 */
[----:B--2---:R-:W-:Y:S04]  /*1430*/  STS.U16 [R163+0x100], R16 ;  /* 0x00010010a3007388 */ /* 0x004fe80000000400 */
[----:B---3--:R1:W-:Y:S01]  /*1440*/  STS.U16 [R162+0x140], R17 ;  /* 0x00014011a2007388 */ /* 0x0083e20000000400 */
[C---:B----4-:R-:W-:Y:S02]  /*1450*/  IADD3 R15, PT, PT, R28.reuse, 0x1a0, RZ ;  /* 0x000001a01c0f7810 */ /* 0x050fe40007ffe0ff */
        /* <DEDUP_REMOVED lines=10> */
[----:B------:R-:W-:-:S04]  /*1500*/  IMAD R28, R30, 0xf, R28 ;  /* 0x0000000f1e1c7824 */ /* 0x000fc800078e021c */
[C---:B------:R-:W-:Y:S01]  /*1510*/  VIADD R11, R28.reuse, 0x1 ;  /* 0x000000011c0b7836 */ /* 0x040fe20000000000 */
[C---:B------:R-:W-:Y:S01]  /*1520*/  IADD3 R13, PT, PT, R28.reuse, 0x2, RZ ;  /* 0x000000021c0d7810 */ /* 0x040fe20007ffe0ff */
[C---:B------:R-:W-:Y:S01]  /*1530*/  VIADD R15, R28.reuse, 0x3 ;  /* 0x000000031c0f7836 */ /* 0x040fe20000000000 */
[----:B------:R-:W-:Y:S04]  /*1540*/  STS.U16 [R158+0x240], R21 ;  /* 0x000240159e007388 */ /* 0x000fe80000000400 */
[----:B------:R-:W-:Y:S04]  /*1550*/  STS.U16 [R157+0x280], R22 ;  /* 0x000280169d007388 */ /* 0x000fe80000000400 */
[----:B------:R2:W-:Y:S04]  /*1560*/  STS.U16 [R156+0x2c0], R23 ;  /* 0x0002c0179c007388 */ /* 0x0005e80000000400 */
[----:B------:R-:W-:Y:S01]  /*1570*/  STS.U16 [R155+0x300], R24 ;  /* 0x000300189b007388 */ /* 0x000fe20000000400 */
[----:B-1----:R-:W-:-:S03]  /*1580*/  VIADD R19, R28, 0x5 ;  /* 0x000000051c137836 */ /* 0x002fc60000000000 */
[----:B------:R1:W-:Y:S01]  /*1590*/  STS.U16 [R154+0x340], R25 ;  /* 0x000340199a007388 */ /* 0x0003e20000000400 */
[----:B------:R-:W-:-:S03]  /*15a0*/  VIADD R31, R28, 0xb ;  /* 0x0000000b1c1f7836 */ /* 0x000fc60000000000 */
[----:B------:R-:W-:Y:S01]  /*15b0*/  STS.U16 [R153+0x380], R26 ;  /* 0x0003801a99007388 */ /* 0x000fe20000000400 */
[C---:B--2---:R-:W-:Y:S01]  /*15c0*/  VIADD R23, R28.reuse, 0x7 ;  /* 0x000000071c177836 */ /* 0x044fe20000000000 */
[C---:B------:R-:W-:Y:S01]  /*15d0*/  IADD3 R17, PT, PT, R28.reuse, 0x4, RZ ;  /* 0x000000041c117810 */ /* 0x040fe20007ffe0ff */
[C---:B------:R-:W-:Y:S01]  /*15e0*/  VIADD R35, R28.reuse, 0xd ;  /* 0x0000000d1c237836 */ /* 0x040fe20000000000 */
[----:B------:R2:W-:Y:S01]  /*15f0*/  STS.U16 [R152+0x3c0], R27 ;  /* 0x0003c01b98007388 */ /* 0x0005e20000000400 */
[C---:B------:R-:W-:Y:S01]  /*1600*/  VIADD R45, R28.reuse, 0xf ;  /* 0x0000000f1c2d7836 */ /* 0x040fe20000000000 */
[C---:B------:R-:W-:Y:S02]  /*1610*/  IADD3 R21, PT, PT, R28.reuse, 0x6, RZ ;  /* 0x000000061c157810 */ /* 0x040fe40007ffe0ff */
[C---:B-1----:R-:W-:Y:S02]  /*1620*/  IADD3 R25, PT, PT, R28.reuse, 0x8, RZ ;  /* 0x000000081c197810 */ /* 0x042fe40007ffe0ff */
[----:B------:R-:W-:-:S02]  /*1630*/  IADD3 R29, PT, PT, R28, 0xa, RZ ;  /* 0x0000000a1c1d7810 */ /* 0x000fc40007ffe0ff */
[C---:B------:R-:W-:Y:S01]  /*1640*/  IADD3 R33, PT, PT, R28.reuse, 0xc, RZ ;  /* 0x0000000c1c217810 */ /* 0x040fe20007ffe0ff */
[C---:B--2---:R-:W-:Y:S01]  /*1650*/  VIADD R27, R28.reuse, 0x9 ;  /* 0x000000091c1b7836 */ /* 0x044fe20000000000 */
[----:B------:R-:W-:Y:S02]  /*1660*/  IADD3 R37, PT, PT, R28, 0xe, RZ ;  /* 0x0000000e1c257810 */ /* 0x000fe40007ffe0ff */
        /* <DEDUP_REMOVED lines=36> */
[----:B------:R-:W-:Y:S01]  /*18b0*/  LDS.U16 R33, [R140] ;  /* 0x000000008c217984 */ /* 0x000fe20000000400 */
        /* <DEDUP_REMOVED lines=83> */
[----:B------:R-:W-:Y:S04]  /*1df0*/  STS.U16 [R160+0x1c0], R65 ;  /* 0x0001c041a0007388 */ /* 0x000fe80000000400 */
[----:B------:R-:W-:Y:S04]  /*1e00*/  STS.U16 [R159+0x200], R66 ;  /* 0x000200429f007388 */ /* 0x000fe80000000400 */
[----:B------:R4:W-:Y:S04]  /*1e10*/  STS.U16 [R158+0x240], R67 ;  /* 0x000240439e007388 */ /* 0x0009e80000000400 */
[----:B------:R5:W-:Y:S04]  /*1e20*/  STS.U16 [R157+0x280], R68 ;  /* 0x000280449d007388 */ /* 0x000be80000000400 */
[----:B------:R0:W-:Y:S04]  /*1e30*/  STS.U16 [R156+0x2c0], R69 ;  /* 0x0002c0459c007388 */ /* 0x0001e80000000400 */
[----:B------:R0:W-:Y:S04]  /*1e40*/  STS.U16 [R155+0x300], R70 ;  /* 0x000300469b007388 */ /* 0x0001e80000000400 */
[----:B------:R0:W-:Y:S04]  /*1e50*/  STS.U16 [R154+0x340], R71 ;  /* 0x000340479a007388 */ /* 0x0001e80000000400 */
        /* <DEDUP_REMOVED lines=40> */
[----:B--2---:R-:W-:Y:S02]  /*20e0*/  PRMT R47, RZ, 0x7610, R47 ;  /* 0x00007610ff2f7816 */ /* 0x004fe4000000002f */
[----:B---3--:R-:W-:Y:S02]  /*20f0*/  PRMT R64, RZ, 0x7610, R64 ;  /* 0x00007610ff407816 */ /* 0x008fe40000000040 */
[----:B----4-:R-:W-:Y:S02]  /*2100*/  PRMT R67, RZ, 0x7610, R67 ;  /* 0x00007610ff437816 */ /* 0x010fe40000000043 */
[----:B-----5:R-:W-:Y:S02]  /*2110*/  PRMT R68, RZ, 0x7610, R68 ;  /* 0x00007610ff447816 */ /* 0x020fe40000000044 */
[----:B0-----:R-:W-:Y:S01]  /*2120*/  PRMT R69, RZ, 0x7610, R69 ;  /* 0x00007610ff457816 */ /* 0x001fe20000000045 */
        /* <DEDUP_REMOVED lines=39> */
[----:B---3--:R3:W-:Y:S04]  /*23a0*/  STS.U16 [R159+0x200], R46 ;  /* 0x0002002e9f007388 */ /* 0x0087e80000000400 */
[----:B--2---:R2:W-:Y:S04]  /*23b0*/  STS.U16 [R158+0x240], R47 ;  /* 0x0002402f9e007388 */ /* 0x0045e80000000400 */
[----:B------:R2:W-:Y:S04]  /*23c0*/  STS.U16 [R157+0x280], R64 ;  /* 0x000280409d007388 */ /* 0x0005e80000000400 */
[----:B----4-:R4:W-:Y:S04]  /*23d0*/  STS.U16 [R156+0x2c0], R67 ;  /* 0x0002c0439c007388 */ /* 0x0109e80000000400 */
[----:B-----5:R5:W-:Y:S04]  /*23e0*/  STS.U16 [R155+0x300], R68 ;  /* 0x000300449b007388 */ /* 0x020be80000000400 */
        /* <DEDUP_REMOVED lines=45> */
[----:B---3--:R-:W-:Y:S02]  /*26c0*/  PRMT R46, RZ, 0x7610, R46 ;  /* 0x00007610ff2e7816 */ /* 0x008fe4000000002e */
[----:B--2---:R-:W-:Y:S02]  /*26d0*/  PRMT R47, RZ, 0x7610, R47 ;  /* 0x00007610ff2f7816 */ /* 0x004fe4000000002f */
[----:B------:R-:W-:Y:S02]  /*26e0*/  PRMT R64, RZ, 0x7610, R64 ;  /* 0x00007610ff407816 */ /* 0x000fe40000000040 */
[----:B----4-:R-:W-:Y:S01]  /*26f0*/  PRMT R67, RZ, 0x7610, R67 ;  /* 0x00007610ff437816 */ /* 0x010fe20000000043 */
[----:B------:R-:W2:Y:S04]  /*2700*/  @!P1 LDG.E.U16 R46, desc[UR32][R2.64+0x280] ;  /* 0x00028020022e9981 */ /* 0x000ea8000c1e1500 */
[----:B------:R-:W3:Y:S01]  /*2710*/  @!P0 LDG.E.U16 R44, desc[UR32][R2.64+0x200] ;  /* 0x00020020022c8981 */ /* 0x000ee2000c1e1500 */
[----:B------:R-:W-:-:S02]  /*2720*/  ISETP.NE.AND P0, PT, R80, RZ, PT ;  /* 0x000000ff5000720c */ /* 0x000fc40003f05270 */
[----:B-----5:R-:W-:Y:S01]  /*2730*/  PRMT R68, RZ, 0x7610, R68 ;  /* 0x00007610ff447816 */ /* 0x020fe20000000044 */
[----:B------:R-:W4:Y:S01]  /*2740*/  @!P2 LDG.E.U16 R47, desc[UR32][R2.64+0x2c0] ;  /* 0x0002c020022fa981 */ /* 0x000f22000c1e1500 */
[----:B------:R-:W-:-:S03]  /*2750*/  PRMT R69, RZ, 0x7610, R69 ;  /* 0x00007610ff457816 */ /* 0x000fc60000000045 */
[----:B------:R-:W5:Y:S04]  /*2760*/  @!P3 LDG.E.U16 R64, desc[UR32][R2.64+0x300] ;  /* 0x000300200240b981 */ /* 0x000f68000c1e1500 */
[----:B------:R-:W5:Y:S04]  /*2770*/  @!P4 LDG.E.U16 R67, desc[UR32][R2.64+0x340] ;  /* 0x000340200243c981 */ /* 0x000f68000c1e1500 */
[----:B------:R-:W2:Y:S04]  /*2780*/  @!P0 LDG.E.U16 R45, desc[UR32][R2.64+0x240] ;  /* 0x00024020022d8981 */ /* 0x000ea8000c1e1500 */
        /* <DEDUP_REMOVED lines=29> */
[----:B---3--:R-:W-:Y:S04]  /*2960*/  STS.U16 [R159+0x200], R44 ;  /* 0x0002002c9f007388 */ /* 0x008fe80000000400 */
[----:B--2---:R-:W-:Y:S04]  /*2970*/  STS.U16 [R158+0x240], R45 ;  /* 0x0002402d9e007388 */ /* 0x004fe80000000400 */
[----:B------:R-:W-:Y:S04]  /*2980*/  STS.U16 [R157+0x280], R46 ;  /* 0x0002802e9d007388 */ /* 0x000fe80000000400 */
[----:B----4-:R0:W-:Y:S04]  /*2990*/  STS.U16 [R156+0x2c0], R47 ;  /* 0x0002c02f9c007388 */ /* 0x0101e80000000400 */
[----:B-----5:R1:W-:Y:S04]  /*29a0*/  STS.U16 [R155+0x300], R64 ;  /* 0x000300409b007388 */ /* 0x0203e80000000400 */
[----:B------:R2:W-:Y:S04]  /*29b0*/  STS.U16 [R154+0x340], R67 ;  /* 0x000340439a007388 */ /* 0x0005e80000000400 */
[----:B------:R3:W-:Y:S04]  /*29c0*/  STS.U16 [R153+0x380], R68 ;  /* 0x0003804499007388 */ /* 0x0007e80000000400 */
[----:B------:R4:W-:Y:S01]  /*29d0*/  STS.U16 [R152+0x3c0], R69 ;  /* 0x0003c04598007388 */ /* 0x0009e20000000400 */
[----:B------:R-:W-:-:S03]  /*29e0*/  NOP ;  /* 0x0000000000007918 */ /* 0x000fc60000000000 */
[----:B------:R-:W5:Y:S04]  /*29f0*/  LDS.U16 R2, [R140] ;  /* 0x000000008c027984 */ /* 0x000f680000000400 */
[----:B------:R-:W5:Y:S04]  /*2a00*/  LDS.U16 R44, [R138+0x2] ;  /* 0x000002008a2c7984 */ /* 0x000f680000000400 */
[----:B------:R-:W-:Y:S04]  /*2a10*/  LDS.U16 R6, [R136+0x4] ;  /* 0x0000040088067984 */ /* 0x000fe80000000400 */
[----:B------:R-:W-:Y:S04]  /*2a20*/  LDS.U16 R7, [R135+0x6] ;  /* 0x0000060087077984 */ /* 0x000fe80000000400 */
[----:B------:R-:W-:Y:S04]  /*2a30*/  LDS.U16 R37, [R134+0x8] ;  /* 0x0000080086257984 */ /* 0x000fe80000000400 */
[----:B------:R-:W5:Y:S04]  /*2a40*/  LDS.U16 R36, [R133+0xa] ;  /* 0x00000a0085247984 */ /* 0x000f680000000400 */
[----:B------:R-:W-:Y:S04]  /*2a50*/  LDS.U16 R35, [R132+0xc] ;  /* 0x00000c0084237984 */ /* 0x000fe80000000400 */
[----:B------:R-:W5:Y:S04]  /*2a60*/  LDS.U16 R34, [R131+0xe] ;  /* 0x00000e0083227984 */ /* 0x000f680000000400 */
[----:B------:R-:W5:Y:S04]  /*2a70*/  LDS.U16 R39, [R130+0x10] ;  /* 0x0000100082277984 */ /* 0x000f680000000400 */
[----:B------:R-:W5:Y:S04]  /*2a80*/  LDS.U16 R46, [R129+0x12] ;  /* 0x00001200812e7984 */ /* 0x000f680000000400 */
[----:B------:R-:W5:Y:S04]  /*2a90*/  LDS.U16 R38, [R127+0x14] ;  /* 0x000014007f267984 */ /* 0x000f680000000400 */
        /* <DEDUP_REMOVED lines=34> */
[----:B------:R-:W-:Y:S01]  /*2cc0*/  PRMT R78, RZ, 0x7610, R78 ;  /* 0x00007610ff4e7816 */ /* 0x000fe2000000004e */
[----:B------:R-:W4:Y:S04]  /*2cd0*/  @!P1 LDG.E.U16 R75, desc[UR32][R4.64+0x280] ;  /* 0x00028020044b9981 */ /* 0x000f28000c1e1500 */
[----:B------:R-:W4:Y:S01]  /*2ce0*/  @!P0 LDG.E.U16 R73, desc[UR32][R4.64+0x200] ;  /* 0x0002002004498981 */ /* 0x000f22000c1e1500 */
[----:B------:R-:W-:-:S02]  /*2cf0*/  ISETP.NE.AND P0, PT, R79, RZ, PT ;  /* 0x000000ff4f00720c */ /* 0x000fc40003f05270 */
        /* <DEDUP_REMOVED lines=8> */
[----:B-----5:R-:W-:-:S05]  /*2d80*/  SHF.L.U32 R45, R2, 0x10, RZ ;  /* 0x00000010022d7819 */ /* 0x020fca00000006ff */
[----:B------:R-:W-:-:S04]  /*2d90*/  FMUL.FTZ R2, R45, -1.4426950216293334961 ;  /* 0xbfb8aa3b2d027820 */ /* 0x000fc80000410000 */
[----:B0-----:R0:W-:Y:S01]  /*2da0*/  MUFU.EX2 R4, R2 ;  /* 0x0000000200047308 */ /* 0x0011e20000000800 */
[----:B------:R-:W-:-:S04]  /*2db0*/  IMAD.U32 R44, R44, 0x10000, RZ ;  /* 0x000100002c2c7824 */ /* 0x000fc800078e00ff */
[----:B------:R-:W-:Y:S01]  /*2dc0*/  FMUL.FTZ R5, R44, -1.4426950216293334961 ;  /* 0xbfb8aa3b2c057820 */ /* 0x000fe20000410000 */
[----:B------:R-:W-:Y:S01]  /*2dd0*/  IMAD.U32 R36, R36, 0x10000, RZ ;  /* 0x0001000024247824 */ /* 0x000fe200078e00ff */
[----:B------:R-:W-:Y:S01]  /*2de0*/  SHF.L.U32 R37, R37, 0x10, RZ ;  /* 0x0000001025257819 */ /* 0x000fe200000006ff */
[----:B------:R-:W-:Y:S02]  /*2df0*/  IMAD.U32 R34, R34, 0x10000, RZ ;  /* 0x0001000022227824 */ /* 0x000fe400078e00ff */
[----:B------:R-:W-:Y:S01]  /*2e00*/  IMAD.U32 R98, R98, 0x10000, RZ ;  /* 0x0001000062627824 */ /* 0x000fe200078e00ff */
[----:B------:R-:W-:Y:S01]  /*2e10*/  SHF.L.U32 R97, R97, 0x10, RZ ;  /* 0x0000001061617819 */ /* 0x000fe200000006ff */
[----:B------:R-:W-:Y:S01]  /*2e20*/  STL [R1+0xfc], R104 ;  /* 0x0000fc6801007387 */ /* 0x000fe20000100800 */
[----:B------:R-:W-:-:S03]  /*2e30*/  SHF.L.U32 R35, R35, 0x10, RZ ;  /* 0x0000001023237819 */ /* 0x000fc600000006ff */
[----:B------:R-:W-:Y:S02]  /*2e40*/  STL [R1+0xf8], R103 ;  /* 0x0000f86701007387 */ /* 0x000fe40000100800 */
[----:B0-----:R-:W-:Y:S01]  /*2e50*/  FMUL.FTZ R2, R35, -1.4426950216293334961 ;  /* 0xbfb8aa3b23027820 */ /* 0x001fe20000410000 */
[----:B------:R-:W-:-:S05]  /*2e60*/  IMAD.U32 R96, R96, 0x10000, RZ ;  /* 0x0001000060607824 */ /* 0x000fca00078e00ff */
[----:B------:R-:W0:Y:S01]  /*2e70*/  MUFU.EX2 R2, R2 ;  /* 0x0000000200027308 */ /* 0x000e220000000800 */
[----:B------:R-:W-:Y:S02]  /*2e80*/  SHF.L.U32 R95, R95, 0x10, RZ ;  /* 0x000000105f5f7819 */ /* 0x000fe400000006ff */
[----:B------:R-:W-:Y:S01]  /*2e90*/  SHF.L.U32 R94, R94, 0x10, RZ ;  /* 0x000000105e5e7819 */ /* 0x000fe200000006ff */
[----:B0-----:R-:W-:-:S06]  /*2ea0*/  FADD.FTZ R2, R2, 1 ;  /* 0x3f80000002027421 */ /* 0x001fcc0000010000 */
[----:B------:R-:W-:Y:S01]  /*2eb0*/  MUFU.RCP R2, R2 ;  /* 0x0000000200027308 */ /* 0x000fe20000001000 */
[----:B------:R-:W-:Y:S01]  /*2ec0*/  IMAD.U32 R93, R93, 0x10000, RZ ;  /* 0x000100005d5d7824 */ /* 0x000fe200078e00ff */
[----:B------:R-:W-:Y:S04]  /*2ed0*/  STS.U16 [R104], R70 ;  /* 0x0000004668007388 */ /* 0x000fe80000000400 */
[----:B------:R-:W-:Y:S04]  /*2ee0*/  STS.U16 [R103+0x40], R47 ;  /* 0x0000402f67007388 */ /* 0x000fe80000000400 */
[----:B--2---:R-:W-:Y:S04]  /*2ef0*/  STS.U16 [R165+0x80], R64 ;  /* 0x00008040a5007388 */ /* 0x004fe80000000400 */
[----:B---3--:R0:W-:Y:S04]  /*2f00*/  STS.U16 [R164+0xc0], R67 ;  /* 0x0000c043a4007388 */ /* 0x0081e80000000400 */
[----:B----4-:R1:W-:Y:S01]  /*2f10*/  STS.U16 [R163+0x100], R68 ;  /* 0x00010044a3007388 */ /* 0x0103e20000000400 */
[----:B0-----:R-:W-:-:S03]  /*2f20*/  SHF.L.U32 R67, R6, 0x10, RZ ;  /* 0x0000001006437819 */ /* 0x001fc600000006ff */
[----:B------:R-:W-:Y:S01]  /*2f30*/  STS.U16 [R162+0x140], R69 ;  /* 0x00014045a2007388 */ /* 0x000fe20000000400 */
[----:B-1----:R-:W-:Y:S01]  /*2f40*/  IMAD.U32 R68, R7, 0x10000, RZ ;  /* 0x0001000007447824 */ /* 0x002fe200078e00ff */
[----:B------:R-:W-:Y:S02]  /*2f50*/  SHF.L.U32 R7, R39, 0x10, RZ ;  /* 0x0000001027077819 */ /* 0x000fe400000006ff */
[----:B------:R-:W-:Y:S01]  /*2f60*/  STS.U16 [R161+0x180], R71 ;  /* 0x00018047a1007388 */ /* 0x000fe20000000400 */
[----:B------:R-:W-:-:S03]  /*2f70*/  IMAD.U32 R6, R46, 0x10000, RZ ;  /* 0x000100002e067824 */ /* 0x000fc600078e00ff */
        /* <DEDUP_REMOVED lines=8> */
[----:B------:R2:W-:Y:S01]  /*3000*/  STS.U16 [R152+0x3c0], R80 ;  /* 0x0003c05098007388 */ /* 0x0005e20000000400 */
[----:B------:R-:W-:-:S03]  /*3010*/  NOP ;  /* 0x0000000000007918 */ /* 0x000fc60000000000 */
[----:B------:R-:W3:Y:S04]  /*3020*/  LDS.U16 R39, [R140] ;  /* 0x000000008c277984 */ /* 0x000ee80000000400 */
[----:B------:R-:W4:Y:S01]  /*3030*/  LDS.U16 R46, [R138+0x2] ;  /* 0x000002008a2e7984 */ /* 0x000f220000000400 */
[----:B------:R5:W2:Y:S01]  /*3040*/  MUFU.EX2 R70, R5 ;  /* 0x0000000500467308 */ /* 0x000aa20000000800 */
[----:B------:R-:W-:Y:S01]  /*3050*/  FMUL.FTZ R47, R67, -1.4426950216293334961 ;  /* 0xbfb8aa3b432f7820 */ /* 0x000fe20000410000 */
[----:B------:R-:W-:Y:S01]  /*3060*/  FMUL.FTZ R64, R68, -1.4426950216293334961 ;  /* 0xbfb8aa3b44407820 */ /* 0x000fe20000410000 */
[----:B0-----:R-:W-:Y:S01]  /*3070*/  FMUL.FTZ R72, R36, -1.4426950216293334961 ;  /* 0xbfb8aa3b24487820 */ /* 0x001fe20000410000 */
[----:B------:R-:W-:Y:S01]  /*3080*/  LDS.U16 R77, [R135+0x6] ;  /* 0x00000600874d7984 */ /* 0x000fe20000000400 */
[----:B------:R-:W-:Y:S01]  /*3090*/  FMUL.FTZ R69, R37, -1.4426950216293334961 ;  /* 0xbfb8aa3b25457820 */ /* 0x000fe20000410000 */
[----:B-1----:R-:W-:Y:S01]  /*30a0*/  FMUL.FTZ R79, R34, -1.4426950216293334961 ;  /* 0xbfb8aa3b224f7820 */ /* 0x002fe20000410000 */
[----:B------:R-:W-:Y:S01]  /*30b0*/  FMUL.FTZ R71, R7, -1.4426950216293334961 ;  /* 0xbfb8aa3b07477820 */ /* 0x000fe20000410000 */
[----:B------:R-:W-:Y:S01]  /*30c0*/  SHF.L.U32 R92, R92, 0x10, RZ ;  /* 0x000000105c5c7819 */ /* 0x000fe200000006ff */
[----:B------:R-:W-:Y:S01]  /*30d0*/  FMUL.FTZ R73, R6, -1.4426950216293334961 ;  /* 0xbfb8aa3b06497820 */ /* 0x000fe20000410000 */
[----:B-----5:R-:W-:Y:S01]  /*30e0*/  SHF.L.U32 R5, R38, 0x10, RZ ;  /* 0x0000001026057819 */ /* 0x020fe200000006ff */
[----:B------:R-:W-:Y:S01]  /*30f0*/  FADD.FTZ R38, R4, 1 ;  /* 0x3f80000004267421 */ /* 0x000fe20000010000 */
[----:B------:R0:W1:Y:S01]  /*3100*/  MUFU.EX2 R75, R47 ;  /* 0x0000002f004b7308 */ /* 0x0000620000000800 */
[----:B------:R-:W-:Y:S01]  /*3110*/  SHF.L.U32 R99, R99, 0x10, RZ ;  /* 0x0000001063637819 */ /* 0x000fe200000006ff */
[----:B------:R-:W-:Y:S02]  /*3120*/  STL [R1+0xf4], R165 ;  /* 0x0000f4a501007387 */ /* 0x000fe40000100800 */
[----:B------:R-:W5:Y:S01]  /*3130*/  MUFU.RCP R74, R38 ;  /* 0x00000026004a7308 */ /* 0x000f620000001000 */
[----:B------:R-:W-:Y:S01]  /*3140*/  IMAD.U32 R91, R91, 0x10000, RZ ;  /* 0x000100005b5b7824 */ /* 0x000fe200078e00ff */
[----:B------:R-:W-:Y:S04]  /*3150*/  LDS.U16 R105, [R123+0x18] ;  /* 0x000018007b697984 */ /* 0x000fe80000000400 */
[----:B0-----:R-:W0:Y:S02]  /*3160*/  LDS.U16 R47, [R136+0x4] ;  /* 0x00000400882f7984 */ /* 0x001e240000000400 */
[----:B------:R-:W3:Y:S04]  /*3170*/  MUFU.EX2 R76, R64 ;  /* 0x00000040004c7308 */ /* 0x000ee80000000800 */
[----:B--2---:R2:W-:Y:S02]  /*3180*/  MUFU.EX2 R80, R72 ;  /* 0x0000004800507308 */ /* 0x0045e40000000800 */
[----:B--2---:R-:W-:-:S04]  /*3190*/  FADD.FTZ R72, R70, 1 ;  /* 0x3f80000046487421 */ /* 0x004fc80000010000 */
[----:B------:R2:W0:Y:S01]  /*31a0*/  MUFU.RCP R81, R72 ;  /* 0x0000004800517308 */ /* 0x0004220000001000 */
[----:B-----5:R-:W-:Y:S01]  /*31b0*/  FADD.FTZ R70, -R74, 1 ;  /* 0x3f8000004a467421 */ /* 0x020fe20000010100 */
[----:B-1----:R-:W-:Y:S01]  /*31c0*/  FADD.FTZ R4, R75, 1 ;  /* 0x3f8000004b047421 */ /* 0x002fe20000010000 */
[----:B---3--:R-:W-:Y:S02]  /*31d0*/  FADD.FTZ R75, R76, 1 ;  /* 0x3f8000004c4b7421 */ /* 0x008fe40000010000 */
[----:B------:R-:W-:Y:S01]  /*31e0*/  FFMA.FTZ R76, R45, R70, 1 ;  /* 0x3f8000002d4c7423 */ /* 0x000fe20000010046 */
[----:B------:R-:W-:Y:S01]  /*31f0*/  IMAD.U32 R38, R39, 0x10000, RZ ;  /* 0x0001000027267824 */ /* 0x000fe200078e00ff */
[----:B------:R-:W1:Y:S01]  /*3200*/  LDS.U16 R70, [R134+0x8] ;  /* 0x0000080086467984 */ /* 0x000e620000000400 */
[----:B------:R-:W3:Y:S01]  /*3210*/  MUFU.EX2 R78, R69 ;  /* 0x00000045004e7308 */ /* 0x000ee20000000800 */
[----:B----4-:R-:W-:Y:S02]  /*3220*/  SHF.L.U32 R39, R46, 0x10, RZ ;  /* 0x000000102e277819 */ /* 0x010fe400000006ff */
[----:B--2---:R-:W2:Y:S01]  /*3230*/  LDS.U16 R72, [R133+0xa] ;  /* 0x00000a0085487984 */ /* 0x004ea20000000400 */
[----:B------:R4:W5:Y:S02]  /*3240*/  MUFU.EX2 R69, R79 ;  /* 0x0000004f00457308 */ /* 0x0009640000000800 */
[----:B------:R-:W-:-:S02]  /*3250*/  FMUL.FTZ R46, R97, R39 ;  /* 0x00000027612e7220 */ /* 0x000fc40000410000 */
[----:B------:R-:W5:Y:S01]  /*3260*/  MUFU.RCP R4, R4 ;  /* 0x0000000400047308 */ /* 0x000f620000001000 */
[----:B0-----:R-:W-:Y:S01]  /*3270*/  FADD.FTZ R103, -R81, 1 ;  /* 0x3f80000051677421 */ /* 0x001fe20000010100 */
[----:B----4-:R-:W-:-:S03]  /*3280*/  FMUL.FTZ R79, R98, R38 ;  /* 0x00000026624f7220 */ /* 0x010fc60000410000 */
[----:B------:R-:W-:Y:S01]  /*3290*/  FFMA.FTZ R103, R44, R103, 1 ;  /* 0x3f8000002c677423 */ /* 0x000fe20000010067 */
[----:B------:R-:W-:Y:S01]  /*32a0*/  FMUL.FTZ R79, R74, R79 ;  /* 0x0000004f4a4f7220 */ /* 0x000fe20000410000 */
[----:B------:R-:W-:Y:S01]  /*32b0*/  FMUL.FTZ R46, R81, R46 ;  /* 0x0000002e512e7220 */ /* 0x000fe20000410000 */
[----:B------:R-:W-:Y:S02]  /*32c0*/  FMUL.FTZ R44, R44, R81 ;  /* 0x000000512c2c7220 */ /* 0x000fe40000410000 */
[----:B------:R-:W-:Y:S02]  /*32d0*/  FMUL.FTZ R81, R79, R76 ;  /* 0x0000004c4f517220 */ /* 0x000fe40000410000 */
[----:B------:R-:W0:Y:S01]  /*32e0*/  LDS.U16 R76, [R132+0xc] ;  /* 0x00000c00844c7984 */ /* 0x000e220000000400 */
[----:B------:R-:W-:Y:S01]  /*32f0*/  FMUL.FTZ R45, R45, R74 ;  /* 0x0000004a2d2d7220 */ /* 0x000fe20000410000 */
[----:B------:R-:W-:Y:S01]  /*3300*/  FMUL.FTZ R108, R46, R103 ;  /* 0x000000672e6c7220 */ /* 0x000fe20000410000 */
[----:B---3--:R-:W-:Y:S01]  /*3310*/  FADD.FTZ R78, R78, 1 ;  /* 0x3f8000004e4e7421 */ /* 0x008fe20000010000 */
[----:B------:R-:W-:Y:S01]  /*3320*/  IMAD.U32 R46, R47, 0x10000, RZ ;  /* 0x000100002f2e7824 */ /* 0x000fe200078e00ff */
[----:B------:R-:W3:Y:S01]  /*3330*/  LDS.U16 R74, [R131+0xe] ;  /* 0x00000e00834a7984 */ /* 0x000ee20000000400 */
[----:B------:R-:W4:Y:S01]  /*3340*/  MUFU.RCP R75, R75 ;  /* 0x0000004b004b7308 */ /* 0x000f220000001000 */
[----:B------:R-:W-:Y:S01]  /*3350*/  SHF.L.U32 R47, R77, 0x10, RZ ;  /* 0x000000104d2f7819 */ /* 0x000fe200000006ff */
[----:B------:R-:W-:-:S06]  /*3360*/  FMUL.FTZ R77, R96, R46 ;  /* 0x0000002e604d7220 */ /* 0x000fcc0000410000 */
[----:B------:R1:W2:Y:S01]  /*3370*/  MUFU.RCP R114, R78 ;  /* 0x0000004e00727308 */ /* 0x0002a20000001000 */
[C---:B-----5:R-:W-:Y:S01]  /*3380*/  FMUL.FTZ R77, R4.reuse, R77 ;  /* 0x0000004d044d7220 */ /* 0x060fe20000410000 */
[----:B-1----:R-:W-:-:S04]  /*3390*/  FADD.FTZ R78, -R4, 1 ;  /* 0x3f800000044e7421 */ /* 0x002fc80000010100 */
[----:B------:R-:W-:Y:S01]  /*33a0*/  FFMA.FTZ R78, R67, R78, 1 ;  /* 0x3f800000434e7423 */ /* 0x000fe2000001004e */
[----:B------:R-:W-:-:S03]  /*33b0*/  FADD.FTZ R80, R80, 1 ;  /* 0x3f80000050507421 */ /* 0x000fc60000010000 */
[----:B------:R-:W-:Y:S02]  /*33c0*/  FMUL.FTZ R107, R77, R78 ;  /* 0x0000004e4d6b7220 */ /* 0x000fe40000410000 */
[----:B------:R-:W1:Y:S01]  /*33d0*/  LDS.U16 R77, [R130+0x10] ;  /* 0x00001000824d7984 */ /* 0x000e620000000400 */
[----:B------:R-:W-:Y:S01]  /*33e0*/  FMUL.FTZ R67, R67, R4 ;  /* 0x0000000443437220 */ /* 0x000fe20000410000 */
[----:B------:R-:W5:Y:S01]  /*33f0*/  MUFU.RCP R141, R80 ;  /* 0x00000050008d7308 */ /* 0x000f620000001000 */
[----:B------:R-:W-:Y:S01]  /*3400*/  FMUL.FTZ R4, R95, R47 ;  /* 0x0000002f5f047220 */ /* 0x000fe20000410000 */
[C---:B----4-:R-:W-:Y:S01]  /*3410*/  FADD.FTZ R79, -R75.reuse, 1 ;  /* 0x3f8000004b4f7421 */ /* 0x050fe20000010100 */
[----:B------:R-:W-:Y:S02]  /*3420*/  SHF.L.U32 R70, R70, 0x10, RZ ;  /* 0x0000001046467819 */ /* 0x000fe400000006ff */
[----:B------:R-:W-:Y:S01]  /*3430*/  FMUL.FTZ R116, R75, R4 ;  /* 0x000000044b747220 */ /* 0x000fe20000410000 */
[----:B------:R-:W-:-:S02]  /*3440*/  IMAD.U32 R4, R3, 0x10000, RZ ;  /* 0x0001000003047824 */ /* 0x000fc400078e00ff */
[C---:B------:R-:W-:Y:S01]  /*3450*/  FFMA.FTZ R79, R68.reuse, R79, 1 ;  /* 0x3f800000444f7423 */ /* 0x040fe2000001004f */
[----:B------:R-:W-:Y:S01]  /*3460*/  FADD.FTZ R3, R69, 1 ;  /* 0x3f80000045037421 */ /* 0x000fe20000010000 */
[----:B------:R-:W4:Y:S01]  /*3470*/  MUFU.EX2 R71, R71 ;  /* 0x0000004700477308 */ /* 0x000f220000000800 */
[----:B------:R-:W-:Y:S01]  /*3480*/  FMUL.FTZ R68, R68, R75 ;  /* 0x0000004b44447220 */ /* 0x000fe20000410000 */
[----:B--2---:R-:W-:Y:S02]  /*3490*/  IMAD.U32 R69, R72, 0x10000, RZ ;  /* 0x0001000048457824 */ /* 0x004fe400078e00ff */
[----:B------:R-:W-:Y:S01]  /*34a0*/  FADD.FTZ R72, -R114, 1 ;  /* 0x3f80000072487421 */ /* 0x000fe20000010100 */
[----:B------:R-:W-:-:S03]  /*34b0*/  FMUL.FTZ R75, R94, R70 ;  /* 0x000000465e4b7220 */ /* 0x000fc60000410000 */
[----:B------:R-:W-:Y:S01]  /*34c0*/  FFMA.FTZ R72, R37, R72, 1 ;  /* 0x3f80000025487423 */ /* 0x000fe20000010048 */
[----:B------:R-:W-:Y:S01]  /*34d0*/  FMUL.FTZ R75, R114, R75 ;  /* 0x0000004b724b7220 */ /* 0x000fe20000410000 */
[----:B------:R-:W-:Y:S01]  /*34e0*/  FMUL.FTZ R78, R93, R69 ;  /* 0x000000455d4e7220 */ /* 0x000fe20000410000 */
[----:B------:R-:W-:Y:S01]  /*34f0*/  FMUL.FTZ R64, R5, -1.4426950216293334961 ;  /* 0xbfb8aa3b05407820 */ /* 0x000fe20000410000 */
[----:B------:R-:W-:Y:S01]  /*3500*/  FMUL.FTZ R116, R116, R79 ;  /* 0x0000004f74747220 */ /* 0x000fe20000410000 */
[----:B------:R-:W-:Y:S01]  /*3510*/  FMUL.FTZ R109, R75, R72 ;  /* 0x000000484b6d7220 */ /* 0x000fe20000410000 */
[----:B0-----:R-:W-:Y:S01]  /*3520*/  SHF.L.U32 R72, R76, 0x10, RZ ;  /* 0x000000104c487819 */ /* 0x001fe200000006ff */
[C---:B-----5:R-:W-:Y:S01]  /*3530*/  FADD.FTZ R79, -R141.reuse, 1 ;  /* 0x3f8000008d4f7421 */ /* 0x060fe20000010100 */
[----:B------:R-:W-:Y:S01]  /*3540*/  FADD.FTZ R76, -R2, 1 ;  /* 0x3f800000024c7421 */ /* 0x000fe20000010100 */
[----:B------:R-:W-:Y:S01]  /*3550*/  FMUL.FTZ R118, R141, R78 ;  /* 0x0000004e8d767220 */ /* 0x000fe20000410000 */
[----:B------:R-:W0:Y:S01]  /*3560*/  MUFU.EX2 R64, R64 ;  /* 0x0000004000407308 */ /* 0x000e220000000800 */
[----:B------:R-:W2:Y:S01]  /*3570*/  LDS.U16 R78, [R129+0x12] ;  /* 0x00001200814e7984 */ /* 0x000ea20000000400 */
[----:B----4-:R-:W-:Y:S01]  /*3580*/  FADD.FTZ R112, R71, 1 ;  /* 0x3f80000047707421 */ /* 0x010fe20000010000 */
[----:B------:R-:W-:Y:S01]  /*3590*/  FFMA.FTZ R79, R36, R79, 1 ;  /* 0x3f800000244f7423 */ /* 0x000fe2000001004f */
[----:B---3--:R-:W-:Y:S01]  /*35a0*/  IMAD.U32 R71, R74, 0x10000, RZ ;  /* 0x000100004a477824 */ /* 0x008fe200078e00ff */
[----:B------:R-:W3:Y:S01]  /*35b0*/  MUFU.RCP R3, R3 ;  /* 0x0000000300037308 */ /* 0x000ee20000001000 */
[----:B------:R-:W-:-:S02]  /*35c0*/  FFMA.FTZ R74, R35, R76, 1 ;  /* 0x3f800000234a7423 */ /* 0x000fc4000001004c */
[----:B------:R-:W4:Y:S01]  /*35d0*/  LDS.U16 R76, [R127+0x14] ;  /* 0x000014007f4c7984 */ /* 0x000f220000000400 */
[----:B------:R-:W-:Y:S01]  /*35e0*/  FMUL.FTZ R118, R118, R79 ;  /* 0x0000004f76767220 */ /* 0x000fe20000410000 */
[----:B------:R-:W-:-:S03]  /*35f0*/  FMUL.FTZ R79, R92, R72 ;  /* 0x000000485c4f7220 */ /* 0x000fc60000410000 */
[----:B------:R-:W5:Y:S01]  /*3600*/  MUFU.EX2 R73, R73 ;  /* 0x0000004900497308 */ /* 0x000f620000000800 */
[----:B------:R-:W-:-:S03]  /*3610*/  FMUL.FTZ R79, R2, R79 ;  /* 0x0000004f024f7220 */ /* 0x000fc60000410000 */
[----:B------:R-:W2:Y:S01]  /*3620*/  MUFU.RCP R112, R112 ;  /* 0x0000007000707308 */ /* 0x000ea20000001000 */
[----:B------:R-:W-:Y:S01]  /*3630*/  FMUL.FTZ R111, R79, R74 ;  /* 0x0000004a4f6f7220 */ /* 0x000fe20000410000 */
[----:B0-----:R-:W-:Y:S01]  /*3640*/  FADD.FTZ R110, R64, 1 ;  /* 0x3f800000406e7421 */ /* 0x001fe20000010000 */
[----:B------:R-:W-:Y:S01]  /*3650*/  FMUL.FTZ R80, R4, -1.4426950216293334961 ;  /* 0xbfb8aa3b04507820 */ /* 0x000fe20000410000 */
[----:B-1----:R-:W-:Y:S01]  /*3660*/  SHF.L.U32 R74, R77, 0x10, RZ ;  /* 0x000000104d4a7819 */ /* 0x002fe200000006ff */
[----:B------:R-:W-:Y:S04]  /*3670*/  STL [R1+0xf0], R164 ;  /* 0x0000f0a401007387 */ /* 0x000fe80000100800 */
[----:B------:R-:W0:Y:S01]  /*3680*/  LDS.U16 R77, [R125+0x16] ;  /* 0x000016007d4d7984 */ /* 0x000e220000000400 */
[----:B------:R1:W4:Y:S01]  /*3690*/  MUFU.EX2 R75, R80 ;  /* 0x00000050004b7308 */ /* 0x0003220000000800 */
[----:B---3--:R-:W-:-:S02]  /*36a0*/  FADD.FTZ R103, -R3, 1 ;  /* 0x3f80000003677421 */ /* 0x008fc40000010100 */
[----:B------:R-:W-:Y:S01]  /*36b0*/  STL [R1+0xec], R163 ;  /* 0x0000eca301007387 */ /* 0x000fe20000100800 */
[----:B------:R-:W-:Y:S01]  /*36c0*/  FMUL.FTZ R79, R99, -1.4426950216293334961 ;  /* 0xbfb8aa3b634f7820 */ /* 0x000fe20000410000 */
[----:B------:R-:W3:Y:S02]  /*36d0*/  MUFU.RCP R110, R110 ;  /* 0x0000006e006e7308 */ /* 0x000ee40000001000 */
[----:B------:R-:W-:Y:S01]  /*36e0*/  STL [R1+0xe8], R162 ;  /* 0x0000e8a201007387 */ /* 0x000fe20000100800 */
[----:B-1----:R-:W-:-:S03]  /*36f0*/  FMUL.FTZ R80, R91, R71 ;  /* 0x000000475b507220 */ /* 0x002fc60000410000 */
[----:B------:R-:W-:Y:S01]  /*3700*/  STL [R1+0xe4], R161 ;  /* 0x0000e4a101007387 */ /* 0x000fe20000100800 */
[----:B------:R-:W-:-:S03]  /*3710*/  FFMA.FTZ R103, R34, R103, 1 ;  /* 0x3f80000022677423 */ /* 0x000fc60000010067 */
[----:B------:R-:W-:Y:S01]  /*3720*/  STL [R1+0xe0], R160 ;  /* 0x0000e0a001007387 */ /* 0x000fe20000100800 */
[----:B------:R-:W-:Y:S01]  /*3730*/  FMUL.FTZ R80, R3, R80 ;  /* 0x0000005003507220 */ /* 0x000fe20000410000 */
[----:B-----5:R-:W-:Y:S02]  /*3740*/  FADD.FTZ R73, R73, 1 ;  /* 0x3f80000049497421 */ /* 0x020fe40000010000 */
[----:B------:R-:W-:Y:S01]  /*3750*/  STL [R1+0xdc], R159 ;  /* 0x0000dc9f01007387 */ /* 0x000fe20000100800 */
[----:B------:R-:W-:-:S03]  /*3760*/  SHF.L.U32 R90, R90, 0x10, RZ ;  /* 0x000000105a5a7819 */ /* 0x000fc600000006ff */
[----:B------:R-:W-:Y:S01]  /*3770*/  STL [R1+0xd8], R158 ;  /* 0x0000d89e01007387 */ /* 0x000fe20000100800 */
[----:B------:R-:W-:Y:S01]  /*3780*/  IMAD.U32 R100, R100, 0x10000, RZ ;  /* 0x0001000064647824 */ /* 0x000fe200078e00ff */
[----:B------:R-:W1:Y:S02]  /*3790*/  MUFU.EX2 R79, R79 ;  /* 0x0000004f004f7308 */ /* 0x000e640000000800 */
[----:B------:R-:W-:Y:S01]  /*37a0*/  STL [R1+0xd4], R157 ;  /* 0x0000d49d01007387 */ /* 0x000fe20000100800 */
[----:B------:R-:W-:-:S03]  /*37b0*/  FMUL.FTZ R120, R80, R103 ;  /* 0x0000006750787220 */ /* 0x000fc60000410000 */
[----:B------:R-:W-:Y:S01]  /*37c0*/  STL [R1+0xd0], R156 ;  /* 0x0000d09c01007387 */ /* 0x000fe20000100800 */
[----:B------:R5:W0:Y:S03]  /*37d0*/  MUFU.RCP R139, R73 ;  /* 0x00000049008b7308 */ /* 0x000a260000001000 */
[----:B------:R-:W-:Y:S01]  /*37e0*/  STL [R1+0xcc], R155 ;  /* 0x0000cc9b01007387 */ /* 0x000fe20000100800 */
[----:B--2---:R-:W-:Y:S01]  /*37f0*/  FADD.FTZ R104, -R112, 1 ;  /* 0x3f80000070687421 */ /* 0x004fe20000010100 */
[----:B------:R-:W-:Y:S02]  /*3800*/  FMUL.FTZ R103, R90, R74 ;  /* 0x0000004a5a677220 */ /* 0x000fe40000410000 */
[----:B------:R-:W-:Y:S01]  /*3810*/  STL [R1+0xc8], R154 ;  /* 0x0000c89a01007387 */ /* 0x000fe20000100800 */
[----:B------:R-:W-:-:S03]  /*3820*/  FMUL.FTZ R80, R100, -1.4426950216293334961 ;  /* 0xbfb8aa3b64507820 */ /* 0x000fc60000410000 */
[----:B------:R-:W-:Y:S04]  /*3830*/  STL [R1+0xc4], R153 ;  /* 0x0000c49901007387 */ /* 0x000fe80000100800 */
[----:B------:R-:W-:Y:S01]  /*3840*/  STL [R1+0xc0], R152 ;  /* 0x0000c09801007387 */ /* 0x000fe20000100800 */
[----:B------:R-:W-:-:S03]  /*3850*/  FFMA.FTZ R104, R7, R104, 1 ;  /* 0x3f80000007687423 */ /* 0x000fc60000010068 */
[----:B------:R-:W-:Y:S01]  /*3860*/  STL [R1+0xbc], R140 ;  /* 0x0000bc8c01007387 */ /* 0x000fe20000100800 */
[----:B------:R-:W-:-:S03]  /*3870*/  FMUL.FTZ R103, R112, R103 ;  /* 0x0000006770677220 */ /* 0x000fc60000410000 */
[----:B------:R-:W-:Y:S04]  /*3880*/  STL [R1+0xb8], R138 ;  /* 0x0000b88a01007387 */ /* 0x000fe80000100800 */
[----:B------:R-:W-:Y:S01]  /*3890*/  STL [R1+0xb4], R136 ;  /* 0x0000b48801007387 */ /* 0x000fe20000100800 */
[----:B------:R-:W2:Y:S03]  /*38a0*/  MUFU.EX2 R80, R80 ;  /* 0x0000005000507308 */ /* 0x000ea60000000800 */
[----:B------:R-:W-:Y:S01]  /*38b0*/  STL [R1+0xb0], R135 ;  /* 0x0000b08701007387 */ /* 0x000fe20000100800 */
[----:B------:R-:W-:-:S03]  /*38c0*/  SHF.L.U32 R101, R101, 0x10, RZ ;  /* 0x0000001065657819 */ /* 0x000fc600000006ff */
[----:B------:R-:W-:Y:S01]  /*38d0*/  STL [R1+0xac], R134 ;  /* 0x0000ac8601007387 */ /* 0x000fe20000100800 */
[----:B------:R-:W-:Y:S01]  /*38e0*/  FMUL.FTZ R113, R103, R104 ;  /* 0x0000006867717220 */ /* 0x000fe20000410000 */
[----:B----4-:R-:W-:Y:S02]  /*38f0*/  FADD.FTZ R137, R75, 1 ;  /* 0x3f8000004b897421 */ /* 0x010fe40000010000 */
[----:B------:R-:W-:Y:S01]  /*3900*/  STL [R1+0xa8], R133 ;  /* 0x0000a88501007387 */ /* 0x000fe20000100800 */
[----:B---3--:R-:W-:-:S03]  /*3910*/  FADD.FTZ R104, -R110, 1 ;  /* 0x3f8000006e687421 */ /* 0x008fc60000010100 */
[----:B------:R-:W-:Y:S01]  /*3920*/  STL [R1+0xa4], R132 ;  /* 0x0000a48401007387 */ /* 0x000fe20000100800 */
[----:B------:R-:W-:-:S03]  /*3930*/  IMAD.U32 R89, R89, 0x10000, RZ ;  /* 0x0001000059597824 */ /* 0x000fc600078e00ff */
[----:B------:R-:W-:Y:S01]  /*3940*/  STL [R1+0xa0], R131 ;  /* 0x0000a08301007387 */ /* 0x000fe20000100800 */
[----:B-----5:R-:W-:Y:S02]  /*3950*/  IMAD.U32 R73, R78, 0x10000, RZ ;  /* 0x000100004e497824 */ /* 0x020fe400078e00ff */
[----:B-1----:R-:W-:Y:S01]  /*3960*/  FADD.FTZ R119, R79, 1 ;  /* 0x3f8000004f777421 */ /* 0x002fe20000010000 */
[----:B------:R-:W-:Y:S01]  /*3970*/  STL [R1+0x9c], R130 ;  /* 0x00009c8201007387 */ /* 0x000fe20000100800 */
[----:B------:R-:W-:-:S03]  /*3980*/  IMAD.U32 R102, R102, 0x10000, RZ ;  /* 0x0001000066667824 */ /* 0x000fc600078e00ff */
[----:B------:R-:W-:Y:S01]  /*3990*/  STL [R1+0x98], R129 ;  /* 0x0000988101007387 */ /* 0x000fe20000100800 */
[----:B------:R-:W-:Y:S01]  /*39a0*/  FMUL.FTZ R106, R101, -1.4426950216293334961 ;  /* 0xbfb8aa3b656a7820 */ /* 0x000fe20000410000 */
[----:B------:R-:W-:Y:S02]  /*39b0*/  SHF.L.U32 R88, R88, 0x10, RZ ;  /* 0x0000001058587819 */ /* 0x000fe400000006ff */
[----:B------:R-:W-:Y:S01]  /*39c0*/  STL [R1+0x94], R127 ;  /* 0x0000947f01007387 */ /* 0x000fe20000100800 */
[----:B------:R-:W-:-:S03]  /*39d0*/  FMUL.FTZ R64, R89, R73 ;  /* 0x0000004959407220 */ /* 0x000fc60000410000 */
[----:B------:R-:W1:Y:S01]  /*39e0*/  LDS.U16 R78, [R124+0x1a] ;  /* 0x00001a007c4e7984 */ /* 0x000e620000000400 */
[----:B------:R-:W-:Y:S01]  /*39f0*/  IMAD.U32 R76, R76, 0x10000, RZ ;  /* 0x000100004c4c7824 */ /* 0x000fe200078e00ff */
[----:B------:R-:W-:Y:S02]  /*3a00*/  MUFU.RCP R137, R137 ;  /* 0x0000008900897308 */ /* 0x000fe40000001000 */
[----:B------:R-:W-:Y:S01]  /*3a10*/  STL [R1+0x90], R125 ;  /* 0x0000907d01007387 */ /* 0x000fe20000100800 */
[----:B------:R-:W-:-:S03]  /*3a20*/  FMUL.FTZ R103, R102, -1.4426950216293334961 ;  /* 0xbfb8aa3b66677820 */ /* 0x000fc60000410000 */
[----:B------:R3:W-:Y:S04]  /*3a30*/  STL [R1+0x88], R124 ;  /* 0x0000887c01007387 */ /* 0x0007e80000100800 */
[----:B------:R-:W4:Y:S01]  /*3a40*/  LDS.U16 R79, [R121+0x1c] ;  /* 0x00001c00794f7984 */ /* 0x000f220000000400 */
[----:B0-----:R-:W-:Y:S01]  /*3a50*/  FADD.FTZ R115, -R139, 1 ;  /* 0x3f8000008b737421 */ /* 0x001fe20000010100 */
[----:B------:R-:W-:Y:S01]  /*3a60*/  FMUL.FTZ R75, R88, R76 ;  /* 0x0000004c584b7220 */ /* 0x000fe20000410000 */
[----:B---3--:R-:W-:Y:S02]  /*3a70*/  FFMA.FTZ R124, R5, R104, 1 ;  /* 0x3f800000057c7423 */ /* 0x008fe40000010068 */
[----:B------:R-:W0:Y:S01]  /*3a80*/  MUFU.RCP R104, R119 ;  /* 0x0000007700687308 */ /* 0x000e220000001000 */
[----:B------:R-:W-:Y:S01]  /*3a90*/  FMUL.FTZ R122, R139, R64 ;  /* 0x000000408b7a7220 */ /* 0x000fe20000410000 */
[----:B------:R-:W-:Y:S01]  /*3aa0*/  FFMA.FTZ R115, R6, R115, 1 ;  /* 0x3f80000006737423 */ /* 0x000fe20000010073 */
[----:B------:R-:W-:-:S05]  /*3ab0*/  FMUL.FTZ R75, R110, R75 ;  /* 0x0000004b6e4b7220 */ /* 0x000fca0000410000 */
[----:B------:R-:W3:Y:S04]  /*3ac0*/  MUFU.EX2 R106, R106 ;  /* 0x0000006a006a7308 */ /* 0x000ee80000000800 */
[----:B------:R2:W5:Y:S01]  /*3ad0*/  MUFU.EX2 R64, R103 ;  /* 0x0000006700407308 */ /* 0x0005620000000800 */
[----:B------:R-:W-:Y:S01]  /*3ae0*/  FMUL.FTZ R122, R122, R115 ;  /* 0x000000737a7a7220 */ /* 0x000fe20000410000 */
[----:B------:R-:W-:Y:S01]  /*3af0*/  FMUL.FTZ R115, R75, R124 ;  /* 0x0000007c4b737220 */ /* 0x000fe20000410000 */
[----:B------:R-:W-:Y:S01]  /*3b00*/  SHF.L.U32 R86, R86, 0x10, RZ ;  /* 0x0000001056567819 */ /* 0x000fe200000006ff */
[----:B--2---:R-:W-:Y:S02]  /*3b10*/  FADD.FTZ R103, R80, 1 ;  /* 0x3f80000050677421 */ /* 0x004fe40000010000 */
[----:B------:R-:W2:Y:S01]  /*3b20*/  LDS.U16 R80, [R117+0x1e] ;  /* 0x00001e0075507984 */ /* 0x000ea20000000400 */
[----:B------:R-:W-:Y:S01]  /*3b30*/  SHF.L.U32 R75, R77, 0x10, RZ ;  /* 0x000000104d4b7819 */ /* 0x000fe200000006ff */
[----:B------:R-:W-:-:S02]  /*3b40*/  IMAD.U32 R84, R84, 0x10000, RZ ;  /* 0x0001000054547824 */ /* 0x000fc400078e00ff */
[----:B------:R-:W-:Y:S01]  /*3b50*/  STL [R1+0x8c], R123 ;  /* 0x00008c7b01007387 */ /* 0x000fe20000100800 */
[----:B------:R-:W-:Y:S02]  /*3b60*/  IMAD.U32 R77, R105, 0x10000, RZ ;  /* 0x00010000694d7824 */ /* 0x000fe400078e00ff */
[----:B------:R-:W-:Y:S01]  /*3b70*/  FMUL.FTZ R124, R86, R75 ;  /* 0x0000004b567c7220 */ /* 0x000fe20000410000 */
[----:B------:R-:W-:Y:S01]  /*3b80*/  STL [R1+0x84], R121 ;  /* 0x0000847901007387 */ /* 0x000fe20000100800 */
[----:B---3--:R-:W-:Y:S01]  /*3b90*/  FADD.FTZ R106, R106, 1 ;  /* 0x3f8000006a6a7421 */ /* 0x008fe20000010000 */
[----:B0-----:R-:W-:Y:S02]  /*3ba0*/  FADD.FTZ R126, -R104, 1 ;  /* 0x3f800000687e7421 */ /* 0x001fe40000010100 */
[----:B------:R0:W-:Y:S01]  /*3bb0*/  STL [R1+0x80], R117 ;  /* 0x0000807501007387 */ /* 0x0001e20000100800 */
[----:B------:R-:W-:Y:S01]  /*3bc0*/  FMUL.FTZ R105, R84, R77 ;  /* 0x0000004d54697220 */ /* 0x000fe20000410000 */
[----:B------:R-:W-:Y:S01]  /*3bd0*/  FMUL.FTZ R124, R137, R124 ;  /* 0x0000007c897c7220 */ /* 0x000fe20000410000 */
[----:B------:R-:W-:Y:S01]  /*3be0*/  FFMA.FTZ R126, R99, R126, 1 ;  /* 0x3f800000637e7423 */ /* 0x000fe2000001007e */
[----:B------:R-:W3:Y:S01]  /*3bf0*/  MUFU.RCP R103, R103 ;  /* 0x0000006700677308 */ /* 0x000ee20000001000 */
[----:B------:R-:W-:Y:S01]  /*3c00*/  FMUL.FTZ R105, R104, R105 ;  /* 0x0000006968697220 */ /* 0x000fe20000410000 */
[----:B0-----:R-:W-:-:S04]  /*3c10*/  FADD.FTZ R117, -R137, 1 ;  /* 0x3f80000089757421 */ /* 0x001fc80000010100 */
[----:B------:R-:W-:Y:S02]  /*3c20*/  FFMA.FTZ R117, R4, R117, 1 ;  /* 0x3f80000004757423 */ /* 0x000fe40000010075 */
[----:B------:R-:W0:Y:S02]  /*3c30*/  MUFU.RCP R106, R106 ;  /* 0x0000006a006a7308 */ /* 0x000e240000001000 */
[----:B------:R-:W-:Y:S01]  /*3c40*/  FMUL.FTZ R124, R124, R117 ;  /* 0x000000757c7c7220 */ /* 0x000fe20000410000 */
[----:B------:R-:W-:Y:S01]  /*3c50*/  FMUL.FTZ R117, R105, R126 ;  /* 0x0000007e69757220 */ /* 0x000fe20000410000 */
[----:B-----5:R-:W-:Y:S01]  /*3c60*/  FADD.FTZ R105, R64, 1 ;  /* 0x3f80000040697421 */ /* 0x020fe20000010000 */
[----:B------:R-:W-:Y:S02]  /*3c70*/  SHF.L.U32 R87, R87, 0x10, RZ ;  /* 0x0000001057577819 */ /* 0x000fe400000006ff */
[----:B-1----:R-:W-:-:S03]  /*3c80*/  SHF.L.U32 R78, R78, 0x10, RZ ;  /* 0x000000104e4e7819 */ /* 0x002fc600000006ff */
[----:B------:R-:W1:Y:S01]  /*3c90*/  MUFU.RCP R105, R105 ;  /* 0x0000006900697308 */ /* 0x000e620000001000 */
[----:B------:R-:W-:Y:S02]  /*3ca0*/  IMAD.U32 R82, R82, 0x10000, RZ ;  /* 0x0001000052527824 */ /* 0x000fe400078e00ff */
[----:B----4-:R-:W-:Y:S02]  /*3cb0*/  IMAD.U32 R79, R79, 0x10000, RZ ;  /* 0x000100004f4f7824 */ /* 0x010fe400078e00ff */
[----:B---3--:R-:W-:Y:S01]  /*3cc0*/  FADD.FTZ R119, -R103, 1 ;  /* 0x3f80000067777421 */ /* 0x008fe20000010100 */
[----:B------:R-:W-:Y:S01]  /*3cd0*/  FMUL.FTZ R64, R87, R78 ;  /* 0x0000004e57407220 */ /* 0x000fe20000410000 */
[----:B0-----:R-:W-:Y:S01]  /*3ce0*/  FADD.FTZ R126, -R106, 1 ;  /* 0x3f8000006a7e7421 */ /* 0x001fe20000010100 */
[----:B------:R-:W-:Y:S01]  /*3cf0*/  FMUL.FTZ R121, R82, R79 ;  /* 0x0000004f52797220 */ /* 0x000fe20000410000 */
[----:B------:R-:W-:Y:S01]  /*3d00*/  FFMA.FTZ R119, R100, R119, 1 ;  /* 0x3f80000064777423 */ /* 0x000fe20000010077 */
[----:B------:R-:W-:Y:S01]  /*3d10*/  FMUL.FTZ R64, R103, R64 ;  /* 0x0000004067407220 */ /* 0x000fe20000410000 */
[----:B------:R-:W-:Y:S01]  /*3d20*/  FFMA.FTZ R128, R101, R126, 1 ;  /* 0x3f80000065807423 */ /* 0x000fe2000001007e */
[----:B------:R-:W-:Y:S01]  /*3d30*/  FMUL.FTZ R121, R106, R121 ;  /* 0x000000796a797220 */ /* 0x000fe20000410000 */
[----:B------:R-:W-:Y:S01]  /*3d40*/  SHF.L.U32 R85, R85, 0x10, RZ ;  /* 0x0000001055557819 */ /* 0x000fe200000006ff */
[----:B--2---:R-:W-:-:S02]  /*3d50*/  IMAD.U32 R80, R80, 0x10000, RZ ;  /* 0x0001000050507824 */ /* 0x004fc400078e00ff */
[----:B------:R-:W-:Y:S01]  /*3d60*/  FMUL.FTZ R126, R64, R119 ;  /* 0x00000077407e7220 */ /* 0x000fe20000410000 */
[----:B------:R-:W-:Y:S01]  /*3d70*/  FMUL.FTZ R119, R121, R128 ;  /* 0x0000008079777220 */ /* 0x000fe20000410000 */
[----:B------:R-:W-:Y:S01]  /*3d80*/  F2FP.BF16.F32.PACK_AB R81, R108, R81 ;  /* 0x000000516c51723e */ /* 0x000fe200000010ff */
[----:B------:R-:W-:Y:S01]  /*3d90*/  BAR.SYNC.DEFER_BLOCKING 0x0 ;  /* 0x0000000000007b1d */ /* 0x000fe20000010000 */
[----:B-1----:R-:W-:Y:S01]  /*3da0*/  FADD.FTZ R121, -R105, 1 ;  /* 0x3f80000069797421 */ /* 0x002fe20000010100 */
[----:B------:R-:W-:Y:S01]  /*3db0*/  FMUL.FTZ R128, R85, R80 ;  /* 0x0000005055807220 */ /* 0x000fe20000410000 */
[----:B------:R-:W-:Y:S02]  /*3dc0*/  F2FP.BF16.F32.PACK_AB R107, R116, R107 ;  /* 0x0000006b746b723e */ /* 0x000fe400000010ff */
[----:B------:R-:W-:Y:S01]  /*3dd0*/  FFMA.FTZ R121, R102, R121, 1 ;  /* 0x3f80000066797423 */ /* 0x000fe20000010079 */
[----:B------:R-:W-:Y:S01]  /*3de0*/  FMUL.FTZ R128, R105, R128 ;  /* 0x0000008069807220 */ /* 0x000fe20000410000 */
[----:B------:R-:W-:-:S02]  /*3df0*/  F2FP.BF16.F32.PACK_AB R109, R118, R109 ;  /* 0x0000006d766d723e */ /* 0x000fc400000010ff */
[----:B------:R-:W-:Y:S01]  /*3e00*/  PRMT R116, R81, 0x7632, R116 ;  /* 0x0000763251747816 */ /* 0x000fe20000000074 */
[----:B------:R-:W-:Y:S01]  /*3e10*/  FMUL.FTZ R108, R128, R121 ;  /* 0x00000079806c7220 */ /* 0x000fe20000410000 */
[----:B------:R-:W-:Y:S01]  /*3e20*/  PRMT R118, R107, 0x7632, R118 ;  /* 0x000076326b767816 */ /* 0x000fe20000000076 */
[----:B------:R-:W2:Y:S01]  /*3e30*/  LDL R128, [R1+0xf8] ;  /* 0x0000f80001807983 */ /* 0x000ea20000100800 */
[----:B------:R-:W-:Y:S02]  /*3e40*/  F2FP.BF16.F32.PACK_AB R111, R120, R111 ;  /* 0x0000006f786f723e */ /* 0x000fe400000010ff */
[----:B------:R-:W-:Y:S02]  /*3e50*/  PRMT R121, R109, 0x7632, R121 ;  /* 0x000076326d797816 */ /* 0x000fe40000000079 */
[----:B------:R-:W-:Y:S02]  /*3e60*/  F2FP.BF16.F32.PACK_AB R113, R122, R113 ;  /* 0x000000717a71723e */ /* 0x000fe400000010ff */
[----:B------:R-:W-:Y:S01]  /*3e70*/  PRMT R120, R111, 0x7632, R120 ;  /* 0x000076326f787816 */ /* 0x000fe20000000078 */
[----:B------:R-:W3:Y:S01]  /*3e80*/  LDL R122, [R1+0xfc] ;  /* 0x0000fc00017a7983 */ /* 0x000ee20000100800 */
[----:B------:R-:W-:-:S03]  /*3e90*/  F2FP.BF16.F32.PACK_AB R115, R124, R115 ;  /* 0x000000737c73723e */ /* 0x000fc600000010ff */
[----:B------:R-:W-:Y:S04]  /*3ea0*/  STS.U16 [R140], R81 ;  /* 0x000000518c007388 */ /* 0x000fe80000000400 */
[----:B------:R-:W-:Y:S04]  /*3eb0*/  STS.U16 [R138+0x2], R116 ;  /* 0x000002748a007388 */ /* 0x000fe80000000400 */
[----:B------:R0:W-:Y:S04]  /*3ec0*/  STS.U16 [R136+0x4], R107 ;  /* 0x0000046b88007388 */ /* 0x0001e80000000400 */
[----:B------:R1:W-:Y:S04]  /*3ed0*/  STS.U16 [R135+0x6], R118 ;  /* 0x0000067687007388 */ /* 0x0003e80000000400 */
[----:B------:R-:W-:Y:S01]  /*3ee0*/  STS.U16 [R134+0x8], R109 ;  /* 0x0000086d86007388 */ /* 0x000fe20000000400 */
[----:B0-----:R-:W-:-:S03]  /*3ef0*/  PRMT R107, R113, 0x7632, R107 ;  /* 0x00007632716b7816 */ /* 0x001fc6000000006b */
[----:B------:R-:W-:Y:S01]  /*3f00*/  STS.U16 [R133+0xa], R121 ;  /* 0x00000a7985007388 */ /* 0x000fe20000000400 */
[----:B-1----:R-:W-:-:S03]  /*3f10*/  PRMT R118, R115, 0x7632, R118 ;  /* 0x0000763273767816 */ /* 0x002fc60000000076 */
[----:B------:R-:W-:Y:S04]  /*3f20*/  STS.U16 [R132+0xc], R111 ;  /* 0x00000c6f84007388 */ /* 0x000fe80000000400 */
[----:B------:R-:W-:Y:S04]  /*3f30*/  STS.U16 [R131+0xe], R120 ;  /* 0x00000e7883007388 */ /* 0x000fe80000000400 */
[----:B------:R-:W-:Y:S01]  /*3f40*/  STS.U16 [R130+0x10], R113 ;  /* 0x0000107182007388 */ /* 0x000fe20000000400 */
[----:B------:R-:W-:-:S03]  /*3f50*/  F2FP.BF16.F32.PACK_AB R117, R126, R117 ;  /* 0x000000757e75723e */ /* 0x000fc600000010ff */
[----:B------:R-:W-:Y:S04]  /*3f60*/  STS.U16 [R129+0x12], R107 ;  /* 0x0000126b81007388 */ /* 0x000fe80000000400 */
[----:B------:R-:W-:Y:S04]  /*3f70*/  STS.U16 [R127+0x14], R115 ;  /* 0x000014737f007388 */ /* 0x000fe80000000400 */
[----:B------:R0:W-:Y:S04]  /*3f80*/  STS.U16 [R125+0x16], R118 ;  /* 0x000016767d007388 */ /* 0x0001e80000000400 */
[----:B------:R-:W4:Y:S04]  /*3f90*/  LDL R126, [R1+0x84] ;  /* 0x00008400017e7983 */ /* 0x000f280000100800 */
[----:B------:R-:W5:Y:S04]  /*3fa0*/  LDL R124, [R1+0x80] ;  /* 0x00008000017c7983 */ /* 0x000f680000100800 */
[----:B0-----:R-:W2:Y:S01]  /*3fb0*/  LDL R118, [R1+0x88] ;  /* 0x0000880001767983 */ /* 0x001ea20000100800 */
[----:B------:R-:W0:Y:S01]  /*3fc0*/  S2R R64, SR_TID.X ;  /* 0x0000000000407919 */ /* 0x000e220000002100 */
[----:B------:R-:W-:Y:S01]  /*3fd0*/  MOV R81, UR20 ;  /* 0x0000001400517c02 */ /* 0x000fe20008000f00 */
[----:B------:R-:W-:Y:S01]  /*3fe0*/  IMAD.MOV.U32 R116, RZ, RZ, -0x800 ;  /* 0xfffff800ff747424 */ /* 0x000fe200078e00ff */
[----:B------:R-:W-:-:S02]  /*3ff0*/  F2FP.BF16.F32.PACK_AB R108, R108, R119 ;  /* 0x000000776c6c723e */ /* 0x000fc400000010ff */
[----:B------:R-:W-:Y:S02]  /*4000*/  PRMT R119, R117, 0x7632, R119 ;  /* 0x0000763275777816 */ /* 0x000fe40000000077 */
[----:B------:R-:W-:Y:S01]  /*4010*/  PRMT R120, R108, 0x7632, R120 ;  /* 0x000076326c787816 */ /* 0x000fe20000000078 */
[----:B------:R-:W-:Y:S01]  /*4020*/  STS.U16 [R123+0x18], R117 ;  /* 0x000018757b007388 */ /* 0x000fe20000000400 */
[----:B0-----:R-:W-:-:S13]  /*4030*/  ISETP.NE.AND P0, PT, R64, RZ, PT ;  /* 0x000000ff4000720c */ /* 0x001fda0003f05270 */
[----:B------:R-:W-:-:S05]  /*4040*/  @!P0 IMAD R81, R81, R116, UR31 ;  /* 0x0000001f51518e24 */ /* 0x000fca000f8e0274 */
[----:B------:R-:W-:Y:S01]  /*4050*/  @!P0 IADD3 R116, PT, PT, R81, 0x800, RZ ;  /* 0x0000080051748810 */ /* 0x000fe20007ffe0ff */
        /* <DEDUP_REMOVED lines=20> */
[----:B------:R-:W-:Y:S01]  /*41a0*/  STL [R1+0x3c], R151 ;  /* 0x00003c9701007387 */ /* 0x000fe20000100800 */
        /* <DEDUP_REMOVED lines=13> */
[----:B------:R-:W-:-:S02]  /*4280*/  FMUL.FTZ R140, R88, R5 ;  /* 0x00000005588c7220 */ /* 0x000fc40000410000 */
[----:B------:R-:W-:Y:S01]  /*4290*/  STL [R1+0x2c], R147 ;  /* 0x00002c9301007387 */ /* 0x000fe20000100800 */
[----:B------:R-:W-:Y:S01]  /*42a0*/  FMUL.FTZ R101, R101, R106 ;  /* 0x0000006a65657220 */ /* 0x000fe20000410000 */
[----:B------:R-:W-:Y:S02]  /*42b0*/  FMUL.FTZ R138, R86, R4 ;  /* 0x00000004568a7220 */ /* 0x000fe40000410000 */
[----:B------:R-:W-:Y:S01]  /*42c0*/  STL [R1+0x28], R146 ;  /* 0x0000289201007387 */ /* 0x000fe20000100800 */
[----:B------:R-:W-:Y:S01]  /*42d0*/  FMUL.FTZ R136, R84, R99 ;  /* 0x0000006354887220 */ /* 0x000fe20000410000 */
[----:B------:R-:W-:Y:S02]  /*42e0*/  FMUL.FTZ R134, R87, R100 ;  /* 0x0000006457867220 */ /* 0x000fe40000410000 */
[----:B------:R-:W-:Y:S01]  /*42f0*/  STL [R1+0x24], R145 ;  /* 0x0000249101007387 */ /* 0x000fe20000100800 */
[----:B------:R-:W-:-:S03]  /*4300*/  FMUL.FTZ R130, R85, R102 ;  /* 0x0000006655827220 */ /* 0x000fc60000410000 */
[----:B------:R-:W-:Y:S01]  /*4310*/  STL [R1+0x20], R144 ;  /* 0x0000209001007387 */ /* 0x000fe20000100800 */
[----:B------:R-:W-:-:S03]  /*4320*/  FMUL.FTZ R132, R82, R101 ;  /* 0x0000006552847220 */ /* 0x000fc60000410000 */
[----:B------:R-:W-:Y:S04]  /*4330*/  STL [R1+0x1c], R143 ;  /* 0x00001c8f01007387 */ /* 0x000fe80000100800 */
[----:B------:R-:W-:Y:S04]  /*4340*/  STL [R1+0x18], R142 ;  /* 0x0000188e01007387 */ /* 0x000fe80000100800 */
[----:B------:R-:W-:Y:S04]  /*4350*/  STL [R1+0x14], R140 ;  /* 0x0000148c01007387 */ /* 0x000fe80000100800 */
[----:B------:R-:W-:Y:S04]  /*4360*/  STL [R1+0x10], R138 ;  /* 0x0000108a01007387 */ /* 0x000fe80000100800 */
[----:B------:R-:W-:Y:S04]  /*4370*/  STL [R1+0xc], R136 ;  /* 0x00000c8801007387 */ /* 0x000fe80000100800 */
[----:B------:R-:W-:Y:S04]  /*4380*/  STL [R1+0x8], R134 ;  /* 0x0000088601007387 */ /* 0x000fe80000100800 */
[----:B------:R-:W-:Y:S04]  /*4390*/  STL [R1], R130 ;  /* 0x0000008201007387 */ /* 0x000fe80000100800 */
[----:B------:R-:W-:Y:S01]  /*43a0*/  STL [R1+0x4], R132 ;  /* 0x0000048401007387 */ /* 0x000fe20000100800 */
[----:B------:R-:W-:-:S04]  /*43b0*/  UISETP.NE.U32.AND UP0, UPT, UR18, URZ, UPT ;  /* 0x000000ff1200728c */ /* 0x000fc8000bf05070 */
[----:B------:R-:W-:Y:S01]  /*43c0*/  UISETP.NE.AND.EX UP0, UPT, UR19, URZ, UPT, UP0 ;  /* 0x000000ff1300728c */ /* 0x000fe2000bf05300 */
[----:B--2---:R-:W-:Y:S04]  /*43d0*/  STS.U16 [R118+0x1a], R119 ;  /* 0x00001a7776007388 */ /* 0x004fe80000000400 */
[----:B----4-:R-:W-:Y:S04]  /*43e0*/  STS.U16 [R126+0x1c], R108 ;  /* 0x00001c6c7e007388 */ /* 0x010fe80000000400 */
[----:B-----5:R-:W-:Y:S01]  /*43f0*/  STS.U16 [R124+0x1e], R120 ;  /* 0x00001e787c007388 */ /* 0x020fe20000000400 */
[----:B------:R-:W-:-:S03]  /*4400*/  NOP ;  /* 0x0000000000007918 */ /* 0x000fc60000000000 */
[----:B---3--:R-:W-:Y:S04]  /*4410*/  LDS.U16 R107, [R122] ;  /* 0x000000007a6b7984 */ /* 0x008fe80000000400 */
        /* <DEDUP_REMOVED lines=22> */
[----:B------:R-:W-:-:S03]  /*4580*/  ISETP.GE.AND P1, PT, R60, R108, PT ;  /* 0x0000006c3c00720c */ /* 0x000fc60003f26270 */
        /* <DEDUP_REMOVED lines=30> */
[----:B------:R-:W-:Y:S01]  /*4770*/  BAR.SYNC.DEFER_BLOCKING 0x0 ;  /* 0x0000000000007b1d */ /* 0x000fe20000010000 */
[----:B------:R-:W-:-:S05]  /*4780*/  FMUL.FTZ R39, R44, R39 ;  /* 0x000000272c277220 */ /* 0x000fca0000410000 */
[----:B0-----:R-:W3:Y:S04]  /*4790*/  LDL R113, [R1+0xb8] ;  /* 0x0000b80001717983 */ /* 0x001ee80000100800 */
[----:B------:R-:W4:Y:S01]  /*47a0*/  LDL R111, [R1+0xb4] ;  /* 0x0000b400016f7983 */ /* 0x000f220000100800 */
[----:B------:R-:W-:-:S03]  /*47b0*/  F2FP.BF16.F32.PACK_AB R38, R39, R38 ;  /* 0x000000262726723e */ /* 0x000fc600000010ff */
[----:B------:R-:W5:Y:S04]  /*47c0*/  LDL R109, [R1+0xb0] ;  /* 0x0000b000016d7983 */ /* 0x000f680000100800 */
        /* <DEDUP_REMOVED lines=17> */
[----:B------:R-:W-:Y:S01]  /*48e0*/  PRMT R2, R38, 0x7632, R2 ;  /* 0x0000763226027816 */ /* 0x000fe20000000002 */
[----:B------:R-:W-:Y:S01]  /*48f0*/  FMUL.FTZ R5, R5, R76 ;  /* 0x0000004c05057220 */ /* 0x000fe20000410000 */
[----:B------:R-:W-:Y:S01]  /*4900*/  FMUL.FTZ R4, R4, R75 ;  /* 0x0000004b04047220 */ /* 0x000fe20000410000 */
[----:B------:R-:W-:Y:S01]  /*4910*/  FMUL.FTZ R77, R99, R77 ;  /* 0x0000004d634d7220 */ /* 0x000fe20000410000 */
[----:B------:R-:W-:Y:S01]  /*4920*/  FMUL.FTZ R78, R100, R78 ;  /* 0x0000004e644e7220 */ /* 0x000fe20000410000 */
[----:B------:R-:W-:Y:S01]  /*4930*/  FMUL.FTZ R79, R101, R79 ;  /* 0x0000004f654f7220 */ /* 0x000fe20000410000 */
[----:B------:R-:W-:Y:S01]  /*4940*/  FMUL.FTZ R80, R102, R80 ;  /* 0x0000005066507220 */ /* 0x000fe20000410000 */
[----:B------:R-:W-:Y:S01]  /*4950*/  VOTEU.ALL UP0, P0 ;  /* 0x0000000000ff7886 */ /* 0x000fe20000000000 */
[----:B------:R-:W0:Y:S01]  /*4960*/  LDCU.128 UR12, c[0x0][0x430] ;  /* 0x00008600ff0c77ac */ /* 0x000e220008000c00 */
[----:B--2---:R1:W-:Y:S04]  /*4970*/  STS.U16 [R120], R38 ;  /* 0x0000002678007388 */ /* 0x0043e80000000400 */
[----:B-1----:R-:W2:Y:S01]  /*4980*/  LDL R120, [R1+0x8c] ;  /* 0x00008c0001787983 */ /* 0x002ea20000100800 */
[----:B------:R-:W-:Y:S01]  /*4990*/  F2FP.BF16.F32.PACK_AB R36, R36, R37 ;  /* 0x000000252424723e */ /* 0x000fe200000010ff */
[----:B------:R-:W-:Y:S01]  /*49a0*/  @!UP0 UIADD3 UR8, UPT, UPT, -UR30, UR31, URZ ;  /* 0x0000001f1e088290 */ /* 0x000fe2000fffe1ff */
[----:B------:R-:W-:Y:S01]  /*49b0*/  PRMT R3, R46, 0x7632, R3 ;  /* 0x000076322e037816 */ /* 0x000fe20000000003 */
[----:B---3--:R1:W-:Y:S01]  /*49c0*/  STS.U16 [R113+0x2], R2 ;  /* 0x0000020271007388 */ /* 0x0083e20000000400 */
[----:B------:R-:W-:Y:S01]  /*49d0*/  F2FP.BF16.F32.PACK_AB R34, R34, R35 ;  /* 0x000000232222723e */ /* 0x000fe200000010ff */
[----:B------:R-:W-:Y:S01]  /*49e0*/  UMOV UR9, URZ ;  /* 0x000000ff00097c82 */ /* 0x000fe20008000000 */
[----:B------:R-:W-:Y:S01]  /*49f0*/  PRMT R37, R36, 0x7632, R37 ;  /* 0x0000763224257816 */ /* 0x000fe20000000025 */
[----:B----4-:R-:W-:Y:S01]  /*4a00*/  STS.U16 [R111+0x4], R46 ;  /* 0x0000042e6f007388 */ /* 0x010fe20000000400 */
[----:B------:R-:W-:-:S02]  /*4a10*/  F2FP.BF16.F32.PACK_AB R6, R6, R7 ;  /* 0x000000070606723e */ /* 0x000fc400000010ff */
[----:B------:R-:W-:Y:S01]  /*4a20*/  PRMT R7, R34, 0x7632, R7 ;  /* 0x0000763222077816 */ /* 0x000fe20000000007 */
[----:B-----5:R3:W-:Y:S01]  /*4a30*/  STS.U16 [R109+0x6], R3 ;  /* 0x000006036d007388 */ /* 0x0207e20000000400 */
[----:B------:R-:W-:Y:S02]  /*4a40*/  F2FP.BF16.F32.PACK_AB R4, R4, R5 ;  /* 0x000000050404723e */ /* 0x000fe400000010ff */
[----:B-1----:R-:W-:Y:S01]  /*4a50*/  PRMT R2, R6, 0x7632, R2 ;  /* 0x0000763206027816 */ /* 0x002fe20000000002 */
[----:B------:R-:W-:Y:S01]  /*4a60*/  STS.U16 [R107+0x8], R36 ;  /* 0x000008246b007388 */ /* 0x000fe20000000400 */
[----:B------:R-:W-:Y:S02]  /*4a70*/  F2FP.BF16.F32.PACK_AB R77, R78, R77 ;  /* 0x0000004d4e4d723e */ /* 0x000fe400000010ff */
[----:B------:R-:W-:Y:S01]  /*4a80*/  F2FP.BF16.F32.PACK_AB R79, R80, R79 ;  /* 0x0000004f504f723e */ /* 0x000fe200000010ff */
[----:B------:R-:W-:Y:S01]  /*4a90*/  STS.U16 [R137+0xa], R37 ;  /* 0x00000a2589007388 */ /* 0x000fe20000000400 */
[----:B---3--:R-:W-:-:S03]  /*4aa0*/  PRMT R3, R4, 0x7632, R3 ;  /* 0x0000763204037816 */ /* 0x008fc60000000003 */
[----:B------:R1:W-:Y:S04]  /*4ab0*/  STS.U16 [R110+0xc], R34 ;  /* 0x00000c226e007388 */ /* 0x0003e80000000400 */
[----:B------:R-:W-:Y:S04]  /*4ac0*/  STS.U16 [R139+0xe], R7 ;  /* 0x00000e078b007388 */ /* 0x000fe80000000400 */
[----:B------:R3:W-:Y:S01]  /*4ad0*/  STS.U16 [R112+0x10], R6 ;  /* 0x0000100670007388 */ /* 0x0007e20000000400 */
[----:B-1----:R-:W-:-:S03]  /*4ae0*/  PRMT R34, R77, 0x7632, R34 ;  /* 0x000076324d227816 */ /* 0x002fc60000000022 */
[----:B------:R1:W-:Y:S04]  /*4af0*/  STS.U16 [R114+0x12], R2 ;  /* 0x0000120272007388 */ /* 0x0003e80000000400 */
[----:B------:R-:W-:Y:S01]  /*4b00*/  STS.U16 [R141+0x14], R4 ;  /* 0x000014048d007388 */ /* 0x000fe20000000400 */
[----:B---3--:R-:W-:-:S03]  /*4b10*/  PRMT R6, R79, 0x7632, R6 ;  /* 0x000076324f067816 */ /* 0x008fc60000000006 */
[----:B------:R3:W-:Y:S01]  /*4b20*/  STS.U16 [R116+0x16], R3 ;  /* 0x0000160374007388 */ /* 0x0007e20000000400 */
[----:B-1----:R-:W-:Y:S01]  /*4b30*/  MOV R2, UR8 ;  /* 0x0000000800027c02 */ /* 0x002fe20008000f00 */
[----:B------:R-:W-:Y:S02]  /*4b40*/  UMOV UR8, UR30 ;  /* 0x0000001e00087c82 */ /* 0x000fe40008000000 */
[----:B0-----:R-:W-:-:S04]  /*4b50*/  UIMAD.WIDE.U32 UR8, UR29, UR12, UR8 ;  /* 0x0000000c1d0872a5 */ /* 0x001fc8000f8e0008 */
[----:B------:R-:W-:-:S04]  /*4b60*/  UIMAD UR9, UR29, UR13, UR9 ;  /* 0x0000000d1d0972a4 */ /* 0x000fc8000f8e0209 */
[----:B------:R-:W-:-:S04]  /*4b70*/  UIMAD.WIDE.U32 UR8, UR10, UR14, UR8 ;  /* 0x0000000e0a0872a5 */ /* 0x000fc8000f8e0008 */
[----:B------:R-:W-:Y:S02]  /*4b80*/  UIMAD UR15, UR10, UR15, UR9 ;  /* 0x0000000f0a0f72a4 */ /* 0x000fe4000f8e0209 */
[----:B---3--:R-:W-:Y:S01]  /*4b90*/  IADD3 R3, P1, PT, R63, UR8, RZ ;  /* 0x000000083f037c10 */ /* 0x008fe2000ff3e0ff */
[----:B--2---:R-:W-:Y:S04]  /*4ba0*/  STS.U16 [R120+0x18], R77 ;  /* 0x0000184d78007388 */ /* 0x004fe80000000400 */
[----:B------:R-:W-:Y:S04]  /*4bb0*/  STS.U16 [R118+0x1a], R34 ;  /* 0x00001a2276007388 */ /* 0x000fe80000000400 */
[----:B------:R-:W-:Y:S04]  /*4bc0*/  STS.U16 [R126+0x1c], R79 ;  /* 0x00001c4f7e007388 */ /* 0x000fe80000000400 */
[----:B------:R0:W-:Y:S01]  /*4bd0*/  STS.U16 [R124+0x1e], R6 ;  /* 0x00001e067c007388 */ /* 0x0001e20000000400 */
[----:B------:R-:W-:-:S03]  /*4be0*/  NOP ;  /* 0x0000000000007918 */ /* 0x000fc60000000000 */
[----:B------:R-:W-:Y:S01]  /*4bf0*/  LDS.U16 R5, [R122] ;  /* 0x000000007a057984 */ /* 0x000fe20000000400 */
[----:B0-----:R-:W-:-:S03]  /*4c00*/  IMAD.X R6, RZ, RZ, UR15, P1 ;  /* 0x0000000fff067e24 */ /* 0x001fc600088e06ff */
        /* <DEDUP_REMOVED lines=52> */
.L_x_860:
[----:B01----:R-:W2:Y:S01]  /*4f50*/  LDL.LU R2, [R1+0x104] ;  /* 0x0001040001027983 */ /* 0x003ea20000300800 */
        /* <DEDUP_REMOVED lines=19> */
[----:B------:R-:W-:Y:S01]  /*5090*/  IMAD.U32 R5, R14, 0x10000, RZ ;  /* 0x000100000e057824 */ /* 0x000fe200078e00ff */
[----:B------:R-:W-:Y:S01]  /*50a0*/  SHF.L.U32 R43, R43, 0x10, RZ ;  /* 0x000000102b2b7819 */ /* 0x000fe200000006ff */
[----:B------:R-:W-:Y:S01]  /*50b0*/  FADD.FTZ R14, R42, UR7 ;  /* 0x000000072a0e7e21 */ /* 0x000fe20008010000 */
[----:B------:R-:W-:Y:S01]  /*50c0*/  SHF.L.U32 R23, R23, 0x10, RZ ;  /* 0x0000001017177819 */ /* 0x000fe200000006ff */
[----:B------:R-:W-:Y:S01]  /*50d0*/  FMUL.FTZ R42, R150, UR6 ;  /* 0x00000006962a7c20 */ /* 0x000fe20008410000 */
[----:B------:R-:W-:Y:S01]  /*50e0*/  IMAD.U32 R22, R22, 0x10000, RZ ;  /* 0x0001000016167824 */ /* 0x000fe200078e00ff */
[----:B------:R-:W-:Y:S01]  /*50f0*/  SHF.L.U32 R21, R21, 0x10, RZ ;  /* 0x0000001015157819 */ /* 0x000fe200000006ff */
[----:B------:R-:W-:Y:S01]  /*5100*/  IMAD.U32 R20, R20, 0x10000, RZ ;  /* 0x0001000014147824 */ /* 0x000fe200078e00ff */
[----:B------:R-:W-:Y:S01]  /*5110*/  SHF.L.U32 R19, R19, 0x10, RZ ;  /* 0x0000001013137819 */ /* 0x000fe200000006ff */
[----:B------:R-:W-:Y:S01]  /*5120*/  IMAD.U32 R18, R18, 0x10000, RZ ;  /* 0x0001000012127824 */ /* 0x000fe200078e00ff */
[----:B------:R-:W-:Y:S01]  /*5130*/  UISETP.GE.AND UP0, UPT, UR17, 0x1, UPT ;  /* 0x000000011100788c */ /* 0x000fe2000bf06270 */
[----:B------:R-:W-:Y:S01]  /*5140*/  SHF.L.U32 R66, R66, 0x10, RZ ;  /* 0x0000001042427819 */ /* 0x000fe200000006ff */
[----:B------:R-:W-:Y:S01]  /*5150*/  IMAD.U32 R65, R65, 0x10000, RZ ;  /* 0x0001000041417824 */ /* 0x000fe200078e00ff */
[----:B------:R-:W-:Y:S01]  /*5160*/  CS2R R46, SRZ ;  /* 0x00000000002e7805 */ /* 0x000fe2000001ff00 */
[----:B------:R-:W-:Y:S01]  /*5170*/  IMAD.U32 R69, R10, 0x10000, RZ ;  /* 0x000100000a457824 */ /* 0x000fe200078e00ff */
[----:B------:R-:W-:-:S02]  /*5180*/  CS2R R164, SRZ ;  /* 0x0000000000a47805 */ /* 0x000fc4000001ff00 */
[----:B------:R-:W-:Y:S02]  /*5190*/  CS2R R160, SRZ ;  /* 0x0000000000a07805 */ /* 0x000fe4000001ff00 */
[----:B------:R-:W-:Y:S02]  /*51a0*/  CS2R R158, SRZ ;  /* 0x00000000009e7805 */ /* 0x000fe4000001ff00 */
[----:B------:R-:W-:Y:S02]  /*51b0*/  CS2R R44, SRZ ;  /* 0x00000000002c7805 */ /* 0x000fe4000001ff00 */
[----:B------:R-:W-:Y:S02]  /*51c0*/  CS2R R38, SRZ ;  /* 0x0000000000267805 */ /* 0x000fe4000001ff00 */
[----:B------:R-:W-:Y:S02]  /*51d0*/  CS2R R36, SRZ ;  /* 0x0000000000247805 */ /* 0x000fe4000001ff00 */
[----:B------:R-:W-:-:S02]  /*51e0*/  CS2R R34, SRZ ;  /* 0x0000000000227805 */ /* 0x000fc4000001ff00 */
[----:B------:R-:W-:Y:S01]  /*51f0*/  LOP3.LUT R67, R64, 0x1f, RZ, 0xc0, !PT ;  /* 0x0000001f40437812 */ /* 0x000fe200078ec0ff */
[----:B------:R-:W-:Y:S01]  /*5200*/  FADD.FTZ R7, R7, UR7 ;  /* 0x0000000707077e21 */ /* 0x000fe20008010000 */
[----:B------:R-:W-:Y:S01]  /*5210*/  BAR.SYNC.DEFER_BLOCKING 0x0 ;  /* 0x0000000000007b1d */ /* 0x000fe20000010000 */
[----:B--2---:R-:W-:Y:S01]  /*5220*/  FFMA.FTZ R3, R151, R33, R2 ;  /* 0x0000002197037223 */ /* 0x004fe20000010002 */
[----:B------:R-:W-:Y:S01]  /*5230*/  SHF.L.U32 R2, R17, 0x10, RZ ;  /* 0x0000001011027819 */ /* 0x000fe200000006ff */
[----:B------:R-:W-:Y:S02]  /*5240*/  FADD.FTZ R17, R66, UR7 ;  /* 0x0000000742117e21 */ /* 0x000fe40008010000 */
[----:B------:R-:W-:Y:S01]  /*5250*/  FFMA.FTZ R6, R150, R32, R3 ;  /* 0x0000002096067223 */ /* 0x000fe20000010003 */
[----:B------:R-:W-:Y:S02]  /*5260*/  IMAD.U32 R3, R16, 0x10000, RZ ;  /* 0x0001000010037824 */ /* 0x000fe400078e00ff */
[----:B------:R-:W-:Y:S01]  /*5270*/  FADD.FTZ R11, R2, UR7 ;  /* 0x00000007020b7e21 */ /* 0x000fe20008010000 */
[----:B------:R-:W-:Y:S01]  /*5280*/  FADD.FTZ R16, R65, UR7 ;  /* 0x0000000741107e21 */ /* 0x000fe20008010000 */
[----:B------:R-:W-:Y:S01]  /*5290*/  FFMA.FTZ R15, R149, R31, R6 ;  /* 0x0000001f950f7223 */ /* 0x000fe20000010006 */
[----:B------:R-:W-:-:S02]  /*52a0*/  IMAD.U32 R6, R12, 0x10000, RZ ;  /* 0x000100000c067824 */ /* 0x000fc400078e00ff */
[----:B------:R-:W-:Y:S01]  /*52b0*/  FADD.FTZ R10, R3, UR7 ;  /* 0x00000007030a7e21 */ /* 0x000fe20008010000 */
[----:B------:R-:W-:Y:S01]  /*52c0*/  FADD.FTZ R3, R70, UR7 ;  /* 0x0000000746037e21 */ /* 0x000fe20008010000 */
        /* <DEDUP_REMOVED lines=12> */
[----:B------:R-:W-:Y:S01]  /*5390*/  FADD.FTZ R8, R5, UR7 ;  /* 0x0000000705087e21 */ /* 0x000fe20008010000 */
[----:B------:R-:W-:-:S02]  /*53a0*/  FADD.FTZ R5, R68, UR7 ;  /* 0x0000000744057e21 */ /* 0x000fc40008010000 */
        /* <DEDUP_REMOVED lines=43> */
[----:B------:R-:W-:Y:S01]  /*5660*/  HFMA2 R47, -RZ, RZ, 0, 0 ;  /* 0x00000000ff2f7431 */ /* 0x000fe200000001ff */
[----:B------:R-:W-:Y:S02]  /*5670*/  UIADD3 UR9, UPT, UPT, UR9, 0x800, URZ ;  /* 0x0000080009097890 */ /* 0x000fe4000fffe0ff */
[----:B------:R-:W-:Y:S01]  /*5680*/  UISETP.NE.AND UP0, UPT, UR20, 0x1, UPT ;  /* 0x000000011400788c */ /* 0x000fe2000bf05270 */
[----:B------:R-:W2:Y:S03]  /*5690*/  LDCU UR50, c[0x0][0x394] ;  /* 0x00007280ff3277ac */ /* 0x000ea60008000800 */
[----:B------:R-:W-:-:S02]  /*56a0*/  ISETP.GE.AND P0, PT, R63, UR9, PT ;  /* 0x000000093f007c0c */ /* 0x000fc4000bf06270 */
[----:B------:R-:W-:Y:S01]  /*56b0*/  PLOP3.LUT P1, PT, PT, PT, UP0, 0x80, 0x8 ;  /* 0x000000000008781c */ /* 0x000fe20003f2f008 */
[----:B------:R-:W3:Y:S03]  /*56c0*/  LDCU UR51, c[0x0][0x38c] ;  /* 0x00007180ff3377ac */ /* 0x000ee60008000800 */
[----:B------:R-:W-:Y:S01]  /*56d0*/  ISETP.EQ.AND P1, PT, R67, RZ, P1 ;  /* 0x000000ff4300720c */ /* 0x000fe20000f22270 */
[----:B------:R-:W4:Y:S01]  /*56e0*/  LDCU UR31, c[0x0][0x388] ;  /* 0x00007100ff1f77ac */ /* 0x000f220008000800 */
[----:B0-----:R-:W-:-:S05]  /*56f0*/  UIMAD.WIDE.U32 UR12, UR10, UR14, URZ ;  /* 0x0000000e0a0c72a5 */ /* 0x001fca000f8e00ff */
[----:B------:R-:W-:Y:S01]  /*5700*/  @P0 LOP3.LUT R0, R0, 0x4, RZ, 0xfc, !PT ;  /* 0x0000000400000812 */ /* 0x000fe200078efcff */
        /* <DEDUP_REMOVED lines=9> */
[----:B------:R-:W-:Y:S01]  /*57a0*/  UIMAD UR15, UR10, UR15, UR13 ;  /* 0x0000000f0a0f72a4 */ /* 0x000fe2000f8e020d */
[----:B--23--:R-:W-:-:S11]  /*57b0*/  UMOV UR8, URZ ;  /* 0x000000ff00087c82 */ /* 0x00cfd60008000000 */
.L_x_906:
[----:B------:R-:W-:Y:S01]  /*57c0*/  MOV R41, RZ ;  /* 0x000000ff00297202 */ /* 0x000fe20000000f00 */
[----:B01----:R-:W-:Y:S01]  /*57d0*/  IMAD.U32 R43, RZ, RZ, UR36 ;  /* 0x00000024ff2b7e24 */ /* 0x003fe2000f8e00ff */
[----:B------:R-:W2:Y:S01]  /*57e0*/  LDL R80, [R1+0xfc] ;  /* 0x0000fc0001507983 */ /* 0x000ea20000100800 */
[----:B------:R-:W-:Y:S01]  /*57f0*/  IMAD.MOV.U32 R40, RZ, RZ, R63 ;  /* 0x000000ffff287224 */ /* 0x000fe200078e003f */
[----:B------:R-:W-:Y:S02]  /*5800*/  MOV R51, UR37 ;  /* 0x0000002500337c02 */ /* 0x000fe40008000f00 */
[----:B------:R-:W-:Y:S01]  /*5810*/  LOP3.LUT P6, RZ, R0, 0x4, RZ, 0xc0, !PT ;  /* 0x0000000400ff7812 */ /* 0x000fe200078cc0ff */
[----:B------:R-:W-:Y:S01]  /*5820*/  IMAD.WIDE.U32 R42, R43, UR8, R40 ;  /* 0x000000082b2a7c25 */ /* 0x000fe2000f8e0028 */
[----:B------:R-:W-:Y:S01]  /*5830*/  LOP3.LUT R62, R63, 0x20, RZ, 0xfc, !PT ;  /* 0x000000203f3e7812 */ /* 0x000fe200078efcff */
[----:B------:R-:W3:Y:S02]  /*5840*/  LDL R79, [R1+0xf8] ;  /* 0x0000f800014f7983 */ /* 0x000ee40000100800 */
[----:B------:R-:W-:Y:S01]  /*5850*/  IMAD R41, R51, UR8, R43 ;  /* 0x0000000833297c24 */ /* 0x000fe2000f8e022b */
[----:B------:R-:W-:Y:S01]  /*5860*/  LEA R40, P0, R42, UR27, 0x1 ;  /* 0x0000001b2a287c11 */ /* 0x000fe2000f8008ff */
[----:B------:R-:W5:Y:S01]  /*5870*/  LDL R78, [R1+0xf4] ;  /* 0x0000f400014e7983 */ /* 0x000f620000100800 */
[----:B------:R-:W-:-:S02]  /*5880*/  LOP3.LUT R49, R63, 0x1c0, RZ, 0xfc, !PT ;  /* 0x000001c03f317812 */ /* 0x000fc400078efcff */
[C---:B------:R-:W-:Y:S01]  /*5890*/  LOP3.LUT R61, R63.reuse, 0x40, RZ, 0xfc, !PT ;  /* 0x000000403f3d7812 */ /* 0x040fe200078efcff */
[----:B------:R-:W4:Y:S01]  /*58a0*/  LDL R77, [R1+0xf0] ;  /* 0x0000f000014d7983 */ /* 0x000f220000100800 */
[----:B------:R-:W-:Y:S02]  /*58b0*/  LOP3.LUT R59, R63, 0x80, RZ, 0xfc, !PT ;  /* 0x000000803f3b7812 */ /* 0x000fe400078efcff */
[----:B------:R-:W-:Y:S01]  /*58c0*/  ISETP.GE.AND P5, PT, R62, UR9, PT ;  /* 0x000000093e007c0c */ /* 0x000fe2000bfa6270 */
[----:B------:R-:W4:Y:S01]  /*58d0*/  LDL R88, [R1+0xec] ;  /* 0x0000ec0001587983 */ /* 0x000f220000100800 */
[----:B------:R-:W-:Y:S02]  /*58e0*/  LEA.HI.X R41, R42, UR28, R41, 0x1, P0 ;  /* 0x0000001c2a297c11 */ /* 0x000fe400080f0c29 */
[----:B------:R-:W-:Y:S01]  /*58f0*/  ISETP.GE.AND P4, PT, R49, UR9, PT ;  /* 0x0000000931007c0c */ /* 0x000fe2000bf86270 */
[----:B------:R-:W4:Y:S01]  /*5900*/  LDL R87, [R1+0xe8] ;  /* 0x0000e80001577983 */ /* 0x000f220000100800 */
[----:B------:R-:W-:-:S02]  /*5910*/  LOP3.LUT R60, R63, 0x60, RZ, 0xfc, !PT ;  /* 0x000000603f3c7812 */ /* 0x000fc400078efcff */
[----:B------:R-:W-:Y:S01]  /*5920*/  ISETP.GE.AND P0, PT, R61, UR9, PT ;  /* 0x000000093d007c0c */ /* 0x000fe2000bf06270 */
[----:B------:R-:W2:Y:S01]  /*5930*/  @!P6 LDG.E.U16 R48, desc[UR32][R40.64] ;  /* 0x000000202830e981 */ /* 0x000ea2000c1e1500 */
[----:B------:R-:W-:Y:S02]  /*5940*/  ISETP.GE.AND P3, PT, R59, UR9, PT ;  /* 0x000000093b007c0c */ /* 0x000fe4000bf66270 */
[----:B------:R-:W-:Y:S01]  /*5950*/  ISETP.GE.AND P2, PT, R60, UR9, PT ;  /* 0x000000093c007c0c */ /* 0x000fe2000bf46270 */
[----:B------:R-:W3:Y:S04]  /*5960*/  @!P5 LDG.E.U16 R66, desc[UR32][R40.64+0x40] ;  /* 0x000040202842d981 */ /* 0x000ee8000c1e1500 */
[----:B------:R-:W5:Y:S04]  /*5970*/  @!P4 LDG.E.U16 R70, desc[UR32][R40.64+0x380] ;  /* 0x000380202846c981 */ /* 0x000f68000c1e1500 */
[----:B------:R-:W4:Y:S04]  /*5980*/  @!P0 LDG.E.U16 R65, desc[UR32][R40.64+0x80] ;  /* 0x0000802028418981 */ /* 0x000f28000c1e1500 */
[----:B------:R-:W4:Y:S04]  /*5990*/  @!P3 LDG.E.U16 R68, desc[UR32][R40.64+0x100] ;  /* 0x000100202844b981 */ /* 0x000f28000c1e1500 */
[----:B------:R-:W4:Y:S01]  /*59a0*/  @!P2 LDG.E.U16 R67, desc[UR32][R40.64+0xc0] ;  /* 0x0000c0202843a981 */ /* 0x000f22000c1e1500 */
[----:B------:R-:W-:Y:S01]  /*59b0*/  @!P4 IMAD.SHL.U32 R43, R64, 0x10, RZ ;  /* 0x00000010402bc824 */ /* 0x000fe200078e00ff */
[----:B------:R-:W-:-:S02]  /*59c0*/  LOP3.LUT R58, R63, 0xa0, RZ, 0xfc, !PT ;  /* 0x000000a03f3a7812 */ /* 0x000fc400078efcff */
[----:B------:R-:W-:Y:S01]  /*59d0*/  LOP3.LUT R57, R63, 0xc0, RZ, 0xfc, !PT ;  /* 0x000000c03f397812 */ /* 0x000fe200078efcff */
[----:B------:R-:W4:Y:S01]  /*59e0*/  LDL R86, [R1+0xe4] ;  /* 0x0000e40001567983 */ /* 0x000f220000100800 */
[----:B------:R-:W-:Y:S02]  /*59f0*/  @!P4 LOP3.LUT R69, R43, 0x3e00, RZ, 0xc0, !PT ;  /* 0x00003e002b45c812 */ /* 0x000fe400078ec0ff */
[----:B------:R-:W-:Y:S02]  /*5a00*/  CS2R R42, SRZ ;  /* 0x00000000002a7805 */ /* 0x000fe4000001ff00 */
[C---:B------:R-:W-:Y:S01]  /*5a10*/  LOP3.LUT R56, R63.reuse, 0xe0, RZ, 0xfc, !PT ;  /* 0x000000e03f387812 */ /* 0x040fe200078efcff */
[----:B------:R-:W4:Y:S01]  /*5a20*/  LDL R85, [R1+0xe0] ;  /* 0x0000e00001557983 */ /* 0x000f220000100800 */
[C---:B------:R-:W-:Y:S02]  /*5a30*/  LOP3.LUT R55, R63.reuse, 0x100, RZ, 0xfc, !PT ;  /* 0x000001003f377812 */ /* 0x040fe400078efcff */
[C---:B------:R-:W-:Y:S01]  /*5a40*/  LOP3.LUT R54, R63.reuse, 0x120, RZ, 0xfc, !PT ;  /* 0x000001203f367812 */ /* 0x040fe200078efcff */
[----:B------:R-:W4:Y:S01]  /*5a50*/  LDL R84, [R1+0xdc] ;  /* 0x0000dc0001547983 */ /* 0x000f220000100800 */
[----:B------:R-:W-:-:S02]  /*5a60*/  LOP3.LUT R53, R63, 0x140, RZ, 0xfc, !PT ;  /* 0x000001403f357812 */ /* 0x000fc400078efcff */
[C---:B------:R-:W-:Y:S01]  /*5a70*/  LOP3.LUT R52, R63.reuse, 0x160, RZ, 0xfc, !PT ;  /* 0x000001603f347812 */ /* 0x040fe200078efcff */
[----:B------:R-:W4:Y:S01]  /*5a80*/  LDL R83, [R1+0xd8] ;  /* 0x0000d80001537983 */ /* 0x000f220000100800 */
[C---:B------:R-:W-:Y:S02]  /*5a90*/  LOP3.LUT R51, R63.reuse, 0x180, RZ, 0xfc, !PT ;  /* 0x000001803f337812 */ /* 0x040fe400078efcff */
[----:B------:R-:W-:Y:S01]  /*5aa0*/  LOP3.LUT R50, R63, 0x1a0, RZ, 0xfc, !PT ;  /* 0x000001a03f327812 */ /* 0x000fe200078efcff */
[----:B------:R-:W-:Y:S01]  /*5ab0*/  UMOV UR14, UR12 ;  /* 0x0000000c000e7c82 */ /* 0x000fe20008000000 */
[----:B------:R-:W-:Y:S01]  /*5ac0*/  @!P4 LOP3.LUT R63, R69, 0x1f, R64, 0xf8, !PT ;  /* 0x0000001f453fc812 */ /* 0x000fe200078ef840 */
[----:B------:R-:W4:Y:S01]  /*5ad0*/  LDL R82, [R1+0xd4] ;  /* 0x0000d40001527983 */ /* 0x000f220000100800 */
[----:B------:R-:W-:-:S03]  /*5ae0*/  MOV R64, RZ ;  /* 0x000000ff00407202 */ /* 0x000fc60000000f00 */
[----:B------:R-:W4:Y:S04]  /*5af0*/  LDL R81, [R1+0xd0] ;  /* 0x0000d00001517983 */ /* 0x000f280000100800 */
[----:B------:R-:W4:Y:S04]  /*5b00*/  LDL R94, [R1+0x3c] ;  /* 0x00003c00015e7983 */ /* 0x000f280000100800 */
[----:B------:R-:W4:Y:S04]  /*5b10*/  LDL R93, [R1+0x38] ;  /* 0x00003800015d7983 */ /* 0x000f280000100800 */
[----:B------:R-:W4:Y:S04]  /*5b20*/  LDL R92, [R1+0x34] ;  /* 0x00003400015c7983 */ /* 0x000f280000100800 */
[----:B------:R-:W4:Y:S04]  /*5b30*/  LDL R91, [R1+0x30] ;  /* 0x00003000015b7983 */ /* 0x000f280000100800 */
[----:B------:R-:W4:Y:S04]  /*5b40*/  LDL R90, [R1+0x2c] ;  /* 0x00002c00015a7983 */ /* 0x000f280000100800 */
[----:B------:R-:W4:Y:S01]  /*5b50*/  LDL R89, [R1+0x28] ;  /* 0x0000280001597983 */ /* 0x000f220000100800 */
[----:B--2---:R-:W-:-:S04]  /*5b60*/  @!P6 PRMT R43, R48, 0x5410, RZ ;  /* 0x00005410302be816 */ /* 0x004fc800000000ff */
[----:B---3--:R-:W-:Y:S01]  /*5b70*/  @!P5 PRMT R43, R43, 0x5410, R66 ;  /* 0x000054102b2bd816 */ /* 0x008fe20000000042 */
[----:B------:R-:W-:Y:S01]  /*5b80*/  IMAD.MOV.U32 R66, RZ, RZ, RZ ;  /* 0x000000ffff427224 */ /* 0x000fe200078e00ff */
[----:B------:R-:W-:Y:S02]  /*5b90*/  ISETP.GE.AND P5, PT, R58, UR9, PT ;  /* 0x000000093a007c0c */ /* 0x000fe4000bfa6270 */
[----:B-----5:R-:W-:Y:S02]  /*5ba0*/  @!P4 PRMT R42, R70, 0x5410, RZ ;  /* 0x00005410462ac816 */ /* 0x020fe400000000ff */
[----:B------:R-:W-:Y:S02]  /*5bb0*/  ISETP.GE.AND P4, PT, R57, UR9, PT ;  /* 0x0000000939007c0c */ /* 0x000fe4000bf86270 */
[----:B----4-:R-:W-:Y:S02]  /*5bc0*/  @!P0 PRMT R64, R65, 0x5410, RZ ;  /* 0x0000541041408816 */ /* 0x010fe400000000ff */
[----:B------:R-:W-:-:S02]  /*5bd0*/  @!P3 PRMT R66, R68, 0x5410, RZ ;  /* 0x000054104442b816 */ /* 0x000fc400000000ff */
[----:B------:R-:W-:-:S03]  /*5be0*/  ISETP.GE.AND P3, PT, R55, UR9, PT ;  /* 0x0000000937007c0c */ /* 0x000fc6000bf66270 */
[----:B------:R-:W2:Y:S01]  /*5bf0*/  @!P5 LDG.E.U16 R65, desc[UR32][R40.64+0x140] ;  /* 0x000140202841d981 */ /* 0x000ea2000c1e1500 */
[----:B------:R-:W-:Y:S02]  /*5c00*/  @!P2 PRMT R64, R64, 0x5410, R67 ;  /* 0x000054104040a816 */ /* 0x000fe40000000043 */
[----:B------:R-:W-:Y:S01]  /*5c10*/  ISETP.GE.AND P0, PT, R56, UR9, PT ;  /* 0x0000000938007c0c */ /* 0x000fe2000bf06270 */
[----:B------:R-:W3:Y:S01]  /*5c20*/  @!P4 LDG.E.U16 R48, desc[UR32][R40.64+0x180] ;  /* 0x000180202830c981 */ /* 0x000ee2000c1e1500 */
[----:B------:R-:W-:-:S05]  /*5c30*/  ISETP.GE.AND P2, PT, R54, UR9, PT ;  /* 0x0000000936007c0c */ /* 0x000fca000bf46270 */
[----:B------:R-:W4:Y:S06]  /*5c40*/  @!P3 LDG.E.U16 R69, desc[UR32][R40.64+0x200] ;  /* 0x000200202845b981 */ /* 0x000f2c000c1e1500 */
        /* <DEDUP_REMOVED lines=9> */
[----:B--2---:R-:W-:Y:S01]  /*5ce0*/  @!P5 PRMT R66, R66, 0x5410, R65 ;  /* 0x000054104242d816 */ /* 0x004fe20000000041 */
[----:B------:R-:W-:Y:S01]  /*5cf0*/  IMAD.MOV.U32 R65, RZ, RZ, RZ ;  /* 0x000000ffff417224 */ /* 0x000fe200078e00ff */
[----:B---3--:R-:W-:Y:S02]  /*5d00*/  @!P4 PRMT R67, R48, 0x5410, RZ ;  /* 0x000054103043c816 */ /* 0x008fe400000000ff */
[----:B------:R-:W-:-:S02]  /*5d10*/  LOP3.LUT R48, R63, 0x1e0, RZ, 0xfc, !PT ;  /* 0x000001e03f307812 */ /* 0x000fc400078efcff */
[----:B------:R-:W-:Y:S02]  /*5d20*/  ISETP.GE.AND P5, PT, R53, UR9, PT ;  /* 0x0000000935007c0c */ /* 0x000fe4000bfa6270 */
[----:B----4-:R-:W-:Y:S02]  /*5d30*/  @!P3 PRMT R65, R69, 0x5410, RZ ;  /* 0x000054104541b816 */ /* 0x010fe400000000ff */
[----:B------:R-:W-:Y:S02]  /*5d40*/  ISETP.GE.AND P4, PT, R52, UR9, PT ;  /* 0x0000000934007c0c */ /* 0x000fe4000bf86270 */
[----:B-----5:R-:W-:Y:S02]  /*5d50*/  @!P0 PRMT R67, R67, 0x5410, R68 ;  /* 0x0000541043438816 */ /* 0x020fe40000000044 */
[----:B------:R-:W-:Y:S02]  /*5d60*/  ISETP.GE.AND P0, PT, R51, UR9, PT ;  /* 0x0000000933007c0c */ /* 0x000fe4000bf06270 */
[----:B------:R-:W-:-:S03]  /*5d70*/  @!P2 PRMT R65, R65, 0x5410, R70 ;  /* 0x000054104141a816 */ /* 0x000fc60000000046 */
[----:B------:R-:W2:Y:S01]  /*5d80*/  @!P5 LDG.E.U16 R76, desc[UR32][R40.64+0x280] ;  /* 0x00028020284cd981 */ /* 0x000ea2000c1e1500 */
[----:B------:R-:W-:Y:S02]  /*5d90*/  ISETP.GE.AND P2, PT, R50, UR9, PT ;  /* 0x0000000932007c0c */ /* 0x000fe4000bf46270 */
[----:B------:R-:W-:Y:S01]  /*5da0*/  ISETP.GE.AND P3, PT, R48, UR9, PT ;  /* 0x0000000930007c0c */ /* 0x000fe2000bf66270 */
[----:B------:R-:W3:Y:S04]  /*5db0*/  @!P4 LDG.E.U16 R69, desc[UR32][R40.64+0x2c0] ;  /* 0x0002c0202845c981 */ /* 0x000ee8000c1e1500 */
[----:B------:R-:W4:Y:S06]  /*5dc0*/  @!P0 LDG.E.U16 R70, desc[UR32][R40.64+0x300] ;  /* 0x0003002028468981 */ /* 0x000f2c000c1e1500 */
[----:B------:R-:W5:Y:S04]  /*5dd0*/  @!P2 LDG.E.U16 R72, desc[UR32][R40.64+0x340] ;  /* 0x000340202848a981 */ /* 0x000f68000c1e1500 */
[----:B------:R0:W3:Y:S02]  /*5de0*/  @!P3 LDG.E.U16 R71, desc[UR32][R40.64+0x3c0] ;  /* 0x0003c0202847b981 */ /* 0x0000e4000c1e1500 */
        /* <DEDUP_REMOVED lines=8> */
[----:B------:R-:W-:-:S02]  /*5e70*/  PRMT R74, R64, 0x7632, R74 ;  /* 0x00007632404a7816 */ /* 0x000fc4000000004a */
[----:B------:R-:W-:Y:S01]  /*5e80*/  MOV R68, RZ ;  /* 0x000000ff00447202 */ /* 0x000fe20000000f00 */
[----:B------:R-:W-:Y:S01]  /*5e90*/  IMAD.MOV.U32 R43, RZ, RZ, RZ ;  /* 0x000000ffff2b7224 */ /* 0x000fe200078e00ff */
[----:B------:R-:W-:Y:S01]  /*5ea0*/  PRMT R75, R66, 0x7632, R75 ;  /* 0x00007632424b7816 */ /* 0x000fe2000000004b */
[----:B------:R0:W-:Y:S01]  /*5eb0*/  STS.U16 [R77+0xc0], R74 ;  /* 0x0000c04a4d007388 */ /* 0x0001e20000000400 */
[----:B------:R-:W-:Y:S02]  /*5ec0*/  PRMT R40, R67, 0x7632, R40 ;  /* 0x0000763243287816 */ /* 0x000fe40000000028 */
[----:B------:R-:W-:Y:S01]  /*5ed0*/  PRMT R41, R65, 0x7632, R41 ;  /* 0x0000763241297816 */ /* 0x000fe20000000029 */
[----:B------:R-:W-:Y:S04]  /*5ee0*/  STS.U16 [R88+0x100], R66 ;  /* 0x0001004258007388 */ /* 0x000fe80000000400 */
[----:B------:R1:W-:Y:S04]  /*5ef0*/  STS.U16 [R87+0x140], R75 ;  /* 0x0001404b57007388 */ /* 0x0003e80000000400 */
[----:B------:R1:W-:Y:S04]  /*5f00*/  STS.U16 [R86+0x180], R67 ;  /* 0x0001804356007388 */ /* 0x0003e80000000400 */
[----:B------:R-:W-:Y:S04]  /*5f10*/  STS.U16 [R85+0x1c0], R40 ;  /* 0x0001c02855007388 */ /* 0x000fe80000000400 */
[----:B------:R5:W-:Y:S04]  /*5f20*/  STS.U16 [R84+0x200], R65 ;  /* 0x0002004154007388 */ /* 0x000be80000000400 */
[----:B------:R-:W-:Y:S04]  /*5f30*/  STS.U16 [R83+0x240], R41 ;  /* 0x0002402953007388 */ /* 0x000fe80000000400 */
[----:B0-----:R-:W5:Y:S01]  /*5f40*/  LDL R77, [R1+0xc0] ;  /* 0x0000c000014d7983 */ /* 0x001f620000100800 */
[----:B------:R-:W0:Y:S03]  /*5f50*/  S2UR UR10, SR_CTAID.Y ;  /* 0x00000000000a79c3 */ /* 0x000e260000002600 */
[----:B-1----:R-:W5:Y:S04]  /*5f60*/  LDL R75, [R1+0xb4] ;  /* 0x0000b400014b7983 */ /* 0x002f680000100800 */
[----:B------:R-:W5:Y:S04]  /*5f70*/  LDL R74, [R1+0xb0] ;  /* 0x0000b000014a7983 */ /* 0x000f680000100800 */
[----:B------:R-:W5:Y:S04]  /*5f80*/  LDL R67, [R1+0x94] ;  /* 0x0000940001437983 */ /* 0x000f680000100800 */
[----:B------:R-:W5:Y:S04]  /*5f90*/  LDL R88, [R1+0x24] ;  /* 0x0000240001587983 */ /* 0x000f680000100800 */
[----:B------:R-:W5:Y:S04]  /*5fa0*/  LDL R87, [R1+0x20] ;  /* 0x0000200001577983 */ /* 0x000f680000100800 */
[----:B------:R-:W5:Y:S01]  /*5fb0*/  LDL R86, [R1+0x1c] ;  /* 0x00001c0001567983 */ /* 0x000f620000100800 */
[----:B--2---:R-:W-:-:S02]  /*5fc0*/  @!P5 PRMT R68, R76, 0x5410, RZ ;  /* 0x000054104c44d816 */ /* 0x004fc400000000ff */
[----:B----4-:R-:W-:Y:S02]  /*5fd0*/  @!P0 PRMT R43, R70, 0x5410, RZ ;  /* 0x00005410462b8816 */ /* 0x010fe400000000ff */
[----:B---3--:R-:W-:Y:S01]  /*5fe0*/  @!P3 PRMT R42, R42, 0x5410, R71 ;  /* 0x000054102a2ab816 */ /* 0x008fe20000000047 */
[----:B0-----:R-:W-:Y:S01]  /*5ff0*/  UIMAD.WIDE.U32 UR16, UR10, UR42, URZ ;  /* 0x0000002a0a1072a5 */ /* 0x001fe2000f8e00ff */
[----:B------:R-:W-:Y:S01]  /*6000*/  @!P4 PRMT R68, R68, 0x5410, R69 ;  /* 0x000054104444c816 */ /* 0x000fe20000000045 */
[----:B------:R-:W-:Y:S01]  /*6010*/  UIMAD UR14, UR10, UR43, URZ ;  /* 0x0000002b0a0e72a4 */ /* 0x000fe2000f8e02ff */
[----:B-----5:R-:W-:Y:S01]  /*6020*/  @!P2 PRMT R43, R43, 0x5410, R72 ;  /* 0x000054102b2ba816 */ /* 0x020fe20000000048 */
[----:B------:R-:W2:Y:S01]  /*6030*/  LDL R76, [R1+0xb8] ;  /* 0x0000b800014c7983 */ /* 0x000ea20000100800 */
[----:B------:R-:W-:Y:S02]  /*6040*/  PRMT R64, R68, 0x7632, R64 ;  /* 0x0000763244407816 */ /* 0x000fe40000000040 */
[----:B------:R-:W-:Y:S01]  /*6050*/  PRMT R65, R43, 0x7632, R65 ;  /* 0x000076322b417816 */ /* 0x000fe20000000041 */
[----:B------:R-:W-:Y:S01]  /*6060*/  STS.U16 [R82+0x280], R68 ;  /* 0x0002804452007388 */ /* 0x000fe20000000400 */
[----:B------:R-:W-:-:S03]  /*6070*/  PRMT R66, R42, 0x7632, R66 ;  /* 0x000076322a427816 */ /* 0x000fc60000000042 */
[----:B------:R0:W-:Y:S04]  /*6080*/  STS.U16 [R81+0x2c0], R64 ;  /* 0x0002c04051007388 */ /* 0x0001e80000000400 */
[----:B------:R-:W-:Y:S01]  /*6090*/  STS.U16 [R80+0x300], R43 ;  /* 0x0003002b50007388 */ /* 0x000fe20000000400 */
[----:B------:R-:W-:-:S03]  /*60a0*/  UIADD3 UR17, UPT, UPT, UR17, UR14, URZ ;  /* 0x0000000e11117290 */ /* 0x000fc6000fffe0ff */
[----:B------:R-:W3:Y:S01]  /*60b0*/  LDL R72, [R1+0xa8] ;  /* 0x0000a80001487983 */ /* 0x000ee20000100800 */
[----:B0-----:R-:W0:Y:S03]  /*60c0*/  S2R R64, SR_TID.X ;  /* 0x0000000000407919 */ /* 0x001e260000002100 */
[----:B------:R-:W4:Y:S04]  /*60d0*/  LDL R71, [R1+0xa4] ;  /* 0x0000a40001477983 */ /* 0x000f280000100800 */
[----:B------:R-:W5:Y:S04]  /*60e0*/  LDL R70, [R1+0xa0] ;  /* 0x0000a00001467983 */ /* 0x000f680000100800 */
[----:B------:R-:W5:Y:S04]  /*60f0*/  LDL R69, [R1+0x9c] ;  /* 0x00009c0001457983 */ /* 0x000f680000100800 */
[----:B------:R1:W-:Y:S04]  /*6100*/  STS.U16 [R79+0x340], R65 ;  /* 0x000340414f007388 */ /* 0x0003e80000000400 */
[----:B------:R0:W-:Y:S04]  /*6110*/  STS.U16 [R78+0x380], R42 ;  /* 0x0003802a4e007388 */ /* 0x0001e80000000400 */
[----:B------:R-:W5:Y:S04]  /*6120*/  LDL R68, [R1+0x98] ;  /* 0x0000980001447983 */ /* 0x000f680000100800 */
[----:B-1----:R-:W5:Y:S04]  /*6130*/  LDL R79, [R1+0xac] ;  /* 0x0000ac00014f7983 */ /* 0x002f680000100800 */
[----:B0-----:R-:W5:Y:S01]  /*6140*/  LDL R42, [R1+0xbc] ;  /* 0x0000bc00012a7983 */ /* 0x001f620000100800 */
[----:B------:R-:W-:Y:S01]  /*6150*/  UIMAD.WIDE.U32 UR16, UR8, UR40, UR16 ;  /* 0x00000028081072a5 */ /* 0x000fe2000f8e0010 */
[----:B------:R-:W-:-:S02]  /*6160*/  IADD3 R43, PT, PT, R64, 0x200, RZ ;  /* 0x00000200402b7810 */ /* 0x000fc40007ffe0ff */
[----:B------:R-:W-:Y:S01]  /*6170*/  ISETP.NE.AND P0, PT, R64, RZ, PT ;  /* 0x000000ff4000720c */ /* 0x000fe20003f05270 */
[----:B------:R-:W-:Y:S01]  /*6180*/  UIMAD UR14, UR8, UR41, UR17 ;  /* 0x00000029080e72a4 */ /* 0x000fe2000f8e0211 */
[----:B------:R-:W5:Y:S01]  /*6190*/  LDL R65, [R1+0x8c] ;  /* 0x00008c0001417983 */ /* 0x000f620000100800 */
[----:B------:R-:W-:Y:S01]  /*61a0*/  ULEA UR17, UP0, UR16, UR38, 0x2 ;  /* 0x0000002610117291 */ /* 0x000fe2000f8010ff */
[----:B------:R-:W-:Y:S02]  /*61b0*/  R2UR UR52, R73 ;  /* 0x00000000493472ca */ /* 0x000fe400000e0000 */
[----:B------:R-:W5:Y:S01]  /*61c0*/  LDL R85, [R1+0x18] ;  /* 0x0000180001557983 */ /* 0x000f620000100800 */
[----:B------:R-:W-:Y:S02]  /*61d0*/  ULEA.HI.X UR16, UR16, UR39, UR14, 0x2, UP0 ;  /* 0x0000002710107291 */ /* 0x000fe400080f140e */
[----:B------:R-:W-:Y:S01]  /*61e0*/  ULEA UR14, UR20, 0xffffff00, 0x8 ;  /* 0xffffff00140e7891 */ /* 0x000fe2000f8e40ff */
[----:B------:R-:W5:Y:S03]  /*61f0*/  LDL R84, [R1+0x14] ;  /* 0x0000140001547983 */ /* 0x000f660000100800 */
[----:B------:R-:W-:Y:S01]  /*6200*/  ULOP3.LUT UR14, UR14, 0x100, URZ, 0xc0, !UPT ;  /* 0x000001000e0e7892 */ /* 0x000fe2000f8ec0ff */
[----:B------:R-:W5:Y:S03]  /*6210*/  LDL R83, [R1+0x10] ;  /* 0x0000100001537983 */ /* 0x000f660000100800 */
[----:B------:R-:W-:Y:S01]  /*6220*/  UIADD3 UR14, UPT, UPT, UR14, UR8, URZ ;  /* 0x000000080e0e7290 */ /* 0x000fe2000fffe0ff */
[----:B------:R-:W-:Y:S01]  /*6230*/  MOV R40, UR17 ;  /* 0x0000001100287c02 */ /* 0x000fe20008000f00 */
[----:B------:R-:W-:Y:S01]  /*6240*/  IMAD.U32 R41, RZ, RZ, UR16 ;  /* 0x00000010ff297e24 */ /* 0x000fe2000f8e00ff */
[----:B------:R0:W-:Y:S01]  /*6250*/  STS.U16 [R77+0x3c0], R66 ;  /* 0x0003c0424d007388 */ /* 0x0001e20000000400 */
[----:B------:R-:W-:-:S02]  /*6260*/  NOP ;  /* 0x0000000000007918 */ /* 0x000fc40000000000 */
        /* <DEDUP_REMOVED lines=8> */
[----:B------:R-:W5:Y:S01]  /*62f0*/  LDL R80, [R1+0x4] ;  /* 0x0000040001507983 */ /* 0x000f620000100800 */
[----:B------:R-:W0:Y:S03]  /*6300*/  S2UR UR17, SR_CgaCtaId ;  /* 0x00000000001179c3 */ /* 0x000e260000008800 */
[----:B------:R-:W-:Y:S04]  /*6310*/  LDS.U16 R75, [R75+0x4] ;  /* 0x000004004b4b7984 */ /* 0x000fe80000000400 */
[----:B------:R-:W-:Y:S04]  /*6320*/  LDS.U16 R74, [R74+0x6] ;  /* 0x000006004a4a7984 */ /* 0x000fe80000000400 */
[----:B------:R-:W-:Y:S01]  /*6330*/  LDS.U16 R67, [R67+0x14] ;  /* 0x0000140043437984 */ /* 0x000fe20000000400 */
        /* <DEDUP_REMOVED lines=79> */
[----:B-----5:R-:W-:Y:S01]  /*6830*/  SHF.L.U32 R66, R66, 0x10, RZ ;  /* 0x0000001042427819 */ /* 0x020fe200000006ff */
        /* <DEDUP_REMOVED lines=18> */
.L_x_863:
[----:B------:R-:W-:-:S06]  /*6960*/  LEA R40, R64, UR16, 0x2 ;  /* 0x0000001040287c11 */ /* 0x000fcc000f8e10ff */
[----:B------:R-:W0:Y:S02]  /*6970*/  LDS R40, [R40+0x43e4] ;  /* 0x0043e40028287984 */ /* 0x000e240000000800 */
.L_x_864:
[----:B------:R-:W-:Y:S05]  /*6980*/  BSYNC.RECONVERGENT B0 ;  /* 0x0000000000007941 */ /* 0x000fea0003800200 */
.L_x_862:
[----:B------:R-:W2:Y:S01]  /*6990*/  @P1 LDC R80, c[0x0][0x38c] ;  /* 0x0000e300ff501b82 */ /* 0x000ea20000000800 */
[----:B------:R-:W-:Y:S01]  /*69a0*/  MOV R78, UR20 ;  /* 0x00000014004e7c02 */ /* 0x000fe20008000f00 */
[----:B------:R-:W-:Y:S01]  /*69b0*/  HFMA2 R81, -RZ, RZ, 0, 4.76837158203125e-07 ;  /* 0x00000008ff517431 */ /* 0x000fe200000001ff */
[----:B------:R-:W-:-:S03]  /*69c0*/  MOV R79, RZ ;  /* 0x000000ff004f7202 */ /* 0x000fc60000000f00 */
        /* <DEDUP_REMOVED lines=119> */
.L_x_924:
[----:B------:R-:W4:Y:S01]  /*7140*/  S2R R87, SR_LANEID ;  /* 0x0000000000577919 */ /* 0x000f220000000000 */
[----:B---3--:R-:W-:Y:S01]  /*7150*/  FFMA.FTZ R86, R157, R86, R156 ;  /* 0x000000569d567223 */ /* 0x008fe2000001009c */
[----:B------:R-:W-:Y:S01]  /*7160*/  UMOV UR14, 0xffffffff ;  /* 0xffffffff000e7882 */ /* 0x000fe20000000000 */
[----:B----4-:R-:W-:-:S04]  /*7170*/  ISETP.GE.AND P2, PT, R87, 0x10, PT ;  /* 0x000000105700780c */ /* 0x010fc80003f46270 */
[----:B------:R-:W-:-:S09]  /*7180*/  FSEL R162, R156, R86, !P2 ;  /* 0x000000569ca27208 */ /* 0x000fd20005000000 */
[----:B0-2---:R-:W-:Y:S01]  /*7190*/  @P2 FMUL.FTZ R157, R157, R153 ;  /* 0x000000999d9d2220 */ /* 0x005fe20000410000 */
[----:B------:R-:W-:Y:S06]  /*71a0*/  BRA.DIV UR14, `(.L_x_867) ;  /* 0x000000460ef47947 */ /* 0x000fec000b800000 */
.L_x_927:
[----:B------:R-:W-:-:S03]  /*71b0*/  UMOV UR14, 0xffffffff ;  /* 0xffffffff000e7882 */ /* 0x000fc60000000000 */
[----:B------:R-:W-:Y:S05]  /*71c0*/  BRA.DIV UR14, `(.L_x_868) ;  /* 0x0000004a0e147947 */ /* 0x000fea000b800000 */
.L_x_930:
[----:B------:R-:W-:-:S03]  /*71d0*/  UMOV UR14, 0xffffffff ;  /* 0xffffffff000e7882 */ /* 0x000fc60000000000 */
[----:B------:R-:W-:Y:S05]  /*71e0*/  BRA.DIV UR14, `(.L_x_869) ;  /* 0x0000004a0e347947 */ /* 0x000fea000b800000 */
[----:B------:R-:W0:Y:S04]  /*71f0*/  SHFL.UP PT, R157, R157, 0x1, RZ ;  /* 0x042000009d9d7989 */ /* 0x000e2800000e00ff */
[----:B------:R-:W2:Y:S04]  /*7200*/  SHFL.UP PT, R162, R162, 0x1, RZ ;  /* 0x04200000a2a27989 */ /* 0x000ea800000e00ff */
[----:B-----5:R-:W3:Y:S04]  /*7210*/  SHFL.IDX PT, R78, R78, RZ, 0x1f ;  /* 0x00001fff4e4e7589 */ /* 0x020ee800000e0000 */
[----:B------:R-:W4:Y:S02]  /*7220*/  SHFL.IDX PT, R79, R79, RZ, 0x1f ;  /* 0x00001fff4f4f7589 */ /* 0x000f2400000e0000 */
.L_x_936:
        /* <DEDUP_REMOVED lines=12> */
.L_x_865:
        /* <DEDUP_REMOVED lines=120> */
.L_x_953:
        /* <DEDUP_REMOVED lines=14> */
.L_x_870:
[----:B------:R-:W-:Y:S05]  /*7b50*/  WARPSYNC.ALL ;  /* 0x0000000000007948 */ /* 0x000fea0003800000 */
[----:B------:R-:W-:Y:S01]  /*7b60*/  ISETP.NE.AND P0, PT, R64, RZ, PT ;  /* 0x000000ff4000720c */ /* 0x000fe20003f05270 */
[----:B------:R-:W2:Y:S04]  /*7b70*/  LDL R87, [R1+0x3c] ;  /* 0x00003c0001577983 */ /* 0x000ea80000100800 */
[----:B------:R-:W3:Y:S04]  /*7b80*/  LDL R86, [R1+0x38] ;  /* 0x0000380001567983 */ /* 0x000ee80000100800 */
[----:B-1----:R-:W4:Y:S04]  /*7b90*/  LDL R85, [R1+0x34] ;  /* 0x0000340001557983 */ /* 0x002f280000100800 */
[----:B------:R-:W5:Y:S04]  /*7ba0*/  LDL R84, [R1+0x30] ;  /* 0x0000300001547983 */ /* 0x000f680000100800 */
[----:B------:R-:W5:Y:S04]  /*7bb0*/  LDL R83, [R1+0x2c] ;  /* 0x00002c0001537983 */ /* 0x000f680000100800 */
[----:B------:R-:W5:Y:S04]  /*7bc0*/  LDL R82, [R1+0x28] ;  /* 0x0000280001527983 */ /* 0x000f680000100800 */
[----:B------:R-:W5:Y:S04]  /*7bd0*/  LDL R81, [R1+0x24] ;  /* 0x0000240001517983 */ /* 0x000f680000100800 */
[----:B------:R-:W5:Y:S01]  /*7be0*/  LDL R80, [R1+0x20] ;  /* 0x0000200001507983 */ /* 0x000f620000100800 */
[----:B------:R-:W-:Y:S01]  /*7bf0*/  FFMA.FTZ R121, R77, -R121, R151 ;  /* 0x800000794d797223 */ /* 0x000fe20000010097 */
[----:B------:R-:W-:-:S02]  /*7c00*/  FFMA.FTZ R120, R76, -R120, R136 ;  /* 0x800000784c787223 */ /* 0x000fc40000010088 */
[----:B------:R-:W5:Y:S01]  /*7c10*/  LDL R150, [R1+0x1c] ;  /* 0x00001c0001967983 */ /* 0x000f620000100800 */
[----:B------:R-:W-:Y:S06]  /*7c20*/  BAR.SYNC.DEFER_BLOCKING 0x0 ;  /* 0x0000000000007b1d */ /* 0x000fec0000010000 */
[----:B------:R-:W1:Y:S02]  /*7c30*/  LDS R135, [R135+0x36e4] ;  /* 0x0036e40087877984 */ /* 0x000e640000000800 */
[----:B-1----:R-:W-:-:S04]  /*7c40*/  FFMA.FTZ R40, R135, R40, R88 ;  /* 0x0000002887287223 */ /* 0x002fc80000010058 */
[----:B------:R-:W-:-:S04]  /*7c50*/  FFMA.FTZ R89, R104, R40, R89 ;  /* 0x0000002868597223 */ /* 0x000fc80000010059 */
[----:B------:R-:W-:-:S04]  /*7c60*/  FFMA.FTZ R90, R105, R89, R90 ;  /* 0x00000059695a7223 */ /* 0x000fc8000001005a */
[----:B------:R-:W-:-:S04]  /*7c70*/  FFMA.FTZ R91, R106, R90, R91 ;  /* 0x0000005a6a5b7223 */ /* 0x000fc8000001005b */
[----:B------:R-:W-:-:S04]  /*7c80*/  FFMA.FTZ R92, R107, R91, R92 ;  /* 0x0000005b6b5c7223 */ /* 0x000fc8000001005c */
[----:B------:R-:W-:Y:S01]  /*7c90*/  FFMA.FTZ R93, R108, R92, R93 ;  /* 0x0000005c6c5d7223 */ /* 0x000fe2000001005d */
[----:B--2---:R-:W-:Y:S02]  /*7ca0*/  FFMA.FTZ R151, R87, R151, RZ ;  /* 0x0000009757977223 */ /* 0x004fe400000100ff */
[----:B------:R-:W2:Y:S02]  /*7cb0*/  LDL R87, [R1+0x18] ;  /* 0x0000180001577983 */ /* 0x000ea40000100800 */
[----:B---3--:R-:W-:Y:S02]  /*7cc0*/  FFMA.FTZ R151, R86, R136, R151 ;  /* 0x0000008856977223 */ /* 0x008fe40000010097 */
[----:B------:R-:W3:Y:S02]  /*7cd0*/  LDL R86, [R1+0x14] ;  /* 0x0000140001567983 */ /* 0x000ee40000100800 */
[----:B----4-:R-:W-:Y:S02]  /*7ce0*/  FFMA.FTZ R151, R85, R137, R151 ;  /* 0x0000008955977223 */ /* 0x010fe40000010097 */
[----:B------:R-:W4:Y:S02]  /*7cf0*/  LDL R85, [R1+0x10] ;  /* 0x0000100001557983 */ /* 0x000f240000100800 */
[----:B-----5:R-:W-:-:S02]  /*7d00*/  FFMA.FTZ R151, R84, R138, R151 ;  /* 0x0000008a54977223 */ /* 0x020fc40000010097 */
[----:B------:R-:W5:Y:S02]  /*7d10*/  LDL R84, [R1+0x8] ;  /* 0x0000080001547983 */ /* 0x000f640000100800 */
[----:B------:R-:W-:Y:S02]  /*7d20*/  FFMA.FTZ R151, R83, R139, R151 ;  /* 0x0000008b53977223 */ /* 0x000fe40000010097 */
[----:B------:R-:W5:Y:S02]  /*7d30*/  LDL R83, [R1+0xc] ;  /* 0x00000c0001537983 */ /* 0x000f640000100800 */
[----:B------:R-:W-:-:S04]  /*7d40*/  FFMA.FTZ R151, R82, R140, R151 ;  /* 0x0000008c52977223 */ /* 0x000fc80000010097 */
[----:B------:R-:W-:Y:S02]  /*7d50*/  FFMA.FTZ R151, R81, R141, R151 ;  /* 0x0000008d51977223 */ /* 0x000fe40000010097 */
[----:B------:R-:W5:Y:S02]  /*7d60*/  LDL R81, [R1+0x4] ;  /* 0x0000040001517983 */ /* 0x000f640000100800 */
[----:B------:R-:W-:-:S04]  /*7d70*/  FFMA.FTZ R151, R80, R142, R151 ;  /* 0x0000008e50977223 */ /* 0x000fc80000010097 */
[----:B------:R-:W-:Y:S02]  /*7d80*/  FFMA.FTZ R151, R150, R143, R151 ;  /* 0x0000008f96977223 */ /* 0x000fe40000010097 */
[----:B------:R-:W5:Y:S01]  /*7d90*/  LDL R150, [R1] ;  /* 0x0000000001967983 */ /* 0x000f620000100800 */
[----:B------:R-:W-:-:S04]  /*7da0*/  FFMA.FTZ R94, R109, R93, R94 ;  /* 0x0000005d6d5e7223 */ /* 0x000fc8000001005e */
[----:B------:R-:W-:-:S04]  /*7db0*/  FFMA.FTZ R95, R110, R94, R95 ;  /* 0x0000005e6e5f7223 */ /* 0x000fc8000001005f */
[----:B------:R-:W-:-:S04]  /*7dc0*/  FFMA.FTZ R96, R111, R95, R96 ;  /* 0x0000005f6f607223 */ /* 0x000fc80000010060 */
[----:B------:R-:W-:-:S04]  /*7dd0*/  FFMA.FTZ R97, R112, R96, R97 ;  /* 0x0000006070617223 */ /* 0x000fc80000010061 */
[----:B------:R-:W-:Y:S01]  /*7de0*/  FFMA.FTZ R98, R113, R97, R98 ;  /* 0x0000006171627223 */ /* 0x000fe20000010062 */
[----:B------:R-:W-:Y:S02]  /*7df0*/  USHF.L.U32 UR17, UR20, 0xb, URZ ;  /* 0x0000000b14117899 */ /* 0x000fe400080006ff */
[----:B------:R-:W-:Y:S01]  /*7e00*/  USHF.L.U32 UR30, UR20, 0xb, URZ ;  /* 0x0000000b141e7899 */ /* 0x000fe200080006ff */
[----:B------:R-:W-:Y:S01]  /*7e10*/  FFMA.FTZ R99, R114, R98, R99 ;  /* 0x0000006272637223 */ /* 0x000fe20000010063 */
[----:B------:R-:W-:Y:S02]  /*7e20*/  MOV R80, UR31 ;  /* 0x0000001f00507c02 */ /* 0x000fe40008000f00 */
[----:B------:R-:W-:Y:S01]  /*7e30*/  UIADD3 UR30, UPT, UPT, UR30, -0x800, URZ ;  /* 0xfffff8001e1e7890 */ /* 0x000fe2000fffe0ff */
[----:B------:R-:W-:Y:S01]  /*7e40*/  FFMA.FTZ R100, R115, R99, R100 ;  /* 0x0000006373647223 */ /* 0x000fe20000010064 */
[----:B------:R-:W-:-:S03]  /*7e50*/  LOP3.LUT R82, R64, UR17, RZ, 0xfc, !PT ;  /* 0x0000001140527c12 */ /* 0x000fc6000f8efcff */
[----:B------:R-:W-:Y:S01]  /*7e60*/  FFMA.FTZ R101, R116, R100, R101 ;  /* 0x0000006474657223 */ /* 0x000fe20000010065 */
[----:B------:R-:W-:Y:S01]  /*7e70*/  IADD3 R82, PT, PT, -R82, 0x800, R80 ;  /* 0x0000080052527810 */ /* 0x000fe20007ffe150 */
[----:B------:R-:W-:Y:S01]  /*7e80*/  VOTEU.ALL UP0, P0 ;  /* 0x0000000000ff7886 */ /* 0x000fe20000000000 */
[----:B------:R-:W-:Y:S01]  /*7e90*/  LOP3.LUT R80, R64, UR30, RZ, 0xfc, !PT ;  /* 0x0000001e40507c12 */ /* 0x000fe2000f8efcff */
[----:B------:R-:W-:-:S03]  /*7ea0*/  FFMA.FTZ R102, R117, R101, R102 ;  /* 0x0000006575667223 */ /* 0x000fc60000010066 */
[----:B------:R-:W-:Y:S01]  /*7eb0*/  IADD3 R80, PT, PT, -R80, UR31, RZ ;  /* 0x0000001f50507c10 */ /* 0x000fe2000fffe1ff */
[----:B------:R-:W-:Y:S01]  /*7ec0*/  FFMA.FTZ R103, R118, R102, R103 ;  /* 0x0000006676677223 */ /* 0x000fe20000010067 */
[----:B------:R-:W-:Y:S02]  /*7ed0*/  @!UP0 ULEA UR14, UR8, UR16, 0x3 ;  /* 0x00000010080e8291 */ /* 0x000fe4000f8e18ff */
[----:B------:R-:W-:Y:S01]  /*7ee0*/  ISETP.GE.AND P2, PT, R80, 0x1, PT ;  /* 0x000000015000780c */ /* 0x000fe20003f46270 */
[----:B------:R-:W-:Y:S01]  /*7ef0*/  FMUL.FTZ R80, R17, R103 ;  /* 0x0000006711507220 */ /* 0x000fe20000410000 */
[----:B------:R-:W-:-:S05]  /*7f00*/  FFMA.FTZ R133, R42, -R133, R149 ;  /* 0x800000852a857223 */ /* 0x000fca0000010095 */
[----:B0-----:R0:W-:Y:S01]  /*7f10*/  @!P0 STS.64 [UR14+0x45e0], R78 ;  /* 0x0045e04eff008988 */ /* 0x0011e20008000a0e */
[----:B------:R-:W-:Y:S01]  /*7f20*/  FFMA.FTZ R119, R75, -R119, R137 ;  /* 0x800000774b777223 */ /* 0x000fe20000010089 */
[----:B0-----:R-:W-:Y:S01]  /*7f30*/  FMUL.FTZ R78, R16, R102 ;  /* 0x00000066104e7220 */ /* 0x001fe20000410000 */
[----:B------:R-:W-:Y:S01]  /*7f40*/  FFMA.FTZ R122, R74, -R122, R138 ;  /* 0x8000007a4a7a7223 */ /* 0x000fe2000001008a */
[----:B------:R-:W-:Y:S01]  /*7f50*/  FFMA.FTZ R123, R73, -R123, R139 ;  /* 0x8000007b497b7223 */ /* 0x000fe2000001008b */
[----:B------:R-:W-:Y:S01]  /*7f60*/  FMUL.FTZ R79, R13, R99 ;  /* 0x000000630d4f7220 */ /* 0x000fe20000410000 */
[----:B------:R-:W-:Y:S01]  /*7f70*/  FFMA.FTZ R124, R72, -R124, R140 ;  /* 0x8000007c487c7223 */ /* 0x000fe2000001008c */
[----:B------:R-:W0:Y:S01]  /*7f80*/  S2UR UR29, SR_CTAID.X ;  /* 0x00000000001d79c3 */ /* 0x000e220000002500 */
[----:B------:R-:W-:Y:S01]  /*7f90*/  FFMA.FTZ R125, R71, -R125, R141 ;  /* 0x8000007d477d7223 */ /* 0x000fe2000001008d */
[----:B------:R-:W-:Y:S01]  /*7fa0*/  FFMA.FTZ R126, R70, -R126, R142 ;  /* 0x8000007e467e7223 */ /* 0x000fe2000001008e */
[----:B------:R-:W-:Y:S01]  /*7fb0*/  FFMA.FTZ R127, R69, -R127, R143 ;  /* 0x8000007f457f7223 */ /* 0x000fe2000001008f */
[----:B------:R-:W-:Y:S01]  /*7fc0*/  FMUL.FTZ R105, R8, R94 ;  /* 0x0000005e08697220 */ /* 0x000fe20000410000 */
[----:B------:R-:W-:Y:S01]  /*7fd0*/  FFMA.FTZ R128, R68, -R128, R144 ;  /* 0x8000008044807223 */ /* 0x000fe20000010090 */
[----:B------:R-:W-:Y:S01]  /*7fe0*/  FMUL.FTZ R106, R7, R93 ;  /* 0x0000005d076a7220 */ /* 0x000fe20000410000 */
[----:B------:R-:W-:Y:S01]  /*7ff0*/  FFMA.FTZ R129, R67, -R129, R145 ;  /* 0x8000008143817223 */ /* 0x000fe20000010091 */
[----:B------:R-:W-:-:S02]  /*8000*/  FFMA.FTZ R130, R66, -R130, R146 ;  /* 0x8000008242827223 */ /* 0x000fc40000010092 */
[----:B------:R-:W-:Y:S01]  /*8010*/  FMUL.FTZ R88, R23, R106 ;  /* 0x0000006a17587220 */ /* 0x000fe20000410000 */
[----:B------:R-:W-:Y:S01]  /*8020*/  USHF.R.S32.HI UR14, URZ, 0x1f, UR11 ;  /* 0x0000001fff0e7899 */ /* 0x000fe2000801140b */
[----:B------:R-:W-:-:S03]  /*8030*/  FFMA.FTZ R131, R65, -R131, R147 ;  /* 0x8000008341837223 */ /* 0x000fc60000010093 */
[----:B------:R-:W-:Y:S01]  /*8040*/  UIMAD UR14, UR14, UR44, URZ ;  /* 0x0000002c0e0e72a4 */ /* 0x000fe2000f8e02ff */
[----:B------:R-:W-:-:S03]  /*8050*/  FFMA.FTZ R132, R43, -R132, R148 ;  /* 0x800000842b847223 */ /* 0x000fc60000010094 */
[----:B------:R-:W-:Y:S01]  /*8060*/  UIMAD UR14, UR11, UR45, UR14 ;  /* 0x0000002d0b0e72a4 */ /* 0x000fe2000f8e020e */
[----:B------:R-:W-:Y:S01]  /*8070*/  FFMA.FTZ R134, R41, -R134, R152 ;  /* 0x8000008629867223 */ /* 0x000fe20000010098 */
[----:B------:R-:W-:Y:S01]  /*8080*/  FMUL.FTZ R42, R42, R89 ;  /* 0x000000592a2a7220 */ /* 0x000fe20000410000 */
[----:B------:R-:W-:Y:S01]  /*8090*/  BSSY.RECONVERGENT B0, `(.L_x_872) ;  /* 0x0000077000007945 */ /* 0x000fe20003800200 */
[----:B------:R-:W-:Y:S02]  /*80a0*/  VIADD R112, R64, 0x100 ;  /* 0x0000010040707836 */ /* 0x000fe40000000000 */
[----:B------:R-:W-:Y:S01]  /*80b0*/  FMUL.FTZ R108, R98, UR52 ;  /* 0x00000034626c7c20 */ /* 0x000fe20008410000 */
[----:B------:R-:W-:Y:S01]  /*80c0*/  FMUL.FTZ R109, R99, UR52 ;  /* 0x00000034636d7c20 */ /* 0x000fe20008410000 */
[----:B------:R-:W-:Y:S01]  /*80d0*/  FMUL.FTZ R110, R100, UR52 ;  /* 0x00000034646e7c20 */ /* 0x000fe20008410000 */
[----:B--2---:R-:W-:-:S04]  /*80e0*/  FFMA.FTZ R151, R87, R144, R151 ;  /* 0x0000009057977223 */ /* 0x004fc80000010097 */
[----:B---3--:R-:W-:-:S04]  /*80f0*/  FFMA.FTZ R151, R86, R145, R151 ;  /* 0x0000009156977223 */ /* 0x008fc80000010097 */
[----:B----4-:R-:W-:-:S04]  /*8100*/  FFMA.FTZ R151, R85, R146, R151 ;  /* 0x0000009255977223 */ /* 0x010fc80000010097 */
[----:B-----5:R-:W-:Y:S01]  /*8110*/  FFMA.FTZ R151, R83, R147, R151 ;  /* 0x0000009353977223 */ /* 0x020fe20000010097 */
[----:B------:R-:W-:-:S03]  /*8120*/  IMAD.SHL.U32 R83, R64, 0x10, RZ ;  /* 0x0000001040537824 */ /* 0x000fc600078e00ff */
[----:B------:R-:W-:Y:S02]  /*8130*/  FFMA.FTZ R151, R84, R148, R151 ;  /* 0x0000009454977223 */ /* 0x000fe40000010097 */
[----:B------:R-:W-:Y:S02]  /*8140*/  LEA.HI R84, R64, R83, RZ, 0x1f ;  /* 0x0000005340547211 */ /* 0x000fe400078ff8ff */
[----:B------:R-:W-:Y:S01]  /*8150*/  FFMA.FTZ R149, R81, R149, R151 ;  /* 0x0000009551957223 */ /* 0x000fe20000010097 */
[-C--:B------:R-:W-:Y:S01]  /*8160*/  FMUL.FTZ R81, R33, R80.reuse ;  /* 0x0000005021517220 */ /* 0x080fe20000410000 */
[----:B------:R-:W-:Y:S01]  /*8170*/  LEA R84, R84, UR16, 0x2 ;  /* 0x0000001054547c11 */ /* 0x000fe2000f8e10ff */
[----:B------:R-:W-:Y:S01]  /*8180*/  FFMA.FTZ R80, R121, R80, RZ ;  /* 0x0000005079507223 */ /* 0x000fe200000100ff */
[----:B------:R-:W-:Y:S01]  /*8190*/  FMUL.FTZ R85, R15, R101 ;  /* 0x000000650f557220 */ /* 0x000fe20000410000 */
[----:B------:R-:W-:Y:S02]  /*81a0*/  LEA.HI R86, R83, R83, RZ, 0x1b ;  /* 0x0000005353567211 */ /* 0x000fe400078fd8ff */
[----:B------:R1:W-:Y:S02]  /*81b0*/  STS [R84+0x1090], R81 ;  /* 0x0010905154007388 */ /* 0x0003e40000000800 */
[----:B------:R-:W-:Y:S01]  /*81c0*/  LEA R86, R86, UR16, 0x2 ;  /* 0x0000001056567c11 */ /* 0x000fe2000f8e10ff */
[----:B-1----:R-:W-:Y:S01]  /*81d0*/  FFMA.FTZ R84, R120, R78, R80 ;  /* 0x0000004e78547223 */ /* 0x002fe20000010050 */
[----:B------:R-:W-:-:S03]  /*81e0*/  FMUL.FTZ R81, R14, R100 ;  /* 0x000000640e517220 */ /* 0x000fc60000410000 */
[-C--:B------:R-:W-:Y:S01]  /*81f0*/  FFMA.FTZ R84, R119, R85.reuse, R84 ;  /* 0x0000005577547223 */ /* 0x080fe20000010054 */
[----:B------:R-:W-:Y:S01]  /*8200*/  FMUL.FTZ R85, R31, R85 ;  /* 0x000000551f557220 */ /* 0x000fe20000410000 */
[----:B------:R-:W-:Y:S01]  /*8210*/  FMUL.FTZ R78, R32, R78 ;  /* 0x0000004e204e7220 */ /* 0x000fe20000410000 */
[----:B------:R-:W-:-:S03]  /*8220*/  FMUL.FTZ R87, R30, R81 ;  /* 0x000000511e577220 */ /* 0x000fc60000410000 */
[----:B------:R1:W-:Y:S04]  /*8230*/  STS [R86+0x1098], R85 ;  /* 0x0010985556007388 */ /* 0x0003e80000000800 */
[----:B------:R2:W-:Y:S01]  /*8240*/  STS [R86+0x1094], R78 ;  /* 0x0010944e56007388 */ /* 0x0005e20000000800 */
[----:B-1----:R-:W-:Y:S01]  /*8250*/  FFMA.FTZ R85, R122, R81, R84 ;  /* 0x000000517a557223 */ /* 0x002fe20000010054 */
[-C--:B------:R-:W-:Y:S01]  /*8260*/  FMUL.FTZ R80, R29, R79.reuse ;  /* 0x0000004f1d507220 */ /* 0x080fe20000410000 */
[----:B--2---:R-:W-:Y:S02]  /*8270*/  FMUL.FTZ R78, R12, R98 ;  /* 0x000000620c4e7220 */ /* 0x004fe40000410000 */
[----:B------:R-:W-:Y:S01]  /*8280*/  FFMA.FTZ R85, R123, R79, R85 ;  /* 0x0000004f7b557223 */ /* 0x000fe20000010055 */
[----:B------:R1:W-:Y:S01]  /*8290*/  STS [R86+0x109c], R87 ;  /* 0x00109c5756007388 */ /* 0x0003e20000000800 */
[----:B------:R-:W-:-:S02]  /*82a0*/  FMUL.FTZ R81, R28, R78 ;  /* 0x0000004e1c517220 */ /* 0x000fc40000410000 */
[----:B------:R-:W-:Y:S02]  /*82b0*/  FFMA.FTZ R85, R124, R78, R85 ;  /* 0x0000004e7c557223 */ /* 0x000fe40000010055 */
[----:B------:R-:W0:Y:S01]  /*82c0*/  LDC.64 R78, c[0x0][0x4b8] ;  /* 0x00012e00ff4e7b82 */ /* 0x000e220000000a00 */
[----:B------:R2:W-:Y:S01]  /*82d0*/  STS [R86+0x10a0], R80 ;  /* 0x0010a05056007388 */ /* 0x0005e20000000800 */
[----:B-1----:R-:W-:Y:S01]  /*82e0*/  FMUL.FTZ R87, R11, R97 ;  /* 0x000000610b577220 */ /* 0x002fe20000410000 */
[----:B------:R-:W-:Y:S02]  /*82f0*/  FMUL.FTZ R84, R10, R96 ;  /* 0x000000600a547220 */ /* 0x000fe40000410000 */
[----:B------:R1:W-:Y:S01]  /*8300*/  STS [R86+0x10a4], R81 ;  /* 0x0010a45156007388 */ /* 0x0003e20000000800 */
[-C--:B--2---:R-:W-:Y:S01]  /*8310*/  FMUL.FTZ R80, R27, R87.reuse ;  /* 0x000000571b507220 */ /* 0x084fe20000410000 */
[----:B------:R-:W-:-:S04]  /*8320*/  FFMA.FTZ R87, R125, R87, R85 ;  /* 0x000000577d577223 */ /* 0x000fc80000010055 */
[----:B------:R2:W-:Y:S01]  /*8330*/  STS [R86+0x10a8], R80 ;  /* 0x0010a85056007388 */ /* 0x0005e20000000800 */
[-C--:B-1----:R-:W-:Y:S01]  /*8340*/  FMUL.FTZ R81, R26, R84.reuse ;  /* 0x000000541a517220 */ /* 0x082fe20000410000 */
[----:B------:R-:W-:Y:S01]  /*8350*/  FFMA.FTZ R84, R126, R84, R87 ;  /* 0x000000547e547223 */ /* 0x000fe20000010057 */
[----:B------:R-:W-:-:S03]  /*8360*/  FMUL.FTZ R87, R24, R105 ;  /* 0x0000006918577220 */ /* 0x000fc60000410000 */
[----:B------:R1:W-:Y:S01]  /*8370*/  STS [R86+0x10ac], R81 ;  /* 0x0010ac5156007388 */ /* 0x0003e20000000800 */
[----:B--2---:R-:W-:-:S04]  /*8380*/  FMUL.FTZ R80, R9, R95 ;  /* 0x0000005f09507220 */ /* 0x004fc80000410000 */
[-C--:B------:R-:W-:Y:S01]  /*8390*/  FFMA.FTZ R84, R127, R80.reuse, R84 ;  /* 0x000000507f547223 */ /* 0x080fe20000010054 */
[----:B-1----:R-:W-:-:S03]  /*83a0*/  FMUL.FTZ R81, R25, R80 ;  /* 0x0000005019517220 */ /* 0x002fc60000410000 */
[----:B------:R-:W-:Y:S01]  /*83b0*/  FFMA.FTZ R105, R128, R105, R84 ;  /* 0x0000006980697223 */ /* 0x000fe20000010054 */
[----:B------:R-:W-:Y:S01]  /*83c0*/  MOV R80, R64 ;  /* 0x0000004000507202 */ /* 0x000fe20000000f00 */
[----:B------:R-:W-:Y:S01]  /*83d0*/  FMUL.FTZ R85, R6, R92 ;  /* 0x0000005c06557220 */ /* 0x000fe20000410000 */
[----:B------:R1:W-:Y:S01]  /*83e0*/  STS [R86+0x10b0], R81 ;  /* 0x0010b05156007388 */ /* 0x0003e20000000800 */
[----:B------:R-:W-:Y:S01]  /*83f0*/  FFMA.FTZ R105, R129, R106, R105 ;  /* 0x0000006a81697223 */ /* 0x000fe20000010069 */
[----:B0-----:R-:W-:Y:S02]  /*8400*/  IMAD R79, R79, UR29, RZ ;  /* 0x0000001d4f4f7c24 */ /* 0x001fe4000f8e02ff */
[-C--:B------:R-:W-:Y:S01]  /*8410*/  FMUL.FTZ R104, R22, R85.reuse ;  /* 0x0000005516687220 */ /* 0x080fe20000410000 */
[----:B------:R0:W-:Y:S01]  /*8420*/  STS [R86+0x10b4], R87 ;  /* 0x0010b45756007388 */ /* 0x0001e20000000800 */
[----:B------:R-:W-:Y:S01]  /*8430*/  FFMA.FTZ R105, R130, R85, R105 ;  /* 0x0000005582697223 */ /* 0x000fe20000010069 */
[----:B-1----:R-:W-:-:S02]  /*8440*/  IMAD.MOV.U32 R81, RZ, RZ, RZ ;  /* 0x000000ffff517224 */ /* 0x002fc400078e00ff */
[----:B------:R1:W-:Y:S01]  /*8450*/  STS [R86+0x10b8], R88 ;  /* 0x0010b85856007388 */ /* 0x0003e20000000800 */
[----:B------:R-:W-:Y:S01]  /*8460*/  FMUL.FTZ R84, R3, R89 ;  /* 0x0000005903547220 */ /* 0x000fe20000410000 */
[----:B------:R-:W-:-:S04]  /*8470*/  IMAD.WIDE.U32 R80, R78, UR29, R80 ;  /* 0x0000001d4e507c25 */ /* 0x000fc8000f8e0050 */
[----:B0-----:R-:W-:Y:S01]  /*8480*/  FMUL.FTZ R87, R4, R90 ;  /* 0x0000005a04577220 */ /* 0x001fe20000410000 */
[----:B------:R-:W-:Y:S01]  /*8490*/  FMUL.FTZ R85, R2, R40 ;  /* 0x0000002802557220 */ /* 0x000fe20000410000 */
[----:B------:R0:W-:Y:S01]  /*84a0*/  STS [R86+0x10bc], R104 ;  /* 0x0010bc6856007388 */ /* 0x0001e20000000800 */
[----:B-1----:R-:W-:Y:S01]  /*84b0*/  FMUL.FTZ R88, R5, R91 ;  /* 0x0000005b05587220 */ /* 0x002fe20000410000 */
[----:B------:R-:W-:Y:S01]  /*84c0*/  IADD3 R81, PT, PT, R81, R79, RZ ;  /* 0x0000004f51517210 */ /* 0x000fe20007ffe0ff */
[----:B------:R-:W-:Y:S01]  /*84d0*/  FMUL.FTZ R107, R20, R87 ;  /* 0x00000057146b7220 */ /* 0x000fe20000410000 */
[----:B------:R-:W-:Y:S01]  /*84e0*/  FMUL.FTZ R78, R19, R84 ;  /* 0x00000054134e7220 */ /* 0x000fe20000410000 */
[----:B------:R-:W-:Y:S01]  /*84f0*/  FMUL.FTZ R79, R18, R85 ;  /* 0x00000055124f7220 */ /* 0x000fe20000410000 */
[----:B0-----:R-:W-:Y:S02]  /*8500*/  FMUL.FTZ R104, R21, R88 ;  /* 0x0000005815687220 */ /* 0x001fe40000410000 */
[----:B------:R-:W-:Y:S04]  /*8510*/  STS [R86+0x10c4], R107 ;  /* 0x0010c46b56007388 */ /* 0x000fe80000000800 */
[----:B------:R0:W-:Y:S04]  /*8520*/  STS [R86+0x10c0], R104 ;  /* 0x0010c06856007388 */ /* 0x0001e80000000800 */
[----:B------:R1:W-:Y:S04]  /*8530*/  STS [R86+0x10c8], R78 ;  /* 0x0010c84e56007388 */ /* 0x0003e80000000800 */
[----:B------:R2:W-:Y:S01]  /*8540*/  STS [R86+0x10cc], R79 ;  /* 0x0010cc4f56007388 */ /* 0x0005e20000000800 */
[----:B0-----:R-:W-:Y:S01]  /*8550*/  IADD3 R104, PT, PT, R64, 0x80, RZ ;  /* 0x0000008040687810 */ /* 0x001fe20007ffe0ff */
[----:B-1----:R-:W-:-:S03]  /*8560*/  IMAD.U32 R78, RZ, RZ, UR44 ;  /* 0x0000002cff4e7e24 */ /* 0x002fc6000f8e00ff */
[----:B------:R-:W-:Y:S01]  /*8570*/  LEA.HI R104, R104, R64, RZ, 0x1b ;  /* 0x0000004068687211 */ /* 0x000fe200078fd8ff */
[----:B------:R-:W-:Y:S01]  /*8580*/  IMAD.WIDE.U32 R80, R78, UR11, R80 ;  /* 0x0000000b4e507c25 */ /* 0x000fe2000f8e0050 */
[----:B------:R-:W-:Y:S02]  /*8590*/  BAR.SYNC.DEFER_BLOCKING 0x0 ;  /* 0x0000000000007b1d */ /* 0x000fe40000010000 */
[----:B------:R-:W-:Y:S02]  /*85a0*/  IADD3 R78, P3, PT, R80, UR30, RZ ;  /* 0x0000001e504e7c10 */ /* 0x000fe4000ff7e0ff */
[----:B------:R-:W-:Y:S01]  /*85b0*/  LEA R80, R104, UR16, 0x2 ;  /* 0x0000001068507c11 */ /* 0x000fe2000f8e10ff */
[----:B------:R-:W-:-:S05]  /*85c0*/  FFMA.FTZ R105, R131, R88, R105 ;  /* 0x0000005883697223 */ /* 0x000fca0000010069 */
[----:B------:R-:W0:Y:S01]  /*85d0*/  LDS R80, [R80+0x1290] ;  /* 0x0012900050507984 */ /* 0x000e220000000800 */
[----:B--2---:R-:W-:Y:S01]  /*85e0*/  FFMA.FTZ R86, R132, R87, R105 ;  /* 0x0000005784567223 */ /* 0x004fe20000010069 */
[----:B------:R-:W-:Y:S01]  /*85f0*/  IADD3.X R79, PT, PT, R81, UR14, RZ, P3, !PT ;  /* 0x0000000e514f7c10 */ /* 0x000fe20009ffe4ff */
[----:B------:R-:W-:Y:S02]  /*8600*/  IMAD.U32 R81, RZ, RZ, UR46 ;  /* 0x0000002eff517e24 */ /* 0x000fe4000f8e00ff */
[----:B------:R-:W-:Y:S01]  /*8610*/  FFMA.FTZ R86, R133, R84, R86 ;  /* 0x0000005485567223 */ /* 0x000fe20000010056 */
[----:B------:R-:W-:Y:S01]  /*8620*/  MOV R84, UR47 ;  /* 0x0000002f00547c02 */ /* 0x000fe20008000f00 */
[----:B------:R-:W-:-:S04]  /*8630*/  IMAD.WIDE.U32 R78, R81, UR8, R78 ;  /* 0x00000008514e7c25 */ /* 0x000fc8000f8e004e */
[----:B------:R-:W-:Y:S01]  /*8640*/  FMUL.FTZ R81, R41, R40 ;  /* 0x0000002829517220 */ /* 0x000fe20000410000 */
[----:B------:R-:W-:Y:S01]  /*8650*/  FMUL.FTZ R87, R40, UR52 ;  /* 0x0000003428577c20 */ /* 0x000fe20008410000 */
[----:B------:R-:W-:Y:S01]  /*8660*/  FMUL.FTZ R89, R89, UR52 ;  /* 0x0000003459597c20 */ /* 0x000fe20008410000 */
[----:B------:R-:W-:Y:S01]  /*8670*/  IMAD R41, R84, UR8, R79 ;  /* 0x0000000854297c24 */ /* 0x000fe2000f8e024f */
[----:B------:R-:W-:Y:S01]  /*8680*/  LEA R40, P3, R78, UR48, 0x2 ;  /* 0x000000304e287c11 */ /* 0x000fe2000f8610ff */
[C---:B------:R-:W-:Y:S01]  /*8690*/  FFMA.FTZ R79, R134.reuse, R85, R86 ;  /* 0x00000055864f7223 */ /* 0x040fe20000010056 */
[----:B------:R-:W-:Y:S01]  /*86a0*/  FMUL.FTZ R133, R133, R89 ;  /* 0x0000005985857220 */ /* 0x000fe20000410000 */
[----:B------:R-:W-:Y:S01]  /*86b0*/  FMUL.FTZ R84, R134, R87 ;  /* 0x0000005786547220 */ /* 0x000fe20000410000 */
[----:B------:R-:W-:Y:S01]  /*86c0*/  LEA.HI.X R41, R78, UR49, R41, 0x2, P3 ;  /* 0x000000314e297c11 */ /* 0x000fe200098f1429 */
[----:B------:R-:W-:Y:S01]  /*86d0*/  FMUL.FTZ R86, R43, R90 ;  /* 0x0000005a2b567220 */ /* 0x000fe20000410000 */
[----:B------:R-:W-:Y:S01]  /*86e0*/  FFMA.FTZ R152, R150, R152, R149 ;  /* 0x0000009896987223 */ /* 0x000fe20000010095 */
        /* <DEDUP_REMOVED lines=12> */
[----:B------:R-:W-:Y:S06]  /*87b0*/  @!P2 BRA `(.L_x_873) ;  /* 0x000000000010a947 */ /* 0x000fec0003800000 */
[----:B------:R-:W-:-:S04]  /*87c0*/  LEA.HI R111, R64, R64, RZ, 0x1b ;  /* 0x00000040406f7211 */ /* 0x000fc800078fd8ff */
[----:B------:R-:W-:-:S06]  /*87d0*/  LEA R111, R111, UR16, 0x2 ;  /* 0x000000106f6f7c11 */ /* 0x000fcc000f8e10ff */
[----:B------:R-:W1:Y:S04]  /*87e0*/  LDS R111, [R111+0x1090] ;  /* 0x001090006f6f7984 */ /* 0x000e680000000800 */
[----:B-1----:R1:W-:Y:S02]  /*87f0*/  REDG.E.ADD.F32.FTZ.RN.STRONG.GPU desc[UR32][R40.64], R111 ;  /* 0x0000006f280079a6 */ /* 0x0023e4000c12f320 */
.L_x_873:
[----:B------:R-:W-:Y:S05]  /*8800*/  BSYNC.RECONVERGENT B0 ;  /* 0x0000000000007941 */ /* 0x000fea0003800200 */
.L_x_872:
[----:B------:R-:W-:Y:S04]  /*8810*/  BSSY.RECONVERGENT B0, `(.L_x_874) ;  /* 0x0000003000007945 */ /* 0x000fe80003800200 */
[----:B------:R-:W-:Y:S05]  /*8820*/  @!P3 BRA `(.L_x_875) ;  /* 0x000000000004b947 */ /* 0x000fea0003800000 */
[----:B0-----:R2:W-:Y:S02]  /*8830*/  REDG.E.ADD.F32.FTZ.RN.STRONG.GPU desc[UR32][R40.64+0x200], R80 ;  /* 0x00020050280079a6 */ /* 0x0015e4000c12f320 */
.L_x_875:
[----:B------:R-:W-:Y:S05]  /*8840*/  BSYNC.RECONVERGENT B0 ;  /* 0x0000000000007941 */ /* 0x000fea0003800200 */
.L_x_874:
[-C--:B------:R-:W-:Y:S01]  /*8850*/  LEA.HI R112, R112, R64.reuse, RZ, 0x1b ;  /* 0x0000004070707211 */ /* 0x080fe200078fd8ff */
[----:B-1----:R-:W-:Y:S01]  /*8860*/  VIADD R111, R64, 0x200 ;  /* 0x00000200406f7836 */ /* 0x002fe20000000000 */
[----:B------:R-:W-:Y:S01]  /*8870*/  ISETP.GE.AND P2, PT, R82, 0x101, PT ;  /* 0x000001015200780c */ /* 0x000fe20003f46270 */
[----:B------:R-:W-:Y:S01]  /*8880*/  BSSY.RECONVERGENT B0, `(.L_x_876) ;  /* 0x000000b000007945 */ /* 0x000fe20003800200 */
[----:B------:R-:W-:Y:S02]  /*8890*/  LEA R112, R112, UR16, 0x2 ;  /* 0x0000001070707c11 */ /* 0x000fe4000f8e10ff */
[----:B0-2---:R-:W-:Y:S02]  /*88a0*/  IADD3 R80, PT, PT, R64, 0x180, RZ ;  /* 0x0000018040507810 */ /* 0x005fe40007ffe0ff */
[----:B------:R-:W-:Y:S02]  /*88b0*/  ISETP.GE.AND P3, PT, R82, 0x181, PT ;  /* 0x000001815200780c */ /* 0x000fe40003f66270 */
[----:B------:R-:W0:Y:S01]  /*88c0*/  LDS R112, [R112+0x1490] ;  /* 0x0014900070707984 */ /* 0x000e220000000800 */
[----:B------:R-:W-:-:S02]  /*88d0*/  LEA.HI R80, R80, R64, RZ, 0x1b ;  /* 0x0000004050507211 */ /* 0x000fc400078fd8ff */
[----:B------:R-:W-:Y:S02]  /*88e0*/  ISETP.GE.AND P4, PT, R82, 0x201, PT ;  /* 0x000002015200780c */ /* 0x000fe40003f86270 */
[----:B------:R-:W-:Y:S02]  /*88f0*/  LEA.HI R111, R111, R64, RZ, 0x1b ;  /* 0x000000406f6f7211 */ /* 0x000fe400078fd8ff */
[----:B------:R-:W-:Y:S01]  /*8900*/  LEA R80, R80, UR16, 0x2 ;  /* 0x0000001050507c11 */ /* 0x000fe2000f8e10ff */
[----:B------:R-:W-:Y:S08]  /*8910*/  @!P2 BRA `(.L_x_877) ;  /* 0x000000000004a947 */ /* 0x000ff00003800000 */
[----:B0-----:R1:W-:Y:S02]  /*8920*/  REDG.E.ADD.F32.FTZ.RN.STRONG.GPU desc[UR32][R40.64+0x400], R112 ;  /* 0x00040070280079a6 */ /* 0x0013e4000c12f320 */
.L_x_877:
[----:B------:R-:W-:Y:S05]  /*8930*/  BSYNC.RECONVERGENT B0 ;  /* 0x0000000000007941 */ /* 0x000fea0003800200 */
.L_x_876:
[----:B------:R-:W2:Y:S01]  /*8940*/  LDS R80, [R80+0x1690] ;  /* 0x0016900050507984 */ /* 0x000ea20000000800 */
[----:B------:R-:W-:Y:S01]  /*8950*/  BSSY.RECONVERGENT B0, `(.L_x_878) ;  /* 0x0000004000007945 */ /* 0x000fe20003800200 */
[----:B------:R-:W-:-:S03]  /*8960*/  LEA R111, R111, UR16, 0x2 ;  /* 0x000000106f6f7c11 */ /* 0x000fc6000f8e10ff */
[----:B------:R-:W-:Y:S05]  /*8970*/  @!P3 BRA `(.L_x_879) ;  /* 0x000000000004b947 */ /* 0x000fea0003800000 */
[----:B--2---:R3:W-:Y:S02]  /*8980*/  REDG.E.ADD.F32.FTZ.RN.STRONG.GPU desc[UR32][R40.64+0x600], R80 ;  /* 0x00060050280079a6 */ /* 0x0047e4000c12f320 */
.L_x_879:
[----:B------:R-:W-:Y:S05]  /*8990*/  BSYNC.RECONVERGENT B0 ;  /* 0x0000000000007941 */ /* 0x000fea0003800200 */
.L_x_878:
[----:B------:R-:W4:Y:S01]  /*89a0*/  LDS R111, [R111+0x1890] ;  /* 0x001890006f6f7984 */ /* 0x000f220000000800 */
[----:B------:R-:W-:Y:S01]  /*89b0*/  BSSY.RECONVERGENT B0, `(.L_x_880) ;  /* 0x0000005000007945 */ /* 0x000fe20003800200 */
[C---:B01----:R-:W-:Y:S01]  /*89c0*/  IADD3 R112, PT, PT, R64.reuse, 0x280, RZ ;  /* 0x0000028040707810 */ /* 0x043fe20007ffe0ff */
[----:B--23--:R-:W-:Y:S02]  /*89d0*/  VIADD R80, R64, 0x300 ;  /* 0x0000030040507836 */ /* 0x00cfe40000000000 */
[----:B------:R-:W-:Y:S05]  /*89e0*/  @!P4 BRA `(.L_x_881) ;  /* 0x000000000004c947 */ /* 0x000fea0003800000 */
[----:B----4-:R0:W-:Y:S02]  /*89f0*/  REDG.E.ADD.F32.FTZ.RN.STRONG.GPU desc[UR32][R40.64+0x800], R111 ;  /* 0x0008006f280079a6 */ /* 0x0101e4000c12f320 */
.L_x_881:
[----:B------:R-:W-:Y:S05]  /*8a00*/  BSYNC.RECONVERGENT B0 ;  /* 0x0000000000007941 */ /* 0x000fea0003800200 */
.L_x_880:
[-C--:B------:R-:W-:Y:S01]  /*8a10*/  LEA.HI R112, R112, R64.reuse, RZ, 0x1b ;  /* 0x0000004070707211 */ /* 0x080fe200078fd8ff */
[----:B------:R-:W-:Y:S01]  /*8a20*/  BSSY.RECONVERGENT B0, `(.L_x_882) ;  /* 0x000000c000007945 */ /* 0x000fe20003800200 */
[----:B------:R-:W-:Y:S02]  /*8a30*/  ISETP.GE.AND P2, PT, R82, 0x281, PT ;  /* 0x000002815200780c */ /* 0x000fe40003f46270 */
[----:B------:R-:W-:Y:S02]  /*8a40*/  LEA R112, R112, UR16, 0x2 ;  /* 0x0000001070707c11 */ /* 0x000fe4000f8e10ff */
[----:B------:R-:W-:Y:S02]  /*8a50*/  LEA.HI R80, R80, R64, RZ, 0x1b ;  /* 0x0000004050507211 */ /* 0x000fe400078fd8ff */
[----:B0---4-:R-:W-:Y:S02]  /*8a60*/  IADD3 R111, PT, PT, R64, 0x380, RZ ;  /* 0x00000380406f7810 */ /* 0x011fe40007ffe0ff */
[----:B------:R-:W0:Y:S01]  /*8a70*/  LDS R112, [R112+0x1a90] ;  /* 0x001a900070707984 */ /* 0x000e220000000800 */
[----:B------:R-:W-:-:S02]  /*8a80*/  ISETP.GE.AND P3, PT, R82, 0x301, PT ;  /* 0x000003015200780c */ /* 0x000fc40003f66270 */
[----:B------:R-:W-:Y:S02]  /*8a90*/  ISETP.GE.AND P4, PT, R82, 0x381, PT ;  /* 0x000003815200780c */ /* 0x000fe40003f86270 */
[----:B------:R-:W-:Y:S02]  /*8aa0*/  LEA.HI R111, R111, R64, RZ, 0x1b ;  /* 0x000000406f6f7211 */ /* 0x000fe400078fd8ff */
[----:B------:R-:W-:Y:S01]  /*8ab0*/  LEA R80, R80, UR16, 0x2 ;  /* 0x0000001050507c11 */ /* 0x000fe2000f8e10ff */
[----:B------:R-:W-:Y:S08]  /*8ac0*/  @!P2 BRA `(.L_x_883) ;  /* 0x000000000004a947 */ /* 0x000ff00003800000 */
[----:B0-----:R1:W-:Y:S02]  /*8ad0*/  REDG.E.ADD.F32.FTZ.RN.STRONG.GPU desc[UR32][R40.64+0xa00], R112 ;  /* 0x000a0070280079a6 */ /* 0x0013e4000c12f320 */
.L_x_883:
[----:B------:R-:W-:Y:S05]  /*8ae0*/  BSYNC.RECONVERGENT B0 ;  /* 0x0000000000007941 */ /* 0x000fea0003800200 */
.L_x_882:
[----:B------:R-:W2:Y:S01]  /*8af0*/  LDS R80, [R80+0x1c90] ;  /* 0x001c900050507984 */ /* 0x000ea20000000800 */
[----:B------:R-:W-:Y:S01]  /*8b00*/  BSSY.RECONVERGENT B0, `(.L_x_884) ;  /* 0x0000004000007945 */ /* 0x000fe20003800200 */
[----:B------:R-:W-:-:S03]  /*8b10*/  LEA R111, R111, UR16, 0x2 ;  /* 0x000000106f6f7c11 */ /* 0x000fc6000f8e10ff */
[----:B------:R-:W-:Y:S05]  /*8b20*/  @!P3 BRA `(.L_x_885) ;  /* 0x000000000004b947 */ /* 0x000fea0003800000 */
[----:B--2---:R3:W-:Y:S02]  /*8b30*/  REDG.E.ADD.F32.FTZ.RN.STRONG.GPU desc[UR32][R40.64+0xc00], R80 ;  /* 0x000c0050280079a6 */ /* 0x0047e4000c12f320 */
.L_x_885:
[----:B------:R-:W-:Y:S05]  /*8b40*/  BSYNC.RECONVERGENT B0 ;  /* 0x0000000000007941 */ /* 0x000fea0003800200 */
.L_x_884:
[----:B------:R-:W4:Y:S01]  /*8b50*/  LDS R111, [R111+0x1e90] ;  /* 0x001e90006f6f7984 */ /* 0x000f220000000800 */
[----:B------:R-:W-:Y:S01]  /*8b60*/  BSSY.RECONVERGENT B0, `(.L_x_886) ;  /* 0x0000005000007945 */ /* 0x000fe20003800200 */
[C---:B01----:R-:W-:Y:S01]  /*8b70*/  LOP3.LUT R112, R64.reuse, 0x400, RZ, 0xfc, !PT ;  /* 0x0000040040707812 */ /* 0x043fe200078efcff */
[----:B--23--:R-:W-:Y:S02]  /*8b80*/  VIADD R80, R64, 0x480 ;  /* 0x0000048040507836 */ /* 0x00cfe40000000000 */
[----:B------:R-:W-:Y:S05]  /*8b90*/  @!P4 BRA `(.L_x_887) ;  /* 0x000000000004c947 */ /* 0x000fea0003800000 */
[----:B----4-:R0:W-:Y:S02]  /*8ba0*/  REDG.E.ADD.F32.FTZ.RN.STRONG.GPU desc[UR32][R40.64+0xe00], R111 ;  /* 0x000e006f280079a6 */ /* 0x0101e4000c12f320 */
.L_x_887:
[----:B------:R-:W-:Y:S05]  /*8bb0*/  BSYNC.RECONVERGENT B0 ;  /* 0x0000000000007941 */ /* 0x000fea0003800200 */
.L_x_886:
        /* <DEDUP_REMOVED lines=13> */
.L_x_889:
[----:B------:R-:W-:Y:S05]  /*8c90*/  BSYNC.RECONVERGENT B0 ;  /* 0x0000000000007941 */ /* 0x000fea0003800200 */
.L_x_888:
[----:B------:R-:W2:Y:S01]  /*8ca0*/  LDS R80, [R80+0x2290] ;  /* 0x0022900050507984 */ /* 0x000ea20000000800 */
[----:B------:R-:W-:Y:S01]  /*8cb0*/  BSSY.RECONVERGENT B0, `(.L_x_890) ;  /* 0x0000005000007945 */ /* 0x000fe20003800200 */
[----:B------:R-:W-:Y:S01]  /*8cc0*/  LEA R111, R111, UR16, 0x2 ;  /* 0x000000106f6f7c11 */ /* 0x000fe2000f8e10ff */
[----:B01----:R-:W-:Y:S02]  /*8cd0*/  VIADD R112, R64, 0x580 ;  /* 0x0000058040707836 */ /* 0x003fe40000000000 */
[----:B------:R-:W-:Y:S05]  /*8ce0*/  @!P3 BRA `(.L_x_891) ;  /* 0x000000000004b947 */ /* 0x000fea0003800000 */
[----:B--2---:R0:W-:Y:S02]  /*8cf0*/  REDG.E.ADD.F32.FTZ.RN.STRONG.GPU desc[UR32][R40.64+0x1200], R80 ;  /* 0x00120050280079a6 */ /* 0x0041e4000c12f320 */
.L_x_891:
[----:B------:R-:W-:Y:S05]  /*8d00*/  BSYNC.RECONVERGENT B0 ;  /* 0x0000000000007941 */ /* 0x000fea0003800200 */
.L_x_890:
[----:B------:R-:W1:Y:S01]  /*8d10*/  LDS R111, [R111+0x2490] ;  /* 0x002490006f6f7984 */ /* 0x000e620000000800 */
[----:B------:R-:W-:Y:S01]  /*8d20*/  BSSY.RECONVERGENT B0, `(.L_x_892) ;  /* 0x0000005000007945 */ /* 0x000fe20003800200 */
[----:B0-2---:R-:W-:Y:S02]  /*8d30*/  LEA.HI R80, R112, R64, RZ, 0x1b ;  /* 0x0000004070507211 */ /* 0x005fe400078fd8ff */
[----:B------:R-:W-:Y:S01]  /*8d40*/  IADD3 R112, PT, PT, R64, 0x600, RZ ;  /* 0x0000060040707810 */ /* 0x000fe20007ffe0ff */
[----:B------:R-:W-:Y:S06]  /*8d50*/  @!P4 BRA `(.L_x_893) ;  /* 0x000000000004c947 */ /* 0x000fec0003800000 */
[----:B-1----:R0:W-:Y:S02]  /*8d60*/  REDG.E.ADD.F32.FTZ.RN.STRONG.GPU desc[UR32][R40.64+0x1400], R111 ;  /* 0x0014006f280079a6 */ /* 0x0021e4000c12f320 */
.L_x_893:
[----:B------:R-:W-:Y:S05]  /*8d70*/  BSYNC.RECONVERGENT B0 ;  /* 0x0000000000007941 */ /* 0x000fea0003800200 */
.L_x_892:
[----:B------:R-:W-:Y:S01]  /*8d80*/  LEA R80, R80, UR16, 0x2 ;  /* 0x0000001050507c11 */ /* 0x000fe2000f8e10ff */
[----:B------:R-:W-:Y:S01]  /*8d90*/  BSSY.RECONVERGENT B0, `(.L_x_894) ;  /* 0x000000b000007945 */ /* 0x000fe20003800200 */
[----:B------:R-:W-:Y:S02]  /*8da0*/  ISETP.GE.AND P6, PT, R82, 0x581, PT ;  /* 0x000005815200780c */ /* 0x000fe40003fc6270 */
[----:B01----:R-:W-:Y:S01]  /*8db0*/  LEA.HI R111, R112, R64, RZ, 0x1b ;  /* 0x00000040706f7211 */ /* 0x003fe200078fd8ff */
[----:B------:R-:W-:Y:S01]  /*8dc0*/  VIADD R112, R64, 0x680 ;  /* 0x0000068040707836 */ /* 0x000fe20000000000 */
[----:B------:R-:W0:Y:S01]  /*8dd0*/  LDS R80, [R80+0x2690] ;  /* 0x0026900050507984 */ /* 0x000e220000000800 */
[C---:B------:R-:W-:Y:S02]  /*8de0*/  ISETP.GE.AND P2, PT, R82.reuse, 0x601, PT ;  /* 0x000006015200780c */ /* 0x040fe40003f46270 */
[C---:B------:R-:W-:Y:S02]  /*8df0*/  ISETP.GE.AND P3, PT, R82.reuse, 0x681, PT ;  /* 0x000006815200780c */ /* 0x040fe40003f66270 */
[----:B------:R-:W-:-:S02]  /*8e00*/  ISETP.GE.AND P4, PT, R82, 0x701, PT ;  /* 0x000007015200780c */ /* 0x000fc40003f86270 */
[----:B------:R-:W-:Y:S02]  /*8e10*/  ISETP.GE.AND P5, PT, R82, 0x781, PT ;  /* 0x000007815200780c */ /* 0x000fe40003fa6270 */
[----:B------:R-:W-:Y:S11]  /*8e20*/  @!P6 BRA `(.L_x_895) ;  /* 0x000000000004e947 */ /* 0x000ff60003800000 */
[----:B0-----:R1:W-:Y:S02]  /*8e30*/  REDG.E.ADD.F32.FTZ.RN.STRONG.GPU desc[UR32][R40.64+0x1600], R80 ;  /* 0x00160050280079a6 */ /* 0x0013e4000c12f320 */
.L_x_895:
[----:B------:R-:W-:Y:S05]  /*8e40*/  BSYNC.RECONVERGENT B0 ;  /* 0x0000000000007941 */ /* 0x000fea0003800200 */
.L_x_894:
[----:B------:R-:W-:Y:S01]  /*8e50*/  LEA R111, R111, UR16, 0x2 ;  /* 0x000000106f6f7c11 */ /* 0x000fe2000f8e10ff */
[----:B------:R-:W-:Y:S01]  /*8e60*/  BSSY.RECONVERGENT B0, `(.L_x_896) ;  /* 0x0000009000007945 */ /* 0x000fe20003800200 */
[----:B------:R-:W-:Y:S02]  /*8e70*/  IADD3 R82, PT, PT, R64, 0x700, RZ ;  /* 0x0000070040527810 */ /* 0x000fe40007ffe0ff */
[-C--:B01----:R-:W-:Y:S01]  /*8e80*/  LEA.HI R80, R112, R64.reuse, RZ, 0x1b ;  /* 0x0000004070507211 */ /* 0x083fe200078fd8ff */
[----:B------:R-:W-:Y:S01]  /*8e90*/  VIADD R112, R64, 0x780 ;  /* 0x0000078040707836 */ /* 0x000fe20000000000 */
[----:B------:R-:W0:Y:S01]  /*8ea0*/  LDS R111, [R111+0x2890] ;  /* 0x002890006f6f7984 */ /* 0x000e220000000800 */
[----:B------:R-:W-:Y:S02]  /*8eb0*/  LEA.HI R82, R82, R64, RZ, 0x1b ;  /* 0x0000004052527211 */ /* 0x000fe400078fd8ff */
[----:B------:R-:W-:Y:S01]  /*8ec0*/  LEA R80, R80, UR16, 0x2 ;  /* 0x0000001050507c11 */ /* 0x000fe2000f8e10ff */
[----:B------:R-:W-:Y:S06]  /*8ed0*/  @!P2 BRA `(.L_x_897) ;  /* 0x000000000004a947 */ /* 0x000fec0003800000 */
[----:B0-----:R1:W-:Y:S02]  /*8ee0*/  REDG.E.ADD.F32.FTZ.RN.STRONG.GPU desc[UR32][R40.64+0x1800], R111 ;  /* 0x0018006f280079a6 */ /* 0x0013e4000c12f320 */
.L_x_897:
[----:B------:R-:W-:Y:S05]  /*8ef0*/  BSYNC.RECONVERGENT B0 ;  /* 0x0000000000007941 */ /* 0x000fea0003800200 */
.L_x_896:
[----:B------:R-:W2:Y:S01]  /*8f00*/  LDS R80, [R80+0x2a90] ;  /* 0x002a900050507984 */ /* 0x000ea20000000800 */
[----:B------:R-:W-:Y:S01]  /*8f10*/  BSSY.RECONVERGENT B0, `(.L_x_898) ;  /* 0x0000005000007945 */ /* 0x000fe20003800200 */
[----:B01----:R-:W-:Y:S02]  /*8f20*/  LEA.HI R111, R112, R64, RZ, 0x1b ;  /* 0x00000040706f7211 */ /* 0x003fe400078fd8ff */
[----:B------:R-:W-:Y:S01]  /*8f30*/  LEA R82, R82, UR16, 0x2 ;  /* 0x0000001052527c11 */ /* 0x000fe2000f8e10ff */
[----:B------:R-:W-:Y:S06]  /*8f40*/  @!P3 BRA `(.L_x_899) ;  /* 0x000000000004b947 */ /* 0x000fec0003800000 */
[----:B--2---:R0:W-:Y:S02]  /*8f50*/  REDG.E.ADD.F32.FTZ.RN.STRONG.GPU desc[UR32][R40.64+0x1a00], R80 ;  /* 0x001a0050280079a6 */ /* 0x0041e4000c12f320 */
.L_x_899:
[----:B------:R-:W-:Y:S05]  /*8f60*/  BSYNC.RECONVERGENT B0 ;  /* 0x0000000000007941 */ /* 0x000fea0003800200 */
.L_x_898:
[----:B------:R-:W1:Y:S01]  /*8f70*/  LDS R82, [R82+0x2c90] ;  /* 0x002c900052527984 */ /* 0x000e620000000800 */
[----:B------:R-:W-:Y:S01]  /*8f80*/  BSSY.RECONVERGENT B0, `(.L_x_900) ;  /* 0x0000004000007945 */ /* 0x000fe20003800200 */
[----:B------:R-:W-:-:S03]  /*8f90*/  LEA R111, R111, UR16, 0x2 ;  /* 0x000000106f6f7c11 */ /* 0x000fc6000f8e10ff */
[----:B------:R-:W-:Y:S05]  /*8fa0*/  @!P4 BRA `(.L_x_901) ;  /* 0x000000000004c947 */ /* 0x000fea0003800000 */
[----:B-1----:R3:W-:Y:S02]  /*8fb0*/  REDG.E.ADD.F32.FTZ.RN.STRONG.GPU desc[UR32][R40.64+0x1c00], R82 ;  /* 0x001c0052280079a6 */ /* 0x0027e4000c12f320 */
.L_x_901:
[----:B------:R-:W-:Y:S05]  /*8fc0*/  BSYNC.RECONVERGENT B0 ;  /* 0x0000000000007941 */ /* 0x000fea0003800200 */
.L_x_900:
[----:B------:R-:W4:Y:S01]  /*8fd0*/  LDS R111, [R111+0x2e90] ;  /* 0x002e90006f6f7984 */ /* 0x000f220000000800 */
[----:B------:R-:W-:Y:S04]  /*8fe0*/  BSSY.RECONVERGENT B0, `(.L_x_902) ;  /* 0x0000003000007945 */ /* 0x000fe80003800200 */
[----:B------:R-:W-:Y:S05]  /*8ff0*/  @!P5 BRA `(.L_x_903) ;  /* 0x000000000004d947 */ /* 0x000fea0003800000 */
[----:B----4-:R4:W-:Y:S02]  /*9000*/  REDG.E.ADD.F32.FTZ.RN.STRONG.GPU desc[UR32][R40.64+0x1e00], R111 ;  /* 0x001e006f280079a6 */ /* 0x0109e4000c12f320 */
.L_x_903:
[----:B------:R-:W-:Y:S05]  /*9010*/  BSYNC.RECONVERGENT B0 ;  /* 0x0000000000007941 */ /* 0x000fea0003800200 */
.L_x_902:
[----:B----4-:R-:W4:Y:S04]  /*9020*/  LDL.LU R111, [R1+0x40] ;  /* 0x00004000016f7983 */ /* 0x010f280000300800 */
[----:B------:R-:W5:Y:S04]  /*9030*/  LDL.LU R114, [R1+0x44] ;  /* 0x0000440001727983 */ /* 0x000f680000300800 */
[----:B------:R-:W5:Y:S04]  /*9040*/  LDL.LU R113, [R1+0x48] ;  /* 0x0000480001717983 */ /* 0x000f680000300800 */
[----:B-1-3--:R-:W3:Y:S01]  /*9050*/  LDL.LU R82, [R1+0x4c] ;  /* 0x00004c0001527983 */ /* 0x00aee20000300800 */
[----:B------:R-:W-:Y:S01]  /*9060*/  FMUL.FTZ R65, R65, R91 ;  /* 0x0000005b41417220 */ /* 0x000fe20000410000 */
[----:B------:R-:W-:-:S02]  /*9070*/  FFMA.FTZ R84, R18, R81, R84 ;  /* 0x0000005112547223 */ /* 0x000fc40000010054 */
[----:B------:R-:W3:Y:S02]  /*9080*/  LDL.LU R112, [R1+0x50] ;  /* 0x0000500001707983 */ /* 0x000ee40000300800 */
[----:B------:R-:W-:Y:S01]  /*9090*/  FADD.FTZ R47, R84, R47 ;  /* 0x0000002f542f7221 */ /* 0x000fe20000010000 */
[----:B0-2---:R-:W0:Y:S01]  /*90a0*/  S2R R80, SR_LANEID ;  /* 0x0000000000507919 */ /* 0x005e220000000000 */
        /* <DEDUP_REMOVED lines=8> */
[-C--:B------:R-:W-:Y:S01]  /*9130*/  FFMA.FTZ R133, R19, R42.reuse, R133 ;  /* 0x0000002a13857223 */ /* 0x080fe20000010085 */
[----:B-----5:R-:W-:Y:S01]  /*9140*/  FFMA.FTZ R114, R3, R42, R114 ;  /* 0x0000002a03727223 */ /* 0x020fe20000010072 */
[----:B------:R4:W-:Y:S01]  /*9150*/  STL [R1+0x40], R111 ;  /* 0x0000406f01007387 */ /* 0x0009e20000100800 */
[----:B------:R-:W-:Y:S01]  /*9160*/  FMUL.FTZ R70, R70, R96 ;  /* 0x0000006046467220 */ /* 0x000fe20000410000 */
[----:B------:R-:W-:Y:S01]  /*9170*/  FMUL.FTZ R90, R132, R90 ;  /* 0x0000005a845a7220 */ /* 0x000fe20000410000 */
[----:B------:R-:W-:Y:S01]  /*9180*/  FFMA.FTZ R113, R4, R86, R113 ;  /* 0x0000005604717223 */ /* 0x000fe20000010071 */
[----:B------:R-:W-:Y:S01]  /*9190*/  FMUL.FTZ R71, R71, R97 ;  /* 0x0000006147477220 */ /* 0x000fe20000410000 */
[----:B0-----:R-:W-:Y:S01]  /*91a0*/  ISETP.GT.AND P2, PT, R80, 0x1e, PT ;  /* 0x0000001e5000780c */ /* 0x001fe20003f44270 */
[-C--:B---3--:R-:W-:Y:S01]  /*91b0*/  FFMA.FTZ R82, R5, R65.reuse, R82 ;  /* 0x0000004105527223 */ /* 0x088fe20000010052 */
[----:B----4-:R-:W3:Y:S04]  /*91c0*/  LDL.LU R111, [R1+0x54] ;  /* 0x00005400016f7983 */ /* 0x010ee80000300800 */
[----:B------:R-:W4:Y:S04]  /*91d0*/  LDL.LU R91, [R1+0x58] ;  /* 0x00005800015b7983 */ /* 0x000f280000300800 */
[----:B------:R-:W-:Y:S01]  /*91e0*/  STL [R1+0x44], R114 ;  /* 0x0000447201007387 */ /* 0x000fe20000100800 */
[----:B------:R-:W-:Y:S01]  /*91f0*/  FFMA.FTZ R112, R6, R66, R112 ;  /* 0x0000004206707223 */ /* 0x000fe20000010070 */
[----:B------:R-:W-:Y:S01]  /*9200*/  FFMA.FTZ R87, R21, R65, R87 ;  /* 0x0000004115577223 */ /* 0x000fe20000010057 */
[----:B------:R-:W-:Y:S01]  /*9210*/  FFMA.FTZ R90, R20, R86, R90 ;  /* 0x00000056145a7223 */ /* 0x000fe2000001005a */
[----:B------:R-:W5:Y:S01]  /*9220*/  LDL.LU R84, [R1+0x5c] ;  /* 0x00005c0001547983 */ /* 0x000f620000300800 */
[----:B-1----:R-:W-:Y:S01]  /*9230*/  @!P2 FADD.FTZ R79, R79, R40 ;  /* 0x000000284f4fa221 */ /* 0x002fe20000010000 */
[----:B--2---:R-:W-:Y:S01]  /*9240*/  @!P2 FADD.FTZ R152, R152, R41 ;  /* 0x000000299898a221 */ /* 0x004fe20000010000 */
[----:B------:R-:W-:Y:S01]  /*9250*/  FADD.FTZ R161, R87, R161 ;  /* 0x000000a157a17221 */ /* 0x000fe20000010000 */
[----:B------:R-:W-:Y:S01]  /*9260*/  STL [R1+0x48], R113 ;  /* 0x0000487101007387 */ /* 0x000fe20000100800 */
[----:B------:R-:W-:-:S03]  /*9270*/  ISETP.GT.AND P2, PT, R80, 0x1d, PT ;  /* 0x0000001d5000780c */ /* 0x000fc60003f44270 */
[----:B------:R0:W-:Y:S04]  /*9280*/  STL [R1+0x4c], R82 ;  /* 0x00004c5201007387 */ /* 0x0001e80000100800 */
[----:B------:R-:W1:Y:S04]  /*9290*/  SHFL.DOWN PT, R40, R79, 0x2, 0x1f ;  /* 0x08401f004f287f89 */ /* 0x000e6800000e0000 */
[----:B------:R-:W2:Y:S04]  /*92a0*/  SHFL.DOWN PT, R41, R152, 0x2, 0x1f ;  /* 0x08401f0098297f89 */ /* 0x000ea800000e0000 */
[----:B0-----:R-:W5:Y:S04]  /*92b0*/  LDL.LU R82, [R1+0x60] ;  /* 0x0000600001527983 */ /* 0x001f680000300800 */
[----:B------:R-:W5:Y:S04]  /*92c0*/  LDL.LU R81, [R1+0x64] ;  /* 0x0000640001517983 */ /* 0x000f680000300800 */
[----:B------:R-:W-:Y:S04]  /*92d0*/  STL [R1+0x50], R112 ;  /* 0x0000507001007387 */ /* 0x000fe80000100800 */
[----:B------:R-:W5:Y:S01]  /*92e0*/  LDL.LU R42, [R1+0x68] ;  /* 0x00006800012a7983 */ /* 0x000f620000300800 */
[----:B-1----:R-:W-:Y:S01]  /*92f0*/  @!P2 FADD.FTZ R79, R79, R40 ;  /* 0x000000284f4fa221 */ /* 0x002fe20000010000 */
[----:B--2---:R-:W-:-:S04]  /*9300*/  @!P2 FADD.FTZ R152, R152, R41 ;  /* 0x000000299898a221 */ /* 0x004fc80000010000 */
[----:B------:R-:W0:Y:S01]  /*9310*/  SHFL.DOWN PT, R40, R79, 0x4, 0x1f ;  /* 0x08801f004f287f89 */ /* 0x000e2200000e0000 */
[----:B------:R-:W-:-:S03]  /*9320*/  ISETP.GT.AND P2, PT, R80, 0x1b, PT ;  /* 0x0000001b5000780c */ /* 0x000fc60003f44270 */
[----:B------:R-:W1:Y:S01]  /*9330*/  SHFL.DOWN PT, R41, R152, 0x4, 0x1f ;  /* 0x08801f0098297f89 */ /* 0x000e6200000e0000 */
[----:B---3--:R-:W-:Y:S01]  /*9340*/  FFMA.FTZ R111, R7, R67, R111 ;  /* 0x00000043076f7223 */ /* 0x008fe2000001006f */
[----:B----4-:R-:W-:-:S04]  /*9350*/  FFMA.FTZ R91, R8, R68, R91 ;  /* 0x00000044085b7223 */ /* 0x010fc8000001005b */
[----:B------:R-:W-:Y:S04]  /*9360*/  STL [R1+0x54], R111 ;  /* 0x0000546f01007387 */ /* 0x000fe80000100800 */
[----:B------:R-:W-:Y:S01]  /*9370*/  STL [R1+0x58], R91 ;  /* 0x0000585b01007387 */ /* 0x000fe20000100800 */
[----:B-----5:R-:W-:-:S03]  /*9380*/  FFMA.FTZ R84, R9, R69, R84 ;  /* 0x0000004509547223 */ /* 0x020fc60000010054 */
[----:B------:R-:W2:Y:S04]  /*9390*/  LDL.LU R87, [R1+0x6c] ;  /* 0x00006c0001577983 */ /* 0x000ea80000300800 */
[----:B------:R-:W3:Y:S04]  /*93a0*/  LDL.LU R86, [R1+0x70] ;  /* 0x0000700001567983 */ /* 0x000ee80000300800 */
[----:B------:R4:W-:Y:S04]  /*93b0*/  STL [R1+0x5c], R84 ;  /* 0x00005c5401007387 */ /* 0x0009e80000100800 */
[----:B----4-:R-:W4:Y:S01]  /*93c0*/  LDL.LU R84, [R1+0x74] ;  /* 0x0000740001547983 */ /* 0x010f220000300800 */
[----:B------:R-:W-:Y:S01]  /*93d0*/  FFMA.FTZ R82, R10, R70, R82 ;  /* 0x000000460a527223 */ /* 0x000fe20000010052 */
[----:B------:R-:W-:-:S04]  /*93e0*/  FFMA.FTZ R81, R11, R71, R81 ;  /* 0x000000470b517223 */ /* 0x000fc80000010051 */
[----:B------:R5:W-:Y:S04]  /*93f0*/  STL [R1+0x60], R82 ;  /* 0x0000605201007387 */ /* 0x000be80000100800 */
[----:B-----5:R-:W5:Y:S04]  /*9400*/  LDL.LU R82, [R1+0x78] ;  /* 0x0000780001527983 */ /* 0x020f680000300800 */
[----:B------:R0:W-:Y:S04]  /*9410*/  STL [R1+0x64], R81 ;  /* 0x0000645101007387 */ /* 0x0001e80000100800 */
[----:B0-----:R-:W5:Y:S01]  /*9420*/  LDL.LU R81, [R1+0x7c] ;  /* 0x00007c0001517983 */ /* 0x001f620000300800 */
[----:B------:R-:W-:Y:S01]  /*9430*/  @!P2 FADD.FTZ R79, R79, R40 ;  /* 0x000000284f4fa221 */ /* 0x000fe20000010000 */
        /* <DEDUP_REMOVED lines=8> */
[----:B------:R-:W-:Y:S01]  /*94c0*/  FMUL.FTZ R89, R129, R89 ;  /* 0x0000005981597220 */ /* 0x000fe20000410000 */
[----:B------:R-:W-:-:S07]  /*94d0*/  FFMA.FTZ R42, R12, R72, R42 ;  /* 0x000000480c2a7223 */ /* 0x000fce000001002a */
[----:B0-----:R-:W-:Y:S01]  /*94e0*/  @!P2 FADD.FTZ R79, R79, R40 ;  /* 0x000000284f4fa221 */ /* 0x001fe20000010000 */
[----:B-1----:R-:W-:Y:S01]  /*94f0*/  @!P2 FADD.FTZ R152, R152, R41 ;  /* 0x000000299898a221 */ /* 0x002fe20000010000 */
[----:B------:R-:W-:Y:S01]  /*9500*/  ISETP.NE.AND P2, PT, R80, RZ, PT ;  /* 0x000000ff5000720c */ /* 0x000fe20003f45270 */
[----:B------:R-:W-:Y:S01]  /*9510*/  FFMA.FTZ R72, R28, R72, R65 ;  /* 0x000000481c487223 */ /* 0x000fe20000010041 */
[----:B------:R-:W-:Y:S01]  /*9520*/  FFMA.FTZ R104, R24, R68, R104 ;  /* 0x0000004418687223 */ /* 0x000fe20000010068 */
[----:B------:R-:W-:Y:S01]  /*9530*/  FMUL.FTZ R107, R125, R107 ;  /* 0x0000006b7d6b7220 */ /* 0x000fe20000410000 */
[----:B------:R-:W-:Y:S01]  /*9540*/  FFMA.FTZ R88, R22, R66, R88 ;  /* 0x0000004216587223 */ /* 0x000fe20000010058 */
[----:B------:R-:W-:Y:S01]  /*9550*/  FFMA.FTZ R89, R23, R67, R89 ;  /* 0x0000004317597223 */ /* 0x000fe20000010059 */
[----:B------:R-:W-:Y:S01]  /*9560*/  FMUL.FTZ R40, R73, R99 ;  /* 0x0000006349287220 */ /* 0x000fe20000410000 */
[----:B------:R-:W-:Y:S01]  /*9570*/  FMUL.FTZ R68, R123, R109 ;  /* 0x0000006d7b447220 */ /* 0x000fe20000410000 */
[----:B------:R-:W0:Y:S01]  /*9580*/  SHFL.DOWN PT, R66, R79, 0x10, 0x1f ;  /* 0x0a001f004f427f89 */ /* 0x000e2200000e0000 */
[----:B------:R-:W-:-:S04]  /*9590*/  FMUL.FTZ R41, R74, R100 ;  /* 0x000000644a297220 */ /* 0x000fc80000410000 */
[----:B------:R-:W-:Y:S01]  /*95a0*/  @!P2 SHF.R.U32.HI R65, RZ, 0x2, R64 ;  /* 0x00000002ff41a819 */ /* 0x000fe20000011640 */
[----:B------:R-:W1:Y:S01]  /*95b0*/  SHFL.DOWN PT, R67, R152, 0x10, 0x1f ;  /* 0x0a001f0098437f89 */ /* 0x000e6200000e0000 */
[----:B------:R-:W-:Y:S01]  /*95c0*/  FFMA.FTZ R107, R27, R71, R107 ;  /* 0x000000471b6b7223 */ /* 0x000fe2000001006b */
[----:B------:R-:W-:Y:S01]  /*95d0*/  FFMA.FTZ R71, R29, R40, R68 ;  /* 0x000000281d477223 */ /* 0x000fe20000010044 */
[----:B------:R-:W-:Y:S01]  /*95e0*/  @!P2 LOP3.LUT R73, R65, 0xf8, RZ, 0xc0, !PT ;  /* 0x000000f84149a812 */ /* 0x000fe200078ec0ff */
[----:B------:R0:W-:Y:S01]  /*95f0*/  STL [R1+0x68], R42 ;  /* 0x0000682a01007387 */ /* 0x0001e20000100800 */
[----:B------:R-:W-:Y:S01]  /*9600*/  FMUL.FTZ R65, R76, R102 ;  /* 0x000000664c417220 */ /* 0x000fe20000410000 */
[----:B0-----:R-:W-:Y:S01]  /*9610*/  FMUL.FTZ R42, R75, R101 ;  /* 0x000000654b2a7220 */ /* 0x001fe20000410000 */
[----:B------:R-:W-:Y:S01]  /*9620*/  FMUL.FTZ R105, R127, R105 ;  /* 0x000000697f697220 */ /* 0x000fe20000410000 */
[----:B------:R-:W-:Y:S01]  /*9630*/  FMUL.FTZ R106, R126, R106 ;  /* 0x0000006a7e6a7220 */ /* 0x000fe20000410000 */
[----:B------:R-:W-:-:S02]  /*9640*/  FMUL.FTZ R68, R119, R85 ;  /* 0x0000005577447220 */ /* 0x000fc40000410000 */
[----:B------:R-:W-:Y:S01]  /*9650*/  FFMA.FTZ R105, R25, R69, R105 ;  /* 0x0000004519697223 */ /* 0x000fe20000010069 */
[----:B------:R-:W-:Y:S01]  /*9660*/  FMUL.FTZ R69, R122, R110 ;  /* 0x0000006e7a457220 */ /* 0x000fe20000410000 */
[----:B------:R-:W-:Y:S01]  /*9670*/  FFMA.FTZ R106, R26, R70, R106 ;  /* 0x000000461a6a7223 */ /* 0x000fe2000001006a */
[----:B------:R-:W-:Y:S02]  /*9680*/  FADD.FTZ R66, R79, R66 ;  /* 0x000000424f427221 */ /* 0x000fe40000010000 */
[----:B------:R-:W-:Y:S01]  /*9690*/  FFMA.FTZ R70, R30, R41, R69 ;  /* 0x000000291e467223 */ /* 0x000fe20000010045 */
[----:B-1----:R-:W-:Y:S01]  /*96a0*/  FADD.FTZ R67, R152, R67 ;  /* 0x0000004398437221 */ /* 0x002fe20000010000 */
[----:B------:R-:W-:Y:S01]  /*96b0*/  FFMA.FTZ R69, R31, R42, R68 ;  /* 0x0000002a1f457223 */ /* 0x000fe20000010044 */
[----:B------:R-:W-:Y:S03]  /*96c0*/  BSSY.RECONVERGENT B0, `(.L_x_904) ;  /* 0x0000035000007945 */ /* 0x000fe60003800200 */
[----:B------:R0:W-:Y:S01]  /*96d0*/  @!P2 STS.64 [R73+UR16+0x3198], R66 ;  /* 0x003198424900a988 */ /* 0x0001e20008000a10 */
        /* <DEDUP_REMOVED lines=12> */
[----:B--2---:R-:W-:Y:S01]  /*97a0*/  FFMA.FTZ R87, R13, R40, R87 ;  /* 0x000000280d577223 */ /* 0x004fe20000010057 */
[----:B------:R-:W-:Y:S01]  /*97b0*/  FMUL.FTZ R40, R77, R103 ;  /* 0x000000674d287220 */ /* 0x000fe20000410000 */
[----:B---3--:R-:W-:-:S03]  /*97c0*/  FFMA.FTZ R86, R14, R41, R86 ;  /* 0x000000290e567223 */ /* 0x008fc60000010056 */
[----:B------:R0:W-:Y:S04]  /*97d0*/  STL [R1+0x6c], R87 ;  /* 0x00006c5701007387 */ /* 0x0001e80000100800 */
[----:B------:R0:W-:Y:S01]  /*97e0*/  STL [R1+0x70], R86 ;  /* 0x0000705601007387 */ /* 0x0001e20000100800 */
[----:B----4-:R-:W-:-:S05]  /*97f0*/  FFMA.FTZ R84, R15, R42, R84 ;  /* 0x0000002a0f547223 */ /* 0x010fca0000010054 */
[----:B------:R0:W-:Y:S01]  /*9800*/  STL [R1+0x74], R84 ;  /* 0x0000745401007387 */ /* 0x0001e20000100800 */
[----:B-----5:R-:W-:-:S05]  /*9810*/  FFMA.FTZ R82, R16, R65, R82 ;  /* 0x0000004110527223 */ /* 0x020fca0000010052 */
[----:B------:R0:W-:Y:S01]  /*9820*/  STL [R1+0x78], R82 ;  /* 0x0000785201007387 */ /* 0x0001e20000100800 */
[----:B------:R-:W-:-:S05]  /*9830*/  FFMA.FTZ R81, R17, R40, R81 ;  /* 0x0000002811517223 */ /* 0x000fca0000010051 */
[----:B------:R0:W-:Y:S01]  /*9840*/  STL [R1+0x7c], R81 ;  /* 0x00007c5101007387 */ /* 0x0001e20000100800 */
[----:B------:R-:W-:Y:S01]  /*9850*/  FMUL.FTZ R41, R120, R78 ;  /* 0x0000004e78297220 */ /* 0x000fe20000410000 */
[----:B------:R-:W-:-:S03]  /*9860*/  FMUL.FTZ R42, R121, R43 ;  /* 0x0000002b792a7220 */ /* 0x000fc60000410000 */
[----:B------:R-:W-:Y:S01]  /*9870*/  FFMA.FTZ R68, R32, R65, R41 ;  /* 0x0000004120447223 */ /* 0x000fe20000010029 */
[----:B------:R-:W-:-:S03]  /*9880*/  FFMA.FTZ R41, R33, R40, R42 ;  /* 0x0000002821297223 */ /* 0x000fc6000001002a */
[----:B------:R-:W-:Y:S01]  /*9890*/  FADD.FTZ R35, R68, R35 ;  /* 0x0000002344237221 */ /* 0x000fe20000010000 */
[----:B------:R-:W-:Y:S01]  /*98a0*/  FADD.FTZ R34, R41, R34 ;  /* 0x0000002229227221 */ /* 0x000fe20000010000 */
[----:B------:R-:W-:Y:S06]  /*98b0*/  BAR.SYNC.DEFER_BLOCKING 0x0 ;  /* 0x0000000000007b1d */ /* 0x000fec0000010000 */
[----:B0-----:R-:W-:Y:S05]  /*98c0*/  @P0 BRA `(.L_x_905) ;  /* 0x0000000000500947 */ /* 0x001fea0003800000 */
[----:B------:R-:W-:Y:S01]  /*98d0*/  UISETP.NE.AND UP0, UPT, UR20, UR50, UPT ;  /* 0x000000321400728c */ /* 0x000fe2000bf05270 */
[----:B------:R-:W0:Y:S01]  /*98e0*/  LDS.128 R40, [UR16+0x31a0] ;  /* 0x0031a010ff287984 */ /* 0x000e220008000c00 */
        /* <DEDUP_REMOVED lines=18> */
.L_x_905:
[----:B------:R-:W-:Y:S05]  /*9a10*/  BSYNC.RECONVERGENT B0 ;  /* 0x0000000000007941 */ /* 0x000fea0003800200 */
.L_x_904:
[----:B------:R-:W-:-:S04]  /*9a20*/  UIADD3 UR8, UPT, UPT, UR8, 0x1, URZ ;  /* 0x0000000108087890 */ /* 0x000fc8000fffe0ff */
[----:B------:R-:W-:-:S09]  /*9a30*/  UISETP.GE.AND UP0, UPT, UR8, UR51, UPT ;  /* 0x000000330800728c */ /* 0x000fd2000bf06270 */
[----:B------:R-:W-:Y:S05]  /*9a40*/  BRA.U !UP0, `(.L_x_906) ;  /* 0xffffffbd085c7547 */ /* 0x000fea000b83ffff */
.L_x_861:
[----:B------:R-:W2:Y:S01]  /*9a50*/  LDL.LU R76, [R1+0x78] ;  /* 0x00007800014c7983 */ /* 0x000ea20000300800 */
[----:B------:R-:W-:Y:S01]  /*9a60*/  BAR.SYNC.DEFER_BLOCKING 0x0 ;  /* 0x0000000000007b1d */ /* 0x000fe20000010000 */
[----:B------:R-:W-:-:S05]  /*9a70*/  UIMAD UR31, UR20, -0x800, UR31 ;  /* 0xfffff800141f78a4 */ /* 0x000fca000f8e021f */
[----:B------:R-:W3:Y:S01]  /*9a80*/  LDCU.64 UR14, c[0x0][0x4f8] ;  /* 0x00009f00ff0e77ac */ /* 0x000ee20008000a00 */
[----:B------:R-:W2:Y:S01]  /*9a90*/  LDL.LU R75, [R1+0x7c] ;  /* 0x00007c00014b7983 */ /* 0x000ea20000300800 */
[----:B------:R-:W4:Y:S03]  /*9aa0*/  LDCU.64 UR18, c[0x0][0x500] ;  /* 0x0000a000ff1277ac */ /* 0x000f260008000a00 */
[----:B------:R-:W5:Y:S04]  /*9ab0*/  LDL.LU R74, [R1+0x70] ;  /* 0x00007000014a7983 */ /* 0x000f680000300800 */
[----:B------:R-:W5:Y:S04]  /*9ac0*/  LDL.LU R73, [R1+0x74] ;  /* 0x0000740001497983 */ /* 0x000f680000300800 */
[----:B-1----:R-:W3:Y:S04]  /*9ad0*/  LDL.LU R40, [R1+0x4c] ;  /* 0x00004c0001287983 */ /* 0x002ee80000300800 */
[----:B------:R-:W3:Y:S04]  /*9ae0*/  LDL.LU R42, [R1+0x48] ;  /* 0x00004800012a7983 */ /* 0x000ee80000300800 */
[----:B------:R-:W4:Y:S04]  /*9af0*/  LDL.LU R72, [R1+0x68] ;  /* 0x0000680001487983 */ /* 0x000f280000300800 */
[----:B------:R-:W4:Y:S04]  /*9b00*/  LDL.LU R71, [R1+0x6c] ;  /* 0x00006c0001477983 */ /* 0x000f280000300800 */
[----:B------:R-:W3:Y:S04]  /*9b10*/  LDL.LU R70, [R1+0x60] ;  /* 0x0000600001467983 */ /* 0x000ee80000300800 */
[----:B0-----:R-:W3:Y:S04]  /*9b20*/  LDL.LU R69, [R1+0x64] ;  /* 0x0000640001457983 */ /* 0x001ee80000300800 */
        /* <DEDUP_REMOVED lines=53> */
[----:B------:R-:W3:Y:S01]  /*9e80*/  LDL.LU R66, [R1+0xcc] ;  /* 0x0000cc0001427983 */ /* 0x000ee20000300800 */
[----:B------:R-:W-:Y:S02]  /*9e90*/  PRMT R6, R2, 0x7632, R6 ;  /* 0x0000763202067816 */ /* 0x000fe40000000006 */
[----:B------:R-:W-:Y:S01]  /*9ea0*/  F2FP.BF16.F32.PACK_AB R2, R42, R40 ;  /* 0x000000282a02723e */ /* 0x000fe200000010ff */
[----:B------:R-:W3:Y:S04]  /*9eb0*/  LDL.LU R65, [R1+0xc8] ;  /* 0x0000c80001417983 */ /* 0x000ee80000300800 */
[----:B------:R-:W3:Y:S04]  /*9ec0*/  LDL.LU R42, [R1+0xc4] ;  /* 0x0000c400012a7983 */ /* 0x000ee80000300800 */
[----:B------:R-:W3:Y:S04]  /*9ed0*/  LDL.LU R40, [R1+0xc0] ;  /* 0x0000c00001287983 */ /* 0x000ee80000300800 */
[----:B------:R-:W3:Y:S01]  /*9ee0*/  LDL.LU R16, [R1+0x100] ;  /* 0x0001000001107983 */ /* 0x000ee20000300800 */
[----:B0-----:R-:W-:-:S03]  /*9ef0*/  PRMT R7, R3, 0x7610, R7 ;  /* 0x0000761003077816 */ /* 0x001fc60000000007 */
[----:B------:R0:W-:Y:S01]  /*9f00*/  STS.U16 [R91+0x8], R8 ;  /* 0x000008085b007388 */ /* 0x0001e20000000400 */
[----:B------:R-:W-:-:S03]  /*9f10*/  UIADD3 UR31, UPT, UPT, UR31, 0x800, URZ ;  /* 0x000008001f1f7890 */ /* 0x000fc6000fffe0ff */
[----:B------:R-:W-:Y:S04]  /*9f20*/  STS.U16 [R90+0xa], R9 ;  /* 0x00000a095a007388 */ /* 0x000fe80000000400 */
[----:B------:R-:W-:Y:S01]  /*9f30*/  STS.U16 [R89+0xc], R10 ;  /* 0x00000c0a59007388 */ /* 0x000fe20000000400 */
[----:B0-----:R-:W-:Y:S02]  /*9f40*/  PRMT R8, R3, 0x7632, R8 ;  /* 0x0000763203087816 */ /* 0x001fe40000000008 */
[----:B------:R-:W-:Y:S01]  /*9f50*/  F2FP.BF16.F32.PACK_AB R3, R43, R41 ;  /* 0x000000292b03723e */ /* 0x000fe200000010ff */
[----:B------:R0:W-:Y:S04]  /*9f60*/  STS.U16 [R88+0xe], R4 ;  /* 0x00000e0458007388 */ /* 0x0001e80000000400 */
[----:B------:R1:W-:Y:S04]  /*9f70*/  STS.U16 [R87+0x10], R5 ;  /* 0x0000100557007388 */ /* 0x0003e80000000400 */
[----:B------:R-:W-:Y:S01]  /*9f80*/  STS.U16 [R86+0x12], R6 ;  /* 0x0000120656007388 */ /* 0x000fe20000000400 */
[----:B0-----:R-:W-:-:S03]  /*9f90*/  PRMT R4, R2, 0x7632, R4 ;  /* 0x0000763202047816 */ /* 0x001fc60000000004 */
[----:B------:R-:W-:Y:S01]  /*9fa0*/  STS.U16 [R85+0x14], R7 ;  /* 0x0000140755007388 */ /* 0x000fe20000000400 */
[----:B-1----:R-:W-:-:S03]  /*9fb0*/  PRMT R5, R3, 0x7632, R5 ;  /* 0x0000763203057816 */ /* 0x002fc60000000005 */
[----:B------:R-:W-:Y:S01]  /*9fc0*/  STS.U16 [R84+0x16], R8 ;  /* 0x0000160854007388 */ /* 0x000fe20000000400 */
[----:B------:R-:W-:-:S03]  /*9fd0*/  MOV R10, UR31 ;  /* 0x0000001f000a7c02 */ /* 0x000fc60008000f00 */
[----:B------:R-:W-:Y:S04]  /*9fe0*/  STS.U16 [R82+0x18], R2 ;  /* 0x0000180252007388 */ /* 0x000fe80000000400 */
[----:B------:R0:W-:Y:S04]  /*9ff0*/  STS.U16 [R81+0x1a], R4 ;  /* 0x00001a0451007388 */ /* 0x0001e80000000400 */
        /* <DEDUP_REMOVED lines=8> */
[----:B0-----:R-:W-:-:S03]  /*a080*/  LOP3.LUT R4, R64, 0x1f, RZ, 0xc0, !PT ;  /* 0x0000001f40047812 */ /* 0x001fc600078ec0ff */
[----:B------:R-:W-:Y:S01]  /*a090*/  UIMAD UR13, UR29, UR15, UR13 ;  /* 0x0000000f1d0d72a4 */ /* 0x000fe2000f8e020d */
[----:B------:R-:W0:Y:S01]  /*a0a0*/  LDCU.64 UR14, c[0x0][0x550] ;  /* 0x0000aa00ff0e77ac */ /* 0x000e220008000a00 */
[----:B-1----:R-:W-:Y:S02]  /*a0b0*/  LOP3.LUT R5, R4, 0x3e00, R83, 0xf8, !PT ;  /* 0x00003e0004057812 */ /* 0x002fe400078ef853 */
[----:B------:R-:W-:-:S04]  /*a0c0*/  UIMAD.WIDE.U32 UR12, UR10, UR18, UR12 ;  /* 0x000000120a0c72a5 */ /* 0x000fc8000f8e000c */
[----:B------:R-:W-:Y:S02]  /*a0d0*/  UIMAD UR13, UR10, UR19, UR13 ;  /* 0x000000130a0d72a4 */ /* 0x000fe4000f8e020d */
[----:B------:R-:W-:-:S05]  /*a0e0*/  IADD3 R3, P1, PT, R5, UR12, RZ ;  /* 0x0000000c05037c10 */ /* 0x000fca000ff3e0ff */
[----:B------:R-:W-:Y:S01]  /*a0f0*/  IMAD.X R8, RZ, RZ, UR13, P1 ;  /* 0x0000000dff087e24 */ /* 0x000fe200088e06ff */
[----:B0-----:R-:W-:-:S03]  /*a100*/  LEA R2, P4, R3, UR14, 0x1 ;  /* 0x0000000e03027c11 */ /* 0x001fc6000f8808ff */
[----:B------:R-:W0:Y:S01]  /*a110*/  LDCU.64 UR12, c[0x0][0x518] ;  /* 0x0000a300ff0c77ac */ /* 0x000e220008000a00 */
        /* <DEDUP_REMOVED lines=53> */
[C---:B------:R-:W-:Y:S02]  /*a470*/  PRMT R8, R6.reuse, 0x7610, R8 ;  /* 0x0000761006087816 */ /* 0x040fe40000000008 */
[----:B--2---:R-:W-:Y:S02]  /*a480*/  F2FP.BF16.F32.PACK_AB R3, R37, R36 ;  /* 0x000000242503723e */ /* 0x004fe400000010ff */
[----:B------:R-:W-:Y:S02]  /*a490*/  PRMT R9, R6, 0x7632, R9 ;  /* 0x0000763206097816 */ /* 0x000fe40000000009 */
[----:B------:R-:W-:Y:S02]  /*a4a0*/  F2FP.BF16.F32.PACK_AB R6, R39, R38 ;  /* 0x000000262706723e */ /* 0x000fe400000010ff */
[----:B------:R-:W-:Y:S02]  /*a4b0*/  F2FP.BF16.F32.PACK_AB R2, R45, R44 ;  /* 0x0000002c2d02723e */ /* 0x000fe400000010ff */
[----:B------:R-:W-:-:S02]  /*a4c0*/  PRMT R11, R3, 0x7610, R11 ;  /* 0x00007610030b7816 */ /* 0x000fc4000000000b */
[----:B------:R-:W-:Y:S02]  /*a4d0*/  PRMT R12, R3, 0x7632, R12 ;  /* 0x00007632030c7816 */ /* 0x000fe4000000000c */
[----:B------:R-:W-:Y:S02]  /*a4e0*/  F2FP.BF16.F32.PACK_AB R3, R158, R46 ;  /* 0x0000002e9e03723e */ /* 0x000fe400000010ff */
[----:B------:R-:W-:Y:S01]  /*a4f0*/  PRMT R7, R6, 0x7632, R7 ;  /* 0x0000763206077816 */ /* 0x000fe20000000007 */
[----:B------:R2:W-:Y:S01]  /*a500*/  STS.U16 [R95], R8 ;  /* 0x000000085f007388 */ /* 0x0005e20000000400 */
[----:B------:R-:W-:-:S03]  /*a510*/  PRMT R13, R2, 0x7610, R13 ;  /* 0x00007610020d7816 */ /* 0x000fc6000000000d */
[----:B------:R3:W-:Y:S04]  /*a520*/  STS.U16 [R94+0x2], R9 ;  /* 0x000002095e007388 */ /* 0x0007e80000000400 */
[----:B------:R4:W-:Y:S01]  /*a530*/  STS.U16 [R93+0x4], R11 ;  /* 0x0000040b5d007388 */ /* 0x0009e20000000400 */
[----:B--2---:R-:W-:Y:S02]  /*a540*/  PRMT R8, R2, 0x7632, R8 ;  /* 0x0000763202087816 */ /* 0x004fe40000000008 */
[----:B------:R-:W-:Y:S01]  /*a550*/  F2FP.BF16.F32.PACK_AB R2, R160, R159 ;  /* 0x0000009fa002723e */ /* 0x000fe200000010ff */
[----:B------:R2:W-:Y:S01]  /*a560*/  STS.U16 [R92+0x6], R12 ;  /* 0x0000060c5c007388 */ /* 0x0005e20000000400 */
[----:B---3--:R-:W-:-:S03]  /*a570*/  PRMT R9, R3, 0x7610, R9 ;  /* 0x0000761003097816 */ /* 0x008fc60000000009 */
[----:B------:R3:W-:Y:S01]  /*a580*/  STS.U16 [R91+0x8], R6 ;  /* 0x000008065b007388 */ /* 0x0007e20000000400 */
[----:B----4-:R-:W-:Y:S02]  /*a590*/  PRMT R11, R3, 0x7632, R11 ;  /* 0x00007632030b7816 */ /* 0x010fe4000000000b */
[----:B------:R-:W-:Y:S01]  /*a5a0*/  F2FP.BF16.F32.PACK_AB R3, R164, R161 ;  /* 0x000000a1a403723e */ /* 0x000fe200000010ff */
[----:B------:R-:W-:Y:S01]  /*a5b0*/  STS.U16 [R90+0xa], R7 ;  /* 0x00000a075a007388 */ /* 0x000fe20000000400 */
[----:B--2---:R-:W-:-:S03]  /*a5c0*/  PRMT R12, R2, 0x7610, R12 ;  /* 0x00007610020c7816 */ /* 0x004fc6000000000c */
[----:B------:R-:W-:Y:S01]  /*a5d0*/  STS.U16 [R89+0xc], R13 ;  /* 0x00000c0d59007388 */ /* 0x000fe20000000400 */
[----:B---3--:R-:W-:Y:S02]  /*a5e0*/  PRMT R6, R2, 0x7632, R6 ;  /* 0x0000763202067816 */ /* 0x008fe40000000006 */
[----:B------:R-:W-:Y:S01]  /*a5f0*/  F2FP.BF16.F32.PACK_AB R2, R47, R165 ;  /* 0x000000a52f02723e */ /* 0x000fe200000010ff */
[----:B------:R2:W-:Y:S01]  /*a600*/  STS.U16 [R88+0xe], R8 ;  /* 0x00000e0858007388 */ /* 0x0005e20000000400 */
[----:B------:R-:W-:-:S03]  /*a610*/  PRMT R14, R3, 0x7632, R14 ;  /* 0x00007632030e7816 */ /* 0x000fc6000000000e */
[----:B------:R-:W-:Y:S04]  /*a620*/  STS.U16 [R87+0x10], R9 ;  /* 0x0000100957007388 */ /* 0x000fe80000000400 */
[----:B------:R-:W-:Y:S01]  /*a630*/  STS.U16 [R86+0x12], R11 ;  /* 0x0000120b56007388 */ /* 0x000fe20000000400 */
[----:B--2---:R-:W-:-:S03]  /*a640*/  PRMT R8, R2, 0x7632, R8 ;  /* 0x0000763202087816 */ /* 0x004fc60000000008 */
[----:B------:R-:W-:Y:S04]  /*a650*/  STS.U16 [R85+0x14], R12 ;  /* 0x0000140c55007388 */ /* 0x000fe80000000400 */
[----:B------:R-:W-:Y:S04]  /*a660*/  STS.U16 [R84+0x16], R6 ;  /* 0x0000160654007388 */ /* 0x000fe80000000400 */
[----:B------:R2:W-:Y:S04]  /*a670*/  STS.U16 [R82+0x18], R3 ;  /* 0x0000180352007388 */ /* 0x0005e80000000400 */
        /* <DEDUP_REMOVED lines=22> */
[----:B0-----:R-:W-:Y:S01]  /*a7e0*/  UIMAD.WIDE.U32 UR8, UR29, UR12, UR8 ;  /* 0x0000000c1d0872a5 */ /* 0x001fe2000f8e0008 */
[----:B------:R-:W-:-:S04]  /*a7f0*/  FADD.FTZ R34, R34, R16 ;  /* 0x0000001022227221 */ /* 0x000fc80000010000 */
[----:B------:R-:W0:Y:S01]  /*a800*/  LDS R6, [UR16+0x1080] ;  /* 0x00108010ff067984 */ /* 0x000e220008000800 */
[----:B------:R-:W-:Y:S01]  /*a810*/  UIMAD UR9, UR29, UR13, UR9 ;  /* 0x0000000d1d0972a4 */ /* 0x000fe2000f8e0209 */
[----:B------:R-:W-:Y:S01]  /*a820*/  FADD.FTZ R35, R34, R35 ;  /* 0x0000002322237221 */ /* 0x000fe20000010000 */
[----:B------:R-:W4:Y:S03]  /*a830*/  LDCU.64 UR12, c[0x0][0x560] ;  /* 0x0000ac00ff0c77ac */ /* 0x000f260008000a00 */
[----:B------:R-:W-:Y:S01]  /*a840*/  FADD.FTZ R36, R35, R36 ;  /* 0x0000002423247221 */ /* 0x000fe20000010000 */
[----:B-1----:R-:W-:-:S03]  /*a850*/  UIMAD.WIDE.U32 UR8, UR10, UR14, UR8 ;  /* 0x0000000e0a0872a5 */ /* 0x002fc6000f8e0008 */
[----:B------:R-:W-:Y:S01]  /*a860*/  FADD.FTZ R37, R36, R37 ;  /* 0x0000002524257221 */ /* 0x000fe20000010000 */
[----:B------:R-:W-:-:S03]  /*a870*/  UIMAD UR9, UR10, UR15, UR9 ;  /* 0x0000000f0a0972a4 */ /* 0x000fc6000f8e0209 */
[----:B------:R-:W-:Y:S01]  /*a880*/  FADD.FTZ R38, R37, R38 ;  /* 0x0000002625267221 */ /* 0x000fe20000010000 */
[----:B--2---:R-:W-:-:S03]  /*a890*/  IADD3 R3, P0, PT, R5, UR8, RZ ;  /* 0x0000000805037c10 */ /* 0x004fc6000ff1e0ff */
[----:B------:R-:W-:Y:S01]  /*a8a0*/  FADD.FTZ R39, R38, R39 ;  /* 0x0000002726277221 */ /* 0x000fe20000010000 */
[----:B---3--:R-:W-:Y:S02]  /*a8b0*/  IADD3.X R8, PT, PT, RZ, UR9, RZ, P0, !PT ;  /* 0x00000009ff087c10 */ /* 0x008fe400087fe4ff */
[----:B----4-:R-:W-:Y:S01]  /*a8c0*/  LEA R2, P3, R3, UR12, 0x1 ;  /* 0x0000000c03027c11 */ /* 0x010fe2000f8608ff */
[----:B------:R-:W-:-:S03]  /*a8d0*/  FADD.FTZ R44, R39, R44 ;  /* 0x0000002c272c7221 */ /* 0x000fc60000010000 */
[----:B------:R-:W-:Y:S01]  /*a8e0*/  LEA.HI.X R3, R3, UR13, R8, 0x1, P3 ;  /* 0x0000000d03037c11 */ /* 0x000fe200098f0c08 */
[----:B------:R-:W-:Y:S01]  /*a8f0*/  FADD.FTZ R45, R44, R45 ;  /* 0x0000002d2c2d7221 */ /* 0x000fe20000010000 */
[-C--:B0-----:R-:W-:Y:S02]  /*a900*/  ISETP.GE.AND P2, PT, R5, R6.reuse, PT ;  /* 0x000000060500720c */ /* 0x081fe40003f46270 */
        /* <DEDUP_REMOVED lines=52> */
.L_x_859:
        /* <DEDUP_REMOVED lines=45> */
.L_x_909:
[----:B------:R-:W-:Y:S05]  /*af20*/  BSYNC.RECONVERGENT B0 ;  /* 0x0000000000007941 */ /* 0x000fea0003800200 */
.L_x_908:
        /* <DEDUP_REMOVED lines=43> */
.L_x_911:
[----:B------:R-:W-:Y:S05]  /*b1e0*/  BSYNC.RECONVERGENT B0 ;  /* 0x0000000000007941 */ /* 0x000fea0003800200 */
.L_x_910:
        /* <DEDUP_REMOVED lines=11> */
[----:B------:R-:W3:Y:S02]  /*b2a0*/  LDCU.64 UR20, c[0x0][0x4f0] ;  /* 0x00009e00ff1477ac */ /* 0x000ee40008000a00 */
[----:B------:R-:W-:Y:S01]  /*b2b0*/  UMOV UR9, 0x400 ;  /* 0x0000040000097882 */ /* 0x000fe20000000000 */
[----:B------:R-:W0:Y:S01]  /*b2c0*/  LDCU.64 UR22, c[0x0][0x540] ;  /* 0x0000a800ff1677ac */ /* 0x000e220008000a00 */
[----:B------:R-:W-:-:S02]  /*b2d0*/  UIMAD UR10, UR10, UR13, UR7 ;  /* 0x0000000d0a0a72a4 */ /* 0x000fc4000f8e0207 */
[----:B----4-:R-:W-:-:S12]  /*b2e0*/  ULEA UR9, UR11, UR9, 0x18 ;  /* 0x000000090b097291 */ /* 0x010fd8000f8ec0ff */
.L_x_913:
[----:B------:R-:W-:Y:S01]  /*b2f0*/  LEA R0, R11, UR9, 0x2 ;  /* 0x000000090b007c11 */ /* 0x000fe2000f8e10ff */
[----:B-12-4-:R-:W-:Y:S01]  /*b300*/  IMAD.U32 R5, RZ, RZ, UR7 ;  /* 0x00000007ff057e24 */ /* 0x016fe2000f8e00ff */
[----:B0-----:R-:W-:Y:S01]  /*b310*/  MOV R4, UR6 ;  /* 0x0000000600047c02 */ /* 0x001fe20008000f00 */
        /* <DEDUP_REMOVED lines=9> */
[----:B---3--:R-:W-:Y:S01]  /*b3b0*/  IMAD R10, R5, UR20, RZ ;  /* 0x00000014050a7c24 */ /* 0x008fe2000f8e02ff */
[----:B------:R-:W-:Y:S01]  /*b3c0*/  MOV R9, UR5 ;  /* 0x0000000500097c02 */ /* 0x000fe20008000f00 */
[----:B------:R-:W-:-:S04]  /*b3d0*/  IMAD.WIDE.U32 R2, R11, UR16, R2 ;  /* 0x000000100b027c25 */ /* 0x000fc8000f8e0002 */
[C---:B------:R-:W-:Y:S01]  /*b3e0*/  IMAD R5, R11.reuse, UR17, R4 ;  /* 0x000000110b057c24 */ /* 0x040fe2000f8e0204 */
[----:B------:R-:W-:Y:S01]  /*b3f0*/  LEA R4, P0, R2, UR18, 0x2 ;  /* 0x0000001202047c11 */ /* 0x000fe2000f8010ff */
        /* <DEDUP_REMOVED lines=13> */
.L_x_912:
[----:B------:R-:W-:Y:S05]  /*b4d0*/  EXIT ;  /* 0x000000000000794d */ /* 0x000fea0003800000 */
.L_x_866:
[----:B------:R-:W-:Y:S01]  /*b4e0*/  HFMA2 R86, -RZ, RZ, 0, 0 ;  /* 0x00000000ff567431 */ /* 0x000fe200000001ff */
[----:B------:R-:W-:Y:S01]  /*b4f0*/  MOV R163, R157 ;  /* 0x0000009d00a37202 */ /* 0x000fe20000000f00 */
[----:B------:R-:W-:Y:S02]  /*b500*/  IMAD.MOV.U32 R87, RZ, RZ, 0x1 ;  /* 0x00000001ff577424 */ /* 0x000fe400078e00ff */
[----:B------:R-:W-:-:S07]  /*b510*/  IMAD.MOV.U32 R154, RZ, RZ, -0x1 ;  /* 0xffffffffff9a7424 */ /* 0x000fce00078e00ff */
[----:B-1---5:R-:W-:Y:S05]  /*b520*/  WARPSYNC.COLLECTIVE R154, `(.L_x_914) ;  /* 0x000000009a087348 */ /* 0x022fea0003c00000 */
[----:B------:R0:W2:Y:S02]  /*b530*/  SHFL.UP P6, R86, R163, R87, R86 ;  /* 0x04000057a3567389 */ /* 0x0000a400000c0056 */
[----:B012--5:R-:W-:Y:S05]  /*b540*/  ENDCOLLECTIVE ;  /* 0x000000000000791b */ /* 0x027fea0003800000 */
.L_x_914:
[----:B------:R-:W-:Y:S01]  /*b550*/  IMAD.MOV.U32 R163, RZ, RZ, R153 ;  /* 0x000000ffffa37224 */ /* 0x000fe200078e0099 */
[----:B------:R-:W-:Y:S01]  /*b560*/  MOV R156, R86 ;  /* 0x00000056009c7202 */ /* 0x000fe20000000f00 */
[----:B------:R-:W-:-:S07]  /*b570*/  HFMA2 R86, -RZ, RZ, 0, 0 ;  /* 0x00000000ff567431 */ /* 0x000fce00000001ff */
[----:B------:R-:W-:Y:S05]  /*b580*/  WARPSYNC.COLLECTIVE R154, `(.L_x_915) ;  /* 0x000000009a087348 */ /* 0x000fea0003c00000 */
[----:B------:R0:W1:Y:S02]  /*b590*/  SHFL.UP P6, R86, R163, R87, R86 ;  /* 0x04000057a3567389 */ /* 0x00006400000c0056 */
[----:B01----:R-:W-:Y:S05]  /*b5a0*/  ENDCOLLECTIVE ;  /* 0x000000000000791b */ /* 0x003fea0003800000 */
.L_x_915:
[----:B------:R-:W-:Y:S01]  /*b5b0*/  MOV R87, 0x2 ;  /* 0x0000000200577802 */ /* 0x000fe20000000f00 */
[C---:B------:R-:W-:Y:S01]  /*b5c0*/  FFMA.FTZ R162, R157.reuse, R86, R153 ;  /* 0x000000569da27223 */ /* 0x040fe20000010099 */
[----:B------:R-:W-:Y:S01]  /*b5d0*/  @P5 FMUL.FTZ R157, R157, R156 ;  /* 0x0000009c9d9d5220 */ /* 0x000fe20000410000 */
[----:B------:R-:W-:-:S03]  /*b5e0*/  IMAD.MOV.U32 R86, RZ, RZ, RZ ;  /* 0x000000ffff567224 */ /* 0x000fc600078e00ff */
[----:B------:R-:W-:Y:S01]  /*b5f0*/  IMAD.MOV.U32 R163, RZ, RZ, R157 ;  /* 0x000000ffffa37224 */ /* 0x000fe200078e009d */
[----:B------:R-:W-:-:S07]  /*b600*/  FSEL R156, R153, R162, !P5 ;  /* 0x000000a2999c7208 */ /* 0x000fce0006800000 */
[----:B------:R-:W-:Y:S05]  /*b610*/  WARPSYNC.COLLECTIVE R154, `(.L_x_916) ;  /* 0x000000009a087348 */ /* 0x000fea0003c00000 */
[----:B------:R0:W1:Y:S02]  /*b620*/  SHFL.UP P6, R86, R163, R87, R86 ;  /* 0x04000057a3567389 */ /* 0x00006400000c0056 */
[----:B01----:R-:W-:Y:S05]  /*b630*/  ENDCOLLECTIVE ;  /* 0x000000000000791b */ /* 0x003fea0003800000 */
.L_x_916:
[----:B------:R-:W-:Y:S01]  /*b640*/  IMAD.MOV.U32 R163, RZ, RZ, R156 ;  /* 0x000000ffffa37224 */ /* 0x000fe200078e009c */
[----:B------:R-:W-:Y:S01]  /*b650*/  MOV R153, R86 ;  /* 0x0000005600997202 */ /* 0x000fe20000000f00 */
[----:B------:R-:W-:-:S07]  /*b660*/  HFMA2 R86, -RZ, RZ, 0, 0 ;  /* 0x00000000ff567431 */ /* 0x000fce00000001ff */
[----:B------:R-:W-:Y:S05]  /*b670*/  WARPSYNC.COLLECTIVE R154, `(.L_x_917) ;  /* 0x000000009a087348 */ /* 0x000fea0003c00000 */
[----:B------:R0:W1:Y:S02]  /*b680*/  SHFL.UP P6, R86, R163, R87, R86 ;  /* 0x04000057a3567389 */ /* 0x00006400000c0056 */
[----:B01----:R-:W-:Y:S05]  /*b690*/  ENDCOLLECTIVE ;  /* 0x000000000000791b */ /* 0x003fea0003800000 */
.L_x_917:
[----:B------:R-:W-:Y:S01]  /*b6a0*/  MOV R87, 0x4 ;  /* 0x0000000400577802 */ /* 0x000fe20000000f00 */
[C---:B------:R-:W-:Y:S01]  /*b6b0*/  FFMA.FTZ R86, R157.reuse, R86, R156 ;  /* 0x000000569d567223 */ /* 0x040fe2000001009c */
[----:B------:R-:W-:-:S04]  /*b6c0*/  @P4 FMUL.FTZ R157, R157, R153 ;  /* 0x000000999d9d4220 */ /* 0x000fc80000410000 */
[----:B------:R-:W-:Y:S01]  /*b6d0*/  FSEL R156, R156, R86, !P4 ;  /* 0x000000569c9c7208 */ /* 0x000fe20006000000 */
[----:B------:R-:W-:Y:S02]  /*b6e0*/  IMAD.MOV.U32 R86, RZ, RZ, RZ ;  /* 0x000000ffff567224 */ /* 0x000fe400078e00ff */
[----:B------:R-:W-:-:S07]  /*b6f0*/  IMAD.MOV.U32 R163, RZ, RZ, R157 ;  /* 0x000000ffffa37224 */ /* 0x000fce00078e009d */
[----:B------:R-:W-:Y:S05]  /*b700*/  WARPSYNC.COLLECTIVE R154, `(.L_x_918) ;  /* 0x000000009a087348 */ /* 0x000fea0003c00000 */
[----:B------:R0:W1:Y:S02]  /*b710*/  SHFL.UP P6, R86, R163, R87, R86 ;  /* 0x04000057a3567389 */ /* 0x00006400000c0056 */
[----:B01----:R-:W-:Y:S05]  /*b720*/  ENDCOLLECTIVE ;  /* 0x000000000000791b */ /* 0x003fea0003800000 */
.L_x_918:
[----:B------:R-:W-:Y:S01]  /*b730*/  IMAD.MOV.U32 R163, RZ, RZ, R156 ;  /* 0x000000ffffa37224 */ /* 0x000fe200078e009c */
[----:B------:R-:W-:Y:S01]  /*b740*/  MOV R153, R86 ;  /* 0x0000005600997202 */ /* 0x000fe20000000f00 */
[----:B------:R-:W-:-:S07]  /*b750*/  HFMA2 R86, -RZ, RZ, 0, 0 ;  /* 0x00000000ff567431 */ /* 0x000fce00000001ff */
[----:B------:R-:W-:Y:S05]  /*b760*/  WARPSYNC.COLLECTIVE R154, `(.L_x_919) ;  /* 0x000000009a087348 */ /* 0x000fea0003c00000 */
[----:B------:R0:W1:Y:S02]  /*b770*/  SHFL.UP P6, R86, R163, R87, R86 ;  /* 0x04000057a3567389 */ /* 0x00006400000c0056 */
[----:B01----:R-:W-:Y:S05]  /*b780*/  ENDCOLLECTIVE ;  /* 0x000000000000791b */ /* 0x003fea0003800000 */
.L_x_919:
        /* <DEDUP_REMOVED lines=9> */
.L_x_920:
[----:B------:R-:W-:Y:S01]  /*b820*/  IMAD.MOV.U32 R163, RZ, RZ, R156 ;  /* 0x000000ffffa37224 */ /* 0x000fe200078e009c */
[----:B------:R-:W-:Y:S01]  /*b830*/  MOV R153, R86 ;  /* 0x0000005600997202 */ /* 0x000fe20000000f00 */
[----:B------:R-:W-:-:S07]  /*b840*/  HFMA2 R86, -RZ, RZ, 0, 0 ;  /* 0x00000000ff567431 */ /* 0x000fce00000001ff */
[----:B------:R-:W-:Y:S05]  /*b850*/  WARPSYNC.COLLECTIVE R154, `(.L_x_921) ;  /* 0x000000009a087348 */ /* 0x000fea0003c00000 */
[----:B------:R0:W1:Y:S02]  /*b860*/  SHFL.UP P6, R86, R163, R87, R86 ;  /* 0x04000057a3567389 */ /* 0x00006400000c0056 */
[----:B01----:R-:W-:Y:S05]  /*b870*/  ENDCOLLECTIVE ;  /* 0x000000000000791b */ /* 0x003fea0003800000 */
.L_x_921:
        /* <DEDUP_REMOVED lines=9> */
.L_x_922:
[----:B------:R-:W-:Y:S01]  /*b910*/  IMAD.MOV.U32 R163, RZ, RZ, R156 ;  /* 0x000000ffffa37224 */ /* 0x000fe200078e009c */
[----:B------:R-:W-:Y:S01]  /*b920*/  MOV R153, R86 ;  /* 0x0000005600997202 */ /* 0x000fe20000000f00 */
[----:B------:R-:W-:-:S07]  /*b930*/  HFMA2 R86, -RZ, RZ, 0, 0 ;  /* 0x00000000ff567431 */ /* 0x000fce00000001ff */
[----:B------:R-:W-:Y:S05]  /*b940*/  WARPSYNC.COLLECTIVE R154, `(.L_x_923) ;  /* 0x000000009a087348 */ /* 0x000fea0003c00000 */
[----:B------:R0:W1:Y:S02]  /*b950*/  SHFL.UP P6, R86, R163, R87, R86 ;  /* 0x04000057a3567389 */ /* 0x00006400000c0056 */
[----:B01----:R-:W-:Y:S05]  /*b960*/  ENDCOLLECTIVE ;  /* 0x000000000000791b */ /* 0x003fea0003800000 */
.L_x_923:
[----:B------:R-:W-:Y:S05]  /*b970*/  BRA `(.L_x_924) ;  /* 0xffffffb400f07947 */ /* 0x000fea000383ffff */
.L_x_867:
[----:B------:R-:W-:Y:S01]  /*b980*/  BSSY B0, `(.L_x_925) ;  /* 0x0000008000007945 */ /* 0x000fe20003800000 */
[----:B------:R-:W-:Y:S01]  /*b990*/  IMAD.MOV.U32 R153, RZ, RZ, R157 ;  /* 0x000000ffff997224 */ /* 0x000fe200078e009d */
[----:B------:R-:W-:Y:S01]  /*b9a0*/  MOV R87, 0x1f ;  /* 0x0000001f00577802 */ /* 0x000fe20000000f00 */
[----:B------:R-:W-:Y:S01]  /*b9b0*/  IMAD.MOV.U32 R86, RZ, RZ, 0x1f ;  /* 0x0000001fff567424 */ /* 0x000fe200078e00ff */
[----:B------:R-:W-:-:S07]  /*b9c0*/  MOV R154, 0xffffffff ;  /* 0xffffffff009a7802 */ /* 0x000fce0000000f00 */
[----:B-1---5:R-:W-:Y:S05]  /*b9d0*/  WARPSYNC.COLLECTIVE R154, `(.L_x_926) ;  /* 0x000000009a087348 */ /* 0x022fea0003c00000 */
[----:B------:R0:W2:Y:S02]  /*b9e0*/  SHFL.IDX P2, R156, R153, R87, R86 ;  /* 0x00000057999c7389 */ /* 0x0000a40000040056 */
[----:B012--5:R-:W-:Y:S05]  /*b9f0*/  ENDCOLLECTIVE ;  /* 0x000000000000791b */ /* 0x027fea0003800000 */
.L_x_926:
[----:B------:R-:W-:Y:S05]  /*ba00*/  BSYNC B0 ;  /* 0x0000000000007941 */ /* 0x000fea0003800000 */
.L_x_925:
[----:B------:R-:W-:Y:S05]  /*ba10*/  BRA `(.L_x_927) ;  /* 0xffffffb400e47947 */ /* 0x000fea000383ffff */
.L_x_868:
        /* <DEDUP_REMOVED lines=8> */
.L_x_929:
[----:B------:R-:W-:Y:S05]  /*baa0*/  BSYNC B0 ;  /* 0x0000000000007941 */ /* 0x000fea0003800000 */
.L_x_928:
[----:B------:R-:W-:Y:S05]  /*bab0*/  BRA `(.L_x_930) ;  /* 0xffffffb400c47947 */ /* 0x000fea000383ffff */
.L_x_869:
        /* <DEDUP_REMOVED lines=8> */
.L_x_932:
[----:B------:R-:W-:Y:S05]  /*bb40*/  BSYNC B0 ;  /* 0x0000000000007941 */ /* 0x000fea0003800000 */
.L_x_931:
[----:B------:R-:W-:Y:S02]  /*bb50*/  IMAD.MOV.U32 R157, RZ, RZ, R86 ;  /* 0x000000ffff9d7224 */ /* 0x000fe400078e0056 */
[----:B------:R-:W-:Y:S01]  /*bb60*/  HFMA2 R86, -RZ, RZ, 0, 0 ;  /* 0x00000000ff567431 */ /* 0x000fe200000001ff */
[----:B------:R-:W-:Y:S01]  /*bb70*/  MOV R163, R162 ;  /* 0x000000a200a37202 */ /* 0x000fe20000000f00 */
[----:B------:R-:W-:Y:S02]  /*bb80*/  IMAD.MOV.U32 R87, RZ, RZ, 0x1 ;  /* 0x00000001ff577424 */ /* 0x000fe400078e00ff */
[----:B------:R-:W-:Y:S02]  /*bb90*/  IMAD.MOV.U32 R154, RZ, RZ, -0x1 ;  /* 0xffffffffff9a7424 */ /* 0x000fe400078e00ff */
[----:B------:R-:W-:-:S07]  /*bba0*/  IMAD.MOV.U32 R153, RZ, RZ, R78 ;  /* 0x000000ffff997224 */ /* 0x000fce00078e004e */
[----:B------:R-:W-:Y:S05]  /*bbb0*/  WARPSYNC.COLLECTIVE R154, `(.L_x_933) ;  /* 0x000000009a087348 */ /* 0x000fea0003c00000 */
[----:B------:R0:W1:Y:S02]  /*bbc0*/  SHFL.UP P6, R86, R163, R87, R86 ;  /* 0x04000057a3567389 */ /* 0x00006400000c0056 */
[----:B01----:R-:W-:Y:S05]  /*bbd0*/  ENDCOLLECTIVE ;  /* 0x000000000000791b */ /* 0x003fea0003800000 */
.L_x_933:
[----:B------:R-:W-:Y:S01]  /*bbe0*/  HFMA2 R87, -RZ, RZ, 0, 0 ;  /* 0x00000000ff577431 */ /* 0x000fe200000001ff */
[----:B------:R-:W-:Y:S01]  /*bbf0*/  MOV R162, R86 ;  /* 0x0000005600a27202 */ /* 0x000fe20000000f00 */
[----:B------:R-:W-:-:S07]  /*bc00*/  IMAD.MOV.U32 R86, RZ, RZ, 0x1f ;  /* 0x0000001fff567424 */ /* 0x000fce00078e00ff */
[----:B------:R-:W-:Y:S05]  /*bc10*/  WARPSYNC.COLLECTIVE R154, `(.L_x_934) ;  /* 0x000000009a087348 */ /* 0x000fea0003c00000 */
[----:B------:R0:W1:Y:S02]  /*bc20*/  SHFL.IDX P2, R156, R153, R87, R86 ;  /* 0x00000057999c7389 */ /* 0x0000640000040056 */
[----:B01----:R-:W-:Y:S05]  /*bc30*/  ENDCOLLECTIVE ;  /* 0x000000000000791b */ /* 0x003fea0003800000 */
.L_x_934:
[----:B------:R-:W-:Y:S01]  /*bc40*/  IMAD.MOV.U32 R153, RZ, RZ, R79 ;  /* 0x000000ffff997224 */ /* 0x000fe200078e004f */
[----:B------:R-:W-:-:S07]  /*bc50*/  MOV R78, R156 ;  /* 0x0000009c004e7202 */ /* 0x000fce0000000f00 */
[----:B------:R-:W-:Y:S05]  /*bc60*/  WARPSYNC.COLLECTIVE R154, `(.L_x_935) ;  /* 0x000000009a087348 */ /* 0x000fea0003c00000 */
[----:B------:R0:W1:Y:S02]  /*bc70*/  SHFL.IDX P2, R156, R153, R87, R86 ;  /* 0x00000057999c7389 */ /* 0x0000640000040056 */
[----:B01----:R-:W-:Y:S05]  /*bc80*/  ENDCOLLECTIVE ;  /* 0x000000000000791b */ /* 0x003fea0003800000 */
.L_x_935:
[----:B------:R-:W-:Y:S01]  /*bc90*/  MOV R79, R156 ;  /* 0x0000009c004f7202 */ /* 0x000fe20000000f00 */
[----:B------:R-:W-:Y:S06]  /*bca0*/  BRA `(.L_x_936) ;  /* 0xffffffb400607947 */ /* 0x000fec000383ffff */
.L_x_871:
[----:B------:R-:W-:Y:S02]  /*bcb0*/  IMAD.MOV.U32 R156, RZ, RZ, R162 ;  /* 0x000000ffff9c7224 */ /* 0x000fe400078e00a2 */
[----:B------:R-:W-:Y:S02]  /*bcc0*/  HFMA2 R87, -RZ, RZ, 0, 5.9604644775390625e-08 ;  /* 0x00000001ff577431 */ /* 0x000fe400000001ff */
[----:B------:R-:W-:Y:S01]  /*bcd0*/  IMAD.MOV.U32 R153, RZ, RZ, 0x1f ;  /* 0x0000001fff997424 */ /* 0x000fe200078e00ff */
[----:B------:R-:W-:Y:S02]  /*bce0*/  MOV R154, 0xffffffff ;  /* 0xffffffff009a7802 */ /* 0x000fe40000000f00 */
[C---:B------:R-:W-:Y:S02]  /*bcf0*/  ISETP.GT.U32.AND P3, PT, R155.reuse, 0x1b, PT ;  /* 0x0000001b9b00780c */ /* 0x040fe40003f64070 */
[----:B------:R-:W-:-:S13]  /*bd00*/  ISETP.GT.U32.AND P4, PT, R155, 0x17, PT ;  /* 0x000000179b00780c */ /* 0x000fda0003f84070 */
[----:B0-----:R-:W-:Y:S05]  /*bd10*/  WARPSYNC.COLLECTIVE R154, `(.L_x_937) ;  /* 0x000000009a087348 */ /* 0x001fea0003c00000 */
[----:B------:R1:W2:Y:S02]  /*bd20*/  SHFL.DOWN P0, R156, R156, R87, R153 ;  /* 0x080000579c9c7389 */ /* 0x0002a40000000099 */
[----:B012---:R-:W-:Y:S05]  /*bd30*/  ENDCOLLECTIVE ;  /* 0x000000000000791b */ /* 0x007fea0003800000 */
.L_x_937:
[----:B------:R-:W-:Y:S01]  /*bd40*/  ISETP.GT.U32.AND P5, PT, R155, 0xf, PT ;  /* 0x0000000f9b00780c */ /* 0x000fe20003fa4070 */
[----:B------:R-:W-:Y:S01]  /*bd50*/  IMAD.MOV.U32 R86, RZ, RZ, R156 ;  /* 0x000000ffff567224 */ /* 0x000fe200078e009c */
[----:B------:R-:W-:-:S03]  /*bd60*/  MOV R156, R163 ;  /* 0x000000a3009c7202 */ /* 0x000fc60000000f00 */
[----:B------:R-:W-:-:S08]  /*bd70*/  @P2 FMUL.FTZ R86, R86, R162 ;  /* 0x000000a256562220 */ /* 0x000fd00000410000 */
[----:B------:R-:W-:Y:S05]  /*bd80*/  WARPSYNC.COLLECTIVE R154, `(.L_x_938) ;  /* 0x000000009a087348 */ /* 0x000fea0003c00000 */
[----:B------:R0:W1:Y:S02]  /*bd90*/  SHFL.DOWN P0, R156, R156, R87, R153 ;  /* 0x080000579c9c7389 */ /* 0x0000640000000099 */
[----:B01----:R-:W-:Y:S05]  /*bda0*/  ENDCOLLECTIVE ;  /* 0x000000000000791b */ /* 0x003fea0003800000 */
.L_x_938:
        /* <DEDUP_REMOVED lines=10> */
.L_x_939:
[----:B------:R-:W-:Y:S01]  /*be50*/  MOV R86, R156 ;  /* 0x0000009c00567202 */ /* 0x000fe20000000f00 */
[----:B------:R-:W-:-:S04]  /*be60*/  IMAD.MOV.U32 R156, RZ, RZ, R163 ;  /* 0x000000ffff9c7224 */ /* 0x000fc800078e00a3 */
[----:B------:R-:W-:-:S07]  /*be70*/  @!P2 FMUL.FTZ R86, R162, R86 ;  /* 0x00000056a256a220 */ /* 0x000fce0000410000 */
[----:B------:R-:W-:Y:S05]  /*be80*/  WARPSYNC.COLLECTIVE R154, `(.L_x_940) ;  /* 0x000000009a087348 */ /* 0x000fea0003c00000 */
[----:B------:R0:W1:Y:S02]  /*be90*/  SHFL.DOWN P0, R156, R156, R87, R153 ;  /* 0x080000579c9c7389 */ /* 0x0000640000000099 */
[----:B01----:R-:W-:Y:S05]  /*bea0*/  ENDCOLLECTIVE ;  /* 0x000000000000791b */ /* 0x003fea0003800000 */
.L_x_940:
        /* <DEDUP_REMOVED lines=9> */
.L_x_941:
[----:B------:R-:W-:Y:S01]  /*bf40*/  IMAD.MOV.U32 R86, RZ, RZ, R156 ;  /* 0x000000ffff567224 */ /* 0x000fe200078e009c */
[----:B------:R-:W-:-:S03]  /*bf50*/  MOV R156, R163 ;  /* 0x000000a3009c7202 */ /* 0x000fc60000000f00 */
[----:B------:R-:W-:-:S07]  /*bf60*/  @!P3 FMUL.FTZ R86, R162, R86 ;  /* 0x00000056a256b220 */ /* 0x000fce0000410000 */
[----:B------:R-:W-:Y:S05]  /*bf70*/  WARPSYNC.COLLECTIVE R154, `(.L_x_942) ;  /* 0x000000009a087348 */ /* 0x000fea0003c00000 */
[----:B------:R0:W1:Y:S02]  /*bf80*/  SHFL.DOWN P0, R156, R156, R87, R153 ;  /* 0x080000579c9c7389 */ /* 0x0000640000000099 */
[----:B01----:R-:W-:Y:S05]  /*bf90*/  ENDCOLLECTIVE ;  /* 0x000000000000791b */ /* 0x003fea0003800000 */
.L_x_942:
        /* <DEDUP_REMOVED lines=9> */
.L_x_943:
[----:B------:R-:W-:Y:S01]  /*c030*/  MOV R86, R156 ;  /* 0x0000009c00567202 */ /* 0x000fe20000000f00 */
[----:B------:R-:W-:-:S04]  /*c040*/  IMAD.MOV.U32 R156, RZ, RZ, R163 ;  /* 0x000000ffff9c7224 */ /* 0x000fc800078e00a3 */
[----:B------:R-:W-:-:S07]  /*c050*/  @!P4 FMUL.FTZ R86, R162, R86 ;  /* 0x00000056a256c220 */ /* 0x000fce0000410000 */
[----:B------:R-:W-:Y:S05]  /*c060*/  WARPSYNC.COLLECTIVE R154, `(.L_x_944) ;  /* 0x000000009a087348 */ /* 0x000fea0003c00000 */
[----:B------:R0:W1:Y:S02]  /*c070*/  SHFL.DOWN P0, R156, R156, R87, R153 ;  /* 0x080000579c9c7389 */ /* 0x0000640000000099 */
[----:B01----:R-:W-:Y:S05]  /*c080*/  ENDCOLLECTIVE ;  /* 0x000000000000791b */ /* 0x003fea0003800000 */
.L_x_944:
        /* <DEDUP_REMOVED lines=9> */
.L_x_945:
[----:B------:R-:W-:Y:S01]  /*c120*/  IMAD.MOV.U32 R86, RZ, RZ, R156 ;  /* 0x000000ffff567224 */ /* 0x000fe200078e009c */
[----:B------:R-:W-:-:S03]  /*c130*/  MOV R156, R163 ;  /* 0x000000a3009c7202 */ /* 0x000fc60000000f00 */
[----:B------:R-:W-:-:S07]  /*c140*/  @!P5 FMUL.FTZ R86, R162, R86 ;  /* 0x00000056a256d220 */ /* 0x000fce0000410000 */
[----:B------:R-:W-:Y:S05]  /*c150*/  WARPSYNC.COLLECTIVE R154, `(.L_x_946) ;  /* 0x000000009a087348 */ /* 0x000fea0003c00000 */
[----:B------:R0:W1:Y:S02]  /*c160*/  SHFL.DOWN P0, R156, R156, R87, R153 ;  /* 0x080000579c9c7389 */ /* 0x0000640000000099 */
[----:B01----:R-:W-:Y:S05]  /*c170*/  ENDCOLLECTIVE ;  /* 0x000000000000791b */ /* 0x003fea0003800000 */
.L_x_946:
[----:B------:R-:W-:-:S04]  /*c180*/  IMAD.MOV.U32 R87, RZ, RZ, R156 ;  /* 0x000000ffff577224 */ /* 0x000fc800078e009c */
[----:B------:R-:W-:Y:S01]  /*c190*/  @!P5 FFMA.FTZ R87, R162, R87, R163 ;  /* 0x00000057a257d223 */ /* 0x000fe200000100a3 */
[----:B------:R-:W-:Y:S02]  /*c1a0*/  @!P5 IMAD.MOV.U32 R162, RZ, RZ, R86 ;  /* 0x000000ffffa2d224 */ /* 0x000fe400078e0056 */
[----:B------:R-:W-:Y:S02]  /*c1b0*/  HFMA2 R86, -RZ, RZ, 0, 1.847743988037109375e-06 ;  /* 0x0000001fff567431 */ /* 0x000fe400000001ff */
[----:B------:R-:W-:Y:S01]  /*c1c0*/  @!P5 MOV R163, R87 ;  /* 0x0000005700a3d202 */ /* 0x000fe20000000f00 */
[----:B------:R-:W-:Y:S01]  /*c1d0*/  IMAD.MOV.U32 R87, RZ, RZ, RZ ;  /* 0x000000ffff577224 */ /* 0x000fe200078e00ff */
[----:B------:R-:W-:-:S07]  /*c1e0*/  MOV R153, R162 ;  /* 0x000000a200997202 */ /* 0x000fce0000000f00 */
[----:B------:R-:W-:Y:S05]  /*c1f0*/  WARPSYNC.COLLECTIVE R154, `(.L_x_947) ;  /* 0x000000009a087348 */ /* 0x000fea0003c00000 */
[----:B------:R0:W1:Y:S02]  /*c200*/  SHFL.IDX P2, R156, R153, R87, R86 ;  /* 0x00000057999c7389 */ /* 0x0000640000040056 */
[----:B01----:R-:W-:Y:S05]  /*c210*/  ENDCOLLECTIVE ;  /* 0x000000000000791b */ /* 0x003fea0003800000 */
.L_x_947:
[----:B------:R-:W-:Y:S01]  /*c220*/  MOV R153, R163 ;  /* 0x000000a300997202 */ /* 0x000fe20000000f00 */
[----:B------:R-:W-:-:S07]  /*c230*/  IMAD.MOV.U32 R157, RZ, RZ, R156 ;  /* 0x000000ffff9d7224 */ /* 0x000fce00078e009c */
[----:B------:R-:W-:Y:S05]  /*c240*/  WARPSYNC.COLLECTIVE R154, `(.L_x_948) ;  /* 0x000000009a087348 */ /* 0x000fea0003c00000 */
[----:B------:R0:W1:Y:S02]  /*c250*/  SHFL.IDX P2, R156, R153, R87, R86 ;  /* 0x00000057999c7389 */ /* 0x0000640000040056 */
[----:B01----:R-:W-:Y:S05]  /*c260*/  ENDCOLLECTIVE ;  /* 0x000000000000791b */ /* 0x003fea0003800000 */
.L_x_948:
[----:B------:R-:W-:Y:S02]  /*c270*/  IMAD.MOV.U32 R87, RZ, RZ, 0x1 ;  /* 0x00000001ff577424 */ /* 0x000fe400078e00ff */
[----:B------:R-:W-:Y:S02]  /*c280*/  HFMA2 R153, -RZ, RZ, 0, 1.847743988037109375e-06 ;  /* 0x0000001fff997431 */ /* 0x000fe400000001ff */
[----:B------:R-:W-:Y:S01]  /*c290*/  IMAD.MOV.U32 R155, RZ, RZ, R156 ;  /* 0x000000ffff9b7224 */ /* 0x000fe200078e009c */
[----:B------:R-:W-:-:S03]  /*c2a0*/  MOV R156, R162 ;  /* 0x000000a2009c7202 */ /* 0x000fc60000000f00 */
[-C--:B------:R-:W-:Y:S01]  /*c2b0*/  FFMA.FTZ R155, R79, R157.reuse, R155 ;  /* 0x0000009d4f9b7223 */ /* 0x080fe2000001009b */
[----:B------:R-:W-:-:S07]  /*c2c0*/  FMUL.FTZ R157, R78, R157 ;  /* 0x0000009d4e9d7220 */ /* 0x000fce0000410000 */
[----:B------:R-:W-:Y:S05]  /*c2d0*/  WARPSYNC.COLLECTIVE R154, `(.L_x_949) ;  /* 0x000000009a087348 */ /* 0x000fea0003c00000 */
[----:B------:R0:W1:Y:S02]  /*c2e0*/  SHFL.DOWN P0, R156, R156, R87, R153 ;  /* 0x080000579c9c7389 */ /* 0x0000640000000099 */
[----:B01----:R-:W-:Y:S05]  /*c2f0*/  ENDCOLLECTIVE ;  /* 0x000000000000791b */ /* 0x003fea0003800000 */
.L_x_949:
[----:B------:R-:W-:Y:S01]  /*c300*/  IMAD.MOV.U32 R162, RZ, RZ, R156 ;  /* 0x000000ffffa27224 */ /* 0x000fe200078e009c */
[----:B------:R-:W-:-:S07]  /*c310*/  MOV R156, R163 ;  /* 0x000000a3009c7202 */ /* 0x000fce0000000f00 */
[----:B------:R-:W-:Y:S05]  /*c320*/  WARPSYNC.COLLECTIVE R154, `(.L_x_950) ;  /* 0x000000009a087348 */ /* 0x000fea0003c00000 */
[----:B------:R0:W1:Y:S02]  /*c330*/  SHFL.DOWN P0, R156, R156, R87, R153 ;  /* 0x080000579c9c7389 */ /* 0x0000640000000099 */
[----:B01----:R-:W-:Y:S05]  /*c340*/  ENDCOLLECTIVE ;  /* 0x000000000000791b */ /* 0x003fea0003800000 */
.L_x_950:
[----:B------:R-:W-:Y:S01]  /*c350*/  MOV R153, R78 ;  /* 0x0000004e00997202 */ /* 0x000fe20000000f00 */
[----:B------:R-:W-:Y:S02]  /*c360*/  IMAD.MOV.U32 R87, RZ, RZ, RZ ;  /* 0x000000ffff577224 */ /* 0x000fe400078e00ff */
[----:B------:R-:W-:Y:S01]  /*c370*/  IMAD.MOV.U32 R163, RZ, RZ, R156 ;  /* 0x000000ffffa37224 */ /* 0x000fe200078e009c */
[----:B------:R-:W-:-:S13]  /*c380*/  ISETP.NE.AND P0, PT, R64, 0x1f, PT ;  /* 0x0000001f4000780c */ /* 0x000fda0003f05270 */
[----:B------:R-:W-:Y:S05]  /*c390*/  WARPSYNC.COLLECTIVE R154, `(.L_x_951) ;  /* 0x000000009a087348 */ /* 0x000fea0003c00000 */
[----:B------:R0:W1:Y:S02]  /*c3a0*/  SHFL.IDX P2, R156, R153, R87, R86 ;  /* 0x00000057999c7389 */ /* 0x0000640000040056 */
[----:B01----:R-:W-:Y:S05]  /*c3b0*/  ENDCOLLECTIVE ;  /* 0x000000000000791b */ /* 0x003fea0003800000 */
.L_x_951:
[----:B------:R-:W-:Y:S01]  /*c3c0*/  IMAD.MOV.U32 R153, RZ, RZ, R79 ;  /* 0x000000ffff997224 */ /* 0x000fe200078e004f */
[----:B------:R-:W-:-:S07]  /*c3d0*/  MOV R78, R156 ;  /* 0x0000009c004e7202 */ /* 0x000fce0000000f00 */
[----:B------:R-:W-:Y:S05]  /*c3e0*/  WARPSYNC.COLLECTIVE R154, `(.L_x_952) ;  /* 0x000000009a087348 */ /* 0x000fea0003c00000 */
[----:B------:R0:W1:Y:S02]  /*c3f0*/  SHFL.IDX P2, R156, R153, R87, R86 ;  /* 0x00000057999c7389 */ /* 0x0000640000040056 */
[----:B01----:R-:W-:Y:S05]  /*c400*/  ENDCOLLECTIVE ;  /* 0x000000000000791b */ /* 0x003fea0003800000 */
.L_x_952:
[----:B------:R-:W-:Y:S01]  /*c410*/  MOV R79, R156 ;  /* 0x0000009c004f7202 */ /* 0x000fe20000000f00 */
[----:B------:R-:W-:Y:S06]  /*c420*/  BRA `(.L_x_953) ;  /* 0xffffffb400907947 */ /* 0x000fec000383ffff */
.L_x_954:
        /* <DEDUP_REMOVED lines=13> */
.L_x_10417:


//--------------------- .text._Z25selective_scan_bwd_kernelI32Selective_Scan_bwd_kernel_traitsILi128ELi16ELb0ELb1ELb0ELb1ELb0EN3c108BFloat16EfEEv12SSMParamsBwd --------------------------
	.section	.text._Z25selective_scan_bwd_kernelI32Selective_Scan_bwd_kernel_traitsILi128ELi16ELb0ELb1ELb0ELb1ELb0EN3c108BFloat16EfEEv12SSMParamsBwd,"ax",@progbits
	.align	128
        .global         _Z25selective_scan_bwd_kernelI32Selective_Scan_bwd_kernel_traitsILi128ELi16ELb0ELb1ELb0ELb1ELb0EN3c108BFloat16EfEEv12SSMParamsBwd
        .type           _Z25selective_scan_bwd_kernelI32Selective_Scan_bwd_kernel_traitsILi128ELi16ELb0ELb1ELb0ELb1ELb0EN3c108BFloat16EfEEv12SSMParamsBwd,@function
        .size           _Z25selective_scan_bwd_kernelI32Selective_Scan_bwd_kernel_traitsILi128ELi16ELb0ELb1ELb0ELb1ELb0EN3c108BFloat16EfEEv12SSMParamsBwd,(.L_x_10418 - _Z25selective_scan_bwd_kernelI32Selective_Scan_bwd_kernel_traitsILi128ELi16ELb0ELb1ELb0ELb1ELb0EN3c108BFloat16EfEEv12SSMParamsBwd)
        .other          _Z25selective_scan_bwd_kernelI32Selective_Scan_bwd_kernel_traitsILi128ELi16ELb0ELb1ELb0ELb1ELb0EN3c108BFloat16EfEEv12SSMParamsBwd,@"STO_CUDA_ENTRY STV_DEFAULT"
_Z25selective_scan_bwd_kernelI32Selective_Scan_bwd_kernel_traitsILi128ELi16ELb0ELb1ELb0ELb1ELb0EN3c108BFloat16EfEEv12SSMParamsBwd:
.text._Z25selective_scan_bwd_kernelI32Selective_Scan_bwd_kernel_traitsILi128ELi16ELb0ELb1ELb0ELb1ELb0EN3c108BFloat16EfEEv12SSMParamsBwd:
        /* <DEDUP_REMOVED lines=51> */
[----:B-----5:R-:W3:Y:S01]  /*0330*/  MUFU.RCP R0, R0 ;  /* 0x0000000000007308 */ /* 0x020ee20000001000 */
[----:B------:R-:W-:-:S02]  /*0340*/  UIADD3.X UR9, UPT, UPT, UR11, UR9, URZ, UP2, !UPT ;  /* 0x000000090b097290 */ /* 0x000fc400097fe4ff */
[----:B------:R-:W-:Y:S01]  /*0350*/  ULEA UR14, UP3, UR20, UR14, 0x1 ;  /* 0x0000000e140e7291 */ /* 0x000fe2000f8608ff */
[----:B------:R-:W4:Y:S03]  /*0360*/  LDCU.64 UR6, c[0x0][0x3b0] ;  /* 0x00007600ff0677ac */ /* 0x000f260008000a00 */
[----:B------:R-:W-:Y:S01]  /*0370*/  ULEA.HI.X UR15, UR20, UR15, UR9, 0x1, UP3 ;  /* 0x0000000f140f7291 */ /* 0x000fe200098f0c09 */
        /* <DEDUP_REMOVED lines=9> */
[----:B------:R-:W-:Y:S02]  /*0410*/  UIADD3.X UR21, UPT, UPT, UR11, UR23, URZ, UP0, !UPT ;  /* 0x000000170b157290 */ /* 0x000fe400087fe4ff */
[----:B------:R-:W-:Y:S02]  /*0420*/  UIMAD.WIDE.U32 UR4, UR5, UR24, URZ ;  /* 0x00000018050472a5 */ /* 0x000fe4000f8e00ff */
[----:B------:R-:W-:Y:S02]  /*0430*/  ULEA.HI.X UR13, UR17, UR13, UR21, 0x1, UP1 ;  /* 0x0000000d110d7291 */ /* 0x000fe400088f0c15 */
[----:B----4-:R-:W-:Y:S02]  /*0440*/  UIMAD.WIDE.U32 UR20, UR10, UR6, URZ ;  /* 0x000000060a1472a5 */ /* 0x010fe4000f8e00ff */
[----:B--2---:R-:W-:Y:S01]  /*0450*/  UISETP.NE.U32.AND UP0, UPT, UR28, URZ, UPT ;  /* 0x000000ff1c00728c */ /* 0x004fe2000bf05070 */
[----:B------:R-:W-:Y:S01]  /*0460*/  UMOV UR9, UR5 ;  /* 0x0000000500097c82 */ /* 0x000fe20008000000 */
[----:B-1----:R-:W-:-:S02]  /*0470*/  UIMAD.WIDE.U32 UR4, UR10, UR18, URZ ;  /* 0x000000120a0472a5 */ /* 0x002fc4000f8e00ff */
[----:B------:R-:W-:Y:S02]  /*0480*/  UIADD3 UR17, UPT, UPT, -UR9, URZ, URZ ;  /* 0x000000ff09117290 */ /* 0x000fe4000fffe1ff */
[----:B------:R-:W-:Y:S02]  /*0490*/  UIMAD UR5, UR10, UR19, UR5 ;  /* 0x000000130a0572a4 */ /* 0x000fe4000f8e0205 */
[----:B------:R-:W-:Y:S02]  /*04a0*/  UIMAD UR17, UR32, UR17, UR24 ;  /* 0x00000011201172a4 */ /* 0x000fe4000f8e0218 */
[----:B------:R-:W-:Y:S02]  /*04b0*/  UIMAD.WIDE.U32 UR18, UR8, UR30, UR4 ;  /* 0x0000001e081272a5 */ /* 0x000fe4000f8e0004 */
[----:B------:R-:W-:Y:S02]  /*04c0*/  UISETP.GT.U32.AND UP2, UPT, UR32, UR17, UPT ;  /* 0x000000112000728c */ /* 0x000fe4000bf44070 */
[----:B------:R-:W-:-:S02]  /*04d0*/  UIMAD UR21, UR10, UR7, UR21 ;  /* 0x000000070a1572a4 */ /* 0x000fc4000f8e0215 */
[----:B------:R-:W-:Y:S02]  /*04e0*/  ULOP3.LUT UR6, UR8, UR25, URZ, 0x3c, !UPT ;  /* 0x0000001908067292 */ /* 0x000fe4000f8e3cff */
[----:B------:R-:W-:Y:S02]  /*04f0*/  UIMAD UR7, UR8, UR31, UR19 ;  /* 0x0000001f080772a4 */ /* 0x000fe4000f8e0213 */
[----:B------:R-:W-:Y:S01]  /*0500*/  UISETP.NE.AND.EX UP0, UPT, UR29, URZ, UPT, UP0 ;  /* 0x000000ff1d00728c */ /* 0x000fe2000bf05300 */
[----:B------:R-:W1:Y:S02]  /*0510*/  LDCU.64 UR30, c[0x0][0x528] ;  /* 0x0000a500ff1e77ac */ /* 0x000e640008000a00 */
[----:B------:R-:W-:Y:S02]  /*0520*/  @!UP2 UIADD3 UR17, UPT, UPT, UR17, -UR32, URZ ;  /* 0x800000201111a290 */ /* 0x000fe4000fffe0ff */
[----:B------:R-:W-:Y:S02]  /*0530*/  @!UP2 UIADD3 UR9, UPT, UPT, UR9, 0x1, URZ ;  /* 0x000000010909a890 */ /* 0x000fe4000fffe0ff */
[----:B------:R-:W-:-:S02]  /*0540*/  UISETP.GE.U32.AND UP1, UPT, UR17, UR32, UPT ;  /* 0x000000201100728c */ /* 0x000fc4000bf26070 */
[----:B------:R-:W-:Y:S01]  /*0550*/  UISETP.GE.AND UP2, UPT, UR6, URZ, UPT ;  /* 0x000000ff0600728c */ /* 0x000fe2000bf46270 */
[----:B------:R-:W2:Y:S01]  /*0560*/  LDCU.64 UR28, c[0x0][0x3c8] ;  /* 0x00007900ff1c77ac */ /* 0x000ea20008000a00 */
[----:B------:R-:W3:Y:S07]  /*0570*/  @UP0 LDCU UR23, c[0x0][0x384] ;  /* 0x00007080ff1707ac */ /* 0x000eee0008000800 */
[----:B------:R-:W-:Y:S02]  /*0580*/  @UP1 UIADD3 UR9, UPT, UPT, UR9, 0x1, URZ ;  /* 0x0000000109091890 */ /* 0x000fe4000fffe0ff */
[----:B------:R-:W-:-:S02]  /*0590*/  UISETP.NE.AND UP1, UPT, UR25, URZ, UPT ;  /* 0x000000ff1900728c */ /* 0x000fc4000bf25270 */
[----:B------:R-:W-:Y:S02]  /*05a0*/  @!UP2 UIADD3 UR9, UPT, UPT, -UR9, URZ, URZ ;  /* 0x000000ff0909a290 */ /* 0x000fe4000fffe1ff */
[----:B------:R-:W-:Y:S01]  /*05b0*/  UIADD3 UR18, UP2, UPT, UR16, UR18, URZ ;  /* 0x0000001210127290 */ /* 0x000fe2000ff5e0ff */
[----:B------:R-:W4:Y:S03]  /*05c0*/  LDCU.64 UR4, c[0x0][0x448] ;  /* 0x00008900ff0477ac */ /* 0x000f260008000a00 */
[----:B------:R-:W-:-:S03]  /*05d0*/  UIADD3.X UR7, UPT, UPT, UR11, UR7, URZ, UP2, !UPT ;  /* 0x000000070b077290 */ /* 0x000fc600097fe4ff */
[----:B------:R-:W-:Y:S02]  /*05e0*/  @!UP1 ULOP3.LUT UR9, URZ, UR25, URZ, 0x33, !UPT ;  /* 0x00000019ff099292 */ /* 0x000fe4000f8e33ff */
        /* <DEDUP_REMOVED lines=33> */
[C---:B0-----:R-:W-:Y:S01]  /*0800*/  IMAD.SHL.U32 R83, R4.reuse, 0x10, RZ ;  /* 0x0000001004537824 */ /* 0x041fe200078e00ff */
[----:B------:R-:W-:-:S04]  /*0810*/  LOP3.LUT R40, R4, 0x1f, RZ, 0xc0, !PT ;  /* 0x0000001f04287812 */ /* 0x000fc800078ec0ff */
[----:B-12---:R-:W-:-:S07]  /*0820*/  LOP3.LUT R83, R40, 0x3e00, R83, 0xf8, !PT ;  /* 0x00003e0028537812 */ /* 0x006fce00078ef853 */
.L_x_1034:
        /* <DEDUP_REMOVED lines=17> */
[----:B------:R-:W-:Y:S01]  /*0940*/  BAR.SYNC.DEFER_BLOCKING 0x0 ;  /* 0x0000000000007b1d */ /* 0x000fe20000010000 */
[----:B------:R-:W-:Y:S01]  /*0950*/  IMAD.SHL.U32 R83, R4, 0x10, RZ ;  /* 0x0000001004537824 */ /* 0x000fe200078e00ff */
[----:B------:R-:W-:Y:S02]  /*0960*/  PRMT R18, RZ, 0x7610, R18 ;  /* 0x00007610ff127816 */ /* 0x000fe40000000012 */
        /* <DEDUP_REMOVED lines=8> */
[----:B------:R-:W-:Y:S02]  /*09f0*/  PRMT R22, RZ, 0x7610, R22 ;  /* 0x00007610ff167816 */ /* 0x000fe40000000016 */
[----:B------:R-:W-:Y:S01]  /*0a00*/  PRMT R23, RZ, 0x7610, R23 ;  /* 0x00007610ff177816 */ /* 0x000fe20000000017 */
[----:B------:R-:W2:Y:S01]  /*0a10*/  @!P0 LDG.E.U16 R8, desc[UR26][R6.64] ;  /* 0x0000001a06088981 */ /* 0x000ea2000c1e1500 */
[----:B------:R-:W-:-:S02]  /*0a20*/  ISETP.GE.AND P0, PT, R63, UR8, PT ;  /* 0x000000083f007c0c */ /* 0x000fc4000bf06270 */
[C---:B------:R-:W-:Y:S02]  /*0a30*/  IADD3 R4, P1, PT, R2.reuse, UR13, RZ ;  /* 0x0000000d02047c10 */ /* 0x040fe4000ff3e0ff */
[----:B------:R-:W-:Y:S02]  /*0a40*/  P2R R38, PR, RZ, 0x1 ;  /* 0x00000001ff267803 */ /* 0x000fe40000000000 */
[----:B------:R-:W-:Y:S02]  /*0a50*/  IADD3 R2, P0, PT, R2, UR17, RZ ;  /* 0x0000001102027c10 */ /* 0x000fe4000ff1e0ff */
[C---:B------:R-:W-:Y:S02]  /*0a60*/  LOP3.LUT R57, R64.reuse, 0xe0, RZ, 0xfc, !PT ;  /* 0x000000e040397812 */ /* 0x040fe400078efcff */
[----:B------:R-:W-:Y:S01]  /*0a70*/  LOP3.LUT R56, R64, 0x100, RZ, 0xfc, !PT ;  /* 0x0000010040387812 */ /* 0x000fe200078efcff */
[----:B------:R-:W-:Y:S01]  /*0a80*/  IMAD.X R3, RZ, RZ, UR18, P0 ;  /* 0x00000012ff037e24 */ /* 0x000fe200080e06ff */
[----:B------:R-:W-:-:S02]  /*0a90*/  ISETP.GE.AND P0, PT, R57, UR8, PT ;  /* 0x0000000839007c0c */ /* 0x000fc4000bf06270 */
[C---:B------:R-:W-:Y:S02]  /*0aa0*/  LOP3.LUT R62, R64.reuse, 0x40, RZ, 0xfc, !PT ;  /* 0x00000040403e7812 */ /* 0x040fe400078efcff */
[C---:B------:R-:W-:Y:S02]  /*0ab0*/  LOP3.LUT R61, R64.reuse, 0x60, RZ, 0xfc, !PT ;  /* 0x00000060403d7812 */ /* 0x040fe400078efcff */
[C---:B------:R-:W-:Y:S02]  /*0ac0*/  LOP3.LUT R58, R64.reuse, 0xc0, RZ, 0xfc, !PT ;  /* 0x000000c0403a7812 */ /* 0x040fe400078efcff */
[C---:B------:R-:W-:Y:S02]  /*0ad0*/  LOP3.LUT R60, R64.reuse, 0x80, RZ, 0xfc, !PT ;  /* 0x00000080403c7812 */ /* 0x040fe400078efcff */
[----:B------:R-:W-:Y:S02]  /*0ae0*/  LOP3.LUT R59, R64, 0xa0, RZ, 0xfc, !PT ;  /* 0x000000a0403b7812 */ /* 0x000fe400078efcff */
[----:B------:R-:W-:Y:S01]  /*0af0*/  IADD3.X R5, PT, PT, RZ, UR16, RZ, P1, !PT ;  /* 0x00000010ff057c10 */ /* 0x000fe20008ffe4ff */
[----:B------:R-:W3:Y:S01]  /*0b00*/  @!P0 LDG.E.U16 R15, desc[UR26][R6.64+0x1c0] ;  /* 0x0001c01a060f8981 */ /* 0x000ee2000c1e1500 */
[----:B------:R-:W-:-:S02]  /*0b10*/  P2R R46, PR, RZ, 0x1 ;  /* 0x00000001ff2e7803 */ /* 0x000fc40000000000 */
[----:B------:R-:W-:Y:S02]  /*0b20*/  ISETP.GE.AND P1, PT, R63, UR8, PT ;  /* 0x000000083f007c0c */ /* 0x000fe4000bf26270 */
[----:B------:R-:W-:Y:S02]  /*0b30*/  ISETP.GE.AND P0, PT, R56, UR8, PT ;  /* 0x0000000838007c0c */ /* 0x000fe4000bf06270 */
[----:B------:R-:W-:Y:S02]  /*0b40*/  ISETP.GE.AND P6, PT, R62, UR8, PT ;  /* 0x000000083e007c0c */ /* 0x000fe4000bfc6270 */
[----:B------:R-:W-:Y:S02]  /*0b50*/  ISETP.GE.AND P5, PT, R61, UR8, PT ;  /* 0x000000083d007c0c */ /* 0x000fe4000bfa6270 */
[----:B------:R-:W-:Y:S02]  /*0b60*/  ISETP.GE.AND P2, PT, R58, UR8, PT ;  /* 0x000000083a007c0c */ /* 0x000fe4000bf46270 */
[----:B------:R-:W-:-:S02]  /*0b70*/  ISETP.GE.AND P4, PT, R60, UR8, PT ;  /* 0x000000083c007c0c */ /* 0x000fc4000bf86270 */
[----:B------:R-:W-:Y:S01]  /*0b80*/  ISETP.GE.AND P3, PT, R59, UR8, PT ;  /* 0x000000083b007c0c */ /* 0x000fe2000bf66270 */
[----:B------:R-:W4:Y:S01]  /*0b90*/  @!P1 LDG.E.U16 R9, desc[UR26][R6.64+0x40] ;  /* 0x0000401a06099981 */ /* 0x000f22000c1e1500 */
[C---:B------:R-:W-:Y:S02]  /*0ba0*/  LOP3.LUT R55, R64.reuse, 0x120, RZ, 0xfc, !PT ;  /* 0x0000012040377812 */ /* 0x040fe400078efcff */
[C---:B------:R-:W-:Y:S01]  /*0bb0*/  LOP3.LUT R54, R64.reuse, 0x140, RZ, 0xfc, !PT ;  /* 0x0000014040367812 */ /* 0x040fe200078efcff */
[----:B------:R-:W5:Y:S01]  /*0bc0*/  @!P0 LDG.E.U16 R16, desc[UR26][R6.64+0x200] ;  /* 0x0002001a06108981 */ /* 0x000f62000c1e1500 */
[C---:B------:R-:W-:Y:S02]  /*0bd0*/  LOP3.LUT R53, R64.reuse, 0x160, RZ, 0xfc, !PT ;  /* 0x0000016040357812 */ /* 0x040fe400078efcff */
[----:B------:R-:W-:Y:S01]  /*0be0*/  LOP3.LUT R52, R64, 0x180, RZ, 0xfc, !PT ;  /* 0x0000018040347812 */ /* 0x000fe200078efcff */
[----:B------:R-:W3:Y:S01]  /*0bf0*/  @!P6 LDG.E.U16 R10, desc[UR26][R6.64+0x80] ;  /* 0x0000801a060ae981 */ /* 0x000ee2000c1e1500 */
[----:B------:R-:W-:-:S02]  /*0c00*/  P2R R45, PR, RZ, 0x1 ;  /* 0x00000001ff2d7803 */ /* 0x000fc40000000000 */
[C---:B------:R-:W-:Y:S01]  /*0c10*/  LOP3.LUT R51, R64.reuse, 0x1a0, RZ, 0xfc, !PT ;  /* 0x000001a040337812 */ /* 0x040fe200078efcff */
        /* <DEDUP_REMOVED lines=13> */
[----:B------:R-:W-:Y:S02]  /*0cf0*/  ISETP.GE.AND P3, PT, R52, UR8, PT ;  /* 0x0000000834007c0c */ /* 0x000fe4000bf66270 */
[----:B------:R-:W-:Y:S01]  /*0d00*/  P2R R42, PR, RZ, 0x20 ;  /* 0x00000020ff2a7803 */ /* 0x000fe20000000000 */
[----:B------:R-:W5:Y:S01]  /*0d10*/  @!P1 LDG.E.U16 R18, desc[UR26][R6.64+0x280] ;  /* 0x0002801a06129981 */ /* 0x000f62000c1e1500 */
[----:B------:R-:W-:-:S02]  /*0d20*/  ISETP.GE.AND P4, PT, R51, UR8, PT ;  /* 0x0000000833007c0c */ /* 0x000fc4000bf86270 */
        /* <DEDUP_REMOVED lines=13> */
[CC--:B------:R-:W-:Y:S02]  /*0e00*/  LEA.HI.SX32 R25, R24.reuse, R24.reuse, 0x1b ;  /* 0x0000001818197211 */ /* 0x0c0fe400078fdaff */
[C---:B------:R-:W-:Y:S01]  /*0e10*/  IADD3 R7, PT, PT, R24.reuse, 0x60, RZ ;  /* 0x0000006018077810 */ /* 0x040fe20007ffe0ff */
[C---:B------:R-:W-:Y:S01]  /*0e20*/  VIADD R27, R24.reuse, 0x40 ;  /* 0x00000040181b7836 */ /* 0x040fe20000000000 */
[----:B------:R-:W-:Y:S02]  /*0e30*/  LEA R111, R25, UR24, 0x1 ;  /* 0x00000018196f7c11 */ /* 0x000fe4000f8e08ff */
        /* <DEDUP_REMOVED lines=10> */
[----:B------:R-:W-:Y:S02]  /*0ee0*/  LEA R110, R25, UR24, 0x1 ;  /* 0x00000018196e7c11 */ /* 0x000fe4000f8e08ff */
[----:B------:R-:W-:Y:S02]  /*0ef0*/  LEA R109, R27, UR24, 0x1 ;  /* 0x000000181b6d7c11 */ /* 0x000fe4000f8e08ff */
[----:B------:R-:W-:Y:S01]  /*0f00*/  LEA.HI.SX32 R7, R7, R24, 0x1b ;  /* 0x0000001807077211 */ /* 0x000fe200078fdaff */
[C---:B------:R-:W-:Y:S01]  /*0f10*/  VIADD R27, R24.reuse, 0x100 ;  /* 0x00000100181b7836 */ /* 0x040fe20000000000 */
[----:B------:R-:W-:Y:S02]  /*0f20*/  LEA R107, R29, UR24, 0x1 ;  /* 0x000000181d6b7c11 */ /* 0x000fe4000f8e08ff */
[----:B------:R-:W-:Y:S02]  /*0f30*/  IADD3 R25, PT, PT, R24, 0xe0, RZ ;  /* 0x000000e018197810 */ /* 0x000fe40007ffe0ff */
[----:B------:R-:W-:-:S02]  /*0f40*/  LEA R106, R31, UR24, 0x1 ;  /* 0x000000181f6a7c11 */ /* 0x000fc4000f8e08ff */
[C---:B------:R-:W-:Y:S02]  /*0f50*/  IADD3 R29, PT, PT, R24.reuse, 0x120, RZ ;  /* 0x00000120181d7810 */ /* 0x040fe40007ffe0ff */
[----:B------:R-:W-:Y:S01]  /*0f60*/  LEA R105, R7, UR24, 0x1 ;  /* 0x0000001807697c11 */ /* 0x000fe2000f8e08ff */
[C---:B------:R-:W-:Y:S01]  /*0f70*/  VIADD R7, R24.reuse, 0x160 ;  /* 0x0000016018077836 */ /* 0x040fe20000000000 */
[----:B------:R-:W-:Y:S02]  /*0f80*/  IADD3 R31, PT, PT, R24, 0x140, RZ ;  /* 0x00000140181f7810 */ /* 0x000fe40007ffe0ff */
[-C--:B------:R-:W-:Y:S02]  /*0f90*/  LEA.HI.SX32 R25, R25, R24.reuse, 0x1b ;  /* 0x0000001819197211 */ /* 0x080fe400078fdaff */
[-C--:B------:R-:W-:Y:S02]  /*0fa0*/  LEA.HI.SX32 R27, R27, R24.reuse, 0x1b ;  /* 0x000000181b1b7211 */ /* 0x080fe400078fdaff */
[----:B------:R-:W-:-:S02]  /*0fb0*/  LEA.HI.SX32 R29, R29, R24, 0x1b ;  /* 0x000000181d1d7211 */ /* 0x000fc400078fdaff */
[----:B------:R-:W-:Y:S02]  /*0fc0*/  P2R R26, PR, RZ, 0x1 ;  /* 0x00000001ff1a7803 */ /* 0x000fe40000000000 */
[-C--:B------:R-:W-:Y:S02]  /*0fd0*/  LEA.HI.SX32 R31, R31, R24.reuse, 0x1b ;  /* 0x000000181f1f7211 */ /* 0x080fe400078fdaff */
[----:B------:R-:W-:Y:S02]  /*0fe0*/  LEA R104, R25, UR24, 0x1 ;  /* 0x0000001819687c11 */ /* 0x000fe4000f8e08ff */
[----:B------:R-:W-:Y:S02]  /*0ff0*/  ISETP.NE.AND P0, PT, R45, RZ, PT ;  /* 0x000000ff2d00720c */ /* 0x000fe40003f05270 */
[----:B------:R-:W-:Y:S02]  /*1000*/  IADD3 R25, PT, PT, R24, 0x1e0, RZ ;  /* 0x000001e018197810 */ /* 0x000fe40007ffe0ff */
[----:B------:R-:W-:-:S02]  /*1010*/  LEA.HI.SX32 R7, R7, R24, 0x1b ;  /* 0x0000001807077211 */ /* 0x000fc400078fdaff */
[----:B------:R-:W-:Y:S02]  /*1020*/  LEA R103, R27, UR24, 0x1 ;  /* 0x000000181b677c11 */ /* 0x000fe4000f8e08ff */
[----:B------:R-:W-:Y:S02]  /*1030*/  LEA R102, R29, UR24, 0x1 ;  /* 0x000000181d667c11 */ /* 0x000fe4000f8e08ff */
[----:B------:R-:W-:Y:S02]  /*1040*/  LEA R101, R31, UR24, 0x1 ;  /* 0x000000181f657c11 */ /* 0x000fe4000f8e08ff */
[----:B------:R-:W-:Y:S02]  /*1050*/  P2R R28, PR, RZ, 0x1 ;  /* 0x00000001ff1c7803 */ /* 0x000fe40000000000 */
[----:B------:R-:W-:Y:S02]  /*1060*/  LEA.HI.SX32 R25, R25, R24, 0x1b ;  /* 0x0000001819197211 */ /* 0x000fe400078fdaff */
[----:B------:R-:W-:-:S02]  /*1070*/  LEA R100, R7, UR24, 0x1 ;  /* 0x0000001807647c11 */ /* 0x000fc4000f8e08ff */
[----:B------:R-:W-:Y:S02]  /*1080*/  ISETP.NE.AND P0, PT, R46, RZ, PT ;  /* 0x000000ff2e00720c */ /* 0x000fe40003f05270 */
        /* <DEDUP_REMOVED lines=18> */
[----:B0-----:R-:W-:-:S03]  /*11b0*/  IADD3 R9, PT, PT, R24, 0x180, RZ ;  /* 0x0000018018097810 */ /* 0x001fc60007ffe0ff */
[----:B-----5:R0:W-:Y:S01]  /*11c0*/  STS.U16 [R108+0xc0], R11 ;  /* 0x0000c00b6c007388 */ /* 0x0201e20000000400 */
[----:B------:R-:W-:-:S03]  /*11d0*/  LEA.HI.SX32 R9, R9, R24, 0x1b ;  /* 0x0000001809097211 */ /* 0x000fc600078fdaff */
[----:B------:R-:W-:Y:S01]  /*11e0*/  STS.U16 [R107+0x100], R12 ;  /* 0x0001000c6b007388 */ /* 0x000fe20000000400 */
[----:B0-----:R-:W-:-:S03]  /*11f0*/  IADD3 R11, PT, PT, R24, 0x1a0, RZ ;  /* 0x000001a0180b7810 */ /* 0x001fc60007ffe0ff */
[----:B------:R0:W-:Y:S01]  /*1200*/  STS.U16 [R106+0x140], R13 ;  /* 0x0001400d6a007388 */ /* 0x0001e20000000400 */
[----:B------:R-:W-:-:S03]  /*1210*/  LEA.HI.SX32 R11, R11, R24, 0x1b ;  /* 0x000000180b0b7211 */ /* 0x000fc600078fdaff */
[----:B------:R-:W-:Y:S01]  /*1220*/  STS.U16 [R105+0x180], R14 ;  /* 0x0001800e69007388 */ /* 0x000fe20000000400 */
[----:B0-----:R-:W-:-:S03]  /*1230*/  VIADD R13, R24, 0x1c0 ;  /* 0x000001c0180d7836 */ /* 0x001fc60000000000 */
[----:B------:R0:W-:Y:S01]  /*1240*/  STS.U16 [R104+0x1c0], R15 ;  /* 0x0001c00f68007388 */ /* 0x0001e20000000400 */
[----:B------:R-:W-:Y:S02]  /*1250*/  LEA R99, R9, UR24, 0x1 ;  /* 0x0000001809637c11 */ /* 0x000fe4000f8e08ff */
[----:B------:R-:W-:Y:S01]  /*1260*/  LEA.HI.SX32 R13, R13, R24, 0x1b ;  /* 0x000000180d0d7211 */ /* 0x000fe200078fdaff */
        /* <DEDUP_REMOVED lines=42> */
[----:B------:R-:W-:Y:S02]  /*1510*/  LEA R94, R7, UR24, 0x1 ;  /* 0x00000018075e7c11 */ /* 0x000fe4000f8e08ff */
[----:B------:R-:W-:Y:S02]  /*1520*/  LEA R95, R24, UR24, 0x1 ;  /* 0x00000018185f7c11 */ /* 0x000fe4000f8e08ff */
[----:B------:R-:W-:Y:S01]  /*1530*/  LEA R93, R9, UR24, 0x1 ;  /* 0x00000018095d7c11 */ /* 0x000fe2000f8e08ff */
[----:B------:R-:W-:Y:S01]  /*1540*/  NOP ;  /* 0x0000000000007918 */ /* 0x000fe20000000000 */
[----:B------:R-:W-:-:S03]  /*1550*/  LEA R92, R11, UR24, 0x1 ;  /* 0x000000180b5c7c11 */ /* 0x000fc6000f8e08ff */
[----:B------:R-:W-:Y:S01]  /*1560*/  LDS.U16 R24, [R93+0x4] ;  /* 0x000004005d187984 */ /* 0x000fe20000000400 */
        /* <DEDUP_REMOVED lines=12> */
[----:B------:R-:W-:Y:S01]  /*1630*/  LDS.U16 R27, [R95] ;  /* 0x000000005f1b7984 */ /* 0x000fe20000000400 */
        /* <DEDUP_REMOVED lines=94> */
[----:B------:R-:W3:Y:S04]  /*1c20*/  LDS.U16 R28, [R95] ;  /* 0x000000005f1c7984 */ /* 0x000ee80000000400 */
[----:B------:R-:W-:Y:S04]  /*1c30*/  LDS.U16 R29, [R94+0x2] ;  /* 0x000002005e1d7984 */ /* 0x000fe80000000400 */
[----:B------:R-:W-:Y:S04]  /*1c40*/  LDS.U16 R30, [R93+0x4] ;  /* 0x000004005d1e7984 */ /* 0x000fe80000000400 */
[----:B------:R-:W4:Y:S04]  /*1c50*/  LDS.U16 R31, [R92+0x6] ;  /* 0x000006005c1f7984 */ /* 0x000f280000000400 */
[----:B------:R-:W5:Y:S04]  /*1c60*/  LDS.U16 R32, [R91+0x8] ;  /* 0x000008005b207984 */ /* 0x000f680000000400 */
[----:B------:R-:W5:Y:S04]  /*1c70*/  LDS.U16 R33, [R90+0xa] ;  /* 0x00000a005a217984 */ /* 0x000f680000000400 */
        /* <DEDUP_REMOVED lines=9> */
[----:B------:R-:W0:Y:S01]  /*1d10*/  LDS.U16 R4, [R79+0x1e] ;  /* 0x00001e004f047984 */ /* 0x000e220000000400 */
        /* <DEDUP_REMOVED lines=27> */
[----:B0-----:R-:W-:Y:S01]  /*1ed0*/  PRMT R66, RZ, 0x7610, R66 ;  /* 0x00007610ff427816 */ /* 0x001fe20000000042 */
[----:B------:R-:W5:Y:S04]  /*1ee0*/  @!P1 LDG.E.U16 R47, desc[UR26][R2.64+0x280] ;  /* 0x0002801a022f9981 */ /* 0x000f68000c1e1500 */
[----:B------:R-:W5:Y:S01]  /*1ef0*/  @!P0 LDG.E.U16 R45, desc[UR26][R2.64+0x200] ;  /* 0x0002001a022d8981 */ /* 0x000f62000c1e1500 */
[----:B------:R-:W-:-:S02]  /*1f00*/  ISETP.NE.AND P0, PT, R78, RZ, PT ;  /* 0x000000ff4e00720c */ /* 0x000fc40003f05270 */
[----:B-1----:R-:W-:Y:S01]  /*1f10*/  PRMT R67, RZ, 0x7610, R67 ;  /* 0x00007610ff437816 */ /* 0x002fe20000000043 */
[----:B------:R-:W5:Y:S01]  /*1f20*/  @!P2 LDG.E.U16 R48, desc[UR26][R2.64+0x2c0] ;  /* 0x0002c01a0230a981 */ /* 0x000f62000c1e1500 */
[----:B--2---:R-:W-:-:S03]  /*1f30*/  PRMT R68, RZ, 0x7610, R68 ;  /* 0x00007610ff447816 */ /* 0x004fc60000000044 */
[----:B------:R-:W2:Y:S04]  /*1f40*/  @!P3 LDG.E.U16 R65, desc[UR26][R2.64+0x300] ;  /* 0x0003001a0241b981 */ /* 0x000ea8000c1e1500 */
[----:B------:R-:W2:Y:S04]  /*1f50*/  @!P4 LDG.E.U16 R66, desc[UR26][R2.64+0x340] ;  /* 0x0003401a0242c981 */ /* 0x000ea8000c1e1500 */
[----:B------:R-:W2:Y:S04]  /*1f60*/  @!P0 LDG.E.U16 R46, desc[UR26][R2.64+0x240] ;  /* 0x0002401a022e8981 */ /* 0x000ea8000c1e1500 */
[----:B------:R-:W2:Y:S04]  /*1f70*/  @!P5 LDG.E.U16 R67, desc[UR26][R2.64+0x380] ;  /* 0x0003801a0243d981 */ /* 0x000ea8000c1e1500 */
[----:B------:R0:W2:Y:S04]  /*1f80*/  @!P6 LDG.E.U16 R68, desc[UR26][R2.64+0x3c0] ;  /* 0x0003c01a0244e981 */ /* 0x0000a8000c1e1500 */
        /* <DEDUP_REMOVED lines=24> */
[----:B0-----:R-:W-:-:S03]  /*2110*/  PRMT R2, RZ, 0x7610, R2 ;  /* 0x00007610ff027816 */ /* 0x001fc60000000002 */
        /* <DEDUP_REMOVED lines=8> */
[----:B------:R-:W-:Y:S01]  /*21a0*/  STL.S16 [R1+0x100], R2 ;  /* 0x0001000201007387 */ /* 0x000fe20000100600 */
[----:B---3--:R-:W-:-:S03]  /*21b0*/  IMAD.U32 R28, R28, 0x10000, RZ ;  /* 0x000100001c1c7824 */ /* 0x008fc600078e00ff */
        /* <DEDUP_REMOVED lines=8> */
[----:B------:R0:W-:Y:S04]  /*2240*/  STS.U16 [R103+0x200], R45 ;  /* 0x0002002d67007388 */ /* 0x0001e80000000400 */
[----:B--2---:R-:W-:Y:S04]  /*2250*/  STS.U16 [R102+0x240], R46 ;  /* 0x0002402e66007388 */ /* 0x004fe80000000400 */
[----:B------:R-:W-:Y:S04]  /*2260*/  STS.U16 [R101+0x280], R47 ;  /* 0x0002802f65007388 */ /* 0x000fe80000000400 */
        /* <DEDUP_REMOVED lines=12> */
[----:B------:R2:W1:Y:S04]  /*2330*/  LDS.U16 R70, [R89+0xc] ;  /* 0x00000c0059467984 */ /* 0x0004680000000400 */
[----:B------:R2:W1:Y:S04]  /*2340*/  LDS.U16 R3, [R88+0xe] ;  /* 0x00000e0058037984 */ /* 0x0004680000000400 */
[----:B------:R2:W1:Y:S04]  /*2350*/  LDS.U16 R69, [R87+0x10] ;  /* 0x0000100057457984 */ /* 0x0004680000000400 */
[----:B------:R2:W1:Y:S04]  /*2360*/  LDS.U16 R68, [R86+0x12] ;  /* 0x0000120056447984 */ /* 0x0004680000000400 */
[----:B------:R2:W1:Y:S04]  /*2370*/  LDS.U16 R67, [R85+0x14] ;  /* 0x0000140055437984 */ /* 0x0004680000000400 */
[----:B------:R2:W2:Y:S04]  /*2380*/  LDS.U16 R66, [R84+0x16] ;  /* 0x0000160054427984 */ /* 0x0004a80000000400 */
[----:B------:R0:W2:Y:S04]  /*2390*/  LDS.U16 R65, [R82+0x18] ;  /* 0x0000180052417984 */ /* 0x0000a80000000400 */
[----:B------:R0:W2:Y:S04]  /*23a0*/  LDS.U16 R43, [R81+0x1a] ;  /* 0x00001a00512b7984 */ /* 0x0000a80000000400 */
[----:B------:R1:W2:Y:S04]  /*23b0*/  LDS.U16 R42, [R80+0x1c] ;  /* 0x00001c00502a7984 */ /* 0x0002a80000000400 */
[----:B------:R1:W2:Y:S01]  /*23c0*/  LDS.U16 R2, [R79+0x1e] ;  /* 0x00001e004f027984 */ /* 0x0002a20000000400 */
[----:B0-----:R-:W-:-:S05]  /*23d0*/  FADD.FTZ R45, R28, UR6 ;  /* 0x000000061c2d7e21 */ /* 0x001fca0008010000 */
[----:B------:R-:W-:Y:S01]  /*23e0*/  FSETP.GTU.FTZ.AND P0, PT, R45, 20, PT ;  /* 0x41a000002d00780b */ /* 0x000fe20003f1c000 */
[----:B------:R-:W-:Y:S01]  /*23f0*/  IMAD.U32 R31, R31, 0x10000, RZ ;  /* 0x000100001f1f7824 */ /* 0x000fe200078e00ff */
[----:B------:R-:W-:Y:S02]  /*2400*/  SHF.L.U32 R29, R29, 0x10, RZ ;  /* 0x000000101d1d7819 */ /* 0x000fe400000006ff */
[----:B------:R-:W-:Y:S02]  /*2410*/  SHF.L.U32 R30, R30, 0x10, RZ ;  /* 0x000000101e1e7819 */ /* 0x000fe400000006ff */
[----:B------:R-:W-:Y:S02]  /*2420*/  SHF.L.U32 R32, R32, 0x10, RZ ;  /* 0x0000001020207819 */ /* 0x000fe400000006ff */
[----:B------:R-:W-:Y:S01]  /*2430*/  SHF.L.U32 R33, R33, 0x10, RZ ;  /* 0x0000001021217819 */ /* 0x000fe200000006ff */
[----:B------:R-:W-:Y:S01]  /*2440*/  FADD.FTZ R44, R29, UR6 ;  /* 0x000000061d2c7e21 */ /* 0x000fe20008010000 */
[----:B------:R-:W-:Y:S01]  /*2450*/  FADD.FTZ R39, R30, UR6 ;  /* 0x000000061e277e21 */ /* 0x000fe20008010000 */
[----:B------:R-:W-:Y:S01]  /*2460*/  FADD.FTZ R38, R31, UR6 ;  /* 0x000000061f267e21 */ /* 0x000fe20008010000 */
[----:B------:R-:W-:Y:S01]  /*2470*/  FADD.FTZ R37, R32, UR6 ;  /* 0x0000000620257e21 */ /* 0x000fe20008010000 */
[----:B------:R-:W-:Y:S01]  /*2480*/  FADD.FTZ R36, R33, UR6 ;  /* 0x0000000621247e21 */ /* 0x000fe20008010000 */
[----:B------:R-:W-:Y:S01]  /*2490*/  IMAD.U32 R31, R34, 0x10000, RZ ;  /* 0x00010000221f7824 */ /* 0x000fe200078e00ff */
[----:B------:R-:W-:Y:S01]  /*24a0*/  BSSY.RECONVERGENT B0, `(.L_x_956) ;  /* 0x000002d000007945 */ /* 0x000fe20003800200 */
[----:B-1----:R-:W-:Y:S01]  /*24b0*/  HFMA2 R48, -RZ, RZ, 0, 0 ;  /* 0x00000000ff307431 */ /* 0x002fe200000001ff */
[----:B------:R-:W-:-:S02]  /*24c0*/  CS2R R164, SRZ ;  /* 0x0000000000a47805 */ /* 0x000fc4000001ff00 */
[----:B------:R-:W-:Y:S02]  /*24d0*/  CS2R R160, SRZ ;  /* 0x0000000000a07805 */ /* 0x000fe4000001ff00 */
[----:B------:R-:W-:Y:S02]  /*24e0*/  CS2R R158, SRZ ;  /* 0x00000000009e7805 */ /* 0x000fe4000001ff00 */
[----:B------:R-:W-:Y:S02]  /*24f0*/  CS2R R46, SRZ ;  /* 0x00000000002e7805 */ /* 0x000fe4000001ff00 */
[----:B------:R-:W-:Y:S02]  /*2500*/  FSETP.GTU.FTZ.AND P1, PT, R44, 20, PT ;  /* 0x41a000002c00780b */ /* 0x000fe40003f3c000 */
[----:B------:R-:W-:Y:S02]  /*2510*/  CS2R R34, SRZ ;  /* 0x0000000000227805 */ /* 0x000fe4000001ff00 */
[----:B------:R-:W-:-:S02]  /*2520*/  FSETP.GTU.FTZ.AND P2, PT, R39, 20, PT ;  /* 0x41a000002700780b */ /* 0x000fc40003f5c000 */
[----:B------:R-:W-:Y:S02]  /*2530*/  CS2R R32, SRZ ;  /* 0x0000000000207805 */ /* 0x000fe4000001ff00 */
[----:B------:R-:W-:Y:S01]  /*2540*/  FSETP.GTU.FTZ.AND P3, PT, R38, 20, PT ;  /* 0x41a000002600780b */ /* 0x000fe20003f7c000 */
[----:B------:R-:W-:Y:S01]  /*2550*/  FADD.FTZ R31, R31, UR6 ;  /* 0x000000061f1f7e21 */ /* 0x000fe20008010000 */
[----:B------:R-:W-:Y:S02]  /*2560*/  FSETP.GTU.FTZ.AND P4, PT, R37, 20, PT ;  /* 0x41a000002500780b */ /* 0x000fe40003f9c000 */
[----:B------:R-:W-:Y:S01]  /*2570*/  FSETP.GTU.FTZ.AND P5, PT, R36, 20, PT ;  /* 0x41a000002400780b */ /* 0x000fe20003fbc000 */
[----:B--234-:R-:W-:-:S12]  /*2580*/  @P0 BRA `(.L_x_957) ;  /* 0x0000000000780947 */ /* 0x01cfd80003800000 */
        /* <DEDUP_REMOVED lines=30> */
.L_x_957:
[----:B------:R-:W-:Y:S05]  /*2770*/  BSYNC.RECONVERGENT B0 ;  /* 0x0000000000007941 */ /* 0x000fea0003800200 */
.L_x_956:
[----:B------:R-:W-:Y:S01]  /*2780*/  IMAD.U32 R26, R26, 0x10000, RZ ;  /* 0x000100001a1a7824 */ /* 0x000fe200078e00ff */
        /* <DEDUP_REMOVED lines=37> */
.L_x_959:
[----:B------:R-:W-:Y:S05]  /*29e0*/  BSYNC.RECONVERGENT B0 ;  /* 0x0000000000007941 */ /* 0x000fea0003800200 */
.L_x_958:
        /* <DEDUP_REMOVED lines=39> */
.L_x_961:
[----:B------:R-:W-:Y:S05]  /*2c60*/  BSYNC.RECONVERGENT B0 ;  /* 0x0000000000007941 */ /* 0x000fea0003800200 */
.L_x_960:
        /* <DEDUP_REMOVED lines=39> */
.L_x_963:
[----:B------:R-:W-:Y:S05]  /*2ee0*/  BSYNC.RECONVERGENT B0 ;  /* 0x0000000000007941 */ /* 0x000fea0003800200 */
.L_x_962:
        /* <DEDUP_REMOVED lines=39> */
.L_x_965:
[----:B------:R-:W-:Y:S05]  /*3160*/  BSYNC.RECONVERGENT B0 ;  /* 0x0000000000007941 */ /* 0x000fea0003800200 */
.L_x_964:
[----:B------:R-:W-:Y:S01]  /*3170*/  IMAD.U32 R86, R76, 0x10000, RZ ;  /* 0x000100004c567824 */ /* 0x000fe200078e00ff */
[----:B------:R-:W-:Y:S01]  /*3180*/  BSSY.RECONVERGENT B0, `(.L_x_966) ;  /* 0x0000027000007945 */ /* 0x000fe20003800200 */
[----:B------:R-:W-:Y:S01]  /*3190*/  FSETP.GTU.FTZ.AND P4, PT, R12, 20, PT ;  /* 0x41a000000c00780b */ /* 0x000fe20003f9c000 */
[----:B------:R-:W-:Y:S01]  /*31a0*/  IMAD.U32 R10, R10, 0x10000, RZ ;  /* 0x000100000a0a7824 */ /* 0x000fe200078e00ff */
[----:B------:R-:W-:Y:S01]  /*31b0*/  SHF.L.U32 R11, R11, 0x10, RZ ;  /* 0x000000100b0b7819 */ /* 0x000fe200000006ff */
[----:B------:R0:W-:Y:S01]  /*31c0*/  STL [R1+0x3c], R86 ;  /* 0x00003c5601007387 */ /* 0x0001e20000100800 */
[----:B------:R-:W-:Y:S01]  /*31d0*/  SHF.L.U32 R9, R9, 0x10, RZ ;  /* 0x0000001009097819 */ /* 0x000fe200000006ff */
[----:B------:R-:W-:Y:S01]  /*31e0*/  FADD.FTZ R8, R79, UR6 ;  /* 0x000000064f087e21 */ /* 0x000fe20008010000 */
[----:B------:R-:W-:Y:S01]  /*31f0*/  SHF.L.U32 R78, R7, 0x10, RZ ;  /* 0x00000010074e7819 */ /* 0x000fe200000006ff */
[----:B------:R-:W-:Y:S06]  /*3200*/  @P5 BRA `(.L_x_967) ;  /* 0x0000000000785947 */ /* 0x000fec0003800000 */
[----:B------:R-:W-:Y:S01]  /*3210*/  FMUL.FTZ R36, R36, 1.4426950216293334961 ;  /* 0x3fb8aa3b24247820 */ /* 0x000fe20000410000 */
[----:B------:R-:W-:Y:S01]  /*3220*/  HFMA2 R82, -RZ, RZ, 1.625, 0 ;  /* 0x3e800000ff527431 */ /* 0x000fe200000001ff */
[----:B------:R-:W-:Y:S02]  /*3230*/  MOV R79, 0x3d39bf78 ;  /* 0x3d39bf78004f7802 */ /* 0x000fe40000000f00 */
[----:B------:R-:W1:Y:S02]  /*3240*/  MUFU.EX2 R80, R36 ;  /* 0x0000002400507308 */ /* 0x000e640000000800 */
[C---:B-1----:R-:W-:Y:S01]  /*3250*/  FADD.FTZ.RZ R7, R80.reuse, 1 ;  /* 0x3f80000050077421 */ /* 0x042fe2000001c000 */
        /* <DEDUP_REMOVED lines=25> */
.L_x_967:
[----:B------:R-:W-:Y:S05]  /*33f0*/  BSYNC.RECONVERGENT B0 ;  /* 0x0000000000007941 */ /* 0x000fea0003800200 */
.L_x_966:
[----:B------:R-:W2:Y:S01]  /*3400*/  LDL.LU R7, [R1+0x108] ;  /* 0x0001080001077983 */ /* 0x000ea20000300800 */
[----:B------:R-:W-:Y:S01]  /*3410*/  IMAD.U32 R85, R75, 0x10000, RZ ;  /* 0x000100004b557824 */ /* 0x000fe200078e00ff */
[----:B------:R-:W-:Y:S01]  /*3420*/  SHF.L.U32 R84, R74, 0x10, RZ ;  /* 0x000000104a547819 */ /* 0x000fe200000006ff */
[----:B------:R-:W-:Y:S01]  /*3430*/  BSSY.RECONVERGENT B0, `(.L_x_968) ;  /* 0x0000027000007945 */ /* 0x000fe20003800200 */
[----:B------:R-:W-:Y:S02]  /*3440*/  FSETP.GTU.FTZ.AND P5, PT, R8, 20, PT ;  /* 0x41a000000800780b */ /* 0x000fe40003fbc000 */
[----:B------:R1:W-:Y:S01]  /*3450*/  STL [R1+0x38], R85 ;  /* 0x0000385501007387 */ /* 0x0003e20000100800 */
[----:B------:R-:W-:-:S03]  /*3460*/  SHF.L.U32 R76, R6, 0x10, RZ ;  /* 0x00000010064c7819 */ /* 0x000fc600000006ff */
[----:B------:R1:W-:Y:S01]  /*3470*/  STL [R1+0x34], R84 ;  /* 0x0000345401007387 */ /* 0x0003e20000100800 */
[----:B--2---:R-:W-:Y:S01]  /*3480*/  FFMA.FTZ R80, R86, R27, R7 ;  /* 0x0000001b56507223 */ /* 0x004fe20000010007 */
[----:B------:R-:W-:-:S03]  /*3490*/  FADD.FTZ R7, R78, UR6 ;  /* 0x000000064e077e21 */ /* 0x000fc60008010000 */
[----:B------:R-:W-:Y:S01]  /*34a0*/  FFMA.FTZ R77, R85, R25, R80 ;  /* 0x00000019554d7223 */ /* 0x000fe20000010050 */
[----:B-1----:R-:W-:Y:S06]  /*34b0*/  @P0 BRA `(.L_x_969) ;  /* 0x0000000000780947 */ /* 0x002fec0003800000 */
        /* <DEDUP_REMOVED lines=30> */
.L_x_969:
[----:B------:R-:W-:Y:S05]  /*36a0*/  BSYNC.RECONVERGENT B0 ;  /* 0x0000000000007941 */ /* 0x000fea0003800200 */
.L_x_968:
[----:B------:R-:W-:Y:S01]  /*36b0*/  SHF.L.U32 R82, R73, 0x10, RZ ;  /* 0x0000001049527819 */ /* 0x000fe200000006ff */
[----:B------:R-:W-:Y:S01]  /*36c0*/  FFMA.FTZ R78, R84, R24, R77 ;  /* 0x00000018544e7223 */ /* 0x000fe2000001004d */
[----:B------:R-:W-:Y:S01]  /*36d0*/  SHF.L.U32 R81, R72, 0x10, RZ ;  /* 0x0000001048517819 */ /* 0x000fe200000006ff */
[----:B------:R-:W-:Y:S01]  /*36e0*/  BSSY.RECONVERGENT B0, `(.L_x_970) ;  /* 0x0000026000007945 */ /* 0x000fe20003800200 */
[----:B------:R-:W-:Y:S01]  /*36f0*/  FSETP.GTU.FTZ.AND P0, PT, R7, 20, PT ;  /* 0x41a000000700780b */ /* 0x000fe20003f1c000 */
[----:B------:R1:W-:Y:S01]  /*3700*/  STL [R1+0x30], R82 ;  /* 0x0000305201007387 */ /* 0x0003e20000100800 */
[----:B------:R-:W-:Y:S02]  /*3710*/  IMAD.U32 R74, R5, 0x10000, RZ ;  /* 0x00010000054a7824 */ /* 0x000fe400078e00ff */
[----:B------:R-:W-:Y:S01]  /*3720*/  FADD.FTZ R6, R76, UR6 ;  /* 0x000000064c067e21 */ /* 0x000fe20008010000 */
[----:B------:R-:W-:Y:S01]  /*3730*/  FFMA.FTZ R75, R82, R23, R78 ;  /* 0x00000017524b7223 */ /* 0x000fe2000001004e */
[----:B------:R1:W-:Y:S01]  /*3740*/  STL [R1+0x2c], R81 ;  /* 0x00002c5101007387 */ /* 0x0003e20000100800 */
[----:B------:R-:W-:Y:S06]  /*3750*/  @P1 BRA `(.L_x_971) ;  /* 0x0000000000781947 */ /* 0x000fec0003800000 */
[----:B------:R-:W-:Y:S01]  /*3760*/  FMUL.FTZ R26, R26, 1.4426950216293334961 ;  /* 0x3fb8aa3b1a1a7820 */ /* 0x000fe20000410000 */
[----:B------:R-:W-:Y:S02]  /*3770*/  IMAD.MOV.U32 R78, RZ, RZ, 0x3e800000 ;  /* 0x3e800000ff4e7424 */ /* 0x000fe400078e00ff */
[----:B------:R-:W-:Y:S01]  /*3780*/  HFMA2 R77, -RZ, RZ, 1.3056640625, -1.8671875 ;  /* 0x3d39bf78ff4d7431 */ /* 0x000fe200000001ff */
[----:B------:R-:W2:Y:S02]  /*3790*/  MUFU.EX2 R76, R26 ;  /* 0x0000001a004c7308 */ /* 0x000ea40000000800 */
[C---:B--2---:R-:W-:Y:S01]  /*37a0*/  FADD.FTZ.RZ R5, R76.reuse, 1 ;  /* 0x3f8000004c057421 */ /* 0x044fe2000001c000 */
        /* <DEDUP_REMOVED lines=25> */
.L_x_971:
[----:B------:R-:W-:Y:S05]  /*3940*/  BSYNC.RECONVERGENT B0 ;  /* 0x0000000000007941 */ /* 0x000fea0003800200 */
.L_x_970:
[----:B------:R-:W-:Y:S01]  /*3950*/  SHF.L.U32 R80, R71, 0x10, RZ ;  /* 0x0000001047507819 */ /* 0x000fe200000006ff */
[----:B------:R-:W-:Y:S02]  /*3960*/  IMAD.U32 R79, R70, 0x10000, RZ ;  /* 0x00010000464f7824 */ /* 0x000fe400078e00ff */
[----:B------:R-:W-:Y:S01]  /*3970*/  FFMA.FTZ R75, R81, R22, R75 ;  /* 0x00000016514b7223 */ /* 0x000fe2000001004b */
[----:B------:R-:W-:Y:S01]  /*3980*/  BSSY.RECONVERGENT B0, `(.L_x_972) ;  /* 0x0000026000007945 */ /* 0x000fe20003800200 */
[----:B------:R-:W-:Y:S01]  /*3990*/  FADD.FTZ R5, R74, UR6 ;  /* 0x000000064a057e21 */ /* 0x000fe20008010000 */
[----:B------:R2:W-:Y:S01]  /*39a0*/  STL [R1+0x28], R80 ;  /* 0x0000285001007387 */ /* 0x0005e20000100800 */
[----:B------:R-:W-:Y:S01]  /*39b0*/  FSETP.GTU.FTZ.AND P1, PT, R6, 20, PT ;  /* 0x41a000000600780b */ /* 0x000fe20003f3c000 */
[----:B------:R-:W-:Y:S01]  /*39c0*/  FFMA.FTZ R74, R80, R20, R75 ;  /* 0x00000014504a7223 */ /* 0x000fe2000001004b */
[----:B------:R-:W-:Y:S01]  /*39d0*/  SHF.L.U32 R72, R4, 0x10, RZ ;  /* 0x0000001004487819 */ /* 0x000fe200000006ff */
[----:B------:R2:W-:Y:S01]  /*39e0*/  STL [R1+0x24], R79 ;  /* 0x0000244f01007387 */ /* 0x0005e20000100800 */
[----:B------:R-:W-:Y:S09]  /*39f0*/  @P2 BRA `(.L_x_973) ;  /* 0x0000000000782947 */ /* 0x000ff20003800000 */
[----:B------:R-:W-:Y:S01]  /*3a00*/  FMUL.FTZ R21, R21, 1.4426950216293334961 ;  /* 0x3fb8aa3b15157820 */ /* 0x000fe20000410000 */
[----:B------:R-:W-:Y:S01]  /*3a10*/  MOV R76, 0x3e800000 ;  /* 0x3e800000004c7802 */ /* 0x000fe20000000f00 */
[----:B------:R-:W-:Y:S02]  /*3a20*/  HFMA2 R75, -RZ, RZ, 1.3056640625, -1.8671875 ;  /* 0x3d39bf78ff4b7431 */ /* 0x000fe400000001ff */
[----:B------:R-:W3:Y:S02]  /*3a30*/  MUFU.EX2 R73, R21 ;  /* 0x0000001500497308 */ /* 0x000ee40000000800 */
[C---:B---3--:R-:W-:Y:S01]  /*3a40*/  FADD.FTZ.RZ R4, R73.reuse, 1 ;  /* 0x3f80000049047421 */ /* 0x048fe2000001c000 */
        /* <DEDUP_REMOVED lines=25> */
.L_x_973:
[----:B------:R-:W-:Y:S05]  /*3be0*/  BSYNC.RECONVERGENT B0 ;  /* 0x0000000000007941 */ /* 0x000fea0003800200 */
.L_x_972:
[----:B------:R-:W-:Y:S01]  /*3bf0*/  IMAD.U32 R78, R3, 0x10000, RZ ;  /* 0x00010000034e7824 */ /* 0x000fe200078e00ff */
[----:B------:R-:W-:Y:S01]  /*3c00*/  SHF.L.U32 R77, R69, 0x10, RZ ;  /* 0x00000010454d7819 */ /* 0x000fe200000006ff */
        /* <DEDUP_REMOVED lines=10> */
[----:B------:R-:W-:Y:S02]  /*3cb0*/  HFMA2 R71, -RZ, RZ, 1.625, 0 ;  /* 0x3e800000ff477431 */ /* 0x000fe400000001ff */
[----:B------:R-:W-:Y:S01]  /*3cc0*/  IMAD.MOV.U32 R76, RZ, RZ, 0x3d39bf78 ;  /* 0x3d39bf78ff4c7424 */ /* 0x000fe200078e00ff */
[----:B------:R-:W4:Y:S02]  /*3cd0*/  MUFU.EX2 R74, R16 ;  /* 0x00000010004a7308 */ /* 0x000f240000000800 */
[C---:B----4-:R-:W-:Y:S01]  /*3ce0*/  FADD.FTZ.RZ R41, R74.reuse, 1 ;  /* 0x3f8000004a297421 */ /* 0x050fe2000001c000 */
        /* <DEDUP_REMOVED lines=25> */
.L_x_975:
[----:B------:R-:W-:Y:S05]  /*3e80*/  BSYNC.RECONVERGENT B0 ;  /* 0x0000000000007941 */ /* 0x000fea0003800200 */
.L_x_974:
[----:B------:R-:W-:Y:S01]  /*3e90*/  SHF.L.U32 R75, R68, 0x10, RZ ;  /* 0x00000010444b7819 */ /* 0x000fe200000006ff */
[----:B------:R-:W-:Y:S01]  /*3ea0*/  IMAD.U32 R67, R67, 0x10000, RZ ;  /* 0x0001000043437824 */ /* 0x000fe200078e00ff */
[----:B------:R-:W-:Y:S01]  /*3eb0*/  SHF.L.U32 R74, R66, 0x10, RZ ;  /* 0x00000010424a7819 */ /* 0x000fe200000006ff */
[----:B------:R-:W-:Y:S01]  /*3ec0*/  IMAD.U32 R71, R43, 0x10000, RZ ;  /* 0x000100002b477824 */ /* 0x000fe200078e00ff */
[----:B------:R-:W-:Y:S01]  /*3ed0*/  SHF.L.U32 R73, R65, 0x10, RZ ;  /* 0x0000001041497819 */ /* 0x000fe200000006ff */
[----:B------:R4:W-:Y:S01]  /*3ee0*/  STL [R1+0x18], R75 ;  /* 0x0000184b01007387 */ /* 0x0009e20000100800 */
[----:B------:R-:W-:Y:S01]  /*3ef0*/  SHF.L.U32 R70, R42, 0x10, RZ ;  /* 0x000000102a467819 */ /* 0x000fe200000006ff */
[----:B------:R-:W-:Y:S01]  /*3f00*/  FMUL.FTZ R42, R86, UR7 ;  /* 0x00000007562a7c20 */ /* 0x000fe20008410000 */
[----:B------:R-:W-:Y:S01]  /*3f10*/  SHF.L.U32 R69, R2, 0x10, RZ ;  /* 0x0000001002457819 */ /* 0x000fe200000006ff */
[----:B------:R4:W-:Y:S01]  /*3f20*/  STL [R1+0x14], R67 ;  /* 0x0000144301007387 */ /* 0x0009e20000100800 */
[----:B------:R-:W-:Y:S01]  /*3f30*/  FFMA.FTZ R72, R77, R17, R72 ;  /* 0x000000114d487223 */ /* 0x000fe20000010048 */
[----:B------:R-:W-:Y:S01]  /*3f40*/  BSSY.RECONVERGENT B0, `(.L_x_976) ;  /* 0x0000029000007945 */ /* 0x000fe20003800200 */
[----:B------:R-:W-:Y:S01]  /*3f50*/  FSETP.GTU.FTZ.AND P3, PT, R3, 20, PT ;  /* 0x41a000000300780b */ /* 0x000fe20003f7c000 */
[----:B------:R4:W-:Y:S01]  /*3f60*/  STL [R1+0x10], R74 ;  /* 0x0000104a01007387 */ /* 0x0009e20000100800 */
[----:B------:R-:W-:-:S03]  /*3f70*/  FFMA.FTZ R41, R75, R15, R72 ;  /* 0x0000000f4b297223 */ /* 0x000fc60000010048 */
[----:B------:R4:W-:Y:S01]  /*3f80*/  STL [R1+0xc], R73 ;  /* 0x00000c4901007387 */ /* 0x0009e20000100800 */
[----:B------:R-:W-:-:S03]  /*3f90*/  FFMA.FTZ R2, R67, R14, R41 ;  /* 0x0000000e43027223 */ /* 0x000fc60000010029 */
[----:B------:R4:W-:Y:S04]  /*3fa0*/  STL [R1+0x8], R71 ;  /* 0x0000084701007387 */ /* 0x0009e80000100800 */
[----:B------:R4:W-:Y:S04]  /*3fb0*/  STL [R1+0x4], R70 ;  /* 0x0000044601007387 */ /* 0x0009e80000100800 */
[----:B------:R4:W-:Y:S04]  /*3fc0*/  STL [R1+0x7c], R42 ;  /* 0x00007c2a01007387 */ /* 0x0009e80000100800 */
[----:B------:R4:W-:Y:S01]  /*3fd0*/  STL [R1], R69 ;  /* 0x0000004501007387 */ /* 0x0009e20000100800 */
[----:B------:R-:W-:Y:S05]  /*3fe0*/  @P4 BRA `(.L_x_977) ;  /* 0x0000000000784947 */ /* 0x000fea0003800000 */
[----:B------:R-:W-:Y:S01]  /*3ff0*/  FMUL.FTZ R12, R12, 1.4426950216293334961 ;  /* 0x3fb8aa3b0c0c7820 */ /* 0x000fe20000410000 */
[----:B------:R-:W-:Y:S02]  /*4000*/  HFMA2 R68, -RZ, RZ, 1.625, 0 ;  /* 0x3e800000ff447431 */ /* 0x000fe400000001ff */
[----:B------:R-:W-:Y:S01]  /*4010*/  IMAD.MOV.U32 R65, RZ, RZ, 0x3d39bf78 ;  /* 0x3d39bf78ff417424 */ /* 0x000fe200078e00ff */
[----:B------:R-:W5:Y:S02]  /*4020*/  MUFU.EX2 R66, R12 ;  /* 0x0000000c00427308 */ /* 0x000f640000000800 */
[C---:B-----5:R-:W-:Y:S01]  /*4030*/  FADD.FTZ.RZ R41, R66.reuse, 1 ;  /* 0x3f80000042297421 */ /* 0x060fe2000001c000 */
[----:B------:R-:W-:-:S03]  /*4040*/  ISETP.GE.U32.AND P4, PT, R66, 0x7f800000, PT ;  /* 0x7f8000004200780c */ /* 0x000fc60003f86070 */
[----:B------:R-:W-:Y:S01]  /*4050*/  VIADD R41, R41, 0xc0c00000 ;  /* 0xc0c0000029297836 */ /* 0x000fe20000000000 */
[----:B------:R-:W-:-:S04]  /*4060*/  ISETP.GT.AND P6, PT, R66, -0x40800000, P4 ;  /* 0xbf8000004200780c */ /* 0x000fc800027c4270 */
[----:B------:R-:W-:-:S04]  /*4070*/  LOP3.LUT R41, R41, 0xff800000, RZ, 0xc0, !PT ;  /* 0xff80000029297812 */ /* 0x000fc800078ec0ff */
[----:B------:R-:W-:Y:S02]  /*4080*/  IADD3 R43, PT, PT, -R41, 0x40800000, RZ ;  /* 0x40800000292b7810 */ /* 0x000fe40007ffe1ff */
[-C--:B----4-:R-:W-:Y:S02]  /*4090*/  IADD3 R42, PT, PT, R66, -R41.reuse, RZ ;  /* 0x80000029422a7210 */ /* 0x090fe40007ffe0ff */
        /* <DEDUP_REMOVED lines=19> */
.L_x_977:
[----:B------:R-:W-:Y:S05]  /*41d0*/  BSYNC.RECONVERGENT B0 ;  /* 0x0000000000007941 */ /* 0x000fea0003800200 */
.L_x_976:
[----:B------:R-:W-:Y:S04]  /*41e0*/  BSSY.RECONVERGENT B0, `(.L_x_978) ;  /* 0x0000020000007945 */ /* 0x000fe80003800200 */
[----:B------:R-:W-:Y:S05]  /*41f0*/  @P5 BRA `(.L_x_979) ;  /* 0x0000000000785947 */ /* 0x000fea0003800000 */
[----:B------:R-:W-:Y:S01]  /*4200*/  FMUL.FTZ R8, R8, 1.4426950216293334961 ;  /* 0x3fb8aa3b08087820 */ /* 0x000fe20000410000 */
[----:B------:R-:W-:Y:S02]  /*4210*/  IMAD.MOV.U32 R68, RZ, RZ, 0x3e800000 ;  /* 0x3e800000ff447424 */ /* 0x000fe400078e00ff */
[----:B------:R-:W-:Y:S01]  /*4220*/  HFMA2 R65, -RZ, RZ, 1.3056640625, -1.8671875 ;  /* 0x3d39bf78ff417431 */ /* 0x000fe200000001ff */
[----:B------:R-:W5:Y:S02]  /*4230*/  MUFU.EX2 R66, R8 ;  /* 0x0000000800427308 */ /* 0x000f640000000800 */
[C---:B-----5:R-:W-:Y:S01]  /*4240*/  FADD.FTZ.RZ R41, R66.reuse, 1 ;  /* 0x3f80000042297421 */ /* 0x060fe2000001c000 */
[----:B------:R-:W-:-:S04]  /*4250*/  ISETP.GE.U32.AND P4, PT, R66, 0x7f800000, PT ;  /* 0x7f8000004200780c */ /* 0x000fc80003f86070 */
[----:B------:R-:W-:Y:S02]  /*4260*/  IADD3 R41, PT, PT, R41, -0x3f400000, RZ ;  /* 0xc0c0000029297810 */ /* 0x000fe40007ffe0ff */
[----:B------:R-:W-:Y:S02]  /*4270*/  ISETP.GT.AND P6, PT, R66, -0x40800000, P4 ;  /* 0xbf8000004200780c */ /* 0x000fe400027c4270 */
[----:B------:R-:W-:-:S04]  /*4280*/  LOP3.LUT R41, R41, 0xff800000, RZ, 0xc0, !PT ;  /* 0xff80000029297812 */ /* 0x000fc800078ec0ff */
[----:B------:R-:W-:Y:S02]  /*4290*/  IADD3 R43, PT, PT, -R41, 0x40800000, RZ ;  /* 0x40800000292b7810 */ /* 0x000fe40007ffe1ff */
[CC--:B----4-:R-:W-:Y:S02]  /*42a0*/  IADD3 R42, PT, PT, R66.reuse, -R41.reuse, RZ ;  /* 0x80000029422a7210 */ /* 0x0d0fe40007ffe0ff */
        /* <DEDUP_REMOVED lines=19> */
.L_x_979:
[----:B------:R-:W-:Y:S05]  /*43e0*/  BSYNC.RECONVERGENT B0 ;  /* 0x0000000000007941 */ /* 0x000fea0003800200 */
.L_x_978:
[----:B------:R-:W-:Y:S04]  /*43f0*/  BSSY.RECONVERGENT B0, `(.L_x_980) ;  /* 0x0000020000007945 */ /* 0x000fe80003800200 */
[----:B------:R-:W-:Y:S05]  /*4400*/  @P0 BRA `(.L_x_981) ;  /* 0x0000000000780947 */ /* 0x000fea0003800000 */
[----:B------:R-:W-:Y:S01]  /*4410*/  FMUL.FTZ R7, R7, 1.4426950216293334961 ;  /* 0x3fb8aa3b07077820 */ /* 0x000fe20000410000 */
[----:B------:R-:W-:Y:S01]  /*4420*/  MOV R68, 0x3e800000 ;  /* 0x3e80000000447802 */ /* 0x000fe20000000f00 */
[----:B------:R-:W-:Y:S02]  /*4430*/  HFMA2 R65, -RZ, RZ, 1.3056640625, -1.8671875 ;  /* 0x3d39bf78ff417431 */ /* 0x000fe400000001ff */
[----:B------:R-:W5:Y:S02]  /*4440*/  MUFU.EX2 R66, R7 ;  /* 0x0000000700427308 */ /* 0x000f640000000800 */
[C---:B-----5:R-:W-:Y:S01]  /*4450*/  FADD.FTZ.RZ R41, R66.reuse, 1 ;  /* 0x3f80000042297421 */ /* 0x060fe2000001c000 */
[----:B------:R-:W-:-:S04]  /*4460*/  ISETP.GE.U32.AND P0, PT, R66, 0x7f800000, PT ;  /* 0x7f8000004200780c */ /* 0x000fc80003f06070 */
[----:B------:R-:W-:Y:S02]  /*4470*/  IADD3 R41, PT, PT, R41, -0x3f400000, RZ ;  /* 0xc0c0000029297810 */ /* 0x000fe40007ffe0ff */
[----:B------:R-:W-:Y:S02]  /*4480*/  ISETP.GT.AND P5, PT, R66, -0x40800000, P0 ;  /* 0xbf8000004200780c */ /* 0x000fe400007a4270 */
[----:B------:R-:W-:-:S04]  /*4490*/  LOP3.LUT R41, R41, 0xff800000, RZ, 0xc0, !PT ;  /* 0xff80000029297812 */ /* 0x000fc800078ec0ff */
[----:B------:R-:W-:Y:S01]  /*44a0*/  IADD3 R43, PT, PT, -R41, 0x40800000, RZ ;  /* 0x40800000292b7810 */ /* 0x000fe20007ffe1ff */
[C---:B----4-:R-:W-:Y:S01]  /*44b0*/  IMAD.IADD R42, R66.reuse, 0x1, -R41 ;  /* 0x00000001422a7824 */ /* 0x050fe200078e0a29 */
        /* <DEDUP_REMOVED lines=19> */
.L_x_981:
[----:B------:R-:W-:Y:S05]  /*45f0*/  BSYNC.RECONVERGENT B0 ;  /* 0x0000000000007941 */ /* 0x000fea0003800200 */
.L_x_980:
[----:B------:R-:W-:Y:S04]  /*4600*/  BSSY.RECONVERGENT B0, `(.L_x_982) ;  /* 0x0000020000007945 */ /* 0x000fe80003800200 */
        /* <DEDUP_REMOVED lines=31> */
.L_x_983:
[----:B------:R-:W-:Y:S05]  /*4800*/  BSYNC.RECONVERGENT B0 ;  /* 0x0000000000007941 */ /* 0x000fea0003800200 */
.L_x_982:
        /* <DEDUP_REMOVED lines=32> */
.L_x_985:
[----:B------:R-:W-:Y:S05]  /*4a10*/  BSYNC.RECONVERGENT B0 ;  /* 0x0000000000007941 */ /* 0x000fea0003800200 */
.L_x_984:
        /* <DEDUP_REMOVED lines=32> */
.L_x_987:
[----:B------:R-:W-:Y:S05]  /*4c20*/  BSYNC.RECONVERGENT B0 ;  /* 0x0000000000007941 */ /* 0x000fea0003800200 */
.L_x_986:
[----:B------:R-:W-:Y:S01]  /*4c30*/  FMUL.FTZ R43, R85, UR7 ;  /* 0x00000007552b7c20 */ /* 0x000fe20008410000 */
[----:B----4-:R-:W-:Y:S01]  /*4c40*/  FMUL.FTZ R42, R84, UR7 ;  /* 0x00000007542a7c20 */ /* 0x010fe20008410000 */
[----:B------:R-:W-:Y:S01]  /*4c50*/  FMUL.FTZ R41, R82, UR7 ;  /* 0x0000000752297c20 */ /* 0x000fe20008410000 */
[----:B------:R-:W-:Y:S01]  /*4c60*/  FFMA.FTZ R2, R74, R13, R2 ;  /* 0x0000000d4a027223 */ /* 0x000fe20000010002 */
[----:B------:R-:W4:Y:S01]  /*4c70*/  LDCU UR8, c[0x0][0x38c] ;  /* 0x00007180ff0877ac */ /* 0x000f220008000800 */
[----:B------:R5:W-:Y:S04]  /*4c80*/  STL [R1+0x78], R43 ;  /* 0x0000782b01007387 */ /* 0x000be80000100800 */
[----:B------:R0:W-:Y:S04]  /*4c90*/  STL [R1+0x74], R42 ;  /* 0x0000742a01007387 */ /* 0x0001e80000100800 */
[----:B------:R1:W-:Y:S01]  /*4ca0*/  STL [R1+0x70], R41 ;  /* 0x0000702901007387 */ /* 0x0003e20000100800 */
[----:B-----5:R-:W-:Y:S01]  /*4cb0*/  FMUL.FTZ R43, R80, UR7 ;  /* 0x00000007502b7c20 */ /* 0x020fe20008410000 */
[----:B0-----:R-:W-:Y:S01]  /*4cc0*/  FMUL.FTZ R42, R79, UR7 ;  /* 0x000000074f2a7c20 */ /* 0x001fe20008410000 */
[----:B----4-:R-:W-:Y:S01]  /*4cd0*/  UISETP.GE.AND UP0, UPT, UR8, 0x1, UPT ;  /* 0x000000010800788c */ /* 0x010fe2000bf06270 */
[----:B-1----:R-:W-:-:S05]  /*4ce0*/  FMUL.FTZ R41, R81, UR7 ;  /* 0x0000000751297c20 */ /* 0x002fca0008410000 */
[----:B------:R0:W-:Y:S04]  /*4cf0*/  STL [R1+0x6c], R41 ;  /* 0x00006c2901007387 */ /* 0x0001e80000100800 */
[----:B------:R1:W-:Y:S04]  /*4d00*/  STL [R1+0x68], R43 ;  /* 0x0000682b01007387 */ /* 0x0003e80000100800 */
[----:B------:R4:W-:Y:S01]  /*4d10*/  STL [R1+0x64], R42 ;  /* 0x0000642a01007387 */ /* 0x0009e20000100800 */
[----:B0-----:R-:W-:Y:S01]  /*4d20*/  FFMA.FTZ R41, R73, R11, R2 ;  /* 0x0000000b49297223 */ /* 0x001fe20000010002 */
[----:B------:R-:W-:Y:S01]  /*4d30*/  FMUL.FTZ R2, R78, UR7 ;  /* 0x000000074e027c20 */ /* 0x000fe20008410000 */
[----:B-1----:R-:W-:-:S04]  /*4d40*/  FMUL.FTZ R43, R77, UR7 ;  /* 0x000000074d2b7c20 */ /* 0x002fc80008410000 */
[----:B------:R0:W-:Y:S01]  /*4d50*/  STL [R1+0x60], R2 ;  /* 0x0000600201007387 */ /* 0x0001e20000100800 */
[----:B----4-:R-:W-:-:S03]  /*4d60*/  FMUL.FTZ R42, R75, UR7 ;  /* 0x000000074b2a7c20 */ /* 0x010fc60008410000 */
        /* <DEDUP_REMOVED lines=9> */
[C---:B0-----:R-:W-:Y:S01]  /*4e00*/  FFMA.FTZ R41, R70.reuse, R9, R2 ;  /* 0x0000000946297223 */ /* 0x041fe20000010002 */
[----:B------:R-:W-:Y:S01]  /*4e10*/  FMUL.FTZ R2, R71, UR7 ;  /* 0x0000000747027c20 */ /* 0x000fe20008410000 */
[----:B-1----:R-:W-:-:S04]  /*4e20*/  FMUL.FTZ R43, R70, UR7 ;  /* 0x00000007462b7c20 */ /* 0x002fc80008410000 */
[----:B------:R0:W-:Y:S01]  /*4e30*/  STL [R1+0x48], R2 ;  /* 0x0000480201007387 */ /* 0x0001e20000100800 */
[----:B----4-:R-:W-:-:S03]  /*4e40*/  FMUL.FTZ R42, R69, UR7 ;  /* 0x00000007452a7c20 */ /* 0x010fc60008410000 */
        /* <DEDUP_REMOVED lines=11> */
[----:B------:R-:W-:Y:S01]  /*4f00*/  IMAD.MOV.U32 R48, RZ, RZ, RZ ;  /* 0x000000ffff307224 */ /* 0x000fe200078e00ff */
[----:B------:R-:W-:Y:S02]  /*4f10*/  UIADD3 UR22, UPT, UPT, UR22, 0x800, URZ ;  /* 0x0000080016167890 */ /* 0x000fe4000fffe0ff */
[----:B------:R-:W-:Y:S01]  /*4f20*/  UISETP.NE.AND UP0, UPT, UR10, 0x1, UPT ;  /* 0x000000010a00788c */ /* 0x000fe2000bf05270 */
[----:B------:R-:W4:Y:S03]  /*4f30*/  LDCU UR47, c[0x0][0x394] ;  /* 0x00007280ff2f77ac */ /* 0x000f260008000800 */
[----:B------:R-:W-:-:S02]  /*4f40*/  ISETP.GE.AND P0, PT, R64, UR22, PT ;  /* 0x0000001640007c0c */ /* 0x000fc4000bf06270 */
[----:B------:R-:W-:Y:S01]  /*4f50*/  PLOP3.LUT P1, PT, PT, PT, UP0, 0x80, 0x8 ;  /* 0x000000000008781c */ /* 0x000fe20003f2f008 */
[----:B------:R-:W1:Y:S03]  /*4f60*/  LDCU UR48, c[0x0][0x38c] ;  /* 0x00007180ff3077ac */ /* 0x000e660008000800 */
[----:B------:R-:W-:Y:S01]  /*4f70*/  ISETP.EQ.AND P1, PT, R40, RZ, P1 ;  /* 0x000000ff2800720c */ /* 0x000fe20000f22270 */
[----:B------:R-:W1:Y:S01]  /*4f80*/  LDCU UR21, c[0x0][0x388] ;  /* 0x00007100ff1577ac */ /* 0x000e620008000800 */
        /* <DEDUP_REMOVED lines=12> */
[----:B----4-:R-:W-:-:S11]  /*5050*/  UMOV UR8, URZ ;  /* 0x000000ff00087c82 */ /* 0x010fd60008000000 */
.L_x_1033:
[----:B0-----:R-:W-:Y:S01]  /*5060*/  MOV R43, UR32 ;  /* 0x00000020002b7c02 */ /* 0x001fe20008000f00 */
[----:B------:R-:W-:Y:S02]  /*5070*/  HFMA2 R41, -RZ, RZ, 0, 0 ;  /* 0x00000000ff297431 */ /* 0x000fe400000001ff */
[----:B------:R-:W-:Y:S01]  /*5080*/  IMAD.MOV.U32 R40, RZ, RZ, R64 ;  /* 0x000000ffff287224 */ /* 0x000fe200078e0040 */
[----:B------:R-:W-:Y:S01]  /*5090*/  MOV R49, UR33 ;  /* 0x0000002100317c02 */ /* 0x000fe20008000f00 */
[----:B--2---:R-:W2:Y:S02]  /*50a0*/  LDL R80, [R1+0xfc] ;  /* 0x0000fc0001507983 */ /* 0x004ea40000100800 */
[----:B------:R-:W-:Y:S01]  /*50b0*/  IMAD.WIDE.U32 R42, R43, UR8, R40 ;  /* 0x000000082b2a7c25 */ /* 0x000fe2000f8e0028 */
[----:B------:R-:W-:Y:S01]  /*50c0*/  LOP3.LUT R50, R64, 0x1c0, RZ, 0xfc, !PT ;  /* 0x000001c040327812 */ /* 0x000fe200078efcff */
[----:B------:R-:W4:Y:S02]  /*50d0*/  LDL R79, [R1+0xf8] ;  /* 0x0000f800014f7983 */ /* 0x000f240000100800 */
[----:B------:R-:W-:Y:S01]  /*50e0*/  IMAD R41, R49, UR8, R43 ;  /* 0x0000000831297c24 */ /* 0x000fe2000f8e022b */
[----:B------:R-:W-:Y:S01]  /*50f0*/  LEA R40, P0, R42, UR19, 0x1 ;  /* 0x000000132a287c11 */ /* 0x000fe2000f8008ff */
[----:B---3--:R-:W3:Y:S01]  /*5100*/  LDL R78, [R1+0xf4] ;  /* 0x0000f400014e7983 */ /* 0x008ee20000100800 */
[----:B------:R-:W-:-:S02]  /*5110*/  LOP3.LUT P6, RZ, R0, 0x4, RZ, 0xc0, !PT ;  /* 0x0000000400ff7812 */ /* 0x000fc400078cc0ff */
[C---:B------:R-:W-:Y:S01]  /*5120*/  LOP3.LUT R63, R64.reuse, 0x20, RZ, 0xfc, !PT ;  /* 0x00000020403f7812 */ /* 0x040fe200078efcff */
[----:B------:R-:W5:Y:S01]  /*5130*/  LDL R77, [R1+0xf0] ;  /* 0x0000f000014d7983 */ /* 0x000f620000100800 */
[C---:B------:R-:W-:Y:S02]  /*5140*/  LOP3.LUT R62, R64.reuse, 0x40, RZ, 0xfc, !PT ;  /* 0x00000040403e7812 */ /* 0x040fe400078efcff */
[----:B------:R-:W-:Y:S01]  /*5150*/  LOP3.LUT R60, R64, 0x80, RZ, 0xfc, !PT ;  /* 0x00000080403c7812 */ /* 0x000fe200078efcff */
[----:B------:R-:W5:Y:S01]  /*5160*/  LDL R88, [R1+0xec] ;  /* 0x0000ec0001587983 */ /* 0x000f620000100800 */
[----:B------:R-:W-:Y:S02]  /*5170*/  ISETP.GE.AND P4, PT, R50, UR22, PT ;  /* 0x0000001632007c0c */ /* 0x000fe4000bf86270 */
[----:B------:R-:W-:Y:S01]  /*5180*/  LEA.HI.X R41, R42, UR20, R41, 0x1, P0 ;  /* 0x000000142a297c11 */ /* 0x000fe200080f0c29 */
[----:B------:R-:W5:Y:S01]  /*5190*/  LDL R87, [R1+0xe8] ;  /* 0x0000e80001577983 */ /* 0x000f620000100800 */
[----:B------:R-:W-:-:S02]  /*51a0*/  ISETP.GE.AND P5, PT, R63, UR22, PT ;  /* 0x000000163f007c0c */ /* 0x000fc4000bfa6270 */
[----:B------:R-:W-:Y:S01]  /*51b0*/  LOP3.LUT R61, R64, 0x60, RZ, 0xfc, !PT ;  /* 0x00000060403d7812 */ /* 0x000fe200078efcff */
[----:B------:R-:W2:Y:S01]  /*51c0*/  @!P6 LDG.E.U16 R66, desc[UR26][R40.64] ;  /* 0x0000001a2842e981 */ /* 0x000ea2000c1e1500 */
[----:B------:R-:W-:Y:S02]  /*51d0*/  ISETP.GE.AND P0, PT, R62, UR22, PT ;  /* 0x000000163e007c0c */ /* 0x000fe4000bf06270 */
[----:B------:R-:W-:Y:S01]  /*51e0*/  ISETP.GE.AND P3, PT, R60, UR22, PT ;  /* 0x000000163c007c0c */ /* 0x000fe2000bf66270 */
[----:B-1----:R-:W-:Y:S01]  /*51f0*/  IMAD.MOV.U32 R65, RZ, RZ, RZ ;  /* 0x000000ffff417224 */ /* 0x002fe200078e00ff */
[----:B------:R-:W-:Y:S01]  /*5200*/  ISETP.GE.AND P2, PT, R61, UR22, PT ;  /* 0x000000163d007c0c */ /* 0x000fe2000bf46270 */
[----:B------:R-:W4:Y:S04]  /*5210*/  @!P4 LDG.E.U16 R69, desc[UR26][R40.64+0x380] ;  /* 0x0003801a2845c981 */ /* 0x000f28000c1e1500 */
[----:B------:R-:W3:Y:S04]  /*5220*/  @!P5 LDG.E.U16 R68, desc[UR26][R40.64+0x40] ;  /* 0x0000401a2844d981 */ /* 0x000ee8000c1e1500 */
[----:B------:R-:W5:Y:S04]  /*5230*/  @!P0 LDG.E.U16 R70, desc[UR26][R40.64+0x80] ;  /* 0x0000801a28468981 */ /* 0x000f68000c1e1500 */
[----:B------:R-:W5:Y:S04]  /*5240*/  @!P3 LDG.E.U16 R72, desc[UR26][R40.64+0x100] ;  /* 0x0001001a2848b981 */ /* 0x000f68000c1e1500 */
[----:B------:R-:W5:Y:S01]  /*5250*/  @!P2 LDG.E.U16 R49, desc[UR26][R40.64+0xc0] ;  /* 0x0000c01a2831a981 */ /* 0x000f62000c1e1500 */
[----:B-1----:R-:W-:-:S02]  /*5260*/  @!P4 SHF.L.U32 R51, R2, 0x4, RZ ;  /* 0x000000040233c819 */ /* 0x002fc400000006ff */
[----:B------:R-:W-:Y:S02]  /*5270*/  CS2R R42, SRZ ;  /* 0x00000000002a7805 */ /* 0x000fe4000001ff00 */
[C---:B------:R-:W-:Y:S01]  /*5280*/  LOP3.LUT R58, R64.reuse, 0xc0, RZ, 0xfc, !PT ;  /* 0x000000c0403a7812 */ /* 0x040fe200078efcff */
[----:B------:R-:W5:Y:S01]  /*5290*/  LDL R86, [R1+0xe4] ;  /* 0x0000e40001567983 */ /* 0x000f620000100800 */
[----:B------:R-:W-:Y:S02]  /*52a0*/  @!P4 LOP3.LUT R67, R51, 0x3e00, RZ, 0xc0, !PT ;  /* 0x00003e003343c812 */ /* 0x000fe400078ec0ff */
[C---:B------:R-:W-:Y:S01]  /*52b0*/  LOP3.LUT R59, R64.reuse, 0xa0, RZ, 0xfc, !PT ;  /* 0x000000a0403b7812 */ /* 0x040fe200078efcff */
[----:B------:R-:W5:Y:S01]  /*52c0*/  LDL R85, [R1+0xe0] ;  /* 0x0000e00001557983 */ /* 0x000f620000100800 */
[C---:B------:R-:W-:Y:S02]  /*52d0*/  LOP3.LUT R57, R64.reuse, 0xe0, RZ, 0xfc, !PT ;  /* 0x000000e040397812 */ /* 0x040fe400078efcff */
[C---:B------:R-:W-:Y:S01]  /*52e0*/  LOP3.LUT R56, R64.reuse, 0x100, RZ, 0xfc, !PT ;  /* 0x0000010040387812 */ /* 0x040fe200078efcff */
[----:B------:R-:W5:Y:S01]  /*52f0*/  LDL R84, [R1+0xdc] ;  /* 0x0000dc0001547983 */ /* 0x000f620000100800 */
[----:B------:R-:W-:-:S02]  /*5300*/  LOP3.LUT R55, R64, 0x120, RZ, 0xfc, !PT ;  /* 0x0000012040377812 */ /* 0x000fc400078efcff */
[C---:B------:R-:W-:Y:S01]  /*5310*/  LOP3.LUT R54, R64.reuse, 0x140, RZ, 0xfc, !PT ;  /* 0x0000014040367812 */ /* 0x040fe200078efcff */
[----:B------:R-:W5:Y:S01]  /*5320*/  LDL R83, [R1+0xd8] ;  /* 0x0000d80001537983 */ /* 0x000f620000100800 */
[C---:B------:R-:W-:Y:S02]  /*5330*/  LOP3.LUT R53, R64.reuse, 0x160, RZ, 0xfc, !PT ;  /* 0x0000016040357812 */ /* 0x040fe400078efcff */
[C---:B------:R-:W-:Y:S01]  /*5340*/  LOP3.LUT R52, R64.reuse, 0x180, RZ, 0xfc, !PT ;  /* 0x0000018040347812 */ /* 0x040fe200078efcff */
[----:B------:R-:W-:Y:S01]  /*5350*/  UMOV UR24, UR14 ;  /* 0x0000000e00187c82 */ /* 0x000fe20008000000 */
[----:B------:R-:W-:Y:S01]  /*5360*/  LOP3.LUT R51, R64, 0x1a0, RZ, 0xfc, !PT ;  /* 0x000001a040337812 */ /* 0x000fe200078efcff */
[----:B------:R-:W-:Y:S01]  /*5370*/  UMOV UR25, UR23 ;  /* 0x0000001700197c82 */ /* 0x000fe20008000000 */
[----:B------:R-:W-:Y:S01]  /*5380*/  @!P4 LOP3.LUT R64, R67, 0x1f, R2, 0xf8, !PT ;  /* 0x0000001f4340c812 */ /* 0x000fe200078ef802 */
[----:B------:R-:W5:Y:S01]  /*5390*/  LDL R82, [R1+0xd4] ;  /* 0x0000d40001527983 */ /* 0x000f620000100800 */
[----:B------:R-:W-:-:S03]  /*53a0*/  MOV R2, R43 ;  /* 0x0000002b00027202 */ /* 0x000fc60000000f00 */
[----:B------:R-:W5:Y:S04]  /*53b0*/  LDL R81, [R1+0xd0] ;  /* 0x0000d00001517983 */ /* 0x000f680000100800 */
[----:B------:R-:W5:Y:S04]  /*53c0*/  LDL R94, [R1+0x3c] ;  /* 0x00003c00015e7983 */ /* 0x000f680000100800 */
[----:B------:R-:W5:Y:S04]  /*53d0*/  LDL R93, [R1+0x38] ;  /* 0x00003800015d7983 */ /* 0x000f680000100800 */
[----:B------:R-:W5:Y:S04]  /*53e0*/  LDL R92, [R1+0x34] ;  /* 0x00003400015c7983 */ /* 0x000f680000100800 */
[----:B------:R-:W5:Y:S04]  /*53f0*/  LDL R91, [R1+0x30] ;  /* 0x00003000015b7983 */ /* 0x000f680000100800 */
[----:B------:R-:W5:Y:S04]  /*5400*/  LDL R90, [R1+0x2c] ;  /* 0x00002c00015a7983 */ /* 0x000f680000100800 */
[----:B------:R-:W5:Y:S01]  /*5410*/  LDL R89, [R1+0x28] ;  /* 0x0000280001597983 */ /* 0x000f620000100800 */
[----:B--2---:R-:W-:-:S02]  /*5420*/  @!P6 PRMT R65, R66, 0x7610, R43 ;  /* 0x000076104241e816 */ /* 0x004fc4000000002b */
[----:B------:R-:W-:Y:S02]  /*5430*/  MOV R66, R43 ;  /* 0x0000002b00427202 */ /* 0x000fe40000000f00 */
[----:B----4-:R-:W-:Y:S02]  /*5440*/  @!P4 PRMT R42, R69, 0x5410, RZ ;  /* 0x00005410452ac816 */ /* 0x010fe400000000ff */
[----:B------:R-:W-:Y:S02]  /*5450*/  ISETP.GE.AND P4, PT, R58, UR22, PT ;  /* 0x000000163a007c0c */ /* 0x000fe4000bf86270 */
[----:B---3--:R-:W-:Y:S02]  /*5460*/  @!P5 PRMT R65, R65, 0x5410, R68 ;  /* 0x000054104141d816 */ /* 0x008fe40000000044 */
[----:B------:R-:W-:Y:S02]  /*5470*/  ISETP.GE.AND P5, PT, R59, UR22, PT ;  /* 0x000000163b007c0c */ /* 0x000fe4000bfa6270 */
[----:B-----5:R-:W-:-:S02]  /*5480*/  @!P0 PRMT R2, R70, 0x7610, R43 ;  /* 0x0000761046028816 */ /* 0x020fc4000000002b */
[----:B------:R-:W-:Y:S02]  /*5490*/  @!P3 PRMT R66, R72, 0x7610, R43 ;  /* 0x000076104842b816 */ /* 0x000fe4000000002b */
        /* <DEDUP_REMOVED lines=31> */
[----:B------:R0:W2:Y:S02]  /*5690*/  @!P3 LDG.E.U16 R71, desc[UR26][R40.64+0x3c0] ;  /* 0x0003c01a2847b981 */ /* 0x0000a4000c1e1500 */
[----:B0-----:R-:W-:-:S02]  /*56a0*/  MOV R40, UR46 ;  /* 0x0000002e00287c02 */ /* 0x001fc40008000f00 */
[----:B------:R-:W-:-:S05]  /*56b0*/  MOV R41, UR24 ;  /* 0x0000001800297c02 */ /* 0x000fca0008000f00 */
[----:B------:R0:W5:Y:S02]  /*56c0*/  LDG.E R73, desc[UR26][R40.64] ;  /* 0x0000001a28497981 */ /* 0x000164000c1e1900 */
[----:B0-----:R-:W-:-:S05]  /*56d0*/  PRMT R41, R65, 0x7632, R41 ;  /* 0x0000763241297816 */ /* 0x001fca0000000029 */
[----:B------:R0:W-:Y:S04]  /*56e0*/  STS.U16 [R79+0x40], R41 ;  /* 0x000040294f007388 */ /* 0x0001e80000000400 */
[----:B------:R1:W-:Y:S04]  /*56f0*/  STS.U16 [R78+0x80], R2 ;  /* 0x000080024e007388 */ /* 0x0003e80000000400 */
[----:B0-----:R-:W5:Y:S04]  /*5700*/  LDL R79, [R1+0xc8] ;  /* 0x0000c800014f7983 */ /* 0x001f680000100800 */
[----:B-1----:R-:W5:Y:S01]  /*5710*/  LDL R78, [R1+0xc4] ;  /* 0x0000c400014e7983 */ /* 0x002f620000100800 */
[----:B------:R-:W-:Y:S01]  /*5720*/  IMAD.MOV.U32 R68, RZ, RZ, RZ ;  /* 0x000000ffff447224 */ /* 0x000fe200078e00ff */
[----:B------:R-:W-:Y:S01]  /*5730*/  PRMT R74, R2, 0x7632, R74 ;  /* 0x00007632024a7816 */ /* 0x000fe2000000004a */
[----:B------:R-:W-:Y:S01]  /*5740*/  HFMA2 R65, -RZ, RZ, 0, 0 ;  /* 0x00000000ff417431 */ /* 0x000fe200000001ff */
        /* <DEDUP_REMOVED lines=23> */
[----:B------:R-:W-:Y:S04]  /*58c0*/  STS.U16 [R80+0x300], R65 ;  /* 0x0003004150007388 */ /* 0x000fe80000000400 */
[----:B------:R-:W2:Y:S04]  /*58d0*/  LDL R76, [R1+0xb8] ;  /* 0x0000b800014c7983 */ /* 0x000ea80000100800 */
[----:B------:R-:W3:Y:S01]  /*58e0*/  LDL R75, [R1+0xb4] ;  /* 0x0000b400014b7983 */ /* 0x000ee20000100800 */
[----:B0-----:R-:W-:-:S03]  /*58f0*/  UIMAD.WIDE.U32 UR24, UR46, UR38, URZ ;  /* 0x000000262e1872a5 */ /* 0x001fc6000f8e00ff */
[----:B------:R-:W4:Y:S04]  /*5900*/  LDL R74, [R1+0xb0] ;  /* 0x0000b000014a7983 */ /* 0x000f280000100800 */
[----:B------:R-:W5:Y:S01]  /*5910*/  LDL R72, [R1+0xa8] ;  /* 0x0000a80001487983 */ /* 0x000f620000100800 */
[----:B-1----:R-:W-:-:S03]  /*5920*/  ISETP.NE.AND P0, PT, R2, RZ, PT ;  /* 0x000000ff0200720c */ /* 0x002fc60003f05270 */
[----:B------:R-:W5:Y:S04]  /*5930*/  LDL R71, [R1+0xa4] ;  /* 0x0000a40001477983 */ /* 0x000f680000100800 */
[----:B------:R0:W-:Y:S04]  /*5940*/  STS.U16 [R79+0x340], R43 ;  /* 0x0003402b4f007388 */ /* 0x0001e80000000400 */
[----:B------:R1:W-:Y:S04]  /*5950*/  STS.U16 [R78+0x380], R42 ;  /* 0x0003802a4e007388 */ /* 0x0003e80000000400 */
        /* <DEDUP_REMOVED lines=21> */
[----:B------:R-:W-:Y:S01]  /*5ab0*/  VIADD R43, R2, 0x200 ;  /* 0x00000200022b7836 */ /* 0x000fe20000000000 */
[----:B------:R0:W-:Y:S01]  /*5ac0*/  STS.U16 [R77+0x3c0], R66 ;  /* 0x0003c0424d007388 */ /* 0x0001e20000000400 */
[----:B------:R-:W-:-:S02]  /*5ad0*/  NOP ;  /* 0x0000000000007918 */ /* 0x000fc40000000000 */
[----:B------:R-:W-:Y:S01]  /*5ae0*/  MOV R78, UR24 ;  /* 0x00000018004e7c02 */ /* 0x000fe20008000f00 */
[----:B------:R1:W5:Y:S03]  /*5af0*/  LDG.E R40, desc[UR26][R40.64] ;  /* 0x0000001a28287981 */ /* 0x000366000c1e1900 */
        /* <DEDUP_REMOVED lines=26> */
[----:B------:R-:W-:Y:S04]  /*5ca0*/  LDS.U16 R68, [R68+0x12] ;  /* 0x0000120044447984 */ /* 0x000fe80000000400 */
[----:B------:R-:W-:Y:S04]  /*5cb0*/  LDS.U16 R67, [R67+0x14] ;  /* 0x0000140043437984 */ /* 0x000fe80000000400 */
[----:B------:R-:W-:Y:S01]  /*5cc0*/  LDS.U16 R65, [R65+0x18] ;  /* 0x0000180041417984 */ /* 0x000fe20000000400 */
[----:B------:R-:W-:-:S04]  /*5cd0*/  FMUL.FTZ R104, R104, 1.4426950216293334961 ;  /* 0x3fb8aa3b68687820 */ /* 0x000fc80000410000 */
[C---:B------:R-:W-:Y:S01]  /*5ce0*/  FMUL.FTZ R151, R104.reuse, R45 ;  /* 0x0000002d68977220 */ /* 0x040fe20000410000 */
[----:B------:R-:W5:Y:S04]  /*5cf0*/  LDS.U16 R66, [R66+0x16] ;  /* 0x0000160042427984 */ /* 0x000f680000000400 */
[----:B------:R-:W5:Y:S04]  /*5d00*/  LDS.U16 R43, [R43+0x1a] ;  /* 0x00001a002b2b7984 */ /* 0x000f680000000400 */
[----:B-1----:R-:W1:Y:S01]  /*5d10*/  LDS.U16 R41, [R41+0x1e] ;  /* 0x00001e0029297984 */ /* 0x002e620000000400 */
        /* <DEDUP_REMOVED lines=48> */
[----:B----4-:R-:W-:Y:S01]  /*6020*/  SHF.L.U32 R77, R77, 0x10, RZ ;  /* 0x000000104d4d7819 */ /* 0x010fe200000006ff */
[----:B------:R-:W-:Y:S01]  /*6030*/  IMAD.U32 R75, R75, 0x10000, RZ ;  /* 0x000100004b4b7824 */ /* 0x000fe200078e00ff */
[----:B------:R-:W-:Y:S01]  /*6040*/  SHF.L.U32 R76, R76, 0x10, RZ ;  /* 0x000000104c4c7819 */ /* 0x000fe200000006ff */
[----:B------:R-:W-:Y:S01]  /*6050*/  IMAD.U32 R72, R72, 0x10000, RZ ;  /* 0x0001000048487824 */ /* 0x000fe200078e00ff */
[----:B------:R-:W-:Y:S01]  /*6060*/  SHF.L.U32 R74, R74, 0x10, RZ ;  /* 0x000000104a4a7819 */ /* 0x000fe200000006ff */
[----:B-----5:R-:W-:Y:S01]  /*6070*/  IMAD.U32 R69, R69, 0x10000, RZ ;  /* 0x0001000045457824 */ /* 0x020fe200078e00ff */
        /* <DEDUP_REMOVED lines=24> */
.L_x_990:
[----:B------:R-:W-:-:S06]  /*6200*/  LEA R40, R2, UR24, 0x2 ;  /* 0x0000001802287c11 */ /* 0x000fcc000f8e10ff */
[----:B------:R-:W0:Y:S02]  /*6210*/  LDS R40, [R40+0x43e4] ;  /* 0x0043e40028287984 */ /* 0x000e240000000800 */
.L_x_991:
[----:B------:R-:W-:Y:S05]  /*6220*/  BSYNC.RECONVERGENT B0 ;  /* 0x0000000000007941 */ /* 0x000fea0003800200 */
.L_x_989:
[----:B------:R-:W2:Y:S01]  /*6230*/  @P1 LDC R80, c[0x0][0x38c] ;  /* 0x0000e300ff501b82 */ /* 0x000ea20000000800 */
[----:B------:R-:W-:Y:S01]  /*6240*/  IMAD.U32 R78, RZ, RZ, UR10 ;  /* 0x0000000aff4e7e24 */ /* 0x000fe2000f8e00ff */
[----:B------:R-:W-:Y:S01]  /*6250*/  MOV R81, 0x8 ;  /* 0x0000000800517802 */ /* 0x000fe20000000f00 */
[----:B------:R-:W-:-:S03]  /*6260*/  HFMA2 R79, -RZ, RZ, 0, 0 ;  /* 0x00000000ff4f7431 */ /* 0x000fc600000001ff */
[----:B------:R-:W-:Y:S01]  /*6270*/  @P1 IADD3 R78, PT, PT, R78, -0x2, RZ ;  /* 0xfffffffe4e4e1810 */ /* 0x000fe20007ffe0ff */
[----:B------:R-:W-:Y:S01]  /*6280*/  FMUL.FTZ R121, R27, R45 ;  /* 0x0000002d1b797220 */ /* 0x000fe20000410000 */
[----:B------:R-:W-:Y:S01]  /*6290*/  FMUL.FTZ R120, R25, R44 ;  /* 0x0000002c19787220 */ /* 0x000fe20000410000 */
[----:B------:R-:W-:Y:S02]  /*62a0*/  FMUL.FTZ R119, R24, R39 ;  /* 0x0000002718777220 */ /* 0x000fe40000410000 */
[----:B------:R-:W-:Y:S01]  /*62b0*/  FMUL.FTZ R152, R77, R121 ;  /* 0x000000794d987220 */ /* 0x000fe20000410000 */
[----:B------:R-:W-:Y:S01]  /*62c0*/  FMUL.FTZ R136, R76, R120 ;  /* 0x000000784c887220 */ /* 0x000fe20000410000 */
[----:B------:R-:W-:Y:S01]  /*62d0*/  FMUL.FTZ R122, R23, R38 ;  /* 0x00000026177a7220 */ /* 0x000fe20000410000 */
[----:B------:R-:W-:Y:S01]  /*62e0*/  FMUL.FTZ R137, R75, R119 ;  /* 0x000000774b897220 */ /* 0x000fe20000410000 */
[----:B--2---:R-:W-:Y:S02]  /*62f0*/  @P1 IMAD R80, R78, R80, UR8 ;  /* 0x000000084e501e24 */ /* 0x004fe4000f8e0250 */
[----:B------:R-:W-:-:S02]  /*6300*/  IMAD.MOV.U32 R78, RZ, RZ, 0x3f800000 ;  /* 0x3f800000ff4e7424 */ /* 0x000fc400078e00ff */
        /* <DEDUP_REMOVED lines=109> */
.L_x_1051:
[----:B------:R-:W4:Y:S01]  /*69e0*/  S2R R87, SR_LANEID ;  /* 0x0000000000577919 */ /* 0x000f220000000000 */
[----:B---3--:R-:W-:Y:S01]  /*69f0*/  FFMA.FTZ R86, R157, R86, R156 ;  /* 0x000000569d567223 */ /* 0x008fe2000001009c */
[----:B------:R-:W-:Y:S01]  /*6a00*/  UMOV UR25, 0xffffffff ;  /* 0xffffffff00197882 */ /* 0x000fe20000000000 */
[----:B----4-:R-:W-:-:S04]  /*6a10*/  ISETP.GE.AND P2, PT, R87, 0x10, PT ;  /* 0x000000105700780c */ /* 0x010fc80003f46270 */
[----:B------:R-:W-:-:S09]  /*6a20*/  FSEL R162, R156, R86, !P2 ;  /* 0x000000569ca27208 */ /* 0x000fd20005000000 */
[----:B0-2---:R-:W-:Y:S01]  /*6a30*/  @P2 FMUL.FTZ R157, R157, R153 ;  /* 0x000000999d9d2220 */ /* 0x005fe20000410000 */
[----:B------:R-:W-:Y:S06]  /*6a40*/  BRA.DIV UR25, `(.L_x_994) ;  /* 0x0000005619787947 */ /* 0x000fec000b800000 */
.L_x_1054:
[----:B------:R-:W-:-:S03]  /*6a50*/  UMOV UR25, 0xffffffff ;  /* 0xffffffff00197882 */ /* 0x000fc60000000000 */
[----:B------:R-:W-:Y:S05]  /*6a60*/  BRA.DIV UR25, `(.L_x_995) ;  /* 0x0000005619987947 */ /* 0x000fea000b800000 */
.L_x_1057:
[----:B------:R-:W-:-:S03]  /*6a70*/  UMOV UR25, 0xffffffff ;  /* 0xffffffff00197882 */ /* 0x000fc60000000000 */
[----:B------:R-:W-:Y:S05]  /*6a80*/  BRA.DIV UR25, `(.L_x_996) ;  /* 0x0000005619b87947 */ /* 0x000fea000b800000 */
[----:B------:R-:W0:Y:S04]  /*6a90*/  SHFL.UP PT, R157, R157, 0x1, RZ ;  /* 0x042000009d9d7989 */ /* 0x000e2800000e00ff */
[----:B------:R-:W2:Y:S04]  /*6aa0*/  SHFL.UP PT, R162, R162, 0x1, RZ ;  /* 0x04200000a2a27989 */ /* 0x000ea800000e00ff */
[----:B-----5:R-:W3:Y:S04]  /*6ab0*/  SHFL.IDX PT, R78, R78, RZ, 0x1f ;  /* 0x00001fff4e4e7589 */ /* 0x020ee800000e0000 */
[----:B------:R-:W4:Y:S02]  /*6ac0*/  SHFL.IDX PT, R79, R79, RZ, 0x1f ;  /* 0x00001fff4f4f7589 */ /* 0x000f2400000e0000 */
.L_x_1063:
        /* <DEDUP_REMOVED lines=12> */
.L_x_992:
[----:B------:R-:W-:Y:S05]  /*6b90*/  WARPSYNC.ALL ;  /* 0x0000000000007948 */ /* 0x000fea0003800000 */
[----:B------:R-:W-:Y:S01]  /*6ba0*/  LOP3.LUT P0, RZ, R2, 0x1f, RZ, 0xc0, !PT ;  /* 0x0000001f02ff7812 */ /* 0x000fe2000780c0ff */
[----:B------:R-:W-:Y:S01]  /*6bb0*/  BAR.SYNC.DEFER_BLOCKING 0x0 ;  /* 0x0000000000007b1d */ /* 0x000fe20000010000 */
[C---:B0123--:R-:W-:Y:S01]  /*6bc0*/  FMUL.FTZ R80, R104.reuse, R40 ;  /* 0x0000002868507220 */ /* 0x04ffe20000410000 */
[----:B------:R-:W-:Y:S01]  /*6bd0*/  FFMA.FTZ R81, R104, R88, R89 ;  /* 0x0000005868517223 */ /* 0x000fe20000010059 */
[----:B------:R-:W-:Y:S02]  /*6be0*/  ISETP.GT.U32.AND P2, PT, R2, 0x1f, PT ;  /* 0x0000001f0200780c */ /* 0x000fe40003f44070 */
[C---:B------:R-:W-:Y:S01]  /*6bf0*/  FMUL.FTZ R80, R105.reuse, R80 ;  /* 0x0000005069507220 */ /* 0x040fe20000410000 */
[----:B------:R-:W-:Y:S01]  /*6c00*/  FFMA.FTZ R81, R105, R81, R90 ;  /* 0x0000005169517223 */ /* 0x000fe2000001005a */
[----:B-----5:R-:W-:-:S02]  /*6c10*/  MOV R79, RZ ;  /* 0x000000ff004f7202 */ /* 0x020fc40000000f00 */
        /* <DEDUP_REMOVED lines=28> */
[----:B------:R-:W-:-:S03]  /*6de0*/  IMAD.U32 R78, RZ, RZ, UR47 ;  /* 0x0000002fff4e7e24 */ /* 0x000fc6000f8e00ff */
[----:B------:R-:W-:Y:S02]  /*6df0*/  FFMA.FTZ R136, R118, R151, R136 ;  /* 0x0000009776887223 */ /* 0x000fe40000010088 */
[----:B------:R-:W-:Y:S01]  /*6e00*/  ISETP.LE.OR P0, PT, R78, UR10, P0 ;  /* 0x0000000a4e007c0c */ /* 0x000fe20008703670 */
[----:B------:R-:W-:Y:S02]  /*6e10*/  HFMA2 R78, -RZ, RZ, 1.875, 0 ;  /* 0x3f800000ff4e7431 */ /* 0x000fe400000001ff */
[----:B------:R-:W-:-:S04]  /*6e20*/  FFMA.FTZ R137, R117, R136, R137 ;  /* 0x0000008875897223 */ /* 0x000fc80000010089 */
[----:B------:R-:W-:-:S04]  /*6e30*/  FFMA.FTZ R138, R116, R137, R138 ;  /* 0x00000089748a7223 */ /* 0x000fc8000001008a */
[----:B------:R-:W-:Y:S02]  /*6e40*/  FFMA.FTZ R139, R115, R138, R139 ;  /* 0x0000008a738b7223 */ /* 0x000fe4000001008b */
[----:B------:R-:W-:Y:S02]  /*6e50*/  VOTEU.ALL UP0, P0 ;  /* 0x0000000000ff7886 */ /* 0x000fe40000000000 */
[----:B------:R-:W-:-:S04]  /*6e60*/  FFMA.FTZ R140, R114, R139, R140 ;  /* 0x0000008b728c7223 */ /* 0x000fc8000001008c */
[----:B------:R-:W-:Y:S01]  /*6e70*/  FFMA.FTZ R141, R113, R140, R141 ;  /* 0x0000008c718d7223 */ /* 0x000fe2000001008d */
[----:B------:R-:W-:-:S03]  /*6e80*/  @!UP0 ULEA UR25, UR8, UR24, 0x3 ;  /* 0x0000001808198291 */ /* 0x000fc6000f8e18ff */
[----:B------:R-:W-:-:S04]  /*6e90*/  FFMA.FTZ R142, R112, R141, R142 ;  /* 0x0000008d708e7223 */ /* 0x000fc8000001008e */
[----:B------:R-:W-:Y:S02]  /*6ea0*/  FFMA.FTZ R143, R111, R142, R143 ;  /* 0x0000008e6f8f7223 */ /* 0x000fe4000001008f */
        /* <DEDUP_REMOVED lines=33> */
[----:B-1----:R-:W-:Y:S01]  /*70c0*/  @P2 FMUL.FTZ R86, R86, R162 ;  /* 0x000000a256562220 */ /* 0x002fe20000410000 */
[----:B--2---:R-:W-:-:S04]  /*70d0*/  @P2 FFMA.FTZ R87, R162, R87, R163 ;  /* 0x00000057a2572223 */ /* 0x004fc800000100a3 */
[----:B------:R-:W-:Y:S02]  /*70e0*/  @P2 MOV R162, R86 ;  /* 0x0000005600a22202 */ /* 0x000fe40000000f00 */
[----:B------:R-:W-:-:S03]  /*70f0*/  @P2 MOV R163, R87 ;  /* 0x0000005700a32202 */ /* 0x000fc60000000f00 */
[----:B------:R-:W1:Y:S01]  /*7100*/  SHFL.DOWN PT, R86, R162, 0x2, 0x1f ;  /* 0x08401f00a2567f89 */ /* 0x000e6200000e0000 */
[----:B------:R-:W-:-:S03]  /*7110*/  ISETP.GT.U32.AND P2, PT, R155, 0x1d, PT ;  /* 0x0000001d9b00780c */ /* 0x000fc60003f44070 */
[----:B------:R-:W2:Y:S10]  /*7120*/  SHFL.DOWN PT, R87, R163, 0x2, 0x1f ;  /* 0x08401f00a3577f89 */ /* 0x000eb400000e0000 */
[C---:B-1----:R-:W-:Y:S01]  /*7130*/  @!P2 FMUL.FTZ R86, R162.reuse, R86 ;  /* 0x00000056a256a220 */ /* 0x042fe20000410000 */
[----:B--2---:R-:W-:-:S04]  /*7140*/  @!P2 FFMA.FTZ R87, R162, R87, R163 ;  /* 0x00000057a257a223 */ /* 0x004fc800000100a3 */
[----:B------:R-:W-:Y:S01]  /*7150*/  @!P2 MOV R162, R86 ;  /* 0x0000005600a2a202 */ /* 0x000fe20000000f00 */
[----:B------:R-:W-:-:S04]  /*7160*/  @!P2 IMAD.MOV.U32 R163, RZ, RZ, R87 ;  /* 0x000000ffffa3a224 */ /* 0x000fc800078e0057 */
[----:B------:R-:W1:Y:S04]  /*7170*/  SHFL.DOWN PT, R86, R162, 0x4, 0x1f ;  /* 0x08801f00a2567f89 */ /* 0x000e6800000e0000 */
[----:B------:R-:W2:Y:S01]  /*7180*/  SHFL.DOWN PT, R87, R163, 0x4, 0x1f ;  /* 0x08801f00a3577f89 */ /* 0x000ea200000e0000 */
[C---:B-1----:R-:W-:Y:S01]  /*7190*/  @!P3 FMUL.FTZ R86, R162.reuse, R86 ;  /* 0x00000056a256b220 */ /* 0x042fe20000410000 */
[----:B--2---:R-:W-:-:S03]  /*71a0*/  @!P3 FFMA.FTZ R87, R162, R87, R163 ;  /* 0x00000057a257b223 */ /* 0x004fc600000100a3 */
[----:B------:R-:W-:Y:S02]  /*71b0*/  @!P3 IMAD.MOV.U32 R162, RZ, RZ, R86 ;  /* 0x000000ffffa2b224 */ /* 0x000fe400078e0056 */
[----:B------:R-:W-:-:S03]  /*71c0*/  @!P3 MOV R163, R87 ;  /* 0x0000005700a3b202 */ /* 0x000fc60000000f00 */
[----:B------:R-:W1:Y:S04]  /*71d0*/  SHFL.DOWN PT, R86, R162, 0x8, 0x1f ;  /* 0x09001f00a2567f89 */ /* 0x000e6800000e0000 */
        /* <DEDUP_REMOVED lines=19> */
.L_x_1080:
        /* <DEDUP_REMOVED lines=14> */
.L_x_997:
        /* <DEDUP_REMOVED lines=52> */
[----:B------:R-:W-:Y:S01]  /*7730*/  FFMA.FTZ R103, R118, R102, R103 ;  /* 0x0000006676677223 */ /* 0x000fe20000010067 */
        /* <DEDUP_REMOVED lines=19> */
[----:B------:R-:W-:Y:S01]  /*7870*/  SHF.L.U32 R83, R2, 0x4, RZ ;  /* 0x0000000402537819 */ /* 0x000fe200000006ff */
[----:B------:R-:W-:Y:S02]  /*7880*/  FFMA.FTZ R85, R121, R87, RZ ;  /* 0x0000005779557223 */ /* 0x000fe400000100ff */
[----:B------:R-:W-:Y:S01]  /*7890*/  FFMA.FTZ R149, R84, R149, R80 ;  /* 0x0000009554957223 */ /* 0x000fe20000010050 */
        /* <DEDUP_REMOVED lines=46> */
[----:B------:R-:W-:Y:S02]  /*7b80*/  FFMA.FTZ R130, R66, -R130, R146 ;  /* 0x8000008242827223 */ /* 0x000fe40000010092 */
[----:B------:R3:W-:Y:S01]  /*7b90*/  STS [R86+0x10b0], R81 ;  /* 0x0010b05156007388 */ /* 0x0007e20000000800 */
[----:B------:R-:W-:-:S02]  /*7ba0*/  IMAD.MOV.U32 R80, RZ, RZ, R2 ;  /* 0x000000ffff507224 */ /* 0x000fc400078e0002 */
[----:B------:R-:W-:Y:S01]  /*7bb0*/  FFMA.FTZ R105, R129, R104, R105 ;  /* 0x0000006881697223 */ /* 0x000fe20000010069 */
[----:B-1----:R-:W-:Y:S01]  /*7bc0*/  FMUL.FTZ R84, R92, R8 ;  /* 0x000000085c547220 */ /* 0x002fe20000410000 */
[----:B---3--:R-:W-:-:S03]  /*7bd0*/  HFMA2 R81, -RZ, RZ, 0, 0 ;  /* 0x00000000ff517431 */ /* 0x008fc600000001ff */
[-C--:B------:R-:W-:Y:S01]  /*7be0*/  FMUL.FTZ R106, R13, R84.reuse ;  /* 0x000000540d6a7220 */ /* 0x080fe20000410000 */
[----:B------:R1:W-:Y:S01]  /*7bf0*/  STS [R86+0x10b4], R85 ;  /* 0x0010b45556007388 */ /* 0x0003e20000000800 */
[----:B------:R-:W-:Y:S01]  /*7c00*/  FFMA.FTZ R105, R130, R84, R105 ;  /* 0x0000005482697223 */ /* 0x000fe20000010069 */
[----:B------:R-:W-:Y:S01]  /*7c10*/  FMUL.FTZ R87, R90, R6 ;  /* 0x000000065a577220 */ /* 0x000fe20000410000 */
[----:B0-----:R-:W-:Y:S01]  /*7c20*/  IMAD.WIDE.U32 R80, R78, UR25, R80 ;  /* 0x000000194e507c25 */ /* 0x001fe2000f8e0050 */
[----:B------:R0:W-:Y:S03]  /*7c30*/  STS [R86+0x10b8], R88 ;  /* 0x0010b85856007388 */ /* 0x0001e60000000800 */
[----:B------:R-:W-:Y:S01]  /*7c40*/  FMUL.FTZ R84, R40, R3 ;  /* 0x0000000328547220 */ /* 0x000fe20000410000 */
[----:B------:R-:W-:Y:S01]  /*7c50*/  FMUL.FTZ R107, R10, R87 ;  /* 0x000000570a6b7220 */ /* 0x000fe20000410000 */
[----:B------:R-:W-:-:S02]  /*7c60*/  IMAD R81, R79, UR25, R81 ;  /* 0x000000194f517c24 */ /* 0x000fc4000f8e0251 */
[----:B-1----:R-:W-:Y:S01]  /*7c70*/  FMUL.FTZ R85, R89, R5 ;  /* 0x0000000559557220 */ /* 0x002fe20000410000 */
[----:B------:R1:W-:Y:S01]  /*7c80*/  STS [R86+0x10bc], R106 ;  /* 0x0010bc6a56007388 */ /* 0x0003e20000000800 */
[----:B0-----:R-:W-:Y:S02]  /*7c90*/  FMUL.FTZ R88, R91, R7 ;  /* 0x000000075b587220 */ /* 0x001fe40000410000 */
[----:B------:R-:W-:Y:S01]  /*7ca0*/  FMUL.FTZ R78, R9, R85 ;  /* 0x00000055094e7220 */ /* 0x000fe20000410000 */
[----:B------:R-:W-:Y:S01]  /*7cb0*/  FMUL.FTZ R79, R4, R84 ;  /* 0x00000054044f7220 */ /* 0x000fe20000410000 */
[----:B-1----:R-:W-:Y:S01]  /*7cc0*/  FMUL.FTZ R106, R11, R88 ;  /* 0x000000580b6a7220 */ /* 0x002fe20000410000 */
        /* <DEDUP_REMOVED lines=20> */
[----:B------:R-:W-:Y:S02]  /*7e10*/  MOV R86, UR43 ;  /* 0x0000002b00567c02 */ /* 0x000fe40008000f00 */
        /* <DEDUP_REMOVED lines=16> */
[----:B------:R-:W-:Y:S01]  /*7f20*/  VIADD R112, R2, 0x100 ;  /* 0x0000010002707836 */ /* 0x000fe20000000000 */
        /* <DEDUP_REMOVED lines=21> */
.L_x_1000:
[----:B------:R-:W-:Y:S05]  /*8080*/  BSYNC.RECONVERGENT B0 ;  /* 0x0000000000007941 */ /* 0x000fea0003800200 */
.L_x_999:
[----:B------:R-:W-:Y:S04]  /*8090*/  BSSY.RECONVERGENT B0, `(.L_x_1001) ;  /* 0x0000003000007945 */ /* 0x000fe80003800200 */
[----:B------:R-:W-:Y:S05]  /*80a0*/  @!P3 BRA `(.L_x_1002) ;  /* 0x000000000004b947 */ /* 0x000fea0003800000 */
[----:B------:R1:W-:Y:S02]  /*80b0*/  REDG.E.ADD.F32.FTZ.RN.STRONG.GPU desc[UR26][R40.64+0x200], R80 ;  /* 0x00020050280079a6 */ /* 0x0003e4000c12f31a */
.L_x_1002:
[----:B------:R-:W-:Y:S05]  /*80c0*/  BSYNC.RECONVERGENT B0 ;  /* 0x0000000000007941 */ /* 0x000fea0003800200 */
.L_x_1001:
[-C--:B------:R-:W-:Y:S01]  /*80d0*/  LEA.HI R112, R112, R2.reuse, RZ, 0x1b ;  /* 0x0000000270707211 */ /* 0x080fe200078fd8ff */
[----:B------:R-:W-:Y:S01]  /*80e0*/  BSSY.RECONVERGENT B0, `(.L_x_1003) ;  /* 0x000000d000007945 */ /* 0x000fe20003800200 */
[----:B------:R-:W-:Y:S02]  /*80f0*/  ISETP.GE.AND P2, PT, R82, 0x101, PT ;  /* 0x000001015200780c */ /* 0x000fe40003f46270 */
[----:B------:R-:W-:Y:S02]  /*8100*/  LEA R112, R112, UR24, 0x2 ;  /* 0x0000001870707c11 */ /* 0x000fe4000f8e10ff */
[C---:B-1----:R-:W-:Y:S02]  /*8110*/  IADD3 R80, PT, PT, R2.reuse, 0x180, RZ ;  /* 0x0000018002507810 */ /* 0x042fe40007ffe0ff */
[----:B0-----:R-:W-:Y:S02]  /*8120*/  IADD3 R111, PT, PT, R2, 0x200, RZ ;  /* 0x00000200026f7810 */ /* 0x001fe40007ffe0ff */
[----:B------:R-:W0:Y:S01]  /*8130*/  LDS R112, [R112+0x1490] ;  /* 0x0014900070707984 */ /* 0x000e220000000800 */
[----:B------:R-:W-:-:S02]  /*8140*/  LEA.HI R80, R80, R2, RZ, 0x1b ;  /* 0x0000000250507211 */ /* 0x000fc400078fd8ff */
[C---:B------:R-:W-:Y:S02]  /*8150*/  ISETP.GE.AND P3, PT, R82.reuse, 0x181, PT ;  /* 0x000001815200780c */ /* 0x040fe40003f66270 */
[----:B------:R-:W-:Y:S02]  /*8160*/  ISETP.GE.AND P4, PT, R82, 0x201, PT ;  /* 0x000002015200780c */ /* 0x000fe40003f86270 */
[----:B------:R-:W-:Y:S02]  /*8170*/  LEA.HI R111, R111, R2, RZ, 0x1b ;  /* 0x000000026f6f7211 */ /* 0x000fe400078fd8ff */
[----:B------:R-:W-:Y:S01]  /*8180*/  LEA R80, R80, UR24, 0x2 ;  /* 0x0000001850507c11 */ /* 0x000fe2000f8e10ff */
[----:B------:R-:W-:Y:S08]  /*8190*/  @!P2 BRA `(.L_x_1004) ;  /* 0x000000000004a947 */ /* 0x000ff00003800000 */
[----:B0-----:R1:W-:Y:S02]  /*81a0*/  REDG.E.ADD.F32.FTZ.RN.STRONG.GPU desc[UR26][R40.64+0x400], R112 ;  /* 0x00040070280079a6 */ /* 0x0013e4000c12f31a */
.L_x_1004:
[----:B------:R-:W-:Y:S05]  /*81b0*/  BSYNC.RECONVERGENT B0 ;  /* 0x0000000000007941 */ /* 0x000fea0003800200 */
.L_x_1003:
[----:B------:R-:W2:Y:S01]  /*81c0*/  LDS R80, [R80+0x1690] ;  /* 0x0016900050507984 */ /* 0x000ea20000000800 */
[----:B------:R-:W-:Y:S01]  /*81d0*/  BSSY.RECONVERGENT B0, `(.L_x_1005) ;  /* 0x0000004000007945 */ /* 0x000fe20003800200 */
[----:B------:R-:W-:-:S03]  /*81e0*/  LEA R111, R111, UR24, 0x2 ;  /* 0x000000186f6f7c11 */ /* 0x000fc6000f8e10ff */
[----:B------:R-:W-:Y:S05]  /*81f0*/  @!P3 BRA `(.L_x_1006) ;  /* 0x000000000004b947 */ /* 0x000fea0003800000 */
[----:B--2---:R3:W-:Y:S02]  /*8200*/  REDG.E.ADD.F32.FTZ.RN.STRONG.GPU desc[UR26][R40.64+0x600], R80 ;  /* 0x00060050280079a6 */ /* 0x0047e4000c12f31a */
.L_x_1006:
[----:B------:R-:W-:Y:S05]  /*8210*/  BSYNC.RECONVERGENT B0 ;  /* 0x0000000000007941 */ /* 0x000fea0003800200 */
.L_x_1005:
[----:B------:R-:W4:Y:S01]  /*8220*/  LDS R111, [R111+0x1890] ;  /* 0x001890006f6f7984 */ /* 0x000f220000000800 */
[----:B------:R-:W-:Y:S01]  /*8230*/  BSSY.RECONVERGENT B0, `(.L_x_1007) ;  /* 0x0000005000007945 */ /* 0x000fe20003800200 */
[C---:B01----:R-:W-:Y:S01]  /*8240*/  IADD3 R112, PT, PT, R2.reuse, 0x280, RZ ;  /* 0x0000028002707810 */ /* 0x043fe20007ffe0ff */
[----:B--23--:R-:W-:Y:S02]  /*8250*/  VIADD R80, R2, 0x300 ;  /* 0x0000030002507836 */ /* 0x00cfe40000000000 */
[----:B------:R-:W-:Y:S05]  /*8260*/  @!P4 BRA `(.L_x_1008) ;  /* 0x000000000004c947 */ /* 0x000fea0003800000 */
[----:B----4-:R0:W-:Y:S02]  /*8270*/  REDG.E.ADD.F32.FTZ.RN.STRONG.GPU desc[UR26][R40.64+0x800], R111 ;  /* 0x0008006f280079a6 */ /* 0x0101e4000c12f31a */
.L_x_1008:
[----:B------:R-:W-:Y:S05]  /*8280*/  BSYNC.RECONVERGENT B0 ;  /* 0x0000000000007941 */ /* 0x000fea0003800200 */
.L_x_1007:
        /* <DEDUP_REMOVED lines=13> */
.L_x_1010:
[----:B------:R-:W-:Y:S05]  /*8360*/  BSYNC.RECONVERGENT B0 ;  /* 0x0000000000007941 */ /* 0x000fea0003800200 */
.L_x_1009:
[----:B------:R-:W2:Y:S01]  /*8370*/  LDS R80, [R80+0x1c90] ;  /* 0x001c900050507984 */ /* 0x000ea20000000800 */
[----:B------:R-:W-:Y:S01]  /*8380*/  BSSY.RECONVERGENT B0, `(.L_x_1011) ;  /* 0x0000004000007945 */ /* 0x000fe20003800200 */
[----:B------:R-:W-:-:S03]  /*8390*/  LEA R111, R111, UR24, 0x2 ;  /* 0x000000186f6f7c11 */ /* 0x000fc6000f8e10ff */
[----:B------:R-:W-:Y:S05]  /*83a0*/  @!P3 BRA `(.L_x_1012) ;  /* 0x000000000004b947 */ /* 0x000fea0003800000 */
[----:B--2---:R3:W-:Y:S02]  /*83b0*/  REDG.E.ADD.F32.FTZ.RN.STRONG.GPU desc[UR26][R40.64+0xc00], R80 ;  /* 0x000c0050280079a6 */ /* 0x0047e4000c12f31a */
.L_x_1012:
[----:B------:R-:W-:Y:S05]  /*83c0*/  BSYNC.RECONVERGENT B0 ;  /* 0x0000000000007941 */ /* 0x000fea0003800200 */
.L_x_1011:
[----:B------:R-:W4:Y:S01]  /*83d0*/  LDS R111, [R111+0x1e90] ;  /* 0x001e90006f6f7984 */ /* 0x000f220000000800 */
[----:B------:R-:W-:Y:S01]  /*83e0*/  BSSY.RECONVERGENT B0, `(.L_x_1013) ;  /* 0x0000005000007945 */ /* 0x000fe20003800200 */
[C---:B01----:R-:W-:Y:S02]  /*83f0*/  LOP3.LUT R112, R2.reuse, 0x400, RZ, 0xfc, !PT ;  /* 0x0000040002707812 */ /* 0x043fe400078efcff */
[----:B--23--:R-:W-:Y:S01]  /*8400*/  IADD3 R80, PT, PT, R2, 0x480, RZ ;  /* 0x0000048002507810 */ /* 0x00cfe20007ffe0ff */
[----:B------:R-:W-:Y:S06]  /*8410*/  @!P4 BRA `(.L_x_1014) ;  /* 0x000000000004c947 */ /* 0x000fec0003800000 */
[----:B----4-:R0:W-:Y:S02]  /*8420*/  REDG.E.ADD.F32.FTZ.RN.STRONG.GPU desc[UR26][R40.64+0xe00], R111 ;  /* 0x000e006f280079a6 */ /* 0x0101e4000c12f31a */
.L_x_1014:
[----:B------:R-:W-:Y:S05]  /*8430*/  BSYNC.RECONVERGENT B0 ;  /* 0x0000000000007941 */ /* 0x000fea0003800200 */
.L_x_1013:
        /* <DEDUP_REMOVED lines=13> */
.L_x_1016:
[----:B------:R-:W-:Y:S05]  /*8510*/  BSYNC.RECONVERGENT B0 ;  /* 0x0000000000007941 */ /* 0x000fea0003800200 */
.L_x_1015:
[----:B------:R-:W2:Y:S01]  /*8520*/  LDS R80, [R80+0x2290] ;  /* 0x0022900050507984 */ /* 0x000ea20000000800 */
[----:B------:R-:W-:Y:S01]  /*8530*/  BSSY.RECONVERGENT B0, `(.L_x_1017) ;  /* 0x0000005000007945 */ /* 0x000fe20003800200 */
[----:B------:R-:W-:Y:S01]  /*8540*/  LEA R111, R111, UR24, 0x2 ;  /* 0x000000186f6f7c11 */ /* 0x000fe2000f8e10ff */
[----:B01----:R-:W-:Y:S02]  /*8550*/  VIADD R112, R2, 0x580 ;  /* 0x0000058002707836 */ /* 0x003fe40000000000 */
[----:B------:R-:W-:Y:S05]  /*8560*/  @!P3 BRA `(.L_x_1018) ;  /* 0x000000000004b947 */ /* 0x000fea0003800000 */
[----:B--2---:R0:W-:Y:S02]  /*8570*/  REDG.E.ADD.F32.FTZ.RN.STRONG.GPU desc[UR26][R40.64+0x1200], R80 ;  /* 0x00120050280079a6 */ /* 0x0041e4000c12f31a */
.L_x_1018:
[----:B------:R-:W-:Y:S05]  /*8580*/  BSYNC.RECONVERGENT B0 ;  /* 0x0000000000007941 */ /* 0x000fea0003800200 */
.L_x_1017:
[----:B------:R-:W1:Y:S01]  /*8590*/  LDS R111, [R111+0x2490] ;  /* 0x002490006f6f7984 */ /* 0x000e620000000800 */
[----:B------:R-:W-:Y:S01]  /*85a0*/  BSSY.RECONVERGENT B0, `(.L_x_1019) ;  /* 0x0000005000007945 */ /* 0x000fe20003800200 */
[----:B0-2---:R-:W-:Y:S02]  /*85b0*/  LEA.HI R80, R112, R2, RZ, 0x1b ;  /* 0x0000000270507211 */ /* 0x005fe400078fd8ff */
[----:B------:R-:W-:Y:S01]  /*85c0*/  IADD3 R112, PT, PT, R2, 0x600, RZ ;  /* 0x0000060002707810 */ /* 0x000fe20007ffe0ff */
[----:B------:R-:W-:Y:S06]  /*85d0*/  @!P4 BRA `(.L_x_1020) ;  /* 0x000000000004c947 */ /* 0x000fec0003800000 */
[----:B-1----:R0:W-:Y:S02]  /*85e0*/  REDG.E.ADD.F32.FTZ.RN.STRONG.GPU desc[UR26][R40.64+0x1400], R111 ;  /* 0x0014006f280079a6 */ /* 0x0021e4000c12f31a */
.L_x_1020:
[----:B------:R-:W-:Y:S05]  /*85f0*/  BSYNC.RECONVERGENT B0 ;  /* 0x0000000000007941 */ /* 0x000fea0003800200 */
.L_x_1019:
        /* <DEDUP_REMOVED lines=12> */
.L_x_1022:
[----:B------:R-:W-:Y:S05]  /*86c0*/  BSYNC.RECONVERGENT B0 ;  /* 0x0000000000007941 */ /* 0x000fea0003800200 */
.L_x_1021:
        /* <DEDUP_REMOVED lines=10> */
.L_x_1024:
[----:B------:R-:W-:Y:S05]  /*8770*/  BSYNC.RECONVERGENT B0 ;  /* 0x0000000000007941 */ /* 0x000fea0003800200 */
.L_x_1023:
[----:B------:R-:W2:Y:S01]  /*8780*/  LDS R80, [R80+0x2a90] ;  /* 0x002a900050507984 */ /* 0x000ea20000000800 */
[----:B------:R-:W-:Y:S01]  /*8790*/  BSSY.RECONVERGENT B0, `(.L_x_1025) ;  /* 0x0000005000007945 */ /* 0x000fe20003800200 */
[----:B01----:R-:W-:Y:S02]  /*87a0*/  LEA.HI R111, R112, R2, RZ, 0x1b ;  /* 0x00000002706f7211 */ /* 0x003fe400078fd8ff */
[----:B------:R-:W-:Y:S01]  /*87b0*/  LEA R82, R82, UR24, 0x2 ;  /* 0x0000001852527c11 */ /* 0x000fe2000f8e10ff */
[----:B------:R-:W-:Y:S06]  /*87c0*/  @!P3 BRA `(.L_x_1026) ;  /* 0x000000000004b947 */ /* 0x000fec0003800000 */
[----:B--2---:R0:W-:Y:S02]  /*87d0*/  REDG.E.ADD.F32.FTZ.RN.STRONG.GPU desc[UR26][R40.64+0x1a00], R80 ;  /* 0x001a0050280079a6 */ /* 0x0041e4000c12f31a */
.L_x_1026:
[----:B------:R-:W-:Y:S05]  /*87e0*/  BSYNC.RECONVERGENT B0 ;  /* 0x0000000000007941 */ /* 0x000fea0003800200 */
.L_x_1025:
[----:B------:R-:W1:Y:S01]  /*87f0*/  LDS R82, [R82+0x2c90] ;  /* 0x002c900052527984 */ /* 0x000e620000000800 */
[----:B------:R-:W-:Y:S01]  /*8800*/  BSSY.RECONVERGENT B0, `(.L_x_1027) ;  /* 0x0000004000007945 */ /* 0x000fe20003800200 */
[----:B------:R-:W-:-:S03]  /*8810*/  LEA R111, R111, UR24, 0x2 ;  /* 0x000000186f6f7c11 */ /* 0x000fc6000f8e10ff */
[----:B------:R-:W-:Y:S05]  /*8820*/  @!P4 BRA `(.L_x_1028) ;  /* 0x000000000004c947 */ /* 0x000fea0003800000 */
[----:B-1----:R3:W-:Y:S02]  /*8830*/  REDG.E.ADD.F32.FTZ.RN.STRONG.GPU desc[UR26][R40.64+0x1c00], R82 ;  /* 0x001c0052280079a6 */ /* 0x0027e4000c12f31a */
.L_x_1028:
[----:B------:R-:W-:Y:S05]  /*8840*/  BSYNC.RECONVERGENT B0 ;  /* 0x0000000000007941 */ /* 0x000fea0003800200 */
.L_x_1027:
[----:B------:R-:W4:Y:S01]  /*8850*/  LDS R111, [R111+0x2e90] ;  /* 0x002e90006f6f7984 */ /* 0x000f220000000800 */
[----:B------:R-:W-:Y:S04]  /*8860*/  BSSY.RECONVERGENT B0, `(.L_x_1029) ;  /* 0x0000003000007945 */ /* 0x000fe80003800200 */
[----:B------:R-:W-:Y:S05]  /*8870*/  @!P5 BRA `(.L_x_1030) ;  /* 0x000000000004d947 */ /* 0x000fea0003800000 */
[----:B----4-:R4:W-:Y:S02]  /*8880*/  REDG.E.ADD.F32.FTZ.RN.STRONG.GPU desc[UR26][R40.64+0x1e00], R111 ;  /* 0x001e006f280079a6 */ /* 0x0109e4000c12f31a */
.L_x_1030:
[----:B------:R-:W-:Y:S05]  /*8890*/  BSYNC.RECONVERGENT B0 ;  /* 0x0000000000007941 */ /* 0x000fea0003800200 */
.L_x_1029:
        /* <DEDUP_REMOVED lines=18> */
[----:B---3--:R-:W-:Y:S01]  /*89c0*/  FFMA.FTZ R82, R42, R5, R82 ;  /* 0x000000052a527223 */ /* 0x008fe20000010052 */
        /* <DEDUP_REMOVED lines=8> */
[----:B------:R-:W-:Y:S01]  /*8a50*/  FFMA.FTZ R113, R65, R7, R113 ;  /* 0x0000000741717223 */ /* 0x000fe20000010071 */
        /* <DEDUP_REMOVED lines=45> */
[----:B------:R-:W-:Y:S01]  /*8d30*/  FMUL.FTZ R109, R123, R109 ;  /* 0x0000006d7b6d7220 */ /* 0x000fe20000410000 */
[----:B------:R-:W-:Y:S01]  /*8d40*/  FFMA.FTZ R88, R13, R66, R88 ;  /* 0x000000420d587223 */ /* 0x000fe20000010058 */
[----:B------:R-:W-:Y:S01]  /*8d50*/  FFMA.FTZ R89, R14, R67, R89 ;  /* 0x000000430e597223 */ /* 0x000fe20000010059 */
[----:B------:R-:W-:Y:S01]  /*8d60*/  FMUL.FTZ R72, R72, R98 ;  /* 0x0000006248487220 */ /* 0x000fe20000410000 */
[----:B------:R-:W-:-:S03]  /*8d70*/  FMUL.FTZ R74, R74, R100 ;  /* 0x000000644a4a7220 */ /* 0x000fc60000410000 */
[----:B0-----:R-:W-:Y:S01]  /*8d80*/  @!P2 FADD.FTZ R84, R84, R40 ;  /* 0x000000285454a221 */ /* 0x001fe20000010000 */
[----:B------:R-:W-:Y:S01]  /*8d90*/  FFMA.FTZ R40, R19, R71, R107 ;  /* 0x0000004713287223 */ /* 0x000fe2000001006b */
[----:B-1----:R-:W-:-:S03]  /*8da0*/  @!P2 FADD.FTZ R152, R152, R41 ;  /* 0x000000299898a221 */ /* 0x002fc60000010000 */
[----:B------:R-:W-:Y:S01]  /*8db0*/  FADD.FTZ R35, R40, R35 ;  /* 0x0000002328237221 */ /* 0x000fe20000010000 */
[----:B------:R-:W-:Y:S01]  /*8dc0*/  FFMA.FTZ R40, R22, R73, R109 ;  /* 0x0000004916287223 */ /* 0x000fe2000001006d */
[----:B------:R-:W0:Y:S01]  /*8dd0*/  SHFL.DOWN PT, R66, R84, 0x10, 0x1f ;  /* 0x0a001f0054427f89 */ /* 0x000e2200000e0000 */
[----:B------:R-:W-:Y:S01]  /*8de0*/  FFMA.FTZ R65, R71, R31, R65 ;  /* 0x0000001f47417223 */ /* 0x000fe20000010041 */
[----:B------:R-:W-:Y:S02]  /*8df0*/  FMUL.FTZ R75, R75, R101 ;  /* 0x000000654b4b7220 */ /* 0x000fe40000410000 */
[----:B------:R-:W1:Y:S01]  /*8e00*/  SHFL.DOWN PT, R67, R152, 0x10, 0x1f ;  /* 0x0a001f0098437f89 */ /* 0x000e6200000e0000 */
[----:B------:R-:W-:Y:S01]  /*8e10*/  FFMA.FTZ R42, R72, R36, R42 ;  /* 0x00000024482a7223 */ /* 0x000fe2000001002a */
[----:B------:R-:W-:Y:S01]  /*8e20*/  FMUL.FTZ R76, R76, R102 ;  /* 0x000000664c4c7220 */ /* 0x000fe20000410000 */
[----:B------:R-:W-:Y:S01]  /*8e30*/  FADD.FTZ R33, R40, R33 ;  /* 0x0000002128217221 */ /* 0x000fe20000010000 */
[----:B------:R-:W-:Y:S01]  /*8e40*/  FMUL.FTZ R40, R77, R103 ;  /* 0x000000674d287220 */ /* 0x000fe20000410000 */
[----:B------:R-:W-:Y:S01]  /*8e50*/  ISETP.NE.AND P2, PT, R80, RZ, PT ;  /* 0x000000ff5000720c */ /* 0x000fe20003f45270 */
[----:B------:R-:W-:Y:S04]  /*8e60*/  STL [R1+0x64], R65 ;  /* 0x0000644101007387 */ /* 0x000fe80000100800 */
[----:B------:R0:W-:Y:S01]  /*8e70*/  STL [R1+0x68], R42 ;  /* 0x0000682a01007387 */ /* 0x0001e20000100800 */
[----:B------:R-:W-:Y:S01]  /*8e80*/  FMUL.FTZ R41, R124, R108 ;  /* 0x0000006c7c297220 */ /* 0x000fe20000410000 */
[----:B------:R-:W-:-:S03]  /*8e90*/  FMUL.FTZ R110, R122, R110 ;  /* 0x0000006e7a6e7220 */ /* 0x000fc60000410000 */
[----:B------:R-:W-:-:S03]  /*8ea0*/  FFMA.FTZ R41, R20, R72, R41 ;  /* 0x0000004814297223 */ /* 0x000fc60000010029 */
[----:B0-----:R-:W-:Y:S01]  /*8eb0*/  @!P2 SHF.R.U32.HI R42, RZ, 0x2, R2 ;  /* 0x00000002ff2aa819 */ /* 0x001fe20000011602 */
[----:B------:R-:W-:Y:S01]  /*8ec0*/  FADD.FTZ R34, R41, R34 ;  /* 0x0000002229227221 */ /* 0x000fe20000010000 */
[----:B------:R-:W-:Y:S01]  /*8ed0*/  FADD.FTZ R66, R84, R66 ;  /* 0x0000004254427221 */ /* 0x000fe20000010000 */
[----:B------:R-:W-:Y:S01]  /*8ee0*/  FFMA.FTZ R41, R23, R74, R110 ;  /* 0x0000004a17297223 */ /* 0x000fe2000001006e */
[----:B------:R-:W-:Y:S01]  /*8ef0*/  @!P2 LOP3.LUT R65, R42, 0xf8, RZ, 0xc0, !PT ;  /* 0x000000f82a41a812 */ /* 0x000fe200078ec0ff */
[----:B-1----:R-:W-:Y:S01]  /*8f00*/  FADD.FTZ R67, R152, R67 ;  /* 0x0000004398437221 */ /* 0x002fe20000010000 */
[----:B------:R-:W-:Y:S01]  /*8f10*/  FMUL.FTZ R90, R132, R90 ;  /* 0x0000005a845a7220 */ /* 0x000fe20000410000 */
[----:B------:R-:W-:Y:S01]  /*8f20*/  FMUL.FTZ R106, R126, R106 ;  /* 0x0000006a7e6a7220 */ /* 0x000fe20000410000 */
[----:B------:R-:W-:Y:S01]  /*8f30*/  FMUL.FTZ R85, R119, R85 ;  /* 0x0000005577557220 */ /* 0x000fe20000410000 */
[----:B------:R-:W-:Y:S01]  /*8f40*/  FMUL.FTZ R78, R120, R78 ;  /* 0x0000004e784e7220 */ /* 0x000fe20000410000 */
[----:B------:R-:W-:Y:S01]  /*8f50*/  FMUL.FTZ R42, R121, R43 ;  /* 0x0000002b792a7220 */ /* 0x000fe20000410000 */
[----:B------:R-:W-:Y:S01]  /*8f60*/  FADD.FTZ R32, R41, R32 ;  /* 0x0000002029207221 */ /* 0x000fe20000010000 */
[----:B------:R-:W-:Y:S01]  /*8f70*/  FFMA.FTZ R90, R10, R86, R90 ;  /* 0x000000560a5a7223 */ /* 0x000fe2000001005a */
        /* <DEDUP_REMOVED lines=49> */
.L_x_1032:
[----:B------:R-:W-:Y:S05]  /*9290*/  BSYNC.RECONVERGENT B0 ;  /* 0x0000000000007941 */ /* 0x000fea0003800200 */
.L_x_1031:
[----:B------:R-:W-:-:S04]  /*92a0*/  UIADD3 UR8, UPT, UPT, UR8, 0x1, URZ ;  /* 0x0000000108087890 */ /* 0x000fc8000fffe0ff */
[----:B------:R-:W-:-:S09]  /*92b0*/  UISETP.GE.AND UP0, UPT, UR8, UR48, UPT ;  /* 0x000000300800728c */ /* 0x000fd2000bf06270 */
[----:B------:R-:W-:Y:S05]  /*92c0*/  BRA.U !UP0, `(.L_x_1033) ;  /* 0xffffffbd08647547 */ /* 0x000fea000b83ffff */
.L_x_988:
[----:B0-----:R-:W4:Y:S01]  /*92d0*/  LDL.LU R81, [R1+0x78] ;  /* 0x0000780001517983 */ /* 0x001f220000300800 */
[----:B------:R-:W0:Y:S01]  /*92e0*/  S2R R4, SR_TID.X ;  /* 0x0000000000047919 */ /* 0x000e220000002100 */
[----:B------:R-:W-:Y:S01]  /*92f0*/  UIMAD UR21, UR10, -0x800, UR21 ;  /* 0xfffff8000a1578a4 */ /* 0x000fe2000f8e0215 */
[----:B-1----:R-:W-:Y:S02]  /*9300*/  MOV R2, UR13 ;  /* 0x0000000d00027c02 */ /* 0x002fe40008000f00 */
[----:B------:R-:W-:Y:S01]  /*9310*/  MOV R3, UR16 ;  /* 0x0000001000037c02 */ /* 0x000fe20008000f00 */
[----:B------:R-:W5:Y:S01]  /*9320*/  LDL.LU R82, [R1+0x7c] ;  /* 0x00007c0001527983 */ /* 0x000f620000300800 */
[----:B------:R-:W-:Y:S02]  /*9330*/  PRMT R5, RZ, 0x7610, R5 ;  /* 0x00007610ff057816 */ /* 0x000fe40000000005 */
[----:B------:R-:W-:Y:S01]  /*9340*/  PRMT R6, RZ, 0x7610, R6 ;  /* 0x00007610ff067816 */ /* 0x000fe20000000006 */
[----:B------:R-:W4:Y:S01]  /*9350*/  LDL.LU R84, [R1+0x70] ;  /* 0x0000700001547983 */ /* 0x000f220000300800 */
[----:B------:R-:W-:-:S02]  /*9360*/  PRMT R7, RZ, 0x7610, R7 ;  /* 0x00007610ff077816 */ /* 0x000fc40000000007 */
[----:B------:R-:W-:Y:S01]  /*9370*/  PRMT R8, RZ, 0x7610, R8 ;  /* 0x00007610ff087816 */ /* 0x000fe20000000008 */
[----:B------:R-:W5:Y:S01]  /*9380*/  LDL.LU R85, [R1+0x74] ;  /* 0x0000740001557983 */ /* 0x000f620000300800 */
        /* <DEDUP_REMOVED lines=11> */
[----:B------:R-:W5:Y:S01]  /*9440*/  LDL.LU R100, [R1+0x6c] ;  /* 0x00006c0001647983 */ /* 0x000f620000300800 */
[----:B------:R-:W-:Y:S02]  /*9450*/  PRMT R17, RZ, 0x7610, R17 ;  /* 0x00007610ff117816 */ /* 0x000fe40000000011 */
[----:B------:R-:W-:Y:S01]  /*9460*/  PRMT R18, RZ, 0x7610, R18 ;  /* 0x00007610ff127816 */ /* 0x000fe20000000012 */
[----:B------:R-:W4:Y:S01]  /*9470*/  LDL.LU R104, [R1+0x60] ;  /* 0x0000600001687983 */ /* 0x000f220000300800 */
[----:B------:R-:W-:Y:S01]  /*9480*/  PRMT R19, RZ, 0x7610, R19 ;  /* 0x00007610ff137816 */ /* 0x000fe20000000013 */
[----:B------:R-:W-:Y:S08]  /*9490*/  BAR.SYNC.DEFER_BLOCKING 0x0 ;  /* 0x0000000000007b1d */ /* 0x000ff00000010000 */
[----:B------:R-:W1:Y:S01]  /*94a0*/  S2UR UR32, SR_CTAID.X ;  /* 0x00000000002079c3 */ /* 0x000e620000002500 */
[----:B------:R-:W1:Y:S01]  /*94b0*/  LDCU.64 UR28, c[0x0][0x4f8] ;  /* 0x00009f00ff1c77ac */ /* 0x000e620008000a00 */
[----:B------:R-:W4:Y:S06]  /*94c0*/  LDL.LU R103, [R1+0x64] ;  /* 0x0000640001677983 */ /* 0x000f2c0000300800 */
[----:B------:R-:W1:Y:S01]  /*94d0*/  S2UR UR8, SR_CTAID.Y ;  /* 0x00000000000879c3 */ /* 0x000e620000002600 */
[----:B------:R-:W4:Y:S01]  /*94e0*/  LDL.LU R102, [R1+0x58] ;  /* 0x0000580001667983 */ /* 0x000f220000300800 */
[----:B------:R-:W-:Y:S01]  /*94f0*/  ULEA UR22, UR10, 0xfffff800, 0xb ;  /* 0xfffff8000a167891 */ /* 0x000fe2000f8e58ff */
[----:B------:R-:W1:Y:S02]  /*9500*/  LDCU.64 UR30, c[0x0][0x500] ;  /* 0x0000a000ff1e77ac */ /* 0x000e640008000a00 */
[----:B------:R-:W4:Y:S04]  /*9510*/  LDL.LU R101, [R1+0x5c] ;  /* 0x00005c0001657983 */ /* 0x000f280000300800 */
[----:B------:R-:W4:Y:S04]  /*9520*/  LDL.LU R41, [R1+0x44] ;  /* 0x0000440001297983 */ /* 0x000f280000300800 */
[----:B------:R-:W4:Y:S04]  /*9530*/  LDL.LU R43, [R1+0x40] ;  /* 0x00004000012b7983 */ /* 0x000f280000300800 */
[----:B------:R-:W4:Y:S04]  /*9540*/  LDL.LU R65, [R1+0x4c] ;  /* 0x00004c0001417983 */ /* 0x000f280000300800 */
[----:B------:R-:W4:Y:S04]  /*9550*/  LDL.LU R98, [R1+0x48] ;  /* 0x0000480001627983 */ /* 0x000f280000300800 */
[----:B------:R1:W5:Y:S01]  /*9560*/  LDL.LU R20, [R1+0x100] ;  /* 0x0001000001147983 */ /* 0x0003620000300800 */
[----:B0-----:R-:W-:Y:S01]  /*9570*/  LOP3.LUT R40, R4, 0x1f, RZ, 0xc0, !PT ;  /* 0x0000001f04287812 */ /* 0x001fe200078ec0ff */
[----:B------:R-:W-:-:S02]  /*9580*/  UIADD3 UR21, UPT, UPT, UR21, 0x800, URZ ;  /* 0x0000080015157890 */ /* 0x000fc4000fffe0ff */
[----:B------:R-:W4:Y:S01]  /*9590*/  LDL.LU R97, [R1+0xbc] ;  /* 0x0000bc0001617983 */ /* 0x000f220000300800 */
[----:B------:R-:W-:-:S03]  /*95a0*/  LOP3.LUT R83, R40, 0x3e00, R83, 0xf8, !PT ;  /* 0x00003e0028537812 */ /* 0x000fc600078ef853 */
[----:B------:R-:W-:Y:S01]  /*95b0*/  ISETP.GE.AND P1, PT, R63, UR21, PT ;  /* 0x000000153f007c0c */ /* 0x000fe2000bf26270 */
[----:B------:R-:W4:Y:S01]  /*95c0*/  LDL.LU R96, [R1+0xb8] ;  /* 0x0000b80001607983 */ /* 0x000f220000300800 */
[C---:B------:R-:W-:Y:S01]  /*95d0*/  ISETP.GE.AND P2, PT, R83.reuse, UR21, PT ;  /* 0x0000001553007c0c */ /* 0x040fe2000bf46270 */
[----:B------:R-:W-:Y:S01]  /*95e0*/  IMAD.WIDE.U32 R2, R83, 0x2, R2 ;  /* 0x0000000253027825 */ /* 0x000fe200078e0002 */
[----:B------:R-:W-:Y:S01]  /*95f0*/  ISETP.GE.AND P0, PT, R62, UR21, PT ;  /* 0x000000153e007c0c */ /* 0x000fe2000bf06270 */
[----:B------:R-:W4:Y:S01]  /*9600*/  LDL.LU R95, [R1+0xb4] ;  /* 0x0000b400015f7983 */ /* 0x000f220000300800 */
[----:B------:R-:W-:Y:S02]  /*9610*/  ISETP.GE.AND P4, PT, R61, UR21, PT ;  /* 0x000000153d007c0c */ /* 0x000fe4000bf86270 */
[----:B------:R-:W-:Y:S01]  /*9620*/  ISETP.GE.AND P6, PT, R60, UR21, PT ;  /* 0x000000153c007c0c */ /* 0x000fe2000bfc6270 */
[----:B------:R-:W4:Y:S01]  /*9630*/  LDL.LU R94, [R1+0xb0] ;  /* 0x0000b000015e7983 */ /* 0x000f220000300800 */
[----:B------:R-:W-:-:S02]  /*9640*/  ISETP.GE.AND P5, PT, R59, UR21, PT ;  /* 0x000000153b007c0c */ /* 0x000fc4000bfa6270 */
[----:B------:R-:W-:Y:S01]  /*9650*/  ISETP.GE.AND P3, PT, R58, UR21, PT ;  /* 0x000000153a007c0c */ /* 0x000fe2000bf66270 */
[----:B------:R-:W4:Y:S01]  /*9660*/  @!P1 LDG.E.U16 R6, desc[UR26][R2.64+0x40] ;  /* 0x0000401a02069981 */ /* 0x000f22000c1e1500 */
[----:B------:R-:W-:-:S03]  /*9670*/  ISETP.GE.AND P1, PT, R56, UR21, PT ;  /* 0x0000001538007c0c */ /* 0x000fc6000bf26270 */
[----:B------:R-:W4:Y:S01]  /*9680*/  @!P2 LDG.E.U16 R5, desc[UR26][R2.64] ;  /* 0x0000001a0205a981 */ /* 0x000f22000c1e1500 */
[----:B------:R-:W-:-:S03]  /*9690*/  ISETP.GE.AND P2, PT, R57, UR21, PT ;  /* 0x0000001539007c0c */ /* 0x000fc6000bf46270 */
[----:B------:R-:W4:Y:S04]  /*96a0*/  LDL.LU R93, [R1+0xac] ;  /* 0x0000ac00015d7983 */ /* 0x000f280000300800 */
[----:B------:R-:W4:Y:S04]  /*96b0*/  LDL.LU R92, [R1+0xa8] ;  /* 0x0000a800015c7983 */ /* 0x000f280000300800 */
[----:B------:R-:W4:Y:S01]  /*96c0*/  @!P0 LDG.E.U16 R7, desc[UR26][R2.64+0x80] ;  /* 0x0000801a02078981 */ /* 0x000f22000c1e1500 */
[----:B------:R-:W-:-:S03]  /*96d0*/  ISETP.GE.AND P0, PT, R55, UR21, PT ;  /* 0x0000001537007c0c */ /* 0x000fc6000bf06270 */
        /* <DEDUP_REMOVED lines=12> */
[----:B--2---:R-:W2:Y:S04]  /*97a0*/  LDL.LU R80, [R1+0xfc] ;  /* 0x0000fc0001507983 */ /* 0x004ea80000300800 */
[----:B------:R-:W2:Y:S01]  /*97b0*/  @!P2 LDG.E.U16 R12, desc[UR26][R2.64+0x1c0] ;  /* 0x0001c01a020ca981 */ /* 0x000ea2000c1e1500 */
[----:B------:R-:W-:-:S03]  /*97c0*/  ISETP.GE.AND P2, PT, R50, UR21, PT ;  /* 0x0000001532007c0c */ /* 0x000fc6000bf46270 */
[----:B------:R-:W2:Y:S04]  /*97d0*/  LDL.LU R79, [R1+0xf8] ;  /* 0x0000f800014f7983 */ /* 0x000ea80000300800 */
[----:B------:R-:W2:Y:S01]  /*97e0*/  @!P1 LDG.E.U16 R13, desc[UR26][R2.64+0x200] ;  /* 0x0002001a020d9981 */ /* 0x000ea2000c1e1500 */
[----:B------:R-:W-:-:S03]  /*97f0*/  ISETP.GE.AND P1, PT, R49, UR21, PT ;  /* 0x0000001531007c0c */ /* 0x000fc6000bf26270 */
[----:B---3--:R-:W3:Y:S04]  /*9800*/  LDL.LU R78, [R1+0xf4] ;  /* 0x0000f400014e7983 */ /* 0x008ee80000300800 */
        /* <DEDUP_REMOVED lines=20> */
[----:B------:R-:W-:Y:S01]  /*9950*/  MOV R105, R100 ;  /* 0x0000006400697202 */ /* 0x000fe20000000f00 */
[----:B----4-:R-:W-:Y:S01]  /*9960*/  IMAD.MOV.U32 R106, RZ, RZ, R99 ;  /* 0x000000ffff6a7224 */ /* 0x010fe200078e0063 */
[----:B------:R-:W-:-:S02]  /*9970*/  MOV R100, R87 ;  /* 0x0000005700647202 */ /* 0x000fc40000000f00 */
[----:B------:R-:W-:Y:S01]  /*9980*/  MOV R99, R86 ;  /* 0x0000005600637202 */ /* 0x000fe20000000f00 */
[----:B------:R-:W4:Y:S01]  /*9990*/  LDL.LU R87, [R1+0x94] ;  /* 0x0000940001577983 */ /* 0x000f220000300800 */
[----:B------:R-:W-:Y:S01]  /*99a0*/  MOV R107, R85 ;  /* 0x00000055006b7202 */ /* 0x000fe20000000f00 */
[----:B------:R-:W-:Y:S02]  /*99b0*/  IMAD.MOV.U32 R108, RZ, RZ, R84 ;  /* 0x000000ffff6c7224 */ /* 0x000fe400078e0054 */
[----:B------:R-:W4:Y:S01]  /*99c0*/  LDL.LU R86, [R1+0x90] ;  /* 0x0000900001567983 */ /* 0x000f220000300800 */
[----:B------:R-:W-:-:S03]  /*99d0*/  MOV R109, R82 ;  /* 0x00000052006d7202 */ /* 0x000fc60000000f00 */
[----:B------:R-:W4:Y:S04]  /*99e0*/  LDL.LU R85, [R1+0x8c] ;  /* 0x00008c0001557983 */ /* 0x000f280000300800 */
[----:B------:R-:W4:Y:S04]  /*99f0*/  LDL.LU R84, [R1+0x88] ;  /* 0x0000880001547983 */ /* 0x000f280000300800 */
[----:B------:R-:W4:Y:S01]  /*9a00*/  LDL.LU R82, [R1+0x84] ;  /* 0x0000840001527983 */ /* 0x000f220000300800 */
[----:B------:R-:W-:-:S03]  /*9a10*/  MOV R110, R81 ;  /* 0x00000051006e7202 */ /* 0x000fc60000000f00 */
[----:B------:R-:W4:Y:S04]  /*9a20*/  LDL.LU R81, [R1+0x80] ;  /* 0x0000800001517983 */ /* 0x000f280000300800 */
[----:B--2---:R-:W-:Y:S04]  /*9a30*/  STS.U16 [R80], R5 ;  /* 0x0000000550007388 */ /* 0x004fe80000000400 */
[----:B------:R-:W-:Y:S04]  /*9a40*/  STS.U16 [R79+0x40], R6 ;  /* 0x000040064f007388 */ /* 0x000fe80000000400 */
        /* <DEDUP_REMOVED lines=15> */
[----:B------:R-:W0:Y:S04]  /*9b40*/  LDS.U16 R2, [R97] ;  /* 0x0000000061027984 */ /* 0x000e280000000400 */
[----:B------:R-:W2:Y:S04]  /*9b50*/  LDS.U16 R3, [R96+0x2] ;  /* 0x0000020060037984 */ /* 0x000ea80000000400 */
[----:B------:R-:W3:Y:S04]  /*9b60*/  LDS.U16 R5, [R95+0x4] ;  /* 0x000004005f057984 */ /* 0x000ee80000000400 */
[----:B------:R-:W5:Y:S04]  /*9b70*/  LDS.U16 R7, [R90+0xe] ;  /* 0x00000e005a077984 */ /* 0x000f680000000400 */
[----:B------:R-:W-:Y:S04]  /*9b80*/  LDS.U16 R6, [R91+0xc] ;  /* 0x00000c005b067984 */ /* 0x000fe80000000400 */
[----:B------:R-:W-:Y:S01]  /*9b90*/  LDS.U16 R9, [R88+0x12] ;  /* 0x0000120058097984 */ /* 0x000fe20000000400 */
[----:B0-----:R-:W-:-:S05]  /*9ba0*/  SHF.L.U32 R2, R2, 0x10, RZ ;  /* 0x0000001002027819 */ /* 0x001fca00000006ff */
[----:B------:R-:W-:Y:S01]  /*9bb0*/  FADD.FTZ R10, R2, UR6 ;  /* 0x00000006020a7e21 */ /* 0x000fe20008010000 */
[----:B--2---:R-:W-:Y:S01]  /*9bc0*/  IMAD.U32 R3, R3, 0x10000, RZ ;  /* 0x0001000003037824 */ /* 0x004fe200078e00ff */
[----:B------:R-:W-:Y:S03]  /*9bd0*/  LDS.U16 R2, [R94+0x6] ;  /* 0x000006005e027984 */ /* 0x000fe60000000400 */
[----:B------:R-:W-:Y:S01]  /*9be0*/  FSETP.GTU.FTZ.AND P1, PT, R10, 20, PT ;  /* 0x41a000000a00780b */ /* 0x000fe20003f3c000 */
[----:B------:R-:W-:Y:S01]  /*9bf0*/  FADD.FTZ R12, R3, UR6 ;  /* 0x00000006030c7e21 */ /* 0x000fe20008010000 */
[----:B---3--:R-:W-:Y:S01]  /*9c00*/  SHF.L.U32 R8, R5, 0x10, RZ ;  /* 0x0000001005087819 */ /* 0x008fe200000006ff */
[----:B------:R-:W-:Y:S03]  /*9c10*/  LDS.U16 R3, [R93+0x8] ;  /* 0x000008005d037984 */ /* 0x000fe60000000400 */
[----:B------:R-:W-:Y:S01]  /*9c20*/  FSETP.GTU.FTZ.AND P6, PT, R12, 20, PT ;  /* 0x41a000000c00780b */ /* 0x000fe20003fdc000 */
[----:B------:R-:W-:Y:S01]  /*9c30*/  FADD.FTZ R14, R8, UR6 ;  /* 0x00000006080e7e21 */ /* 0x000fe20008010000 */
[----:B------:R-:W-:Y:S04]  /*9c40*/  LDS.U16 R5, [R92+0xa] ;  /* 0x00000a005c057984 */ /* 0x000fe80000000400 */
[----:B------:R-:W0:Y:S01]  /*9c50*/  LDS.U16 R8, [R89+0x10] ;  /* 0x0000100059087984 */ /* 0x000e220000000400 */
[----:B------:R-:W-:-:S06]  /*9c60*/  @!P1 FMUL.FTZ R10, R10, -1.4426950216293334961 ;  /* 0xbfb8aa3b0a0a9820 */ /* 0x000fcc0000410000 */
[----:B------:R-:W2:Y:S01]  /*9c70*/  @!P1 MUFU.EX2 R10, R10 ;  /* 0x0000000a000a9308 */ /* 0x000ea20000000800 */
[----:B------:R-:W-:-:S06]  /*9c80*/  @!P6 FMUL.FTZ R12, R12, -1.4426950216293334961 ;  /* 0xbfb8aa3b0c0ce820 */ /* 0x000fcc0000410000 */
[----:B------:R-:W3:Y:S01]  /*9c90*/  @!P6 MUFU.EX2 R12, R12 ;  /* 0x0000000c000ce308 */ /* 0x000ee20000000800 */
[----:B--2---:R-:W-:Y:S01]  /*9ca0*/  @!P1 FADD.FTZ R11, R10, 1 ;  /* 0x3f8000000a0b9421 */ /* 0x004fe20000010000 */
[----:B------:R-:W-:-:S05]  /*9cb0*/  FSETP.GTU.FTZ.AND P5, PT, R14, 20, PT ;  /* 0x41a000000e00780b */ /* 0x000fca0003fbc000 */
[----:B------:R-:W2:Y:S01]  /*9cc0*/  @!P1 MUFU.RCP R11, R11 ;  /* 0x0000000b000b9308 */ /* 0x000ea20000001000 */
[----:B---3--:R-:W-:Y:S01]  /*9cd0*/  @!P6 FADD.FTZ R13, R12, 1 ;  /* 0x3f8000000c0de421 */ /* 0x008fe20000010000 */
[----:B-----5:R-:W-:-:S06]  /*9ce0*/  SHF.L.U32 R7, R7, 0x10, RZ ;  /* 0x0000001007077819 */ /* 0x020fcc00000006ff */
[----:B------:R-:W3:Y:S01]  /*9cf0*/  @!P6 MUFU.RCP R16, R13 ;  /* 0x0000000d0010e308 */ /* 0x000ee20000001000 */
[----:B------:R-:W-:Y:S01]  /*9d00*/  FADD.FTZ R7, R7, UR6 ;  /* 0x0000000607077e21 */ /* 0x000fe20008010000 */
[----:B------:R-:W-:Y:S01]  /*9d10*/  @!P5 FMUL.FTZ R14, R14, -1.4426950216293334961 ;  /* 0xbfb8aa3b0e0ed820 */ /* 0x000fe20000410000 */
[----:B0-----:R-:W-:Y:S01]  /*9d20*/  SHF.L.U32 R8, R8, 0x10, RZ ;  /* 0x0000001008087819 */ /* 0x001fe200000006ff */
[----:B--2---:R-:W-:Y:S02]  /*9d30*/  @!P1 FMUL.FTZ R28, R28, R11 ;  /* 0x0000000b1c1c9220 */ /* 0x004fe40000410000 */
[----:B------:R-:W-:Y:S02]  /*9d40*/  FSETP.GTU.FTZ.AND P1, PT, R7, 20, PT ;  /* 0x41a000000700780b */ /* 0x000fe40003f3c000 */
[----:B------:R-:W0:Y:S01]  /*9d50*/  @!P5 MUFU.EX2 R14, R14 ;  /* 0x0000000e000ed308 */ /* 0x000e220000000800 */
[----:B------:R-:W-:Y:S01]  /*9d60*/  FADD.FTZ R8, R8, UR6 ;  /* 0x0000000608087e21 */ /* 0x000fe20008010000 */
[----:B---3--:R-:W-:-:S04]  /*9d70*/  @!P6 FMUL.FTZ R29, R29, R16 ;  /* 0x000000101d1de220 */ /* 0x008fc80000410000 */
[----:B------:R-:W-:Y:S02]  /*9d80*/  FSETP.GTU.FTZ.AND P6, PT, R8, 20, PT ;  /* 0x41a000000800780b */ /* 0x000fe40003fdc000 */
[----:B------:R-:W-:-:S03]  /*9d90*/  SHF.L.U32 R15, R2, 0x10, RZ ;  /* 0x00000010020f7819 */ /* 0x000fc600000006ff */
[----:B------:R-:W-:Y:S01]  /*9da0*/  @!P1 FMUL.FTZ R7, R7, -1.4426950216293334961 ;  /* 0xbfb8aa3b07079820 */ /* 0x000fe20000410000 */
[----:B0-----:R-:W-:Y:S01]  /*9db0*/  @!P5 FADD.FTZ R2, R14, 1 ;  /* 0x3f8000000e02d421 */ /* 0x001fe20000010000 */
[----:B------:R-:W-:-:S04]  /*9dc0*/  FADD.FTZ R10, R15, UR6 ;  /* 0x000000060f0a7e21 */ /* 0x000fc80008010000 */
[----:B------:R-:W0:Y:S02]  /*9dd0*/  @!P1 MUFU.EX2 R7, R7 ;  /* 0x0000000700079308 */ /* 0x000e240000000800 */
[----:B------:R-:W-:Y:S02]  /*9de0*/  @!P6 FMUL.FTZ R8, R8, -1.4426950216293334961 ;  /* 0xbfb8aa3b0808e820 */ /* 0x000fe40000410000 */
[----:B------:R-:W2:Y:S01]  /*9df0*/  @!P5 MUFU.RCP R15, R2 ;  /* 0x00000002000fd308 */ /* 0x000ea20000001000 */
[----:B------:R-:W-:Y:S01]  /*9e00*/  SHF.L.U32 R3, R3, 0x10, RZ ;  /* 0x0000001003037819 */ /* 0x000fe200000006ff */
[----:B------:R-:W-:Y:S01]  /*9e10*/  IMAD.U32 R5, R5, 0x10000, RZ ;  /* 0x0001000005057824 */ /* 0x000fe200078e00ff */
[----:B------:R-:W-:-:S03]  /*9e20*/  SHF.L.U32 R6, R6, 0x10, RZ ;  /* 0x0000001006067819 */ /* 0x000fc600000006ff */
[----:B------:R-:W-:Y:S02]  /*9e30*/  FADD.FTZ R3, R3, UR6 ;  /* 0x0000000603037e21 */ /* 0x000fe40008010000 */
[----:B------:R-:W3:Y:S01]  /*9e40*/  @!P6 MUFU.EX2 R8, R8 ;  /* 0x000000080008e308 */ /* 0x000ee20000000800 */
[----:B------:R-:W-:Y:S01]  /*9e50*/  FADD.FTZ R5, R5, UR6 ;  /* 0x0000000605057e21 */ /* 0x000fe20008010000 */
[----:B------:R-:W-:Y:S01]  /*9e60*/  FADD.FTZ R6, R6, UR6 ;  /* 0x0000000606067e21 */ /* 0x000fe20008010000 */
[----:B------:R-:W-:Y:S01]  /*9e70*/  IMAD.U32 R9, R9, 0x10000, RZ ;  /* 0x0001000009097824 */ /* 0x000fe200078e00ff */
[----:B------:R-:W-:Y:S01]  /*9e80*/  FSETP.GTU.FTZ.AND P4, PT, R3, 20, PT ;  /* 0x41a000000300780b */ /* 0x000fe20003f9c000 */
[----:B0-----:R-:W-:Y:S01]  /*9e90*/  @!P1 FADD.FTZ R7, R7, 1 ;  /* 0x3f80000007079421 */ /* 0x001fe20000010000 */
[----:B------:R-:W-:Y:S01]  /*9ea0*/  FSETP.GTU.FTZ.AND P0, PT, R10, 20, PT ;  /* 0x41a000000a00780b */ /* 0x000fe20003f1c000 */
[----:B------:R-:W-:Y:S01]  /*9eb0*/  FADD.FTZ R9, R9, UR6 ;  /* 0x0000000609097e21 */ /* 0x000fe20008010000 */
[----:B------:R-:W-:-:S02]  /*9ec0*/  FSETP.GTU.FTZ.AND P3, PT, R5, 20, PT ;  /* 0x41a000000500780b */ /* 0x000fc40003f7c000 */
[----:B------:R-:W-:Y:S01]  /*9ed0*/  FSETP.GTU.FTZ.AND P2, PT, R6, 20, PT ;  /* 0x41a000000600780b */ /* 0x000fe20003f5c000 */
[----:B--2---:R-:W-:Y:S01]  /*9ee0*/  @!P5 FMUL.FTZ R30, R30, R15 ;  /* 0x0000000f1e1ed220 */ /* 0x004fe20000410000 */
[----:B------:R-:W0:Y:S01]  /*9ef0*/  @!P1 MUFU.RCP R7, R7 ;  /* 0x0000000700079308 */ /* 0x000e220000001000 */
[----:B------:R-:W-:Y:S01]  /*9f00*/  FSETP.GTU.FTZ.AND P5, PT, R9, 20, PT ;  /* 0x41a000000900780b */ /* 0x000fe20003fbc000 */
[----:B---3--:R-:W-:-:S03]  /*9f10*/  @!P6 FADD.FTZ R8, R8, 1 ;  /* 0x3f8000000808e421 */ /* 0x008fc60000010000 */
[----:B------:R-:W-:Y:S02]  /*9f20*/  @!P4 FMUL.FTZ R3, R3, -1.4426950216293334961 ;  /* 0xbfb8aa3b0303c820 */ /* 0x000fe40000410000 */
[----:B------:R-:W-:Y:S01]  /*9f30*/  @!P0 FMUL.FTZ R2, R10, -1.4426950216293334961 ;  /* 0xbfb8aa3b0a028820 */ /* 0x000fe20000410000 */
[----:B------:R-:W2:Y:S01]  /*9f40*/  @!P6 MUFU.RCP R8, R8 ;  /* 0x000000080008e308 */ /* 0x000ea20000001000 */
[----:B------:R-:W-:Y:S02]  /*9f50*/  @!P3 FMUL.FTZ R5, R5, -1.4426950216293334961 ;  /* 0xbfb8aa3b0505b820 */ /* 0x000fe40000410000 */
[----:B------:R-:W-:-:S03]  /*9f60*/  @!P2 FMUL.FTZ R6, R6, -1.4426950216293334961 ;  /* 0xbfb8aa3b0606a820 */ /* 0x000fc60000410000 */
[----:B------:R-:W-:Y:S02]  /*9f70*/  @!P5 FMUL.FTZ R9, R9, -1.4426950216293334961 ;  /* 0xbfb8aa3b0909d820 */ /* 0x000fe40000410000 */
[----:B------:R-:W3:Y:S04]  /*9f80*/  @!P4 MUFU.EX2 R3, R3 ;  /* 0x000000030003c308 */ /* 0x000ee80000000800 */
[----:B------:R-:W5:Y:S04]  /*9f90*/  @!P0 MUFU.EX2 R2, R2 ;  /* 0x0000000200028308 */ /* 0x000f680000000800 */
[----:B------:R-:W1:Y:S04]  /*9fa0*/  @!P3 MUFU.EX2 R5, R5 ;  /* 0x000000050005b308 */ /* 0x000e680000000800 */
[----:B------:R-:W1:Y:S01]  /*9fb0*/  @!P2 MUFU.EX2 R6, R6 ;  /* 0x000000060006a308 */ /* 0x000e620000000800 */
[----:B0-----:R-:W-:-:S02]  /*9fc0*/  @!P1 FMUL.FTZ R46, R46, R7 ;  /* 0x000000072e2e9220 */ /* 0x001fc40000410000 */
[----:B----4-:R-:W0:Y:S01]  /*9fd0*/  LDS.U16 R7, [R82+0x1c] ;  /* 0x00001c0052077984 */ /* 0x010e220000000400 */
[----:B------:R-:W4:Y:S01]  /*9fe0*/  @!P5 MUFU.EX2 R9, R9 ;  /* 0x000000090009d308 */ /* 0x000f220000000800 */
[----:B--2---:R-:W-:Y:S01]  /*9ff0*/  @!P6 FMUL.FTZ R47, R47, R8 ;  /* 0x000000082f2fe220 */ /* 0x004fe20000410000 */
[----:B---3--:R-:W-:Y:S01]  /*a000*/  @!P4 FADD.FTZ R3, R3, 1 ;  /* 0x3f8000000303c421 */ /* 0x008fe20000010000 */
[----:B------:R-:W2:Y:S01]  /*a010*/  LDS.U16 R8, [R81+0x1e] ;  /* 0x00001e0051087984 */ /* 0x000ea20000000400 */
[----:B-----5:R-:W-:Y:S01]  /*a020*/  @!P0 FADD.FTZ R2, R2, 1 ;  /* 0x3f80000002028421 */ /* 0x020fe20000010000 */
[----:B-1----:R-:W-:Y:S01]  /*a030*/  @!P3 FADD.FTZ R5, R5, 1 ;  /* 0x3f8000000505b421 */ /* 0x002fe20000010000 */
[----:B------:R1:W3:Y:S01]  /*a040*/  @!P4 MUFU.RCP R10, R3 ;  /* 0x00000003000ac308 */ /* 0x0002e20000001000 */
[----:B------:R-:W-:Y:S01]  /*a050*/  @!P2 FADD.FTZ R6, R6, 1 ;  /* 0x3f8000000606a421 */ /* 0x000fe20000010000 */
[----:B----4-:R-:W-:-:S06]  /*a060*/  @!P5 FADD.FTZ R9, R9, 1 ;  /* 0x3f8000000909d421 */ /* 0x010fcc0000010000 */
[----:B------:R4:W-:Y:S01]  /*a070*/  @!P0 MUFU.RCP R11, R2 ;  /* 0x00000002000b8308 */ /* 0x0009e20000001000 */
[----:B-1----:R-:W-:Y:S07]  /*a080*/  LDS.U16 R3, [R86+0x16] ;  /* 0x0000160056037984 */ /* 0x002fee0000000400 */
[----:B------:R1:W5:Y:S01]  /*a090*/  @!P3 MUFU.RCP R13, R5 ;  /* 0x00000005000db308 */ /* 0x0003620000001000 */
[----:B----4-:R-:W4:Y:S07]  /*a0a0*/  LDS.U16 R2, [R87+0x14] ;  /* 0x0000140057027984 */ /* 0x010f2e0000000400 */
[----:B------:R3:W0:Y:S01]  /*a0b0*/  @!P2 MUFU.RCP R12, R6 ;  /* 0x00000006000ca308 */ /* 0x0006220000001000 */
[----:B-1----:R-:W1:Y:S04]  /*a0c0*/  LDS.U16 R5, [R85+0x18] ;  /* 0x0000180055057984 */ /* 0x002e680000000400 */
[----:B---3--:R-:W3:Y:S03]  /*a0d0*/  LDS.U16 R6, [R84+0x1a] ;  /* 0x00001a0054067984 */ /* 0x008ee60000000400 */
[----:B------:R2:W4:Y:S01]  /*a0e0*/  @!P5 MUFU.RCP R15, R9 ;  /* 0x00000009000fd308 */ /* 0x0005220000001000 */
[----:B------:R-:W-:Y:S01]  /*a0f0*/  @!P4 FMUL.FTZ R33, R33, R10 ;  /* 0x0000000a2121c220 */ /* 0x000fe20000410000 */
[----:B------:R-:W-:Y:S01]  /*a100*/  F2FP.BF16.F32.PACK_AB R10, R110, R109 ;  /* 0x0000006d6e0a723e */ /* 0x000fe200000010ff */
[----:B-----5:R-:W-:-:S03]  /*a110*/  @!P3 FMUL.FTZ R34, R34, R13 ;  /* 0x0000000d2222b220 */ /* 0x020fc60000410000 */
[----:B------:R-:W-:Y:S01]  /*a120*/  PRMT R13, R10, 0x7632, R13 ;  /* 0x000076320a0d7816 */ /* 0x000fe2000000000d */
[----:B------:R-:W-:Y:S01]  /*a130*/  BAR.SYNC.DEFER_BLOCKING 0x0 ;  /* 0x0000000000007b1d */ /* 0x000fe20000010000 */
[----:B0-----:R-:W-:Y:S01]  /*a140*/  @!P2 FMUL.FTZ R35, R35, R12 ;  /* 0x0000000c2323a220 */ /* 0x001fe20000410000 */
[----:B--2---:R-:W-:Y:S02]  /*a150*/  F2FP.BF16.F32.PACK_AB R9, R108, R107 ;  /* 0x0000006b6c09723e */ /* 0x004fe400000010ff */
[----:B------:R-:W-:Y:S02]  /*a160*/  PRMT R12, R10, 0x7610, R12 ;  /* 0x000076100a0c7816 */ /* 0x000fe4000000000c */
[C---:B------:R-:W-:Y:S02]  /*a170*/  PRMT R14, R9.reuse, 0x7610, R14 ;  /* 0x00007610090e7816 */ /* 0x040fe4000000000e */
[----:B------:R-:W-:Y:S01]  /*a180*/  F2FP.BF16.F32.PACK_AB R10, R106, R105 ;  /* 0x000000696a0a723e */ /* 0x000fe200000010ff */
[----:B----4-:R-:W-:Y:S01]  /*a190*/  @!P5 FMUL.FTZ R158, R158, R15 ;  /* 0x0000000f9e9ed220 */ /* 0x010fe20000410000 */
[----:B------:R-:W-:-:S02]  /*a1a0*/  PRMT R15, R9, 0x7632, R15 ;  /* 0x00007632090f7816 */ /* 0x000fc4000000000f */
[----:B------:R-:W-:Y:S02]  /*a1b0*/  F2FP.BF16.F32.PACK_AB R9, R104, R103 ;  /* 0x000000676809723e */ /* 0x000fe400000010ff */
[----:B------:R-:W-:Y:S02]  /*a1c0*/  SHF.L.U32 R7, R7, 0x10, RZ ;  /* 0x0000001007077819 */ /* 0x000fe400000006ff */
[----:B------:R-:W-:Y:S01]  /*a1d0*/  PRMT R16, R10, 0x7632, R16 ;  /* 0x000076320a107816 */ /* 0x000fe20000000010 */
[----:B------:R-:W-:Y:S01]  /*a1e0*/  @!P0 FMUL.FTZ R32, R32, R11 ;  /* 0x0000000b20208220 */ /* 0x000fe20000410000 */
[----:B------:R-:W-:Y:S01]  /*a1f0*/  PRMT R17, R9, 0x7610, R17 ;  /* 0x0000761009117816 */ /* 0x000fe20000000011 */
[----:B------:R0:W-:Y:S04]  /*a200*/  STS.U16 [R97], R12 ;  /* 0x0000000c61007388 */ /* 0x0001e80000000400 */
[----:B------:R-:W-:Y:S04]  /*a210*/  STS.U16 [R96+0x2], R13 ;  /* 0x0000020d60007388 */ /* 0x000fe80000000400 */
[----:B------:R-:W-:Y:S01]  /*a220*/  STS.U16 [R95+0x4], R14 ;  /* 0x0000040e5f007388 */ /* 0x000fe20000000400 */
[----:B------:R-:W-:-:S03]  /*a230*/  F2FP.BF16.F32.PACK_AB R11, R102, R101 ;  /* 0x00000065660b723e */ /* 0x000fc600000010ff */
[----:B------:R-:W-:Y:S01]  /*a240*/  STS.U16 [R94+0x6], R15 ;  /* 0x0000060f5e007388 */ /* 0x000fe20000000400 */
[----:B0-----:R-:W-:-:S03]  /*a250*/  PRMT R12, R9, 0x7632, R12 ;  /* 0x00007632090c7816 */ /* 0x001fc6000000000c */
[----:B------:R0:W-:Y:S01]  /*a260*/  STS.U16 [R93+0x8], R10 ;  /* 0x0000080a5d007388 */ /* 0x0001e20000000400 */
[----:B------:R-:W-:Y:S02]  /*a270*/  F2FP.BF16.F32.PACK_AB R9, R100, R99 ;  /* 0x000000636409723e */ /* 0x000fe400000010ff */
[----:B------:R-:W-:Y:S01]  /*a280*/  SHF.L.U32 R8, R8, 0x10, RZ ;  /* 0x0000001008087819 */ /* 0x000fe200000006ff */
[----:B------:R-:W-:Y:S01]  /*a290*/  STS.U16 [R92+0xa], R16 ;  /* 0x00000a105c007388 */ /* 0x000fe20000000400 */
[----:B0-----:R-:W-:-:S03]  /*a2a0*/  FADD.FTZ R10, R7, UR6 ;  /* 0x00000006070a7e21 */ /* 0x001fc60008010000 */
[----:B------:R-:W-:Y:S01]  /*a2b0*/  STS.U16 [R91+0xc], R17 ;  /* 0x00000c115b007388 */ /* 0x000fe20000000400 */
[----:B------:R-:W-:-:S03]  /*a2c0*/  PRMT R13, R11, 0x7632, R13 ;  /* 0x000076320b0d7816 */ /* 0x000fc6000000000d */
[----:B------:R-:W-:Y:S01]  /*a2d0*/  STS.U16 [R90+0xe], R12 ;  /* 0x00000e0c5a007388 */ /* 0x000fe20000000400 */
[----:B------:R-:W-:Y:S02]  /*a2e0*/  FSETP.GTU.FTZ.AND P1, PT, R10, 20, PT ;  /* 0x41a000000a00780b */ /* 0x000fe40003f3c000 */
[C---:B------:R-:W-:Y:S01]  /*a2f0*/  PRMT R14, R9.reuse, 0x7610, R14 ;  /* 0x00007610090e7816 */ /* 0x040fe2000000000e */
[----:B------:R0:W-:Y:S01]  /*a300*/  STS.U16 [R89+0x10], R11 ;  /* 0x0000100b59007388 */ /* 0x0001e20000000400 */
[----:B------:R-:W-:Y:S02]  /*a310*/  F2FP.BF16.F32.PACK_AB R7, R98, R65 ;  /* 0x000000416207723e */ /* 0x000fe400000010ff */
[----:B------:R-:W-:Y:S02]  /*a320*/  SHF.L.U32 R2, R2, 0x10, RZ ;  /* 0x0000001002027819 */ /* 0x000fe400000006ff */
[----:B0-----:R-:W-:Y:S01]  /*a330*/  PRMT R11, R9, 0x7632, R11 ;  /* 0x00007632090b7816 */ /* 0x001fe2000000000b */
[----:B------:R-:W-:Y:S01]  /*a340*/  FADD.FTZ R9, R8, UR6 ;  /* 0x0000000608097e21 */ /* 0x000fe20008010000 */
[----:B------:R-:W-:Y:S01]  /*a350*/  F2FP.BF16.F32.PACK_AB R8, R43, R41 ;  /* 0x000000292b08723e */ /* 0x000fe200000010ff */
[----:B------:R0:W-:Y:S01]  /*a360*/  STS.U16 [R88+0x12], R13 ;  /* 0x0000120d58007388 */ /* 0x0001e20000000400 */
[----:B------:R-:W-:-:S02]  /*a370*/  ISETP.NE.AND P0, PT, R4, RZ, PT ;  /* 0x000000ff0400720c */ /* 0x000fc40003f05270 */
[----:B------:R-:W-:Y:S02]  /*a380*/  FSETP.GTU.FTZ.AND P4, PT, R9, 20, PT ;  /* 0x41a000000900780b */ /* 0x000fe40003f9c000 */
[----:B------:R-:W-:Y:S01]  /*a390*/  PRMT R12, R7, 0x7610, R12 ;  /* 0x00007610070c7816 */ /* 0x000fe2000000000c */
[----:B------:R-:W-:Y:S01]  /*a3a0*/  FADD.FTZ R2, R2, UR6 ;  /* 0x0000000602027e21 */ /* 0x000fe20008010000 */
[----:B------:R-:W-:Y:S01]  /*a3b0*/  SHF.L.U32 R3, R3, 0x10, RZ ;  /* 0x0000001003037819 */ /* 0x000fe200000006ff */
[----:B------:R2:W-:Y:S01]  /*a3c0*/  STS.U16 [R87+0x14], R14 ;  /* 0x0000140e57007388 */ /* 0x0005e20000000400 */
[----:B0-----:R-:W-:Y:S01]  /*a3d0*/  PRMT R13, R7, 0x7632, R13 ;  /* 0x00007632070d7816 */ /* 0x001fe2000000000d */
[----:B------:R-:W-:Y:S01]  /*a3e0*/  @!P1 FMUL.FTZ R7, R10, -1.4426950216293334961 ;  /* 0xbfb8aa3b0a079820 */ /* 0x000fe20000410000 */
[----:B------:R-:W-:Y:S01]  /*a3f0*/  PRMT R10, R8, 0x7610, R10 ;  /* 0x00007610080a7816 */ /* 0x000fe2000000000a */
[----:B------:R-:W-:Y:S01]  /*a400*/  STS.U16 [R86+0x16], R11 ;  /* 0x0000160b56007388 */ /* 0x000fe20000000400 */
[----:B------:R-:W-:-:S02]  /*a410*/  MOV R16, UR21 ;  /* 0x0000001500107c02 */ /* 0x000fc40008000f00 */
[----:B--2---:R-:W-:Y:S01]  /*a420*/  PRMT R14, R8, 0x7632, R14 ;  /* 0x00007632080e7816 */ /* 0x004fe2000000000e */
[----:B------:R0:W-:Y:S01]  /*a430*/  STS.U16 [R85+0x18], R12 ;  /* 0x0000180c55007388 */ /* 0x0001e20000000400 */
[----:B------:R-:W-:Y:S01]  /*a440*/  FADD.FTZ R3, R3, UR6 ;  /* 0x0000000603037e21 */ /* 0x000fe20008010000 */
[----:B------:R-:W-:Y:S02]  /*a450*/  FSETP.GTU.FTZ.AND P6, PT, R2, 20, PT ;  /* 0x41a000000200780b */ /* 0x000fe40003fdc000 */
[----:B------:R-:W-:Y:S01]  /*a460*/  STS.U16 [R84+0x1a], R13 ;  /* 0x00001a0d54007388 */ /* 0x000fe20000000400 */
[----:B------:R-:W-:-:S03]  /*a470*/  @!P4 FMUL.FTZ R8, R9, -1.4426950216293334961 ;  /* 0xbfb8aa3b0908c820 */ /* 0x000fc60000410000 */
[----:B------:R-:W-:Y:S01]  /*a480*/  STS.U16 [R82+0x1c], R10 ;  /* 0x00001c0a52007388 */ /* 0x000fe20000000400 */
[----:B-1----:R-:W-:-:S03]  /*a490*/  SHF.L.U32 R5, R5, 0x10, RZ ;  /* 0x0000001005057819 */ /* 0x002fc600000006ff */
[----:B------:R1:W-:Y:S01]  /*a4a0*/  STS.U16 [R81+0x1e], R14 ;  /* 0x00001e0e51007388 */ /* 0x0003e20000000400 */
[----:B------:R-:W-:-:S03]  /*a4b0*/  NOP ;  /* 0x0000000000007918 */ /* 0x000fc60000000000 */
[----:B------:R-:W-:Y:S01]  /*a4c0*/  LDS.U16 R9, [R80] ;  /* 0x0000000050097984 */ /* 0x000fe20000000400 */
        /* <DEDUP_REMOVED lines=19> */
[----:B---3--:R-:W-:-:S03]  /*a600*/  IMAD.U32 R6, R6, 0x10000, RZ ;  /* 0x0001000006067824 */ /* 0x008fc600078e00ff */
[----:B------:R-:W-:Y:S01]  /*a610*/  FSETP.GTU.FTZ.AND P2, PT, R5, 20, PT ;  /* 0x41a000000500780b */ /* 0x000fe20003f5c000 */
[----:B------:R-:W-:Y:S01]  /*a620*/  @!P6 FMUL.FTZ R2, R2, -1.4426950216293334961 ;  /* 0xbfb8aa3b0202e820 */ /* 0x000fe20000410000 */
[----:B------:R-:W-:Y:S01]  /*a630*/  FADD.FTZ R6, R6, UR6 ;  /* 0x0000000606067e21 */ /* 0x000fe20008010000 */
[----:B------:R-:W-:-:S04]  /*a640*/  @!P3 FMUL.FTZ R3, R3, -1.4426950216293334961 ;  /* 0xbfb8aa3b0303b820 */ /* 0x000fc80000410000 */
[----:B------:R-:W2:Y:S01]  /*a650*/  @!P6 MUFU.EX2 R2, R2 ;  /* 0x000000020002e308 */ /* 0x000ea20000000800 */
[----:B------:R-:W-:-:S03]  /*a660*/  FSETP.GTU.FTZ.AND P5, PT, R6, 20, PT ;  /* 0x41a000000600780b */ /* 0x000fc60003fbc000 */
[----:B------:R-:W3:Y:S02]  /*a670*/  @!P3 MUFU.EX2 R3, R3 ;  /* 0x000000030003b308 */ /* 0x000ee40000000800 */
[----:B------:R-:W-:Y:S02]  /*a680*/  @!P2 FMUL.FTZ R5, R5, -1.4426950216293334961 ;  /* 0xbfb8aa3b0505a820 */ /* 0x000fe40000410000 */
[----:B------:R-:W4:Y:S04]  /*a690*/  @!P1 MUFU.EX2 R7, R7 ;  /* 0x0000000700079308 */ /* 0x000f280000000800 */
[----:B------:R-:W5:Y:S01]  /*a6a0*/  @!P2 MUFU.EX2 R5, R5 ;  /* 0x000000050005a308 */ /* 0x000f620000000800 */
[----:B------:R-:W1:Y:S01]  /*a6b0*/  LDS R10, [UR24+0x1080] ;  /* 0x00108018ff0a7984 */ /* 0x000e620008000800 */
[----:B--2---:R-:W-:Y:S01]  /*a6c0*/  @!P6 FADD.FTZ R2, R2, 1 ;  /* 0x3f8000000202e421 */ /* 0x004fe20000010000 */
[----:B------:R-:W-:Y:S01]  /*a6d0*/  @!P5 FMUL.FTZ R6, R6, -1.4426950216293334961 ;  /* 0xbfb8aa3b0606d820 */ /* 0x000fe20000410000 */
[----:B------:R-:W-:Y:S01]  /*a6e0*/  USHF.R.S32.HI UR23, URZ, 0x1f, UR22 ;  /* 0x0000001fff177899 */ /* 0x000fe20008011416 */
[----:B---3--:R-:W-:-:S03]  /*a6f0*/  @!P3 FADD.FTZ R3, R3, 1 ;  /* 0x3f8000000303b421 */ /* 0x008fc60000010000 */
[----:B------:R-:W2:Y:S01]  /*a700*/  @!P6 MUFU.RCP R2, R2 ;  /* 0x000000020002e308 */ /* 0x000ea20000001000 */
[----:B------:R-:W-:Y:S01]  /*a710*/  UIMAD.WIDE.U32 UR14, UR32, UR28, UR22 ;  /* 0x0000001c200e72a5 */ /* 0x000fe2000f8e0016 */
[----:B----4-:R-:W-:-:S06]  /*a720*/  @!P1 FADD.FTZ R7, R7, 1 ;  /* 0x3f80000007079421 */ /* 0x010fcc0000010000 */
[----:B------:R-:W3:Y:S01]  /*a730*/  @!P5 MUFU.EX2 R6, R6 ;  /* 0x000000060006d308 */ /* 0x000ee20000000800 */
[----:B------:R-:W-:Y:S01]  /*a740*/  UIMAD UR15, UR32, UR29, UR15 ;  /* 0x0000001d200f72a4 */ /* 0x000fe2000f8e020f */
[----:B-----5:R-:W-:Y:S01]  /*a750*/  @!P2 FADD.FTZ R5, R5, 1 ;  /* 0x3f8000000505a421 */ /* 0x020fe20000010000 */
[----:B------:R-:W4:Y:S01]  /*a760*/  LDCU.64 UR28, c[0x0][0x550] ;  /* 0x0000aa00ff1c77ac */ /* 0x000f220008000a00 */
[----:B------:R-:W5:Y:S08]  /*a770*/  @!P3 MUFU.RCP R3, R3 ;  /* 0x000000030003b308 */ /* 0x000f700000001000 */
[----:B------:R-:W4:Y:S01]  /*a780*/  @!P4 MUFU.EX2 R8, R8 ;  /* 0x000000080008c308 */ /* 0x000f220000000800 */
[----:B------:R-:W-:-:S03]  /*a790*/  UIMAD UR21, UR8, UR31, URZ ;  /* 0x0000001f081572a4 */ /* 0x000fc6000f8e02ff */
[----:B0-----:R-:W0:Y:S01]  /*a7a0*/  @!P2 MUFU.RCP R12, R5 ;  /* 0x00000005000ca308 */ /* 0x001e220000001000 */
[----:B------:R-:W-:Y:S01]  /*a7b0*/  UIMAD.WIDE.U32 UR14, UR8, UR30, UR14 ;  /* 0x0000001e080e72a5 */ /* 0x000fe2000f8e000e */
[----:B---3--:R-:W-:-:S06]  /*a7c0*/  @!P5 FADD.FTZ R6, R6, 1 ;  /* 0x3f8000000606d421 */ /* 0x008fcc0000010000 */
[----:B-1----:R-:W1:Y:S01]  /*a7d0*/  @!P1 MUFU.RCP R14, R7 ;  /* 0x00000007000e9308 */ /* 0x002e620000001000 */
[----:B--2---:R-:W-:Y:S01]  /*a7e0*/  @!P6 FMUL.FTZ R159, R159, R2 ;  /* 0x000000029f9fe220 */ /* 0x004fe20000410000 */
[----:B------:R-:W-:Y:S02]  /*a7f0*/  IMAD.U32 R2, RZ, RZ, UR21 ;  /* 0x00000015ff027e24 */ /* 0x000fe4000f8e00ff */
[----:B----4-:R-:W-:Y:S01]  /*a800*/  @!P4 FADD.FTZ R8, R8, 1 ;  /* 0x3f8000000808c421 */ /* 0x010fe20000010000 */
[----:B-----5:R-:W-:-:S03]  /*a810*/  @!P3 FMUL.FTZ R160, R160, R3 ;  /* 0x00000003a0a0b220 */ /* 0x020fc60000410000 */
[----:B------:R2:W3:Y:S02]  /*a820*/  @!P5 MUFU.RCP R65, R6 ;  /* 0x000000060041d308 */ /* 0x0004e40000001000 */
[----:B--2---:R-:W-:-:S06]  /*a830*/  IADD3 R6, P6, PT, R83, UR14, RZ ;  /* 0x0000000e53067c10 */ /* 0x004fcc000ffde0ff */
[----:B------:R-:W2:Y:S01]  /*a840*/  @!P4 MUFU.RCP R5, R8 ;  /* 0x000000080005c308 */ /* 0x000ea20000001000 */
[----:B------:R-:W-:Y:S01]  /*a850*/  IADD3.X R3, PT, PT, R2, UR15, RZ, P6, !PT ;  /* 0x0000000f02037c10 */ /* 0x000fe2000b7fe4ff */
[----:B0-----:R-:W-:Y:S01]  /*a860*/  @!P2 FMUL.FTZ R161, R161, R12 ;  /* 0x0000000ca1a1a220 */ /* 0x001fe20000410000 */
[----:B------:R-:W-:Y:S01]  /*a870*/  LEA R2, P6, R6, UR28, 0x1 ;  /* 0x0000001c06027c11 */ /* 0x000fe2000f8c08ff */
[----:B-1----:R-:W-:Y:S01]  /*a880*/  @!P1 FMUL.FTZ R165, R165, R14 ;  /* 0x0000000ea5a59220 */ /* 0x002fe20000410000 */
[-C--:B------:R-:W-:Y:S02]  /*a890*/  ISETP.GE.AND P2, PT, R83, R10.reuse, PT ;  /* 0x0000000a5300720c */ /* 0x080fe40003f46270 */
[-C--:B------:R-:W-:Y:S01]  /*a8a0*/  ISETP.GE.AND P3, PT, R63, R10.reuse, PT ;  /* 0x0000000a3f00720c */ /* 0x080fe20003f66270 */
[----:B---3--:R-:W-:Y:S01]  /*a8b0*/  @!P5 FMUL.FTZ R164, R164, R65 ;  /* 0x00000041a4a4d220 */ /* 0x008fe20000410000 */
[----:B------:R-:W-:Y:S01]  /*a8c0*/  LEA.HI.X R3, R6, UR29, R3, 0x1, P6 ;  /* 0x0000001d06037c11 */ /* 0x000fe2000b0f0c03 */
[----:B------:R-:W0:Y:S01]  /*a8d0*/  LDCU.64 UR14, c[0x0][0x518] ;  /* 0x0000a300ff0e77ac */ /* 0x000e220008000a00 */
[----:B------:R-:W-:-:S02]  /*a8e0*/  ISETP.GE.AND P6, PT, R62, R10, PT ;  /* 0x0000000a3e00720c */ /* 0x000fc40003fc6270 */
[-C--:B------:R-:W-:Y:S01]  /*a8f0*/  ISETP.GE.AND P1, PT, R61, R10.reuse, PT ;  /* 0x0000000a3d00720c */ /* 0x080fe20003f26270 */
[----:B------:R-:W1:Y:S01]  /*a900*/  LDCU.64 UR28, c[0x0][0x560] ;  /* 0x0000ac00ff1c77ac */ /* 0x000e620008000a00 */
        /* <DEDUP_REMOVED lines=35> */
[----:B------:R-:W-:Y:S02]  /*ab40*/  F2FP.BF16.F32.PACK_AB R2, R46, R35 ;  /* 0x000000232e02723e */ /* 0x000fe400000010ff */
[----:B------:R-:W-:-:S02]  /*ab50*/  PRMT R8, R3, 0x7610, R8 ;  /* 0x0000761003087816 */ /* 0x000fc40000000008 */
[----:B------:R-:W-:Y:S02]  /*ab60*/  PRMT R9, R3, 0x7632, R9 ;  /* 0x0000763203097816 */ /* 0x000fe40000000009 */
[----:B------:R-:W-:Y:S02]  /*ab70*/  F2FP.BF16.F32.PACK_AB R3, R158, R47 ;  /* 0x0000002f9e03723e */ /* 0x000fe400000010ff */
[----:B------:R-:W-:Y:S02]  /*ab80*/  PRMT R10, R5, 0x7632, R10 ;  /* 0x00007632050a7816 */ /* 0x000fe4000000000a */
[C---:B------:R-:W-:Y:S02]  /*ab90*/  PRMT R11, R2.reuse, 0x7632, R11 ;  /* 0x00007632020b7816 */ /* 0x040fe4000000000b */
[----:B------:R-:W-:Y:S01]  /*aba0*/  PRMT R12, R3, 0x7632, R12 ;  /* 0x00007632030c7816 */ /* 0x000fe2000000000c */
[----:B------:R2:W-:Y:S04]  /*abb0*/  STS.U16 [R97], R6 ;  /* 0x0000000661007388 */ /* 0x0005e80000000400 */
[----:B------:R3:W-:Y:S04]  /*abc0*/  STS.U16 [R96+0x2], R7 ;  /* 0x0000020760007388 */ /* 0x0007e80000000400 */
[----:B------:R-:W-:Y:S01]  /*abd0*/  STS.U16 [R95+0x4], R8 ;  /* 0x000004085f007388 */ /* 0x000fe20000000400 */
[----:B--2---:R-:W-:-:S03]  /*abe0*/  PRMT R6, R2, 0x7610, R6 ;  /* 0x0000761002067816 */ /* 0x004fc60000000006 */
        /* <DEDUP_REMOVED lines=41> */
[----:B------:R-:W4:Y:S01]  /*ae80*/  LDS R6, [UR24+0x1080] ;  /* 0x00108018ff067984 */ /* 0x000f220008000800 */
[----:B------:R-:W5:Y:S01]  /*ae90*/  LDCU.64 UR24, c[0x0][0x520] ;  /* 0x0000a400ff1877ac */ /* 0x000f620008000a00 */
[----:B0-----:R-:W-:-:S04]  /*aea0*/  UIMAD.WIDE.U32 UR22, UR32, UR14, UR22 ;  /* 0x0000000e201672a5 */ /* 0x001fc8000f8e0016 */
[----:B------:R-:W-:-:S03]  /*aeb0*/  UIMAD UR15, UR32, UR15, UR23 ;  /* 0x0000000f200f72a4 */ /* 0x000fc6000f8e0217 */
[----:B------:R-:W-:Y:S02]  /*aec0*/  UMOV UR14, UR22 ;  /* 0x00000016000e7c82 */ /* 0x000fe40008000000 */
[----:B-----5:R-:W-:-:S04]  /*aed0*/  UIMAD.WIDE.U32 UR14, UR8, UR24, UR14 ;  /* 0x00000018080e72a5 */ /* 0x020fc8000f8e000e */
[----:B------:R-:W-:Y:S02]  /*aee0*/  UIMAD UR15, UR8, UR25, UR15 ;  /* 0x00000019080f72a4 */ /* 0x000fe4000f8e020f */
[----:B---3--:R-:W-:-:S04]  /*aef0*/  IADD3 R3, P0, PT, R83, UR14, RZ ;  /* 0x0000000e53037c10 */ /* 0x008fc8000ff1e0ff */
[----:B------:R-:W-:Y:S02]  /*af00*/  IADD3.X R8, PT, PT, RZ, UR15, RZ, P0, !PT ;  /* 0x0000000fff087c10 */ /* 0x000fe400087fe4ff */
[----:B-1----:R-:W-:Y:S02]  /*af10*/  LEA R2, P3, R3, UR28, 0x1 ;  /* 0x0000001c03027c11 */ /* 0x002fe4000f8608ff */
[-C--:B----4-:R-:W-:Y:S02]  /*af20*/  ISETP.GE.AND P2, PT, R83, R6.reuse, PT ;  /* 0x000000065300720c */ /* 0x090fe40003f46270 */
[-C--:B------:R-:W-:Y:S02]  /*af30*/  ISETP.GE.AND P1, PT, R63, R6.reuse, PT ;  /* 0x000000063f00720c */ /* 0x080fe40003f26270 */
[----:B------:R-:W-:Y:S02]  /*af40*/  LEA.HI.X R3, R3, UR29, R8, 0x1, P3 ;  /* 0x0000001d03037c11 */ /* 0x000fe400098f0c08 */
[----:B------:R-:W-:-:S02]  /*af50*/  ISETP.GE.AND P0, PT, R62, R6, PT ;  /* 0x000000063e00720c */ /* 0x000fc40003f06270 */
[-C--:B------:R-:W-:Y:S02]  /*af60*/  ISETP.GE.AND P4, PT, R61, R6.reuse, PT ;  /* 0x000000063d00720c */ /* 0x080fe40003f86270 */
        /* <DEDUP_REMOVED lines=42> */
[----:B------:R-:W-:Y:S01]  /*b210*/  FADD.FTZ R165, R164, R165 ;  /* 0x000000a5a4a57221 */ /* 0x000fe20000010000 */
[----:B------:R-:W-:-:S03]  /*b220*/  UIADD3 UR19, UP0, UPT, UR19, -0x1000, URZ ;  /* 0xfffff00013137890 */ /* 0x000fc6000ff1e0ff */
[----:B0-----:R-:W-:Y:S01]  /*b230*/  FADD.FTZ R2, R165, R48 ;  /* 0x00000030a5027221 */ /* 0x001fe20000010000 */
[----:B------:R-:W-:-:S04]  /*b240*/  UIADD3.X UR20, UPT, UPT, UR20, -0x1, URZ, UP0, !UPT ;  /* 0xffffffff14147890 */ /* 0x000fc800087fe4ff */
        /* <DEDUP_REMOVED lines=11> */
.L_x_955:
        /* <DEDUP_REMOVED lines=45> */
.L_x_1036:
[----:B------:R-:W-:Y:S05]  /*b5d0*/  BSYNC.RECONVERGENT B0 ;  /* 0x0000000000007941 */ /* 0x000fea0003800200 */
.L_x_1035:
        /* <DEDUP_REMOVED lines=43> */
.L_x_1038:
[----:B------:R-:W-:Y:S05]  /*b890*/  BSYNC.RECONVERGENT B0 ;  /* 0x0000000000007941 */ /* 0x000fea0003800200 */
.L_x_1037:
        /* <DEDUP_REMOVED lines=16> */
.L_x_1040:
[----:B------:R-:W-:Y:S01]  /*b9a0*/  LEA R0, R11, UR10, 0x2 ;  /* 0x0000000a0b007c11 */ /* 0x000fe2000f8e10ff */
[----:B---3--:R-:W-:Y:S01]  /*b9b0*/  IMAD.U32 R8, RZ, RZ, UR4 ;  /* 0x00000004ff087e24 */ /* 0x008fe2000f8e00ff */
[----:B-12---:R-:W-:Y:S01]  /*b9c0*/  MOV R5, UR7 ;  /* 0x0000000700057c02 */ /* 0x006fe20008000f00 */
[----:B0-----:R-:W-:Y:S01]  /*b9d0*/  IMAD.U32 R3, RZ, RZ, UR8 ;  /* 0x00000008ff037e24 */ /* 0x001fe2000f8e00ff */
[----:B------:R-:W-:Y:S01]  /*b9e0*/  MOV R4, UR6 ;  /* 0x0000000600047c02 */ /* 0x000fe20008000f00 */
[----:B------:R-:W0:Y:S01]  /*b9f0*/  LDS R13, [R0+0x4de0] ;  /* 0x004de000000d7984 */ /* 0x000e220000000800 */
[----:B------:R-:W-:Y:S02]  /*ba00*/  SHF.R.S32.HI R5, RZ, 0x1f, R11 ;  /* 0x0000001fff057819 */ /* 0x000fe4000001140b */
[----:B------:R-:W-:Y:S01]  /*ba10*/  MOV R2, R4 ;  /* 0x0000000400027202 */ /* 0x000fe20000000f00 */
[----:B------:R-:W1:Y:S01]  /*ba20*/  LDS R15, [R0+0x51e0] ;  /* 0x0051e000000f7984 */ /* 0x000e620000000800 */
[----:B------:R-:W-:Y:S01]  /*ba30*/  MOV R7, UR9 ;  /* 0x0000000900077c02 */ /* 0x000fe20008000f00 */
[C---:B------:R-:W-:Y:S01]  /*ba40*/  IMAD R4, R5.reuse, UR16, RZ ;  /* 0x0000001005047c24 */ /* 0x040fe2000f8e02ff */
[----:B------:R-:W-:Y:S01]  /*ba50*/  MOV R6, R8 ;  /* 0x0000000800067202 */ /* 0x000fe20000000f00 */
[----:B----4-:R-:W-:Y:S01]  /*ba60*/  IMAD R10, R5, UR20, RZ ;  /* 0x00000014050a7c24 */ /* 0x010fe2000f8e02ff */
[----:B------:R-:W-:Y:S01]  /*ba70*/  MOV R9, UR5 ;  /* 0x0000000500097c02 */ /* 0x000fe20008000f00 */
[----:B------:R-:W-:-:S04]  /*ba80*/  IMAD.WIDE.U32 R2, R11, UR16, R2 ;  /* 0x000000100b027c25 */ /* 0x000fc8000f8e0002 */
[C---:B------:R-:W-:Y:S01]  /*ba90*/  IMAD R5, R11.reuse, UR17, R4 ;  /* 0x000000110b057c24 */ /* 0x040fe2000f8e0204 */
[C---:B------:R-:W-:Y:S01]  /*baa0*/  LEA R4, P0, R2.reuse, UR18, 0x2 ;  /* 0x0000001202047c11 */ /* 0x040fe2000f8010ff */
        /* <DEDUP_REMOVED lines=13> */
.L_x_1039:
[----:B------:R-:W-:Y:S05]  /*bb80*/  EXIT ;  /* 0x000000000000794d */ /* 0x000fea0003800000 */
.L_x_993:
[----:B------:R-:W-:Y:S01]  /*bb90*/  HFMA2 R86, -RZ, RZ, 0, 0 ;  /* 0x00000000ff567431 */ /* 0x000fe200000001ff */
[----:B------:R-:W-:Y:S01]  /*bba0*/  MOV R163, R157 ;  /* 0x0000009d00a37202 */ /* 0x000fe20000000f00 */
[----:B------:R-:W-:Y:S01]  /*bbb0*/  IMAD.MOV.U32 R87, RZ, RZ, 0x1 ;  /* 0x00000001ff577424 */ /* 0x000fe200078e00ff */
[----:B------:R-:W-:-:S07]  /*bbc0*/  MOV R154, 0xffffffff ;  /* 0xffffffff009a7802 */ /* 0x000fce0000000f00 */
[----:B-1---5:R-:W-:Y:S05]  /*bbd0*/  WARPSYNC.COLLECTIVE R154, `(.L_x_1041) ;  /* 0x000000009a087348 */ /* 0x022fea0003c00000 */
[----:B------:R0:W2:Y:S02]  /*bbe0*/  SHFL.UP P6, R86, R163, R87, R86 ;  /* 0x04000057a3567389 */ /* 0x0000a400000c0056 */
[----:B012--5:R-:W-:Y:S05]  /*bbf0*/  ENDCOLLECTIVE ;  /* 0x000000000000791b */ /* 0x027fea0003800000 */
.L_x_1041:
[----:B------:R-:W-:Y:S01]  /*bc00*/  IMAD.MOV.U32 R163, RZ, RZ, R153 ;  /* 0x000000ffffa37224 */ /* 0x000fe200078e0099 */
[----:B------:R-:W-:Y:S01]  /*bc10*/  MOV R156, R86 ;  /* 0x00000056009c7202 */ /* 0x000fe20000000f00 */
[----:B------:R-:W-:-:S07]  /*bc20*/  HFMA2 R86, -RZ, RZ, 0, 0 ;  /* 0x00000000ff567431 */ /* 0x000fce00000001ff */
[----:B------:R-:W-:Y:S05]  /*bc30*/  WARPSYNC.COLLECTIVE R154, `(.L_x_1042) ;  /* 0x000000009a087348 */ /* 0x000fea0003c00000 */
[----:B------:R0:W1:Y:S02]  /*bc40*/  SHFL.UP P6, R86, R163, R87, R86 ;  /* 0x04000057a3567389 */ /* 0x00006400000c0056 */
[----:B01----:R-:W-:Y:S05]  /*bc50*/  ENDCOLLECTIVE ;  /* 0x000000000000791b */ /* 0x003fea0003800000 */
.L_x_1042:
[----:B------:R-:W-:Y:S02]  /*bc60*/  HFMA2 R87, -RZ, RZ, 0, 1.1920928955078125e-07 ;  /* 0x00000002ff577431 */ /* 0x000fe400000001ff */
[C---:B------:R-:W-:Y:S01]  /*bc70*/  FFMA.FTZ R162, R157.reuse, R86, R153 ;  /* 0x000000569da27223 */ /* 0x040fe20000010099 */
[----:B------:R-:W-:Y:S01]  /*bc80*/  @P5 FMUL.FTZ R157, R157, R156 ;  /* 0x0000009c9d9d5220 */ /* 0x000fe20000410000 */
[----:B------:R-:W-:-:S03]  /*bc90*/  IMAD.MOV.U32 R86, RZ, RZ, RZ ;  /* 0x000000ffff567224 */ /* 0x000fc600078e00ff */
[----:B------:R-:W-:Y:S02]  /*bca0*/  FSEL R156, R153, R162, !P5 ;  /* 0x000000a2999c7208 */ /* 0x000fe40006800000 */
[----:B------:R-:W-:-:S07]  /*bcb0*/  MOV R163, R157 ;  /* 0x0000009d00a37202 */ /* 0x000fce0000000f00 */
[----:B------:R-:W-:Y:S05]  /*bcc0*/  WARPSYNC.COLLECTIVE R154, `(.L_x_1043) ;  /* 0x000000009a087348 */ /* 0x000fea0003c00000 */
[----:B------:R0:W1:Y:S02]  /*bcd0*/  SHFL.UP P6, R86, R163, R87, R86 ;  /* 0x04000057a3567389 */ /* 0x00006400000c0056 */
[----:B01----:R-:W-:Y:S05]  /*bce0*/  ENDCOLLECTIVE ;  /* 0x000000000000791b */ /* 0x003fea0003800000 */
.L_x_1043:
[----:B------:R-:W-:Y:S02]  /*bcf0*/  MOV R163, R156 ;  /* 0x0000009c00a37202 */ /* 0x000fe40000000f00 */
[----:B------:R-:W-:Y:S01]  /*bd00*/  MOV R153, R86 ;  /* 0x0000005600997202 */ /* 0x000fe20000000f00 */
[----:B------:R-:W-:-:S07]  /*bd10*/  HFMA2 R86, -RZ, RZ, 0, 0 ;  /* 0x00000000ff567431 */ /* 0x000fce00000001ff */
[----:B------:R-:W-:Y:S05]  /*bd20*/  WARPSYNC.COLLECTIVE R154, `(.L_x_1044) ;  /* 0x000000009a087348 */ /* 0x000fea0003c00000 */
[----:B------:R0:W1:Y:S02]  /*bd30*/  SHFL.UP P6, R86, R163, R87, R86 ;  /* 0x04000057a3567389 */ /* 0x00006400000c0056 */
[----:B01----:R-:W-:Y:S05]  /*bd40*/  ENDCOLLECTIVE ;  /* 0x000000000000791b */ /* 0x003fea0003800000 */
.L_x_1044:
[----:B------:R-:W-:Y:S01]  /*bd50*/  MOV R87, 0x4 ;  /* 0x0000000400577802 */ /* 0x000fe20000000f00 */
[C---:B------:R-:W-:Y:S01]  /*bd60*/  FFMA.FTZ R86, R157.reuse, R86, R156 ;  /* 0x000000569d567223 */ /* 0x040fe2000001009c */
[----:B------:R-:W-:-:S04]  /*bd70*/  @P4 FMUL.FTZ R157, R157, R153 ;  /* 0x000000999d9d4220 */ /* 0x000fc80000410000 */
[----:B------:R-:W-:Y:S01]  /*bd80*/  FSEL R156, R156, R86, !P4 ;  /* 0x000000569c9c7208 */ /* 0x000fe20006000000 */
[----:B------:R-:W-:Y:S02]  /*bd90*/  HFMA2 R86, -RZ, RZ, 0, 0 ;  /* 0x00000000ff567431 */ /* 0x000fe400000001ff */
[----:B------:R-:W-:-:S07]  /*bda0*/  IMAD.MOV.U32 R163, RZ, RZ, R157 ;  /* 0x000000ffffa37224 */ /* 0x000fce00078e009d */
[----:B------:R-:W-:Y:S05]  /*bdb0*/  WARPSYNC.COLLECTIVE R154, `(.L_x_1045) ;  /* 0x000000009a087348 */ /* 0x000fea0003c00000 */
[----:B------:R0:W1:Y:S02]  /*bdc0*/  SHFL.UP P6, R86, R163, R87, R86 ;  /* 0x04000057a3567389 */ /* 0x00006400000c0056 */
[----:B01----:R-:W-:Y:S05]  /*bdd0*/  ENDCOLLECTIVE ;  /* 0x000000000000791b */ /* 0x003fea0003800000 */
.L_x_1045:
[----:B------:R-:W-:Y:S01]  /*bde0*/  IMAD.MOV.U32 R163, RZ, RZ, R156 ;  /* 0x000000ffffa37224 */ /* 0x000fe200078e009c */
[----:B------:R-:W-:Y:S01]  /*bdf0*/  MOV R153, R86 ;  /* 0x0000005600997202 */ /* 0x000fe20000000f00 */
[----:B------:R-:W-:-:S07]  /*be00*/  HFMA2 R86, -RZ, RZ, 0, 0 ;  /* 0x00000000ff567431 */ /* 0x000fce00000001ff */
[----:B------:R-:W-:Y:S05]  /*be10*/  WARPSYNC.COLLECTIVE R154, `(.L_x_1046) ;  /* 0x000000009a087348 */ /* 0x000fea0003c00000 */
[----:B------:R0:W1:Y:S02]  /*be20*/  SHFL.UP P6, R86, R163, R87, R86 ;  /* 0x04000057a3567389 */ /* 0x00006400000c0056 */
[----:B01----:R-:W-:Y:S05]  /*be30*/  ENDCOLLECTIVE ;  /* 0x000000000000791b */ /* 0x003fea0003800000 */
.L_x_1046:
[----:B------:R-:W-:Y:S02]  /*be40*/  HFMA2 R87, -RZ, RZ, 0, 4.76837158203125e-07 ;  /* 0x00000008ff577431 */ /* 0x000fe400000001ff */
        /* <DEDUP_REMOVED lines=8> */
.L_x_1047:
[----:B------:R-:W-:Y:S02]  /*bed0*/  MOV R163, R156 ;  /* 0x0000009c00a37202 */ /* 0x000fe40000000f00 */
[----:B------:R-:W-:Y:S01]  /*bee0*/  MOV R153, R86 ;  /* 0x0000005600997202 */ /* 0x000fe20000000f00 */
[----:B------:R-:W-:-:S07]  /*bef0*/  HFMA2 R86, -RZ, RZ, 0, 0 ;  /* 0x00000000ff567431 */ /* 0x000fce00000001ff */
[----:B------:R-:W-:Y:S05]  /*bf00*/  WARPSYNC.COLLECTIVE R154, `(.L_x_1048) ;  /* 0x000000009a087348 */ /* 0x000fea0003c00000 */
[----:B------:R0:W1:Y:S02]  /*bf10*/  SHFL.UP P6, R86, R163, R87, R86 ;  /* 0x04000057a3567389 */ /* 0x00006400000c0056 */
[----:B01----:R-:W-:Y:S05]  /*bf20*/  ENDCOLLECTIVE ;  /* 0x000000000000791b */ /* 0x003fea0003800000 */
.L_x_1048:
        /* <DEDUP_REMOVED lines=9> */
.L_x_1049:
[----:B------:R-:W-:Y:S01]  /*bfc0*/  IMAD.MOV.U32 R163, RZ, RZ, R156 ;  /* 0x000000ffffa37224 */ /* 0x000fe200078e009c */
[----:B------:R-:W-:Y:S01]  /*bfd0*/  MOV R153, R86 ;  /* 0x0000005600997202 */ /* 0x000fe20000000f00 */
[----:B------:R-:W-:-:S07]  /*bfe0*/  HFMA2 R86, -RZ, RZ, 0, 0 ;  /* 0x00000000ff567431 */ /* 0x000fce00000001ff */
[----:B------:R-:W-:Y:S05]  /*bff0*/  WARPSYNC.COLLECTIVE R154, `(.L_x_1050) ;  /* 0x000000009a087348 */ /* 0x000fea0003c00000 */
[----:B------:R0:W1:Y:S02]  /*c000*/  SHFL.UP P6, R86, R163, R87, R86 ;  /* 0x04000057a3567389 */ /* 0x00006400000c0056 */
[----:B01----:R-:W-:Y:S05]  /*c010*/  ENDCOLLECTIVE ;  /* 0x000000000000791b */ /* 0x003fea0003800000 */
.L_x_1050:
[----:B------:R-:W-:Y:S05]  /*c020*/  BRA `(.L_x_1051) ;  /* 0xffffffa8006c7947 */ /* 0x000fea000383ffff */
.L_x_994:
        /* <DEDUP_REMOVED lines=8> */
.L_x_1053:
[----:B------:R-:W-:Y:S05]  /*c0b0*/  BSYNC B0 ;  /* 0x0000000000007941 */ /* 0x000fea0003800000 */
.L_x_1052:
[----:B------:R-:W-:Y:S05]  /*c0c0*/  BRA `(.L_x_1054) ;  /* 0xffffffa800607947 */ /* 0x000fea000383ffff */
.L_x_995:
        /* <DEDUP_REMOVED lines=8> */
.L_x_1056:
[----:B------:R-:W-:Y:S05]  /*c150*/  BSYNC B0 ;  /* 0x0000000000007941 */ /* 0x000fea0003800000 */
.L_x_1055:
[----:B------:R-:W-:Y:S05]  /*c160*/  BRA `(.L_x_1057) ;  /* 0xffffffa800407947 */ /* 0x000fea000383ffff */
.L_x_996:
        /* <DEDUP_REMOVED lines=8> */
.L_x_1059:
[----:B------:R-:W-:Y:S05]  /*c1f0*/  BSYNC B0 ;  /* 0x0000000000007941 */ /* 0x000fea0003800000 */
.L_x_1058:
[----:B------:R-:W-:Y:S01]  /*c200*/  MOV R157, R86 ;  /* 0x00000056009d7202 */ /* 0x000fe20000000f00 */
[----:B------:R-:W-:Y:S01]  /*c210*/  HFMA2 R86, -RZ, RZ, 0, 0 ;  /* 0x00000000ff567431 */ /* 0x000fe200000001ff */
[----:B------:R-:W-:Y:S01]  /*c220*/  MOV R163, R162 ;  /* 0x000000a200a37202 */ /* 0x000fe20000000f00 */
[----:B------:R-:W-:Y:S01]  /*c230*/  IMAD.MOV.U32 R87, RZ, RZ, 0x1 ;  /* 0x00000001ff577424 */ /* 0x000fe200078e00ff */
[----:B------:R-:W-:Y:S01]  /*c240*/  MOV R154, 0xffffffff ;  /* 0xffffffff009a7802 */ /* 0x000fe20000000f00 */
[----:B------:R-:W-:-:S07]  /*c250*/  IMAD.MOV.U32 R153, RZ, RZ, R78 ;  /* 0x000000ffff997224 */ /* 0x000fce00078e004e */
[----:B------:R-:W-:Y:S05]  /*c260*/  WARPSYNC.COLLECTIVE R154, `(.L_x_1060) ;  /* 0x000000009a087348 */ /* 0x000fea0003c00000 */
[----:B------:R0:W1:Y:S02]  /*c270*/  SHFL.UP P6, R86, R163, R87, R86 ;  /* 0x04000057a3567389 */ /* 0x00006400000c0056 */
[----:B01----:R-:W-:Y:S05]  /*c280*/  ENDCOLLECTIVE ;  /* 0x000000000000791b */ /* 0x003fea0003800000 */
.L_x_1060:
[----:B------:R-:W-:Y:S01]  /*c290*/  HFMA2 R87, -RZ, RZ, 0, 0 ;  /* 0x00000000ff577431 */ /* 0x000fe200000001ff */
[----:B------:R-:W-:Y:S02]  /*c2a0*/  MOV R162, R86 ;  /* 0x0000005600a27202 */ /* 0x000fe40000000f00 */
[----:B------:R-:W-:-:S07]  /*c2b0*/  MOV R86, 0x1f ;  /* 0x0000001f00567802 */ /* 0x000fce0000000f00 */
[----:B------:R-:W-:Y:S05]  /*c2c0*/  WARPSYNC.COLLECTIVE R154, `(.L_x_1061) ;  /* 0x000000009a087348 */ /* 0x000fea0003c00000 */
[----:B------:R0:W1:Y:S02]  /*c2d0*/  SHFL.IDX P2, R156, R153, R87, R86 ;  /* 0x00000057999c7389 */ /* 0x0000640000040056 */
[----:B01----:R-:W-:Y:S05]  /*c2e0*/  ENDCOLLECTIVE ;  /* 0x000000000000791b */ /* 0x003fea0003800000 */
.L_x_1061:
[----:B------:R-:W-:Y:S01]  /*c2f0*/  IMAD.MOV.U32 R153, RZ, RZ, R79 ;  /* 0x000000ffff997224 */ /* 0x000fe200078e004f */
[----:B------:R-:W-:-:S07]  /*c300*/  MOV R78, R156 ;  /* 0x0000009c004e7202 */ /* 0x000fce0000000f00 */
[----:B------:R-:W-:Y:S05]  /*c310*/  WARPSYNC.COLLECTIVE R154, `(.L_x_1062) ;  /* 0x000000009a087348 */ /* 0x000fea0003c00000 */
[----:B------:R0:W1:Y:S02]  /*c320*/  SHFL.IDX P2, R156, R153, R87, R86 ;  /* 0x00000057999c7389 */ /* 0x0000640000040056 */
[----:B01----:R-:W-:Y:S05]  /*c330*/  ENDCOLLECTIVE ;  /* 0x000000000000791b */ /* 0x003fea0003800000 */
.L_x_1062:
[----:B------:R-:W-:Y:S01]  /*c340*/  MOV R79, R156 ;  /* 0x0000009c004f7202 */ /* 0x000fe20000000f00 */
[----:B------:R-:W-:Y:S06]  /*c350*/  BRA `(.L_x_1063) ;  /* 0xffffffa400dc7947 */ /* 0x000fec000383ffff */
.L_x_998:
[----:B------:R-:W-:Y:S01]  /*c360*/  MOV R156, R162 ;  /* 0x000000a2009c7202 */ /* 0x000fe20000000f00 */
        /* <DEDUP_REMOVED lines=8> */
.L_x_1064:
[----:B------:R-:W-:Y:S02]  /*c3f0*/  ISETP.GT.U32.AND P5, PT, R155, 0xf, PT ;  /* 0x0000000f9b00780c */ /* 0x000fe40003fa4070 */
[----:B------:R-:W-:Y:S02]  /*c400*/  MOV R86, R156 ;  /* 0x0000009c00567202 */ /* 0x000fe40000000f00 */
[----:B------:R-:W-:-:S03]  /*c410*/  MOV R156, R163 ;  /* 0x000000a3009c7202 */ /* 0x000fc60000000f00 */
[----:B------:R-:W-:-:S07]  /*c420*/  @P2 FMUL.FTZ R86, R86, R162 ;  /* 0x000000a256562220 */ /* 0x000fce0000410000 */
[----:B------:R-:W-:Y:S05]  /*c430*/  WARPSYNC.COLLECTIVE R154, `(.L_x_1065) ;  /* 0x000000009a087348 */ /* 0x000fea0003c00000 */
[----:B------:R0:W1:Y:S02]  /*c440*/  SHFL.DOWN P0, R156, R156, R87, R153 ;  /* 0x080000579c9c7389 */ /* 0x0000640000000099 */
[----:B01----:R-:W-:Y:S05]  /*c450*/  ENDCOLLECTIVE ;  /* 0x000000000000791b */ /* 0x003fea0003800000 */
.L_x_1065:
[----:B------:R-:W-:-:S04]  /*c460*/  IMAD.MOV.U32 R87, RZ, RZ, R156 ;  /* 0x000000ffff577224 */ /* 0x000fc800078e009c */
[----:B------:R-:W-:Y:S01]  /*c470*/  @P2 FFMA.FTZ R87, R162, R87, R163 ;  /* 0x00000057a2572223 */ /* 0x000fe200000100a3 */
[----:B------:R-:W-:-:S04]  /*c480*/  @P2 MOV R162, R86 ;  /* 0x0000005600a22202 */ /* 0x000fc80000000f00 */
[----:B------:R-:W-:Y:S01]  /*c490*/  @P2 MOV R163, R87 ;  /* 0x0000005700a32202 */ /* 0x000fe20000000f00 */
[----:B------:R-:W-:Y:S01]  /*c4a0*/  IMAD.MOV.U32 R87, RZ, RZ, 0x2 ;  /* 0x00000002ff577424 */ /* 0x000fe200078e00ff */
[----:B------:R-:W-:Y:S02]  /*c4b0*/  MOV R156, R162 ;  /* 0x000000a2009c7202 */ /* 0x000fe40000000f00 */
[----:B------:R-:W-:-:S13]  /*c4c0*/  ISETP.GT.U32.AND P2, PT, R155, 0x1d, PT ;  /* 0x0000001d9b00780c */ /* 0x000fda0003f44070 */
[----:B------:R-:W-:Y:S05]  /*c4d0*/  WARPSYNC.COLLECTIVE R154, `(.L_x_1066) ;  /* 0x000000009a087348 */ /* 0x000fea0003c00000 */
[----:B------:R0:W1:Y:S02]  /*c4e0*/  SHFL.DOWN P0, R156, R156, R87, R153 ;  /* 0x080000579c9c7389 */ /* 0x0000640000000099 */
[----:B01----:R-:W-:Y:S05]  /*c4f0*/  ENDCOLLECTIVE ;  /* 0x000000000000791b */ /* 0x003fea0003800000 */
.L_x_1066:
[----:B------:R-:W-:Y:S02]  /*c500*/  MOV R86, R156 ;  /* 0x0000009c00567202 */ /* 0x000fe40000000f00 */
[----:B------:R-:W-:-:S03]  /*c510*/  MOV R156, R163 ;  /* 0x000000a3009c7202 */ /* 0x000fc60000000f00 */
[----:B------:R-:W-:-:S07]  /*c520*/  @!P2 FMUL.FTZ R86, R162, R86 ;  /* 0x00000056a256a220 */ /* 0x000fce0000410000 */
[----:B------:R-:W-:Y:S05]  /*c530*/  WARPSYNC.COLLECTIVE R154, `(.L_x_1067) ;  /* 0x000000009a087348 */ /* 0x000fea0003c00000 */
[----:B------:R0:W1:Y:S02]  /*c540*/  SHFL.DOWN P0, R156, R156, R87, R153 ;  /* 0x080000579c9c7389 */ /* 0x0000640000000099 */
[----:B01----:R-:W-:Y:S05]  /*c550*/  ENDCOLLECTIVE ;  /* 0x000000000000791b */ /* 0x003fea0003800000 */
.L_x_1067:
[----:B------:R-:W-:-:S05]  /*c560*/  MOV R87, R156 ;  /* 0x0000009c00577202 */ /* 0x000fca0000000f00 */
[----:B------:R-:W-:Y:S01]  /*c570*/  @!P2 FFMA.FTZ R87, R162, R87, R163 ;  /* 0x00000057a257a223 */ /* 0x000fe200000100a3 */
[----:B------:R-:W-:-:S03]  /*c580*/  @!P2 MOV R162, R86 ;  /* 0x0000005600a2a202 */ /* 0x000fc60000000f00 */
[----:B------:R-:W-:Y:S01]  /*c590*/  @!P2 IMAD.MOV.U32 R163, RZ, RZ, R87 ;  /* 0x000000ffffa3a224 */ /* 0x000fe200078e0057 */
[----:B------:R-:W-:Y:S01]  /*c5a0*/  MOV R156, R162 ;  /* 0x000000a2009c7202 */ /* 0x000fe20000000f00 */
[----:B------:R-:W-:-:S07]  /*c5b0*/  HFMA2 R87, -RZ, RZ, 0, 2.384185791015625e-07 ;  /* 0x00000004ff577431 */ /* 0x000fce00000001ff */
[----:B------:R-:W-:Y:S05]  /*c5c0*/  WARPSYNC.COLLECTIVE R154, `(.L_x_1068) ;  /* 0x000000009a087348 */ /* 0x000fea0003c00000 */
[----:B------:R0:W1:Y:S02]  /*c5d0*/  SHFL.DOWN P0, R156, R156, R87, R153 ;  /* 0x080000579c9c7389 */ /* 0x0000640000000099 */
[----:B01----:R-:W-:Y:S05]  /*c5e0*/  ENDCOLLECTIVE ;  /* 0x000000000000791b */ /* 0x003fea0003800000 */
.L_x_1068:
[----:B------:R-:W-:Y:S01]  /*c5f0*/  IMAD.MOV.U32 R86, RZ, RZ, R156 ;  /* 0x000000ffff567224 */ /* 0x000fe200078e009c */
[----:B------:R-:W-:-:S03]  /*c600*/  MOV R156, R163 ;  /* 0x000000a3009c7202 */ /* 0x000fc60000000f00 */
[----:B------:R-:W-:-:S07]  /*c610*/  @!P3 FMUL.FTZ R86, R162, R86 ;  /* 0x00000056a256b220 */ /* 0x000fce0000410000 */
[----:B------:R-:W-:Y:S05]  /*c620*/  WARPSYNC.COLLECTIVE R154, `(.L_x_1069) ;  /* 0x000000009a087348 */ /* 0x000fea0003c00000 */
[----:B------:R0:W1:Y:S02]  /*c630*/  SHFL.DOWN P0, R156, R156, R87, R153 ;  /* 0x080000579c9c7389 */ /* 0x0000640000000099 */
[----:B01----:R-:W-:Y:S05]  /*c640*/  ENDCOLLECTIVE ;  /* 0x000000000000791b */ /* 0x003fea0003800000 */
.L_x_1069:
        /* <DEDUP_REMOVED lines=9> */
.L_x_1070:
[----:B------:R-:W-:Y:S01]  /*c6e0*/  MOV R86, R156 ;  /* 0x0000009c00567202 */ /* 0x000fe20000000f00 */
[----:B------:R-:W-:-:S04]  /*c6f0*/  IMAD.MOV.U32 R156, RZ, RZ, R163 ;  /* 0x000000ffff9c7224 */ /* 0x000fc800078e00a3 */
[----:B------:R-:W-:-:S07]  /*c700*/  @!P4 FMUL.FTZ R86, R162, R86 ;  /* 0x00000056a256c220 */ /* 0x000fce0000410000 */
[----:B------:R-:W-:Y:S05]  /*c710*/  WARPSYNC.COLLECTIVE R154, `(.L_x_1071) ;  /* 0x000000009a087348 */ /* 0x000fea0003c00000 */
[----:B------:R0:W1:Y:S02]  /*c720*/  SHFL.DOWN P0, R156, R156, R87, R153 ;  /* 0x080000579c9c7389 */ /* 0x0000640000000099 */
[----:B01----:R-:W-:Y:S05]  /*c730*/  ENDCOLLECTIVE ;  /* 0x000000000000791b */ /* 0x003fea0003800000 */
.L_x_1071:
[----:B------:R-:W-:-:S05]  /*c740*/  MOV R87, R156 ;  /* 0x0000009c00577202 */ /* 0x000fca0000000f00 */
[----:B------:R-:W-:Y:S01]  /*c750*/  @!P4 FFMA.FTZ R87, R162, R87, R163 ;  /* 0x00000057a257c223 */ /* 0x000fe200000100a3 */
[----:B------:R-:W-:-:S04]  /*c760*/  @!P4 MOV R162, R86 ;  /* 0x0000005600a2c202 */ /* 0x000fc80000000f00 */
[----:B------:R-:W-:Y:S01]  /*c770*/  @!P4 MOV R163, R87 ;  /* 0x0000005700a3c202 */ /* 0x000fe20000000f00 */
[----:B------:R-:W-:Y:S02]  /*c780*/  IMAD.MOV.U32 R156, RZ, RZ, R162 ;  /* 0x000000ffff9c7224 */ /* 0x000fe400078e00a2 */
[----:B------:R-:W-:-:S07]  /*c790*/  HFMA2 R87, -RZ, RZ, 0, 9.5367431640625e-07 ;  /* 0x00000010ff577431 */ /* 0x000fce00000001ff */
[----:B------:R-:W-:Y:S05]  /*c7a0*/  WARPSYNC.COLLECTIVE R154, `(.L_x_1072) ;  /* 0x000000009a087348 */ /* 0x000fea0003c00000 */
[----:B------:R0:W1:Y:S02]  /*c7b0*/  SHFL.DOWN P0, R156, R156, R87, R153 ;  /* 0x080000579c9c7389 */ /* 0x0000640000000099 */
[----:B01----:R-:W-:Y:S05]  /*c7c0*/  ENDCOLLECTIVE ;  /* 0x000000000000791b */ /* 0x003fea0003800000 */
.L_x_1072:
[----:B------:R-:W-:Y:S02]  /*c7d0*/  MOV R86, R156 ;  /* 0x0000009c00567202 */ /* 0x000fe40000000f00 */
[----:B------:R-:W-:-:S03]  /*c7e0*/  MOV R156, R163 ;  /* 0x000000a3009c7202 */ /* 0x000fc60000000f00 */
[----:B------:R-:W-:-:S07]  /*c7f0*/  @!P5 FMUL.FTZ R86, R162, R86 ;  /* 0x00000056a256d220 */ /* 0x000fce0000410000 */
[----:B------:R-:W-:Y:S05]  /*c800*/  WARPSYNC.COLLECTIVE R154, `(.L_x_1073) ;  /* 0x000000009a087348 */ /* 0x000fea0003c00000 */
[----:B------:R0:W1:Y:S02]  /*c810*/  SHFL.DOWN P0, R156, R156, R87, R153 ;  /* 0x080000579c9c7389 */ /* 0x0000640000000099 */
[----:B01----:R-:W-:Y:S05]  /*c820*/  ENDCOLLECTIVE ;  /* 0x000000000000791b */ /* 0x003fea0003800000 */
.L_x_1073:
[----:B------:R-:W-:-:S04]  /*c830*/  IMAD.MOV.U32 R87, RZ, RZ, R156 ;  /* 0x000000ffff577224 */ /* 0x000fc800078e009c */
[----:B------:R-:W-:Y:S01]  /*c840*/  @!P5 FFMA.FTZ R87, R162, R87, R163 ;  /* 0x00000057a257d223 */ /* 0x000fe200000100a3 */
[----:B------:R-:W-:Y:S01]  /*c850*/  @!P5 MOV R162, R86 ;  /* 0x0000005600a2d202 */ /* 0x000fe20000000f00 */
[----:B------:R-:W-:-:S03]  /*c860*/  HFMA2 R86, -RZ, RZ, 0, 1.847743988037109375e-06 ;  /* 0x0000001fff567431 */ /* 0x000fc600000001ff */
[----:B------:R-:W-:Y:S01]  /*c870*/  @!P5 MOV R163, R87 ;  /* 0x0000005700a3d202 */ /* 0x000fe20000000f00 */
[----:B------:R-:W-:Y:S01]  /*c880*/  IMAD.MOV.U32 R87, RZ, RZ, RZ ;  /* 0x000000ffff577224 */ /* 0x000fe200078e00ff */
[----:B------:R-:W-:-:S07]  /*c890*/  MOV R153, R162 ;  /* 0x000000a200997202 */ /* 0x000fce0000000f00 */
[----:B------:R-:W-:Y:S05]  /*c8a0*/  WARPSYNC.COLLECTIVE R154, `(.L_x_1074) ;  /* 0x000000009a087348 */ /* 0x000fea0003c00000 */
[----:B------:R0:W1:Y:S02]  /*c8b0*/  SHFL.IDX P2, R156, R153, R87, R86 ;  /* 0x00000057999c7389 */ /* 0x0000640000040056 */
[----:B01----:R-:W-:Y:S05]  /*c8c0*/  ENDCOLLECTIVE ;  /* 0x000000000000791b */ /* 0x003fea0003800000 */
.L_x_1074:
[----:B------:R-:W-:Y:S02]  /*c8d0*/  MOV R153, R163 ;  /* 0x000000a300997202 */ /* 0x000fe40000000f00 */
[----:B------:R-:W-:-:S07]  /*c8e0*/  MOV R157, R156 ;  /* 0x0000009c009d7202 */ /* 0x000fce0000000f00 */
[----:B------:R-:W-:Y:S05]  /*c8f0*/  WARPSYNC.COLLECTIVE R154, `(.L_x_1075) ;  /* 0x000000009a087348 */ /* 0x000fea0003c00000 */
[----:B------:R0:W1:Y:S02]  /*c900*/  SHFL.IDX P2, R156, R153, R87, R86 ;  /* 0x00000057999c7389 */ /* 0x0000640000040056 */
[----:B01----:R-:W-:Y:S05]  /*c910*/  ENDCOLLECTIVE ;  /* 0x000000000000791b */ /* 0x003fea0003800000 */
.L_x_1075:
[----:B------:R-:W-:Y:S01]  /*c920*/  HFMA2 R87, -RZ, RZ, 0, 5.9604644775390625e-08 ;  /* 0x00000001ff577431 */ /* 0x000fe200000001ff */
[----:B------:R-:W-:Y:S01]  /*c930*/  MOV R153, 0x1f ;  /* 0x0000001f00997802 */ /* 0x000fe20000000f00 */
[----:B------:R-:W-:Y:S01]  /*c940*/  IMAD.MOV.U32 R155, RZ, RZ, R156 ;  /* 0x000000ffff9b7224 */ /* 0x000fe200078e009c */
[----:B------:R-:W-:-:S03]  /*c950*/  MOV R156, R162 ;  /* 0x000000a2009c7202 */ /* 0x000fc60000000f00 */
[-C--:B------:R-:W-:Y:S01]  /*c960*/  FFMA.FTZ R155, R79, R157.reuse, R155 ;  /* 0x0000009d4f9b7223 */ /* 0x080fe2000001009b */
[----:B------:R-:W-:-:S07]  /*c970*/  FMUL.FTZ R157, R78, R157 ;  /* 0x0000009d4e9d7220 */ /* 0x000fce0000410000 */
[----:B------:R-:W-:Y:S05]  /*c980*/  WARPSYNC.COLLECTIVE R154, `(.L_x_1076) ;  /* 0x000000009a087348 */ /* 0x000fea0003c00000 */
[----:B------:R0:W1:Y:S02]  /*c990*/  SHFL.DOWN P0, R156, R156, R87, R153 ;  /* 0x080000579c9c7389 */ /* 0x0000640000000099 */
[----:B01----:R-:W-:Y:S05]  /*c9a0*/  ENDCOLLECTIVE ;  /* 0x000000000000791b */ /* 0x003fea0003800000 */
.L_x_1076:
[----:B------:R-:W-:Y:S01]  /*c9b0*/  IMAD.MOV.U32 R162, RZ, RZ, R156 ;  /* 0x000000ffffa27224 */ /* 0x000fe200078e009c */
[----:B------:R-:W-:-:S07]  /*c9c0*/  MOV R156, R163 ;  /* 0x000000a3009c7202 */ /* 0x000fce0000000f00 */
[----:B------:R-:W-:Y:S05]  /*c9d0*/  WARPSYNC.COLLECTIVE R154, `(.L_x_1077) ;  /* 0x000000009a087348 */ /* 0x000fea0003c00000 */
[----:B------:R0:W1:Y:S02]  /*c9e0*/  SHFL.DOWN P0, R156, R156, R87, R153 ;  /* 0x080000579c9c7389 */ /* 0x0000640000000099 */
[----:B01----:R-:W-:Y:S05]  /*c9f0*/  ENDCOLLECTIVE ;  /* 0x000000000000791b */ /* 0x003fea0003800000 */
.L_x_1077:
[----:B------:R-:W-:Y:S01]  /*ca00*/  MOV R153, R78 ;  /* 0x0000004e00997202 */ /* 0x000fe20000000f00 */
[----:B------:R-:W-:Y:S01]  /*ca10*/  IMAD.MOV.U32 R87, RZ, RZ, RZ ;  /* 0x000000ffff577224 */ /* 0x000fe200078e00ff */
[----:B------:R-:W-:-:S07]  /*ca20*/  MOV R163, R156 ;  /* 0x0000009c00a37202 */ /* 0x000fce0000000f00 */
[----:B------:R-:W-:Y:S05]  /*ca30*/  WARPSYNC.COLLECTIVE R154, `(.L_x_1078) ;  /* 0x000000009a087348 */ /* 0x000fea0003c00000 */
[----:B------:R0:W1:Y:S02]  /*ca40*/  SHFL.IDX P2, R156, R153, R87, R86 ;  /* 0x00000057999c7389 */ /* 0x0000640000040056 */
[----:B01----:R-:W-:Y:S05]  /*ca50*/  ENDCOLLECTIVE ;  /* 0x000000000000791b */ /* 0x003fea0003800000 */
.L_x_1078:
[----:B------:R-:W-:Y:S02]  /*ca60*/  ISETP.NE.AND P0, PT, R2, 0x1f, PT ;  /* 0x0000001f0200780c */ /* 0x000fe40003f05270 */
[----:B------:R-:W-:Y:S02]  /*ca70*/  MOV R153, R79 ;  /* 0x0000004f00997202 */ /* 0x000fe40000000f00 */
[----:B------:R-:W-:-:S09]  /*ca80*/  MOV R78, R156 ;  /* 0x0000009c004e7202 */ /* 0x000fd20000000f00 */
[----:B------:R-:W-:Y:S05]  /*ca90*/  WARPSYNC.COLLECTIVE R154, `(.L_x_1079) ;  /* 0x000000009a087348 */ /* 0x000fea0003c00000 */
[----:B------:R0:W1:Y:S02]  /*caa0*/  SHFL.IDX P2, R156, R153, R87, R86 ;  /* 0x00000057999c7389 */ /* 0x0000640000040056 */
[----:B01----:R-:W-:Y:S05]  /*cab0*/  ENDCOLLECTIVE ;  /* 0x000000000000791b */ /* 0x003fea0003800000 */
.L_x_1079:
[----:B------:R-:W-:Y:S01]  /*cac0*/  MOV R79, R156 ;  /* 0x0000009c004f7202 */ /* 0x000fe20000000f00 */
[----:B------:R-:W-:Y:S06]  /*cad0*/  BRA `(.L_x_1080) ;  /* 0xffffffa8000c7947 */ /* 0x000fec000383ffff */
.L_x_1081:
        /* <DEDUP_REMOVED lines=10> */
.L_x_10418:


//--------------------- .text._Z25selective_scan_bwd_kernelI32Selective_Scan_bwd_kernel_traitsILi128ELi16ELb0ELb1ELb0ELb1ELb1EN3c108BFloat16EfEEv12SSMParamsBwd --------------------------
	.section	.text._Z25selective_scan_bwd_kernelI32Selective_Scan_bwd_kernel_traitsILi128ELi16ELb0ELb1ELb0ELb1ELb1EN3c108BFloat16EfEEv12SSMParamsBwd,"ax",@progbits
	.align	128
        .global         _Z25selective_scan_bwd_kernelI32Selective_Scan_bwd_kernel_traitsILi128ELi16ELb0ELb1ELb0ELb1ELb1EN3c108BFloat16EfEEv12SSMParamsBwd
        .type           _Z25selective_scan_bwd_kernelI32Selective_Scan_bwd_kernel_traitsILi128ELi16ELb0ELb1ELb0ELb1ELb1EN3c108BFloat16EfEEv12SSMParamsBwd,@function
        .size           _Z25selective_scan_bwd_kernelI32Selective_Scan_bwd_kernel_traitsILi128ELi16ELb0ELb1ELb0ELb1ELb1EN3c108BFloat16EfEEv12SSMParamsBwd,(.L_x_10419 - _Z25selective_scan_bwd_kernelI32Selective_Scan_bwd_kernel_traitsILi128ELi16ELb0ELb1ELb0ELb1ELb1EN3c108BFloat16EfEEv12SSMParamsBwd)
        .other          _Z25selective_scan_bwd_kernelI32Selective_Scan_bwd_kernel_traitsILi128ELi16ELb0ELb1ELb0ELb1ELb1EN3c108BFloat16EfEEv12SSMParamsBwd,@"STO_CUDA_ENTRY STV_DEFAULT"
_Z25selective_scan_bwd_kernelI32Selective_Scan_bwd_kernel_traitsILi128ELi16ELb0ELb1ELb0ELb1ELb1EN3c108BFloat16EfEEv12SSMParamsBwd:
.text._Z25selective_scan_bwd_kernelI32Selective_Scan_bwd_kernel_traitsILi128ELi16ELb0ELb1ELb0ELb1ELb1EN3c108BFloat16EfEEv12SSMParamsBwd:
        /* <DEDUP_REMOVED lines=37> */
[----:B------:R-:W-:Y:S01]  /*0250*/  UMOV UR18, UR4 ;  /* 0x0000000400127c82 */ /* 0x000fe20008000000 */
[----:B-1----:R-:W-:Y:S01]  /*0260*/  ULEA UR16, UR25, 0xfffff800, 0xb ;  /* 0xfffff80019107891 */ /* 0x002fe2000f8e58ff */
[----:B------:R0:W-:Y:S01]  /*0270*/  STL [R1+0x104], RZ ;  /* 0x000104ff01007387 */ /* 0x0001e20000100800 */
[----:B------:R-:W-:-:S02]  /*0280*/  UIMAD.WIDE.U32 UR18, UR10, UR14, UR18 ;  /* 0x0000000e0a1272a5 */ /* 0x000fc4000f8e0012 */
[----:B------:R-:W-:Y:S02]  /*0290*/  UIMAD.WIDE.U32 UR22, UR10, UR34, UR6 ;  /* 0x000000220a1672a5 */ /* 0x000fe4000f8e0006 */
[----:B------:R-:W-:Y:S01]  /*02a0*/  UIMAD UR24, UR10, UR15, UR19 ;  /* 0x0000000f0a1872a4 */ /* 0x000fe2000f8e0213 */
[----:B------:R-:W1:Y:S04]  /*02b0*/  LDCU.128 UR12, c[0x0][0x460] ;  /* 0x00008c00ff0c77ac */ /* 0x000e680008000c00 */
[----:B------:R-:W4:Y:S01]  /*02c0*/  I2F.RP R0, UR29 ;  /* 0x0000001d00007d06 */ /* 0x000f220008209400 */
[----:B------:R-:W-:Y:S01]  /*02d0*/  UIMAD UR11, UR10, UR35, UR23 ;  /* 0x000000230a0b72a4 */ /* 0x000fe2000f8e0217 */
[----:B------:R-:W-:Y:S01]  /*02e0*/  UMOV UR4, URZ ;  /* 0x000000ff00047c82 */ /* 0x000fe20008000000 */
[----:B------:R-:W-:-:S02]  /*02f0*/  USHF.R.S32.HI UR9, URZ, 0x1f, UR16 ;  /* 0x0000001fff097899 */ /* 0x000fc40008011410 */
[----:B------:R-:W-:Y:S01]  /*0300*/  UIADD3 UR22, UP2, UPT, UR16, UR22, URZ ;  /* 0x0000001610167290 */ /* 0x000fe2000ff5e0ff */
[----:B------:R-:W5:Y:S03]  /*0310*/  LDCU.64 UR32, c[0x0][0x4a0] ;  /* 0x00009400ff2077ac */ /* 0x000f660008000a00 */
[----:B------:R-:W-:Y:S01]  /*0320*/  UIADD3.X UR11, UPT, UPT, UR9, UR11, URZ, UP2, !UPT ;  /* 0x0000000b090b7290 */ /* 0x000fe200097fe4ff */
[----:B------:R-:W0:Y:S01]  /*0330*/  LDCU.64 UR6, c[0x0][0x3b0] ;  /* 0x00007600ff0677ac */ /* 0x000e220008000a00 */
[----:B----4-:R-:W3:Y:S01]  /*0340*/  MUFU.RCP R0, R0 ;  /* 0x0000000000007308 */ /* 0x010ee20000001000 */
[----:B-1----:R-:W-:Y:S02]  /*0350*/  ULEA UR19, UP3, UR22, UR14, 0x1 ;  /* 0x0000000e16137291 */ /* 0x002fe4000f8608ff */
[----:B------:R-:W-:Y:S02]  /*0360*/  UIADD3 UR18, UP0, UPT, UR16, UR18, URZ ;  /* 0x0000001210127290 */ /* 0x000fe4000ff1e0ff */
[----:B------:R-:W-:Y:S01]  /*0370*/  ULEA.HI.X UR15, UR22, UR15, UR11, 0x1, UP3 ;  /* 0x0000000f160f7291 */ /* 0x000fe200098f0c0b */
[----:B---3--:R-:W-:-:S02]  /*0380*/  IADD3 R2, PT, PT, R0, 0xffffffe, RZ ;  /* 0x0ffffffe00027810 */ /* 0x008fc40007ffe0ff */
[----:B------:R-:W-:-:S04]  /*0390*/  IABS R0, UR10 ;  /* 0x0000000a00007c13 */ /* 0x000fc80008000000 */
[----:B------:R-:W1:Y:S01]  /*03a0*/  F2I.FTZ.U32.TRUNC.NTZ R2, R2 ;  /* 0x0000000200027305 */ /* 0x000e62000021f000 */
[----:B------:R-:W-:Y:S02]  /*03b0*/  R2UR UR23, R0 ;  /* 0x00000000001772ca */ /* 0x000fe400000e0000 */
[----:B-1----:R-:W-:-:S13]  /*03c0*/  R2UR UR5, R2 ;  /* 0x00000000020572ca */ /* 0x002fda00000e0000 */
[----:B------:R-:W-:-:S04]  /*03d0*/  UIADD3 UR17, UPT, UPT, URZ, -UR5, URZ ;  /* 0x80000005ff117290 */ /* 0x000fc8000fffe0ff */
[----:B------:R-:W-:-:S04]  /*03e0*/  UIMAD UR17, UR17, UR29, URZ ;  /* 0x0000001d111172a4 */ /* 0x000fc8000f8e02ff */
[----:B------:R-:W-:Y:S02]  /*03f0*/  UIMAD.WIDE.U32 UR4, UR5, UR17, UR4 ;  /* 0x00000011050472a5 */ /* 0x000fe4000f8e0004 */
[----:B------:R-:W-:Y:S02]  /*0400*/  ULEA UR17, UP1, UR18, UR12, 0x1 ;  /* 0x0000000c12117291 */ /* 0x000fe4000f8208ff */
[----:B------:R-:W-:Y:S02]  /*0410*/  UIMAD.WIDE.U32 UR4, UR5, UR23, URZ ;  /* 0x00000017050472a5 */ /* 0x000fe4000f8e00ff */
[----:B------:R-:W-:Y:S02]  /*0420*/  UIADD3.X UR12, UPT, UPT, UR9, UR24, URZ, UP0, !UPT ;  /* 0x00000018090c7290 */ /* 0x000fe400087fe4ff */
[----:B--2---:R-:W-:Y:S02]  /*0430*/  UISETP.NE.U32.AND UP0, UPT, UR26, URZ, UPT ;  /* 0x000000ff1a00728c */ /* 0x004fe4000bf05070 */
[----:B------:R-:W-:Y:S01]  /*0440*/  ULEA.HI.X UR18, UR18, UR13, UR12, 0x1, UP1 ;  /* 0x0000000d12127291 */ /* 0x000fe200088f0c0c */
[----:B------:R-:W-:Y:S01]  /*0450*/  UMOV UR11, UR5 ;  /* 0x00000005000b7c82 */ /* 0x000fe20008000000 */
[----:B------:R-:W-:-:S02]  /*0460*/  UIMAD.WIDE.U32 UR4, UR8, UR20, URZ ;  /* 0x00000014080472a5 */ /* 0x000fc4000f8e00ff */
[----:B------:R-:W-:Y:S02]  /*0470*/  UIADD3 UR14, UPT, UPT, -UR11, URZ, URZ ;  /* 0x000000ff0b0e7290 */ /* 0x000fe4000fffe1ff */
[----:B------:R-:W-:Y:S02]  /*0480*/  UIMAD UR5, UR8, UR21, UR5 ;  /* 0x00000015080572a4 */ /* 0x000fe4000f8e0205 */
[----:B------:R-:W-:Y:S02]  /*0490*/  UIMAD UR14, UR29, UR14, UR23 ;  /* 0x0000000e1d0e72a4 */ /* 0x000fe4000f8e0217 */
[----:B-----5:R-:W-:Y:S02]  /*04a0*/  UIMAD.WIDE.U32 UR12, UR10, UR32, UR4 ;  /* 0x000000200a0c72a5 */ /* 0x020fe4000f8e0004 */
[----:B------:R-:W-:Y:S02]  /*04b0*/  UISETP.GT.U32.AND UP2, UPT, UR29, UR14, UPT ;  /* 0x0000000e1d00728c */ /* 0x000fe4000bf44070 */
[----:B0-----:R-:W-:-:S02]  /*04c0*/  UIMAD.WIDE.U32 UR20, UR8, UR6, URZ ;  /* 0x00000006081472a5 */ /* 0x001fc4000f8e00ff */
[----:B------:R-:W-:Y:S02]  /*04d0*/  UIMAD UR22, UR10, UR33, UR13 ;  /* 0x000000210a1672a4 */ /* 0x000fe4000f8e020d */
[----:B------:R-:W-:Y:S02]  /*04e0*/  ULOP3.LUT UR13, UR10, UR28, URZ, 0x3c, !UPT ;  /* 0x0000001c0a0d7292 */ /* 0x000fe4000f8e3cff */
[----:B------:R-:W-:Y:S02]  /*04f0*/  UIMAD UR21, UR8, UR7, UR21 ;  /* 0x00000007081572a4 */ /* 0x000fe4000f8e0215 */
[----:B------:R-:W-:Y:S02]  /*0500*/  UISETP.NE.AND.EX UP0, UPT, UR27, URZ, UPT, UP0 ;  /* 0x000000ff1b00728c */ /* 0x000fe4000bf05300 */
[----:B------:R-:W-:Y:S02]  /*0510*/  @!UP2 UIADD3 UR14, UPT, UPT, UR14, -UR29, URZ ;  /* 0x8000001d0e0ea290 */ /* 0x000fe4000fffe0ff */
[----:B------:R-:W-:-:S02]  /*0520*/  @!UP2 UIADD3 UR11, UPT, UPT, UR11, 0x1, URZ ;  /* 0x000000010b0ba890 */ /* 0x000fc4000fffe0ff */
[----:B------:R-:W-:Y:S01]  /*0530*/  UISETP.GE.U32.AND UP1, UPT, UR14, UR29, UPT ;  /* 0x0000001d0e00728c */ /* 0x000fe2000bf26070 */
[----:B------:R-:W0:Y:S01]  /*0540*/  LDCU.64 UR6, c[0x0][0x528] ;  /* 0x0000a500ff0677ac */ /* 0x000e220008000a00 */
[----:B------:R-:W-:Y:S01]  /*0550*/  UISETP.GE.AND UP2, UPT, UR13, URZ, UPT ;  /* 0x000000ff0d00728c */ /* 0x000fe2000bf46270 */
[----:B------:R-:W1:Y:S08]  /*0560*/  LDCU.64 UR26, c[0x0][0x3c8] ;  /* 0x00007900ff1a77ac */ /* 0x000e700008000a00 */
[----:B------:R-:W-:-:S02]  /*0570*/  @UP1 UIADD3 UR11, UPT, UPT, UR11, 0x1, URZ ;  /* 0x000000010b0b1890 */ /* 0x000fc4000fffe0ff */
[----:B------:R-:W-:Y:S01]  /*0580*/  UISETP.NE.AND UP1, UPT, UR28, URZ, UPT ;  /* 0x000000ff1c00728c */ /* 0x000fe2000bf25270 */
[----:B------:R-:W2:Y:S01]  /*0590*/  @UP0 LDCU UR14, c[0x0][0x384] ;  /* 0x00007080ff0e07ac */ /* 0x000ea20008000800 */
[----:B------:R-:W-:Y:S02]  /*05a0*/  @!UP2 UIADD3 UR11, UPT, UPT, -UR11, URZ, URZ ;  /* 0x000000ff0b0ba290 */ /* 0x000fe4000fffe1ff */
[----:B------:R-:W-:Y:S01]  /*05b0*/  UIADD3 UR13, UP2, UPT, UR16, UR12, URZ ;  /* 0x0000000c100d7290 */ /* 0x000fe2000ff5e0ff */
[----:B------:R-:W3:Y:S06]  /*05c0*/  LDCU.64 UR4, c[0x0][0x448] ;  /* 0x00008900ff0477ac */ /* 0x000eec0008000a00 */
[----:B------:R-:W-:-:S02]  /*05d0*/  @!UP1 ULOP3.LUT UR11, URZ, UR28, URZ, 0x33, !UPT ;  /* 0x0000001cff0b9292 */ /* 0x000fc4000f8e33ff */
[----:B0-----:R-:W-:Y:S02]  /*05e0*/  ULEA UR12, UP1, UR13, UR6, 0x1 ;  /* 0x000000060d0c7291 */ /* 0x001fe4000f8208ff */
[----:B------:R-:W-:Y:S01]  /*05f0*/  USHF.R.S32.HI UR6, URZ, 0x1f, UR11 ;  /* 0x0000001fff067899 */ /* 0x000fe2000801140b */
[----:B------:R-:W0:Y:S01]  /*0600*/  @UP0 LDCU UR28, c[0x0][0x38c] ;  /* 0x00007180ff1c07ac */ /* 0x000e220008000800 */
[----:B------:R-:W-:Y:S02]  /*0610*/  UIADD3.X UR22, UPT, UPT, UR9, UR22, URZ, UP2, !UPT ;  /* 0x0000001609167290 */ /* 0x000fe400097fe4ff */
[----:B-1----:R-:W-:Y:S01]  /*0620*/  UIMAD UR6, UR6, UR26, URZ ;  /* 0x0000001a060672a4 */ /* 0x002fe2000f8e02ff */
[----:B------:R-:W1:Y:S01]  /*0630*/  @UP0 LDCU.64 UR32, c[0x0][0x480] ;  /* 0x00009000ff2007ac */ /* 0x000e620008000a00 */
[----:B------:R-:W-:Y:S02]  /*0640*/  ULEA.HI.X UR22, UR13, UR7, UR22, 0x1, UP1 ;  /* 0x000000070d167291 */ /* 0x000fe400088f0c16 */
[----:B------:R-:W-:-:S02]  /*0650*/  UIMAD.WIDE.U32 UR20, UR11, UR26, UR20 ;  /* 0x0000001a0b1472a5 */ /* 0x000fc4000f8e0014 */
[----:B------:R-:W-:Y:S02]  /*0660*/  UIMAD UR13, UR11, UR27, UR6 ;  /* 0x0000001b0b0d72a4 */ /* 0x000fe4000f8e0206 */
[----:B--2---:R-:W-:Y:S02]  /*0670*/  @UP0 UIMAD UR8, UR8, UR14, UR10 ;  /* 0x0000000e080802a4 */ /* 0x004fe4000f8e020a */
[----:B------:R-:W-:Y:S02]  /*0680*/  UIADD3 UR16, UP1, UPT, UR16, UR20, URZ ;  /* 0x0000001410107290 */ /* 0x000fe4000ff3e0ff */
[----:B------:R-:W-:Y:S02]  /*0690*/  UIADD3 UR13, UPT, UPT, UR21, UR13, URZ ;  /* 0x0000000d150d7290 */ /* 0x000fe4000fffe0ff */
[----:B------:R-:W-:Y:S02]  /*06a0*/  @UP0 UIMAD UR8, UR8, UR25, URZ ;  /* 0x00000019080802a4 */ /* 0x000fe4000f8e02ff */
[----:B---3--:R-:W-:-:S02]  /*06b0*/  ULEA UR23, UP2, UR16, UR4, 0x1 ;  /* 0x0000000410177291 */ /* 0x008fc4000f8408ff */
[----:B------:R-:W-:Y:S02]  /*06c0*/  UIADD3.X UR24, UPT, UPT, UR9, UR13, URZ, UP1, !UPT ;  /* 0x0000000d09187290 */ /* 0x000fe40008ffe4ff */
[----:B0-----:R-:W-:Y:S02]  /*06d0*/  @UP0 UIMAD UR8, UR8, UR28, URZ ;  /* 0x0000001c080802a4 */ /* 0x001fe4000f8e02ff */
[----:B------:R-:W-:Y:S01]  /*06e0*/  ULEA.HI.X UR24, UR16, UR5, UR24, 0x1, UP2 ;  /* 0x0000000510187291 */ /* 0x000fe200090f0c18 */
[----:B------:R-:W-:Y:S02]  /*06f0*/  UMOV UR4, URZ ;  /* 0x000000ff00047c82 */ /* 0x000fe40008000000 */
[----:B------:R-:W-:Y:S01]  /*0700*/  UMOV UR5, URZ ;  /* 0x000000ff00057c82 */ /* 0x000fe20008000000 */
[----:B-1----:R-:W-:Y:S02]  /*0710*/  @UP0 UIMAD.WIDE UR4, UR8, 0x8, UR32 ;  /* 0x00000008080408a5 */ /* 0x002fe4000f8e0220 */
        /* <DEDUP_REMOVED lines=15> */
.L_x_1162:
[----:B0-----:R-:W0:Y:S01]  /*0810*/  LDCU UR28, c[0x0][0x388] ;  /* 0x00007100ff1c77ac */ /* 0x001e220008000800 */
[----:B------:R-:W-:Y:S01]  /*0820*/  SHF.L.U32 R83, R64, 0x4, RZ ;  /* 0x0000000440537819 */ /* 0x000fe200000006ff */
[----:B------:R-:W-:Y:S01]  /*0830*/  IMAD.U32 R3, RZ, RZ, UR18 ;  /* 0x00000012ff037e24 */ /* 0x000fe2000f8e00ff */
[----:B------:R-:W-:Y:S01]  /*0840*/  LOP3.LUT R27, R27, 0xfffffbff, RZ, 0xc0, !PT ;  /* 0xfffffbff1b1b7812 */ /* 0x000fe200078ec0ff */
[----:B------:R-:W-:Y:S01]  /*0850*/  USHF.L.U32 UR27, UR16, 0xb, URZ ;  /* 0x0000000b101b7899 */ /* 0x000fe200080006ff */
[----:B------:R-:W-:Y:S02]  /*0860*/  LOP3.LUT R23, R83, 0x3e00, RZ, 0xc0, !PT ;  /* 0x00003e0053177812 */ /* 0x000fe400078ec0ff */
[----:B------:R-:W-:Y:S01]  /*0870*/  MOV R2, UR17 ;  /* 0x0000001100027c02 */ /* 0x000fe20008000f00 */
[----:B------:R-:W-:Y:S01]  /*0880*/  UIADD3 UR27, UPT, UPT, UR27, -0x800, URZ ;  /* 0xfffff8001b1b7890 */ /* 0x000fe2000fffe0ff */
[----:B------:R-:W-:Y:S02]  /*0890*/  LOP3.LUT R63, R23, 0x1f, R64, 0xf8, !PT ;  /* 0x0000001f173f7812 */ /* 0x000fe400078ef840 */
[----:B------:R-:W-:Y:S01]  /*08a0*/  PRMT R0, RZ, 0x7610, R0 ;  /* 0x00007610ff007816 */ /* 0x000fe20000000000 */
[----:B------:R-:W-:Y:S01]  /*08b0*/  IMAD.WIDE.U32 R6, R5, 0x2, R2 ;  /* 0x0000000205067825 */ /* 0x000fe200078e0002 */
[----:B------:R-:W-:-:S02]  /*08c0*/  LOP3.LUT R62, R63, 0x20, RZ, 0xfc, !PT ;  /* 0x000000203f3e7812 */ /* 0x000fc400078efcff */
[C---:B------:R-:W-:Y:S01]  /*08d0*/  LOP3.LUT R61, R63.reuse, 0x40, RZ, 0xfc, !PT ;  /* 0x000000403f3d7812 */ /* 0x040fe200078efcff */
[C---:B------:R-:W-:Y:S01]  /*08e0*/  IMAD.SHL.U32 R4, R63.reuse, 0x2, RZ ;  /* 0x000000023f047824 */ /* 0x040fe200078e00ff */
[C---:B------:R-:W-:Y:S01]  /*08f0*/  LOP3.LUT R60, R63.reuse, 0x60, RZ, 0xfc, !PT ;  /* 0x000000603f3c7812 */ /* 0x040fe200078efcff */
[----:B0-----:R-:W-:Y:S01]  /*0900*/  UIADD3 UR8, UPT, UPT, -UR27, UR28, URZ ;  /* 0x0000001c1b087290 */ /* 0x001fe2000fffe1ff */
[C---:B------:R-:W-:Y:S02]  /*0910*/  LOP3.LUT R59, R63.reuse, 0x80, RZ, 0xfc, !PT ;  /* 0x000000803f3b7812 */ /* 0x040fe400078efcff */
[----:B------:R-:W-:Y:S02]  /*0920*/  IADD3 R2, P1, PT, R4, UR19, RZ ;  /* 0x0000001304027c10 */ /* 0x000fe4000ff3e0ff */
[----:B------:R-:W-:Y:S02]  /*0930*/  LOP3.LUT R58, R63, 0xa0, RZ, 0xfc, !PT ;  /* 0x000000a03f3a7812 */ /* 0x000fe400078efcff */
[----:B------:R-:W-:-:S02]  /*0940*/  ISETP.GE.AND P0, PT, R5, UR8, PT ;  /* 0x0000000805007c0c */ /* 0x000fc4000bf06270 */
[----:B------:R-:W-:Y:S02]  /*0950*/  ISETP.GE.AND P6, PT, R61, UR8, PT ;  /* 0x000000083d007c0c */ /* 0x000fe4000bfc6270 */
[----:B------:R-:W-:Y:S02]  /*0960*/  ISETP.GE.AND P5, PT, R60, UR8, PT ;  /* 0x000000083c007c0c */ /* 0x000fe4000bfa6270 */
[----:B------:R-:W-:Y:S02]  /*0970*/  IADD3.X R3, PT, PT, RZ, UR20, RZ, P1, !PT ;  /* 0x00000014ff037c10 */ /* 0x000fe40008ffe4ff */
[----:B------:R-:W-:Y:S02]  /*0980*/  ISETP.GE.AND P4, PT, R59, UR8, PT ;  /* 0x000000083b007c0c */ /* 0x000fe4000bf86270 */
[----:B------:R-:W-:Y:S02]  /*0990*/  ISETP.GE.AND P3, PT, R58, UR8, PT ;  /* 0x000000083a007c0c */ /* 0x000fe4000bf66270 */
[----:B------:R-:W-:-:S02]  /*09a0*/  LOP3.LUT R57, R63, 0xc0, RZ, 0xfc, !PT ;  /* 0x000000c03f397812 */ /* 0x000fc400078efcff */
[----:B------:R-:W-:Y:S02]  /*09b0*/  @P0 LOP3.LUT R27, R27, 0x400, RZ, 0xfc, !PT ;  /* 0x000004001b1b0812 */ /* 0x000fe400078efcff */
[----:B------:R-:W-:Y:S02]  /*09c0*/  ISETP.GE.AND P0, PT, R62, UR8, PT ;  /* 0x000000083e007c0c */ /* 0x000fe4000bf06270 */
[----:B------:R-:W-:Y:S02]  /*09d0*/  LOP3.LUT R27, R27, 0xfffffdff, RZ, 0xc0, !PT ;  /* 0xfffffdff1b1b7812 */ /* 0x000fe400078ec0ff */
[----:B------:R-:W-:Y:S02]  /*09e0*/  ISETP.GE.AND P2, PT, R57, UR8, PT ;  /* 0x0000000839007c0c */ /* 0x000fe4000bf46270 */
[----:B------:R-:W-:Y:S02]  /*09f0*/  LOP3.LUT R56, R63, 0xe0, RZ, 0xfc, !PT ;  /* 0x000000e03f387812 */ /* 0x000fe400078efcff */
[----:B------:R-:W-:-:S02]  /*0a00*/  PRMT R14, RZ, 0x7610, R14 ;  /* 0x00007610ff0e7816 */ /* 0x000fc4000000000e */
[----:B------:R-:W-:Y:S02]  /*0a10*/  LOP3.LUT R55, R63, 0x100, RZ, 0xfc, !PT ;  /* 0x000001003f377812 */ /* 0x000fe400078efcff */
[----:B------:R-:W-:Y:S01]  /*0a20*/  PRMT R9, RZ, 0x7610, R9 ;  /* 0x00007610ff097816 */ /* 0x000fe20000000009 */
[----:B------:R-:W-:Y:S01]  /*0a30*/  BAR.SYNC.DEFER_BLOCKING 0x0 ;  /* 0x0000000000007b1d */ /* 0x000fe20000010000 */
[----:B------:R-:W-:Y:S02]  /*0a40*/  @P0 LOP3.LUT R27, R27, 0x200, RZ, 0xfc, !PT ;  /* 0x000002001b1b0812 */ /* 0x000fe400078efcff */
[----:B------:R-:W-:Y:S02]  /*0a50*/  IADD3 R4, P0, PT, R4, UR21, RZ ;  /* 0x0000001504047c10 */ /* 0x000fe4000ff1e0ff */
[----:B------:R-:W-:Y:S02]  /*0a60*/  LOP3.LUT R27, R27, 0xfffffeff, RZ, 0xc0, !PT ;  /* 0xfffffeff1b1b7812 */ /* 0x000fe400078ec0ff */
[----:B------:R-:W-:Y:S01]  /*0a70*/  PRMT R8, RZ, 0x7610, R8 ;  /* 0x00007610ff087816 */ /* 0x000fe20000000008 */
[----:B------:R-:W-:Y:S01]  /*0a80*/  IMAD.X R5, RZ, RZ, UR22, P0 ;  /* 0x00000016ff057e24 */ /* 0x000fe200080e06ff */
[----:B------:R-:W-:-:S02]  /*0a90*/  @P6 LOP3.LUT R27, R27, 0x100, RZ, 0xfc, !PT ;  /* 0x000001001b1b6812 */ /* 0x000fc400078efcff */
[----:B------:R-:W-:Y:S02]  /*0aa0*/  PRMT R10, RZ, 0x7610, R10 ;  /* 0x00007610ff0a7816 */ /* 0x000fe4000000000a */
[C---:B------:R-:W-:Y:S02]  /*0ab0*/  LOP3.LUT P1, RZ, R27.reuse, 0x200, RZ, 0xc0, !PT ;  /* 0x000002001bff7812 */ /* 0x040fe4000782c0ff */
[----:B------:R-:W-:Y:S02]  /*0ac0*/  LOP3.LUT R27, R27, 0xffffff7f, RZ, 0xc0, !PT ;  /* 0xffffff7f1b1b7812 */ /* 0x000fe400078ec0ff */
[----:B------:R-:W-:Y:S02]  /*0ad0*/  PRMT R15, RZ, 0x7610, R15 ;  /* 0x00007610ff0f7816 */ /* 0x000fe4000000000f */
[----:B------:R-:W-:Y:S02]  /*0ae0*/  @P5 LOP3.LUT R27, R27, 0x80, RZ, 0xfc, !PT ;  /* 0x000000801b1b5812 */ /* 0x000fe400078efcff */
[----:B------:R-:W-:-:S02]  /*0af0*/  LOP3.LUT R54, R63, 0x120, RZ, 0xfc, !PT ;  /* 0x000001203f367812 */ /* 0x000fc400078efcff */
[C---:B------:R-:W-:Y:S01]  /*0b00*/  LOP3.LUT P0, RZ, R27.reuse, 0x400, RZ, 0xc0, !PT ;  /* 0x000004001bff7812 */ /* 0x040fe2000780c0ff */
[----:B------:R-:W2:Y:S01]  /*0b10*/  @!P6 LDG.E.U16 R9, desc[UR30][R6.64+0x80] ;  /* 0x0000801e0609e981 */ /* 0x000ea2000c1e1500 */
[----:B------:R-:W-:Y:S02]  /*0b20*/  LOP3.LUT R27, R27, 0xffffffbf, RZ, 0xc0, !PT ;  /* 0xffffffbf1b1b7812 */ /* 0x000fe400078ec0ff */
[----:B------:R-:W-:Y:S01]  /*0b30*/  PRMT R11, RZ, 0x7610, R11 ;  /* 0x00007610ff0b7816 */ /* 0x000fe2000000000b */
[----:B------:R-:W3:Y:S01]  /*0b40*/  @!P1 LDG.E.U16 R8, desc[UR30][R6.64+0x40] ;  /* 0x0000401e06089981 */ /* 0x000ee2000c1e1500 */
[----:B------:R-:W-:Y:S02]  /*0b50*/  @P4 LOP3.LUT R27, R27, 0x40, RZ, 0xfc, !PT ;  /* 0x000000401b1b4812 */ /* 0x000fe400078efcff */
[----:B------:R-:W-:Y:S01]  /*0b60*/  PRMT R13, RZ, 0x7610, R13 ;  /* 0x00007610ff0d7816 */ /* 0x000fe2000000000d */
[----:B------:R-:W4:Y:S01]  /*0b70*/  @!P5 LDG.E.U16 R10, desc[UR30][R6.64+0xc0] ;  /* 0x0000c01e060ad981 */ /* 0x000f22000c1e1500 */
[----:B------:R-:W-:-:S02]  /*0b80*/  LOP3.LUT R27, R27, 0xffffffdf, RZ, 0xc0, !PT ;  /* 0xffffffdf1b1b7812 */ /* 0x000fc400078ec0ff */
[----:B------:R-:W-:Y:S01]  /*0b90*/  LOP3.LUT R53, R63, 0x140, RZ, 0xfc, !PT ;  /* 0x000001403f357812 */ /* 0x000fe200078efcff */
[----:B------:R-:W5:Y:S01]  /*0ba0*/  @!P0 LDG.E.U16 R0, desc[UR30][R6.64] ;  /* 0x0000001e06008981 */ /* 0x000f62000c1e1500 */
[----:B------:R-:W-:Y:S02]  /*0bb0*/  @P3 LOP3.LUT R27, R27, 0x20, RZ, 0xfc, !PT ;  /* 0x000000201b1b3812 */ /* 0x000fe400078efcff */
[----:B------:R-:W-:Y:S01]  /*0bc0*/  ISETP.GE.AND P0, PT, R56, UR8, PT ;  /* 0x0000000838007c0c */ /* 0x000fe2000bf06270 */
[----:B------:R-:W4:Y:S01]  /*0bd0*/  @!P4 LDG.E.U16 R11, desc[UR30][R6.64+0x100] ;  /* 0x0001001e060bc981 */ /* 0x000f22000c1e1500 */
[----:B------:R-:W-:Y:S02]  /*0be0*/  LOP3.LUT R27, R27, 0xffffffef, RZ, 0xc0, !PT ;  /* 0xffffffef1b1b7812 */ /* 0x000fe400078ec0ff */
[----:B------:R-:W-:Y:S01]  /*0bf0*/  PRMT R12, RZ, 0x7610, R12 ;  /* 0x00007610ff0c7816 */ /* 0x000fe2000000000c */
[----:B------:R-:W4:Y:S01]  /*0c00*/  @!P2 LDG.E.U16 R13, desc[UR30][R6.64+0x180] ;  /* 0x0001801e060da981 */ /* 0x000f22000c1e1500 */
[----:B------:R-:W-:-:S02]  /*0c10*/  @P2 LOP3.LUT R27, R27, 0x10, RZ, 0xfc, !PT ;  /* 0x000000101b1b2812 */ /* 0x000fc400078efcff */
[----:B------:R-:W-:Y:S02]  /*0c20*/  LOP3.LUT R52, R63, 0x160, RZ, 0xfc, !PT ;  /* 0x000001603f347812 */ /* 0x000fe400078efcff */
[----:B------:R-:W-:Y:S01]  /*0c30*/  LOP3.LUT R27, R27, 0xfffffff7, RZ, 0xc0, !PT ;  /* 0xfffffff71b1b7812 */ /* 0x000fe200078ec0ff */
[----:B------:R-:W4:Y:S01]  /*0c40*/  @!P3 LDG.E.U16 R12, desc[UR30][R6.64+0x140] ;  /* 0x0001401e060cb981 */ /* 0x000f22000c1e1500 */
[----:B------:R-:W-:Y:S02]  /*0c50*/  LOP3.LUT R51, R63, 0x180, RZ, 0xfc, !PT ;  /* 0x000001803f337812 */ /* 0x000fe400078efcff */
[----:B------:R-:W-:Y:S01]  /*0c60*/  @P0 LOP3.LUT R27, R27, 0x8, RZ, 0xfc, !PT ;  /* 0x000000081b1b0812 */ /* 0x000fe200078efcff */
[----:B------:R-:W4:Y:S01]  /*0c70*/  @!P0 LDG.E.U16 R14, desc[UR30][R6.64+0x1c0] ;  /* 0x0001c01e060e8981 */ /* 0x000f22000c1e1500 */
[----:B------:R-:W-:Y:S02]  /*0c80*/  ISETP.GE.AND P0, PT, R55, UR8, PT ;  /* 0x0000000837007c0c */ /* 0x000fe4000bf06270 */
[----:B------:R-:W-:-:S02]  /*0c90*/  LOP3.LUT R27, R27, 0xfffffffb, RZ, 0xc0, !PT ;  /* 0xfffffffb1b1b7812 */ /* 0x000fc400078ec0ff */
[C---:B------:R-:W-:Y:S02]  /*0ca0*/  LOP3.LUT R50, R63.reuse, 0x1a0, RZ, 0xfc, !PT ;  /* 0x000001a03f327812 */ /* 0x040fe400078efcff */
[----:B------:R-:W-:Y:S02]  /*0cb0*/  ISETP.GE.AND P6, PT, R54, UR8, PT ;  /* 0x0000000836007c0c */ /* 0x000fe4000bfc6270 */
[----:B------:R-:W-:Y:S02]  /*0cc0*/  LOP3.LUT R49, R63, 0x1c0, RZ, 0xfc, !PT ;  /* 0x000001c03f317812 */ /* 0x000fe400078efcff */
[----:B------:R-:W-:Y:S02]  /*0cd0*/  ISETP.GE.AND P5, PT, R53, UR8, PT ;  /* 0x0000000835007c0c */ /* 0x000fe4000bfa6270 */
[----:B------:R-:W-:Y:S01]  /*0ce0*/  LOP3.LUT R48, R63, 0x1e0, RZ, 0xfc, !PT ;  /* 0x000001e03f307812 */ /* 0x000fe200078efcff */
[----:B------:R-:W4:Y:S01]  /*0cf0*/  @!P0 LDG.E.U16 R15, desc[UR30][R6.64+0x200] ;  /* 0x0002001e060f8981 */ /* 0x000f22000c1e1500 */
[----:B------:R-:W-:-:S02]  /*0d00*/  @P0 LOP3.LUT R27, R27, 0x4, RZ, 0xfc, !PT ;  /* 0x000000041b1b0812 */ /* 0x000fc400078efcff */
[----:B------:R-:W-:Y:S02]  /*0d10*/  ISETP.GE.AND P0, PT, R52, UR8, PT ;  /* 0x0000000834007c0c */ /* 0x000fe4000bf06270 */
[----:B------:R-:W-:Y:S02]  /*0d20*/  ISETP.GE.AND P1, PT, R51, UR8, PT ;  /* 0x0000000833007c0c */ /* 0x000fe4000bf26270 */
[----:B------:R-:W-:Y:S02]  /*0d30*/  ISETP.GE.AND P2, PT, R50, UR8, PT ;  /* 0x0000000832007c0c */ /* 0x000fe4000bf46270 */
[----:B------:R-:W-:Y:S02]  /*0d40*/  ISETP.GE.AND P3, PT, R49, UR8, PT ;  /* 0x0000000831007c0c */ /* 0x000fe4000bf66270 */
[----:B------:R-:W-:Y:S02]  /*0d50*/  ISETP.GE.AND P4, PT, R48, UR8, PT ;  /* 0x0000000830007c0c */ /* 0x000fe4000bf86270 */
[----:B------:R-:W-:-:S02]  /*0d60*/  PRMT R16, RZ, 0x7610, R16 ;  /* 0x00007610ff107816 */ /* 0x000fc40000000010 */
[----:B------:R-:W-:Y:S02]  /*0d70*/  PRMT R17, RZ, 0x7610, R17 ;  /* 0x00007610ff117816 */ /* 0x000fe40000000011 */
[----:B------:R-:W-:Y:S02]  /*0d80*/  PRMT R18, RZ, 0x7610, R18 ;  /* 0x00007610ff127816 */ /* 0x000fe40000000012 */
        /* <DEDUP_REMOVED lines=17> */
[C---:B------:R-:W-:Y:S01]  /*0ea0*/  LEA.HI.SX32 R24, R23.reuse, R23, 0x1b ;  /* 0x0000001717187211 */ /* 0x040fe200078fdaff */
[----:B------:R-:W-:-:S03]  /*0eb0*/  VIADD R6, R23, 0x60 ;  /* 0x0000006017067836 */ /* 0x000fc60000000000 */
[----:B------:R-:W-:Y:S01]  /*0ec0*/  LEA R105, R24, UR26, 0x1 ;  /* 0x0000001a18697c11 */ /* 0x000fe2000f8e08ff */
[C---:B------:R-:W-:Y:S01]  /*0ed0*/  VIADD R24, R23.reuse, 0x20 ;  /* 0x0000002017187836 */ /* 0x040fe20000000000 */
[C---:B------:R-:W-:Y:S02]  /*0ee0*/  IADD3 R26, PT, PT, R23.reuse, 0x40, RZ ;  /* 0x00000040171a7810 */ /* 0x040fe40007ffe0ff */
[-C--:B------:R-:W-:Y:S02]  /*0ef0*/  LEA.HI.SX32 R6, R6, R23.reuse, 0x1b ;  /* 0x0000001706067211 */ /* 0x080fe400078fdaff */
[C---:B------:R-:W-:Y:S02]  /*0f00*/  IADD3 R28, PT, PT, R23.reuse, 0x80, RZ ;  /* 0x00000080171c7810 */ /* 0x040fe40007ffe0ff */
[----:B------:R-:W-:Y:S02]  /*0f10*/  IADD3 R30, PT, PT, R23, 0xa0, RZ ;  /* 0x000000a0171e7810 */ /* 0x000fe40007ffe0ff */
[----:B------:R-:W-:-:S02]  /*0f20*/  LEA.HI.SX32 R24, R24, R23, 0x1b ;  /* 0x0000001718187211 */ /* 0x000fc400078fdaff */
[-C--:B------:R-:W-:Y:S02]  /*0f30*/  LEA.HI.SX32 R26, R26, R23.reuse, 0x1b ;  /* 0x000000171a1a7211 */ /* 0x080fe400078fdaff */
[----:B------:R-:W-:Y:S02]  /*0f40*/  LEA R164, R6, UR26, 0x1 ;  /* 0x0000001a06a47c11 */ /* 0x000fe4000f8e08ff */
[----:B------:R-:W-:Y:S02]  /*0f50*/  IADD3 R6, PT, PT, R23, 0xe0, RZ ;  /* 0x000000e017067810 */ /* 0x000fe40007ffe0ff */
[-C--:B------:R-:W-:Y:S02]  /*0f60*/  LEA.HI.SX32 R28, R28, R23.reuse, 0x1b ;  /* 0x000000171c1c7211 */ /* 0x080fe400078fdaff */
[----:B------:R-:W-:Y:S02]  /*0f70*/  LEA.HI.SX32 R30, R30, R23, 0x1b ;  /* 0x000000171e1e7211 */ /* 0x000fe400078fdaff */
[----:B------:R-:W-:-:S02]  /*0f80*/  LEA R104, R24, UR26, 0x1 ;  /* 0x0000001a18687c11 */ /* 0x000fc4000f8e08ff */
[----:B------:R-:W-:Y:S02]  /*0f90*/  LEA R165, R26, UR26, 0x1 ;  /* 0x0000001a1aa57c11 */ /* 0x000fe4000f8e08ff */
[----:B------:R-:W-:Y:S01]  /*0fa0*/  LEA.HI.SX32 R6, R6, R23, 0x1b ;  /* 0x0000001706067211 */ /* 0x000fe200078fdaff */
[C---:B------:R-:W-:Y:S01]  /*0fb0*/  VIADD R26, R23.reuse, 0x120 ;  /* 0x00000120171a7836 */ /* 0x040fe20000000000 */
[----:B------:R-:W-:Y:S02]  /*0fc0*/  LEA R163, R28, UR26, 0x1 ;  /* 0x0000001a1ca37c11 */ /* 0x000fe4000f8e08ff */
[----:B------:R-:W-:Y:S02]  /*0fd0*/  LEA R162, R30, UR26, 0x1 ;  /* 0x0000001a1ea27c11 */ /* 0x000fe4000f8e08ff */
[C---:B------:R-:W-:Y:S02]  /*0fe0*/  IADD3 R24, PT, PT, R23.reuse, 0x100, RZ ;  /* 0x0000010017187810 */ /* 0x040fe40007ffe0ff */
[----:B------:R-:W-:-:S02]  /*0ff0*/  IADD3 R28, PT, PT, R23, 0x140, RZ ;  /* 0x00000140171c7810 */ /* 0x000fc40007ffe0ff */
[----:B------:R-:W-:Y:S01]  /*1000*/  LEA R160, R6, UR26, 0x1 ;  /* 0x0000001a06a07c11 */ /* 0x000fe2000f8e08ff */
[----:B------:R-:W-:Y:S01]  /*1010*/  VIADD R6, R23, 0x180 ;  /* 0x0000018017067836 */ /* 0x000fe20000000000 */
[----:B------:R-:W-:Y:S02]  /*1020*/  @P6 LOP3.LUT R27, R27, 0x2, RZ, 0xfc, !PT ;  /* 0x000000021b1b6812 */ /* 0x000fe400078efcff */
[-C--:B------:R-:W-:Y:S02]  /*1030*/  LEA.HI.SX32 R24, R24, R23.reuse, 0x1b ;  /* 0x0000001718187211 */ /* 0x080fe400078fdaff */
[-C--:B------:R-:W-:Y:S02]  /*1040*/  LEA.HI.SX32 R26, R26, R23.reuse, 0x1b ;  /* 0x000000171a1a7211 */ /* 0x080fe400078fdaff */
[----:B------:R-:W-:Y:S02]  /*1050*/  P2R R25, PR, RZ, 0x40 ;  /* 0x00000040ff197803 */ /* 0x000fe40000000000 */
[----:B------:R-:W-:-:S02]  /*1060*/  LEA.HI.SX32 R28, R28, R23, 0x1b ;  /* 0x000000171c1c7211 */ /* 0x000fc400078fdaff */
[----:B------:R-:W-:Y:S02]  /*1070*/  LOP3.LUT P6, RZ, R27, 0x4, RZ, 0xc0, !PT ;  /* 0x000000041bff7812 */ /* 0x000fe400078cc0ff */
[----:B------:R-:W-:Y:S02]  /*1080*/  LEA R159, R24, UR26, 0x1 ;  /* 0x0000001a189f7c11 */ /* 0x000fe4000f8e08ff */
[----:B------:R-:W-:Y:S02]  /*1090*/  LEA.HI.SX32 R6, R6, R23, 0x1b ;  /* 0x0000001706067211 */ /* 0x000fe400078fdaff */
[----:B------:R-:W-:Y:S02]  /*10a0*/  LEA R158, R26, UR26, 0x1 ;  /* 0x0000001a1a9e7c11 */ /* 0x000fe4000f8e08ff */
[----:B------:R-:W-:Y:S02]  /*10b0*/  LEA R157, R28, UR26, 0x1 ;  /* 0x0000001a1c9d7c11 */ /* 0x000fe4000f8e08ff */
[----:B------:R-:W-:-:S02]  /*10c0*/  P2R R29, PR, RZ, 0x40 ;  /* 0x00000040ff1d7803 */ /* 0x000fc40000000000 */
        /* <DEDUP_REMOVED lines=16> */
[----:B-----5:R0:W-:Y:S02]  /*11d0*/  STS.U16 [R105], R0 ;  /* 0x0000000069007388 */ /* 0x0201e40000000400 */
[C---:B0-----:R-:W-:Y:S02]  /*11e0*/  VIADD R0, R23.reuse, 0xc0 ;  /* 0x000000c017007836 */ /* 0x041fe40000000000 */
[----:B---3--:R0:W-:Y:S03]  /*11f0*/  STS.U16 [R104+0x40], R8 ;  /* 0x0000400868007388 */ /* 0x0081e60000000400 */
[----:B------:R-:W-:Y:S01]  /*1200*/  LEA.HI.SX32 R0, R0, R23, 0x1b ;  /* 0x0000001700007211 */ /* 0x000fe200078fdaff */
[----:B--2---:R-:W-:Y:S03]  /*1210*/  STS.U16 [R165+0x80], R9 ;  /* 0x00008009a5007388 */ /* 0x004fe60000000400 */
[----:B------:R-:W-:Y:S01]  /*1220*/  LEA R161, R0, UR26, 0x1 ;  /* 0x0000001a00a17c11 */ /* 0x000fe2000f8e08ff */
[----:B----4-:R1:W-:Y:S01]  /*1230*/  STS.U16 [R164+0xc0], R10 ;  /* 0x0000c00aa4007388 */ /* 0x0103e20000000400 */
[----:B------:R-:W-:-:S02]  /*1240*/  IADD3 R0, PT, PT, R23, 0x160, RZ ;  /* 0x0000016017007810 */ /* 0x000fc40007ffe0ff */
[----:B0-----:R-:W-:Y:S01]  /*1250*/  IADD3 R8, PT, PT, R23, 0x1a0, RZ ;  /* 0x000001a017087810 */ /* 0x001fe20007ffe0ff */
[----:B------:R-:W-:Y:S01]  /*1260*/  STS.U16 [R163+0x100], R11 ;  /* 0x0001000ba3007388 */ /* 0x000fe20000000400 */
[----:B------:R-:W-:-:S03]  /*1270*/  LEA.HI.SX32 R0, R0, R23, 0x1b ;  /* 0x0000001700007211 */ /* 0x000fc600078fdaff */
[----:B------:R0:W-:Y:S01]  /*1280*/  STS.U16 [R162+0x140], R12 ;  /* 0x0001400ca2007388 */ /* 0x0001e20000000400 */
[C---:B-1----:R-:W-:Y:S02]  /*1290*/  IADD3 R10, PT, PT, R23.reuse, 0x1c0, RZ ;  /* 0x000001c0170a7810 */ /* 0x042fe40007ffe0ff */
[-C--:B------:R-:W-:Y:S01]  /*12a0*/  LEA.HI.SX32 R8, R8, R23.reuse, 0x1b ;  /* 0x0000001708087211 */ /* 0x080fe200078fdaff */
[----:B------:R-:W-:Y:S01]  /*12b0*/  STS.U16 [R161+0x180], R13 ;  /* 0x0001800da1007388 */ /* 0x000fe20000000400 */
[-C--:B------:R-:W-:Y:S01]  /*12c0*/  LEA.HI.SX32 R10, R10, R23.reuse, 0x1b ;  /* 0x000000170a0a7211 */ /* 0x080fe200078fdaff */
[----:B0-----:R-:W-:Y:S01]  /*12d0*/  VIADD R12, R23, 0x1e0 ;  /* 0x000001e0170c7836 */ /* 0x001fe20000000000 */
[----:B------:R-:W-:Y:S01]  /*12e0*/  LEA R156, R0, UR26, 0x1 ;  /* 0x0000001a009c7c11 */ /* 0x000fe2000f8e08ff */
[----:B------:R0:W-:Y:S01]  /*12f0*/  STS.U16 [R160+0x1c0], R14 ;  /* 0x0001c00ea0007388 */ /* 0x0001e20000000400 */
[----:B------:R-:W-:Y:S02]  /*1300*/  LEA R154, R8, UR26, 0x1 ;  /* 0x0000001a089a7c11 */ /* 0x000fe4000f8e08ff */
[----:B------:R-:W-:Y:S01]  /*1310*/  LEA.HI.SX32 R12, R12, R23, 0x1b ;  /* 0x000000170c0c7211 */ /* 0x000fe200078fdaff */
[----:B------:R-:W-:Y:S01]  /*1320*/  STS.U16 [R159+0x200], R15 ;  /* 0x0002000f9f007388 */ /* 0x000fe20000000400 */
[----:B------:R-:W-:Y:S01]  /*1330*/  LEA R153, R10, UR26, 0x1 ;  /* 0x0000001a0a997c11 */ /* 0x000fe2000f8e08ff */
[----:B------:R-:W-:Y:S01]  /*1340*/  IMAD R23, R32, 0xf, R23 ;  /* 0x0000000f20177824 */ /* 0x000fe200078e0217 */
[----:B------:R-:W-:Y:S01]  /*1350*/  LEA R152, R12, UR26, 0x1 ;  /* 0x0000001a0c987c11 */ /* 0x000fe2000f8e08ff */
[----:B------:R-:W-:Y:S04]  /*1360*/  STS.U16 [R158+0x240], R16 ;  /* 0x000240109e007388 */ /* 0x000fe80000000400 */
        /* <DEDUP_REMOVED lines=13> */
[C---:B------:R-:W-:Y:S01]  /*1440*/  IADD3 R12, PT, PT, R23.reuse, 0x5, RZ ;  /* 0x00000005170c7810 */ /* 0x040fe20007ffe0ff */
[C---:B0-----:R-:W-:Y:S01]  /*1450*/  VIADD R20, R23.reuse, 0x9 ;  /* 0x0000000917147836 */ /* 0x041fe20000000000 */
[----:B------:R-:W-:-:S02]  /*1460*/  IADD3 R16, PT, PT, R23, 0x7, RZ ;  /* 0x0000000717107810 */ /* 0x000fc40007ffe0ff */
[C---:B------:R-:W-:Y:S02]  /*1470*/  IADD3 R18, PT, PT, R23.reuse, 0x8, RZ ;  /* 0x0000000817127810 */ /* 0x040fe40007ffe0ff */
[C---:B------:R-:W-:Y:S02]  /*1480*/  IADD3 R24, PT, PT, R23.reuse, 0xb, RZ ;  /* 0x0000000b17187810 */ /* 0x040fe40007ffe0ff */
[C---:B------:R-:W-:Y:S02]  /*1490*/  IADD3 R28, PT, PT, R23.reuse, 0xd, RZ ;  /* 0x0000000d171c7810 */ /* 0x040fe40007ffe0ff */
[C---:B-1----:R-:W-:Y:S02]  /*14a0*/  IADD3 R22, PT, PT, R23.reuse, 0xa, RZ ;  /* 0x0000000a17167810 */ /* 0x042fe40007ffe0ff */
        /* <DEDUP_REMOVED lines=120> */
[----:B-----5:R0:W-:Y:S04]  /*1c30*/  STS.U16 [R164+0xc0], R39 ;  /* 0x0000c027a4007388 */ /* 0x0201e80000000400 */
[----:B------:R1:W-:Y:S04]  /*1c40*/  STS.U16 [R163+0x100], R40 ;  /* 0x00010028a3007388 */ /* 0x0003e80000000400 */
[----:B------:R2:W-:Y:S04]  /*1c50*/  STS.U16 [R162+0x140], R44 ;  /* 0x0001402ca2007388 */ /* 0x0005e80000000400 */
[----:B------:R3:W-:Y:S04]  /*1c60*/  STS.U16 [R161+0x180], R45 ;  /* 0x0001802da1007388 */ /* 0x0007e80000000400 */
[----:B------:R-:W-:Y:S04]  /*1c70*/  STS.U16 [R160+0x1c0], R19 ;  /* 0x0001c013a0007388 */ /* 0x000fe80000000400 */
[----:B------:R4:W-:Y:S04]  /*1c80*/  STS.U16 [R159+0x200], R46 ;  /* 0x0002002e9f007388 */ /* 0x0009e80000000400 */
[----:B------:R5:W-:Y:S04]  /*1c90*/  STS.U16 [R158+0x240], R47 ;  /* 0x0002402f9e007388 */ /* 0x000be80000000400 */
[----:B------:R5:W-:Y:S04]  /*1ca0*/  STS.U16 [R157+0x280], R66 ;  /* 0x000280429d007388 */ /* 0x000be80000000400 */
[----:B------:R5:W-:Y:S04]  /*1cb0*/  STS.U16 [R156+0x2c0], R67 ;  /* 0x0002c0439c007388 */ /* 0x000be80000000400 */
[----:B------:R5:W-:Y:S04]  /*1cc0*/  STS.U16 [R155+0x300], R68 ;  /* 0x000300449b007388 */ /* 0x000be80000000400 */
[----:B------:R-:W-:Y:S04]  /*1cd0*/  STS.U16 [R154+0x340], R69 ;  /* 0x000340459a007388 */ /* 0x000fe80000000400 */
[----:B------:R-:W-:Y:S04]  /*1ce0*/  STS.U16 [R153+0x380], R70 ;  /* 0x0003804699007388 */ /* 0x000fe80000000400 */
[----:B------:R-:W-:Y:S01]  /*1cf0*/  STS.U16 [R152+0x3c0], R71 ;  /* 0x0003c04798007388 */ /* 0x000fe20000000400 */
[----:B------:R-:W-:-:S03]  /*1d00*/  NOP ;  /* 0x0000000000007918 */ /* 0x000fc60000000000 */
[----:B------:R-:W5:Y:S04]  /*1d10*/  LDS.U16 R2, [R138] ;  /* 0x000000008a027984 */ /* 0x000f680000000400 */
        /* <DEDUP_REMOVED lines=11> */
[----:B------:R-:W5:Y:S04]  /*1dd0*/  LDS.U16 R28, [R125+0x18] ;  /* 0x000018007d1c7984 */ /* 0x000f680000000400 */
        /* <DEDUP_REMOVED lines=28> */
[----:B------:R-:W2:Y:S04]  /*1fa0*/  @!P5 LDG.E.U16 R45, desc[UR30][R4.64+0x280] ;  /* 0x0002801e042dd981 */ /* 0x000ea8000c1e1500 */
[----:B------:R-:W3:Y:S01]  /*1fb0*/  @!P6 LDG.E.U16 R40, desc[UR30][R4.64+0x200] ;  /* 0x0002001e0428e981 */ /* 0x000ee2000c1e1500 */
[----:B------:R-:W-:-:S03]  /*1fc0*/  ISETP.NE.AND P6, PT, R80, RZ, PT ;  /* 0x000000ff5000720c */ /* 0x000fc60003fc5270 */
[----:B------:R-:W4:Y:S04]  /*1fd0*/  @!P0 LDG.E.U16 R46, desc[UR30][R4.64+0x2c0] ;  /* 0x0002c01e042e8981 */ /* 0x000f28000c1e1500 */
[----:B------:R-:W5:Y:S06]  /*1fe0*/  @!P1 LDG.E.U16 R47, desc[UR30][R4.64+0x300] ;  /* 0x0003001e042f9981 */ /* 0x000f6c000c1e1500 */
[----:B------:R-:W2:Y:S01]  /*1ff0*/  @!P6 LDG.E.U16 R44, desc[UR30][R4.64+0x240] ;  /* 0x0002401e042ce981 */ /* 0x000ea2000c1e1500 */
[----:B------:R-:W-:-:S02]  /*2000*/  PRMT R66, RZ, 0x7610, R66 ;  /* 0x00007610ff427816 */ /* 0x000fc40000000042 */
[----:B------:R-:W-:Y:S02]  /*2010*/  PRMT R67, RZ, 0x7610, R67 ;  /* 0x00007610ff437816 */ /* 0x000fe40000000043 */
[----:B------:R-:W-:Y:S02]  /*2020*/  PRMT R68, RZ, 0x7610, R68 ;  /* 0x00007610ff447816 */ /* 0x000fe40000000044 */
[----:B------:R-:W5:Y:S04]  /*2030*/  @!P2 LDG.E.U16 R66, desc[UR30][R4.64+0x340] ;  /* 0x0003401e0442a981 */ /* 0x000f68000c1e1500 */
        /* <DEDUP_REMOVED lines=35> */
[----:B------:R-:W-:-:S02]  /*2270*/  SHF.L.U32 R28, R28, 0x10, RZ ;  /* 0x000000101c1c7819 */ /* 0x000fc400000006ff */
[----:B------:R-:W-:Y:S01]  /*2280*/  SHF.L.U32 R29, R29, 0x10, RZ ;  /* 0x000000101d1d7819 */ /* 0x000fe200000006ff */
        /* <DEDUP_REMOVED lines=11> */
[----:B----4-:R-:W-:Y:S04]  /*2340*/  STS.U16 [R156+0x2c0], R46 ;  /* 0x0002c02e9c007388 */ /* 0x010fe80000000400 */
[----:B-----5:R0:W-:Y:S02]  /*2350*/  STS.U16 [R155+0x300], R47 ;  /* 0x0003002f9b007388 */ /* 0x0201e40000000400 */
[----:B0-----:R-:W-:-:S05]  /*2360*/  FADD.FTZ R47, R2, UR7 ;  /* 0x00000007022f7e21 */ /* 0x001fca0008010000 */
[----:B------:R-:W-:Y:S01]  /*2370*/  FSETP.GTU.FTZ.AND P5, PT, R47, 20, PT ;  /* 0x41a000002f00780b */ /* 0x000fe20003fbc000 */
[----:B------:R0:W-:Y:S01]  /*2380*/  STS.U16 [R154+0x340], R66 ;  /* 0x000340429a007388 */ /* 0x0001e20000000400 */
[----:B------:R-:W-:Y:S01]  /*2390*/  SHF.L.U32 R3, R3, 0x10, RZ ;  /* 0x0000001003037819 */ /* 0x000fe200000006ff */
[----:B------:R-:W-:Y:S01]  /*23a0*/  IMAD.U32 R8, R8, 0x10000, RZ ;  /* 0x0001000008087824 */ /* 0x000fe200078e00ff */
[----:B------:R-:W-:Y:S01]  /*23b0*/  SHF.L.U32 R10, R10, 0x10, RZ ;  /* 0x000000100a0a7819 */ /* 0x000fe200000006ff */
        /* <DEDUP_REMOVED lines=8> */
[----:B------:R-:W-:Y:S01]  /*2440*/  IMAD.U32 R25, R25, 0x10000, RZ ;  /* 0x0001000019197824 */ /* 0x000fe200078e00ff */
[----:B------:R-:W-:Y:S01]  /*2450*/  SHF.L.U32 R20, R20, 0x10, RZ ;  /* 0x0000001014147819 */ /* 0x000fe200000006ff */
[----:B------:R-:W-:Y:S01]  /*2460*/  IMAD.U32 R4, R30, 0x10000, RZ ;  /* 0x000100001e047824 */ /* 0x000fe200078e00ff */
[----:B------:R-:W-:Y:S01]  /*2470*/  SHF.L.U32 R5, R31, 0x10, RZ ;  /* 0x000000101f057819 */ /* 0x000fe200000006ff */
[----:B------:R-:W1:Y:S01]  /*2480*/  S2UR UR25, SR_CTAID.X ;  /* 0x00000000001979c3 */ /* 0x000e620000002500 */
        /* <DEDUP_REMOVED lines=16> */
[----:B------:R-:W-:Y:S01]  /*2590*/  NOP ;  /* 0x0000000000007918 */ /* 0x000fe20000000000 */
[----:B0-----:R-:W-:Y:S05]  /*25a0*/  @P5 BRA `(.L_x_1084) ;  /* 0x0000000000785947 */ /* 0x001fea0003800000 */
        /* <DEDUP_REMOVED lines=30> */
.L_x_1084:
[----:B-1----:R-:W-:Y:S05]  /*2790*/  BSYNC.RECONVERGENT B0 ;  /* 0x0000000000007941 */ /* 0x002fea0003800200 */
.L_x_1083:
        /* <DEDUP_REMOVED lines=33> */
.L_x_1086:
[----:B------:R-:W-:Y:S05]  /*29b0*/  BSYNC.RECONVERGENT B0 ;  /* 0x0000000000007941 */ /* 0x000fea0003800200 */
.L_x_1085:
        /* <DEDUP_REMOVED lines=33> */
.L_x_1088:
[----:B------:R-:W-:Y:S05]  /*2bd0*/  BSYNC.RECONVERGENT B0 ;  /* 0x0000000000007941 */ /* 0x000fea0003800200 */
.L_x_1087:
        /* <DEDUP_REMOVED lines=33> */
.L_x_1090:
[----:B------:R-:W-:Y:S05]  /*2df0*/  BSYNC.RECONVERGENT B0 ;  /* 0x0000000000007941 */ /* 0x000fea0003800200 */
.L_x_1089:
        /* <DEDUP_REMOVED lines=33> */
.L_x_1092:
[----:B------:R-:W-:Y:S05]  /*3010*/  BSYNC.RECONVERGENT B0 ;  /* 0x0000000000007941 */ /* 0x000fea0003800200 */
.L_x_1091:
        /* <DEDUP_REMOVED lines=33> */
.L_x_1094:
[----:B------:R-:W-:Y:S05]  /*3230*/  BSYNC.RECONVERGENT B0 ;  /* 0x0000000000007941 */ /* 0x000fea0003800200 */
.L_x_1093:
        /* <DEDUP_REMOVED lines=33> */
.L_x_1096:
[----:B------:R-:W-:Y:S05]  /*3450*/  BSYNC.RECONVERGENT B0 ;  /* 0x0000000000007941 */ /* 0x000fea0003800200 */
.L_x_1095:
        /* <DEDUP_REMOVED lines=33> */
.L_x_1098:
[----:B------:R-:W-:Y:S05]  /*3670*/  BSYNC.RECONVERGENT B0 ;  /* 0x0000000000007941 */ /* 0x000fea0003800200 */
.L_x_1097:
        /* <DEDUP_REMOVED lines=33> */
.L_x_1100:
[----:B------:R-:W-:Y:S05]  /*3890*/  BSYNC.RECONVERGENT B0 ;  /* 0x0000000000007941 */ /* 0x000fea0003800200 */
.L_x_1099:
        /* <DEDUP_REMOVED lines=33> */
.L_x_1102:
[----:B------:R-:W-:Y:S05]  /*3ab0*/  BSYNC.RECONVERGENT B0 ;  /* 0x0000000000007941 */ /* 0x000fea0003800200 */
.L_x_1101:
        /* <DEDUP_REMOVED lines=33> */
.L_x_1104:
[----:B------:R-:W-:Y:S05]  /*3cd0*/  BSYNC.RECONVERGENT B0 ;  /* 0x0000000000007941 */ /* 0x000fea0003800200 */
.L_x_1103:
        /* <DEDUP_REMOVED lines=33> */
.L_x_1106:
[----:B------:R-:W-:Y:S05]  /*3ef0*/  BSYNC.RECONVERGENT B0 ;  /* 0x0000000000007941 */ /* 0x000fea0003800200 */
.L_x_1105:
        /* <DEDUP_REMOVED lines=33> */
.L_x_1108:
[----:B------:R-:W-:Y:S05]  /*4110*/  BSYNC.RECONVERGENT B0 ;  /* 0x0000000000007941 */ /* 0x000fea0003800200 */
.L_x_1107:
        /* <DEDUP_REMOVED lines=33> */
.L_x_1110:
[----:B------:R-:W-:Y:S05]  /*4330*/  BSYNC.RECONVERGENT B0 ;  /* 0x0000000000007941 */ /* 0x000fea0003800200 */
.L_x_1109:
        /* <DEDUP_REMOVED lines=33> */
.L_x_1112:
[----:B------:R-:W-:Y:S05]  /*4550*/  BSYNC.RECONVERGENT B0 ;  /* 0x0000000000007941 */ /* 0x000fea0003800200 */
.L_x_1111:
        /* <DEDUP_REMOVED lines=33> */
.L_x_1114:
[----:B------:R-:W-:Y:S05]  /*4770*/  BSYNC.RECONVERGENT B0 ;  /* 0x0000000000007941 */ /* 0x000fea0003800200 */
.L_x_1113:
[----:B------:R-:W0:Y:S01]  /*4780*/  LDCU.128 UR12, c[0x0][0x410] ;  /* 0x00008200ff0c77ac */ /* 0x000e220008000c00 */
[----:B------:R-:W1:Y:S01]  /*4790*/  S2UR UR10, SR_CTAID.Y ;  /* 0x00000000000a79c3 */ /* 0x000e620000002600 */
[----:B------:R-:W-:Y:S01]  /*47a0*/  P2R R75, PR, RZ, 0x1 ;  /* 0x00000001ff4b7803 */ /* 0x000fe20000000000 */
[----:B------:R-:W2:Y:S01]  /*47b0*/  LDS.U16 R99, [R138] ;  /* 0x000000008a637984 */ /* 0x000ea20000000400 */
        /* <DEDUP_REMOVED lines=9> */
[----:B------:R-:W-:Y:S01]  /*4850*/  LDS.U16 R96, [R135+0x6] ;  /* 0x0000060087607984 */ /* 0x000fe20000000400 */
[----:B------:R-:W-:Y:S01]  /*4860*/  P2R R73, PR, RZ, 0x1 ;  /* 0x00000001ff497803 */ /* 0x000fe20000000000 */
[----:B0-----:R-:W-:Y:S02]  /*4870*/  UIMAD.WIDE.U32 UR32, UR25, UR12, UR8 ;  /* 0x0000000c192072a5 */ /* 0x001fe4000f8e0008 */
[----:B------:R-:W0:Y:S01]  /*4880*/  LDS.U16 R95, [R134+0x8] ;  /* 0x00000800865f7984 */ /* 0x000e220000000400 */
[----:B------:R-:W-:Y:S01]  /*4890*/  UIMAD UR13, UR25, UR13, URZ ;  /* 0x0000000d190d72a4 */ /* 0x000fe2000f8e02ff */
[C---:B------:R-:W-:Y:S02]  /*48a0*/  LOP3.LUT P0, RZ, R27.reuse, 0x100, RZ, 0xc0, !PT ;  /* 0x000001001bff7812 */ /* 0x040fe4000780c0ff */
[----:B------:R-:W5:Y:S01]  /*48b0*/  LDS.U16 R94, [R133+0xa] ;  /* 0x00000a00855e7984 */ /* 0x000f620000000400 */
[----:B------:R-:W-:Y:S01]  /*48c0*/  UIADD3 UR33, UPT, UPT, UR33, UR13, URZ ;  /* 0x0000000d21217290 */ /* 0x000fe2000fffe0ff */
[----:B------:R-:W-:Y:S01]  /*48d0*/  P2R R72, PR, RZ, 0x1 ;  /* 0x00000001ff487803 */ /* 0x000fe20000000000 */
[----:B-1----:R-:W-:Y:S01]  /*48e0*/  UIMAD UR12, UR10, UR15, URZ ;  /* 0x0000000f0a0c72a4 */ /* 0x002fe2000f8e02ff */
[----:B------:R-:W1:Y:S01]  /*48f0*/  LDS.U16 R93, [R132+0xc] ;  /* 0x00000c00845d7984 */ /* 0x000e620000000400 */
[----:B------:R-:W-:Y:S01]  /*4900*/  UIMAD.WIDE.U32 UR14, UR10, UR14, UR32 ;  /* 0x0000000e0a0e72a5 */ /* 0x000fe2000f8e0020 */
[----:B------:R-:W-:-:S02]  /*4910*/  LOP3.LUT P0, RZ, R27, 0x200, RZ, 0xc0, !PT ;  /* 0x000002001bff7812 */ /* 0x000fc4000780c0ff */
[----:B------:R-:W1:Y:S01]  /*4920*/  LDS.U16 R92, [R131+0xe] ;  /* 0x00000e00835c7984 */ /* 0x000e620000000400 */
[----:B------:R-:W-:Y:S02]  /*4930*/  MOV R4, UR12 ;  /* 0x0000000c00047c02 */ /* 0x000fe40008000f00 */
[----:B------:R-:W-:Y:S01]  /*4940*/  IADD3 R3, P5, PT, R63, UR14, RZ ;  /* 0x0000000e3f037c10 */ /* 0x000fe2000ffbe0ff */
[----:B------:R-:W1:Y:S01]  /*4950*/  LDS.U16 R91, [R130+0x10] ;  /* 0x00001000825b7984 */ /* 0x000e620000000400 */
[----:B------:R-:W-:Y:S02]  /*4960*/  P2R R70, PR, RZ, 0x1 ;  /* 0x00000001ff467803 */ /* 0x000fe40000000000 */
[----:B------:R-:W-:Y:S01]  /*4970*/  IADD3.X R4, PT, PT, R4, UR15, RZ, P5, !PT ;  /* 0x0000000f04047c10 */ /* 0x000fe2000affe4ff */
[----:B------:R-:W2:Y:S01]  /*4980*/  LDCU.128 UR12, c[0x0][0x420] ;  /* 0x00008400ff0c77ac */ /* 0x000ea20008000c00 */
[----:B------:R-:W1:Y:S01]  /*4990*/  LDS.U16 R90, [R129+0x12] ;  /* 0x00001200815a7984 */ /* 0x000e620000000400 */
[----:B------:R-:W-:-:S02]  /*49a0*/  LOP3.LUT P0, RZ, R27, 0x400, RZ, 0xc0, !PT ;  /* 0x000004001bff7812 */ /* 0x000fc4000780c0ff */
[----:B------:R-:W-:Y:S01]  /*49b0*/  PRMT R13, RZ, 0x7610, R13 ;  /* 0x00007610ff0d7816 */ /* 0x000fe2000000000d */
[----:B------:R-:W1:Y:S01]  /*49c0*/  LDS.U16 R88, [R128+0x14] ;  /* 0x0000140080587984 */ /* 0x000e620000000400 */
[----:B------:R-:W-:Y:S02]  /*49d0*/  P2R R76, PR, RZ, 0x2 ;  /* 0x00000002ff4c7803 */ /* 0x000fe40000000000 */
[C---:B------:R-:W-:Y:S01]  /*49e0*/  LOP3.LUT P1, RZ, R27.reuse, 0x20, RZ, 0xc0, !PT ;  /* 0x000000201bff7812 */ /* 0x040fe2000782c0ff */
[----:B------:R-:W1:Y:S01]  /*49f0*/  LDS.U16 R86, [R127+0x16] ;  /* 0x000016007f567984 */ /* 0x000e620000000400 */
[----:B------:R-:W-:Y:S02]  /*4a00*/  P2R R77, PR, RZ, 0x4 ;  /* 0x00000004ff4d7803 */ /* 0x000fe40000000000 */
[----:B------:R-:W-:Y:S01]  /*4a10*/  LOP3.LUT P2, RZ, R27, 0x10, RZ, 0xc0, !PT ;  /* 0x000000101bff7812 */ /* 0x000fe2000784c0ff */
[----:B------:R-:W1:Y:S01]  /*4a20*/  LDS.U16 R89, [R125+0x18] ;  /* 0x000018007d597984 */ /* 0x000e620000000400 */
[----:B------:R-:W-:-:S02]  /*4a30*/  P2R R78, PR, RZ, 0x8 ;  /* 0x00000008ff4e7803 */ /* 0x000fc40000000000 */
[C---:B------:R-:W-:Y:S01]  /*4a40*/  LOP3.LUT P3, RZ, R27.reuse, 0x8, RZ, 0xc0, !PT ;  /* 0x000000081bff7812 */ /* 0x040fe2000786c0ff */
[----:B------:R-:W1:Y:S01]  /*4a50*/  LDS.U16 R84, [R116+0x1a] ;  /* 0x00001a0074547984 */ /* 0x000e620000000400 */
[----:B--2---:R-:W-:Y:S01]  /*4a60*/  UIMAD.WIDE.U32 UR32, UR25, UR12, UR8 ;  /* 0x0000000c192072a5 */ /* 0x004fe2000f8e0008 */
[----:B------:R-:W-:Y:S02]  /*4a70*/  P2R R79, PR, RZ, 0x10 ;  /* 0x00000010ff4f7803 */ /* 0x000fe40000000000 */
[----:B------:R-:W-:Y:S01]  /*4a80*/  LDS.U16 R87, [R115+0x1c] ;  /* 0x00001c0073577984 */ /* 0x000fe20000000400 */
[----:B------:R-:W-:Y:S01]  /*4a90*/  UIMAD UR13, UR25, UR13, UR33 ;  /* 0x0000000d190d72a4 */ /* 0x000fe2000f8e0221 */
[----:B------:R-:W-:Y:S02]  /*4aa0*/  LOP3.LUT P4, RZ, R27, 0x4, RZ, 0xc0, !PT ;  /* 0x000000041bff7812 */ /* 0x000fe4000788c0ff */
[----:B------:R-:W-:Y:S01]  /*4ab0*/  UMOV UR12, UR32 ;  /* 0x00000020000c7c82 */ /* 0x000fe20008000000 */
[----:B------:R-:W2:Y:S01]  /*4ac0*/  LDS.U16 R82, [R117+0x1e] ;  /* 0x00001e0075527984 */ /* 0x000ea20000000400 */
[----:B------:R-:W-:Y:S01]  /*4ad0*/  UIMAD.WIDE.U32 UR12, UR10, UR14, UR12 ;  /* 0x0000000e0a0c72a5 */ /* 0x000fe2000f8e000c */
[----:B------:R-:W-:-:S02]  /*4ae0*/  PRMT R14, RZ, 0x7610, R14 ;  /* 0x00007610ff0e7816 */ /* 0x000fc4000000000e */
[----:B------:R-:W-:Y:S01]  /*4af0*/  PRMT R16, RZ, 0x7610, R16 ;  /* 0x00007610ff107816 */ /* 0x000fe20000000010 */
[----:B------:R-:W-:Y:S01]  /*4b00*/  UIMAD UR15, UR10, UR15, UR13 ;  /* 0x0000000f0a0f72a4 */ /* 0x000fe2000f8e020d */
[----:B------:R-:W-:Y:S02]  /*4b10*/  PRMT R17, RZ, 0x7610, R17 ;  /* 0x00007610ff117816 */ /* 0x000fe40000000011 */
[----:B------:R-:W-:Y:S02]  /*4b20*/  PRMT R19, RZ, 0x7610, R19 ;  /* 0x00007610ff137816 */ /* 0x000fe40000000013 */
[----:B------:R-:W-:Y:S02]  /*4b30*/  PRMT R20, RZ, 0x7610, R20 ;  /* 0x00007610ff147816 */ /* 0x000fe40000000014 */
[----:B------:R-:W-:Y:S02]  /*4b40*/  LOP3.LUT P6, RZ, R27, 0x1, RZ, 0xc0, !PT ;  /* 0x000000011bff7812 */ /* 0x000fe400078cc0ff */
[----:B------:R-:W-:-:S02]  /*4b50*/  PRMT R25, RZ, 0x7610, R25 ;  /* 0x00007610ff197816 */ /* 0x000fc40000000019 */
[----:B------:R-:W-:Y:S02]  /*4b60*/  PRMT R40, RZ, 0x7610, R40 ;  /* 0x00007610ff287816 */ /* 0x000fe40000000028 */
[----:B------:R-:W-:Y:S02]  /*4b70*/  PRMT R66, RZ, 0x7610, R66 ;  /* 0x00007610ff427816 */ /* 0x000fe40000000042 */
[----:B------:R-:W-:Y:S02]  /*4b80*/  PRMT R67, RZ, 0x7610, R67 ;  /* 0x00007610ff437816 */ /* 0x000fe40000000043 */
[----:B------:R-:W-:Y:S02]  /*4b90*/  PRMT R68, RZ, 0x7610, R68 ;  /* 0x00007610ff447816 */ /* 0x000fe40000000044 */
[----:B------:R-:W-:Y:S02]  /*4ba0*/  PRMT R69, RZ, 0x7610, R69 ;  /* 0x00007610ff457816 */ /* 0x000fe40000000045 */
[----:B------:R-:W-:-:S02]  /*4bb0*/  PRMT R71, RZ, 0x7610, R71 ;  /* 0x00007610ff477816 */ /* 0x000fc40000000047 */
[----:B------:R-:W-:Y:S01]  /*4bc0*/  SHF.L.U32 R99, R99, 0x10, RZ ;  /* 0x0000001063637819 */ /* 0x000fe200000006ff */
[----:B---3--:R-:W-:Y:S01]  /*4bd0*/  IMAD.U32 R98, R98, 0x10000, RZ ;  /* 0x0001000062627824 */ /* 0x008fe200078e00ff */
[----:B------:R-:W-:Y:S01]  /*4be0*/  IADD3 R5, P5, PT, R63, UR12, RZ ;  /* 0x0000000c3f057c10 */ /* 0x000fe2000ffbe0ff */
[----:B------:R-:W3:Y:S03]  /*4bf0*/  LDCU.64 UR12, c[0x0][0x488] ;  /* 0x00009100ff0c77ac */ /* 0x000ee60008000a00 */
[----:B------:R-:W-:Y:S01]  /*4c00*/  IADD3.X R8, PT, PT, RZ, UR15, RZ, P5, !PT ;  /* 0x0000000fff087c10 */ /* 0x000fe2000affe4ff */
[----:B----4-:R-:W-:Y:S02]  /*4c10*/  IMAD.U32 R97, R97, 0x10000, RZ ;  /* 0x0001000061617824 */ /* 0x010fe400078e00ff */
[----:B0-----:R-:W-:Y:S02]  /*4c20*/  IMAD.U32 R95, R95, 0x10000, RZ ;  /* 0x000100005f5f7824 */ /* 0x001fe400078e00ff */
[----:B------:R-:W-:-:S02]  /*4c30*/  IMAD.U32 R96, R96, 0x10000, RZ ;  /* 0x0001000060607824 */ /* 0x000fc400078e00ff */
[----:B-----5:R-:W-:Y:S01]  /*4c40*/  IMAD.U32 R94, R94, 0x10000, RZ ;  /* 0x000100005e5e7824 */ /* 0x020fe200078e00ff */
[----:B-1----:R-:W-:Y:S01]  /*4c50*/  SHF.L.U32 R93, R93, 0x10, RZ ;  /* 0x000000105d5d7819 */ /* 0x002fe200000006ff */
[----:B------:R-:W-:Y:S01]  /*4c60*/  IMAD.U32 R92, R92, 0x10000, RZ ;  /* 0x000100005c5c7824 */ /* 0x000fe200078e00ff */
[----:B------:R-:W-:Y:S02]  /*4c70*/  SHF.L.U32 R91, R91, 0x10, RZ ;  /* 0x000000105b5b7819 */ /* 0x000fe400000006ff */
[----:B------:R-:W-:Y:S02]  /*4c80*/  SHF.L.U32 R90, R90, 0x10, RZ ;  /* 0x000000105a5a7819 */ /* 0x000fe400000006ff */
[----:B------:R-:W-:Y:S02]  /*4c90*/  SHF.L.U32 R88, R88, 0x10, RZ ;  /* 0x0000001058587819 */ /* 0x000fe400000006ff */
[----:B------:R-:W-:Y:S02]  /*4ca0*/  SHF.L.U32 R86, R86, 0x10, RZ ;  /* 0x0000001056567819 */ /* 0x000fe400000006ff */
[----:B------:R-:W-:-:S02]  /*4cb0*/  SHF.L.U32 R89, R89, 0x10, RZ ;  /* 0x0000001059597819 */ /* 0x000fc400000006ff */
[----:B------:R-:W-:Y:S01]  /*4cc0*/  SHF.L.U32 R84, R84, 0x10, RZ ;  /* 0x0000001054547819 */ /* 0x000fe200000006ff */
[----:B--2---:R-:W-:Y:S01]  /*4cd0*/  IMAD.U32 R82, R82, 0x10000, RZ ;  /* 0x0001000052527824 */ /* 0x004fe200078e00ff */
[----:B------:R-:W-:Y:S01]  /*4ce0*/  BAR.SYNC.DEFER_BLOCKING 0x0 ;  /* 0x0000000000007b1d */ /* 0x000fe20000010000 */
[----:B---3--:R-:W-:-:S04]  /*4cf0*/  LEA R2, P5, R3, UR12, 0x1 ;  /* 0x0000000c03027c11 */ /* 0x008fc8000f8a08ff */
[----:B------:R-:W-:Y:S01]  /*4d00*/  LEA.HI.X R3, R3, UR13, R4, 0x1, P5 ;  /* 0x0000000d03037c11 */ /* 0x000fe2000a8f0c04 */
[----:B------:R-:W0:Y:S01]  /*4d10*/  LDCU.64 UR12, c[0x0][0x478] ;  /* 0x00008f00ff0c77ac */ /* 0x000e220008000a00 */
[----:B------:R-:W-:Y:S01]  /*4d20*/  SHF.L.U32 R87, R87, 0x10, RZ ;  /* 0x0000001057577819 */ /* 0x000fe200000006ff */
[----:B------:R-:W1:Y:S01]  /*4d30*/  LDCU.64 UR14, c[0x0][0x510] ;  /* 0x0000a200ff0e77ac */ /* 0x000e620008000a00 */
[----:B------:R-:W2:Y:S01]  /*4d40*/  LDCU.64 UR32, c[0x0][0x490] ;  /* 0x00009200ff2077ac */ /* 0x000ea20008000a00 */
[C---:B0-----:R-:W-:Y:S01]  /*4d50*/  LEA R4, P5, R5.reuse, UR12, 0x1 ;  /* 0x0000000c05047c11 */ /* 0x041fe2000f8a08ff */
[----:B------:R-:W3:Y:S03]  /*4d60*/  @!P1 LDG.E.U16 R16, desc[UR30][R2.64+0x140] ;  /* 0x0001401e02109981 */ /* 0x000ee6000c1e1500 */
[--C-:B------:R-:W-:Y:S01]  /*4d70*/  LEA.HI.X R5, R5, UR13, R8.reuse, 0x1, P5 ;  /* 0x0000000d05057c11 */ /* 0x100fe2000a8f0c08 */
[----:B------:R-:W4:Y:S01]  /*4d80*/  @!P2 LDG.E.U16 R17, desc[UR30][R2.64+0x180] ;  /* 0x0001801e0211a981 */ /* 0x000f22000c1e1500 */
[----:B------:R-:W-:Y:S01]  /*4d90*/  PRMT R8, RZ, 0x7610, R8 ;  /* 0x00007610ff087816 */ /* 0x000fe20000000008 */
[----:B------:R-:W0:Y:S01]  /*4da0*/  LDCU.64 UR12, c[0x0][0x508] ;  /* 0x0000a100ff0c77ac */ /* 0x000e220008000a00 */
[----:B------:R-:W-:Y:S01]  /*4db0*/  LOP3.LUT P5, RZ, R27, 0x2, RZ, 0xc0, !PT ;  /* 0x000000021bff7812 */ /* 0x000fe200078ac0ff */
[----:B------:R-:W5:Y:S04]  /*4dc0*/  @!P3 LDG.E.U16 R19, desc[UR30][R2.64+0x1c0] ;  /* 0x0001c01e0213b981 */ /* 0x000f68000c1e1500 */
[----:B------:R-:W2:Y:S01]  /*4dd0*/  @!P0 LDG.E.U16 R8, desc[UR30][R2.64] ;  /* 0x0000001e02088981 */ /* 0x000ea2000c1e1500 */
[----:B------:R-:W-:-:S02]  /*4de0*/  ISETP.NE.AND P0, PT, R70, RZ, PT ;  /* 0x000000ff4600720c */ /* 0x000fc40003f05270 */
[----:B------:R-:W-:Y:S01]  /*4df0*/  ISETP.NE.AND P1, PT, R76, RZ, PT ;  /* 0x000000ff4c00720c */ /* 0x000fe20003f25270 */
[----:B------:R-:W5:Y:S01]  /*4e00*/  @!P4 LDG.E.U16 R20, desc[UR30][R2.64+0x200] ;  /* 0x0002001e0214c981 */ /* 0x000f62000c1e1500 */
[----:B------:R-:W-:-:S03]  /*4e10*/  ISETP.NE.AND P2, PT, R77, RZ, PT ;  /* 0x000000ff4d00720c */ /* 0x000fc60003f45270 */
[----:B------:R-:W5:Y:S04]  /*4e20*/  @!P5 LDG.E.U16 R25, desc[UR30][R2.64+0x240] ;  /* 0x0002401e0219d981 */ /* 0x000f68000c1e1500 */
[----:B------:R-:W5:Y:S04]  /*4e30*/  @!P6 LDG.E.U16 R40, desc[UR30][R2.64+0x280] ;  /* 0x0002801e0228e981 */ /* 0x000f68000c1e1500 */
[----:B------:R-:W3:Y:S01]  /*4e40*/  @!P0 LDG.E.U16 R10, desc[UR30][R2.64+0x40] ;  /* 0x0000401e020a8981 */ /* 0x000ee2000c1e1500 */
[----:B------:R-:W-:Y:S02]  /*4e50*/  ISETP.NE.AND P0, PT, R72, RZ, PT ;  /* 0x000000ff4800720c */ /* 0x000fe40003f05270 */
[----:B------:R-:W-:Y:S01]  /*4e60*/  ISETP.NE.AND P3, PT, R78, RZ, PT ;  /* 0x000000ff4e00720c */ /* 0x000fe20003f65270 */
[----:B------:R-:W5:Y:S01]  /*4e70*/  @!P1 LDG.E.U16 R67, desc[UR30][R2.64+0x300] ;  /* 0x0003001e02439981 */ /* 0x000f62000c1e1500 */
[----:B------:R-:W-:-:S03]  /*4e80*/  ISETP.NE.AND P4, PT, R79, RZ, PT ;  /* 0x000000ff4f00720c */ /* 0x000fc60003f85270 */
[----:B------:R-:W5:Y:S06]  /*4e90*/  @!P2 LDG.E.U16 R68, desc[UR30][R2.64+0x340] ;  /* 0x0003401e0244a981 */ /* 0x000f6c000c1e1500 */
[----:B------:R-:W4:Y:S01]  /*4ea0*/  @!P0 LDG.E.U16 R11, desc[UR30][R2.64+0x80] ;  /* 0x0000801e020b8981 */ /* 0x000f22000c1e1500 */
[----:B------:R-:W-:-:S03]  /*4eb0*/  ISETP.NE.AND P0, PT, R73, RZ, PT ;  /* 0x000000ff4900720c */ /* 0x000fc60003f05270 */
[----:B------:R-:W5:Y:S04]  /*4ec0*/  @!P3 LDG.E.U16 R69, desc[UR30][R2.64+0x380] ;  /* 0x0003801e0245b981 */ /* 0x000f68000c1e1500 */
[----:B------:R-:W5:Y:S06]  /*4ed0*/  @!P4 LDG.E.U16 R71, desc[UR30][R2.64+0x3c0] ;  /* 0x0003c01e0247c981 */ /* 0x000f6c000c1e1500 */
[----:B------:R-:W5:Y:S01]  /*4ee0*/  @!P0 LDG.E.U16 R13, desc[UR30][R2.64+0xc0] ;  /* 0x0000c01e020d8981 */ /* 0x000f62000c1e1500 */
[----:B------:R-:W-:-:S13]  /*4ef0*/  ISETP.NE.AND P0, PT, R74, RZ, PT ;  /* 0x000000ff4a00720c */ /* 0x000fda0003f05270 */
[----:B------:R-:W5:Y:S01]  /*4f00*/  @!P0 LDG.E.U16 R14, desc[UR30][R2.64+0x100] ;  /* 0x0001001e020e8981 */ /* 0x000f62000c1e1500 */
[----:B------:R-:W-:-:S13]  /*4f10*/  ISETP.NE.AND P0, PT, R75, RZ, PT ;  /* 0x000000ff4b00720c */ /* 0x000fda0003f05270 */
[----:B------:R-:W5:Y:S01]  /*4f20*/  @!P0 LDG.E.U16 R66, desc[UR30][R2.64+0x2c0] ;  /* 0x0002c01e02428981 */ /* 0x000f62000c1e1500 */
        /* <DEDUP_REMOVED lines=19> */
[----:B--2---:R-:W-:Y:S04]  /*5060*/  STS.U16 [R105], R8 ;  /* 0x0000000869007388 */ /* 0x004fe80000000400 */
[----:B---3--:R-:W-:Y:S04]  /*5070*/  STS.U16 [R104+0x40], R10 ;  /* 0x0000400a68007388 */ /* 0x008fe80000000400 */
[----:B----4-:R-:W-:Y:S04]  /*5080*/  STS.U16 [R165+0x80], R11 ;  /* 0x0000800ba5007388 */ /* 0x010fe80000000400 */
[----:B-----5:R-:W-:Y:S04]  /*5090*/  STS.U16 [R164+0xc0], R13 ;  /* 0x0000c00da4007388 */ /* 0x020fe80000000400 */
[----:B------:R-:W-:Y:S04]  /*50a0*/  STS.U16 [R163+0x100], R14 ;  /* 0x0001000ea3007388 */ /* 0x000fe80000000400 */
        /* <DEDUP_REMOVED lines=12> */
[----:B------:R-:W0:Y:S04]  /*5170*/  LDS.U16 R10, [R138] ;  /* 0x000000008a0a7984 */ /* 0x000e280000000400 */
[----:B------:R-:W-:Y:S04]  /*5180*/  LDS.U16 R11, [R137+0x2] ;  /* 0x00000200890b7984 */ /* 0x000fe80000000400 */
[----:B------:R-:W0:Y:S04]  /*5190*/  LDS.U16 R20, [R136+0x4] ;  /* 0x0000040088147984 */ /* 0x000e280000000400 */
[----:B------:R-:W-:Y:S04]  /*51a0*/  LDS.U16 R13, [R135+0x6] ;  /* 0x00000600870d7984 */ /* 0x000fe80000000400 */
[----:B------:R-:W-:Y:S04]  /*51b0*/  LDS.U16 R14, [R134+0x8] ;  /* 0x00000800860e7984 */ /* 0x000fe80000000400 */
[----:B------:R-:W0:Y:S04]  /*51c0*/  LDS.U16 R70, [R133+0xa] ;  /* 0x00000a0085467984 */ /* 0x000e280000000400 */
[----:B------:R-:W0:Y:S04]  /*51d0*/  LDS.U16 R72, [R132+0xc] ;  /* 0x00000c0084487984 */ /* 0x000e280000000400 */
[----:B------:R-:W0:Y:S04]  /*51e0*/  LDS.U16 R112, [R131+0xe] ;  /* 0x00000e0083707984 */ /* 0x000e280000000400 */
[----:B------:R-:W0:Y:S04]  /*51f0*/  LDS.U16 R143, [R130+0x10] ;  /* 0x00001000828f7984 */ /* 0x000e280000000400 */
[----:B------:R-:W0:Y:S04]  /*5200*/  LDS.U16 R8, [R129+0x12] ;  /* 0x0000120081087984 */ /* 0x000e280000000400 */
[----:B------:R-:W-:Y:S04]  /*5210*/  LDS.U16 R3, [R128+0x14] ;  /* 0x0000140080037984 */ /* 0x000fe80000000400 */
[----:B------:R-:W-:Y:S04]  /*5220*/  LDS.U16 R2, [R127+0x16] ;  /* 0x000016007f027984 */ /* 0x000fe80000000400 */
[----:B------:R-:W0:Y:S04]  /*5230*/  LDS.U16 R100, [R125+0x18] ;  /* 0x000018007d647984 */ /* 0x000e280000000400 */
[----:B------:R-:W0:Y:S04]  /*5240*/  LDS.U16 R101, [R116+0x1a] ;  /* 0x00001a0074657984 */ /* 0x000e280000000400 */
[----:B------:R-:W0:Y:S04]  /*5250*/  LDS.U16 R102, [R115+0x1c] ;  /* 0x00001c0073667984 */ /* 0x000e280000000400 */
[----:B------:R-:W0:Y:S01]  /*5260*/  LDS.U16 R103, [R117+0x1e] ;  /* 0x00001e0075677984 */ /* 0x000e220000000400 */
        /* <DEDUP_REMOVED lines=13> */
[----:B-1----:R-:W-:-:S11]  /*5340*/  PRMT R40, RZ, 0x7610, R40 ;  /* 0x00007610ff287816 */ /* 0x002fd60000000028 */
        /* <DEDUP_REMOVED lines=27> */
[----:B------:R-:W-:-:S04]  /*5500*/  IMAD.U32 R10, R10, 0x10000, RZ ;  /* 0x000100000a0a7824 */ /* 0x000fc800078e00ff */
[----:B0-----:R-:W-:-:S06]  /*5510*/  FMUL.FTZ R5, R10, -1.4426950216293334961 ;  /* 0xbfb8aa3b0a057820 */ /* 0x001fcc0000410000 */
[----:B------:R-:W0:Y:S01]  /*5520*/  MUFU.EX2 R5, R5 ;  /* 0x0000000500057308 */ /* 0x000e220000000800 */
[----:B------:R-:W-:Y:S02]  /*5530*/  SHF.L.U32 R20, R20, 0x10, RZ ;  /* 0x0000001014147819 */ /* 0x000fe400000006ff */
[----:B------:R-:W-:Y:S02]  /*5540*/  SHF.L.U32 R70, R70, 0x10, RZ ;  /* 0x0000001046467819 */ /* 0x000fe400000006ff */
[----:B------:R-:W-:Y:S02]  /*5550*/  SHF.L.U32 R72, R72, 0x10, RZ ;  /* 0x0000001048487819 */ /* 0x000fe400000006ff */
[----:B------:R-:W-:Y:S02]  /*5560*/  SHF.L.U32 R112, R112, 0x10, RZ ;  /* 0x0000001070707819 */ /* 0x000fe400000006ff */
[----:B------:R-:W-:Y:S02]  /*5570*/  SHF.L.U32 R143, R143, 0x10, RZ ;  /* 0x000000108f8f7819 */ /* 0x000fe400000006ff */
[----:B------:R-:W-:Y:S01]  /*5580*/  SHF.L.U32 R8, R8, 0x10, RZ ;  /* 0x0000001008087819 */ /* 0x000fe200000006ff */
        /* <DEDUP_REMOVED lines=8> */
[----:B------:R3:W-:Y:S04]  /*5610*/  STS.U16 [R159+0x200], R68 ;  /* 0x000200449f007388 */ /* 0x0007e80000000400 */
        /* <DEDUP_REMOVED lines=8> */
[----:B------:R-:W5:Y:S01]  /*56a0*/  LDS.U16 R4, [R138] ;  /* 0x000000008a047984 */ /* 0x000f620000000400 */
[----:B-1----:R-:W-:-:S03]  /*56b0*/  SHF.L.U32 R17, R11, 0x10, RZ ;  /* 0x000000100b117819 */ /* 0x002fc600000006ff */
[----:B------:R-:W1:Y:S02]  /*56c0*/  LDS.U16 R16, [R137+0x2] ;  /* 0x0000020089107984 */ /* 0x000e640000000400 */
[----:B--2---:R-:W-:Y:S01]  /*56d0*/  FMUL.FTZ R25, R17, -1.4426950216293334961 ;  /* 0xbfb8aa3b11197820 */ /* 0x004fe20000410000 */
[----:B0-----:R-:W-:Y:S01]  /*56e0*/  FADD.FTZ R11, R5, 1 ;  /* 0x3f800000050b7421 */ /* 0x001fe20000010000 */
[----:B------:R-:W0:Y:S01]  /*56f0*/  LDS.U16 R19, [R136+0x4] ;  /* 0x0000040088137984 */ /* 0x000e220000000400 */
[----:B---3--:R-:W-:Y:S01]  /*5700*/  SHF.L.U32 R68, R14, 0x10, RZ ;  /* 0x000000100e447819 */ /* 0x008fe200000006ff */
[----:B------:R-:W-:Y:S02]  /*5710*/  FMUL.FTZ R14, R20, -1.4426950216293334961 ;  /* 0xbfb8aa3b140e7820 */ /* 0x000fe40000410000 */
[----:B------:R-:W2:Y:S01]  /*5720*/  MUFU.EX2 R25, R25 ;  /* 0x0000001900197308 */ /* 0x000ea20000000800 */
[----:B------:R-:W-:Y:S02]  /*5730*/  IMAD.U32 R66, R13, 0x10000, RZ ;  /* 0x000100000d427824 */ /* 0x000fe400078e00ff */
[----:B----4-:R-:W-:Y:S01]  /*5740*/  FMUL.FTZ R76, R70, -1.4426950216293334961 ;  /* 0xbfb8aa3b464c7820 */ /* 0x010fe20000410000 */
[----:B------:R-:W-:Y:S01]  /*5750*/  SHF.L.U32 R100, R100, 0x10, RZ ;  /* 0x0000001064647819 */ /* 0x000fe200000006ff */
[----:B------:R-:W3:Y:S01]  /*5760*/  MUFU.RCP R11, R11 ;  /* 0x0000000b000b7308 */ /* 0x000ee20000001000 */
[----:B------:R-:W-:Y:S01]  /*5770*/  SHF.L.U32 R101, R101, 0x10, RZ ;  /* 0x0000001065657819 */ /* 0x000fe200000006ff */
[----:B------:R-:W-:Y:S01]  /*5780*/  LDS.U16 R118, [R116+0x1a] ;  /* 0x00001a0074767984 */ /* 0x000fe20000000400 */
[----:B------:R-:W-:-:S02]  /*5790*/  IMAD.U32 R102, R102, 0x10000, RZ ;  /* 0x0001000066667824 */ /* 0x000fc400078e00ff */
[----:B------:R-:W-:Y:S01]  /*57a0*/  IMAD.U32 R103, R103, 0x10000, RZ ;  /* 0x0001000067677824 */ /* 0x000fe200078e00ff */
[----:B------:R-:W-:Y:S02]  /*57b0*/  LDS.U16 R115, [R115+0x1c] ;  /* 0x00001c0073737984 */ /* 0x000fe40000000400 */
[----:B------:R-:W4:Y:S01]  /*57c0*/  MUFU.EX2 R14, R14 ;  /* 0x0000000e000e7308 */ /* 0x000f220000000800 */
[----:B--2---:R-:W-:Y:S01]  /*57d0*/  FADD.FTZ R40, R25, 1 ;  /* 0x3f80000019287421 */ /* 0x004fe20000010000 */
[----:B------:R-:W-:Y:S01]  /*57e0*/  FMUL.FTZ R67, R66, -1.4426950216293334961 ;  /* 0xbfb8aa3b42437820 */ /* 0x000fe20000410000 */
[----:B------:R-:W-:Y:S01]  /*57f0*/  FMUL.FTZ R73, R68, -1.4426950216293334961 ;  /* 0xbfb8aa3b44497820 */ /* 0x000fe20000410000 */
[----:B------:R-:W-:Y:S03]  /*5800*/  LDS.U16 R25, [R135+0x6] ;  /* 0x0000060087197984 */ /* 0x000fe60000000400 */
[----:B------:R-:W2:Y:S01]  /*5810*/  MUFU.RCP R40, R40 ;  /* 0x0000002800287308 */ /* 0x000ea20000001000 */
[----:B------:R-:W-:Y:S01]  /*5820*/  LDS.U16 R117, [R117+0x1e] ;  /* 0x00001e0075757984 */ /* 0x000fe20000000400 */
[----:B-----5:R-:W-:-:S02]  /*5830*/  IMAD.U32 R13, R4, 0x10000, RZ ;  /* 0x00010000040d7824 */ /* 0x020fc400078e00ff */
[----:B----4-:R-:W-:Y:S02]  /*5840*/  FADD.FTZ R69, R14, 1 ;  /* 0x3f8000000e457421 */ /* 0x010fe40000010000 */
[----:B------:R-:W-:Y:S01]  /*5850*/  FMUL.FTZ R4, R99, R13 ;  /* 0x0000000d63047220 */ /* 0x000fe20000410000 */
[C---:B---3--:R-:W-:Y:S01]  /*5860*/  FADD.FTZ R5, -R11.reuse, 1 ;  /* 0x3f8000000b057421 */ /* 0x048fe20000010100 */
[C---:B------:R-:W-:Y:S02]  /*5870*/  FMUL.FTZ R14, R10.reuse, R11 ;  /* 0x0000000b0a0e7220 */ /* 0x040fe40000410000 */
[----:B------:R-:W-:Y:S02]  /*5880*/  FMUL.FTZ R4, R11, R4 ;  /* 0x000000040b047220 */ /* 0x000fe40000410000 */
[----:B------:R3:W4:Y:S01]  /*5890*/  MUFU.RCP R11, R69 ;  /* 0x00000045000b7308 */ /* 0x0007220000001000 */
[----:B------:R-:W-:Y:S01]  /*58a0*/  FFMA.FTZ R5, R10, R5, 1 ;  /* 0x3f8000000a057423 */ /* 0x000fe20000010005 */
[----:B-1----:R-:W-:-:S06]  /*58b0*/  SHF.L.U32 R16, R16, 0x10, RZ ;  /* 0x0000001010107819 */ /* 0x002fcc00000006ff */
[----:B------:R1:W5:Y:S01]  /*58c0*/  MUFU.EX2 R71, R67 ;  /* 0x0000004300477308 */ /* 0x0003620000000800 */
[----:B------:R-:W-:Y:S01]  /*58d0*/  FMUL.FTZ R80, R4, R5 ;  /* 0x0000000504507220 */ /* 0x000fe20000410000 */
[----:B--2---:R-:W-:Y:S02]  /*58e0*/  FADD.FTZ R4, -R40, 1 ;  /* 0x3f80000028047421 */ /* 0x004fe40000010100 */
[----:B------:R5:W2:Y:S01]  /*58f0*/  MUFU.EX2 R75, R73 ;  /* 0x00000049004b7308 */ /* 0x000aa20000000800 */
[----:B------:R-:W-:Y:S01]  /*5900*/  FMUL.FTZ R5, R98, R16 ;  /* 0x0000001062057220 */ /* 0x000fe20000410000 */
[----:B0-----:R-:W-:Y:S01]  /*5910*/  SHF.L.U32 R19, R19, 0x10, RZ ;  /* 0x0000001013137819 */ /* 0x001fe200000006ff */
[----:B---3--:R-:W-:Y:S04]  /*5920*/  LDS.U16 R69, [R133+0xa] ;  /* 0x00000a0085457984 */ /* 0x008fe80000000400 */
[----:B-1----:R-:W0:Y:S01]  /*5930*/  LDS.U16 R67, [R134+0x8] ;  /* 0x0000080086437984 */ /* 0x002e220000000400 */
[C---:B------:R-:W-:Y:S01]  /*5940*/  FFMA.FTZ R74, R17.reuse, R4, 1 ;  /* 0x3f800000114a7423 */ /* 0x040fe20000010004 */
[----:B------:R-:W-:Y:S01]  /*5950*/  FMUL.FTZ R17, R17, R40 ;  /* 0x0000002811117220 */ /* 0x000fe20000410000 */
[----:B-----5:R-:W-:Y:S01]  /*5960*/  FADD.FTZ R73, R71, 1 ;  /* 0x3f80000047497421 */ /* 0x020fe20000010000 */
[----:B------:R-:W-:Y:S01]  /*5970*/  FMUL.FTZ R5, R40, R5 ;  /* 0x0000000528057220 */ /* 0x000fe20000410000 */
[----:B----4-:R-:W-:Y:S01]  /*5980*/  FADD.FTZ R71, -R11, 1 ;  /* 0x3f8000000b477421 */ /* 0x010fe20000010100 */
[----:B------:R-:W-:Y:S01]  /*5990*/  FMUL.FTZ R40, R97, R19 ;  /* 0x0000001361287220 */ /* 0x000fe20000410000 */
[----:B------:R-:W1:Y:S02]  /*59a0*/  MUFU.EX2 R77, R76 ;  /* 0x0000004c004d7308 */ /* 0x000e640000000800 */
[----:B------:R-:W-:Y:S01]  /*59b0*/  FFMA.FTZ R71, R20, R71, 1 ;  /* 0x3f80000014477423 */ /* 0x000fe20000010047 */
[----:B------:R-:W-:Y:S01]  /*59c0*/  FMUL.FTZ R40, R11, R40 ;  /* 0x000000280b287220 */ /* 0x000fe20000410000 */
[----:B------:R-:W3:Y:S01]  /*59d0*/  MUFU.RCP R73, R73 ;  /* 0x0000004900497308 */ /* 0x000ee20000001000 */
[----:B--2---:R-:W-:-:S02]  /*59e0*/  FADD.FTZ R75, R75, 1 ;  /* 0x3f8000004b4b7421 */ /* 0x004fc40000010000 */
[----:B------:R-:W-:Y:S01]  /*59f0*/  FMUL.FTZ R108, R40, R71 ;  /* 0x00000047286c7220 */ /* 0x000fe20000410000 */
[----:B------:R-:W-:Y:S01]  /*5a00*/  FMUL.FTZ R20, R20, R11 ;  /* 0x0000000b14147220 */ /* 0x000fe20000410000 */
[----:B------:R-:W2:Y:S01]  /*5a10*/  LDS.U16 R71, [R132+0xc] ;  /* 0x00000c0084477984 */ /* 0x000ea20000000400 */
[----:B------:R-:W-:Y:S02]  /*5a20*/  FMUL.FTZ R10, R72, -1.4426950216293334961 ;  /* 0xbfb8aa3b480a7820 */ /* 0x000fe40000410000 */
[----:B------:R4:W5:Y:S01]  /*5a30*/  MUFU.RCP R11, R75 ;  /* 0x0000004b000b7308 */ /* 0x0009620000001000 */
[----:B------:R-:W-:Y:S02]  /*5a40*/  FMUL.FTZ R81, R5, R74 ;  /* 0x0000004a05517220 */ /* 0x000fe40000410000 */
[----:B------:R-:W2:Y:S01]  /*5a50*/  LDS.U16 R74, [R131+0xe] ;  /* 0x00000e00834a7984 */ /* 0x000ea20000000400 */
[----:B-1----:R-:W-:-:S04]  /*5a60*/  FADD.FTZ R78, R77, 1 ;  /* 0x3f8000004d4e7421 */ /* 0x002fc80000010000 */
[----:B------:R-:W1:Y:S01]  /*5a70*/  MUFU.EX2 R10, R10 ;  /* 0x0000000a000a7308 */ /* 0x000e620000000800 */
[----:B------:R-:W-:Y:S01]  /*5a80*/  FMUL.FTZ R4, R112, -1.4426950216293334961 ;  /* 0xbfb8aa3b70047820 */ /* 0x000fe20000410000 */
[----:B---3--:R-:W-:Y:S01]  /*5a90*/  FADD.FTZ R5, -R73, 1 ;  /* 0x3f80000049057421 */ /* 0x008fe20000010100 */
[----:B----4-:R-:W3:Y:S01]  /*5aa0*/  LDS.U16 R75, [R130+0x10] ;  /* 0x00001000824b7984 */ /* 0x010ee20000000400 */
[----:B------:R-:W4:Y:S02]  /*5ab0*/  MUFU.RCP R79, R78 ;  /* 0x0000004e004f7308 */ /* 0x000f240000001000 */
[----:B------:R-:W-:Y:S01]  /*5ac0*/  FFMA.FTZ R85, R66, R5, 1 ;  /* 0x3f80000042557423 */ /* 0x000fe20000010005 */
[----:B------:R-:W-:Y:S01]  /*5ad0*/  SHF.L.U32 R5, R3, 0x10, RZ ;  /* 0x0000001003057819 */ /* 0x000fe200000006ff */
[----:B-----5:R-:W-:-:S04]  /*5ae0*/  FADD.FTZ R3, -R11, 1 ;  /* 0x3f8000000b037421 */ /* 0x020fc80000010100 */
[----:B------:R-:W5:Y:S01]  /*5af0*/  MUFU.EX2 R4, R4 ;  /* 0x0000000400047308 */ /* 0x000f620000000800 */
[----:B0-----:R-:W-:Y:S01]  /*5b00*/  SHF.L.U32 R67, R67, 0x10, RZ ;  /* 0x0000001043437819 */ /* 0x001fe200000006ff */
[----:B-1----:R-:W-:Y:S01]  /*5b10*/  FADD.FTZ R104, R10, 1 ;  /* 0x3f8000000a687421 */ /* 0x002fe20000010000 */
[----:B------:R-:W-:Y:S01]  /*5b20*/  SHF.L.U32 R25, R25, 0x10, RZ ;  /* 0x0000001019197819 */ /* 0x000fe200000006ff */
[----:B------:R-:W-:Y:S02]  /*5b30*/  FFMA.FTZ R77, R68, R3, 1 ;  /* 0x3f800000444d7423 */ /* 0x000fe40000010003 */
[----:B------:R0:W1:Y:S01]  /*5b40*/  MUFU.RCP R3, R104 ;  /* 0x0000006800037308 */ /* 0x0000620000001000 */
[----:B------:R-:W-:Y:S01]  /*5b50*/  FMUL.FTZ R10, R95, R67 ;  /* 0x000000435f0a7220 */ /* 0x000fe20000410000 */
[----:B------:R-:W-:Y:S01]  /*5b60*/  FMUL.FTZ R76, R143, -1.4426950216293334961 ;  /* 0xbfb8aa3b8f4c7820 */ /* 0x000fe20000410000 */
[----:B------:R-:W-:Y:S01]  /*5b70*/  FMUL.FTZ R40, R96, R25 ;  /* 0x0000001960287220 */ /* 0x000fe20000410000 */
[----:B------:R-:W-:Y:S01]  /*5b80*/  FMUL.FTZ R68, R68, R11 ;  /* 0x0000000b44447220 */ /* 0x000fe20000410000 */
[----:B------:R-:W-:Y:S01]  /*5b90*/  FMUL.FTZ R10, R11, R10 ;  /* 0x0000000a0b0a7220 */ /* 0x000fe20000410000 */
[----:B----4-:R-:W-:Y:S01]  /*5ba0*/  FADD.FTZ R11, -R79, 1 ;  /* 0x3f8000004f0b7421 */ /* 0x010fe20000010100 */
[----:B------:R-:W-:Y:S01]  /*5bb0*/  FMUL.FTZ R40, R73, R40 ;  /* 0x0000002849287220 */ /* 0x000fe20000410000 */
[----:B------:R-:W4:Y:S01]  /*5bc0*/  MUFU.EX2 R76, R76 ;  /* 0x0000004c004c7308 */ /* 0x000f220000000800 */
[----:B-----5:R-:W-:Y:S01]  /*5bd0*/  FADD.FTZ R107, R4, 1 ;  /* 0x3f800000046b7421 */ /* 0x020fe20000010000 */
[----:B------:R-:W-:Y:S01]  /*5be0*/  FMUL.FTZ R66, R66, R73 ;  /* 0x0000004942427220 */ /* 0x000fe20000410000 */
[----:B------:R-:W-:Y:S01]  /*5bf0*/  SHF.L.U32 R69, R69, 0x10, RZ ;  /* 0x0000001045457819 */ /* 0x000fe200000006ff */
[----:B------:R-:W-:Y:S01]  /*5c00*/  FMUL.FTZ R73, R8, -1.4426950216293334961 ;  /* 0xbfb8aa3b08497820 */ /* 0x000fe20000410000 */
[----:B0-----:R-:W0:Y:S01]  /*5c10*/  LDS.U16 R104, [R129+0x12] ;  /* 0x0000120081687984 */ /* 0x001e220000000400 */
[----:B------:R-:W-:Y:S01]  /*5c20*/  FFMA.FTZ R106, R70, R11, 1 ;  /* 0x3f800000466a7423 */ /* 0x000fe2000001000b */
[----:B------:R-:W-:Y:S01]  /*5c30*/  FMUL.FTZ R85, R40, R85 ;  /* 0x0000005528557220 */ /* 0x000fe20000410000 */
[----:B------:R5:W3:Y:S01]  /*5c40*/  MUFU.RCP R11, R107 ;  /* 0x0000006b000b7308 */ /* 0x000ae20000001000 */
[----:B------:R-:W-:Y:S01]  /*5c50*/  FMUL.FTZ R40, R10, R77 ;  /* 0x0000004d0a287220 */ /* 0x000fe20000410000 */
[----:B------:R-:W-:Y:S01]  /*5c60*/  FMUL.FTZ R10, R94, R69 ;  /* 0x000000455e0a7220 */ /* 0x000fe20000410000 */
[----:B--2---:R-:W-:Y:S01]  /*5c70*/  SHF.L.U32 R71, R71, 0x10, RZ ;  /* 0x0000001047477819 */ /* 0x004fe200000006ff */
[----:B------:R-:W-:Y:S01]  /*5c80*/  FMUL.FTZ R70, R70, R79 ;  /* 0x0000004f46467220 */ /* 0x000fe20000410000 */
[----:B------:R-:W-:-:S02]  /*5c90*/  IMAD.U32 R4, R2, 0x10000, RZ ;  /* 0x0001000002047824 */ /* 0x000fc400078e00ff */
[----:B------:R-:W-:Y:S01]  /*5ca0*/  FMUL.FTZ R105, R79, R10 ;  /* 0x0000000a4f697220 */ /* 0x000fe20000410000 */
[----:B------:R-:W2:Y:S01]  /*5cb0*/  MUFU.EX2 R73, R73 ;  /* 0x0000004900497308 */ /* 0x000ea20000000800 */
[----:B-1----:R-:W-:Y:S01]  /*5cc0*/  FADD.FTZ R77, -R3, 1 ;  /* 0x3f800000034d7421 */ /* 0x002fe20000010100 */
[----:B------:R-:W-:Y:S01]  /*5cd0*/  FMUL.FTZ R2, R93, R71 ;  /* 0x000000475d027220 */ /* 0x000fe20000410000 */
[----:B------:R-:W1:Y:S01]  /*5ce0*/  LDS.U16 R79, [R128+0x14] ;  /* 0x00001400804f7984 */ /* 0x000e620000000400 */
[----:B------:R-:W-:Y:S01]  /*5cf0*/  SHF.L.U32 R74, R74, 0x10, RZ ;  /* 0x000000104a4a7819 */ /* 0x000fe200000006ff */
[----:B------:R-:W-:Y:S01]  /*5d00*/  FMUL.FTZ R78, R5, -1.4426950216293334961 ;  /* 0xbfb8aa3b054e7820 */ /* 0x000fe20000410000 */
[----:B----4-:R-:W-:Y:S01]  /*5d10*/  FADD.FTZ R10, R76, 1 ;  /* 0x3f8000004c0a7421 */ /* 0x010fe20000010000 */
[C---:B-----5:R-:W-:Y:S01]  /*5d20*/  FFMA.FTZ R107, R72.reuse, R77, 1 ;  /* 0x3f800000486b7423 */ /* 0x060fe2000001004d */
[----:B------:R-:W-:Y:S01]  /*5d30*/  FMUL.FTZ R72, R72, R3 ;  /* 0x0000000348487220 */ /* 0x000fe20000410000 */
[----:B------:R-:W-:Y:S01]  /*5d40*/  FMUL.FTZ R2, R3, R2 ;  /* 0x0000000203027220 */ /* 0x000fe20000410000 */
[----:B------:R-:W-:Y:S01]  /*5d50*/  FMUL.FTZ R3, R105, R106 ;  /* 0x0000006a69037220 */ /* 0x000fe20000410000 */
[----:B------:R-:W-:Y:S01]  /*5d60*/  FMUL.FTZ R109, R100, -1.4426950216293334961 ;  /* 0xbfb8aa3b646d7820 */ /* 0x000fe20000410000 */
[----:B------:R-:W-:Y:S01]  /*5d70*/  FMUL.FTZ R106, R92, R74 ;  /* 0x0000004a5c6a7220 */ /* 0x000fe20000410000 */
[----:B------:R-:W4:Y:S01]  /*5d80*/  MUFU.EX2 R78, R78 ;  /* 0x0000004e004e7308 */ /* 0x000f220000000800 */
[----:B--2---:R-:W-:-:S03]  /*5d90*/  FADD.FTZ R141, R73, 1 ;  /* 0x3f800000498d7421 */ /* 0x004fc60000010000 */
[----:B------:R-:W2:Y:S01]  /*5da0*/  MUFU.RCP R10, R10 ;  /* 0x0000000a000a7308 */ /* 0x000ea20000001000 */
[----:B------:R-:W-:Y:S01]  /*5db0*/  FMUL.FTZ R76, R4, -1.4426950216293334961 ;  /* 0xbfb8aa3b044c7820 */ /* 0x000fe20000410000 */
[----:B---3--:R-:W-:Y:S02]  /*5dc0*/  IMAD.U32 R73, R75, 0x10000, RZ ;  /* 0x000100004b497824 */ /* 0x008fe400078e00ff */
[----:B------:R-:W-:-:S04]  /*5dd0*/  FADD.FTZ R75, -R11, 1 ;  /* 0x3f8000000b4b7421 */ /* 0x000fc80000010100 */
[----:B------:R3:W-:Y:S01]  /*5de0*/  MUFU.EX2 R77, R109 ;  /* 0x0000006d004d7308 */ /* 0x0007e20000000800 */
[----:B------:R-:W-:Y:S01]  /*5df0*/  FFMA.FTZ R110, R112, R75, 1 ;  /* 0x3f800000706e7423 */ /* 0x000fe2000001004b */
[----:B---3--:R-:W-:Y:S02]  /*5e00*/  FMUL.FTZ R109, R11, R106 ;  /* 0x0000006a0b6d7220 */ /* 0x008fe40000410000 */
[----:B------:R-:W3:Y:S01]  /*5e10*/  LDS.U16 R106, [R127+0x16] ;  /* 0x000016007f6a7984 */ /* 0x000ee20000000400 */
[----:B------:R-:W5:Y:S01]  /*5e20*/  MUFU.EX2 R76, R76 ;  /* 0x0000004c004c7308 */ /* 0x000f620000000800 */
[----:B------:R-:W-:-:S03]  /*5e30*/  FMUL.FTZ R109, R109, R110 ;  /* 0x0000006e6d6d7220 */ /* 0x000fc60000410000 */
[----:B------:R-:W1:Y:S01]  /*5e40*/  MUFU.RCP R141, R141 ;  /* 0x0000008d008d7308 */ /* 0x000e620000001000 */
[----:B----4-:R-:W-:Y:S01]  /*5e50*/  FADD.FTZ R110, R78, 1 ;  /* 0x3f8000004e6e7421 */ /* 0x010fe20000010000 */
[----:B--2---:R-:W-:Y:S01]  /*5e60*/  FADD.FTZ R114, -R10, 1 ;  /* 0x3f8000000a727421 */ /* 0x004fe20000010100 */
[----:B------:R-:W-:Y:S01]  /*5e70*/  FMUL.FTZ R105, R91, R73 ;  /* 0x000000495b697220 */ /* 0x000fe20000410000 */
[----:B------:R-:W2:Y:S01]  /*5e80*/  LDS.U16 R78, [R125+0x18] ;  /* 0x000018007d4e7984 */ /* 0x000ea20000000400 */
[----:B0-----:R-:W-:-:S03]  /*5e90*/  SHF.L.U32 R75, R104, 0x10, RZ ;  /* 0x00000010684b7819 */ /* 0x001fc600000006ff */
[----:B------:R-:W0:Y:S01]  /*5ea0*/  MUFU.RCP R110, R110 ;  /* 0x0000006e006e7308 */ /* 0x000e220000001000 */
[----:B------:R-:W-:Y:S01]  /*5eb0*/  FFMA.FTZ R114, R143, R114, 1 ;  /* 0x3f8000008f727423 */ /* 0x000fe20000010072 */
[----:B------:R-:W-:Y:S01]  /*5ec0*/  FMUL.FTZ R105, R10, R105 ;  /* 0x000000690a697220 */ /* 0x000fe20000410000 */
[----:B------:R-:W-:Y:S01]  /*5ed0*/  FMUL.FTZ R113, R101, -1.4426950216293334961 ;  /* 0xbfb8aa3b65717820 */ /* 0x000fe20000410000 */
[----:B-----5:R-:W-:Y:S02]  /*5ee0*/  FADD.FTZ R121, R76, 1 ;  /* 0x3f8000004c797421 */ /* 0x020fe40000010000 */
[----:B------:R-:W-:Y:S01]  /*5ef0*/  FMUL.FTZ R111, R105, R114 ;  /* 0x00000072696f7220 */ /* 0x000fe20000410000 */
[----:B------:R-:W-:Y:S01]  /*5f00*/  FMUL.FTZ R114, R90, R75 ;  /* 0x0000004b5a727220 */ /* 0x000fe20000410000 */
[----:B------:R-:W4:Y:S01]  /*5f10*/  MUFU.EX2 R104, R113 ;  /* 0x0000007100687308 */ /* 0x000f220000000800 */
[----:B-1----:R-:W-:-:S03]  /*5f20*/  FADD.FTZ R105, -R141, 1 ;  /* 0x3f8000008d697421 */ /* 0x002fc60000010100 */
[----:B------:R-:W1:Y:S01]  /*5f30*/  MUFU.RCP R121, R121 ;  /* 0x0000007900797308 */ /* 0x000e620000001000 */
[----:B------:R-:W-:Y:S01]  /*5f40*/  FMUL.FTZ R114, R141, R114 ;  /* 0x000000728d727220 */ /* 0x000fe20000410000 */
[----:B------:R-:W-:Y:S01]  /*5f50*/  FFMA.FTZ R105, R8, R105, 1 ;  /* 0x3f80000008697423 */ /* 0x000fe20000010069 */
[----:B------:R-:W-:Y:S01]  /*5f60*/  SHF.L.U32 R76, R79, 0x10, RZ ;  /* 0x000000104f4c7819 */ /* 0x000fe200000006ff */
[----:B------:R-:W-:Y:S01]  /*5f70*/  FMUL.FTZ R2, R2, R107 ;  /* 0x0000006b02027220 */ /* 0x000fe20000410000 */
[----:B------:R-:W-:Y:S01]  /*5f80*/  FMUL.FTZ R107, R102, -1.4426950216293334961 ;  /* 0xbfb8aa3b666b7820 */ /* 0x000fe20000410000 */
[----:B------:R-:W-:Y:S01]  /*5f90*/  FMUL.FTZ R114, R114, R105 ;  /* 0x0000006972727220 */ /* 0x000fe20000410000 */
[----:B------:R-:W-:Y:S01]  /*5fa0*/  FMUL.FTZ R79, R103, -1.4426950216293334961 ;  /* 0xbfb8aa3b674f7820 */ /* 0x000fe20000410000 */
[----:B------:R-:W-:Y:S01]  /*5fb0*/  FMUL.FTZ R105, R88, R76 ;  /* 0x0000004c58697220 */ /* 0x000fe20000410000 */
[----:B0-----:R-:W-:Y:S01]  /*5fc0*/  FADD.FTZ R116, -R110, 1 ;  /* 0x3f8000006e747421 */ /* 0x001fe20000010100 */
[----:B----4-:R-:W-:Y:S01]  /*5fd0*/  FADD.FTZ R104, R104, 1 ;  /* 0x3f80000068687421 */ /* 0x010fe20000010000 */
[----:B------:R-:W0:Y:S01]  /*5fe0*/  MUFU.EX2 R107, R107 ;  /* 0x0000006b006b7308 */ /* 0x000e220000000800 */
[----:B------:R-:W-:Y:S01]  /*5ff0*/  FMUL.FTZ R105, R110, R105 ;  /* 0x000000696e697220 */ /* 0x000fe20000410000 */
[----:B------:R-:W-:Y:S01]  /*6000*/  FFMA.FTZ R116, R5, R116, 1 ;  /* 0x3f80000005747423 */ /* 0x000fe20000010074 */
[----:B------:R-:W-:Y:S01]  /*6010*/  FADD.FTZ R120, R77, 1 ;  /* 0x3f8000004d787421 */ /* 0x000fe20000010000 */
[----:B------:R-:W4:Y:S01]  /*6020*/  MUFU.EX2 R79, R79 ;  /* 0x0000004f004f7308 */ /* 0x000f220000000800 */
[----:B---3--:R-:W-:-:S02]  /*6030*/  IMAD.U32 R77, R106, 0x10000, RZ ;  /* 0x000100006a4d7824 */ /* 0x008fc400078e00ff */
[----:B------:R-:W-:Y:S01]  /*6040*/  FMUL.FTZ R113, R105, R116 ;  /* 0x0000007469717220 */ /* 0x000fe20000410000 */
[----:B-1----:R-:W-:Y:S01]  /*6050*/  FADD.FTZ R119, -R121, 1 ;  /* 0x3f80000079777421 */ /* 0x002fe20000010100 */
[----:B------:R-:W1:Y:S01]  /*6060*/  MUFU.RCP R105, R120 ;  /* 0x0000007800697308 */ /* 0x000e620000001000 */
[----:B------:R-:W-:Y:S02]  /*6070*/  FMUL.FTZ R106, R86, R77 ;  /* 0x0000004d566a7220 */ /* 0x000fe40000410000 */
[----:B------:R-:W-:-:S05]  /*6080*/  FFMA.FTZ R119, R4, R119, 1 ;  /* 0x3f80000004777423 */ /* 0x000fca0000010077 */
[----:B------:R-:W3:Y:S01]  /*6090*/  MUFU.RCP R104, R104 ;  /* 0x0000006800687308 */ /* 0x000ee20000001000 */
[----:B------:R-:W-:Y:S01]  /*60a0*/  FMUL.FTZ R106, R121, R106 ;  /* 0x0000006a796a7220 */ /* 0x000fe20000410000 */
[----:B0-----:R-:W-:-:S03]  /*60b0*/  FADD.FTZ R107, R107, 1 ;  /* 0x3f8000006b6b7421 */ /* 0x001fc60000010000 */
[----:B------:R-:W-:Y:S01]  /*60c0*/  FMUL.FTZ R116, R106, R119 ;  /* 0x000000776a747220 */ /* 0x000fe20000410000 */
[----:B----4-:R-:W-:Y:S01]  /*60d0*/  FADD.FTZ R106, R79, 1 ;  /* 0x3f8000004f6a7421 */ /* 0x010fe20000010000 */
[----:B--2---:R-:W-:Y:S01]  /*60e0*/  IMAD.U32 R78, R78, 0x10000, RZ ;  /* 0x000100004e4e7824 */ /* 0x004fe200078e00ff */
[----:B------:R-:W-:Y:S01]  /*60f0*/  SHF.L.U32 R79, R118, 0x10, RZ ;  /* 0x00000010764f7819 */ /* 0x000fe200000006ff */
[----:B------:R-:W0:Y:S01]  /*6100*/  MUFU.RCP R107, R107 ;  /* 0x0000006b006b7308 */ /* 0x000e220000001000 */
[----:B-1----:R-:W-:Y:S01]  /*6110*/  FADD.FTZ R119, -R105, 1 ;  /* 0x3f80000069777421 */ /* 0x002fe20000010100 */
[----:B------:R-:W-:Y:S02]  /*6120*/  FMUL.FTZ R118, R89, R78 ;  /* 0x0000004e59767220 */ /* 0x000fe40000410000 */
[----:B------:R-:W-:-:S04]  /*6130*/  FMUL.FTZ R123, R84, R79 ;  /* 0x0000004f547b7220 */ /* 0x000fc80000410000 */
[----:B------:R-:W1:Y:S01]  /*6140*/  MUFU.RCP R106, R106 ;  /* 0x0000006a006a7308 */ /* 0x000e620000001000 */
[----:B---3--:R-:W-:Y:S01]  /*6150*/  FADD.FTZ R120, -R104, 1 ;  /* 0x3f80000068787421 */ /* 0x008fe20000010100 */
[----:B------:R-:W-:Y:S01]  /*6160*/  FFMA.FTZ R119, R100, R119, 1 ;  /* 0x3f80000064777423 */ /* 0x000fe20000010077 */
[----:B------:R-:W-:Y:S01]  /*6170*/  FMUL.FTZ R118, R105, R118 ;  /* 0x0000007669767220 */ /* 0x000fe20000410000 */
[----:B------:R-:W-:Y:S01]  /*6180*/  FMUL.FTZ R123, R104, R123 ;  /* 0x0000007b687b7220 */ /* 0x000fe20000410000 */
[----:B------:R-:W-:Y:S02]  /*6190*/  FFMA.FTZ R120, R101, R120, 1 ;  /* 0x3f80000065787423 */ /* 0x000fe40000010078 */
[----:B------:R-:W-:Y:S02]  /*61a0*/  FMUL.FTZ R119, R118, R119 ;  /* 0x0000007776777220 */ /* 0x000fe40000410000 */
[----:B------:R-:W-:Y:S01]  /*61b0*/  FMUL.FTZ R118, R123, R120 ;  /* 0x000000787b767220 */ /* 0x000fe20000410000 */
[----:B------:R-:W-:Y:S01]  /*61c0*/  F2FP.BF16.F32.PACK_AB R120, R81, R80 ;  /* 0x000000505178723e */ /* 0x000fe200000010ff */
[----:B------:R-:W-:Y:S01]  /*61d0*/  BAR.SYNC.DEFER_BLOCKING 0x0 ;  /* 0x0000000000007b1d */ /* 0x000fe20000010000 */
[----:B------:R-:W-:-:S02]  /*61e0*/  SHF.L.U32 R80, R115, 0x10, RZ ;  /* 0x0000001073507819 */ /* 0x000fc400000006ff */
[----:B------:R-:W-:Y:S01]  /*61f0*/  SHF.L.U32 R81, R117, 0x10, RZ ;  /* 0x0000001075517819 */ /* 0x000fe200000006ff */
[----:B0-----:R-:W-:Y:S02]  /*6200*/  FADD.FTZ R115, -R107, 1 ;  /* 0x3f8000006b737421 */ /* 0x001fe40000010100 */
[----:B------:R-:W-:Y:S01]  /*6210*/  FMUL.FTZ R122, R87, R80 ;  /* 0x00000050577a7220 */ /* 0x000fe20000410000 */
[----:B-1----:R-:W-:Y:S01]  /*6220*/  FADD.FTZ R126, -R106, 1 ;  /* 0x3f8000006a7e7421 */ /* 0x002fe20000010100 */
[----:B------:R-:W-:Y:S01]  /*6230*/  FMUL.FTZ R117, R82, R81 ;  /* 0x0000005152757220 */ /* 0x000fe20000410000 */
[----:B------:R-:W-:Y:S01]  /*6240*/  FFMA.FTZ R124, R102, R115, 1 ;  /* 0x3f800000667c7423 */ /* 0x000fe20000010073 */
[----:B------:R-:W-:Y:S01]  /*6250*/  FMUL.FTZ R115, R107, R122 ;  /* 0x0000007a6b737220 */ /* 0x000fe20000410000 */
[----:B------:R-:W-:Y:S01]  /*6260*/  FFMA.FTZ R126, R103, R126, 1 ;  /* 0x3f800000677e7423 */ /* 0x000fe2000001007e */
[----:B------:R-:W-:Y:S02]  /*6270*/  FMUL.FTZ R117, R106, R117 ;  /* 0x000000756a757220 */ /* 0x000fe40000410000 */
[----:B------:R-:W-:-:S02]  /*6280*/  FMUL.FTZ R115, R115, R124 ;  /* 0x0000007c73737220 */ /* 0x000fc40000410000 */
[----:B------:R-:W-:Y:S01]  /*6290*/  FMUL.FTZ R122, R117, R126 ;  /* 0x0000007e757a7220 */ /* 0x000fe20000410000 */
[----:B------:R-:W-:Y:S01]  /*62a0*/  F2FP.BF16.F32.PACK_AB R113, R116, R113 ;  /* 0x000000717471723e */ /* 0x000fe200000010ff */
[----:B------:R-:W2:Y:S01]  /*62b0*/  LDL R124, [R1+0xf8] ;  /* 0x0000f800017c7983 */ /* 0x000ea20000100800 */
[----:B------:R-:W-:Y:S02]  /*62c0*/  PRMT R117, R120, 0x7632, R117 ;  /* 0x0000763278757816 */ /* 0x000fe40000000075 */
[----:B------:R-:W-:Y:S01]  /*62d0*/  F2FP.BF16.F32.PACK_AB R115, R122, R115 ;  /* 0x000000737a73723e */ /* 0x000fe200000010ff */
[----:B------:R-:W3:Y:S04]  /*62e0*/  LDL R116, [R1+0x84] ;  /* 0x0000840001747983 */ /* 0x000ee80000100800 */
[----:B------:R-:W4:Y:S04]  /*62f0*/  LDL R122, [R1+0x88] ;  /* 0x00008800017a7983 */ /* 0x000f280000100800 */
[----:B------:R0:W-:Y:S04]  /*6300*/  STS.U16 [R138], R120 ;  /* 0x000000788a007388 */ /* 0x0001e80000000400 */
[----:B------:R-:W5:Y:S04]  /*6310*/  LDL R126, [R1+0xfc] ;  /* 0x0000fc00017e7983 */ /* 0x000f680000100800 */
[----:B0-----:R-:W2:Y:S01]  /*6320*/  LDL R120, [R1+0x80] ;  /* 0x0000800001787983 */ /* 0x001ea20000100800 */
[----:B------:R-:W-:-:S02]  /*6330*/  F2FP.BF16.F32.PACK_AB R3, R3, R40 ;  /* 0x000000280303723e */ /* 0x000fc400000010ff */
[----:B------:R-:W-:Y:S02]  /*6340*/  LOP3.LUT R40, R64, 0x1f, RZ, 0xc0, !PT ;  /* 0x0000001f40287812 */ /* 0x000fe400078ec0ff */
[----:B------:R-:W0:Y:S01]  /*6350*/  S2R R64, SR_TID.X ;  /* 0x0000000000407919 */ /* 0x000e220000002100 */
[----:B------:R-:W-:Y:S01]  /*6360*/  UIMAD.WIDE.U32 UR8, UR25, UR12, UR8 ;  /* 0x0000000c190872a5 */ /* 0x000fe2000f8e0008 */
[----:B------:R-:W-:-:S03]  /*6370*/  F2FP.BF16.F32.PACK_AB R85, R85, R108 ;  /* 0x0000006c5555723e */ /* 0x000fc600000010ff */
[----:B------:R-:W-:Y:S01]  /*6380*/  UIMAD UR9, UR25, UR13, UR9 ;  /* 0x0000000d190972a4 */ /* 0x000fe2000f8e0209 */
[----:B------:R-:W1:Y:S01]  /*6390*/  LDCU.64 UR12, c[0x0][0x558] ;  /* 0x0000ab00ff0c77ac */ /* 0x000e620008000a00 */
[----:B------:R-:W-:Y:S01]  /*63a0*/  PRMT R108, R85, 0x7632, R108 ;  /* 0x00007632556c7816 */ /* 0x000fe2000000006c */
[----:B------:R-:W-:Y:S01]  /*63b0*/  STS.U16 [R137+0x2], R117 ;  /* 0x0000027589007388 */ /* 0x000fe20000000400 */
[----:B------:R-:W-:Y:S01]  /*63c0*/  UIMAD.WIDE.U32 UR8, UR10, UR14, UR8 ;  /* 0x0000000e0a0872a5 */ /* 0x000fe2000f8e0008 */
[----:B------:R-:W-:Y:S02]  /*63d0*/  PRMT R123, R3, 0x7632, R123 ;  /* 0x00007632037b7816 */ /* 0x000fe4000000007b */
[----:B------:R-:W-:Y:S01]  /*63e0*/  STS.U16 [R136+0x4], R85 ;  /* 0x0000045588007388 */ /* 0x000fe20000000400 */
[----:B------:R-:W-:Y:S01]  /*63f0*/  F2FP.BF16.F32.PACK_AB R2, R109, R2 ;  /* 0x000000026d02723e */ /* 0x000fe200000010ff */
[----:B------:R-:W-:Y:S02]  /*6400*/  UIMAD UR9, UR10, UR15, UR9 ;  /* 0x0000000f0a0972a4 */ /* 0x000fe4000f8e0209 */
[----:B------:R-:W-:Y:S04]  /*6410*/  STS.U16 [R135+0x6], R108 ;  /* 0x0000066c87007388 */ /* 0x000fe80000000400 */
[----:B------:R1:W-:Y:S01]  /*6420*/  STS.U16 [R134+0x8], R3 ;  /* 0x0000080386007388 */ /* 0x0003e20000000400 */
[----:B------:R-:W-:-:S02]  /*6430*/  F2FP.BF16.F32.PACK_AB R111, R114, R111 ;  /* 0x0000006f726f723e */ /* 0x000fc400000010ff */
[----:B------:R-:W-:Y:S01]  /*6440*/  PRMT R109, R2, 0x7632, R109 ;  /* 0x00007632026d7816 */ /* 0x000fe2000000006d */
[----:B------:R-:W-:Y:S01]  /*6450*/  STS.U16 [R133+0xa], R123 ;  /* 0x00000a7b85007388 */ /* 0x000fe20000000400 */
[----:B-1----:R-:W-:Y:S02]  /*6460*/  IADD3 R3, P1, PT, R63, UR8, RZ ;  /* 0x000000083f037c10 */ /* 0x002fe4000ff3e0ff */
[----:B0-----:R-:W-:Y:S01]  /*6470*/  ISETP.NE.AND P0, PT, R64, RZ, PT ;  /* 0x000000ff4000720c */ /* 0x001fe20003f05270 */
[----:B------:R0:W-:Y:S01]  /*6480*/  STS.U16 [R132+0xc], R2 ;  /* 0x00000c0284007388 */ /* 0x0001e20000000400 */
[----:B------:R-:W-:Y:S01]  /*6490*/  IADD3.X R108, PT, PT, RZ, UR9, RZ, P1, !PT ;  /* 0x00000009ff6c7c10 */ /* 0x000fe20008ffe4ff */
[----:B------:R-:W-:Y:S01]  /*64a0*/  IMAD.U32 R85, RZ, RZ, UR16 ;  /* 0x00000010ff557e24 */ /* 0x000fe2000f8e00ff */
[----:B------:R-:W-:Y:S02]  /*64b0*/  PRMT R117, R111, 0x7632, R117 ;  /* 0x000076326f757816 */ /* 0x000fe40000000075 */
[----:B------:R-:W-:-:S02]  /*64c0*/  MOV R114, 0xfffff800 ;  /* 0xfffff80000727802 */ /* 0x000fc40000000f00 */
[----:B------:R-:W-:Y:S02]  /*64d0*/  F2FP.BF16.F32.PACK_AB R118, R118, R119 ;  /* 0x000000777676723e */ /* 0x000fe400000010ff */
[C---:B0-----:R-:W-:Y:S01]  /*64e0*/  LEA R2, P1, R3.reuse, UR12, 0x1 ;  /* 0x0000000c03027c11 */ /* 0x041fe2000f8208ff */
[----:B------:R0:W-:Y:S03]  /*64f0*/  STS.U16 [R131+0xe], R109 ;  /* 0x00000e6d83007388 */ /* 0x0001e60000000400 */
[--C-:B------:R-:W-:Y:S02]  /*6500*/  LEA.HI.X R3, R3, UR13, R108.reuse, 0x1, P1 ;  /* 0x0000000d03037c11 */ /* 0x100fe400088f0c6c */
[----:B------:R-:W-:Y:S01]  /*6510*/  PRMT R108, R113, 0x7632, R108 ;  /* 0x00007632716c7816 */ /* 0x000fe2000000006c */
[----:B------:R1:W-:Y:S01]  /*6520*/  STS.U16 [R130+0x10], R111 ;  /* 0x0000106f82007388 */ /* 0x0003e20000000400 */
[----:B------:R-:W-:Y:S01]  /*6530*/  @!P0 IMAD R85, R85, R114, UR28 ;  /* 0x0000001c55558e24 */ /* 0x000fe2000f8e0272 */
[----:B0-----:R-:W-:-:S02]  /*6540*/  PRMT R109, R118, 0x7632, R109 ;  /* 0x00007632766d7816 */ /* 0x001fc4000000006d */
[----:B------:R-:W-:Y:S01]  /*6550*/  STS.U16 [R129+0x12], R117 ;  /* 0x0000127581007388 */ /* 0x000fe20000000400 */
[----:B------:R-:W-:-:S03]  /*6560*/  @!P0 VIADD R114, R85, 0x800 ;  /* 0x0000080055728836 */ /* 0x000fc60000000000 */
[----:B------:R0:W-:Y:S01]  /*6570*/  STS.U16 [R128+0x14], R113 ;  /* 0x0000147180007388 */ /* 0x0001e20000000400 */
[----:B-1----:R-:W-:-:S03]  /*6580*/  PRMT R111, R115, 0x7632, R111 ;  /* 0x00007632736f7816 */ /* 0x002fc6000000006f */
[----:B------:R-:W-:Y:S04]  /*6590*/  STS.U16 [R127+0x16], R108 ;  /* 0x0000166c7f007388 */ /* 0x000fe80000000400 */
[----:B------:R-:W-:Y:S01]  /*65a0*/  STS.U16 [R125+0x18], R118 ;  /* 0x000018767d007388 */ /* 0x000fe20000000400 */
        /* <DEDUP_REMOVED lines=30> */
[----:B0-----:R-:W-:-:S03]  /*6790*/  FMUL.FTZ R128, R82, R103 ;  /* 0x0000006752807220 */ /* 0x001fc60000410000 */
        /* <DEDUP_REMOVED lines=12> */
[----:B----4-:R-:W-:Y:S04]  /*6860*/  STS.U16 [R122+0x1a], R109 ;  /* 0x00001a6d7a007388 */ /* 0x010fe80000000400 */
[----:B---3--:R-:W-:Y:S04]  /*6870*/  STS.U16 [R116+0x1c], R115 ;  /* 0x00001c7374007388 */ /* 0x008fe80000000400 */
[----:B--2---:R-:W-:Y:S01]  /*6880*/  STS.U16 [R120+0x1e], R111 ;  /* 0x00001e6f78007388 */ /* 0x004fe20000000400 */
[----:B------:R-:W-:-:S03]  /*6890*/  NOP ;  /* 0x0000000000007918 */ /* 0x000fc60000000000 */
[----:B-----5:R-:W-:Y:S04]  /*68a0*/  LDS.U16 R123, [R126] ;  /* 0x000000007e7b7984 */ /* 0x020fe80000000400 */
        /* <DEDUP_REMOVED lines=50> */
[----:B------:R-:W-:Y:S01]  /*6bd0*/  SHF.L.U32 R26, R26, 0x10, RZ ;  /* 0x000000101a1a7819 */ /* 0x000fe200000006ff */
[----:B------:R-:W-:Y:S06]  /*6be0*/  BRA.U !UP0, `(.L_x_1115) ;  /* 0x0000000908047547 */ /* 0x000fec000b800000 */
[----:B0-----:R-:W2:Y:S04]  /*6bf0*/  LDL R135, [R1+0xbc] ;  /* 0x0000bc0001877983 */ /* 0x001ea80000100800 */
[----:B------:R-:W3:Y:S04]  /*6c00*/  LDL R133, [R1+0xb8] ;  /* 0x0000b80001857983 */ /* 0x000ee80000100800 */
[----:B------:R-:W4:Y:S04]  /*6c10*/  LDL R131, [R1+0xb4] ;  /* 0x0000b40001837983 */ /* 0x000f280000100800 */
        /* <DEDUP_REMOVED lines=19> */
[----:B------:R-:W-:Y:S01]  /*6d50*/  MOV R2, UR16 ;  /* 0x0000001000027c02 */ /* 0x000fe20008000f00 */
[----:B------:R-:W-:Y:S01]  /*6d60*/  FMUL.FTZ R74, R11, R74 ;  /* 0x0000004a0b4a7220 */ /* 0x000fe20000410000 */
[----:B------:R-:W-:Y:S01]  /*6d70*/  IMAD.MOV.U32 R3, RZ, RZ, -0x800 ;  /* 0xfffff800ff037424 */ /* 0x000fe200078e00ff */
[----:B------:R-:W-:Y:S01]  /*6d80*/  F2FP.BF16.F32.PACK_AB R19, R66, R19 ;  /* 0x000000134213723e */ /* 0x000fe200000010ff */
[----:B------:R-:W-:Y:S01]  /*6d90*/  FMUL.FTZ R10, R10, R73 ;  /* 0x000000490a0a7220 */ /* 0x000fe20000410000 */
[----:B------:R-:W-:Y:S01]  /*6da0*/  FMUL.FTZ R75, R8, R75 ;  /* 0x0000004b084b7220 */ /* 0x000fe20000410000 */
[----:B------:R-:W-:Y:S01]  /*6db0*/  PRMT R8, R13, 0x7632, R8 ;  /* 0x000076320d087816 */ /* 0x000fe20000000008 */
[----:B------:R-:W-:Y:S01]  /*6dc0*/  FMUL.FTZ R5, R5, R76 ;  /* 0x0000004c05057220 */ /* 0x000fe20000410000 */
[----:B------:R-:W-:Y:S01]  /*6dd0*/  F2FP.BF16.F32.PACK_AB R67, R70, R67 ;  /* 0x000000434643723e */ /* 0x000fe200000010ff */
[----:B------:R-:W-:Y:S01]  /*6de0*/  FMUL.FTZ R4, R4, R77 ;  /* 0x0000004d04047220 */ /* 0x000fe20000410000 */
        /* <DEDUP_REMOVED lines=23> */
[----:B---3--:R0:W-:Y:S04]  /*6f60*/  STS.U16 [R133+0x2], R8 ;  /* 0x0000020885007388 */ /* 0x0081e80000000400 */
[----:B----4-:R-:W-:Y:S04]  /*6f70*/  STS.U16 [R131+0x4], R19 ;  /* 0x0000041383007388 */ /* 0x010fe80000000400 */
[----:B-----5:R1:W-:Y:S01]  /*6f80*/  STS.U16 [R129+0x6], R3 ;  /* 0x0000060381007388 */ /* 0x0203e20000000400 */
[----:B0-----:R-:W-:-:S03]  /*6f90*/  PRMT R8, R71, 0x7632, R8 ;  /* 0x0000763247087816 */ /* 0x001fc60000000008 */
[----:B------:R-:W-:Y:S04]  /*6fa0*/  STS.U16 [R127+0x8], R67 ;  /* 0x000008437f007388 */ /* 0x000fe80000000400 */
[----:B------:R-:W-:Y:S01]  /*6fb0*/  STS.U16 [R125+0xa], R11 ;  /* 0x00000a0b7d007388 */ /* 0x000fe20000000400 */
[----:B-1----:R-:W-:-:S03]  /*6fc0*/  PRMT R3, R4, 0x7632, R3 ;  /* 0x0000763204037816 */ /* 0x002fc60000000003 */
[----:B------:R-:W-:Y:S04]  /*6fd0*/  STS.U16 [R123+0xc], R71 ;  /* 0x00000c477b007388 */ /* 0x000fe80000000400 */
        /* <DEDUP_REMOVED lines=66> */
.L_x_1115:
[----:B01----:R-:W2:Y:S01]  /*7400*/  LDL.LU R2, [R1+0x108] ;  /* 0x0001080001027983 */ /* 0x003ea20000300800 */
        /* <DEDUP_REMOVED lines=15> */
[----:B------:R-:W-:Y:S01]  /*7500*/  IMAD.MOV.U32 R25, RZ, RZ, RZ ;  /* 0x000000ffff197224 */ /* 0x000fe200078e00ff */
[----:B------:R-:W-:-:S02]  /*7510*/  SHF.L.U32 R4, R43, 0x10, RZ ;  /* 0x000000102b047819 */ /* 0x000fc400000006ff */
[----:B------:R-:W-:Y:S02]  /*7520*/  CS2R R164, SRZ ;  /* 0x0000000000a47805 */ /* 0x000fe4000001ff00 */
[----:B------:R-:W-:Y:S01]  /*7530*/  SHF.L.U32 R5, R65, 0x10, RZ ;  /* 0x0000001041057819 */ /* 0x000fe200000006ff */
[----:B------:R-:W-:Y:S01]  /*7540*/  FMUL.FTZ R65, R149, UR6 ;  /* 0x0000000695417c20 */ /* 0x000fe20008410000 */
[----:B------:R-:W-:Y:S02]  /*7550*/  SHF.L.U32 R0, R0, 0x10, RZ ;  /* 0x0000001000007819 */ /* 0x000fe400000006ff */
[----:B------:R-:W-:Y:S02]  /*7560*/  CS2R R160, SRZ ;  /* 0x0000000000a07805 */ /* 0x000fe4000001ff00 */
[----:B------:R-:W-:Y:S01]  /*7570*/  CS2R R158, SRZ ;  /* 0x00000000009e7805 */ /* 0x000fe2000001ff00 */
[----:B------:R-:W-:Y:S01]  /*7580*/  IMAD.MOV.U32 R19, RZ, RZ, RZ ;  /* 0x000000ffff137224 */ /* 0x000fe200078e00ff */
[----:B------:R-:W-:Y:S01]  /*7590*/  CS2R R16, SRZ ;  /* 0x0000000000107805 */ /* 0x000fe2000001ff00 */
[----:B------:R-:W-:Y:S01]  /*75a0*/  IMAD.MOV.U32 R14, RZ, RZ, RZ ;  /* 0x000000ffff0e7224 */ /* 0x000fe200078e00ff */
[----:B------:R-:W-:Y:S01]  /*75b0*/  MOV R13, RZ ;  /* 0x000000ff000d7202 */ /* 0x000fe20000000f00 */
[----:B0-----:R-:W-:Y:S01]  /*75c0*/  UISETP.GE.AND UP0, UPT, UR8, 0x1, UPT ;  /* 0x000000010800788c */ /* 0x001fe2000bf06270 */
[----:B------:R-:W-:Y:S01]  /*75d0*/  CS2R R10, SRZ ;  /* 0x00000000000a7805 */ /* 0x000fe2000001ff00 */
        /* <DEDUP_REMOVED lines=10> */
[----:B------:R-:W-:-:S04]  /*7680*/  FFMA.FTZ R2, R142, R9, R2 ;  /* 0x000000098e027223 */ /* 0x000fc80000010002 */
        /* <DEDUP_REMOVED lines=26> */
[----:B-1----:R-:W-:Y:S02]  /*7830*/  FMUL.FTZ R65, R138, UR6 ;  /* 0x000000068a417c20 */ /* 0x002fe40008410000 */
[----:B------:R-:W-:Y:S01]  /*7840*/  FFMA.FTZ R41, R130, R2, R41 ;  /* 0x0000000282297223 */ /* 0x000fe20000010029 */
[----:B--2---:R-:W-:-:S02]  /*7850*/  FMUL.FTZ R43, R136, UR6 ;  /* 0x00000006882b7c20 */ /* 0x004fc40008410000 */
[----:B------:R0:W-:Y:S01]  /*7860*/  STL [R1+0x54], R65 ;  /* 0x0000544101007387 */ /* 0x0001e20000100800 */
[----:B------:R-:W-:-:S03]  /*7870*/  FFMA.FTZ R41, R128, R0, R41 ;  /* 0x0000000080297223 */ /* 0x000fc60000010029 */
[----:B------:R1:W-:Y:S04]  /*7880*/  STL [R1+0x50], R43 ;  /* 0x0000502b01007387 */ /* 0x0003e80000100800 */
[----:B------:R2:W-:Y:S01]  /*7890*/  STL [R1+0x4c], R42 ;  /* 0x00004c2a01007387 */ /* 0x0005e20000100800 */
[----:B0-----:R-:W-:Y:S01]  /*78a0*/  FMUL.FTZ R65, R132, UR6 ;  /* 0x0000000684417c20 */ /* 0x001fe20008410000 */
[----:B-1----:R-:W-:-:S04]  /*78b0*/  FMUL.FTZ R43, R130, UR6 ;  /* 0x00000006822b7c20 */ /* 0x002fc80008410000 */
[----:B------:R0:W-:Y:S01]  /*78c0*/  STL [R1+0x48], R65 ;  /* 0x0000484101007387 */ /* 0x0001e20000100800 */
[----:B--2---:R-:W-:-:S03]  /*78d0*/  FMUL.FTZ R42, R128, UR6 ;  /* 0x00000006802a7c20 */ /* 0x004fc60008410000 */
        /* <DEDUP_REMOVED lines=16> */
[----:B-1----:R-:W-:-:S05]  /*79e0*/  UIMAD.WIDE.U32 UR12, UR10, UR14, URZ ;  /* 0x0000000e0a0c72a5 */ /* 0x002fca000f8e00ff */
[----:B------:R-:W-:Y:S01]  /*79f0*/  @P0 LOP3.LUT R27, R27, 0x4, RZ, 0xfc, !PT ;  /* 0x000000041b1b0812 */ /* 0x000fe200078efcff */
[----:B------:R-:W1:Y:S01]  /*7a00*/  LDCU.64 UR32, c[0x0][0x3a8] ;  /* 0x00007500ff2077ac */ /* 0x000e620008000a00 */
        /* <DEDUP_REMOVED lines=10> */
.L_x_1161:
[----:B0-----:R-:W-:Y:S01]  /*7ab0*/  MOV R43, UR36 ;  /* 0x00000024002b7c02 */ /* 0x001fe20008000f00 */
[----:B------:R-:W-:Y:S01]  /*7ac0*/  IMAD.MOV.U32 R40, RZ, RZ, R63 ;  /* 0x000000ffff287224 */ /* 0x000fe200078e003f */
[----:B------:R-:W-:Y:S01]  /*7ad0*/  MOV R41, RZ ;  /* 0x000000ff00297202 */ /* 0x000fe20000000f00 */
[----:B------:R-:W2:Y:S01]  /*7ae0*/  LDL R88, [R1+0xfc] ;  /* 0x0000fc0001587983 */ /* 0x000ea20000100800 */
[----:B------:R-:W-:Y:S02]  /*7af0*/  MOV R49, UR37 ;  /* 0x0000002500317c02 */ /* 0x000fe40008000f00 */
[----:B------:R-:W-:Y:S01]  /*7b00*/  LOP3.LUT P6, RZ, R27, 0x4, RZ, 0xc0, !PT ;  /* 0x000000041bff7812 */ /* 0x000fe200078cc0ff */
[----:B------:R-:W-:Y:S01]  /*7b10*/  IMAD.WIDE.U32 R42, R43, UR8, R40 ;  /* 0x000000082b2a7c25 */ /* 0x000fe2000f8e0028 */
[----:B------:R-:W-:Y:S01]  /*7b20*/  LOP3.LUT R62, R63, 0x20, RZ, 0xfc, !PT ;  /* 0x000000203f3e7812 */ /* 0x000fe200078efcff */
[----:B------:R-:W3:Y:S02]  /*7b30*/  LDL R87, [R1+0xf8] ;  /* 0x0000f80001577983 */ /* 0x000ee40000100800 */
[----:B------:R-:W-:Y:S01]  /*7b40*/  IMAD R41, R49, UR8, R43 ;  /* 0x0000000831297c24 */ /* 0x000fe2000f8e022b */
[----:B------:R-:W-:Y:S01]  /*7b50*/  ISETP.GE.AND P0, PT, R62, UR9, PT ;  /* 0x000000093e007c0c */ /* 0x000fe2000bf06270 */
[----:B------:R-:W5:Y:S01]  /*7b60*/  LDL R79, [R1+0xf4] ;  /* 0x0000f400014f7983 */ /* 0x000f620000100800 */
[----:B------:R-:W-:-:S02]  /*7b70*/  LEA R40, P2, R42, UR23, 0x1 ;  /* 0x000000172a287c11 */ /* 0x000fc4000f8408ff */
[C---:B------:R-:W-:Y:S01]  /*7b80*/  LOP3.LUT R61, R63.reuse, 0x40, RZ, 0xfc, !PT ;  /* 0x000000403f3d7812 */ /* 0x040fe200078efcff */
[----:B------:R-:W4:Y:S01]  /*7b90*/  LDL R78, [R1+0xf0] ;  /* 0x0000f000014e7983 */ /* 0x000f220000100800 */
[----:B------:R-:W-:Y:S02]  /*7ba0*/  LEA.HI.X R41, R42, UR24, R41, 0x1, P2 ;  /* 0x000000182a297c11 */ /* 0x000fe400090f0c29 */
[----:B------:R-:W-:Y:S01]  /*7bb0*/  LOP3.LUT R60, R63, 0x60, RZ, 0xfc, !PT ;  /* 0x000000603f3c7812 */ /* 0x000fe200078efcff */
[----:B------:R-:W4:Y:S04]  /*7bc0*/  LDL R77, [R1+0xec] ;  /* 0x0000ec00014d7983 */ /* 0x000f280000100800 */
[----:B------:R-:W2:Y:S04]  /*7bd0*/  @!P6 LDG.E.U16 R49, desc[UR30][R40.64] ;  /* 0x0000001e2831e981 */ /* 0x000ea8000c1e1500 */
[----:B------:R-:W3:Y:S01]  /*7be0*/  @!P0 LDG.E.U16 R48, desc[UR30][R40.64+0x40] ;  /* 0x0000401e28308981 */ /* 0x000ee2000c1e1500 */
[----:B------:R-:W-:-:S02]  /*7bf0*/  ISETP.GE.AND P2, PT, R61, UR9, PT ;  /* 0x000000093d007c0c */ /* 0x000fc4000bf46270 */
[C---:B------:R-:W-:Y:S01]  /*7c00*/  LOP3.LUT R59, R63.reuse, 0x80, RZ, 0xfc, !PT ;  /* 0x000000803f3b7812 */ /* 0x040fe200078efcff */
[----:B------:R-:W4:Y:S01]  /*7c10*/  LDL R86, [R1+0xe8] ;  /* 0x0000e80001567983 */ /* 0x000f220000100800 */
[C---:B------:R-:W-:Y:S02]  /*7c20*/  LOP3.LUT R58, R63.reuse, 0xa0, RZ, 0xfc, !PT ;  /* 0x000000a03f3a7812 */ /* 0x040fe400078efcff */
[C---:B------:R-:W-:Y:S01]  /*7c30*/  LOP3.LUT R57, R63.reuse, 0xc0, RZ, 0xfc, !PT ;  /* 0x000000c03f397812 */ /* 0x040fe200078efcff */
[----:B------:R-:W4:Y:S01]  /*7c40*/  LDL R85, [R1+0xe4] ;  /* 0x0000e40001557983 */ /* 0x000f220000100800 */
[C---:B------:R-:W-:Y:S02]  /*7c50*/  LOP3.LUT R56, R63.reuse, 0xe0, RZ, 0xfc, !PT ;  /* 0x000000e03f387812 */ /* 0x040fe400078efcff */
[----:B------:R-:W-:Y:S01]  /*7c60*/  LOP3.LUT R55, R63, 0x100, RZ, 0xfc, !PT ;  /* 0x000001003f377812 */ /* 0x000fe200078efcff */
[----:B------:R-:W4:Y:S04]  /*7c70*/  LDL R84, [R1+0xe0] ;  /* 0x0000e00001547983 */ /* 0x000f280000100800 */
[----:B------:R-:W5:Y:S01]  /*7c80*/  @!P2 LDG.E.U16 R51, desc[UR30][R40.64+0x80] ;  /* 0x0000801e2833a981 */ /* 0x000f62000c1e1500 */
[----:B------:R-:W-:-:S02]  /*7c90*/  ISETP.GE.AND P3, PT, R60, UR9, PT ;  /* 0x000000093c007c0c */ /* 0x000fc4000bf66270 */
[----:B------:R-:W-:Y:S01]  /*7ca0*/  ISETP.GE.AND P4, PT, R59, UR9, PT ;  /* 0x000000093b007c0c */ /* 0x000fe2000bf86270 */
[----:B------:R-:W4:Y:S01]  /*7cb0*/  LDL R83, [R1+0xdc] ;  /* 0x0000dc0001537983 */ /* 0x000f220000100800 */
[----:B------:R-:W-:Y:S02]  /*7cc0*/  ISETP.GE.AND P5, PT, R58, UR9, PT ;  /* 0x000000093a007c0c */ /* 0x000fe4000bfa6270 */
[C---:B------:R-:W-:Y:S01]  /*7cd0*/  LOP3.LUT R54, R63.reuse, 0x120, RZ, 0xfc, !PT ;  /* 0x000001203f367812 */ /* 0x040fe200078efcff */
[----:B------:R-:W4:Y:S01]  /*7ce0*/  LDL R82, [R1+0xd8] ;  /* 0x0000d80001527983 */ /* 0x000f220000100800 */
[----:B------:R-:W-:Y:S01]  /*7cf0*/  LOP3.LUT R52, R63, 0x160, RZ, 0xfc, !PT ;  /* 0x000001603f347812 */ /* 0x000fe200078efcff */
[----:B------:R-:W-:Y:S02]  /*7d00*/  UMOV UR14, UR12 ;  /* 0x0000000c000e7c82 */ /* 0x000fe40008000000 */
[----:B------:R-:W4:Y:S04]  /*7d10*/  LDL R81, [R1+0xd4] ;  /* 0x0000d40001517983 */ /* 0x000f280000100800 */
[----:B------:R-:W4:Y:S04]  /*7d20*/  @!P3 LDG.E.U16 R50, desc[UR30][R40.64+0xc0] ;  /* 0x0000c01e2832b981 */ /* 0x000f28000c1e1500 */
[----:B------:R-:W4:Y:S04]  /*7d30*/  @!P4 LDG.E.U16 R53, desc[UR30][R40.64+0x100] ;  /* 0x0001001e2835c981 */ /* 0x000f28000c1e1500 */
[----:B------:R-:W4:Y:S01]  /*7d40*/  @!P5 LDG.E.U16 R67, desc[UR30][R40.64+0x140] ;  /* 0x0001401e2843d981 */ /* 0x000f22000c1e1500 */
[----:B------:R-:W-:-:S03]  /*7d50*/  CS2R R42, SRZ ;  /* 0x00000000002a7805 */ /* 0x000fc6000001ff00 */
[----:B------:R-:W4:Y:S03]  /*7d60*/  LDL R80, [R1+0xd0] ;  /* 0x0000d00001507983 */ /* 0x000f260000100800 */
[----:B------:R-:W-:Y:S01]  /*7d70*/  MOV R65, R42 ;  /* 0x0000002a00417202 */ /* 0x000fe20000000f00 */
[--C-:B------:R-:W-:Y:S01]  /*7d80*/  IMAD.MOV.U32 R66, RZ, RZ, R42.reuse ;  /* 0x000000ffff427224 */ /* 0x100fe200078e002a */
[----:B------:R-:W4:Y:S04]  /*7d90*/  LDL R94, [R1+0x3c] ;  /* 0x00003c00015e7983 */ /* 0x000f280000100800 */
[----:B------:R-:W4:Y:S04]  /*7da0*/  LDL R93, [R1+0x38] ;  /* 0x00003800015d7983 */ /* 0x000f280000100800 */
[----:B------:R-:W4:Y:S04]  /*7db0*/  LDL R92, [R1+0x34] ;  /* 0x00003400015c7983 */ /* 0x000f280000100800 */
[----:B------:R-:W4:Y:S04]  /*7dc0*/  LDL R91, [R1+0x30] ;  /* 0x00003000015b7983 */ /* 0x000f280000100800 */
[----:B------:R-:W4:Y:S04]  /*7dd0*/  LDL R90, [R1+0x2c] ;  /* 0x00002c00015a7983 */ /* 0x000f280000100800 */
[----:B------:R-:W4:Y:S01]  /*7de0*/  LDL R89, [R1+0x28] ;  /* 0x0000280001597983 */ /* 0x000f220000100800 */
[----:B--2---:R-:W-:-:S04]  /*7df0*/  @!P6 PRMT R43, R49, 0x7610, R42 ;  /* 0x00007610312be816 */ /* 0x004fc8000000002a */
[----:B---3--:R-:W-:Y:S02]  /*7e00*/  @!P0 PRMT R43, R43, 0x5410, R48 ;  /* 0x000054102b2b8816 */ /* 0x008fe40000000030 */
[----:B------:R-:W-:-:S13]  /*7e10*/  ISETP.GE.AND P0, PT, R57, UR9, PT ;  /* 0x0000000939007c0c */ /* 0x000fda000bf06270 */
[----:B------:R-:W2:Y:S01]  /*7e20*/  @!P0 LDG.E.U16 R48, desc[UR30][R40.64+0x180] ;  /* 0x0001801e28308981 */ /* 0x000ea2000c1e1500 */
[----:B-----5:R-:W-:Y:S02]  /*7e30*/  @!P2 PRMT R65, R51, 0x7610, R42 ;  /* 0x000076103341a816 */ /* 0x020fe4000000002a */
[----:B------:R-:W-:-:S13]  /*7e40*/  ISETP.GE.AND P2, PT, R56, UR9, PT ;  /* 0x0000000938007c0c */ /* 0x000fda000bf46270 */
[----:B------:R-:W3:Y:S01]  /*7e50*/  @!P2 LDG.E.U16 R69, desc[UR30][R40.64+0x1c0] ;  /* 0x0001c01e2845a981 */ /* 0x000ee2000c1e1500 */
[----:B----4-:R-:W-:Y:S02]  /*7e60*/  @!P3 PRMT R65, R65, 0x5410, R50 ;  /* 0x000054104141b816 */ /* 0x010fe40000000032 */
[----:B------:R-:W-:Y:S02]  /*7e70*/  ISETP.GE.AND P3, PT, R55, UR9, PT ;  /* 0x0000000937007c0c */ /* 0x000fe4000bf66270 */
[----:B------:R-:W-:Y:S02]  /*7e80*/  @!P4 PRMT R66, R53, 0x7610, R42 ;  /* 0x000076103542c816 */ /* 0x000fe4000000002a */
[----:B------:R-:W-:Y:S02]  /*7e90*/  LOP3.LUT R53, R63, 0x140, RZ, 0xfc, !PT ;  /* 0x000001403f357812 */ /* 0x000fe400078efcff */
[----:B------:R-:W-:Y:S02]  /*7ea0*/  @!P5 PRMT R66, R66, 0x5410, R67 ;  /* 0x000054104242d816 */ /* 0x000fe40000000043 */
[----:B------:R-:W-:-:S02]  /*7eb0*/  ISETP.GE.AND P4, PT, R54, UR9, PT ;  /* 0x0000000936007c0c */ /* 0x000fc4000bf86270 */
[----:B------:R-:W-:-:S03]  /*7ec0*/  ISETP.GE.AND P5, PT, R53, UR9, PT ;  /* 0x0000000935007c0c */ /* 0x000fc6000bfa6270 */
[----:B------:R-:W4:Y:S08]  /*7ed0*/  @!P3 LDG.E.U16 R68, desc[UR30][R40.64+0x200] ;  /* 0x0002001e2844b981 */ /* 0x000f30000c1e1500 */
[----:B------:R-:W5:Y:S04]  /*7ee0*/  @!P4 LDG.E.U16 R70, desc[UR30][R40.64+0x240] ;  /* 0x0002401e2846c981 */ /* 0x000f68000c1e1500 */
[----:B------:R-:W5:Y:S01]  /*7ef0*/  @!P5 LDG.E.U16 R71, desc[UR30][R40.64+0x280] ;  /* 0x0002801e2847d981 */ /* 0x000f62000c1e1500 */
[----:B------:R-:W-:-:S02]  /*7f00*/  LOP3.LUT R50, R63, 0x1a0, RZ, 0xfc, !PT ;  /* 0x000001a03f327812 */ /* 0x000fc400078efcff */
[----:B------:R-:W-:Y:S01]  /*7f10*/  LOP3.LUT R51, R63, 0x180, RZ, 0xfc, !PT ;  /* 0x000001803f337812 */ /* 0x000fe200078efcff */
[----:B------:R-:W-:Y:S01]  /*7f20*/  HFMA2 R67, -RZ, RZ, 0, 0 ;  /* 0x00000000ff437431 */ /* 0x000fe200000001ff */
[----:B-1----:R-:W-:-:S04]  /*7f30*/  UIMAD.WIDE.U32 UR26, UR8, UR32, UR14 ;  /* 0x00000020081a72a5 */ /* 0x002fc8000f8e000e */
[----:B------:R-:W-:Y:S02]  /*7f40*/  UIMAD UR10, UR8, UR33, UR27 ;  /* 0x00000021080a72a4 */ /* 0x000fe4000f8e021b */
[----:B------:R-:W-:-:S04]  /*7f50*/  ULEA UR14, UP0, UR26, UR34, 0x2 ;  /* 0x000000221a0e7291 */ /* 0x000fc8000f8010ff */
[----:B------:R-:W-:Y:S01]  /*7f60*/  ULEA.HI.X UR26, UR26, UR35, UR10, 0x2, UP0 ;  /* 0x000000231a1a7291 */ /* 0x000fe200080f140a */
[----:B------:R-:W-:Y:S01]  /*7f70*/  PRMT R74, R65, 0x7632, R74 ;  /* 0x00007632414a7816 */ /* 0x000fe2000000004a */
[----:B------:R0:W-:Y:S01]  /*7f80*/  STS.U16 [R88], R43 ;  /* 0x0000002b58007388 */ /* 0x0001e20000000400 */
[----:B--2---:R-:W-:Y:S02]  /*7f90*/  @!P0 PRMT R42, R48, 0x5410, RZ ;  /* 0x00005410302a8816 */ /* 0x004fe400000000ff */
[----:B----4-:R-:W-:Y:S02]  /*7fa0*/  @!P3 PRMT R67, R68, 0x5410, RZ ;  /* 0x000054104443b816 */ /* 0x010fe400000000ff */
[----:B------:R-:W-:Y:S01]  /*7fb0*/  PRMT R75, R66, 0x7632, R75 ;  /* 0x00007632424b7816 */ /* 0x000fe2000000004b */
[----:B------:R-:W1:Y:S01]  /*7fc0*/  S2UR UR10, SR_CTAID.Y ;  /* 0x00000000000a79c3 */ /* 0x000e620000002600 */
[----:B------:R-:W-:Y:S01]  /*7fd0*/  ISETP.GE.AND P0, PT, R50, UR9, PT ;  /* 0x0000000932007c0c */ /* 0x000fe2000bf06270 */
[----:B0-----:R-:W2:-:S12]  /*7fe0*/  LDL R88, [R1+0x24] ;  /* 0x0000240001587983 */ /* 0x001e980000100800 */
[----:B------:R-:W-:-:S04]  /*7ff0*/  @!P0 SHF.L.U32 R48, R64, 0x4, RZ ;  /* 0x0000000440308819 */ /* 0x000fc800000006ff */
[----:B------:R-:W-:-:S04]  /*8000*/  @!P0 LOP3.LUT R49, R48, 0x3e00, RZ, 0xc0, !PT ;  /* 0x00003e0030318812 */ /* 0x000fc800078ec0ff */
[----:B------:R-:W-:-:S04]  /*8010*/  @!P0 LOP3.LUT R63, R49, 0x1f, R64, 0xf8, !PT ;  /* 0x0000001f313f8812 */ /* 0x000fc800078ef840 */
[----:B------:R-:W-:Y:S02]  /*8020*/  LOP3.LUT R49, R63, 0x1c0, RZ, 0xfc, !PT ;  /* 0x000001c03f317812 */ /* 0x000fe400078efcff */
[----:B---3--:R-:W-:Y:S02]  /*8030*/  @!P2 PRMT R42, R42, 0x5410, R69 ;  /* 0x000054102a2aa816 */ /* 0x008fe40000000045 */
[----:B------:R-:W-:-:S13]  /*8040*/  ISETP.GE.AND P2, PT, R49, UR9, PT ;  /* 0x0000000931007c0c */ /* 0x000fda000bf46270 */
[----:B------:R-:W-:-:S05]  /*8050*/  @!P2 IMAD.SHL.U32 R48, R64, 0x10, RZ ;  /* 0x000000104030a824 */ /* 0x000fca00078e00ff */
[----:B------:R-:W-:-:S04]  /*8060*/  @!P2 LOP3.LUT R69, R48, 0x3e00, RZ, 0xc0, !PT ;  /* 0x00003e003045a812 */ /* 0x000fc800078ec0ff */
[----:B------:R-:W-:Y:S02]  /*8070*/  @!P2 LOP3.LUT R63, R69, 0x1f, R64, 0xf8, !PT ;  /* 0x0000001f453fa812 */ /* 0x000fe400078ef840 */
[----:B------:R-:W-:Y:S02]  /*8080*/  MOV R64, RZ ;  /* 0x000000ff00407202 */ /* 0x000fe40000000f00 */
[----:B------:R-:W-:Y:S02]  /*8090*/  LOP3.LUT R48, R63, 0x1e0, RZ, 0xfc, !PT ;  /* 0x000001e03f307812 */ /* 0x000fe400078efcff */
[----:B-----5:R-:W-:Y:S02]  /*80a0*/  @!P4 PRMT R67, R67, 0x5410, R70 ;  /* 0x000054104343c816 */ /* 0x020fe40000000046 */
[----:B------:R-:W-:Y:S01]  /*80b0*/  @!P5 PRMT R64, R71, 0x5410, RZ ;  /* 0x000054104740d816 */ /* 0x000fe200000000ff */
[----:B------:R-:W3:Y:S01]  /*80c0*/  @!P0 LDG.E.U16 R70, desc[UR30][R40.64+0x340] ;  /* 0x0003401e28468981 */ /* 0x000ee2000c1e1500 */
[----:B------:R-:W-:-:S02]  /*80d0*/  ISETP.GE.AND P3, PT, R52, UR9, PT ;  /* 0x0000000934007c0c */ /* 0x000fc4000bf66270 */
[----:B------:R-:W-:Y:S01]  /*80e0*/  ISETP.GE.AND P4, PT, R51, UR9, PT ;  /* 0x0000000933007c0c */ /* 0x000fe2000bf86270 */
[----:B------:R-:W4:Y:S01]  /*80f0*/  @!P2 LDG.E.U16 R71, desc[UR30][R40.64+0x380] ;  /* 0x0003801e2847a981 */ /* 0x000f22000c1e1500 */
[----:B------:R-:W-:-:S09]  /*8100*/  ISETP.GE.AND P5, PT, R48, UR9, PT ;  /* 0x0000000930007c0c */ /* 0x000fd2000bfa6270 */
[----:B------:R-:W5:Y:S04]  /*8110*/  @!P3 LDG.E.U16 R69, desc[UR30][R40.64+0x2c0] ;  /* 0x0002c01e2845b981 */ /* 0x000f68000c1e1500 */
[----:B------:R-:W2:Y:S04]  /*8120*/  @!P4 LDG.E.U16 R68, desc[UR30][R40.64+0x300] ;  /* 0x0003001e2844c981 */ /* 0x000ea8000c1e1500 */
[----:B------:R0:W3:Y:S02]  /*8130*/  @!P5 LDG.E.U16 R73, desc[UR30][R40.64+0x3c0] ;  /* 0x0003c01e2849d981 */ /* 0x0000e4000c1e1500 */
[----:B0-----:R-:W-:Y:S01]  /*8140*/  MOV R40, UR14 ;  /* 0x0000000e00287c02 */ /* 0x001fe20008000f00 */
[----:B------:R-:W-:-:S05]  /*8150*/  IMAD.U32 R41, RZ, RZ, UR26 ;  /* 0x0000001aff297e24 */ /* 0x000fca000f8e00ff */
[----:B------:R0:W3:Y:S02]  /*8160*/  LDG.E R72, desc[UR30][R40.64] ;  /* 0x0000001e28487981 */ /* 0x0000e4000c1e1900 */
[----:B0-----:R-:W-:-:S05]  /*8170*/  PRMT R41, R43, 0x7632, R41 ;  /* 0x000076322b297816 */ /* 0x001fca0000000029 */
[----:B------:R-:W-:Y:S04]  /*8180*/  STS.U16 [R87+0x40], R41 ;  /* 0x0000402957007388 */ /* 0x000fe80000000400 */
[----:B------:R0:W-:Y:S04]  /*8190*/  STS.U16 [R79+0x80], R65 ;  /* 0x000080414f007388 */ /* 0x0001e80000000400 */
[----:B------:R1:W-:Y:S04]  /*81a0*/  STS.U16 [R78+0xc0], R74 ;  /* 0x0000c04a4e007388 */ /* 0x0003e80000000400 */
[----:B------:R1:W-:Y:S04]  /*81b0*/  STS.U16 [R77+0x100], R66 ;  /* 0x000100424d007388 */ /* 0x0003e80000000400 */
[----:B0-----:R-:W3:Y:S04]  /*81c0*/  LDL R79, [R1+0xcc] ;  /* 0x0000cc00014f7983 */ /* 0x001ee80000100800 */
[----:B-1----:R-:W3:Y:S04]  /*81d0*/  LDL R78, [R1+0xc8] ;  /* 0x0000c800014e7983 */ /* 0x002ee80000100800 */
[----:B------:R-:W3:Y:S04]  /*81e0*/  LDL R77, [R1+0xc4] ;  /* 0x0000c400014d7983 */ /* 0x000ee80000100800 */
[----:B------:R-:W3:Y:S01]  /*81f0*/  LDL R74, [R1+0xc0] ;  /* 0x0000c000014a7983 */ /* 0x000ee20000100800 */
[----:B------:R-:W-:-:S03]  /*8200*/  PRMT R40, R42, 0x7632, R40 ;  /* 0x000076322a287816 */ /* 0x000fc60000000028 */
[----:B------:R-:W-:Y:S04]  /*8210*/  STS.U16 [R86+0x140], R75 ;  /* 0x0001404b56007388 */ /* 0x000fe80000000400 */
[----:B------:R0:W-:Y:S01]  /*8220*/  STS.U16 [R85+0x180], R42 ;  /* 0x0001802a55007388 */ /* 0x0001e20000000400 */
[----:B------:R-:W-:Y:S02]  /*8230*/  PRMT R76, R67, 0x7632, R76 ;  /* 0x00007632434c7816 */ /* 0x000fe4000000004c */
[----:B-----5:R-:W-:Y:S02]  /*8240*/  @!P3 PRMT R64, R64, 0x5410, R69 ;  /* 0x000054104040b816 */ /* 0x020fe40000000045 */
[----:B0-----:R-:W-:Y:S01]  /*8250*/  CS2R R42, SRZ ;  /* 0x00000000002a7805 */ /* 0x001fe2000001ff00 */
[----:B------:R-:W-:Y:S01]  /*8260*/  STS.U16 [R84+0x1c0], R40 ;  /* 0x0001c02854007388 */ /* 0x000fe20000000400 */
[----:B--2---:R-:W-:-:S02]  /*8270*/  @!P4 PRMT R43, R68, 0x5410, RZ ;  /* 0x00005410442bc816 */ /* 0x004fc400000000ff */
[----:B----4-:R-:W-:Y:S01]  /*8280*/  @!P2 PRMT R42, R71, 0x5410, RZ ;  /* 0x00005410472aa816 */ /* 0x010fe200000000ff */
[----:B------:R-:W-:Y:S01]  /*8290*/  UIMAD.WIDE.U32 UR26, UR10, UR42, URZ ;  /* 0x0000002a0a1a72a5 */ /* 0x000fe2000f8e00ff */
[----:B---3--:R-:W-:Y:S01]  /*82a0*/  @!P0 PRMT R43, R43, 0x5410, R70 ;  /* 0x000054102b2b8816 */ /* 0x008fe20000000046 */
[----:B------:R-:W-:Y:S01]  /*82b0*/  UIMAD UR14, UR10, UR43, URZ ;  /* 0x0000002b0a0e72a4 */ /* 0x000fe2000f8e02ff */
[----:B------:R-:W-:Y:S01]  /*82c0*/  PRMT R41, R64, 0x7632, R41 ;  /* 0x0000763240297816 */ /* 0x000fe20000000029 */
[----:B------:R-:W-:Y:S01]  /*82d0*/  STS.U16 [R83+0x200], R67 ;  /* 0x0002004353007388 */ /* 0x000fe20000000400 */
[----:B------:R-:W-:Y:S02]  /*82e0*/  PRMT R65, R43, 0x7632, R65 ;  /* 0x000076322b417816 */ /* 0x000fe40000000041 */
[----:B------:R-:W-:Y:S01]  /*82f0*/  @!P5 PRMT R42, R42, 0x5410, R73 ;  /* 0x000054102a2ad816 */ /* 0x000fe20000000049 */
[----:B------:R0:W-:Y:S04]  /*8300*/  STS.U16 [R82+0x240], R76 ;  /* 0x0002404c52007388 */ /* 0x0001e80000000400 */
[----:B------:R1:W-:Y:S04]  /*8310*/  STS.U16 [R81+0x280], R64 ;  /* 0x0002804051007388 */ /* 0x0003e80000000400 */
[----:B------:R-:W-:Y:S01]  /*8320*/  STS.U16 [R80+0x2c0], R41 ;  /* 0x0002c02950007388 */ /* 0x000fe20000000400 */
[----:B------:R-:W-:-:S03]  /*8330*/  UIADD3 UR27, UPT, UPT, UR27, UR14, URZ ;  /* 0x0000000e1b1b7290 */ /* 0x000fc6000fffe0ff */
[----:B0-----:R-:W2:Y:S01]  /*8340*/  LDL R76, [R1+0xb8] ;  /* 0x0000b800014c7983 */ /* 0x001ea20000100800 */
[----:B-1----:R-:W-:-:S03]  /*8350*/  PRMT R64, R42, 0x7632, R64 ;  /* 0x000076322a407816 */ /* 0x002fc60000000040 */
[----:B------:R-:W3:Y:S04]  /*8360*/  LDL R75, [R1+0xb4] ;  /* 0x0000b400014b7983 */ /* 0x000ee80000100800 */
[----:B------:R-:W4:Y:S04]  /*8370*/  LDL R73, [R1+0xac] ;  /* 0x0000ac0001497983 */ /* 0x000f280000100800 */
[----:B------:R-:W5:Y:S04]  /*8380*/  LDL R71, [R1+0xa4] ;  /* 0x0000a40001477983 */ /* 0x000f680000100800 */
[----:B------:R-:W5:Y:S04]  /*8390*/  LDL R70, [R1+0xa0] ;  /* 0x0000a00001467983 */ /* 0x000f680000100800 */
[----:B------:R-:W5:Y:S04]  /*83a0*/  LDL R69, [R1+0x9c] ;  /* 0x00009c0001457983 */ /* 0x000f680000100800 */
[----:B------:R-:W5:Y:S04]  /*83b0*/  LDL R68, [R1+0x98] ;  /* 0x0000980001447983 */ /* 0x000f680000100800 */
[----:B------:R0:W-:Y:S04]  /*83c0*/  STS.U16 [R79+0x300], R43 ;  /* 0x0003002b4f007388 */ /* 0x0001e80000000400 */
[----:B------:R-:W-:Y:S04]  /*83d0*/  STS.U16 [R78+0x340], R65 ;  /* 0x000340414e007388 */ /* 0x000fe80000000400 */
[----:B------:R1:W-:Y:S04]  /*83e0*/  STS.U16 [R77+0x380], R42 ;  /* 0x0003802a4d007388 */ /* 0x0003e80000000400 */
[----:B0-----:R-:W5:Y:S01]  /*83f0*/  LDL R79, [R1+0xa8] ;  /* 0x0000a800014f7983 */ /* 0x001f620000100800 */
[----:B------:R-:W-:-:S03]  /*8400*/  UIMAD.WIDE.U32 UR26, UR8, UR40, UR26 ;  /* 0x00000028081a72a5 */ /* 0x000fc6000f8e001a */
[----:B------:R-:W5:Y:S04]  /*8410*/  LDL R67, [R1+0x94] ;  /* 0x0000940001437983 */ /* 0x000f680000100800 */
[----:B-1----:R-:W5:Y:S04]  /*8420*/  LDL R42, [R1+0xbc] ;  /* 0x0000bc00012a7983 */ /* 0x002f680000100800 */
[----:B------:R0:W-:Y:S01]  /*8430*/  STS.U16 [R74+0x3c0], R64 ;  /* 0x0003c0404a007388 */ /* 0x0001e20000000400 */
[----:B------:R-:W-:Y:S01]  /*8440*/  UIMAD UR14, UR8, UR41, UR27 ;  /* 0x00000029080e72a4 */ /* 0x000fe2000f8e021b */
[----:B------:R-:W-:-:S02]  /*8450*/  NOP ;  /* 0x0000000000007918 */ /* 0x000fc40000000000 */
[----:B------:R-:W5:Y:S01]  /*8460*/  LDL R66, [R1+0x90] ;  /* 0x0000900001427983 */ /* 0x000f620000100800 */
[----:B0-----:R-:W0:Y:S01]  /*8470*/  S2R R64, SR_TID.X ;  /* 0x0000000000407919 */ /* 0x001e220000002100 */
[----:B------:R-:W-:Y:S02]  /*8480*/  ULEA UR25, UP0, UR26, UR38, 0x2 ;  /* 0x000000261a197291 */ /* 0x000fe4000f8010ff */
[----:B------:R-:W5:Y:S02]  /*8490*/  LDL R74, [R1+0xb0] ;  /* 0x0000b000014a7983 */ /* 0x000f640000100800 */
[----:B------:R-:W-:Y:S02]  /*84a0*/  ULEA.HI.X UR26, UR26, UR39, UR14, 0x2, UP0 ;  /* 0x000000271a1a7291 */ /* 0x000fe400080f140e */
[----:B------:R-:W-:Y:S01]  /*84b0*/  UIADD3 UR14, UPT, UPT, UR16, -0x1, URZ ;  /* 0xffffffff100e7890 */ /* 0x000fe2000fffe0ff */
[----:B------:R-:W5:Y:S03]  /*84c0*/  LDL R65, [R1+0x8c] ;  /* 0x00008c0001417983 */ /* 0x000f660000100800 */
[----:B------:R-:W-:Y:S01]  /*84d0*/  MOV R41, UR26 ;  /* 0x0000001a00297c02 */ /* 0x000fe20008000f00 */
[----:B------:R-:W-:Y:S01]  /*84e0*/  ULEA.HI UR26, UR14, UR14, URZ, 0x1 ;  /* 0x0000000e0e1a7291 */ /* 0x000fe2000f8f08ff */
[----:B------:R-:W-:Y:S01]  /*84f0*/  R2UR UR51, R72 ;  /* 0x00000000483372ca */ /* 0x000fe200000e0000 */
[----:B------:R-:W5:Y:S02]  /*8500*/  LDL R87, [R1+0x20] ;  /* 0x0000200001577983 */ /* 0x000f640000100800 */
[----:B------:R-:W-:-:S02]  /*8510*/  ULOP3.LUT UR26, UR26, 0xfffffe, URZ, 0xc0, !UPT ;  /* 0x00fffffe1a1a7892 */ /* 0x000fc4000f8ec0ff */
[----:B------:R-:W5:Y:S02]  /*8520*/  LDL R86, [R1+0x1c] ;  /* 0x00001c0001567983 */ /* 0x000f640000100800 */
[----:B------:R-:W-:Y:S02]  /*8530*/  UIADD3 UR14, UPT, UPT, UR14, -UR26, URZ ;  /* 0x8000001a0e0e7290 */ /* 0x000fe4000fffe0ff */
[----:B------:R-:W5:Y:S02]  /*8540*/  LDL R85, [R1+0x18] ;  /* 0x0000180001557983 */ /* 0x000f640000100800 */
[----:B------:R-:W-:Y:S01]  /*8550*/  ULEA UR14, UR14, UR8, 0x8 ;  /* 0x000000080e0e7291 */ /* 0x000fe2000f8e40ff */
[----:B------:R-:W-:Y:S01]  /*8560*/  MOV R40, UR25 ;  /* 0x0000001900287c02 */ /* 0x000fe20008000f00 */
[----:B------:R-:W5:Y:S04]  /*8570*/  LDL R84, [R1+0x14] ;  /* 0x0000140001547983 */ /* 0x000f680000100800 */
[----:B------:R-:W-:Y:S01]  /*8580*/  MOV R78, UR14 ;  /* 0x0000000e004e7c02 */ /* 0x000fe20008000f00 */
[----:B------:R1:W5:Y:S01]  /*8590*/  LDG.E R40, desc[UR30][R40.64] ;  /* 0x0000001e28287981 */ /* 0x000362000c1e1900 */
[----:B0-----:R-:W-:-:S02]  /*85a0*/  IADD3 R43, PT, PT, R64, 0x200, RZ ;  /* 0x00000200402b7810 */ /* 0x001fc40007ffe0ff */
[----:B------:R-:W-:Y:S01]  /*85b0*/  ISETP.NE.AND P0, PT, R64, RZ, PT ;  /* 0x000000ff4000720c */ /* 0x000fe20003f05270 */
[----:B------:R-:W5:Y:S03]  /*85c0*/  LDL R83, [R1+0x10] ;  /* 0x0000100001537983 */ /* 0x000f660000100800 */
[----:B------:R-:W-:Y:S01]  /*85d0*/  SEL R78, R78, R43, !P0 ;  /* 0x0000002b4e4e7207 */ /* 0x000fe20004000000 */
[----:B------:R-:W5:Y:S04]  /*85e0*/  LDL R82, [R1+0xc] ;  /* 0x00000c0001527983 */ /* 0x000f680000100800 */
[----:B------:R-:W5:Y:S04]  /*85f0*/  LDL R43, [R1+0x88] ;  /* 0x00008800012b7983 */ /* 0x000f680000100800 */
[----:B------:R-:W1:Y:S04]  /*8600*/  LDL R41, [R1+0x80] ;  /* 0x0000800001297983 */ /* 0x000e680000100800 */
[----:B------:R-:W5:Y:S04]  /*8610*/  LDL R81, [R1+0x8] ;  /* 0x0000080001517983 */ /* 0x000f680000100800 */
[----:B------:R-:W5:Y:S01]  /*8620*/  LDL R80, [R1+0x4] ;  /* 0x0000040001507983 */ /* 0x000f620000100800 */
[----:B------:R-:W-:Y:S03]  /*8630*/  BSSY.RECONVERGENT B0, `(.L_x_1117) ;  /* 0x0000068000007945 */ /* 0x000fe60003800200 */
[----:B--2---:R-:W-:Y:S04]  /*8640*/  LDS.U16 R76, [R76+0x2] ;  /* 0x000002004c4c7984 */ /* 0x004fe80000000400 */
[----:B---3--:R-:W-:Y:S04]  /*8650*/  LDS.U16 R75, [R75+0x4] ;  /* 0x000004004b4b7984 */ /* 0x008fe80000000400 */
[----:B----4-:R-:W-:Y:S04]  /*8660*/  LDS.U16 R73, [R73+0x8] ;  /* 0x0000080049497984 */ /* 0x010fe80000000400 */
[----:B-----5:R-:W-:Y:S04]  /*8670*/  LDS.U16 R71, [R71+0xc] ;  /* 0x00000c0047477984 */ /* 0x020fe80000000400 */
[----:B------:R-:W-:Y:S04]  /*8680*/  LDS.U16 R70, [R70+0xe] ;  /* 0x00000e0046467984 */ /* 0x000fe80000000400 */
[----:B------:R-:W-:Y:S04]  /*8690*/  LDS.U16 R69, [R69+0x10] ;  /* 0x0000100045457984 */ /* 0x000fe80000000400 */
[----:B------:R-:W-:Y:S04]  /*86a0*/  LDS.U16 R68, [R68+0x12] ;  /* 0x0000120044447984 */ /* 0x000fe80000000400 */
[----:B------:R0:W-:Y:S04]  /*86b0*/  LDS.U16 R72, [R79+0xa] ;  /* 0x00000a004f487984 */ /* 0x0001e80000000400 */
[----:B------:R-:W-:Y:S04]  /*86c0*/  LDS.U16 R67, [R67+0x14] ;  /* 0x0000140043437984 */ /* 0x000fe80000000400 */
[----:B------:R2:W3:Y:S04]  /*86d0*/  LDS.U16 R77, [R42] ;  /* 0x000000002a4d7984 */ /* 0x0004e80000000400 */
[----:B0-----:R-:W4:Y:S04]  /*86e0*/  LDL R79, [R1] ;  /* 0x00000000014f7983 */ /* 0x001f280000100800 */
[----:B--2---:R-:W2:Y:S01]  /*86f0*/  LDL R42, [R1+0x84] ;  /* 0x00008400012a7983 */ /* 0x004ea20000100800 */
[----:B------:R-:W0:Y:S03]  /*8700*/  S2UR UR25, SR_CgaCtaId ;  /* 0x00000000001979c3 */ /* 0x000e260000008800 */
[----:B------:R-:W-:Y:S04]  /*8710*/  LDS.U16 R66, [R66+0x16] ;  /* 0x0000160042427984 */ /* 0x000fe80000000400 */
[----:B------:R-:W5:Y:S04]  /*8720*/  LDS.U16 R74, [R74+0x6] ;  /* 0x000006004a4a7984 */ /* 0x000f680000000400 */
[----:B------:R-:W5:Y:S01]  /*8730*/  LDS.U16 R65, [R65+0x18] ;  /* 0x0000180041417984 */ /* 0x000f620000000400 */
[----:B------:R-:W-:-:S04]  /*8740*/  IMAD.U32 R104, RZ, RZ, UR51 ;  /* 0x00000033ff687e24 */ /* 0x000fc8000f8e00ff */
[----:B------:R-:W-:-:S04]  /*8750*/  FMUL.FTZ R104, R104, 1.4426950216293334961 ;  /* 0x3fb8aa3b68687820 */ /* 0x000fc80000410000 */
[C---:B------:R-:W-:Y:S01]  /*8760*/  FMUL.FTZ R151, R104.reuse, R47 ;  /* 0x0000002f68977220 */ /* 0x040fe20000410000 */
[C---:B------:R-:W-:Y:S01]  /*8770*/  FMUL.FTZ R118, R104.reuse, R46 ;  /* 0x0000002e68767220 */ /* 0x040fe20000410000 */
[C---:B------:R-:W-:Y:S01]  /*8780*/  FMUL.FTZ R117, R104.reuse, R45 ;  /* 0x0000002d68757220 */ /* 0x040fe20000410000 */
[C---:B------:R-:W-:Y:S01]  /*8790*/  FMUL.FTZ R116, R104.reuse, R44 ;  /* 0x0000002c68747220 */ /* 0x040fe20000410000 */
[C---:B------:R-:W-:Y:S01]  /*87a0*/  FMUL.FTZ R115, R104.reuse, R39 ;  /* 0x0000002768737220 */ /* 0x040fe20000410000 */
[C---:B------:R-:W-:Y:S01]  /*87b0*/  FMUL.FTZ R114, R104.reuse, R38 ;  /* 0x0000002668727220 */ /* 0x040fe20000410000 */
[----:B------:R-:W-:Y:S04]  /*87c0*/  LDS.U16 R43, [R43+0x1a] ;  /* 0x00001a002b2b7984 */ /* 0x000fe80000000400 */
        /* <DEDUP_REMOVED lines=10> */
[----:B------:R-:W2:Y:S01]  /*8870*/  MUFU.EX2 R151, R151 ;  /* 0x0000009700977308 */ /* 0x000ea20000000800 */
[----:B------:R-:W-:Y:S01]  /*8880*/  FMUL.FTZ R104, R104, R28 ;  /* 0x0000001c68687220 */ /* 0x000fe20000410000 */
[----:B------:R-:W-:Y:S01]  /*8890*/  UMOV UR26, 0x400 ;  /* 0x00000400001a7882 */ /* 0x000fe20000000000 */
[----:B------:R-:W-:Y:S01]  /*88a0*/  ISETP.NE.AND P2, PT, R64, 0x7f, PT ;  /* 0x0000007f4000780c */ /* 0x000fe20003f45270 */
[----:B0-----:R-:W-:Y:S01]  /*88b0*/  ULEA UR26, UR25, UR26, 0x18 ;  /* 0x0000001a191a7291 */ /* 0x001fe2000f8ec0ff */
        /* <DEDUP_REMOVED lines=31> */
[----:B---3--:R-:W-:Y:S01]  /*8ab0*/  IMAD.U32 R77, R77, 0x10000, RZ ;  /* 0x000100004d4d7824 */ /* 0x008fe200078e00ff */
[----:B------:R-:W-:Y:S01]  /*8ac0*/  SHF.L.U32 R76, R76, 0x10, RZ ;  /* 0x000000104c4c7819 */ /* 0x000fe200000006ff */
[----:B-----5:R-:W-:Y:S01]  /*8ad0*/  IMAD.U32 R74, R74, 0x10000, RZ ;  /* 0x000100004a4a7824 */ /* 0x020fe200078e00ff */
[----:B------:R-:W-:Y:S01]  /*8ae0*/  SHF.L.U32 R75, R75, 0x10, RZ ;  /* 0x000000104b4b7819 */ /* 0x000fe200000006ff */
[----:B------:R-:W-:Y:S01]  /*8af0*/  IMAD.U32 R71, R71, 0x10000, RZ ;  /* 0x0001000047477824 */ /* 0x000fe200078e00ff */
[----:B------:R-:W-:Y:S01]  /*8b00*/  SHF.L.U32 R73, R73, 0x10, RZ ;  /* 0x0000001049497819 */ /* 0x000fe200000006ff */
[----:B------:R-:W-:Y:S01]  /*8b10*/  IMAD.U32 R68, R68, 0x10000, RZ ;  /* 0x0001000044447824 */ /* 0x000fe200078e00ff */
[----:B------:R-:W-:Y:S01]  /*8b20*/  SHF.L.U32 R72, R72, 0x10, RZ ;  /* 0x0000001048487819 */ /* 0x000fe200000006ff */
[----:B------:R-:W-:Y:S01]  /*8b30*/  IMAD.U32 R65, R65, 0x10000, RZ ;  /* 0x0001000041417824 */ /* 0x000fe200078e00ff */
[----:B------:R-:W-:Y:S01]  /*8b40*/  SHF.L.U32 R70, R70, 0x10, RZ ;  /* 0x0000001046467819 */ /* 0x000fe200000006ff */
[----:B-1----:R-:W-:Y:S01]  /*8b50*/  IMAD.U32 R41, R41, 0x10000, RZ ;  /* 0x0001000029297824 */ /* 0x002fe200078e00ff */
[----:B------:R-:W-:-:S02]  /*8b60*/  SHF.L.U32 R69, R69, 0x10, RZ ;  /* 0x0000001045457819 */ /* 0x000fc400000006ff */
[----:B------:R-:W-:Y:S02]  /*8b70*/  SHF.L.U32 R67, R67, 0x10, RZ ;  /* 0x0000001043437819 */ /* 0x000fe400000006ff */
[----:B------:R-:W-:Y:S02]  /*8b80*/  SHF.L.U32 R66, R66, 0x10, RZ ;  /* 0x0000001042427819 */ /* 0x000fe400000006ff */
[----:B------:R-:W-:Y:S01]  /*8b90*/  SHF.L.U32 R43, R43, 0x10, RZ ;  /* 0x000000102b2b7819 */ /* 0x000fe200000006ff */
[----:B--2---:R-:W1:Y:S04]  /*8ba0*/  LDS.U16 R42, [R42+0x1c] ;  /* 0x00001c002a2a7984 */ /* 0x004e680000000400 */
[----:B------:R2:W-:Y:S01]  /*8bb0*/  STS [R78+0x3be0], R151 ;  /* 0x003be0974e007388 */ /* 0x0005e20000000800 */
[----:B----4-:R-:W-:Y:S01]  /*8bc0*/  FMUL.FTZ R88, R79, R40 ;  /* 0x000000284f587220 */ /* 0x010fe20000410000 */
[----:B-1----:R-:W-:Y:S01]  /*8bd0*/  SHF.L.U32 R42, R42, 0x10, RZ ;  /* 0x000000102a2a7819 */ /* 0x002fe200000006ff */
[----:B------:R-:W-:Y:S06]  /*8be0*/  BAR.SYNC.DEFER_BLOCKING 0x0 ;  /* 0x0000000000007b1d */ /* 0x000fec0000010000 */
[----:B0-2---:R-:W-:Y:S05]  /*8bf0*/  @P2 BRA `(.L_x_1118) ;  /* 0x0000000000242947 */ /* 0x005fea0003800000 */
        /* <DEDUP_REMOVED lines=9> */
.L_x_1118:
[----:B------:R-:W-:-:S06]  /*8c90*/  LEA R40, R64, UR26, 0x2 ;  /* 0x0000001a40287c11 */ /* 0x000fcc000f8e10ff */
[----:B------:R-:W0:Y:S02]  /*8ca0*/  LDS R40, [R40+0x43e4] ;  /* 0x0043e40028287984 */ /* 0x000e240000000800 */
.L_x_1119:
[----:B------:R-:W-:Y:S05]  /*8cb0*/  BSYNC.RECONVERGENT B0 ;  /* 0x0000000000007941 */ /* 0x000fea0003800200 */
.L_x_1117:
[----:B------:R-:W2:Y:S01]  /*8cc0*/  @P1 LDC R80, c[0x0][0x38c] ;  /* 0x0000e300ff501b82 */ /* 0x000ea20000000800 */
[----:B------:R-:W-:Y:S01]  /*8cd0*/  MOV R78, UR16 ;  /* 0x00000010004e7c02 */ /* 0x000fe20008000f00 */
[----:B------:R-:W-:Y:S02]  /*8ce0*/  HFMA2 R81, -RZ, RZ, 0, 4.76837158203125e-07 ;  /* 0x00000008ff517431 */ /* 0x000fe400000001ff */
[----:B------:R-:W-:Y:S02]  /*8cf0*/  IMAD.MOV.U32 R79, RZ, RZ, RZ ;  /* 0x000000ffff4f7224 */ /* 0x000fe400078e00ff */
[----:B------:R-:W-:Y:S02]  /*8d00*/  @P1 VIADD R78, R78, 0xfffffffe ;  /* 0xfffffffe4e4e1836 */ /* 0x000fe40000000000 */
[----:B------:R-:W-:Y:S01]  /*8d10*/  FMUL.FTZ R121, R26, R47 ;  /* 0x0000002f1a797220 */ /* 0x000fe20000410000 */
[----:B------:R-:W-:Y:S01]  /*8d20*/  FMUL.FTZ R120, R24, R46 ;  /* 0x0000002e18787220 */ /* 0x000fe20000410000 */
[----:B------:R-:W-:-:S02]  /*8d30*/  FMUL.FTZ R119, R23, R45 ;  /* 0x0000002d17777220 */ /* 0x000fc40000410000 */
[----:B------:R-:W-:Y:S01]  /*8d40*/  FMUL.FTZ R152, R77, R121 ;  /* 0x000000794d987220 */ /* 0x000fe20000410000 */
[----:B------:R-:W-:Y:S01]  /*8d50*/  FMUL.FTZ R136, R76, R120 ;  /* 0x000000784c887220 */ /* 0x000fe20000410000 */
[----:B------:R-:W-:Y:S01]  /*8d60*/  FMUL.FTZ R122, R22, R44 ;  /* 0x0000002c167a7220 */ /* 0x000fe20000410000 */
[----:B------:R-:W-:Y:S01]  /*8d70*/  FMUL.FTZ R137, R75, R119 ;  /* 0x000000774b897220 */ /* 0x000fe20000410000 */
[----:B--2---:R-:W-:Y:S01]  /*8d80*/  @P1 IMAD R80, R78, R80, UR8 ;  /* 0x000000084e501e24 */ /* 0x004fe2000f8e0250 */
[----:B------:R-:W-:-:S03]  /*8d90*/  MOV R78, 0x3f800000 ;  /* 0x3f800000004e7802 */ /* 0x000fc60000000f00 */
        /* <DEDUP_REMOVED lines=109> */
.L_x_1179:
[----:B------:R-:W4:Y:S01]  /*9470*/  S2R R87, SR_LANEID ;  /* 0x0000000000577919 */ /* 0x000f220000000000 */
[----:B---3--:R-:W-:Y:S01]  /*9480*/  FFMA.FTZ R86, R157, R86, R156 ;  /* 0x000000569d567223 */ /* 0x008fe2000001009c */
[----:B------:R-:W-:Y:S01]  /*9490*/  UMOV UR14, 0xffffffff ;  /* 0xffffffff000e7882 */ /* 0x000fe20000000000 */
[----:B----4-:R-:W-:-:S04]  /*94a0*/  ISETP.GE.AND P2, PT, R87, 0x10, PT ;  /* 0x000000105700780c */ /* 0x010fc80003f46270 */
[----:B------:R-:W-:-:S09]  /*94b0*/  FSEL R162, R156, R86, !P2 ;  /* 0x000000569ca27208 */ /* 0x000fd20005000000 */
[----:B0-2---:R-:W-:Y:S01]  /*94c0*/  @P2 FMUL.FTZ R157, R157, R153 ;  /* 0x000000999d9d2220 */ /* 0x005fe20000410000 */
[----:B------:R-:W-:Y:S06]  /*94d0*/  BRA.DIV UR14, `(.L_x_1122) ;  /* 0x000000560e687947 */ /* 0x000fec000b800000 */
.L_x_1182:
[----:B------:R-:W-:-:S03]  /*94e0*/  UMOV UR14, 0xffffffff ;  /* 0xffffffff000e7882 */ /* 0x000fc60000000000 */
[----:B------:R-:W-:Y:S05]  /*94f0*/  BRA.DIV UR14, `(.L_x_1123) ;  /* 0x000000560e887947 */ /* 0x000fea000b800000 */
.L_x_1185:
[----:B------:R-:W-:-:S03]  /*9500*/  UMOV UR14, 0xffffffff ;  /* 0xffffffff000e7882 */ /* 0x000fc60000000000 */
[----:B------:R-:W-:Y:S05]  /*9510*/  BRA.DIV UR14, `(.L_x_1124) ;  /* 0x000000560ea87947 */ /* 0x000fea000b800000 */
[----:B------:R-:W0:Y:S04]  /*9520*/  SHFL.UP PT, R157, R157, 0x1, RZ ;  /* 0x042000009d9d7989 */ /* 0x000e2800000e00ff */
[----:B------:R-:W2:Y:S04]  /*9530*/  SHFL.UP PT, R162, R162, 0x1, RZ ;  /* 0x04200000a2a27989 */ /* 0x000ea800000e00ff */
[----:B-----5:R-:W3:Y:S04]  /*9540*/  SHFL.IDX PT, R78, R78, RZ, 0x1f ;  /* 0x00001fff4e4e7589 */ /* 0x020ee800000e0000 */
[----:B------:R-:W4:Y:S02]  /*9550*/  SHFL.IDX PT, R79, R79, RZ, 0x1f ;  /* 0x00001fff4f4f7589 */ /* 0x000f2400000e0000 */
.L_x_1191:
        /* <DEDUP_REMOVED lines=12> */
.L_x_1120:
        /* <DEDUP_REMOVED lines=103> */
[----:B--2---:R-:W-:-:S03]  /*9c90*/  @!P4 FMUL.FTZ R86, R162, R86 ;  /* 0x00000056a256c220 */ /* 0x004fc60000410000 */
[----:B------:R-:W-:Y:S02]  /*9ca0*/  @!P4 IMAD.MOV.U32 R163, RZ, RZ, R87 ;  /* 0x000000ffffa3c224 */ /* 0x000fe400078e0057 */
        /* <DEDUP_REMOVED lines=15> */
.L_x_1208:
        /* <DEDUP_REMOVED lines=14> */
.L_x_1125:
        /* <DEDUP_REMOVED lines=45> */
[----:B------:R-:W-:Y:S02]  /*a150*/  IMAD.U32 R80, RZ, RZ, UR28 ;  /* 0x0000001cff507e24 */ /* 0x000fe4000f8e00ff */
        /* <DEDUP_REMOVED lines=47> */
[----:B------:R-:W-:-:S03]  /*a450*/  SHF.L.U32 R83, R64, 0x4, RZ ;  /* 0x0000000440537819 */ /* 0x000fc600000006ff */
[----:B------:R-:W-:Y:S01]  /*a460*/  FFMA.FTZ R151, R84, R148, R151 ;  /* 0x0000009454977223 */ /* 0x000fe20000010097 */
[----:B------:R-:W-:-:S03]  /*a470*/  LEA.HI R84, R64, R83, RZ, 0x1f ;  /* 0x0000005340547211 */ /* 0x000fc600078ff8ff */
[----:B------:R-:W-:Y:S01]  /*a480*/  FFMA.FTZ R149, R81, R149, R151 ;  /* 0x0000009551957223 */ /* 0x000fe20000010097 */
[----:B------:R-:W-:Y:S01]  /*a490*/  LEA R84, R84, UR26, 0x2 ;  /* 0x0000001a54547c11 */ /* 0x000fe2000f8e10ff */
[-C--:B------:R-:W-:Y:S01]  /*a4a0*/  FMUL.FTZ R81, R26, R80.reuse ;  /* 0x000000501a517220 */ /* 0x080fe20000410000 */
        /* <DEDUP_REMOVED lines=61> */
[----:B0-----:R-:W-:Y:S01]  /*a880*/  VIADD R104, R64, 0x80 ;  /* 0x0000008040687836 */ /* 0x001fe20000000000 */
[----:B-1----:R-:W-:-:S04]  /*a890*/  MOV R78, UR44 ;  /* 0x0000002c004e7c02 */ /* 0x002fc80008000f00 */
        /* <DEDUP_REMOVED lines=8> */
[----:B------:R-:W-:Y:S02]  /*a920*/  IADD3.X R79, PT, PT, R81, UR14, RZ, P3, !PT ;  /* 0x0000000e514f7c10 */ /* 0x000fe40009ffe4ff */
[----:B------:R-:W-:Y:S01]  /*a930*/  MOV R81, UR46 ;  /* 0x0000002e00517c02 */ /* 0x000fe20008000f00 */
[----:B------:R-:W-:Y:S01]  /*a940*/  FFMA.FTZ R86, R133, R84, R86 ;  /* 0x0000005485567223 */ /* 0x000fe20000010056 */
[----:B------:R-:W-:-:S03]  /*a950*/  MOV R84, UR47 ;  /* 0x0000002f00547c02 */ /* 0x000fc60008000f00 */
        /* <DEDUP_REMOVED lines=29> */
.L_x_1128:
[----:B------:R-:W-:Y:S05]  /*ab30*/  BSYNC.RECONVERGENT B0 ;  /* 0x0000000000007941 */ /* 0x000fea0003800200 */
.L_x_1127:
[----:B------:R-:W-:Y:S04]  /*ab40*/  BSSY.RECONVERGENT B0, `(.L_x_1129) ;  /* 0x0000003000007945 */ /* 0x000fe80003800200 */
[----:B------:R-:W-:Y:S05]  /*ab50*/  @!P3 BRA `(.L_x_1130) ;  /* 0x000000000004b947 */ /* 0x000fea0003800000 */
[----:B0-----:R2:W-:Y:S02]  /*ab60*/  REDG.E.ADD.F32.FTZ.RN.STRONG.GPU desc[UR30][R40.64+0x200], R80 ;  /* 0x00020050280079a6 */ /* 0x0015e4000c12f31e */
.L_x_1130:
[----:B------:R-:W-:Y:S05]  /*ab70*/  BSYNC.RECONVERGENT B0 ;  /* 0x0000000000007941 */ /* 0x000fea0003800200 */
.L_x_1129:
[-C--:B------:R-:W-:Y:S01]  /*ab80*/  LEA.HI R112, R112, R64.reuse, RZ, 0x1b ;  /* 0x0000004070707211 */ /* 0x080fe200078fd8ff */
[----:B------:R-:W-:Y:S01]  /*ab90*/  BSSY.RECONVERGENT B0, `(.L_x_1131) ;  /* 0x000000d000007945 */ /* 0x000fe20003800200 */
[----:B------:R-:W-:Y:S02]  /*aba0*/  ISETP.GE.AND P2, PT, R82, 0x101, PT ;  /* 0x000001015200780c */ /* 0x000fe40003f46270 */
[----:B------:R-:W-:Y:S02]  /*abb0*/  LEA R112, R112, UR26, 0x2 ;  /* 0x0000001a70707c11 */ /* 0x000fe4000f8e10ff */
[C---:B0-2---:R-:W-:Y:S02]  /*abc0*/  IADD3 R80, PT, PT, R64.reuse, 0x180, RZ ;  /* 0x0000018040507810 */ /* 0x045fe40007ffe0ff */
[----:B-1----:R-:W-:Y:S02]  /*abd0*/  IADD3 R111, PT, PT, R64, 0x200, RZ ;  /* 0x00000200406f7810 */ /* 0x002fe40007ffe0ff */
        /* <DEDUP_REMOVED lines=8> */
.L_x_1132:
[----:B------:R-:W-:Y:S05]  /*ac60*/  BSYNC.RECONVERGENT B0 ;  /* 0x0000000000007941 */ /* 0x000fea0003800200 */
.L_x_1131:
[----:B------:R-:W2:Y:S01]  /*ac70*/  LDS R80, [R80+0x1690] ;  /* 0x0016900050507984 */ /* 0x000ea20000000800 */
[----:B------:R-:W-:Y:S01]  /*ac80*/  BSSY.RECONVERGENT B0, `(.L_x_1133) ;  /* 0x0000004000007945 */ /* 0x000fe20003800200 */
[----:B------:R-:W-:-:S03]  /*ac90*/  LEA R111, R111, UR26, 0x2 ;  /* 0x0000001a6f6f7c11 */ /* 0x000fc6000f8e10ff */
[----:B------:R-:W-:Y:S05]  /*aca0*/  @!P3 BRA `(.L_x_1134) ;  /* 0x000000000004b947 */ /* 0x000fea0003800000 */
[----:B--2---:R3:W-:Y:S02]  /*acb0*/  REDG.E.ADD.F32.FTZ.RN.STRONG.GPU desc[UR30][R40.64+0x600], R80 ;  /* 0x00060050280079a6 */ /* 0x0047e4000c12f31e */
.L_x_1134:
[----:B------:R-:W-:Y:S05]  /*acc0*/  BSYNC.RECONVERGENT B0 ;  /* 0x0000000000007941 */ /* 0x000fea0003800200 */
.L_x_1133:
[----:B------:R-:W4:Y:S01]  /*acd0*/  LDS R111, [R111+0x1890] ;  /* 0x001890006f6f7984 */ /* 0x000f220000000800 */
[----:B------:R-:W-:Y:S01]  /*ace0*/  BSSY.RECONVERGENT B0, `(.L_x_1135) ;  /* 0x0000005000007945 */ /* 0x000fe20003800200 */
[C---:B01----:R-:W-:Y:S01]  /*acf0*/  VIADD R112, R64.reuse, 0x280 ;  /* 0x0000028040707836 */ /* 0x043fe20000000000 */
[----:B--23--:R-:W-:Y:S02]  /*ad00*/  IADD3 R80, PT, PT, R64, 0x300, RZ ;  /* 0x0000030040507810 */ /* 0x00cfe40007ffe0ff */
[----:B------:R-:W-:Y:S05]  /*ad10*/  @!P4 BRA `(.L_x_1136) ;  /* 0x000000000004c947 */ /* 0x000fea0003800000 */
[----:B----4-:R0:W-:Y:S02]  /*ad20*/  REDG.E.ADD.F32.FTZ.RN.STRONG.GPU desc[UR30][R40.64+0x800], R111 ;  /* 0x0008006f280079a6 */ /* 0x0101e4000c12f31e */
.L_x_1136:
[----:B------:R-:W-:Y:S05]  /*ad30*/  BSYNC.RECONVERGENT B0 ;  /* 0x0000000000007941 */ /* 0x000fea0003800200 */
.L_x_1135:
        /* <DEDUP_REMOVED lines=13> */
.L_x_1138:
[----:B------:R-:W-:Y:S05]  /*ae10*/  BSYNC.RECONVERGENT B0 ;  /* 0x0000000000007941 */ /* 0x000fea0003800200 */
.L_x_1137:
[----:B------:R-:W2:Y:S01]  /*ae20*/  LDS R80, [R80+0x1c90] ;  /* 0x001c900050507984 */ /* 0x000ea20000000800 */
[----:B------:R-:W-:Y:S01]  /*ae30*/  BSSY.RECONVERGENT B0, `(.L_x_1139) ;  /* 0x0000004000007945 */ /* 0x000fe20003800200 */
[----:B------:R-:W-:-:S03]  /*ae40*/  LEA R111, R111, UR26, 0x2 ;  /* 0x0000001a6f6f7c11 */ /* 0x000fc6000f8e10ff */
[----:B------:R-:W-:Y:S05]  /*ae50*/  @!P3 BRA `(.L_x_1140) ;  /* 0x000000000004b947 */ /* 0x000fea0003800000 */
[----:B--2---:R3:W-:Y:S02]  /*ae60*/  REDG.E.ADD.F32.FTZ.RN.STRONG.GPU desc[UR30][R40.64+0xc00], R80 ;  /* 0x000c0050280079a6 */ /* 0x0047e4000c12f31e */
.L_x_1140:
[----:B------:R-:W-:Y:S05]  /*ae70*/  BSYNC.RECONVERGENT B0 ;  /* 0x0000000000007941 */ /* 0x000fea0003800200 */
.L_x_1139:
[----:B------:R-:W4:Y:S01]  /*ae80*/  LDS R111, [R111+0x1e90] ;  /* 0x001e90006f6f7984 */ /* 0x000f220000000800 */
[----:B------:R-:W-:Y:S01]  /*ae90*/  BSSY.RECONVERGENT B0, `(.L_x_1141) ;  /* 0x0000005000007945 */ /* 0x000fe20003800200 */
[C---:B01----:R-:W-:Y:S01]  /*aea0*/  LOP3.LUT R112, R64.reuse, 0x400, RZ, 0xfc, !PT ;  /* 0x0000040040707812 */ /* 0x043fe200078efcff */
[----:B--23--:R-:W-:Y:S02]  /*aeb0*/  VIADD R80, R64, 0x480 ;  /* 0x0000048040507836 */ /* 0x00cfe40000000000 */
[----:B------:R-:W-:Y:S05]  /*aec0*/  @!P4 BRA `(.L_x_1142) ;  /* 0x000000000004c947 */ /* 0x000fea0003800000 */
[----:B----4-:R0:W-:Y:S02]  /*aed0*/  REDG.E.ADD.F32.FTZ.RN.STRONG.GPU desc[UR30][R40.64+0xe00], R111 ;  /* 0x000e006f280079a6 */ /* 0x0101e4000c12f31e */
.L_x_1142:
[----:B------:R-:W-:Y:S05]  /*aee0*/  BSYNC.RECONVERGENT B0 ;  /* 0x0000000000007941 */ /* 0x000fea0003800200 */
.L_x_1141:
        /* <DEDUP_REMOVED lines=13> */
.L_x_1144:
[----:B------:R-:W-:Y:S05]  /*afc0*/  BSYNC.RECONVERGENT B0 ;  /* 0x0000000000007941 */ /* 0x000fea0003800200 */
.L_x_1143:
[----:B------:R-:W2:Y:S01]  /*afd0*/  LDS R80, [R80+0x2290] ;  /* 0x0022900050507984 */ /* 0x000ea20000000800 */
[----:B------:R-:W-:Y:S01]  /*afe0*/  BSSY.RECONVERGENT B0, `(.L_x_1145) ;  /* 0x0000005000007945 */ /* 0x000fe20003800200 */
[----:B------:R-:W-:Y:S02]  /*aff0*/  LEA R111, R111, UR26, 0x2 ;  /* 0x0000001a6f6f7c11 */ /* 0x000fe4000f8e10ff */
[----:B01----:R-:W-:Y:S01]  /*b000*/  IADD3 R112, PT, PT, R64, 0x580, RZ ;  /* 0x0000058040707810 */ /* 0x003fe20007ffe0ff */
[----:B------:R-:W-:Y:S06]  /*b010*/  @!P3 BRA `(.L_x_1146) ;  /* 0x000000000004b947 */ /* 0x000fec0003800000 */
[----:B--2---:R0:W-:Y:S02]  /*b020*/  REDG.E.ADD.F32.FTZ.RN.STRONG.GPU desc[UR30][R40.64+0x1200], R80 ;  /* 0x00120050280079a6 */ /* 0x0041e4000c12f31e */
.L_x_1146:
[----:B------:R-:W-:Y:S05]  /*b030*/  BSYNC.RECONVERGENT B0 ;  /* 0x0000000000007941 */ /* 0x000fea0003800200 */
.L_x_1145:
[----:B------:R-:W1:Y:S01]  /*b040*/  LDS R111, [R111+0x2490] ;  /* 0x002490006f6f7984 */ /* 0x000e620000000800 */
[----:B------:R-:W-:Y:S01]  /*b050*/  BSSY.RECONVERGENT B0, `(.L_x_1147) ;  /* 0x0000005000007945 */ /* 0x000fe20003800200 */
[----:B0-2---:R-:W-:Y:S01]  /*b060*/  LEA.HI R80, R112, R64, RZ, 0x1b ;  /* 0x0000004070507211 */ /* 0x005fe200078fd8ff */
[----:B------:R-:W-:Y:S02]  /*b070*/  VIADD R112, R64, 0x600 ;  /* 0x0000060040707836 */ /* 0x000fe40000000000 */
[----:B------:R-:W-:Y:S05]  /*b080*/  @!P4 BRA `(.L_x_1148) ;  /* 0x000000000004c947 */ /* 0x000fea0003800000 */
[----:B-1----:R0:W-:Y:S02]  /*b090*/  REDG.E.ADD.F32.FTZ.RN.STRONG.GPU desc[UR30][R40.64+0x1400], R111 ;  /* 0x0014006f280079a6 */ /* 0x0021e4000c12f31e */
.L_x_1148:
[----:B------:R-:W-:Y:S05]  /*b0a0*/  BSYNC.RECONVERGENT B0 ;  /* 0x0000000000007941 */ /* 0x000fea0003800200 */
.L_x_1147:
        /* <DEDUP_REMOVED lines=12> */
.L_x_1150:
[----:B------:R-:W-:Y:S05]  /*b170*/  BSYNC.RECONVERGENT B0 ;  /* 0x0000000000007941 */ /* 0x000fea0003800200 */
.L_x_1149:
        /* <DEDUP_REMOVED lines=10> */
.L_x_1152:
[----:B------:R-:W-:Y:S05]  /*b220*/  BSYNC.RECONVERGENT B0 ;  /* 0x0000000000007941 */ /* 0x000fea0003800200 */
.L_x_1151:
[----:B------:R-:W2:Y:S01]  /*b230*/  LDS R80, [R80+0x2a90] ;  /* 0x002a900050507984 */ /* 0x000ea20000000800 */
[----:B------:R-:W-:Y:S01]  /*b240*/  BSSY.RECONVERGENT B0, `(.L_x_1153) ;  /* 0x0000005000007945 */ /* 0x000fe20003800200 */
[----:B01----:R-:W-:Y:S02]  /*b250*/  LEA.HI R111, R112, R64, RZ, 0x1b ;  /* 0x00000040706f7211 */ /* 0x003fe400078fd8ff */
[----:B------:R-:W-:Y:S01]  /*b260*/  LEA R82, R82, UR26, 0x2 ;  /* 0x0000001a52527c11 */ /* 0x000fe2000f8e10ff */
[----:B------:R-:W-:Y:S06]  /*b270*/  @!P3 BRA `(.L_x_1154) ;  /* 0x000000000004b947 */ /* 0x000fec0003800000 */
[----:B--2---:R0:W-:Y:S02]  /*b280*/  REDG.E.ADD.F32.FTZ.RN.STRONG.GPU desc[UR30][R40.64+0x1a00], R80 ;  /* 0x001a0050280079a6 */ /* 0x0041e4000c12f31e */
.L_x_1154:
[----:B------:R-:W-:Y:S05]  /*b290*/  BSYNC.RECONVERGENT B0 ;  /* 0x0000000000007941 */ /* 0x000fea0003800200 */
.L_x_1153:
[----:B------:R-:W1:Y:S01]  /*b2a0*/  LDS R82, [R82+0x2c90] ;  /* 0x002c900052527984 */ /* 0x000e620000000800 */
[----:B------:R-:W-:Y:S01]  /*b2b0*/  BSSY.RECONVERGENT B0, `(.L_x_1155) ;  /* 0x0000004000007945 */ /* 0x000fe20003800200 */
[----:B------:R-:W-:-:S03]  /*b2c0*/  LEA R111, R111, UR26, 0x2 ;  /* 0x0000001a6f6f7c11 */ /* 0x000fc6000f8e10ff */
[----:B------:R-:W-:Y:S05]  /*b2d0*/  @!P4 BRA `(.L_x_1156) ;  /* 0x000000000004c947 */ /* 0x000fea0003800000 */
[----:B-1----:R3:W-:Y:S02]  /*b2e0*/  REDG.E.ADD.F32.FTZ.RN.STRONG.GPU desc[UR30][R40.64+0x1c00], R82 ;  /* 0x001c0052280079a6 */ /* 0x0027e4000c12f31e */
.L_x_1156:
[----:B------:R-:W-:Y:S05]  /*b2f0*/  BSYNC.RECONVERGENT B0 ;  /* 0x0000000000007941 */ /* 0x000fea0003800200 */
.L_x_1155:
[----:B------:R-:W4:Y:S01]  /*b300*/  LDS R111, [R111+0x2e90] ;  /* 0x002e90006f6f7984 */ /* 0x000f220000000800 */
[----:B------:R-:W-:Y:S04]  /*b310*/  BSSY.RECONVERGENT B0, `(.L_x_1157) ;  /* 0x0000003000007945 */ /* 0x000fe80003800200 */
[----:B------:R-:W-:Y:S05]  /*b320*/  @!P5 BRA `(.L_x_1158) ;  /* 0x000000000004d947 */ /* 0x000fea0003800000 */
[----:B----4-:R4:W-:Y:S02]  /*b330*/  REDG.E.ADD.F32.FTZ.RN.STRONG.GPU desc[UR30][R40.64+0x1e00], R111 ;  /* 0x001e006f280079a6 */ /* 0x0109e4000c12f31e */
.L_x_1158:
[----:B------:R-:W-:Y:S05]  /*b340*/  BSYNC.RECONVERGENT B0 ;  /* 0x0000000000007941 */ /* 0x000fea0003800200 */
.L_x_1157:
[----:B----4-:R-:W4:Y:S04]  /*b350*/  LDL.LU R111, [R1+0x40] ;  /* 0x00004000016f7983 */ /* 0x010f280000300800 */
[----:B------:R-:W5:Y:S04]  /*b360*/  LDL.LU R114, [R1+0x44] ;  /* 0x0000440001727983 */ /* 0x000f680000300800 */
[----:B-1-3--:R-:W3:Y:S04]  /*b370*/  LDL.LU R82, [R1+0x48] ;  /* 0x0000480001527983 */ /* 0x00aee80000300800 */
[----:B------:R-:W3:Y:S01]  /*b380*/  LDL.LU R113, [R1+0x4c] ;  /* 0x00004c0001717983 */ /* 0x000ee20000300800 */
[----:B------:R-:W-:-:S03]  /*b390*/  FMUL.FTZ R65, R65, R91 ;  /* 0x0000005b41417220 */ /* 0x000fc60000410000 */
[----:B------:R-:W3:Y:S01]  /*b3a0*/  LDL.LU R112, [R1+0x50] ;  /* 0x0000500001707983 */ /* 0x000ee20000300800 */
[----:B------:R-:W-:Y:S01]  /*b3b0*/  FFMA.FTZ R84, R0, R81, R84 ;  /* 0x0000005100547223 */ /* 0x000fe20000010054 */
[----:B0-2---:R-:W0:Y:S02]  /*b3c0*/  S2R R80, SR_LANEID ;  /* 0x0000000000507919 */ /* 0x005e240000000000 */
[----:B------:R-:W1:Y:S04]  /*b3d0*/  SHFL.DOWN PT, R41, R152, 0x1, 0x1f ;  /* 0x08201f0098297f89 */ /* 0x000e6800000e0000 */
[----:B------:R-:W2:Y:S01]  /*b3e0*/  SHFL.DOWN PT, R40, R79, 0x1, 0x1f ;  /* 0x08201f004f287f89 */ /* 0x000ea200000e0000 */
[----:B----4-:R-:W-:Y:S01]  /*b3f0*/  FFMA.FTZ R111, R81, R28, R111 ;  /* 0x0000001c516f7223 */ /* 0x010fe2000001006f */
[----:B-----5:R-:W-:-:S04]  /*b400*/  FFMA.FTZ R114, R42, R29, R114 ;  /* 0x0000001d2a727223 */ /* 0x020fc80000010072 */
[----:B------:R4:W-:Y:S01]  /*b410*/  STL [R1+0x40], R111 ;  /* 0x0000406f01007387 */ /* 0x0009e20000100800 */
[----:B---3--:R-:W-:Y:S01]  /*b420*/  FFMA.FTZ R82, R86, R30, R82 ;  /* 0x0000001e56527223 */ /* 0x008fe20000010052 */
[----:B------:R-:W-:Y:S01]  /*b430*/  FMUL.FTZ R90, R132, R90 ;  /* 0x0000005a845a7220 */ /* 0x000fe20000410000 */
[----:B------:R-:W-:Y:S01]  /*b440*/  FMUL.FTZ R66, R66, R92 ;  /* 0x0000005c42427220 */ /* 0x000fe20000410000 */
[----:B------:R-:W-:Y:S01]  /*b450*/  FMUL.FTZ R67, R67, R93 ;  /* 0x0000005d43437220 */ /* 0x000fe20000410000 */
[----:B------:R-:W-:Y:S01]  /*b460*/  FFMA.FTZ R113, R65, R31, R113 ;  /* 0x0000001f41717223 */ /* 0x000fe20000010071 */
[----:B------:R-:W-:Y:S01]  /*b470*/  FMUL.FTZ R87, R131, R87 ;  /* 0x0000005783577220 */ /* 0x000fe20000410000 */
[----:B------:R-:W-:Y:S01]  /*b480*/  FMUL.FTZ R68, R68, R94 ;  /* 0x0000005e44447220 */ /* 0x000fe20000410000 */
[----:B----4-:R-:W3:Y:S01]  /*b490*/  LDL.LU R111, [R1+0x54] ;  /* 0x00005400016f7983 */ /* 0x010ee20000300800 */
[----:B------:R-:W-:Y:S01]  /*b4a0*/  FMUL.FTZ R69, R69, R95 ;  /* 0x0000005f45457220 */ /* 0x000fe20000410000 */
[----:B------:R-:W-:Y:S01]  /*b4b0*/  FFMA.FTZ R133, R2, R42, R133 ;  /* 0x0000002a02857223 */ /* 0x000fe20000010085 */
[----:B------:R-:W-:Y:S01]  /*b4c0*/  FMUL.FTZ R70, R70, R96 ;  /* 0x0000006046467220 */ /* 0x000fe20000410000 */
[----:B------:R-:W4:Y:S01]  /*b4d0*/  LDL.LU R91, [R1+0x58] ;  /* 0x00005800015b7983 */ /* 0x000f220000300800 */
[----:B------:R-:W-:Y:S01]  /*b4e0*/  FADD.FTZ R25, R84, R25 ;  /* 0x0000001954197221 */ /* 0x000fe20000010000 */
[----:B0-----:R-:W-:-:S02]  /*b4f0*/  ISETP.GT.AND P2, PT, R80, 0x1e, PT ;  /* 0x0000001e5000780c */ /* 0x001fc40003f44270 */
[----:B------:R-:W-:Y:S04]  /*b500*/  STL [R1+0x44], R114 ;  /* 0x0000447201007387 */ /* 0x000fe80000100800 */
[----:B------:R0:W-:Y:S01]  /*b510*/  STL [R1+0x48], R82 ;  /* 0x0000485201007387 */ /* 0x0001e20000100800 */
[----:B------:R-:W-:Y:S01]  /*b520*/  FFMA.FTZ R90, R3, R86, R90 ;  /* 0x00000056035a7223 */ /* 0x000fe2000001005a */
[----:B------:R-:W-:Y:S01]  /*b530*/  FFMA.FTZ R112, R66, R32, R112 ;  /* 0x0000002042707223 */ /* 0x000fe20000010070 */
[----:B------:R-:W-:-:S04]  /*b540*/  FFMA.FTZ R87, R4, R65, R87 ;  /* 0x0000004104577223 */ /* 0x000fc80000010057 */
[----:B-1----:R-:W-:Y:S01]  /*b550*/  @!P2 FADD.FTZ R152, R152, R41 ;  /* 0x000000299898a221 */ /* 0x002fe20000010000 */
[----:B--2---:R-:W-:Y:S01]  /*b560*/  @!P2 FADD.FTZ R79, R79, R40 ;  /* 0x000000284f4fa221 */ /* 0x004fe20000010000 */
[----:B0-----:R-:W2:Y:S01]  /*b570*/  LDL.LU R82, [R1+0x5c] ;  /* 0x00005c0001527983 */ /* 0x001ea20000300800 */
[----:B------:R-:W-:Y:S01]  /*b580*/  FADD.FTZ R164, R90, R164 ;  /* 0x000000a45aa47221 */ /* 0x000fe20000010000 */
[----:B------:R-:W-:Y:S01]  /*b590*/  FADD.FTZ R161, R87, R161 ;  /* 0x000000a157a17221 */ /* 0x000fe20000010000 */
[----:B------:R-:W-:Y:S01]  /*b5a0*/  ISETP.GT.AND P2, PT, R80, 0x1d, PT ;  /* 0x0000001d5000780c */ /* 0x000fe20003f44270 */
        /* <DEDUP_REMOVED lines=12> */
[----:B---3--:R-:W-:Y:S01]  /*b670*/  FFMA.FTZ R111, R67, R33, R111 ;  /* 0x00000021436f7223 */ /* 0x008fe2000001006f */
[----:B----4-:R-:W-:-:S04]  /*b680*/  FFMA.FTZ R91, R68, R34, R91 ;  /* 0x00000022445b7223 */ /* 0x010fc8000001005b */
[----:B------:R-:W-:Y:S04]  /*b690*/  STL [R1+0x54], R111 ;  /* 0x0000546f01007387 */ /* 0x000fe80000100800 */
[----:B------:R-:W-:Y:S04]  /*b6a0*/  STL [R1+0x58], R91 ;  /* 0x0000585b01007387 */ /* 0x000fe80000100800 */
[----:B------:R-:W3:Y:S04]  /*b6b0*/  LDL.LU R87, [R1+0x6c] ;  /* 0x00006c0001577983 */ /* 0x000ee80000300800 */
[----:B------:R-:W4:Y:S01]  /*b6c0*/  LDL.LU R86, [R1+0x70] ;  /* 0x0000700001567983 */ /* 0x000f220000300800 */
[----:B--2---:R-:W-:Y:S01]  /*b6d0*/  FFMA.FTZ R82, R69, R35, R82 ;  /* 0x0000002345527223 */ /* 0x004fe20000010052 */
[----:B-----5:R-:W-:-:S04]  /*b6e0*/  FFMA.FTZ R81, R70, R36, R81 ;  /* 0x0000002446517223 */ /* 0x020fc80000010051 */
[----:B------:R2:W-:Y:S04]  /*b6f0*/  STL [R1+0x5c], R82 ;  /* 0x00005c5201007387 */ /* 0x0005e80000100800 */
[----:B------:R-:W5:Y:S04]  /*b700*/  LDL.LU R84, [R1+0x74] ;  /* 0x0000740001547983 */ /* 0x000f680000300800 */
[----:B------:R0:W-:Y:S04]  /*b710*/  STL [R1+0x60], R81 ;  /* 0x0000605101007387 */ /* 0x0001e80000100800 */
[----:B--2---:R-:W2:Y:S04]  /*b720*/  LDL.LU R82, [R1+0x78] ;  /* 0x0000780001527983 */ /* 0x004ea80000300800 */
[----:B0-----:R-:W2:Y:S01]  /*b730*/  LDL.LU R81, [R1+0x7c] ;  /* 0x00007c0001517983 */ /* 0x001ea20000300800 */
        /* <DEDUP_REMOVED lines=10> */
[----:B------:R-:W-:-:S02]  /*b7e0*/  FMUL.FTZ R73, R73, R99 ;  /* 0x0000006349497220 */ /* 0x000fc40000410000 */
[----:B------:R-:W-:Y:S01]  /*b7f0*/  FFMA.FTZ R88, R5, R66, R88 ;  /* 0x0000004205587223 */ /* 0x000fe20000010058 */
[----:B------:R-:W-:Y:S01]  /*b800*/  FFMA.FTZ R89, R6, R67, R89 ;  /* 0x0000004306597223 */ /* 0x000fe20000010059 */
[----:B------:R-:W-:-:S03]  /*b810*/  FMUL.FTZ R65, R74, R100 ;  /* 0x000000644a417220 */ /* 0x000fc60000410000 */
[----:B0-----:R-:W-:Y:S01]  /*b820*/  @!P2 FADD.FTZ R152, R152, R41 ;  /* 0x000000299898a221 */ /* 0x001fe20000010000 */
[----:B------:R-:W-:Y:S01]  /*b830*/  FMUL.FTZ R41, R124, R108 ;  /* 0x0000006c7c297220 */ /* 0x000fe20000410000 */
[----:B-1----:R-:W-:Y:S01]  /*b840*/  @!P2 FADD.FTZ R79, R79, R40 ;  /* 0x000000284f4fa221 */ /* 0x002fe20000010000 */
[----:B------:R-:W-:Y:S02]  /*b850*/  FFMA.FTZ R40, R15, R71, R107 ;  /* 0x000000470f287223 */ /* 0x000fe4000001006b */
[----:B------:R-:W-:Y:S01]  /*b860*/  FFMA.FTZ R41, R18, R72, R41 ;  /* 0x0000004812297223 */ /* 0x000fe20000010029 */
[----:B------:R-:W0:Y:S01]  /*b870*/  SHFL.DOWN PT, R67, R152, 0x10, 0x1f ;  /* 0x0a001f0098437f89 */ /* 0x000e2200000e0000 */
[----:B------:R-:W-:Y:S01]  /*b880*/  FFMA.FTZ R42, R71, R37, R42 ;  /* 0x00000025472a7223 */ /* 0x000fe2000001002a */
[----:B------:R-:W-:Y:S02]  /*b890*/  FADD.FTZ R17, R40, R17 ;  /* 0x0000001128117221 */ /* 0x000fe40000010000 */
[----:B------:R-:W1:Y:S01]  /*b8a0*/  SHFL.DOWN PT, R66, R79, 0x10, 0x1f ;  /* 0x0a001f004f427f89 */ /* 0x000e6200000e0000 */
[----:B------:R-:W-:Y:S01]  /*b8b0*/  FMUL.FTZ R40, R75, R101 ;  /* 0x000000654b287220 */ /* 0x000fe20000410000 */
[----:B------:R-:W-:Y:S01]  /*b8c0*/  FADD.FTZ R16, R41, R16 ;  /* 0x0000001029107221 */ /* 0x000fe20000010000 */
[----:B------:R-:W-:Y:S01]  /*b8d0*/  FFMA.FTZ R90, R72, R38, R90 ;  /* 0x00000026485a7223 */ /* 0x000fe2000001005a */
[----:B------:R-:W-:Y:S01]  /*b8e0*/  FMUL.FTZ R41, R76, R102 ;  /* 0x000000664c297220 */ /* 0x000fe20000410000 */
[----:B------:R-:W-:Y:S01]  /*b8f0*/  FMUL.FTZ R77, R77, R103 ;  /* 0x000000674d4d7220 */ /* 0x000fe20000410000 */
[----:B------:R-:W-:Y:S01]  /*b900*/  ISETP.NE.AND P2, PT, R80, RZ, PT ;  /* 0x000000ff5000720c */ /* 0x000fe20003f45270 */
[----:B------:R0:W-:Y:S04]  /*b910*/  STL [R1+0x64], R42 ;  /* 0x0000642a01007387 */ /* 0x0001e80000100800 */
[----:B------:R1:W-:Y:S01]  /*b920*/  STL [R1+0x68], R90 ;  /* 0x0000685a01007387 */ /* 0x0003e20000100800 */
[----:B------:R-:W-:Y:S01]  /*b930*/  FMUL.FTZ R104, R128, R104 ;  /* 0x0000006880687220 */ /* 0x000fe20000410000 */
[----:B------:R-:W-:Y:S01]  /*b940*/  FMUL.FTZ R105, R127, R105 ;  /* 0x000000697f697220 */ /* 0x000fe20000410000 */
[----:B------:R-:W-:-:S02]  /*b950*/  FMUL.FTZ R106, R126, R106 ;  /* 0x0000006a7e6a7220 */ /* 0x000fc40000410000 */
[----:B------:R-:W-:Y:S01]  /*b960*/  FFMA.FTZ R104, R7, R68, R104 ;  /* 0x0000004407687223 */ /* 0x000fe20000010068 */
[----:B------:R-:W-:Y:S01]  /*b970*/  FFMA.FTZ R105, R9, R69, R105 ;  /* 0x0000004509697223 */ /* 0x000fe20000010069 */
[----:B0-----:R-:W-:Y:S01]  /*b980*/  FMUL.FTZ R42, R123, R109 ;  /* 0x0000006d7b2a7220 */ /* 0x001fe20000410000 */
[----:B------:R-:W-:Y:S01]  /*b990*/  @!P2 SHF.R.U32.HI R68, RZ, 0x2, R64 ;  /* 0x00000002ff44a819 */ /* 0x000fe20000011640 */
[----:B------:R-:W-:Y:S01]  /*b9a0*/  FMUL.FTZ R69, R122, R110 ;  /* 0x0000006e7a457220 */ /* 0x000fe20000410000 */
[----:B------:R-:W-:Y:S01]  /*b9b0*/  FFMA.FTZ R106, R12, R70, R106 ;  /* 0x000000460c6a7223 */ /* 0x000fe2000001006a */
[----:B------:R-:W-:Y:S01]  /*b9c0*/  FADD.FTZ R67, R152, R67 ;  /* 0x0000004398437221 */ /* 0x000fe20000010000 */
[----:B------:R-:W-:Y:S01]  /*b9d0*/  @!P2 LOP3.LUT R70, R68, 0xf8, RZ, 0xc0, !PT ;  /* 0x000000f84446a812 */ /* 0x000fe200078ec0ff */
[----:B-1----:R-:W-:Y:S01]  /*b9e0*/  FADD.FTZ R66, R79, R66 ;  /* 0x000000424f427221 */ /* 0x002fe20000010000 */
[----:B------:R-:W-:Y:S01]  /*b9f0*/  FFMA.FTZ R68, R22, R65, R69 ;  /* 0x0000004116447223 */ /* 0x000fe20000010045 */
[----:B------:R-:W-:Y:S01]  /*ba00*/  FMUL.FTZ R43, R121, R43 ;  /* 0x0000002b792b7220 */ /* 0x000fe20000410000 */
[----:B------:R-:W-:Y:S02]  /*ba10*/  BSSY.RECONVERGENT B0, `(.L_x_1159) ;  /* 0x0000033000007945 */ /* 0x000fe40003800200 */
[----:B------:R0:W-:Y:S01]  /*ba20*/  @!P2 STS.64 [R70+UR26+0x3198], R66 ;  /* 0x003198424600a988 */ /* 0x0001e20008000a1a */
        /* <DEDUP_REMOVED lines=9> */
[----:B---3--:R-:W-:Y:S01]  /*bac0*/  FFMA.FTZ R87, R73, R39, R87 ;  /* 0x0000002749577223 */ /* 0x008fe20000010057 */
[----:B----4-:R-:W-:-:S04]  /*bad0*/  FFMA.FTZ R86, R65, R44, R86 ;  /* 0x0000002c41567223 */ /* 0x010fc80000010056 */
[----:B------:R0:W-:Y:S04]  /*bae0*/  STL [R1+0x6c], R87 ;  /* 0x00006c5701007387 */ /* 0x0001e80000100800 */
[----:B------:R0:W-:Y:S01]  /*baf0*/  STL [R1+0x70], R86 ;  /* 0x0000705601007387 */ /* 0x0001e20000100800 */
[----:B-----5:R-:W-:Y:S01]  /*bb00*/  FFMA.FTZ R84, R40, R45, R84 ;  /* 0x0000002d28547223 */ /* 0x020fe20000010054 */
[----:B--2---:R-:W-:-:S04]  /*bb10*/  FFMA.FTZ R82, R41, R46, R82 ;  /* 0x0000002e29527223 */ /* 0x004fc80000010052 */
[----:B------:R0:W-:Y:S01]  /*bb20*/  STL [R1+0x74], R84 ;  /* 0x0000745401007387 */ /* 0x0001e20000100800 */
[----:B------:R-:W-:-:S03]  /*bb30*/  FFMA.FTZ R81, R77, R47, R81 ;  /* 0x0000002f4d517223 */ /* 0x000fc60000010051 */
[----:B------:R0:W-:Y:S04]  /*bb40*/  STL [R1+0x78], R82 ;  /* 0x0000785201007387 */ /* 0x0001e80000100800 */
[----:B------:R0:W-:Y:S01]  /*bb50*/  STL [R1+0x7c], R81 ;  /* 0x00007c5101007387 */ /* 0x0001e20000100800 */
[----:B------:R-:W-:Y:S01]  /*bb60*/  FFMA.FTZ R73, R21, R73, R42 ;  /* 0x0000004915497223 */ /* 0x000fe2000001002a */
[----:B------:R-:W-:Y:S01]  /*bb70*/  FMUL.FTZ R42, R119, R85 ;  /* 0x00000055772a7220 */ /* 0x000fe20000410000 */
[----:B------:R-:W-:-:S03]  /*bb80*/  FMUL.FTZ R65, R120, R78 ;  /* 0x0000004e78417220 */ /* 0x000fc60000410000 */
[----:B------:R-:W-:Y:S01]  /*bb90*/  FFMA.FTZ R42, R23, R40, R42 ;  /* 0x00000028172a7223 */ /* 0x000fe2000001002a */
[----:B------:R-:W-:Y:S01]  /*bba0*/  FFMA.FTZ R65, R24, R41, R65 ;  /* 0x0000002918417223 */ /* 0x000fe20000010041 */
[----:B------:R-:W-:Y:S02]  /*bbb0*/  FADD.FTZ R14, R73, R14 ;  /* 0x0000000e490e7221 */ /* 0x000fe40000010000 */
        /* <DEDUP_REMOVED lines=24> */
.L_x_1160:
[----:B------:R-:W-:Y:S05]  /*bd40*/  BSYNC.RECONVERGENT B0 ;  /* 0x0000000000007941 */ /* 0x000fea0003800200 */
.L_x_1159:
[----:B------:R-:W-:-:S04]  /*bd50*/  UIADD3 UR8, UPT, UPT, UR8, 0x1, URZ ;  /* 0x0000000108087890 */ /* 0x000fc8000fffe0ff */
[----:B------:R-:W-:-:S09]  /*bd60*/  UISETP.GE.AND UP0, UPT, UR8, UR50, UPT ;  /* 0x000000320800728c */ /* 0x000fd2000bf06270 */
[----:B------:R-:W-:Y:S05]  /*bd70*/  BRA.U !UP0, `(.L_x_1161) ;  /* 0xffffffbd084c7547 */ /* 0x000fea000b83ffff */
.L_x_1116:
[----:B------:R-:W2:Y:S01]  /*bd80*/  LDL.LU R82, [R1+0x78] ;  /* 0x0000780001527983 */ /* 0x000ea20000300800 */
[----:B------:R-:W-:Y:S01]  /*bd90*/  LOP3.LUT R5, R83, 0x3e00, RZ, 0xc0, !PT ;  /* 0x00003e0053057812 */ /* 0x000fe200078ec0ff */
[----:B------:R-:W-:Y:S02]  /*bda0*/  UIADD3 UR28, UPT, UPT, -UR27, UR28, URZ ;  /* 0x0000001c1b1c7290 */ /* 0x000fe4000fffe1ff */
[----:B------:R-:W3:Y:S01]  /*bdb0*/  LDL.LU R84, [R1+0x7c] ;  /* 0x00007c0001547983 */ /* 0x000ee20000300800 */
[----:B------:R-:W-:Y:S01]  /*bdc0*/  MOV R2, UR19 ;  /* 0x0000001300027c02 */ /* 0x000fe20008000f00 */
[----:B------:R-:W1:Y:S02]  /*bdd0*/  LDCU.64 UR14, c[0x0][0x4f8] ;  /* 0x00009f00ff0e77ac */ /* 0x000e640008000a00 */
[----:B------:R-:W4:Y:S04]  /*bde0*/  LDL.LU R85, [R1+0x70] ;  /* 0x0000700001557983 */ /* 0x000f280000300800 */
[----:B------:R-:W5:Y:S04]  /*bdf0*/  LDL.LU R86, [R1+0x74] ;  /* 0x0000740001567983 */ /* 0x000f680000300800 */
[----:B------:R-:W2:Y:S04]  /*be00*/  LDL.LU R87, [R1+0x68] ;  /* 0x0000680001577983 */ /* 0x000ea80000300800 */
[----:B------:R-:W3:Y:S04]  /*be10*/  LDL.LU R88, [R1+0x6c] ;  /* 0x00006c0001587983 */ /* 0x000ee80000300800 */
[----:B0-----:R-:W4:Y:S04]  /*be20*/  LDL.LU R69, [R1+0x54] ;  /* 0x0000540001457983 */ /* 0x001f280000300800 */
[----:B------:R-:W5:Y:S04]  /*be30*/  LDL.LU R89, [R1+0x50] ;  /* 0x0000500001597983 */ /* 0x000f680000300800 */
[----:B------:R-:W2:Y:S04]  /*be40*/  LDL.LU R99, [R1+0x60] ;  /* 0x0000600001637983 */ /* 0x000ea80000300800 */
[----:B------:R-:W4:Y:S04]  /*be50*/  LDL.LU R102, [R1+0x64] ;  /* 0x0000640001667983 */ /* 0x000f280000300800 */
[----:B------:R-:W4:Y:S04]  /*be60*/  LDL.LU R101, [R1+0x58] ;  /* 0x0000580001657983 */ /* 0x000f280000300800 */
[----:B------:R-:W4:Y:S04]  /*be70*/  LDL.LU R100, [R1+0x5c] ;  /* 0x00005c0001647983 */ /* 0x000f280000300800 */
[----:B------:R-:W4:Y:S04]  /*be80*/  LDL.LU R41, [R1+0x44] ;  /* 0x0000440001297983 */ /* 0x000f280000300800 */
[----:B------:R-:W4:Y:S04]  /*be90*/  LDL.LU R43, [R1+0x40] ;  /* 0x00004000012b7983 */ /* 0x000f280000300800 */
[----:B------:R-:W4:Y:S04]  /*bea0*/  LDL.LU R65, [R1+0x4c] ;  /* 0x00004c0001417983 */ /* 0x000f280000300800 */
[----:B------:R-:W4:Y:S04]  /*beb0*/  LDL.LU R67, [R1+0x48] ;  /* 0x0000480001437983 */ /* 0x000f280000300800 */
[----:B------:R0:W3:Y:S01]  /*bec0*/  LDL.LU R30, [R1+0x100] ;  /* 0x00010000011e7983 */ /* 0x0000e20000300800 */
[----:B------:R-:W-:-:S02]  /*bed0*/  LOP3.LUT R5, R5, 0x1f, R64, 0xf8, !PT ;  /* 0x0000001f05057812 */ /* 0x000fc400078ef840 */
[----:B------:R-:W-:Y:S01]  /*bee0*/  ISETP.GE.AND P3, PT, R62, UR28, PT ;  /* 0x0000001c3e007c0c */ /* 0x000fe2000bf66270 */
[----:B------:R-:W4:Y:S01]  /*bef0*/  LDL.LU R98, [R1+0xbc] ;  /* 0x0000bc0001627983 */ /* 0x000f220000300800 */
[----:B------:R-:W-:Y:S02]  /*bf00*/  ISETP.GE.AND P2, PT, R5, UR28, PT ;  /* 0x0000001c05007c0c */ /* 0x000fe4000bf46270 */
[----:B------:R-:W-:Y:S01]  /*bf10*/  ISETP.GE.AND P4, PT, R61, UR28, PT ;  /* 0x0000001c3d007c0c */ /* 0x000fe2000bf86270 */
[----:B------:R-:W4:Y:S01]  /*bf20*/  LDL.LU R97, [R1+0xb8] ;  /* 0x0000b80001617983 */ /* 0x000f220000300800 */
[----:B------:R-:W-:Y:S02]  /*bf30*/  MOV R3, UR20 ;  /* 0x0000001400037c02 */ /* 0x000fe40008000f00 */
[----:B------:R-:W-:Y:S01]  /*bf40*/  ISETP.GE.AND P5, PT, R60, UR28, PT ;  /* 0x0000001c3c007c0c */ /* 0x000fe2000bfa6270 */
[----:B------:R-:W4:Y:S01]  /*bf50*/  LDL.LU R96, [R1+0xb4] ;  /* 0x0000b40001607983 */ /* 0x000f220000300800 */
[----:B------:R-:W-:Y:S01]  /*bf60*/  PRMT R0, RZ, 0x7610, R0 ;  /* 0x00007610ff007816 */ /* 0x000fe20000000000 */
[----:B------:R-:W-:Y:S01]  /*bf70*/  IMAD.WIDE.U32 R2, R5, 0x2, R2 ;  /* 0x0000000205027825 */ /* 0x000fe200078e0002 */
[----:B------:R-:W-:Y:S01]  /*bf80*/  BAR.SYNC.DEFER_BLOCKING 0x0 ;  /* 0x0000000000007b1d */ /* 0x000fe20000010000 */
[----:B------:R-:W-:-:S02]  /*bf90*/  PRMT R4, RZ, 0x7610, R4 ;  /* 0x00007610ff047816 */ /* 0x000fc40000000004 */
[----:B------:R-:W-:Y:S02]  /*bfa0*/  PRMT R6, RZ, 0x7610, R6 ;  /* 0x00007610ff067816 */ /* 0x000fe40000000006 */
[----:B------:R-:W-:Y:S02]  /*bfb0*/  PRMT R7, RZ, 0x7610, R7 ;  /* 0x00007610ff077816 */ /* 0x000fe40000000007 */
[----:B------:R-:W-:Y:S01]  /*bfc0*/  ISETP.GE.AND P6, PT, R59, UR28, PT ;  /* 0x0000001c3b007c0c */ /* 0x000fe2000bfc6270 */
[----:B------:R-:W4:Y:S01]  /*bfd0*/  LDL.LU R95, [R1+0xb0] ;  /* 0x0000b000015f7983 */ /* 0x000f220000300800 */
[----:B------:R-:W-:Y:S02]  /*bfe0*/  ISETP.GE.AND P1, PT, R58, UR28, PT ;  /* 0x0000001c3a007c0c */ /* 0x000fe4000bf26270 */
[----:B------:R-:W-:Y:S01]  /*bff0*/  PRMT R9, RZ, 0x7610, R9 ;  /* 0x00007610ff097816 */ /* 0x000fe20000000009 */
[----:B------:R-:W4:Y:S01]  /*c000*/  LDL.LU R94, [R1+0xac] ;  /* 0x0000ac00015e7983 */ /* 0x000f220000300800 */
[----:B------:R-:W-:-:S02]  /*c010*/  PRMT R12, RZ, 0x7610, R12 ;  /* 0x00007610ff0c7816 */ /* 0x000fc4000000000c */
[----:B------:R-:W-:Y:S01]  /*c020*/  PRMT R15, RZ, 0x7610, R15 ;  /* 0x00007610ff0f7816 */ /* 0x000fe2000000000f */
[----:B------:R-:W4:Y:S01]  /*c030*/  LDL.LU R93, [R1+0xa8] ;  /* 0x0000a800015d7983 */ /* 0x000f220000300800 */
[----:B------:R-:W-:Y:S02]  /*c040*/  PRMT R18, RZ, 0x7610, R18 ;  /* 0x00007610ff127816 */ /* 0x000fe40000000012 */
[----:B------:R-:W-:Y:S01]  /*c050*/  PRMT R21, RZ, 0x7610, R21 ;  /* 0x00007610ff157816 */ /* 0x000fe20000000015 */
[----:B------:R-:W4:Y:S04]  /*c060*/  LDL.LU R92, [R1+0xa4] ;  /* 0x0000a400015c7983 */ /* 0x000f280000300800 */
[----:B------:R-:W4:Y:S01]  /*c070*/  @!P2 LDG.E.U16 R0, desc[UR30][R2.64] ;  /* 0x0000001e0200a981 */ /* 0x000f22000c1e1500 */
[----:B------:R-:W-:-:S03]  /*c080*/  ISETP.GE.AND P2, PT, R57, UR28, PT ;  /* 0x0000001c39007c0c */ /* 0x000fc6000bf46270 */
[----:B------:R-:W4:Y:S01]  /*c090*/  @!P3 LDG.E.U16 R4, desc[UR30][R2.64+0x40] ;  /* 0x0000401e0204b981 */ /* 0x000f22000c1e1500 */
[----:B------:R-:W-:-:S03]  /*c0a0*/  ISETP.GE.AND P3, PT, R56, UR28, PT ;  /* 0x0000001c38007c0c */ /* 0x000fc6000bf66270 */
[----:B------:R-:W4:Y:S01]  /*c0b0*/  @!P4 LDG.E.U16 R6, desc[UR30][R2.64+0x80] ;  /* 0x0000801e0206c981 */ /* 0x000f22000c1e1500 */
[----:B------:R-:W-:-:S03]  /*c0c0*/  ISETP.GE.AND P4, PT, R55, UR28, PT ;  /* 0x0000001c37007c0c */ /* 0x000fc6000bf86270 */
[----:B------:R-:W4:Y:S01]  /*c0d0*/  @!P5 LDG.E.U16 R7, desc[UR30][R2.64+0xc0] ;  /* 0x0000c01e0207d981 */ /* 0x000f22000c1e1500 */
[----:B------:R-:W-:Y:S02]  /*c0e0*/  ISETP.GE.AND P5, PT, R54, UR28, PT ;  /* 0x0000001c36007c0c */ /* 0x000fe4000bfa6270 */
[----:B------:R-:W-:Y:S01]  /*c0f0*/  PRMT R22, RZ, 0x7610, R22 ;  /* 0x00007610ff167816 */ /* 0x000fe20000000016 */
[----:B------:R-:W4:Y:S01]  /*c100*/  @!P6 LDG.E.U16 R9, desc[UR30][R2.64+0x100] ;  /* 0x0001001e0209e981 */ /* 0x000f22000c1e1500 */
[----:B------:R-:W-:-:S03]  /*c110*/  ISETP.GE.AND P6, PT, R53, UR28, PT ;  /* 0x0000001c35007c0c */ /* 0x000fc6000bfc6270 */
        /* <DEDUP_REMOVED lines=11> */
[----:B------:R-:W4:Y:S01]  /*c1d0*/  LDL.LU R80, [R1+0xf8] ;  /* 0x0000f80001507983 */ /* 0x000f220000300800 */
[----:B------:R-:W-:-:S03]  /*c1e0*/  PRMT R23, RZ, 0x7610, R23 ;  /* 0x00007610ff177816 */ /* 0x000fc60000000017 */
[----:B------:R-:W4:Y:S01]  /*c1f0*/  @!P5 LDG.E.U16 R22, desc[UR30][R2.64+0x240] ;  /* 0x0002401e0216d981 */ /* 0x000f22000c1e1500 */
[----:B------:R-:W-:-:S03]  /*c200*/  ISETP.GE.AND P5, PT, R48, UR28, PT ;  /* 0x0000001c30007c0c */ /* 0x000fc6000bfa6270 */
[----:B------:R-:W4:Y:S01]  /*c210*/  LDL.LU R79, [R1+0xf4] ;  /* 0x0000f400014f7983 */ /* 0x000f220000300800 */
[----:B------:R-:W-:-:S03]  /*c220*/  PRMT R24, RZ, 0x7610, R24 ;  /* 0x00007610ff187816 */ /* 0x000fc60000000018 */
[----:B------:R-:W4:Y:S01]  /*c230*/  LDL.LU R78, [R1+0xf0] ;  /* 0x0000f000014e7983 */ /* 0x000f220000300800 */
[----:B------:R-:W-:-:S03]  /*c240*/  PRMT R26, RZ, 0x7610, R26 ;  /* 0x00007610ff1a7816 */ /* 0x000fc6000000001a */
[----:B------:R-:W4:Y:S01]  /*c250*/  LDL.LU R77, [R1+0xec] ;  /* 0x0000ec00014d7983 */ /* 0x000f220000300800 */
[----:B------:R-:W-:-:S03]  /*c260*/  PRMT R28, RZ, 0x7610, R28 ;  /* 0x00007610ff1c7816 */ /* 0x000fc6000000001c */
[----:B------:R-:W4:Y:S01]  /*c270*/  LDL.LU R76, [R1+0xe8] ;  /* 0x0000e800014c7983 */ /* 0x000f220000300800 */
[----:B------:R-:W-:-:S03]  /*c280*/  PRMT R29, RZ, 0x7610, R29 ;  /* 0x00007610ff1d7816 */ /* 0x000fc6000000001d */
[----:B------:R-:W4:Y:S04]  /*c290*/  LDL.LU R75, [R1+0xe4] ;  /* 0x0000e400014b7983 */ /* 0x000f280000300800 */
[----:B------:R-:W4:Y:S04]  /*c2a0*/  LDL.LU R74, [R1+0xe0] ;  /* 0x0000e000014a7983 */ /* 0x000f280000300800 */
[----:B------:R-:W4:Y:S04]  /*c2b0*/  LDL.LU R73, [R1+0xdc] ;  /* 0x0000dc0001497983 */ /* 0x000f280000300800 */
[----:B------:R-:W4:Y:S04]  /*c2c0*/  LDL.LU R72, [R1+0xd8] ;  /* 0x0000d80001487983 */ /* 0x000f280000300800 */
[----:B------:R-:W4:Y:S04]  /*c2d0*/  LDL.LU R71, [R1+0xd4] ;  /* 0x0000d40001477983 */ /* 0x000f280000300800 */
[----:B------:R-:W4:Y:S04]  /*c2e0*/  @!P6 LDG.E.U16 R23, desc[UR30][R2.64+0x280] ;  /* 0x0002801e0217e981 */ /* 0x000f28000c1e1500 */
        /* <DEDUP_REMOVED lines=9> */
[----:B---3--:R-:W3:Y:S01]  /*c380*/  @!P5 LDG.E.U16 R30, desc[UR30][R2.64+0x3c0] ;  /* 0x0003c01e021ed981 */ /* 0x008ee2000c1e1500 */
[----:B--2---:R-:W-:Y:S01]  /*c390*/  IMAD.MOV.U32 R103, RZ, RZ, R99 ;  /* 0x000000ffff677224 */ /* 0x004fe200078e0063 */
[----:B-----5:R-:W-:-:S02]  /*c3a0*/  MOV R99, R89 ;  /* 0x0000005900637202 */ /* 0x020fc40000000f00 */
[----:B------:R-:W2:Y:S01]  /*c3b0*/  LDL.LU R89, [R1+0x98] ;  /* 0x0000980001597983 */ /* 0x000ea20000300800 */
[----:B------:R-:W-:Y:S01]  /*c3c0*/  MOV R104, R88 ;  /* 0x0000005800687202 */ /* 0x000fe20000000f00 */
[----:B------:R-:W-:Y:S01]  /*c3d0*/  IMAD.MOV.U32 R105, RZ, RZ, R87 ;  /* 0x000000ffff697224 */ /* 0x000fe200078e0057 */
[----:B------:R-:W-:Y:S01]  /*c3e0*/  MOV R106, R86 ;  /* 0x00000056006a7202 */ /* 0x000fe20000000f00 */
[----:B------:R-:W5:Y:S04]  /*c3f0*/  LDL.LU R88, [R1+0x94] ;  /* 0x0000940001587983 */ /* 0x000f680000300800 */
[----:B------:R-:W5:Y:S04]  /*c400*/  LDL.LU R87, [R1+0x90] ;  /* 0x0000900001577983 */ /* 0x000f680000300800 */
[----:B------:R-:W5:Y:S01]  /*c410*/  LDL.LU R86, [R1+0x8c] ;  /* 0x00008c0001567983 */ /* 0x000f620000300800 */
[----:B----4-:R-:W-:Y:S01]  /*c420*/  MOV R107, R85 ;  /* 0x00000055006b7202 */ /* 0x010fe20000000f00 */
[----:B------:R-:W-:Y:S01]  /*c430*/  IMAD.MOV.U32 R108, RZ, RZ, R84 ;  /* 0x000000ffff6c7224 */ /* 0x000fe200078e0054 */
[----:B------:R-:W-:Y:S01]  /*c440*/  MOV R109, R82 ;  /* 0x00000052006d7202 */ /* 0x000fe20000000f00 */
[----:B------:R-:W4:Y:S04]  /*c450*/  LDL.LU R85, [R1+0x88] ;  /* 0x0000880001557983 */ /* 0x000f280000300800 */
        /* <DEDUP_REMOVED lines=19> */
[----:B------:R-:W3:Y:S04]  /*c590*/  LDS.U16 R0, [R98] ;  /* 0x0000000062007984 */ /* 0x000ee80000000400 */
[----:B------:R-:W1:Y:S04]  /*c5a0*/  LDS.U16 R3, [R96+0x4] ;  /* 0x0000040060037984 */ /* 0x000e680000000400 */
[----:B------:R-:W0:Y:S04]  /*c5b0*/  LDS.U16 R2, [R97+0x2] ;  /* 0x0000020061027984 */ /* 0x000e280000000400 */
[----:B------:R-:W5:Y:S04]  /*c5c0*/  LDS.U16 R4, [R95+0x6] ;  /* 0x000006005f047984 */ /* 0x000f680000000400 */
[----:B------:R-:W-:Y:S04]  /*c5d0*/  LDS.U16 R6, [R90+0x10] ;  /* 0x000010005a067984 */ /* 0x000fe80000000400 */
[----:B--2---:R-:W-:Y:S01]  /*c5e0*/  LDS.U16 R7, [R89+0x12] ;  /* 0x0000120059077984 */ /* 0x004fe20000000400 */
[----:B---3--:R-:W-:-:S02]  /*c5f0*/  SHF.L.U32 R0, R0, 0x10, RZ ;  /* 0x0000001000007819 */ /* 0x008fc400000006ff */
[----:B-1----:R-:W-:Y:S01]  /*c600*/  SHF.L.U32 R3, R3, 0x10, RZ ;  /* 0x0000001003037819 */ /* 0x002fe200000006ff */
[----:B0-----:R-:W-:Y:S01]  /*c610*/  IMAD.U32 R2, R2, 0x10000, RZ ;  /* 0x0001000002027824 */ /* 0x001fe200078e00ff */
[----:B-----5:R-:W-:Y:S01]  /*c620*/  SHF.L.U32 R4, R4, 0x10, RZ ;  /* 0x0000001004047819 */ /* 0x020fe200000006ff */
[----:B------:R-:W-:Y:S02]  /*c630*/  FADD.FTZ R9, R0, UR7 ;  /* 0x0000000700097e21 */ /* 0x000fe40008010000 */
[----:B------:R-:W-:Y:S01]  /*c640*/  FADD.FTZ R18, R3, UR7 ;  /* 0x0000000703127e21 */ /* 0x000fe20008010000 */
[----:B------:R-:W-:Y:S01]  /*c650*/  FADD.FTZ R15, R2, UR7 ;  /* 0x00000007020f7e21 */ /* 0x000fe20008010000 */
[----:B------:R-:W-:Y:S01]  /*c660*/  LDS.U16 R3, [R92+0xc] ;  /* 0x00000c005c037984 */ /* 0x000fe20000000400 */
[----:B------:R-:W-:-:S03]  /*c670*/  FADD.FTZ R22, R4, UR7 ;  /* 0x0000000704167e21 */ /* 0x000fc60008010000 */
[----:B------:R-:W0:Y:S01]  /*c680*/  LDS.U16 R2, [R93+0xa] ;  /* 0x00000a005d027984 */ /* 0x000e220000000400 */
[----:B------:R-:W-:Y:S02]  /*c690*/  FSETP.GTU.FTZ.AND P3, PT, R9, 20, PT ;  /* 0x41a000000900780b */ /* 0x000fe40003f7c000 */
[----:B------:R-:W-:Y:S01]  /*c6a0*/  FSETP.GTU.FTZ.AND P1, PT, R18, 20, PT ;  /* 0x41a000001200780b */ /* 0x000fe20003f3c000 */
[----:B------:R-:W1:Y:S01]  /*c6b0*/  LDS.U16 R0, [R94+0x8] ;  /* 0x000008005e007984 */ /* 0x000e620000000400 */
[----:B------:R-:W-:Y:S02]  /*c6c0*/  FSETP.GTU.FTZ.AND P5, PT, R15, 20, PT ;  /* 0x41a000000f00780b */ /* 0x000fe40003fbc000 */
[----:B------:R-:W-:Y:S01]  /*c6d0*/  FSETP.GTU.FTZ.AND P2, PT, R22, 20, PT ;  /* 0x41a000001600780b */ /* 0x000fe20003f5c000 */
[----:B------:R-:W2:Y:S06]  /*c6e0*/  LDS.U16 R4, [R91+0xe] ;  /* 0x00000e005b047984 */ /* 0x000eac0000000400 */
[----:B------:R-:W-:-:S02]  /*c6f0*/  @!P3 FMUL.FTZ R9, R9, -1.4426950216293334961 ;  /* 0xbfb8aa3b0909b820 */ /* 0x000fc40000410000 */
[----:B------:R-:W-:Y:S02]  /*c700*/  @!P1 FMUL.FTZ R18, R18, -1.4426950216293334961 ;  /* 0xbfb8aa3b12129820 */ /* 0x000fe40000410000 */
[----:B------:R-:W-:Y:S02]  /*c710*/  @!P5 FMUL.FTZ R15, R15, -1.4426950216293334961 ;  /* 0xbfb8aa3b0f0fd820 */ /* 0x000fe40000410000 */
[----:B------:R-:W-:Y:S01]  /*c720*/  @!P2 FMUL.FTZ R22, R22, -1.4426950216293334961 ;  /* 0xbfb8aa3b1616a820 */ /* 0x000fe20000410000 */
[----:B------:R-:W3:Y:S04]  /*c730*/  @!P3 MUFU.EX2 R9, R9 ;  /* 0x000000090009b308 */ /* 0x000ee80000000800 */
[----:B------:R-:W5:Y:S04]  /*c740*/  @!P1 MUFU.EX2 R18, R18 ;  /* 0x0000001200129308 */ /* 0x000f680000000800 */
[----:B------:R-:W4:Y:S04]  /*c750*/  @!P5 MUFU.EX2 R15, R15 ;  /* 0x0000000f000fd308 */ /* 0x000f280000000800 */
[----:B------:R-:W1:Y:S01]  /*c760*/  @!P2 MUFU.EX2 R22, R22 ;  /* 0x000000160016a308 */ /* 0x000e620000000800 */
[----:B---3--:R-:W-:Y:S01]  /*c770*/  @!P3 FADD.FTZ R12, R9, 1 ;  /* 0x3f800000090cb421 */ /* 0x008fe20000010000 */
[----:B-----5:R-:W-:Y:S01]  /*c780*/  @!P1 FADD.FTZ R21, R18, 1 ;  /* 0x3f80000012159421 */ /* 0x020fe20000010000 */
[----:B0-----:R-:W-:Y:S01]  /*c790*/  SHF.L.U32 R2, R2, 0x10, RZ ;  /* 0x0000001002027819 */ /* 0x001fe200000006ff */
[----:B----4-:R-:W-:-:S02]  /*c7a0*/  @!P5 FADD.FTZ R9, R15, 1 ;  /* 0x3f8000000f09d421 */ /* 0x010fc40000010000 */
[----:B------:R-:W0:Y:S01]  /*c7b0*/  @!P1 MUFU.RCP R24, R21 ;  /* 0x0000001500189308 */ /* 0x000e220000001000 */
[----:B-1----:R-:W-:Y:S01]  /*c7c0*/  @!P2 FADD.FTZ R23, R22, 1 ;  /* 0x3f8000001617a421 */ /* 0x002fe20000010000 */
[----:B------:R-:W-:-:S06]  /*c7d0*/  FADD.FTZ R2, R2, UR7 ;  /* 0x0000000702027e21 */ /* 0x000fcc0008010000 */
[----:B------:R-:W1:Y:S01]  /*c7e0*/  @!P2 MUFU.RCP R18, R23 ;  /* 0x000000170012a308 */ /* 0x000e620000001000 */
[----:B------:R-:W-:-:S07]  /*c7f0*/  SHF.L.U32 R3, R3, 0x10, RZ ;  /* 0x0000001003037819 */ /* 0x000fce00000006ff */
[----:B------:R3:W4:Y:S01]  /*c800*/  @!P3 MUFU.RCP R29, R12 ;  /* 0x0000000c001db308 */ /* 0x0007220000001000 */
[----:B------:R-:W-:-:S07]  /*c810*/  SHF.L.U32 R6, R6, 0x10, RZ ;  /* 0x0000001006067819 */ /* 0x000fce00000006ff */
[----:B------:R-:W5:Y:S01]  /*c820*/  @!P5 MUFU.RCP R9, R9 ;  /* 0x000000090009d308 */ /* 0x000f620000001000 */
[----:B------:R-:W-:Y:S02]  /*c830*/  SHF.L.U32 R7, R7, 0x10, RZ ;  /* 0x0000001007077819 */ /* 0x000fe400000006ff */
[----:B------:R-:W-:Y:S01]  /*c840*/  FSETP.GTU.FTZ.AND P4, PT, R2, 20, PT ;  /* 0x41a000000200780b */ /* 0x000fe20003f9c000 */
[----:B------:R-:W-:Y:S02]  /*c850*/  IMAD.U32 R0, R0, 0x10000, RZ ;  /* 0x0001000000007824 */ /* 0x000fe400078e00ff */
[----:B---3--:R-:W-:Y:S01]  /*c860*/  FADD.FTZ R12, R3, UR7 ;  /* 0x00000007030c7e21 */ /* 0x008fe20008010000 */
[----:B--2---:R-:W-:Y:S02]  /*c870*/  IMAD.U32 R4, R4, 0x10000, RZ ;  /* 0x0001000004047824 */ /* 0x004fe400078e00ff */
[----:B------:R-:W-:Y:S01]  /*c880*/  FADD.FTZ R15, R6, UR7 ;  /* 0x00000007060f7e21 */ /* 0x000fe20008010000 */
[----:B------:R-:W-:Y:S01]  /*c890*/  FADD.FTZ R7, R7, UR7 ;  /* 0x0000000707077e21 */ /* 0x000fe20008010000 */
[----:B------:R-:W-:Y:S01]  /*c8a0*/  FADD.FTZ R0, R0, UR7 ;  /* 0x0000000700007e21 */ /* 0x000fe20008010000 */
[----:B------:R-:W-:Y:S01]  /*c8b0*/  FADD.FTZ R4, R4, UR7 ;  /* 0x0000000704047e21 */ /* 0x000fe20008010000 */
[----:B------:R-:W-:Y:S01]  /*c8c0*/  FSETP.GTU.FTZ.AND P6, PT, R12, 20, PT ;  /* 0x41a000000c00780b */ /* 0x000fe20003fdc000 */
[----:B0-----:R-:W-:Y:S01]  /*c8d0*/  @!P1 FMUL.FTZ R11, R11, R24 ;  /* 0x000000180b0b9220 */ /* 0x001fe20000410000 */
[----:B-1----:R-:W-:Y:S01]  /*c8e0*/  @!P2 FMUL.FTZ R13, R13, R18 ;  /* 0x000000120d0da220 */ /* 0x002fe20000410000 */
[----:B------:R-:W-:Y:S01]  /*c8f0*/  FSETP.GTU.FTZ.AND P1, PT, R15, 20, PT ;  /* 0x41a000000f00780b */ /* 0x000fe20003f3c000 */
[----:B----4-:R-:W-:Y:S01]  /*c900*/  @!P3 FMUL.FTZ R8, R8, R29 ;  /* 0x0000001d0808b220 */ /* 0x010fe20000410000 */
[----:B------:R-:W-:Y:S01]  /*c910*/  FSETP.GTU.FTZ.AND P2, PT, R7, 20, PT ;  /* 0x41a000000700780b */ /* 0x000fe20003f5c000 */
[----:B-----5:R-:W-:Y:S01]  /*c920*/  @!P5 FMUL.FTZ R10, R10, R9 ;  /* 0x000000090a0ad220 */ /* 0x020fe20000410000 */
[----:B------:R-:W-:Y:S01]  /*c930*/  FSETP.GTU.FTZ.AND P3, PT, R0, 20, PT ;  /* 0x41a000000000780b */ /* 0x000fe20003f7c000 */
[----:B------:R-:W-:Y:S01]  /*c940*/  @!P4 FMUL.FTZ R3, R2, -1.4426950216293334961 ;  /* 0xbfb8aa3b0203c820 */ /* 0x000fe20000410000 */
[----:B------:R-:W-:-:S04]  /*c950*/  FSETP.GTU.FTZ.AND P5, PT, R4, 20, PT ;  /* 0x41a000000400780b */ /* 0x000fc80003fbc000 */
[----:B------:R-:W-:Y:S01]  /*c960*/  @!P6 FMUL.FTZ R6, R12, -1.4426950216293334961 ;  /* 0xbfb8aa3b0c06e820 */ /* 0x000fe20000410000 */
[----:B------:R-:W0:Y:S02]  /*c970*/  @!P4 MUFU.EX2 R3, R3 ;  /* 0x000000030003c308 */ /* 0x000e240000000800 */
[----:B------:R-:W-:Y:S02]  /*c980*/  @!P1 FMUL.FTZ R12, R15, -1.4426950216293334961 ;  /* 0xbfb8aa3b0f0c9820 */ /* 0x000fe40000410000 */
[----:B------:R-:W-:Y:S02]  /*c990*/  @!P2 FMUL.FTZ R15, R7, -1.4426950216293334961 ;  /* 0xbfb8aa3b070fa820 */ /* 0x000fe40000410000 */
[----:B------:R-:W-:Y:S02]  /*c9a0*/  @!P3 FMUL.FTZ R0, R0, -1.4426950216293334961 ;  /* 0xbfb8aa3b0000b820 */ /* 0x000fe40000410000 */
[----:B------:R-:W-:Y:S02]  /*c9b0*/  @!P5 FMUL.FTZ R9, R4, -1.4426950216293334961 ;  /* 0xbfb8aa3b0409d820 */ /* 0x000fe40000410000 */
[----:B------:R-:W1:Y:S04]  /*c9c0*/  @!P2 MUFU.EX2 R15, R15 ;  /* 0x0000000f000fa308 */ /* 0x000e680000000800 */
[----:B------:R-:W2:Y:S01]  /*c9d0*/  @!P6 MUFU.EX2 R6, R6 ;  /* 0x000000060006e308 */ /* 0x000ea20000000800 */
[----:B0-----:R-:W-:-:S02]  /*c9e0*/  @!P4 FADD.FTZ R4, R3, 1 ;  /* 0x3f8000000304c421 */ /* 0x001fc40000010000 */
[----:B------:R-:W0:Y:S01]  /*c9f0*/  LDS.U16 R3, [R86+0x18] ;  /* 0x0000180056037984 */ /* 0x000e220000000400 */
[----:B------:R-:W3:Y:S04]  /*ca00*/  @!P3 MUFU.EX2 R0, R0 ;  /* 0x000000000000b308 */ /* 0x000ee80000000800 */
[----:B------:R-:W4:Y:S01]  /*ca10*/  @!P5 MUFU.EX2 R9, R9 ;  /* 0x000000090009d308 */ /* 0x000f220000000800 */
[----:B-1----:R-:W-:-:S03]  /*ca20*/  @!P2 FADD.FTZ R15, R15, 1 ;  /* 0x3f8000000f0fa421 */ /* 0x002fc60000010000 */
[----:B------:R-:W1:Y:S01]  /*ca30*/  @!P1 MUFU.EX2 R12, R12 ;  /* 0x0000000c000c9308 */ /* 0x000e620000000800 */
[----:B--2---:R-:W-:Y:S01]  /*ca40*/  @!P6 FADD.FTZ R7, R6, 1 ;  /* 0x3f8000000607e421 */ /* 0x004fe20000010000 */
[----:B---3--:R-:W-:Y:S01]  /*ca50*/  @!P3 FADD.FTZ R2, R0, 1 ;  /* 0x3f8000000002b421 */ /* 0x008fe20000010000 */
[----:B----4-:R-:W-:Y:S02]  /*ca60*/  @!P5 FADD.FTZ R6, R9, 1 ;  /* 0x3f8000000906d421 */ /* 0x010fe40000010000 */
[----:B------:R2:W3:Y:S01]  /*ca70*/  @!P6 MUFU.RCP R18, R7 ;  /* 0x000000070012e308 */ /* 0x0004e20000001000 */
[----:B------:R-:W4:Y:S07]  /*ca80*/  LDS.U16 R0, [R88+0x14] ;  /* 0x0000140058007984 */ /* 0x000f2e0000000400 */
[----:B------:R-:W5:Y:S01]  /*ca90*/  @!P2 MUFU.RCP R15, R15 ;  /* 0x0000000f000fa308 */ /* 0x000f620000001000 */
[----:B--2---:R-:W-:Y:S07]  /*caa0*/  LDS.U16 R7, [R82+0x1e] ;  /* 0x00001e0052077984 */ /* 0x004fee0000000400 */
[----:B------:R2:W0:Y:S08]  /*cab0*/  @!P3 MUFU.RCP R21, R2 ;  /* 0x000000020015b308 */ /* 0x0004300000001000 */
[----:B------:R1:W-:Y:S01]  /*cac0*/  @!P4 MUFU.RCP R23, R4 ;  /* 0x000000040017c308 */ /* 0x0003e20000001000 */
[----:B--2---:R-:W-:Y:S07]  /*cad0*/  LDS.U16 R2, [R87+0x16] ;  /* 0x0000160057027984 */ /* 0x004fee0000000400 */
[----:B------:R2:W4:Y:S01]  /*cae0*/  @!P5 MUFU.RCP R22, R6 ;  /* 0x000000060016d308 */ /* 0x0005220000001000 */
[----:B-1----:R-:W-:Y:S04]  /*caf0*/  LDS.U16 R4, [R85+0x1a] ;  /* 0x00001a0055047984 */ /* 0x002fe80000000400 */
[----:B--2---:R-:W1:Y:S01]  /*cb00*/  LDS.U16 R6, [R84+0x1c] ;  /* 0x00001c0054067984 */ /* 0x004e620000000400 */
[----:B------:R-:W-:-:S04]  /*cb10*/  @!P1 FADD.FTZ R9, R12, 1 ;  /* 0x3f8000000c099421 */ /* 0x000fc80000010000 */
[----:B------:R2:W1:Y:S01]  /*cb20*/  @!P1 MUFU.RCP R29, R9 ;  /* 0x00000009001d9308 */ /* 0x0004620000001000 */
[----:B---3--:R-:W-:Y:S01]  /*cb30*/  @!P6 FMUL.FTZ R17, R17, R18 ;  /* 0x000000121111e220 */ /* 0x008fe20000410000 */
[----:B-----5:R-:W-:Y:S01]  /*cb40*/  @!P2 FMUL.FTZ R158, R158, R15 ;  /* 0x0000000f9e9ea220 */ /* 0x020fe20000410000 */
[----:B--2---:R-:W-:-:S04]  /*cb50*/  F2FP.BF16.F32.PACK_AB R9, R109, R108 ;  /* 0x0000006c6d09723e */ /* 0x004fc800000010ff */
[C---:B------:R-:W-:Y:S01]  /*cb60*/  PRMT R18, R9.reuse, 0x7610, R18 ;  /* 0x0000761009127816 */ /* 0x040fe20000000012 */
[----:B------:R-:W-:Y:S01]  /*cb70*/  BAR.SYNC.DEFER_BLOCKING 0x0 ;  /* 0x0000000000007b1d */ /* 0x000fe20000010000 */
[----:B------:R-:W-:Y:S02]  /*cb80*/  PRMT R15, R9, 0x7632, R15 ;  /* 0x00007632090f7816 */ /* 0x000fe4000000000f */
[----:B------:R-:W-:Y:S01]  /*cb90*/  F2FP.BF16.F32.PACK_AB R9, R107, R106 ;  /* 0x0000006a6b09723e */ /* 0x000fe200000010ff */
[----:B0-----:R-:W-:Y:S01]  /*cba0*/  @!P3 FMUL.FTZ R14, R14, R21 ;  /* 0x000000150e0eb220 */ /* 0x001fe20000410000 */
[----:B----4-:R-:W-:Y:S01]  /*cbb0*/  @!P5 FMUL.FTZ R19, R19, R22 ;  /* 0x000000161313d220 */ /* 0x010fe20000410000 */
[----:B------:R-:W-:Y:S02]  /*cbc0*/  SHF.L.U32 R3, R3, 0x10, RZ ;  /* 0x0000001003037819 */ /* 0x000fe400000006ff */
[C---:B------:R-:W-:Y:S02]  /*cbd0*/  PRMT R21, R9.reuse, 0x7610, R21 ;  /* 0x0000761009157816 */ /* 0x040fe40000000015 */
[----:B------:R-:W-:-:S02]  /*cbe0*/  PRMT R22, R9, 0x7632, R22 ;  /* 0x0000763209167816 */ /* 0x000fc40000000016 */
[----:B------:R-:W-:Y:S02]  /*cbf0*/  F2FP.BF16.F32.PACK_AB R9, R103, R102 ;  /* 0x000000666709723e */ /* 0x000fe400000010ff */
[----:B------:R-:W-:Y:S01]  /*cc00*/  F2FP.BF16.F32.PACK_AB R12, R105, R104 ;  /* 0x00000068690c723e */ /* 0x000fe200000010ff */
[----:B------:R0:W-:Y:S04]  /*cc10*/  STS.U16 [R98], R18 ;  /* 0x0000001262007388 */ /* 0x0001e80000000400 */
[----:B------:R2:W-:Y:S01]  /*cc20*/  STS.U16 [R97+0x2], R15 ;  /* 0x0000020f61007388 */ /* 0x0005e20000000400 */
[C---:B0-----:R-:W-:Y:S02]  /*cc30*/  PRMT R18, R9.reuse, 0x7610, R18 ;  /* 0x0000761009127816 */ /* 0x041fe40000000012 */
[----:B--2---:R-:W-:Y:S01]  /*cc40*/  PRMT R15, R9, 0x7632, R15 ;  /* 0x00007632090f7816 */ /* 0x004fe2000000000f */
[----:B------:R-:W-:Y:S01]  /*cc50*/  FADD.FTZ R9, R3, UR7 ;  /* 0x0000000703097e21 */ /* 0x000fe20008010000 */
[----:B------:R-:W-:Y:S01]  /*cc60*/  @!P4 FMUL.FTZ R16, R16, R23 ;  /* 0x000000171010c220 */ /* 0x000fe20000410000 */
[----:B------:R-:W-:-:S03]  /*cc70*/  PRMT R23, R12, 0x7610, R23 ;  /* 0x000076100c177816 */ /* 0x000fc60000000017 */
[----:B------:R-:W-:Y:S02]  /*cc80*/  FSETP.GTU.FTZ.AND P2, PT, R9, 20, PT ;  /* 0x41a000000900780b */ /* 0x000fe40003f5c000 */
[----:B------:R-:W-:Y:S01]  /*cc90*/  PRMT R24, R12, 0x7632, R24 ;  /* 0x000076320c187816 */ /* 0x000fe20000000018 */
[----:B------:R0:W-:Y:S01]  /*cca0*/  STS.U16 [R96+0x4], R21 ;  /* 0x0000041560007388 */ /* 0x0001e20000000400 */
[----:B------:R-:W-:Y:S01]  /*ccb0*/  IMAD.U32 R0, R0, 0x10000, RZ ;  /* 0x0001000000007824 */ /* 0x000fe200078e00ff */
[----:B------:R-:W-:Y:S02]  /*ccc0*/  F2FP.BF16.F32.PACK_AB R12, R101, R100 ;  /* 0x00000064650c723e */ /* 0x000fe400000010ff */
[----:B------:R-:W-:Y:S01]  /*ccd0*/  STS.U16 [R95+0x6], R22 ;  /* 0x000006165f007388 */ /* 0x000fe20000000400 */
[----:B------:R-:W-:Y:S01]  /*cce0*/  F2FP.BF16.F32.PACK_AB R3, R99, R69 ;  /* 0x000000456303723e */ /* 0x000fe200000010ff */
[----:B------:R-:W-:Y:S02]  /*ccf0*/  FADD.FTZ R0, R0, UR7 ;  /* 0x0000000700007e21 */ /* 0x000fe40008010000 */
[----:B------:R-:W-:Y:S04]  /*cd00*/  STS.U16 [R94+0x8], R23 ;  /* 0x000008175e007388 */ /* 0x000fe80000000400 */
[----:B------:R-:W-:Y:S01]  /*cd10*/  STS.U16 [R93+0xa], R24 ;  /* 0x00000a185d007388 */ /* 0x000fe20000000400 */
[----:B0-----:R-:W-:-:S03]  /*cd20*/  PRMT R21, R3, 0x7632, R21 ;  /* 0x0000763203157816 */ /* 0x001fc60000000015 */
[----:B------:R0:W-:Y:S04]  /*cd30*/  STS.U16 [R92+0xc], R18 ;  /* 0x00000c125c007388 */ /* 0x0001e80000000400 */
[----:B------:R2:W-:Y:S01]  /*cd40*/  STS.U16 [R91+0xe], R15 ;  /* 0x00000e0f5b007388 */ /* 0x0005e20000000400 */
[----:B------:R-:W-:Y:S02]  /*cd50*/  FSETP.GTU.FTZ.AND P6, PT, R0, 20, PT ;  /* 0x41a000000000780b */ /* 0x000fe40003fdc000 */
[----:B0-----:R-:W-:Y:S01]  /*cd60*/  PRMT R18, R3, 0x7610, R18 ;  /* 0x0000761003127816 */ /* 0x001fe20000000012 */
[----:B------:R-:W-:Y:S01]  /*cd70*/  @!P2 FMUL.FTZ R3, R9, -1.4426950216293334961 ;  /* 0xbfb8aa3b0903a820 */ /* 0x000fe20000410000 */
[----:B------:R-:W-:Y:S02]  /*cd80*/  F2FP.BF16.F32.PACK_AB R9, R67, R65 ;  /* 0x000000414309723e */ /* 0x000fe400000010ff */
[----:B--2---:R-:W-:Y:S01]  /*cd90*/  PRMT R15, R12, 0x7632, R15 ;  /* 0x000076320c0f7816 */ /* 0x004fe2000000000f */
[----:B------:R0:W-:Y:S01]  /*cda0*/  STS.U16 [R90+0x10], R12 ;  /* 0x0000100c5a007388 */ /* 0x0001e20000000400 */
[----:B------:R-:W-:-:S03]  /*cdb0*/  PRMT R22, R9, 0x7610, R22 ;  /* 0x0000761009167816 */ /* 0x000fc60000000016 */
[----:B------:R-:W-:Y:S04]  /*cdc0*/  STS.U16 [R89+0x12], R15 ;  /* 0x0000120f59007388 */ /* 0x000fe80000000400 */
[----:B------:R2:W-:Y:S01]  /*cdd0*/  STS.U16 [R88+0x14], R18 ;  /* 0x0000141258007388 */ /* 0x0005e20000000400 */
[----:B0-----:R-:W-:-:S03]  /*cde0*/  F2FP.BF16.F32.PACK_AB R12, R43, R41 ;  /* 0x000000292b0c723e */ /* 0x001fc600000010ff */
[----:B------:R-:W-:Y:S01]  /*cdf0*/  STS.U16 [R87+0x16], R21 ;  /* 0x0000161557007388 */ /* 0x000fe20000000400 */
[C---:B------:R-:W-:Y:S02]  /*ce00*/  PRMT R26, R12.reuse, 0x7610, R26 ;  /* 0x000076100c1a7816 */ /* 0x040fe4000000001a */
[----:B------:R-:W-:Y:S02]  /*ce10*/  PRMT R28, R12, 0x7632, R28 ;  /* 0x000076320c1c7816 */ /* 0x000fe4000000001c */
[----:B--2---:R-:W-:Y:S01]  /*ce20*/  PRMT R18, R9, 0x7632, R18 ;  /* 0x0000763209127816 */ /* 0x004fe20000000012 */
[----:B------:R-:W-:Y:S01]  /*ce30*/  STS.U16 [R86+0x18], R22 ;  /* 0x0000181656007388 */ /* 0x000fe20000000400 */
[----:B------:R-:W-:Y:S01]  /*ce40*/  IMAD.U32 R24, RZ, RZ, UR28 ;  /* 0x0000001cff187e24 */ /* 0x000fe2000f8e00ff */
[----:B-1----:R-:W-:Y:S01]  /*ce50*/  SHF.L.U32 R6, R6, 0x10, RZ ;  /* 0x0000001006067819 */ /* 0x002fe200000006ff */
[----:B------:R-:W-:Y:S01]  /*ce60*/  @!P1 FMUL.FTZ R20, R20, R29 ;  /* 0x0000001d14149220 */ /* 0x000fe20000410000 */
[----:B------:R0:W-:Y:S01]  /*ce70*/  STS.U16 [R85+0x1a], R18 ;  /* 0x00001a1255007388 */ /* 0x0001e20000000400 */
[----:B------:R-:W-:Y:S01]  /*ce80*/  SHF.L.U32 R2, R2, 0x10, RZ ;  /* 0x0000001002027819 */ /* 0x000fe200000006ff */
[----:B------:R-:W-:Y:S01]  /*ce90*/  @!P6 FMUL.FTZ R0, R0, -1.4426950216293334961 ;  /* 0xbfb8aa3b0000e820 */ /* 0x000fe20000410000 */
[----:B------:R-:W-:Y:S01]  /*cea0*/  IMAD.U32 R4, R4, 0x10000, RZ ;  /* 0x0001000004047824 */ /* 0x000fe200078e00ff */
[----:B------:R-:W-:Y:S01]  /*ceb0*/  STS.U16 [R84+0x1c], R26 ;  /* 0x00001c1a54007388 */ /* 0x000fe20000000400 */
[----:B------:R-:W-:Y:S01]  /*cec0*/  SHF.L.U32 R7, R7, 0x10, RZ ;  /* 0x0000001007077819 */ /* 0x000fe200000006ff */
[----:B------:R-:W-:Y:S01]  /*ced0*/  @!P2 MUFU.EX2 R3, R3 ;  /* 0x000000030003a308 */ /* 0x000fe20000000800 */
[----:B------:R-:W1:Y:S01]  /*cee0*/  LDCU.64 UR28, c[0x0][0x500] ;  /* 0x0000a000ff1c77ac */ /* 0x000e620008000a00 */
[----:B------:R-:W-:Y:S01]  /*cef0*/  STS.U16 [R82+0x1e], R28 ;  /* 0x00001e1c52007388 */ /* 0x000fe20000000400 */
[----:B------:R-:W-:-:S03]  /*cf00*/  NOP ;  /* 0x0000000000007918 */ /* 0x000fc60000000000 */
        /* <DEDUP_REMOVED lines=19> */
[----:B------:R-:W2:Y:S01]  /*d040*/  @!P6 MUFU.EX2 R0, R0 ;  /* 0x000000000000e308 */ /* 0x000ea20000000800 */
[----:B------:R-:W-:-:S03]  /*d050*/  FSETP.GTU.FTZ.AND P1, PT, R6, 20, PT ;  /* 0x41a000000600780b */ /* 0x000fc60003f3c000 */
[----:B------:R-:W-:Y:S01]  /*d060*/  FSETP.GTU.FTZ.AND P3, PT, R2, 20, PT ;  /* 0x41a000000200780b */ /* 0x000fe20003f7c000 */
[----:B------:R-:W-:Y:S01]  /*d070*/  FADD.FTZ R4, R4, UR7 ;  /* 0x0000000704047e21 */ /* 0x000fe20008010000 */
[----:B------:R-:W-:-:S04]  /*d080*/  FADD.FTZ R7, R7, UR7 ;  /* 0x0000000707077e21 */ /* 0x000fc80008010000 */
[----:B------:R-:W-:Y:S01]  /*d090*/  FSETP.GTU.FTZ.AND P5, PT, R4, 20, PT ;  /* 0x41a000000400780b */ /* 0x000fe20003fbc000 */
[----:B--2---:R-:W-:-:S03]  /*d0a0*/  @!P6 FADD.FTZ R0, R0, 1 ;  /* 0x3f8000000000e421 */ /* 0x004fc60000010000 */
[----:B------:R-:W-:Y:S01]  /*d0b0*/  @!P1 FMUL.FTZ R6, R6, -1.4426950216293334961 ;  /* 0xbfb8aa3b06069820 */ /* 0x000fe20000410000 */
[C---:B------:R-:W-:Y:S02]  /*d0c0*/  FSETP.GTU.FTZ.AND P4, PT, R7.reuse, 20, PT ;  /* 0x41a000000700780b */ /* 0x040fe40003f9c000 */
[----:B------:R-:W-:Y:S01]  /*d0d0*/  @!P3 FMUL.FTZ R2, R2, -1.4426950216293334961 ;  /* 0xbfb8aa3b0202b820 */ /* 0x000fe20000410000 */
[----:B------:R2:W3:Y:S01]  /*d0e0*/  @!P6 MUFU.RCP R12, R0 ;  /* 0x00000000000ce308 */ /* 0x0004e20000001000 */
[----:B------:R-:W-:Y:S07]  /*d0f0*/  BAR.SYNC.DEFER_BLOCKING 0x0 ;  /* 0x0000000000007b1d */ /* 0x000fee0000010000 */
[----:B------:R-:W4:Y:S04]  /*d100*/  @!P1 MUFU.EX2 R6, R6 ;  /* 0x0000000600069308 */ /* 0x000f280000000800 */
[----:B------:R-:W5:Y:S01]  /*d110*/  @!P3 MUFU.EX2 R2, R2 ;  /* 0x000000020002b308 */ /* 0x000f620000000800 */
[----:B------:R-:W-:Y:S01]  /*d120*/  @!P5 FMUL.FTZ R4, R4, -1.4426950216293334961 ;  /* 0xbfb8aa3b0404d820 */ /* 0x000fe20000410000 */
[----:B------:R-:W-:Y:S01]  /*d130*/  UMOV UR8, UR27 ;  /* 0x0000001b00087c82 */ /* 0x000fe20008000000 */
[----:B------:R-:W-:Y:S01]  /*d140*/  UMOV UR9, URZ ;  /* 0x000000ff00097c82 */ /* 0x000fe20008000000 */
[----:B--2---:R-:W2:Y:S01]  /*d150*/  LDS R0, [UR26+0x1080] ;  /* 0x0010801aff007984 */ /* 0x004ea20008000800 */
[----:B------:R-:W-:Y:S01]  /*d160*/  @!P4 FMUL.FTZ R7, R7, -1.4426950216293334961 ;  /* 0xbfb8aa3b0707c820 */ /* 0x000fe20000410000 */
[----:B------:R-:W-:Y:S01]  /*d170*/  UIMAD.WIDE.U32 UR12, UR25, UR14, UR8 ;  /* 0x0000000e190c72a5 */ /* 0x000fe2000f8e0008 */
[----:B------:R-:W3:Y:S01]  /*d180*/  @!P5 MUFU.EX2 R4, R4 ;  /* 0x000000040004d308 */ /* 0x000ee20000000800 */
[----:B----4-:R-:W-:Y:S01]  /*d190*/  @!P1 FADD.FTZ R6, R6, 1 ;  /* 0x3f80000006069421 */ /* 0x010fe20000010000 */
[----:B-----5:R-:W-:Y:S01]  /*d1a0*/  @!P3 FADD.FTZ R2, R2, 1 ;  /* 0x3f8000000202b421 */ /* 0x020fe20000010000 */
[----:B------:R-:W-:Y:S01]  /*d1b0*/  UIMAD UR13, UR25, UR15, UR13 ;  /* 0x0000000f190d72a4 */ /* 0x000fe2000f8e020d */
[----:B------:R-:W4:Y:S01]  /*d1c0*/  @!P4 MUFU.EX2 R7, R7 ;  /* 0x000000070007c308 */ /* 0x000f220000000800 */
[----:B------:R-:W-:Y:S01]  /*d1d0*/  @!P2 FADD.FTZ R3, R3, 1 ;  /* 0x3f8000000303a421 */ /* 0x000fe20000010000 */
[----:B------:R-:W5:Y:S02]  /*d1e0*/  LDCU.64 UR14, c[0x0][0x550] ;  /* 0x0000aa00ff0e77ac */ /* 0x000f640008000a00 */
[----:B------:R-:W5:Y:S01]  /*d1f0*/  @!P3 MUFU.RCP R67, R2 ;  /* 0x000000020043b308 */ /* 0x000f620000001000 */
[----:B-1----:R-:W-:-:S07]  /*d200*/  UIMAD.WIDE.U32 UR12, UR10, UR28, UR12 ;  /* 0x0000001c0a0c72a5 */ /* 0x002fce000f8e000c */
[----:B0-----:R0:W1:Y:S01]  /*d210*/  @!P2 MUFU.RCP R18, R3 ;  /* 0x000000030012a308 */ /* 0x0010620000001000 */
[----:B------:R-:W-:-:S07]  /*d220*/  UIMAD UR13, UR10, UR29, UR13 ;  /* 0x0000001d0a0d72a4 */ /* 0x000fce000f8e020d */
[----:B------:R-:W2:Y:S01]  /*d230*/  @!P1 MUFU.RCP R6, R6 ;  /* 0x0000000600069308 */ /* 0x000ea20000001000 */
[----:B---3--:R-:W-:Y:S01]  /*d240*/  @!P5 FADD.FTZ R4, R4, 1 ;  /* 0x3f8000000404d421 */ /* 0x008fe20000010000 */
[----:B------:R-:W-:Y:S01]  /*d250*/  @!P6 FMUL.FTZ R159, R159, R12 ;  /* 0x0000000c9f9fe220 */ /* 0x000fe20000410000 */
[----:B0-----:R-:W-:Y:S01]  /*d260*/  IADD3 R3, P6, PT, R5, UR12, RZ ;  /* 0x0000000c05037c10 */ /* 0x001fe2000ffde0ff */
[----:B----4-:R-:W-:-:S04]  /*d270*/  @!P4 FADD.FTZ R7, R7, 1 ;  /* 0x3f8000000707c421 */ /* 0x010fc80000010000 */
[----:B------:R0:W3:Y:S01]  /*d280*/  @!P5 MUFU.RCP R69, R4 ;  /* 0x000000040045d308 */ /* 0x0000e20000001000 */
[----:B-----5:R-:W-:Y:S01]  /*d290*/  @!P3 FMUL.FTZ R160, R160, R67 ;  /* 0x00000043a0a0b220 */ /* 0x020fe20000410000 */
[----:B-1----:R-:W-:-:S06]  /*d2a0*/  @!P2 FMUL.FTZ R161, R161, R18 ;  /* 0x00000012a1a1a220 */ /* 0x002fcc0000410000 */
[----:B------:R-:W1:Y:S01]  /*d2b0*/  @!P4 MUFU.RCP R22, R7 ;  /* 0x000000070016c308 */ /* 0x000e620000001000 */
[----:B0-----:R-:W-:Y:S01]  /*d2c0*/  IADD3.X R4, PT, PT, RZ, UR13, RZ, P6, !PT ;  /* 0x0000000dff047c10 */ /* 0x001fe2000b7fe4ff */
[----:B--2---:R-:W-:Y:S01]  /*d2d0*/  @!P1 FMUL.FTZ R165, R165, R6 ;  /* 0x00000006a5a59220 */ /* 0x004fe20000410000 */
[----:B------:R-:W-:Y:S01]  /*d2e0*/  LEA R2, P6, R3, UR14, 0x1 ;  /* 0x0000000e03027c11 */ /* 0x000fe2000f8c08ff */
[----:B------:R-:W0:Y:S01]  /*d2f0*/  LDCU.64 UR12, c[0x0][0x518] ;  /* 0x0000a300ff0c77ac */ /* 0x000e220008000a00 */
[-C--:B------:R-:W-:Y:S02]  /*d300*/  ISETP.GE.AND P2, PT, R5, R0.reuse, PT ;  /* 0x000000000500720c */ /* 0x080fe40003f46270 */
[----:B------:R-:W-:Y:S01]  /*d310*/  LEA.HI.X R3, R3, UR15, R4, 0x1, P6 ;  /* 0x0000000f03037c11 */ /* 0x000fe2000b0f0c04 */
[----:B------:R-:W2:Y:S01]  /*d320*/  LDCU.64 UR14, c[0x0][0x520] ;  /* 0x0000a400ff0e77ac */ /* 0x000ea20008000a00 */
[-C--:B------:R-:W-:Y:S02]  /*d330*/  ISETP.GE.AND P3, PT, R62, R0.reuse, PT ;  /* 0x000000003e00720c */ /* 0x080fe40003f66270 */
[----:B------:R-:W-:-:S02]  /*d340*/  ISETP.GE.AND P6, PT, R61, R0, PT ;  /* 0x000000003d00720c */ /* 0x000fc40003fc6270 */
[-C--:B------:R-:W-:Y:S01]  /*d350*/  ISETP.GE.AND P1, PT, R60, R0.reuse, PT ;  /* 0x000000003c00720c */ /* 0x080fe20003f26270 */
[----:B---3--:R-:W-:Y:S01]  /*d360*/  @!P5 FMUL.FTZ R164, R164, R69 ;  /* 0x00000045a4a4d220 */ /* 0x008fe20000410000 */
[----:B------:R-:W-:Y:S01]  /*d370*/  ISETP.GE.AND P5, PT, R56, R0, PT ;  /* 0x000000003800720c */ /* 0x000fe20003fa6270 */
[----:B-1----:R-:W-:Y:S02]  /*d380*/  @!P4 FMUL.FTZ R25, R25, R22 ;  /* 0x000000161919c220 */ /* 0x002fe40000410000 */
        /* <DEDUP_REMOVED lines=32> */
[----:B-1----:R-:W-:Y:S02]  /*d590*/  F2FP.BF16.F32.PACK_AB R3, R13, R11 ;  /* 0x0000000b0d03723e */ /* 0x002fe400000010ff */
        /* <DEDUP_REMOVED lines=9> */
[----:B-1----:R-:W-:-:S03]  /*d630*/  PRMT R4, R0, 0x7610, R4 ;  /* 0x0000761000047816 */ /* 0x002fc60000000004 */
[----:B------:R-:W-:Y:S01]  /*d640*/  STS.U16 [R95+0x6], R7 ;  /* 0x000006075f007388 */ /* 0x000fe20000000400 */
[----:B---3--:R-:W-:-:S03]  /*d650*/  PRMT R6, R2, 0x7610, R6 ;  /* 0x0000761002067816 */ /* 0x008fc60000000006 */
[----:B------:R-:W-:Y:S04]  /*d660*/  STS.U16 [R94+0x8], R9 ;  /* 0x000008095e007388 */ /* 0x000fe80000000400 */
[----:B------:R-:W-:Y:S04]  /*d670*/  STS.U16 [R93+0xa], R12 ;  /* 0x00000a0c5d007388 */ /* 0x000fe80000000400 */
[----:B------:R-:W-:Y:S04]  /*d680*/  STS.U16 [R92+0xc], R4 ;  /* 0x00000c045c007388 */ /* 0x000fe80000000400 */
[----:B------:R-:W-:Y:S04]  /*d690*/  STS.U16 [R91+0xe], R15 ;  /* 0x00000e0f5b007388 */ /* 0x000fe80000000400 */
[----:B------:R1:W-:Y:S04]  /*d6a0*/  STS.U16 [R90+0x10], R6 ;  /* 0x000010065a007388 */ /* 0x0003e80000000400 */
[----:B-1----:R-:W3:Y:S01]  /*d6b0*/  LDL.LU R6, [R1+0x104] ;  /* 0x0001040001067983 */ /* 0x002ee20000300800 */
        /* <DEDUP_REMOVED lines=37> */
[----:B------:R-:W1:Y:S03]  /*d910*/  LDCU.64 UR12, c[0x0][0x560] ;  /* 0x0000ac00ff0c77ac */ /* 0x000e660008000a00 */
[----:B--2---:R-:W-:-:S04]  /*d920*/  UIMAD.WIDE.U32 UR8, UR10, UR14, UR8 ;  /* 0x0000000e0a0872a5 */ /* 0x004fc8000f8e0008 */
        /* <DEDUP_REMOVED lines=15> */
[----:B---3--:R-:W-:-:S04]  /*da20*/  FADD.FTZ R3, R8, R6 ;  /* 0x0000000608037221 */ /* 0x008fc80000010000 */
        /* <DEDUP_REMOVED lines=8> */
[----:B-1----:R-:W-:Y:S01]  /*dab0*/  LEA R2, P3, R3, UR12, 0x1 ;  /* 0x0000000c03027c11 */ /* 0x002fe2000f8608ff */
        /* <DEDUP_REMOVED lines=41> */
.L_x_1082:
        /* <DEDUP_REMOVED lines=41> */
[----:B------:R-:W-:Y:S02]  /*dfe0*/  MOV R2, UR4 ;  /* 0x0000000400027c02 */ /* 0x000fe40008000f00 */
[----:B------:R-:W-:Y:S01]  /*dff0*/  MOV R3, UR5 ;  /* 0x0000000500037c02 */ /* 0x000fe20008000f00 */
[----:B-1----:R-:W-:-:S05]  /*e000*/  FADD.FTZ R5, R0, R5 ;  /* 0x0000000500057221 */ /* 0x002fca0000010000 */
[----:B------:R1:W-:Y:S02]  /*e010*/  REDG.E.ADD.F32.FTZ.RN.STRONG.GPU desc[UR30][R2.64], R5 ;  /* 0x00000005020079a6 */ /* 0x0003e4000c12f31e */
.L_x_1164:
[----:B------:R-:W-:Y:S05]  /*e020*/  BSYNC.RECONVERGENT B0 ;  /* 0x0000000000007941 */ /* 0x000fea0003800200 */
.L_x_1163:
        /* <DEDUP_REMOVED lines=43> */
.L_x_1166:
[----:B------:R-:W-:Y:S05]  /*e2e0*/  BSYNC.RECONVERGENT B0 ;  /* 0x0000000000007941 */ /* 0x000fea0003800200 */
.L_x_1165:
        /* <DEDUP_REMOVED lines=11> */
[----:B------:R-:W2:Y:S02]  /*e3a0*/  LDCU.64 UR20, c[0x0][0x4f0] ;  /* 0x00009e00ff1477ac */ /* 0x000ea40008000a00 */
[----:B------:R-:W-:Y:S01]  /*e3b0*/  UMOV UR9, 0x400 ;  /* 0x0000040000097882 */ /* 0x000fe20000000000 */
[----:B------:R-:W4:Y:S01]  /*e3c0*/  LDCU.64 UR22, c[0x0][0x540] ;  /* 0x0000a800ff1677ac */ /* 0x000f220008000a00 */
[----:B------:R-:W-:-:S02]  /*e3d0*/  UIMAD UR10, UR10, UR13, UR7 ;  /* 0x0000000d0a0a72a4 */ /* 0x000fc4000f8e0207 */
[----:B0--3--:R-:W-:-:S12]  /*e3e0*/  ULEA UR9, UR11, UR9, 0x18 ;  /* 0x000000090b097291 */ /* 0x009fd8000f8ec0ff */
.L_x_1168:
[----:B------:R-:W-:Y:S01]  /*e3f0*/  LEA R0, R11, UR9, 0x2 ;  /* 0x000000090b007c11 */ /* 0x000fe2000f8e10ff */
[----:B-1----:R-:W-:Y:S01]  /*e400*/  IMAD.U32 R3, RZ, RZ, UR10 ;  /* 0x0000000aff037e24 */ /* 0x002fe2000f8e00ff */
[----:B0-----:R-:W-:Y:S01]  /*e410*/  MOV R4, UR6 ;  /* 0x0000000600047c02 */ /* 0x001fe20008000f00 */
[----:B------:R-:W-:Y:S01]  /*e420*/  IMAD.U32 R7, RZ, RZ, UR8 ;  /* 0x00000008ff077e24 */ /* 0x000fe2000f8e00ff */
[----:B------:R-:W-:Y:S01]  /*e430*/  MOV R5, UR7 ;  /* 0x0000000700057c02 */ /* 0x000fe20008000f00 */
[----:B------:R-:W0:Y:S01]  /*e440*/  LDS R13, [R0+0x4de0] ;  /* 0x004de000000d7984 */ /* 0x000e220000000800 */
[----:B------:R-:W-:Y:S01]  /*e450*/  SHF.R.S32.HI R5, RZ, 0x1f, R11 ;  /* 0x0000001fff057819 */ /* 0x000fe2000001140b */
[----:B------:R-:W-:Y:S01]  /*e460*/  IMAD.MOV.U32 R2, RZ, RZ, R4 ;  /* 0x000000ffff027224 */ /* 0x000fe200078e0004 */
[----:B------:R-:W-:Y:S01]  /*e470*/  MOV R8, UR4 ;  /* 0x0000000400087c02 */ /* 0x000fe20008000f00 */
[----:B------:R-:W1:Y:S01]  /*e480*/  LDS R15, [R0+0x51e0] ;  /* 0x0051e000000f7984 */ /* 0x000e620000000800 */
[----:B------:R-:W-:Y:S01]  /*e490*/  MOV R9, UR5 ;  /* 0x0000000500097c02 */ /* 0x000fe20008000f00 */
[C---:B------:R-:W-:Y:S01]  /*e4a0*/  IMAD R4, R5.reuse, UR16, RZ ;  /* 0x0000001005047c24 */ /* 0x040fe2000f8e02ff */
[----:B------:R-:W-:Y:S01]  /*e4b0*/  MOV R6, R8 ;  /* 0x0000000800067202 */ /* 0x000fe20000000f00 */
[----:B--2---:R-:W-:-:S02]  /*e4c0*/  IMAD R10, R5, UR20, RZ ;  /* 0x00000014050a7c24 */ /* 0x004fc4000f8e02ff */
[----:B------:R-:W-:-:S04]  /*e4d0*/  IMAD.WIDE.U32 R2, R11, UR16, R2 ;  /* 0x000000100b027c25 */ /* 0x000fc8000f8e0002 */
[C---:B------:R-:W-:Y:S01]  /*e4e0*/  IMAD R5, R11.reuse, UR17, R4 ;  /* 0x000000110b057c24 */ /* 0x040fe2000f8e0204 */
[C---:B------:R-:W-:Y:S01]  /*e4f0*/  LEA R4, P0, R2.reuse, UR18, 0x2 ;  /* 0x0000001202047c11 */ /* 0x040fe2000f8010ff */
[C---:B------:R-:W-:Y:S02]  /*e500*/  IMAD R9, R11.reuse, UR21, R10 ;  /* 0x000000150b097c24 */ /* 0x040fe4000f8e020a */
[----:B------:R-:W-:Y:S01]  /*e510*/  IMAD.WIDE.U32 R6, R11, UR20, R6 ;  /* 0x000000140b067c25 */ /* 0x000fe2000f8e0006 */
[----:B------:R-:W-:Y:S02]  /*e520*/  IADD3 R5, PT, PT, R3, R5, RZ ;  /* 0x0000000503057210 */ /* 0x000fe40007ffe0ff */
[----:B------:R-:W-:Y:S01]  /*e530*/  IADD3 R11, PT, PT, R11, UR14, RZ ;  /* 0x0000000e0b0b7c10 */ /* 0x000fe2000fffe0ff */
[----:B------:R-:W-:Y:S01]  /*e540*/  IMAD.IADD R3, R7, 0x1, R9 ;  /* 0x0000000107037824 */ /* 0x000fe200078e0209 */
[----:B------:R-:W-:Y:S02]  /*e550*/  LEA.HI.X R5, R2, UR19, R5, 0x2, P0 ;  /* 0x0000001302057c11 */ /* 0x000fe400080f1405 */
[----:B------:R-:W-:-:S02]  /*e560*/  ISETP.GE.AND P0, PT, R11, UR15, PT ;  /* 0x0000000f0b007c0c */ /* 0x000fc4000bf06270 */
[----:B----4-:R-:W-:-:S04]  /*e570*/  LEA R8, P1, R6, UR22, 0x2 ;  /* 0x0000001606087c11 */ /* 0x010fc8000f8210ff */
[----:B------:R-:W-:Y:S01]  /*e580*/  LEA.HI.X R9, R6, UR23, R3, 0x2, P1 ;  /* 0x0000001706097c11 */ /* 0x000fe200088f1403 */
[----:B0-----:R0:W-:Y:S04]  /*e590*/  REDG.E.ADD.F32.FTZ.RN.STRONG.GPU desc[UR30][R4.64], R13 ;  /* 0x0000000d040079a6 */ /* 0x0011e8000c12f31e */
[----:B-1----:R0:W-:Y:S02]  /*e5a0*/  REDG.E.ADD.F32.FTZ.RN.STRONG.GPU desc[UR30][R8.64], R15 ;  /* 0x0000000f080079a6 */ /* 0x0021e4000c12f31e */
[----:B------:R-:W-:Y:S05]  /*e5b0*/  @!P0 BRA `(.L_x_1168) ;  /* 0xfffffffc008c8947 */ /* 0x000fea000383ffff */
[----:B------:R-:W-:Y:S05]  /*e5c0*/  BSYNC.RECONVERGENT B0 ;  /* 0x0000000000007941 */ /* 0x000fea0003800200 */
.L_x_1167:
[----:B------:R-:W-:Y:S05]  /*e5d0*/  EXIT ;  /* 0x000000000000794d */ /* 0x000fea0003800000 */
.L_x_1121:
[----:B------:R-:W-:Y:S01]  /*e5e0*/  HFMA2 R86, -RZ, RZ, 0, 0 ;  /* 0x00000000ff567431 */ /* 0x000fe200000001ff */
[----:B------:R-:W-:Y:S01]  /*e5f0*/  MOV R163, R157 ;  /* 0x0000009d00a37202 */ /* 0x000fe20000000f00 */
[----:B------:R-:W-:Y:S01]  /*e600*/  IMAD.MOV.U32 R87, RZ, RZ, 0x1 ;  /* 0x00000001ff577424 */ /* 0x000fe200078e00ff */
[----:B------:R-:W-:-:S07]  /*e610*/  MOV R154, 0xffffffff ;  /* 0xffffffff009a7802 */ /* 0x000fce0000000f00 */
[----:B-1---5:R-:W-:Y:S05]  /*e620*/  WARPSYNC.COLLECTIVE R154, `(.L_x_1169) ;  /* 0x000000009a087348 */ /* 0x022fea0003c00000 */
[----:B------:R0:W2:Y:S02]  /*e630*/  SHFL.UP P6, R86, R163, R87, R86 ;  /* 0x04000057a3567389 */ /* 0x0000a400000c0056 */
[----:B012--5:R-:W-:Y:S05]  /*e640*/  ENDCOLLECTIVE ;  /* 0x000000000000791b */ /* 0x027fea0003800000 */
.L_x_1169:
[----:B------:R-:W-:Y:S01]  /*e650*/  MOV R163, R153 ;  /* 0x0000009900a37202 */ /* 0x000fe20000000f00 */
[----:B------:R-:W-:Y:S02]  /*e660*/  IMAD.MOV.U32 R156, RZ, RZ, R86 ;  /* 0x000000ffff9c7224 */ /* 0x000fe400078e0056 */
[----:B------:R-:W-:-:S07]  /*e670*/  HFMA2 R86, -RZ, RZ, 0, 0 ;  /* 0x00000000ff567431 */ /* 0x000fce00000001ff */
[----:B------:R-:W-:Y:S05]  /*e680*/  WARPSYNC.COLLECTIVE R154, `(.L_x_1170) ;  /* 0x000000009a087348 */ /* 0x000fea0003c00000 */
[----:B------:R0:W1:Y:S02]  /*e690*/  SHFL.UP P6, R86, R163, R87, R86 ;  /* 0x04000057a3567389 */ /* 0x00006400000c0056 */
[----:B01----:R-:W-:Y:S05]  /*e6a0*/  ENDCOLLECTIVE ;  /* 0x000000000000791b */ /* 0x003fea0003800000 */
.L_x_1170:
[----:B------:R-:W-:Y:S01]  /*e6b0*/  MOV R87, 0x2 ;  /* 0x0000000200577802 */ /* 0x000fe20000000f00 */
[C---:B------:R-:W-:Y:S01]  /*e6c0*/  FFMA.FTZ R162, R157.reuse, R86, R153 ;  /* 0x000000569da27223 */ /* 0x040fe20000010099 */
[----:B------:R-:W-:Y:S01]  /*e6d0*/  @P5 FMUL.FTZ R157, R157, R156 ;  /* 0x0000009c9d9d5220 */ /* 0x000fe20000410000 */
[----:B------:R-:W-:-:S03]  /*e6e0*/  HFMA2 R86, -RZ, RZ, 0, 0 ;  /* 0x00000000ff567431 */ /* 0x000fc600000001ff */
[----:B------:R-:W-:Y:S01]  /*e6f0*/  IMAD.MOV.U32 R163, RZ, RZ, R157 ;  /* 0x000000ffffa37224 */ /* 0x000fe200078e009d */
[----:B------:R-:W-:-:S07]  /*e700*/  FSEL R156, R153, R162, !P5 ;  /* 0x000000a2999c7208 */ /* 0x000fce0006800000 */
[----:B------:R-:W-:Y:S05]  /*e710*/  WARPSYNC.COLLECTIVE R154, `(.L_x_1171) ;  /* 0x000000009a087348 */ /* 0x000fea0003c00000 */
[----:B------:R0:W1:Y:S02]  /*e720*/  SHFL.UP P6, R86, R163, R87, R86 ;  /* 0x04000057a3567389 */ /* 0x00006400000c0056 */
[----:B01----:R-:W-:Y:S05]  /*e730*/  ENDCOLLECTIVE ;  /* 0x000000000000791b */ /* 0x003fea0003800000 */
.L_x_1171:
[----:B------:R-:W-:Y:S01]  /*e740*/  MOV R163, R156 ;  /* 0x0000009c00a37202 */ /* 0x000fe20000000f00 */
[----:B------:R-:W-:Y:S02]  /*e750*/  IMAD.MOV.U32 R153, RZ, RZ, R86 ;  /* 0x000000ffff997224 */ /* 0x000fe400078e0056 */
[----:B------:R-:W-:-:S07]  /*e760*/  HFMA2 R86, -RZ, RZ, 0, 0 ;  /* 0x00000000ff567431 */ /* 0x000fce00000001ff */
[----:B------:R-:W-:Y:S05]  /*e770*/  WARPSYNC.COLLECTIVE R154, `(.L_x_1172) ;  /* 0x000000009a087348 */ /* 0x000fea0003c00000 */
[----:B------:R0:W1:Y:S02]  /*e780*/  SHFL.UP P6, R86, R163, R87, R86 ;  /* 0x04000057a3567389 */ /* 0x00006400000c0056 */
[----:B01----:R-:W-:Y:S05]  /*e790*/  ENDCOLLECTIVE ;  /* 0x000000000000791b */ /* 0x003fea0003800000 */
.L_x_1172:
        /* <DEDUP_REMOVED lines=9> */
.L_x_1173:
[----:B------:R-:W-:Y:S01]  /*e830*/  MOV R163, R156 ;  /* 0x0000009c00a37202 */ /* 0x000fe20000000f00 */
[----:B------:R-:W-:Y:S02]  /*e840*/  IMAD.MOV.U32 R153, RZ, RZ, R86 ;  /* 0x000000ffff997224 */ /* 0x000fe400078e0056 */
[----:B------:R-:W-:-:S07]  /*e850*/  HFMA2 R86, -RZ, RZ, 0, 0 ;  /* 0x00000000ff567431 */ /* 0x000fce00000001ff */
[----:B------:R-:W-:Y:S05]  /*e860*/  WARPSYNC.COLLECTIVE R154, `(.L_x_1174) ;  /* 0x000000009a087348 */ /* 0x000fea0003c00000 */
[----:B------:R0:W1:Y:S02]  /*e870*/  SHFL.UP P6, R86, R163, R87, R86 ;  /* 0x04000057a3567389 */ /* 0x00006400000c0056 */
[----:B01----:R-:W-:Y:S05]  /*e880*/  ENDCOLLECTIVE ;  /* 0x000000000000791b */ /* 0x003fea0003800000 */
.L_x_1174:
        /* <DEDUP_REMOVED lines=9> */
.L_x_1175:
[----:B------:R-:W-:Y:S01]  /*e920*/  MOV R163, R156 ;  /* 0x0000009c00a37202 */ /* 0x000fe20000000f00 */
[----:B------:R-:W-:Y:S02]  /*e930*/  IMAD.MOV.U32 R153, RZ, RZ, R86 ;  /* 0x000000ffff997224 */ /* 0x000fe400078e0056 */
[----:B------:R-:W-:-:S07]  /*e940*/  HFMA2 R86, -RZ, RZ, 0, 0 ;  /* 0x00000000ff567431 */ /* 0x000fce00000001ff */
[----:B------:R-:W-:Y:S05]  /*e950*/  WARPSYNC.COLLECTIVE R154, `(.L_x_1176) ;  /* 0x000000009a087348 */ /* 0x000fea0003c00000 */
[----:B------:R0:W1:Y:S02]  /*e960*/  SHFL.UP P6, R86, R163, R87, R86 ;  /* 0x04000057a3567389 */ /* 0x00006400000c0056 */
[----:B01----:R-:W-:Y:S05]  /*e970*/  ENDCOLLECTIVE ;  /* 0x000000000000791b */ /* 0x003fea0003800000 */
.L_x_1176:
        /* <DEDUP_REMOVED lines=9> */
.L_x_1177:
[----:B------:R-:W-:Y:S01]  /*ea10*/  MOV R163, R156 ;  /* 0x0000009c00a37202 */ /* 0x000fe20000000f00 */
[----:B------:R-:W-:Y:S02]  /*ea20*/  IMAD.MOV.U32 R153, RZ, RZ, R86 ;  /* 0x000000ffff997224 */ /* 0x000fe400078e0056 */
[----:B------:R-:W-:-:S07]  /*ea30*/  HFMA2 R86, -RZ, RZ, 0, 0 ;  /* 0x00000000ff567431 */ /* 0x000fce00000001ff */
[----:B------:R-:W-:Y:S05]  /*ea40*/  WARPSYNC.COLLECTIVE R154, `(.L_x_1178) ;  /* 0x000000009a087348 */ /* 0x000fea0003c00000 */
[----:B------:R0:W1:Y:S02]  /*ea50*/  SHFL.UP P6, R86, R163, R87, R86 ;  /* 0x04000057a3567389 */ /* 0x00006400000c0056 */
[----:B01----:R-:W-:Y:S05]  /*ea60*/  ENDCOLLECTIVE ;  /* 0x000000000000791b */ /* 0x003fea0003800000 */
.L_x_1178:
[----:B------:R-:W-:Y:S05]  /*ea70*/  BRA `(.L_x_1179) ;  /* 0xffffffa8007c7947 */ /* 0x000fea000383ffff */
.L_x_1122:
        /* <DEDUP_REMOVED lines=8> */
.L_x_1181:
[----:B------:R-:W-:Y:S05]  /*eb00*/  BSYNC B0 ;  /* 0x0000000000007941 */ /* 0x000fea0003800000 */
.L_x_1180:
[----:B------:R-:W-:Y:S05]  /*eb10*/  BRA `(.L_x_1182) ;  /* 0xffffffa800707947 */ /* 0x000fea000383ffff */
.L_x_1123:
        /* <DEDUP_REMOVED lines=8> */
.L_x_1184:
[----:B------:R-:W-:Y:S05]  /*eba0*/  BSYNC B0 ;  /* 0x0000000000007941 */ /* 0x000fea0003800000 */
.L_x_1183:
[----:B------:R-:W-:Y:S05]  /*ebb0*/  BRA `(.L_x_1185) ;  /* 0xffffffa800507947 */ /* 0x000fea000383ffff */
.L_x_1124:
        /* <DEDUP_REMOVED lines=8> */
.L_x_1187:
[----:B------:R-:W-:Y:S05]  /*ec40*/  BSYNC B0 ;  /* 0x0000000000007941 */ /* 0x000fea0003800000 */
.L_x_1186:
[----:B------:R-:W-:Y:S01]  /*ec50*/  IMAD.MOV.U32 R157, RZ, RZ, R86 ;  /* 0x000000ffff9d7224 */ /* 0x000fe200078e0056 */
[----:B------:R-:W-:Y:S01]  /*ec60*/  MOV R163, R162 ;  /* 0x000000a200a37202 */ /* 0x000fe20000000f00 */
[----:B------:R-:W-:Y:S02]  /*ec70*/  IMAD.MOV.U32 R86, RZ, RZ, RZ ;  /* 0x000000ffff567224 */ /* 0x000fe400078e00ff */
[----:B------:R-:W-:Y:S01]  /*ec80*/  HFMA2 R87, -RZ, RZ, 0, 5.9604644775390625e-08 ;  /* 0x00000001ff577431 */ /* 0x000fe200000001ff */
[----:B------:R-:W-:Y:S01]  /*ec90*/  MOV R154, 0xffffffff ;  /* 0xffffffff009a7802 */ /* 0x000fe20000000f00 */
[----:B------:R-:W-:-:S07]  /*eca0*/  IMAD.MOV.U32 R153, RZ, RZ, R78 ;  /* 0x000000ffff997224 */ /* 0x000fce00078e004e */
[----:B------:R-:W-:Y:S05]  /*ecb0*/  WARPSYNC.COLLECTIVE R154, `(.L_x_1188) ;  /* 0x000000009a087348 */ /* 0x000fea0003c00000 */
[----:B------:R0:W1:Y:S02]  /*ecc0*/  SHFL.UP P6, R86, R163, R87, R86 ;  /* 0x04000057a3567389 */ /* 0x00006400000c0056 */
[----:B01----:R-:W-:Y:S05]  /*ecd0*/  ENDCOLLECTIVE ;  /* 0x000000000000791b */ /* 0x003fea0003800000 */
.L_x_1188:
[----:B------:R-:W-:Y:S01]  /*ece0*/  HFMA2 R87, -RZ, RZ, 0, 0 ;  /* 0x00000000ff577431 */ /* 0x000fe200000001ff */
[----:B------:R-:W-:Y:S02]  /*ecf0*/  MOV R162, R86 ;  /* 0x0000005600a27202 */ /* 0x000fe40000000f00 */
[----:B------:R-:W-:-:S07]  /*ed00*/  MOV R86, 0x1f ;  /* 0x0000001f00567802 */ /* 0x000fce0000000f00 */
[----:B------:R-:W-:Y:S05]  /*ed10*/  WARPSYNC.COLLECTIVE R154, `(.L_x_1189) ;  /* 0x000000009a087348 */ /* 0x000fea0003c00000 */
[----:B------:R0:W1:Y:S02]  /*ed20*/  SHFL.IDX P2, R156, R153, R87, R86 ;  /* 0x00000057999c7389 */ /* 0x0000640000040056 */
[----:B01----:R-:W-:Y:S05]  /*ed30*/  ENDCOLLECTIVE ;  /* 0x000000000000791b */ /* 0x003fea0003800000 */
.L_x_1189:
[----:B------:R-:W-:Y:S01]  /*ed40*/  MOV R153, R79 ;  /* 0x0000004f00997202 */ /* 0x000fe20000000f00 */
[----:B------:R-:W-:-:S07]  /*ed50*/  IMAD.MOV.U32 R78, RZ, RZ, R156 ;  /* 0x000000ffff4e7224 */ /* 0x000fce00078e009c */
[----:B------:R-:W-:Y:S05]  /*ed60*/  WARPSYNC.COLLECTIVE R154, `(.L_x_1190) ;  /* 0x000000009a087348 */ /* 0x000fea0003c00000 */
[----:B------:R0:W1:Y:S02]  /*ed70*/  SHFL.IDX P2, R156, R153, R87, R86 ;  /* 0x00000057999c7389 */ /* 0x0000640000040056 */
[----:B01----:R-:W-:Y:S05]  /*ed80*/  ENDCOLLECTIVE ;  /* 0x000000000000791b */ /* 0x003fea0003800000 */
.L_x_1190:
[----:B------:R-:W-:Y:S01]  /*ed90*/  MOV R79, R156 ;  /* 0x0000009c004f7202 */ /* 0x000fe20000000f00 */
[----:B------:R-:W-:Y:S06]  /*eda0*/  BRA `(.L_x_1191) ;  /* 0xffffffa400ec7947 */ /* 0x000fec000383ffff */
.L_x_1126:
[----:B------:R-:W-:Y:S02]  /*edb0*/  IMAD.MOV.U32 R156, RZ, RZ, R162 ;  /* 0x000000ffff9c7224 */ /* 0x000fe400078e00a2 */
[----:B------:R-:W-:Y:S01]  /*edc0*/  HFMA2 R87, -RZ, RZ, 0, 5.9604644775390625e-08 ;  /* 0x00000001ff577431 */ /* 0x000fe200000001ff */
[----:B------:R-:W-:Y:S01]  /*edd0*/  MOV R153, 0x1f ;  /* 0x0000001f00997802 */ /* 0x000fe20000000f00 */
[----:B------:R-:W-:Y:S01]  /*ede0*/  IMAD.MOV.U32 R154, RZ, RZ, -0x1 ;  /* 0xffffffffff9a7424 */ /* 0x000fe200078e00ff */
[C---:B------:R-:W-:Y:S02]  /*edf0*/  ISETP.GT.U32.AND P3, PT, R155.reuse, 0x1b, PT ;  /* 0x0000001b9b00780c */ /* 0x040fe40003f64070 */
[----:B------:R-:W-:-:S13]  /*ee00*/  ISETP.GT.U32.AND P4, PT, R155, 0x17, PT ;  /* 0x000000179b00780c */ /* 0x000fda0003f84070 */
[----:B0-----:R-:W-:Y:S05]  /*ee10*/  WARPSYNC.COLLECTIVE R154, `(.L_x_1192) ;  /* 0x000000009a087348 */ /* 0x001fea0003c00000 */
[----:B------:R1:W2:Y:S02]  /*ee20*/  SHFL.DOWN P0, R156, R156, R87, R153 ;  /* 0x080000579c9c7389 */ /* 0x0002a40000000099 */
[----:B012---:R-:W-:Y:S05]  /*ee30*/  ENDCOLLECTIVE ;  /* 0x000000000000791b */ /* 0x007fea0003800000 */
.L_x_1192:
[----:B------:R-:W-:Y:S02]  /*ee40*/  ISETP.GT.U32.AND P5, PT, R155, 0xf, PT ;  /* 0x0000000f9b00780c */ /* 0x000fe40003fa4070 */
[----:B------:R-:W-:Y:S02]  /*ee50*/  MOV R86, R156 ;  /* 0x0000009c00567202 */ /* 0x000fe40000000f00 */
[----:B------:R-:W-:-:S03]  /*ee60*/  MOV R156, R163 ;  /* 0x000000a3009c7202 */ /* 0x000fc60000000f00 */
[----:B------:R-:W-:-:S07]  /*ee70*/  @P2 FMUL.FTZ R86, R86, R162 ;  /* 0x000000a256562220 */ /* 0x000fce0000410000 */
[----:B------:R-:W-:Y:S05]  /*ee80*/  WARPSYNC.COLLECTIVE R154, `(.L_x_1193) ;  /* 0x000000009a087348 */ /* 0x000fea0003c00000 */
[----:B------:R0:W1:Y:S02]  /*ee90*/  SHFL.DOWN P0, R156, R156, R87, R153 ;  /* 0x080000579c9c7389 */ /* 0x0000640000000099 */
[----:B01----:R-:W-:Y:S05]  /*eea0*/  ENDCOLLECTIVE ;  /* 0x000000000000791b */ /* 0x003fea0003800000 */
.L_x_1193:
[----:B------:R-:W-:-:S04]  /*eeb0*/  IMAD.MOV.U32 R87, RZ, RZ, R156 ;  /* 0x000000ffff577224 */ /* 0x000fc800078e009c */
[----:B------:R-:W-:Y:S01]  /*eec0*/  @P2 FFMA.FTZ R87, R162, R87, R163 ;  /* 0x00000057a2572223 */ /* 0x000fe200000100a3 */
[----:B------:R-:W-:-:S04]  /*eed0*/  @P2 MOV R162, R86 ;  /* 0x0000005600a22202 */ /* 0x000fc80000000f00 */
[----:B------:R-:W-:Y:S01]  /*eee0*/  @P2 MOV R163, R87 ;  /* 0x0000005700a32202 */ /* 0x000fe20000000f00 */
[----:B------:R-:W-:Y:S02]  /*eef0*/  IMAD.MOV.U32 R156, RZ, RZ, R162 ;  /* 0x000000ffff9c7224 */ /* 0x000fe400078e00a2 */
[----:B------:R-:W-:Y:S01]  /*ef00*/  HFMA2 R87, -RZ, RZ, 0, 1.1920928955078125e-07 ;  /* 0x00000002ff577431 */ /* 0x000fe200000001ff */
[----:B------:R-:W-:-:S13]  /*ef10*/  ISETP.GT.U32.AND P2, PT, R155, 0x1d, PT ;  /* 0x0000001d9b00780c */ /* 0x000fda0003f44070 */
[----:B------:R-:W-:Y:S05]  /*ef20*/  WARPSYNC.COLLECTIVE R154, `(.L_x_1194) ;  /* 0x000000009a087348 */ /* 0x000fea0003c00000 */
[----:B------:R0:W1:Y:S02]  /*ef30*/  SHFL.DOWN P0, R156, R156, R87, R153 ;  /* 0x080000579c9c7389 */ /* 0x0000640000000099 */
[----:B01----:R-:W-:Y:S05]  /*ef40*/  ENDCOLLECTIVE ;  /* 0x000000000000791b */ /* 0x003fea0003800000 */
.L_x_1194:
[----:B------:R-:W-:Y:S01]  /*ef50*/  MOV R86, R156 ;  /* 0x0000009c00567202 */ /* 0x000fe20000000f00 */
[----:B------:R-:W-:-:S04]  /*ef60*/  IMAD.MOV.U32 R156, RZ, RZ, R163 ;  /* 0x000000ffff9c7224 */ /* 0x000fc800078e00a3 */
[----:B------:R-:W-:-:S07]  /*ef70*/  @!P2 FMUL.FTZ R86, R162, R86 ;  /* 0x00000056a256a220 */ /* 0x000fce0000410000 */
[----:B------:R-:W-:Y:S05]  /*ef80*/  WARPSYNC.COLLECTIVE R154, `(.L_x_1195) ;  /* 0x000000009a087348 */ /* 0x000fea0003c00000 */
[----:B------:R0:W1:Y:S02]  /*ef90*/  SHFL.DOWN P0, R156, R156, R87, R153 ;  /* 0x080000579c9c7389 */ /* 0x0000640000000099 */
[----:B01----:R-:W-:Y:S05]  /*efa0*/  ENDCOLLECTIVE ;  /* 0x000000000000791b */ /* 0x003fea0003800000 */
.L_x_1195:
        /* <DEDUP_REMOVED lines=9> */
.L_x_1196:
[----:B------:R-:W-:Y:S01]  /*f040*/  IMAD.MOV.U32 R86, RZ, RZ, R156 ;  /* 0x000000ffff567224 */ /* 0x000fe200078e009c */
[----:B------:R-:W-:-:S03]  /*f050*/  MOV R156, R163 ;  /* 0x000000a3009c7202 */ /* 0x000fc60000000f00 */
[----:B------:R-:W-:-:S07]  /*f060*/  @!P3 FMUL.FTZ R86, R162, R86 ;  /* 0x00000056a256b220 */ /* 0x000fce0000410000 */
[----:B------:R-:W-:Y:S05]  /*f070*/  WARPSYNC.COLLECTIVE R154, `(.L_x_1197) ;  /* 0x000000009a087348 */ /* 0x000fea0003c00000 */
[----:B------:R0:W1:Y:S02]  /*f080*/  SHFL.DOWN P0, R156, R156, R87, R153 ;  /* 0x080000579c9c7389 */ /* 0x0000640000000099 */
[----:B01----:R-:W-:Y:S05]  /*f090*/  ENDCOLLECTIVE ;  /* 0x000000000000791b */ /* 0x003fea0003800000 */
.L_x_1197:
        /* <DEDUP_REMOVED lines=9> */
.L_x_1198:
[----:B------:R-:W-:Y:S02]  /*f130*/  MOV R86, R156 ;  /* 0x0000009c00567202 */ /* 0x000fe40000000f00 */
[----:B------:R-:W-:-:S03]  /*f140*/  MOV R156, R163 ;  /* 0x000000a3009c7202 */ /* 0x000fc60000000f00 */
[----:B------:R-:W-:-:S07]  /*f150*/  @!P4 FMUL.FTZ R86, R162, R86 ;  /* 0x00000056a256c220 */ /* 0x000fce0000410000 */
[----:B------:R-:W-:Y:S05]  /*f160*/  WARPSYNC.COLLECTIVE R154, `(.L_x_1199) ;  /* 0x000000009a087348 */ /* 0x000fea0003c00000 */
[----:B------:R0:W1:Y:S02]  /*f170*/  SHFL.DOWN P0, R156, R156, R87, R153 ;  /* 0x080000579c9c7389 */ /* 0x0000640000000099 */
[----:B01----:R-:W-:Y:S05]  /*f180*/  ENDCOLLECTIVE ;  /* 0x000000000000791b */ /* 0x003fea0003800000 */
.L_x_1199:
[----:B------:R-:W-:-:S04]  /*f190*/  IMAD.MOV.U32 R87, RZ, RZ, R156 ;  /* 0x000000ffff577224 */ /* 0x000fc800078e009c */
        /* <DEDUP_REMOVED lines=8> */
.L_x_1200:
[----:B------:R-:W-:Y:S01]  /*f220*/  MOV R86, R156 ;  /* 0x0000009c00567202 */ /* 0x000fe20000000f00 */
[----:B------:R-:W-:-:S04]  /*f230*/  IMAD.MOV.U32 R156, RZ, RZ, R163 ;  /* 0x000000ffff9c7224 */ /* 0x000fc800078e00a3 */
[----:B------:R-:W-:-:S07]  /*f240*/  @!P5 FMUL.FTZ R86, R162, R86 ;  /* 0x00000056a256d220 */ /* 0x000fce0000410000 */
[----:B------:R-:W-:Y:S05]  /*f250*/  WARPSYNC.COLLECTIVE R154, `(.L_x_1201) ;  /* 0x000000009a087348 */ /* 0x000fea0003c00000 */
[----:B------:R0:W1:Y:S02]  /*f260*/  SHFL.DOWN P0, R156, R156, R87, R153 ;  /* 0x080000579c9c7389 */ /* 0x0000640000000099 */
[----:B01----:R-:W-:Y:S05]  /*f270*/  ENDCOLLECTIVE ;  /* 0x000000000000791b */ /* 0x003fea0003800000 */
.L_x_1201:
[----:B------:R-:W-:-:S05]  /*f280*/  MOV R87, R156 ;  /* 0x0000009c00577202 */ /* 0x000fca0000000f00 */
[----:B------:R-:W-:Y:S01]  /*f290*/  @!P5 FFMA.FTZ R87, R162, R87, R163 ;  /* 0x00000057a257d223 */ /* 0x000fe200000100a3 */
[----:B------:R-:W-:Y:S02]  /*f2a0*/  @!P5 IMAD.MOV.U32 R162, RZ, RZ, R86 ;  /* 0x000000ffffa2d224 */ /* 0x000fe400078e0056 */
[----:B------:R-:W-:Y:S02]  /*f2b0*/  IMAD.MOV.U32 R86, RZ, RZ, 0x1f ;  /* 0x0000001fff567424 */ /* 0x000fe400078e00ff */
[----:B------:R-:W-:Y:S01]  /*f2c0*/  @!P5 MOV R163, R87 ;  /* 0x0000005700a3d202 */ /* 0x000fe20000000f00 */
[----:B------:R-:W-:Y:S01]  /*f2d0*/  HFMA2 R87, -RZ, RZ, 0, 0 ;  /* 0x00000000ff577431 */ /* 0x000fe200000001ff */
[----:B------:R-:W-:-:S07]  /*f2e0*/  MOV R153, R162 ;  /* 0x000000a200997202 */ /* 0x000fce0000000f00 */
[----:B------:R-:W-:Y:S05]  /*f2f0*/  WARPSYNC.COLLECTIVE R154, `(.L_x_1202) ;  /* 0x000000009a087348 */ /* 0x000fea0003c00000 */
[----:B------:R0:W1:Y:S02]  /*f300*/  SHFL.IDX P2, R156, R153, R87, R86 ;  /* 0x00000057999c7389 */ /* 0x0000640000040056 */
[----:B01----:R-:W-:Y:S05]  /*f310*/  ENDCOLLECTIVE ;  /* 0x000000000000791b */ /* 0x003fea0003800000 */
.L_x_1202:
[----:B------:R-:W-:Y:S02]  /*f320*/  MOV R153, R163 ;  /* 0x000000a300997202 */ /* 0x000fe40000000f00 */
[----:B------:R-:W-:-:S07]  /*f330*/  MOV R157, R156 ;  /* 0x0000009c009d7202 */ /* 0x000fce0000000f00 */
[----:B------:R-:W-:Y:S05]  /*f340*/  WARPSYNC.COLLECTIVE R154, `(.L_x_1203) ;  /* 0x000000009a087348 */ /* 0x000fea0003c00000 */
[----:B------:R0:W1:Y:S02]  /*f350*/  SHFL.IDX P2, R156, R153, R87, R86 ;  /* 0x00000057999c7389 */ /* 0x0000640000040056 */
[----:B01----:R-:W-:Y:S05]  /*f360*/  ENDCOLLECTIVE ;  /* 0x000000000000791b */ /* 0x003fea0003800000 */
.L_x_1203:
        /* <DEDUP_REMOVED lines=9> */
.L_x_1204:
[----:B------:R-:W-:Y:S02]  /*f400*/  MOV R162, R156 ;  /* 0x0000009c00a27202 */ /* 0x000fe40000000f00 */
[----:B------:R-:W-:-:S07]  /*f410*/  MOV R156, R163 ;  /* 0x000000a3009c7202 */ /* 0x000fce0000000f00 */
[----:B------:R-:W-:Y:S05]  /*f420*/  WARPSYNC.COLLECTIVE R154, `(.L_x_1205) ;  /* 0x000000009a087348 */ /* 0x000fea0003c00000 */
[----:B------:R0:W1:Y:S02]  /*f430*/  SHFL.DOWN P0, R156, R156, R87, R153 ;  /* 0x080000579c9c7389 */ /* 0x0000640000000099 */
[----:B01----:R-:W-:Y:S05]  /*f440*/  ENDCOLLECTIVE ;  /* 0x000000000000791b */ /* 0x003fea0003800000 */
.L_x_1205:
[----:B------:R-:W-:Y:S01]  /*f450*/  MOV R153, R78 ;  /* 0x0000004e00997202 */ /* 0x000fe20000000f00 */
[----:B------:R-:W-:Y:S02]  /*f460*/  HFMA2 R87, -RZ, RZ, 0, 0 ;  /* 0x00000000ff577431 */ /* 0x000fe400000001ff */
[----:B------:R-:W-:Y:S01]  /*f470*/  IMAD.MOV.U32 R163, RZ, RZ, R156 ;  /* 0x000000ffffa37224 */ /* 0x000fe200078e009c */
[----:B------:R-:W-:-:S13]  /*f480*/  ISETP.NE.AND P0, PT, R64, 0x1f, PT ;  /* 0x0000001f4000780c */ /* 0x000fda0003f05270 */
[----:B------:R-:W-:Y:S05]  /*f490*/  WARPSYNC.COLLECTIVE R154, `(.L_x_1206) ;  /* 0x000000009a087348 */ /* 0x000fea0003c00000 */
[----:B------:R0:W1:Y:S02]  /*f4a0*/  SHFL.IDX P2, R156, R153, R87, R86 ;  /* 0x00000057999c7389 */ /* 0x0000640000040056 */
[----:B01----:R-:W-:Y:S05]  /*f4b0*/  ENDCOLLECTIVE ;  /* 0x000000000000791b */ /* 0x003fea0003800000 */
.L_x_1206:
[----:B------:R-:W-:Y:S01]  /*f4c0*/  MOV R153, R79 ;  /* 0x0000004f00997202 */ /* 0x000fe20000000f00 */
[----:B------:R-:W-:-:S07]  /*f4d0*/  IMAD.MOV.U32 R78, RZ, RZ, R156 ;  /* 0x000000ffff4e7224 */ /* 0x000fce00078e009c */
[----:B------:R-:W-:Y:S05]  /*f4e0*/  WARPSYNC.COLLECTIVE R154, `(.L_x_1207) ;  /* 0x000000009a087348 */ /* 0x000fea0003c00000 */
[----:B------:R0:W1:Y:S02]  /*f4f0*/  SHFL.IDX P2, R156, R153, R87, R86 ;  /* 0x00000057999c7389 */ /* 0x0000640000040056 */
[----:B01----:R-:W-:Y:S05]  /*f500*/  ENDCOLLECTIVE ;  /* 0x000000000000791b */ /* 0x003fea0003800000 */
.L_x_1207:
[----:B------:R-:W-:Y:S01]  /*f510*/  MOV R79, R156 ;  /* 0x0000009c004f7202 */ /* 0x000fe20000000f00 */
[----:B------:R-:W-:Y:S06]  /*f520*/  BRA `(.L_x_1208) ;  /* 0xffffffa8001c7947 */ /* 0x000fec000383ffff */
.L_x_1209:
        /* <DEDUP_REMOVED lines=13> */
.L_x_10419:


//--------------------- .text._Z25selective_scan_bwd_kernelI32Selective_Scan_bwd_kernel_traitsILi128ELi16ELb0ELb1ELb1ELb0ELb0EN3c108BFloat16EfEEv12SSMParamsBwd --------------------------
	.section	.text._Z25selective_scan_bwd_kernelI32Selective_Scan_bwd_kernel_traitsILi128ELi16ELb0ELb1ELb1ELb0ELb0EN3c108BFloat16EfEEv12SSMParamsBwd,"ax",@progbits
	.align	128
        .global         _Z25selective_scan_bwd_kernelI32Selective_Scan_bwd_kernel_traitsILi128ELi16ELb0ELb1ELb1ELb0ELb0EN3c108BFloat16EfEEv12SSMParamsBwd
        .type           _Z25selective_scan_bwd_kernelI32Selective_Scan_bwd_kernel_traitsILi128ELi16ELb0ELb1ELb1ELb0ELb0EN3c108BFloat16EfEEv12SSMParamsBwd,@function
        .size           _Z25selective_scan_bwd_kernelI32Selective_Scan_bwd_kernel_traitsILi128ELi16ELb0ELb1ELb1ELb0ELb0EN3c108BFloat16EfEEv12SSMParamsBwd,(.L_x_10420 - _Z25selective_scan_bwd_kernelI32Selective_Scan_bwd_kernel_traitsILi128ELi16ELb0ELb1ELb1ELb0ELb0EN3c108BFloat16EfEEv12SSMParamsBwd)
        .other          _Z25selective_scan_bwd_kernelI32Selective_Scan_bwd_kernel_traitsILi128ELi16ELb0ELb1ELb1ELb0ELb0EN3c108BFloat16EfEEv12SSMParamsBwd,@"STO_CUDA_ENTRY STV_DEFAULT"
_Z25selective_scan_bwd_kernelI32Selective_Scan_bwd_kernel_traitsILi128ELi16ELb0ELb1ELb1ELb0ELb0EN3c108BFloat16EfEEv12SSMParamsBwd:
.text._Z25selective_scan_bwd_kernelI32Selective_Scan_bwd_kernel_traitsILi128ELi16ELb0ELb1ELb1ELb0ELb0EN3c108BFloat16EfEEv12SSMParamsBwd:
        /* <DEDUP_REMOVED lines=37> */
[----:B------:R-:W-:Y:S01]  /*0250*/  UIMAD.WIDE.U32 UR16, UR8, UR14, UR4 ;  /* 0x0000000e081072a5 */ /* 0x000fe2000f8e0004 */
[----:B------:R0:W-:Y:S01]  /*0260*/  STL [R1+0x104], RZ ;  /* 0x000104ff01007387 */ /* 0x0001e20000100800 */
[----:B------:R-:W-:Y:S02]  /*0270*/  UIMAD.WIDE.U32 UR22, UR8, UR18, UR6 ;  /* 0x00000012081672a5 */ /* 0x000fe4000f8e0006 */
[----:B------:R-:W-:Y:S01]  /*0280*/  UIMAD UR32, UR8, UR15, UR17 ;  /* 0x0000000f082072a4 */ /* 0x000fe2000f8e0211 */
[----:B------:R-:W4:Y:S01]  /*0290*/  LDCU.128 UR12, c[0x0][0x460] ;  /* 0x00008c00ff0c77ac */ /* 0x000f220008000c00 */
[----:B------:R-:W-:Y:S01]  /*02a0*/  UMOV UR4, URZ ;  /* 0x000000ff00047c82 */ /* 0x000fe20008000000 */
[----:B-1----:R-:W-:-:S05]  /*02b0*/  ULEA UR11, UR30, 0xfffff800, 0xb ;  /* 0xfffff8001e0b7891 */ /* 0x002fca000f8e58ff */
[----:B------:R-:W1:Y:S01]  /*02c0*/  I2F.RP R0, UR37 ;  /* 0x0000002500007d06 */ /* 0x000e620008209400 */
[----:B--2---:R-:W-:Y:S02]  /*02d0*/  UIMAD.WIDE.U32 UR24, UR10, UR20, URZ ;  /* 0x000000140a1872a5 */ /* 0x004fe4000f8e00ff */
[----:B------:R-:W-:Y:S02]  /*02e0*/  UIMAD UR9, UR8, UR19, UR23 ;  /* 0x00000013080972a4 */ /* 0x000fe4000f8e0217 */
[----:B------:R-:W-:Y:S02]  /*02f0*/  UIADD3 UR20, UP2, UPT, UR11, UR22, URZ ;  /* 0x000000160b147290 */ /* 0x000fe4000ff5e0ff */
[----:B------:R-:W-:Y:S01]  /*0300*/  UIADD3 UR31, UP0, UPT, UR11, UR16, URZ ;  /* 0x000000100b1f7290 */ /* 0x000fe2000ff1e0ff */
[----:B------:R-:W2:Y:S03]  /*0310*/  LDCU.64 UR18, c[0x0][0x3b0] ;  /* 0x00007600ff1277ac */ /* 0x000ea60008000a00 */
[----:B----4-:R-:W-:Y:S01]  /*0320*/  ULEA UR17, UP1, UR31, UR12, 0x1 ;  /* 0x0000000c1f117291 */ /* 0x010fe2000f8208ff */
[----:B-1----:R-:W3:Y:S01]  /*0330*/  MUFU.RCP R0, R0 ;  /* 0x0000000000007308 */ /* 0x002ee20000001000 */
[----:B------:R-:W-:Y:S01]  /*0340*/  ULEA UR16, UP3, UR20, UR14, 0x1 ;  /* 0x0000000e14107291 */ /* 0x000fe2000f8608ff */
[----:B------:R-:W1:Y:S01]  /*0350*/  LDCU.64 UR6, c[0x0][0x4a0] ;  /* 0x00009400ff0677ac */ /* 0x000e620008000a00 */
[----:B---3--:R-:W-:-:S02]  /*0360*/  VIADD R2, R0, 0xffffffe ;  /* 0x0ffffffe00027836 */ /* 0x008fc40000000000 */
[----:B------:R-:W-:-:S04]  /*0370*/  IMAD.U32 R0, RZ, RZ, UR8 ;  /* 0x00000008ff007e24 */ /* 0x000fc8000f8e00ff */
[----:B------:R-:W3:Y:S01]  /*0380*/  F2I.FTZ.U32.TRUNC.NTZ R2, R2 ;  /* 0x0000000200027305 */ /* 0x000ee2000021f000 */
[----:B------:R-:W-:-:S04]  /*0390*/  IABS R0, R0 ;  /* 0x0000000000007213 */ /* 0x000fc80000000000 */
[----:B------:R-:W-:Y:S02]  /*03a0*/  R2UR UR33, R0 ;  /* 0x00000000002172ca */ /* 0x000fe400000e0000 */
[----:B---3--:R-:W-:-:S13]  /*03b0*/  R2UR UR5, R2 ;  /* 0x00000000020572ca */ /* 0x008fda00000e0000 */
[----:B------:R-:W-:-:S04]  /*03c0*/  UIADD3 UR26, UPT, UPT, URZ, -UR5, URZ ;  /* 0x80000005ff1a7290 */ /* 0x000fc8000fffe0ff */
[----:B------:R-:W-:-:S04]  /*03d0*/  UIMAD UR26, UR26, UR37, URZ ;  /* 0x000000251a1a72a4 */ /* 0x000fc8000f8e02ff */
[----:B------:R-:W-:Y:S02]  /*03e0*/  UIMAD.WIDE.U32 UR26, UR5, UR26, UR4 ;  /* 0x0000001a051a72a5 */ /* 0x000fe4000f8e0004 */
[----:B------:R-:W-:Y:S02]  /*03f0*/  USHF.R.S32.HI UR4, URZ, 0x1f, UR11 ;  /* 0x0000001fff047899 */ /* 0x000fe4000801140b */
[----:B------:R-:W-:Y:S02]  /*0400*/  UIMAD.WIDE.U32 UR22, UR27, UR33, URZ ;  /* 0x000000211b1672a5 */ /* 0x000fe4000f8e00ff */
[----:B------:R-:W-:Y:S02]  /*0410*/  UIADD3.X UR5, UPT, UPT, UR4, UR9, URZ, UP2, !UPT ;  /* 0x0000000904057290 */ /* 0x000fe400097fe4ff */
[----:B------:R-:W-:Y:S02]  /*0420*/  UIADD3.X UR14, UPT, UPT, UR4, UR32, URZ, UP0, !UPT ;  /* 0x00000020040e7290 */ /* 0x000fe400087fe4ff */
[----:B------:R-:W-:Y:S01]  /*0430*/  ULEA.HI.X UR20, UR20, UR15, UR5, 0x1, UP3 ;  /* 0x0000000f14147291 */ /* 0x000fe200098f0c05 */
[----:B------:R-:W-:Y:S01]  /*0440*/  UMOV UR9, UR23 ;  /* 0x0000001700097c82 */ /* 0x000fe20008000000 */
[----:B------:R-:W-:-:S02]  /*0450*/  ULEA.HI.X UR14, UR31, UR13, UR14, 0x1, UP1 ;  /* 0x0000000d1f0e7291 */ /* 0x000fc400088f0c0e */
[----:B------:R-:W-:Y:S02]  /*0460*/  UIADD3 UR12, UPT, UPT, -UR9, URZ, URZ ;  /* 0x000000ff090c7290 */ /* 0x000fe4000fffe1ff */
[----:B--2---:R-:W-:Y:S02]  /*0470*/  UIMAD.WIDE.U32 UR22, UR10, UR18, URZ ;  /* 0x000000120a1672a5 */ /* 0x004fe4000f8e00ff */
[----:B------:R-:W-:Y:S02]  /*0480*/  UIMAD UR5, UR37, UR12, UR33 ;  /* 0x0000000c250572a4 */ /* 0x000fe4000f8e0221 */
[----:B------:R-:W-:Y:S02]  /*0490*/  UISETP.NE.U32.AND UP0, UPT, UR34, URZ, UPT ;  /* 0x000000ff2200728c */ /* 0x000fe4000bf05070 */
[----:B------:R-:W-:Y:S02]  /*04a0*/  UISETP.GT.U32.AND UP1, UPT, UR37, UR5, UPT ;  /* 0x000000052500728c */ /* 0x000fe4000bf24070 */
[----:B------:R-:W-:-:S02]  /*04b0*/  UIMAD UR23, UR10, UR19, UR23 ;  /* 0x000000130a1772a4 */ /* 0x000fc4000f8e0217 */
[----:B------:R-:W-:Y:S01]  /*04c0*/  UISETP.NE.AND.EX UP0, UPT, UR35, URZ, UPT, UP0 ;  /* 0x000000ff2300728c */ /* 0x000fe2000bf05300 */
[----:B------:R-:W2:Y:S01]  /*04d0*/  LDCU.64 UR18, c[0x0][0x3d0] ;  /* 0x00007a00ff1277ac */ /* 0x000ea20008000a00 */
[----:B------:R-:W3:Y:S05]  /*04e0*/  LDCU.64 UR34, c[0x0][0x528] ;  /* 0x0000a500ff2277ac */ /* 0x000eea0008000a00 */
[----:B------:R-:W-:Y:S02]  /*04f0*/  @!UP1 UIADD3 UR5, UPT, UPT, UR5, -UR37, URZ ;  /* 0x8000002505059290 */ /* 0x000fe4000fffe0ff */
[----:B------:R-:W-:Y:S02]  /*0500*/  @!UP1 UIADD3 UR9, UPT, UPT, UR9, 0x1, URZ ;  /* 0x0000000109099890 */ /* 0x000fe4000fffe0ff */
[----:B------:R-:W-:-:S02]  /*0510*/  UISETP.GE.U32.AND UP2, UPT, UR5, UR37, UPT ;  /* 0x000000250500728c */ /* 0x000fc4000bf46070 */
[----:B------:R-:W-:Y:S02]  /*0520*/  ULOP3.LUT UR5, UR8, UR36, URZ, 0x3c, !UPT ;  /* 0x0000002408057292 */ /* 0x000fe4000f8e3cff */
[----:B------:R-:W-:Y:S02]  /*0530*/  UIMAD UR13, UR10, UR21, UR25 ;  /* 0x000000150a0d72a4 */ /* 0x000fe4000f8e0219 */
[----:B------:R-:W-:Y:S01]  /*0540*/  UISETP.GE.AND UP1, UPT, UR5, URZ, UPT ;  /* 0x000000ff0500728c */ /* 0x000fe2000bf26270 */
[----:B------:R-:W4:Y:S04]  /*0550*/  LDCU.64 UR26, c[0x0][0x3c8] ;  /* 0x00007900ff1a77ac */ /* 0x000f280008000a00 */
[----:B------:R-:W-:Y:S02]  /*0560*/  @UP2 UIADD3 UR9, UPT, UPT, UR9, 0x1, URZ ;  /* 0x0000000109092890 */ /* 0x000fe4000fffe0ff */
[----:B------:R-:W-:Y:S01]  /*0570*/  UISETP.NE.AND UP2, UPT, UR36, URZ, UPT ;  /* 0x000000ff2400728c */ /* 0x000fe2000bf45270 */
[----:B------:R-:W-:-:S03]  /*0580*/  UMOV UR12, UR24 ;  /* 0x00000018000c7c82 */ /* 0x000fc60008000000 */
[----:B------:R-:W-:Y:S02]  /*0590*/  @!UP1 UIADD3 UR9, UPT, UPT, -UR9, URZ, URZ ;  /* 0x000000ff09099290 */ /* 0x000fe4000fffe1ff */
[----:B-1----:R-:W-:Y:S01]  /*05a0*/  UIMAD.WIDE.U32 UR12, UR8, UR6, UR12 ;  /* 0x00000006080c72a5 */ /* 0x002fe2000f8e000c */
[----:B------:R-:W1:Y:S03]  /*05b0*/  LDCU.64 UR32, c[0x0][0x3e8] ;  /* 0x00007d00ff2077ac */ /* 0x000e660008000a00 */
[----:B------:R-:W-:Y:S02]  /*05c0*/  UIMAD UR24, UR8, UR7, UR13 ;  /* 0x00000007081872a4 */ /* 0x000fe4000f8e020d */
[----:B------:R-:W-:Y:S02]  /*05d0*/  UIADD3 UR12, UP3, UPT, UR11, UR12, URZ ;  /* 0x0000000c0b0c7290 */ /* 0x000fe4000ff7e0ff */
[----:B------:R-:W-:-:S02]  /*05e0*/  @!UP2 ULOP3.LUT UR9, URZ, UR36, URZ, 0x33, !UPT ;  /* 0x00000024ff09a292 */ /* 0x000fc4000f8e33ff */
[----:B--2---:R-:W-:Y:S02]  /*05f0*/  UIMAD.WIDE.U32 UR6, UR10, UR18, URZ ;  /* 0x000000120a0672a5 */ /* 0x004fe4000f8e00ff */
[----:B------:R-:W-:Y:S02]  /*0600*/  UIADD3.X UR24, UPT, UPT, UR4, UR24, URZ, UP3, !UPT ;  /* 0x0000001804187290 */ /* 0x000fe40009ffe4ff */
[----:B---3--:R-:W-:Y:S02]  /*0610*/  ULEA UR18, UP3, UR12, UR34, 0x1 ;  /* 0x000000220c127291 */ /* 0x008fe4000f8608ff */
[----:B------:R-:W-:Y:S02]  /*0620*/  USHF.R.S32.HI UR5, URZ, 0x1f, UR9 ;  /* 0x0000001fff057899 */ /* 0x000fe40008011409 */
[----:B------:R-:W-:Y:S02]  /*0630*/  ULEA.HI.X UR24, UR12, UR35, UR24, 0x1, UP3 ;  /* 0x000000230c187291 */ /* 0x000fe400098f0c18 */
[----:B----4-:R-:W-:Y:S01]  /*0640*/  UIMAD UR12, UR5, UR26, URZ ;  /* 0x0000001a050c72a4 */ /* 0x010fe2000f8e02ff */
[----:B------:R-:W2:Y:S03]  /*0650*/  @UP0 LDCU UR25, c[0x0][0x384] ;  /* 0x00007080ff1907ac */ /* 0x000ea60008000800 */
[----:B------:R-:W-:-:S02]  /*0660*/  UIMAD UR15, UR9, UR27, UR12 ;  /* 0x0000001b090f72a4 */ /* 0x000fc4000f8e020c */
[----:B------:R-:W-:Y:S01]  /*0670*/  UIMAD.WIDE.U32 UR22, UR9, UR26, UR22 ;  /* 0x0000001a091672a5 */ /* 0x000fe2000f8e0016 */
[----:B------:R-:W3:Y:S01]  /*0680*/  LDCU.64 UR34, c[0x0][0x448] ;  /* 0x00008900ff2277ac */ /* 0x000ee20008000a00 */
[----:B------:R-:W-:Y:S02]  /*0690*/  UIMAD UR7, UR10, UR19, UR7 ;  /* 0x000000130a0772a4 */ /* 0x000fe4000f8e0207 */
[----:B-1----:R-:W-:Y:S02]  /*06a0*/  UIMAD UR5, UR5, UR32, URZ ;  /* 0x00000020050572a4 */ /* 0x002fe4000f8e02ff */
[----:B------:R-:W-:-:S03]  /*06b0*/  UIADD3 UR23, UPT, UPT, UR23, UR15, URZ ;  /* 0x0000000f17177290 */ /* 0x000fc6000fffe0ff */
[----:B------:R-:W1:Y:S01]  /*06c0*/  @UP0 LDCU UR15, c[0x0][0x38c] ;  /* 0x00007180ff0f07ac */ /* 0x000e620008000800 */
[----:B------:R-:W-:Y:S02]  /*06d0*/  UIMAD.WIDE.U32 UR12, UR9, UR32, UR6 ;  /* 0x00000020090c72a5 */ /* 0x000fe4000f8e0006 */
[----:B------:R-:W-:Y:S01]  /*06e0*/  UIMAD UR21, UR9, UR33, UR5 ;  /* 0x00000021091572a4 */ /* 0x000fe2000f8e0205 */
[----:B------:R-:W4:Y:S01]  /*06f0*/  @UP0 LDCU.64 UR32, c[0x0][0x480] ;  /* 0x00009000ff2007ac */ /* 0x000f220008000a00 */
[----:B--2---:R-:W-:Y:S02]  /*0700*/  @UP0 UIMAD UR10, UR10, UR25, UR8 ;  /* 0x000000190a0a02a4 */ /* 0x004fe4000f8e0208 */
[----:B------:R-:W-:Y:S02]  /*0710*/  UIADD3 UR5, UP1, UPT, UR11, UR22, URZ ;  /* 0x000000160b057290 */ /* 0x000fe4000ff3e0ff */
[----:B------:R-:W-:Y:S01]  /*0720*/  @UP0 UIMAD UR10, UR10, UR30, URZ ;  /* 0x0000001e0a0a02a4 */ /* 0x000fe2000f8e02ff */
[----:B------:R-:W2:Y:S01]  /*0730*/  LDCU.64 UR26, c[0x0][0x450] ;  /* 0x00008a00ff1a77ac */ /* 0x000ea20008000a00 */
[----:B------:R-:W-:-:S02]  /*0740*/  UIADD3.X UR23, UPT, UPT, UR4, UR23, URZ, UP1, !UPT ;  /* 0x0000001704177290 */ /* 0x000fc40008ffe4ff */
[----:B---3--:R-:W-:Y:S02]  /*0750*/  ULEA UR19, UP2, UR5, UR34, 0x1 ;  /* 0x0000002205137291 */ /* 0x008fe4000f8408ff */
[----:B------:R-:W-:Y:S02]  /*0760*/  UIADD3 UR11, UP1, UPT, UR11, UR12, URZ ;  /* 0x0000000c0b0b7290 */ /* 0x000fe4000ff3e0ff */
[----:B------:R-:W-:Y:S02]  /*0770*/  UIADD3 UR22, UPT, UPT, UR13, UR21, URZ ;  /* 0x000000150d167290 */ /* 0x000fe4000fffe0ff */
[----:B-1----:R-:W-:Y:S02]  /*0780*/  @UP0 UIMAD UR10, UR10, UR15, URZ ;  /* 0x0000000f0a0a02a4 */ /* 0x002fe4000f8e02ff */
[----:B------:R-:W-:Y:S02]  /*0790*/  ULEA.HI.X UR23, UR5, UR35, UR23, 0x1, UP2 ;  /* 0x0000002305177291 */ /* 0x000fe400090f0c17 */
[----:B------:R-:W-:Y:S01]  /*07a0*/  UIADD3.X UR22, UPT, UPT, UR4, UR22, URZ, UP1, !UPT ;  /* 0x0000001604167290 */ /* 0x000fe20008ffe4ff */
[----:B------:R-:W-:-:S02]  /*07b0*/  UMOV UR5, URZ ;  /* 0x000000ff00057c82 */ /* 0x000fc40008000000 */
[----:B------:R-:W-:Y:S01]  /*07c0*/  UMOV UR4, URZ ;  /* 0x000000ff00047c82 */ /* 0x000fe20008000000 */
[----:B----4-:R-:W-:Y:S02]  /*07d0*/  @UP0 UIMAD.WIDE UR4, UR10, 0x8, UR32 ;  /* 0x000000080a0408a5 */ /* 0x010fe4000f8e0220 */
[----:B------:R-:W-:Y:S01]  /*07e0*/  UISETP.GE.AND UP0, UPT, UR30, 0x1, UPT ;  /* 0x000000011e00788c */ /* 0x000fe2000bf06270 */
[----:B------:R-:W-:Y:S01]  /*07f0*/  UMOV UR7, URZ ;  /* 0x000000ff00077c82 */ /* 0x000fe20008000000 */
[----:B------:R-:W-:Y:S01]  /*0800*/  UMOV UR6, URZ ;  /* 0x000000ff00067c82 */ /* 0x000fe20008000000 */
[----:B--2---:R-:W-:-:S04]  /*0810*/  ULEA UR21, UP2, UR11, UR26, 0x1 ;  /* 0x0000001a0b157291 */ /* 0x004fc8000f8408ff */
[----:B------:R-:W-:Y:S01]  /*0820*/  ULEA.HI.X UR22, UR11, UR27, UR22, 0x1, UP2 ;  /* 0x0000001b0b167291 */ /* 0x000fe200090f0c16 */
[----:B------:R-:W-:Y:S02]  /*0830*/  @P0 R2UR UR7, R3 ;  /* 0x00000000030702ca */ /* 0x000fe400000e0000 */
[----:B------:R-:W-:Y:S01]  /*0840*/  @P1 R2UR UR6, R4 ;  /* 0x00000000040612ca */ /* 0x000fe200000e0000 */
[----:B0-----:R-:W-:-:S14]  /*0850*/  BRA.U !UP0, `(.L_x_1210) ;  /* 0x0000008d08347547 */ /* 0x001fdc000b800000 */
[----:B------:R-:W0:Y:S01]  /*0860*/  S2R R4, SR_TID.X ;  /* 0x0000000000047919 */ /* 0x000e220000002100 */
[----:B------:R-:W-:Y:S01]  /*0870*/  UMOV UR13, UR17 ;  /* 0x00000011000d7c82 */ /* 0x000fe20008000000 */
[----:B------:R-:W-:Y:S01]  /*0880*/  UMOV UR15, UR16 ;  /* 0x00000010000f7c82 */ /* 0x000fe20008000000 */
[----:B------:R-:W-:Y:S01]  /*0890*/  UMOV UR16, UR20 ;  /* 0x0000001400107c82 */ /* 0x000fe20008000000 */
[----:B------:R1:W-:Y:S01]  /*08a0*/  STL [R1+0x104], RZ ;  /* 0x000104ff01007387 */ /* 0x0003e20000100800 */
[----:B------:R-:W-:Y:S01]  /*08b0*/  UMOV UR17, UR18 ;  /* 0x0000001200117c82 */ /* 0x000fe20008000000 */
[----:B------:R-:W2:Y:S02]  /*08c0*/  LDCU UR12, c[0x0][0x394] ;  /* 0x00007280ff0c77ac */ /* 0x000ea40008000800 */
[----:B------:R1:W-:Y:S01]  /*08d0*/  STL [R1+0x108], RZ ;  /* 0x000108ff01007387 */ /* 0x0003e20000100800 */
[----:B------:R-:W-:Y:S01]  /*08e0*/  UMOV UR18, UR24 ;  /* 0x0000001800127c82 */ /* 0x000fe20008000000 */
[----:B------:R-:W-:Y:S01]  /*08f0*/  UMOV UR20, UR23 ;  /* 0x0000001700147c82 */ /* 0x000fe20008000000 */
[----:B0-----:R-:W-:-:S02]  /*0900*/  SHF.L.U32 R3, R4, 0x4, RZ ;  /* 0x0000000404037819 */ /* 0x001fc400000006ff */
[----:B------:R-:W-:-:S04]  /*0910*/  LOP3.LUT R0, R4, 0x1f, RZ, 0xc0, !PT ;  /* 0x0000001f04007812 */ /* 0x000fc800078ec0ff */
[----:B-12---:R-:W-:-:S07]  /*0920*/  LOP3.LUT R72, R0, 0x3e00, R3, 0xf8, !PT ;  /* 0x00003e0000487812 */ /* 0x006fce00078ef803 */
.L_x_1257:
[----:B------:R-:W0:Y:S01]  /*0930*/  LDCU UR26, c[0x0][0x388] ;  /* 0x00007100ff1a77ac */ /* 0x000e220008000800 */
[----:B------:R-:W-:Y:S01]  /*0940*/  SHF.L.U32 R4, R4, 0x4, RZ ;  /* 0x0000000404047819 */ /* 0x000fe200000006ff */
[----:B------:R-:W-:Y:S01]  /*0950*/  IMAD.U32 R2, RZ, RZ, UR13 ;  /* 0x0000000dff027e24 */ /* 0x000fe2000f8e00ff */
[----:B------:R-:W-:Y:S01]  /*0960*/  PRMT R8, RZ, 0x7610, R8 ;  /* 0x00007610ff087816 */ /* 0x000fe20000000008 */
[----:B------:R-:W-:Y:S01]  /*0970*/  ULEA UR27, UR12, 0xfffff800, 0xb ;  /* 0xfffff8000c1b7891 */ /* 0x000fe2000f8e58ff */
[----:B------:R-:W-:Y:S01]  /*0980*/  IMAD.U32 R3, RZ, RZ, UR14 ;  /* 0x0000000eff037e24 */ /* 0x000fe2000f8e00ff */
[----:B------:R-:W-:Y:S02]  /*0990*/  LOP3.LUT R71, R4, 0x3e00, RZ, 0xc0, !PT ;  /* 0x00003e0004477812 */ /* 0x000fe400078ec0ff */
[----:B------:R-:W-:Y:S01]  /*09a0*/  PRMT R16, RZ, 0x7610, R16 ;  /* 0x00007610ff107816 */ /* 0x000fe20000000010 */
[----:B------:R-:W-:Y:S01]  /*09b0*/  IMAD.WIDE.U32 R6, R72, 0x2, R2 ;  /* 0x0000000248067825 */ /* 0x000fe200078e0002 */
        /* <DEDUP_REMOVED lines=10> */
[----:B------:R-:W-:Y:S02]  /*0a60*/  LOP3.LUT R72, R71, R0, RZ, 0xfc, !PT ;  /* 0x0000000047487212 */ /* 0x000fe400078efcff */
[----:B------:R-:W-:Y:S02]  /*0a70*/  P2R R82, PR, RZ, 0x1 ;  /* 0x00000001ff527803 */ /* 0x000fe40000000000 */
[C---:B------:R-:W-:Y:S01]  /*0a80*/  LOP3.LUT R70, R72.reuse, 0x20, RZ, 0xfc, !PT ;  /* 0x0000002048467812 */ /* 0x040fe200078efcff */
[C---:B------:R-:W-:Y:S01]  /*0a90*/  IMAD.SHL.U32 R2, R72.reuse, 0x2, RZ ;  /* 0x0000000248027824 */ /* 0x040fe200078e00ff */
[----:B------:R-:W-:Y:S02]  /*0aa0*/  LOP3.LUT R64, R72, 0xe0, RZ, 0xfc, !PT ;  /* 0x000000e048407812 */ /* 0x000fe400078efcff */
[----:B------:R-:W-:-:S02]  /*0ab0*/  PRMT R18, RZ, 0x7610, R18 ;  /* 0x00007610ff127816 */ /* 0x000fc40000000012 */
[----:B------:R-:W-:Y:S02]  /*0ac0*/  IADD3 R4, P1, PT, R2, UR15, RZ ;  /* 0x0000000f02047c10 */ /* 0x000fe4000ff3e0ff */
[----:B------:R-:W-:Y:S02]  /*0ad0*/  PRMT R19, RZ, 0x7610, R19 ;  /* 0x00007610ff137816 */ /* 0x000fe40000000013 */
[----:B------:R-:W-:Y:S02]  /*0ae0*/  PRMT R20, RZ, 0x7610, R20 ;  /* 0x00007610ff147816 */ /* 0x000fe40000000014 */
[----:B------:R-:W-:Y:S02]  /*0af0*/  PRMT R21, RZ, 0x7610, R21 ;  /* 0x00007610ff157816 */ /* 0x000fe40000000015 */
[----:B------:R-:W-:Y:S02]  /*0b00*/  PRMT R22, RZ, 0x7610, R22 ;  /* 0x00007610ff167816 */ /* 0x000fe40000000016 */
[----:B------:R-:W-:-:S02]  /*0b10*/  PRMT R23, RZ, 0x7610, R23 ;  /* 0x00007610ff177816 */ /* 0x000fc40000000017 */
[----:B------:R-:W-:Y:S01]  /*0b20*/  PRMT R24, RZ, 0x7610, R24 ;  /* 0x00007610ff187816 */ /* 0x000fe20000000018 */
[----:B------:R-:W2:Y:S01]  /*0b30*/  @!P0 LDG.E.U16 R8, desc[UR28][R6.64] ;  /* 0x0000001c06088981 */ /* 0x000ea2000c1e1500 */
[----:B------:R-:W-:Y:S01]  /*0b40*/  ISETP.GE.AND P0, PT, R70, UR8, PT ;  /* 0x0000000846007c0c */ /* 0x000fe2000bf06270 */
[----:B------:R-:W-:Y:S01]  /*0b50*/  IMAD.X R5, RZ, RZ, UR16, P1 ;  /* 0x00000010ff057e24 */ /* 0x000fe200088e06ff */
[----:B------:R-:W-:Y:S02]  /*0b60*/  LOP3.LUT R63, R72, 0x100, RZ, 0xfc, !PT ;  /* 0x00000100483f7812 */ /* 0x000fe400078efcff */
[----:B------:R-:W-:Y:S02]  /*0b70*/  P2R R74, PR, RZ, 0x1 ;  /* 0x00000001ff4a7803 */ /* 0x000fe40000000000 */
[----:B------:R-:W-:Y:S02]  /*0b80*/  IADD3 R2, P0, PT, R2, UR17, RZ ;  /* 0x0000001102027c10 */ /* 0x000fe4000ff1e0ff */
[----:B------:R-:W-:-:S02]  /*0b90*/  LOP3.LUT R69, R72, 0x40, RZ, 0xfc, !PT ;  /* 0x0000004048457812 */ /* 0x000fc400078efcff */
[----:B------:R-:W-:Y:S02]  /*0ba0*/  IADD3.X R3, PT, PT, RZ, UR18, RZ, P0, !PT ;  /* 0x00000012ff037c10 */ /* 0x000fe400087fe4ff */
[----:B------:R-:W-:Y:S02]  /*0bb0*/  ISETP.GE.AND P0, PT, R64, UR8, PT ;  /* 0x0000000840007c0c */ /* 0x000fe4000bf06270 */
[C---:B------:R-:W-:Y:S02]  /*0bc0*/  LOP3.LUT R65, R72.reuse, 0xc0, RZ, 0xfc, !PT ;  /* 0x000000c048417812 */ /* 0x040fe400078efcff */
[C---:B------:R-:W-:Y:S02]  /*0bd0*/  LOP3.LUT R68, R72.reuse, 0x60, RZ, 0xfc, !PT ;  /* 0x0000006048447812 */ /* 0x040fe400078efcff */
[----:B------:R-:W-:Y:S02]  /*0be0*/  LOP3.LUT R66, R72, 0xa0, RZ, 0xfc, !PT ;  /* 0x000000a048427812 */ /* 0x000fe400078efcff */
[----:B------:R-:W-:-:S02]  /*0bf0*/  P2R R80, PR, RZ, 0x1 ;  /* 0x00000001ff507803 */ /* 0x000fc40000000000 */
[----:B------:R-:W-:Y:S02]  /*0c00*/  LOP3.LUT R67, R72, 0x80, RZ, 0xfc, !PT ;  /* 0x0000008048437812 */ /* 0x000fe400078efcff */
[----:B------:R-:W-:Y:S01]  /*0c10*/  ISETP.GE.AND P1, PT, R70, UR8, PT ;  /* 0x0000000846007c0c */ /* 0x000fe2000bf26270 */
[----:B------:R-:W3:Y:S01]  /*0c20*/  @!P0 LDG.E.U16 R16, desc[UR28][R6.64+0x1c0] ;  /* 0x0001c01c06108981 */ /* 0x000ee2000c1e1500 */
[----:B------:R-:W-:Y:S02]  /*0c30*/  ISETP.GE.AND P0, PT, R63, UR8, PT ;  /* 0x000000083f007c0c */ /* 0x000fe4000bf06270 */
[----:B------:R-:W-:Y:S02]  /*0c40*/  ISETP.GE.AND P6, PT, R69, UR8, PT ;  /* 0x0000000845007c0c */ /* 0x000fe4000bfc6270 */
[----:B------:R-:W-:Y:S02]  /*0c50*/  ISETP.GE.AND P2, PT, R65, UR8, PT ;  /* 0x0000000841007c0c */ /* 0x000fe4000bf46270 */
[----:B------:R-:W-:-:S02]  /*0c60*/  ISETP.GE.AND P5, PT, R68, UR8, PT ;  /* 0x0000000844007c0c */ /* 0x000fc4000bfa6270 */
[----:B------:R-:W-:Y:S02]  /*0c70*/  ISETP.GE.AND P3, PT, R66, UR8, PT ;  /* 0x0000000842007c0c */ /* 0x000fe4000bf66270 */
        /* <DEDUP_REMOVED lines=37> */
[----:B------:R-:W-:Y:S01]  /*0ed0*/  UMOV UR23, 0x400 ;  /* 0x0000040000177882 */ /* 0x000fe20000000000 */
[----:B------:R1:W-:Y:S01]  /*0ee0*/  STL [R1+0x44], R25 ;  /* 0x0000441901007387 */ /* 0x0003e20000100800 */
[----:B0-----:R-:W-:Y:S01]  /*0ef0*/  ULEA UR23, UR8, UR23, 0x18 ;  /* 0x0000001708177291 */ /* 0x001fe2000f8ec0ff */
[----:B------:R-:W-:Y:S01]  /*0f00*/  P2R R83, PR, RZ, 0x1 ;  /* 0x00000001ff537803 */ /* 0x000fe20000000000 */
[----:B------:R-:W0:Y:S01]  /*0f10*/  LDCU UR8, c[0x0][0x38c] ;  /* 0x00007180ff0877ac */ /* 0x000e220008000800 */
[----:B-1----:R-:W-:-:S04]  /*0f20*/  IMAD.IADD R25, R71, 0x1, R31 ;  /* 0x0000000147197824 */ /* 0x002fc800078e021f */
[C---:B------:R-:W-:Y:S01]  /*0f30*/  VIADD R6, R25.reuse, 0x60 ;  /* 0x0000006019067836 */ /* 0x040fe20000000000 */
[----:B------:R-:W-:-:S04]  /*0f40*/  LEA.HI.SX32 R26, R25, R25, 0x1b ;  /* 0x00000019191a7211 */ /* 0x000fc800078fdaff */
[----:B------:R-:W-:Y:S01]  /*0f50*/  LEA R111, R26, UR23, 0x1 ;  /* 0x000000171a6f7c11 */ /* 0x000fe2000f8e08ff */
[C---:B------:R-:W-:Y:S01]  /*0f60*/  VIADD R26, R25.reuse, 0x20 ;  /* 0x00000020191a7836 */ /* 0x040fe20000000000 */
[-C--:B------:R-:W-:Y:S01]  /*0f70*/  LEA.HI.SX32 R6, R6, R25.reuse, 0x1b ;  /* 0x0000001906067211 */ /* 0x080fe200078fdaff */
[C---:B------:R-:W-:Y:S01]  /*0f80*/  VIADD R30, R25.reuse, 0x80 ;  /* 0x00000080191e7836 */ /* 0x040fe20000000000 */
[C---:B------:R-:W-:Y:S02]  /*0f90*/  IADD3 R28, PT, PT, R25.reuse, 0x40, RZ ;  /* 0x00000040191c7810 */ /* 0x040fe40007ffe0ff */
[C---:B------:R-:W-:Y:S02]  /*0fa0*/  IADD3 R32, PT, PT, R25.reuse, 0xa0, RZ ;  /* 0x000000a019207810 */ /* 0x040fe40007ffe0ff */
[-C--:B------:R-:W-:Y:S02]  /*0fb0*/  LEA.HI.SX32 R26, R26, R25.reuse, 0x1b ;  /* 0x000000191a1a7211 */ /* 0x080fe400078fdaff */
[----:B------:R-:W-:Y:S01]  /*0fc0*/  LEA R108, R6, UR23, 0x1 ;  /* 0x00000017066c7c11 */ /* 0x000fe2000f8e08ff */
[----:B------:R-:W-:Y:S01]  /*0fd0*/  VIADD R6, R25, 0xc0 ;  /* 0x000000c019067836 */ /* 0x000fe20000000000 */
[----:B------:R-:W-:-:S02]  /*0fe0*/  LEA.HI.SX32 R28, R28, R25, 0x1b ;  /* 0x000000191c1c7211 */ /* 0x000fc400078fdaff */
[-C--:B------:R-:W-:Y:S02]  /*0ff0*/  LEA.HI.SX32 R30, R30, R25.reuse, 0x1b ;  /* 0x000000191e1e7211 */ /* 0x080fe400078fdaff */
[-C--:B------:R-:W-:Y:S02]  /*1000*/  LEA.HI.SX32 R32, R32, R25.reuse, 0x1b ;  /* 0x0000001920207211 */ /* 0x080fe400078fdaff */
[----:B------:R-:W-:Y:S02]  /*1010*/  LEA R110, R26, UR23, 0x1 ;  /* 0x000000171a6e7c11 */ /* 0x000fe4000f8e08ff */
[----:B------:R-:W-:Y:S02]  /*1020*/  LEA R109, R28, UR23, 0x1 ;  /* 0x000000171c6d7c11 */ /* 0x000fe4000f8e08ff */
[----:B------:R-:W-:Y:S01]  /*1030*/  LEA.HI.SX32 R6, R6, R25, 0x1b ;  /* 0x0000001906067211 */ /* 0x000fe200078fdaff */
[C---:B------:R-:W-:Y:S01]  /*1040*/  VIADD R28, R25.reuse, 0x120 ;  /* 0x00000120191c7836 */ /* 0x040fe20000000000 */
[----:B------:R-:W-:Y:S01]  /*1050*/  LEA R107, R30, UR23, 0x1 ;  /* 0x000000171e6b7c11 */ /* 0x000fe2000f8e08ff */
[----:B------:R-:W-:Y:S01]  /*1060*/  VIADD R30, R25, 0x140 ;  /* 0x00000140191e7836 */ /* 0x000fe20000000000 */
[----:B------:R-:W-:-:S02]  /*1070*/  LEA R106, R32, UR23, 0x1 ;  /* 0x00000017206a7c11 */ /* 0x000fc4000f8e08ff */
[C---:B------:R-:W-:Y:S02]  /*1080*/  IADD3 R26, PT, PT, R25.reuse, 0x100, RZ ;  /* 0x00000100191a7810 */ /* 0x040fe40007ffe0ff */
[----:B------:R-:W-:Y:S02]  /*1090*/  LEA R105, R6, UR23, 0x1 ;  /* 0x0000001706697c11 */ /* 0x000fe4000f8e08ff */
[----:B------:R-:W-:Y:S02]  /*10a0*/  IADD3 R6, PT, PT, R25, 0x160, RZ ;  /* 0x0000016019067810 */ /* 0x000fe40007ffe0ff */
[-C--:B------:R-:W-:Y:S02]  /*10b0*/  LEA.HI.SX32 R26, R26, R25.reuse, 0x1b ;  /* 0x000000191a1a7211 */ /* 0x080fe400078fdaff */
[-C--:B------:R-:W-:Y:S02]  /*10c0*/  LEA.HI.SX32 R28, R28, R25.reuse, 0x1b ;  /* 0x000000191c1c7211 */ /* 0x080fe400078fdaff */
[----:B------:R-:W-:-:S02]  /*10d0*/  LEA.HI.SX32 R30, R30, R25, 0x1b ;  /* 0x000000191e1e7211 */ /* 0x000fc400078fdaff */
[----:B------:R-:W-:Y:S02]  /*10e0*/  ISETP.NE.AND P0, PT, R79, RZ, PT ;  /* 0x000000ff4f00720c */ /* 0x000fe40003f05270 */
[----:B------:R-:W-:Y:S02]  /*10f0*/  LEA.HI.SX32 R6, R6, R25, 0x1b ;  /* 0x0000001906067211 */ /* 0x000fe400078fdaff */
[----:B------:R-:W-:Y:S02]  /*1100*/  LEA R103, R26, UR23, 0x1 ;  /* 0x000000171a677c11 */ /* 0x000fe4000f8e08ff */
[----:B------:R-:W-:Y:S02]  /*1110*/  LEA R102, R28, UR23, 0x1 ;  /* 0x000000171c667c11 */ /* 0x000fe4000f8e08ff */
[----:B------:R-:W-:Y:S02]  /*1120*/  LEA R101, R30, UR23, 0x1 ;  /* 0x000000171e657c11 */ /* 0x000fe4000f8e08ff */
[----:B------:R-:W-:-:S02]  /*1130*/  P2R R85, PR, RZ, 0x1 ;  /* 0x00000001ff557803 */ /* 0x000fc40000000000 */
[----:B------:R-:W-:Y:S02]  /*1140*/  LEA R100, R6, UR23, 0x1 ;  /* 0x0000001706647c11 */ /* 0x000fe4000f8e08ff */
        /* <DEDUP_REMOVED lines=16> */
[----:B--2---:R1:W-:Y:S02]  /*1250*/  STS.U16 [R111], R8 ;  /* 0x000000086f007388 */ /* 0x0043e40000000400 */
[----:B-1----:R-:W-:-:S05]  /*1260*/  VIADD R8, R25, 0xe0 ;  /* 0x000000e019087836 */ /* 0x002fca0000000000 */
[----:B------:R-:W-:-:S04]  /*1270*/  LEA.HI.SX32 R8, R8, R25, 0x1b ;  /* 0x0000001908087211 */ /* 0x000fc800078fdaff */
[----:B------:R-:W-:Y:S01]  /*1280*/  LEA R104, R8, UR23, 0x1 ;  /* 0x0000001708687c11 */ /* 0x000fe2000f8e08ff */
[----:B------:R-:W-:-:S05]  /*1290*/  VIADD R8, R25, 0x180 ;  /* 0x0000018019087836 */ /* 0x000fca0000000000 */
[----:B------:R-:W-:Y:S01]  /*12a0*/  LEA.HI.SX32 R8, R8, R25, 0x1b ;  /* 0x0000001908087211 */ /* 0x000fe200078fdaff */
[----:B----4-:R-:W-:Y:S04]  /*12b0*/  STS.U16 [R110+0x40], R9 ;  /* 0x000040096e007388 */ /* 0x010fe80000000400 */
[----:B---3--:R1:W-:Y:S04]  /*12c0*/  STS.U16 [R109+0x80], R10 ;  /* 0x0000800a6d007388 */ /* 0x0083e80000000400 */
[----:B-----5:R-:W-:Y:S01]  /*12d0*/  STS.U16 [R108+0xc0], R11 ;  /* 0x0000c00b6c007388 */ /* 0x020fe20000000400 */
[----:B-1----:R-:W-:-:S03]  /*12e0*/  VIADD R10, R25, 0x1a0 ;  /* 0x000001a0190a7836 */ /* 0x002fc60000000000 */
[----:B------:R1:W-:Y:S04]  /*12f0*/  STS.U16 [R107+0x100], R12 ;  /* 0x0001000c6b007388 */ /* 0x0003e80000000400 */
[----:B------:R2:W-:Y:S01]  /*1300*/  STS.U16 [R106+0x140], R14 ;  /* 0x0001400e6a007388 */ /* 0x0005e20000000400 */
[----:B------:R-:W-:Y:S02]  /*1310*/  LEA.HI.SX32 R10, R10, R25, 0x1b ;  /* 0x000000190a0a7211 */ /* 0x000fe400078fdaff */
[C---:B-1----:R-:W-:Y:S01]  /*1320*/  IADD3 R12, PT, PT, R25.reuse, 0x1c0, RZ ;  /* 0x000001c0190c7810 */ /* 0x042fe20007ffe0ff */
[----:B--2---:R-:W-:-:S03]  /*1330*/  VIADD R14, R25, 0x1e0 ;  /* 0x000001e0190e7836 */ /* 0x004fc60000000000 */
[-C--:B------:R-:W-:Y:S01]  /*1340*/  LEA.HI.SX32 R12, R12, R25.reuse, 0x1b ;  /* 0x000000190c0c7211 */ /* 0x080fe200078fdaff */
[----:B------:R-:W-:Y:S01]  /*1350*/  STS.U16 [R105+0x180], R15 ;  /* 0x0001800f69007388 */ /* 0x000fe20000000400 */
[----:B------:R-:W-:Y:S02]  /*1360*/  LEA R99, R8, UR23, 0x1 ;  /* 0x0000001708637c11 */ /* 0x000fe4000f8e08ff */
[----:B------:R-:W-:Y:S01]  /*1370*/  LEA.HI.SX32 R14, R14, R25, 0x1b ;  /* 0x000000190e0e7211 */ /* 0x000fe200078fdaff */
[----:B------:R1:W-:Y:S01]  /*1380*/  STS.U16 [R104+0x1c0], R16 ;  /* 0x0001c01068007388 */ /* 0x0003e20000000400 */
[----:B------:R-:W-:Y:S02]  /*1390*/  LEA R98, R10, UR23, 0x1 ;  /* 0x000000170a627c11 */ /* 0x000fe4000f8e08ff */
[----:B------:R-:W-:Y:S01]  /*13a0*/  LEA R97, R12, UR23, 0x1 ;  /* 0x000000170c617c11 */ /* 0x000fe2000f8e08ff */
[----:B------:R-:W-:Y:S01]  /*13b0*/  STS.U16 [R103+0x200], R17 ;  /* 0x0002001167007388 */ /* 0x000fe20000000400 */
[----:B------:R-:W-:-:S03]  /*13c0*/  LEA R96, R14, UR23, 0x1 ;  /* 0x000000170e607c11 */ /* 0x000fc6000f8e08ff */
[----:B------:R2:W-:Y:S01]  /*13d0*/  STS.U16 [R102+0x240], R18 ;  /* 0x0002401266007388 */ /* 0x0005e20000000400 */
[----:B------:R-:W-:-:S03]  /*13e0*/  IMAD R25, R31, 0xf, R25 ;  /* 0x0000000f1f197824 */ /* 0x000fc600078e0219 */
[----:B------:R-:W-:Y:S04]  /*13f0*/  STS.U16 [R101+0x280], R19 ;  /* 0x0002801365007388 */ /* 0x000fe80000000400 */
[----:B------:R-:W-:Y:S04]  /*1400*/  STS.U16 [R100+0x2c0], R20 ;  /* 0x0002c01464007388 */ /* 0x000fe80000000400 */
[----:B------:R-:W-:Y:S01]  /*1410*/  STS.U16 [R99+0x300], R21 ;  /* 0x0003001563007388 */ /* 0x000fe20000000400 */
[----:B------:R-:W-:-:S03]  /*1420*/  VIADD R6, R25, 0x1 ;  /* 0x0000000119067836 */ /* 0x000fc60000000000 */
[----:B------:R3:W-:Y:S01]  /*1430*/  STS.U16 [R98+0x340], R22 ;  /* 0x0003401662007388 */ /* 0x0007e20000000400 */
[----:B------:R-:W-:-:S03]  /*1440*/  VIADD R10, R25, 0x3 ;  /* 0x00000003190a7836 */ /* 0x000fc60000000000 */
[----:B------:R-:W-:Y:S01]  /*1450*/  STS.U16 [R97+0x380], R23 ;  /* 0x0003801761007388 */ /* 0x000fe20000000400 */
[C---:B------:R-:W-:Y:S01]  /*1460*/  VIADD R12, R25.reuse, 0x4 ;  /* 0x00000004190c7836 */ /* 0x040fe20000000000 */
[C---:B------:R-:W-:Y:S01]  /*1470*/  IADD3 R8, PT, PT, R25.reuse, 0x2, RZ ;  /* 0x0000000219087810 */ /* 0x040fe20007ffe0ff */
[C---:B-1----:R-:W-:Y:S01]  /*1480*/  VIADD R16, R25.reuse, 0x6 ;  /* 0x0000000619107836 */ /* 0x042fe20000000000 */
[----:B------:R1:W-:Y:S01]  /*1490*/  STS.U16 [R96+0x3c0], R24 ;  /* 0x0003c01860007388 */ /* 0x0003e20000000400 */
[C---:B--2---:R-:W-:Y:S01]  /*14a0*/  VIADD R18, R25.reuse, 0x7 ;  /* 0x0000000719127836 */ /* 0x044fe20000000000 */
[C---:B------:R-:W-:Y:S01]  /*14b0*/  IADD3 R14, PT, PT, R25.reuse, 0x5, RZ ;  /* 0x00000005190e7810 */ /* 0x040fe20007ffe0ff */
[C---:B---3--:R-:W-:Y:S01]  /*14c0*/  VIADD R22, R25.reuse, 0x9 ;  /* 0x0000000919167836 */ /* 0x048fe20000000000 */
[C---:B------:R-:W-:Y:S01]  /*14d0*/  IADD3 R20, PT, PT, R25.reuse, 0x8, RZ ;  /* 0x0000000819147810 */ /* 0x040fe20007ffe0ff */
[C---:B------:R-:W-:Y:S01]  /*14e0*/  VIADD R28, R25.reuse, 0xc ;  /* 0x0000000c191c7836 */ /* 0x040fe20000000000 */
[C---:B------:R-:W-:Y:S01]  /*14f0*/  IADD3 R26, PT, PT, R25.reuse, 0xb, RZ ;  /* 0x0000000b191a7810 */ /* 0x040fe20007ffe0ff */
[C---:B------:R-:W-:Y:S01]  /*1500*/  VIADD R30, R25.reuse, 0xd ;  /* 0x0000000d191e7836 */ /* 0x040fe20000000000 */
[C---:B------:R-:W-:Y:S01]  /*1510*/  IADD3 R32, PT, PT, R25.reuse, 0xe, RZ ;  /* 0x0000000e19207810 */ /* 0x040fe20007ffe0ff */
[----:B------:R-:W-:-:S02]  /*1520*/  VIADD R34, R25, 0xf ;  /* 0x0000000f19227836 */ /* 0x000fc40000000000 */
[----:B-1----:R-:W-:Y:S01]  /*1530*/  VIADD R24, R25, 0xa ;  /* 0x0000000a19187836 */ /* 0x002fe20000000000 */
        /* <DEDUP_REMOVED lines=149> */
[----:B------:R-:W-:-:S11]  /*1e90*/  PRMT R24, RZ, 0x7610, R24 ;  /* 0x00007610ff187816 */ /* 0x000fd60000000018 */
[----:B------:R-:W5:Y:S01]  /*1ea0*/  @!P0 LDG.E.U16 R23, desc[UR28][R2.64+0x80] ;  /* 0x0000801c02178981 */ /* 0x000f62000c1e1500 */
        /* <DEDUP_REMOVED lines=23> */
[----:B------:R-:W-:-:S03]  /*2020*/  ISETP.NE.AND P0, PT, R83, RZ, PT ;  /* 0x000000ff5300720c */ /* 0x000fc60003f05270 */
        /* <DEDUP_REMOVED lines=23> */
[----:B------:R-:W-:Y:S04]  /*21a0*/  STL [R1], R96 ;  /* 0x0000006001007387 */ /* 0x000fe80000100800 */
[----:B------:R-:W-:Y:S04]  /*21b0*/  STL [R1+0x40], RZ ;  /* 0x000040ff01007387 */ /* 0x000fe80000100800 */
[----:B------:R-:W-:Y:S04]  /*21c0*/  STL [R1+0x80], RZ ;  /* 0x000080ff01007387 */ /* 0x000fe80000100800 */
[----:B------:R-:W-:Y:S04]  /*21d0*/  STL [R1+0x7c], RZ ;  /* 0x00007cff01007387 */ /* 0x000fe80000100800 */
[----:B------:R-:W-:Y:S04]  /*21e0*/  STL [R1+0x78], RZ ;  /* 0x000078ff01007387 */ /* 0x000fe80000100800 */
[----:B--2---:R-:W-:Y:S04]  /*21f0*/  STS.U16 [R111], R22 ;  /* 0x000000166f007388 */ /* 0x004fe80000000400 */
[----:B---3--:R-:W-:Y:S04]  /*2200*/  STS.U16 [R110+0x40], R21 ;  /* 0x000040156e007388 */ /* 0x008fe80000000400 */
[----:B-----5:R-:W-:Y:S04]  /*2210*/  STS.U16 [R109+0x80], R23 ;  /* 0x000080176d007388 */ /* 0x020fe80000000400 */
        /* <DEDUP_REMOVED lines=25> */
[----:B-1----:R-:W-:-:S03]  /*23b0*/  IMAD.U32 R46, R46, 0x10000, RZ ;  /* 0x000100002e2e7824 */ /* 0x002fc600078e00ff */
[----:B------:R-:W1:Y:S01]  /*23c0*/  LDS.U16 R29, [R52+0x14] ;  /* 0x00001400341d7984 */ /* 0x000e620000000400 */
[----:B---3--:R-:W-:-:S03]  /*23d0*/  SHF.L.U32 R80, R2, 0x10, RZ ;  /* 0x0000001002507819 */ /* 0x008fc600000006ff */
[----:B------:R-:W3:Y:S04]  /*23e0*/  LDS.U16 R30, [R51+0x16] ;  /* 0x00001600331e7984 */ /* 0x000ee80000000400 */
[----:B------:R-:W3:Y:S01]  /*23f0*/  LDS.U16 R73, [R50+0x18] ;  /* 0x0000180032497984 */ /* 0x000ee20000000400 */
[----:B------:R-:W-:-:S03]  /*2400*/  IMAD.U32 R45, R45, 0x10000, RZ ;  /* 0x000100002d2d7824 */ /* 0x000fc600078e00ff */
[----:B------:R-:W3:Y:S01]  /*2410*/  LDS.U16 R74, [R49+0x1a] ;  /* 0x00001a00314a7984 */ /* 0x000ee20000000400 */
[----:B----4-:R-:W-:-:S03]  /*2420*/  IMAD.U32 R79, R3, 0x10000, RZ ;  /* 0x00010000034f7824 */ /* 0x010fc600078e00ff */
[----:B------:R-:W4:Y:S04]  /*2430*/  LDS.U16 R75, [R48+0x1c] ;  /* 0x00001c00304b7984 */ /* 0x000f280000000400 */
[----:B------:R-:W4:Y:S01]  /*2440*/  LDS.U16 R2, [R47+0x1e] ;  /* 0x00001e002f027984 */ /* 0x000f220000000400 */
[----:B------:R-:W-:Y:S01]  /*2450*/  SHF.L.U32 R44, R44, 0x10, RZ ;  /* 0x000000102c2c7819 */ /* 0x000fe200000006ff */
[----:B-----5:R-:W-:Y:S02]  /*2460*/  IMAD.U32 R21, R21, 0x10000, RZ ;  /* 0x0001000015157824 */ /* 0x020fe400078e00ff */
[----:B0-----:R-:W-:Y:S02]  /*2470*/  IMAD.U32 R78, R22, 0x10000, RZ ;  /* 0x00010000164e7824 */ /* 0x001fe400078e00ff */
[----:B------:R-:W-:Y:S01]  /*2480*/  IMAD.U32 R43, R43, 0x10000, RZ ;  /* 0x000100002b2b7824 */ /* 0x000fe200078e00ff */
[----:B------:R-:W-:Y:S01]  /*2490*/  SHF.L.U32 R42, R42, 0x10, RZ ;  /* 0x000000102a2a7819 */ /* 0x000fe200000006ff */
[----:B------:R-:W-:Y:S01]  /*24a0*/  IMAD.U32 R23, R23, 0x10000, RZ ;  /* 0x0001000017177824 */ /* 0x000fe200078e00ff */
[----:B------:R-:W-:Y:S01]  /*24b0*/  STL [R1+0x74], RZ ;  /* 0x000074ff01007387 */ /* 0x000fe20000100800 */
[----:B------:R-:W-:-:S02]  /*24c0*/  IMAD.U32 R41, R41, 0x10000, RZ ;  /* 0x0001000029297824 */ /* 0x000fc400078e00ff */
[----:B------:R-:W-:Y:S01]  /*24d0*/  IMAD.U32 R24, R24, 0x10000, RZ ;  /* 0x0001000018187824 */ /* 0x000fe200078e00ff */
[----:B------:R-:W-:Y:S01]  /*24e0*/  STL [R1+0x70], RZ ;  /* 0x000070ff01007387 */ /* 0x000fe20000100800 */
[----:B------:R-:W-:Y:S01]  /*24f0*/  SHF.L.U32 R40, R40, 0x10, RZ ;  /* 0x0000001028287819 */ /* 0x000fe200000006ff */
[----:B------:R-:W-:Y:S02]  /*2500*/  IMAD.U32 R25, R25, 0x10000, RZ ;  /* 0x0001000019197824 */ /* 0x000fe400078e00ff */
[----:B------:R-:W-:Y:S04]  /*2510*/  STL [R1+0x6c], RZ ;  /* 0x00006cff01007387 */ /* 0x000fe80000100800 */
[----:B------:R-:W-:Y:S01]  /*2520*/  STL [R1+0x68], RZ ;  /* 0x000068ff01007387 */ /* 0x000fe20000100800 */
[----:B------:R-:W-:-:S03]  /*2530*/  IMAD.U32 R39, R39, 0x10000, RZ ;  /* 0x0001000027277824 */ /* 0x000fc600078e00ff */
[----:B------:R-:W-:Y:S01]  /*2540*/  STL [R1+0x64], RZ ;  /* 0x000064ff01007387 */ /* 0x000fe20000100800 */
[----:B------:R-:W-:-:S03]  /*2550*/  IMAD.U32 R26, R26, 0x10000, RZ ;  /* 0x000100001a1a7824 */ /* 0x000fc600078e00ff */
[----:B------:R-:W-:Y:S04]  /*2560*/  STL [R1+0x60], RZ ;  /* 0x000060ff01007387 */ /* 0x000fe80000100800 */
[----:B------:R-:W-:Y:S01]  /*2570*/  STL [R1+0x5c], RZ ;  /* 0x00005cff01007387 */ /* 0x000fe20000100800 */
[----:B------:R-:W-:-:S03]  /*2580*/  SHF.L.U32 R38, R38, 0x10, RZ ;  /* 0x0000001026267819 */ /* 0x000fc600000006ff */
[----:B------:R-:W-:Y:S01]  /*2590*/  STL [R1+0x58], RZ ;  /* 0x000058ff01007387 */ /* 0x000fe20000100800 */
[----:B------:R-:W-:-:S03]  /*25a0*/  IMAD.U32 R27, R27, 0x10000, RZ ;  /* 0x000100001b1b7824 */ /* 0x000fc600078e00ff */
[----:B------:R-:W-:Y:S04]  /*25b0*/  STL [R1+0x54], RZ ;  /* 0x000054ff01007387 */ /* 0x000fe80000100800 */
[----:B------:R-:W-:Y:S04]  /*25c0*/  STL [R1+0x50], RZ ;  /* 0x000050ff01007387 */ /* 0x000fe80000100800 */
[----:B------:R-:W-:Y:S01]  /*25d0*/  STL [R1+0x4c], RZ ;  /* 0x00004cff01007387 */ /* 0x000fe20000100800 */
[----:B------:R-:W-:-:S03]  /*25e0*/  SHF.L.U32 R28, R28, 0x10, RZ ;  /* 0x000000101c1c7819 */ /* 0x000fc600000006ff */
[----:B------:R-:W-:Y:S01]  /*25f0*/  STL [R1+0x48], RZ ;  /* 0x000048ff01007387 */ /* 0x000fe20000100800 */
[----:B------:R-:W-:-:S03]  /*2600*/  IMAD.U32 R37, R37, 0x10000, RZ ;  /* 0x0001000025257824 */ /* 0x000fc600078e00ff */
[----:B------:R-:W-:Y:S04]  /*2610*/  STL [R1+0xc0], R80 ;  /* 0x0000c05001007387 */ /* 0x000fe80000100800 */
[----:B------:R-:W-:Y:S01]  /*2620*/  STL [R1+0xbc], R79 ;  /* 0x0000bc4f01007387 */ /* 0x000fe20000100800 */
[----:B-1----:R-:W-:-:S03]  /*2630*/  IMAD.U32 R29, R29, 0x10000, RZ ;  /* 0x000100001d1d7824 */ /* 0x002fc600078e00ff */
[----:B------:R-:W-:Y:S01]  /*2640*/  STL [R1+0xb8], R21 ;  /* 0x0000b81501007387 */ /* 0x000fe20000100800 */
[----:B------:R-:W-:-:S03]  /*2650*/  SHF.L.U32 R36, R36, 0x10, RZ ;  /* 0x0000001024247819 */ /* 0x000fc600000006ff */
[----:B------:R-:W-:Y:S01]  /*2660*/  STL [R1+0xb4], R78 ;  /* 0x0000b44e01007387 */ /* 0x000fe20000100800 */
[----:B---3--:R-:W-:-:S03]  /*2670*/  IMAD.U32 R30, R30, 0x10000, RZ ;  /* 0x000100001e1e7824 */ /* 0x008fc600078e00ff */
[----:B------:R-:W-:Y:S01]  /*2680*/  STL [R1+0xb0], R23 ;  /* 0x0000b01701007387 */ /* 0x000fe20000100800 */
[----:B------:R-:W-:-:S03]  /*2690*/  SHF.L.U32 R73, R73, 0x10, RZ ;  /* 0x0000001049497819 */ /* 0x000fc600000006ff */
[----:B------:R-:W-:Y:S01]  /*26a0*/  STL [R1+0xac], R24 ;  /* 0x0000ac1801007387 */ /* 0x000fe20000100800 */
[----:B------:R-:W-:-:S03]  /*26b0*/  IMAD.U32 R74, R74, 0x10000, RZ ;  /* 0x000100004a4a7824 */ /* 0x000fc600078e00ff */
[----:B------:R-:W-:Y:S01]  /*26c0*/  STL [R1+0xa8], R25 ;  /* 0x0000a81901007387 */ /* 0x000fe20000100800 */
[----:B----4-:R-:W-:-:S03]  /*26d0*/  IMAD.U32 R75, R75, 0x10000, RZ ;  /* 0x000100004b4b7824 */ /* 0x010fc600078e00ff */
[----:B------:R-:W-:Y:S01]  /*26e0*/  STL [R1+0xa4], R26 ;  /* 0x0000a41a01007387 */ /* 0x000fe20000100800 */
[----:B------:R-:W-:-:S03]  /*26f0*/  SHF.L.U32 R77, R2, 0x10, RZ ;  /* 0x00000010024d7819 */ /* 0x000fc600000006ff */
[----:B------:R-:W-:Y:S04]  /*2700*/  STL [R1+0xa0], R27 ;  /* 0x0000a01b01007387 */ /* 0x000fe80000100800 */
[----:B------:R-:W-:Y:S04]  /*2710*/  STL [R1+0x9c], R28 ;  /* 0x00009c1c01007387 */ /* 0x000fe80000100800 */
[----:B------:R-:W-:Y:S01]  /*2720*/  STL [R1+0x98], R29 ;  /* 0x0000981d01007387 */ /* 0x000fe20000100800 */
[----:B------:R-:W-:-:S03]  /*2730*/  IMAD.U32 R35, R35, 0x10000, RZ ;  /* 0x0001000023237824 */ /* 0x000fc600078e00ff */
[----:B------:R-:W-:Y:S04]  /*2740*/  STL [R1+0x94], R30 ;  /* 0x0000941e01007387 */ /* 0x000fe80000100800 */
[----:B------:R-:W-:Y:S04]  /*2750*/  STL [R1+0x90], R73 ;  /* 0x0000904901007387 */ /* 0x000fe80000100800 */
[----:B------:R-:W-:Y:S04]  /*2760*/  STL [R1+0x8c], R74 ;  /* 0x00008c4a01007387 */ /* 0x000fe80000100800 */
[----:B------:R-:W-:Y:S04]  /*2770*/  STL [R1+0x88], R75 ;  /* 0x0000884b01007387 */ /* 0x000fe80000100800 */
[----:B------:R-:W-:Y:S01]  /*2780*/  STL [R1+0x84], R77 ;  /* 0x0000844d01007387 */ /* 0x000fe20000100800 */
[----:B------:R-:W-:Y:S01]  /*2790*/  SHF.L.U32 R34, R34, 0x10, RZ ;  /* 0x0000001022227819 */ /* 0x000fe200000006ff */
[----:B------:R-:W-:Y:S01]  /*27a0*/  IMAD.U32 R33, R33, 0x10000, RZ ;  /* 0x0001000021217824 */ /* 0x000fe200078e00ff */
[----:B------:R-:W-:Y:S01]  /*27b0*/  SHF.L.U32 R32, R32, 0x10, RZ ;  /* 0x0000001020207819 */ /* 0x000fe200000006ff */
[----:B------:R-:W-:Y:S01]  /*27c0*/  IMAD.U32 R31, R31, 0x10000, RZ ;  /* 0x000100001f1f7824 */ /* 0x000fe200078e00ff */
[----:B------:R-:W-:Y:S01]  /*27d0*/  UISETP.GE.AND UP0, UPT, UR8, 0x1, UPT ;  /* 0x000000010800788c */ /* 0x000fe2000bf06270 */
        /* <DEDUP_REMOVED lines=16> */
[----:B------:R-:W-:Y:S01]  /*28e0*/  FMUL.FTZ R21, R78, UR7 ;  /* 0x000000074e157c20 */ /* 0x000fe20008410000 */
[----:B-1----:R-:W-:Y:S01]  /*28f0*/  FFMA.FTZ R3, R30, R35, R2 ;  /* 0x000000231e037223 */ /* 0x002fe20000010002 */
[----:B------:R-:W-:-:S02]  /*2900*/  FMUL.FTZ R2, R23, UR7 ;  /* 0x0000000717027c20 */ /* 0x000fc40008410000 */
        /* <DEDUP_REMOVED lines=34> */
[----:B------:R-:W2:Y:S01]  /*2b30*/  S2R R30, SR_TID.X ;  /* 0x00000000001e7919 */ /* 0x000ea20000002100 */
[----:B------:R-:W-:Y:S01]  /*2b40*/  LOP3.LUT R13, R13, 0xfffffffb, RZ, 0xc0, !PT ;  /* 0xfffffffb0d0d7812 */ /* 0x000fe200078ec0ff */
[----:B------:R-:W-:Y:S01]  /*2b50*/  IMAD.U32 R15, R15, 0x10000, RZ ;  /* 0x000100000f0f7824 */ /* 0x000fe200078e00ff */
[----:B------:R-:W-:Y:S01]  /*2b60*/  UISETP.NE.AND UP0, UPT, UR12, 0x1, UPT ;  /* 0x000000010c00788c */ /* 0x000fe2000bf05270 */
[----:B------:R3:W-:Y:S01]  /*2b70*/  STL [R1+0x40], RZ ;  /* 0x000040ff01007387 */ /* 0x0007e20000100800 */
        /* <DEDUP_REMOVED lines=11> */
[----:B------:R-:W-:Y:S01]  /*2c30*/  IMAD.U32 R12, R12, 0x10000, RZ ;  /* 0x000100000c0c7824 */ /* 0x000fe200078e00ff */
[----:B------:R-:W-:Y:S01]  /*2c40*/  SHF.L.U32 R6, R6, 0x10, RZ ;  /* 0x0000001006067819 */ /* 0x000fe200000006ff */
[----:B------:R-:W-:-:S02]  /*2c50*/  IMAD.U32 R19, R19, 0x10000, RZ ;  /* 0x0001000013137824 */ /* 0x000fc400078e00ff */
[----:B------:R-:W-:Y:S01]  /*2c60*/  FADD.FTZ R24, R14, UR6 ;  /* 0x000000060e187e21 */ /* 0x000fe20008010000 */
[----:B------:R-:W-:Y:S02]  /*2c70*/  IMAD.U32 R4, R4, 0x10000, RZ ;  /* 0x0001000004047824 */ /* 0x000fe400078e00ff */
[----:B------:R-:W-:Y:S01]  /*2c80*/  FADD.FTZ R23, R15, UR6 ;  /* 0x000000060f177e21 */ /* 0x000fe20008010000 */
[----:B-1----:R-:W-:Y:S01]  /*2c90*/  UIMAD.WIDE.U32 UR10, UR8, UR24, URZ ;  /* 0x00000018080a72a5 */ /* 0x002fe2000f8e00ff */
[----:B------:R-:W-:Y:S01]  /*2ca0*/  IMAD.U32 R5, R5, 0x10000, RZ ;  /* 0x0001000005057824 */ /* 0x000fe200078e00ff */
[----:B------:R-:W-:Y:S01]  /*2cb0*/  UIMAD UR24, UR12, -0x800, UR26 ;  /* 0xfffff8000c1878a4 */ /* 0x000fe2000f8e021a */
[----:B------:R-:W-:Y:S01]  /*2cc0*/  IMAD.U32 R7, R7, 0x10000, RZ ;  /* 0x0001000007077824 */ /* 0x000fe200078e00ff */
[----:B------:R-:W-:Y:S01]  /*2cd0*/  UIMAD UR25, UR8, UR25, UR11 ;  /* 0x00000019081972a4 */ /* 0x000fe2000f8e020b */
[----:B------:R-:W-:Y:S01]  /*2ce0*/  @P0 LOP3.LUT R13, R13, 0x4, RZ, 0xfc, !PT ;  /* 0x000000040d0d0812 */ /* 0x000fe200078efcff */
[----:B------:R-:W-:Y:S01]  /*2cf0*/  UIADD3 UR8, UPT, UPT, UR24, 0x800, URZ ;  /* 0x0000080018087890 */ /* 0x000fe2000fffe0ff */
[----:B0-----:R-:W-:Y:S01]  /*2d00*/  FADD.FTZ R22, R16, UR6 ;  /* 0x0000000610167e21 */ /* 0x001fe20008010000 */
[----:B------:R-:W-:Y:S01]  /*2d10*/  FADD.FTZ R21, R17, UR6 ;  /* 0x0000000611157e21 */ /* 0x000fe20008010000 */
[----:B------:R-:W-:Y:S01]  /*2d20*/  LOP3.LUT R13, R13, 0xfffffff7, RZ, 0xc0, !PT ;  /* 0xfffffff70d0d7812 */ /* 0x000fe200078ec0ff */
[----:B------:R-:W-:Y:S01]  /*2d30*/  FADD.FTZ R20, R18, UR6 ;  /* 0x0000000612147e21 */ /* 0x000fe20008010000 */
[----:B------:R-:W-:Y:S01]  /*2d40*/  FADD.FTZ R29, R8, UR6 ;  /* 0x00000006081d7e21 */ /* 0x000fe20008010000 */
        /* <DEDUP_REMOVED lines=11> */
[----:B------:R-:W0:Y:S02]  /*2e00*/  LDCU UR49, c[0x0][0x394] ;  /* 0x00007280ff3177ac */ /* 0x000e240008000800 */
[----:B------:R-:W-:Y:S01]  /*2e10*/  @P0 LOP3.LUT R13, R13, 0x8, RZ, 0xfc, !PT ;  /* 0x000000080d0d0812 */ /* 0x000fe200078efcff */
[----:B------:R-:W1:Y:S01]  /*2e20*/  LDCU UR50, c[0x0][0x38c] ;  /* 0x00007180ff3277ac */ /* 0x000e620008000800 */
[----:B------:R-:W4:Y:S01]  /*2e30*/  LDCU UR26, c[0x0][0x388] ;  /* 0x00007100ff1a77ac */ /* 0x000f220008000800 */
        /* <DEDUP_REMOVED lines=8> */
[----:B--23--:R-:W-:-:S05]  /*2ec0*/  UMOV UR8, URZ ;  /* 0x000000ff00087c82 */ /* 0x00cfca0008000000 */
.L_x_1256:
[----:B0-----:R-:W-:Y:S01]  /*2ed0*/  IMAD.U32 R7, RZ, RZ, UR36 ;  /* 0x00000024ff077e24 */ /* 0x001fe2000f8e00ff */
[----:B------:R-:W-:Y:S01]  /*2ee0*/  UIADD3 UR23, UPT, UPT, UR24, 0x800, URZ ;  /* 0x0000080018177890 */ /* 0x000fe2000fffe0ff */
[----:B-1----:R-:W-:Y:S01]  /*2ef0*/  IMAD.MOV.U32 R2, RZ, RZ, R72 ;  /* 0x000000ffff027224 */ /* 0x002fe200078e0048 */
[----:B------:R-:W-:Y:S01]  /*2f00*/  MOV R5, UR37 ;  /* 0x0000002500057c02 */ /* 0x000fe20008000f00 */
[----:B------:R-:W-:Y:S01]  /*2f10*/  IMAD.MOV.U32 R3, RZ, RZ, RZ ;  /* 0x000000ffff037224 */ /* 0x000fe200078e00ff */
[----:B------:R-:W-:Y:S02]  /*2f20*/  LOP3.LUT P5, RZ, R13, 0x8, RZ, 0xc0, !PT ;  /* 0x000000080dff7812 */ /* 0x000fe400078ac0ff */
[C---:B------:R-:W-:Y:S01]  /*2f30*/  LOP3.LUT R70, R72.reuse, 0x20, RZ, 0xfc, !PT ;  /* 0x0000002048467812 */ /* 0x040fe200078efcff */
[----:B------:R-:W-:Y:S01]  /*2f40*/  IMAD.WIDE.U32 R6, R7, UR8, R2 ;  /* 0x0000000807067c25 */ /* 0x000fe2000f8e0002 */
[----:B------:R-:W-:Y:S02]  /*2f50*/  LOP3.LUT R69, R72, 0x40, RZ, 0xfc, !PT ;  /* 0x0000004048457812 */ /* 0x000fe400078efcff */
[----:B------:R-:W-:Y:S01]  /*2f60*/  ISETP.GE.AND P2, PT, R70, UR23, PT ;  /* 0x0000001746007c0c */ /* 0x000fe2000bf46270 */
[----:B------:R-:W-:Y:S01]  /*2f70*/  IMAD R5, R5, UR8, R7 ;  /* 0x0000000805057c24 */ /* 0x000fe2000f8e0207 */
[----:B------:R-:W-:-:S02]  /*2f80*/  LEA R4, P0, R6, UR19, 0x1 ;  /* 0x0000001306047c11 */ /* 0x000fc4000f8008ff */
[----:B------:R-:W-:Y:S02]  /*2f90*/  ISETP.GE.AND P1, PT, R69, UR23, PT ;  /* 0x0000001745007c0c */ /* 0x000fe4000bf26270 */
[----:B------:R-:W-:-:S05]  /*2fa0*/  LEA.HI.X R5, R6, UR20, R5, 0x1, P0 ;  /* 0x0000001406057c11 */ /* 0x000fca00080f0c05 */
[----:B------:R-:W2:Y:S04]  /*2fb0*/  @!P5 LDG.E.U16 R9, desc[UR28][R4.64] ;  /* 0x0000001c0409d981 */ /* 0x000ea8000c1e1500 */
[----:B------:R-:W3:Y:S01]  /*2fc0*/  @!P2 LDG.E.U16 R7, desc[UR28][R4.64+0x40] ;  /* 0x0000401c0407a981 */ /* 0x000ee2000c1e1500 */
[----:B------:R-:W-:-:S03]  /*2fd0*/  LOP3.LUT R68, R72, 0x60, RZ, 0xfc, !PT ;  /* 0x0000006048447812 */ /* 0x000fc600078efcff */
[----:B------:R-:W5:Y:S01]  /*2fe0*/  @!P1 LDG.E.U16 R0, desc[UR28][R4.64+0x80] ;  /* 0x0000801c04009981 */ /* 0x000f62000c1e1500 */
[----:B------:R-:W-:-:S13]  /*2ff0*/  ISETP.GE.AND P3, PT, R68, UR23, PT ;  /* 0x0000001744007c0c */ /* 0x000fda000bf66270 */
[----:B------:R-:W4:Y:S01]  /*3000*/  @!P3 LDG.E.U16 R6, desc[UR28][R4.64+0xc0] ;  /* 0x0000c01c0406b981 */ /* 0x000f22000c1e1500 */
[----:B------:R-:W-:-:S04]  /*3010*/  LOP3.LUT R67, R72, 0x80, RZ, 0xfc, !PT ;  /* 0x0000008048437812 */ /* 0x000fc800078efcff */
[----:B------:R-:W-:-:S13]  /*3020*/  ISETP.GE.AND P4, PT, R67, UR23, PT ;  /* 0x0000001743007c0c */ /* 0x000fda000bf86270 */
[----:B------:R-:W4:Y:S01]  /*3030*/  @!P4 LDG.E.U16 R8, desc[UR28][R4.64+0x100] ;  /* 0x0001001c0408c981 */ /* 0x000f22000c1e1500 */
[C---:B------:R-:W-:Y:S02]  /*3040*/  LOP3.LUT R66, R72.reuse, 0xa0, RZ, 0xfc, !PT ;  /* 0x000000a048427812 */ /* 0x040fe400078efcff */
[----:B------:R-:W-:Y:S02]  /*3050*/  CS2R R84, SRZ ;  /* 0x0000000000547805 */ /* 0x000fe4000001ff00 */
[----:B------:R-:W-:Y:S02]  /*3060*/  LOP3.LUT R65, R72, 0xc0, RZ, 0xfc, !PT ;  /* 0x000000c048417812 */ /* 0x000fe400078efcff */
[----:B------:R-:W-:Y:S02]  /*3070*/  ISETP.GE.AND P0, PT, R66, UR23, PT ;  /* 0x0000001742007c0c */ /* 0x000fe4000bf06270 */
[----:B------:R-:W-:Y:S02]  /*3080*/  CS2R R82, SRZ ;  /* 0x0000000000527805 */ /* 0x000fe4000001ff00 */
[----:B------:R-:W-:-:S02]  /*3090*/  LOP3.LUT R64, R72, 0xe0, RZ, 0xfc, !PT ;  /* 0x000000e048407812 */ /* 0x000fc400078efcff */
[C---:B------:R-:W-:Y:S02]  /*30a0*/  LOP3.LUT R63, R72.reuse, 0x100, RZ, 0xfc, !PT ;  /* 0x00000100483f7812 */ /* 0x040fe400078efcff */
[----:B------:R-:W-:Y:S02]  /*30b0*/  LOP3.LUT R62, R72, 0x120, RZ, 0xfc, !PT ;  /* 0x00000120483e7812 */ /* 0x000fe400078efcff */
[----:B--2---:R-:W-:-:S04]  /*30c0*/  @!P5 PRMT R84, R9, 0x5410, RZ ;  /* 0x000054100954d816 */ /* 0x004fc800000000ff */
[----:B---3--:R-:W-:Y:S02]  /*30d0*/  @!P2 PRMT R84, R84, 0x5410, R7 ;  /* 0x000054105454a816 */ /* 0x008fe40000000007 */
[----:B------:R-:W-:Y:S01]  /*30e0*/  ISETP.GE.AND P2, PT, R65, UR23, PT ;  /* 0x0000001741007c0c */ /* 0x000fe2000bf46270 */
[----:B------:R-:W2:Y:S01]  /*30f0*/  @!P0 LDG.E.U16 R7, desc[UR28][R4.64+0x140] ;  /* 0x0001401c04078981 */ /* 0x000ea2000c1e1500 */
[----:B-----5:R-:W-:Y:S02]  /*3100*/  @!P1 PRMT R83, R0, 0x5410, RZ ;  /* 0x0000541000539816 */ /* 0x020fe400000000ff */
[----:B------:R-:W-:-:S09]  /*3110*/  ISETP.GE.AND P1, PT, R64, UR23, PT ;  /* 0x0000001740007c0c */ /* 0x000fd2000bf26270 */
[----:B------:R-:W3:Y:S01]  /*3120*/  @!P2 LDG.E.U16 R0, desc[UR28][R4.64+0x180] ;  /* 0x0001801c0400a981 */ /* 0x000ee2000c1e1500 */
[----:B----4-:R-:W-:Y:S02]  /*3130*/  @!P3 PRMT R83, R83, 0x5410, R6 ;  /* 0x000054105353b816 */ /* 0x010fe40000000006 */
[----:B------:R-:W-:Y:S01]  /*3140*/  ISETP.GE.AND P3, PT, R63, UR23, PT ;  /* 0x000000173f007c0c */ /* 0x000fe2000bf66270 */
[----:B------:R-:W4:-:S12]  /*3150*/  @!P1 LDG.E.U16 R6, desc[UR28][R4.64+0x1c0] ;  /* 0x0001c01c04069981 */ /* 0x000f18000c1e1500 */
[----:B------:R-:W5:Y:S01]  /*3160*/  @!P3 LDG.E.U16 R9, desc[UR28][R4.64+0x200] ;  /* 0x0002001c0409b981 */ /* 0x000f62000c1e1500 */
[----:B------:R-:W-:Y:S02]  /*3170*/  @!P4 PRMT R82, R8, 0x5410, RZ ;  /* 0x000054100852c816 */ /* 0x000fe400000000ff */
[----:B------:R-:W-:-:S13]  /*3180*/  ISETP.GE.AND P4, PT, R62, UR23, PT ;  /* 0x000000173e007c0c */ /* 0x000fda000bf86270 */
[----:B------:R-:W5:Y:S01]  /*3190*/  @!P4 LDG.E.U16 R8, desc[UR28][R4.64+0x240] ;  /* 0x0002401c0408c981 */ /* 0x000f62000c1e1500 */
[C---:B------:R-:W-:Y:S02]  /*31a0*/  LOP3.LUT R61, R72.reuse, 0x140, RZ, 0xfc, !PT ;  /* 0x00000140483d7812 */ /* 0x040fe400078efcff */
[----:B------:R-:W-:Y:S01]  /*31b0*/  LOP3.LUT R59, R72, 0x180, RZ, 0xfc, !PT ;  /* 0x00000180483b7812 */ /* 0x000fe200078efcff */
[----:B------:R-:W-:Y:S02]  /*31c0*/  HFMA2 R81, -RZ, RZ, 0, 0 ;  /* 0x00000000ff517431 */ /* 0x000fe400000001ff */
[----:B------:R-:W-:Y:S01]  /*31d0*/  IMAD.SHL.U32 R10, R30, 0x10, RZ ;  /* 0x000000101e0a7824 */ /* 0x000fe200078e00ff */
[----:B------:R-:W-:-:S04]  /*31e0*/  LOP3.LUT R60, R72, 0x160, RZ, 0xfc, !PT ;  /* 0x00000160483c7812 */ /* 0x000fc800078efcff */
[----:B------:R-:W-:Y:S02]  /*31f0*/  LOP3.LUT R80, R10, 0x3e00, RZ, 0xc0, !PT ;  /* 0x00003e000a507812 */ /* 0x000fe400078ec0ff */
[----:B------:R-:W-:Y:S02]  /*3200*/  CS2R R78, SRZ ;  /* 0x00000000004e7805 */ /* 0x000fe4000001ff00 */
[----:B--2---:R-:W-:Y:S02]  /*3210*/  @!P0 PRMT R82, R82, 0x5410, R7 ;  /* 0x0000541052528816 */ /* 0x004fe40000000007 */
[----:B------:R-:W-:Y:S02]  /*3220*/  ISETP.GE.AND P0, PT, R61, UR23, PT ;  /* 0x000000173d007c0c */ /* 0x000fe4000bf06270 */
[----:B---3--:R-:W-:Y:S02]  /*3230*/  @!P2 PRMT R81, R0, 0x5410, RZ ;  /* 0x000054100051a816 */ /* 0x008fe400000000ff */
[----:B------:R-:W-:-:S09]  /*3240*/  ISETP.GE.AND P2, PT, R59, UR23, PT ;  /* 0x000000173b007c0c */ /* 0x000fd2000bf46270 */
[----:B------:R-:W2:Y:S01]  /*3250*/  @!P0 LDG.E.U16 R0, desc[UR28][R4.64+0x280] ;  /* 0x0002801c04008981 */ /* 0x000ea2000c1e1500 */
[----:B----4-:R-:W-:Y:S02]  /*3260*/  @!P1 PRMT R81, R81, 0x5410, R6 ;  /* 0x0000541051519816 */ /* 0x010fe40000000006 */
[----:B------:R-:W-:Y:S01]  /*3270*/  ISETP.GE.AND P1, PT, R60, UR23, PT ;  /* 0x000000173c007c0c */ /* 0x000fe2000bf26270 */
[----:B------:R-:W-:Y:S01]  /*3280*/  @!P2 IMAD.MOV.U32 R71, RZ, RZ, R80 ;  /* 0x000000ffff47a224 */ /* 0x000fe200078e0050 */
[----:B------:R-:W3:Y:S04]  /*3290*/  @!P2 LDG.E.U16 R6, desc[UR28][R4.64+0x300] ;  /* 0x0003001c0406a981 */ /* 0x000ee8000c1e1500 */
[----:B------:R-:W-:-:S07]  /*32a0*/  @!P2 LOP3.LUT R72, R71, 0x1f, R30, 0xf8, !PT ;  /* 0x0000001f4748a812 */ /* 0x000fce00078ef81e */
[----:B------:R-:W4:Y:S01]  /*32b0*/  @!P1 LDG.E.U16 R7, desc[UR28][R4.64+0x2c0] ;  /* 0x0002c01c04079981 */ /* 0x000f22000c1e1500 */
[----:B------:R-:W-:Y:S02]  /*32c0*/  LOP3.LUT R58, R72, 0x1a0, RZ, 0xfc, !PT ;  /* 0x000001a0483a7812 */ /* 0x000fe400078efcff */
[----:B-----5:R-:W-:Y:S02]  /*32d0*/  @!P3 PRMT R79, R9, 0x5410, RZ ;  /* 0x00005410094fb816 */ /* 0x020fe400000000ff */
[----:B------:R-:W-:-:S13]  /*32e0*/  ISETP.GE.AND P3, PT, R58, UR23, PT ;  /* 0x000000173a007c0c */ /* 0x000fda000bf66270 */
[----:B------:R-:W5:Y:S01]  /*32f0*/  @!P3 LDG.E.U16 R10, desc[UR28][R4.64+0x340] ;  /* 0x0003401c040ab981 */ /* 0x000f62000c1e1500 */
[----:B------:R-:W-:-:S04]  /*3300*/  @!P3 MOV R71, R80 ;  /* 0x000000500047b202 */ /* 0x000fc80000000f00 */
[----:B------:R-:W-:-:S04]  /*3310*/  @!P3 LOP3.LUT R72, R71, 0x1f, R30, 0xf8, !PT ;  /* 0x0000001f4748b812 */ /* 0x000fc800078ef81e */
[----:B------:R-:W-:Y:S02]  /*3320*/  LOP3.LUT R57, R72, 0x1c0, RZ, 0xfc, !PT ;  /* 0x000001c048397812 */ /* 0x000fe400078efcff */
[----:B------:R-:W-:Y:S02]  /*3330*/  @!P4 PRMT R79, R79, 0x5410, R8 ;  /* 0x000054104f4fc816 */ /* 0x000fe40000000008 */
[----:B------:R-:W-:-:S13]  /*3340*/  ISETP.GE.AND P4, PT, R57, UR23, PT ;  /* 0x0000001739007c0c */ /* 0x000fda000bf86270 */
[----:B------:R-:W5:Y:S01]  /*3350*/  @!P4 LDG.E.U16 R12, desc[UR28][R4.64+0x380] ;  /* 0x0003801c040cc981 */ /* 0x000f62000c1e1500 */
[----:B------:R-:W-:Y:S01]  /*3360*/  @!P4 IMAD.MOV.U32 R71, RZ, RZ, R80 ;  /* 0x000000ffff47c224 */ /* 0x000fe200078e0050 */
[----:B------:R-:W-:-:S04]  /*3370*/  UIADD3 UR48, UPT, UPT, UR24, 0x800, URZ ;  /* 0x0000080018307890 */ /* 0x000fc8000fffe0ff */
[----:B------:R-:W-:-:S04]  /*3380*/  @!P4 LOP3.LUT R72, R71, 0x1f, R30, 0xf8, !PT ;  /* 0x0000001f4748c812 */ /* 0x000fc800078ef81e */
[----:B------:R-:W-:-:S05]  /*3390*/  LOP3.LUT R11, R72, 0x1e0, RZ, 0xfc, !PT ;  /* 0x000001e0480b7812 */ /* 0x000fca00078efcff */
[----:B------:R0:W-:Y:S01]  /*33a0*/  STL [R1+0x44], R11 ;  /* 0x0000440b01007387 */ /* 0x0001e20000100800 */
[----:B------:R-:W-:-:S03]  /*33b0*/  HFMA2 R86, -RZ, RZ, 0, 0 ;  /* 0x00000000ff567431 */ /* 0x000fc600000001ff */
        /* <DEDUP_REMOVED lines=15> */
[----:B------:R-:W5:Y:S01]  /*34b0*/  LDL R90, [R1] ;  /* 0x00000000015a7983 */ /* 0x000f620000100800 */
[----:B--2---:R-:W-:Y:S01]  /*34c0*/  @!P0 PRMT R78, R0, 0x5410, RZ ;  /* 0x00005410004e8816 */ /* 0x004fe200000000ff */
[----:B------:R-:W-:Y:S01]  /*34d0*/  UMOV UR30, UR10 ;  /* 0x0000000a001e7c82 */ /* 0x000fe20008000000 */
[----:B------:R-:W-:Y:S01]  /*34e0*/  ISETP.GE.AND P0, PT, R11, UR48, PT ;  /* 0x000000300b007c0c */ /* 0x000fe2000bf06270 */
[----:B------:R-:W-:Y:S01]  /*34f0*/  UMOV UR31, UR25 ;  /* 0x00000019001f7c82 */ /* 0x000fe20008000000 */
[----:B---3--:R-:W-:Y:S01]  /*3500*/  @!P2 PRMT R85, R6, 0x5410, RZ ;  /* 0x000054100655a816 */ /* 0x008fe200000000ff */
[----:B------:R-:W2:Y:S10]  /*3510*/  LDL R125, [R1+0xc0] ;  /* 0x0000c000017d7983 */ /* 0x000eb40000100800 */
[----:B------:R-:W-:Y:S01]  /*3520*/  @!P0 IMAD.MOV.U32 R71, RZ, RZ, R80 ;  /* 0x000000ffff478224 */ /* 0x000fe200078e0050 */
[----:B------:R-:W-:-:S02]  /*3530*/  PRMT R87, R82, 0x7632, R87 ;  /* 0x0000763252577816 */ /* 0x000fc40000000057 */
[----:B------:R-:W-:Y:S01]  /*3540*/  PRMT R88, R81, 0x7632, R88 ;  /* 0x0000763251587816 */ /* 0x000fe20000000058 */
[----:B------:R-:W3:Y:S01]  /*3550*/  LDL R124, [R1+0xbc] ;  /* 0x0000bc00017c7983 */ /* 0x000ee20000100800 */
[----:B------:R-:W-:Y:S02]  /*3560*/  @!P0 LOP3.LUT R72, R71, 0x1f, R30, 0xf8, !PT ;  /* 0x0000001f47488812 */ /* 0x000fe400078ef81e */
[----:B----4-:R-:W-:Y:S01]  /*3570*/  @!P1 PRMT R78, R78, 0x5410, R7 ;  /* 0x000054104e4e9816 */ /* 0x010fe20000000007 */
[----:B------:R-:W4:Y:S01]  /*3580*/  LDL R123, [R1+0xb8] ;  /* 0x0000b800017b7983 */ /* 0x000f220000100800 */
[----:B------:R-:W-:Y:S02]  /*3590*/  ISETP.GE.AND P1, PT, R72, UR48, PT ;  /* 0x0000003048007c0c */ /* 0x000fe4000bf26270 */
[----:B------:R-:W-:Y:S01]  /*35a0*/  ISETP.GE.AND P2, PT, R70, UR48, PT ;  /* 0x0000003046007c0c */ /* 0x000fe2000bf46270 */
[----:B------:R-:W4:Y:S01]  /*35b0*/  LDL R122, [R1+0xb4] ;  /* 0x0000b400017a7983 */ /* 0x000f220000100800 */
[----:B------:R-:W-:-:S02]  /*35c0*/  PRMT R89, R79, 0x7632, R89 ;  /* 0x000076324f597816 */ /* 0x000fc40000000059 */
[----:B------:R-:W-:Y:S01]  /*35d0*/  LOP3.LUT R13, R13, 0xfffffffe, RZ, 0xc0, !PT ;  /* 0xfffffffe0d0d7812 */ /* 0x000fe200078ec0ff */
[----:B------:R-:W4:Y:S04]  /*35e0*/  LDL R121, [R1+0xb0] ;  /* 0x0000b00001797983 */ /* 0x000f280000100800 */
[----:B------:R-:W4:Y:S01]  /*35f0*/  LDL R120, [R1+0xac] ;  /* 0x0000ac0001787983 */ /* 0x000f220000100800 */
[----:B-----5:R-:W-:-:S03]  /*3600*/  @!P3 PRMT R85, R85, 0x5410, R10 ;  /* 0x000054105555b816 */ /* 0x020fc6000000000a */
[----:B------:R-:W5:Y:S01]  /*3610*/  @!P2 LDC.64 R6, c[0x0][0x3e0] ;  /* 0x0000f800ff06ab82 */ /* 0x000f620000000a00 */
[----:B------:R-:W-:Y:S01]  /*3620*/  ISETP.GE.AND P3, PT, R69, UR48, PT ;  /* 0x0000003045007c0c */ /* 0x000fe2000bf66270 */
[----:B------:R-:W4:Y:S06]  /*3630*/  LDL R119, [R1+0xa8] ;  /* 0x0000a80001777983 */ /* 0x000f2c0000100800 */
[----:B0-----:R-:W0:Y:S08]  /*3640*/  @!P1 LDC.64 R10, c[0x0][0x3e0] ;  /* 0x0000f800ff0a9b82 */ /* 0x001e300000000a00 */
[----:B------:R-:W1:Y:S01]  /*3650*/  @!P3 LDC.64 R74, c[0x0][0x3e0] ;  /* 0x0000f800ff4abb82 */ /* 0x000e620000000a00 */
[----:B-----5:R-:W-:Y:S01]  /*3660*/  @!P2 IMAD.WIDE.U32 R72, R6, UR8, R2 ;  /* 0x000000080648ac25 */ /* 0x020fe2000f8e0002 */
[----:B------:R-:W-:-:S03]  /*3670*/  @!P4 PRMT R86, R12, 0x5410, RZ ;  /* 0x000054100c56c816 */ /* 0x000fc600000000ff */
[----:B0-----:R-:W-:-:S04]  /*3680*/  @!P1 IMAD.WIDE.U32 R8, R10, UR8, R2 ;  /* 0x000000080a089c25 */ /* 0x001fc8000f8e0002 */
[----:B------:R-:W-:Y:S01]  /*3690*/  @!P1 IMAD R11, R11, UR8, R9 ;  /* 0x000000080b0b9c24 */ /* 0x000fe2000f8e0209 */
[----:B------:R-:W-:Y:S01]  /*36a0*/  @!P1 LEA R10, P4, R8, UR21, 0x1 ;  /* 0x00000015080a9c11 */ /* 0x000fe2000f8808ff */
[----:B------:R-:W-:-:S03]  /*36b0*/  @!P2 IMAD R7, R7, UR8, R73 ;  /* 0x000000080707ac24 */ /* 0x000fc6000f8e0249 */
[----:B------:R-:W-:Y:S01]  /*36c0*/  @!P1 LEA.HI.X R11, R8, UR22, R11, 0x1, P4 ;  /* 0x00000016080b9c11 */ /* 0x000fe2000a0f0c0b */
[----:B-1----:R-:W-:Y:S01]  /*36d0*/  @!P3 IMAD.WIDE.U32 R8, R74, UR8, R2 ;  /* 0x000000084a08bc25 */ /* 0x002fe2000f8e0002 */
[----:B------:R-:W-:-:S03]  /*36e0*/  @!P2 LEA R6, P4, R72, UR21, 0x1 ;  /* 0x000000154806ac11 */ /* 0x000fc6000f8808ff */
[----:B------:R-:W-:Y:S01]  /*36f0*/  @!P3 IMAD R75, R75, UR8, R9 ;  /* 0x000000084b4bbc24 */ /* 0x000fe2000f8e0209 */
[----:B------:R-:W-:Y:S02]  /*3700*/  @!P2 LEA.HI.X R7, R72, UR22, R7, 0x1, P4 ;  /* 0x000000164807ac11 */ /* 0x000fe4000a0f0c07 */
[----:B------:R-:W-:-:S04]  /*3710*/  @!P3 LEA R72, P4, R8, UR21, 0x1 ;  /* 0x000000150848bc11 */ /* 0x000fc8000f8808ff */
[----:B------:R-:W-:Y:S02]  /*3720*/  @!P3 LEA.HI.X R73, R8, UR22, R75, 0x1, P4 ;  /* 0x000000160849bc11 */ /* 0x000fe4000a0f0c4b */
[----:B------:R-:W-:-:S13]  /*3730*/  ISETP.GE.AND P4, PT, R68, UR48, PT ;  /* 0x0000003044007c0c */ /* 0x000fda000bf86270 */
[----:B------:R-:W0:Y:S02]  /*3740*/  @!P4 LDC.64 R8, c[0x0][0x3e0] ;  /* 0x0000f800ff08cb82 */ /* 0x000e240000000a00 */
[----:B0-----:R-:W-:-:S04]  /*3750*/  @!P4 IMAD.WIDE.U32 R74, R8, UR8, R2 ;  /* 0x00000008084acc25 */ /* 0x001fc8000f8e0002 */
[----:B------:R-:W-:Y:S01]  /*3760*/  @!P4 IMAD R9, R9, UR8, R75 ;  /* 0x000000080909cc24 */ /* 0x000fe2000f8e024b */
[----:B------:R-:W-:-:S04]  /*3770*/  @!P4 LEA R8, P5, R74, UR21, 0x1 ;  /* 0x000000154a08cc11 */ /* 0x000fc8000f8a08ff */
[----:B------:R-:W-:Y:S02]  /*3780*/  @!P4 LEA.HI.X R9, R74, UR22, R9, 0x1, P5 ;  /* 0x000000164a09cc11 */ /* 0x000fe4000a8f0c09 */
[----:B------:R-:W-:-:S13]  /*3790*/  ISETP.GE.AND P5, PT, R67, UR48, PT ;  /* 0x0000003043007c0c */ /* 0x000fda000bfa6270 */
[----:B------:R-:W0:Y:S02]  /*37a0*/  @!P5 LDC.64 R76, c[0x0][0x3e0] ;  /* 0x0000f800ff4cdb82 */ /* 0x000e240000000a00 */
[----:B0-----:R-:W-:-:S04]  /*37b0*/  @!P5 IMAD.WIDE.U32 R74, R76, UR8, R2 ;  /* 0x000000084c4adc25 */ /* 0x001fc8000f8e0002 */
[----:B------:R-:W-:Y:S02]  /*37c0*/  @!P5 IMAD R77, R77, UR8, R75 ;  /* 0x000000084d4ddc24 */ /* 0x000fe4000f8e024b */
[----:B------:R0:W5:Y:S01]  /*37d0*/  @!P0 LDG.E.U16 R75, desc[UR28][R4.64+0x3c0] ;  /* 0x0003c01c044b8981 */ /* 0x000162000c1e1500 */
[----:B------:R-:W-:-:S04]  /*37e0*/  UIMAD.WIDE.U32 UR30, UR8, UR32, UR30 ;  /* 0x00000020081e72a5 */ /* 0x000fc8000f8e001e */
[----:B------:R-:W-:Y:S02]  /*37f0*/  UIMAD UR23, UR8, UR33, UR31 ;  /* 0x00000021081772a4 */ /* 0x000fe4000f8e021f */
[----:B------:R-:W-:-:S04]  /*3800*/  ULEA UR27, UP0, UR30, UR34, 0x2 ;  /* 0x000000221e1b7291 */ /* 0x000fc8000f8010ff */
[----:B------:R-:W-:Y:S01]  /*3810*/  ULEA.HI.X UR30, UR30, UR35, UR23, 0x2, UP0 ;  /* 0x000000231e1e7291 */ /* 0x000fe200080f1417 */
[----:B------:R-:W-:Y:S01]  /*3820*/  @!P5 LEA R76, P6, R74, UR21, 0x1 ;  /* 0x000000154a4cdc11 */ /* 0x000fe2000f8c08ff */
[----:B0-----:R-:W-:-:S04]  /*3830*/  IMAD.U32 R4, RZ, RZ, UR27 ;  /* 0x0000001bff047e24 */ /* 0x001fc8000f8e00ff */
[----:B------:R-:W-:Y:S01]  /*3840*/  IMAD.U32 R5, RZ, RZ, UR30 ;  /* 0x0000001eff057e24 */ /* 0x000fe2000f8e00ff */
[----:B------:R-:W-:Y:S02]  /*3850*/  @!P5 LEA.HI.X R77, R74, UR22, R77, 0x1, P6 ;  /* 0x000000164a4ddc11 */ /* 0x000fe4000b0f0c4d */
[----:B------:R-:W-:Y:S02]  /*3860*/  PRMT R74, R84, 0x7632, R74 ;  /* 0x00007632544a7816 */ /* 0x000fe4000000004a */
[----:B------:R0:W2:Y:S04]  /*3870*/  LDG.E R12, desc[UR28][R4.64] ;  /* 0x0000001c040c7981 */ /* 0x0000a8000c1e1900 */
[----:B------:R-:W-:Y:S01]  /*3880*/  STS.U16 [R110], R84 ;  /* 0x000000546e007388 */ /* 0x000fe20000000400 */
[----:B0-----:R-:W-:-:S03]  /*3890*/  PRMT R5, R83, 0x7632, R5 ;  /* 0x0000763253057816 */ /* 0x001fc60000000005 */
[----:B------:R-:W-:Y:S04]  /*38a0*/  STS.U16 [R109+0x40], R74 ;  /* 0x0000404a6d007388 */ /* 0x000fe80000000400 */
[----:B------:R-:W-:Y:S01]  /*38b0*/  STS.U16 [R108+0x80], R83 ;  /* 0x000080536c007388 */ /* 0x000fe20000000400 */
[----:B------:R-:W-:-:S03]  /*38c0*/  PRMT R4, R78, 0x7632, R4 ;  /* 0x000076324e047816 */ /* 0x000fc60000000004 */
[----:B------:R0:W-:Y:S04]  /*38d0*/  STS.U16 [R107+0xc0], R5 ;  /* 0x0000c0056b007388 */ /* 0x0001e80000000400 */
[----:B------:R-:W-:Y:S04]  /*38e0*/  STS.U16 [R106+0x100], R82 ;  /* 0x000100526a007388 */ /* 0x000fe80000000400 */
[----:B------:R-:W-:Y:S01]  /*38f0*/  STS.U16 [R105+0x140], R87 ;  /* 0x0001405769007388 */ /* 0x000fe20000000400 */
[----:B0-----:R-:W-:-:S03]  /*3900*/  PRMT R5, R85, 0x7632, R5 ;  /* 0x0000763255057816 */ /* 0x001fc60000000005 */
[----:B------:R-:W-:Y:S04]  /*3910*/  STS.U16 [R104+0x180], R81 ;  /* 0x0001805168007388 */ /* 0x000fe80000000400 */
[----:B------:R-:W-:Y:S04]  /*3920*/  STS.U16 [R98+0x1c0], R88 ;  /* 0x0001c05862007388 */ /* 0x000fe80000000400 */
[----:B------:R-:W-:Y:S04]  /*3930*/  STS.U16 [R97+0x200], R79 ;  /* 0x0002004f61007388 */ /* 0x000fe80000000400 */
[----:B------:R-:W-:Y:S04]  /*3940*/  STS.U16 [R96+0x240], R89 ;  /* 0x0002405960007388 */ /* 0x000fe80000000400 */
[----:B------:R0:W-:Y:S04]  /*3950*/  STS.U16 [R95+0x280], R78 ;  /* 0x0002804e5f007388 */ /* 0x0001e80000000400 */
[----:B------:R-:W-:Y:S04]  /*3960*/  STS.U16 [R94+0x2c0], R4 ;  /* 0x0002c0045e007388 */ /* 0x000fe80000000400 */
[----:B------:R-:W-:Y:S04]  /*3970*/  STS.U16 [R93+0x300], R85 ;  /* 0x000300555d007388 */ /* 0x000fe80000000400 */
[----:B------:R1:W-:Y:S01]  /*3980*/  STS.U16 [R92+0x340], R5 ;  /* 0x000340055c007388 */ /* 0x0003e20000000400 */
[----:B-----5:R-:W-:-:S04]  /*3990*/  @!P0 PRMT R86, R86, 0x5410, R75 ;  /* 0x0000541056568816 */ /* 0x020fc8000000004b */
[----:B------:R-:W-:Y:S01]  /*39a0*/  PRMT R74, R86, 0x7632, R74 ;  /* 0x00007632564a7816 */ /* 0x000fe2000000004a */
[----:B------:R-:W-:Y:S04]  /*39b0*/  STS.U16 [R91+0x380], R86 ;  /* 0x000380565b007388 */ /* 0x000fe80000000400 */
[----:B------:R5:W-:Y:S01]  /*39c0*/  STS.U16 [R90+0x3c0], R74 ;  /* 0x0003c04a5a007388 */ /* 0x000be20000000400 */
[----:B------:R-:W-:-:S03]  /*39d0*/  NOP ;  /* 0x0000000000007918 */ /* 0x000fc60000000000 */
[----:B------:R-:W3:Y:S04]  /*39e0*/  @!P3 LDG.E.U16 R72, desc[UR28][R72.64+0x80] ;  /* 0x0000801c4848b981 */ /* 0x000ee8000c1e1500 */
[----:B------:R-:W4:Y:S04]  /*39f0*/  @!P4 LDG.E.U16 R9, desc[UR28][R8.64+0xc0] ;  /* 0x0000c01c0809c981 */ /* 0x000f28000c1e1500 */
[----:B------:R-:W5:Y:S01]  /*3a00*/  @!P5 LDG.E.U16 R76, desc[UR28][R76.64+0x100] ;  /* 0x0001001c4c4cd981 */ /* 0x000f62000c1e1500 */
[----:B0-----:R-:W-:Y:S01]  /*3a10*/  CS2R R78, SRZ ;  /* 0x00000000004e7805 */ /* 0x001fe2000001ff00 */
[----:B------:R-:W-:Y:S01]  /*3a20*/  HFMA2 R81, -RZ, RZ, 0, 0 ;  /* 0x00000000ff517431 */ /* 0x000fe200000001ff */
[----:B------:R-:W-:-:S02]  /*3a30*/  CS2R R82, SRZ ;  /* 0x0000000000527805 */ /* 0x000fc4000001ff00 */
[----:B------:R-:W-:Y:S01]  /*3a40*/  P2R R0, PR, RZ, 0x2 ;  /* 0x00000002ff007803 */ /* 0x000fe20000000000 */
[----:B------:R-:W5:Y:S01]  /*3a50*/  @!P2 LDG.E.U16 R7, desc[UR28][R6.64+0x40] ;  /* 0x0000401c0607a981 */ /* 0x000f62000c1e1500 */
[----:B--2---:R-:W-:-:S03]  /*3a60*/  R2UR UR51, R12 ;  /* 0x000000000c3372ca */ /* 0x004fc600000e0000 */
[----:B------:R-:W-:Y:S04]  /*3a70*/  LDS.U16 R103, [R51+0x16] ;  /* 0x0000160033677984 */ /* 0x000fe80000000400 */
[----:B------:R-:W-:Y:S04]  /*3a80*/  LDS.U16 R102, [R50+0x18] ;  /* 0x0000180032667984 */ /* 0x000fe80000000400 */
[----:B------:R-:W-:Y:S04]  /*3a90*/  LDS.U16 R101, [R49+0x1a] ;  /* 0x00001a0031657984 */ /* 0x000fe80000000400 */
[----:B------:R-:W-:Y:S04]  /*3aa0*/  LDS.U16 R100, [R48+0x1c] ;  /* 0x00001c0030647984 */ /* 0x000fe80000000400 */
[----:B------:R-:W-:Y:S01]  /*3ab0*/  LDS.U16 R99, [R47+0x1e] ;  /* 0x00001e002f637984 */ /* 0x000fe20000000400 */
[----:B---3--:R-:W-:-:S03]  /*3ac0*/  @!P3 PRMT R78, R72, 0x5410, RZ ;  /* 0x00005410484eb816 */ /* 0x008fc600000000ff */
[----:B------:R-:W-:Y:S01]  /*3ad0*/  LDS.U16 R12, [R165] ;  /* 0x00000000a50c7984 */ /* 0x000fe20000000400 */
[----:B----4-:R-:W-:Y:S02]  /*3ae0*/  @!P4 PRMT R78, R78, 0x5410, R9 ;  /* 0x000054104e4ec816 */ /* 0x010fe40000000009 */
[----:B------:R-:W-:-:S13]  /*3af0*/  ISETP.GE.AND P4, PT, R66, UR48, PT ;  /* 0x0000003042007c0c */ /* 0x000fda000bf86270 */
[----:B-1----:R-:W0:Y:S01]  /*3b00*/  @!P4 LDC.64 R4, c[0x0][0x3e0] ;  /* 0x0000f800ff04cb82 */ /* 0x002e220000000a00 */
[----:B-----5:R-:W-:Y:S01]  /*3b10*/  @!P5 PRMT R79, R76, 0x5410, RZ ;  /* 0x000054104c4fd816 */ /* 0x020fe200000000ff */
[----:B0-----:R-:W-:-:S04]  /*3b20*/  @!P4 IMAD.WIDE.U32 R8, R4, UR8, R2 ;  /* 0x000000080408cc25 */ /* 0x001fc8000f8e0002 */
[----:B------:R-:W-:Y:S01]  /*3b30*/  @!P4 IMAD R5, R5, UR8, R9 ;  /* 0x000000080505cc24 */ /* 0x000fe2000f8e0209 */
[----:B------:R-:W-:-:S04]  /*3b40*/  @!P4 LEA R4, P5, R8, UR21, 0x1 ;  /* 0x000000150804cc11 */ /* 0x000fc8000f8a08ff */
[----:B------:R-:W-:Y:S02]  /*3b50*/  @!P4 LEA.HI.X R5, R8, UR22, R5, 0x1, P5 ;  /* 0x000000160805cc11 */ /* 0x000fe4000a8f0c05 */
[----:B------:R-:W-:-:S03]  /*3b60*/  ISETP.GE.AND P5, PT, R65, UR48, PT ;  /* 0x0000003041007c0c */ /* 0x000fc6000bfa6270 */
[----:B------:R-:W2:Y:S10]  /*3b70*/  @!P4 LDG.E.U16 R4, desc[UR28][R4.64+0x140] ;  /* 0x0001401c0404c981 */ /* 0x000eb4000c1e1500 */
[----:B------:R-:W0:Y:S02]  /*3b80*/  @!P5 LDC.64 R72, c[0x0][0x3e0] ;  /* 0x0000f800ff48db82 */ /* 0x000e240000000a00 */
[----:B0-----:R-:W-:-:S04]  /*3b90*/  @!P5 IMAD.WIDE.U32 R8, R72, UR8, R2 ;  /* 0x000000084808dc25 */ /* 0x001fc8000f8e0002 */
[----:B------:R-:W-:Y:S01]  /*3ba0*/  @!P5 IMAD R73, R73, UR8, R9 ;  /* 0x000000084949dc24 */ /* 0x000fe2000f8e0209 */
[----:B------:R-:W-:-:S04]  /*3bb0*/  @!P5 LEA R72, P6, R8, UR21, 0x1 ;  /* 0x000000150848dc11 */ /* 0x000fc8000f8c08ff */
[----:B------:R-:W-:-:S05]  /*3bc0*/  @!P5 LEA.HI.X R73, R8, UR22, R73, 0x1, P6 ;  /* 0x000000160849dc11 */ /* 0x000fca000b0f0c49 */
[----:B------:R-:W3:Y:S01]  /*3bd0*/  @!P5 LDG.E.U16 R72, desc[UR28][R72.64+0x180] ;  /* 0x0001801c4848d981 */ /* 0x000ee2000c1e1500 */
[----:B--2---:R-:W-:Y:S02]  /*3be0*/  @!P4 PRMT R79, R79, 0x5410, R4 ;  /* 0x000054104f4fc816 */ /* 0x004fe40000000004 */
[----:B------:R-:W-:-:S13]  /*3bf0*/  ISETP.GE.AND P4, PT, R64, UR48, PT ;  /* 0x0000003040007c0c */ /* 0x000fda000bf86270 */
[----:B------:R-:W0:Y:S02]  /*3c00*/  @!P4 LDC.64 R4, c[0x0][0x3e0] ;  /* 0x0000f800ff04cb82 */ /* 0x000e240000000a00 */
[----:B0-----:R-:W-:-:S04]  /*3c10*/  @!P4 IMAD.WIDE.U32 R8, R4, UR8, R2 ;  /* 0x000000080408cc25 */ /* 0x001fc8000f8e0002 */
[----:B------:R-:W-:Y:S01]  /*3c20*/  @!P4 IMAD R9, R5, UR8, R9 ;  /* 0x000000080509cc24 */ /* 0x000fe2000f8e0209 */
[----:B---3--:R-:W-:Y:S02]  /*3c30*/  @!P5 PRMT R81, R72, 0x5410, RZ ;  /* 0x000054104851d816 */ /* 0x008fe400000000ff */
        /* <DEDUP_REMOVED lines=18> */
[----:B------:R-:W-:-:S04]  /*3d60*/  ISETP.GE.AND P5, PT, R61, UR48, PT ;  /* 0x000000303d007c0c */ /* 0x000fc8000bfa6270 */
[----:B------:R-:W2:Y:S09]  /*3d70*/  @!P4 LDG.E.U16 R5, desc[UR28][R4.64+0x240] ;  /* 0x0002401c0405c981 */ /* 0x000eb2000c1e1500 */
[----:B------:R-:W0:Y:S02]  /*3d80*/  @!P5 LDC.64 R72, c[0x0][0x3e0] ;  /* 0x0000f800ff48db82 */ /* 0x000e240000000a00 */
[----:B0-----:R-:W-:-:S04]  /*3d90*/  @!P5 IMAD.WIDE.U32 R8, R72, UR8, R2 ;  /* 0x000000084808dc25 */ /* 0x001fc8000f8e0002 */
[----:B------:R-:W-:Y:S01]  /*3da0*/  @!P5 IMAD R73, R73, UR8, R9 ;  /* 0x000000084949dc24 */ /* 0x000fe2000f8e0209 */
[----:B------:R-:W-:-:S04]  /*3db0*/  @!P5 LEA R72, P6, R8, UR21, 0x1 ;  /* 0x000000150848dc11 */ /* 0x000fc8000f8c08ff */
[----:B------:R-:W-:-:S05]  /*3dc0*/  @!P5 LEA.HI.X R73, R8, UR22, R73, 0x1, P6 ;  /* 0x000000160849dc11 */ /* 0x000fca000b0f0c49 */
[----:B------:R-:W3:Y:S01]  /*3dd0*/  @!P5 LDG.E.U16 R72, desc[UR28][R72.64+0x280] ;  /* 0x0002801c4848d981 */ /* 0x000ee2000c1e1500 */
[----:B------:R-:W-:-:S13]  /*3de0*/  ISETP.GE.AND P1, PT, R60, UR48, PT ;  /* 0x000000303c007c0c */ /* 0x000fda000bf26270 */
[----:B------:R-:W0:Y:S01]  /*3df0*/  @!P1 LDC.64 R8, c[0x0][0x3e0] ;  /* 0x0000f800ff089b82 */ /* 0x000e220000000a00 */
[----:B------:R-:W-:Y:S02]  /*3e00*/  @P1 LOP3.LUT R13, R13, 0x1, RZ, 0xfc, !PT ;  /* 0x000000010d0d1812 */ /* 0x000fe400078efcff */
[----:B--2---:R-:W-:Y:S01]  /*3e10*/  @!P4 PRMT R82, R82, 0x5410, R5 ;  /* 0x000054105252c816 */ /* 0x004fe20000000005 */
[----:B0-----:R-:W-:-:S04]  /*3e20*/  @!P1 IMAD.WIDE.U32 R4, R8, UR8, R2 ;  /* 0x0000000808049c25 */ /* 0x001fc8000f8e0002 */
[----:B------:R-:W-:Y:S01]  /*3e30*/  @!P1 IMAD R9, R9, UR8, R5 ;  /* 0x0000000809099c24 */ /* 0x000fe2000f8e0205 */
[----:B---3--:R-:W-:Y:S02]  /*3e40*/  @!P5 PRMT R83, R72, 0x5410, RZ ;  /* 0x000054104853d816 */ /* 0x008fe400000000ff */
        /* <DEDUP_REMOVED lines=18> */
[C---:B------:R-:W-:Y:S01]  /*3f70*/  @!P6 LEA R76, P1, R74.reuse, UR21, 0x1 ;  /* 0x000000154a4cec11 */ /* 0x040fe2000f8208ff */
[----:B------:R0:W2:Y:S03]  /*3f80*/  @!P5 LDG.E.U16 R75, desc[UR28][R4.64+0x340] ;  /* 0x0003401c044bd981 */ /* 0x0000a6000c1e1500 */
[----:B------:R-:W-:Y:S02]  /*3f90*/  @!P6 LEA.HI.X R77, R74, UR22, R77, 0x1, P1 ;  /* 0x000000164a4dec11 */ /* 0x000fe400088f0c4d */
[----:B------:R-:W-:Y:S01]  /*3fa0*/  ISETP.NE.AND P1, PT, R0, RZ, PT ;  /* 0x000000ff0000720c */ /* 0x000fe20003f25270 */
[----:B------:R1:W3:Y:S01]  /*3fb0*/  @!P4 LDG.E.U16 R74, desc[UR28][R8.64+0x300] ;  /* 0x0003001c084ac981 */ /* 0x0002e2000c1e1500 */
[----:B------:R-:W-:-:S03]  /*3fc0*/  IMAD.MOV.U32 R0, RZ, RZ, RZ ;  /* 0x000000ffff007224 */ /* 0x000fc600078e00ff */
[----:B------:R-:W4:Y:S01]  /*3fd0*/  @!P6 LDG.E.U16 R76, desc[UR28][R76.64+0x380] ;  /* 0x0003801c4c4ce981 */ /* 0x000f22000c1e1500 */
[----:B------:R-:W-:-:S03]  /*3fe0*/  PRMT R85, R79, 0x7632, R85 ;  /* 0x000076324f557816 */ /* 0x000fc60000000055 */
[----:B0-----:R-:W-:Y:S04]  /*3ff0*/  LDS.U16 R5, [R55+0xe] ;  /* 0x00000e0037057984 */ /* 0x001fe80000000400 */
[----:B------:R0:W5:Y:S01]  /*4000*/  @!P1 LDG.E.U16 R10, desc[UR28][R10.64] ;  /* 0x0000001c0a0a9981 */ /* 0x000162000c1e1500 */
[--C-:B------:R-:W-:Y:S01]  /*4010*/  @!P1 IMAD.MOV.U32 R71, RZ, RZ, R80.reuse ;  /* 0x000000ffff479224 */ /* 0x100fe200078e0050 */
[----:B------:R-:W-:Y:S02]  /*4020*/  @!P2 MOV R71, R80 ;  /* 0x000000500047a202 */ /* 0x000fe40000000f00 */
[----:B-1----:R-:W-:Y:S04]  /*4030*/  LDS.U16 R9, [R160+0x6] ;  /* 0x00000600a0097984 */ /* 0x002fe80000000400 */
[----:B------:R-:W-:Y:S04]  /*4040*/  LDS.U16 R8, [R159+0x8] ;  /* 0x000008009f087984 */ /* 0x000fe80000000400 */
[----:B0-----:R-:W-:Y:S04]  /*4050*/  LDS.U16 R11, [R164+0x2] ;  /* 0x00000200a40b7984 */ /* 0x001fe80000000400 */
[----:B------:R-:W-:Y:S01]  /*4060*/  LDS.U16 R4, [R54+0x10] ;  /* 0x0000100036047984 */ /* 0x000fe20000000400 */
[----:B-----5:R-:W-:Y:S01]  /*4070*/  @!P1 PRMT R0, R10, 0x5410, RZ ;  /* 0x000054100a009816 */ /* 0x020fe200000000ff */
[----:B------:R-:W-:-:S02]  /*4080*/  @!P3 IMAD.MOV.U32 R71, RZ, RZ, R80 ;  /* 0x000000ffff47b224 */ /* 0x000fc400078e0050 */
[----:B------:R-:W-:Y:S01]  /*4090*/  LDS.U16 R10, [R161+0x4] ;  /* 0x00000400a10a7984 */ /* 0x000fe20000000400 */
[----:B------:R-:W-:Y:S02]  /*40a0*/  @!P2 PRMT R0, R0, 0x5410, R7 ;  /* 0x000054100000a816 */ /* 0x000fe40000000007 */
[----:B------:R-:W0:Y:S01]  /*40b0*/  @!P0 LDC.64 R6, c[0x0][0x3e0] ;  /* 0x0000f800ff068b82 */ /* 0x000e220000000a00 */
[----:B------:R-:W-:-:S13]  /*40c0*/  LOP3.LUT P2, RZ, R13, 0x1, RZ, 0xc0, !PT ;  /* 0x000000010dff7812 */ /* 0x000fda000784c0ff */
[----:B------:R1:W5:Y:S01]  /*40d0*/  @!P2 LDG.E.U16 R73, desc[UR28][R72.64+0x2c0] ;  /* 0x0002c01c4849a981 */ /* 0x000362000c1e1500 */
[----:B0-----:R-:W-:-:S04]  /*40e0*/  @!P0 IMAD.WIDE.U32 R2, R6, UR8, R2 ;  /* 0x0000000806028c25 */ /* 0x001fc8000f8e0002 */
[----:B------:R-:W-:Y:S01]  /*40f0*/  @!P0 IMAD R3, R7, UR8, R3 ;  /* 0x0000000807038c24 */ /* 0x000fe2000f8e0203 */
[----:B------:R-:W-:-:S04]  /*4100*/  @!P0 LEA R6, P1, R2, UR21, 0x1 ;  /* 0x0000001502068c11 */ /* 0x000fc8000f8208ff */
[----:B------:R-:W-:Y:S02]  /*4110*/  @!P0 LEA.HI.X R7, R2, UR22, R3, 0x1, P1 ;  /* 0x0000001602078c11 */ /* 0x000fe400088f0c03 */
[----:B------:R-:W-:Y:S01]  /*4120*/  PRMT R77, R0, 0x7632, R77 ;  /* 0x00007632004d7816 */ /* 0x000fe2000000004d */
[----:B------:R-:W-:Y:S04]  /*4130*/  LDS.U16 R3, [R53+0x12] ;  /* 0x0000120035037984 */ /* 0x000fe80000000400 */
[----:B------:R0:W5:Y:S01]  /*4140*/  @!P0 LDG.E.U16 R84, desc[UR28][R6.64+0x3c0] ;  /* 0x0003c01c06548981 */ /* 0x000162000c1e1500 */
[----:B-1----:R-:W-:Y:S02]  /*4150*/  LOP3.LUT R72, R71, 0x1f, R30, 0xf8, !PT ;  /* 0x0000001f47487812 */ /* 0x002fe400078ef81e */
[----:B------:R-:W-:Y:S01]  /*4160*/  PRMT R71, R78, 0x7632, R71 ;  /* 0x000076324e477816 */ /* 0x000fe20000000047 */
[----:B------:R-:W-:Y:S01]  /*4170*/  LDS.U16 R2, [R52+0x14] ;  /* 0x0000140034027984 */ /* 0x000fe20000000400 */
[----:B------:R-:W-:-:S03]  /*4180*/  PRMT R86, R81, 0x7632, R86 ;  /* 0x0000763251567816 */ /* 0x000fc60000000056 */
[----:B0-----:R-:W-:Y:S04]  /*4190*/  LDS.U16 R7, [R158+0xa] ;  /* 0x00000a009e077984 */ /* 0x001fe80000000400 */
[----:B------:R-:W-:Y:S04]  /*41a0*/  LDS.U16 R6, [R56+0xc] ;  /* 0x00000c0038067984 */ /* 0x000fe80000000400 */
[----:B------:R-:W-:Y:S04]  /*41b0*/  STS.U16 [R110+0x1080], R0 ;  /* 0x001080006e007388 */ /* 0x000fe80000000400 */
[----:B------:R-:W-:Y:S01]  /*41c0*/  STS.U16 [R109+0x10c0], R77 ;  /* 0x0010c04d6d007388 */ /* 0x000fe20000000400 */
[----:B------:R-:W-:-:S03]  /*41d0*/  PRMT R87, R82, 0x7632, R87 ;  /* 0x0000763252577816 */ /* 0x000fc60000000057 */
[----:B------:R0:W-:Y:S04]  /*41e0*/  STS.U16 [R108+0x1100], R78 ;  /* 0x0011004e6c007388 */ /* 0x0001e80000000400 */
[----:B------:R1:W-:Y:S04]  /*41f0*/  STS.U16 [R107+0x1140], R71 ;  /* 0x001140476b007388 */ /* 0x0003e80000000400 */
[----:B------:R-:W-:Y:S01]  /*4200*/  STS.U16 [R106+0x1180], R79 ;  /* 0x0011804f6a007388 */ /* 0x000fe20000000400 */
[----:B0-----:R-:W-:Y:S01]  /*4210*/  IMAD.MOV.U32 R78, RZ, RZ, RZ ;  /* 0x000000ffff4e7224 */ /* 0x001fe200078e00ff */
[----:B---3--:R-:W-:-:S02]  /*4220*/  @!P4 PRMT R78, R74, 0x5410, RZ ;  /* 0x000054104a4ec816 */ /* 0x008fc400000000ff */
[----:B------:R-:W-:Y:S01]  /*4230*/  STS.U16 [R105+0x11c0], R85 ;  /* 0x0011c05569007388 */ /* 0x000fe20000000400 */
[----:B-1----:R-:W-:Y:S01]  /*4240*/  HFMA2 R71, -RZ, RZ, 0, 0 ;  /* 0x00000000ff477431 */ /* 0x002fe200000001ff */
[----:B--2---:R-:W-:Y:S02]  /*4250*/  @!P5 PRMT R78, R78, 0x5410, R75 ;  /* 0x000054104e4ed816 */ /* 0x004fe4000000004b */
[----:B------:R-:W-:Y:S01]  /*4260*/  STS.U16 [R104+0x1200], R81 ;  /* 0x0012005168007388 */ /* 0x000fe20000000400 */
[----:B----4-:R-:W-:-:S03]  /*4270*/  @!P6 PRMT R71, R76, 0x5410, RZ ;  /* 0x000054104c47e816 */ /* 0x010fc600000000ff */
[----:B------:R0:W-:Y:S04]  /*4280*/  STS.U16 [R98+0x1240], R86 ;  /* 0x0012405662007388 */ /* 0x0001e80000000400 */
[----:B------:R-:W-:Y:S04]  /*4290*/  STS.U16 [R97+0x1280], R82 ;  /* 0x0012805261007388 */ /* 0x000fe80000000400 */
[----:B------:R1:W-:Y:S04]  /*42a0*/  STS.U16 [R96+0x12c0], R87 ;  /* 0x0012c05760007388 */ /* 0x0003e80000000400 */
[----:B0-----:R-:W2:Y:S04]  /*42b0*/  LDL R86, [R1+0xa0] ;  /* 0x0000a00001567983 */ /* 0x001ea80000100800 */
[----:B------:R-:W3:Y:S04]  /*42c0*/  LDL R85, [R1+0x9c] ;  /* 0x00009c0001557983 */ /* 0x000ee80000100800 */
[----:B-1----:R-:W4:Y:S04]  /*42d0*/  LDL R87, [R1+0xa4] ;  /* 0x0000a40001577983 */ /* 0x002f280000100800 */
[----:B------:R-:W3:Y:S04]  /*42e0*/  LDL R82, [R1+0x90] ;  /* 0x0000900001527983 */ /* 0x000ee80000100800 */
[----:B------:R-:W3:Y:S04]  /*42f0*/  LDL R81, [R1+0x8c] ;  /* 0x00008c0001517983 */ /* 0x000ee80000100800 */
[----:B------:R-:W3:Y:S01]  /*4300*/  LDL R79, [R1+0x88] ;  /* 0x00008800014f7983 */ /* 0x000ee20000100800 */
[----:B-----5:R-:W-:-:S04]  /*4310*/  @!P2 PRMT R83, R83, 0x5410, R73 ;  /* 0x000054105353a816 */ /* 0x020fc80000000049 */
[----:B------:R-:W-:Y:S01]  /*4320*/  PRMT R0, R83, 0x7632, R0 ;  /* 0x0000763253007816 */ /* 0x000fe20000000000 */
[----:B------:R0:W-:Y:S01]  /*4330*/  STS.U16 [R95+0x1300], R83 ;  /* 0x001300535f007388 */ /* 0x0001e20000000400 */
[----:B------:R-:W-:-:S03]  /*4340*/  PRMT R73, R78, 0x7632, R73 ;  /* 0x000076324e497816 */ /* 0x000fc60000000049 */
[----:B------:R-:W-:Y:S04]  /*4350*/  STS.U16 [R94+0x1340], R0 ;  /* 0x001340005e007388 */ /* 0x000fe80000000400 */
[----:B------:R1:W-:Y:S04]  /*4360*/  STS.U16 [R93+0x1380], R78 ;  /* 0x0013804e5d007388 */ /* 0x0003e80000000400 */
[----:B0-----:R-:W5:Y:S04]  /*4370*/  LDL R83, [R1+0x94] ;  /* 0x0000940001537983 */ /* 0x001f680000100800 */
[----:B-1----:R-:W5:Y:S01]  /*4380*/  LDL R78, [R1+0x84] ;  /* 0x00008400014e7983 */ /* 0x002f620000100800 */
[----:B------:R-:W-:-:S03]  /*4390*/  @!P0 PRMT R71, R71, 0x5410, R84 ;  /* 0x0000541047478816 */ /* 0x000fc60000000054 */
[----:B------:R-:W5:Y:S01]  /*43a0*/  LDL R84, [R1+0x98] ;  /* 0x0000980001547983 */ /* 0x000f620000100800 */
[----:B------:R-:W0:Y:S01]  /*43b0*/  S2R R30, SR_TID.X ;  /* 0x00000000001e7919 */ /* 0x000e220000002100 */
[----:B------:R-:W-:Y:S01]  /*43c0*/  ULEA UR23, UR12, 0xffffff00, 0x8 ;  /* 0xffffff000c177891 */ /* 0x000fe2000f8e40ff */
[----:B------:R-:W-:-:S03]  /*43d0*/  PRMT R74, R71, 0x7632, R74 ;  /* 0x00007632474a7816 */ /* 0x000fc6000000004a */
[----:B------:R-:W-:Y:S01]  /*43e0*/  ULOP3.LUT UR23, UR23, 0x100, URZ, 0xc0, !UPT ;  /* 0x0000010017177892 */ /* 0x000fe2000f8ec0ff */
[----:B------:R-:W-:Y:S03]  /*43f0*/  STS.U16 [R92+0x13c0], R73 ;  /* 0x0013c0495c007388 */ /* 0x000fe60000000400 */
[----:B------:R-:W-:Y:S01]  /*4400*/  UIADD3 UR27, UPT, UPT, UR23, UR8, URZ ;  /* 0x00000008171b7290 */ /* 0x000fe2000fffe0ff */
[----:B------:R-:W-:Y:S04]  /*4410*/  STS.U16 [R91+0x1400], R71 ;  /* 0x001400475b007388 */ /* 0x000fe80000000400 */
[----:B------:R-:W-:Y:S01]  /*4420*/  STS.U16 [R90+0x1440], R74 ;  /* 0x0014404a5a007388 */ /* 0x000fe20000000400 */
[----:B------:R-:W-:-:S03]  /*4430*/  NOP ;  /* 0x0000000000007918 */ /* 0x000fc60000000000 */
[----:B------:R-:W1:Y:S04]  /*4440*/  LDS.U16 R98, [R165+0x1080] ;  /* 0x00108000a5627984 */ /* 0x000e680000000400 */
[----:B------:R-:W2:Y:S04]  /*4450*/  LDS.U16 R96, [R161+0x1084] ;  /* 0x00108400a1607984 */ /* 0x000ea80000000400 */
[----:B------:R-:W-:Y:S01]  /*4460*/  LDS.U16 R94, [R159+0x1088] ;  /* 0x001088009f5e7984 */ /* 0x000fe20000000400 */
[C---:B0-----:R-:W-:Y:S01]  /*4470*/  VIADD R77, R30.reuse, 0x200 ;  /* 0x000002001e4d7836 */ /* 0x041fe20000000000 */
[----:B------:R-:W-:-:S02]  /*4480*/  ISETP.NE.AND P0, PT, R30, RZ, PT ;  /* 0x000000ff1e00720c */ /* 0x000fc40003f05270 */
[----:B------:R-:W-:Y:S02]  /*4490*/  LDS.U16 R92, [R56+0x108c] ;  /* 0x00108c00385c7984 */ /* 0x000fe40000000400 */
[----:B------:R-:W-:Y:S02]  /*44a0*/  SEL R0, R77, UR27, P0 ;  /* 0x0000001b4d007c07 */ /* 0x000fe40008000000 */
[----:B------:R-:W-:Y:S04]  /*44b0*/  LDS.U16 R90, [R54+0x1090] ;  /* 0x00109000365a7984 */ /* 0x000fe80000000400 */
[----:B------:R-:W-:Y:S04]  /*44c0*/  LDS.U16 R88, [R52+0x1094] ;  /* 0x0010940034587984 */ /* 0x000fe80000000400 */
[----:B------:R-:W-:Y:S04]  /*44d0*/  LDS.U16 R76, [R50+0x1098] ;  /* 0x00109800324c7984 */ /* 0x000fe80000000400 */
[----:B------:R-:W-:Y:S04]  /*44e0*/  LDS.U16 R74, [R48+0x109c] ;  /* 0x00109c00304a7984 */ /* 0x000fe80000000400 */
[----:B------:R-:W0:Y:S04]  /*44f0*/  LDS.U16 R97, [R164+0x1082] ;  /* 0x00108200a4617984 */ /* 0x000e280000000400 */
[----:B------:R-:W4:Y:S04]  /*4500*/  LDS.U16 R95, [R160+0x1086] ;  /* 0x00108600a05f7984 */ /* 0x000f280000000400 */
[----:B------:R-:W3:Y:S04]  /*4510*/  LDS.U16 R93, [R158+0x108a] ;  /* 0x00108a009e5d7984 */ /* 0x000ee80000000400 */
[----:B------:R-:W3:Y:S04]  /*4520*/  LDS.U16 R91, [R55+0x108e] ;  /* 0x00108e00375b7984 */ /* 0x000ee80000000400 */
[----:B------:R-:W3:Y:S04]  /*4530*/  LDS.U16 R89, [R53+0x1092] ;  /* 0x0010920035597984 */ /* 0x000ee80000000400 */
[----:B------:R-:W3:Y:S04]  /*4540*/  LDS.U16 R77, [R51+0x1096] ;  /* 0x00109600334d7984 */ /* 0x000ee80000000400 */
[----:B------:R-:W3:Y:S04]  /*4550*/  LDS.U16 R75, [R49+0x109a] ;  /* 0x00109a00314b7984 */ /* 0x000ee80000000400 */
[----:B------:R-:W3:Y:S01]  /*4560*/  LDS.U16 R73, [R47+0x109e] ;  /* 0x00109e002f497984 */ /* 0x000ee20000000400 */
[----:B------:R-:W1:Y:S01]  /*4570*/  S2UR UR31, SR_CgaCtaId ;  /* 0x00000000001f79c3 */ /* 0x000e620000008800 */
[----:B------:R-:W-:-:S04]  /*4580*/  IMAD.U32 R104, RZ, RZ, UR51 ;  /* 0x00000033ff687e24 */ /* 0x000fc8000f8e00ff */
[----:B------:R-:W-:-:S04]  /*4590*/  FMUL.FTZ R104, R104, 1.4426950216293334961 ;  /* 0x3fb8aa3b68687820 */ /* 0x000fc80000410000 */
        /* <DEDUP_REMOVED lines=15> */
[----:B------:R-:W2:Y:S01]  /*4690*/  MUFU.EX2 R151, R151 ;  /* 0x0000009700977308 */ /* 0x000ea20000000800 */
[----:B------:R-:W-:Y:S01]  /*46a0*/  FMUL.FTZ R104, R14, R104 ;  /* 0x000000680e687220 */ /* 0x000fe20000410000 */
[----:B------:R-:W-:Y:S01]  /*46b0*/  UMOV UR30, 0x400 ;  /* 0x00000400001e7882 */ /* 0x000fe20000000000 */
[----:B------:R-:W-:Y:S01]  /*46c0*/  ISETP.NE.AND P1, PT, R30, 0x7f, PT ;  /* 0x0000007f1e00780c */ /* 0x000fe20003f25270 */
[----:B-1----:R-:W-:Y:S01]  /*46d0*/  ULEA UR23, UR31, UR30, 0x18 ;  /* 0x0000001e1f177291 */ /* 0x002fe2000f8ec0ff */
[----:B------:R-:W1:Y:S04]  /*46e0*/  MUFU.EX2 R118, R118 ;  /* 0x0000007600767308 */ /* 0x000e680000000800 */
        /* <DEDUP_REMOVED lines=15> */
[----:B------:R-:W-:Y:S01]  /*47e0*/  SHF.L.U32 R98, R98, 0x10, RZ ;  /* 0x0000001062627819 */ /* 0x000fe200000006ff */
[----:B--2---:R2:W-:Y:S01]  /*47f0*/  STS [R0+0x6d50], R151 ;  /* 0x006d509700007388 */ /* 0x0045e20000000800 */
[----:B------:R-:W-:Y:S01]  /*4800*/  SHF.L.U32 R96, R96, 0x10, RZ ;  /* 0x0000001060607819 */ /* 0x000fe200000006ff */
[----:B0-----:R-:W-:Y:S01]  /*4810*/  IMAD.U32 R97, R97, 0x10000, RZ ;  /* 0x0001000061617824 */ /* 0x001fe200078e00ff */
[----:B------:R-:W-:Y:S01]  /*4820*/  SHF.L.U32 R94, R94, 0x10, RZ ;  /* 0x000000105e5e7819 */ /* 0x000fe200000006ff */
[----:B----4-:R-:W-:Y:S01]  /*4830*/  IMAD.U32 R95, R95, 0x10000, RZ ;  /* 0x000100005f5f7824 */ /* 0x010fe200078e00ff */
[----:B------:R-:W-:Y:S01]  /*4840*/  SHF.L.U32 R92, R92, 0x10, RZ ;  /* 0x000000105c5c7819 */ /* 0x000fe200000006ff */
[----:B---3--:R-:W-:Y:S01]  /*4850*/  IMAD.U32 R93, R93, 0x10000, RZ ;  /* 0x000100005d5d7824 */ /* 0x008fe200078e00ff */
        /* <DEDUP_REMOVED lines=8> */
[----:B------:R-:W-:Y:S01]  /*48e0*/  BSSY.RECONVERGENT B0, `(.L_x_1212) ;  /* 0x0000030000007945 */ /* 0x000fe20003800200 */
[----:B------:R-:W-:Y:S01]  /*48f0*/  IMAD.U32 R73, R73, 0x10000, RZ ;  /* 0x0001000049497824 */ /* 0x000fe200078e00ff */
[----:B------:R-:W-:Y:S01]  /*4900*/  MOV R71, R80 ;  /* 0x0000005000477202 */ /* 0x000fe20000000f00 */
        /* <DEDUP_REMOVED lines=12> */
[----:B------:R-:W-:-:S02]  /*49d0*/  IMAD.U32 R3, R3, 0x10000, RZ ;  /* 0x0001000003037824 */ /* 0x000fc400078e00ff */
[----:B------:R-:W-:Y:S01]  /*49e0*/  FMUL.FTZ R98, R125, R98 ;  /* 0x000000627d627220 */ /* 0x000fe20000410000 */
[----:B------:R-:W-:Y:S02]  /*49f0*/  IMAD.U32 R103, R103, 0x10000, RZ ;  /* 0x0001000067677824 */ /* 0x000fe400078e00ff */
[----:B------:R-:W-:Y:S01]  /*4a00*/  FMUL.FTZ R97, R124, R97 ;  /* 0x000000617c617220 */ /* 0x000fe20000410000 */
[----:B------:R-:W-:Y:S02]  /*4a10*/  IMAD.U32 R101, R101, 0x10000, RZ ;  /* 0x0001000065657824 */ /* 0x000fe400078e00ff */
[----:B------:R-:W-:Y:S01]  /*4a20*/  FMUL.FTZ R96, R123, R96 ;  /* 0x000000607b607220 */ /* 0x000fe20000410000 */
[----:B------:R-:W-:Y:S02]  /*4a30*/  IMAD.U32 R99, R99, 0x10000, RZ ;  /* 0x0001000063637824 */ /* 0x000fe400078e00ff */
        /* <DEDUP_REMOVED lines=10> */
[----:B-----5:R-:W-:Y:S01]  /*4ae0*/  FMUL.FTZ R77, R83, R77 ;  /* 0x0000004d534d7220 */ /* 0x020fe20000410000 */
[----:B------:R-:W-:Y:S01]  /*4af0*/  FMUL.FTZ R73, R78, R73 ;  /* 0x000000494e497220 */ /* 0x000fe20000410000 */
[----:B------:R-:W-:Y:S01]  /*4b00*/  FMUL.FTZ R88, R84, R88 ;  /* 0x0000005854587220 */ /* 0x000fe20000410000 */
[----:B------:R-:W-:Y:S06]  /*4b10*/  BAR.SYNC.DEFER_BLOCKING 0x0 ;  /* 0x0000000000007b1d */ /* 0x000fec0000010000 */
[----:B-12---:R-:W-:Y:S05]  /*4b20*/  @P1 BRA `(.L_x_1213) ;  /* 0x0000000000241947 */ /* 0x006fea0003800000 */
        /* <DEDUP_REMOVED lines=9> */
.L_x_1213:
[----:B------:R-:W-:-:S06]  /*4bc0*/  LEA R0, R30, UR23, 0x2 ;  /* 0x000000171e007c11 */ /* 0x000fcc000f8e10ff */
[----:B------:R-:W0:Y:S02]  /*4bd0*/  LDS R0, [R0+0x7554] ;  /* 0x0075540000007984 */ /* 0x000e240000000800 */
.L_x_1214:
[----:B------:R-:W-:Y:S05]  /*4be0*/  BSYNC.RECONVERGENT B0 ;  /* 0x0000000000007941 */ /* 0x000fea0003800200 */
.L_x_1212:
[----:B------:R-:W-:Y:S01]  /*4bf0*/  LOP3.LUT P1, RZ, R13, 0x4, RZ, 0xc0, !PT ;  /* 0x000000040dff7812 */ /* 0x000fe2000782c0ff */
[----:B------:R-:W-:Y:S02]  /*4c00*/  IMAD.U32 R78, RZ, RZ, UR12 ;  /* 0x0000000cff4e7e24 */ /* 0x000fe4000f8e00ff */
[----:B------:R-:W-:Y:S02]  /*4c10*/  IMAD.MOV.U32 R81, RZ, RZ, 0x8 ;  /* 0x00000008ff517424 */ /* 0x000fe400078e00ff */
[----:B------:R-:W-:-:S08]  /*4c20*/  IMAD.MOV.U32 R79, RZ, RZ, RZ ;  /* 0x000000ffff4f7224 */ /* 0x000fd000078e00ff */
[----:B------:R-:W2:Y:S01]  /*4c30*/  @P1 LDC R80, c[0x0][0x38c] ;  /* 0x0000e300ff501b82 */ /* 0x000ea20000000800 */
        /* <DEDUP_REMOVED lines=8> */
[----:B------:R-:W-:Y:S01]  /*4cc0*/  FMUL.FTZ R125, R25, R42 ;  /* 0x0000002a197d7220 */ /* 0x000fe20000410000 */
[----:B--2---:R-:W-:-:S02]  /*4cd0*/  @P1 IMAD R80, R78, R80, UR8 ;  /* 0x000000084e501e24 */ /* 0x004fc4000f8e0250 */
[----:B------:R-:W-:Y:S02]  /*4ce0*/  HFMA2 R78, -RZ, RZ, 1.875, 0 ;  /* 0x3f800000ff4e7431 */ /* 0x000fe400000001ff */
        /* <DEDUP_REMOVED lines=41> */
[----:B------:R-:W-:Y:S01]  /*4f80*/  ISETP.GT.U32.AND P1, PT, R30, 0x1f, PT ;  /* 0x0000001f1e00780c */ /* 0x000fe20003f24070 */
[----:B------:R-:W-:Y:S01]  /*4f90*/  FMUL.FTZ R150, R99, R134 ;  /* 0x0000008663967220 */ /* 0x000fe20000410000 */
[C---:B------:R-:W-:Y:S01]  /*4fa0*/  FMUL.FTZ R80, R110.reuse, R80 ;  /* 0x000000506e507220 */ /* 0x040fe20000410000 */
[----:B------:R-:W-:Y:S01]  /*4fb0*/  FFMA.FTZ R81, R110, R81, R144 ;  /* 0x000000516e517223 */ /* 0x000fe20000010090 */
[----:B------:R-:W-:-:S02]  /*4fc0*/  LEA.HI R135, R30, R30, RZ, 0x1e ;  /* 0x0000001e1e877211 */ /* 0x000fc400078ff0ff */
[C---:B------:R-:W-:Y:S01]  /*4fd0*/  FMUL.FTZ R80, R109.reuse, R80 ;  /* 0x000000506d507220 */ /* 0x040fe20000410000 */
[----:B------:R-:W-:Y:S01]  /*4fe0*/  FFMA.FTZ R81, R109, R81, R145 ;  /* 0x000000516d517223 */ /* 0x000fe20000010091 */
[----:B------:R-:W-:Y:S02]  /*4ff0*/  LEA R135, R135, UR23, 0x3 ;  /* 0x0000001787877c11 */ /* 0x000fe4000f8e18ff */
[C---:B------:R-:W-:Y:S01]  /*5000*/  FMUL.FTZ R80, R108.reuse, R80 ;  /* 0x000000506c507220 */ /* 0x040fe20000410000 */
[----:B------:R-:W-:Y:S01]  /*5010*/  FFMA.FTZ R81, R108, R81, R146 ;  /* 0x000000516c517223 */ /* 0x000fe20000010092 */
[----:B------:R-:W-:Y:S02]  /*5020*/  LOP3.LUT R13, R13, 0xfffffffe, RZ, 0xc0, !PT ;  /* 0xfffffffe0d0d7812 */ /* 0x000fe400078ec0ff */
[C---:B------:R-:W-:Y:S01]  /*5030*/  FMUL.FTZ R80, R107.reuse, R80 ;  /* 0x000000506b507220 */ /* 0x040fe20000410000 */
[----:B------:R-:W-:Y:S01]  /*5040*/  FFMA.FTZ R81, R107, R81, R147 ;  /* 0x000000516b517223 */ /* 0x000fe20000010093 */
[----:B------:R-:W-:-:S02]  /*5050*/  @P1 LOP3.LUT R13, R13, 0x1, RZ, 0xfc, !PT ;  /* 0x000000010d0d1812 */ /* 0x000fc400078efcff */
        /* <DEDUP_REMOVED lines=11> */
[----:B------:R-:W-:-:S03]  /*5110*/  UMOV UR27, 0xffffffff ;  /* 0xffffffff001b7882 */ /* 0x000fc60000000000 */
        /* <DEDUP_REMOVED lines=8> */
[C---:B------:R-:W-:Y:S02]  /*51a0*/  ISETP.GE.AND P4, PT, R154.reuse, 0x2, PT ;  /* 0x000000029a00780c */ /* 0x040fe40003f86270 */
        /* <DEDUP_REMOVED lines=30> */
.L_x_1273:
[C---:B---3--:R-:W-:Y:S01]  /*5390*/  FFMA.FTZ R86, R157.reuse, R86, R156 ;  /* 0x000000569d567223 */ /* 0x048fe2000001009c */
[----:B------:R-:W-:Y:S01]  /*53a0*/  UMOV UR27, 0xffffffff ;  /* 0xffffffff001b7882 */ /* 0x000fe20000000000 */
[----:B0-2---:R-:W-:-:S03]  /*53b0*/  @P1 FMUL.FTZ R157, R157, R153 ;  /* 0x000000999d9d1220 */ /* 0x005fc60000410000 */
[----:B------:R-:W-:Y:S01]  /*53c0*/  FSEL R162, R156, R86, !P1 ;  /* 0x000000569ca27208 */ /* 0x000fe20004800000 */
[----:B------:R-:W-:Y:S06]  /*53d0*/  BRA.DIV UR27, `(.L_x_1217) ;  /* 0x0000004e1b587947 */ /* 0x000fec000b800000 */
.L_x_1276:
[----:B------:R-:W-:-:S03]  /*53e0*/  UMOV UR27, 0xffffffff ;  /* 0xffffffff001b7882 */ /* 0x000fc60000000000 */
[----:B------:R-:W-:Y:S05]  /*53f0*/  BRA.DIV UR27, `(.L_x_1218) ;  /* 0x0000004e1b787947 */ /* 0x000fea000b800000 */
.L_x_1279:
[----:B------:R-:W-:-:S03]  /*5400*/  UMOV UR27, 0xffffffff ;  /* 0xffffffff001b7882 */ /* 0x000fc60000000000 */
[----:B------:R-:W-:Y:S05]  /*5410*/  BRA.DIV UR27, `(.L_x_1219) ;  /* 0x0000004e1b987947 */ /* 0x000fea000b800000 */
[----:B------:R-:W0:Y:S04]  /*5420*/  SHFL.UP PT, R157, R157, 0x1, RZ ;  /* 0x042000009d9d7989 */ /* 0x000e2800000e00ff */
[----:B------:R-:W2:Y:S04]  /*5430*/  SHFL.UP PT, R162, R162, 0x1, RZ ;  /* 0x04200000a2a27989 */ /* 0x000ea800000e00ff */
[----:B-----5:R-:W3:Y:S04]  /*5440*/  SHFL.IDX PT, R78, R78, RZ, 0x1f ;  /* 0x00001fff4e4e7589 */ /* 0x020ee800000e0000 */
[----:B------:R-:W4:Y:S02]  /*5450*/  SHFL.IDX PT, R79, R79, RZ, 0x1f ;  /* 0x00001fff4f4f7589 */ /* 0x000f2400000e0000 */
.L_x_1285:
        /* <DEDUP_REMOVED lines=12> */
.L_x_1215:
[----:B------:R-:W-:Y:S05]  /*5520*/  WARPSYNC.ALL ;  /* 0x0000000000007948 */ /* 0x000fea0003800000 */
[----:B------:R-:W-:Y:S01]  /*5530*/  LOP3.LUT P0, RZ, R30, 0x1f, RZ, 0xc0, !PT ;  /* 0x0000001f1eff7812 */ /* 0x000fe2000780c0ff */
[----:B------:R-:W-:Y:S01]  /*5540*/  BAR.SYNC.DEFER_BLOCKING 0x0 ;  /* 0x0000000000007b1d */ /* 0x000fe20000010000 */
[C---:B0123--:R-:W-:Y:S01]  /*5550*/  FMUL.FTZ R80, R104.reuse, R0 ;  /* 0x0000000068507220 */ /* 0x04ffe20000410000 */
[----:B------:R-:W-:Y:S01]  /*5560*/  FFMA.FTZ R81, R104, R73, R74 ;  /* 0x0000004968517223 */ /* 0x000fe2000001004a */
[----:B------:R-:W-:Y:S01]  /*5570*/  ISETP.GT.U32.AND P1, PT, R30, 0x1f, PT ;  /* 0x0000001f1e00780c */ /* 0x000fe20003f24070 */
[----:B-----5:R-:W-:-:S02]  /*5580*/  IMAD.MOV.U32 R79, RZ, RZ, RZ ;  /* 0x000000ffff4f7224 */ /* 0x020fc400078e00ff */
        /* <DEDUP_REMOVED lines=71> */
[C---:B------:R-:W-:Y:S02]  /*5a00*/  LOP3.LUT R153, R30.reuse, 0x1f, RZ, 0xc0, !PT ;  /* 0x0000001f1e997812 */ /* 0x040fe400078ec0ff */
[----:B------:R-:W-:Y:S01]  /*5a10*/  ISETP.NE.AND P0, PT, R30, 0x1f, PT ;  /* 0x0000001f1e00780c */ /* 0x000fe20003f05270 */
[----:B------:R-:W2:Y:S01]  /*5a20*/  SHFL.DOWN PT, R87, R163, 0x1, 0x1f ;  /* 0x08201f00a3577f89 */ /* 0x000ea200000e0000 */
[C---:B------:R-:W-:Y:S02]  /*5a30*/  ISETP.GT.U32.AND P2, PT, R153.reuse, 0x1b, PT ;  /* 0x0000001b9900780c */ /* 0x040fe40003f44070 */
[C---:B------:R-:W-:Y:S02]  /*5a40*/  ISETP.GT.U32.AND P3, PT, R153.reuse, 0x17, PT ;  /* 0x000000179900780c */ /* 0x040fe40003f64070 */
        /* <DEDUP_REMOVED lines=38> */
.L_x_1302:
        /* <DEDUP_REMOVED lines=14> */
.L_x_1220:
[----:B------:R-:W-:Y:S05]  /*5d90*/  WARPSYNC.ALL ;  /* 0x0000000000007948 */ /* 0x000fea0003800000 */
[----:B------:R-:W-:Y:S01]  /*5da0*/  ISETP.NE.AND P4, PT, R30, RZ, PT ;  /* 0x000000ff1e00720c */ /* 0x000fe20003f85270 */
[----:B-1----:R-:W2:Y:S04]  /*5db0*/  LDL.LU R81, [R1+0xc4] ;  /* 0x0000c40001517983 */ /* 0x002ea80000300800 */
[----:B------:R-:W3:Y:S04]  /*5dc0*/  LDL.LU R152, [R1+0xc8] ;  /* 0x0000c80001987983 */ /* 0x000ee80000300800 */
[----:B------:R-:W4:Y:S04]  /*5dd0*/  LDL.LU R87, [R1+0x40] ;  /* 0x0000400001577983 */ /* 0x000f280000300800 */
[----:B------:R-:W5:Y:S01]  /*5de0*/  LDL.LU R83, [R1+0xcc] ;  /* 0x0000cc0001537983 */ /* 0x000f620000300800 */
[----:B------:R-:W-:Y:S06]  /*5df0*/  BAR.SYNC.DEFER_BLOCKING 0x0 ;  /* 0x0000000000007b1d */ /* 0x000fec0000010000 */
[----:B------:R-:W-:Y:S01]  /*5e00*/  VOTEU.ALL UP0, P4 ;  /* 0x0000000000ff7886 */ /* 0x000fe20002000000 */
[----:B------:R-:W5:Y:S04]  /*5e10*/  LDL.LU R86, [R1+0x80] ;  /* 0x0000800001567983 */ /* 0x000f680000300800 */
[----:B------:R-:W1:Y:S01]  /*5e20*/  LDS R80, [R135+0x6854] ;  /* 0x0068540087507984 */ /* 0x000e620000000800 */
[----:B------:R-:W-:Y:S01]  /*5e30*/  @!UP0 ULEA UR27, UR8, UR23, 0x3 ;  /* 0x00000017081b8291 */ /* 0x000fe2000f8e18ff */
[----:B------:R-:W-:Y:S01]  /*5e40*/  FFMA.FTZ R133, R100, -R133, R149 ;  /* 0x8000008564857223 */ /* 0x000fe20000010095 */
[----:B------:R-:W-:Y:S01]  /*5e50*/  FFMA.FTZ R132, R101, -R132, R148 ;  /* 0x8000008465847223 */ /* 0x000fe20000010094 */
[----:B------:R-:W5:Y:S04]  /*5e60*/  LDL.LU R85, [R1+0xd0] ;  /* 0x0000d00001557983 */ /* 0x000f680000300800 */
[----:B------:R-:W5:Y:S04]  /*5e70*/  LDL.LU R84, [R1+0x7c] ;  /* 0x00007c0001547983 */ /* 0x000f680000300800 */
[----:B0-----:R0:W-:Y:S04]  /*5e80*/  @!P4 STS.64 [UR27+0x7750], R78 ;  /* 0x0077504eff00c988 */ /* 0x0011e80008000a1b */
[----:B------:R-:W5:Y:S01]  /*5e90*/  LDL.LU R82, [R1+0xd4] ;  /* 0x0000d40001527983 */ /* 0x000f620000300800 */
[----:B0-----:R-:W-:Y:S01]  /*5ea0*/  FFMA.FTZ R78, R99, -R134, R150 ;  /* 0x80000086634e7223 */ /* 0x001fe20000010096 */
[----:B-1----:R-:W-:-:S04]  /*5eb0*/  FFMA.FTZ R80, R80, R0, R73 ;  /* 0x0000000050507223 */ /* 0x002fc80000010049 */
[----:B------:R-:W-:Y:S01]  /*5ec0*/  FMUL.FTZ R0, R80, UR51 ;  /* 0x0000003350007c20 */ /* 0x000fe20008410000 */
[-C--:B------:R-:W-:Y:S01]  /*5ed0*/  FFMA.FTZ R74, R104, R80.reuse, R74 ;  /* 0x00000050684a7223 */ /* 0x080fe2000001004a */
[----:B------:R-:W-:Y:S02]  /*5ee0*/  FMUL.FTZ R99, R99, R80 ;  /* 0x0000005063637220 */ /* 0x000fe40000410000 */
[----:B------:R-:W-:Y:S01]  /*5ef0*/  FMUL.FTZ R0, R78, R0 ;  /* 0x000000004e007220 */ /* 0x000fe20000410000 */
[-C--:B------:R-:W-:Y:S01]  /*5f00*/  FFMA.FTZ R75, R105, R74.reuse, R75 ;  /* 0x0000004a694b7223 */ /* 0x080fe2000001004b */
[----:B------:R-:W-:Y:S02]  /*5f10*/  FMUL.FTZ R100, R100, R74 ;  /* 0x0000004a64647220 */ /* 0x000fe40000410000 */
[----:B------:R-:W-:Y:S01]  /*5f20*/  FFMA.FTZ R0, R31, R99, R0 ;  /* 0x000000631f007223 */ /* 0x000fe20000010000 */
[-C--:B------:R-:W-:Y:S01]  /*5f30*/  FMUL.FTZ R101, R101, R75.reuse ;  /* 0x0000004b65657220 */ /* 0x080fe20000410000 */
[----:B------:R-:W-:Y:S01]  /*5f40*/  FMUL.FTZ R73, R74, UR51 ;  /* 0x000000334a497c20 */ /* 0x000fe20008410000 */
[----:B------:R-:W-:Y:S01]  /*5f50*/  FFMA.FTZ R76, R106, R75, R76 ;  /* 0x0000004b6a4c7223 */ /* 0x000fe2000001004c */
[----:B--2---:R-:W-:Y:S01]  /*5f60*/  FFMA.FTZ R81, R14, R99, R81 ;  /* 0x000000630e517223 */ /* 0x004fe20000010051 */
[----:B---3--:R-:W-:-:S04]  /*5f70*/  FFMA.FTZ R152, R15, R100, R152 ;  /* 0x000000640f987223 */ /* 0x008fc80000010098 */
[----:B------:R0:W-:Y:S01]  /*5f80*/  STL [R1+0xc4], R81 ;  /* 0x0000c45101007387 */ /* 0x0001e20000100800 */
[----:B----4-:R-:W-:Y:S01]  /*5f90*/  FADD.FTZ R87, R0, R87 ;  /* 0x0000005700577221 */ /* 0x010fe20000010000 */
[----:B-----5:R-:W-:Y:S01]  /*5fa0*/  FFMA.FTZ R83, R16, R101, R83 ;  /* 0x0000006510537223 */ /* 0x020fe20000010053 */
[----:B------:R-:W-:Y:S01]  /*5fb0*/  FMUL.FTZ R73, R133, R73 ;  /* 0x0000004985497220 */ /* 0x000fe20000410000 */
[----:B------:R-:W-:Y:S01]  /*5fc0*/  FFMA.FTZ R131, R102, -R131, R147 ;  /* 0x8000008366837223 */ /* 0x000fe20000010093 */
[----:B0-----:R-:W2:Y:S01]  /*5fd0*/  LDL.LU R81, [R1+0x78] ;  /* 0x0000780001517983 */ /* 0x001ea20000300800 */
[----:B------:R-:W-:-:S03]  /*5fe0*/  FFMA.FTZ R107, R107, R76, R77 ;  /* 0x0000004c6b6b7223 */ /* 0x000fc6000001004d */
[----:B------:R-:W-:Y:S01]  /*5ff0*/  STL [R1+0xc8], R152 ;  /* 0x0000c89801007387 */ /* 0x000fe20000100800 */
[----:B------:R-:W-:Y:S01]  /*6000*/  FFMA.FTZ R73, R32, R100, R73 ;  /* 0x0000006420497223 */ /* 0x000fe20000010049 */
[----:B------:R-:W-:Y:S01]  /*6010*/  FMUL.FTZ R0, R75, UR51 ;  /* 0x000000334b007c20 */ /* 0x000fe20008410000 */
[----:B------:R-:W-:Y:S01]  /*6020*/  FMUL.FTZ R102, R102, R76 ;  /* 0x0000004c66667220 */ /* 0x000fe20000410000 */
[----:B------:R-:W-:Y:S01]  /*6030*/  STL [R1+0x40], R87 ;  /* 0x0000405701007387 */ /* 0x000fe20000100800 */
[----:B------:R-:W-:-:S03]  /*6040*/  FFMA.FTZ R88, R108, R107, R88 ;  /* 0x0000006b6c587223 */ /* 0x000fc60000010058 */
[----:B------:R0:W-:Y:S01]  /*6050*/  STL [R1+0xcc], R83 ;  /* 0x0000cc5301007387 */ /* 0x0001e20000100800 */
[----:B------:R-:W-:Y:S01]  /*6060*/  FADD.FTZ R86, R73, R86 ;  /* 0x0000005649567221 */ /* 0x000fe20000010000 */
[----:B------:R-:W-:Y:S01]  /*6070*/  FMUL.FTZ R0, R132, R0 ;  /* 0x0000000084007220 */ /* 0x000fe20000410000 */
[----:B------:R-:W-:Y:S01]  /*6080*/  FFMA.FTZ R79, R103, -R130, R146 ;  /* 0x80000082674f7223 */ /* 0x000fe20000010092 */
[----:B------:R-:W-:Y:S01]  /*6090*/  FFMA.FTZ R119, R2, -R119, R145 ;  /* 0x8000007702777223 */ /* 0x000fe20000010091 */
[-C--:B------:R-:W-:Y:S01]  /*60a0*/  FFMA.FTZ R89, R109, R88.reuse, R89 ;  /* 0x000000586d597223 */ /* 0x080fe20000010059 */
[----:B0-----:R-:W3:Y:S01]  /*60b0*/  LDL.LU R83, [R1+0xd8] ;  /* 0x0000d80001537983 */ /* 0x001ee20000300800 */
[----:B------:R-:W-:Y:S01]  /*60c0*/  FMUL.FTZ R73, R76, UR51 ;  /* 0x000000334c497c20 */ /* 0x000fe20008410000 */
[----:B------:R-:W-:Y:S01]  /*60d0*/  FFMA.FTZ R0, R33, R101, R0 ;  /* 0x0000006521007223 */ /* 0x000fe20000010000 */
[----:B------:R-:W-:Y:S01]  /*60e0*/  FMUL.FTZ R103, R103, R107 ;  /* 0x0000006b67677220 */ /* 0x000fe20000410000 */
[----:B------:R-:W-:Y:S01]  /*60f0*/  FMUL.FTZ R2, R2, R88 ;  /* 0x0000005802027220 */ /* 0x000fe20000410000 */
[----:B------:R-:W-:Y:S01]  /*6100*/  FMUL.FTZ R73, R131, R73 ;  /* 0x0000004983497220 */ /* 0x000fe20000410000 */
[----:B------:R-:W-:Y:S01]  /*6110*/  FFMA.FTZ R90, R110, R89, R90 ;  /* 0x000000596e5a7223 */ /* 0x000fe2000001005a */
[----:B------:R-:W-:-:S02]  /*6120*/  FFMA.FTZ R85, R17, R102, R85 ;  /* 0x0000006611557223 */ /* 0x000fc40000010055 */
[----:B------:R-:W-:Y:S01]  /*6130*/  FFMA.FTZ R73, R34, R102, R73 ;  /* 0x0000006622497223 */ /* 0x000fe20000010049 */
[----:B------:R-:W-:Y:S01]  /*6140*/  STL [R1+0x80], R86 ;  /* 0x0000805601007387 */ /* 0x000fe20000100800 */
[----:B------:R-:W-:Y:S01]  /*6150*/  FADD.FTZ R84, R0, R84 ;  /* 0x0000005400547221 */ /* 0x000fe20000010000 */
[----:B------:R-:W-:Y:S02]  /*6160*/  FFMA.FTZ R91, R111, R90, R91 ;  /* 0x0000005a6f5b7223 */ /* 0x000fe4000001005b */
[----:B------:R-:W-:Y:S01]  /*6170*/  STL [R1+0xd0], R85 ;  /* 0x0000d05501007387 */ /* 0x000fe20000100800 */
[----:B------:R-:W-:-:S03]  /*6180*/  FFMA.FTZ R82, R18, R103, R82 ;  /* 0x0000006712527223 */ /* 0x000fc60000010052 */
[----:B------:R-:W-:Y:S04]  /*6190*/  STL [R1+0x7c], R84 ;  /* 0x00007c5401007387 */ /* 0x000fe80000100800 */
[----:B------:R-:W-:Y:S01]  /*61a0*/  STL [R1+0xd4], R82 ;  /* 0x0000d45201007387 */ /* 0x000fe20000100800 */
[----:B------:R-:W-:-:S04]  /*61b0*/  FFMA.FTZ R92, R112, R91, R92 ;  /* 0x0000005b705c7223 */ /* 0x000fc8000001005c */
[----:B------:R-:W-:-:S04]  /*61c0*/  FFMA.FTZ R93, R113, R92, R93 ;  /* 0x0000005c715d7223 */ /* 0x000fc8000001005d */
[----:B------:R-:W-:-:S04]  /*61d0*/  FFMA.FTZ R94, R114, R93, R94 ;  /* 0x0000005d725e7223 */ /* 0x000fc8000001005e */
[----:B------:R-:W-:-:S04]  /*61e0*/  FFMA.FTZ R95, R115, R94, R95 ;  /* 0x0000005e735f7223 */ /* 0x000fc8000001005f */
[----:B------:R-:W-:Y:S01]  /*61f0*/  FFMA.FTZ R96, R116, R95, R96 ;  /* 0x0000005f74607223 */ /* 0x000fe20000010060 */
[----:B--2---:R-:W-:-:S05]  /*6200*/  FADD.FTZ R81, R73, R81 ;  /* 0x0000005149517221 */ /* 0x004fca0000010000 */
[----:B------:R0:W-:Y:S04]  /*6210*/  STL [R1+0x78], R81 ;  /* 0x0000785101007387 */ /* 0x0001e80000100800 */
[----:B------:R-:W2:Y:S01]  /*6220*/  LDL R87, [R1+0xc0] ;  /* 0x0000c00001577983 */ /* 0x000ea20000100800 */
[----:B---3--:R-:W-:-:S05]  /*6230*/  FFMA.FTZ R83, R19, R2, R83 ;  /* 0x0000000213537223 */ /* 0x008fca0000010053 */
[----:B------:R1:W-:Y:S04]  /*6240*/  STL [R1+0xd8], R83 ;  /* 0x0000d85301007387 */ /* 0x0003e80000100800 */
[----:B------:R-:W3:Y:S01]  /*6250*/  LDL.LU R152, [R1+0x74] ;  /* 0x0000740001987983 */ /* 0x000ee20000300800 */
[----:B------:R-:W-:Y:S01]  /*6260*/  FFMA.FTZ R97, R117, R96, R97 ;  /* 0x0000006075617223 */ /* 0x000fe20000010061 */
[----:B0-----:R-:W-:Y:S02]  /*6270*/  IMAD.SHL.U32 R81, R30, 0x10, RZ ;  /* 0x000000101e517824 */ /* 0x001fe400078e00ff */
[----:B------:R-:W-:Y:S01]  /*6280*/  FFMA.FTZ R0, R12, -R129, R151 ;  /* 0x800000810c007223 */ /* 0x000fe20000010097 */
[----:B------:R-:W-:Y:S02]  /*6290*/  FFMA.FTZ R98, R118, R97, R98 ;  /* 0x0000006176627223 */ /* 0x000fe40000010062 */
[----:B------:R-:W-:-:S02]  /*62a0*/  LEA.HI R129, R30, R81, RZ, 0x1f ;  /* 0x000000511e817211 */ /* 0x000fc400078ff8ff */
[----:B------:R-:W-:Y:S01]  /*62b0*/  LEA.HI R73, R81, R81, RZ, 0x1b ;  /* 0x0000005151497211 */ /* 0x000fe200078fd8ff */
[----:B------:R-:W-:Y:S01]  /*62c0*/  FMUL.FTZ R81, R88, UR51 ;  /* 0x0000003358517c20 */ /* 0x000fe20008410000 */
[----:B------:R-:W-:Y:S01]  /*62d0*/  FMUL.FTZ R82, R29, R98 ;  /* 0x000000621d527220 */ /* 0x000fe20000410000 */
[----:B-1----:R-:W-:Y:S02]  /*62e0*/  FMUL.FTZ R83, R28, R97 ;  /* 0x000000611c537220 */ /* 0x002fe40000410000 */
[----:B------:R-:W-:Y:S01]  /*62f0*/  FMUL.FTZ R81, R119, R81 ;  /* 0x0000005177517220 */ /* 0x000fe20000410000 */
[----:B------:R-:W-:Y:S01]  /*6300*/  FFMA.FTZ R128, R11, -R128, R136 ;  /* 0x800000800b807223 */ /* 0x000fe20000010088 */
[-C--:B------:R-:W-:Y:S01]  /*6310*/  FFMA.FTZ R84, R0, R82.reuse, RZ ;  /* 0x0000005200547223 */ /* 0x080fe200000100ff */
[----:B------:R-:W-:Y:S01]  /*6320*/  LEA R129, R129, UR23, 0x2 ;  /* 0x0000001781817c11 */ /* 0x000fe2000f8e10ff */
[----:B------:R-:W-:Y:S01]  /*6330*/  FMUL.FTZ R82, R46, R82 ;  /* 0x000000522e527220 */ /* 0x000fe20000410000 */
[----:B------:R-:W-:Y:S01]  /*6340*/  FFMA.FTZ R2, R36, R2, R81 ;  /* 0x0000000224027223 */ /* 0x000fe20000010051 */
[----:B------:R-:W-:Y:S01]  /*6350*/  LEA R73, R73, UR23, 0x2 ;  /* 0x0000001749497c11 */ /* 0x000fe2000f8e10ff */
[-C--:B------:R-:W-:Y:S01]  /*6360*/  FMUL.FTZ R81, R45, R83.reuse ;  /* 0x000000532d517220 */ /* 0x080fe20000410000 */
[----:B------:R-:W-:Y:S01]  /*6370*/  FFMA.FTZ R83, R128, R83, R84 ;  /* 0x0000005380537223 */ /* 0x000fe20000010054 */
[----:B------:R-:W-:Y:S01]  /*6380*/  FFMA.FTZ R127, R10, -R127, R137 ;  /* 0x8000007f0a7f7223 */ /* 0x000fe20000010089 */
[----:B------:R-:W-:Y:S01]  /*6390*/  FMUL.FTZ R84, R27, R96 ;  /* 0x000000601b547220 */ /* 0x000fe20000410000 */
[----:B------:R0:W-:Y:S01]  /*63a0*/  STS [R129+0x2100], R82 ;  /* 0x0021005281007388 */ /* 0x0001e20000000800 */
[----:B------:R-:W-:-:S02]  /*63b0*/  FFMA.FTZ R126, R9, -R126, R138 ;  /* 0x8000007e097e7223 */ /* 0x000fc4000001008a */
[-C--:B------:R-:W-:Y:S01]  /*63c0*/  FFMA.FTZ R83, R127, R84.reuse, R83 ;  /* 0x000000547f537223 */ /* 0x080fe20000010053 */
[----:B------:R1:W-:Y:S01]  /*63d0*/  STS [R73+0x2104], R81 ;  /* 0x0021045149007388 */ /* 0x0003e20000000800 */
[----:B------:R-:W-:Y:S01]  /*63e0*/  FMUL.FTZ R84, R44, R84 ;  /* 0x000000542c547220 */ /* 0x000fe20000410000 */
[----:B------:R-:W-:Y:S01]  /*63f0*/  FFMA.FTZ R125, R8, -R125, R139 ;  /* 0x8000007d087d7223 */ /* 0x000fe2000001008b */
[----:B0-----:R-:W-:Y:S01]  /*6400*/  FMUL.FTZ R82, R25, R94 ;  /* 0x0000005e19527220 */ /* 0x001fe20000410000 */
[----:B-1----:R-:W-:Y:S02]  /*6410*/  FMUL.FTZ R81, R26, R95 ;  /* 0x0000005f1a517220 */ /* 0x002fe40000410000 */
[----:B------:R0:W-:Y:S02]  /*6420*/  STS [R73+0x2108], R84 ;  /* 0x0021085449007388 */ /* 0x0001e40000000800 */
[-C--:B------:R-:W-:Y:S01]  /*6430*/  FFMA.FTZ R83, R126, R81.reuse, R83 ;  /* 0x000000517e537223 */ /* 0x080fe20000010053 */
[----:B------:R-:W-:Y:S01]  /*6440*/  FMUL.FTZ R81, R43, R81 ;  /* 0x000000512b517220 */ /* 0x000fe20000410000 */
[----:B------:R-:W-:-:S02]  /*6450*/  FFMA.FTZ R124, R7, -R124, R140 ;  /* 0x8000007c077c7223 */ /* 0x000fc4000001008c */
[----:B------:R-:W-:Y:S01]  /*6460*/  FFMA.FTZ R83, R125, R82, R83 ;  /* 0x000000527d537223 */ /* 0x000fe20000010053 */
[----:B0-----:R-:W-:Y:S01]  /*6470*/  FMUL.FTZ R84, R24, R93 ;  /* 0x0000005d18547220 */ /* 0x001fe20000410000 */
[----:B------:R0:W-:Y:S01]  /*6480*/  STS [R73+0x210c], R81 ;  /* 0x00210c5149007388 */ /* 0x0001e20000000800 */
[----:B------:R-:W-:Y:S02]  /*6490*/  FFMA.FTZ R123, R6, -R123, R141 ;  /* 0x8000007b067b7223 */ /* 0x000fe4000001008d */
[----:B------:R-:W-:Y:S01]  /*64a0*/  FFMA.FTZ R83, R124, R84, R83 ;  /* 0x000000547c537223 */ /* 0x000fe20000010053 */
[----:B------:R-:W-:Y:S01]  /*64b0*/  FMUL.FTZ R82, R42, R82 ;  /* 0x000000522a527220 */ /* 0x000fe20000410000 */
[----:B------:R-:W-:Y:S01]  /*64c0*/  FFMA.FTZ R130, R5, -R122, R142 ;  /* 0x8000007a05827223 */ /* 0x000fe2000001008e */
[----:B0-----:R-:W-:-:S04]  /*64d0*/  FMUL.FTZ R81, R23, R92 ;  /* 0x0000005c17517220 */ /* 0x001fc80000410000 */
[-C--:B------:R-:W-:Y:S01]  /*64e0*/  FMUL.FTZ R85, R40, R81.reuse ;  /* 0x0000005128557220 */ /* 0x080fe20000410000 */
[----:B------:R-:W-:Y:S01]  /*64f0*/  FFMA.FTZ R83, R123, R81, R83 ;  /* 0x000000517b537223 */ /* 0x000fe20000010053 */
[----:B------:R-:W-:Y:S01]  /*6500*/  FMUL.FTZ R81, R22, R91 ;  /* 0x0000005b16517220 */ /* 0x000fe20000410000 */
[----:B------:R0:W-:Y:S01]  /*6510*/  STS [R73+0x2110], R82 ;  /* 0x0021105249007388 */ /* 0x0001e20000000800 */
[----:B------:R-:W-:Y:S02]  /*6520*/  FFMA.FTZ R121, R4, -R121, R143 ;  /* 0x8000007904797223 */ /* 0x000fe4000001008f */
[----:B------:R-:W-:Y:S01]  /*6530*/  FFMA.FTZ R83, R130, R81, R83 ;  /* 0x0000005182537223 */ /* 0x000fe20000010053 */
[C---:B------:R-:W-:Y:S01]  /*6540*/  FFMA.FTZ R120, R3.reuse, -R120, R144 ;  /* 0x8000007803787223 */ /* 0x040fe20000010090 */
[-C--:B------:R-:W-:Y:S01]  /*6550*/  FMUL.FTZ R3, R3, R89.reuse ;  /* 0x0000005903037220 */ /* 0x080fe20000410000 */
[----:B------:R-:W-:Y:S01]  /*6560*/  FMUL.FTZ R122, R89, UR51 ;  /* 0x00000033597a7c20 */ /* 0x000fe20008410000 */
[----:B0-----:R-:W-:Y:S01]  /*6570*/  FMUL.FTZ R82, R21, R90 ;  /* 0x0000005a15527220 */ /* 0x001fe20000410000 */
[----:B------:R-:W-:-:S03]  /*6580*/  FMUL.FTZ R89, R20, R89 ;  /* 0x0000005914597220 */ /* 0x000fc60000410000 */
[----:B------:R-:W-:Y:S01]  /*6590*/  FFMA.FTZ R83, R121, R82, R83 ;  /* 0x0000005279537223 */ /* 0x000fe20000010053 */
[----:B------:R-:W-:-:S03]  /*65a0*/  FMUL.FTZ R88, R19, R88 ;  /* 0x0000005813587220 */ /* 0x000fc60000410000 */
[----:B------:R-:W-:Y:S01]  /*65b0*/  FFMA.FTZ R83, R120, R89, R83 ;  /* 0x0000005978537223 */ /* 0x000fe20000010053 */
[----:B------:R-:W-:Y:S01]  /*65c0*/  FMUL.FTZ R77, R107, UR51 ;  /* 0x000000336b4d7c20 */ /* 0x000fe20008410000 */
[----:B------:R-:W-:Y:S02]  /*65d0*/  FMUL.FTZ R107, R18, R107 ;  /* 0x0000006b126b7220 */ /* 0x000fe40000410000 */
[----:B------:R-:W-:Y:S01]  /*65e0*/  FFMA.FTZ R83, R119, R88, R83 ;  /* 0x0000005877537223 */ /* 0x000fe20000010053 */
[----:B------:R-:W-:-:S03]  /*65f0*/  FMUL.FTZ R76, R17, R76 ;  /* 0x0000004c114c7220 */ /* 0x000fc60000410000 */
[C---:B------:R-:W-:Y:S01]  /*6600*/  FFMA.FTZ R83, R79.reuse, R107, R83 ;  /* 0x0000006b4f537223 */ /* 0x040fe20000010053 */
[----:B------:R-:W-:Y:S01]  /*6610*/  FMUL.FTZ R75, R16, R75 ;  /* 0x0000004b104b7220 */ /* 0x000fe20000410000 */
[----:B------:R-:W-:Y:S02]  /*6620*/  FMUL.FTZ R77, R79, R77 ;  /* 0x0000004d4f4d7220 */ /* 0x000fe40000410000 */
[----:B------:R-:W-:Y:S01]  /*6630*/  FFMA.FTZ R83, R131, R76, R83 ;  /* 0x0000004c83537223 */ /* 0x000fe20000010053 */
[----:B------:R-:W-:Y:S01]  /*6640*/  FMUL.FTZ R74, R15, R74 ;  /* 0x0000004a0f4a7220 */ /* 0x000fe20000410000 */
[----:B------:R-:W-:Y:S02]  /*6650*/  FFMA.FTZ R77, R35, R103, R77 ;  /* 0x00000067234d7223 */ /* 0x000fe4000001004d */
[-C--:B------:R-:W-:Y:S01]  /*6660*/  FFMA.FTZ R83, R132, R75.reuse, R83 ;  /* 0x0000004b84537223 */ /* 0x080fe20000010053 */
[----:B------:R-:W-:Y:S01]  /*6670*/  FMUL.FTZ R75, R33, R75 ;  /* 0x0000004b214b7220 */ /* 0x000fe20000410000 */
[----:B------:R-:W-:-:S02]  /*6680*/  FMUL.FTZ R76, R34, R76 ;  /* 0x0000004c224c7220 */ /* 0x000fc40000410000 */
[----:B------:R-:W-:Y:S02]  /*6690*/  FFMA.FTZ R83, R133, R74, R83 ;  /* 0x0000004a85537223 */ /* 0x000fe40000010053 */
[----:B------:R-:W4:Y:S04]  /*66a0*/  LDL.LU R133, [R1+0xdc] ;  /* 0x0000dc0001857983 */ /* 0x000f280000300800 */
[----:B------:R0:W-:Y:S04]  /*66b0*/  STS [R73+0x2134], R75 ;  /* 0x0021344b49007388 */ /* 0x0001e80000000800 */
[----:B------:R1:W-:Y:S04]  /*66c0*/  STS [R73+0x2130], R76 ;  /* 0x0021304c49007388 */ /* 0x0003e80000000800 */
[----:B0-----:R-:W5:Y:S04]  /*66d0*/  LDL.LU R75, [R1+0x70] ;  /* 0x00007000014b7983 */ /* 0x001f680000300800 */
        /* <DEDUP_REMOVED lines=10> */
[----:B---3--:R-:W-:-:S05]  /*6780*/  FADD.FTZ R152, R77, R152 ;  /* 0x000000984d987221 */ /* 0x008fca0000010000 */
[----:B------:R0:W-:Y:S01]  /*6790*/  STL [R1+0x74], R152 ;  /* 0x0000749801007387 */ /* 0x0001e20000100800 */
[----:B------:R-:W-:-:S03]  /*67a0*/  FMUL.FTZ R122, R120, R122 ;  /* 0x0000007a787a7220 */ /* 0x000fc60000410000 */
[----:B0-----:R-:W3:Y:S01]  /*67b0*/  LDL R152, [R1+0x90] ;  /* 0x0000900001987983 */ /* 0x001ee20000100800 */
[----:B------:R-:W-:Y:S01]  /*67c0*/  FMUL.FTZ R120, R4, R90 ;  /* 0x0000005a04787220 */ /* 0x000fe20000410000 */
[----:B------:R-:W-:Y:S02]  /*67d0*/  FMUL.FTZ R90, R90, UR51 ;  /* 0x000000335a5a7c20 */ /* 0x000fe40008410000 */
[----:B------:R-:W3:Y:S02]  /*67e0*/  LDL R155, [R1+0x94] ;  /* 0x00009400019b7983 */ /* 0x000ee40000100800 */
[----:B------:R-:W-:Y:S01]  /*67f0*/  FMUL.FTZ R121, R121, R90 ;  /* 0x0000005a79797220 */ /* 0x000fe20000410000 */
[----:B------:R-:W-:Y:S01]  /*6800*/  FFMA.FTZ R90, R37, R3, R122 ;  /* 0x00000003255a7223 */ /* 0x000fe2000001007a */
[----:B------:R-:W-:Y:S01]  /*6810*/  FMUL.FTZ R122, R5, R91 ;  /* 0x0000005b057a7220 */ /* 0x000fe20000410000 */
[----:B------:R-:W-:Y:S01]  /*6820*/  FMUL.FTZ R91, R91, UR51 ;  /* 0x000000335b5b7c20 */ /* 0x000fe20008410000 */
[----:B------:R-:W0:Y:S03]  /*6830*/  S2UR UR30, SR_CTAID.X ;  /* 0x00000000001e79c3 */ /* 0x000e260000002500 */
[----:B------:R-:W-:-:S05]  /*6840*/  FMUL.FTZ R91, R130, R91 ;  /* 0x0000005b825b7220 */ /* 0x000fca0000410000 */
[----:B------:R-:W1:Y:S01]  /*6850*/  LDC.64 R4, c[0x0][0x4d8] ;  /* 0x00013600ff047b82 */ /* 0x000e620000000a00 */
[----:B----4-:R-:W-:-:S05]  /*6860*/  FFMA.FTZ R133, R20, R3, R133 ;  /* 0x0000000314857223 */ /* 0x010fca0000010085 */
[----:B------:R-:W-:Y:S04]  /*6870*/  STL [R1+0xdc], R133 ;  /* 0x0000dc8501007387 */ /* 0x000fe80000100800 */
[----:B------:R-:W4:Y:S01]  /*6880*/  LDL R154, [R1+0x8c] ;  /* 0x00008c00019a7983 */ /* 0x000f220000100800 */
[----:B-----5:R-:W-:Y:S02]  /*6890*/  FADD.FTZ R75, R2, R75 ;  /* 0x0000004b024b7221 */ /* 0x020fe40000010000 */
[----:B------:R-:W0:Y:S03]  /*68a0*/  LDC.64 R2, c[0x0][0x4b8] ;  /* 0x00012e00ff027b82 */ /* 0x000e260000000a00 */
[----:B------:R0:W-:Y:S01]  /*68b0*/  STL [R1+0x70], R75 ;  /* 0x0000704b01007387 */ /* 0x0001e20000100800 */
[----:B--2---:R-:W-:-:S03]  /*68c0*/  FMUL.FTZ R141, R153, R141 ;  /* 0x0000008d998d7220 */ /* 0x004fc60000410000 */
[----:B------:R-:W2:Y:S01]  /*68d0*/  LDL R153, [R1+0x88] ;  /* 0x0000880001997983 */ /* 0x000ea20000100800 */
[----:B---3--:R-:W-:-:S03]  /*68e0*/  FMUL.FTZ R147, R152, R147 ;  /* 0x0000009398937220 */ /* 0x008fc60000410000 */
[----:B------:R-:W3:Y:S04]  /*68f0*/  LDL R152, [R1+0x84] ;  /* 0x0000840001987983 */ /* 0x000ee80000100800 */
[----:B------:R-:W5:Y:S01]  /*6900*/  LDL.LU R130, [R1+0xe0] ;  /* 0x0000e00001827983 */ /* 0x000f620000300800 */
[----:B------:R-:W-:Y:S01]  /*6910*/  ULEA UR27, UR12, 0xfffff800, 0xb ;  /* 0xfffff8000c1b7891 */ /* 0x000fe2000f8e58ff */
[----:B------:R-:W-:Y:S01]  /*6920*/  FMUL.FTZ R79, R32, R74 ;  /* 0x0000004a204f7220 */ /* 0x000fe20000410000 */
[----:B------:R-:W-:Y:S01]  /*6930*/  FMUL.FTZ R81, R39, R81 ;  /* 0x0000005127517220 */ /* 0x000fe20000410000 */
[----:B------:R-:W-:-:S03]  /*6940*/  FMUL.FTZ R136, R76, R136 ;  /* 0x000000884c887220 */ /* 0x000fc60000410000 */
[----:B------:R-:W-:Y:S01]  /*6950*/  LOP3.LUT R74, R30, UR27, RZ, 0xfc, !PT ;  /* 0x0000001b1e4a7c12 */ /* 0x000fe2000f8efcff */
[----:B------:R-:W-:Y:S01]  /*6960*/  IMAD.MOV.U32 R77, RZ, RZ, RZ ;  /* 0x000000ffff4d7224 */ /* 0x000fe200078e00ff */
[----:B------:R-:W-:Y:S02]  /*6970*/  MOV R76, R30 ;  /* 0x0000001e004c7202 */ /* 0x000fe40000000f00 */
[----:B------:R-:W-:Y:S01]  /*6980*/  IADD3 R74, PT, PT, -R74, UR26, RZ ;  /* 0x0000001a4a4a7c10 */ /* 0x000fe2000fffe1ff */
[----:B------:R1:W-:Y:S03]  /*6990*/  STS [R73+0x211c], R81 ;  /* 0x00211c5149007388 */ /* 0x0003e60000000800 */
[----:B------:R-:W-:Y:S01]  /*69a0*/  ISETP.GE.AND P5, PT, R74, 0x1, PT ;  /* 0x000000014a00780c */ /* 0x000fe20003fa6270 */
[----:B0-----:R-:W-:-:S04]  /*69b0*/  IMAD.WIDE.U32 R74, R2, UR30, R76 ;  /* 0x0000001e024a7c25 */ /* 0x001fc8000f8e004c */
[----:B------:R-:W-:Y:S01]  /*69c0*/  FMUL.FTZ R80, R14, R80 ;  /* 0x000000500e507220 */ /* 0x000fe20000410000 */
[----:B-1----:R-:W-:-:S04]  /*69d0*/  IMAD.WIDE.U32 R76, R4, UR30, R76 ;  /* 0x0000001e044c7c25 */ /* 0x002fc8000f8e004c */
[----:B------:R-:W-:Y:S01]  /*69e0*/  FMUL.FTZ R81, R35, R107 ;  /* 0x0000006b23517220 */ /* 0x000fe20000410000 */
[----:B------:R-:W-:Y:S01]  /*69f0*/  MOV R4, UR40 ;  /* 0x0000002800047c02 */ /* 0x000fe20008000f00 */
[----:B------:R-:W-:Y:S02]  /*6a00*/  IMAD R75, R3, UR30, R75 ;  /* 0x0000001e034b7c24 */ /* 0x000fe4000f8e024b */
[----:B------:R-:W-:Y:S01]  /*6a10*/  FMUL.FTZ R84, R41, R84 ;  /* 0x0000005429547220 */ /* 0x000fe20000410000 */
[----:B------:R-:W-:Y:S01]  /*6a20*/  IMAD R3, R5, UR30, R77 ;  /* 0x0000001e05037c24 */ /* 0x000fe2000f8e024d */
[----:B------:R0:W-:Y:S01]  /*6a30*/  STS [R73+0x212c], R81 ;  /* 0x00212c5149007388 */ /* 0x0001e20000000800 */
[----:B------:R-:W-:Y:S02]  /*6a40*/  IMAD.MOV.U32 R2, RZ, RZ, R76 ;  /* 0x000000ffff027224 */ /* 0x000fe400078e004c */
[----:B------:R-:W-:Y:S01]  /*6a50*/  FMUL.FTZ R82, R38, R82 ;  /* 0x0000005226527220 */ /* 0x000fe20000410000 */
[----:B------:R-:W-:Y:S01]  /*6a60*/  FMUL.FTZ R89, R37, R89 ;  /* 0x0000005925597220 */ /* 0x000fe20000410000 */
[----:B------:R-:W-:Y:S01]  /*6a70*/  FMUL.FTZ R88, R36, R88 ;  /* 0x0000005824587220 */ /* 0x000fe20000410000 */
[----:B------:R-:W-:Y:S01]  /*6a80*/  IMAD.WIDE.U32 R2, R4, UR9, R2 ;  /* 0x0000000904027c25 */ /* 0x000fe2000f8e0002 */
[----:B------:R-:W-:Y:S01]  /*6a90*/  USHF.R.S32.HI UR48, URZ, 0x1f, UR9 ;  /* 0x0000001fff307899 */ /* 0x000fe20008011409 */
[----:B------:R-:W1:Y:S02]  /*6aa0*/  LDC.64 R4, c[0x0][0x4d0] ;  /* 0x00013400ff047b82 */ /* 0x000e640000000a00 */
[----:B0-----:R-:W-:Y:S01]  /*6ab0*/  FMUL.FTZ R81, R31, R80 ;  /* 0x000000501f517220 */ /* 0x001fe20000410000 */
[----:B------:R-:W-:Y:S01]  /*6ac0*/  STS [R73+0x2114], R84 ;  /* 0x0021145449007388 */ /* 0x000fe20000000800 */
[----:B------:R-:W-:-:S03]  /*6ad0*/  UIMAD UR30, UR48, UR40, URZ ;  /* 0x00000028301e72a4 */ /* 0x000fc6000f8e02ff */
[----:B------:R-:W-:Y:S04]  /*6ae0*/  STS [R73+0x2118], R85 ;  /* 0x0021185549007388 */ /* 0x000fe80000000800 */
[----:B------:R-:W-:Y:S04]  /*6af0*/  STS [R73+0x2120], R82 ;  /* 0x0021205249007388 */ /* 0x000fe80000000800 */
[----:B------:R-:W-:Y:S04]  /*6b00*/  STS [R73+0x2124], R89 ;  /* 0x0021245949007388 */ /* 0x000fe80000000800 */
[----:B------:R-:W-:Y:S04]  /*6b10*/  STS [R73+0x2128], R88 ;  /* 0x0021285849007388 */ /* 0x000fe80000000800 */
[----:B------:R-:W-:Y:S04]  /*6b20*/  STS [R73+0x2138], R79 ;  /* 0x0021384f49007388 */ /* 0x000fe80000000800 */
[----:B------:R-:W-:Y:S01]  /*6b30*/  STS [R73+0x213c], R81 ;  /* 0x00213c5149007388 */ /* 0x000fe20000000800 */
[----:B------:R-:W-:Y:S01]  /*6b40*/  MOV R76, UR38 ;  /* 0x00000026004c7c02 */ /* 0x000fe20008000f00 */
[----:B------:R-:W-:Y:S01]  /*6b50*/  UIMAD UR31, UR9, UR41, UR30 ;  /* 0x00000029091f72a4 */ /* 0x000fe2000f8e021e */
[----:B------:R-:W-:Y:S01]  /*6b60*/  IADD3 R2, P0, PT, R2, UR27, RZ ;  /* 0x0000001b02027c10 */ /* 0x000fe2000ff1e0ff */
[----:B------:R-:W-:-:S02]  /*6b70*/  UIMAD UR30, UR48, UR38, URZ ;  /* 0x00000026301e72a4 */ /* 0x000fc4000f8e02ff */
[----:B------:R-:W-:Y:S01]  /*6b80*/  IMAD.WIDE.U32 R74, R76, UR9, R74 ;  /* 0x000000094c4a7c25 */ /* 0x000fe2000f8e004a */
[C---:B------:R-:W-:Y:S01]  /*6b90*/  IADD3 R86, PT, PT, R30.reuse, 0x200, RZ ;  /* 0x000002001e567810 */ /* 0x040fe20007ffe0ff */
[----:B------:R-:W-:Y:S01]  /*6ba0*/  UIMAD UR30, UR9, UR39, UR30 ;  /* 0x00000027091e72a4 */ /* 0x000fe2000f8e021e */
[C---:B------:R-:W-:Y:S01]  /*6bb0*/  IADD3 R116, PT, PT, R30.reuse, 0x100, RZ ;  /* 0x000001001e747810 */ /* 0x040fe20007ffe0ff */
[C---:B------:R-:W-:Y:S01]  /*6bc0*/  VIADD R117, R30.reuse, 0x80 ;  /* 0x000000801e757836 */ /* 0x040fe20000000000 */
[C---:B------:R-:W-:Y:S01]  /*6bd0*/  IADD3 R114, PT, PT, R30.reuse, 0x280, RZ ;  /* 0x000002801e727810 */ /* 0x040fe20007ffe0ff */
[C---:B------:R-:W-:Y:S01]  /*6be0*/  VIADD R115, R30.reuse, 0x180 ;  /* 0x000001801e737836 */ /* 0x040fe20000000000 */
[C---:B------:R-:W-:Y:S01]  /*6bf0*/  IADD3 R112, PT, PT, R30.reuse, 0x380, RZ ;  /* 0x000003801e707810 */ /* 0x040fe20007ffe0ff */
[C---:B------:R-:W-:Y:S01]  /*6c00*/  VIADD R113, R30.reuse, 0x300 ;  /* 0x000003001e717836 */ /* 0x040fe20000000000 */
[C---:B------:R-:W-:Y:S01]  /*6c10*/  LOP3.LUT R111, R30.reuse, 0x400, RZ, 0xfc, !PT ;  /* 0x000004001e6f7812 */ /* 0x040fe200078efcff */
[C---:B------:R-:W-:Y:S01]  /*6c20*/  VIADD R110, R30.reuse, 0x480 ;  /* 0x000004801e6e7836 */ /* 0x040fe20000000000 */
[C---:B------:R-:W-:Y:S01]  /*6c30*/  IADD3 R109, PT, PT, R30.reuse, 0x500, RZ ;  /* 0x000005001e6d7810 */ /* 0x040fe20007ffe0ff */
[C---:B------:R-:W-:Y:S01]  /*6c40*/  VIADD R108, R30.reuse, 0x580 ;  /* 0x000005801e6c7836 */ /* 0x040fe20000000000 */
[C---:B------:R-:W-:Y:S01]  /*6c50*/  IADD3 R107, PT, PT, R30.reuse, 0x600, RZ ;  /* 0x000006001e6b7810 */ /* 0x040fe20007ffe0ff */
[C---:B------:R-:W-:Y:S01]  /*6c60*/  VIADD R106, R30.reuse, 0x680 ;  /* 0x000006801e6a7836 */ /* 0x040fe20000000000 */
[C---:B------:R-:W-:Y:S01]  /*6c70*/  IADD3 R105, PT, PT, R30.reuse, 0x700, RZ ;  /* 0x000007001e697810 */ /* 0x040fe20007ffe0ff */
[----:B------:R-:W-:Y:S01]  /*6c80*/  VIADD R104, R30, 0x780 ;  /* 0x000007801e687836 */ /* 0x000fe20000000000 */
[----:B------:R-:W-:-:S02]  /*6c90*/  IADD3.X R3, PT, PT, R3, UR31, RZ, P0, !PT ;  /* 0x0000001f03037c10 */ /* 0x000fc400087fe4ff */
[----:B------:R-:W-:Y:S02]  /*6ca0*/  IADD3 R74, P0, PT, R74, UR27, RZ ;  /* 0x0000001b4a4a7c10 */ /* 0x000fe4000ff1e0ff */
[-C--:B------:R-:W-:Y:S02]  /*6cb0*/  LEA.HI R119, R86, R30.reuse, RZ, 0x1b ;  /* 0x0000001e56777211 */ /* 0x080fe400078fd8ff */
[-C--:B------:R-:W-:Y:S02]  /*6cc0*/  LEA.HI R118, R30, R30.reuse, RZ, 0x1b ;  /* 0x0000001e1e767211 */ /* 0x080fe400078fd8ff */
[-C--:B------:R-:W-:Y:S02]  /*6cd0*/  LEA.HI R117, R117, R30.reuse, RZ, 0x1b ;  /* 0x0000001e75757211 */ /* 0x080fe400078fd8ff */
[-C--:B------:R-:W-:Y:S02]  /*6ce0*/  LEA.HI R116, R116, R30.reuse, RZ, 0x1b ;  /* 0x0000001e74747211 */ /* 0x080fe400078fd8ff */
[----:B------:R-:W-:-:S02]  /*6cf0*/  LEA.HI R115, R115, R30, RZ, 0x1b ;  /* 0x0000001e73737211 */ /* 0x000fc400078fd8ff */
[-C--:B------:R-:W-:Y:S02]  /*6d00*/  LEA.HI R114, R114, R30.reuse, RZ, 0x1b ;  /* 0x0000001e72727211 */ /* 0x080fe400078fd8ff */
        /* <DEDUP_REMOVED lines=9> */
[----:B------:R-:W-:Y:S01]  /*6da0*/  LEA.HI R104, R104, R30, RZ, 0x1b ;  /* 0x0000001e68687211 */ /* 0x000fe200078fd8ff */
[----:B------:R-:W-:Y:S01]  /*6db0*/  USHF.L.U32 UR31, UR12, 0xb, URZ ;  /* 0x0000000b0c1f7899 */ /* 0x000fe200080006ff */
[----:B------:R-:W-:Y:S01]  /*6dc0*/  IADD3.X R75, PT, PT, R75, UR30, RZ, P0, !PT ;  /* 0x0000001e4b4b7c10 */ /* 0x000fe200087fe4ff */
[----:B------:R-:W-:Y:S01]  /*6dd0*/  IMAD.U32 R76, RZ, RZ, UR42 ;  /* 0x0000002aff4c7e24 */ /* 0x000fe2000f8e00ff */
[----:B------:R-:W-:Y:S01]  /*6de0*/  LEA R119, R119, UR23, 0x2 ;  /* 0x0000001777777c11 */ /* 0x000fe2000f8e10ff */
[----:B------:R-:W-:Y:S01]  /*6df0*/  BAR.SYNC.DEFER_BLOCKING 0x0 ;  /* 0x0000000000007b1d */ /* 0x000fe20000010000 */
[----:B------:R-:W-:Y:S01]  /*6e00*/  LEA R118, R118, UR23, 0x2 ;  /* 0x0000001776767c11 */ /* 0x000fe2000f8e10ff */
[----:B------:R-:W-:Y:S01]  /*6e10*/  FMUL.FTZ R151, R87, R151 ;  /* 0x0000009757977220 */ /* 0x000fe20000410000 */
[----:B------:R-:W-:-:S02]  /*6e20*/  LEA R117, R117, UR23, 0x2 ;  /* 0x0000001775757c11 */ /* 0x000fc4000f8e10ff */
[----:B------:R-:W-:Y:S02]  /*6e30*/  LEA R116, R116, UR23, 0x2 ;  /* 0x0000001774747c11 */ /* 0x000fe4000f8e10ff */
[----:B------:R-:W-:Y:S02]  /*6e40*/  LEA R115, R115, UR23, 0x2 ;  /* 0x0000001773737c11 */ /* 0x000fe4000f8e10ff */
[----:B------:R-:W-:Y:S02]  /*6e50*/  LEA R114, R114, UR23, 0x2 ;  /* 0x0000001772727c11 */ /* 0x000fe4000f8e10ff */
[----:B------:R-:W-:Y:S02]  /*6e60*/  LEA R113, R113, UR23, 0x2 ;  /* 0x0000001771717c11 */ /* 0x000fe4000f8e10ff */
[----:B------:R-:W-:Y:S02]  /*6e70*/  LEA R112, R112, UR23, 0x2 ;  /* 0x0000001770707c11 */ /* 0x000fe4000f8e10ff */
[----:B------:R-:W-:-:S02]  /*6e80*/  LEA R111, R111, UR23, 0x2 ;  /* 0x000000176f6f7c11 */ /* 0x000fc4000f8e10ff */
[----:B------:R-:W-:Y:S02]  /*6e90*/  LEA R110, R110, UR23, 0x2 ;  /* 0x000000176e6e7c11 */ /* 0x000fe4000f8e10ff */
[----:B------:R-:W-:Y:S02]  /*6ea0*/  LEA R109, R109, UR23, 0x2 ;  /* 0x000000176d6d7c11 */ /* 0x000fe4000f8e10ff */
[----:B------:R-:W-:Y:S02]  /*6eb0*/  LEA R108, R108, UR23, 0x2 ;  /* 0x000000176c6c7c11 */ /* 0x000fe4000f8e10ff */
[----:B------:R-:W-:Y:S02]  /*6ec0*/  LEA R107, R107, UR23, 0x2 ;  /* 0x000000176b6b7c11 */ /* 0x000fe4000f8e10ff */
[----:B------:R-:W-:Y:S02]  /*6ed0*/  LEA R106, R106, UR23, 0x2 ;  /* 0x000000176a6a7c11 */ /* 0x000fe4000f8e10ff */
[----:B------:R-:W-:-:S02]  /*6ee0*/  LEA R105, R105, UR23, 0x2 ;  /* 0x0000001769697c11 */ /* 0x000fc4000f8e10ff */
[----:B------:R-:W-:Y:S01]  /*6ef0*/  LEA R104, R104, UR23, 0x2 ;  /* 0x0000001768687c11 */ /* 0x000fe2000f8e10ff */
        /* <DEDUP_REMOVED lines=9> */
[----:B----4-:R-:W-:Y:S01]  /*6f90*/  FMUL.FTZ R148, R154, R148 ;  /* 0x000000949a947220 */ /* 0x010fe20000410000 */
[----:B--2---:R-:W-:Y:S01]  /*6fa0*/  FMUL.FTZ R149, R153, R149 ;  /* 0x0000009599957220 */ /* 0x004fe20000410000 */
[----:B------:R-:W-:-:S04]  /*6fb0*/  IMAD.WIDE.U32 R2, R76, UR8, R2 ;  /* 0x000000084c027c25 */ /* 0x000fc8000f8e0002 */
[----:B------:R-:W-:Y:S01]  /*6fc0*/  FFMA.FTZ R78, R78, R80, R83 ;  /* 0x000000504e4e7223 */ /* 0x000fe20000010053 */
[----:B------:R-:W-:Y:S01]  /*6fd0*/  LOP3.LUT R76, R30, UR31, RZ, 0xfc, !PT ;  /* 0x0000001f1e4c7c12 */ /* 0x000fe2000f8efcff */
[----:B------:R-:W0:Y:S01]  /*6fe0*/  LDS R103, [R118+0x2100] ;  /* 0x0021000076677984 */ /* 0x000e220000000800 */
[----:B-1----:R-:W-:Y:S01]  /*6ff0*/  IMAD.WIDE.U32 R74, R4, UR8, R74 ;  /* 0x00000008044a7c25 */ /* 0x002fe2000f8e004a */
[----:B------:R-:W-:Y:S02]  /*7000*/  MOV R77, UR26 ;  /* 0x0000001a004d7c02 */ /* 0x000fe40008000f00 */
[----:B------:R-:W1:Y:S01]  /*7010*/  LDS R102, [R117+0x2300] ;  /* 0x0023000075667984 */ /* 0x000e620000000800 */
[----:B------:R-:W-:-:S03]  /*7020*/  IMAD.U32 R4, RZ, RZ, UR43 ;  /* 0x0000002bff047e24 */ /* 0x000fc6000f8e00ff */
[----:B------:R-:W2:Y:S01]  /*7030*/  LDS R101, [R116+0x2500] ;  /* 0x0025000074657984 */ /* 0x000ea20000000800 */
[----:B------:R-:W-:-:S03]  /*7040*/  IMAD R3, R4, UR8, R3 ;  /* 0x0000000804037c24 */ /* 0x000fc6000f8e0203 */
[----:B------:R-:W4:Y:S04]  /*7050*/  LDS R100, [R115+0x2700] ;  /* 0x0027000073647984 */ /* 0x000f280000000800 */
[----:B------:R-:W0:Y:S04]  /*7060*/  LDS R99, [R119+0x2900] ;  /* 0x0029000077637984 */ /* 0x000e280000000800 */
        /* <DEDUP_REMOVED lines=10> */
[----:B------:R-:W0:Y:S01]  /*7110*/  LDS R79, [R104+0x3f00] ;  /* 0x003f0000684f7984 */ /* 0x000e220000000800 */
[----:B------:R-:W-:-:S03]  /*7120*/  LEA R4, P1, R2, UR46, 0x2 ;  /* 0x0000002e02047c11 */ /* 0x000fc6000f8210ff */
[----:B------:R1:W-:Y:S04]  /*7130*/  STS [R129+0x4200], R151 ;  /* 0x0042009781007388 */ /* 0x0003e80000000800 */
[----:B------:R-:W-:Y:S04]  /*7140*/  STS [R73+0x4204], R136 ;  /* 0x0042048849007388 */ /* 0x000fe80000000800 */
[----:B------:R-:W-:Y:S01]  /*7150*/  STS [R73+0x4208], R137 ;  /* 0x0042088949007388 */ /* 0x000fe20000000800 */
[----:B-1----:R-:W-:-:S03]  /*7160*/  IADD3 R129, PT, PT, -R76, 0x800, R77 ;  /* 0x000008004c817810 */ /* 0x002fc60007ffe14d */
[----:B------:R-:W-:Y:S01]  /*7170*/  STS [R73+0x420c], R138 ;  /* 0x00420c8a49007388 */ /* 0x000fe20000000800 */
[----:B------:R-:W-:-:S03]  /*7180*/  LEA R76, P0, R74, UR44, 0x2 ;  /* 0x0000002c4a4c7c11 */ /* 0x000fc6000f8010ff */
[----:B------:R-:W-:Y:S04]  /*7190*/  STS [R73+0x4210], R139 ;  /* 0x0042108b49007388 */ /* 0x000fe80000000800 */
[----:B------:R-:W-:Y:S04]  /*71a0*/  STS [R73+0x4214], R140 ;  /* 0x0042148c49007388 */ /* 0x000fe80000000800 */
[----:B------:R-:W-:Y:S04]  /*71b0*/  STS [R73+0x4218], R141 ;  /* 0x0042188d49007388 */ /* 0x000fe80000000800 */
[----:B------:R-:W-:Y:S04]  /*71c0*/  STS [R73+0x421c], R142 ;  /* 0x00421c8e49007388 */ /* 0x000fe80000000800 */
[----:B------:R-:W-:Y:S04]  /*71d0*/  STS [R73+0x4220], R143 ;  /* 0x0042208f49007388 */ /* 0x000fe80000000800 */
[----:B------:R-:W-:Y:S04]  /*71e0*/  STS [R73+0x4224], R144 ;  /* 0x0042249049007388 */ /* 0x000fe80000000800 */
[----:B------:R-:W-:Y:S04]  /*71f0*/  STS [R73+0x4228], R145 ;  /* 0x0042289149007388 */ /* 0x000fe80000000800 */
[----:B------:R-:W-:Y:S04]  /*7200*/  STS [R73+0x422c], R146 ;  /* 0x00422c9249007388 */ /* 0x000fe80000000800 */
[----:B------:R-:W-:Y:S01]  /*7210*/  STS [R73+0x4230], R147 ;  /* 0x0042309349007388 */ /* 0x000fe20000000800 */
[----:B-----5:R-:W-:-:S05]  /*7220*/  FFMA.FTZ R130, R21, R120, R130 ;  /* 0x0000007815827223 */ /* 0x020fca0000010082 */
[----:B------:R-:W-:Y:S01]  /*7230*/  STL [R1+0xe0], R130 ;  /* 0x0000e08201007387 */ /* 0x000fe20000100800 */
[----:B---3--:R-:W-:-:S03]  /*7240*/  FMUL.FTZ R150, R152, R150 ;  /* 0x0000009698967220 */ /* 0x008fc60000410000 */
[----:B------:R-:W-:Y:S04]  /*7250*/  STS [R73+0x4234], R148 ;  /* 0x0042349449007388 */ /* 0x000fe80000000800 */
[----:B------:R-:W-:Y:S04]  /*7260*/  STS [R73+0x4238], R149 ;  /* 0x0042389549007388 */ /* 0x000fe80000000800 */
[----:B------:R1:W-:Y:S01]  /*7270*/  STS [R73+0x423c], R150 ;  /* 0x00423c9649007388 */ /* 0x0003e20000000800 */
[----:B------:R-:W-:Y:S01]  /*7280*/  BSSY.RECONVERGENT B0, `(.L_x_1222) ;  /* 0x0000016000007945 */ /* 0x000fe20003800200 */
[----:B------:R-:W-:Y:S01]  /*7290*/  FFMA.FTZ R121, R38, R120, R121 ;  /* 0x0000007826797223 */ /* 0x000fe20000010079 */
[----:B------:R-:W-:Y:S01]  /*72a0*/  FMUL.FTZ R6, R6, R92 ;  /* 0x0000005c06067220 */ /* 0x000fe20000410000 */
[----:B------:R-:W-:Y:S01]  /*72b0*/  BAR.SYNC.DEFER_BLOCKING 0x0 ;  /* 0x0000000000007b1d */ /* 0x000fe20000010000 */
[----:B-1----:R-:W-:Y:S01]  /*72c0*/  IMAD R73, R5, UR8, R75 ;  /* 0x0000000805497c24 */ /* 0x002fe2000f8e024b */
[----:B------:R-:W-:Y:S01]  /*72d0*/  LEA.HI.X R5, R2, UR47, R3, 0x2, P1 ;  /* 0x0000002f02057c11 */ /* 0x000fe200088f1403 */
[----:B------:R-:W-:Y:S01]  /*72e0*/  FMUL.FTZ R92, R92, UR51 ;  /* 0x000000335c5c7c20 */ /* 0x000fe20008410000 */
[----:B------:R-:W-:Y:S01]  /*72f0*/  ISETP.GE.AND P3, PT, R129, 0x81, PT ;  /* 0x000000818100780c */ /* 0x000fe20003f66270 */
[----:B------:R-:W-:Y:S01]  /*7300*/  FMUL.FTZ R2, R93, UR51 ;  /* 0x000000335d027c20 */ /* 0x000fe20008410000 */
[----:B------:R-:W-:Y:S01]  /*7310*/  LEA.HI.X R77, R74, UR45, R73, 0x2, P0 ;  /* 0x0000002d4a4d7c11 */ /* 0x000fe200080f1449 */
[----:B------:R-:W-:Y:S01]  /*7320*/  FMUL.FTZ R3, R94, UR51 ;  /* 0x000000335e037c20 */ /* 0x000fe20008410000 */
[----:B------:R-:W-:Y:S01]  /*7330*/  ISETP.GE.AND P2, PT, R129, 0x101, PT ;  /* 0x000001018100780c */ /* 0x000fe20003f46270 */
[----:B------:R-:W-:Y:S01]  /*7340*/  FMUL.FTZ R73, R95, UR51 ;  /* 0x000000335f497c20 */ /* 0x000fe20008410000 */
[----:B------:R-:W-:Y:S01]  /*7350*/  ISETP.GE.AND P1, PT, R129, 0x181, PT ;  /* 0x000001818100780c */ /* 0x000fe20003f26270 */
[----:B------:R-:W-:Y:S01]  /*7360*/  FMUL.FTZ R74, R96, UR51 ;  /* 0x00000033604a7c20 */ /* 0x000fe20008410000 */
[----:B------:R-:W-:Y:S01]  /*7370*/  FMUL.FTZ R75, R97, UR51 ;  /* 0x00000033614b7c20 */ /* 0x000fe20008410000 */
[----:B------:R-:W-:Y:S01]  /*7380*/  FMUL.FTZ R120, R98, UR51 ;  /* 0x0000003362787c20 */ /* 0x000fe20008410000 */
[----:B------:R-:W-:Y:S01]  /*7390*/  ISETP.GE.AND P0, PT, R129, 0x201, PT ;  /* 0x000002018100780c */ /* 0x000fe20003f06270 */
[----:B0-2-4-:R-:W-:-:S12]  /*73a0*/  @!P5 BRA `(.L_x_1223) ;  /* 0x00000000000cd947 */ /* 0x015fd80003800000 */
[----:B------:R-:W0:Y:S04]  /*73b0*/  LDS R118, [R118+0x4200] ;  /* 0x0042000076767984 */ /* 0x000e280000000800 */
[----:B------:R1:W-:Y:S04]  /*73c0*/  REDG.E.ADD.F32.FTZ.RN.STRONG.GPU desc[UR28][R76.64], R103 ;  /* 0x000000674c0079a6 */ /* 0x0003e8000c12f31c */
[----:B0-----:R1:W-:Y:S02]  /*73d0*/  REDG.E.ADD.F32.FTZ.RN.STRONG.GPU desc[UR28][R4.64], R118 ;  /* 0x00000076040079a6 */ /* 0x0013e4000c12f31c */
.L_x_1223:
[----:B------:R-:W-:Y:S05]  /*73e0*/  BSYNC.RECONVERGENT B0 ;  /* 0x0000000000007941 */ /* 0x000fea0003800200 */
.L_x_1222:
[----:B------:R-:W0:Y:S01]  /*73f0*/  LDS R117, [R117+0x4400] ;  /* 0x0044000075757984 */ /* 0x000e220000000800 */
[----:B-1----:R-:W-:Y:S01]  /*7400*/  LOP3.LUT R103, R30, UR31, RZ, 0xfc, !PT ;  /* 0x0000001f1e677c12 */ /* 0x002fe2000f8efcff */
[----:B------:R-:W-:Y:S01]  /*7410*/  IMAD.U32 R118, RZ, RZ, UR26 ;  /* 0x0000001aff767e24 */ /* 0x000fe2000f8e00ff */
[----:B------:R-:W-:Y:S01]  /*7420*/  MOV R129, UR26 ;  /* 0x0000001a00817c02 */ /* 0x000fe20008000f00 */
[----:B------:R-:W-:Y:S03]  /*7430*/  BSSY.RECONVERGENT B0, `(.L_x_1224) ;  /* 0x0000007000007945 */ /* 0x000fe60003800200 */
[C---:B------:R-:W-:Y:S02]  /*7440*/  IADD3 R129, PT, PT, -R103.reuse, 0x800, R129 ;  /* 0x0000080067817810 */ /* 0x040fe40007ffe181 */
[----:B------:R-:W-:Y:S02]  /*7450*/  IADD3 R118, PT, PT, -R103, 0x800, R118 ;  /* 0x0000080067767810 */ /* 0x000fe40007ffe176 */
[----:B------:R-:W-:Y:S01]  /*7460*/  ISETP.GE.AND P5, PT, R129, 0x281, PT ;  /* 0x000002818100780c */ /* 0x000fe20003fa6270 */
[----:B------:R-:W-:-:S12]  /*7470*/  @!P3 BRA `(.L_x_1225) ;  /* 0x000000000008b947 */ /* 0x000fd80003800000 */
[----:B------:R1:W-:Y:S04]  /*7480*/  REDG.E.ADD.F32.FTZ.RN.STRONG.GPU desc[UR28][R76.64+0x200], R102 ;  /* 0x000200664c0079a6 */ /* 0x0003e8000c12f31c */
[----:B0-----:R1:W-:Y:S02]  /*7490*/  REDG.E.ADD.F32.FTZ.RN.STRONG.GPU desc[UR28][R4.64+0x200], R117 ;  /* 0x00020075040079a6 */ /* 0x0013e4000c12f31c */
.L_x_1225:
[----:B------:R-:W-:Y:S05]  /*74a0*/  BSYNC.RECONVERGENT B0 ;  /* 0x0000000000007941 */ /* 0x000fea0003800200 */
.L_x_1224:
[----:B------:R-:W2:Y:S01]  /*74b0*/  LDS R116, [R116+0x4600] ;  /* 0x0046000074747984 */ /* 0x000ea20000000800 */
[----:B------:R-:W-:Y:S04]  /*74c0*/  BSSY.RECONVERGENT B0, `(.L_x_1226) ;  /* 0x0000004000007945 */ /* 0x000fe80003800200 */
[----:B------:R-:W-:Y:S05]  /*74d0*/  @!P2 BRA `(.L_x_1227) ;  /* 0x000000000008a947 */ /* 0x000fea0003800000 */
[----:B------:R3:W-:Y:S04]  /*74e0*/  REDG.E.ADD.F32.FTZ.RN.STRONG.GPU desc[UR28][R76.64+0x400], R101 ;  /* 0x000400654c0079a6 */ /* 0x0007e8000c12f31c */
[----:B--2---:R3:W-:Y:S02]  /*74f0*/  REDG.E.ADD.F32.FTZ.RN.STRONG.GPU desc[UR28][R4.64+0x400], R116 ;  /* 0x00040074040079a6 */ /* 0x0047e4000c12f31c */
.L_x_1227:
[----:B------:R-:W-:Y:S05]  /*7500*/  BSYNC.RECONVERGENT B0 ;  /* 0x0000000000007941 */ /* 0x000fea0003800200 */
.L_x_1226:
[----:B------:R-:W4:Y:S01]  /*7510*/  LDS R115, [R115+0x4800] ;  /* 0x0048000073737984 */ /* 0x000f220000000800 */
[----:B------:R-:W-:Y:S04]  /*7520*/  BSSY.RECONVERGENT B0, `(.L_x_1228) ;  /* 0x0000004000007945 */ /* 0x000fe80003800200 */
[----:B------:R-:W-:Y:S05]  /*7530*/  @!P1 BRA `(.L_x_1229) ;  /* 0x0000000000089947 */ /* 0x000fea0003800000 */
[----:B------:R0:W-:Y:S04]  /*7540*/  REDG.E.ADD.F32.FTZ.RN.STRONG.GPU desc[UR28][R76.64+0x600], R100 ;  /* 0x000600644c0079a6 */ /* 0x0001e8000c12f31c */
[----:B----4-:R4:W-:Y:S02]  /*7550*/  REDG.E.ADD.F32.FTZ.RN.STRONG.GPU desc[UR28][R4.64+0x600], R115 ;  /* 0x00060073040079a6 */ /* 0x0109e4000c12f31c */
.L_x_1229:
[----:B------:R-:W-:Y:S05]  /*7560*/  BSYNC.RECONVERGENT B0 ;  /* 0x0000000000007941 */ /* 0x000fea0003800200 */
.L_x_1228:
[----:B------:R-:W0:Y:S01]  /*7570*/  LDS R119, [R119+0x4a00] ;  /* 0x004a000077777984 */ /* 0x000e220000000800 */
[----:B------:R-:W-:Y:S04]  /*7580*/  BSSY.RECONVERGENT B0, `(.L_x_1230) ;  /* 0x0000004000007945 */ /* 0x000fe80003800200 */
[----:B------:R-:W-:Y:S05]  /*7590*/  @!P0 BRA `(.L_x_1231) ;  /* 0x0000000000088947 */ /* 0x000fea0003800000 */
[----:B------:R1:W-:Y:S04]  /*75a0*/  REDG.E.ADD.F32.FTZ.RN.STRONG.GPU desc[UR28][R76.64+0x800], R99 ;  /* 0x000800634c0079a6 */ /* 0x0003e8000c12f31c */
[----:B0-----:R1:W-:Y:S02]  /*75b0*/  REDG.E.ADD.F32.FTZ.RN.STRONG.GPU desc[UR28][R4.64+0x800], R119 ;  /* 0x00080077040079a6 */ /* 0x0013e4000c12f31c */
.L_x_1231:
[----:B------:R-:W-:Y:S05]  /*75c0*/  BSYNC.RECONVERGENT B0 ;  /* 0x0000000000007941 */ /* 0x000fea0003800200 */
.L_x_1230:
[----:B------:R-:W0:Y:S01]  /*75d0*/  LDS R114, [R114+0x4c00] ;  /* 0x004c000072727984 */ /* 0x000e220000000800 */
[----:B------:R-:W-:Y:S04]  /*75e0*/  BSSY.RECONVERGENT B0, `(.L_x_1232) ;  /* 0x0000004000007945 */ /* 0x000fe80003800200 */
[----:B------:R-:W-:Y:S05]  /*75f0*/  @!P5 BRA `(.L_x_1233) ;  /* 0x000000000008d947 */ /* 0x000fea0003800000 */
[----:B------:R1:W-:Y:S04]  /*7600*/  REDG.E.ADD.F32.FTZ.RN.STRONG.GPU desc[UR28][R76.64+0xa00], R89 ;  /* 0x000a00594c0079a6 */ /* 0x0003e8000c12f31c */
[----:B0-----:R1:W-:Y:S02]  /*7610*/  REDG.E.ADD.F32.FTZ.RN.STRONG.GPU desc[UR28][R4.64+0xa00], R114 ;  /* 0x000a0072040079a6 */ /* 0x0013e4000c12f31c */
.L_x_1233:
[----:B------:R-:W-:Y:S05]  /*7620*/  BSYNC.RECONVERGENT B0 ;  /* 0x0000000000007941 */ /* 0x000fea0003800200 */
.L_x_1232:
[----:B------:R-:W0:Y:S01]  /*7630*/  LDS R113, [R113+0x4e00] ;  /* 0x004e000071717984 */ /* 0x000e220000000800 */
[C---:B------:R-:W-:Y:S01]  /*7640*/  ISETP.GE.AND P5, PT, R118.reuse, 0x301, PT ;  /* 0x000003017600780c */ /* 0x040fe20003fa6270 */
[----:B------:R-:W-:Y:S01]  /*7650*/  BSSY.RECONVERGENT B0, `(.L_x_1234) ;  /* 0x0000008000007945 */ /* 0x000fe20003800200 */
[C---:B------:R-:W-:Y:S02]  /*7660*/  ISETP.GE.AND P0, PT, R118.reuse, 0x381, PT ;  /* 0x000003817600780c */ /* 0x040fe40003f06270 */
[C---:B------:R-:W-:Y:S02]  /*7670*/  ISETP.GE.AND P1, PT, R118.reuse, 0x401, PT ;  /* 0x000004017600780c */ /* 0x040fe40003f26270 */
[C---:B------:R-:W-:Y:S02]  /*7680*/  ISETP.GE.AND P2, PT, R118.reuse, 0x481, PT ;  /* 0x000004817600780c */ /* 0x040fe40003f46270 */
[----:B------:R-:W-:-:S05]  /*7690*/  ISETP.GE.AND P3, PT, R118, 0x501, PT ;  /* 0x000005017600780c */ /* 0x000fca0003f66270 */
[----:B------:R-:W-:Y:S08]  /*76a0*/  @!P5 BRA `(.L_x_1235) ;  /* 0x000000000008d947 */ /* 0x000ff00003800000 */
[----:B------:R1:W-:Y:S04]  /*76b0*/  REDG.E.ADD.F32.FTZ.RN.STRONG.GPU desc[UR28][R76.64+0xc00], R88 ;  /* 0x000c00584c0079a6 */ /* 0x0003e8000c12f31c */
[----:B0-----:R1:W-:Y:S02]  /*76c0*/  REDG.E.ADD.F32.FTZ.RN.STRONG.GPU desc[UR28][R4.64+0xc00], R113 ;  /* 0x000c0071040079a6 */ /* 0x0013e4000c12f31c */
.L_x_1235:
[----:B------:R-:W-:Y:S05]  /*76d0*/  BSYNC.RECONVERGENT B0 ;  /* 0x0000000000007941 */ /* 0x000fea0003800200 */
.L_x_1234:
[----:B------:R-:W0:Y:S01]  /*76e0*/  LDS R112, [R112+0x5000] ;  /* 0x0050000070707984 */ /* 0x000e220000000800 */
[----:B------:R-:W-:Y:S04]  /*76f0*/  BSSY.RECONVERGENT B0, `(.L_x_1236) ;  /* 0x0000004000007945 */ /* 0x000fe80003800200 */
[----:B------:R-:W-:Y:S05]  /*7700*/  @!P0 BRA `(.L_x_1237) ;  /* 0x0000000000088947 */ /* 0x000fea0003800000 */
[----:B------:R1:W-:Y:S04]  /*7710*/  REDG.E.ADD.F32.FTZ.RN.STRONG.GPU desc[UR28][R76.64+0xe00], R87 ;  /* 0x000e00574c0079a6 */ /* 0x0003e8000c12f31c */
[----:B0-----:R1:W-:Y:S02]  /*7720*/  REDG.E.ADD.F32.FTZ.RN.STRONG.GPU desc[UR28][R4.64+0xe00], R112 ;  /* 0x000e0070040079a6 */ /* 0x0013e4000c12f31c */
.L_x_1237:
[----:B------:R-:W-:Y:S05]  /*7730*/  BSYNC.RECONVERGENT B0 ;  /* 0x0000000000007941 */ /* 0x000fea0003800200 */
.L_x_1236:
[----:B------:R-:W0:Y:S01]  /*7740*/  LDS R111, [R111+0x5200] ;  /* 0x005200006f6f7984 */ /* 0x000e220000000800 */
[----:B------:R-:W-:Y:S04]  /*7750*/  BSSY.RECONVERGENT B0, `(.L_x_1238) ;  /* 0x0000004000007945 */ /* 0x000fe80003800200 */
[----:B------:R-:W-:Y:S05]  /*7760*/  @!P1 BRA `(.L_x_1239) ;  /* 0x0000000000089947 */ /* 0x000fea0003800000 */
[----:B------:R1:W-:Y:S04]  /*7770*/  REDG.E.ADD.F32.FTZ.RN.STRONG.GPU desc[UR28][R76.64+0x1000], R86 ;  /* 0x001000564c0079a6 */ /* 0x0003e8000c12f31c */
[----:B0-----:R1:W-:Y:S02]  /*7780*/  REDG.E.ADD.F32.FTZ.RN.STRONG.GPU desc[UR28][R4.64+0x1000], R111 ;  /* 0x0010006f040079a6 */ /* 0x0013e4000c12f31c */
.L_x_1239:
[----:B------:R-:W-:Y:S05]  /*7790*/  BSYNC.RECONVERGENT B0 ;  /* 0x0000000000007941 */ /* 0x000fea0003800200 */
.L_x_1238:
[----:B------:R-:W0:Y:S01]  /*77a0*/  LDS R110, [R110+0x5400] ;  /* 0x005400006e6e7984 */ /* 0x000e220000000800 */
[----:B------:R-:W-:Y:S04]  /*77b0*/  BSSY.RECONVERGENT B0, `(.L_x_1240) ;  /* 0x0000004000007945 */ /* 0x000fe80003800200 */
[----:B------:R-:W-:Y:S05]  /*77c0*/  @!P2 BRA `(.L_x_1241) ;  /* 0x000000000008a947 */ /* 0x000fea0003800000 */
[----:B------:R1:W-:Y:S04]  /*77d0*/  REDG.E.ADD.F32.FTZ.RN.STRONG.GPU desc[UR28][R76.64+0x1200], R85 ;  /* 0x001200554c0079a6 */ /* 0x0003e8000c12f31c */
[----:B0-----:R1:W-:Y:S02]  /*77e0*/  REDG.E.ADD.F32.FTZ.RN.STRONG.GPU desc[UR28][R4.64+0x1200], R110 ;  /* 0x0012006e040079a6 */ /* 0x0013e4000c12f31c */
.L_x_1241:
[----:B------:R-:W-:Y:S05]  /*77f0*/  BSYNC.RECONVERGENT B0 ;  /* 0x0000000000007941 */ /* 0x000fea0003800200 */
.L_x_1240:
[----:B------:R-:W0:Y:S01]  /*7800*/  LDS R109, [R109+0x5600] ;  /* 0x005600006d6d7984 */ /* 0x000e220000000800 */
[----:B------:R-:W-:Y:S04]  /*7810*/  BSSY.RECONVERGENT B0, `(.L_x_1242) ;  /* 0x0000004000007945 */ /* 0x000fe80003800200 */
[----:B------:R-:W-:Y:S05]  /*7820*/  @!P3 BRA `(.L_x_1243) ;  /* 0x000000000008b947 */ /* 0x000fea0003800000 */
[----:B------:R1:W-:Y:S04]  /*7830*/  REDG.E.ADD.F32.FTZ.RN.STRONG.GPU desc[UR28][R76.64+0x1400], R84 ;  /* 0x001400544c0079a6 */ /* 0x0003e8000c12f31c */
[----:B0-----:R1:W-:Y:S02]  /*7840*/  REDG.E.ADD.F32.FTZ.RN.STRONG.GPU desc[UR28][R4.64+0x1400], R109 ;  /* 0x0014006d040079a6 */ /* 0x0013e4000c12f31c */
.L_x_1243:
[----:B------:R-:W-:Y:S05]  /*7850*/  BSYNC.RECONVERGENT B0 ;  /* 0x0000000000007941 */ /* 0x000fea0003800200 */
.L_x_1242:
        /* <DEDUP_REMOVED lines=10> */
.L_x_1245:
[----:B------:R-:W-:Y:S05]  /*7900*/  BSYNC.RECONVERGENT B0 ;  /* 0x0000000000007941 */ /* 0x000fea0003800200 */
.L_x_1244:
[----:B------:R-:W0:Y:S01]  /*7910*/  LDS R107, [R107+0x5a00] ;  /* 0x005a00006b6b7984 */ /* 0x000e220000000800 */
[----:B------:R-:W-:Y:S04]  /*7920*/  BSSY.RECONVERGENT B0, `(.L_x_1246) ;  /* 0x0000004000007945 */ /* 0x000fe80003800200 */
[----:B------:R-:W-:Y:S05]  /*7930*/  @!P0 BRA `(.L_x_1247) ;  /* 0x0000000000088947 */ /* 0x000fea0003800000 */
[----:B------:R1:W-:Y:S04]  /*7940*/  REDG.E.ADD.F32.FTZ.RN.STRONG.GPU desc[UR28][R76.64+0x1800], R82 ;  /* 0x001800524c0079a6 */ /* 0x0003e8000c12f31c */
[----:B0-----:R1:W-:Y:S02]  /*7950*/  REDG.E.ADD.F32.FTZ.RN.STRONG.GPU desc[UR28][R4.64+0x1800], R107 ;  /* 0x0018006b040079a6 */ /* 0x0013e4000c12f31c */
.L_x_1247:
[----:B------:R-:W-:Y:S05]  /*7960*/  BSYNC.RECONVERGENT B0 ;  /* 0x0000000000007941 */ /* 0x000fea0003800200 */
.L_x_1246:
[----:B------:R-:W0:Y:S01]  /*7970*/  LDS R106, [R106+0x5c00] ;  /* 0x005c00006a6a7984 */ /* 0x000e220000000800 */
[----:B------:R-:W-:Y:S04]  /*7980*/  BSSY.RECONVERGENT B0, `(.L_x_1248) ;  /* 0x0000004000007945 */ /* 0x000fe80003800200 */
[----:B------:R-:W-:Y:S05]  /*7990*/  @!P1 BRA `(.L_x_1249) ;  /* 0x0000000000089947 */ /* 0x000fea0003800000 */
[----:B------:R1:W-:Y:S04]  /*79a0*/  REDG.E.ADD.F32.FTZ.RN.STRONG.GPU desc[UR28][R76.64+0x1a00], R81 ;  /* 0x001a00514c0079a6 */ /* 0x0003e8000c12f31c */
[----:B0-----:R1:W-:Y:S02]  /*79b0*/  REDG.E.ADD.F32.FTZ.RN.STRONG.GPU desc[UR28][R4.64+0x1a00], R106 ;  /* 0x001a006a040079a6 */ /* 0x0013e4000c12f31c */
.L_x_1249:
[----:B------:R-:W-:Y:S05]  /*79c0*/  BSYNC.RECONVERGENT B0 ;  /* 0x0000000000007941 */ /* 0x000fea0003800200 */
.L_x_1248:
[----:B------:R-:W0:Y:S01]  /*79d0*/  LDS R105, [R105+0x5e00] ;  /* 0x005e000069697984 */ /* 0x000e220000000800 */
[----:B------:R-:W-:Y:S04]  /*79e0*/  BSSY.RECONVERGENT B0, `(.L_x_1250) ;  /* 0x0000004000007945 */ /* 0x000fe80003800200 */
[----:B------:R-:W-:Y:S05]  /*79f0*/  @!P2 BRA `(.L_x_1251) ;  /* 0x000000000008a947 */ /* 0x000fea0003800000 */
[----:B------:R1:W-:Y:S04]  /*7a00*/  REDG.E.ADD.F32.FTZ.RN.STRONG.GPU desc[UR28][R76.64+0x1c00], R80 ;  /* 0x001c00504c0079a6 */ /* 0x0003e8000c12f31c */
[----:B0-----:R1:W-:Y:S02]  /*7a10*/  REDG.E.ADD.F32.FTZ.RN.STRONG.GPU desc[UR28][R4.64+0x1c00], R105 ;  /* 0x001c0069040079a6 */ /* 0x0013e4000c12f31c */
.L_x_1251:
[----:B------:R-:W-:Y:S05]  /*7a20*/  BSYNC.RECONVERGENT B0 ;  /* 0x0000000000007941 */ /* 0x000fea0003800200 */
.L_x_1250:
[----:B------:R-:W0:Y:S01]  /*7a30*/  LDS R104, [R104+0x6000] ;  /* 0x0060000068687984 */ /* 0x000e220000000800 */
[----:B------:R-:W-:Y:S04]  /*7a40*/  BSSY.RECONVERGENT B0, `(.L_x_1252) ;  /* 0x0000004000007945 */ /* 0x000fe80003800200 */
[----:B------:R-:W-:Y:S05]  /*7a50*/  @!P3 BRA `(.L_x_1253) ;  /* 0x000000000008b947 */ /* 0x000fea0003800000 */
[----:B------:R1:W-:Y:S04]  /*7a60*/  REDG.E.ADD.F32.FTZ.RN.STRONG.GPU desc[UR28][R76.64+0x1e00], R79 ;  /* 0x001e004f4c0079a6 */ /* 0x0003e8000c12f31c */
[----:B0-----:R1:W-:Y:S02]  /*7a70*/  REDG.E.ADD.F32.FTZ.RN.STRONG.GPU desc[UR28][R4.64+0x1e00], R104 ;  /* 0x001e0068040079a6 */ /* 0x0013e4000c12f31c */
.L_x_1253:
[----:B------:R-:W-:Y:S05]  /*7a80*/  BSYNC.RECONVERGENT B0 ;  /* 0x0000000000007941 */ /* 0x000fea0003800200 */
.L_x_1252:
[----:B-1----:R-:W5:Y:S04]  /*7a90*/  LDL.LU R81, [R1+0x6c] ;  /* 0x00006c0001517983 */ /* 0x002f680000300800 */
[----:B------:R-:W2:Y:S04]  /*7aa0*/  LDL.LU R80, [R1+0xe4] ;  /* 0x0000e40001507983 */ /* 0x000ea80000300800 */
[----:B------:R-:W2:Y:S04]  /*7ab0*/  LDL.LU R79, [R1+0x68] ;  /* 0x00006800014f7983 */ /* 0x000ea80000300800 */
[----:B0--3--:R-:W3:Y:S04]  /*7ac0*/  LDL.LU R77, [R1+0xe8] ;  /* 0x0000e800014d7983 */ /* 0x009ee80000300800 */
[----:B------:R-:W3:Y:S04]  /*7ad0*/  LDL.LU R76, [R1+0x64] ;  /* 0x00006400014c7983 */ /* 0x000ee80000300800 */
[----:B------:R-:W3:Y:S04]  /*7ae0*/  LDL.LU R88, [R1+0xec] ;  /* 0x0000ec0001587983 */ /* 0x000ee80000300800 */
[----:B------:R-:W3:Y:S04]  /*7af0*/  LDL.LU R87, [R1+0x60] ;  /* 0x0000600001577983 */ /* 0x000ee80000300800 */
[----:B------:R-:W3:Y:S04]  /*7b00*/  LDL.LU R86, [R1+0xf0] ;  /* 0x0000f00001567983 */ /* 0x000ee80000300800 */
[----:B----4-:R-:W0:Y:S01]  /*7b10*/  SHFL.DOWN P0, R4, R78, 0x1, 0x1f ;  /* 0x08201f004e047f89 */ /* 0x010e220000000000 */
[----:B------:R-:W-:Y:S01]  /*7b20*/  FFMA.FTZ R91, R39, R122, R91 ;  /* 0x0000007a275b7223 */ /* 0x000fe2000001005b */
[----:B0-----:R-:W-:-:S05]  /*7b30*/  @P0 FADD R4, R78, R4 ;  /* 0x000000044e040221 */ /* 0x001fca0000000000 */
[----:B------:R-:W0:Y:S02]  /*7b40*/  SHFL.DOWN P0, R5, R4, 0x2, 0x1f ;  /* 0x08401f0004057f89 */ /* 0x000e240000000000 */
[----:B0-----:R-:W-:-:S05]  /*7b50*/  @P0 FADD R5, R4, R5 ;  /* 0x0000000504050221 */ /* 0x001fca0000000000 */
[----:B------:R-:W0:Y:S02]  /*7b60*/  SHFL.DOWN P0, R4, R5, 0x4, 0x1f ;  /* 0x08801f0005047f89 */ /* 0x000e240000000000 */
[----:B0-----:R-:W-:-:S05]  /*7b70*/  @P0 FADD R4, R5, R4 ;  /* 0x0000000405040221 */ /* 0x001fca0000000000 */
[----:B------:R-:W0:Y:S01]  /*7b80*/  SHFL.DOWN P0, R5, R4, 0x8, 0x1f ;  /* 0x09001f0004057f89 */ /* 0x000e220000000000 */
[----:B------:R-:W-:Y:S01]  /*7b90*/  FMUL.FTZ R123, R123, R92 ;  /* 0x0000005c7b7b7220 */ /* 0x000fe20000410000 */
[----:B-----5:R-:W-:Y:S01]  /*7ba0*/  FADD.FTZ R81, R90, R81 ;  /* 0x000000515a517221 */ /* 0x020fe20000010000 */
[----:B------:R-:W-:Y:S01]  /*7bb0*/  FMUL.FTZ R8, R8, R94 ;  /* 0x0000005e08087220 */ /* 0x000fe20000410000 */
[----:B------:R-:W-:Y:S01]  /*7bc0*/  FMUL.FTZ R3, R125, R3 ;  /* 0x000000037d037220 */ /* 0x000fe20000410000 */
[----:B------:R-:W-:Y:S01]  /*7bd0*/  FMUL.FTZ R7, R7, R93 ;  /* 0x0000005d07077220 */ /* 0x000fe20000410000 */
[----:B--2---:R-:W-:Y:S01]  /*7be0*/  FFMA.FTZ R80, R22, R122, R80 ;  /* 0x0000007a16507223 */ /* 0x004fe20000010050 */
[----:B------:R1:W-:Y:S01]  /*7bf0*/  STL [R1+0x6c], R81 ;  /* 0x00006c5101007387 */ /* 0x0003e20000100800 */
[----:B------:R-:W-:Y:S01]  /*7c00*/  FMUL.FTZ R2, R124, R2 ;  /* 0x000000027c027220 */ /* 0x000fe20000410000 */
[----:B0-----:R-:W-:Y:S01]  /*7c10*/  @P0 FADD R5, R4, R5 ;  /* 0x0000000504050221 */ /* 0x001fe20000000000 */
[----:B------:R-:W-:Y:S01]  /*7c20*/  FADD.FTZ R79, R121, R79 ;  /* 0x0000004f794f7221 */ /* 0x000fe20000010000 */
[----:B------:R-:W2:Y:S01]  /*7c30*/  LDL.LU R85, [R1+0x5c] ;  /* 0x00005c0001557983 */ /* 0x000ea20000300800 */
[----:B---3--:R-:W-:-:S03]  /*7c40*/  FFMA.FTZ R77, R23, R6, R77 ;  /* 0x00000006174d7223 */ /* 0x008fc6000001004d */
[----:B------:R-:W3:Y:S01]  /*7c50*/  LDL.LU R84, [R1+0xf4] ;  /* 0x0000f40001547983 */ /* 0x000ee20000300800 */
[----:B-1----:R-:W0:Y:S01]  /*7c60*/  S2R R81, SR_LANEID ;  /* 0x0000000000517919 */ /* 0x002e220000000000 */
[----:B------:R-:W-:Y:S02]  /*7c70*/  FADD.FTZ R76, R91, R76 ;  /* 0x0000004c5b4c7221 */ /* 0x000fe40000010000 */
[----:B------:R1:W-:Y:S04]  /*7c80*/  STL [R1+0xe4], R80 ;  /* 0x0000e45001007387 */ /* 0x0003e80000100800 */
[----:B------:R-:W4:Y:S04]  /*7c90*/  LDL.LU R83, [R1+0x58] ;  /* 0x0000580001537983 */ /* 0x000f280000300800 */
[----:B------:R5:W-:Y:S04]  /*7ca0*/  STL [R1+0x68], R79 ;  /* 0x0000684f01007387 */ /* 0x000be80000100800 */
[----:B------:R-:W4:Y:S04]  /*7cb0*/  LDL.LU R82, [R1+0xf8] ;  /* 0x0000f80001527983 */ /* 0x000f280000300800 */
[----:B------:R5:W-:Y:S01]  /*7cc0*/  STL [R1+0xe8], R77 ;  /* 0x0000e84d01007387 */ /* 0x000be20000100800 */
[----:B------:R-:W-:Y:S01]  /*7cd0*/  FFMA.FTZ R123, R40, R6, R123 ;  /* 0x00000006287b7223 */ /* 0x000fe2000001007b */
[----:B------:R-:W-:Y:S01]  /*7ce0*/  FFMA.FTZ R3, R42, R8, R3 ;  /* 0x000000082a037223 */ /* 0x000fe20000010003 */
[----:B------:R-:W-:Y:S01]  /*7cf0*/  FMUL.FTZ R9, R9, R95 ;  /* 0x0000005f09097220 */ /* 0x000fe20000410000 */
[----:B------:R-:W-:Y:S01]  /*7d00*/  FFMA.FTZ R2, R41, R7, R2 ;  /* 0x0000000729027223 */ /* 0x000fe20000010002 */
[----:B------:R-:W-:Y:S01]  /*7d10*/  FMUL.FTZ R126, R126, R73 ;  /* 0x000000497e7e7220 */ /* 0x000fe20000410000 */
[----:B------:R-:W-:Y:S01]  /*7d20*/  FFMA.FTZ R88, R24, R7, R88 ;  /* 0x0000000718587223 */ /* 0x000fe20000010058 */
[----:B------:R-:W-:Y:S01]  /*7d30*/  FMUL.FTZ R10, R10, R96 ;  /* 0x000000600a0a7220 */ /* 0x000fe20000410000 */
[----:B------:R-:W-:Y:S01]  /*7d40*/  FFMA.FTZ R86, R25, R8, R86 ;  /* 0x0000000819567223 */ /* 0x000fe20000010056 */
[----:B------:R-:W-:Y:S01]  /*7d50*/  FMUL.FTZ R12, R12, R98 ;  /* 0x000000620c0c7220 */ /* 0x000fe20000410000 */
[----:B------:R-:W5:Y:S01]  /*7d60*/  SHFL.DOWN P0, R4, R5, 0x10, 0x1f ;  /* 0x0a001f0005047f89 */ /* 0x000f620000000000 */
[----:B0-----:R-:W-:-:S03]  /*7d70*/  ISETP.NE.AND P1, PT, R81, RZ, PT ;  /* 0x000000ff5100720c */ /* 0x001fc60003f25270 */
[----:B------:R-:W4:Y:S04]  /*7d80*/  LDL.LU R81, [R1+0x54] ;  /* 0x0000540001517983 */ /* 0x000f280000300800 */
[----:B-1----:R-:W4:Y:S04]  /*7d90*/  LDL.LU R80, [R1+0xfc] ;  /* 0x0000fc0001507983 */ /* 0x002f280000300800 */
[----:B-----5:R-:W5:Y:S04]  /*7da0*/  LDL.LU R79, [R1+0x100] ;  /* 0x00010000014f7983 */ /* 0x020f680000300800 */
[----:B------:R0:W-:Y:S04]  /*7db0*/  STL [R1+0x64], R76 ;  /* 0x0000644c01007387 */ /* 0x0001e80000100800 */
[----:B------:R-:W5:Y:S04]  /*7dc0*/  LDL.LU R78, [R1+0x50] ;  /* 0x00005000014e7983 */ /* 0x000f680000300800 */
[----:B------:R-:W5:Y:S04]  /*7dd0*/  LDL.LU R77, [R1+0x4c] ;  /* 0x00004c00014d7983 */ /* 0x000f680000300800 */
[----:B0-----:R-:W5:Y:S01]  /*7de0*/  LDL.LU R76, [R1+0x48] ;  /* 0x00004800014c7983 */ /* 0x001f620000300800 */
[----:B------:R-:W-:Y:S01]  /*7df0*/  FADD.FTZ R87, R123, R87 ;  /* 0x000000577b577221 */ /* 0x000fe20000010000 */
[----:B------:R-:W-:Y:S01]  /*7e00*/  FMUL.FTZ R127, R127, R74 ;  /* 0x0000004a7f7f7220 */ /* 0x000fe20000410000 */
[----:B------:R-:W-:Y:S01]  /*7e10*/  FFMA.FTZ R126, R43, R9, R126 ;  /* 0x000000092b7e7223 */ /* 0x000fe2000001007e */
[----:B------:R-:W-:Y:S01]  /*7e20*/  FMUL.FTZ R11, R11, R97 ;  /* 0x000000610b0b7220 */ /* 0x000fe20000410000 */
[----:B------:R-:W-:Y:S01]  /*7e30*/  FMUL.FTZ R128, R128, R75 ;  /* 0x0000004b80807220 */ /* 0x000fe20000410000 */
[----:B------:R0:W-:Y:S01]  /*7e40*/  STL [R1+0xec], R88 ;  /* 0x0000ec5801007387 */ /* 0x0001e20000100800 */
[----:B------:R-:W-:-:S03]  /*7e50*/  FFMA.FTZ R127, R44, R10, R127 ;  /* 0x0000000a2c7f7223 */ /* 0x000fc6000001007f */
[----:B------:R0:W-:Y:S01]  /*7e60*/  STL [R1+0x60], R87 ;  /* 0x0000605701007387 */ /* 0x0001e20000100800 */
[----:B------:R-:W-:-:S03]  /*7e70*/  FFMA.FTZ R128, R45, R11, R128 ;  /* 0x0000000b2d807223 */ /* 0x000fc60000010080 */
[----:B------:R0:W-:Y:S01]  /*7e80*/  STL [R1+0xf0], R86 ;  /* 0x0000f05601007387 */ /* 0x0001e20000100800 */
[----:B------:R-:W-:Y:S01]  /*7e90*/  @!P1 SHF.R.U32.HI R6, RZ, 0x3, R30 ;  /* 0x00000003ff069819 */ /* 0x000fe2000001161e */
[----:B------:R-:W-:-:S03]  /*7ea0*/  @P0 FADD R4, R5, R4 ;  /* 0x0000000405040221 */ /* 0x000fc60000000000 */
[----:B------:R-:W-:Y:S01]  /*7eb0*/  @!P1 LOP3.LUT R5, R6, 0x7c, RZ, 0xc0, !PT ;  /* 0x0000007c06059812 */ /* 0x000fe200078ec0ff */
[----:B------:R-:W-:Y:S04]  /*7ec0*/  BSSY.RECONVERGENT B0, `(.L_x_1254) ;  /* 0x0000025000007945 */ /* 0x000fe80003800200 */
[----:B------:R0:W-:Y:S01]  /*7ed0*/  @!P1 STS [R5+UR23+0x6304], R4 ;  /* 0x0063040405009988 */ /* 0x0001e20008000817 */
[----:B------:R-:W-:Y:S01]  /*7ee0*/  BAR.SYNC.DEFER_BLOCKING 0x0 ;  /* 0x0000000000007b1d */ /* 0x000fe20000010000 */
[----:B--2---:R-:W-:Y:S01]  /*7ef0*/  FADD.FTZ R85, R2, R85 ;  /* 0x0000005502557221 */ /* 0x004fe20000010000 */
[----:B---3--:R-:W-:-:S04]  /*7f00*/  FFMA.FTZ R84, R26, R9, R84 ;  /* 0x000000091a547223 */ /* 0x008fc80000010054 */
[----:B------:R0:W-:Y:S01]  /*7f10*/  STL [R1+0x5c], R85 ;  /* 0x00005c5501007387 */ /* 0x0001e20000100800 */
[----:B----4-:R-:W-:Y:S01]  /*7f20*/  FADD.FTZ R83, R3, R83 ;  /* 0x0000005303537221 */ /* 0x010fe20000010000 */
[----:B------:R-:W-:Y:S02]  /*7f30*/  FMUL.FTZ R3, R0, R120 ;  /* 0x0000007800037220 */ /* 0x000fe40000410000 */
[----:B------:R0:W-:Y:S02]  /*7f40*/  STL [R1+0xf4], R84 ;  /* 0x0000f45401007387 */ /* 0x0001e40000100800 */
[----:B------:R-:W-:Y:S01]  /*7f50*/  FFMA.FTZ R3, R46, R12, R3 ;  /* 0x0000000c2e037223 */ /* 0x000fe20000010003 */
[----:B------:R-:W-:Y:S01]  /*7f60*/  FFMA.FTZ R82, R27, R10, R82 ;  /* 0x0000000a1b527223 */ /* 0x000fe20000010052 */
[----:B------:R0:W-:Y:S04]  /*7f70*/  STL [R1+0x58], R83 ;  /* 0x0000585301007387 */ /* 0x0001e80000100800 */
[----:B------:R0:W-:Y:S01]  /*7f80*/  STL [R1+0xf8], R82 ;  /* 0x0000f85201007387 */ /* 0x0001e20000100800 */
[----:B------:R-:W-:Y:S01]  /*7f90*/  FADD.FTZ R81, R126, R81 ;  /* 0x000000517e517221 */ /* 0x000fe20000010000 */
[----:B------:R-:W-:-:S04]  /*7fa0*/  FFMA.FTZ R80, R28, R11, R80 ;  /* 0x0000000b1c507223 */ /* 0x000fc80000010050 */
[----:B------:R0:W-:Y:S01]  /*7fb0*/  STL [R1+0x54], R81 ;  /* 0x0000545101007387 */ /* 0x0001e20000100800 */
[----:B-----5:R-:W-:-:S03]  /*7fc0*/  FFMA.FTZ R79, R29, R12, R79 ;  /* 0x0000000c1d4f7223 */ /* 0x020fc6000001004f */
[----:B------:R0:W-:Y:S04]  /*7fd0*/  STL [R1+0xfc], R80 ;  /* 0x0000fc5001007387 */ /* 0x0001e80000100800 */
[----:B------:R0:W-:Y:S01]  /*7fe0*/  STL [R1+0x100], R79 ;  /* 0x0001004f01007387 */ /* 0x0001e20000100800 */
[----:B------:R-:W-:Y:S01]  /*7ff0*/  FADD.FTZ R78, R127, R78 ;  /* 0x0000004e7f4e7221 */ /* 0x000fe20000010000 */
[----:B------:R-:W-:Y:S01]  /*8000*/  FADD.FTZ R77, R128, R77 ;  /* 0x0000004d804d7221 */ /* 0x000fe20000010000 */
[----:B------:R-:W-:-:S05]  /*8010*/  FADD.FTZ R76, R3, R76 ;  /* 0x0000004c034c7221 */ /* 0x000fca0000010000 */
[----:B------:R0:W-:Y:S04]  /*8020*/  STL [R1+0x48], R76 ;  /* 0x0000484c01007387 */ /* 0x0001e80000100800 */
[----:B------:R0:W-:Y:S04]  /*8030*/  STL [R1+0x50], R78 ;  /* 0x0000504e01007387 */ /* 0x0001e80000100800 */
[----:B------:R0:W-:Y:S01]  /*8040*/  STL [R1+0x4c], R77 ;  /* 0x00004c4d01007387 */ /* 0x0001e20000100800 */
[----:B------:R-:W-:Y:S05]  /*8050*/  @P4 BRA `(.L_x_1255) ;  /* 0x00000000002c4947 */ /* 0x000fea0003800000 */
[----:B------:R-:W-:Y:S01]  /*8060*/  UISETP.NE.AND UP0, UPT, UR12, UR49, UPT ;  /* 0x000000310c00728c */ /* 0x000fe2000bf05270 */
[----:B------:R-:W1:Y:S01]  /*8070*/  LDS.64 R2, [UR23+0x6308] ;  /* 0x00630817ff027984 */ /* 0x000e620008000a00 */
[----:B------:R-:W-:-:S03]  /*8080*/  ULEA UR30, UR8, UR23, 0x2 ;  /* 0x00000017081e7291 */ /* 0x000fc6000f8e10ff */
[----:B0-----:R-:W0:Y:S01]  /*8090*/  LDS R5, [UR23+0x6310] ;  /* 0x00631017ff057984 */ /* 0x001e220008000800 */
[----:B------:R-:W-:-:S13]  /*80a0*/  PLOP3.LUT P0, PT, PT, PT, UP0, 0x80, 0x8 ;  /* 0x000000000008781c */ /* 0x000fda0003f0f008 */
[----:B------:R-:W2:Y:S01]  /*80b0*/  @P0 LDS R7, [UR30+0x7f50] ;  /* 0x007f501eff070984 */ /* 0x000ea20008000800 */
[----:B-1----:R-:W-:-:S04]  /*80c0*/  FADD.FTZ R2, R4, R2 ;  /* 0x0000000204027221 */ /* 0x002fc80000010000 */
[----:B------:R-:W-:-:S04]  /*80d0*/  FADD.FTZ R2, R3, R2 ;  /* 0x0000000203027221 */ /* 0x000fc80000010000 */
[----:B0-----:R-:W-:-:S04]  /*80e0*/  FADD.FTZ R2, R2, R5 ;  /* 0x0000000502027221 */ /* 0x001fc80000010000 */
[----:B--2---:R-:W-:-:S05]  /*80f0*/  @P0 FADD.FTZ R2, R2, R7 ;  /* 0x0000000702020221 */ /* 0x004fca0000010000 */
[----:B------:R1:W-:Y:S02]  /*8100*/  STS [UR30+0x7f50], R2 ;  /* 0x007f5002ff007988 */ /* 0x0003e4000800081e */
.L_x_1255:
[----:B------:R-:W-:Y:S05]  /*8110*/  BSYNC.RECONVERGENT B0 ;  /* 0x0000000000007941 */ /* 0x000fea0003800200 */
.L_x_1254:
[----:B------:R-:W-:-:S04]  /*8120*/  UIADD3 UR8, UPT, UPT, UR8, 0x1, URZ ;  /* 0x0000000108087890 */ /* 0x000fc8000fffe0ff */
[----:B------:R-:W-:-:S09]  /*8130*/  UISETP.GE.AND UP0, UPT, UR8, UR50, UPT ;  /* 0x000000320800728c */ /* 0x000fd2000bf06270 */
[----:B------:R-:W-:Y:S05]  /*8140*/  BRA.U !UP0, `(.L_x_1256) ;  /* 0xffffffad08607547 */ /* 0x000fea000b83ffff */
.L_x_1211:
[----:B------:R-:W1:Y:S01]  /*8150*/  LDL.LU R91, [R1+0xf4] ;  /* 0x0000f400015b7983 */ /* 0x000e620000300800 */
[----:B------:R-:W-:Y:S01]  /*8160*/  BAR.SYNC.DEFER_BLOCKING 0x0 ;  /* 0x0000000000007b1d */ /* 0x000fe20000010000 */
[----:B------:R-:W-:-:S07]  /*8170*/  UIMAD UR8, UR12, -0x800, UR26 ;  /* 0xfffff8000c0878a4 */ /* 0x000fce000f8e021a */
[----:B------:R-:W2:Y:S01]  /*8180*/  S2UR UR34, SR_CTAID.X ;  /* 0x00000000002279c3 */ /* 0x000ea20000002500 */
[----:B------:R-:W2:Y:S01]  /*8190*/  LDCU.64 UR30, c[0x0][0x4f8] ;  /* 0x00009f00ff1e77ac */ /* 0x000ea20008000a00 */
[----:B------:R-:W1:Y:S01]  /*81a0*/  LDL.LU R90, [R1+0xf8] ;  /* 0x0000f800015a7983 */ /* 0x000e620000300800 */
[----:B------:R-:W3:Y:S03]  /*81b0*/  LDCU.64 UR32, c[0x0][0x500] ;  /* 0x0000a000ff2077ac */ /* 0x000ee60008000a00 */
[----:B------:R-:W4:Y:S04]  /*81c0*/  LDL.LU R89, [R1+0xe0] ;  /* 0x0000e00001597983 */ /* 0x000f280000300800 */
[----:B0-----:R-:W5:Y:S04]  /*81d0*/  LDL.LU R88, [R1+0xdc] ;  /* 0x0000dc0001587983 */ /* 0x001f680000300800 */
[----:B------:R-:W3:Y:S04]  /*81e0*/  LDL.LU R94, [R1+0xec] ;  /* 0x0000ec00015e7983 */ /* 0x000ee80000300800 */
[----:B------:R-:W3:Y:S04]  /*81f0*/  LDL.LU R93, [R1+0xf0] ;  /* 0x0000f000015d7983 */ /* 0x000ee80000300800 */
[----:B------:R-:W2:Y:S04]  /*8200*/  LDL.LU R92, [R1+0xe4] ;  /* 0x0000e400015c7983 */ /* 0x000ea80000300800 */
        /* <DEDUP_REMOVED lines=15> */
[----:B------:R-:W3:Y:S04]  /*8300*/  LDL.LU R96, [R1+0xfc] ;  /* 0x0000fc0001607983 */ /* 0x000ee80000300800 */
[----:B------:R-:W3:Y:S01]  /*8310*/  LDL.LU R95, [R1+0x100] ;  /* 0x00010000015f7983 */ /* 0x000ee20000300800 */
[----:B-1----:R-:W-:-:S02]  /*8320*/  F2FP.BF16.F32.PACK_AB R2, R91, R90 ;  /* 0x0000005a5b02723e */ /* 0x002fc400000010ff */
[----:B----4-:R-:W-:Y:S02]  /*8330*/  MOV R90, R89 ;  /* 0x00000059005a7202 */ /* 0x010fe40000000f00 */
[----:B------:R-:W4:Y:S01]  /*8340*/  LDL.LU R89, [R1+0xd4] ;  /* 0x0000d40001597983 */ /* 0x000f220000300800 */
[----:B-----5:R-:W-:-:S03]  /*8350*/  IMAD.MOV.U32 R91, RZ, RZ, R88 ;  /* 0x000000ffff5b7224 */ /* 0x020fc600078e0058 */
[----:B------:R-:W4:Y:S04]  /*8360*/  LDL.LU R88, [R1+0xd8] ;  /* 0x0000d80001587983 */ /* 0x000f280000300800 */
[----:B------:R-:W5:Y:S04]  /*8370*/  LDL.LU R108, [R1+0x3c] ;  /* 0x00003c00016c7983 */ /* 0x000f680000300800 */
        /* <DEDUP_REMOVED lines=10> */
[----:B------:R-:W5:Y:S01]  /*8420*/  LDL.LU R97, [R1+0x10] ;  /* 0x0000100001617983 */ /* 0x000f620000300800 */
[----:B---3--:R-:W-:-:S03]  /*8430*/  F2FP.BF16.F32.PACK_AB R0, R96, R95 ;  /* 0x0000005f6000723e */ /* 0x008fc600000010ff */
[----:B------:R-:W3:Y:S01]  /*8440*/  LDL.LU R96, [R1+0xc] ;  /* 0x00000c0001607983 */ /* 0x000ee20000300800 */
[C---:B------:R-:W-:Y:S02]  /*8450*/  PRMT R3, R0.reuse, 0x7610, R3 ;  /* 0x0000761000037816 */ /* 0x040fe40000000003 */
[----:B------:R-:W-:Y:S01]  /*8460*/  PRMT R82, R0, 0x7632, R82 ;  /* 0x0000763200527816 */ /* 0x000fe20000000052 */
[----:B------:R-:W3:Y:S01]  /*8470*/  LDL.LU R95, [R1+0x8] ;  /* 0x00000800015f7983 */ /* 0x000ee20000300800 */
[----:B------:R-:W-:-:S03]  /*8480*/  F2FP.BF16.F32.PACK_AB R0, R94, R93 ;  /* 0x0000005d5e00723e */ /* 0x000fc600000010ff */
[----:B------:R-:W3:Y:S04]  /*8490*/  LDL.LU R94, [R1+0x4] ;  /* 0x00000400015e7983 */ /* 0x000ee80000300800 */
[----:B------:R-:W3:Y:S01]  /*84a0*/  LDL.LU R93, [R1] ;  /* 0x00000000015d7983 */ /* 0x000ee20000300800 */
[C---:B------:R-:W-:Y:S02]  /*84b0*/  PRMT R5, R2.reuse, 0x7610, R5 ;  /* 0x0000761002057816 */ /* 0x040fe40000000005 */
[----:B------:R-:W-:Y:S01]  /*84c0*/  PRMT R80, R2, 0x7632, R80 ;  /* 0x0000763202507816 */ /* 0x000fe20000000050 */
[----:B------:R0:W-:Y:S01]  /*84d0*/  STS.U16 [R165], R3 ;  /* 0x00000003a5007388 */ /* 0x0001e20000000400 */
[----:B--2---:R-:W-:Y:S02]  /*84e0*/  F2FP.BF16.F32.PACK_AB R2, R92, R87 ;  /* 0x000000575c02723e */ /* 0x004fe400000010ff */
[----:B------:R-:W-:Y:S01]  /*84f0*/  MOV R87, R85 ;  /* 0x0000005500577202 */ /* 0x000fe20000000f00 */
[----:B------:R-:W-:Y:S01]  /*8500*/  IMAD.MOV.U32 R85, RZ, RZ, R83 ;  /* 0x000000ffff557224 */ /* 0x000fe200078e0053 */
[C---:B------:R-:W-:Y:S01]  /*8510*/  PRMT R28, R2.reuse, 0x7610, R28 ;  /* 0x00007610021c7816 */ /* 0x040fe2000000001c */
[----:B------:R-:W2:Y:S01]  /*8520*/  LDL.LU R14, [R1+0x104] ;  /* 0x00010400010e7983 */ /* 0x000ea20000300800 */
[----:B------:R-:W-:Y:S01]  /*8530*/  MOV R83, R81 ;  /* 0x0000005100537202 */ /* 0x000fe20000000f00 */
[----:B------:R-:W-:Y:S01]  /*8540*/  IMAD.MOV.U32 R81, RZ, RZ, R78 ;  /* 0x000000ffff517224 */ /* 0x000fe200078e004e */
[----:B0-----:R-:W-:-:S02]  /*8550*/  PRMT R3, R2, 0x7632, R3 ;  /* 0x0000763202037816 */ /* 0x001fc40000000003 */
[----:B------:R-:W-:Y:S02]  /*8560*/  MOV R78, R77 ;  /* 0x0000004d004e7202 */ /* 0x000fe40000000f00 */
[C---:B------:R-:W-:Y:S02]  /*8570*/  PRMT R6, R0.reuse, 0x7610, R6 ;  /* 0x0000761000067816 */ /* 0x040fe40000000006 */
[----:B------:R-:W-:Y:S01]  /*8580*/  PRMT R79, R0, 0x7632, R79 ;  /* 0x00007632004f7816 */ /* 0x000fe2000000004f */
[----:B------:R-:W-:Y:S01]  /*8590*/  IMAD.MOV.U32 R77, RZ, RZ, R76 ;  /* 0x000000ffff4d7224 */ /* 0x000fe200078e004c */
[----:B------:R-:W-:Y:S01]  /*85a0*/  F2FP.BF16.F32.PACK_AB R0, R91, R90 ;  /* 0x0000005a5b00723e */ /* 0x000fe200000010ff */
[----:B------:R-:W-:Y:S01]  /*85b0*/  STS.U16 [R164+0x2], R82 ;  /* 0x00000252a4007388 */ /* 0x000fe20000000400 */
[----:B------:R-:W-:Y:S01]  /*85c0*/  MOV R76, R75 ;  /* 0x0000004b004c7202 */ /* 0x000fe20000000f00 */
[----:B------:R-:W-:Y:S01]  /*85d0*/  IMAD.MOV.U32 R75, RZ, RZ, R74 ;  /* 0x000000ffff4b7224 */ /* 0x000fe200078e004a */
[C---:B------:R-:W-:Y:S01]  /*85e0*/  PRMT R27, R0.reuse, 0x7610, R27 ;  /* 0x00007610001b7816 */ /* 0x040fe2000000001b */
[----:B------:R0:W-:Y:S01]  /*85f0*/  STS.U16 [R161+0x4], R5 ;  /* 0x00000405a1007388 */ /* 0x0001e20000000400 */
[----:B------:R-:W-:Y:S01]  /*8600*/  MOV R74, R73 ;  /* 0x00000049004a7202 */ /* 0x000fe20000000f00 */
[----:B------:R-:W-:Y:S01]  /*8610*/  IMAD.MOV.U32 R73, RZ, RZ, R11 ;  /* 0x000000ffff497224 */ /* 0x000fe200078e000b */
[----:B0-----:R-:W-:-:S02]  /*8620*/  PRMT R5, R0, 0x7632, R5 ;  /* 0x0000763200057816 */ /* 0x001fc40000000005 */
[----:B------:R-:W-:Y:S01]  /*8630*/  F2FP.BF16.F32.PACK_AB R0, R87, R86 ;  /* 0x000000565700723e */ /* 0x000fe200000010ff */
[----:B------:R-:W-:Y:S01]  /*8640*/  IMAD.MOV.U32 R86, RZ, RZ, R77 ;  /* 0x000000ffff567224 */ /* 0x000fe200078e004d */
[----:B------:R-:W-:Y:S01]  /*8650*/  MOV R87, R76 ;  /* 0x0000004c00577202 */ /* 0x000fe20000000f00 */
[----:B------:R-:W-:Y:S01]  /*8660*/  IMAD.MOV.U32 R90, RZ, RZ, R73 ;  /* 0x000000ffff5a7224 */ /* 0x000fe200078e0049 */
[----:B----4-:R-:W-:-:S04]  /*8670*/  F2FP.BF16.F32.PACK_AB R2, R89, R88 ;  /* 0x000000585902723e */ /* 0x010fc800000010ff */
[C---:B------:R-:W-:Y:S02]  /*8680*/  PRMT R26, R2.reuse, 0x7610, R26 ;  /* 0x00007610021a7816 */ /* 0x040fe4000000001a */
[----:B------:R-:W-:Y:S02]  /*8690*/  PRMT R7, R2, 0x7632, R7 ;  /* 0x0000763202077816 */ /* 0x000fe40000000007 */
[----:B------:R-:W-:Y:S01]  /*86a0*/  F2FP.BF16.F32.PACK_AB R2, R85, R84 ;  /* 0x000000545502723e */ /* 0x000fe200000010ff */
[----:B------:R-:W-:Y:S01]  /*86b0*/  IMAD.MOV.U32 R84, RZ, RZ, R81 ;  /* 0x000000ffff547224 */ /* 0x000fe200078e0051 */
[----:B------:R-:W-:Y:S01]  /*86c0*/  MOV R85, R78 ;  /* 0x0000004e00557202 */ /* 0x000fe20000000f00 */
[----:B------:R-:W4:Y:S04]  /*86d0*/  LDL.LU R81, [R1+0x70] ;  /* 0x0000700001517983 */ /* 0x000f280000300800 */
[----:B------:R-:W2:Y:S01]  /*86e0*/  LDL.LU R78, [R1+0x44] ;  /* 0x00004400014e7983 */ /* 0x000ea20000300800 */
[----:B------:R-:W-:-:S03]  /*86f0*/  IMAD.MOV.U32 R88, RZ, RZ, R75 ;  /* 0x000000ffff587224 */ /* 0x000fc600078e004b */
[----:B------:R-:W4:Y:S01]  /*8700*/  LDL.LU R77, [R1+0x74] ;  /* 0x00007400014d7983 */ /* 0x000f220000300800 */
[----:B------:R-:W-:-:S03]  /*8710*/  MOV R89, R74 ;  /* 0x0000004a00597202 */ /* 0x000fc60000000f00 */
[----:B------:R-:W4:Y:S04]  /*8720*/  LDL.LU R76, [R1+0x78] ;  /* 0x00007800014c7983 */ /* 0x000f280000300800 */
[----:B------:R-:W4:Y:S04]  /*8730*/  LDL.LU R75, [R1+0x7c] ;  /* 0x00007c00014b7983 */ /* 0x000f280000300800 */
[----:B------:R-:W4:Y:S04]  /*8740*/  LDL.LU R74, [R1+0x80] ;  /* 0x00008000014a7983 */ /* 0x000f280000300800 */
[----:B------:R-:W4:Y:S01]  /*8750*/  LDL.LU R73, [R1+0x40] ;  /* 0x0000400001497983 */ /* 0x000f220000300800 */
[----:B------:R-:W-:-:S02]  /*8760*/  MOV R11, R4 ;  /* 0x00000004000b7202 */ /* 0x000fc40000000f00 */
[----:B------:R-:W0:Y:S01]  /*8770*/  S2R R4, SR_TID.X ;  /* 0x0000000000047919 */ /* 0x000e220000002100 */
[----:B------:R-:W-:Y:S01]  /*8780*/  STS.U16 [R160+0x6], R80 ;  /* 0x00000650a0007388 */ /* 0x000fe20000000400 */
[----:B------:R-:W-:-:S03]  /*8790*/  UIADD3 UR8, UPT, UPT, UR8, 0x800, URZ ;  /* 0x0000080008087890 */ /* 0x000fc6000fffe0ff */
[----:B------:R-:W-:Y:S01]  /*87a0*/  STS.U16 [R159+0x8], R6 ;  /* 0x000008069f007388 */ /* 0x000fe20000000400 */
[----:B------:R-:W-:-:S03]  /*87b0*/  PRMT R8, R0, 0x7632, R8 ;  /* 0x0000763200087816 */ /* 0x000fc60000000008 */
[----:B------:R-:W-:Y:S04]  /*87c0*/  STS.U16 [R158+0xa], R79 ;  /* 0x00000a4f9e007388 */ /* 0x000fe80000000400 */
[----:B------:R-:W-:Y:S04]  /*87d0*/  STS.U16 [R56+0xc], R28 ;  /* 0x00000c1c38007388 */ /* 0x000fe80000000400 */
[----:B------:R1:W-:Y:S04]  /*87e0*/  STS.U16 [R55+0xe], R3 ;  /* 0x00000e0337007388 */ /* 0x0003e80000000400 */
[----:B------:R-:W-:Y:S04]  /*87f0*/  STS.U16 [R54+0x10], R27 ;  /* 0x0000101b36007388 */ /* 0x000fe80000000400 */
[----:B------:R-:W-:Y:S01]  /*8800*/  STS.U16 [R53+0x12], R5 ;  /* 0x0000120535007388 */ /* 0x000fe20000000400 */
[----:B0-----:R-:W-:-:S03]  /*8810*/  ISETP.NE.AND P0, PT, R4, RZ, PT ;  /* 0x000000ff0400720c */ /* 0x001fc60003f05270 */
[----:B------:R-:W-:Y:S01]  /*8820*/  STS.U16 [R52+0x14], R26 ;  /* 0x0000141a34007388 */ /* 0x000fe20000000400 */
[----:B-1----:R-:W-:-:S03]  /*8830*/  PRMT R3, R2, 0x7632, R3 ;  /* 0x0000763202037816 */ /* 0x002fc60000000003 */
[----:B------:R-:W-:Y:S01]  /*8840*/  STS.U16 [R51+0x16], R7 ;  /* 0x0000160733007388 */ /* 0x000fe20000000400 */
[----:B------:R-:W-:-:S03]  /*8850*/  MOV R6, UR8 ;  /* 0x0000000800067c02 */ /* 0x000fc60008000f00 */
[----:B------:R-:W-:Y:S01]  /*8860*/  STS.U16 [R50+0x18], R0 ;  /* 0x0000180032007388 */ /* 0x000fe20000000400 */
[----:B------:R-:W-:-:S03]  /*8870*/  MOV R91, R11 ;  /* 0x0000000b005b7202 */ /* 0x000fc60000000f00 */
[----:B------:R-:W-:Y:S01]  /*8880*/  STS.U16 [R49+0x1a], R8 ;  /* 0x00001a0831007388 */ /* 0x000fe20000000400 */
[----:B------:R-:W-:-:S03]  /*8890*/  IMAD.MOV.U32 R92, RZ, RZ, R9 ;  /* 0x000000ffff5c7224 */ /* 0x000fc600078e0009 */
[----:B------:R-:W-:Y:S04]  /*88a0*/  STS.U16 [R48+0x1c], R2 ;  /* 0x00001c0230007388 */ /* 0x000fe80000000400 */
[----:B------:R0:W-:Y:S01]  /*88b0*/  STS.U16 [R47+0x1e], R3 ;  /* 0x00001e032f007388 */ /* 0x0001e20000000400 */
        /* <DEDUP_REMOVED lines=13> */
[----:B---3--:R-:W-:Y:S04]  /*8990*/  LDS.U16 R31, [R96+0x300] ;  /* 0x00030000601f7984 */ /* 0x008fe80000000400 */
[----:B------:R-:W-:Y:S04]  /*89a0*/  LDS.U16 R33, [R95+0x340] ;  /* 0x000340005f217984 */ /* 0x000fe80000000400 */
[----:B------:R-:W-:Y:S04]  /*89b0*/  LDS.U16 R35, [R94+0x380] ;  /* 0x000380005e237984 */ /* 0x000fe80000000400 */
[----:B------:R-:W-:Y:S04]  /*89c0*/  LDS.U16 R37, [R93+0x3c0] ;  /* 0x0003c0005d257984 */ /* 0x000fe80000000400 */
[----:B------:R-:W-:Y:S01]  /*89d0*/  @!P0 STS [UR23+0x1080], R6 ;  /* 0x00108006ff008988 */ /* 0x000fe20008000817 */
[----:B------:R-:W-:Y:S08]  /*89e0*/  BAR.SYNC.DEFER_BLOCKING 0x0 ;  /* 0x0000000000007b1d */ /* 0x000ff00000010000 */
[----:B------:R-:W1:Y:S01]  /*89f0*/  S2UR UR8, SR_CTAID.Y ;  /* 0x00000000000879c3 */ /* 0x000e620000002600 */
[----:B------:R-:W-:Y:S01]  /*8a00*/  USHF.R.S32.HI UR25, URZ, 0x1f, UR27 ;  /* 0x0000001fff197899 */ /* 0x000fe2000801141b */
[----:B------:R-:W3:Y:S01]  /*8a10*/  LDS R39, [UR23+0x1080] ;  /* 0x00108017ff277984 */ /* 0x000ee20008000800 */
[----:B------:R-:W-:-:S02]  /*8a20*/  UMOV UR24, UR27 ;  /* 0x0000001b00187c82 */ /* 0x000fc40008000000 */
[----:B------:R-:W-:-:S04]  /*8a30*/  UIMAD.WIDE.U32 UR10, UR34, UR30, UR24 ;  /* 0x0000001e220a72a5 */ /* 0x000fc8000f8e0018 */
[----:B------:R-:W-:Y:S01]  /*8a40*/  UIMAD UR11, UR34, UR31, UR11 ;  /* 0x0000001f220b72a4 */ /* 0x000fe2000f8e020b */
[----:B------:R-:W5:Y:S01]  /*8a50*/  LDCU.64 UR30, c[0x0][0x550] ;  /* 0x0000aa00ff1e77ac */ /* 0x000f620008000a00 */
[----:B-1----:R-:W-:Y:S02]  /*8a60*/  UIMAD UR26, UR8, UR33, URZ ;  /* 0x00000021081a72a4 */ /* 0x002fe4000f8e02ff */
[----:B------:R-:W-:-:S04]  /*8a70*/  UIMAD.WIDE.U32 UR10, UR8, UR32, UR10 ;  /* 0x00000020080a72a5 */ /* 0x000fc8000f8e000a */
[----:B0-----:R-:W-:Y:S02]  /*8a80*/  IMAD.U32 R3, RZ, RZ, UR26 ;  /* 0x0000001aff037e24 */ /* 0x001fe4000f8e00ff */
[----:B------:R-:W-:-:S03]  /*8a90*/  IADD3 R0, P1, PT, R72, UR10, RZ ;  /* 0x0000000a48007c10 */ /* 0x000fc6000ff3e0ff */
[----:B------:R-:W0:Y:S01]  /*8aa0*/  LDCU.64 UR26, c[0x0][0x520] ;  /* 0x0000a400ff1a77ac */ /* 0x000e220008000a00 */
[----:B------:R-:W-:Y:S02]  /*8ab0*/  IADD3.X R3, PT, PT, R3, UR11, RZ, P1, !PT ;  /* 0x0000000b03037c10 */ /* 0x000fe40008ffe4ff */
[C---:B-----5:R-:W-:Y:S01]  /*8ac0*/  LEA R2, P4, R0.reuse, UR30, 0x1 ;  /* 0x0000001e00027c11 */ /* 0x060fe2000f8808ff */
[----:B------:R-:W1:Y:S03]  /*8ad0*/  LDCU.64 UR10, c[0x0][0x518] ;  /* 0x0000a300ff0a77ac */ /* 0x000e660008000a00 */
[----:B------:R-:W-:Y:S01]  /*8ae0*/  LEA.HI.X R3, R0, UR31, R3, 0x1, P4 ;  /* 0x0000001f00037c11 */ /* 0x000fe2000a0f0c03 */
[----:B------:R-:W5:Y:S01]  /*8af0*/  LDCU.64 UR30, c[0x0][0x560] ;  /* 0x0000ac00ff1e77ac */ /* 0x000f620008000a00 */
[-C--:B---3--:R-:W-:Y:S02]  /*8b00*/  ISETP.GE.AND P1, PT, R72, R39.reuse, PT ;  /* 0x000000274800720c */ /* 0x088fe40003f26270 */
[----:B------:R-:W-:-:S02]  /*8b10*/  ISETP.GE.AND P2, PT, R70, R39, PT ;  /* 0x000000274600720c */ /* 0x000fc40003f46270 */
        /* <DEDUP_REMOVED lines=28> */
[----:B--2---:R-:W-:-:S13]  /*8ce0*/  ISETP.GE.AND P6, PT, R78, R39, PT ;  /* 0x000000274e00720c */ /* 0x004fda0003fc6270 */
[----:B------:R2:W-:Y:S01]  /*8cf0*/  @!P6 STG.E.U16 desc[UR28][R2.64+0x3c0], R37 ;  /* 0x0003c0250200e986 */ /* 0x0005e2000c10151c */
[----:B------:R-:W-:Y:S01]  /*8d00*/  BAR.SYNC.DEFER_BLOCKING 0x0 ;  /* 0x0000000000007b1d */ /* 0x000fe20000010000 */
[----:B------:R-:W-:-:S04]  /*8d10*/  F2FP.BF16.F32.PACK_AB R0, R91, R92 ;  /* 0x0000005c5b00723e */ /* 0x000fc800000010ff */
[C---:B---3--:R-:W-:Y:S02]  /*8d20*/  PRMT R5, R0.reuse, 0x7610, R5 ;  /* 0x0000761000057816 */ /* 0x048fe40000000005 */
[----:B------:R-:W-:Y:S02]  /*8d30*/  PRMT R82, R0, 0x7632, R82 ;  /* 0x0000763200527816 */ /* 0x000fe40000000052 */
[----:B--2---:R-:W-:Y:S02]  /*8d40*/  F2FP.BF16.F32.PACK_AB R3, R89, R90 ;  /* 0x0000005a5903723e */ /* 0x004fe400000010ff */
[----:B------:R-:W-:Y:S02]  /*8d50*/  F2FP.BF16.F32.PACK_AB R0, R87, R88 ;  /* 0x000000585700723e */ /* 0x000fe400000010ff */
[----:B------:R-:W-:Y:S02]  /*8d60*/  F2FP.BF16.F32.PACK_AB R2, R85, R86 ;  /* 0x000000565502723e */ /* 0x000fe400000010ff */
[----:B------:R-:W-:-:S02]  /*8d70*/  PRMT R80, R3, 0x7632, R80 ;  /* 0x0000763203507816 */ /* 0x000fc40000000050 */
[C---:B------:R-:W-:Y:S02]  /*8d80*/  PRMT R7, R0.reuse, 0x7610, R7 ;  /* 0x0000761000077816 */ /* 0x040fe40000000007 */
[----:B------:R-:W-:Y:S02]  /*8d90*/  PRMT R79, R0, 0x7632, R79 ;  /* 0x00007632004f7816 */ /* 0x000fe4000000004f */
[----:B------:R-:W-:Y:S02]  /*8da0*/  F2FP.BF16.F32.PACK_AB R0, R83, R84 ;  /* 0x000000545300723e */ /* 0x000fe400000010ff */
[----:B------:R-:W-:Y:S01]  /*8db0*/  PRMT R28, R2, 0x7610, R28 ;  /* 0x00007610021c7816 */ /* 0x000fe2000000001c */
[----:B------:R2:W-:Y:S01]  /*8dc0*/  STS.U16 [R165], R5 ;  /* 0x00000005a5007388 */ /* 0x0005e20000000400 */
[----:B------:R-:W-:-:S03]  /*8dd0*/  PRMT R27, R0, 0x7610, R27 ;  /* 0x00007610001b7816 */ /* 0x000fc6000000001b */
[----:B------:R-:W-:Y:S04]  /*8de0*/  STS.U16 [R164+0x2], R82 ;  /* 0x00000252a4007388 */ /* 0x000fe80000000400 */
[----:B------:R3:W-:Y:S01]  /*8df0*/  STS.U16 [R161+0x4], R3 ;  /* 0x00000403a1007388 */ /* 0x0007e20000000400 */
[----:B--2---:R-:W-:Y:S02]  /*8e00*/  PRMT R5, R2, 0x7632, R5 ;  /* 0x0000763202057816 */ /* 0x004fe40000000005 */
[----:B----4-:R-:W-:Y:S01]  /*8e10*/  F2FP.BF16.F32.PACK_AB R2, R77, R81 ;  /* 0x000000514d02723e */ /* 0x010fe200000010ff */
[----:B------:R-:W-:Y:S03]  /*8e20*/  STS.U16 [R160+0x6], R80 ;  /* 0x00000650a0007388 */ /* 0x000fe60000000400 */
[----:B------:R-:W-:Y:S01]  /*8e30*/  PRMT R26, R2, 0x7610, R26 ;  /* 0x00007610021a7816 */ /* 0x000fe2000000001a */
[----:B------:R-:W-:Y:S01]  /*8e40*/  STS.U16 [R159+0x8], R7 ;  /* 0x000008079f007388 */ /* 0x000fe20000000400 */
[----:B---3--:R-:W-:-:S02]  /*8e50*/  PRMT R3, R0, 0x7632, R3 ;  /* 0x0000763200037816 */ /* 0x008fc40000000003 */
[----:B------:R-:W-:Y:S01]  /*8e60*/  F2FP.BF16.F32.PACK_AB R0, R75, R76 ;  /* 0x0000004c4b00723e */ /* 0x000fe200000010ff */
[----:B------:R-:W-:Y:S01]  /*8e70*/  STS.U16 [R158+0xa], R79 ;  /* 0x00000a4f9e007388 */ /* 0x000fe20000000400 */
[----:B------:R-:W-:Y:S02]  /*8e80*/  PRMT R8, R2, 0x7632, R8 ;  /* 0x0000763202087816 */ /* 0x000fe40000000008 */
[----:B------:R-:W-:Y:S01]  /*8e90*/  F2FP.BF16.F32.PACK_AB R2, R73, R74 ;  /* 0x0000004a4902723e */ /* 0x000fe200000010ff */
[----:B------:R-:W-:Y:S01]  /*8ea0*/  STS.U16 [R56+0xc], R28 ;  /* 0x00000c1c38007388 */ /* 0x000fe20000000400 */
[----:B------:R-:W-:-:S03]  /*8eb0*/  PRMT R10, R0, 0x7632, R10 ;  /* 0x00007632000a7816 */ /* 0x000fc6000000000a */
[----:B------:R-:W-:Y:S01]  /*8ec0*/  STS.U16 [R55+0xe], R5 ;  /* 0x00000e0537007388 */ /* 0x000fe20000000400 */
[----:B------:R-:W-:-:S03]  /*8ed0*/  PRMT R12, R2, 0x7632, R12 ;  /* 0x00007632020c7816 */ /* 0x000fc6000000000c */
        /* <DEDUP_REMOVED lines=27> */
[----:B--2---:R-:W-:-:S05]  /*9090*/  FADD.FTZ R0, R92, R14 ;  /* 0x0000000e5c007221 */ /* 0x004fca0000010000 */
[----:B------:R-:W2:Y:S01]  /*90a0*/  LDS R39, [UR23+0x1080] ;  /* 0x00108017ff277984 */ /* 0x000ea20008000800 */
[----:B-1----:R-:W-:Y:S01]  /*90b0*/  UIMAD.WIDE.U32 UR24, UR34, UR10, UR24 ;  /* 0x0000000a221872a5 */ /* 0x002fe2000f8e0018 */
[----:B------:R-:W-:-:S03]  /*90c0*/  FADD.FTZ R0, R0, R91 ;  /* 0x0000005b00007221 */ /* 0x000fc60000010000 */
[----:B------:R-:W-:Y:S01]  /*90d0*/  UIMAD UR11, UR34, UR11, UR25 ;  /* 0x0000000b220b72a4 */ /* 0x000fe2000f8e0219 */
[----:B------:R-:W-:Y:S02]  /*90e0*/  FADD.FTZ R0, R0, R90 ;  /* 0x0000005a00007221 */ /* 0x000fe40000010000 */
[----:B------:R-:W-:Y:S02]  /*90f0*/  UMOV UR10, UR24 ;  /* 0x00000018000a7c82 */ /* 0x000fe40008000000 */
[----:B------:R-:W-:Y:S01]  /*9100*/  FADD.FTZ R0, R0, R89 ;  /* 0x0000005900007221 */ /* 0x000fe20000010000 */
[----:B0-----:R-:W-:-:S03]  /*9110*/  UIMAD.WIDE.U32 UR10, UR8, UR26, UR10 ;  /* 0x0000001a080a72a5 */ /* 0x001fc6000f8e000a */
[----:B------:R-:W-:Y:S01]  /*9120*/  FADD.FTZ R0, R0, R88 ;  /* 0x0000005800007221 */ /* 0x000fe20000010000 */
[----:B------:R-:W-:Y:S02]  /*9130*/  UIMAD UR11, UR8, UR27, UR11 ;  /* 0x0000001b080b72a4 */ /* 0x000fe4000f8e020b */
[----:B------:R-:W-:Y:S01]  /*9140*/  IADD3 R3, P0, PT, R72, UR10, RZ ;  /* 0x0000000a48037c10 */ /* 0x000fe2000ff1e0ff */
[----:B------:R-:W-:-:S03]  /*9150*/  FADD.FTZ R0, R0, R87 ;  /* 0x0000005700007221 */ /* 0x000fc60000010000 */
[----:B---3--:R-:W-:Y:S02]  /*9160*/  IADD3.X R6, PT, PT, RZ, UR11, RZ, P0, !PT ;  /* 0x0000000bff067c10 */ /* 0x008fe400087fe4ff */
[----:B-----5:R-:W-:Y:S01]  /*9170*/  LEA R2, P3, R3, UR30, 0x1 ;  /* 0x0000001e03027c11 */ /* 0x020fe2000f8608ff */
[----:B------:R-:W-:-:S03]  /*9180*/  FADD.FTZ R0, R0, R86 ;  /* 0x0000005600007221 */ /* 0x000fc60000010000 */
[----:B------:R-:W-:Y:S01]  /*9190*/  LEA.HI.X R3, R3, UR31, R6, 0x1, P3 ;  /* 0x0000001f03037c11 */ /* 0x000fe200098f0c06 */
[----:B------:R-:W-:Y:S01]  /*91a0*/  FADD.FTZ R0, R0, R85 ;  /* 0x0000005500007221 */ /* 0x000fe20000010000 */
[-C--:B--2---:R-:W-:Y:S02]  /*91b0*/  ISETP.GE.AND P2, PT, R72, R39.reuse, PT ;  /* 0x000000274800720c */ /* 0x084fe40003f46270 */
        /* <DEDUP_REMOVED lines=43> */
[----:B------:R-:W-:Y:S01]  /*9470*/  UIADD3 UR10, UPT, UPT, UR12, -0x1, URZ ;  /* 0xffffffff0c0a7890 */ /* 0x000fe2000fffe0ff */
[----:B------:R-:W-:Y:S01]  /*9480*/  LOP3.LUT R0, R4, 0x1f, RZ, 0xc0, !PT ;  /* 0x0000001f04007812 */ /* 0x000fe200078ec0ff */
[----:B------:R-:W-:Y:S02]  /*9490*/  UIADD3 UR21, UP1, UPT, UR21, -0x1000, URZ ;  /* 0xfffff00015157890 */ /* 0x000fe4000ff3e0ff */
[----:B------:R-:W-:Y:S02]  /*94a0*/  UIADD3 UR13, UP2, UPT, UR13, -0x1000, URZ ;  /* 0xfffff0000d0d7890 */ /* 0x000fe4000ff5e0ff */
[----:B------:R-:W-:-:S02]  /*94b0*/  UIADD3 UR15, UP3, UPT, UR15, -0x1000, URZ ;  /* 0xfffff0000f0f7890 */ /* 0x000fc4000ff7e0ff */
[----:B------:R-:W-:Y:S02]  /*94c0*/  UIADD3 UR17, UP4, UPT, UR17, -0x1000, URZ ;  /* 0xfffff00011117890 */ /* 0x000fe4000ff9e0ff */
[----:B------:R-:W-:Y:S02]  /*94d0*/  UIADD3.X UR22, UPT, UPT, UR22, -0x1, URZ, UP1, !UPT ;  /* 0xffffffff16167890 */ /* 0x000fe40008ffe4ff */
[----:B------:R-:W-:Y:S02]  /*94e0*/  UIADD3.X UR14, UPT, UPT, UR14, -0x1, URZ, UP2, !UPT ;  /* 0xffffffff0e0e7890 */ /* 0x000fe400097fe4ff */
[----:B------:R-:W-:Y:S02]  /*94f0*/  UIADD3.X UR16, UPT, UPT, UR16, -0x1, URZ, UP3, !UPT ;  /* 0xffffffff10107890 */ /* 0x000fe40009ffe4ff */
[----:B------:R-:W-:Y:S01]  /*9500*/  UIADD3.X UR18, UPT, UPT, UR18, -0x1, URZ, UP4, !UPT ;  /* 0xffffffff12127890 */ /* 0x000fe2000a7fe4ff */
[----:B------:R-:W-:Y:S01]  /*9510*/  UMOV UR12, UR10 ;  /* 0x0000000a000c7c82 */ /* 0x000fe20008000000 */
[----:B0-----:R-:W-:Y:S10]  /*9520*/  BRA.U UP0, `(.L_x_1257) ;  /* 0xffffff7500007547 */ /* 0x001ff4000b83ffff */
.L_x_1210:
        /* <DEDUP_REMOVED lines=35> */
[----:B------:R-:W2:Y:S04]  /*9760*/  LDS.64 R2, [UR4+0x6308] ;  /* 0x00630804ff027984 */ /* 0x000ea80008000a00 */
[----:B------:R-:W3:Y:S01]  /*9770*/  LDS R5, [UR4+0x6310] ;  /* 0x00631004ff057984 */ /* 0x000ee20008000800 */
[----:B------:R-:W-:-:S04]  /*9780*/  ULEA UR4, UP0, UR8, UR6, 0x2 ;  /* 0x0000000608047291 */ /* 0x000fc8000f8010ff */
[----:B------:R-:W-:Y:S01]  /*9790*/  ULEA.HI.X UR5, UR8, UR7, URZ, 0x2, UP0 ;  /* 0x0000000708057291 */ /* 0x000fe200080f14ff */
[----:B--2---:R-:W-:-:S04]  /*97a0*/  FADD.FTZ R2, R4, R2 ;  /* 0x0000000204027221 */ /* 0x004fc80000010000 */
[----:B------:R-:W-:Y:S01]  /*97b0*/  FADD.FTZ R0, R3, R2 ;  /* 0x0000000203007221 */ /* 0x000fe20000010000 */
[----:B------:R-:W-:Y:S01]  /*97c0*/  MOV R2, UR4 ;  /* 0x0000000400027c02 */ /* 0x000fe20008000f00 */
[----:B------:R-:W-:Y:S02]  /*97d0*/  IMAD.U32 R3, RZ, RZ, UR5 ;  /* 0x00000005ff037e24 */ /* 0x000fe4000f8e00ff */
[----:B---3--:R-:W-:-:S05]  /*97e0*/  FADD.FTZ R5, R0, R5 ;  /* 0x0000000500057221 */ /* 0x008fca0000010000 */
[----:B------:R2:W-:Y:S02]  /*97f0*/  REDG.E.ADD.F32.FTZ.RN.STRONG.GPU desc[UR28][R2.64], R5 ;  /* 0x00000005020079a6 */ /* 0x0005e4000c12f31c */
.L_x_1259:
[----:B------:R-:W-:Y:S05]  /*9800*/  BSYNC.RECONVERGENT B0 ;  /* 0x0000000000007941 */ /* 0x000fea0003800200 */
.L_x_1258:
        /* <DEDUP_REMOVED lines=43> */
.L_x_1261:
[----:B------:R-:W-:Y:S05]  /*9ac0*/  BSYNC.RECONVERGENT B0 ;  /* 0x0000000000007941 */ /* 0x000fea0003800200 */
.L_x_1260:
[----:B------:R-:W-:Y:S05]  /*9ad0*/  @P0 EXIT ;  /* 0x000000000000094d */ /* 0x000fea0003800000 */
[----:B------:R-:W3:Y:S01]  /*9ae0*/  S2UR UR9, SR_CgaCtaId ;  /* 0x00000000000979c3 */ /* 0x000ee20000008800 */
[----:B------:R-:W4:Y:S01]  /*9af0*/  LDCU.64 UR6, c[0x0][0x4a8] ;  /* 0x00009500ff0677ac */ /* 0x000f220008000a00 */
[----:B0-----:R-:W-:Y:S01]  /*9b00*/  IMAD.MOV.U32 R7, RZ, RZ, R9 ;  /* 0x000000ffff077224 */ /* 0x001fe200078e0009 */
[----:B------:R-:W0:Y:S01]  /*9b10*/  LDCU UR10, c[0x0][0x360] ;  /* 0x00006c00ff0a77ac */ /* 0x000e220008000800 */
[----:B------:R-:W0:Y:S01]  /*9b20*/  LDCU.64 UR12, c[0x0][0x4b0] ;  /* 0x00009600ff0c77ac */ /* 0x000e220008000a00 */
[----:B------:R-:W0:Y:S01]  /*9b30*/  LDCU.64 UR14, c[0x0][0x530] ;  /* 0x0000a600ff0e77ac */ /* 0x000e220008000a00 */
[----:B----4-:R-:W-:-:S03]  /*9b40*/  UIMAD.WIDE.U32 UR4, UR8, UR6, URZ ;  /* 0x00000006080472a5 */ /* 0x010fc6000f8e00ff */
[----:B------:R-:W-:Y:S01]  /*9b50*/  UMOV UR6, 0x400 ;  /* 0x0000040000067882 */ /* 0x000fe20000000000 */
[----:B------:R-:W-:Y:S02]  /*9b60*/  UIMAD UR8, UR8, UR7, UR5 ;  /* 0x00000007080872a4 */ /* 0x000fe4000f8e0205 */
[----:B0--3--:R-:W-:-:S12]  /*9b70*/  ULEA UR6, UR9, UR6, 0x18 ;  /* 0x0000000609067291 */ /* 0x009fd8000f8ec0ff */
.L_x_1262:
[C---:B------:R-:W-:Y:S01]  /*9b80*/  LEA R0, R7.reuse, UR6, 0x2 ;  /* 0x0000000607007c11 */ /* 0x040fe2000f8e10ff */
[----:B0-----:R-:W-:Y:S01]  /*9b90*/  IMAD.U32 R4, RZ, RZ, UR4 ;  /* 0x00000004ff047e24 */ /* 0x001fe2000f8e00ff */
[----:B-12---:R-:W-:Y:S02]  /*9ba0*/  SHF.R.S32.HI R2, RZ, 0x1f, R7 ;  /* 0x0000001fff027819 */ /* 0x006fe40000011407 */
[----:B------:R-:W-:Y:S01]  /*9bb0*/  MOV R3, UR8 ;  /* 0x0000000800037c02 */ /* 0x000fe20008000f00 */
[----:B------:R-:W0:Y:S01]  /*9bc0*/  LDS R9, [R0+0x7f50] ;  /* 0x007f500000097984 */ /* 0x000e220000000800 */
[----:B------:R-:W-:Y:S01]  /*9bd0*/  MOV R5, UR5 ;  /* 0x0000000500057c02 */ /* 0x000fe20008000f00 */
[----:B------:R-:W-:Y:S02]  /*9be0*/  IMAD R6, R2, UR12, RZ ;  /* 0x0000000c02067c24 */ /* 0x000fe4000f8e02ff */
[----:B------:R-:W-:Y:S02]  /*9bf0*/  IMAD.MOV.U32 R2, RZ, RZ, R4 ;  /* 0x000000ffff027224 */ /* 0x000fe400078e0004 */
[----:B------:R-:W-:-:S02]  /*9c00*/  IMAD R5, R7, UR13, R6 ;  /* 0x0000000d07057c24 */ /* 0x000fc4000f8e0206 */
[----:B------:R-:W-:-:S04]  /*9c10*/  IMAD.WIDE.U32 R2, R7, UR12, R2 ;  /* 0x0000000c07027c25 */ /* 0x000fc8000f8e0002 */
[----:B------:R-:W-:Y:S01]  /*9c20*/  VIADD R7, R7, UR10 ;  /* 0x0000000a07077c36 */ /* 0x000fe20008000000 */
[----:B------:R-:W-:Y:S02]  /*9c30*/  IADD3 R3, PT, PT, R3, R5, RZ ;  /* 0x0000000503037210 */ /* 0x000fe40007ffe0ff */
[----:B------:R-:W-:-:S04]  /*9c40*/  LEA R4, P0, R2, UR14, 0x2 ;  /* 0x0000000e02047c11 */ /* 0x000fc8000f8010ff */
[----:B------:R-:W-:Y:S02]  /*9c50*/  LEA.HI.X R5, R2, UR15, R3, 0x2, P0 ;  /* 0x0000000f02057c11 */ /* 0x000fe400080f1403 */
[----:B------:R-:W-:-:S03]  /*9c60*/  ISETP.GE.AND P0, PT, R7, UR16, PT ;  /* 0x0000001007007c0c */ /* 0x000fc6000bf06270 */
[----:B0-----:R0:W-:Y:S10]  /*9c70*/  REDG.E.ADD.F32.FTZ.RN.STRONG.GPU desc[UR28][R4.64], R9 ;  /* 0x00000009040079a6 */ /* 0x0011f4000c12f31c */
[----:B------:R-:W-:Y:S05]  /*9c80*/  @!P0 BRA `(.L_x_1262) ;  /* 0xfffffffc00bc8947 */ /* 0x000fea000383ffff */
[----:B------:R-:W-:Y:S05]  /*9c90*/  EXIT ;  /* 0x000000000000794d */ /* 0x000fea0003800000 */
.L_x_1216:
[----:B------:R-:W-:Y:S01]  /*9ca0*/  HFMA2 R86, -RZ, RZ, 0, 0 ;  /* 0x00000000ff567431 */ /* 0x000fe200000001ff */
[----:B------:R-:W-:Y:S01]  /*9cb0*/  MOV R163, R157 ;  /* 0x0000009d00a37202 */ /* 0x000fe20000000f00 */
[----:B------:R-:W-:Y:S02]  /*9cc0*/  IMAD.MOV.U32 R87, RZ, RZ, 0x1 ;  /* 0x00000001ff577424 */ /* 0x000fe400078e00ff */
[----:B------:R-:W-:-:S07]  /*9cd0*/  IMAD.MOV.U32 R154, RZ, RZ, -0x1 ;  /* 0xffffffffff9a7424 */ /* 0x000fce00078e00ff */
[----:B-1---5:R-:W-:Y:S05]  /*9ce0*/  WARPSYNC.COLLECTIVE R154, `(.L_x_1263) ;  /* 0x000000009a087348 */ /* 0x022fea0003c00000 */
[----:B------:R0:W2:Y:S02]  /*9cf0*/  SHFL.UP P6, R86, R163, R87, R86 ;  /* 0x04000057a3567389 */ /* 0x0000a400000c0056 */
[----:B012--5:R-:W-:Y:S05]  /*9d00*/  ENDCOLLECTIVE ;  /* 0x000000000000791b */ /* 0x027fea0003800000 */
.L_x_1263:
[----:B------:R-:W-:Y:S01]  /*9d10*/  IMAD.MOV.U32 R163, RZ, RZ, R153 ;  /* 0x000000ffffa37224 */ /* 0x000fe200078e0099 */
[----:B------:R-:W-:Y:S01]  /*9d20*/  MOV R156, R86 ;  /* 0x00000056009c7202 */ /* 0x000fe20000000f00 */
[----:B------:R-:W-:-:S07]  /*9d30*/  HFMA2 R86, -RZ, RZ, 0, 0 ;  /* 0x00000000ff567431 */ /* 0x000fce00000001ff */
[----:B------:R-:W-:Y:S05]  /*9d40*/  WARPSYNC.COLLECTIVE R154, `(.L_x_1264) ;  /* 0x000000009a087348 */ /* 0x000fea0003c00000 */
[----:B------:R0:W1:Y:S02]  /*9d50*/  SHFL.UP P6, R86, R163, R87, R86 ;  /* 0x04000057a3567389 */ /* 0x00006400000c0056 */
[----:B01----:R-:W-:Y:S05]  /*9d60*/  ENDCOLLECTIVE ;  /* 0x000000000000791b */ /* 0x003fea0003800000 */
.L_x_1264:
        /* <DEDUP_REMOVED lines=9> */
.L_x_1265:
[----:B------:R-:W-:Y:S01]  /*9e00*/  IMAD.MOV.U32 R163, RZ, RZ, R156 ;  /* 0x000000ffffa37224 */ /* 0x000fe200078e009c */
[----:B------:R-:W-:Y:S01]  /*9e10*/  MOV R153, R86 ;  /* 0x0000005600997202 */ /* 0x000fe20000000f00 */
[----:B------:R-:W-:-:S07]  /*9e20*/  HFMA2 R86, -RZ, RZ, 0, 0 ;  /* 0x00000000ff567431 */ /* 0x000fce00000001ff */
[----:B------:R-:W-:Y:S05]  /*9e30*/  WARPSYNC.COLLECTIVE R154, `(.L_x_1266) ;  /* 0x000000009a087348 */ /* 0x000fea0003c00000 */
[----:B------:R0:W1:Y:S02]  /*9e40*/  SHFL.UP P6, R86, R163, R87, R86 ;  /* 0x04000057a3567389 */ /* 0x00006400000c0056 */
[----:B01----:R-:W-:Y:S05]  /*9e50*/  ENDCOLLECTIVE ;  /* 0x000000000000791b */ /* 0x003fea0003800000 */
.L_x_1266:
        /* <DEDUP_REMOVED lines=9> */
.L_x_1267:
[----:B------:R-:W-:Y:S01]  /*9ef0*/  IMAD.MOV.U32 R163, RZ, RZ, R156 ;  /* 0x000000ffffa37224 */ /* 0x000fe200078e009c */
[----:B------:R-:W-:Y:S01]  /*9f00*/  MOV R153, R86 ;  /* 0x0000005600997202 */ /* 0x000fe20000000f00 */
[----:B------:R-:W-:-:S07]  /*9f10*/  HFMA2 R86, -RZ, RZ, 0, 0 ;  /* 0x00000000ff567431 */ /* 0x000fce00000001ff */
[----:B------:R-:W-:Y:S05]  /*9f20*/  WARPSYNC.COLLECTIVE R154, `(.L_x_1268) ;  /* 0x000000009a087348 */ /* 0x000fea0003c00000 */
[----:B------:R0:W1:Y:S02]  /*9f30*/  SHFL.UP P6, R86, R163, R87, R86 ;  /* 0x04000057a3567389 */ /* 0x00006400000c0056 */
[----:B01----:R-:W-:Y:S05]  /*9f40*/  ENDCOLLECTIVE ;  /* 0x000000000000791b */ /* 0x003fea0003800000 */
.L_x_1268:
        /* <DEDUP_REMOVED lines=9> */
.L_x_1269:
[----:B------:R-:W-:Y:S01]  /*9fe0*/  IMAD.MOV.U32 R163, RZ, RZ, R156 ;  /* 0x000000ffffa37224 */ /* 0x000fe200078e009c */
[----:B------:R-:W-:Y:S01]  /*9ff0*/  MOV R153, R86 ;  /* 0x0000005600997202 */ /* 0x000fe20000000f00 */
[----:B------:R-:W-:-:S07]  /*a000*/  HFMA2 R86, -RZ, RZ, 0, 0 ;  /* 0x00000000ff567431 */ /* 0x000fce00000001ff */
[----:B------:R-:W-:Y:S05]  /*a010*/  WARPSYNC.COLLECTIVE R154, `(.L_x_1270) ;  /* 0x000000009a087348 */ /* 0x000fea0003c00000 */
[----:B------:R0:W1:Y:S02]  /*a020*/  SHFL.UP P6, R86, R163, R87, R86 ;  /* 0x04000057a3567389 */ /* 0x00006400000c0056 */
[----:B01----:R-:W-:Y:S05]  /*a030*/  ENDCOLLECTIVE ;  /* 0x000000000000791b */ /* 0x003fea0003800000 */
.L_x_1270:
        /* <DEDUP_REMOVED lines=9> */
.L_x_1271:
[----:B------:R-:W-:Y:S01]  /*a0d0*/  IMAD.MOV.U32 R163, RZ, RZ, R156 ;  /* 0x000000ffffa37224 */ /* 0x000fe200078e009c */
[----:B------:R-:W-:Y:S01]  /*a0e0*/  MOV R153, R86 ;  /* 0x0000005600997202 */ /* 0x000fe20000000f00 */
[----:B------:R-:W-:-:S07]  /*a0f0*/  HFMA2 R86, -RZ, RZ, 0, 0 ;  /* 0x00000000ff567431 */ /* 0x000fce00000001ff */
[----:B------:R-:W-:Y:S05]  /*a100*/  WARPSYNC.COLLECTIVE R154, `(.L_x_1272) ;  /* 0x000000009a087348 */ /* 0x000fea0003c00000 */
[----:B------:R0:W1:Y:S02]  /*a110*/  SHFL.UP P6, R86, R163, R87, R86 ;  /* 0x04000057a3567389 */ /* 0x00006400000c0056 */
[----:B01----:R-:W-:Y:S05]  /*a120*/  ENDCOLLECTIVE ;  /* 0x000000000000791b */ /* 0x003fea0003800000 */
.L_x_1272:
[----:B------:R-:W-:Y:S05]  /*a130*/  BRA `(.L_x_1273) ;  /* 0xffffffb000947947 */ /* 0x000fea000383ffff */
.L_x_1217:
        /* <DEDUP_REMOVED lines=8> */
.L_x_1275:
[----:B------:R-:W-:Y:S05]  /*a1c0*/  BSYNC B0 ;  /* 0x0000000000007941 */ /* 0x000fea0003800000 */
.L_x_1274:
[----:B------:R-:W-:Y:S05]  /*a1d0*/  BRA `(.L_x_1276) ;  /* 0xffffffb000807947 */ /* 0x000fea000383ffff */
.L_x_1218:
        /* <DEDUP_REMOVED lines=8> */
.L_x_1278:
[----:B------:R-:W-:Y:S05]  /*a260*/  BSYNC B0 ;  /* 0x0000000000007941 */ /* 0x000fea0003800000 */
.L_x_1277:
[----:B------:R-:W-:Y:S05]  /*a270*/  BRA `(.L_x_1279) ;  /* 0xffffffb000607947 */ /* 0x000fea000383ffff */
.L_x_1219:
        /* <DEDUP_REMOVED lines=8> */
.L_x_1281:
[----:B------:R-:W-:Y:S05]  /*a300*/  BSYNC B0 ;  /* 0x0000000000007941 */ /* 0x000fea0003800000 */
.L_x_1280:
        /* <DEDUP_REMOVED lines=9> */
.L_x_1282:
[----:B------:R-:W-:Y:S01]  /*a3a0*/  HFMA2 R87, -RZ, RZ, 0, 0 ;  /* 0x00000000ff577431 */ /* 0x000fe200000001ff */
[----:B------:R-:W-:Y:S01]  /*a3b0*/  MOV R162, R86 ;  /* 0x0000005600a27202 */ /* 0x000fe20000000f00 */
[----:B------:R-:W-:-:S07]  /*a3c0*/  IMAD.MOV.U32 R86, RZ, RZ, 0x1f ;  /* 0x0000001fff567424 */ /* 0x000fce00078e00ff */
[----:B------:R-:W-:Y:S05]  /*a3d0*/  WARPSYNC.COLLECTIVE R154, `(.L_x_1283) ;  /* 0x000000009a087348 */ /* 0x000fea0003c00000 */
[----:B------:R0:W1:Y:S02]  /*a3e0*/  SHFL.IDX P1, R156, R153, R87, R86 ;  /* 0x00000057999c7389 */ /* 0x0000640000020056 */
[----:B01----:R-:W-:Y:S05]  /*a3f0*/  ENDCOLLECTIVE ;  /* 0x000000000000791b */ /* 0x003fea0003800000 */
.L_x_1283:
[----:B------:R-:W-:Y:S01]  /*a400*/  IMAD.MOV.U32 R153, RZ, RZ, R79 ;  /* 0x000000ffff997224 */ /* 0x000fe200078e004f */
[----:B------:R-:W-:-:S07]  /*a410*/  MOV R78, R156 ;  /* 0x0000009c004e7202 */ /* 0x000fce0000000f00 */
[----:B------:R-:W-:Y:S05]  /*a420*/  WARPSYNC.COLLECTIVE R154, `(.L_x_1284) ;  /* 0x000000009a087348 */ /* 0x000fea0003c00000 */
[----:B------:R0:W1:Y:S02]  /*a430*/  SHFL.IDX P1, R156, R153, R87, R86 ;  /* 0x00000057999c7389 */ /* 0x0000640000020056 */
[----:B01----:R-:W-:Y:S05]  /*a440*/  ENDCOLLECTIVE ;  /* 0x000000000000791b */ /* 0x003fea0003800000 */
.L_x_1284:
[----:B------:R-:W-:Y:S01]  /*a450*/  MOV R79, R156 ;  /* 0x0000009c004f7202 */ /* 0x000fe20000000f00 */
[----:B------:R-:W-:Y:S06]  /*a460*/  BRA `(.L_x_1285) ;  /* 0xffffffac00fc7947 */ /* 0x000fec000383ffff */
.L_x_1221:
        /* <DEDUP_REMOVED lines=9> */
.L_x_1286:
[----:B------:R-:W-:Y:S01]  /*a500*/  ISETP.GT.U32.AND P4, PT, R155, 0xf, PT ;  /* 0x0000000f9b00780c */ /* 0x000fe20003f84070 */
[----:B------:R-:W-:Y:S01]  /*a510*/  IMAD.MOV.U32 R86, RZ, RZ, R156 ;  /* 0x000000ffff567224 */ /* 0x000fe200078e009c */
[----:B------:R-:W-:-:S03]  /*a520*/  MOV R156, R163 ;  /* 0x000000a3009c7202 */ /* 0x000fc60000000f00 */
[----:B------:R-:W-:-:S08]  /*a530*/  @P1 FMUL.FTZ R86, R86, R162 ;  /* 0x000000a256561220 */ /* 0x000fd00000410000 */
[----:B------:R-:W-:Y:S05]  /*a540*/  WARPSYNC.COLLECTIVE R154, `(.L_x_1287) ;  /* 0x000000009a087348 */ /* 0x000fea0003c00000 */
[----:B------:R0:W1:Y:S02]  /*a550*/  SHFL.DOWN P0, R156, R156, R87, R153 ;  /* 0x080000579c9c7389 */ /* 0x0000640000000099 */
[----:B01----:R-:W-:Y:S05]  /*a560*/  ENDCOLLECTIVE ;  /* 0x000000000000791b */ /* 0x003fea0003800000 */
.L_x_1287:
        /* <DEDUP_REMOVED lines=10> */
.L_x_1288:
[----:B------:R-:W-:Y:S01]  /*a610*/  MOV R86, R156 ;  /* 0x0000009c00567202 */ /* 0x000fe20000000f00 */
[----:B------:R-:W-:-:S04]  /*a620*/  IMAD.MOV.U32 R156, RZ, RZ, R163 ;  /* 0x000000ffff9c7224 */ /* 0x000fc800078e00a3 */
[----:B------:R-:W-:-:S07]  /*a630*/  @!P1 FMUL.FTZ R86, R162, R86 ;  /* 0x00000056a2569220 */ /* 0x000fce0000410000 */
[----:B------:R-:W-:Y:S05]  /*a640*/  WARPSYNC.COLLECTIVE R154, `(.L_x_1289) ;  /* 0x000000009a087348 */ /* 0x000fea0003c00000 */
[----:B------:R0:W1:Y:S02]  /*a650*/  SHFL.DOWN P0, R156, R156, R87, R153 ;  /* 0x080000579c9c7389 */ /* 0x0000640000000099 */
[----:B01----:R-:W-:Y:S05]  /*a660*/  ENDCOLLECTIVE ;  /* 0x000000000000791b */ /* 0x003fea0003800000 */
.L_x_1289:
        /* <DEDUP_REMOVED lines=9> */
.L_x_1290:
[----:B------:R-:W-:Y:S01]  /*a700*/  IMAD.MOV.U32 R86, RZ, RZ, R156 ;  /* 0x000000ffff567224 */ /* 0x000fe200078e009c */
[----:B------:R-:W-:-:S03]  /*a710*/  MOV R156, R163 ;  /* 0x000000a3009c7202 */ /* 0x000fc60000000f00 */
[----:B------:R-:W-:-:S07]  /*a720*/  @!P2 FMUL.FTZ R86, R162, R86 ;  /* 0x00000056a256a220 */ /* 0x000fce0000410000 */
[----:B------:R-:W-:Y:S05]  /*a730*/  WARPSYNC.COLLECTIVE R154, `(.L_x_1291) ;  /* 0x000000009a087348 */ /* 0x000fea0003c00000 */
[----:B------:R0:W1:Y:S02]  /*a740*/  SHFL.DOWN P0, R156, R156, R87, R153 ;  /* 0x080000579c9c7389 */ /* 0x0000640000000099 */
[----:B01----:R-:W-:Y:S05]  /*a750*/  ENDCOLLECTIVE ;  /* 0x000000000000791b */ /* 0x003fea0003800000 */
.L_x_1291:
        /* <DEDUP_REMOVED lines=9> */
.L_x_1292:
[----:B------:R-:W-:Y:S01]  /*a7f0*/  MOV R86, R156 ;  /* 0x0000009c00567202 */ /* 0x000fe20000000f00 */
[----:B------:R-:W-:-:S04]  /*a800*/  IMAD.MOV.U32 R156, RZ, RZ, R163 ;  /* 0x000000ffff9c7224 */ /* 0x000fc800078e00a3 */
[----:B------:R-:W-:-:S07]  /*a810*/  @!P3 FMUL.FTZ R86, R162, R86 ;  /* 0x00000056a256b220 */ /* 0x000fce0000410000 */
[----:B------:R-:W-:Y:S05]  /*a820*/  WARPSYNC.COLLECTIVE R154, `(.L_x_1293) ;  /* 0x000000009a087348 */ /* 0x000fea0003c00000 */
[----:B------:R0:W1:Y:S02]  /*a830*/  SHFL.DOWN P0, R156, R156, R87, R153 ;  /* 0x080000579c9c7389 */ /* 0x0000640000000099 */
[----:B01----:R-:W-:Y:S05]  /*a840*/  ENDCOLLECTIVE ;  /* 0x000000000000791b */ /* 0x003fea0003800000 */
.L_x_1293:
        /* <DEDUP_REMOVED lines=9> */
.L_x_1294:
[----:B------:R-:W-:Y:S01]  /*a8e0*/  IMAD.MOV.U32 R86, RZ, RZ, R156 ;  /* 0x000000ffff567224 */ /* 0x000fe200078e009c */
[----:B------:R-:W-:-:S03]  /*a8f0*/  MOV R156, R163 ;  /* 0x000000a3009c7202 */ /* 0x000fc60000000f00 */
[----:B------:R-:W-:-:S07]  /*a900*/  @!P4 FMUL.FTZ R86, R162, R86 ;  /* 0x00000056a256c220 */ /* 0x000fce0000410000 */
[----:B------:R-:W-:Y:S05]  /*a910*/  WARPSYNC.COLLECTIVE R154, `(.L_x_1295) ;  /* 0x000000009a087348 */ /* 0x000fea0003c00000 */
[----:B------:R0:W1:Y:S02]  /*a920*/  SHFL.DOWN P0, R156, R156, R87, R153 ;  /* 0x080000579c9c7389 */ /* 0x0000640000000099 */
[----:B01----:R-:W-:Y:S05]  /*a930*/  ENDCOLLECTIVE ;  /* 0x000000000000791b */ /* 0x003fea0003800000 */
.L_x_1295:
        /* <DEDUP_REMOVED lines=10> */
.L_x_1296:
[----:B------:R-:W-:Y:S01]  /*a9e0*/  MOV R153, R163 ;  /* 0x000000a300997202 */ /* 0x000fe20000000f00 */
[----:B------:R-:W-:-:S07]  /*a9f0*/  IMAD.MOV.U32 R157, RZ, RZ, R156 ;  /* 0x000000ffff9d7224 */ /* 0x000fce00078e009c */
[----:B------:R-:W-:Y:S05]  /*aa00*/  WARPSYNC.COLLECTIVE R154, `(.L_x_1297) ;  /* 0x000000009a087348 */ /* 0x000fea0003c00000 */
[----:B------:R0:W1:Y:S02]  /*aa10*/  SHFL.IDX P1, R156, R153, R87, R86 ;  /* 0x00000057999c7389 */ /* 0x0000640000020056 */
[----:B01----:R-:W-:Y:S05]  /*aa20*/  ENDCOLLECTIVE ;  /* 0x000000000000791b */ /* 0x003fea0003800000 */
.L_x_1297:
        /* <DEDUP_REMOVED lines=9> */
.L_x_1298:
[----:B------:R-:W-:Y:S01]  /*aac0*/  IMAD.MOV.U32 R162, RZ, RZ, R156 ;  /* 0x000000ffffa27224 */ /* 0x000fe200078e009c */
[----:B------:R-:W-:-:S07]  /*aad0*/  MOV R156, R163 ;  /* 0x000000a3009c7202 */ /* 0x000fce0000000f00 */
[----:B------:R-:W-:Y:S05]  /*aae0*/  WARPSYNC.COLLECTIVE R154, `(.L_x_1299) ;  /* 0x000000009a087348 */ /* 0x000fea0003c00000 */
[----:B------:R0:W1:Y:S02]  /*aaf0*/  SHFL.DOWN P0, R156, R156, R87, R153 ;  /* 0x080000579c9c7389 */ /* 0x0000640000000099 */
[----:B01----:R-:W-:Y:S05]  /*ab00*/  ENDCOLLECTIVE ;  /* 0x000000000000791b */ /* 0x003fea0003800000 */
.L_x_1299:
[----:B------:R-:W-:Y:S01]  /*ab10*/  MOV R153, R78 ;  /* 0x0000004e00997202 */ /* 0x000fe20000000f00 */
[----:B------:R-:W-:Y:S02]  /*ab20*/  IMAD.MOV.U32 R87, RZ, RZ, RZ ;  /* 0x000000ffff577224 */ /* 0x000fe400078e00ff */
[----:B------:R-:W-:Y:S01]  /*ab30*/  IMAD.MOV.U32 R163, RZ, RZ, R156 ;  /* 0x000000ffffa37224 */ /* 0x000fe200078e009c */
[----:B------:R-:W-:-:S13]  /*ab40*/  ISETP.NE.AND P0, PT, R30, 0x1f, PT ;  /* 0x0000001f1e00780c */ /* 0x000fda0003f05270 */
[----:B------:R-:W-:Y:S05]  /*ab50*/  WARPSYNC.COLLECTIVE R154, `(.L_x_1300) ;  /* 0x000000009a087348 */ /* 0x000fea0003c00000 */
[----:B------:R0:W1:Y:S02]  /*ab60*/  SHFL.IDX P1, R156, R153, R87, R86 ;  /* 0x00000057999c7389 */ /* 0x0000640000020056 */
[----:B01----:R-:W-:Y:S05]  /*ab70*/  ENDCOLLECTIVE ;  /* 0x000000000000791b */ /* 0x003fea0003800000 */
.L_x_1300:
[----:B------:R-:W-:Y:S01]  /*ab80*/  IMAD.MOV.U32 R153, RZ, RZ, R79 ;  /* 0x000000ffff997224 */ /* 0x000fe200078e004f */
[----:B------:R-:W-:-:S07]  /*ab90*/  MOV R78, R156 ;  /* 0x0000009c004e7202 */ /* 0x000fce0000000f00 */
[----:B------:R-:W-:Y:S05]  /*aba0*/  WARPSYNC.COLLECTIVE R154, `(.L_x_1301) ;  /* 0x000000009a087348 */ /* 0x000fea0003c00000 */
[----:B------:R0:W1:Y:S02]  /*abb0*/  SHFL.IDX P1, R156, R153, R87, R86 ;  /* 0x00000057999c7389 */ /* 0x0000640000020056 */
[----:B01----:R-:W-:Y:S05]  /*abc0*/  ENDCOLLECTIVE ;  /* 0x000000000000791b */ /* 0x003fea0003800000 */
.L_x_1301:
[----:B------:R-:W-:Y:S01]  /*abd0*/  MOV R79, R156 ;  /* 0x0000009c004f7202 */ /* 0x000fe20000000f00 */
[----:B------:R-:W-:Y:S06]  /*abe0*/  BRA `(.L_x_1302) ;  /* 0xffffffb000307947 */ /* 0x000fec000383ffff */
.L_x_1303:
        /* <DEDUP_REMOVED lines=9> */
.L_x_10420:


//--------------------- .text._Z25selective_scan_bwd_kernelI32Selective_Scan_bwd_kernel_traitsILi128ELi16ELb0ELb1ELb1ELb0ELb1EN3c108BFloat16EfEEv12SSMParamsBwd --------------------------
	.section	.text._Z25selective_scan_bwd_kernelI32Selective_Scan_bwd_kernel_traitsILi128ELi16ELb0ELb1ELb1ELb0ELb1EN3c108BFloat16EfEEv12SSMParamsBwd,"ax",@progbits
	.align	128
        .global         _Z25selective_scan_bwd_kernelI32Selective_Scan_bwd_kernel_traitsILi128ELi16ELb0ELb1ELb1ELb0ELb1EN3c108BFloat16EfEEv12SSMParamsBwd
        .type           _Z25selective_scan_bwd_kernelI32Selective_Scan_bwd_kernel_traitsILi128ELi16ELb0ELb1ELb1ELb0ELb1EN3c108BFloat16EfEEv12SSMParamsBwd,@function
        .size           _Z25selective_scan_bwd_kernelI32Selective_Scan_bwd_kernel_traitsILi128ELi16ELb0ELb1ELb1ELb0ELb1EN3c108BFloat16EfEEv12SSMParamsBwd,(.L_x_10421 - _Z25selective_scan_bwd_kernelI32Selective_Scan_bwd_kernel_traitsILi128ELi16ELb0ELb1ELb1ELb0ELb1EN3c108BFloat16EfEEv12SSMParamsBwd)
        .other          _Z25selective_scan_bwd_kernelI32Selective_Scan_bwd_kernel_traitsILi128ELi16ELb0ELb1ELb1ELb0ELb1EN3c108BFloat16EfEEv12SSMParamsBwd,@"STO_CUDA_ENTRY STV_DEFAULT"
_Z25selective_scan_bwd_kernelI32Selective_Scan_bwd_kernel_traitsILi128ELi16ELb0ELb1ELb1ELb0ELb1EN3c108BFloat16EfEEv12SSMParamsBwd:
.text._Z25selective_scan_bwd_kernelI32Selective_Scan_bwd_kernel_traitsILi128ELi16ELb0ELb1ELb1ELb0ELb1EN3c108BFloat16EfEEv12SSMParamsBwd:
        /* <DEDUP_REMOVED lines=25> */
[----:B------:R-:W-:-:S04]  /*0190*/  IMAD.U32 R5, RZ, RZ, UR7 ;  /* 0x00000007ff057e24 */ /* 0x000fc8000f8e00ff */
[----:B---3--:R3:W2:Y:S04]  /*01a0*/  @P0 LDG.E R3, desc[UR34][R2.64] ;  /* 0x0000002202030981 */ /* 0x0086a8000c1e1900 */
[----:B------:R-:W2:Y:S01]  /*01b0*/  @P1 LDG.E R4, desc[UR34][R4.64] ;  /* 0x0000002204041981 */ /* 0x000ea2000c1e1900 */
[----:B----4-:R-:W-:Y:S01]  /*01c0*/  MOV R0, UR31 ;  /* 0x0000001f00007c02 */ /* 0x010fe20008000f00 */
[----:B-----5:R-:W-:Y:S02]  /*01d0*/  UIMAD.WIDE.U32 UR4, UR13, UR8, URZ ;  /* 0x000000080d0472a5 */ /* 0x020fe4000f8e00ff */
        /* <DEDUP_REMOVED lines=8> */
[----:B------:R-:W-:-:S02]  /*0260*/  UIMAD.WIDE.U32 UR22, UR12, UR18, UR6 ;  /* 0x000000120c1672a5 */ /* 0x000fc4000f8e0006 */
[----:B------:R-:W-:Y:S01]  /*0270*/  UIMAD UR29, UR12, UR11, UR21 ;  /* 0x0000000b0c1d72a4 */ /* 0x000fe2000f8e0215 */
[----:B------:R-:W4:Y:S01]  /*0280*/  LDCU.128 UR8, c[0x0][0x460] ;  /* 0x00008c00ff0877ac */ /* 0x000f220008000c00 */
[----:B------:R-:W-:-:S06]  /*0290*/  UIMAD UR28, UR12, UR19, UR23 ;  /* 0x000000130c1c72a4 */ /* 0x000fcc000f8e0217 */
[----:B------:R-:W5:Y:S01]  /*02a0*/  I2F.RP R0, UR36 ;  /* 0x0000002400007d06 */ /* 0x000f620008209400 */
[----:B------:R-:W3:Y:S01]  /*02b0*/  LDCU.64 UR18, c[0x0][0x498] ;  /* 0x00009300ff1277ac */ /* 0x000ee20008000a00 */
[----:B------:R-:W-:Y:S01]  /*02c0*/  UMOV UR4, URZ ;  /* 0x000000ff00047c82 */ /* 0x000fe20008000000 */
[----:B-1----:R-:W-:Y:S01]  /*02d0*/  ULEA UR14, UR15, 0xfffff800, 0xb ;  /* 0xfffff8000f0e7891 */ /* 0x002fe2000f8e58ff */
[----:B------:R-:W1:Y:S03]  /*02e0*/  LDCU.64 UR16, c[0x0][0x3b0] ;  /* 0x00007600ff1077ac */ /* 0x000e660008000a00 */
[----:B------:R-:W-:Y:S02]  /*02f0*/  UIADD3 UR23, UP2, UPT, UR14, UR22, URZ ;  /* 0x000000160e177290 */ /* 0x000fe4000ff5e0ff */
[----:B------:R-:W-:Y:S01]  /*0300*/  UIADD3 UR21, UP0, UPT, UR14, UR20, URZ ;  /* 0x000000140e157290 */ /* 0x000fe2000ff1e0ff */
[----:B-----5:R-:W5:Y:S01]  /*0310*/  MUFU.RCP R0, R0 ;  /* 0x0000000000007308 */ /* 0x020f620000001000 */
[----:B----4-:R-:W-:-:S02]  /*0320*/  ULEA UR22, UP3, UR23, UR10, 0x1 ;  /* 0x0000000a17167291 */ /* 0x010fc4000f8608ff */
[----:B------:R-:W-:Y:S02]  /*0330*/  ULEA UR20, UP1, UR21, UR8, 0x1 ;  /* 0x0000000815147291 */ /* 0x000fe4000f8208ff */
[----:B---3--:R-:W-:Y:S01]  /*0340*/  UIMAD.WIDE.U32 UR24, UR13, UR18, URZ ;  /* 0x000000120d1872a5 */ /* 0x008fe2000f8e00ff */
[----:B------:R-:W3:Y:S01]  /*0350*/  LDCU.64 UR6, c[0x0][0x4a0] ;  /* 0x00009400ff0677ac */ /* 0x000ee20008000a00 */
[----:B-----5:R-:W-:Y:S02]  /*0360*/  VIADD R2, R0, 0xffffffe ;  /* 0x0ffffffe00027836 */ /* 0x020fe40000000000 */
[----:B------:R-:W-:-:S04]  /*0370*/  IMAD.U32 R0, RZ, RZ, UR12 ;  /* 0x0000000cff007e24 */ /* 0x000fc8000f8e00ff */
[----:B------:R-:W4:Y:S01]  /*0380*/  F2I.FTZ.U32.TRUNC.NTZ R2, R2 ;  /* 0x0000000200027305 */ /* 0x000f22000021f000 */
[----:B------:R-:W-:-:S04]  /*0390*/  IABS R0, R0 ;  /* 0x0000000000007213 */ /* 0x000fc80000000000 */
[----:B------:R-:W-:Y:S02]  /*03a0*/  R2UR UR30, R0 ;  /* 0x00000000001e72ca */ /* 0x000fe400000e0000 */
[----:B----4-:R-:W-:-:S13]  /*03b0*/  R2UR UR5, R2 ;  /* 0x00000000020572ca */ /* 0x010fda00000e0000 */
        /* <DEDUP_REMOVED lines=11> */
[----:B--2---:R-:W-:Y:S02]  /*0470*/  UISETP.NE.U32.AND UP0, UPT, UR32, URZ, UPT ;  /* 0x000000ff2000728c */ /* 0x004fe4000bf05070 */
[----:B------:R-:W-:Y:S02]  /*0480*/  UIMAD UR5, UR36, UR18, UR30 ;  /* 0x00000012240572a4 */ /* 0x000fe4000f8e021e */
[----:B------:R-:W-:Y:S02]  /*0490*/  UIMAD UR9, UR13, UR19, UR25 ;  /* 0x000000130d0972a4 */ /* 0x000fe4000f8e0219 */
[----:B------:R-:W-:Y:S02]  /*04a0*/  UISETP.GT.U32.AND UP1, UPT, UR36, UR5, UPT ;  /* 0x000000052400728c */ /* 0x000fe4000bf24070 */
[----:B-1----:R-:W-:-:S02]  /*04b0*/  UIMAD.WIDE.U32 UR18, UR13, UR16, URZ ;  /* 0x000000100d1272a5 */ /* 0x002fc4000f8e00ff */
[----:B------:R-:W-:Y:S01]  /*04c0*/  UISETP.NE.AND.EX UP0, UPT, UR33, URZ, UPT, UP0 ;  /* 0x000000ff2100728c */ /* 0x000fe2000bf05300 */
[----:B------:R-:W1:Y:S01]  /*04d0*/  LDCU.64 UR32, c[0x0][0x528] ;  /* 0x0000a500ff2077ac */ /* 0x000e620008000a00 */
[----:B------:R-:W-:-:S05]  /*04e0*/  UIMAD UR19, UR13, UR17, UR19 ;  /* 0x000000110d1372a4 */ /* 0x000fca000f8e0213 */
[----:B------:R-:W-:Y:S02]  /*04f0*/  @!UP1 UIADD3 UR5, UPT, UPT, UR5, -UR36, URZ ;  /* 0x8000002405059290 */ /* 0x000fe4000fffe0ff */
[----:B------:R-:W-:Y:S02]  /*0500*/  @!UP1 UIADD3 UR10, UPT, UPT, UR10, 0x1, URZ ;  /* 0x000000010a0a9890 */ /* 0x000fe4000fffe0ff */
[----:B------:R-:W-:Y:S02]  /*0510*/  UISETP.GE.U32.AND UP2, UPT, UR5, UR36, UPT ;  /* 0x000000240500728c */ /* 0x000fe4000bf46070 */
[----:B------:R-:W-:Y:S01]  /*0520*/  ULOP3.LUT UR5, UR12, UR31, URZ, 0x3c, !UPT ;  /* 0x0000001f0c057292 */ /* 0x000fe2000f8e3cff */
[----:B------:R-:W2:Y:S03]  /*0530*/  LDCU.64 UR16, c[0x0][0x3c8] ;  /* 0x00007900ff1077ac */ /* 0x000ea60008000a00 */
[----:B------:R-:W-:Y:S01]  /*0540*/  UISETP.GE.AND UP1, UPT, UR5, URZ, UPT ;  /* 0x000000ff0500728c */ /* 0x000fe2000bf26270 */
[----:B------:R-:W-:-:S04]  /*0550*/  UMOV UR8, UR24 ;  /* 0x0000001800087c82 */ /* 0x000fc80008000000 */
[----:B------:R-:W-:Y:S02]  /*0560*/  @UP2 UIADD3 UR10, UPT, UPT, UR10, 0x1, URZ ;  /* 0x000000010a0a2890 */ /* 0x000fe4000fffe0ff */
[----:B------:R-:W-:Y:S01]  /*0570*/  UISETP.NE.AND UP2, UPT, UR31, URZ, UPT ;  /* 0x000000ff1f00728c */ /* 0x000fe2000bf45270 */
[----:B------:R-:W4:Y:S01]  /*0580*/  LDCU.64 UR26, c[0x0][0x3d0] ;  /* 0x00007a00ff1a77ac */ /* 0x000f220008000a00 */
[----:B------:R-:W5:Y:S01]  /*0590*/  LDCU.64 UR28, c[0x0][0x3e8] ;  /* 0x00007d00ff1c77ac */ /* 0x000f620008000a00 */
[----:B---3--:R-:W-:Y:S02]  /*05a0*/  UIMAD.WIDE.U32 UR8, UR12, UR6, UR8 ;  /* 0x000000060c0872a5 */ /* 0x008fe4000f8e0008 */
[----:B------:R-:W-:Y:S02]  /*05b0*/  @!UP1 UIADD3 UR10, UPT, UPT, -UR10, URZ, URZ ;  /* 0x000000ff0a0a9290 */ /* 0x000fe4000fffe1ff */
[----:B------:R-:W-:Y:S02]  /*05c0*/  UIMAD UR25, UR12, UR7, UR9 ;  /* 0x000000070c1972a4 */ /* 0x000fe4000f8e0209 */
[----:B------:R-:W-:-:S02]  /*05d0*/  UIADD3 UR8, UP3, UPT, UR14, UR8, URZ ;  /* 0x000000080e087290 */ /* 0x000fc4000ff7e0ff */
[----:B------:R-:W-:Y:S02]  /*05e0*/  @!UP2 ULOP3.LUT UR10, URZ, UR31, URZ, 0x33, !UPT ;  /* 0x0000001fff0aa292 */ /* 0x000fe4000f8e33ff */
[----:B------:R-:W-:Y:S02]  /*05f0*/  UIADD3.X UR25, UPT, UPT, UR4, UR25, URZ, UP3, !UPT ;  /* 0x0000001904197290 */ /* 0x000fe40009ffe4ff */
[----:B-1----:R-:W-:Y:S02]  /*0600*/  ULEA UR24, UP3, UR8, UR32, 0x1 ;  /* 0x0000002008187291 */ /* 0x002fe4000f8608ff */
[----:B------:R-:W-:Y:S01]  /*0610*/  USHF.R.S32.HI UR5, URZ, 0x1f, UR10 ;  /* 0x0000001fff057899 */ /* 0x000fe2000801140a */
[----:B------:R-:W1:Y:S01]  /*0620*/  @UP0 LDCU UR30, c[0x0][0x384] ;  /* 0x00007080ff1e07ac */ /* 0x000e620008000800 */
[----:B--2---:R-:W-:Y:S02]  /*0630*/  UIMAD.WIDE.U32 UR18, UR10, UR16, UR18 ;  /* 0x000000100a1272a5 */ /* 0x004fe4000f8e0012 */
[----:B------:R-:W-:-:S02]  /*0640*/  ULEA.HI.X UR25, UR8, UR33, UR25, 0x1, UP3 ;  /* 0x0000002108197291 */ /* 0x000fc400098f0c19 */
[----:B------:R-:W-:Y:S02]  /*0650*/  UIMAD UR8, UR5, UR16, URZ ;  /* 0x00000010050872a4 */ /* 0x000fe4000f8e02ff */
[----:B----4-:R-:W-:Y:S01]  /*0660*/  UIMAD.WIDE.U32 UR6, UR13, UR26, URZ ;  /* 0x0000001a0d0672a5 */ /* 0x010fe2000f8e00ff */
[----:B------:R-:W2:Y:S01]  /*0670*/  LDCU.64 UR32, c[0x0][0x448] ;  /* 0x00008900ff2077ac */ /* 0x000ea20008000a00 */
[----:B-----5:R-:W-:Y:S02]  /*0680*/  UIMAD UR11, UR5, UR28, URZ ;  /* 0x0000001c050b72a4 */ /* 0x020fe4000f8e02ff */
[----:B------:R-:W-:Y:S01]  /*0690*/  UIMAD UR5, UR10, UR17, UR8 ;  /* 0x000000110a0572a4 */ /* 0x000fe2000f8e0208 */
[----:B------:R-:W3:Y:S01]  /*06a0*/  @UP0 LDCU UR16, c[0x0][0x38c] ;  /* 0x00007180ff1007ac */ /* 0x000ee20008000800 */
[----:B------:R-:W-:Y:S02]  /*06b0*/  UIMAD UR7, UR13, UR27, UR7 ;  /* 0x0000001b0d0772a4 */ /* 0x000fe4000f8e0207 */
[----:B------:R-:W-:-:S02]  /*06c0*/  UIADD3 UR27, UP1, UPT, UR14, UR18, URZ ;  /* 0x000000120e1b7290 */ /* 0x000fc4000ff3e0ff */
[----:B------:R-:W-:Y:S01]  /*06d0*/  UIADD3 UR5, UPT, UPT, UR19, UR5, URZ ;  /* 0x0000000513057290 */ /* 0x000fe2000fffe0ff */
[----:B------:R-:W4:Y:S01]  /*06e0*/  @UP0 LDCU.64 UR18, c[0x0][0x480] ;  /* 0x00009000ff1207ac */ /* 0x000f220008000a00 */
[----:B-1----:R-:W-:Y:S02]  /*06f0*/  @UP0 UIMAD UR13, UR13, UR30, UR12 ;  /* 0x0000001e0d0d02a4 */ /* 0x002fe4000f8e020c */
[----:B------:R-:W-:Y:S02]  /*0700*/  UIMAD.WIDE.U32 UR8, UR10, UR28, UR6 ;  /* 0x0000001c0a0872a5 */ /* 0x000fe4000f8e0006 */
[----:B------:R-:W-:Y:S02]  /*0710*/  UIMAD UR11, UR10, UR29, UR11 ;  /* 0x0000001d0a0b72a4 */ /* 0x000fe4000f8e020b */
[----:B------:R-:W-:Y:S02]  /*0720*/  UIADD3.X UR5, UPT, UPT, UR4, UR5, URZ, UP1, !UPT ;  /* 0x0000000504057290 */ /* 0x000fe40008ffe4ff */
[----:B------:R-:W-:Y:S01]  /*0730*/  @UP0 UIMAD UR13, UR13, UR15, URZ ;  /* 0x0000000f0d0d02a4 */ /* 0x000fe2000f8e02ff */
[----:B------:R-:W1:Y:S01]  /*0740*/  LDCU.64 UR36, c[0x0][0x450] ;  /* 0x00008a00ff2477ac */ /* 0x000e620008000a00 */
[----:B--2---:R-:W-:-:S02]  /*0750*/  ULEA UR26, UP2, UR27, UR32, 0x1 ;  /* 0x000000201b1a7291 */ /* 0x004fc4000f8408ff */
[----:B------:R-:W-:Y:S02]  /*0760*/  UIADD3 UR14, UP1, UPT, UR14, UR8, URZ ;  /* 0x000000080e0e7290 */ /* 0x000fe4000ff3e0ff */
[----:B------:R-:W-:Y:S02]  /*0770*/  UIADD3 UR11, UPT, UPT, UR9, UR11, URZ ;  /* 0x0000000b090b7290 */ /* 0x000fe4000fffe0ff */
[----:B---3--:R-:W-:Y:S02]  /*0780*/  @UP0 UIMAD UR13, UR13, UR16, URZ ;  /* 0x000000100d0d02a4 */ /* 0x008fe4000f8e02ff */
[----:B------:R-:W-:Y:S02]  /*0790*/  ULEA.HI.X UR27, UR27, UR33, UR5, 0x1, UP2 ;  /* 0x000000211b1b7291 */ /* 0x000fe400090f0c05 */
[----:B------:R-:W-:Y:S01]  /*07a0*/  UIADD3.X UR29, UPT, UPT, UR4, UR11, URZ, UP1, !UPT ;  /* 0x0000000b041d7290 */ /* 0x000fe20008ffe4ff */
[----:B------:R-:W-:Y:S02]  /*07b0*/  UMOV UR5, URZ ;  /* 0x000000ff00057c82 */ /* 0x000fe40008000000 */
[----:B------:R-:W-:Y:S01]  /*07c0*/  UMOV UR4, URZ ;  /* 0x000000ff00047c82 */ /* 0x000fe20008000000 */
[----:B----4-:R-:W-:-:S02]  /*07d0*/  @UP0 UIMAD.WIDE UR4, UR13, 0x8, UR18 ;  /* 0x000000080d0408a5 */ /* 0x010fc4000f8e0212 */
[----:B------:R-:W-:Y:S01]  /*07e0*/  UISETP.GE.AND UP0, UPT, UR15, 0x1, UPT ;  /* 0x000000010f00788c */ /* 0x000fe2000bf06270 */
[----:B------:R-:W-:Y:S01]  /*07f0*/  UMOV UR6, URZ ;  /* 0x000000ff00067c82 */ /* 0x000fe20008000000 */
[----:B------:R-:W-:Y:S01]  /*0800*/  UMOV UR7, URZ ;  /* 0x000000ff00077c82 */ /* 0x000fe20008000000 */
[----:B-1----:R-:W-:-:S04]  /*0810*/  ULEA UR28, UP2, UR14, UR36, 0x1 ;  /* 0x000000240e1c7291 */ /* 0x002fc8000f8408ff */
[----:B------:R-:W-:Y:S01]  /*0820*/  ULEA.HI.X UR29, UR14, UR37, UR29, 0x1, UP2 ;  /* 0x000000250e1d7291 */ /* 0x000fe200090f0c1d */
[----:B------:R-:W-:Y:S02]  /*0830*/  @P0 R2UR UR6, R3 ;  /* 0x00000000030602ca */ /* 0x000fe400000e0000 */
        /* <DEDUP_REMOVED lines=9> */
.L_x_1352:
[----:B------:R-:W0:Y:S01]  /*08d0*/  S2UR UR30, SR_CTAID.X ;  /* 0x00000000001e79c3 */ /* 0x000e220000002500 */
[----:B------:R-:W0:Y:S01]  /*08e0*/  LDCU.128 UR12, c[0x0][0x410] ;  /* 0x00008200ff0c77ac */ /* 0x000e220008000c00 */
[----:B------:R-:W-:Y:S01]  /*08f0*/  SHF.L.U32 R70, R72, 0x4, RZ ;  /* 0x0000000448467819 */ /* 0x000fe200000006ff */
[----:B------:R-:W-:Y:S01]  /*0900*/  IMAD.U32 R2, RZ, RZ, UR20 ;  /* 0x00000014ff027e24 */ /* 0x000fe2000f8e00ff */
[----:B------:R-:W-:Y:S01]  /*0910*/  PRMT R12, RZ, 0x7610, R12 ;  /* 0x00007610ff0c7816 */ /* 0x000fe2000000000c */
[----:B------:R-:W1:Y:S01]  /*0920*/  LDCU UR32, c[0x0][0x388] ;  /* 0x00007100ff2077ac */ /* 0x000e620008000800 */
[----:B------:R-:W-:Y:S01]  /*0930*/  IMAD.U32 R3, RZ, RZ, UR21 ;  /* 0x00000015ff037e24 */ /* 0x000fe2000f8e00ff */
[----:B------:R-:W-:Y:S01]  /*0940*/  LOP3.LUT R70, R70, 0x3e00, RZ, 0xc0, !PT ;  /* 0x00003e0046467812 */ /* 0x000fe200078ec0ff */
[----:B------:R-:W2:Y:S01]  /*0950*/  S2UR UR33, SR_CTAID.Y ;  /* 0x00000000002179c3 */ /* 0x000ea20000002600 */
[----:B------:R-:W3:Y:S01]  /*0960*/  LDCU.128 UR16, c[0x0][0x420] ;  /* 0x00008400ff1077ac */ /* 0x000ee20008000c00 */
[----:B------:R-:W-:Y:S01]  /*0970*/  IMAD.WIDE.U32 R10, R71, 0x2, R2 ;  /* 0x00000002470a7825 */ /* 0x000fe200078e0002 */
[----:B------:R-:W-:Y:S01]  /*0980*/  PRMT R19, RZ, 0x7610, R19 ;  /* 0x00007610ff137816 */ /* 0x000fe20000000013 */
[----:B------:R-:W-:Y:S01]  /*0990*/  USHF.L.U32 UR38, UR11, 0xb, URZ ;  /* 0x0000000b0b267899 */ /* 0x000fe200080006ff */
[----:B------:R-:W-:Y:S01]  /*09a0*/  PRMT R14, RZ, 0x7610, R14 ;  /* 0x00007610ff0e7816 */ /* 0x000fe2000000000e */
[----:B------:R-:W-:Y:S01]  /*09b0*/  UMOV UR9, URZ ;  /* 0x000000ff00097c82 */ /* 0x000fe20008000000 */
[----:B------:R-:W4:Y:S01]  /*09c0*/  LDCU.64 UR42, c[0x0][0x488] ;  /* 0x00009100ff2a77ac */ /* 0x000f220008000a00 */
[----:B------:R-:W-:-:S02]  /*09d0*/  PRMT R20, RZ, 0x7610, R20 ;  /* 0x00007610ff147816 */ /* 0x000fc40000000014 */
[----:B------:R-:W-:Y:S01]  /*09e0*/  PRMT R15, RZ, 0x7610, R15 ;  /* 0x00007610ff0f7816 */ /* 0x000fe2000000000f */
[----:B------:R-:W-:Y:S01]  /*09f0*/  UIADD3 UR31, UPT, UPT, UR38, -0x800, URZ ;  /* 0xfffff800261f7890 */ /* 0x000fe2000fffe0ff */
[----:B------:R-:W-:Y:S01]  /*0a00*/  PRMT R16, RZ, 0x7610, R16 ;  /* 0x00007610ff107816 */ /* 0x000fe20000000010 */
[----:B------:R-:W5:Y:S01]  /*0a10*/  LDCU.64 UR40, c[0x0][0x478] ;  /* 0x00008f00ff2877ac */ /* 0x000f620008000a00 */
[----:B------:R-:W-:Y:S02]  /*0a20*/  PRMT R18, RZ, 0x7610, R18 ;  /* 0x00007610ff127816 */ /* 0x000fe40000000012 */
[----:B------:R-:W-:Y:S01]  /*0a30*/  PRMT R17, RZ, 0x7610, R17 ;  /* 0x00007610ff117816 */ /* 0x000fe20000000011 */
[----:B0-----:R-:W-:Y:S01]  /*0a40*/  UIMAD UR39, UR30, UR13, URZ ;  /* 0x0000000d1e2772a4 */ /* 0x001fe2000f8e02ff */
[----:B------:R-:W-:Y:S01]  /*0a50*/  PRMT R21, RZ, 0x7610, R21 ;  /* 0x00007610ff157816 */ /* 0x000fe20000000015 */
[----:B------:R-:W-:Y:S01]  /*0a60*/  UMOV UR8, UR31 ;  /* 0x0000001f00087c82 */ /* 0x000fe20008000000 */
[----:B-1----:R-:W-:Y:S01]  /*0a70*/  UIADD3 UR44, UPT, UPT, -UR31, UR32, URZ ;  /* 0x000000201f2c7290 */ /* 0x002fe2000fffe1ff */
[----:B------:R-:W-:Y:S01]  /*0a80*/  PRMT R22, RZ, 0x7610, R22 ;  /* 0x00007610ff167816 */ /* 0x000fe20000000016 */
[----:B------:R-:W-:Y:S01]  /*0a90*/  UIMAD.WIDE.U32 UR12, UR30, UR12, UR8 ;  /* 0x0000000c1e0c72a5 */ /* 0x000fe2000f8e0008 */
[----:B------:R-:W-:Y:S01]  /*0aa0*/  PRMT R23, RZ, 0x7610, R23 ;  /* 0x00007610ff177816 */ /* 0x000fe20000000017 */
[----:B---3--:R-:W-:Y:S01]  /*0ab0*/  UIMAD.WIDE.U32 UR36, UR30, UR16, UR8 ;  /* 0x000000101e2472a5 */ /* 0x008fe2000f8e0008 */
[----:B------:R-:W-:Y:S01]  /*0ac0*/  PRMT R24, RZ, 0x7610, R24 ;  /* 0x00007610ff187816 */ /* 0x000fe20000000018 */
[----:B------:R-:W-:Y:S01]  /*0ad0*/  UIADD3 UR9, UPT, UPT, UR13, UR39, URZ ;  /* 0x000000270d097290 */ /* 0x000fe2000fffe0ff */
[----:B------:R-:W-:Y:S01]  /*0ae0*/  ISETP.GE.AND P2, PT, R71, UR44, PT ;  /* 0x0000002c47007c0c */ /* 0x000fe2000bf46270 */
[----:B------:R-:W-:Y:S01]  /*0af0*/  UIMAD UR13, UR30, UR17, UR37 ;  /* 0x000000111e0d72a4 */ /* 0x000fe2000f8e0225 */
[----:B------:R-:W-:Y:S01]  /*0b00*/  LOP3.LUT R71, R70, 0x1f, R72, 0xf8, !PT ;  /* 0x0000001f46477812 */ /* 0x000fe200078ef848 */
[----:B------:R-:W-:Y:S01]  /*0b10*/  UMOV UR8, UR12 ;  /* 0x0000000c00087c82 */ /* 0x000fe20008000000 */
[----:B------:R-:W-:Y:S01]  /*0b20*/  UMOV UR12, UR36 ;  /* 0x00000024000c7c82 */ /* 0x000fe20008000000 */
[----:B--2---:R-:W-:Y:S01]  /*0b30*/  UIMAD.WIDE.U32 UR8, UR33, UR14, UR8 ;  /* 0x0000000e210872a5 */ /* 0x004fe2000f8e0008 */
[----:B------:R-:W-:Y:S01]  /*0b40*/  LOP3.LUT R67, R71, 0x60, RZ, 0xfc, !PT ;  /* 0x0000006047437812 */ /* 0x000fe200078efcff */
[----:B------:R-:W-:Y:S01]  /*0b50*/  UIMAD.WIDE.U32 UR12, UR33, UR18, UR12 ;  /* 0x00000012210c72a5 */ /* 0x000fe2000f8e000c */
[----:B------:R-:W-:Y:S01]  /*0b60*/  LOP3.LUT R13, R13, 0xffffffdf, RZ, 0xc0, !PT ;  /* 0xffffffdf0d0d7812 */ /* 0x000fe200078ec0ff */
[----:B------:R-:W-:Y:S01]  /*0b70*/  UIMAD UR15, UR33, UR15, UR9 ;  /* 0x0000000f210f72a4 */ /* 0x000fe2000f8e0209 */
[----:B------:R-:W-:Y:S01]  /*0b80*/  P2R R73, PR, RZ, 0x4 ;  /* 0x00000004ff497803 */ /* 0x000fe20000000000 */
[----:B------:R-:W-:Y:S01]  /*0b90*/  UIMAD UR19, UR33, UR19, UR13 ;  /* 0x00000013211372a4 */ /* 0x000fe2000f8e020d */
[----:B------:R-:W-:-:S02]  /*0ba0*/  IADD3 R3, P0, PT, R71, UR8, RZ ;  /* 0x0000000847037c10 */ /* 0x000fc4000ff1e0ff */
[----:B------:R-:W-:Y:S02]  /*0bb0*/  PRMT R25, RZ, 0x7610, R25 ;  /* 0x00007610ff197816 */ /* 0x000fe40000000019 */
[----:B------:R-:W-:Y:S01]  /*0bc0*/  PRMT R26, RZ, 0x7610, R26 ;  /* 0x00007610ff1a7816 */ /* 0x000fe2000000001a */
[----:B------:R-:W-:Y:S01]  /*0bd0*/  IMAD.X R6, RZ, RZ, UR15, P0 ;  /* 0x0000000fff067e24 */ /* 0x000fe200080e06ff */
[----:B------:R-:W-:Y:S01]  /*0be0*/  ISETP.GE.AND P5, PT, R67, UR44, PT ;  /* 0x0000002c43007c0c */ /* 0x000fe2000bfa6270 */
[----:B------:R-:W-:Y:S01]  /*0bf0*/  BAR.SYNC.DEFER_BLOCKING 0x0 ;  /* 0x0000000000007b1d */ /* 0x000fe20000010000 */
[----:B----4-:R-:W-:Y:S02]  /*0c00*/  LEA R2, P0, R3, UR42, 0x1 ;  /* 0x0000002a03027c11 */ /* 0x010fe4000f8008ff */
[C---:B------:R-:W-:Y:S02]  /*0c10*/  LOP3.LUT R66, R71.reuse, 0x80, RZ, 0xfc, !PT ;  /* 0x0000008047427812 */ /* 0x040fe400078efcff */
[----:B------:R-:W-:-:S02]  /*0c20*/  IADD3 R0, P1, PT, R71, UR12, RZ ;  /* 0x0000000c47007c10 */ /* 0x000fc4000ff3e0ff */
[C---:B------:R-:W-:Y:S02]  /*0c30*/  LOP3.LUT R65, R71.reuse, 0xa0, RZ, 0xfc, !PT ;  /* 0x000000a047417812 */ /* 0x040fe400078efcff */
[----:B------:R-:W-:Y:S01]  /*0c40*/  LOP3.LUT R69, R71, 0x20, RZ, 0xfc, !PT ;  /* 0x0000002047457812 */ /* 0x000fe200078efcff */
[----:B------:R-:W-:Y:S01]  /*0c50*/  IMAD.X R5, RZ, RZ, UR19, P1 ;  /* 0x00000013ff057e24 */ /* 0x000fe200088e06ff */
[----:B------:R-:W-:Y:S02]  /*0c60*/  LEA.HI.X R3, R3, UR43, R6, 0x1, P0 ;  /* 0x0000002b03037c11 */ /* 0x000fe400080f0c06 */
[C---:B------:R-:W-:Y:S02]  /*0c70*/  LOP3.LUT R64, R71.reuse, 0xc0, RZ, 0xfc, !PT ;  /* 0x000000c047407812 */ /* 0x040fe400078efcff */
[C---:B------:R-:W-:Y:S02]  /*0c80*/  LOP3.LUT R63, R71.reuse, 0xe0, RZ, 0xfc, !PT ;  /* 0x000000e0473f7812 */ /* 0x040fe400078efcff */
[----:B------:R-:W-:-:S02]  /*0c90*/  LOP3.LUT R68, R71, 0x40, RZ, 0xfc, !PT ;  /* 0x0000004047447812 */ /* 0x000fc400078efcff */
[C---:B------:R-:W-:Y:S02]  /*0ca0*/  LOP3.LUT R62, R71.reuse, 0x100, RZ, 0xfc, !PT ;  /* 0x00000100473e7812 */ /* 0x040fe400078efcff */
[C---:B------:R-:W-:Y:S02]  /*0cb0*/  LOP3.LUT R61, R71.reuse, 0x120, RZ, 0xfc, !PT ;  /* 0x00000120473d7812 */ /* 0x040fe400078efcff */
[C---:B------:R-:W-:Y:S01]  /*0cc0*/  LOP3.LUT R60, R71.reuse, 0x140, RZ, 0xfc, !PT ;  /* 0x00000140473c7812 */ /* 0x040fe200078efcff */
[----:B------:R-:W2:Y:S01]  /*0cd0*/  @!P5 LDG.E.U16 R15, desc[UR34][R10.64+0xc0] ;  /* 0x0000c0220a0fd981 */ /* 0x000ea2000c1e1500 */
[C---:B------:R-:W-:Y:S02]  /*0ce0*/  SHF.L.U32 R6, R71.reuse, 0x1, RZ ;  /* 0x0000000147067819 */ /* 0x040fe400000006ff */
[C---:B------:R-:W-:Y:S02]  /*0cf0*/  LOP3.LUT R59, R71.reuse, 0x160, RZ, 0xfc, !PT ;  /* 0x00000160473b7812 */ /* 0x040fe400078efcff */
[----:B------:R-:W-:-:S02]  /*0d00*/  LOP3.LUT R58, R71, 0x180, RZ, 0xfc, !PT ;  /* 0x00000180473a7812 */ /* 0x000fc400078efcff */
[C---:B------:R-:W-:Y:S02]  /*0d10*/  LOP3.LUT R57, R71.reuse, 0x1a0, RZ, 0xfc, !PT ;  /* 0x000001a047397812 */ /* 0x040fe400078efcff */
[C---:B------:R-:W-:Y:S02]  /*0d20*/  LOP3.LUT R56, R71.reuse, 0x1c0, RZ, 0xfc, !PT ;  /* 0x000001c047387812 */ /* 0x040fe400078efcff */
[----:B------:R-:W-:Y:S02]  /*0d30*/  LOP3.LUT R28, R71, 0x1e0, RZ, 0xfc, !PT ;  /* 0x000001e0471c7812 */ /* 0x000fe400078efcff */
[----:B------:R-:W-:Y:S01]  /*0d40*/  PRMT R27, RZ, 0x7610, R27 ;  /* 0x00007610ff1b7816 */ /* 0x000fe2000000001b */
[----:B------:R-:W0:Y:S01]  /*0d50*/  S2R R30, SR_LANEID ;  /* 0x00000000001e7919 */ /* 0x000e220000000000 */
[----:B------:R-:W-:Y:S01]  /*0d60*/  ISETP.GE.AND P4, PT, R66, UR44, PT ;  /* 0x0000002c42007c0c */ /* 0x000fe2000bf86270 */
[----:B------:R-:W1:Y:S01]  /*0d70*/  S2UR UR8, SR_CgaCtaId ;  /* 0x00000000000879c3 */ /* 0x000e620000008800 */
[----:B-----5:R-:W-:Y:S01]  /*0d80*/  LEA R4, P1, R0, UR40, 0x1 ;  /* 0x0000002800047c11 */ /* 0x020fe2000f8208ff */
[----:B------:R-:W-:Y:S01]  /*0d90*/  UMOV UR16, 0x400 ;  /* 0x0000040000107882 */ /* 0x000fe20000000000 */
[----:B------:R-:W-:Y:S01]  /*0da0*/  IADD3 R8, P0, PT, R6, UR22, RZ ;  /* 0x0000001606087c10 */ /* 0x000fe2000ff1e0ff */
[----:B------:R-:W3:Y:S01]  /*0db0*/  LDCU.64 UR14, c[0x0][0x508] ;  /* 0x0000a100ff0e77ac */ /* 0x000ee20008000a00 */
[----:B------:R-:W-:-:S02]  /*0dc0*/  @P5 LOP3.LUT R13, R13, 0x20, RZ, 0xfc, !PT ;  /* 0x000000200d0d5812 */ /* 0x000fc400078efcff */
[----:B------:R-:W-:Y:S01]  /*0dd0*/  LEA.HI.X R5, R0, UR41, R5, 0x1, P1 ;  /* 0x0000002900057c11 */ /* 0x000fe200088f0c05 */
[----:B------:R-:W-:Y:S01]  /*0de0*/  IMAD.X R9, RZ, RZ, UR23, P0 ;  /* 0x00000017ff097e24 */ /* 0x000fe200080e06ff */
[----:B------:R-:W-:Y:S01]  /*0df0*/  ISETP.GE.AND P3, PT, R65, UR44, PT ;  /* 0x0000002c41007c0c */ /* 0x000fe2000bf66270 */
[----:B------:R-:W4:Y:S01]  /*0e00*/  LDCU.64 UR18, c[0x0][0x510] ;  /* 0x0000a200ff1277ac */ /* 0x000f220008000a00 */
[----:B------:R-:W-:Y:S01]  /*0e10*/  PRMT R0, RZ, 0x7610, R0 ;  /* 0x00007610ff007816 */ /* 0x000fe20000000000 */
[----:B------:R-:W5:Y:S01]  /*0e20*/  @!P4 LDG.E.U16 R16, desc[UR34][R10.64+0x100] ;  /* 0x000100220a10c981 */ /* 0x000f62000c1e1500 */
[----:B------:R-:W-:Y:S01]  /*0e30*/  LOP3.LUT R13, R13, 0xffffffef, RZ, 0xc0, !PT ;  /* 0xffffffef0d0d7812 */ /* 0x000fe200078ec0ff */
[----:B------:R-:W0:Y:S01]  /*0e40*/  LDCU UR36, c[0x0][0x38c] ;  /* 0x00007180ff2477ac */ /* 0x000e220008000800 */
[----:B------:R-:W-:Y:S02]  /*0e50*/  ISETP.GE.AND P0, PT, R69, UR44, PT ;  /* 0x0000002c45007c0c */ /* 0x000fe4000bf06270 */
[----:B------:R-:W-:Y:S01]  /*0e60*/  @P4 LOP3.LUT R13, R13, 0x10, RZ, 0xfc, !PT ;  /* 0x000000100d0d4812 */ /* 0x000fe200078efcff */
[----:B------:R-:W3:Y:S01]  /*0e70*/  @!P2 LDG.E.U16 R0, desc[UR34][R10.64] ;  /* 0x000000220a00a981 */ /* 0x000ee2000c1e1500 */
[----:B------:R-:W-:-:S02]  /*0e80*/  ISETP.GE.AND P2, PT, R64, UR44, PT ;  /* 0x0000002c40007c0c */ /* 0x000fc4000bf46270 */
[----:B------:R-:W-:Y:S01]  /*0e90*/  LOP3.LUT R13, R13, 0xfffffff7, RZ, 0xc0, !PT ;  /* 0xfffffff70d0d7812 */ /* 0x000fe200078ec0ff */
[----:B------:R-:W4:Y:S01]  /*0ea0*/  @!P3 LDG.E.U16 R17, desc[UR34][R10.64+0x140] ;  /* 0x000140220a11b981 */ /* 0x000f22000c1e1500 */
[----:B------:R-:W-:Y:S02]  /*0eb0*/  ISETP.GE.AND P6, PT, R68, UR44, PT ;  /* 0x0000002c44007c0c */ /* 0x000fe4000bfc6270 */
[----:B------:R-:W-:Y:S02]  /*0ec0*/  @P3 LOP3.LUT R13, R13, 0x8, RZ, 0xfc, !PT ;  /* 0x000000080d0d3812 */ /* 0x000fe400078efcff */
[----:B------:R-:W-:Y:S01]  /*0ed0*/  ISETP.GE.AND P1, PT, R69, UR44, PT ;  /* 0x0000002c45007c0c */ /* 0x000fe2000bf26270 */
[----:B------:R-:W2:Y:S01]  /*0ee0*/  @!P0 LDG.E.U16 R12, desc[UR34][R10.64+0x40] ;  /* 0x000040220a0c8981 */ /* 0x000ea2000c1e1500 */
[----:B------:R-:W-:Y:S02]  /*0ef0*/  ISETP.GE.AND P0, PT, R63, UR44, PT ;  /* 0x0000002c3f007c0c */ /* 0x000fe4000bf06270 */
[----:B------:R-:W-:Y:S01]  /*0f00*/  LOP3.LUT R13, R13, 0xfffffffb, RZ, 0xc0, !PT ;  /* 0xfffffffb0d0d7812 */ /* 0x000fe200078ec0ff */
[----:B------:R-:W4:Y:S01]  /*0f10*/  @!P2 LDG.E.U16 R18, desc[UR34][R10.64+0x180] ;  /* 0x000180220a12a981 */ /* 0x000f22000c1e1500 */
[----:B------:R-:W-:-:S02]  /*0f20*/  P2R R72, PR, RZ, 0x2 ;  /* 0x00000002ff487803 */ /* 0x000fc40000000000 */
[----:B------:R-:W-:Y:S01]  /*0f30*/  @P2 LOP3.LUT R13, R13, 0x4, RZ, 0xfc, !PT ;  /* 0x000000040d0d2812 */ /* 0x000fe200078efcff */
[----:B------:R-:W5:Y:S01]  /*0f40*/  @!P6 LDG.E.U16 R14, desc[UR34][R10.64+0x80] ;  /* 0x000080220a0ee981 */ /* 0x000f62000c1e1500 */
[----:B------:R-:W-:Y:S02]  /*0f50*/  IADD3 R6, P1, PT, R6, UR24, RZ ;  /* 0x0000001806067c10 */ /* 0x000fe4000ff3e0ff */
[----:B------:R-:W-:Y:S02]  /*0f60*/  LOP3.LUT R13, R13, 0xfffffffd, RZ, 0xc0, !PT ;  /* 0xfffffffd0d0d7812 */ /* 0x000fe400078ec0ff */
[----:B------:R-:W-:Y:S01]  /*0f70*/  ISETP.GE.AND P4, PT, R57, UR44, PT ;  /* 0x0000002c39007c0c */ /* 0x000fe2000bf86270 */
[----:B------:R-:W4:Y:S01]  /*0f80*/  @!P0 LDG.E.U16 R19, desc[UR34][R10.64+0x1c0] ;  /* 0x0001c0220a138981 */ /* 0x000f22000c1e1500 */
[----:B------:R-:W-:Y:S01]  /*0f90*/  @P0 LOP3.LUT R13, R13, 0x2, RZ, 0xfc, !PT ;  /* 0x000000020d0d0812 */ /* 0x000fe200078efcff */
[----:B------:R-:W-:Y:S01]  /*0fa0*/  IMAD.X R7, RZ, RZ, UR25, P1 ;  /* 0x00000019ff077e24 */ /* 0x000fe200088e06ff */
[----:B------:R-:W-:-:S02]  /*0fb0*/  ISETP.GE.AND P0, PT, R62, UR44, PT ;  /* 0x0000002c3e007c0c */ /* 0x000fc4000bf06270 */
[----:B------:R-:W-:Y:S02]  /*0fc0*/  LOP3.LUT R13, R13, 0xfffffffe, RZ, 0xc0, !PT ;  /* 0xfffffffe0d0d7812 */ /* 0x000fe400078ec0ff */
[----:B------:R-:W-:Y:S02]  /*0fd0*/  ISETP.GE.AND P1, PT, R60, UR44, PT ;  /* 0x0000002c3c007c0c */ /* 0x000fe4000bf26270 */
[----:B------:R-:W-:Y:S02]  /*0fe0*/  ISETP.GE.AND P2, PT, R59, UR44, PT ;  /* 0x0000002c3b007c0c */ /* 0x000fe4000bf46270 */
[----:B------:R-:W-:Y:S01]  /*0ff0*/  ISETP.GE.AND P3, PT, R58, UR44, PT ;  /* 0x0000002c3a007c0c */ /* 0x000fe2000bf66270 */
[----:B------:R-:W4:Y:S01]  /*1000*/  @!P4 LDG.E.U16 R25, desc[UR34][R10.64+0x340] ;  /* 0x000340220a19c981 */ /* 0x000f22000c1e1500 */
[----:B------:R-:W-:-:S03]  /*1010*/  P2R R74, PR, RZ, 0x40 ;  /* 0x00000040ff4a7803 */ /* 0x000fc60000000000 */
[----:B------:R-:W-:Y:S01]  /*1020*/  @P0 LOP3.LUT R13, R13, 0x1, RZ, 0xfc, !PT ;  /* 0x000000010d0d0812 */ /* 0x000fe200078efcff */
[----:B------:R-:W4:Y:S01]  /*1030*/  @!P0 LDG.E.U16 R20, desc[UR34][R10.64+0x200] ;  /* 0x000200220a148981 */ /* 0x000f22000c1e1500 */
        /* <DEDUP_REMOVED lines=8> */
[----:B------:R0:W4:Y:S01]  /*10c0*/  @!P6 LDG.E.U16 R27, desc[UR34][R10.64+0x3c0] ;  /* 0x0003c0220a1be981 */ /* 0x000122000c1e1500 */
[----:B-1----:R-:W-:-:S03]  /*10d0*/  ULEA UR16, UR8, UR16, 0x18 ;  /* 0x0000001008107291 */ /* 0x002fc6000f8ec0ff */
[----:B------:R0:W-:Y:S02]  /*10e0*/  STL [R1+0x40], R28 ;  /* 0x0000401c01007387 */ /* 0x0001e40000100800 */
[----:B0-----:R-:W-:-:S04]  /*10f0*/  IADD3 R28, PT, PT, R70, R30, RZ ;  /* 0x0000001e461c7210 */ /* 0x001fc80007ffe0ff */
[CC--:B------:R-:W-:Y:S02]  /*1100*/  LEA.HI.SX32 R29, R28.reuse, R28.reuse, 0x1b ;  /* 0x0000001c1c1d7211 */ /* 0x0c0fe400078fdaff */
[C---:B------:R-:W-:Y:S02]  /*1110*/  IADD3 R11, PT, PT, R28.reuse, 0x60, RZ ;  /* 0x000000601c0b7810 */ /* 0x040fe40007ffe0ff */
[----:B------:R-:W-:Y:S01]  /*1120*/  LEA R145, R29, UR16, 0x1 ;  /* 0x000000101d917c11 */ /* 0x000fe2000f8e08ff */
[C---:B------:R-:W-:Y:S02]  /*1130*/  VIADD R29, R28.reuse, 0x20 ;  /* 0x000000201c1d7836 */ /* 0x040fe40000000000 */
[C---:B------:R-:W-:Y:S01]  /*1140*/  VIADD R31, R28.reuse, 0x40 ;  /* 0x000000401c1f7836 */ /* 0x040fe20000000000 */
[-C--:B------:R-:W-:Y:S01]  /*1150*/  LEA.HI.SX32 R11, R11, R28.reuse, 0x1b ;  /* 0x0000001c0b0b7211 */ /* 0x080fe200078fdaff */
[C---:B------:R-:W-:Y:S01]  /*1160*/  VIADD R33, R28.reuse, 0x80 ;  /* 0x000000801c217836 */ /* 0x040fe20000000000 */
[-C--:B------:R-:W-:Y:S01]  /*1170*/  LEA.HI.SX32 R29, R29, R28.reuse, 0x1b ;  /* 0x0000001c1d1d7211 */ /* 0x080fe200078fdaff */
[----:B------:R-:W-:Y:S01]  /*1180*/  VIADD R35, R28, 0xa0 ;  /* 0x000000a01c237836 */ /* 0x000fe20000000000 */
[----:B------:R-:W-:-:S02]  /*1190*/  LEA.HI.SX32 R31, R31, R28, 0x1b ;  /* 0x0000001c1f1f7211 */ /* 0x000fc400078fdaff */
[----:B------:R-:W-:Y:S02]  /*11a0*/  LEA R142, R11, UR16, 0x1 ;  /* 0x000000100b8e7c11 */ /* 0x000fe4000f8e08ff */
[-C--:B------:R-:W-:Y:S02]  /*11b0*/  LEA.HI.SX32 R33, R33, R28.reuse, 0x1b ;  /* 0x0000001c21217211 */ /* 0x080fe400078fdaff */
[C---:B------:R-:W-:Y:S02]  /*11c0*/  IADD3 R11, PT, PT, R28.reuse, 0xc0, RZ ;  /* 0x000000c01c0b7810 */ /* 0x040fe40007ffe0ff */
[----:B------:R-:W-:Y:S02]  /*11d0*/  LEA.HI.SX32 R35, R35, R28, 0x1b ;  /* 0x0000001c23237211 */ /* 0x000fe400078fdaff */
[----:B------:R-:W-:Y:S01]  /*11e0*/  LEA R144, R29, UR16, 0x1 ;  /* 0x000000101d907c11 */ /* 0x000fe2000f8e08ff */
[C---:B------:R-:W-:Y:S01]  /*11f0*/  VIADD R29, R28.reuse, 0xe0 ;  /* 0x000000e01c1d7836 */ /* 0x040fe20000000000 */
[----:B------:R-:W-:Y:S01]  /*1200*/  LEA R143, R31, UR16, 0x1 ;  /* 0x000000101f8f7c11 */ /* 0x000fe2000f8e08ff */
[----:B------:R-:W-:Y:S01]  /*1210*/  VIADD R31, R28, 0x100 ;  /* 0x000001001c1f7836 */ /* 0x000fe20000000000 */
[----:B------:R-:W-:-:S02]  /*1220*/  LEA R141, R33, UR16, 0x1 ;  /* 0x00000010218d7c11 */ /* 0x000fc4000f8e08ff */
[-C--:B------:R-:W-:Y:S02]  /*1230*/  LEA.HI.SX32 R11, R11, R28.reuse, 0x1b ;  /* 0x0000001c0b0b7211 */ /* 0x080fe400078fdaff */
[----:B------:R-:W-:Y:S01]  /*1240*/  LEA R140, R35, UR16, 0x1 ;  /* 0x00000010238c7c11 */ /* 0x000fe2000f8e08ff */
[C---:B------:R-:W-:Y:S01]  /*1250*/  VIADD R35, R28.reuse, 0x140 ;  /* 0x000001401c237836 */ /* 0x040fe20000000000 */
[-C--:B------:R-:W-:Y:S02]  /*1260*/  LEA.HI.SX32 R29, R29, R28.reuse, 0x1b ;  /* 0x0000001c1d1d7211 */ /* 0x080fe400078fdaff */
[C---:B------:R-:W-:Y:S02]  /*1270*/  IADD3 R33, PT, PT, R28.reuse, 0x120, RZ ;  /* 0x000001201c217810 */ /* 0x040fe40007ffe0ff */
[----:B------:R-:W-:Y:S01]  /*1280*/  LEA R139, R11, UR16, 0x1 ;  /* 0x000000100b8b7c11 */ /* 0x000fe2000f8e08ff */
[----:B------:R-:W-:Y:S01]  /*1290*/  VIADD R11, R28, 0x160 ;  /* 0x000001601c0b7836 */ /* 0x000fe20000000000 */
[----:B------:R-:W-:-:S02]  /*12a0*/  LEA.HI.SX32 R31, R31, R28, 0x1b ;  /* 0x0000001c1f1f7211 */ /* 0x000fc400078fdaff */
[----:B------:R-:W-:Y:S01]  /*12b0*/  LEA R138, R29, UR16, 0x1 ;  /* 0x000000101d8a7c11 */ /* 0x000fe2000f8e08ff */
[----:B------:R-:W-:Y:S01]  /*12c0*/  VIADD R29, R28, 0x1c0 ;  /* 0x000001c01c1d7836 */ /* 0x000fe20000000000 */
[-C--:B------:R-:W-:Y:S02]  /*12d0*/  LEA.HI.SX32 R33, R33, R28.reuse, 0x1b ;  /* 0x0000001c21217211 */ /* 0x080fe400078fdaff */
[----:B------:R-:W-:Y:S02]  /*12e0*/  P2R R75, PR, RZ, 0x1 ;  /* 0x00000001ff4b7803 */ /* 0x000fe40000000000 */
[----:B------:R-:W-:Y:S02]  /*12f0*/  LEA.HI.SX32 R35, R35, R28, 0x1b ;  /* 0x0000001c23237211 */ /* 0x000fe400078fdaff */
[----:B------:R-:W-:Y:S02]  /*1300*/  LEA R133, R31, UR16, 0x1 ;  /* 0x000000101f857c11 */ /* 0x000fe4000f8e08ff */
[----:B------:R-:W-:-:S02]  /*1310*/  LOP3.LUT P0, RZ, R13, 0x1, RZ, 0xc0, !PT ;  /* 0x000000010dff7812 */ /* 0x000fc4000780c0ff */
[----:B------:R-:W-:Y:S02]  /*1320*/  IADD3 R31, PT, PT, R28, 0x1e0, RZ ;  /* 0x000001e01c1f7810 */ /* 0x000fe40007ffe0ff */
[-C--:B------:R-:W-:Y:S02]  /*1330*/  LEA.HI.SX32 R11, R11, R28.reuse, 0x1b ;  /* 0x0000001c0b0b7211 */ /* 0x080fe400078fdaff */
[----:B------:R-:W-:Y:S02]  /*1340*/  LEA R135, R33, UR16, 0x1 ;  /* 0x0000001021877c11 */ /* 0x000fe4000f8e08ff */
[----:B------:R-:W-:Y:S02]  /*1350*/  LEA R137, R35, UR16, 0x1 ;  /* 0x0000001023897c11 */ /* 0x000fe4000f8e08ff */
[----:B------:R-:W-:Y:S02]  /*1360*/  LEA.HI.SX32 R29, R29, R28, 0x1b ;  /* 0x0000001c1d1d7211 */ /* 0x000fe400078fdaff */
[----:B------:R-:W-:-:S02]  /*1370*/  P2R R76, PR, RZ, 0x1 ;  /* 0x00000001ff4c7803 */ /* 0x000fc40000000000 */
[----:B------:R-:W-:Y:S02]  /*1380*/  LEA.HI.SX32 R31, R31, R28, 0x1b ;  /* 0x0000001c1f1f7211 */ /* 0x000fe400078fdaff */
[----:B------:R-:W-:Y:S02]  /*1390*/  LEA R116, R11, UR16, 0x1 ;  /* 0x000000100b747c11 */ /* 0x000fe4000f8e08ff */
[----:B------:R-:W-:Y:S02]  /*13a0*/  LOP3.LUT P0, RZ, R13, 0x2, RZ, 0xc0, !PT ;  /* 0x000000020dff7812 */ /* 0x000fe4000780c0ff */
        /* <DEDUP_REMOVED lines=15> */
[----:B------:R-:W-:Y:S02]  /*14a0*/  ISETP.NE.AND P0, PT, R73, RZ, PT ;  /* 0x000000ff4900720c */ /* 0x000fe40003f05270 */
[----:B------:R-:W-:Y:S01]  /*14b0*/  PRMT R10, RZ, 0x7610, R10 ;  /* 0x00007610ff0a7816 */ /* 0x000fe2000000000a */
[----:B---3--:R-:W-:Y:S04]  /*14c0*/  STS.U16 [R145], R0 ;  /* 0x0000000091007388 */ /* 0x008fe80000000400 */
[----:B--2---:R-:W-:Y:S04]  /*14d0*/  STS.U16 [R144+0x40], R12 ;  /* 0x0000400c90007388 */ /* 0x004fe80000000400 */
[----:B-----5:R-:W-:Y:S04]  /*14e0*/  STS.U16 [R143+0x80], R14 ;  /* 0x0000800e8f007388 */ /* 0x020fe80000000400 */
[----:B------:R0:W-:Y:S04]  /*14f0*/  STS.U16 [R142+0xc0], R15 ;  /* 0x0000c00f8e007388 */ /* 0x0001e80000000400 */
[----:B------:R-:W-:Y:S04]  /*1500*/  STS.U16 [R141+0x100], R16 ;  /* 0x000100108d007388 */ /* 0x000fe80000000400 */
[----:B----4-:R1:W-:Y:S01]  /*1510*/  STS.U16 [R140+0x140], R17 ;  /* 0x000140118c007388 */ /* 0x0103e20000000400 */
[----:B0-----:R-:W-:-:S04]  /*1520*/  IADD3 R15, PT, PT, R28, 0x180, RZ ;  /* 0x000001801c0f7810 */ /* 0x001fc80007ffe0ff */
[-C--:B------:R-:W-:Y:S01]  /*1530*/  LEA.HI.SX32 R15, R15, R28.reuse, 0x1b ;  /* 0x0000001c0f0f7211 */ /* 0x080fe200078fdaff */
[----:B-1----:R-:W-:Y:S01]  /*1540*/  VIADD R17, R28, 0x1a0 ;  /* 0x000001a01c117836 */ /* 0x002fe20000000000 */
[----:B------:R-:W-:Y:S02]  /*1550*/  STS.U16 [R139+0x180], R18 ;  /* 0x000180128b007388 */ /* 0x000fe40000000400 */
[----:B------:R-:W-:Y:S02]  /*1560*/  LEA R115, R15, UR16, 0x1 ;  /* 0x000000100f737c11 */ /* 0x000fe4000f8e08ff */
[----:B------:R-:W-:Y:S01]  /*1570*/  LEA.HI.SX32 R17, R17, R28, 0x1b ;  /* 0x0000001c11117211 */ /* 0x000fe200078fdaff */
[----:B------:R0:W-:Y:S03]  /*1580*/  STS.U16 [R138+0x1c0], R19 ;  /* 0x0001c0138a007388 */ /* 0x0001e60000000400 */
[----:B------:R-:W-:Y:S01]  /*1590*/  LEA R114, R17, UR16, 0x1 ;  /* 0x0000001011727c11 */ /* 0x000fe2000f8e08ff */
[----:B------:R-:W-:Y:S01]  /*15a0*/  STS.U16 [R133+0x200], R20 ;  /* 0x0002001485007388 */ /* 0x000fe20000000400 */
[----:B------:R-:W-:-:S03]  /*15b0*/  IMAD R28, R30, 0xf, R28 ;  /* 0x0000000f1e1c7824 */ /* 0x000fc600078e021c */
[----:B------:R1:W-:Y:S04]  /*15c0*/  STS.U16 [R135+0x240], R21 ;  /* 0x0002401587007388 */ /* 0x0003e80000000400 */
[----:B------:R-:W-:Y:S04]  /*15d0*/  STS.U16 [R137+0x280], R22 ;  /* 0x0002801689007388 */ /* 0x000fe80000000400 */
[----:B------:R2:W-:Y:S04]  /*15e0*/  STS.U16 [R116+0x2c0], R23 ;  /* 0x0002c01774007388 */ /* 0x0005e80000000400 */
[----:B------:R-:W-:Y:S01]  /*15f0*/  STS.U16 [R115+0x300], R24 ;  /* 0x0003001873007388 */ /* 0x000fe20000000400 */
[----:B------:R-:W-:-:S03]  /*1600*/  VIADD R11, R28, 0x1 ;  /* 0x000000011c0b7836 */ /* 0x000fc60000000000 */
[----:B------:R3:W-:Y:S01]  /*1610*/  STS.U16 [R114+0x340], R25 ;  /* 0x0003401972007388 */ /* 0x0007e20000000400 */
[----:B------:R-:W-:-:S03]  /*1620*/  VIADD R15, R28, 0x2 ;  /* 0x000000021c0f7836 */ /* 0x000fc60000000000 */
[----:B------:R-:W-:Y:S01]  /*1630*/  STS.U16 [R113+0x380], R26 ;  /* 0x0003801a71007388 */ /* 0x000fe20000000400 */
[C---:B0-----:R-:W-:Y:S01]  /*1640*/  VIADD R19, R28.reuse, 0x4 ;  /* 0x000000041c137836 */ /* 0x041fe20000000000 */
[C---:B------:R-:W-:Y:S01]  /*1650*/  IADD3 R17, PT, PT, R28.reuse, 0x3, RZ ;  /* 0x000000031c117810 */ /* 0x040fe20007ffe0ff */
[C---:B-1----:R-:W-:Y:S01]  /*1660*/  VIADD R21, R28.reuse, 0x5 ;  /* 0x000000051c157836 */ /* 0x042fe20000000000 */
[----:B------:R0:W-:Y:S01]  /*1670*/  STS.U16 [R112+0x3c0], R27 ;  /* 0x0003c01b70007388 */ /* 0x0001e20000000400 */
[C---:B------:R-:W-:Y:S01]  /*1680*/  VIADD R31, R28.reuse, 0xa ;  /* 0x0000000a1c1f7836 */ /* 0x040fe20000000000 */
[C---:B--2---:R-:W-:Y:S01]  /*1690*/  IADD3 R23, PT, PT, R28.reuse, 0x6, RZ ;  /* 0x000000061c177810 */ /* 0x044fe20007ffe0ff */
[C---:B---3--:R-:W-:Y:S01]  /*16a0*/  VIADD R25, R28.reuse, 0x7 ;  /* 0x000000071c197836 */ /* 0x048fe20000000000 */
[C---:B------:R-:W-:Y:S01]  /*16b0*/  IADD3 R29, PT, PT, R28.reuse, 0x9, RZ ;  /* 0x000000091c1d7810 */ /* 0x040fe20007ffe0ff */
[C---:B------:R-:W-:Y:S01]  /*16c0*/  VIADD R33, R28.reuse, 0xb ;  /* 0x0000000b1c217836 */ /* 0x040fe20000000000 */
[C---:B------:R-:W-:Y:S01]  /*16d0*/  IADD3 R35, PT, PT, R28.reuse, 0xc, RZ ;  /* 0x0000000c1c237810 */ /* 0x040fe20007ffe0ff */
[C---:B------:R-:W-:Y:S01]  /*16e0*/  VIADD R37, R28.reuse, 0xd ;  /* 0x0000000d1c257836 */ /* 0x040fe20000000000 */
[C---:B------:R-:W-:Y:S01]  /*16f0*/  IADD3 R41, PT, PT, R28.reuse, 0xf, RZ ;  /* 0x0000000f1c297810 */ /* 0x040fe20007ffe0ff */
[----:B------:R-:W-:-:S02]  /*1700*/  VIADD R39, R28, 0xe ;  /* 0x0000000e1c277836 */ /* 0x000fc40000000000 */
[----:B0-----:R-:W-:Y:S01]  /*1710*/  VIADD R27, R28, 0x8 ;  /* 0x000000081c1b7836 */ /* 0x001fe20000000000 */
        /* <DEDUP_REMOVED lines=146> */
[----:B------:R-:W-:-:S13]  /*2040*/  ISETP.NE.AND P0, PT, R89, RZ, PT ;  /* 0x000000ff5900720c */ /* 0x000fda0003f05270 */
        /* <DEDUP_REMOVED lines=21> */
[----:B------:R-:W-:Y:S02]  /*21a0*/  PRMT R79, RZ, 0x7610, R79 ;  /* 0x00007610ff4f7816 */ /* 0x000fe4000000004f */
[----:B------:R-:W-:Y:S02]  /*21b0*/  PRMT R80, RZ, 0x7610, R80 ;  /* 0x00007610ff507816 */ /* 0x000fe40000000050 */
[----:B------:R-:W-:Y:S02]  /*21c0*/  PRMT R81, RZ, 0x7610, R81 ;  /* 0x00007610ff517816 */ /* 0x000fe40000000051 */
[----:B------:R-:W-:Y:S01]  /*21d0*/  PRMT R82, RZ, 0x7610, R82 ;  /* 0x00007610ff527816 */ /* 0x000fe20000000052 */
[----:B------:R-:W2:Y:S04]  /*21e0*/  @!P1 LDG.E.U16 R79, desc[UR34][R6.64+0x280] ;  /* 0x00028022064f9981 */ /* 0x000ea8000c1e1500 */
[----:B------:R-:W2:Y:S01]  /*21f0*/  @!P0 LDG.E.U16 R28, desc[UR34][R6.64+0x200] ;  /* 0x00020022061c8981 */ /* 0x000ea2000c1e1500 */
[----:B------:R-:W-:-:S02]  /*2200*/  ISETP.NE.AND P0, PT, R97, RZ, PT ;  /* 0x000000ff6100720c */ /* 0x000fc40003f05270 */
        /* <DEDUP_REMOVED lines=18> */
[----:B---3--:R-:W-:Y:S02]  /*2330*/  P2R R88, PR, RZ, 0x1 ;  /* 0x00000001ff587803 */ /* 0x008fe40000000000 */
[----:B------:R-:W-:-:S04]  /*2340*/  LOP3.LUT P0, RZ, R13, 0x20, RZ, 0xc0, !PT ;  /* 0x000000200dff7812 */ /* 0x000fc8000780c0ff */
[----:B------:R-:W-:Y:S02]  /*2350*/  P2R R87, PR, RZ, 0x1 ;  /* 0x00000001ff577803 */ /* 0x000fe40000000000 */
[----:B------:R-:W-:-:S04]  /*2360*/  ISETP.NE.AND P0, PT, R74, RZ, PT ;  /* 0x000000ff4a00720c */ /* 0x000fc80003f05270 */
[----:B------:R-:W-:Y:S02]  /*2370*/  P2R R86, PR, RZ, 0x1 ;  /* 0x00000001ff567803 */ /* 0x000fe40000000000 */
[----:B------:R-:W-:-:S04]  /*2380*/  ISETP.NE.AND P0, PT, R72, RZ, PT ;  /* 0x000000ff4800720c */ /* 0x000fc80003f05270 */
[----:B------:R-:W-:Y:S02]  /*2390*/  P2R R85, PR, RZ, 0x1 ;  /* 0x00000001ff557803 */ /* 0x000fe40000000000 */
[----:B------:R-:W-:Y:S02]  /*23a0*/  ISETP.NE.AND P0, PT, R73, RZ, PT ;  /* 0x000000ff4900720c */ /* 0x000fe40003f05270 */
[----:B0-----:R-:W-:Y:S02]  /*23b0*/  PRMT R6, RZ, 0x7610, R6 ;  /* 0x00007610ff067816 */ /* 0x001fe40000000006 */
[----:B------:R-:W-:Y:S01]  /*23c0*/  PRMT R7, RZ, 0x7610, R7 ;  /* 0x00007610ff077816 */ /* 0x000fe20000000007 */
[----:B----4-:R-:W-:Y:S04]  /*23d0*/  STS.U16 [R145], R25 ;  /* 0x0000001991007388 */ /* 0x010fe80000000400 */
[----:B-----5:R-:W-:Y:S04]  /*23e0*/  STS.U16 [R144+0x40], R27 ;  /* 0x0000401b90007388 */ /* 0x020fe80000000400 */
[----:B------:R-:W-:Y:S04]  /*23f0*/  STS.U16 [R143+0x80], R29 ;  /* 0x0000801d8f007388 */ /* 0x000fe80000000400 */
[----:B------:R0:W-:Y:S04]  /*2400*/  STS.U16 [R142+0xc0], R24 ;  /* 0x0000c0188e007388 */ /* 0x0001e80000000400 */
[----:B------:R1:W-:Y:S04]  /*2410*/  STS.U16 [R141+0x100], R26 ;  /* 0x0001001a8d007388 */ /* 0x0003e80000000400 */
[----:B------:R-:W-:Y:S04]  /*2420*/  STS.U16 [R140+0x140], R75 ;  /* 0x0001404b8c007388 */ /* 0x000fe80000000400 */
[----:B------:R-:W-:Y:S04]  /*2430*/  STS.U16 [R139+0x180], R76 ;  /* 0x0001804c8b007388 */ /* 0x000fe80000000400 */
[----:B--2---:R-:W-:Y:S04]  /*2440*/  STS.U16 [R138+0x1c0], R77 ;  /* 0x0001c04d8a007388 */ /* 0x004fe80000000400 */
[----:B------:R2:W-:Y:S04]  /*2450*/  STS.U16 [R133+0x200], R28 ;  /* 0x0002001c85007388 */ /* 0x0005e80000000400 */
        /* <DEDUP_REMOVED lines=45> */
[----:B------:R-:W-:-:S11]  /*2730*/  PRMT R75, RZ, 0x7610, R75 ;  /* 0x00007610ff4b7816 */ /* 0x000fd6000000004b */
[----:B------:R-:W2:Y:S01]  /*2740*/  @!P0 LDG.E.U16 R29, desc[UR34][R2.64+0x1c0] ;  /* 0x0001c022021d8981 */ /* 0x000ea2000c1e1500 */
[----:B------:R-:W-:Y:S02]  /*2750*/  ISETP.NE.AND P0, PT, R108, RZ, PT ;  /* 0x000000ff6c00720c */ /* 0x000fe40003f05270 */
[----:B------:R-:W-:Y:S02]  /*2760*/  PRMT R76, RZ, 0x7610, R76 ;  /* 0x00007610ff4c7816 */ /* 0x000fe4000000004c */
[----:B------:R-:W-:Y:S02]  /*2770*/  PRMT R77, RZ, 0x7610, R77 ;  /* 0x00007610ff4d7816 */ /* 0x000fe4000000004d */
[----:B---3--:R-:W-:Y:S02]  /*2780*/  PRMT R78, RZ, 0x7610, R78 ;  /* 0x00007610ff4e7816 */ /* 0x008fe4000000004e */
[----:B----4-:R-:W-:Y:S02]  /*2790*/  PRMT R79, RZ, 0x7610, R79 ;  /* 0x00007610ff4f7816 */ /* 0x010fe4000000004f */
[----:B-----5:R-:W-:Y:S01]  /*27a0*/  PRMT R80, RZ, 0x7610, R80 ;  /* 0x00007610ff507816 */ /* 0x020fe20000000050 */
        /* <DEDUP_REMOVED lines=30> */
[----:B------:R-:W-:Y:S04]  /*2990*/  STS.U16 [R145], R6 ;  /* 0x0000000691007388 */ /* 0x000fe80000000400 */
[----:B------:R-:W-:Y:S04]  /*29a0*/  STS.U16 [R144+0x40], R7 ;  /* 0x0000400790007388 */ /* 0x000fe80000000400 */
[----:B------:R-:W-:Y:S04]  /*29b0*/  STS.U16 [R143+0x80], R24 ;  /* 0x000080188f007388 */ /* 0x000fe80000000400 */
[----:B------:R-:W-:Y:S04]  /*29c0*/  STS.U16 [R142+0xc0], R25 ;  /* 0x0000c0198e007388 */ /* 0x000fe80000000400 */
[----:B------:R-:W-:Y:S04]  /*29d0*/  STS.U16 [R141+0x100], R26 ;  /* 0x0001001a8d007388 */ /* 0x000fe80000000400 */
[----:B--2---:R-:W-:Y:S04]  /*29e0*/  STS.U16 [R140+0x140], R27 ;  /* 0x0001401b8c007388 */ /* 0x004fe80000000400 */
[----:B------:R-:W-:Y:S04]  /*29f0*/  STS.U16 [R139+0x180], R28 ;  /* 0x0001801c8b007388 */ /* 0x000fe80000000400 */
[----:B------:R0:W-:Y:S04]  /*2a00*/  STS.U16 [R138+0x1c0], R29 ;  /* 0x0001c01d8a007388 */ /* 0x0001e80000000400 */
[----:B----4-:R1:W-:Y:S04]  /*2a10*/  STS.U16 [R133+0x200], R75 ;  /* 0x0002004b85007388 */ /* 0x0103e80000000400 */
[----:B---3--:R2:W-:Y:S04]  /*2a20*/  STS.U16 [R135+0x240], R76 ;  /* 0x0002404c87007388 */ /* 0x0085e80000000400 */
[----:B------:R-:W-:Y:S04]  /*2a30*/  STS.U16 [R137+0x280], R77 ;  /* 0x0002804d89007388 */ /* 0x000fe80000000400 */
[----:B-----5:R3:W-:Y:S04]  /*2a40*/  STS.U16 [R116+0x2c0], R78 ;  /* 0x0002c04e74007388 */ /* 0x0207e80000000400 */
[----:B------:R4:W-:Y:S04]  /*2a50*/  STS.U16 [R115+0x300], R79 ;  /* 0x0003004f73007388 */ /* 0x0009e80000000400 */
        /* <DEDUP_REMOVED lines=8> */
[----:B------:R-:W5:Y:S04]  /*2ae0*/  LDS.U16 R27, [R159+0x8] ;  /* 0x000008009f1b7984 */ /* 0x000f680000000400 */
        /* <DEDUP_REMOVED lines=53> */
[----:B0-----:R-:W-:Y:S01]  /*2e40*/  FMUL.FTZ R4, R73, -1.4426950216293334961 ;  /* 0xbfb8aa3b49047820 */ /* 0x001fe20000410000 */
[----:B------:R-:W-:-:S05]  /*2e50*/  IMAD.U32 R74, R74, 0x10000, RZ ;  /* 0x000100004a4a7824 */ /* 0x000fca00078e00ff */
[----:B------:R-:W0:Y:S01]  /*2e60*/  MUFU.EX2 R4, R4 ;  /* 0x0000000400047308 */ /* 0x000e220000000800 */
[----:B------:R-:W-:Y:S04]  /*2e70*/  STL [R1+0x3c], R145 ;  /* 0x00003c9101007387 */ /* 0x000fe80000100800 */
[----:B------:R-:W-:Y:S04]  /*2e80*/  STL [R1+0x38], R144 ;  /* 0x0000389001007387 */ /* 0x000fe80000100800 */
[----:B------:R-:W-:Y:S04]  /*2e90*/  STL [R1+0x34], R143 ;  /* 0x0000348f01007387 */ /* 0x000fe80000100800 */
[----:B------:R-:W-:Y:S01]  /*2ea0*/  STL [R1+0x30], R142 ;  /* 0x0000308e01007387 */ /* 0x000fe20000100800 */
[----:B0-----:R-:W-:-:S03]  /*2eb0*/  FADD.FTZ R4, R4, 1 ;  /* 0x3f80000004047421 */ /* 0x001fc60000010000 */
[----:B------:R-:W-:Y:S01]  /*2ec0*/  STL [R1+0x2c], R141 ;  /* 0x00002c8d01007387 */ /* 0x000fe20000100800 */
[----:B------:R-:W-:Y:S01]  /*2ed0*/  IMAD.U32 R27, R27, 0x10000, RZ ;  /* 0x000100001b1b7824 */ /* 0x000fe200078e00ff */
[----:B------:R-:W-:Y:S02]  /*2ee0*/  SHF.L.U32 R26, R26, 0x10, RZ ;  /* 0x000000101a1a7819 */ /* 0x000fe400000006ff */
[----:B------:R-:W-:Y:S01]  /*2ef0*/  STL [R1+0x28], R140 ;  /* 0x0000288c01007387 */ /* 0x000fe20000100800 */
[----:B------:R-:W-:-:S03]  /*2f00*/  IMAD.U32 R77, R77, 0x10000, RZ ;  /* 0x000100004d4d7824 */ /* 0x000fc600078e00ff */
        /* <DEDUP_REMOVED lines=9> */
[----:B------:R-:W-:Y:S01]  /*2fa0*/  STL [R1], R112 ;  /* 0x0000007001007387 */ /* 0x000fe20000100800 */
[----:B------:R-:W-:Y:S01]  /*2fb0*/  SHF.L.U32 R107, R107, 0x10, RZ ;  /* 0x000000106b6b7819 */ /* 0x000fe200000006ff */
[----:B------:R-:W-:-:S02]  /*2fc0*/  IMAD.U32 R25, R25, 0x10000, RZ ;  /* 0x0001000019197824 */ /* 0x000fc400078e00ff */
[----:B------:R-:W-:Y:S02]  /*2fd0*/  IMAD.U32 R106, R106, 0x10000, RZ ;  /* 0x000100006a6a7824 */ /* 0x000fe400078e00ff */
[----:B------:R-:W-:Y:S01]  /*2fe0*/  IMAD.U32 R24, R24, 0x10000, RZ ;  /* 0x0001000018187824 */ /* 0x000fe200078e00ff */
[----:B------:R-:W-:Y:S04]  /*2ff0*/  STS.U16 [R145], R72 ;  /* 0x0000004891007388 */ /* 0x000fe80000000400 */
[----:B------:R-:W-:Y:S04]  /*3000*/  STS.U16 [R144+0x40], R29 ;  /* 0x0000401d90007388 */ /* 0x000fe80000000400 */
[----:B--2---:R-:W-:Y:S04]  /*3010*/  STS.U16 [R143+0x80], R75 ;  /* 0x0000804b8f007388 */ /* 0x004fe80000000400 */
[----:B---3--:R-:W-:Y:S04]  /*3020*/  STS.U16 [R142+0xc0], R76 ;  /* 0x0000c04c8e007388 */ /* 0x008fe80000000400 */
[----:B----4-:R0:W-:Y:S04]  /*3030*/  STS.U16 [R141+0x100], R78 ;  /* 0x0001004e8d007388 */ /* 0x0101e80000000400 */
[----:B-----5:R-:W-:Y:S04]  /*3040*/  STS.U16 [R140+0x140], R79 ;  /* 0x0001404f8c007388 */ /* 0x020fe80000000400 */
[----:B------:R1:W-:Y:S04]  /*3050*/  STS.U16 [R139+0x180], R80 ;  /* 0x000180508b007388 */ /* 0x0003e80000000400 */
[----:B------:R-:W-:Y:S01]  /*3060*/  STS.U16 [R138+0x1c0], R81 ;  /* 0x0001c0518a007388 */ /* 0x000fe20000000400 */
[----:B0-----:R-:W-:-:S03]  /*3070*/  SHF.L.U32 R78, R2, 0x10, RZ ;  /* 0x00000010024e7819 */ /* 0x001fc600000006ff */
[----:B------:R0:W-:Y:S01]  /*3080*/  STS.U16 [R133+0x200], R82 ;  /* 0x0002005285007388 */ /* 0x0001e20000000400 */
[----:B------:R-:W-:-:S03]  /*3090*/  FMUL.FTZ R2, R74, -1.4426950216293334961 ;  /* 0xbfb8aa3b4a027820 */ /* 0x000fc60000410000 */
[----:B------:R-:W-:Y:S04]  /*30a0*/  STS.U16 [R135+0x240], R83 ;  /* 0x0002405387007388 */ /* 0x000fe80000000400 */
[----:B------:R2:W-:Y:S04]  /*30b0*/  STS.U16 [R137+0x280], R84 ;  /* 0x0002805489007388 */ /* 0x0005e80000000400 */
[----:B------:R-:W-:Y:S04]  /*30c0*/  STS.U16 [R116+0x2c0], R85 ;  /* 0x0002c05574007388 */ /* 0x000fe80000000400 */
[----:B------:R3:W-:Y:S04]  /*30d0*/  STS.U16 [R115+0x300], R86 ;  /* 0x0003005673007388 */ /* 0x0007e80000000400 */
[----:B------:R-:W-:Y:S04]  /*30e0*/  STS.U16 [R114+0x340], R87 ;  /* 0x0003405772007388 */ /* 0x000fe80000000400 */
[----:B------:R4:W-:Y:S04]  /*30f0*/  STS.U16 [R113+0x380], R88 ;  /* 0x0003805871007388 */ /* 0x0009e80000000400 */
[----:B------:R5:W-:Y:S01]  /*3100*/  STS.U16 [R112+0x3c0], R89 ;  /* 0x0003c05970007388 */ /* 0x000be20000000400 */
[----:B------:R-:W-:-:S03]  /*3110*/  NOP ;  /* 0x0000000000007918 */ /* 0x000fc60000000000 */
[----:B------:R-:W5:Y:S04]  /*3120*/  LDS.U16 R29, [R165] ;  /* 0x00000000a51d7984 */ /* 0x000f680000000400 */
[----:B------:R-:W5:Y:S01]  /*3130*/  LDS.U16 R75, [R164+0x2] ;  /* 0x00000200a44b7984 */ /* 0x000f620000000400 */
[----:B-1----:R-:W1:Y:S01]  /*3140*/  MUFU.EX2 R80, R2 ;  /* 0x0000000200507308 */ /* 0x002e620000000800 */
[----:B------:R-:W-:Y:S01]  /*3150*/  FMUL.FTZ R76, R27, -1.4426950216293334961 ;  /* 0xbfb8aa3b1b4c7820 */ /* 0x000fe20000410000 */
[----:B------:R-:W-:Y:S01]  /*3160*/  FMUL.FTZ R72, R77, -1.4426950216293334961 ;  /* 0xbfb8aa3b4d487820 */ /* 0x000fe20000410000 */
[----:B0-----:R-:W-:Y:S01]  /*3170*/  FMUL.FTZ R82, R26, -1.4426950216293334961 ;  /* 0xbfb8aa3b1a527820 */ /* 0x001fe20000410000 */
[----:B--2---:R-:W0:Y:S01]  /*3180*/  MUFU.RCP R84, R4 ;  /* 0x0000000400547308 */ /* 0x004e220000001000 */
[----:B------:R-:W-:Y:S01]  /*3190*/  FMUL.FTZ R5, R78, -1.4426950216293334961 ;  /* 0xbfb8aa3b4e057820 */ /* 0x000fe20000410000 */
[----:B------:R-:W-:Y:S01]  /*31a0*/  LDS.U16 R87, [R160+0x6] ;  /* 0x00000600a0577984 */ /* 0x000fe20000000400 */
[----:B------:R-:W-:Y:S01]  /*31b0*/  FMUL.FTZ R79, R24, -1.4426950216293334961 ;  /* 0xbfb8aa3b184f7820 */ /* 0x000fe20000410000 */
[----:B------:R-:W-:Y:S01]  /*31c0*/  IMAD.U32 R105, R105, 0x10000, RZ ;  /* 0x0001000069697824 */ /* 0x000fe200078e00ff */
[----:B------:R-:W-:Y:S01]  /*31d0*/  SHF.L.U32 R7, R7, 0x10, RZ ;  /* 0x0000001007077819 */ /* 0x000fe200000006ff */
[----:B------:R-:W-:Y:S01]  /*31e0*/  IMAD.U32 R104, R104, 0x10000, RZ ;  /* 0x0001000068687824 */ /* 0x000fe200078e00ff */
[----:B------:R-:W-:Y:S01]  /*31f0*/  SHF.L.U32 R103, R103, 0x10, RZ ;  /* 0x0000001067677819 */ /* 0x000fe200000006ff */
[----:B---3--:R-:W2:Y:S01]  /*3200*/  MUFU.EX2 R86, R72 ;  /* 0x0000004800567308 */ /* 0x008ea20000000800 */
[----:B------:R-:W-:Y:S01]  /*3210*/  IMAD.U32 R102, R102, 0x10000, RZ ;  /* 0x0001000066667824 */ /* 0x000fe200078e00ff */
[----:B------:R-:W-:Y:S02]  /*3220*/  LDS.U16 R114, [R49+0x18] ;  /* 0x0000180031727984 */ /* 0x000fe40000000400 */
[----:B----4-:R3:W-:Y:S04]  /*3230*/  MUFU.EX2 R88, R76 ;  /* 0x0000004c00587308 */ /* 0x0107e80000000800 */
[----:B-----5:R1:W-:Y:S01]  /*3240*/  MUFU.EX2 R112, R82 ;  /* 0x0000005200707308 */ /* 0x0203e20000000800 */
[----:B---3--:R-:W3:Y:S01]  /*3250*/  LDS.U16 R76, [R161+0x4] ;  /* 0x00000400a14c7984 */ /* 0x008ee20000000400 */
[----:B-1----:R-:W-:-:S02]  /*3260*/  FADD.FTZ R82, R80, 1 ;  /* 0x3f80000050527421 */ /* 0x002fc40000010000 */
[----:B------:R1:W4:Y:S04]  /*3270*/  MUFU.EX2 R85, R5 ;  /* 0x0000000500557308 */ /* 0x0003280000000800 */
[----:B------:R5:W5:Y:S01]  /*3280*/  MUFU.RCP R89, R82 ;  /* 0x0000005200597308 */ /* 0x000b620000001000 */
[----:B0-----:R-:W-:Y:S01]  /*3290*/  FADD.FTZ R80, -R84, 1 ;  /* 0x3f80000054507421 */ /* 0x001fe20000010100 */
[----:B--2---:R-:W-:Y:S01]  /*32a0*/  FADD.FTZ R90, R86, 1 ;  /* 0x3f800000565a7421 */ /* 0x004fe20000010000 */
[----:B-1----:R-:W-:Y:S02]  /*32b0*/  IMAD.U32 R5, R28, 0x10000, RZ ;  /* 0x000100001c057824 */ /* 0x002fe400078e00ff */
[----:B------:R-:W-:Y:S01]  /*32c0*/  FFMA.FTZ R86, R73, R80, 1 ;  /* 0x3f80000049567423 */ /* 0x000fe20000010050 */
[----:B------:R-:W-:Y:S01]  /*32d0*/  IMAD.U32 R28, R29, 0x10000, RZ ;  /* 0x000100001d1c7824 */ /* 0x000fe200078e00ff */
[----:B------:R-:W0:Y:S01]  /*32e0*/  LDS.U16 R80, [R159+0x8] ;  /* 0x000008009f507984 */ /* 0x000e220000000400 */
[----:B------:R-:W-:Y:S01]  /*32f0*/  SHF.L.U32 R29, R75, 0x10, RZ ;  /* 0x000000104b1d7819 */ /* 0x000fe200000006ff */
[----:B----4-:R-:W-:Y:S01]  /*3300*/  FADD.FTZ R85, R85, 1 ;  /* 0x3f80000055557421 */ /* 0x010fe20000010000 */
[----:B------:R-:W-:Y:S01]  /*3310*/  FMUL.FTZ R75, R107, R28 ;  /* 0x0000001c6b4b7220 */ /* 0x000fe20000410000 */
[----:B-----5:R-:W1:Y:S01]  /*3320*/  LDS.U16 R82, [R158+0xa] ;  /* 0x00000a009e527984 */ /* 0x020e620000000400 */
[----:B------:R-:W-:-:S02]  /*3330*/  FMUL.FTZ R2, R25, -1.4426950216293334961 ;  /* 0xbfb8aa3b19027820 */ /* 0x000fc40000410000 */
[----:B------:R-:W-:Y:S01]  /*3340*/  FMUL.FTZ R75, R84, R75 ;  /* 0x0000004b544b7220 */ /* 0x000fe20000410000 */
[----:B------:R-:W-:Y:S01]  /*3350*/  FADD.FTZ R91, -R89, 1 ;  /* 0x3f800000595b7421 */ /* 0x000fe20000010100 */
[----:B------:R-:W2:Y:S03]  /*3360*/  MUFU.RCP R85, R85 ;  /* 0x0000005500557308 */ /* 0x000ea60000001000 */
[----:B------:R-:W-:Y:S01]  /*3370*/  FFMA.FTZ R113, R74, R91, 1 ;  /* 0x3f8000004a717423 */ /* 0x000fe2000001005b */
[----:B------:R-:W-:Y:S02]  /*3380*/  FMUL.FTZ R91, R75, R86 ;  /* 0x000000564b5b7220 */ /* 0x000fe40000410000 */
[----:B------:R-:W4:Y:S01]  /*3390*/  LDS.U16 R86, [R55+0xc] ;  /* 0x00000c0037567984 */ /* 0x000f220000000400 */
[----:B------:R-:W-:Y:S01]  /*33a0*/  FMUL.FTZ R73, R73, R84 ;  /* 0x0000005449497220 */ /* 0x000fe20000410000 */
[----:B------:R-:W5:Y:S02]  /*33b0*/  MUFU.EX2 R2, R2 ;  /* 0x0000000200027308 */ /* 0x000f640000000800 */
[----:B------:R-:W4:Y:S02]  /*33c0*/  LDS.U16 R84, [R54+0xe] ;  /* 0x00000e0036547984 */ /* 0x000f240000000400 */
[----:B------:R-:W0:Y:S01]  /*33d0*/  MUFU.RCP R4, R90 ;  /* 0x0000005a00047308 */ /* 0x000e220000001000 */
[----:B------:R-:W-:Y:S01]  /*33e0*/  FADD.FTZ R122, R88, 1 ;  /* 0x3f800000587a7421 */ /* 0x000fe20000010000 */
[----:B------:R-:W-:Y:S01]  /*33f0*/  FMUL.FTZ R88, R106, R29 ;  /* 0x0000001d6a587220 */ /* 0x000fe20000410000 */
[----:B---3--:R-:W-:-:S03]  /*3400*/  SHF.L.U32 R75, R76, 0x10, RZ ;  /* 0x000000104c4b7819 */ /* 0x008fc600000006ff */
[----:B------:R-:W-:Y:S02]  /*3410*/  FMUL.FTZ R88, R89, R88 ;  /* 0x0000005859587220 */ /* 0x000fe40000410000 */
[----:B------:R-:W3:Y:S01]  /*3420*/  MUFU.RCP R122, R122 ;  /* 0x0000007a007a7308 */ /* 0x000ee20000001000 */
[----:B------:R-:W-:Y:S01]  /*3430*/  FMUL.FTZ R74, R74, R89 ;  /* 0x000000594a4a7220 */ /* 0x000fe20000410000 */
[----:B------:R-:W-:Y:S01]  /*3440*/  FMUL.FTZ R116, R88, R113 ;  /* 0x0000007158747220 */ /* 0x000fe20000410000 */
[----:B--2---:R-:W-:Y:S01]  /*3450*/  FADD.FTZ R89, -R85, 1 ;  /* 0x3f80000055597421 */ /* 0x004fe20000010100 */
[----:B------:R-:W-:Y:S01]  /*3460*/  FMUL.FTZ R88, R105, R75 ;  /* 0x0000004b69587220 */ /* 0x000fe20000410000 */
[----:B-----5:R-:W-:-:S03]  /*3470*/  FADD.FTZ R2, R2, 1 ;  /* 0x3f80000002027421 */ /* 0x020fc60000010000 */
[----:B------:R-:W2:Y:S01]  /*3480*/  MUFU.EX2 R79, R79 ;  /* 0x0000004f004f7308 */ /* 0x000ea20000000800 */
[----:B------:R-:W-:Y:S02]  /*3490*/  IMAD.U32 R76, R87, 0x10000, RZ ;  /* 0x00010000574c7824 */ /* 0x000fe400078e00ff */
[C---:B------:R-:W-:Y:S01]  /*34a0*/  FFMA.FTZ R89, R78.reuse, R89, 1 ;  /* 0x3f8000004e597423 */ /* 0x040fe20000010059 */
[----:B------:R-:W-:Y:S01]  /*34b0*/  FMUL.FTZ R78, R78, R85 ;  /* 0x000000554e4e7220 */ /* 0x000fe20000410000 */
[----:B------:R-:W-:Y:S01]  /*34c0*/  FMUL.FTZ R88, R85, R88 ;  /* 0x0000005855587220 */ /* 0x000fe20000410000 */
[----:B------:R-:W-:Y:S01]  /*34d0*/  FADD.FTZ R112, R112, 1 ;  /* 0x3f80000070707421 */ /* 0x000fe20000010000 */
[----:B0-----:R-:W-:Y:S01]  /*34e0*/  FADD.FTZ R90, -R4, 1 ;  /* 0x3f800000045a7421 */ /* 0x001fe20000010100 */
[----:B------:R-:W-:Y:S01]  /*34f0*/  FMUL.FTZ R85, R104, R76 ;  /* 0x0000004c68557220 */ /* 0x000fe20000410000 */
[----:B------:R-:W0:Y:S01]  /*3500*/  MUFU.RCP R2, R2 ;  /* 0x0000000200027308 */ /* 0x000e220000001000 */
[----:B------:R-:W-:Y:S01]  /*3510*/  FMUL.FTZ R81, R7, -1.4426950216293334961 ;  /* 0xbfb8aa3b07517820 */ /* 0x000fe20000410000 */
[C---:B------:R-:W-:Y:S01]  /*3520*/  FFMA.FTZ R90, R77.reuse, R90, 1 ;  /* 0x3f8000004d5a7423 */ /* 0x040fe2000001005a */
[----:B------:R-:W-:Y:S01]  /*3530*/  FMUL.FTZ R85, R4, R85 ;  /* 0x0000005504557220 */ /* 0x000fe20000410000 */
[----:B------:R-:W-:Y:S01]  /*3540*/  FMUL.FTZ R77, R77, R4 ;  /* 0x000000044d4d7220 */ /* 0x000fe20000410000 */
[----:B------:R-:W-:Y:S01]  /*3550*/  IMAD.U32 R80, R80, 0x10000, RZ ;  /* 0x0001000050507824 */ /* 0x000fe200078e00ff */
[----:B------:R-:W5:Y:S02]  /*3560*/  LDS.U16 R87, [R53+0x10] ;  /* 0x0000100035577984 */ /* 0x000f640000000400 */
[----:B------:R-:W0:Y:S01]  /*3570*/  MUFU.RCP R151, R112 ;  /* 0x0000007000977308 */ /* 0x000e220000001000 */
[----:B------:R-:W-:-:S02]  /*3580*/  IMAD.U32 R4, R3, 0x10000, RZ ;  /* 0x0001000003047824 */ /* 0x000fc400078e00ff */
[----:B--2---:R-:W-:Y:S01]  /*3590*/  FADD.FTZ R3, R79, 1 ;  /* 0x3f8000004f037421 */ /* 0x004fe20000010000 */
[----:B------:R-:W-:Y:S01]  /*35a0*/  FMUL.FTZ R124, R85, R90 ;  /* 0x0000005a557c7220 */ /* 0x000fe20000410000 */
[----:B-1----:R-:W-:Y:S01]  /*35b0*/  SHF.L.U32 R79, R82, 0x10, RZ ;  /* 0x00000010524f7819 */ /* 0x002fe200000006ff */
[C---:B---3--:R-:W-:Y:S01]  /*35c0*/  FADD.FTZ R82, -R122.reuse, 1 ;  /* 0x3f8000007a527421 */ /* 0x048fe20000010100 */
[----:B------:R-:W-:Y:S01]  /*35d0*/  FMUL.FTZ R85, R103, R80 ;  /* 0x0000005067557220 */ /* 0x000fe20000410000 */
[----:B------:R-:W1:Y:S02]  /*35e0*/  MUFU.EX2 R81, R81 ;  /* 0x0000005100517308 */ /* 0x000e640000000800 */
[----:B------:R-:W-:Y:S01]  /*35f0*/  FFMA.FTZ R82, R27, R82, 1 ;  /* 0x3f8000001b527423 */ /* 0x000fe20000010052 */
[----:B------:R-:W-:Y:S01]  /*3600*/  FMUL.FTZ R85, R122, R85 ;  /* 0x000000557a557220 */ /* 0x000fe20000410000 */
[----:B------:R-:W-:Y:S01]  /*3610*/  FMUL.FTZ R117, R88, R89 ;  /* 0x0000005958757220 */ /* 0x000fe20000410000 */
[----:B------:R-:W-:-:S02]  /*3620*/  FMUL.FTZ R88, R102, R79 ;  /* 0x0000004f66587220 */ /* 0x000fc40000410000 */
[----:B------:R-:W-:Y:S01]  /*3630*/  FMUL.FTZ R119, R85, R82 ;  /* 0x0000005255777220 */ /* 0x000fe20000410000 */
[----:B----4-:R-:W-:Y:S01]  /*3640*/  SHF.L.U32 R82, R86, 0x10, RZ ;  /* 0x0000001056527819 */ /* 0x010fe200000006ff */
[----:B0-----:R-:W-:Y:S01]  /*3650*/  FADD.FTZ R86, -R2, 1 ;  /* 0x3f80000002567421 */ /* 0x001fe20000010100 */
[----:B------:R-:W-:Y:S02]  /*3660*/  IMAD.U32 R6, R6, 0x10000, RZ ;  /* 0x0001000006067824 */ /* 0x000fe400078e00ff */
[----:B------:R-:W-:Y:S02]  /*3670*/  FMUL.FTZ R126, R151, R88 ;  /* 0x00000058977e7220 */ /* 0x000fe40000410000 */
[----:B------:R-:W0:Y:S01]  /*3680*/  LDS.U16 R88, [R52+0x12] ;  /* 0x0000120034587984 */ /* 0x000e220000000400 */
[----:B-1----:R-:W-:Y:S01]  /*3690*/  FADD.FTZ R120, R81, 1 ;  /* 0x3f80000051787421 */ /* 0x002fe20000010000 */
[----:B------:R-:W-:Y:S02]  /*36a0*/  IMAD.U32 R81, R84, 0x10000, RZ ;  /* 0x0001000054517824 */ /* 0x000fe400078e00ff */
[----:B------:R-:W-:Y:S01]  /*36b0*/  FFMA.FTZ R84, R25, R86, 1 ;  /* 0x3f80000019547423 */ /* 0x000fe20000010056 */
[----:B------:R-:W-:Y:S01]  /*36c0*/  FMUL.FTZ R72, R5, -1.4426950216293334961 ;  /* 0xbfb8aa3b05487820 */ /* 0x000fe20000410000 */
[----:B------:R-:W1:Y:S01]  /*36d0*/  LDS.U16 R86, [R51+0x14] ;  /* 0x0000140033567984 */ /* 0x000e620000000400 */
[----:B------:R-:W-:Y:S01]  /*36e0*/  FMUL.FTZ R83, R6, -1.4426950216293334961 ;  /* 0xbfb8aa3b06537820 */ /* 0x000fe20000410000 */
[----:B------:R-:W-:Y:S01]  /*36f0*/  FADD.FTZ R89, -R151, 1 ;  /* 0x3f80000097597421 */ /* 0x000fe20000010100 */
[----:B------:R-:W2:Y:S01]  /*3700*/  MUFU.RCP R3, R3 ;  /* 0x0000000300037308 */ /* 0x000ea20000001000 */
[----:B------:R-:W-:-:S02]  /*3710*/  IMAD.U32 R101, R101, 0x10000, RZ ;  /* 0x0001000065657824 */ /* 0x000fc400078e00ff */
[----:B------:R-:W-:-:S05]  /*3720*/  FFMA.FTZ R89, R26, R89, 1 ;  /* 0x3f8000001a597423 */ /* 0x000fca0000010059 */
[----:B------:R-:W3:Y:S04]  /*3730*/  MUFU.EX2 R72, R72 ;  /* 0x0000004800487308 */ /* 0x000ee80000000800 */
[----:B------:R-:W4:Y:S01]  /*3740*/  MUFU.EX2 R83, R83 ;  /* 0x0000005300537308 */ /* 0x000f220000000800 */
[----:B------:R-:W-:Y:S01]  /*3750*/  FMUL.FTZ R126, R126, R89 ;  /* 0x000000597e7e7220 */ /* 0x000fe20000410000 */
[----:B------:R-:W-:Y:S02]  /*3760*/  FMUL.FTZ R89, R101, R82 ;  /* 0x0000005265597220 */ /* 0x000fe40000410000 */
[----:B------:R-:W0:Y:S02]  /*3770*/  MUFU.RCP R120, R120 ;  /* 0x0000007800787308 */ /* 0x000e240000001000 */
[----:B------:R-:W-:Y:S01]  /*3780*/  FMUL.FTZ R89, R2, R89 ;  /* 0x0000005902597220 */ /* 0x000fe20000410000 */
[----:B------:R-:W-:Y:S01]  /*3790*/  FMUL.FTZ R90, R4, -1.4426950216293334961 ;  /* 0xbfb8aa3b045a7820 */ /* 0x000fe20000410000 */
[----:B------:R-:W-:-:S02]  /*37a0*/  IMAD.U32 R100, R100, 0x10000, RZ ;  /* 0x0001000064647824 */ /* 0x000fc400078e00ff */
[----:B------:R-:W-:Y:S02]  /*37b0*/  IMAD.U32 R108, R108, 0x10000, RZ ;  /* 0x000100006c6c7824 */ /* 0x000fe400078e00ff */
[----:B------:R-:W-:Y:S01]  /*37c0*/  FMUL.FTZ R121, R89, R84 ;  /* 0x0000005459797220 */ /* 0x000fe20000410000 */
[----:B---3--:R-:W-:Y:S01]  /*37d0*/  FADD.FTZ R118, R72, 1 ;  /* 0x3f80000048767421 */ /* 0x008fe20000010000 */
[----:B-----5:R-:W-:Y:S02]  /*37e0*/  IMAD.U32 R84, R87, 0x10000, RZ ;  /* 0x0001000057547824 */ /* 0x020fe400078e00ff */
[----:B----4-:R-:W-:Y:S01]  /*37f0*/  FADD.FTZ R83, R83, 1 ;  /* 0x3f80000053537421 */ /* 0x010fe20000010000 */
[----:B------:R-:W3:Y:S01]  /*3800*/  LDS.U16 R87, [R50+0x16] ;  /* 0x0000160032577984 */ /* 0x000ee20000000400 */
[----:B------:R4:W5:Y:S01]  /*3810*/  MUFU.EX2 R85, R90 ;  /* 0x0000005a00557308 */ /* 0x0009620000000800 */
[----:B--2---:R-:W-:Y:S01]  /*3820*/  FADD.FTZ R113, -R3, 1 ;  /* 0x3f80000003717421 */ /* 0x004fe20000010100 */
[----:B------:R-:W-:-:S02]  /*3830*/  FMUL.FTZ R89, R108, -1.4426950216293334961 ;  /* 0xbfb8aa3b6c597820 */ /* 0x000fc40000410000 */
[----:B------:R2:W5:Y:S01]  /*3840*/  MUFU.RCP R149, R83 ;  /* 0x0000005300957308 */ /* 0x0005620000001000 */
[----:B------:R-:W-:Y:S01]  /*3850*/  FFMA.FTZ R113, R24, R113, 1 ;  /* 0x3f80000018717423 */ /* 0x000fe20000010071 */
[----:B----4-:R-:W-:Y:S01]  /*3860*/  FMUL.FTZ R90, R100, R81 ;  /* 0x00000051645a7220 */ /* 0x010fe20000410000 */
[----:B------:R-:W-:-:S05]  /*3870*/  SHF.L.U32 R109, R109, 0x10, RZ ;  /* 0x000000106d6d7819 */ /* 0x000fca00000006ff */
[----:B------:R-:W4:Y:S01]  /*3880*/  MUFU.RCP R118, R118 ;  /* 0x0000007600767308 */ /* 0x000f220000001000 */
[----:B------:R-:W-:Y:S01]  /*3890*/  FMUL.FTZ R90, R3, R90 ;  /* 0x0000005a035a7220 */ /* 0x000fe20000410000 */
[----:B------:R-:W-:-:S03]  /*38a0*/  IMAD.U32 R99, R99, 0x10000, RZ ;  /* 0x0001000063637824 */ /* 0x000fc600078e00ff */
[----:B------:R-:W-:-:S03]  /*38b0*/  FMUL.FTZ R128, R90, R113 ;  /* 0x000000715a807220 */ /* 0x000fc60000410000 */
[----:B------:R-:W4:Y:S01]  /*38c0*/  MUFU.EX2 R89, R89 ;  /* 0x0000005900597308 */ /* 0x000f220000000800 */
[----:B------:R-:W-:Y:S01]  /*38d0*/  FMUL.FTZ R90, R109, -1.4426950216293334961 ;  /* 0xbfb8aa3b6d5a7820 */ /* 0x000fe20000410000 */
[----:B0-----:R-:W-:Y:S01]  /*38e0*/  FADD.FTZ R112, -R120, 1 ;  /* 0x3f80000078707421 */ /* 0x001fe20000010100 */
[----:B------:R-:W-:Y:S01]  /*38f0*/  FMUL.FTZ R113, R99, R84 ;  /* 0x0000005463717220 */ /* 0x000fe20000410000 */
[----:B--2---:R-:W-:Y:S01]  /*3900*/  SHF.L.U32 R83, R88, 0x10, RZ ;  /* 0x0000001058537819 */ /* 0x004fe200000006ff */
[----:B------:R-:W-:Y:S02]  /*3910*/  IMAD.U32 R98, R98, 0x10000, RZ ;  /* 0x0001000062627824 */ /* 0x000fe400078e00ff */
[----:B------:R-:W-:Y:S01]  /*3920*/  FFMA.FTZ R112, R7, R112, 1 ;  /* 0x3f80000007707423 */ /* 0x000fe20000010070 */
[----:B------:R-:W0:Y:S01]  /*3930*/  MUFU.EX2 R90, R90 ;  /* 0x0000005a005a7308 */ /* 0x000e220000000800 */
[----:B------:R-:W-:Y:S01]  /*3940*/  FMUL.FTZ R113, R120, R113 ;  /* 0x0000007178717220 */ /* 0x000fe20000410000 */
[----:B------:R-:W-:Y:S01]  /*3950*/  SHF.L.U32 R110, R110, 0x10, RZ ;  /* 0x000000106e6e7819 */ /* 0x000fe200000006ff */
[----:B------:R-:W-:-:S02]  /*3960*/  IMAD.U32 R97, R97, 0x10000, RZ ;  /* 0x0001000061617824 */ /* 0x000fc400078e00ff */
[----:B-1----:R-:W-:Y:S02]  /*3970*/  IMAD.U32 R86, R86, 0x10000, RZ ;  /* 0x0001000056567824 */ /* 0x002fe400078e00ff */
[----:B-----5:R-:W-:Y:S01]  /*3980*/  FADD.FTZ R147, R85, 1 ;  /* 0x3f80000055937421 */ /* 0x020fe20000010000 */
[----:B------:R-:W-:Y:S01]  /*3990*/  FADD.FTZ R125, -R149, 1 ;  /* 0x3f800000957d7421 */ /* 0x000fe20000010100 */
[----:B------:R-:W-:Y:S01]  /*39a0*/  FMUL.FTZ R123, R113, R112 ;  /* 0x00000070717b7220 */ /* 0x000fe20000410000 */
[----:B------:R-:W-:Y:S01]  /*39b0*/  FMUL.FTZ R72, R98, R83 ;  /* 0x0000005362487220 */ /* 0x000fe20000410000 */
[----:B----4-:R-:W-:Y:S01]  /*39c0*/  FADD.FTZ R113, R89, 1 ;  /* 0x3f80000059717421 */ /* 0x010fe20000010000 */
[----:B------:R-:W1:Y:S01]  /*39d0*/  LDS.U16 R88, [R48+0x1a] ;  /* 0x00001a0030587984 */ /* 0x000e620000000400 */
[----:B------:R-:W-:Y:S01]  /*39e0*/  FADD.FTZ R112, -R118, 1 ;  /* 0x3f80000076707421 */ /* 0x000fe20000010100 */
[----:B------:R-:W-:Y:S01]  /*39f0*/  FMUL.FTZ R85, R97, R86 ;  /* 0x0000005661557220 */ /* 0x000fe20000410000 */
[----:B------:R-:W-:Y:S01]  /*3a00*/  FMUL.FTZ R115, R110, -1.4426950216293334961 ;  /* 0xbfb8aa3b6e737820 */ /* 0x000fe20000410000 */
[----:B------:R-:W2:Y:S01]  /*3a10*/  LDS.U16 R89, [R47+0x1c] ;  /* 0x00001c002f597984 */ /* 0x000ea20000000400 */
[----:B------:R-:W-:Y:S01]  /*3a20*/  FFMA.FTZ R125, R6, R125, 1 ;  /* 0x3f800000067d7423 */ /* 0x000fe2000001007d */
[----:B------:R-:W-:Y:S01]  /*3a30*/  FMUL.FTZ R130, R149, R72 ;  /* 0x0000004895827220 */ /* 0x000fe20000410000 */
[----:B------:R-:W-:Y:S01]  /*3a40*/  MUFU.RCP R147, R147 ;  /* 0x0000009300937308 */ /* 0x000fe20000001000 */
[----:B------:R-:W-:Y:S01]  /*3a50*/  FFMA.FTZ R112, R5, R112, 1 ;  /* 0x3f80000005707423 */ /* 0x000fe20000010070 */
[----:B------:R-:W-:Y:S01]  /*3a60*/  FMUL.FTZ R85, R118, R85 ;  /* 0x0000005576557220 */ /* 0x000fe20000410000 */
[----:B------:R-:W-:Y:S01]  /*3a70*/  FMUL.FTZ R130, R130, R125 ;  /* 0x0000007d82827220 */ /* 0x000fe20000410000 */
[----:B------:R-:W-:-:S02]  /*3a80*/  IMAD.U32 R111, R111, 0x10000, RZ ;  /* 0x000100006f6f7824 */ /* 0x000fc400078e00ff */
[----:B------:R-:W-:Y:S02]  /*3a90*/  FMUL.FTZ R125, R85, R112 ;  /* 0x00000070557d7220 */ /* 0x000fe40000410000 */
[----:B------:R-:W4:Y:S01]  /*3aa0*/  MUFU.RCP R113, R113 ;  /* 0x0000007100717308 */ /* 0x000f220000001000 */
[----:B0-----:R-:W-:Y:S02]  /*3ab0*/  FADD.FTZ R112, R90, 1 ;  /* 0x3f8000005a707421 */ /* 0x001fe40000010000 */
[----:B------:R-:W0:Y:S05]  /*3ac0*/  LDS.U16 R90, [R46+0x1e] ;  /* 0x00001e002e5a7984 */ /* 0x000e2a0000000400 */
[----:B------:R-:W5:Y:S01]  /*3ad0*/  MUFU.EX2 R115, R115 ;  /* 0x0000007300737308 */ /* 0x000f620000000800 */
[----:B------:R-:W-:Y:S01]  /*3ae0*/  FMUL.FTZ R127, R111, -1.4426950216293334961 ;  /* 0xbfb8aa3b6f7f7820 */ /* 0x000fe20000410000 */
[----:B------:R-:W-:Y:S01]  /*3af0*/  SHF.L.U32 R96, R96, 0x10, RZ ;  /* 0x0000001060607819 */ /* 0x000fe200000006ff */
[----:B---3--:R-:W-:-:S02]  /*3b00*/  IMAD.U32 R85, R87, 0x10000, RZ ;  /* 0x0001000057557824 */ /* 0x008fc400078e00ff */
[----:B------:R3:W1:Y:S01]  /*3b10*/  MUFU.EX2 R72, R127 ;  /* 0x0000007f00487308 */ /* 0x0006620000000800 */
[----:B------:R-:W-:Y:S01]  /*3b20*/  SHF.L.U32 R87, R114, 0x10, RZ ;  /* 0x0000001072577819 */ /* 0x000fe200000006ff */
[----:B------:R-:W-:Y:S02]  /*3b30*/  IMAD.U32 R94, R94, 0x10000, RZ ;  /* 0x000100005e5e7824 */ /* 0x000fe400078e00ff */
[----:B------:R-:W-:Y:S01]  /*3b40*/  FMUL.FTZ R114, R96, R85 ;  /* 0x0000005560727220 */ /* 0x000fe20000410000 */
[----:B----4-:R-:W-:Y:S01]  /*3b50*/  FADD.FTZ R129, -R113, 1 ;  /* 0x3f80000071817421 */ /* 0x010fe20000010100 */
[----:B-----5:R-:W-:Y:S01]  /*3b60*/  FADD.FTZ R115, R115, 1 ;  /* 0x3f80000073737421 */ /* 0x020fe20000010000 */
[C---:B---3--:R-:W-:Y:S01]  /*3b70*/  FADD.FTZ R127, -R147.reuse, 1 ;  /* 0x3f800000937f7421 */ /* 0x048fe20000010100 */
[----:B------:R-:W-:Y:S01]  /*3b80*/  FMUL.FTZ R132, R94, R87 ;  /* 0x000000575e847220 */ /* 0x000fe20000410000 */
[----:B------:R-:W-:Y:S01]  /*3b90*/  FMUL.FTZ R114, R147, R114 ;  /* 0x0000007293727220 */ /* 0x000fe20000410000 */
[----:B------:R-:W3:Y:S01]  /*3ba0*/  MUFU.RCP R112, R112 ;  /* 0x0000007000707308 */ /* 0x000ee20000001000 */
[----:B------:R-:W-:Y:S01]  /*3bb0*/  FFMA.FTZ R127, R4, R127, 1 ;  /* 0x3f800000047f7423 */ /* 0x000fe2000001007f */
[----:B------:R-:W-:Y:S01]  /*3bc0*/  FFMA.FTZ R134, R108, R129, 1 ;  /* 0x3f8000006c867423 */ /* 0x000fe20000010081 */
[----:B------:R-:W-:-:S02]  /*3bd0*/  FMUL.FTZ R129, R113, R132 ;  /* 0x0000008471817220 */ /* 0x000fc40000410000 */
[----:B------:R-:W-:-:S03]  /*3be0*/  FMUL.FTZ R132, R114, R127 ;  /* 0x0000007f72847220 */ /* 0x000fc60000410000 */
[----:B------:R-:W4:Y:S01]  /*3bf0*/  MUFU.RCP R115, R115 ;  /* 0x0000007300737308 */ /* 0x000f220000001000 */
[----:B-1----:R-:W-:Y:S01]  /*3c00*/  FADD.FTZ R114, R72, 1 ;  /* 0x3f80000048727421 */ /* 0x002fe20000010000 */
[----:B------:R-:W-:Y:S01]  /*3c10*/  SHF.L.U32 R88, R88, 0x10, RZ ;  /* 0x0000001058587819 */ /* 0x000fe200000006ff */
[----:B------:R-:W-:-:S05]  /*3c20*/  IMAD.U32 R95, R95, 0x10000, RZ ;  /* 0x000100005f5f7824 */ /* 0x000fca00078e00ff */
[----:B------:R-:W1:Y:S01]  /*3c30*/  MUFU.RCP R114, R114 ;  /* 0x0000007200727308 */ /* 0x000e620000001000 */
[----:B------:R-:W-:Y:S02]  /*3c40*/  IMAD.U32 R92, R92, 0x10000, RZ ;  /* 0x000100005c5c7824 */ /* 0x000fe400078e00ff */
[----:B--2---:R-:W-:Y:S02]  /*3c50*/  IMAD.U32 R89, R89, 0x10000, RZ ;  /* 0x0001000059597824 */ /* 0x004fe400078e00ff */
[----:B------:R-:W-:Y:S01]  /*3c60*/  FMUL.FTZ R127, R129, R134 ;  /* 0x00000086817f7220 */ /* 0x000fe20000410000 */
[----:B---3--:R-:W-:Y:S01]  /*3c70*/  FADD.FTZ R72, -R112, 1 ;  /* 0x3f80000070487421 */ /* 0x008fe20000010100 */
[----:B------:R-:W-:Y:S01]  /*3c80*/  FMUL.FTZ R129, R95, R88 ;  /* 0x000000585f817220 */ /* 0x000fe20000410000 */
[----:B------:R-:W-:Y:S01]  /*3c90*/  FMUL.FTZ R134, R92, R89 ;  /* 0x000000595c867220 */ /* 0x000fe20000410000 */
[----:B----4-:R-:W-:Y:S01]  /*3ca0*/  FADD.FTZ R131, -R115, 1 ;  /* 0x3f80000073837421 */ /* 0x010fe20000010100 */
[----:B------:R-:W-:Y:S01]  /*3cb0*/  FFMA.FTZ R72, R109, R72, 1 ;  /* 0x3f8000006d487423 */ /* 0x000fe20000010048 */
[----:B------:R-:W-:Y:S01]  /*3cc0*/  FMUL.FTZ R129, R112, R129 ;  /* 0x0000008170817220 */ /* 0x000fe20000410000 */
[----:B0-----:R-:W-:Y:S01]  /*3cd0*/  SHF.L.U32 R90, R90, 0x10, RZ ;  /* 0x000000105a5a7819 */ /* 0x001fe200000006ff */
[----:B------:R-:W-:Y:S01]  /*3ce0*/  FFMA.FTZ R136, R110, R131, 1 ;  /* 0x3f8000006e887423 */ /* 0x000fe20000010083 */
[----:B------:R-:W-:Y:S01]  /*3cf0*/  FMUL.FTZ R131, R115, R134 ;  /* 0x0000008673837220 */ /* 0x000fe20000410000 */
[----:B------:R-:W-:-:S02]  /*3d00*/  IMAD.U32 R93, R93, 0x10000, RZ ;  /* 0x000100005d5d7824 */ /* 0x000fc400078e00ff */
[----:B------:R-:W-:Y:S01]  /*3d10*/  FMUL.FTZ R134, R129, R72 ;  /* 0x0000004881867220 */ /* 0x000fe20000410000 */
[----:B------:R-:W-:Y:S01]  /*3d20*/  FMUL.FTZ R129, R131, R136 ;  /* 0x0000008883817220 */ /* 0x000fe20000410000 */
[----:B-1----:R-:W-:Y:S01]  /*3d30*/  FADD.FTZ R136, -R114, 1 ;  /* 0x3f80000072887421 */ /* 0x002fe20000010100 */
[----:B------:R-:W-:Y:S01]  /*3d40*/  FMUL.FTZ R131, R93, R90 ;  /* 0x0000005a5d837220 */ /* 0x000fe20000410000 */
[----:B------:R-:W-:Y:S01]  /*3d50*/  F2FP.BF16.F32.PACK_AB R91, R116, R91 ;  /* 0x0000005b745b723e */ /* 0x000fe200000010ff */
[----:B------:R-:W-:Y:S01]  /*3d60*/  BAR.SYNC.DEFER_BLOCKING 0x0 ;  /* 0x0000000000007b1d */ /* 0x000fe20000010000 */
[----:B------:R-:W-:Y:S01]  /*3d70*/  F2FP.BF16.F32.PACK_AB R117, R124, R117 ;  /* 0x000000757c75723e */ /* 0x000fe200000010ff */
[----:B------:R-:W-:Y:S01]  /*3d80*/  FFMA.FTZ R136, R111, R136, 1 ;  /* 0x3f8000006f887423 */ /* 0x000fe20000010088 */
[----:B------:R-:W-:Y:S01]  /*3d90*/  FMUL.FTZ R131, R114, R131 ;  /* 0x0000008372837220 */ /* 0x000fe20000410000 */
[----:B------:R-:W-:Y:S02]  /*3da0*/  F2FP.BF16.F32.PACK_AB R119, R126, R119 ;  /* 0x000000777e77723e */ /* 0x000fe400000010ff */
[----:B------:R-:W-:Y:S01]  /*3db0*/  PRMT R124, R91, 0x7632, R124 ;  /* 0x000076325b7c7816 */ /* 0x000fe2000000007c */
[----:B------:R-:W-:Y:S01]  /*3dc0*/  FMUL.FTZ R116, R131, R136 ;  /* 0x0000008883747220 */ /* 0x000fe20000410000 */
[----:B------:R-:W-:Y:S01]  /*3dd0*/  PRMT R126, R117, 0x7632, R126 ;  /* 0x00007632757e7816 */ /* 0x000fe2000000007e */
[----:B------:R-:W2:Y:S01]  /*3de0*/  LDL R136, [R1+0x40] ;  /* 0x0000400001887983 */ /* 0x000ea20000100800 */
[----:B------:R-:W-:-:S02]  /*3df0*/  F2FP.BF16.F32.PACK_AB R121, R128, R121 ;  /* 0x000000798079723e */ /* 0x000fc400000010ff */
[----:B------:R-:W-:Y:S02]  /*3e00*/  PRMT R131, R119, 0x7632, R131 ;  /* 0x0000763277837816 */ /* 0x000fe40000000083 */
[----:B------:R-:W-:Y:S02]  /*3e10*/  F2FP.BF16.F32.PACK_AB R123, R130, R123 ;  /* 0x0000007b827b723e */ /* 0x000fe400000010ff */
[----:B------:R-:W-:Y:S02]  /*3e20*/  PRMT R128, R121, 0x7632, R128 ;  /* 0x0000763279807816 */ /* 0x000fe40000000080 */
[----:B------:R-:W-:Y:S02]  /*3e30*/  F2FP.BF16.F32.PACK_AB R125, R132, R125 ;  /* 0x0000007d847d723e */ /* 0x000fe400000010ff */
[----:B------:R-:W-:Y:S01]  /*3e40*/  F2FP.BF16.F32.PACK_AB R127, R134, R127 ;  /* 0x0000007f867f723e */ /* 0x000fe200000010ff */
[----:B------:R-:W3:Y:S04]  /*3e50*/  LDL R132, [R1] ;  /* 0x0000000001847983 */ /* 0x000ee80000100800 */
[----:B------:R-:W-:Y:S04]  /*3e60*/  STS.U16 [R165], R91 ;  /* 0x0000005ba5007388 */ /* 0x000fe80000000400 */
[----:B------:R-:W-:Y:S04]  /*3e70*/  STS.U16 [R164+0x2], R124 ;  /* 0x0000027ca4007388 */ /* 0x000fe80000000400 */
[----:B------:R0:W-:Y:S01]  /*3e80*/  STS.U16 [R161+0x4], R117 ;  /* 0x00000475a1007388 */ /* 0x0001e20000000400 */
[----:B------:R-:W-:-:S03]  /*3e90*/  F2FP.BF16.F32.PACK_AB R116, R116, R129 ;  /* 0x000000817474723e */ /* 0x000fc600000010ff */
[----:B------:R1:W-:Y:S04]  /*3ea0*/  STS.U16 [R160+0x6], R126 ;  /* 0x0000067ea0007388 */ /* 0x0003e80000000400 */
[----:B------:R-:W-:Y:S01]  /*3eb0*/  STS.U16 [R159+0x8], R119 ;  /* 0x000008779f007388 */ /* 0x000fe20000000400 */
[----:B0-----:R-:W-:-:S03]  /*3ec0*/  PRMT R117, R123, 0x7632, R117 ;  /* 0x000076327b757816 */ /* 0x001fc60000000075 */
[----:B------:R-:W-:Y:S01]  /*3ed0*/  STS.U16 [R158+0xa], R131 ;  /* 0x00000a839e007388 */ /* 0x000fe20000000400 */
[----:B-1----:R-:W-:-:S03]  /*3ee0*/  PRMT R126, R125, 0x7632, R126 ;  /* 0x000076327d7e7816 */ /* 0x002fc6000000007e */
[----:B------:R-:W-:Y:S01]  /*3ef0*/  STS.U16 [R55+0xc], R121 ;  /* 0x00000c7937007388 */ /* 0x000fe20000000400 */
[----:B------:R-:W-:-:S03]  /*3f00*/  PRMT R130, R116, 0x7632, R130 ;  /* 0x0000763274827816 */ /* 0x000fc60000000082 */
[----:B------:R0:W-:Y:S04]  /*3f10*/  STS.U16 [R54+0xe], R128 ;  /* 0x00000e8036007388 */ /* 0x0001e80000000400 */
[----:B------:R-:W-:Y:S04]  /*3f20*/  STS.U16 [R53+0x10], R123 ;  /* 0x0000107b35007388 */ /* 0x000fe80000000400 */
[----:B------:R-:W-:Y:S01]  /*3f30*/  STS.U16 [R52+0x12], R117 ;  /* 0x0000127534007388 */ /* 0x000fe20000000400 */
[----:B0-----:R-:W-:-:S03]  /*3f40*/  PRMT R128, R127, 0x7632, R128 ;  /* 0x000076327f807816 */ /* 0x001fc60000000080 */
[----:B------:R-:W-:Y:S04]  /*3f50*/  STS.U16 [R51+0x14], R125 ;  /* 0x0000147d33007388 */ /* 0x000fe80000000400 */
[----:B------:R0:W-:Y:S04]  /*3f60*/  STS.U16 [R50+0x16], R126 ;  /* 0x0000167e32007388 */ /* 0x0001e80000000400 */
[----:B------:R-:W-:Y:S04]  /*3f70*/  STS.U16 [R49+0x18], R127 ;  /* 0x0000187f31007388 */ /* 0x000fe80000000400 */
[----:B------:R1:W-:Y:S04]  /*3f80*/  STS.U16 [R48+0x1a], R128 ;  /* 0x00001a8030007388 */ /* 0x0003e80000000400 */
[----:B------:R-:W-:Y:S04]  /*3f90*/  STS.U16 [R47+0x1c], R116 ;  /* 0x00001c742f007388 */ /* 0x000fe80000000400 */
[----:B------:R4:W-:Y:S04]  /*3fa0*/  STS.U16 [R46+0x1e], R130 ;  /* 0x00001e822e007388 */ /* 0x0009e80000000400 */
[----:B------:R-:W5:Y:S01]  /*3fb0*/  LDL R134, [R1+0x4] ;  /* 0x0000040001867983 */ /* 0x000f620000100800 */
[----:B------:R-:W4:Y:S01]  /*3fc0*/  S2R R72, SR_TID.X ;  /* 0x0000000000487919 */ /* 0x000f220000002100 */
[----:B------:R-:W-:Y:S01]  /*3fd0*/  IMAD.U32 R91, RZ, RZ, UR11 ;  /* 0x0000000bff5b7e24 */ /* 0x000fe2000f8e00ff */
[----:B------:R-:W-:Y:S01]  /*3fe0*/  NOP ;  /* 0x0000000000007918 */ /* 0x000fe20000000000 */
[----:B0-----:R-:W2:Y:S04]  /*3ff0*/  LDL R126, [R1+0x8] ;  /* 0x00000800017e7983 */ /* 0x001ea80000100800 */
[----:B-1----:R-:W2:Y:S04]  /*4000*/  LDL R128, [R1+0xc] ;  /* 0x00000c0001807983 */ /* 0x002ea80000100800 */
[----:B----4-:R-:W4:Y:S01]  /*4010*/  LDL R130, [R1+0x10] ;  /* 0x0000100001827983 */ /* 0x010f220000100800 */
[----:B------:R-:W-:-:S03]  /*4020*/  IMAD.MOV.U32 R124, RZ, RZ, -0x800 ;  /* 0xfffff800ff7c7424 */ /* 0x000fc600078e00ff */
[----:B------:R-:W-:Y:S04]  /*4030*/  LDS.U16 R117, [R145] ;  /* 0x0000000091757984 */ /* 0x000fe80000000400 */
[----:B------:R-:W-:Y:S04]  /*4040*/  LDS.U16 R121, [R143+0x80] ;  /* 0x000080008f797984 */ /* 0x000fe80000000400 */
[----:B------:R-:W-:Y:S01]  /*4050*/  LDS.U16 R125, [R141+0x100] ;  /* 0x000100008d7d7984 */ /* 0x000fe20000000400 */
[----:B------:R-:W-:-:S03]  /*4060*/  ISETP.NE.AND P0, PT, R72, RZ, PT ;  /* 0x000000ff4800720c */ /* 0x000fc60003f05270 */
[----:B------:R-:W-:Y:S04]  /*4070*/  LDS.U16 R129, [R139+0x180] ;  /* 0x000180008b817984 */ /* 0x000fe80000000400 */
[----:B------:R-:W-:Y:S04]  /*4080*/  LDS.U16 R119, [R144+0x40] ;  /* 0x0000400090777984 */ /* 0x000fe80000000400 */
[----:B------:R-:W-:Y:S02]  /*4090*/  LDS.U16 R123, [R142+0xc0] ;  /* 0x0000c0008e7b7984 */ /* 0x000fe40000000400 */
[----:B------:R-:W-:-:S02]  /*40a0*/  @!P0 IMAD R91, R91, R124, UR32 ;  /* 0x000000205b5b8e24 */ /* 0x000fc4000f8e027c */
[----:B------:R-:W-:Y:S03]  /*40b0*/  LDS.U16 R127, [R140+0x140] ;  /* 0x000140008c7f7984 */ /* 0x000fe60000000400 */
[----:B------:R-:W-:Y:S01]  /*40c0*/  @!P0 IADD3 R124, PT, PT, R91, 0x800, RZ ;  /* 0x000008005b7c8810 */ /* 0x000fe20007ffe0ff */
[----:B------:R-:W-:Y:S04]  /*40d0*/  LDS.U16 R131, [R138+0x1c0] ;  /* 0x0001c0008a837984 */ /* 0x000fe80000000400 */
[----:B------:R-:W-:Y:S04]  /*40e0*/  LDS.U16 R133, [R133+0x200] ;  /* 0x0002000085857984 */ /* 0x000fe80000000400 */
[----:B------:R-:W-:Y:S04]  /*40f0*/  LDS.U16 R135, [R135+0x240] ;  /* 0x0002400087877984 */ /* 0x000fe80000000400 */
[----:B------:R-:W-:Y:S01]  /*4100*/  LDS.U16 R137, [R137+0x280] ;  /* 0x0002800089897984 */ /* 0x000fe20000000400 */
[----:B------:R-:W-:Y:S01]  /*4110*/  UMOV UR8, UR31 ;  /* 0x0000001f00087c82 */ /* 0x000fe20008000000 */
[----:B------:R-:W-:-:S02]  /*4120*/  UMOV UR9, URZ ;  /* 0x000000ff00097c82 */ /* 0x000fc40008000000 */
        /* <DEDUP_REMOVED lines=8> */
[----:B------:R-:W-:Y:S01]  /*41b0*/  FMUL.FTZ R25, R25, R2 ;  /* 0x0000000219197220 */ /* 0x000fe20000410000 */
[----:B------:R-:W-:Y:S01]  /*41c0*/  FMUL.FTZ R107, R107, R73 ;  /* 0x000000496b6b7220 */ /* 0x000fe20000410000 */
[----:B------:R-:W-:Y:S01]  /*41d0*/  FMUL.FTZ R26, R26, R151 ;  /* 0x000000971a1a7220 */ /* 0x000fe20000410000 */
[----:B------:R-:W-:Y:S02]  /*41e0*/  IMAD.X R122, RZ, RZ, UR13, P3 ;  /* 0x0000000dff7a7e24 */ /* 0x000fe400098e06ff */
[----:B------:R-:W-:Y:S01]  /*41f0*/  FMUL.FTZ R163, R106, R74 ;  /* 0x0000004a6aa37220 */ /* 0x000fe20000410000 */
[----:B------:R-:W-:Y:S01]  /*4200*/  FMUL.FTZ R162, R105, R78 ;  /* 0x0000004e69a27220 */ /* 0x000fe20000410000 */
[----:B0-----:R-:W-:Y:S01]  /*4210*/  LEA R2, P4, R3, UR14, 0x1 ;  /* 0x0000000e03027c11 */ /* 0x001fe2000f8808ff */
[----:B------:R-:W-:Y:S01]  /*4220*/  FMUL.FTZ R157, R104, R77 ;  /* 0x0000004d689d7220 */ /* 0x000fe20000410000 */
[----:B------:R-:W-:Y:S01]  /*4230*/  FMUL.FTZ R7, R7, R120 ;  /* 0x0000007807077220 */ /* 0x000fe20000410000 */
[----:B------:R-:W-:Y:S01]  /*4240*/  FMUL.FTZ R6, R6, R149 ;  /* 0x0000009506067220 */ /* 0x000fe20000410000 */
[----:B------:R-:W-:Y:S01]  /*4250*/  LEA.HI.X R3, R3, UR15, R122, 0x1, P4 ;  /* 0x0000000f03037c11 */ /* 0x000fe2000a0f0c7a */
[----:B------:R-:W-:Y:S01]  /*4260*/  FMUL.FTZ R156, R103, R27 ;  /* 0x0000001b679c7220 */ /* 0x000fe20000410000 */
[----:B------:R-:W-:Y:S01]  /*4270*/  STL [R1+0xc0], R107 ;  /* 0x0000c06b01007387 */ /* 0x000fe20000100800 */
[----:B------:R-:W-:Y:S01]  /*4280*/  FMUL.FTZ R155, R102, R26 ;  /* 0x0000001a669b7220 */ /* 0x000fe20000410000 */
[----:B------:R-:W-:Y:S01]  /*4290*/  FMUL.FTZ R5, R5, R118 ;  /* 0x0000007605057220 */ /* 0x000fe20000410000 */
[----:B------:R-:W-:Y:S01]  /*42a0*/  FMUL.FTZ R154, R101, R25 ;  /* 0x00000019659a7220 */ /* 0x000fe20000410000 */
[----:B------:R-:W-:Y:S01]  /*42b0*/  STL [R1+0xbc], R163 ;  /* 0x0000bca301007387 */ /* 0x000fe20000100800 */
[----:B------:R-:W-:Y:S01]  /*42c0*/  FMUL.FTZ R4, R4, R147 ;  /* 0x0000009304047220 */ /* 0x000fe20000410000 */
[----:B------:R-:W0:Y:S01]  /*42d0*/  LDCU.64 UR18, c[0x0][0x490] ;  /* 0x00009200ff1277ac */ /* 0x000e220008000a00 */
        /* <DEDUP_REMOVED lines=12> */
[----:B------:R-:W-:Y:S04]  /*43a0*/  STL [R1+0xac], R155 ;  /* 0x0000ac9b01007387 */ /* 0x000fe80000100800 */
[----:B---3--:R-:W-:Y:S04]  /*43b0*/  LDS.U16 R91, [R132+0x3c0] ;  /* 0x0003c000845b7984 */ /* 0x008fe80000000400 */
[----:B-----5:R-:W-:Y:S04]  /*43c0*/  LDS.U16 R145, [R134+0x380] ;  /* 0x0003800086917984 */ /* 0x020fe80000000400 */
[----:B--2---:R-:W-:Y:S04]  /*43d0*/  LDS.U16 R143, [R126+0x340] ;  /* 0x000340007e8f7984 */ /* 0x004fe80000000400 */
[----:B------:R-:W-:Y:S04]  /*43e0*/  LDS.U16 R141, [R128+0x300] ;  /* 0x00030000808d7984 */ /* 0x000fe80000000400 */
[----:B----4-:R-:W-:Y:S04]  /*43f0*/  LDS.U16 R139, [R130+0x2c0] ;  /* 0x0002c000828b7984 */ /* 0x010fe80000000400 */
[----:B------:R-:W-:Y:S01]  /*4400*/  @!P0 STS [UR16+0x1080], R124 ;  /* 0x0010807cff008988 */ /* 0x000fe20008000810 */
[----:B------:R-:W-:Y:S06]  /*4410*/  BAR.SYNC.DEFER_BLOCKING 0x0 ;  /* 0x0000000000007b1d */ /* 0x000fec0000010000 */
[----:B------:R-:W1:Y:S02]  /*4420*/  LDS R116, [UR16+0x1080] ;  /* 0x00108010ff747984 */ /* 0x000e640008000800 */
[----:B-1----:R-:W-:-:S02]  /*4430*/  ISETP.GE.AND P1, PT, R71, R116, PT ;  /* 0x000000744700720c */ /* 0x002fc40003f26270 */
        /* <DEDUP_REMOVED lines=25> */
[----:B------:R-:W-:Y:S02]  /*45d0*/  FMUL.FTZ R144, R94, R108 ;  /* 0x0000006c5e907220 */ /* 0x000fe40000410000 */
[----:B------:R1:W-:Y:S01]  /*45e0*/  STL [R1+0xa8], R154 ;  /* 0x0000a89a01007387 */ /* 0x0003e20000100800 */
[----:B------:R-:W-:Y:S01]  /*45f0*/  FMUL.FTZ R142, R95, R109 ;  /* 0x0000006d5f8e7220 */ /* 0x000fe20000410000 */
[----:B------:R-:W-:Y:S02]  /*4600*/  FMUL.FTZ R138, R93, R111 ;  /* 0x0000006f5d8a7220 */ /* 0x000fe40000410000 */
[----:B------:R1:W-:Y:S01]  /*4610*/  STL [R1+0xa4], R153 ;  /* 0x0000a49901007387 */ /* 0x0003e20000100800 */
[----:B------:R-:W-:-:S03]  /*4620*/  FMUL.FTZ R140, R92, R110 ;  /* 0x0000006e5c8c7220 */ /* 0x000fc60000410000 */
[----:B------:R1:W-:Y:S04]  /*4630*/  STL [R1+0xa0], R152 ;  /* 0x0000a09801007387 */ /* 0x0003e80000100800 */
[----:B------:R1:W-:Y:S04]  /*4640*/  STL [R1+0x9c], R150 ;  /* 0x00009c9601007387 */ /* 0x0003e80000100800 */
[----:B------:R1:W-:Y:S04]  /*4650*/  STL [R1+0x98], R148 ;  /* 0x0000989401007387 */ /* 0x0003e80000100800 */
[----:B------:R1:W-:Y:S04]  /*4660*/  STL [R1+0x94], R146 ;  /* 0x0000949201007387 */ /* 0x0003e80000100800 */
[----:B------:R1:W-:Y:S04]  /*4670*/  STL [R1+0x90], R144 ;  /* 0x0000909001007387 */ /* 0x0003e80000100800 */
[----:B------:R1:W-:Y:S04]  /*4680*/  STL [R1+0x8c], R142 ;  /* 0x00008c8e01007387 */ /* 0x0003e80000100800 */
[----:B------:R1:W-:Y:S04]  /*4690*/  STL [R1+0x84], R138 ;  /* 0x0000848a01007387 */ /* 0x0003e80000100800 */
[----:B------:R1:W-:Y:S04]  /*46a0*/  @!P3 STG.E.U16 desc[UR34][R2.64+0x280], R137 ;  /* 0x000280890200b986 */ /* 0x0003e8000c101522 */
[----:B------:R1:W-:Y:S04]  /*46b0*/  @!P6 STG.E.U16 desc[UR34][R2.64+0x2c0], R139 ;  /* 0x0002c08b0200e986 */ /* 0x0003e8000c101522 */
[----:B------:R1:W-:Y:S04]  /*46c0*/  @!P5 STG.E.U16 desc[UR34][R2.64+0x300], R141 ;  /* 0x0003008d0200d986 */ /* 0x0003e8000c101522 */
[----:B------:R1:W-:Y:S04]  /*46d0*/  @!P4 STG.E.U16 desc[UR34][R2.64+0x340], R143 ;  /* 0x0003408f0200c986 */ /* 0x0003e8000c101522 */
[----:B------:R1:W-:Y:S04]  /*46e0*/  @!P1 STG.E.U16 desc[UR34][R2.64+0x380], R145 ;  /* 0x0003809102009986 */ /* 0x0003e8000c101522 */
[----:B------:R1:W-:Y:S04]  /*46f0*/  @!P2 STG.E.U16 desc[UR34][R2.64+0x3c0], R91 ;  /* 0x0003c05b0200a986 */ /* 0x0003e8000c101522 */
[----:B------:R1:W-:Y:S01]  /*4700*/  STL [R1+0x88], R140 ;  /* 0x0000888c01007387 */ /* 0x0003e20000100800 */
[----:B0-----:R-:W-:-:S04]  /*4710*/  UISETP.NE.U32.AND UP0, UPT, UR18, URZ, UPT ;  /* 0x000000ff1200728c */ /* 0x001fc8000bf05070 */
[----:B------:R-:W-:-:S09]  /*4720*/  UISETP.NE.AND.EX UP0, UPT, UR19, URZ, UPT, UP0 ;  /* 0x000000ff1300728c */ /* 0x000fd2000bf05300 */
[----:B-1----:R-:W-:Y:S05]  /*4730*/  BRA.U !UP0, `(.L_x_1305) ;  /* 0x0000000508f07547 */ /* 0x002fea000b800000 */
[----:B------:R-:W2:Y:S04]  /*4740*/  LDL R123, [R1+0x3c] ;  /* 0x00003c00017b7983 */ /* 0x000ea80000100800 */
        /* <DEDUP_REMOVED lines=37> */
[----:B------:R-:W-:Y:S01]  /*49a0*/  STS.U16 [R165], R28 ;  /* 0x0000001ca5007388 */ /* 0x000fe20000000400 */
[----:B------:R-:W-:Y:S01]  /*49b0*/  F2FP.BF16.F32.PACK_AB R4, R4, R5 ;  /* 0x000000050404723e */ /* 0x000fe200000010ff */
[----:B------:R-:W0:Y:S01]  /*49c0*/  LDCU.128 UR12, c[0x0][0x430] ;  /* 0x00008600ff0c77ac */ /* 0x000e220008000c00 */
[----:B------:R-:W-:Y:S01]  /*49d0*/  PRMT R2, R6, 0x7632, R2 ;  /* 0x0000763206027816 */ /* 0x000fe20000000002 */
[----:B------:R-:W-:Y:S01]  /*49e0*/  STS.U16 [R164+0x2], R82 ;  /* 0x00000252a4007388 */ /* 0x000fe20000000400 */
[----:B------:R-:W-:Y:S01]  /*49f0*/  F2FP.BF16.F32.PACK_AB R87, R88, R87 ;  /* 0x000000575857723e */ /* 0x000fe200000010ff */
[----:B------:R-:W-:Y:S01]  /*4a00*/  @!UP0 UIADD3 UR17, UPT, UPT, -UR31, UR32, URZ ;  /* 0x000000201f118290 */ /* 0x000fe2000fffe1ff */
[----:B------:R-:W-:Y:S01]  /*4a10*/  PRMT R25, R4, 0x7632, R25 ;  /* 0x0000763204197816 */ /* 0x000fe20000000019 */
[----:B------:R-:W-:Y:S01]  /*4a20*/  STS.U16 [R161+0x4], R75 ;  /* 0x0000044ba1007388 */ /* 0x000fe20000000400 */
[----:B------:R-:W-:-:S02]  /*4a30*/  F2FP.BF16.F32.PACK_AB R89, R90, R89 ;  /* 0x000000595a59723e */ /* 0x000fc400000010ff */
[----:B------:R-:W-:Y:S01]  /*4a40*/  PRMT R3, R87, 0x7632, R3 ;  /* 0x0000763257037816 */ /* 0x000fe20000000003 */
[----:B------:R-:W-:Y:S04]  /*4a50*/  STS.U16 [R160+0x6], R80 ;  /* 0x00000650a0007388 */ /* 0x000fe80000000400 */
[----:B------:R-:W-:Y:S04]  /*4a60*/  STS.U16 [R159+0x8], R26 ;  /* 0x0000081a9f007388 */ /* 0x000fe80000000400 */
[----:B------:R-:W-:Y:S01]  /*4a70*/  STS.U16 [R158+0xa], R79 ;  /* 0x00000a4f9e007388 */ /* 0x000fe20000000400 */
[----:B0-----:R-:W-:-:S03]  /*4a80*/  UIMAD.WIDE.U32 UR8, UR30, UR12, UR8 ;  /* 0x0000000c1e0872a5 */ /* 0x001fc6000f8e0008 */
[----:B------:R0:W-:Y:S01]  /*4a90*/  STS.U16 [R55+0xc], R24 ;  /* 0x00000c1837007388 */ /* 0x0001e20000000400 */
[----:B------:R-:W-:-:S03]  /*4aa0*/  UIMAD UR9, UR30, UR13, UR9 ;  /* 0x0000000d1e0972a4 */ /* 0x000fc6000f8e0209 */
[----:B------:R-:W-:Y:S01]  /*4ab0*/  STS.U16 [R54+0xe], R27 ;  /* 0x00000e1b36007388 */ /* 0x000fe20000000400 */
[----:B------:R-:W-:-:S03]  /*4ac0*/  UIMAD.WIDE.U32 UR8, UR33, UR14, UR8 ;  /* 0x0000000e210872a5 */ /* 0x000fc6000f8e0008 */
[----:B------:R-:W-:Y:S01]  /*4ad0*/  STS.U16 [R53+0x10], R6 ;  /* 0x0000100635007388 */ /* 0x000fe20000000400 */
[----:B------:R-:W-:Y:S01]  /*4ae0*/  UIMAD UR15, UR33, UR15, UR9 ;  /* 0x0000000f210f72a4 */ /* 0x000fe2000f8e0209 */
[----:B0-----:R-:W-:Y:S02]  /*4af0*/  IMAD.U32 R24, RZ, RZ, UR17 ;  /* 0x00000011ff187e24 */ /* 0x001fe4000f8e00ff */
[----:B------:R0:W-:Y:S04]  /*4b00*/  STS.U16 [R52+0x12], R2 ;  /* 0x0000120234007388 */ /* 0x0001e80000000400 */
[----:B------:R-:W-:Y:S04]  /*4b10*/  STS.U16 [R51+0x14], R4 ;  /* 0x0000140433007388 */ /* 0x000fe80000000400 */
[----:B------:R-:W-:Y:S01]  /*4b20*/  STS.U16 [R50+0x16], R25 ;  /* 0x0000161932007388 */ /* 0x000fe20000000400 */
[----:B0-----:R-:W-:-:S03]  /*4b30*/  PRMT R2, R89, 0x7632, R2 ;  /* 0x0000763259027816 */ /* 0x001fc60000000002 */
[----:B------:R-:W-:Y:S04]  /*4b40*/  STS.U16 [R49+0x18], R87 ;  /* 0x0000185731007388 */ /* 0x000fe80000000400 */
[----:B------:R0:W-:Y:S04]  /*4b50*/  STS.U16 [R48+0x1a], R3 ;  /* 0x00001a0330007388 */ /* 0x0001e80000000400 */
[----:B------:R-:W-:Y:S04]  /*4b60*/  STS.U16 [R47+0x1c], R89 ;  /* 0x00001c592f007388 */ /* 0x000fe80000000400 */
[----:B------:R1:W-:Y:S01]  /*4b70*/  STS.U16 [R46+0x1e], R2 ;  /* 0x00001e022e007388 */ /* 0x0003e20000000400 */
[----:B------:R-:W-:-:S03]  /*4b80*/  NOP ;  /* 0x0000000000007918 */ /* 0x000fc60000000000 */
[----:B------:R-:W-:Y:S01]  /*4b90*/  LDS.U16 R85, [R130+0x2c0] ;  /* 0x0002c00082557984 */ /* 0x000fe20000000400 */
[----:B0-----:R-:W-:-:S03]  /*4ba0*/  IADD3 R3, P1, PT, R71, UR8, RZ ;  /* 0x0000000847037c10 */ /* 0x001fc6000ff3e0ff */
[----:B------:R-:W-:Y:S01]  /*4bb0*/  LDS.U16 R87, [R128+0x300] ;  /* 0x0003000080577984 */ /* 0x000fe20000000400 */
[----:B------:R-:W-:Y:S02]  /*4bc0*/  IADD3.X R6, PT, PT, RZ, UR15, RZ, P1, !PT ;  /* 0x0000000fff067c10 */ /* 0x000fe40008ffe4ff */
[C---:B-1----:R-:W-:Y:S01]  /*4bd0*/  LEA R2, P5, R3.reuse, UR18, 0x1 ;  /* 0x0000001203027c11 */ /* 0x042fe2000f8a08ff */
[----:B------:R-:W-:Y:S03]  /*4be0*/  LDS.U16 R89, [R126+0x340] ;  /* 0x000340007e597984 */ /* 0x000fe60000000400 */
[----:B------:R-:W-:Y:S01]  /*4bf0*/  LEA.HI.X R3, R3, UR19, R6, 0x1, P5 ;  /* 0x0000001303037c11 */ /* 0x000fe2000a8f0c06 */
[----:B------:R-:W-:Y:S04]  /*4c00*/  LDS.U16 R91, [R134+0x380] ;  /* 0x00038000865b7984 */ /* 0x000fe80000000400 */
[----:B------:R-:W-:Y:S04]  /*4c10*/  LDS.U16 R93, [R132+0x3c0] ;  /* 0x0003c000845d7984 */ /* 0x000fe80000000400 */
[----:B--2---:R-:W-:Y:S04]  /*4c20*/  LDS.U16 R5, [R123] ;  /* 0x000000007b057984 */ /* 0x004fe80000000400 */
[----:B---3--:R-:W-:Y:S04]  /*4c30*/  LDS.U16 R7, [R121+0x40] ;  /* 0x0000400079077984 */ /* 0x008fe80000000400 */
[----:B----4-:R-:W-:Y:S04]  /*4c40*/  LDS.U16 R25, [R119+0x80] ;  /* 0x0000800077197984 */ /* 0x010fe80000000400 */
[----:B-----5:R-:W-:Y:S04]  /*4c50*/  LDS.U16 R27, [R117+0xc0] ;  /* 0x0000c000751b7984 */ /* 0x020fe80000000400 */
        /* <DEDUP_REMOVED lines=42> */
.L_x_1305:
[----:B------:R-:W-:Y:S04]  /*4f00*/  STL [R1+0x44], RZ ;  /* 0x000044ff01007387 */ /* 0x000fe80000100800 */
[----:B------:R-:W-:Y:S04]  /*4f10*/  STL [R1+0x80], RZ ;  /* 0x000080ff01007387 */ /* 0x000fe80000100800 */
[----:B------:R-:W-:Y:S04]  /*4f20*/  STL [R1+0x7c], RZ ;  /* 0x00007cff01007387 */ /* 0x000fe80000100800 */
[----:B------:R-:W-:Y:S04]  /*4f30*/  STL [R1+0x78], RZ ;  /* 0x000078ff01007387 */ /* 0x000fe80000100800 */
[----:B------:R-:W-:Y:S04]  /*4f40*/  STL [R1+0x74], RZ ;  /* 0x000074ff01007387 */ /* 0x000fe80000100800 */
[----:B------:R-:W-:Y:S04]  /*4f50*/  STL [R1+0x70], RZ ;  /* 0x000070ff01007387 */ /* 0x000fe80000100800 */
[----:B------:R-:W-:Y:S04]  /*4f60*/  STL [R1+0x6c], RZ ;  /* 0x00006cff01007387 */ /* 0x000fe80000100800 */
        /* <DEDUP_REMOVED lines=8> */
[----:B------:R-:W-:Y:S01]  /*4ff0*/  STL [R1+0x68], RZ ;  /* 0x000068ff01007387 */ /* 0x000fe20000100800 */
[----:B------:R-:W-:-:S02]  /*5000*/  IMAD.U32 R39, R39, 0x10000, RZ ;  /* 0x0001000027277824 */ /* 0x000fc400078e00ff */
[----:B------:R-:W-:Y:S01]  /*5010*/  FMUL.FTZ R4, R163, UR6 ;  /* 0x00000006a3047c20 */ /* 0x000fe20008410000 */
[----:B------:R-:W-:Y:S01]  /*5020*/  IMAD.U32 R38, R38, 0x10000, RZ ;  /* 0x0001000026267824 */ /* 0x000fe200078e00ff */
[----:B------:R-:W-:Y:S01]  /*5030*/  STL [R1+0x64], RZ ;  /* 0x000064ff01007387 */ /* 0x000fe20000100800 */
[----:B------:R-:W-:Y:S01]  /*5040*/  IMAD.U32 R20, R20, 0x10000, RZ ;  /* 0x0001000014147824 */ /* 0x000fe200078e00ff */
[----:B------:R-:W-:Y:S01]  /*5050*/  SHF.L.U32 R34, R34, 0x10, RZ ;  /* 0x0000001022227819 */ /* 0x000fe200000006ff */
[----:B------:R-:W-:Y:S01]  /*5060*/  IMAD.U32 R14, R14, 0x10000, RZ ;  /* 0x000100000e0e7824 */ /* 0x000fe200078e00ff */
[----:B------:R-:W-:Y:S01]  /*5070*/  STL [R1+0x60], RZ ;  /* 0x000060ff01007387 */ /* 0x000fe20000100800 */
[----:B------:R-:W-:Y:S02]  /*5080*/  IMAD.U32 R0, R0, 0x10000, RZ ;  /* 0x0001000000007824 */ /* 0x000fe400078e00ff */
[----:B------:R-:W-:Y:S01]  /*5090*/  FADD.FTZ R26, R20, UR7 ;  /* 0x00000007141a7e21 */ /* 0x000fe20008010000 */
[----:B------:R-:W-:Y:S01]  /*50a0*/  FADD.FTZ R20, R14, UR7 ;  /* 0x000000070e147e21 */ /* 0x000fe20008010000 */
[----:B------:R-:W-:Y:S01]  /*50b0*/  STL [R1+0x5c], RZ ;  /* 0x00005cff01007387 */ /* 0x000fe20000100800 */
[----:B------:R-:W-:Y:S01]  /*50c0*/  FADD.FTZ R14, R0, UR7 ;  /* 0x00000007000e7e21 */ /* 0x000fe20008010000 */
[----:B------:R-:W-:-:S02]  /*50d0*/  IMAD.U32 R36, R36, 0x10000, RZ ;  /* 0x0001000024247824 */ /* 0x000fc400078e00ff */
[----:B------:R-:W-:Y:S01]  /*50e0*/  FMUL.FTZ R0, R107, UR6 ;  /* 0x000000066b007c20 */ /* 0x000fe20008410000 */
[----:B------:R-:W-:Y:S01]  /*50f0*/  STL [R1+0x58], RZ ;  /* 0x000058ff01007387 */ /* 0x000fe20000100800 */
[----:B------:R-:W-:Y:S01]  /*5100*/  IMAD.U32 R35, R35, 0x10000, RZ ;  /* 0x0001000023237824 */ /* 0x000fe200078e00ff */
[----:B------:R-:W-:Y:S01]  /*5110*/  SHF.L.U32 R31, R31, 0x10, RZ ;  /* 0x000000101f1f7819 */ /* 0x000fe200000006ff */
[----:B------:R-:W-:Y:S01]  /*5120*/  IMAD.U32 R33, R33, 0x10000, RZ ;  /* 0x0001000021217824 */ /* 0x000fe200078e00ff */
[----:B------:R-:W-:Y:S01]  /*5130*/  STL [R1+0x54], RZ ;  /* 0x000054ff01007387 */ /* 0x000fe20000100800 */
[----:B------:R-:W-:Y:S01]  /*5140*/  IMAD.U32 R32, R32, 0x10000, RZ ;  /* 0x0001000020207824 */ /* 0x000fe200078e00ff */
[----:B------:R-:W-:Y:S01]  /*5150*/  UISETP.GE.AND UP0, UPT, UR36, 0x1, UPT ;  /* 0x000000012400788c */ /* 0x000fe2000bf06270 */
[----:B------:R-:W-:Y:S01]  /*5160*/  IMAD.U32 R30, R30, 0x10000, RZ ;  /* 0x000100001e1e7824 */ /* 0x000fe200078e00ff */
[----:B------:R-:W-:Y:S01]  /*5170*/  STL [R1+0x50], RZ ;  /* 0x000050ff01007387 */ /* 0x000fe20000100800 */
[----:B------:R-:W-:Y:S01]  /*5180*/  SHF.L.U32 R22, R22, 0x10, RZ ;  /* 0x0000001016167819 */ /* 0x000fe200000006ff */
[----:B------:R-:W-:Y:S01]  /*5190*/  IMAD.U32 R23, R23, 0x10000, RZ ;  /* 0x0001000017177824 */ /* 0x000fe200078e00ff */
[----:B------:R-:W-:Y:S01]  /*51a0*/  SHF.L.U32 R19, R19, 0x10, RZ ;  /* 0x0000001013137819 */ /* 0x000fe200000006ff */
[----:B------:R-:W-:Y:S01]  /*51b0*/  STL [R1+0x4c], RZ ;  /* 0x00004cff01007387 */ /* 0x000fe20000100800 */
[----:B------:R-:W-:Y:S01]  /*51c0*/  IMAD.U32 R21, R21, 0x10000, RZ ;  /* 0x0001000015157824 */ /* 0x000fe200078e00ff */
[----:B------:R-:W-:Y:S01]  /*51d0*/  SHF.L.U32 R16, R16, 0x10, RZ ;  /* 0x0000001010107819 */ /* 0x000fe200000006ff */
[----:B------:R-:W-:Y:S01]  /*51e0*/  IMAD.U32 R18, R18, 0x10000, RZ ;  /* 0x0001000012127824 */ /* 0x000fe200078e00ff */
[----:B------:R-:W-:Y:S01]  /*51f0*/  STL [R1+0x48], RZ ;  /* 0x000048ff01007387 */ /* 0x000fe20000100800 */
[----:B------:R-:W-:Y:S01]  /*5200*/  IMAD.U32 R17, R17, 0x10000, RZ ;  /* 0x0001000011117824 */ /* 0x000fe200078e00ff */
[----:B------:R-:W-:Y:S01]  /*5210*/  SHF.L.U32 R12, R12, 0x10, RZ ;  /* 0x000000100c0c7819 */ /* 0x000fe200000006ff */
[----:B------:R-:W-:Y:S01]  /*5220*/  IMAD.U32 R15, R15, 0x10000, RZ ;  /* 0x000100000f0f7824 */ /* 0x000fe200078e00ff */
[----:B------:R0:W-:Y:S01]  /*5230*/  STL [R1+0x100], R0 ;  /* 0x0001000001007387 */ /* 0x0001e20000100800 */
[----:B------:R-:W-:Y:S01]  /*5240*/  SHF.L.U32 R9, R9, 0x10, RZ ;  /* 0x0000001009097819 */ /* 0x000fe200000006ff */
[----:B------:R-:W-:-:S02]  /*5250*/  IMAD.U32 R11, R11, 0x10000, RZ ;  /* 0x000100000b0b7824 */ /* 0x000fc400078e00ff */
[----:B------:R-:W-:Y:S01]  /*5260*/  FADD.FTZ R29, R23, UR7 ;  /* 0x00000007171d7e21 */ /* 0x000fe20008010000 */
[----:B------:R1:W-:Y:S01]  /*5270*/  STL [R1+0xfc], R4 ;  /* 0x0000fc0401007387 */ /* 0x0003e20000100800 */
[----:B------:R-:W-:Y:S02]  /*5280*/  IMAD.U32 R10, R10, 0x10000, RZ ;  /* 0x000100000a0a7824 */ /* 0x000fe400078e00ff */
[----:B------:R-:W-:Y:S01]  /*5290*/  FADD.FTZ R28, R22, UR7 ;  /* 0x00000007161c7e21 */ /* 0x000fe20008010000 */
[----:B------:R-:W-:Y:S02]  /*52a0*/  IMAD.U32 R8, R8, 0x10000, RZ ;  /* 0x0001000008087824 */ /* 0x000fe400078e00ff */
[----:B------:R-:W-:Y:S01]  /*52b0*/  FADD.FTZ R27, R21, UR7 ;  /* 0x00000007151b7e21 */ /* 0x000fe20008010000 */
[----:B------:R-:W-:Y:S01]  /*52c0*/  FADD.FTZ R25, R19, UR7 ;  /* 0x0000000713197e21 */ /* 0x000fe20008010000 */
[----:B0-----:R-:W-:Y:S01]  /*52d0*/  FMUL.FTZ R0, R162, UR6 ;  /* 0x00000006a2007c20 */ /* 0x001fe20008410000 */
[----:B------:R-:W-:Y:S01]  /*52e0*/  FADD.FTZ R24, R18, UR7 ;  /* 0x0000000712187e21 */ /* 0x000fe20008010000 */
[----:B------:R-:W-:Y:S01]  /*52f0*/  FADD.FTZ R23, R17, UR7 ;  /* 0x0000000711177e21 */ /* 0x000fe20008010000 */
[----:B------:R-:W-:Y:S01]  /*5300*/  FADD.FTZ R22, R16, UR7 ;  /* 0x0000000710167e21 */ /* 0x000fe20008010000 */
[----:B-1----:R-:W-:Y:S01]  /*5310*/  FMUL.FTZ R4, R155, UR6 ;  /* 0x000000069b047c20 */ /* 0x002fe20008410000 */
[----:B------:R0:W-:Y:S01]  /*5320*/  STL [R1+0xf8], R0 ;  /* 0x0000f80001007387 */ /* 0x0001e20000100800 */
[----:B------:R-:W-:Y:S01]  /*5330*/  FADD.FTZ R21, R15, UR7 ;  /* 0x000000070f157e21 */ /* 0x000fe20008010000 */
[----:B------:R-:W-:Y:S01]  /*5340*/  FADD.FTZ R19, R12, UR7 ;  /* 0x000000070c137e21 */ /* 0x000fe20008010000 */
[----:B------:R-:W-:Y:S01]  /*5350*/  FADD.FTZ R18, R11, UR7 ;  /* 0x000000070b127e21 */ /* 0x000fe20008010000 */
[----:B------:R-:W-:Y:S01]  /*5360*/  FADD.FTZ R17, R10, UR7 ;  /* 0x000000070a117e21 */ /* 0x000fe20008010000 */
[----:B------:R-:W-:Y:S01]  /*5370*/  FADD.FTZ R16, R9, UR7 ;  /* 0x0000000709107e21 */ /* 0x000fe20008010000 */
[----:B------:R-:W-:Y:S01]  /*5380*/  FADD.FTZ R15, R8, UR7 ;  /* 0x00000007080f7e21 */ /* 0x000fe20008010000 */
        /* <DEDUP_REMOVED lines=13> */
[----:B0-----:R-:W-:Y:S01]  /*5460*/  FFMA.FTZ R0, R146, R34, R3 ;  /* 0x0000002292007223 */ /* 0x001fe20000010003 */
[----:B------:R-:W-:Y:S01]  /*5470*/  FMUL.FTZ R3, R156, UR6 ;  /* 0x000000069c037c20 */ /* 0x000fe20008410000 */
[----:B------:R0:W-:Y:S04]  /*5480*/  STL [R1+0xf4], R2 ;  /* 0x0000f40201007387 */ /* 0x0001e80000100800 */
[----:B------:R1:W-:Y:S04]  /*5490*/  STL [R1+0xf0], R3 ;  /* 0x0000f00301007387 */ /* 0x0003e80000100800 */
[----:B------:R2:W-:Y:S01]  /*54a0*/  STL [R1+0xec], R4 ;  /* 0x0000ec0401007387 */ /* 0x0005e20000100800 */
[----:B0-----:R-:W-:Y:S01]  /*54b0*/  FMUL.FTZ R2, R154, UR6 ;  /* 0x000000069a027c20 */ /* 0x001fe20008410000 */
[----:B-1----:R-:W-:Y:S01]  /*54c0*/  FFMA.FTZ R3, R144, R33, R0 ;  /* 0x0000002190037223 */ /* 0x002fe20000010000 */
[----:B------:R-:W-:-:S03]  /*54d0*/  FMUL.FTZ R0, R153, UR6 ;  /* 0x0000000699007c20 */ /* 0x000fc60008410000 */
[----:B------:R0:W-:Y:S01]  /*54e0*/  STL [R1+0xe8], R2 ;  /* 0x0000e80201007387 */ /* 0x0001e20000100800 */
[----:B--2---:R-:W-:-:S03]  /*54f0*/  FMUL.FTZ R4, R152, UR6 ;  /* 0x0000000698047c20 */ /* 0x004fc60008410000 */
        /* <DEDUP_REMOVED lines=16> */
[C---:B0-----:R-:W-:Y:S01]  /*5600*/  FMUL.FTZ R2, R138.reuse, UR6 ;  /* 0x000000068a027c20 */ /* 0x041fe20008410000 */
[----:B-1----:R-:W-:-:S05]  /*5610*/  FFMA.FTZ R0, R138, R30, R3 ;  /* 0x0000001e8a007223 */ /* 0x002fca0000010003 */
[----:B------:R2:W-:Y:S04]  /*5620*/  STL [R1+0x108], R0 ;  /* 0x0001080001007387 */ /* 0x0005e80000100800 */
[----:B------:R2:W-:Y:S01]  /*5630*/  STL [R1+0xc4], R2 ;  /* 0x0000c40201007387 */ /* 0x0005e20000100800 */
[----:B------:R-:W-:Y:S05]  /*5640*/  BRA.U !UP0, `(.L_x_1306) ;  /* 0x0000005508247547 */ /* 0x000fea000b800000 */
[----:B------:R-:W-:Y:S01]  /*5650*/  LOP3.LUT P0, RZ, R72, 0x1f, RZ, 0xc0, !PT ;  /* 0x0000001f48ff7812 */ /* 0x000fe2000780c0ff */
[----:B------:R-:W-:Y:S02]  /*5660*/  UIMAD UR9, UR11, -0x800, UR32 ;  /* 0xfffff8000b0978a4 */ /* 0x000fe4000f8e0220 */
[----:B--2---:R-:W-:Y:S01]  /*5670*/  MOV R0, UR11 ;  /* 0x0000000b00007c02 */ /* 0x004fe20008000f00 */
[----:B------:R0:W-:Y:S01]  /*5680*/  STL [R1+0x44], RZ ;  /* 0x000044ff01007387 */ /* 0x0001e20000100800 */
[----:B------:R-:W1:Y:S01]  /*5690*/  LDCU.64 UR14, c[0x0][0x3a0] ;  /* 0x00007400ff0e77ac */ /* 0x000e620008000a00 */
[----:B------:R-:W-:Y:S02]  /*56a0*/  LOP3.LUT R13, R13, 0xfffffff7, RZ, 0xc0, !PT ;  /* 0xfffffff70d0d7812 */ /* 0x000fe400078ec0ff */
[----:B------:R-:W-:Y:S01]  /*56b0*/  ISETP.NE.AND P1, PT, R0, 0x1, !P0 ;  /* 0x000000010000780c */ /* 0x000fe20004725270 */
[----:B------:R-:W-:Y:S01]  /*56c0*/  UIADD3 UR8, UPT, UPT, UR9, 0x800, URZ ;  /* 0x0000080009087890 */ /* 0x000fe2000fffe0ff */
[----:B------:R-:W2:Y:S05]  /*56d0*/  LDCU UR39, c[0x0][0x394] ;  /* 0x00007280ff2777ac */ /* 0x000eaa0008000800 */
[----:B------:R-:W-:Y:S01]  /*56e0*/  ISETP.GE.AND P0, PT, R71, UR8, PT ;  /* 0x0000000847007c0c */ /* 0x000fe2000bf06270 */
[----:B------:R-:W3:Y:S01]  /*56f0*/  LDCU UR52, c[0x0][0x38c] ;  /* 0x00007180ff3477ac */ /* 0x000ee20008000800 */
[----:B------:R-:W4:Y:S04]  /*5700*/  LDCU UR32, c[0x0][0x388] ;  /* 0x00007100ff2077ac */ /* 0x000f280008000800 */
[----:B------:R-:W-:Y:S01]  /*5710*/  @P1 LOP3.LUT R13, R13, 0x8, RZ, 0xfc, !PT ;  /* 0x000000080d0d1812 */ /* 0x000fe200078efcff */
[----:B-1----:R-:W-:-:S03]  /*5720*/  UIMAD.WIDE.U32 UR12, UR33, UR14, URZ ;  /* 0x0000000e210c72a5 */ /* 0x002fc6000f8e00ff */
[----:B------:R-:W-:Y:S01]  /*5730*/  LOP3.LUT R13, R13, 0xffffffef, RZ, 0xc0, !PT ;  /* 0xffffffef0d0d7812 */ /* 0x000fe200078ec0ff */
[----:B------:R-:W1:Y:S03]  /*5740*/  LDCU.64 UR18, c[0x0][0x3a8] ;  /* 0x00007500ff1277ac */ /* 0x000e660008000a00 */
        /* <DEDUP_REMOVED lines=9> */
[----:B--234-:R-:W-:-:S11]  /*57e0*/  UMOV UR8, URZ ;  /* 0x000000ff00087c82 */ /* 0x01cfd60008000000 */
.L_x_1351:
[----:B-1----:R-:W-:Y:S01]  /*57f0*/  MOV R2, R71 ;  /* 0x0000004700027202 */ /* 0x002fe20000000f00 */
[----:B0-----:R-:W-:Y:S01]  /*5800*/  IMAD.U32 R7, RZ, RZ, UR40 ;  /* 0x00000028ff077e24 */ /* 0x001fe2000f8e00ff */
[----:B------:R-:W-:Y:S01]  /*5810*/  UIADD3 UR14, UPT, UPT, UR9, 0x800, URZ ;  /* 0x00000800090e7890 */ /* 0x000fe2000fffe0ff */
[----:B------:R-:W-:Y:S01]  /*5820*/  IMAD.MOV.U32 R3, RZ, RZ, RZ ;  /* 0x000000ffff037224 */ /* 0x000fe200078e00ff */
[----:B------:R-:W-:Y:S01]  /*5830*/  LOP3.LUT P5, RZ, R13, 0x10, RZ, 0xc0, !PT ;  /* 0x000000100dff7812 */ /* 0x000fe200078ac0ff */
[----:B------:R-:W-:Y:S01]  /*5840*/  IMAD.U32 R5, RZ, RZ, UR41 ;  /* 0x00000029ff057e24 */ /* 0x000fe2000f8e00ff */
[----:B------:R-:W-:Y:S01]  /*5850*/  LOP3.LUT R69, R71, 0x20, RZ, 0xfc, !PT ;  /* 0x0000002047457812 */ /* 0x000fe200078efcff */
        /* <DEDUP_REMOVED lines=10> */
[----:B------:R-:W4:Y:S01]  /*5900*/  @!P1 LDG.E.U16 R0, desc[UR34][R4.64+0x80] ;  /* 0x0000802204009981 */ /* 0x000f22000c1e1500 */
[----:B------:R-:W-:-:S13]  /*5910*/  ISETP.GE.AND P4, PT, R67, UR14, PT ;  /* 0x0000000e43007c0c */ /* 0x000fda000bf86270 */
[----:B------:R-:W5:Y:S01]  /*5920*/  @!P4 LDG.E.U16 R6, desc[UR34][R4.64+0xc0] ;  /* 0x0000c0220406c981 */ /* 0x000f62000c1e1500 */
[----:B------:R-:W-:-:S04]  /*5930*/  LOP3.LUT R66, R71, 0x80, RZ, 0xfc, !PT ;  /* 0x0000008047427812 */ /* 0x000fc800078efcff */
[----:B------:R-:W-:-:S13]  /*5940*/  ISETP.GE.AND P3, PT, R66, UR14, PT ;  /* 0x0000000e42007c0c */ /* 0x000fda000bf66270 */
[----:B------:R-:W5:Y:S01]  /*5950*/  @!P3 LDG.E.U16 R8, desc[UR34][R4.64+0x100] ;  /* 0x000100220408b981 */ /* 0x000f62000c1e1500 */
[----:B------:R-:W-:Y:S02]  /*5960*/  LOP3.LUT R65, R71, 0xa0, RZ, 0xfc, !PT ;  /* 0x000000a047417812 */ /* 0x000fe400078efcff */
[----:B------:R-:W-:Y:S02]  /*5970*/  CS2R R84, SRZ ;  /* 0x0000000000547805 */ /* 0x000fe4000001ff00 */
[----:B------:R-:W-:Y:S02]  /*5980*/  ISETP.GE.AND P0, PT, R65, UR14, PT ;  /* 0x0000000e41007c0c */ /* 0x000fe4000bf06270 */
[C---:B------:R-:W-:Y:S02]  /*5990*/  LOP3.LUT R64, R71.reuse, 0xc0, RZ, 0xfc, !PT ;  /* 0x000000c047407812 */ /* 0x040fe400078efcff */
        /* <DEDUP_REMOVED lines=8> */
[----:B----4-:R-:W-:Y:S02]  /*5a20*/  @!P1 PRMT R83, R0, 0x5410, RZ ;  /* 0x0000541000539816 */ /* 0x010fe400000000ff */
[----:B------:R-:W-:-:S09]  /*5a30*/  ISETP.GE.AND P1, PT, R63, UR14, PT ;  /* 0x0000000e3f007c0c */ /* 0x000fd2000bf26270 */
[----:B------:R-:W3:Y:S01]  /*5a40*/  @!P2 LDG.E.U16 R0, desc[UR34][R4.64+0x180] ;  /* 0x000180220400a981 */ /* 0x000ee2000c1e1500 */
[----:B-----5:R-:W-:Y:S02]  /*5a50*/  @!P4 PRMT R83, R83, 0x5410, R6 ;  /* 0x000054105353c816 */ /* 0x020fe40000000006 */
[----:B------:R-:W-:Y:S01]  /*5a60*/  ISETP.GE.AND P4, PT, R62, UR14, PT ;  /* 0x0000000e3e007c0c */ /* 0x000fe2000bf86270 */
[----:B------:R-:W4:-:S12]  /*5a70*/  @!P1 LDG.E.U16 R6, desc[UR34][R4.64+0x1c0] ;  /* 0x0001c02204069981 */ /* 0x000f18000c1e1500 */
[----:B------:R-:W5:Y:S01]  /*5a80*/  @!P4 LDG.E.U16 R9, desc[UR34][R4.64+0x200] ;  /* 0x000200220409c981 */ /* 0x000f62000c1e1500 */
[----:B------:R-:W-:Y:S02]  /*5a90*/  @!P3 PRMT R82, R8, 0x5410, RZ ;  /* 0x000054100852b816 */ /* 0x000fe400000000ff */
[----:B------:R-:W-:-:S13]  /*5aa0*/  ISETP.GE.AND P3, PT, R61, UR14, PT ;  /* 0x0000000e3d007c0c */ /* 0x000fda000bf66270 */
[----:B------:R-:W5:Y:S01]  /*5ab0*/  @!P3 LDG.E.U16 R11, desc[UR34][R4.64+0x240] ;  /* 0x00024022040bb981 */ /* 0x000f62000c1e1500 */
[C---:B------:R-:W-:Y:S02]  /*5ac0*/  LOP3.LUT R60, R71.reuse, 0x140, RZ, 0xfc, !PT ;  /* 0x00000140473c7812 */ /* 0x040fe400078efcff */
[----:B------:R-:W-:Y:S02]  /*5ad0*/  CS2R R80, SRZ ;  /* 0x0000000000507805 */ /* 0x000fe4000001ff00 */
[C---:B------:R-:W-:Y:S01]  /*5ae0*/  LOP3.LUT R58, R71.reuse, 0x180, RZ, 0xfc, !PT ;  /* 0x00000180473a7812 */ /* 0x040fe200078efcff */
[----:B------:R-:W-:Y:S01]  /*5af0*/  IMAD.SHL.U32 R10, R72, 0x10, RZ ;  /* 0x00000010480a7824 */ /* 0x000fe200078e00ff */
[----:B------:R-:W-:-:S04]  /*5b00*/  LOP3.LUT R59, R71, 0x160, RZ, 0xfc, !PT ;  /* 0x00000160473b7812 */ /* 0x000fc800078efcff */
[----:B------:R-:W-:Y:S02]  /*5b10*/  LOP3.LUT R12, R10, 0x3e00, RZ, 0xc0, !PT ;  /* 0x00003e000a0c7812 */ /* 0x000fe400078ec0ff */
[----:B--2---:R-:W-:Y:S02]  /*5b20*/  @!P0 PRMT R82, R82, 0x5410, R7 ;  /* 0x0000541052528816 */ /* 0x004fe40000000007 */
[----:B------:R-:W-:Y:S02]  /*5b30*/  ISETP.GE.AND P0, PT, R60, UR14, PT ;  /* 0x0000000e3c007c0c */ /* 0x000fe4000bf06270 */
[----:B---3--:R-:W-:Y:S02]  /*5b40*/  @!P2 PRMT R81, R0, 0x5410, RZ ;  /* 0x000054100051a816 */ /* 0x008fe400000000ff */
[----:B------:R-:W-:-:S09]  /*5b50*/  ISETP.GE.AND P2, PT, R58, UR14, PT ;  /* 0x0000000e3a007c0c */ /* 0x000fd2000bf46270 */
[----:B------:R-:W2:Y:S01]  /*5b60*/  @!P0 LDG.E.U16 R0, desc[UR34][R4.64+0x280] ;  /* 0x0002802204008981 */ /* 0x000ea2000c1e1500 */
[----:B----4-:R-:W-:Y:S02]  /*5b70*/  @!P1 PRMT R81, R81, 0x5410, R6 ;  /* 0x0000541051519816 */ /* 0x010fe40000000006 */
[----:B------:R-:W-:Y:S02]  /*5b80*/  ISETP.GE.AND P1, PT, R59, UR14, PT ;  /* 0x0000000e3b007c0c */ /* 0x000fe4000bf26270 */
[----:B------:R-:W-:Y:S01]  /*5b90*/  @!P2 MOV R70, R12 ;  /* 0x0000000c0046a202 */ /* 0x000fe20000000f00 */
[----:B------:R-:W3:Y:S03]  /*5ba0*/  @!P2 LDG.E.U16 R7, desc[UR34][R4.64+0x300] ;  /* 0x000300220407a981 */ /* 0x000ee6000c1e1500 */
[----:B------:R-:W-:Y:S02]  /*5bb0*/  @!P2 LOP3.LUT R71, R70, 0x1f, R72, 0xf8, !PT ;  /* 0x0000001f4647a812 */ /* 0x000fe400078ef848 */
[----:B-----5:R-:W-:-:S05]  /*5bc0*/  @!P4 PRMT R80, R9, 0x5410, RZ ;  /* 0x000054100950c816 */ /* 0x020fca00000000ff */
[----:B------:R-:W4:Y:S01]  /*5bd0*/  @!P1 LDG.E.U16 R6, desc[UR34][R4.64+0x2c0] ;  /* 0x0002c02204069981 */ /* 0x000f22000c1e1500 */
[----:B------:R-:W-:-:S04]  /*5be0*/  LOP3.LUT R57, R71, 0x1a0, RZ, 0xfc, !PT ;  /* 0x000001a047397812 */ /* 0x000fc800078efcff */
[----:B------:R-:W-:-:S13]  /*5bf0*/  ISETP.GE.AND P4, PT, R57, UR14, PT ;  /* 0x0000000e39007c0c */ /* 0x000fda000bf86270 */
[----:B------:R-:W5:Y:S01]  /*5c00*/  @!P4 LDG.E.U16 R8, desc[UR34][R4.64+0x340] ;  /* 0x000340220408c981 */ /* 0x000f62000c1e1500 */
[----:B------:R-:W-:-:S05]  /*5c10*/  @!P4 IMAD.MOV.U32 R70, RZ, RZ, R12 ;  /* 0x000000ffff46c224 */ /* 0x000fca00078e000c */
[----:B------:R-:W-:-:S04]  /*5c20*/  @!P4 LOP3.LUT R71, R70, 0x1f, R72, 0xf8, !PT ;  /* 0x0000001f4647c812 */ /* 0x000fc800078ef848 */
[----:B------:R-:W-:Y:S02]  /*5c30*/  LOP3.LUT R56, R71, 0x1c0, RZ, 0xfc, !PT ;  /* 0x000001c047387812 */ /* 0x000fe400078efcff */
[----:B------:R-:W-:Y:S02]  /*5c40*/  @!P3 PRMT R80, R80, 0x5410, R11 ;  /* 0x000054105050b816 */ /* 0x000fe4000000000b */
[----:B------:R-:W-:-:S13]  /*5c50*/  ISETP.GE.AND P3, PT, R56, UR14, PT ;  /* 0x0000000e38007c0c */ /* 0x000fda000bf66270 */
[----:B------:R-:W5:Y:S01]  /*5c60*/  @!P3 LDG.E.U16 R76, desc[UR34][R4.64+0x380] ;  /* 0x00038022044cb981 */ /* 0x000f62000c1e1500 */
[----:B------:R-:W-:Y:S01]  /*5c70*/  @!P3 IMAD.MOV.U32 R70, RZ, RZ, R12 ;  /* 0x000000ffff46b224 */ /* 0x000fe200078e000c */
[----:B------:R-:W-:-:S04]  /*5c80*/  UIADD3 UR17, UPT, UPT, UR9, 0x800, URZ ;  /* 0x0000080009117890 */ /* 0x000fc8000fffe0ff */
[----:B------:R-:W-:Y:S01]  /*5c90*/  @!P3 LOP3.LUT R71, R70, 0x1f, R72, 0xf8, !PT ;  /* 0x0000001f4647b812 */ /* 0x000fe200078ef848 */
[----:B------:R-:W-:-:S03]  /*5ca0*/  HFMA2 R73, -RZ, RZ, 0, 0 ;  /* 0x00000000ff497431 */ /* 0x000fc600000001ff */
[----:B------:R-:W-:Y:S01]  /*5cb0*/  LOP3.LUT R10, R71, 0x1e0, RZ, 0xfc, !PT ;  /* 0x000001e0470a7812 */ /* 0x000fe200078efcff */
[----:B------:R-:W-:-:S04]  /*5cc0*/  IMAD.MOV.U32 R86, RZ, RZ, RZ ;  /* 0x000000ffff567224 */ /* 0x000fc800078e00ff */
[----:B------:R0:W-:Y:S04]  /*5cd0*/  STL [R1+0x40], R10 ;  /* 0x0000400a01007387 */ /* 0x0001e80000100800 */
        /* <DEDUP_REMOVED lines=16> */
[----:B---3--:R-:W-:Y:S01]  /*5de0*/  @!P2 PRMT R85, R7, 0x5410, RZ ;  /* 0x000054100755a816 */ /* 0x008fe200000000ff */
[----:B------:R-:W-:Y:S01]  /*5df0*/  UMOV UR14, UR12 ;  /* 0x0000000c000e7c82 */ /* 0x000fe20008000000 */
[----:B--2---:R-:W-:Y:S01]  /*5e00*/  @!P0 PRMT R73, R0, 0x5410, RZ ;  /* 0x0000541000498816 */ /* 0x004fe200000000ff */
[----:B------:R-:W-:Y:S01]  /*5e10*/  UMOV UR15, UR33 ;  /* 0x00000021000f7c82 */ /* 0x000fe20008000000 */
[----:B------:R-:W-:Y:S01]  /*5e20*/  ISETP.GE.AND P0, PT, R10, UR17, PT ;  /* 0x000000110a007c0c */ /* 0x000fe2000bf06270 */
[----:B------:R-:W2:Y:S01]  /*5e30*/  LDL R124, [R1+0xc0] ;  /* 0x0000c000017c7983 */ /* 0x000ea20000100800 */
[----:B----4-:R-:W-:-:S02]  /*5e40*/  @!P1 PRMT R73, R73, 0x5410, R6 ;  /* 0x0000541049499816 */ /* 0x010fc40000000006 */
[----:B------:R-:W-:Y:S01]  /*5e50*/  PRMT R87, R82, 0x7632, R87 ;  /* 0x0000763252577816 */ /* 0x000fe20000000057 */
[----:B------:R-:W3:Y:S01]  /*5e60*/  LDL R123, [R1+0xbc] ;  /* 0x0000bc00017b7983 */ /* 0x000ee20000100800 */
[----:B------:R-:W-:Y:S02]  /*5e70*/  PRMT R88, R81, 0x7632, R88 ;  /* 0x0000763251587816 */ /* 0x000fe40000000058 */
[----:B------:R-:W-:Y:S01]  /*5e80*/  PRMT R89, R80, 0x7632, R89 ;  /* 0x0000763250597816 */ /* 0x000fe20000000059 */
[----:B------:R-:W4:Y:S04]  /*5e90*/  LDL R122, [R1+0xb8] ;  /* 0x0000b800017a7983 */ /* 0x000f280000100800 */
[----:B------:R-:W-:Y:S01]  /*5ea0*/  @!P0 IMAD.MOV.U32 R70, RZ, RZ, R12 ;  /* 0x000000ffff468224 */ /* 0x000fe200078e000c */
[----:B------:R-:W-:Y:S01]  /*5eb0*/  LOP3.LUT R13, R13, 0xfffffffd, RZ, 0xc0, !PT ;  /* 0xfffffffd0d0d7812 */ /* 0x000fe200078ec0ff */
[----:B------:R-:W4:Y:S03]  /*5ec0*/  LDL R121, [R1+0xb4] ;  /* 0x0000b40001797983 */ /* 0x000f260000100800 */
[----:B------:R-:W-:Y:S01]  /*5ed0*/  @!P0 LOP3.LUT R71, R70, 0x1f, R72, 0xf8, !PT ;  /* 0x0000001f46478812 */ /* 0x000fe200078ef848 */
[----:B------:R-:W4:Y:S03]  /*5ee0*/  LDL R120, [R1+0xb0] ;  /* 0x0000b00001787983 */ /* 0x000f260000100800 */
[----:B------:R-:W-:Y:S01]  /*5ef0*/  ISETP.GE.AND P1, PT, R71, UR17, PT ;  /* 0x0000001147007c0c */ /* 0x000fe2000bf26270 */
[----:B------:R-:W4:Y:S01]  /*5f00*/  LDL R119, [R1+0xac] ;  /* 0x0000ac0001777983 */ /* 0x000f220000100800 */
[----:B------:R-:W-:-:S02]  /*5f10*/  ISETP.GE.AND P2, PT, R69, UR17, PT ;  /* 0x0000001145007c0c */ /* 0x000fc4000bf46270 */
[----:B-----5:R-:W-:Y:S02]  /*5f20*/  @!P4 PRMT R85, R85, 0x5410, R8 ;  /* 0x000054105555c816 */ /* 0x020fe40000000008 */
[----:B------:R-:W-:-:S07]  /*5f30*/  ISETP.GE.AND P4, PT, R68, UR17, PT ;  /* 0x0000001144007c0c */ /* 0x000fce000bf86270 */
[----:B------:R-:W0:Y:S08]  /*5f40*/  @!P1 LDC.64 R74, c[0x0][0x3e0] ;  /* 0x0000f800ff4a9b82 */ /* 0x000e300000000a00 */
[----:B------:R-:W5:Y:S08]  /*5f50*/  @!P2 LDC.64 R6, c[0x0][0x3e0] ;  /* 0x0000f800ff06ab82 */ /* 0x000f700000000a00 */
[----:B------:R-:W1:Y:S01]  /*5f60*/  @!P4 LDC.64 R8, c[0x0][0x3e0] ;  /* 0x0000f800ff08cb82 */ /* 0x000e620000000a00 */
[----:B------:R-:W-:Y:S01]  /*5f70*/  @!P3 PRMT R86, R76, 0x5410, RZ ;  /* 0x000054104c56b816 */ /* 0x000fe200000000ff */
[----:B0-----:R-:W-:-:S04]  /*5f80*/  @!P1 IMAD.WIDE.U32 R10, R74, UR8, R2 ;  /* 0x000000084a0a9c25 */ /* 0x001fc8000f8e0002 */
[----:B------:R-:W-:Y:S01]  /*5f90*/  @!P1 IMAD R11, R75, UR8, R11 ;  /* 0x000000084b0b9c24 */ /* 0x000fe2000f8e020b */
[----:B------:R-:W-:Y:S01]  /*5fa0*/  @!P1 LEA R78, P3, R10, UR28, 0x1 ;  /* 0x0000001c0a4e9c11 */ /* 0x000fe2000f8608ff */
[----:B-----5:R-:W-:-:S03]  /*5fb0*/  @!P2 IMAD.WIDE.U32 R74, R6, UR8, R2 ;  /* 0x00000008064aac25 */ /* 0x020fc6000f8e0002 */
[----:B------:R-:W-:Y:S01]  /*5fc0*/  @!P1 LEA.HI.X R79, R10, UR29, R11, 0x1, P3 ;  /* 0x0000001d0a4f9c11 */ /* 0x000fe200098f0c0b */
[----:B------:R-:W-:Y:S01]  /*5fd0*/  @!P2 IMAD R11, R7, UR8, R75 ;  /* 0x00000008070bac24 */ /* 0x000fe2000f8e024b */
[----:B------:R-:W-:Y:S01]  /*5fe0*/  @!P2 LEA R10, P3, R74, UR28, 0x1 ;  /* 0x0000001c4a0aac11 */ /* 0x000fe2000f8608ff */
[----:B-1----:R-:W-:-:S03]  /*5ff0*/  @!P4 IMAD.WIDE.U32 R6, R8, UR8, R2 ;  /* 0x000000080806cc25 */ /* 0x002fc6000f8e0002 */
[----:B------:R-:W-:Y:S01]  /*6000*/  @!P2 LEA.HI.X R11, R74, UR29, R11, 0x1, P3 ;  /* 0x0000001d4a0bac11 */ /* 0x000fe200098f0c0b */
        /* <DEDUP_REMOVED lines=18> */
[----:B------:R-:W-:Y:S02]  /*6130*/  @!P5 LEA R74, P6, R8, UR28, 0x1 ;  /* 0x0000001c084adc11 */ /* 0x000fe4000f8c08ff */
[----:B0-----:R-:W-:-:S03]  /*6140*/  MOV R4, UR16 ;  /* 0x0000001000047c02 */ /* 0x001fc60008000f00 */
[----:B------:R-:W-:Y:S01]  /*6150*/  IMAD.U32 R5, RZ, RZ, UR14 ;  /* 0x0000000eff057e24 */ /* 0x000fe2000f8e00ff */
[----:B------:R-:W-:Y:S02]  /*6160*/  @!P5 LEA.HI.X R75, R8, UR29, R75, 0x1, P6 ;  /* 0x0000001d084bdc11 */ /* 0x000fe4000b0f0c4b */
[----:B------:R-:W-:Y:S02]  /*6170*/  PRMT R8, R84, 0x7632, R8 ;  /* 0x0000763254087816 */ /* 0x000fe40000000008 */
[----:B------:R0:W2:Y:S04]  /*6180*/  LDG.E R71, desc[UR34][R4.64] ;  /* 0x0000002204477981 */ /* 0x0000a8000c1e1900 */
[----:B------:R-:W-:Y:S01]  /*6190*/  STS.U16 [R110], R84 ;  /* 0x000000546e007388 */ /* 0x000fe20000000400 */
[----:B0-----:R-:W-:-:S03]  /*61a0*/  PRMT R5, R83, 0x7632, R5 ;  /* 0x0000763253057816 */ /* 0x001fc60000000005 */
[----:B------:R0:W-:Y:S04]  /*61b0*/  STS.U16 [R109+0x40], R8 ;  /* 0x000040086d007388 */ /* 0x0001e80000000400 */
[----:B------:R1:W-:Y:S04]  /*61c0*/  STS.U16 [R108+0x80], R83 ;  /* 0x000080536c007388 */ /* 0x0003e80000000400 */
[----:B------:R-:W-:Y:S01]  /*61d0*/  STS.U16 [R107+0xc0], R5 ;  /* 0x0000c0056b007388 */ /* 0x000fe20000000400 */
[----:B0-----:R-:W-:-:S03]  /*61e0*/  PRMT R8, R73, 0x7632, R8 ;  /* 0x0000763249087816 */ /* 0x001fc60000000008 */
        /* <DEDUP_REMOVED lines=8> */
[----:B------:R-:W-:Y:S04]  /*6270*/  STS.U16 [R94+0x2c0], R8 ;  /* 0x0002c0085e007388 */ /* 0x000fe80000000400 */
[----:B------:R1:W-:Y:S04]  /*6280*/  STS.U16 [R93+0x300], R85 ;  /* 0x000300555d007388 */ /* 0x0003e80000000400 */
[----:B------:R-:W-:Y:S01]  /*6290*/  STS.U16 [R92+0x340], R83 ;  /* 0x000340535c007388 */ /* 0x000fe20000000400 */
[----:B-----5:R-:W-:-:S04]  /*62a0*/  @!P0 PRMT R86, R86, 0x5410, R9 ;  /* 0x0000541056568816 */ /* 0x020fc80000000009 */
[----:B------:R-:W-:Y:S01]  /*62b0*/  PRMT R9, R86, 0x7632, R9 ;  /* 0x0000763256097816 */ /* 0x000fe20000000009 */
[----:B------:R5:W-:Y:S04]  /*62c0*/  STS.U16 [R91+0x380], R86 ;  /* 0x000380565b007388 */ /* 0x000be80000000400 */
[----:B------:R3:W-:Y:S01]  /*62d0*/  STS.U16 [R90+0x3c0], R9 ;  /* 0x0003c0095a007388 */ /* 0x0007e20000000400 */
[----:B------:R-:W-:-:S03]  /*62e0*/  NOP ;  /* 0x0000000000007918 */ /* 0x000fc60000000000 */
[----:B------:R-:W4:Y:S01]  /*62f0*/  @!P5 LDG.E.U16 R74, desc[UR34][R74.64+0x100] ;  /* 0x000100224a4ad981 */ /* 0x000f22000c1e1500 */
[----:B------:R-:W-:Y:S01]  /*6300*/  ISETP.GE.AND P6, PT, R65, UR17, PT ;  /* 0x0000001141007c0c */ /* 0x000fe2000bfc6270 */
[----:B0-----:R-:W-:Y:S01]  /*6310*/  IMAD.MOV.U32 R73, RZ, RZ, RZ ;  /* 0x000000ffff497224 */ /* 0x001fe200078e00ff */
[----:B------:R-:W-:Y:S02]  /*6320*/  P2R R0, PR, RZ, 0x2 ;  /* 0x00000002ff007803 */ /* 0x000fe40000000000 */
[----:B-1----:R-:W-:Y:S01]  /*6330*/  CS2R R84, SRZ ;  /* 0x0000000000547805 */ /* 0x002fe2000001ff00 */
[----:B-----5:R-:W-:Y:S01]  /*6340*/  HFMA2 R86, -RZ, RZ, 0, 0 ;  /* 0x00000000ff567431 */ /* 0x020fe200000001ff */
[----:B------:R0:W5:Y:S04]  /*6350*/  @!P2 LDG.E.U16 R11, desc[UR34][R10.64+0x40] ;  /* 0x000040220a0ba981 */ /* 0x000168000c1e1500 */
[----:B------:R1:W5:Y:S03]  /*6360*/  @!P4 LDG.E.U16 R77, desc[UR34][R76.64+0x80] ;  /* 0x000080224c4dc981 */ /* 0x000366000c1e1500 */
[----:B------:R-:W3:Y:S01]  /*6370*/  @!P6 LDC.64 R4, c[0x0][0x3e0] ;  /* 0x0000f800ff04eb82 */ /* 0x000ee20000000a00 */
[----:B------:R1:W5:Y:S01]  /*6380*/  @!P3 LDG.E.U16 R7, desc[UR34][R6.64+0xc0] ;  /* 0x0000c0220607b981 */ /* 0x000362000c1e1500 */
[----:B--2---:R-:W-:-:S03]  /*6390*/  R2UR UR53, R71 ;  /* 0x00000000473572ca */ /* 0x004fc600000e0000 */
[----:B0-----:R-:W-:Y:S04]  /*63a0*/  LDS.U16 R10, [R161+0x4] ;  /* 0x00000400a10a7984 */ /* 0x001fe80000000400 */
[----:B------:R-:W-:Y:S04]  /*63b0*/  LDS.U16 R103, [R50+0x16] ;  /* 0x0000160032677984 */ /* 0x000fe80000000400 */
[----:B------:R-:W-:Y:S04]  /*63c0*/  LDS.U16 R102, [R49+0x18] ;  /* 0x0000180031667984 */ /* 0x000fe80000000400 */
[----:B------:R-:W-:Y:S04]  /*63d0*/  LDS.U16 R101, [R48+0x1a] ;  /* 0x00001a0030657984 */ /* 0x000fe80000000400 */
[----:B------:R-:W-:Y:S01]  /*63e0*/  LDS.U16 R100, [R47+0x1c] ;  /* 0x00001c002f647984 */ /* 0x000fe20000000400 */
[----:B---3--:R-:W-:-:S03]  /*63f0*/  @!P6 IMAD.WIDE.U32 R8, R4, UR8, R2 ;  /* 0x000000080408ec25 */ /* 0x008fc6000f8e0002 */
[----:B------:R-:W-:Y:S01]  /*6400*/  LDS.U16 R99, [R46+0x1e] ;  /* 0x00001e002e637984 */ /* 0x000fe20000000400 */
[----:B------:R-:W-:Y:S01]  /*6410*/  @!P6 IMAD R5, R5, UR8, R9 ;  /* 0x000000080505ec24 */ /* 0x000fe2000f8e0209 */
[----:B----4-:R-:W-:Y:S01]  /*6420*/  @!P5 PRMT R73, R74, 0x5410, RZ ;  /* 0x000054104a49d816 */ /* 0x010fe200000000ff */
[----:B-1----:R-:W-:Y:S01]  /*6430*/  HFMA2 R76, -RZ, RZ, 0, 0 ;  /* 0x00000000ff4c7431 */ /* 0x002fe200000001ff */
[C---:B------:R-:W-:Y:S01]  /*6440*/  @!P6 LEA R4, P5, R8.reuse, UR28, 0x1 ;  /* 0x0000001c0804ec11 */ /* 0x040fe2000f8a08ff */
[----:B------:R-:W-:Y:S03]  /*6450*/  LDS.U16 R6, [R55+0xc] ;  /* 0x00000c0037067984 */ /* 0x000fe60000000400 */
        /* <DEDUP_REMOVED lines=43> */
[----:B------:R-:W-:-:S04]  /*6710*/  @P1 LOP3.LUT R13, R13, 0x2, RZ, 0xfc, !PT ;  /* 0x000000020d0d1812 */ /* 0x000fc800078efcff */
[----:B------:R-:W-:Y:S02]  /*6720*/  LOP3.LUT R13, R13, 0xfffffffe, RZ, 0xc0, !PT ;  /* 0xfffffffe0d0d7812 */ /* 0x000fe400078ec0ff */
        /* <DEDUP_REMOVED lines=19> */
[----:B------:R-:W0:Y:S01]  /*6860*/  @!P6 LDC.64 R80, c[0x0][0x3e0] ;  /* 0x0000f800ff50eb82 */ /* 0x000e220000000a00 */
[----:B------:R-:W-:Y:S01]  /*6870*/  @P1 LOP3.LUT R13, R13, 0x1, RZ, 0xfc, !PT ;  /* 0x000000010d0d1812 */ /* 0x000fe200078efcff */
[----:B0-----:R-:W-:-:S04]  /*6880*/  @!P6 IMAD.WIDE.U32 R82, R80, UR8, R2 ;  /* 0x000000085052ec25 */ /* 0x001fc8000f8e0002 */
[----:B------:R-:W-:Y:S01]  /*6890*/  @!P6 IMAD R81, R81, UR8, R83 ;  /* 0x000000085151ec24 */ /* 0x000fe2000f8e0253 */
[----:B------:R-:W-:-:S04]  /*68a0*/  @!P6 LEA R80, P1, R82, UR28, 0x1 ;  /* 0x0000001c5250ec11 */ /* 0x000fc8000f8208ff */
[----:B------:R-:W-:Y:S02]  /*68b0*/  @!P6 LEA.HI.X R81, R82, UR29, R81, 0x1, P1 ;  /* 0x0000001d5251ec11 */ /* 0x000fe400088f0c51 */
[----:B------:R-:W0:Y:S03]  /*68c0*/  @!P0 LDC.64 R82, c[0x0][0x3e0] ;  /* 0x0000f800ff528b82 */ /* 0x000e260000000a00 */
[----:B------:R1:W2:Y:S01]  /*68d0*/  @!P6 LDG.E.U16 R80, desc[UR34][R80.64+0x380] ;  /* 0x000380225050e981 */ /* 0x0002a2000c1e1500 */
[----:B0-----:R-:W-:-:S04]  /*68e0*/  @!P0 IMAD.WIDE.U32 R2, R82, UR8, R2 ;  /* 0x0000000852028c25 */ /* 0x001fc8000f8e0002 */
[----:B------:R-:W-:Y:S01]  /*68f0*/  @!P0 IMAD R83, R83, UR8, R3 ;  /* 0x0000000853538c24 */ /* 0x000fe2000f8e0203 */
[C---:B------:R-:W-:Y:S01]  /*6900*/  @!P0 LEA R82, P1, R2.reuse, UR28, 0x1 ;  /* 0x0000001c02528c11 */ /* 0x040fe2000f8208ff */
[----:B------:R-:W-:Y:S03]  /*6910*/  LDS.U16 R3, [R52+0x12] ;  /* 0x0000120034037984 */ /* 0x000fe60000000400 */
[----:B------:R-:W-:Y:S02]  /*6920*/  @!P0 LEA.HI.X R83, R2, UR29, R83, 0x1, P1 ;  /* 0x0000001d02538c11 */ /* 0x000fe400088f0c53 */
[----:B------:R-:W-:Y:S01]  /*6930*/  ISETP.NE.AND P1, PT, R0, RZ, PT ;  /* 0x000000ff0000720c */ /* 0x000fe20003f25270 */
[----:B------:R-:W-:Y:S04]  /*6940*/  LDS.U16 R2, [R51+0x14] ;  /* 0x0000140033027984 */ /* 0x000fe80000000400 */
[----:B------:R-:W3:Y:S01]  /*6950*/  @!P0 LDG.E.U16 R82, desc[UR34][R82.64+0x3c0] ;  /* 0x0003c02252528981 */ /* 0x000ee2000c1e1500 */
[----:B-----5:R-:W-:-:S03]  /*6960*/  @!P4 PRMT R76, R77, 0x5410, RZ ;  /* 0x000054104d4cc816 */ /* 0x020fc600000000ff */
[----:B------:R0:W4:Y:S04]  /*6970*/  @!P5 LDG.E.U16 R77, desc[UR34][R4.64+0x340] ;  /* 0x00034022044dd981 */ /* 0x000128000c1e1500 */
[----:B------:R5:W2:Y:S01]  /*6980*/  @!P1 LDG.E.U16 R79, desc[UR34][R78.64] ;  /* 0x000000224e4f9981 */ /* 0x000aa2000c1e1500 */
[----:B------:R-:W-:Y:S01]  /*6990*/  @!P1 MOV R70, R12 ;  /* 0x0000000c00469202 */ /* 0x000fe20000000f00 */
[----:B------:R-:W-:Y:S01]  /*69a0*/  @!P2 IMAD.MOV.U32 R70, RZ, RZ, R12 ;  /* 0x000000ffff46a224 */ /* 0x000fe200078e000c */
[----:B------:R-:W-:Y:S01]  /*69b0*/  @!P3 PRMT R76, R76, 0x5410, R7 ;  /* 0x000054104c4cb816 */ /* 0x000fe20000000007 */
[----:B------:R-:W-:Y:S01]  /*69c0*/  LDS.U16 R0, [R165] ;  /* 0x00000000a5007984 */ /* 0x000fe20000000400 */
[----:B-1----:R-:W-:-:S03]  /*69d0*/  PRMT R81, R73, 0x7632, R81 ;  /* 0x0000763249517816 */ /* 0x002fc60000000051 */
[----:B0-----:R-:W-:Y:S01]  /*69e0*/  LDS.U16 R5, [R54+0xe] ;  /* 0x00000e0036057984 */ /* 0x001fe20000000400 */
[----:B-----5:R-:W-:Y:S02]  /*69f0*/  IMAD.MOV.U32 R78, RZ, RZ, RZ ;  /* 0x000000ffff4e7224 */ /* 0x020fe400078e00ff */
[----:B------:R-:W-:Y:S01]  /*6a00*/  @!P4 IMAD.MOV.U32 R70, RZ, RZ, R12 ;  /* 0x000000ffff46c224 */ /* 0x000fe200078e000c */
[----:B------:R-:W-:Y:S01]  /*6a10*/  LDS.U16 R7, [R158+0xa] ;  /* 0x00000a009e077984 */ /* 0x000fe20000000400 */
[----:B------:R-:W-:-:S03]  /*6a20*/  PRMT R83, R84, 0x7632, R83 ;  /* 0x0000763254537816 */ /* 0x000fc60000000053 */
[----:B------:R-:W-:Y:S01]  /*6a30*/  LDS.U16 R4, [R53+0x10] ;  /* 0x0000100035047984 */ /* 0x000fe20000000400 */
[----:B--2---:R-:W-:-:S04]  /*6a40*/  @!P1 PRMT R78, R79, 0x5410, RZ ;  /* 0x000054104f4e9816 */ /* 0x004fc800000000ff */
[----:B------:R-:W-:Y:S02]  /*6a50*/  @!P2 PRMT R78, R78, 0x5410, R11 ;  /* 0x000054104e4ea816 */ /* 0x000fe4000000000b */
[----:B------:R-:W-:Y:S01]  /*6a60*/  LOP3.LUT P2, RZ, R13, 0x2, RZ, 0xc0, !PT ;  /* 0x000000020dff7812 */ /* 0x000fe2000784c0ff */
[----:B------:R-:W-:-:S12]  /*6a70*/  LDS.U16 R11, [R164+0x2] ;  /* 0x00000200a40b7984 */ /* 0x000fd80000000400 */
[----:B------:R-:W2:Y:S01]  /*6a80*/  @!P2 LDG.E.U16 R74, desc[UR34][R74.64+0x2c0] ;  /* 0x0002c0224a4aa981 */ /* 0x000ea2000c1e1500 */
[----:B------:R-:W-:-:S13]  /*6a90*/  LOP3.LUT P1, RZ, R13, 0x1, RZ, 0xc0, !PT ;  /* 0x000000010dff7812 */ /* 0x000fda000782c0ff */
[----:B------:R0:W5:Y:S01]  /*6aa0*/  @!P1 LDG.E.U16 R75, desc[UR34][R8.64+0x300] ;  /* 0x00030022084b9981 */ /* 0x000162000c1e1500 */
[----:B------:R-:W-:Y:S02]  /*6ab0*/  @!P3 MOV R70, R12 ;  /* 0x0000000c0046b202 */ /* 0x000fe40000000f00 */
[----:B------:R-:W-:Y:S02]  /*6ac0*/  PRMT R79, R78, 0x7632, R79 ;  /* 0x000076324e4f7816 */ /* 0x000fe4000000004f */
[----:B------:R-:W-:Y:S02]  /*6ad0*/  LOP3.LUT R71, R70, 0x1f, R72, 0xf8, !PT ;  /* 0x0000001f46477812 */ /* 0x000fe400078ef848 */
[----:B------:R-:W-:Y:S01]  /*6ae0*/  PRMT R70, R76, 0x7632, R70 ;  /* 0x000076324c467816 */ /* 0x000fe20000000046 */
[----:B0-----:R-:W-:Y:S04]  /*6af0*/  LDS.U16 R9, [R160+0x6] ;  /* 0x00000600a0097984 */ /* 0x001fe80000000400 */
[----:B------:R-:W-:Y:S04]  /*6b00*/  LDS.U16 R8, [R159+0x8] ;  /* 0x000008009f087984 */ /* 0x000fe80000000400 */
[----:B------:R-:W-:Y:S01]  /*6b10*/  STS.U16 [R110+0x1080], R78 ;  /* 0x0010804e6e007388 */ /* 0x000fe20000000400 */
[----:B------:R-:W-:-:S03]  /*6b20*/  PRMT R87, R85, 0x7632, R87 ;  /* 0x0000763255577816 */ /* 0x000fc60000000057 */
[----:B------:R-:W-:Y:S04]  /*6b30*/  STS.U16 [R109+0x10c0], R79 ;  /* 0x0010c04f6d007388 */ /* 0x000fe80000000400 */
[----:B------:R-:W-:Y:S04]  /*6b40*/  STS.U16 [R108+0x1100], R76 ;  /* 0x0011004c6c007388 */ /* 0x000fe80000000400 */
[----:B------:R-:W-:Y:S04]  /*6b50*/  STS.U16 [R107+0x1140], R70 ;  /* 0x001140466b007388 */ /* 0x000fe80000000400 */
[----:B------:R0:W-:Y:S04]  /*6b60*/  STS.U16 [R106+0x1180], R73 ;  /* 0x001180496a007388 */ /* 0x0001e80000000400 */
[----:B------:R-:W-:Y:S04]  /*6b70*/  STS.U16 [R105+0x11c0], R81 ;  /* 0x0011c05169007388 */ /* 0x000fe80000000400 */
[----:B------:R1:W-:Y:S01]  /*6b80*/  STS.U16 [R104+0x1200], R84 ;  /* 0x0012005468007388 */ /* 0x0003e20000000400 */
[----:B0-----:R-:W-:Y:S01]  /*6b90*/  HFMA2 R73, -RZ, RZ, 0, 0 ;  /* 0x00000000ff497431 */ /* 0x001fe200000001ff */
[----:B------:R-:W-:-:S02]  /*6ba0*/  @!P6 PRMT R73, R80, 0x5410, RZ ;  /* 0x000054105049e816 */ /* 0x000fc400000000ff */
[----:B------:R-:W-:Y:S04]  /*6bb0*/  STS.U16 [R98+0x1240], R83 ;  /* 0x0012405362007388 */ /* 0x000fe80000000400 */
[----:B------:R0:W-:Y:S01]  /*6bc0*/  STS.U16 [R97+0x1280], R85 ;  /* 0x0012805561007388 */ /* 0x0001e20000000400 */
[----:B---3--:R-:W-:-:S03]  /*6bd0*/  @!P0 PRMT R73, R73, 0x5410, R82 ;  /* 0x0000541049498816 */ /* 0x008fc60000000052 */
[----:B------:R3:W-:Y:S04]  /*6be0*/  STS.U16 [R96+0x12c0], R87 ;  /* 0x0012c05760007388 */ /* 0x0007e80000000400 */
[----:B-1----:R-:W4:Y:S04]  /*6bf0*/  LDL R84, [R1+0x9c] ;  /* 0x00009c0001547983 */ /* 0x002f280000100800 */
[----:B0-----:R-:W4:Y:S04]  /*6c00*/  LDL R85, [R1+0xa0] ;  /* 0x0000a00001557983 */ /* 0x001f280000100800 */
[----:B---3--:R-:W3:Y:S04]  /*6c10*/  LDL R87, [R1+0xa8] ;  /* 0x0000a80001577983 */ /* 0x008ee80000100800 */
[----:B------:R-:W3:Y:S04]  /*6c20*/  LDL R83, [R1+0x98] ;  /* 0x0000980001537983 */ /* 0x000ee80000100800 */
[----:B------:R-:W3:Y:S04]  /*6c30*/  LDL R82, [R1+0x94] ;  /* 0x0000940001527983 */ /* 0x000ee80000100800 */
[----:B------:R-:W3:Y:S04]  /*6c40*/  LDL R81, [R1+0x90] ;  /* 0x0000900001517983 */ /* 0x000ee80000100800 */
[----:B------:R-:W3:Y:S04]  /*6c50*/  LDL R80, [R1+0x8c] ;  /* 0x00008c0001507983 */ /* 0x000ee80000100800 */
[----:B------:R-:W3:Y:S01]  /*6c60*/  LDL R79, [R1+0x88] ;  /* 0x00008800014f7983 */ /* 0x000ee20000100800 */
[----:B--2---:R-:W-:-:S04]  /*6c70*/  @!P2 PRMT R86, R86, 0x5410, R74 ;  /* 0x000054105656a816 */ /* 0x004fc8000000004a */
[----:B------:R-:W-:Y:S01]  /*6c80*/  PRMT R78, R86, 0x7632, R78 ;  /* 0x00007632564e7816 */ /* 0x000fe2000000004e */
[----:B------:R0:W-:Y:S04]  /*6c90*/  STS.U16 [R95+0x1300], R86 ;  /* 0x001300565f007388 */ /* 0x0001e80000000400 */
[----:B------:R1:W-:Y:S04]  /*6ca0*/  STS.U16 [R94+0x1340], R78 ;  /* 0x0013404e5e007388 */ /* 0x0003e80000000400 */
[----:B0-----:R-:W2:Y:S04]  /*6cb0*/  LDL R86, [R1+0xa4] ;  /* 0x0000a40001567983 */ /* 0x001ea80000100800 */
[----:B-1----:R-:W2:Y:S01]  /*6cc0*/  LDL R78, [R1+0x84] ;  /* 0x00008400014e7983 */ /* 0x002ea20000100800 */
[----:B------:R-:W-:Y:S01]  /*6cd0*/  IMAD.MOV.U32 R74, RZ, RZ, RZ ;  /* 0x000000ffff4a7224 */ /* 0x000fe200078e00ff */
[----:B-----5:R-:W-:-:S04]  /*6ce0*/  @!P1 PRMT R74, R75, 0x5410, RZ ;  /* 0x000054104b4a9816 */ /* 0x020fc800000000ff */
[----:B----4-:R-:W-:Y:S02]  /*6cf0*/  @!P5 PRMT R74, R74, 0x5410, R77 ;  /* 0x000054104a4ad816 */ /* 0x010fe4000000004d */
[----:B------:R-:W-:Y:S02]  /*6d00*/  PRMT R76, R73, 0x7632, R76 ;  /* 0x00007632494c7816 */ /* 0x000fe4000000004c */
[----:B------:R-:W-:Y:S01]  /*6d10*/  PRMT R75, R74, 0x7632, R75 ;  /* 0x000076324a4b7816 */ /* 0x000fe2000000004b */
[----:B------:R-:W-:Y:S01]  /*6d20*/  STS.U16 [R93+0x1380], R74 ;  /* 0x0013804a5d007388 */ /* 0x000fe20000000400 */
[----:B------:R-:W0:Y:S03]  /*6d30*/  S2R R72, SR_TID.X ;  /* 0x0000000000487919 */ /* 0x000e260000002100 */
[----:B------:R-:W-:Y:S04]  /*6d40*/  STS.U16 [R92+0x13c0], R75 ;  /* 0x0013c04b5c007388 */ /* 0x000fe80000000400 */
[----:B------:R-:W-:Y:S04]  /*6d50*/  STS.U16 [R91+0x1400], R73 ;  /* 0x001400495b007388 */ /* 0x000fe80000000400 */
[----:B------:R-:W-:Y:S01]  /*6d60*/  STS.U16 [R90+0x1440], R76 ;  /* 0x0014404c5a007388 */ /* 0x000fe20000000400 */
[----:B------:R-:W-:-:S03]  /*6d70*/  NOP ;  /* 0x0000000000007918 */ /* 0x000fc60000000000 */
[----:B------:R-:W1:Y:S04]  /*6d80*/  LDS.U16 R98, [R165+0x1080] ;  /* 0x00108000a5627984 */ /* 0x000e680000000400 */
[----:B------:R-:W4:Y:S04]  /*6d90*/  LDS.U16 R96, [R161+0x1084] ;  /* 0x00108400a1607984 */ /* 0x000f280000000400 */
[----:B------:R-:W-:Y:S04]  /*6da0*/  LDS.U16 R94, [R159+0x1088] ;  /* 0x001088009f5e7984 */ /* 0x000fe80000000400 */
[----:B------:R-:W-:Y:S04]  /*6db0*/  LDS.U16 R92, [R55+0x108c] ;  /* 0x00108c00375c7984 */ /* 0x000fe80000000400 */
[----:B------:R-:W-:Y:S04]  /*6dc0*/  LDS.U16 R90, [R53+0x1090] ;  /* 0x00109000355a7984 */ /* 0x000fe80000000400 */
[----:B------:R-:W-:Y:S04]  /*6dd0*/  LDS.U16 R88, [R51+0x1094] ;  /* 0x0010940033587984 */ /* 0x000fe80000000400 */
[----:B------:R-:W-:Y:S04]  /*6de0*/  LDS.U16 R76, [R49+0x1098] ;  /* 0x00109800314c7984 */ /* 0x000fe80000000400 */
[----:B------:R-:W-:Y:S04]  /*6df0*/  LDS.U16 R74, [R47+0x109c] ;  /* 0x00109c002f4a7984 */ /* 0x000fe80000000400 */
[----:B------:R-:W5:Y:S04]  /*6e00*/  LDS.U16 R97, [R164+0x1082] ;  /* 0x00108200a4617984 */ /* 0x000f680000000400 */
[----:B------:R-:W3:Y:S04]  /*6e10*/  LDS.U16 R95, [R160+0x1086] ;  /* 0x00108600a05f7984 */ /* 0x000ee80000000400 */
[----:B------:R-:W3:Y:S04]  /*6e20*/  LDS.U16 R93, [R158+0x108a] ;  /* 0x00108a009e5d7984 */ /* 0x000ee80000000400 */
[----:B------:R-:W3:Y:S04]  /*6e30*/  LDS.U16 R91, [R54+0x108e] ;  /* 0x00108e00365b7984 */ /* 0x000ee80000000400 */
[----:B------:R-:W3:Y:S04]  /*6e40*/  LDS.U16 R89, [R52+0x1092] ;  /* 0x0010920034597984 */ /* 0x000ee80000000400 */
[----:B------:R-:W3:Y:S04]  /*6e50*/  LDS.U16 R77, [R50+0x1096] ;  /* 0x00109600324d7984 */ /* 0x000ee80000000400 */
[----:B------:R-:W3:Y:S04]  /*6e60*/  LDS.U16 R75, [R48+0x109a] ;  /* 0x00109a00304b7984 */ /* 0x000ee80000000400 */
[----:B------:R-:W3:Y:S01]  /*6e70*/  LDS.U16 R73, [R46+0x109e] ;  /* 0x00109e002e497984 */ /* 0x000ee20000000400 */
[----:B------:R-:W1:Y:S01]  /*6e80*/  S2UR UR15, SR_CgaCtaId ;  /* 0x00000000000f79c3 */ /* 0x000e620000008800 */
        /* <DEDUP_REMOVED lines=23> */
[----:B0-----:R-:W-:-:S02]  /*7000*/  ISETP.NE.AND P0, PT, R72, RZ, PT ;  /* 0x000000ff4800720c */ /* 0x001fc40003f05270 */
[C---:B------:R-:W-:Y:S01]  /*7010*/  IADD3 R70, PT, PT, R72.reuse, 0x200, RZ ;  /* 0x0000020048467810 */ /* 0x040fe20007ffe0ff */
[----:B-1----:R-:W-:Y:S01]  /*7020*/  ULEA UR16, UR15, UR16, 0x18 ;  /* 0x000000100f107291 */ /* 0x002fe2000f8ec0ff */
[----:B------:R-:W-:Y:S01]  /*7030*/  ISETP.NE.AND P1, PT, R72, 0x7f, PT ;  /* 0x0000007f4800780c */ /* 0x000fe20003f25270 */
[----:B------:R-:W0:Y:S01]  /*7040*/  MUFU.EX2 R118, R118 ;  /* 0x0000007600767308 */ /* 0x000e220000000800 */
[----:B------:R-:W-:-:S03]  /*7050*/  SEL R70, R70, UR14, P0 ;  /* 0x0000000e46467c07 */ /* 0x000fc60008000000 */
[----:B------:R-:W1:Y:S01]  /*7060*/  MUFU.EX2 R117, R117 ;  /* 0x0000007500757308 */ /* 0x000e620000000800 */
        /* <DEDUP_REMOVED lines=14> */
[----:B------:R-:W-:Y:S01]  /*7150*/  SHF.L.U32 R98, R98, 0x10, RZ ;  /* 0x0000001062627819 */ /* 0x000fe200000006ff */
[----:B----4-:R4:W-:Y:S01]  /*7160*/  STS [R70+0x6d50], R151 ;  /* 0x006d509746007388 */ /* 0x0109e20000000800 */
[----:B------:R-:W-:Y:S01]  /*7170*/  SHF.L.U32 R96, R96, 0x10, RZ ;  /* 0x0000001060607819 */ /* 0x000fe200000006ff */
[----:B-----5:R-:W-:Y:S01]  /*7180*/  IMAD.U32 R97, R97, 0x10000, RZ ;  /* 0x0001000061617824 */ /* 0x020fe200078e00ff */
        /* <DEDUP_REMOVED lines=14> */
[----:B------:R-:W-:Y:S01]  /*7270*/  SHF.L.U32 R10, R10, 0x10, RZ ;  /* 0x000000100a0a7819 */ /* 0x000fe200000006ff */
[----:B----4-:R-:W-:Y:S01]  /*7280*/  IMAD.MOV.U32 R70, RZ, RZ, R12 ;  /* 0x000000ffff467224 */ /* 0x010fe200078e000c */
        /* <DEDUP_REMOVED lines=30> */
[----:B------:R-:W-:Y:S01]  /*7470*/  FMUL.FTZ R73, R78, R73 ;  /* 0x000000494e497220 */ /* 0x000fe20000410000 */
[----:B------:R-:W-:Y:S06]  /*7480*/  BAR.SYNC.DEFER_BLOCKING 0x0 ;  /* 0x0000000000007b1d */ /* 0x000fec0000010000 */
[----:B01----:R-:W-:Y:S05]  /*7490*/  @P1 BRA `(.L_x_1308) ;  /* 0x0000000000241947 */ /* 0x003fea0003800000 */
        /* <DEDUP_REMOVED lines=9> */
.L_x_1308:
[----:B------:R-:W-:-:S06]  /*7530*/  LEA R0, R72, UR16, 0x2 ;  /* 0x0000001048007c11 */ /* 0x000fcc000f8e10ff */
[----:B------:R-:W0:Y:S02]  /*7540*/  LDS R0, [R0+0x7554] ;  /* 0x0075540000007984 */ /* 0x000e240000000800 */
.L_x_1309:
[----:B------:R-:W-:Y:S05]  /*7550*/  BSYNC.RECONVERGENT B0 ;  /* 0x0000000000007941 */ /* 0x000fea0003800200 */
.L_x_1307:
        /* <DEDUP_REMOVED lines=80> */
[----:B------:R-:W-:Y:S01]  /*7a60*/  HFMA2 R155, -RZ, RZ, 0, 2.384185791015625e-06 ;  /* 0x00000028ff9b7431 */ /* 0x000fe200000001ff */
        /* <DEDUP_REMOVED lines=41> */
.L_x_1368:
[C---:B---3--:R-:W-:Y:S01]  /*7d00*/  FFMA.FTZ R86, R157.reuse, R86, R156 ;  /* 0x000000569d567223 */ /* 0x048fe2000001009c */
[----:B------:R-:W-:Y:S01]  /*7d10*/  UMOV UR14, 0xffffffff ;  /* 0xffffffff000e7882 */ /* 0x000fe20000000000 */
[----:B0-2---:R-:W-:-:S03]  /*7d20*/  @P1 FMUL.FTZ R157, R157, R153 ;  /* 0x000000999d9d1220 */ /* 0x005fc60000410000 */
[----:B------:R-:W-:Y:S01]  /*7d30*/  FSEL R162, R156, R86, !P1 ;  /* 0x000000569ca27208 */ /* 0x000fe20004800000 */
[----:B------:R-:W-:Y:S06]  /*7d40*/  BRA.DIV UR14, `(.L_x_1312) ;  /* 0x0000004e0e1c7947 */ /* 0x000fec000b800000 */
.L_x_1371:
[----:B------:R-:W-:-:S03]  /*7d50*/  UMOV UR14, 0xffffffff ;  /* 0xffffffff000e7882 */ /* 0x000fc60000000000 */
[----:B------:R-:W-:Y:S05]  /*7d60*/  BRA.DIV UR14, `(.L_x_1313) ;  /* 0x0000004e0e3c7947 */ /* 0x000fea000b800000 */
.L_x_1374:
[----:B------:R-:W-:-:S03]  /*7d70*/  UMOV UR14, 0xffffffff ;  /* 0xffffffff000e7882 */ /* 0x000fc60000000000 */
[----:B------:R-:W-:Y:S05]  /*7d80*/  BRA.DIV UR14, `(.L_x_1314) ;  /* 0x0000004e0e5c7947 */ /* 0x000fea000b800000 */
[----:B------:R-:W0:Y:S04]  /*7d90*/  SHFL.UP PT, R157, R157, 0x1, RZ ;  /* 0x042000009d9d7989 */ /* 0x000e2800000e00ff */
[----:B------:R-:W2:Y:S04]  /*7da0*/  SHFL.UP PT, R162, R162, 0x1, RZ ;  /* 0x04200000a2a27989 */ /* 0x000ea800000e00ff */
[----:B-----5:R-:W3:Y:S04]  /*7db0*/  SHFL.IDX PT, R78, R78, RZ, 0x1f ;  /* 0x00001fff4e4e7589 */ /* 0x020ee800000e0000 */
[----:B------:R-:W4:Y:S02]  /*7dc0*/  SHFL.IDX PT, R79, R79, RZ, 0x1f ;  /* 0x00001fff4f4f7589 */ /* 0x000f2400000e0000 */
.L_x_1380:
        /* <DEDUP_REMOVED lines=12> */
.L_x_1310:
        /* <DEDUP_REMOVED lines=121> */
.L_x_1397:
        /* <DEDUP_REMOVED lines=14> */
.L_x_1315:
        /* <DEDUP_REMOVED lines=11> */
[----:B------:R-:W-:-:S02]  /*87b0*/  FFMA.FTZ R133, R100, -R133, R149 ;  /* 0x8000008564857223 */ /* 0x000fc40000010095 */
[----:B------:R-:W5:Y:S01]  /*87c0*/  LDL.LU R85, [R1+0xd0] ;  /* 0x0000d00001557983 */ /* 0x000f620000300800 */
[----:B------:R-:W-:-:S03]  /*87d0*/  FFMA.FTZ R132, R101, -R132, R148 ;  /* 0x8000008465847223 */ /* 0x000fc60000010094 */
[----:B------:R-:W5:Y:S04]  /*87e0*/  LDL.LU R84, [R1+0x7c] ;  /* 0x00007c0001547983 */ /* 0x000f680000300800 */
[----:B0-----:R0:W-:Y:S04]  /*87f0*/  @!P0 STS.64 [UR14+0x7750], R78 ;  /* 0x0077504eff008988 */ /* 0x0011e80008000a0e */
[----:B------:R-:W5:Y:S01]  /*8800*/  LDL.LU R82, [R1+0xd4] ;  /* 0x0000d40001527983 */ /* 0x000f620000300800 */
[----:B0-----:R-:W-:Y:S01]  /*8810*/  FFMA.FTZ R78, R99, -R134, R150 ;  /* 0x80000086634e7223 */ /* 0x001fe20000010096 */
[----:B-1----:R-:W-:-:S04]  /*8820*/  FFMA.FTZ R80, R80, R0, R73 ;  /* 0x0000000050507223 */ /* 0x002fc80000010049 */
[-C--:B------:R-:W-:Y:S01]  /*8830*/  FMUL.FTZ R99, R99, R80.reuse ;  /* 0x0000005063637220 */ /* 0x080fe20000410000 */
[----:B------:R-:W-:Y:S01]  /*8840*/  FMUL.FTZ R0, R80, UR53 ;  /* 0x0000003550007c20 */ /* 0x000fe20008410000 */
[----:B------:R-:W-:-:S03]  /*8850*/  FFMA.FTZ R74, R104, R80, R74 ;  /* 0x00000050684a7223 */ /* 0x000fc6000001004a */
[----:B------:R-:W-:Y:S01]  /*8860*/  FMUL.FTZ R0, R78, R0 ;  /* 0x000000004e007220 */ /* 0x000fe20000410000 */
[-C--:B------:R-:W-:Y:S01]  /*8870*/  FFMA.FTZ R75, R105, R74.reuse, R75 ;  /* 0x0000004a694b7223 */ /* 0x080fe2000001004b */
[----:B------:R-:W-:Y:S02]  /*8880*/  FMUL.FTZ R100, R100, R74 ;  /* 0x0000004a64647220 */ /* 0x000fe40000410000 */
[----:B------:R-:W-:Y:S01]  /*8890*/  FFMA.FTZ R0, R30, R99, R0 ;  /* 0x000000631e007223 */ /* 0x000fe20000010000 */
[-C--:B------:R-:W-:Y:S01]  /*88a0*/  FMUL.FTZ R101, R101, R75.reuse ;  /* 0x0000004b65657220 */ /* 0x080fe20000410000 */
[----:B------:R-:W-:-:S04]  /*88b0*/  FFMA.FTZ R76, R106, R75, R76 ;  /* 0x0000004b6a4c7223 */ /* 0x000fc8000001004c */
[----:B------:R-:W-:-:S04]  /*88c0*/  FFMA.FTZ R107, R107, R76, R77 ;  /* 0x0000004c6b6b7223 */ /* 0x000fc8000001004d */
[----:B------:R-:W-:Y:S01]  /*88d0*/  FFMA.FTZ R88, R108, R107, R88 ;  /* 0x0000006b6c587223 */ /* 0x000fe20000010058 */
[----:B--2---:R-:W-:-:S03]  /*88e0*/  FFMA.FTZ R81, R14, R99, R81 ;  /* 0x000000630e517223 */ /* 0x004fc60000010051 */
[----:B------:R-:W-:Y:S02]  /*88f0*/  FFMA.FTZ R89, R109, R88, R89 ;  /* 0x000000586d597223 */ /* 0x000fe40000010059 */
[----:B------:R0:W-:Y:S01]  /*8900*/  STL [R1+0xc4], R81 ;  /* 0x0000c45101007387 */ /* 0x0001e20000100800 */
[----:B---3--:R-:W-:Y:S01]  /*8910*/  FFMA.FTZ R152, R15, R100, R152 ;  /* 0x000000640f987223 */ /* 0x008fe20000010098 */
[----:B------:R-:W-:Y:S01]  /*8920*/  FMUL.FTZ R73, R74, UR53 ;  /* 0x000000354a497c20 */ /* 0x000fe20008410000 */
[----:B----4-:R-:W-:Y:S01]  /*8930*/  FADD.FTZ R87, R0, R87 ;  /* 0x0000005700577221 */ /* 0x010fe20000010000 */
[----:B------:R-:W-:Y:S01]  /*8940*/  FFMA.FTZ R90, R110, R89, R90 ;  /* 0x000000596e5a7223 */ /* 0x000fe2000001005a */
[----:B0-----:R-:W2:Y:S01]  /*8950*/  LDL.LU R81, [R1+0x78] ;  /* 0x0000780001517983 */ /* 0x001ea20000300800 */
[----:B-----5:R-:W-:Y:S01]  /*8960*/  FFMA.FTZ R83, R16, R101, R83 ;  /* 0x0000006510537223 */ /* 0x020fe20000010053 */
[----:B------:R-:W-:Y:S01]  /*8970*/  FMUL.FTZ R73, R133, R73 ;  /* 0x0000004985497220 */ /* 0x000fe20000410000 */
[----:B------:R-:W-:Y:S01]  /*8980*/  FFMA.FTZ R91, R111, R90, R91 ;  /* 0x0000005a6f5b7223 */ /* 0x000fe2000001005b */
[----:B------:R-:W-:Y:S04]  /*8990*/  STL [R1+0xc8], R152 ;  /* 0x0000c89801007387 */ /* 0x000fe80000100800 */
[----:B------:R-:W-:Y:S04]  /*89a0*/  STL [R1+0x44], R87 ;  /* 0x0000445701007387 */ /* 0x000fe80000100800 */
[----:B------:R0:W-:Y:S04]  /*89b0*/  STL [R1+0xcc], R83 ;  /* 0x0000cc5301007387 */ /* 0x0001e80000100800 */
[----:B0-----:R-:W3:Y:S01]  /*89c0*/  LDL.LU R83, [R1+0xd8] ;  /* 0x0000d80001537983 */ /* 0x001ee20000300800 */
[----:B------:R-:W-:Y:S01]  /*89d0*/  FFMA.FTZ R73, R31, R100, R73 ;  /* 0x000000641f497223 */ /* 0x000fe20000010049 */
[----:B------:R-:W-:Y:S01]  /*89e0*/  FFMA.FTZ R92, R112, R91, R92 ;  /* 0x0000005b705c7223 */ /* 0x000fe2000001005c */
[----:B------:R-:W-:Y:S01]  /*89f0*/  FMUL.FTZ R0, R75, UR53 ;  /* 0x000000354b007c20 */ /* 0x000fe20008410000 */
[----:B------:R-:W-:Y:S01]  /*8a00*/  FFMA.FTZ R131, R102, -R131, R147 ;  /* 0x8000008366837223 */ /* 0x000fe20000010093 */
[----:B------:R-:W-:Y:S01]  /*8a10*/  FADD.FTZ R86, R73, R86 ;  /* 0x0000005649567221 */ /* 0x000fe20000010000 */
[----:B------:R-:W-:Y:S01]  /*8a20*/  FMUL.FTZ R73, R76, UR53 ;  /* 0x000000354c497c20 */ /* 0x000fe20008410000 */
[----:B------:R-:W-:Y:S01]  /*8a30*/  FFMA.FTZ R93, R113, R92, R93 ;  /* 0x0000005c715d7223 */ /* 0x000fe2000001005d */
[----:B------:R-:W-:Y:S01]  /*8a40*/  FMUL.FTZ R0, R132, R0 ;  /* 0x0000000084007220 */ /* 0x000fe20000410000 */
[----:B------:R-:W-:Y:S01]  /*8a50*/  FMUL.FTZ R102, R102, R76 ;  /* 0x0000004c66667220 */ /* 0x000fe20000410000 */
[----:B------:R-:W-:Y:S01]  /*8a60*/  FMUL.FTZ R73, R131, R73 ;  /* 0x0000004983497220 */ /* 0x000fe20000410000 */
[----:B------:R-:W-:Y:S01]  /*8a70*/  FFMA.FTZ R94, R114, R93, R94 ;  /* 0x0000005d725e7223 */ /* 0x000fe2000001005e */
[----:B------:R-:W-:Y:S01]  /*8a80*/  FFMA.FTZ R0, R32, R101, R0 ;  /* 0x0000006520007223 */ /* 0x000fe20000010000 */
[C---:B------:R-:W-:Y:S01]  /*8a90*/  FFMA.FTZ R79, R103.reuse, -R130, R146 ;  /* 0x80000082674f7223 */ /* 0x040fe20000010092 */
[----:B------:R-:W-:Y:S01]  /*8aa0*/  FMUL.FTZ R103, R103, R107 ;  /* 0x0000006b67677220 */ /* 0x000fe20000410000 */
[-C--:B------:R-:W-:Y:S01]  /*8ab0*/  FFMA.FTZ R73, R33, R102.reuse, R73 ;  /* 0x0000006621497223 */ /* 0x080fe20000010049 */
[----:B------:R-:W-:Y:S01]  /*8ac0*/  FFMA.FTZ R85, R17, R102, R85 ;  /* 0x0000006611557223 */ /* 0x000fe20000010055 */
[----:B------:R-:W-:Y:S01]  /*8ad0*/  FFMA.FTZ R95, R115, R94, R95 ;  /* 0x0000005e735f7223 */ /* 0x000fe2000001005f */
[----:B------:R-:W-:Y:S01]  /*8ae0*/  FADD.FTZ R84, R0, R84 ;  /* 0x0000005400547221 */ /* 0x000fe20000010000 */
[----:B------:R-:W-:Y:S01]  /*8af0*/  FFMA.FTZ R82, R18, R103, R82 ;  /* 0x0000006712527223 */ /* 0x000fe20000010052 */
[----:B------:R-:W-:Y:S01]  /*8b00*/  STL [R1+0x80], R86 ;  /* 0x0000805601007387 */ /* 0x000fe20000100800 */
[----:B------:R-:W-:-:S03]  /*8b10*/  FFMA.FTZ R96, R116, R95, R96 ;  /* 0x0000005f74607223 */ /* 0x000fc60000010060 */
[----:B------:R-:W-:Y:S01]  /*8b20*/  STL [R1+0xd0], R85 ;  /* 0x0000d05501007387 */ /* 0x000fe20000100800 */
[----:B------:R-:W-:-:S03]  /*8b30*/  FFMA.FTZ R97, R117, R96, R97 ;  /* 0x0000006075617223 */ /* 0x000fc60000010061 */
[----:B------:R-:W-:Y:S01]  /*8b40*/  STL [R1+0x7c], R84 ;  /* 0x00007c5401007387 */ /* 0x000fe20000100800 */
[----:B------:R-:W-:-:S03]  /*8b50*/  FFMA.FTZ R119, R2, -R119, R145 ;  /* 0x8000007702777223 */ /* 0x000fc60000010091 */
[----:B------:R0:W-:Y:S01]  /*8b60*/  STL [R1+0xd4], R82 ;  /* 0x0000d45201007387 */ /* 0x0001e20000100800 */
[----:B------:R-:W-:Y:S01]  /*8b70*/  FMUL.FTZ R2, R2, R88 ;  /* 0x0000005802027220 */ /* 0x000fe20000410000 */
[----:B------:R-:W-:Y:S01]  /*8b80*/  FFMA.FTZ R98, R118, R97, R98 ;  /* 0x0000006176627223 */ /* 0x000fe20000010062 */
[----:B------:R-:W-:Y:S01]  /*8b90*/  FFMA.FTZ R0, R12, -R129, R151 ;  /* 0x800000810c007223 */ /* 0x000fe20000010097 */
[----:B------:R-:W-:Y:S02]  /*8ba0*/  FFMA.FTZ R128, R11, -R128, R136 ;  /* 0x800000800b807223 */ /* 0x000fe40000010088 */
[----:B0-----:R-:W-:-:S04]  /*8bb0*/  FMUL.FTZ R82, R29, R98 ;  /* 0x000000621d527220 */ /* 0x001fc80000410000 */
[-C--:B------:R-:W-:Y:S01]  /*8bc0*/  FFMA.FTZ R84, R0, R82.reuse, RZ ;  /* 0x0000005200547223 */ /* 0x080fe200000100ff */
[----:B------:R-:W-:Y:S01]  /*8bd0*/  FMUL.FTZ R82, R45, R82 ;  /* 0x000000522d527220 */ /* 0x000fe20000410000 */
[----:B------:R-:W-:Y:S01]  /*8be0*/  FFMA.FTZ R127, R10, -R127, R137 ;  /* 0x8000007f0a7f7223 */ /* 0x000fe20000010089 */
[----:B------:R-:W-:Y:S01]  /*8bf0*/  FFMA.FTZ R126, R9, -R126, R138 ;  /* 0x8000007e097e7223 */ /* 0x000fe2000001008a */
[----:B------:R-:W-:Y:S01]  /*8c00*/  FFMA.FTZ R125, R8, -R125, R139 ;  /* 0x8000007d087d7223 */ /* 0x000fe2000001008b */
[----:B------:R-:W-:Y:S01]  /*8c10*/  FFMA.FTZ R124, R7, -R124, R140 ;  /* 0x8000007c077c7223 */ /* 0x000fe2000001008c */
[----:B------:R-:W-:Y:S01]  /*8c20*/  FFMA.FTZ R123, R6, -R123, R141 ;  /* 0x8000007b067b7223 */ /* 0x000fe2000001008d */
[----:B------:R-:W-:Y:S01]  /*8c30*/  FFMA.FTZ R130, R5, -R122, R142 ;  /* 0x8000007a05827223 */ /* 0x000fe2000001008e */
[----:B------:R-:W-:Y:S01]  /*8c40*/  FFMA.FTZ R121, R4, -R121, R143 ;  /* 0x8000007904797223 */ /* 0x000fe2000001008f */
[C---:B------:R-:W-:Y:S01]  /*8c50*/  FFMA.FTZ R120, R3.reuse, -R120, R144 ;  /* 0x8000007803787223 */ /* 0x040fe20000010090 */
[-C--:B------:R-:W-:Y:S01]  /*8c60*/  FMUL.FTZ R3, R3, R89.reuse ;  /* 0x0000005903037220 */ /* 0x080fe20000410000 */
[----:B------:R-:W-:Y:S01]  /*8c70*/  FMUL.FTZ R122, R89, UR53 ;  /* 0x00000035597a7c20 */ /* 0x000fe20008410000 */
[----:B------:R-:W-:Y:S01]  /*8c80*/  FMUL.FTZ R89, R20, R89 ;  /* 0x0000005914597220 */ /* 0x000fe20000410000 */
[----:B------:R-:W-:Y:S01]  /*8c90*/  FMUL.FTZ R77, R107, UR53 ;  /* 0x000000356b4d7c20 */ /* 0x000fe20008410000 */
[----:B------:R-:W-:Y:S01]  /*8ca0*/  FMUL.FTZ R107, R18, R107 ;  /* 0x0000006b126b7220 */ /* 0x000fe20000410000 */
[----:B------:R-:W-:Y:S01]  /*8cb0*/  FMUL.FTZ R76, R17, R76 ;  /* 0x0000004c114c7220 */ /* 0x000fe20000410000 */
[----:B------:R-:W-:Y:S01]  /*8cc0*/  FMUL.FTZ R75, R16, R75 ;  /* 0x0000004b104b7220 */ /* 0x000fe20000410000 */
[----:B------:R-:W-:Y:S01]  /*8cd0*/  FMUL.FTZ R74, R15, R74 ;  /* 0x0000004a0f4a7220 */ /* 0x000fe20000410000 */
[----:B--2---:R-:W-:-:S05]  /*8ce0*/  FADD.FTZ R81, R73, R81 ;  /* 0x0000005149517221 */ /* 0x004fca0000010000 */
[----:B------:R0:W-:Y:S04]  /*8cf0*/  STL [R1+0x78], R81 ;  /* 0x0000785101007387 */ /* 0x0001e80000100800 */
[----:B------:R-:W2:Y:S01]  /*8d00*/  LDL R87, [R1+0xc0] ;  /* 0x0000c00001577983 */ /* 0x000ea20000100800 */
[----:B0-----:R-:W-:-:S05]  /*8d10*/  IMAD.SHL.U32 R81, R72, 0x10, RZ ;  /* 0x0000001048517824 */ /* 0x001fca00078e00ff */
[-C--:B------:R-:W-:Y:S02]  /*8d20*/  LEA.HI R129, R72, R81.reuse, RZ, 0x1f ;  /* 0x0000005148817211 */ /* 0x080fe400078ff8ff */
[----:B------:R-:W-:Y:S01]  /*8d30*/  LEA.HI R73, R81, R81, RZ, 0x1b ;  /* 0x0000005151497211 */ /* 0x000fe200078fd8ff */
[----:B---3--:R-:W-:Y:S01]  /*8d40*/  FFMA.FTZ R83, R19, R2, R83 ;  /* 0x0000000213537223 */ /* 0x008fe20000010053 */
[----:B------:R-:W-:-:S04]  /*8d50*/  FMUL.FTZ R81, R88, UR53 ;  /* 0x0000003558517c20 */ /* 0x000fc80008410000 */
[----:B------:R-:W-:Y:S01]  /*8d60*/  FMUL.FTZ R81, R119, R81 ;  /* 0x0000005177517220 */ /* 0x000fe20000410000 */
[----:B------:R0:W-:Y:S01]  /*8d70*/  STL [R1+0xd8], R83 ;  /* 0x0000d85301007387 */ /* 0x0001e20000100800 */
[----:B------:R-:W-:Y:S02]  /*8d80*/  LEA R129, R129, UR16, 0x2 ;  /* 0x0000001081817c11 */ /* 0x000fe4000f8e10ff */
[----:B------:R-:W-:Y:S01]  /*8d90*/  FFMA.FTZ R2, R35, R2, R81 ;  /* 0x0000000223027223 */ /* 0x000fe20000010051 */
[----:B------:R-:W-:Y:S01]  /*8da0*/  LEA R73, R73, UR16, 0x2 ;  /* 0x0000001049497c11 */ /* 0x000fe2000f8e10ff */
[----:B0-----:R-:W-:-:S04]  /*8db0*/  FMUL.FTZ R83, R28, R97 ;  /* 0x000000611c537220 */ /* 0x001fc80000410000 */
[-C--:B------:R-:W-:Y:S01]  /*8dc0*/  FMUL.FTZ R81, R44, R83.reuse ;  /* 0x000000532c517220 */ /* 0x080fe20000410000 */
[----:B------:R-:W-:Y:S01]  /*8dd0*/  FFMA.FTZ R83, R128, R83, R84 ;  /* 0x0000005380537223 */ /* 0x000fe20000010054 */
[----:B------:R-:W-:Y:S01]  /*8de0*/  FMUL.FTZ R84, R27, R96 ;  /* 0x000000601b547220 */ /* 0x000fe20000410000 */
[----:B------:R0:W-:Y:S03]  /*8df0*/  STS [R129+0x2100], R82 ;  /* 0x0021005281007388 */ /* 0x0001e60000000800 */
[-C--:B------:R-:W-:Y:S01]  /*8e00*/  FFMA.FTZ R83, R127, R84.reuse, R83 ;  /* 0x000000547f537223 */ /* 0x080fe20000010053 */
[----:B------:R1:W-:Y:S01]  /*8e10*/  STS [R73+0x2104], R81 ;  /* 0x0021045149007388 */ /* 0x0003e20000000800 */
[----:B------:R-:W-:Y:S01]  /*8e20*/  FMUL.FTZ R84, R43, R84 ;  /* 0x000000542b547220 */ /* 0x000fe20000410000 */
[----:B0-----:R-:W-:Y:S01]  /*8e30*/  FMUL.FTZ R82, R25, R94 ;  /* 0x0000005e19527220 */ /* 0x001fe20000410000 */
[----:B-1----:R-:W-:-:S03]  /*8e40*/  FMUL.FTZ R81, R26, R95 ;  /* 0x0000005f1a517220 */ /* 0x002fc60000410000 */
[----:B------:R0:W-:Y:S01]  /*8e50*/  STS [R73+0x2108], R84 ;  /* 0x0021085449007388 */ /* 0x0001e20000000800 */
[-C--:B------:R-:W-:Y:S01]  /*8e60*/  FFMA.FTZ R83, R126, R81.reuse, R83 ;  /* 0x000000517e537223 */ /* 0x080fe20000010053 */
[----:B------:R-:W-:-:S03]  /*8e70*/  FMUL.FTZ R81, R42, R81 ;  /* 0x000000512a517220 */ /* 0x000fc60000410000 */
[----:B------:R-:W-:Y:S01]  /*8e80*/  FFMA.FTZ R83, R125, R82, R83 ;  /* 0x000000527d537223 */ /* 0x000fe20000010053 */
[----:B0-----:R-:W-:Y:S01]  /*8e90*/  FMUL.FTZ R84, R24, R93 ;  /* 0x0000005d18547220 */ /* 0x001fe20000410000 */
[----:B------:R0:W-:Y:S03]  /*8ea0*/  STS [R73+0x210c], R81 ;  /* 0x00210c5149007388 */ /* 0x0001e60000000800 */
[----:B------:R-:W-:Y:S01]  /*8eb0*/  FFMA.FTZ R83, R124, R84, R83 ;  /* 0x000000547c537223 */ /* 0x000fe20000010053 */
[----:B------:R-:W-:Y:S01]  /*8ec0*/  FMUL.FTZ R82, R41, R82 ;  /* 0x0000005229527220 */ /* 0x000fe20000410000 */
[----:B0-----:R-:W-:-:S04]  /*8ed0*/  FMUL.FTZ R81, R23, R92 ;  /* 0x0000005c17517220 */ /* 0x001fc80000410000 */
[-C--:B------:R-:W-:Y:S01]  /*8ee0*/  FMUL.FTZ R85, R39, R81.reuse ;  /* 0x0000005127557220 */ /* 0x080fe20000410000 */
[----:B------:R-:W-:Y:S01]  /*8ef0*/  FFMA.FTZ R83, R123, R81, R83 ;  /* 0x000000517b537223 */ /* 0x000fe20000010053 */
[----:B------:R-:W-:Y:S01]  /*8f00*/  FMUL.FTZ R81, R22, R91 ;  /* 0x0000005b16517220 */ /* 0x000fe20000410000 */
[----:B------:R0:W-:Y:S03]  /*8f10*/  STS [R73+0x2110], R82 ;  /* 0x0021105249007388 */ /* 0x0001e60000000800 */
[----:B------:R-:W-:Y:S01]  /*8f20*/  FFMA.FTZ R83, R130, R81, R83 ;  /* 0x0000005182537223 */ /* 0x000fe20000010053 */
[----:B0-----:R-:W-:-:S04]  /*8f30*/  FMUL.FTZ R82, R21, R90 ;  /* 0x0000005a15527220 */ /* 0x001fc80000410000 */
[----:B------:R-:W-:Y:S01]  /*8f40*/  FFMA.FTZ R83, R121, R82, R83 ;  /* 0x0000005279537223 */ /* 0x000fe20000010053 */
[----:B------:R-:W-:-:S03]  /*8f50*/  FMUL.FTZ R88, R19, R88 ;  /* 0x0000005813587220 */ /* 0x000fc60000410000 */
[----:B------:R-:W-:-:S04]  /*8f60*/  FFMA.FTZ R83, R120, R89, R83 ;  /* 0x0000005978537223 */ /* 0x000fc80000010053 */
[----:B------:R-:W-:-:S04]  /*8f70*/  FFMA.FTZ R83, R119, R88, R83 ;  /* 0x0000005877537223 */ /* 0x000fc80000010053 */
[----:B------:R-:W-:-:S04]  /*8f80*/  FFMA.FTZ R83, R79, R107, R83 ;  /* 0x0000006b4f537223 */ /* 0x000fc80000010053 */
[----:B------:R-:W-:-:S04]  /*8f90*/  FFMA.FTZ R83, R131, R76, R83 ;  /* 0x0000004c83537223 */ /* 0x000fc80000010053 */
[----:B------:R-:W-:-:S04]  /*8fa0*/  FFMA.FTZ R83, R132, R75, R83 ;  /* 0x0000004b84537223 */ /* 0x000fc80000010053 */
[----:B------:R-:W-:Y:S02]  /*8fb0*/  FFMA.FTZ R83, R133, R74, R83 ;  /* 0x0000004a85537223 */ /* 0x000fe40000010053 */
[----:B------:R-:W3:Y:S01]  /*8fc0*/  LDL.LU R133, [R1+0x74] ;  /* 0x0000740001857983 */ /* 0x000ee20000300800 */
[----:B------:R-:W-:Y:S01]  /*8fd0*/  FMUL.FTZ R77, R79, R77 ;  /* 0x0000004d4f4d7220 */ /* 0x000fe20000410000 */
[----:B------:R-:W-:Y:S01]  /*8fe0*/  FMUL.FTZ R76, R33, R76 ;  /* 0x0000004c214c7220 */ /* 0x000fe20000410000 */
[----:B------:R-:W-:Y:S02]  /*8ff0*/  FMUL.FTZ R75, R32, R75 ;  /* 0x0000004b204b7220 */ /* 0x000fe40000410000 */
[----:B------:R-:W-:Y:S02]  /*9000*/  FFMA.FTZ R77, R34, R103, R77 ;  /* 0x00000067224d7223 */ /* 0x000fe4000001004d */
[----:B------:R0:W-:Y:S04]  /*9010*/  STS [R73+0x2130], R76 ;  /* 0x0021304c49007388 */ /* 0x0001e80000000800 */
[----:B------:R1:W-:Y:S04]  /*9020*/  STS [R73+0x2134], R75 ;  /* 0x0021344b49007388 */ /* 0x0003e80000000800 */
[----:B0-----:R-:W4:Y:S04]  /*9030*/  LDL.LU R76, [R1+0xdc] ;  /* 0x0000dc00014c7983 */ /* 0x001f280000300800 */
[----:B-1----:R-:W5:Y:S04]  /*9040*/  LDL.LU R75, [R1+0x70] ;  /* 0x00007000014b7983 */ /* 0x002f680000300800 */
        /* <DEDUP_REMOVED lines=11> */
[----:B------:R-:W-:Y:S04]  /*9100*/  STL [R1+0x74], R133 ;  /* 0x0000748501007387 */ /* 0x000fe80000100800 */
[----:B------:R-:W3:Y:S01]  /*9110*/  LDL R152, [R1+0x90] ;  /* 0x0000900001987983 */ /* 0x000ee20000100800 */
[----:B------:R-:W-:Y:S01]  /*9120*/  FMUL.FTZ R122, R120, R122 ;  /* 0x0000007a787a7220 */ /* 0x000fe20000410000 */
[----:B------:R-:W-:Y:S01]  /*9130*/  FMUL.FTZ R120, R4, R90 ;  /* 0x0000005a04787220 */ /* 0x000fe20000410000 */
[----:B------:R-:W-:Y:S01]  /*9140*/  FMUL.FTZ R90, R90, UR53 ;  /* 0x000000355a5a7c20 */ /* 0x000fe20008410000 */
[----:B------:R-:W3:Y:S03]  /*9150*/  LDL R155, [R1+0x94] ;  /* 0x00009400019b7983 */ /* 0x000ee60000100800 */
[----:B------:R-:W-:Y:S01]  /*9160*/  FMUL.FTZ R121, R121, R90 ;  /* 0x0000005a79797220 */ /* 0x000fe20000410000 */
[-C--:B----4-:R-:W-:Y:S01]  /*9170*/  FFMA.FTZ R76, R20, R3.reuse, R76 ;  /* 0x00000003144c7223 */ /* 0x090fe2000001004c */
[----:B------:R-:W-:Y:S01]  /*9180*/  FFMA.FTZ R90, R36, R3, R122 ;  /* 0x00000003245a7223 */ /* 0x000fe2000001007a */
[----:B------:R-:W-:Y:S01]  /*9190*/  FMUL.FTZ R122, R5, R91 ;  /* 0x0000005b057a7220 */ /* 0x000fe20000410000 */
[----:B-----5:R-:W-:Y:S01]  /*91a0*/  FADD.FTZ R75, R2, R75 ;  /* 0x0000004b024b7221 */ /* 0x020fe20000010000 */
[----:B------:R-:W-:Y:S01]  /*91b0*/  FMUL.FTZ R91, R91, UR53 ;  /* 0x000000355b5b7c20 */ /* 0x000fe20008410000 */
[----:B------:R0:W-:Y:S01]  /*91c0*/  STL [R1+0xdc], R76 ;  /* 0x0000dc4c01007387 */ /* 0x0001e20000100800 */
[----:B------:R-:W1:Y:S02]  /*91d0*/  S2UR UR30, SR_CTAID.X ;  /* 0x00000000001e79c3 */ /* 0x000e640000002500 */
[----:B------:R-:W-:Y:S01]  /*91e0*/  FMUL.FTZ R91, R130, R91 ;  /* 0x0000005b825b7220 */ /* 0x000fe20000410000 */
[----:B------:R4:W-:Y:S01]  /*91f0*/  STL [R1+0x70], R75 ;  /* 0x0000704b01007387 */ /* 0x0009e20000100800 */
[----:B--2---:R-:W-:-:S03]  /*9200*/  FMUL.FTZ R137, R154, R137 ;  /* 0x000000899a897220 */ /* 0x004fc60000410000 */
[----:B------:R-:W2:Y:S01]  /*9210*/  LDL R154, [R1+0x8c] ;  /* 0x00008c00019a7983 */ /* 0x000ea20000100800 */
[----:B------:R-:W1:Y:S01]  /*9220*/  LDC.64 R2, c[0x0][0x4b8] ;  /* 0x00012e00ff027b82 */ /* 0x000e620000000a00 */
[----:B------:R-:W-:-:S07]  /*9230*/  UIADD3 UR31, UPT, UPT, UR38, -0x800, URZ ;  /* 0xfffff800261f7890 */ /* 0x000fce000fffe0ff */
[----:B------:R-:W5:Y:S01]  /*9240*/  LDC.64 R4, c[0x0][0x4d8] ;  /* 0x00013600ff047b82 */ /* 0x000f620000000a00 */
[----:B------:R-:W-:Y:S02]  /*9250*/  FMUL.FTZ R142, R153, R142 ;  /* 0x0000008e998e7220 */ /* 0x000fe40000410000 */
[----:B------:R-:W2:Y:S01]  /*9260*/  LDL R153, [R1+0x88] ;  /* 0x0000880001997983 */ /* 0x000ea20000100800 */
[----:B---3--:R-:W-:-:S03]  /*9270*/  FMUL.FTZ R147, R152, R147 ;  /* 0x0000009398937220 */ /* 0x008fc60000410000 */
[----:B------:R-:W3:Y:S04]  /*9280*/  LDL R152, [R1+0x84] ;  /* 0x0000840001987983 */ /* 0x000ee80000100800 */
[----:B------:R-:W3:Y:S01]  /*9290*/  LDL.LU R130, [R1+0xe0] ;  /* 0x0000e00001827983 */ /* 0x000ee20000300800 */
[----:B------:R-:W-:Y:S01]  /*92a0*/  FMUL.FTZ R79, R31, R74 ;  /* 0x0000004a1f4f7220 */ /* 0x000fe20000410000 */
[----:B------:R-:W-:Y:S01]  /*92b0*/  LOP3.LUT R74, R72, UR31, RZ, 0xfc, !PT ;  /* 0x0000001f484a7c12 */ /* 0x000fe2000f8efcff */
[----:B------:R-:W-:Y:S01]  /*92c0*/  FMUL.FTZ R81, R38, R81 ;  /* 0x0000005126517220 */ /* 0x000fe20000410000 */
[----:B0-----:R-:W-:Y:S01]  /*92d0*/  MOV R76, R72 ;  /* 0x00000048004c7202 */ /* 0x001fe20000000f00 */
[----:B------:R-:W-:Y:S01]  /*92e0*/  IMAD.MOV.U32 R77, RZ, RZ, RZ ;  /* 0x000000ffff4d7224 */ /* 0x000fe200078e00ff */
[----:B------:R-:W-:Y:S01]  /*92f0*/  IADD3 R74, PT, PT, -R74, UR32, RZ ;  /* 0x000000204a4a7c10 */ /* 0x000fe2000fffe1ff */
[----:B-1----:R-:W-:Y:S01]  /*9300*/  IMAD R3, R3, UR30, RZ ;  /* 0x0000001e03037c24 */ /* 0x002fe2000f8e02ff */
[----:B------:R0:W-:Y:S02]  /*9310*/  STS [R73+0x211c], R81 ;  /* 0x00211c5149007388 */ /* 0x0001e40000000800 */
[----:B------:R-:W-:Y:S01]  /*9320*/  ISETP.GE.AND P5, PT, R74, 0x1, PT ;  /* 0x000000014a00780c */ /* 0x000fe20003fa6270 */
[----:B----4-:R-:W-:-:S04]  /*9330*/  IMAD.WIDE.U32 R74, R2, UR30, R76 ;  /* 0x0000001e024a7c25 */ /* 0x010fc8000f8e004c */
[----:B------:R-:W-:Y:S01]  /*9340*/  FMUL.FTZ R80, R14, R80 ;  /* 0x000000500e507220 */ /* 0x000fe20000410000 */
[----:B-----5:R-:W-:-:S04]  /*9350*/  IMAD.WIDE.U32 R76, R4, UR30, R76 ;  /* 0x0000001e044c7c25 */ /* 0x020fc8000f8e004c */
[----:B0-----:R-:W-:Y:S01]  /*9360*/  FMUL.FTZ R81, R34, R107 ;  /* 0x0000006b22517220 */ /* 0x001fe20000410000 */
[----:B------:R-:W-:Y:S01]  /*9370*/  IMAD R5, R5, UR30, RZ ;  /* 0x0000001e05057c24 */ /* 0x000fe2000f8e02ff */
[----:B------:R-:W-:Y:S01]  /*9380*/  IADD3 R75, PT, PT, R75, R3, RZ ;  /* 0x000000034b4b7210 */ /* 0x000fe20007ffe0ff */
[----:B------:R-:W-:Y:S01]  /*9390*/  IMAD.MOV.U32 R2, RZ, RZ, R76 ;  /* 0x000000ffff027224 */ /* 0x000fe200078e004c */
[----:B------:R-:W-:Y:S01]  /*93a0*/  MOV R4, UR44 ;  /* 0x0000002c00047c02 */ /* 0x000fe20008000f00 */
[----:B------:R0:W-:Y:S01]  /*93b0*/  STS [R73+0x212c], R81 ;  /* 0x00212c5149007388 */ /* 0x0001e20000000800 */
[----:B------:R-:W-:Y:S02]  /*93c0*/  IMAD.IADD R3, R77, 0x1, R5 ;  /* 0x000000014d037824 */ /* 0x000fe400078e0205 */
[----:B------:R-:W-:Y:S01]  /*93d0*/  FMUL.FTZ R84, R40, R84 ;  /* 0x0000005428547220 */ /* 0x000fe20000410000 */
[----:B------:R-:W-:Y:S01]  /*93e0*/  FMUL.FTZ R82, R37, R82 ;  /* 0x0000005225527220 */ /* 0x000fe20000410000 */
[----:B------:R-:W-:Y:S01]  /*93f0*/  FMUL.FTZ R89, R36, R89 ;  /* 0x0000005924597220 */ /* 0x000fe20000410000 */
[----:B------:R-:W-:Y:S01]  /*9400*/  FMUL.FTZ R88, R35, R88 ;  /* 0x0000005823587220 */ /* 0x000fe20000410000 */
[----:B------:R-:W-:-:S04]  /*9410*/  IMAD.WIDE.U32 R2, R4, UR10, R2 ;  /* 0x0000000a04027c25 */ /* 0x000fc8000f8e0002 */
[----:B0-----:R-:W-:Y:S01]  /*9420*/  FMUL.FTZ R81, R30, R80 ;  /* 0x000000501e517220 */ /* 0x001fe20000410000 */
[----:B------:R-:W-:Y:S01]  /*9430*/  USHF.R.S32.HI UR17, URZ, 0x1f, UR10 ;  /* 0x0000001fff117899 */ /* 0x000fe2000801140a */
[----:B------:R-:W0:Y:S01]  /*9440*/  LDC.64 R4, c[0x0][0x4d0] ;  /* 0x00013400ff047b82 */ /* 0x000e220000000a00 */
[----:B------:R-:W-:Y:S04]  /*9450*/  STS [R73+0x2114], R84 ;  /* 0x0021145449007388 */ /* 0x000fe80000000800 */
[----:B------:R-:W-:Y:S01]  /*9460*/  STS [R73+0x2118], R85 ;  /* 0x0021185549007388 */ /* 0x000fe20000000800 */
[----:B------:R-:W-:-:S03]  /*9470*/  UIMAD UR14, UR17, UR44, URZ ;  /* 0x0000002c110e72a4 */ /* 0x000fc6000f8e02ff */
        /* <DEDUP_REMOVED lines=76> */
[----:B------:R-:W-:-:S04]  /*9940*/  IMAD.WIDE.U32 R2, R76, UR8, R2 ;  /* 0x000000084c027c25 */ /* 0x000fc8000f8e0002 */
[----:B------:R-:W-:Y:S01]  /*9950*/  FFMA.FTZ R78, R78, R80, R83 ;  /* 0x000000504e4e7223 */ /* 0x000fe20000010053 */
[----:B------:R-:W-:Y:S01]  /*9960*/  LOP3.LUT R76, R72, UR15, RZ, 0xfc, !PT ;  /* 0x0000000f484c7c12 */ /* 0x000fe2000f8efcff */
[----:B------:R-:W1:Y:S01]  /*9970*/  LDS R103, [R118+0x2100] ;  /* 0x0021000076677984 */ /* 0x000e620000000800 */
[----:B0-----:R-:W-:Y:S01]  /*9980*/  IMAD.WIDE.U32 R74, R4, UR8, R74 ;  /* 0x00000008044a7c25 */ /* 0x001fe2000f8e004a */
[----:B------:R-:W-:Y:S02]  /*9990*/  MOV R77, UR32 ;  /* 0x00000020004d7c02 */ /* 0x000fe40008000f00 */
[----:B------:R-:W0:Y:S01]  /*99a0*/  LDS R102, [R117+0x2300] ;  /* 0x0023000075667984 */ /* 0x000e220000000800 */
        /* <DEDUP_REMOVED lines=20> */
[----:B-----5:R-:W-:-:S03]  /*9af0*/  IADD3 R129, PT, PT, -R76, 0x800, R77 ;  /* 0x000008004c817810 */ /* 0x020fc60007ffe14d */
        /* <DEDUP_REMOVED lines=12> */
[----:B---3--:R-:W-:-:S05]  /*9bc0*/  FFMA.FTZ R130, R21, R120, R130 ;  /* 0x0000007815827223 */ /* 0x008fca0000010082 */
[----:B------:R-:W-:Y:S01]  /*9bd0*/  STL [R1+0xe0], R130 ;  /* 0x0000e08201007387 */ /* 0x000fe20000100800 */
[----:B------:R-:W-:-:S03]  /*9be0*/  FMUL.FTZ R150, R152, R150 ;  /* 0x0000009698967220 */ /* 0x000fc60000410000 */
[----:B------:R-:W-:Y:S04]  /*9bf0*/  STS [R73+0x4238], R149 ;  /* 0x0042389549007388 */ /* 0x000fe80000000800 */
[----:B------:R3:W-:Y:S01]  /*9c00*/  STS [R73+0x423c], R150 ;  /* 0x00423c9649007388 */ /* 0x0007e20000000800 */
[----:B------:R-:W-:Y:S01]  /*9c10*/  BSSY.RECONVERGENT B0, `(.L_x_1317) ;  /* 0x0000016000007945 */ /* 0x000fe20003800200 */
[----:B------:R-:W-:Y:S01]  /*9c20*/  FFMA.FTZ R121, R37, R120, R121 ;  /* 0x0000007825797223 */ /* 0x000fe20000010079 */
[----:B------:R-:W-:Y:S01]  /*9c30*/  FMUL.FTZ R6, R6, R92 ;  /* 0x0000005c06067220 */ /* 0x000fe20000410000 */
[----:B------:R-:W-:Y:S01]  /*9c40*/  BAR.SYNC.DEFER_BLOCKING 0x0 ;  /* 0x0000000000007b1d */ /* 0x000fe20000010000 */
[----:B---3--:R-:W-:Y:S01]  /*9c50*/  IMAD R73, R5, UR8, R75 ;  /* 0x0000000805497c24 */ /* 0x008fe2000f8e024b */
        /* <DEDUP_REMOVED lines=13> */
[----:B012-4-:R-:W-:-:S12]  /*9d30*/  @!P5 BRA `(.L_x_1318) ;  /* 0x00000000000cd947 */ /* 0x017fd80003800000 */
[----:B------:R-:W0:Y:S04]  /*9d40*/  LDS R118, [R118+0x4200] ;  /* 0x0042000076767984 */ /* 0x000e280000000800 */
[----:B------:R1:W-:Y:S04]  /*9d50*/  REDG.E.ADD.F32.FTZ.RN.STRONG.GPU desc[UR34][R76.64], R103 ;  /* 0x000000674c0079a6 */ /* 0x0003e8000c12f322 */
[----:B0-----:R1:W-:Y:S02]  /*9d60*/  REDG.E.ADD.F32.FTZ.RN.STRONG.GPU desc[UR34][R4.64], R118 ;  /* 0x00000076040079a6 */ /* 0x0013e4000c12f322 */
.L_x_1318:
[----:B------:R-:W-:Y:S05]  /*9d70*/  BSYNC.RECONVERGENT B0 ;  /* 0x0000000000007941 */ /* 0x000fea0003800200 */
.L_x_1317:
[----:B------:R-:W0:Y:S01]  /*9d80*/  LDS R117, [R117+0x4400] ;  /* 0x0044000075757984 */ /* 0x000e220000000800 */
[----:B-1----:R-:W-:Y:S01]  /*9d90*/  IMAD.U32 R118, RZ, RZ, UR32 ;  /* 0x00000020ff767e24 */ /* 0x002fe2000f8e00ff */
[----:B------:R-:W-:Y:S01]  /*9da0*/  LOP3.LUT R103, R72, UR15, RZ, 0xfc, !PT ;  /* 0x0000000f48677c12 */ /* 0x000fe2000f8efcff */
[----:B------:R-:W-:Y:S01]  /*9db0*/  BSSY.RECONVERGENT B0, `(.L_x_1319) ;  /* 0x0000007000007945 */ /* 0x000fe20003800200 */
[----:B------:R-:W-:Y:S02]  /*9dc0*/  MOV R129, UR32 ;  /* 0x0000002000817c02 */ /* 0x000fe40008000f00 */
[C---:B------:R-:W-:Y:S02]  /*9dd0*/  IADD3 R118, PT, PT, -R103.reuse, 0x800, R118 ;  /* 0x0000080067767810 */ /* 0x040fe40007ffe176 */
[----:B------:R-:W-:Y:S01]  /*9de0*/  IADD3 R129, PT, PT, -R103, 0x800, R129 ;  /* 0x0000080067817810 */ /* 0x000fe20007ffe181 */
[----:B------:R-:W-:Y:S06]  /*9df0*/  @!P1 BRA `(.L_x_1320) ;  /* 0x0000000000089947 */ /* 0x000fec0003800000 */
[----:B------:R1:W-:Y:S04]  /*9e00*/  REDG.E.ADD.F32.FTZ.RN.STRONG.GPU desc[UR34][R76.64+0x200], R102 ;  /* 0x000200664c0079a6 */ /* 0x0003e8000c12f322 */
[----:B0-----:R1:W-:Y:S02]  /*9e10*/  REDG.E.ADD.F32.FTZ.RN.STRONG.GPU desc[UR34][R4.64+0x200], R117 ;  /* 0x00020075040079a6 */ /* 0x0013e4000c12f322 */
.L_x_1320:
[----:B------:R-:W-:Y:S05]  /*9e20*/  BSYNC.RECONVERGENT B0 ;  /* 0x0000000000007941 */ /* 0x000fea0003800200 */
.L_x_1319:
[----:B------:R-:W2:Y:S01]  /*9e30*/  LDS R116, [R116+0x4600] ;  /* 0x0046000074747984 */ /* 0x000ea20000000800 */
[----:B------:R-:W-:Y:S01]  /*9e40*/  BSSY.RECONVERGENT B0, `(.L_x_1321) ;  /* 0x0000006000007945 */ /* 0x000fe20003800200 */
[C---:B------:R-:W-:Y:S02]  /*9e50*/  ISETP.GE.AND P5, PT, R129.reuse, 0x281, PT ;  /* 0x000002818100780c */ /* 0x040fe40003fa6270 */
[----:B------:R-:W-:Y:S01]  /*9e60*/  ISETP.GE.AND P1, PT, R129, 0x301, PT ;  /* 0x000003018100780c */ /* 0x000fe20003f26270 */
[----:B------:R-:W-:-:S12]  /*9e70*/  @!P2 BRA `(.L_x_1322) ;  /* 0x000000000008a947 */ /* 0x000fd80003800000 */
[----:B------:R3:W-:Y:S04]  /*9e80*/  REDG.E.ADD.F32.FTZ.RN.STRONG.GPU desc[UR34][R76.64+0x400], R101 ;  /* 0x000400654c0079a6 */ /* 0x0007e8000c12f322 */
[----:B--2---:R3:W-:Y:S02]  /*9e90*/  REDG.E.ADD.F32.FTZ.RN.STRONG.GPU desc[UR34][R4.64+0x400], R116 ;  /* 0x00040074040079a6 */ /* 0x0047e4000c12f322 */
.L_x_1322:
[----:B------:R-:W-:Y:S05]  /*9ea0*/  BSYNC.RECONVERGENT B0 ;  /* 0x0000000000007941 */ /* 0x000fea0003800200 */
.L_x_1321:
[----:B------:R-:W4:Y:S01]  /*9eb0*/  LDS R115, [R115+0x4800] ;  /* 0x0048000073737984 */ /* 0x000f220000000800 */
[----:B------:R-:W-:Y:S04]  /*9ec0*/  BSSY.RECONVERGENT B0, `(.L_x_1323) ;  /* 0x0000004000007945 */ /* 0x000fe80003800200 */
[----:B------:R-:W-:Y:S05]  /*9ed0*/  @!P3 BRA `(.L_x_1324) ;  /* 0x000000000008b947 */ /* 0x000fea0003800000 */
[----:B------:R0:W-:Y:S04]  /*9ee0*/  REDG.E.ADD.F32.FTZ.RN.STRONG.GPU desc[UR34][R76.64+0x600], R100 ;  /* 0x000600644c0079a6 */ /* 0x0001e8000c12f322 */
[----:B----4-:R4:W-:Y:S02]  /*9ef0*/  REDG.E.ADD.F32.FTZ.RN.STRONG.GPU desc[UR34][R4.64+0x600], R115 ;  /* 0x00060073040079a6 */ /* 0x0109e4000c12f322 */
.L_x_1324:
[----:B------:R-:W-:Y:S05]  /*9f00*/  BSYNC.RECONVERGENT B0 ;  /* 0x0000000000007941 */ /* 0x000fea0003800200 */
.L_x_1323:
[----:B------:R-:W0:Y:S01]  /*9f10*/  LDS R119, [R119+0x4a00] ;  /* 0x004a000077777984 */ /* 0x000e220000000800 */
[----:B------:R-:W-:Y:S04]  /*9f20*/  BSSY.RECONVERGENT B0, `(.L_x_1325) ;  /* 0x0000004000007945 */ /* 0x000fe80003800200 */
[----:B------:R-:W-:Y:S05]  /*9f30*/  @!P4 BRA `(.L_x_1326) ;  /* 0x000000000008c947 */ /* 0x000fea0003800000 */
[----:B------:R1:W-:Y:S04]  /*9f40*/  REDG.E.ADD.F32.FTZ.RN.STRONG.GPU desc[UR34][R76.64+0x800], R99 ;  /* 0x000800634c0079a6 */ /* 0x0003e8000c12f322 */
[----:B0-----:R1:W-:Y:S02]  /*9f50*/  REDG.E.ADD.F32.FTZ.RN.STRONG.GPU desc[UR34][R4.64+0x800], R119 ;  /* 0x00080077040079a6 */ /* 0x0013e4000c12f322 */
.L_x_1326:
[----:B------:R-:W-:Y:S05]  /*9f60*/  BSYNC.RECONVERGENT B0 ;  /* 0x0000000000007941 */ /* 0x000fea0003800200 */
.L_x_1325:
[----:B------:R-:W0:Y:S01]  /*9f70*/  LDS R114, [R114+0x4c00] ;  /* 0x004c000072727984 */ /* 0x000e220000000800 */
[----:B------:R-:W-:Y:S04]  /*9f80*/  BSSY.RECONVERGENT B0, `(.L_x_1327) ;  /* 0x0000004000007945 */ /* 0x000fe80003800200 */
[----:B------:R-:W-:Y:S05]  /*9f90*/  @!P5 BRA `(.L_x_1328) ;  /* 0x000000000008d947 */ /* 0x000fea0003800000 */
[----:B------:R1:W-:Y:S04]  /*9fa0*/  REDG.E.ADD.F32.FTZ.RN.STRONG.GPU desc[UR34][R76.64+0xa00], R89 ;  /* 0x000a00594c0079a6 */ /* 0x0003e8000c12f322 */
[----:B0-----:R1:W-:Y:S02]  /*9fb0*/  REDG.E.ADD.F32.FTZ.RN.STRONG.GPU desc[UR34][R4.64+0xa00], R114 ;  /* 0x000a0072040079a6 */ /* 0x0013e4000c12f322 */
.L_x_1328:
[----:B------:R-:W-:Y:S05]  /*9fc0*/  BSYNC.RECONVERGENT B0 ;  /* 0x0000000000007941 */ /* 0x000fea0003800200 */
.L_x_1327:
[----:B------:R-:W0:Y:S01]  /*9fd0*/  LDS R113, [R113+0x4e00] ;  /* 0x004e000071717984 */ /* 0x000e220000000800 */
[----:B------:R-:W-:Y:S01]  /*9fe0*/  BSSY.RECONVERGENT B0, `(.L_x_1329) ;  /* 0x0000008000007945 */ /* 0x000fe20003800200 */
[C---:B------:R-:W-:Y:S02]  /*9ff0*/  ISETP.GE.AND P2, PT, R118.reuse, 0x381, PT ;  /* 0x000003817600780c */ /* 0x040fe40003f46270 */
[C---:B------:R-:W-:Y:S02]  /*a000*/  ISETP.GE.AND P3, PT, R118.reuse, 0x401, PT ;  /* 0x000004017600780c */ /* 0x040fe40003f66270 */
[C---:B------:R-:W-:Y:S02]  /*a010*/  ISETP.GE.AND P4, PT, R118.reuse, 0x481, PT ;  /* 0x000004817600780c */ /* 0x040fe40003f86270 */
[----:B------:R-:W-:Y:S01]  /*a020*/  ISETP.GE.AND P5, PT, R118, 0x501, PT ;  /* 0x000005017600780c */ /* 0x000fe20003fa6270 */
[----:B------:R-:W-:-:S12]  /*a030*/  @!P1 BRA `(.L_x_1330) ;  /* 0x0000000000089947 */ /* 0x000fd80003800000 */
[----:B------:R1:W-:Y:S04]  /*a040*/  REDG.E.ADD.F32.FTZ.RN.STRONG.GPU desc[UR34][R76.64+0xc00], R88 ;  /* 0x000c00584c0079a6 */ /* 0x0003e8000c12f322 */
[----:B0-----:R1:W-:Y:S02]  /*a050*/  REDG.E.ADD.F32.FTZ.RN.STRONG.GPU desc[UR34][R4.64+0xc00], R113 ;  /* 0x000c0071040079a6 */ /* 0x0013e4000c12f322 */
.L_x_1330:
[----:B------:R-:W-:Y:S05]  /*a060*/  BSYNC.RECONVERGENT B0 ;  /* 0x0000000000007941 */ /* 0x000fea0003800200 */
.L_x_1329:
[----:B------:R-:W0:Y:S01]  /*a070*/  LDS R112, [R112+0x5000] ;  /* 0x0050000070707984 */ /* 0x000e220000000800 */
[----:B------:R-:W-:Y:S04]  /*a080*/  BSSY.RECONVERGENT B0, `(.L_x_1331) ;  /* 0x0000004000007945 */ /* 0x000fe80003800200 */
[----:B------:R-:W-:Y:S05]  /*a090*/  @!P2 BRA `(.L_x_1332) ;  /* 0x000000000008a947 */ /* 0x000fea0003800000 */
[----:B------:R1:W-:Y:S04]  /*a0a0*/  REDG.E.ADD.F32.FTZ.RN.STRONG.GPU desc[UR34][R76.64+0xe00], R87 ;  /* 0x000e00574c0079a6 */ /* 0x0003e8000c12f322 */
[----:B0-----:R1:W-:Y:S02]  /*a0b0*/  REDG.E.ADD.F32.FTZ.RN.STRONG.GPU desc[UR34][R4.64+0xe00], R112 ;  /* 0x000e0070040079a6 */ /* 0x0013e4000c12f322 */
.L_x_1332:
[----:B------:R-:W-:Y:S05]  /*a0c0*/  BSYNC.RECONVERGENT B0 ;  /* 0x0000000000007941 */ /* 0x000fea0003800200 */
.L_x_1331:
[----:B------:R-:W0:Y:S01]  /*a0d0*/  LDS R111, [R111+0x5200] ;  /* 0x005200006f6f7984 */ /* 0x000e220000000800 */
[----:B------:R-:W-:Y:S04]  /*a0e0*/  BSSY.RECONVERGENT B0, `(.L_x_1333) ;  /* 0x0000004000007945 */ /* 0x000fe80003800200 */
[----:B------:R-:W-:Y:S05]  /*a0f0*/  @!P3 BRA `(.L_x_1334) ;  /* 0x000000000008b947 */ /* 0x000fea0003800000 */
[----:B------:R1:W-:Y:S04]  /*a100*/  REDG.E.ADD.F32.FTZ.RN.STRONG.GPU desc[UR34][R76.64+0x1000], R86 ;  /* 0x001000564c0079a6 */ /* 0x0003e8000c12f322 */
[----:B0-----:R1:W-:Y:S02]  /*a110*/  REDG.E.ADD.F32.FTZ.RN.STRONG.GPU desc[UR34][R4.64+0x1000], R111 ;  /* 0x0010006f040079a6 */ /* 0x0013e4000c12f322 */
.L_x_1334:
[----:B------:R-:W-:Y:S05]  /*a120*/  BSYNC.RECONVERGENT B0 ;  /* 0x0000000000007941 */ /* 0x000fea0003800200 */
.L_x_1333:
[----:B------:R-:W0:Y:S01]  /*a130*/  LDS R110, [R110+0x5400] ;  /* 0x005400006e6e7984 */ /* 0x000e220000000800 */
[----:B------:R-:W-:Y:S04]  /*a140*/  BSSY.RECONVERGENT B0, `(.L_x_1335) ;  /* 0x0000004000007945 */ /* 0x000fe80003800200 */
[----:B------:R-:W-:Y:S05]  /*a150*/  @!P4 BRA `(.L_x_1336) ;  /* 0x000000000008c947 */ /* 0x000fea0003800000 */
[----:B------:R1:W-:Y:S04]  /*a160*/  REDG.E.ADD.F32.FTZ.RN.STRONG.GPU desc[UR34][R76.64+0x1200], R85 ;  /* 0x001200554c0079a6 */ /* 0x0003e8000c12f322 */
[----:B0-----:R1:W-:Y:S02]  /*a170*/  REDG.E.ADD.F32.FTZ.RN.STRONG.GPU desc[UR34][R4.64+0x1200], R110 ;  /* 0x0012006e040079a6 */ /* 0x0013e4000c12f322 */
.L_x_1336:
[----:B------:R-:W-:Y:S05]  /*a180*/  BSYNC.RECONVERGENT B0 ;  /* 0x0000000000007941 */ /* 0x000fea0003800200 */
.L_x_1335:
[----:B------:R-:W0:Y:S01]  /*a190*/  LDS R109, [R109+0x5600] ;  /* 0x005600006d6d7984 */ /* 0x000e220000000800 */
[----:B------:R-:W-:Y:S04]  /*a1a0*/  BSSY.RECONVERGENT B0, `(.L_x_1337) ;  /* 0x0000004000007945 */ /* 0x000fe80003800200 */
[----:B------:R-:W-:Y:S05]  /*a1b0*/  @!P5 BRA `(.L_x_1338) ;  /* 0x000000000008d947 */ /* 0x000fea0003800000 */
[----:B------:R1:W-:Y:S04]  /*a1c0*/  REDG.E.ADD.F32.FTZ.RN.STRONG.GPU desc[UR34][R76.64+0x1400], R84 ;  /* 0x001400544c0079a6 */ /* 0x0003e8000c12f322 */
[----:B0-----:R1:W-:Y:S02]  /*a1d0*/  REDG.E.ADD.F32.FTZ.RN.STRONG.GPU desc[UR34][R4.64+0x1400], R109 ;  /* 0x0014006d040079a6 */ /* 0x0013e4000c12f322 */
.L_x_1338:
[----:B------:R-:W-:Y:S05]  /*a1e0*/  BSYNC.RECONVERGENT B0 ;  /* 0x0000000000007941 */ /* 0x000fea0003800200 */
.L_x_1337:
        /* <DEDUP_REMOVED lines=10> */
.L_x_1340:
[----:B------:R-:W-:Y:S05]  /*a290*/  BSYNC.RECONVERGENT B0 ;  /* 0x0000000000007941 */ /* 0x000fea0003800200 */
.L_x_1339:
[----:B------:R-:W0:Y:S01]  /*a2a0*/  LDS R107, [R107+0x5a00] ;  /* 0x005a00006b6b7984 */ /* 0x000e220000000800 */
[----:B------:R-:W-:Y:S04]  /*a2b0*/  BSSY.RECONVERGENT B0, `(.L_x_1341) ;  /* 0x0000004000007945 */ /* 0x000fe80003800200 */
[----:B------:R-:W-:Y:S05]  /*a2c0*/  @!P1 BRA `(.L_x_1342) ;  /* 0x0000000000089947 */ /* 0x000fea0003800000 */
[----:B------:R1:W-:Y:S04]  /*a2d0*/  REDG.E.ADD.F32.FTZ.RN.STRONG.GPU desc[UR34][R76.64+0x1800], R82 ;  /* 0x001800524c0079a6 */ /* 0x0003e8000c12f322 */
[----:B0-----:R1:W-:Y:S02]  /*a2e0*/  REDG.E.ADD.F32.FTZ.RN.STRONG.GPU desc[UR34][R4.64+0x1800], R107 ;  /* 0x0018006b040079a6 */ /* 0x0013e4000c12f322 */
.L_x_1342:
[----:B------:R-:W-:Y:S05]  /*a2f0*/  BSYNC.RECONVERGENT B0 ;  /* 0x0000000000007941 */ /* 0x000fea0003800200 */
.L_x_1341:
[----:B------:R-:W0:Y:S01]  /*a300*/  LDS R106, [R106+0x5c00] ;  /* 0x005c00006a6a7984 */ /* 0x000e220000000800 */
[----:B------:R-:W-:Y:S04]  /*a310*/  BSSY.RECONVERGENT B0, `(.L_x_1343) ;  /* 0x0000004000007945 */ /* 0x000fe80003800200 */
[----:B------:R-:W-:Y:S05]  /*a320*/  @!P2 BRA `(.L_x_1344) ;  /* 0x000000000008a947 */ /* 0x000fea0003800000 */
[----:B------:R1:W-:Y:S04]  /*a330*/  REDG.E.ADD.F32.FTZ.RN.STRONG.GPU desc[UR34][R76.64+0x1a00], R81 ;  /* 0x001a00514c0079a6 */ /* 0x0003e8000c12f322 */
[----:B0-----:R1:W-:Y:S02]  /*a340*/  REDG.E.ADD.F32.FTZ.RN.STRONG.GPU desc[UR34][R4.64+0x1a00], R106 ;  /* 0x001a006a040079a6 */ /* 0x0013e4000c12f322 */
.L_x_1344:
[----:B------:R-:W-:Y:S05]  /*a350*/  BSYNC.RECONVERGENT B0 ;  /* 0x0000000000007941 */ /* 0x000fea0003800200 */
.L_x_1343:
[----:B------:R-:W0:Y:S01]  /*a360*/  LDS R105, [R105+0x5e00] ;  /* 0x005e000069697984 */ /* 0x000e220000000800 */
[----:B------:R-:W-:Y:S04]  /*a370*/  BSSY.RECONVERGENT B0, `(.L_x_1345) ;  /* 0x0000004000007945 */ /* 0x000fe80003800200 */
[----:B------:R-:W-:Y:S05]  /*a380*/  @!P3 BRA `(.L_x_1346) ;  /* 0x000000000008b947 */ /* 0x000fea0003800000 */
[----:B------:R1:W-:Y:S04]  /*a390*/  REDG.E.ADD.F32.FTZ.RN.STRONG.GPU desc[UR34][R76.64+0x1c00], R80 ;  /* 0x001c00504c0079a6 */ /* 0x0003e8000c12f322 */
[----:B0-----:R1:W-:Y:S02]  /*a3a0*/  REDG.E.ADD.F32.FTZ.RN.STRONG.GPU desc[UR34][R4.64+0x1c00], R105 ;  /* 0x001c0069040079a6 */ /* 0x0013e4000c12f322 */
.L_x_1346:
[----:B------:R-:W-:Y:S05]  /*a3b0*/  BSYNC.RECONVERGENT B0 ;  /* 0x0000000000007941 */ /* 0x000fea0003800200 */
.L_x_1345:
[----:B------:R-:W0:Y:S01]  /*a3c0*/  LDS R104, [R104+0x6000] ;  /* 0x0060000068687984 */ /* 0x000e220000000800 */
[----:B------:R-:W-:Y:S04]  /*a3d0*/  BSSY.RECONVERGENT B0, `(.L_x_1347) ;  /* 0x0000004000007945 */ /* 0x000fe80003800200 */
[----:B------:R-:W-:Y:S05]  /*a3e0*/  @!P4 BRA `(.L_x_1348) ;  /* 0x000000000008c947 */ /* 0x000fea0003800000 */
[----:B------:R1:W-:Y:S04]  /*a3f0*/  REDG.E.ADD.F32.FTZ.RN.STRONG.GPU desc[UR34][R76.64+0x1e00], R79 ;  /* 0x001e004f4c0079a6 */ /* 0x0003e8000c12f322 */
[----:B0-----:R1:W-:Y:S02]  /*a400*/  REDG.E.ADD.F32.FTZ.RN.STRONG.GPU desc[UR34][R4.64+0x1e00], R104 ;  /* 0x001e0068040079a6 */ /* 0x0013e4000c12f322 */
.L_x_1348:
[----:B------:R-:W-:Y:S05]  /*a410*/  BSYNC.RECONVERGENT B0 ;  /* 0x0000000000007941 */ /* 0x000fea0003800200 */
.L_x_1347:
[----:B-1----:R-:W5:Y:S04]  /*a420*/  LDL.LU R81, [R1+0x6c] ;  /* 0x00006c0001517983 */ /* 0x002f680000300800 */
[----:B------:R-:W2:Y:S04]  /*a430*/  LDL.LU R80, [R1+0xe4] ;  /* 0x0000e40001507983 */ /* 0x000ea80000300800 */
[----:B0--3--:R-:W3:Y:S04]  /*a440*/  LDL.LU R77, [R1+0x68] ;  /* 0x00006800014d7983 */ /* 0x009ee80000300800 */
[----:B------:R-:W3:Y:S04]  /*a450*/  LDL.LU R79, [R1+0xe8] ;  /* 0x0000e800014f7983 */ /* 0x000ee80000300800 */
[----:B------:R-:W3:Y:S04]  /*a460*/  LDL.LU R76, [R1+0x64] ;  /* 0x00006400014c7983 */ /* 0x000ee80000300800 */
[----:B------:R-:W3:Y:S04]  /*a470*/  LDL.LU R88, [R1+0xec] ;  /* 0x0000ec0001587983 */ /* 0x000ee80000300800 */
[----:B------:R-:W3:Y:S04]  /*a480*/  LDL.LU R87, [R1+0x60] ;  /* 0x0000600001577983 */ /* 0x000ee80000300800 */
[----:B------:R-:W3:Y:S04]  /*a490*/  LDL.LU R86, [R1+0xf0] ;  /* 0x0000f00001567983 */ /* 0x000ee80000300800 */
[----:B----4-:R-:W0:Y:S01]  /*a4a0*/  SHFL.DOWN P1, R4, R78, 0x1, 0x1f ;  /* 0x08201f004e047f89 */ /* 0x010e220000020000 */
[----:B------:R-:W-:Y:S01]  /*a4b0*/  FFMA.FTZ R91, R38, R122, R91 ;  /* 0x0000007a265b7223 */ /* 0x000fe2000001005b */
[----:B------:R-:W-:-:S04]  /*a4c0*/  FMUL.FTZ R92, R123, R92 ;  /* 0x0000005c7b5c7220 */ /* 0x000fc80000410000 */
        /* <DEDUP_REMOVED lines=8> */
[----:B------:R-:W-:Y:S01]  /*a550*/  FMUL.FTZ R8, R8, R94 ;  /* 0x0000005e08087220 */ /* 0x000fe20000410000 */
[----:B------:R-:W-:Y:S01]  /*a560*/  FMUL.FTZ R9, R9, R95 ;  /* 0x0000005f09097220 */ /* 0x000fe20000410000 */
[----:B------:R-:W-:Y:S01]  /*a570*/  FMUL.FTZ R73, R126, R73 ;  /* 0x000000497e497220 */ /* 0x000fe20000410000 */
[----:B-----5:R-:W-:Y:S01]  /*a580*/  FADD.FTZ R81, R90, R81 ;  /* 0x000000515a517221 */ /* 0x020fe20000010000 */
[----:B0-----:R-:W-:-:S04]  /*a590*/  @P1 FADD R5, R4, R5 ;  /* 0x0000000504051221 */ /* 0x001fc80000000000 */
[----:B------:R0:W-:Y:S01]  /*a5a0*/  STL [R1+0x6c], R81 ;  /* 0x00006c5101007387 */ /* 0x0001e20000100800 */
[----:B--2---:R-:W-:Y:S01]  /*a5b0*/  FFMA.FTZ R80, R22, R122, R80 ;  /* 0x0000007a16507223 */ /* 0x004fe20000010050 */
[----:B---3--:R-:W-:Y:S02]  /*a5c0*/  FADD.FTZ R77, R121, R77 ;  /* 0x0000004d794d7221 */ /* 0x008fe40000010000 */
[----:B------:R-:W2:Y:S01]  /*a5d0*/  LDL.LU R85, [R1+0x5c] ;  /* 0x00005c0001557983 */ /* 0x000ea20000300800 */
[----:B------:R-:W-:-:S03]  /*a5e0*/  FFMA.FTZ R79, R23, R6, R79 ;  /* 0x00000006174f7223 */ /* 0x000fc6000001004f */
[----:B------:R-:W3:Y:S01]  /*a5f0*/  LDL.LU R84, [R1+0xf4] ;  /* 0x0000f40001547983 */ /* 0x000ee20000300800 */
[----:B0-----:R-:W0:Y:S01]  /*a600*/  S2R R81, SR_LANEID ;  /* 0x0000000000517919 */ /* 0x001e220000000000 */
[----:B------:R-:W-:Y:S02]  /*a610*/  FADD.FTZ R76, R91, R76 ;  /* 0x0000004c5b4c7221 */ /* 0x000fe40000010000 */
[----:B------:R1:W-:Y:S04]  /*a620*/  STL [R1+0xe4], R80 ;  /* 0x0000e45001007387 */ /* 0x0003e80000100800 */
[----:B------:R-:W4:Y:S04]  /*a630*/  LDL.LU R83, [R1+0x58] ;  /* 0x0000580001537983 */ /* 0x000f280000300800 */
[----:B------:R-:W-:Y:S04]  /*a640*/  STL [R1+0x68], R77 ;  /* 0x0000684d01007387 */ /* 0x000fe80000100800 */
[----:B------:R-:W5:Y:S04]  /*a650*/  LDL.LU R82, [R1+0xf8] ;  /* 0x0000f80001527983 */ /* 0x000f680000300800 */
[----:B------:R1:W-:Y:S01]  /*a660*/  STL [R1+0xe8], R79 ;  /* 0x0000e84f01007387 */ /* 0x0003e20000100800 */
[----:B------:R-:W-:Y:S01]  /*a670*/  FFMA.FTZ R88, R24, R7, R88 ;  /* 0x0000000718587223 */ /* 0x000fe20000010058 */
[----:B------:R-:W-:Y:S01]  /*a680*/  FADD.FTZ R87, R92, R87 ;  /* 0x000000575c577221 */ /* 0x000fe20000010000 */
[----:B------:R-:W-:Y:S01]  /*a690*/  FMUL.FTZ R10, R10, R96 ;  /* 0x000000600a0a7220 */ /* 0x000fe20000410000 */
[----:B------:R-:W-:Y:S01]  /*a6a0*/  FFMA.FTZ R86, R25, R8, R86 ;  /* 0x0000000819567223 */ /* 0x000fe20000010056 */
[----:B------:R-:W-:Y:S01]  /*a6b0*/  FMUL.FTZ R12, R12, R98 ;  /* 0x000000620c0c7220 */ /* 0x000fe20000410000 */
[----:B------:R-:W-:Y:S01]  /*a6c0*/  FMUL.FTZ R120, R0, R120 ;  /* 0x0000007800787220 */ /* 0x000fe20000410000 */
[----:B------:R-:W-:Y:S01]  /*a6d0*/  FMUL.FTZ R74, R127, R74 ;  /* 0x0000004a7f4a7220 */ /* 0x000fe20000410000 */
[----:B------:R-:W-:Y:S01]  /*a6e0*/  FFMA.FTZ R73, R42, R9, R73 ;  /* 0x000000092a497223 */ /* 0x000fe20000010049 */
[----:B------:R-:W1:Y:S01]  /*a6f0*/  SHFL.DOWN P1, R4, R5, 0x10, 0x1f ;  /* 0x0a001f0005047f89 */ /* 0x000e620000020000 */
[----:B0-----:R-:W-:-:S03]  /*a700*/  ISETP.NE.AND P2, PT, R81, RZ, PT ;  /* 0x000000ff5100720c */ /* 0x001fc60003f45270 */
[----:B------:R-:W5:Y:S04]  /*a710*/  LDL.LU R81, [R1+0x54] ;  /* 0x0000540001517983 */ /* 0x000f680000300800 */
[----:B-1----:R-:W5:Y:S04]  /*a720*/  LDL.LU R80, [R1+0xfc] ;  /* 0x0000fc0001507983 */ /* 0x002f680000300800 */
[----:B------:R-:W5:Y:S04]  /*a730*/  LDL.LU R79, [R1+0x100] ;  /* 0x00010000014f7983 */ /* 0x000f680000300800 */
[----:B------:R0:W-:Y:S04]  /*a740*/  STL [R1+0x64], R76 ;  /* 0x0000644c01007387 */ /* 0x0001e80000100800 */
[----:B------:R-:W5:Y:S04]  /*a750*/  LDL.LU R78, [R1+0x50] ;  /* 0x00005000014e7983 */ /* 0x000f680000300800 */
[----:B0-----:R-:W5:Y:S04]  /*a760*/  LDL.LU R76, [R1+0x4c] ;  /* 0x00004c00014c7983 */ /* 0x001f680000300800 */
[----:B------:R-:W5:Y:S01]  /*a770*/  LDL.LU R6, [R1+0x48] ;  /* 0x0000480001067983 */ /* 0x000f620000300800 */
[----:B------:R-:W-:Y:S01]  /*a780*/  FMUL.FTZ R77, R124, R2 ;  /* 0x000000027c4d7220 */ /* 0x000fe20000410000 */
[----:B------:R-:W-:-:S03]  /*a790*/  FMUL.FTZ R2, R125, R3 ;  /* 0x000000037d027220 */ /* 0x000fc60000410000 */
[----:B------:R-:W-:Y:S01]  /*a7a0*/  FFMA.FTZ R77, R40, R7, R77 ;  /* 0x00000007284d7223 */ /* 0x000fe2000001004d */
[----:B------:R-:W-:Y:S01]  /*a7b0*/  FFMA.FTZ R2, R41, R8, R2 ;  /* 0x0000000829027223 */ /* 0x000fe20000010002 */
[----:B------:R-:W-:Y:S01]  /*a7c0*/  FMUL.FTZ R11, R11, R97 ;  /* 0x000000610b0b7220 */ /* 0x000fe20000410000 */
[----:B------:R-:W-:Y:S01]  /*a7d0*/  FMUL.FTZ R75, R128, R75 ;  /* 0x0000004b804b7220 */ /* 0x000fe20000410000 */
[----:B------:R0:W-:Y:S01]  /*a7e0*/  STL [R1+0xec], R88 ;  /* 0x0000ec5801007387 */ /* 0x0001e20000100800 */
[----:B------:R-:W-:Y:S01]  /*a7f0*/  FFMA.FTZ R120, R45, R12, R120 ;  /* 0x0000000c2d787223 */ /* 0x000fe20000010078 */
[----:B------:R-:W-:Y:S02]  /*a800*/  FFMA.FTZ R74, R43, R10, R74 ;  /* 0x0000000a2b4a7223 */ /* 0x000fe4000001004a */
        /* <DEDUP_REMOVED lines=11> */
[----:B------:R0:W-:Y:S04]  /*a8c0*/  STL [R1+0x5c], R85 ;  /* 0x00005c5501007387 */ /* 0x0001e80000100800 */
[----:B------:R0:W-:Y:S01]  /*a8d0*/  STL [R1+0xf4], R84 ;  /* 0x0000f45401007387 */ /* 0x0001e20000100800 */
[----:B----4-:R-:W-:Y:S01]  /*a8e0*/  FADD.FTZ R83, R2, R83 ;  /* 0x0000005302537221 */ /* 0x010fe20000010000 */
[----:B-----5:R-:W-:-:S04]  /*a8f0*/  FFMA.FTZ R82, R27, R10, R82 ;  /* 0x0000000a1b527223 */ /* 0x020fc80000010052 */
[----:B------:R0:W-:Y:S04]  /*a900*/  STL [R1+0x58], R83 ;  /* 0x0000585301007387 */ /* 0x0001e80000100800 */
[----:B------:R0:W-:Y:S01]  /*a910*/  STL [R1+0xf8], R82 ;  /* 0x0000f85201007387 */ /* 0x0001e20000100800 */
[----:B------:R-:W-:Y:S01]  /*a920*/  FADD.FTZ R81, R73, R81 ;  /* 0x0000005149517221 */ /* 0x000fe20000010000 */
[----:B------:R-:W-:-:S04]  /*a930*/  FFMA.FTZ R80, R28, R11, R80 ;  /* 0x0000000b1c507223 */ /* 0x000fc80000010050 */
[----:B------:R0:W-:Y:S01]  /*a940*/  STL [R1+0x54], R81 ;  /* 0x0000545101007387 */ /* 0x0001e20000100800 */
[----:B------:R-:W-:-:S03]  /*a950*/  FFMA.FTZ R79, R29, R12, R79 ;  /* 0x0000000c1d4f7223 */ /* 0x000fc6000001004f */
        /* <DEDUP_REMOVED lines=10> */
[----:B0-----:R-:W0:Y:S01]  /*aa00*/  LDS.64 R2, [UR16+0x6308] ;  /* 0x00630810ff027984 */ /* 0x001e220008000a00 */
[----:B------:R-:W-:-:S03]  /*aa10*/  ULEA UR14, UR8, UR16, 0x2 ;  /* 0x00000010080e7291 */ /* 0x000fc6000f8e10ff */
[----:B------:R-:W1:Y:S01]  /*aa20*/  LDS R5, [UR16+0x6310] ;  /* 0x00631010ff057984 */ /* 0x000e620008000800 */
[----:B------:R-:W-:-:S13]  /*aa30*/  PLOP3.LUT P1, PT, PT, PT, UP0, 0x80, 0x8 ;  /* 0x000000000008781c */ /* 0x000fda0003f2f008 */
[----:B------:R-:W2:Y:S01]  /*aa40*/  @P1 LDS R7, [UR14+0x7f50] ;  /* 0x007f500eff071984 */ /* 0x000ea20008000800 */
[----:B0-----:R-:W-:-:S04]  /*aa50*/  FADD.FTZ R2, R4, R2 ;  /* 0x0000000204027221 */ /* 0x001fc80000010000 */
[----:B------:R-:W-:-:S04]  /*aa60*/  FADD.FTZ R2, R3, R2 ;  /* 0x0000000203027221 */ /* 0x000fc80000010000 */
[----:B-1----:R-:W-:-:S04]  /*aa70*/  FADD.FTZ R2, R2, R5 ;  /* 0x0000000502027221 */ /* 0x002fc80000010000 */
[----:B--2---:R-:W-:-:S05]  /*aa80*/  @P1 FADD.FTZ R2, R2, R7 ;  /* 0x0000000702021221 */ /* 0x004fca0000010000 */
[----:B------:R1:W-:Y:S02]  /*aa90*/  STS [UR14+0x7f50], R2 ;  /* 0x007f5002ff007988 */ /* 0x0003e4000800080e */
.L_x_1350:
[----:B------:R-:W-:Y:S05]  /*aaa0*/  BSYNC.RECONVERGENT B0 ;  /* 0x0000000000007941 */ /* 0x000fea0003800200 */
.L_x_1349:
[----:B------:R-:W-:-:S04]  /*aab0*/  UIADD3 UR8, UPT, UPT, UR8, 0x1, URZ ;  /* 0x0000000108087890 */ /* 0x000fc8000fffe0ff */
[----:B------:R-:W-:-:S09]  /*aac0*/  UISETP.GE.AND UP0, UPT, UR8, UR52, UPT ;  /* 0x000000340800728c */ /* 0x000fd2000bf06270 */
[----:B------:R-:W-:Y:S05]  /*aad0*/  BRA.U !UP0, `(.L_x_1351) ;  /* 0xffffffad08447547 */ /* 0x000fea000b83ffff */
.L_x_1306:
[----:B------:R-:W1:Y:S01]  /*aae0*/  LDL.LU R94, [R1+0xf4] ;  /* 0x0000f400015e7983 */ /* 0x000e620000300800 */
[----:B------:R-:W-:Y:S01]  /*aaf0*/  BAR.SYNC.DEFER_BLOCKING 0x0 ;  /* 0x0000000000007b1d */ /* 0x000fe20000010000 */
[----:B------:R-:W-:-:S05]  /*ab00*/  UIMAD UR32, UR11, -0x800, UR32 ;  /* 0xfffff8000b2078a4 */ /* 0x000fca000f8e0220 */
[----:B------:R-:W3:Y:S01]  /*ab10*/  LDCU.64 UR18, c[0x0][0x4f8] ;  /* 0x00009f00ff1277ac */ /* 0x000ee20008000a00 */
[----:B------:R-:W1:Y:S04]  /*ab20*/  LDL.LU R93, [R1+0xf8] ;  /* 0x0000f800015d7983 */ /* 0x000e680000300800 */
[----:B0-----:R-:W4:Y:S04]  /*ab30*/  LDL.LU R87, [R1+0xe0] ;  /* 0x0000e00001577983 */ /* 0x001f280000300800 */
[----:B------:R-:W4:Y:S04]  /*ab40*/  LDL.LU R88, [R1+0xdc] ;  /* 0x0000dc0001587983 */ /* 0x000f280000300800 */
[----:B------:R-:W5:Y:S04]  /*ab50*/  LDL.LU R85, [R1+0xd8] ;  /* 0x0000d80001557983 */ /* 0x000f680000300800 */
[----:B------:R-:W5:Y:S04]  /*ab60*/  LDL.LU R86, [R1+0xd4] ;  /* 0x0000d40001567983 */ /* 0x000f680000300800 */
[----:B------:R-:W3:Y:S04]  /*ab70*/  LDL.LU R92, [R1+0xec] ;  /* 0x0000ec00015c7983 */ /* 0x000ee80000300800 */
[----:B------:R-:W3:Y:S04]  /*ab80*/  LDL.LU R91, [R1+0xf0] ;  /* 0x0000f000015b7983 */ /* 0x000ee80000300800 */
[----:B------:R-:W4:Y:S04]  /*ab90*/  LDL.LU R7, [R1+0x48] ;  /* 0x0000480001077983 */ /* 0x000f280000300800 */
        /* <DEDUP_REMOVED lines=13> */
[----:B------:R-:W4:Y:S04]  /*ac70*/  LDL.LU R89, [R1+0xe8] ;  /* 0x0000e80001597983 */ /* 0x000f280000300800 */
[----:B------:R-:W4:Y:S04]  /*ac80*/  LDL.LU R90, [R1+0xe4] ;  /* 0x0000e400015a7983 */ /* 0x000f280000300800 */
        /* <DEDUP_REMOVED lines=12> */
[----:B-12---:R-:W-:-:S04]  /*ad50*/  F2FP.BF16.F32.PACK_AB R2, R94, R93 ;  /* 0x0000005d5e02723e */ /* 0x006fc800000010ff */
[C---:B------:R-:W-:Y:S02]  /*ad60*/  PRMT R4, R2.reuse, 0x7610, R4 ;  /* 0x0000761002047816 */ /* 0x040fe40000000004 */
[----:B------:R-:W-:Y:S02]  /*ad70*/  PRMT R80, R2, 0x7632, R80 ;  /* 0x0000763202507816 */ /* 0x000fe40000000050 */
[----:B----4-:R-:W-:Y:S01]  /*ad80*/  F2FP.BF16.F32.PACK_AB R2, R90, R89 ;  /* 0x000000595a02723e */ /* 0x010fe200000010ff */
[----:B------:R-:W-:Y:S01]  /*ad90*/  UIADD3 UR32, UPT, UPT, UR32, 0x800, URZ ;  /* 0x0000080020207890 */ /* 0x000fe2000fffe0ff */
[----:B-----5:R-:W-:Y:S01]  /*ada0*/  MOV R89, R9 ;  /* 0x0000000900597202 */ /* 0x020fe20000000f00 */
[----:B------:R-:W-:Y:S01]  /*adb0*/  IMAD.MOV.U32 R90, RZ, RZ, R7 ;  /* 0x000000ffff5a7224 */ /* 0x000fe200078e0007 */
[C---:B------:R-:W-:Y:S02]  /*adc0*/  PRMT R6, R2.reuse, 0x7610, R6 ;  /* 0x0000761002067816 */ /* 0x040fe40000000006 */
[----:B------:R-:W-:-:S02]  /*add0*/  PRMT R27, R2, 0x7632, R27 ;  /* 0x00007632021b7816 */ /* 0x000fc4000000001b */
[----:B---3--:R-:W-:Y:S02]  /*ade0*/  F2FP.BF16.F32.PACK_AB R0, R96, R95 ;  /* 0x0000005f6000723e */ /* 0x008fe400000010ff */
[----:B------:R-:W2:Y:S01]  /*adf0*/  LDL.LU R96, [R1+0x14] ;  /* 0x0000140001607983 */ /* 0x000ea20000300800 */
[----:B------:R-:W-:Y:S01]  /*ae00*/  F2FP.BF16.F32.PACK_AB R2, R86, R85 ;  /* 0x000000555602723e */ /* 0x000fe200000010ff */
[----:B------:R-:W-:Y:S01]  /*ae10*/  IMAD.MOV.U32 R86, RZ, RZ, R12 ;  /* 0x000000ffff567224 */ /* 0x000fe200078e000c */
[C---:B------:R-:W-:Y:S01]  /*ae20*/  PRMT R3, R0.reuse, 0x7610, R3 ;  /* 0x0000761000037816 */ /* 0x040fe20000000003 */
[----:B------:R-:W3:Y:S01]  /*ae30*/  LDL.LU R95, [R1+0x10] ;  /* 0x00001000015f7983 */ /* 0x000ee20000300800 */
[----:B------:R-:W-:Y:S02]  /*ae40*/  PRMT R82, R0, 0x7632, R82 ;  /* 0x0000763200527816 */ /* 0x000fe40000000052 */
[----:B------:R-:W-:Y:S01]  /*ae50*/  F2FP.BF16.F32.PACK_AB R0, R92, R91 ;  /* 0x0000005b5c00723e */ /* 0x000fe200000010ff */
[----:B------:R-:W4:Y:S01]  /*ae60*/  LDL.LU R94, [R1+0xc] ;  /* 0x00000c00015e7983 */ /* 0x000f220000300800 */
[----:B------:R-:W-:-:S02]  /*ae70*/  PRMT R25, R2, 0x7632, R25 ;  /* 0x0000763202197816 */ /* 0x000fc40000000019 */
[C---:B------:R-:W-:Y:S01]  /*ae80*/  PRMT R5, R0.reuse, 0x7610, R5 ;  /* 0x0000761000057816 */ /* 0x040fe20000000005 */
[----:B------:R-:W5:Y:S01]  /*ae90*/  LDL.LU R93, [R1+0x8] ;  /* 0x00000800015d7983 */ /* 0x000f620000300800 */
[----:B------:R-:W-:Y:S02]  /*aea0*/  PRMT R79, R0, 0x7632, R79 ;  /* 0x00007632004f7816 */ /* 0x000fe4000000004f */
[----:B------:R-:W-:Y:S01]  /*aeb0*/  F2FP.BF16.F32.PACK_AB R0, R88, R87 ;  /* 0x000000575800723e */ /* 0x000fe200000010ff */
[----:B------:R-:W5:Y:S01]  /*aec0*/  LDL.LU R92, [R1+0x4] ;  /* 0x00000400015c7983 */ /* 0x000f620000300800 */
[----:B------:R-:W-:Y:S01]  /*aed0*/  MOV R85, R73 ;  /* 0x0000004900557202 */ /* 0x000fe20000000f00 */
[----:B------:R-:W-:Y:S01]  /*aee0*/  IMAD.MOV.U32 R88, RZ, RZ, R10 ;  /* 0x000000ffff587224 */ /* 0x000fe200078e000a */
[----:B------:R-:W-:Y:S01]  /*aef0*/  PRMT R26, R0, 0x7632, R26 ;  /* 0x00007632001a7816 */ /* 0x000fe2000000001a */
[----:B------:R-:W5:Y:S01]  /*af00*/  LDL.LU R91, [R1] ;  /* 0x00000000015b7983 */ /* 0x000f620000300800 */
[----:B------:R-:W-:-:S03]  /*af10*/  MOV R87, R11 ;  /* 0x0000000b00577202 */ /* 0x000fc60000000f00 */
[----:B------:R0:W-:Y:S04]  /*af20*/  STS.U16 [R165], R3 ;  /* 0x00000003a5007388 */ /* 0x0001e80000000400 */
[----:B------:R-:W-:Y:S04]  /*af30*/  STS.U16 [R164+0x2], R82 ;  /* 0x00000252a4007388 */ /* 0x000fe80000000400 */
[----:B------:R1:W-:Y:S01]  /*af40*/  STS.U16 [R161+0x4], R4 ;  /* 0x00000404a1007388 */ /* 0x0003e20000000400 */
[----:B0-----:R-:W-:-:S03]  /*af50*/  PRMT R3, R0, 0x7610, R3 ;  /* 0x0000761000037816 */ /* 0x001fc60000000003 */
[----:B------:R-:W5:Y:S01]  /*af60*/  LDL.LU R14, [R1+0x104] ;  /* 0x00010400010e7983 */ /* 0x000f620000300800 */
[----:B------:R-:W-:Y:S01]  /*af70*/  F2FP.BF16.F32.PACK_AB R0, R84, R83 ;  /* 0x000000535400723e */ /* 0x000fe200000010ff */
[----:B------:R-:W-:Y:S01]  /*af80*/  IMAD.MOV.U32 R84, RZ, RZ, R74 ;  /* 0x000000ffff547224 */ /* 0x000fe200078e004a */
[----:B------:R-:W-:Y:S01]  /*af90*/  MOV R83, R75 ;  /* 0x0000004b00537202 */ /* 0x000fe20000000f00 */
[----:B------:R-:W-:Y:S01]  /*afa0*/  STS.U16 [R160+0x6], R80 ;  /* 0x00000650a0007388 */ /* 0x000fe20000000400 */
[----:B-1----:R-:W-:Y:S02]  /*afb0*/  PRMT R4, R2, 0x7610, R4 ;  /* 0x0000761002047816 */ /* 0x002fe40000000004 */
[----:B------:R-:W-:Y:S01]  /*afc0*/  F2FP.BF16.F32.PACK_AB R2, R81, R78 ;  /* 0x0000004e5102723e */ /* 0x000fe200000010ff */
[----:B------:R-:W-:Y:S01]  /*afd0*/  IMAD.MOV.U32 R81, RZ, RZ, R76 ;  /* 0x000000ffff517224 */ /* 0x000fe200078e004c */
[----:B------:R-:W-:Y:S01]  /*afe0*/  MOV R78, R77 ;  /* 0x0000004d004e7202 */ /* 0x000fe20000000f00 */
[----:B------:R-:W-:Y:S04]  /*aff0*/  STS.U16 [R159+0x8], R5 ;  /* 0x000008059f007388 */ /* 0x000fe80000000400 */
[----:B------:R-:W5:Y:S04]  /*b000*/  LDL.LU R77, [R1+0x70] ;  /* 0x00007000014d7983 */ /* 0x000f680000300800 */
[----:B------:R-:W5:Y:S04]  /*b010*/  LDL.LU R76, [R1+0x40] ;  /* 0x00004000014c7983 */ /* 0x000f680000300800 */
[----:B------:R-:W5:Y:S04]  /*b020*/  LDL.LU R75, [R1+0x74] ;  /* 0x00007400014b7983 */ /* 0x000f680000300800 */
[----:B------:R-:W5:Y:S04]  /*b030*/  LDL.LU R74, [R1+0x78] ;  /* 0x00007800014a7983 */ /* 0x000f680000300800 */
[----:B------:R-:W5:Y:S04]  /*b040*/  LDL.LU R73, [R1+0x7c] ;  /* 0x00007c0001497983 */ /* 0x000f680000300800 */
[----:B------:R-:W5:Y:S04]  /*b050*/  LDL.LU R12, [R1+0x80] ;  /* 0x00008000010c7983 */ /* 0x000f680000300800 */
[----:B------:R-:W5:Y:S01]  /*b060*/  LDL.LU R10, [R1+0x44] ;  /* 0x00004400010a7983 */ /* 0x000f620000300800 */
[----:B------:R-:W-:-:S03]  /*b070*/  PRMT R24, R0, 0x7632, R24 ;  /* 0x0000763200187816 */ /* 0x000fc60000000018 */
[----:B------:R-:W-:Y:S04]  /*b080*/  STS.U16 [R158+0xa], R79 ;  /* 0x00000a4f9e007388 */ /* 0x000fe80000000400 */
[----:B------:R0:W-:Y:S04]  /*b090*/  STS.U16 [R55+0xc], R6 ;  /* 0x00000c0637007388 */ /* 0x0001e80000000400 */
[----:B------:R-:W-:Y:S04]  /*b0a0*/  STS.U16 [R54+0xe], R27 ;  /* 0x00000e1b36007388 */ /* 0x000fe80000000400 */
[----:B------:R1:W-:Y:S04]  /*b0b0*/  STS.U16 [R53+0x10], R3 ;  /* 0x0000100335007388 */ /* 0x0003e80000000400 */
[----:B------:R-:W-:Y:S01]  /*b0c0*/  STS.U16 [R52+0x12], R26 ;  /* 0x0000121a34007388 */ /* 0x000fe20000000400 */
[----:B0-----:R-:W-:Y:S01]  /*b0d0*/  MOV R6, UR32 ;  /* 0x0000002000067c02 */ /* 0x001fe20008000f00 */
[----:B------:R-:W0:Y:S01]  /*b0e0*/  S2UR UR12, SR_CTAID.Y ;  /* 0x00000000000c79c3 */ /* 0x000e220000002600 */
[----:B------:R-:W0:Y:S01]  /*b0f0*/  LDCU.64 UR32, c[0x0][0x500] ;  /* 0x0000a000ff2077ac */ /* 0x000e220008000a00 */
[----:B------:R0:W-:Y:S01]  /*b100*/  STS.U16 [R51+0x14], R4 ;  /* 0x0000140433007388 */ /* 0x0001e20000000400 */
[----:B-1----:R-:W-:-:S03]  /*b110*/  PRMT R3, R2, 0x7632, R3 ;  /* 0x0000763202037816 */ /* 0x002fc60000000003 */
        /* <DEDUP_REMOVED lines=20> */
[----:B------:R-:W1:Y:S01]  /*b260*/  LDCU.64 UR18, c[0x0][0x550] ;  /* 0x0000aa00ff1277ac */ /* 0x000e620008000a00 */
[----:B0-----:R-:W-:Y:S02]  /*b270*/  UIMAD UR13, UR12, UR33, URZ ;  /* 0x000000210c0d72a4 */ /* 0x001fe4000f8e02ff */
[----:B------:R-:W-:-:S04]  /*b280*/  UIMAD.WIDE.U32 UR14, UR12, UR32, UR14 ;  /* 0x000000200c0e72a5 */ /* 0x000fc8000f8e000e */
[----:B------:R-:W-:Y:S02]  /*b290*/  IMAD.U32 R4, RZ, RZ, UR13 ;  /* 0x0000000dff047e24 */ /* 0x000fe4000f8e00ff */
[----:B-1----:R-:W-:-:S04]  /*b2a0*/  IADD3 R3, P1, PT, R71, UR14, RZ ;  /* 0x0000000e47037c10 */ /* 0x002fc8000ff3e0ff */
[----:B------:R-:W-:Y:S01]  /*b2b0*/  IADD3.X R4, PT, PT, R4, UR15, RZ, P1, !PT ;  /* 0x0000000f04047c10 */ /* 0x000fe20008ffe4ff */
[----:B------:R-:W0:Y:S01]  /*b2c0*/  LDCU.64 UR14, c[0x0][0x518] ;  /* 0x0000a300ff0e77ac */ /* 0x000e220008000a00 */
[----:B------:R-:W-:-:S04]  /*b2d0*/  LEA R2, P4, R3, UR18, 0x1 ;  /* 0x0000001203027c11 */ /* 0x000fc8000f8808ff */
[----:B------:R-:W-:Y:S01]  /*b2e0*/  LEA.HI.X R3, R3, UR19, R4, 0x1, P4 ;  /* 0x0000001303037c11 */ /* 0x000fe2000a0f0c04 */
[----:B--2---:R-:W-:Y:S04]  /*b2f0*/  LDS.U16 R27, [R96+0x280] ;  /* 0x00028000601b7984 */ /* 0x004fe80000000400 */
[----:B---3--:R-:W-:Y:S04]  /*b300*/  LDS.U16 R29, [R95+0x2c0] ;  /* 0x0002c0005f1d7984 */ /* 0x008fe80000000400 */
[----:B----4-:R-:W-:Y:S04]  /*b310*/  LDS.U16 R31, [R94+0x300] ;  /* 0x000300005e1f7984 */ /* 0x010fe80000000400 */
[----:B-----5:R-:W-:Y:S04]  /*b320*/  LDS.U16 R33, [R93+0x340] ;  /* 0x000340005d217984 */ /* 0x020fe80000000400 */
[----:B------:R-:W-:Y:S04]  /*b330*/  LDS.U16 R35, [R92+0x380] ;  /* 0x000380005c237984 */ /* 0x000fe80000000400 */
[----:B------:R-:W-:Y:S04]  /*b340*/  LDS.U16 R37, [R91+0x3c0] ;  /* 0x0003c0005b257984 */ /* 0x000fe80000000400 */
        /* <DEDUP_REMOVED lines=38> */
[----:B------:R-:W-:Y:S02]  /*b5b0*/  PRMT R82, R0, 0x7632, R82 ;  /* 0x0000763200527816 */ /* 0x000fe40000000052 */
[----:B-1----:R-:W-:Y:S02]  /*b5c0*/  F2FP.BF16.F32.PACK_AB R3, R87, R88 ;  /* 0x000000585703723e */ /* 0x002fe400000010ff */
[----:B------:R-:W-:Y:S02]  /*b5d0*/  F2FP.BF16.F32.PACK_AB R0, R85, R86 ;  /* 0x000000565500723e */ /* 0x000fe400000010ff */
[----:B------:R-:W-:Y:S02]  /*b5e0*/  F2FP.BF16.F32.PACK_AB R2, R83, R84 ;  /* 0x000000545302723e */ /* 0x000fe400000010ff */
[----:B------:R-:W-:-:S02]  /*b5f0*/  PRMT R80, R3, 0x7632, R80 ;  /* 0x0000763203507816 */ /* 0x000fc40000000050 */
[C---:B------:R-:W-:Y:S02]  /*b600*/  PRMT R5, R0.reuse, 0x7610, R5 ;  /* 0x0000761000057816 */ /* 0x040fe40000000005 */
[----:B------:R-:W-:Y:S02]  /*b610*/  PRMT R79, R0, 0x7632, R79 ;  /* 0x00007632004f7816 */ /* 0x000fe4000000004f */
[----:B------:R-:W-:Y:S02]  /*b620*/  F2FP.BF16.F32.PACK_AB R0, R78, R81 ;  /* 0x000000514e00723e */ /* 0x000fe400000010ff */
[C---:B------:R-:W-:Y:S01]  /*b630*/  PRMT R7, R2.reuse, 0x7610, R7 ;  /* 0x0000761002077816 */ /* 0x040fe20000000007 */
[----:B------:R1:W-:Y:S01]  /*b640*/  STS.U16 [R165], R4 ;  /* 0x00000004a5007388 */ /* 0x0003e20000000400 */
[----:B------:R-:W-:Y:S02]  /*b650*/  PRMT R27, R2, 0x7632, R27 ;  /* 0x00007632021b7816 */ /* 0x000fe4000000001b */
[----:B------:R-:W-:Y:S01]  /*b660*/  F2FP.BF16.F32.PACK_AB R2, R75, R77 ;  /* 0x0000004d4b02723e */ /* 0x000fe200000010ff */
[----:B------:R-:W-:Y:S01]  /*b670*/  STS.U16 [R164+0x2], R82 ;  /* 0x00000252a4007388 */ /* 0x000fe20000000400 */
[----:B------:R-:W-:-:S03]  /*b680*/  PRMT R26, R0, 0x7632, R26 ;  /* 0x00007632001a7816 */ /* 0x000fc6000000001a */
[----:B------:R2:W-:Y:S01]  /*b690*/  STS.U16 [R161+0x4], R3 ;  /* 0x00000403a1007388 */ /* 0x0005e20000000400 */
[----:B-1----:R-:W-:-:S03]  /*b6a0*/  PRMT R4, R0, 0x7610, R4 ;  /* 0x0000761000047816 */ /* 0x002fc60000000004 */
[----:B------:R-:W-:Y:S01]  /*b6b0*/  STS.U16 [R160+0x6], R80 ;  /* 0x00000650a0007388 */ /* 0x000fe20000000400 */
[----:B------:R-:W-:Y:S02]  /*b6c0*/  F2FP.BF16.F32.PACK_AB R0, R73, R74 ;  /* 0x0000004a4900723e */ /* 0x000fe400000010ff */
[C---:B------:R-:W-:Y:S01]  /*b6d0*/  PRMT R25, R2.reuse, 0x7632, R25 ;  /* 0x0000763202197816 */ /* 0x040fe20000000019 */
[----:B------:R-:W-:Y:S01]  /*b6e0*/  STS.U16 [R159+0x8], R5 ;  /* 0x000008059f007388 */ /* 0x000fe20000000400 */
[----:B--2---:R-:W-:-:S03]  /*b6f0*/  PRMT R3, R2, 0x7610, R3 ;  /* 0x0000761002037816 */ /* 0x004fc60000000003 */
[----:B------:R-:W-:Y:S01]  /*b700*/  STS.U16 [R158+0xa], R79 ;  /* 0x00000a4f9e007388 */ /* 0x000fe20000000400 */
[----:B------:R-:W-:-:S03]  /*b710*/  F2FP.BF16.F32.PACK_AB R2, R10, R12 ;  /* 0x0000000c0a02723e */ /* 0x000fc600000010ff */
        /* <DEDUP_REMOVED lines=31> */
[----:B-1----:R-:W-:Y:S01]  /*b910*/  FADD.FTZ R0, R90, R14 ;  /* 0x0000000e5a007221 */ /* 0x002fe20000010000 */
[----:B0-----:R-:W-:-:S04]  /*b920*/  UIMAD.WIDE.U32 UR8, UR30, UR14, UR8 ;  /* 0x0000000e1e0872a5 */ /* 0x001fc8000f8e0008 */
[----:B------:R-:W0:Y:S01]  /*b930*/  LDS R4, [UR16+0x1080] ;  /* 0x00108010ff047984 */ /* 0x000e220008000800 */
[----:B------:R-:W1:Y:S01]  /*b940*/  LDCU.64 UR16, c[0x0][0x520] ;  /* 0x0000a400ff1077ac */ /* 0x000e620008000a00 */
[----:B------:R-:W-:Y:S01]  /*b950*/  FADD.FTZ R0, R0, R89 ;  /* 0x0000005900007221 */ /* 0x000fe20000010000 */
[----:B------:R-:W-:-:S03]  /*b960*/  UIMAD UR9, UR30, UR15, UR9 ;  /* 0x0000000f1e0972a4 */ /* 0x000fc6000f8e0209 */
[----:B------:R-:W-:Y:S01]  /*b970*/  FADD.FTZ R0, R0, R88 ;  /* 0x0000005800007221 */ /* 0x000fe20000010000 */
[----:B------:R-:W3:Y:S03]  /*b980*/  LDCU.64 UR14, c[0x0][0x560] ;  /* 0x0000ac00ff0e77ac */ /* 0x000ee60008000a00 */
[----:B------:R-:W-:-:S04]  /*b990*/  FADD.FTZ R0, R0, R87 ;  /* 0x0000005700007221 */ /* 0x000fc80000010000 */
[----:B------:R-:W-:Y:S01]  /*b9a0*/  FADD.FTZ R0, R0, R86 ;  /* 0x0000005600007221 */ /* 0x000fe20000010000 */
[----:B-1----:R-:W-:-:S03]  /*b9b0*/  UIMAD.WIDE.U32 UR8, UR12, UR16, UR8 ;  /* 0x000000100c0872a5 */ /* 0x002fc6000f8e0008 */
[----:B------:R-:W-:Y:S01]  /*b9c0*/  FADD.FTZ R0, R0, R85 ;  /* 0x0000005500007221 */ /* 0x000fe20000010000 */
[----:B------:R-:W-:-:S03]  /*b9d0*/  UIMAD UR9, UR12, UR17, UR9 ;  /* 0x000000110c0972a4 */ /* 0x000fc6000f8e0209 */
[----:B------:R-:W-:Y:S01]  /*b9e0*/  FADD.FTZ R0, R0, R84 ;  /* 0x0000005400007221 */ /* 0x000fe20000010000 */
[----:B------:R-:W-:-:S03]  /*b9f0*/  IADD3 R3, P0, PT, R71, UR8, RZ ;  /* 0x0000000847037c10 */ /* 0x000fc6000ff1e0ff */
[----:B------:R-:W-:Y:S01]  /*ba00*/  FADD.FTZ R0, R0, R83 ;  /* 0x0000005300007221 */ /* 0x000fe20000010000 */
[----:B--2---:R-:W-:Y:S02]  /*ba10*/  IADD3.X R6, PT, PT, RZ, UR9, RZ, P0, !PT ;  /* 0x00000009ff067c10 */ /* 0x004fe400087fe4ff */
[----:B---3--:R-:W-:Y:S01]  /*ba20*/  LEA R2, P3, R3, UR14, 0x1 ;  /* 0x0000000e03027c11 */ /* 0x008fe2000f8608ff */
[----:B------:R-:W-:Y:S01]  /*ba30*/  FADD.FTZ R0, R0, R81 ;  /* 0x0000005100007221 */ /* 0x000fe20000010000 */
[-C--:B0-----:R-:W-:Y:S02]  /*ba40*/  ISETP.GE.AND P2, PT, R71, R4.reuse, PT ;  /* 0x000000044700720c */ /* 0x081fe40003f46270 */
[-C--:B------:R-:W-:Y:S02]  /*ba50*/  ISETP.GE.AND P1, PT, R69, R4.reuse, PT ;  /* 0x000000044500720c */ /* 0x080fe40003f26270 */
[----:B------:R-:W-:Y:S01]  /*ba60*/  LEA.HI.X R3, R3, UR15, R6, 0x1, P3 ;  /* 0x0000000f03037c11 */ /* 0x000fe200098f0c06 */
[----:B------:R-:W-:Y:S01]  /*ba70*/  FADD.FTZ R0, R0, R78 ;  /* 0x0000004e00007221 */ /* 0x000fe20000010000 */
[----:B------:R-:W-:-:S02]  /*ba80*/  ISETP.GE.AND P0, PT, R68, R4, PT ;  /* 0x000000044400720c */ /* 0x000fc40003f06270 */
[-C--:B------:R-:W-:Y:S02]  /*ba90*/  ISETP.GE.AND P4, PT, R67, R4.reuse, PT ;  /* 0x000000044300720c */ /* 0x080fe40003f86270 */
[-C--:B------:R-:W-:Y:S02]  /*baa0*/  ISETP.GE.AND P6, PT, R66, R4.reuse, PT ;  /* 0x000000044200720c */ /* 0x080fe40003fc6270 */
[-C--:B------:R-:W-:Y:S01]  /*bab0*/  ISETP.GE.AND P5, PT, R65, R4.reuse, PT ;  /* 0x000000044100720c */ /* 0x080fe20003fa6270 */
        /* <DEDUP_REMOVED lines=47> */
.L_x_1304:
        /* <DEDUP_REMOVED lines=45> */
.L_x_1354:
[----:B------:R-:W-:Y:S05]  /*c080*/  BSYNC.RECONVERGENT B0 ;  /* 0x0000000000007941 */ /* 0x000fea0003800200 */
.L_x_1353:
        /* <DEDUP_REMOVED lines=43> */
.L_x_1356:
[----:B------:R-:W-:Y:S05]  /*c340*/  BSYNC.RECONVERGENT B0 ;  /* 0x0000000000007941 */ /* 0x000fea0003800200 */
.L_x_1355:
        /* <DEDUP_REMOVED lines=11> */
.L_x_1357:
        /* <DEDUP_REMOVED lines=18> */
.L_x_1311:
[----:B------:R-:W-:Y:S01]  /*c520*/  MOV R86, RZ ;  /* 0x000000ff00567202 */ /* 0x000fe20000000f00 */
[----:B------:R-:W-:Y:S01]  /*c530*/  IMAD.MOV.U32 R87, RZ, RZ, 0x1 ;  /* 0x00000001ff577424 */ /* 0x000fe200078e00ff */
[----:B------:R-:W-:Y:S01]  /*c540*/  MOV R163, R157 ;  /* 0x0000009d00a37202 */ /* 0x000fe20000000f00 */
[----:B------:R-:W-:-:S07]  /*c550*/  IMAD.MOV.U32 R154, RZ, RZ, -0x1 ;  /* 0xffffffffff9a7424 */ /* 0x000fce00078e00ff */
[----:B-1---5:R-:W-:Y:S05]  /*c560*/  WARPSYNC.COLLECTIVE R154, `(.L_x_1358) ;  /* 0x000000009a087348 */ /* 0x022fea0003c00000 */
[----:B------:R0:W2:Y:S02]  /*c570*/  SHFL.UP P6, R86, R163, R87, R86 ;  /* 0x04000057a3567389 */ /* 0x0000a400000c0056 */
[----:B012--5:R-:W-:Y:S05]  /*c580*/  ENDCOLLECTIVE ;  /* 0x000000000000791b */ /* 0x027fea0003800000 */
.L_x_1358:
[----:B------:R-:W-:Y:S01]  /*c590*/  IMAD.MOV.U32 R163, RZ, RZ, R153 ;  /* 0x000000ffffa37224 */ /* 0x000fe200078e0099 */
[----:B------:R-:W-:Y:S02]  /*c5a0*/  MOV R156, R86 ;  /* 0x00000056009c7202 */ /* 0x000fe40000000f00 */
[----:B------:R-:W-:-:S07]  /*c5b0*/  MOV R86, RZ ;  /* 0x000000ff00567202 */ /* 0x000fce0000000f00 */
[----:B------:R-:W-:Y:S05]  /*c5c0*/  WARPSYNC.COLLECTIVE R154, `(.L_x_1359) ;  /* 0x000000009a087348 */ /* 0x000fea0003c00000 */
[----:B------:R0:W1:Y:S02]  /*c5d0*/  SHFL.UP P6, R86, R163, R87, R86 ;  /* 0x04000057a3567389 */ /* 0x00006400000c0056 */
[----:B01----:R-:W-:Y:S05]  /*c5e0*/  ENDCOLLECTIVE ;  /* 0x000000000000791b */ /* 0x003fea0003800000 */
.L_x_1359:
        /* <DEDUP_REMOVED lines=9> */
.L_x_1360:
[----:B------:R-:W-:Y:S01]  /*c680*/  IMAD.MOV.U32 R163, RZ, RZ, R156 ;  /* 0x000000ffffa37224 */ /* 0x000fe200078e009c */
[----:B------:R-:W-:Y:S02]  /*c690*/  MOV R153, R86 ;  /* 0x0000005600997202 */ /* 0x000fe40000000f00 */
[----:B------:R-:W-:-:S07]  /*c6a0*/  MOV R86, RZ ;  /* 0x000000ff00567202 */ /* 0x000fce0000000f00 */
[----:B------:R-:W-:Y:S05]  /*c6b0*/  WARPSYNC.COLLECTIVE R154, `(.L_x_1361) ;  /* 0x000000009a087348 */ /* 0x000fea0003c00000 */
[----:B------:R0:W1:Y:S02]  /*c6c0*/  SHFL.UP P6, R86, R163, R87, R86 ;  /* 0x04000057a3567389 */ /* 0x00006400000c0056 */
[----:B01----:R-:W-:Y:S05]  /*c6d0*/  ENDCOLLECTIVE ;  /* 0x000000000000791b */ /* 0x003fea0003800000 */
.L_x_1361:
        /* <DEDUP_REMOVED lines=9> */
.L_x_1362:
[----:B------:R-:W-:Y:S01]  /*c770*/  IMAD.MOV.U32 R163, RZ, RZ, R156 ;  /* 0x000000ffffa37224 */ /* 0x000fe200078e009c */
[----:B------:R-:W-:Y:S02]  /*c780*/  MOV R153, R86 ;  /* 0x0000005600997202 */ /* 0x000fe40000000f00 */
[----:B------:R-:W-:-:S07]  /*c790*/  MOV R86, RZ ;  /* 0x000000ff00567202 */ /* 0x000fce0000000f00 */
[----:B------:R-:W-:Y:S05]  /*c7a0*/  WARPSYNC.COLLECTIVE R154, `(.L_x_1363) ;  /* 0x000000009a087348 */ /* 0x000fea0003c00000 */
[----:B------:R0:W1:Y:S02]  /*c7b0*/  SHFL.UP P6, R86, R163, R87, R86 ;  /* 0x04000057a3567389 */ /* 0x00006400000c0056 */
[----:B01----:R-:W-:Y:S05]  /*c7c0*/  ENDCOLLECTIVE ;  /* 0x000000000000791b */ /* 0x003fea0003800000 */
.L_x_1363:
        /* <DEDUP_REMOVED lines=9> */
.L_x_1364:
[----:B------:R-:W-:Y:S01]  /*c860*/  IMAD.MOV.U32 R163, RZ, RZ, R156 ;  /* 0x000000ffffa37224 */ /* 0x000fe200078e009c */
[----:B------:R-:W-:Y:S02]  /*c870*/  MOV R153, R86 ;  /* 0x0000005600997202 */ /* 0x000fe40000000f00 */
[----:B------:R-:W-:-:S07]  /*c880*/  MOV R86, RZ ;  /* 0x000000ff00567202 */ /* 0x000fce0000000f00 */
[----:B------:R-:W-:Y:S05]  /*c890*/  WARPSYNC.COLLECTIVE R154, `(.L_x_1365) ;  /* 0x000000009a087348 */ /* 0x000fea0003c00000 */
[----:B------:R0:W1:Y:S02]  /*c8a0*/  SHFL.UP P6, R86, R163, R87, R86 ;  /* 0x04000057a3567389 */ /* 0x00006400000c0056 */
[----:B01----:R-:W-:Y:S05]  /*c8b0*/  ENDCOLLECTIVE ;  /* 0x000000000000791b */ /* 0x003fea0003800000 */
.L_x_1365:
        /* <DEDUP_REMOVED lines=9> */
.L_x_1366:
[----:B------:R-:W-:Y:S01]  /*c950*/  IMAD.MOV.U32 R163, RZ, RZ, R156 ;  /* 0x000000ffffa37224 */ /* 0x000fe200078e009c */
[----:B------:R-:W-:Y:S02]  /*c960*/  MOV R153, R86 ;  /* 0x0000005600997202 */ /* 0x000fe40000000f00 */
[----:B------:R-:W-:-:S07]  /*c970*/  MOV R86, RZ ;  /* 0x000000ff00567202 */ /* 0x000fce0000000f00 */
[----:B------:R-:W-:Y:S05]  /*c980*/  WARPSYNC.COLLECTIVE R154, `(.L_x_1367) ;  /* 0x000000009a087348 */ /* 0x000fea0003c00000 */
[----:B------:R0:W1:Y:S02]  /*c990*/  SHFL.UP P6, R86, R163, R87, R86 ;  /* 0x04000057a3567389 */ /* 0x00006400000c0056 */
[----:B01----:R-:W-:Y:S05]  /*c9a0*/  ENDCOLLECTIVE ;  /* 0x000000000000791b */ /* 0x003fea0003800000 */
.L_x_1367:
[----:B------:R-:W-:Y:S05]  /*c9b0*/  BRA `(.L_x_1368) ;  /* 0xffffffb000d07947 */ /* 0x000fea000383ffff */
.L_x_1312:
        /* <DEDUP_REMOVED lines=8> */
.L_x_1370:
[----:B------:R-:W-:Y:S05]  /*ca40*/  BSYNC B0 ;  /* 0x0000000000007941 */ /* 0x000fea0003800000 */
.L_x_1369:
[----:B------:R-:W-:Y:S05]  /*ca50*/  BRA `(.L_x_1371) ;  /* 0xffffffb000bc7947 */ /* 0x000fea000383ffff */
.L_x_1313:
        /* <DEDUP_REMOVED lines=8> */
.L_x_1373:
[----:B------:R-:W-:Y:S05]  /*cae0*/  BSYNC B0 ;  /* 0x0000000000007941 */ /* 0x000fea0003800000 */
.L_x_1372:
[----:B------:R-:W-:Y:S05]  /*caf0*/  BRA `(.L_x_1374) ;  /* 0xffffffb0009c7947 */ /* 0x000fea000383ffff */
.L_x_1314:
        /* <DEDUP_REMOVED lines=8> */
.L_x_1376:
[----:B------:R-:W-:Y:S05]  /*cb80*/  BSYNC B0 ;  /* 0x0000000000007941 */ /* 0x000fea0003800000 */
.L_x_1375:
        /* <DEDUP_REMOVED lines=9> */
.L_x_1377:
[----:B------:R-:W-:Y:S01]  /*cc20*/  HFMA2 R87, -RZ, RZ, 0, 0 ;  /* 0x00000000ff577431 */ /* 0x000fe200000001ff */
[----:B------:R-:W-:Y:S01]  /*cc30*/  MOV R162, R86 ;  /* 0x0000005600a27202 */ /* 0x000fe20000000f00 */
[----:B------:R-:W-:-:S07]  /*cc40*/  IMAD.MOV.U32 R86, RZ, RZ, 0x1f ;  /* 0x0000001fff567424 */ /* 0x000fce00078e00ff */
[----:B------:R-:W-:Y:S05]  /*cc50*/  WARPSYNC.COLLECTIVE R154, `(.L_x_1378) ;  /* 0x000000009a087348 */ /* 0x000fea0003c00000 */
[----:B------:R0:W1:Y:S02]  /*cc60*/  SHFL.IDX P1, R156, R153, R87, R86 ;  /* 0x00000057999c7389 */ /* 0x0000640000020056 */
[----:B01----:R-:W-:Y:S05]  /*cc70*/  ENDCOLLECTIVE ;  /* 0x000000000000791b */ /* 0x003fea0003800000 */
.L_x_1378:
[----:B------:R-:W-:Y:S01]  /*cc80*/  IMAD.MOV.U32 R153, RZ, RZ, R79 ;  /* 0x000000ffff997224 */ /* 0x000fe200078e004f */
[----:B------:R-:W-:-:S07]  /*cc90*/  MOV R78, R156 ;  /* 0x0000009c004e7202 */ /* 0x000fce0000000f00 */
[----:B------:R-:W-:Y:S05]  /*cca0*/  WARPSYNC.COLLECTIVE R154, `(.L_x_1379) ;  /* 0x000000009a087348 */ /* 0x000fea0003c00000 */
[----:B------:R0:W1:Y:S02]  /*ccb0*/  SHFL.IDX P1, R156, R153, R87, R86 ;  /* 0x00000057999c7389 */ /* 0x0000640000020056 */
[----:B01----:R-:W-:Y:S05]  /*ccc0*/  ENDCOLLECTIVE ;  /* 0x000000000000791b */ /* 0x003fea0003800000 */
.L_x_1379:
[----:B------:R-:W-:Y:S01]  /*ccd0*/  MOV R79, R156 ;  /* 0x0000009c004f7202 */ /* 0x000fe20000000f00 */
[----:B------:R-:W-:Y:S06]  /*cce0*/  BRA `(.L_x_1380) ;  /* 0xffffffb000387947 */ /* 0x000fec000383ffff */
.L_x_1316:
        /* <DEDUP_REMOVED lines=9> */
.L_x_1381:
[----:B------:R-:W-:Y:S01]  /*cd80*/  ISETP.GT.U32.AND P4, PT, R155, 0xf, PT ;  /* 0x0000000f9b00780c */ /* 0x000fe20003f84070 */
[----:B------:R-:W-:Y:S01]  /*cd90*/  IMAD.MOV.U32 R86, RZ, RZ, R156 ;  /* 0x000000ffff567224 */ /* 0x000fe200078e009c */
[----:B------:R-:W-:-:S03]  /*cda0*/  MOV R156, R163 ;  /* 0x000000a3009c7202 */ /* 0x000fc60000000f00 */
[----:B------:R-:W-:-:S08]  /*cdb0*/  @P1 FMUL.FTZ R86, R86, R162 ;  /* 0x000000a256561220 */ /* 0x000fd00000410000 */
[----:B------:R-:W-:Y:S05]  /*cdc0*/  WARPSYNC.COLLECTIVE R154, `(.L_x_1382) ;  /* 0x000000009a087348 */ /* 0x000fea0003c00000 */
[----:B------:R0:W1:Y:S02]  /*cdd0*/  SHFL.DOWN P0, R156, R156, R87, R153 ;  /* 0x080000579c9c7389 */ /* 0x0000640000000099 */
[----:B01----:R-:W-:Y:S05]  /*cde0*/  ENDCOLLECTIVE ;  /* 0x000000000000791b */ /* 0x003fea0003800000 */
.L_x_1382:
        /* <DEDUP_REMOVED lines=10> */
.L_x_1383:
[----:B------:R-:W-:Y:S01]  /*ce90*/  MOV R86, R156 ;  /* 0x0000009c00567202 */ /* 0x000fe20000000f00 */
[----:B------:R-:W-:-:S04]  /*cea0*/  IMAD.MOV.U32 R156, RZ, RZ, R163 ;  /* 0x000000ffff9c7224 */ /* 0x000fc800078e00a3 */
[----:B------:R-:W-:-:S07]  /*ceb0*/  @!P1 FMUL.FTZ R86, R162, R86 ;  /* 0x00000056a2569220 */ /* 0x000fce0000410000 */
[----:B------:R-:W-:Y:S05]  /*cec0*/  WARPSYNC.COLLECTIVE R154, `(.L_x_1384) ;  /* 0x000000009a087348 */ /* 0x000fea0003c00000 */
[----:B------:R0:W1:Y:S02]  /*ced0*/  SHFL.DOWN P0, R156, R156, R87, R153 ;  /* 0x080000579c9c7389 */ /* 0x0000640000000099 */
[----:B01----:R-:W-:Y:S05]  /*cee0*/  ENDCOLLECTIVE ;  /* 0x000000000000791b */ /* 0x003fea0003800000 */
.L_x_1384:
        /* <DEDUP_REMOVED lines=9> */
.L_x_1385:
[----:B------:R-:W-:Y:S01]  /*cf80*/  IMAD.MOV.U32 R86, RZ, RZ, R156 ;  /* 0x000000ffff567224 */ /* 0x000fe200078e009c */
[----:B------:R-:W-:-:S03]  /*cf90*/  MOV R156, R163 ;  /* 0x000000a3009c7202 */ /* 0x000fc60000000f00 */
[----:B------:R-:W-:-:S07]  /*cfa0*/  @!P2 FMUL.FTZ R86, R162, R86 ;  /* 0x00000056a256a220 */ /* 0x000fce0000410000 */
[----:B------:R-:W-:Y:S05]  /*cfb0*/  WARPSYNC.COLLECTIVE R154, `(.L_x_1386) ;  /* 0x000000009a087348 */ /* 0x000fea0003c00000 */
[----:B------:R0:W1:Y:S02]  /*cfc0*/  SHFL.DOWN P0, R156, R156, R87, R153 ;  /* 0x080000579c9c7389 */ /* 0x0000640000000099 */
[----:B01----:R-:W-:Y:S05]  /*cfd0*/  ENDCOLLECTIVE ;  /* 0x000000000000791b */ /* 0x003fea0003800000 */
.L_x_1386:
        /* <DEDUP_REMOVED lines=9> */
.L_x_1387:
[----:B------:R-:W-:Y:S01]  /*d070*/  MOV R86, R156 ;  /* 0x0000009c00567202 */ /* 0x000fe20000000f00 */
[----:B------:R-:W-:-:S04]  /*d080*/  IMAD.MOV.U32 R156, RZ, RZ, R163 ;  /* 0x000000ffff9c7224 */ /* 0x000fc800078e00a3 */
[----:B------:R-:W-:-:S07]  /*d090*/  @!P3 FMUL.FTZ R86, R162, R86 ;  /* 0x00000056a256b220 */ /* 0x000fce0000410000 */
[----:B------:R-:W-:Y:S05]  /*d0a0*/  WARPSYNC.COLLECTIVE R154, `(.L_x_1388) ;  /* 0x000000009a087348 */ /* 0x000fea0003c00000 */
[----:B------:R0:W1:Y:S02]  /*d0b0*/  SHFL.DOWN P0, R156, R156, R87, R153 ;  /* 0x080000579c9c7389 */ /* 0x0000640000000099 */
[----:B01----:R-:W-:Y:S05]  /*d0c0*/  ENDCOLLECTIVE ;  /* 0x000000000000791b */ /* 0x003fea0003800000 */
.L_x_1388:
        /* <DEDUP_REMOVED lines=9> */
.L_x_1389:
[----:B------:R-:W-:Y:S01]  /*d160*/  IMAD.MOV.U32 R86, RZ, RZ, R156 ;  /* 0x000000ffff567224 */ /* 0x000fe200078e009c */
[----:B------:R-:W-:-:S03]  /*d170*/  MOV R156, R163 ;  /* 0x000000a3009c7202 */ /* 0x000fc60000000f00 */
[----:B------:R-:W-:-:S07]  /*d180*/  @!P4 FMUL.FTZ R86, R162, R86 ;  /* 0x00000056a256c220 */ /* 0x000fce0000410000 */
[----:B------:R-:W-:Y:S05]  /*d190*/  WARPSYNC.COLLECTIVE R154, `(.L_x_1390) ;  /* 0x000000009a087348 */ /* 0x000fea0003c00000 */
[----:B------:R0:W1:Y:S02]  /*d1a0*/  SHFL.DOWN P0, R156, R156, R87, R153 ;  /* 0x080000579c9c7389 */ /* 0x0000640000000099 */
[----:B01----:R-:W-:Y:S05]  /*d1b0*/  ENDCOLLECTIVE ;  /* 0x000000000000791b */ /* 0x003fea0003800000 */
.L_x_1390:
        /* <DEDUP_REMOVED lines=10> */
.L_x_1391:
[----:B------:R-:W-:Y:S01]  /*d260*/  MOV R153, R163 ;  /* 0x000000a300997202 */ /* 0x000fe20000000f00 */
[----:B------:R-:W-:-:S07]  /*d270*/  IMAD.MOV.U32 R157, RZ, RZ, R156 ;  /* 0x000000ffff9d7224 */ /* 0x000fce00078e009c */
[----:B------:R-:W-:Y:S05]  /*d280*/  WARPSYNC.COLLECTIVE R154, `(.L_x_1392) ;  /* 0x000000009a087348 */ /* 0x000fea0003c00000 */
[----:B------:R0:W1:Y:S02]  /*d290*/  SHFL.IDX P1, R156, R153, R87, R86 ;  /* 0x00000057999c7389 */ /* 0x0000640000020056 */
[----:B01----:R-:W-:Y:S05]  /*d2a0*/  ENDCOLLECTIVE ;  /* 0x000000000000791b */ /* 0x003fea0003800000 */
.L_x_1392:
        /* <DEDUP_REMOVED lines=9> */
.L_x_1393:
[----:B------:R-:W-:Y:S01]  /*d340*/  IMAD.MOV.U32 R162, RZ, RZ, R156 ;  /* 0x000000ffffa27224 */ /* 0x000fe200078e009c */
[----:B------:R-:W-:-:S07]  /*d350*/  MOV R156, R163 ;  /* 0x000000a3009c7202 */ /* 0x000fce0000000f00 */
[----:B------:R-:W-:Y:S05]  /*d360*/  WARPSYNC.COLLECTIVE R154, `(.L_x_1394) ;  /* 0x000000009a087348 */ /* 0x000fea0003c00000 */
[----:B------:R0:W1:Y:S02]  /*d370*/  SHFL.DOWN P0, R156, R156, R87, R153 ;  /* 0x080000579c9c7389 */ /* 0x0000640000000099 */
[----:B01----:R-:W-:Y:S05]  /*d380*/  ENDCOLLECTIVE ;  /* 0x000000000000791b */ /* 0x003fea0003800000 */
.L_x_1394:
[----:B------:R-:W-:Y:S01]  /*d390*/  MOV R153, R78 ;  /* 0x0000004e00997202 */ /* 0x000fe20000000f00 */
[----:B------:R-:W-:Y:S02]  /*d3a0*/  IMAD.MOV.U32 R87, RZ, RZ, RZ ;  /* 0x000000ffff577224 */ /* 0x000fe400078e00ff */
[----:B------:R-:W-:Y:S01]  /*d3b0*/  IMAD.MOV.U32 R163, RZ, RZ, R156 ;  /* 0x000000ffffa37224 */ /* 0x000fe200078e009c */
[----:B------:R-:W-:-:S13]  /*d3c0*/  ISETP.NE.AND P0, PT, R72, 0x1f, PT ;  /* 0x0000001f4800780c */ /* 0x000fda0003f05270 */
[----:B------:R-:W-:Y:S05]  /*d3d0*/  WARPSYNC.COLLECTIVE R154, `(.L_x_1395) ;  /* 0x000000009a087348 */ /* 0x000fea0003c00000 */
[----:B------:R0:W1:Y:S02]  /*d3e0*/  SHFL.IDX P1, R156, R153, R87, R86 ;  /* 0x00000057999c7389 */ /* 0x0000640000020056 */
[----:B01----:R-:W-:Y:S05]  /*d3f0*/  ENDCOLLECTIVE ;  /* 0x000000000000791b */ /* 0x003fea0003800000 */
.L_x_1395:
[----:B------:R-:W-:Y:S01]  /*d400*/  IMAD.MOV.U32 R153, RZ, RZ, R79 ;  /* 0x000000ffff997224 */ /* 0x000fe200078e004f */
[----:B------:R-:W-:-:S07]  /*d410*/  MOV R78, R156 ;  /* 0x0000009c004e7202 */ /* 0x000fce0000000f00 */
[----:B------:R-:W-:Y:S05]  /*d420*/  WARPSYNC.COLLECTIVE R154, `(.L_x_1396) ;  /* 0x000000009a087348 */ /* 0x000fea0003c00000 */
[----:B------:R0:W1:Y:S02]  /*d430*/  SHFL.IDX P1, R156, R153, R87, R86 ;  /* 0x00000057999c7389 */ /* 0x0000640000020056 */
[----:B01----:R-:W-:Y:S05]  /*d440*/  ENDCOLLECTIVE ;  /* 0x000000000000791b */ /* 0x003fea0003800000 */
.L_x_1396:
[----:B------:R-:W-:Y:S01]  /*d450*/  MOV R79, R156 ;  /* 0x0000009c004f7202 */ /* 0x000fe20000000f00 */
[----:B------:R-:W-:Y:S06]  /*d460*/  BRA `(.L_x_1397) ;  /* 0xffffffb0006c7947 */ /* 0x000fec000383ffff */
.L_x_1398:
        /* <DEDUP_REMOVED lines=9> */
.L_x_10421:


//--------------------- .text._Z25selective_scan_bwd_kernelI32Selective_Scan_bwd_kernel_traitsILi128ELi16ELb0ELb1ELb1ELb1ELb0EN3c108BFloat16EfEEv12SSMParamsBwd --------------------------
	.section	.text._Z25selective_scan_bwd_kernelI32Selective_Scan_bwd_kernel_traitsILi128ELi16ELb0ELb1ELb1ELb1ELb0EN3c108BFloat16EfEEv12SSMParamsBwd,"ax",@progbits
	.align	128
        .global         _Z25selective_scan_bwd_kernelI32Selective_Scan_bwd_kernel_traitsILi128ELi16ELb0ELb1ELb1ELb1ELb0EN3c108BFloat16EfEEv12SSMParamsBwd
        .type           _Z25selective_scan_bwd_kernelI32Selective_Scan_bwd_kernel_traitsILi128ELi16ELb0ELb1ELb1ELb1ELb0EN3c108BFloat16EfEEv12SSMParamsBwd,@function
        .size           _Z25selective_scan_bwd_kernelI32Selective_Scan_bwd_kernel_traitsILi128ELi16ELb0ELb1ELb1ELb1ELb0EN3c108BFloat16EfEEv12SSMParamsBwd,(.L_x_10422 - _Z25selective_scan_bwd_kernelI32Selective_Scan_bwd_kernel_traitsILi128ELi16ELb0ELb1ELb1ELb1ELb0EN3c108BFloat16EfEEv12SSMParamsBwd)
        .other          _Z25selective_scan_bwd_kernelI32Selective_Scan_bwd_kernel_traitsILi128ELi16ELb0ELb1ELb1ELb1ELb0EN3c108BFloat16EfEEv12SSMParamsBwd,@"STO_CUDA_ENTRY STV_DEFAULT"
_Z25selective_scan_bwd_kernelI32Selective_Scan_bwd_kernel_traitsILi128ELi16ELb0ELb1ELb1ELb1ELb0EN3c108BFloat16EfEEv12SSMParamsBwd:
.text._Z25selective_scan_bwd_kernelI32Selective_Scan_bwd_kernel_traitsILi128ELi16ELb0ELb1ELb1ELb1ELb0EN3c108BFloat16EfEEv12SSMParamsBwd:
        /* <DEDUP_REMOVED lines=147> */
.L_x_1478:
[----:B------:R-:W0:Y:S01]  /*0930*/  LDCU UR25, c[0x0][0x388] ;  /* 0x00007100ff1977ac */ /* 0x000e220008000800 */
[----:B------:R-:W-:Y:S01]  /*0940*/  IMAD.SHL.U32 R4, R4, 0x10, RZ ;  /* 0x0000001004047824 */ /* 0x000fe200078e00ff */
[----:B------:R-:W-:Y:S01]  /*0950*/  MOV R3, UR14 ;  /* 0x0000000e00037c02 */ /* 0x000fe20008000f00 */
[----:B------:R-:W-:Y:S01]  /*0960*/  IMAD.U32 R2, RZ, RZ, UR13 ;  /* 0x0000000dff027e24 */ /* 0x000fe2000f8e00ff */
[----:B------:R-:W-:Y:S01]  /*0970*/  ULEA UR26, UR12, 0xfffff800, 0xb ;  /* 0xfffff8000c1a7891 */ /* 0x000fe2000f8e58ff */
[----:B------:R-:W-:Y:S02]  /*0980*/  PRMT R8, RZ, 0x7610, R8 ;  /* 0x00007610ff087816 */ /* 0x000fe40000000008 */
[----:B------:R-:W-:Y:S01]  /*0990*/  LOP3.LUT R71, R4, 0x3e00, RZ, 0xc0, !PT ;  /* 0x00003e0004477812 */ /* 0x000fe200078ec0ff */
        /* <DEDUP_REMOVED lines=14> */
[C---:B------:R-:W-:Y:S02]  /*0a80*/  LOP3.LUT R70, R72.reuse, 0x20, RZ, 0xfc, !PT ;  /* 0x0000002048467812 */ /* 0x040fe400078efcff */
[C---:B------:R-:W-:Y:S02]  /*0a90*/  SHF.L.U32 R2, R72.reuse, 0x1, RZ ;  /* 0x0000000148027819 */ /* 0x040fe400000006ff */
[----:B------:R-:W-:-:S02]  /*0aa0*/  LOP3.LUT R64, R72, 0xe0, RZ, 0xfc, !PT ;  /* 0x000000e048407812 */ /* 0x000fc400078efcff */
        /* <DEDUP_REMOVED lines=15> */
[C---:B------:R-:W-:Y:S02]  /*0ba0*/  LOP3.LUT R69, R72.reuse, 0x40, RZ, 0xfc, !PT ;  /* 0x0000004048457812 */ /* 0x040fe400078efcff */
[C---:B------:R-:W-:Y:S01]  /*0bb0*/  LOP3.LUT R65, R72.reuse, 0xc0, RZ, 0xfc, !PT ;  /* 0x000000c048417812 */ /* 0x040fe200078efcff */
[----:B------:R-:W-:Y:S01]  /*0bc0*/  IMAD.X R5, RZ, RZ, UR16, P1 ;  /* 0x00000010ff057e24 */ /* 0x000fe200088e06ff */
[----:B------:R-:W-:-:S02]  /*0bd0*/  LOP3.LUT R68, R72, 0x60, RZ, 0xfc, !PT ;  /* 0x0000006048447812 */ /* 0x000fc400078efcff */
[C---:B------:R-:W-:Y:S02]  /*0be0*/  LOP3.LUT R66, R72.reuse, 0xa0, RZ, 0xfc, !PT ;  /* 0x000000a048427812 */ /* 0x040fe400078efcff */
[----:B------:R-:W-:Y:S01]  /*0bf0*/  P2R R79, PR, RZ, 0x1 ;  /* 0x00000001ff4f7803 */ /* 0x000fe20000000000 */
[----:B------:R-:W3:Y:S01]  /*0c00*/  @!P0 LDG.E.U16 R16, desc[UR28][R6.64+0x1c0] ;  /* 0x0001c01c06108981 */ /* 0x000ee2000c1e1500 */
[----:B------:R-:W-:Y:S02]  /*0c10*/  LOP3.LUT R67, R72, 0x80, RZ, 0xfc, !PT ;  /* 0x0000008048437812 */ /* 0x000fe400078efcff */
        /* <DEDUP_REMOVED lines=15> */
[----:B------:R-:W-:Y:S01]  /*0d10*/  LOP3.LUT R58, R72, 0x1a0, RZ, 0xfc, !PT ;  /* 0x000001a0483a7812 */ /* 0x000fe200078efcff */
[----:B------:R-:W4:Y:S01]  /*0d20*/  @!P2 LDG.E.U16 R15, desc[UR28][R6.64+0x180] ;  /* 0x0001801c060fa981 */ /* 0x000f22000c1e1500 */
[----:B------:R-:W-:Y:S02]  /*0d30*/  ISETP.GE.AND P0, PT, R62, UR8, PT ;  /* 0x000000083e007c0c */ /* 0x000fe4000bf06270 */
[----:B------:R-:W-:Y:S01]  /*0d40*/  P2R R80, PR, RZ, 0x4 ;  /* 0x00000004ff507803 */ /* 0x000fe20000000000 */
[----:B------:R-:W4:Y:S01]  /*0d50*/  @!P5 LDG.E.U16 R11, desc[UR28][R6.64+0xc0] ;  /* 0x0000c01c060bd981 */ /* 0x000f22000c1e1500 */
[----:B------:R-:W-:-:S02]  /*0d60*/  LOP3.LUT R57, R72, 0x1c0, RZ, 0xfc, !PT ;  /* 0x000001c048397812 */ /* 0x000fc400078efcff */
[----:B------:R-:W-:Y:S01]  /*0d70*/  ISETP.GE.AND P1, PT, R61, UR8, PT ;  /* 0x000000083d007c0c */ /* 0x000fe2000bf26270 */
[----:B------:R-:W4:Y:S01]  /*0d80*/  @!P3 LDG.E.U16 R14, desc[UR28][R6.64+0x140] ;  /* 0x0001401c060eb981 */ /* 0x000f22000c1e1500 */
[----:B------:R-:W-:Y:S02]  /*0d90*/  P2R R77, PR, RZ, 0x8 ;  /* 0x00000008ff4d7803 */ /* 0x000fe40000000000 */
[----:B------:R-:W-:Y:S01]  /*0da0*/  LOP3.LUT R25, R72, 0x1e0, RZ, 0xfc, !PT ;  /* 0x000001e048197812 */ /* 0x000fe200078efcff */
[----:B------:R-:W4:Y:S01]  /*0db0*/  @!P4 LDG.E.U16 R12, desc[UR28][R6.64+0x100] ;  /* 0x0001001c060cc981 */ /* 0x000f22000c1e1500 */
[----:B------:R-:W-:Y:S02]  /*0dc0*/  ISETP.GE.AND P2, PT, R60, UR8, PT ;  /* 0x000000083c007c0c */ /* 0x000fe4000bf46270 */
[----:B------:R-:W-:Y:S01]  /*0dd0*/  P2R R76, PR, RZ, 0x10 ;  /* 0x00000010ff4c7803 */ /* 0x000fe20000000000 */
[----:B------:R-:W4:Y:S01]  /*0de0*/  @!P0 LDG.E.U16 R18, desc[UR28][R6.64+0x240] ;  /* 0x0002401c06128981 */ /* 0x000f22000c1e1500 */
[----:B------:R-:W-:-:S02]  /*0df0*/  ISETP.GE.AND P3, PT, R59, UR8, PT ;  /* 0x000000083b007c0c */ /* 0x000fc4000bf66270 */
[----:B------:R-:W-:Y:S01]  /*0e00*/  P2R R75, PR, RZ, 0x20 ;  /* 0x00000020ff4b7803 */ /* 0x000fe20000000000 */
[----:B------:R-:W4:Y:S01]  /*0e10*/  @!P1 LDG.E.U16 R19, desc[UR28][R6.64+0x280] ;  /* 0x0002801c06139981 */ /* 0x000f22000c1e1500 */
[----:B------:R-:W-:Y:S02]  /*0e20*/  ISETP.GE.AND P4, PT, R58, UR8, PT ;  /* 0x000000083a007c0c */ /* 0x000fe4000bf86270 */
[----:B------:R-:W-:Y:S02]  /*0e30*/  P2R R74, PR, RZ, 0x40 ;  /* 0x00000040ff4a7803 */ /* 0x000fe40000000000 */
[----:B------:R-:W-:Y:S01]  /*0e40*/  ISETP.GE.AND P5, PT, R57, UR8, PT ;  /* 0x0000000839007c0c */ /* 0x000fe2000bfa6270 */
[----:B------:R-:W4:Y:S01]  /*0e50*/  @!P2 LDG.E.U16 R20, desc[UR28][R6.64+0x2c0] ;  /* 0x0002c01c0614a981 */ /* 0x000f22000c1e1500 */
[----:B------:R-:W-:-:S03]  /*0e60*/  ISETP.GE.AND P6, PT, R25, UR8, PT ;  /* 0x0000000819007c0c */ /* 0x000fc6000bfc6270 */
[----:B------:R-:W4:Y:S04]  /*0e70*/  @!P3 LDG.E.U16 R21, desc[UR28][R6.64+0x300] ;  /* 0x0003001c0615b981 */ /* 0x000f28000c1e1500 */
[----:B------:R-:W4:Y:S04]  /*0e80*/  @!P4 LDG.E.U16 R22, desc[UR28][R6.64+0x340] ;  /* 0x0003401c0616c981 */ /* 0x000f28000c1e1500 */
[----:B------:R-:W4:Y:S04]  /*0e90*/  @!P5 LDG.E.U16 R23, desc[UR28][R6.64+0x380] ;  /* 0x0003801c0617d981 */ /* 0x000f28000c1e1500 */
[----:B------:R0:W4:Y:S01]  /*0ea0*/  @!P6 LDG.E.U16 R24, desc[UR28][R6.64+0x3c0] ;  /* 0x0003c01c0618e981 */ /* 0x000122000c1e1500 */
[----:B------:R-:W1:Y:S01]  /*0eb0*/  S2R R27, SR_LANEID ;  /* 0x00000000001b7919 */ /* 0x000e620000000000 */
[----:B------:R-:W0:Y:S01]  /*0ec0*/  S2UR UR8, SR_CgaCtaId ;  /* 0x00000000000879c3 */ /* 0x000e220000008800 */
[----:B------:R-:W-:Y:S01]  /*0ed0*/  UMOV UR23, 0x400 ;  /* 0x0000040000177882 */ /* 0x000fe20000000000 */
[----:B------:R1:W-:Y:S01]  /*0ee0*/  STL [R1+0x44], R25 ;  /* 0x0000441901007387 */ /* 0x0003e20000100800 */
[----:B0-----:R-:W-:Y:S01]  /*0ef0*/  ULEA UR23, UR8, UR23, 0x18 ;  /* 0x0000001708177291 */ /* 0x001fe2000f8ec0ff */
[----:B-1----:R-:W-:-:S05]  /*0f00*/  IMAD.IADD R25, R71, 0x1, R27 ;  /* 0x0000000147197824 */ /* 0x002fca00078e021b */
[CC--:B------:R-:W-:Y:S02]  /*0f10*/  LEA.HI.SX32 R26, R25.reuse, R25.reuse, 0x1b ;  /* 0x00000019191a7211 */ /* 0x0c0fe400078fdaff */
[C---:B------:R-:W-:Y:S01]  /*0f20*/  IADD3 R6, PT, PT, R25.reuse, 0x60, RZ ;  /* 0x0000006019067810 */ /* 0x040fe20007ffe0ff */
[C---:B------:R-:W-:Y:S01]  /*0f30*/  VIADD R28, R25.reuse, 0x40 ;  /* 0x00000040191c7836 */ /* 0x040fe20000000000 */
[----:B------:R-:W-:Y:S02]  /*0f40*/  LEA R109, R26, UR23, 0x1 ;  /* 0x000000171a6d7c11 */ /* 0x000fe4000f8e08ff */
[C---:B------:R-:W-:Y:S02]  /*0f50*/  IADD3 R26, PT, PT, R25.reuse, 0x20, RZ ;  /* 0x00000020191a7810 */ /* 0x040fe40007ffe0ff */
[-C--:B------:R-:W-:Y:S01]  /*0f60*/  LEA.HI.SX32 R6, R6, R25.reuse, 0x1b ;  /* 0x0000001906067211 */ /* 0x080fe200078fdaff */
[----:B------:R-:W-:Y:S01]  /*0f70*/  VIADD R30, R25, 0x80 ;  /* 0x00000080191e7836 */ /* 0x000fe20000000000 */
[----:B------:R-:W-:-:S02]  /*0f80*/  LEA.HI.SX32 R26, R26, R25, 0x1b ;  /* 0x000000191a1a7211 */ /* 0x000fc400078fdaff */
[----:B------:R-:W-:Y:S01]  /*0f90*/  LEA R106, R6, UR23, 0x1 ;  /* 0x00000017066a7c11 */ /* 0x000fe2000f8e08ff */
[C---:B------:R-:W-:Y:S01]  /*0fa0*/  VIADD R6, R25.reuse, 0xc0 ;  /* 0x000000c019067836 */ /* 0x040fe20000000000 */
[----:B------:R-:W-:Y:S02]  /*0fb0*/  IADD3 R32, PT, PT, R25, 0xa0, RZ ;  /* 0x000000a019207810 */ /* 0x000fe40007ffe0ff */
[-C--:B------:R-:W-:Y:S02]  /*0fc0*/  LEA.HI.SX32 R28, R28, R25.reuse, 0x1b ;  /* 0x000000191c1c7211 */ /* 0x080fe400078fdaff */
[-C--:B------:R-:W-:Y:S02]  /*0fd0*/  LEA.HI.SX32 R30, R30, R25.reuse, 0x1b ;  /* 0x000000191e1e7211 */ /* 0x080fe400078fdaff */
[----:B------:R-:W-:Y:S02]  /*0fe0*/  LEA R108, R26, UR23, 0x1 ;  /* 0x000000171a6c7c11 */ /* 0x000fe4000f8e08ff */
[----:B------:R-:W-:-:S02]  /*0ff0*/  LEA.HI.SX32 R32, R32, R25, 0x1b ;  /* 0x0000001920207211 */ /* 0x000fc400078fdaff */
[----:B------:R-:W-:Y:S01]  /*1000*/  LEA R107, R28, UR23, 0x1 ;  /* 0x000000171c6b7c11 */ /* 0x000fe2000f8e08ff */
[C---:B------:R-:W-:Y:S01]  /*1010*/  VIADD R26, R25.reuse, 0x100 ;  /* 0x00000100191a7836 */ /* 0x040fe20000000000 */
[----:B------:R-:W-:Y:S02]  /*1020*/  LEA.HI.SX32 R6, R6, R25, 0x1b ;  /* 0x0000001906067211 */ /* 0x000fe400078fdaff */
[----:B------:R-:W-:Y:S01]  /*1030*/  LEA R105, R30, UR23, 0x1 ;  /* 0x000000171e697c11 */ /* 0x000fe2000f8e08ff */
[C---:B------:R-:W-:Y:S01]  /*1040*/  VIADD R30, R25.reuse, 0x140 ;  /* 0x00000140191e7836 */ /* 0x040fe20000000000 */
[----:B------:R-:W-:Y:S02]  /*1050*/  LEA R104, R32, UR23, 0x1 ;  /* 0x0000001720687c11 */ /* 0x000fe4000f8e08ff */
[----:B------:R-:W-:Y:S02]  /*1060*/  IADD3 R28, PT, PT, R25, 0x120, RZ ;  /* 0x00000120191c7810 */ /* 0x000fe40007ffe0ff */
[----:B------:R-:W-:-:S02]  /*1070*/  LEA R103, R6, UR23, 0x1 ;  /* 0x0000001706677c11 */ /* 0x000fc4000f8e08ff */
[----:B------:R-:W-:Y:S02]  /*1080*/  IADD3 R6, PT, PT, R25, 0x160, RZ ;  /* 0x0000016019067810 */ /* 0x000fe40007ffe0ff */
[-C--:B------:R-:W-:Y:S02]  /*1090*/  LEA.HI.SX32 R26, R26, R25.reuse, 0x1b ;  /* 0x000000191a1a7211 */ /* 0x080fe400078fdaff */
[----:B------:R-:W-:Y:S02]  /*10a0*/  P2R R33, PR, RZ, 0x1 ;  /* 0x00000001ff217803 */ /* 0x000fe40000000000 */
[-C--:B------:R-:W-:Y:S02]  /*10b0*/  LEA.HI.SX32 R28, R28, R25.reuse, 0x1b ;  /* 0x000000191c1c7211 */ /* 0x080fe400078fdaff */
[----:B------:R-:W-:Y:S02]  /*10c0*/  ISETP.NE.AND P0, PT, R78, RZ, PT ;  /* 0x000000ff4e00720c */ /* 0x000fe40003f05270 */
[----:B------:R-:W-:-:S02]  /*10d0*/  LEA.HI.SX32 R30, R30, R25, 0x1b ;  /* 0x000000191e1e7211 */ /* 0x000fc400078fdaff */
[----:B------:R-:W-:Y:S02]  /*10e0*/  LEA.HI.SX32 R6, R6, R25, 0x1b ;  /* 0x0000001906067211 */ /* 0x000fe400078fdaff */
[----:B------:R-:W-:Y:S02]  /*10f0*/  LEA R101, R26, UR23, 0x1 ;  /* 0x000000171a657c11 */ /* 0x000fe4000f8e08ff */
[----:B------:R-:W-:Y:S02]  /*1100*/  LEA R100, R28, UR23, 0x1 ;  /* 0x000000171c647c11 */ /* 0x000fe4000f8e08ff */
[----:B------:R-:W-:Y:S02]  /*1110*/  P2R R38, PR, RZ, 0x1 ;  /* 0x00000001ff267803 */ /* 0x000fe40000000000 */
[----:B------:R-:W-:Y:S02]  /*1120*/  LEA R99, R30, UR23, 0x1 ;  /* 0x000000171e637c11 */ /* 0x000fe4000f8e08ff */
[----:B------:R-:W-:-:S02]  /*1130*/  ISETP.NE.AND P0, PT, R79, RZ, PT ;  /* 0x000000ff4f00720c */ /* 0x000fc40003f05270 */
        /* <DEDUP_REMOVED lines=17> */
[----:B0-----:R-:W-:-:S04]  /*1250*/  IADD3 R8, PT, PT, R25, 0xe0, RZ ;  /* 0x000000e019087810 */ /* 0x001fc80007ffe0ff */
[----:B------:R-:W-:-:S04]  /*1260*/  LEA.HI.SX32 R8, R8, R25, 0x1b ;  /* 0x0000001908087211 */ /* 0x000fc800078fdaff */
[----:B------:R-:W-:Y:S01]  /*1270*/  LEA R102, R8, UR23, 0x1 ;  /* 0x0000001708667c11 */ /* 0x000fe2000f8e08ff */
[----:B------:R-:W-:-:S05]  /*1280*/  VIADD R8, R25, 0x180 ;  /* 0x0000018019087836 */ /* 0x000fca0000000000 */
[----:B------:R-:W-:-:S04]  /*1290*/  LEA.HI.SX32 R8, R8, R25, 0x1b ;  /* 0x0000001908087211 */ /* 0x000fc800078fdaff */
[----:B------:R-:W-:Y:S01]  /*12a0*/  LEA R97, R8, UR23, 0x1 ;  /* 0x0000001708617c11 */ /* 0x000fe2000f8e08ff */
[----:B-----5:R-:W-:Y:S04]  /*12b0*/  STS.U16 [R108+0x40], R9 ;  /* 0x000040096c007388 */ /* 0x020fe80000000400 */
[----:B---3--:R0:W-:Y:S04]  /*12c0*/  STS.U16 [R107+0x80], R10 ;  /* 0x0000800a6b007388 */ /* 0x0081e80000000400 */
[----:B----4-:R-:W-:Y:S01]  /*12d0*/  STS.U16 [R106+0xc0], R11 ;  /* 0x0000c00b6a007388 */ /* 0x010fe20000000400 */
[----:B0-----:R-:W-:-:S03]  /*12e0*/  IADD3 R10, PT, PT, R25, 0x1a0, RZ ;  /* 0x000001a0190a7810 */ /* 0x001fc60007ffe0ff */
[----:B------:R0:W-:Y:S01]  /*12f0*/  STS.U16 [R105+0x100], R12 ;  /* 0x0001000c69007388 */ /* 0x0001e20000000400 */
[----:B------:R-:W-:-:S03]  /*1300*/  LEA.HI.SX32 R10, R10, R25, 0x1b ;  /* 0x000000190a0a7211 */ /* 0x000fc600078fdaff */
[----:B------:R1:W-:Y:S01]  /*1310*/  STS.U16 [R104+0x140], R14 ;  /* 0x0001400e68007388 */ /* 0x0003e20000000400 */
[C---:B0-----:R-:W-:Y:S01]  /*1320*/  VIADD R12, R25.reuse, 0x1c0 ;  /* 0x000001c0190c7836 */ /* 0x041fe20000000000 */
[----:B-1----:R-:W-:Y:S02]  /*1330*/  IADD3 R14, PT, PT, R25, 0x1e0, RZ ;  /* 0x000001e0190e7810 */ /* 0x002fe40007ffe0ff */
[----:B------:R-:W-:Y:S02]  /*1340*/  STS.U16 [R103+0x180], R15 ;  /* 0x0001800f67007388 */ /* 0x000fe40000000400 */
[-C--:B------:R-:W-:Y:S02]  /*1350*/  LEA.HI.SX32 R12, R12, R25.reuse, 0x1b ;  /* 0x000000190c0c7211 */ /* 0x080fe400078fdaff */
[----:B------:R-:W-:Y:S01]  /*1360*/  LEA.HI.SX32 R14, R14, R25, 0x1b ;  /* 0x000000190e0e7211 */ /* 0x000fe200078fdaff */
[----:B------:R-:W-:Y:S01]  /*1370*/  STS.U16 [R102+0x1c0], R16 ;  /* 0x0001c01066007388 */ /* 0x000fe20000000400 */
[----:B------:R-:W-:-:S02]  /*1380*/  LEA R96, R10, UR23, 0x1 ;  /* 0x000000170a607c11 */ /* 0x000fc4000f8e08ff */
[----:B------:R-:W-:Y:S01]  /*1390*/  LEA R95, R12, UR23, 0x1 ;  /* 0x000000170c5f7c11 */ /* 0x000fe2000f8e08ff */
[----:B------:R-:W-:Y:S01]  /*13a0*/  STS.U16 [R101+0x200], R17 ;  /* 0x0002001165007388 */ /* 0x000fe20000000400 */
[----:B------:R-:W-:Y:S01]  /*13b0*/  LEA R94, R14, UR23, 0x1 ;  /* 0x000000170e5e7c11 */ /* 0x000fe2000f8e08ff */
[----:B------:R-:W-:Y:S02]  /*13c0*/  IMAD R25, R27, 0xf, R25 ;  /* 0x0000000f1b197824 */ /* 0x000fe400078e0219 */
[----:B------:R0:W-:Y:S04]  /*13d0*/  STS.U16 [R100+0x240], R18 ;  /* 0x0002401264007388 */ /* 0x0001e80000000400 */
[----:B------:R-:W-:Y:S04]  /*13e0*/  STS.U16 [R99+0x280], R19 ;  /* 0x0002801363007388 */ /* 0x000fe80000000400 */
[----:B------:R-:W-:Y:S01]  /*13f0*/  STS.U16 [R98+0x2c0], R20 ;  /* 0x0002c01462007388 */ /* 0x000fe20000000400 */
        /* <DEDUP_REMOVED lines=9> */
[C---:B------:R-:W-:Y:S01]  /*1490*/  IADD3 R12, PT, PT, R25.reuse, 0x4, RZ ;  /* 0x00000004190c7810 */ /* 0x040fe20007ffe0ff */
[C---:B------:R-:W-:Y:S01]  /*14a0*/  VIADD R30, R25.reuse, 0xd ;  /* 0x0000000d191e7836 */ /* 0x040fe20000000000 */
[----:B------:R0:W-:Y:S01]  /*14b0*/  STS.U16 [R94+0x3c0], R24 ;  /* 0x0003c0185e007388 */ /* 0x0001e20000000400 */
[C---:B------:R-:W-:Y:S01]  /*14c0*/  VIADD R34, R25.reuse, 0xf ;  /* 0x0000000f19227836 */ /* 0x040fe20000000000 */
[C---:B------:R-:W-:Y:S01]  /*14d0*/  IADD3 R16, PT, PT, R25.reuse, 0x6, RZ ;  /* 0x0000000619107810 */ /* 0x040fe20007ffe0ff */
[C---:B-1----:R-:W-:Y:S01]  /*14e0*/  VIADD R22, R25.reuse, 0x9 ;  /* 0x0000000919167836 */ /* 0x042fe20000000000 */
[----:B------:R-:W-:-:S02]  /*14f0*/  IADD3 R20, PT, PT, R25, 0x8, RZ ;  /* 0x0000000819147810 */ /* 0x000fc40007ffe0ff */
[C---:B------:R-:W-:Y:S02]  /*1500*/  IADD3 R28, PT, PT, R25.reuse, 0xc, RZ ;  /* 0x0000000c191c7810 */ /* 0x040fe40007ffe0ff */
[C---:B------:R-:W-:Y:S02]  /*1510*/  IADD3 R32, PT, PT, R25.reuse, 0xe, RZ ;  /* 0x0000000e19207810 */ /* 0x040fe40007ffe0ff */
[----:B0-----:R-:W-:Y:S02]  /*1520*/  IADD3 R24, PT, PT, R25, 0xa, RZ ;  /* 0x0000000a19187810 */ /* 0x001fe40007ffe0ff */
        /* <DEDUP_REMOVED lines=108> */
[----:B--2---:R0:W-:Y:S04]  /*1bf0*/  STS.U16 [R109], R7 ;  /* 0x000000076d007388 */ /* 0x0041e80000000400 */
[----:B---3--:R1:W-:Y:S04]  /*1c00*/  STS.U16 [R108+0x40], R9 ;  /* 0x000040096c007388 */ /* 0x0083e80000000400 */
[----:B----4-:R2:W-:Y:S04]  /*1c10*/  STS.U16 [R107+0x80], R11 ;  /* 0x0000800b6b007388 */ /* 0x0105e80000000400 */
        /* <DEDUP_REMOVED lines=18> */
[----:B------:R-:W5:Y:S04]  /*1d40*/  LDS.U16 R41, [R159+0x8] ;  /* 0x000008009f297984 */ /* 0x000f680000000400 */
[----:B------:R-:W5:Y:S04]  /*1d50*/  LDS.U16 R42, [R158+0xa] ;  /* 0x00000a009e2a7984 */ /* 0x000f680000000400 */
[----:B------:R-:W5:Y:S04]  /*1d60*/  LDS.U16 R80, [R56+0xc] ;  /* 0x00000c0038507984 */ /* 0x000f680000000400 */
[----:B------:R-:W2:Y:S04]  /*1d70*/  LDS.U16 R24, [R55+0xe] ;  /* 0x00000e0037187984 */ /* 0x000ea80000000400 */
[----:B------:R-:W2:Y:S04]  /*1d80*/  LDS.U16 R20, [R54+0x10] ;  /* 0x0000100036147984 */ /* 0x000ea80000000400 */
[----:B------:R-:W2:Y:S04]  /*1d90*/  LDS.U16 R18, [R53+0x12] ;  /* 0x0000120035127984 */ /* 0x000ea80000000400 */
[----:B------:R-:W2:Y:S04]  /*1da0*/  LDS.U16 R15, [R52+0x14] ;  /* 0x00001400340f7984 */ /* 0x000ea80000000400 */
[----:B------:R-:W2:Y:S04]  /*1db0*/  LDS.U16 R14, [R51+0x16] ;  /* 0x00001600330e7984 */ /* 0x000ea80000000400 */
[----:B------:R-:W3:Y:S04]  /*1dc0*/  LDS.U16 R8, [R50+0x18] ;  /* 0x0000180032087984 */ /* 0x000ee80000000400 */
[----:B------:R-:W3:Y:S04]  /*1dd0*/  LDS.U16 R6, [R49+0x1a] ;  /* 0x00001a0031067984 */ /* 0x000ee80000000400 */
[----:B------:R-:W3:Y:S04]  /*1de0*/  LDS.U16 R5, [R48+0x1c] ;  /* 0x00001c0030057984 */ /* 0x000ee80000000400 */
[----:B------:R-:W3:Y:S01]  /*1df0*/  LDS.U16 R4, [R47+0x1e] ;  /* 0x00001e002f047984 */ /* 0x000ee20000000400 */
        /* <DEDUP_REMOVED lines=36> */
[----:B-----5:R-:W-:-:S03]  /*2040*/  PRMT R82, RZ, 0x7610, R82 ;  /* 0x00007610ff527816 */ /* 0x020fc60000000052 */
[----:B------:R-:W5:Y:S04]  /*2050*/  @!P3 LDG.E.U16 R74, desc[UR28][R2.64+0x300] ;  /* 0x0003001c024ab981 */ /* 0x000f68000c1e1500 */
[----:B------:R-:W5:Y:S04]  /*2060*/  @!P4 LDG.E.U16 R75, desc[UR28][R2.64+0x340] ;  /* 0x0003401c024bc981 */ /* 0x000f68000c1e1500 */
[----:B------:R-:W5:Y:S04]  /*2070*/  @!P0 LDG.E.U16 R45, desc[UR28][R2.64+0x240] ;  /* 0x0002401c022d8981 */ /* 0x000f68000c1e1500 */
[----:B------:R-:W5:Y:S04]  /*2080*/  @!P5 LDG.E.U16 R81, desc[UR28][R2.64+0x380] ;  /* 0x0003801c0251d981 */ /* 0x000f68000c1e1500 */
[----:B------:R0:W5:Y:S04]  /*2090*/  @!P6 LDG.E.U16 R82, desc[UR28][R2.64+0x3c0] ;  /* 0x0003c01c0252e981 */ /* 0x000168000c1e1500 */
        /* <DEDUP_REMOVED lines=17> */
[----:B------:R-:W-:Y:S04]  /*21b0*/  STL.S16 [R1+0x104], R2 ;  /* 0x0001040201007387 */ /* 0x000fe80000100600 */
[----:B------:R-:W-:Y:S04]  /*21c0*/  STL [R1+0x40], RZ ;  /* 0x000040ff01007387 */ /* 0x000fe80000100800 */
[----:B------:R-:W-:Y:S04]  /*21d0*/  STL [R1+0x80], RZ ;  /* 0x000080ff01007387 */ /* 0x000fe80000100800 */
[----:B------:R-:W-:Y:S04]  /*21e0*/  STL [R1+0x7c], RZ ;  /* 0x00007cff01007387 */ /* 0x000fe80000100800 */
[----:B------:R-:W-:Y:S01]  /*21f0*/  STL [R1+0x78], RZ ;  /* 0x000078ff01007387 */ /* 0x000fe20000100800 */
[----:B------:R-:W-:-:S03]  /*2200*/  SHF.L.U32 R28, R28, 0x10, RZ ;  /* 0x000000101c1c7819 */ /* 0x000fc600000006ff */
[----:B------:R-:W-:Y:S04]  /*2210*/  STL [R1+0x74], RZ ;  /* 0x000074ff01007387 */ /* 0x000fe80000100800 */
        /* <DEDUP_REMOVED lines=8> */
[----:B------:R-:W-:Y:S04]  /*22a0*/  STS.U16 [R109], R7 ;  /* 0x000000076d007388 */ /* 0x000fe80000000400 */
[----:B------:R-:W-:Y:S04]  /*22b0*/  STS.U16 [R108+0x40], R9 ;  /* 0x000040096c007388 */ /* 0x000fe80000000400 */
[----:B--2---:R-:W-:Y:S04]  /*22c0*/  STS.U16 [R107+0x80], R10 ;  /* 0x0000800a6b007388 */ /* 0x004fe80000000400 */
[----:B------:R-:W-:Y:S04]  /*22d0*/  STS.U16 [R106+0xc0], R11 ;  /* 0x0000c00b6a007388 */ /* 0x000fe80000000400 */
[----:B---3--:R-:W-:Y:S04]  /*22e0*/  STS.U16 [R105+0x100], R12 ;  /* 0x0001000c69007388 */ /* 0x008fe80000000400 */
[----:B----4-:R-:W-:Y:S04]  /*22f0*/  STS.U16 [R104+0x140], R17 ;  /* 0x0001401168007388 */ /* 0x010fe80000000400 */
[----:B------:R-:W-:Y:S04]  /*2300*/  STS.U16 [R103+0x180], R19 ;  /* 0x0001801367007388 */ /* 0x000fe80000000400 */
[----:B------:R-:W-:Y:S04]  /*2310*/  STS.U16 [R102+0x1c0], R43 ;  /* 0x0001c02b66007388 */ /* 0x000fe80000000400 */
[----:B------:R-:W-:Y:S04]  /*2320*/  STS.U16 [R101+0x200], R44 ;  /* 0x0002002c65007388 */ /* 0x000fe80000000400 */
[----:B-----5:R-:W-:Y:S04]  /*2330*/  STS.U16 [R100+0x240], R45 ;  /* 0x0002402d64007388 */ /* 0x020fe80000000400 */
[----:B------:R0:W-:Y:S04]  /*2340*/  STS.U16 [R99+0x280], R46 ;  /* 0x0002802e63007388 */ /* 0x0001e80000000400 */
[----:B------:R-:W-:Y:S04]  /*2350*/  STS.U16 [R98+0x2c0], R73 ;  /* 0x0002c04962007388 */ /* 0x000fe80000000400 */
[----:B------:R-:W-:Y:S04]  /*2360*/  STS.U16 [R97+0x300], R74 ;  /* 0x0003004a61007388 */ /* 0x000fe80000000400 */
[----:B------:R-:W-:Y:S04]  /*2370*/  STS.U16 [R96+0x340], R75 ;  /* 0x0003404b60007388 */ /* 0x000fe80000000400 */
        /* <DEDUP_REMOVED lines=19> */
[----:B0-----:R-:W-:Y:S01]  /*24b0*/  FADD.FTZ R46, R28, UR6 ;  /* 0x000000061c2e7e21 */ /* 0x001fe20008010000 */
[----:B------:R-:W-:-:S04]  /*24c0*/  SHF.L.U32 R41, R41, 0x10, RZ ;  /* 0x0000001029297819 */ /* 0x000fc800000006ff */
[----:B------:R-:W-:Y:S01]  /*24d0*/  FSETP.GTU.FTZ.AND P0, PT, R46, 20, PT ;  /* 0x41a000002e00780b */ /* 0x000fe20003f1c000 */
[----:B------:R-:W-:Y:S01]  /*24e0*/  IMAD.U32 R33, R33, 0x10000, RZ ;  /* 0x0001000021217824 */ /* 0x000fe200078e00ff */
[----:B------:R-:W-:Y:S01]  /*24f0*/  SHF.L.U32 R38, R38, 0x10, RZ ;  /* 0x0000001026267819 */ /* 0x000fe200000006ff */
[----:B------:R-:W-:Y:S02]  /*2500*/  IMAD.U32 R40, R40, 0x10000, RZ ;  /* 0x0001000028287824 */ /* 0x000fe400078e00ff */
[----:B-1----:R-:W-:Y:S02]  /*2510*/  IMAD.U32 R81, R42, 0x10000, RZ ;  /* 0x000100002a517824 */ /* 0x002fe400078e00ff */
[----:B------:R-:W-:Y:S01]  /*2520*/  FADD.FTZ R42, R41, UR6 ;  /* 0x00000006292a7e21 */ /* 0x000fe20008010000 */
[----:B------:R-:W-:Y:S01]  /*2530*/  FADD.FTZ R45, R33, UR6 ;  /* 0x00000006212d7e21 */ /* 0x000fe20008010000 */
[----:B------:R-:W-:Y:S01]  /*2540*/  FADD.FTZ R44, R38, UR6 ;  /* 0x00000006262c7e21 */ /* 0x000fe20008010000 */
[----:B------:R-:W-:Y:S01]  /*2550*/  FADD.FTZ R43, R40, UR6 ;  /* 0x00000006282b7e21 */ /* 0x000fe20008010000 */
[----:B------:R-:W-:Y:S01]  /*2560*/  FADD.FTZ R41, R81, UR6 ;  /* 0x0000000651297e21 */ /* 0x000fe20008010000 */
[----:B------:R-:W-:Y:S01]  /*2570*/  SHF.L.U32 R80, R80, 0x10, RZ ;  /* 0x0000001050507819 */ /* 0x000fe200000006ff */
[----:B------:R-:W-:Y:S01]  /*2580*/  BSSY.RECONVERGENT B0, `(.L_x_1400) ;  /* 0x0000026000007945 */ /* 0x000fe20003800200 */
[----:B------:R-:W-:-:S02]  /*2590*/  FSETP.GTU.FTZ.AND P1, PT, R45, 20, PT ;  /* 0x41a000002d00780b */ /* 0x000fc40003f3c000 */
[----:B------:R-:W-:Y:S01]  /*25a0*/  FSETP.GTU.FTZ.AND P2, PT, R44, 20, PT ;  /* 0x41a000002c00780b */ /* 0x000fe20003f5c000 */
[----:B------:R-:W-:Y:S01]  /*25b0*/  FADD.FTZ R40, R80, UR6 ;  /* 0x0000000650287e21 */ /* 0x000fe20008010000 */
[----:B------:R-:W-:Y:S02]  /*25c0*/  FSETP.GTU.FTZ.AND P3, PT, R43, 20, PT ;  /* 0x41a000002b00780b */ /* 0x000fe40003f7c000 */
[----:B------:R-:W-:Y:S02]  /*25d0*/  FSETP.GTU.FTZ.AND P4, PT, R42, 20, PT ;  /* 0x41a000002a00780b */ /* 0x000fe40003f9c000 */
[----:B------:R-:W-:Y:S01]  /*25e0*/  FSETP.GTU.FTZ.AND P5, PT, R41, 20, PT ;  /* 0x41a000002900780b */ /* 0x000fe20003fbc000 */
[----:B---34-:R-:W-:-:S12]  /*25f0*/  @P0 BRA `(.L_x_1401) ;  /* 0x0000000000780947 */ /* 0x018fd80003800000 */
        /* <DEDUP_REMOVED lines=30> */
.L_x_1401:
[----:B------:R-:W-:Y:S05]  /*27e0*/  BSYNC.RECONVERGENT B0 ;  /* 0x0000000000007941 */ /* 0x000fea0003800200 */
.L_x_1400:
[----:B------:R0:W-:Y:S01]  /*27f0*/  STL [R1+0x50], RZ ;  /* 0x000050ff01007387 */ /* 0x0001e20000100800 */
[----:B------:R-:W-:Y:S01]  /*2800*/  SHF.L.U32 R24, R24, 0x10, RZ ;  /* 0x0000001018187819 */ /* 0x000fe200000006ff */
[----:B------:R-:W-:Y:S01]  /*2810*/  BSSY.RECONVERGENT B0, `(.L_x_1402) ;  /* 0x0000025000007945 */ /* 0x000fe20003800200 */
[----:B------:R-:W-:Y:S01]  /*2820*/  FSETP.GTU.FTZ.AND P0, PT, R40, 20, PT ;  /* 0x41a000002800780b */ /* 0x000fe20003f1c000 */
[----:B------:R0:W-:Y:S01]  /*2830*/  STL [R1+0x4c], RZ ;  /* 0x00004cff01007387 */ /* 0x0001e20000100800 */
[----:B------:R-:W-:Y:S02]  /*2840*/  IMAD.U32 R39, R39, 0x10000, RZ ;  /* 0x0001000027277824 */ /* 0x000fe400078e00ff */
[----:B------:R-:W-:Y:S01]  /*2850*/  FADD.FTZ R38, R24, UR6 ;  /* 0x0000000618267e21 */ /* 0x000fe20008010000 */
[----:B------:R0:W-:Y:S01]  /*2860*/  STL [R1+0x48], RZ ;  /* 0x000048ff01007387 */ /* 0x0001e20000100800 */
[----:B------:R-:W-:Y:S07]  /*2870*/  @P1 BRA `(.L_x_1403) ;  /* 0x0000000000781947 */ /* 0x000fee0003800000 */
[----:B------:R-:W-:Y:S01]  /*2880*/  FMUL.FTZ R45, R45, 1.4426950216293334961 ;  /* 0x3fb8aa3b2d2d7820 */ /* 0x000fe20000410000 */
[----:B------:R-:W-:Y:S02]  /*2890*/  IMAD.MOV.U32 R80, RZ, RZ, 0x3e800000 ;  /* 0x3e800000ff507424 */ /* 0x000fe400078e00ff */
        /* <DEDUP_REMOVED lines=28> */
.L_x_1403:
[----:B------:R-:W-:Y:S05]  /*2a60*/  BSYNC.RECONVERGENT B0 ;  /* 0x0000000000007941 */ /* 0x000fea0003800200 */
.L_x_1402:
[----:B------:R-:W-:Y:S01]  /*2a70*/  IMAD.U32 R20, R20, 0x10000, RZ ;  /* 0x0001000014147824 */ /* 0x000fe200078e00ff */
        /* <DEDUP_REMOVED lines=38> */
.L_x_1405:
[----:B------:R-:W-:Y:S05]  /*2ce0*/  BSYNC.RECONVERGENT B0 ;  /* 0x0000000000007941 */ /* 0x000fea0003800200 */
.L_x_1404:
        /* <DEDUP_REMOVED lines=39> */
.L_x_1407:
[----:B------:R-:W-:Y:S05]  /*2f60*/  BSYNC.RECONVERGENT B0 ;  /* 0x0000000000007941 */ /* 0x000fea0003800200 */
.L_x_1406:
        /* <DEDUP_REMOVED lines=39> */
.L_x_1409:
[----:B------:R-:W-:Y:S05]  /*31e0*/  BSYNC.RECONVERGENT B0 ;  /* 0x0000000000007941 */ /* 0x000fea0003800200 */
.L_x_1408:
        /* <DEDUP_REMOVED lines=40> */
.L_x_1411:
[----:B------:R-:W-:Y:S05]  /*3470*/  BSYNC.RECONVERGENT B0 ;  /* 0x0000000000007941 */ /* 0x000fea0003800200 */
.L_x_1410:
[----:B------:R-:W3:Y:S01]  /*3480*/  LDL.LU R8, [R1+0x10c] ;  /* 0x00010c0001087983 */ /* 0x000ee20000300800 */
[----:B------:R-:W-:Y:S01]  /*3490*/  IMAD.U32 R86, R19, 0x10000, RZ ;  /* 0x0001000013567824 */ /* 0x000fe200078e00ff */
[----:B------:R-:W-:Y:S01]  /*34a0*/  SHF.L.U32 R84, R78, 0x10, RZ ;  /* 0x000000104e547819 */ /* 0x000fe200000006ff */
[----:B------:R-:W-:Y:S01]  /*34b0*/  BSSY.RECONVERGENT B0, `(.L_x_1412) ;  /* 0x0000027000007945 */ /* 0x000fe20003800200 */
[----:B------:R-:W-:Y:S01]  /*34c0*/  FSETP.GTU.FTZ.AND P5, PT, R20, 20, PT ;  /* 0x41a000001400780b */ /* 0x000fe20003fbc000 */
[----:B------:R-:W-:Y:S01]  /*34d0*/  FADD.FTZ R19, R18, UR6 ;  /* 0x0000000612137e21 */ /* 0x000fe20008010000 */
[----:B------:R4:W-:Y:S01]  /*34e0*/  STL [R1+0xbc], R86 ;  /* 0x0000bc5601007387 */ /* 0x0009e20000100800 */
[----:B------:R-:W-:-:S03]  /*34f0*/  SHF.L.U32 R79, R6, 0x10, RZ ;  /* 0x00000010064f7819 */ /* 0x000fc600000006ff */
[----:B------:R4:W-:Y:S01]  /*3500*/  STL [R1+0xb8], R84 ;  /* 0x0000b85401007387 */ /* 0x0009e20000100800 */
[----:B---3--:R-:W-:-:S04]  /*3510*/  FFMA.FTZ R8, R87, R39, R8 ;  /* 0x0000002757087223 */ /* 0x008fc80000010008 */
[----:B------:R-:W-:Y:S01]  /*3520*/  FFMA.FTZ R81, R86, R37, R8 ;  /* 0x0000002556517223 */ /* 0x000fe20000010008 */
[----:B----4-:R-:W-:Y:S06]  /*3530*/  @P0 BRA `(.L_x_1413) ;  /* 0x0000000000780947 */ /* 0x010fec0003800000 */
[----:B------:R-:W-:Y:S01]  /*3540*/  FMUL.FTZ R40, R40, 1.4426950216293334961 ;  /* 0x3fb8aa3b28287820 */ /* 0x000fe20000410000 */
[----:B------:R-:W-:Y:S02]  /*3550*/  HFMA2 R15, -RZ, RZ, 1.625, 0 ;  /* 0x3e800000ff0f7431 */ /* 0x000fe400000001ff */
[----:B------:R-:W-:Y:S01]  /*3560*/  IMAD.MOV.U32 R85, RZ, RZ, 0x3d39bf78 ;  /* 0x3d39bf78ff557424 */ /* 0x000fe200078e00ff */
[----:B------:R-:W3:Y:S02]  /*3570*/  MUFU.EX2 R83, R40 ;  /* 0x0000002800537308 */ /* 0x000ee40000000800 */
[C---:B---3--:R-:W-:Y:S01]  /*3580*/  FADD.FTZ.RZ R6, R83.reuse, 1 ;  /* 0x3f80000053067421 */ /* 0x048fe2000001c000 */
        /* <DEDUP_REMOVED lines=25> */
.L_x_1413:
[----:B------:R-:W-:Y:S05]  /*3720*/  BSYNC.RECONVERGENT B0 ;  /* 0x0000000000007941 */ /* 0x000fea0003800200 */
.L_x_1412:
[----:B--2---:R-:W-:Y:S01]  /*3730*/  SHF.L.U32 R82, R77, 0x10, RZ ;  /* 0x000000104d527819 */ /* 0x004fe200000006ff */
        /* <DEDUP_REMOVED lines=13> */
[----:B------:R-:W3:Y:S02]  /*3810*/  MUFU.EX2 R76, R38 ;  /* 0x00000026004c7308 */ /* 0x000ee40000000800 */
[C---:B---3--:R-:W-:Y:S01]  /*3820*/  FADD.FTZ.RZ R5, R76.reuse, 1 ;  /* 0x3f8000004c057421 */ /* 0x048fe2000001c000 */
        /* <DEDUP_REMOVED lines=25> */
.L_x_1415:
[----:B------:R-:W-:Y:S05]  /*39c0*/  BSYNC.RECONVERGENT B0 ;  /* 0x0000000000007941 */ /* 0x000fea0003800200 */
.L_x_1414:
[----:B------:R-:W-:Y:S01]  /*39d0*/  SHF.L.U32 R79, R17, 0x10, RZ ;  /* 0x00000010114f7819 */ /* 0x000fe200000006ff */
[----:B------:R-:W-:Y:S02]  /*39e0*/  IMAD.U32 R78, R75, 0x10000, RZ ;  /* 0x000100004b4e7824 */ /* 0x000fe400078e00ff */
[----:B------:R-:W-:Y:S01]  /*39f0*/  FFMA.FTZ R77, R80, R34, R77 ;  /* 0x00000022504d7223 */ /* 0x000fe2000001004d */
[----:B------:R-:W-:Y:S01]  /*3a00*/  BSSY.RECONVERGENT B0, `(.L_x_1416) ;  /* 0x0000026000007945 */ /* 0x000fe20003800200 */
[----:B------:R-:W-:Y:S01]  /*3a10*/  FSETP.GTU.FTZ.AND P1, PT, R18, 20, PT ;  /* 0x41a000001200780b */ /* 0x000fe20003f3c000 */
[----:B------:R3:W-:Y:S01]  /*3a20*/  STL [R1+0xac], R79 ;  /* 0x0000ac4f01007387 */ /* 0x0007e20000100800 */
[----:B------:R-:W-:Y:S01]  /*3a30*/  SHF.L.U32 R15, R4, 0x10, RZ ;  /* 0x00000010040f7819 */ /* 0x000fe200000006ff */
[----:B------:R-:W-:Y:S01]  /*3a40*/  FADD.FTZ R17, R14, UR6 ;  /* 0x000000060e117e21 */ /* 0x000fe20008010000 */
[----:B------:R-:W-:Y:S01]  /*3a50*/  FFMA.FTZ R8, R79, R32, R77 ;  /* 0x000000204f087223 */ /* 0x000fe2000001004d */
[----:B------:R3:W-:Y:S01]  /*3a60*/  STL [R1+0xa8], R78 ;  /* 0x0000a84e01007387 */ /* 0x0007e20000100800 */
[----:B------:R-:W-:Y:S07]  /*3a70*/  @P2 BRA `(.L_x_1417) ;  /* 0x0000000000782947 */ /* 0x000fee0003800000 */
[----:B------:R-:W-:Y:S01]  /*3a80*/  FMUL.FTZ R33, R33, 1.4426950216293334961 ;  /* 0x3fb8aa3b21217820 */ /* 0x000fe20000410000 */
[----:B------:R-:W-:Y:S01]  /*3a90*/  MOV R77, 0x3e800000 ;  /* 0x3e800000004d7802 */ /* 0x000fe20000000f00 */
[----:B------:R-:W-:Y:S02]  /*3aa0*/  HFMA2 R14, -RZ, RZ, 1.3056640625, -1.8671875 ;  /* 0x3d39bf78ff0e7431 */ /* 0x000fe400000001ff */
[----:B------:R-:W4:Y:S02]  /*3ab0*/  MUFU.EX2 R75, R33 ;  /* 0x00000021004b7308 */ /* 0x000f240000000800 */
[C---:B----4-:R-:W-:Y:S01]  /*3ac0*/  FADD.FTZ.RZ R4, R75.reuse, 1 ;  /* 0x3f8000004b047421 */ /* 0x050fe2000001c000 */
        /* <DEDUP_REMOVED lines=25> */
.L_x_1417:
[----:B------:R-:W-:Y:S05]  /*3c60*/  BSYNC.RECONVERGENT B0 ;  /* 0x0000000000007941 */ /* 0x000fea0003800200 */
.L_x_1416:
[----:B------:R-:W-:Y:S01]  /*3c70*/  IMAD.U32 R77, R74, 0x10000, RZ ;  /* 0x000100004a4d7824 */ /* 0x000fe200078e00ff */
[----:B------:R-:W-:Y:S01]  /*3c80*/  SHF.L.U32 R76, R73, 0x10, RZ ;  /* 0x00000010494c7819 */ /* 0x000fe200000006ff */
        /* <DEDUP_REMOVED lines=39> */
.L_x_1419:
[----:B------:R-:W-:Y:S05]  /*3f00*/  BSYNC.RECONVERGENT B0 ;  /* 0x0000000000007941 */ /* 0x000fea0003800200 */
.L_x_1418:
        /* <DEDUP_REMOVED lines=20> */
[----:B------:R0:W-:Y:S01]  /*4050*/  STL [R1+0x84], R14 ;  /* 0x0000840e01007387 */ /* 0x0001e20000100800 */
        /* <DEDUP_REMOVED lines=31> */
.L_x_1421:
[----:B------:R-:W-:Y:S05]  /*4250*/  BSYNC.RECONVERGENT B0 ;  /* 0x0000000000007941 */ /* 0x000fea0003800200 */
.L_x_1420:
        /* <DEDUP_REMOVED lines=12> */
[CC--:B------:R-:W-:Y:S02]  /*4320*/  IADD3 R4, PT, PT, R6.reuse, -R3.reuse, RZ ;  /* 0x8000000306047210 */ /* 0x0c0fe40007ffe0ff */
        /* <DEDUP_REMOVED lines=19> */
.L_x_1423:
[----:B------:R-:W-:Y:S05]  /*4460*/  BSYNC.RECONVERGENT B0 ;  /* 0x0000000000007941 */ /* 0x000fea0003800200 */
.L_x_1422:
[----:B------:R-:W-:Y:S04]  /*4470*/  BSSY.RECONVERGENT B0, `(.L_x_1424) ;  /* 0x0000020000007945 */ /* 0x000fe80003800200 */
        /* <DEDUP_REMOVED lines=31> */
.L_x_1425:
[----:B------:R-:W-:Y:S05]  /*4670*/  BSYNC.RECONVERGENT B0 ;  /* 0x0000000000007941 */ /* 0x000fea0003800200 */
.L_x_1424:
[----:B------:R-:W-:Y:S04]  /*4680*/  BSSY.RECONVERGENT B0, `(.L_x_1426) ;  /* 0x0000020000007945 */ /* 0x000fe80003800200 */
        /* <DEDUP_REMOVED lines=31> */
.L_x_1427:
[----:B------:R-:W-:Y:S05]  /*4880*/  BSYNC.RECONVERGENT B0 ;  /* 0x0000000000007941 */ /* 0x000fea0003800200 */
.L_x_1426:
        /* <DEDUP_REMOVED lines=32> */
.L_x_1429:
[----:B------:R-:W-:Y:S05]  /*4a90*/  BSYNC.RECONVERGENT B0 ;  /* 0x0000000000007941 */ /* 0x000fea0003800200 */
.L_x_1428:
        /* <DEDUP_REMOVED lines=32> */
.L_x_1431:
[----:B------:R-:W-:Y:S05]  /*4ca0*/  BSYNC.RECONVERGENT B0 ;  /* 0x0000000000007941 */ /* 0x000fea0003800200 */
.L_x_1430:
[----:B------:R-:W-:Y:S01]  /*4cb0*/  FMUL.FTZ R5, R86, UR7 ;  /* 0x0000000756057c20 */ /* 0x000fe20008410000 */
[----:B------:R-:W-:Y:S01]  /*4cc0*/  FMUL.FTZ R4, R84, UR7 ;  /* 0x0000000754047c20 */ /* 0x000fe20008410000 */
[----:B0-----:R-:W-:Y:S01]  /*4cd0*/  FMUL.FTZ R3, R82, UR7 ;  /* 0x0000000752037c20 */ /* 0x001fe20008410000 */
[----:B------:R-:W-:Y:S01]  /*4ce0*/  FFMA.FTZ R2, R10, R25, R2 ;  /* 0x000000190a027223 */ /* 0x000fe20000010002 */
[----:B------:R-:W0:Y:S01]  /*4cf0*/  LDCU UR8, c[0x0][0x38c] ;  /* 0x00007180ff0877ac */ /* 0x000e220008000800 */
[----:B------:R5:W-:Y:S04]  /*4d00*/  STL [R1+0xfc], R5 ;  /* 0x0000fc0501007387 */ /* 0x000be80000100800 */
[----:B------:R1:W-:Y:S04]  /*4d10*/  STL [R1+0xf8], R4 ;  /* 0x0000f80401007387 */ /* 0x0003e80000100800 */
[----:B------:R2:W-:Y:S01]  /*4d20*/  STL [R1+0xf4], R3 ;  /* 0x0000f40301007387 */ /* 0x0005e20000100800 */
[----:B-----5:R-:W-:Y:S01]  /*4d30*/  FMUL.FTZ R5, R79, UR7 ;  /* 0x000000074f057c20 */ /* 0x020fe20008410000 */
[----:B-1----:R-:W-:Y:S01]  /*4d40*/  FMUL.FTZ R4, R78, UR7 ;  /* 0x000000074e047c20 */ /* 0x002fe20008410000 */
[----:B0-----:R-:W-:Y:S01]  /*4d50*/  UISETP.GE.AND UP0, UPT, UR8, 0x1, UPT ;  /* 0x000000010800788c */ /* 0x001fe2000bf06270 */
[----:B--2---:R-:W-:-:S05]  /*4d60*/  FMUL.FTZ R3, R80, UR7 ;  /* 0x0000000750037c20 */ /* 0x004fca0008410000 */
        /* <DEDUP_REMOVED lines=28> */
[----:B------:R-:W-:Y:S01]  /*4f30*/  UISETP.NE.AND UP0, UPT, UR12, 0x1, UPT ;  /* 0x000000010c00788c */ /* 0x000fe2000bf05270 */
[----:B------:R-:W0:Y:S01]  /*4f40*/  S2UR UR8, SR_CTAID.Y ;  /* 0x00000000000879c3 */ /* 0x000e220000002600 */
[----:B------:R-:W-:Y:S01]  /*4f50*/  UIMAD UR24, UR12, -0x800, UR25 ;  /* 0xfffff8000c1878a4 */ /* 0x000fe2000f8e0219 */
[----:B------:R-:W2:Y:S01]  /*4f60*/  S2R R14, SR_TID.X ;  /* 0x00000000000e7919 */ /* 0x000ea20000002100 */
[----:B------:R-:W0:Y:S01]  /*4f70*/  LDCU.64 UR26, c[0x0][0x3a0] ;  /* 0x00007400ff1a77ac */ /* 0x000e220008000a00 */
[----:B------:R-:W-:Y:S02]  /*4f80*/  LOP3.LUT R13, R13, 0xfffffff7, RZ, 0xc0, !PT ;  /* 0xfffffff70d0d7812 */ /* 0x000fe400078ec0ff */
[----:B------:R-:W-:Y:S01]  /*4f90*/  PLOP3.LUT P0, PT, PT, PT, UP0, 0x80, 0x8 ;  /* 0x000000000008781c */ /* 0x000fe20003f0f008 */
[----:B------:R0:W-:Y:S01]  /*4fa0*/  STL [R1+0x40], RZ ;  /* 0x000040ff01007387 */ /* 0x0001e20000100800 */
[----:B------:R-:W-:Y:S01]  /*4fb0*/  UIADD3 UR23, UPT, UPT, UR24, 0x800, URZ ;  /* 0x0000080018177890 */ /* 0x000fe2000fffe0ff */
[----:B------:R-:W-:Y:S01]  /*4fc0*/  LOP3.LUT R13, R13, 0xfffffffb, RZ, 0xc0, !PT ;  /* 0xfffffffb0d0d7812 */ /* 0x000fe200078ec0ff */
[----:B------:R-:W1:Y:S01]  /*4fd0*/  LDCU UR50, c[0x0][0x394] ;  /* 0x00007280ff3277ac */ /* 0x000e620008000800 */
[----:B------:R-:W-:-:S03]  /*4fe0*/  ISETP.EQ.AND P1, PT, R0, RZ, P0 ;  /* 0x000000ff0000720c */ /* 0x000fc60000722270 */
[----:B------:R-:W-:Y:S01]  /*4ff0*/  ISETP.GE.AND P0, PT, R72, UR23, PT ;  /* 0x0000001748007c0c */ /* 0x000fe2000bf06270 */
[----:B------:R-:W1:Y:S01]  /*5000*/  LDCU UR49, c[0x0][0x38c] ;  /* 0x00007180ff3177ac */ /* 0x000e620008000800 */
[----:B------:R-:W1:Y:S01]  /*5010*/  LDCU UR25, c[0x0][0x388] ;  /* 0x00007100ff1977ac */ /* 0x000e620008000800 */
[----:B------:R-:W1:Y:S07]  /*5020*/  LDCU.64 UR32, c[0x0][0x3a8] ;  /* 0x00007500ff2077ac */ /* 0x000e6e0008000a00 */
[----:B------:R-:W-:Y:S01]  /*5030*/  @P1 LOP3.LUT R13, R13, 0x4, RZ, 0xfc, !PT ;  /* 0x000000040d0d1812 */ /* 0x000fe200078efcff */
[----:B0-----:R-:W-:-:S03]  /*5040*/  UIMAD.WIDE.U32 UR10, UR8, UR26, URZ ;  /* 0x0000001a080a72a5 */ /* 0x001fc6000f8e00ff */
[----:B------:R-:W-:Y:S01]  /*5050*/  @P0 LOP3.LUT R13, R13, 0x8, RZ, 0xfc, !PT ;  /* 0x000000080d0d0812 */ /* 0x000fe200078efcff */
[----:B------:R-:W0:Y:S01]  /*5060*/  LDCU.64 UR34, c[0x0][0x440] ;  /* 0x00008800ff2277ac */ /* 0x000e220008000a00 */
[----:B------:R-:W-:Y:S01]  /*5070*/  UIMAD UR27, UR8, UR27, UR11 ;  /* 0x0000001b081b72a4 */ /* 0x000fe2000f8e020b */
[----:B------:R-:W0:Y:S01]  /*5080*/  LDCU.64 UR36, c[0x0][0x3c0] ;  /* 0x00007800ff2477ac */ /* 0x000e220008000a00 */
[----:B------:R-:W0:Y:S01]  /*5090*/  LDCU.64 UR38, c[0x0][0x4c0] ;  /* 0x00009800ff2677ac */ /* 0x000e220008000a00 */
[----:B------:R-:W0:Y:S01]  /*50a0*/  LDCU.64 UR40, c[0x0][0x4e0] ;  /* 0x00009c00ff2877ac */ /* 0x000e220008000a00 */
[----:B------:R-:W0:Y:S01]  /*50b0*/  LDCU.64 UR42, c[0x0][0x4f0] ;  /* 0x00009e00ff2a77ac */ /* 0x000e220008000a00 */
[----:B------:R-:W0:Y:S01]  /*50c0*/  LDCU.64 UR44, c[0x0][0x538] ;  /* 0x0000a700ff2c77ac */ /* 0x000e220008000a00 */
[----:B------:R-:W0:Y:S01]  /*50d0*/  LDCU.64 UR46, c[0x0][0x540] ;  /* 0x0000a800ff2e77ac */ /* 0x000e220008000a00 */
[----:B-12---:R-:W-:-:S05]  /*50e0*/  UMOV UR8, URZ ;  /* 0x000000ff00087c82 */ /* 0x006fca0008000000 */
.L_x_1477:
[----:B-1----:R-:W-:Y:S01]  /*50f0*/  MOV R2, R72 ;  /* 0x0000004800027202 */ /* 0x002fe20000000f00 */
[----:B0-----:R-:W-:Y:S01]  /*5100*/  IMAD.U32 R7, RZ, RZ, UR36 ;  /* 0x00000024ff077e24 */ /* 0x001fe2000f8e00ff */
[----:B------:R-:W-:Y:S01]  /*5110*/  UIADD3 UR23, UPT, UPT, UR24, 0x800, URZ ;  /* 0x0000080018177890 */ /* 0x000fe2000fffe0ff */
[----:B------:R-:W-:Y:S01]  /*5120*/  IMAD.MOV.U32 R3, RZ, RZ, RZ ;  /* 0x000000ffff037224 */ /* 0x000fe200078e00ff */
[----:B------:R-:W-:Y:S02]  /*5130*/  MOV R5, UR37 ;  /* 0x0000002500057c02 */ /* 0x000fe40008000f00 */
[----:B------:R-:W-:Y:S01]  /*5140*/  LOP3.LUT P5, RZ, R13, 0x8, RZ, 0xc0, !PT ;  /* 0x000000080dff7812 */ /* 0x000fe200078ac0ff */
[----:B------:R-:W-:Y:S01]  /*5150*/  IMAD.WIDE.U32 R6, R7, UR8, R2 ;  /* 0x0000000807067c25 */ /* 0x000fe2000f8e0002 */
[C---:B------:R-:W-:Y:S02]  /*5160*/  LOP3.LUT R70, R72.reuse, 0x20, RZ, 0xfc, !PT ;  /* 0x0000002048467812 */ /* 0x040fe400078efcff */
[----:B------:R-:W-:Y:S01]  /*5170*/  LOP3.LUT R69, R72, 0x40, RZ, 0xfc, !PT ;  /* 0x0000004048457812 */ /* 0x000fe200078efcff */
[----:B------:R-:W-:Y:S01]  /*5180*/  IMAD R5, R5, UR8, R7 ;  /* 0x0000000805057c24 */ /* 0x000fe2000f8e0207 */
[----:B------:R-:W-:-:S02]  /*5190*/  ISETP.GE.AND P2, PT, R70, UR23, PT ;  /* 0x0000001746007c0c */ /* 0x000fc4000bf46270 */
[C---:B------:R-:W-:Y:S02]  /*51a0*/  LEA R4, P0, R6.reuse, UR19, 0x1 ;  /* 0x0000001306047c11 */ /* 0x040fe4000f8008ff */
[----:B------:R-:W-:Y:S02]  /*51b0*/  ISETP.GE.AND P1, PT, R69, UR23, PT ;  /* 0x0000001745007c0c */ /* 0x000fe4000bf26270 */
[----:B------:R-:W-:-:S05]  /*51c0*/  LEA.HI.X R5, R6, UR20, R5, 0x1, P0 ;  /* 0x0000001406057c11 */ /* 0x000fca00080f0c05 */
[----:B------:R-:W2:Y:S04]  /*51d0*/  @!P5 LDG.E.U16 R7, desc[UR28][R4.64] ;  /* 0x0000001c0407d981 */ /* 0x000ea8000c1e1500 */
[----:B------:R-:W5:Y:S01]  /*51e0*/  @!P2 LDG.E.U16 R0, desc[UR28][R4.64+0x40] ;  /* 0x0000401c0400a981 */ /* 0x000f62000c1e1500 */
[----:B------:R-:W-:-:S03]  /*51f0*/  LOP3.LUT R68, R72, 0x60, RZ, 0xfc, !PT ;  /* 0x0000006048447812 */ /* 0x000fc600078efcff */
[----:B------:R-:W3:Y:S01]  /*5200*/  @!P1 LDG.E.U16 R9, desc[UR28][R4.64+0x80] ;  /* 0x0000801c04099981 */ /* 0x000ee2000c1e1500 */
[----:B------:R-:W-:-:S13]  /*5210*/  ISETP.GE.AND P3, PT, R68, UR23, PT ;  /* 0x0000001744007c0c */ /* 0x000fda000bf66270 */
[----:B------:R-:W4:Y:S01]  /*5220*/  @!P3 LDG.E.U16 R11, desc[UR28][R4.64+0xc0] ;  /* 0x0000c01c040bb981 */ /* 0x000f22000c1e1500 */
[----:B------:R-:W-:-:S04]  /*5230*/  LOP3.LUT R67, R72, 0x80, RZ, 0xfc, !PT ;  /* 0x0000008048437812 */ /* 0x000fc800078efcff */
[----:B------:R-:W-:-:S13]  /*5240*/  ISETP.GE.AND P4, PT, R67, UR23, PT ;  /* 0x0000001743007c0c */ /* 0x000fda000bf86270 */
[----:B------:R-:W4:Y:S01]  /*5250*/  @!P4 LDG.E.U16 R57, desc[UR28][R4.64+0x100] ;  /* 0x0001001c0439c981 */ /* 0x000f22000c1e1500 */
[----:B------:R-:W-:Y:S02]  /*5260*/  CS2R R84, SRZ ;  /* 0x0000000000547805 */ /* 0x000fe4000001ff00 */
[C---:B------:R-:W-:Y:S01]  /*5270*/  LOP3.LUT R66, R72.reuse, 0xa0, RZ, 0xfc, !PT ;  /* 0x000000a048427812 */ /* 0x040fe200078efcff */
[----:B------:R-:W-:Y:S01]  /*5280*/  HFMA2 R83, -RZ, RZ, 0, 0 ;  /* 0x00000000ff537431 */ /* 0x000fe200000001ff */
[----:B------:R-:W-:Y:S02]  /*5290*/  LOP3.LUT R65, R72, 0xc0, RZ, 0xfc, !PT ;  /* 0x000000c048417812 */ /* 0x000fe400078efcff */
[----:B------:R-:W-:Y:S02]  /*52a0*/  ISETP.GE.AND P0, PT, R66, UR23, PT ;  /* 0x0000001742007c0c */ /* 0x000fe4000bf06270 */
[----:B------:R-:W-:Y:S02]  /*52b0*/  LOP3.LUT R64, R72, 0xe0, RZ, 0xfc, !PT ;  /* 0x000000e048407812 */ /* 0x000fe400078efcff */
[----:B------:R-:W-:-:S02]  /*52c0*/  MOV R82, R84 ;  /* 0x0000005400527202 */ /* 0x000fc40000000f00 */
[C---:B------:R-:W-:Y:S02]  /*52d0*/  LOP3.LUT R63, R72.reuse, 0x100, RZ, 0xfc, !PT ;  /* 0x00000100483f7812 */ /* 0x040fe400078efcff */
[----:B------:R-:W-:Y:S01]  /*52e0*/  LOP3.LUT R62, R72, 0x120, RZ, 0xfc, !PT ;  /* 0x00000120483e7812 */ /* 0x000fe200078efcff */
[--C-:B------:R-:W-:Y:S01]  /*52f0*/  IMAD.MOV.U32 R81, RZ, RZ, R84.reuse ;  /* 0x000000ffff517224 */ /* 0x100fe200078e0054 */
[----:B--2---:R-:W-:-:S04]  /*5300*/  @!P5 PRMT R83, R7, 0x7610, R84 ;  /* 0x000076100753d816 */ /* 0x004fc80000000054 */
[----:B-----5:R-:W-:Y:S02]  /*5310*/  @!P2 PRMT R83, R83, 0x5410, R0 ;  /* 0x000054105353a816 */ /* 0x020fe40000000000 */
[----:B------:R-:W-:Y:S01]  /*5320*/  ISETP.GE.AND P2, PT, R65, UR23, PT ;  /* 0x0000001741007c0c */ /* 0x000fe2000bf46270 */
[----:B------:R-:W2:Y:S01]  /*5330*/  @!P0 LDG.E.U16 R0, desc[UR28][R4.64+0x140] ;  /* 0x0001401c04008981 */ /* 0x000ea2000c1e1500 */
[----:B---3--:R-:W-:Y:S02]  /*5340*/  @!P1 PRMT R82, R9, 0x7610, R84 ;  /* 0x0000761009529816 */ /* 0x008fe40000000054 */
[----:B------:R-:W-:-:S09]  /*5350*/  ISETP.GE.AND P1, PT, R64, UR23, PT ;  /* 0x0000001740007c0c */ /* 0x000fd2000bf26270 */
[----:B------:R-:W3:Y:S01]  /*5360*/  @!P2 LDG.E.U16 R7, desc[UR28][R4.64+0x180] ;  /* 0x0001801c0407a981 */ /* 0x000ee2000c1e1500 */
[----:B----4-:R-:W-:-:S03]  /*5370*/  @!P3 PRMT R82, R82, 0x5410, R11 ;  /* 0x000054105252b816 */ /* 0x010fc6000000000b */
[----:B------:R-:W4:Y:S01]  /*5380*/  @!P1 LDG.E.U16 R6, desc[UR28][R4.64+0x1c0] ;  /* 0x0001c01c04069981 */ /* 0x000f22000c1e1500 */
[----:B------:R-:W-:-:S13]  /*5390*/  ISETP.GE.AND P3, PT, R63, UR23, PT ;  /* 0x000000173f007c0c */ /* 0x000fda000bf66270 */
[----:B------:R-:W5:Y:S01]  /*53a0*/  @!P3 LDG.E.U16 R9, desc[UR28][R4.64+0x200] ;  /* 0x0002001c0409b981 */ /* 0x000f62000c1e1500 */
[----:B------:R-:W-:Y:S02]  /*53b0*/  @!P4 PRMT R81, R57, 0x7610, R84 ;  /* 0x000076103951c816 */ /* 0x000fe40000000054 */
[----:B------:R-:W-:-:S13]  /*53c0*/  ISETP.GE.AND P4, PT, R62, UR23, PT ;  /* 0x000000173e007c0c */ /* 0x000fda000bf86270 */
[----:B------:R-:W5:Y:S01]  /*53d0*/  @!P4 LDG.E.U16 R11, desc[UR28][R4.64+0x240] ;  /* 0x0002401c040bc981 */ /* 0x000f62000c1e1500 */
[C---:B------:R-:W-:Y:S02]  /*53e0*/  LOP3.LUT R61, R72.reuse, 0x140, RZ, 0xfc, !PT ;  /* 0x00000140483d7812 */ /* 0x040fe400078efcff */
[----:B------:R-:W-:Y:S02]  /*53f0*/  LOP3.LUT R59, R72, 0x180, RZ, 0xfc, !PT ;  /* 0x00000180483b7812 */ /* 0x000fe400078efcff */
[----:B------:R-:W-:Y:S02]  /*5400*/  MOV R79, R84 ;  /* 0x00000054004f7202 */ /* 0x000fe40000000f00 */
[----:B------:R-:W-:-:S04]  /*5410*/  SHF.L.U32 R8, R14, 0x4, RZ ;  /* 0x000000040e087819 */ /* 0x000fc800000006ff */
[----:B------:R-:W-:Y:S02]  /*5420*/  LOP3.LUT R80, R8, 0x3e00, RZ, 0xc0, !PT ;  /* 0x00003e0008507812 */ /* 0x000fe400078ec0ff */
[----:B------:R-:W-:Y:S02]  /*5430*/  LOP3.LUT R60, R72, 0x160, RZ, 0xfc, !PT ;  /* 0x00000160483c7812 */ /* 0x000fe400078efcff */
[----:B------:R-:W-:Y:S02]  /*5440*/  MOV R78, R84 ;  /* 0x00000054004e7202 */ /* 0x000fe40000000f00 */
[----:B--2---:R-:W-:Y:S02]  /*5450*/  @!P0 PRMT R81, R81, 0x5410, R0 ;  /* 0x0000541051518816 */ /* 0x004fe40000000000 */
[----:B------:R-:W-:Y:S02]  /*5460*/  ISETP.GE.AND P0, PT, R61, UR23, PT ;  /* 0x000000173d007c0c */ /* 0x000fe4000bf06270 */
[----:B---3--:R-:W-:-:S02]  /*5470*/  @!P2 PRMT R79, R7, 0x7610, R84 ;  /* 0x00007610074fa816 */ /* 0x008fc40000000054 */
        /* <DEDUP_REMOVED lines=9> */
[----:B-----5:R-:W-:Y:S02]  /*5510*/  @!P3 PRMT R78, R9, 0x7610, R84 ;  /* 0x00007610094eb816 */ /* 0x020fe40000000054 */
        /* <DEDUP_REMOVED lines=33> */
[----:B------:R-:W2:Y:S01]  /*5730*/  LDL R125, [R1+0xc0] ;  /* 0x0000c000017d7983 */ /* 0x000ea20000100800 */
[----:B---3--:R-:W-:-:S03]  /*5740*/  @!P2 PRMT R85, R6, 0x5410, RZ ;  /* 0x000054100655a816 */ /* 0x008fc600000000ff */
[----:B------:R-:W3:Y:S08]  /*5750*/  LDL R124, [R1+0xbc] ;  /* 0x0000bc00017c7983 */ /* 0x000ef00000100800 */
[----:B------:R-:W-:Y:S02]  /*5760*/  @!P0 MOV R71, R80 ;  /* 0x0000005000478202 */ /* 0x000fe40000000f00 */
[----:B------:R-:W-:Y:S01]  /*5770*/  PRMT R87, R81, 0x7632, R87 ;  /* 0x0000763251577816 */ /* 0x000fe20000000057 */
[----:B------:R-:W3:Y:S01]  /*5780*/  LDL R123, [R1+0xb8] ;  /* 0x0000b800017b7983 */ /* 0x000ee20000100800 */
[----:B------:R-:W-:-:S02]  /*5790*/  @!P0 LOP3.LUT R72, R71, 0x1f, R14, 0xf8, !PT ;  /* 0x0000001f47488812 */ /* 0x000fc400078ef80e */
[----:B----4-:R-:W-:Y:S01]  /*57a0*/  @!P1 PRMT R84, R84, 0x5410, R7 ;  /* 0x0000541054549816 */ /* 0x010fe20000000007 */
[----:B------:R-:W4:Y:S01]  /*57b0*/  LDL R122, [R1+0xb4] ;  /* 0x0000b400017a7983 */ /* 0x000f220000100800 */
[----:B------:R-:W-:Y:S02]  /*57c0*/  ISETP.GE.AND P1, PT, R72, UR48, PT ;  /* 0x0000003048007c0c */ /* 0x000fe4000bf26270 */
[----:B------:R-:W-:Y:S01]  /*57d0*/  ISETP.GE.AND P2, PT, R70, UR48, PT ;  /* 0x0000003046007c0c */ /* 0x000fe2000bf46270 */
[----:B------:R-:W4:Y:S01]  /*57e0*/  LDL R121, [R1+0xb0] ;  /* 0x0000b00001797983 */ /* 0x000f220000100800 */
[----:B------:R-:W-:Y:S02]  /*57f0*/  PRMT R88, R79, 0x7632, R88 ;  /* 0x000076324f587816 */ /* 0x000fe40000000058 */
[----:B------:R-:W-:Y:S01]  /*5800*/  PRMT R89, R78, 0x7632, R89 ;  /* 0x000076324e597816 */ /* 0x000fe20000000059 */
[----:B------:R-:W4:Y:S01]  /*5810*/  LDL R120, [R1+0xac] ;  /* 0x0000ac0001787983 */ /* 0x000f220000100800 */
[----:B------:R-:W-:-:S03]  /*5820*/  LOP3.LUT R13, R13, 0xfffffffe, RZ, 0xc0, !PT ;  /* 0xfffffffe0d0d7812 */ /* 0x000fc600078ec0ff */
[----:B------:R-:W4:Y:S02]  /*5830*/  LDL R119, [R1+0xa8] ;  /* 0x0000a80001777983 */ /* 0x000f240000100800 */
[----:B0-----:R-:W0:Y:S01]  /*5840*/  @!P1 LDC.64 R10, c[0x0][0x3e0] ;  /* 0x0000f800ff0a9b82 */ /* 0x001e220000000a00 */
[----:B-----5:R-:W-:Y:S02]  /*5850*/  @!P3 PRMT R85, R85, 0x5410, R8 ;  /* 0x000054105555b816 */ /* 0x020fe40000000008 */
[----:B------:R-:W-:-:S05]  /*5860*/  ISETP.GE.AND P3, PT, R69, UR48, PT ;  /* 0x0000003045007c0c */ /* 0x000fca000bf66270 */
[----:B------:R-:W1:Y:S08]  /*5870*/  @!P2 LDC.64 R6, c[0x0][0x3e0] ;  /* 0x0000f800ff06ab82 */ /* 0x000e700000000a00 */
[----:B------:R-:W5:Y:S01]  /*5880*/  @!P3 LDC.64 R74, c[0x0][0x3e0] ;  /* 0x0000f800ff4abb82 */ /* 0x000f620000000a00 */
[----:B0-----:R-:W-:Y:S01]  /*5890*/  @!P1 IMAD.WIDE.U32 R8, R10, UR8, R2 ;  /* 0x000000080a089c25 */ /* 0x001fe2000f8e0002 */
[----:B------:R-:W-:-:S03]  /*58a0*/  @!P4 PRMT R86, R12, 0x5410, RZ ;  /* 0x000054100c56c816 */ /* 0x000fc600000000ff */
[----:B------:R-:W-:Y:S01]  /*58b0*/  @!P1 IMAD R11, R11, UR8, R9 ;  /* 0x000000080b0b9c24 */ /* 0x000fe2000f8e0209 */
[----:B------:R-:W-:Y:S01]  /*58c0*/  @!P1 LEA R10, P4, R8, UR21, 0x1 ;  /* 0x00000015080a9c11 */ /* 0x000fe2000f8808ff */
[----:B-1----:R-:W-:-:S03]  /*58d0*/  @!P2 IMAD.WIDE.U32 R72, R6, UR8, R2 ;  /* 0x000000080648ac25 */ /* 0x002fc6000f8e0002 */
[----:B------:R-:W-:Y:S01]  /*58e0*/  @!P1 LEA.HI.X R11, R8, UR22, R11, 0x1, P4 ;  /* 0x00000016080b9c11 */ /* 0x000fe2000a0f0c0b */
[----:B------:R-:W-:Y:S01]  /*58f0*/  @!P2 IMAD R7, R7, UR8, R73 ;  /* 0x000000080707ac24 */ /* 0x000fe2000f8e0249 */
[----:B------:R-:W-:Y:S01]  /*5900*/  @!P2 LEA R6, P4, R72, UR21, 0x1 ;  /* 0x000000154806ac11 */ /* 0x000fe2000f8808ff */
[----:B-----5:R-:W-:-:S03]  /*5910*/  @!P3 IMAD.WIDE.U32 R8, R74, UR8, R2 ;  /* 0x000000084a08bc25 */ /* 0x020fc6000f8e0002 */
        /* <DEDUP_REMOVED lines=21> */
[----:B------:R-:W-:Y:S02]  /*5a70*/  MOV R5, UR30 ;  /* 0x0000001e00057c02 */ /* 0x000fe40008000f00 */
[----:B------:R-:W-:Y:S02]  /*5a80*/  @!P5 LEA.HI.X R77, R74, UR22, R77, 0x1, P6 ;  /* 0x000000164a4ddc11 */ /* 0x000fe4000b0f0c4d */
[----:B------:R-:W-:Y:S01]  /*5a90*/  PRMT R74, R83, 0x7632, R74 ;  /* 0x00007632534a7816 */ /* 0x000fe2000000004a */
        /* <DEDUP_REMOVED lines=12> */
[----:B------:R0:W-:Y:S04]  /*5b60*/  STS.U16 [R97+0x200], R78 ;  /* 0x0002004e61007388 */ /* 0x0001e80000000400 */
[----:B------:R-:W-:Y:S04]  /*5b70*/  STS.U16 [R96+0x240], R89 ;  /* 0x0002405960007388 */ /* 0x000fe80000000400 */
[----:B------:R-:W-:Y:S04]  /*5b80*/  STS.U16 [R95+0x280], R84 ;  /* 0x000280545f007388 */ /* 0x000fe80000000400 */
        /* <DEDUP_REMOVED lines=12> */
[----:B------:R-:W-:-:S02]  /*5c50*/  HFMA2 R81, -RZ, RZ, 0, 0 ;  /* 0x00000000ff517431 */ /* 0x000fc400000001ff */
[----:B------:R-:W-:Y:S01]  /*5c60*/  IMAD.MOV.U32 R82, RZ, RZ, RZ ;  /* 0x000000ffff527224 */ /* 0x000fe200078e00ff */
[----:B------:R-:W-:Y:S01]  /*5c70*/  P2R R0, PR, RZ, 0x2 ;  /* 0x00000002ff007803 */ /* 0x000fe20000000000 */
[----:B------:R-:W5:Y:S01]  /*5c80*/  @!P2 LDG.E.U16 R7, desc[UR28][R6.64+0x40] ;  /* 0x0000401c0607a981 */ /* 0x000f62000c1e1500 */
[----:B------:R-:W-:Y:S02]  /*5c90*/  MOV R83, RZ ;  /* 0x000000ff00537202 */ /* 0x000fe40000000f00 */
[----:B--2---:R-:W-:Y:S01]  /*5ca0*/  R2UR UR51, R12 ;  /* 0x000000000c3372ca */ /* 0x004fe200000e0000 */
        /* <DEDUP_REMOVED lines=85> */
[----:B------:R-:W-:-:S03]  /*6200*/  HFMA2 R0, -RZ, RZ, 0, 0 ;  /* 0x00000000ff007431 */ /* 0x000fc600000001ff */
[----:B------:R-:W4:Y:S01]  /*6210*/  @!P6 LDG.E.U16 R76, desc[UR28][R76.64+0x380] ;  /* 0x0003801c4c4ce981 */ /* 0x000f22000c1e1500 */
[----:B------:R-:W-:-:S03]  /*6220*/  PRMT R84, R78, 0x7632, R84 ;  /* 0x000076324e547816 */ /* 0x000fc60000000054 */
[----:B0-----:R-:W-:Y:S04]  /*6230*/  LDS.U16 R5, [R55+0xe] ;  /* 0x00000e0037057984 */ /* 0x001fe80000000400 */
[----:B------:R0:W5:Y:S01]  /*6240*/  @!P1 LDG.E.U16 R10, desc[UR28][R10.64] ;  /* 0x0000001c0a0a9981 */ /* 0x000162000c1e1500 */
[----:B------:R-:W-:Y:S01]  /*6250*/  @!P1 IMAD.MOV.U32 R71, RZ, RZ, R80 ;  /* 0x000000ffff479224 */ /* 0x000fe200078e0050 */
[----:B------:R-:W-:Y:S02]  /*6260*/  @!P2 MOV R71, R80 ;  /* 0x000000500047a202 */ /* 0x000fe40000000f00 */
[----:B-1----:R-:W-:Y:S04]  /*6270*/  LDS.U16 R9, [R160+0x6] ;  /* 0x00000600a0097984 */ /* 0x002fe80000000400 */
[----:B------:R-:W-:Y:S04]  /*6280*/  LDS.U16 R8, [R159+0x8] ;  /* 0x000008009f087984 */ /* 0x000fe80000000400 */
[----:B0-----:R-:W-:Y:S04]  /*6290*/  LDS.U16 R11, [R164+0x2] ;  /* 0x00000200a40b7984 */ /* 0x001fe80000000400 */
[----:B------:R-:W-:Y:S01]  /*62a0*/  LDS.U16 R4, [R54+0x10] ;  /* 0x0000100036047984 */ /* 0x000fe20000000400 */
[----:B-----5:R-:W-:-:S02]  /*62b0*/  @!P1 PRMT R0, R10, 0x5410, RZ ;  /* 0x000054100a009816 */ /* 0x020fc400000000ff */
[----:B------:R-:W-:Y:S01]  /*62c0*/  @!P3 MOV R71, R80 ;  /* 0x000000500047b202 */ /* 0x000fe20000000f00 */
        /* <DEDUP_REMOVED lines=9> */
[----:B-1----:R-:W-:Y:S01]  /*6360*/  LOP3.LUT R72, R71, 0x1f, R14, 0xf8, !PT ;  /* 0x0000001f47487812 */ /* 0x002fe200078ef80e */
[----:B------:R-:W-:Y:S04]  /*6370*/  LDS.U16 R3, [R53+0x12] ;  /* 0x0000120035037984 */ /* 0x000fe80000000400 */
[----:B------:R0:W5:Y:S01]  /*6380*/  @!P0 LDG.E.U16 R77, desc[UR28][R6.64+0x3c0] ;  /* 0x0003c01c064d8981 */ /* 0x000162000c1e1500 */
[----:B------:R-:W1:Y:S01]  /*6390*/  S2R R14, SR_TID.X ;  /* 0x00000000000e7919 */ /* 0x000e620000002100 */
[----:B------:R-:W-:Y:S02]  /*63a0*/  PRMT R71, R0, 0x7632, R71 ;  /* 0x0000763200477816 */ /* 0x000fe40000000047 */
[----:B------:R-:W-:Y:S04]  /*63b0*/  LDS.U16 R2, [R52+0x14] ;  /* 0x0000140034027984 */ /* 0x000fe80000000400 */
[----:B0-----:R-:W-:Y:S04]  /*63c0*/  LDS.U16 R7, [R158+0xa] ;  /* 0x00000a009e077984 */ /* 0x001fe80000000400 */
[----:B------:R-:W-:Y:S04]  /*63d0*/  LDS.U16 R6, [R56+0xc] ;  /* 0x00000c0038067984 */ /* 0x000fe80000000400 */
[----:B------:R-:W-:Y:S04]  /*63e0*/  STS.U16 [R110+0x1080], R0 ;  /* 0x001080006e007388 */ /* 0x000fe80000000400 */
[----:B------:R-:W-:Y:S01]  /*63f0*/  STS.U16 [R109+0x10c0], R71 ;  /* 0x0010c0476d007388 */ /* 0x000fe20000000400 */
[----:B------:R-:W-:-:S03]  /*6400*/  PRMT R85, R79, 0x7632, R85 ;  /* 0x000076324f557816 */ /* 0x000fc60000000055 */
[----:B------:R-:W-:Y:S01]  /*6410*/  STS.U16 [R108+0x1100], R78 ;  /* 0x0011004e6c007388 */ /* 0x000fe20000000400 */
[----:B------:R-:W-:-:S03]  /*6420*/  ULEA UR23, UR12, 0xffffff00, 0x8 ;  /* 0xffffff000c177891 */ /* 0x000fc6000f8e40ff */
[----:B------:R0:W-:Y:S01]  /*6430*/  STS.U16 [R107+0x1140], R84 ;  /* 0x001140546b007388 */ /* 0x0001e20000000400 */
[----:B------:R-:W-:Y:S01]  /*6440*/  PRMT R86, R81, 0x7632, R86 ;  /* 0x0000763251567816 */ /* 0x000fe20000000056 */
[----:B------:R-:W-:Y:S01]  /*6450*/  ULOP3.LUT UR23, UR23, 0x100, URZ, 0xc0, !UPT ;  /* 0x0000010017177892 */ /* 0x000fe2000f8ec0ff */
[----:B------:R-:W-:Y:S01]  /*6460*/  PRMT R87, R82, 0x7632, R87 ;  /* 0x0000763252577816 */ /* 0x000fe20000000057 */
[----:B------:R1:W-:Y:S01]  /*6470*/  STS.U16 [R106+0x1180], R79 ;  /* 0x0011804f6a007388 */ /* 0x0003e20000000400 */
[----:B0-----:R-:W-:Y:S01]  /*6480*/  IMAD.MOV.U32 R84, RZ, RZ, RZ ;  /* 0x000000ffff547224 */ /* 0x001fe200078e00ff */
[----:B---3--:R-:W-:Y:S01]  /*6490*/  @!P4 PRMT R84, R74, 0x5410, RZ ;  /* 0x000054104a54c816 */ /* 0x008fe200000000ff */
[----:B------:R-:W-:Y:S01]  /*64a0*/  HFMA2 R78, -RZ, RZ, 0, 0 ;  /* 0x00000000ff4e7431 */ /* 0x000fe200000001ff */
[----:B------:R-:W-:Y:S01]  /*64b0*/  STS.U16 [R105+0x11c0], R85 ;  /* 0x0011c05569007388 */ /* 0x000fe20000000400 */
[----:B----4-:R-:W-:Y:S02]  /*64c0*/  @!P6 PRMT R78, R76, 0x5410, RZ ;  /* 0x000054104c4ee816 */ /* 0x010fe400000000ff */
[----:B--2---:R-:W-:Y:S01]  /*64d0*/  @!P5 PRMT R84, R84, 0x5410, R75 ;  /* 0x000054105454d816 */ /* 0x004fe2000000004b */
[----:B------:R-:W-:Y:S01]  /*64e0*/  STS.U16 [R104+0x1200], R81 ;  /* 0x0012005168007388 */ /* 0x000fe20000000400 */
[----:B------:R-:W-:Y:S01]  /*64f0*/  UIADD3 UR26, UPT, UPT, UR23, UR8, URZ ;  /* 0x00000008171a7290 */ /* 0x000fe2000fffe0ff */
[----:B-1----:R-:W-:Y:S01]  /*6500*/  VIADD R79, R14, 0x200 ;  /* 0x000002000e4f7836 */ /* 0x002fe20000000000 */
[----:B------:R-:W-:Y:S01]  /*6510*/  PRMT R71, R84, 0x7632, R71 ;  /* 0x0000763254477816 */ /* 0x000fe20000000047 */
[----:B------:R0:W-:Y:S04]  /*6520*/  STS.U16 [R98+0x1240], R86 ;  /* 0x0012405662007388 */ /* 0x0001e80000000400 */
[----:B------:R-:W-:Y:S04]  /*6530*/  STS.U16 [R97+0x1280], R82 ;  /* 0x0012805261007388 */ /* 0x000fe80000000400 */
[----:B------:R1:W-:Y:S04]  /*6540*/  STS.U16 [R96+0x12c0], R87 ;  /* 0x0012c05760007388 */ /* 0x0003e80000000400 */
[----:B0-----:R-:W2:Y:S04]  /*6550*/  LDL R86, [R1+0xa0] ;  /* 0x0000a00001567983 */ /* 0x001ea80000100800 */
[----:B------:R-:W3:Y:S04]  /*6560*/  LDL R85, [R1+0x9c] ;  /* 0x00009c0001557983 */ /* 0x000ee80000100800 */
[----:B-1----:R-:W4:Y:S04]  /*6570*/  LDL R87, [R1+0xa4] ;  /* 0x0000a40001577983 */ /* 0x002f280000100800 */
[----:B------:R-:W3:Y:S04]  /*6580*/  LDL R82, [R1+0x90] ;  /* 0x0000900001527983 */ /* 0x000ee80000100800 */
[----:B------:R-:W3:Y:S01]  /*6590*/  LDL R81, [R1+0x8c] ;  /* 0x00008c0001517983 */ /* 0x000ee20000100800 */
[----:B-----5:R-:W-:-:S04]  /*65a0*/  @!P2 PRMT R83, R83, 0x5410, R73 ;  /* 0x000054105353a816 */ /* 0x020fc80000000049 */
[----:B------:R-:W-:Y:S01]  /*65b0*/  PRMT R0, R83, 0x7632, R0 ;  /* 0x0000763253007816 */ /* 0x000fe20000000000 */
[----:B------:R0:W-:Y:S04]  /*65c0*/  STS.U16 [R95+0x1300], R83 ;  /* 0x001300535f007388 */ /* 0x0001e80000000400 */
[----:B------:R-:W-:Y:S04]  /*65d0*/  STS.U16 [R94+0x1340], R0 ;  /* 0x001340005e007388 */ /* 0x000fe80000000400 */
[----:B------:R1:W-:Y:S04]  /*65e0*/  STS.U16 [R93+0x1380], R84 ;  /* 0x001380545d007388 */ /* 0x0003e80000000400 */
[----:B------:R-:W-:Y:S04]  /*65f0*/  STS.U16 [R92+0x13c0], R71 ;  /* 0x0013c0475c007388 */ /* 0x000fe80000000400 */
[----:B0-----:R-:W5:Y:S04]  /*6600*/  LDL R83, [R1+0x94] ;  /* 0x0000940001537983 */ /* 0x001f680000100800 */
[----:B-1----:R-:W5:Y:S01]  /*6610*/  LDL R84, [R1+0x98] ;  /* 0x0000980001547983 */ /* 0x002f620000100800 */
[----:B------:R-:W-:-:S02]  /*6620*/  @!P0 PRMT R78, R78, 0x5410, R77 ;  /* 0x000054104e4e8816 */ /* 0x000fc4000000004d */
[----:B------:R-:W-:Y:S02]  /*6630*/  ISETP.NE.AND P0, PT, R14, RZ, PT ;  /* 0x000000ff0e00720c */ /* 0x000fe40003f05270 */
[----:B------:R-:W-:Y:S01]  /*6640*/  PRMT R73, R78, 0x7632, R73 ;  /* 0x000076324e497816 */ /* 0x000fe20000000049 */
[----:B------:R0:W-:Y:S01]  /*6650*/  STS.U16 [R91+0x1400], R78 ;  /* 0x0014004e5b007388 */ /* 0x0001e20000000400 */
[----:B------:R-:W-:-:S03]  /*6660*/  SEL R0, R79, UR26, P0 ;  /* 0x0000001a4f007c07 */ /* 0x000fc60008000000 */
[----:B------:R-:W5:Y:S04]  /*6670*/  LDL R79, [R1+0x88] ;  /* 0x00008800014f7983 */ /* 0x000f680000100800 */
[----:B0-----:R-:W5:Y:S04]  /*6680*/  LDL R78, [R1+0x84] ;  /* 0x00008400014e7983 */ /* 0x001f680000100800 */
[----:B------:R-:W-:Y:S01]  /*6690*/  STS.U16 [R90+0x1440], R73 ;  /* 0x001440495a007388 */ /* 0x000fe20000000400 */
[----:B------:R-:W-:-:S03]  /*66a0*/  NOP ;  /* 0x0000000000007918 */ /* 0x000fc60000000000 */
[----:B------:R-:W0:Y:S04]  /*66b0*/  LDS.U16 R97, [R164+0x1082] ;  /* 0x00108200a4617984 */ /* 0x000e280000000400 */
[----:B------:R-:W1:Y:S04]  /*66c0*/  LDS.U16 R96, [R161+0x1084] ;  /* 0x00108400a1607984 */ /* 0x000e680000000400 */
        /* <DEDUP_REMOVED lines=8> */
[----:B------:R-:W2:Y:S04]  /*6750*/  LDS.U16 R98, [R165+0x1080] ;  /* 0x00108000a5627984 */ /* 0x000ea80000000400 */
[----:B------:R-:W4:Y:S04]  /*6760*/  LDS.U16 R95, [R160+0x1086] ;  /* 0x00108600a05f7984 */ /* 0x000f280000000400 */
[----:B------:R-:W3:Y:S04]  /*6770*/  LDS.U16 R92, [R56+0x108c] ;  /* 0x00108c00385c7984 */ /* 0x000ee80000000400 */
[----:B------:R-:W3:Y:S04]  /*6780*/  LDS.U16 R89, [R53+0x1092] ;  /* 0x0010920035597984 */ /* 0x000ee80000000400 */
[----:B------:R-:W3:Y:S04]  /*6790*/  LDS.U16 R76, [R50+0x1098] ;  /* 0x00109800324c7984 */ /* 0x000ee80000000400 */
[----:B------:R-:W3:Y:S01]  /*67a0*/  LDS.U16 R73, [R47+0x109e] ;  /* 0x00109e002f497984 */ /* 0x000ee20000000400 */
[----:B------:R-:W0:Y:S01]  /*67b0*/  S2UR UR31, SR_CgaCtaId ;  /* 0x00000000001f79c3 */ /* 0x000e220000008800 */
[----:B------:R-:W-:-:S05]  /*67c0*/  MOV R104, UR51 ;  /* 0x0000003300687c02 */ /* 0x000fca0008000f00 */
[----:B------:R-:W-:-:S04]  /*67d0*/  FMUL.FTZ R104, R104, 1.4426950216293334961 ;  /* 0x3fb8aa3b68687820 */ /* 0x000fc80000410000 */
        /* <DEDUP_REMOVED lines=15> */
[----:B------:R-:W1:Y:S01]  /*68d0*/  MUFU.EX2 R151, R151 ;  /* 0x0000009700977308 */ /* 0x000e620000000800 */
        /* <DEDUP_REMOVED lines=21> */
[----:B-1----:R1:W-:Y:S01]  /*6a30*/  STS [R0+0x6d50], R151 ;  /* 0x006d509700007388 */ /* 0x0023e20000000800 */
[----:B------:R-:W-:Y:S01]  /*6a40*/  SHF.L.U32 R96, R96, 0x10, RZ ;  /* 0x0000001060607819 */ /* 0x000fe200000006ff */
[----:B--2---:R-:W-:Y:S01]  /*6a50*/  IMAD.U32 R98, R98, 0x10000, RZ ;  /* 0x0001000062627824 */ /* 0x004fe200078e00ff */
        /* <DEDUP_REMOVED lines=12> */
[----:B------:R-:W-:Y:S01]  /*6b20*/  SHF.L.U32 R74, R74, 0x10, RZ ;  /* 0x000000104a4a7819 */ /* 0x000fe200000006ff */
[----:B------:R-:W-:Y:S01]  /*6b30*/  BSSY.RECONVERGENT B0, `(.L_x_1433) ;  /* 0x000002f000007945 */ /* 0x000fe20003800200 */
        /* <DEDUP_REMOVED lines=11> */
[----:B------:R-:W-:Y:S01]  /*6bf0*/  FMUL.FTZ R98, R125, R98 ;  /* 0x000000627d627220 */ /* 0x000fe20000410000 */
        /* <DEDUP_REMOVED lines=32> */
.L_x_1434:
[----:B------:R-:W-:-:S06]  /*6e00*/  LEA R0, R14, UR23, 0x2 ;  /* 0x000000170e007c11 */ /* 0x000fcc000f8e10ff */
[----:B------:R-:W0:Y:S02]  /*6e10*/  LDS R0, [R0+0x7554] ;  /* 0x0075540000007984 */ /* 0x000e240000000800 */
.L_x_1435:
[----:B------:R-:W-:Y:S05]  /*6e20*/  BSYNC.RECONVERGENT B0 ;  /* 0x0000000000007941 */ /* 0x000fea0003800200 */
.L_x_1433:
[----:B------:R-:W-:Y:S01]  /*6e30*/  LOP3.LUT P1, RZ, R13, 0x4, RZ, 0xc0, !PT ;  /* 0x000000040dff7812 */ /* 0x000fe2000782c0ff */
[----:B------:R-:W-:Y:S01]  /*6e40*/  HFMA2 R81, -RZ, RZ, 0, 4.76837158203125e-07 ;  /* 0x00000008ff517431 */ /* 0x000fe200000001ff */
[----:B------:R-:W-:Y:S01]  /*6e50*/  MOV R78, UR12 ;  /* 0x0000000c004e7c02 */ /* 0x000fe20008000f00 */
[----:B------:R-:W-:-:S10]  /*6e60*/  IMAD.MOV.U32 R79, RZ, RZ, RZ ;  /* 0x000000ffff4f7224 */ /* 0x000fd400078e00ff */
[----:B------:R-:W2:Y:S01]  /*6e70*/  @P1 LDC R80, c[0x0][0x38c] ;  /* 0x0000e300ff501b82 */ /* 0x000ea20000000800 */
        /* <DEDUP_REMOVED lines=117> */
.L_x_1494:
[C---:B---3--:R-:W-:Y:S01]  /*75d0*/  FFMA.FTZ R86, R157.reuse, R86, R156 ;  /* 0x000000569d567223 */ /* 0x048fe2000001009c */
[----:B------:R-:W-:Y:S01]  /*75e0*/  UMOV UR26, 0xffffffff ;  /* 0xffffffff001a7882 */ /* 0x000fe20000000000 */
[----:B0-2---:R-:W-:-:S03]  /*75f0*/  @P1 FMUL.FTZ R157, R157, R153 ;  /* 0x000000999d9d1220 */ /* 0x005fc60000410000 */
[----:B------:R-:W-:Y:S01]  /*7600*/  FSEL R162, R156, R86, !P1 ;  /* 0x000000569ca27208 */ /* 0x000fe20004800000 */
[----:B------:R-:W-:Y:S06]  /*7610*/  BRA.DIV UR26, `(.L_x_1438) ;  /* 0x0000005a1a987947 */ /* 0x000fec000b800000 */
.L_x_1497:
[----:B------:R-:W-:-:S03]  /*7620*/  UMOV UR26, 0xffffffff ;  /* 0xffffffff001a7882 */ /* 0x000fc60000000000 */
[----:B------:R-:W-:Y:S05]  /*7630*/  BRA.DIV UR26, `(.L_x_1439) ;  /* 0x0000005a1ab87947 */ /* 0x000fea000b800000 */
.L_x_1500:
[----:B------:R-:W-:-:S03]  /*7640*/  UMOV UR26, 0xffffffff ;  /* 0xffffffff001a7882 */ /* 0x000fc60000000000 */
[----:B------:R-:W-:Y:S05]  /*7650*/  BRA.DIV UR26, `(.L_x_1440) ;  /* 0x0000005a1ad87947 */ /* 0x000fea000b800000 */
[----:B------:R-:W0:Y:S04]  /*7660*/  SHFL.UP PT, R157, R157, 0x1, RZ ;  /* 0x042000009d9d7989 */ /* 0x000e2800000e00ff */
[----:B------:R-:W2:Y:S04]  /*7670*/  SHFL.UP PT, R162, R162, 0x1, RZ ;  /* 0x04200000a2a27989 */ /* 0x000ea800000e00ff */
[----:B-----5:R-:W3:Y:S04]  /*7680*/  SHFL.IDX PT, R78, R78, RZ, 0x1f ;  /* 0x00001fff4e4e7589 */ /* 0x020ee800000e0000 */
[----:B------:R-:W4:Y:S02]  /*7690*/  SHFL.IDX PT, R79, R79, RZ, 0x1f ;  /* 0x00001fff4f4f7589 */ /* 0x000f2400000e0000 */
.L_x_1506:
        /* <DEDUP_REMOVED lines=12> */
.L_x_1436:
        /* <DEDUP_REMOVED lines=121> */
.L_x_1523:
        /* <DEDUP_REMOVED lines=14> */
.L_x_1441:
        /* <DEDUP_REMOVED lines=124> */
[----:B------:R-:W-:Y:S01]  /*8790*/  FMUL.FTZ R3, R3, R89 ;  /* 0x0000005903037220 */ /* 0x000fe20000410000 */
[C---:B------:R-:W-:Y:S01]  /*87a0*/  FMUL.FTZ R122, R89.reuse, UR51 ;  /* 0x00000033597a7c20 */ /* 0x040fe20008410000 */
[----:B0-----:R-:W-:Y:S01]  /*87b0*/  FMUL.FTZ R82, R90, R33 ;  /* 0x000000215a527220 */ /* 0x001fe20000410000 */
[----:B------:R-:W-:-:S03]  /*87c0*/  FMUL.FTZ R89, R89, R28 ;  /* 0x0000001c59597220 */ /* 0x000fc60000410000 */
[----:B------:R-:W-:Y:S01]  /*87d0*/  FFMA.FTZ R83, R121, R82, R83 ;  /* 0x0000005279537223 */ /* 0x000fe20000010053 */
[----:B------:R-:W-:-:S03]  /*87e0*/  FMUL.FTZ R88, R88, R24 ;  /* 0x0000001858587220 */ /* 0x000fc60000410000 */
[----:B------:R-:W-:Y:S01]  /*87f0*/  FFMA.FTZ R83, R120, R89, R83 ;  /* 0x0000005978537223 */ /* 0x000fe20000010053 */
[C---:B------:R-:W-:Y:S01]  /*8800*/  FMUL.FTZ R77, R107.reuse, UR51 ;  /* 0x000000336b4d7c20 */ /* 0x040fe20008410000 */
[----:B------:R-:W-:Y:S02]  /*8810*/  FMUL.FTZ R107, R107, R20 ;  /* 0x000000146b6b7220 */ /* 0x000fe40000410000 */
[----:B------:R-:W-:Y:S01]  /*8820*/  FFMA.FTZ R83, R119, R88, R83 ;  /* 0x0000005877537223 */ /* 0x000fe20000010053 */
[----:B------:R-:W-:-:S03]  /*8830*/  FMUL.FTZ R76, R76, R19 ;  /* 0x000000134c4c7220 */ /* 0x000fc60000410000 */
[----:B------:R-:W-:Y:S01]  /*8840*/  FFMA.FTZ R83, R79, R107, R83 ;  /* 0x0000006b4f537223 */ /* 0x000fe20000010053 */
[----:B------:R-:W-:Y:S01]  /*8850*/  FMUL.FTZ R75, R75, R18 ;  /* 0x000000124b4b7220 */ /* 0x000fe20000410000 */
[----:B------:R-:W-:Y:S02]  /*8860*/  FMUL.FTZ R77, R79, R77 ;  /* 0x0000004d4f4d7220 */ /* 0x000fe40000410000 */
[-C--:B------:R-:W-:Y:S01]  /*8870*/  FFMA.FTZ R83, R131, R76.reuse, R83 ;  /* 0x0000004c83537223 */ /* 0x080fe20000010053 */
        /* <DEDUP_REMOVED lines=47> */
[----:B------:R-:W-:-:S04]  /*8b70*/  FMUL.FTZ R81, R30, R81 ;  /* 0x000000511e517220 */ /* 0x000fc80000410000 */
[----:B------:R-:W-:Y:S01]  /*8b80*/  LOP3.LUT R74, R14, UR26, RZ, 0xfc, !PT ;  /* 0x0000001a0e4a7c12 */ /* 0x000fe2000f8efcff */
[----:B------:R-:W-:Y:S01]  /*8b90*/  FMUL.FTZ R136, R76, R136 ;  /* 0x000000884c887220 */ /* 0x000fe20000410000 */
[----:B------:R-:W-:Y:S02]  /*8ba0*/  HFMA2 R77, -RZ, RZ, 0, 0 ;  /* 0x00000000ff4d7431 */ /* 0x000fe400000001ff */
[----:B------:R-:W-:Y:S01]  /*8bb0*/  IMAD.MOV.U32 R76, RZ, RZ, R14 ;  /* 0x000000ffff4c7224 */ /* 0x000fe200078e000e */
        /* <DEDUP_REMOVED lines=9> */
[----:B------:R-:W-:Y:S01]  /*8c50*/  IMAD R3, R5, UR30, R77 ;  /* 0x0000001e05037c24 */ /* 0x000fe2000f8e024d */
[----:B------:R0:W-:Y:S01]  /*8c60*/  STS [R73+0x212c], R81 ;  /* 0x00212c5149007388 */ /* 0x0001e20000000800 */
[----:B------:R-:W-:Y:S02]  /*8c70*/  IMAD.MOV.U32 R2, RZ, RZ, R76 ;  /* 0x000000ffff027224 */ /* 0x000fe400078e004c */
[----:B------:R-:W-:Y:S01]  /*8c80*/  FMUL.FTZ R84, R32, R84 ;  /* 0x0000005420547220 */ /* 0x000fe20000410000 */
        /* <DEDUP_REMOVED lines=9> */
[----:B------:R-:W-:Y:S01]  /*8d20*/  STS [R73+0x2118], R85 ;  /* 0x0021185549007388 */ /* 0x000fe20000000800 */
[----:B------:R-:W-:-:S03]  /*8d30*/  MOV R76, UR38 ;  /* 0x00000026004c7c02 */ /* 0x000fc60008000f00 */
[----:B------:R-:W-:Y:S04]  /*8d40*/  STS [R73+0x2120], R82 ;  /* 0x0021205249007388 */ /* 0x000fe80000000800 */
[----:B------:R-:W-:Y:S04]  /*8d50*/  STS [R73+0x2124], R89 ;  /* 0x0021245949007388 */ /* 0x000fe80000000800 */
[----:B------:R-:W-:Y:S04]  /*8d60*/  STS [R73+0x2128], R88 ;  /* 0x0021285849007388 */ /* 0x000fe80000000800 */
[----:B------:R-:W-:Y:S04]  /*8d70*/  STS [R73+0x2138], R79 ;  /* 0x0021384f49007388 */ /* 0x000fe80000000800 */
[----:B------:R-:W-:Y:S01]  /*8d80*/  STS [R73+0x213c], R81 ;  /* 0x00213c5149007388 */ /* 0x000fe20000000800 */
[----:B------:R-:W-:-:S02]  /*8d90*/  UIMAD UR31, UR9, UR41, UR30 ;  /* 0x00000029091f72a4 */ /* 0x000fc4000f8e021e */
[----:B------:R-:W-:Y:S01]  /*8da0*/  IMAD.WIDE.U32 R74, R76, UR9, R74 ;  /* 0x000000094c4a7c25 */ /* 0x000fe2000f8e004a */
[----:B------:R-:W-:Y:S01]  /*8db0*/  UIMAD UR30, UR48, UR38, URZ ;  /* 0x00000026301e72a4 */ /* 0x000fe2000f8e02ff */
[----:B------:R-:W-:Y:S02]  /*8dc0*/  IADD3 R2, P0, PT, R2, UR26, RZ ;  /* 0x0000001a02027c10 */ /* 0x000fe4000ff1e0ff */
[C---:B------:R-:W-:Y:S01]  /*8dd0*/  VIADD R116, R14.reuse, 0x100 ;  /* 0x000001000e747836 */ /* 0x040fe20000000000 */
[----:B------:R-:W-:Y:S01]  /*8de0*/  UIMAD UR30, UR9, UR39, UR30 ;  /* 0x00000027091e72a4 */ /* 0x000fe2000f8e021e */
[C---:B------:R-:W-:Y:S01]  /*8df0*/  VIADD R113, R14.reuse, 0x300 ;  /* 0x000003000e717836 */ /* 0x040fe20000000000 */
[C---:B------:R-:W-:Y:S01]  /*8e00*/  IADD3 R86, PT, PT, R14.reuse, 0x200, RZ ;  /* 0x000002000e567810 */ /* 0x040fe20007ffe0ff */
[C---:B------:R-:W-:Y:S01]  /*8e10*/  VIADD R109, R14.reuse, 0x500 ;  /* 0x000005000e6d7836 */ /* 0x040fe20000000000 */
[C---:B------:R-:W-:Y:S01]  /*8e20*/  IADD3 R117, PT, PT, R14.reuse, 0x80, RZ ;  /* 0x000000800e757810 */ /* 0x040fe20007ffe0ff */
[C---:B------:R-:W-:Y:S01]  /*8e30*/  VIADD R106, R14.reuse, 0x680 ;  /* 0x000006800e6a7836 */ /* 0x040fe20000000000 */
[----:B------:R-:W-:-:S02]  /*8e40*/  IADD3 R115, PT, PT, R14, 0x180, RZ ;  /* 0x000001800e737810 */ /* 0x000fc40007ffe0ff */
[C---:B------:R-:W-:Y:S02]  /*8e50*/  IADD3 R114, PT, PT, R14.reuse, 0x280, RZ ;  /* 0x000002800e727810 */ /* 0x040fe40007ffe0ff */
[C---:B------:R-:W-:Y:S02]  /*8e60*/  IADD3 R112, PT, PT, R14.reuse, 0x380, RZ ;  /* 0x000003800e707810 */ /* 0x040fe40007ffe0ff */
[C---:B------:R-:W-:Y:S02]  /*8e70*/  LOP3.LUT R111, R14.reuse, 0x400, RZ, 0xfc, !PT ;  /* 0x000004000e6f7812 */ /* 0x040fe400078efcff */
[C---:B------:R-:W-:Y:S02]  /*8e80*/  IADD3 R110, PT, PT, R14.reuse, 0x480, RZ ;  /* 0x000004800e6e7810 */ /* 0x040fe40007ffe0ff */
[C---:B------:R-:W-:Y:S02]  /*8e90*/  IADD3 R108, PT, PT, R14.reuse, 0x580, RZ ;  /* 0x000005800e6c7810 */ /* 0x040fe40007ffe0ff */
[----:B------:R-:W-:-:S02]  /*8ea0*/  IADD3 R107, PT, PT, R14, 0x600, RZ ;  /* 0x000006000e6b7810 */ /* 0x000fc40007ffe0ff */
[C---:B------:R-:W-:Y:S02]  /*8eb0*/  IADD3 R105, PT, PT, R14.reuse, 0x700, RZ ;  /* 0x000007000e697810 */ /* 0x040fe40007ffe0ff */
[----:B------:R-:W-:Y:S02]  /*8ec0*/  IADD3 R104, PT, PT, R14, 0x780, RZ ;  /* 0x000007800e687810 */ /* 0x000fe40007ffe0ff */
[----:B------:R-:W-:Y:S02]  /*8ed0*/  IADD3.X R3, PT, PT, R3, UR31, RZ, P0, !PT ;  /* 0x0000001f03037c10 */ /* 0x000fe400087fe4ff */
[----:B------:R-:W-:Y:S02]  /*8ee0*/  IADD3 R74, P0, PT, R74, UR26, RZ ;  /* 0x0000001a4a4a7c10 */ /* 0x000fe4000ff1e0ff */
        /* <DEDUP_REMOVED lines=15> */
[----:B------:R-:W-:Y:S01]  /*8fe0*/  LEA.HI R104, R104, R14, RZ, 0x1b ;  /* 0x0000000e68687211 */ /* 0x000fe200078fd8ff */
[----:B------:R-:W-:Y:S01]  /*8ff0*/  USHF.L.U32 UR31, UR12, 0xb, URZ ;  /* 0x0000000b0c1f7899 */ /* 0x000fe200080006ff */
[----:B------:R-:W-:Y:S02]  /*9000*/  IADD3.X R75, PT, PT, R75, UR30, RZ, P0, !PT ;  /* 0x0000001e4b4b7c10 */ /* 0x000fe400087fe4ff */
[----:B------:R-:W-:Y:S01]  /*9010*/  MOV R76, UR42 ;  /* 0x0000002a004c7c02 */ /* 0x000fe20008000f00 */
[----:B------:R-:W-:Y:S01]  /*9020*/  FMUL.FTZ R151, R87, R151 ;  /* 0x0000009757977220 */ /* 0x000fe20000410000 */
[----:B------:R-:W-:Y:S01]  /*9030*/  LEA R119, R119, UR23, 0x2 ;  /* 0x0000001777777c11 */ /* 0x000fe2000f8e10ff */
[----:B------:R-:W-:Y:S01]  /*9040*/  BAR.SYNC.DEFER_BLOCKING 0x0 ;  /* 0x0000000000007b1d */ /* 0x000fe20000010000 */
        /* <DEDUP_REMOVED lines=26> */
[----:B-1----:R-:W-:Y:S01]  /*91f0*/  IMAD.WIDE.U32 R74, R4, UR8, R74 ;  /* 0x00000008044a7c25 */ /* 0x002fe2000f8e004a */
[----:B------:R-:W-:-:S03]  /*9200*/  MOV R4, UR43 ;  /* 0x0000002b00047c02 */ /* 0x000fc60008000f00 */
[----:B------:R-:W-:Y:S01]  /*9210*/  FFMA.FTZ R78, R78, R80, R83 ;  /* 0x000000504e4e7223 */ /* 0x000fe20000010053 */
[----:B------:R-:W0:Y:S01]  /*9220*/  LDS R103, [R118+0x2100] ;  /* 0x0021000076677984 */ /* 0x000e220000000800 */
[----:B------:R-:W-:Y:S01]  /*9230*/  IMAD.WIDE.U32 R2, R76, UR8, R2 ;  /* 0x000000084c027c25 */ /* 0x000fe2000f8e0002 */
[----:B------:R-:W-:Y:S02]  /*9240*/  LOP3.LUT R76, R14, UR31, RZ, 0xfc, !PT ;  /* 0x0000001f0e4c7c12 */ /* 0x000fe4000f8efcff */
        /* <DEDUP_REMOVED lines=61> */
.L_x_1444:
[----:B------:R-:W-:Y:S05]  /*9620*/  BSYNC.RECONVERGENT B0 ;  /* 0x0000000000007941 */ /* 0x000fea0003800200 */
.L_x_1443:
        /* <DEDUP_REMOVED lines=11> */
.L_x_1446:
[----:B------:R-:W-:Y:S05]  /*96e0*/  BSYNC.RECONVERGENT B0 ;  /* 0x0000000000007941 */ /* 0x000fea0003800200 */
.L_x_1445:
[----:B------:R-:W2:Y:S01]  /*96f0*/  LDS R116, [R116+0x4600] ;  /* 0x0046000074747984 */ /* 0x000ea20000000800 */
[----:B------:R-:W-:Y:S04]  /*9700*/  BSSY.RECONVERGENT B0, `(.L_x_1447) ;  /* 0x0000004000007945 */ /* 0x000fe80003800200 */
[----:B------:R-:W-:Y:S05]  /*9710*/  @!P2 BRA `(.L_x_1448) ;  /* 0x000000000008a947 */ /* 0x000fea0003800000 */
[----:B------:R3:W-:Y:S04]  /*9720*/  REDG.E.ADD.F32.FTZ.RN.STRONG.GPU desc[UR28][R76.64+0x400], R101 ;  /* 0x000400654c0079a6 */ /* 0x0007e8000c12f31c */
[----:B--2---:R3:W-:Y:S02]  /*9730*/  REDG.E.ADD.F32.FTZ.RN.STRONG.GPU desc[UR28][R4.64+0x400], R116 ;  /* 0x00040074040079a6 */ /* 0x0047e4000c12f31c */
.L_x_1448:
[----:B------:R-:W-:Y:S05]  /*9740*/  BSYNC.RECONVERGENT B0 ;  /* 0x0000000000007941 */ /* 0x000fea0003800200 */
.L_x_1447:
[----:B------:R-:W4:Y:S01]  /*9750*/  LDS R115, [R115+0x4800] ;  /* 0x0048000073737984 */ /* 0x000f220000000800 */
[----:B------:R-:W-:Y:S04]  /*9760*/  BSSY.RECONVERGENT B0, `(.L_x_1449) ;  /* 0x0000004000007945 */ /* 0x000fe80003800200 */
[----:B------:R-:W-:Y:S05]  /*9770*/  @!P1 BRA `(.L_x_1450) ;  /* 0x0000000000089947 */ /* 0x000fea0003800000 */
[----:B------:R0:W-:Y:S04]  /*9780*/  REDG.E.ADD.F32.FTZ.RN.STRONG.GPU desc[UR28][R76.64+0x600], R100 ;  /* 0x000600644c0079a6 */ /* 0x0001e8000c12f31c */
[----:B----4-:R4:W-:Y:S02]  /*9790*/  REDG.E.ADD.F32.FTZ.RN.STRONG.GPU desc[UR28][R4.64+0x600], R115 ;  /* 0x00060073040079a6 */ /* 0x0109e4000c12f31c */
.L_x_1450:
[----:B------:R-:W-:Y:S05]  /*97a0*/  BSYNC.RECONVERGENT B0 ;  /* 0x0000000000007941 */ /* 0x000fea0003800200 */
.L_x_1449:
[----:B------:R-:W0:Y:S01]  /*97b0*/  LDS R119, [R119+0x4a00] ;  /* 0x004a000077777984 */ /* 0x000e220000000800 */
[----:B------:R-:W-:Y:S04]  /*97c0*/  BSSY.RECONVERGENT B0, `(.L_x_1451) ;  /* 0x0000004000007945 */ /* 0x000fe80003800200 */
[----:B------:R-:W-:Y:S05]  /*97d0*/  @!P0 BRA `(.L_x_1452) ;  /* 0x0000000000088947 */ /* 0x000fea0003800000 */
[----:B------:R1:W-:Y:S04]  /*97e0*/  REDG.E.ADD.F32.FTZ.RN.STRONG.GPU desc[UR28][R76.64+0x800], R99 ;  /* 0x000800634c0079a6 */ /* 0x0003e8000c12f31c */
[----:B0-----:R1:W-:Y:S02]  /*97f0*/  REDG.E.ADD.F32.FTZ.RN.STRONG.GPU desc[UR28][R4.64+0x800], R119 ;  /* 0x00080077040079a6 */ /* 0x0013e4000c12f31c */
.L_x_1452:
[----:B------:R-:W-:Y:S05]  /*9800*/  BSYNC.RECONVERGENT B0 ;  /* 0x0000000000007941 */ /* 0x000fea0003800200 */
.L_x_1451:
[----:B------:R-:W0:Y:S01]  /*9810*/  LDS R114, [R114+0x4c00] ;  /* 0x004c000072727984 */ /* 0x000e220000000800 */
[----:B------:R-:W-:Y:S04]  /*9820*/  BSSY.RECONVERGENT B0, `(.L_x_1453) ;  /* 0x0000004000007945 */ /* 0x000fe80003800200 */
[----:B------:R-:W-:Y:S05]  /*9830*/  @!P5 BRA `(.L_x_1454) ;  /* 0x000000000008d947 */ /* 0x000fea0003800000 */
[----:B------:R1:W-:Y:S04]  /*9840*/  REDG.E.ADD.F32.FTZ.RN.STRONG.GPU desc[UR28][R76.64+0xa00], R89 ;  /* 0x000a00594c0079a6 */ /* 0x0003e8000c12f31c */
[----:B0-----:R1:W-:Y:S02]  /*9850*/  REDG.E.ADD.F32.FTZ.RN.STRONG.GPU desc[UR28][R4.64+0xa00], R114 ;  /* 0x000a0072040079a6 */ /* 0x0013e4000c12f31c */
.L_x_1454:
[----:B------:R-:W-:Y:S05]  /*9860*/  BSYNC.RECONVERGENT B0 ;  /* 0x0000000000007941 */ /* 0x000fea0003800200 */
.L_x_1453:
        /* <DEDUP_REMOVED lines=10> */
.L_x_1456:
[----:B------:R-:W-:Y:S05]  /*9910*/  BSYNC.RECONVERGENT B0 ;  /* 0x0000000000007941 */ /* 0x000fea0003800200 */
.L_x_1455:
[----:B------:R-:W0:Y:S01]  /*9920*/  LDS R112, [R112+0x5000] ;  /* 0x0050000070707984 */ /* 0x000e220000000800 */
[----:B------:R-:W-:Y:S04]  /*9930*/  BSSY.RECONVERGENT B0, `(.L_x_1457) ;  /* 0x0000004000007945 */ /* 0x000fe80003800200 */
[----:B------:R-:W-:Y:S05]  /*9940*/  @!P0 BRA `(.L_x_1458) ;  /* 0x0000000000088947 */ /* 0x000fea0003800000 */
[----:B------:R1:W-:Y:S04]  /*9950*/  REDG.E.ADD.F32.FTZ.RN.STRONG.GPU desc[UR28][R76.64+0xe00], R87 ;  /* 0x000e00574c0079a6 */ /* 0x0003e8000c12f31c */
[----:B0-----:R1:W-:Y:S02]  /*9960*/  REDG.E.ADD.F32.FTZ.RN.STRONG.GPU desc[UR28][R4.64+0xe00], R112 ;  /* 0x000e0070040079a6 */ /* 0x0013e4000c12f31c */
.L_x_1458:
[----:B------:R-:W-:Y:S05]  /*9970*/  BSYNC.RECONVERGENT B0 ;  /* 0x0000000000007941 */ /* 0x000fea0003800200 */
.L_x_1457:
[----:B------:R-:W0:Y:S01]  /*9980*/  LDS R111, [R111+0x5200] ;  /* 0x005200006f6f7984 */ /* 0x000e220000000800 */
[----:B------:R-:W-:Y:S04]  /*9990*/  BSSY.RECONVERGENT B0, `(.L_x_1459) ;  /* 0x0000004000007945 */ /* 0x000fe80003800200 */
[----:B------:R-:W-:Y:S05]  /*99a0*/  @!P1 BRA `(.L_x_1460) ;  /* 0x0000000000089947 */ /* 0x000fea0003800000 */
[----:B------:R1:W-:Y:S04]  /*99b0*/  REDG.E.ADD.F32.FTZ.RN.STRONG.GPU desc[UR28][R76.64+0x1000], R86 ;  /* 0x001000564c0079a6 */ /* 0x0003e8000c12f31c */
[----:B0-----:R1:W-:Y:S02]  /*99c0*/  REDG.E.ADD.F32.FTZ.RN.STRONG.GPU desc[UR28][R4.64+0x1000], R111 ;  /* 0x0010006f040079a6 */ /* 0x0013e4000c12f31c */
.L_x_1460:
[----:B------:R-:W-:Y:S05]  /*99d0*/  BSYNC.RECONVERGENT B0 ;  /* 0x0000000000007941 */ /* 0x000fea0003800200 */
.L_x_1459:
[----:B------:R-:W0:Y:S01]  /*99e0*/  LDS R110, [R110+0x5400] ;  /* 0x005400006e6e7984 */ /* 0x000e220000000800 */
[----:B------:R-:W-:Y:S04]  /*99f0*/  BSSY.RECONVERGENT B0, `(.L_x_1461) ;  /* 0x0000004000007945 */ /* 0x000fe80003800200 */
[----:B------:R-:W-:Y:S05]  /*9a00*/  @!P2 BRA `(.L_x_1462) ;  /* 0x000000000008a947 */ /* 0x000fea0003800000 */
[----:B------:R1:W-:Y:S04]  /*9a10*/  REDG.E.ADD.F32.FTZ.RN.STRONG.GPU desc[UR28][R76.64+0x1200], R85 ;  /* 0x001200554c0079a6 */ /* 0x0003e8000c12f31c */
[----:B0-----:R1:W-:Y:S02]  /*9a20*/  REDG.E.ADD.F32.FTZ.RN.STRONG.GPU desc[UR28][R4.64+0x1200], R110 ;  /* 0x0012006e040079a6 */ /* 0x0013e4000c12f31c */
.L_x_1462:
[----:B------:R-:W-:Y:S05]  /*9a30*/  BSYNC.RECONVERGENT B0 ;  /* 0x0000000000007941 */ /* 0x000fea0003800200 */
.L_x_1461:
[----:B------:R-:W0:Y:S01]  /*9a40*/  LDS R109, [R109+0x5600] ;  /* 0x005600006d6d7984 */ /* 0x000e220000000800 */
[----:B------:R-:W-:Y:S04]  /*9a50*/  BSSY.RECONVERGENT B0, `(.L_x_1463) ;  /* 0x0000004000007945 */ /* 0x000fe80003800200 */
[----:B------:R-:W-:Y:S05]  /*9a60*/  @!P3 BRA `(.L_x_1464) ;  /* 0x000000000008b947 */ /* 0x000fea0003800000 */
[----:B------:R1:W-:Y:S04]  /*9a70*/  REDG.E.ADD.F32.FTZ.RN.STRONG.GPU desc[UR28][R76.64+0x1400], R84 ;  /* 0x001400544c0079a6 */ /* 0x0003e8000c12f31c */
[----:B0-----:R1:W-:Y:S02]  /*9a80*/  REDG.E.ADD.F32.FTZ.RN.STRONG.GPU desc[UR28][R4.64+0x1400], R109 ;  /* 0x0014006d040079a6 */ /* 0x0013e4000c12f31c */
.L_x_1464:
[----:B------:R-:W-:Y:S05]  /*9a90*/  BSYNC.RECONVERGENT B0 ;  /* 0x0000000000007941 */ /* 0x000fea0003800200 */
.L_x_1463:
        /* <DEDUP_REMOVED lines=10> */
.L_x_1466:
[----:B------:R-:W-:Y:S05]  /*9b40*/  BSYNC.RECONVERGENT B0 ;  /* 0x0000000000007941 */ /* 0x000fea0003800200 */
.L_x_1465:
[----:B------:R-:W0:Y:S01]  /*9b50*/  LDS R107, [R107+0x5a00] ;  /* 0x005a00006b6b7984 */ /* 0x000e220000000800 */
[----:B------:R-:W-:Y:S04]  /*9b60*/  BSSY.RECONVERGENT B0, `(.L_x_1467) ;  /* 0x0000004000007945 */ /* 0x000fe80003800200 */
[----:B------:R-:W-:Y:S05]  /*9b70*/  @!P0 BRA `(.L_x_1468) ;  /* 0x0000000000088947 */ /* 0x000fea0003800000 */
[----:B------:R1:W-:Y:S04]  /*9b80*/  REDG.E.ADD.F32.FTZ.RN.STRONG.GPU desc[UR28][R76.64+0x1800], R82 ;  /* 0x001800524c0079a6 */ /* 0x0003e8000c12f31c */
[----:B0-----:R1:W-:Y:S02]  /*9b90*/  REDG.E.ADD.F32.FTZ.RN.STRONG.GPU desc[UR28][R4.64+0x1800], R107 ;  /* 0x0018006b040079a6 */ /* 0x0013e4000c12f31c */
.L_x_1468:
[----:B------:R-:W-:Y:S05]  /*9ba0*/  BSYNC.RECONVERGENT B0 ;  /* 0x0000000000007941 */ /* 0x000fea0003800200 */
.L_x_1467:
[----:B------:R-:W0:Y:S01]  /*9bb0*/  LDS R106, [R106+0x5c00] ;  /* 0x005c00006a6a7984 */ /* 0x000e220000000800 */
[----:B------:R-:W-:Y:S04]  /*9bc0*/  BSSY.RECONVERGENT B0, `(.L_x_1469) ;  /* 0x0000004000007945 */ /* 0x000fe80003800200 */
[----:B------:R-:W-:Y:S05]  /*9bd0*/  @!P1 BRA `(.L_x_1470) ;  /* 0x0000000000089947 */ /* 0x000fea0003800000 */
[----:B------:R1:W-:Y:S04]  /*9be0*/  REDG.E.ADD.F32.FTZ.RN.STRONG.GPU desc[UR28][R76.64+0x1a00], R81 ;  /* 0x001a00514c0079a6 */ /* 0x0003e8000c12f31c */
[----:B0-----:R1:W-:Y:S02]  /*9bf0*/  REDG.E.ADD.F32.FTZ.RN.STRONG.GPU desc[UR28][R4.64+0x1a00], R106 ;  /* 0x001a006a040079a6 */ /* 0x0013e4000c12f31c */
.L_x_1470:
[----:B------:R-:W-:Y:S05]  /*9c00*/  BSYNC.RECONVERGENT B0 ;  /* 0x0000000000007941 */ /* 0x000fea0003800200 */
.L_x_1469:
[----:B------:R-:W0:Y:S01]  /*9c10*/  LDS R105, [R105+0x5e00] ;  /* 0x005e000069697984 */ /* 0x000e220000000800 */
[----:B------:R-:W-:Y:S04]  /*9c20*/  BSSY.RECONVERGENT B0, `(.L_x_1471) ;  /* 0x0000004000007945 */ /* 0x000fe80003800200 */
[----:B------:R-:W-:Y:S05]  /*9c30*/  @!P2 BRA `(.L_x_1472) ;  /* 0x000000000008a947 */ /* 0x000fea0003800000 */
[----:B------:R1:W-:Y:S04]  /*9c40*/  REDG.E.ADD.F32.FTZ.RN.STRONG.GPU desc[UR28][R76.64+0x1c00], R80 ;  /* 0x001c00504c0079a6 */ /* 0x0003e8000c12f31c */
[----:B0-----:R1:W-:Y:S02]  /*9c50*/  REDG.E.ADD.F32.FTZ.RN.STRONG.GPU desc[UR28][R4.64+0x1c00], R105 ;  /* 0x001c0069040079a6 */ /* 0x0013e4000c12f31c */
.L_x_1472:
[----:B------:R-:W-:Y:S05]  /*9c60*/  BSYNC.RECONVERGENT B0 ;  /* 0x0000000000007941 */ /* 0x000fea0003800200 */
.L_x_1471:
[----:B------:R-:W0:Y:S01]  /*9c70*/  LDS R104, [R104+0x6000] ;  /* 0x0060000068687984 */ /* 0x000e220000000800 */
[----:B------:R-:W-:Y:S04]  /*9c80*/  BSSY.RECONVERGENT B0, `(.L_x_1473) ;  /* 0x0000004000007945 */ /* 0x000fe80003800200 */
[----:B------:R-:W-:Y:S05]  /*9c90*/  @!P3 BRA `(.L_x_1474) ;  /* 0x000000000008b947 */ /* 0x000fea0003800000 */
[----:B------:R1:W-:Y:S04]  /*9ca0*/  REDG.E.ADD.F32.FTZ.RN.STRONG.GPU desc[UR28][R76.64+0x1e00], R79 ;  /* 0x001e004f4c0079a6 */ /* 0x0003e8000c12f31c */
[----:B0-----:R1:W-:Y:S02]  /*9cb0*/  REDG.E.ADD.F32.FTZ.RN.STRONG.GPU desc[UR28][R4.64+0x1e00], R104 ;  /* 0x001e0068040079a6 */ /* 0x0013e4000c12f31c */
.L_x_1474:
[----:B------:R-:W-:Y:S05]  /*9cc0*/  BSYNC.RECONVERGENT B0 ;  /* 0x0000000000007941 */ /* 0x000fea0003800200 */
.L_x_1473:
        /* <DEDUP_REMOVED lines=18> */
[----:B0-----:R-:W-:-:S05]  /*9df0*/  @P0 FADD R5, R4, R5 ;  /* 0x0000000504050221 */ /* 0x001fca0000000000 */
[----:B------:R-:W0:Y:S01]  /*9e00*/  SHFL.DOWN P0, R4, R5, 0x10, 0x1f ;  /* 0x0a001f0005047f89 */ /* 0x000e220000000000 */
[----:B-----5:R-:W-:-:S05]  /*9e10*/  FADD.FTZ R81, R90, R81 ;  /* 0x000000515a517221 */ /* 0x020fca0000010000 */
[----:B------:R1:W-:Y:S01]  /*9e20*/  STL [R1+0x6c], R81 ;  /* 0x00006c5101007387 */ /* 0x0003e20000100800 */
[----:B--2---:R-:W-:Y:S01]  /*9e30*/  FFMA.FTZ R79, R122, R38, R79 ;  /* 0x000000267a4f7223 */ /* 0x004fe2000001004f */
[----:B---3--:R-:W-:Y:S02]  /*9e40*/  FADD.FTZ R77, R121, R77 ;  /* 0x0000004d794d7221 */ /* 0x008fe40000010000 */
[----:B------:R-:W2:Y:S01]  /*9e50*/  LDL.LU R86, [R1+0x5c] ;  /* 0x00005c0001567983 */ /* 0x000ea20000300800 */
[----:B------:R-:W-:-:S03]  /*9e60*/  FFMA.FTZ R80, R6, R40, R80 ;  /* 0x0000002806507223 */ /* 0x000fc60000010050 */
[----:B------:R-:W3:Y:S01]  /*9e70*/  LDL.LU R85, [R1+0xf4] ;  /* 0x0000f40001557983 */ /* 0x000ee20000300800 */
[----:B-1----:R-:W1:Y:S01]  /*9e80*/  S2R R81, SR_LANEID ;  /* 0x0000000000517919 */ /* 0x002e620000000000 */
[----:B------:R-:W-:Y:S02]  /*9e90*/  FADD.FTZ R76, R91, R76 ;  /* 0x0000004c5b4c7221 */ /* 0x000fe40000010000 */
[----:B------:R-:W-:Y:S04]  /*9ea0*/  STL [R1+0xe4], R79 ;  /* 0x0000e44f01007387 */ /* 0x000fe80000100800 */
[----:B------:R-:W4:Y:S04]  /*9eb0*/  LDL.LU R84, [R1+0x58] ;  /* 0x0000580001547983 */ /* 0x000f280000300800 */
[----:B------:R5:W-:Y:S04]  /*9ec0*/  STL [R1+0x68], R77 ;  /* 0x0000684d01007387 */ /* 0x000be80000100800 */
[----:B------:R-:W4:Y:S04]  /*9ed0*/  LDL.LU R83, [R1+0xf8] ;  /* 0x0000f80001537983 */ /* 0x000f280000300800 */
[----:B------:R0:W-:Y:S04]  /*9ee0*/  STL [R1+0xe8], R80 ;  /* 0x0000e85001007387 */ /* 0x0001e80000100800 */
[----:B------:R-:W4:Y:S01]  /*9ef0*/  LDL.LU R82, [R1+0x54] ;  /* 0x0000540001527983 */ /* 0x000f220000300800 */
[----:B-----5:R-:W-:Y:S01]  /*9f00*/  FMUL.FTZ R77, R8, R94 ;  /* 0x0000005e084d7220 */ /* 0x020fe20000410000 */
[----:B-1----:R-:W-:-:S02]  /*9f10*/  ISETP.NE.AND P1, PT, R81, RZ, PT ;  /* 0x000000ff5100720c */ /* 0x002fc40003f25270 */
[----:B------:R-:W5:Y:S04]  /*9f20*/  LDL.LU R81, [R1+0xfc] ;  /* 0x0000fc0001517983 */ /* 0x000f680000300800 */
[----:B0-----:R-:W5:Y:S04]  /*9f30*/  LDL.LU R80, [R1+0x100] ;  /* 0x0001000001507983 */ /* 0x001f680000300800 */
[----:B------:R0:W-:Y:S04]  /*9f40*/  STL [R1+0x64], R76 ;  /* 0x0000644c01007387 */ /* 0x0001e80000100800 */
[----:B------:R-:W5:Y:S04]  /*9f50*/  LDL.LU R78, [R1+0x50] ;  /* 0x00005000014e7983 */ /* 0x000f680000300800 */
[----:B0-----:R-:W5:Y:S04]  /*9f60*/  LDL.LU R76, [R1+0x4c] ;  /* 0x00004c00014c7983 */ /* 0x001f680000300800 */
[----:B------:R-:W5:Y:S01]  /*9f70*/  LDL.LU R8, [R1+0x48] ;  /* 0x0000480001087983 */ /* 0x000f620000300800 */
[----:B------:R-:W-:Y:S01]  /*9f80*/  FMUL.FTZ R79, R124, R2 ;  /* 0x000000027c4f7220 */ /* 0x000fe20000410000 */
[----:B------:R-:W-:Y:S01]  /*9f90*/  FFMA.FTZ R92, R31, R6, R92 ;  /* 0x000000061f5c7223 */ /* 0x000fe2000001005c */
[----:B------:R-:W-:Y:S01]  /*9fa0*/  FMUL.FTZ R125, R125, R3 ;  /* 0x000000037d7d7220 */ /* 0x000fe20000410000 */
[----:B------:R-:W-:Y:S01]  /*9fb0*/  FMUL.FTZ R2, R9, R95 ;  /* 0x0000005f09027220 */ /* 0x000fe20000410000 */
[----:B------:R-:W-:Y:S01]  /*9fc0*/  FFMA.FTZ R79, R32, R7, R79 ;  /* 0x00000007204f7223 */ /* 0x000fe2000001004f */
[----:B------:R-:W-:Y:S01]  /*9fd0*/  @!P1 SHF.R.U32.HI R6, RZ, 0x3, R14 ;  /* 0x00000003ff069819 */ /* 0x000fe2000001160e */
[----:B------:R-:W-:Y:S01]  /*9fe0*/  FMUL.FTZ R126, R126, R73 ;  /* 0x000000497e7e7220 */ /* 0x000fe20000410000 */
[----:B------:R-:W-:Y:S01]  /*9ff0*/  FFMA.FTZ R89, R7, R41, R89 ;  /* 0x0000002907597223 */ /* 0x000fe20000010059 */
[----:B------:R-:W-:Y:S01]  /*a000*/  FADD.FTZ R88, R92, R88 ;  /* 0x000000585c587221 */ /* 0x000fe20000010000 */
[----:B------:R-:W-:Y:S01]  /*a010*/  FFMA.FTZ R125, R34, R77, R125 ;  /* 0x0000004d227d7223 */ /* 0x000fe2000001007d */
[----:B------:R-:W-:Y:S01]  /*a020*/  FMUL.FTZ R3, R10, R96 ;  /* 0x000000600a037220 */ /* 0x000fe20000410000 */
[----:B------:R-:W-:Y:S01]  /*a030*/  @P0 FADD R4, R5, R4 ;  /* 0x0000000405040221 */ /* 0x000fe20000000000 */
[----:B------:R-:W-:Y:S01]  /*a040*/  FFMA.FTZ R87, R77, R42, R87 ;  /* 0x0000002a4d577223 */ /* 0x000fe20000010057 */
[----:B------:R-:W-:Y:S01]  /*a050*/  FMUL.FTZ R12, R12, R98 ;  /* 0x000000620c0c7220 */ /* 0x000fe20000410000 */
[----:B------:R-:W-:Y:S01]  /*a060*/  FMUL.FTZ R120, R0, R120 ;  /* 0x0000007800787220 */ /* 0x000fe20000410000 */
[----:B------:R-:W-:Y:S01]  /*a070*/  @!P1 LOP3.LUT R5, R6, 0x7c, RZ, 0xc0, !PT ;  /* 0x0000007c06059812 */ /* 0x000fe200078ec0ff */
[----:B------:R-:W-:Y:S01]  /*a080*/  FMUL.FTZ R127, R127, R74 ;  /* 0x0000004a7f7f7220 */ /* 0x000fe20000410000 */
[----:B------:R-:W-:Y:S01]  /*a090*/  FFMA.FTZ R126, R35, R2, R126 ;  /* 0x00000002237e7223 */ /* 0x000fe2000001007e */
[----:B------:R-:W-:Y:S01]  /*a0a0*/  FMUL.FTZ R6, R11, R97 ;  /* 0x000000610b067220 */ /* 0x000fe20000410000 */
[----:B------:R-:W-:Y:S01]  /*a0b0*/  FMUL.FTZ R128, R128, R75 ;  /* 0x0000004b80807220 */ /* 0x000fe20000410000 */
[----:B------:R0:W-:Y:S01]  /*a0c0*/  STL [R1+0xec], R89 ;  /* 0x0000ec5901007387 */ /* 0x0001e20000100800 */
[----:B------:R-:W-:Y:S01]  /*a0d0*/  FFMA.FTZ R120, R39, R12, R120 ;  /* 0x0000000c27787223 */ /* 0x000fe20000010078 */
[----:B------:R-:W-:-:S02]  /*a0e0*/  FFMA.FTZ R127, R36, R3, R127 ;  /* 0x00000003247f7223 */ /* 0x000fc4000001007f */
[----:B------:R0:W-:Y:S01]  /*a0f0*/  STL [R1+0x60], R88 ;  /* 0x0000605801007387 */ /* 0x0001e20000100800 */
[----:B------:R-:W-:-:S03]  /*a100*/  FFMA.FTZ R128, R37, R6, R128 ;  /* 0x0000000625807223 */ /* 0x000fc60000010080 */
[----:B------:R0:W-:Y:S01]  /*a110*/  STL [R1+0xf0], R87 ;  /* 0x0000f05701007387 */ /* 0x0001e20000100800 */
[----:B------:R-:W-:Y:S03]  /*a120*/  BSSY.RECONVERGENT B0, `(.L_x_1475) ;  /* 0x0000023000007945 */ /* 0x000fe60003800200 */
[----:B------:R0:W-:Y:S01]  /*a130*/  @!P1 STS [R5+UR23+0x6304], R4 ;  /* 0x0063040405009988 */ /* 0x0001e20008000817 */
[----:B--2---:R-:W-:Y:S01]  /*a140*/  FADD.FTZ R86, R79, R86 ;  /* 0x000000564f567221 */ /* 0x004fe20000010000 */
[----:B---3--:R-:W-:-:S04]  /*a150*/  FFMA.FTZ R85, R2, R43, R85 ;  /* 0x0000002b02557223 */ /* 0x008fc80000010055 */
[----:B------:R0:W-:Y:S04]  /*a160*/  STL [R1+0x5c], R86 ;  /* 0x00005c5601007387 */ /* 0x0001e80000100800 */
[----:B------:R0:W-:Y:S01]  /*a170*/  STL [R1+0xf4], R85 ;  /* 0x0000f45501007387 */ /* 0x0001e20000100800 */
[----:B----4-:R-:W-:Y:S01]  /*a180*/  FADD.FTZ R84, R125, R84 ;  /* 0x000000547d547221 */ /* 0x010fe20000010000 */
[----:B------:R-:W-:-:S04]  /*a190*/  FFMA.FTZ R83, R3, R44, R83 ;  /* 0x0000002c03537223 */ /* 0x000fc80000010053 */
[----:B------:R0:W-:Y:S01]  /*a1a0*/  STL [R1+0x58], R84 ;  /* 0x0000585401007387 */ /* 0x0001e20000100800 */
[----:B------:R-:W-:-:S03]  /*a1b0*/  FADD.FTZ R82, R126, R82 ;  /* 0x000000527e527221 */ /* 0x000fc60000010000 */
[----:B------:R0:W-:Y:S04]  /*a1c0*/  STL [R1+0xf8], R83 ;  /* 0x0000f85301007387 */ /* 0x0001e80000100800 */
[----:B------:R0:W-:Y:S01]  /*a1d0*/  STL [R1+0x54], R82 ;  /* 0x0000545201007387 */ /* 0x0001e20000100800 */
[----:B-----5:R-:W-:Y:S01]  /*a1e0*/  FFMA.FTZ R81, R6, R45, R81 ;  /* 0x0000002d06517223 */ /* 0x020fe20000010051 */
[----:B------:R-:W-:-:S04]  /*a1f0*/  FFMA.FTZ R80, R12, R46, R80 ;  /* 0x0000002e0c507223 */ /* 0x000fc80000010050 */
        /* <DEDUP_REMOVED lines=8> */
[----:B------:R-:W-:Y:S06]  /*a280*/  BAR.SYNC.DEFER_BLOCKING 0x0 ;  /* 0x0000000000007b1d */ /* 0x000fec0000010000 */
        /* <DEDUP_REMOVED lines=12> */
.L_x_1476:
[----:B------:R-:W-:Y:S05]  /*a350*/  BSYNC.RECONVERGENT B0 ;  /* 0x0000000000007941 */ /* 0x000fea0003800200 */
.L_x_1475:
[----:B------:R-:W-:-:S04]  /*a360*/  UIADD3 UR8, UPT, UPT, UR8, 0x1, URZ ;  /* 0x0000000108087890 */ /* 0x000fc8000fffe0ff */
[----:B------:R-:W-:-:S09]  /*a370*/  UISETP.GE.AND UP0, UPT, UR8, UR49, UPT ;  /* 0x000000310800728c */ /* 0x000fd2000bf06270 */
[----:B------:R-:W-:Y:S05]  /*a380*/  BRA.U !UP0, `(.L_x_1477) ;  /* 0xffffffad08587547 */ /* 0x000fea000b83ffff */
.L_x_1432:
[----:B------:R-:W2:Y:S01]  /*a390*/  LDL.LU R112, [R1+0xfc] ;  /* 0x0000fc0001707983 */ /* 0x000ea20000300800 */
[----:B------:R-:W-:Y:S01]  /*a3a0*/  UIADD3 UR25, UPT, UPT, -UR26, UR25, URZ ;  /* 0x000000191a197290 */ /* 0x000fe2000fffe1ff */
[----:B-1----:R-:W-:Y:S02]  /*a3b0*/  MOV R2, UR15 ;  /* 0x0000000f00027c02 */ /* 0x002fe40008000f00 */
[----:B------:R-:W-:Y:S01]  /*a3c0*/  MOV R3, UR16 ;  /* 0x0000001000037c02 */ /* 0x000fe20008000f00 */
[----:B------:R-:W2:Y:S01]  /*a3d0*/  LDL.LU R111, [R1+0x100] ;  /* 0x00010000016f7983 */ /* 0x000ea20000300800 */
[----:B------:R-:W-:Y:S02]  /*a3e0*/  PRMT R0, RZ, 0x7610, R0 ;  /* 0x00007610ff007816 */ /* 0x000fe40000000000 */
[----:B0-----:R-:W-:Y:S01]  /*a3f0*/  PRMT R4, RZ, 0x7610, R4 ;  /* 0x00007610ff047816 */ /* 0x001fe20000000004 */
[----:B------:R-:W5:Y:S01]  /*a400*/  LDL.LU R81, [R1+0xf4] ;  /* 0x0000f40001517983 */ /* 0x000f620000300800 */
[----:B------:R-:W-:-:S02]  /*a410*/  PRMT R5, RZ, 0x7610, R5 ;  /* 0x00007610ff057816 */ /* 0x000fc40000000005 */
[----:B------:R-:W-:Y:S01]  /*a420*/  PRMT R6, RZ, 0x7610, R6 ;  /* 0x00007610ff067816 */ /* 0x000fe20000000006 */
[----:B----4-:R-:W5:Y:S01]  /*a430*/  LDL.LU R77, [R1+0xf8] ;  /* 0x0000f800014d7983 */ /* 0x010f620000300800 */
[----:B------:R-:W-:Y:S02]  /*a440*/  PRMT R7, RZ, 0x7610, R7 ;  /* 0x00007610ff077816 */ /* 0x000fe40000000007 */
[----:B------:R-:W-:Y:S01]  /*a450*/  PRMT R8, RZ, 0x7610, R8 ;  /* 0x00007610ff087816 */ /* 0x000fe20000000008 */
[----:B------:R-:W4:Y:S01]  /*a460*/  LDL.LU R110, [R1+0xec] ;  /* 0x0000ec00016e7983 */ /* 0x000f220000300800 */
[----:B------:R-:W-:Y:S02]  /*a470*/  PRMT R9, RZ, 0x7610, R9 ;  /* 0x00007610ff097816 */ /* 0x000fe40000000009 */
[----:B------:R-:W-:Y:S01]  /*a480*/  PRMT R10, RZ, 0x7610, R10 ;  /* 0x00007610ff0a7816 */ /* 0x000fe2000000000a */
[----:B------:R-:W4:Y:S01]  /*a490*/  LDL.LU R109, [R1+0xf0] ;  /* 0x0000f000016d7983 */ /* 0x000f220000300800 */
[----:B------:R-:W-:-:S02]  /*a4a0*/  PRMT R11, RZ, 0x7610, R11 ;  /* 0x00007610ff0b7816 */ /* 0x000fc4000000000b */
[----:B------:R-:W-:Y:S01]  /*a4b0*/  PRMT R12, RZ, 0x7610, R12 ;  /* 0x00007610ff0c7816 */ /* 0x000fe2000000000c */
[----:B------:R-:W4:Y:S01]  /*a4c0*/  LDL.LU R76, [R1+0xe4] ;  /* 0x0000e400014c7983 */ /* 0x000f220000300800 */
[----:B------:R-:W-:Y:S02]  /*a4d0*/  PRMT R14, RZ, 0x7610, R14 ;  /* 0x00007610ff0e7816 */ /* 0x000fe4000000000e */
[----:B------:R-:W-:Y:S01]  /*a4e0*/  PRMT R15, RZ, 0x7610, R15 ;  /* 0x00007610ff0f7816 */ /* 0x000fe2000000000f */
[----:B------:R-:W4:Y:S01]  /*a4f0*/  LDL.LU R75, [R1+0xe8] ;  /* 0x0000e800014b7983 */ /* 0x000f220000300800 */
[----:B------:R-:W-:Y:S02]  /*a500*/  PRMT R16, RZ, 0x7610, R16 ;  /* 0x00007610ff107816 */ /* 0x000fe40000000010 */
[----:B------:R-:W-:Y:S01]  /*a510*/  PRMT R17, RZ, 0x7610, R17 ;  /* 0x00007610ff117816 */ /* 0x000fe20000000011 */
[----:B------:R-:W4:Y:S01]  /*a520*/  LDL.LU R74, [R1+0xdc] ;  /* 0x0000dc00014a7983 */ /* 0x000f220000300800 */
[----:B------:R-:W-:Y:S01]  /*a530*/  PRMT R18, RZ, 0x7610, R18 ;  /* 0x00007610ff127816 */ /* 0x000fe20000000012 */
[----:B------:R-:W-:Y:S08]  /*a540*/  BAR.SYNC.DEFER_BLOCKING 0x0 ;  /* 0x0000000000007b1d */ /* 0x000ff00000010000 */
[----:B------:R-:W0:Y:S01]  /*a550*/  S2UR UR34, SR_CTAID.X ;  /* 0x00000000002279c3 */ /* 0x000e220000002500 */
[----:B------:R-:W0:Y:S01]  /*a560*/  LDCU.64 UR30, c[0x0][0x4f8] ;  /* 0x00009f00ff1e77ac */ /* 0x000e220008000a00 */
[----:B------:R-:W4:Y:S01]  /*a570*/  LDL.LU R73, [R1+0xe0] ;  /* 0x0000e00001497983 */ /* 0x000f220000300800 */
[----:B------:R-:W1:Y:S03]  /*a580*/  LDCU.64 UR32, c[0x0][0x500] ;  /* 0x0000a000ff2077ac */ /* 0x000e660008000a00 */
[----:B------:R-:W2:Y:S04]  /*a590*/  LDL.LU R92, [R1+0x48] ;  /* 0x00004800015c7983 */ /* 0x000ea80000300800 */
[----:B------:R-:W5:Y:S04]  /*a5a0*/  LDL.LU R91, [R1+0x4c] ;  /* 0x00004c00015b7983 */ /* 0x000f680000300800 */
        /* <DEDUP_REMOVED lines=8> */
[----:B------:R0:W2:Y:S04]  /*a630*/  LDL.LU R19, [R1+0x104] ;  /* 0x0001040001137983 */ /* 0x0000a80000300800 */
        /* <DEDUP_REMOVED lines=15> */
[----:B------:R-:W4:Y:S04]  /*a730*/  LDL.LU R93, [R1] ;  /* 0x00000000015d7983 */ /* 0x000f280000300800 */
[----:B---3--:R-:W3:Y:S01]  /*a740*/  LDL.LU R78, [R1+0x44] ;  /* 0x00004400014e7983 */ /* 0x008ee20000300800 */
[C---:B------:R-:W-:Y:S01]  /*a750*/  ISETP.GE.AND P2, PT, R72.reuse, UR25, PT ;  /* 0x0000001948007c0c */ /* 0x040fe2000bf46270 */
[----:B------:R-:W-:Y:S01]  /*a760*/  IMAD.WIDE.U32 R2, R72, 0x2, R2 ;  /* 0x0000000248027825 */ /* 0x000fe200078e0002 */
[----:B------:R-:W-:-:S02]  /*a770*/  ISETP.GE.AND P1, PT, R70, UR25, PT ;  /* 0x0000001946007c0c */ /* 0x000fc4000bf26270 */
[----:B------:R-:W-:Y:S02]  /*a780*/  ISETP.GE.AND P0, PT, R69, UR25, PT ;  /* 0x0000001945007c0c */ /* 0x000fe4000bf06270 */
[----:B------:R-:W-:Y:S02]  /*a790*/  ISETP.GE.AND P4, PT, R68, UR25, PT ;  /* 0x0000001944007c0c */ /* 0x000fe4000bf86270 */
[----:B------:R-:W-:Y:S02]  /*a7a0*/  ISETP.GE.AND P6, PT, R67, UR25, PT ;  /* 0x0000001943007c0c */ /* 0x000fe4000bfc6270 */
[----:B------:R-:W-:Y:S02]  /*a7b0*/  ISETP.GE.AND P5, PT, R66, UR25, PT ;  /* 0x0000001942007c0c */ /* 0x000fe4000bfa6270 */
[----:B------:R-:W-:Y:S01]  /*a7c0*/  ISETP.GE.AND P3, PT, R65, UR25, PT ;  /* 0x0000001941007c0c */ /* 0x000fe2000bf66270 */
[----:B------:R-:W5:Y:S01]  /*a7d0*/  @!P2 LDG.E.U16 R0, desc[UR28][R2.64] ;  /* 0x0000001c0200a981 */ /* 0x000f62000c1e1500 */
[----:B------:R-:W-:-:S03]  /*a7e0*/  ISETP.GE.AND P2, PT, R64, UR25, PT ;  /* 0x0000001940007c0c */ /* 0x000fc6000bf46270 */
[----:B------:R-:W4:Y:S01]  /*a7f0*/  @!P1 LDG.E.U16 R4, desc[UR28][R2.64+0x40] ;  /* 0x0000401c02049981 */ /* 0x000f22000c1e1500 */
        /* <DEDUP_REMOVED lines=13> */
[----:B------:R-:W4:Y:S04]  /*a8d0*/  @!P1 LDG.E.U16 R11, desc[UR28][R2.64+0x200] ;  /* 0x0002001c020b9981 */ /* 0x000f28000c1e1500 */
[----:B------:R-:W4:Y:S04]  /*a8e0*/  @!P0 LDG.E.U16 R12, desc[UR28][R2.64+0x240] ;  /* 0x0002401c020c8981 */ /* 0x000f28000c1e1500 */
[----:B------:R-:W4:Y:S04]  /*a8f0*/  @!P4 LDG.E.U16 R14, desc[UR28][R2.64+0x280] ;  /* 0x0002801c020ec981 */ /* 0x000f28000c1e1500 */
[----:B------:R-:W4:Y:S04]  /*a900*/  @!P6 LDG.E.U16 R15, desc[UR28][R2.64+0x2c0] ;  /* 0x0002c01c020fe981 */ /* 0x000f28000c1e1500 */
[----:B------:R-:W4:Y:S04]  /*a910*/  @!P5 LDG.E.U16 R16, desc[UR28][R2.64+0x300] ;  /* 0x0003001c0210d981 */ /* 0x000f28000c1e1500 */
[----:B------:R-:W4:Y:S04]  /*a920*/  @!P3 LDG.E.U16 R17, desc[UR28][R2.64+0x340] ;  /* 0x0003401c0211b981 */ /* 0x000f28000c1e1500 */
[----:B------:R-:W4:Y:S01]  /*a930*/  @!P2 LDG.E.U16 R18, desc[UR28][R2.64+0x380] ;  /* 0x0003801c0212a981 */ /* 0x000f22000c1e1500 */
[----:B---3--:R-:W-:-:S13]  /*a940*/  ISETP.GE.AND P1, PT, R78, UR25, PT ;  /* 0x000000194e007c0c */ /* 0x008fda000bf26270 */
[----:B--2---:R-:W2:Y:S04]  /*a950*/  @!P1 LDG.E.U16 R19, desc[UR28][R2.64+0x3c0] ;  /* 0x0003c01c02139981 */ /* 0x004ea8000c1e1500 */
[----:B-----5:R-:W-:Y:S04]  /*a960*/  STS.U16 [R108], R0 ;  /* 0x000000006c007388 */ /* 0x020fe80000000400 */
        /* <DEDUP_REMOVED lines=19> */
[----:B------:R-:W-:Y:S04]  /*aaa0*/  LDS.U16 R5, [R55+0xe] ;  /* 0x00000e0037057984 */ /* 0x000fe80000000400 */
[----:B------:R-:W-:Y:S04]  /*aab0*/  LDS.U16 R4, [R56+0xc] ;  /* 0x00000c0038047984 */ /* 0x000fe80000000400 */
[----:B------:R-:W-:Y:S01]  /*aac0*/  LDS.U16 R7, [R53+0x12] ;  /* 0x0000120035077984 */ /* 0x000fe20000000400 */
[----:B--2---:R-:W-:Y:S01]  /*aad0*/  IMAD.U32 R0, R0, 0x10000, RZ ;  /* 0x0001000000007824 */ /* 0x004fe200078e00ff */
[----:B---3--:R-:W-:-:S03]  /*aae0*/  SHF.L.U32 R2, R2, 0x10, RZ ;  /* 0x0000001002027819 */ /* 0x008fc600000006ff */
[----:B------:R-:W-:Y:S02]  /*aaf0*/  FADD.FTZ R8, R0, UR6 ;  /* 0x0000000600087e21 */ /* 0x000fe40008010000 */
[----:B------:R-:W2:Y:S01]  /*ab00*/  LDS.U16 R0, [R160+0x6] ;  /* 0x00000600a0007984 */ /* 0x000ea20000000400 */
[----:B----4-:R-:W-:Y:S01]  /*ab10*/  SHF.L.U32 R6, R3, 0x10, RZ ;  /* 0x0000001003067819 */ /* 0x010fe200000006ff */
[----:B------:R-:W-:Y:S01]  /*ab20*/  FADD.FTZ R10, R2, UR6 ;  /* 0x00000006020a7e21 */ /* 0x000fe20008010000 */
[----:B------:R-:W-:Y:S01]  /*ab30*/  FSETP.GTU.FTZ.AND P1, PT, R8, 20, PT ;  /* 0x41a000000800780b */ /* 0x000fe20003f3c000 */
[----:B------:R-:W3:Y:S02]  /*ab40*/  LDS.U16 R2, [R159+0x8] ;  /* 0x000008009f027984 */ /* 0x000ee40000000400 */
[----:B------:R-:W-:Y:S01]  /*ab50*/  FADD.FTZ R12, R6, UR6 ;  /* 0x00000006060c7e21 */ /* 0x000fe20008010000 */
[----:B------:R-:W-:Y:S01]  /*ab60*/  FSETP.GTU.FTZ.AND P6, PT, R10, 20, PT ;  /* 0x41a000000a00780b */ /* 0x000fe20003fdc000 */
[----:B------:R-:W4:Y:S03]  /*ab70*/  LDS.U16 R3, [R158+0xa] ;  /* 0x00000a009e037984 */ /* 0x000f260000000400 */
[----:B------:R-:W-:Y:S01]  /*ab80*/  FSETP.GTU.FTZ.AND P5, PT, R12, 20, PT ;  /* 0x41a000000c00780b */ /* 0x000fe20003fbc000 */
[----:B------:R-:W5:Y:S04]  /*ab90*/  LDS.U16 R6, [R54+0x10] ;  /* 0x0000100036067984 */ /* 0x000f680000000400 */
[----:B------:R-:W-:-:S04]  /*aba0*/  @!P1 FMUL.FTZ R8, R8, -1.4426950216293334961 ;  /* 0xbfb8aa3b08089820 */ /* 0x000fc80000410000 */
[----:B------:R-:W-:Y:S02]  /*abb0*/  @!P6 FMUL.FTZ R10, R10, -1.4426950216293334961 ;  /* 0xbfb8aa3b0a0ae820 */ /* 0x000fe40000410000 */
[----:B------:R-:W1:Y:S02]  /*abc0*/  @!P1 MUFU.EX2 R8, R8 ;  /* 0x0000000800089308 */ /* 0x000e640000000800 */
[----:B------:R-:W-:Y:S02]  /*abd0*/  @!P5 FMUL.FTZ R12, R12, -1.4426950216293334961 ;  /* 0xbfb8aa3b0c0cd820 */ /* 0x000fe40000410000 */
[----:B------:R-:W0:Y:S04]  /*abe0*/  @!P6 MUFU.EX2 R10, R10 ;  /* 0x0000000a000ae308 */ /* 0x000e280000000800 */
[----:B------:R-:W3:Y:S01]  /*abf0*/  @!P5 MUFU.EX2 R12, R12 ;  /* 0x0000000c000cd308 */ /* 0x000ee20000000800 */
[----:B-1----:R-:W-:Y:S01]  /*ac00*/  @!P1 FADD.FTZ R9, R8, 1 ;  /* 0x3f80000008099421 */ /* 0x002fe20000010000 */
[----:B0-----:R-:W-:Y:S01]  /*ac10*/  @!P6 FADD.FTZ R11, R10, 1 ;  /* 0x3f8000000a0be421 */ /* 0x001fe20000010000 */
[----:B--2---:R-:W-:-:S04]  /*ac20*/  IMAD.U32 R14, R0, 0x10000, RZ ;  /* 0x00010000000e7824 */ /* 0x004fc800078e00ff */
[----:B------:R-:W0:Y:S01]  /*ac30*/  @!P1 MUFU.RCP R9, R9 ;  /* 0x0000000900099308 */ /* 0x000e220000001000 */
[----:B---3--:R-:W-:-:S07]  /*ac40*/  @!P5 FADD.FTZ R0, R12, 1 ;  /* 0x3f8000000c00d421 */ /* 0x008fce0000010000 */
[----:B------:R-:W1:Y:S08]  /*ac50*/  @!P6 MUFU.RCP R11, R11 ;  /* 0x0000000b000be308 */ /* 0x000e700000001000 */
[----:B------:R-:W2:Y:S01]  /*ac60*/  @!P5 MUFU.RCP R8, R0 ;  /* 0x000000000008d308 */ /* 0x000ea20000001000 */
[----:B------:R-:W-:Y:S02]  /*ac70*/  SHF.L.U32 R2, R2, 0x10, RZ ;  /* 0x0000001002027819 */ /* 0x000fe400000006ff */
[----:B----4-:R-:W-:-:S02]  /*ac80*/  SHF.L.U32 R3, R3, 0x10, RZ ;  /* 0x0000001003037819 */ /* 0x010fc400000006ff */
[----:B------:R-:W-:Y:S01]  /*ac90*/  SHF.L.U32 R5, R5, 0x10, RZ ;  /* 0x0000001005057819 */ /* 0x000fe200000006ff */
[----:B------:R-:W-:Y:S01]  /*aca0*/  IMAD.U32 R4, R4, 0x10000, RZ ;  /* 0x0001000004047824 */ /* 0x000fe200078e00ff */
[----:B-----5:R-:W-:Y:S01]  /*acb0*/  SHF.L.U32 R6, R6, 0x10, RZ ;  /* 0x0000001006067819 */ /* 0x020fe200000006ff */
[----:B------:R-:W-:Y:S01]  /*acc0*/  FADD.FTZ R14, R14, UR6 ;  /* 0x000000060e0e7e21 */ /* 0x000fe20008010000 */
[----:B------:R-:W-:Y:S01]  /*acd0*/  FADD.FTZ R2, R2, UR6 ;  /* 0x0000000602027e21 */ /* 0x000fe20008010000 */
[----:B0-----:R-:W-:Y:S01]  /*ace0*/  @!P1 FMUL.FTZ R92, R92, R9 ;  /* 0x000000095c5c9220 */ /* 0x001fe20000410000 */
[----:B------:R-:W-:Y:S01]  /*acf0*/  FADD.FTZ R3, R3, UR6 ;  /* 0x0000000603037e21 */ /* 0x000fe20008010000 */
[----:B------:R-:W-:Y:S01]  /*ad00*/  FADD.FTZ R5, R5, UR6 ;  /* 0x0000000605057e21 */ /* 0x000fe20008010000 */
[----:B-1----:R-:W-:Y:S01]  /*ad10*/  @!P6 FMUL.FTZ R91, R91, R11 ;  /* 0x0000000b5b5be220 */ /* 0x002fe20000410000 */
[----:B------:R-:W-:Y:S02]  /*ad20*/  IMAD.U32 R7, R7, 0x10000, RZ ;  /* 0x0001000007077824 */ /* 0x000fe400078e00ff */
[----:B------:R-:W-:Y:S01]  /*ad30*/  FADD.FTZ R4, R4, UR6 ;  /* 0x0000000604047e21 */ /* 0x000fe20008010000 */
[----:B------:R-:W-:Y:S01]  /*ad40*/  FADD.FTZ R6, R6, UR6 ;  /* 0x0000000606067e21 */ /* 0x000fe20008010000 */
[----:B------:R-:W-:Y:S01]  /*ad50*/  FSETP.GTU.FTZ.AND P0, PT, R14, 20, PT ;  /* 0x41a000000e00780b */ /* 0x000fe20003f1c000 */
[----:B------:R-:W-:Y:S01]  /*ad60*/  @!P1 STL [R1+0x48], R92 ;  /* 0x0000485c01009387 */ /* 0x000fe20000100800 */
[----:B------:R-:W-:Y:S01]  /*ad70*/  FSETP.GTU.FTZ.AND P4, PT, R2, 20, PT ;  /* 0x41a000000200780b */ /* 0x000fe20003f9c000 */
[----:B--2---:R-:W-:Y:S01]  /*ad80*/  @!P5 FMUL.FTZ R90, R90, R8 ;  /* 0x000000085a5ad220 */ /* 0x004fe20000410000 */
[----:B------:R-:W-:Y:S01]  /*ad90*/  FSETP.GTU.FTZ.AND P3, PT, R3, 20, PT ;  /* 0x41a000000300780b */ /* 0x000fe20003f7c000 */
[----:B------:R-:W-:Y:S01]  /*ada0*/  FADD.FTZ R7, R7, UR6 ;  /* 0x0000000607077e21 */ /* 0x000fe20008010000 */
[----:B------:R-:W-:Y:S01]  /*adb0*/  FSETP.GTU.FTZ.AND P1, PT, R5, 20, PT ;  /* 0x41a000000500780b */ /* 0x000fe20003f3c000 */
[----:B------:R-:W-:Y:S01]  /*adc0*/  @!P6 STL [R1+0x4c], R91 ;  /* 0x00004c5b0100e387 */ /* 0x000fe20000100800 */
[----:B------:R-:W-:-:S02]  /*add0*/  FSETP.GTU.FTZ.AND P2, PT, R4, 20, PT ;  /* 0x41a000000400780b */ /* 0x000fc40003f5c000 */
[----:B------:R-:W-:Y:S01]  /*ade0*/  FSETP.GTU.FTZ.AND P6, PT, R6, 20, PT ;  /* 0x41a000000600780b */ /* 0x000fe20003fdc000 */
[----:B------:R-:W-:Y:S01]  /*adf0*/  @!P5 STL [R1+0x50], R90 ;  /* 0x0000505a0100d387 */ /* 0x000fe20000100800 */
[----:B------:R-:W-:Y:S01]  /*ae00*/  FSETP.GTU.FTZ.AND P5, PT, R7, 20, PT ;  /* 0x41a000000700780b */ /* 0x000fe20003fbc000 */
[----:B------:R-:W-:Y:S02]  /*ae10*/  @!P0 FMUL.FTZ R0, R14, -1.4426950216293334961 ;  /* 0xbfb8aa3b0e008820 */ /* 0x000fe40000410000 */
[----:B------:R-:W-:Y:S02]  /*ae20*/  @!P4 FMUL.FTZ R2, R2, -1.4426950216293334961 ;  /* 0xbfb8aa3b0202c820 */ /* 0x000fe40000410000 */
[----:B------:R-:W-:Y:S02]  /*ae30*/  @!P3 FMUL.FTZ R3, R3, -1.4426950216293334961 ;  /* 0xbfb8aa3b0303b820 */ /* 0x000fe40000410000 */
[----:B------:R-:W-:Y:S02]  /*ae40*/  @!P1 FMUL.FTZ R5, R5, -1.4426950216293334961 ;  /* 0xbfb8aa3b05059820 */ /* 0x000fe40000410000 */
[----:B------:R-:W-:-:S02]  /*ae50*/  @!P2 FMUL.FTZ R4, R4, -1.4426950216293334961 ;  /* 0xbfb8aa3b0404a820 */ /* 0x000fc40000410000 */
[----:B------:R-:W-:Y:S01]  /*ae60*/  @!P6 FMUL.FTZ R6, R6, -1.4426950216293334961 ;  /* 0xbfb8aa3b0606e820 */ /* 0x000fe20000410000 */
[----:B------:R-:W0:Y:S01]  /*ae70*/  @!P0 MUFU.EX2 R0, R0 ;  /* 0x0000000000008308 */ /* 0x000e220000000800 */
[----:B------:R-:W-:-:S03]  /*ae80*/  @!P5 FMUL.FTZ R7, R7, -1.4426950216293334961 ;  /* 0xbfb8aa3b0707d820 */ /* 0x000fc60000410000 */
[----:B------:R-:W1:Y:S04]  /*ae90*/  @!P4 MUFU.EX2 R2, R2 ;  /* 0x000000020002c308 */ /* 0x000e680000000800 */
[----:B------:R-:W2:Y:S04]  /*aea0*/  @!P3 MUFU.EX2 R3, R3 ;  /* 0x000000030003b308 */ /* 0x000ea80000000800 */
[----:B------:R-:W3:Y:S04]  /*aeb0*/  @!P1 MUFU.EX2 R5, R5 ;  /* 0x0000000500059308 */ /* 0x000ee80000000800 */
[----:B------:R-:W4:Y:S04]  /*aec0*/  @!P2 MUFU.EX2 R4, R4 ;  /* 0x000000040004a308 */ /* 0x000f280000000800 */
[----:B------:R-:W5:Y:S04]  /*aed0*/  @!P6 MUFU.EX2 R6, R6 ;  /* 0x000000060006e308 */ /* 0x000f680000000800 */
[----:B------:R-:W5:Y:S01]  /*aee0*/  @!P5 MUFU.EX2 R7, R7 ;  /* 0x000000070007d308 */ /* 0x000f620000000800 */
[----:B0-----:R-:W-:Y:S01]  /*aef0*/  @!P0 FADD.FTZ R0, R0, 1 ;  /* 0x3f80000000008421 */ /* 0x001fe20000010000 */
[----:B-1----:R-:W-:Y:S01]  /*af00*/  @!P4 FADD.FTZ R2, R2, 1 ;  /* 0x3f8000000202c421 */ /* 0x002fe20000010000 */
[----:B--2---:R-:W-:Y:S01]  /*af10*/  @!P3 FADD.FTZ R3, R3, 1 ;  /* 0x3f8000000303b421 */ /* 0x004fe20000010000 */
[----:B---3--:R-:W-:Y:S01]  /*af20*/  @!P1 FADD.FTZ R5, R5, 1 ;  /* 0x3f80000005059421 */ /* 0x008fe20000010000 */
[----:B------:R0:W1:Y:S01]  /*af30*/  @!P0 MUFU.RCP R8, R0 ;  /* 0x0000000000088308 */ /* 0x0000620000001000 */
[----:B----4-:R-:W-:Y:S01]  /*af40*/  @!P2 FADD.FTZ R4, R4, 1 ;  /* 0x3f8000000404a421 */ /* 0x010fe20000010000 */
[----:B-----5:R-:W-:-:S06]  /*af50*/  @!P6 FADD.FTZ R6, R6, 1 ;  /* 0x3f8000000606e421 */ /* 0x020fcc0000010000 */
[----:B------:R2:W3:Y:S01]  /*af60*/  @!P4 MUFU.RCP R9, R2 ;  /* 0x000000020009c308 */ /* 0x0004e20000001000 */
[----:B------:R-:W-:Y:S01]  /*af70*/  @!P5 FADD.FTZ R7, R7, 1 ;  /* 0x3f8000000707d421 */ /* 0x000fe20000010000 */
[----:B0-----:R-:W-:Y:S06]  /*af80*/  LDS.U16 R0, [R52+0x14] ;  /* 0x0000140034007984 */ /* 0x001fec0000000400 */
[----:B------:R-:W0:Y:S01]  /*af90*/  @!P3 MUFU.RCP R10, R3 ;  /* 0x00000003000ab308 */ /* 0x000e220000001000 */
[----:B--2---:R-:W2:Y:S07]  /*afa0*/  LDS.U16 R2, [R51+0x16] ;  /* 0x0000160033027984 */ /* 0x004eae0000000400 */
[----:B------:R-:W4:Y:S08]  /*afb0*/  @!P2 MUFU.RCP R11, R4 ;  /* 0x00000004000ba308 */ /* 0x000f300000001000 */
[----:B------:R-:W5:Y:S08]  /*afc0*/  @!P1 MUFU.RCP R5, R5 ;  /* 0x0000000500059308 */ /* 0x000f700000001000 */
[----:B------:R-:W2:Y:S08]  /*afd0*/  @!P6 MUFU.RCP R6, R6 ;  /* 0x000000060006e308 */ /* 0x000eb00000001000 */
[----:B------:R-:W2:Y:S01]  /*afe0*/  @!P5 MUFU.RCP R7, R7 ;  /* 0x000000070007d308 */ /* 0x000ea20000001000 */
[----:B-1----:R-:W-:Y:S01]  /*aff0*/  @!P0 FMUL.FTZ R89, R89, R8 ;  /* 0x0000000859598220 */ /* 0x002fe20000410000 */
[----:B---3--:R-:W-:Y:S01]  /*b000*/  @!P4 FMUL.FTZ R88, R88, R9 ;  /* 0x000000095858c220 */ /* 0x008fe20000410000 */
[----:B0-----:R-:W-:Y:S01]  /*b010*/  @!P3 FMUL.FTZ R87, R87, R10 ;  /* 0x0000000a5757b220 */ /* 0x001fe20000410000 */
[----:B----4-:R-:W-:Y:S01]  /*b020*/  @!P2 FMUL.FTZ R86, R86, R11 ;  /* 0x0000000b5656a220 */ /* 0x010fe20000410000 */
[----:B-----5:R-:W-:Y:S01]  /*b030*/  @!P1 FMUL.FTZ R85, R85, R5 ;  /* 0x0000000555559220 */ /* 0x020fe20000410000 */
[----:B------:R-:W-:Y:S01]  /*b040*/  @!P0 STL [R1+0x54], R89 ;  /* 0x0000545901008387 */ /* 0x000fe20000100800 */
[----:B--2---:R-:W-:-:S03]  /*b050*/  @!P6 FMUL.FTZ R84, R84, R6 ;  /* 0x000000065454e220 */ /* 0x004fc60000410000 */
[----:B------:R-:W-:Y:S04]  /*b060*/  @!P4 STL [R1+0x58], R88 ;  /* 0x000058580100c387 */ /* 0x000fe80000100800 */
[----:B------:R-:W-:Y:S01]  /*b070*/  @!P3 STL [R1+0x5c], R87 ;  /* 0x00005c570100b387 */ /* 0x000fe20000100800 */
[----:B------:R-:W-:-:S03]  /*b080*/  @!P5 FMUL.FTZ R83, R83, R7 ;  /* 0x000000075353d220 */ /* 0x000fc60000410000 */
[----:B------:R-:W-:Y:S01]  /*b090*/  @!P2 STL [R1+0x60], R86 ;  /* 0x000060560100a387 */ /* 0x000fe20000100800 */
[----:B------:R-:W-:-:S03]  /*b0a0*/  F2FP.BF16.F32.PACK_AB R7, R81, R77 ;  /* 0x0000004d5107723e */ /* 0x000fc600000010ff */
[----:B------:R-:W-:Y:S04]  /*b0b0*/  @!P1 STL [R1+0x64], R85 ;  /* 0x0000645501009387 */ /* 0x000fe80000100800 */
[----:B------:R-:W-:Y:S04]  /*b0c0*/  @!P6 STL [R1+0x68], R84 ;  /* 0x000068540100e387 */ /* 0x000fe80000100800 */
[----:B------:R-:W2:Y:S04]  /*b0d0*/  LDL.LU R81, [R1+0xd4] ;  /* 0x0000d40001517983 */ /* 0x000ea80000300800 */
[----:B------:R-:W2:Y:S01]  /*b0e0*/  LDL.LU R77, [R1+0xd8] ;  /* 0x0000d800014d7983 */ /* 0x000ea20000300800 */
[----:B------:R-:W-:-:S03]  /*b0f0*/  F2FP.BF16.F32.PACK_AB R8, R112, R111 ;  /* 0x0000006f7008723e */ /* 0x000fc600000010ff */
[----:B------:R-:W-:Y:S01]  /*b100*/  LDS.U16 R3, [R50+0x18] ;  /* 0x0000180032037984 */ /* 0x000fe20000000400 */
[C---:B------:R-:W-:Y:S02]  /*b110*/  PRMT R9, R8.reuse, 0x7610, R9 ;  /* 0x0000761008097816 */ /* 0x040fe40000000009 */
[----:B------:R-:W-:Y:S01]  /*b120*/  PRMT R82, R8, 0x7632, R82 ;  /* 0x0000763208527816 */ /* 0x000fe20000000052 */
[----:B------:R-:W0:Y:S01]  /*b130*/  LDS.U16 R4, [R49+0x1a] ;  /* 0x00001a0031047984 */ /* 0x000e220000000400 */
[----:B------:R-:W-:Y:S02]  /*b140*/  F2FP.BF16.F32.PACK_AB R8, R110, R109 ;  /* 0x0000006d6e08723e */ /* 0x000fe400000010ff */
[C---:B------:R-:W-:Y:S01]  /*b150*/  PRMT R10, R7.reuse, 0x7610, R10 ;  /* 0x00007610070a7816 */ /* 0x040fe2000000000a */
[----:B------:R-:W-:Y:S01]  /*b160*/  @!P5 STL [R1+0x6c], R83 ;  /* 0x00006c530100d387 */ /* 0x000fe20000100800 */
[----:B------:R-:W-:Y:S02]  /*b170*/  PRMT R80, R7, 0x7632, R80 ;  /* 0x0000763207507816 */ /* 0x000fe40000000050 */
[----:B------:R-:W-:Y:S01]  /*b180*/  F2FP.BF16.F32.PACK_AB R7, R76, R75 ;  /* 0x0000004b4c07723e */ /* 0x000fe200000010ff */
[----:B------:R-:W1:Y:S01]  /*b190*/  LDS.U16 R5, [R48+0x1c] ;  /* 0x00001c0030057984 */ /* 0x000e620000000400 */
[----:B------:R-:W-:-:S02]  /*b1a0*/  PRMT R11, R8, 0x7610, R11 ;  /* 0x00007610080b7816 */ /* 0x000fc4000000000b */
[----:B------:R-:W-:Y:S01]  /*b1b0*/  PRMT R79, R8, 0x7632, R79 ;  /* 0x00007632084f7816 */ /* 0x000fe2000000004f */
[----:B------:R-:W3:Y:S01]  /*b1c0*/  LDL.LU R76, [R1+0xcc] ;  /* 0x0000cc00014c7983 */ /* 0x000ee20000300800 */
[----:B------:R-:W-:-:S03]  /*b1d0*/  F2FP.BF16.F32.PACK_AB R8, R74, R73 ;  /* 0x000000494a08723e */ /* 0x000fc600000010ff */
[----:B------:R-:W3:Y:S04]  /*b1e0*/  LDL.LU R75, [R1+0xd0] ;  /* 0x0000d000014b7983 */ /* 0x000ee80000300800 */
[----:B------:R-:W4:Y:S04]  /*b1f0*/  LDL.LU R74, [R1+0xc4] ;  /* 0x0000c400014a7983 */ /* 0x000f280000300800 */
[----:B------:R-:W4:Y:S04]  /*b200*/  LDL.LU R73, [R1+0xc8] ;  /* 0x0000c80001497983 */ /* 0x000f280000300800 */
[----:B------:R-:W5:Y:S01]  /*b210*/  LDS.U16 R6, [R47+0x1e] ;  /* 0x00001e002f067984 */ /* 0x000f620000000400 */
[----:B------:R-:W-:Y:S01]  /*b220*/  BAR.SYNC.DEFER_BLOCKING 0x0 ;  /* 0x0000000000007b1d */ /* 0x000fe20000010000 */
[----:B------:R-:W-:-:S02]  /*b230*/  SHF.L.U32 R2, R2, 0x10, RZ ;  /* 0x0000001002027819 */ /* 0x000fc400000006ff */
[----:B------:R-:W-:Y:S02]  /*b240*/  SHF.L.U32 R0, R0, 0x10, RZ ;  /* 0x0000001000007819 */ /* 0x000fe400000006ff */
[----:B------:R-:W-:Y:S02]  /*b250*/  PRMT R27, R8, 0x7610, R27 ;  /* 0x00007610081b7816 */ /* 0x000fe4000000001b */
[C---:B------:R-:W-:Y:S01]  /*b260*/  PRMT R28, R7.reuse, 0x7610, R28 ;  /* 0x00007610071c7816 */ /* 0x040fe2000000001c */
[----:B------:R0:W-:Y:S04]  /*b270*/  STS.U16 [R165], R9 ;  /* 0x00000009a5007388 */ /* 0x0001e80000000400 */
[----:B------:R-:W-:Y:S04]  /*b280*/  STS.U16 [R164+0x2], R82 ;  /* 0x00000252a4007388 */ /* 0x000fe80000000400 */
[----:B------:R1:W-:Y:S01]  /*b290*/  STS.U16 [R161+0x4], R10 ;  /* 0x0000040aa1007388 */ /* 0x0003e20000000400 */
[----:B0-----:R-:W-:Y:S01]  /*b2a0*/  PRMT R9, R7, 0x7632, R9 ;  /* 0x0000763207097816 */ /* 0x001fe20000000009 */
[----:B------:R-:W-:-:S02]  /*b2b0*/  FADD.FTZ R7, R0, UR6 ;  /* 0x0000000600077e21 */ /* 0x000fc40008010000 */
[----:B------:R-:W-:Y:S01]  /*b2c0*/  STS.U16 [R160+0x6], R80 ;  /* 0x00000650a0007388 */ /* 0x000fe20000000400 */
[----:B-1----:R-:W-:Y:S01]  /*b2d0*/  PRMT R10, R8, 0x7632, R10 ;  /* 0x00007632080a7816 */ /* 0x002fe2000000000a */
[----:B------:R-:W-:Y:S02]  /*b2e0*/  FADD.FTZ R8, R2, UR6 ;  /* 0x0000000602087e21 */ /* 0x000fe40008010000 */
[----:B------:R-:W-:Y:S01]  /*b2f0*/  STS.U16 [R159+0x8], R11 ;  /* 0x0000080b9f007388 */ /* 0x000fe20000000400 */
[----:B------:R-:W-:-:S03]  /*b300*/  FSETP.GTU.FTZ.AND P6, PT, R7, 20, PT ;  /* 0x41a000000700780b */ /* 0x000fc60003fdc000 */
[----:B------:R-:W-:Y:S01]  /*b310*/  STS.U16 [R158+0xa], R79 ;  /* 0x00000a4f9e007388 */ /* 0x000fe20000000400 */
[----:B------:R-:W-:-:S03]  /*b320*/  FSETP.GTU.FTZ.AND P3, PT, R8, 20, PT ;  /* 0x41a000000800780b */ /* 0x000fc60003f7c000 */
[----:B------:R-:W-:Y:S04]  /*b330*/  STS.U16 [R56+0xc], R28 ;  /* 0x00000c1c38007388 */ /* 0x000fe80000000400 */
[----:B------:R0:W-:Y:S04]  /*b340*/  STS.U16 [R55+0xe], R9 ;  /* 0x00000e0937007388 */ /* 0x0001e80000000400 */
[----:B------:R-:W-:Y:S04]  /*b350*/  STS.U16 [R54+0x10], R27 ;  /* 0x0000101b36007388 */ /* 0x000fe80000000400 */
[----:B------:R-:W-:Y:S01]  /*b360*/  STS.U16 [R53+0x12], R10 ;  /* 0x0000120a35007388 */ /* 0x000fe20000000400 */
[----:B------:R-:W-:-:S05]  /*b370*/  SHF.L.U32 R0, R4, 0x10, RZ ;  /* 0x0000001004007819 */ /* 0x000fca00000006ff */
[----:B0-----:R-:W-:Y:S01]  /*b380*/  FADD.FTZ R9, R0, UR6 ;  /* 0x0000000600097e21 */ /* 0x001fe20008010000 */
[----:B------:R-:W-:Y:S01]  /*b390*/  @!P6 FMUL.FTZ R0, R7, -1.4426950216293334961 ;  /* 0xbfb8aa3b0700e820 */ /* 0x000fe20000410000 */
[----:B--2---:R-:W-:-:S04]  /*b3a0*/  F2FP.BF16.F32.PACK_AB R2, R81, R77 ;  /* 0x0000004d5102723e */ /* 0x004fc800000010ff */
[C---:B------:R-:W-:Y:S02]  /*b3b0*/  PRMT R26, R2.reuse, 0x7610, R26 ;  /* 0x00007610021a7816 */ /* 0x040fe4000000001a */
[----:B------:R-:W-:-:S03]  /*b3c0*/  PRMT R12, R2, 0x7632, R12 ;  /* 0x00007632020c7816 */ /* 0x000fc6000000000c */
[----:B------:R-:W-:Y:S04]  /*b3d0*/  STS.U16 [R52+0x14], R26 ;  /* 0x0000141a34007388 */ /* 0x000fe80000000400 */
[----:B------:R0:W-:Y:S01]  /*b3e0*/  STS.U16 [R51+0x16], R12 ;  /* 0x0000160c33007388 */ /* 0x0001e20000000400 */
[----:B------:R-:W-:-:S03]  /*b3f0*/  @!P3 FMUL.FTZ R2, R8, -1.4426950216293334961 ;  /* 0xbfb8aa3b0802b820 */ /* 0x000fc60000410000 */
[----:B0-----:R-:W2:Y:S04]  /*b400*/  LDL.LU R12, [R1+0x108] ;  /* 0x00010800010c7983 */ /* 0x001ea80000300800 */
[----:B------:R-:W2:Y:S01]  /*b410*/  LDL.LU R81, [R1+0x70] ;  /* 0x0000700001517983 */ /* 0x000ea20000300800 */
[----:B---3--:R-:W-:-:S03]  /*b420*/  F2FP.BF16.F32.PACK_AB R7, R76, R75 ;  /* 0x0000004b4c07723e */ /* 0x008fc600000010ff */
[----:B------:R-:W3:Y:S01]  /*b430*/  LDL.LU R77, [R1+0x74] ;  /* 0x00007400014d7983 */ /* 0x000ee20000300800 */
[----:B----4-:R-:W-:-:S03]  /*b440*/  F2FP.BF16.F32.PACK_AB R8, R74, R73 ;  /* 0x000000494a08723e */ /* 0x010fc600000010ff */
[----:B------:R-:W4:Y:S04]  /*b450*/  LDL.LU R76, [R1+0x78] ;  /* 0x00007800014c7983 */ /* 0x000f280000300800 */
[----:B------:R-:W4:Y:S04]  /*b460*/  LDL.LU R75, [R1+0x7c] ;  /* 0x00007c00014b7983 */ /* 0x000f280000300800 */
[----:B------:R-:W4:Y:S04]  /*b470*/  LDL.LU R74, [R1+0x80] ;  /* 0x00008000014a7983 */ /* 0x000f280000300800 */
[----:B------:R-:W4:Y:S01]  /*b480*/  LDL.LU R73, [R1+0x40] ;  /* 0x0000400001497983 */ /* 0x000f220000300800 */
[----:B------:R-:W0:Y:S01]  /*b490*/  S2R R4, SR_TID.X ;  /* 0x0000000000047919 */ /* 0x000e220000002100 */
[----:B------:R-:W-:Y:S01]  /*b4a0*/  SHF.L.U32 R5, R5, 0x10, RZ ;  /* 0x0000001005057819 */ /* 0x000fe200000006ff */
[----:B-----5:R-:W-:Y:S01]  /*b4b0*/  IMAD.U32 R6, R6, 0x10000, RZ ;  /* 0x0001000006067824 */ /* 0x020fe200078e00ff */
[----:B------:R-:W-:-:S03]  /*b4c0*/  FSETP.GTU.FTZ.AND P5, PT, R9, 20, PT ;  /* 0x41a000000900780b */ /* 0x000fc60003fbc000 */
[----:B------:R-:W-:Y:S01]  /*b4d0*/  FADD.FTZ R10, R5, UR6 ;  /* 0x00000006050a7e21 */ /* 0x000fe20008010000 */
[----:B------:R-:W-:-:S04]  /*b4e0*/  FADD.FTZ R11, R6, UR6 ;  /* 0x00000006060b7e21 */ /* 0x000fc80008010000 */
[----:B------:R-:W-:Y:S02]  /*b4f0*/  FSETP.GTU.FTZ.AND P1, PT, R10, 20, PT ;  /* 0x41a000000a00780b */ /* 0x000fe40003f3c000 */
[----:B------:R-:W-:Y:S02]  /*b500*/  FSETP.GTU.FTZ.AND P4, PT, R11, 20, PT ;  /* 0x41a000000b00780b */ /* 0x000fe40003f9c000 */
[----:B------:R-:W-:Y:S01]  /*b510*/  PRMT R25, R7, 0x7610, R25 ;  /* 0x0000761007197816 */ /* 0x000fe20000000019 */
[----:B------:R-:W-:Y:S01]  /*b520*/  @!P5 FMUL.FTZ R5, R9, -1.4426950216293334961 ;  /* 0xbfb8aa3b0905d820 */ /* 0x000fe20000410000 */
[----:B------:R-:W-:Y:S01]  /*b530*/  PRMT R9, R7, 0x7632, R9 ;  /* 0x0000763207097816 */ /* 0x000fe20000000009 */
[----:B------:R-:W-:Y:S01]  /*b540*/  IMAD.U32 R3, R3, 0x10000, RZ ;  /* 0x0001000003037824 */ /* 0x000fe200078e00ff */
[----:B------:R-:W-:Y:S01]  /*b550*/  PRMT R24, R8, 0x7610, R24 ;  /* 0x0000761008187816 */ /* 0x000fe20000000018 */
[----:B------:R-:W-:Y:S04]  /*b560*/  STS.U16 [R50+0x18], R25 ;  /* 0x0000181932007388 */ /* 0x000fe80000000400 */
[----:B------:R-:W-:Y:S01]  /*b570*/  @!P1 FMUL.FTZ R6, R10, -1.4426950216293334961 ;  /* 0xbfb8aa3b0a069820 */ /* 0x000fe20000410000 */
[----:B------:R-:W-:-:S02]  /*b580*/  PRMT R10, R8, 0x7632, R10 ;  /* 0x00007632080a7816 */ /* 0x000fc4000000000a */
[----:B0-----:R-:W-:Y:S01]  /*b590*/  ISETP.NE.AND P0, PT, R4, RZ, PT ;  /* 0x000000ff0400720c */ /* 0x001fe20003f05270 */
[----:B------:R-:W-:Y:S01]  /*b5a0*/  FADD.FTZ R3, R3, UR6 ;  /* 0x0000000603037e21 */ /* 0x000fe20008010000 */
[----:B------:R-:W-:Y:S01]  /*b5b0*/  STS.U16 [R49+0x1a], R9 ;  /* 0x00001a0931007388 */ /* 0x000fe20000000400 */
[----:B------:R-:W-:Y:S01]  /*b5c0*/  MOV R8, UR25 ;  /* 0x0000001900087c02 */ /* 0x000fe20008000f00 */
[----:B------:R-:W-:Y:S02]  /*b5d0*/  @!P4 FMUL.FTZ R7, R11, -1.4426950216293334961 ;  /* 0xbfb8aa3b0b07c820 */ /* 0x000fe40000410000 */
[----:B------:R-:W-:Y:S01]  /*b5e0*/  STS.U16 [R48+0x1c], R24 ;  /* 0x00001c1830007388 */ /* 0x000fe20000000400 */
[----:B------:R-:W-:-:S03]  /*b5f0*/  FSETP.GTU.FTZ.AND P2, PT, R3, 20, PT ;  /* 0x41a000000300780b */ /* 0x000fc60003f5c000 */
        /* <DEDUP_REMOVED lines=20> */
[----:B------:R-:W-:-:S05]  /*b740*/  @!P2 FMUL.FTZ R3, R3, -1.4426950216293334961 ;  /* 0xbfb8aa3b0303a820 */ /* 0x000fca0000410000 */
[----:B------:R-:W1:Y:S04]  /*b750*/  @!P6 MUFU.EX2 R0, R0 ;  /* 0x000000000000e308 */ /* 0x000e680000000800 */
[----:B------:R-:W5:Y:S04]  /*b760*/  @!P3 MUFU.EX2 R2, R2 ;  /* 0x000000020002b308 */ /* 0x000f680000000800 */
[----:B------:R-:W0:Y:S04]  /*b770*/  @!P2 MUFU.EX2 R3, R3 ;  /* 0x000000030003a308 */ /* 0x000e280000000800 */
[----:B------:R-:W0:Y:S04]  /*b780*/  @!P5 MUFU.EX2 R5, R5 ;  /* 0x000000050005d308 */ /* 0x000e280000000800 */
[----:B------:R-:W0:Y:S01]  /*b790*/  @!P1 MUFU.EX2 R6, R6 ;  /* 0x0000000600069308 */ /* 0x000e220000000800 */
[----:B-1----:R-:W-:Y:S01]  /*b7a0*/  @!P6 FADD.FTZ R0, R0, 1 ;  /* 0x3f8000000000e421 */ /* 0x002fe20000010000 */
[----:B------:R-:W1:Y:S01]  /*b7b0*/  LDS R43, [UR23+0x1080] ;  /* 0x00108017ff2b7984 */ /* 0x000e620008000800 */
[----:B------:R-:W1:Y:S01]  /*b7c0*/  S2UR UR8, SR_CTAID.Y ;  /* 0x00000000000879c3 */ /* 0x000e620000002600 */
[----:B-----5:R-:W-:Y:S01]  /*b7d0*/  @!P3 FADD.FTZ R2, R2, 1 ;  /* 0x3f8000000202b421 */ /* 0x020fe20000010000 */
[----:B------:R-:W-:-:S02]  /*b7e0*/  USHF.R.S32.HI UR25, URZ, 0x1f, UR26 ;  /* 0x0000001fff197899 */ /* 0x000fc4000801141a */
[----:B------:R-:W2:Y:S01]  /*b7f0*/  @!P6 MUFU.RCP R0, R0 ;  /* 0x000000000000e308 */ /* 0x000ea20000001000 */
[----:B0-----:R-:W-:Y:S01]  /*b800*/  @!P2 FADD.FTZ R3, R3, 1 ;  /* 0x3f8000000303a421 */ /* 0x001fe20000010000 */
[----:B------:R-:W-:Y:S01]  /*b810*/  UMOV UR24, UR26 ;  /* 0x0000001a00187c82 */ /* 0x000fe20008000000 */
[----:B------:R-:W-:Y:S01]  /*b820*/  @!P5 FADD.FTZ R5, R5, 1 ;  /* 0x3f8000000505d421 */ /* 0x000fe20000010000 */
[----:B------:R-:W-:Y:S01]  /*b830*/  UIMAD.WIDE.U32 UR10, UR34, UR30, UR24 ;  /* 0x0000001e220a72a5 */ /* 0x000fe2000f8e0018 */
[----:B------:R-:W-:-:S03]  /*b840*/  @!P1 FADD.FTZ R6, R6, 1 ;  /* 0x3f80000006069421 */ /* 0x000fc60000010000 */
[----:B------:R-:W0:Y:S01]  /*b850*/  @!P4 MUFU.EX2 R7, R7 ;  /* 0x000000070007c308 */ /* 0x000e220000000800 */
[----:B------:R-:W-:Y:S01]  /*b860*/  UIMAD UR11, UR34, UR31, UR11 ;  /* 0x0000001f220b72a4 */ /* 0x000fe2000f8e020b */
[----:B------:R-:W5:Y:S02]  /*b870*/  LDCU.64 UR30, c[0x0][0x550] ;  /* 0x0000aa00ff1e77ac */ /* 0x000f640008000a00 */
[----:B------:R-:W3:Y:S08]  /*b880*/  @!P3 MUFU.RCP R2, R2 ;  /* 0x000000020002b308 */ /* 0x000ef00000001000 */
[----:B------:R-:W4:Y:S08]  /*b890*/  @!P2 MUFU.RCP R3, R3 ;  /* 0x000000030003a308 */ /* 0x000f300000001000 */
[----:B------:R-:W5:Y:S08]  /*b8a0*/  @!P5 MUFU.RCP R5, R5 ;  /* 0x000000050005d308 */ /* 0x000f700000001000 */
[----:B------:R-:W5:Y:S01]  /*b8b0*/  @!P1 MUFU.RCP R6, R6 ;  /* 0x0000000600069308 */ /* 0x000f620000001000 */
[----:B-1----:R-:W-:Y:S01]  /*b8c0*/  UIMAD UR26, UR8, UR33, URZ ;  /* 0x00000021081a72a4 */ /* 0x002fe2000f8e02ff */
[----:B0-----:R-:W-:Y:S01]  /*b8d0*/  @!P4 FADD.FTZ R7, R7, 1 ;  /* 0x3f8000000707c421 */ /* 0x001fe20000010000 */
[----:B------:R-:W-:-:S04]  /*b8e0*/  UIMAD.WIDE.U32 UR10, UR8, UR32, UR10 ;  /* 0x00000020080a72a5 */ /* 0x000fc8000f8e000a */
[----:B------:R-:W-:Y:S01]  /*b8f0*/  MOV R10, UR26 ;  /* 0x0000001a000a7c02 */ /* 0x000fe20008000f00 */
[----:B------:R-:W0:Y:S04]  /*b900*/  @!P4 MUFU.RCP R7, R7 ;  /* 0x000000070007c308 */ /* 0x000e280000001000 */
[----:B------:R-:W1:Y:S01]  /*b910*/  LDCU.64 UR26, c[0x0][0x520] ;  /* 0x0000a400ff1a77ac */ /* 0x000e620008000a00 */
[----:B--2---:R-:W-:-:S05]  /*b920*/  @!P6 FMUL.FTZ R81, R81, R0 ;  /* 0x000000005151e220 */ /* 0x004fca0000410000 */
[----:B------:R-:W-:Y:S01]  /*b930*/  @!P6 STL [R1+0x70], R81 ;  /* 0x000070510100e387 */ /* 0x000fe20000100800 */
[----:B------:R-:W-:Y:S01]  /*b940*/  IADD3 R0, P6, PT, R72, UR10, RZ ;  /* 0x0000000a48007c10 */ /* 0x000fe2000ffde0ff */
[----:B---3--:R-:W-:Y:S01]  /*b950*/  @!P3 FMUL.FTZ R77, R77, R2 ;  /* 0x000000024d4db220 */ /* 0x008fe20000410000 */
[----:B----4-:R-:W-:Y:S02]  /*b960*/  @!P2 FMUL.FTZ R76, R76, R3 ;  /* 0x000000034c4ca220 */ /* 0x010fe40000410000 */
[----:B------:R-:W-:Y:S01]  /*b970*/  IADD3.X R3, PT, PT, R10, UR11, RZ, P6, !PT ;  /* 0x0000000b0a037c10 */ /* 0x000fe2000b7fe4ff */
[----:B------:R-:W2:Y:S01]  /*b980*/  LDCU.64 UR10, c[0x0][0x518] ;  /* 0x0000a300ff0a77ac */ /* 0x000ea20008000a00 */
[----:B-----5:R-:W-:Y:S01]  /*b990*/  @!P5 FMUL.FTZ R75, R75, R5 ;  /* 0x000000054b4bd220 */ /* 0x020fe20000410000 */
[----:B------:R-:W-:Y:S01]  /*b9a0*/  LEA R2, P6, R0, UR30, 0x1 ;  /* 0x0000001e00027c11 */ /* 0x000fe2000f8c08ff */
[----:B------:R-:W-:Y:S01]  /*b9b0*/  @!P3 STL [R1+0x74], R77 ;  /* 0x0000744d0100b387 */ /* 0x000fe20000100800 */
[----:B------:R-:W-:-:S03]  /*b9c0*/  @!P1 FMUL.FTZ R74, R74, R6 ;  /* 0x000000064a4a9220 */ /* 0x000fc60000410000 */
[----:B------:R-:W-:Y:S01]  /*b9d0*/  @!P2 STL [R1+0x78], R76 ;  /* 0x0000784c0100a387 */ /* 0x000fe20000100800 */
[----:B------:R-:W-:Y:S01]  /*b9e0*/  LEA.HI.X R3, R0, UR31, R3, 0x1, P6 ;  /* 0x0000001f00037c11 */ /* 0x000fe2000b0f0c03 */
[----:B0-----:R-:W-:Y:S02]  /*b9f0*/  @!P4 FMUL.FTZ R73, R73, R7 ;  /* 0x000000074949c220 */ /* 0x001fe40000410000 */
[----:B------:R-:W-:Y:S01]  /*ba00*/  @!P5 STL [R1+0x7c], R75 ;  /* 0x00007c4b0100d387 */ /* 0x000fe20000100800 */
[-C--:B------:R-:W-:Y:S01]  /*ba10*/  ISETP.GE.AND P2, PT, R72, R43.reuse, PT ;  /* 0x0000002b4800720c */ /* 0x080fe20003f46270 */
[----:B------:R-:W0:Y:S01]  /*ba20*/  LDCU.64 UR30, c[0x0][0x560] ;  /* 0x0000ac00ff1e77ac */ /* 0x000e220008000a00 */
[-C--:B------:R-:W-:Y:S01]  /*ba30*/  ISETP.GE.AND P3, PT, R70, R43.reuse, PT ;  /* 0x0000002b4600720c */ /* 0x080fe20003f66270 */
[----:B------:R-:W-:Y:S01]  /*ba40*/  @!P1 STL [R1+0x80], R74 ;  /* 0x0000804a01009387 */ /* 0x000fe20000100800 */
[-C--:B------:R-:W-:Y:S02]  /*ba50*/  ISETP.GE.AND P6, PT, R69, R43.reuse, PT ;  /* 0x0000002b4500720c */ /* 0x080fe40003fc6270 */
[-C--:B------:R-:W-:Y:S01]  /*ba60*/  ISETP.GE.AND P1, PT, R68, R43.reuse, PT ;  /* 0x0000002b4400720c */ /* 0x080fe20003f26270 */
[----:B------:R-:W-:Y:S01]  /*ba70*/  @!P4 STL [R1+0x40], R73 ;  /* 0x000040490100c387 */ /* 0x000fe20000100800 */
[----:B------:R-:W-:-:S02]  /*ba80*/  ISETP.GE.AND P4, PT, R65, R43, PT ;  /* 0x0000002b4100720c */ /* 0x000fc40003f86270 */
        /* <DEDUP_REMOVED lines=32> */
[----:B---3--:R-:W-:Y:S02]  /*bc90*/  F2FP.BF16.F32.PACK_AB R3, R89, R90 ;  /* 0x0000005a5903723e */ /* 0x008fe400000010ff */
[C---:B------:R-:W-:Y:S02]  /*bca0*/  PRMT R6, R0.reuse, 0x7610, R6 ;  /* 0x0000761000067816 */ /* 0x040fe40000000006 */
[----:B------:R-:W-:-:S02]  /*bcb0*/  PRMT R79, R0, 0x7632, R79 ;  /* 0x00007632004f7816 */ /* 0x000fc4000000004f */
[----:B------:R-:W-:Y:S02]  /*bcc0*/  F2FP.BF16.F32.PACK_AB R0, R85, R86 ;  /* 0x000000565500723e */ /* 0x000fe400000010ff */
[----:B------:R-:W-:Y:S02]  /*bcd0*/  PRMT R80, R3, 0x7632, R80 ;  /* 0x0000763203507816 */ /* 0x000fe40000000050 */
[----:B------:R-:W-:Y:S02]  /*bce0*/  F2FP.BF16.F32.PACK_AB R2, R83, R84 ;  /* 0x000000545302723e */ /* 0x000fe400000010ff */
[----:B------:R-:W-:Y:S02]  /*bcf0*/  PRMT R28, R0, 0x7610, R28 ;  /* 0x00007610001c7816 */ /* 0x000fe4000000001c */
[C---:B------:R-:W-:Y:S01]  /*bd00*/  PRMT R27, R2.reuse, 0x7610, R27 ;  /* 0x00007610021b7816 */ /* 0x040fe2000000001b */
[----:B------:R3:W-:Y:S01]  /*bd10*/  STS.U16 [R165], R5 ;  /* 0x00000005a5007388 */ /* 0x0007e20000000400 */
[----:B------:R-:W-:-:S03]  /*bd20*/  PRMT R7, R2, 0x7632, R7 ;  /* 0x0000763202077816 */ /* 0x000fc60000000007 */
[----:B------:R-:W-:Y:S01]  /*bd30*/  STS.U16 [R164+0x2], R82 ;  /* 0x00000252a4007388 */ /* 0x000fe20000000400 */
[----:B------:R-:W-:-:S03]  /*bd40*/  F2FP.BF16.F32.PACK_AB R2, R75, R76 ;  /* 0x0000004c4b02723e */ /* 0x000fc600000010ff */
[----:B------:R4:W-:Y:S01]  /*bd50*/  STS.U16 [R161+0x4], R3 ;  /* 0x00000403a1007388 */ /* 0x0009e20000000400 */
[----:B---3--:R-:W-:Y:S02]  /*bd60*/  PRMT R5, R0, 0x7632, R5 ;  /* 0x0000763200057816 */ /* 0x008fe40000000005 */
[----:B------:R-:W-:Y:S01]  /*bd70*/  F2FP.BF16.F32.PACK_AB R0, R77, R81 ;  /* 0x000000514d00723e */ /* 0x000fe200000010ff */
[----:B------:R-:W-:Y:S03]  /*bd80*/  STS.U16 [R160+0x6], R80 ;  /* 0x00000650a0007388 */ /* 0x000fe60000000400 */
[C---:B------:R-:W-:Y:S01]  /*bd90*/  PRMT R26, R0.reuse, 0x7610, R26 ;  /* 0x00007610001a7816 */ /* 0x040fe2000000001a */
[----:B------:R3:W-:Y:S01]  /*bda0*/  STS.U16 [R159+0x8], R6 ;  /* 0x000008069f007388 */ /* 0x0007e20000000400 */
[----:B----4-:R-:W-:Y:S02]  /*bdb0*/  PRMT R3, R0, 0x7632, R3 ;  /* 0x0000763200037816 */ /* 0x010fe40000000003 */
[----:B------:R-:W-:Y:S01]  /*bdc0*/  F2FP.BF16.F32.PACK_AB R0, R73, R74 ;  /* 0x0000004a4900723e */ /* 0x000fe200000010ff */
[----:B------:R-:W-:Y:S04]  /*bdd0*/  STS.U16 [R158+0xa], R79 ;  /* 0x00000a4f9e007388 */ /* 0x000fe80000000400 */
[----:B------:R-:W-:Y:S01]  /*bde0*/  STS.U16 [R56+0xc], R28 ;  /* 0x00000c1c38007388 */ /* 0x000fe20000000400 */
[----:B---3--:R-:W-:-:S03]  /*bdf0*/  PRMT R6, R2, 0x7632, R6 ;  /* 0x0000763202067816 */ /* 0x008fc60000000006 */
[----:B------:R-:W-:Y:S01]  /*be00*/  STS.U16 [R55+0xe], R5 ;  /* 0x00000e0537007388 */ /* 0x000fe20000000400 */
[----:B------:R-:W-:-:S03]  /*be10*/  PRMT R10, R0, 0x7632, R10 ;  /* 0x00007632000a7816 */ /* 0x000fc6000000000a */
        /* <DEDUP_REMOVED lines=27> */
[----:B---3--:R-:W-:-:S05]  /*bfd0*/  FADD.FTZ R0, R92, R12 ;  /* 0x0000000c5c007221 */ /* 0x008fca0000010000 */
[----:B------:R-:W3:Y:S01]  /*bfe0*/  LDS R39, [UR23+0x1080] ;  /* 0x00108017ff277984 */ /* 0x000ee20008000800 */
[----:B--2---:R-:W-:Y:S01]  /*bff0*/  UIMAD.WIDE.U32 UR24, UR34, UR10, UR24 ;  /* 0x0000000a221872a5 */ /* 0x004fe2000f8e0018 */
[----:B------:R-:W-:-:S03]  /*c000*/  FADD.FTZ R0, R0, R91 ;  /* 0x0000005b00007221 */ /* 0x000fc60000010000 */
[----:B------:R-:W-:Y:S01]  /*c010*/  UIMAD UR11, UR34, UR11, UR25 ;  /* 0x0000000b220b72a4 */ /* 0x000fe2000f8e0219 */
[----:B------:R-:W-:Y:S02]  /*c020*/  FADD.FTZ R0, R0, R90 ;  /* 0x0000005a00007221 */ /* 0x000fe40000010000 */
[----:B------:R-:W-:Y:S02]  /*c030*/  UMOV UR10, UR24 ;  /* 0x00000018000a7c82 */ /* 0x000fe40008000000 */
[----:B-1----:R-:W-:Y:S01]  /*c040*/  UIMAD.WIDE.U32 UR10, UR8, UR26, UR10 ;  /* 0x0000001a080a72a5 */ /* 0x002fe2000f8e000a */
[----:B------:R-:W-:-:S03]  /*c050*/  FADD.FTZ R0, R0, R89 ;  /* 0x0000005900007221 */ /* 0x000fc60000010000 */
[----:B------:R-:W-:Y:S01]  /*c060*/  UIMAD UR11, UR8, UR27, UR11 ;  /* 0x0000001b080b72a4 */ /* 0x000fe2000f8e020b */
[----:B------:R-:W-:Y:S01]  /*c070*/  FADD.FTZ R0, R0, R88 ;  /* 0x0000005800007221 */ /* 0x000fe20000010000 */
[----:B------:R-:W-:-:S03]  /*c080*/  IADD3 R3, P0, PT, R72, UR10, RZ ;  /* 0x0000000a48037c10 */ /* 0x000fc6000ff1e0ff */
[----:B------:R-:W-:Y:S01]  /*c090*/  FADD.FTZ R0, R0, R87 ;  /* 0x0000005700007221 */ /* 0x000fe20000010000 */
[----:B0-----:R-:W-:Y:S01]  /*c0a0*/  LEA R2, P3, R3, UR30, 0x1 ;  /* 0x0000001e03027c11 */ /* 0x001fe2000f8608ff */
[----:B------:R-:W-:Y:S02]  /*c0b0*/  IMAD.X R6, RZ, RZ, UR11, P0 ;  /* 0x0000000bff067e24 */ /* 0x000fe400080e06ff */
[----:B------:R-:W-:-:S03]  /*c0c0*/  FADD.FTZ R0, R0, R86 ;  /* 0x0000005600007221 */ /* 0x000fc60000010000 */
[----:B------:R-:W-:Y:S01]  /*c0d0*/  LEA.HI.X R3, R3, UR31, R6, 0x1, P3 ;  /* 0x0000001f03037c11 */ /* 0x000fe200098f0c06 */
[----:B------:R-:W-:Y:S01]  /*c0e0*/  FADD.FTZ R0, R0, R85 ;  /* 0x0000005500007221 */ /* 0x000fe20000010000 */
[-C--:B---3--:R-:W-:Y:S02]  /*c0f0*/  ISETP.GE.AND P2, PT, R72, R39.reuse, PT ;  /* 0x000000274800720c */ /* 0x088fe40003f46270 */
        /* <DEDUP_REMOVED lines=43> */
[----:B------:R-:W-:Y:S02]  /*c3b0*/  UIADD3 UR19, UP2, UPT, UR19, -0x1000, URZ ;  /* 0xfffff00013137890 */ /* 0x000fe4000ff5e0ff */
[----:B------:R-:W-:Y:S02]  /*c3c0*/  UIADD3 UR10, UPT, UPT, UR12, -0x1, URZ ;  /* 0xffffffff0c0a7890 */ /* 0x000fe4000fffe0ff */
[----:B------:R-:W-:Y:S01]  /*c3d0*/  UIADD3.X UR20, UPT, UPT, UR20, -0x1, URZ, UP2, !UPT ;  /* 0xffffffff14147890 */ /* 0x000fe200097fe4ff */
[----:B------:R-:W-:Y:S01]  /*c3e0*/  LOP3.LUT R0, R4, 0x1f, RZ, 0xc0, !PT ;  /* 0x0000001f04007812 */ /* 0x000fe200078ec0ff */
[----:B------:R-:W-:-:S02]  /*c3f0*/  UIADD3 UR21, UP3, UPT, UR21, -0x1000, URZ ;  /* 0xfffff00015157890 */ /* 0x000fc4000ff7e0ff */
[----:B------:R-:W-:Y:S02]  /*c400*/  UIADD3 UR13, UP1, UPT, UR13, -0x1000, URZ ;  /* 0xfffff0000d0d7890 */ /* 0x000fe4000ff3e0ff */
[----:B------:R-:W-:Y:S02]  /*c410*/  UIADD3 UR15, UP2, UPT, UR15, -0x1000, URZ ;  /* 0xfffff0000f0f7890 */ /* 0x000fe4000ff5e0ff */
[----:B------:R-:W-:Y:S02]  /*c420*/  UIADD3.X UR22, UPT, UPT, UR22, -0x1, URZ, UP3, !UPT ;  /* 0xffffffff16167890 */ /* 0x000fe40009ffe4ff */
[----:B------:R-:W-:Y:S02]  /*c430*/  UIADD3.X UR14, UPT, UPT, UR14, -0x1, URZ, UP1, !UPT ;  /* 0xffffffff0e0e7890 */ /* 0x000fe40008ffe4ff */
[----:B------:R-:W-:Y:S01]  /*c440*/  UIADD3.X UR16, UPT, UPT, UR16, -0x1, URZ, UP2, !UPT ;  /* 0xffffffff10107890 */ /* 0x000fe200097fe4ff */
[----:B------:R-:W-:Y:S01]  /*c450*/  UMOV UR12, UR10 ;  /* 0x0000000a000c7c82 */ /* 0x000fe20008000000 */
[----:B0-----:R-:W-:Y:S10]  /*c460*/  BRA.U UP0, `(.L_x_1478) ;  /* 0xffffff4500307547 */ /* 0x001ff4000b83ffff */
.L_x_1399:
        /* <DEDUP_REMOVED lines=45> */
.L_x_1480:
[----:B------:R-:W-:Y:S05]  /*c740*/  BSYNC.RECONVERGENT B0 ;  /* 0x0000000000007941 */ /* 0x000fea0003800200 */
.L_x_1479:
        /* <DEDUP_REMOVED lines=43> */
.L_x_1482:
[----:B------:R-:W-:Y:S05]  /*ca00*/  BSYNC.RECONVERGENT B0 ;  /* 0x0000000000007941 */ /* 0x000fea0003800200 */
.L_x_1481:
[----:B------:R-:W-:Y:S05]  /*ca10*/  @P0 EXIT ;  /* 0x000000000000094d */ /* 0x000fea0003800000 */
[----:B------:R-:W3:Y:S01]  /*ca20*/  S2UR UR9, SR_CgaCtaId ;  /* 0x00000000000979c3 */ /* 0x000ee20000008800 */
[----:B------:R-:W4:Y:S01]  /*ca30*/  LDCU.64 UR6, c[0x0][0x4a8] ;  /* 0x00009500ff0677ac */ /* 0x000f220008000a00 */
[----:B0-----:R-:W-:Y:S01]  /*ca40*/  MOV R7, R9 ;  /* 0x0000000900077202 */ /* 0x001fe20000000f00 */
[----:B------:R-:W0:Y:S01]  /*ca50*/  LDCU UR10, c[0x0][0x360] ;  /* 0x00006c00ff0a77ac */ /* 0x000e220008000800 */
[----:B------:R-:W0:Y:S01]  /*ca60*/  LDCU.64 UR12, c[0x0][0x4b0] ;  /* 0x00009600ff0c77ac */ /* 0x000e220008000a00 */
[----:B------:R-:W0:Y:S01]  /*ca70*/  LDCU.64 UR14, c[0x0][0x530] ;  /* 0x0000a600ff0e77ac */ /* 0x000e220008000a00 */
[----:B----4-:R-:W-:-:S03]  /*ca80*/  UIMAD.WIDE.U32 UR4, UR8, UR6, URZ ;  /* 0x00000006080472a5 */ /* 0x010fc6000f8e00ff */
[----:B------:R-:W-:Y:S01]  /*ca90*/  UMOV UR6, 0x400 ;  /* 0x0000040000067882 */ /* 0x000fe20000000000 */
[----:B------:R-:W-:Y:S02]  /*caa0*/  UIMAD UR8, UR8, UR7, UR5 ;  /* 0x00000007080872a4 */ /* 0x000fe4000f8e0205 */
[----:B0--3--:R-:W-:-:S12]  /*cab0*/  ULEA UR6, UR9, UR6, 0x18 ;  /* 0x0000000609067291 */ /* 0x009fd8000f8ec0ff */
.L_x_1483:
[----:B------:R-:W-:Y:S01]  /*cac0*/  LEA R0, R7, UR6, 0x2 ;  /* 0x0000000607007c11 */ /* 0x000fe2000f8e10ff */
[----:B0-----:R-:W-:Y:S01]  /*cad0*/  IMAD.U32 R4, RZ, RZ, UR4 ;  /* 0x00000004ff047e24 */ /* 0x001fe2000f8e00ff */
[----:B-12---:R-:W-:Y:S02]  /*cae0*/  SHF.R.S32.HI R2, RZ, 0x1f, R7 ;  /* 0x0000001fff027819 */ /* 0x006fe40000011407 */
[----:B------:R-:W-:Y:S01]  /*caf0*/  MOV R3, UR8 ;  /* 0x0000000800037c02 */ /* 0x000fe20008000f00 */
[----:B------:R-:W0:Y:S01]  /*cb00*/  LDS R9, [R0+0x7f50] ;  /* 0x007f500000097984 */ /* 0x000e220000000800 */
[----:B------:R-:W-:Y:S01]  /*cb10*/  MOV R5, UR5 ;  /* 0x0000000500057c02 */ /* 0x000fe20008000f00 */
[----:B------:R-:W-:Y:S01]  /*cb20*/  IMAD R6, R2, UR12, RZ ;  /* 0x0000000c02067c24 */ /* 0x000fe2000f8e02ff */
[----:B------:R-:W-:-:S03]  /*cb30*/  MOV R2, R4 ;  /* 0x0000000400027202 */ /* 0x000fc60000000f00 */
[C---:B------:R-:W-:Y:S02]  /*cb40*/  IMAD R5, R7.reuse, UR13, R6 ;  /* 0x0000000d07057c24 */ /* 0x040fe4000f8e0206 */
[C---:B------:R-:W-:Y:S01]  /*cb50*/  IMAD.WIDE.U32 R2, R7.reuse, UR12, R2 ;  /* 0x0000000c07027c25 */ /* 0x040fe2000f8e0002 */
[----:B------:R-:W-:-:S03]  /*cb60*/  IADD3 R7, PT, PT, R7, UR10, RZ ;  /* 0x0000000a07077c10 */ /* 0x000fc6000fffe0ff */
[----:B------:R-:W-:Y:S01]  /*cb70*/  IMAD.IADD R3, R3, 0x1, R5 ;  /* 0x0000000103037824 */ /* 0x000fe200078e0205 */
[----:B------:R-:W-:-:S04]  /*cb80*/  LEA R4, P0, R2, UR14, 0x2 ;  /* 0x0000000e02047c11 */ /* 0x000fc8000f8010ff */
[----:B------:R-:W-:Y:S02]  /*cb90*/  LEA.HI.X R5, R2, UR15, R3, 0x2, P0 ;  /* 0x0000000f02057c11 */ /* 0x000fe400080f1403 */
[----:B------:R-:W-:-:S03]  /*cba0*/  ISETP.GE.AND P0, PT, R7, UR16, PT ;  /* 0x0000001007007c0c */ /* 0x000fc6000bf06270 */
[----:B0-----:R0:W-:Y:S10]  /*cbb0*/  REDG.E.ADD.F32.FTZ.RN.STRONG.GPU desc[UR28][R4.64], R9 ;  /* 0x00000009040079a6 */ /* 0x0011f4000c12f31c */
[----:B------:R-:W-:Y:S05]  /*cbc0*/  @!P0 BRA `(.L_x_1483) ;  /* 0xfffffffc00bc8947 */ /* 0x000fea000383ffff */
[----:B------:R-:W-:Y:S05]  /*cbd0*/  EXIT ;  /* 0x000000000000794d */ /* 0x000fea0003800000 */
.L_x_1437:
[----:B------:R-:W-:Y:S01]  /*cbe0*/  HFMA2 R86, -RZ, RZ, 0, 0 ;  /* 0x00000000ff567431 */ /* 0x000fe200000001ff */
[----:B------:R-:W-:Y:S01]  /*cbf0*/  MOV R163, R157 ;  /* 0x0000009d00a37202 */ /* 0x000fe20000000f00 */
[----:B------:R-:W-:Y:S01]  /*cc00*/  IMAD.MOV.U32 R87, RZ, RZ, 0x1 ;  /* 0x00000001ff577424 */ /* 0x000fe200078e00ff */
[----:B------:R-:W-:-:S07]  /*cc10*/  MOV R154, 0xffffffff ;  /* 0xffffffff009a7802 */ /* 0x000fce0000000f00 */
[----:B-1---5:R-:W-:Y:S05]  /*cc20*/  WARPSYNC.COLLECTIVE R154, `(.L_x_1484) ;  /* 0x000000009a087348 */ /* 0x022fea0003c00000 */
[----:B------:R0:W2:Y:S02]  /*cc30*/  SHFL.UP P6, R86, R163, R87, R86 ;  /* 0x04000057a3567389 */ /* 0x0000a400000c0056 */
[----:B012--5:R-:W-:Y:S05]  /*cc40*/  ENDCOLLECTIVE ;  /* 0x000000000000791b */ /* 0x027fea0003800000 */
.L_x_1484:
[----:B------:R-:W-:Y:S01]  /*cc50*/  MOV R163, R153 ;  /* 0x0000009900a37202 */ /* 0x000fe20000000f00 */
[----:B------:R-:W-:Y:S02]  /*cc60*/  IMAD.MOV.U32 R156, RZ, RZ, R86 ;  /* 0x000000ffff9c7224 */ /* 0x000fe400078e0056 */
[----:B------:R-:W-:-:S07]  /*cc70*/  HFMA2 R86, -RZ, RZ, 0, 0 ;  /* 0x00000000ff567431 */ /* 0x000fce00000001ff */
[----:B------:R-:W-:Y:S05]  /*cc80*/  WARPSYNC.COLLECTIVE R154, `(.L_x_1485) ;  /* 0x000000009a087348 */ /* 0x000fea0003c00000 */
[----:B------:R0:W1:Y:S02]  /*cc90*/  SHFL.UP P6, R86, R163, R87, R86 ;  /* 0x04000057a3567389 */ /* 0x00006400000c0056 */
[----:B01----:R-:W-:Y:S05]  /*cca0*/  ENDCOLLECTIVE ;  /* 0x000000000000791b */ /* 0x003fea0003800000 */
.L_x_1485:
        /* <DEDUP_REMOVED lines=9> */
.L_x_1486:
[----:B------:R-:W-:Y:S01]  /*cd40*/  MOV R163, R156 ;  /* 0x0000009c00a37202 */ /* 0x000fe20000000f00 */
[----:B------:R-:W-:Y:S02]  /*cd50*/  IMAD.MOV.U32 R153, RZ, RZ, R86 ;  /* 0x000000ffff997224 */ /* 0x000fe400078e0056 */
[----:B------:R-:W-:-:S07]  /*cd60*/  HFMA2 R86, -RZ, RZ, 0, 0 ;  /* 0x00000000ff567431 */ /* 0x000fce00000001ff */
[----:B------:R-:W-:Y:S05]  /*cd70*/  WARPSYNC.COLLECTIVE R154, `(.L_x_1487) ;  /* 0x000000009a087348 */ /* 0x000fea0003c00000 */
[----:B------:R0:W1:Y:S02]  /*cd80*/  SHFL.UP P6, R86, R163, R87, R86 ;  /* 0x04000057a3567389 */ /* 0x00006400000c0056 */
[----:B01----:R-:W-:Y:S05]  /*cd90*/  ENDCOLLECTIVE ;  /* 0x000000000000791b */ /* 0x003fea0003800000 */
.L_x_1487:
        /* <DEDUP_REMOVED lines=9> */
.L_x_1488:
[----:B------:R-:W-:Y:S01]  /*ce30*/  MOV R163, R156 ;  /* 0x0000009c00a37202 */ /* 0x000fe20000000f00 */
[----:B------:R-:W-:Y:S02]  /*ce40*/  IMAD.MOV.U32 R153, RZ, RZ, R86 ;  /* 0x000000ffff997224 */ /* 0x000fe400078e0056 */
[----:B------:R-:W-:-:S07]  /*ce50*/  HFMA2 R86, -RZ, RZ, 0, 0 ;  /* 0x00000000ff567431 */ /* 0x000fce00000001ff */
[----:B------:R-:W-:Y:S05]  /*ce60*/  WARPSYNC.COLLECTIVE R154, `(.L_x_1489) ;  /* 0x000000009a087348 */ /* 0x000fea0003c00000 */
[----:B------:R0:W1:Y:S02]  /*ce70*/  SHFL.UP P6, R86, R163, R87, R86 ;  /* 0x04000057a3567389 */ /* 0x00006400000c0056 */
[----:B01----:R-:W-:Y:S05]  /*ce80*/  ENDCOLLECTIVE ;  /* 0x000000000000791b */ /* 0x003fea0003800000 */
.L_x_1489:
        /* <DEDUP_REMOVED lines=9> */
.L_x_1490:
[----:B------:R-:W-:Y:S01]  /*cf20*/  MOV R163, R156 ;  /* 0x0000009c00a37202 */ /* 0x000fe20000000f00 */
[----:B------:R-:W-:Y:S02]  /*cf30*/  IMAD.MOV.U32 R153, RZ, RZ, R86 ;  /* 0x000000ffff997224 */ /* 0x000fe400078e0056 */
[----:B------:R-:W-:-:S07]  /*cf40*/  HFMA2 R86, -RZ, RZ, 0, 0 ;  /* 0x00000000ff567431 */ /* 0x000fce00000001ff */
[----:B------:R-:W-:Y:S05]  /*cf50*/  WARPSYNC.COLLECTIVE R154, `(.L_x_1491) ;  /* 0x000000009a087348 */ /* 0x000fea0003c00000 */
[----:B------:R0:W1:Y:S02]  /*cf60*/  SHFL.UP P6, R86, R163, R87, R86 ;  /* 0x04000057a3567389 */ /* 0x00006400000c0056 */
[----:B01----:R-:W-:Y:S05]  /*cf70*/  ENDCOLLECTIVE ;  /* 0x000000000000791b */ /* 0x003fea0003800000 */
.L_x_1491:
        /* <DEDUP_REMOVED lines=9> */
.L_x_1492:
[----:B------:R-:W-:Y:S01]  /*d010*/  MOV R163, R156 ;  /* 0x0000009c00a37202 */ /* 0x000fe20000000f00 */
[----:B------:R-:W-:Y:S02]  /*d020*/  IMAD.MOV.U32 R153, RZ, RZ, R86 ;  /* 0x000000ffff997224 */ /* 0x000fe400078e0056 */
[----:B------:R-:W-:-:S07]  /*d030*/  HFMA2 R86, -RZ, RZ, 0, 0 ;  /* 0x00000000ff567431 */ /* 0x000fce00000001ff */
[----:B------:R-:W-:Y:S05]  /*d040*/  WARPSYNC.COLLECTIVE R154, `(.L_x_1493) ;  /* 0x000000009a087348 */ /* 0x000fea0003c00000 */
[----:B------:R0:W1:Y:S02]  /*d050*/  SHFL.UP P6, R86, R163, R87, R86 ;  /* 0x04000057a3567389 */ /* 0x00006400000c0056 */
[----:B01----:R-:W-:Y:S05]  /*d060*/  ENDCOLLECTIVE ;  /* 0x000000000000791b */ /* 0x003fea0003800000 */
.L_x_1493:
[----:B------:R-:W-:Y:S05]  /*d070*/  BRA `(.L_x_1494) ;  /* 0xffffffa400547947 */ /* 0x000fea000383ffff */
.L_x_1438:
        /* <DEDUP_REMOVED lines=8> */
.L_x_1496:
[----:B------:R-:W-:Y:S05]  /*d100*/  BSYNC B0 ;  /* 0x0000000000007941 */ /* 0x000fea0003800000 */
.L_x_1495:
[----:B------:R-:W-:Y:S05]  /*d110*/  BRA `(.L_x_1497) ;  /* 0xffffffa400407947 */ /* 0x000fea000383ffff */
.L_x_1439:
        /* <DEDUP_REMOVED lines=8> */
.L_x_1499:
[----:B------:R-:W-:Y:S05]  /*d1a0*/  BSYNC B0 ;  /* 0x0000000000007941 */ /* 0x000fea0003800000 */
.L_x_1498:
[----:B------:R-:W-:Y:S05]  /*d1b0*/  BRA `(.L_x_1500) ;  /* 0xffffffa400207947 */ /* 0x000fea000383ffff */
.L_x_1440:
        /* <DEDUP_REMOVED lines=8> */
.L_x_1502:
[----:B------:R-:W-:Y:S05]  /*d240*/  BSYNC B0 ;  /* 0x0000000000007941 */ /* 0x000fea0003800000 */
.L_x_1501:
        /* <DEDUP_REMOVED lines=9> */
.L_x_1503:
[----:B------:R-:W-:Y:S01]  /*d2e0*/  HFMA2 R87, -RZ, RZ, 0, 0 ;  /* 0x00000000ff577431 */ /* 0x000fe200000001ff */
[----:B------:R-:W-:Y:S02]  /*d2f0*/  MOV R162, R86 ;  /* 0x0000005600a27202 */ /* 0x000fe40000000f00 */
[----:B------:R-:W-:-:S07]  /*d300*/  MOV R86, 0x1f ;  /* 0x0000001f00567802 */ /* 0x000fce0000000f00 */
[----:B------:R-:W-:Y:S05]  /*d310*/  WARPSYNC.COLLECTIVE R154, `(.L_x_1504) ;  /* 0x000000009a087348 */ /* 0x000fea0003c00000 */
[----:B------:R0:W1:Y:S02]  /*d320*/  SHFL.IDX P1, R156, R153, R87, R86 ;  /* 0x00000057999c7389 */ /* 0x0000640000020056 */
[----:B01----:R-:W-:Y:S05]  /*d330*/  ENDCOLLECTIVE ;  /* 0x000000000000791b */ /* 0x003fea0003800000 */
.L_x_1504:
[----:B------:R-:W-:Y:S01]  /*d340*/  MOV R153, R79 ;  /* 0x0000004f00997202 */ /* 0x000fe20000000f00 */
[----:B------:R-:W-:-:S07]  /*d350*/  IMAD.MOV.U32 R78, RZ, RZ, R156 ;  /* 0x000000ffff4e7224 */ /* 0x000fce00078e009c */
[----:B------:R-:W-:Y:S05]  /*d360*/  WARPSYNC.COLLECTIVE R154, `(.L_x_1505) ;  /* 0x000000009a087348 */ /* 0x000fea0003c00000 */
[----:B------:R0:W1:Y:S02]  /*d370*/  SHFL.IDX P1, R156, R153, R87, R86 ;  /* 0x00000057999c7389 */ /* 0x0000640000020056 */
[----:B01----:R-:W-:Y:S05]  /*d380*/  ENDCOLLECTIVE ;  /* 0x000000000000791b */ /* 0x003fea0003800000 */
.L_x_1505:
[----:B------:R-:W-:Y:S01]  /*d390*/  MOV R79, R156 ;  /* 0x0000009c004f7202 */ /* 0x000fe20000000f00 */
[----:B------:R-:W-:Y:S06]  /*d3a0*/  BRA `(.L_x_1506) ;  /* 0xffffffa000bc7947 */ /* 0x000fec000383ffff */
.L_x_1442:
        /* <DEDUP_REMOVED lines=9> */
.L_x_1507:
[----:B------:R-:W-:Y:S02]  /*d440*/  ISETP.GT.U32.AND P4, PT, R155, 0xf, PT ;  /* 0x0000000f9b00780c */ /* 0x000fe40003f84070 */
[----:B------:R-:W-:Y:S02]  /*d450*/  MOV R86, R156 ;  /* 0x0000009c00567202 */ /* 0x000fe40000000f00 */
[----:B------:R-:W-:-:S03]  /*d460*/  MOV R156, R163 ;  /* 0x000000a3009c7202 */ /* 0x000fc60000000f00 */
[----:B------:R-:W-:-:S07]  /*d470*/  @P1 FMUL.FTZ R86, R86, R162 ;  /* 0x000000a256561220 */ /* 0x000fce0000410000 */
[----:B------:R-:W-:Y:S05]  /*d480*/  WARPSYNC.COLLECTIVE R154, `(.L_x_1508) ;  /* 0x000000009a087348 */ /* 0x000fea0003c00000 */
[----:B------:R0:W1:Y:S02]  /*d490*/  SHFL.DOWN P0, R156, R156, R87, R153 ;  /* 0x080000579c9c7389 */ /* 0x0000640000000099 */
[----:B01----:R-:W-:Y:S05]  /*d4a0*/  ENDCOLLECTIVE ;  /* 0x000000000000791b */ /* 0x003fea0003800000 */
.L_x_1508:
        /* <DEDUP_REMOVED lines=10> */
.L_x_1509:
[----:B------:R-:W-:Y:S01]  /*d550*/  MOV R86, R156 ;  /* 0x0000009c00567202 */ /* 0x000fe20000000f00 */
[----:B------:R-:W-:-:S04]  /*d560*/  IMAD.MOV.U32 R156, RZ, RZ, R163 ;  /* 0x000000ffff9c7224 */ /* 0x000fc800078e00a3 */
[----:B------:R-:W-:-:S07]  /*d570*/  @!P1 FMUL.FTZ R86, R162, R86 ;  /* 0x00000056a2569220 */ /* 0x000fce0000410000 */
[----:B------:R-:W-:Y:S05]  /*d580*/  WARPSYNC.COLLECTIVE R154, `(.L_x_1510) ;  /* 0x000000009a087348 */ /* 0x000fea0003c00000 */
[----:B------:R0:W1:Y:S02]  /*d590*/  SHFL.DOWN P0, R156, R156, R87, R153 ;  /* 0x080000579c9c7389 */ /* 0x0000640000000099 */
[----:B01----:R-:W-:Y:S05]  /*d5a0*/  ENDCOLLECTIVE ;  /* 0x000000000000791b */ /* 0x003fea0003800000 */
.L_x_1510:
        /* <DEDUP_REMOVED lines=9> */
.L_x_1511:
[----:B------:R-:W-:Y:S01]  /*d640*/  IMAD.MOV.U32 R86, RZ, RZ, R156 ;  /* 0x000000ffff567224 */ /* 0x000fe200078e009c */
[----:B------:R-:W-:-:S03]  /*d650*/  MOV R156, R163 ;  /* 0x000000a3009c7202 */ /* 0x000fc60000000f00 */
[----:B------:R-:W-:-:S07]  /*d660*/  @!P2 FMUL.FTZ R86, R162, R86 ;  /* 0x00000056a256a220 */ /* 0x000fce0000410000 */
[----:B------:R-:W-:Y:S05]  /*d670*/  WARPSYNC.COLLECTIVE R154, `(.L_x_1512) ;  /* 0x000000009a087348 */ /* 0x000fea0003c00000 */
[----:B------:R0:W1:Y:S02]  /*d680*/  SHFL.DOWN P0, R156, R156, R87, R153 ;  /* 0x080000579c9c7389 */ /* 0x0000640000000099 */
[----:B01----:R-:W-:Y:S05]  /*d690*/  ENDCOLLECTIVE ;  /* 0x000000000000791b */ /* 0x003fea0003800000 */
.L_x_1512:
        /* <DEDUP_REMOVED lines=9> */
.L_x_1513:
[----:B------:R-:W-:Y:S02]  /*d730*/  MOV R86, R156 ;  /* 0x0000009c00567202 */ /* 0x000fe40000000f00 */
[----:B------:R-:W-:-:S03]  /*d740*/  MOV R156, R163 ;  /* 0x000000a3009c7202 */ /* 0x000fc60000000f00 */
[----:B------:R-:W-:-:S07]  /*d750*/  @!P3 FMUL.FTZ R86, R162, R86 ;  /* 0x00000056a256b220 */ /* 0x000fce0000410000 */
[----:B------:R-:W-:Y:S05]  /*d760*/  WARPSYNC.COLLECTIVE R154, `(.L_x_1514) ;  /* 0x000000009a087348 */ /* 0x000fea0003c00000 */
[----:B------:R0:W1:Y:S02]  /*d770*/  SHFL.DOWN P0, R156, R156, R87, R153 ;  /* 0x080000579c9c7389 */ /* 0x0000640000000099 */
[----:B01----:R-:W-:Y:S05]  /*d780*/  ENDCOLLECTIVE ;  /* 0x000000000000791b */ /* 0x003fea0003800000 */
.L_x_1514:
        /* <DEDUP_REMOVED lines=9> */
.L_x_1515:
[----:B------:R-:W-:Y:S01]  /*d820*/  MOV R86, R156 ;  /* 0x0000009c00567202 */ /* 0x000fe20000000f00 */
[----:B------:R-:W-:-:S04]  /*d830*/  IMAD.MOV.U32 R156, RZ, RZ, R163 ;  /* 0x000000ffff9c7224 */ /* 0x000fc800078e00a3 */
[----:B------:R-:W-:-:S07]  /*d840*/  @!P4 FMUL.FTZ R86, R162, R86 ;  /* 0x00000056a256c220 */ /* 0x000fce0000410000 */
[----:B------:R-:W-:Y:S05]  /*d850*/  WARPSYNC.COLLECTIVE R154, `(.L_x_1516) ;  /* 0x000000009a087348 */ /* 0x000fea0003c00000 */
[----:B------:R0:W1:Y:S02]  /*d860*/  SHFL.DOWN P0, R156, R156, R87, R153 ;  /* 0x080000579c9c7389 */ /* 0x0000640000000099 */
[----:B01----:R-:W-:Y:S05]  /*d870*/  ENDCOLLECTIVE ;  /* 0x000000000000791b */ /* 0x003fea0003800000 */
.L_x_1516:
        /* <DEDUP_REMOVED lines=10> */
.L_x_1517:
[----:B------:R-:W-:Y:S02]  /*d920*/  MOV R153, R163 ;  /* 0x000000a300997202 */ /* 0x000fe40000000f00 */
[----:B------:R-:W-:-:S07]  /*d930*/  MOV R157, R156 ;  /* 0x0000009c009d7202 */ /* 0x000fce0000000f00 */
[----:B------:R-:W-:Y:S05]  /*d940*/  WARPSYNC.COLLECTIVE R154, `(.L_x_1518) ;  /* 0x000000009a087348 */ /* 0x000fea0003c00000 */
[----:B------:R0:W1:Y:S02]  /*d950*/  SHFL.IDX P1, R156, R153, R87, R86 ;  /* 0x00000057999c7389 */ /* 0x0000640000020056 */
[----:B01----:R-:W-:Y:S05]  /*d960*/  ENDCOLLECTIVE ;  /* 0x000000000000791b */ /* 0x003fea0003800000 */
.L_x_1518:
        /* <DEDUP_REMOVED lines=9> */
.L_x_1519:
[----:B------:R-:W-:Y:S02]  /*da00*/  MOV R162, R156 ;  /* 0x0000009c00a27202 */ /* 0x000fe40000000f00 */
[----:B------:R-:W-:-:S07]  /*da10*/  MOV R156, R163 ;  /* 0x000000a3009c7202 */ /* 0x000fce0000000f00 */
[----:B------:R-:W-:Y:S05]  /*da20*/  WARPSYNC.COLLECTIVE R154, `(.L_x_1520) ;  /* 0x000000009a087348 */ /* 0x000fea0003c00000 */
[----:B------:R0:W1:Y:S02]  /*da30*/  SHFL.DOWN P0, R156, R156, R87, R153 ;  /* 0x080000579c9c7389 */ /* 0x0000640000000099 */
[----:B01----:R-:W-:Y:S05]  /*da40*/  ENDCOLLECTIVE ;  /* 0x000000000000791b */ /* 0x003fea0003800000 */
.L_x_1520:
[----:B------:R-:W-:Y:S01]  /*da50*/  MOV R153, R78 ;  /* 0x0000004e00997202 */ /* 0x000fe20000000f00 */
[----:B------:R-:W-:Y:S02]  /*da60*/  HFMA2 R87, -RZ, RZ, 0, 0 ;  /* 0x00000000ff577431 */ /* 0x000fe400000001ff */
[----:B------:R-:W-:Y:S01]  /*da70*/  IMAD.MOV.U32 R163, RZ, RZ, R156 ;  /* 0x000000ffffa37224 */ /* 0x000fe200078e009c */
[----:B------:R-:W-:-:S13]  /*da80*/  ISETP.NE.AND P0, PT, R14, 0x1f, PT ;  /* 0x0000001f0e00780c */ /* 0x000fda0003f05270 */
[----:B------:R-:W-:Y:S05]  /*da90*/  WARPSYNC.COLLECTIVE R154, `(.L_x_1521) ;  /* 0x000000009a087348 */ /* 0x000fea0003c00000 */
[----:B------:R0:W1:Y:S02]  /*daa0*/  SHFL.IDX P1, R156, R153, R87, R86 ;  /* 0x00000057999c7389 */ /* 0x0000640000020056 */
[----:B01----:R-:W-:Y:S05]  /*dab0*/  ENDCOLLECTIVE ;  /* 0x000000000000791b */ /* 0x003fea0003800000 */
.L_x_1521:
[----:B------:R-:W-:Y:S01]  /*dac0*/  MOV R153, R79 ;  /* 0x0000004f00997202 */ /* 0x000fe20000000f00 */
[----:B------:R-:W-:-:S07]  /*dad0*/  IMAD.MOV.U32 R78, RZ, RZ, R156 ;  /* 0x000000ffff4e7224 */ /* 0x000fce00078e009c */
[----:B------:R-:W-:Y:S05]  /*dae0*/  WARPSYNC.COLLECTIVE R154, `(.L_x_1522) ;  /* 0x000000009a087348 */ /* 0x000fea0003c00000 */
[----:B------:R0:W1:Y:S02]  /*daf0*/  SHFL.IDX P1, R156, R153, R87, R86 ;  /* 0x00000057999c7389 */ /* 0x0000640000020056 */
[----:B01----:R-:W-:Y:S05]  /*db00*/  ENDCOLLECTIVE ;  /* 0x000000000000791b */ /* 0x003fea0003800000 */
.L_x_1522:
[----:B------:R-:W-:Y:S01]  /*db10*/  MOV R79, R156 ;  /* 0x0000009c004f7202 */ /* 0x000fe20000000f00 */
[----:B------:R-:W-:Y:S06]  /*db20*/  BRA `(.L_x_1523) ;  /* 0xffffffa000f07947 */ /* 0x000fec000383ffff */
.L_x_1524:
        /* <DEDUP_REMOVED lines=13> */
.L_x_10422:


//--------------------- .text._Z25selective_scan_bwd_kernelI32Selective_Scan_bwd_kernel_traitsILi128ELi16ELb0ELb1ELb1ELb1ELb1EN3c108BFloat16EfEEv12SSMParamsBwd --------------------------
	.section	.text._Z25selective_scan_bwd_kernelI32Selective_Scan_bwd_kernel_traitsILi128ELi16ELb0ELb1ELb1ELb1ELb1EN3c108BFloat16EfEEv12SSMParamsBwd,"ax",@progbits
	.align	128
        .global         _Z25selective_scan_bwd_kernelI32Selective_Scan_bwd_kernel_traitsILi128ELi16ELb0ELb1ELb1ELb1ELb1EN3c108BFloat16EfEEv12SSMParamsBwd
        .type           _Z25selective_scan_bwd_kernelI32Selective_Scan_bwd_kernel_traitsILi128ELi16ELb0ELb1ELb1ELb1ELb1EN3c108BFloat16EfEEv12SSMParamsBwd,@function
        .size           _Z25selective_scan_bwd_kernelI32Selective_Scan_bwd_kernel_traitsILi128ELi16ELb0ELb1ELb1ELb1ELb1EN3c108BFloat16EfEEv12SSMParamsBwd,(.L_x_10423 - _Z25selective_scan_bwd_kernelI32Selective_Scan_bwd_kernel_traitsILi128ELi16ELb0ELb1ELb1ELb1ELb1EN3c108BFloat16EfEEv12SSMParamsBwd)
        .other          _Z25selective_scan_bwd_kernelI32Selective_Scan_bwd_kernel_traitsILi128ELi16ELb0ELb1ELb1ELb1ELb1EN3c108BFloat16EfEEv12SSMParamsBwd,@"STO_CUDA_ENTRY STV_DEFAULT"
_Z25selective_scan_bwd_kernelI32Selective_Scan_bwd_kernel_traitsILi128ELi16ELb0ELb1ELb1ELb1ELb1EN3c108BFloat16EfEEv12SSMParamsBwd:
.text._Z25selective_scan_bwd_kernelI32Selective_Scan_bwd_kernel_traitsILi128ELi16ELb0ELb1ELb1ELb1ELb1EN3c108BFloat16EfEEv12SSMParamsBwd:
        /* <DEDUP_REMOVED lines=54> */
[----:B-----5:R-:W-:Y:S01]  /*0360*/  IADD3 R2, PT, PT, R0, 0xffffffe, RZ ;  /* 0x0ffffffe00027810 */ /* 0x020fe20007ffe0ff */
[----:B------:R-:W-:-:S05]  /*0370*/  IMAD.U32 R0, RZ, RZ, UR12 ;  /* 0x0000000cff007e24 */ /* 0x000fca000f8e00ff */
        /* <DEDUP_REMOVED lines=17> */
[----:B------:R-:W-:Y:S02]  /*0490*/  UISETP.NE.AND.EX UP0, UPT, UR35, URZ, UPT, UP0 ;  /* 0x000000ff2300728c */ /* 0x000fe4000bf05300 */
[----:B------:R-:W-:Y:S01]  /*04a0*/  UISETP.GT.U32.AND UP1, UPT, UR36, UR5, UPT ;  /* 0x000000052400728c */ /* 0x000fe2000bf24070 */
[----:B------:R-:W2:Y:S01]  /*04b0*/  LDCU.64 UR34, c[0x0][0x528] ;  /* 0x0000a500ff2277ac */ /* 0x000ea20008000a00 */
[----:B------:R-:W-:Y:S01]  /*04c0*/  UIMAD UR9, UR13, UR23, UR25 ;  /* 0x000000170d0972a4 */ /* 0x000fe2000f8e0219 */
[----:B------:R-:W-:Y:S01]  /*04d0*/  UMOV UR8, UR24 ;  /* 0x0000001800087c82 */ /* 0x000fe20008000000 */
[----:B------:R-:W4:Y:S07]  /*04e0*/  LDCU.64 UR24, c[0x0][0x3c8] ;  /* 0x00007900ff1877ac */ /* 0x000f2e0008000a00 */
[----:B------:R-:W-:-:S02]  /*04f0*/  @!UP1 UIADD3 UR5, UPT, UPT, UR5, -UR36, URZ ;  /* 0x8000002405059290 */ /* 0x000fc4000fffe0ff */
[----:B------:R-:W-:Y:S02]  /*0500*/  @!UP1 UIADD3 UR10, UPT, UPT, UR10, 0x1, URZ ;  /* 0x000000010a0a9890 */ /* 0x000fe4000fffe0ff */
[----:B------:R-:W-:Y:S02]  /*0510*/  UISETP.GE.U32.AND UP3, UPT, UR5, UR36, UPT ;  /* 0x000000240500728c */ /* 0x000fe4000bf66070 */
[----:B------:R-:W-:Y:S02]  /*0520*/  ULOP3.LUT UR5, UR12, UR31, URZ, 0x3c, !UPT ;  /* 0x0000001f0c057292 */ /* 0x000fe4000f8e3cff */
[----:B-1----:R-:W-:Y:S02]  /*0530*/  UIMAD.WIDE.U32 UR22, UR13, UR20, URZ ;  /* 0x000000140d1672a5 */ /* 0x002fe4000f8e00ff */
[----:B------:R-:W-:Y:S02]  /*0540*/  UISETP.GE.AND UP1, UPT, UR5, URZ, UPT ;  /* 0x000000ff0500728c */ /* 0x000fe4000bf26270 */
[----:B---3--:R-:W-:Y:S01]  /*0550*/  UIMAD.WIDE.U32 UR8, UR12, UR6, UR8 ;  /* 0x000000060c0872a5 */ /* 0x008fe2000f8e0008 */
[----:B------:R-:W1:Y:S02]  /*0560*/  LDCU.64 UR26, c[0x0][0x3d0] ;  /* 0x00007a00ff1a77ac */ /* 0x000e640008000a00 */
[----:B------:R-:W-:-:S02]  /*0570*/  @UP3 UIADD3 UR10, UPT, UPT, UR10, 0x1, URZ ;  /* 0x000000010a0a3890 */ /* 0x000fc4000fffe0ff */
[----:B------:R-:W-:Y:S02]  /*0580*/  UISETP.NE.AND UP3, UPT, UR31, URZ, UPT ;  /* 0x000000ff1f00728c */ /* 0x000fe4000bf65270 */
[----:B------:R-:W-:Y:S02]  /*0590*/  UIMAD UR23, UR13, UR21, UR23 ;  /* 0x000000150d1772a4 */ /* 0x000fe4000f8e0217 */
[----:B------:R-:W-:Y:S02]  /*05a0*/  UIMAD UR21, UR12, UR7, UR9 ;  /* 0x000000070c1572a4 */ /* 0x000fe4000f8e0209 */
[----:B------:R-:W-:Y:S02]  /*05b0*/  UIADD3 UR8, UP2, UPT, UR14, UR8, URZ ;  /* 0x000000080e087290 */ /* 0x000fe4000ff5e0ff */
[----:B------:R-:W-:Y:S02]  /*05c0*/  @!UP1 UIADD3 UR10, UPT, UPT, -UR10, URZ, URZ ;  /* 0x000000ff0a0a9290 */ /* 0x000fe4000fffe1ff */
[----:B------:R-:W-:-:S02]  /*05d0*/  UIADD3.X UR21, UPT, UPT, UR4, UR21, URZ, UP2, !UPT ;  /* 0x0000001504157290 */ /* 0x000fc400097fe4ff */
[----:B------:R-:W-:Y:S02]  /*05e0*/  @!UP3 ULOP3.LUT UR10, URZ, UR31, URZ, 0x33, !UPT ;  /* 0x0000001fff0ab292 */ /* 0x000fe4000f8e33ff */
[----:B--2---:R-:W-:Y:S02]  /*05f0*/  ULEA UR20, UP2, UR8, UR34, 0x1 ;  /* 0x0000002208147291 */ /* 0x004fe4000f8408ff */
[----:B------:R-:W-:Y:S02]  /*0600*/  USHF.R.S32.HI UR5, URZ, 0x1f, UR10 ;  /* 0x0000001fff057899 */ /* 0x000fe4000801140a */
[----:B------:R-:W-:Y:S02]  /*0610*/  ULEA.HI.X UR21, UR8, UR35, UR21, 0x1, UP2 ;  /* 0x0000002308157291 */ /* 0x000fe400090f0c15 */
[----:B----4-:R-:W-:Y:S01]  /*0620*/  UIMAD UR8, UR5, UR24, URZ ;  /* 0x00000018050872a4 */ /* 0x010fe2000f8e02ff */
[----:B------:R-:W2:Y:S03]  /*0630*/  LDCU.64 UR28, c[0x0][0x3e8] ;  /* 0x00007d00ff1c77ac */ /* 0x000ea60008000a00 */
[----:B------:R-:W-:-:S02]  /*0640*/  UIMAD UR11, UR10, UR25, UR8 ;  /* 0x000000190a0b72a4 */ /* 0x000fc4000f8e0208 */
[----:B-1----:R-:W-:Y:S01]  /*0650*/  UIMAD.WIDE.U32 UR6, UR13, UR26, URZ ;  /* 0x0000001a0d0672a5 */ /* 0x002fe2000f8e00ff */
[----:B------:R-:W1:Y:S01]  /*0660*/  @UP0 LDCU UR26, c[0x0][0x384] ;  /* 0x00007080ff1a07ac */ /* 0x000e620008000800 */
[----:B------:R-:W-:Y:S01]  /*0670*/  UIMAD.WIDE.U32 UR22, UR10, UR24, UR22 ;  /* 0x000000180a1672a5 */ /* 0x000fe2000f8e0016 */
[----:B------:R-:W3:Y:S03]  /*0680*/  LDCU.64 UR30, c[0x0][0x448] ;  /* 0x00008900ff1e77ac */ /* 0x000ee60008000a00 */
[----:B------:R-:W-:-:S03]  /*0690*/  UIADD3 UR23, UPT, UPT, UR23, UR11, URZ ;  /* 0x0000000b17177290 */ /* 0x000fc6000fffe0ff */
[----:B------:R-:W4:Y:S01]  /*06a0*/  @UP0 LDCU UR11, c[0x0][0x38c] ;  /* 0x00007180ff0b07ac */ /* 0x000f220008000800 */
[----:B------:R-:W5:Y:S01]  /*06b0*/  @UP0 LDCU.64 UR34, c[0x0][0x480] ;  /* 0x00009000ff2207ac */ /* 0x000f620008000a00 */
[----:B--2---:R-:W-:Y:S02]  /*06c0*/  UIMAD UR5, UR5, UR28, URZ ;  /* 0x0000001c050572a4 */ /* 0x004fe4000f8e02ff */
[----:B------:R-:W-:Y:S02]  /*06d0*/  UIMAD UR7, UR13, UR27, UR7 ;  /* 0x0000001b0d0772a4 */ /* 0x000fe4000f8e0207 */
[----:B------:R-:W-:Y:S02]  /*06e0*/  UIMAD UR24, UR10, UR29, UR5 ;  /* 0x0000001d0a1872a4 */ /* 0x000fe4000f8e0205 */
[----:B-1----:R-:W-:Y:S02]  /*06f0*/  @UP0 UIMAD UR13, UR13, UR26, UR12 ;  /* 0x0000001a0d0d02a4 */ /* 0x002fe4000f8e020c */
[----:B------:R-:W-:-:S02]  /*0700*/  UIADD3 UR5, UP1, UPT, UR14, UR22, URZ ;  /* 0x000000160e057290 */ /* 0x000fc4000ff3e0ff */
[----:B------:R-:W-:Y:S02]  /*0710*/  UIMAD.WIDE.U32 UR8, UR10, UR28, UR6 ;  /* 0x0000001c0a0872a5 */ /* 0x000fe4000f8e0006 */
[----:B------:R-:W-:Y:S01]  /*0720*/  @UP0 UIMAD UR13, UR13, UR15, URZ ;  /* 0x0000000f0d0d02a4 */ /* 0x000fe2000f8e02ff */
[----:B------:R-:W1:Y:S01]  /*0730*/  LDCU.64 UR28, c[0x0][0x450] ;  /* 0x00008a00ff1c77ac */ /* 0x000e620008000a00 */
[----:B------:R-:W-:Y:S02]  /*0740*/  UIADD3.X UR23, UPT, UPT, UR4, UR23, URZ, UP1, !UPT ;  /* 0x0000001704177290 */ /* 0x000fe40008ffe4ff */
[----:B---3--:R-:W-:Y:S02]  /*0750*/  ULEA UR22, UP2, UR5, UR30, 0x1 ;  /* 0x0000001e05167291 */ /* 0x008fe4000f8408ff */
[----:B------:R-:W-:Y:S02]  /*0760*/  UIADD3 UR14, UP1, UPT, UR14, UR8, URZ ;  /* 0x000000080e0e7290 */ /* 0x000fe4000ff3e0ff */
[----:B------:R-:W-:-:S02]  /*0770*/  UIADD3 UR25, UPT, UPT, UR9, UR24, URZ ;  /* 0x0000001809197290 */ /* 0x000fc4000fffe0ff */
[----:B----4-:R-:W-:Y:S02]  /*0780*/  @UP0 UIMAD UR13, UR13, UR11, URZ ;  /* 0x0000000b0d0d02a4 */ /* 0x010fe4000f8e02ff */
[----:B------:R-:W-:Y:S02]  /*0790*/  ULEA.HI.X UR23, UR5, UR31, UR23, 0x1, UP2 ;  /* 0x0000001f05177291 */ /* 0x000fe400090f0c17 */
[----:B------:R-:W-:Y:S01]  /*07a0*/  UIADD3.X UR25, UPT, UPT, UR4, UR25, URZ, UP1, !UPT ;  /* 0x0000001904197290 */ /* 0x000fe20008ffe4ff */
[----:B------:R-:W-:Y:S02]  /*07b0*/  UMOV UR5, URZ ;  /* 0x000000ff00057c82 */ /* 0x000fe40008000000 */
[----:B------:R-:W-:Y:S01]  /*07c0*/  UMOV UR4, URZ ;  /* 0x000000ff00047c82 */ /* 0x000fe20008000000 */
[----:B-----5:R-:W-:Y:S02]  /*07d0*/  @UP0 UIMAD.WIDE UR4, UR13, 0x8, UR34 ;  /* 0x000000080d0408a5 */ /* 0x020fe4000f8e0222 */
        /* <DEDUP_REMOVED lines=15> */
.L_x_1605:
[----:B------:R-:W0:Y:S01]  /*08d0*/  LDCU UR29, c[0x0][0x388] ;  /* 0x00007100ff1d77ac */ /* 0x000e220008000800 */
[----:B------:R-:W-:Y:S01]  /*08e0*/  IMAD.SHL.U32 R115, R117, 0x10, RZ ;  /* 0x0000001075737824 */ /* 0x000fe200078e00ff */
[----:B------:R-:W-:Y:S01]  /*08f0*/  MOV R3, UR17 ;  /* 0x0000001100037c02 */ /* 0x000fe20008000f00 */
[----:B------:R-:W-:Y:S01]  /*0900*/  IMAD.U32 R2, RZ, RZ, UR16 ;  /* 0x00000010ff027e24 */ /* 0x000fe2000f8e00ff */
[----:B------:R-:W-:Y:S01]  /*0910*/  USHF.L.U32 UR31, UR11, 0xb, URZ ;  /* 0x0000000b0b1f7899 */ /* 0x000fe200080006ff */
[----:B------:R-:W-:Y:S02]  /*0920*/  PRMT R0, RZ, 0x7610, R0 ;  /* 0x00007610ff007816 */ /* 0x000fe40000000000 */
[----:B------:R-:W-:Y:S01]  /*0930*/  LOP3.LUT R115, R115, 0x3e00, RZ, 0xc0, !PT ;  /* 0x00003e0073737812 */ /* 0x000fe200078ec0ff */
[----:B------:R-:W-:Y:S01]  /*0940*/  UIADD3 UR28, UPT, UPT, UR31, -0x800, URZ ;  /* 0xfffff8001f1c7890 */ /* 0x000fe2000fffe0ff */
        /* <DEDUP_REMOVED lines=11> */
[----:B------:R-:W-:Y:S02]  /*0a00*/  LOP3.LUT R116, R115, 0x1f, R117, 0xf8, !PT ;  /* 0x0000001f73747812 */ /* 0x000fe400078ef875 */
[----:B------:R-:W-:Y:S02]  /*0a10*/  LOP3.LUT R67, R67, 0xfffffeff, RZ, 0xc0, !PT ;  /* 0xfffffeff43437812 */ /* 0x000fe400078ec0ff */
[----:B------:R-:W-:Y:S02]  /*0a20*/  LOP3.LUT R113, R116, 0x40, RZ, 0xfc, !PT ;  /* 0x0000004074717812 */ /* 0x000fe400078efcff */
[----:B------:R-:W-:Y:S02]  /*0a30*/  P2R R25, PR, RZ, 0x1 ;  /* 0x00000001ff197803 */ /* 0x000fe40000000000 */
[----:B------:R-:W-:-:S02]  /*0a40*/  ISETP.GE.AND P6, PT, R113, UR8, PT ;  /* 0x0000000871007c0c */ /* 0x000fc4000bfc6270 */
[----:B------:R-:W-:Y:S02]  /*0a50*/  LOP3.LUT R112, R116, 0x60, RZ, 0xfc, !PT ;  /* 0x0000006074707812 */ /* 0x000fe400078efcff */
[----:B------:R-:W-:Y:S02]  /*0a60*/  PRMT R12, RZ, 0x7610, R12 ;  /* 0x00007610ff0c7816 */ /* 0x000fe4000000000c */
[----:B------:R-:W-:Y:S02]  /*0a70*/  ISETP.GE.AND P5, PT, R112, UR8, PT ;  /* 0x0000000870007c0c */ /* 0x000fe4000bfa6270 */
[----:B------:R-:W-:Y:S02]  /*0a80*/  LOP3.LUT R111, R116, 0x80, RZ, 0xfc, !PT ;  /* 0x00000080746f7812 */ /* 0x000fe400078efcff */
[----:B------:R-:W-:Y:S02]  /*0a90*/  PRMT R16, RZ, 0x7610, R16 ;  /* 0x00007610ff107816 */ /* 0x000fe40000000010 */
[----:B------:R-:W-:-:S02]  /*0aa0*/  PRMT R17, RZ, 0x7610, R17 ;  /* 0x00007610ff117816 */ /* 0x000fc40000000011 */
[----:B------:R-:W-:Y:S01]  /*0ab0*/  @P6 LOP3.LUT R67, R67, 0x100, RZ, 0xfc, !PT ;  /* 0x0000010043436812 */ /* 0x000fe200078efcff */
[----:B------:R-:W2:Y:S01]  /*0ac0*/  @!P0 LDG.E.U16 R0, desc[UR32][R6.64] ;  /* 0x0000002006008981 */ /* 0x000ea2000c1e1500 */
[----:B------:R-:W-:Y:S02]  /*0ad0*/  ISETP.GE.AND P4, PT, R111, UR8, PT ;  /* 0x000000086f007c0c */ /* 0x000fe4000bf86270 */
[----:B------:R-:W-:Y:S01]  /*0ae0*/  LOP3.LUT R67, R67, 0xffffff7f, RZ, 0xc0, !PT ;  /* 0xffffff7f43437812 */ /* 0x000fe200078ec0ff */
[----:B------:R-:W3:Y:S01]  /*0af0*/  @!P6 LDG.E.U16 R9, desc[UR32][R6.64+0x80] ;  /* 0x000080200609e981 */ /* 0x000ee2000c1e1500 */
[----:B------:R-:W-:Y:S02]  /*0b00*/  LOP3.LUT R110, R116, 0xa0, RZ, 0xfc, !PT ;  /* 0x000000a0746e7812 */ /* 0x000fe400078efcff */
[----:B------:R-:W-:Y:S01]  /*0b10*/  @P5 LOP3.LUT R67, R67, 0x80, RZ, 0xfc, !PT ;  /* 0x0000008043435812 */ /* 0x000fe200078efcff */
[----:B------:R-:W4:Y:S01]  /*0b20*/  @!P5 LDG.E.U16 R10, desc[UR32][R6.64+0xc0] ;  /* 0x0000c020060ad981 */ /* 0x000f22000c1e1500 */
[----:B------:R-:W-:-:S02]  /*0b30*/  ISETP.GE.AND P3, PT, R110, UR8, PT ;  /* 0x000000086e007c0c */ /* 0x000fc4000bf66270 */
[----:B------:R-:W-:Y:S02]  /*0b40*/  LOP3.LUT R67, R67, 0xffffffbf, RZ, 0xc0, !PT ;  /* 0xffffffbf43437812 */ /* 0x000fe400078ec0ff */
[C---:B------:R-:W-:Y:S01]  /*0b50*/  LOP3.LUT R114, R116.reuse, 0x20, RZ, 0xfc, !PT ;  /* 0x0000002074727812 */ /* 0x040fe200078efcff */
[----:B------:R-:W5:Y:S01]  /*0b60*/  @!P4 LDG.E.U16 R11, desc[UR32][R6.64+0x100] ;  /* 0x00010020060bc981 */ /* 0x000f62000c1e1500 */
[C---:B------:R-:W-:Y:S02]  /*0b70*/  LOP3.LUT R109, R116.reuse, 0xc0, RZ, 0xfc, !PT ;  /* 0x000000c0746d7812 */ /* 0x040fe400078efcff */
[----:B------:R-:W-:Y:S02]  /*0b80*/  @P4 LOP3.LUT R67, R67, 0x40, RZ, 0xfc, !PT ;  /* 0x0000004043434812 */ /* 0x000fe400078efcff */
[----:B------:R-:W-:Y:S02]  /*0b90*/  SHF.L.U32 R4, R116, 0x1, RZ ;  /* 0x0000000174047819 */ /* 0x000fe400000006ff */
[----:B------:R-:W-:Y:S01]  /*0ba0*/  ISETP.GE.AND P0, PT, R114, UR8, PT ;  /* 0x0000000872007c0c */ /* 0x000fe2000bf06270 */
[----:B------:R-:W5:Y:S01]  /*0bb0*/  @!P3 LDG.E.U16 R12, desc[UR32][R6.64+0x140] ;  /* 0x00014020060cb981 */ /* 0x000f62000c1e1500 */
[----:B------:R-:W-:-:S02]  /*0bc0*/  ISETP.GE.AND P2, PT, R109, UR8, PT ;  /* 0x000000086d007c0c */ /* 0x000fc4000bf46270 */
[----:B------:R-:W-:Y:S02]  /*0bd0*/  LOP3.LUT R67, R67, 0xffffffdf, RZ, 0xc0, !PT ;  /* 0xffffffdf43437812 */ /* 0x000fe400078ec0ff */
[C---:B------:R-:W-:Y:S02]  /*0be0*/  IADD3 R2, P1, PT, R4.reuse, UR18, RZ ;  /* 0x0000001204027c10 */ /* 0x040fe4000ff3e0ff */
[----:B------:R-:W-:Y:S02]  /*0bf0*/  P2R R27, PR, RZ, 0x1 ;  /* 0x00000001ff1b7803 */ /* 0x000fe40000000000 */
[----:B------:R-:W-:Y:S02]  /*0c00*/  IADD3 R4, P0, PT, R4, UR20, RZ ;  /* 0x0000001404047c10 */ /* 0x000fe4000ff1e0ff */
[----:B------:R-:W-:Y:S02]  /*0c10*/  LOP3.LUT R108, R116, 0xe0, RZ, 0xfc, !PT ;  /* 0x000000e0746c7812 */ /* 0x000fe400078efcff */
[----:B------:R-:W-:Y:S01]  /*0c20*/  @P3 LOP3.LUT R67, R67, 0x20, RZ, 0xfc, !PT ;  /* 0x0000002043433812 */ /* 0x000fe200078efcff */
[----:B------:R-:W5:Y:S01]  /*0c30*/  @!P2 LDG.E.U16 R13, desc[UR32][R6.64+0x180] ;  /* 0x00018020060da981 */ /* 0x000f62000c1e1500 */
[----:B------:R-:W-:-:S02]  /*0c40*/  IADD3.X R5, PT, PT, RZ, UR21, RZ, P0, !PT ;  /* 0x00000015ff057c10 */ /* 0x000fc400087fe4ff */
[----:B------:R-:W-:Y:S02]  /*0c50*/  ISETP.GE.AND P0, PT, R108, UR8, PT ;  /* 0x000000086c007c0c */ /* 0x000fe4000bf06270 */
[----:B------:R-:W-:Y:S02]  /*0c60*/  LOP3.LUT R67, R67, 0xffffffef, RZ, 0xc0, !PT ;  /* 0xffffffef43437812 */ /* 0x000fe400078ec0ff */
[----:B------:R-:W-:Y:S02]  /*0c70*/  PRMT R18, RZ, 0x7610, R18 ;  /* 0x00007610ff127816 */ /* 0x000fe40000000012 */
[----:B------:R-:W-:Y:S02]  /*0c80*/  @P2 LOP3.LUT R67, R67, 0x10, RZ, 0xfc, !PT ;  /* 0x0000001043432812 */ /* 0x000fe400078efcff */
[----:B------:R-:W-:Y:S02]  /*0c90*/  LOP3.LUT R107, R116, 0x100, RZ, 0xfc, !PT ;  /* 0x00000100746b7812 */ /* 0x000fe400078efcff */
[----:B------:R-:W-:Y:S01]  /*0ca0*/  LOP3.LUT R67, R67, 0xfffffff7, RZ, 0xc0, !PT ;  /* 0xfffffff743437812 */ /* 0x000fe200078ec0ff */
[----:B------:R-:W-:Y:S01]  /*0cb0*/  IMAD.X R3, RZ, RZ, UR19, P1 ;  /* 0x00000013ff037e24 */ /* 0x000fe200088e06ff */
[----:B------:R-:W-:Y:S01]  /*0cc0*/  ISETP.NE.AND P1, PT, R27, RZ, PT ;  /* 0x000000ff1b00720c */ /* 0x000fe20003f25270 */
[----:B------:R-:W5:Y:S01]  /*0cd0*/  @!P0 LDG.E.U16 R14, desc[UR32][R6.64+0x1c0] ;  /* 0x0001c020060e8981 */ /* 0x000f62000c1e1500 */
[----:B------:R-:W-:-:S02]  /*0ce0*/  @P0 LOP3.LUT R67, R67, 0x8, RZ, 0xfc, !PT ;  /* 0x0000000843430812 */ /* 0x000fc400078efcff */
[----:B------:R-:W-:Y:S02]  /*0cf0*/  ISETP.GE.AND P0, PT, R107, UR8, PT ;  /* 0x000000086b007c0c */ /* 0x000fe4000bf06270 */
[C---:B------:R-:W-:Y:S02]  /*0d00*/  LOP3.LUT R106, R116.reuse, 0x120, RZ, 0xfc, !PT ;  /* 0x00000120746a7812 */ /* 0x040fe400078efcff */
[C---:B------:R-:W-:Y:S02]  /*0d10*/  LOP3.LUT R105, R116.reuse, 0x140, RZ, 0xfc, !PT ;  /* 0x0000014074697812 */ /* 0x040fe400078efcff */
[----:B------:R-:W-:Y:S02]  /*0d20*/  LOP3.LUT R67, R67, 0xfffffffb, RZ, 0xc0, !PT ;  /* 0xfffffffb43437812 */ /* 0x000fe400078ec0ff */
[C---:B------:R-:W-:Y:S01]  /*0d30*/  LOP3.LUT R104, R116.reuse, 0x160, RZ, 0xfc, !PT ;  /* 0x0000016074687812 */ /* 0x040fe200078efcff */
[----:B------:R-:W3:Y:S01]  /*0d40*/  @!P1 LDG.E.U16 R8, desc[UR32][R6.64+0x40] ;  /* 0x0000402006089981 */ /* 0x000ee2000c1e1500 */
[----:B------:R-:W-:-:S02]  /*0d50*/  LOP3.LUT R103, R116, 0x180, RZ, 0xfc, !PT ;  /* 0x0000018074677812 */ /* 0x000fc400078efcff */
[----:B------:R-:W-:Y:S01]  /*0d60*/  LOP3.LUT R102, R116, 0x1a0, RZ, 0xfc, !PT ;  /* 0x000001a074667812 */ /* 0x000fe200078efcff */
[----:B------:R-:W5:Y:S01]  /*0d70*/  @!P0 LDG.E.U16 R15, desc[UR32][R6.64+0x200] ;  /* 0x00020020060f8981 */ /* 0x000f62000c1e1500 */
[----:B------:R-:W-:Y:S02]  /*0d80*/  ISETP.GE.AND P6, PT, R106, UR8, PT ;  /* 0x000000086a007c0c */ /* 0x000fe4000bfc6270 */
[C---:B------:R-:W-:Y:S02]  /*0d90*/  LOP3.LUT R101, R116.reuse, 0x1c0, RZ, 0xfc, !PT ;  /* 0x000001c074657812 */ /* 0x040fe400078efcff */
[----:B------:R-:W-:Y:S02]  /*0da0*/  @P0 LOP3.LUT R67, R67, 0x4, RZ, 0xfc, !PT ;  /* 0x0000000443430812 */ /* 0x000fe400078efcff */
[----:B------:R-:W-:Y:S02]  /*0db0*/  ISETP.GE.AND P5, PT, R105, UR8, PT ;  /* 0x0000000869007c0c */ /* 0x000fe4000bfa6270 */
[----:B------:R-:W-:-:S02]  /*0dc0*/  LOP3.LUT R23, R116, 0x1e0, RZ, 0xfc, !PT ;  /* 0x000001e074177812 */ /* 0x000fc400078efcff */
[----:B------:R-:W-:Y:S02]  /*0dd0*/  ISETP.GE.AND P0, PT, R104, UR8, PT ;  /* 0x0000000868007c0c */ /* 0x000fe4000bf06270 */
[----:B------:R-:W-:Y:S01]  /*0de0*/  ISETP.GE.AND P1, PT, R103, UR8, PT ;  /* 0x0000000867007c0c */ /* 0x000fe2000bf26270 */
[----:B------:R-:W5:Y:S01]  /*0df0*/  @!P6 LDG.E.U16 R16, desc[UR32][R6.64+0x240] ;  /* 0x000240200610e981 */ /* 0x000f62000c1e1500 */
[----:B------:R-:W-:Y:S02]  /*0e00*/  ISETP.GE.AND P2, PT, R102, UR8, PT ;  /* 0x0000000866007c0c */ /* 0x000fe4000bf46270 */
[----:B------:R-:W-:Y:S02]  /*0e10*/  ISETP.GE.AND P3, PT, R101, UR8, PT ;  /* 0x0000000865007c0c */ /* 0x000fe4000bf66270 */
[----:B------:R-:W-:Y:S01]  /*0e20*/  ISETP.GE.AND P4, PT, R23, UR8, PT ;  /* 0x0000000817007c0c */ /* 0x000fe2000bf86270 */
[----:B------:R-:W5:Y:S01]  /*0e30*/  @!P5 LDG.E.U16 R17, desc[UR32][R6.64+0x280] ;  /* 0x000280200611d981 */ /* 0x000f62000c1e1500 */
[----:B------:R-:W-:-:S02]  /*0e40*/  PRMT R19, RZ, 0x7610, R19 ;  /* 0x00007610ff137816 */ /* 0x000fc40000000013 */
[----:B------:R-:W-:Y:S01]  /*0e50*/  PRMT R20, RZ, 0x7610, R20 ;  /* 0x00007610ff147816 */ /* 0x000fe20000000014 */
[----:B------:R-:W5:Y:S01]  /*0e60*/  @!P0 LDG.E.U16 R18, desc[UR32][R6.64+0x2c0] ;  /* 0x0002c02006128981 */ /* 0x000f62000c1e1500 */
[----:B------:R-:W-:Y:S02]  /*0e70*/  PRMT R21, RZ, 0x7610, R21 ;  /* 0x00007610ff157816 */ /* 0x000fe40000000015 */
[----:B------:R-:W-:Y:S01]  /*0e80*/  PRMT R22, RZ, 0x7610, R22 ;  /* 0x00007610ff167816 */ /* 0x000fe20000000016 */
        /* <DEDUP_REMOVED lines=8> */
[----:B------:R-:W-:Y:S01]  /*0f10*/  LOP3.LUT R67, R67, 0xfffffffd, RZ, 0xc0, !PT ;  /* 0xfffffffd43437812 */ /* 0x000fe200078ec0ff */
[----:B0-----:R-:W-:Y:S01]  /*0f20*/  ULEA UR27, UR8, UR27, 0x18 ;  /* 0x0000001b081b7291 */ /* 0x001fe2000f8ec0ff */
[----:B-1----:R-:W-:-:S05]  /*0f30*/  IMAD.IADD R23, R115, 0x1, R32 ;  /* 0x0000000173177824 */ /* 0x002fca00078e0220 */
        /* <DEDUP_REMOVED lines=9> */
[----:B------:R-:W-:Y:S02]  /*0fd0*/  LEA R138, R6, UR27, 0x1 ;  /* 0x0000001b068a7c11 */ /* 0x000fe4000f8e08ff */
[-C--:B------:R-:W-:Y:S02]  /*0fe0*/  LEA.HI.SX32 R26, R26, R23.reuse, 0x1b ;  /* 0x000000171a1a7211 */ /* 0x080fe400078fdaff */
[----:B------:R-:W-:Y:S02]  /*0ff0*/  IADD3 R6, PT, PT, R23, 0xe0, RZ ;  /* 0x000000e017067810 */ /* 0x000fe40007ffe0ff */
[-C--:B------:R-:W-:Y:S02]  /*1000*/  LEA.HI.SX32 R28, R28, R23.reuse, 0x1b ;  /* 0x000000171c1c7211 */ /* 0x080fe400078fdaff */
[----:B------:R-:W-:-:S02]  /*1010*/  LEA.HI.SX32 R30, R30, R23, 0x1b ;  /* 0x000000171e1e7211 */ /* 0x000fc400078fdaff */
[----:B------:R-:W-:Y:S01]  /*1020*/  LEA R140, R24, UR27, 0x1 ;  /* 0x0000001b188c7c11 */ /* 0x000fe2000f8e08ff */
[C---:B------:R-:W-:Y:S01]  /*1030*/  VIADD R24, R23.reuse, 0x100 ;  /* 0x0000010017187836 */ /* 0x040fe20000000000 */
[----:B------:R-:W-:Y:S02]  /*1040*/  LEA R139, R26, UR27, 0x1 ;  /* 0x0000001b1a8b7c11 */ /* 0x000fe4000f8e08ff */
[----:B------:R-:W-:Y:S02]  /*1050*/  LEA.HI.SX32 R6, R6, R23, 0x1b ;  /* 0x0000001706067211 */ /* 0x000fe400078fdaff */
[----:B------:R-:W-:Y:S01]  /*1060*/  LEA R137, R28, UR27, 0x1 ;  /* 0x0000001b1c897c11 */ /* 0x000fe2000f8e08ff */
[C---:B------:R-:W-:Y:S01]  /*1070*/  VIADD R28, R23.reuse, 0x140 ;  /* 0x00000140171c7836 */ /* 0x040fe20000000000 */
[----:B------:R-:W-:Y:S02]  /*1080*/  LEA R136, R30, UR27, 0x1 ;  /* 0x0000001b1e887c11 */ /* 0x000fe4000f8e08ff */
        /* <DEDUP_REMOVED lines=27> */
[----:B------:R-:W-:Y:S01]  /*1240*/  ISETP.NE.AND P6, PT, R27, RZ, PT ;  /* 0x000000ff1b00720c */ /* 0x000fe20003fc5270 */
[----:B--2---:R0:W-:Y:S02]  /*1250*/  STS.U16 [R141], R0 ;  /* 0x000000008d007388 */ /* 0x0041e40000000400 */
[----:B0-----:R-:W-:-:S05]  /*1260*/  VIADD R0, R23, 0xc0 ;  /* 0x000000c017007836 */ /* 0x001fca0000000000 */
[----:B------:R-:W-:-:S04]  /*1270*/  LEA.HI.SX32 R0, R0, R23, 0x1b ;  /* 0x0000001700007211 */ /* 0x000fc800078fdaff */
[----:B------:R-:W-:Y:S02]  /*1280*/  LEA R135, R0, UR27, 0x1 ;  /* 0x0000001b00877c11 */ /* 0x000fe4000f8e08ff */
[----:B------:R-:W-:-:S04]  /*1290*/  IADD3 R0, PT, PT, R23, 0x160, RZ ;  /* 0x0000016017007810 */ /* 0x000fc80007ffe0ff */
[----:B------:R-:W-:-:S04]  /*12a0*/  LEA.HI.SX32 R0, R0, R23, 0x1b ;  /* 0x0000001700007211 */ /* 0x000fc800078fdaff */
[----:B------:R-:W-:Y:S01]  /*12b0*/  LEA R85, R0, UR27, 0x1 ;  /* 0x0000001b00557c11 */ /* 0x000fe2000f8e08ff */
[----:B---3--:R0:W-:Y:S04]  /*12c0*/  STS.U16 [R140+0x40], R8 ;  /* 0x000040088c007388 */ /* 0x0081e80000000400 */
[----:B------:R-:W-:Y:S04]  /*12d0*/  STS.U16 [R139+0x80], R9 ;  /* 0x000080098b007388 */ /* 0x000fe80000000400 */
[----:B----4-:R1:W-:Y:S01]  /*12e0*/  STS.U16 [R138+0xc0], R10 ;  /* 0x0000c00a8a007388 */ /* 0x0103e20000000400 */
[----:B0-----:R-:W-:-:S03]  /*12f0*/  IADD3 R8, PT, PT, R23, 0x1a0, RZ ;  /* 0x000001a017087810 */ /* 0x001fc60007ffe0ff */
[----:B-----5:R-:W-:Y:S04]  /*1300*/  STS.U16 [R137+0x100], R11 ;  /* 0x0001000b89007388 */ /* 0x020fe80000000400 */
[----:B------:R0:W-:Y:S01]  /*1310*/  STS.U16 [R136+0x140], R12 ;  /* 0x0001400c88007388 */ /* 0x0001e20000000400 */
[----:B-1----:R-:W-:Y:S01]  /*1320*/  VIADD R10, R23, 0x1c0 ;  /* 0x000001c0170a7836 */ /* 0x002fe20000000000 */
[-C--:B------:R-:W-:Y:S02]  /*1330*/  LEA.HI.SX32 R8, R8, R23.reuse, 0x1b ;  /* 0x0000001708087211 */ /* 0x080fe400078fdaff */
[----:B------:R-:W-:Y:S02]  /*1340*/  STS.U16 [R135+0x180], R13 ;  /* 0x0001800d87007388 */ /* 0x000fe40000000400 */
[----:B------:R-:W-:-:S02]  /*1350*/  LEA.HI.SX32 R10, R10, R23, 0x1b ;  /* 0x000000170a0a7211 */ /* 0x000fc400078fdaff */
[----:B0-----:R-:W-:Y:S01]  /*1360*/  IADD3 R12, PT, PT, R23, 0x1e0, RZ ;  /* 0x000001e0170c7810 */ /* 0x001fe20007ffe0ff */
[----:B------:R-:W-:Y:S01]  /*1370*/  STS.U16 [R133+0x1c0], R14 ;  /* 0x0001c00e85007388 */ /* 0x000fe20000000400 */
[----:B------:R-:W-:Y:S02]  /*1380*/  LEA R83, R8, UR27, 0x1 ;  /* 0x0000001b08537c11 */ /* 0x000fe4000f8e08ff */
[----:B------:R-:W-:Y:S01]  /*1390*/  LEA.HI.SX32 R12, R12, R23, 0x1b ;  /* 0x000000170c0c7211 */ /* 0x000fe200078fdaff */
[----:B------:R-:W-:Y:S01]  /*13a0*/  STS.U16 [R131+0x200], R15 ;  /* 0x0002000f83007388 */ /* 0x000fe20000000400 */
[----:B------:R-:W-:Y:S01]  /*13b0*/  LEA R82, R10, UR27, 0x1 ;  /* 0x0000001b0a527c11 */ /* 0x000fe2000f8e08ff */
[----:B------:R-:W-:Y:S01]  /*13c0*/  IMAD R23, R32, 0xf, R23 ;  /* 0x0000000f20177824 */ /* 0x000fe200078e0217 */
[----:B------:R-:W-:Y:S01]  /*13d0*/  LEA R81, R12, UR27, 0x1 ;  /* 0x0000001b0c517c11 */ /* 0x000fe2000f8e08ff */
        /* <DEDUP_REMOVED lines=71> */
[----:B------:R-:W-:-:S02]  /*1850*/  P2R R39, PR, RZ, 0x40 ;  /* 0x00000040ff277803 */ /* 0x000fc40000000000 */
[----:B------:R-:W-:Y:S02]  /*1860*/  ISETP.NE.AND P6, PT, R25, RZ, PT ;  /* 0x000000ff1900720c */ /* 0x000fe40003fc5270 */
        /* <DEDUP_REMOVED lines=83> */
[----:B------:R-:W3:Y:S04]  /*1da0*/  LDS.U16 R2, [R143+0x2] ;  /* 0x000002008f027984 */ /* 0x000ee80000000400 */
[----:B------:R-:W4:Y:S04]  /*1db0*/  LDS.U16 R3, [R142+0x4] ;  /* 0x000004008e037984 */ /* 0x000f280000000400 */
        /* <DEDUP_REMOVED lines=13> */
[----:B------:R-:W-:Y:S01]  /*1e90*/  BAR.SYNC.DEFER_BLOCKING 0x0 ;  /* 0x0000000000007b1d */ /* 0x000fe20000010000 */
[----:B0-----:R-:W-:-:S05]  /*1ea0*/  PRMT R19, RZ, 0x7610, R19 ;  /* 0x00007610ff137816 */ /* 0x001fca0000000013 */
[----:B------:R-:W5:Y:S01]  /*1eb0*/  @!P6 LDG.E.U16 R20, desc[UR32][R4.64] ;  /* 0x000000200414e981 */ /* 0x000f62000c1e1500 */
[----:B------:R-:W-:-:S13]  /*1ec0*/  ISETP.NE.AND P6, PT, R37, RZ, PT ;  /* 0x000000ff2500720c */ /* 0x000fda0003fc5270 */
        /* <DEDUP_REMOVED lines=35> */
[----:B------:R0:W-:Y:S04]  /*2100*/  STL [R1+0x48], R141 ;  /* 0x0000488d01007387 */ /* 0x0001e80000100800 */
        /* <DEDUP_REMOVED lines=8> */
[----:B------:R0:W-:Y:S01]  /*2190*/  STL [R1+0x28], R131 ;  /* 0x0000288301007387 */ /* 0x0001e20000100800 */
[----:B--2---:R-:W-:-:S03]  /*21a0*/  SHF.L.U32 R0, R0, 0x10, RZ ;  /* 0x0000001000007819 */ /* 0x004fc600000006ff */
[----:B------:R0:W-:Y:S04]  /*21b0*/  STL [R1+0x20], R86 ;  /* 0x0000205601007387 */ /* 0x0001e80000100800 */
[----:B------:R0:W-:Y:S04]  /*21c0*/  STL [R1+0x1c], R85 ;  /* 0x00001c5501007387 */ /* 0x0001e80000100800 */
[----:B------:R0:W-:Y:S04]  /*21d0*/  STL [R1+0x18], R84 ;  /* 0x0000185401007387 */ /* 0x0001e80000100800 */
[----:B------:R0:W-:Y:S04]  /*21e0*/  STL [R1+0x14], R83 ;  /* 0x0000145301007387 */ /* 0x0001e80000100800 */
[----:B------:R0:W-:Y:S01]  /*21f0*/  STL [R1+0x10], R82 ;  /* 0x0000105201007387 */ /* 0x0001e20000100800 */
[----:B------:R-:W-:-:S03]  /*2200*/  FADD.FTZ R93, R0, UR7 ;  /* 0x00000007005d7e21 */ /* 0x000fc60008010000 */
[----:B------:R0:W-:Y:S04]  /*2210*/  STL [R1+0xc], R81 ;  /* 0x00000c5101007387 */ /* 0x0001e80000100800 */
[----:B------:R0:W-:Y:S04]  /*2220*/  STL [R1+0x8], R144 ;  /* 0x0000089001007387 */ /* 0x0001e80000100800 */
[----:B------:R0:W-:Y:S04]  /*2230*/  STL [R1+0x4], R143 ;  /* 0x0000048f01007387 */ /* 0x0001e80000100800 */
[----:B------:R0:W-:Y:S01]  /*2240*/  STL [R1], R142 ;  /* 0x0000008e01007387 */ /* 0x0001e20000100800 */
[----:B------:R-:W-:Y:S01]  /*2250*/  FSETP.GTU.FTZ.AND P5, PT, R93, 20, PT ;  /* 0x41a000005d00780b */ /* 0x000fe20003fbc000 */
[----:B---3--:R-:W-:Y:S01]  /*2260*/  IMAD.U32 R2, R2, 0x10000, RZ ;  /* 0x0001000002027824 */ /* 0x008fe200078e00ff */
[----:B----4-:R-:W-:Y:S01]  /*2270*/  SHF.L.U32 R3, R3, 0x10, RZ ;  /* 0x0000001003037819 */ /* 0x010fe200000006ff */
        /* <DEDUP_REMOVED lines=47> */
[----:B-1----:R-:W-:Y:S05]  /*2570*/  @P5 BRA `(.L_x_1527) ;  /* 0x0000000000785947 */ /* 0x002fea0003800000 */
        /* <DEDUP_REMOVED lines=30> */
.L_x_1527:
[----:B------:R-:W-:Y:S05]  /*2760*/  BSYNC.RECONVERGENT B0 ;  /* 0x0000000000007941 */ /* 0x000fea0003800200 */
.L_x_1526:
[----:B------:R-:W-:Y:S01]  /*2770*/  FSETP.GTU.FTZ.AND P5, PT, R92, 20, PT ;  /* 0x41a000005c00780b */ /* 0x000fe20003fbc000 */
[----:B------:R-:W-:-:S12]  /*2780*/  BSSY.RECONVERGENT B0, `(.L_x_1528) ;  /* 0x0000020000007945 */ /* 0x000fd80003800200 */
        /* <DEDUP_REMOVED lines=31> */
.L_x_1529:
[----:B------:R-:W-:Y:S05]  /*2980*/  BSYNC.RECONVERGENT B0 ;  /* 0x0000000000007941 */ /* 0x000fea0003800200 */
.L_x_1528:
[----:B------:R-:W-:Y:S01]  /*2990*/  FSETP.GTU.FTZ.AND P5, PT, R91, 20, PT ;  /* 0x41a000005b00780b */ /* 0x000fe20003fbc000 */
[----:B------:R-:W-:-:S12]  /*29a0*/  BSSY.RECONVERGENT B0, `(.L_x_1530) ;  /* 0x0000020000007945 */ /* 0x000fd80003800200 */
[----:B------:R-:W-:Y:S05]  /*29b0*/  @P5 BRA `(.L_x_1531) ;  /* 0x0000000000785947 */ /* 0x000fea0003800000 */
        /* <DEDUP_REMOVED lines=30> */
.L_x_1531:
[----:B------:R-:W-:Y:S05]  /*2ba0*/  BSYNC.RECONVERGENT B0 ;  /* 0x0000000000007941 */ /* 0x000fea0003800200 */
.L_x_1530:
        /* <DEDUP_REMOVED lines=33> */
.L_x_1533:
[----:B------:R-:W-:Y:S05]  /*2dc0*/  BSYNC.RECONVERGENT B0 ;  /* 0x0000000000007941 */ /* 0x000fea0003800200 */
.L_x_1532:
        /* <DEDUP_REMOVED lines=33> */
.L_x_1535:
[----:B------:R-:W-:Y:S05]  /*2fe0*/  BSYNC.RECONVERGENT B0 ;  /* 0x0000000000007941 */ /* 0x000fea0003800200 */
.L_x_1534:
        /* <DEDUP_REMOVED lines=33> */
.L_x_1537:
[----:B------:R-:W-:Y:S05]  /*3200*/  BSYNC.RECONVERGENT B0 ;  /* 0x0000000000007941 */ /* 0x000fea0003800200 */
.L_x_1536:
        /* <DEDUP_REMOVED lines=33> */
.L_x_1539:
[----:B------:R-:W-:Y:S05]  /*3420*/  BSYNC.RECONVERGENT B0 ;  /* 0x0000000000007941 */ /* 0x000fea0003800200 */
.L_x_1538:
        /* <DEDUP_REMOVED lines=33> */
.L_x_1541:
[----:B------:R-:W-:Y:S05]  /*3640*/  BSYNC.RECONVERGENT B0 ;  /* 0x0000000000007941 */ /* 0x000fea0003800200 */
.L_x_1540:
        /* <DEDUP_REMOVED lines=33> */
.L_x_1543:
[----:B------:R-:W-:Y:S05]  /*3860*/  BSYNC.RECONVERGENT B0 ;  /* 0x0000000000007941 */ /* 0x000fea0003800200 */
.L_x_1542:
        /* <DEDUP_REMOVED lines=33> */
.L_x_1545:
[----:B------:R-:W-:Y:S05]  /*3a80*/  BSYNC.RECONVERGENT B0 ;  /* 0x0000000000007941 */ /* 0x000fea0003800200 */
.L_x_1544:
        /* <DEDUP_REMOVED lines=33> */
.L_x_1547:
[----:B------:R-:W-:Y:S05]  /*3ca0*/  BSYNC.RECONVERGENT B0 ;  /* 0x0000000000007941 */ /* 0x000fea0003800200 */
.L_x_1546:
        /* <DEDUP_REMOVED lines=33> */
.L_x_1549:
[----:B------:R-:W-:Y:S05]  /*3ec0*/  BSYNC.RECONVERGENT B0 ;  /* 0x0000000000007941 */ /* 0x000fea0003800200 */
.L_x_1548:
        /* <DEDUP_REMOVED lines=33> */
.L_x_1551:
[----:B------:R-:W-:Y:S05]  /*40e0*/  BSYNC.RECONVERGENT B0 ;  /* 0x0000000000007941 */ /* 0x000fea0003800200 */
.L_x_1550:
        /* <DEDUP_REMOVED lines=33> */
.L_x_1553:
[----:B------:R-:W-:Y:S05]  /*4300*/  BSYNC.RECONVERGENT B0 ;  /* 0x0000000000007941 */ /* 0x000fea0003800200 */
.L_x_1552:
        /* <DEDUP_REMOVED lines=33> */
.L_x_1555:
[----:B------:R-:W-:Y:S05]  /*4520*/  BSYNC.RECONVERGENT B0 ;  /* 0x0000000000007941 */ /* 0x000fea0003800200 */
.L_x_1554:
        /* <DEDUP_REMOVED lines=33> */
.L_x_1557:
[----:B------:R-:W-:Y:S05]  /*4740*/  BSYNC.RECONVERGENT B0 ;  /* 0x0000000000007941 */ /* 0x000fea0003800200 */
.L_x_1556:
[----:B------:R-:W1:Y:S01]  /*4750*/  LDCU.128 UR12, c[0x0][0x410] ;  /* 0x00008200ff0c77ac */ /* 0x000e620008000c00 */
[----:B------:R-:W2:Y:S01]  /*4760*/  S2UR UR30, SR_CTAID.Y ;  /* 0x00000000001e79c3 */ /* 0x000ea20000002600 */
[----:B0-----:R-:W-:Y:S01]  /*4770*/  P2R R26, PR, RZ, 0x1 ;  /* 0x00000001ff1a7803 */ /* 0x001fe20000000000 */
[----:B------:R-:W0:Y:S01]  /*4780*/  LDS.U16 R46, [R144] ;  /* 0x00000000902e7984 */ /* 0x000e220000000400 */
[----:B------:R-:W-:Y:S01]  /*4790*/  UMOV UR8, UR28 ;  /* 0x0000001c00087c82 */ /* 0x000fe20008000000 */
[----:B------:R-:W-:Y:S01]  /*47a0*/  UMOV UR9, URZ ;  /* 0x000000ff00097c82 */ /* 0x000fe20008000000 */
[C---:B------:R-:W-:Y:S01]  /*47b0*/  LOP3.LUT P0, RZ, R67.reuse, 0x40, RZ, 0xc0, !PT ;  /* 0x0000004043ff7812 */ /* 0x040fe2000780c0ff */
[----:B------:R-:W3:Y:S01]  /*47c0*/  LDS.U16 R45, [R143+0x2] ;  /* 0x000002008f2d7984 */ /* 0x000ee20000000400 */
[----:B------:R-:W-:Y:S01]  /*47d0*/  PRMT R6, RZ, 0x7610, R6 ;  /* 0x00007610ff067816 */ /* 0x000fe20000000006 */
[----:B------:R-:W4:Y:S01]  /*47e0*/  LDCU.64 UR36, c[0x0][0x490] ;  /* 0x00009200ff2477ac */ /* 0x000f220008000a00 */
[----:B------:R-:W-:Y:S01]  /*47f0*/  P2R R24, PR, RZ, 0x1 ;  /* 0x00000001ff187803 */ /* 0x000fe20000000000 */
[----:B------:R-:W5:Y:S01]  /*4800*/  LDS.U16 R44, [R142+0x4] ;  /* 0x000004008e2c7984 */ /* 0x000f620000000400 */
[----:B------:R-:W-:-:S02]  /*4810*/  LOP3.LUT P0, RZ, R67, 0x80, RZ, 0xc0, !PT ;  /* 0x0000008043ff7812 */ /* 0x000fc4000780c0ff */
[----:B------:R-:W-:Y:S01]  /*4820*/  PRMT R7, RZ, 0x7610, R7 ;  /* 0x00007610ff077816 */ /* 0x000fe20000000007 */
[----:B------:R-:W-:Y:S01]  /*4830*/  LDS.U16 R43, [R164+0x6] ;  /* 0x00000600a42b7984 */ /* 0x000fe20000000400 */
[----:B------:R-:W-:Y:S01]  /*4840*/  P2R R23, PR, RZ, 0x1 ;  /* 0x00000001ff177803 */ /* 0x000fe20000000000 */
[----:B-1----:R-:W-:Y:S02]  /*4850*/  UIMAD.WIDE.U32 UR34, UR26, UR12, UR8 ;  /* 0x0000000c1a2272a5 */ /* 0x002fe4000f8e0008 */
[----:B------:R-:W-:Y:S01]  /*4860*/  LDS.U16 R42, [R161+0x8] ;  /* 0x00000800a12a7984 */ /* 0x000fe20000000400 */
[----:B------:R-:W-:Y:S01]  /*4870*/  UIMAD UR13, UR26, UR13, URZ ;  /* 0x0000000d1a0d72a4 */ /* 0x000fe2000f8e02ff */
[----:B------:R-:W-:Y:S02]  /*4880*/  LOP3.LUT P0, RZ, R67, 0x100, RZ, 0xc0, !PT ;  /* 0x0000010043ff7812 */ /* 0x000fe4000780c0ff */
[----:B------:R-:W1:Y:S01]  /*4890*/  LDS.U16 R41, [R160+0xa] ;  /* 0x00000a00a0297984 */ /* 0x000e620000000400 */
[----:B------:R-:W-:Y:S01]  /*48a0*/  UIADD3 UR13, UPT, UPT, UR35, UR13, URZ ;  /* 0x0000000d230d7290 */ /* 0x000fe2000fffe0ff */
[----:B------:R-:W-:Y:S01]  /*48b0*/  P2R R22, PR, RZ, 0x1 ;  /* 0x00000001ff167803 */ /* 0x000fe20000000000 */
[----:B------:R-:W-:Y:S01]  /*48c0*/  UMOV UR12, UR34 ;  /* 0x00000022000c7c82 */ /* 0x000fe20008000000 */
[----:B------:R-:W4:Y:S01]  /*48d0*/  LDS.U16 R40, [R159+0xc] ;  /* 0x00000c009f287984 */ /* 0x000f220000000400 */
[----:B--2---:R-:W-:Y:S01]  /*48e0*/  UIMAD.WIDE.U32 UR12, UR30, UR14, UR12 ;  /* 0x0000000e1e0c72a5 */ /* 0x004fe2000f8e000c */
[----:B------:R-:W-:Y:S01]  /*48f0*/  ISETP.NE.AND P0, PT, R27, RZ, PT ;  /* 0x000000ff1b00720c */ /* 0x000fe20003f05270 */
[----:B------:R-:W2:Y:S01]  /*4900*/  LDCU.64 UR34, c[0x0][0x510] ;  /* 0x0000a200ff2277ac */ /* 0x000ea20008000a00 */
[----:B------:R-:W2:Y:S01]  /*4910*/  LDS.U16 R39, [R158+0xe] ;  /* 0x00000e009e277984 */ /* 0x000ea20000000400 */
[----:B------:R-:W-:Y:S01]  /*4920*/  PRMT R8, RZ, 0x7610, R8 ;  /* 0x00007610ff087816 */ /* 0x000fe20000000008 */
[----:B------:R-:W-:Y:S01]  /*4930*/  UIMAD UR15, UR30, UR15, UR13 ;  /* 0x0000000f1e0f72a4 */ /* 0x000fe2000f8e020d */
[----:B------:R-:W-:Y:S01]  /*4940*/  IADD3 R3, P5, PT, R116, UR12, RZ ;  /* 0x0000000c74037c10 */ /* 0x000fe2000ffbe0ff */
[----:B------:R-:W-:Y:S01]  /*4950*/  LDS.U16 R38, [R157+0x10] ;  /* 0x000010009d267984 */ /* 0x000fe20000000400 */
[----:B------:R-:W-:-:S02]  /*4960*/  P2R R21, PR, RZ, 0x1 ;  /* 0x00000001ff157803 */ /* 0x000fc40000000000 */
[----:B------:R-:W-:Y:S01]  /*4970*/  ISETP.NE.AND P0, PT, R25, RZ, PT ;  /* 0x000000ff1900720c */ /* 0x000fe20003f05270 */
[----:B------:R-:W2:Y:S01]  /*4980*/  LDS.U16 R36, [R100+0x12] ;  /* 0x0000120064247984 */ /* 0x000ea20000000400 */
[----:B------:R-:W-:Y:S02]  /*4990*/  IADD3.X R4, PT, PT, RZ, UR15, RZ, P5, !PT ;  /* 0x0000000fff047c10 */ /* 0x000fe4000affe4ff */
[----:B------:R-:W-:Y:S01]  /*49a0*/  P2R R28, PR, RZ, 0x2 ;  /* 0x00000002ff1c7803 */ /* 0x000fe20000000000 */
[----:B------:R-:W2:Y:S01]  /*49b0*/  LDS.U16 R34, [R99+0x14] ;  /* 0x0000140063227984 */ /* 0x000ea20000000400 */
[----:B------:R-:W0:Y:S01]  /*49c0*/  LDCU.128 UR12, c[0x0][0x420] ;  /* 0x00008400ff0c77ac */ /* 0x000e220008000c00 */
[----:B------:R-:W-:Y:S02]  /*49d0*/  LOP3.LUT P1, RZ, R67, 0x20, RZ, 0xc0, !PT ;  /* 0x0000002043ff7812 */ /* 0x000fe4000782c0ff */
[----:B------:R-:W2:Y:S01]  /*49e0*/  LDS.U16 R37, [R98+0x16] ;  /* 0x0000160062257984 */ /* 0x000ea20000000400 */
[----:B------:R-:W-:-:S02]  /*49f0*/  P2R R29, PR, RZ, 0x4 ;  /* 0x00000004ff1d7803 */ /* 0x000fc40000000000 */
[C---:B------:R-:W-:Y:S01]  /*4a00*/  LOP3.LUT P2, RZ, R67.reuse, 0x10, RZ, 0xc0, !PT ;  /* 0x0000001043ff7812 */ /* 0x040fe2000784c0ff */
[----:B------:R-:W2:Y:S01]  /*4a10*/  LDS.U16 R35, [R97+0x18] ;  /* 0x0000180061237984 */ /* 0x000ea20000000400 */
[----:B------:R-:W-:Y:S02]  /*4a20*/  P2R R31, PR, RZ, 0x8 ;  /* 0x00000008ff1f7803 */ /* 0x000fe40000000000 */
[C---:B------:R-:W-:Y:S01]  /*4a30*/  LOP3.LUT P3, RZ, R67.reuse, 0x8, RZ, 0xc0, !PT ;  /* 0x0000000843ff7812 */ /* 0x040fe2000786c0ff */
[----:B------:R-:W2:Y:S01]  /*4a40*/  LDS.U16 R32, [R96+0x1a] ;  /* 0x00001a0060207984 */ /* 0x000ea20000000400 */
[----:B------:R-:W-:Y:S02]  /*4a50*/  P2R R47, PR, RZ, 0x10 ;  /* 0x00000010ff2f7803 */ /* 0x000fe40000000000 */
[----:B------:R-:W-:Y:S01]  /*4a60*/  LOP3.LUT P4, RZ, R67, 0x4, RZ, 0xc0, !PT ;  /* 0x0000000443ff7812 */ /* 0x000fe2000788c0ff */
[----:B------:R-:W2:Y:S01]  /*4a70*/  LDS.U16 R33, [R95+0x1c] ;  /* 0x00001c005f217984 */ /* 0x000ea20000000400 */
[----:B------:R-:W-:Y:S01]  /*4a80*/  PRMT R9, RZ, 0x7610, R9 ;  /* 0x00007610ff097816 */ /* 0x000fe20000000009 */
[----:B0-----:R-:W-:-:S02]  /*4a90*/  UIMAD.WIDE.U32 UR8, UR26, UR12, UR8 ;  /* 0x0000000c1a0872a5 */ /* 0x001fc4000f8e0008 */
[----:B------:R-:W0:Y:S01]  /*4aa0*/  LDS.U16 R30, [R94+0x1e] ;  /* 0x00001e005e1e7984 */ /* 0x000e220000000400 */
[----:B------:R-:W-:Y:S01]  /*4ab0*/  PRMT R10, RZ, 0x7610, R10 ;  /* 0x00007610ff0a7816 */ /* 0x000fe2000000000a */
[----:B------:R-:W-:Y:S01]  /*4ac0*/  UIMAD UR9, UR26, UR13, UR9 ;  /* 0x0000000d1a0972a4 */ /* 0x000fe2000f8e0209 */
[----:B------:R-:W-:Y:S02]  /*4ad0*/  PRMT R11, RZ, 0x7610, R11 ;  /* 0x00007610ff0b7816 */ /* 0x000fe4000000000b */
[----:B------:R-:W-:Y:S01]  /*4ae0*/  PRMT R12, RZ, 0x7610, R12 ;  /* 0x00007610ff0c7816 */ /* 0x000fe2000000000c */
[----:B------:R-:W-:Y:S01]  /*4af0*/  UIMAD.WIDE.U32 UR8, UR30, UR14, UR8 ;  /* 0x0000000e1e0872a5 */ /* 0x000fe2000f8e0008 */
[----:B------:R-:W-:Y:S02]  /*4b00*/  PRMT R13, RZ, 0x7610, R13 ;  /* 0x00007610ff0d7816 */ /* 0x000fe4000000000d */
[----:B------:R-:W-:Y:S01]  /*4b10*/  LOP3.LUT P6, RZ, R67, 0x1, RZ, 0xc0, !PT ;  /* 0x0000000143ff7812 */ /* 0x000fe200078cc0ff */
[----:B------:R-:W-:Y:S01]  /*4b20*/  UIMAD UR15, UR30, UR15, UR9 ;  /* 0x0000000f1e0f72a4 */ /* 0x000fe2000f8e0209 */
[----:B------:R-:W-:-:S02]  /*4b30*/  PRMT R14, RZ, 0x7610, R14 ;  /* 0x00007610ff0e7816 */ /* 0x000fc4000000000e */
[----:B------:R-:W-:Y:S02]  /*4b40*/  IADD3 R0, P5, PT, R116, UR8, RZ ;  /* 0x0000000874007c10 */ /* 0x000fe4000ffbe0ff */
[----:B------:R-:W-:Y:S02]  /*4b50*/  PRMT R15, RZ, 0x7610, R15 ;  /* 0x00007610ff0f7816 */ /* 0x000fe4000000000f */
[----:B------:R-:W2:Y:S01]  /*4b60*/  LDCU.64 UR8, c[0x0][0x488] ;  /* 0x00009100ff0877ac */ /* 0x000ea20008000a00 */
[----:B------:R-:W-:Y:S01]  /*4b70*/  IMAD.X R5, RZ, RZ, UR15, P5 ;  /* 0x0000000fff057e24 */ /* 0x000fe2000a8e06ff */
[----:B------:R-:W-:Y:S02]  /*4b80*/  PRMT R16, RZ, 0x7610, R16 ;  /* 0x00007610ff107816 */ /* 0x000fe40000000010 */
[----:B------:R-:W-:Y:S02]  /*4b90*/  PRMT R17, RZ, 0x7610, R17 ;  /* 0x00007610ff117816 */ /* 0x000fe40000000011 */
[----:B------:R-:W-:-:S02]  /*4ba0*/  PRMT R18, RZ, 0x7610, R18 ;  /* 0x00007610ff127816 */ /* 0x000fc40000000012 */
[----:B------:R-:W-:Y:S02]  /*4bb0*/  PRMT R19, RZ, 0x7610, R19 ;  /* 0x00007610ff137816 */ /* 0x000fe40000000013 */
[----:B------:R-:W-:Y:S01]  /*4bc0*/  PRMT R20, RZ, 0x7610, R20 ;  /* 0x00007610ff147816 */ /* 0x000fe20000000014 */
[----:B------:R-:W-:Y:S01]  /*4bd0*/  IMAD.U32 R46, R46, 0x10000, RZ ;  /* 0x000100002e2e7824 */ /* 0x000fe200078e00ff */
[----:B---3--:R-:W-:Y:S01]  /*4be0*/  SHF.L.U32 R45, R45, 0x10, RZ ;  /* 0x000000102d2d7819 */ /* 0x008fe200000006ff */
[----:B-----5:R-:W-:Y:S02]  /*4bf0*/  IMAD.U32 R44, R44, 0x10000, RZ ;  /* 0x000100002c2c7824 */ /* 0x020fe400078e00ff */
[----:B-1----:R-:W-:Y:S01]  /*4c00*/  IMAD.U32 R41, R41, 0x10000, RZ ;  /* 0x0001000029297824 */ /* 0x002fe200078e00ff */
[----:B------:R-:W-:Y:S02]  /*4c10*/  SHF.L.U32 R43, R43, 0x10, RZ ;  /* 0x000000102b2b7819 */ /* 0x000fe400000006ff */
[----:B------:R-:W-:-:S02]  /*4c20*/  SHF.L.U32 R42, R42, 0x10, RZ ;  /* 0x000000102a2a7819 */ /* 0x000fc400000006ff */
[----:B----4-:R-:W-:Y:S01]  /*4c30*/  SHF.L.U32 R40, R40, 0x10, RZ ;  /* 0x0000001028287819 */ /* 0x010fe200000006ff */
[----:B--2---:R-:W-:Y:S01]  /*4c40*/  IMAD.U32 R39, R39, 0x10000, RZ ;  /* 0x0001000027277824 */ /* 0x004fe200078e00ff */
[----:B------:R-:W-:Y:S01]  /*4c50*/  LEA R2, P5, R3, UR8, 0x1 ;  /* 0x0000000803027c11 */ /* 0x000fe2000f8a08ff */
[----:B------:R-:W-:Y:S01]  /*4c60*/  IMAD.U32 R36, R36, 0x10000, RZ ;  /* 0x0001000024247824 */ /* 0x000fe200078e00ff */
[----:B------:R-:W-:Y:S02]  /*4c70*/  SHF.L.U32 R38, R38, 0x10, RZ ;  /* 0x0000001026267819 */ /* 0x000fe400000006ff */
[----:B------:R-:W-:Y:S02]  /*4c80*/  SHF.L.U32 R34, R34, 0x10, RZ ;  /* 0x0000001022227819 */ /* 0x000fe400000006ff */
[----:B------:R-:W-:Y:S01]  /*4c90*/  SHF.L.U32 R37, R37, 0x10, RZ ;  /* 0x0000001025257819 */ /* 0x000fe200000006ff */
[----:B------:R-:W-:Y:S01]  /*4ca0*/  IMAD.U32 R35, R35, 0x10000, RZ ;  /* 0x0001000023237824 */ /* 0x000fe200078e00ff */
[----:B------:R-:W-:Y:S01]  /*4cb0*/  LEA.HI.X R3, R3, UR9, R4, 0x1, P5 ;  /* 0x0000000903037c11 */ /* 0x000fe2000a8f0c04 */
[----:B------:R-:W1:Y:S01]  /*4cc0*/  LDCU.64 UR8, c[0x0][0x478] ;  /* 0x00008f00ff0877ac */ /* 0x000e620008000a00 */
[----:B------:R-:W-:Y:S01]  /*4cd0*/  BAR.SYNC.DEFER_BLOCKING 0x0 ;  /* 0x0000000000007b1d */ /* 0x000fe20000010000 */
[----:B------:R-:W-:-:S02]  /*4ce0*/  SHF.L.U32 R32, R32, 0x10, RZ ;  /* 0x0000001020207819 */ /* 0x000fc400000006ff */
[----:B------:R-:W-:Y:S02]  /*4cf0*/  SHF.L.U32 R33, R33, 0x10, RZ ;  /* 0x0000001021217819 */ /* 0x000fe400000006ff */
[----:B0-----:R-:W-:Y:S01]  /*4d00*/  SHF.L.U32 R30, R30, 0x10, RZ ;  /* 0x000000101e1e7819 */ /* 0x001fe200000006ff */
[----:B------:R-:W0:Y:S01]  /*4d10*/  LDCU.64 UR14, c[0x0][0x508] ;  /* 0x0000a100ff0e77ac */ /* 0x000e220008000a00 */
[----:B-1----:R-:W-:-:S04]  /*4d20*/  LEA R4, P5, R0, UR8, 0x1 ;  /* 0x0000000800047c11 */ /* 0x002fc8000f8a08ff */
[----:B------:R-:W-:Y:S02]  /*4d30*/  LEA.HI.X R5, R0, UR9, R5, 0x1, P5 ;  /* 0x0000000900057c11 */ /* 0x000fe4000a8f0c05 */
[----:B------:R-:W-:Y:S01]  /*4d40*/  PRMT R0, RZ, 0x7610, R0 ;  /* 0x00007610ff007816 */ /* 0x000fe20000000000 */
[----:B------:R-:W2:Y:S01]  /*4d50*/  @!P1 LDG.E.U16 R10, desc[UR32][R2.64+0x140] ;  /* 0x00014020020a9981 */ /* 0x000ea2000c1e1500 */
[----:B------:R-:W-:-:S03]  /*4d60*/  LOP3.LUT P5, RZ, R67, 0x2, RZ, 0xc0, !PT ;  /* 0x0000000243ff7812 */ /* 0x000fc600078ac0ff */
[----:B------:R-:W3:Y:S04]  /*4d70*/  @!P2 LDG.E.U16 R11, desc[UR32][R2.64+0x180] ;  /* 0x00018020020ba981 */ /* 0x000ee8000c1e1500 */
[----:B------:R-:W4:Y:S01]  /*4d80*/  @!P0 LDG.E.U16 R0, desc[UR32][R2.64] ;  /* 0x0000002002008981 */ /* 0x000f22000c1e1500 */
[----:B------:R-:W-:Y:S02]  /*4d90*/  ISETP.NE.AND P0, PT, R21, RZ, PT ;  /* 0x000000ff1500720c */ /* 0x000fe40003f05270 */
[----:B------:R-:W-:Y:S01]  /*4da0*/  ISETP.NE.AND P1, PT, R28, RZ, PT ;  /* 0x000000ff1c00720c */ /* 0x000fe20003f25270 */
[----:B------:R-:W5:Y:S04]  /*4db0*/  @!P3 LDG.E.U16 R12, desc[UR32][R2.64+0x1c0] ;  /* 0x0001c020020cb981 */ /* 0x000f68000c1e1500 */
[----:B------:R-:W5:Y:S04]  /*4dc0*/  @!P4 LDG.E.U16 R13, desc[UR32][R2.64+0x200] ;  /* 0x00020020020dc981 */ /* 0x000f68000c1e1500 */
[----:B------:R-:W5:Y:S04]  /*4dd0*/  @!P5 LDG.E.U16 R14, desc[UR32][R2.64+0x240] ;  /* 0x00024020020ed981 */ /* 0x000f68000c1e1500 */
[----:B------:R-:W2:Y:S01]  /*4de0*/  @!P0 LDG.E.U16 R6, desc[UR32][R2.64+0x40] ;  /* 0x0000402002068981 */ /* 0x000ea2000c1e1500 */
[----:B------:R-:W-:-:S02]  /*4df0*/  ISETP.NE.AND P0, PT, R22, RZ, PT ;  /* 0x000000ff1600720c */ /* 0x000fc40003f05270 */
[----:B------:R-:W-:Y:S01]  /*4e00*/  ISETP.NE.AND P2, PT, R29, RZ, PT ;  /* 0x000000ff1d00720c */ /* 0x000fe20003f45270 */
[----:B------:R-:W5:Y:S04]  /*4e10*/  @!P6 LDG.E.U16 R15, desc[UR32][R2.64+0x280] ;  /* 0x00028020020fe981 */ /* 0x000f68000c1e1500 */
[----:B------:R-:W5:Y:S06]  /*4e20*/  @!P1 LDG.E.U16 R17, desc[UR32][R2.64+0x300] ;  /* 0x0003002002119981 */ /* 0x000f6c000c1e1500 */
[----:B------:R-:W3:Y:S01]  /*4e30*/  @!P0 LDG.E.U16 R7, desc[UR32][R2.64+0x80] ;  /* 0x0000802002078981 */ /* 0x000ee2000c1e1500 */
[----:B------:R-:W-:-:S02]  /*4e40*/  ISETP.NE.AND P0, PT, R23, RZ, PT ;  /* 0x000000ff1700720c */ /* 0x000fc40003f05270 */
[----:B------:R-:W-:Y:S01]  /*4e50*/  ISETP.NE.AND P3, PT, R31, RZ, PT ;  /* 0x000000ff1f00720c */ /* 0x000fe20003f65270 */
[----:B------:R-:W5:Y:S10]  /*4e60*/  @!P2 LDG.E.U16 R18, desc[UR32][R2.64+0x340] ;  /* 0x000340200212a981 */ /* 0x000f74000c1e1500 */
[----:B------:R-:W5:Y:S01]  /*4e70*/  @!P0 LDG.E.U16 R8, desc[UR32][R2.64+0xc0] ;  /* 0x0000c02002088981 */ /* 0x000f62000c1e1500 */
[----:B------:R-:W-:-:S02]  /*4e80*/  ISETP.NE.AND P0, PT, R24, RZ, PT ;  /* 0x000000ff1800720c */ /* 0x000fc40003f05270 */
[----:B------:R-:W-:Y:S01]  /*4e90*/  ISETP.NE.AND P4, PT, R47, RZ, PT ;  /* 0x000000ff2f00720c */ /* 0x000fe20003f85270 */
[----:B------:R-:W5:Y:S10]  /*4ea0*/  @!P3 LDG.E.U16 R19, desc[UR32][R2.64+0x380] ;  /* 0x000380200213b981 */ /* 0x000f74000c1e1500 */
[----:B------:R-:W5:Y:S01]  /*4eb0*/  @!P0 LDG.E.U16 R9, desc[UR32][R2.64+0x100] ;  /* 0x0001002002098981 */ /* 0x000f62000c1e1500 */
[----:B------:R-:W-:-:S03]  /*4ec0*/  ISETP.NE.AND P0, PT, R26, RZ, PT ;  /* 0x000000ff1a00720c */ /* 0x000fc60003f05270 */
[----:B------:R-:W5:Y:S10]  /*4ed0*/  @!P4 LDG.E.U16 R20, desc[UR32][R2.64+0x3c0] ;  /* 0x0003c0200214c981 */ /* 0x000f74000c1e1500 */
        /* <DEDUP_REMOVED lines=22> */
[----:B----4-:R-:W-:Y:S04]  /*5040*/  STS.U16 [R141], R0 ;  /* 0x000000008d007388 */ /* 0x010fe80000000400 */
[----:B--2---:R-:W-:Y:S04]  /*5050*/  STS.U16 [R140+0x40], R6 ;  /* 0x000040068c007388 */ /* 0x004fe80000000400 */
        /* <DEDUP_REMOVED lines=16> */
[----:B------:R-:W0:Y:S04]  /*5160*/  LDS.U16 R12, [R143+0x2] ;  /* 0x000002008f0c7984 */ /* 0x000e280000000400 */
[----:B------:R-:W-:Y:S04]  /*5170*/  LDS.U16 R3, [R142+0x4] ;  /* 0x000004008e037984 */ /* 0x000fe80000000400 */
[----:B------:R-:W-:Y:S04]  /*5180*/  LDS.U16 R6, [R164+0x6] ;  /* 0x00000600a4067984 */ /* 0x000fe80000000400 */
[----:B------:R-:W-:Y:S04]  /*5190*/  LDS.U16 R9, [R161+0x8] ;  /* 0x00000800a1097984 */ /* 0x000fe80000000400 */
[----:B------:R-:W-:Y:S04]  /*51a0*/  LDS.U16 R8, [R160+0xa] ;  /* 0x00000a00a0087984 */ /* 0x000fe80000000400 */
[----:B------:R-:W-:Y:S04]  /*51b0*/  LDS.U16 R7, [R159+0xc] ;  /* 0x00000c009f077984 */ /* 0x000fe80000000400 */
[----:B------:R-:W-:Y:S04]  /*51c0*/  LDS.U16 R10, [R158+0xe] ;  /* 0x00000e009e0a7984 */ /* 0x000fe80000000400 */
[----:B------:R-:W0:Y:S04]  /*51d0*/  LDS.U16 R11, [R157+0x10] ;  /* 0x000010009d0b7984 */ /* 0x000e280000000400 */
[----:B------:R-:W-:Y:S04]  /*51e0*/  LDS.U16 R14, [R100+0x12] ;  /* 0x00001200640e7984 */ /* 0x000fe80000000400 */
[----:B------:R-:W0:Y:S04]  /*51f0*/  LDS.U16 R0, [R99+0x14] ;  /* 0x0000140063007984 */ /* 0x000e280000000400 */
[----:B------:R-:W0:Y:S04]  /*5200*/  LDS.U16 R47, [R98+0x16] ;  /* 0x00001600622f7984 */ /* 0x000e280000000400 */
[----:B------:R-:W0:Y:S04]  /*5210*/  LDS.U16 R48, [R97+0x18] ;  /* 0x0000180061307984 */ /* 0x000e280000000400 */
[----:B------:R-:W0:Y:S04]  /*5220*/  LDS.U16 R49, [R96+0x1a] ;  /* 0x00001a0060317984 */ /* 0x000e280000000400 */
[----:B------:R-:W-:Y:S04]  /*5230*/  LDS.U16 R50, [R95+0x1c] ;  /* 0x00001c005f327984 */ /* 0x000fe80000000400 */
[----:B------:R-:W-:Y:S01]  /*5240*/  LDS.U16 R78, [R94+0x1e] ;  /* 0x00001e005e4e7984 */ /* 0x000fe20000000400 */
[----:B------:R-:W-:Y:S01]  /*5250*/  BAR.SYNC.DEFER_BLOCKING 0x0 ;  /* 0x0000000000007b1d */ /* 0x000fe20000010000 */
[----:B-1----:R-:W-:-:S05]  /*5260*/  PRMT R15, RZ, 0x7610, R15 ;  /* 0x00007610ff0f7816 */ /* 0x002fca000000000f */
[----:B------:R-:W5:Y:S01]  /*5270*/  @!P5 LDG.E.U16 R21, desc[UR32][R4.64] ;  /* 0x000000200415d981 */ /* 0x000f62000c1e1500 */
[----:B------:R-:W-:Y:S02]  /*5280*/  ISETP.NE.AND P5, PT, R22, RZ, PT ;  /* 0x000000ff1600720c */ /* 0x000fe40003fa5270 */
[----:B--2---:R-:W-:Y:S01]  /*5290*/  PRMT R16, RZ, 0x7610, R16 ;  /* 0x00007610ff107816 */ /* 0x004fe20000000010 */
[----:B------:R-:W2:Y:S01]  /*52a0*/  @!P6 LDG.E.U16 R25, desc[UR32][R4.64+0x280] ;  /* 0x000280200419e981 */ /* 0x000ea2000c1e1500 */
[----:B---3--:R-:W-:Y:S02]  /*52b0*/  PRMT R17, RZ, 0x7610, R17 ;  /* 0x00007610ff117816 */ /* 0x008fe40000000011 */
[----:B----4-:R-:W-:Y:S01]  /*52c0*/  PRMT R18, RZ, 0x7610, R18 ;  /* 0x00007610ff127816 */ /* 0x010fe20000000012 */
[----:B------:R-:W3:Y:S06]  /*52d0*/  @!P1 LDG.E.U16 R27, desc[UR32][R4.64+0x300] ;  /* 0x00030020041b9981 */ /* 0x000eec000c1e1500 */
[----:B------:R-:W4:Y:S01]  /*52e0*/  @!P5 LDG.E.U16 R15, desc[UR32][R4.64+0x40] ;  /* 0x00004020040fd981 */ /* 0x000f22000c1e1500 */
[----:B------:R-:W-:-:S13]  /*52f0*/  ISETP.NE.AND P5, PT, R23, RZ, PT ;  /* 0x000000ff1700720c */ /* 0x000fda0003fa5270 */
[----:B------:R-:W2:Y:S01]  /*5300*/  @!P5 LDG.E.U16 R16, desc[UR32][R4.64+0x80] ;  /* 0x000080200410d981 */ /* 0x000ea2000c1e1500 */
[----:B------:R-:W-:-:S13]  /*5310*/  ISETP.NE.AND P5, PT, R24, RZ, PT ;  /* 0x000000ff1800720c */ /* 0x000fda0003fa5270 */
[----:B------:R-:W3:Y:S01]  /*5320*/  @!P5 LDG.E.U16 R17, desc[UR32][R4.64+0xc0] ;  /* 0x0000c0200411d981 */ /* 0x000ee2000c1e1500 */
[----:B------:R-:W-:Y:S02]  /*5330*/  ISETP.NE.AND P5, PT, R26, RZ, PT ;  /* 0x000000ff1a00720c */ /* 0x000fe40003fa5270 */
[----:B-----5:R-:W-:-:S11]  /*5340*/  PRMT R19, RZ, 0x7610, R19 ;  /* 0x00007610ff137816 */ /* 0x020fd60000000013 */
        /* <DEDUP_REMOVED lines=17> */
[----:B------:R-:W-:Y:S01]  /*5460*/  PRMT R31, RZ, 0x7610, R31 ;  /* 0x00007610ff1f7816 */ /* 0x000fe2000000001f */
[----:B------:R-:W5:Y:S04]  /*5470*/  @!P0 LDG.E.U16 R26, desc[UR32][R4.64+0x2c0] ;  /* 0x0002c020041a8981 */ /* 0x000f68000c1e1500 */
[----:B------:R-:W5:Y:S04]  /*5480*/  @!P5 LDG.E.U16 R24, desc[UR32][R4.64+0x240] ;  /* 0x000240200418d981 */ /* 0x000f68000c1e1500 */
[----:B------:R-:W5:Y:S04]  /*5490*/  @!P2 LDG.E.U16 R28, desc[UR32][R4.64+0x340] ;  /* 0x00034020041ca981 */ /* 0x000f68000c1e1500 */
[----:B------:R-:W5:Y:S04]  /*54a0*/  @!P3 LDG.E.U16 R29, desc[UR32][R4.64+0x380] ;  /* 0x00038020041db981 */ /* 0x000f68000c1e1500 */
[----:B------:R0:W5:Y:S01]  /*54b0*/  @!P4 LDG.E.U16 R31, desc[UR32][R4.64+0x3c0] ;  /* 0x0003c020041fc981 */ /* 0x000162000c1e1500 */
[----:B------:R-:W-:Y:S01]  /*54c0*/  SHF.L.U32 R13, R2, 0x10, RZ ;  /* 0x00000010020d7819 */ /* 0x000fe200000006ff */
[----:B------:R-:W-:-:S04]  /*54d0*/  IMAD.U32 R12, R12, 0x10000, RZ ;  /* 0x000100000c0c7824 */ /* 0x000fc800078e00ff */
[----:B------:R-:W-:Y:S01]  /*54e0*/  FMUL.FTZ R2, R13, -1.4426950216293334961 ;  /* 0xbfb8aa3b0d027820 */ /* 0x000fe20000410000 */
[----:B0-----:R-:W-:Y:S01]  /*54f0*/  FMUL.FTZ R4, R12, -1.4426950216293334961 ;  /* 0xbfb8aa3b0c047820 */ /* 0x001fe20000410000 */
[----:B------:R-:W-:Y:S01]  /*5500*/  SHF.L.U32 R5, R11, 0x10, RZ ;  /* 0x000000100b057819 */ /* 0x000fe200000006ff */
[----:B------:R-:W-:Y:S01]  /*5510*/  IMAD.U32 R8, R8, 0x10000, RZ ;  /* 0x0001000008087824 */ /* 0x000fe200078e00ff */
[----:B------:R-:W-:Y:S02]  /*5520*/  SHF.L.U32 R9, R9, 0x10, RZ ;  /* 0x0000001009097819 */ /* 0x000fe400000006ff */
[----:B------:R-:W-:Y:S02]  /*5530*/  SHF.L.U32 R7, R7, 0x10, RZ ;  /* 0x0000001007077819 */ /* 0x000fe400000006ff */
[----:B------:R-:W-:Y:S01]  /*5540*/  SHF.L.U32 R0, R0, 0x10, RZ ;  /* 0x0000001000007819 */ /* 0x000fe200000006ff */
[----:B------:R-:W-:Y:S01]  /*5550*/  IMAD.U32 R47, R47, 0x10000, RZ ;  /* 0x000100002f2f7824 */ /* 0x000fe200078e00ff */
[----:B------:R-:W-:Y:S01]  /*5560*/  SHF.L.U32 R48, R48, 0x10, RZ ;  /* 0x0000001030307819 */ /* 0x000fe200000006ff */
[----:B------:R-:W-:Y:S04]  /*5570*/  STS.U16 [R141], R21 ;  /* 0x000000158d007388 */ /* 0x000fe80000000400 */
[----:B----4-:R-:W-:Y:S04]  /*5580*/  STS.U16 [R140+0x40], R15 ;  /* 0x0000400f8c007388 */ /* 0x010fe80000000400 */
[----:B--2---:R0:W-:Y:S04]  /*5590*/  STS.U16 [R139+0x80], R16 ;  /* 0x000080108b007388 */ /* 0x0041e80000000400 */
[----:B---3--:R1:W-:Y:S01]  /*55a0*/  STS.U16 [R138+0xc0], R17 ;  /* 0x0000c0118a007388 */ /* 0x0083e20000000400 */
[----:B0-----:R-:W-:-:S03]  /*55b0*/  IMAD.U32 R16, R6, 0x10000, RZ ;  /* 0x0001000006107824 */ /* 0x001fc600078e00ff */
[----:B-----5:R-:W-:Y:S01]  /*55c0*/  STS.U16 [R137+0x100], R18 ;  /* 0x0001001289007388 */ /* 0x020fe20000000400 */
[----:B------:R-:W-:-:S03]  /*55d0*/  IMAD.U32 R6, R10, 0x10000, RZ ;  /* 0x000100000a067824 */ /* 0x000fc600078e00ff */
[----:B------:R0:W-:Y:S04]  /*55e0*/  STS.U16 [R136+0x140], R19 ;  /* 0x0001401388007388 */ /* 0x0001e80000000400 */
[----:B------:R2:W-:Y:S04]  /*55f0*/  STS.U16 [R135+0x180], R20 ;  /* 0x0001801487007388 */ /* 0x0005e80000000400 */
[----:B------:R3:W-:Y:S04]  /*5600*/  STS.U16 [R133+0x1c0], R22 ;  /* 0x0001c01685007388 */ /* 0x0007e80000000400 */
[----:B------:R4:W-:Y:S04]  /*5610*/  STS.U16 [R131+0x200], R23 ;  /* 0x0002001783007388 */ /* 0x0009e80000000400 */
[----:B------:R-:W-:Y:S04]  /*5620*/  STS.U16 [R87+0x240], R24 ;  /* 0x0002401857007388 */ /* 0x000fe80000000400 */
[----:B------:R-:W-:Y:S04]  /*5630*/  STS.U16 [R86+0x280], R25 ;  /* 0x0002801956007388 */ /* 0x000fe80000000400 */
[----:B------:R-:W-:Y:S04]  /*5640*/  STS.U16 [R85+0x2c0], R26 ;  /* 0x0002c01a55007388 */ /* 0x000fe80000000400 */
[----:B------:R5:W-:Y:S04]  /*5650*/  STS.U16 [R84+0x300], R27 ;  /* 0x0003001b54007388 */ /* 0x000be80000000400 */
[----:B------:R-:W-:Y:S04]  /*5660*/  STS.U16 [R83+0x340], R28 ;  /* 0x0003401c53007388 */ /* 0x000fe80000000400 */
[----:B------:R5:W-:Y:S04]  /*5670*/  STS.U16 [R82+0x380], R29 ;  /* 0x0003801d52007388 */ /* 0x000be80000000400 */
[----:B------:R-:W-:Y:S01]  /*5680*/  STS.U16 [R81+0x3c0], R31 ;  /* 0x0003c01f51007388 */ /* 0x000fe20000000400 */
[----:B------:R-:W-:-:S03]  /*5690*/  NOP ;  /* 0x0000000000007918 */ /* 0x000fc60000000000 */
[----:B------:R-:W5:Y:S01]  /*56a0*/  LDS.U16 R10, [R144] ;  /* 0x00000000900a7984 */ /* 0x000f620000000400 */
[----:B-1----:R-:W-:Y:S01]  /*56b0*/  SHF.L.U32 R17, R3, 0x10, RZ ;  /* 0x0000001003117819 */ /* 0x002fe200000006ff */
[----:B------:R1:W-:Y:S02]  /*56c0*/  MUFU.EX2 R15, R4 ;  /* 0x00000004000f7308 */ /* 0x0003e40000000800 */
[----:B------:R-:W5:Y:S02]  /*56d0*/  LDS.U16 R11, [R143+0x2] ;  /* 0x000002008f0b7984 */ /* 0x000f640000000400 */
[----:B------:R-:W5:Y:S01]  /*56e0*/  MUFU.EX2 R3, R2 ;  /* 0x0000000200037308 */ /* 0x000f620000000800 */
[----:B0-----:R-:W-:Y:S01]  /*56f0*/  FMUL.FTZ R19, R16, -1.4426950216293334961 ;  /* 0xbfb8aa3b10137820 */ /* 0x001fe20000410000 */
[----:B------:R-:W-:Y:S01]  /*5700*/  FMUL.FTZ R18, R17, -1.4426950216293334961 ;  /* 0xbfb8aa3b11127820 */ /* 0x000fe20000410000 */
[----:B--2---:R-:W-:Y:S01]  /*5710*/  FMUL.FTZ R20, R9, -1.4426950216293334961 ;  /* 0xbfb8aa3b09147820 */ /* 0x004fe20000410000 */
[----:B---3--:R-:W-:Y:S01]  /*5720*/  FMUL.FTZ R22, R8, -1.4426950216293334961 ;  /* 0xbfb8aa3b08167820 */ /* 0x008fe20000410000 */
[----:B-1----:R-:W-:-:S02]  /*5730*/  IMAD.U32 R4, R14, 0x10000, RZ ;  /* 0x000100000e047824 */ /* 0x002fc400078e00ff */
[----:B----4-:R-:W-:Y:S01]  /*5740*/  FMUL.FTZ R23, R0, -1.4426950216293334961 ;  /* 0xbfb8aa3b00177820 */ /* 0x010fe20000410000 */
[----:B------:R-:W0:Y:S01]  /*5750*/  LDS.U16 R14, [R142+0x4] ;  /* 0x000004008e0e7984 */ /* 0x000e220000000400 */
[----:B-----5:R1:W-:Y:S01]  /*5760*/  MUFU.EX2 R27, R19 ;  /* 0x00000013001b7308 */ /* 0x0203e20000000800 */
[----:B------:R-:W-:Y:S02]  /*5770*/  IMAD.U32 R49, R49, 0x10000, RZ ;  /* 0x0001000031317824 */ /* 0x000fe400078e00ff */
[----:B------:R-:W-:Y:S01]  /*5780*/  LDS.U16 R81, [R97+0x18] ;  /* 0x0000180061517984 */ /* 0x000fe20000000400 */
[----:B------:R-:W-:Y:S01]  /*5790*/  FADD.FTZ R3, R3, 1 ;  /* 0x3f80000003037421 */ /* 0x000fe20000010000 */
[----:B-1----:R-:W-:Y:S01]  /*57a0*/  FADD.FTZ R19, R15, 1 ;  /* 0x3f8000000f137421 */ /* 0x002fe20000010000 */
[----:B------:R-:W1:Y:S01]  /*57b0*/  MUFU.EX2 R21, R18 ;  /* 0x0000001200157308 */ /* 0x000e620000000800 */
[----:B------:R-:W-:Y:S03]  /*57c0*/  LDS.U16 R15, [R164+0x6] ;  /* 0x00000600a40f7984 */ /* 0x000fe60000000400 */
[----:B------:R-:W2:Y:S08]  /*57d0*/  MUFU.RCP R26, R3 ;  /* 0x00000003001a7308 */ /* 0x000eb00000001000 */
[----:B------:R3:W4:Y:S02]  /*57e0*/  MUFU.RCP R25, R19 ;  /* 0x0000001300197308 */ /* 0x0007240000001000 */
[----:B---3--:R-:W3:Y:S06]  /*57f0*/  LDS.U16 R19, [R160+0xa] ;  /* 0x00000a00a0137984 */ /* 0x008eec0000000400 */
[----:B------:R-:W5:Y:S01]  /*5800*/  MUFU.EX2 R29, R20 ;  /* 0x00000014001d7308 */ /* 0x000f620000000800 */
[----:B------:R-:W-:Y:S01]  /*5810*/  FMUL.FTZ R28, R4, -1.4426950216293334961 ;  /* 0xbfb8aa3b041c7820 */ /* 0x000fe20000410000 */
[----:B-1----:R-:W-:Y:S01]  /*5820*/  FADD.FTZ R24, R21, 1 ;  /* 0x3f80000015187421 */ /* 0x002fe20000010000 */
[----:B------:R-:W-:Y:S01]  /*5830*/  IMAD.U32 R10, R10, 0x10000, RZ ;  /* 0x000100000a0a7824 */ /* 0x000fe200078e00ff */
[----:B------:R-:W1:Y:S01]  /*5840*/  MUFU.EX2 R79, R22 ;  /* 0x00000016004f7308 */ /* 0x000e620000000800 */
[----:B------:R-:W3:Y:S02]  /*5850*/  LDS.U16 R21, [R161+0x8] ;  /* 0x00000800a1157984 */ /* 0x000ee40000000400 */
[----:B------:R-:W-:Y:S01]  /*5860*/  FMUL.FTZ R3, R46, R10 ;  /* 0x0000000a2e037220 */ /* 0x000fe20000410000 */
[----:B------:R0:W-:Y:S04]  /*5870*/  MUFU.EX2 R22, R28 ;  /* 0x0000001c00167308 */ /* 0x0001e80000000800 */
[----:B------:R-:W1:Y:S01]  /*5880*/  MUFU.RCP R24, R24 ;  /* 0x0000001800187308 */ /* 0x000e620000001000 */
[C---:B--2---:R-:W-:Y:S01]  /*5890*/  FMUL.FTZ R3, R26.reuse, R3 ;  /* 0x000000031a037220 */ /* 0x044fe20000410000 */
[----:B0-----:R-:W-:Y:S01]  /*58a0*/  FADD.FTZ R28, -R26, 1 ;  /* 0x3f8000001a1c7421 */ /* 0x001fe20000010100 */
[----:B------:R-:W-:-:S03]  /*58b0*/  SHF.L.U32 R11, R11, 0x10, RZ ;  /* 0x000000100b0b7819 */ /* 0x000fc600000006ff */
[----:B------:R-:W-:Y:S01]  /*58c0*/  FFMA.FTZ R28, R13, R28, 1 ;  /* 0x3f8000000d1c7423 */ /* 0x000fe2000001001c */
[----:B-----5:R-:W-:Y:S01]  /*58d0*/  FADD.FTZ R86, R29, 1 ;  /* 0x3f8000001d567421 */ /* 0x020fe20000010000 */
[----:B----4-:R-:W-:Y:S02]  /*58e0*/  FADD.FTZ R29, -R25, 1 ;  /* 0x3f800000191d7421 */ /* 0x010fe40000010100 */
[----:B------:R-:W-:Y:S01]  /*58f0*/  FMUL.FTZ R31, R3, R28 ;  /* 0x0000001c031f7220 */ /* 0x000fe20000410000 */
[----:B-1----:R-:W-:Y:S01]  /*5900*/  FADD.FTZ R3, R79, 1 ;  /* 0x3f8000004f037421 */ /* 0x002fe20000010000 */
[----:B------:R-:W-:Y:S01]  /*5910*/  FMUL.FTZ R80, R45, R11 ;  /* 0x0000000b2d507220 */ /* 0x000fe20000410000 */
[----:B------:R-:W-:Y:S01]  /*5920*/  FMUL.FTZ R13, R13, R26 ;  /* 0x0000001a0d0d7220 */ /* 0x000fe20000410000 */
[----:B------:R-:W-:Y:S01]  /*5930*/  FADD.FTZ R27, R27, 1 ;  /* 0x3f8000001b1b7421 */ /* 0x000fe20000010000 */
[----:B------:R-:W0:Y:S01]  /*5940*/  LDS.U16 R26, [R159+0xc] ;  /* 0x00000c009f1a7984 */ /* 0x000e220000000400 */
[----:B------:R-:W-:Y:S01]  /*5950*/  FFMA.FTZ R29, R12, R29, 1 ;  /* 0x3f8000000c1d7423 */ /* 0x000fe2000001001d */
[----:B------:R-:W-:Y:S01]  /*5960*/  FMUL.FTZ R80, R25, R80 ;  /* 0x0000005019507220 */ /* 0x000fe20000410000 */
[----:B------:R-:W1:Y:S01]  /*5970*/  MUFU.RCP R3, R3 ;  /* 0x0000000300037308 */ /* 0x000e620000001000 */
[----:B------:R-:W-:-:S02]  /*5980*/  IMAD.U32 R14, R14, 0x10000, RZ ;  /* 0x000100000e0e7824 */ /* 0x000fc400078e00ff */
[----:B------:R-:W-:Y:S01]  /*5990*/  FMUL.FTZ R12, R12, R25 ;  /* 0x000000190c0c7220 */ /* 0x000fe20000410000 */
[----:B------:R-:W-:Y:S01]  /*59a0*/  FMUL.FTZ R2, R7, -1.4426950216293334961 ;  /* 0xbfb8aa3b07027820 */ /* 0x000fe20000410000 */
[----:B------:R-:W2:Y:S01]  /*59b0*/  LDS.U16 R25, [R158+0xe] ;  /* 0x00000e009e197984 */ /* 0x000ea20000000400 */
[----:B------:R-:W-:Y:S01]  /*59c0*/  FMUL.FTZ R118, R80, R29 ;  /* 0x0000001d50767220 */ /* 0x000fe20000410000 */
[----:B------:R-:W-:Y:S01]  /*59d0*/  FADD.FTZ R28, -R24, 1 ;  /* 0x3f800000181c7421 */ /* 0x000fe20000010100 */
[----:B------:R-:W-:Y:S01]  /*59e0*/  FMUL.FTZ R29, R44, R14 ;  /* 0x0000000e2c1d7220 */ /* 0x000fe20000410000 */
[----:B------:R-:W4:Y:S01]  /*59f0*/  MUFU.RCP R27, R27 ;  /* 0x0000001b001b7308 */ /* 0x000f220000001000 */
[----:B------:R-:W-:Y:S01]  /*5a00*/  FMUL.FTZ R18, R6, -1.4426950216293334961 ;  /* 0xbfb8aa3b06127820 */ /* 0x000fe20000410000 */
[----:B------:R-:W-:Y:S01]  /*5a10*/  FFMA.FTZ R28, R17, R28, 1 ;  /* 0x3f800000111c7423 */ /* 0x000fe2000001001c */
[----:B------:R-:W-:Y:S01]  /*5a20*/  FMUL.FTZ R29, R24, R29 ;  /* 0x0000001d181d7220 */ /* 0x000fe20000410000 */
[----:B---3--:R-:W-:-:S02]  /*5a30*/  IMAD.U32 R19, R19, 0x10000, RZ ;  /* 0x0001000013137824 */ /* 0x008fc400078e00ff */
[----:B------:R-:W-:Y:S02]  /*5a40*/  FMUL.FTZ R20, R5, -1.4426950216293334961 ;  /* 0xbfb8aa3b05147820 */ /* 0x000fe40000410000 */
[----:B------:R-:W3:Y:S01]  /*5a50*/  MUFU.EX2 R2, R2 ;  /* 0x0000000200027308 */ /* 0x000ee20000000800 */
[----:B------:R-:W-:Y:S01]  /*5a60*/  FMUL.FTZ R85, R29, R28 ;  /* 0x0000001c1d557220 */ /* 0x000fe20000410000 */
[----:B------:R-:W-:Y:S02]  /*5a70*/  FMUL.FTZ R28, R41, R19 ;  /* 0x00000013291c7220 */ /* 0x000fe40000410000 */
[----:B------:R-:W5:Y:S04]  /*5a80*/  MUFU.EX2 R18, R18 ;  /* 0x0000001200127308 */ /* 0x000f680000000800 */
[----:B------:R-:W0:Y:S01]  /*5a90*/  MUFU.RCP R86, R86 ;  /* 0x0000005600567308 */ /* 0x000e220000001000 */
[----:B-1----:R-:W-:Y:S01]  /*5aa0*/  FMUL.FTZ R122, R3, R28 ;  /* 0x0000001c037a7220 */ /* 0x002fe20000410000 */
[----:B------:R-:W-:Y:S01]  /*5ab0*/  SHF.L.U32 R15, R15, 0x10, RZ ;  /* 0x000000100f0f7819 */ /* 0x000fe200000006ff */
[----:B------:R-:W1:Y:S05]  /*5ac0*/  LDS.U16 R28, [R100+0x12] ;  /* 0x00001200641c7984 */ /* 0x000e6a0000000400 */
[----:B------:R-:W2:Y:S01]  /*5ad0*/  MUFU.EX2 R20, R20 ;  /* 0x0000001400147308 */ /* 0x000ea20000000800 */
[----:B------:R-:W-:Y:S01]  /*5ae0*/  FMUL.FTZ R17, R17, R24 ;  /* 0x0000001811117220 */ /* 0x000fe20000410000 */
[----:B----4-:R-:W-:Y:S01]  /*5af0*/  FADD.FTZ R79, -R27, 1 ;  /* 0x3f8000001b4f7421 */ /* 0x010fe20000010100 */
[----:B---3--:R-:W-:Y:S01]  /*5b00*/  FADD.FTZ R2, R2, 1 ;  /* 0x3f80000002027421 */ /* 0x008fe20000010000 */
[----:B------:R-:W-:Y:S01]  /*5b10*/  FMUL.FTZ R24, R43, R15 ;  /* 0x0000000f2b187220 */ /* 0x000fe20000410000 */
[----:B-----5:R-:W-:Y:S01]  /*5b20*/  FADD.FTZ R151, R18, 1 ;  /* 0x3f80000012977421 */ /* 0x020fe20000010000 */
[C---:B------:R-:W-:Y:S01]  /*5b30*/  FFMA.FTZ R79, R16.reuse, R79, 1 ;  /* 0x3f800000104f7423 */ /* 0x040fe2000001004f */
[----:B------:R-:W-:Y:S01]  /*5b40*/  FMUL.FTZ R16, R16, R27 ;  /* 0x0000001b10107220 */ /* 0x000fe20000410000 */
[----:B------:R-:W-:Y:S01]  /*5b50*/  FMUL.FTZ R24, R27, R24 ;  /* 0x000000181b187220 */ /* 0x000fe20000410000 */
[----:B------:R-:W-:Y:S01]  /*5b60*/  SHF.L.U32 R18, R21, 0x10, RZ ;  /* 0x0000001015127819 */ /* 0x000fe200000006ff */
[----:B------:R-:W3:Y:S01]  /*5b70*/  MUFU.RCP R2, R2 ;  /* 0x0000000200027308 */ /* 0x000ee20000001000 */
[----:B------:R-:W4:Y:S01]  /*5b80*/  LDS.U16 R27, [R157+0x10] ;  /* 0x000010009d1b7984 */ /* 0x000f220000000400 */
[----:B------:R-:W-:Y:S01]  /*5b90*/  FMUL.FTZ R120, R24, R79 ;  /* 0x0000004f18787220 */ /* 0x000fe20000410000 */
[----:B0-----:R-:W-:Y:S01]  /*5ba0*/  FADD.FTZ R24, -R86, 1 ;  /* 0x3f80000056187421 */ /* 0x001fe20000010100 */
[----:B--2---:R-:W-:Y:S01]  /*5bb0*/  FADD.FTZ R84, R20, 1 ;  /* 0x3f80000014547421 */ /* 0x004fe20000010000 */
[----:B------:R-:W-:-:S03]  /*5bc0*/  FMUL.FTZ R21, R42, R18 ;  /* 0x000000122a157220 */ /* 0x000fc60000410000 */
[----:B------:R-:W0:Y:S01]  /*5bd0*/  MUFU.RCP R151, R151 ;  /* 0x0000009700977308 */ /* 0x000e220000001000 */
[----:B------:R-:W-:Y:S01]  /*5be0*/  FFMA.FTZ R24, R9, R24, 1 ;  /* 0x3f80000009187423 */ /* 0x000fe20000010018 */
[----:B------:R-:W-:Y:S01]  /*5bf0*/  FMUL.FTZ R21, R86, R21 ;  /* 0x0000001556157220 */ /* 0x000fe20000410000 */
[----:B------:R-:W-:Y:S01]  /*5c00*/  SHF.L.U32 R20, R26, 0x10, RZ ;  /* 0x000000101a147819 */ /* 0x000fe200000006ff */
[----:B------:R-:W-:-:S04]  /*5c10*/  FADD.FTZ R149, R22, 1 ;  /* 0x3f80000016957421 */ /* 0x000fc80000010000 */
[----:B------:R-:W2:Y:S01]  /*5c20*/  MUFU.RCP R84, R84 ;  /* 0x0000005400547308 */ /* 0x000ea20000001000 */
[----:B------:R-:W-:Y:S01]  /*5c30*/  FMUL.FTZ R87, R21, R24 ;  /* 0x0000001815577220 */ /* 0x000fe20000410000 */
[----:B------:R-:W-:Y:S02]  /*5c40*/  IMAD.U32 R21, R25, 0x10000, RZ ;  /* 0x0001000019157824 */ /* 0x000fe400078e00ff */
[----:B------:R-:W-:Y:S01]  /*5c50*/  FADD.FTZ R29, -R3, 1 ;  /* 0x3f800000031d7421 */ /* 0x000fe20000010100 */
[----:B------:R-:W-:Y:S01]  /*5c60*/  FMUL.FTZ R25, R40, R20 ;  /* 0x0000001428197220 */ /* 0x000fe20000410000 */
[----:B---3--:R-:W-:Y:S02]  /*5c70*/  FADD.FTZ R26, -R2, 1 ;  /* 0x3f800000021a7421 */ /* 0x008fe40000010100 */
[----:B------:R-:W3:Y:S01]  /*5c80*/  MUFU.EX2 R23, R23 ;  /* 0x0000001700177308 */ /* 0x000ee20000000800 */
[----:B------:R-:W-:-:S03]  /*5c90*/  FFMA.FTZ R29, R8, R29, 1 ;  /* 0x3f800000081d7423 */ /* 0x000fc6000001001d */
[----:B------:R-:W5:Y:S01]  /*5ca0*/  MUFU.RCP R149, R149 ;  /* 0x0000009500957308 */ /* 0x000f620000001000 */
[----:B------:R-:W-:Y:S02]  /*5cb0*/  FMUL.FTZ R119, R2, R25 ;  /* 0x0000001902777220 */ /* 0x000fe40000410000 */
[----:B------:R-:W4:Y:S01]  /*5cc0*/  LDS.U16 R25, [R99+0x14] ;  /* 0x0000140063197984 */ /* 0x000f220000000400 */
[----:B------:R-:W-:Y:S01]  /*5cd0*/  FMUL.FTZ R122, R122, R29 ;  /* 0x0000001d7a7a7220 */ /* 0x000fe20000410000 */
[----:B------:R-:W-:Y:S01]  /*5ce0*/  FFMA.FTZ R26, R7, R26, 1 ;  /* 0x3f800000071a7423 */ /* 0x000fe2000001001a */
[----:B0-----:R-:W-:Y:S01]  /*5cf0*/  FADD.FTZ R29, -R151, 1 ;  /* 0x3f800000971d7421 */ /* 0x001fe20000010100 */
[----:B------:R-:W-:Y:S02]  /*5d00*/  FMUL.FTZ R80, R39, R21 ;  /* 0x0000001527507220 */ /* 0x000fe40000410000 */
[----:B------:R-:W-:Y:S01]  /*5d10*/  FMUL.FTZ R119, R119, R26 ;  /* 0x0000001a77777220 */ /* 0x000fe20000410000 */
[----:B------:R-:W-:Y:S01]  /*5d20*/  FFMA.FTZ R29, R6, R29, 1 ;  /* 0x3f800000061d7423 */ /* 0x000fe2000001001d */
[----:B------:R-:W-:Y:S01]  /*5d30*/  FMUL.FTZ R80, R151, R80 ;  /* 0x0000005097507220 */ /* 0x000fe20000410000 */
[----:B--2---:R-:W-:Y:S01]  /*5d40*/  FADD.FTZ R26, -R84, 1 ;  /* 0x3f800000541a7421 */ /* 0x004fe20000010100 */
[----:B---3--:R-:W-:Y:S01]  /*5d50*/  FADD.FTZ R147, R23, 1 ;  /* 0x3f80000017937421 */ /* 0x008fe20000010000 */
[----:B-1----:R-:W-:-:S02]  /*5d60*/  IMAD.U32 R23, R28, 0x10000, RZ ;  /* 0x000100001c177824 */ /* 0x002fc400078e00ff */
[----:B------:R-:W-:Y:S01]  /*5d70*/  FMUL.FTZ R124, R80, R29 ;  /* 0x0000001d507c7220 */ /* 0x000fe20000410000 */
[----:B------:R-:W-:Y:S01]  /*5d80*/  FMUL.FTZ R79, R47, -1.4426950216293334961 ;  /* 0xbfb8aa3b2f4f7820 */ /* 0x000fe20000410000 */
[----:B------:R-:W-:Y:S01]  /*5d90*/  FFMA.FTZ R80, R5, R26, 1 ;  /* 0x3f80000005507423 */ /* 0x000fe2000001001a */
[C---:B-----5:R-:W-:Y:S01]  /*5da0*/  FADD.FTZ R83, -R149.reuse, 1 ;  /* 0x3f80000095537421 */ /* 0x060fe20000010100 */
[----:B------:R-:W0:Y:S01]  /*5db0*/  LDS.U16 R26, [R98+0x16] ;  /* 0x00001600621a7984 */ /* 0x000e220000000400 */
[----:B------:R-:W-:Y:S01]  /*5dc0*/  FMUL.FTZ R28, R36, R23 ;  /* 0x00000017241c7220 */ /* 0x000fe20000410000 */
[----:B------:R1:W2:Y:S01]  /*5dd0*/  MUFU.EX2 R24, R79 ;  /* 0x0000004f00187308 */ /* 0x0002a20000000800 */
[----:B------:R-:W-:Y:S02]  /*5de0*/  FFMA.FTZ R83, R4, R83, 1 ;  /* 0x3f80000004537423 */ /* 0x000fe40000010053 */
[----:B------:R-:W-:Y:S01]  /*5df0*/  FMUL.FTZ R28, R149, R28 ;  /* 0x0000001c951c7220 */ /* 0x000fe20000410000 */
[----:B----4-:R-:W-:Y:S01]  /*5e00*/  SHF.L.U32 R22, R27, 0x10, RZ ;  /* 0x000000101b167819 */ /* 0x010fe200000006ff */
[----:B------:R-:W3:Y:S01]  /*5e10*/  MUFU.RCP R147, R147 ;  /* 0x0000009300937308 */ /* 0x000ee20000001000 */
[----:B-1----:R-:W-:Y:S01]  /*5e20*/  FMUL.FTZ R79, R48, -1.4426950216293334961 ;  /* 0xbfb8aa3b304f7820 */ /* 0x002fe20000410000 */
[----:B------:R-:W-:Y:S01]  /*5e30*/  FMUL.FTZ R126, R28, R83 ;  /* 0x000000531c7e7220 */ /* 0x000fe20000410000 */
[----:B------:R-:W-:Y:S01]  /*5e40*/  FMUL.FTZ R29, R49, -1.4426950216293334961 ;  /* 0xbfb8aa3b311d7820 */ /* 0x000fe20000410000 */
[----:B------:R-:W1:Y:S01]  /*5e50*/  LDS.U16 R83, [R96+0x1a] ;  /* 0x00001a0060537984 */ /* 0x000e620000000400 */
[----:B------:R-:W-:-:S03]  /*5e60*/  FMUL.FTZ R27, R38, R22 ;  /* 0x00000016261b7220 */ /* 0x000fc60000410000 */
[----:B------:R-:W4:Y:S01]  /*5e70*/  MUFU.EX2 R79, R79 ;  /* 0x0000004f004f7308 */ /* 0x000f220000000800 */
[----:B------:R-:W-:Y:S01]  /*5e80*/  SHF.L.U32 R50, R50, 0x10, RZ ;  /* 0x0000001032327819 */ /* 0x000fe200000006ff */
[----:B------:R-:W-:Y:S01]  /*5e90*/  FMUL.FTZ R27, R84, R27 ;  /* 0x0000001b541b7220 */ /* 0x000fe20000410000 */
[----:B------:R-:W-:Y:S01]  /*5ea0*/  IMAD.U32 R78, R78, 0x10000, RZ ;  /* 0x000100004e4e7824 */ /* 0x000fe200078e00ff */
[----:B------:R-:W5:Y:S01]  /*5eb0*/  MUFU.EX2 R29, R29 ;  /* 0x0000001d001d7308 */ /* 0x000f620000000800 */
[----:B------:R-:W1:Y:S01]  /*5ec0*/  LDS.U16 R28, [R95+0x1c] ;  /* 0x00001c005f1c7984 */ /* 0x000e620000000400 */
[----:B------:R-:W-:Y:S01]  /*5ed0*/  FMUL.FTZ R121, R27, R80 ;  /* 0x000000501b797220 */ /* 0x000fe20000410000 */
[----:B--2---:R-:W-:Y:S01]  /*5ee0*/  FADD.FTZ R80, R24, 1 ;  /* 0x3f80000018507421 */ /* 0x004fe20000010000 */
[----:B------:R-:W-:Y:S01]  /*5ef0*/  FMUL.FTZ R117, R50, -1.4426950216293334961 ;  /* 0xbfb8aa3b32757820 */ /* 0x000fe20000410000 */
[----:B------:R-:W-:Y:S02]  /*5f00*/  IMAD.U32 R25, R25, 0x10000, RZ ;  /* 0x0001000019197824 */ /* 0x000fe400078e00ff */
[----:B----4-:R-:W-:Y:S01]  /*5f10*/  FADD.FTZ R125, R79, 1 ;  /* 0x3f8000004f7d7421 */ /* 0x010fe20000010000 */
[----:B---3--:R-:W-:Y:S01]  /*5f20*/  FADD.FTZ R79, -R147, 1 ;  /* 0x3f800000934f7421 */ /* 0x008fe20000010100 */
[----:B------:R-:W2:Y:S01]  /*5f30*/  MUFU.RCP R80, R80 ;  /* 0x0000005000507308 */ /* 0x000ea20000001000 */
[----:B------:R-:W-:Y:S01]  /*5f40*/  FMUL.FTZ R27, R78, -1.4426950216293334961 ;  /* 0xbfb8aa3b4e1b7820 */ /* 0x000fe20000410000 */
[----:B------:R-:W-:Y:S01]  /*5f50*/  FMUL.FTZ R24, R34, R25 ;  /* 0x0000001922187220 */ /* 0x000fe20000410000 */
[----:B------:R-:W-:Y:S01]  /*5f60*/  FFMA.FTZ R123, R0, R79, 1 ;  /* 0x3f800000007b7423 */ /* 0x000fe2000001004f */
[----:B-----5:R-:W-:-:S04]  /*5f70*/  FADD.FTZ R82, R29, 1 ;  /* 0x3f8000001d527421 */ /* 0x020fc80000010000 */
[----:B------:R-:W3:Y:S01]  /*5f80*/  MUFU.EX2 R117, R117 ;  /* 0x0000007500757308 */ /* 0x000ee20000000800 */
[----:B------:R-:W-:Y:S01]  /*5f90*/  FMUL.FTZ R24, R147, R24 ;  /* 0x0000001893187220 */ /* 0x000fe20000410000 */
[----:B------:R-:W4:Y:S02]  /*5fa0*/  LDS.U16 R29, [R94+0x1e] ;  /* 0x00001e005e1d7984 */ /* 0x000f240000000400 */
[----:B------:R-:W5:Y:S01]  /*5fb0*/  MUFU.RCP R79, R125 ;  /* 0x0000007d004f7308 */ /* 0x000f620000001000 */
[----:B------:R-:W-:Y:S01]  /*5fc0*/  FMUL.FTZ R123, R24, R123 ;  /* 0x0000007b187b7220 */ /* 0x000fe20000410000 */
[----:B0-----:R-:W-:-:S06]  /*5fd0*/  SHF.L.U32 R24, R26, 0x10, RZ ;  /* 0x000000101a187819 */ /* 0x001fcc00000006ff */
[----:B------:R-:W0:Y:S04]  /*5fe0*/  MUFU.EX2 R27, R27 ;  /* 0x0000001b001b7308 */ /* 0x000e280000000800 */
[----:B------:R-:W1:Y:S01]  /*5ff0*/  MUFU.RCP R82, R82 ;  /* 0x0000005200527308 */ /* 0x000e620000001000 */
[----:B---3--:R-:W-:Y:S01]  /*6000*/  FADD.FTZ R127, R117, 1 ;  /* 0x3f800000757f7421 */ /* 0x008fe20000010000 */
[C---:B--2---:R-:W-:Y:S01]  /*6010*/  FADD.FTZ R128, -R80.reuse, 1 ;  /* 0x3f80000050807421 */ /* 0x044fe20000010100 */
[----:B------:R-:W-:Y:S01]  /*6020*/  FMUL.FTZ R117, R37, R24 ;  /* 0x0000001825757220 */ /* 0x000fe20000410000 */
[----:B------:R-:W-:Y:S02]  /*6030*/  IMAD.U32 R26, R81, 0x10000, RZ ;  /* 0x00010000511a7824 */ /* 0x000fe400078e00ff */
[----:B------:R-:W-:Y:S01]  /*6040*/  FFMA.FTZ R128, R47, R128, 1 ;  /* 0x3f8000002f807423 */ /* 0x000fe20000010080 */
[----:B-----5:R-:W-:Y:S01]  /*6050*/  FADD.FTZ R125, -R79, 1 ;  /* 0x3f8000004f7d7421 */ /* 0x020fe20000010100 */
[----:B------:R-:W-:Y:S01]  /*6060*/  FMUL.FTZ R117, R80, R117 ;  /* 0x0000007550757220 */ /* 0x000fe20000410000 */
[----:B------:R-:W-:Y:S01]  /*6070*/  FMUL.FTZ R130, R35, R26 ;  /* 0x0000001a23827220 */ /* 0x000fe20000410000 */
[----:B0-----:R-:W-:Y:S01]  /*6080*/  FADD.FTZ R129, R27, 1 ;  /* 0x3f8000001b817421 */ /* 0x001fe20000010000 */
[----:B-1----:R-:W-:-:S02]  /*6090*/  IMAD.U32 R27, R83, 0x10000, RZ ;  /* 0x00010000531b7824 */ /* 0x002fc400078e00ff */
[----:B------:R-:W-:Y:S01]  /*60a0*/  FFMA.FTZ R132, R48, R125, 1 ;  /* 0x3f80000030847423 */ /* 0x000fe2000001007d */
[----:B------:R-:W-:Y:S01]  /*60b0*/  FMUL.FTZ R128, R117, R128 ;  /* 0x0000008075807220 */ /* 0x000fe20000410000 */
[----:B------:R-:W-:Y:S01]  /*60c0*/  FMUL.FTZ R125, R79, R130 ;  /* 0x000000824f7d7220 */ /* 0x000fe20000410000 */
[----:B------:R-:W-:Y:S01]  /*60d0*/  FMUL.FTZ R117, R32, R27 ;  /* 0x0000001b20757220 */ /* 0x000fe20000410000 */
[----:B------:R-:W-:-:S03]  /*60e0*/  FADD.FTZ R130, -R82, 1 ;  /* 0x3f80000052827421 */ /* 0x000fc60000010100 */
[----:B------:R-:W-:Y:S01]  /*60f0*/  FMUL.FTZ R117, R82, R117 ;  /* 0x0000007552757220 */ /* 0x000fe20000410000 */
[----:B------:R-:W-:-:S04]  /*6100*/  FFMA.FTZ R130, R49, R130, 1 ;  /* 0x3f80000031827423 */ /* 0x000fc80000010082 */
[----:B------:R-:W-:Y:S02]  /*6110*/  FMUL.FTZ R130, R117, R130 ;  /* 0x0000008275827220 */ /* 0x000fe40000410000 */
[----:B------:R-:W0:Y:S01]  /*6120*/  S2R R117, SR_TID.X ;  /* 0x0000000000757919 */ /* 0x000e220000002100 */
[----:B------:R-:W1:Y:S08]  /*6130*/  MUFU.RCP R81, R127 ;  /* 0x0000007f00517308 */ /* 0x000e700000001000 */
[----:B------:R-:W2:Y:S01]  /*6140*/  MUFU.RCP R83, R129 ;  /* 0x0000008100537308 */ /* 0x000ea20000001000 */
[----:B------:R-:W-:Y:S01]  /*6150*/  SHF.L.U32 R28, R28, 0x10, RZ ;  /* 0x000000101c1c7819 */ /* 0x000fe200000006ff */
[----:B------:R-:W-:Y:S01]  /*6160*/  FMUL.FTZ R125, R125, R132 ;  /* 0x000000847d7d7220 */ /* 0x000fe20000410000 */
[----:B----4-:R-:W-:-:S03]  /*6170*/  IMAD.U32 R29, R29, 0x10000, RZ ;  /* 0x000100001d1d7824 */ /* 0x010fc600078e00ff */
[----:B------:R-:W-:Y:S01]  /*6180*/  FMUL.FTZ R132, R33, R28 ;  /* 0x0000001c21847220 */ /* 0x000fe20000410000 */
[C---:B-1----:R-:W-:Y:S01]  /*6190*/  FADD.FTZ R127, -R81.reuse, 1 ;  /* 0x3f800000517f7421 */ /* 0x042fe20000010100 */
[----:B------:R-:W-:Y:S01]  /*61a0*/  F2FP.BF16.F32.PACK_AB R31, R118, R31 ;  /* 0x0000001f761f723e */ /* 0x000fe200000010ff */
[----:B------:R-:W-:Y:S02]  /*61b0*/  BAR.SYNC.DEFER_BLOCKING 0x0 ;  /* 0x0000000000007b1d */ /* 0x000fe40000010000 */
[----:B------:R-:W-:Y:S01]  /*61c0*/  FFMA.FTZ R134, R50, R127, 1 ;  /* 0x3f80000032867423 */ /* 0x000fe2000001007f */
[----:B------:R-:W-:Y:S01]  /*61d0*/  FMUL.FTZ R127, R81, R132 ;  /* 0x00000084517f7220 */ /* 0x000fe20000410000 */
[----:B------:R-:W-:Y:S01]  /*61e0*/  FMUL.FTZ R132, R30, R29 ;  /* 0x0000001d1e847220 */ /* 0x000fe20000410000 */
[C---:B--2---:R-:W-:Y:S01]  /*61f0*/  FADD.FTZ R129, -R83.reuse, 1 ;  /* 0x3f80000053817421 */ /* 0x044fe20000010100 */
[----:B------:R-:W-:Y:S02]  /*6200*/  F2FP.BF16.F32.PACK_AB R85, R120, R85 ;  /* 0x000000557855723e */ /* 0x000fe400000010ff */
[----:B------:R-:W-:Y:S01]  /*6210*/  FMUL.FTZ R132, R83, R132 ;  /* 0x0000008453847220 */ /* 0x000fe20000410000 */
[----:B------:R-:W-:-:S02]  /*6220*/  PRMT R120, R31, 0x7632, R120 ;  /* 0x000076321f787816 */ /* 0x000fc40000000078 */
[----:B0-----:R-:W-:Y:S01]  /*6230*/  ISETP.NE.AND P5, PT, R117, RZ, PT ;  /* 0x000000ff7500720c */ /* 0x001fe20003fa5270 */
[----:B------:R-:W-:Y:S01]  /*6240*/  FFMA.FTZ R129, R78, R129, 1 ;  /* 0x3f8000004e817423 */ /* 0x000fe20000010081 */
[----:B------:R-:W-:Y:S02]  /*6250*/  F2FP.BF16.F32.PACK_AB R87, R122, R87 ;  /* 0x000000577a57723e */ /* 0x000fe400000010ff */
[----:B------:R-:W-:Y:S01]  /*6260*/  PRMT R122, R85, 0x7632, R122 ;  /* 0x00007632557a7816 */ /* 0x000fe2000000007a */
[----:B------:R-:W-:Y:S01]  /*6270*/  FMUL.FTZ R118, R132, R129 ;  /* 0x0000008184767220 */ /* 0x000fe20000410000 */
[----:B------:R-:W-:Y:S01]  /*6280*/  F2FP.BF16.F32.PACK_AB R119, R124, R119 ;  /* 0x000000777c77723e */ /* 0x000fe200000010ff */
[----:B------:R-:W-:Y:S01]  /*6290*/  FMUL.FTZ R127, R127, R134 ;  /* 0x000000867f7f7220 */ /* 0x000fe20000410000 */
[----:B------:R-:W-:Y:S01]  /*62a0*/  PRMT R129, R87, 0x7632, R129 ;  /* 0x0000763257817816 */ /* 0x000fe20000000081 */
[----:B------:R-:W2:Y:S01]  /*62b0*/  LDL R132, [R1+0xc] ;  /* 0x00000c0001847983 */ /* 0x000ea20000100800 */
[----:B------:R-:W-:-:S03]  /*62c0*/  F2FP.BF16.F32.PACK_AB R121, R126, R121 ;  /* 0x000000797e79723e */ /* 0x000fc600000010ff */
[----:B------:R0:W-:Y:S01]  /*62d0*/  STS.U16 [R144], R31 ;  /* 0x0000001f90007388 */ /* 0x0001e20000000400 */
[----:B------:R-:W-:-:S03]  /*62e0*/  PRMT R124, R119, 0x7632, R124 ;  /* 0x00007632777c7816 */ /* 0x000fc6000000007c */
[----:B------:R1:W-:Y:S01]  /*62f0*/  STS.U16 [R143+0x2], R120 ;  /* 0x000002788f007388 */ /* 0x0003e20000000400 */
[----:B------:R-:W-:-:S03]  /*6300*/  F2FP.BF16.F32.PACK_AB R123, R128, R123 ;  /* 0x0000007b807b723e */ /* 0x000fc600000010ff */
[----:B------:R3:W-:Y:S01]  /*6310*/  STS.U16 [R142+0x4], R85 ;  /* 0x000004558e007388 */ /* 0x0007e20000000400 */
[----:B0-----:R-:W-:Y:S02]  /*6320*/  MOV R31, UR11 ;  /* 0x0000000b001f7c02 */ /* 0x001fe40008000f00 */
[----:B------:R-:W-:Y:S01]  /*6330*/  F2FP.BF16.F32.PACK_AB R125, R130, R125 ;  /* 0x0000007d827d723e */ /* 0x000fe200000010ff */
[----:B------:R-:W4:Y:S01]  /*6340*/  LDL R134, [R1+0x4c] ;  /* 0x00004c0001867983 */ /* 0x000f220000100800 */
[----:B-1----:R-:W-:-:S03]  /*6350*/  MOV R120, 0xfffff800 ;  /* 0xfffff80000787802 */ /* 0x002fc60000000f00 */
[----:B------:R0:W-:Y:S01]  /*6360*/  STS.U16 [R164+0x6], R122 ;  /* 0x0000067aa4007388 */ /* 0x0001e20000000400 */
[----:B---3--:R-:W-:Y:S01]  /*6370*/  PRMT R85, R121, 0x7632, R85 ;  /* 0x0000763279557816 */ /* 0x008fe20000000055 */
[----:B------:R-:W-:Y:S01]  /*6380*/  @!P5 IMAD R31, R31, R120, UR29 ;  /* 0x0000001d1f1fde24 */ /* 0x000fe2000f8e0278 */
[----:B------:R-:W-:Y:S01]  /*6390*/  F2FP.BF16.F32.PACK_AB R118, R118, R127 ;  /* 0x0000007f7676723e */ /* 0x000fe200000010ff */
[----:B------:R-:W-:Y:S01]  /*63a0*/  STS.U16 [R161+0x8], R87 ;  /* 0x00000857a1007388 */ /* 0x000fe20000000400 */
[----:B------:R-:W-:-:S03]  /*63b0*/  PRMT R120, R123, 0x7632, R120 ;  /* 0x000076327b787816 */ /* 0x000fc60000000078 */
[----:B------:R-:W-:Y:S01]  /*63c0*/  STS.U16 [R160+0xa], R129 ;  /* 0x00000a81a0007388 */ /* 0x000fe20000000400 */
[----:B0-----:R-:W-:-:S03]  /*63d0*/  PRMT R122, R125, 0x7632, R122 ;  /* 0x000076327d7a7816 */ /* 0x001fc6000000007a */
        /* <DEDUP_REMOVED lines=10> */
[----:B------:R3:W-:Y:S04]  /*6480*/  STS.U16 [R95+0x1c], R124 ;  /* 0x00001c7c5f007388 */ /* 0x0007e80000000400 */
[----:B------:R5:W-:Y:S04]  /*6490*/  STS.U16 [R94+0x1e], R126 ;  /* 0x00001e7e5e007388 */ /* 0x000be80000000400 */
[----:B------:R-:W4:Y:S04]  /*64a0*/  LDL R128, [R1+0x10] ;  /* 0x0000100001807983 */ /* 0x000f280000100800 */
[----:B------:R-:W4:Y:S01]  /*64b0*/  LDL R130, [R1+0x14] ;  /* 0x0000140001827983 */ /* 0x000f220000100800 */
[----:B------:R-:W-:Y:S01]  /*64c0*/  @!P5 VIADD R118, R31, 0x800 ;  /* 0x000008001f76d836 */ /* 0x000fe20000000000 */
[----:B------:R-:W-:-:S02]  /*64d0*/  NOP ;  /* 0x0000000000007918 */ /* 0x000fc40000000000 */
[----:B0-----:R-:W4:Y:S04]  /*64e0*/  LDL R120, [R1+0x18] ;  /* 0x0000180001787983 */ /* 0x001f280000100800 */
[----:B-1----:R-:W4:Y:S04]  /*64f0*/  LDL R122, [R1+0x1c] ;  /* 0x00001c00017a7983 */ /* 0x002f280000100800 */
[----:B---3--:R-:W3:Y:S04]  /*6500*/  LDL R124, [R1+0x20] ;  /* 0x00002000017c7983 */ /* 0x008ee80000100800 */
[----:B-----5:R-:W5:Y:S04]  /*6510*/  LDL R126, [R1+0x24] ;  /* 0x00002400017e7983 */ /* 0x020f680000100800 */
        /* <DEDUP_REMOVED lines=19> */
[----:B------:R-:W-:Y:S02]  /*6650*/  FMUL.FTZ R7, R7, R2 ;  /* 0x0000000207077220 */ /* 0x000fe40000410000 */
[----:B------:R-:W-:Y:S02]  /*6660*/  IADD3.X R86, PT, PT, RZ, UR13, RZ, P2, !PT ;  /* 0x0000000dff567c10 */ /* 0x000fe400097fe4ff */
        /* <DEDUP_REMOVED lines=26> */
[----:B--2---:R-:W-:Y:S04]  /*6810*/  LDS.U16 R31, [R132+0x3c0] ;  /* 0x0003c000841f7984 */ /* 0x004fe80000000400 */
[----:B----4-:R-:W-:Y:S04]  /*6820*/  LDS.U16 R143, [R128+0x380] ;  /* 0x00038000808f7984 */ /* 0x010fe80000000400 */
[----:B------:R-:W-:Y:S04]  /*6830*/  LDS.U16 R141, [R130+0x340] ;  /* 0x00034000828d7984 */ /* 0x000fe80000000400 */
[----:B------:R-:W-:Y:S04]  /*6840*/  LDS.U16 R139, [R120+0x300] ;  /* 0x00030000788b7984 */ /* 0x000fe80000000400 */
[----:B------:R-:W-:Y:S04]  /*6850*/  LDS.U16 R137, [R122+0x2c0] ;  /* 0x0002c0007a897984 */ /* 0x000fe80000000400 */
[----:B---3--:R-:W-:Y:S04]  /*6860*/  LDS.U16 R135, [R124+0x280] ;  /* 0x000280007c877984 */ /* 0x008fe80000000400 */
[----:B-----5:R-:W-:Y:S04]  /*6870*/  LDS.U16 R133, [R126+0x240] ;  /* 0x000240007e857984 */ /* 0x020fe80000000400 */
        /* <DEDUP_REMOVED lines=29> */
[----:B------:R-:W-:Y:S01]  /*6a50*/  FMUL.FTZ R50, R50, R81 ;  /* 0x0000005132327220 */ /* 0x000fe20000410000 */
[----:B------:R-:W-:Y:S01]  /*6a60*/  FMUL.FTZ R144, R37, R47 ;  /* 0x0000002f25907220 */ /* 0x000fe20000410000 */
[----:B------:R0:W-:Y:S01]  /*6a70*/  STL [R1+0xb8], R154 ;  /* 0x0000b89a01007387 */ /* 0x0001e20000100800 */
[----:B------:R-:W-:Y:S01]  /*6a80*/  FMUL.FTZ R142, R35, R48 ;  /* 0x00000030238e7220 */ /* 0x000fe20000410000 */
[----:B------:R-:W-:Y:S02]  /*6a90*/  FMUL.FTZ R140, R32, R49 ;  /* 0x00000031208c7220 */ /* 0x000fe40000410000 */
[----:B------:R0:W-:Y:S01]  /*6aa0*/  STL [R1+0xb4], R153 ;  /* 0x0000b49901007387 */ /* 0x0001e20000100800 */
[----:B------:R-:W-:-:S03]  /*6ab0*/  FMUL.FTZ R136, R30, R78 ;  /* 0x0000004e1e887220 */ /* 0x000fc60000410000 */
        /* <DEDUP_REMOVED lines=16> */
[----:B------:R-:W-:-:S04]  /*6bc0*/  UISETP.NE.U32.AND UP0, UPT, UR36, URZ, UPT ;  /* 0x000000ff2400728c */ /* 0x000fc8000bf05070 */
[----:B------:R-:W-:Y:S01]  /*6bd0*/  UISETP.NE.AND.EX UP0, UPT, UR37, URZ, UPT, UP0 ;  /* 0x000000ff2500728c */ /* 0x000fe2000bf05300 */
[----:B------:R-:W-:-:S08]  /*6be0*/  SHF.L.U32 R66, R66, 0x10, RZ ;  /* 0x0000001042427819 */ /* 0x000fd000000006ff */
[----:B0-----:R-:W-:Y:S05]  /*6bf0*/  BRA.U !UP0, `(.L_x_1558) ;  /* 0x0000000508f47547 */ /* 0x001fea000b800000 */
[----:B------:R-:W2:Y:S04]  /*6c00*/  LDL R151, [R1+0x8] ;  /* 0x0000080001977983 */ /* 0x000ea80000100800 */
[----:B------:R-:W3:Y:S04]  /*6c10*/  LDL R86, [R1+0x4] ;  /* 0x0000040001567983 */ /* 0x000ee80000100800 */
[----:B------:R-:W4:Y:S01]  /*6c20*/  LDL R118, [R1] ;  /* 0x0000000001767983 */ /* 0x000f220000100800 */
[----:B------:R-:W-:Y:S01]  /*6c30*/  FMUL.FTZ R10, R13, R10 ;  /* 0x0000000a0d0a7220 */ /* 0x000fe20000410000 */
[----:B------:R-:W-:Y:S01]  /*6c40*/  FMUL.FTZ R11, R12, R11 ;  /* 0x0000000b0c0b7220 */ /* 0x000fe20000410000 */
[----:B------:R-:W-:Y:S01]  /*6c50*/  FMUL.FTZ R14, R17, R14 ;  /* 0x0000000e110e7220 */ /* 0x000fe20000410000 */
[----:B------:R-:W-:Y:S01]  /*6c60*/  FMUL.FTZ R15, R16, R15 ;  /* 0x0000000f100f7220 */ /* 0x000fe20000410000 */
[----:B------:R-:W5:Y:S01]  /*6c70*/  LDL R119, [R1+0x48] ;  /* 0x0000480001777983 */ /* 0x000f620000100800 */
[----:B------:R-:W-:Y:S01]  /*6c80*/  FMUL.FTZ R9, R9, R18 ;  /* 0x0000001209097220 */ /* 0x000fe20000410000 */
[----:B------:R-:W-:Y:S01]  /*6c90*/  F2FP.BF16.F32.PACK_AB R10, R11, R10 ;  /* 0x0000000a0b0a723e */ /* 0x000fe200000010ff */
[----:B------:R-:W-:Y:S01]  /*6ca0*/  FMUL.FTZ R8, R8, R19 ;  /* 0x0000001308087220 */ /* 0x000fe20000410000 */
[----:B------:R-:W-:Y:S01]  /*6cb0*/  BAR.SYNC.DEFER_BLOCKING 0x0 ;  /* 0x0000000000007b1d */ /* 0x000fe20000010000 */
[----:B------:R-:W-:Y:S01]  /*6cc0*/  F2FP.BF16.F32.PACK_AB R14, R15, R14 ;  /* 0x0000000e0f0e723e */ /* 0x000fe200000010ff */
[----:B------:R-:W-:Y:S01]  /*6cd0*/  FMUL.FTZ R7, R7, R20 ;  /* 0x0000001407077220 */ /* 0x000fe20000410000 */
[----:B------:R-:W-:Y:S01]  /*6ce0*/  PRMT R2, R10, 0x7632, R2 ;  /* 0x000076320a027816 */ /* 0x000fe20000000002 */
[----:B------:R-:W-:Y:S01]  /*6cf0*/  FMUL.FTZ R6, R6, R21 ;  /* 0x0000001506067220 */ /* 0x000fe20000410000 */
[----:B------:R-:W-:Y:S01]  /*6d00*/  FMUL.FTZ R5, R5, R22 ;  /* 0x0000001605057220 */ /* 0x000fe20000410000 */
[----:B------:R-:W-:Y:S01]  /*6d10*/  FMUL.FTZ R4, R4, R23 ;  /* 0x0000001704047220 */ /* 0x000fe20000410000 */
[----:B------:R-:W-:Y:S01]  /*6d20*/  F2FP.BF16.F32.PACK_AB R8, R8, R9 ;  /* 0x000000090808723e */ /* 0x000fe200000010ff */
[----:B------:R-:W5:Y:S01]  /*6d30*/  LDL R87, [R1+0x44] ;  /* 0x0000440001577983 */ /* 0x000f620000100800 */
[----:B------:R-:W-:Y:S01]  /*6d40*/  FMUL.FTZ R0, R0, R25 ;  /* 0x0000001900007220 */ /* 0x000fe20000410000 */
[----:B------:R-:W-:Y:S01]  /*6d50*/  FMUL.FTZ R47, R47, R24 ;  /* 0x000000182f2f7220 */ /* 0x000fe20000410000 */
[----:B------:R-:W-:Y:S01]  /*6d60*/  PRMT R82, R14, 0x7632, R82 ;  /* 0x000076320e527816 */ /* 0x000fe20000000052 */
[----:B------:R-:W5:Y:S01]  /*6d70*/  LDL R85, [R1+0x40] ;  /* 0x0000400001557983 */ /* 0x000f620000100800 */
[----:B------:R-:W-:Y:S01]  /*6d80*/  FMUL.FTZ R26, R48, R26 ;  /* 0x0000001a301a7220 */ /* 0x000fe20000410000 */
[----:B------:R-:W-:Y:S01]  /*6d90*/  FMUL.FTZ R27, R49, R27 ;  /* 0x0000001b311b7220 */ /* 0x000fe20000410000 */
[----:B------:R-:W-:Y:S01]  /*6da0*/  FMUL.FTZ R28, R50, R28 ;  /* 0x0000001c321c7220 */ /* 0x000fe20000410000 */
[----:B------:R-:W5:Y:S01]  /*6db0*/  LDL R147, [R1+0x3c] ;  /* 0x00003c0001937983 */ /* 0x000f620000100800 */
[----:B------:R-:W-:-:S03]  /*6dc0*/  FMUL.FTZ R29, R78, R29 ;  /* 0x0000001d4e1d7220 */ /* 0x000fc60000410000 */
[----:B------:R-:W5:Y:S04]  /*6dd0*/  LDL R149, [R1+0x38] ;  /* 0x0000380001957983 */ /* 0x000f680000100800 */
[----:B------:R-:W5:Y:S01]  /*6de0*/  LDL R84, [R1+0x34] ;  /* 0x0000340001547983 */ /* 0x000f620000100800 */
[----:B------:R-:W-:Y:S01]  /*6df0*/  VOTEU.ALL UP0, P5 ;  /* 0x0000000000ff7886 */ /* 0x000fe20002800000 */
[----:B------:R-:W0:Y:S02]  /*6e00*/  LDCU.128 UR12, c[0x0][0x430] ;  /* 0x00008600ff0c77ac */ /* 0x000e240008000c00 */
[----:B--2---:R1:W-:Y:S01]  /*6e10*/  STS.U16 [R151], R10 ;  /* 0x0000000a97007388 */ /* 0x0043e20000000400 */
[----:B------:R-:W-:Y:S02]  /*6e20*/  F2FP.BF16.F32.PACK_AB R6, R6, R7 ;  /* 0x000000070606723e */ /* 0x000fe400000010ff */
[----:B------:R-:W-:Y:S01]  /*6e30*/  PRMT R80, R8, 0x7632, R80 ;  /* 0x0000763208507816 */ /* 0x000fe20000000050 */
[----:B---3--:R2:W-:Y:S04]  /*6e40*/  STS.U16 [R86+0x2], R2 ;  /* 0x0000020256007388 */ /* 0x0085e80000000400 */
[----:B----4-:R3:W-:Y:S04]  /*6e50*/  STS.U16 [R118+0x4], R14 ;  /* 0x0000040e76007388 */ /* 0x0107e80000000400 */
[----:B-1----:R-:W4:Y:S04]  /*6e60*/  LDL R151, [R1+0x30] ;  /* 0x0000300001977983 */ /* 0x002f280000100800 */
[----:B--2---:R-:W2:Y:S04]  /*6e70*/  LDL R86, [R1+0x2c] ;  /* 0x00002c0001567983 */ /* 0x004ea80000100800 */
[----:B---3--:R-:W3:Y:S01]  /*6e80*/  LDL R118, [R1+0x28] ;  /* 0x0000280001767983 */ /* 0x008ee20000100800 */
[----:B------:R-:W-:-:S02]  /*6e90*/  F2FP.BF16.F32.PACK_AB R4, R4, R5 ;  /* 0x000000050404723e */ /* 0x000fc400000010ff */
[----:B------:R-:W-:Y:S01]  /*6ea0*/  PRMT R79, R6, 0x7632, R79 ;  /* 0x00007632064f7816 */ /* 0x000fe2000000004f */
[----:B------:R-:W-:Y:S01]  /*6eb0*/  STS.U16 [R164+0x6], R82 ;  /* 0x00000652a4007388 */ /* 0x000fe20000000400 */
[----:B------:R-:W-:Y:S02]  /*6ec0*/  F2FP.BF16.F32.PACK_AB R0, R47, R0 ;  /* 0x000000002f00723e */ /* 0x000fe400000010ff */
[----:B------:R-:W-:Y:S01]  /*6ed0*/  PRMT R50, R4, 0x7632, R50 ;  /* 0x0000763204327816 */ /* 0x000fe20000000032 */
[----:B------:R-:W-:Y:S01]  /*6ee0*/  STS.U16 [R161+0x8], R8 ;  /* 0x00000808a1007388 */ /* 0x000fe20000000400 */
[----:B------:R-:W-:Y:S01]  /*6ef0*/  F2FP.BF16.F32.PACK_AB R26, R27, R26 ;  /* 0x0000001a1b1a723e */ /* 0x000fe200000010ff */
[----:B------:R-:W-:Y:S01]  /*6f00*/  @!UP0 UIADD3 UR34, UPT, UPT, -UR28, UR29, URZ ;  /* 0x0000001d1c228290 */ /* 0x000fe2000fffe1ff */
[----:B------:R-:W-:Y:S01]  /*6f10*/  PRMT R49, R0, 0x7632, R49 ;  /* 0x0000763200317816 */ /* 0x000fe20000000031 */
[----:B------:R-:W-:Y:S01]  /*6f20*/  STS.U16 [R160+0xa], R80 ;  /* 0x00000a50a0007388 */ /* 0x000fe20000000400 */
[----:B------:R-:W-:-:S03]  /*6f30*/  F2FP.BF16.F32.PACK_AB R28, R29, R28 ;  /* 0x0000001c1d1c723e */ /* 0x000fc600000010ff */
[----:B------:R-:W-:Y:S01]  /*6f40*/  STS.U16 [R159+0xc], R6 ;  /* 0x00000c069f007388 */ /* 0x000fe20000000400 */
[----:B------:R-:W-:-:S03]  /*6f50*/  PRMT R48, R26, 0x7632, R48 ;  /* 0x000076321a307816 */ /* 0x000fc60000000030 */
[----:B------:R-:W-:Y:S01]  /*6f60*/  STS.U16 [R158+0xe], R79 ;  /* 0x00000e4f9e007388 */ /* 0x000fe20000000400 */
[----:B------:R-:W-:-:S03]  /*6f70*/  PRMT R47, R28, 0x7632, R47 ;  /* 0x000076321c2f7816 */ /* 0x000fc6000000002f */
[----:B------:R1:W-:Y:S04]  /*6f80*/  STS.U16 [R157+0x10], R4 ;  /* 0x000010049d007388 */ /* 0x0003e80000000400 */
[----:B------:R-:W-:Y:S04]  /*6f90*/  STS.U16 [R100+0x12], R50 ;  /* 0x0000123264007388 */ /* 0x000fe80000000400 */
[----:B------:R0:W-:Y:S01]  /*6fa0*/  STS.U16 [R99+0x14], R0 ;  /* 0x0000140063007388 */ /* 0x0001e20000000400 */
[----:B-1----:R-:W-:-:S03]  /*6fb0*/  IMAD.U32 R4, RZ, RZ, UR34 ;  /* 0x00000022ff047e24 */ /* 0x002fc6000f8e00ff */
[----:B------:R-:W-:Y:S04]  /*6fc0*/  STS.U16 [R98+0x16], R49 ;  /* 0x0000163162007388 */ /* 0x000fe80000000400 */
[----:B------:R-:W-:Y:S04]  /*6fd0*/  STS.U16 [R97+0x18], R26 ;  /* 0x0000181a61007388 */ /* 0x000fe80000000400 */
[----:B------:R-:W-:Y:S04]  /*6fe0*/  STS.U16 [R96+0x1a], R48 ;  /* 0x00001a3060007388 */ /* 0x000fe80000000400 */
[----:B------:R-:W-:Y:S04]  /*6ff0*/  STS.U16 [R95+0x1c], R28 ;  /* 0x00001c1c5f007388 */ /* 0x000fe80000000400 */
[----:B------:R-:W-:Y:S01]  /*7000*/  STS.U16 [R94+0x1e], R47 ;  /* 0x00001e2f5e007388 */ /* 0x000fe20000000400 */
        /* <DEDUP_REMOVED lines=14> */
[----:B0-----:R-:W-:-:S04]  /*70f0*/  UIMAD.WIDE.U32 UR8, UR26, UR12, UR8 ;  /* 0x0000000c1a0872a5 */ /* 0x001fc8000f8e0008 */
[----:B------:R-:W-:-:S04]  /*7100*/  UIMAD UR9, UR26, UR13, UR9 ;  /* 0x0000000d1a0972a4 */ /* 0x000fc8000f8e0209 */
[----:B------:R-:W-:-:S04]  /*7110*/  UIMAD.WIDE.U32 UR8, UR30, UR14, UR8 ;  /* 0x0000000e1e0872a5 */ /* 0x000fc8000f8e0008 */
[----:B------:R-:W-:Y:S02]  /*7120*/  UIMAD UR15, UR30, UR15, UR9 ;  /* 0x0000000f1e0f72a4 */ /* 0x000fe4000f8e0209 */
[----:B------:R-:W-:-:S04]  /*7130*/  IADD3 R0, P0, PT, R116, UR8, RZ ;  /* 0x0000000874007c10 */ /* 0x000fc8000ff1e0ff */
[----:B------:R-:W-:Y:S02]  /*7140*/  IADD3.X R3, PT, PT, RZ, UR15, RZ, P0, !PT ;  /* 0x0000000fff037c10 */ /* 0x000fe400087fe4ff */
[----:B------:R-:W-:-:S04]  /*7150*/  LEA R2, P4, R0, UR36, 0x1 ;  /* 0x0000002400027c11 */ /* 0x000fc8000f8808ff */
[----:B------:R-:W-:Y:S01]  /*7160*/  LEA.HI.X R3, R0, UR37, R3, 0x1, P4 ;  /* 0x0000002500037c11 */ /* 0x000fe2000a0f0c03 */
[----:B----4-:R-:W-:Y:S04]  /*7170*/  LDS.U16 R17, [R151+0x180] ;  /* 0x0001800097117984 */ /* 0x010fe80000000400 */
[----:B--2---:R-:W-:Y:S04]  /*7180*/  LDS.U16 R19, [R86+0x1c0] ;  /* 0x0001c00056137984 */ /* 0x004fe80000000400 */
        /* <DEDUP_REMOVED lines=36> */
.L_x_1558:
[----:B------:R-:W2:Y:S01]  /*73d0*/  LDL.LU R0, [R1+0x118] ;  /* 0x0001180001007983 */ /* 0x000ea20000300800 */
[----:B------:R-:W-:Y:S01]  /*73e0*/  SHF.L.U32 R65, R65, 0x10, RZ ;  /* 0x0000001041417819 */ /* 0x000fe200000006ff */
[----:B------:R-:W-:Y:S01]  /*73f0*/  IMAD.U32 R64, R64, 0x10000, RZ ;  /* 0x0001000040407824 */ /* 0x000fe200078e00ff */
[----:B------:R-:W-:Y:S01]  /*7400*/  SHF.L.U32 R63, R63, 0x10, RZ ;  /* 0x000000103f3f7819 */ /* 0x000fe200000006ff */
[----:B------:R-:W-:Y:S01]  /*7410*/  IMAD.U32 R61, R61, 0x10000, RZ ;  /* 0x000100003d3d7824 */ /* 0x000fe200078e00ff */
[----:B------:R-:W-:Y:S01]  /*7420*/  SHF.L.U32 R62, R62, 0x10, RZ ;  /* 0x000000103e3e7819 */ /* 0x000fe200000006ff */
[----:B------:R-:W-:Y:S01]  /*7430*/  STL [R1+0x50], RZ ;  /* 0x000050ff01007387 */ /* 0x000fe20000100800 */
[----:B------:R-:W-:Y:S01]  /*7440*/  SHF.L.U32 R60, R60, 0x10, RZ ;  /* 0x000000103c3c7819 */ /* 0x000fe200000006ff */
[----:B------:R-:W-:Y:S01]  /*7450*/  IMAD.U32 R58, R58, 0x10000, RZ ;  /* 0x000100003a3a7824 */ /* 0x000fe200078e00ff */
[----:B------:R-:W-:Y:S01]  /*7460*/  SHF.L.U32 R59, R59, 0x10, RZ ;  /* 0x000000103b3b7819 */ /* 0x000fe200000006ff */
[----:B------:R-:W-:Y:S01]  /*7470*/  IMAD.U32 R55, R55, 0x10000, RZ ;  /* 0x0001000037377824 */ /* 0x000fe200078e00ff */
[----:B0-----:R-:W-:Y:S01]  /*7480*/  PRMT R2, RZ, 0x7610, R2 ;  /* 0x00007610ff027816 */ /* 0x001fe20000000002 */
[----:B------:R-:W-:Y:S01]  /*7490*/  FMUL.FTZ R4, R162, UR6 ;  /* 0x00000006a2047c20 */ /* 0x000fe20008410000 */
[----:B------:R-:W-:Y:S01]  /*74a0*/  SHF.L.U32 R57, R57, 0x10, RZ ;  /* 0x0000001039397819 */ /* 0x000fe200000006ff */
[----:B------:R-:W-:Y:S01]  /*74b0*/  IMAD.U32 R52, R52, 0x10000, RZ ;  /* 0x0001000034347824 */ /* 0x000fe200078e00ff */
[----:B------:R-:W-:Y:S01]  /*74c0*/  SHF.L.U32 R56, R56, 0x10, RZ ;  /* 0x0000001038387819 */ /* 0x000fe200000006ff */
[----:B------:R0:W-:Y:S01]  /*74d0*/  STL.S16 [R1+0x110], R2 ;  /* 0x0001100201007387 */ /* 0x0001e20000100600 */
[----:B------:R-:W-:Y:S01]  /*74e0*/  SHF.L.U32 R54, R54, 0x10, RZ ;  /* 0x0000001036367819 */ /* 0x000fe200000006ff */
[----:B------:R-:W1:Y:S01]  /*74f0*/  LDCU UR8, c[0x0][0x38c] ;  /* 0x00007180ff0877ac */ /* 0x000e620008000800 */
[----:B------:R-:W-:Y:S01]  /*7500*/  SHF.L.U32 R53, R53, 0x10, RZ ;  /* 0x0000001035357819 */ /* 0x000fe200000006ff */
[----:B------:R-:W-:Y:S01]  /*7510*/  STL [R1+0x8c], RZ ;  /* 0x00008cff01007387 */ /* 0x000fe20000100800 */
[----:B------:R-:W-:-:S03]  /*7520*/  SHF.L.U32 R51, R51, 0x10, RZ ;  /* 0x0000001033337819 */ /* 0x000fc600000006ff */
[----:B------:R-:W-:Y:S01]  /*7530*/  STL [R1+0x88], RZ ;  /* 0x000088ff01007387 */ /* 0x000fe20000100800 */
[----:B0-----:R-:W-:-:S03]  /*7540*/  FMUL.FTZ R2, R165, UR6 ;  /* 0x00000006a5027c20 */ /* 0x001fc60008410000 */
[----:B------:R-:W-:Y:S04]  /*7550*/  STL [R1+0x84], RZ ;  /* 0x000084ff01007387 */ /* 0x000fe80000100800 */
[----:B------:R-:W-:Y:S04]  /*7560*/  STL [R1+0x80], RZ ;  /* 0x000080ff01007387 */ /* 0x000fe80000100800 */
[----:B------:R-:W-:Y:S01]  /*7570*/  STL [R1+0x7c], RZ ;  /* 0x00007cff01007387 */ /* 0x000fe20000100800 */
[----:B-1----:R-:W-:-:S03]  /*7580*/  UISETP.GE.AND UP0, UPT, UR8, 0x1, UPT ;  /* 0x000000010800788c */ /* 0x002fc6000bf06270 */
        /* <DEDUP_REMOVED lines=10> */
[----:B------:R0:W-:Y:S02]  /*7630*/  STL [R1+0x10c], R2 ;  /* 0x00010c0201007387 */ /* 0x0001e40000100800 */
[----:B0-----:R-:W-:Y:S01]  /*7640*/  FMUL.FTZ R2, R156, UR6 ;  /* 0x000000069c027c20 */ /* 0x001fe20008410000 */
        /* <DEDUP_REMOVED lines=12> */
[----:B------:R-:W-:-:S05]  /*7710*/  FMUL.FTZ R3, R163, UR6 ;  /* 0x00000006a3037c20 */ /* 0x000fca0008410000 */
        /* <DEDUP_REMOVED lines=27> */
[C---:B------:R-:W-:Y:S01]  /*78d0*/  FFMA.FTZ R0, R136.reuse, R51, R0 ;  /* 0x0000003388007223 */ /* 0x040fe20000010000 */
[----:B--2---:R-:W-:-:S02]  /*78e0*/  FMUL.FTZ R2, R136, UR6 ;  /* 0x0000000688027c20 */ /* 0x004fc40008410000 */
[----:B------:R0:W-:Y:S04]  /*78f0*/  STL [R1+0xd8], R4 ;  /* 0x0000d80401007387 */ /* 0x0001e80000100800 */
[----:B------:R0:W-:Y:S04]  /*7900*/  STL [R1+0xd4], R3 ;  /* 0x0000d40301007387 */ /* 0x0001e80000100800 */
[----:B------:R0:W-:Y:S04]  /*7910*/  STL [R1+0x118], R0 ;  /* 0x0001180001007387 */ /* 0x0001e80000100800 */
[----:B------:R0:W-:Y:S01]  /*7920*/  STL [R1+0xd0], R2 ;  /* 0x0000d00201007387 */ /* 0x0001e20000100800 */
[----:B------:R-:W-:Y:S05]  /*7930*/  BRA.U !UP0, `(.L_x_1559) ;  /* 0x0000005508407547 */ /* 0x000fea000b800000 */
[----:B------:R-:W-:Y:S01]  /*7940*/  UIMAD UR9, UR11, -0x800, UR29 ;  /* 0xfffff8000b0978a4 */ /* 0x000fe2000f8e021d */
[----:B------:R1:W-:Y:S01]  /*7950*/  STL [R1+0x50], RZ ;  /* 0x000050ff01007387 */ /* 0x0003e20000100800 */
[----:B------:R-:W2:Y:S01]  /*7960*/  LDCU.64 UR14, c[0x0][0x3a0] ;  /* 0x00007400ff0e77ac */ /* 0x000ea20008000a00 */
[----:B------:R-:W-:Y:S02]  /*7970*/  LOP3.LUT P2, RZ, R117, 0x1f, RZ, 0xc0, !PT ;  /* 0x0000001f75ff7812 */ /* 0x000fe4000784c0ff */
[----:B0-----:R-:W-:Y:S01]  /*7980*/  MOV R0, UR11 ;  /* 0x0000000b00007c02 */ /* 0x001fe20008000f00 */
[----:B------:R-:W-:Y:S01]  /*7990*/  UIADD3 UR8, UPT, UPT, UR9, 0x800, URZ ;  /* 0x0000080009087890 */ /* 0x000fe2000fffe0ff */
[----:B------:R-:W-:Y:S01]  /*79a0*/  LOP3.LUT R67, R67, 0xfffffffb, RZ, 0xc0, !PT ;  /* 0xfffffffb43437812 */ /* 0x000fe200078ec0ff */
[----:B------:R-:W0:Y:S01]  /*79b0*/  LDCU UR51, c[0x0][0x394] ;  /* 0x00007280ff3377ac */ /* 0x000e220008000800 */
[----:B------:R-:W-:-:S03]  /*79c0*/  ISETP.NE.AND P2, PT, R0, 0x1, !P2 ;  /* 0x000000010000780c */ /* 0x000fc60005745270 */
[----:B------:R-:W-:Y:S01]  /*79d0*/  ISETP.GE.AND P0, PT, R116, UR8, PT ;  /* 0x0000000874007c0c */ /* 0x000fe2000bf06270 */
[----:B------:R-:W3:Y:S01]  /*79e0*/  LDCU UR52, c[0x0][0x38c] ;  /* 0x00007180ff3477ac */ /* 0x000ee20008000800 */
[----:B------:R-:W4:Y:S01]  /*79f0*/  LDCU UR29, c[0x0][0x388] ;  /* 0x00007100ff1d77ac */ /* 0x000f220008000800 */
[----:B--2---:R-:W-:Y:S01]  /*7a00*/  UIMAD.WIDE.U32 UR12, UR30, UR14, URZ ;  /* 0x0000000e1e0c72a5 */ /* 0x004fe2000f8e00ff */
[----:B------:R-:W2:Y:S09]  /*7a10*/  LDCU.64 UR34, c[0x0][0x3a8] ;  /* 0x00007500ff2277ac */ /* 0x000eb20008000a00 */
        /* <DEDUP_REMOVED lines=9> */
[----:B-1-34-:R-:W-:-:S11]  /*7ab0*/  UMOV UR8, URZ ;  /* 0x000000ff00087c82 */ /* 0x01afd60008000000 */
.L_x_1604:
[----:B0-----:R-:W-:Y:S01]  /*7ac0*/  MOV R2, R116 ;  /* 0x0000007400027202 */ /* 0x001fe20000000f00 */
[----:B0-----:R-:W-:Y:S01]  /*7ad0*/  IMAD.U32 R7, RZ, RZ, UR38 ;  /* 0x00000026ff077e24 */ /* 0x001fe2000f8e00ff */
[----:B------:R-:W-:Y:S01]  /*7ae0*/  UIADD3 UR14, UPT, UPT, UR9, 0x800, URZ ;  /* 0x00000800090e7890 */ /* 0x000fe2000fffe0ff */
[----:B------:R-:W-:Y:S01]  /*7af0*/  IMAD.MOV.U32 R3, RZ, RZ, RZ ;  /* 0x000000ffff037224 */ /* 0x000fe200078e00ff */
[----:B-1----:R-:W-:Y:S02]  /*7b00*/  MOV R5, UR39 ;  /* 0x0000002700057c02 */ /* 0x002fe40008000f00 */
[----:B------:R-:W-:Y:S01]  /*7b10*/  LOP3.LUT P6, RZ, R67, 0x4, RZ, 0xc0, !PT ;  /* 0x0000000443ff7812 */ /* 0x000fe200078cc0ff */
[----:B------:R-:W-:Y:S01]  /*7b20*/  IMAD.WIDE.U32 R6, R7, UR8, R2 ;  /* 0x0000000807067c25 */ /* 0x000fe2000f8e0002 */
[----:B------:R-:W-:-:S03]  /*7b30*/  LOP3.LUT R114, R116, 0x20, RZ, 0xfc, !PT ;  /* 0x0000002074727812 */ /* 0x000fc600078efcff */
[----:B------:R-:W-:Y:S01]  /*7b40*/  IMAD R5, R5, UR8, R7 ;  /* 0x0000000805057c24 */ /* 0x000fe2000f8e0207 */
[----:B------:R-:W-:Y:S02]  /*7b50*/  ISETP.GE.AND P4, PT, R114, UR14, PT ;  /* 0x0000000e72007c0c */ /* 0x000fe4000bf86270 */
[----:B------:R-:W-:-:S04]  /*7b60*/  LEA R4, P0, R6, UR22, 0x1 ;  /* 0x0000001606047c11 */ /* 0x000fc8000f8008ff */
[----:B------:R-:W-:-:S05]  /*7b70*/  LEA.HI.X R5, R6, UR23, R5, 0x1, P0 ;  /* 0x0000001706057c11 */ /* 0x000fca00080f0c05 */
[----:B------:R-:W3:Y:S04]  /*7b80*/  @!P6 LDG.E.U16 R9, desc[UR32][R4.64] ;  /* 0x000000200409e981 */ /* 0x000ee8000c1e1500 */
[----:B------:R-:W4:Y:S01]  /*7b90*/  @!P4 LDG.E.U16 R0, desc[UR32][R4.64+0x40] ;  /* 0x000040200400c981 */ /* 0x000f22000c1e1500 */
[----:B------:R-:W-:-:S04]  /*7ba0*/  LOP3.LUT R113, R116, 0x40, RZ, 0xfc, !PT ;  /* 0x0000004074717812 */ /* 0x000fc800078efcff */
[----:B------:R-:W-:-:S13]  /*7bb0*/  ISETP.GE.AND P3, PT, R113, UR14, PT ;  /* 0x0000000e71007c0c */ /* 0x000fda000bf66270 */
[----:B------:R-:W5:Y:S01]  /*7bc0*/  @!P3 LDG.E.U16 R11, desc[UR32][R4.64+0x80] ;  /* 0x00008020040bb981 */ /* 0x000f62000c1e1500 */
[----:B------:R-:W-:-:S04]  /*7bd0*/  LOP3.LUT R112, R116, 0x60, RZ, 0xfc, !PT ;  /* 0x0000006074707812 */ /* 0x000fc800078efcff */
[----:B------:R-:W-:-:S13]  /*7be0*/  ISETP.GE.AND P5, PT, R112, UR14, PT ;  /* 0x0000000e70007c0c */ /* 0x000fda000bfa6270 */
[----:B------:R-:W2:Y:S01]  /*7bf0*/  @!P5 LDG.E.U16 R13, desc[UR32][R4.64+0xc0] ;  /* 0x0000c020040dd981 */ /* 0x000ea2000c1e1500 */
[----:B------:R-:W-:-:S04]  /*7c00*/  LOP3.LUT R111, R116, 0x80, RZ, 0xfc, !PT ;  /* 0x00000080746f7812 */ /* 0x000fc800078efcff */
[----:B------:R-:W-:-:S13]  /*7c10*/  ISETP.GE.AND P1, PT, R111, UR14, PT ;  /* 0x0000000e6f007c0c */ /* 0x000fda000bf26270 */
[----:B------:R-:W2:Y:S01]  /*7c20*/  @!P1 LDG.E.U16 R15, desc[UR32][R4.64+0x100] ;  /* 0x00010020040f9981 */ /* 0x000ea2000c1e1500 */
[----:B------:R-:W-:-:S04]  /*7c30*/  LOP3.LUT R110, R116, 0xa0, RZ, 0xfc, !PT ;  /* 0x000000a0746e7812 */ /* 0x000fc800078efcff */
[----:B------:R-:W-:-:S13]  /*7c40*/  ISETP.GE.AND P0, PT, R110, UR14, PT ;  /* 0x0000000e6e007c0c */ /* 0x000fda000bf06270 */
[----:B------:R-:W2:Y:S01]  /*7c50*/  @!P0 LDG.E.U16 R17, desc[UR32][R4.64+0x140] ;  /* 0x0001402004118981 */ /* 0x000ea2000c1e1500 */
[----:B------:R-:W-:Y:S02]  /*7c60*/  CS2R R6, SRZ ;  /* 0x0000000000067805 */ /* 0x000fe4000001ff00 */
[C---:B------:R-:W-:Y:S02]  /*7c70*/  LOP3.LUT R109, R116.reuse, 0xc0, RZ, 0xfc, !PT ;  /* 0x000000c0746d7812 */ /* 0x040fe400078efcff */
[C---:B------:R-:W-:Y:S02]  /*7c80*/  LOP3.LUT R108, R116.reuse, 0xe0, RZ, 0xfc, !PT ;  /* 0x000000e0746c7812 */ /* 0x040fe400078efcff */
[----:B------:R-:W-:Y:S02]  /*7c90*/  MOV R10, R6 ;  /* 0x00000006000a7202 */ /* 0x000fe40000000f00 */
[C---:B------:R-:W-:Y:S02]  /*7ca0*/  LOP3.LUT R107, R116.reuse, 0x100, RZ, 0xfc, !PT ;  /* 0x00000100746b7812 */ /* 0x040fe400078efcff */
[----:B------:R-:W-:-:S02]  /*7cb0*/  LOP3.LUT R106, R116, 0x120, RZ, 0xfc, !PT ;  /* 0x00000120746a7812 */ /* 0x000fc400078efcff */
[----:B------:R-:W-:Y:S02]  /*7cc0*/  MOV R12, R6 ;  /* 0x00000006000c7202 */ /* 0x000fe40000000f00 */
[----:B------:R-:W-:Y:S02]  /*7cd0*/  LOP3.LUT R105, R116, 0x140, RZ, 0xfc, !PT ;  /* 0x0000014074697812 */ /* 0x000fe400078efcff */
[----:B---3--:R-:W-:-:S04]  /*7ce0*/  @!P6 PRMT R7, R9, 0x7610, R6 ;  /* 0x000076100907e816 */ /* 0x008fc80000000006 */
[----:B----4-:R-:W-:Y:S02]  /*7cf0*/  @!P4 PRMT R7, R7, 0x5410, R0 ;  /* 0x000054100707c816 */ /* 0x010fe40000000000 */
[----:B------:R-:W-:-:S13]  /*7d00*/  ISETP.GE.AND P4, PT, R109, UR14, PT ;  /* 0x0000000e6d007c0c */ /* 0x000fda000bf86270 */
[----:B------:R-:W3:Y:S01]  /*7d10*/  @!P4 LDG.E.U16 R9, desc[UR32][R4.64+0x180] ;  /* 0x000180200409c981 */ /* 0x000ee2000c1e1500 */
[----:B-----5:R-:W-:Y:S02]  /*7d20*/  @!P3 PRMT R10, R11, 0x7610, R6 ;  /* 0x000076100b0ab816 */ /* 0x020fe40000000006 */
[----:B------:R-:W-:-:S13]  /*7d30*/  ISETP.GE.AND P3, PT, R108, UR14, PT ;  /* 0x0000000e6c007c0c */ /* 0x000fda000bf66270 */
[----:B------:R-:W4:Y:S01]  /*7d40*/  @!P3 LDG.E.U16 R0, desc[UR32][R4.64+0x1c0] ;  /* 0x0001c0200400b981 */ /* 0x000f22000c1e1500 */
[----:B--2---:R-:W-:Y:S02]  /*7d50*/  @!P5 PRMT R10, R10, 0x5410, R13 ;  /* 0x000054100a0ad816 */ /* 0x004fe4000000000d */
[----:B------:R-:W-:-:S13]  /*7d60*/  ISETP.GE.AND P5, PT, R107, UR14, PT ;  /* 0x0000000e6b007c0c */ /* 0x000fda000bfa6270 */
[----:B------:R-:W2:Y:S01]  /*7d70*/  @!P5 LDG.E.U16 R13, desc[UR32][R4.64+0x200] ;  /* 0x00020020040dd981 */ /* 0x000ea2000c1e1500 */
[----:B------:R-:W-:Y:S02]  /*7d80*/  @!P1 PRMT R12, R15, 0x7610, R6 ;  /* 0x000076100f0c9816 */ /* 0x000fe40000000006 */
[----:B------:R-:W-:-:S13]  /*7d90*/  ISETP.GE.AND P1, PT, R106, UR14, PT ;  /* 0x0000000e6a007c0c */ /* 0x000fda000bf26270 */
[----:B------:R-:W5:Y:S01]  /*7da0*/  @!P1 LDG.E.U16 R15, desc[UR32][R4.64+0x240] ;  /* 0x00024020040f9981 */ /* 0x000f62000c1e1500 */
[----:B------:R-:W-:Y:S02]  /*7db0*/  @!P0 PRMT R12, R12, 0x5410, R17 ;  /* 0x000054100c0c8816 */ /* 0x000fe40000000011 */
[----:B------:R-:W-:-:S13]  /*7dc0*/  ISETP.GE.AND P0, PT, R105, UR14, PT ;  /* 0x0000000e69007c0c */ /* 0x000fda000bf06270 */
[----:B------:R-:W5:Y:S01]  /*7dd0*/  @!P0 LDG.E.U16 R8, desc[UR32][R4.64+0x280] ;  /* 0x0002802004088981 */ /* 0x000f62000c1e1500 */
[----:B------:R-:W-:Y:S01]  /*7de0*/  LOP3.LUT R104, R116, 0x160, RZ, 0xfc, !PT ;  /* 0x0000016074687812 */ /* 0x000fe200078efcff */
[--C-:B------:R-:W-:Y:S01]  /*7df0*/  IMAD.MOV.U32 R11, RZ, RZ, R6.reuse ;  /* 0x000000ffff0b7224 */ /* 0x100fe200078e0006 */
[----:B------:R-:W-:Y:S01]  /*7e00*/  UIADD3 UR28, UPT, UPT, UR9, 0x800, URZ ;  /* 0x00000800091c7890 */ /* 0x000fe2000fffe0ff */
[----:B------:R-:W0:Y:S01]  /*7e10*/  S2R R36, SR_TID.X ;  /* 0x0000000000247919 */ /* 0x000e220000002100 */
[----:B---3--:R-:W-:Y:S02]  /*7e20*/  @!P4 PRMT R11, R9, 0x7610, R6 ;  /* 0x00007610090bc816 */ /* 0x008fe40000000006 */
[----:B------:R-:W-:-:S13]  /*7e30*/  ISETP.GE.AND P4, PT, R104, UR14, PT ;  /* 0x0000000e68007c0c */ /* 0x000fda000bf86270 */
[----:B0-----:R-:W-:Y:S02]  /*7e40*/  @!P4 MOV R117, R36 ;  /* 0x000000240075c202 */ /* 0x001fe40000000f00 */
[----:B----4-:R-:W-:Y:S02]  /*7e50*/  @!P3 PRMT R11, R11, 0x5410, R0 ;  /* 0x000054100b0bb816 */ /* 0x010fe40000000000 */
[C---:B------:R-:W-:Y:S02]  /*7e60*/  @!P4 SHF.L.U32 R9, R117.reuse, 0x4, RZ ;  /* 0x000000047509c819 */ /* 0x040fe400000006ff */
[----:B------:R-:W-:Y:S02]  /*7e70*/  @!P4 LOP3.LUT R14, R117, 0x1f, RZ, 0xc0, !PT ;  /* 0x0000001f750ec812 */ /* 0x000fe400078ec0ff */
[----:B------:R-:W-:-:S04]  /*7e80*/  @!P4 LOP3.LUT R115, R9, 0x3e00, RZ, 0xc0, !PT ;  /* 0x00003e000973c812 */ /* 0x000fc800078ec0ff */
[----:B------:R-:W-:-:S04]  /*7e90*/  @!P4 LOP3.LUT R116, R115, R14, RZ, 0xfc, !PT ;  /* 0x0000000e7374c212 */ /* 0x000fc800078efcff */
[----:B------:R-:W-:-:S04]  /*7ea0*/  LOP3.LUT R103, R116, 0x180, RZ, 0xfc, !PT ;  /* 0x0000018074677812 */ /* 0x000fc800078efcff */
[----:B------:R-:W-:Y:S02]  /*7eb0*/  ISETP.GE.AND P3, PT, R103, UR14, PT ;  /* 0x0000000e67007c0c */ /* 0x000fe4000bf66270 */
[----:B--2---:R-:W-:-:S11]  /*7ec0*/  @!P5 PRMT R6, R13, 0x7610, R6 ;  /* 0x000076100d06d816 */ /* 0x004fd60000000006 */
[----:B------:R-:W-:Y:S01]  /*7ed0*/  @!P3 IMAD.MOV.U32 R117, RZ, RZ, R36 ;  /* 0x000000ffff75b224 */ /* 0x000fe200078e0024 */
[----:B------:R-:W2:Y:S04]  /*7ee0*/  @!P3 LDG.E.U16 R17, desc[UR32][R4.64+0x300] ;  /* 0x000300200411b981 */ /* 0x000ea8000c1e1500 */
[C---:B------:R-:W-:Y:S02]  /*7ef0*/  @!P3 SHF.L.U32 R0, R117.reuse, 0x4, RZ ;  /* 0x000000047500b819 */ /* 0x040fe400000006ff */
[----:B-----5:R-:W-:Y:S02]  /*7f00*/  @!P1 PRMT R6, R6, 0x5410, R15 ;  /* 0x0000541006069816 */ /* 0x020fe4000000000f */
[----:B------:R-:W-:Y:S02]  /*7f10*/  @!P3 LOP3.LUT R115, R0, 0x3e00, RZ, 0xc0, !PT ;  /* 0x00003e000073b812 */ /* 0x000fe400078ec0ff */
[----:B------:R-:W-:-:S04]  /*7f20*/  @!P3 LOP3.LUT R0, R117, 0x1f, RZ, 0xc0, !PT ;  /* 0x0000001f7500b812 */ /* 0x000fc800078ec0ff */
[----:B------:R-:W-:-:S04]  /*7f30*/  @!P3 LOP3.LUT R116, R115, R0, RZ, 0xfc, !PT ;  /* 0x000000007374b212 */ /* 0x000fc800078efcff */
[----:B------:R-:W-:-:S04]  /*7f40*/  LOP3.LUT R102, R116, 0x1a0, RZ, 0xfc, !PT ;  /* 0x000001a074667812 */ /* 0x000fc800078efcff */
[----:B------:R-:W-:-:S13]  /*7f50*/  ISETP.GE.AND P5, PT, R102, UR14, PT ;  /* 0x0000000e66007c0c */ /* 0x000fda000bfa6270 */
[----:B------:R-:W-:-:S04]  /*7f60*/  @!P5 SHF.L.U32 R0, R117, 0x4, RZ ;  /* 0x000000047500d819 */ /* 0x000fc800000006ff */
[----:B------:R-:W-:Y:S02]  /*7f70*/  @!P5 LOP3.LUT R115, R0, 0x3e00, RZ, 0xc0, !PT ;  /* 0x00003e000073d812 */ /* 0x000fe400078ec0ff */
[----:B------:R-:W3:Y:S02]  /*7f80*/  @!P4 LDG.E.U16 R0, desc[UR32][R4.64+0x2c0] ;  /* 0x0002c0200400c981 */ /* 0x000ee4000c1e1500 */
[----:B------:R-:W-:-:S04]  /*7f90*/  @!P5 LOP3.LUT R116, R115, 0x1f, R117, 0xf8, !PT ;  /* 0x0000001f7374d812 */ /* 0x000fc800078ef875 */
[----:B------:R-:W-:-:S04]  /*7fa0*/  LOP3.LUT R101, R116, 0x1c0, RZ, 0xfc, !PT ;  /* 0x000001c074657812 */ /* 0x000fc800078efcff */
[----:B------:R-:W-:-:S13]  /*7fb0*/  ISETP.GE.AND P1, PT, R101, UR28, PT ;  /* 0x0000001c65007c0c */ /* 0x000fda000bf26270 */
[----:B------:R-:W-:Y:S02]  /*7fc0*/  @!P1 IMAD.SHL.U32 R9, R117, 0x10, RZ ;  /* 0x0000001075099824 */ /* 0x000fe400078e00ff */
[----:B------:R-:W-:Y:S01]  /*7fd0*/  HFMA2 R15, -RZ, RZ, 0, 0 ;  /* 0x00000000ff0f7431 */ /* 0x000fe200000001ff */
[----:B------:R-:W4:Y:S02]  /*7fe0*/  @!P1 LDG.E.U16 R13, desc[UR32][R4.64+0x380] ;  /* 0x00038020040d9981 */ /* 0x000f24000c1e1500 */
[----:B------:R-:W-:-:S04]  /*7ff0*/  @!P1 LOP3.LUT R115, R9, 0x3e00, RZ, 0xc0, !PT ;  /* 0x00003e0009739812 */ /* 0x000fc800078ec0ff */
[----:B------:R-:W-:-:S04]  /*8000*/  @!P1 LOP3.LUT R116, R115, 0x1f, R117, 0xf8, !PT ;  /* 0x0000001f73749812 */ /* 0x000fc800078ef875 */
[----:B------:R-:W-:Y:S02]  /*8010*/  LOP3.LUT R16, R116, 0x1e0, RZ, 0xfc, !PT ;  /* 0x000001e074107812 */ /* 0x000fe400078efcff */
[----:B------:R-:W-:Y:S02]  /*8020*/  @!P0 PRMT R15, R8, 0x5410, RZ ;  /* 0x00005410080f8816 */ /* 0x000fe400000000ff */
[----:B------:R-:W-:Y:S01]  /*8030*/  ISETP.GE.AND P0, PT, R16, UR28, PT ;  /* 0x0000001c10007c0c */ /* 0x000fe2000bf06270 */
[----:B------:R0:W-:Y:S04]  /*8040*/  STL [R1+0x4c], R16 ;  /* 0x00004c1001007387 */ /* 0x0001e80000100800 */
[----:B------:R-:W5:Y:S04]  /*8050*/  LDL R82, [R1+0x48] ;  /* 0x0000480001527983 */ /* 0x000f680000100800 */
[----:B------:R-:W4:Y:S04]  /*8060*/  LDL R81, [R1+0x44] ;  /* 0x0000440001517983 */ /* 0x000f280000100800 */
[----:B------:R-:W4:Y:S04]  /*8070*/  LDL R80, [R1+0x40] ;  /* 0x0000400001507983 */ /* 0x000f280000100800 */
[----:B------:R-:W4:Y:S04]  /*8080*/  LDL R79, [R1+0x3c] ;  /* 0x00003c00014f7983 */ /* 0x000f280000100800 */
[----:B0-----:R-:W4:Y:S04]  /*8090*/  @!P5 LDG.E.U16 R16, desc[UR32][R4.64+0x340] ;  /* 0x000340200410d981 */ /* 0x001f28000c1e1500 */
[----:B------:R-:W4:Y:S04]  /*80a0*/  LDL R78, [R1+0x38] ;  /* 0x00003800014e7983 */ /* 0x000f280000100800 */
[----:B------:R-:W4:Y:S04]  /*80b0*/  LDL R50, [R1+0x34] ;  /* 0x0000340001327983 */ /* 0x000f280000100800 */
[----:B------:R-:W4:Y:S04]  /*80c0*/  LDL R49, [R1+0x30] ;  /* 0x0000300001317983 */ /* 0x000f280000100800 */
[----:B------:R-:W4:Y:S04]  /*80d0*/  LDL R48, [R1+0x2c] ;  /* 0x00002c0001307983 */ /* 0x000f280000100800 */
[----:B------:R-:W4:Y:S04]  /*80e0*/  LDL R47, [R1+0x28] ;  /* 0x00002800012f7983 */ /* 0x000f280000100800 */
[----:B------:R0:W4:Y:S04]  /*80f0*/  @!P0 LDG.E.U16 R14, desc[UR32][R4.64+0x3c0] ;  /* 0x0003c020040e8981 */ /* 0x000128000c1e1500 */
[----:B------:R-:W4:Y:S04]  /*8100*/  LDL R46, [R1+0x24] ;  /* 0x00002400012e7983 */ /* 0x000f280000100800 */
[----:B------:R-:W4:Y:S04]  /*8110*/  LDL R45, [R1+0x20] ;  /* 0x00002000012d7983 */ /* 0x000f280000100800 */
[----:B------:R-:W4:Y:S04]  /*8120*/  LDL R44, [R1+0x1c] ;  /* 0x00001c00012c7983 */ /* 0x000f280000100800 */
[----:B------:R-:W4:Y:S04]  /*8130*/  LDL R43, [R1+0x18] ;  /* 0x00001800012b7983 */ /* 0x000f280000100800 */
[----:B------:R-:W4:Y:S04]  /*8140*/  LDL R42, [R1+0x14] ;  /* 0x00001400012a7983 */ /* 0x000f280000100800 */
[----:B------:R-:W4:Y:S04]  /*8150*/  LDL R41, [R1+0x10] ;  /* 0x0000100001297983 */ /* 0x000f280000100800 */
[----:B------:R-:W4:Y:S01]  /*8160*/  LDL R40, [R1+0xc] ;  /* 0x00000c0001287983 */ /* 0x000f220000100800 */
[----:B------:R-:W-:Y:S01]  /*8170*/  @!P0 SHF.L.U32 R8, R117, 0x4, RZ ;  /* 0x0000000475088819 */ /* 0x000fe200000006ff */
[----:B------:R-:W-:-:S02]  /*8180*/  UMOV UR14, UR12 ;  /* 0x0000000c000e7c82 */ /* 0x000fc40008000000 */
[----:B------:R-:W-:Y:S01]  /*8190*/  UIMAD.WIDE.U32 UR26, UR8, UR34, UR14 ;  /* 0x00000022081a72a5 */ /* 0x000fe2000f8e000e */
[----:B------:R-:W-:Y:S01]  /*81a0*/  @!P0 LOP3.LUT R115, R8, 0x3e00, RZ, 0xc0, !PT ;  /* 0x00003e0008738812 */ /* 0x000fe200078ec0ff */
[----:B------:R-:W-:Y:S01]  /*81b0*/  HFMA2 R19, -RZ, RZ, 0, 0 ;  /* 0x00000000ff137431 */ /* 0x000fe200000001ff */
[----:B------:R-:W1:Y:S01]  /*81c0*/  @!P1 LDC.64 R8, c[0x0][0x3e0] ;  /* 0x0000f800ff089b82 */ /* 0x000e620000000a00 */
[----:B------:R-:W-:Y:S01]  /*81d0*/  UIMAD UR14, UR8, UR35, UR27 ;  /* 0x00000023080e72a4 */ /* 0x000fe2000f8e021b */
[----:B------:R-:W-:Y:S01]  /*81e0*/  @!P0 LOP3.LUT R116, R115, 0x1f, R117, 0xf8, !PT ;  /* 0x0000001f73748812 */ /* 0x000fe200078ef875 */
[----:B------:R-:W-:Y:S01]  /*81f0*/  ULEA UR27, UP0, UR26, UR36, 0x2 ;  /* 0x000000241a1b7291 */ /* 0x000fe2000f8010ff */
[----:B------:R-:W-:Y:S01]  /*8200*/  PRMT R18, R7, 0x7632, R18 ;  /* 0x0000763207127816 */ /* 0x000fe20000000012 */
[----:B------:R-:W4:Y:S02]  /*8210*/  LDL R39, [R1+0x8] ;  /* 0x0000080001277983 */ /* 0x000f240000100800 */
[----:B------:R-:W-:-:S02]  /*8220*/  ULEA.HI.X UR26, UR26, UR37, UR14, 0x2, UP0 ;  /* 0x000000251a1a7291 */ /* 0x000fc400080f140e */
[----:B0-----:R-:W-:Y:S01]  /*8230*/  IMAD.U32 R4, RZ, RZ, UR27 ;  /* 0x0000001bff047e24 */ /* 0x001fe2000f8e00ff */
[----:B------:R-:W-:Y:S01]  /*8240*/  PRMT R20, R10, 0x7632, R20 ;  /* 0x000076320a147816 */ /* 0x000fe20000000014 */
[----:B------:R-:W4:Y:S02]  /*8250*/  LDL R38, [R1+0x4] ;  /* 0x0000040001267983 */ /* 0x000f240000100800 */
[----:B------:R-:W-:Y:S02]  /*8260*/  MOV R5, UR26 ;  /* 0x0000001a00057c02 */ /* 0x000fe40008000f00 */
[----:B------:R-:W-:Y:S01]  /*8270*/  PRMT R21, R12, 0x7632, R21 ;  /* 0x000076320c157816 */ /* 0x000fe20000000015 */
[----:B------:R-:W4:Y:S01]  /*8280*/  LDL R37, [R1] ;  /* 0x0000000001257983 */ /* 0x000f220000100800 */
[----:B------:R-:W-:Y:S02]  /*8290*/  PRMT R22, R11, 0x7632, R22 ;  /* 0x000076320b167816 */ /* 0x000fe40000000016 */
[----:B------:R-:W-:Y:S01]  /*82a0*/  CS2R R34, SRZ ;  /* 0x0000000000227805 */ /* 0x000fe2000001ff00 */
[----:B------:R-:W4:Y:S04]  /*82b0*/  LDL R122, [R1+0xcc] ;  /* 0x0000cc00017a7983 */ /* 0x000f280000100800 */
        /* <DEDUP_REMOVED lines=9> */
[----:B--2---:R-:W-:-:S02]  /*8350*/  @!P3 PRMT R19, R17, 0x5410, RZ ;  /* 0x000054101113b816 */ /* 0x004fc400000000ff */
[----:B------:R-:W-:Y:S02]  /*8360*/  ISETP.GE.AND P3, PT, R114, UR28, PT ;  /* 0x0000001c72007c0c */ /* 0x000fe4000bf66270 */
[----:B---3--:R-:W-:Y:S02]  /*8370*/  @!P4 PRMT R15, R15, 0x5410, R0 ;  /* 0x000054100f0fc816 */ /* 0x008fe40000000000 */
[----:B------:R-:W-:Y:S01]  /*8380*/  ISETP.GE.AND P4, PT, R116, UR28, PT ;  /* 0x0000001c74007c0c */ /* 0x000fe2000bf86270 */
[----:B------:R0:W2:-:S12]  /*8390*/  LDG.E R0, desc[UR32][R4.64] ;  /* 0x0000002004007981 */ /* 0x000098000c1e1900 */
[----:B0-----:R-:W0:Y:S01]  /*83a0*/  @!P4 LDC.64 R4, c[0x0][0x3e0] ;  /* 0x0000f800ff04cb82 */ /* 0x001e220000000a00 */
[----:B-----5:R3:W-:Y:S04]  /*83b0*/  STS.U16 [R82], R7 ;  /* 0x0000000752007388 */ /* 0x0207e80000000400 */
[----:B----4-:R4:W-:Y:S04]  /*83c0*/  STS.U16 [R81+0x40], R18 ;  /* 0x0000401251007388 */ /* 0x0109e80000000400 */
[----:B------:R-:W-:Y:S04]  /*83d0*/  STS.U16 [R80+0x80], R10 ;  /* 0x0000800a50007388 */ /* 0x000fe80000000400 */
[----:B------:R-:W-:Y:S01]  /*83e0*/  STS.U16 [R79+0xc0], R20 ;  /* 0x0000c0144f007388 */ /* 0x000fe20000000400 */
[----:B---3--:R-:W-:-:S02]  /*83f0*/  PRMT R7, R6, 0x7632, R7 ;  /* 0x0000763206077816 */ /* 0x008fc40000000007 */
[----:B------:R-:W-:Y:S02]  /*8400*/  @!P5 PRMT R19, R19, 0x5410, R16 ;  /* 0x000054101313d816 */ /* 0x000fe40000000010 */
[----:B------:R-:W-:Y:S01]  /*8410*/  CS2R R16, SRZ ;  /* 0x0000000000107805 */ /* 0x000fe2000001ff00 */
[----:B------:R3:W-:Y:S01]  /*8420*/  STS.U16 [R78+0x100], R12 ;  /* 0x0001000c4e007388 */ /* 0x0007e20000000400 */
[----:B------:R-:W-:-:S03]  /*8430*/  @!P1 PRMT R17, R13, 0x5410, RZ ;  /* 0x000054100d119816 */ /* 0x000fc600000000ff */
[----:B------:R-:W-:Y:S04]  /*8440*/  STS.U16 [R50+0x140], R21 ;  /* 0x0001401532007388 */ /* 0x000fe80000000400 */
[----:B------:R0:W-:Y:S01]  /*8450*/  STS.U16 [R49+0x180], R11 ;  /* 0x0001800b31007388 */ /* 0x0001e20000000400 */
[----:B----4-:R-:W-:-:S03]  /*8460*/  PRMT R18, R15, 0x7632, R18 ;  /* 0x000076320f127816 */ /* 0x010fc60000000012 */
[----:B------:R-:W-:Y:S01]  /*8470*/  STS.U16 [R48+0x1c0], R22 ;  /* 0x0001c01630007388 */ /* 0x000fe20000000400 */
[----:B---3--:R-:W-:Y:S01]  /*8480*/  PRMT R12, R19, 0x7632, R12 ;  /* 0x00007632130c7816 */ /* 0x008fe2000000000c */
[----:B0-----:R-:W-:Y:S02]  /*8490*/  @!P4 IMAD.WIDE.U32 R10, R4, UR8, R2 ;  /* 0x00000008040acc25 */ /* 0x001fe4000f8e0002 */
[----:B------:R-:W-:Y:S01]  /*84a0*/  STS.U16 [R47+0x200], R6 ;  /* 0x000200062f007388 */ /* 0x000fe20000000400 */
[----:B------:R-:W-:Y:S01]  /*84b0*/  @!P0 PRMT R17, R17, 0x5410, R14 ;  /* 0x0000541011118816 */ /* 0x000fe2000000000e */
[----:B------:R-:W-:Y:S01]  /*84c0*/  @!P4 IMAD R5, R5, UR8, R11 ;  /* 0x000000080505cc24 */ /* 0x000fe2000f8e020b */
[----:B------:R-:W-:Y:S01]  /*84d0*/  @!P4 LEA R4, P5, R10, UR24, 0x1 ;  /* 0x000000180a04cc11 */ /* 0x000fe2000f8a08ff */
[----:B------:R1:W-:Y:S01]  /*84e0*/  STS.U16 [R46+0x240], R7 ;  /* 0x000240072e007388 */ /* 0x0003e20000000400 */
[----:B------:R-:W-:-:S03]  /*84f0*/  PRMT R13, R17, 0x7632, R13 ;  /* 0x00007632110d7816 */ /* 0x000fc6000000000d */
[----:B------:R-:W-:Y:S01]  /*8500*/  STS.U16 [R45+0x280], R15 ;  /* 0x0002800f2d007388 */ /* 0x000fe20000000400 */
[----:B------:R-:W-:Y:S01]  /*8510*/  @!P4 LEA.HI.X R5, R10, UR25, R5, 0x1, P5 ;  /* 0x000000190a05cc11 */ /* 0x000fe2000a8f0c05 */
[----:B-1----:R-:W-:Y:S02]  /*8520*/  @!P1 IMAD.WIDE.U32 R6, R8, UR8, R2 ;  /* 0x0000000808069c25 */ /* 0x002fe4000f8e0002 */
[----:B------:R-:W-:Y:S02]  /*8530*/  STS.U16 [R44+0x2c0], R18 ;  /* 0x0002c0122c007388 */ /* 0x000fe40000000400 */
[----:B------:R-:W-:Y:S02]  /*8540*/  @!P1 IMAD R7, R9, UR8, R7 ;  /* 0x0000000809079c24 */ /* 0x000fe4000f8e0207 */
[----:B------:R-:W-:Y:S01]  /*8550*/  STS.U16 [R43+0x300], R19 ;  /* 0x000300132b007388 */ /* 0x000fe20000000400 */
[C---:B------:R-:W-:Y:S01]  /*8560*/  @!P1 LEA R10, P5, R6.reuse, UR24, 0x1 ;  /* 0x00000018060a9c11 */ /* 0x040fe2000f8a08ff */
[----:B------:R-:W0:Y:S02]  /*8570*/  @!P3 LDC.64 R8, c[0x0][0x3e0] ;  /* 0x0000f800ff08bb82 */ /* 0x000e240000000a00 */
[----:B------:R1:W-:Y:S01]  /*8580*/  STS.U16 [R42+0x340], R12 ;  /* 0x0003400c2a007388 */ /* 0x0003e20000000400 */
[----:B------:R-:W-:-:S03]  /*8590*/  @!P1 LEA.HI.X R11, R6, UR25, R7, 0x1, P5 ;  /* 0x00000019060b9c11 */ /* 0x000fc6000a8f0c07 */
[----:B------:R3:W-:Y:S04]  /*85a0*/  STS.U16 [R41+0x380], R17 ;  /* 0x0003801129007388 */ /* 0x0007e80000000400 */
[----:B------:R4:W-:Y:S01]  /*85b0*/  STS.U16 [R40+0x3c0], R13 ;  /* 0x0003c00d28007388 */ /* 0x0009e20000000400 */
[----:B------:R-:W-:-:S03]  /*85c0*/  NOP ;  /* 0x0000000000007918 */ /* 0x000fc60000000000 */
[----:B-1----:R0:W5:Y:S04]  /*85d0*/  @!P4 LDG.E.U16 R12, desc[UR32][R4.64] ;  /* 0x00000020040cc981 */ /* 0x002168000c1e1500 */
[----:B------:R-:W4:Y:S01]  /*85e0*/  @!P1 LDG.E.U16 R10, desc[UR32][R10.64+0x380] ;  /* 0x000380200a0a9981 */ /* 0x000f22000c1e1500 */
[----:B------:R-:W-:Y:S01]  /*85f0*/  CS2R R14, SRZ ;  /* 0x00000000000e7805 */ /* 0x000fe2000001ff00 */
[----:B---3--:R-:W-:Y:S02]  /*8600*/  IMAD.MOV.U32 R17, RZ, RZ, RZ ;  /* 0x000000ffff117224 */ /* 0x008fe400078e00ff */
[----:B------:R-:W1:Y:S01]  /*8610*/  LDS.U16 R33, [R39] ;  /* 0x0000000027217984 */ /* 0x000e620000000400 */
[----:B0-----:R-:W-:-:S03]  /*8620*/  @!P3 IMAD.WIDE.U32 R4, R8, UR8, R2 ;  /* 0x000000080804bc25 */ /* 0x001fc6000f8e0002 */
[----:B------:R-:W-:Y:S01]  /*8630*/  LDS.U16 R32, [R38+0x2] ;  /* 0x0000020026207984 */ /* 0x000fe20000000400 */
[----:B------:R-:W-:Y:S01]  /*8640*/  @!P3 IMAD R9, R9, UR8, R5 ;  /* 0x000000080909bc24 */ /* 0x000fe2000f8e0205 */
[C---:B------:R-:W-:Y:S02]  /*8650*/  @!P3 LEA R6, P5, R4.reuse, UR24, 0x1 ;  /* 0x000000180406bc11 */ /* 0x040fe4000f8a08ff */
[----:B------:R-:W0:Y:S02]  /*8660*/  LDS.U16 R31, [R37+0x4] ;  /* 0x00000400251f7984 */ /* 0x000e240000000400 */
[----:B------:R-:W-:Y:S02]  /*8670*/  @!P3 LEA.HI.X R7, R4, UR25, R9, 0x1, P5 ;  /* 0x000000190407bc11 */ /* 0x000fe4000a8f0c09 */
[----:B------:R-:W-:Y:S04]  /*8680*/  LDS.U16 R30, [R164+0x6] ;  /* 0x00000600a41e7984 */ /* 0x000fe80000000400 */
[----:B------:R3:W2:Y:S01]  /*8690*/  @!P3 LDG.E.U16 R8, desc[UR32][R6.64+0x40] ;  /* 0x000040200608b981 */ /* 0x0006a2000c1e1500 */
[----:B------:R-:W-:Y:S01]  /*86a0*/  @!P4 IMAD.SHL.U32 R9, R117, 0x10, RZ ;  /* 0x000000107509c824 */ /* 0x000fe200078e00ff */
[----:B------:R-:W-:-:S02]  /*86b0*/  ISETP.GE.AND P5, PT, R113, UR28, PT ;  /* 0x0000001c71007c0c */ /* 0x000fc4000bfa6270 */
[----:B------:R-:W-:Y:S02]  /*86c0*/  LDS.U16 R29, [R161+0x8] ;  /* 0x00000800a11d7984 */ /* 0x000fe40000000400 */
[----:B------:R-:W-:Y:S02]  /*86d0*/  @!P4 LOP3.LUT R115, R9, 0x3e00, RZ, 0xc0, !PT ;  /* 0x00003e000973c812 */ /* 0x000fe400078ec0ff */
[----:B------:R-:W0:Y:S04]  /*86e0*/  LDS.U16 R28, [R160+0xa] ;  /* 0x00000a00a01c7984 */ /* 0x000e280000000400 */
[----:B------:R-:W-:Y:S03]  /*86f0*/  LDS.U16 R27, [R159+0xc] ;  /* 0x00000c009f1b7984 */ /* 0x000fe60000000400 */
[----:B------:R-:W1:Y:S01]  /*8700*/  @!P5 LDC.64 R4, c[0x0][0x3e0] ;  /* 0x0000f800ff04db82 */ /* 0x000e620000000a00 */
[----:B------:R-:W-:Y:S01]  /*8710*/  @!P3 SHF.L.U32 R9, R117, 0x4, RZ ;  /* 0x000000047509b819 */ /* 0x000fe200000006ff */
[----:B------:R-:W-:Y:S03]  /*8720*/  LDS.U16 R26, [R158+0xe] ;  /* 0x00000e009e1a7984 */ /* 0x000fe60000000400 */
[----:B------:R-:W-:Y:S01]  /*8730*/  @!P3 LOP3.LUT R115, R9, 0x3e00, RZ, 0xc0, !PT ;  /* 0x00003e000973b812 */ /* 0x000fe200078ec0ff */
[----:B------:R-:W0:Y:S04]  /*8740*/  LDS.U16 R25, [R157+0x10] ;  /* 0x000010009d197984 */ /* 0x000e280000000400 */
[----:B------:R-:W-:Y:S04]  /*8750*/  LDS.U16 R24, [R100+0x12] ;  /* 0x0000120064187984 */ /* 0x000fe80000000400 */
[----:B------:R-:W-:Y:S04]  /*8760*/  LDS.U16 R23, [R99+0x14] ;  /* 0x0000140063177984 */ /* 0x000fe80000000400 */
[----:B------:R-:W0:Y:S04]  /*8770*/  LDS.U16 R22, [R98+0x16] ;  /* 0x0000160062167984 */ /* 0x000e280000000400 */
[----:B------:R-:W-:Y:S04]  /*8780*/  LDS.U16 R21, [R97+0x18] ;  /* 0x0000180061157984 */ /* 0x000fe80000000400 */
[----:B------:R-:W-:Y:S04]  /*8790*/  LDS.U16 R20, [R96+0x1a] ;  /* 0x00001a0060147984 */ /* 0x000fe80000000400 */
[----:B------:R-:W0:Y:S01]  /*87a0*/  LDS.U16 R19, [R95+0x1c] ;  /* 0x00001c005f137984 */ /* 0x000e220000000400 */
[----:B-----5:R-:W-:-:S02]  /*87b0*/  @!P4 PRMT R15, R12, 0x5410, RZ ;  /* 0x000054100c0fc816 */ /* 0x020fc400000000ff */
[----:B------:R-:W-:Y:S02]  /*87c0*/  ISETP.GE.AND P4, PT, R112, UR28, PT ;  /* 0x0000001c70007c0c */ /* 0x000fe4000bf86270 */
[----:B----4-:R-:W-:Y:S02]  /*87d0*/  @!P1 PRMT R14, R10, 0x5410, RZ ;  /* 0x000054100a0e9816 */ /* 0x010fe400000000ff */
[----:B------:R-:W-:-:S09]  /*87e0*/  ISETP.GE.AND P1, PT, R111, UR28, PT ;  /* 0x0000001c6f007c0c */ /* 0x000fd2000bf26270 */
[----:B------:R-:W4:Y:S08]  /*87f0*/  @!P4 LDC.64 R10, c[0x0][0x3e0] ;  /* 0x0000f800ff0acb82 */ /* 0x000f300000000a00 */
[----:B---3--:R-:W3:Y:S01]  /*8800*/  @!P1 LDC.64 R6, c[0x0][0x3e0] ;  /* 0x0000f800ff069b82 */ /* 0x008ee20000000a00 */
[----:B-1----:R-:W-:Y:S01]  /*8810*/  @!P5 IMAD.WIDE.U32 R12, R4, UR8, R2 ;  /* 0x00000008040cdc25 */ /* 0x002fe2000f8e0002 */
[----:B--2---:R-:W-:-:S03]  /*8820*/  @!P3 PRMT R15, R15, 0x5410, R8 ;  /* 0x000054100f0fb816 */ /* 0x004fc60000000008 */
[----:B------:R-:W-:Y:S01]  /*8830*/  @!P5 IMAD R9, R5, UR8, R13 ;  /* 0x000000080509dc24 */ /* 0x000fe2000f8e020d */
[----:B------:R-:W-:-:S04]  /*8840*/  @!P5 LEA R8, P3, R12, UR24, 0x1 ;  /* 0x000000180c08dc11 */ /* 0x000fc8000f8608ff */
[----:B------:R-:W-:-:S05]  /*8850*/  @!P5 LEA.HI.X R9, R12, UR25, R9, 0x1, P3 ;  /* 0x000000190c09dc11 */ /* 0x000fca00098f0c09 */
[----:B------:R-:W2:Y:S01]  /*8860*/  @!P5 LDG.E.U16 R8, desc[UR32][R8.64+0x80] ;  /* 0x000080200808d981 */ /* 0x000ea2000c1e1500 */
[----:B----4-:R-:W-:-:S04]  /*8870*/  @!P4 IMAD.WIDE.U32 R4, R10, UR8, R2 ;  /* 0x000000080a04cc25 */ /* 0x010fc8000f8e0002 */
[----:B------:R-:W-:Y:S01]  /*8880*/  @!P4 IMAD R11, R11, UR8, R5 ;  /* 0x000000080b0bcc24 */ /* 0x000fe2000f8e0205 */
[----:B------:R-:W-:Y:S01]  /*8890*/  @!P4 LEA R10, P3, R4, UR24, 0x1 ;  /* 0x00000018040acc11 */ /* 0x000fe2000f8608ff */
[----:B---3--:R-:W-:-:S03]  /*88a0*/  @!P1 IMAD.WIDE.U32 R12, R6, UR8, R2 ;  /* 0x00000008060c9c25 */ /* 0x008fc6000f8e0002 */
[----:B------:R-:W-:Y:S01]  /*88b0*/  @!P4 LEA.HI.X R11, R4, UR25, R11, 0x1, P3 ;  /* 0x00000019040bcc11 */ /* 0x000fe200098f0c0b */
[----:B------:R-:W-:Y:S01]  /*88c0*/  @!P1 IMAD R7, R7, UR8, R13 ;  /* 0x0000000807079c24 */ /* 0x000fe2000f8e020d */
[----:B------:R-:W-:-:S04]  /*88d0*/  @!P1 LEA R4, P3, R12, UR24, 0x1 ;  /* 0x000000180c049c11 */ /* 0x000fc8000f8608ff */
[----:B------:R-:W3:Y:S01]  /*88e0*/  @!P4 LDG.E.U16 R11, desc[UR32][R10.64+0xc0] ;  /* 0x0000c0200a0bc981 */ /* 0x000ee2000c1e1500 */
[----:B------:R-:W-:Y:S02]  /*88f0*/  @!P1 LEA.HI.X R5, R12, UR25, R7, 0x1, P3 ;  /* 0x000000190c059c11 */ /* 0x000fe400098f0c07 */
[----:B------:R-:W-:-:S03]  /*8900*/  ISETP.GE.AND P3, PT, R110, UR28, PT ;  /* 0x0000001c6e007c0c */ /* 0x000fc6000bf66270 */
[----:B------:R-:W4:Y:S10]  /*8910*/  @!P1 LDG.E.U16 R4, desc[UR32][R4.64+0x100] ;  /* 0x0001002004049981 */ /* 0x000f34000c1e1500 */
[----:B------:R-:W1:Y:S02]  /*8920*/  @!P3 LDC.64 R12, c[0x0][0x3e0] ;  /* 0x0000f800ff0cbb82 */ /* 0x000e640000000a00 */
[----:B-1----:R-:W-:-:S04]  /*8930*/  @!P3 IMAD.WIDE.U32 R6, R12, UR8, R2 ;  /* 0x000000080c06bc25 */ /* 0x002fc8000f8e0002 */
[----:B------:R-:W-:Y:S01]  /*8940*/  @!P3 IMAD R13, R13, UR8, R7 ;  /* 0x000000080d0dbc24 */ /* 0x000fe2000f8e0207 */
[----:B------:R-:W-:-:S04]  /*8950*/  @!P3 LEA R12, P6, R6, UR24, 0x1 ;  /* 0x00000018060cbc11 */ /* 0x000fc8000f8c08ff */
[----:B------:R-:W-:-:S05]  /*8960*/  @!P3 LEA.HI.X R13, R6, UR25, R13, 0x1, P6 ;  /* 0x00000019060dbc11 */ /* 0x000fca000b0f0c0d */
[----:B------:R1:W5:Y:S01]  /*8970*/  @!P3 LDG.E.U16 R18, desc[UR32][R12.64+0x140] ;  /* 0x000140200c12b981 */ /* 0x000362000c1e1500 */
[----:B------:R-:W-:-:S04]  /*8980*/  @!P5 SHF.L.U32 R6, R117, 0x4, RZ ;  /* 0x000000047506d819 */ /* 0x000fc800000006ff */
[----:B------:R-:W-:Y:S02]  /*8990*/  @!P5 LOP3.LUT R115, R6, 0x3e00, RZ, 0xc0, !PT ;  /* 0x00003e000673d812 */ /* 0x000fe400078ec0ff */
[----:B--2---:R-:W-:Y:S02]  /*89a0*/  @!P5 PRMT R16, R8, 0x5410, RZ ;  /* 0x000054100810d816 */ /* 0x004fe400000000ff */
[----:B------:R-:W-:Y:S02]  /*89b0*/  ISETP.GE.AND P5, PT, R109, UR28, PT ;  /* 0x0000001c6d007c0c */ /* 0x000fe4000bfa6270 */
[----:B---3--:R-:W-:Y:S02]  /*89c0*/  @!P4 PRMT R16, R16, 0x5410, R11 ;  /* 0x000054101010c816 */ /* 0x008fe4000000000b */
[----:B------:R-:W-:Y:S02]  /*89d0*/  ISETP.GE.AND P4, PT, R108, UR28, PT ;  /* 0x0000001c6c007c0c */ /* 0x000fe4000bf86270 */
[----:B----4-:R-:W-:-:S02]  /*89e0*/  @!P1 PRMT R17, R4, 0x5410, RZ ;  /* 0x0000541004119816 */ /* 0x010fc400000000ff */
[----:B------:R-:W-:-:S05]  /*89f0*/  ISETP.GE.AND P1, PT, R107, UR28, PT ;  /* 0x0000001c6b007c0c */ /* 0x000fca000bf26270 */
[----:B------:R-:W1:Y:S08]  /*8a00*/  @!P5 LDC.64 R4, c[0x0][0x3e0] ;  /* 0x0000f800ff04db82 */ /* 0x000e700000000a00 */
[----:B------:R-:W2:Y:S08]  /*8a10*/  @!P4 LDC.64 R10, c[0x0][0x3e0] ;  /* 0x0000f800ff0acb82 */ /* 0x000eb00000000a00 */
[----:B------:R-:W3:Y:S01]  /*8a20*/  @!P1 LDC.64 R6, c[0x0][0x3e0] ;  /* 0x0000f800ff069b82 */ /* 0x000ee20000000a00 */
[----:B-1----:R-:W-:-:S04]  /*8a30*/  @!P5 IMAD.WIDE.U32 R12, R4, UR8, R2 ;  /* 0x00000008040cdc25 */ /* 0x002fc8000f8e0002 */
[----:B------:R-:W-:Y:S02]  /*8a40*/  @!P5 IMAD R9, R5, UR8, R13 ;  /* 0x000000080509dc24 */ /* 0x000fe4000f8e020d */
[----:B--2---:R-:W-:-:S04]  /*8a50*/  @!P4 IMAD.WIDE.U32 R4, R10, UR8, R2 ;  /* 0x000000080a04cc25 */ /* 0x004fc8000f8e0002 */
[----:B------:R-:W-:Y:S01]  /*8a60*/  @!P4 IMAD R11, R11, UR8, R5 ;  /* 0x000000080b0bcc24 */ /* 0x000fe2000f8e0205 */
[----:B-----5:R-:W-:Y:S02]  /*8a70*/  @!P3 PRMT R17, R17, 0x5410, R18 ;  /* 0x000054101111b816 */ /* 0x020fe40000000012 */
[----:B------:R-:W-:-:S04]  /*8a80*/  @!P5 LEA R8, P3, R12, UR24, 0x1 ;  /* 0x000000180c08dc11 */ /* 0x000fc8000f8608ff */
[----:B------:R-:W-:Y:S01]  /*8a90*/  @!P5 LEA.HI.X R9, R12, UR25, R9, 0x1, P3 ;  /* 0x000000190c09dc11 */ /* 0x000fe200098f0c09 */
[----:B---3--:R-:W-:Y:S01]  /*8aa0*/  @!P1 IMAD.WIDE.U32 R12, R6, UR8, R2 ;  /* 0x00000008060c9c25 */ /* 0x008fe2000f8e0002 */
[----:B------:R-:W-:-:S03]  /*8ab0*/  @!P4 LEA R10, P3, R4, UR24, 0x1 ;  /* 0x00000018040acc11 */ /* 0x000fc6000f8608ff */
[----:B------:R-:W-:Y:S01]  /*8ac0*/  @!P1 IMAD R7, R7, UR8, R13 ;  /* 0x0000000807079c24 */ /* 0x000fe2000f8e020d */
[----:B------:R-:W-:Y:S01]  /*8ad0*/  @!P4 LEA.HI.X R11, R4, UR25, R11, 0x1, P3 ;  /* 0x00000019040bcc11 */ /* 0x000fe200098f0c0b */
[----:B------:R-:W2:Y:S01]  /*8ae0*/  @!P5 LDG.E.U16 R8, desc[UR32][R8.64+0x180] ;  /* 0x000180200808d981 */ /* 0x000ea2000c1e1500 */
[----:B------:R-:W-:-:S04]  /*8af0*/  @!P1 LEA R4, P3, R12, UR24, 0x1 ;  /* 0x000000180c049c11 */ /* 0x000fc8000f8608ff */
[----:B------:R-:W-:Y:S01]  /*8b00*/  @!P1 LEA.HI.X R5, R12, UR25, R7, 0x1, P3 ;  /* 0x000000190c059c11 */ /* 0x000fe200098f0c07 */
[----:B------:R-:W3:Y:S01]  /*8b10*/  @!P4 LDG.E.U16 R11, desc[UR32][R10.64+0x1c0] ;  /* 0x0001c0200a0bc981 */ /* 0x000ee2000c1e1500 */
        /* <DEDUP_REMOVED lines=8> */
[----:B------:R-:W-:Y:S02]  /*8ba0*/  R2UR UR53, R0 ;  /* 0x00000000003572ca */ /* 0x000fe400000e0000 */
[----:B------:R-:W-:Y:S02]  /*8bb0*/  PRMT R0, R15, 0x7632, R0 ;  /* 0x000076320f007816 */ /* 0x000fe40000000000 */
[----:B------:R-:W-:Y:S02]  /*8bc0*/  LOP3.LUT R116, R115, 0x1f, R117, 0xf8, !PT ;  /* 0x0000001f73747812 */ /* 0x000fe400078ef875 */
[----:B------:R-:W5:Y:S01]  /*8bd0*/  LDL R115, [R1+0xb8] ;  /* 0x0000b80001737983 */ /* 0x000f620000100800 */
[----:B--2---:R-:W-:Y:S02]  /*8be0*/  @!P5 PRMT R34, R8, 0x5410, RZ ;  /* 0x000054100822d816 */ /* 0x004fe400000000ff */
[----:B------:R-:W-:-:S02]  /*8bf0*/  ISETP.GE.AND P5, PT, R105, UR28, PT ;  /* 0x0000001c69007c0c */ /* 0x000fc4000bfa6270 */
[----:B---3--:R-:W-:Y:S02]  /*8c00*/  @!P4 PRMT R34, R34, 0x5410, R11 ;  /* 0x000054102222c816 */ /* 0x008fe4000000000b */
[----:B------:R-:W-:Y:S02]  /*8c10*/  ISETP.GE.AND P4, PT, R104, UR28, PT ;  /* 0x0000001c68007c0c */ /* 0x000fe4000bf86270 */
[----:B----4-:R-:W-:Y:S02]  /*8c20*/  @!P1 PRMT R35, R4, 0x5410, RZ ;  /* 0x0000541004239816 */ /* 0x010fe400000000ff */
[----:B------:R-:W-:-:S05]  /*8c30*/  ISETP.GE.AND P1, PT, R103, UR28, PT ;  /* 0x0000001c67007c0c */ /* 0x000fca000bf26270 */
[----:B------:R-:W2:Y:S08]  /*8c40*/  @!P5 LDC.64 R6, c[0x0][0x3e0] ;  /* 0x0000f800ff06db82 */ /* 0x000eb00000000a00 */
[----:B------:R-:W3:Y:S08]  /*8c50*/  @!P4 LDC.64 R4, c[0x0][0x3e0] ;  /* 0x0000f800ff04cb82 */ /* 0x000ef00000000a00 */
[----:B-1----:R-:W1:Y:S01]  /*8c60*/  @!P1 LDC.64 R12, c[0x0][0x3e0] ;  /* 0x0000f800ff0c9b82 */ /* 0x002e620000000a00 */
[----:B--2---:R-:W-:-:S04]  /*8c70*/  @!P5 IMAD.WIDE.U32 R10, R6, UR8, R2 ;  /* 0x00000008060adc25 */ /* 0x004fc8000f8e0002 */
[----:B------:R-:W-:Y:S02]  /*8c80*/  @!P5 IMAD R7, R7, UR8, R11 ;  /* 0x000000080707dc24 */ /* 0x000fe4000f8e020b */
[----:B---3--:R-:W-:-:S04]  /*8c90*/  @!P4 IMAD.WIDE.U32 R8, R4, UR8, R2 ;  /* 0x000000080408cc25 */ /* 0x008fc8000f8e0002 */
[----:B------:R-:W-:Y:S01]  /*8ca0*/  @!P4 IMAD R5, R5, UR8, R9 ;  /* 0x000000080505cc24 */ /* 0x000fe2000f8e0209 */
[----:B-----5:R-:W-:Y:S02]  /*8cb0*/  @!P3 PRMT R35, R35, 0x5410, R18 ;  /* 0x000054102323b816 */ /* 0x020fe40000000012 */
[C---:B------:R-:W-:Y:S01]  /*8cc0*/  @!P5 LEA R6, P3, R10.reuse, UR24, 0x1 ;  /* 0x000000180a06dc11 */ /* 0x040fe2000f8608ff */
[----:B------:R-:W2:Y:S03]  /*8cd0*/  LDS.U16 R18, [R94+0x1e] ;  /* 0x00001e005e127984 */ /* 0x000ea60000000400 */
[----:B------:R-:W-:Y:S01]  /*8ce0*/  @!P5 LEA.HI.X R7, R10, UR25, R7, 0x1, P3 ;  /* 0x000000190a07dc11 */ /* 0x000fe200098f0c07 */
[----:B-1----:R-:W-:Y:S01]  /*8cf0*/  @!P1 IMAD.WIDE.U32 R10, R12, UR8, R2 ;  /* 0x000000080c0a9c25 */ /* 0x002fe2000f8e0002 */
[----:B------:R-:W-:-:S03]  /*8d00*/  @!P4 LEA R4, P3, R8, UR24, 0x1 ;  /* 0x000000180804cc11 */ /* 0x000fc6000f8608ff */
[----:B------:R-:W-:Y:S01]  /*8d10*/  @!P1 IMAD R13, R13, UR8, R11 ;  /* 0x000000080d0d9c24 */ /* 0x000fe2000f8e020b */
[----:B------:R-:W-:Y:S01]  /*8d20*/  @!P4 LEA.HI.X R5, R8, UR25, R5, 0x1, P3 ;  /* 0x000000190805cc11 */ /* 0x000fe200098f0c05 */
[----:B------:R1:W3:Y:S01]  /*8d30*/  @!P5 LDG.E.U16 R6, desc[UR32][R6.64+0x280] ;  /* 0x000280200606d981 */ /* 0x0002e2000c1e1500 */
[----:B------:R-:W-:-:S03]  /*8d40*/  @!P1 LEA R8, P3, R10, UR24, 0x1 ;  /* 0x000000180a089c11 */ /* 0x000fc6000f8608ff */
[----:B------:R4:W5:Y:S01]  /*8d50*/  @!P4 LDG.E.U16 R4, desc[UR32][R4.64+0x2c0] ;  /* 0x0002c0200404c981 */ /* 0x000962000c1e1500 */
[----:B------:R-:W-:Y:S02]  /*8d60*/  @!P1 LEA.HI.X R9, R10, UR25, R13, 0x1, P3 ;  /* 0x000000190a099c11 */ /* 0x000fe400098f0c0d */
[----:B------:R-:W-:-:S03]  /*8d70*/  ISETP.GE.AND P3, PT, R102, UR28, PT ;  /* 0x0000001c66007c0c */ /* 0x000fc6000bf66270 */
[----:B------:R0:W5:Y:S10]  /*8d80*/  @!P1 LDG.E.U16 R8, desc[UR32][R8.64+0x300] ;  /* 0x0003002008089981 */ /* 0x000174000c1e1500 */
[----:B------:R-:W1:Y:S02]  /*8d90*/  @!P3 LDC.64 R10, c[0x0][0x3e0] ;  /* 0x0000f800ff0abb82 */ /* 0x000e640000000a00 */
[----:B-1----:R-:W-:-:S04]  /*8da0*/  @!P3 IMAD.WIDE.U32 R12, R10, UR8, R2 ;  /* 0x000000080a0cbc25 */ /* 0x002fc8000f8e0002 */
[----:B------:R-:W-:Y:S01]  /*8db0*/  @!P3 IMAD R11, R11, UR8, R13 ;  /* 0x000000080b0bbc24 */ /* 0x000fe2000f8e020d */
[----:B------:R-:W-:-:S04]  /*8dc0*/  @!P3 LEA R10, P6, R12, UR24, 0x1 ;  /* 0x000000180c0abc11 */ /* 0x000fc8000f8c08ff */
[----:B------:R-:W-:Y:S02]  /*8dd0*/  @!P3 LEA.HI.X R11, R12, UR25, R11, 0x1, P6 ;  /* 0x000000190c0bbc11 */ /* 0x000fe4000b0f0c0b */
[----:B------:R-:W1:Y:S03]  /*8de0*/  @!P0 LDC.64 R12, c[0x0][0x3e0] ;  /* 0x0000f800ff0c8b82 */ /* 0x000e660000000a00 */
[----:B------:R-:W5:Y:S01]  /*8df0*/  @!P3 LDG.E.U16 R10, desc[UR32][R10.64+0x340] ;  /* 0x000340200a0ab981 */ /* 0x000f62000c1e1500 */
[----:B-1----:R-:W-:-:S04]  /*8e00*/  @!P0 IMAD.WIDE.U32 R2, R12, UR8, R2 ;  /* 0x000000080c028c25 */ /* 0x002fc8000f8e0002 */
[----:B------:R-:W-:Y:S01]  /*8e10*/  @!P0 IMAD R13, R13, UR8, R3 ;  /* 0x000000080d0d8c24 */ /* 0x000fe2000f8e0203 */
[----:B------:R-:W-:-:S04]  /*8e20*/  @!P0 LEA R12, P6, R2, UR24, 0x1 ;  /* 0x00000018020c8c11 */ /* 0x000fc8000f8c08ff */
[----:B------:R-:W-:-:S06]  /*8e30*/  @!P0 LEA.HI.X R13, R2, UR25, R13, 0x1, P6 ;  /* 0x00000019020d8c11 */ /* 0x000fcc000b0f0c0d */
[----:B------:R-:W5:Y:S01]  /*8e40*/  @!P0 LDG.E.U16 R13, desc[UR32][R12.64+0x3c0] ;  /* 0x0003c0200c0d8981 */ /* 0x000f62000c1e1500 */
[----:B------:R-:W-:-:S03]  /*8e50*/  PRMT R2, R16, 0x7632, R2 ;  /* 0x0000763210027816 */ /* 0x000fc60000000002 */
[----:B------:R1:W-:Y:S04]  /*8e60*/  STS.U16 [R82+0x1080], R15 ;  /* 0x0010800f52007388 */ /* 0x0003e80000000400 */
[----:B------:R4:W-:Y:S04]  /*8e70*/  STS.U16 [R81+0x10c0], R0 ;  /* 0x0010c00051007388 */ /* 0x0009e80000000400 */
[----:B------:R0:W-:Y:S04]  /*8e80*/  STS.U16 [R80+0x1100], R16 ;  /* 0x0011001050007388 */ /* 0x0001e80000000400 */
[----:B------:R2:W-:Y:S04]  /*8e90*/  STS.U16 [R79+0x1140], R2 ;  /* 0x001140024f007388 */ /* 0x0005e80000000400 */
[----:B------:R2:W-:Y:S04]  /*8ea0*/  STS.U16 [R78+0x1180], R17 ;  /* 0x001180114e007388 */ /* 0x0005e80000000400 */
[----:B-1----:R-:W5:Y:S04]  /*8eb0*/  LDL R82, [R1+0xa0] ;  /* 0x0000a00001527983 */ /* 0x002f680000100800 */
[----:B----4-:R-:W4:Y:S04]  /*8ec0*/  LDL R81, [R1+0x9c] ;  /* 0x00009c0001517983 */ /* 0x010f280000100800 */
[----:B0-----:R-:W4:Y:S04]  /*8ed0*/  LDL R80, [R1+0x98] ;  /* 0x0000980001507983 */ /* 0x001f280000100800 */
[----:B--2---:R-:W2:Y:S04]  /*8ee0*/  LDL R79, [R1+0x94] ;  /* 0x00009400014f7983 */ /* 0x004ea80000100800 */
[----:B------:R-:W2:Y:S01]  /*8ef0*/  LDL R78, [R1+0x90] ;  /* 0x00009000014e7983 */ /* 0x000ea20000100800 */
[----:B------:R-:W-:-:S02]  /*8f00*/  MOV R3, RZ ;  /* 0x000000ff00037202 */ /* 0x000fc40000000f00 */
[----:B------:R-:W-:Y:S01]  /*8f10*/  PRMT R7, R17, 0x7632, R7 ;  /* 0x0000763211077816 */ /* 0x000fe20000000007 */
[----:B------:R-:W-:Y:S01]  /*8f20*/  HFMA2 R5, -RZ, RZ, 0, 0 ;  /* 0x00000000ff057431 */ /* 0x000fe200000001ff */
[----:B------:R-:W-:-:S03]  /*8f30*/  PRMT R9, R34, 0x7632, R9 ;  /* 0x0000763222097816 */ /* 0x000fc60000000009 */
[----:B------:R0:W-:Y:S04]  /*8f40*/  STS.U16 [R50+0x11c0], R7 ;  /* 0x0011c00732007388 */ /* 0x0001e80000000400 */
[----:B------:R1:W-:Y:S04]  /*8f50*/  STS.U16 [R49+0x1200], R34 ;  /* 0x0012002231007388 */ /* 0x0003e80000000400 */
[----:B------:R1:W-:Y:S04]  /*8f60*/  STS.U16 [R48+0x1240], R9 ;  /* 0x0012400930007388 */ /* 0x0003e80000000400 */
[----:B------:R1:W-:Y:S01]  /*8f70*/  STS.U16 [R47+0x1280], R35 ;  /* 0x001280232f007388 */ /* 0x0003e20000000400 */
[----:B------:R-:W1:Y:S01]  /*8f80*/  S2UR UR26, SR_CgaCtaId ;  /* 0x00000000001a79c3 */ /* 0x000e620000008800 */
[----:B------:R-:W-:Y:S01]  /*8f90*/  UIADD3 UR14, UPT, UPT, UR11, -0x1, URZ ;  /* 0xffffffff0b0e7890 */ /* 0x000fe2000fffe0ff */
[----:B------:R-:W-:-:S03]  /*8fa0*/  IMAD.U32 R0, RZ, RZ, UR53 ;  /* 0x00000035ff007e24 */ /* 0x000fc6000f8e00ff */
[----:B------:R-:W-:Y:S01]  /*8fb0*/  ULEA.HI UR27, UR14, UR14, URZ, 0x1 ;  /* 0x0000000e0e1b7291 */ /* 0x000fe2000f8f08ff */
[----:B------:R-:W-:-:S03]  /*8fc0*/  FMUL.FTZ R0, R0, 1.4426950216293334961 ;  /* 0x3fb8aa3b00007820 */ /* 0x000fc60000410000 */
[----:B------:R-:W-:Y:S01]  /*8fd0*/  ULOP3.LUT UR28, UR27, 0xfffffe, URZ, 0xc0, !UPT ;  /* 0x00fffffe1b1c7892 */ /* 0x000fe2000f8ec0ff */
[C---:B0-----:R-:W-:Y:S01]  /*8fe0*/  SHF.L.U32 R50, R117.reuse, 0x4, RZ ;  /* 0x0000000475327819 */ /* 0x041fe200000006ff */
[C---:B------:R-:W-:Y:S01]  /*8ff0*/  FMUL.FTZ R151, R0.reuse, R93 ;  /* 0x0000005d00977220 */ /* 0x040fe20000410000 */
[----:B------:R-:W-:Y:S01]  /*9000*/  LOP3.LUT R135, R117, 0x1f, RZ, 0xc0, !PT ;  /* 0x0000001f75877812 */ /* 0x000fe200078ec0ff */
[----:B------:R-:W-:Y:S01]  /*9010*/  UIADD3 UR14, UPT, UPT, UR14, -UR28, URZ ;  /* 0x8000001c0e0e7290 */ /* 0x000fe2000fffe0ff */
[----:B------:R-:W-:Y:S01]  /*9020*/  MOV R117, R36 ;  /* 0x0000002400757202 */ /* 0x000fe20000000f00 */
[----:B------:R-:W-:Y:S02]  /*9030*/  UMOV UR27, 0x400 ;  /* 0x00000400001b7882 */ /* 0x000fe40000000000 */
[----:B------:R-:W-:Y:S01]  /*9040*/  ULEA UR14, UR14, UR8, 0x8 ;  /* 0x000000080e0e7291 */ /* 0x000fe2000f8e40ff */
[----:B------:R-:W0:Y:S01]  /*9050*/  MUFU.EX2 R151, R151 ;  /* 0x0000009700977308 */ /* 0x000e220000000800 */
[----:B-1----:R-:W-:Y:S01]  /*9060*/  VIADD R49, R117, 0x200 ;  /* 0x0000020075317836 */ /* 0x002fe20000000000 */
[----:B------:R-:W-:Y:S01]  /*9070*/  ULEA UR27, UR26, UR27, 0x18 ;  /* 0x0000001b1a1b7291 */ /* 0x000fe2000f8ec0ff */
[C---:B------:R-:W-:Y:S01]  /*9080*/  FMUL.FTZ R48, R0.reuse, R92 ;  /* 0x0000005c00307220 */ /* 0x040fe20000410000 */
[C---:B------:R-:W-:Y:S01]  /*9090*/  FMUL.FTZ R47, R0.reuse, R91 ;  /* 0x0000005b002f7220 */ /* 0x040fe20000410000 */
[----:B------:R-:W-:-:S04]  /*90a0*/  FMUL.FTZ R36, R0, R70 ;  /* 0x0000004600247220 */ /* 0x000fc80000410000 */
[----:B------:R-:W1:Y:S04]  /*90b0*/  MUFU.EX2 R48, R48 ;  /* 0x0000003000307308 */ /* 0x000e680000000800 */
[----:B------:R-:W0:Y:S04]  /*90c0*/  MUFU.EX2 R47, R47 ;  /* 0x0000002f002f7308 */ /* 0x000e280000000800 */
[----:B------:R-:W0:Y:S01]  /*90d0*/  MUFU.EX2 R36, R36 ;  /* 0x0000002400247308 */ /* 0x000e220000000800 */
[----:B------:R-:W-:Y:S01]  /*90e0*/  BSSY.RECONVERGENT B0, `(.L_x_1560) ;  /* 0x000007d000007945 */ /* 0x000fe20003800200 */
        /* <DEDUP_REMOVED lines=16> */
[----:B---3--:R-:W-:-:S04]  /*91f0*/  @!P5 PRMT R3, R6, 0x5410, RZ ;  /* 0x000054100603d816 */ /* 0x008fc800000000ff */
[--C-:B-----5:R-:W-:Y:S02]  /*9200*/  @!P4 PRMT R3, R3, 0x5410, R4.reuse ;  /* 0x000054100303c816 */ /* 0x120fe40000000004 */
[----:B------:R-:W-:Y:S02]  /*9210*/  PRMT R4, R35, 0x7632, R4 ;  /* 0x0000763223047816 */ /* 0x000fe40000000004 */
[----:B------:R-:W-:Y:S02]  /*9220*/  PRMT R2, R3, 0x7632, R2 ;  /* 0x0000763203027816 */ /* 0x000fe40000000002 */
[----:B------:R-:W-:Y:S01]  /*9230*/  @!P1 PRMT R5, R8, 0x5410, RZ ;  /* 0x0000541008059816 */ /* 0x000fe200000000ff */
[----:B------:R-:W-:Y:S04]  /*9240*/  STS.U16 [R46+0x12c0], R4 ;  /* 0x0012c0042e007388 */ /* 0x000fe80000000400 */
[----:B------:R-:W-:Y:S04]  /*9250*/  STS.U16 [R45+0x1300], R3 ;  /* 0x001300032d007388 */ /* 0x000fe80000000400 */
[----:B------:R3:W-:Y:S01]  /*9260*/  STS.U16 [R44+0x1340], R2 ;  /* 0x001340022c007388 */ /* 0x0007e20000000400 */
[----:B------:R-:W-:-:S04]  /*9270*/  ISETP.NE.AND P1, PT, R117, RZ, PT ;  /* 0x000000ff7500720c */ /* 0x000fc80003f25270 */
[----:B------:R-:W-:Y:S02]  /*9280*/  SEL R34, R49, UR14, P1 ;  /* 0x0000000e31227c07 */ /* 0x000fe40008800000 */
[----:B------:R-:W-:-:S04]  /*9290*/  @!P3 PRMT R5, R5, 0x5410, R10 ;  /* 0x000054100505b816 */ /* 0x000fc8000000000a */
[----:B---3--:R-:W-:Y:S01]  /*92a0*/  PRMT R2, R5, 0x7632, R2 ;  /* 0x0000763205027816 */ /* 0x008fe20000000002 */
[----:B------:R3:W-:Y:S04]  /*92b0*/  STS.U16 [R43+0x1380], R5 ;  /* 0x001380052b007388 */ /* 0x0007e80000000400 */
[----:B------:R5:W-:Y:S01]  /*92c0*/  STS.U16 [R42+0x13c0], R2 ;  /* 0x0013c0022a007388 */ /* 0x000be20000000400 */
[----:B------:R-:W-:-:S04]  /*92d0*/  @!P0 PRMT R14, R14, 0x5410, R13 ;  /* 0x000054100e0e8816 */ /* 0x000fc8000000000d */
[----:B------:R-:W-:Y:S01]  /*92e0*/  PRMT R3, R14, 0x7632, R3 ;  /* 0x000076320e037816 */ /* 0x000fe20000000003 */
[----:B------:R1:W-:Y:S04]  /*92f0*/  STS.U16 [R41+0x1400], R14 ;  /* 0x0014000e29007388 */ /* 0x0003e80000000400 */
[----:B------:R1:W-:Y:S01]  /*9300*/  STS.U16 [R40+0x1440], R3 ;  /* 0x0014400328007388 */ /* 0x0003e20000000400 */
[----:B------:R-:W-:-:S03]  /*9310*/  NOP ;  /* 0x0000000000007918 */ /* 0x000fc60000000000 */
[----:B------:R-:W4:Y:S04]  /*9320*/  LDS.U16 R12, [R160+0x108a] ;  /* 0x00108a00a00c7984 */ /* 0x000f280000000400 */
[----:B------:R1:W-:Y:S04]  /*9330*/  LDS.U16 R17, [R39+0x1080] ;  /* 0x0010800027117984 */ /* 0x0003e80000000400 */
        /* <DEDUP_REMOVED lines=9> */
[----:B------:R2:W4:Y:S04]  /*93d0*/  LDS.U16 R16, [R38+0x1082] ;  /* 0x0010820026107984 */ /* 0x0005280000000400 */
[----:B------:R-:W4:Y:S04]  /*93e0*/  LDS.U16 R13, [R161+0x1088] ;  /* 0x00108800a10d7984 */ /* 0x000f280000000400 */
[----:B------:R-:W4:Y:S04]  /*93f0*/  LDS.U16 R10, [R158+0x108e] ;  /* 0x00108e009e0a7984 */ /* 0x000f280000000400 */
[----:B------:R-:W4:Y:S04]  /*9400*/  LDS.U16 R7, [R99+0x1094] ;  /* 0x0010940063077984 */ /* 0x000f280000000400 */
[----:B------:R-:W4:Y:S01]  /*9410*/  LDS.U16 R4, [R96+0x109a] ;  /* 0x00109a0060047984 */ /* 0x000f220000000400 */
[----:B------:R-:W-:Y:S01]  /*9420*/  LEA R34, R34, UR27, 0x2 ;  /* 0x0000001b22227c11 */ /* 0x000fe2000f8e10ff */
[C---:B------:R-:W-:Y:S01]  /*9430*/  FMUL.FTZ R46, R0.reuse, R90 ;  /* 0x0000005a002e7220 */ /* 0x040fe20000410000 */
[C---:B------:R-:W-:Y:S01]  /*9440*/  FMUL.FTZ R45, R0.reuse, R89 ;  /* 0x00000059002d7220 */ /* 0x040fe20000410000 */
[C---:B------:R-:W-:Y:S01]  /*9450*/  FMUL.FTZ R44, R0.reuse, R88 ;  /* 0x00000058002c7220 */ /* 0x040fe20000410000 */
[C---:B---3--:R-:W-:Y:S01]  /*9460*/  FMUL.FTZ R43, R0.reuse, R77 ;  /* 0x0000004d002b7220 */ /* 0x048fe20000410000 */
[----:B0-----:R0:W-:Y:S01]  /*9470*/  STS [R34+0x6d50], R151 ;  /* 0x006d509722007388 */ /* 0x0011e20000000800 */
[C---:B-----5:R-:W-:Y:S01]  /*9480*/  FMUL.FTZ R42, R0.reuse, R76 ;  /* 0x0000004c002a7220 */ /* 0x060fe20000410000 */
[C---:B-1----:R-:W-:Y:S01]  /*9490*/  FMUL.FTZ R41, R0.reuse, R75 ;  /* 0x0000004b00297220 */ /* 0x042fe20000410000 */
[C---:B------:R-:W-:Y:S01]  /*94a0*/  FMUL.FTZ R40, R0.reuse, R74 ;  /* 0x0000004a00287220 */ /* 0x040fe20000410000 */
[C---:B------:R-:W-:Y:S01]  /*94b0*/  FMUL.FTZ R39, R0.reuse, R73 ;  /* 0x0000004900277220 */ /* 0x040fe20000410000 */
[C---:B--2---:R-:W-:Y:S01]  /*94c0*/  FMUL.FTZ R38, R0.reuse, R72 ;  /* 0x0000004800267220 */ /* 0x044fe20000410000 */
[C---:B------:R-:W-:Y:S01]  /*94d0*/  FMUL.FTZ R37, R0.reuse, R71 ;  /* 0x0000004700257220 */ /* 0x040fe20000410000 */
[C---:B------:R-:W-:Y:S01]  /*94e0*/  FMUL.FTZ R35, R0.reuse, R69 ;  /* 0x0000004500237220 */ /* 0x040fe20000410000 */
[----:B0-----:R-:W-:Y:S01]  /*94f0*/  FMUL.FTZ R34, R0, R68 ;  /* 0x0000004400227220 */ /* 0x001fe20000410000 */
[----:B------:R-:W-:Y:S01]  /*9500*/  ISETP.NE.AND P0, PT, R117, 0x7f, PT ;  /* 0x0000007f7500780c */ /* 0x000fe20003f05270 */
[----:B------:R-:W0:Y:S04]  /*9510*/  MUFU.EX2 R46, R46 ;  /* 0x0000002e002e7308 */ /* 0x000e280000000800 */
        /* <DEDUP_REMOVED lines=11> */
[----:B----4-:R-:W-:Y:S01]  /*95d0*/  SHF.L.U32 R12, R12, 0x10, RZ ;  /* 0x000000100c0c7819 */ /* 0x010fe200000006ff */
        /* <DEDUP_REMOVED lines=31> */
[----:B------:R-:W-:Y:S01]  /*97d0*/  LOP3.LUT R115, R50, 0x3e00, RZ, 0xc0, !PT ;  /* 0x00003e0032737812 */ /* 0x000fe200078ec0ff */
[----:B------:R-:W-:Y:S06]  /*97e0*/  BAR.SYNC.DEFER_BLOCKING 0x0 ;  /* 0x0000000000007b1d */ /* 0x000fec0000010000 */
[----:B0123--:R-:W-:Y:S05]  /*97f0*/  @P0 BRA `(.L_x_1561) ;  /* 0x0000000000240947 */ /* 0x00ffea0003800000 */
        /* <DEDUP_REMOVED lines=9> */
.L_x_1561:
[----:B------:R-:W-:-:S06]  /*9890*/  LEA R0, R117, UR27, 0x2 ;  /* 0x0000001b75007c11 */ /* 0x000fcc000f8e10ff */
[----:B------:R-:W0:Y:S02]  /*98a0*/  LDS R0, [R0+0x7554] ;  /* 0x0075540000007984 */ /* 0x000e240000000800 */
.L_x_1562:
[----:B------:R-:W-:Y:S05]  /*98b0*/  BSYNC.RECONVERGENT B0 ;  /* 0x0000000000007941 */ /* 0x000fea0003800200 */
.L_x_1560:
[----:B------:R-:W2:Y:S01]  /*98c0*/  @P2 LDC R80, c[0x0][0x38c] ;  /* 0x0000e300ff502b82 */ /* 0x000ea20000000800 */
[----:B------:R-:W-:Y:S01]  /*98d0*/  MOV R78, UR11 ;  /* 0x0000000b004e7c02 */ /* 0x000fe20008000f00 */
[----:B------:R-:W-:Y:S01]  /*98e0*/  IMAD.MOV.U32 R81, RZ, RZ, 0x8 ;  /* 0x00000008ff517424 */ /* 0x000fe200078e00ff */
[----:B------:R-:W-:Y:S02]  /*98f0*/  MOV R79, RZ ;  /* 0x000000ff004f7202 */ /* 0x000fe40000000f00 */
        /* <DEDUP_REMOVED lines=52> */
[C---:B------:R-:W-:Y:S01]  /*9c40*/  ISETP.GT.U32.AND P0, PT, R117.reuse, 0x1f, PT ;  /* 0x0000001f7500780c */ /* 0x040fe20003f04070 */
        /* <DEDUP_REMOVED lines=44> */
[----:B------:R-:W0:Y:S04]  /*9f10*/  SHFL.UP PT, R86, R153, 0x1, RZ ;  /* 0x0420000099567989 */ /* 0x000e2800000e00ff */
[----:B------:R-:W2:Y:S01]  /*9f20*/  SHFL.UP PT, R156, R162, 0x1, RZ ;  /* 0x04200000a29c7989 */ /* 0x000ea200000e00ff */
[----:B------:R-:W3:Y:S01]  /*9f30*/  S2R R87, SR_LANEID ;  /* 0x0000000000577919 */ /* 0x000ee20000000000 */
[C---:B0-----:R-:W-:Y:S01]  /*9f40*/  FFMA.FTZ R86, R162.reuse, R86, R153 ;  /* 0x00000056a2567223 */ /* 0x041fe20000010099 */
[----:B--2---:R-:W-:-:S04]  /*9f50*/  @P5 FMUL.FTZ R162, R162, R156 ;  /* 0x0000009ca2a25220 */ /* 0x004fc80000410000 */
[----:B------:R-:W-:Y:S02]  /*9f60*/  FSEL R156, R153, R86, !P5 ;  /* 0x00000056999c7208 */ /* 0x000fe40006800000 */
[----:B------:R-:W-:Y:S04]  /*9f70*/  SHFL.UP PT, R153, R162, 0x2, RZ ;  /* 0x04400000a2997989 */ /* 0x000fe800000e00ff */
[----:B------:R-:W0:Y:S01]  /*9f80*/  SHFL.UP PT, R86, R156, 0x2, RZ ;  /* 0x044000009c567989 */ /* 0x000e2200000e00ff */
[----:B---3--:R-:W-:Y:S01]  /*9f90*/  ISETP.GE.AND P6, PT, R87, 0x8, PT ;  /* 0x000000085700780c */ /* 0x008fe20003fc6270 */
        /* <DEDUP_REMOVED lines=15> */
.L_x_1621:
[----:B------:R-:W4:Y:S01]  /*a090*/  S2R R87, SR_LANEID ;  /* 0x0000000000577919 */ /* 0x000f220000000000 */
[----:B---3--:R-:W-:Y:S01]  /*a0a0*/  FFMA.FTZ R86, R162, R86, R156 ;  /* 0x00000056a2567223 */ /* 0x008fe2000001009c */
[----:B------:R-:W-:Y:S01]  /*a0b0*/  UMOV UR14, 0xffffffff ;  /* 0xffffffff000e7882 */ /* 0x000fe20000000000 */
[----:B----4-:R-:W-:-:S04]  /*a0c0*/  ISETP.GE.AND P3, PT, R87, 0x10, PT ;  /* 0x000000105700780c */ /* 0x010fc80003f66270 */
[----:B------:R-:W-:-:S09]  /*a0d0*/  FSEL R163, R156, R86, !P3 ;  /* 0x000000569ca37208 */ /* 0x000fd20005800000 */
[----:B0-2---:R-:W-:Y:S01]  /*a0e0*/  @P3 FMUL.FTZ R162, R162, R153 ;  /* 0x00000099a2a23220 */ /* 0x005fe20000410000 */
[----:B------:R-:W-:Y:S06]  /*a0f0*/  BRA.DIV UR14, `(.L_x_1565) ;  /* 0x0000005a0ea07947 */ /* 0x000fec000b800000 */
.L_x_1624:
[----:B------:R-:W-:-:S03]  /*a100*/  UMOV UR14, 0xffffffff ;  /* 0xffffffff000e7882 */ /* 0x000fc60000000000 */
[----:B------:R-:W-:Y:S05]  /*a110*/  BRA.DIV UR14, `(.L_x_1566) ;  /* 0x0000005a0ec07947 */ /* 0x000fea000b800000 */
.L_x_1627:
[----:B------:R-:W-:-:S03]  /*a120*/  UMOV UR14, 0xffffffff ;  /* 0xffffffff000e7882 */ /* 0x000fc60000000000 */
[----:B------:R-:W-:Y:S05]  /*a130*/  BRA.DIV UR14, `(.L_x_1567) ;  /* 0x0000005a0ee07947 */ /* 0x000fea000b800000 */
[----:B------:R-:W0:Y:S04]  /*a140*/  SHFL.UP PT, R162, R162, 0x1, RZ ;  /* 0x04200000a2a27989 */ /* 0x000e2800000e00ff */
[----:B------:R-:W2:Y:S04]  /*a150*/  SHFL.UP PT, R163, R163, 0x1, RZ ;  /* 0x04200000a3a37989 */ /* 0x000ea800000e00ff */
[----:B-----5:R-:W3:Y:S04]  /*a160*/  SHFL.IDX PT, R78, R78, RZ, 0x1f ;  /* 0x00001fff4e4e7589 */ /* 0x020ee800000e0000 */
[----:B------:R-:W4:Y:S02]  /*a170*/  SHFL.IDX PT, R79, R79, RZ, 0x1f ;  /* 0x00001fff4f4f7589 */ /* 0x000f2400000e0000 */
.L_x_1633:
        /* <DEDUP_REMOVED lines=12> */
.L_x_1563:
[----:B------:R-:W-:Y:S05]  /*a240*/  WARPSYNC.ALL ;  /* 0x0000000000007948 */ /* 0x000fea0003800000 */
[----:B------:R-:W-:Y:S01]  /*a250*/  LOP3.LUT P1, RZ, R117, 0x1f, RZ, 0xc0, !PT ;  /* 0x0000001f75ff7812 */ /* 0x000fe2000782c0ff */
[----:B------:R-:W-:Y:S01]  /*a260*/  BAR.SYNC.DEFER_BLOCKING 0x0 ;  /* 0x0000000000007b1d */ /* 0x000fe20000010000 */
[C---:B0123--:R-:W-:Y:S01]  /*a270*/  FMUL.FTZ R80, R34.reuse, R0 ;  /* 0x0000000022507220 */ /* 0x04ffe20000410000 */
[----:B------:R-:W-:Y:S01]  /*a280*/  FFMA.FTZ R81, R34, R2, R3 ;  /* 0x0000000222517223 */ /* 0x000fe20000010003 */
[----:B-----5:R-:W-:Y:S02]  /*a290*/  IMAD.MOV.U32 R79, RZ, RZ, RZ ;  /* 0x000000ffff4f7224 */ /* 0x020fe400078e00ff */
        /* <DEDUP_REMOVED lines=33> */
[----:B------:R-:W-:Y:S02]  /*a4b0*/  HFMA2 R78, -RZ, RZ, 1.875, 0 ;  /* 0x3f800000ff4e7431 */ /* 0x000fe400000001ff */
        /* <DEDUP_REMOVED lines=22> */
[----:B------:R-:W-:-:S03]  /*a620*/  ISETP.NE.AND P1, PT, R135, 0x1f, PT ;  /* 0x0000001f8700780c */ /* 0x000fc60003f25270 */
[----:B------:R-:W-:-:S05]  /*a630*/  IMAD R152, R117, R152, UR27 ;  /* 0x0000001b75987e24 */ /* 0x000fca000f8e0298 */
        /* <DEDUP_REMOVED lines=54> */
.L_x_1650:
        /* <DEDUP_REMOVED lines=14> */
.L_x_1568:
[----:B------:R-:W-:Y:S05]  /*aa80*/  WARPSYNC.ALL ;  /* 0x0000000000007948 */ /* 0x000fea0003800000 */
[----:B------:R-:W-:Y:S01]  /*aa90*/  ISETP.NE.AND P5, PT, R117, RZ, PT ;  /* 0x000000ff7500720c */ /* 0x000fe20003fa5270 */
[----:B-1----:R-:W2:Y:S04]  /*aaa0*/  LDL.LU R85, [R1+0xd0] ;  /* 0x0000d00001557983 */ /* 0x002ea80000300800 */
[----:B------:R-:W3:Y:S04]  /*aab0*/  LDL.LU R84, [R1+0xd4] ;  /* 0x0000d40001547983 */ /* 0x000ee80000300800 */
[----:B------:R-:W4:Y:S01]  /*aac0*/  LDL.LU R83, [R1+0x50] ;  /* 0x0000500001537983 */ /* 0x000f220000300800 */
[----:B------:R-:W-:Y:S01]  /*aad0*/  BAR.SYNC.DEFER_BLOCKING 0x0 ;  /* 0x0000000000007b1d */ /* 0x000fe20000010000 */
[----:B------:R-:W-:-:S05]  /*aae0*/  FFMA.FTZ R133, R18, -R133, R150 ;  /* 0x8000008512857223 */ /* 0x000fca0000010096 */
[----:B------:R-:W5:Y:S04]  /*aaf0*/  LDL.LU R82, [R1+0xd8] ;  /* 0x0000d80001527983 */ /* 0x000f680000300800 */
[----:B------:R-:W5:Y:S01]  /*ab00*/  LDL.LU R81, [R1+0x8c] ;  /* 0x00008c0001517983 */ /* 0x000f620000300800 */
[----:B------:R-:W-:-:S03]  /*ab10*/  FFMA.FTZ R132, R19, -R132, R149 ;  /* 0x8000008413847223 */ /* 0x000fc60000010095 */
[----:B------:R-:W5:Y:S01]  /*ab20*/  LDL.LU R80, [R1+0xdc] ;  /* 0x0000dc0001507983 */ /* 0x000f620000300800 */
[----:B------:R-:W-:Y:S01]  /*ab30*/  VOTEU.ALL UP0, P5 ;  /* 0x0000000000ff7886 */ /* 0x000fe20002800000 */
[----:B------:R-:W-:Y:S01]  /*ab40*/  FFMA.FTZ R130, R21, -R130, R147 ;  /* 0x8000008215827223 */ /* 0x000fe20000010093 */
[----:B------:R-:W-:Y:S01]  /*ab50*/  FFMA.FTZ R131, R20, -R131, R148 ;  /* 0x8000008314837223 */ /* 0x000fe20000010094 */
[----:B------:R-:W-:Y:S01]  /*ab60*/  FFMA.FTZ R129, R22, -R129, R146 ;  /* 0x8000008116817223 */ /* 0x000fe20000010092 */
[----:B------:R-:W-:Y:S01]  /*ab70*/  FFMA.FTZ R120, R33, -R120, R151 ;  /* 0x8000007821787223 */ /* 0x000fe20000010097 */
[----:B------:R-:W-:Y:S01]  /*ab80*/  @!UP0 ULEA UR14, UR8, UR27, 0x3 ;  /* 0x0000001b080e8291 */ /* 0x000fe2000f8e18ff */
[----:B------:R-:W1:Y:S01]  /*ab90*/  LDS R134, [R134+0x6854] ;  /* 0x0068540086867984 */ /* 0x000e620000000800 */
[----:B------:R-:W-:Y:S01]  /*aba0*/  LEA.HI R87, R117, R50, RZ, 0x1f ;  /* 0x0000003275577211 */ /* 0x000fe200078ff8ff */
[----:B------:R-:W-:Y:S01]  /*abb0*/  FFMA.FTZ R119, R32, -R119, R136 ;  /* 0x8000007720777223 */ /* 0x000fe20000010088 */
[----:B------:R-:W-:Y:S01]  /*abc0*/  FFMA.FTZ R118, R31, -R118, R137 ;  /* 0x800000761f767223 */ /* 0x000fe20000010089 */
[----:B------:R-:W-:-:S04]  /*abd0*/  FFMA.FTZ R121, R30, -R121, R138 ;  /* 0x800000791e797223 */ /* 0x000fc8000001008a */
[----:B0-----:R-:W-:Y:S01]  /*abe0*/  @!P5 STS.64 [UR14+0x7750], R78 ;  /* 0x0077504eff00d988 */ /* 0x001fe20008000a0e */
[----:B-1----:R-:W-:-:S04]  /*abf0*/  FFMA.FTZ R2, R134, R0, R2 ;  /* 0x0000000086027223 */ /* 0x002fc80000010002 */
[-C--:B------:R-:W-:Y:S01]  /*ac00*/  FFMA.FTZ R3, R34, R2.reuse, R3 ;  /* 0x0000000222037223 */ /* 0x080fe20000010003 */
[----:B------:R-:W-:Y:S01]  /*ac10*/  FMUL.FTZ R0, R2, UR53 ;  /* 0x0000003502007c20 */ /* 0x000fe20008410000 */
[----:B------:R-:W-:Y:S02]  /*ac20*/  FMUL.FTZ R18, R18, R2 ;  /* 0x0000000212127220 */ /* 0x000fe40000410000 */
[----:B------:R-:W-:Y:S01]  /*ac30*/  FFMA.FTZ R4, R35, R3, R4 ;  /* 0x0000000323047223 */ /* 0x000fe20000010004 */
[----:B------:R-:W-:-:S03]  /*ac40*/  FMUL.FTZ R0, R133, R0 ;  /* 0x0000000085007220 */ /* 0x000fc60000410000 */
[----:B------:R-:W-:Y:S01]  /*ac50*/  FFMA.FTZ R5, R36, R4, R5 ;  /* 0x0000000424057223 */ /* 0x000fe20000010005 */
[----:B------:R-:W-:Y:S01]  /*ac60*/  FMUL.FTZ R19, R19, R3 ;  /* 0x0000000313137220 */ /* 0x000fe20000410000 */
[----:B------:R-:W-:Y:S02]  /*ac70*/  FFMA.FTZ R0, R51, R18, R0 ;  /* 0x0000001233007223 */ /* 0x000fe40000010000 */
[----:B------:R-:W-:-:S04]  /*ac80*/  FFMA.FTZ R37, R37, R5, R6 ;  /* 0x0000000525257223 */ /* 0x000fc80000010006 */
[----:B------:R-:W-:Y:S02]  /*ac90*/  FFMA.FTZ R7, R38, R37, R7 ;  /* 0x0000002526077223 */ /* 0x000fe40000010007 */
[----:B------:R-:W5:Y:S02]  /*aca0*/  LDL.LU R38, [R1+0x88] ;  /* 0x0000880001267983 */ /* 0x000f640000300800 */
[----:B------:R-:W-:Y:S02]  /*acb0*/  FFMA.FTZ R39, R39, R7, R8 ;  /* 0x0000000727277223 */ /* 0x000fe40000010008 */
[----:B------:R-:W5:Y:S02]  /*acc0*/  LDL.LU R36, [R1+0xe0] ;  /* 0x0000e00001247983 */ /* 0x000f640000300800 */
[----:B------:R-:W-:Y:S02]  /*acd0*/  FFMA.FTZ R9, R40, R39, R9 ;  /* 0x0000002728097223 */ /* 0x000fe40000010009 */
[----:B------:R-:W5:Y:S02]  /*ace0*/  LDL.LU R35, [R1+0x84] ;  /* 0x0000840001237983 */ /* 0x000f640000300800 */
[----:B------:R-:W-:Y:S01]  /*acf0*/  FFMA.FTZ R10, R41, R9, R10 ;  /* 0x00000009290a7223 */ /* 0x000fe2000001000a */
[----:B--2---:R-:W-:Y:S01]  /*ad00*/  FFMA.FTZ R85, R18, R68, R85 ;  /* 0x0000004412557223 */ /* 0x004fe20000010055 */
[----:B---3--:R-:W-:-:S04]  /*ad10*/  FFMA.FTZ R84, R19, R69, R84 ;  /* 0x0000004513547223 */ /* 0x008fc80000010054 */
[----:B------:R-:W-:Y:S01]  /*ad20*/  STL [R1+0xd0], R85 ;  /* 0x0000d05501007387 */ /* 0x000fe20000100800 */
[----:B----4-:R-:W-:-:S03]  /*ad30*/  FADD.FTZ R83, R0, R83 ;  /* 0x0000005300537221 */ /* 0x010fc60000010000 */
[----:B------:R-:W-:Y:S04]  /*ad40*/  STL [R1+0xd4], R84 ;  /* 0x0000d45401007387 */ /* 0x000fe80000100800 */
[----:B------:R-:W-:Y:S04]  /*ad50*/  STL [R1+0x50], R83 ;  /* 0x0000505301007387 */ /* 0x000fe80000100800 */
[----:B------:R-:W2:Y:S01]  /*ad60*/  LDL.LU R34, [R1+0xe4] ;  /* 0x0000e40001227983 */ /* 0x000ea20000300800 */
[----:B------:R-:W-:Y:S01]  /*ad70*/  FFMA.FTZ R11, R42, R10, R11 ;  /* 0x0000000a2a0b7223 */ /* 0x000fe2000001000b */
[----:B------:R-:W-:-:S03]  /*ad80*/  FMUL.FTZ R6, R3, UR53 ;  /* 0x0000003503067c20 */ /* 0x000fc60008410000 */
[----:B------:R-:W-:Y:S01]  /*ad90*/  FFMA.FTZ R12, R43, R11, R12 ;  /* 0x0000000b2b0c7223 */ /* 0x000fe2000001000c */
[----:B------:R-:W-:-:S03]  /*ada0*/  FMUL.FTZ R6, R132, R6 ;  /* 0x0000000684067220 */ /* 0x000fc60000410000 */
[----:B------:R-:W-:Y:S01]  /*adb0*/  FFMA.FTZ R13, R44, R12, R13 ;  /* 0x0000000c2c0d7223 */ /* 0x000fe2000001000d */
[----:B------:R-:W-:-:S03]  /*adc0*/  FFMA.FTZ R6, R52, R19, R6 ;  /* 0x0000001334067223 */ /* 0x000fc60000010006 */
[----:B------:R-:W-:Y:S01]  /*add0*/  FFMA.FTZ R14, R45, R13, R14 ;  /* 0x0000000d2d0e7223 */ /* 0x000fe2000001000e */
[----:B-----5:R-:W-:Y:S01]  /*ade0*/  FADD.FTZ R81, R6, R81 ;  /* 0x0000005106517221 */ /* 0x020fe20000010000 */
[----:B------:R-:W-:Y:S01]  /*adf0*/  FMUL.FTZ R6, R5, UR53 ;  /* 0x0000003505067c20 */ /* 0x000fe20008410000 */
[----:B------:R-:W-:Y:S01]  /*ae00*/  FMUL.FTZ R8, R21, R5 ;  /* 0x0000000515087220 */ /* 0x000fe20000410000 */
[----:B------:R-:W-:Y:S01]  /*ae10*/  FFMA.FTZ R15, R46, R14, R15 ;  /* 0x0000000e2e0f7223 */ /* 0x000fe2000001000f */
[----:B------:R-:W-:Y:S01]  /*ae20*/  FMUL.FTZ R0, R4, UR53 ;  /* 0x0000003504007c20 */ /* 0x000fe20008410000 */
[----:B------:R-:W-:Y:S01]  /*ae30*/  FMUL.FTZ R6, R130, R6 ;  /* 0x0000000682067220 */ /* 0x000fe20000410000 */
[----:B------:R-:W-:Y:S01]  /*ae40*/  FFMA.FTZ R80, R8, R71, R80 ;  /* 0x0000004708507223 */ /* 0x000fe20000010050 */
[----:B------:R-:W-:Y:S01]  /*ae50*/  FFMA.FTZ R16, R47, R15, R16 ;  /* 0x0000000f2f107223 */ /* 0x000fe20000010010 */
[----:B------:R-:W-:Y:S01]  /*ae60*/  FMUL.FTZ R20, R20, R4 ;  /* 0x0000000414147220 */ /* 0x000fe20000410000 */
[----:B------:R-:W-:Y:S01]  /*ae70*/  FMUL.FTZ R0, R131, R0 ;  /* 0x0000000083007220 */ /* 0x000fe20000410000 */
[----:B------:R-:W-:Y:S01]  /*ae80*/  FFMA.FTZ R8, R54, R8, R6 ;  /* 0x0000000836087223 */ /* 0x000fe20000010006 */
[----:B------:R-:W-:Y:S01]  /*ae90*/  FMUL.FTZ R6, R37, UR53 ;  /* 0x0000003525067c20 */ /* 0x000fe20008410000 */
[----:B------:R-:W-:Y:S01]  /*aea0*/  FFMA.FTZ R17, R48, R16, R17 ;  /* 0x0000001030117223 */ /* 0x000fe20000010011 */
[----:B------:R-:W-:Y:S01]  /*aeb0*/  FFMA.FTZ R0, R53, R20, R0 ;  /* 0x0000001435007223 */ /* 0x000fe20000010000 */
[----:B------:R-:W-:Y:S01]  /*aec0*/  FFMA.FTZ R18, R23, -R128, R145 ;  /* 0x8000008017127223 */ /* 0x000fe20000010091 */
[----:B------:R-:W-:Y:S01]  /*aed0*/  FMUL.FTZ R19, R7, UR53 ;  /* 0x0000003507137c20 */ /* 0x000fe20008410000 */
[----:B------:R-:W-:Y:S01]  /*aee0*/  FFMA.FTZ R82, R20, R70, R82 ;  /* 0x0000004614527223 */ /* 0x000fe20000010052 */
[----:B------:R-:W-:Y:S01]  /*aef0*/  FMUL.FTZ R22, R22, R37 ;  /* 0x0000002516167220 */ /* 0x000fe20000410000 */
[----:B------:R-:W-:Y:S01]  /*af00*/  FMUL.FTZ R6, R129, R6 ;  /* 0x0000000681067220 */ /* 0x000fe20000410000 */
[----:B------:R-:W-:Y:S01]  /*af10*/  FMUL.FTZ R20, R17, R93 ;  /* 0x0000005d11147220 */ /* 0x000fe20000410000 */
[----:B------:R-:W-:Y:S01]  /*af20*/  FMUL.FTZ R19, R18, R19 ;  /* 0x0000001312137220 */ /* 0x000fe20000410000 */
[----:B------:R-:W-:Y:S01]  /*af30*/  FMUL.FTZ R21, R16, R92 ;  /* 0x0000005c10157220 */ /* 0x000fe20000410000 */
[----:B------:R-:W-:Y:S01]  /*af40*/  FFMA.FTZ R6, R55, R22, R6 ;  /* 0x0000001637067223 */ /* 0x000fe20000010006 */
[----:B------:R-:W-:Y:S01]  /*af50*/  LEA R87, R87, UR27, 0x2 ;  /* 0x0000001b57577c11 */ /* 0x000fe2000f8e10ff */
[----:B------:R-:W-:Y:S01]  /*af60*/  FFMA.FTZ R122, R29, -R122, R139 ;  /* 0x8000007a1d7a7223 */ /* 0x000fe2000001008b */
[----:B------:R-:W-:Y:S01]  /*af70*/  FFMA.FTZ R123, R28, -R123, R140 ;  /* 0x8000007b1c7b7223 */ /* 0x000fe2000001008c */
[----:B------:R-:W-:Y:S01]  /*af80*/  FFMA.FTZ R124, R27, -R124, R141 ;  /* 0x8000007c1b7c7223 */ /* 0x000fe2000001008d */
[----:B------:R-:W-:Y:S01]  /*af90*/  FFMA.FTZ R128, R26, -R125, R142 ;  /* 0x8000007d1a807223 */ /* 0x000fe2000001008e */
[----:B------:R-:W-:Y:S01]  /*afa0*/  FFMA.FTZ R125, R25, -R126, R143 ;  /* 0x8000007e197d7223 */ /* 0x000fe2000001008f */
[----:B------:R-:W-:Y:S01]  /*afb0*/  FMUL.FTZ R126, R24, R39 ;  /* 0x00000027187e7220 */ /* 0x000fe20000410000 */
[----:B------:R-:W-:Y:S01]  /*afc0*/  FADD.FTZ R38, R0, R38 ;  /* 0x0000002600267221 */ /* 0x000fe20000010000 */
[----:B------:R-:W-:Y:S01]  /*afd0*/  LEA.HI R0, R50, R50, RZ, 0x1b ;  /* 0x0000003232007211 */ /* 0x000fe200078fd8ff */
[----:B------:R-:W-:Y:S01]  /*afe0*/  FFMA.FTZ R36, R22, R72, R36 ;  /* 0x0000004816247223 */ /* 0x000fe20000010024 */
[----:B------:R-:W-:Y:S01]  /*aff0*/  FADD.FTZ R35, R8, R35 ;  /* 0x0000002308237221 */ /* 0x000fe20000010000 */
[----:B------:R-:W-:Y:S01]  /*b000*/  FMUL.FTZ R8, R23, R7 ;  /* 0x0000000717087220 */ /* 0x000fe20000410000 */
[-C--:B------:R-:W-:Y:S01]  /*b010*/  FFMA.FTZ R22, R120, R20.reuse, RZ ;  /* 0x0000001478167223 */ /* 0x080fe200000100ff */
[----:B------:R-:W-:Y:S01]  /*b020*/  FMUL.FTZ R20, R66, R20 ;  /* 0x0000001442147220 */ /* 0x000fe20000410000 */
[----:B------:R-:W-:-:S04]  /*b030*/  LEA R0, R0, UR27, 0x2 ;  /* 0x0000001b00007c11 */ /* 0x000fc8000f8e10ff */
[----:B------:R0:W-:Y:S02]  /*b040*/  STS [R87+0x2100], R20 ;  /* 0x0021001457007388 */ /* 0x0001e40000000800 */
[----:B0-----:R-:W-:Y:S01]  /*b050*/  FMUL.FTZ R20, R13, R89 ;  /* 0x000000590d147220 */ /* 0x001fe20000410000 */
[----:B------:R-:W-:Y:S01]  /*b060*/  FMUL.FTZ R7, R7, R73 ;  /* 0x0000004907077220 */ /* 0x000fe20000410000 */
[----:B------:R-:W-:Y:S01]  /*b070*/  FMUL.FTZ R37, R37, R72 ;  /* 0x0000004825257220 */ /* 0x000fe20000410000 */
[----:B------:R-:W-:Y:S01]  /*b080*/  FMUL.FTZ R5, R5, R71 ;  /* 0x0000004705057220 */ /* 0x000fe20000410000 */
[----:B------:R-:W-:Y:S04]  /*b090*/  STL [R1+0xd8], R82 ;  /* 0x0000d85201007387 */ /* 0x000fe80000100800 */
[----:B------:R-:W-:Y:S04]  /*b0a0*/  STL [R1+0x8c], R81 ;  /* 0x00008c5101007387 */ /* 0x000fe80000100800 */
[----:B------:R0:W-:Y:S04]  /*b0b0*/  STL [R1+0xdc], R80 ;  /* 0x0000dc5001007387 */ /* 0x0001e80000100800 */
[----:B------:R-:W-:Y:S04]  /*b0c0*/  STL [R1+0x88], R38 ;  /* 0x0000882601007387 */ /* 0x000fe80000100800 */
[----:B------:R-:W-:Y:S04]  /*b0d0*/  STL [R1+0xe0], R36 ;  /* 0x0000e02401007387 */ /* 0x000fe80000100800 */
[----:B------:R-:W-:Y:S04]  /*b0e0*/  STL [R1+0x84], R35 ;  /* 0x0000842301007387 */ /* 0x000fe80000100800 */
[----:B0-----:R-:W3:Y:S01]  /*b0f0*/  LDL R80, [R1+0xcc] ;  /* 0x0000cc0001507983 */ /* 0x001ee20000100800 */
[----:B--2---:R-:W-:Y:S01]  /*b100*/  FFMA.FTZ R34, R8, R73, R34 ;  /* 0x0000004908227223 */ /* 0x004fe20000010022 */
[----:B------:R-:W-:Y:S01]  /*b110*/  FFMA.FTZ R8, R56, R8, R19 ;  /* 0x0000000838087223 */ /* 0x000fe20000010013 */
[-C--:B------:R-:W-:Y:S01]  /*b120*/  FMUL.FTZ R19, R65, R21.reuse ;  /* 0x0000001541137220 */ /* 0x080fe20000410000 */
[----:B------:R-:W-:Y:S01]  /*b130*/  FFMA.FTZ R21, R119, R21, R22 ;  /* 0x0000001577157223 */ /* 0x000fe20000010016 */
[----:B------:R-:W-:-:S03]  /*b140*/  FMUL.FTZ R22, R15, R91 ;  /* 0x0000005b0f167220 */ /* 0x000fc60000410000 */
[----:B------:R0:W-:Y:S01]  /*b150*/  STS [R0+0x2104], R19 ;  /* 0x0021041300007388 */ /* 0x0001e20000000800 */
[-C--:B------:R-:W-:Y:S01]  /*b160*/  FFMA.FTZ R21, R118, R22.reuse, R21 ;  /* 0x0000001676157223 */ /* 0x080fe20000010015 */
[----:B------:R-:W-:Y:S01]  /*b170*/  FMUL.FTZ R22, R64, R22 ;  /* 0x0000001640167220 */ /* 0x000fe20000410000 */
[----:B0-----:R-:W-:-:S04]  /*b180*/  FMUL.FTZ R19, R14, R90 ;  /* 0x0000005a0e137220 */ /* 0x001fc80000410000 */
[----:B------:R0:W-:Y:S01]  /*b190*/  STS [R0+0x2108], R22 ;  /* 0x0021081600007388 */ /* 0x0001e20000000800 */
[-C--:B------:R-:W-:Y:S01]  /*b1a0*/  FFMA.FTZ R21, R121, R19.reuse, R21 ;  /* 0x0000001379157223 */ /* 0x080fe20000010015 */
[----:B------:R-:W-:-:S03]  /*b1b0*/  FMUL.FTZ R19, R63, R19 ;  /* 0x000000133f137220 */ /* 0x000fc60000410000 */
[----:B------:R-:W-:Y:S01]  /*b1c0*/  FFMA.FTZ R21, R122, R20, R21 ;  /* 0x000000147a157223 */ /* 0x000fe20000010015 */
[----:B0-----:R-:W-:Y:S01]  /*b1d0*/  FMUL.FTZ R22, R12, R88 ;  /* 0x000000580c167220 */ /* 0x001fe20000410000 */
[----:B------:R0:W-:Y:S03]  /*b1e0*/  STS [R0+0x210c], R19 ;  /* 0x00210c1300007388 */ /* 0x0001e60000000800 */
[-C--:B------:R-:W-:Y:S01]  /*b1f0*/  FFMA.FTZ R21, R123, R22.reuse, R21 ;  /* 0x000000167b157223 */ /* 0x080fe20000010015 */
[----:B------:R-:W-:Y:S01]  /*b200*/  FMUL.FTZ R22, R61, R22 ;  /* 0x000000163d167220 */ /* 0x000fe20000410000 */
[----:B------:R-:W-:Y:S01]  /*b210*/  FMUL.FTZ R20, R62, R20 ;  /* 0x000000143e147220 */ /* 0x000fe20000410000 */
[----:B0-----:R-:W-:-:S04]  /*b220*/  FMUL.FTZ R19, R11, R77 ;  /* 0x0000004d0b137220 */ /* 0x001fc80000410000 */
[-C--:B------:R-:W-:Y:S01]  /*b230*/  FMUL.FTZ R23, R60, R19.reuse ;  /* 0x000000133c177220 */ /* 0x080fe20000410000 */
[----:B------:R-:W-:Y:S01]  /*b240*/  FFMA.FTZ R21, R124, R19, R21 ;  /* 0x000000137c157223 */ /* 0x000fe20000010015 */
[----:B------:R-:W-:Y:S01]  /*b250*/  FMUL.FTZ R19, R10, R76 ;  /* 0x0000004c0a137220 */ /* 0x000fe20000410000 */
[----:B------:R0:W-:Y:S03]  /*b260*/  STS [R0+0x2114], R22 ;  /* 0x0021141600007388 */ /* 0x0001e60000000800 */
[----:B------:R-:W-:Y:S01]  /*b270*/  FFMA.FTZ R21, R128, R19, R21 ;  /* 0x0000001380157223 */ /* 0x000fe20000010015 */
[----:B------:R1:W-:Y:S01]  /*b280*/  STS [R0+0x2110], R20 ;  /* 0x0021101400007388 */ /* 0x0003e20000000800 */
[----:B0-----:R-:W-:Y:S01]  /*b290*/  FMUL.FTZ R22, R9, R75 ;  /* 0x0000004b09167220 */ /* 0x001fe20000410000 */
[----:B-1----:R-:W-:Y:S01]  /*b2a0*/  FFMA.FTZ R20, R24, -R127, R144 ;  /* 0x8000007f18147223 */ /* 0x002fe20000010090 */
[C---:B------:R-:W-:Y:S01]  /*b2b0*/  FMUL.FTZ R127, R39.reuse, UR53 ;  /* 0x00000035277f7c20 */ /* 0x040fe20008410000 */
[----:B------:R-:W-:Y:S01]  /*b2c0*/  FMUL.FTZ R39, R39, R74 ;  /* 0x0000004a27277220 */ /* 0x000fe20000410000 */
[----:B------:R-:W-:-:S04]  /*b2d0*/  FFMA.FTZ R21, R125, R22, R21 ;  /* 0x000000167d157223 */ /* 0x000fc80000010015 */
[----:B------:R-:W-:-:S04]  /*b2e0*/  FFMA.FTZ R21, R20, R39, R21 ;  /* 0x0000002714157223 */ /* 0x000fc80000010015 */
[----:B------:R-:W-:-:S04]  /*b2f0*/  FFMA.FTZ R21, R18, R7, R21 ;  /* 0x0000000712157223 */ /* 0x000fc80000010015 */
[----:B------:R-:W-:-:S04]  /*b300*/  FFMA.FTZ R21, R129, R37, R21 ;  /* 0x0000002581157223 */ /* 0x000fc80000010015 */
[-C--:B------:R-:W-:Y:S01]  /*b310*/  FFMA.FTZ R21, R130, R5.reuse, R21 ;  /* 0x0000000582157223 */ /* 0x080fe20000010015 */
[----:B------:R-:W-:Y:S01]  /*b320*/  FMUL.FTZ R5, R54, R5 ;  /* 0x0000000536057220 */ /* 0x000fe20000410000 */
[----:B------:R-:W-:Y:S04]  /*b330*/  STL [R1+0xe4], R34 ;  /* 0x0000e42201007387 */ /* 0x000fe80000100800 */
[----:B------:R0:W-:Y:S04]  /*b340*/  STS [R0+0x2130], R5 ;  /* 0x0021300500007388 */ /* 0x0001e80000000800 */
[----:B0-----:R-:W2:Y:S01]  /*b350*/  LDL.LU R5, [R1+0x80] ;  /* 0x0000800001057983 */ /* 0x001ea20000300800 */
[----:B------:R-:W-:Y:S01]  /*b360*/  FMUL.FTZ R4, R4, R70 ;  /* 0x0000004604047220 */ /* 0x000fe20000410000 */
[----:B------:R-:W-:Y:S01]  /*b370*/  FMUL.FTZ R7, R56, R7 ;  /* 0x0000000738077220 */ /* 0x000fe20000410000 */
[----:B------:R-:W-:-:S02]  /*b380*/  FMUL.FTZ R3, R3, R69 ;  /* 0x0000004503037220 */ /* 0x000fc40000410000 */
[-C--:B------:R-:W-:Y:S01]  /*b390*/  FFMA.FTZ R21, R131, R4.reuse, R21 ;  /* 0x0000000483157223 */ /* 0x080fe20000010015 */
[----:B------:R-:W-:Y:S01]  /*b3a0*/  FMUL.FTZ R4, R53, R4 ;  /* 0x0000000435047220 */ /* 0x000fe20000410000 */
[----:B------:R0:W-:Y:S02]  /*b3b0*/  STS [R0+0x2128], R7 ;  /* 0x0021280700007388 */ /* 0x0001e40000000800 */
[-C--:B------:R-:W-:Y:S02]  /*b3c0*/  FFMA.FTZ R21, R132, R3.reuse, R21 ;  /* 0x0000000384157223 */ /* 0x080fe40000010015 */
[----:B------:R1:W-:Y:S01]  /*b3d0*/  STS [R0+0x2134], R4 ;  /* 0x0021340400007388 */ /* 0x0003e20000000800 */
[----:B0-----:R-:W-:-:S03]  /*b3e0*/  FMUL.FTZ R7, R52, R3 ;  /* 0x0000000334077220 */ /* 0x001fc60000410000 */
[----:B-1----:R-:W4:Y:S04]  /*b3f0*/  LDL.LU R4, [R1+0xe8] ;  /* 0x0000e80001047983 */ /* 0x002f280000300800 */
[----:B------:R-:W5:Y:S04]  /*b400*/  LDL.LU R3, [R1+0x7c] ;  /* 0x00007c0001037983 */ /* 0x000f680000300800 */
        /* <DEDUP_REMOVED lines=10> */
[----:B--2---:R-:W-:-:S05]  /*b4b0*/  FADD.FTZ R5, R6, R5 ;  /* 0x0000000506057221 */ /* 0x004fca0000010000 */
[----:B------:R-:W-:Y:S04]  /*b4c0*/  STL [R1+0x80], R5 ;  /* 0x0000800501007387 */ /* 0x000fe80000100800 */
[----:B------:R-:W2:Y:S01]  /*b4d0*/  LDL R135, [R1+0x9c] ;  /* 0x00009c0001877983 */ /* 0x000ea20000100800 */
[----:B------:R-:W-:Y:S01]  /*b4e0*/  FMUL.FTZ R18, R55, R37 ;  /* 0x0000002537127220 */ /* 0x000fe20000410000 */
[----:B------:R-:W-:Y:S01]  /*b4f0*/  FMUL.FTZ R2, R2, R68 ;  /* 0x0000004402027220 */ /* 0x000fe20000410000 */
[----:B------:R-:W-:Y:S01]  /*b500*/  FMUL.FTZ R19, R59, R19 ;  /* 0x000000133b137220 */ /* 0x000fe20000410000 */
[----:B------:R-:W-:Y:S01]  /*b510*/  FMUL.FTZ R22, R58, R22 ;  /* 0x000000163a167220 */ /* 0x000fe20000410000 */
[----:B------:R-:W-:Y:S01]  /*b520*/  FMUL.FTZ R39, R57, R39 ;  /* 0x0000002739277220 */ /* 0x000fe20000410000 */
[----:B------:R0:W-:Y:S04]  /*b530*/  STS [R0+0x212c], R18 ;  /* 0x00212c1200007388 */ /* 0x0001e80000000800 */
[----:B------:R-:W-:Y:S04]  /*b540*/  STS [R0+0x2118], R23 ;  /* 0x0021181700007388 */ /* 0x000fe80000000800 */
[----:B------:R-:W-:Y:S01]  /*b550*/  STS [R0+0x2138], R7 ;  /* 0x0021380700007388 */ /* 0x000fe20000000800 */
[----:B0-----:R-:W-:-:S03]  /*b560*/  FMUL.FTZ R18, R51, R2 ;  /* 0x0000000233127220 */ /* 0x001fc60000410000 */
[----:B------:R-:W-:Y:S04]  /*b570*/  STS [R0+0x211c], R19 ;  /* 0x00211c1300007388 */ /* 0x000fe80000000800 */
[----:B------:R-:W-:Y:S04]  /*b580*/  STS [R0+0x2120], R22 ;  /* 0x0021201600007388 */ /* 0x000fe80000000800 */
[----:B------:R-:W-:Y:S04]  /*b590*/  STS [R0+0x2124], R39 ;  /* 0x0021242700007388 */ /* 0x000fe80000000800 */
[----:B------:R0:W-:Y:S01]  /*b5a0*/  STS [R0+0x213c], R18 ;  /* 0x00213c1200007388 */ /* 0x0001e20000000800 */
[----:B---3--:R-:W-:Y:S01]  /*b5b0*/  FMUL.FTZ R151, R80, R151 ;  /* 0x0000009750977220 */ /* 0x008fe20000410000 */
[----:B------:R-:W-:Y:S01]  /*b5c0*/  LEA.HI R86, R49, R117, RZ, 0x1b ;  /* 0x0000007531567211 */ /* 0x000fe200078fd8ff */
[C---:B------:R-:W-:Y:S01]  /*b5d0*/  VIADD R83, R117.reuse, 0x100 ;  /* 0x0000010075537836 */ /* 0x040fe20000000000 */
[C---:B------:R-:W-:Y:S01]  /*b5e0*/  IADD3 R84, PT, PT, R117.reuse, 0x80, RZ ;  /* 0x0000008075547810 */ /* 0x040fe20007ffe0ff */
[C---:B------:R-:W-:Y:S01]  /*b5f0*/  VIADD R80, R117.reuse, 0x300 ;  /* 0x0000030075507836 */ /* 0x040fe20000000000 */
[C---:B------:R-:W-:Y:S01]  /*b600*/  IADD3 R82, PT, PT, R117.reuse, 0x180, RZ ;  /* 0x0000018075527810 */ /* 0x040fe20007ffe0ff */
[C---:B------:R-:W-:Y:S01]  /*b610*/  VIADD R49, R117.reuse, 0x500 ;  /* 0x0000050075317836 */ /* 0x040fe20000000000 */
[C---:B------:R-:W-:Y:S01]  /*b620*/  IADD3 R81, PT, PT, R117.reuse, 0x280, RZ ;  /* 0x0000028075517810 */ /* 0x040fe20007ffe0ff */
[C---:B------:R-:W-:Y:S01]  /*b630*/  VIADD R46, R117.reuse, 0x680 ;  /* 0x00000680752e7836 */ /* 0x040fe20000000000 */
[----:B------:R-:W-:-:S02]  /*b640*/  IADD3 R79, PT, PT, R117, 0x380, RZ ;  /* 0x00000380754f7810 */ /* 0x000fc40007ffe0ff */
[C---:B------:R-:W-:Y:S02]  /*b650*/  LOP3.LUT R78, R117.reuse, 0x400, RZ, 0xfc, !PT ;  /* 0x00000400754e7812 */ /* 0x040fe400078efcff */
[C---:B------:R-:W-:Y:S02]  /*b660*/  IADD3 R50, PT, PT, R117.reuse, 0x480, RZ ;  /* 0x0000048075327810 */ /* 0x040fe40007ffe0ff */
[C---:B------:R-:W-:Y:S02]  /*b670*/  IADD3 R48, PT, PT, R117.reuse, 0x580, RZ ;  /* 0x0000058075307810 */ /* 0x040fe40007ffe0ff */
[C---:B------:R-:W-:Y:S02]  /*b680*/  IADD3 R47, PT, PT, R117.reuse, 0x600, RZ ;  /* 0x00000600752f7810 */ /* 0x040fe40007ffe0ff */
[C---:B------:R-:W-:Y:S02]  /*b690*/  IADD3 R45, PT, PT, R117.reuse, 0x700, RZ ;  /* 0x00000700752d7810 */ /* 0x040fe40007ffe0ff */
[----:B------:R-:W-:-:S02]  /*b6a0*/  IADD3 R44, PT, PT, R117, 0x780, RZ ;  /* 0x00000780752c7810 */ /* 0x000fc40007ffe0ff */
[-C--:B------:R-:W-:Y:S01]  /*b6b0*/  LEA.HI R85, R117, R117.reuse, RZ, 0x1b ;  /* 0x0000007575557211 */ /* 0x080fe200078fd8ff */
[----:B----4-:R-:W-:Y:S01]  /*b6c0*/  FFMA.FTZ R4, R126, R74, R4 ;  /* 0x0000004a7e047223 */ /* 0x010fe20000010004 */
[-C--:B------:R-:W-:Y:S01]  /*b6d0*/  LEA.HI R84, R84, R117.reuse, RZ, 0x1b ;  /* 0x0000007554547211 */ /* 0x080fe200078fd8ff */
[----:B-----5:R-:W-:Y:S01]  /*b6e0*/  FADD.FTZ R3, R8, R3 ;  /* 0x0000000308037221 */ /* 0x020fe20000010000 */
[----:B------:R-:W-:Y:S01]  /*b6f0*/  LEA.HI R83, R83, R117, RZ, 0x1b ;  /* 0x0000007553537211 */ /* 0x000fe200078fd8ff */
[----:B------:R-:W-:Y:S01]  /*b700*/  FMUL.FTZ R127, R20, R127 ;  /* 0x0000007f147f7220 */ /* 0x000fe20000410000 */
[-C--:B------:R-:W-:Y:S01]  /*b710*/  LEA.HI R82, R82, R117.reuse, RZ, 0x1b ;  /* 0x0000007552527211 */ /* 0x080fe200078fd8ff */
[----:B------:R-:W3:Y:S01]  /*b720*/  LDL R154, [R1+0xa0] ;  /* 0x0000a000019a7983 */ /* 0x000ee20000100800 */
        /* <DEDUP_REMOVED lines=10> */
[----:B------:R-:W-:Y:S02]  /*b7d0*/  LEA.HI R44, R44, R117, RZ, 0x1b ;  /* 0x000000752c2c7211 */ /* 0x000fe400078fd8ff */
[----:B------:R-:W-:Y:S01]  /*b7e0*/  LEA R86, R86, UR27, 0x2 ;  /* 0x0000001b56567c11 */ /* 0x000fe2000f8e10ff */
[----:B------:R-:W-:Y:S01]  /*b7f0*/  BAR.SYNC.DEFER_BLOCKING 0x0 ;  /* 0x0000000000007b1d */ /* 0x000fe20000010000 */
        /* <DEDUP_REMOVED lines=11> */
[----:B------:R-:W-:Y:S01]  /*b8b0*/  LEA R47, R47, UR27, 0x2 ;  /* 0x0000001b2f2f7c11 */ /* 0x000fe2000f8e10ff */
[----:B0-----:R-:W-:Y:S01]  /*b8c0*/  FFMA.FTZ R18, R133, R2, R21 ;  /* 0x0000000285127223 */ /* 0x001fe20000010015 */
[----:B------:R-:W-:Y:S01]  /*b8d0*/  LEA R46, R46, UR27, 0x2 ;  /* 0x0000001b2e2e7c11 */ /* 0x000fe2000f8e10ff */
[----:B------:R-:W0:Y:S01]  /*b8e0*/  LDS R43, [R85+0x2100] ;  /* 0x00210000552b7984 */ /* 0x000e220000000800 */
[----:B------:R-:W-:-:S02]  /*b8f0*/  LEA R45, R45, UR27, 0x2 ;  /* 0x0000001b2d2d7c11 */ /* 0x000fc4000f8e10ff */
[----:B------:R-:W-:Y:S01]  /*b900*/  LEA R44, R44, UR27, 0x2 ;  /* 0x0000001b2c2c7c11 */ /* 0x000fe2000f8e10ff */
[----:B------:R-:W1:Y:S01]  /*b910*/  LDS R42, [R84+0x2300] ;  /* 0x00230000542a7984 */ /* 0x000e620000000800 */
[----:B------:R-:W-:Y:S01]  /*b920*/  FMUL.FTZ R137, R153, R137 ;  /* 0x0000008999897220 */ /* 0x000fe20000410000 */
[----:B------:R-:W-:Y:S02]  /*b930*/  FMUL.FTZ R142, R152, R142 ;  /* 0x0000008e988e7220 */ /* 0x000fe40000410000 */
        /* <DEDUP_REMOVED lines=14> */
[----:B------:R-:W-:Y:S04]  /*ba20*/  STL [R1+0xe8], R4 ;  /* 0x0000e80401007387 */ /* 0x000fe80000100800 */
[----:B------:R5:W-:Y:S04]  /*ba30*/  STS [R87+0x4200], R151 ;  /* 0x0042009757007388 */ /* 0x000be80000000800 */
[----:B------:R1:W-:Y:S01]  /*ba40*/  STL [R1+0x7c], R3 ;  /* 0x00007c0301007387 */ /* 0x0003e20000100800 */
[----:B------:R-:W-:Y:S01]  /*ba50*/  UIADD3 UR28, UPT, UPT, UR31, -0x800, URZ ;  /* 0xfffff8001f1c7890 */ /* 0x000fe2000fffe0ff */
[----:B------:R-:W4:Y:S02]  /*ba60*/  S2UR UR26, SR_CTAID.X ;  /* 0x00000000001a79c3 */ /* 0x000f240000002500 */
[----:B------:R-:W3:Y:S01]  /*ba70*/  LDL R153, [R1+0x98] ;  /* 0x0000980001997983 */ /* 0x000ee20000100800 */
[----:B-----5:R-:W-:-:S03]  /*ba80*/  FFMA.FTZ R87, R57, R126, R127 ;  /* 0x0000007e39577223 */ /* 0x020fc6000001007f */
[----:B------:R-:W5:Y:S01]  /*ba90*/  LDL R152, [R1+0x94] ;  /* 0x0000940001987983 */ /* 0x000f620000100800 */
[----:B--2---:R-:W-:Y:S01]  /*baa0*/  FMUL.FTZ R147, R135, R147 ;  /* 0x0000009387937220 */ /* 0x004fe20000410000 */
[----:B------:R-:W4:Y:S02]  /*bab0*/  LDC.64 R4, c[0x0][0x4d8] ;  /* 0x00013600ff047b82 */ /* 0x000f240000000a00 */
[----:B------:R-:W2:Y:S04]  /*bac0*/  LDL R135, [R1+0x90] ;  /* 0x0000900001877983 */ /* 0x000ea80000100800 */
[----:B------:R-:W2:Y:S01]  /*bad0*/  LDL.LU R127, [R1+0xec] ;  /* 0x0000ec00017f7983 */ /* 0x000ea20000300800 */
[----:B------:R-:W-:-:S04]  /*bae0*/  LOP3.LUT R2, R117, UR28, RZ, 0xfc, !PT ;  /* 0x0000001c75027c12 */ /* 0x000fc8000f8efcff */
[----:B------:R-:W-:-:S04]  /*baf0*/  IADD3 R2, PT, PT, -R2, UR29, RZ ;  /* 0x0000001d02027c10 */ /* 0x000fc8000fffe1ff */
[----:B------:R-:W-:Y:S02]  /*bb00*/  ISETP.GE.AND P6, PT, R2, 0x1, PT ;  /* 0x000000010200780c */ /* 0x000fe40003fc6270 */
[----:B-1----:R-:W1:Y:S01]  /*bb10*/  LDC.64 R2, c[0x0][0x4b8] ;  /* 0x00012e00ff027b82 */ /* 0x002e620000000a00 */
[----:B------:R-:W-:Y:S01]  /*bb20*/  FMUL.FTZ R25, R25, R9 ;  /* 0x0000000919197220 */ /* 0x000fe20000410000 */
[----:B------:R-:W-:Y:S01]  /*bb30*/  FMUL.FTZ R9, R9, UR53 ;  /* 0x0000003509097c20 */ /* 0x000fe20008410000 */
[----:B------:R-:W-:-:S03]  /*bb40*/  IMAD.MOV.U32 R8, RZ, RZ, R117 ;  /* 0x000000ffff087224 */ /* 0x000fc600078e0075 */
[----:B------:R-:W-:Y:S01]  /*bb50*/  FMUL.FTZ R125, R125, R9 ;  /* 0x000000097d7d7220 */ /* 0x000fe20000410000 */
[----:B------:R-:W-:Y:S02]  /*bb60*/  HFMA2 R9, -RZ, RZ, 0, 0 ;  /* 0x00000000ff097431 */ /* 0x000fe400000001ff */
[----:B----4-:R-:W-:Y:S01]  /*bb70*/  IMAD R5, R5, UR26, RZ ;  /* 0x0000001a05057c24 */ /* 0x010fe2000f8e02ff */
[----:B------:R-:W-:Y:S01]  /*bb80*/  USHF.R.S32.HI UR50, URZ, 0x1f, UR10 ;  /* 0x0000001fff327899 */ /* 0x000fe2000801140a */
[----:B-1----:R-:W-:-:S04]  /*bb90*/  IMAD.WIDE.U32 R6, R2, UR26, R8 ;  /* 0x0000001a02067c25 */ /* 0x002fc8000f8e0008 */
[----:B------:R-:W-:-:S04]  /*bba0*/  IMAD.WIDE.U32 R8, R4, UR26, R8 ;  /* 0x0000001a04087c25 */ /* 0x000fc8000f8e0008 */
[----:B------:R-:W-:Y:S01]  /*bbb0*/  IMAD R3, R3, UR26, RZ ;  /* 0x0000001a03037c24 */ /* 0x000fe2000f8e02ff */
[----:B------:R-:W-:Y:S02]  /*bbc0*/  MOV R4, UR42 ;  /* 0x0000002a00047c02 */ /* 0x000fe40008000f00 */
[----:B------:R-:W-:Y:S02]  /*bbd0*/  MOV R2, R8 ;  /* 0x0000000800027202 */ /* 0x000fe40000000f00 */
[----:B------:R-:W-:Y:S01]  /*bbe0*/  IADD3 R7, PT, PT, R7, R3, RZ ;  /* 0x0000000307077210 */ /* 0x000fe20007ffe0ff */
[----:B------:R-:W-:Y:S02]  /*bbf0*/  IMAD.IADD R3, R9, 0x1, R5 ;  /* 0x0000000109037824 */ /* 0x000fe400078e0205 */
[----:B------:R-:W-:Y:S02]  /*bc00*/  IMAD.WIDE.U32 R2, R4, UR10, R2 ;  /* 0x0000000a04027c25 */ /* 0x000fe4000f8e0002 */
[----:B------:R-:W1:Y:S01]  /*bc10*/  LDC.64 R4, c[0x0][0x4d0] ;  /* 0x00013400ff047b82 */ /* 0x000e620000000a00 */
[----:B------:R-:W-:Y:S01]  /*bc20*/  UIMAD UR14, UR50, UR42, URZ ;  /* 0x0000002a320e72a4 */ /* 0x000fe2000f8e02ff */
[----:B------:R-:W-:Y:S01]  /*bc30*/  IMAD.U32 R8, RZ, RZ, UR40 ;  /* 0x00000028ff087e24 */ /* 0x000fe2000f8e00ff */
[----:B------:R-:W-:-:S02]  /*bc40*/  IADD3 R2, P0, PT, R2, UR28, RZ ;  /* 0x0000001c02027c10 */ /* 0x000fc4000ff1e0ff */
[----:B------:R-:W-:Y:S02]  /*bc50*/  UIMAD UR30, UR10, UR43, UR14 ;  /* 0x0000002b0a1e72a4 */ /* 0x000fe4000f8e020e */
[----:B------:R-:W-:Y:S01]  /*bc60*/  IMAD.WIDE.U32 R6, R8, UR10, R6 ;  /* 0x0000000a08067c25 */ /* 0x000fe2000f8e0006 */
[----:B------:R-:W-:-:S04]  /*bc70*/  UIMAD UR14, UR50, UR40, URZ ;  /* 0x00000028320e72a4 */ /* 0x000fc8000f8e02ff */
[----:B------:R-:W-:Y:S01]  /*bc80*/  UIMAD UR14, UR10, UR41, UR14 ;  /* 0x000000290a0e72a4 */ /* 0x000fe2000f8e020e */
[----:B------:R-:W-:Y:S02]  /*bc90*/  IADD3.X R3, PT, PT, R3, UR30, RZ, P0, !PT ;  /* 0x0000001e03037c10 */ /* 0x000fe400087fe4ff */
[----:B------:R-:W-:Y:S01]  /*bca0*/  IADD3 R6, P0, PT, R6, UR28, RZ ;  /* 0x0000001c06067c10 */ /* 0x000fe2000ff1e0ff */
[----:B------:R-:W-:Y:S01]  /*bcb0*/  USHF.L.U32 UR30, UR11, 0xb, URZ ;  /* 0x0000000b0b1e7899 */ /* 0x000fe200080006ff */
[----:B------:R-:W-:Y:S02]  /*bcc0*/  MOV R8, UR44 ;  /* 0x0000002c00087c02 */ /* 0x000fe40008000f00 */
[----:B------:R-:W-:Y:S01]  /*bcd0*/  IADD3.X R7, PT, PT, R7, UR14, RZ, P0, !PT ;  /* 0x0000000e07077c10 */ /* 0x000fe200087fe4ff */
        /* <DEDUP_REMOVED lines=8> */
[----:B---3--:R-:W-:Y:S01]  /*bd60*/  FMUL.FTZ R146, R154, R146 ;  /* 0x000000929a927220 */ /* 0x008fe20000410000 */
[----:B------:R-:W-:Y:S01]  /*bd70*/  IMAD.WIDE.U32 R2, R8, UR8, R2 ;  /* 0x0000000808027c25 */ /* 0x000fe2000f8e0002 */
[----:B------:R-:W-:-:S02]  /*bd80*/  LOP3.LUT R8, R117, UR30, RZ, 0xfc, !PT ;  /* 0x0000001e75087c12 */ /* 0x000fc4000f8efcff */
[----:B------:R-:W-:Y:S01]  /*bd90*/  MOV R9, UR29 ;  /* 0x0000001d00097c02 */ /* 0x000fe20008000f00 */
[----:B-1----:R-:W-:Y:S01]  /*bda0*/  IMAD.WIDE.U32 R6, R4, UR8, R6 ;  /* 0x0000000804067c25 */ /* 0x002fe2000f8e0006 */
[----:B------:R-:W-:Y:S03]  /*bdb0*/  STS [R0+0x4204], R136 ;  /* 0x0042048800007388 */ /* 0x000fe60000000800 */
[----:B------:R-:W-:Y:S01]  /*bdc0*/  IMAD.U32 R4, RZ, RZ, UR45 ;  /* 0x0000002dff047e24 */ /* 0x000fe2000f8e00ff */
[----:B------:R-:W-:Y:S01]  /*bdd0*/  STS [R0+0x4208], R137 ;  /* 0x0042088900007388 */ /* 0x000fe20000000800 */
[----:B------:R-:W-:Y:S01]  /*bde0*/  IADD3 R126, PT, PT, -R8, 0x800, R9 ;  /* 0x00000800087e7810 */ /* 0x000fe20007ffe109 */
[----:B------:R-:W-:Y:S01]  /*bdf0*/  FMUL.FTZ R26, R26, R10 ;  /* 0x0000000a1a1a7220 */ /* 0x000fe20000410000 */
[----:B------:R-:W-:Y:S01]  /*be00*/  IMAD R3, R4, UR8, R3 ;  /* 0x0000000804037c24 */ /* 0x000fe2000f8e0203 */
[----:B------:R-:W-:Y:S01]  /*be10*/  STS [R0+0x420c], R138 ;  /* 0x00420c8a00007388 */ /* 0x000fe20000000800 */
[----:B------:R-:W-:-:S03]  /*be20*/  LEA R4, P1, R2, UR48, 0x2 ;  /* 0x0000003002047c11 */ /* 0x000fc6000f8210ff */
[----:B------:R-:W-:Y:S01]  /*be30*/  STS [R0+0x4210], R139 ;  /* 0x0042108b00007388 */ /* 0x000fe20000000800 */
[----:B------:R-:W-:-:S03]  /*be40*/  LEA R8, P0, R6, UR46, 0x2 ;  /* 0x0000002e06087c11 */ /* 0x000fc6000f8010ff */
[----:B------:R-:W-:Y:S01]  /*be50*/  STS [R0+0x4214], R140 ;  /* 0x0042148c00007388 */ /* 0x000fe20000000800 */
[----:B------:R-:W-:-:S03]  /*be60*/  FMUL.FTZ R10, R10, UR53 ;  /* 0x000000350a0a7c20 */ /* 0x000fc60008410000 */
[----:B------:R-:W-:Y:S04]  /*be70*/  STS [R0+0x4218], R141 ;  /* 0x0042188d00007388 */ /* 0x000fe80000000800 */
[----:B------:R-:W-:Y:S04]  /*be80*/  STS [R0+0x421c], R142 ;  /* 0x00421c8e00007388 */ /* 0x000fe80000000800 */
[----:B------:R-:W-:Y:S04]  /*be90*/  STS [R0+0x4220], R143 ;  /* 0x0042208f00007388 */ /* 0x000fe80000000800 */
[----:B------:R-:W-:Y:S04]  /*bea0*/  STS [R0+0x4224], R144 ;  /* 0x0042249000007388 */ /* 0x000fe80000000800 */
[----:B------:R-:W-:Y:S04]  /*beb0*/  STS [R0+0x4228], R145 ;  /* 0x0042289100007388 */ /* 0x000fe80000000800 */
[----:B------:R-:W-:Y:S04]  /*bec0*/  STS [R0+0x422c], R146 ;  /* 0x00422c9200007388 */ /* 0x000fe80000000800 */
[----:B------:R-:W-:Y:S01]  /*bed0*/  STS [R0+0x4230], R147 ;  /* 0x0042309300007388 */ /* 0x000fe20000000800 */
[----:B------:R-:W-:Y:S01]  /*bee0*/  BSSY.RECONVERGENT B0, `(.L_x_1570) ;  /* 0x000001f000007945 */ /* 0x000fe20003800200 */
[----:B------:R-:W-:Y:S01]  /*bef0*/  FFMA.FTZ R125, R58, R25, R125 ;  /* 0x000000193a7d7223 */ /* 0x000fe2000001007d */
[----:B------:R-:W-:Y:S01]  /*bf00*/  FMUL.FTZ R27, R27, R11 ;  /* 0x0000000b1b1b7220 */ /* 0x000fe20000410000 */
[----:B------:R-:W-:Y:S01]  /*bf10*/  FMUL.FTZ R10, R128, R10 ;  /* 0x0000000a800a7220 */ /* 0x000fe20000410000 */
[C---:B------:R-:W-:Y:S01]  /*bf20*/  ISETP.GE.AND P4, PT, R126.reuse, 0x81, PT ;  /* 0x000000817e00780c */ /* 0x040fe20003f86270 */
[----:B------:R-:W-:Y:S01]  /*bf30*/  FMUL.FTZ R11, R11, UR53 ;  /* 0x000000350b0b7c20 */ /* 0x000fe20008410000 */
[----:B------:R-:W-:Y:S01]  /*bf40*/  ISETP.GE.AND P3, PT, R126, 0x101, PT ;  /* 0x000001017e00780c */ /* 0x000fe20003f66270 */
[----:B------:R-:W-:Y:S01]  /*bf50*/  FMUL.FTZ R148, R153, R148 ;  /* 0x0000009499947220 */ /* 0x000fe20000410000 */
[----:B-----5:R-:W-:-:S04]  /*bf60*/  FMUL.FTZ R149, R152, R149 ;  /* 0x0000009598957220 */ /* 0x020fc80000410000 */
[----:B------:R-:W-:Y:S04]  /*bf70*/  STS [R0+0x4234], R148 ;  /* 0x0042349400007388 */ /* 0x000fe80000000800 */
[----:B------:R-:W-:Y:S01]  /*bf80*/  STS [R0+0x4238], R149 ;  /* 0x0042389500007388 */ /* 0x000fe20000000800 */
[----:B--2---:R-:W-:-:S05]  /*bf90*/  FFMA.FTZ R127, R25, R75, R127 ;  /* 0x0000004b197f7223 */ /* 0x004fca000001007f */
[----:B------:R-:W-:Y:S01]  /*bfa0*/  STL [R1+0xec], R127 ;  /* 0x0000ec7f01007387 */ /* 0x000fe20000100800 */
[----:B------:R-:W-:-:S05]  /*bfb0*/  FMUL.FTZ R150, R135, R150 ;  /* 0x0000009687967220 */ /* 0x000fca0000410000 */
[----:B------:R1:W-:Y:S01]  /*bfc0*/  STS [R0+0x423c], R150 ;  /* 0x00423c9600007388 */ /* 0x0003e20000000800 */
[----:B------:R-:W-:Y:S01]  /*bfd0*/  FMUL.FTZ R25, R17, UR53 ;  /* 0x0000003511197c20 */ /* 0x000fe20008410000 */
[----:B-1----:R-:W-:Y:S01]  /*bfe0*/  IMAD R0, R5, UR8, R7 ;  /* 0x0000000805007c24 */ /* 0x002fe2000f8e0207 */
[----:B------:R-:W-:Y:S01]  /*bff0*/  LEA.HI.X R5, R2, UR49, R3, 0x2, P1 ;  /* 0x0000003102057c11 */ /* 0x000fe200088f1403 */
[----:B------:R-:W-:Y:S01]  /*c000*/  FMUL.FTZ R2, R13, UR53 ;  /* 0x000000350d027c20 */ /* 0x000fe20008410000 */
[----:B------:R-:W-:Y:S01]  /*c010*/  BAR.SYNC.DEFER_BLOCKING 0x0 ;  /* 0x0000000000007b1d */ /* 0x000fe20000010000 */
[----:B------:R-:W-:Y:S01]  /*c020*/  ISETP.GE.AND P1, PT, R126, 0x181, PT ;  /* 0x000001817e00780c */ /* 0x000fe20003f26270 */
[----:B------:R-:W-:Y:S01]  /*c030*/  FMUL.FTZ R3, R14, UR53 ;  /* 0x000000350e037c20 */ /* 0x000fe20008410000 */
[----:B------:R-:W-:Y:S01]  /*c040*/  LEA.HI.X R9, R6, UR47, R0, 0x2, P0 ;  /* 0x0000002f06097c11 */ /* 0x000fe200080f1400 */
[----:B------:R-:W-:Y:S01]  /*c050*/  FMUL.FTZ R0, R12, UR53 ;  /* 0x000000350c007c20 */ /* 0x000fe20008410000 */
[----:B------:R-:W-:Y:S01]  /*c060*/  FMUL.FTZ R6, R15, UR53 ;  /* 0x000000350f067c20 */ /* 0x000fe20008410000 */
[----:B------:R-:W-:Y:S01]  /*c070*/  FMUL.FTZ R7, R16, UR53 ;  /* 0x0000003510077c20 */ /* 0x000fe20008410000 */
[----:B------:R-:W-:Y:S01]  /*c080*/  ISETP.GE.AND P0, PT, R126, 0x201, PT ;  /* 0x000002017e00780c */ /* 0x000fe20003f06270 */
[----:B0-----:R-:W-:-:S12]  /*c090*/  @!P6 BRA `(.L_x_1571) ;  /* 0x00000000000ce947 */ /* 0x001fd80003800000 */
[----:B------:R-:W0:Y:S04]  /*c0a0*/  LDS R85, [R85+0x4200] ;  /* 0x0042000055557984 */ /* 0x000e280000000800 */
[----:B------:R1:W-:Y:S04]  /*c0b0*/  REDG.E.ADD.F32.FTZ.RN.STRONG.GPU desc[UR32][R8.64], R43 ;  /* 0x0000002b080079a6 */ /* 0x0003e8000c12f320 */
[----:B0-----:R1:W-:Y:S02]  /*c0c0*/  REDG.E.ADD.F32.FTZ.RN.STRONG.GPU desc[UR32][R4.64], R85 ;  /* 0x00000055040079a6 */ /* 0x0013e4000c12f320 */
.L_x_1571:
[----:B------:R-:W-:Y:S05]  /*c0d0*/  BSYNC.RECONVERGENT B0 ;  /* 0x0000000000007941 */ /* 0x000fea0003800200 */
.L_x_1570:
[----:B------:R-:W0:Y:S01]  /*c0e0*/  LDS R84, [R84+0x4400] ;  /* 0x0044000054547984 */ /* 0x000e220000000800 */
[----:B-1----:R-:W-:Y:S01]  /*c0f0*/  LOP3.LUT R43, R117, UR30, RZ, 0xfc, !PT ;  /* 0x0000001e752b7c12 */ /* 0x002fe2000f8efcff */
[----:B------:R-:W-:Y:S01]  /*c100*/  BSSY.RECONVERGENT B0, `(.L_x_1572) ;  /* 0x0000009000007945 */ /* 0x000fe20003800200 */
[----:B------:R-:W-:Y:S02]  /*c110*/  MOV R126, UR29 ;  /* 0x0000001d007e7c02 */ /* 0x000fe40008000f00 */
[----:B------:R-:W-:Y:S02]  /*c120*/  MOV R85, UR29 ;  /* 0x0000001d00557c02 */ /* 0x000fe40008000f00 */
[C---:B------:R-:W-:Y:S02]  /*c130*/  IADD3 R126, PT, PT, -R43.reuse, 0x800, R126 ;  /* 0x000008002b7e7810 */ /* 0x040fe40007ffe17e */
[----:B------:R-:W-:Y:S02]  /*c140*/  IADD3 R85, PT, PT, -R43, 0x800, R85 ;  /* 0x000008002b557810 */ /* 0x000fe40007ffe155 */
[----:B------:R-:W-:Y:S01]  /*c150*/  ISETP.GE.AND P6, PT, R126, 0x281, PT ;  /* 0x000002817e00780c */ /* 0x000fe20003fc6270 */
[----:B------:R-:W-:-:S12]  /*c160*/  @!P4 BRA `(.L_x_1573) ;  /* 0x000000000008c947 */ /* 0x000fd80003800000 */
[----:B------:R1:W-:Y:S04]  /*c170*/  REDG.E.ADD.F32.FTZ.RN.STRONG.GPU desc[UR32][R8.64+0x200], R42 ;  /* 0x0002002a080079a6 */ /* 0x0003e8000c12f320 */
[----:B0-----:R1:W-:Y:S02]  /*c180*/  REDG.E.ADD.F32.FTZ.RN.STRONG.GPU desc[UR32][R4.64+0x200], R84 ;  /* 0x00020054040079a6 */ /* 0x0013e4000c12f320 */
.L_x_1573:
[----:B------:R-:W-:Y:S05]  /*c190*/  BSYNC.RECONVERGENT B0 ;  /* 0x0000000000007941 */ /* 0x000fea0003800200 */
.L_x_1572:
[----:B------:R-:W2:Y:S01]  /*c1a0*/  LDS R83, [R83+0x4600] ;  /* 0x0046000053537984 */ /* 0x000ea20000000800 */
[----:B------:R-:W-:Y:S04]  /*c1b0*/  BSSY.RECONVERGENT B0, `(.L_x_1574) ;  /* 0x0000004000007945 */ /* 0x000fe80003800200 */
[----:B------:R-:W-:Y:S05]  /*c1c0*/  @!P3 BRA `(.L_x_1575) ;  /* 0x000000000008b947 */ /* 0x000fea0003800000 */
[----:B------:R3:W-:Y:S04]  /*c1d0*/  REDG.E.ADD.F32.FTZ.RN.STRONG.GPU desc[UR32][R8.64+0x400], R41 ;  /* 0x00040029080079a6 */ /* 0x0007e8000c12f320 */
[----:B--2---:R3:W-:Y:S02]  /*c1e0*/  REDG.E.ADD.F32.FTZ.RN.STRONG.GPU desc[UR32][R4.64+0x400], R83 ;  /* 0x00040053040079a6 */ /* 0x0047e4000c12f320 */
.L_x_1575:
[----:B------:R-:W-:Y:S05]  /*c1f0*/  BSYNC.RECONVERGENT B0 ;  /* 0x0000000000007941 */ /* 0x000fea0003800200 */
.L_x_1574:
[----:B------:R-:W4:Y:S01]  /*c200*/  LDS R82, [R82+0x4800] ;  /* 0x0048000052527984 */ /* 0x000f220000000800 */
[----:B------:R-:W-:Y:S04]  /*c210*/  BSSY.RECONVERGENT B0, `(.L_x_1576) ;  /* 0x0000004000007945 */ /* 0x000fe80003800200 */
[----:B------:R-:W-:Y:S05]  /*c220*/  @!P1 BRA `(.L_x_1577) ;  /* 0x0000000000089947 */ /* 0x000fea0003800000 */
[----:B------:R0:W-:Y:S04]  /*c230*/  REDG.E.ADD.F32.FTZ.RN.STRONG.GPU desc[UR32][R8.64+0x600], R40 ;  /* 0x00060028080079a6 */ /* 0x0001e8000c12f320 */
[----:B----4-:R4:W-:Y:S02]  /*c240*/  REDG.E.ADD.F32.FTZ.RN.STRONG.GPU desc[UR32][R4.64+0x600], R82 ;  /* 0x00060052040079a6 */ /* 0x0109e4000c12f320 */
.L_x_1577:
[----:B------:R-:W-:Y:S05]  /*c250*/  BSYNC.RECONVERGENT B0 ;  /* 0x0000000000007941 */ /* 0x000fea0003800200 */
.L_x_1576:
[----:B------:R-:W0:Y:S01]  /*c260*/  LDS R86, [R86+0x4a00] ;  /* 0x004a000056567984 */ /* 0x000e220000000800 */
[----:B------:R-:W-:Y:S04]  /*c270*/  BSSY.RECONVERGENT B0, `(.L_x_1578) ;  /* 0x0000004000007945 */ /* 0x000fe80003800200 */
[----:B------:R-:W-:Y:S05]  /*c280*/  @!P0 BRA `(.L_x_1579) ;  /* 0x0000000000088947 */ /* 0x000fea0003800000 */
[----:B------:R1:W-:Y:S04]  /*c290*/  REDG.E.ADD.F32.FTZ.RN.STRONG.GPU desc[UR32][R8.64+0x800], R39 ;  /* 0x00080027080079a6 */ /* 0x0003e8000c12f320 */
[----:B0-----:R1:W-:Y:S02]  /*c2a0*/  REDG.E.ADD.F32.FTZ.RN.STRONG.GPU desc[UR32][R4.64+0x800], R86 ;  /* 0x00080056040079a6 */ /* 0x0013e4000c12f320 */
.L_x_1579:
[----:B------:R-:W-:Y:S05]  /*c2b0*/  BSYNC.RECONVERGENT B0 ;  /* 0x0000000000007941 */ /* 0x000fea0003800200 */
.L_x_1578:
[----:B------:R-:W0:Y:S01]  /*c2c0*/  LDS R81, [R81+0x4c00] ;  /* 0x004c000051517984 */ /* 0x000e220000000800 */
[----:B------:R-:W-:Y:S04]  /*c2d0*/  BSSY.RECONVERGENT B0, `(.L_x_1580) ;  /* 0x0000004000007945 */ /* 0x000fe80003800200 */
[----:B------:R-:W-:Y:S05]  /*c2e0*/  @!P6 BRA `(.L_x_1581) ;  /* 0x000000000008e947 */ /* 0x000fea0003800000 */
[----:B------:R1:W-:Y:S04]  /*c2f0*/  REDG.E.ADD.F32.FTZ.RN.STRONG.GPU desc[UR32][R8.64+0xa00], R38 ;  /* 0x000a0026080079a6 */ /* 0x0003e8000c12f320 */
[----:B0-----:R1:W-:Y:S02]  /*c300*/  REDG.E.ADD.F32.FTZ.RN.STRONG.GPU desc[UR32][R4.64+0xa00], R81 ;  /* 0x000a0051040079a6 */ /* 0x0013e4000c12f320 */
.L_x_1581:
[----:B------:R-:W-:Y:S05]  /*c310*/  BSYNC.RECONVERGENT B0 ;  /* 0x0000000000007941 */ /* 0x000fea0003800200 */
.L_x_1580:
        /* <DEDUP_REMOVED lines=10> */
.L_x_1583:
[----:B------:R-:W-:Y:S05]  /*c3c0*/  BSYNC.RECONVERGENT B0 ;  /* 0x0000000000007941 */ /* 0x000fea0003800200 */
.L_x_1582:
[----:B------:R-:W0:Y:S01]  /*c3d0*/  LDS R79, [R79+0x5000] ;  /* 0x005000004f4f7984 */ /* 0x000e220000000800 */
[----:B------:R-:W-:Y:S04]  /*c3e0*/  BSSY.RECONVERGENT B0, `(.L_x_1584) ;  /* 0x0000004000007945 */ /* 0x000fe80003800200 */
[----:B------:R-:W-:Y:S05]  /*c3f0*/  @!P0 BRA `(.L_x_1585) ;  /* 0x0000000000088947 */ /* 0x000fea0003800000 */
[----:B------:R1:W-:Y:S04]  /*c400*/  REDG.E.ADD.F32.FTZ.RN.STRONG.GPU desc[UR32][R8.64+0xe00], R36 ;  /* 0x000e0024080079a6 */ /* 0x0003e8000c12f320 */
[----:B0-----:R1:W-:Y:S02]  /*c410*/  REDG.E.ADD.F32.FTZ.RN.STRONG.GPU desc[UR32][R4.64+0xe00], R79 ;  /* 0x000e004f040079a6 */ /* 0x0013e4000c12f320 */
.L_x_1585:
[----:B------:R-:W-:Y:S05]  /*c420*/  BSYNC.RECONVERGENT B0 ;  /* 0x0000000000007941 */ /* 0x000fea0003800200 */
.L_x_1584:
[----:B------:R-:W0:Y:S01]  /*c430*/  LDS R78, [R78+0x5200] ;  /* 0x005200004e4e7984 */ /* 0x000e220000000800 */
[----:B------:R-:W-:Y:S04]  /*c440*/  BSSY.RECONVERGENT B0, `(.L_x_1586) ;  /* 0x0000004000007945 */ /* 0x000fe80003800200 */
[----:B------:R-:W-:Y:S05]  /*c450*/  @!P1 BRA `(.L_x_1587) ;  /* 0x0000000000089947 */ /* 0x000fea0003800000 */
[----:B------:R1:W-:Y:S04]  /*c460*/  REDG.E.ADD.F32.FTZ.RN.STRONG.GPU desc[UR32][R8.64+0x1000], R35 ;  /* 0x00100023080079a6 */ /* 0x0003e8000c12f320 */
[----:B0-----:R1:W-:Y:S02]  /*c470*/  REDG.E.ADD.F32.FTZ.RN.STRONG.GPU desc[UR32][R4.64+0x1000], R78 ;  /* 0x0010004e040079a6 */ /* 0x0013e4000c12f320 */
.L_x_1587:
[----:B------:R-:W-:Y:S05]  /*c480*/  BSYNC.RECONVERGENT B0 ;  /* 0x0000000000007941 */ /* 0x000fea0003800200 */
.L_x_1586:
[----:B------:R-:W0:Y:S01]  /*c490*/  LDS R50, [R50+0x5400] ;  /* 0x0054000032327984 */ /* 0x000e220000000800 */
[----:B------:R-:W-:Y:S04]  /*c4a0*/  BSSY.RECONVERGENT B0, `(.L_x_1588) ;  /* 0x0000004000007945 */ /* 0x000fe80003800200 */
[----:B------:R-:W-:Y:S05]  /*c4b0*/  @!P3 BRA `(.L_x_1589) ;  /* 0x000000000008b947 */ /* 0x000fea0003800000 */
[----:B------:R1:W-:Y:S04]  /*c4c0*/  REDG.E.ADD.F32.FTZ.RN.STRONG.GPU desc[UR32][R8.64+0x1200], R34 ;  /* 0x00120022080079a6 */ /* 0x0003e8000c12f320 */
[----:B0-----:R1:W-:Y:S02]  /*c4d0*/  REDG.E.ADD.F32.FTZ.RN.STRONG.GPU desc[UR32][R4.64+0x1200], R50 ;  /* 0x00120032040079a6 */ /* 0x0013e4000c12f320 */
.L_x_1589:
[----:B------:R-:W-:Y:S05]  /*c4e0*/  BSYNC.RECONVERGENT B0 ;  /* 0x0000000000007941 */ /* 0x000fea0003800200 */
.L_x_1588:
[----:B------:R-:W0:Y:S01]  /*c4f0*/  LDS R49, [R49+0x5600] ;  /* 0x0056000031317984 */ /* 0x000e220000000800 */
[----:B------:R-:W-:Y:S04]  /*c500*/  BSSY.RECONVERGENT B0, `(.L_x_1590) ;  /* 0x0000004000007945 */ /* 0x000fe80003800200 */
[----:B------:R-:W-:Y:S05]  /*c510*/  @!P4 BRA `(.L_x_1591) ;  /* 0x000000000008c947 */ /* 0x000fea0003800000 */
[----:B------:R1:W-:Y:S04]  /*c520*/  REDG.E.ADD.F32.FTZ.RN.STRONG.GPU desc[UR32][R8.64+0x1400], R24 ;  /* 0x00140018080079a6 */ /* 0x0003e8000c12f320 */
[----:B0-----:R1:W-:Y:S02]  /*c530*/  REDG.E.ADD.F32.FTZ.RN.STRONG.GPU desc[UR32][R4.64+0x1400], R49 ;  /* 0x00140031040079a6 */ /* 0x0013e4000c12f320 */
.L_x_1591:
[----:B------:R-:W-:Y:S05]  /*c540*/  BSYNC.RECONVERGENT B0 ;  /* 0x0000000000007941 */ /* 0x000fea0003800200 */
.L_x_1590:
        /* <DEDUP_REMOVED lines=10> */
.L_x_1593:
[----:B------:R-:W-:Y:S05]  /*c5f0*/  BSYNC.RECONVERGENT B0 ;  /* 0x0000000000007941 */ /* 0x000fea0003800200 */
.L_x_1592:
[----:B------:R-:W0:Y:S01]  /*c600*/  LDS R47, [R47+0x5a00] ;  /* 0x005a00002f2f7984 */ /* 0x000e220000000800 */
[----:B------:R-:W-:Y:S04]  /*c610*/  BSSY.RECONVERGENT B0, `(.L_x_1594) ;  /* 0x0000004000007945 */ /* 0x000fe80003800200 */
[----:B------:R-:W-:Y:S05]  /*c620*/  @!P0 BRA `(.L_x_1595) ;  /* 0x0000000000088947 */ /* 0x000fea0003800000 */
[----:B------:R1:W-:Y:S04]  /*c630*/  REDG.E.ADD.F32.FTZ.RN.STRONG.GPU desc[UR32][R8.64+0x1800], R22 ;  /* 0x00180016080079a6 */ /* 0x0003e8000c12f320 */
[----:B0-----:R1:W-:Y:S02]  /*c640*/  REDG.E.ADD.F32.FTZ.RN.STRONG.GPU desc[UR32][R4.64+0x1800], R47 ;  /* 0x0018002f040079a6 */ /* 0x0013e4000c12f320 */
.L_x_1595:
[----:B------:R-:W-:Y:S05]  /*c650*/  BSYNC.RECONVERGENT B0 ;  /* 0x0000000000007941 */ /* 0x000fea0003800200 */
.L_x_1594:
[----:B------:R-:W0:Y:S01]  /*c660*/  LDS R46, [R46+0x5c00] ;  /* 0x005c00002e2e7984 */ /* 0x000e220000000800 */
[----:B------:R-:W-:Y:S04]  /*c670*/  BSSY.RECONVERGENT B0, `(.L_x_1596) ;  /* 0x0000004000007945 */ /* 0x000fe80003800200 */
[----:B------:R-:W-:Y:S05]  /*c680*/  @!P1 BRA `(.L_x_1597) ;  /* 0x0000000000089947 */ /* 0x000fea0003800000 */
[----:B------:R1:W-:Y:S04]  /*c690*/  REDG.E.ADD.F32.FTZ.RN.STRONG.GPU desc[UR32][R8.64+0x1a00], R21 ;  /* 0x001a0015080079a6 */ /* 0x0003e8000c12f320 */
[----:B0-----:R1:W-:Y:S02]  /*c6a0*/  REDG.E.ADD.F32.FTZ.RN.STRONG.GPU desc[UR32][R4.64+0x1a00], R46 ;  /* 0x001a002e040079a6 */ /* 0x0013e4000c12f320 */
.L_x_1597:
[----:B------:R-:W-:Y:S05]  /*c6b0*/  BSYNC.RECONVERGENT B0 ;  /* 0x0000000000007941 */ /* 0x000fea0003800200 */
.L_x_1596:
[----:B------:R-:W0:Y:S01]  /*c6c0*/  LDS R45, [R45+0x5e00] ;  /* 0x005e00002d2d7984 */ /* 0x000e220000000800 */
[----:B------:R-:W-:Y:S04]  /*c6d0*/  BSSY.RECONVERGENT B0, `(.L_x_1598) ;  /* 0x0000004000007945 */ /* 0x000fe80003800200 */
[----:B------:R-:W-:Y:S05]  /*c6e0*/  @!P3 BRA `(.L_x_1599) ;  /* 0x000000000008b947 */ /* 0x000fea0003800000 */
[----:B------:R1:W-:Y:S04]  /*c6f0*/  REDG.E.ADD.F32.FTZ.RN.STRONG.GPU desc[UR32][R8.64+0x1c00], R20 ;  /* 0x001c0014080079a6 */ /* 0x0003e8000c12f320 */
[----:B0-----:R1:W-:Y:S02]  /*c700*/  REDG.E.ADD.F32.FTZ.RN.STRONG.GPU desc[UR32][R4.64+0x1c00], R45 ;  /* 0x001c002d040079a6 */ /* 0x0013e4000c12f320 */
.L_x_1599:
[----:B------:R-:W-:Y:S05]  /*c710*/  BSYNC.RECONVERGENT B0 ;  /* 0x0000000000007941 */ /* 0x000fea0003800200 */
.L_x_1598:
[----:B------:R-:W0:Y:S01]  /*c720*/  LDS R44, [R44+0x6000] ;  /* 0x006000002c2c7984 */ /* 0x000e220000000800 */
[----:B------:R-:W-:Y:S04]  /*c730*/  BSSY.RECONVERGENT B0, `(.L_x_1600) ;  /* 0x0000004000007945 */ /* 0x000fe80003800200 */
[----:B------:R-:W-:Y:S05]  /*c740*/  @!P4 BRA `(.L_x_1601) ;  /* 0x000000000008c947 */ /* 0x000fea0003800000 */
[----:B------:R1:W-:Y:S04]  /*c750*/  REDG.E.ADD.F32.FTZ.RN.STRONG.GPU desc[UR32][R8.64+0x1e00], R19 ;  /* 0x001e0013080079a6 */ /* 0x0003e8000c12f320 */
[----:B0-----:R1:W-:Y:S02]  /*c760*/  REDG.E.ADD.F32.FTZ.RN.STRONG.GPU desc[UR32][R4.64+0x1e00], R44 ;  /* 0x001e002c040079a6 */ /* 0x0013e4000c12f320 */
.L_x_1601:
[----:B------:R-:W-:Y:S05]  /*c770*/  BSYNC.RECONVERGENT B0 ;  /* 0x0000000000007941 */ /* 0x000fea0003800200 */
.L_x_1600:
        /* <DEDUP_REMOVED lines=18> */
[----:B-----5:R-:W-:Y:S01]  /*c8a0*/  FADD.FTZ R21, R87, R21 ;  /* 0x0000001557157221 */ /* 0x020fe20000010000 */
[----:B------:R-:W-:Y:S01]  /*c8b0*/  FMUL.FTZ R0, R123, R0 ;  /* 0x000000007b007220 */ /* 0x000fe20000410000 */
[----:B------:R-:W-:Y:S01]  /*c8c0*/  FMUL.FTZ R13, R29, R13 ;  /* 0x0000000d1d0d7220 */ /* 0x000fe20000410000 */
[----:B0-----:R-:W-:Y:S02]  /*c8d0*/  @P0 FADD R5, R4, R5 ;  /* 0x0000000504050221 */ /* 0x001fe40000000000 */
[----:B------:R0:W-:Y:S01]  /*c8e0*/  STL [R1+0x78], R21 ;  /* 0x0000781501007387 */ /* 0x0001e20000100800 */
[----:B--2---:R-:W-:Y:S01]  /*c8f0*/  FFMA.FTZ R20, R26, R76, R20 ;  /* 0x0000004c1a147223 */ /* 0x004fe20000010014 */
[----:B------:R-:W-:-:S02]  /*c900*/  FADD.FTZ R19, R125, R19 ;  /* 0x000000137d137221 */ /* 0x000fc40000010000 */
[----:B------:R-:W2:Y:S01]  /*c910*/  LDL.LU R34, [R1+0x68] ;  /* 0x0000680001227983 */ /* 0x000ea20000300800 */
[----:B---3--:R-:W-:-:S03]  /*c920*/  FFMA.FTZ R9, R27, R77, R9 ;  /* 0x0000004d1b097223 */ /* 0x008fc60000010009 */
[----:B------:R-:W3:Y:S01]  /*c930*/  LDL.LU R26, [R1+0x100] ;  /* 0x00010000011a7983 */ /* 0x000ee20000300800 */
[----:B0-----:R-:W0:Y:S01]  /*c940*/  S2R R21, SR_LANEID ;  /* 0x0000000000157919 */ /* 0x001e220000000000 */
[----:B------:R-:W-:Y:S02]  /*c950*/  FADD.FTZ R8, R10, R8 ;  /* 0x000000080a087221 */ /* 0x000fe40000010000 */
[----:B------:R1:W-:Y:S04]  /*c960*/  STL [R1+0xf0], R20 ;  /* 0x0000f01401007387 */ /* 0x0003e80000100800 */
[----:B------:R-:W4:Y:S04]  /*c970*/  LDL.LU R24, [R1+0x64] ;  /* 0x0000640001187983 */ /* 0x000f280000300800 */
[----:B------:R5:W-:Y:S04]  /*c980*/  STL [R1+0x74], R19 ;  /* 0x0000741301007387 */ /* 0x000be80000100800 */
[----:B------:R-:W4:Y:S04]  /*c990*/  LDL.LU R23, [R1+0x104] ;  /* 0x0001040001177983 */ /* 0x000f280000300800 */
[----:B------:R-:W-:Y:S04]  /*c9a0*/  STL [R1+0xf4], R9 ;  /* 0x0000f40901007387 */ /* 0x000fe80000100800 */
[----:B------:R-:W4:Y:S01]  /*c9b0*/  LDL.LU R22, [R1+0x60] ;  /* 0x0000600001167983 */ /* 0x000f220000300800 */
[----:B------:R-:W-:Y:S01]  /*c9c0*/  FFMA.FTZ R11, R60, R27, R11 ;  /* 0x0000001b3c0b7223 */ /* 0x000fe2000001000b */
[----:B------:R-:W-:Y:S01]  /*c9d0*/  FFMA.FTZ R37, R12, R88, R37 ;  /* 0x000000580c257223 */ /* 0x000fe20000010025 */
[----:B------:R-:W-:Y:S01]  /*c9e0*/  FMUL.FTZ R14, R30, R14 ;  /* 0x0000000e1e0e7220 */ /* 0x000fe20000410000 */
[----:B------:R-:W-:Y:S01]  /*c9f0*/  FMUL.FTZ R15, R31, R15 ;  /* 0x0000000f1f0f7220 */ /* 0x000fe20000410000 */
[----:B------:R-:W-:Y:S01]  /*ca00*/  FFMA.FTZ R35, R13, R89, R35 ;  /* 0x000000590d237223 */ /* 0x000fe20000010023 */
[----:B------:R-:W-:Y:S01]  /*ca10*/  FMUL.FTZ R17, R33, R17 ;  /* 0x0000001121117220 */ /* 0x000fe20000410000 */
[----:B------:R-:W-:Y:S01]  /*ca20*/  FMUL.FTZ R25, R120, R25 ;  /* 0x0000001978197220 */ /* 0x000fe20000410000 */
[----:B0-----:R-:W-:Y:S01]  /*ca30*/  ISETP.NE.AND P1, PT, R21, RZ, PT ;  /* 0x000000ff1500720c */ /* 0x001fe20003f25270 */
[----:B------:R-:W0:Y:S04]  /*ca40*/  SHFL.DOWN P0, R4, R5, 0x10, 0x1f ;  /* 0x0a001f0005047f89 */ /* 0x000e280000000000 */
[----:B------:R-:W4:Y:S04]  /*ca50*/  LDL.LU R21, [R1+0x108] ;  /* 0x0001080001157983 */ /* 0x000f280000300800 */
[----:B-1----:R-:W4:Y:S04]  /*ca60*/  LDL.LU R20, [R1+0x10c] ;  /* 0x00010c0001147983 */ /* 0x002f280000300800 */
[----:B------:R1:W-:Y:S04]  /*ca70*/  STL [R1+0x70], R8 ;  /* 0x0000700801007387 */ /* 0x0003e80000100800 */
[----:B-----5:R-:W5:Y:S04]  /*ca80*/  LDL.LU R19, [R1+0x5c] ;  /* 0x00005c0001137983 */ /* 0x020f680000300800 */
[----:B------:R-:W5:Y:S04]  /*ca90*/  LDL.LU R18, [R1+0x58] ;  /* 0x0000580001127983 */ /* 0x000f680000300800 */
[----:B-1----:R-:W5:Y:S01]  /*caa0*/  LDL.LU R8, [R1+0x54] ;  /* 0x0000540001087983 */ /* 0x002f620000300800 */
[----:B------:R-:W-:Y:S01]  /*cab0*/  FMUL.FTZ R9, R122, R2 ;  /* 0x000000027a097220 */ /* 0x000fe20000410000 */
[----:B------:R-:W-:Y:S01]  /*cac0*/  FFMA.FTZ R12, R61, R12, R0 ;  /* 0x0000000c3d0c7223 */ /* 0x000fe20000010000 */
[----:B------:R-:W-:Y:S01]  /*cad0*/  FMUL.FTZ R0, R121, R3 ;  /* 0x0000000379007220 */ /* 0x000fe20000410000 */
[----:B------:R-:W-:Y:S01]  /*cae0*/  FADD.FTZ R36, R11, R36 ;  /* 0x000000240b247221 */ /* 0x000fe20000010000 */
[----:B------:R-:W-:Y:S01]  /*caf0*/  FFMA.FTZ R9, R62, R13, R9 ;  /* 0x0000000d3e097223 */ /* 0x000fe20000010009 */
[----:B------:R-:W-:Y:S01]  /*cb00*/  FMUL.FTZ R3, R118, R6 ;  /* 0x0000000676037220 */ /* 0x000fe20000410000 */
[----:B------:R-:W-:Y:S01]  /*cb10*/  FMUL.FTZ R16, R32, R16 ;  /* 0x0000001020107220 */ /* 0x000fe20000410000 */
[----:B------:R1:W-:Y:S01]  /*cb20*/  STL [R1+0xf8], R37 ;  /* 0x0000f82501007387 */ /* 0x0003e20000100800 */
[----:B------:R-:W-:Y:S01]  /*cb30*/  FFMA.FTZ R25, R66, R17, R25 ;  /* 0x0000001142197223 */ /* 0x000fe20000010019 */
[----:B------:R-:W-:-:S02]  /*cb40*/  FFMA.FTZ R3, R64, R15, R3 ;  /* 0x0000000f40037223 */ /* 0x000fc40000010003 */
[----:B------:R1:W-:Y:S04]  /*cb50*/  STL [R1+0x6c], R36 ;  /* 0x00006c2401007387 */ /* 0x0003e80000100800 */
[----:B------:R1:W-:Y:S01]  /*cb60*/  STL [R1+0xfc], R35 ;  /* 0x0000fc2301007387 */ /* 0x0003e20000100800 */
[----:B------:R-:W-:Y:S01]  /*cb70*/  @!P1 SHF.R.U32.HI R2, RZ, 0x3, R117 ;  /* 0x00000003ff029819 */ /* 0x000fe20000011675 */
[----:B0-----:R-:W-:-:S03]  /*cb80*/  @P0 FADD R4, R5, R4 ;  /* 0x0000000405040221 */ /* 0x001fc60000000000 */
[----:B------:R-:W-:Y:S01]  /*cb90*/  @!P1 LOP3.LUT R5, R2, 0x7c, RZ, 0xc0, !PT ;  /* 0x0000007c02059812 */ /* 0x000fe200078ec0ff */
[----:B------:R-:W-:Y:S04]  /*cba0*/  BSSY.RECONVERGENT B0, `(.L_x_1602) ;  /* 0x0000026000007945 */ /* 0x000fe80003800200 */
[----:B------:R1:W-:Y:S01]  /*cbb0*/  @!P1 STS [R5+UR27+0x6304], R4 ;  /* 0x0063040405009988 */ /* 0x0003e2000800081b */
[----:B------:R-:W-:Y:S01]  /*cbc0*/  BAR.SYNC.DEFER_BLOCKING 0x0 ;  /* 0x0000000000007b1d */ /* 0x000fe20000010000 */
[----:B--2---:R-:W-:Y:S01]  /*cbd0*/  FADD.FTZ R34, R12, R34 ;  /* 0x000000220c227221 */ /* 0x004fe20000010000 */
[----:B---3--:R-:W-:Y:S01]  /*cbe0*/  FFMA.FTZ R26, R14, R90, R26 ;  /* 0x0000005a0e1a7223 */ /* 0x008fe2000001001a */
[----:B------:R-:W-:Y:S01]  /*cbf0*/  FFMA.FTZ R14, R63, R14, R0 ;  /* 0x0000000e3f0e7223 */ /* 0x000fe20000010000 */
[----:B------:R-:W-:-:S02]  /*cc00*/  FMUL.FTZ R0, R119, R7 ;  /* 0x0000000777007220 */ /* 0x000fc40000410000 */
[----:B------:R1:W-:Y:S02]  /*cc10*/  STL [R1+0x68], R34 ;  /* 0x0000682201007387 */ /* 0x0003e40000100800 */
[----:B------:R-:W-:Y:S02]  /*cc20*/  FFMA.FTZ R0, R65, R16, R0 ;  /* 0x0000001041007223 */ /* 0x000fe40000010000 */
[----:B------:R1:W-:Y:S01]  /*cc30*/  STL [R1+0x100], R26 ;  /* 0x0001001a01007387 */ /* 0x0003e20000100800 */
[----:B----4-:R-:W-:Y:S01]  /*cc40*/  FADD.FTZ R24, R9, R24 ;  /* 0x0000001809187221 */ /* 0x010fe20000010000 */
[----:B------:R-:W-:-:S04]  /*cc50*/  FFMA.FTZ R23, R15, R91, R23 ;  /* 0x0000005b0f177223 */ /* 0x000fc80000010017 */
[----:B------:R1:W-:Y:S01]  /*cc60*/  STL [R1+0x64], R24 ;  /* 0x0000641801007387 */ /* 0x0003e20000100800 */
[----:B------:R-:W-:-:S03]  /*cc70*/  FADD.FTZ R22, R14, R22 ;  /* 0x000000160e167221 */ /* 0x000fc60000010000 */
[----:B------:R1:W-:Y:S04]  /*cc80*/  STL [R1+0x104], R23 ;  /* 0x0001041701007387 */ /* 0x0003e80000100800 */
[----:B------:R1:W-:Y:S01]  /*cc90*/  STL [R1+0x60], R22 ;  /* 0x0000601601007387 */ /* 0x0003e20000100800 */
[----:B------:R-:W-:Y:S01]  /*cca0*/  FFMA.FTZ R21, R16, R92, R21 ;  /* 0x0000005c10157223 */ /* 0x000fe20000010015 */
[----:B------:R-:W-:-:S04]  /*ccb0*/  FFMA.FTZ R20, R17, R93, R20 ;  /* 0x0000005d11147223 */ /* 0x000fc80000010014 */
[----:B------:R1:W-:Y:S04]  /*ccc0*/  STL [R1+0x108], R21 ;  /* 0x0001081501007387 */ /* 0x0003e80000100800 */
[----:B------:R1:W-:Y:S01]  /*ccd0*/  STL [R1+0x10c], R20 ;  /* 0x00010c1401007387 */ /* 0x0003e20000100800 */
[----:B-----5:R-:W-:Y:S01]  /*cce0*/  FADD.FTZ R19, R3, R19 ;  /* 0x0000001303137221 */ /* 0x020fe20000010000 */
[----:B------:R-:W-:Y:S01]  /*ccf0*/  FADD.FTZ R18, R0, R18 ;  /* 0x0000001200127221 */ /* 0x000fe20000010000 */
[----:B------:R-:W-:-:S05]  /*cd00*/  FADD.FTZ R8, R25, R8 ;  /* 0x0000000819087221 */ /* 0x000fca0000010000 */
[----:B------:R1:W-:Y:S04]  /*cd10*/  STL [R1+0x54], R8 ;  /* 0x0000540801007387 */ /* 0x0003e80000100800 */
[----:B------:R1:W-:Y:S04]  /*cd20*/  STL [R1+0x5c], R19 ;  /* 0x00005c1301007387 */ /* 0x0003e80000100800 */
[----:B------:R1:W-:Y:S01]  /*cd30*/  STL [R1+0x58], R18 ;  /* 0x0000581201007387 */ /* 0x0003e20000100800 */
[----:B------:R-:W-:Y:S05]  /*cd40*/  @P5 BRA `(.L_x_1603) ;  /* 0x00000000002c5947 */ /* 0x000fea0003800000 */
[----:B------:R-:W-:Y:S01]  /*cd50*/  UISETP.NE.AND UP0, UPT, UR11, UR51, UPT ;  /* 0x000000330b00728c */ /* 0x000fe2000bf05270 */
[----:B------:R-:W0:Y:S01]  /*cd60*/  LDS.64 R2, [UR27+0x6308] ;  /* 0x0063081bff027984 */ /* 0x000e220008000a00 */
[----:B------:R-:W-:-:S03]  /*cd70*/  ULEA UR14, UR8, UR27, 0x2 ;  /* 0x0000001b080e7291 */ /* 0x000fc6000f8e10ff */
[----:B-1----:R-:W1:Y:S01]  /*cd80*/  LDS R5, [UR27+0x6310] ;  /* 0x0063101bff057984 */ /* 0x002e620008000800 */
[----:B------:R-:W-:-:S13]  /*cd90*/  PLOP3.LUT P0, PT, PT, PT, UP0, 0x80, 0x8 ;  /* 0x000000000008781c */ /* 0x000fda0003f0f008 */
[----:B------:R-:W2:Y:S01]  /*cda0*/  @P0 LDS R7, [UR14+0x7f50] ;  /* 0x007f500eff070984 */ /* 0x000ea20008000800 */
[----:B0-----:R-:W-:-:S04]  /*cdb0*/  FADD.FTZ R2, R4, R2 ;  /* 0x0000000204027221 */ /* 0x001fc80000010000 */
[----:B------:R-:W-:-:S04]  /*cdc0*/  FADD.FTZ R2, R3, R2 ;  /* 0x0000000203027221 */ /* 0x000fc80000010000 */
[----:B-1----:R-:W-:-:S04]  /*cdd0*/  FADD.FTZ R2, R2, R5 ;  /* 0x0000000502027221 */ /* 0x002fc80000010000 */
[----:B--2---:R-:W-:-:S05]  /*cde0*/  @P0 FADD.FTZ R2, R2, R7 ;  /* 0x0000000702020221 */ /* 0x004fca0000010000 */
[----:B------:R0:W-:Y:S02]  /*cdf0*/  STS [UR14+0x7f50], R2 ;  /* 0x007f5002ff007988 */ /* 0x0001e4000800080e */
.L_x_1603:
[----:B------:R-:W-:Y:S05]  /*ce00*/  BSYNC.RECONVERGENT B0 ;  /* 0x0000000000007941 */ /* 0x000fea0003800200 */
.L_x_1602:
[----:B------:R-:W-:-:S04]  /*ce10*/  UIADD3 UR8, UPT, UPT, UR8, 0x1, URZ ;  /* 0x0000000108087890 */ /* 0x000fc8000fffe0ff */
[----:B------:R-:W-:-:S09]  /*ce20*/  UISETP.GE.AND UP0, UPT, UR8, UR52, UPT ;  /* 0x000000340800728c */ /* 0x000fd2000bf06270 */
[----:B------:R-:W-:Y:S05]  /*ce30*/  BRA.U !UP0, `(.L_x_1604) ;  /* 0xffffffad08207547 */ /* 0x000fea000b83ffff */
.L_x_1559:
[----:B------:R-:W2:Y:S01]  /*ce40*/  LDL.LU R27, [R1+0x108] ;  /* 0x00010800011b7983 */ /* 0x000ea20000300800 */
[----:B------:R-:W-:Y:S01]  /*ce50*/  UIADD3 UR29, UPT, UPT, -UR28, UR29, URZ ;  /* 0x0000001d1c1d7290 */ /* 0x000fe2000fffe1ff */
[----:B0-----:R-:W-:Y:S01]  /*ce60*/  MOV R3, UR19 ;  /* 0x0000001300037c02 */ /* 0x001fe20008000f00 */
[----:B------:R-:W-:Y:S01]  /*ce70*/  IMAD.U32 R2, RZ, RZ, UR18 ;  /* 0x00000012ff027e24 */ /* 0x000fe2000f8e00ff */
[----:B-1----:R-:W2:Y:S01]  /*ce80*/  LDL.LU R26, [R1+0x10c] ;  /* 0x00010c00011a7983 */ /* 0x002ea20000300800 */
[----:B------:R-:W-:Y:S01]  /*ce90*/  PRMT R0, RZ, 0x7610, R0 ;  /* 0x00007610ff007816 */ /* 0x000fe20000000000 */
[----:B------:R-:W0:Y:S02]  /*cea0*/  LDCU.64 UR30, c[0x0][0x4f8] ;  /* 0x00009f00ff1e77ac */ /* 0x000e240008000a00 */
[----:B------:R-:W3:Y:S01]  /*ceb0*/  LDL.LU R25, [R1+0x100] ;  /* 0x0001000001197983 */ /* 0x000ee20000300800 */
[----:B------:R-:W-:Y:S02]  /*cec0*/  PRMT R4, RZ, 0x7610, R4 ;  /* 0x00007610ff047816 */ /* 0x000fe40000000004 */
[----:B------:R-:W-:Y:S01]  /*ced0*/  PRMT R5, RZ, 0x7610, R5 ;  /* 0x00007610ff057816 */ /* 0x000fe20000000005 */
[----:B------:R-:W3:Y:S01]  /*cee0*/  LDL.LU R24, [R1+0x104] ;  /* 0x0001040001187983 */ /* 0x000ee20000300800 */
        /* <DEDUP_REMOVED lines=11> */
[----:B------:R-:W5:Y:S01]  /*cfa0*/  LDL.LU R20, [R1+0xf4] ;  /* 0x0000f40001147983 */ /* 0x000f620000300800 */
[----:B------:R-:W-:Y:S02]  /*cfb0*/  PRMT R14, RZ, 0x7610, R14 ;  /* 0x00007610ff0e7816 */ /* 0x000fe4000000000e */
[----:B------:R-:W-:Y:S01]  /*cfc0*/  PRMT R15, RZ, 0x7610, R15 ;  /* 0x00007610ff0f7816 */ /* 0x000fe2000000000f */
[----:B------:R-:W5:Y:S01]  /*cfd0*/  LDL.LU R19, [R1+0xe8] ;  /* 0x0000e80001137983 */ /* 0x000f620000300800 */
[----:B------:R-:W-:Y:S02]  /*cfe0*/  PRMT R16, RZ, 0x7610, R16 ;  /* 0x00007610ff107816 */ /* 0x000fe40000000010 */
[----:B------:R-:W-:Y:S01]  /*cff0*/  PRMT R17, RZ, 0x7610, R17 ;  /* 0x00007610ff117816 */ /* 0x000fe20000000011 */
[----:B------:R-:W5:Y:S01]  /*d000*/  LDL.LU R18, [R1+0xec] ;  /* 0x0000ec0001127983 */ /* 0x000f620000300800 */
[----:B------:R-:W-:Y:S08]  /*d010*/  BAR.SYNC.DEFER_BLOCKING 0x0 ;  /* 0x0000000000007b1d */ /* 0x000ff00000010000 */
[----:B------:R-:W1:Y:S01]  /*d020*/  S2UR UR12, SR_CTAID.Y ;  /* 0x00000000000c79c3 */ /* 0x000e620000002600 */
[----:B------:R-:W1:Y:S01]  /*d030*/  LDCU.64 UR34, c[0x0][0x500] ;  /* 0x0000a000ff2277ac */ /* 0x000e620008000a00 */
[----:B------:R-:W2:Y:S04]  /*d040*/  LDL.LU R29, [R1+0x54] ;  /* 0x00005400011d7983 */ /* 0x000ea80000300800 */
[----:B------:R-:W3:Y:S04]  /*d050*/  LDL.LU R30, [R1+0x58] ;  /* 0x00005800011e7983 */ /* 0x000ee80000300800 */
        /* <DEDUP_REMOVED lines=8> */
[----:B------:R0:W2:Y:S04]  /*d0e0*/  LDL.LU R39, [R1+0x110] ;  /* 0x0001100001277983 */ /* 0x0000a80000300800 */
[----:B------:R-:W5:Y:S04]  /*d0f0*/  LDL.LU R128, [R1+0x8] ;  /* 0x0000080001807983 */ /* 0x000f680000300800 */
[----:B------:R-:W5:Y:S04]  /*d100*/  LDL.LU R127, [R1+0x4] ;  /* 0x00000400017f7983 */ /* 0x000f680000300800 */
[----:B------:R-:W5:Y:S04]  /*d110*/  LDL.LU R126, [R1] ;  /* 0x00000000017e7983 */ /* 0x000f680000300800 */
        /* <DEDUP_REMOVED lines=16> */
[----:B------:R-:W2:Y:S01]  /*d220*/  LDL.LU R28, [R1+0x4c] ;  /* 0x00004c00011c7983 */ /* 0x000ea20000300800 */
[C---:B------:R-:W-:Y:S01]  /*d230*/  ISETP.GE.AND P1, PT, R116.reuse, UR29, PT ;  /* 0x0000001d74007c0c */ /* 0x040fe2000bf26270 */
[----:B------:R-:W-:Y:S01]  /*d240*/  IMAD.WIDE.U32 R2, R116, 0x2, R2 ;  /* 0x0000000274027825 */ /* 0x000fe200078e0002 */
[----:B------:R-:W-:-:S02]  /*d250*/  ISETP.GE.AND P2, PT, R114, UR29, PT ;  /* 0x0000001d72007c0c */ /* 0x000fc4000bf46270 */
[----:B------:R-:W-:Y:S02]  /*d260*/  ISETP.GE.AND P3, PT, R113, UR29, PT ;  /* 0x0000001d71007c0c */ /* 0x000fe4000bf66270 */
[----:B------:R-:W-:Y:S02]  /*d270*/  ISETP.GE.AND P4, PT, R112, UR29, PT ;  /* 0x0000001d70007c0c */ /* 0x000fe4000bf86270 */
[----:B------:R-:W-:Y:S02]  /*d280*/  ISETP.GE.AND P6, PT, R111, UR29, PT ;  /* 0x0000001d6f007c0c */ /* 0x000fe4000bfc6270 */
[----:B------:R-:W-:-:S03]  /*d290*/  ISETP.GE.AND P0, PT, R110, UR29, PT ;  /* 0x0000001d6e007c0c */ /* 0x000fc6000bf06270 */
[----:B------:R-:W3:Y:S01]  /*d2a0*/  @!P1 LDG.E.U16 R0, desc[UR32][R2.64] ;  /* 0x0000002002009981 */ /* 0x000ee2000c1e1500 */
[----:B------:R-:W-:-:S03]  /*d2b0*/  ISETP.GE.AND P1, PT, R109, UR29, PT ;  /* 0x0000001d6d007c0c */ /* 0x000fc6000bf26270 */
[----:B------:R-:W4:Y:S01]  /*d2c0*/  @!P2 LDG.E.U16 R4, desc[UR32][R2.64+0x40] ;  /* 0x000040200204a981 */ /* 0x000f22000c1e1500 */
[----:B------:R-:W-:-:S03]  /*d2d0*/  ISETP.GE.AND P2, PT, R108, UR29, PT ;  /* 0x0000001d6c007c0c */ /* 0x000fc6000bf46270 */
[----:B------:R-:W5:Y:S01]  /*d2e0*/  @!P3 LDG.E.U16 R5, desc[UR32][R2.64+0x80] ;  /* 0x000080200205b981 */ /* 0x000f62000c1e1500 */
        /* <DEDUP_REMOVED lines=13> */
[----:B------:R-:W5:Y:S04]  /*d3c0*/  @!P4 LDG.E.U16 R12, desc[UR32][R2.64+0x240] ;  /* 0x00024020020cc981 */ /* 0x000f68000c1e1500 */
[----:B------:R-:W5:Y:S04]  /*d3d0*/  @!P6 LDG.E.U16 R13, desc[UR32][R2.64+0x280] ;  /* 0x00028020020de981 */ /* 0x000f68000c1e1500 */
[----:B------:R-:W5:Y:S04]  /*d3e0*/  @!P0 LDG.E.U16 R14, desc[UR32][R2.64+0x2c0] ;  /* 0x0002c020020e8981 */ /* 0x000f68000c1e1500 */
[----:B------:R-:W5:Y:S04]  /*d3f0*/  @!P1 LDG.E.U16 R15, desc[UR32][R2.64+0x300] ;  /* 0x00030020020f9981 */ /* 0x000f68000c1e1500 */
[----:B------:R-:W5:Y:S04]  /*d400*/  @!P2 LDG.E.U16 R16, desc[UR32][R2.64+0x340] ;  /* 0x000340200210a981 */ /* 0x000f68000c1e1500 */
[----:B------:R-:W5:Y:S01]  /*d410*/  @!P3 LDG.E.U16 R17, desc[UR32][R2.64+0x380] ;  /* 0x000380200211b981 */ /* 0x000f62000c1e1500 */
[----:B--2---:R-:W-:-:S13]  /*d420*/  ISETP.GE.AND P4, PT, R28, UR29, PT ;  /* 0x0000001d1c007c0c */ /* 0x004fda000bf86270 */
[----:B------:R-:W2:Y:S04]  /*d430*/  @!P4 LDG.E.U16 R39, desc[UR32][R2.64+0x3c0] ;  /* 0x0003c0200227c981 */ /* 0x000ea8000c1e1500 */
[----:B---3--:R-:W-:Y:S04]  /*d440*/  STS.U16 [R125], R0 ;  /* 0x000000007d007388 */ /* 0x008fe80000000400 */
        /* <DEDUP_REMOVED lines=14> */
[----:B------:R-:W-:Y:S01]  /*d530*/  MOV R45, R29 ;  /* 0x0000001d002d7202 */ /* 0x000fe20000000f00 */
[----:B------:R-:W-:Y:S01]  /*d540*/  IMAD.MOV.U32 R44, RZ, RZ, R30 ;  /* 0x000000ffff2c7224 */ /* 0x000fe200078e001e */
[----:B------:R-:W-:-:S02]  /*d550*/  MOV R43, R31 ;  /* 0x0000001f002b7202 */ /* 0x000fc40000000f00 */
[----:B------:R-:W-:Y:S01]  /*d560*/  MOV R42, R33 ;  /* 0x00000021002a7202 */ /* 0x000fe20000000f00 */
[----:B------:R-:W-:Y:S01]  /*d570*/  IMAD.MOV.U32 R41, RZ, RZ, R35 ;  /* 0x000000ffff297224 */ /* 0x000fe200078e0023 */
[----:B------:R-:W-:Y:S01]  /*d580*/  MOV R40, R37 ;  /* 0x0000002500287202 */ /* 0x000fe20000000f00 */
[----:B--2---:R-:W-:Y:S01]  /*d590*/  STS.U16 [R46+0x3c0], R39 ;  /* 0x0003c0272e007388 */ /* 0x004fe20000000400 */
[----:B------:R-:W-:-:S03]  /*d5a0*/  NOP ;  /* 0x0000000000007918 */ /* 0x000fc60000000000 */
[----:B------:R-:W2:Y:S04]  /*d5b0*/  LDS.U16 R0, [R128] ;  /* 0x0000000080007984 */ /* 0x000ea80000000400 */
[----:B------:R-:W3:Y:S04]  /*d5c0*/  LDS.U16 R2, [R127+0x2] ;  /* 0x000002007f027984 */ /* 0x000ee80000000400 */
[----:B------:R-:W4:Y:S04]  /*d5d0*/  LDS.U16 R3, [R126+0x4] ;  /* 0x000004007e037984 */ /* 0x000f280000000400 */
[----:B------:R-:W5:Y:S04]  /*d5e0*/  LDS.U16 R4, [R164+0x6] ;  /* 0x00000600a4047984 */ /* 0x000f680000000400 */
[----:B------:R-:W-:Y:S04]  /*d5f0*/  LDS.U16 R5, [R157+0x10] ;  /* 0x000010009d057984 */ /* 0x000fe80000000400 */
[----:B------:R-:W-:Y:S01]  /*d600*/  LDS.U16 R6, [R100+0x12] ;  /* 0x0000120064067984 */ /* 0x000fe20000000400 */
[----:B--2---:R-:W-:Y:S01]  /*d610*/  SHF.L.U32 R0, R0, 0x10, RZ ;  /* 0x0000001000007819 */ /* 0x004fe200000006ff */
[----:B---3--:R-:W-:-:S04]  /*d620*/  IMAD.U32 R2, R2, 0x10000, RZ ;  /* 0x0001000002027824 */ /* 0x008fc800078e00ff */
[----:B------:R-:W-:Y:S02]  /*d630*/  FADD.FTZ R7, R0, UR7 ;  /* 0x0000000700077e21 */ /* 0x000fe40008010000 */
[----:B------:R-:W-:Y:S01]  /*d640*/  LDS.U16 R0, [R161+0x8] ;  /* 0x00000800a1007984 */ /* 0x000fe20000000400 */
[----:B----4-:R-:W-:Y:S01]  /*d650*/  SHF.L.U32 R3, R3, 0x10, RZ ;  /* 0x0000001003037819 */ /* 0x010fe200000006ff */
[----:B------:R-:W-:Y:S01]  /*d660*/  FADD.FTZ R9, R2, UR7 ;  /* 0x0000000702097e21 */ /* 0x000fe20008010000 */
[----:B-----5:R-:W-:-:S03]  /*d670*/  SHF.L.U32 R4, R4, 0x10, RZ ;  /* 0x0000001004047819 */ /* 0x020fc600000006ff */
[----:B------:R-:W-:Y:S01]  /*d680*/  FADD.FTZ R10, R3, UR7 ;  /* 0x00000007030a7e21 */ /* 0x000fe20008010000 */
[----:B------:R-:W-:Y:S01]  /*d690*/  FSETP.GTU.FTZ.AND P2, PT, R7, 20, PT ;  /* 0x41a000000700780b */ /* 0x000fe20003f5c000 */
[----:B------:R-:W2:Y:S01]  /*d6a0*/  LDS.U16 R3, [R159+0xc] ;  /* 0x00000c009f037984 */ /* 0x000ea20000000400 */
[----:B------:R-:W-:Y:S01]  /*d6b0*/  FADD.FTZ R12, R4, UR7 ;  /* 0x00000007040c7e21 */ /* 0x000fe20008010000 */
[----:B------:R-:W-:Y:S02]  /*d6c0*/  FSETP.GTU.FTZ.AND P4, PT, R9, 20, PT ;  /* 0x41a000000900780b */ /* 0x000fe40003f9c000 */
[----:B------:R-:W3:Y:S01]  /*d6d0*/  LDS.U16 R2, [R160+0xa] ;  /* 0x00000a00a0027984 */ /* 0x000ee20000000400 */
[----:B------:R-:W-:Y:S02]  /*d6e0*/  FSETP.GTU.FTZ.AND P0, PT, R10, 20, PT ;  /* 0x41a000000a00780b */ /* 0x000fe40003f1c000 */
[----:B------:R-:W-:Y:S01]  /*d6f0*/  FSETP.GTU.FTZ.AND P1, PT, R12, 20, PT ;  /* 0x41a000000c00780b */ /* 0x000fe20003f3c000 */
[----:B------:R-:W4:Y:S04]  /*d700*/  LDS.U16 R4, [R158+0xe] ;  /* 0x00000e009e047984 */ /* 0x000f280000000400 */
[----:B------:R-:W-:-:S03]  /*d710*/  @!P2 FMUL.FTZ R7, R7, -1.4426950216293334961 ;  /* 0xbfb8aa3b0707a820 */ /* 0x000fc60000410000 */
[----:B------:R-:W-:-:S03]  /*d720*/  @!P4 FMUL.FTZ R9, R9, -1.4426950216293334961 ;  /* 0xbfb8aa3b0909c820 */ /* 0x000fc60000410000 */
[----:B------:R-:W-:Y:S02]  /*d730*/  @!P0 FMUL.FTZ R10, R10, -1.4426950216293334961 ;  /* 0xbfb8aa3b0a0a8820 */ /* 0x000fe40000410000 */
[----:B------:R-:W-:Y:S01]  /*d740*/  @!P1 FMUL.FTZ R12, R12, -1.4426950216293334961 ;  /* 0xbfb8aa3b0c0c9820 */ /* 0x000fe20000410000 */
[----:B------:R-:W5:Y:S04]  /*d750*/  @!P2 MUFU.EX2 R7, R7 ;  /* 0x000000070007a308 */ /* 0x000f680000000800 */
[----:B------:R-:W1:Y:S04]  /*d760*/  @!P4 MUFU.EX2 R9, R9 ;  /* 0x000000090009c308 */ /* 0x000e680000000800 */
[----:B------:R-:W0:Y:S04]  /*d770*/  @!P0 MUFU.EX2 R10, R10 ;  /* 0x0000000a000a8308 */ /* 0x000e280000000800 */
[----:B------:R-:W2:Y:S01]  /*d780*/  @!P1 MUFU.EX2 R12, R12 ;  /* 0x0000000c000c9308 */ /* 0x000ea20000000800 */
[----:B-----5:R-:W-:Y:S01]  /*d790*/  @!P2 FADD.FTZ R8, R7, 1 ;  /* 0x3f8000000708a421 */ /* 0x020fe20000010000 */
[----:B-1----:R-:W-:Y:S01]  /*d7a0*/  @!P4 FADD.FTZ R7, R9, 1 ;  /* 0x3f8000000907c421 */ /* 0x002fe20000010000 */
[----:B0-----:R-:W-:-:S04]  /*d7b0*/  @!P0 FADD.FTZ R11, R10, 1 ;  /* 0x3f8000000a0b8421 */ /* 0x001fc80000010000 */
[----:B------:R-:W0:Y:S01]  /*d7c0*/  @!P2 MUFU.RCP R8, R8 ;  /* 0x000000080008a308 */ /* 0x000e220000001000 */
[----:B--2---:R-:W-:-:S07]  /*d7d0*/  @!P1 FADD.FTZ R13, R12, 1 ;  /* 0x3f8000000c0d9421 */ /* 0x004fce0000010000 */
[----:B------:R-:W1:Y:S08]  /*d7e0*/  @!P4 MUFU.RCP R7, R7 ;  /* 0x000000070007c308 */ /* 0x000e700000001000 */
[----:B------:R-:W2:Y:S08]  /*d7f0*/  @!P0 MUFU.RCP R11, R11 ;  /* 0x0000000b000b8308 */ /* 0x000eb00000001000 */
[----:B------:R-:W5:Y:S01]  /*d800*/  @!P1 MUFU.RCP R13, R13 ;  /* 0x0000000d000d9308 */ /* 0x000f620000001000 */
[----:B------:R-:W-:Y:S01]  /*d810*/  SHF.L.U32 R3, R3, 0x10, RZ ;  /* 0x0000001003037819 */ /* 0x000fe200000006ff */
[----:B------:R-:W-:Y:S01]  /*d820*/  IMAD.U32 R0, R0, 0x10000, RZ ;  /* 0x0001000000007824 */ /* 0x000fe200078e00ff */
[----:B---3--:R-:W-:-:S02]  /*d830*/  SHF.L.U32 R2, R2, 0x10, RZ ;  /* 0x0000001002027819 */ /* 0x008fc400000006ff */
[----:B------:R-:W-:Y:S01]  /*d840*/  SHF.L.U32 R5, R5, 0x10, RZ ;  /* 0x0000001005057819 */ /* 0x000fe200000006ff */
[----:B0-----:R-:W-:Y:S01]  /*d850*/  @!P2 FMUL.FTZ R45, R45, R8 ;  /* 0x000000082d2da220 */ /* 0x001fe20000410000 */
[----:B------:R-:W-:Y:S01]  /*d860*/  SHF.L.U32 R6, R6, 0x10, RZ ;  /* 0x0000001006067819 */ /* 0x000fe200000006ff */
[----:B----4-:R-:W-:Y:S02]  /*d870*/  IMAD.U32 R4, R4, 0x10000, RZ ;  /* 0x0001000004047824 */ /* 0x010fe400078e00ff */
[----:B------:R-:W-:Y:S01]  /*d880*/  FADD.FTZ R0, R0, UR7 ;  /* 0x0000000700007e21 */ /* 0x000fe20008010000 */
[----:B------:R-:W-:Y:S01]  /*d890*/  FADD.FTZ R8, R3, UR7 ;  /* 0x0000000703087e21 */ /* 0x000fe20008010000 */
[----:B-1----:R-:W-:Y:S01]  /*d8a0*/  @!P4 FMUL.FTZ R44, R44, R7 ;  /* 0x000000072c2cc220 */ /* 0x002fe20000410000 */
[----:B------:R-:W-:Y:S01]  /*d8b0*/  FADD.FTZ R2, R2, UR7 ;  /* 0x0000000702027e21 */ /* 0x000fe20008010000 */
[----:B--2---:R-:W-:Y:S01]  /*d8c0*/  @!P0 FMUL.FTZ R43, R43, R11 ;  /* 0x0000000b2b2b8220 */ /* 0x004fe20000410000 */
[----:B------:R-:W-:Y:S01]  /*d8d0*/  FADD.FTZ R9, R5, UR7 ;  /* 0x0000000705097e21 */ /* 0x000fe20008010000 */
[----:B------:R-:W-:Y:S01]  /*d8e0*/  FADD.FTZ R4, R4, UR7 ;  /* 0x0000000704047e21 */ /* 0x000fe20008010000 */
[----:B------:R-:W-:Y:S01]  /*d8f0*/  FADD.FTZ R6, R6, UR7 ;  /* 0x0000000706067e21 */ /* 0x000fe20008010000 */
[----:B-----5:R-:W-:Y:S01]  /*d900*/  @!P1 FMUL.FTZ R42, R42, R13 ;  /* 0x0000000d2a2a9220 */ /* 0x020fe20000410000 */
[----:B------:R-:W-:Y:S01]  /*d910*/  @!P2 STL [R1+0x54], R45 ;  /* 0x0000542d0100a387 */ /* 0x000fe20000100800 */
[----:B------:R-:W-:-:S02]  /*d920*/  FSETP.GTU.FTZ.AND P2, PT, R0, 20, PT ;  /* 0x41a000000000780b */ /* 0x000fc40003f5c000 */
[----:B------:R-:W-:Y:S01]  /*d930*/  FSETP.GTU.FTZ.AND P6, PT, R8, 20, PT ;  /* 0x41a000000800780b */ /* 0x000fe20003fdc000 */
[----:B------:R-:W-:Y:S01]  /*d940*/  @!P4 STL [R1+0x58], R44 ;  /* 0x0000582c0100c387 */ /* 0x000fe20000100800 */
[----:B------:R-:W-:-:S03]  /*d950*/  FSETP.GTU.FTZ.AND P3, PT, R2, 20, PT ;  /* 0x41a000000200780b */ /* 0x000fc60003f7c000 */
[----:B------:R-:W-:Y:S01]  /*d960*/  @!P0 STL [R1+0x5c], R43 ;  /* 0x00005c2b01008387 */ /* 0x000fe20000100800 */
[----:B------:R-:W-:Y:S02]  /*d970*/  FSETP.GTU.FTZ.AND P0, PT, R9, 20, PT ;  /* 0x41a000000900780b */ /* 0x000fe40003f1c000 */
[----:B------:R-:W-:Y:S01]  /*d980*/  FSETP.GTU.FTZ.AND P4, PT, R4, 20, PT ;  /* 0x41a000000400780b */ /* 0x000fe20003f9c000 */
[----:B------:R-:W-:Y:S01]  /*d990*/  @!P1 STL [R1+0x60], R42 ;  /* 0x0000602a01009387 */ /* 0x000fe20000100800 */
[----:B------:R-:W-:Y:S01]  /*d9a0*/  FSETP.GTU.FTZ.AND P1, PT, R6, 20, PT ;  /* 0x41a000000600780b */ /* 0x000fe20003f3c000 */
[----:B------:R-:W-:Y:S02]  /*d9b0*/  @!P2 FMUL.FTZ R0, R0, -1.4426950216293334961 ;  /* 0xbfb8aa3b0000a820 */ /* 0x000fe40000410000 */
[----:B------:R-:W-:Y:S02]  /*d9c0*/  @!P6 FMUL.FTZ R5, R8, -1.4426950216293334961 ;  /* 0xbfb8aa3b0805e820 */ /* 0x000fe40000410000 */
[----:B------:R-:W-:-:S04]  /*d9d0*/  @!P3 FMUL.FTZ R3, R2, -1.4426950216293334961 ;  /* 0xbfb8aa3b0203b820 */ /* 0x000fc80000410000 */
[----:B------:R-:W-:Y:S02]  /*d9e0*/  @!P0 FMUL.FTZ R8, R9, -1.4426950216293334961 ;  /* 0xbfb8aa3b09088820 */ /* 0x000fe40000410000 */
[----:B------:R-:W-:Y:S02]  /*d9f0*/  @!P4 FMUL.FTZ R7, R4, -1.4426950216293334961 ;  /* 0xbfb8aa3b0407c820 */ /* 0x000fe40000410000 */
[----:B------:R-:W-:Y:S01]  /*da00*/  @!P1 FMUL.FTZ R9, R6, -1.4426950216293334961 ;  /* 0xbfb8aa3b06099820 */ /* 0x000fe20000410000 */
[----:B------:R-:W0:Y:S04]  /*da10*/  @!P2 MUFU.EX2 R0, R0 ;  /* 0x000000000000a308 */ /* 0x000e280000000800 */
[----:B------:R-:W1:Y:S04]  /*da20*/  @!P6 MUFU.EX2 R5, R5 ;  /* 0x000000050005e308 */ /* 0x000e680000000800 */
[----:B------:R-:W2:Y:S04]  /*da30*/  @!P3 MUFU.EX2 R3, R3 ;  /* 0x000000030003b308 */ /* 0x000ea80000000800 */
[----:B------:R-:W3:Y:S04]  /*da40*/  @!P4 MUFU.EX2 R7, R7 ;  /* 0x000000070007c308 */ /* 0x000ee80000000800 */
[----:B------:R-:W4:Y:S04]  /*da50*/  @!P1 MUFU.EX2 R9, R9 ;  /* 0x0000000900099308 */ /* 0x000f280000000800 */
[----:B------:R-:W5:Y:S01]  /*da60*/  @!P0 MUFU.EX2 R8, R8 ;  /* 0x0000000800088308 */ /* 0x000f620000000800 */
[----:B0-----:R-:W-:Y:S01]  /*da70*/  @!P2 FADD.FTZ R2, R0, 1 ;  /* 0x3f8000000002a421 */ /* 0x001fe20000010000 */
[----:B-1----:R-:W-:Y:S01]  /*da80*/  @!P6 FADD.FTZ R6, R5, 1 ;  /* 0x3f8000000506e421 */ /* 0x002fe20000010000 */
[----:B--2---:R-:W-:Y:S01]  /*da90*/  @!P3 FADD.FTZ R4, R3, 1 ;  /* 0x3f8000000304b421 */ /* 0x004fe20000010000 */
[----:B------:R-:W-:Y:S01]  /*daa0*/  LDS.U16 R0, [R99+0x14] ;  /* 0x0000140063007984 */ /* 0x000fe20000000400 */
[----:B------:R0:W1:Y:S01]  /*dab0*/  @!P2 MUFU.RCP R10, R2 ;  /* 0x00000002000aa308 */ /* 0x0000620000001000 */
[----:B---3--:R-:W-:-:S02]  /*dac0*/  @!P4 FADD.FTZ R5, R7, 1 ;  /* 0x3f8000000705c421 */ /* 0x008fc40000010000 */
[----:B------:R-:W2:Y:S01]  /*dad0*/  LDS.U16 R3, [R97+0x18] ;  /* 0x0000180061037984 */ /* 0x000ea20000000400 */
[----:B----4-:R-:W-:-:S04]  /*dae0*/  @!P1 FADD.FTZ R9, R9, 1 ;  /* 0x3f80000009099421 */ /* 0x010fc80000010000 */
[----:B------:R3:W4:Y:S01]  /*daf0*/  @!P3 MUFU.RCP R11, R4 ;  /* 0x00000004000bb308 */ /* 0x0007220000001000 */
[----:B-----5:R-:W-:Y:S01]  /*db00*/  @!P0 FADD.FTZ R7, R8, 1 ;  /* 0x3f80000008078421 */ /* 0x020fe20000010000 */
[----:B0-----:R-:W0:Y:S06]  /*db10*/  LDS.U16 R2, [R98+0x16] ;  /* 0x0000160062027984 */ /* 0x001e2c0000000400 */
[----:B------:R-:W5:Y:S01]  /*db20*/  @!P6 MUFU.RCP R6, R6 ;  /* 0x000000060006e308 */ /* 0x000f620000001000 */
[----:B---3--:R-:W3:Y:S07]  /*db30*/  LDS.U16 R4, [R96+0x1a] ;  /* 0x00001a0060047984 */ /* 0x008eee0000000400 */
[----:B------:R-:W2:Y:S08]  /*db40*/  @!P4 MUFU.RCP R12, R5 ;  /* 0x00000005000cc308 */ /* 0x000eb00000001000 */
[----:B------:R2:W0:Y:S08]  /*db50*/  @!P0 MUFU.RCP R8, R7 ;  /* 0x0000000700088308 */ /* 0x0004300000001000 */
[----:B------:R-:W3:Y:S01]  /*db60*/  @!P1 MUFU.RCP R9, R9 ;  /* 0x0000000900099308 */ /* 0x000ee20000001000 */
[----:B-1----:R-:W-:Y:S01]  /*db70*/  @!P2 FMUL.FTZ R41, R41, R10 ;  /* 0x0000000a2929a220 */ /* 0x002fe20000410000 */
[----:B----4-:R-:W-:Y:S01]  /*db80*/  @!P3 FMUL.FTZ R40, R40, R11 ;  /* 0x0000000b2828b220 */ /* 0x010fe20000410000 */
[----:B-----5:R-:W-:Y:S01]  /*db90*/  @!P6 FMUL.FTZ R38, R38, R6 ;  /* 0x000000062626e220 */ /* 0x020fe20000410000 */
[----:B--2---:R-:W-:Y:S01]  /*dba0*/  @!P4 FMUL.FTZ R36, R36, R12 ;  /* 0x0000000c2424c220 */ /* 0x004fe20000410000 */
[----:B------:R-:W-:Y:S01]  /*dbb0*/  F2FP.BF16.F32.PACK_AB R7, R27, R26 ;  /* 0x0000001a1b07723e */ /* 0x000fe200000010ff */
[----:B------:R-:W-:Y:S01]  /*dbc0*/  @!P2 STL [R1+0x64], R41 ;  /* 0x000064290100a387 */ /* 0x000fe20000100800 */
[----:B0-----:R-:W-:-:S03]  /*dbd0*/  @!P0 FMUL.FTZ R34, R34, R8 ;  /* 0x0000000822228220 */ /* 0x001fc60000410000 */
[----:B------:R-:W-:Y:S01]  /*dbe0*/  @!P3 STL [R1+0x68], R40 ;  /* 0x000068280100b387 */ /* 0x000fe20000100800 */
[----:B------:R-:W-:-:S03]  /*dbf0*/  PRMT R10, R7, 0x7610, R10 ;  /* 0x00007610070a7816 */ /* 0x000fc6000000000a */
[----:B------:R-:W-:Y:S01]  /*dc00*/  @!P6 STL [R1+0x6c], R38 ;  /* 0x00006c260100e387 */ /* 0x000fe20000100800 */
[----:B---3--:R-:W-:-:S03]  /*dc10*/  @!P1 FMUL.FTZ R32, R32, R9 ;  /* 0x0000000920209220 */ /* 0x008fc60000410000 */
[----:B------:R-:W-:Y:S01]  /*dc20*/  @!P4 STL [R1+0x70], R36 ;  /* 0x000070240100c387 */ /* 0x000fe20000100800 */
[----:B------:R-:W-:Y:S02]  /*dc30*/  PRMT R9, R7, 0x7632, R9 ;  /* 0x0000763207097816 */ /* 0x000fe40000000009 */
[----:B------:R-:W-:Y:S01]  /*dc40*/  F2FP.BF16.F32.PACK_AB R7, R25, R24 ;  /* 0x000000181907723e */ /* 0x000fe200000010ff */
[----:B------:R-:W-:Y:S01]  /*dc50*/  @!P0 STL [R1+0x74], R34 ;  /* 0x0000742201008387 */ /* 0x000fe20000100800 */
[----:B------:R-:W-:-:S03]  /*dc60*/  F2FP.BF16.F32.PACK_AB R8, R23, R22 ;  /* 0x000000161708723e */ /* 0x000fc600000010ff */
[----:B------:R-:W-:Y:S01]  /*dc70*/  @!P1 STL [R1+0x78], R32 ;  /* 0x0000782001009387 */ /* 0x000fe20000100800 */
[----:B------:R-:W-:-:S03]  /*dc80*/  PRMT R11, R7, 0x7610, R11 ;  /* 0x00007610070b7816 */ /* 0x000fc6000000000b */
[----:B------:R-:W2:Y:S01]  /*dc90*/  LDL.LU R23, [R1+0xe0] ;  /* 0x0000e00001177983 */ /* 0x000ea20000300800 */
[----:B------:R-:W-:-:S03]  /*dca0*/  PRMT R82, R7, 0x7632, R82 ;  /* 0x0000763207527816 */ /* 0x000fc60000000052 */
[----:B------:R-:W2:Y:S01]  /*dcb0*/  LDL.LU R22, [R1+0xe4] ;  /* 0x0000e40001167983 */ /* 0x000ea20000300800 */
[----:B------:R-:W-:Y:S02]  /*dcc0*/  F2FP.BF16.F32.PACK_AB R7, R21, R20 ;  /* 0x000000141507723e */ /* 0x000fe400000010ff */
[C---:B------:R-:W-:Y:S01]  /*dcd0*/  PRMT R12, R8.reuse, 0x7610, R12 ;  /* 0x00007610080c7816 */ /* 0x040fe2000000000c */
[----:B------:R-:W3:Y:S01]  /*dce0*/  LDL.LU R21, [R1+0xd8] ;  /* 0x0000d80001157983 */ /* 0x000ee20000300800 */
[----:B------:R-:W-:Y:S02]  /*dcf0*/  PRMT R80, R8, 0x7632, R80 ;  /* 0x0000763208507816 */ /* 0x000fe40000000050 */
[----:B------:R-:W-:Y:S01]  /*dd00*/  F2FP.BF16.F32.PACK_AB R8, R19, R18 ;  /* 0x000000121308723e */ /* 0x000fe200000010ff */
[----:B------:R-:W3:Y:S04]  /*dd10*/  LDL.LU R20, [R1+0xdc] ;  /* 0x0000dc0001147983 */ /* 0x000ee80000300800 */
[----:B------:R-:W4:Y:S04]  /*dd20*/  LDL.LU R19, [R1+0xd0] ;  /* 0x0000d00001137983 */ /* 0x000f280000300800 */
[----:B------:R-:W4:Y:S04]  /*dd30*/  LDL.LU R18, [R1+0xd4] ;  /* 0x0000d40001127983 */ /* 0x000f280000300800 */
[----:B------:R-:W0:Y:S04]  /*dd40*/  LDS.U16 R5, [R95+0x1c] ;  /* 0x00001c005f057984 */ /* 0x000e280000000400 */
[----:B------:R-:W1:Y:S01]  /*dd50*/  LDS.U16 R6, [R94+0x1e] ;  /* 0x00001e005e067984 */ /* 0x000e620000000400 */
[----:B------:R-:W-:Y:S01]  /*dd60*/  BAR.SYNC.DEFER_BLOCKING 0x0 ;  /* 0x0000000000007b1d */ /* 0x000fe20000010000 */
[----:B------:R-:W-:-:S02]  /*dd70*/  SHF.L.U32 R3, R3, 0x10, RZ ;  /* 0x0000001003037819 */ /* 0x000fc400000006ff */
[C---:B------:R-:W-:Y:S02]  /*dd80*/  PRMT R79, R7.reuse, 0x7632, R79 ;  /* 0x00007632074f7816 */ /* 0x040fe4000000004f */
[----:B------:R-:W-:Y:S01]  /*dd90*/  PRMT R50, R8, 0x7632, R50 ;  /* 0x0000763208327816 */ /* 0x000fe20000000032 */
[----:B------:R-:W5:Y:S04]  /*dda0*/  LDL.LU R30, [R1+0x7c] ;  /* 0x00007c00011e7983 */ /* 0x000f680000300800 */
[----:B------:R-:W5:Y:S04]  /*ddb0*/  LDL.LU R26, [R1+0x80] ;  /* 0x00008000011a7983 */ /* 0x000f680000300800 */
[----:B------:R-:W5:Y:S04]  /*ddc0*/  LDL.LU R24, [R1+0x84] ;  /* 0x0000840001187983 */ /* 0x000f680000300800 */
[----:B------:R0:W-:Y:S02]  /*ddd0*/  STS.U16 [R128], R10 ;  /* 0x0000000a80007388 */ /* 0x0001e40000000400 */
[----:B0-----:R-:W-:Y:S01]  /*dde0*/  PRMT R10, R7, 0x7610, R10 ;  /* 0x00007610070a7816 */ /* 0x001fe2000000000a */
[----:B------:R-:W-:-:S05]  /*ddf0*/  FADD.FTZ R7, R3, UR7 ;  /* 0x0000000703077e21 */ /* 0x000fca0008010000 */
[----:B------:R-:W-:Y:S01]  /*de00*/  FSETP.GTU.FTZ.AND P1, PT, R7, 20, PT ;  /* 0x41a000000700780b */ /* 0x000fe20003f3c000 */
        /* <DEDUP_REMOVED lines=8> */
[----:B--2---:R-:W-:-:S03]  /*de90*/  F2FP.BF16.F32.PACK_AB R3, R23, R22 ;  /* 0x000000161703723e */ /* 0x004fc600000010ff */
[----:B------:R-:W2:Y:S01]  /*dea0*/  LDL.LU R22, [R1+0x88] ;  /* 0x0000880001167983 */ /* 0x000ea20000300800 */
[C---:B0-----:R-:W-:Y:S02]  /*deb0*/  PRMT R9, R3.reuse, 0x7610, R9 ;  /* 0x0000761003097816 */ /* 0x041fe40000000009 */
[----:B------:R-:W-:Y:S01]  /*dec0*/  PRMT R49, R3, 0x7632, R49 ;  /* 0x0000763203317816 */ /* 0x000fe20000000031 */
[----:B------:R-:W-:Y:S01]  /*ded0*/  @!P1 FMUL.FTZ R3, R7, -1.4426950216293334961 ;  /* 0xbfb8aa3b07039820 */ /* 0x000fe20000410000 */
[----:B---3--:R-:W-:Y:S02]  /*dee0*/  F2FP.BF16.F32.PACK_AB R7, R21, R20 ;  /* 0x000000141507723e */ /* 0x008fe400000010ff */
[----:B------:R-:W3:Y:S01]  /*def0*/  LDL.LU R20, [R1+0x8c] ;  /* 0x00008c0001147983 */ /* 0x000ee20000300800 */
[----:B----4-:R-:W-:-:S03]  /*df00*/  F2FP.BF16.F32.PACK_AB R8, R19, R18 ;  /* 0x000000121308723e */ /* 0x010fc600000010ff */
[----:B------:R-:W4:Y:S01]  /*df10*/  LDL.LU R18, [R1+0x50] ;  /* 0x0000500001127983 */ /* 0x000f220000300800 */
[----:B------:R-:W-:Y:S01]  /*df20*/  IMAD.U32 R0, R0, 0x10000, RZ ;  /* 0x0001000000007824 */ /* 0x000fe200078e00ff */
[----:B------:R-:W-:Y:S01]  /*df30*/  SHF.L.U32 R2, R2, 0x10, RZ ;  /* 0x0000001002027819 */ /* 0x000fe200000006ff */
[----:B------:R-:W-:Y:S01]  /*df40*/  IMAD.U32 R4, R4, 0x10000, RZ ;  /* 0x0001000004047824 */ /* 0x000fe200078e00ff */
[----:B------:R-:W-:Y:S01]  /*df50*/  SHF.L.U32 R5, R5, 0x10, RZ ;  /* 0x0000001005057819 */ /* 0x000fe200000006ff */
[----:B------:R-:W-:Y:S01]  /*df60*/  FADD.FTZ R0, R0, UR7 ;  /* 0x0000000700007e21 */ /* 0x000fe20008010000 */
[----:B-1----:R-:W-:Y:S01]  /*df70*/  SHF.L.U32 R6, R6, 0x10, RZ ;  /* 0x0000001006067819 */ /* 0x002fe200000006ff */
[----:B------:R-:W-:Y:S01]  /*df80*/  FADD.FTZ R2, R2, UR7 ;  /* 0x0000000702027e21 */ /* 0x000fe20008010000 */
[----:B------:R-:W-:Y:S01]  /*df90*/  FADD.FTZ R4, R4, UR7 ;  /* 0x0000000704047e21 */ /* 0x000fe20008010000 */
[----:B------:R-:W-:Y:S01]  /*dfa0*/  FADD.FTZ R5, R5, UR7 ;  /* 0x0000000705057e21 */ /* 0x000fe20008010000 */
[----:B------:R-:W-:Y:S01]  /*dfb0*/  FSETP.GTU.FTZ.AND P6, PT, R0, 20, PT ;  /* 0x41a000000000780b */ /* 0x000fe20003fdc000 */
[----:B------:R-:W-:Y:S01]  /*dfc0*/  FADD.FTZ R6, R6, UR7 ;  /* 0x0000000706067e21 */ /* 0x000fe20008010000 */
[----:B------:R-:W-:-:S02]  /*dfd0*/  FSETP.GTU.FTZ.AND P2, PT, R2, 20, PT ;  /* 0x41a000000200780b */ /* 0x000fc40003f5c000 */
[----:B------:R-:W-:Y:S02]  /*dfe0*/  FSETP.GTU.FTZ.AND P4, PT, R4, 20, PT ;  /* 0x41a000000400780b */ /* 0x000fe40003f9c000 */
[----:B------:R-:W-:Y:S02]  /*dff0*/  FSETP.GTU.FTZ.AND P0, PT, R5, 20, PT ;  /* 0x41a000000500780b */ /* 0x000fe40003f1c000 */
[----:B------:R-:W-:-:S05]  /*e000*/  FSETP.GTU.FTZ.AND P3, PT, R6, 20, PT ;  /* 0x41a000000600780b */ /* 0x000fca0003f7c000 */
[----:B------:R-:W-:Y:S02]  /*e010*/  @!P6 FMUL.FTZ R0, R0, -1.4426950216293334961 ;  /* 0xbfb8aa3b0000e820 */ /* 0x000fe40000410000 */
[----:B------:R-:W-:Y:S02]  /*e020*/  @!P2 FMUL.FTZ R2, R2, -1.4426950216293334961 ;  /* 0xbfb8aa3b0202a820 */ /* 0x000fe40000410000 */
[----:B------:R-:W-:Y:S02]  /*e030*/  @!P4 FMUL.FTZ R4, R4, -1.4426950216293334961 ;  /* 0xbfb8aa3b0404c820 */ /* 0x000fe40000410000 */
[----:B------:R-:W-:Y:S01]  /*e040*/  @!P0 FMUL.FTZ R5, R5, -1.4426950216293334961 ;  /* 0xbfb8aa3b05058820 */ /* 0x000fe20000410000 */
[----:B------:R-:W0:Y:S01]  /*e050*/  @!P6 MUFU.EX2 R0, R0 ;  /* 0x000000000000e308 */ /* 0x000e220000000800 */
[----:B------:R-:W-:-:S03]  /*e060*/  @!P3 FMUL.FTZ R6, R6, -1.4426950216293334961 ;  /* 0xbfb8aa3b0606b820 */ /* 0x000fc60000410000 */
[----:B------:R-:W1:Y:S04]  /*e070*/  @!P2 MUFU.EX2 R2, R2 ;  /* 0x000000020002a308 */ /* 0x000e680000000800 */
[----:B------:R-:W5:Y:S04]  /*e080*/  @!P1 MUFU.EX2 R3, R3 ;  /* 0x0000000300039308 */ /* 0x000f680000000800 */
[----:B------:R-:W5:Y:S04]  /*e090*/  @!P4 MUFU.EX2 R4, R4 ;  /* 0x000000040004c308 */ /* 0x000f680000000800 */
[----:B------:R-:W5:Y:S04]  /*e0a0*/  @!P0 MUFU.EX2 R5, R5 ;  /* 0x0000000500058308 */ /* 0x000f680000000800 */
[----:B------:R-:W5:Y:S01]  /*e0b0*/  @!P3 MUFU.EX2 R6, R6 ;  /* 0x000000060006b308 */ /* 0x000f620000000800 */
[----:B0-----:R-:W-:Y:S01]  /*e0c0*/  @!P6 FADD.FTZ R0, R0, 1 ;  /* 0x3f8000000000e421 */ /* 0x001fe20000010000 */
[----:B-1----:R-:W-:Y:S01]  /*e0d0*/  @!P2 FADD.FTZ R2, R2, 1 ;  /* 0x3f8000000202a421 */ /* 0x002fe20000010000 */
[----:B-----5:R-:W-:Y:S01]  /*e0e0*/  @!P1 FADD.FTZ R3, R3, 1 ;  /* 0x3f80000003039421 */ /* 0x020fe20000010000 */
[----:B------:R-:W-:-:S03]  /*e0f0*/  @!P4 FADD.FTZ R4, R4, 1 ;  /* 0x3f8000000404c421 */ /* 0x000fc60000010000 */
[----:B------:R-:W0:Y:S01]  /*e100*/  @!P6 MUFU.RCP R0, R0 ;  /* 0x000000000000e308 */ /* 0x000e220000001000 */
[----:B------:R-:W-:Y:S01]  /*e110*/  @!P0 FADD.FTZ R5, R5, 1 ;  /* 0x3f80000005058421 */ /* 0x000fe20000010000 */
[----:B------:R-:W-:-:S06]  /*e120*/  @!P3 FADD.FTZ R6, R6, 1 ;  /* 0x3f8000000606b421 */ /* 0x000fcc0000010000 */
[----:B------:R-:W1:Y:S01]  /*e130*/  @!P2 MUFU.RCP R2, R2 ;  /* 0x000000020002a308 */ /* 0x000e620000001000 */
[----:B------:R-:W-:Y:S01]  /*e140*/  UMOV UR8, UR28 ;  /* 0x0000001c00087c82 */ /* 0x000fe20008000000 */
[----:B------:R-:W-:-:S06]  /*e150*/  UMOV UR9, URZ ;  /* 0x000000ff00097c82 */ /* 0x000fcc0008000000 */
[----:B------:R-:W5:Y:S01]  /*e160*/  @!P1 MUFU.RCP R3, R3 ;  /* 0x0000000300039308 */ /* 0x000f620000001000 */
[----:B------:R-:W-:-:S07]  /*e170*/  UIMAD.WIDE.U32 UR14, UR26, UR30, UR8 ;  /* 0x0000001e1a0e72a5 */ /* 0x000fce000f8e0008 */
[----:B------:R-:W2:Y:S08]  /*e180*/  @!P4 MUFU.RCP R4, R4 ;  /* 0x000000040004c308 */ /* 0x000eb00000001000 */
[----:B------:R-:W3:Y:S08]  /*e190*/  @!P0 MUFU.RCP R5, R5 ;  /* 0x0000000500058308 */ /* 0x000ef00000001000 */
[----:B------:R-:W4:Y:S01]  /*e1a0*/  @!P3 MUFU.RCP R6, R6 ;  /* 0x000000060006b308 */ /* 0x000f220000001000 */
[----:B------:R-:W-:Y:S01]  /*e1b0*/  UIMAD UR15, UR26, UR31, UR15 ;  /* 0x0000001f1a0f72a4 */ /* 0x000fe2000f8e020f */
[----:B------:R-:W-:Y:S01]  /*e1c0*/  PRMT R10, R7, 0x7610, R10 ;  /* 0x00007610070a7816 */ /* 0x000fe2000000000a */
[----:B------:R-:W-:Y:S01]  /*e1d0*/  UIMAD UR13, UR12, UR35, URZ ;  /* 0x000000230c0d72a4 */ /* 0x000fe2000f8e02ff */
[----:B0-----:R-:W-:Y:S01]  /*e1e0*/  @!P6 FMUL.FTZ R30, R30, R0 ;  /* 0x000000001e1ee220 */ /* 0x001fe20000410000 */
[----:B------:R-:W-:Y:S01]  /*e1f0*/  UIMAD.WIDE.U32 UR14, UR12, UR34, UR14 ;  /* 0x000000220c0e72a5 */ /* 0x000fe2000f8e000e */
[----:B------:R-:W-:Y:S01]  /*e200*/  STS.U16 [R100+0x12], R50 ;  /* 0x0000123264007388 */ /* 0x000fe20000000400 */
[----:B-1----:R-:W-:Y:S01]  /*e210*/  @!P2 FMUL.FTZ R26, R26, R2 ;  /* 0x000000021a1aa220 */ /* 0x002fe20000410000 */
[----:B-----5:R-:W-:-:S02]  /*e220*/  @!P1 FMUL.FTZ R24, R24, R3 ;  /* 0x0000000318189220 */ /* 0x020fc40000410000 */
[----:B------:R-:W-:Y:S04]  /*e230*/  STS.U16 [R99+0x14], R9 ;  /* 0x0000140963007388 */ /* 0x000fe80000000400 */
[----:B------:R-:W-:Y:S04]  /*e240*/  STS.U16 [R98+0x16], R49 ;  /* 0x0000163162007388 */ /* 0x000fe80000000400 */
[----:B------:R0:W-:Y:S04]  /*e250*/  STS.U16 [R97+0x18], R10 ;  /* 0x0000180a61007388 */ /* 0x0001e80000000400 */
[----:B------:R-:W-:Y:S01]  /*e260*/  @!P6 STL [R1+0x7c], R30 ;  /* 0x00007c1e0100e387 */ /* 0x000fe20000100800 */
[----:B------:R-:W-:-:S03]  /*e270*/  IADD3 R0, P6, PT, R116, UR14, RZ ;  /* 0x0000000e74007c10 */ /* 0x000fc6000ffde0ff */
[----:B------:R-:W-:Y:S01]  /*e280*/  @!P2 STL [R1+0x80], R26 ;  /* 0x0000801a0100a387 */ /* 0x000fe20000100800 */
[----:B0-----:R-:W-:-:S03]  /*e290*/  MOV R10, UR13 ;  /* 0x0000000d000a7c02 */ /* 0x001fc60008000f00 */
[----:B------:R-:W-:Y:S01]  /*e2a0*/  @!P1 STL [R1+0x84], R24 ;  /* 0x0000841801009387 */ /* 0x000fe20000100800 */
[----:B------:R-:W-:Y:S01]  /*e2b0*/  IADD3.X R3, PT, PT, R10, UR15, RZ, P6, !PT ;  /* 0x0000000f0a037c10 */ /* 0x000fe2000b7fe4ff */
[----:B------:R-:W0:Y:S01]  /*e2c0*/  LDCU.64 UR14, c[0x0][0x518] ;  /* 0x0000a300ff0e77ac */ /* 0x000e220008000a00 */
[----:B------:R-:W-:Y:S02]  /*e2d0*/  PRMT R48, R7, 0x7632, R48 ;  /* 0x0000763207307816 */ /* 0x000fe40000000030 */
[C---:B------:R-:W-:Y:S02]  /*e2e0*/  PRMT R12, R8.reuse, 0x7610, R12 ;  /* 0x00007610080c7816 */ /* 0x040fe4000000000c */
[----:B------:R-:W-:Y:S01]  /*e2f0*/  PRMT R47, R8, 0x7632, R47 ;  /* 0x00007632082f7816 */ /* 0x000fe2000000002f */
[----:B------:R-:W-:Y:S01]  /*e300*/  STS.U16 [R96+0x1a], R48 ;  /* 0x00001a3060007388 */ /* 0x000fe20000000400 */
[----:B------:R-:W-:Y:S01]  /*e310*/  IMAD.U32 R8, RZ, RZ, UR29 ;  /* 0x0000001dff087e24 */ /* 0x000fe2000f8e00ff */
[----:B------:R-:W1:Y:S02]  /*e320*/  LDCU.64 UR28, c[0x0][0x550] ;  /* 0x0000aa00ff1c77ac */ /* 0x000e640008000a00 */
        /* <DEDUP_REMOVED lines=19> */
[----:B--2---:R-:W-:Y:S01]  /*e460*/  @!P4 FMUL.FTZ R22, R22, R4 ;  /* 0x000000041616c220 */ /* 0x004fe20000410000 */
[----:B---3--:R-:W-:-:S04]  /*e470*/  @!P0 FMUL.FTZ R20, R20, R5 ;  /* 0x0000000514148220 */ /* 0x008fc80000410000 */
[----:B------:R-:W-:Y:S01]  /*e480*/  @!P4 STL [R1+0x88], R22 ;  /* 0x000088160100c387 */ /* 0x000fe20000100800 */
[----:B----4-:R-:W-:-:S03]  /*e490*/  @!P3 FMUL.FTZ R18, R18, R6 ;  /* 0x000000061212b220 */ /* 0x010fc60000410000 */
[----:B------:R-:W-:Y:S04]  /*e4a0*/  @!P0 STL [R1+0x8c], R20 ;  /* 0x00008c1401008387 */ /* 0x000fe80000100800 */
[----:B------:R-:W-:Y:S04]  /*e4b0*/  @!P3 STL [R1+0x50], R18 ;  /* 0x000050120100b387 */ /* 0x000fe80000100800 */
[----:B------:R-:W2:Y:S04]  /*e4c0*/  LDL.LU R10, [R1+0x114] ;  /* 0x00011400010a7983 */ /* 0x000ea80000300800 */
[----:B------:R-:W-:Y:S01]  /*e4d0*/  @!P5 STS [UR27+0x1080], R8 ;  /* 0x00108008ff00d988 */ /* 0x000fe2000800081b */
[----:B------:R-:W-:Y:S06]  /*e4e0*/  BAR.SYNC.DEFER_BLOCKING 0x0 ;  /* 0x0000000000007b1d */ /* 0x000fec0000010000 */
[----:B------:R-:W3:Y:S01]  /*e4f0*/  LDS R39, [UR27+0x1080] ;  /* 0x0010801bff277984 */ /* 0x000ee20008000800 */
[----:B-1----:R-:W-:-:S04]  /*e500*/  LEA R2, P6, R0, UR28, 0x1 ;  /* 0x0000001c00027c11 */ /* 0x002fc8000f8c08ff */
[----:B------:R-:W-:Y:S01]  /*e510*/  LEA.HI.X R3, R0, UR29, R3, 0x1, P6 ;  /* 0x0000001d00037c11 */ /* 0x000fe2000b0f0c03 */
[----:B------:R-:W1:Y:S01]  /*e520*/  LDCU.64 UR28, c[0x0][0x520] ;  /* 0x0000a400ff1c77ac */ /* 0x000e620008000a00 */
[-C--:B---3--:R-:W-:Y:S02]  /*e530*/  ISETP.GE.AND P1, PT, R116, R39.reuse, PT ;  /* 0x000000277400720c */ /* 0x088fe40003f26270 */
[-C--:B------:R-:W-:Y:S02]  /*e540*/  ISETP.GE.AND P2, PT, R114, R39.reuse, PT ;  /* 0x000000277200720c */ /* 0x080fe40003f46270 */
[-C--:B------:R-:W-:Y:S02]  /*e550*/  ISETP.GE.AND P6, PT, R113, R39.reuse, PT ;  /* 0x000000277100720c */ /* 0x080fe40003fc6270 */
[-C--:B------:R-:W-:Y:S02]  /*e560*/  ISETP.GE.AND P0, PT, R112, R39.reuse, PT ;  /* 0x000000277000720c */ /* 0x080fe40003f06270 */
        /* <DEDUP_REMOVED lines=40> */
[----:B------:R-:W-:Y:S01]  /*e7f0*/  PRMT R50, R2, 0x7632, R50 ;  /* 0x0000763202327816 */ /* 0x000fe20000000032 */
[----:B------:R3:W-:Y:S04]  /*e800*/  STS.U16 [R128], R4 ;  /* 0x0000000480007388 */ /* 0x0007e80000000400 */
[----:B------:R4:W-:Y:S04]  /*e810*/  STS.U16 [R127+0x2], R5 ;  /* 0x000002057f007388 */ /* 0x0009e80000000400 */
[----:B------:R5:W-:Y:S01]  /*e820*/  STS.U16 [R126+0x4], R3 ;  /* 0x000004037e007388 */ /* 0x000be20000000400 */
[----:B---3--:R-:W-:-:S02]  /*e830*/  PRMT R4, R0, 0x7610, R4 ;  /* 0x0000761000047816 */ /* 0x008fc40000000004 */
[----:B------:R-:W-:Y:S01]  /*e840*/  F2FP.BF16.F32.PACK_AB R0, R26, R30 ;  /* 0x0000001e1a00723e */ /* 0x000fe200000010ff */
[----:B------:R-:W-:Y:S01]  /*e850*/  STS.U16 [R164+0x6], R82 ;  /* 0x00000652a4007388 */ /* 0x000fe20000000400 */
[----:B----4-:R-:W-:Y:S02]  /*e860*/  PRMT R5, R2, 0x7610, R5 ;  /* 0x0000761002057816 */ /* 0x010fe40000000005 */
[----:B------:R-:W-:Y:S01]  /*e870*/  F2FP.BF16.F32.PACK_AB R2, R22, R24 ;  /* 0x000000181602723e */ /* 0x000fe200000010ff */
[----:B------:R-:W-:Y:S01]  /*e880*/  STS.U16 [R161+0x8], R6 ;  /* 0x00000806a1007388 */ /* 0x000fe20000000400 */
[C---:B-----5:R-:W-:Y:S02]  /*e890*/  PRMT R3, R0.reuse, 0x7610, R3 ;  /* 0x0000761000037816 */ /* 0x060fe40000000003 */
[----:B------:R-:W-:Y:S01]  /*e8a0*/  PRMT R49, R0, 0x7632, R49 ;  /* 0x0000763200317816 */ /* 0x000fe20000000031 */
        /* <DEDUP_REMOVED lines=33> */
[----:B--2---:R-:W-:Y:S01]  /*eac0*/  FADD.FTZ R0, R45, R10 ;  /* 0x0000000a2d007221 */ /* 0x004fe20000010000 */
[----:B0-----:R-:W-:-:S04]  /*ead0*/  UIMAD.WIDE.U32 UR8, UR26, UR14, UR8 ;  /* 0x0000000e1a0872a5 */ /* 0x001fc8000f8e0008 */
[----:B------:R-:W0:Y:S01]  /*eae0*/  LDS R37, [UR27+0x1080] ;  /* 0x0010801bff257984 */ /* 0x000e220008000800 */
[----:B------:R-:W-:Y:S01]  /*eaf0*/  FADD.FTZ R0, R0, R44 ;  /* 0x0000002c00007221 */ /* 0x000fe20000010000 */
[----:B------:R-:W-:Y:S01]  /*eb00*/  UIMAD UR9, UR26, UR15, UR9 ;  /* 0x0000000f1a0972a4 */ /* 0x000fe2000f8e0209 */
[----:B------:R-:W2:Y:S02]  /*eb10*/  LDCU.64 UR14, c[0x0][0x560] ;  /* 0x0000ac00ff0e77ac */ /* 0x000ea40008000a00 */
        /* <DEDUP_REMOVED lines=8> */
[----:B------:R-:W-:Y:S02]  /*eba0*/  IADD3.X R4, PT, PT, RZ, UR9, RZ, P0, !PT ;  /* 0x00000009ff047c10 */ /* 0x000fe400087fe4ff */
[----:B--2---:R-:W-:Y:S01]  /*ebb0*/  LEA R2, P3, R3, UR14, 0x1 ;  /* 0x0000000e03027c11 */ /* 0x004fe2000f8608ff */
        /* <DEDUP_REMOVED lines=46> */
[----:B------:R-:W-:Y:S02]  /*eea0*/  UIADD3 UR22, UP2, UPT, UR22, -0x1000, URZ ;  /* 0xfffff00016167890 */ /* 0x000fe4000ff5e0ff */
[----:B------:R-:W-:Y:S02]  /*eeb0*/  UIADD3 UR8, UPT, UPT, UR11, -0x1, URZ ;  /* 0xffffffff0b087890 */ /* 0x000fe4000fffe0ff */
[----:B------:R-:W-:Y:S02]  /*eec0*/  UIADD3.X UR23, UPT, UPT, UR23, -0x1, URZ, UP2, !UPT ;  /* 0xffffffff17177890 */ /* 0x000fe400097fe4ff */
        /* <DEDUP_REMOVED lines=8> */
.L_x_1525:
        /* <DEDUP_REMOVED lines=41> */
[----:B------:R-:W-:Y:S02]  /*f1e0*/  MOV R2, UR4 ;  /* 0x0000000400027c02 */ /* 0x000fe40008000f00 */
[----:B------:R-:W-:Y:S01]  /*f1f0*/  MOV R3, UR5 ;  /* 0x0000000500037c02 */ /* 0x000fe20008000f00 */
[----:B---3--:R-:W-:-:S05]  /*f200*/  FADD.FTZ R5, R0, R5 ;  /* 0x0000000500057221 */ /* 0x008fca0000010000 */
[----:B------:R2:W-:Y:S02]  /*f210*/  REDG.E.ADD.F32.FTZ.RN.STRONG.GPU desc[UR32][R2.64], R5 ;  /* 0x00000005020079a6 */ /* 0x0005e4000c12f320 */
.L_x_1607:
[----:B------:R-:W-:Y:S05]  /*f220*/  BSYNC.RECONVERGENT B0 ;  /* 0x0000000000007941 */ /* 0x000fea0003800200 */
.L_x_1606:
        /* <DEDUP_REMOVED lines=43> */
.L_x_1609:
[----:B------:R-:W-:Y:S05]  /*f4e0*/  BSYNC.RECONVERGENT B0 ;  /* 0x0000000000007941 */ /* 0x000fea0003800200 */
.L_x_1608:
        /* <DEDUP_REMOVED lines=11> */
.L_x_1610:
[----:B------:R-:W-:Y:S01]  /*f5a0*/  LEA R0, R7, UR6, 0x2 ;  /* 0x0000000607007c11 */ /* 0x000fe2000f8e10ff */
[----:B012---:R-:W-:Y:S01]  /*f5b0*/  IMAD.U32 R5, RZ, RZ, UR5 ;  /* 0x00000005ff057e24 */ /* 0x007fe2000f8e00ff */
[----:B------:R-:W-:Y:S02]  /*f5c0*/  SHF.R.S32.HI R2, RZ, 0x1f, R7 ;  /* 0x0000001fff027819 */ /* 0x000fe40000011407 */
[----:B------:R-:W-:Y:S01]  /*f5d0*/  MOV R4, UR4 ;  /* 0x0000000400047c02 */ /* 0x000fe20008000f00 */
[----:B------:R-:W0:Y:S01]  /*f5e0*/  LDS R9, [R0+0x7f50] ;  /* 0x007f500000097984 */ /* 0x000e220000000800 */
[----:B------:R-:W-:Y:S01]  /*f5f0*/  MOV R3, UR12 ;  /* 0x0000000c00037c02 */ /* 0x000fe20008000f00 */
[----:B------:R-:W-:Y:S01]  /*f600*/  IMAD R6, R2, UR10, RZ ;  /* 0x0000000a02067c24 */ /* 0x000fe2000f8e02ff */
[----:B------:R-:W-:-:S03]  /*f610*/  MOV R2, R4 ;  /* 0x0000000400027202 */ /* 0x000fc60000000f00 */
[C---:B------:R-:W-:Y:S02]  /*f620*/  IMAD R5, R7.reuse, UR11, R6 ;  /* 0x0000000b07057c24 */ /* 0x040fe4000f8e0206 */
        /* <DEDUP_REMOVED lines=9> */
.L_x_1564:
[----:B------:R-:W-:Y:S01]  /*f6c0*/  IMAD.MOV.U32 R86, RZ, RZ, RZ ;  /* 0x000000ffff567224 */ /* 0x000fe200078e00ff */
[----:B------:R-:W-:Y:S01]  /*f6d0*/  MOV R165, R162 ;  /* 0x000000a200a57202 */ /* 0x000fe20000000f00 */
[----:B------:R-:W-:Y:S01]  /*f6e0*/  HFMA2 R87, -RZ, RZ, 0, 5.9604644775390625e-08 ;  /* 0x00000001ff577431 */ /* 0x000fe200000001ff */
[----:B------:R-:W-:-:S07]  /*f6f0*/  MOV R154, 0xffffffff ;  /* 0xffffffff009a7802 */ /* 0x000fce0000000f00 */
[----:B-1---5:R-:W-:Y:S05]  /*f700*/  WARPSYNC.COLLECTIVE R154, `(.L_x_1611) ;  /* 0x000000009a087348 */ /* 0x022fea0003c00000 */
[----:B------:R0:W2:Y:S02]  /*f710*/  SHFL.UP P6, R86, R165, R87, R86 ;  /* 0x04000057a5567389 */ /* 0x0000a400000c0056 */
[----:B012--5:R-:W-:Y:S05]  /*f720*/  ENDCOLLECTIVE ;  /* 0x000000000000791b */ /* 0x027fea0003800000 */
.L_x_1611:
[----:B------:R-:W-:Y:S01]  /*f730*/  IMAD.MOV.U32 R165, RZ, RZ, R153 ;  /* 0x000000ffffa57224 */ /* 0x000fe200078e0099 */
[----:B------:R-:W-:Y:S01]  /*f740*/  MOV R156, R86 ;  /* 0x00000056009c7202 */ /* 0x000fe20000000f00 */
[----:B------:R-:W-:-:S07]  /*f750*/  HFMA2 R86, -RZ, RZ, 0, 0 ;  /* 0x00000000ff567431 */ /* 0x000fce00000001ff */
[----:B------:R-:W-:Y:S05]  /*f760*/  WARPSYNC.COLLECTIVE R154, `(.L_x_1612) ;  /* 0x000000009a087348 */ /* 0x000fea0003c00000 */
[----:B------:R0:W1:Y:S02]  /*f770*/  SHFL.UP P6, R86, R165, R87, R86 ;  /* 0x04000057a5567389 */ /* 0x00006400000c0056 */
[----:B01----:R-:W-:Y:S05]  /*f780*/  ENDCOLLECTIVE ;  /* 0x000000000000791b */ /* 0x003fea0003800000 */
.L_x_1612:
[----:B------:R-:W-:Y:S02]  /*f790*/  IMAD.MOV.U32 R87, RZ, RZ, 0x2 ;  /* 0x00000002ff577424 */ /* 0x000fe400078e00ff */
[C---:B------:R-:W-:Y:S01]  /*f7a0*/  FFMA.FTZ R163, R162.reuse, R86, R153 ;  /* 0x00000056a2a37223 */ /* 0x040fe20000010099 */
[----:B------:R-:W-:Y:S01]  /*f7b0*/  @P5 FMUL.FTZ R162, R162, R156 ;  /* 0x0000009ca2a25220 */ /* 0x000fe20000410000 */
[----:B------:R-:W-:-:S03]  /*f7c0*/  HFMA2 R86, -RZ, RZ, 0, 0 ;  /* 0x00000000ff567431 */ /* 0x000fc600000001ff */
[----:B------:R-:W-:Y:S02]  /*f7d0*/  FSEL R156, R153, R163, !P5 ;  /* 0x000000a3999c7208 */ /* 0x000fe40006800000 */
[----:B------:R-:W-:Y:S01]  /*f7e0*/  MOV R165, R162 ;  /* 0x000000a200a57202 */ /* 0x000fe20000000f00 */
[----:B------:R-:W0:Y:S06]  /*f7f0*/  S2R R163, SR_LANEID ;  /* 0x0000000000a37919 */ /* 0x000e2c0000000000 */
[----:B0-----:R-:W-:Y:S05]  /*f800*/  WARPSYNC.COLLECTIVE R154, `(.L_x_1613) ;  /* 0x000000009a087348 */ /* 0x001fea0003c00000 */
[----:B------:R1:W2:Y:S02]  /*f810*/  SHFL.UP P6, R86, R165, R87, R86 ;  /* 0x04000057a5567389 */ /* 0x0002a400000c0056 */
[----:B012---:R-:W-:Y:S05]  /*f820*/  ENDCOLLECTIVE ;  /* 0x000000000000791b */ /* 0x007fea0003800000 */
.L_x_1613:
[----:B------:R-:W-:Y:S01]  /*f830*/  IMAD.MOV.U32 R165, RZ, RZ, R156 ;  /* 0x000000ffffa57224 */ /* 0x000fe200078e009c */
[----:B------:R-:W-:Y:S01]  /*f840*/  MOV R153, R86 ;  /* 0x0000005600997202 */ /* 0x000fe20000000f00 */
[----:B------:R-:W-:Y:S01]  /*f850*/  HFMA2 R86, -RZ, RZ, 0, 0 ;  /* 0x00000000ff567431 */ /* 0x000fe200000001ff */
[----:B------:R-:W-:-:S13]  /*f860*/  ISETP.GE.AND P5, PT, R163, 0x8, PT ;  /* 0x00000008a300780c */ /* 0x000fda0003fa6270 */
[----:B------:R-:W-:Y:S05]  /*f870*/  WARPSYNC.COLLECTIVE R154, `(.L_x_1614) ;  /* 0x000000009a087348 */ /* 0x000fea0003c00000 */
[----:B------:R0:W1:Y:S02]  /*f880*/  SHFL.UP P6, R86, R165, R87, R86 ;  /* 0x04000057a5567389 */ /* 0x00006400000c0056 */
[----:B01----:R-:W-:Y:S05]  /*f890*/  ENDCOLLECTIVE ;  /* 0x000000000000791b */ /* 0x003fea0003800000 */
.L_x_1614:
        /* <DEDUP_REMOVED lines=9> */
.L_x_1615:
[----:B------:R-:W-:Y:S01]  /*f930*/  IMAD.MOV.U32 R165, RZ, RZ, R156 ;  /* 0x000000ffffa57224 */ /* 0x000fe200078e009c */
[----:B------:R-:W-:Y:S01]  /*f940*/  MOV R153, R86 ;  /* 0x0000005600997202 */ /* 0x000fe20000000f00 */
[----:B------:R-:W-:-:S07]  /*f950*/  HFMA2 R86, -RZ, RZ, 0, 0 ;  /* 0x00000000ff567431 */ /* 0x000fce00000001ff */
[----:B------:R-:W-:Y:S05]  /*f960*/  WARPSYNC.COLLECTIVE R154, `(.L_x_1616) ;  /* 0x000000009a087348 */ /* 0x000fea0003c00000 */
[----:B------:R0:W1:Y:S02]  /*f970*/  SHFL.UP P6, R86, R165, R87, R86 ;  /* 0x04000057a5567389 */ /* 0x00006400000c0056 */
[----:B01----:R-:W-:Y:S05]  /*f980*/  ENDCOLLECTIVE ;  /* 0x000000000000791b */ /* 0x003fea0003800000 */
.L_x_1616:
        /* <DEDUP_REMOVED lines=9> */
.L_x_1617:
[----:B------:R-:W-:Y:S01]  /*fa20*/  IMAD.MOV.U32 R165, RZ, RZ, R156 ;  /* 0x000000ffffa57224 */ /* 0x000fe200078e009c */
[----:B------:R-:W-:Y:S01]  /*fa30*/  MOV R153, R86 ;  /* 0x0000005600997202 */ /* 0x000fe20000000f00 */
[----:B------:R-:W-:-:S07]  /*fa40*/  HFMA2 R86, -RZ, RZ, 0, 0 ;  /* 0x00000000ff567431 */ /* 0x000fce00000001ff */
[----:B------:R-:W-:Y:S05]  /*fa50*/  WARPSYNC.COLLECTIVE R154, `(.L_x_1618) ;  /* 0x000000009a087348 */ /* 0x000fea0003c00000 */
[----:B------:R0:W1:Y:S02]  /*fa60*/  SHFL.UP P6, R86, R165, R87, R86 ;  /* 0x04000057a5567389 */ /* 0x00006400000c0056 */
[----:B01----:R-:W-:Y:S05]  /*fa70*/  ENDCOLLECTIVE ;  /* 0x000000000000791b */ /* 0x003fea0003800000 */
.L_x_1618:
        /* <DEDUP_REMOVED lines=9> */
.L_x_1619:
[----:B------:R-:W-:Y:S01]  /*fb10*/  IMAD.MOV.U32 R165, RZ, RZ, R156 ;  /* 0x000000ffffa57224 */ /* 0x000fe200078e009c */
[----:B------:R-:W-:Y:S01]  /*fb20*/  MOV R153, R86 ;  /* 0x0000005600997202 */ /* 0x000fe20000000f00 */
[----:B------:R-:W-:-:S07]  /*fb30*/  HFMA2 R86, -RZ, RZ, 0, 0 ;  /* 0x00000000ff567431 */ /* 0x000fce00000001ff */
[----:B------:R-:W-:Y:S05]  /*fb40*/  WARPSYNC.COLLECTIVE R154, `(.L_x_1620) ;  /* 0x000000009a087348 */ /* 0x000fea0003c00000 */
[----:B------:R0:W1:Y:S02]  /*fb50*/  SHFL.UP P6, R86, R165, R87, R86 ;  /* 0x04000057a5567389 */ /* 0x00006400000c0056 */
[----:B01----:R-:W-:Y:S05]  /*fb60*/  ENDCOLLECTIVE ;  /* 0x000000000000791b */ /* 0x003fea0003800000 */
.L_x_1620:
[----:B------:R-:W-:Y:S05]  /*fb70*/  BRA `(.L_x_1621) ;  /* 0xffffffa400447947 */ /* 0x000fea000383ffff */
.L_x_1565:
        /* <DEDUP_REMOVED lines=8> */
.L_x_1623:
[----:B------:R-:W-:Y:S05]  /*fc00*/  BSYNC B0 ;  /* 0x0000000000007941 */ /* 0x000fea0003800000 */
.L_x_1622:
[----:B------:R-:W-:Y:S05]  /*fc10*/  BRA `(.L_x_1624) ;  /* 0xffffffa400387947 */ /* 0x000fea000383ffff */
.L_x_1566:
        /* <DEDUP_REMOVED lines=8> */
.L_x_1626:
[----:B------:R-:W-:Y:S05]  /*fca0*/  BSYNC B0 ;  /* 0x0000000000007941 */ /* 0x000fea0003800000 */
.L_x_1625:
[----:B------:R-:W-:Y:S05]  /*fcb0*/  BRA `(.L_x_1627) ;  /* 0xffffffa400187947 */ /* 0x000fea000383ffff */
.L_x_1567:
        /* <DEDUP_REMOVED lines=8> */
.L_x_1629:
[----:B------:R-:W-:Y:S05]  /*fd40*/  BSYNC B0 ;  /* 0x0000000000007941 */ /* 0x000fea0003800000 */
.L_x_1628:
[----:B------:R-:W-:Y:S01]  /*fd50*/  MOV R162, R86 ;  /* 0x0000005600a27202 */ /* 0x000fe20000000f00 */
[----:B------:R-:W-:Y:S01]  /*fd60*/  IMAD.MOV.U32 R165, RZ, RZ, R163 ;  /* 0x000000ffffa57224 */ /* 0x000fe200078e00a3 */
[----:B------:R-:W-:Y:S01]  /*fd70*/  MOV R86, RZ ;  /* 0x000000ff00567202 */ /* 0x000fe20000000f00 */
[----:B------:R-:W-:Y:S02]  /*fd80*/  HFMA2 R87, -RZ, RZ, 0, 5.9604644775390625e-08 ;  /* 0x00000001ff577431 */ /* 0x000fe400000001ff */
[----:B------:R-:W-:Y:S01]  /*fd90*/  IMAD.MOV.U32 R154, RZ, RZ, -0x1 ;  /* 0xffffffffff9a7424 */ /* 0x000fe200078e00ff */
[----:B------:R-:W-:-:S07]  /*fda0*/  MOV R153, R78 ;  /* 0x0000004e00997202 */ /* 0x000fce0000000f00 */
[----:B------:R-:W-:Y:S05]  /*fdb0*/  WARPSYNC.COLLECTIVE R154, `(.L_x_1630) ;  /* 0x000000009a087348 */ /* 0x000fea0003c00000 */
[----:B------:R0:W1:Y:S02]  /*fdc0*/  SHFL.UP P6, R86, R165, R87, R86 ;  /* 0x04000057a5567389 */ /* 0x00006400000c0056 */
[----:B01----:R-:W-:Y:S05]  /*fdd0*/  ENDCOLLECTIVE ;  /* 0x000000000000791b */ /* 0x003fea0003800000 */
.L_x_1630:
[----:B------:R-:W-:Y:S01]  /*fde0*/  IMAD.MOV.U32 R87, RZ, RZ, RZ ;  /* 0x000000ffff577224 */ /* 0x000fe200078e00ff */
[----:B------:R-:W-:Y:S01]  /*fdf0*/  MOV R163, R86 ;  /* 0x0000005600a37202 */ /* 0x000fe20000000f00 */
[----:B------:R-:W-:-:S07]  /*fe00*/  HFMA2 R86, -RZ, RZ, 0, 1.847743988037109375e-06 ;  /* 0x0000001fff567431 */ /* 0x000fce00000001ff */
[----:B------:R-:W-:Y:S05]  /*fe10*/  WARPSYNC.COLLECTIVE R154, `(.L_x_1631) ;  /* 0x000000009a087348 */ /* 0x000fea0003c00000 */
[----:B------:R0:W1:Y:S02]  /*fe20*/  SHFL.IDX P3, R156, R153, R87, R86 ;  /* 0x00000057999c7389 */ /* 0x0000640000060056 */
[----:B01----:R-:W-:Y:S05]  /*fe30*/  ENDCOLLECTIVE ;  /* 0x000000000000791b */ /* 0x003fea0003800000 */
.L_x_1631:
[----:B------:R-:W-:Y:S01]  /*fe40*/  IMAD.MOV.U32 R153, RZ, RZ, R79 ;  /* 0x000000ffff997224 */ /* 0x000fe200078e004f */
[----:B------:R-:W-:-:S07]  /*fe50*/  MOV R78, R156 ;  /* 0x0000009c004e7202 */ /* 0x000fce0000000f00 */
[----:B------:R-:W-:Y:S05]  /*fe60*/  WARPSYNC.COLLECTIVE R154, `(.L_x_1632) ;  /* 0x000000009a087348 */ /* 0x000fea0003c00000 */
[----:B------:R0:W1:Y:S02]  /*fe70*/  SHFL.IDX P3, R156, R153, R87, R86 ;  /* 0x00000057999c7389 */ /* 0x0000640000060056 */
[----:B01----:R-:W-:Y:S05]  /*fe80*/  ENDCOLLECTIVE ;  /* 0x000000000000791b */ /* 0x003fea0003800000 */
.L_x_1632:
[----:B------:R-:W-:Y:S01]  /*fe90*/  MOV R79, R156 ;  /* 0x0000009c004f7202 */ /* 0x000fe20000000f00 */
[----:B------:R-:W-:Y:S06]  /*fea0*/  BRA `(.L_x_1633) ;  /* 0xffffffa000b47947 */ /* 0x000fec000383ffff */
.L_x_1569:
[----:B------:R-:W-:Y:S01]  /*feb0*/  MOV R165, R162 ;  /* 0x000000a200a57202 */ /* 0x000fe20000000f00 */
[----:B------:R-:W-:Y:S02]  /*fec0*/  IMAD.MOV.U32 R86, RZ, RZ, 0x1 ;  /* 0x00000001ff567424 */ /* 0x000fe400078e00ff */
[----:B------:R-:W-:Y:S01]  /*fed0*/  HFMA2 R87, -RZ, RZ, 0, 1.847743988037109375e-06 ;  /* 0x0000001fff577431 */ /* 0x000fe200000001ff */
[----:B------:R-:W-:Y:S02]  /*fee0*/  MOV R154, 0xffffffff ;  /* 0xffffffff009a7802 */ /* 0x000fe40000000f00 */
[C---:B------:R-:W-:Y:S02]  /*fef0*/  ISETP.GT.U32.AND P3, PT, R135.reuse, 0x1b, PT ;  /* 0x0000001b8700780c */ /* 0x040fe40003f64070 */
[----:B------:R-:W-:-:S13]  /*ff00*/  ISETP.GT.U32.AND P4, PT, R135, 0x17, PT ;  /* 0x000000178700780c */ /* 0x000fda0003f84070 */
[----:B0-----:R-:W-:Y:S05]  /*ff10*/  WARPSYNC.COLLECTIVE R154, `(.L_x_1634) ;  /* 0x000000009a087348 */ /* 0x001fea0003c00000 */
[----:B------:R1:W2:Y:S02]  /*ff20*/  SHFL.DOWN P0, R156, R165, R86, R87 ;  /* 0x08000056a59c7389 */ /* 0x0002a40000000057 */
[----:B012---:R-:W-:Y:S05]  /*ff30*/  ENDCOLLECTIVE ;  /* 0x000000000000791b */ /* 0x007fea0003800000 */
.L_x_1634:
[----:B------:R-:W-:Y:S02]  /*ff40*/  ISETP.GT.U32.AND P5, PT, R135, 0xf, PT ;  /* 0x0000000f8700780c */ /* 0x000fe40003fa4070 */
[----:B------:R-:W-:Y:S01]  /*ff50*/  MOV R165, R163 ;  /* 0x000000a300a57202 */ /* 0x000fe20000000f00 */
[----:B------:R-:W-:-:S10]  /*ff60*/  IMAD.MOV.U32 R153, RZ, RZ, R156 ;  /* 0x000000ffff997224 */ /* 0x000fd400078e009c */
[----:B------:R-:W-:Y:S05]  /*ff70*/  WARPSYNC.COLLECTIVE R154, `(.L_x_1635) ;  /* 0x000000009a087348 */ /* 0x000fea0003c00000 */
[----:B------:R0:W1:Y:S02]  /*ff80*/  SHFL.DOWN P0, R156, R165, R86, R87 ;  /* 0x08000056a59c7389 */ /* 0x0000640000000057 */
[----:B01----:R-:W-:Y:S05]  /*ff90*/  ENDCOLLECTIVE ;  /* 0x000000000000791b */ /* 0x003fea0003800000 */
.L_x_1635:
[----:B------:R-:W-:Y:S01]  /*ffa0*/  @P1 FMUL.FTZ R153, R153, R162 ;  /* 0x000000a299991220 */ /* 0x000fe20000410000 */
[----:B------:R-:W-:-:S05]  /*ffb0*/  MOV R86, R156 ;  /* 0x0000009c00567202 */ /* 0x000fca0000000f00 */
[----:B------:R-:W-:Y:S01]  /*ffc0*/  @P1 FFMA.FTZ R86, R162, R86, R163 ;  /* 0x00000056a2561223 */ /* 0x000fe200000100a3 */
[----:B------:R-:W-:-:S03]  /*ffd0*/  @P1 MOV R162, R153 ;  /* 0x0000009900a21202 */ /* 0x000fc60000000f00 */
[----:B------:R-:W-:Y:S01]  /*ffe0*/  @P1 IMAD.MOV.U32 R163, RZ, RZ, R86 ;  /* 0x000000ffffa31224 */ /* 0x000fe200078e0056 */
[----:B------:R-:W-:Y:S01]  /*fff0*/  MOV R165, R162 ;  /* 0x000000a200a57202 */ /* 0x000fe20000000f00 */
[----:B------:R-:W-:Y:S01]  /*10000*/  IMAD.MOV.U32 R86, RZ, RZ, 0x2 ;  /* 0x00000002ff567424 */ /* 0x000fe200078e00ff */
[----:B------:R-:W-:-:S13]  /*10010*/  ISETP.GT.U32.AND P1, PT, R135, 0x1d, PT ;  /* 0x0000001d8700780c */ /* 0x000fda0003f24070 */
[----:B------:R-:W-:Y:S05]  /*10020*/  WARPSYNC.COLLECTIVE R154, `(.L_x_1636) ;  /* 0x000000009a087348 */ /* 0x000fea0003c00000 */
[----:B------:R0:W1:Y:S02]  /*10030*/  SHFL.DOWN P0, R156, R165, R86, R87 ;  /* 0x08000056a59c7389 */ /* 0x0000640000000057 */
[----:B01----:R-:W-:Y:S05]  /*10040*/  ENDCOLLECTIVE ;  /* 0x000000000000791b */ /* 0x003fea0003800000 */
.L_x_1636:
[----:B------:R-:W-:Y:S02]  /*10050*/  MOV R165, R163 ;  /* 0x000000a300a57202 */ /* 0x000fe40000000f00 */
[----:B------:R-:W-:-:S07]  /*10060*/  MOV R135, R156 ;  /* 0x0000009c00877202 */ /* 0x000fce0000000f00 */
[----:B------:R-:W-:Y:S05]  /*10070*/  WARPSYNC.COLLECTIVE R154, `(.L_x_1637) ;  /* 0x000000009a087348 */ /* 0x000fea0003c00000 */
[----:B------:R0:W1:Y:S02]  /*10080*/  SHFL.DOWN P0, R156, R165, R86, R87 ;  /* 0x08000056a59c7389 */ /* 0x0000640000000057 */
[----:B01----:R-:W-:Y:S05]  /*10090*/  ENDCOLLECTIVE ;  /* 0x000000000000791b */ /* 0x003fea0003800000 */
.L_x_1637:
[----:B------:R-:W-:Y:S01]  /*100a0*/  @!P1 FMUL.FTZ R135, R162, R135 ;  /* 0x00000087a2879220 */ /* 0x000fe20000410000 */
        /* <DEDUP_REMOVED lines=9> */
.L_x_1638:
[----:B------:R-:W-:Y:S01]  /*10140*/  IMAD.MOV.U32 R165, RZ, RZ, R163 ;  /* 0x000000ffffa57224 */ /* 0x000fe200078e00a3 */
[----:B------:R-:W-:-:S07]  /*10150*/  MOV R135, R156 ;  /* 0x0000009c00877202 */ /* 0x000fce0000000f00 */
[----:B------:R-:W-:Y:S05]  /*10160*/  WARPSYNC.COLLECTIVE R154, `(.L_x_1639) ;  /* 0x000000009a087348 */ /* 0x000fea0003c00000 */
[----:B------:R0:W1:Y:S02]  /*10170*/  SHFL.DOWN P0, R156, R165, R86, R87 ;  /* 0x08000056a59c7389 */ /* 0x0000640000000057 */
[----:B01----:R-:W-:Y:S05]  /*10180*/  ENDCOLLECTIVE ;  /* 0x000000000000791b */ /* 0x003fea0003800000 */
.L_x_1639:
[----:B------:R-:W-:Y:S01]  /*10190*/  @!P3 FMUL.FTZ R135, R162, R135 ;  /* 0x00000087a287b220 */ /* 0x000fe20000410000 */
        /* <DEDUP_REMOVED lines=9> */
.L_x_1640:
[----:B------:R-:W-:Y:S01]  /*10230*/  MOV R165, R163 ;  /* 0x000000a300a57202 */ /* 0x000fe20000000f00 */
[----:B------:R-:W-:-:S07]  /*10240*/  IMAD.MOV.U32 R135, RZ, RZ, R156 ;  /* 0x000000ffff877224 */ /* 0x000fce00078e009c */
[----:B------:R-:W-:Y:S05]  /*10250*/  WARPSYNC.COLLECTIVE R154, `(.L_x_1641) ;  /* 0x000000009a087348 */ /* 0x000fea0003c00000 */
[----:B------:R0:W1:Y:S02]  /*10260*/  SHFL.DOWN P0, R156, R165, R86, R87 ;  /* 0x08000056a59c7389 */ /* 0x0000640000000057 */
[----:B01----:R-:W-:Y:S05]  /*10270*/  ENDCOLLECTIVE ;  /* 0x000000000000791b */ /* 0x003fea0003800000 */
.L_x_1641:
[----:B------:R-:W-:Y:S01]  /*10280*/  @!P4 FMUL.FTZ R135, R162, R135 ;  /* 0x00000087a287c220 */ /* 0x000fe20000410000 */
        /* <DEDUP_REMOVED lines=9> */
.L_x_1642:
[----:B------:R-:W-:Y:S02]  /*10320*/  MOV R165, R163 ;  /* 0x000000a300a57202 */ /* 0x000fe40000000f00 */
[----:B------:R-:W-:-:S07]  /*10330*/  MOV R135, R156 ;  /* 0x0000009c00877202 */ /* 0x000fce0000000f00 */
[----:B------:R-:W-:Y:S05]  /*10340*/  WARPSYNC.COLLECTIVE R154, `(.L_x_1643) ;  /* 0x000000009a087348 */ /* 0x000fea0003c00000 */
[----:B------:R0:W1:Y:S02]  /*10350*/  SHFL.DOWN P0, R156, R165, R86, R87 ;  /* 0x08000056a59c7389 */ /* 0x0000640000000057 */
[----:B01----:R-:W-:Y:S05]  /*10360*/  ENDCOLLECTIVE ;  /* 0x000000000000791b */ /* 0x003fea0003800000 */
.L_x_1643:
[----:B------:R-:W-:Y:S01]  /*10370*/  @!P5 FMUL.FTZ R135, R162, R135 ;  /* 0x00000087a287d220 */ /* 0x000fe20000410000 */
[----:B------:R-:W-:Y:S02]  /*10380*/  HFMA2 R87, -RZ, RZ, 0, 0 ;  /* 0x00000000ff577431 */ /* 0x000fe400000001ff */
[----:B------:R-:W-:-:S04]  /*10390*/  IMAD.MOV.U32 R86, RZ, RZ, R156 ;  /* 0x000000ffff567224 */ /* 0x000fc800078e009c */
[----:B------:R-:W-:Y:S01]  /*103a0*/  @!P5 FFMA.FTZ R86, R162, R86, R163 ;  /* 0x00000056a256d223 */ /* 0x000fe200000100a3 */
[----:B------:R-:W-:-:S04]  /*103b0*/  @!P5 MOV R162, R135 ;  /* 0x0000008700a2d202 */ /* 0x000fc80000000f00 */
[----:B------:R-:W-:Y:S01]  /*103c0*/  @!P5 MOV R163, R86 ;  /* 0x0000005600a3d202 */ /* 0x000fe20000000f00 */
[--C-:B------:R-:W-:Y:S01]  /*103d0*/  IMAD.MOV.U32 R153, RZ, RZ, R162.reuse ;  /* 0x000000ffff997224 */ /* 0x100fe200078e00a2 */
[----:B------:R-:W-:Y:S01]  /*103e0*/  MOV R86, 0x1f ;  /* 0x0000001f00567802 */ /* 0x000fe20000000f00 */
[----:B------:R-:W-:-:S07]  /*103f0*/  IMAD.MOV.U32 R165, RZ, RZ, R162 ;  /* 0x000000ffffa57224 */ /* 0x000fce00078e00a2 */
[----:B------:R-:W-:Y:S05]  /*10400*/  WARPSYNC.COLLECTIVE R154, `(.L_x_1644) ;  /* 0x000000009a087348 */ /* 0x000fea0003c00000 */
[----:B------:R0:W1:Y:S02]  /*10410*/  SHFL.IDX P3, R156, R153, R87, R86 ;  /* 0x00000057999c7389 */ /* 0x0000640000060056 */
[----:B01----:R-:W-:Y:S05]  /*10420*/  ENDCOLLECTIVE ;  /* 0x000000000000791b */ /* 0x003fea0003800000 */
.L_x_1644:
[----:B------:R-:W-:Y:S01]  /*10430*/  MOV R153, R163 ;  /* 0x000000a300997202 */ /* 0x000fe20000000f00 */
[----:B------:R-:W-:-:S07]  /*10440*/  IMAD.MOV.U32 R155, RZ, RZ, R156 ;  /* 0x000000ffff9b7224 */ /* 0x000fce00078e009c */
[----:B------:R-:W-:Y:S05]  /*10450*/  WARPSYNC.COLLECTIVE R154, `(.L_x_1645) ;  /* 0x000000009a087348 */ /* 0x000fea0003c00000 */
[----:B------:R0:W1:Y:S02]  /*10460*/  SHFL.IDX P3, R156, R153, R87, R86 ;  /* 0x00000057999c7389 */ /* 0x0000640000060056 */
[----:B01----:R-:W-:Y:S05]  /*10470*/  ENDCOLLECTIVE ;  /* 0x000000000000791b */ /* 0x003fea0003800000 */
.L_x_1645:
[----:B------:R-:W-:Y:S01]  /*10480*/  HFMA2 R86, -RZ, RZ, 0, 5.9604644775390625e-08 ;  /* 0x00000001ff567431 */ /* 0x000fe200000001ff */
[----:B------:R-:W-:Y:S01]  /*10490*/  MOV R87, 0x1f ;  /* 0x0000001f00577802 */ /* 0x000fe20000000f00 */
[----:B------:R-:W-:Y:S01]  /*104a0*/  IMAD.MOV.U32 R153, RZ, RZ, R78 ;  /* 0x000000ffff997224 */ /* 0x000fe200078e004e */
[----:B------:R-:W-:-:S07]  /*104b0*/  MOV R135, R156 ;  /* 0x0000009c00877202 */ /* 0x000fce0000000f00 */
[----:B------:R-:W-:Y:S05]  /*104c0*/  WARPSYNC.COLLECTIVE R154, `(.L_x_1646) ;  /* 0x000000009a087348 */ /* 0x000fea0003c00000 */
[----:B------:R0:W1:Y:S02]  /*104d0*/  SHFL.DOWN P0, R156, R165, R86, R87 ;  /* 0x08000056a59c7389 */ /* 0x0000640000000057 */
[----:B01----:R-:W-:Y:S05]  /*104e0*/  ENDCOLLECTIVE ;  /* 0x000000000000791b */ /* 0x003fea0003800000 */
.L_x_1646:
[-C--:B------:R-:W-:Y:S01]  /*104f0*/  FFMA.FTZ R135, R79, R155.reuse, R135 ;  /* 0x0000009b4f877223 */ /* 0x080fe20000010087 */
[----:B------:R-:W-:Y:S01]  /*10500*/  FMUL.FTZ R155, R78, R155 ;  /* 0x0000009b4e9b7220 */ /* 0x000fe20000410000 */
[----:B------:R-:W-:Y:S01]  /*10510*/  MOV R165, R163 ;  /* 0x000000a300a57202 */ /* 0x000fe20000000f00 */
[----:B------:R-:W-:-:S07]  /*10520*/  IMAD.MOV.U32 R162, RZ, RZ, R156 ;  /* 0x000000ffffa27224 */ /* 0x000fce00078e009c */
[----:B------:R-:W-:Y:S05]  /*10530*/  WARPSYNC.COLLECTIVE R154, `(.L_x_1647) ;  /* 0x000000009a087348 */ /* 0x000fea0003c00000 */
[----:B------:R0:W1:Y:S02]  /*10540*/  SHFL.DOWN P0, R156, R165, R86, R87 ;  /* 0x08000056a59c7389 */ /* 0x0000640000000057 */
[----:B01----:R-:W-:Y:S05]  /*10550*/  ENDCOLLECTIVE ;  /* 0x000000000000791b */ /* 0x003fea0003800000 */
.L_x_1647:
[----:B------:R-:W-:Y:S01]  /*10560*/  HFMA2 R87, -RZ, RZ, 0, 0 ;  /* 0x00000000ff577431 */ /* 0x000fe200000001ff */
[----:B------:R-:W-:Y:S02]  /*10570*/  MOV R86, 0x1f ;  /* 0x0000001f00567802 */ /* 0x000fe40000000f00 */
[----:B------:R-:W-:-:S07]  /*10580*/  MOV R163, R156 ;  /* 0x0000009c00a37202 */ /* 0x000fce0000000f00 */
[----:B------:R-:W-:Y:S05]  /*10590*/  WARPSYNC.COLLECTIVE R154, `(.L_x_1648) ;  /* 0x000000009a087348 */ /* 0x000fea0003c00000 */
[----:B------:R0:W1:Y:S02]  /*105a0*/  SHFL.IDX P3, R156, R153, R87, R86 ;  /* 0x00000057999c7389 */ /* 0x0000640000060056 */
[----:B01----:R-:W-:Y:S05]  /*105b0*/  ENDCOLLECTIVE ;  /* 0x000000000000791b */ /* 0x003fea0003800000 */
.L_x_1648:
[----:B------:R-:W-:Y:S02]  /*105c0*/  ISETP.NE.AND P0, PT, R117, 0x1f, PT ;  /* 0x0000001f7500780c */ /* 0x000fe40003f05270 */
[----:B------:R-:W-:Y:S01]  /*105d0*/  MOV R153, R79 ;  /* 0x0000004f00997202 */ /* 0x000fe20000000f00 */
[----:B------:R-:W-:-:S10]  /*105e0*/  IMAD.MOV.U32 R78, RZ, RZ, R156 ;  /* 0x000000ffff4e7224 */ /* 0x000fd400078e009c */
[----:B------:R-:W-:Y:S05]  /*105f0*/  WARPSYNC.COLLECTIVE R154, `(.L_x_1649) ;  /* 0x000000009a087348 */ /* 0x000fea0003c00000 */
[----:B------:R0:W1:Y:S02]  /*10600*/  SHFL.IDX P3, R156, R153, R87, R86 ;  /* 0x00000057999c7389 */ /* 0x0000640000060056 */
[----:B01----:R-:W-:Y:S05]  /*10610*/  ENDCOLLECTIVE ;  /* 0x000000000000791b */ /* 0x003fea0003800000 */
.L_x_1649:
[----:B------:R-:W-:Y:S01]  /*10620*/  MOV R79, R156 ;  /* 0x0000009c004f7202 */ /* 0x000fe20000000f00 */
[----:B------:R-:W-:Y:S06]  /*10630*/  BRA `(.L_x_1650) ;  /* 0xffffffa000d87947 */ /* 0x000fec000383ffff */
.L_x_1651:
        /* <DEDUP_REMOVED lines=12> */
.L_x_10423:


//--------------------- .text._Z25selective_scan_bwd_kernelI32Selective_Scan_bwd_kernel_traitsILi128ELi16ELb1ELb0ELb0ELb0ELb0EN3c108BFloat16EfEEv12SSMParamsBwd --------------------------
	.section	.text._Z25selective_scan_bwd_kernelI32Selective_Scan_bwd_kernel_traitsILi128ELi16ELb1ELb0ELb0ELb0ELb0EN3c108BFloat16EfEEv12SSMParamsBwd,"ax",@progbits
	.align	128
        .global         _Z25selective_scan_bwd_kernelI32Selective_Scan_bwd_kernel_traitsILi128ELi16ELb1ELb0ELb0ELb0ELb0EN3c108BFloat16EfEEv12SSMParamsBwd
        .type           _Z25selective_scan_bwd_kernelI32Selective_Scan_bwd_kernel_traitsILi128ELi16ELb1ELb0ELb0ELb0ELb0EN3c108BFloat16EfEEv12SSMParamsBwd,@function
        .size           _Z25selective_scan_bwd_kernelI32Selective_Scan_bwd_kernel_traitsILi128ELi16ELb1ELb0ELb0ELb0ELb0EN3c108BFloat16EfEEv12SSMParamsBwd,(.L_x_10424 - _Z25selective_scan_bwd_kernelI32Selective_Scan_bwd_kernel_traitsILi128ELi16ELb1ELb0ELb0ELb0ELb0EN3c108BFloat16EfEEv12SSMParamsBwd)
        .other          _Z25selective_scan_bwd_kernelI32Selective_Scan_bwd_kernel_traitsILi128ELi16ELb1ELb0ELb0ELb0ELb0EN3c108BFloat16EfEEv12SSMParamsBwd,@"STO_CUDA_ENTRY STV_DEFAULT"
_Z25selective_scan_bwd_kernelI32Selective_Scan_bwd_kernel_traitsILi128ELi16ELb1ELb0ELb0ELb0ELb0EN3c108BFloat16EfEEv12SSMParamsBwd:
.text._Z25selective_scan_bwd_kernelI32Selective_Scan_bwd_kernel_traitsILi128ELi16ELb1ELb0ELb0ELb0ELb0EN3c108BFloat16EfEEv12SSMParamsBwd:
[----:B------:R-:W-:Y:S01]  /*0000*/  LDC R1, c[0x0][0x37c] ;  /* 0x0000df00ff017b82 */ /* 0x000fe20000000800 */
[----:B------:R-:W0:Y:S07]  /*0010*/  LDCU.64 UR4, c[0x0][0x458] ;  /* 0x00008b00ff0477ac */ /* 0x000e2e0008000a00 */
[----:B------:R-:W1:Y:S01]  /*0020*/  S2UR UR8, SR_CTAID.Y ;  /* 0x00000000000879c3 */ /* 0x000e620000002600 */
[----:B------:R-:W2:Y:S01]  /*0030*/  LDCU.64 UR6, c[0x0][0x470] ;  /* 0x00008e00ff0677ac */ /* 0x000ea20008000a00 */
[----:B------:R-:W3:Y:S06]  /*0040*/  LDCU.64 UR30, c[0x0][0x358] ;  /* 0x00006b00ff1e77ac */ /* 0x000eec0008000a00 */
[----:B------:R-:W4:Y:S01]  /*0050*/  S2UR UR9, SR_CTAID.X ;  /* 0x00000000000979c3 */ /* 0x000f220000002500 */
[----:B------:R-:W4:Y:S01]  /*0060*/  LDCU.128 UR12, c[0x0][0x3f0] ;  /* 0x00007e00ff0c77ac */ /* 0x000f220008000c00 */
[----:B------:R-:W5:Y:S01]  /*0070*/  LDCU.128 UR16, c[0x0][0x400] ;  /* 0x00008000ff1077ac */ /* 0x000f620008000c00 */
[----:B0-----:R-:W-:-:S02]  /*0080*/  UISETP.NE.U32.AND UP0, UPT, UR4, URZ, UPT ;  /* 0x000000ff0400728c */ /* 0x001fc4000bf05070 */
[----:B--2---:R-:W-:Y:S02]  /*0090*/  UISETP.NE.U32.AND UP1, UPT, UR6, URZ, UPT ;  /* 0x000000ff0600728c */ /* 0x004fe4000bf25070 */
[----:B------:R-:W-:Y:S02]  /*00a0*/  UISETP.NE.AND.EX UP0, UPT, UR5, URZ, UPT, UP0 ;  /* 0x000000ff0500728c */ /* 0x000fe4000bf05300 */
[----:B------:R-:W-:Y:S01]  /*00b0*/  UISETP.NE.AND.EX UP1, UPT, UR7, URZ, UPT, UP1 ;  /* 0x000000ff0700728c */ /* 0x000fe2000bf25310 */
[----:B------:R-:W0:Y:S03]  /*00c0*/  LDCU UR27, c[0x0][0x394] ;  /* 0x00007280ff1b77ac */ /* 0x000e260008000800 */
[----:B------:R-:W-:Y:S02]  /*00d0*/  PLOP3.LUT P0, PT, PT, PT, UP0, 0x80, 0x8 ;  /* 0x000000000008781c */ /* 0x000fe40003f0f008 */
[----:B------:R-:W-:Y:S01]  /*00e0*/  PLOP3.LUT P1, PT, PT, PT, UP1, 0x80, 0x8 ;  /* 0x000000000008781c */ /* 0x000fe20003f2f018 */
[----:B------:R-:W2:Y:S02]  /*00f0*/  LDCU.64 UR22, c[0x0][0x498] ;  /* 0x00009300ff1677ac */ /* 0x000ea40008000a00 */
[----:B-1----:R-:W-:-:S02]  /*0100*/  @UP0 ULEA UR4, UP2, UR8, UR4, 0x2 ;  /* 0x0000000408040291 */ /* 0x002fc4000f8410ff */
[----:B------:R-:W-:Y:S02]  /*0110*/  @UP1 ULEA UR6, UP3, UR8, UR6, 0x2 ;  /* 0x0000000608061291 */ /* 0x000fe4000f8610ff */
[----:B------:R-:W-:Y:S02]  /*0120*/  @UP0 ULEA.HI.X UR5, UR8, UR5, URZ, 0x2, UP2 ;  /* 0x0000000508050291 */ /* 0x000fe400090f14ff */
[----:B------:R-:W-:Y:S01]  /*0130*/  @UP1 ULEA.HI.X UR7, UR8, UR7, URZ, 0x2, UP3 ;  /* 0x0000000708071291 */ /* 0x000fe200098f14ff */
[----:B------:R-:W-:Y:S01]  /*0140*/  MOV R2, UR4 ;  /* 0x0000000400027c02 */ /* 0x000fe20008000f00 */
[----:B------:R-:W1:Y:S01]  /*0150*/  LDCU.64 UR24, c[0x0][0x4a0] ;  /* 0x00009400ff1877ac */ /* 0x000e620008000a00 */
[----:B------:R-:W-:Y:S02]  /*0160*/  MOV R4, UR6 ;  /* 0x0000000600047c02 */ /* 0x000fe40008000f00 */
[----:B------:R-:W-:Y:S01]  /*0170*/  MOV R3, UR5 ;  /* 0x0000000500037c02 */ /* 0x000fe20008000f00 */
[----:B------:R-:W1:Y:S01]  /*0180*/  LDCU.64 UR28, c[0x0][0x528] ;  /* 0x0000a500ff1c77ac */ /* 0x000e620008000a00 */
[----:B------:R-:W-:-:S03]  /*0190*/  MOV R5, UR7 ;  /* 0x0000000700057c02 */ /* 0x000fc60008000f00 */
[----:B---3--:R-:W3:Y:S01]  /*01a0*/  @P0 LDG.E R2, desc[UR30][R2.64] ;  /* 0x0000001e02020981 */ /* 0x008ee2000c1e1900 */
[----:B------:R-:W2:Y:S03]  /*01b0*/  LDCU.64 UR6, c[0x0][0x480] ;  /* 0x00009000ff0677ac */ /* 0x000ea60008000a00 */
[----:B------:R-:W3:Y:S01]  /*01c0*/  @P1 LDG.E R4, desc[UR30][R4.64] ;  /* 0x0000001e04041981 */ /* 0x000ee2000c1e1900 */
[----:B----4-:R-:W-:Y:S01]  /*01d0*/  UIMAD.WIDE.U32 UR4, UR9, UR12, URZ ;  /* 0x0000000c090472a5 */ /* 0x010fe2000f8e00ff */
[----:B------:R-:W-:Y:S01]  /*01e0*/  HFMA2 R81, -RZ, RZ, 0, 0 ;  /* 0x00000000ff517431 */ /* 0x000fe200000001ff */
[----:B------:R-:W-:Y:S01]  /*01f0*/  UIMAD UR21, UR8, UR15, URZ ;  /* 0x0000000f081572a4 */ /* 0x000fe2000f8e02ff */
[----:B------:R-:W-:Y:S01]  /*0200*/  MOV R79, RZ ;  /* 0x000000ff004f7202 */ /* 0x000fe20000000f00 */
[----:B------:R-:W-:Y:S02]  /*0210*/  UIMAD UR5, UR9, UR13, UR5 ;  /* 0x0000000d090572a4 */ /* 0x000fe4000f8e0205 */
[----:B-----5:R-:W-:-:S02]  /*0220*/  UIMAD.WIDE.U32 UR12, UR9, UR16, URZ ;  /* 0x00000010090c72a5 */ /* 0x020fc4000f8e00ff */
[----:B------:R-:W-:Y:S02]  /*0230*/  UIMAD.WIDE.U32 UR10, UR8, UR14, UR4 ;  /* 0x0000000e080a72a5 */ /* 0x000fe4000f8e0004 */
[----:B------:R-:W-:Y:S02]  /*0240*/  UIMAD UR13, UR9, UR17, UR13 ;  /* 0x00000011090d72a4 */ /* 0x000fe4000f8e020d */
[----:B0-----:R-:W-:Y:S02]  /*0250*/  ULEA UR16, UR27, 0xfffff800, 0xb ;  /* 0xfffff8001b107891 */ /* 0x001fe4000f8e58ff */
[----:B--2---:R-:W-:Y:S02]  /*0260*/  UISETP.NE.U32.AND UP0, UPT, UR6, URZ, UPT ;  /* 0x000000ff0600728c */ /* 0x004fe4000bf05070 */
        /* <DEDUP_REMOVED lines=8> */
[----:B------:R-:W2:Y:S01]  /*02f0*/  @UP0 LDCU UR23, c[0x0][0x384] ;  /* 0x00007080ff1707ac */ /* 0x000ea20008000800 */
[----:B------:R-:W-:Y:S02]  /*0300*/  UIADD3.X UR12, UPT, UPT, UR17, UR13, UR22, UP3, !UPT ;  /* 0x0000000d110c7290 */ /* 0x000fe40009ffe416 */
[----:B0-----:R-:W-:Y:S01]  /*0310*/  ULEA UR19, UP4, UR20, UR6, 0x1 ;  /* 0x0000000614137291 */ /* 0x001fe2000f8808ff */
[----:B------:R-:W0:Y:S01]  /*0320*/  @UP0 LDCU UR26, c[0x0][0x38c] ;  /* 0x00007180ff1a07ac */ /* 0x000e220008000800 */
[----:B------:R-:W-:-:S02]  /*0330*/  UIADD3 UR18, UP1, UPT, UR16, UR10, URZ ;  /* 0x0000000a10127290 */ /* 0x000fc4000ff3e0ff */
[----:B------:R-:W-:-:S05]  /*0340*/  ULEA.HI.X UR20, UR20, UR7, UR12, 0x1, UP4 ;  /* 0x0000000714147291 */ /* 0x000fca000a0f0c0c */
[----:B------:R-:W4:Y:S01]  /*0350*/  @UP0 LDCU.64 UR12, c[0x0][0x480] ;  /* 0x00009000ff0c07ac */ /* 0x000f220008000a00 */
[----:B------:R-:W-:Y:S02]  /*0360*/  ULEA UR10, UP2, UR18, UR4, 0x1 ;  /* 0x00000004120a7291 */ /* 0x000fe4000f8408ff */
[----:B------:R-:W-:Y:S02]  /*0370*/  UIADD3.X UR11, UPT, UPT, UR17, UR11, UR21, UP1, !UPT ;  /* 0x0000000b110b7290 */ /* 0x000fe40008ffe415 */
[----:B--2---:R-:W-:Y:S02]  /*0380*/  @UP0 UIMAD UR9, UR9, UR23, UR8 ;  /* 0x00000017090902a4 */ /* 0x004fe4000f8e0208 */
[----:B------:R-:W-:Y:S02]  /*0390*/  ULEA.HI.X UR18, UR18, UR5, UR11, 0x1, UP2 ;  /* 0x0000000512127291 */ /* 0x000fe400090f0c0b */
[----:B-1----:R-:W-:Y:S02]  /*03a0*/  UIMAD.WIDE.U32 UR4, UR8, UR24, UR14 ;  /* 0x00000018080472a5 */ /* 0x002fe4000f8e000e */
[----:B------:R-:W-:-:S02]  /*03b0*/  @UP0 UIMAD UR9, UR9, UR27, URZ ;  /* 0x0000001b090902a4 */ /* 0x000fc4000f8e02ff */
[----:B------:R-:W-:Y:S02]  /*03c0*/  UIMAD UR22, UR8, UR25, URZ ;  /* 0x00000019081672a4 */ /* 0x000fe4000f8e02ff */
[----:B------:R-:W-:Y:S02]  /*03d0*/  UIADD3 UR16, UP1, UPT, UR16, UR4, URZ ;  /* 0x0000000410107290 */ /* 0x000fe4000ff3e0ff */
[----:B0-----:R-:W-:Y:S02]  /*03e0*/  @UP0 UIMAD UR9, UR9, UR26, URZ ;  /* 0x0000001a090902a4 */ /* 0x001fe4000f8e02ff */
[----:B------:R-:W-:Y:S01]  /*03f0*/  UIADD3.X UR22, UPT, UPT, UR17, UR5, UR22, UP1, !UPT ;  /* 0x0000000511167290 */ /* 0x000fe20008ffe416 */
[----:B------:R-:W-:Y:S02]  /*0400*/  UMOV UR4, URZ ;  /* 0x000000ff00047c82 */ /* 0x000fe40008000000 */
[----:B------:R-:W-:Y:S01]  /*0410*/  UMOV UR5, URZ ;  /* 0x000000ff00057c82 */ /* 0x000fe20008000000 */
[----:B----4-:R-:W-:-:S02]  /*0420*/  @UP0 UIMAD.WIDE UR4, UR9, 0x8, UR12 ;  /* 0x00000008090408a5 */ /* 0x010fc4000f8e020c */
[----:B------:R-:W-:Y:S01]  /*0430*/  UISETP.GE.AND UP0, UPT, UR27, 0x1, UPT ;  /* 0x000000011b00788c */ /* 0x000fe2000bf06270 */
[----:B------:R-:W-:Y:S01]  /*0440*/  UMOV UR6, URZ ;  /* 0x000000ff00067c82 */ /* 0x000fe20008000000 */
[----:B------:R-:W-:Y:S01]  /*0450*/  UMOV UR7, URZ ;  /* 0x000000ff00077c82 */ /* 0x000fe20008000000 */
[----:B------:R-:W-:-:S04]  /*0460*/  ULEA UR21, UP1, UR16, UR28, 0x1 ;  /* 0x0000001c10157291 */ /* 0x000fc8000f8208ff */
[----:B------:R-:W-:Y:S01]  /*0470*/  ULEA.HI.X UR22, UR16, UR29, UR22, 0x1, UP1 ;  /* 0x0000001d10167291 */ /* 0x000fe200088f0c16 */
[----:B---3--:R-:W-:Y:S02]  /*0480*/  @P0 R2UR UR6, R2 ;  /* 0x00000000020602ca */ /* 0x008fe400000e0000 */
[----:B------:R-:W-:Y:S01]  /*0490*/  @P1 R2UR UR7, R4 ;  /* 0x00000000040712ca */ /* 0x000fe200000e0000 */
[----:B------:R-:W-:-:S14]  /*04a0*/  BRA.U !UP0, `(.L_x_1652) ;  /* 0x00000039080c7547 */ /* 0x000fdc000b800000 */
[----:B------:R-:W0:Y:S01]  /*04b0*/  S2R R2, SR_TID.X ;  /* 0x0000000000027919 */ /* 0x000e220000002100 */
[----:B------:R-:W1:Y:S01]  /*04c0*/  S2UR UR8, SR_CgaCtaId ;  /* 0x00000000000879c3 */ /* 0x000e620000008800 */
[----:B------:R-:W-:Y:S01]  /*04d0*/  MOV R79, RZ ;  /* 0x000000ff004f7202 */ /* 0x000fe20000000f00 */
[----:B------:R-:W-:Y:S01]  /*04e0*/  UMOV UR9, 0x400 ;  /* 0x0000040000097882 */ /* 0x000fe20000000000 */
[----:B------:R-:W-:Y:S01]  /*04f0*/  MOV R81, RZ ;  /* 0x000000ff00517202 */ /* 0x000fe20000000f00 */
[----:B------:R-:W2:Y:S01]  /*0500*/  LDCU UR16, c[0x0][0x394] ;  /* 0x00007280ff1077ac */ /* 0x000ea20008000800 */
[----:B------:R-:W-:Y:S01]  /*0510*/  UMOV UR17, UR10 ;  /* 0x0000000a00117c82 */ /* 0x000fe20008000000 */
[----:B-1----:R-:W-:Y:S01]  /*0520*/  ULEA UR9, UR8, UR9, 0x18 ;  /* 0x0000000908097291 */ /* 0x002fe2000f8ec0ff */
[C---:B0-----:R-:W-:Y:S02]  /*0530*/  SHF.L.U32 R0, R2.reuse, 0x1, RZ ;  /* 0x0000000102007819 */ /* 0x041fe400000006ff */
[----:B------:R-:W-:-:S02]  /*0540*/  LOP3.LUT R2, R2, 0x1f, RZ, 0xc0, !PT ;  /* 0x0000001f02027812 */ /* 0x000fc400078ec0ff */
[----:B------:R-:W-:-:S04]  /*0550*/  LOP3.LUT R3, R0, 0x7c0, RZ, 0xc0, !PT ;  /* 0x000007c000037812 */ /* 0x000fc800078ec0ff */
[----:B--2---:R-:W-:-:S07]  /*0560*/  LOP3.LUT R7, R3, R2, RZ, 0xfc, !PT ;  /* 0x0000000203077212 */ /* 0x004fce00078efcff */
.L_x_1667:
[----:B------:R-:W-:Y:S01]  /*0570*/  BAR.SYNC.DEFER_BLOCKING 0x0 ;  /* 0x0000000000007b1d */ /* 0x000fe20000010000 */
[----:B0-----:R-:W-:Y:S02]  /*0580*/  MOV R4, UR17 ;  /* 0x0000001100047c02 */ /* 0x001fe40008000f00 */
[----:B------:R-:W-:-:S03]  /*0590*/  MOV R5, UR18 ;  /* 0x0000001200057c02 */ /* 0x000fc60008000f00 */
[----:B------:R-:W0:Y:S01]  /*05a0*/  S2R R77, SR_LANEID ;  /* 0x00000000004d7919 */ /* 0x000e220000000000 */
[----:B------:R-:W-:Y:S01]  /*05b0*/  IMAD.WIDE.U32 R4, R7, 0x10, R4 ;  /* 0x0000001007047825 */ /* 0x000fe200078e0004 */
[----:B------:R-:W-:Y:S01]  /*05c0*/  MOV R12, UR19 ;  /* 0x00000013000c7c02 */ /* 0x000fe20008000f00 */
[----:B------:R-:W1:Y:S03]  /*05d0*/  LDCU UR36, c[0x0][0x38c] ;  /* 0x00007180ff2477ac */ /* 0x000e660008000800 */
[----:B------:R-:W2:Y:S04]  /*05e0*/  LDG.E.128 R8, desc[UR30][R4.64] ;  /* 0x0000001e04087981 */ /* 0x000ea8000c1e1d00 */
[----:B------:R-:W3:Y:S01]  /*05f0*/  LDG.E.128 R20, desc[UR30][R4.64+0x200] ;  /* 0x0002001e04147981 */ /* 0x000ee2000c1e1d00 */
[----:B------:R-:W-:-:S03]  /*0600*/  MOV R13, UR20 ;  /* 0x00000014000d7c02 */ /* 0x000fc60008000f00 */
[----:B------:R-:W-:Y:S01]  /*0610*/  IMAD.WIDE.U32 R12, R7, 0x10, R12 ;  /* 0x00000010070c7825 */ /* 0x000fe200078e000c */
[----:B0-----:R-:W-:-:S04]  /*0620*/  IADD3 R74, PT, PT, R3, R77, RZ ;  /* 0x0000004d034a7210 */ /* 0x001fc80007ffe0ff */
[----:B------:R-:W-:-:S04]  /*0630*/  LEA R74, R74, UR9, 0x4 ;  /* 0x000000094a4a7c11 */ /* 0x000fc8000f8e20ff */
[----:B------:R-:W-:Y:S01]  /*0640*/  LEA R0, R77, R74, 0x4 ;  /* 0x0000004a4d007211 */ /* 0x000fe200078e20ff */
[----:B--2---:R-:W-:Y:S04]  /*0650*/  STS.128 [R74], R8 ;  /* 0x000000084a007388 */ /* 0x004fe80000000c00 */
[----:B---3--:R0:W-:Y:S01]  /*0660*/  STS.128 [R74+0x200], R20 ;  /* 0x000200144a007388 */ /* 0x0081e20000000c00 */
[----:B------:R-:W-:-:S03]  /*0670*/  NOP ;  /* 0x0000000000007918 */ /* 0x000fc60000000000 */
[----:B------:R-:W2:Y:S04]  /*0680*/  LDS.128 R68, [R0] ;  /* 0x0000000000447984 */ /* 0x000ea80000000c00 */
[----:B------:R-:W3:Y:S01]  /*0690*/  LDS.128 R64, [R0+0x10] ;  /* 0x0000100000407984 */ /* 0x000ee20000000c00 */
[----:B------:R-:W-:Y:S06]  /*06a0*/  BAR.SYNC.DEFER_BLOCKING 0x0 ;  /* 0x0000000000007b1d */ /* 0x000fec0000010000 */
[----:B------:R-:W4:Y:S04]  /*06b0*/  LDG.E.128 R24, desc[UR30][R12.64] ;  /* 0x0000001e0c187981 */ /* 0x000f28000c1e1d00 */
[----:B------:R-:W5:Y:S01]  /*06c0*/  LDG.E.128 R28, desc[UR30][R12.64+0x200] ;  /* 0x0002001e0c1c7981 */ /* 0x000f62000c1e1d00 */
[----:B------:R-:W-:-:S02]  /*06d0*/  MOV R16, UR21 ;  /* 0x0000001500107c02 */ /* 0x000fc40008000f00 */
[----:B------:R-:W-:-:S03]  /*06e0*/  MOV R17, UR22 ;  /* 0x0000001600117c02 */ /* 0x000fc60008000f00 */
[----:B------:R-:W-:Y:S01]  /*06f0*/  IMAD.WIDE.U32 R16, R7, 0x10, R16 ;  /* 0x0000001007107825 */ /* 0x000fe200078e0010 */
[----:B----4-:R-:W-:Y:S04]  /*0700*/  STS.128 [R74], R24 ;  /* 0x000000184a007388 */ /* 0x010fe80000000c00 */
[----:B-----5:R4:W-:Y:S01]  /*0710*/  STS.128 [R74+0x200], R28 ;  /* 0x0002001c4a007388 */ /* 0x0209e20000000c00 */
[----:B------:R-:W-:-:S03]  /*0720*/  NOP ;  /* 0x0000000000007918 */ /* 0x000fc60000000000 */
[----:B------:R-:W-:Y:S04]  /*0730*/  LDS.128 R8, [R0] ;  /* 0x0000000000087984 */ /* 0x000fe80000000c00 */
[----:B------:R-:W-:Y:S01]  /*0740*/  LDS.128 R4, [R0+0x10] ;  /* 0x0000100000047984 */ /* 0x000fe20000000c00 */
[----:B------:R-:W-:Y:S06]  /*0750*/  BAR.SYNC.DEFER_BLOCKING 0x0 ;  /* 0x0000000000007b1d */ /* 0x000fec0000010000 */
[----:B0-----:R-:W5:Y:S04]  /*0760*/  LDG.E.128 R20, desc[UR30][R16.64] ;  /* 0x0000001e10147981 */ /* 0x001f68000c1e1d00 */
[----:B------:R-:W5:Y:S01]  /*0770*/  LDG.E.128 R32, desc[UR30][R16.64+0x200] ;  /* 0x0002001e10207981 */ /* 0x000f62000c1e1d00 */
[C---:B--2---:R-:W-:Y:S01]  /*0780*/  PRMT R56, R68.reuse, 0x7632, R56 ;  /* 0x0000763244387816 */ /* 0x044fe20000000038 */
[----:B-1----:R-:W-:Y:S01]  /*0790*/  UISETP.GE.AND UP0, UPT, UR36, 0x1, UPT ;  /* 0x000000012400788c */ /* 0x002fe2000bf06270 */
[----:B------:R-:W-:Y:S01]  /*07a0*/  SHF.L.U32 R75, R68, 0x10, RZ ;  /* 0x00000010444b7819 */ /* 0x000fe200000006ff */
[----:B------:R-:W-:Y:S01]  /*07b0*/  HFMA2 R57, -RZ, RZ, 0, 0 ;  /* 0x00000000ff397431 */ /* 0x000fe200000001ff */
[----:B------:R-:W-:Y:S01]  /*07c0*/  SHF.L.U32 R56, R56, 0x10, RZ ;  /* 0x0000001038387819 */ /* 0x000fe200000006ff */
[----:B------:R-:W-:Y:S01]  /*07d0*/  HFMA2 R51, -RZ, RZ, 0, 0 ;  /* 0x00000000ff337431 */ /* 0x000fe200000001ff */
[----:B---3--:R-:W-:Y:S01]  /*07e0*/  SHF.L.U32 R68, R66, 0x10, RZ ;  /* 0x0000001042447819 */ /* 0x008fe200000006ff */
[----:B------:R-:W-:Y:S01]  /*07f0*/  HFMA2 R45, -RZ, RZ, 0, 0 ;  /* 0x00000000ff2d7431 */ /* 0x000fe200000001ff */
[C---:B------:R-:W-:Y:S01]  /*0800*/  PRMT R50, R69.reuse, 0x7632, R50 ;  /* 0x0000763245327816 */ /* 0x040fe20000000032 */
[----:B------:R-:W-:Y:S01]  /*0810*/  HFMA2 R39, -RZ, RZ, 0, 0 ;  /* 0x00000000ff277431 */ /* 0x000fe200000001ff */
[----:B------:R-:W-:-:S02]  /*0820*/  SHF.L.U32 R73, R69, 0x10, RZ ;  /* 0x0000001045497819 */ /* 0x000fc400000006ff */
[----:B------:R-:W-:Y:S02]  /*0830*/  CS2R R58, SRZ ;  /* 0x00000000003a7805 */ /* 0x000fe4000001ff00 */
[----:B------:R-:W-:Y:S02]  /*0840*/  SHF.L.U32 R50, R50, 0x10, RZ ;  /* 0x0000001032327819 */ /* 0x000fe400000006ff */
[----:B------:R-:W-:Y:S02]  /*0850*/  CS2R R52, SRZ ;  /* 0x0000000000347805 */ /* 0x000fe4000001ff00 */
[----:B------:R-:W-:Y:S02]  /*0860*/  SHF.L.U32 R69, R65, 0x10, RZ ;  /* 0x0000001041457819 */ /* 0x000fe400000006ff */
[----:B------:R-:W-:Y:S02]  /*0870*/  CS2R R46, SRZ ;  /* 0x00000000002e7805 */ /* 0x000fe4000001ff00 */
[----:B------:R-:W-:-:S02]  /*0880*/  PRMT R44, R70, 0x7632, R44 ;  /* 0x00007632462c7816 */ /* 0x000fc4000000002c */
[----:B------:R-:W-:Y:S02]  /*0890*/  CS2R R40, SRZ ;  /* 0x0000000000287805 */ /* 0x000fe4000001ff00 */
[----:B------:R-:W-:Y:S02]  /*08a0*/  SHF.L.U32 R72, R70, 0x10, RZ ;  /* 0x0000001046487819 */ /* 0x000fe400000006ff */
[----:B------:R-:W-:Y:S02]  /*08b0*/  SHF.L.U32 R44, R44, 0x10, RZ ;  /* 0x000000102c2c7819 */ /* 0x000fe400000006ff */
[C---:B------:R-:W-:Y:S02]  /*08c0*/  PRMT R38, R71.reuse, 0x7632, R38 ;  /* 0x0000763247267816 */ /* 0x040fe40000000026 */
[----:B------:R-:W-:Y:S02]  /*08d0*/  SHF.L.U32 R70, R64, 0x10, RZ ;  /* 0x0000001040467819 */ /* 0x000fe400000006ff */
[----:B------:R-:W-:-:S02]  /*08e0*/  SHF.L.U32 R71, R71, 0x10, RZ ;  /* 0x0000001047477819 */ /* 0x000fc400000006ff */
[----:B------:R-:W-:Y:S02]  /*08f0*/  SHF.L.U32 R38, R38, 0x10, RZ ;  /* 0x0000001026267819 */ /* 0x000fe400000006ff */
[C---:B----4-:R-:W-:Y:S02]  /*0900*/  PRMT R31, R67.reuse, 0x7632, R31 ;  /* 0x00007632431f7816 */ /* 0x050fe4000000001f */
[----:B------:R-:W-:Y:S02]  /*0910*/  SHF.L.U32 R67, R67, 0x10, RZ ;  /* 0x0000001043437819 */ /* 0x000fe400000006ff */
[----:B------:R-:W-:Y:S02]  /*0920*/  SHF.L.U32 R31, R31, 0x10, RZ ;  /* 0x000000101f1f7819 */ /* 0x000fe400000006ff */
[----:B------:R-:W-:Y:S02]  /*0930*/  MOV R54, RZ ;  /* 0x000000ff00367202 */ /* 0x000fe40000000f00 */
[----:B------:R-:W-:-:S02]  /*0940*/  MOV R48, RZ ;  /* 0x000000ff00307202 */ /* 0x000fc40000000f00 */
[----:B------:R-:W-:Y:S02]  /*0950*/  MOV R42, RZ ;  /* 0x000000ff002a7202 */ /* 0x000fe40000000f00 */
[----:B------:R-:W-:Y:S01]  /*0960*/  MOV R36, RZ ;  /* 0x000000ff00247202 */ /* 0x000fe20000000f00 */
[----:B-----5:R-:W-:Y:S04]  /*0970*/  STS.128 [R74], R20 ;  /* 0x000000144a007388 */ /* 0x020fe80000000c00 */
[----:B------:R0:W-:Y:S01]  /*0980*/  STS.128 [R74+0x200], R32 ;  /* 0x000200204a007388 */ /* 0x0001e20000000c00 */
[----:B------:R-:W-:-:S03]  /*0990*/  NOP ;  /* 0x0000000000007918 */ /* 0x000fc60000000000 */
[----:B------:R-:W1:Y:S04]  /*09a0*/  LDS.128 R24, [R0] ;  /* 0x0000000000187984 */ /* 0x000e680000000c00 */
[----:B------:R2:W3:Y:S01]  /*09b0*/  LDS.128 R12, [R0+0x10] ;  /* 0x00001000000c7984 */ /* 0x0004e20000000c00 */
[----:B0-----:R-:W-:Y:S02]  /*09c0*/  PRMT R34, R66, 0x7632, R34 ;  /* 0x0000763242227816 */ /* 0x001fe40000000022 */
[----:B------:R-:W-:Y:S02]  /*09d0*/  PRMT R33, R65, 0x7632, R33 ;  /* 0x0000763241217816 */ /* 0x000fe40000000021 */
[----:B------:R-:W-:Y:S02]  /*09e0*/  PRMT R35, R64, 0x7632, R35 ;  /* 0x0000763240237816 */ /* 0x000fe40000000023 */
[----:B------:R-:W-:-:S02]  /*09f0*/  SHF.L.U32 R33, R33, 0x10, RZ ;  /* 0x0000001021217819 */ /* 0x000fc400000006ff */
[----:B------:R-:W-:Y:S02]  /*0a00*/  SHF.L.U32 R35, R35, 0x10, RZ ;  /* 0x0000001023237819 */ /* 0x000fe400000006ff */
[----:B------:R-:W-:Y:S02]  /*0a10*/  SHF.L.U32 R34, R34, 0x10, RZ ;  /* 0x0000001022227819 */ /* 0x000fe400000006ff */
[C---:B-1----:R-:W-:Y:S02]  /*0a20*/  PRMT R55, R24.reuse, 0x7632, R55 ;  /* 0x0000763218377816 */ /* 0x042fe40000000037 */
[----:B--2---:R-:W-:Y:S02]  /*0a30*/  SHF.L.U32 R0, R24, 0x10, RZ ;  /* 0x0000001018007819 */ /* 0x004fe400000006ff */
[C---:B---3--:R-:W-:Y:S02]  /*0a40*/  PRMT R32, R12.reuse, 0x7632, R32 ;  /* 0x000076320c207816 */ /* 0x048fe40000000020 */
[----:B------:R-:W-:Y:S01]  /*0a50*/  SHF.L.U32 R63, R12, 0x10, RZ ;  /* 0x000000100c3f7819 */ /* 0x000fe200000006ff */
[C---:B------:R-:W-:Y:S01]  /*0a60*/  FFMA.FTZ R12, R0.reuse, R75, R81 ;  /* 0x0000004b000c7223 */ /* 0x040fe20000010051 */
[----:B------:R-:W-:Y:S01]  /*0a70*/  SHF.L.U32 R55, R55, 0x10, RZ ;  /* 0x0000001037377819 */ /* 0x000fe200000006ff */
[----:B------:R-:W-:Y:S01]  /*0a80*/  FMUL.FTZ R30, R0, UR6 ;  /* 0x00000006001e7c20 */ /* 0x000fe20008410000 */
[----:B------:R-:W-:Y:S01]  /*0a90*/  PRMT R49, R25, 0x7632, R49 ;  /* 0x0000763219317816 */ /* 0x000fe20000000031 */
[----:B------:R-:W-:Y:S01]  /*0aa0*/  FMUL.FTZ R22, R63, UR6 ;  /* 0x000000063f167c20 */ /* 0x000fe20008410000 */
[----:B------:R-:W-:Y:S01]  /*0ab0*/  SHF.L.U32 R66, R25, 0x10, RZ ;  /* 0x0000001019427819 */ /* 0x000fe200000006ff */
[----:B------:R-:W-:Y:S01]  /*0ac0*/  FFMA.FTZ R3, R55, R56, R12 ;  /* 0x0000003837037223 */ /* 0x000fe2000001000c */
[----:B------:R-:W-:Y:S01]  /*0ad0*/  SHF.L.U32 R49, R49, 0x10, RZ ;  /* 0x0000001031317819 */ /* 0x000fe200000006ff */
[----:B------:R-:W-:Y:S01]  /*0ae0*/  FMUL.FTZ R19, R55, UR6 ;  /* 0x0000000637137c20 */ /* 0x000fe20008410000 */
[----:B------:R-:W-:Y:S01]  /*0af0*/  PRMT R43, R26, 0x7632, R43 ;  /* 0x000076321a2b7816 */ /* 0x000fe2000000002b */
[----:B------:R-:W-:Y:S01]  /*0b00*/  FFMA.FTZ R12, R66, R73, R3 ;  /* 0x00000049420c7223 */ /* 0x000fe20000010003 */
[----:B------:R-:W-:Y:S01]  /*0b10*/  SHF.L.U32 R65, R26, 0x10, RZ ;  /* 0x000000101a417819 */ /* 0x000fe200000006ff */
[----:B------:R-:W-:Y:S01]  /*0b20*/  FMUL.FTZ R29, R66, UR6 ;  /* 0x00000006421d7c20 */ /* 0x000fe20008410000 */
[----:B------:R-:W-:Y:S01]  /*0b30*/  SHF.L.U32 R43, R43, 0x10, RZ ;  /* 0x000000102b2b7819 */ /* 0x000fe200000006ff */
[----:B------:R-:W-:Y:S01]  /*0b40*/  FFMA.FTZ R12, R49, R50, R12 ;  /* 0x00000032310c7223 */ /* 0x000fe2000001000c */
[----:B------:R-:W-:Y:S01]  /*0b50*/  PRMT R37, R27, 0x7632, R37 ;  /* 0x000076321b257816 */ /* 0x000fe20000000025 */
[----:B------:R-:W-:Y:S01]  /*0b60*/  FMUL.FTZ R28, R65, UR6 ;  /* 0x00000006411c7c20 */ /* 0x000fe20008410000 */
[----:B------:R-:W-:Y:S01]  /*0b70*/  SHF.L.U32 R64, R27, 0x10, RZ ;  /* 0x000000101b407819 */ /* 0x000fe200000006ff */
[----:B------:R-:W-:Y:S01]  /*0b80*/  FFMA.FTZ R12, R65, R72, R12 ;  /* 0x00000048410c7223 */ /* 0x000fe2000001000c */
[----:B------:R-:W-:Y:S01]  /*0b90*/  SHF.L.U32 R37, R37, 0x10, RZ ;  /* 0x0000001025257819 */ /* 0x000fe200000006ff */
[----:B------:R-:W-:Y:S01]  /*0ba0*/  FMUL.FTZ R18, R49, UR6 ;  /* 0x0000000631127c20 */ /* 0x000fe20008410000 */
[----:B------:R-:W-:Y:S01]  /*0bb0*/  SHF.L.U32 R32, R32, 0x10, RZ ;  /* 0x0000001020207819 */ /* 0x000fe200000006ff */
[----:B------:R-:W-:Y:S01]  /*0bc0*/  FFMA.FTZ R3, R43, R44, R12 ;  /* 0x0000002c2b037223 */ /* 0x000fe2000001000c */
[C---:B------:R-:W-:Y:S01]  /*0bd0*/  PRMT R26, R13.reuse, 0x7632, R26 ;  /* 0x000076320d1a7816 */ /* 0x040fe2000000001a */
[C---:B------:R-:W-:Y:S01]  /*0be0*/  FMUL.FTZ R27, R64.reuse, UR6 ;  /* 0x00000006401b7c20 */ /* 0x040fe20008410000 */
[----:B------:R-:W-:Y:S01]  /*0bf0*/  SHF.L.U32 R62, R13, 0x10, RZ ;  /* 0x000000100d3e7819 */ /* 0x000fe200000006ff */
[----:B------:R-:W-:Y:S01]  /*0c00*/  FFMA.FTZ R12, R64, R71, R3 ;  /* 0x00000047400c7223 */ /* 0x000fe20000010003 */
[----:B------:R-:W-:Y:S01]  /*0c10*/  SHF.L.U32 R26, R26, 0x10, RZ ;  /* 0x000000101a1a7819 */ /* 0x000fe200000006ff */
[----:B------:R-:W-:Y:S01]  /*0c20*/  FMUL.FTZ R17, R43, UR6 ;  /* 0x000000062b117c20 */ /* 0x000fe20008410000 */
[C---:B------:R-:W-:Y:S01]  /*0c30*/  PRMT R25, R14.reuse, 0x7632, R25 ;  /* 0x000076320e197816 */ /* 0x040fe20000000019 */
        /* <DEDUP_REMOVED lines=11> */
[----:B------:R-:W-:Y:S01]  /*0cf0*/  FMUL.FTZ R15, R32, UR6 ;  /* 0x00000006200f7c20 */ /* 0x000fe20008410000 */
[----:B------:R-:W-:Y:S01]  /*0d00*/  FFMA.FTZ R3, R62, R69, R3 ;  /* 0x000000453e037223 */ /* 0x000fe20000010003 */
[----:B------:R-:W-:Y:S01]  /*0d10*/  FMUL.FTZ R21, R60, UR6 ;  /* 0x000000063c157c20 */ /* 0x000fe20008410000 */
[C---:B------:R-:W-:Y:S01]  /*0d20*/  FMUL.FTZ R14, R26.reuse, UR6 ;  /* 0x000000061a0e7c20 */ /* 0x040fe20008410000 */
[----:B------:R-:W-:Y:S01]  /*0d30*/  FMUL.FTZ R13, R25, UR6 ;  /* 0x00000006190d7c20 */ /* 0x000fe20008410000 */
[----:B------:R-:W-:-:S04]  /*0d40*/  FFMA.FTZ R12, R26, R33, R3 ;  /* 0x000000211a0c7223 */ /* 0x000fc80000010003 */
[----:B------:R-:W-:-:S04]  /*0d50*/  FFMA.FTZ R12, R61, R68, R12 ;  /* 0x000000443d0c7223 */ /* 0x000fc8000001000c */
[----:B------:R-:W-:Y:S01]  /*0d60*/  FFMA.FTZ R3, R25, R34, R12 ;  /* 0x0000002219037223 */ /* 0x000fe2000001000c */
[----:B------:R-:W-:-:S03]  /*0d70*/  FMUL.FTZ R12, R24, UR6 ;  /* 0x00000006180c7c20 */ /* 0x000fc60008410000 */
[----:B------:R-:W-:-:S04]  /*0d80*/  FFMA.FTZ R3, R60, R67, R3 ;  /* 0x000000433c037223 */ /* 0x000fc80000010003 */
[----:B------:R-:W-:Y:S01]  /*0d90*/  FFMA.FTZ R81, R24, R31, R3 ;  /* 0x0000001f18517223 */ /* 0x000fe20000010003 */
[----:B------:R-:W-:Y:S06]  /*0da0*/  BAR.SYNC.DEFER_BLOCKING 0x0 ;  /* 0x0000000000007b1d */ /* 0x000fec0000010000 */
[----:B------:R-:W-:Y:S05]  /*0db0*/  BRA.U !UP0, `(.L_x_1653) ;  /* 0x0000002908487547 */ /* 0x000fea000b800000 */
[----:B------:R-:W0:Y:S01]  /*0dc0*/  S2UR UR37, SR_CTAID.Y ;  /* 0x00000000002579c3 */ /* 0x000e220000002600 */
[----:B------:R-:W0:Y:S01]  /*0dd0*/  LDCU.64 UR32, c[0x0][0x3b8] ;  /* 0x00007700ff2077ac */ /* 0x000e220008000a00 */
[C---:B------:R-:W-:Y:S02]  /*0de0*/  PRMT R3, R8.reuse, 0x7632, R3 ;  /* 0x0000763208037816 */ /* 0x040fe40000000003 */
[----:B------:R-:W-:Y:S01]  /*0df0*/  SHF.L.U32 R90, R8, 0x10, RZ ;  /* 0x00000010085a7819 */ /* 0x000fe200000006ff */
[----:B------:R-:W1:Y:S01]  /*0e00*/  LDCU.128 UR12, c[0x0][0x440] ;  /* 0x00008800ff0c77ac */ /* 0x000e620008000c00 */
[C---:B------:R-:W-:Y:S02]  /*0e10*/  PRMT R8, R9.reuse, 0x7632, R8 ;  /* 0x0000763209087816 */ /* 0x040fe40000000008 */
[----:B------:R-:W2:Y:S01]  /*0e20*/  LDC R59, c[0x0][0x394] ;  /* 0x0000e500ff3b7b82 */ /* 0x000ea20000000800 */
[----:B------:R-:W3:Y:S01]  /*0e30*/  LDCU.64 UR28, c[0x0][0x3d8] ;  /* 0x00007b00ff1c77ac */ /* 0x000ee20008000a00 */
[----:B------:R-:W-:Y:S01]  /*0e40*/  SHF.L.U32 R88, R9, 0x10, RZ ;  /* 0x0000001009587819 */ /* 0x000fe200000006ff */
[----:B------:R-:W-:Y:S01]  /*0e50*/  FADD.FTZ R90, R90, UR7 ;  /* 0x000000075a5a7e21 */ /* 0x000fe20008010000 */
[C---:B------:R-:W-:Y:S01]  /*0e60*/  PRMT R9, R10.reuse, 0x7632, R9 ;  /* 0x000076320a097816 */ /* 0x040fe20000000009 */
[----:B------:R-:W4:Y:S01]  /*0e70*/  LDCU.64 UR34, c[0x0][0x450] ;  /* 0x00008a00ff2277ac */ /* 0x000f220008000a00 */
[----:B------:R-:W-:Y:S01]  /*0e80*/  SHF.L.U32 R97, R10, 0x10, RZ ;  /* 0x000000100a617819 */ /* 0x000fe200000006ff */
[----:B------:R-:W-:Y:S01]  /*0e90*/  FADD.FTZ R88, R88, UR7 ;  /* 0x0000000758587e21 */ /* 0x000fe20008010000 */
[C---:B------:R-:W-:Y:S01]  /*0ea0*/  PRMT R10, R11.reuse, 0x7632, R10 ;  /* 0x000076320b0a7816 */ /* 0x040fe2000000000a */
[----:B------:R-:W5:Y:S01]  /*0eb0*/  LDCU.128 UR8, c[0x0][0x3a0] ;  /* 0x00007400ff0877ac */ /* 0x000f620008000c00 */
[----:B------:R-:W-:Y:S01]  /*0ec0*/  SHF.L.U32 R86, R11, 0x10, RZ ;  /* 0x000000100b567819 */ /* 0x000fe200000006ff */
[----:B------:R-:W-:Y:S01]  /*0ed0*/  FADD.FTZ R97, R97, UR7 ;  /* 0x0000000761617e21 */ /* 0x000fe20008010000 */
[C---:B------:R-:W-:Y:S01]  /*0ee0*/  PRMT R11, R4.reuse, 0x7632, R11 ;  /* 0x00007632040b7816 */ /* 0x040fe2000000000b */
[----:B------:R-:W2:Y:S01]  /*0ef0*/  LDCU.64 UR38, c[0x0][0x3c0] ;  /* 0x00007800ff2677ac */ /* 0x000ea20008000a00 */
[----:B------:R-:W-:Y:S01]  /*0f00*/  SHF.L.U32 R95, R4, 0x10, RZ ;  /* 0x00000010045f7819 */ /* 0x000fe200000006ff */
[----:B------:R-:W-:Y:S01]  /*0f10*/  FADD.FTZ R86, R86, UR7 ;  /* 0x0000000756567e21 */ /* 0x000fe20008010000 */
[C---:B------:R-:W-:Y:S01]  /*0f20*/  PRMT R4, R5.reuse, 0x7632, R4 ;  /* 0x0000763205047816 */ /* 0x040fe20000000004 */
[----:B0-----:R-:W-:Y:S01]  /*0f30*/  UIMAD.WIDE.U32 UR24, UR37, UR32, URZ ;  /* 0x00000020251872a5 */ /* 0x001fe2000f8e00ff */
[----:B------:R-:W-:Y:S01]  /*0f40*/  SHF.L.U32 R84, R5, 0x10, RZ ;  /* 0x0000001005547819 */ /* 0x000fe200000006ff */
[----:B---3--:R-:W-:Y:S01]  /*0f50*/  UIMAD.WIDE.U32 UR26, UR37, UR28, URZ ;  /* 0x0000001c251a72a5 */ /* 0x008fe2000f8e00ff */
[C---:B------:R-:W-:Y:S01]  /*0f60*/  PRMT R5, R6.reuse, 0x7632, R5 ;  /* 0x0000763206057816 */ /* 0x040fe20000000005 */
[----:B-1----:R-:W-:Y:S01]  /*0f70*/  ULEA UR32, UP0, UR24, UR14, 0x2 ;  /* 0x0000000e18207291 */ /* 0x002fe2000f8010ff */
[----:B------:R-:W0:Y:S01]  /*0f80*/  S2UR UR14, SR_CgaCtaId ;  /* 0x00000000000e79c3 */ /* 0x000e220000008800 */
[----:B------:R-:W-:Y:S01]  /*0f90*/  UIMAD UR23, UR37, UR29, UR27 ;  /* 0x0000001d251772a4 */ /* 0x000fe2000f8e021b */
[----:B------:R-:W-:Y:S01]  /*0fa0*/  SHF.L.U32 R93, R6, 0x10, RZ ;  /* 0x00000010065d7819 */ /* 0x000fe200000006ff */
[----:B----4-:R-:W-:Y:S01]  /*0fb0*/  ULEA UR27, UP1, UR26, UR34, 0x2 ;  /* 0x000000221a1b7291 */ /* 0x010fe2000f8210ff */
[----:B------:R-:W-:Y:S01]  /*0fc0*/  PRMT R6, R7, 0x7632, R6 ;  /* 0x0000763207067816 */ /* 0x000fe20000000006 */
[----:B-----5:R-:W-:Y:S01]  /*0fd0*/  UIMAD.WIDE.U32 UR28, UR37, UR8, URZ ;  /* 0x00000008251c72a5 */ /* 0x020fe2000f8e00ff */
[----:B--2---:R-:W-:Y:S01]  /*0fe0*/  ISETP.LE.AND P0, PT, R59, UR16, PT ;  /* 0x000000103b007c0c */ /* 0x004fe2000bf03270 */
[----:B------:R-:W-:Y:S01]  /*0ff0*/  ULEA.HI.X UR26, UR26, UR35, UR23, 0x2, UP1 ;  /* 0x000000231a1a7291 */ /* 0x000fe200088f1417 */
[----:B------:R-:W-:Y:S01]  /*1000*/  SHF.L.U32 R82, R7, 0x10, RZ ;  /* 0x0000001007527819 */ /* 0x000fe200000006ff */
[----:B------:R-:W1:Y:S01]  /*1010*/  LDCU.64 UR34, c[0x0][0x3e0] ;  /* 0x00007c00ff2277ac */ /* 0x000e620008000a00 */
[----:B------:R-:W-:Y:S01]  /*1020*/  SHF.L.U32 R3, R3, 0x10, RZ ;  /* 0x0000001003037819 */ /* 0x000fe200000006ff */
[----:B------:R-:W-:Y:S01]  /*1030*/  FADD.FTZ R95, R95, UR7 ;  /* 0x000000075f5f7e21 */ /* 0x000fe20008010000 */
[----:B------:R-:W-:Y:S01]  /*1040*/  SHF.L.U32 R8, R8, 0x10, RZ ;  /* 0x0000001008087819 */ /* 0x000fe200000006ff */
[----:B------:R-:W-:Y:S01]  /*1050*/  UIMAD UR33, UR37, UR33, UR25 ;  /* 0x00000021252172a4 */ /* 0x000fe2000f8e0219 */
[----:B------:R-:W-:Y:S01]  /*1060*/  SHF.L.U32 R9, R9, 0x10, RZ ;  /* 0x0000001009097819 */ /* 0x000fe200000006ff */
[----:B------:R-:W-:Y:S01]  /*1070*/  ULEA UR25, UP2, UR28, UR12, 0x2 ;  /* 0x0000000c1c197291 */ /* 0x000fe2000f8410ff */
[----:B------:R-:W-:Y:S01]  /*1080*/  SHF.L.U32 R10, R10, 0x10, RZ ;  /* 0x000000100a0a7819 */ /* 0x000fe200000006ff */
[----:B------:R-:W-:Y:S01]  /*1090*/  UIMAD UR9, UR37, UR9, UR29 ;  /* 0x00000009250972a4 */ /* 0x000fe2000f8e021d */
[----:B------:R-:W-:Y:S01]  /*10a0*/  SHF.L.U32 R11, R11, 0x10, RZ ;  /* 0x000000100b0b7819 */ /* 0x000fe200000006ff */
[----:B------:R-:W-:Y:S01]  /*10b0*/  UIADD3 UR8, UPT, UPT, UR16, -0x1, URZ ;  /* 0xffffffff10087890 */ /* 0x000fe2000fffe0ff */
[----:B------:R-:W-:Y:S01]  /*10c0*/  SHF.L.U32 R4, R4, 0x10, RZ ;  /* 0x0000001004047819 */ /* 0x000fe200000006ff */
[----:B------:R-:W-:Y:S01]  /*10d0*/  ULEA.HI.X UR28, UR28, UR13, UR9, 0x2, UP2 ;  /* 0x0000000d1c1c7291 */ /* 0x000fe200090f1409 */
[----:B------:R-:W-:Y:S01]  /*10e0*/  SHF.L.U32 R5, R5, 0x10, RZ ;  /* 0x0000001005057819 */ /* 0x000fe200000006ff */
[----:B------:R-:W-:Y:S01]  /*10f0*/  USHF.L.U32 UR8, UR8, 0x8, URZ ;  /* 0x0000000808087899 */ /* 0x000fe200080006ff */
[----:B------:R-:W-:Y:S01]  /*1100*/  SHF.L.U32 R6, R6, 0x10, RZ ;  /* 0x0000001006067819 */ /* 0x000fe200000006ff */
[----:B------:R-:W-:Y:S01]  /*1110*/  UMOV UR13, 0x400 ;  /* 0x00000400000d7882 */ /* 0x000fe20000000000 */
[----:B------:R-:W-:Y:S01]  /*1120*/  ISETP.EQ.AND P0, PT, R2, RZ, !P0 ;  /* 0x000000ff0200720c */ /* 0x000fe20004702270 */
[----:B0-----:R-:W-:Y:S01]  /*1130*/  ULEA UR13, UR14, UR13, 0x18 ;  /* 0x0000000d0e0d7291 */ /* 0x001fe2000f8ec0ff */
[----:B------:R-:W-:Y:S01]  /*1140*/  MOV R59, RZ ;  /* 0x000000ff003b7202 */ /* 0x000fe20000000f00 */
[----:B------:R-:W-:Y:S01]  /*1150*/  UIADD3 UR9, UPT, UPT, UR16, -0x2, URZ ;  /* 0xfffffffe10097890 */ /* 0x000fe2000fffe0ff */
[----:B------:R-:W-:Y:S01]  /*1160*/  P2R R118, PR, RZ, 0x1 ;  /* 0x00000001ff767803 */ /* 0x000fe20000000000 */
[----:B------:R-:W-:Y:S01]  /*1170*/  ULEA.HI.X UR29, UR24, UR15, UR33, 0x2, UP0 ;  /* 0x0000000f181d7291 */ /* 0x000fe200080f1421 */
        /* <DEDUP_REMOVED lines=11> */
[----:B------:R-:W-:-:S02]  /*1230*/  USHF.L.U64.HI UR15, UR10, 0x2, UR11 ;  /* 0x000000020a0f7899 */ /* 0x000fc4000801020b */
[----:B------:R-:W-:Y:S02]  /*1240*/  ULOP3.LUT UR11, UR8, 0x100, URZ, 0xc0, !UPT ;  /* 0x00000100080b7892 */ /* 0x000fe4000f8ec0ff */
[----:B------:R-:W-:Y:S01]  /*1250*/  UIADD3 UR33, UPT, UPT, UR13, 0x1ae0, URZ ;  /* 0x00001ae00d217890 */ /* 0x000fe2000fffe0ff */
[----:B------:R-:W0:Y:S01]  /*1260*/  LDCU UR40, c[0x0][0x394] ;  /* 0x00007280ff2877ac */ /* 0x000e220008000800 */
[----:B------:R-:W2:Y:S01]  /*1270*/  LDCU UR41, c[0x0][0x38c] ;  /* 0x00007180ff2977ac */ /* 0x000ea20008000800 */
[----:B------:R-:W-:Y:S02]  /*1280*/  UIMAD UR12, UR9, UR36, URZ ;  /* 0x00000024090c72a4 */ /* 0x000fe4000f8e02ff */
[----:B-1----:R-:W-:Y:S02]  /*1290*/  USHF.L.U64.HI UR24, UR34, 0x2, UR35 ;  /* 0x0000000222187899 */ /* 0x002fe40008010223 */
[----:B------:R-:W-:Y:S02]  /*12a0*/  USHF.L.U64.HI UR23, UR38, 0x2, UR39 ;  /* 0x0000000226177899 */ /* 0x000fe40008010227 */
[----:B------:R-:W-:Y:S01]  /*12b0*/  UIADD3 UR13, UPT, UPT, UR13, 0x24e0, URZ ;  /* 0x000024e00d0d7890 */ /* 0x000fe2000fffe0ff */
[----:B------:R-:W-:-:S11]  /*12c0*/  UMOV UR8, URZ ;  /* 0x000000ff00087c82 */ /* 0x000fd60008000000 */
.L_x_1666:
[----:B------:R-:W-:Y:S02]  /*12d0*/  MOV R6, UR25 ;  /* 0x0000001900067c02 */ /* 0x000fe40008000f00 */
[----:B------:R-:W-:-:S05]  /*12e0*/  MOV R7, UR28 ;  /* 0x0000001c00077c02 */ /* 0x000fca0008000f00 */
[----:B------:R-:W3:Y:S01]  /*12f0*/  LDG.E R6, desc[UR30][R6.64] ;  /* 0x0000001e06067981 */ /* 0x000ee2000c1e1900 */
[----:B0-----:R-:W-:Y:S02]  /*1300*/  MOV R2, UR32 ;  /* 0x0000002000027c02 */ /* 0x001fe40008000f00 */
[----:B------:R-:W-:Y:S02]  /*1310*/  MOV R5, UR26 ;  /* 0x0000001a00057c02 */ /* 0x000fe40008000f00 */
[----:B------:R-:W-:Y:S02]  /*1320*/  MOV R3, UR29 ;  /* 0x0000001d00037c02 */ /* 0x000fe40008000f00 */
[----:B------:R-:W-:-:S03]  /*1330*/  MOV R4, UR27 ;  /* 0x0000001b00047c02 */ /* 0x000fc60008000f00 */
[----:B------:R1:W4:Y:S04]  /*1340*/  LDG.E R2, desc[UR30][R2.64] ;  /* 0x0000001e02027981 */ /* 0x000328000c1e1900 */
[----:B------:R-:W4:Y:S01]  /*1350*/  LDG.E R5, desc[UR30][R4.64] ;  /* 0x0000001e04057981 */ /* 0x000f22000c1e1900 */
[----:B------:R-:W5:Y:S01]  /*1360*/  S2UR UR14, SR_CgaCtaId ;  /* 0x00000000000e79c3 */ /* 0x000f620000008800 */
[----:B------:R-:W-:Y:S01]  /*1370*/  UMOV UR9, 0x400 ;  /* 0x0000040000097882 */ /* 0x000fe20000000000 */
[----:B------:R-:W-:Y:S01]  /*1380*/  BSSY.RECONVERGENT B0, `(.L_x_1654) ;  /* 0x0000049000007945 */ /* 0x000fe20003800200 */
[----:B------:R-:W0:Y:S01]  /*1390*/  S2R R92, SR_TID.X ;  /* 0x00000000005c7919 */ /* 0x000e220000002100 */
[----:B-----5:R-:W-:Y:S01]  /*13a0*/  ULEA UR9, UR14, UR9, 0x18 ;  /* 0x000000090e097291 */ /* 0x020fe2000f8ec0ff */
[----:B0-----:R-:W-:-:S02]  /*13b0*/  ISETP.NE.AND P0, PT, R92, RZ, PT ;  /* 0x000000ff5c00720c */ /* 0x001fc40003f05270 */
[C---:B-1----:R-:W-:Y:S02]  /*13c0*/  IADD3 R3, PT, PT, R92.reuse, 0x200, RZ ;  /* 0x000002005c037810 */ /* 0x042fe40007ffe0ff */
[----:B------:R-:W-:Y:S02]  /*13d0*/  ISETP.NE.AND P1, PT, R92, 0x7f, PT ;  /* 0x0000007f5c00780c */ /* 0x000fe40003f25270 */
[----:B------:R-:W-:-:S04]  /*13e0*/  SEL R3, R3, UR11, P0 ;  /* 0x0000000b03037c07 */ /* 0x000fc80008000000 */
[----:B------:R-:W-:Y:S02]  /*13f0*/  LEA R3, R3, UR9, 0x2 ;  /* 0x0000000903037c11 */ /* 0x000fe4000f8e10ff */
[----:B---3--:R-:W-:-:S13]  /*1400*/  R2UR UR35, R6 ;  /* 0x00000000062372ca */ /* 0x008fda00000e0000 */
[----:B------:R-:W-:Y:S01]  /*1410*/  MOV R8, UR35 ;  /* 0x0000002300087c02 */ /* 0x000fe20008000f00 */
[----:B----4-:R-:W-:-:S04]  /*1420*/  FMUL.FTZ R2, R2, R5 ;  /* 0x0000000502027220 */ /* 0x010fc80000410000 */
[----:B------:R-:W-:Y:S01]  /*1430*/  FMUL.FTZ R6, R8, 1.4426950216293334961 ;  /* 0x3fb8aa3b08067820 */ /* 0x000fe20000410000 */
[-C--:B------:R-:W-:Y:S01]  /*1440*/  FMUL.FTZ R116, R0, R2.reuse ;  /* 0x0000000200747220 */ /* 0x080fe20000410000 */
[-C--:B------:R-:W-:Y:S01]  /*1450*/  FMUL.FTZ R115, R55, R2.reuse ;  /* 0x0000000237737220 */ /* 0x080fe20000410000 */
[----:B------:R-:W-:Y:S01]  /*1460*/  FMUL.FTZ R113, R66, R2 ;  /* 0x0000000242717220 */ /* 0x000fe20000410000 */
        /* <DEDUP_REMOVED lines=17> */
[----:B------:R-:W1:Y:S01]  /*1580*/  MUFU.EX2 R129, R129 ;  /* 0x0000008100817308 */ /* 0x000e620000000800 */
[-C--:B------:R-:W-:Y:S01]  /*1590*/  FMUL.FTZ R112, R49, R2.reuse ;  /* 0x0000000231707220 */ /* 0x080fe20000410000 */
[-C--:B------:R-:W-:Y:S01]  /*15a0*/  FMUL.FTZ R110, R65, R2.reuse ;  /* 0x00000002416e7220 */ /* 0x080fe20000410000 */
[----:B0-----:R0:W-:Y:S01]  /*15b0*/  STS [R3+0x1ae0], R140 ;  /* 0x001ae08c03007388 */ /* 0x0011e20000000800 */
[----:B------:R-:W3:Y:S01]  /*15c0*/  MUFU.EX2 R126, R126 ;  /* 0x0000007e007e7308 */ /* 0x000ee20000000800 */
[-C--:B------:R-:W-:Y:S01]  /*15d0*/  FMUL.FTZ R108, R43, R2.reuse ;  /* 0x000000022b6c7220 */ /* 0x080fe20000410000 */
[-C--:B------:R-:W-:Y:S01]  /*15e0*/  FMUL.FTZ R107, R64, R2.reuse ;  /* 0x00000002406b7220 */ /* 0x080fe20000410000 */
[-C--:B------:R-:W-:Y:S01]  /*15f0*/  FMUL.FTZ R106, R37, R2.reuse ;  /* 0x00000002256a7220 */ /* 0x080fe20000410000 */
[----:B------:R-:W4:Y:S01]  /*1600*/  MUFU.EX2 R124, R124 ;  /* 0x0000007c007c7308 */ /* 0x000f220000000800 */
[-C--:B------:R-:W-:Y:S01]  /*1610*/  FMUL.FTZ R104, R63, R2.reuse ;  /* 0x000000023f687220 */ /* 0x080fe20000410000 */
[-C--:B------:R-:W-:Y:S01]  /*1620*/  FMUL.FTZ R103, R32, R2.reuse ;  /* 0x0000000220677220 */ /* 0x080fe20000410000 */
[-C--:B------:R-:W-:Y:S01]  /*1630*/  FMUL.FTZ R102, R62, R2.reuse ;  /* 0x000000023e667220 */ /* 0x080fe20000410000 */
[----:B------:R-:W0:Y:S01]  /*1640*/  MUFU.EX2 R127, R127 ;  /* 0x0000007f007f7308 */ /* 0x000e220000000800 */
[-C--:B------:R-:W-:Y:S01]  /*1650*/  FMUL.FTZ R101, R26, R2.reuse ;  /* 0x000000021a657220 */ /* 0x080fe20000410000 */
[-C--:B------:R-:W-:Y:S01]  /*1660*/  FMUL.FTZ R100, R61, R2.reuse ;  /* 0x000000023d647220 */ /* 0x080fe20000410000 */
[-C--:B------:R-:W-:Y:S01]  /*1670*/  FMUL.FTZ R98, R25, R2.reuse ;  /* 0x0000000219627220 */ /* 0x080fe20000410000 */
[----:B------:R-:W0:Y:S01]  /*1680*/  MUFU.EX2 R125, R125 ;  /* 0x0000007d007d7308 */ /* 0x000e220000000800 */
[-C--:B------:R-:W-:Y:S01]  /*1690*/  FMUL.FTZ R96, R60, R2.reuse ;  /* 0x000000023c607220 */ /* 0x080fe20000410000 */
[----:B------:R-:W-:-:S02]  /*16a0*/  FMUL.FTZ R99, R24, R2 ;  /* 0x0000000218637220 */ /* 0x000fc40000410000 */
        /* <DEDUP_REMOVED lines=10> */
[----:B------:R-:W-:Y:S06]  /*1750*/  BAR.SYNC.DEFER_BLOCKING 0x0 ;  /* 0x0000000000007b1d */ /* 0x000fec0000010000 */
[----:B-1-34-:R-:W-:Y:S05]  /*1760*/  @P1 BRA `(.L_x_1655) ;  /* 0x0000000000201947 */ /* 0x01afea0003800000 */
[----:B------:R-:W-:Y:S01]  /*1770*/  UISETP.NE.AND UP0, UPT, UR16, UR40, UPT ;  /* 0x000000281000728c */ /* 0x000fe2000bf05270 */
[----:B------:R-:W-:-:S08]  /*1780*/  HFMA2 R94, -RZ, RZ, 1.875, 0 ;  /* 0x3f800000ff5e7431 */ /* 0x000fd000000001ff */
[----:B------:R-:W-:Y:S05]  /*1790*/  BRA.U !UP0, `(.L_x_1656) ;  /* 0x00000001081c7547 */ /* 0x000fea000b800000 */
[----:B------:R-:W-:Y:S01]  /*17a0*/  USHF.L.U32 UR14, UR16, 0xa, URZ ;  /* 0x0000000a100e7899 */ /* 0x000fe200080006ff */
[----:B------:R-:W-:-:S03]  /*17b0*/  MOV R94, UR33 ;  /* 0x00000021005e7c02 */ /* 0x000fc60008000f00 */
[----:B------:R-:W-:-:S09]  /*17c0*/  ULOP3.LUT UR14, UR14, 0x400, URZ, 0xc0, !UPT ;  /* 0x000004000e0e7892 */ /* 0x000fd2000f8ec0ff */
[----:B------:R-:W3:Y:S01]  /*17d0*/  LDS R94, [R94+UR14] ;  /* 0x0000000e5e5e7984 */ /* 0x000ee20008000800 */
[----:B------:R-:W-:Y:S05]  /*17e0*/  BRA `(.L_x_1656) ;  /* 0x0000000000087947 */ /* 0x000fea0003800000 */
.L_x_1655:
[----:B------:R-:W-:-:S06]  /*17f0*/  LEA R94, R92, UR9, 0x2 ;  /* 0x000000095c5e7c11 */ /* 0x000fcc000f8e10ff */
[----:B------:R-:W1:Y:S02]  /*1800*/  LDS R94, [R94+0x22e4] ;  /* 0x0022e4005e5e7984 */ /* 0x000e640000000800 */
.L_x_1656:
[----:B--2---:R-:W-:Y:S05]  /*1810*/  BSYNC.RECONVERGENT B0 ;  /* 0x0000000000007941 */ /* 0x004fea0003800200 */
.L_x_1654:
[----:B------:R-:W-:Y:S02]  /*1820*/  LOP3.LUT P1, RZ, R92, 0x1f, RZ, 0xc0, !PT ;  /* 0x0000001f5cff7812 */ /* 0x000fe4000782c0ff */
[----:B------:R-:W-:Y:S01]  /*1830*/  MOV R2, UR16 ;  /* 0x0000001000027c02 */ /* 0x000fe20008000f00 */
[----:B------:R-:W-:Y:S01]  /*1840*/  HFMA2 R5, -RZ, RZ, 0, 0 ;  /* 0x00000000ff057431 */ /* 0x000fe200000001ff */
[----:B------:R-:W-:Y:S02]  /*1850*/  MOV R4, 0x3f800000 ;  /* 0x3f80000000047802 */ /* 0x000fe40000000f00 */
[----:B------:R-:W-:Y:S01]  /*1860*/  ISETP.EQ.OR P1, PT, R2, 0x1, P1 ;  /* 0x000000010200780c */ /* 0x000fe20000f22670 */
[----:B------:R-:W-:Y:S01]  /*1870*/  FMUL.FTZ R141, R90, R75 ;  /* 0x0000004b5a8d7220 */ /* 0x000fe20000410000 */
[----:B------:R-:W-:Y:S01]  /*1880*/  FMUL.FTZ R142, R91, R56 ;  /* 0x000000385b8e7220 */ /* 0x000fe20000410000 */
[----:B------:R-:W-:Y:S01]  /*1890*/  FMUL.FTZ R7, R140, R129 ;  /* 0x000000818c077220 */ /* 0x000fe20000410000 */
[----:B------:R-:W-:-:S02]  /*18a0*/  FMUL.FTZ R139, R88, R73 ;  /* 0x00000049588b7220 */ /* 0x000fc40000410000 */
[----:B------:R-:W-:Y:S01]  /*18b0*/  FFMA.FTZ R6, R129, R141, R142 ;  /* 0x0000008d81067223 */ /* 0x000fe2000001008e */
[----:B------:R-:W-:Y:S01]  /*18c0*/  FMUL.FTZ R137, R89, R50 ;  /* 0x0000003259897220 */ /* 0x000fe20000410000 */
[C---:B------:R-:W-:Y:S02]  /*18d0*/  FMUL.FTZ R7, R126.reuse, R7 ;  /* 0x000000077e077220 */ /* 0x040fe40000410000 */
[----:B------:R-:W-:-:S03]  /*18e0*/  FFMA.FTZ R6, R126, R6, R139 ;  /* 0x000000067e067223 */ /* 0x000fc6000001008b */
[----:B------:R-:W-:Y:S01]  /*18f0*/  VOTEU.ALL UP0, P1 ;  /* 0x0000000000ff7886 */ /* 0x000fe20000800000 */
[----:B------:R-:W-:Y:S01]  /*1900*/  FMUL.FTZ R138, R97, R72 ;  /* 0x00000048618a7220 */ /* 0x000fe20000410000 */
[C---:B------:R-:W-:Y:S01]  /*1910*/  FMUL.FTZ R8, R124.reuse, R7 ;  /* 0x000000077c087220 */ /* 0x040fe20000410000 */
[----:B------:R-:W-:Y:S02]  /*1920*/  FFMA.FTZ R6, R124, R6, R137 ;  /* 0x000000067c067223 */ /* 0x000fe40000010089 */
[----:B------:R-:W-:Y:S01]  /*1930*/  @!UP0 UIMAD.WIDE UR36, UR12, 0x8, UR4 ;  /* 0x000000080c2488a5 */ /* 0x000fe2000f8e0204 */
[----:B------:R-:W-:Y:S01]  /*1940*/  FMUL.FTZ R136, R87, R44 ;  /* 0x0000002c57887220 */ /* 0x000fe20000410000 */
[C---:B0-----:R-:W-:Y:S01]  /*1950*/  FMUL.FTZ R8, R127.reuse, R8 ;  /* 0x000000087f087220 */ /* 0x041fe20000410000 */
[----:B------:R-:W-:Y:S01]  /*1960*/  FFMA.FTZ R6, R127, R6, R138 ;  /* 0x000000067f067223 */ /* 0x000fe2000001008a */
[----:B------:R-:W-:Y:S02]  /*1970*/  FMUL.FTZ R144, R86, R71 ;  /* 0x0000004756907220 */ /* 0x000fe40000410000 */
[----:B------:R-:W-:-:S02]  /*1980*/  MOV R2, UR36 ;  /* 0x0000002400027c02 */ /* 0x000fc40008000f00 */
[----:B------:R-:W-:Y:S01]  /*1990*/  MOV R3, UR37 ;  /* 0x0000002500037c02 */ /* 0x000fe20008000f00 */
[C---:B------:R-:W-:Y:S01]  /*19a0*/  FMUL.FTZ R8, R125.reuse, R8 ;  /* 0x000000087d087220 */ /* 0x040fe20000410000 */
        /* <DEDUP_REMOVED lines=12> */
[----:B0-----:R-:W-:Y:S01]  /*1a70*/  FMUL.FTZ R3, R123, R8 ;  /* 0x000000087b037220 */ /* 0x001fe20000410000 */
        /* <DEDUP_REMOVED lines=17> */
[----:B------:R-:W-:Y:S01]  /*1b90*/  FMUL.FTZ R2, R111, R2 ;  /* 0x000000026f027220 */ /* 0x000fe20000410000 */
[----:B------:R-:W-:-:S03]  /*1ba0*/  FFMA.FTZ R3, R105, R3, R134 ;  /* 0x0000000369037223 */ /* 0x000fc60000010086 */
[----:B------:R-:W-:-:S04]  /*1bb0*/  FMUL.FTZ R2, R109, R2 ;  /* 0x000000026d027220 */ /* 0x000fc80000410000 */
[----:B------:R-:W-:-:S05]  /*1bc0*/  FMUL.FTZ R2, R105, R2 ;  /* 0x0000000269027220 */ /* 0x000fca0000410000 */
[----:B------:R0:W-:Y:S02]  /*1bd0*/  STS.64 [R135+0x10d0], R2 ;  /* 0x0010d00287007388 */ /* 0x0001e40000000a00 */
[----:B0-----:R-:W-:Y:S01]  /*1be0*/  P2R R2, PR, RZ, 0x4 ;  /* 0x00000004ff027803 */ /* 0x001fe20000000000 */
[----:B------:R-:W-:Y:S06]  /*1bf0*/  BAR.SYNC.DEFER_BLOCKING 0x0 ;  /* 0x0000000000007b1d */ /* 0x000fec0000010000 */
[----:B------:R-:W-:Y:S05]  /*1c00*/  @P2 BRA `(.L_x_1657) ;  /* 0x0000000400082947 */ /* 0x000fea0003800000 */
[----:B------:R-:W-:Y:S01]  /*1c10*/  MOV R151, 0x28 ;  /* 0x0000002800977802 */ /* 0x000fe20000000f00 */
[----:B------:R-:W-:Y:S01]  /*1c20*/  UMOV UR14, 0xffffffff ;  /* 0xffffffff000e7882 */ /* 0x000fe20000000000 */
[C---:B------:R-:W-:Y:S02]  /*1c30*/  ISETP.GE.AND P1, PT, R77.reuse, 0x10, PT ;  /* 0x000000104d00780c */ /* 0x040fe40003f26270 */
[C---:B------:R-:W-:Y:S01]  /*1c40*/  ISETP.GE.AND P2, PT, R77.reuse, 0x8, PT ;  /* 0x000000084d00780c */ /* 0x040fe20003f46270 */
[----:B------:R-:W-:Y:S01]  /*1c50*/  IMAD R151, R92, R151, UR9 ;  /* 0x000000095c977e24 */ /* 0x000fe2000f8e0297 */
[C---:B------:R-:W-:Y:S02]  /*1c60*/  ISETP.GE.AND P3, PT, R77.reuse, 0x4, PT ;  /* 0x000000044d00780c */ /* 0x040fe40003f66270 */
[C---:B------:R-:W-:Y:S02]  /*1c70*/  ISETP.GE.AND P4, PT, R77.reuse, 0x2, PT ;  /* 0x000000024d00780c */ /* 0x040fe40003f86270 */
[----:B------:R-:W-:Y:S01]  /*1c80*/  LDS.64 R8, [R151+0x10d0] ;  /* 0x0010d00097087984 */ /* 0x000fe20000000a00 */
[----:B------:R-:W-:-:S03]  /*1c90*/  ISETP.GE.AND P5, PT, R77, 0x1, PT ;  /* 0x000000014d00780c */ /* 0x000fc60003fa6270 */
[----:B------:R-:W0:Y:S04]  /*1ca0*/  LDS.64 R6, [R151+0x10d8] ;  /* 0x0010d80097067984 */ /* 0x000e280000000a00 */
[----:B------:R-:W2:Y:S04]  /*1cb0*/  LDS.64 R2, [R151+0x10e0] ;  /* 0x0010e00097027984 */ /* 0x000ea80000000a00 */
[----:B------:R-:W4:Y:S01]  /*1cc0*/  LDS.64 R10, [R151+0x10e8] ;  /* 0x0010e800970a7984 */ /* 0x000f220000000a00 */
[-C--:B0-----:R-:W-:Y:S01]  /*1cd0*/  FFMA.FTZ R147, R9, R6.reuse, R7 ;  /* 0x0000000609937223 */ /* 0x081fe20000010007 */
[----:B------:R-:W-:-:S03]  /*1ce0*/  FMUL.FTZ R145, R8, R6 ;  /* 0x0000000608917220 */ /* 0x000fc60000410000 */
[C---:B--2---:R-:W-:Y:S01]  /*1cf0*/  FFMA.FTZ R147, R2.reuse, R147, R3 ;  /* 0x0000009302937223 */ /* 0x044fe20000010003 */
[----:B------:R-:W-:-:S03]  /*1d00*/  FMUL.FTZ R145, R2, R145 ;  /* 0x0000009102917220 */ /* 0x000fc60000410000 */
[C---:B----4-:R-:W-:Y:S01]  /*1d10*/  FFMA.FTZ R11, R10.reuse, R147, R11 ;  /* 0x000000930a0b7223 */ /* 0x050fe2000001000b */
[----:B------:R-:W-:Y:S01]  /*1d20*/  FMUL.FTZ R10, R10, R145 ;  /* 0x000000910a0a7220 */ /* 0x000fe20000410000 */
[----:B------:R-:W-:Y:S06]  /*1d30*/  BRA.DIV UR14, `(.L_x_1658) ;  /* 0x0000002a0eb87947 */ /* 0x000fec000b800000 */
[----:B------:R-:W0:Y:S04]  /*1d40*/  SHFL.UP PT, R149, R11, 0x1, RZ ;  /* 0x042000000b957989 */ /* 0x000e2800000e00ff */
[----:B------:R-:W2:Y:S01]  /*1d50*/  SHFL.UP PT, R147, R10, 0x1, RZ ;  /* 0x042000000a937989 */ /* 0x000ea200000e00ff */
[C---:B0-----:R-:W-:Y:S01]  /*1d60*/  FFMA.FTZ R150, R10.reuse, R149, R11 ;  /* 0x000000950a967223 */ /* 0x041fe2000001000b */
[----:B--2---:R-:W-:-:S04]  /*1d70*/  @P5 FMUL.FTZ R10, R10, R147 ;  /* 0x000000930a0a5220 */ /* 0x004fc80000410000 */
        /* <DEDUP_REMOVED lines=17> */
[----:B------:R0:W4:Y:S02]  /*1e90*/  SHFL.UP PT, R150, R11, 0x10, RZ ;  /* 0x060000000b967989 */ /* 0x00012400000e00ff */
.L_x_1684:
[C---:B----4-:R-:W-:Y:S01]  /*1ea0*/  FFMA.FTZ R150, R10.reuse, R150, R11 ;  /* 0x000000960a967223 */ /* 0x050fe2000001000b */
[----:B------:R-:W-:Y:S01]  /*1eb0*/  UMOV UR14, 0xffffffff ;  /* 0xffffffff000e7882 */ /* 0x000fe20000000000 */
[----:B0-2---:R-:W-:-:S03]  /*1ec0*/  @P1 FMUL.FTZ R10, R10, R149 ;  /* 0x000000950a0a1220 */ /* 0x005fc60000410000 */
[----:B------:R-:W-:Y:S01]  /*1ed0*/  FSEL R11, R11, R150, !P1 ;  /* 0x000000960b0b7208 */ /* 0x000fe20004800000 */
[----:B------:R-:W-:Y:S06]  /*1ee0*/  BRA.DIV UR14, `(.L_x_1659) ;  /* 0x0000002e0e547947 */ /* 0x000fec000b800000 */
.L_x_1687:
[----:B------:R-:W-:-:S03]  /*1ef0*/  UMOV UR14, 0xffffffff ;  /* 0xffffffff000e7882 */ /* 0x000fc60000000000 */
[----:B------:R-:W-:Y:S05]  /*1f00*/  BRA.DIV UR14, `(.L_x_1660) ;  /* 0x0000002e0e747947 */ /* 0x000fea000b800000 */
.L_x_1690:
[----:B------:R-:W-:-:S03]  /*1f10*/  UMOV UR14, 0xffffffff ;  /* 0xffffffff000e7882 */ /* 0x000fc60000000000 */
[----:B------:R-:W-:Y:S05]  /*1f20*/  BRA.DIV UR14, `(.L_x_1661) ;  /* 0x0000002e0e947947 */ /* 0x000fea000b800000 */
[----:B------:R-:W0:Y:S04]  /*1f30*/  SHFL.UP PT, R10, R10, 0x1, RZ ;  /* 0x042000000a0a7989 */ /* 0x000e2800000e00ff */
[----:B------:R-:W2:Y:S04]  /*1f40*/  SHFL.UP PT, R11, R11, 0x1, RZ ;  /* 0x042000000b0b7989 */ /* 0x000ea800000e00ff */
[----:B-----5:R-:W4:Y:S04]  /*1f50*/  SHFL.IDX PT, R4, R4, RZ, 0x1f ;  /* 0x00001fff04047589 */ /* 0x020f2800000e0000 */
[----:B------:R-:W0:Y:S02]  /*1f60*/  SHFL.IDX PT, R5, R5, RZ, 0x1f ;  /* 0x00001fff05057589 */ /* 0x000e2400000e0000 */
.L_x_1696:
[C---:B0-2---:R-:W-:Y:S01]  /*1f70*/  @P0 FFMA.FTZ R5, R10.reuse, R5, R11 ;  /* 0x000000050a050223 */ /* 0x045fe2000001000b */
[----:B----4-:R-:W-:-:S03]  /*1f80*/  @P0 FMUL.FTZ R4, R10, R4 ;  /* 0x000000040a040220 */ /* 0x010fc60000410000 */
        /* <DEDUP_REMOVED lines=10> */
.L_x_1657:
[----:B------:R-:W-:Y:S05]  /*2030*/  WARPSYNC.ALL ;  /* 0x0000000000007948 */ /* 0x000fea0003800000 */
[----:B------:R-:W-:Y:S01]  /*2040*/  BAR.SYNC.DEFER_BLOCKING 0x0 ;  /* 0x0000000000007b1d */ /* 0x000fe20000010000 */
[C---:B01-3-5:R-:W-:Y:S01]  /*2050*/  FMUL.FTZ R4, R105.reuse, R94 ;  /* 0x0000005e69047220 */ /* 0x06bfe20000410000 */
[----:B------:R-:W-:Y:S01]  /*2060*/  FFMA.FTZ R3, R105, R99, R96 ;  /* 0x0000006369037223 */ /* 0x000fe20000010060 */
[----:B------:R-:W-:Y:S02]  /*2070*/  ISETP.NE.AND P0, PT, R118, RZ, PT ;  /* 0x000000ff7600720c */ /* 0x000fe40003f05270 */
        /* <DEDUP_REMOVED lines=8> */
[----:B------:R-:W-:-:S03]  /*2100*/  MOV R4, 0x3f800000 ;  /* 0x3f80000000047802 */ /* 0x000fc60000000f00 */
[----:B------:R-:W-:Y:S01]  /*2110*/  FFMA.FTZ R3, R120, R3, R103 ;  /* 0x0000000378037223 */ /* 0x000fe20000010067 */
[----:B------:R-:W0:Y:S03]  /*2120*/  LDS R2, [R135+0x10d4] ;  /* 0x0010d40087027984 */ /* 0x000e260000000800 */
        /* <DEDUP_REMOVED lines=9> */
[----:B0-----:R-:W-:Y:S01]  /*21c0*/  FFMA.FTZ R141, R140, R2, R141 ;  /* 0x000000028c8d7223 */ /* 0x001fe2000001008d */
[----:B------:R-:W-:-:S03]  /*21d0*/  FMUL.FTZ R2, R120, R5 ;  /* 0x0000000578027220 */ /* 0x000fc60000410000 */
[----:B------:R-:W-:Y:S01]  /*21e0*/  FFMA.FTZ R142, R129, R141, R142 ;  /* 0x0000008d818e7223 */ /* 0x000fe2000001008e */
[----:B------:R-:W-:-:S03]  /*21f0*/  FMUL.FTZ R2, R119, R2 ;  /* 0x0000000277027220 */ /* 0x000fc60000410000 */
[----:B------:R-:W-:Y:S01]  /*2200*/  FFMA.FTZ R139, R126, R142, R139 ;  /* 0x0000008e7e8b7223 */ /* 0x000fe2000001008b */
[----:B------:R-:W-:-:S03]  /*2210*/  FMUL.FTZ R5, R121, R2 ;  /* 0x0000000279057220 */ /* 0x000fc60000410000 */
[----:B------:R-:W-:Y:S01]  /*2220*/  FFMA.FTZ R140, R124, R139, R137 ;  /* 0x0000008b7c8c7223 */ /* 0x000fe20000010089 */
[----:B------:R-:W-:Y:S01]  /*2230*/  FMUL.FTZ R2, R122, R5 ;  /* 0x000000057a027220 */ /* 0x000fe20000410000 */
[----:B------:R-:W-:Y:S02]  /*2240*/  MOV R5, RZ ;  /* 0x000000ff00057202 */ /* 0x000fe40000000f00 */
[----:B------:R-:W-:Y:S01]  /*2250*/  FFMA.FTZ R138, R127, R140, R138 ;  /* 0x0000008c7f8a7223 */ /* 0x000fe2000001008a */
[----:B------:R-:W-:-:S03]  /*2260*/  FMUL.FTZ R2, R123, R2 ;  /* 0x000000027b027220 */ /* 0x000fc60000410000 */
[C---:B------:R-:W-:Y:S01]  /*2270*/  FFMA.FTZ R136, R125.reuse, R138, R136 ;  /* 0x0000008a7d887223 */ /* 0x040fe20000010088 */
[----:B------:R-:W-:Y:S01]  /*2280*/  FMUL.FTZ R2, R125, R2 ;  /* 0x000000027d027220 */ /* 0x000fe20000410000 */
[----:B------:R-:W0:Y:S01]  /*2290*/  @P0 LDS.64 R4, [UR13] ;  /* 0x0000000dff040984 */ /* 0x000e220008000a00 */
[----:B------:R-:W-:Y:S01]  /*22a0*/  ISETP.GT.U32.AND P0, PT, R92, 0x1f, PT ;  /* 0x0000001f5c00780c */ /* 0x000fe20003f04070 */
        /* <DEDUP_REMOVED lines=8> */
[----:B------:R-:W-:Y:S02]  /*2330*/  FFMA.FTZ R131, R120, R143, R131 ;  /* 0x0000008f78837223 */ /* 0x000fe40000010083 */
[----:B------:R1:W-:Y:S02]  /*2340*/  STS.64 [R135+0x15e0], R2 ;  /* 0x0015e00287007388 */ /* 0x0003e40000000a00 */
[----:B------:R-:W-:-:S04]  /*2350*/  FFMA.FTZ R151, R117, R131, R128 ;  /* 0x0000008375977223 */ /* 0x000fc80000010080 */
[----:B------:R-:W-:-:S04]  /*2360*/  FFMA.FTZ R128, R114, R151, R133 ;  /* 0x0000009772807223 */ /* 0x000fc80000010085 */
[----:B------:R-:W-:-:S04]  /*2370*/  FFMA.FTZ R130, R111, R128, R130 ;  /* 0x000000806f827223 */ /* 0x000fc80000010082 */
[----:B------:R-:W-:-:S04]  /*2380*/  FFMA.FTZ R133, R109, R130, R132 ;  /* 0x000000826d857223 */ /* 0x000fc80000010084 */
[----:B------:R-:W-:Y:S01]  /*2390*/  FFMA.FTZ R153, R105, R133, R134 ;  /* 0x0000008569997223 */ /* 0x000fe20000010086 */
[----:B------:R-:W-:Y:S06]  /*23a0*/  BAR.SYNC.DEFER_BLOCKING 0x0 ;  /* 0x0000000000007b1d */ /* 0x000fec0000010000 */
[----:B01----:R-:W-:Y:S05]  /*23b0*/  @P0 BRA `(.L_x_1662) ;  /* 0x00000004002c0947 */ /* 0x003fea0003800000 */
[----:B------:R-:W-:Y:S01]  /*23c0*/  HFMA2 R3, -RZ, RZ, 0, 2.384185791015625e-06 ;  /* 0x00000028ff037431 */ /* 0x000fe200000001ff */
        /* <DEDUP_REMOVED lines=8> */
[C---:B0-----:R-:W-:Y:S01]  /*2450*/  FFMA.FTZ R145, R6.reuse, R11, R7 ;  /* 0x0000000b06917223 */ /* 0x041fe20000010007 */
[----:B------:R-:W-:-:S03]  /*2460*/  FMUL.FTZ R135, R6, R10 ;  /* 0x0000000a06877220 */ /* 0x000fc60000410000 */
[C---:B-1----:R-:W-:Y:S01]  /*2470*/  FFMA.FTZ R145, R2.reuse, R145, R3 ;  /* 0x0000009102917223 */ /* 0x042fe20000010003 */
[----:B------:R-:W-:-:S03]  /*2480*/  FMUL.FTZ R135, R2, R135 ;  /* 0x0000008702877220 */ /* 0x000fc60000410000 */
[C---:B--2---:R-:W-:Y:S01]  /*2490*/  FFMA.FTZ R9, R8.reuse, R145, R9 ;  /* 0x0000009108097223 */ /* 0x044fe20000010009 */
[----:B------:R-:W-:Y:S01]  /*24a0*/  FMUL.FTZ R8, R8, R135 ;  /* 0x0000008708087220 */ /* 0x000fe20000410000 */
[----:B------:R-:W-:Y:S06]  /*24b0*/  BRA.DIV UR14, `(.L_x_1663) ;  /* 0x0000002a0eac7947 */ /* 0x000fec000b800000 */
[----:B------:R-:W0:Y:S01]  /*24c0*/  SHFL.DOWN PT, R135, R8, 0x1, 0x1f ;  /* 0x08201f0008877f89 */ /* 0x000e2200000e0000 */
[C---:B------:R-:W-:Y:S02]  /*24d0*/  ISETP.GT.U32.AND P1, PT, R134.reuse, 0x1b, PT ;  /* 0x0000001b8600780c */ /* 0x040fe40003f24070 */
[C---:B------:R-:W-:Y:S01]  /*24e0*/  ISETP.GT.U32.AND P2, PT, R134.reuse, 0x17, PT ;  /* 0x000000178600780c */ /* 0x040fe20003f44070 */
[----:B------:R-:W1:Y:S01]  /*24f0*/  SHFL.DOWN PT, R147, R9, 0x1, 0x1f ;  /* 0x08201f0009937f89 */ /* 0x000e6200000e0000 */
[----:B------:R-:W-:-:S03]  /*2500*/  ISETP.GT.U32.AND P3, PT, R134, 0xf, PT ;  /* 0x0000000f8600780c */ /* 0x000fc60003f64070 */
[----:B------:R-:W-:Y:S04]  /*2510*/  SHFL.IDX PT, R154, R4, RZ, 0x1f ;  /* 0x00001fff049a7589 */ /* 0x000fe800000e0000 */
[----:B------:R-:W-:Y:S01]  /*2520*/  SHFL.IDX PT, R149, R5, RZ, 0x1f ;  /* 0x00001fff05957589 */ /* 0x000fe200000e0000 */
[----:B0-----:R-:W-:Y:S01]  /*2530*/  @P0 FMUL.FTZ R135, R135, R8 ;  /* 0x0000000887870220 */ /* 0x001fe20000410000 */
[----:B-1----:R-:W-:-:S04]  /*2540*/  @P0 FFMA.FTZ R147, R8, R147, R9 ;  /* 0x0000009308930223 */ /* 0x002fc80000010009 */
[----:B------:R-:W-:Y:S02]  /*2550*/  @P0 MOV R8, R135 ;  /* 0x0000008700080202 */ /* 0x000fe40000000f00 */
[----:B------:R-:W-:-:S03]  /*2560*/  @P0 MOV R9, R147 ;  /* 0x0000009300090202 */ /* 0x000fc60000000f00 */
[----:B------:R-:W0:Y:S01]  /*2570*/  SHFL.DOWN PT, R135, R8, 0x2, 0x1f ;  /* 0x08401f0008877f89 */ /* 0x000e2200000e0000 */
[----:B------:R-:W-:-:S03]  /*2580*/  ISETP.GT.U32.AND P0, PT, R134, 0x1d, PT ;  /* 0x0000001d8600780c */ /* 0x000fc60003f04070 */
[----:B------:R-:W1:Y:S10]  /*2590*/  SHFL.DOWN PT, R147, R9, 0x2, 0x1f ;  /* 0x08401f0009937f89 */ /* 0x000e7400000e0000 */
[C---:B0-----:R-:W-:Y:S01]  /*25a0*/  @!P0 FMUL.FTZ R135, R8.reuse, R135 ;  /* 0x0000008708878220 */ /* 0x041fe20000410000 */
[----:B-1----:R-:W-:-:S04]  /*25b0*/  @!P0 FFMA.FTZ R147, R8, R147, R9 ;  /* 0x0000009308938223 */ /* 0x002fc80000010009 */
[----:B------:R-:W-:Y:S02]  /*25c0*/  @!P0 MOV R8, R135 ;  /* 0x0000008700088202 */ /* 0x000fe40000000f00 */
[----:B------:R-:W-:-:S03]  /*25d0*/  @!P0 MOV R9, R147 ;  /* 0x0000009300098202 */ /* 0x000fc60000000f00 */
[----:B------:R-:W0:Y:S01]  /*25e0*/  SHFL.DOWN PT, R135, R8, 0x4, 0x1f ;  /* 0x08801f0008877f89 */ /* 0x000e2200000e0000 */
[----:B------:R-:W-:-:S03]  /*25f0*/  ISETP.NE.AND P0, PT, R92, 0x1f, PT ;  /* 0x0000001f5c00780c */ /* 0x000fc60003f05270 */
[----:B------:R-:W1:Y:S01]  /*2600*/  SHFL.DOWN PT, R147, R9, 0x4, 0x1f ;  /* 0x08801f0009937f89 */ /* 0x000e6200000e0000 */
[C---:B0-----:R-:W-:Y:S01]  /*2610*/  @!P1 FMUL.FTZ R135, R8.reuse, R135 ;  /* 0x0000008708879220 */ /* 0x041fe20000410000 */
[----:B-1----:R-:W-:-:S04]  /*2620*/  @!P1 FFMA.FTZ R147, R8, R147, R9 ;  /* 0x0000009308939223 */ /* 0x002fc80000010009 */
[----:B------:R-:W-:Y:S02]  /*2630*/  @!P1 MOV R8, R135 ;  /* 0x0000008700089202 */ /* 0x000fe40000000f00 */
[----:B------:R-:W-:-:S03]  /*2640*/  @!P1 MOV R9, R147 ;  /* 0x0000009300099202 */ /* 0x000fc60000000f00 */
[----:B------:R-:W0:Y:S04]  /*2650*/  SHFL.DOWN PT, R135, R8, 0x8, 0x1f ;  /* 0x09001f0008877f89 */ /* 0x000e2800000e0000 */
        /* <DEDUP_REMOVED lines=11> */
[----:B------:R-:W-:Y:S04]  /*2710*/  SHFL.IDX PT, R135, R8, RZ, 0x1f ;  /* 0x00001fff08877589 */ /* 0x000fe800000e0000 */
[----:B------:R-:W0:Y:S04]  /*2720*/  SHFL.IDX PT, R134, R9, RZ, 0x1f ;  /* 0x00001fff09867589 */ /* 0x000e2800000e0000 */
[----:B------:R1:W2:Y:S04]  /*2730*/  SHFL.DOWN PT, R148, R8, 0x1, 0x1f ;  /* 0x08201f0008947f89 */ /* 0x0002a800000e0000 */
[----:B------:R1:W3:Y:S01]  /*2740*/  SHFL.DOWN PT, R155, R9, 0x1, 0x1f ;  /* 0x08201f00099b7f89 */ /* 0x0002e200000e0000 */
[-C--:B0-----:R-:W-:Y:S01]  /*2750*/  FFMA.FTZ R134, R5, R135.reuse, R134 ;  /* 0x0000008705867223 */ /* 0x081fe20000010086 */
[----:B-1----:R-:W-:-:S07]  /*2760*/  FMUL.FTZ R135, R4, R135 ;  /* 0x0000008704877220 */ /* 0x002fce0000410000 */
.L_x_1713:
[----:B------:R-:W-:Y:S02]  /*2770*/  MOV R9, R149 ;  /* 0x0000009500097202 */ /* 0x000fe40000000f00 */
[----:B------:R-:W-:Y:S02]  /*2780*/  MOV R8, R154 ;  /* 0x0000009a00087202 */ /* 0x000fe40000000f00 */
[----:B------:R-:W-:Y:S01]  /*2790*/  MOV R5, R134 ;  /* 0x0000008600057202 */ /* 0x000fe20000000f00 */
[C---:B--23--:R-:W-:Y:S01]  /*27a0*/  @P0 FFMA.FTZ R9, R148.reuse, R9, R155 ;  /* 0x0000000994090223 */ /* 0x04cfe2000001009b */
[----:B------:R-:W-:Y:S01]  /*27b0*/  MOV R4, R135 ;  /* 0x0000008700047202 */ /* 0x000fe20000000f00 */
[----:B------:R-:W-:Y:S02]  /*27c0*/  @P0 FMUL.FTZ R8, R148, R8 ;  /* 0x0000000894080220 */ /* 0x000fe40000410000 */
[C---:B------:R-:W-:Y:S02]  /*27d0*/  FFMA.FTZ R11, R10.reuse, R9, R11 ;  /* 0x000000090a0b7223 */ /* 0x040fe4000001000b */
[----:B------:R-:W-:Y:S01]  /*27e0*/  FMUL.FTZ R10, R10, R8 ;  /* 0x000000080a0a7220 */ /* 0x000fe20000410000 */
[----:B------:R0:W-:Y:S01]  /*27f0*/  STS.64 [R132+0x15f8], R8 ;  /* 0x0015f80884007388 */ /* 0x0001e20000000a00 */
[----:B------:R-:W-:-:S02]  /*2800*/  FFMA.FTZ R7, R6, R11, R7 ;  /* 0x0000000b06077223 */ /* 0x000fc40000010007 */
[----:B------:R-:W-:Y:S01]  /*2810*/  FMUL.FTZ R6, R6, R10 ;  /* 0x0000000a06067220 */ /* 0x000fe20000410000 */
[----:B------:R0:W-:Y:S01]  /*2820*/  STS.64 [R132+0x15f0], R10 ;  /* 0x0015f00a84007388 */ /* 0x0001e20000000a00 */
[C---:B------:R-:W-:Y:S02]  /*2830*/  FFMA.FTZ R3, R2.reuse, R7, R3 ;  /* 0x0000000702037223 */ /* 0x040fe40000010003 */
[----:B------:R-:W-:Y:S01]  /*2840*/  FMUL.FTZ R2, R2, R6 ;  /* 0x0000000602027220 */ /* 0x000fe20000410000 */
[----:B------:R0:W-:Y:S04]  /*2850*/  STS.64 [R132+0x15e8], R6 ;  /* 0x0015e80684007388 */ /* 0x0001e80000000a00 */
[----:B------:R0:W-:Y:S02]  /*2860*/  STS.64 [R132+0x15e0], R2 ;  /* 0x0015e00284007388 */ /* 0x0001e40000000a00 */
.L_x_1662:
[----:B------:R-:W-:Y:S05]  /*2870*/  WARPSYNC.ALL ;  /* 0x0000000000007948 */ /* 0x000fea0003800000 */
[----:B------:R-:W-:Y:S01]  /*2880*/  BAR.SYNC.DEFER_BLOCKING 0x0 ;  /* 0x0000000000007b1d */ /* 0x000fe20000010000 */
[----:B0-----:R-:W-:Y:S01]  /*2890*/  SHF.R.U32.HI R3, RZ, 0x2, R92 ;  /* 0x00000002ff037819 */ /* 0x001fe2000001165c */
[----:B------:R-:W-:Y:S01]  /*28a0*/  FFMA.FTZ R6, R0, R141, RZ ;  /* 0x0000008d00067223 */ /* 0x000fe200000100ff */
[----:B------:R-:W-:Y:S01]  /*28b0*/  FFMA.FTZ R141, -R90, R75, R141 ;  /* 0x0000004b5a8d7223 */ /* 0x000fe2000001018d */
[----:B------:R-:W-:Y:S02]  /*28c0*/  ISETP.GT.AND P1, PT, R77, 0x1e, PT ;  /* 0x0000001e4d00780c */ /* 0x000fe40003f24270 */
[----:B------:R-:W-:Y:S01]  /*28d0*/  IADD3 R2, PT, PT, R3, R92, RZ ;  /* 0x0000005c03027210 */ /* 0x000fe20007ffe0ff */
[----:B------:R-:W-:Y:S01]  /*28e0*/  FFMA.FTZ R7, R55, R142, R6 ;  /* 0x0000008e37077223 */ /* 0x000fe20000010006 */
[----:B------:R-:W-:Y:S01]  /*28f0*/  ISETP.GT.AND P0, PT, R77, 0x1d, PT ;  /* 0x0000001d4d00780c */ /* 0x000fe20003f04270 */
[----:B------:R-:W-:Y:S01]  /*2900*/  BSSY.RECONVERGENT B0, `(.L_x_1664) ;  /* 0x00000d0000007945 */ /* 0x000fe20003800200 */
[----:B------:R-:W-:-:S02]  /*2910*/  LEA R2, R2, UR9, 0x3 ;  /* 0x0000000902027c11 */ /* 0x000fc4000f8e18ff */
[----:B------:R-:W-:-:S04]  /*2920*/  ISETP.NE.AND P2, PT, R92, RZ, PT ;  /* 0x000000ff5c00720c */ /* 0x000fc80003f45270 */
[----:B------:R-:W0:Y:S09]  /*2930*/  LDS R2, [R2+0x15e4] ;  /* 0x0015e40002027984 */ /* 0x000e320000000800 */
[----:B------:R1:W-:Y:S01]  /*2940*/  @!P2 STS.64 [UR13], R4 ;  /* 0x00000004ff00a988 */ /* 0x0003e20008000a0d */
[----:B0-----:R-:W-:Y:S01]  /*2950*/  FFMA.FTZ R94, R2, R94, R99 ;  /* 0x0000005e025e7223 */ /* 0x001fe20000010063 */
[----:B------:R-:W-:Y:S01]  /*2960*/  FFMA.FTZ R2, R66, R139, R7 ;  /* 0x0000008b42027223 */ /* 0x000fe20000010007 */
[----:B------:R-:W-:-:S02]  /*2970*/  FFMA.FTZ R139, -R88, R73, R139 ;  /* 0x00000049588b7223 */ /* 0x000fc4000001018b */
[----:B------:R-:W-:Y:S01]  /*2980*/  FFMA.FTZ R96, R105, R94, R96 ;  /* 0x0000005e69607223 */ /* 0x000fe20000010060 */
[----:B------:R-:W-:Y:S01]  /*2990*/  FFMA.FTZ R2, R49, R140, R2 ;  /* 0x0000008c31027223 */ /* 0x000fe20000010002 */
[----:B------:R-:W-:Y:S02]  /*29a0*/  FFMA.FTZ R140, -R89, R50, R140 ;  /* 0x00000032598c7223 */ /* 0x000fe4000001018c */
[----:B------:R-:W-:Y:S01]  /*29b0*/  FFMA.FTZ R98, R109, R96, R98 ;  /* 0x000000606d627223 */ /* 0x000fe20000010062 */
[----:B------:R-:W-:Y:S01]  /*29c0*/  FFMA.FTZ R2, R65, R138, R2 ;  /* 0x0000008a41027223 */ /* 0x000fe20000010002 */
[----:B------:R-:W-:Y:S01]  /*29d0*/  FFMA.FTZ R138, -R97, R72, R138 ;  /* 0x00000048618a7223 */ /* 0x000fe2000001018a */
[----:B------:R-:W-:Y:S01]  /*29e0*/  FMUL.FTZ R92, R96, UR35 ;  /* 0x00000023605c7c20 */ /* 0x000fe20008410000 */
[----:B------:R-:W-:Y:S01]  /*29f0*/  FFMA.FTZ R100, R111, R98, R100 ;  /* 0x000000626f647223 */ /* 0x000fe20000010064 */
[----:B------:R-:W-:Y:S01]  /*2a00*/  FFMA.FTZ R7, R43, R136, R2 ;  /* 0x000000882b077223 */ /* 0x000fe20000010002 */
[----:B------:R-:W-:-:S02]  /*2a10*/  FFMA.FTZ R136, -R87, R44, R136 ;  /* 0x0000002c57887223 */ /* 0x000fc40000010188 */
[----:B------:R-:W-:Y:S01]  /*2a20*/  FFMA.FTZ R101, R114, R100, R101 ;  /* 0x0000006472657223 */ /* 0x000fe20000010065 */
[----:B------:R-:W-:Y:S01]  /*2a30*/  FFMA.FTZ R2, R64, R137, R7 ;  /* 0x0000008940027223 */ /* 0x000fe20000010007 */
[----:B------:R-:W-:Y:S01]  /*2a40*/  FFMA.FTZ R137, -R86, R71, R137 ;  /* 0x0000004756897223 */ /* 0x000fe20000010189 */
[----:B-1----:R-:W-:Y:S01]  /*2a50*/  FMUL.FTZ R5, R100, UR35 ;  /* 0x0000002364057c20 */ /* 0x002fe20008410000 */
[-C--:B------:R-:W-:Y:S01]  /*2a60*/  FFMA.FTZ R102, R117, R101.reuse, R102 ;  /* 0x0000006575667223 */ /* 0x080fe20000010066 */
[----:B------:R-:W-:Y:S01]  /*2a70*/  FFMA.FTZ R2, R37, R144, R2 ;  /* 0x0000009025027223 */ /* 0x000fe20000010002 */
[----:B------:R-:W-:Y:S01]  /*2a80*/  FFMA.FTZ R144, -R85, R38, R144 ;  /* 0x0000002655907223 */ /* 0x000fe20000010190 */
[----:B------:R-:W-:Y:S01]  /*2a90*/  FMUL.FTZ R111, R78, R101 ;  /* 0x000000654e6f7220 */ /* 0x000fe20000410000 */
[----:B------:R-:W-:Y:S01]  /*2aa0*/  FFMA.FTZ R103, R120, R102, R103 ;  /* 0x0000006678677223 */ /* 0x000fe20000010067 */
[----:B------:R-:W-:Y:S01]  /*2ab0*/  FFMA.FTZ R7, R63, R146, R2 ;  /* 0x000000923f077223 */ /* 0x000fe20000010002 */
[----:B------:R-:W-:Y:S01]  /*2ac0*/  FFMA.FTZ R146, -R95, R70, R146 ;  /* 0x000000465f927223 */ /* 0x000fe20000010192 */
[----:B------:R-:W-:Y:S01]  /*2ad0*/  FMUL.FTZ R117, R93, R100 ;  /* 0x000000645d757220 */ /* 0x000fe20000410000 */
[----:B------:R-:W-:Y:S01]  /*2ae0*/  FFMA.FTZ R104, R119, R103, R104 ;  /* 0x0000006777687223 */ /* 0x000fe20000010068 */
[----:B------:R-:W-:Y:S01]  /*2af0*/  FFMA.FTZ R9, R32, R143, R7 ;  /* 0x0000008f20097223 */ /* 0x000fe20000010007 */
[----:B------:R-:W-:Y:S01]  /*2b00*/  FFMA.FTZ R7, -R91, R56, R142 ;  /* 0x000000385b077223 */ /* 0x000fe2000001018e */
[----:B------:R-:W-:Y:S01]  /*2b10*/  FFMA.FTZ R143, -R80, R35, R143 ;  /* 0x00000023508f7223 */ /* 0x000fe2000001018f */
        /* <DEDUP_REMOVED lines=8> */
[-C--:B------:R-:W-:Y:S01]  /*2ba0*/  FFMA.FTZ R108, R123, R107.reuse, R108 ;  /* 0x0000006b7b6c7223 */ /* 0x080fe2000001006c */
[----:B------:R-:W-:Y:S01]  /*2bb0*/  FFMA.FTZ R10, R61, R128, R8 ;  /* 0x000000803d0a7223 */ /* 0x000fe20000010008 */
[----:B------:R-:W-:Y:S01]  /*2bc0*/  FMUL.FTZ R120, R86, R107 ;  /* 0x0000006b56787220 */ /* 0x000fe20000410000 */
[----:B------:R-:W-:Y:S01]  /*2bd0*/  FFMA.FTZ R128, -R93, R68, R128 ;  /* 0x000000445d807223 */ /* 0x000fe20000010180 */
[----:B------:R-:W-:Y:S01]  /*2be0*/  FFMA.FTZ R110, R125, R108, R110 ;  /* 0x0000006c7d6e7223 */ /* 0x000fe2000001006e */
[----:B------:R-:W-:Y:S01]  /*2bf0*/  FMUL.FTZ R123, R76, R94 ;  /* 0x0000005e4c7b7220 */ /* 0x000fe20000410000 */
[----:B------:R-:W-:Y:S01]  /*2c00*/  FADD.FTZ R13, R119, R13 ;  /* 0x0000000d770d7221 */ /* 0x000fe20000010000 */
[----:B------:R-:W-:Y:S01]  /*2c10*/  FMUL.FTZ R4, R101, UR35 ;  /* 0x0000002365047c20 */ /* 0x000fe20008410000 */
[-C--:B------:R-:W-:Y:S01]  /*2c20*/  FFMA.FTZ R112, R127, R110.reuse, R112 ;  /* 0x0000006e7f707223 */ /* 0x080fe20000010070 */
[----:B------:R-:W-:Y:S01]  /*2c30*/  FMUL.FTZ R99, R97, R110 ;  /* 0x0000006e61637220 */ /* 0x000fe20000410000 */
[----:B------:R-:W-:Y:S01]  /*2c40*/  FMUL.FTZ R5, R128, R5 ;  /* 0x0000000580057220 */ /* 0x000fe20000410000 */
[----:B------:R-:W-:Y:S01]  /*2c50*/  FADD.FTZ R14, R111, R14 ;  /* 0x0000000e6f0e7221 */ /* 0x000fe20000010000 */
[----:B------:R-:W-:Y:S01]  /*2c60*/  FFMA.FTZ R113, R124, R112, R113 ;  /* 0x000000707c717223 */ /* 0x000fe20000010071 */
[----:B------:R-:W-:Y:S01]  /*2c70*/  FADD.FTZ R28, R99, R28 ;  /* 0x0000001c631c7221 */ /* 0x000fe20000010000 */
[----:B------:R-:W-:Y:S01]  /*2c80*/  FFMA.FTZ R5, R68, R100, R5 ;  /* 0x0000006444057223 */ /* 0x000fe20000010005 */
[----:B------:R-:W-:Y:S01]  /*2c90*/  FADD.FTZ R12, R123, R12 ;  /* 0x0000000c7b0c7221 */ /* 0x000fe20000010000 */
[-C--:B------:R-:W-:Y:S01]  /*2ca0*/  FFMA.FTZ R115, R126, R113.reuse, R115 ;  /* 0x000000717e737223 */ /* 0x080fe20000010073 */
[----:B------:R-:W-:Y:S01]  /*2cb0*/  FMUL.FTZ R114, R88, R113 ;  /* 0x0000007158727220 */ /* 0x000fe20000410000 */
[----:B------:R-:W-:Y:S01]  /*2cc0*/  FADD.FTZ R54, R5, R54 ;  /* 0x0000003605367221 */ /* 0x000fe20000010000 */
[----:B------:R-:W-:Y:S01]  /*2cd0*/  FMUL.FTZ R5, R104, UR35 ;  /* 0x0000002368057c20 */ /* 0x000fe20008410000 */
[-C--:B------:R-:W-:Y:S01]  /*2ce0*/  FFMA.FTZ R116, R129, R115.reuse, R116 ;  /* 0x0000007381747223 */ /* 0x080fe20000010074 */
[----:B------:R-:W-:Y:S01]  /*2cf0*/  FMUL.FTZ R6, R91, R115 ;  /* 0x000000735b067220 */ /* 0x000fe20000410000 */
[----:B------:R-:W-:Y:S01]  /*2d00*/  FADD.FTZ R20, R117, R20 ;  /* 0x0000001475147221 */ /* 0x000fe20000010000 */
[----:B------:R-:W-:Y:S01]  /*2d10*/  FADD.FTZ R22, R109, R22 ;  /* 0x000000166d167221 */ /* 0x000fe20000010000 */
[----:B------:R-:W-:Y:S01]  /*2d20*/  FMUL.FTZ R2, R90, R116 ;  /* 0x000000745a027220 */ /* 0x000fe20000410000 */
[----:B------:R-:W-:Y:S01]  /*2d30*/  FADD.FTZ R19, R6, R19 ;  /* 0x0000001306137221 */ /* 0x000fe20000010000 */
        /* <DEDUP_REMOVED lines=8> */
[----:B------:R-:W-:Y:S01]  /*2dc0*/  FFMA.FTZ R130, -R83, R34, R130 ;  /* 0x0000002253827223 */ /* 0x000fe20000010182 */
[C---:B------:R-:W-:Y:S01]  /*2dd0*/  FADD.FTZ R18, R9.reuse, R18 ;  /* 0x0000001209127221 */ /* 0x040fe20000010000 */
[----:B------:R-:W-:Y:S01]  /*2de0*/  FFMA.FTZ R10, R9, R140, R8 ;  /* 0x0000008c090a7223 */ /* 0x000fe20000010008 */
[----:B------:R-:W-:Y:S01]  /*2df0*/  FFMA.FTZ R105, R60, R133, R11 ;  /* 0x000000853c697223 */ /* 0x000fe2000001000b */
[----:B------:R-:W-:Y:S01]  /*2e00*/  FMUL.FTZ R8, R87, R108 ;  /* 0x0000006c57087220 */ /* 0x000fe20000410000 */
[----:B------:R-:W-:Y:S01]  /*2e10*/  FFMA.FTZ R133, -R82, R67, R133 ;  /* 0x0000004352857223 */ /* 0x000fe20000010185 */
[----:B------:R-:W-:Y:S01]  /*2e20*/  FFMA.FTZ R11, R99, R138, R10 ;  /* 0x0000008a630b7223 */ /* 0x000fe2000001000a */
[----:B------:R-:W-:Y:S01]  /*2e30*/  FFMA.FTZ R10, R24, R153, R105 ;  /* 0x00000099180a7223 */ /* 0x000fe20000010069 */
[----:B------:R-:W-:Y:S01]  /*2e40*/  FMUL.FTZ R105, R85, R106 ;  /* 0x0000006a55697220 */ /* 0x000fe20000410000 */
[----:B------:R-:W-:Y:S01]  /*2e50*/  FFMA.FTZ R153, -R76, R31, R153 ;  /* 0x0000001f4c997223 */ /* 0x000fe20000010199 */
[C---:B------:R-:W-:Y:S01]  /*2e60*/  FFMA.FTZ R11, R8.reuse, R136, R11 ;  /* 0x00000088080b7223 */ /* 0x040fe2000001000b */
[----:B------:R-:W-:Y:S01]  /*2e70*/  FMUL.FTZ R92, R133, R92 ;  /* 0x0000005c855c7220 */ /* 0x000fe20000410000 */
[----:B------:R-:W0:Y:S01]  /*2e80*/  SHFL.DOWN PT, R121, R10, 0x1, 0x1f ;  /* 0x08201f000a797f89 */ /* 0x000e2200000e0000 */
[----:B------:R-:W-:Y:S01]  /*2e90*/  FADD.FTZ R17, R8, R17 ;  /* 0x0000001108117221 */ /* 0x000fe20000010000 */
[----:B------:R-:W-:Y:S01]  /*2ea0*/  FFMA.FTZ R122, R120, R137, R11 ;  /* 0x00000089787a7223 */ /* 0x000fe2000001000b */
[----:B------:R-:W-:-:S03]  /*2eb0*/  FADD.FTZ R16, R105, R16 ;  /* 0x0000001069107221 */ /* 0x000fc60000010000 */
[----:B------:R-:W-:Y:S01]  /*2ec0*/  FFMA.FTZ R124, R105, R144, R122 ;  /* 0x00000090697c7223 */ /* 0x000fe2000001007a */
[----:B------:R-:W-:-:S03]  /*2ed0*/  FMUL.FTZ R122, R80, R103 ;  /* 0x00000067507a7220 */ /* 0x000fc60000410000 */
[----:B------:R-:W-:Y:S01]  /*2ee0*/  FFMA.FTZ R11, R109, R146, R124 ;  /* 0x000000926d0b7223 */ /* 0x000fe2000001007c */
[----:B------:R-:W-:Y:S01]  /*2ef0*/  FMUL.FTZ R124, R84, R102 ;  /* 0x00000066547c7220 */ /* 0x000fe20000410000 */
[C---:B------:R-:W-:Y:S02]  /*2f00*/  FADD.FTZ R15, R122.reuse, R15 ;  /* 0x0000000f7a0f7221 */ /* 0x040fe40000010000 */
[----:B------:R-:W-:Y:S01]  /*2f10*/  FFMA.FTZ R11, R122, R143, R11 ;  /* 0x0000008f7a0b7223 */ /* 0x000fe2000001000b */
[----:B------:R-:W-:-:S03]  /*2f20*/  FADD.FTZ R23, R124, R23 ;  /* 0x000000177c177221 */ /* 0x000fc60000010000 */
[----:B------:R-:W-:-:S04]  /*2f30*/  FFMA.FTZ R126, R124, R131, R11 ;  /* 0x000000837c7e7223 */ /* 0x000fc8000001000b */
[----:B------:R-:W-:Y:S01]  /*2f40*/  FFMA.FTZ R126, R111, R151, R126 ;  /* 0x000000976f7e7223 */ /* 0x000fe2000001007e */
[----:B0-----:R-:W-:Y:S01]  /*2f50*/  @!P1 FADD.FTZ R10, R10, R121 ;  /* 0x000000790a0a9221 */ /* 0x001fe20000010000 */
[----:B------:R-:W-:Y:S02]  /*2f60*/  FMUL.FTZ R121, R82, R96 ;  /* 0x0000006052797220 */ /* 0x000fe40000410000 */
[----:B------:R-:W-:Y:S02]  /*2f70*/  FFMA.FTZ R126, R117, R128, R126 ;  /* 0x00000080757e7223 */ /* 0x000fe4000001007e */
[----:B------:R-:W0:Y:S02]  /*2f80*/  SHFL.DOWN PT, R125, R10, 0x2, 0x1f ;  /* 0x08401f000a7d7f89 */ /* 0x000e2400000e0000 */
[----:B------:R-:W-:Y:S01]  /*2f90*/  FFMA.FTZ R126, R119, R130, R126 ;  /* 0x00000082777e7223 */ /* 0x000fe2000001007e */
[----:B------:R-:W-:Y:S01]  /*2fa0*/  FFMA.FTZ R119, R67, R96, R92 ;  /* 0x0000006043777223 */ /* 0x000fe2000001005c */
[----:B------:R-:W-:-:S02]  /*2fb0*/  FADD.FTZ R21, R121, R21 ;  /* 0x0000001579157221 */ /* 0x000fc40000010000 */
[----:B------:R-:W-:Y:S01]  /*2fc0*/  FFMA.FTZ R126, R121, R133, R126 ;  /* 0x00000085797e7223 */ /* 0x000fe2000001007e */
[----:B------:R-:W-:Y:S01]  /*2fd0*/  FMUL.FTZ R121, R98, UR35 ;  /* 0x0000002362797c20 */ /* 0x000fe20008410000 */
[----:B------:R-:W-:Y:S02]  /*2fe0*/  FADD.FTZ R58, R119, R58 ;  /* 0x0000003a773a7221 */ /* 0x000fe40000010000 */
[----:B------:R-:W-:Y:S01]  /*2ff0*/  FFMA.FTZ R11, R123, R153, R126 ;  /* 0x000000997b0b7223 */ /* 0x000fe2000001007e */
[----:B------:R-:W-:-:S04]  /*3000*/  FMUL.FTZ R121, R130, R121 ;  /* 0x0000007982797220 */ /* 0x000fc80000410000 */
[----:B------:R-:W1:Y:S01]  /*3010*/  SHFL.DOWN PT, R126, R11, 0x1, 0x1f ;  /* 0x08201f000b7e7f89 */ /* 0x000e6200000e0000 */
[----:B------:R-:W-:-:S04]  /*3020*/  FFMA.FTZ R98, R34, R98, R121 ;  /* 0x0000006222627223 */ /* 0x000fc80000010079 */
[----:B------:R-:W-:Y:S01]  /*3030*/  FADD.FTZ R57, R98, R57 ;  /* 0x0000003962397221 */ /* 0x000fe20000010000 */
[----:B0-----:R-:W-:-:S05]  /*3040*/  @!P0 FADD.FTZ R10, R10, R125 ;  /* 0x0000007d0a0a8221 */ /* 0x001fca0000010000 */
[----:B------:R-:W0:Y:S01]  /*3050*/  SHFL.DOWN PT, R125, R10, 0x4, 0x1f ;  /* 0x08801f000a7d7f89 */ /* 0x000e2200000e0000 */
[----:B-1----:R-:W-:Y:S01]  /*3060*/  @!P1 FADD.FTZ R11, R11, R126 ;  /* 0x0000007e0b0b9221 */ /* 0x002fe20000010000 */
[----:B------:R-:W-:-:S04]  /*3070*/  ISETP.GT.AND P1, PT, R77, 0x1b, PT ;  /* 0x0000001b4d00780c */ /* 0x000fc80003f24270 */
[----:B------:R-:W1:Y:S09]  /*3080*/  SHFL.DOWN PT, R126, R11, 0x2, 0x1f ;  /* 0x08401f000b7e7f89 */ /* 0x000e7200000e0000 */
[----:B0-----:R-:W-:-:S05]  /*3090*/  @!P1 FADD.FTZ R10, R10, R125 ;  /* 0x0000007d0a0a9221 */ /* 0x001fca0000010000 */
[----:B------:R-:W0:Y:S01]  /*30a0*/  SHFL.DOWN PT, R125, R10, 0x8, 0x1f ;  /* 0x09001f000a7d7f89 */ /* 0x000e2200000e0000 */
[----:B-1----:R-:W-:Y:S01]  /*30b0*/  @!P0 FADD.FTZ R11, R11, R126 ;  /* 0x0000007e0b0b8221 */ /* 0x002fe20000010000 */
[----:B------:R-:W-:Y:S01]  /*30c0*/  FMUL.FTZ R126, R94, UR35 ;  /* 0x000000235e7e7c20 */ /* 0x000fe20008410000 */
[----:B------:R-:W-:-:S03]  /*30d0*/  ISETP.GT.AND P0, PT, R77, 0x17, PT ;  /* 0x000000174d00780c */ /* 0x000fc60003f04270 */
[----:B------:R-:W1:Y:S01]  /*30e0*/  SHFL.DOWN PT, R132, R11, 0x4, 0x1f ;  /* 0x08801f000b847f89 */ /* 0x000e6200000e0000 */
[----:B------:R-:W-:-:S04]  /*30f0*/  FMUL.FTZ R126, R153, R126 ;  /* 0x0000007e997e7220 */ /* 0x000fc80000410000 */
[----:B------:R-:W-:Y:S01]  /*3100*/  FFMA.FTZ R126, R31, R94, R126 ;  /* 0x0000005e1f7e7223 */ /* 0x000fe2000001007e */
[----:B------:R-:W-:Y:S01]  /*3110*/  FMUL.FTZ R94, R151, R4 ;  /* 0x00000004975e7220 */ /* 0x000fe20000410000 */
[----:B------:R-:W-:Y:S02]  /*3120*/  FMUL.FTZ R4, R102, UR35 ;  /* 0x0000002366047c20 */ /* 0x000fe40008410000 */
[----:B------:R-:W-:Y:S01]  /*3130*/  FADD.FTZ R59, R126, R59 ;  /* 0x0000003b7e3b7221 */ /* 0x000fe20000010000 */
[----:B------:R-:W-:Y:S01]  /*3140*/  FFMA.FTZ R94, R33, R101, R94 ;  /* 0x00000065215e7223 */ /* 0x000fe2000001005e */
[----:B------:R-:W-:Y:S01]  /*3150*/  FMUL.FTZ R92, R131, R4 ;  /* 0x00000004835c7220 */ /* 0x000fe20000410000 */
[----:B------:R-:W-:Y:S01]  /*3160*/  FMUL.FTZ R4, R103, UR35 ;  /* 0x0000002367047c20 */ /* 0x000fe20008410000 */
[----:B0-----:R-:W-:Y:S01]  /*3170*/  @!P0 FADD.FTZ R10, R10, R125 ;  /* 0x0000007d0a0a8221 */ /* 0x001fe20000010000 */
[----:B------:R-:W-:Y:S01]  /*3180*/  FADD.FTZ R53, R94, R53 ;  /* 0x000000355e357221 */ /* 0x000fe20000010000 */
[----:B------:R-:W-:Y:S01]  /*3190*/  FFMA.FTZ R111, R69, R102, R92 ;  /* 0x00000066456f7223 */ /* 0x000fe2000001005c */
[----:B------:R-:W-:Y:S01]  /*31a0*/  FMUL.FTZ R4, R143, R4 ;  /* 0x000000048f047220 */ /* 0x000fe20000410000 */
[----:B------:R-:W-:Y:S01]  /*31b0*/  FMUL.FTZ R101, R146, R5 ;  /* 0x0000000592657220 */ /* 0x000fe20000410000 */
[----:B------:R-:W-:Y:S01]  /*31c0*/  FMUL.FTZ R5, R106, UR35 ;  /* 0x000000236a057c20 */ /* 0x000fe20008410000 */
[----:B------:R-:W-:Y:S01]  /*31d0*/  FADD.FTZ R52, R111, R52 ;  /* 0x000000346f347221 */ /* 0x000fe20000010000 */
[----:B------:R-:W-:Y:S01]  /*31e0*/  FFMA.FTZ R92, R35, R103, R4 ;  /* 0x00000067235c7223 */ /* 0x000fe20000010004 */
[----:B------:R-:W-:Y:S01]  /*31f0*/  FMUL.FTZ R4, R107, UR35 ;  /* 0x000000236b047c20 */ /* 0x000fe20008410000 */
[----:B------:R-:W0:Y:S01]  /*3200*/  SHFL.DOWN PT, R103, R10, 0x10, 0x1f ;  /* 0x0a001f000a677f89 */ /* 0x000e2200000e0000 */
[----:B------:R-:W-:Y:S01]  /*3210*/  FMUL.FTZ R5, R144, R5 ;  /* 0x0000000590057220 */ /* 0x000fe20000410000 */
[----:B-1----:R-:W-:Y:S01]  /*3220*/  @!P1 FADD.FTZ R11, R11, R132 ;  /* 0x000000840b0b9221 */ /* 0x002fe20000010000 */
[----:B------:R-:W-:Y:S01]  /*3230*/  FFMA.FTZ R101, R70, R104, R101 ;  /* 0x0000006846657223 */ /* 0x000fe20000010065 */
[----:B------:R-:W-:Y:S01]  /*3240*/  FMUL.FTZ R4, R137, R4 ;  /* 0x0000000489047220 */ /* 0x000fe20000410000 */
[----:B------:R-:W-:Y:S01]  /*3250*/  FFMA.FTZ R106, R38, R106, R5 ;  /* 0x0000006a266a7223 */ /* 0x000fe20000010005 */
[----:B------:R-:W-:Y:S01]  /*3260*/  FMUL.FTZ R5, R108, UR35 ;  /* 0x000000236c057c20 */ /* 0x000fe20008410000 */
[----:B------:R-:W1:Y:S01]  /*3270*/  SHFL.DOWN PT, R96, R11, 0x8, 0x1f ;  /* 0x09001f000b607f89 */ /* 0x000e6200000e0000 */
[----:B------:R-:W-:Y:S01]  /*3280*/  FADD.FTZ R48, R101, R48 ;  /* 0x0000003065307221 */ /* 0x000fe20000010000 */
[----:B------:R-:W-:Y:S01]  /*3290*/  FFMA.FTZ R107, R71, R107, R4 ;  /* 0x0000006b476b7223 */ /* 0x000fe20000010004 */
[----:B------:R-:W-:Y:S01]  /*32a0*/  FMUL.FTZ R101, R136, R5 ;  /* 0x0000000588657220 */ /* 0x000fe20000410000 */
[----:B------:R-:W-:Y:S01]  /*32b0*/  FMUL.FTZ R5, R110, UR35 ;  /* 0x000000236e057c20 */ /* 0x000fe20008410000 */
[----:B------:R-:W-:Y:S01]  /*32c0*/  FMUL.FTZ R4, R113, UR35 ;  /* 0x0000002371047c20 */ /* 0x000fe20008410000 */
[----:B------:R-:W-:Y:S01]  /*32d0*/  FADD.FTZ R51, R92, R51 ;  /* 0x000000335c337221 */ /* 0x000fe20000010000 */
[----:B------:R-:W-:Y:S01]  /*32e0*/  FMUL.FTZ R92, R115, UR35 ;  /* 0x00000023735c7c20 */ /* 0x000fe20008410000 */
[----:B------:R-:W-:Y:S01]  /*32f0*/  FMUL.FTZ R99, R138, R5 ;  /* 0x000000058a637220 */ /* 0x000fe20000410000 */
[----:B------:R-:W-:Y:S01]  /*3300*/  FMUL.FTZ R5, R112, UR35 ;  /* 0x0000002370057c20 */ /* 0x000fe20008410000 */
[----:B------:R-:W-:Y:S01]  /*3310*/  FFMA.FTZ R108, R44, R108, R101 ;  /* 0x0000006c2c6c7223 */ /* 0x000fe20000010065 */
[----:B------:R-:W-:Y:S01]  /*3320*/  FMUL.FTZ R7, R7, R92 ;  /* 0x0000005c07077220 */ /* 0x000fe20000410000 */
[----:B------:R-:W-:Y:S01]  /*3330*/  FFMA.FTZ R99, R72, R110, R99 ;  /* 0x0000006e48637223 */ /* 0x000fe20000010063 */
[----:B------:R-:W-:Y:S01]  /*3340*/  FMUL.FTZ R5, R140, R5 ;  /* 0x000000058c057220 */ /* 0x000fe20000410000 */
[----:B------:R-:W-:Y:S01]  /*3350*/  FADD.FTZ R47, R106, R47 ;  /* 0x0000002f6a2f7221 */ /* 0x000fe20000010000 */
[----:B------:R-:W-:Y:S01]  /*3360*/  FFMA.FTZ R6, R56, R115, R7 ;  /* 0x0000007338067223 */ /* 0x000fe20000010007 */
[----:B------:R-:W-:Y:S01]  /*3370*/  FADD.FTZ R46, R107, R46 ;  /* 0x0000002e6b2e7221 */ /* 0x000fe20000010000 */
[----:B0-----:R-:W-:Y:S01]  /*3380*/  FADD.FTZ R9, R10, R103 ;  /* 0x000000670a097221 */ /* 0x001fe20000010000 */
[----:B------:R-:W-:Y:S01]  /*3390*/  FFMA.FTZ R112, R50, R112, R5 ;  /* 0x0000007032707223 */ /* 0x000fe20000010005 */
[----:B------:R-:W-:Y:S01]  /*33a0*/  FADD.FTZ R45, R108, R45 ;  /* 0x0000002d6c2d7221 */ /* 0x000fe20000010000 */
[----:B------:R-:W-:Y:S01]  /*33b0*/  FADD.FTZ R42, R99, R42 ;  /* 0x0000002a632a7221 */ /* 0x000fe20000010000 */
[----:B------:R-:W-:Y:S01]  /*33c0*/  FADD.FTZ R39, R6, R39 ;  /* 0x0000002706277221 */ /* 0x000fe20000010000 */
[----:B------:R-:W-:Y:S01]  /*33d0*/  FADD.FTZ R41, R112, R41 ;  /* 0x0000002970297221 */ /* 0x000fe20000010000 */
[----:B-1----:R-:W-:Y:S01]  /*33e0*/  @!P0 FADD.FTZ R11, R11, R96 ;  /* 0x000000600b0b8221 */ /* 0x002fe20000010000 */
[----:B------:R-:W-:-:S04]  /*33f0*/  ISETP.NE.AND P0, PT, R77, RZ, PT ;  /* 0x000000ff4d00720c */ /* 0x000fc80003f05270 */
[----:B------:R-:W0:Y:S09]  /*3400*/  SHFL.DOWN PT, R94, R11, 0x10, 0x1f ;  /* 0x0a001f000b5e7f89 */ /* 0x000e3200000e0000 */
[----:B------:R-:W-:Y:S01]  /*3410*/  @!P0 LOP3.LUT R3, R3, 0xf8, RZ, 0xc0, !PT ;  /* 0x000000f803038812 */ /* 0x000fe200078ec0ff */
[----:B0-----:R-:W-:Y:S01]  /*3420*/  FADD.FTZ R8, R11, R94 ;  /* 0x0000005e0b087221 */ /* 0x001fe20000010000 */
[----:B------:R-:W-:Y:S01]  /*3430*/  FMUL.FTZ R94, R139, R4 ;  /* 0x000000048b5e7220 */ /* 0x000fe20000410000 */
[----:B------:R-:W-:-:S03]  /*3440*/  FMUL.FTZ R4, R116, UR35 ;  /* 0x0000002374047c20 */ /* 0x000fc60008410000 */
[----:B------:R0:W-:Y:S01]  /*3450*/  @!P0 STS.64 [R3+UR9+0x1098], R8 ;  /* 0x0010980803008988 */ /* 0x0001e20008000a09 */
[----:B------:R-:W-:Y:S01]  /*3460*/  FMUL.FTZ R4, R141, R4 ;  /* 0x000000048d047220 */ /* 0x000fe20000410000 */
[----:B------:R-:W-:-:S04]  /*3470*/  FFMA.FTZ R113, R73, R113, R94 ;  /* 0x0000007149717223 */ /* 0x000fc8000001005e */
[----:B------:R-:W-:Y:S01]  /*3480*/  FADD.FTZ R40, R113, R40 ;  /* 0x0000002871287221 */ /* 0x000fe20000010000 */
[----:B0-----:R-:W-:-:S04]  /*3490*/  FFMA.FTZ R3, R75, R116, R4 ;  /* 0x000000744b037223 */ /* 0x001fc80000010004 */
[----:B------:R-:W-:Y:S01]  /*34a0*/  FADD.FTZ R36, R3, R36 ;  /* 0x0000002403247221 */ /* 0x000fe20000010000 */
[----:B------:R-:W-:Y:S06]  /*34b0*/  BAR.SYNC.DEFER_BLOCKING 0x0 ;  /* 0x0000000000007b1d */ /* 0x000fec0000010000 */
[----:B------:R-:W-:Y:S05]  /*34c0*/  @P2 BRA `(.L_x_1665) ;  /* 0x00000000004c2947 */ /* 0x000fea0003800000 */
[----:B------:R-:W0:Y:S01]  /*34d0*/  LDC R2, c[0x0][0x394] ;  /* 0x0000e500ff027b82 */ /* 0x000e220000000800 */
[----:B------:R-:W1:Y:S01]  /*34e0*/  LDS.128 R4, [UR9+0x10a0] ;  /* 0x0010a009ff047984 */ /* 0x000e620008000c00 */
[----:B------:R-:W-:-:S04]  /*34f0*/  ISETP.GT.AND P0, PT, R77, 0xf, PT ;  /* 0x0000000f4d00780c */ /* 0x000fc80003f04270 */
[----:B------:R-:W-:Y:S02]  /*3500*/  FSEL R10, R10, R9, P0 ;  /* 0x000000090a0a7208 */ /* 0x000fe40000000000 */
[----:B------:R-:W-:Y:S02]  /*3510*/  FSEL R11, R11, R8, P0 ;  /* 0x000000080b0b7208 */ /* 0x000fe40000000000 */
[----:B0-----:R-:W-:Y:S02]  /*3520*/  ISETP.NE.AND P1, PT, R2, UR16, PT ;  /* 0x0000001002007c0c */ /* 0x001fe4000bf25270 */
[----:B------:R-:W0:Y:S11]  /*3530*/  LDS.64 R2, [UR9+0x10b0] ;  /* 0x0010b009ff027984 */ /* 0x000e360008000a00 */
        /* <DEDUP_REMOVED lines=12> */
.L_x_1665:
[----:B------:R-:W-:Y:S05]  /*3600*/  BSYNC.RECONVERGENT B0 ;  /* 0x0000000000007941 */ /* 0x000fea0003800200 */
.L_x_1664:
        /* <DEDUP_REMOVED lines=13> */
.L_x_1653:
[----:B0-----:R-:W0:Y:S01]  /*36e0*/  S2R R3, SR_LANEID ;  /* 0x0000000000037919 */ /* 0x001e220000000000 */
[----:B------:R-:W1:Y:S01]  /*36f0*/  S2UR UR23, SR_CTAID.X ;  /* 0x00000000001779c3 */ /* 0x000e620000002500 */
[----:B------:R-:W1:Y:S01]  /*3700*/  LDCU.64 UR14, c[0x0][0x4f8] ;  /* 0x00009f00ff0e77ac */ /* 0x000e620008000a00 */
[----:B------:R-:W-:Y:S01]  /*3710*/  F2FP.BF16.F32.PACK_AB R27, R16, R27 ;  /* 0x0000001b101b723e */ /* 0x000fe200000010ff */
[----:B------:R-:W2:Y:S01]  /*3720*/  S2R R2, SR_TID.X ;  /* 0x0000000000027919 */ /* 0x000ea20000002100 */
[----:B------:R-:W-:Y:S01]  /*3730*/  F2FP.BF16.F32.PACK_AB R26, R17, R28 ;  /* 0x0000001c111a723e */ /* 0x000fe200000010ff */
[----:B------:R-:W-:Y:S01]  /*3740*/  UIADD3 UR28, UPT, UPT, UR16, -0x1, URZ ;  /* 0xffffffff101c7890 */ /* 0x000fe2000fffe0ff */
[----:B------:R-:W-:Y:S01]  /*3750*/  F2FP.BF16.F32.PACK_AB R25, R18, R29 ;  /* 0x0000001d1219723e */ /* 0x000fe200000010ff */
[----:B------:R-:W3:Y:S01]  /*3760*/  LDCU.64 UR24, c[0x0][0x500] ;  /* 0x0000a000ff1877ac */ /* 0x000ee20008000a00 */
[----:B------:R-:W3:Y:S01]  /*3770*/  S2UR UR8, SR_CTAID.Y ;  /* 0x00000000000879c3 */ /* 0x000ee20000002600 */
[----:B------:R-:W-:-:S07]  /*3780*/  F2FP.BF16.F32.PACK_AB R24, R19, R30 ;  /* 0x0000001e1318723e */ /* 0x000fce00000010ff */
[----:B------:R-:W-:Y:S01]  /*3790*/  BAR.SYNC.DEFER_BLOCKING 0x0 ;  /* 0x0000000000007b1d */ /* 0x000fe20000010000 */
[----:B------:R-:W-:Y:S01]  /*37a0*/  F2FP.BF16.F32.PACK_AB R7, R12, R21 ;  /* 0x000000150c07723e */ /* 0x000fe200000010ff */
[----:B------:R-:W-:Y:S01]  /*37b0*/  USHF.L.U32 UR12, UR28, 0xb, URZ ;  /* 0x0000000b1c0c7899 */ /* 0x000fe200080006ff */
[----:B------:R-:W-:Y:S01]  /*37c0*/  F2FP.BF16.F32.PACK_AB R6, R13, R20 ;  /* 0x000000140d06723e */ /* 0x000fe200000010ff */
[----:B------:R-:W-:Y:S01]  /*37d0*/  FADD.FTZ R0, R79, R36 ;  /* 0x000000244f007221 */ /* 0x000fe20000010000 */
[----:B------:R-:W-:Y:S01]  /*37e0*/  F2FP.BF16.F32.PACK_AB R5, R14, R23 ;  /* 0x000000170e05723e */ /* 0x000fe200000010ff */
[----:B------:R-:W4:Y:S01]  /*37f0*/  LDCU.64 UR26, c[0x0][0x550] ;  /* 0x0000aa00ff1a77ac */ /* 0x000f220008000a00 */
[----:B------:R-:W-:Y:S01]  /*3800*/  F2FP.BF16.F32.PACK_AB R4, R15, R22 ;  /* 0x000000160f04723e */ /* 0x000fe200000010ff */
[----:B------:R-:W-:Y:S01]  /*3810*/  FADD.FTZ R9, R0, R39 ;  /* 0x0000002700097221 */ /* 0x000fe20000010000 */
[----:B------:R-:W-:Y:S01]  /*3820*/  F2FP.BF16.F32.PACK_AB R36, R39, R36 ;  /* 0x000000242724723e */ /* 0x000fe200000010ff */
[----:B------:R-:W-:Y:S01]  /*3830*/  USHF.R.S32.HI UR13, URZ, 0x1f, UR12 ;  /* 0x0000001fff0d7899 */ /* 0x000fe2000801140c */
[----:B------:R-:W-:Y:S01]  /*3840*/  F2FP.BF16.F32.PACK_AB R37, R41, R40 ;  /* 0x000000282925723e */ /* 0x000fe200000010ff */
[----:B------:R-:W-:Y:S01]  /*3850*/  FADD.FTZ R0, R9, R40 ;  /* 0x0000002809007221 */ /* 0x000fe20000010000 */
[----:B------:R-:W-:Y:S01]  /*3860*/  F2FP.BF16.F32.PACK_AB R39, R47, R46 ;  /* 0x0000002e2f27723e */ /* 0x000fe200000010ff */
[----:B-1----:R-:W-:Y:S01]  /*3870*/  UIMAD.WIDE.U32 UR10, UR23, UR14, UR12 ;  /* 0x0000000e170a72a5 */ /* 0x002fe2000f8e000c */
[----:B------:R-:W-:Y:S01]  /*3880*/  F2FP.BF16.F32.PACK_AB R38, R45, R42 ;  /* 0x0000002a2d26723e */ /* 0x000fe200000010ff */
[----:B------:R-:W-:Y:S01]  /*3890*/  FADD.FTZ R9, R0, R41 ;  /* 0x0000002900097221 */ /* 0x000fe20000010000 */
[----:B------:R-:W-:Y:S01]  /*38a0*/  F2FP.BF16.F32.PACK_AB R23, R59, R58 ;  /* 0x0000003a3b17723e */ /* 0x000fe200000010ff */
[----:B------:R-:W-:Y:S01]  /*38b0*/  UIMAD UR11, UR23, UR15, UR11 ;  /* 0x0000000f170b72a4 */ /* 0x000fe2000f8e020b */
[----:B------:R-:W-:Y:S01]  /*38c0*/  F2FP.BF16.F32.PACK_AB R22, R57, R54 ;  /* 0x000000363916723e */ /* 0x000fe200000010ff */
[----:B------:R-:W-:Y:S01]  /*38d0*/  FADD.FTZ R42, R9, R42 ;  /* 0x0000002a092a7221 */ /* 0x000fe20000010000 */
[----:B0-----:R-:W-:Y:S01]  /*38e0*/  LEA R8, R3, R74, 0x4 ;  /* 0x0000004a03087211 */ /* 0x001fe200078e20ff */
[----:B---3--:R-:W-:Y:S01]  /*38f0*/  UIMAD UR14, UR8, UR25, URZ ;  /* 0x00000019080e72a4 */ /* 0x008fe2000f8e02ff */
[----:B------:R-:W-:Y:S01]  /*3900*/  F2FP.BF16.F32.PACK_AB R21, R53, R52 ;  /* 0x000000343515723e */ /* 0x000fe200000010ff */
[----:B------:R-:W-:Y:S01]  /*3910*/  UIMAD.WIDE.U32 UR10, UR8, UR24, UR10 ;  /* 0x00000018080a72a5 */ /* 0x000fe2000f8e000a */
[C---:B--2---:R-:W-:Y:S01]  /*3920*/  SHF.L.U32 R3, R2.reuse, 0x1, RZ ;  /* 0x0000000102037819 */ /* 0x044fe200000006ff */
[----:B------:R-:W-:Y:S01]  /*3930*/  STS.128 [R8], R24 ;  /* 0x0000001808007388 */ /* 0x000fe20000000c00 */
[----:B------:R-:W-:Y:S01]  /*3940*/  LOP3.LUT R2, R2, 0x1f, RZ, 0xc0, !PT ;  /* 0x0000001f02027812 */ /* 0x000fe200078ec0ff */
[----:B------:R-:W-:Y:S01]  /*3950*/  UIADD3 UR14, UPT, UPT, UR11, UR14, URZ ;  /* 0x0000000e0b0e7290 */ /* 0x000fe2000fffe0ff */
[----:B------:R-:W-:Y:S01]  /*3960*/  LOP3.LUT R3, R3, 0x7c0, RZ, 0xc0, !PT ;  /* 0x000007c003037812 */ /* 0x000fe200078ec0ff */
[----:B------:R0:W-:Y:S01]  /*3970*/  STS.128 [R8+0x10], R4 ;  /* 0x0000100408007388 */ /* 0x0001e20000000c00 */
[----:B------:R-:W-:-:S03]  /*3980*/  NOP ;  /* 0x0000000000007918 */ /* 0x000fc60000000000 */
[----:B------:R-:W1:Y:S01]  /*3990*/  LDS.128 R12, [R74] ;  /* 0x000000004a0c7984 */ /* 0x000e620000000c00 */
[----:B----4-:R-:W-:Y:S01]  /*39a0*/  ULEA UR11, UP0, UR10, UR26, 0x1 ;  /* 0x0000001a0a0b7291 */ /* 0x010fe2000f8008ff */
[----:B------:R-:W-:Y:S01]  /*39b0*/  F2FP.BF16.F32.PACK_AB R20, R51, R48 ;  /* 0x000000303314723e */ /* 0x000fe200000010ff */
[----:B------:R-:W2:Y:S01]  /*39c0*/  LDCU.64 UR24, c[0x0][0x560] ;  /* 0x0000ac00ff1877ac */ /* 0x000ea20008000a00 */
[----:B------:R-:W3:Y:S01]  /*39d0*/  LDS.128 R16, [R74+0x200] ;  /* 0x000200004a107984 */ /* 0x000ee20000000c00 */
[----:B------:R-:W-:Y:S01]  /*39e0*/  FADD.FTZ R45, R42, R45 ;  /* 0x0000002d2a2d7221 */ /* 0x000fe20000010000 */
[----:B------:R-:W-:Y:S01]  /*39f0*/  ULEA.HI.X UR10, UR10, UR27, UR14, 0x1, UP0 ;  /* 0x0000001b0a0a7291 */ /* 0x000fe200080f0c0e */
[----:B0-----:R-:W-:Y:S01]  /*3a00*/  MOV R4, UR11 ;  /* 0x0000000b00047c02 */ /* 0x001fe20008000f00 */
[----:B------:R-:W0:Y:S01]  /*3a10*/  LDCU.64 UR14, c[0x0][0x520] ;  /* 0x0000a400ff0e77ac */ /* 0x000e220008000a00 */
[----:B------:R-:W-:Y:S01]  /*3a20*/  LOP3.LUT R7, R3, R2, RZ, 0xfc, !PT ;  /* 0x0000000203077212 */ /* 0x000fe200078efcff */
[----:B------:R-:W-:-:S02]  /*3a30*/  FADD.FTZ R46, R45, R46 ;  /* 0x0000002e2d2e7221 */ /* 0x000fc40000010000 */
[----:B------:R-:W-:Y:S01]  /*3a40*/  MOV R5, UR10 ;  /* 0x0000000a00057c02 */ /* 0x000fe20008000f00 */
[----:B------:R-:W-:Y:S01]  /*3a50*/  UIADD3 UR19, UP1, UPT, UR19, -0x1000, URZ ;  /* 0xfffff00013137890 */ /* 0x000fe2000ff3e0ff */
[----:B------:R-:W-:Y:S01]  /*3a60*/  FADD.FTZ R47, R46, R47 ;  /* 0x0000002f2e2f7221 */ /* 0x000fe20000010000 */
[----:B------:R-:W-:Y:S01]  /*3a70*/  UIADD3 UR17, UP2, UPT, UR17, -0x1000, URZ ;  /* 0xfffff00011117890 */ /* 0x000fe2000ff5e0ff */
[----:B------:R-:W-:Y:S01]  /*3a80*/  IMAD.WIDE.U32 R4, R7, 0x10, R4 ;  /* 0x0000001007047825 */ /* 0x000fe200078e0004 */
[----:B------:R-:W4:Y:S03]  /*3a90*/  LDCU.64 UR10, c[0x0][0x518] ;  /* 0x0000a300ff0a77ac */ /* 0x000f260008000a00 */
[----:B------:R-:W-:Y:S01]  /*3aa0*/  FADD.FTZ R48, R47, R48 ;  /* 0x000000302f307221 */ /* 0x000fe20000010000 */
[----:B------:R-:W-:-:S03]  /*3ab0*/  UIADD3.X UR20, UPT, UPT, UR20, -0x1, URZ, UP1, !UPT ;  /* 0xffffffff14147890 */ /* 0x000fc60008ffe4ff */
[----:B------:R-:W-:Y:S01]  /*3ac0*/  FADD.FTZ R51, R48, R51 ;  /* 0x0000003330337221 */ /* 0x000fe20000010000 */
[----:B------:R-:W-:-:S03]  /*3ad0*/  UIADD3.X UR18, UPT, UPT, UR18, -0x1, URZ, UP2, !UPT ;  /* 0xffffffff12127890 */ /* 0x000fc600097fe4ff */
[----:B------:R-:W-:-:S04]  /*3ae0*/  FADD.FTZ R52, R51, R52 ;  /* 0x0000003433347221 */ /* 0x000fc80000010000 */
[----:B------:R-:W-:-:S04]  /*3af0*/  FADD.FTZ R53, R52, R53 ;  /* 0x0000003534357221 */ /* 0x000fc80000010000 */
[----:B------:R-:W-:Y:S01]  /*3b00*/  FADD.FTZ R54, R53, R54 ;  /* 0x0000003635367221 */ /* 0x000fe20000010000 */
[----:B----4-:R-:W-:Y:S01]  /*3b10*/  UIMAD.WIDE.U32 UR12, UR23, UR10, UR12 ;  /* 0x0000000a170c72a5 */ /* 0x010fe2000f8e000c */
[----:B-1----:R-:W-:Y:S03]  /*3b20*/  STG.E.128 desc[UR30][R4.64], R12 ;  /* 0x0000000c04007986 */ /* 0x002fe6000c101d1e */
[----:B------:R-:W-:Y:S01]  /*3b30*/  UIMAD UR11, UR23, UR11, UR13 ;  /* 0x0000000b170b72a4 */ /* 0x000fe2000f8e020d */
[----:B------:R-:W-:Y:S01]  /*3b40*/  FADD.FTZ R57, R54, R57 ;  /* 0x0000003936397221 */ /* 0x000fe20000010000 */
[----:B0-----:R-:W-:Y:S01]  /*3b50*/  UIMAD UR13, UR8, UR15, URZ ;  /* 0x0000000f080d72a4 */ /* 0x001fe2000f8e02ff */
[----:B---3--:R0:W-:Y:S01]  /*3b60*/  STG.E.128 desc[UR30][R4.64+0x200], R16 ;  /* 0x0002001004007986 */ /* 0x0081e2000c101d1e */
[----:B------:R-:W-:Y:S01]  /*3b70*/  UMOV UR10, UR12 ;  /* 0x0000000c000a7c82 */ /* 0x000fe20008000000 */
[----:B------:R-:W-:Y:S01]  /*3b80*/  FADD.FTZ R58, R57, R58 ;  /* 0x0000003a393a7221 */ /* 0x000fe20000010000 */
[----:B------:R-:W-:Y:S01]  /*3b90*/  UIMAD.WIDE.U32 UR10, UR8, UR14, UR10 ;  /* 0x0000000e080a72a5 */ /* 0x000fe2000f8e000a */
[----:B------:R-:W-:Y:S02]  /*3ba0*/  BAR.SYNC.DEFER_BLOCKING 0x0 ;  /* 0x0000000000007b1d */ /* 0x000fe40000010000 */
[----:B------:R-:W-:Y:S01]  /*3bb0*/  FADD.FTZ R79, R58, R59 ;  /* 0x0000003b3a4f7221 */ /* 0x000fe20000010000 */
[----:B------:R-:W-:-:S02]  /*3bc0*/  UIADD3 UR12, UPT, UPT, UR11, UR13, URZ ;  /* 0x0000000d0b0c7290 */ /* 0x000fc4000fffe0ff */
[----:B--2---:R-:W-:-:S04]  /*3bd0*/  ULEA UR11, UP0, UR10, UR24, 0x1 ;  /* 0x000000180a0b7291 */ /* 0x004fc8000f8008ff */
[----:B------:R-:W-:Y:S02]  /*3be0*/  ULEA.HI.X UR10, UR10, UR25, UR12, 0x1, UP0 ;  /* 0x000000190a0a7291 */ /* 0x000fe400080f0c0c */
[----:B------:R-:W-:Y:S01]  /*3bf0*/  UIADD3 UR21, UP0, UPT, UR21, -0x1000, URZ ;  /* 0xfffff00015157890 */ /* 0x000fe2000ff1e0ff */
[----:B0-----:R-:W-:-:S03]  /*3c00*/  MOV R4, UR11 ;  /* 0x0000000b00047c02 */ /* 0x001fc60008000f00 */
[----:B------:R-:W-:Y:S01]  /*3c10*/  UIADD3.X UR22, UPT, UPT, UR22, -0x1, URZ, UP0, !UPT ;  /* 0xffffffff16167890 */ /* 0x000fe200087fe4ff */
[----:B------:R-:W-:Y:S01]  /*3c20*/  MOV R5, UR10 ;  /* 0x0000000a00057c02 */ /* 0x000fe20008000f00 */
[----:B------:R-:W-:-:S03]  /*3c30*/  UISETP.GT.AND UP0, UPT, UR16, 0x1, UPT ;  /* 0x000000011000788c */ /* 0x000fc6000bf04270 */
[----:B------:R-:W-:Y:S01]  /*3c40*/  UMOV UR16, UR28 ;  /* 0x0000001c00107c82 */ /* 0x000fe20008000000 */
[----:B------:R-:W-:Y:S01]  /*3c50*/  IMAD.WIDE.U32 R4, R7, 0x10, R4 ;  /* 0x0000001007047825 */ /* 0x000fe200078e0004 */
[----:B------:R-:W-:Y:S04]  /*3c60*/  STS.128 [R8], R36 ;  /* 0x0000002408007388 */ /* 0x000fe80000000c00 */
[----:B------:R-:W-:Y:S01]  /*3c70*/  STS.128 [R8+0x10], R20 ;  /* 0x0000101408007388 */ /* 0x000fe20000000c00 */
[----:B------:R-:W-:-:S03]  /*3c80*/  NOP ;  /* 0x0000000000007918 */ /* 0x000fc60000000000 */
[----:B------:R-:W0:Y:S04]  /*3c90*/  LDS.128 R12, [R74] ;  /* 0x000000004a0c7984 */ /* 0x000e280000000c00 */
[----:B------:R-:W1:Y:S04]  /*3ca0*/  LDS.128 R24, [R74+0x200] ;  /* 0x000200004a187984 */ /* 0x000e680000000c00 */
[----:B0-----:R0:W-:Y:S04]  /*3cb0*/  STG.E.128 desc[UR30][R4.64], R12 ;  /* 0x0000000c04007986 */ /* 0x0011e8000c101d1e */
[----:B-1----:R0:W-:Y:S01]  /*3cc0*/  STG.E.128 desc[UR30][R4.64+0x200], R24 ;  /* 0x0002001804007986 */ /* 0x0021e2000c101d1e */
[----:B------:R-:W-:Y:S05]  /*3cd0*/  BRA.U UP0, `(.L_x_1667) ;  /* 0xffffffc900247547 */ /* 0x000fea000b83ffff */
.L_x_1652:
[----:B------:R-:W1:Y:S01]  /*3ce0*/  LDCU.64 UR6, c[0x0][0x548] ;  /* 0x0000a900ff0677ac */ /* 0x000e620008000a00 */
[----:B------:R-:W2:Y:S01]  /*3cf0*/  S2R R11, SR_TID.X ;  /* 0x00000000000b7919 */ /* 0x000ea20000002100 */
[----:B------:R-:W3:Y:S01]  /*3d00*/  LDCU UR21, c[0x0][0x38c] ;  /* 0x00007180ff1577ac */ /* 0x000ee20008000800 */
[----:B------:R-:W4:Y:S01]  /*3d10*/  LDCU.64 UR10, c[0x0][0x568] ;  /* 0x0000ad00ff0a77ac */ /* 0x000f220008000a00 */
[----:B-1----:R-:W-:-:S04]  /*3d20*/  UISETP.NE.U32.AND UP0, UPT, UR6, URZ, UPT ;  /* 0x000000ff0600728c */ /* 0x002fc8000bf05070 */
[----:B------:R-:W-:-:S09]  /*3d30*/  UISETP.NE.AND.EX UP0, UPT, UR7, URZ, UPT, UP0 ;  /* 0x000000ff0700728c */ /* 0x000fd2000bf05300 */
[----:B---34-:R-:W-:Y:S05]  /*3d40*/  BRA.U !UP0, `(.L_x_1668) ;  /* 0x0000000108987547 */ /* 0x018fea000b800000 */
[----:B------:R-:W1:Y:S01]  /*3d50*/  SHFL.DOWN P0, R0, R81, 0x1, 0x1f ;  /* 0x08201f0051007f89 */ /* 0x000e620000000000 */
[----:B------:R-:W-:Y:S01]  /*3d60*/  BSSY.RECONVERGENT B0, `(.L_x_1668) ;  /* 0x0000024000007945 */ /* 0x000fe20003800200 */
[----:B0-----:R-:W0:Y:S01]  /*3d70*/  S2R R4, SR_LANEID ;  /* 0x0000000000047919 */ /* 0x001e220000000000 */
[----:B------:R-:W3:Y:S01]  /*3d80*/  S2R R6, SR_TID.X ;  /* 0x0000000000067919 */ /* 0x000ee20000002100 */
[----:B-1----:R-:W-:-:S05]  /*3d90*/  @P0 FADD R0, R0, R81 ;  /* 0x0000005100000221 */ /* 0x002fca0000000000 */
[----:B------:R-:W1:Y:S01]  /*3da0*/  SHFL.DOWN P0, R3, R0, 0x2, 0x1f ;  /* 0x08401f0000037f89 */ /* 0x000e620000000000 */
[----:B0-----:R-:W-:-:S13]  /*3db0*/  ISETP.NE.AND P1, PT, R4, RZ, PT ;  /* 0x000000ff0400720c */ /* 0x001fda0003f25270 */
[----:B------:R-:W0:Y:S01]  /*3dc0*/  @!P1 S2R R8, SR_CgaCtaId ;  /* 0x0000000000089919 */ /* 0x000e220000008800 */
[----:B------:R-:W-:Y:S01]  /*3dd0*/  @!P1 MOV R7, 0x400 ;  /* 0x0000040000079802 */ /* 0x000fe20000000f00 */
[----:B-1----:R-:W-:Y:S01]  /*3de0*/  @P0 FADD R3, R0, R3 ;  /* 0x0000000300030221 */ /* 0x002fe20000000000 */
[----:B---3--:R-:W-:-:S04]  /*3df0*/  @!P1 SHF.R.U32.HI R0, RZ, 0x3, R6 ;  /* 0x00000003ff009819 */ /* 0x008fc80000011606 */
[----:B------:R-:W1:Y:S01]  /*3e00*/  SHFL.DOWN P0, R2, R3, 0x4, 0x1f ;  /* 0x08801f0003027f89 */ /* 0x000e620000000000 */
[----:B------:R-:W-:Y:S02]  /*3e10*/  @!P1 LOP3.LUT R0, R0, 0x7c, RZ, 0xc0, !PT ;  /* 0x0000007c00009812 */ /* 0x000fe400078ec0ff */
[----:B0-----:R-:W-:Y:S01]  /*3e20*/  @!P1 LEA R7, R8, R7, 0x18 ;  /* 0x0000000708079211 */ /* 0x001fe200078ec0ff */
[----:B-1----:R-:W-:-:S03]  /*3e30*/  @P0 FADD R2, R3, R2 ;  /* 0x0000000203020221 */ /* 0x002fc60000000000 */
        /* <DEDUP_REMOVED lines=22> */
.L_x_1669:
[----:B------:R-:W-:Y:S05]  /*3fa0*/  BSYNC.RECONVERGENT B0 ;  /* 0x0000000000007941 */ /* 0x000fea0003800200 */
.L_x_1668:
[----:B------:R-:W-:Y:S01]  /*3fb0*/  UISETP.NE.U32.AND UP0, UPT, UR10, URZ, UPT ;  /* 0x000000ff0a00728c */ /* 0x000fe2000bf05070 */
[----:B--2---:R-:W-:-:S03]  /*3fc0*/  ISETP.GE.AND P0, PT, R11, UR21, PT ;  /* 0x000000150b007c0c */ /* 0x004fc6000bf06270 */
[----:B------:R-:W-:-:S09]  /*3fd0*/  UISETP.NE.AND.EX UP0, UPT, UR11, URZ, UPT, UP0 ;  /* 0x000000ff0b00728c */ /* 0x000fd2000bf05300 */
[----:B------:R-:W-:Y:S05]  /*3fe0*/  BRA.U !UP0, `(.L_x_1670) ;  /* 0x00000001089c7547 */ /* 0x000fea000b800000 */
[----:B------:R-:W-:Y:S06]  /*3ff0*/  BAR.SYNC.DEFER_BLOCKING 0x0 ;  /* 0x0000000000007b1d */ /* 0x000fec0000010000 */
[----:B------:R-:W-:Y:S01]  /*4000*/  BSSY.RECONVERGENT B0, `(.L_x_1670) ;  /* 0x0000025000007945 */ /* 0x000fe20003800200 */
[----:B------:R-:W2:Y:S01]  /*4010*/  SHFL.DOWN P1, R0, R79, 0x1, 0x1f ;  /* 0x08201f004f007f89 */ /* 0x000ea20000020000 */
[----:B0-----:R-:W0:Y:S01]  /*4020*/  S2R R4, SR_LANEID ;  /* 0x0000000000047919 */ /* 0x001e220000000000 */
[----:B------:R-:W3:Y:S01]  /*4030*/  S2R R6, SR_TID.X ;  /* 0x0000000000067919 */ /* 0x000ee20000002100 */
[----:B--2---:R-:W-:-:S05]  /*4040*/  @P1 FADD R0, R0, R79 ;  /* 0x0000004f00001221 */ /* 0x004fca0000000000 */
[----:B-1----:R-:W1:Y:S01]  /*4050*/  SHFL.DOWN P1, R3, R0, 0x2, 0x1f ;  /* 0x08401f0000037f89 */ /* 0x002e620000020000 */
        /* <DEDUP_REMOVED lines=31> */
.L_x_1671:
[----:B------:R-:W-:Y:S05]  /*4250*/  BSYNC.RECONVERGENT B0 ;  /* 0x0000000000007941 */ /* 0x000fea0003800200 */
.L_x_1670:
        /* <DEDUP_REMOVED lines=34> */
.L_x_1673:
        /* <DEDUP_REMOVED lines=27> */
[C---:B------:R-:W-:Y:S01]  /*4630*/  IMAD R17, R11.reuse, UR37, R12 ;  /* 0x000000250b117c24 */ /* 0x040fe2000f8e020c */
[----:B------:R-:W-:Y:S01]  /*4640*/  MOV R7, UR7 ;  /* 0x0000000700077c02 */ /* 0x000fe20008000f00 */
[----:B------:R-:W-:-:S04]  /*4650*/  IMAD.WIDE.U32 R6, R11, UR44, RZ ;  /* 0x0000002c0b067c25 */ /* 0x000fc8000f8e00ff */
[----:B------:R-:W-:Y:S01]  /*4660*/  IMAD.WIDE.U32 R2, R11, UR36, R2 ;  /* 0x000000240b027c25 */ /* 0x000fe2000f8e0002 */
[----:B-1----:R-:W-:-:S03]  /*4670*/  LEA R8, P1, R6, UR28, 0x2 ;  /* 0x0000001c06087c11 */ /* 0x002fc6000f8210ff */
[----:B0-----:R-:W-:Y:S01]  /*4680*/  IMAD R13, R11, UR45, R14 ;  /* 0x0000002d0b0d7c24 */ /* 0x001fe2000f8e020e */
[----:B------:R-:W-:Y:S02]  /*4690*/  IADD3 R5, PT, PT, R3, R17, RZ ;  /* 0x0000001103057210 */ /* 0x000fe40007ffe0ff */
[C---:B------:R-:W-:Y:S02]  /*46a0*/  LEA R4, P0, R2.reuse, UR34, 0x2 ;  /* 0x0000002202047c11 */ /* 0x040fe4000f8010ff */
        /* <DEDUP_REMOVED lines=8> */
[----:B------:R-:W-:Y:S02]  /*4730*/  MOV R3, UR17 ;  /* 0x0000001100037c02 */ /* 0x000fe40008000f00 */
[----:B------:R-:W-:Y:S02]  /*4740*/  MOV R2, R6 ;  /* 0x0000000600027202 */ /* 0x000fe40000000f00 */
[----:B------:R-:W-:Y:S01]  /*4750*/  MOV R7, UR5 ;  /* 0x0000000500077c02 */ /* 0x000fe20008000f00 */
[----:B------:R-:W-:-:S02]  /*4760*/  IMAD R7, R11, UR39, R10 ;  /* 0x000000270b077c24 */ /* 0x000fc4000f8e020a */
        /* <DEDUP_REMOVED lines=10> */
.L_x_1672:
[----:B------:R-:W-:Y:S05]  /*4810*/  EXIT ;  /* 0x000000000000794d */ /* 0x000fea0003800000 */
.L_x_1658:
[----:B------:R-:W-:Y:S01]  /*4820*/  MOV R154, R10 ;  /* 0x0000000a009a7202 */ /* 0x000fe20000000f00 */
[----:B------:R-:W-:Y:S01]  /*4830*/  HFMA2 R155, -RZ, RZ, 0, 5.9604644775390625e-08 ;  /* 0x00000001ff9b7431 */ /* 0x000fe200000001ff */
[----:B------:R-:W-:Y:S02]  /*4840*/  MOV R156, RZ ;  /* 0x000000ff009c7202 */ /* 0x000fe40000000f00 */
[----:B------:R-:W-:-:S07]  /*4850*/  MOV R145, 0xffffffff ;  /* 0xffffffff00917802 */ /* 0x000fce0000000f00 */
[----:B-1-3-5:R-:W-:Y:S05]  /*4860*/  WARPSYNC.COLLECTIVE R145, `(.L_x_1674) ;  /* 0x0000000091087348 */ /* 0x02afea0003c00000 */
[----:B------:R0:W2:Y:S02]  /*4870*/  SHFL.UP P6, R150, R154, R155, R156 ;  /* 0x0400009b9a967389 */ /* 0x0000a400000c009c */
[----:B0123-5:R-:W-:Y:S05]  /*4880*/  ENDCOLLECTIVE ;  /* 0x000000000000791b */ /* 0x02ffea0003800000 */
.L_x_1674:
[----:B------:R-:W-:Y:S02]  /*4890*/  MOV R154, R11 ;  /* 0x0000000b009a7202 */ /* 0x000fe40000000f00 */
[----:B------:R-:W-:-:S07]  /*48a0*/  MOV R147, R150 ;  /* 0x0000009600937202 */ /* 0x000fce0000000f00 */
[----:B------:R-:W-:Y:S05]  /*48b0*/  WARPSYNC.COLLECTIVE R145, `(.L_x_1675) ;  /* 0x0000000091087348 */ /* 0x000fea0003c00000 */
[----:B------:R0:W1:Y:S02]  /*48c0*/  SHFL.UP P6, R150, R154, R155, R156 ;  /* 0x0400009b9a967389 */ /* 0x00006400000c009c */
[----:B01----:R-:W-:Y:S05]  /*48d0*/  ENDCOLLECTIVE ;  /* 0x000000000000791b */ /* 0x003fea0003800000 */
.L_x_1675:
[----:B------:R-:W-:Y:S01]  /*48e0*/  HFMA2 R155, -RZ, RZ, 0, 1.1920928955078125e-07 ;  /* 0x00000002ff9b7431 */ /* 0x000fe200000001ff */
[----:B------:R-:W-:-:S05]  /*48f0*/  MOV R149, R150 ;  /* 0x0000009600957202 */ /* 0x000fca0000000f00 */
[C---:B------:R-:W-:Y:S01]  /*4900*/  FFMA.FTZ R150, R10.reuse, R149, R11 ;  /* 0x000000950a967223 */ /* 0x040fe2000001000b */
[----:B------:R-:W-:-:S04]  /*4910*/  @P5 FMUL.FTZ R10, R10, R147 ;  /* 0x000000930a0a5220 */ /* 0x000fc80000410000 */
[----:B------:R-:W-:Y:S02]  /*4920*/  FSEL R149, R11, R150, !P5 ;  /* 0x000000960b957208 */ /* 0x000fe40006800000 */
[----:B------:R-:W-:-:S07]  /*4930*/  MOV R154, R10 ;  /* 0x0000000a009a7202 */ /* 0x000fce0000000f00 */
[----:B------:R-:W-:Y:S05]  /*4940*/  WARPSYNC.COLLECTIVE R145, `(.L_x_1676) ;  /* 0x0000000091087348 */ /* 0x000fea0003c00000 */
[----:B------:R0:W1:Y:S02]  /*4950*/  SHFL.UP P6, R150, R154, R155, R156 ;  /* 0x0400009b9a967389 */ /* 0x00006400000c009c */
[----:B01----:R-:W-:Y:S05]  /*4960*/  ENDCOLLECTIVE ;  /* 0x000000000000791b */ /* 0x003fea0003800000 */
.L_x_1676:
[----:B------:R-:W-:Y:S02]  /*4970*/  MOV R154, R149 ;  /* 0x00000095009a7202 */ /* 0x000fe40000000f00 */
[----:B------:R-:W-:-:S07]  /*4980*/  MOV R147, R150 ;  /* 0x0000009600937202 */ /* 0x000fce0000000f00 */
[----:B------:R-:W-:Y:S05]  /*4990*/  WARPSYNC.COLLECTIVE R145, `(.L_x_1677) ;  /* 0x0000000091087348 */ /* 0x000fea0003c00000 */
[----:B------:R0:W1:Y:S02]  /*49a0*/  SHFL.UP P6, R150, R154, R155, R156 ;  /* 0x0400009b9a967389 */ /* 0x00006400000c009c */
[----:B01----:R-:W-:Y:S05]  /*49b0*/  ENDCOLLECTIVE ;  /* 0x000000000000791b */ /* 0x003fea0003800000 */
.L_x_1677:
[----:B------:R-:W-:Y:S02]  /*49c0*/  HFMA2 R155, -RZ, RZ, 0, 2.384185791015625e-07 ;  /* 0x00000004ff9b7431 */ /* 0x000fe400000001ff */
[C---:B------:R-:W-:Y:S01]  /*49d0*/  FFMA.FTZ R150, R10.reuse, R150, R149 ;  /* 0x000000960a967223 */ /* 0x040fe20000010095 */
[----:B------:R-:W-:-:S04]  /*49e0*/  @P4 FMUL.FTZ R10, R10, R147 ;  /* 0x000000930a0a4220 */ /* 0x000fc80000410000 */
[----:B------:R-:W-:Y:S02]  /*49f0*/  FSEL R153, R149, R150, !P4 ;  /* 0x0000009695997208 */ /* 0x000fe40006000000 */
[----:B------:R-:W-:-:S07]  /*4a00*/  MOV R154, R10 ;  /* 0x0000000a009a7202 */ /* 0x000fce0000000f00 */
[----:B------:R-:W-:Y:S05]  /*4a10*/  WARPSYNC.COLLECTIVE R145, `(.L_x_1678) ;  /* 0x0000000091087348 */ /* 0x000fea0003c00000 */
[----:B------:R0:W1:Y:S02]  /*4a20*/  SHFL.UP P6, R150, R154, R155, R156 ;  /* 0x0400009b9a967389 */ /* 0x00006400000c009c */
[----:B01----:R-:W-:Y:S05]  /*4a30*/  ENDCOLLECTIVE ;  /* 0x000000000000791b */ /* 0x003fea0003800000 */
.L_x_1678:
[----:B------:R-:W-:Y:S02]  /*4a40*/  MOV R154, R153 ;  /* 0x00000099009a7202 */ /* 0x000fe40000000f00 */
[----:B------:R-:W-:-:S07]  /*4a50*/  MOV R11, R150 ;  /* 0x00000096000b7202 */ /* 0x000fce0000000f00 */
[----:B------:R-:W-:Y:S05]  /*4a60*/  WARPSYNC.COLLECTIVE R145, `(.L_x_1679) ;  /* 0x0000000091087348 */ /* 0x000fea0003c00000 */
[----:B------:R0:W1:Y:S02]  /*4a70*/  SHFL.UP P6, R150, R154, R155, R156 ;  /* 0x0400009b9a967389 */ /* 0x00006400000c009c */
[----:B01----:R-:W-:Y:S05]  /*4a80*/  ENDCOLLECTIVE ;  /* 0x000000000000791b */ /* 0x003fea0003800000 */
.L_x_1679:
[----:B------:R-:W-:Y:S02]  /*4a90*/  HFMA2 R155, -RZ, RZ, 0, 4.76837158203125e-07 ;  /* 0x00000008ff9b7431 */ /* 0x000fe400000001ff */
[C---:B------:R-:W-:Y:S01]  /*4aa0*/  FFMA.FTZ R150, R10.reuse, R150, R153 ;  /* 0x000000960a967223 */ /* 0x040fe20000010099 */
[----:B------:R-:W-:-:S04]  /*4ab0*/  @P3 FMUL.FTZ R10, R10, R11 ;  /* 0x0000000b0a0a3220 */ /* 0x000fc80000410000 */
[----:B------:R-:W-:Y:S02]  /*4ac0*/  FSEL R147, R153, R150, !P3 ;  /* 0x0000009699937208 */ /* 0x000fe40005800000 */
[----:B------:R-:W-:-:S07]  /*4ad0*/  MOV R154, R10 ;  /* 0x0000000a009a7202 */ /* 0x000fce0000000f00 */
[----:B------:R-:W-:Y:S05]  /*4ae0*/  WARPSYNC.COLLECTIVE R145, `(.L_x_1680) ;  /* 0x0000000091087348 */ /* 0x000fea0003c00000 */
[----:B------:R0:W1:Y:S02]  /*4af0*/  SHFL.UP P6, R150, R154, R155, R156 ;  /* 0x0400009b9a967389 */ /* 0x00006400000c009c */
[----:B01----:R-:W-:Y:S05]  /*4b00*/  ENDCOLLECTIVE ;  /* 0x000000000000791b */ /* 0x003fea0003800000 */
.L_x_1680:
[----:B------:R-:W-:Y:S02]  /*4b10*/  MOV R154, R147 ;  /* 0x00000093009a7202 */ /* 0x000fe40000000f00 */
[----:B------:R-:W-:-:S07]  /*4b20*/  MOV R11, R150 ;  /* 0x00000096000b7202 */ /* 0x000fce0000000f00 */
[----:B------:R-:W-:Y:S05]  /*4b30*/  WARPSYNC.COLLECTIVE R145, `(.L_x_1681) ;  /* 0x0000000091087348 */ /* 0x000fea0003c00000 */
[----:B------:R0:W1:Y:S02]  /*4b40*/  SHFL.UP P6, R150, R154, R155, R156 ;  /* 0x0400009b9a967389 */ /* 0x00006400000c009c */
[----:B01----:R-:W-:Y:S05]  /*4b50*/  ENDCOLLECTIVE ;  /* 0x000000000000791b */ /* 0x003fea0003800000 */
.L_x_1681:
[----:B------:R-:W-:Y:S02]  /*4b60*/  HFMA2 R155, -RZ, RZ, 0, 9.5367431640625e-07 ;  /* 0x00000010ff9b7431 */ /* 0x000fe400000001ff */
[C---:B------:R-:W-:Y:S01]  /*4b70*/  FFMA.FTZ R150, R10.reuse, R150, R147 ;  /* 0x000000960a967223 */ /* 0x040fe20000010093 */
[----:B------:R-:W-:-:S04]  /*4b80*/  @P2 FMUL.FTZ R10, R10, R11 ;  /* 0x0000000b0a0a2220 */ /* 0x000fc80000410000 */
[----:B------:R-:W-:Y:S02]  /*4b90*/  FSEL R11, R147, R150, !P2 ;  /* 0x00000096930b7208 */ /* 0x000fe40005000000 */
[----:B------:R-:W-:-:S07]  /*4ba0*/  MOV R154, R10 ;  /* 0x0000000a009a7202 */ /* 0x000fce0000000f00 */
[----:B------:R-:W-:Y:S05]  /*4bb0*/  WARPSYNC.COLLECTIVE R145, `(.L_x_1682) ;  /* 0x0000000091087348 */ /* 0x000fea0003c00000 */
[----:B------:R0:W1:Y:S02]  /*4bc0*/  SHFL.UP P6, R150, R154, R155, R156 ;  /* 0x0400009b9a967389 */ /* 0x00006400000c009c */
[----:B01----:R-:W-:Y:S05]  /*4bd0*/  ENDCOLLECTIVE ;  /* 0x000000000000791b */ /* 0x003fea0003800000 */
.L_x_1682:
[----:B------:R-:W-:Y:S02]  /*4be0*/  MOV R154, R11 ;  /* 0x0000000b009a7202 */ /* 0x000fe40000000f00 */
[----:B------:R-:W-:-:S07]  /*4bf0*/  MOV R149, R150 ;  /* 0x0000009600957202 */ /* 0x000fce0000000f00 */
[----:B------:R-:W-:Y:S05]  /*4c00*/  WARPSYNC.COLLECTIVE R145, `(.L_x_1683) ;  /* 0x0000000091087348 */ /* 0x000fea0003c00000 */
[----:B------:R0:W1:Y:S02]  /*4c10*/  SHFL.UP P6, R150, R154, R155, R156 ;  /* 0x0400009b9a967389 */ /* 0x00006400000c009c */
[----:B01----:R-:W-:Y:S05]  /*4c20*/  ENDCOLLECTIVE ;  /* 0x000000000000791b */ /* 0x003fea0003800000 */
.L_x_1683:
[----:B------:R-:W-:Y:S05]  /*4c30*/  BRA `(.L_x_1684) ;  /* 0xffffffd000987947 */ /* 0x000fea000383ffff */
.L_x_1659:
[----:B------:R-:W-:Y:S01]  /*4c40*/  HFMA2 R147, -RZ, RZ, 0, 1.847743988037109375e-06 ;  /* 0x0000001fff937431 */ /* 0x000fe200000001ff */
[----:B------:R-:W-:Y:S01]  /*4c50*/  BSSY B0, `(.L_x_1685) ;  /* 0x0000007000007945 */ /* 0x000fe20003800000 */
[----:B------:R-:W-:Y:S02]  /*4c60*/  MOV R150, R10 ;  /* 0x0000000a00967202 */ /* 0x000fe40000000f00 */
[----:B------:R-:W-:Y:S02]  /*4c70*/  MOV R152, 0x1f ;  /* 0x0000001f00987802 */ /* 0x000fe40000000f00 */
[----:B------:R-:W-:-:S07]  /*4c80*/  MOV R145, 0xffffffff ;  /* 0xffffffff00917802 */ /* 0x000fce0000000f00 */
[----:B-1-3-5:R-:W-:Y:S05]  /*4c90*/  WARPSYNC.COLLECTIVE R145, `(.L_x_1686) ;  /* 0x0000000091087348 */ /* 0x02afea0003c00000 */
[----:B------:R0:W2:Y:S02]  /*4ca0*/  SHFL.IDX P1, R149, R150, R147, R152 ;  /* 0x0000009396957389 */ /* 0x0000a40000020098 */
[----:B0123-5:R-:W-:Y:S05]  /*4cb0*/  ENDCOLLECTIVE ;  /* 0x000000000000791b */ /* 0x02ffea0003800000 */
.L_x_1686:
[----:B------:R-:W-:Y:S05]  /*4cc0*/  BSYNC B0 ;  /* 0x0000000000007941 */ /* 0x000fea0003800000 */
.L_x_1685:
[----:B------:R-:W-:Y:S05]  /*4cd0*/  BRA `(.L_x_1687) ;  /* 0xffffffd000847947 */ /* 0x000fea000383ffff */
.L_x_1660:
        /* <DEDUP_REMOVED lines=8> */
.L_x_1689:
[----:B------:R-:W-:Y:S05]  /*4d60*/  BSYNC B0 ;  /* 0x0000000000007941 */ /* 0x000fea0003800000 */
.L_x_1688:
[----:B------:R-:W-:Y:S05]  /*4d70*/  BRA `(.L_x_1690) ;  /* 0xffffffd000647947 */ /* 0x000fea000383ffff */
.L_x_1661:
[----:B------:R-:W-:Y:S01]  /*4d80*/  HFMA2 R155, -RZ, RZ, 0, 5.9604644775390625e-08 ;  /* 0x00000001ff9b7431 */ /* 0x000fe200000001ff */
[----:B------:R-:W-:Y:S01]  /*4d90*/  BSSY B0, `(.L_x_1691) ;  /* 0x0000007000007945 */ /* 0x000fe20003800000 */
[----:B------:R-:W-:Y:S02]  /*4da0*/  MOV R154, R10 ;  /* 0x0000000a009a7202 */ /* 0x000fe40000000f00 */
[----:B------:R-:W-:Y:S02]  /*4db0*/  MOV R156, RZ ;  /* 0x000000ff009c7202 */ /* 0x000fe40000000f00 */
[----:B------:R-:W-:-:S07]  /*4dc0*/  MOV R145, 0xffffffff ;  /* 0xffffffff00917802 */ /* 0x000fce0000000f00 */
[----:B-1-3-5:R-:W-:Y:S05]  /*4dd0*/  WARPSYNC.COLLECTIVE R145, `(.L_x_1692) ;  /* 0x0000000091087348 */ /* 0x02afea0003c00000 */
[----:B------:R0:W2:Y:S02]  /*4de0*/  SHFL.UP P6, R150, R154, R155, R156 ;  /* 0x0400009b9a967389 */ /* 0x0000a400000c009c */
[----:B0123-5:R-:W-:Y:S05]  /*4df0*/  ENDCOLLECTIVE ;  /* 0x000000000000791b */ /* 0x02ffea0003800000 */
.L_x_1692:
[----:B------:R-:W-:Y:S05]  /*4e00*/  BSYNC B0 ;  /* 0x0000000000007941 */ /* 0x000fea0003800000 */
.L_x_1691:
[----:B------:R-:W-:Y:S01]  /*4e10*/  MOV R154, R11 ;  /* 0x0000000b009a7202 */ /* 0x000fe20000000f00 */
[----:B------:R-:W-:Y:S01]  /*4e20*/  HFMA2 R155, -RZ, RZ, 0, 5.9604644775390625e-08 ;  /* 0x00000001ff9b7431 */ /* 0x000fe200000001ff */
[----:B------:R-:W-:Y:S01]  /*4e30*/  MOV R156, RZ ;  /* 0x000000ff009c7202 */ /* 0x000fe20000000f00 */
[----:B------:R-:W-:Y:S01]  /*4e40*/  HFMA2 R147, -RZ, RZ, 0, 0 ;  /* 0x00000000ff937431 */ /* 0x000fe200000001ff */
[----:B------:R-:W-:Y:S02]  /*4e50*/  MOV R145, 0xffffffff ;  /* 0xffffffff00917802 */ /* 0x000fe40000000f00 */
[----:B------:R-:W-:Y:S02]  /*4e60*/  MOV R10, R150 ;  /* 0x00000096000a7202 */ /* 0x000fe40000000f00 */
[----:B------:R-:W-:-:S07]  /*4e70*/  MOV R152, 0x1f ;  /* 0x0000001f00987802 */ /* 0x000fce0000000f00 */
[----:B------:R-:W-:Y:S05]  /*4e80*/  WARPSYNC.COLLECTIVE R145, `(.L_x_1693) ;  /* 0x0000000091087348 */ /* 0x000fea0003c00000 */
[----:B------:R0:W1:Y:S02]  /*4e90*/  SHFL.UP P6, R150, R154, R155, R156 ;  /* 0x0400009b9a967389 */ /* 0x00006400000c009c */
[----:B01----:R-:W-:Y:S05]  /*4ea0*/  ENDCOLLECTIVE ;  /* 0x000000000000791b */ /* 0x003fea0003800000 */
.L_x_1693:
[----:B------:R-:W-:Y:S02]  /*4eb0*/  MOV R11, R150 ;  /* 0x00000096000b7202 */ /* 0x000fe40000000f00 */
[----:B------:R-:W-:-:S07]  /*4ec0*/  MOV R150, R4 ;  /* 0x0000000400967202 */ /* 0x000fce0000000f00 */
[----:B------:R-:W-:Y:S05]  /*4ed0*/  WARPSYNC.COLLECTIVE R145, `(.L_x_1694) ;  /* 0x0000000091087348 */ /* 0x000fea0003c00000 */
[----:B------:R0:W1:Y:S02]  /*4ee0*/  SHFL.IDX P1, R149, R150, R147, R152 ;  /* 0x0000009396957389 */ /* 0x0000640000020098 */
[----:B01----:R-:W-:Y:S05]  /*4ef0*/  ENDCOLLECTIVE ;  /* 0x000000000000791b */ /* 0x003fea0003800000 */
.L_x_1694:
[----:B------:R-:W-:Y:S02]  /*4f00*/  MOV R150, R5 ;  /* 0x0000000500967202 */ /* 0x000fe40000000f00 */
[----:B------:R-:W-:-:S07]  /*4f10*/  MOV R4, R149 ;  /* 0x0000009500047202 */ /* 0x000fce0000000f00 */
[----:B------:R-:W-:Y:S05]  /*4f20*/  WARPSYNC.COLLECTIVE R145, `(.L_x_1695) ;  /* 0x0000000091087348 */ /* 0x000fea0003c00000 */
[----:B------:R0:W1:Y:S02]  /*4f30*/  SHFL.IDX P1, R149, R150, R147, R152 ;  /* 0x0000009396957389 */ /* 0x0000640000020098 */
[----:B01----:R-:W-:Y:S05]  /*4f40*/  ENDCOLLECTIVE ;  /* 0x000000000000791b */ /* 0x003fea0003800000 */
.L_x_1695:
[----:B------:R-:W-:Y:S01]  /*4f50*/  MOV R5, R149 ;  /* 0x0000009500057202 */ /* 0x000fe20000000f00 */
[----:B------:R-:W-:Y:S06]  /*4f60*/  BRA `(.L_x_1696) ;  /* 0xffffffd000007947 */ /* 0x000fec000383ffff */
.L_x_1663:
[----:B------:R-:W-:Y:S02]  /*4f70*/  MOV R156, R8 ;  /* 0x00000008009c7202 */ /* 0x000fe40000000f00 */
[----:B------:R-:W-:Y:S02]  /*4f80*/  MOV R157, 0x1 ;  /* 0x00000001009d7802 */ /* 0x000fe40000000f00 */
[----:B------:R-:W-:Y:S02]  /*4f90*/  MOV R158, 0x1f ;  /* 0x0000001f009e7802 */ /* 0x000fe40000000f00 */
[----:B------:R-:W-:Y:S02]  /*4fa0*/  MOV R145, 0xffffffff ;  /* 0xffffffff00917802 */ /* 0x000fe40000000f00 */
[C---:B------:R-:W-:Y:S02]  /*4fb0*/  ISETP.GT.U32.AND P1, PT, R134.reuse, 0x1b, PT ;  /* 0x0000001b8600780c */ /* 0x040fe40003f24070 */
[----:B------:R-:W-:-:S13]  /*4fc0*/  ISETP.GT.U32.AND P2, PT, R134, 0x17, PT ;  /* 0x000000178600780c */ /* 0x000fda0003f44070 */
[----:B------:R-:W-:Y:S05]  /*4fd0*/  WARPSYNC.COLLECTIVE R145, `(.L_x_1697) ;  /* 0x0000000091087348 */ /* 0x000fea0003c00000 */
[----:B------:R0:W1:Y:S02]  /*4fe0*/  SHFL.DOWN P4, R147, R156, R157, R158 ;  /* 0x0800009d9c937389 */ /* 0x000064000008009e */
[----:B01----:R-:W-:Y:S05]  /*4ff0*/  ENDCOLLECTIVE ;  /* 0x000000000000791b */ /* 0x003fea0003800000 */
.L_x_1697:
[----:B------:R-:W-:Y:S02]  /*5000*/  ISETP.GT.U32.AND P3, PT, R134, 0xf, PT ;  /* 0x0000000f8600780c */ /* 0x000fe40003f64070 */
[----:B------:R-:W-:Y:S02]  /*5010*/  MOV R152, 0x1f ;  /* 0x0000001f00987802 */ /* 0x000fe40000000f00 */
[----:B------:R-:W-:Y:S02]  /*5020*/  MOV R156, R9 ;  /* 0x00000009009c7202 */ /* 0x000fe40000000f00 */
[----:B------:R-:W-:-:S07]  /*5030*/  MOV R135, R147 ;  /* 0x0000009300877202 */ /* 0x000fce0000000f00 */
[----:B------:R-:W-:Y:S05]  /*5040*/  WARPSYNC.COLLECTIVE R145, `(.L_x_1698) ;  /* 0x0000000091087348 */ /* 0x000fea0003c00000 */
[----:B------:R0:W1:Y:S02]  /*5050*/  SHFL.DOWN P4, R147, R156, R157, R158 ;  /* 0x0800009d9c937389 */ /* 0x000064000008009e */
[----:B01----:R-:W-:Y:S05]  /*5060*/  ENDCOLLECTIVE ;  /* 0x000000000000791b */ /* 0x003fea0003800000 */
.L_x_1698:
[----:B------:R-:W-:Y:S01]  /*5070*/  @P0 FMUL.FTZ R135, R135, R8 ;  /* 0x0000000887870220 */ /* 0x000fe20000410000 */
[----:B------:R-:W-:Y:S01]  /*5080*/  MOV R157, 0x2 ;  /* 0x00000002009d7802 */ /* 0x000fe20000000f00 */
[----:B------:R-:W-:-:S03]  /*5090*/  @P0 FFMA.FTZ R147, R8, R147, R9 ;  /* 0x0000009308930223 */ /* 0x000fc60000010009 */
[----:B------:R-:W-:-:S04]  /*50a0*/  @P0 MOV R8, R135 ;  /* 0x0000008700080202 */ /* 0x000fc80000000f00 */
[----:B------:R-:W-:Y:S02]  /*50b0*/  MOV R156, R8 ;  /* 0x00000008009c7202 */ /* 0x000fe40000000f00 */
[----:B------:R-:W-:Y:S02]  /*50c0*/  @P0 MOV R9, R147 ;  /* 0x0000009300090202 */ /* 0x000fe40000000f00 */
[----:B------:R-:W-:-:S13]  /*50d0*/  ISETP.GT.U32.AND P0, PT, R134, 0x1d, PT ;  /* 0x0000001d8600780c */ /* 0x000fda0003f04070 */
[----:B------:R-:W-:Y:S05]  /*50e0*/  WARPSYNC.COLLECTIVE R145, `(.L_x_1699) ;  /* 0x0000000091087348 */ /* 0x000fea0003c00000 */
[----:B------:R0:W1:Y:S02]  /*50f0*/  SHFL.DOWN P4, R147, R156, R157, R158 ;  /* 0x0800009d9c937389 */ /* 0x000064000008009e */
[----:B01----:R-:W-:Y:S05]  /*5100*/  ENDCOLLECTIVE ;  /* 0x000000000000791b */ /* 0x003fea0003800000 */
.L_x_1699:
[----:B------:R-:W-:Y:S02]  /*5110*/  MOV R156, R9 ;  /* 0x00000009009c7202 */ /* 0x000fe40000000f00 */
[----:B------:R-:W-:-:S07]  /*5120*/  MOV R135, R147 ;  /* 0x0000009300877202 */ /* 0x000fce0000000f00 */
[----:B------:R-:W-:Y:S05]  /*5130*/  WARPSYNC.COLLECTIVE R145, `(.L_x_1700) ;  /* 0x0000000091087348 */ /* 0x000fea0003c00000 */
[----:B------:R0:W1:Y:S02]  /*5140*/  SHFL.DOWN P4, R147, R156, R157, R158 ;  /* 0x0800009d9c937389 */ /* 0x000064000008009e */
[----:B01----:R-:W-:Y:S05]  /*5150*/  ENDCOLLECTIVE ;  /* 0x000000000000791b */ /* 0x003fea0003800000 */
.L_x_1700:
[C---:B------:R-:W-:Y:S01]  /*5160*/  @!P0 FMUL.FTZ R135, R8.reuse, R135 ;  /* 0x0000008708878220 */ /* 0x040fe20000410000 */
[----:B------:R-:W-:Y:S01]  /*5170*/  MOV R157, 0x4 ;  /* 0x00000004009d7802 */ /* 0x000fe20000000f00 */
[----:B------:R-:W-:-:S03]  /*5180*/  @!P0 FFMA.FTZ R147, R8, R147, R9 ;  /* 0x0000009308938223 */ /* 0x000fc60000010009 */
[----:B------:R-:W-:-:S04]  /*5190*/  @!P0 MOV R8, R135 ;  /* 0x0000008700088202 */ /* 0x000fc80000000f00 */
[----:B------:R-:W-:Y:S02]  /*51a0*/  MOV R156, R8 ;  /* 0x00000008009c7202 */ /* 0x000fe40000000f00 */
[----:B------:R-:W-:Y:S02]  /*51b0*/  @!P0 MOV R9, R147 ;  /* 0x0000009300098202 */ /* 0x000fe40000000f00 */
[----:B------:R-:W-:-:S13]  /*51c0*/  ISETP.NE.AND P0, PT, R92, 0x1f, PT ;  /* 0x0000001f5c00780c */ /* 0x000fda0003f05270 */
[----:B------:R-:W-:Y:S05]  /*51d0*/  WARPSYNC.COLLECTIVE R145, `(.L_x_1701) ;  /* 0x0000000091087348 */ /* 0x000fea0003c00000 */
[----:B------:R0:W1:Y:S02]  /*51e0*/  SHFL.DOWN P4, R147, R156, R157, R158 ;  /* 0x0800009d9c937389 */ /* 0x000064000008009e */
[----:B01----:R-:W-:Y:S05]  /*51f0*/  ENDCOLLECTIVE ;  /* 0x000000000000791b */ /* 0x003fea0003800000 */
.L_x_1701:
[----:B------:R-:W-:Y:S02]  /*5200*/  MOV R156, R9 ;  /* 0x00000009009c7202 */ /* 0x000fe40000000f00 */
[----:B------:R-:W-:-:S07]  /*5210*/  MOV R135, R147 ;  /* 0x0000009300877202 */ /* 0x000fce0000000f00 */
[----:B------:R-:W-:Y:S05]  /*5220*/  WARPSYNC.COLLECTIVE R145, `(.L_x_1702) ;  /* 0x0000000091087348 */ /* 0x000fea0003c00000 */
[----:B------:R0:W1:Y:S02]  /*5230*/  SHFL.DOWN P4, R147, R156, R157, R158 ;  /* 0x0800009d9c937389 */ /* 0x000064000008009e */
[----:B01----:R-:W-:Y:S05]  /*5240*/  ENDCOLLECTIVE ;  /* 0x000000000000791b */ /* 0x003fea0003800000 */
.L_x_1702:
[C---:B------:R-:W-:Y:S01]  /*5250*/  @!P1 FMUL.FTZ R135, R8.reuse, R135 ;  /* 0x0000008708879220 */ /* 0x040fe20000410000 */
[----:B------:R-:W-:Y:S01]  /*5260*/  MOV R157, 0x8 ;  /* 0x00000008009d7802 */ /* 0x000fe20000000f00 */
[----:B------:R-:W-:-:S03]  /*5270*/  @!P1 FFMA.FTZ R147, R8, R147, R9 ;  /* 0x0000009308939223 */ /* 0x000fc60000010009 */
[----:B------:R-:W-:-:S04]  /*5280*/  @!P1 MOV R8, R135 ;  /* 0x0000008700089202 */ /* 0x000fc80000000f00 */
[----:B------:R-:W-:Y:S02]  /*5290*/  MOV R156, R8 ;  /* 0x00000008009c7202 */ /* 0x000fe40000000f00 */
[----:B------:R-:W-:-:S07]  /*52a0*/  @!P1 MOV R9, R147 ;  /* 0x0000009300099202 */ /* 0x000fce0000000f00 */
[----:B------:R-:W-:Y:S05]  /*52b0*/  WARPSYNC.COLLECTIVE R145, `(.L_x_1703) ;  /* 0x0000000091087348 */ /* 0x000fea0003c00000 */
[----:B------:R0:W1:Y:S02]  /*52c0*/  SHFL.DOWN P4, R147, R156, R157, R158 ;  /* 0x0800009d9c937389 */ /* 0x000064000008009e */
[----:B01----:R-:W-:Y:S05]  /*52d0*/  ENDCOLLECTIVE ;  /* 0x000000000000791b */ /* 0x003fea0003800000 */
.L_x_1703:
[----:B------:R-:W-:Y:S02]  /*52e0*/  MOV R156, R9 ;  /* 0x00000009009c7202 */ /* 0x000fe40000000f00 */
[----:B------:R-:W-:-:S07]  /*52f0*/  MOV R135, R147 ;  /* 0x0000009300877202 */ /* 0x000fce0000000f00 */
[----:B------:R-:W-:Y:S05]  /*5300*/  WARPSYNC.COLLECTIVE R145, `(.L_x_1704) ;  /* 0x0000000091087348 */ /* 0x000fea0003c00000 */
[----:B------:R0:W1:Y:S02]  /*5310*/  SHFL.DOWN P4, R147, R156, R157, R158 ;  /* 0x0800009d9c937389 */ /* 0x000064000008009e */
[----:B01----:R-:W-:Y:S05]  /*5320*/  ENDCOLLECTIVE ;  /* 0x000000000000791b */ /* 0x003fea0003800000 */
.L_x_1704:
        /* <DEDUP_REMOVED lines=9> */
.L_x_1705:
[----:B------:R-:W-:Y:S02]  /*53c0*/  MOV R156, R9 ;  /* 0x00000009009c7202 */ /* 0x000fe40000000f00 */
[----:B------:R-:W-:-:S07]  /*53d0*/  MOV R135, R147 ;  /* 0x0000009300877202 */ /* 0x000fce0000000f00 */
[----:B------:R-:W-:Y:S05]  /*53e0*/  WARPSYNC.COLLECTIVE R145, `(.L_x_1706) ;  /* 0x0000000091087348 */ /* 0x000fea0003c00000 */
[----:B------:R0:W1:Y:S02]  /*53f0*/  SHFL.DOWN P4, R147, R156, R157, R158 ;  /* 0x0800009d9c937389 */ /* 0x000064000008009e */
[----:B01----:R-:W-:Y:S05]  /*5400*/  ENDCOLLECTIVE ;  /* 0x000000000000791b */ /* 0x003fea0003800000 */
.L_x_1706:
[C---:B------:R-:W-:Y:S01]  /*5410*/  @!P3 FMUL.FTZ R135, R8.reuse, R135 ;  /* 0x000000870887b220 */ /* 0x040fe20000410000 */
[----:B------:R-:W-:Y:S01]  /*5420*/  MOV R157, 0x1 ;  /* 0x00000001009d7802 */ /* 0x000fe20000000f00 */
[----:B------:R-:W-:-:S03]  /*5430*/  @!P3 FFMA.FTZ R147, R8, R147, R9 ;  /* 0x000000930893b223 */ /* 0x000fc60000010009 */
[----:B------:R-:W-:Y:S02]  /*5440*/  @!P3 MOV R8, R135 ;  /* 0x000000870008b202 */ /* 0x000fe40000000f00 */
[----:B------:R-:W-:Y:S02]  /*5450*/  @!P3 MOV R9, R147 ;  /* 0x000000930009b202 */ /* 0x000fe40000000f00 */
[-C--:B------:R-:W-:Y:S02]  /*5460*/  MOV R150, R8.reuse ;  /* 0x0000000800967202 */ /* 0x080fe40000000f00 */
[----:B------:R-:W-:Y:S02]  /*5470*/  MOV R147, RZ ;  /* 0x000000ff00937202 */ /* 0x000fe40000000f00 */
[----:B------:R-:W-:-:S07]  /*5480*/  MOV R156, R8 ;  /* 0x00000008009c7202 */ /* 0x000fce0000000f00 */
[----:B------:R-:W-:Y:S05]  /*5490*/  WARPSYNC.COLLECTIVE R145, `(.L_x_1707) ;  /* 0x0000000091087348 */ /* 0x000fea0003c00000 */
[----:B------:R0:W1:Y:S02]  /*54a0*/  SHFL.IDX P1, R149, R150, R147, R152 ;  /* 0x0000009396957389 */ /* 0x0000640000020098 */
[----:B01----:R-:W-:Y:S05]  /*54b0*/  ENDCOLLECTIVE ;  /* 0x000000000000791b */ /* 0x003fea0003800000 */
.L_x_1707:
[----:B------:R-:W-:Y:S02]  /*54c0*/  MOV R150, R9 ;  /* 0x0000000900967202 */ /* 0x000fe40000000f00 */
[----:B------:R-:W-:-:S07]  /*54d0*/  MOV R135, R149 ;  /* 0x0000009500877202 */ /* 0x000fce0000000f00 */
[----:B------:R-:W-:Y:S05]  /*54e0*/  WARPSYNC.COLLECTIVE R145, `(.L_x_1708) ;  /* 0x0000000091087348 */ /* 0x000fea0003c00000 */
[----:B------:R0:W1:Y:S02]  /*54f0*/  SHFL.IDX P1, R149, R150, R147, R152 ;  /* 0x0000009396957389 */ /* 0x0000640000020098 */
[----:B01----:R-:W-:Y:S05]  /*5500*/  ENDCOLLECTIVE ;  /* 0x000000000000791b */ /* 0x003fea0003800000 */
.L_x_1708:
[----:B------:R-:W-:Y:S05]  /*5510*/  WARPSYNC.COLLECTIVE R145, `(.L_x_1709) ;  /* 0x0000000091087348 */ /* 0x000fea0003c00000 */
[----:B------:R0:W1:Y:S02]  /*5520*/  SHFL.DOWN P4, R147, R156, R157, R158 ;  /* 0x0800009d9c937389 */ /* 0x000064000008009e */
[----:B01----:R-:W-:Y:S05]  /*5530*/  ENDCOLLECTIVE ;  /* 0x000000000000791b */ /* 0x003fea0003800000 */
.L_x_1709:
[----:B------:R-:W-:Y:S02]  /*5540*/  MOV R150, R4 ;  /* 0x0000000400967202 */ /* 0x000fe40000000f00 */
[----:B------:R-:W-:Y:S02]  /*5550*/  MOV R156, R9 ;  /* 0x00000009009c7202 */ /* 0x000fe40000000f00 */
[----:B------:R-:W-:Y:S02]  /*5560*/  MOV R134, R149 ;  /* 0x0000009500867202 */ /* 0x000fe40000000f00 */
[----:B------:R-:W-:-:S03]  /*5570*/  MOV R148, R147 ;  /* 0x0000009300947202 */ /* 0x000fc60000000f00 */
[----:B------:R-:W-:-:S07]  /*5580*/  FFMA.FTZ R134, R5, R135, R134 ;  /* 0x0000008705867223 */ /* 0x000fce0000010086 */
[----:B------:R-:W-:Y:S05]  /*5590*/  WARPSYNC.COLLECTIVE R145, `(.L_x_1710) ;  /* 0x0000000091087348 */ /* 0x000fea0003c00000 */
[----:B------:R0:W1:Y:S02]  /*55a0*/  SHFL.DOWN P4, R147, R156, R157, R158 ;  /* 0x0800009d9c937389 */ /* 0x000064000008009e */
[----:B01----:R-:W-:Y:S05]  /*55b0*/  ENDCOLLECTIVE ;  /* 0x000000000000791b */ /* 0x003fea0003800000 */
.L_x_1710:
[----:B------:R-:W-:Y:S01]  /*55c0*/  FMUL.FTZ R135, R4, R135 ;  /* 0x0000008704877220 */ /* 0x000fe20000410000 */
[----:B------:R-:W-:Y:S02]  /*55d0*/  MOV R155, R147 ;  /* 0x00000093009b7202 */ /* 0x000fe40000000f00 */
[----:B------:R-:W-:-:S07]  /*55e0*/  MOV R147, RZ ;  /* 0x000000ff00937202 */ /* 0x000fce0000000f00 */
[----:B------:R-:W-:Y:S05]  /*55f0*/  WARPSYNC.COLLECTIVE R145, `(.L_x_1711) ;  /* 0x0000000091087348 */ /* 0x000fea0003c00000 */
[----:B------:R0:W1:Y:S02]  /*5600*/  SHFL.IDX P1, R149, R150, R147, R152 ;  /* 0x0000009396957389 */ /* 0x0000640000020098 */
[----:B01----:R-:W-:Y:S05]  /*5610*/  ENDCOLLECTIVE ;  /* 0x000000000000791b */ /* 0x003fea0003800000 */
.L_x_1711:
[----:B------:R-:W-:Y:S02]  /*5620*/  MOV R150, R5 ;  /* 0x0000000500967202 */ /* 0x000fe40000000f00 */
[----:B------:R-:W-:-:S07]  /*5630*/  MOV R154, R149 ;  /* 0x00000095009a7202 */ /* 0x000fce0000000f00 */
[----:B------:R-:W-:Y:S05]  /*5640*/  WARPSYNC.COLLECTIVE R145, `(.L_x_1712) ;  /* 0x0000000091087348 */ /* 0x000fea0003c00000 */
[----:B------:R0:W1:Y:S02]  /*5650*/  SHFL.IDX P1, R149, R150, R147, R152 ;  /* 0x0000009396957389 */ /* 0x0000640000020098 */
[----:B01----:R-:W-:Y:S05]  /*5660*/  ENDCOLLECTIVE ;  /* 0x000000000000791b */ /* 0x003fea0003800000 */
.L_x_1712:
[----:B------:R-:W-:Y:S05]  /*5670*/  BRA `(.L_x_1713) ;  /* 0xffffffd0003c7947 */ /* 0x000fea000383ffff */
.L_x_1714:
        /* <DEDUP_REMOVED lines=16> */
.L_x_10424:


//--------------------- .text._Z25selective_scan_bwd_kernelI32Selective_Scan_bwd_kernel_traitsILi128ELi16ELb1ELb0ELb0ELb0ELb1EN3c108BFloat16EfEEv12SSMParamsBwd --------------------------
	.section	.text._Z25selective_scan_bwd_kernelI32Selective_Scan_bwd_kernel_traitsILi128ELi16ELb1ELb0ELb0ELb0ELb1EN3c108BFloat16EfEEv12SSMParamsBwd,"ax",@progbits
	.align	128
        .global         _Z25selective_scan_bwd_kernelI32Selective_Scan_bwd_kernel_traitsILi128ELi16ELb1ELb0ELb0ELb0ELb1EN3c108BFloat16EfEEv12SSMParamsBwd
        .type           _Z25selective_scan_bwd_kernelI32Selective_Scan_bwd_kernel_traitsILi128ELi16ELb1ELb0ELb0ELb0ELb1EN3c108BFloat16EfEEv12SSMParamsBwd,@function
        .size           _Z25selective_scan_bwd_kernelI32Selective_Scan_bwd_kernel_traitsILi128ELi16ELb1ELb0ELb0ELb0ELb1EN3c108BFloat16EfEEv12SSMParamsBwd,(.L_x_10425 - _Z25selective_scan_bwd_kernelI32Selective_Scan_bwd_kernel_traitsILi128ELi16ELb1ELb0ELb0ELb0ELb1EN3c108BFloat16EfEEv12SSMParamsBwd)
        .other          _Z25selective_scan_bwd_kernelI32Selective_Scan_bwd_kernel_traitsILi128ELi16ELb1ELb0ELb0ELb0ELb1EN3c108BFloat16EfEEv12SSMParamsBwd,@"STO_CUDA_ENTRY STV_DEFAULT"
_Z25selective_scan_bwd_kernelI32Selective_Scan_bwd_kernel_traitsILi128ELi16ELb1ELb0ELb0ELb0ELb1EN3c108BFloat16EfEEv12SSMParamsBwd:
.text._Z25selective_scan_bwd_kernelI32Selective_Scan_bwd_kernel_traitsILi128ELi16ELb1ELb0ELb0ELb0ELb1EN3c108BFloat16EfEEv12SSMParamsBwd:
        /* <DEDUP_REMOVED lines=23> */
[----:B------:R-:W-:Y:S02]  /*0170*/  MOV R3, UR5 ;  /* 0x0000000500037c02 */ /* 0x000fe40008000f00 */
[----:B------:R-:W-:-:S03]  /*0180*/  MOV R5, UR7 ;  /* 0x0000000700057c02 */ /* 0x000fc60008000f00 */
[----:B---3--:R-:W3:Y:S01]  /*0190*/  @P0 LDG.E R2, desc[UR26][R2.64] ;  /* 0x0000001a02020981 */ /* 0x008ee2000c1e1900 */
[----:B------:R-:W2:Y:S03]  /*01a0*/  LDCU.64 UR6, c[0x0][0x480] ;  /* 0x00009000ff0677ac */ /* 0x000ea60008000a00 */
[----:B------:R-:W3:Y:S01]  /*01b0*/  @P1 LDG.E R4, desc[UR26][R4.64] ;  /* 0x0000001a04041981 */ /* 0x000ee2000c1e1900 */
[----:B----4-:R-:W-:Y:S01]  /*01c0*/  UIMAD.WIDE.U32 UR4, UR16, UR12, URZ ;  /* 0x0000000c100472a5 */ /* 0x010fe2000f8e00ff */
[----:B------:R-:W-:Y:S01]  /*01d0*/  HFMA2 R95, -RZ, RZ, 0, 0 ;  /* 0x00000000ff5f7431 */ /* 0x000fe200000001ff */
[----:B0-----:R-:W-:Y:S01]  /*01e0*/  ULEA UR11, UR32, 0xfffff800, 0xb ;  /* 0xfffff800200b7891 */ /* 0x001fe2000f8e58ff */
[----:B------:R-:W-:Y:S01]  /*01f0*/  MOV R93, RZ ;  /* 0x000000ff005d7202 */ /* 0x000fe20000000f00 */
[----:B------:R-:W-:Y:S02]  /*0200*/  UIMAD UR5, UR16, UR13, UR5 ;  /* 0x0000000d100572a4 */ /* 0x000fe4000f8e0205 */
[----:B-----5:R-:W-:-:S02]  /*0210*/  UIMAD.WIDE.U32 UR12, UR16, UR28, URZ ;  /* 0x0000001c100c72a5 */ /* 0x020fc4000f8e00ff */
[----:B------:R-:W-:Y:S02]  /*0220*/  UIMAD.WIDE.U32 UR8, UR10, UR14, UR4 ;  /* 0x0000000e0a0872a5 */ /* 0x000fe4000f8e0004 */
[----:B------:R-:W-:Y:S02]  /*0230*/  UIMAD UR13, UR16, UR29, UR13 ;  /* 0x0000001d100d72a4 */ /* 0x000fe4000f8e020d */
[----:B------:R-:W-:Y:S02]  /*0240*/  UIMAD UR18, UR10, UR15, URZ ;  /* 0x0000000f0a1272a4 */ /* 0x000fe4000f8e02ff */
[----:B--2---:R-:W-:Y:S02]  /*0250*/  UISETP.NE.U32.AND UP0, UPT, UR6, URZ, UPT ;  /* 0x000000ff0600728c */ /* 0x004fe4000bf05070 */
[----:B------:R-:W-:Y:S02]  /*0260*/  UIMAD.WIDE.U32 UR12, UR10, UR30, UR12 ;  /* 0x0000001e0a0c72a5 */ /* 0x000fe4000f8e000c */
[----:B------:R-:W-:Y:S01]  /*0270*/  UISETP.NE.AND.EX UP0, UPT, UR7, URZ, UPT, UP0 ;  /* 0x000000ff0700728c */ /* 0x000fe2000bf05300 */
[----:B------:R-:W0:Y:S01]  /*0280*/  LDCU.128 UR4, c[0x0][0x460] ;  /* 0x00008c00ff0477ac */ /* 0x000e220008000c00 */
[----:B------:R-:W-:-:S02]  /*0290*/  UIMAD.WIDE.U32 UR14, UR16, UR20, URZ ;  /* 0x00000014100e72a5 */ /* 0x000fc4000f8e00ff */
[----:B------:R-:W-:Y:S02]  /*02a0*/  UIADD3 UR20, UP1, UPT, UR11, UR8, URZ ;  /* 0x000000080b147290 */ /* 0x000fe4000ff3e0ff */
[----:B------:R-:W-:-:S05]  /*02b0*/  USHF.R.S32.HI UR17, URZ, 0x1f, UR11 ;  /* 0x0000001fff117899 */ /* 0x000fca000801140b */
[----:B------:R-:W2:Y:S01]  /*02c0*/  @UP0 LDCU UR23, c[0x0][0x384] ;  /* 0x00007080ff1707ac */ /* 0x000ea20008000800 */
[----:B------:R-:W4:Y:S01]  /*02d0*/  @UP0 LDCU UR28, c[0x0][0x38c] ;  /* 0x00007180ff1c07ac */ /* 0x000f220008000800 */
[----:B------:R-:W-:Y:S02]  /*02e0*/  UIMAD UR22, UR10, UR31, URZ ;  /* 0x0000001f0a1672a4 */ /* 0x000fe4000f8e02ff */
[----:B------:R-:W-:Y:S02]  /*02f0*/  UIADD3 UR8, UP3, UPT, UR11, UR12, URZ ;  /* 0x0000000c0b087290 */ /* 0x000fe4000ff7e0ff */
[----:B0-----:R-:W-:Y:S02]  /*0300*/  ULEA UR19, UP2, UR20, UR4, 0x1 ;  /* 0x0000000414137291 */ /* 0x001fe4000f8408ff */
[----:B------:R-:W-:Y:S02]  /*0310*/  UIMAD UR15, UR16, UR21, UR15 ;  /* 0x00000015100f72a4 */ /* 0x000fe4000f8e020f */
[----:B------:R-:W-:Y:S01]  /*0320*/  UIADD3.X UR4, UPT, UPT, UR17, UR9, UR18, UP1, !UPT ;  /* 0x0000000911047290 */ /* 0x000fe20008ffe412 */
[----:B------:R-:W0:Y:S01]  /*0330*/  @UP0 LDCU.64 UR34, c[0x0][0x480] ;  /* 0x00009000ff2207ac */ /* 0x000e220008000a00 */
[----:B------:R-:W-:-:S02]  /*0340*/  ULEA UR21, UP4, UR8, UR6, 0x1 ;  /* 0x0000000608157291 */ /* 0x000fc4000f8808ff */
[----:B------:R-:W-:Y:S02]  /*0350*/  UIADD3.X UR9, UPT, UPT, UR17, UR13, UR22, UP3, !UPT ;  /* 0x0000000d11097290 */ /* 0x000fe40009ffe416 */
[----:B------:R-:W-:Y:S02]  /*0360*/  ULEA.HI.X UR20, UR20, UR5, UR4, 0x1, UP2 ;  /* 0x0000000514147291 */ /* 0x000fe400090f0c04 */
[----:B------:R-:W-:Y:S02]  /*0370*/  ULEA.HI.X UR9, UR8, UR7, UR9, 0x1, UP4 ;  /* 0x0000000708097291 */ /* 0x000fe4000a0f0c09 */
[----:B--2---:R-:W-:Y:S02]  /*0380*/  @UP0 UIMAD UR8, UR16, UR23, UR10 ;  /* 0x00000017100802a4 */ /* 0x004fe4000f8e020a */
[----:B-1----:R-:W-:Y:S02]  /*0390*/  UIMAD.WIDE.U32 UR4, UR10, UR24, UR14 ;  /* 0x000000180a0472a5 */ /* 0x002fe4000f8e000e */
[----:B------:R-:W-:Y:S01]  /*03a0*/  @UP0 UIMAD UR8, UR8, UR32, URZ ;  /* 0x00000020080802a4 */ /* 0x000fe2000f8e02ff */
[----:B------:R-:W1:Y:S01]  /*03b0*/  LDCU.64 UR30, c[0x0][0x528] ;  /* 0x0000a500ff1e77ac */ /* 0x000e620008000a00 */
[----:B------:R-:W-:-:S02]  /*03c0*/  UIMAD UR12, UR10, UR25, URZ ;  /* 0x000000190a0c72a4 */ /* 0x000fc4000f8e02ff */
[----:B------:R-:W-:Y:S02]  /*03d0*/  UIADD3 UR11, UP1, UPT, UR11, UR4, URZ ;  /* 0x000000040b0b7290 */ /* 0x000fe4000ff3e0ff */
[----:B----4-:R-:W-:Y:S02]  /*03e0*/  @UP0 UIMAD UR8, UR8, UR28, URZ ;  /* 0x0000001c080802a4 */ /* 0x010fe4000f8e02ff */
        /* <DEDUP_REMOVED lines=24> */
.L_x_1731:
[----:B------:R-:W-:Y:S01]  /*0570*/  BAR.SYNC.DEFER_BLOCKING 0x0 ;  /* 0x0000000000007b1d */ /* 0x000fe20000010000 */
[----:B0-----:R-:W-:Y:S02]  /*0580*/  MOV R4, UR19 ;  /* 0x0000001300047c02 */ /* 0x001fe40008000f00 */
[----:B------:R-:W-:-:S03]  /*0590*/  MOV R5, UR20 ;  /* 0x0000001400057c02 */ /* 0x000fc60008000f00 */
[----:B------:R-:W0:Y:S01]  /*05a0*/  S2R R92, SR_LANEID ;  /* 0x00000000005c7919 */ /* 0x000e220000000000 */
[C---:B------:R-:W-:Y:S01]  /*05b0*/  IMAD.WIDE.U32 R4, R3.reuse, 0x10, R4 ;  /* 0x0000001003047825 */ /* 0x040fe200078e0004 */
[----:B------:R-:W-:Y:S02]  /*05c0*/  MOV R12, UR21 ;  /* 0x00000015000c7c02 */ /* 0x000fe40008000f00 */
[----:B------:R-:W-:Y:S02]  /*05d0*/  MOV R13, UR16 ;  /* 0x00000010000d7c02 */ /* 0x000fe40008000f00 */
[----:B------:R-:W-:Y:S02]  /*05e0*/  MOV R14, UR22 ;  /* 0x00000016000e7c02 */ /* 0x000fe40008000f00 */
[----:B------:R-:W-:Y:S01]  /*05f0*/  MOV R15, UR17 ;  /* 0x00000011000f7c02 */ /* 0x000fe20008000f00 */
[----:B------:R-:W1:Y:S01]  /*0600*/  S2UR UR32, SR_CTAID.X ;  /* 0x00000000002079c3 */ /* 0x000e620000002500 */
[----:B------:R-:W1:Y:S07]  /*0610*/  LDCU.128 UR12, c[0x0][0x410] ;  /* 0x00008200ff0c77ac */ /* 0x000e6e0008000c00 */
[----:B------:R-:W2:Y:S01]  /*0620*/  S2UR UR24, SR_CTAID.Y ;  /* 0x00000000001879c3 */ /* 0x000ea20000002600 */
[----:B------:R-:W3:Y:S01]  /*0630*/  LDG.E.128 R8, desc[UR26][R4.64] ;  /* 0x0000001a04087981 */ /* 0x000ee2000c1e1d00 */
[----:B------:R-:W-:Y:S01]  /*0640*/  UIADD3 UR23, UPT, UPT, UR18, -0x1, URZ ;  /* 0xffffffff12177890 */ /* 0x000fe2000fffe0ff */
[----:B------:R-:W4:Y:S02]  /*0650*/  LDCU.64 UR30, c[0x0][0x488] ;  /* 0x00009100ff1e77ac */ /* 0x000f240008000a00 */
[----:B------:R-:W5:Y:S01]  /*0660*/  LDG.E.128 R16, desc[UR26][R4.64+0x200] ;  /* 0x0002001a04107981 */ /* 0x000f62000c1e1d00 */
[----:B------:R-:W-:Y:S01]  /*0670*/  IMAD.WIDE.U32 R12, R3, 0x10, R12 ;  /* 0x00000010030c7825 */ /* 0x000fe200078e000c */
[----:B------:R-:W-:Y:S01]  /*0680*/  UMOV UR9, URZ ;  /* 0x000000ff00097c82 */ /* 0x000fe20008000000 */
[----:B------:R-:W1:Y:S01]  /*0690*/  LDCU UR25, c[0x0][0x38c] ;  /* 0x00007180ff1977ac */ /* 0x000e620008000800 */
[----:B0-----:R-:W-:-:S04]  /*06a0*/  IADD3 R91, PT, PT, R7, R92, RZ ;  /* 0x0000005c075b7210 */ /* 0x001fc80007ffe0ff */
[----:B------:R-:W-:-:S04]  /*06b0*/  LEA R91, R91, UR11, 0x4 ;  /* 0x0000000b5b5b7c11 */ /* 0x000fc8000f8e20ff */
[----:B------:R-:W-:Y:S01]  /*06c0*/  LEA R24, R92, R91, 0x4 ;  /* 0x0000005b5c187211 */ /* 0x000fe200078e20ff */
[----:B---3--:R-:W-:Y:S04]  /*06d0*/  STS.128 [R91], R8 ;  /* 0x000000085b007388 */ /* 0x008fe80000000c00 */
[----:B-----5:R-:W-:Y:S01]  /*06e0*/  STS.128 [R91+0x200], R16 ;  /* 0x000200105b007388 */ /* 0x020fe20000000c00 */
[----:B------:R-:W-:-:S03]  /*06f0*/  NOP ;  /* 0x0000000000007918 */ /* 0x000fc60000000000 */
[----:B------:R-:W-:Y:S04]  /*0700*/  LDS.128 R84, [R24] ;  /* 0x0000000018547984 */ /* 0x000fe80000000c00 */
[----:B------:R-:W-:Y:S01]  /*0710*/  LDS.128 R80, [R24+0x10] ;  /* 0x0000100018507984 */ /* 0x000fe20000000c00 */
[----:B------:R-:W-:Y:S06]  /*0720*/  BAR.SYNC.DEFER_BLOCKING 0x0 ;  /* 0x0000000000007b1d */ /* 0x000fec0000010000 */
[----:B------:R-:W3:Y:S04]  /*0730*/  LDG.E.128 R20, desc[UR26][R12.64] ;  /* 0x0000001a0c147981 */ /* 0x000ee8000c1e1d00 */
[----:B------:R-:W5:Y:S01]  /*0740*/  LDG.E.128 R28, desc[UR26][R12.64+0x200] ;  /* 0x0002001a0c1c7981 */ /* 0x000f62000c1e1d00 */
[----:B------:R-:W-:-:S03]  /*0750*/  IMAD.WIDE.U32 R14, R3, 0x10, R14 ;  /* 0x00000010030e7825 */ /* 0x000fc600078e000e */
[----:B---3--:R-:W-:Y:S04]  /*0760*/  STS.128 [R91], R20 ;  /* 0x000000145b007388 */ /* 0x008fe80000000c00 */
[----:B-----5:R0:W-:Y:S01]  /*0770*/  STS.128 [R91+0x200], R28 ;  /* 0x0002001c5b007388 */ /* 0x0201e20000000c00 */
[----:B------:R-:W-:-:S03]  /*0780*/  NOP ;  /* 0x0000000000007918 */ /* 0x000fc60000000000 */
[----:B------:R-:W-:Y:S04]  /*0790*/  LDS.128 R8, [R24] ;  /* 0x0000000018087984 */ /* 0x000fe80000000c00 */
[----:B------:R-:W-:Y:S01]  /*07a0*/  LDS.128 R4, [R24+0x10] ;  /* 0x0000100018047984 */ /* 0x000fe20000000c00 */
[----:B------:R-:W-:Y:S06]  /*07b0*/  BAR.SYNC.DEFER_BLOCKING 0x0 ;  /* 0x0000000000007b1d */ /* 0x000fec0000010000 */
[----:B------:R-:W3:Y:S04]  /*07c0*/  LDG.E.128 R32, desc[UR26][R14.64] ;  /* 0x0000001a0e207981 */ /* 0x000ee8000c1e1d00 */
[----:B------:R-:W5:Y:S01]  /*07d0*/  LDG.E.128 R36, desc[UR26][R14.64+0x200] ;  /* 0x0002001a0e247981 */ /* 0x000f62000c1e1d00 */
[----:B------:R-:W-:-:S04]  /*07e0*/  USHF.L.U32 UR8, UR23, 0xb, URZ ;  /* 0x0000000b17087899 */ /* 0x000fc800080006ff */
[----:B-1----:R-:W-:-:S04]  /*07f0*/  UIMAD.WIDE.U32 UR28, UR32, UR12, UR8 ;  /* 0x0000000c201c72a5 */ /* 0x002fc8000f8e0008 */
[----:B------:R-:W-:-:S03]  /*0800*/  UIMAD UR13, UR32, UR13, UR29 ;  /* 0x0000000d200d72a4 */ /* 0x000fc6000f8e021d */
[----:B------:R-:W-:Y:S02]  /*0810*/  UMOV UR12, UR28 ;  /* 0x0000001c000c7c82 */ /* 0x000fe40008000000 */
[----:B--2---:R-:W-:-:S04]  /*0820*/  UIMAD.WIDE.U32 UR12, UR24, UR14, UR12 ;  /* 0x0000000e180c72a5 */ /* 0x004fc8000f8e000c */
[----:B------:R-:W-:Y:S02]  /*0830*/  UIMAD UR15, UR24, UR15, UR13 ;  /* 0x0000000f180f72a4 */ /* 0x000fe4000f8e020d */
[----:B----4-:R-:W-:-:S04]  /*0840*/  ULEA UR10, UP0, UR12, UR30, 0x1 ;  /* 0x0000001e0c0a7291 */ /* 0x010fc8000f8008ff */
[----:B------:R-:W-:Y:S02]  /*0850*/  ULEA.HI.X UR12, UR12, UR31, UR15, 0x1, UP0 ;  /* 0x0000001f0c0c7291 */ /* 0x000fe400080f0c0f */
[----:B------:R-:W-:Y:S01]  /*0860*/  MOV R12, UR10 ;  /* 0x0000000a000c7c02 */ /* 0x000fe20008000f00 */
[----:B------:R-:W1:Y:S03]  /*0870*/  LDCU.64 UR30, c[0x0][0x478] ;  /* 0x00008f00ff1e77ac */ /* 0x000e660008000a00 */
[----:B------:R-:W-:-:S03]  /*0880*/  MOV R13, UR12 ;  /* 0x0000000c000d7c02 */ /* 0x000fc60008000f00 */
[----:B------:R-:W-:Y:S02]  /*0890*/  IMAD.WIDE.U32 R12, R3, 0x10, R12 ;  /* 0x00000010030c7825 */ /* 0x000fe400078e000c */
[----:B------:R-:W2:Y:S01]  /*08a0*/  LDCU.128 UR12, c[0x0][0x420] ;  /* 0x00008400ff0c77ac */ /* 0x000ea20008000c00 */
[----:B---3--:R-:W-:Y:S04]  /*08b0*/  STS.128 [R91], R32 ;  /* 0x000000205b007388 */ /* 0x008fe80000000c00 */
[----:B-----5:R-:W-:Y:S01]  /*08c0*/  STS.128 [R91+0x200], R36 ;  /* 0x000200245b007388 */ /* 0x020fe20000000c00 */
[----:B------:R-:W-:-:S03]  /*08d0*/  NOP ;  /* 0x0000000000007918 */ /* 0x000fc60000000000 */
[----:B------:R-:W3:Y:S04]  /*08e0*/  LDS.128 R16, [R24] ;  /* 0x0000000018107984 */ /* 0x000ee80000000c00 */
[----:B------:R-:W-:Y:S01]  /*08f0*/  LDS.128 R20, [R24+0x10] ;  /* 0x0000100018147984 */ /* 0x000fe20000000c00 */
[----:B------:R-:W-:Y:S06]  /*0900*/  BAR.SYNC.DEFER_BLOCKING 0x0 ;  /* 0x0000000000007b1d */ /* 0x000fec0000010000 */
[----:B0-----:R-:W4:Y:S04]  /*0910*/  LDG.E.128 R28, desc[UR26][R12.64] ;  /* 0x0000001a0c1c7981 */ /* 0x001f28000c1e1d00 */
[----:B------:R-:W5:Y:S01]  /*0920*/  LDG.E.128 R44, desc[UR26][R12.64+0x200] ;  /* 0x0002001a0c2c7981 */ /* 0x000f62000c1e1d00 */
[----:B--2---:R-:W-:-:S04]  /*0930*/  UIMAD.WIDE.U32 UR28, UR32, UR12, UR8 ;  /* 0x0000000c201c72a5 */ /* 0x004fc8000f8e0008 */
[----:B------:R-:W-:-:S03]  /*0940*/  UIMAD UR13, UR32, UR13, UR29 ;  /* 0x0000000d200d72a4 */ /* 0x000fc6000f8e021d */
[----:B------:R-:W-:Y:S02]  /*0950*/  UMOV UR12, UR28 ;  /* 0x0000001c000c7c82 */ /* 0x000fe40008000000 */
[----:B------:R-:W-:Y:S01]  /*0960*/  UIMAD.WIDE.U32 UR12, UR24, UR14, UR12 ;  /* 0x0000000e180c72a5 */ /* 0x000fe2000f8e000c */
[----:B---3--:R-:W-:Y:S01]  /*0970*/  SHF.L.U32 R69, R16, 0x10, RZ ;  /* 0x0000001010457819 */ /* 0x008fe200000006ff */
[----:B------:R-:W0:Y:S02]  /*0980*/  LDCU.64 UR28, c[0x0][0x558] ;  /* 0x0000ab00ff1c77ac */ /* 0x000e240008000a00 */
[----:B------:R-:W-:Y:S02]  /*0990*/  UIMAD UR15, UR24, UR15, UR13 ;  /* 0x0000000f180f72a4 */ /* 0x000fe4000f8e020d */
[----:B-1----:R-:W-:-:S04]  /*09a0*/  ULEA UR10, UP0, UR12, UR30, 0x1 ;  /* 0x0000001e0c0a7291 */ /* 0x002fc8000f8008ff */
[----:B------:R-:W-:Y:S02]  /*09b0*/  ULEA.HI.X UR12, UR12, UR31, UR15, 0x1, UP0 ;  /* 0x0000001f0c0c7291 */ /* 0x000fe400080f0c0f */
[----:B------:R-:W-:Y:S01]  /*09c0*/  MOV R26, UR10 ;  /* 0x0000000a001a7c02 */ /* 0x000fe20008000f00 */
[----:B------:R-:W1:Y:S03]  /*09d0*/  LDCU.64 UR30, c[0x0][0x490] ;  /* 0x00009200ff1e77ac */ /* 0x000e660008000a00 */
[----:B------:R-:W-:Y:S01]  /*09e0*/  MOV R27, UR12 ;  /* 0x0000000c001b7c02 */ /* 0x000fe20008000f00 */
[----:B------:R-:W2:Y:S02]  /*09f0*/  LDCU.64 UR14, c[0x0][0x508] ;  /* 0x0000a100ff0e77ac */ /* 0x000ea40008000a00 */
[----:B------:R-:W-:Y:S01]  /*0a00*/  IMAD.WIDE.U32 R26, R3, 0x10, R26 ;  /* 0x00000010031a7825 */ /* 0x000fe200078e001a */
[----:B----4-:R-:W-:Y:S04]  /*0a10*/  STS.128 [R91], R28 ;  /* 0x0000001c5b007388 */ /* 0x010fe80000000c00 */
[----:B-----5:R-:W-:Y:S01]  /*0a20*/  STS.128 [R91+0x200], R44 ;  /* 0x0002002c5b007388 */ /* 0x020fe20000000c00 */
[----:B------:R-:W-:-:S03]  /*0a30*/  NOP ;  /* 0x0000000000007918 */ /* 0x000fc60000000000 */
[----:B------:R-:W3:Y:S04]  /*0a40*/  LDS.128 R32, [R24] ;  /* 0x0000000018207984 */ /* 0x000ee80000000c00 */
[----:B------:R-:W4:Y:S01]  /*0a50*/  LDS.128 R12, [R24+0x10] ;  /* 0x00001000180c7984 */ /* 0x000f220000000c00 */
[----:B------:R-:W-:Y:S06]  /*0a60*/  BAR.SYNC.DEFER_BLOCKING 0x0 ;  /* 0x0000000000007b1d */ /* 0x000fec0000010000 */
[----:B------:R-:W5:Y:S04]  /*0a70*/  LDG.E.128 R36, desc[UR26][R26.64] ;  /* 0x0000001a1a247981 */ /* 0x000f68000c1e1d00 */
[----:B------:R0:W5:Y:S01]  /*0a80*/  LDG.E.128 R40, desc[UR26][R26.64+0x200] ;  /* 0x0002001a1a287981 */ /* 0x000162000c1e1d00 */
[C---:B------:R-:W-:Y:S01]  /*0a90*/  SHF.L.U32 R68, R17.reuse, 0x10, RZ ;  /* 0x0000001011447819 */ /* 0x040fe200000006ff */
[----:B--2---:R-:W-:Y:S01]  /*0aa0*/  UIMAD.WIDE.U32 UR12, UR32, UR14, UR8 ;  /* 0x0000000e200c72a5 */ /* 0x004fe2000f8e0008 */
[----:B------:R-:W-:-:S02]  /*0ab0*/  PRMT R101, R17, 0x7632, R101 ;  /* 0x0000763211657816 */ /* 0x000fc40000000065 */
[C---:B---3--:R-:W-:Y:S01]  /*0ac0*/  SHF.L.U32 R59, R32.reuse, 0x10, RZ ;  /* 0x00000010203b7819 */ /* 0x048fe200000006ff */
[----:B------:R-:W-:Y:S01]  /*0ad0*/  UIMAD UR13, UR32, UR15, UR13 ;  /* 0x0000000f200d72a4 */ /* 0x000fe2000f8e020d */
[----:B------:R-:W-:Y:S01]  /*0ae0*/  PRMT R32, R32, 0x7632, R32 ;  /* 0x0000763220207816 */ /* 0x000fe20000000020 */
[----:B------:R-:W2:Y:S01]  /*0af0*/  LDCU.64 UR14, c[0x0][0x510] ;  /* 0x0000a200ff0e77ac */ /* 0x000ea20008000a00 */
[----:B----4-:R-:W-:Y:S01]  /*0b00*/  SHF.L.U32 R52, R13, 0x10, RZ ;  /* 0x000000100d347819 */ /* 0x010fe200000006ff */
[----:B------:R-:W-:Y:S01]  /*0b10*/  FMUL.FTZ R0, R59, -1.4426950216293334961 ;  /* 0xbfb8aa3b3b007820 */ /* 0x000fe20000410000 */
[----:B------:R-:W-:Y:S02]  /*0b20*/  PRMT R53, R33, 0x7632, R53 ;  /* 0x0000763221357816 */ /* 0x000fe40000000035 */
[----:B------:R-:W-:Y:S01]  /*0b30*/  PRMT R54, R34, 0x7632, R54 ;  /* 0x0000763222367816 */ /* 0x000fe20000000036 */
[----:B------:R-:W3:Y:S01]  /*0b40*/  MUFU.EX2 R45, R0 ;  /* 0x00000000002d7308 */ /* 0x000ee20000000800 */
[----:B------:R-:W-:-:S02]  /*0b50*/  PRMT R56, R35, 0x7632, R56 ;  /* 0x0000763223387816 */ /* 0x000fc40000000038 */
[----:B------:R-:W-:Y:S01]  /*0b60*/  SHF.L.U32 R58, R33, 0x10, RZ ;  /* 0x00000010213a7819 */ /* 0x000fe200000006ff */
[----:B------:R-:W-:Y:S01]  /*0b70*/  FMUL.FTZ R33, R52, -1.4426950216293334961 ;  /* 0xbfb8aa3b34217820 */ /* 0x000fe20000410000 */
[----:B------:R-:W-:Y:S02]  /*0b80*/  SHF.L.U32 R32, R32, 0x10, RZ ;  /* 0x0000001020207819 */ /* 0x000fe400000006ff */
[----:B------:R-:W-:Y:S01]  /*0b90*/  SHF.L.U32 R53, R53, 0x10, RZ ;  /* 0x0000001035357819 */ /* 0x000fe200000006ff */
[----:B------:R4:W-:Y:S01]  /*0ba0*/  MUFU.EX2 R63, R33 ;  /* 0x00000021003f7308 */ /* 0x0009e20000000800 */
[----:B------:R-:W-:Y:S01]  /*0bb0*/  SHF.L.U32 R54, R54, 0x10, RZ ;  /* 0x0000001036367819 */ /* 0x000fe200000006ff */
[----:B------:R-:W-:Y:S01]  /*0bc0*/  FMUL.FTZ R25, R58, -1.4426950216293334961 ;  /* 0xbfb8aa3b3a197820 */ /* 0x000fe20000410000 */
[----:B------:R-:W-:Y:S01]  /*0bd0*/  SHF.L.U32 R56, R56, 0x10, RZ ;  /* 0x0000001038387819 */ /* 0x000fe200000006ff */
[----:B--2---:R-:W-:Y:S01]  /*0be0*/  UIMAD.WIDE.U32 UR12, UR24, UR14, UR12 ;  /* 0x0000000e180c72a5 */ /* 0x004fe2000f8e000c */
[----:B------:R-:W-:Y:S01]  /*0bf0*/  SHF.L.U32 R57, R34, 0x10, RZ ;  /* 0x0000001022397819 */ /* 0x000fe200000006ff */
[----:B------:R-:W2:Y:S01]  /*0c00*/  MUFU.EX2 R47, R25 ;  /* 0x00000019002f7308 */ /* 0x000ea20000000800 */
[----:B------:R-:W-:Y:S01]  /*0c10*/  SHF.L.U32 R31, R35, 0x10, RZ ;  /* 0x00000010231f7819 */ /* 0x000fe200000006ff */
[----:B---3--:R-:W-:Y:S01]  /*0c20*/  FADD.FTZ R45, R45, 1 ;  /* 0x3f8000002d2d7421 */ /* 0x008fe20000010000 */
[----:B------:R-:W-:Y:S01]  /*0c30*/  SHF.L.U32 R30, R12, 0x10, RZ ;  /* 0x000000100c1e7819 */ /* 0x000fe200000006ff */
[----:B------:R-:W-:Y:S01]  /*0c40*/  FMUL.FTZ R28, R57, -1.4426950216293334961 ;  /* 0xbfb8aa3b391c7820 */ /* 0x000fe20000410000 */
[----:B------:R-:W-:Y:S01]  /*0c50*/  SHF.L.U32 R29, R14, 0x10, RZ ;  /* 0x000000100e1d7819 */ /* 0x000fe200000006ff */
[----:B------:R-:W-:Y:S01]  /*0c60*/  MUFU.RCP R66, R45 ;  /* 0x0000002d00427308 */ /* 0x000fe20000001000 */
[----:B------:R-:W-:Y:S01]  /*0c70*/  SHF.L.U32 R0, R15, 0x10, RZ ;  /* 0x000000100f007819 */ /* 0x000fe200000006ff */
[----:B0-----:R-:W-:Y:S01]  /*0c80*/  FMUL.FTZ R27, R30, -1.4426950216293334961 ;  /* 0xbfb8aa3b1e1b7820 */ /* 0x001fe20000410000 */
[----:B------:R-:W-:Y:S01]  /*0c90*/  PRMT R55, R12, 0x7632, R55 ;  /* 0x000076320c377816 */ /* 0x000fe20000000037 */
[----:B------:R-:W-:Y:S01]  /*0ca0*/  FMUL.FTZ R12, R32, -1.4426950216293334961 ;  /* 0xbfb8aa3b200c7820 */ /* 0x000fe20000410000 */
[----:B------:R-:W-:Y:S01]  /*0cb0*/  PRMT R35, R13, 0x7632, R35 ;  /* 0x000076320d237816 */ /* 0x000fe20000000023 */
[----:B------:R-:W-:Y:S01]  /*0cc0*/  FMUL.FTZ R13, R53, -1.4426950216293334961 ;  /* 0xbfb8aa3b350d7820 */ /* 0x000fe20000410000 */
[----:B------:R-:W-:Y:S01]  /*0cd0*/  PRMT R34, R14, 0x7632, R34 ;  /* 0x000076320e227816 */ /* 0x000fe20000000022 */
[----:B------:R-:W-:Y:S01]  /*0ce0*/  FMUL.FTZ R14, R54, -1.4426950216293334961 ;  /* 0xbfb8aa3b360e7820 */ /* 0x000fe20000410000 */
[----:B----4-:R-:W-:Y:S01]  /*0cf0*/  PRMT R33, R15, 0x7632, R33 ;  /* 0x000076320f217816 */ /* 0x010fe20000000021 */
[----:B------:R-:W-:Y:S01]  /*0d00*/  FMUL.FTZ R15, R56, -1.4426950216293334961 ;  /* 0xbfb8aa3b380f7820 */ /* 0x000fe20000410000 */
[----:B------:R-:W0:Y:S01]  /*0d10*/  MUFU.EX2 R46, R12 ;  /* 0x0000000c002e7308 */ /* 0x000e220000000800 */
[----:B--2---:R-:W-:Y:S01]  /*0d20*/  FADD.FTZ R47, R47, 1 ;  /* 0x3f8000002f2f7421 */ /* 0x004fe20000010000 */
[----:B------:R-:W-:Y:S01]  /*0d30*/  FMUL.FTZ R26, R31, -1.4426950216293334961 ;  /* 0xbfb8aa3b1f1a7820 */ /* 0x000fe20000410000 */
[----:B------:R-:W-:Y:S01]  /*0d40*/  FADD.FTZ R63, R63, 1 ;  /* 0x3f8000003f3f7421 */ /* 0x000fe20000010000 */
[----:B------:R-:W2:Y:S01]  /*0d50*/  MUFU.EX2 R60, R13 ;  /* 0x0000000d003c7308 */ /* 0x000ea20000000800 */
[----:B------:R-:W-:Y:S01]  /*0d60*/  PRMT R75, R16, 0x7632, R75 ;  /* 0x00007632104b7816 */ /* 0x000fe2000000004b */
[----:B------:R-:W-:Y:S01]  /*0d70*/  FMUL.FTZ R25, R29, -1.4426950216293334961 ;  /* 0xbfb8aa3b1d197820 */ /* 0x000fe20000410000 */
[----:B------:R-:W-:Y:S01]  /*0d80*/  SHF.L.U32 R55, R55, 0x10, RZ ;  /* 0x0000001037377819 */ /* 0x000fe200000006ff */
[----:B------:R-:W3:Y:S01]  /*0d90*/  MUFU.EX2 R61, R14 ;  /* 0x0000000e003d7308 */ /* 0x000ee20000000800 */
[----:B------:R-:W-:Y:S01]  /*0da0*/  SHF.L.U32 R34, R34, 0x10, RZ ;  /* 0x0000001022227819 */ /* 0x000fe200000006ff */
[----:B------:R-:W-:Y:S01]  /*0db0*/  UIMAD UR13, UR24, UR15, UR13 ;  /* 0x0000000f180d72a4 */ /* 0x000fe2000f8e020d */
[----:B------:R-:W-:Y:S01]  /*0dc0*/  SHF.L.U32 R33, R33, 0x10, RZ ;  /* 0x0000001021217819 */ /* 0x000fe200000006ff */
[----:B------:R-:W-:Y:S01]  /*0dd0*/  MUFU.EX2 R96, R15 ;  /* 0x0000000f00607308 */ /* 0x000fe20000000800 */
[----:B------:R-:W-:Y:S01]  /*0de0*/  FMUL.FTZ R44, R55, -1.4426950216293334961 ;  /* 0xbfb8aa3b372c7820 */ /* 0x000fe20000410000 */
[----:B0-----:R-:W-:Y:S01]  /*0df0*/  FADD.FTZ R46, R46, 1 ;  /* 0x3f8000002e2e7421 */ /* 0x001fe20000010000 */
[----:B------:R-:W-:Y:S01]  /*0e00*/  SHF.L.U32 R35, R35, 0x10, RZ ;  /* 0x0000001023237819 */ /* 0x000fe200000006ff */
[----:B------:R0:W4:Y:S01]  /*0e10*/  MUFU.EX2 R62, R27 ;  /* 0x0000001b003e7308 */ /* 0x0001220000000800 */
[----:B------:R-:W-:Y:S01]  /*0e20*/  SHF.L.U32 R71, R18, 0x10, RZ ;  /* 0x0000001012477819 */ /* 0x000fe200000006ff */
[----:B--2---:R-:W-:Y:S01]  /*0e30*/  FADD.FTZ R98, R60, 1 ;  /* 0x3f8000003c627421 */ /* 0x004fe20000010000 */
[----:B------:R-:W-:Y:S01]  /*0e40*/  PRMT R100, R18, 0x7632, R100 ;  /* 0x0000763212647816 */ /* 0x000fe20000000064 */
[----:B------:R-:W2:Y:S01]  /*0e50*/  MUFU.RCP R73, R47 ;  /* 0x0000002f00497308 */ /* 0x000ea20000001000 */
[----:B------:R-:W-:Y:S01]  /*0e60*/  SHF.L.U32 R75, R75, 0x10, RZ ;  /* 0x000000104b4b7819 */ /* 0x000fe200000006ff */
[----:B---3--:R-:W-:Y:S01]  /*0e70*/  FADD.FTZ R107, R61, 1 ;  /* 0x3f8000003d6b7421 */ /* 0x008fe20000010000 */
[C---:B------:R-:W-:Y:S01]  /*0e80*/  PRMT R117, R21.reuse, 0x7632, R117 ;  /* 0x0000763215757816 */ /* 0x040fe20000000075 */
[----:B------:R-:W-:Y:S01]  /*0e90*/  ULEA UR10, UP0, UR12, UR28, 0x1 ;  /* 0x0000001c0c0a7291 */ /* 0x000fe2000f8008ff */
[----:B------:R-:W-:Y:S01]  /*0ea0*/  SHF.L.U32 R78, R21, 0x10, RZ ;  /* 0x00000010154e7819 */ /* 0x000fe200000006ff */
[----:B0-----:R-:W-:Y:S01]  /*0eb0*/  FMUL.FTZ R27, R35, -1.4426950216293334961 ;  /* 0xbfb8aa3b231b7820 */ /* 0x001fe20000410000 */
[C---:B------:R-:W-:Y:S01]  /*0ec0*/  PRMT R121, R23.reuse, 0x7632, R121 ;  /* 0x0000763217797816 */ /* 0x040fe20000000079 */
[----:B------:R0:W3:Y:S01]  /*0ed0*/  MUFU.EX2 R48, R28 ;  /* 0x0000001c00307308 */ /* 0x0000e20000000800 */
[----:B------:R-:W-:Y:S01]  /*0ee0*/  SHF.L.U32 R76, R23, 0x10, RZ ;  /* 0x00000010174c7819 */ /* 0x000fe200000006ff */
[----:B----4-:R-:W-:Y:S01]  /*0ef0*/  FADD.FTZ R62, R62, 1 ;  /* 0x3f8000003e3e7421 */ /* 0x010fe20000010000 */
[----:B------:R-:W-:Y:S01]  /*0f00*/  SHF.L.U32 R70, R19, 0x10, RZ ;  /* 0x0000001013467819 */ /* 0x000fe200000006ff */
[----:B------:R4:W1:Y:S01]  /*0f10*/  MUFU.EX2 R49, R26 ;  /* 0x0000001a00317308 */ /* 0x0008620000000800 */
[----:B------:R-:W-:Y:S01]  /*0f20*/  PRMT R115, R20, 0x7632, R115 ;  /* 0x0000763214737816 */ /* 0x000fe20000000073 */
[----:B------:R-:W-:Y:S01]  /*0f30*/  FADD.FTZ R96, R96, 1 ;  /* 0x3f80000060607421 */ /* 0x000fe20000010000 */
[----:B------:R-:W-:Y:S01]  /*0f40*/  SHF.L.U32 R79, R20, 0x10, RZ ;  /* 0x00000010144f7819 */ /* 0x000fe200000006ff */
[----:B------:R-:W-:Y:S01]  /*0f50*/  MUFU.RCP R97, R62 ;  /* 0x0000003e00617308 */ /* 0x000fe20000001000 */
[----:B0-----:R-:W-:Y:S01]  /*0f60*/  FMUL.FTZ R28, R0, -1.4426950216293334961 ;  /* 0xbfb8aa3b001c7820 */ /* 0x001fe20000410000 */
[----:B--2---:R-:W-:Y:S01]  /*0f70*/  FADD.FTZ R17, -R73, 1 ;  /* 0x3f80000049117421 */ /* 0x004fe20000010100 */
[----:B------:R-:W-:Y:S01]  /*0f80*/  PRMT R119, R22, 0x7632, R119 ;  /* 0x0000763216777816 */ /* 0x000fe20000000077 */
[----:B------:R-:W-:Y:S01]  /*0f90*/  ULEA.HI.X UR12, UR12, UR29, UR13, 0x1, UP0 ;  /* 0x0000001d0c0c7291 */ /* 0x000fe200080f0c0d */
[----:B----4-:R-:W-:Y:S01]  /*0fa0*/  FMUL.FTZ R26, R34, -1.4426950216293334961 ;  /* 0xbfb8aa3b221a7820 */ /* 0x010fe20000410000 */
[----:B------:R-:W-:Y:S01]  /*0fb0*/  FFMA.FTZ R17, R58, R17, 1 ;  /* 0x3f8000003a117423 */ /* 0x000fe20000010011 */
[----:B---3--:R-:W-:Y:S01]  /*0fc0*/  FADD.FTZ R74, R48, 1 ;  /* 0x3f800000304a7421 */ /* 0x008fe20000010000 */
[----:B------:R-:W-:Y:S01]  /*0fd0*/  MUFU.RCP R99, R63 ;  /* 0x0000003f00637308 */ /* 0x000fe20000001000 */
[----:B------:R-:W-:Y:S01]  /*0fe0*/  SHF.L.U32 R77, R22, 0x10, RZ ;  /* 0x00000010164d7819 */ /* 0x000fe200000006ff */
[----:B-1----:R-:W-:Y:S01]  /*0ff0*/  FADD.FTZ R72, R49, 1 ;  /* 0x3f80000031487421 */ /* 0x002fe20000010000 */
[----:B------:R-:W-:Y:S01]  /*1000*/  PRMT R102, R19, 0x7632, R102 ;  /* 0x0000763213667816 */ /* 0x000fe20000000066 */
[----:B------:R-:W-:Y:S01]  /*1010*/  UISETP.NE.U32.AND UP0, UPT, UR30, URZ, UPT ;  /* 0x000000ff1e00728c */ /* 0x000fe2000bf05070 */
[----:B------:R-:W-:Y:S01]  /*1020*/  SHF.L.U32 R101, R101, 0x10, RZ ;  /* 0x0000001065657819 */ /* 0x000fe200000006ff */
[----:B------:R-:W-:Y:S01]  /*1030*/  FMUL.FTZ R58, R58, R73 ;  /* 0x000000493a3a7220 */ /* 0x000fe20000410000 */
[----:B------:R-:W-:Y:S01]  /*1040*/  SHF.L.U32 R100, R100, 0x10, RZ ;  /* 0x0000001064647819 */ /* 0x000fe200000006ff */
[----:B------:R-:W0:Y:S01]  /*1050*/  MUFU.RCP R74, R74 ;  /* 0x0000004a004a7308 */ /* 0x000e220000001000 */
[----:B------:R-:W-:Y:S01]  /*1060*/  SHF.L.U32 R115, R115, 0x10, RZ ;  /* 0x0000001073737819 */ /* 0x000fe200000006ff */
[----:B------:R-:W-:Y:S01]  /*1070*/  UISETP.NE.AND.EX UP0, UPT, UR31, URZ, UPT, UP0 ;  /* 0x000000ff1f00728c */ /* 0x000fe2000bf05300 */
[----:B------:R-:W-:-:S02]  /*1080*/  SHF.L.U32 R117, R117, 0x10, RZ ;  /* 0x0000001075757819 */ /* 0x000fc400000006ff */
[----:B------:R-:W-:Y:S02]  /*1090*/  SHF.L.U32 R102, R102, 0x10, RZ ;  /* 0x0000001066667819 */ /* 0x000fe400000006ff */
[----:B------:R-:W-:Y:S01]  /*10a0*/  SHF.L.U32 R119, R119, 0x10, RZ ;  /* 0x0000001077777819 */ /* 0x000fe200000006ff */
[----:B------:R-:W1:Y:S01]  /*10b0*/  MUFU.RCP R72, R72 ;  /* 0x0000004800487308 */ /* 0x000e620000001000 */
[----:B------:R-:W-:Y:S02]  /*10c0*/  SHF.L.U32 R121, R121, 0x10, RZ ;  /* 0x0000001079797819 */ /* 0x000fe400000006ff */
[C---:B------:R-:W-:Y:S02]  /*10d0*/  PRMT R50, R84.reuse, 0x7632, R50 ;  /* 0x0000763254327816 */ /* 0x040fe40000000032 */
[----:B------:R-:W-:Y:S02]  /*10e0*/  SHF.L.U32 R90, R84, 0x10, RZ ;  /* 0x00000010545a7819 */ /* 0x000fe400000006ff */
[C---:B------:R-:W-:Y:S01]  /*10f0*/  PRMT R51, R85.reuse, 0x7632, R51 ;  /* 0x0000763255337816 */ /* 0x040fe20000000033 */
[----:B------:R-:W2:Y:S01]  /*1100*/  MUFU.EX2 R28, R28 ;  /* 0x0000001c001c7308 */ /* 0x000ea20000000800 */
[----:B------:R-:W-:Y:S01]  /*1110*/  SHF.L.U32 R89, R85, 0x10, RZ ;  /* 0x0000001055597819 */ /* 0x000fe200000006ff */
[----:B0-----:R-:W-:Y:S01]  /*1120*/  FADD.FTZ R18, -R74, 1 ;  /* 0x3f8000004a127421 */ /* 0x001fe20000010100 */
[C---:B------:R-:W-:Y:S01]  /*1130*/  PRMT R48, R86.reuse, 0x7632, R48 ;  /* 0x0000763256307816 */ /* 0x040fe20000000030 */
[----:B------:R0:W3:Y:S01]  /*1140*/  MUFU.RCP R103, R46 ;  /* 0x0000002e00677308 */ /* 0x0000e20000001000 */
[----:B------:R-:W-:Y:S01]  /*1150*/  SHF.L.U32 R88, R86, 0x10, RZ ;  /* 0x0000001056587819 */ /* 0x000fe200000006ff */
[C---:B------:R-:W-:Y:S01]  /*1160*/  FFMA.FTZ R23, R57.reuse, R18, 1 ;  /* 0x3f80000039177423 */ /* 0x040fe20000010012 */
[----:B------:R-:W-:Y:S01]  /*1170*/  FMUL.FTZ R57, R57, R74 ;  /* 0x0000004a39397220 */ /* 0x000fe20000410000 */
[----:B------:R-:W-:Y:S01]  /*1180*/  SHF.L.U32 R86, R80, 0x10, RZ ;  /* 0x0000001050567819 */ /* 0x000fe200000006ff */
[----:B-1----:R-:W-:Y:S01]  /*1190*/  FADD.FTZ R20, -R72, 1 ;  /* 0x3f80000048147421 */ /* 0x002fe20000010100 */
[----:B------:R-:W-:-:S02]  /*11a0*/  PRMT R47, R81, 0x7632, R47 ;  /* 0x00007632512f7816 */ /* 0x000fc4000000002f */
[----:B------:R-:W-:Y:S01]  /*11b0*/  MUFU.RCP R107, R107 ;  /* 0x0000006b006b7308 */ /* 0x000fe20000001000 */
[----:B0-----:R-:W-:Y:S01]  /*11c0*/  PRMT R46, R80, 0x7632, R46 ;  /* 0x00007632502e7816 */ /* 0x001fe2000000002e */
[----:B--2---:R-:W-:Y:S01]  /*11d0*/  FADD.FTZ R28, R28, 1 ;  /* 0x3f8000001c1c7421 */ /* 0x004fe20000010000 */
[----:B------:R-:W-:Y:S01]  /*11e0*/  SHF.L.U32 R85, R81, 0x10, RZ ;  /* 0x0000001051557819 */ /* 0x000fe200000006ff */
[----:B------:R-:W-:Y:S01]  /*11f0*/  FMUL.FTZ R81, R71, R57 ;  /* 0x0000003947517220 */ /* 0x000fe20000410000 */
[----:B------:R-:W-:Y:S02]  /*1200*/  SHF.L.U32 R84, R82, 0x10, RZ ;  /* 0x0000001052547819 */ /* 0x000fe400000006ff */
[----:B------:R-:W-:Y:S01]  /*1210*/  PRMT R49, R87, 0x7632, R49 ;  /* 0x0000763257317816 */ /* 0x000fe20000000031 */
[----:B------:R0:W1:Y:S01]  /*1220*/  MUFU.EX2 R104, R25 ;  /* 0x0000001900687308 */ /* 0x0000620000000800 */
[----:B------:R-:W-:Y:S01]  /*1230*/  PRMT R45, R83, 0x7632, R45 ;  /* 0x00007632532d7816 */ /* 0x000fe2000000002d */
[----:B---3--:R-:W-:Y:S01]  /*1240*/  FADD.FTZ R19, -R103, 1 ;  /* 0x3f80000067137421 */ /* 0x008fe20000010100 */
[----:B------:R-:W-:Y:S01]  /*1250*/  SHF.L.U32 R87, R87, 0x10, RZ ;  /* 0x0000001057577819 */ /* 0x000fe200000006ff */
[----:B------:R-:W-:Y:S01]  /*1260*/  MUFU.RCP R98, R98 ;  /* 0x0000006200627308 */ /* 0x000fe20000001000 */
[----:B------:R-:W-:Y:S01]  /*1270*/  SHF.L.U32 R83, R83, 0x10, RZ ;  /* 0x0000001053537819 */ /* 0x000fe200000006ff */
[----:B0-----:R-:W-:-:S06]  /*1280*/  FMUL.FTZ R25, R33, -1.4426950216293334961 ;  /* 0xbfb8aa3b21197820 */ /* 0x001fcc0000410000 */
[----:B------:R-:W0:Y:S01]  /*1290*/  MUFU.EX2 R44, R44 ;  /* 0x0000002c002c7308 */ /* 0x000e220000000800 */
[----:B-1----:R-:W-:-:S03]  /*12a0*/  FADD.FTZ R104, R104, 1 ;  /* 0x3f80000068687421 */ /* 0x002fc60000010000 */
[----:B------:R-:W1:Y:S04]  /*12b0*/  MUFU.EX2 R26, R26 ;  /* 0x0000001a001a7308 */ /* 0x000e680000000800 */
[----:B------:R-:W2:Y:S04]  /*12c0*/  MUFU.EX2 R25, R25 ;  /* 0x0000001900197308 */ /* 0x000ea80000000800 */
[----:B------:R-:W-:Y:S01]  /*12d0*/  MUFU.RCP R113, R28 ;  /* 0x0000001c00717308 */ /* 0x000fe20000001000 */
[----:B0-----:R-:W-:Y:S01]  /*12e0*/  FADD.FTZ R44, R44, 1 ;  /* 0x3f8000002c2c7421 */ /* 0x001fe20000010000 */
[----:B-1----:R-:W-:-:S06]  /*12f0*/  FADD.FTZ R26, R26, 1 ;  /* 0x3f8000001a1a7421 */ /* 0x002fcc0000010000 */
[----:B------:R-:W0:Y:S01]  /*1300*/  MUFU.EX2 R27, R27 ;  /* 0x0000001b001b7308 */ /* 0x000e220000000800 */
[----:B--2---:R-:W-:-:S03]  /*1310*/  FADD.FTZ R120, R25, 1 ;  /* 0x3f80000019787421 */ /* 0x004fc60000010000 */
[----:B------:R-:W-:Y:S08]  /*1320*/  MUFU.RCP R106, R104 ;  /* 0x00000068006a7308 */ /* 0x000ff00000001000 */
[----:B------:R-:W1:Y:S01]  /*1330*/  MUFU.RCP R109, R96 ;  /* 0x00000060006d7308 */ /* 0x000e620000001000 */
[----:B0-----:R-:W-:-:S07]  /*1340*/  FADD.FTZ R27, R27, 1 ;  /* 0x3f8000001b1b7421 */ /* 0x001fce0000010000 */
[----:B------:R0:W-:Y:S08]  /*1350*/  MUFU.RCP R116, R44 ;  /* 0x0000002c00747308 */ /* 0x0001f00000001000 */
[----:B------:R-:W-:Y:S01]  /*1360*/  MUFU.RCP R123, R26 ;  /* 0x0000001a007b7308 */ /* 0x000fe20000001000 */
[----:B0-----:R-:W-:Y:S01]  /*1370*/  PRMT R44, R82, 0x7632, R44 ;  /* 0x00007632522c7816 */ /* 0x001fe2000000002c */
[----:B------:R-:W-:-:S06]  /*1380*/  FMUL.FTZ R82, R68, R58 ;  /* 0x0000003a44527220 */ /* 0x000fcc0000410000 */
[----:B------:R-:W-:Y:S08]  /*1390*/  MUFU.RCP R118, R27 ;  /* 0x0000001b00767308 */ /* 0x000ff00000001000 */
[----:B------:R-:W0:Y:S01]  /*13a0*/  MUFU.RCP R120, R120 ;  /* 0x0000007800787308 */ /* 0x000e220000001000 */
[----:B-----5:R2:W-:Y:S04]  /*13b0*/  STS.128 [R91], R36 ;  /* 0x000000245b007388 */ /* 0x0205e80000000c00 */
[----:B------:R3:W-:Y:S01]  /*13c0*/  STS.128 [R91+0x200], R40 ;  /* 0x000200285b007388 */ /* 0x0007e20000000c00 */
[----:B------:R-:W-:-:S03]  /*13d0*/  NOP ;  /* 0x0000000000007918 */ /* 0x000fc60000000000 */
[----:B------:R-:W4:Y:S01]  /*13e0*/  LDS.128 R12, [R24] ;  /* 0x00000000180c7984 */ /* 0x000f220000000c00 */
[----:B--2---:R-:W-:Y:S01]  /*13f0*/  FFMA.FTZ R36, R31, R20, 1 ;  /* 0x3f8000001f247423 */ /* 0x004fe20000010014 */
[----:B------:R-:W-:Y:S01]  /*1400*/  FFMA.FTZ R20, R32, R19, 1 ;  /* 0x3f80000020147423 */ /* 0x000fe20000010013 */
[----:B-1----:R-:W-:Y:S01]  /*1410*/  FADD.FTZ R39, -R109, 1 ;  /* 0x3f8000006d277421 */ /* 0x002fe20000010100 */
[----:B0-----:R-:W-:Y:S01]  /*1420*/  FADD.FTZ R38, -R120, 1 ;  /* 0x3f80000078267421 */ /* 0x001fe20000010100 */
[----:B---3--:R-:W-:Y:S01]  /*1430*/  SHF.L.U32 R43, R8, 0x10, RZ ;  /* 0x00000010082b7819 */ /* 0x008fe200000006ff */
[----:B------:R-:W-:Y:S01]  /*1440*/  FMUL.FTZ R31, R31, R72 ;  /* 0x000000481f1f7220 */ /* 0x000fe20000410000 */
[----:B------:R-:W-:Y:S01]  /*1450*/  FFMA.FTZ R39, R56, R39, 1 ;  /* 0x3f80000038277423 */ /* 0x000fe20000010027 */
[----:B------:R-:W-:Y:S01]  /*1460*/  FFMA.FTZ R38, R33, R38, 1 ;  /* 0x3f80000021267423 */ /* 0x000fe20000010026 */
[----:B------:R-:W-:Y:S01]  /*1470*/  SHF.L.U32 R42, R9, 0x10, RZ ;  /* 0x00000010092a7819 */ /* 0x000fe200000006ff */
[----:B------:R-:W-:Y:S01]  /*1480*/  FMUL.FTZ R32, R32, R103 ;  /* 0x0000006720207220 */ /* 0x000fe20000410000 */
[----:B------:R-:W-:Y:S01]  /*1490*/  FMUL.FTZ R56, R56, R109 ;  /* 0x0000006d38387220 */ /* 0x000fe20000410000 */
[----:B------:R-:W-:Y:S01]  /*14a0*/  FMUL.FTZ R33, R33, R120 ;  /* 0x0000007821217220 */ /* 0x000fe20000410000 */
[----:B------:R-:W-:Y:S01]  /*14b0*/  FMUL.FTZ R80, R70, R31 ;  /* 0x0000001f46507220 */ /* 0x000fe20000410000 */
[----:B------:R-:W-:-:S02]  /*14c0*/  SHF.L.U32 R41, R10, 0x10, RZ ;  /* 0x000000100a297819 */ /* 0x000fc400000006ff */
[----:B------:R-:W-:Y:S02]  /*14d0*/  SHF.L.U32 R40, R11, 0x10, RZ ;  /* 0x000000100b287819 */ /* 0x000fe400000006ff */
[C---:B----4-:R-:W-:Y:S02]  /*14e0*/  SHF.L.U32 R60, R12.reuse, 0x10, RZ ;  /* 0x000000100c3c7819 */ /* 0x050fe400000006ff */
[C---:B------:R-:W-:Y:S02]  /*14f0*/  SHF.L.U32 R61, R13.reuse, 0x10, RZ ;  /* 0x000000100d3d7819 */ /* 0x040fe400000006ff */
[----:B------:R-:W-:Y:S01]  /*1500*/  PRMT R64, R12, 0x7632, R64 ;  /* 0x000076320c407816 */ /* 0x000fe20000000040 */
[----:B------:R-:W-:Y:S01]  /*1510*/  FADD.FTZ R12, -R66, 1 ;  /* 0x3f800000420c7421 */ /* 0x000fe20000010100 */
[----:B------:R-:W-:Y:S01]  /*1520*/  PRMT R94, R13, 0x7632, R94 ;  /* 0x000076320d5e7816 */ /* 0x000fe2000000005e */
[----:B------:R-:W-:Y:S01]  /*1530*/  FMUL.FTZ R13, R69, R60 ;  /* 0x0000003c450d7220 */ /* 0x000fe20000410000 */
[C---:B------:R-:W-:Y:S01]  /*1540*/  PRMT R67, R14.reuse, 0x7632, R67 ;  /* 0x000076320e437816 */ /* 0x040fe20000000043 */
[----:B------:R-:W-:Y:S01]  /*1550*/  FFMA.FTZ R12, R59, R12, 1 ;  /* 0x3f8000003b0c7423 */ /* 0x000fe2000001000c */
[----:B------:R-:W-:Y:S01]  /*1560*/  SHF.L.U32 R62, R14, 0x10, RZ ;  /* 0x000000100e3e7819 */ /* 0x000fe200000006ff */
[----:B------:R-:W-:Y:S01]  /*1570*/  FMUL.FTZ R14, R68, R61 ;  /* 0x0000003d440e7220 */ /* 0x000fe20000410000 */
[----:B------:R-:W-:Y:S01]  /*1580*/  FMUL.FTZ R13, R66, R13 ;  /* 0x0000000d420d7220 */ /* 0x000fe20000410000 */
[----:B------:R-:W-:Y:S01]  /*1590*/  PRMT R65, R15, 0x7632, R65 ;  /* 0x000076320f417816 */ /* 0x000fe20000000041 */
[----:B------:R-:W-:Y:S01]  /*15a0*/  FMUL.FTZ R59, R59, R66 ;  /* 0x000000423b3b7220 */ /* 0x000fe20000410000 */
[----:B------:R-:W-:Y:S01]  /*15b0*/  FMUL.FTZ R14, R73, R14 ;  /* 0x0000000e490e7220 */ /* 0x000fe20000410000 */
[----:B------:R-:W-:Y:S01]  /*15c0*/  SHF.L.U32 R63, R15, 0x10, RZ ;  /* 0x000000100f3f7819 */ /* 0x000fe200000006ff */
[----:B------:R-:W-:Y:S01]  /*15d0*/  FMUL.FTZ R16, R13, R12 ;  /* 0x0000000c0d107220 */ /* 0x000fe20000410000 */
[----:B------:R-:W-:Y:S01]  /*15e0*/  SHF.L.U32 R64, R64, 0x10, RZ ;  /* 0x0000001040407819 */ /* 0x000fe200000006ff */
[----:B------:R-:W-:Y:S01]  /*15f0*/  FMUL.FTZ R17, R14, R17 ;  /* 0x000000110e117220 */ /* 0x000fe20000410000 */
[----:B------:R-:W-:Y:S01]  /*1600*/  FMUL.FTZ R21, R71, R62 ;  /* 0x0000003e47157220 */ /* 0x000fe20000410000 */
[----:B------:R-:W0:Y:S01]  /*1610*/  LDS.128 R12, [R24+0x10] ;  /* 0x00001000180c7984 */ /* 0x000e220000000c00 */
[----:B------:R-:W-:Y:S01]  /*1620*/  FMUL.FTZ R37, R70, R63 ;  /* 0x0000003f46257220 */ /* 0x000fe20000410000 */
[----:B------:R-:W-:Y:S01]  /*1630*/  FMUL.FTZ R18, R75, R64 ;  /* 0x000000404b127220 */ /* 0x000fe20000410000 */
[----:B------:R-:W-:Y:S01]  /*1640*/  FMUL.FTZ R22, R74, R21 ;  /* 0x000000154a167220 */ /* 0x000fe20000410000 */
[----:B------:R-:W-:Y:S01]  /*1650*/  SHF.L.U32 R94, R94, 0x10, RZ ;  /* 0x000000105e5e7819 */ /* 0x000fe200000006ff */
[----:B------:R-:W-:Y:S01]  /*1660*/  FMUL.FTZ R19, R72, R37 ;  /* 0x0000002548137220 */ /* 0x000fe20000410000 */
[----:B------:R-:W-:Y:S01]  /*1670*/  FMUL.FTZ R21, R103, R18 ;  /* 0x0000001267157220 */ /* 0x000fe20000410000 */
[----:B------:R-:W-:Y:S01]  /*1680*/  FMUL.FTZ R18, R22, R23 ;  /* 0x0000001716127220 */ /* 0x000fe20000410000 */
[----:B------:R-:W-:Y:S01]  /*1690*/  FADD.FTZ R23, -R107, 1 ;  /* 0x3f8000006b177421 */ /* 0x000fe20000010100 */
[----:B------:R-:W-:Y:S01]  /*16a0*/  SHF.L.U32 R67, R67, 0x10, RZ ;  /* 0x0000001043437819 */ /* 0x000fe200000006ff */
[----:B------:R-:W-:Y:S01]  /*16b0*/  FMUL.FTZ R21, R21, R20 ;  /* 0x0000001415157220 */ /* 0x000fe20000410000 */
[----:B------:R-:W-:Y:S01]  /*16c0*/  FADD.FTZ R20, -R98, 1 ;  /* 0x3f80000062147421 */ /* 0x000fe20000010100 */
[----:B------:R-:W-:Y:S01]  /*16d0*/  FFMA.FTZ R37, R54, R23, 1 ;  /* 0x3f80000036257423 */ /* 0x000fe20000010017 */
[----:B------:R-:W-:Y:S01]  /*16e0*/  FMUL.FTZ R23, R101, R94 ;  /* 0x0000005e65177220 */ /* 0x000fe20000410000 */
[----:B------:R-:W-:Y:S01]  /*16f0*/  FMUL.FTZ R22, R100, R67 ;  /* 0x0000004364167220 */ /* 0x000fe20000410000 */
[----:B------:R-:W-:Y:S01]  /*1700*/  FFMA.FTZ R20, R53, R20, 1 ;  /* 0x3f80000035147423 */ /* 0x000fe20000010014 */
[----:B------:R-:W-:Y:S01]  /*1710*/  FMUL.FTZ R19, R19, R36 ;  /* 0x0000002413137220 */ /* 0x000fe20000410000 */
[----:B------:R-:W-:Y:S01]  /*1720*/  FMUL.FTZ R23, R98, R23 ;  /* 0x0000001762177220 */ /* 0x000fe20000410000 */
[----:B------:R-:W-:Y:S01]  /*1730*/  FMUL.FTZ R22, R107, R22 ;  /* 0x000000166b167220 */ /* 0x000fe20000410000 */
[----:B------:R-:W-:Y:S01]  /*1740*/  SHF.L.U32 R65, R65, 0x10, RZ ;  /* 0x0000001041417819 */ /* 0x000fe200000006ff */
[----:B------:R-:W-:Y:S01]  /*1750*/  FMUL.FTZ R53, R53, R98 ;  /* 0x0000006235357220 */ /* 0x000fe20000410000 */
[----:B------:R-:W-:Y:S01]  /*1760*/  FMUL.FTZ R20, R23, R20 ;  /* 0x0000001417147220 */ /* 0x000fe20000410000 */
[----:B------:R-:W-:Y:S01]  /*1770*/  FADD.FTZ R23, -R113, 1 ;  /* 0x3f80000071177421 */ /* 0x000fe20000010100 */
[----:B------:R-:W-:Y:S01]  /*1780*/  FMUL.FTZ R37, R22, R37 ;  /* 0x0000002516257220 */ /* 0x000fe20000410000 */
[----:B------:R-:W-:Y:S01]  /*1790*/  FMUL.FTZ R28, R102, R65 ;  /* 0x00000041661c7220 */ /* 0x000fe20000410000 */
[----:B------:R-:W-:Y:S01]  /*17a0*/  F2FP.BF16.F32.PACK_AB R16, R21, R16 ;  /* 0x000000101510723e */ /* 0x000fe200000010ff */
[----:B------:R-:W-:Y:S01]  /*17b0*/  FFMA.FTZ R25, R0, R23, 1 ;  /* 0x3f80000000197423 */ /* 0x000fe20000010017 */
[----:B------:R-:W-:Y:S01]  /*17c0*/  F2FP.BF16.F32.PACK_AB R17, R20, R17 ;  /* 0x000000111411723e */ /* 0x000fe200000010ff */
[----:B------:R-:W-:Y:S01]  /*17d0*/  FMUL.FTZ R28, R109, R28 ;  /* 0x0000001c6d1c7220 */ /* 0x000fe20000410000 */
[----:B------:R-:W-:Y:S01]  /*17e0*/  F2FP.BF16.F32.PACK_AB R18, R37, R18 ;  /* 0x000000122512723e */ /* 0x000fe200000010ff */
[----:B------:R-:W-:Y:S01]  /*17f0*/  FMUL.FTZ R54, R54, R107 ;  /* 0x0000006b36367220 */ /* 0x000fe20000410000 */
[----:B------:R-:W-:Y:S01]  /*1800*/  SHF.L.U32 R37, R6, 0x10, RZ ;  /* 0x0000001006257819 */ /* 0x000fe200000006ff */
[----:B------:R-:W-:Y:S01]  /*1810*/  FMUL.FTZ R28, R28, R39 ;  /* 0x000000271c1c7220 */ /* 0x000fe20000410000 */
[----:B------:R-:W-:Y:S01]  /*1820*/  SHF.L.U32 R39, R4, 0x10, RZ ;  /* 0x0000001004277819 */ /* 0x000fe200000006ff */
[----:B------:R-:W-:Y:S01]  /*1830*/  FMUL.FTZ R75, R75, R32 ;  /* 0x000000204b4b7220 */ /* 0x000fe20000410000 */
[----:B------:R-:W-:Y:S01]  /*1840*/  FMUL.FTZ R74, R101, R53 ;  /* 0x00000035654a7220 */ /* 0x000fe20000410000 */
[----:B------:R-:W-:Y:S01]  /*1850*/  FMUL.FTZ R73, R100, R54 ;  /* 0x0000003664497220 */ /* 0x000fe20000410000 */
[----:B------:R-:W-:Y:S01]  /*1860*/  F2FP.BF16.F32.PACK_AB R19, R28, R19 ;  /* 0x000000131c13723e */ /* 0x000fe200000010ff */
[----:B------:R-:W-:Y:S01]  /*1870*/  BAR.SYNC.DEFER_BLOCKING 0x0 ;  /* 0x0000000000007b1d */ /* 0x000fe20000010000 */
[----:B------:R-:W-:Y:S01]  /*1880*/  PRMT R28, R11, 0x7632, R28 ;  /* 0x000076320b1c7816 */ /* 0x000fe2000000001c */
[----:B------:R-:W-:Y:S01]  /*1890*/  FMUL.FTZ R72, R102, R56 ;  /* 0x0000003866487220 */ /* 0x000fe20000410000 */
[C---:B0-----:R-:W-:Y:S01]  /*18a0*/  SHF.L.U32 R96, R12.reuse, 0x10, RZ ;  /* 0x000000100c607819 */ /* 0x041fe200000006ff */
[----:B------:R-:W-:Y:S01]  /*18b0*/  FMUL.FTZ R68, R121, R33 ;  /* 0x0000002179447220 */ /* 0x000fe20000410000 */
[----:B------:R-:W-:-:S02]  /*18c0*/  PRMT R108, R12, 0x7632, R108 ;  /* 0x000076320c6c7816 */ /* 0x000fc4000000006c */
[----:B------:R-:W-:Y:S01]  /*18d0*/  PRMT R114, R13, 0x7632, R114 ;  /* 0x000076320d727816 */ /* 0x000fe20000000072 */
[----:B------:R-:W-:Y:S01]  /*18e0*/  FMUL.FTZ R12, R79, R96 ;  /* 0x000000604f0c7220 */ /* 0x000fe20000410000 */
[----:B------:R-:W-:Y:S01]  /*18f0*/  SHF.L.U32 R105, R13, 0x10, RZ ;  /* 0x000000100d697819 */ /* 0x000fe200000006ff */
[C---:B------:R-:W-:Y:S01]  /*1900*/  FADD.FTZ R13, -R97.reuse, 1 ;  /* 0x3f800000610d7421 */ /* 0x040fe20000010100 */
[C---:B------:R-:W-:Y:S01]  /*1910*/  SHF.L.U32 R104, R14.reuse, 0x10, RZ ;  /* 0x000000100e687819 */ /* 0x040fe200000006ff */
[----:B------:R-:W-:Y:S01]  /*1920*/  FMUL.FTZ R12, R97, R12 ;  /* 0x0000000c610c7220 */ /* 0x000fe20000410000 */
[----:B------:R-:W-:Y:S01]  /*1930*/  PRMT R112, R14, 0x7632, R112 ;  /* 0x000076320e707816 */ /* 0x000fe20000000070 */
[----:B------:R-:W-:Y:S01]  /*1940*/  FFMA.FTZ R13, R30, R13, 1 ;  /* 0x3f8000001e0d7423 */ /* 0x000fe2000001000d */
[----:B------:R-:W-:Y:S01]  /*1950*/  SHF.L.U32 R111, R15, 0x10, RZ ;  /* 0x000000100f6f7819 */ /* 0x000fe200000006ff */
[----:B------:R-:W-:Y:S01]  /*1960*/  FMUL.FTZ R22, R78, R105 ;  /* 0x000000694e167220 */ /* 0x000fe20000410000 */
[----:B------:R-:W-:Y:S01]  /*1970*/  FADD.FTZ R14, -R106, 1 ;  /* 0x3f8000006a0e7421 */ /* 0x000fe20000010100 */
[----:B------:R-:W-:Y:S01]  /*1980*/  FMUL.FTZ R12, R12, R13 ;  /* 0x0000000d0c0c7220 */ /* 0x000fe20000410000 */
[----:B------:R-:W-:Y:S01]  /*1990*/  FADD.FTZ R13, -R99, 1 ;  /* 0x3f800000630d7421 */ /* 0x000fe20000010100 */
[----:B------:R-:W-:Y:S01]  /*19a0*/  SHF.L.U32 R108, R108, 0x10, RZ ;  /* 0x000000106c6c7819 */ /* 0x000fe200000006ff */
[----:B------:R-:W-:Y:S01]  /*19b0*/  FMUL.FTZ R23, R77, R104 ;  /* 0x000000684d177220 */ /* 0x000fe20000410000 */
[----:B------:R-:W-:Y:S01]  /*19c0*/  PRMT R110, R15, 0x7632, R110 ;  /* 0x000076320f6e7816 */ /* 0x000fe2000000006e */
[----:B------:R-:W-:Y:S01]  /*19d0*/  FFMA.FTZ R15, R52, R13, 1 ;  /* 0x3f800000340f7423 */ /* 0x000fe2000001000d */
[----:B------:R-:W-:Y:S01]  /*19e0*/  FMUL.FTZ R22, R99, R22 ;  /* 0x0000001663167220 */ /* 0x000fe20000410000 */
[----:B------:R-:W-:Y:S01]  /*19f0*/  FFMA.FTZ R26, R29, R14, 1 ;  /* 0x3f8000001d1a7423 */ /* 0x000fe2000001000e */
[----:B------:R-:W-:Y:S01]  /*1a00*/  FMUL.FTZ R36, R76, R111 ;  /* 0x0000006f4c247220 */ /* 0x000fe20000410000 */
[----:B------:R-:W-:Y:S01]  /*1a10*/  FMUL.FTZ R23, R106, R23 ;  /* 0x000000176a177220 */ /* 0x000fe20000410000 */
[----:B------:R-:W-:Y:S01]  /*1a20*/  FADD.FTZ R14, -R116, 1 ;  /* 0x3f800000740e7421 */ /* 0x000fe20000010100 */
[----:B------:R-:W-:Y:S01]  /*1a30*/  FMUL.FTZ R13, R115, R108 ;  /* 0x0000006c730d7220 */ /* 0x000fe20000410000 */
[----:B------:R-:W-:Y:S01]  /*1a40*/  FMUL.FTZ R15, R22, R15 ;  /* 0x0000000f160f7220 */ /* 0x000fe20000410000 */
[----:B------:R-:W-:Y:S01]  /*1a50*/  FMUL.FTZ R36, R113, R36 ;  /* 0x0000002471247220 */ /* 0x000fe20000410000 */
[----:B------:R-:W-:Y:S01]  /*1a60*/  FMUL.FTZ R22, R23, R26 ;  /* 0x0000001a17167220 */ /* 0x000fe20000410000 */
[----:B------:R-:W-:Y:S01]  /*1a70*/  FFMA.FTZ R14, R55, R14, 1 ;  /* 0x3f800000370e7423 */ /* 0x000fe2000001000e */
[----:B------:R-:W-:Y:S01]  /*1a80*/  FMUL.FTZ R13, R116, R13 ;  /* 0x0000000d740d7220 */ /* 0x000fe20000410000 */
[----:B------:R-:W-:Y:S01]  /*1a90*/  FADD.FTZ R23, -R123, 1 ;  /* 0x3f8000007b177421 */ /* 0x000fe20000010100 */
[----:B------:R-:W-:Y:S01]  /*1aa0*/  SHF.L.U32 R114, R114, 0x10, RZ ;  /* 0x0000001072727819 */ /* 0x000fe200000006ff */
[----:B------:R-:W-:Y:S01]  /*1ab0*/  FMUL.FTZ R36, R36, R25 ;  /* 0x0000001924247220 */ /* 0x000fe20000410000 */
[----:B------:R-:W-:Y:S01]  /*1ac0*/  SHF.L.U32 R112, R112, 0x10, RZ ;  /* 0x0000001070707819 */ /* 0x000fe200000006ff */
[----:B------:R-:W-:Y:S01]  /*1ad0*/  FMUL.FTZ R13, R13, R14 ;  /* 0x0000000e0d0d7220 */ /* 0x000fe20000410000 */
[----:B------:R-:W-:Y:S01]  /*1ae0*/  SHF.L.U32 R110, R110, 0x10, RZ ;  /* 0x000000106e6e7819 */ /* 0x000fe200000006ff */
[----:B------:R-:W-:Y:S01]  /*1af0*/  FFMA.FTZ R25, R34, R23, 1 ;  /* 0x3f80000022197423 */ /* 0x000fe20000010017 */
[C---:B------:R-:W-:Y:S01]  /*1b00*/  FADD.FTZ R14, -R118.reuse, 1 ;  /* 0x3f800000760e7421 */ /* 0x040fe20000010100 */
[----:B------:R-:W-:Y:S01]  /*1b10*/  FMUL.FTZ R23, R117, R114 ;  /* 0x0000007275177220 */ /* 0x000fe20000410000 */
[----:B------:R-:W-:Y:S01]  /*1b20*/  FMUL.FTZ R26, R119, R112 ;  /* 0x00000070771a7220 */ /* 0x000fe20000410000 */
[----:B------:R-:W-:Y:S01]  /*1b30*/  FMUL.FTZ R27, R121, R110 ;  /* 0x0000006e791b7220 */ /* 0x000fe20000410000 */
[----:B------:R-:W-:Y:S01]  /*1b40*/  FFMA.FTZ R14, R35, R14, 1 ;  /* 0x3f800000230e7423 */ /* 0x000fe2000001000e */
[----:B------:R-:W-:Y:S01]  /*1b50*/  FMUL.FTZ R23, R118, R23 ;  /* 0x0000001776177220 */ /* 0x000fe20000410000 */
[----:B------:R-:W-:Y:S01]  /*1b60*/  FMUL.FTZ R26, R123, R26 ;  /* 0x0000001a7b1a7220 */ /* 0x000fe20000410000 */
[----:B------:R-:W-:Y:S01]  /*1b70*/  FMUL.FTZ R27, R120, R27 ;  /* 0x0000001b781b7220 */ /* 0x000fe20000410000 */
[----:B------:R-:W-:Y:S01]  /*1b80*/  F2FP.BF16.F32.PACK_AB R20, R13, R12 ;  /* 0x0000000c0d14723e */ /* 0x000fe200000010ff */
[----:B------:R-:W-:Y:S01]  /*1b90*/  FMUL.FTZ R14, R23, R14 ;  /* 0x0000000e170e7220 */ /* 0x000fe20000410000 */
[----:B------:R-:W-:Y:S01]  /*1ba0*/  FMUL.FTZ R25, R26, R25 ;  /* 0x000000191a197220 */ /* 0x000fe20000410000 */
[----:B------:R-:W-:Y:S01]  /*1bb0*/  FMUL.FTZ R23, R27, R38 ;  /* 0x000000261b177220 */ /* 0x000fe20000410000 */
[----:B------:R-:W-:Y:S01]  /*1bc0*/  STS.128 [R24], R16 ;  /* 0x0000001018007388 */ /* 0x000fe20000000c00 */
[----:B------:R-:W-:Y:S01]  /*1bd0*/  SHF.L.U32 R38, R5, 0x10, RZ ;  /* 0x0000001005267819 */ /* 0x000fe200000006ff */
[----:B------:R-:W-:Y:S01]  /*1be0*/  FMUL.FTZ R30, R30, R97 ;  /* 0x000000611e1e7220 */ /* 0x000fe20000410000 */
[----:B------:R-:W-:Y:S01]  /*1bf0*/  F2FP.BF16.F32.PACK_AB R21, R14, R15 ;  /* 0x0000000f0e15723e */ /* 0x000fe200000010ff */
[----:B------:R-:W-:Y:S01]  /*1c00*/  FMUL.FTZ R52, R52, R99 ;  /* 0x0000006334347220 */ /* 0x000fe20000410000 */
[----:B------:R-:W-:Y:S01]  /*1c10*/  F2FP.BF16.F32.PACK_AB R22, R25, R22 ;  /* 0x000000161916723e */ /* 0x000fe200000010ff */
[----:B------:R-:W-:Y:S01]  /*1c20*/  FMUL.FTZ R29, R29, R106 ;  /* 0x0000006a1d1d7220 */ /* 0x000fe20000410000 */
[----:B------:R-:W-:Y:S01]  /*1c30*/  F2FP.BF16.F32.PACK_AB R23, R23, R36 ;  /* 0x000000241717723e */ /* 0x000fe200000010ff */
[----:B------:R-:W-:Y:S01]  /*1c40*/  FMUL.FTZ R113, R0, R113 ;  /* 0x0000007100717220 */ /* 0x000fe20000410000 */
[----:B------:R-:W-:Y:S01]  /*1c50*/  SHF.L.U32 R36, R7, 0x10, RZ ;  /* 0x0000001007247819 */ /* 0x000fe200000006ff */
[----:B------:R-:W-:Y:S01]  /*1c60*/  FMUL.FTZ R55, R55, R116 ;  /* 0x0000007437377220 */ /* 0x000fe20000410000 */
[----:B------:R-:W-:Y:S01]  /*1c70*/  PRMT R25, R8, 0x7632, R25 ;  /* 0x0000763208197816 */ /* 0x000fe20000000019 */
[----:B------:R0:W-:Y:S01]  /*1c80*/  STS.128 [R24+0x10], R20 ;  /* 0x0000101418007388 */ /* 0x0001e20000000c00 */
[----:B------:R-:W-:-:S03]  /*1c90*/  NOP ;  /* 0x0000000000007918 */ /* 0x000fc60000000000 */
[----:B------:R-:W1:Y:S01]  /*1ca0*/  LDS.128 R12, [R91] ;  /* 0x000000005b0c7984 */ /* 0x000e620000000c00 */
[----:B------:R-:W-:Y:S01]  /*1cb0*/  PRMT R26, R9, 0x7632, R26 ;  /* 0x00007632091a7816 */ /* 0x000fe2000000001a */
[----:B------:R-:W-:Y:S01]  /*1cc0*/  FMUL.FTZ R35, R35, R118 ;  /* 0x0000007623237220 */ /* 0x000fe20000410000 */
[----:B------:R-:W-:Y:S01]  /*1cd0*/  MOV R8, UR10 ;  /* 0x0000000a00087c02 */ /* 0x000fe20008000f00 */
[----:B------:R-:W-:Y:S01]  /*1ce0*/  FMUL.FTZ R34, R34, R123 ;  /* 0x0000007b22227220 */ /* 0x000fe20000410000 */
[----:B------:R-:W-:Y:S01]  /*1cf0*/  MOV R9, UR12 ;  /* 0x0000000c00097c02 */ /* 0x000fe20008000f00 */
[----:B------:R-:W-:Y:S01]  /*1d00*/  FMUL.FTZ R0, R69, R59 ;  /* 0x0000003b45007220 */ /* 0x000fe20000410000 */
[----:B------:R-:W-:Y:S01]  /*1d10*/  PRMT R27, R10, 0x7632, R27 ;  /* 0x000076320a1b7816 */ /* 0x000fe2000000001b */
[----:B------:R-:W-:Y:S01]  /*1d20*/  FMUL.FTZ R79, R79, R30 ;  /* 0x0000001e4f4f7220 */ /* 0x000fe20000410000 */
[----:B0-----:R-:W-:Y:S01]  /*1d30*/  PRMT R20, R4, 0x7632, R20 ;  /* 0x0000763204147816 */ /* 0x001fe20000000014 */
[----:B------:R-:W-:Y:S01]  /*1d40*/  IMAD.WIDE.U32 R8, R3, 0x10, R8 ;  /* 0x0000001003087825 */ /* 0x000fe200078e0008 */
[----:B------:R-:W-:-:S03]  /*1d50*/  PRMT R21, R5, 0x7632, R21 ;  /* 0x0000763205157816 */ /* 0x000fc60000000015 */
[----:B------:R-:W-:Y:S01]  /*1d60*/  FMUL.FTZ R78, R78, R52 ;  /* 0x000000344e4e7220 */ /* 0x000fe20000410000 */
[----:B------:R-:W-:Y:S01]  /*1d70*/  PRMT R22, R6, 0x7632, R22 ;  /* 0x0000763206167816 */ /* 0x000fe20000000016 */
[----:B------:R-:W-:Y:S01]  /*1d80*/  FMUL.FTZ R77, R77, R29 ;  /* 0x0000001d4d4d7220 */ /* 0x000fe20000410000 */
[----:B------:R-:W-:Y:S01]  /*1d90*/  PRMT R23, R7, 0x7632, R23 ;  /* 0x0000763207177816 */ /* 0x000fe20000000017 */
[----:B------:R-:W-:Y:S01]  /*1da0*/  FMUL.FTZ R76, R76, R113 ;  /* 0x000000714c4c7220 */ /* 0x000fe20000410000 */
[----:B------:R-:W0:Y:S01]  /*1db0*/  LDS.128 R4, [R91+0x200] ;  /* 0x000200005b047984 */ /* 0x000e220000000c00 */
[----:B------:R-:W-:Y:S01]  /*1dc0*/  FMUL.FTZ R71, R115, R55 ;  /* 0x0000003773477220 */ /* 0x000fe20000410000 */
[----:B------:R-:W-:Y:S01]  /*1dd0*/  FMUL.FTZ R70, R117, R35 ;  /* 0x0000002375467220 */ /* 0x000fe20000410000 */
[----:B------:R-:W-:Y:S01]  /*1de0*/  FMUL.FTZ R69, R119, R34 ;  /* 0x0000002277457220 */ /* 0x000fe20000410000 */
[----:B-1----:R1:W-:Y:S04]  /*1df0*/  STG.E.128 desc[UR26][R8.64], R12 ;  /* 0x0000000c08007986 */ /* 0x0023e8000c101d1a */
[----:B0-----:R1:W-:Y:S01]  /*1e00*/  STG.E.128 desc[UR26][R8.64+0x200], R4 ;  /* 0x0002000408007986 */ /* 0x0013e2000c101d1a */
[----:B------:R-:W-:Y:S05]  /*1e10*/  BRA.U !UP0, `(.L_x_1716) ;  /* 0x0000000108a87547 */ /* 0x000fea000b800000 */
[----:B------:R-:W-:Y:S01]  /*1e20*/  BAR.SYNC.DEFER_BLOCKING 0x0 ;  /* 0x0000000000007b1d */ /* 0x000fe20000010000 */
[----:B-1----:R-:W-:Y:S01]  /*1e30*/  FMUL.FTZ R4, R59, R60 ;  /* 0x0000003c3b047220 */ /* 0x002fe20000410000 */
        /* <DEDUP_REMOVED lines=15> */
[----:B------:R-:W0:Y:S01]  /*1f30*/  LDCU.128 UR12, c[0x0][0x430] ;  /* 0x00008600ff0c77ac */ /* 0x000e220008000c00 */
[----:B------:R-:W-:-:S02]  /*1f40*/  F2FP.BF16.F32.PACK_AB R4, R9, R4 ;  /* 0x000000040904723e */ /* 0x000fc400000010ff */
[----:B------:R-:W-:Y:S02]  /*1f50*/  F2FP.BF16.F32.PACK_AB R7, R56, R7 ;  /* 0x000000073807723e */ /* 0x000fe400000010ff */
[----:B------:R-:W-:Y:S02]  /*1f60*/  F2FP.BF16.F32.PACK_AB R6, R67, R6 ;  /* 0x000000064306723e */ /* 0x000fe400000010ff */
[----:B------:R-:W-:Y:S02]  /*1f70*/  F2FP.BF16.F32.PACK_AB R5, R94, R5 ;  /* 0x000000055e05723e */ /* 0x000fe400000010ff */
[----:B------:R-:W-:Y:S02]  /*1f80*/  F2FP.BF16.F32.PACK_AB R11, R110, R11 ;  /* 0x0000000b6e0b723e */ /* 0x000fe400000010ff */
[----:B------:R-:W-:Y:S01]  /*1f90*/  F2FP.BF16.F32.PACK_AB R10, R13, R10 ;  /* 0x0000000a0d0a723e */ /* 0x000fe200000010ff */
[----:B------:R1:W-:Y:S01]  /*1fa0*/  STS.128 [R24], R4 ;  /* 0x0000000418007388 */ /* 0x0003e20000000c00 */
[----:B------:R-:W-:-:S02]  /*1fb0*/  F2FP.BF16.F32.PACK_AB R9, R35, R52 ;  /* 0x000000342309723e */ /* 0x000fc400000010ff */
[----:B------:R-:W-:Y:S01]  /*1fc0*/  F2FP.BF16.F32.PACK_AB R8, R55, R8 ;  /* 0x000000083708723e */ /* 0x000fe200000010ff */
[----:B0-----:R-:W-:-:S04]  /*1fd0*/  UIMAD.WIDE.U32 UR8, UR32, UR12, UR8 ;  /* 0x0000000c200872a5 */ /* 0x001fc8000f8e0008 */
[----:B------:R-:W-:Y:S01]  /*1fe0*/  STS.128 [R24+0x10], R8 ;  /* 0x0000100818007388 */ /* 0x000fe20000000c00 */
[----:B------:R-:W-:-:S03]  /*1ff0*/  NOP ;  /* 0x0000000000007918 */ /* 0x000fc60000000000 */
[----:B------:R-:W0:Y:S01]  /*2000*/  LDS.128 R12, [R91] ;  /* 0x000000005b0c7984 */ /* 0x000e220000000c00 */
[----:B------:R-:W-:-:S03]  /*2010*/  UIMAD UR9, UR32, UR13, UR9 ;  /* 0x0000000d200972a4 */ /* 0x000fc6000f8e0209 */
[----:B------:R-:W2:Y:S01]  /*2020*/  LDS.128 R16, [R91+0x200] ;  /* 0x000200005b107984 */ /* 0x000ea20000000c00 */
[----:B------:R-:W-:-:S04]  /*2030*/  UIMAD.WIDE.U32 UR8, UR24, UR14, UR8 ;  /* 0x0000000e180872a5 */ /* 0x000fc8000f8e0008 */
[----:B------:R-:W-:Y:S02]  /*2040*/  UIMAD UR15, UR24, UR15, UR9 ;  /* 0x0000000f180f72a4 */ /* 0x000fe4000f8e0209 */
[----:B------:R-:W-:-:S04]  /*2050*/  ULEA UR9, UP0, UR8, UR30, 0x1 ;  /* 0x0000001e08097291 */ /* 0x000fc8000f8008ff */
[----:B------:R-:W-:Y:S02]  /*2060*/  ULEA.HI.X UR8, UR8, UR31, UR15, 0x1, UP0 ;  /* 0x0000001f08087291 */ /* 0x000fe400080f0c0f */
[----:B-1----:R-:W-:-:S04]  /*2070*/  MOV R4, UR9 ;  /* 0x0000000900047c02 */ /* 0x002fc80008000f00 */
[----:B------:R-:W-:-:S03]  /*2080*/  MOV R5, UR8 ;  /* 0x0000000800057c02 */ /* 0x000fc60008000f00 */
[----:B------:R-:W-:-:S05]  /*2090*/  IMAD.WIDE.U32 R4, R3, 0x10, R4 ;  /* 0x0000001003047825 */ /* 0x000fca00078e0004 */
[----:B0-----:R0:W-:Y:S04]  /*20a0*/  STG.E.128 desc[UR26][R4.64], R12 ;  /* 0x0000000c04007986 */ /* 0x0011e8000c101d1a */
[----:B--2---:R0:W-:Y:S02]  /*20b0*/  STG.E.128 desc[UR26][R4.64+0x200], R16 ;  /* 0x0002001004007986 */ /* 0x0041e4000c101d1a */
.L_x_1716:
[----:B------:R-:W-:Y:S01]  /*20c0*/  SHF.L.U32 R50, R50, 0x10, RZ ;  /* 0x0000001032327819 */ /* 0x000fe200000006ff */
[----:B01----:R-:W-:Y:S01]  /*20d0*/  FFMA.FTZ R4, R0, R90, R95 ;  /* 0x0000005a00047223 */ /* 0x003fe2000001005f */
[----:B------:R-:W-:Y:S01]  /*20e0*/  SHF.L.U32 R51, R51, 0x10, RZ ;  /* 0x0000001033337819 */ /* 0x000fe200000006ff */
[----:B------:R-:W-:Y:S01]  /*20f0*/  BAR.SYNC.DEFER_BLOCKING 0x0 ;  /* 0x0000000000007b1d */ /* 0x000fe20000010000 */
[----:B------:R-:W-:Y:S01]  /*2100*/  SHF.L.U32 R48, R48, 0x10, RZ ;  /* 0x0000001030307819 */ /* 0x000fe200000006ff */
[----:B------:R-:W-:Y:S01]  /*2110*/  FFMA.FTZ R3, R75, R50, R4 ;  /* 0x000000324b037223 */ /* 0x000fe20000010004 */
[----:B------:R-:W-:Y:S01]  /*2120*/  SHF.L.U32 R49, R49, 0x10, RZ ;  /* 0x0000001031317819 */ /* 0x000fe200000006ff */
[----:B------:R-:W-:Y:S01]  /*2130*/  UISETP.GE.AND UP0, UPT, UR25, 0x1, UPT ;  /* 0x000000011900788c */ /* 0x000fe2000bf06270 */
[----:B------:R-:W-:Y:S01]  /*2140*/  SHF.L.U32 R46, R46, 0x10, RZ ;  /* 0x000000102e2e7819 */ /* 0x000fe200000006ff */
[----:B------:R-:W-:Y:S01]  /*2150*/  FFMA.FTZ R3, R82, R89, R3 ;  /* 0x0000005952037223 */ /* 0x000fe20000010003 */
[----:B------:R-:W-:-:S02]  /*2160*/  SHF.L.U32 R47, R47, 0x10, RZ ;  /* 0x000000102f2f7819 */ /* 0x000fc400000006ff */
[----:B------:R-:W-:Y:S02]  /*2170*/  CS2R R66, SRZ ;  /* 0x0000000000427805 */ /* 0x000fe4000001ff00 */
[----:B------:R-:W-:Y:S01]  /*2180*/  SHF.L.U32 R44, R44, 0x10, RZ ;  /* 0x000000102c2c7819 */ /* 0x000fe200000006ff */
[----:B------:R-:W-:Y:S01]  /*2190*/  FFMA.FTZ R4, R74, R51, R3 ;  /* 0x000000334a047223 */ /* 0x000fe20000010003 */
[----:B------:R-:W-:Y:S02]  /*21a0*/  SHF.L.U32 R28, R28, 0x10, RZ ;  /* 0x000000101c1c7819 */ /* 0x000fe400000006ff */
[----:B------:R-:W-:Y:S02]  /*21b0*/  CS2R R64, SRZ ;  /* 0x0000000000407805 */ /* 0x000fe4000001ff00 */
[----:B------:R-:W-:Y:S01]  /*21c0*/  SHF.L.U32 R25, R25, 0x10, RZ ;  /* 0x0000001019197819 */ /* 0x000fe200000006ff */
[----:B------:R-:W-:Y:S01]  /*21d0*/  FFMA.FTZ R4, R81, R88, R4 ;  /* 0x0000005851047223 */ /* 0x000fe20000010004 */
[----:B------:R-:W-:Y:S01]  /*21e0*/  SHF.L.U32 R26, R26, 0x10, RZ ;  /* 0x000000101a1a7819 */ /* 0x000fe200000006ff */
[----:B------:R-:W-:Y:S01]  /*21f0*/  FADD.FTZ R32, R28, UR7 ;  /* 0x000000071c207e21 */ /* 0x000fe20008010000 */
        /* <DEDUP_REMOVED lines=12> */
[----:B------:R-:W-:Y:S01]  /*22c0*/  FADD.FTZ R31, R20, UR7 ;  /* 0x00000007141f7e21 */ /* 0x000fe20008010000 */
[----:B------:R-:W-:Y:S01]  /*22d0*/  FFMA.FTZ R4, R79, R86, R4 ;  /* 0x000000564f047223 */ /* 0x000fe20000010004 */
[----:B------:R-:W-:Y:S01]  /*22e0*/  FADD.FTZ R30, R21, UR7 ;  /* 0x00000007151e7e21 */ /* 0x000fe20008010000 */
[----:B------:R-:W-:Y:S01]  /*22f0*/  FADD.FTZ R29, R22, UR7 ;  /* 0x00000007161d7e21 */ /* 0x000fe20008010000 */
[----:B------:R-:W-:Y:S01]  /*2300*/  FADD.FTZ R28, R23, UR7 ;  /* 0x00000007171c7e21 */ /* 0x000fe20008010000 */
[----:B------:R-:W-:Y:S01]  /*2310*/  FFMA.FTZ R3, R71, R46, R4 ;  /* 0x0000002e47037223 */ /* 0x000fe20000010004 */
[----:B------:R-:W-:-:S02]  /*2320*/  CS2R R62, SRZ ;  /* 0x00000000003e7805 */ /* 0x000fc4000001ff00 */
[----:B------:R-:W-:Y:S02]  /*2330*/  CS2R R60, SRZ ;  /* 0x00000000003c7805 */ /* 0x000fe4000001ff00 */
[----:B------:R-:W-:Y:S01]  /*2340*/  CS2R R58, SRZ ;  /* 0x00000000003a7805 */ /* 0x000fe2000001ff00 */
[----:B------:R-:W-:Y:S01]  /*2350*/  FFMA.FTZ R3, R78, R85, R3 ;  /* 0x000000554e037223 */ /* 0x000fe20000010003 */
[----:B------:R-:W-:Y:S02]  /*2360*/  CS2R R56, SRZ ;  /* 0x0000000000387805 */ /* 0x000fe4000001ff00 */
[----:B------:R-:W-:Y:S02]  /*2370*/  CS2R R54, SRZ ;  /* 0x0000000000367805 */ /* 0x000fe4000001ff00 */
[----:B------:R-:W-:Y:S01]  /*2380*/  CS2R R52, SRZ ;  /* 0x0000000000347805 */ /* 0x000fe2000001ff00 */
[----:B------:R-:W-:Y:S01]  /*2390*/  FFMA.FTZ R4, R70, R47, R3 ;  /* 0x0000002f46047223 */ /* 0x000fe20000010003 */
[----:B------:R-:W-:Y:S01]  /*23a0*/  FADD.FTZ R43, R43, UR7 ;  /* 0x000000072b2b7e21 */ /* 0x000fe20008010000 */
[----:B------:R-:W-:Y:S01]  /*23b0*/  FADD.FTZ R42, R42, UR7 ;  /* 0x000000072a2a7e21 */ /* 0x000fe20008010000 */
[----:B------:R-:W-:Y:S01]  /*23c0*/  FADD.FTZ R41, R41, UR7 ;  /* 0x0000000729297e21 */ /* 0x000fe20008010000 */
[----:B------:R-:W-:Y:S01]  /*23d0*/  FFMA.FTZ R4, R77, R84, R4 ;  /* 0x000000544d047223 */ /* 0x000fe20000010004 */
[----:B------:R-:W-:Y:S01]  /*23e0*/  FADD.FTZ R40, R40, UR7 ;  /* 0x0000000728287e21 */ /* 0x000fe20008010000 */
[----:B------:R-:W-:Y:S01]  /*23f0*/  FADD.FTZ R39, R39, UR7 ;  /* 0x0000000727277e21 */ /* 0x000fe20008010000 */
[----:B------:R-:W-:Y:S01]  /*2400*/  FADD.FTZ R38, R38, UR7 ;  /* 0x0000000726267e21 */ /* 0x000fe20008010000 */
[----:B------:R-:W-:Y:S01]  /*2410*/  FFMA.FTZ R3, R69, R44, R4 ;  /* 0x0000002c45037223 */ /* 0x000fe20000010004 */
[----:B------:R-:W-:Y:S01]  /*2420*/  FADD.FTZ R37, R37, UR7 ;  /* 0x0000000725257e21 */ /* 0x000fe20008010000 */
[----:B------:R-:W-:Y:S01]  /*2430*/  FADD.FTZ R36, R36, UR7 ;  /* 0x0000000724247e21 */ /* 0x000fe20008010000 */
[----:B------:R-:W-:Y:S01]  /*2440*/  FMUL.FTZ R26, R0, UR6 ;  /* 0x00000006001a7c20 */ /* 0x000fe20008410000 */
[----:B------:R-:W-:Y:S01]  /*2450*/  FFMA.FTZ R3, R76, R83, R3 ;  /* 0x000000534c037223 */ /* 0x000fe20000010003 */
        /* <DEDUP_REMOVED lines=14> */
[C---:B------:R-:W-:Y:S01]  /*2540*/  FMUL.FTZ R12, R68.reuse, UR6 ;  /* 0x00000006440c7c20 */ /* 0x040fe20008410000 */
[----:B------:R-:W-:Y:S01]  /*2550*/  FFMA.FTZ R95, R68, R45, R3 ;  /* 0x0000002d445f7223 */ /* 0x000fe20000010003 */
[----:B------:R-:W-:Y:S06]  /*2560*/  BRA.U !UP0, `(.L_x_1717) ;  /* 0x0000002508a07547 */ /* 0x000fec000b800000 */
[----:B------:R-:W0:Y:S01]  /*2570*/  LDCU.64 UR32, c[0x0][0x3d8] ;  /* 0x00007b00ff2077ac */ /* 0x000e220008000a00 */
[----:B------:R-:W1:Y:S01]  /*2580*/  LDC R3, c[0x0][0x394] ;  /* 0x0000e500ff037b82 */ /* 0x000e620000000800 */
[----:B------:R-:W-:Y:S01]  /*2590*/  HFMA2 R67, -RZ, RZ, 0, 0 ;  /* 0x00000000ff437431 */ /* 0x000fe200000001ff */
[----:B------:R-:W2:Y:S01]  /*25a0*/  LDCU.64 UR38, c[0x0][0x3b8] ;  /* 0x00007700ff2677ac */ /* 0x000ea20008000a00 */
[----:B------:R-:W3:Y:S05]  /*25b0*/  LDCU.128 UR8, c[0x0][0x3a0] ;  /* 0x00007400ff0877ac */ /* 0x000eea0008000c00 */
[----:B------:R-:W4:Y:S01]  /*25c0*/  S2UR UR42, SR_CgaCtaId ;  /* 0x00000000002a79c3 */ /* 0x000f220000008800 */
[----:B------:R-:W5:Y:S01]  /*25d0*/  LDCU.128 UR12, c[0x0][0x440] ;  /* 0x00008800ff0c77ac */ /* 0x000f620008000c00 */
[----:B------:R-:W4:Y:S01]  /*25e0*/  LDCU.64 UR40, c[0x0][0x450] ;  /* 0x00008a00ff2877ac */ /* 0x000f220008000a00 */
[----:B0-----:R-:W-:-:S02]  /*25f0*/  UIMAD.WIDE.U32 UR30, UR24, UR32, URZ ;  /* 0x00000020181e72a5 */ /* 0x001fc4000f8e00ff */
[----:B--2---:R-:W-:Y:S02]  /*2600*/  UIMAD.WIDE.U32 UR28, UR24, UR38, URZ ;  /* 0x00000026181c72a5 */ /* 0x004fe4000f8e00ff */
[----:B------:R-:W-:Y:S01]  /*2610*/  UIMAD UR38, UR24, UR33, UR31 ;  /* 0x00000021182672a4 */ /* 0x000fe2000f8e021f */
[----:B-1----:R-:W-:Y:S01]  /*2620*/  ISETP.LE.AND P0, PT, R3, UR18, PT ;  /* 0x0000001203007c0c */ /* 0x002fe2000bf03270 */
[----:B------:R-:W0:Y:S03]  /*2630*/  LDCU.64 UR34, c[0x0][0x3e0] ;  /* 0x00007c00ff2277ac */ /* 0x000e260008000a00 */
[----:B------:R-:W-:Y:S01]  /*2640*/  ISETP.EQ.AND P0, PT, R2, RZ, !P0 ;  /* 0x000000ff0200720c */ /* 0x000fe20004702270 */
[----:B---3--:R-:W-:Y:S01]  /*2650*/  UIMAD.WIDE.U32 UR32, UR24, UR8, URZ ;  /* 0x00000008182072a5 */ /* 0x008fe2000f8e00ff */
[----:B------:R-:W1:Y:S02]  /*2660*/  LDCU.64 UR36, c[0x0][0x3c0] ;  /* 0x00007800ff2477ac */ /* 0x000e640008000a00 */
[----:B------:R-:W-:Y:S01]  /*2670*/  P2R R118, PR, RZ, 0x1 ;  /* 0x00000001ff767803 */ /* 0x000fe20000000000 */
[----:B------:R-:W-:-:S02]  /*2680*/  UIMAD UR9, UR24, UR9, UR33 ;  /* 0x00000009180972a4 */ /* 0x000fc4000f8e0221 */
[----:B------:R-:W-:Y:S02]  /*2690*/  UIMAD UR39, UR24, UR39, UR29 ;  /* 0x00000027182772a4 */ /* 0x000fe4000f8e021d */
[----:B-----5:R-:W-:Y:S02]  /*26a0*/  ULEA UR29, UP2, UR32, UR12, 0x2 ;  /* 0x0000000c201d7291 */ /* 0x020fe4000f8410ff */
[----:B------:R-:W-:Y:S02]  /*26b0*/  UIADD3 UR8, UPT, UPT, UR18, -0x2, URZ ;  /* 0xfffffffe12087890 */ /* 0x000fe4000fffe0ff */
[----:B------:R-:W-:Y:S02]  /*26c0*/  ULEA.HI.X UR32, UR32, UR13, UR9, 0x2, UP2 ;  /* 0x0000000d20207291 */ /* 0x000fe400090f1409 */
[----:B------:R-:W-:Y:S01]  /*26d0*/  ULEA UR31, UP0, UR28, UR14, 0x2 ;  /* 0x0000000e1c1f7291 */ /* 0x000fe2000f8010ff */
[----:B------:R-:W-:Y:S01]  /*26e0*/  UMOV UR9, 0x400 ;  /* 0x0000040000097882 */ /* 0x000fe20000000000 */
[----:B----4-:R-:W-:-:S02]  /*26f0*/  ULEA UR24, UP1, UR30, UR40, 0x2 ;  /* 0x000000281e187291 */ /* 0x010fc4000f8210ff */
[----:B------:R-:W-:Y:S02]  /*2700*/  ULEA UR9, UR42, UR9, 0x18 ;  /* 0x000000092a097291 */ /* 0x000fe4000f8ec0ff */
[----:B------:R-:W-:Y:S02]  /*2710*/  USHF.L.U32 UR23, UR23, 0x8, URZ ;  /* 0x0000000817177899 */ /* 0x000fe400080006ff */
[----:B------:R-:W-:Y:S02]  /*2720*/  ULEA.HI.X UR28, UR28, UR15, UR39, 0x2, UP0 ;  /* 0x0000000f1c1c7291 */ /* 0x000fe400080f1427 */
[----:B------:R-:W-:Y:S02]  /*2730*/  ULEA.HI.X UR30, UR30, UR41, UR38, 0x2, UP1 ;  /* 0x000000291e1e7291 */ /* 0x000fe400088f1426 */
[----:B------:R-:W-:Y:S02]  /*2740*/  UIMAD UR25, UR8, UR25, URZ ;  /* 0x00000019081972a4 */ /* 0x000fe4000f8e02ff */
[----:B------:R-:W-:Y:S01]  /*2750*/  UIADD3 UR33, UPT, UPT, UR9, 0x1ae0, URZ ;  /* 0x00001ae009217890 */ /* 0x000fe2000fffe0ff */
[----:B------:R-:W2:Y:S01]  /*2760*/  LDCU UR40, c[0x0][0x394] ;  /* 0x00007280ff2877ac */ /* 0x000ea20008000800 */
[----:B------:R-:W3:Y:S01]  /*2770*/  LDCU UR41, c[0x0][0x38c] ;  /* 0x00007180ff2977ac */ /* 0x000ee20008000800 */
[----:B------:R-:W-:-:S02]  /*2780*/  USHF.L.U64.HI UR13, UR10, 0x2, UR11 ;  /* 0x000000020a0d7899 */ /* 0x000fc4000801020b */
[----:B------:R-:W-:Y:S02]  /*2790*/  ULOP3.LUT UR23, UR23, 0x100, URZ, 0xc0, !UPT ;  /* 0x0000010017177892 */ /* 0x000fe4000f8ec0ff */
[----:B0-----:R-:W-:Y:S02]  /*27a0*/  USHF.L.U64.HI UR15, UR34, 0x2, UR35 ;  /* 0x00000002220f7899 */ /* 0x001fe40008010223 */
[----:B-1----:R-:W-:Y:S02]  /*27b0*/  USHF.L.U64.HI UR14, UR36, 0x2, UR37 ;  /* 0x00000002240e7899 */ /* 0x002fe40008010225 */
[----:B------:R-:W-:Y:S01]  /*27c0*/  UIADD3 UR9, UPT, UPT, UR9, 0x24e0, URZ ;  /* 0x000024e009097890 */ /* 0x000fe2000fffe0ff */
[----:B------:R-:W-:-:S11]  /*27d0*/  UMOV UR8, URZ ;  /* 0x000000ff00087c82 */ /* 0x000fd60008000000 */
.L_x_1730:
[----:B------:R-:W-:Y:S02]  /*27e0*/  MOV R6, UR29 ;  /* 0x0000001d00067c02 */ /* 0x000fe40008000f00 */
[----:B------:R-:W-:-:S05]  /*27f0*/  MOV R7, UR32 ;  /* 0x0000002000077c02 */ /* 0x000fca0008000f00 */
[----:B------:R-:W4:Y:S01]  /*2800*/  LDG.E R6, desc[UR26][R6.64] ;  /* 0x0000001a06067981 */ /* 0x000f22000c1e1900 */
[----:B-1----:R-:W-:Y:S02]  /*2810*/  MOV R2, UR31 ;  /* 0x0000001f00027c02 */ /* 0x002fe40008000f00 */
[----:B------:R-:W-:Y:S02]  /*2820*/  MOV R5, UR30 ;  /* 0x0000001e00057c02 */ /* 0x000fe40008000f00 */
[----:B0-----:R-:W-:Y:S02]  /*2830*/  MOV R3, UR28 ;  /* 0x0000001c00037c02 */ /* 0x001fe40008000f00 */
[----:B------:R-:W-:-:S03]  /*2840*/  MOV R4, UR24 ;  /* 0x0000001800047c02 */ /* 0x000fc60008000f00 */
[----:B------:R0:W5:Y:S04]  /*2850*/  LDG.E R2, desc[UR26][R2.64] ;  /* 0x0000001a02027981 */ /* 0x000168000c1e1900 */
[----:B------:R-:W5:Y:S01]  /*2860*/  LDG.E R5, desc[UR26][R4.64] ;  /* 0x0000001a04057981 */ /* 0x000f62000c1e1900 */
[----:B------:R-:W1:Y:S01]  /*2870*/  S2UR UR12, SR_CgaCtaId ;  /* 0x00000000000c79c3 */ /* 0x000e620000008800 */
[----:B------:R-:W-:Y:S01]  /*2880*/  UMOV UR11, 0x400 ;  /* 0x00000400000b7882 */ /* 0x000fe20000000000 */
[----:B------:R-:W-:Y:S01]  /*2890*/  BSSY.RECONVERGENT B0, `(.L_x_1718) ;  /* 0x0000049000007945 */ /* 0x000fe20003800200 */
[----:B------:R-:W2:Y:S01]  /*28a0*/  S2R R94, SR_TID.X ;  /* 0x00000000005e7919 */ /* 0x000ea20000002100 */
[----:B-1----:R-:W-:Y:S01]  /*28b0*/  ULEA UR11, UR12, UR11, 0x18 ;  /* 0x0000000b0c0b7291 */ /* 0x002fe2000f8ec0ff */
[----:B--2---:R-:W-:-:S02]  /*28c0*/  ISETP.NE.AND P0, PT, R94, RZ, PT ;  /* 0x000000ff5e00720c */ /* 0x004fc40003f05270 */
[C---:B0-----:R-:W-:Y:S02]  /*28d0*/  IADD3 R3, PT, PT, R94.reuse, 0x200, RZ ;  /* 0x000002005e037810 */ /* 0x041fe40007ffe0ff */
[----:B------:R-:W-:Y:S02]  /*28e0*/  ISETP.NE.AND P1, PT, R94, 0x7f, PT ;  /* 0x0000007f5e00780c */ /* 0x000fe40003f25270 */
[----:B------:R-:W-:-:S04]  /*28f0*/  SEL R3, R3, UR23, P0 ;  /* 0x0000001703037c07 */ /* 0x000fc80008000000 */
[----:B------:R-:W-:Y:S02]  /*2900*/  LEA R3, R3, UR11, 0x2 ;  /* 0x0000000b03037c11 */ /* 0x000fe4000f8e10ff */
[----:B----4-:R-:W-:-:S13]  /*2910*/  R2UR UR35, R6 ;  /* 0x00000000062372ca */ /* 0x010fda00000e0000 */
[----:B------:R-:W-:Y:S01]  /*2920*/  MOV R8, UR35 ;  /* 0x0000002300087c02 */ /* 0x000fe20008000f00 */
[----:B-----5:R-:W-:-:S04]  /*2930*/  FMUL.FTZ R5, R2, R5 ;  /* 0x0000000502057220 */ /* 0x020fc80000410000 */
[----:B------:R-:W-:Y:S01]  /*2940*/  FMUL.FTZ R6, R8, 1.4426950216293334961 ;  /* 0x3fb8aa3b08067820 */ /* 0x000fe20000410000 */
        /* <DEDUP_REMOVED lines=24> */
[----:B------:R-:W2:Y:S01]  /*2ad0*/  MUFU.EX2 R128, R128 ;  /* 0x0000008000807308 */ /* 0x000ea20000000800 */
        /* <DEDUP_REMOVED lines=32> */
[----:B------:R-:W2:Y:S01]  /*2ce0*/  LDS R96, [R96+UR12] ;  /* 0x0000000c60607984 */ /* 0x000ea20008000800 */
[----:B------:R-:W-:Y:S05]  /*2cf0*/  BRA `(.L_x_1720) ;  /* 0x0000000000087947 */ /* 0x000fea0003800000 */
.L_x_1719:
[----:B------:R-:W-:-:S06]  /*2d00*/  LEA R96, R94, UR11, 0x2 ;  /* 0x0000000b5e607c11 */ /* 0x000fcc000f8e10ff */
[----:B------:R-:W1:Y:S02]  /*2d10*/  LDS R96, [R96+0x22e4] ;  /* 0x0022e40060607984 */ /* 0x000e640000000800 */
.L_x_1720:
[----:B---3--:R-:W-:Y:S05]  /*2d20*/  BSYNC.RECONVERGENT B0 ;  /* 0x0000000000007941 */ /* 0x008fea0003800200 */
.L_x_1718:
        /* <DEDUP_REMOVED lines=10> */
[----:B------:R-:W-:-:S06]  /*2dd0*/  FMUL.FTZ R7, R128, R7 ;  /* 0x0000000780077220 */ /* 0x000fcc0000410000 */
[----:B------:R-:W-:Y:S01]  /*2de0*/  VOTEU.ALL UP0, P1 ;  /* 0x0000000000ff7886 */ /* 0x000fe20000800000 */
[----:B------:R-:W-:Y:S01]  /*2df0*/  FMUL.FTZ R139, R34, R51 ;  /* 0x00000033228b7220 */ /* 0x000fe20000410000 */
[----:B------:R-:W-:-:S03]  /*2e00*/  FFMA.FTZ R6, R128, R6, R141 ;  /* 0x0000000680067223 */ /* 0x000fc6000001008d */
[----:B------:R-:W-:Y:S01]  /*2e10*/  @!UP0 UIMAD.WIDE UR38, UR25, 0x8, UR4 ;  /* 0x00000008192688a5 */ /* 0x000fe2000f8e0204 */
[C---:B------:R-:W-:Y:S01]  /*2e20*/  FMUL.FTZ R8, R126.reuse, R7 ;  /* 0x000000077e087220 */ /* 0x040fe20000410000 */
[----:B------:R-:W-:Y:S01]  /*2e30*/  FMUL.FTZ R138, R41, R88 ;  /* 0x00000058298a7220 */ /* 0x000fe20000410000 */
[----:B------:R-:W-:-:S03]  /*2e40*/  FFMA.FTZ R6, R126, R6, R139 ;  /* 0x000000067e067223 */ /* 0x000fc6000001008b */
[----:B------:R-:W-:Y:S02]  /*2e50*/  MOV R2, UR38 ;  /* 0x0000002600027c02 */ /* 0x000fe40008000f00 */
[----:B0-----:R-:W-:Y:S01]  /*2e60*/  MOV R3, UR39 ;  /* 0x0000002700037c02 */ /* 0x001fe20008000f00 */
[----:B------:R-:W-:Y:S01]  /*2e70*/  FMUL.FTZ R8, R125, R8 ;  /* 0x000000087d087220 */ /* 0x000fe20000410000 */
[----:B------:R-:W-:Y:S01]  /*2e80*/  FMUL.FTZ R136, R33, R48 ;  /* 0x0000003021887220 */ /* 0x000fe20000410000 */
[----:B------:R-:W-:Y:S02]  /*2e90*/  FFMA.FTZ R6, R125, R6, R138 ;  /* 0x000000067d067223 */ /* 0x000fe4000001008a */
[----:B------:R0:W5:Y:S01]  /*2ea0*/  @!P1 LDG.E.64 R4, desc[UR26][R2.64] ;  /* 0x0000001a02049981 */ /* 0x000162000c1e1b00 */
        /* <DEDUP_REMOVED lines=9> */
[----:B0-----:R-:W-:Y:S01]  /*2f40*/  FMUL.FTZ R3, R123, R8 ;  /* 0x000000087b037220 */ /* 0x001fe20000410000 */
[----:B------:R-:W-:Y:S01]  /*2f50*/  FFMA.FTZ R6, R122, R6, R143 ;  /* 0x000000067a067223 */ /* 0x000fe2000001008f */
[----:B------:R-:W-:Y:S01]  /*2f60*/  FMUL.FTZ R132, R29, R44 ;  /* 0x0000002c1d847220 */ /* 0x000fe20000410000 */
[----:B------:R-:W-:Y:S01]  /*2f70*/  FMUL.FTZ R133, R36, R83 ;  /* 0x0000005324857220 */ /* 0x000fe20000410000 */
[----:B------:R-:W-:Y:S01]  /*2f80*/  FMUL.FTZ R3, R124, R3 ;  /* 0x000000037c037220 */ /* 0x000fe20000410000 */
[----:B------:R-:W-:Y:S01]  /*2f90*/  FFMA.FTZ R6, R121, R6, R144 ;  /* 0x0000000679067223 */ /* 0x000fe20000010090 */
[----:B------:R-:W-:Y:S01]  /*2fa0*/  ISETP.GT.U32.AND P2, PT, R94, 0x1f, PT ;  /* 0x0000001f5e00780c */ /* 0x000fe20003f44070 */
[----:B------:R-:W-:Y:S01]  /*2fb0*/  FMUL.FTZ R134, R28, R45 ;  /* 0x0000002d1c867220 */ /* 0x000fe20000410000 */
[----:B------:R-:W-:Y:S01]  /*2fc0*/  FMUL.FTZ R2, R122, R3 ;  /* 0x000000037a027220 */ /* 0x000fe20000410000 */
[----:B------:R-:W-:Y:S01]  /*2fd0*/  FFMA.FTZ R6, R119, R6, R146 ;  /* 0x0000000677067223 */ /* 0x000fe20000010092 */
[----:B------:R-:W-:-:S02]  /*2fe0*/  LEA.HI R135, R94, R94, RZ, 0x1e ;  /* 0x0000005e5e877211 */ /* 0x000fc400078ff0ff */
[----:B------:R-:W-:Y:S01]  /*2ff0*/  FMUL.FTZ R2, R121, R2 ;  /* 0x0000000279027220 */ /* 0x000fe20000410000 */
[----:B------:R-:W-:Y:S01]  /*3000*/  FFMA.FTZ R6, R120, R6, R129 ;  /* 0x0000000678067223 */ /* 0x000fe20000010081 */
[----:B------:R-:W-:Y:S02]  /*3010*/  LEA R135, R135, UR11, 0x3 ;  /* 0x0000000b87877c11 */ /* 0x000fe4000f8e18ff */
[----:B------:R-:W-:Y:S01]  /*3020*/  FMUL.FTZ R3, R119, R2 ;  /* 0x0000000277037220 */ /* 0x000fe20000410000 */
[----:B------:R-:W-:-:S03]  /*3030*/  FFMA.FTZ R6, R117, R6, R130 ;  /* 0x0000000675067223 */ /* 0x000fc60000010082 */
[----:B------:R-:W-:Y:S01]  /*3040*/  FMUL.FTZ R2, R120, R3 ;  /* 0x0000000378027220 */ /* 0x000fe20000410000 */
[----:B------:R-:W-:-:S03]  /*3050*/  FFMA.FTZ R6, R114, R6, R131 ;  /* 0x0000000672067223 */ /* 0x000fc60000010083 */
[----:B------:R-:W-:Y:S01]  /*3060*/  FMUL.FTZ R3, R117, R2 ;  /* 0x0000000275037220 */ /* 0x000fe20000410000 */
[----:B------:R-:W-:-:S03]  /*3070*/  FFMA.FTZ R6, R111, R6, R132 ;  /* 0x000000066f067223 */ /* 0x000fc60000010084 */
[----:B------:R-:W-:-:S04]  /*3080*/  FMUL.FTZ R2, R114, R3 ;  /* 0x0000000372027220 */ /* 0x000fc80000410000 */
[----:B------:R-:W-:-:S04]  /*3090*/  FMUL.FTZ R3, R111, R2 ;  /* 0x000000026f037220 */ /* 0x000fc80000410000 */
[C---:B------:R-:W-:Y:S01]  /*30a0*/  FMUL.FTZ R2, R108.reuse, R3 ;  /* 0x000000036c027220 */ /* 0x040fe20000410000 */
[----:B------:R-:W-:-:S03]  /*30b0*/  FFMA.FTZ R3, R108, R6, R133 ;  /* 0x000000066c037223 */ /* 0x000fc60000010085 */
[C---:B------:R-:W-:Y:S01]  /*30c0*/  FMUL.FTZ R2, R105.reuse, R2 ;  /* 0x0000000269027220 */ /* 0x040fe20000410000 */
[----:B------:R-:W-:-:S05]  /*30d0*/  FFMA.FTZ R3, R105, R3, R134 ;  /* 0x0000000369037223 */ /* 0x000fca0000010086 */
[----:B------:R0:W-:Y:S02]  /*30e0*/  STS.64 [R135+0x10d0], R2 ;  /* 0x0010d00287007388 */ /* 0x0001e40000000a00 */
[----:B0-----:R-:W-:Y:S01]  /*30f0*/  P2R R2, PR, RZ, 0x4 ;  /* 0x00000004ff027803 */ /* 0x001fe20000000000 */
[----:B------:R-:W-:Y:S06]  /*3100*/  BAR.SYNC.DEFER_BLOCKING 0x0 ;  /* 0x0000000000007b1d */ /* 0x000fec0000010000 */
[----:B------:R-:W-:Y:S05]  /*3110*/  @P2 BRA `(.L_x_1721) ;  /* 0x0000000400082947 */ /* 0x000fea0003800000 */
[----:B------:R-:W-:Y:S01]  /*3120*/  MOV R3, 0x28 ;  /* 0x0000002800037802 */ /* 0x000fe20000000f00 */
[----:B------:R-:W-:Y:S01]  /*3130*/  UMOV UR12, 0xffffffff ;  /* 0xffffffff000c7882 */ /* 0x000fe20000000000 */
[C---:B------:R-:W-:Y:S02]  /*3140*/  ISETP.GE.AND P1, PT, R92.reuse, 0x10, PT ;  /* 0x000000105c00780c */ /* 0x040fe40003f26270 */
[----:B------:R-:W-:Y:S01]  /*3150*/  ISETP.GE.AND P2, PT, R92, 0x8, PT ;  /* 0x000000085c00780c */ /* 0x000fe20003f46270 */
[----:B------:R-:W-:Y:S01]  /*3160*/  IMAD R152, R94, R3, UR11 ;  /* 0x0000000b5e987e24 */ /* 0x000fe2000f8e0203 */
[C---:B------:R-:W-:Y:S02]  /*3170*/  ISETP.GE.AND P3, PT, R92.reuse, 0x4, PT ;  /* 0x000000045c00780c */ /* 0x040fe40003f66270 */
[C---:B------:R-:W-:Y:S02]  /*3180*/  ISETP.GE.AND P4, PT, R92.reuse, 0x2, PT ;  /* 0x000000025c00780c */ /* 0x040fe40003f86270 */
[----:B------:R-:W-:Y:S01]  /*3190*/  LDS.64 R8, [R152+0x10d0] ;  /* 0x0010d00098087984 */ /* 0x000fe20000000a00 */
[----:B------:R-:W-:-:S03]  /*31a0*/  ISETP.GE.AND P5, PT, R92, 0x1, PT ;  /* 0x000000015c00780c */ /* 0x000fc60003fa6270 */
[----:B------:R-:W0:Y:S04]  /*31b0*/  LDS.64 R6, [R152+0x10d8] ;  /* 0x0010d80098067984 */ /* 0x000e280000000a00 */
[----:B------:R-:W3:Y:S04]  /*31c0*/  LDS.64 R2, [R152+0x10e0] ;  /* 0x0010e00098027984 */ /* 0x000ee80000000a00 */
[----:B------:R-:W4:Y:S01]  /*31d0*/  LDS.64 R10, [R152+0x10e8] ;  /* 0x0010e800980a7984 */ /* 0x000f220000000a00 */
[-C--:B0-----:R-:W-:Y:S01]  /*31e0*/  FFMA.FTZ R147, R9, R6.reuse, R7 ;  /* 0x0000000609937223 */ /* 0x081fe20000010007 */
[----:B------:R-:W-:-:S03]  /*31f0*/  FMUL.FTZ R145, R8, R6 ;  /* 0x0000000608917220 */ /* 0x000fc60000410000 */
[C---:B---3--:R-:W-:Y:S01]  /*3200*/  FFMA.FTZ R147, R2.reuse, R147, R3 ;  /* 0x0000009302937223 */ /* 0x048fe20000010003 */
[----:B------:R-:W-:-:S03]  /*3210*/  FMUL.FTZ R145, R2, R145 ;  /* 0x0000009102917220 */ /* 0x000fc60000410000 */
[C---:B----4-:R-:W-:Y:S01]  /*3220*/  FFMA.FTZ R11, R10.reuse, R147, R11 ;  /* 0x000000930a0b7223 */ /* 0x050fe2000001000b */
[----:B------:R-:W-:Y:S01]  /*3230*/  FMUL.FTZ R10, R10, R145 ;  /* 0x000000910a0a7220 */ /* 0x000fe20000410000 */
[----:B------:R-:W-:Y:S06]  /*3240*/  BRA.DIV UR12, `(.L_x_1722) ;  /* 0x0000002a0cb47947 */ /* 0x000fec000b800000 */
[----:B------:R-:W0:Y:S04]  /*3250*/  SHFL.UP PT, R148, R11, 0x1, RZ ;  /* 0x042000000b947989 */ /* 0x000e2800000e00ff */
[----:B------:R-:W3:Y:S01]  /*3260*/  SHFL.UP PT, R147, R10, 0x1, RZ ;  /* 0x042000000a937989 */ /* 0x000ee200000e00ff */
[C---:B0-----:R-:W-:Y:S01]  /*3270*/  FFMA.FTZ R148, R10.reuse, R148, R11 ;  /* 0x000000940a947223 */ /* 0x041fe2000001000b */
[----:B---3--:R-:W-:-:S04]  /*3280*/  @P5 FMUL.FTZ R10, R10, R147 ;  /* 0x000000930a0a5220 */ /* 0x008fc80000410000 */
        /* <DEDUP_REMOVED lines=16> */
[----:B------:R0:W3:Y:S04]  /*3390*/  SHFL.UP PT, R149, R10, 0x10, RZ ;  /* 0x060000000a957989 */ /* 0x0000e800000e00ff */
[----:B------:R0:W4:Y:S02]  /*33a0*/  SHFL.UP PT, R148, R11, 0x10, RZ ;  /* 0x060000000b947989 */ /* 0x00012400000e00ff */
.L_x_1748:
[C---:B----4-:R-:W-:Y:S01]  /*33b0*/  FFMA.FTZ R148, R10.reuse, R148, R11 ;  /* 0x000000940a947223 */ /* 0x050fe2000001000b */
[----:B------:R-:W-:Y:S01]  /*33c0*/  UMOV UR12, 0xffffffff ;  /* 0xffffffff000c7882 */ /* 0x000fe20000000000 */
[----:B0--3--:R-:W-:-:S03]  /*33d0*/  @P1 FMUL.FTZ R10, R10, R149 ;  /* 0x000000950a0a1220 */ /* 0x009fc60000410000 */
[----:B------:R-:W-:Y:S01]  /*33e0*/  FSEL R11, R11, R148, !P1 ;  /* 0x000000940b0b7208 */ /* 0x000fe20004800000 */
[----:B------:R-:W-:Y:S06]  /*33f0*/  BRA.DIV UR12, `(.L_x_1723) ;  /* 0x0000002e0c4c7947 */ /* 0x000fec000b800000 */
.L_x_1751:
[----:B------:R-:W-:-:S03]  /*3400*/  UMOV UR12, 0xffffffff ;  /* 0xffffffff000c7882 */ /* 0x000fc60000000000 */
[----:B------:R-:W-:Y:S05]  /*3410*/  BRA.DIV UR12, `(.L_x_1724) ;  /* 0x0000002e0c6c7947 */ /* 0x000fea000b800000 */
.L_x_1754:
[----:B------:R-:W-:-:S03]  /*3420*/  UMOV UR12, 0xffffffff ;  /* 0xffffffff000c7882 */ /* 0x000fc60000000000 */
[----:B------:R-:W-:Y:S05]  /*3430*/  BRA.DIV UR12, `(.L_x_1725) ;  /* 0x0000002e0c8c7947 */ /* 0x000fea000b800000 */
[----:B------:R-:W0:Y:S04]  /*3440*/  SHFL.UP PT, R10, R10, 0x1, RZ ;  /* 0x042000000a0a7989 */ /* 0x000e2800000e00ff */
[----:B------:R-:W3:Y:S04]  /*3450*/  SHFL.UP PT, R11, R11, 0x1, RZ ;  /* 0x042000000b0b7989 */ /* 0x000ee800000e00ff */
[----:B-----5:R-:W4:Y:S04]  /*3460*/  SHFL.IDX PT, R4, R4, RZ, 0x1f ;  /* 0x00001fff04047589 */ /* 0x020f2800000e0000 */
[----:B------:R-:W0:Y:S02]  /*3470*/  SHFL.IDX PT, R5, R5, RZ, 0x1f ;  /* 0x00001fff05057589 */ /* 0x000e2400000e0000 */
.L_x_1760:
[C---:B0--3--:R-:W-:Y:S01]  /*3480*/  @P0 FFMA.FTZ R5, R10.reuse, R5, R11 ;  /* 0x000000050a050223 */ /* 0x049fe2000001000b */
        /* <DEDUP_REMOVED lines=11> */
.L_x_1721:
[----:B------:R-:W-:Y:S05]  /*3540*/  WARPSYNC.ALL ;  /* 0x0000000000007948 */ /* 0x000fea0003800000 */
[----:B------:R-:W-:Y:S01]  /*3550*/  BAR.SYNC.DEFER_BLOCKING 0x0 ;  /* 0x0000000000007b1d */ /* 0x000fe20000010000 */
[C---:B012---:R-:W-:Y:S01]  /*3560*/  FMUL.FTZ R3, R105.reuse, R96 ;  /* 0x0000006069037220 */ /* 0x047fe20000410000 */
[----:B-----5:R-:W-:Y:S01]  /*3570*/  FFMA.FTZ R4, R105, R97, R98 ;  /* 0x0000006169047223 */ /* 0x020fe20000010062 */
[----:B------:R-:W-:Y:S02]  /*3580*/  ISETP.NE.AND P0, PT, R118, RZ, PT ;  /* 0x000000ff7600720c */ /* 0x000fe40003f05270 */
[C---:B------:R-:W-:Y:S01]  /*3590*/  FMUL.FTZ R6, R108.reuse, R3 ;  /* 0x000000036c067220 */ /* 0x040fe20000410000 */
[----:B------:R-:W-:Y:S01]  /*35a0*/  FFMA.FTZ R4, R108, R4, R99 ;  /* 0x000000046c047223 */ /* 0x000fe20000010063 */
[----:B------:R-:W-:-:S02]  /*35b0*/  MOV R5, RZ ;  /* 0x000000ff00057202 */ /* 0x000fc40000000f00 */
[C---:B------:R-:W-:Y:S01]  /*35c0*/  FMUL.FTZ R3, R111.reuse, R6 ;  /* 0x000000066f037220 */ /* 0x040fe20000410000 */
[----:B------:R-:W-:-:S03]  /*35d0*/  FFMA.FTZ R4, R111, R4, R100 ;  /* 0x000000046f047223 */ /* 0x000fc60000010064 */
[C---:B------:R-:W-:Y:S01]  /*35e0*/  FMUL.FTZ R6, R114.reuse, R3 ;  /* 0x0000000372067220 */ /* 0x040fe20000410000 */
[----:B------:R-:W-:-:S03]  /*35f0*/  FFMA.FTZ R4, R114, R4, R101 ;  /* 0x0000000472047223 */ /* 0x000fc60000010065 */
[C---:B------:R-:W-:Y:S01]  /*3600*/  FMUL.FTZ R3, R117.reuse, R6 ;  /* 0x0000000675037220 */ /* 0x040fe20000410000 */
[----:B------:R-:W-:-:S04]  /*3610*/  FFMA.FTZ R4, R117, R4, R102 ;  /* 0x0000000475047223 */ /* 0x000fc80000010066 */
[----:B------:R-:W-:Y:S01]  /*3620*/  FFMA.FTZ R4, R120, R4, R103 ;  /* 0x0000000478047223 */ /* 0x000fe20000010067 */
[----:B------:R-:W0:Y:S03]  /*3630*/  LDS R2, [R135+0x10d4] ;  /* 0x0010d40087027984 */ /* 0x000e260000000800 */
[----:B------:R-:W-:-:S04]  /*3640*/  FFMA.FTZ R4, R119, R4, R104 ;  /* 0x0000000477047223 */ /* 0x000fc80000010068 */
[----:B------:R-:W-:Y:S01]  /*3650*/  FFMA.FTZ R4, R121, R4, R106 ;  /* 0x0000000479047223 */ /* 0x000fe2000001006a */
[----:B0-----:R-:W-:Y:S01]  /*3660*/  FFMA.FTZ R142, R142, R2, R151 ;  /* 0x000000028e8e7223 */ /* 0x001fe20000010097 */
[----:B------:R-:W-:-:S03]  /*3670*/  FMUL.FTZ R2, R120, R3 ;  /* 0x0000000378027220 */ /* 0x000fc60000410000 */
[----:B------:R-:W-:Y:S01]  /*3680*/  FFMA.FTZ R140, R127, R142, R140 ;  /* 0x0000008e7f8c7223 */ /* 0x000fe2000001008c */
[----:B------:R-:W-:-:S03]  /*3690*/  FMUL.FTZ R2, R119, R2 ;  /* 0x0000000277027220 */ /* 0x000fc60000410000 */
[----:B------:R-:W-:Y:S01]  /*36a0*/  FFMA.FTZ R141, R128, R140, R141 ;  /* 0x0000008c808d7223 */ /* 0x000fe2000001008d */
[----:B------:R-:W-:Y:S01]  /*36b0*/  FMUL.FTZ R3, R121, R2 ;  /* 0x0000000279037220 */ /* 0x000fe20000410000 */
[----:B------:R-:W-:Y:S01]  /*36c0*/  FFMA.FTZ R2, R122, R4, R107 ;  /* 0x000000047a027223 */ /* 0x000fe2000001006b */
[----:B------:R-:W-:Y:S01]  /*36d0*/  MOV R4, 0x3f800000 ;  /* 0x3f80000000047802 */ /* 0x000fe20000000f00 */
[----:B------:R-:W-:Y:S01]  /*36e0*/  FFMA.FTZ R139, R126, R141, R139 ;  /* 0x0000008d7e8b7223 */ /* 0x000fe2000001008b */
[----:B------:R-:W-:-:S03]  /*36f0*/  FMUL.FTZ R3, R122, R3 ;  /* 0x000000037a037220 */ /* 0x000fc60000410000 */
[----:B------:R-:W-:Y:S01]  /*3700*/  FFMA.FTZ R138, R125, R139, R138 ;  /* 0x0000008b7d8a7223 */ /* 0x000fe2000001008a */
[C---:B------:R-:W-:Y:S01]  /*3710*/  FMUL.FTZ R6, R124.reuse, R3 ;  /* 0x000000037c067220 */ /* 0x040fe20000410000 */
[----:B------:R-:W-:Y:S01]  /*3720*/  FFMA.FTZ R3, R124, R2, R109 ;  /* 0x000000027c037223 */ /* 0x000fe2000001006d */
[----:B------:R-:W0:Y:S01]  /*3730*/  @P0 LDS.64 R4, [UR9] ;  /* 0x00000009ff040984 */ /* 0x000e220008000a00 */
[C---:B------:R-:W-:Y:S01]  /*3740*/  FFMA.FTZ R136, R123.reuse, R138, R136 ;  /* 0x0000008a7b887223 */ /* 0x040fe20000010088 */
[C---:B------:R-:W-:Y:S01]  /*3750*/  FMUL.FTZ R6, R123.reuse, R6 ;  /* 0x000000067b067220 */ /* 0x040fe20000410000 */
[----:B------:R-:W-:Y:S01]  /*3760*/  FFMA.FTZ R3, R123, R3, R110 ;  /* 0x000000037b037223 */ /* 0x000fe2000001006e */
[----:B------:R-:W-:Y:S01]  /*3770*/  ISETP.GT.U32.AND P0, PT, R94, 0x1f, PT ;  /* 0x0000001f5e00780c */ /* 0x000fe20003f04070 */
[----:B------:R-:W-:Y:S01]  /*3780*/  FFMA.FTZ R137, R124, R136, R137 ;  /* 0x000000887c897223 */ /* 0x000fe20000010089 */
[C---:B------:R-:W-:Y:S01]  /*3790*/  FMUL.FTZ R7, R125.reuse, R6 ;  /* 0x000000067d077220 */ /* 0x040fe20000410000 */
[----:B------:R-:W-:-:S02]  /*37a0*/  FFMA.FTZ R3, R125, R3, R112 ;  /* 0x000000037d037223 */ /* 0x000fc40000010070 */
[----:B------:R-:W-:Y:S01]  /*37b0*/  FFMA.FTZ R143, R122, R137, R143 ;  /* 0x000000897a8f7223 */ /* 0x000fe2000001008f */
[C---:B------:R-:W-:Y:S01]  /*37c0*/  FMUL.FTZ R7, R126.reuse, R7 ;  /* 0x000000077e077220 */ /* 0x040fe20000410000 */
[----:B------:R-:W-:Y:S02]  /*37d0*/  FFMA.FTZ R3, R126, R3, R113 ;  /* 0x000000037e037223 */ /* 0x000fe40000010071 */
[----:B------:R-:W-:Y:S01]  /*37e0*/  FFMA.FTZ R144, R121, R143, R144 ;  /* 0x0000008f79907223 */ /* 0x000fe20000010090 */
[C---:B------:R-:W-:Y:S01]  /*37f0*/  FMUL.FTZ R2, R128.reuse, R7 ;  /* 0x0000000780027220 */ /* 0x040fe20000410000 */
[----:B------:R-:W-:Y:S02]  /*3800*/  FFMA.FTZ R3, R128, R3, R115 ;  /* 0x0000000380037223 */ /* 0x000fe40000010073 */
[----:B------:R-:W-:Y:S01]  /*3810*/  FFMA.FTZ R146, R119, R144, R146 ;  /* 0x0000009077927223 */ /* 0x000fe20000010092 */
[C---:B------:R-:W-:Y:S01]  /*3820*/  FMUL.FTZ R2, R127.reuse, R2 ;  /* 0x000000027f027220 */ /* 0x040fe20000410000 */
[----:B------:R-:W-:-:S02]  /*3830*/  FFMA.FTZ R3, R127, R3, R116 ;  /* 0x000000037f037223 */ /* 0x000fc40000010074 */
[----:B------:R-:W-:-:S03]  /*3840*/  FFMA.FTZ R129, R120, R146, R129 ;  /* 0x0000009278817223 */ /* 0x000fc60000010081 */
[----:B------:R1:W-:Y:S01]  /*3850*/  STS.64 [R135+0x15e0], R2 ;  /* 0x0015e00287007388 */ /* 0x0003e20000000a00 */
        /* <DEDUP_REMOVED lines=66> */
.L_x_1777:
        /* <DEDUP_REMOVED lines=16> */
.L_x_1726:
[----:B------:R-:W-:Y:S05]  /*3d80*/  WARPSYNC.ALL ;  /* 0x0000000000007948 */ /* 0x000fea0003800000 */
[----:B------:R-:W-:Y:S01]  /*3d90*/  BAR.SYNC.DEFER_BLOCKING 0x0 ;  /* 0x0000000000007b1d */ /* 0x000fe20000010000 */
[----:B0-----:R-:W-:Y:S01]  /*3da0*/  SHF.R.U32.HI R3, RZ, 0x2, R94 ;  /* 0x00000002ff037819 */ /* 0x001fe2000001165e */
[----:B------:R-:W-:Y:S01]  /*3db0*/  FFMA.FTZ R6, R0, R142, RZ ;  /* 0x0000008e00067223 */ /* 0x000fe200000100ff */
[----:B------:R-:W-:Y:S01]  /*3dc0*/  FFMA.FTZ R11, -R35, R50, R140 ;  /* 0x00000032230b7223 */ /* 0x000fe2000001018c */
[C---:B------:R-:W-:Y:S02]  /*3dd0*/  ISETP.GT.AND P1, PT, R92.reuse, 0x1e, PT ;  /* 0x0000001e5c00780c */ /* 0x040fe40003f24270 */
[----:B------:R-:W-:Y:S01]  /*3de0*/  IADD3 R2, PT, PT, R3, R94, RZ ;  /* 0x0000005e03027210 */ /* 0x000fe20007ffe0ff */
[----:B------:R-:W-:Y:S01]  /*3df0*/  FFMA.FTZ R7, R75, R140, R6 ;  /* 0x0000008c4b077223 */ /* 0x000fe20000010006 */
[----:B------:R-:W-:Y:S01]  /*3e00*/  ISETP.GT.AND P0, PT, R92, 0x1d, PT ;  /* 0x0000001d5c00780c */ /* 0x000fe20003f04270 */
[----:B------:R-:W-:Y:S01]  /*3e10*/  BSSY.RECONVERGENT B0, `(.L_x_1728) ;  /* 0x00000d0000007945 */ /* 0x000fe20003800200 */
[----:B------:R-:W-:Y:S01]  /*3e20*/  LEA R2, R2, UR11, 0x3 ;  /* 0x0000000b02027c11 */ /* 0x000fe2000f8e18ff */
[----:B------:R-:W-:Y:S01]  /*3e30*/  FFMA.FTZ R7, R82, R141, R7 ;  /* 0x0000008d52077223 */ /* 0x000fe20000010007 */
[----:B------:R-:W-:Y:S01]  /*3e40*/  FFMA.FTZ R141, -R42, R89, R141 ;  /* 0x000000592a8d7223 */ /* 0x000fe2000001018d */
[----:B------:R-:W-:-:S03]  /*3e50*/  ISETP.NE.AND P2, PT, R94, RZ, PT ;  /* 0x000000ff5e00720c */ /* 0x000fc60003f45270 */
[----:B------:R-:W0:Y:S10]  /*3e60*/  LDS R2, [R2+0x15e4] ;  /* 0x0015e40002027984 */ /* 0x000e340000000800 */
        /* <DEDUP_REMOVED lines=27> */
[----:B------:R-:W-:Y:S01]  /*4020*/  FMUL.FTZ R119, R31, R103 ;  /* 0x000000671f777220 */ /* 0x000fe20000410000 */
[----:B------:R-:W-:Y:S01]  /*4030*/  FFMA.FTZ R129, -R38, R85, R129 ;  /* 0x0000005526817223 */ /* 0x000fe20000010181 */
[-C--:B------:R-:W-:Y:S01]  /*4040*/  FFMA.FTZ R106, R121, R104.reuse, R106 ;  /* 0x00000068796a7223 */ /* 0x080fe2000001006a */
[----:B------:R-:W-:Y:S01]  /*4050*/  FFMA.FTZ R8, R70, R151, R97 ;  /* 0x0000009746087223 */ /* 0x000fe20000010061 */
[----:B------:R-:W-:Y:S01]  /*4060*/  FMUL.FTZ R117, R39, R104 ;  /* 0x0000006827757220 */ /* 0x000fe20000410000 */
[----:B------:R-:W-:Y:S01]  /*4070*/  FFMA.FTZ R151, -R30, R47, R151 ;  /* 0x0000002f1e977223 */ /* 0x000fe20000010197 */
[----:B------:R-:W-:Y:S01]  /*4080*/  FFMA.FTZ R107, R122, R106, R107 ;  /* 0x0000006a7a6b7223 */ /* 0x000fe2000001006b */
[----:B------:R-:W-:Y:S01]  /*4090*/  FFMA.FTZ R10, R77, R130, R8 ;  /* 0x000000824d0a7223 */ /* 0x000fe20000010008 */
[----:B------:R-:W-:Y:S01]  /*40a0*/  FMUL.FTZ R111, R32, R106 ;  /* 0x0000006a206f7220 */ /* 0x000fe20000410000 */
[----:B------:R-:W-:Y:S01]  /*40b0*/  FMUL.FTZ R121, R30, R101 ;  /* 0x000000651e797220 */ /* 0x000fe20000410000 */
[-C--:B------:R-:W-:Y:S01]  /*40c0*/  FFMA.FTZ R109, R124, R107.reuse, R109 ;  /* 0x0000006b7c6d7223 */ /* 0x080fe2000001006d */
[----:B------:R-:W-:Y:S01]  /*40d0*/  FFMA.FTZ R105, R69, R132, R10 ;  /* 0x0000008445697223 */ /* 0x000fe2000001000a */
[----:B------:R-:W-:Y:S01]  /*40e0*/  FMUL.FTZ R114, R40, R107 ;  /* 0x0000006b28727220 */ /* 0x000fe20000410000 */
[----:B------:R-:W-:Y:S01]  /*40f0*/  FFMA.FTZ R130, -R37, R84, R130 ;  /* 0x0000005425827223 */ /* 0x000fe20000010182 */
[----:B------:R-:W-:Y:S01]  /*4100*/  FFMA.FTZ R110, R123, R109, R110 ;  /* 0x0000006d7b6e7223 */ /* 0x000fe2000001006e */
[----:B------:R-:W-:Y:S01]  /*4110*/  FMUL.FTZ R123, R37, R100 ;  /* 0x00000064257b7220 */ /* 0x000fe20000410000 */
[----:B------:R-:W-:Y:S01]  /*4120*/  FFMA.FTZ R132, -R29, R44, R132 ;  /* 0x0000002c1d847223 */ /* 0x000fe20000010184 */
[----:B------:R-:W-:Y:S01]  /*4130*/  FMUL.FTZ R5, R130, R5 ;  /* 0x0000000582057220 */ /* 0x000fe20000410000 */
[----:B------:R-:W-:Y:S01]  /*4140*/  FFMA.FTZ R112, R125, R110, R112 ;  /* 0x0000006e7d707223 */ /* 0x000fe20000010070 */
[----:B------:R-:W-:Y:S01]  /*4150*/  FMUL.FTZ R125, R29, R99 ;  /* 0x000000631d7d7220 */ /* 0x000fe20000410000 */
[----:B------:R-:W-:Y:S01]  /*4160*/  FADD.FTZ R15, R119, R15 ;  /* 0x0000000f770f7221 */ /* 0x000fe20000010000 */
[----:B------:R-:W-:Y:S01]  /*4170*/  FADD.FTZ R20, R123, R20 ;  /* 0x000000147b147221 */ /* 0x000fe20000010000 */
[-C--:B------:R-:W-:Y:S01]  /*4180*/  FFMA.FTZ R113, R126, R112.reuse, R113 ;  /* 0x000000707e717223 */ /* 0x080fe20000010071 */
[----:B------:R-:W-:Y:S01]  /*4190*/  FMUL.FTZ R8, R34, R112 ;  /* 0x0000007022087220 */ /* 0x000fe20000410000 */
[----:B------:R-:W-:Y:S01]  /*41a0*/  FFMA.FTZ R126, -R28, R45, R131 ;  /* 0x0000002d1c7e7223 */ /* 0x000fe20000010183 */
[----:B------:R-:W-:Y:S01]  /*41b0*/  FADD.FTZ R13, R125, R13 ;  /* 0x0000000d7d0d7221 */ /* 0x000fe20000010000 */
[-C--:B------:R-:W-:Y:S01]  /*41c0*/  FFMA.FTZ R115, R128, R113.reuse, R115 ;  /* 0x0000007180737223 */ /* 0x080fe20000010073 */
[----:B------:R-:W-:Y:S01]  /*41d0*/  FMUL.FTZ R108, R42, R113 ;  /* 0x000000712a6c7220 */ /* 0x000fe20000410000 */
[----:B------:R-:W-:Y:S01]  /*41e0*/  FADD.FTZ R18, R8, R18 ;  /* 0x0000001208127221 */ /* 0x000fe20000010000 */
[----:B------:R-:W-:Y:S01]  /*41f0*/  FADD.FTZ R14, R121, R14 ;  /* 0x0000000e790e7221 */ /* 0x000fe20000010000 */
        /* <DEDUP_REMOVED lines=10> */
[----:B------:R-:W-:-:S04]  /*42a0*/  FFMA.FTZ R9, R6, R11, R9 ;  /* 0x0000000b06097223 */ /* 0x000fc80000010009 */
[----:B------:R-:W-:Y:S01]  /*42b0*/  FFMA.FTZ R97, R108, R141, R9 ;  /* 0x0000008d6c617223 */ /* 0x000fe20000010009 */
[----:B------:R-:W-:-:S03]  /*42c0*/  FMUL.FTZ R9, R41, R110 ;  /* 0x0000006e29097220 */ /* 0x000fc60000410000 */
[----:B------:R-:W-:Y:S01]  /*42d0*/  FFMA.FTZ R10, R8, R139, R97 ;  /* 0x0000008b080a7223 */ /* 0x000fe20000010061 */
[----:B------:R-:W-:Y:S01]  /*42e0*/  FFMA.FTZ R97, R76, R133, R105 ;  /* 0x000000854c617223 */ /* 0x000fe20000010069 */
[----:B------:R-:W-:Y:S01]  /*42f0*/  FMUL.FTZ R105, R33, R109 ;  /* 0x0000006d21697220 */ /* 0x000fe20000410000 */
[----:B------:R-:W-:Y:S01]  /*4300*/  FFMA.FTZ R133, -R36, R83, R133 ;  /* 0x0000005324857223 */ /* 0x000fe20000010185 */
[----:B------:R-:W-:Y:S01]  /*4310*/  FFMA.FTZ R120, R9, R138, R10 ;  /* 0x0000008a09787223 */ /* 0x000fe2000001000a */
[----:B------:R-:W-:Y:S01]  /*4320*/  FFMA.FTZ R10, R68, R131, R97 ;  /* 0x00000083440a7223 */ /* 0x000fe20000010061 */
[----:B------:R-:W-:Y:S01]  /*4330*/  FMUL.FTZ R131, R28, R96 ;  /* 0x000000601c837220 */ /* 0x000fe20000410000 */
[----:B------:R-:W-:Y:S01]  /*4340*/  FMUL.FTZ R94, R133, R94 ;  /* 0x0000005e855e7220 */ /* 0x000fe20000410000 */
[----:B------:R-:W-:Y:S01]  /*4350*/  FFMA.FTZ R97, R105, R136, R120 ;  /* 0x0000008869617223 */ /* 0x000fe20000010078 */
[----:B------:R-:W-:Y:S01]  /*4360*/  FFMA.FTZ R120, -R32, R49, R143 ;  /* 0x0000003120787223 */ /* 0x000fe2000001018f */
[----:B------:R-:W0:Y:S01]  /*4370*/  SHFL.DOWN PT, R127, R10, 0x1, 0x1f ;  /* 0x08201f000a7f7f89 */ /* 0x000e2200000e0000 */
[----:B------:R-:W-:Y:S01]  /*4380*/  FADD.FTZ R24, R9, R24 ;  /* 0x0000001809187221 */ /* 0x000fe20000010000 */
[----:B------:R-:W-:Y:S01]  /*4390*/  FFMA.FTZ R122, R114, R137, R97 ;  /* 0x00000089727a7223 */ /* 0x000fe20000010061 */
[----:B------:R-:W-:Y:S01]  /*43a0*/  FADD.FTZ R12, R131, R12 ;  /* 0x0000000c830c7221 */ /* 0x000fe20000010000 */
[----:B------:R-:W-:-:S02]  /*43b0*/  FADD.FTZ R17, R105, R17 ;  /* 0x0000001169117221 */ /* 0x000fc40000010000 */
[----:B------:R-:W-:-:S04]  /*43c0*/  FFMA.FTZ R122, R111, R120, R122 ;  /* 0x000000786f7a7223 */ /* 0x000fc8000001007a */
        /* <DEDUP_REMOVED lines=12> */
[----:B------:R-:W-:Y:S01]  /*4490*/  FADD.FTZ R21, R127, R21 ;  /* 0x000000157f157221 */ /* 0x000fe20000010000 */
[----:B------:R-:W-:Y:S01]  /*44a0*/  FMUL.FTZ R94, R151, R4 ;  /* 0x00000004975e7220 */ /* 0x000fe20000410000 */
[----:B------:R-:W-:Y:S01]  /*44b0*/  FFMA.FTZ R124, R127, R133, R124 ;  /* 0x000000857f7c7223 */ /* 0x000fe2000001007c */
[----:B------:R-:W-:Y:S01]  /*44c0*/  FMUL.FTZ R127, R99, UR35 ;  /* 0x00000023637f7c20 */ /* 0x000fe20008410000 */
[----:B------:R-:W-:Y:S01]  /*44d0*/  FMUL.FTZ R4, R102, UR35 ;  /* 0x0000002366047c20 */ /* 0x000fe20008410000 */
[----:B------:R-:W-:Y:S01]  /*44e0*/  FFMA.FTZ R94, R47, R101, R94 ;  /* 0x000000652f5e7223 */ /* 0x000fe2000001005e */
[----:B------:R-:W-:Y:S01]  /*44f0*/  FFMA.FTZ R97, R131, R126, R124 ;  /* 0x0000007e83617223 */ /* 0x000fe2000001007c */
[----:B------:R-:W-:Y:S01]  /*4500*/  FMUL.FTZ R127, R132, R127 ;  /* 0x0000007f847f7220 */ /* 0x000fe20000410000 */
[----:B------:R-:W-:Y:S01]  /*4510*/  FMUL.FTZ R4, R129, R4 ;  /* 0x0000000481047220 */ /* 0x000fe20000410000 */
[----:B------:R-:W-:Y:S01]  /*4520*/  FADD.FTZ R63, R94, R63 ;  /* 0x0000003f5e3f7221 */ /* 0x000fe20000010000 */
[----:B------:R-:W-:Y:S01]  /*4530*/  FADD.FTZ R66, R125, R66 ;  /* 0x000000427d427221 */ /* 0x000fe20000010000 */
[----:B------:R-:W1:Y:S01]  /*4540*/  SHFL.DOWN PT, R124, R97, 0x1, 0x1f ;  /* 0x08201f00617c7f89 */ /* 0x000e6200000e0000 */
[----:B------:R-:W-:Y:S01]  /*4550*/  FFMA.FTZ R119, R85, R102, R4 ;  /* 0x0000006655777223 */ /* 0x000fe20000010004 */
[----:B------:R-:W-:-:S03]  /*4560*/  FMUL.FTZ R4, R107, UR35 ;  /* 0x000000236b047c20 */ /* 0x000fc60008410000 */
[----:B------:R-:W-:Y:S01]  /*4570*/  FADD.FTZ R62, R119, R62 ;  /* 0x0000003e773e7221 */ /* 0x000fe20000010000 */
[----:B------:R-:W-:Y:S01]  /*4580*/  FMUL.FTZ R4, R137, R4 ;  /* 0x0000000489047220 */ /* 0x000fe20000410000 */
[----:B0-----:R-:W-:-:S03]  /*4590*/  @!P0 FADD.FTZ R10, R10, R135 ;  /* 0x000000870a0a8221 */ /* 0x001fc60000010000 */
[----:B------:R-:W-:Y:S01]  /*45a0*/  FFMA.FTZ R107, R87, R107, R4 ;  /* 0x0000006b576b7223 */ /* 0x000fe20000010004 */
[----:B------:R-:W-:Y:S01]  /*45b0*/  FMUL.FTZ R4, R112, UR35 ;  /* 0x0000002370047c20 */ /* 0x000fe20008410000 */
[----:B------:R-:W0:Y:S02]  /*45c0*/  SHFL.DOWN PT, R135, R10, 0x4, 0x1f ;  /* 0x08801f000a877f89 */ /* 0x000e2400000e0000 */
[----:B------:R-:W-:Y:S01]  /*45d0*/  FADD.FTZ R58, R107, R58 ;  /* 0x0000003a6b3a7221 */ /* 0x000fe20000010000 */
[----:B-1----:R-:W-:Y:S01]  /*45e0*/  @!P1 FADD.FTZ R97, R97, R124 ;  /* 0x0000007c61619221 */ /* 0x002fe20000010000 */
[----:B------:R-:W-:-:S04]  /*45f0*/  ISETP.GT.AND P1, PT, R92, 0x1b, PT ;  /* 0x0000001b5c00780c */ /* 0x000fc80003f24270 */
[----:B------:R-:W1:Y:S09]  /*4600*/  SHFL.DOWN PT, R124, R97, 0x2, 0x1f ;  /* 0x08401f00617c7f89 */ /* 0x000e7200000e0000 */
[----:B0-----:R-:W-:-:S05]  /*4610*/  @!P1 FADD.FTZ R10, R10, R135 ;  /* 0x000000870a0a9221 */ /* 0x001fca0000010000 */
[----:B------:R-:W0:Y:S01]  /*4620*/  SHFL.DOWN PT, R135, R10, 0x8, 0x1f ;  /* 0x09001f000a877f89 */ /* 0x000e2200000e0000 */
[----:B-1----:R-:W-:Y:S01]  /*4630*/  @!P0 FADD.FTZ R97, R97, R124 ;  /* 0x0000007c61618221 */ /* 0x002fe20000010000 */
[----:B------:R-:W-:-:S04]  /*4640*/  ISETP.GT.AND P0, PT, R92, 0x17, PT ;  /* 0x000000175c00780c */ /* 0x000fc80003f04270 */
[----:B------:R-:W1:Y:S09]  /*4650*/  SHFL.DOWN PT, R124, R97, 0x4, 0x1f ;  /* 0x08801f00617c7f89 */ /* 0x000e7200000e0000 */
[----:B0-----:R-:W-:Y:S01]  /*4660*/  @!P0 FADD.FTZ R10, R10, R135 ;  /* 0x000000870a0a8221 */ /* 0x001fe20000010000 */
[----:B------:R-:W-:-:S04]  /*4670*/  FMUL.FTZ R135, R96, UR35 ;  /* 0x0000002360877c20 */ /* 0x000fc80008410000 */
[----:B------:R-:W-:-:S04]  /*4680*/  FMUL.FTZ R126, R126, R135 ;  /* 0x000000877e7e7220 */ /* 0x000fc80000410000 */
[----:B------:R-:W-:Y:S01]  /*4690*/  FFMA.FTZ R126, R45, R96, R126 ;  /* 0x000000602d7e7223 */ /* 0x000fe2000001007e */
[----:B------:R-:W-:Y:S01]  /*46a0*/  FFMA.FTZ R96, R44, R99, R127 ;  /* 0x000000632c607223 */ /* 0x000fe2000001007f */
[----:B------:R-:W-:Y:S01]  /*46b0*/  FFMA.FTZ R99, R84, R100, R5 ;  /* 0x0000006454637223 */ /* 0x000fe20000010005 */
[----:B------:R-:W-:Y:S01]  /*46c0*/  FMUL.FTZ R5, R103, UR35 ;  /* 0x0000002367057c20 */ /* 0x000fe20008410000 */
[----:B------:R-:W-:Y:S01]  /*46d0*/  FADD.FTZ R67, R126, R67 ;  /* 0x000000437e437221 */ /* 0x000fe20000010000 */
[----:B-1----:R-:W-:Y:S01]  /*46e0*/  @!P1 FADD.FTZ R97, R97, R124 ;  /* 0x0000007c61619221 */ /* 0x002fe20000010000 */
        /* <DEDUP_REMOVED lines=8> */
[----:B------:R-:W1:Y:S01]  /*4770*/  SHFL.DOWN PT, R101, R10, 0x10, 0x1f ;  /* 0x0a001f000a657f89 */ /* 0x000e6200000e0000 */
[----:B------:R-:W-:Y:S01]  /*4780*/  FADD.FTZ R61, R94, R61 ;  /* 0x0000003d5e3d7221 */ /* 0x000fe20000010000 */
[----:B------:R-:W-:Y:S01]  /*4790*/  FFMA.FTZ R99, R86, R104, R99 ;  /* 0x0000006856637223 */ /* 0x000fe20000010063 */
[----:B------:R-:W-:Y:S01]  /*47a0*/  FMUL.FTZ R120, R120, R5 ;  /* 0x0000000578787220 */ /* 0x000fe20000410000 */
[----:B------:R-:W-:Y:S01]  /*47b0*/  FMUL.FTZ R5, R109, UR35 ;  /* 0x000000236d057c20 */ /* 0x000fe20008410000 */
[----:B------:R-:W-:Y:S01]  /*47c0*/  FMUL.FTZ R94, R139, R4 ;  /* 0x000000048b5e7220 */ /* 0x000fe20000410000 */
[----:B------:R-:W-:Y:S01]  /*47d0*/  FADD.FTZ R60, R99, R60 ;  /* 0x0000003c633c7221 */ /* 0x000fe20000010000 */
[----:B------:R-:W-:Y:S01]  /*47e0*/  FMUL.FTZ R4, R113, UR35 ;  /* 0x0000002371047c20 */ /* 0x000fe20008410000 */
        /* <DEDUP_REMOVED lines=9> */
[----:B------:R-:W-:Y:S01]  /*4880*/  FMUL.FTZ R96, R141, R4 ;  /* 0x000000048d607220 */ /* 0x000fe20000410000 */
[----:B------:R-:W-:Y:S01]  /*4890*/  FMUL.FTZ R4, R116, UR35 ;  /* 0x0000002374047c20 */ /* 0x000fe20008410000 */
[----:B------:R-:W-:Y:S01]  /*48a0*/  FFMA.FTZ R5, R88, R110, R5 ;  /* 0x0000006e58057223 */ /* 0x000fe20000010005 */
[----:B0-----:R-:W-:Y:S01]  /*48b0*/  @!P0 FADD.FTZ R97, R97, R98 ;  /* 0x0000006261618221 */ /* 0x001fe20000010000 */
[----:B------:R-:W-:Y:S01]  /*48c0*/  ISETP.NE.AND P0, PT, R92, RZ, PT ;  /* 0x000000ff5c00720c */ /* 0x000fe20003f05270 */
[----:B------:R-:W-:Y:S01]  /*48d0*/  FMUL.FTZ R7, R7, R4 ;  /* 0x0000000407077220 */ /* 0x000fe20000410000 */
[----:B------:R-:W-:Y:S01]  /*48e0*/  FFMA.FTZ R113, R89, R113, R96 ;  /* 0x0000007159717223 */ /* 0x000fe20000010060 */
[----:B-1----:R-:W-:Y:S01]  /*48f0*/  FADD.FTZ R9, R10, R101 ;  /* 0x000000650a097221 */ /* 0x002fe20000010000 */
[----:B------:R-:W0:Y:S01]  /*4900*/  SHFL.DOWN PT, R98, R97, 0x10, 0x1f ;  /* 0x0a001f0061627f89 */ /* 0x000e2200000e0000 */
[----:B------:R-:W-:Y:S01]  /*4910*/  FFMA.FTZ R4, R50, R115, R11 ;  /* 0x0000007332047223 */ /* 0x000fe2000001000b */
[----:B------:R-:W-:Y:S01]  /*4920*/  FFMA.FTZ R7, R90, R116, R7 ;  /* 0x000000745a077223 */ /* 0x000fe20000010007 */
[----:B------:R-:W-:Y:S01]  /*4930*/  FADD.FTZ R59, R120, R59 ;  /* 0x0000003b783b7221 */ /* 0x000fe20000010000 */
[----:B------:R-:W-:Y:S01]  /*4940*/  FADD.FTZ R56, R5, R56 ;  /* 0x0000003805387221 */ /* 0x000fe20000010000 */
[----:B------:R-:W-:Y:S01]  /*4950*/  FADD.FTZ R55, R112, R55 ;  /* 0x0000003770377221 */ /* 0x000fe20000010000 */
[----:B------:R-:W-:Y:S01]  /*4960*/  FADD.FTZ R54, R113, R54 ;  /* 0x0000003671367221 */ /* 0x000fe20000010000 */
[----:B------:R-:W-:Y:S01]  /*4970*/  FADD.FTZ R53, R4, R53 ;  /* 0x0000003504357221 */ /* 0x000fe20000010000 */
[----:B------:R-:W-:Y:S01]  /*4980*/  FADD.FTZ R52, R7, R52 ;  /* 0x0000003407347221 */ /* 0x000fe20000010000 */
[----:B------:R-:W-:Y:S01]  /*4990*/  @!P0 LOP3.LUT R3, R3, 0xf8, RZ, 0xc0, !PT ;  /* 0x000000f803038812 */ /* 0x000fe200078ec0ff */
[----:B0-----:R-:W-:-:S05]  /*49a0*/  FADD.FTZ R8, R97, R98 ;  /* 0x0000006261087221 */ /* 0x001fca0000010000 */
[----:B------:R0:W-:Y:S01]  /*49b0*/  @!P0 STS.64 [R3+UR11+0x1098], R8 ;  /* 0x0010980803008988 */ /* 0x0001e20008000a0b */
[----:B------:R-:W-:Y:S06]  /*49c0*/  BAR.SYNC.DEFER_BLOCKING 0x0 ;  /* 0x0000000000007b1d */ /* 0x000fec0000010000 */
[----:B------:R-:W-:Y:S05]  /*49d0*/  @P2 BRA `(.L_x_1729) ;  /* 0x00000000004c2947 */ /* 0x000fea0003800000 */
[----:B------:R-:W1:Y:S01]  /*49e0*/  LDC R2, c[0x0][0x394] ;  /* 0x0000e500ff027b82 */ /* 0x000e620000000800 */
[----:B------:R-:W2:Y:S01]  /*49f0*/  LDS.128 R4, [UR11+0x10a0] ;  /* 0x0010a00bff047984 */ /* 0x000ea20008000c00 */
[----:B------:R-:W-:-:S04]  /*4a00*/  ISETP.GT.AND P0, PT, R92, 0xf, PT ;  /* 0x0000000f5c00780c */ /* 0x000fc80003f04270 */
[----:B------:R-:W-:Y:S02]  /*4a10*/  FSEL R10, R10, R9, P0 ;  /* 0x000000090a0a7208 */ /* 0x000fe40000000000 */
[----:B------:R-:W-:Y:S02]  /*4a20*/  FSEL R97, R97, R8, P0 ;  /* 0x0000000861617208 */ /* 0x000fe40000000000 */
[----:B-1----:R-:W-:Y:S02]  /*4a30*/  ISETP.NE.AND P1, PT, R2, UR18, PT ;  /* 0x0000001202007c0c */ /* 0x002fe4000bf25270 */
[----:B0-----:R-:W0:Y:S11]  /*4a40*/  LDS.64 R2, [UR11+0x10b0] ;  /* 0x0010b00bff027984 */ /* 0x001e360008000a00 */
[----:B------:R-:W1:Y:S04]  /*4a50*/  @P1 LDS R94, [UR33+0x1600] ;  /* 0x00160021ff5e1984 */ /* 0x000e680008000800 */
[----:B------:R-:W3:Y:S01]  /*4a60*/  @P1 LDS R11, [UR33+0x1200] ;  /* 0x00120021ff0b1984 */ /* 0x000ee20008000800 */
[----:B--2---:R-:W-:Y:S01]  /*4a70*/  FADD.FTZ R10, R5, R10 ;  /* 0x0000000a050a7221 */ /* 0x004fe20000010000 */
[----:B------:R-:W-:-:S03]  /*4a80*/  FADD.FTZ R97, R4, R97 ;  /* 0x0000006104617221 */ /* 0x000fc60000010000 */
[----:B------:R-:W-:Y:S01]  /*4a90*/  FADD.FTZ R10, R7, R10 ;  /* 0x0000000a070a7221 */ /* 0x000fe20000010000 */
[----:B------:R-:W-:-:S03]  /*4aa0*/  FADD.FTZ R97, R6, R97 ;  /* 0x0000006106617221 */ /* 0x000fc60000010000 */
[----:B0-----:R-:W-:Y:S01]  /*4ab0*/  FADD.FTZ R3, R10, R3 ;  /* 0x000000030a037221 */ /* 0x001fe20000010000 */
[----:B------:R-:W-:-:S03]  /*4ac0*/  FADD.FTZ R2, R97, R2 ;  /* 0x0000000261027221 */ /* 0x000fc60000010000 */
[----:B-1----:R-:W-:Y:S01]  /*4ad0*/  @P1 FADD.FTZ R3, R3, R94 ;  /* 0x0000005e03031221 */ /* 0x002fe20000010000 */
[----:B---3--:R-:W-:-:S04]  /*4ae0*/  @P1 FADD.FTZ R2, R2, R11 ;  /* 0x0000000b02021221 */ /* 0x008fc80000010000 */
[----:B------:R1:W-:Y:S04]  /*4af0*/  STS [UR33+0x1600], R3 ;  /* 0x00160003ff007988 */ /* 0x0003e80008000821 */
[----:B------:R1:W-:Y:S02]  /*4b00*/  STS [UR33+0x1200], R2 ;  /* 0x00120002ff007988 */ /* 0x0003e40008000821 */
.L_x_1729:
[----:B------:R-:W-:Y:S05]  /*4b10*/  BSYNC.RECONVERGENT B0 ;  /* 0x0000000000007941 */ /* 0x000fea0003800200 */
.L_x_1728:
        /* <DEDUP_REMOVED lines=13> */
.L_x_1717:
[----:B------:R-:W2:Y:S01]  /*4bf0*/  S2R R0, SR_LANEID ;  /* 0x0000000000007919 */ /* 0x000ea20000000000 */
[----:B------:R-:W3:Y:S01]  /*4c00*/  S2UR UR30, SR_CTAID.X ;  /* 0x00000000001e79c3 */ /* 0x000ee20000002500 */
[----:B------:R-:W3:Y:S01]  /*4c10*/  LDCU.64 UR14, c[0x0][0x4f8] ;  /* 0x00009f00ff0e77ac */ /* 0x000ee20008000a00 */
[----:B------:R-:W-:Y:S01]  /*4c20*/  F2FP.BF16.F32.PACK_AB R7, R16, R25 ;  /* 0x000000191007723e */ /* 0x000fe200000010ff */
[----:B-1----:R-:W1:Y:S01]  /*4c30*/  S2R R2, SR_TID.X ;  /* 0x0000000000027919 */ /* 0x002e620000002100 */
[----:B------:R-:W-:Y:S01]  /*4c40*/  F2FP.BF16.F32.PACK_AB R6, R17, R24 ;  /* 0x000000181106723e */ /* 0x000fe200000010ff */
[----:B------:R-:W4:Y:S01]  /*4c50*/  LDCU.64 UR24, c[0x0][0x500] ;  /* 0x0000a000ff1877ac */ /* 0x000f220008000a00 */
[----:B------:R-:W-:Y:S02]  /*4c60*/  F2FP.BF16.F32.PACK_AB R5, R18, R27 ;  /* 0x0000001b1205723e */ /* 0x000fe400000010ff */
[----:B------:R-:W4:Y:S01]  /*4c70*/  S2UR UR10, SR_CTAID.Y ;  /* 0x00000000000a79c3 */ /* 0x000f220000002600 */
[----:B------:R-:W-:-:S07]  /*4c80*/  F2FP.BF16.F32.PACK_AB R4, R19, R26 ;  /* 0x0000001a1304723e */ /* 0x000fce00000010ff */
[----:B------:R-:W-:Y:S01]  /*4c90*/  BAR.SYNC.DEFER_BLOCKING 0x0 ;  /* 0x0000000000007b1d */ /* 0x000fe20000010000 */
[----:B------:R-:W-:Y:S01]  /*4ca0*/  F2FP.BF16.F32.PACK_AB R11, R12, R21 ;  /* 0x000000150c0b723e */ /* 0x000fe200000010ff */
[----:B------:R-:W-:Y:S01]  /*4cb0*/  UIADD3 UR23, UPT, UPT, UR18, -0x1, URZ ;  /* 0xffffffff12177890 */ /* 0x000fe2000fffe0ff */
[----:B------:R-:W-:Y:S01]  /*4cc0*/  F2FP.BF16.F32.PACK_AB R10, R13, R20 ;  /* 0x000000140d0a723e */ /* 0x000fe200000010ff */
[----:B------:R-:W-:Y:S01]  /*4cd0*/  UIADD3 UR21, UP1, UPT, UR21, -0x1000, URZ ;  /* 0xfffff00015157890 */ /* 0x000fe2000ff3e0ff */
[----:B0-----:R-:W-:Y:S01]  /*4ce0*/  F2FP.BF16.F32.PACK_AB R9, R14, R23 ;  /* 0x000000170e09723e */ /* 0x001fe200000010ff */
[----:B------:R-:W0:Y:S01]  /*4cf0*/  LDCU.64 UR28, c[0x0][0x550] ;  /* 0x0000aa00ff1c77ac */ /* 0x000e220008000a00 */
[----:B------:R-:W-:Y:S02]  /*4d00*/  F2FP.BF16.F32.PACK_AB R8, R15, R22 ;  /* 0x000000160f08723e */ /* 0x000fe400000010ff */
[----:B------:R-:W-:Y:S01]  /*4d10*/  F2FP.BF16.F32.PACK_AB R21, R55, R54 ;  /* 0x000000363715723e */ /* 0x000fe200000010ff */
[----:B------:R-:W-:Y:S01]  /*4d20*/  USHF.L.U32 UR8, UR23, 0xb, URZ ;  /* 0x0000000b17087899 */ /* 0x000fe200080006ff */
[----:B------:R-:W-:Y:S01]  /*4d30*/  F2FP.BF16.F32.PACK_AB R20, R53, R52 ;  /* 0x000000343514723e */ /* 0x000fe200000010ff */
[----:B------:R-:W-:Y:S01]  /*4d40*/  UMOV UR9, URZ ;  /* 0x000000ff00097c82 */ /* 0x000fe20008000000 */
[----:B------:R-:W-:Y:S01]  /*4d50*/  F2FP.BF16.F32.PACK_AB R23, R59, R58 ;  /* 0x0000003a3b17723e */ /* 0x000fe200000010ff */
[----:B---3--:R-:W-:Y:S01]  /*4d60*/  UIMAD.WIDE.U32 UR12, UR30, UR14, UR8 ;  /* 0x0000000e1e0c72a5 */ /* 0x008fe2000f8e0008 */
[----:B------:R-:W-:Y:S01]  /*4d70*/  F2FP.BF16.F32.PACK_AB R22, R57, R56 ;  /* 0x000000383916723e */ /* 0x000fe200000010ff */
[----:B------:R-:W-:Y:S01]  /*4d80*/  UIADD3 UR19, UP2, UPT, UR19, -0x1000, URZ ;  /* 0xfffff00013137890 */ /* 0x000fe2000ff5e0ff */
[----:B------:R-:W-:Y:S01]  /*4d90*/  F2FP.BF16.F32.PACK_AB R27, R67, R66 ;  /* 0x00000042431b723e */ /* 0x000fe200000010ff */
[----:B------:R-:W-:Y:S01]  /*4da0*/  UIMAD UR13, UR30, UR15, UR13 ;  /* 0x0000000f1e0d72a4 */ /* 0x000fe2000f8e020d */
[----:B------:R-:W-:Y:S01]  /*4db0*/  F2FP.BF16.F32.PACK_AB R26, R65, R64 ;  /* 0x00000040411a723e */ /* 0x000fe200000010ff */
[----:B------:R-:W-:Y:S01]  /*4dc0*/  UIADD3.X UR16, UPT, UPT, UR16, -0x1, URZ, UP1, !UPT ;  /* 0xffffffff10107890 */ /* 0x000fe20008ffe4ff */
[----:B--2---:R-:W-:Y:S01]  /*4dd0*/  LEA R32, R0, R91, 0x4 ;  /* 0x0000005b00207211 */ /* 0x004fe200078e20ff */
[----:B----4-:R-:W-:Y:S01]  /*4de0*/  UIMAD UR14, UR10, UR25, URZ ;  /* 0x000000190a0e72a4 */ /* 0x010fe2000f8e02ff */
[----:B------:R-:W-:Y:S01]  /*4df0*/  F2FP.BF16.F32.PACK_AB R25, R63, R62 ;  /* 0x0000003e3f19723e */ /* 0x000fe200000010ff */
[----:B------:R-:W-:Y:S01]  /*4e00*/  UIMAD.WIDE.U32 UR12, UR10, UR24, UR12 ;  /* 0x000000180a0c72a5 */ /* 0x000fe2000f8e000c */
[----:B------:R-:W-:Y:S01]  /*4e10*/  F2FP.BF16.F32.PACK_AB R24, R61, R60 ;  /* 0x0000003c3d18723e */ /* 0x000fe200000010ff */
[----:B------:R1:W-:Y:S01]  /*4e20*/  STS.128 [R32], R4 ;  /* 0x0000000420007388 */ /* 0x0003e20000000c00 */
[----:B------:R-:W-:Y:S01]  /*4e30*/  FADD.FTZ R0, R93, R52 ;  /* 0x000000345d007221 */ /* 0x000fe20000010000 */
[----:B------:R-:W-:-:S02]  /*4e40*/  UIADD3 UR14, UPT, UPT, UR13, UR14, URZ ;  /* 0x0000000e0d0e7290 */ /* 0x000fc4000fffe0ff */
[----:B------:R2:W-:Y:S01]  /*4e50*/  STS.128 [R32+0x10], R8 ;  /* 0x0000100820007388 */ /* 0x0005e20000000c00 */
[----:B------:R-:W-:-:S03]  /*4e60*/  NOP ;  /* 0x0000000000007918 */ /* 0x000fc60000000000 */
[----:B------:R-:W3:Y:S01]  /*4e70*/  LDS.128 R12, [R91] ;  /* 0x000000005b0c7984 */ /* 0x000ee20000000c00 */
[----:B0-----:R-:W-:Y:S01]  /*4e80*/  ULEA UR13, UP0, UR12, UR28, 0x1 ;  /* 0x0000001c0c0d7291 */ /* 0x001fe2000f8008ff */
[----:B------:R-:W0:Y:S02]  /*4e90*/  LDCU.64 UR24, c[0x0][0x560] ;  /* 0x0000ac00ff1877ac */ /* 0x000e240008000a00 */
[----:B------:R-:W4:Y:S01]  /*4ea0*/  LDS.128 R16, [R91+0x200] ;  /* 0x000200005b107984 */ /* 0x000f220000000c00 */
[C---:B-1----:R-:W-:Y:S01]  /*4eb0*/  SHF.L.U32 R7, R2.reuse, 0x1, RZ ;  /* 0x0000000102077819 */ /* 0x042fe200000006ff */
[----:B------:R-:W-:Y:S01]  /*4ec0*/  ULEA.HI.X UR12, UR12, UR29, UR14, 0x1, UP0 ;  /* 0x0000001d0c0c7291 */ /* 0x000fe200080f0c0e */
[----:B------:R-:W-:Y:S01]  /*4ed0*/  LOP3.LUT R2, R2, 0x1f, RZ, 0xc0, !PT ;  /* 0x0000001f02027812 */ /* 0x000fe200078ec0ff */
[----:B------:R-:W1:Y:S01]  /*4ee0*/  LDCU.64 UR14, c[0x0][0x520] ;  /* 0x0000a400ff0e77ac */ /* 0x000e620008000a00 */
[----:B------:R-:W-:Y:S01]  /*4ef0*/  LOP3.LUT R7, R7, 0x7c0, RZ, 0xc0, !PT ;  /* 0x000007c007077812 */ /* 0x000fe200078ec0ff */
[----:B--2---:R-:W-:Y:S01]  /*4f00*/  FADD.FTZ R9, R0, R53 ;  /* 0x0000003500097221 */ /* 0x004fe20000010000 */
[----:B------:R-:W-:Y:S01]  /*4f10*/  MOV R4, UR13 ;  /* 0x0000000d00047c02 */ /* 0x000fe20008000f00 */
[----:B------:R-:W-:Y:S01]  /*4f20*/  UIADD3.X UR20, UPT, UPT, UR20, -0x1, URZ, UP2, !UPT ;  /* 0xffffffff14147890 */ /* 0x000fe200097fe4ff */
[----:B------:R-:W-:Y:S01]  /*4f30*/  MOV R5, UR12 ;  /* 0x0000000c00057c02 */ /* 0x000fe20008000f00 */
[----:B------:R-:W-:Y:S01]  /*4f40*/  FADD.FTZ R0, R9, R54 ;  /* 0x0000003609007221 */ /* 0x000fe20000010000 */
[----:B------:R-:W-:-:S02]  /*4f50*/  LOP3.LUT R3, R7, R2, RZ, 0xfc, !PT ;  /* 0x0000000207037212 */ /* 0x000fc400078efcff */
[----:B------:R-:W2:Y:S01]  /*4f60*/  LDCU.64 UR12, c[0x0][0x518] ;  /* 0x0000a300ff0c77ac */ /* 0x000ea20008000a00 */
[----:B------:R-:W-:Y:S02]  /*4f70*/  FADD.FTZ R9, R0, R55 ;  /* 0x0000003700097221 */ /* 0x000fe40000010000 */
[----:B------:R-:W-:-:S04]  /*4f80*/  IMAD.WIDE.U32 R4, R3, 0x10, R4 ;  /* 0x0000001003047825 */ /* 0x000fc800078e0004 */
[----:B------:R-:W-:-:S04]  /*4f90*/  FADD.FTZ R56, R9, R56 ;  /* 0x0000003809387221 */ /* 0x000fc80000010000 */
[----:B------:R-:W-:-:S04]  /*4fa0*/  FADD.FTZ R57, R56, R57 ;  /* 0x0000003938397221 */ /* 0x000fc80000010000 */
[----:B------:R-:W-:-:S04]  /*4fb0*/  FADD.FTZ R58, R57, R58 ;  /* 0x0000003a393a7221 */ /* 0x000fc80000010000 */
[----:B------:R-:W-:Y:S01]  /*4fc0*/  FADD.FTZ R59, R58, R59 ;  /* 0x0000003b3a3b7221 */ /* 0x000fe20000010000 */
[----:B--2---:R-:W-:Y:S02]  /*4fd0*/  UIMAD.WIDE.U32 UR8, UR30, UR12, UR8 ;  /* 0x0000000c1e0872a5 */ /* 0x004fe4000f8e0008 */
[----:B-1----:R-:W-:Y:S01]  /*4fe0*/  UIMAD UR12, UR10, UR15, URZ ;  /* 0x0000000f0a0c72a4 */ /* 0x002fe2000f8e02ff */
[----:B------:R-:W-:Y:S01]  /*4ff0*/  FADD.FTZ R60, R59, R60 ;  /* 0x0000003c3b3c7221 */ /* 0x000fe20000010000 */
[----:B---3--:R-:W-:Y:S01]  /*5000*/  STG.E.128 desc[UR26][R4.64], R12 ;  /* 0x0000000c04007986 */ /* 0x008fe2000c101d1a */
[----:B------:R-:W-:Y:S02]  /*5010*/  UIMAD UR9, UR30, UR13, UR9 ;  /* 0x0000000d1e0972a4 */ /* 0x000fe4000f8e0209 */
[----:B------:R-:W-:Y:S01]  /*5020*/  FADD.FTZ R61, R60, R61 ;  /* 0x0000003d3c3d7221 */ /* 0x000fe20000010000 */
[----:B----4-:R1:W-:Y:S01]  /*5030*/  STG.E.128 desc[UR26][R4.64+0x200], R16 ;  /* 0x0002001004007986 */ /* 0x0103e2000c101d1a */
[----:B------:R-:W-:-:S02]  /*5040*/  UIMAD.WIDE.U32 UR8, UR10, UR14, UR8 ;  /* 0x0000000e0a0872a5 */ /* 0x000fc4000f8e0008 */
[----:B------:R-:W-:Y:S01]  /*5050*/  FADD.FTZ R62, R61, R62 ;  /* 0x0000003e3d3e7221 */ /* 0x000fe20000010000 */
[----:B------:R-:W-:Y:S01]  /*5060*/  BAR.SYNC.DEFER_BLOCKING 0x0 ;  /* 0x0000000000007b1d */ /* 0x000fe20000010000 */
[----:B------:R-:W-:Y:S02]  /*5070*/  UIADD3 UR12, UPT, UPT, UR9, UR12, URZ ;  /* 0x0000000c090c7290 */ /* 0x000fe4000fffe0ff */
[----:B0-----:R-:W-:Y:S01]  /*5080*/  ULEA UR9, UP0, UR8, UR24, 0x1 ;  /* 0x0000001808097291 */ /* 0x001fe2000f8008ff */
[----:B------:R-:W-:-:S03]  /*5090*/  FADD.FTZ R63, R62, R63 ;  /* 0x0000003f3e3f7221 */ /* 0x000fc60000010000 */
[----:B------:R-:W-:Y:S01]  /*50a0*/  ULEA.HI.X UR8, UR8, UR25, UR12, 0x1, UP0 ;  /* 0x0000001908087291 */ /* 0x000fe200080f0c0c */
[----:B------:R-:W-:Y:S01]  /*50b0*/  FADD.FTZ R64, R63, R64 ;  /* 0x000000403f407221 */ /* 0x000fe20000010000 */
[----:B------:R-:W-:-:S03]  /*50c0*/  UIADD3 UR22, UP0, UPT, UR22, -0x1000, URZ ;  /* 0xfffff00016167890 */ /* 0x000fc6000ff1e0ff */
[----:B------:R-:W-:Y:S01]  /*50d0*/  FADD.FTZ R65, R64, R65 ;  /* 0x0000004140417221 */ /* 0x000fe20000010000 */
[----:B------:R-:W-:Y:S01]  /*50e0*/  UIADD3.X UR17, UPT, UPT, UR17, -0x1, URZ, UP0, !UPT ;  /* 0xffffffff11117890 */ /* 0x000fe200087fe4ff */
[----:B-1----:R-:W-:Y:S01]  /*50f0*/  MOV R4, UR9 ;  /* 0x0000000900047c02 */ /* 0x002fe20008000f00 */
[----:B------:R-:W-:Y:S01]  /*5100*/  UISETP.GT.AND UP0, UPT, UR18, 0x1, UPT ;  /* 0x000000011200788c */ /* 0x000fe2000bf04270 */
[----:B------:R-:W-:Y:S01]  /*5110*/  MOV R5, UR8 ;  /* 0x0000000800057c02 */ /* 0x000fe20008000f00 */
[----:B------:R-:W-:Y:S01]  /*5120*/  FADD.FTZ R66, R65, R66 ;  /* 0x0000004241427221 */ /* 0x000fe20000010000 */
[----:B------:R-:W-:Y:S01]  /*5130*/  UMOV UR18, UR23 ;  /* 0x0000001700127c82 */ /* 0x000fe20008000000 */
[----:B------:R-:W-:-:S04]  /*5140*/  IMAD.WIDE.U32 R4, R3, 0x10, R4 ;  /* 0x0000001003047825 */ /* 0x000fc800078e0004 */
[----:B------:R-:W-:Y:S01]  /*5150*/  FADD.FTZ R93, R66, R67 ;  /* 0x00000043425d7221 */ /* 0x000fe20000010000 */
        /* <DEDUP_REMOVED lines=8> */
.L_x_1715:
        /* <DEDUP_REMOVED lines=44> */
.L_x_1733:
[----:B------:R-:W-:Y:S05]  /*54a0*/  BSYNC.RECONVERGENT B0 ;  /* 0x0000000000007941 */ /* 0x000fea0003800200 */
.L_x_1732:
        /* <DEDUP_REMOVED lines=42> */
.L_x_1735:
[----:B------:R-:W-:Y:S05]  /*5750*/  BSYNC.RECONVERGENT B0 ;  /* 0x0000000000007941 */ /* 0x000fea0003800200 */
.L_x_1734:
        /* <DEDUP_REMOVED lines=34> */
.L_x_1737:
        /* <DEDUP_REMOVED lines=57> */
.L_x_1736:
[----:B------:R-:W-:Y:S05]  /*5d10*/  EXIT ;  /* 0x000000000000794d */ /* 0x000fea0003800000 */
.L_x_1722:
[----:B------:R-:W-:Y:S01]  /*5d20*/  MOV R154, R10 ;  /* 0x0000000a009a7202 */ /* 0x000fe20000000f00 */
[----:B------:R-:W-:Y:S01]  /*5d30*/  HFMA2 R155, -RZ, RZ, 0, 5.9604644775390625e-08 ;  /* 0x00000001ff9b7431 */ /* 0x000fe200000001ff */
[----:B------:R-:W-:Y:S02]  /*5d40*/  MOV R156, RZ ;  /* 0x000000ff009c7202 */ /* 0x000fe40000000f00 */
[----:B------:R-:W-:-:S07]  /*5d50*/  MOV R145, 0xffffffff ;  /* 0xffffffff00917802 */ /* 0x000fce0000000f00 */
[----:B-12--5:R-:W-:Y:S05]  /*5d60*/  WARPSYNC.COLLECTIVE R145, `(.L_x_1738) ;  /* 0x0000000091087348 */ /* 0x026fea0003c00000 */
[----:B------:R0:W3:Y:S02]  /*5d70*/  SHFL.UP P6, R148, R154, R155, R156 ;  /* 0x0400009b9a947389 */ /* 0x0000e400000c009c */
[----:B0123-5:R-:W-:Y:S05]  /*5d80*/  ENDCOLLECTIVE ;  /* 0x000000000000791b */ /* 0x02ffea0003800000 */
.L_x_1738:
[----:B------:R-:W-:Y:S02]  /*5d90*/  MOV R154, R11 ;  /* 0x0000000b009a7202 */ /* 0x000fe40000000f00 */
[----:B------:R-:W-:-:S07]  /*5da0*/  MOV R147, R148 ;  /* 0x0000009400937202 */ /* 0x000fce0000000f00 */
[----:B------:R-:W-:Y:S05]  /*5db0*/  WARPSYNC.COLLECTIVE R145, `(.L_x_1739) ;  /* 0x0000000091087348 */ /* 0x000fea0003c00000 */
[----:B------:R0:W1:Y:S02]  /*5dc0*/  SHFL.UP P6, R148, R154, R155, R156 ;  /* 0x0400009b9a947389 */ /* 0x00006400000c009c */
[----:B01----:R-:W-:Y:S05]  /*5dd0*/  ENDCOLLECTIVE ;  /* 0x000000000000791b */ /* 0x003fea0003800000 */
.L_x_1739:
[----:B------:R-:W-:Y:S02]  /*5de0*/  HFMA2 R155, -RZ, RZ, 0, 1.1920928955078125e-07 ;  /* 0x00000002ff9b7431 */ /* 0x000fe400000001ff */
[C---:B------:R-:W-:Y:S01]  /*5df0*/  FFMA.FTZ R148, R10.reuse, R148, R11 ;  /* 0x000000940a947223 */ /* 0x040fe2000001000b */
[----:B------:R-:W-:-:S04]  /*5e00*/  @P5 FMUL.FTZ R10, R10, R147 ;  /* 0x000000930a0a5220 */ /* 0x000fc80000410000 */
[----:B------:R-:W-:Y:S02]  /*5e10*/  FSEL R149, R11, R148, !P5 ;  /* 0x000000940b957208 */ /* 0x000fe40006800000 */
[----:B------:R-:W-:-:S07]  /*5e20*/  MOV R154, R10 ;  /* 0x0000000a009a7202 */ /* 0x000fce0000000f00 */
[----:B------:R-:W-:Y:S05]  /*5e30*/  WARPSYNC.COLLECTIVE R145, `(.L_x_1740) ;  /* 0x0000000091087348 */ /* 0x000fea0003c00000 */
[----:B------:R0:W1:Y:S02]  /*5e40*/  SHFL.UP P6, R148, R154, R155, R156 ;  /* 0x0400009b9a947389 */ /* 0x00006400000c009c */
[----:B01----:R-:W-:Y:S05]  /*5e50*/  ENDCOLLECTIVE ;  /* 0x000000000000791b */ /* 0x003fea0003800000 */
.L_x_1740:
[----:B------:R-:W-:Y:S02]  /*5e60*/  MOV R154, R149 ;  /* 0x00000095009a7202 */ /* 0x000fe40000000f00 */
[----:B------:R-:W-:-:S07]  /*5e70*/  MOV R147, R148 ;  /* 0x0000009400937202 */ /* 0x000fce0000000f00 */
[----:B------:R-:W-:Y:S05]  /*5e80*/  WARPSYNC.COLLECTIVE R145, `(.L_x_1741) ;  /* 0x0000000091087348 */ /* 0x000fea0003c00000 */
[----:B------:R0:W1:Y:S02]  /*5e90*/  SHFL.UP P6, R148, R154, R155, R156 ;  /* 0x0400009b9a947389 */ /* 0x00006400000c009c */
[----:B01----:R-:W-:Y:S05]  /*5ea0*/  ENDCOLLECTIVE ;  /* 0x000000000000791b */ /* 0x003fea0003800000 */
.L_x_1741:
        /* <DEDUP_REMOVED lines=8> */
.L_x_1742:
[----:B------:R-:W-:Y:S02]  /*5f30*/  MOV R154, R153 ;  /* 0x00000099009a7202 */ /* 0x000fe40000000f00 */
[----:B------:R-:W-:-:S07]  /*5f40*/  MOV R11, R148 ;  /* 0x00000094000b7202 */ /* 0x000fce0000000f00 */
[----:B------:R-:W-:Y:S05]  /*5f50*/  WARPSYNC.COLLECTIVE R145, `(.L_x_1743) ;  /* 0x0000000091087348 */ /* 0x000fea0003c00000 */
[----:B------:R0:W1:Y:S02]  /*5f60*/  SHFL.UP P6, R148, R154, R155, R156 ;  /* 0x0400009b9a947389 */ /* 0x00006400000c009c */
[----:B01----:R-:W-:Y:S05]  /*5f70*/  ENDCOLLECTIVE ;  /* 0x000000000000791b */ /* 0x003fea0003800000 */
.L_x_1743:
        /* <DEDUP_REMOVED lines=8> */
.L_x_1744:
[----:B------:R-:W-:Y:S02]  /*6000*/  MOV R154, R147 ;  /* 0x00000093009a7202 */ /* 0x000fe40000000f00 */
[----:B------:R-:W-:-:S07]  /*6010*/  MOV R11, R148 ;  /* 0x00000094000b7202 */ /* 0x000fce0000000f00 */
[----:B------:R-:W-:Y:S05]  /*6020*/  WARPSYNC.COLLECTIVE R145, `(.L_x_1745) ;  /* 0x0000000091087348 */ /* 0x000fea0003c00000 */
[----:B------:R0:W1:Y:S02]  /*6030*/  SHFL.UP P6, R148, R154, R155, R156 ;  /* 0x0400009b9a947389 */ /* 0x00006400000c009c */
[----:B01----:R-:W-:Y:S05]  /*6040*/  ENDCOLLECTIVE ;  /* 0x000000000000791b */ /* 0x003fea0003800000 */
.L_x_1745:
        /* <DEDUP_REMOVED lines=8> */
.L_x_1746:
[----:B------:R-:W-:Y:S02]  /*60d0*/  MOV R154, R11 ;  /* 0x0000000b009a7202 */ /* 0x000fe40000000f00 */
[----:B------:R-:W-:-:S07]  /*60e0*/  MOV R149, R148 ;  /* 0x0000009400957202 */ /* 0x000fce0000000f00 */
[----:B------:R-:W-:Y:S05]  /*60f0*/  WARPSYNC.COLLECTIVE R145, `(.L_x_1747) ;  /* 0x0000000091087348 */ /* 0x000fea0003c00000 */
[----:B------:R0:W1:Y:S02]  /*6100*/  SHFL.UP P6, R148, R154, R155, R156 ;  /* 0x0400009b9a947389 */ /* 0x00006400000c009c */
[----:B01----:R-:W-:Y:S05]  /*6110*/  ENDCOLLECTIVE ;  /* 0x000000000000791b */ /* 0x003fea0003800000 */
.L_x_1747:
[----:B------:R-:W-:Y:S05]  /*6120*/  BRA `(.L_x_1748) ;  /* 0xffffffd000a07947 */ /* 0x000fea000383ffff */
.L_x_1723:
[----:B------:R-:W-:Y:S01]  /*6130*/  HFMA2 R147, -RZ, RZ, 0, 1.847743988037109375e-06 ;  /* 0x0000001fff937431 */ /* 0x000fe200000001ff */
[----:B------:R-:W-:Y:S01]  /*6140*/  BSSY B0, `(.L_x_1749) ;  /* 0x0000007000007945 */ /* 0x000fe20003800000 */
[----:B------:R-:W-:Y:S02]  /*6150*/  MOV R148, R10 ;  /* 0x0000000a00947202 */ /* 0x000fe40000000f00 */
[----:B------:R-:W-:Y:S02]  /*6160*/  MOV R150, 0x1f ;  /* 0x0000001f00967802 */ /* 0x000fe40000000f00 */
[----:B------:R-:W-:-:S07]  /*6170*/  MOV R145, 0xffffffff ;  /* 0xffffffff00917802 */ /* 0x000fce0000000f00 */
[----:B-12--5:R-:W-:Y:S05]  /*6180*/  WARPSYNC.COLLECTIVE R145, `(.L_x_1750) ;  /* 0x0000000091087348 */ /* 0x026fea0003c00000 */
[----:B------:R0:W3:Y:S02]  /*6190*/  SHFL.IDX P1, R149, R148, R147, R150 ;  /* 0x0000009394957389 */ /* 0x0000e40000020096 */
[----:B0123-5:R-:W-:Y:S05]  /*61a0*/  ENDCOLLECTIVE ;  /* 0x000000000000791b */ /* 0x02ffea0003800000 */
.L_x_1750:
[----:B------:R-:W-:Y:S05]  /*61b0*/  BSYNC B0 ;  /* 0x0000000000007941 */ /* 0x000fea0003800000 */
.L_x_1749:
[----:B------:R-:W-:Y:S05]  /*61c0*/  BRA `(.L_x_1751) ;  /* 0xffffffd0008c7947 */ /* 0x000fea000383ffff */
.L_x_1724:
        /* <DEDUP_REMOVED lines=8> */
.L_x_1753:
[----:B------:R-:W-:Y:S05]  /*6250*/  BSYNC B0 ;  /* 0x0000000000007941 */ /* 0x000fea0003800000 */
.L_x_1752:
[----:B------:R-:W-:Y:S05]  /*6260*/  BRA `(.L_x_1754) ;  /* 0xffffffd0006c7947 */ /* 0x000fea000383ffff */
.L_x_1725:
[----:B------:R-:W-:Y:S01]  /*6270*/  HFMA2 R155, -RZ, RZ, 0, 5.9604644775390625e-08 ;  /* 0x00000001ff9b7431 */ /* 0x000fe200000001ff */
[----:B------:R-:W-:Y:S01]  /*6280*/  BSSY B0, `(.L_x_1755) ;  /* 0x0000007000007945 */ /* 0x000fe20003800000 */
[----:B------:R-:W-:Y:S02]  /*6290*/  MOV R154, R10 ;  /* 0x0000000a009a7202 */ /* 0x000fe40000000f00 */
[----:B------:R-:W-:Y:S02]  /*62a0*/  MOV R156, RZ ;  /* 0x000000ff009c7202 */ /* 0x000fe40000000f00 */
[----:B------:R-:W-:-:S07]  /*62b0*/  MOV R145, 0xffffffff ;  /* 0xffffffff00917802 */ /* 0x000fce0000000f00 */
[----:B-12--5:R-:W-:Y:S05]  /*62c0*/  WARPSYNC.COLLECTIVE R145, `(.L_x_1756) ;  /* 0x0000000091087348 */ /* 0x026fea0003c00000 */
[----:B------:R0:W3:Y:S02]  /*62d0*/  SHFL.UP P6, R148, R154, R155, R156 ;  /* 0x0400009b9a947389 */ /* 0x0000e400000c009c */
[----:B0123-5:R-:W-:Y:S05]  /*62e0*/  ENDCOLLECTIVE ;  /* 0x000000000000791b */ /* 0x02ffea0003800000 */
.L_x_1756:
[----:B------:R-:W-:Y:S05]  /*62f0*/  BSYNC B0 ;  /* 0x0000000000007941 */ /* 0x000fea0003800000 */
.L_x_1755:
        /* <DEDUP_REMOVED lines=10> */
.L_x_1757:
[----:B------:R-:W-:Y:S02]  /*63a0*/  MOV R11, R148 ;  /* 0x00000094000b7202 */ /* 0x000fe40000000f00 */
[----:B------:R-:W-:-:S07]  /*63b0*/  MOV R148, R4 ;  /* 0x0000000400947202 */ /* 0x000fce0000000f00 */
[----:B------:R-:W-:Y:S05]  /*63c0*/  WARPSYNC.COLLECTIVE R145, `(.L_x_1758) ;  /* 0x0000000091087348 */ /* 0x000fea0003c00000 */
[----:B------:R0:W1:Y:S02]  /*63d0*/  SHFL.IDX P1, R149, R148, R147, R150 ;  /* 0x0000009394957389 */ /* 0x0000640000020096 */
[----:B01----:R-:W-:Y:S05]  /*63e0*/  ENDCOLLECTIVE ;  /* 0x000000000000791b */ /* 0x003fea0003800000 */
.L_x_1758:
[----:B------:R-:W-:Y:S02]  /*63f0*/  MOV R148, R5 ;  /* 0x0000000500947202 */ /* 0x000fe40000000f00 */
[----:B------:R-:W-:-:S07]  /*6400*/  MOV R4, R149 ;  /* 0x0000009500047202 */ /* 0x000fce0000000f00 */
[----:B------:R-:W-:Y:S05]  /*6410*/  WARPSYNC.COLLECTIVE R145, `(.L_x_1759) ;  /* 0x0000000091087348 */ /* 0x000fea0003c00000 */
[----:B------:R0:W1:Y:S02]  /*6420*/  SHFL.IDX P1, R149, R148, R147, R150 ;  /* 0x0000009394957389 */ /* 0x0000640000020096 */
[----:B01----:R-:W-:Y:S05]  /*6430*/  ENDCOLLECTIVE ;  /* 0x000000000000791b */ /* 0x003fea0003800000 */
.L_x_1759:
[----:B------:R-:W-:Y:S01]  /*6440*/  MOV R5, R149 ;  /* 0x0000009500057202 */ /* 0x000fe20000000f00 */
[----:B------:R-:W-:Y:S06]  /*6450*/  BRA `(.L_x_1760) ;  /* 0xffffffd000087947 */ /* 0x000fec000383ffff */
.L_x_1727:
        /* <DEDUP_REMOVED lines=9> */
.L_x_1761:
[----:B------:R-:W-:Y:S02]  /*64f0*/  ISETP.GT.U32.AND P3, PT, R135, 0xf, PT ;  /* 0x0000000f8700780c */ /* 0x000fe40003f64070 */
[----:B------:R-:W-:Y:S02]  /*6500*/  MOV R150, 0x1f ;  /* 0x0000001f00967802 */ /* 0x000fe40000000f00 */
[----:B------:R-:W-:Y:S02]  /*6510*/  MOV R156, R9 ;  /* 0x00000009009c7202 */ /* 0x000fe40000000f00 */
[----:B------:R-:W-:-:S07]  /*6520*/  MOV R147, R148 ;  /* 0x0000009400937202 */ /* 0x000fce0000000f00 */
[----:B------:R-:W-:Y:S05]  /*6530*/  WARPSYNC.COLLECTIVE R145, `(.L_x_1762) ;  /* 0x0000000091087348 */ /* 0x000fea0003c00000 */
[----:B------:R0:W1:Y:S02]  /*6540*/  SHFL.DOWN P4, R148, R156, R157, R158 ;  /* 0x0800009d9c947389 */ /* 0x000064000008009e */
[----:B01----:R-:W-:Y:S05]  /*6550*/  ENDCOLLECTIVE ;  /* 0x000000000000791b */ /* 0x003fea0003800000 */
.L_x_1762:
        /* <DEDUP_REMOVED lines=10> */
.L_x_1763:
[----:B------:R-:W-:Y:S02]  /*6600*/  MOV R156, R9 ;  /* 0x00000009009c7202 */ /* 0x000fe40000000f00 */
[----:B------:R-:W-:-:S07]  /*6610*/  MOV R147, R148 ;  /* 0x0000009400937202 */ /* 0x000fce0000000f00 */
[----:B------:R-:W-:Y:S05]  /*6620*/  WARPSYNC.COLLECTIVE R145, `(.L_x_1764) ;  /* 0x0000000091087348 */ /* 0x000fea0003c00000 */
[----:B------:R0:W1:Y:S02]  /*6630*/  SHFL.DOWN P4, R148, R156, R157, R158 ;  /* 0x0800009d9c947389 */ /* 0x000064000008009e */
[----:B01----:R-:W-:Y:S05]  /*6640*/  ENDCOLLECTIVE ;  /* 0x000000000000791b */ /* 0x003fea0003800000 */
.L_x_1764:
        /* <DEDUP_REMOVED lines=10> */
.L_x_1765:
[----:B------:R-:W-:Y:S02]  /*66f0*/  MOV R156, R9 ;  /* 0x00000009009c7202 */ /* 0x000fe40000000f00 */
[----:B------:R-:W-:-:S07]  /*6700*/  MOV R147, R148 ;  /* 0x0000009400937202 */ /* 0x000fce0000000f00 */
[----:B------:R-:W-:Y:S05]  /*6710*/  WARPSYNC.COLLECTIVE R145, `(.L_x_1766) ;  /* 0x0000000091087348 */ /* 0x000fea0003c00000 */
[----:B------:R0:W1:Y:S02]  /*6720*/  SHFL.DOWN P4, R148, R156, R157, R158 ;  /* 0x0800009d9c947389 */ /* 0x000064000008009e */
[----:B01----:R-:W-:Y:S05]  /*6730*/  ENDCOLLECTIVE ;  /* 0x000000000000791b */ /* 0x003fea0003800000 */
.L_x_1766:
        /* <DEDUP_REMOVED lines=9> */
.L_x_1767:
[----:B------:R-:W-:Y:S02]  /*67d0*/  MOV R156, R9 ;  /* 0x00000009009c7202 */ /* 0x000fe40000000f00 */
[----:B------:R-:W-:-:S07]  /*67e0*/  MOV R147, R148 ;  /* 0x0000009400937202 */ /* 0x000fce0000000f00 */
[----:B------:R-:W-:Y:S05]  /*67f0*/  WARPSYNC.COLLECTIVE R145, `(.L_x_1768) ;  /* 0x0000000091087348 */ /* 0x000fea0003c00000 */
[----:B------:R0:W1:Y:S02]  /*6800*/  SHFL.DOWN P4, R148, R156, R157, R158 ;  /* 0x0800009d9c947389 */ /* 0x000064000008009e */
[----:B01----:R-:W-:Y:S05]  /*6810*/  ENDCOLLECTIVE ;  /* 0x000000000000791b */ /* 0x003fea0003800000 */
.L_x_1768:
        /* <DEDUP_REMOVED lines=9> */
.L_x_1769:
[----:B------:R-:W-:Y:S02]  /*68b0*/  MOV R156, R9 ;  /* 0x00000009009c7202 */ /* 0x000fe40000000f00 */
[----:B------:R-:W-:-:S07]  /*68c0*/  MOV R147, R148 ;  /* 0x0000009400937202 */ /* 0x000fce0000000f00 */
[----:B------:R-:W-:Y:S05]  /*68d0*/  WARPSYNC.COLLECTIVE R145, `(.L_x_1770) ;  /* 0x0000000091087348 */ /* 0x000fea0003c00000 */
[----:B------:R0:W1:Y:S02]  /*68e0*/  SHFL.DOWN P4, R148, R156, R157, R158 ;  /* 0x0800009d9c947389 */ /* 0x000064000008009e */
[----:B01----:R-:W-:Y:S05]  /*68f0*/  ENDCOLLECTIVE ;  /* 0x000000000000791b */ /* 0x003fea0003800000 */
.L_x_1770:
[C---:B------:R-:W-:Y:S01]  /*6900*/  @!P3 FMUL.FTZ R147, R8.reuse, R147 ;  /* 0x000000930893b220 */ /* 0x040fe20000410000 */
[----:B------:R-:W-:Y:S01]  /*6910*/  MOV R157, 0x1 ;  /* 0x00000001009d7802 */ /* 0x000fe20000000f00 */
[----:B------:R-:W-:-:S03]  /*6920*/  @!P3 FFMA.FTZ R148, R8, R148, R9 ;  /* 0x000000940894b223 */ /* 0x000fc60000010009 */
[----:B------:R-:W-:Y:S02]  /*6930*/  @!P3 MOV R8, R147 ;  /* 0x000000930008b202 */ /* 0x000fe40000000f00 */
[----:B------:R-:W-:Y:S02]  /*6940*/  MOV R147, RZ ;  /* 0x000000ff00937202 */ /* 0x000fe40000000f00 */
[----:B------:R-:W-:Y:S02]  /*6950*/  @!P3 MOV R9, R148 ;  /* 0x000000940009b202 */ /* 0x000fe40000000f00 */
[-C--:B------:R-:W-:Y:S02]  /*6960*/  MOV R148, R8.reuse ;  /* 0x0000000800947202 */ /* 0x080fe40000000f00 */
[----:B------:R-:W-:-:S07]  /*6970*/  MOV R156, R8 ;  /* 0x00000008009c7202 */ /* 0x000fce0000000f00 */
[----:B------:R-:W-:Y:S05]  /*6980*/  WARPSYNC.COLLECTIVE R145, `(.L_x_1771) ;  /* 0x0000000091087348 */ /* 0x000fea0003c00000 */
[----:B------:R0:W1:Y:S02]  /*6990*/  SHFL.IDX P1, R149, R148, R147, R150 ;  /* 0x0000009394957389 */ /* 0x0000640000020096 */
[----:B01----:R-:W-:Y:S05]  /*69a0*/  ENDCOLLECTIVE ;  /* 0x000000000000791b */ /* 0x003fea0003800000 */
.L_x_1771:
[----:B------:R-:W-:Y:S02]  /*69b0*/  MOV R148, R9 ;  /* 0x0000000900947202 */ /* 0x000fe40000000f00 */
[----:B------:R-:W-:-:S07]  /*69c0*/  MOV R152, R149 ;  /* 0x0000009500987202 */ /* 0x000fce0000000f00 */
[----:B------:R-:W-:Y:S05]  /*69d0*/  WARPSYNC.COLLECTIVE R145, `(.L_x_1772) ;  /* 0x0000000091087348 */ /* 0x000fea0003c00000 */
[----:B------:R0:W1:Y:S02]  /*69e0*/  SHFL.IDX P1, R149, R148, R147, R150 ;  /* 0x0000009394957389 */ /* 0x0000640000020096 */
[----:B01----:R-:W-:Y:S05]  /*69f0*/  ENDCOLLECTIVE ;  /* 0x000000000000791b */ /* 0x003fea0003800000 */
.L_x_1772:
[----:B------:R-:W-:Y:S05]  /*6a00*/  WARPSYNC.COLLECTIVE R145, `(.L_x_1773) ;  /* 0x0000000091087348 */ /* 0x000fea0003c00000 */
[----:B------:R0:W1:Y:S02]  /*6a10*/  SHFL.DOWN P4, R148, R156, R157, R158 ;  /* 0x0800009d9c947389 */ /* 0x000064000008009e */
[----:B01----:R-:W-:Y:S05]  /*6a20*/  ENDCOLLECTIVE ;  /* 0x000000000000791b */ /* 0x003fea0003800000 */
.L_x_1773:
[----:B------:R-:W-:Y:S01]  /*6a30*/  MOV R156, R9 ;  /* 0x00000009009c7202 */ /* 0x000fe20000000f00 */
[-C--:B------:R-:W-:Y:S01]  /*6a40*/  FFMA.FTZ R135, R5, R152.reuse, R149 ;  /* 0x0000009805877223 */ /* 0x080fe20000010095 */
[----:B------:R-:W-:Y:S01]  /*6a50*/  FMUL.FTZ R152, R4, R152 ;  /* 0x0000009804987220 */ /* 0x000fe20000410000 */
[----:B------:R-:W-:-:S07]  /*6a60*/  MOV R153, R148 ;  /* 0x0000009400997202 */ /* 0x000fce0000000f00 */
[----:B------:R-:W-:Y:S05]  /*6a70*/  WARPSYNC.COLLECTIVE R145, `(.L_x_1774) ;  /* 0x0000000091087348 */ /* 0x000fea0003c00000 */
[----:B------:R0:W1:Y:S02]  /*6a80*/  SHFL.DOWN P4, R148, R156, R157, R158 ;  /* 0x0800009d9c947389 */ /* 0x000064000008009e */
[----:B01----:R-:W-:Y:S05]  /*6a90*/  ENDCOLLECTIVE ;  /* 0x000000000000791b */ /* 0x003fea0003800000 */
.L_x_1774:
[----:B------:R-:W-:Y:S02]  /*6aa0*/  MOV R154, R148 ;  /* 0x00000094009a7202 */ /* 0x000fe40000000f00 */
[----:B------:R-:W-:-:S07]  /*6ab0*/  MOV R148, R4 ;  /* 0x0000000400947202 */ /* 0x000fce0000000f00 */
[----:B------:R-:W-:Y:S05]  /*6ac0*/  WARPSYNC.COLLECTIVE R145, `(.L_x_1775) ;  /* 0x0000000091087348 */ /* 0x000fea0003c00000 */
[----:B------:R0:W1:Y:S02]  /*6ad0*/  SHFL.IDX P1, R149, R148, R147, R150 ;  /* 0x0000009394957389 */ /* 0x0000640000020096 */
[----:B01----:R-:W-:Y:S05]  /*6ae0*/  ENDCOLLECTIVE ;  /* 0x000000000000791b */ /* 0x003fea0003800000 */
.L_x_1775:
[----:B------:R-:W-:Y:S02]  /*6af0*/  MOV R148, R5 ;  /* 0x0000000500947202 */ /* 0x000fe40000000f00 */
[----:B------:R-:W-:-:S07]  /*6b00*/  MOV R155, R149 ;  /* 0x00000095009b7202 */ /* 0x000fce0000000f00 */
[----:B------:R-:W-:Y:S05]  /*6b10*/  WARPSYNC.COLLECTIVE R145, `(.L_x_1776) ;  /* 0x0000000091087348 */ /* 0x000fea0003c00000 */
[----:B------:R0:W1:Y:S02]  /*6b20*/  SHFL.IDX P1, R149, R148, R147, R150 ;  /* 0x0000009394957389 */ /* 0x0000640000020096 */
[----:B01----:R-:W-:Y:S05]  /*6b30*/  ENDCOLLECTIVE ;  /* 0x000000000000791b */ /* 0x003fea0003800000 */
.L_x_1776:
[----:B------:R-:W-:Y:S01]  /*6b40*/  MOV R156, R149 ;  /* 0x00000095009c7202 */ /* 0x000fe20000000f00 */
[----:B------:R-:W-:Y:S06]  /*6b50*/  BRA `(.L_x_1777) ;  /* 0xffffffd000487947 */ /* 0x000fec000383ffff */
.L_x_1778:
        /* <DEDUP_REMOVED lines=10> */
.L_x_10425:


//--------------------- .text._Z25selective_scan_bwd_kernelI32Selective_Scan_bwd_kernel_traitsILi128ELi16ELb1ELb0ELb0ELb1ELb0EN3c108BFloat16EfEEv12SSMParamsBwd --------------------------
	.section	.text._Z25selective_scan_bwd_kernelI32Selective_Scan_bwd_kernel_traitsILi128ELi16ELb1ELb0ELb0ELb1ELb0EN3c108BFloat16EfEEv12SSMParamsBwd,"ax",@progbits
	.align	128
        .global         _Z25selective_scan_bwd_kernelI32Selective_Scan_bwd_kernel_traitsILi128ELi16ELb1ELb0ELb0ELb1ELb0EN3c108BFloat16EfEEv12SSMParamsBwd
        .type           _Z25selective_scan_bwd_kernelI32Selective_Scan_bwd_kernel_traitsILi128ELi16ELb1ELb0ELb0ELb1ELb0EN3c108BFloat16EfEEv12SSMParamsBwd,@function
        .size           _Z25selective_scan_bwd_kernelI32Selective_Scan_bwd_kernel_traitsILi128ELi16ELb1ELb0ELb0ELb1ELb0EN3c108BFloat16EfEEv12SSMParamsBwd,(.L_x_10426 - _Z25selective_scan_bwd_kernelI32Selective_Scan_bwd_kernel_traitsILi128ELi16ELb1ELb0ELb0ELb1ELb0EN3c108BFloat16EfEEv12SSMParamsBwd)
        .other          _Z25selective_scan_bwd_kernelI32Selective_Scan_bwd_kernel_traitsILi128ELi16ELb1ELb0ELb0ELb1ELb0EN3c108BFloat16EfEEv12SSMParamsBwd,@"STO_CUDA_ENTRY STV_DEFAULT"
_Z25selective_scan_bwd_kernelI32Selective_Scan_bwd_kernel_traitsILi128ELi16ELb1ELb0ELb0ELb1ELb0EN3c108BFloat16EfEEv12SSMParamsBwd:
.text._Z25selective_scan_bwd_kernelI32Selective_Scan_bwd_kernel_traitsILi128ELi16ELb1ELb0ELb0ELb1ELb0EN3c108BFloat16EfEEv12SSMParamsBwd:
        /* <DEDUP_REMOVED lines=30> */
[----:B-----5:R-:W-:Y:S01]  /*01e0*/  UIMAD.WIDE.U32 UR12, UR9, UR20, URZ ;  /* 0x00000014090c72a5 */ /* 0x020fe2000f8e00ff */
[----:B------:R-:W-:Y:S01]  /*01f0*/  MOV R93, RZ ;  /* 0x000000ff005d7202 */ /* 0x000fe20000000f00 */
[----:B------:R-:W-:Y:S02]  /*0200*/  UIMAD UR5, UR9, UR17, UR5 ;  /* 0x00000011090572a4 */ /* 0x000fe4000f8e0205 */
[----:B------:R-:W-:-:S02]  /*0210*/  UIMAD UR13, UR9, UR21, UR13 ;  /* 0x00000015090d72a4 */ /* 0x000fc4000f8e020d */
[----:B------:R-:W-:Y:S02]  /*0220*/  UIMAD.WIDE.U32 UR10, UR8, UR18, UR4 ;  /* 0x00000012080a72a5 */ /* 0x000fe4000f8e0004 */
[----:B0-----:R-:W-:Y:S02]  /*0230*/  ULEA UR16, UR28, 0xfffff800, 0xb ;  /* 0xfffff8001c107891 */ /* 0x001fe4000f8e58ff */
[----:B------:R-:W-:Y:S02]  /*0240*/  UIMAD UR19, UR8, UR19, URZ ;  /* 0x00000013081372a4 */ /* 0x000fe4000f8e02ff */
[----:B--2---:R-:W-:Y:S02]  /*0250*/  UISETP.NE.U32.AND UP0, UPT, UR6, URZ, UPT ;  /* 0x000000ff0600728c */ /* 0x004fe4000bf05070 */
[----:B------:R-:W-:Y:S02]  /*0260*/  UIMAD.WIDE.U32 UR12, UR8, UR22, UR12 ;  /* 0x00000016080c72a5 */ /* 0x000fe4000f8e000c */
[----:B------:R-:W-:Y:S01]  /*0270*/  UISETP.NE.AND.EX UP0, UPT, UR7, URZ, UPT, UP0 ;  /* 0x000000ff0700728c */ /* 0x000fe2000bf05300 */
[----:B------:R-:W0:Y:S01]  /*0280*/  LDCU.128 UR4, c[0x0][0x460] ;  /* 0x00008c00ff0477ac */ /* 0x000e220008000c00 */
[----:B------:R-:W-:-:S02]  /*0290*/  USHF.R.S32.HI UR17, URZ, 0x1f, UR16 ;  /* 0x0000001fff117899 */ /* 0x000fc40008011410 */
[----:B------:R-:W-:Y:S02]  /*02a0*/  UIADD3 UR20, UP1, UPT, UR16, UR10, URZ ;  /* 0x0000000a10147290 */ /* 0x000fe4000ff3e0ff */
[----:B------:R-:W-:-:S05]  /*02b0*/  UIMAD.WIDE.U32 UR14, UR9, UR24, URZ ;  /* 0x00000018090e72a5 */ /* 0x000fca000f8e00ff */
[----:B------:R-:W2:Y:S01]  /*02c0*/  @UP0 LDCU UR24, c[0x0][0x384] ;  /* 0x00007080ff1807ac */ /* 0x000ea20008000800 */
[----:B------:R-:W-:Y:S02]  /*02d0*/  UIMAD UR21, UR8, UR23, URZ ;  /* 0x00000017081572a4 */ /* 0x000fe4000f8e02ff */
[----:B------:R-:W-:Y:S02]  /*02e0*/  UIADD3 UR10, UP3, UPT, UR16, UR12, URZ ;  /* 0x0000000c100a7290 */ /* 0x000fe4000ff7e0ff */
[----:B------:R-:W-:Y:S01]  /*02f0*/  UIADD3.X UR11, UPT, UPT, UR17, UR11, UR19, UP1, !UPT ;  /* 0x0000000b110b7290 */ /* 0x000fe20008ffe413 */
[----:B------:R-:W4:Y:S01]  /*0300*/  LDCU.64 UR22, c[0x0][0x4a0] ;  /* 0x00009400ff1677ac */ /* 0x000f220008000a00 */
[----:B------:R-:W-:Y:S02]  /*0310*/  UIMAD UR15, UR9, UR25, UR15 ;  /* 0x00000019090f72a4 */ /* 0x000fe4000f8e020f */
[----:B0-----:R-:W-:Y:S02]  /*0320*/  ULEA UR18, UP2, UR20, UR4, 0x1 ;  /* 0x0000000414127291 */ /* 0x001fe4000f8408ff */
[----:B------:R-:W-:-:S02]  /*0330*/  ULEA UR12, UP4, UR10, UR6, 0x1 ;  /* 0x000000060a0c7291 */ /* 0x000fc4000f8808ff */
[----:B------:R-:W-:Y:S01]  /*0340*/  UIADD3.X UR13, UPT, UPT, UR17, UR13, UR21, UP3, !UPT ;  /* 0x0000000d110d7290 */ /* 0x000fe20009ffe415 */
[----:B------:R-:W0:Y:S01]  /*0350*/  @UP0 LDCU UR25, c[0x0][0x38c] ;  /* 0x00007180ff1907ac */ /* 0x000e220008000800 */
[----:B------:R-:W-:Y:S02]  /*0360*/  ULEA.HI.X UR20, UR20, UR5, UR11, 0x1, UP2 ;  /* 0x0000000514147291 */ /* 0x000fe400090f0c0b */
[----:B------:R-:W-:Y:S01]  /*0370*/  ULEA.HI.X UR13, UR10, UR7, UR13, 0x1, UP4 ;  /* 0x000000070a0d7291 */ /* 0x000fe2000a0f0c0d */
[----:B------:R-:W5:Y:S01]  /*0380*/  @UP0 LDCU.64 UR10, c[0x0][0x480] ;  /* 0x00009000ff0a07ac */ /* 0x000f620008000a00 */
[----:B--2---:R-:W-:Y:S02]  /*0390*/  @UP0 UIMAD UR9, UR9, UR24, UR8 ;  /* 0x00000018090902a4 */ /* 0x004fe4000f8e0208 */
[----:B----4-:R-:W-:Y:S02]  /*03a0*/  UIMAD.WIDE.U32 UR4, UR8, UR22, UR14 ;  /* 0x00000016080472a5 */ /* 0x010fe4000f8e000e */
        /* <DEDUP_REMOVED lines=28> */
.L_x_1826:
[----:B------:R-:W-:Y:S01]  /*0570*/  BAR.SYNC.DEFER_BLOCKING 0x0 ;  /* 0x0000000000007b1d */ /* 0x000fe20000010000 */
[----:B0-----:R-:W-:Y:S02]  /*0580*/  MOV R4, UR15 ;  /* 0x0000000f00047c02 */ /* 0x001fe40008000f00 */
[----:B------:R-:W-:-:S03]  /*0590*/  MOV R5, UR20 ;  /* 0x0000001400057c02 */ /* 0x000fc60008000f00 */
[----:B------:R-:W-:-:S05]  /*05a0*/  IMAD.WIDE.U32 R4, R0, 0x10, R4 ;  /* 0x0000001000047825 */ /* 0x000fca00078e0004 */
[----:B------:R-:W2:Y:S04]  /*05b0*/  LDG.E.128 R8, desc[UR30][R4.64] ;  /* 0x0000001e04087981 */ /* 0x000ea8000c1e1d00 */
[----:B------:R-:W3:Y:S01]  /*05c0*/  LDG.E.128 R12, desc[UR30][R4.64+0x200] ;  /* 0x0002001e040c7981 */ /* 0x000ee2000c1e1d00 */
[----:B------:R-:W-:Y:S01]  /*05d0*/  HFMA2 R7, -RZ, RZ, 0, 9.5367431640625e-07 ;  /* 0x00000010ff077431 */ /* 0x000fe200000001ff */
[----:B------:R-:W0:Y:S04]  /*05e0*/  S2R R92, SR_LANEID ;  /* 0x00000000005c7919 */ /* 0x000e280000000000 */
[----:B------:R-:W-:Y:S01]  /*05f0*/  IMAD.WIDE.U32 R6, R0, R7, UR12 ;  /* 0x0000000c00067e25 */ /* 0x000fe2000f8e0007 */
[----:B0-----:R-:W-:-:S04]  /*0600*/  IADD3 R91, PT, PT, R3, R92, RZ ;  /* 0x0000005c035b7210 */ /* 0x001fc80007ffe0ff */
[----:B------:R-:W-:-:S04]  /*0610*/  LEA R91, R91, UR9, 0x4 ;  /* 0x000000095b5b7c11 */ /* 0x000fc8000f8e20ff */
[----:B------:R-:W-:Y:S01]  /*0620*/  LEA R3, R92, R91, 0x4 ;  /* 0x0000005b5c037211 */ /* 0x000fe200078e20ff */
[----:B--2---:R-:W-:Y:S04]  /*0630*/  STS.128 [R91], R8 ;  /* 0x000000085b007388 */ /* 0x004fe80000000c00 */
[----:B---3--:R-:W-:Y:S01]  /*0640*/  STS.128 [R91+0x200], R12 ;  /* 0x0002000c5b007388 */ /* 0x008fe20000000c00 */
[----:B------:R-:W-:-:S03]  /*0650*/  NOP ;  /* 0x0000000000007918 */ /* 0x000fc60000000000 */
[----:B------:R-:W0:Y:S04]  /*0660*/  LDS.128 R84, [R3] ;  /* 0x0000000003547984 */ /* 0x000e280000000c00 */
[----:B------:R-:W-:Y:S01]  /*0670*/  LDS.128 R80, [R3+0x10] ;  /* 0x0000100003507984 */ /* 0x000fe20000000c00 */
[----:B------:R-:W-:Y:S06]  /*0680*/  BAR.SYNC.DEFER_BLOCKING 0x0 ;  /* 0x0000000000007b1d */ /* 0x000fec0000010000 */
[----:B------:R-:W2:Y:S04]  /*0690*/  LDG.E.128 R20, desc[UR30][R6.64] ;  /* 0x0000001e06147981 */ /* 0x000ea8000c1e1d00 */
[----:B------:R-:W3:Y:S01]  /*06a0*/  LDG.E.128 R24, desc[UR30][R6.64+0x200] ;  /* 0x0002001e06187981 */ /* 0x000ee2000c1e1d00 */
[----:B------:R-:W-:-:S02]  /*06b0*/  MOV R4, UR21 ;  /* 0x0000001500047c02 */ /* 0x000fc40008000f00 */
[----:B------:R-:W-:-:S03]  /*06c0*/  MOV R5, UR22 ;  /* 0x0000001600057c02 */ /* 0x000fc60008000f00 */
[----:B------:R-:W-:Y:S01]  /*06d0*/  IMAD.WIDE.U32 R4, R0, 0x10, R4 ;  /* 0x0000001000047825 */ /* 0x000fe200078e0004 */
[----:B--2---:R-:W-:Y:S04]  /*06e0*/  STS.128 [R91], R20 ;  /* 0x000000145b007388 */ /* 0x004fe80000000c00 */
[----:B---3--:R-:W-:Y:S01]  /*06f0*/  STS.128 [R91+0x200], R24 ;  /* 0x000200185b007388 */ /* 0x008fe20000000c00 */
[----:B------:R-:W-:-:S03]  /*0700*/  NOP ;  /* 0x0000000000007918 */ /* 0x000fc60000000000 */
[----:B------:R-:W1:Y:S04]  /*0710*/  LDS.128 R12, [R3] ;  /* 0x00000000030c7984 */ /* 0x000e680000000c00 */
[----:B------:R-:W2:Y:S01]  /*0720*/  LDS.128 R16, [R3+0x10] ;  /* 0x0000100003107984 */ /* 0x000ea20000000c00 */
[----:B------:R-:W-:Y:S06]  /*0730*/  BAR.SYNC.DEFER_BLOCKING 0x0 ;  /* 0x0000000000007b1d */ /* 0x000fec0000010000 */
[----:B------:R-:W3:Y:S04]  /*0740*/  LDG.E.128 R28, desc[UR30][R4.64] ;  /* 0x0000001e041c7981 */ /* 0x000ee8000c1e1d00 */
[----:B------:R-:W4:Y:S01]  /*0750*/  LDG.E.128 R32, desc[UR30][R4.64+0x200] ;  /* 0x0002001e04207981 */ /* 0x000f22000c1e1d00 */
[----:B------:R-:W-:Y:S01]  /*0760*/  UIADD3 UR40, UPT, UPT, UR14, -0x1, URZ ;  /* 0xffffffff0e287890 */ /* 0x000fe2000fffe0ff */
[----:B------:R-:W-:Y:S01]  /*0770*/  BSSY.RECONVERGENT B0, `(.L_x_1780) ;  /* 0x0000063000007945 */ /* 0x000fe20003800200 */
[----:B0-----:R-:W-:-:S02]  /*0780*/  PRMT R49, R84, 0x7632, R49 ;  /* 0x0000763254317816 */ /* 0x001fc40000000031 */
[C---:B-1----:R-:W-:Y:S02]  /*0790*/  SHF.L.U32 R79, R12.reuse, 0x10, RZ ;  /* 0x000000100c4f7819 */ /* 0x042fe400000006ff */
[----:B------:R-:W-:Y:S02]  /*07a0*/  PRMT R20, R12, 0x7632, R20 ;  /* 0x000076320c147816 */ /* 0x000fe40000000014 */
[----:B------:R-:W-:Y:S01]  /*07b0*/  SHF.L.U32 R78, R13, 0x10, RZ ;  /* 0x000000100d4e7819 */ /* 0x000fe200000006ff */
[----:B------:R-:W-:Y:S01]  /*07c0*/  FADD.FTZ R79, R79, UR7 ;  /* 0x000000074f4f7e21 */ /* 0x000fe20008010000 */
[----:B------:R-:W-:Y:S02]  /*07d0*/  SHF.L.U32 R77, R14, 0x10, RZ ;  /* 0x000000100e4d7819 */ /* 0x000fe400000006ff */
[----:B------:R-:W-:Y:S01]  /*07e0*/  SHF.L.U32 R76, R15, 0x10, RZ ;  /* 0x000000100f4c7819 */ /* 0x000fe200000006ff */
[----:B------:R-:W-:Y:S01]  /*07f0*/  FADD.FTZ R78, R78, UR7 ;  /* 0x000000074e4e7e21 */ /* 0x000fe20008010000 */
[----:B------:R-:W-:Y:S01]  /*0800*/  FSETP.GTU.FTZ.AND P1, PT, R79, 20, PT ;  /* 0x41a000004f00780b */ /* 0x000fe20003f3c000 */
[----:B------:R-:W-:Y:S01]  /*0810*/  FADD.FTZ R77, R77, UR7 ;  /* 0x000000074d4d7e21 */ /* 0x000fe20008010000 */
[----:B--2---:R-:W-:Y:S01]  /*0820*/  SHF.L.U32 R75, R16, 0x10, RZ ;  /* 0x00000010104b7819 */ /* 0x004fe200000006ff */
[----:B------:R-:W-:Y:S01]  /*0830*/  FADD.FTZ R76, R76, UR7 ;  /* 0x000000074c4c7e21 */ /* 0x000fe20008010000 */
[----:B------:R-:W-:-:S02]  /*0840*/  SHF.L.U32 R20, R20, 0x10, RZ ;  /* 0x0000001014147819 */ /* 0x000fc400000006ff */
[----:B------:R-:W-:Y:S01]  /*0850*/  SHF.L.U32 R69, R17, 0x10, RZ ;  /* 0x0000001011457819 */ /* 0x000fe200000006ff */
[----:B------:R-:W-:Y:S01]  /*0860*/  FADD.FTZ R75, R75, UR7 ;  /* 0x000000074b4b7e21 */ /* 0x000fe20008010000 */
[----:B------:R-:W-:Y:S01]  /*0870*/  SHF.L.U32 R90, R84, 0x10, RZ ;  /* 0x00000010545a7819 */ /* 0x000fe200000006ff */
[----:B------:R-:W-:Y:S01]  /*0880*/  FADD.FTZ R74, R20, UR7 ;  /* 0x00000007144a7e21 */ /* 0x000fe20008010000 */
[----:B------:R-:W-:Y:S01]  /*0890*/  PRMT R46, R85, 0x7632, R46 ;  /* 0x00007632552e7816 */ /* 0x000fe2000000002e */
[----:B------:R-:W-:Y:S01]  /*08a0*/  FADD.FTZ R69, R69, UR7 ;  /* 0x0000000745457e21 */ /* 0x000fe20008010000 */
[----:B------:R-:W-:Y:S02]  /*08b0*/  SHF.L.U32 R89, R85, 0x10, RZ ;  /* 0x0000001055597819 */ /* 0x000fe400000006ff */
[C---:B------:R-:W-:Y:S02]  /*08c0*/  PRMT R47, R86.reuse, 0x7632, R47 ;  /* 0x00007632562f7816 */ /* 0x040fe4000000002f */
[----:B------:R-:W-:-:S02]  /*08d0*/  SHF.L.U32 R88, R86, 0x10, RZ ;  /* 0x0000001056587819 */ /* 0x000fc400000006ff */
[----:B------:R-:W-:Y:S02]  /*08e0*/  PRMT R42, R87, 0x7632, R42 ;  /* 0x00007632572a7816 */ /* 0x000fe4000000002a */
[C---:B------:R-:W-:Y:S02]  /*08f0*/  PRMT R40, R80.reuse, 0x7632, R40 ;  /* 0x0000763250287816 */ /* 0x040fe40000000028 */
[----:B------:R-:W-:Y:S02]  /*0900*/  SHF.L.U32 R86, R80, 0x10, RZ ;  /* 0x0000001050567819 */ /* 0x000fe400000006ff */
[C---:B------:R-:W-:Y:S02]  /*0910*/  PRMT R39, R81.reuse, 0x7632, R39 ;  /* 0x0000763251277816 */ /* 0x040fe40000000027 */
[----:B------:R-:W-:Y:S02]  /*0920*/  SHF.L.U32 R84, R81, 0x10, RZ ;  /* 0x0000001051547819 */ /* 0x000fe400000006ff */
[----:B------:R-:W-:-:S02]  /*0930*/  SHF.L.U32 R85, R82, 0x10, RZ ;  /* 0x0000001052557819 */ /* 0x000fc400000006ff */
[----:B------:R-:W-:Y:S02]  /*0940*/  PRMT R21, R13, 0x7632, R21 ;  /* 0x000076320d157816 */ /* 0x000fe40000000015 */
[----:B------:R-:W-:Y:S02]  /*0950*/  PRMT R22, R14, 0x7632, R22 ;  /* 0x000076320e167816 */ /* 0x000fe40000000016 */
[----:B------:R-:W-:Y:S02]  /*0960*/  SHF.L.U32 R87, R87, 0x10, RZ ;  /* 0x0000001057577819 */ /* 0x000fe400000006ff */
[----:B------:R-:W-:Y:S02]  /*0970*/  PRMT R15, R15, 0x7632, R15 ;  /* 0x000076320f0f7816 */ /* 0x000fe4000000000f */
[----:B------:R-:W-:Y:S02]  /*0980*/  PRMT R14, R16, 0x7632, R14 ;  /* 0x00007632100e7816 */ /* 0x000fe4000000000e */
[----:B------:R-:W-:-:S02]  /*0990*/  PRMT R13, R17, 0x7632, R13 ;  /* 0x00007632110d7816 */ /* 0x000fc4000000000d */
[C---:B------:R-:W-:Y:S02]  /*09a0*/  SHF.L.U32 R58, R18.reuse, 0x10, RZ ;  /* 0x00000010123a7819 */ /* 0x040fe400000006ff */
[----:B------:R-:W-:Y:S02]  /*09b0*/  PRMT R12, R18, 0x7632, R12 ;  /* 0x00007632120c7816 */ /* 0x000fe4000000000c */
[----:B------:R-:W-:Y:S02]  /*09c0*/  SHF.L.U32 R48, R19, 0x10, RZ ;  /* 0x0000001013307819 */ /* 0x000fe400000006ff */
[----:B------:R-:W-:Y:S02]  /*09d0*/  FSETP.GTU.FTZ.AND P0, PT, R78, 20, PT ;  /* 0x41a000004e00780b */ /* 0x000fe40003f1c000 */
[----:B------:R-:W-:Y:S02]  /*09e0*/  FSETP.GTU.FTZ.AND P4, PT, R77, 20, PT ;  /* 0x41a000004d00780b */ /* 0x000fe40003f9c000 */
[----:B------:R-:W-:-:S02]  /*09f0*/  FSETP.GTU.FTZ.AND P3, PT, R76, 20, PT ;  /* 0x41a000004c00780b */ /* 0x000fc40003f7c000 */
[----:B------:R-:W-:Y:S02]  /*0a00*/  FSETP.GTU.FTZ.AND P2, PT, R75, 20, PT ;  /* 0x41a000004b00780b */ /* 0x000fe40003f5c000 */
[----:B------:R-:W-:Y:S01]  /*0a10*/  FSETP.GTU.FTZ.AND P5, PT, R74, 20, PT ;  /* 0x41a000004a00780b */ /* 0x000fe20003fbc000 */
[----:B---3--:R-:W-:Y:S04]  /*0a20*/  STS.128 [R91], R28 ;  /* 0x0000001c5b007388 */ /* 0x008fe80000000c00 */
[----:B----4-:R0:W-:Y:S01]  /*0a30*/  STS.128 [R91+0x200], R32 ;  /* 0x000200205b007388 */ /* 0x0101e20000000c00 */
[----:B------:R-:W-:-:S03]  /*0a40*/  NOP ;  /* 0x0000000000007918 */ /* 0x000fc60000000000 */
[----:B------:R-:W1:Y:S04]  /*0a50*/  LDS.128 R8, [R3] ;  /* 0x0000000003087984 */ /* 0x000e680000000c00 */
[----:B------:R2:W3:Y:S01]  /*0a60*/  LDS.128 R4, [R3+0x10] ;  /* 0x0000100003047984 */ /* 0x0004e20000000c00 */
[----:B0-----:R-:W-:Y:S02]  /*0a70*/  PRMT R34, R82, 0x7632, R34 ;  /* 0x0000763252227816 */ /* 0x001fe40000000022 */
[C---:B------:R-:W-:Y:S02]  /*0a80*/  PRMT R33, R83.reuse, 0x7632, R33 ;  /* 0x0000763253217816 */ /* 0x040fe40000000021 */
[----:B------:R-:W-:Y:S02]  /*0a90*/  SHF.L.U32 R83, R83, 0x10, RZ ;  /* 0x0000001053537819 */ /* 0x000fe400000006ff */
[----:B--2---:R-:W-:-:S02]  /*0aa0*/  PRMT R3, R19, 0x7632, R3 ;  /* 0x0000763213037816 */ /* 0x004fc40000000003 */
[C---:B-1----:R-:W-:Y:S02]  /*0ab0*/  SHF.L.U32 R0, R8.reuse, 0x10, RZ ;  /* 0x0000001008007819 */ /* 0x042fe400000006ff */
[----:B------:R-:W-:Y:S02]  /*0ac0*/  PRMT R44, R8, 0x7632, R44 ;  /* 0x00007632082c7816 */ /* 0x000fe4000000002c */
[C---:B------:R-:W-:Y:S02]  /*0ad0*/  SHF.L.U32 R82, R9.reuse, 0x10, RZ ;  /* 0x0000001009527819 */ /* 0x040fe400000006ff */
[----:B------:R-:W-:Y:S02]  /*0ae0*/  PRMT R41, R9, 0x7632, R41 ;  /* 0x0000763209297816 */ /* 0x000fe40000000029 */
[C---:B------:R-:W-:Y:S02]  /*0af0*/  SHF.L.U32 R81, R10.reuse, 0x10, RZ ;  /* 0x000000100a517819 */ /* 0x040fe400000006ff */
[----:B------:R-:W-:-:S02]  /*0b00*/  PRMT R36, R10, 0x7632, R36 ;  /* 0x000076320a247816 */ /* 0x000fc40000000024 */
[C---:B------:R-:W-:Y:S02]  /*0b10*/  SHF.L.U32 R80, R11.reuse, 0x10, RZ ;  /* 0x000000100b507819 */ /* 0x040fe400000006ff */
[----:B------:R-:W-:Y:S02]  /*0b20*/  PRMT R35, R11, 0x7632, R35 ;  /* 0x000076320b237816 */ /* 0x000fe40000000023 */
[C---:B---3--:R-:W-:Y:S02]  /*0b30*/  SHF.L.U32 R73, R4.reuse, 0x10, RZ ;  /* 0x0000001004497819 */ /* 0x048fe400000006ff */
[----:B------:R-:W-:Y:S02]  /*0b40*/  PRMT R31, R4, 0x7632, R31 ;  /* 0x00007632041f7816 */ /* 0x000fe4000000001f */
[C---:B------:R-:W-:Y:S02]  /*0b50*/  SHF.L.U32 R72, R5.reuse, 0x10, RZ ;  /* 0x0000001005487819 */ /* 0x040fe400000006ff */
[----:B------:R-:W-:-:S02]  /*0b60*/  PRMT R26, R5, 0x7632, R26 ;  /* 0x00007632051a7816 */ /* 0x000fc4000000001a */
[C---:B------:R-:W-:Y:S02]  /*0b70*/  SHF.L.U32 R71, R6.reuse, 0x10, RZ ;  /* 0x0000001006477819 */ /* 0x040fe400000006ff */
[----:B------:R-:W-:Y:S02]  /*0b80*/  PRMT R25, R6, 0x7632, R25 ;  /* 0x0000763206197816 */ /* 0x000fe40000000019 */
[C---:B------:R-:W-:Y:S02]  /*0b90*/  SHF.L.U32 R70, R7.reuse, 0x10, RZ ;  /* 0x0000001007467819 */ /* 0x040fe400000006ff */
[----:B------:R-:W-:Y:S01]  /*0ba0*/  PRMT R24, R7, 0x7632, R24 ;  /* 0x0000763207187816 */ /* 0x000fe20000000018 */
[----:B------:R-:W-:Y:S06]  /*0bb0*/  @P1 BRA `(.L_x_1781) ;  /* 0x0000000000781947 */ /* 0x000fec0003800000 */
        /* <DEDUP_REMOVED lines=30> */
.L_x_1781:
[----:B------:R-:W-:Y:S05]  /*0da0*/  BSYNC.RECONVERGENT B0 ;  /* 0x0000000000007941 */ /* 0x000fea0003800200 */
.L_x_1780:
[----:B------:R-:W-:Y:S01]  /*0db0*/  SHF.L.U32 R21, R21, 0x10, RZ ;  /* 0x0000001015157819 */ /* 0x000fe200000006ff */
[----:B------:R-:W-:Y:S01]  /*0dc0*/  BSSY.RECONVERGENT B0, `(.L_x_1782) ;  /* 0x0000025000007945 */ /* 0x000fe20003800200 */
[----:B------:R-:W-:Y:S01]  /*0dd0*/  HFMA2 R65, -RZ, RZ, 0, 0 ;  /* 0x00000000ff417431 */ /* 0x000fe200000001ff */
[----:B------:R-:W-:Y:S02]  /*0de0*/  FSETP.GTU.FTZ.AND P1, PT, R69, 20, PT ;  /* 0x41a000004500780b */ /* 0x000fe40003f3c000 */
[----:B------:R-:W-:Y:S02]  /*0df0*/  CS2R R66, SRZ ;  /* 0x0000000000427805 */ /* 0x000fe4000001ff00 */
[----:B------:R-:W-:Y:S01]  /*0e00*/  MOV R68, RZ ;  /* 0x000000ff00447202 */ /* 0x000fe20000000f00 */
[----:B------:R-:W-:Y:S01]  /*0e10*/  FADD.FTZ R63, R21, UR7 ;  /* 0x00000007153f7e21 */ /* 0x000fe20008010000 */
[----:B------:R-:W-:Y:S07]  /*0e20*/  @P5 BRA `(.L_x_1783) ;  /* 0x0000000000785947 */ /* 0x000fee0003800000 */
        /* <DEDUP_REMOVED lines=30> */
.L_x_1783:
[----:B------:R-:W-:Y:S05]  /*1010*/  BSYNC.RECONVERGENT B0 ;  /* 0x0000000000007941 */ /* 0x000fea0003800200 */
.L_x_1782:
[----:B------:R-:W-:Y:S01]  /*1020*/  BSSY.RECONVERGENT B0, `(.L_x_1784) ;  /* 0x0000026000007945 */ /* 0x000fe20003800200 */
[----:B------:R-:W-:Y:S01]  /*1030*/  HFMA2 R62, -RZ, RZ, 0, 0 ;  /* 0x00000000ff3e7431 */ /* 0x000fe200000001ff */
[----:B------:R-:W-:Y:S02]  /*1040*/  FSETP.GTU.FTZ.AND P5, PT, R63, 20, PT ;  /* 0x41a000003f00780b */ /* 0x000fe40003fbc000 */
[----:B------:R-:W-:Y:S02]  /*1050*/  CS2R R60, SRZ ;  /* 0x00000000003c7805 */ /* 0x000fe4000001ff00 */
[----:B------:R-:W-:Y:S01]  /*1060*/  MOV R64, RZ ;  /* 0x000000ff00407202 */ /* 0x000fe20000000f00 */
[----:B------:R-:W-:Y:S01]  /*1070*/  FADD.FTZ R58, R58, UR7 ;  /* 0x000000073a3a7e21 */ /* 0x000fe20008010000 */
[----:B------:R-:W-:Y:S01]  /*1080*/  MOV R59, RZ ;  /* 0x000000ff003b7202 */ /* 0x000fe20000000f00 */
        /* <DEDUP_REMOVED lines=31> */
.L_x_1785:
[----:B------:R-:W-:Y:S05]  /*1280*/  BSYNC.RECONVERGENT B0 ;  /* 0x0000000000007941 */ /* 0x000fea0003800200 */
.L_x_1784:
        /* <DEDUP_REMOVED lines=38> */
.L_x_1787:
[----:B------:R-:W-:Y:S05]  /*14f0*/  BSYNC.RECONVERGENT B0 ;  /* 0x0000000000007941 */ /* 0x000fea0003800200 */
.L_x_1786:
[----:B------:R-:W-:Y:S01]  /*1500*/  BSSY.RECONVERGENT B0, `(.L_x_1788) ;  /* 0x0000026000007945 */ /* 0x000fe20003800200 */
[----:B------:R-:W-:Y:S01]  /*1510*/  HFMA2 R52, -RZ, RZ, 0, 0 ;  /* 0x00000000ff347431 */ /* 0x000fe200000001ff */
[----:B------:R-:W-:Y:S02]  /*1520*/  FSETP.GTU.FTZ.AND P5, PT, R54, 20, PT ;  /* 0x41a000003600780b */ /* 0x000fe40003fbc000 */
[----:B------:R-:W-:Y:S02]  /*1530*/  CS2R R50, SRZ ;  /* 0x0000000000327805 */ /* 0x000fe4000001ff00 */
[----:B------:R-:W-:Y:S01]  /*1540*/  SHF.L.U32 R49, R49, 0x10, RZ ;  /* 0x0000001031317819 */ /* 0x000fe200000006ff */
[----:B------:R-:W-:Y:S01]  /*1550*/  FADD.FTZ R48, R48, UR7 ;  /* 0x0000000730307e21 */ /* 0x000fe20008010000 */
[----:B------:R-:W-:Y:S01]  /*1560*/  SHF.L.U32 R15, R15, 0x10, RZ ;  /* 0x000000100f0f7819 */ /* 0x000fe200000006ff */
        /* <DEDUP_REMOVED lines=31> */
.L_x_1789:
[----:B------:R-:W-:Y:S05]  /*1760*/  BSYNC.RECONVERGENT B0 ;  /* 0x0000000000007941 */ /* 0x000fea0003800200 */
.L_x_1788:
[----:B------:R-:W-:Y:S01]  /*1770*/  BSSY.RECONVERGENT B0, `(.L_x_1790) ;  /* 0x0000027000007945 */ /* 0x000fe20003800200 */
[----:B------:R-:W-:Y:S01]  /*1780*/  FSETP.GTU.FTZ.AND P4, PT, R48, 20, PT ;  /* 0x41a000003000780b */ /* 0x000fe20003f9c000 */
[----:B------:R-:W-:Y:S01]  /*1790*/  FADD.FTZ R45, R15, UR7 ;  /* 0x000000070f2d7e21 */ /* 0x000fe20008010000 */
[----:B------:R-:W-:Y:S01]  /*17a0*/  SHF.L.U32 R46, R46, 0x10, RZ ;  /* 0x000000102e2e7819 */ /* 0x000fe200000006ff */
[----:B------:R-:W-:Y:S01]  /*17b0*/  FFMA.FTZ R95, R0, R90, R95 ;  /* 0x0000005a005f7223 */ /* 0x000fe2000001005f */
[----:B------:R-:W-:Y:S02]  /*17c0*/  SHF.L.U32 R47, R47, 0x10, RZ ;  /* 0x000000102f2f7819 */ /* 0x000fe400000006ff */
[----:B------:R-:W-:Y:S02]  /*17d0*/  SHF.L.U32 R14, R14, 0x10, RZ ;  /* 0x000000100e0e7819 */ /* 0x000fe400000006ff */
[----:B------:R-:W-:Y:S01]  /*17e0*/  SHF.L.U32 R44, R44, 0x10, RZ ;  /* 0x000000102c2c7819 */ /* 0x000fe200000006ff */
[----:B------:R-:W-:Y:S06]  /*17f0*/  @P5 BRA `(.L_x_1791) ;  /* 0x0000000000785947 */ /* 0x000fec0003800000 */
        /* <DEDUP_REMOVED lines=30> */
.L_x_1791:
[----:B------:R-:W-:Y:S05]  /*19e0*/  BSYNC.RECONVERGENT B0 ;  /* 0x0000000000007941 */ /* 0x000fea0003800200 */
.L_x_1790:
[----:B------:R-:W-:Y:S01]  /*19f0*/  FFMA.FTZ R95, R44, R49, R95 ;  /* 0x000000312c5f7223 */ /* 0x000fe2000001005f */
[----:B------:R-:W-:Y:S01]  /*1a00*/  BSSY.RECONVERGENT B0, `(.L_x_1792) ;  /* 0x0000026000007945 */ /* 0x000fe20003800200 */
[----:B------:R-:W-:Y:S01]  /*1a10*/  FSETP.GTU.FTZ.AND P5, PT, R45, 20, PT ;  /* 0x41a000002d00780b */ /* 0x000fe20003fbc000 */
[----:B------:R-:W-:Y:S01]  /*1a20*/  FADD.FTZ R43, R14, UR7 ;  /* 0x000000070e2b7e21 */ /* 0x000fe20008010000 */
[----:B------:R-:W-:Y:S01]  /*1a30*/  SHF.L.U32 R42, R42, 0x10, RZ ;  /* 0x000000102a2a7819 */ /* 0x000fe200000006ff */
[----:B------:R-:W-:Y:S01]  /*1a40*/  FFMA.FTZ R8, R82, R89, R95 ;  /* 0x0000005952087223 */ /* 0x000fe2000001005f */
        /* <DEDUP_REMOVED lines=33> */
.L_x_1793:
[----:B------:R-:W-:Y:S05]  /*1c60*/  BSYNC.RECONVERGENT B0 ;  /* 0x0000000000007941 */ /* 0x000fea0003800200 */
.L_x_1792:
        /* <DEDUP_REMOVED lines=39> */
.L_x_1795:
[----:B------:R-:W-:Y:S05]  /*1ee0*/  BSYNC.RECONVERGENT B0 ;  /* 0x0000000000007941 */ /* 0x000fea0003800200 */
.L_x_1794:
        /* <DEDUP_REMOVED lines=39> */
.L_x_1797:
[----:B------:R-:W-:Y:S05]  /*2160*/  BSYNC.RECONVERGENT B0 ;  /* 0x0000000000007941 */ /* 0x000fea0003800200 */
.L_x_1796:
        /* <DEDUP_REMOVED lines=39> */
.L_x_1799:
[----:B------:R-:W-:Y:S05]  /*23e0*/  BSYNC.RECONVERGENT B0 ;  /* 0x0000000000007941 */ /* 0x000fea0003800200 */
.L_x_1798:
[----:B------:R-:W-:Y:S01]  /*23f0*/  FFMA.FTZ R3, R31, R40, R6 ;  /* 0x000000281f037223 */ /* 0x000fe20000010006 */
[----:B------:R-:W-:Y:S01]  /*2400*/  BSSY.RECONVERGENT B0, `(.L_x_1800) ;  /* 0x0000026000007945 */ /* 0x000fe20003800200 */
[----:B------:R-:W-:Y:S01]  /*2410*/  FSETP.GTU.FTZ.AND P3, PT, R32, 20, PT ;  /* 0x41a000002000780b */ /* 0x000fe20003f7c000 */
[----:B------:R-:W-:Y:S01]  /*2420*/  FMUL.FTZ R30, R0, UR6 ;  /* 0x00000006001e7c20 */ /* 0x000fe20008410000 */
[----:B------:R-:W-:Y:S01]  /*2430*/  FMUL.FTZ R29, R82, UR6 ;  /* 0x00000006521d7c20 */ /* 0x000fe20008410000 */
[----:B------:R-:W-:Y:S01]  /*2440*/  FMUL.FTZ R28, R81, UR6 ;  /* 0x00000006511c7c20 */ /* 0x000fe20008410000 */
        /* <DEDUP_REMOVED lines=33> */
.L_x_1801:
[----:B------:R-:W-:Y:S05]  /*2660*/  BSYNC.RECONVERGENT B0 ;  /* 0x0000000000007941 */ /* 0x000fea0003800200 */
.L_x_1800:
        /* <DEDUP_REMOVED lines=32> */
.L_x_1803:
[----:B------:R-:W-:Y:S05]  /*2870*/  BSYNC.RECONVERGENT B0 ;  /* 0x0000000000007941 */ /* 0x000fea0003800200 */
.L_x_1802:
        /* <DEDUP_REMOVED lines=32> */
.L_x_1805:
[----:B------:R-:W-:Y:S05]  /*2a80*/  BSYNC.RECONVERGENT B0 ;  /* 0x0000000000007941 */ /* 0x000fea0003800200 */
.L_x_1804:
        /* <DEDUP_REMOVED lines=32> */
.L_x_1807:
[----:B------:R-:W-:Y:S05]  /*2c90*/  BSYNC.RECONVERGENT B0 ;  /* 0x0000000000007941 */ /* 0x000fea0003800200 */
.L_x_1806:
        /* <DEDUP_REMOVED lines=32> */
.L_x_1809:
[----:B------:R-:W-:Y:S05]  /*2ea0*/  BSYNC.RECONVERGENT B0 ;  /* 0x0000000000007941 */ /* 0x000fea0003800200 */
.L_x_1808:
        /* <DEDUP_REMOVED lines=32> */
.L_x_1811:
[----:B------:R-:W-:Y:S05]  /*30b0*/  BSYNC.RECONVERGENT B0 ;  /* 0x0000000000007941 */ /* 0x000fea0003800200 */
.L_x_1810:
[----:B------:R-:W0:Y:S01]  /*30c0*/  LDCU UR41, c[0x0][0x38c] ;  /* 0x00007180ff2977ac */ /* 0x000e220008000800 */
[----:B------:R-:W-:Y:S01]  /*30d0*/  FFMA.FTZ R4, R26, R39, R3 ;  /* 0x000000271a047223 */ /* 0x000fe20000010003 */
[----:B------:R-:W-:Y:S01]  /*30e0*/  SHF.L.U32 R25, R25, 0x10, RZ ;  /* 0x0000001019197819 */ /* 0x000fe200000006ff */
[----:B------:R-:W-:Y:S01]  /*30f0*/  FMUL.FTZ R27, R80, UR6 ;  /* 0x00000006501b7c20 */ /* 0x000fe20008410000 */
[----:B------:R-:W-:Y:S01]  /*3100*/  SHF.L.U32 R24, R24, 0x10, RZ ;  /* 0x0000001018187819 */ /* 0x000fe200000006ff */
        /* <DEDUP_REMOVED lines=12> */
[----:B------:R-:W-:Y:S01]  /*31d0*/  FMUL.FTZ R14, R26, UR6 ;  /* 0x000000061a0e7c20 */ /* 0x000fe20008410000 */
[----:B0-----:R-:W-:Y:S01]  /*31e0*/  UISETP.GE.AND UP0, UPT, UR41, 0x1, UPT ;  /* 0x000000012900788c */ /* 0x001fe2000bf06270 */
[----:B------:R-:W-:Y:S01]  /*31f0*/  FMUL.FTZ R13, R25, UR6 ;  /* 0x00000006190d7c20 */ /* 0x000fe20008410000 */
[C---:B------:R-:W-:Y:S01]  /*3200*/  FMUL.FTZ R12, R24.reuse, UR6 ;  /* 0x00000006180c7c20 */ /* 0x040fe20008410000 */
[----:B------:R-:W-:Y:S01]  /*3210*/  FFMA.FTZ R95, R24, R33, R3 ;  /* 0x00000021185f7223 */ /* 0x000fe20000010003 */
[----:B------:R-:W-:Y:S06]  /*3220*/  BAR.SYNC.DEFER_BLOCKING 0x0 ;  /* 0x0000000000007b1d */ /* 0x000fec0000010000 */
[----:B------:R-:W-:Y:S05]  /*3230*/  BRA.U !UP0, `(.L_x_1812) ;  /* 0x00000025089c7547 */ /* 0x000fea000b800000 */
[----:B------:R-:W0:Y:S01]  /*3240*/  S2UR UR42, SR_CTAID.Y ;  /* 0x00000000002a79c3 */ /* 0x000e220000002600 */
[----:B------:R-:W0:Y:S01]  /*3250*/  LDCU.64 UR28, c[0x0][0x3d8] ;  /* 0x00007b00ff1c77ac */ /* 0x000e220008000a00 */
[----:B------:R-:W-:Y:S01]  /*3260*/  HFMA2 R68, -RZ, RZ, 0, 0 ;  /* 0x00000000ff447431 */ /* 0x000fe200000001ff */
[----:B------:R-:W1:Y:S05]  /*3270*/  LDCU.64 UR32, c[0x0][0x3b8] ;  /* 0x00007700ff2077ac */ /* 0x000e6a0008000a00 */
[----:B------:R-:W2:Y:S01]  /*3280*/  LDC R3, c[0x0][0x394] ;  /* 0x0000e500ff037b82 */ /* 0x000ea20000000800 */
[----:B------:R-:W3:Y:S01]  /*3290*/  LDCU.128 UR8, c[0x0][0x3a0] ;  /* 0x00007400ff0877ac */ /* 0x000ee20008000c00 */
[----:B------:R-:W4:Y:S06]  /*32a0*/  LDCU.128 UR16, c[0x0][0x440] ;  /* 0x00008800ff1077ac */ /* 0x000f2c0008000c00 */
[----:B------:R-:W5:Y:S01]  /*32b0*/  S2UR UR43, SR_CgaCtaId ;  /* 0x00000000002b79c3 */ /* 0x000f620000008800 */
[----:B------:R-:W5:Y:S01]  /*32c0*/  LDCU.64 UR38, c[0x0][0x450] ;  /* 0x00008a00ff2677ac */ /* 0x000f620008000a00 */
[----:B------:R-:W5:Y:S01]  /*32d0*/  LDCU.64 UR34, c[0x0][0x3e0] ;  /* 0x00007c00ff2277ac */ /* 0x000f620008000a00 */
[----:B0-----:R-:W-:Y:S01]  /*32e0*/  UIMAD.WIDE.U32 UR26, UR42, UR28, URZ ;  /* 0x0000001c2a1a72a5 */ /* 0x001fe2000f8e00ff */
[----:B------:R-:W0:Y:S01]  /*32f0*/  LDCU.64 UR36, c[0x0][0x3c0] ;  /* 0x00007800ff2477ac */ /* 0x000e220008000a00 */
[----:B-1----:R-:W-:Y:S01]  /*3300*/  UIMAD.WIDE.U32 UR24, UR42, UR32, URZ ;  /* 0x000000202a1872a5 */ /* 0x002fe2000f8e00ff */
[----:B--2---:R-:W-:Y:S01]  /*3310*/  ISETP.LE.AND P0, PT, R3, UR14, PT ;  /* 0x0000000e03007c0c */ /* 0x004fe2000bf03270 */
[----:B------:R-:W-:-:S02]  /*3320*/  UIMAD UR23, UR42, UR29, UR27 ;  /* 0x0000001d2a1772a4 */ /* 0x000fc4000f8e021b */
[----:B---3--:R-:W-:Y:S01]  /*3330*/  UIMAD.WIDE.U32 UR28, UR42, UR8, URZ ;  /* 0x000000082a1c72a5 */ /* 0x008fe2000f8e00ff */
[----:B------:R-:W-:Y:S01]  /*3340*/  ISETP.EQ.AND P0, PT, R2, RZ, !P0 ;  /* 0x000000ff0200720c */ /* 0x000fe20004702270 */
[----:B------:R-:W-:Y:S02]  /*3350*/  UIMAD UR33, UR42, UR33, UR25 ;  /* 0x000000212a2172a4 */ /* 0x000fe4000f8e0219 */
[----:B----4-:R-:W-:Y:S01]  /*3360*/  ULEA UR25, UP2, UR28, UR16, 0x2 ;  /* 0x000000101c197291 */ /* 0x010fe2000f8410ff */
[----:B------:R-:W-:Y:S01]  /*3370*/  P2R R117, PR, RZ, 0x1 ;  /* 0x00000001ff757803 */ /* 0x000fe20000000000 */
[----:B------:R-:W-:Y:S02]  /*3380*/  UIMAD UR9, UR42, UR9, UR29 ;  /* 0x000000092a0972a4 */ /* 0x000fe4000f8e021d */
[----:B------:R-:W-:Y:S02]  /*3390*/  ULEA UR32, UP0, UR24, UR18, 0x2 ;  /* 0x0000001218207291 */ /* 0x000fe4000f8010ff */
[----:B------:R-:W-:-:S02]  /*33a0*/  ULEA.HI.X UR28, UR28, UR17, UR9, 0x2, UP2 ;  /* 0x000000111c1c7291 */ /* 0x000fc400090f1409 */
[----:B------:R-:W-:Y:S01]  /*33b0*/  USHF.L.U32 UR8, UR40, 0x8, URZ ;  /* 0x0000000828087899 */ /* 0x000fe200080006ff */
[----:B------:R-:W-:Y:S01]  /*33c0*/  UMOV UR17, 0x400 ;  /* 0x0000040000117882 */ /* 0x000fe20000000000 */
[----:B-----5:R-:W-:Y:S02]  /*33d0*/  ULEA UR27, UP1, UR26, UR38, 0x2 ;  /* 0x000000261a1b7291 */ /* 0x020fe4000f8210ff */
[----:B------:R-:W-:Y:S02]  /*33e0*/  ULEA UR17, UR43, UR17, 0x18 ;  /* 0x000000112b117291 */ /* 0x000fe4000f8ec0ff */
[----:B------:R-:W-:Y:S02]  /*33f0*/  UIADD3 UR9, UPT, UPT, UR14, -0x2, URZ ;  /* 0xfffffffe0e097890 */ /* 0x000fe4000fffe0ff */
[----:B------:R-:W-:Y:S02]  /*3400*/  ULEA.HI.X UR29, UR24, UR19, UR33, 0x2, UP0 ;  /* 0x00000013181d7291 */ /* 0x000fe400080f1421 */
[----:B------:R-:W-:-:S02]  /*3410*/  USHF.L.U64.HI UR19, UR10, 0x2, UR11 ;  /* 0x000000020a137899 */ /* 0x000fc4000801020b */
[----:B------:R-:W-:Y:S02]  /*3420*/  ULEA.HI.X UR26, UR26, UR39, UR23, 0x2, UP1 ;  /* 0x000000271a1a7291 */ /* 0x000fe400088f1417 */
[----:B------:R-:W-:Y:S02]  /*3430*/  ULOP3.LUT UR11, UR8, 0x100, URZ, 0xc0, !UPT ;  /* 0x00000100080b7892 */ /* 0x000fe4000f8ec0ff */
[----:B------:R-:W-:Y:S01]  /*3440*/  UIADD3 UR33, UPT, UPT, UR17, 0x1ae0, URZ ;  /* 0x00001ae011217890 */ /* 0x000fe2000fffe0ff */
[----:B------:R-:W1:Y:S01]  /*3450*/  LDCU UR40, c[0x0][0x394] ;  /* 0x00007280ff2877ac */ /* 0x000e620008000800 */
[----:B------:R-:W2:Y:S01]  /*3460*/  LDCU UR42, c[0x0][0x38c] ;  /* 0x00007180ff2a77ac */ /* 0x000ea20008000800 */
[----:B------:R-:W-:Y:S02]  /*3470*/  UIMAD UR16, UR9, UR41, URZ ;  /* 0x00000029091072a4 */ /* 0x000fe4000f8e02ff */
[----:B------:R-:W-:Y:S02]  /*3480*/  USHF.L.U64.HI UR24, UR34, 0x2, UR35 ;  /* 0x0000000222187899 */ /* 0x000fe40008010223 */
[----:B0-----:R-:W-:-:S02]  /*3490*/  USHF.L.U64.HI UR23, UR36, 0x2, UR37 ;  /* 0x0000000224177899 */ /* 0x001fc40008010225 */
[----:B------:R-:W-:Y:S01]  /*34a0*/  UIADD3 UR17, UPT, UPT, UR17, 0x24e0, URZ ;  /* 0x000024e011117890 */ /* 0x000fe2000fffe0ff */
[----:B------:R-:W-:-:S11]  /*34b0*/  UMOV UR8, URZ ;  /* 0x000000ff00087c82 */ /* 0x000fd60008000000 */
.L_x_1825:
[----:B------:R-:W-:Y:S02]  /*34c0*/  MOV R6, UR25 ;  /* 0x0000001900067c02 */ /* 0x000fe40008000f00 */
[----:B------:R-:W-:-:S05]  /*34d0*/  MOV R7, UR28 ;  /* 0x0000001c00077c02 */ /* 0x000fca0008000f00 */
[----:B------:R-:W3:Y:S01]  /*34e0*/  LDG.E R94, desc[UR30][R6.64] ;  /* 0x0000001e065e7981 */ /* 0x000ee2000c1e1900 */
[----:B-1----:R-:W-:Y:S02]  /*34f0*/  MOV R2, UR32 ;  /* 0x0000002000027c02 */ /* 0x002fe40008000f00 */
[----:B0-----:R-:W-:Y:S02]  /*3500*/  MOV R5, UR26 ;  /* 0x0000001a00057c02 */ /* 0x001fe40008000f00 */
[----:B------:R-:W-:Y:S02]  /*3510*/  MOV R3, UR29 ;  /* 0x0000001d00037c02 */ /* 0x000fe40008000f00 */
[----:B------:R-:W-:-:S03]  /*3520*/  MOV R4, UR27 ;  /* 0x0000001b00047c02 */ /* 0x000fc60008000f00 */
[----:B------:R0:W4:Y:S04]  /*3530*/  LDG.E R2, desc[UR30][R2.64] ;  /* 0x0000001e02027981 */ /* 0x000128000c1e1900 */
[----:B------:R5:W4:Y:S01]  /*3540*/  LDG.E R5, desc[UR30][R4.64] ;  /* 0x0000001e04057981 */ /* 0x000b22000c1e1900 */
        /* <DEDUP_REMOVED lines=9> */
[----:B-----5:R-:W-:Y:S01]  /*35e0*/  LEA R4, R3, UR9, 0x2 ;  /* 0x0000000903047c11 */ /* 0x020fe2000f8e10ff */
        /* <DEDUP_REMOVED lines=18> */
[----:B------:R-:W1:Y:S01]  /*3710*/  MUFU.EX2 R128, R128 ;  /* 0x0000008000807308 */ /* 0x000e620000000800 */
[----:B----4-:R-:W-:Y:S01]  /*3720*/  FMUL.FTZ R5, R2, R5 ;  /* 0x0000000502057220 */ /* 0x010fe20000410000 */
[----:B0-----:R0:W-:Y:S02]  /*3730*/  STS [R4+0x1ae0], R143 ;  /* 0x001ae08f04007388 */ /* 0x0011e40000000800 */
[----:B------:R-:W2:Y:S01]  /*3740*/  MUFU.EX2 R129, R129 ;  /* 0x0000008100817308 */ /* 0x000ea20000000800 */
[-C--:B------:R-:W-:Y:S01]  /*3750*/  FMUL.FTZ R119, R0, R5.reuse ;  /* 0x0000000500777220 */ /* 0x080fe20000410000 */
[-C--:B------:R-:W-:Y:S01]  /*3760*/  FMUL.FTZ R116, R44, R5.reuse ;  /* 0x000000052c747220 */ /* 0x080fe20000410000 */
[-C--:B------:R-:W-:Y:S01]  /*3770*/  FMUL.FTZ R114, R82, R5.reuse ;  /* 0x0000000552727220 */ /* 0x080fe20000410000 */
        /* <DEDUP_REMOVED lines=17> */
[----:B------:R-:W-:-:S03]  /*3890*/  FMUL.FTZ R98, R24, R5 ;  /* 0x0000000518627220 */ /* 0x000fc60000410000 */
        /* <DEDUP_REMOVED lines=9> */
[----:B-1234-:R-:W-:Y:S05]  /*3930*/  @P1 BRA `(.L_x_1814) ;  /* 0x0000000000201947 */ /* 0x01efea0003800000 */
        /* <DEDUP_REMOVED lines=8> */
.L_x_1814:
[----:B------:R-:W-:-:S06]  /*39c0*/  LEA R97, R96, UR9, 0x2 ;  /* 0x0000000960617c11 */ /* 0x000fcc000f8e10ff */
[----:B------:R-:W1:Y:S02]  /*39d0*/  LDS R97, [R97+0x22e4] ;  /* 0x0022e40061617984 */ /* 0x000e640000000800 */
.L_x_1815:
[----:B------:R-:W-:Y:S05]  /*39e0*/  BSYNC.RECONVERGENT B0 ;  /* 0x0000000000007941 */ /* 0x000fea0003800200 */
.L_x_1813:
[----:B------:R-:W-:Y:S02]  /*39f0*/  LOP3.LUT P1, RZ, R96, 0x1f, RZ, 0xc0, !PT ;  /* 0x0000001f60ff7812 */ /* 0x000fe4000782c0ff */
[----:B------:R-:W-:Y:S01]  /*3a00*/  MOV R2, UR14 ;  /* 0x0000000e00027c02 */ /* 0x000fe20008000f00 */
[----:B------:R-:W-:Y:S01]  /*3a10*/  HFMA2 R5, -RZ, RZ, 0, 0 ;  /* 0x00000000ff057431 */ /* 0x000fe200000001ff */
[----:B0-----:R-:W-:Y:S02]  /*3a20*/  MOV R4, 0x3f800000 ;  /* 0x3f80000000047802 */ /* 0x001fe40000000f00 */
        /* <DEDUP_REMOVED lines=15> */
[----:B------:R-:W-:Y:S01]  /*3b20*/  MOV R3, UR39 ;  /* 0x0000002700037c02 */ /* 0x000fe20008000f00 */
[C---:B------:R-:W-:Y:S01]  /*3b30*/  FMUL.FTZ R9, R126.reuse, R9 ;  /* 0x000000097e097220 */ /* 0x040fe20000410000 */
        /* <DEDUP_REMOVED lines=83> */
.L_x_1843:
[C---:B----4-:R-:W-:Y:S01]  /*4070*/  FFMA.FTZ R146, R10.reuse, R146, R11 ;  /* 0x000000920a927223 */ /* 0x050fe2000001000b */
[----:B------:R-:W-:Y:S01]  /*4080*/  UMOV UR18, 0xffffffff ;  /* 0xffffffff00127882 */ /* 0x000fe20000000000 */
[----:B0--3--:R-:W-:-:S03]  /*4090*/  @P1 FMUL.FTZ R10, R10, R155 ;  /* 0x0000009b0a0a1220 */ /* 0x009fc60000410000 */
[----:B------:R-:W-:Y:S01]  /*40a0*/  FSEL R11, R11, R146, !P1 ;  /* 0x000000920b0b7208 */ /* 0x000fe20004800000 */
[----:B------:R-:W-:Y:S06]  /*40b0*/  BRA.DIV UR18, `(.L_x_1818) ;  /* 0x00000036129c7947 */ /* 0x000fec000b800000 */
.L_x_1846:
[----:B------:R-:W-:-:S03]  /*40c0*/  UMOV UR18, 0xffffffff ;  /* 0xffffffff00127882 */ /* 0x000fc60000000000 */
[----:B------:R-:W-:Y:S05]  /*40d0*/  BRA.DIV UR18, `(.L_x_1819) ;  /* 0x0000003612bc7947 */ /* 0x000fea000b800000 */
.L_x_1849:
[----:B------:R-:W-:-:S03]  /*40e0*/  UMOV UR18, 0xffffffff ;  /* 0xffffffff00127882 */ /* 0x000fc60000000000 */
[----:B------:R-:W-:Y:S05]  /*40f0*/  BRA.DIV UR18, `(.L_x_1820) ;  /* 0x0000003612dc7947 */ /* 0x000fea000b800000 */
[----:B------:R-:W0:Y:S04]  /*4100*/  SHFL.UP PT, R10, R10, 0x1, RZ ;  /* 0x042000000a0a7989 */ /* 0x000e2800000e00ff */
[----:B------:R-:W3:Y:S04]  /*4110*/  SHFL.UP PT, R11, R11, 0x1, RZ ;  /* 0x042000000b0b7989 */ /* 0x000ee800000e00ff */
[----:B-----5:R-:W4:Y:S04]  /*4120*/  SHFL.IDX PT, R4, R4, RZ, 0x1f ;  /* 0x00001fff04047589 */ /* 0x020f2800000e0000 */
[----:B------:R-:W0:Y:S02]  /*4130*/  SHFL.IDX PT, R5, R5, RZ, 0x1f ;  /* 0x00001fff05057589 */ /* 0x000e2400000e0000 */
.L_x_1855:
        /* <DEDUP_REMOVED lines=12> */
.L_x_1816:
[----:B------:R-:W-:Y:S05]  /*4200*/  WARPSYNC.ALL ;  /* 0x0000000000007948 */ /* 0x000fea0003800000 */
[----:B------:R-:W-:Y:S01]  /*4210*/  BAR.SYNC.DEFER_BLOCKING 0x0 ;  /* 0x0000000000007b1d */ /* 0x000fe20000010000 */
[C---:B012--5:R-:W-:Y:S01]  /*4220*/  FMUL.FTZ R4, R106.reuse, R97 ;  /* 0x000000616a047220 */ /* 0x067fe20000410000 */
        /* <DEDUP_REMOVED lines=12> */
[----:B------:R-:W-:Y:S01]  /*42f0*/  MOV R4, 0x3f800000 ;  /* 0x3f80000000047802 */ /* 0x000fe20000000f00 */
[----:B------:R-:W0:Y:S01]  /*4300*/  LDS R2, [R130+0x10d4] ;  /* 0x0010d40082027984 */ /* 0x000e220000000800 */
[C---:B------:R-:W-:Y:S01]  /*4310*/  FMUL.FTZ R5, R120.reuse, R5 ;  /* 0x0000000578057220 */ /* 0x040fe20000410000 */
[----:B------:R-:W-:-:S04]  /*4320*/  FFMA.FTZ R3, R120, R3, R105 ;  /* 0x0000000378037223 */ /* 0x000fc80000010069 */
[----:B------:R-:W-:-:S04]  /*4330*/  FFMA.FTZ R3, R122, R3, R107 ;  /* 0x000000037a037223 */ /* 0x000fc8000001006b */
[----:B------:R-:W-:Y:S01]  /*4340*/  FFMA.FTZ R3, R123, R3, R108 ;  /* 0x000000037b037223 */ /* 0x000fe2000001006c */
[----:B0-----:R-:W-:Y:S01]  /*4350*/  FFMA.FTZ R143, R143, R2, R138 ;  /* 0x000000028f8f7223 */ /* 0x001fe2000001008a */
[----:B------:R-:W-:Y:S01]  /*4360*/  FMUL.FTZ R2, R122, R5 ;  /* 0x000000057a027220 */ /* 0x000fe20000410000 */
[----:B------:R-:W-:Y:S02]  /*4370*/  MOV R5, RZ ;  /* 0x000000ff00057202 */ /* 0x000fe40000000f00 */
[----:B------:R-:W-:Y:S01]  /*4380*/  FFMA.FTZ R138, R128, R143, R137 ;  /* 0x0000008f808a7223 */ /* 0x000fe20000010089 */
[----:B------:R-:W-:-:S03]  /*4390*/  FMUL.FTZ R2, R123, R2 ;  /* 0x000000027b027220 */ /* 0x000fc60000410000 */
[----:B------:R-:W-:Y:S01]  /*43a0*/  FFMA.FTZ R140, R129, R138, R140 ;  /* 0x0000008a818c7223 */ /* 0x000fe2000001008c */
[C---:B------:R-:W-:Y:S01]  /*43b0*/  FMUL.FTZ R7, R125.reuse, R2 ;  /* 0x000000027d077220 */ /* 0x040fe20000410000 */
[----:B------:R-:W-:Y:S01]  /*43c0*/  FFMA.FTZ R2, R125, R3, R110 ;  /* 0x000000037d027223 */ /* 0x000fe2000001006e */
[----:B------:R-:W0:Y:S01]  /*43d0*/  @P0 LDS.64 R4, [UR17] ;  /* 0x00000011ff040984 */ /* 0x000e220008000a00 */
[----:B------:R-:W-:Y:S01]  /*43e0*/  FFMA.FTZ R137, R127, R140, R142 ;  /* 0x0000008c7f897223 */ /* 0x000fe2000001008e */
[C---:B------:R-:W-:Y:S01]  /*43f0*/  FMUL.FTZ R7, R124.reuse, R7 ;  /* 0x000000077c077220 */ /* 0x040fe20000410000 */
[----:B------:R-:W-:Y:S01]  /*4400*/  FFMA.FTZ R2, R124, R2, R111 ;  /* 0x000000027c027223 */ /* 0x000fe2000001006f */
[----:B------:R-:W-:Y:S01]  /*4410*/  ISETP.GT.U32.AND P0, PT, R96, 0x1f, PT ;  /* 0x0000001f6000780c */ /* 0x000fe20003f04070 */
[C---:B------:R-:W-:Y:S01]  /*4420*/  FFMA.FTZ R139, R126.reuse, R137, R139 ;  /* 0x000000897e8b7223 */ /* 0x040fe2000001008b */
        /* <DEDUP_REMOVED lines=81> */
.L_x_1872:
        /* <DEDUP_REMOVED lines=16> */
.L_x_1821:
[----:B------:R-:W-:Y:S05]  /*4a40*/  WARPSYNC.ALL ;  /* 0x0000000000007948 */ /* 0x000fea0003800000 */
[----:B------:R-:W-:Y:S01]  /*4a50*/  BAR.SYNC.DEFER_BLOCKING 0x0 ;  /* 0x0000000000007b1d */ /* 0x000fe20000010000 */
[----:B0-----:R-:W-:Y:S02]  /*4a60*/  SHF.R.U32.HI R3, RZ, 0x2, R96 ;  /* 0x00000002ff037819 */ /* 0x001fe40000011660 */
[C---:B------:R-:W-:Y:S02]  /*4a70*/  ISETP.GT.AND P1, PT, R92.reuse, 0x1e, PT ;  /* 0x0000001e5c00780c */ /* 0x040fe40003f24270 */
[----:B------:R-:W-:Y:S01]  /*4a80*/  IADD3 R2, PT, PT, R3, R96, RZ ;  /* 0x0000006003027210 */ /* 0x000fe20007ffe0ff */
[----:B------:R-:W-:Y:S01]  /*4a90*/  BSSY.RECONVERGENT B0, `(.L_x_1823) ;  /* 0x00000d4000007945 */ /* 0x000fe20003800200 */
[----:B------:R-:W-:-:S02]  /*4aa0*/  ISETP.GT.AND P0, PT, R92, 0x1d, PT ;  /* 0x0000001d5c00780c */ /* 0x000fc40003f04270 */
[----:B------:R-:W-:Y:S02]  /*4ab0*/  LEA R2, R2, UR9, 0x3 ;  /* 0x0000000902027c11 */ /* 0x000fe4000f8e18ff */
[----:B------:R-:W-:-:S03]  /*4ac0*/  ISETP.NE.AND P2, PT, R96, RZ, PT ;  /* 0x000000ff6000720c */ /* 0x000fc60003f45270 */
[----:B------:R-:W0:Y:S10]  /*4ad0*/  LDS R7, [R2+0x15e4] ;  /* 0x0015e40002077984 */ /* 0x000e340000000800 */
[----:B------:R1:W-:Y:S01]  /*4ae0*/  @!P2 STS.64 [UR17], R4 ;  /* 0x00000004ff00a988 */ /* 0x0003e20008000a11 */
[----:B0-----:R-:W-:Y:S01]  /*4af0*/  FFMA.FTZ R97, R7, R97, R98 ;  /* 0x0000006107617223 */ /* 0x001fe20000010062 */
[----:B------:R-:W-:Y:S01]  /*4b00*/  FFMA.FTZ R7, R0, R143, RZ ;  /* 0x0000008f00077223 */ /* 0x000fe200000100ff */
[----:B------:R-:W-:-:S02]  /*4b10*/  FFMA.FTZ R143, R90, -R79, R143 ;  /* 0x8000004f5a8f7223 */ /* 0x000fc4000001008f */
        /* <DEDUP_REMOVED lines=11> */
[----:B------:R-:W-:Y:S01]  /*4bd0*/  FFMA.FTZ R112, R34, -R37, R133 ;  /* 0x8000002522707223 */ /* 0x000fe20000010085 */
[----:B------:R-:W-:Y:S01]  /*4be0*/  FFMA.FTZ R115, R115, R101, R102 ;  /* 0x0000006573737223 */ /* 0x000fe20000010066 */
[----:B------:R-:W-:Y:S01]  /*4bf0*/  FFMA.FTZ R7, R81, R139, R2 ;  /* 0x0000008b51077223 */ /* 0x000fe20000010002 */
[----:B------:R-:W-:Y:S01]  /*4c00*/  FFMA.FTZ R139, R88, -R77, R139 ;  /* 0x8000004d588b7223 */ /* 0x000fe2000001008b */
[----:B------:R-:W-:Y:S01]  /*4c10*/  FFMA.FTZ R102, R42, -R45, R147 ;  /* 0x8000002d2a667223 */ /* 0x000fe20000010093 */
[----:B------:R-:W-:Y:S01]  /*4c20*/  FFMA.FTZ R103, R118, R115, R103 ;  /* 0x0000007376677223 */ /* 0x000fe20000010067 */
[----:B------:R-:W-:Y:S01]  /*4c30*/  FFMA.FTZ R7, R36, R142, R7 ;  /* 0x0000008e24077223 */ /* 0x000fe20000010007 */
[----:B------:R-:W-:Y:S01]  /*4c40*/  FFMA.FTZ R142, R47, -R54, R142 ;  /* 0x800000362f8e7223 */ /* 0x000fe2000001008e */
[----:B------:R-:W-:Y:S01]  /*4c50*/  FMUL.FTZ R135, R115, R38 ;  /* 0x0000002673877220 */ /* 0x000fe20000410000 */
[-C--:B------:R-:W-:Y:S01]  /*4c60*/  FFMA.FTZ R121, R121, R103.reuse, R104 ;  /* 0x0000006779797223 */ /* 0x080fe20000010068 */
[----:B------:R-:W-:Y:S01]  /*4c70*/  FFMA.FTZ R2, R80, R144, R7 ;  /* 0x0000009050027223 */ /* 0x000fe20000010007 */
[----:B------:R-:W-:Y:S01]  /*4c80*/  FFMA.FTZ R144, R87, -R76, R144 ;  /* 0x8000004c57907223 */ /* 0x000fe20000010090 */
[----:B-1----:R-:W-:Y:S01]  /*4c90*/  FMUL.FTZ R4, R94, R103 ;  /* 0x000000675e047220 */ /* 0x002fe20000410000 */
[----:B------:R-:W-:Y:S01]  /*4ca0*/  FFMA.FTZ R105, R120, R121, R105 ;  /* 0x0000007978697223 */ /* 0x000fe20000010069 */
[----:B------:R-:W-:Y:S01]  /*4cb0*/  FFMA.FTZ R2, R35, R147, R2 ;  /* 0x0000009323027223 */ /* 0x000fe20000010002 */
[----:B------:R-:W-:Y:S01]  /*4cc0*/  FMUL.FTZ R147, R101, R58 ;  /* 0x0000003a65937220 */ /* 0x000fe20000410000 */
[----:B------:R-:W-:Y:S01]  /*4cd0*/  FMUL.FTZ R5, R94, R101 ;  /* 0x000000655e057220 */ /* 0x000fe20000410000 */
[----:B------:R-:W-:Y:S01]  /*4ce0*/  FFMA.FTZ R107, R122, R105, R107 ;  /* 0x000000697a6b7223 */ /* 0x000fe2000001006b */
[----:B------:R-:W-:Y:S01]  /*4cf0*/  FFMA.FTZ R2, R73, R145, R2 ;  /* 0x0000009149027223 */ /* 0x000fe20000010002 */
[-C--:B------:R-:W-:Y:S01]  /*4d00*/  FFMA.FTZ R145, R86, -R75.reuse, R145 ;  /* 0x8000004b56917223 */ /* 0x080fe20000010091 */
[----:B------:R-:W-:Y:S01]  /*4d10*/  FMUL.FTZ R104, R105, R75 ;  /* 0x0000004b69687220 */ /* 0x000fe20000410000 */
[----:B------:R-:W-:Y:S01]  /*4d20*/  FFMA.FTZ R123, R123, R107, R108 ;  /* 0x0000006b7b7b7223 */ /* 0x000fe2000001006c */
[----:B------:R-:W-:Y:S01]  /*4d30*/  FFMA.FTZ R7, R31, R141, R2 ;  /* 0x0000008d1f077223 */ /* 0x000fe20000010002 */
[----:B------:R-:W-:Y:S01]  /*4d40*/  FFMA.FTZ R141, R40, -R43, R141 ;  /* 0x8000002b288d7223 */ /* 0x000fe2000001008d */
[----:B------:R-:W-:Y:S01]  /*4d50*/  FMUL.FTZ R108, R103, R69 ;  /* 0x00000045676c7220 */ /* 0x000fe20000410000 */
        /* <DEDUP_REMOVED lines=10> */
[----:B------:R-:W-:Y:S01]  /*4e00*/  FFMA.FTZ R134, R85, -R58, R134 ;  /* 0x8000003a55867223 */ /* 0x000fe20000010086 */
[----:B------:R-:W-:Y:S01]  /*4e10*/  FADD.FTZ R20, R147, R20 ;  /* 0x0000001493147221 */ /* 0x000fe20000010000 */
        /* <DEDUP_REMOVED lines=10> */
[----:B------:R-:W-:Y:S01]  /*4ec0*/  FFMA.FTZ R132, R83, -R48, R132 ;  /* 0x8000003053847223 */ /* 0x000fe20000010084 */
[----:B------:R-:W-:Y:S01]  /*4ed0*/  FADD.FTZ R18, R8, R18 ;  /* 0x0000001208127221 */ /* 0x000fe20000010000 */
[----:B------:R-:W-:Y:S01]  /*4ee0*/  FMUL.FTZ R2, R119, R79 ;  /* 0x0000004f77027220 */ /* 0x000fe20000410000 */
[----:B------:R-:W-:Y:S01]  /*4ef0*/  FADD.FTZ R13, R133, R13 ;  /* 0x0000000d850d7221 */ /* 0x000fe20000010000 */
[----:B------:R-:W-:Y:S01]  /*4f00*/  FADD.FTZ R14, R135, R14 ;  /* 0x0000000e870e7221 */ /* 0x000fe20000010000 */
[----:B------:R-:W-:Y:S01]  /*4f10*/  FADD.FTZ R23, R108, R23 ;  /* 0x000000176c177221 */ /* 0x000fe20000010000 */
[----:B------:R-:W-:Y:S01]  /*4f20*/  FFMA.FTZ R9, R2, R143, RZ ;  /* 0x0000008f02097223 */ /* 0x000fe200000100ff */
[----:B------:R-:W-:Y:S01]  /*4f30*/  FADD.FTZ R22, R104, R22 ;  /* 0x0000001668167221 */ /* 0x000fe20000010000 */
[----:B------:R-:W-:Y:S01]  /*4f40*/  FADD.FTZ R27, R100, R27 ;  /* 0x0000001b641b7221 */ /* 0x000fe20000010000 */
[----:B------:R-:W-:Y:S01]  /*4f50*/  FADD.FTZ R17, R98, R17 ;  /* 0x0000001162117221 */ /* 0x000fe20000010000 */
[C---:B------:R-:W-:Y:S01]  /*4f60*/  FFMA.FTZ R10, R6.reuse, R138, R9 ;  /* 0x0000008a060a7223 */ /* 0x040fe20000010009 */
[----:B------:R-:W-:Y:S01]  /*4f70*/  FMUL.FTZ R9, R111, R77 ;  /* 0x0000004d6f097220 */ /* 0x000fe20000410000 */
[C---:B------:R-:W-:Y:S01]  /*4f80*/  FADD.FTZ R29, R7.reuse, R29 ;  /* 0x0000001d071d7221 */ /* 0x040fe20000010000 */
[----:B------:R-:W-:Y:S01]  /*4f90*/  FADD.FTZ R19, R6, R19 ;  /* 0x0000001306137221 */ /* 0x000fe20000010000 */
[----:B------:R-:W-:Y:S01]  /*4fa0*/  FFMA.FTZ R11, R7, R140, R10 ;  /* 0x0000008c070b7223 */ /* 0x000fe2000001000a */
[----:B------:R-:W-:Y:S01]  /*4fb0*/  FADD.FTZ R28, R9, R28 ;  /* 0x0000001c091c7221 */ /* 0x000fe20000010000 */
[----:B------:R-:W-:-:S02]  /*4fc0*/  FADD.FTZ R30, R2, R30 ;  /* 0x0000001e021e7221 */ /* 0x000fc40000010000 */
[----:B------:R-:W-:-:S04]  /*4fd0*/  FFMA.FTZ R10, R8, R137, R11 ;  /* 0x00000089080a7223 */ /* 0x000fc8000001000b */
[----:B------:R-:W-:Y:S01]  /*4fe0*/  FFMA.FTZ R11, R9, R139, R10 ;  /* 0x0000008b090b7223 */ /* 0x000fe2000001000a */
[----:B------:R-:W-:Y:S01]  /*4ff0*/  FFMA.FTZ R10, R24, R150, R131 ;  /* 0x00000096180a7223 */ /* 0x000fe20000010083 */
[----:B------:R-:W-:Y:S01]  /*5000*/  FMUL.FTZ R131, R107, R45 ;  /* 0x0000002d6b837220 */ /* 0x000fe20000410000 */
[----:B------:R-:W-:Y:S01]  /*5010*/  FFMA.FTZ R150, R33, -R32, R150 ;  /* 0x8000002021967223 */ /* 0x000fe20000010096 */
[----:B------:R-:W-:Y:S02]  /*5020*/  FFMA.FTZ R11, R98, R142, R11 ;  /* 0x0000008e620b7223 */ /* 0x000fe4000001000b */
[----:B------:R-:W0:Y:S01]  /*5030*/  SHFL.DOWN PT, R149, R10, 0x1, 0x1f ;  /* 0x08201f000a957f89 */ /* 0x000e2200000e0000 */
[----:B------:R-:W-:Y:S01]  /*5040*/  FADD.FTZ R16, R131, R16 ;  /* 0x0000001083107221 */ /* 0x000fe20000010000 */
[----:B------:R-:W-:-:S04]  /*5050*/  FFMA.FTZ R106, R100, R144, R11 ;  /* 0x00000090646a7223 */ /* 0x000fc8000001000b */
[----:B------:R-:W-:Y:S01]  /*5060*/  FFMA.FTZ R11, R131, R102, R106 ;  /* 0x00000066830b7223 */ /* 0x000fe2000001006a */
[----:B------:R-:W-:-:S03]  /*5070*/  FMUL.FTZ R106, R121, R43 ;  /* 0x0000002b796a7220 */ /* 0x000fc60000410000 */
[----:B------:R-:W-:Y:S01]  /*5080*/  FFMA.FTZ R11, R104, R145, R11 ;  /* 0x00000091680b7223 */ /* 0x000fe2000001000b */
[----:B------:R-:W-:-:S03]  /*5090*/  FADD.FTZ R15, R106, R15 ;  /* 0x0000000f6a0f7221 */ /* 0x000fc60000010000 */
[----:B------:R-:W-:-:S04]  /*50a0*/  FFMA.FTZ R11, R106, R141, R11 ;  /* 0x0000008d6a0b7223 */ /* 0x000fc8000001000b */
[----:B------:R-:W-:Y:S01]  /*50b0*/  FFMA.FTZ R110, R108, R153, R11 ;  /* 0x000000996c6e7223 */ /* 0x000fe2000001000b */
[----:B------:R-:W-:Y:S01]  /*50c0*/  FMUL.FTZ R153, R153, R4 ;  /* 0x0000000499997220 */ /* 0x000fe20000410000 */
[----:B------:R-:W-:Y:S02]  /*50d0*/  FMUL.FTZ R4, R94, R121 ;  /* 0x000000795e047220 */ /* 0x000fe40000410000 */
[----:B------:R-:W-:Y:S01]  /*50e0*/  FFMA.FTZ R110, R135, R136, R110 ;  /* 0x00000088876e7223 */ /* 0x000fe2000001006e */
[----:B------:R-:W-:Y:S01]  /*50f0*/  FFMA.FTZ R96, R84, R103, R153 ;  /* 0x0000006754607223 */ /* 0x000fe20000010099 */
[----:B0-----:R-:W-:Y:S01]  /*5100*/  @!P1 FADD.FTZ R10, R10, R149 ;  /* 0x000000950a0a9221 */ /* 0x001fe20000010000 */
[----:B------:R-:W-:Y:S01]  /*5110*/  FMUL.FTZ R149, R99, R48 ;  /* 0x0000003063957220 */ /* 0x000fe20000410000 */
[----:B------:R-:W-:Y:S01]  /*5120*/  FFMA.FTZ R110, R147, R134, R110 ;  /* 0x00000086936e7223 */ /* 0x000fe2000001006e */
[----:B------:R-:W-:Y:S01]  /*5130*/  FMUL.FTZ R134, R134, R5 ;  /* 0x0000000586867220 */ /* 0x000fe20000410000 */
[----:B------:R-:W-:Y:S01]  /*5140*/  FMUL.FTZ R5, R94, R115 ;  /* 0x000000735e057220 */ /* 0x000fe20000410000 */
[----:B------:R-:W0:Y:S01]  /*5150*/  SHFL.DOWN PT, R151, R10, 0x2, 0x1f ;  /* 0x08401f000a977f89 */ /* 0x000e2200000e0000 */
[----:B------:R-:W-:Y:S01]  /*5160*/  FFMA.FTZ R110, R133, R112, R110 ;  /* 0x00000070856e7223 */ /* 0x000fe2000001006e */
[----:B------:R-:W-:Y:S01]  /*5170*/  FADD.FTZ R61, R96, R61 ;  /* 0x0000003d603d7221 */ /* 0x000fe20000010000 */
[----:B------:R-:W-:Y:S01]  /*5180*/  FMUL.FTZ R136, R136, R5 ;  /* 0x0000000588887220 */ /* 0x000fe20000410000 */
[C---:B------:R-:W-:Y:S01]  /*5190*/  FMUL.FTZ R5, R94.reuse, R107 ;  /* 0x0000006b5e057220 */ /* 0x040fe20000410000 */
[----:B------:R-:W-:Y:S01]  /*51a0*/  FFMA.FTZ R110, R149, R132, R110 ;  /* 0x00000084956e7223 */ /* 0x000fe2000001006e */
[----:B------:R-:W-:Y:S01]  /*51b0*/  FMUL.FTZ R141, R141, R4 ;  /* 0x000000048d8d7220 */ /* 0x000fe20000410000 */
[----:B------:R-:W-:Y:S01]  /*51c0*/  FMUL.FTZ R4, R94, R105 ;  /* 0x000000695e047220 */ /* 0x000fe20000410000 */
[----:B------:R-:W-:Y:S01]  /*51d0*/  FADD.FTZ R21, R149, R21 ;  /* 0x0000001595157221 */ /* 0x000fe20000010000 */
[----:B------:R-:W-:Y:S01]  /*51e0*/  FFMA.FTZ R11, R155, R150, R110 ;  /* 0x000000969b0b7223 */ /* 0x000fe2000001006e */
[----:B------:R-:W-:Y:S01]  /*51f0*/  FMUL.FTZ R150, R150, R157 ;  /* 0x0000009d96967220 */ /* 0x000fe20000410000 */
[----:B------:R-:W-:Y:S01]  /*5200*/  FMUL.FTZ R145, R145, R4 ;  /* 0x0000000491917220 */ /* 0x000fe20000410000 */
[----:B------:R-:W-:Y:S01]  /*5210*/  FMUL.FTZ R149, R94, R109 ;  /* 0x0000006d5e957220 */ /* 0x000fe20000410000 */
[----:B------:R-:W-:Y:S01]  /*5220*/  FFMA.FTZ R134, R85, R101, R134 ;  /* 0x0000006555867223 */ /* 0x000fe20000010086 */
[----:B------:R-:W1:Y:S01]  /*5230*/  SHFL.DOWN PT, R110, R11, 0x1, 0x1f ;  /* 0x08201f000b6e7f89 */ /* 0x000e6200000e0000 */
[----:B------:R-:W-:Y:S01]  /*5240*/  FFMA.FTZ R97, R33, R97, R150 ;  /* 0x0000006121617223 */ /* 0x000fe20000010096 */
[----:B------:R-:W-:Y:S01]  /*5250*/  FFMA.FTZ R4, R86, R105, R145 ;  /* 0x0000006956047223 */ /* 0x000fe20000010091 */
[----:B------:R-:W-:Y:S01]  /*5260*/  FMUL.FTZ R149, R112, R149 ;  /* 0x0000009570957220 */ /* 0x000fe20000410000 */
[----:B------:R-:W-:Y:S01]  /*5270*/  FFMA.FTZ R115, R39, R115, R136 ;  /* 0x0000007327737223 */ /* 0x000fe20000010088 */
[----:B------:R-:W-:Y:S01]  /*5280*/  FADD.FTZ R68, R97, R68 ;  /* 0x0000004461447221 */ /* 0x000fe20000010000 */
[----:B------:R-:W-:Y:S01]  /*5290*/  FMUL.FTZ R97, R102, R5 ;  /* 0x0000000566617220 */ /* 0x000fe20000410000 */
[----:B------:R-:W-:Y:S01]  /*52a0*/  FMUL.FTZ R5, R94, R123 ;  /* 0x0000007b5e057220 */ /* 0x000fe20000410000 */
[----:B------:R-:W-:Y:S01]  /*52b0*/  FADD.FTZ R59, R4, R59 ;  /* 0x0000003b043b7221 */ /* 0x000fe20000010000 */
[----:B------:R-:W-:Y:S01]  /*52c0*/  FMUL.FTZ R4, R94, R111 ;  /* 0x0000006f5e047220 */ /* 0x000fe20000410000 */
[----:B0-----:R-:W-:Y:S01]  /*52d0*/  @!P0 FADD.FTZ R10, R10, R151 ;  /* 0x000000970a0a8221 */ /* 0x001fe20000010000 */
[----:B------:R-:W-:Y:S01]  /*52e0*/  FMUL.FTZ R144, R144, R5 ;  /* 0x0000000590907220 */ /* 0x000fe20000410000 */
[C---:B------:R-:W-:Y:S01]  /*52f0*/  FMUL.FTZ R5, R94.reuse, R125 ;  /* 0x0000007d5e057220 */ /* 0x040fe20000410000 */
[----:B------:R-:W-:Y:S01]  /*5300*/  FMUL.FTZ R139, R139, R4 ;  /* 0x000000048b8b7220 */ /* 0x000fe20000410000 */
[----:B------:R-:W-:Y:S01]  /*5310*/  FMUL.FTZ R4, R94, R113 ;  /* 0x000000715e047220 */ /* 0x000fe20000410000 */
[----:B------:R-:W0:Y:S01]  /*5320*/  SHFL.DOWN PT, R151, R10, 0x4, 0x1f ;  /* 0x08801f000a977f89 */ /* 0x000e2200000e0000 */
[----:B------:R-:W-:Y:S01]  /*5330*/  FMUL.FTZ R142, R142, R5 ;  /* 0x000000058e8e7220 */ /* 0x000fe20000410000 */
[----:B------:R-:W-:Y:S01]  /*5340*/  FFMA.FTZ R149, R34, R109, R149 ;  /* 0x0000006d22957223 */ /* 0x000fe20000010095 */
[----:B------:R-:W-:Y:S01]  /*5350*/  FMUL.FTZ R137, R137, R4 ;  /* 0x0000000489897220 */ /* 0x000fe20000410000 */
[----:B------:R-:W-:Y:S01]  /*5360*/  FFMA.FTZ R141, R40, R121, R141 ;  /* 0x00000079288d7223 */ /* 0x000fe2000001008d */
[----:B------:R-:W-:Y:S01]  /*5370*/  FFMA.FTZ R97, R42, R107, R97 ;  /* 0x0000006b2a617223 */ /* 0x000fe20000010061 */
[----:B------:R-:W-:Y:S01]  /*5380*/  FFMA.FTZ R144, R87, R123, R144 ;  /* 0x0000007b57907223 */ /* 0x000fe20000010090 */
[----:B------:R-:W-:Y:S01]  /*5390*/  FFMA.FTZ R125, R47, R125, R142 ;  /* 0x0000007d2f7d7223 */ /* 0x000fe2000001008e */
[----:B------:R-:W-:Y:S01]  /*53a0*/  FFMA.FTZ R4, R46, R113, R137 ;  /* 0x000000712e047223 */ /* 0x000fe20000010089 */
[----:B-1----:R-:W-:Y:S01]  /*53b0*/  @!P1 FADD.FTZ R11, R11, R110 ;  /* 0x0000006e0b0b9221 */ /* 0x002fe20000010000 */
[----:B------:R-:W-:Y:S01]  /*53c0*/  ISETP.GT.AND P1, PT, R92, 0x1b, PT ;  /* 0x0000001b5c00780c */ /* 0x000fe20003f24270 */
[----:B------:R-:W-:Y:S01]  /*53d0*/  FADD.FTZ R66, R149, R66 ;  /* 0x0000004295427221 */ /* 0x000fe20000010000 */
[----:B------:R-:W-:Y:S01]  /*53e0*/  FADD.FTZ R65, R134, R65 ;  /* 0x0000004186417221 */ /* 0x000fe20000010000 */
[----:B------:R-:W-:Y:S01]  /*53f0*/  FADD.FTZ R64, R115, R64 ;  /* 0x0000004073407221 */ /* 0x000fe20000010000 */
[----:B------:R-:W1:Y:S01]  /*5400*/  SHFL.DOWN PT, R110, R11, 0x2, 0x1f ;  /* 0x08401f000b6e7f89 */ /* 0x000e6200000e0000 */
[----:B------:R-:W-:Y:S01]  /*5410*/  FADD.FTZ R62, R141, R62 ;  /* 0x0000003e8d3e7221 */ /* 0x000fe20000010000 */
[----:B------:R-:W-:Y:S01]  /*5420*/  FADD.FTZ R60, R97, R60 ;  /* 0x0000003c613c7221 */ /* 0x000fe20000010000 */
[----:B------:R-:W-:Y:S01]  /*5430*/  FADD.FTZ R57, R144, R57 ;  /* 0x0000003990397221 */ /* 0x000fe20000010000 */
[----:B------:R-:W-:Y:S01]  /*5440*/  FADD.FTZ R56, R125, R56 ;  /* 0x000000387d387221 */ /* 0x000fe20000010000 */
[----:B------:R-:W-:-:S04]  /*5450*/  FADD.FTZ R53, R4, R53 ;  /* 0x0000003504357221 */ /* 0x000fc80000010000 */
[----:B0-----:R-:W-:-:S05]  /*5460*/  @!P1 FADD.FTZ R10, R10, R151 ;  /* 0x000000970a0a9221 */ /* 0x001fca0000010000 */
[----:B------:R-:W0:Y:S01]  /*5470*/  SHFL.DOWN PT, R151, R10, 0x8, 0x1f ;  /* 0x09001f000a977f89 */ /* 0x000e2200000e0000 */
[----:B-1----:R-:W-:Y:S01]  /*5480*/  @!P0 FADD.FTZ R11, R11, R110 ;  /* 0x0000006e0b0b8221 */ /* 0x002fe20000010000 */
[----:B------:R-:W-:-:S04]  /*5490*/  ISETP.GT.AND P0, PT, R92, 0x17, PT ;  /* 0x000000175c00780c */ /* 0x000fc80003f04270 */
[----:B------:R-:W1:Y:S09]  /*54a0*/  SHFL.DOWN PT, R110, R11, 0x4, 0x1f ;  /* 0x08801f000b6e7f89 */ /* 0x000e7200000e0000 */
[----:B0-----:R-:W-:Y:S01]  /*54b0*/  @!P0 FADD.FTZ R10, R10, R151 ;  /* 0x000000970a0a8221 */ /* 0x001fe20000010000 */
[----:B------:R-:W-:-:S04]  /*54c0*/  FMUL.FTZ R151, R94, R99 ;  /* 0x000000635e977220 */ /* 0x000fc80000410000 */
[----:B------:R-:W-:-:S04]  /*54d0*/  FMUL.FTZ R132, R132, R151 ;  /* 0x0000009784847220 */ /* 0x000fc80000410000 */
[----:B------:R-:W-:Y:S02]  /*54e0*/  FFMA.FTZ R132, R83, R99, R132 ;  /* 0x0000006353847223 */ /* 0x000fe40000010084 */
[----:B------:R-:W0:Y:S02]  /*54f0*/  SHFL.DOWN PT, R99, R10, 0x10, 0x1f ;  /* 0x0a001f000a637f89 */ /* 0x000e2400000e0000 */
[----:B------:R-:W-:Y:S01]  /*5500*/  FADD.FTZ R67, R132, R67 ;  /* 0x0000004384437221 */ /* 0x000fe20000010000 */
[----:B-1----:R-:W-:-:S05]  /*5510*/  @!P1 FADD.FTZ R11, R11, R110 ;  /* 0x0000006e0b0b9221 */ /* 0x002fca0000010000 */
[----:B------:R-:W1:Y:S01]  /*5520*/  SHFL.DOWN PT, R110, R11, 0x8, 0x1f ;  /* 0x09001f000b6e7f89 */ /* 0x000e6200000e0000 */
[----:B0-----:R-:W-:Y:S01]  /*5530*/  FADD.FTZ R9, R10, R99 ;  /* 0x000000630a097221 */ /* 0x001fe20000010000 */
[----:B-1----:R-:W-:Y:S01]  /*5540*/  @!P0 FADD.FTZ R11, R11, R110 ;  /* 0x0000006e0b0b8221 */ /* 0x002fe20000010000 */
[----:B------:R-:W-:-:S04]  /*5550*/  ISETP.NE.AND P0, PT, R92, RZ, PT ;  /* 0x000000ff5c00720c */ /* 0x000fc80003f05270 */
[----:B------:R-:W0:Y:S09]  /*5560*/  SHFL.DOWN PT, R96, R11, 0x10, 0x1f ;  /* 0x0a001f000b607f89 */ /* 0x000e3200000e0000 */
[----:B------:R-:W-:Y:S01]  /*5570*/  @!P0 LOP3.LUT R5, R3, 0xf8, RZ, 0xc0, !PT ;  /* 0x000000f803058812 */ /* 0x000fe200078ec0ff */
[----:B------:R-:W-:-:S04]  /*5580*/  FMUL.FTZ R3, R94, R127 ;  /* 0x0000007f5e037220 */ /* 0x000fc80000410000 */
[----:B------:R-:W-:Y:S01]  /*5590*/  FMUL.FTZ R140, R140, R3 ;  /* 0x000000038c8c7220 */ /* 0x000fe20000410000 */
[C---:B------:R-:W-:Y:S01]  /*55a0*/  FMUL.FTZ R3, R94.reuse, R129 ;  /* 0x000000815e037220 */ /* 0x040fe20000410000 */
[----:B------:R-:W-:Y:S02]  /*55b0*/  FMUL.FTZ R94, R94, R119 ;  /* 0x000000775e5e7220 */ /* 0x000fe40000410000 */
[----:B------:R-:W-:Y:S01]  /*55c0*/  FFMA.FTZ R127, R89, R127, R140 ;  /* 0x0000007f597f7223 */ /* 0x000fe2000001008c */
[----:B------:R-:W-:Y:S01]  /*55d0*/  FMUL.FTZ R138, R138, R3 ;  /* 0x000000038a8a7220 */ /* 0x000fe20000410000 */
[----:B------:R-:W-:Y:S02]  /*55e0*/  FMUL.FTZ R143, R143, R94 ;  /* 0x0000005e8f8f7220 */ /* 0x000fe40000410000 */
[----:B------:R-:W-:Y:S01]  /*55f0*/  FADD.FTZ R52, R127, R52 ;  /* 0x000000347f347221 */ /* 0x000fe20000010000 */
[----:B------:R-:W-:Y:S01]  /*5600*/  FFMA.FTZ R138, R49, R129, R138 ;  /* 0x00000081318a7223 */ /* 0x000fe2000001008a */
[----:B0-----:R-:W-:Y:S01]  /*5610*/  FADD.FTZ R8, R11, R96 ;  /* 0x000000600b087221 */ /* 0x001fe20000010000 */
[----:B------:R-:W-:Y:S01]  /*5620*/  FFMA.FTZ R96, R88, R111, R139 ;  /* 0x0000006f58607223 */ /* 0x000fe2000001008b */
[----:B------:R-:W-:Y:S01]  /*5630*/  FFMA.FTZ R143, R90, R119, R143 ;  /* 0x000000775a8f7223 */ /* 0x000fe2000001008f */
[----:B------:R-:W-:-:S02]  /*5640*/  FADD.FTZ R51, R138, R51 ;  /* 0x000000338a337221 */ /* 0x000fc40000010000 */
[----:B------:R0:W-:Y:S01]  /*5650*/  @!P0 STS.64 [R5+UR9+0x1098], R8 ;  /* 0x0010980805008988 */ /* 0x0001e20008000a09 */
[----:B------:R-:W-:Y:S01]  /*5660*/  FADD.FTZ R55, R96, R55 ;  /* 0x0000003760377221 */ /* 0x000fe20000010000 */
[----:B------:R-:W-:Y:S01]  /*5670*/  FADD.FTZ R50, R143, R50 ;  /* 0x000000328f327221 */ /* 0x000fe20000010000 */
[----:B------:R-:W-:Y:S06]  /*5680*/  BAR.SYNC.DEFER_BLOCKING 0x0 ;  /* 0x0000000000007b1d */ /* 0x000fec0000010000 */
[----:B------:R-:W-:Y:S05]  /*5690*/  @P2 BRA `(.L_x_1824) ;  /* 0x00000000004c2947 */ /* 0x000fea0003800000 */
[----:B------:R-:W1:Y:S01]  /*56a0*/  LDC R2, c[0x0][0x394] ;  /* 0x0000e500ff027b82 */ /* 0x000e620000000800 */
[----:B0-----:R-:W0:Y:S01]  /*56b0*/  LDS.128 R4, [UR9+0x10a0] ;  /* 0x0010a009ff047984 */ /* 0x001e220008000c00 */
[----:B------:R-:W-:-:S04]  /*56c0*/  ISETP.GT.AND P0, PT, R92, 0xf, PT ;  /* 0x0000000f5c00780c */ /* 0x000fc80003f04270 */
[----:B------:R-:W-:Y:S02]  /*56d0*/  FSEL R10, R10, R9, P0 ;  /* 0x000000090a0a7208 */ /* 0x000fe40000000000 */
[----:B------:R-:W-:Y:S02]  /*56e0*/  FSEL R11, R11, R8, P0 ;  /* 0x000000080b0b7208 */ /* 0x000fe40000000000 */
[----:B-1----:R-:W-:Y:S02]  /*56f0*/  ISETP.NE.AND P1, PT, R2, UR14, PT ;  /* 0x0000000e02007c0c */ /* 0x002fe4000bf25270 */
[----:B------:R-:W1:Y:S11]  /*5700*/  LDS.64 R2, [UR9+0x10b0] ;  /* 0x0010b009ff027984 */ /* 0x000e760008000a00 */
        /* <DEDUP_REMOVED lines=12> */
.L_x_1824:
[----:B------:R-:W-:Y:S05]  /*57d0*/  BSYNC.RECONVERGENT B0 ;  /* 0x0000000000007941 */ /* 0x000fea0003800200 */
.L_x_1823:
        /* <DEDUP_REMOVED lines=13> */
.L_x_1812:
[----:B-1----:R-:W1:Y:S01]  /*58b0*/  S2R R2, SR_TID.X ;  /* 0x0000000000027919 */ /* 0x002e620000002100 */
[----:B------:R-:W-:Y:S01]  /*58c0*/  HFMA2 R25, -RZ, RZ, 0, 9.5367431640625e-07 ;  /* 0x00000010ff197431 */ /* 0x000fe200000001ff */
[----:B------:R-:W-:Y:S06]  /*58d0*/  BAR.SYNC.DEFER_BLOCKING 0x0 ;  /* 0x0000000000007b1d */ /* 0x000fec0000010000 */
[----:B------:R-:W2:Y:S02]  /*58e0*/  S2R R26, SR_LANEID ;  /* 0x00000000001a7919 */ /* 0x000ea40000000000 */
[----:B------:R-:W3:Y:S01]  /*58f0*/  S2UR UR23, SR_CTAID.X ;  /* 0x00000000001779c3 */ /* 0x000ee20000002500 */
[----:B------:R-:W3:Y:S01]  /*5900*/  LDCU.64 UR18, c[0x0][0x4f8] ;  /* 0x00009f00ff1277ac */ /* 0x000ee20008000a00 */
[----:B------:R-:W-:Y:S01]  /*5910*/  F2FP.BF16.F32.PACK_AB R27, R16, R27 ;  /* 0x0000001b101b723e */ /* 0x000fe200000010ff */
[----:B------:R-:W-:Y:S01]  /*5920*/  UIADD3 UR28, UPT, UPT, UR14, -0x1, URZ ;  /* 0xffffffff0e1c7890 */ /* 0x000fe2000fffe0ff */
[----:B------:R-:W4:Y:S04]  /*5930*/  LDCU.64 UR24, c[0x0][0x500] ;  /* 0x0000a000ff1877ac */ /* 0x000f280008000a00 */
[----:B------:R-:W4:Y:S01]  /*5940*/  S2UR UR8, SR_CTAID.Y ;  /* 0x00000000000879c3 */ /* 0x000f220000002600 */
[----:B------:R-:W5:Y:S01]  /*5950*/  LDCU.64 UR26, c[0x0][0x550] ;  /* 0x0000aa00ff1a77ac */ /* 0x000f620008000a00 */
[----:B-1----:R-:W-:-:S02]  /*5960*/  SHF.L.U32 R3, R2, 0x1, RZ ;  /* 0x0000000102037819 */ /* 0x002fc400000006ff */
[----:B------:R-:W-:Y:S02]  /*5970*/  LOP3.LUT R2, R2, 0x1f, RZ, 0xc0, !PT ;  /* 0x0000001f02027812 */ /* 0x000fe400078ec0ff */
[----:B------:R-:W-:-:S04]  /*5980*/  LOP3.LUT R3, R3, 0x7c0, RZ, 0xc0, !PT ;  /* 0x000007c003037812 */ /* 0x000fc800078ec0ff */
[----:B------:R-:W-:-:S05]  /*5990*/  LOP3.LUT R0, R3, R2, RZ, 0xfc, !PT ;  /* 0x0000000203007212 */ /* 0x000fca00078efcff */
[----:B------:R-:W-:-:S05]  /*59a0*/  IMAD.WIDE.U32 R24, R0, R25, UR12 ;  /* 0x0000000c00187e25 */ /* 0x000fca000f8e0019 */
[----:B0-----:R-:W5:Y:S04]  /*59b0*/  LDG.E.128 R8, desc[UR30][R24.64] ;  /* 0x0000001e18087981 */ /* 0x001f68000c1e1d00 */
[----:B------:R-:W5:Y:S01]  /*59c0*/  LDG.E.128 R4, desc[UR30][R24.64+0x200] ;  /* 0x0002001e18047981 */ /* 0x000f62000c1e1d00 */
[----:B--2---:R-:W-:Y:S01]  /*59d0*/  LEA R31, R26, R91, 0x4 ;  /* 0x0000005b1a1f7211 */ /* 0x004fe200078e20ff */
[----:B------:R-:W-:Y:S02]  /*59e0*/  USHF.L.U32 UR16, UR28, 0xb, URZ ;  /* 0x0000000b1c107899 */ /* 0x000fe400080006ff */
[----:B------:R-:W-:Y:S02]  /*59f0*/  UIADD3 UR15, UP1, UPT, UR15, -0x1000, URZ ;  /* 0xfffff0000f0f7890 */ /* 0x000fe4000ff3e0ff */
[----:B------:R-:W-:-:S02]  /*5a00*/  USHF.R.S32.HI UR17, URZ, 0x1f, UR16 ;  /* 0x0000001fff117899 */ /* 0x000fc40008011410 */
[----:B------:R-:W-:Y:S02]  /*5a10*/  UIADD3 UR12, UP2, UPT, UR12, -0x1000, URZ ;  /* 0xfffff0000c0c7890 */ /* 0x000fe4000ff5e0ff */
[----:B---3--:R-:W-:Y:S02]  /*5a20*/  UIMAD.WIDE.U32 UR10, UR23, UR18, UR16 ;  /* 0x00000012170a72a5 */ /* 0x008fe4000f8e0010 */
[----:B----4-:R-:W-:Y:S02]  /*5a30*/  UIMAD UR18, UR8, UR25, URZ ;  /* 0x00000019081272a4 */ /* 0x010fe4000f8e02ff */
[----:B------:R-:W-:Y:S02]  /*5a40*/  UIMAD UR11, UR23, UR19, UR11 ;  /* 0x00000013170b72a4 */ /* 0x000fe4000f8e020b */
[----:B------:R-:W-:Y:S02]  /*5a50*/  UIADD3.X UR20, UPT, UPT, UR20, -0x1, URZ, UP1, !UPT ;  /* 0xffffffff14147890 */ /* 0x000fe40008ffe4ff */
[----:B------:R-:W-:Y:S01]  /*5a60*/  UIMAD.WIDE.U32 UR10, UR8, UR24, UR10 ;  /* 0x00000018080a72a5 */ /* 0x000fe2000f8e000a */
[----:B------:R-:W0:Y:S03]  /*5a70*/  LDCU.64 UR24, c[0x0][0x560] ;  /* 0x0000ac00ff1877ac */ /* 0x000e260008000a00 */
[----:B------:R-:W-:-:S02]  /*5a80*/  UIADD3 UR18, UPT, UPT, UR11, UR18, URZ ;  /* 0x000000120b127290 */ /* 0x000fc4000fffe0ff */
[----:B-----5:R-:W-:Y:S02]  /*5a90*/  ULEA UR11, UP0, UR10, UR26, 0x1 ;  /* 0x0000001a0a0b7291 */ /* 0x020fe4000f8008ff */
[----:B------:R-:W-:Y:S02]  /*5aa0*/  UIADD3.X UR13, UPT, UPT, UR13, -0x1, URZ, UP2, !UPT ;  /* 0xffffffff0d0d7890 */ /* 0x000fe400097fe4ff */
[----:B------:R-:W-:-:S05]  /*5ab0*/  ULEA.HI.X UR10, UR10, UR27, UR18, 0x1, UP0 ;  /* 0x0000001b0a0a7291 */ /* 0x000fca00080f0c12 */
[----:B------:R-:W1:Y:S01]  /*5ac0*/  LDCU.64 UR18, c[0x0][0x520] ;  /* 0x0000a400ff1277ac */ /* 0x000e620008000a00 */
[----:B------:R-:W-:Y:S04]  /*5ad0*/  STS.128 [R91], R8 ;  /* 0x000000085b007388 */ /* 0x000fe80000000c00 */
[----:B------:R-:W-:Y:S01]  /*5ae0*/  STS.128 [R91+0x200], R4 ;  /* 0x000200045b007388 */ /* 0x000fe20000000c00 */
[----:B------:R-:W-:-:S03]  /*5af0*/  NOP ;  /* 0x0000000000007918 */ /* 0x000fc60000000000 */
[----:B------:R-:W2:Y:S04]  /*5b00*/  LDS.128 R32, [R31] ;  /* 0x000000001f207984 */ /* 0x000ea80000000c00 */
[----:B------:R-:W3:Y:S01]  /*5b10*/  LDS.128 R4, [R31+0x10] ;  /* 0x000010001f047984 */ /* 0x000ee20000000c00 */
[----:B--2---:R-:W-:Y:S02]  /*5b20*/  SHF.L.U32 R26, R32, 0x10, RZ ;  /* 0x00000010201a7819 */ /* 0x004fe400000006ff */
[----:B------:R-:W-:Y:S02]  /*5b30*/  SHF.L.U32 R36, R33, 0x10, RZ ;  /* 0x0000001021247819 */ /* 0x000fe400000006ff */
[----:B------:R-:W-:Y:S01]  /*5b40*/  SHF.L.U32 R8, R35, 0x10, RZ ;  /* 0x0000001023087819 */ /* 0x000fe200000006ff */
[----:B------:R-:W-:Y:S01]  /*5b50*/  FADD.FTZ R26, R26, UR7 ;  /* 0x000000071a1a7e21 */ /* 0x000fe20008010000 */
[----:B------:R-:W-:Y:S01]  /*5b60*/  PRMT R33, R33, 0x7632, R33 ;  /* 0x0000763221217816 */ /* 0x000fe20000000021 */
[----:B------:R-:W-:Y:S01]  /*5b70*/  FADD.FTZ R36, R36, UR7 ;  /* 0x0000000724247e21 */ /* 0x000fe20008010000 */
[----:B------:R-:W-:Y:S01]  /*5b80*/  PRMT R32, R32, 0x7632, R32 ;  /* 0x0000763220207816 */ /* 0x000fe20000000020 */
[----:B------:R-:W-:Y:S01]  /*5b90*/  FADD.FTZ R9, R8, UR7 ;  /* 0x0000000708097e21 */ /* 0x000fe20008010000 */
[----:B------:R-:W-:Y:S01]  /*5ba0*/  BAR.SYNC.DEFER_BLOCKING 0x0 ;  /* 0x0000000000007b1d */ /* 0x000fe20000010000 */
[----:B------:R-:W-:-:S02]  /*5bb0*/  FSETP.GTU.FTZ.AND P1, PT, R26, 20, PT ;  /* 0x41a000001a00780b */ /* 0x000fc40003f3c000 */
[----:B------:R-:W-:Y:S02]  /*5bc0*/  FSETP.GTU.FTZ.AND P2, PT, R36, 20, PT ;  /* 0x41a000002400780b */ /* 0x000fe40003f5c000 */
[----:B------:R-:W-:Y:S02]  /*5bd0*/  SHF.L.U32 R33, R33, 0x10, RZ ;  /* 0x0000001021217819 */ /* 0x000fe400000006ff */
[----:B------:R-:W-:Y:S02]  /*5be0*/  SHF.L.U32 R32, R32, 0x10, RZ ;  /* 0x0000001020207819 */ /* 0x000fe400000006ff */
[----:B------:R-:W-:Y:S01]  /*5bf0*/  SHF.L.U32 R24, R34, 0x10, RZ ;  /* 0x0000001022187819 */ /* 0x000fe200000006ff */
[----:B------:R-:W-:Y:S01]  /*5c00*/  FADD.FTZ R33, R33, UR7 ;  /* 0x0000000721217e21 */ /* 0x000fe20008010000 */
[----:B------:R-:W-:Y:S01]  /*5c10*/  FSETP.GTU.FTZ.AND P4, PT, R9, 20, PT ;  /* 0x41a000000900780b */ /* 0x000fe20003f9c000 */
[----:B------:R-:W-:Y:S01]  /*5c20*/  FADD.FTZ R32, R32, UR7 ;  /* 0x0000000720207e21 */ /* 0x000fe20008010000 */
[----:B------:R-:W-:Y:S01]  /*5c30*/  PRMT R35, R35, 0x7632, R35 ;  /* 0x0000763223237816 */ /* 0x000fe20000000023 */
[----:B------:R-:W-:Y:S01]  /*5c40*/  @!P1 FMUL.FTZ R8, R26, -1.4426950216293334961 ;  /* 0xbfb8aa3b1a089820 */ /* 0x000fe20000410000 */
[----:B------:R-:W-:Y:S01]  /*5c50*/  FSETP.GTU.FTZ.AND P6, PT, R33, 20, PT ;  /* 0x41a000002100780b */ /* 0x000fe20003fdc000 */
[----:B------:R-:W-:Y:S01]  /*5c60*/  @!P2 FMUL.FTZ R10, R36, -1.4426950216293334961 ;  /* 0xbfb8aa3b240aa820 */ /* 0x000fe20000410000 */
[----:B------:R-:W-:Y:S01]  /*5c70*/  FADD.FTZ R24, R24, UR7 ;  /* 0x0000000718187e21 */ /* 0x000fe20008010000 */
[----:B------:R-:W-:-:S02]  /*5c80*/  FSETP.GTU.FTZ.AND P5, PT, R32, 20, PT ;  /* 0x41a000002000780b */ /* 0x000fc40003fbc000 */
[----:B------:R-:W2:Y:S01]  /*5c90*/  @!P1 MUFU.EX2 R8, R8 ;  /* 0x0000000800089308 */ /* 0x000ea20000000800 */
[----:B------:R-:W-:Y:S02]  /*5ca0*/  PRMT R34, R34, 0x7632, R34 ;  /* 0x0000763222227816 */ /* 0x000fe40000000022 */
[----:B------:R-:W-:Y:S01]  /*5cb0*/  FSETP.GTU.FTZ.AND P3, PT, R24, 20, PT ;  /* 0x41a000001800780b */ /* 0x000fe20003f7c000 */
[----:B------:R-:W4:Y:S01]  /*5cc0*/  @!P2 MUFU.EX2 R10, R10 ;  /* 0x0000000a000aa308 */ /* 0x000f220000000800 */
[----:B------:R-:W-:Y:S01]  /*5cd0*/  SHF.L.U32 R35, R35, 0x10, RZ ;  /* 0x0000001023237819 */ /* 0x000fe200000006ff */
[----:B------:R-:W-:Y:S01]  /*5ce0*/  @!P4 FMUL.FTZ R26, R9, -1.4426950216293334961 ;  /* 0xbfb8aa3b091ac820 */ /* 0x000fe20000410000 */
[----:B------:R-:W-:Y:S01]  /*5cf0*/  SHF.L.U32 R34, R34, 0x10, RZ ;  /* 0x0000001022227819 */ /* 0x000fe200000006ff */
[----:B------:R-:W-:Y:S02]  /*5d00*/  @!P6 FMUL.FTZ R11, R33, -1.4426950216293334961 ;  /* 0xbfb8aa3b210be820 */ /* 0x000fe40000410000 */
[----:B------:R-:W-:Y:S01]  /*5d10*/  FADD.FTZ R35, R35, UR7 ;  /* 0x0000000723237e21 */ /* 0x000fe20008010000 */
[----:B------:R-:W-:Y:S01]  /*5d20*/  @!P5 FMUL.FTZ R9, R32, -1.4426950216293334961 ;  /* 0xbfb8aa3b2009d820 */ /* 0x000fe20000410000 */
[----:B------:R-:W-:Y:S01]  /*5d30*/  FADD.FTZ R34, R34, UR7 ;  /* 0x0000000722227e21 */ /* 0x000fe20008010000 */
[----:B---3--:R-:W-:Y:S01]  /*5d40*/  SHF.L.U32 R32, R4, 0x10, RZ ;  /* 0x0000001004207819 */ /* 0x008fe200000006ff */
[----:B--2---:R-:W-:Y:S01]  /*5d50*/  @!P1 FADD.FTZ R8, R8, 1 ;  /* 0x3f80000008089421 */ /* 0x004fe20000010000 */
[----:B------:R-:W2:Y:S01]  /*5d60*/  @!P4 MUFU.EX2 R26, R26 ;  /* 0x0000001a001ac308 */ /* 0x000ea20000000800 */
[----:B------:R-:W-:Y:S01]  /*5d70*/  @!P3 FMUL.FTZ R24, R24, -1.4426950216293334961 ;  /* 0xbfb8aa3b1818b820 */ /* 0x000fe20000410000 */
[----:B------:R-:W-:Y:S01]  /*5d80*/  FSETP.GTU.FTZ.AND P0, PT, R34, 20, PT ;  /* 0x41a000002200780b */ /* 0x000fe20003f1c000 */
[----:B----4-:R-:W-:Y:S01]  /*5d90*/  @!P2 FADD.FTZ R10, R10, 1 ;  /* 0x3f8000000a0aa421 */ /* 0x010fe20000010000 */
[----:B------:R-:W3:Y:S08]  /*5da0*/  @!P1 MUFU.RCP R33, R8 ;  /* 0x0000000800219308 */ /* 0x000ef00000001000 */
[----:B------:R-:W4:Y:S01]  /*5db0*/  @!P2 MUFU.RCP R37, R10 ;  /* 0x0000000a0025a308 */ /* 0x000f220000001000 */
[----:B--2---:R-:W-:-:S02]  /*5dc0*/  @!P4 FADD.FTZ R26, R26, 1 ;  /* 0x3f8000001a1ac421 */ /* 0x004fc40000010000 */
[----:B------:R-:W-:-:S05]  /*5dd0*/  @!P0 FMUL.FTZ R25, R34, -1.4426950216293334961 ;  /* 0xbfb8aa3b22198820 */ /* 0x000fca0000410000 */
[----:B------:R-:W2:Y:S01]  /*5de0*/  @!P3 MUFU.EX2 R24, R24 ;  /* 0x000000180018b308 */ /* 0x000ea20000000800 */
[----:B---3--:R-:W-:Y:S01]  /*5df0*/  @!P1 FMUL.FTZ R50, R50, R33 ;  /* 0x0000002132329220 */ /* 0x008fe20000410000 */
[----:B------:R-:W-:Y:S01]  /*5e00*/  FSETP.GTU.FTZ.AND P1, PT, R35, 20, PT ;  /* 0x41a000002300780b */ /* 0x000fe20003f3c000 */
[----:B------:R-:W-:Y:S01]  /*5e10*/  FADD.FTZ R33, R32, UR7 ;  /* 0x0000000720217e21 */ /* 0x000fe20008010000 */
[----:B------:R-:W3:Y:S04]  /*5e20*/  @!P6 MUFU.EX2 R11, R11 ;  /* 0x0000000b000be308 */ /* 0x000ee80000000800 */
[----:B------:R-:W5:Y:S01]  /*5e30*/  @!P5 MUFU.EX2 R9, R9 ;  /* 0x000000090009d308 */ /* 0x000f620000000800 */
[----:B----4-:R-:W-:Y:S01]  /*5e40*/  @!P2 FMUL.FTZ R52, R52, R37 ;  /* 0x000000253434a220 */ /* 0x010fe20000410000 */
[----:B------:R-:W-:-:S02]  /*5e50*/  FSETP.GTU.FTZ.AND P2, PT, R33, 20, PT ;  /* 0x41a000002100780b */ /* 0x000fc40003f5c000 */
[----:B------:R-:W4:Y:S01]  /*5e60*/  @!P4 MUFU.RCP R26, R26 ;  /* 0x0000001a001ac308 */ /* 0x000f220000001000 */
[----:B--2---:R-:W-:Y:S02]  /*5e70*/  @!P3 FADD.FTZ R24, R24, 1 ;  /* 0x3f8000001818b421 */ /* 0x004fe40000010000 */
[----:B------:R-:W-:Y:S01]  /*5e80*/  @!P1 FMUL.FTZ R8, R35, -1.4426950216293334961 ;  /* 0xbfb8aa3b23089820 */ /* 0x000fe20000410000 */
[----:B---3--:R-:W-:-:S04]  /*5e90*/  @!P6 FADD.FTZ R11, R11, 1 ;  /* 0x3f8000000b0be421 */ /* 0x008fc80000010000 */
[----:B------:R-:W2:Y:S01]  /*5ea0*/  @!P0 MUFU.EX2 R25, R25 ;  /* 0x0000001900198308 */ /* 0x000ea20000000800 */
[----:B-----5:R-:W-:Y:S02]  /*5eb0*/  @!P5 FADD.FTZ R9, R9, 1 ;  /* 0x3f8000000909d421 */ /* 0x020fe40000010000 */
[----:B------:R-:W-:Y:S01]  /*5ec0*/  @!P2 FMUL.FTZ R10, R33, -1.4426950216293334961 ;  /* 0xbfb8aa3b210aa820 */ /* 0x000fe20000410000 */
[----:B------:R-:W3:Y:S04]  /*5ed0*/  @!P1 MUFU.EX2 R8, R8 ;  /* 0x0000000800089308 */ /* 0x000ee80000000800 */
[----:B------:R-:W5:Y:S01]  /*5ee0*/  @!P3 MUFU.RCP R34, R24 ;  /* 0x000000180022b308 */ /* 0x000f620000001000 */
[----:B----4-:R-:W-:Y:S01]  /*5ef0*/  @!P4 FMUL.FTZ R57, R57, R26 ;  /* 0x0000001a3939c220 */ /* 0x010fe20000410000 */
[----:B--2---:R-:W-:-:S06]  /*5f00*/  @!P0 FADD.FTZ R25, R25, 1 ;  /* 0x3f80000019198421 */ /* 0x004fcc0000010000 */
[----:B------:R2:W4:Y:S08]  /*5f10*/  @!P6 MUFU.RCP R24, R11 ;  /* 0x0000000b0018e308 */ /* 0x0005300000001000 */
[----:B------:R0:W1:Y:S01]  /*5f20*/  @!P5 MUFU.RCP R32, R9 ;  /* 0x000000090020d308 */ /* 0x0000620000001000 */
[C---:B--2---:R-:W-:Y:S01]  /*5f30*/  SHF.L.U32 R11, R6.reuse, 0x10, RZ ;  /* 0x00000010060b7819 */ /* 0x044fe200000006ff */
[----:B-----5:R-:W-:Y:S01]  /*5f40*/  @!P3 FMUL.FTZ R55, R55, R34 ;  /* 0x000000223737b220 */ /* 0x020fe20000410000 */
[----:B------:R-:W-:-:S03]  /*5f50*/  PRMT R6, R6, 0x7632, R6 ;  /* 0x0000763206067816 */ /* 0x000fc60000000006 */
[----:B------:R-:W-:Y:S01]  /*5f60*/  FADD.FTZ R26, R11, UR7 ;  /* 0x000000070b1a7e21 */ /* 0x000fe20008010000 */
[----:B------:R-:W-:Y:S01]  /*5f70*/  SHF.L.U32 R6, R6, 0x10, RZ ;  /* 0x0000001006067819 */ /* 0x000fe200000006ff */
[----:B------:R-:W2:Y:S01]  /*5f80*/  @!P2 MUFU.EX2 R10, R10 ;  /* 0x0000000a000aa308 */ /* 0x000ea20000000800 */
[----:B0-----:R-:W-:Y:S01]  /*5f90*/  PRMT R9, R4, 0x7632, R9 ;  /* 0x0000763204097816 */ /* 0x001fe20000000009 */
[----:B---3--:R-:W-:Y:S01]  /*5fa0*/  @!P1 FADD.FTZ R4, R8, 1 ;  /* 0x3f80000008049421 */ /* 0x008fe20000010000 */
[----:B------:R-:W-:Y:S01]  /*5fb0*/  SHF.L.U32 R8, R5, 0x10, RZ ;  /* 0x0000001005087819 */ /* 0x000fe200000006ff */
[----:B------:R-:W0:Y:S01]  /*5fc0*/  @!P0 MUFU.RCP R25, R25 ;  /* 0x0000001900198308 */ /* 0x000e220000001000 */
[----:B----4-:R-:W-:Y:S01]  /*5fd0*/  @!P6 FMUL.FTZ R53, R53, R24 ;  /* 0x000000183535e220 */ /* 0x010fe20000410000 */
[----:B------:R-:W-:Y:S02]  /*5fe0*/  SHF.L.U32 R24, R7, 0x10, RZ ;  /* 0x0000001007187819 */ /* 0x000fe400000006ff */
[----:B------:R-:W-:Y:S01]  /*5ff0*/  FADD.FTZ R8, R8, UR7 ;  /* 0x0000000708087e21 */ /* 0x000fe20008010000 */
[----:B------:R-:W-:Y:S01]  /*6000*/  SHF.L.U32 R9, R9, 0x10, RZ ;  /* 0x0000001009097819 */ /* 0x000fe200000006ff */
[----:B-1----:R-:W-:Y:S01]  /*6010*/  @!P5 FMUL.FTZ R51, R51, R32 ;  /* 0x000000203333d220 */ /* 0x002fe20000410000 */
[----:B------:R-:W-:Y:S01]  /*6020*/  FSETP.GTU.FTZ.AND P5, PT, R26, 20, PT ;  /* 0x41a000001a00780b */ /* 0x000fe20003fbc000 */
[----:B------:R1:W3:Y:S01]  /*6030*/  @!P1 MUFU.RCP R33, R4 ;  /* 0x0000000400219308 */ /* 0x0002e20000001000 */
[----:B------:R-:W-:Y:S01]  /*6040*/  FSETP.GTU.FTZ.AND P3, PT, R8, 20, PT ;  /* 0x41a000000800780b */ /* 0x000fe20003f7c000 */
[----:B--2---:R-:W-:Y:S01]  /*6050*/  @!P2 FADD.FTZ R10, R10, 1 ;  /* 0x3f8000000a0aa421 */ /* 0x004fe20000010000 */
[----:B------:R-:W-:Y:S01]  /*6060*/  PRMT R5, R5, 0x7632, R5 ;  /* 0x0000763205057816 */ /* 0x000fe20000000005 */
[----:B------:R-:W-:Y:S01]  /*6070*/  FADD.FTZ R9, R9, UR7 ;  /* 0x0000000709097e21 */ /* 0x000fe20008010000 */
[----:B------:R-:W-:-:S02]  /*6080*/  PRMT R7, R7, 0x7632, R7 ;  /* 0x0000763207077816 */ /* 0x000fc40000000007 */
[----:B------:R-:W-:Y:S01]  /*6090*/  SHF.L.U32 R5, R5, 0x10, RZ ;  /* 0x0000001005057819 */ /* 0x000fe200000006ff */
[----:B------:R-:W2:Y:S01]  /*60a0*/  @!P2 MUFU.RCP R10, R10 ;  /* 0x0000000a000aa308 */ /* 0x000ea20000001000 */
[----:B-1----:R-:W-:Y:S01]  /*60b0*/  FADD.FTZ R4, R24, UR7 ;  /* 0x0000000718047e21 */ /* 0x002fe20008010000 */
[----:B------:R-:W-:Y:S01]  /*60c0*/  SHF.L.U32 R7, R7, 0x10, RZ ;  /* 0x0000001007077819 */ /* 0x000fe200000006ff */
[----:B0-----:R-:W-:Y:S01]  /*60d0*/  @!P0 FMUL.FTZ R56, R56, R25 ;  /* 0x0000001938388220 */ /* 0x001fe20000410000 */
[----:B------:R-:W-:Y:S01]  /*60e0*/  FSETP.GTU.FTZ.AND P6, PT, R9, 20, PT ;  /* 0x41a000000900780b */ /* 0x000fe20003fdc000 */
[----:B------:R-:W-:Y:S01]  /*60f0*/  FADD.FTZ R11, R5, UR7 ;  /* 0x00000007050b7e21 */ /* 0x000fe20008010000 */
[----:B------:R-:W-:Y:S01]  /*6100*/  FSETP.GTU.FTZ.AND P4, PT, R4, 20, PT ;  /* 0x41a000000400780b */ /* 0x000fe20003f9c000 */
[----:B------:R-:W-:Y:S01]  /*6110*/  FADD.FTZ R35, R7, UR7 ;  /* 0x0000000707237e21 */ /* 0x000fe20008010000 */
[----:B------:R-:W-:Y:S01]  /*6120*/  @!P3 FMUL.FTZ R5, R8, -1.4426950216293334961 ;  /* 0xbfb8aa3b0805b820 */ /* 0x000fe20000410000 */
[----:B------:R-:W-:Y:S01]  /*6130*/  @!P5 FMUL.FTZ R7, R26, -1.4426950216293334961 ;  /* 0xbfb8aa3b1a07d820 */ /* 0x000fe20000410000 */
[----:B------:R-:W-:Y:S01]  /*6140*/  FADD.FTZ R24, R6, UR7 ;  /* 0x0000000706187e21 */ /* 0x000fe20008010000 */
[----:B------:R-:W-:Y:S01]  /*6150*/  FSETP.GTU.FTZ.AND P0, PT, R11, 20, PT ;  /* 0x41a000000b00780b */ /* 0x000fe20003f1c000 */
[----:B---3--:R-:W-:Y:S01]  /*6160*/  @!P1 FMUL.FTZ R60, R60, R33 ;  /* 0x000000213c3c9220 */ /* 0x008fe20000410000 */
[----:B------:R-:W-:Y:S01]  /*6170*/  F2FP.BF16.F32.PACK_AB R26, R17, R28 ;  /* 0x0000001c111a723e */ /* 0x000fe200000010ff */
[----:B------:R-:W0:Y:S01]  /*6180*/  @!P3 MUFU.EX2 R5, R5 ;  /* 0x000000050005b308 */ /* 0x000e220000000800 */
[----:B------:R-:W-:-:S02]  /*6190*/  FSETP.GTU.FTZ.AND P1, PT, R24, 20, PT ;  /* 0x41a000001800780b */ /* 0x000fc40003f3c000 */
[----:B------:R-:W-:Y:S01]  /*61a0*/  F2FP.BF16.F32.PACK_AB R25, R18, R29 ;  /* 0x0000001d1219723e */ /* 0x000fe200000010ff */
[----:B------:R-:W1:Y:S01]  /*61b0*/  @!P5 MUFU.EX2 R7, R7 ;  /* 0x000000070007d308 */ /* 0x000e620000000800 */
[----:B--2---:R-:W-:Y:S01]  /*61c0*/  @!P2 FMUL.FTZ R59, R59, R10 ;  /* 0x0000000a3b3ba220 */ /* 0x004fe20000410000 */
[----:B------:R-:W-:Y:S01]  /*61d0*/  @!P4 FMUL.FTZ R10, R4, -1.4426950216293334961 ;  /* 0xbfb8aa3b040ac820 */ /* 0x000fe20000410000 */
[----:B------:R-:W-:Y:S01]  /*61e0*/  @!P6 FMUL.FTZ R4, R9, -1.4426950216293334961 ;  /* 0xbfb8aa3b0904e820 */ /* 0x000fe20000410000 */
[----:B------:R-:W-:Y:S02]  /*61f0*/  FSETP.GTU.FTZ.AND P2, PT, R35, 20, PT ;  /* 0x41a000002300780b */ /* 0x000fe40003f5c000 */
[----:B------:R-:W-:Y:S01]  /*6200*/  @!P0 FMUL.FTZ R6, R11, -1.4426950216293334961 ;  /* 0xbfb8aa3b0b068820 */ /* 0x000fe20000410000 */
[----:B------:R2:W3:Y:S03]  /*6210*/  @!P6 MUFU.EX2 R8, R4 ;  /* 0x000000040008e308 */ /* 0x0004e60000000800 */
[----:B------:R-:W-:Y:S01]  /*6220*/  @!P1 FMUL.FTZ R11, R24, -1.4426950216293334961 ;  /* 0xbfb8aa3b180b9820 */ /* 0x000fe20000410000 */
[----:B------:R1:W4:Y:S01]  /*6230*/  @!P4 MUFU.EX2 R34, R10 ;  /* 0x0000000a0022c308 */ /* 0x0003220000000800 */
[----:B0-----:R-:W-:Y:S01]  /*6240*/  @!P3 FADD.FTZ R9, R5, 1 ;  /* 0x3f8000000509b421 */ /* 0x001fe20000010000 */
[----:B------:R-:W-:-:S02]  /*6250*/  F2FP.BF16.F32.PACK_AB R24, R19, R30 ;  /* 0x0000001e1318723e */ /* 0x000fc400000010ff */
[----:B------:R0:W-:Y:S01]  /*6260*/  @!P0 MUFU.EX2 R32, R6 ;  /* 0x0000000600208308 */ /* 0x0001e20000000800 */
[----:B------:R-:W-:Y:S01]  /*6270*/  F2FP.BF16.F32.PACK_AB R5, R14, R23 ;  /* 0x000000170e05723e */ /* 0x000fe200000010ff */
[----:B------:R-:W-:Y:S01]  /*6280*/  @!P2 FMUL.FTZ R35, R35, -1.4426950216293334961 ;  /* 0xbfb8aa3b2323a820 */ /* 0x000fe20000410000 */
[----:B--2---:R-:W-:Y:S01]  /*6290*/  F2FP.BF16.F32.PACK_AB R4, R15, R22 ;  /* 0x000000160f04723e */ /* 0x004fe200000010ff */
[----:B------:R-:W-:Y:S01]  /*62a0*/  STS.128 [R31], R24 ;  /* 0x000000181f007388 */ /* 0x000fe20000000c00 */
[----:B-1----:R-:W-:Y:S01]  /*62b0*/  @!P5 FADD.FTZ R10, R7, 1 ;  /* 0x3f800000070ad421 */ /* 0x002fe20000010000 */
[----:B------:R-:W-:Y:S01]  /*62c0*/  F2FP.BF16.F32.PACK_AB R7, R12, R21 ;  /* 0x000000150c07723e */ /* 0x000fe200000010ff */
[----:B------:R-:W1:Y:S01]  /*62d0*/  @!P1 MUFU.EX2 R33, R11 ;  /* 0x0000000b00219308 */ /* 0x000e620000000800 */
[----:B---3--:R-:W-:Y:S01]  /*62e0*/  @!P6 FADD.FTZ R12, R8, 1 ;  /* 0x3f800000080ce421 */ /* 0x008fe20000010000 */
[----:B0-----:R-:W-:Y:S01]  /*62f0*/  F2FP.BF16.F32.PACK_AB R6, R13, R20 ;  /* 0x000000140d06723e */ /* 0x001fe200000010ff */
[----:B----4-:R-:W-:Y:S01]  /*6300*/  @!P4 FADD.FTZ R34, R34, 1 ;  /* 0x3f8000002222c421 */ /* 0x010fe20000010000 */
[----:B------:R-:W0:Y:S01]  /*6310*/  @!P3 MUFU.RCP R16, R9 ;  /* 0x000000090010b308 */ /* 0x000e220000001000 */
[----:B------:R-:W-:Y:S01]  /*6320*/  MOV R13, UR10 ;  /* 0x0000000a000d7c02 */ /* 0x000fe20008000f00 */
[----:B------:R-:W-:Y:S01]  /*6330*/  FADD.FTZ R14, R50, R93 ;  /* 0x0000005d320e7221 */ /* 0x000fe20000010000 */
[----:B------:R-:W-:Y:S01]  /*6340*/  STS.128 [R31+0x10], R4 ;  /* 0x000010041f007388 */ /* 0x000fe20000000c00 */
[----:B------:R-:W-:-:S04]  /*6350*/  NOP ;  /* 0x0000000000007918 */ /* 0x000fc80000000000 */
[----:B------:R2:W3:Y:S01]  /*6360*/  @!P5 MUFU.RCP R18, R10 ;  /* 0x0000000a0012d308 */ /* 0x0004e20000001000 */
[----:B------:R-:W4:Y:S01]  /*6370*/  LDS.128 R4, [R91+0x200] ;  /* 0x000200005b047984 */ /* 0x000f220000000c00 */
[----:B------:R-:W-:Y:S01]  /*6380*/  IADD3 R15, PT, PT, R3, R2, RZ ;  /* 0x00000002030f7210 */ /* 0x000fe20007ffe0ff */
[----:B-1----:R-:W-:Y:S01]  /*6390*/  @!P1 FADD.FTZ R33, R33, 1 ;  /* 0x3f80000021219421 */ /* 0x002fe20000010000 */
[----:B------:R-:W-:-:S04]  /*63a0*/  @!P0 FADD.FTZ R32, R32, 1 ;  /* 0x3f80000020208421 */ /* 0x000fc80000010000 */
[----:B------:R-:W1:Y:S01]  /*63b0*/  @!P2 MUFU.EX2 R35, R35 ;  /* 0x000000230023a308 */ /* 0x000e620000000800 */
[----:B--2---:R-:W2:Y:S01]  /*63c0*/  LDS.128 R8, [R91] ;  /* 0x000000005b087984 */ /* 0x004ea20000000c00 */
[----:B0-----:R-:W-:Y:S01]  /*63d0*/  @!P3 FMUL.FTZ R61, R61, R16 ;  /* 0x000000103d3db220 */ /* 0x001fe20000410000 */
[----:B------:R-:W-:Y:S01]  /*63e0*/  F2FP.BF16.F32.PACK_AB R16, R51, R50 ;  /* 0x000000323310723e */ /* 0x000fe200000010ff */
[----:B------:R0:W5:Y:S01]  /*63f0*/  @!P6 MUFU.RCP R17, R12 ;  /* 0x0000000c0011e308 */ /* 0x0001620000001000 */
[----:B---3--:R-:W-:Y:S01]  /*6400*/  @!P5 FMUL.FTZ R65, R65, R18 ;  /* 0x000000124141d220 */ /* 0x008fe20000410000 */
[----:B------:R-:W-:-:S06]  /*6410*/  F2FP.BF16.F32.PACK_AB R18, R56, R55 ;  /* 0x000000373812723e */ /* 0x000fcc00000010ff */
[----:B------:R-:W3:Y:S01]  /*6420*/  @!P4 MUFU.RCP R34, R34 ;  /* 0x000000220022c308 */ /* 0x000ee20000001000 */
[----:B0-----:R-:W-:Y:S01]  /*6430*/  MOV R12, UR11 ;  /* 0x0000000b000c7c02 */ /* 0x001fe20008000f00 */
[----:B-1----:R-:W-:Y:S01]  /*6440*/  @!P2 FADD.FTZ R35, R35, 1 ;  /* 0x3f8000002323a421 */ /* 0x002fe20000010000 */
[----:B------:R-:W0:Y:S03]  /*6450*/  LDCU.64 UR10, c[0x0][0x518] ;  /* 0x0000a300ff0a77ac */ /* 0x000e260008000a00 */
[----:B------:R-:W-:Y:S02]  /*6460*/  IMAD.WIDE.U32 R12, R15, 0x10, R12 ;  /* 0x000000100f0c7825 */ /* 0x000fe400078e000c */
[----:B------:R-:W1:Y:S02]  /*6470*/  @!P0 MUFU.RCP R19, R32 ;  /* 0x0000002000138308 */ /* 0x000e640000001000 */
[----:B-----5:R-:W-:Y:S01]  /*6480*/  @!P6 FMUL.FTZ R62, R62, R17 ;  /* 0x000000113e3ee220 */ /* 0x020fe20000410000 */
[----:B------:R-:W-:-:S04]  /*6490*/  FADD.FTZ R17, R14, R51 ;  /* 0x000000330e117221 */ /* 0x000fc80000010000 */
[----:B------:R-:W-:Y:S01]  /*64a0*/  FADD.FTZ R14, R17, R52 ;  /* 0x00000034110e7221 */ /* 0x000fe20000010000 */
[----:B------:R-:W5:Y:S01]  /*64b0*/  @!P1 MUFU.RCP R33, R33 ;  /* 0x0000002100219308 */ /* 0x000f620000001000 */
[----:B------:R-:W-:Y:S01]  /*64c0*/  F2FP.BF16.F32.PACK_AB R17, R53, R52 ;  /* 0x000000343511723e */ /* 0x000fe200000010ff */
[----:B---3--:R-:W-:Y:S01]  /*64d0*/  @!P4 FMUL.FTZ R67, R67, R34 ;  /* 0x000000224343c220 */ /* 0x008fe20000410000 */
[----:B------:R-:W-:Y:S01]  /*64e0*/  F2FP.BF16.F32.PACK_AB R20, R62, R59 ;  /* 0x0000003b3e14723e */ /* 0x000fe200000010ff */
[----:B------:R-:W-:Y:S01]  /*64f0*/  FADD.FTZ R14, R14, R53 ;  /* 0x000000350e0e7221 */ /* 0x000fe20000010000 */
[----:B----4-:R3:W-:Y:S01]  /*6500*/  STG.E.128 desc[UR30][R12.64+0x200], R4 ;  /* 0x000200040c007986 */ /* 0x0107e2000c101d1e */
[----:B0-----:R-:W-:Y:S02]  /*6510*/  UIMAD.WIDE.U32 UR16, UR23, UR10, UR16 ;  /* 0x0000000a171072a5 */ /* 0x001fe4000f8e0010 */
[----:B------:R-:W0:Y:S01]  /*6520*/  @!P2 MUFU.RCP R35, R35 ;  /* 0x000000230023a308 */ /* 0x000e220000001000 */
[----:B------:R-:W-:Y:S01]  /*6530*/  FADD.FTZ R55, R14, R55 ;  /* 0x000000370e377221 */ /* 0x000fe20000010000 */
[----:B-1----:R-:W-:Y:S01]  /*6540*/  @!P0 FMUL.FTZ R64, R64, R19 ;  /* 0x0000001340408220 */ /* 0x002fe20000410000 */
[----:B------:R-:W-:Y:S01]  /*6550*/  F2FP.BF16.F32.PACK_AB R19, R60, R57 ;  /* 0x000000393c13723e */ /* 0x000fe200000010ff */
[----:B------:R-:W-:Y:S01]  /*6560*/  UIMAD UR11, UR23, UR11, UR17 ;  /* 0x0000000b170b72a4 */ /* 0x000fe2000f8e0211 */
[----:B--2---:R-:W-:Y:S01]  /*6570*/  STG.E.128 desc[UR30][R12.64], R8 ;  /* 0x000000080c007986 */ /* 0x004fe2000c101d1e */
[----:B------:R-:W-:Y:S01]  /*6580*/  UMOV UR10, UR16 ;  /* 0x00000010000a7c82 */ /* 0x000fe20008000000 */
[----:B------:R-:W-:Y:S01]  /*6590*/  F2FP.BF16.F32.PACK_AB R21, R64, R61 ;  /* 0x0000003d4015723e */ /* 0x000fe200000010ff */
[----:B------:R-:W-:Y:S01]  /*65a0*/  UIMAD UR17, UR8, UR19, URZ ;  /* 0x00000013081172a4 */ /* 0x000fe2000f8e02ff */
[----:B------:R-:W-:Y:S01]  /*65b0*/  BAR.SYNC.DEFER_BLOCKING 0x0 ;  /* 0x0000000000007b1d */ /* 0x000fe20000010000 */
[----:B-----5:R-:W-:Y:S01]  /*65c0*/  @!P1 FMUL.FTZ R66, R66, R33 ;  /* 0x0000002142429220 */ /* 0x020fe20000410000 */
[----:B------:R-:W-:Y:S01]  /*65d0*/  UIMAD.WIDE.U32 UR10, UR8, UR18, UR10 ;  /* 0x00000012080a72a5 */ /* 0x000fe2000f8e000a */
[----:B------:R-:W-:-:S03]  /*65e0*/  FADD.FTZ R56, R55, R56 ;  /* 0x0000003837387221 */ /* 0x000fc60000010000 */
[----:B------:R-:W-:Y:S01]  /*65f0*/  F2FP.BF16.F32.PACK_AB R22, R66, R65 ;  /* 0x000000414216723e */ /* 0x000fe200000010ff */
[----:B------:R-:W-:Y:S01]  /*6600*/  UIADD3 UR16, UPT, UPT, UR11, UR17, URZ ;  /* 0x000000110b107290 */ /* 0x000fe2000fffe0ff */
[----:B------:R-:W-:Y:S01]  /*6610*/  FADD.FTZ R57, R56, R57 ;  /* 0x0000003938397221 */ /* 0x000fe20000010000 */
[----:B0-----:R-:W-:Y:S01]  /*6620*/  @!P2 FMUL.FTZ R68, R68, R35 ;  /* 0x000000234444a220 */ /* 0x001fe20000410000 */
[----:B------:R-:W-:Y:S02]  /*6630*/  ULEA UR11, UP0, UR10, UR24, 0x1 ;  /* 0x000000180a0b7291 */ /* 0x000fe4000f8008ff */
[----:B------:R-:W-:Y:S02]  /*6640*/  FADD.FTZ R60, R57, R60 ;  /* 0x0000003c393c7221 */ /* 0x000fe40000010000 */
[----:B------:R-:W-:Y:S01]  /*6650*/  F2FP.BF16.F32.PACK_AB R23, R68, R67 ;  /* 0x000000434417723e */ /* 0x000fe200000010ff */
[----:B------:R-:W-:Y:S01]  /*6660*/  ULEA.HI.X UR10, UR10, UR25, UR16, 0x1, UP0 ;  /* 0x000000190a0a7291 */ /* 0x000fe200080f0c10 */
[----:B---3--:R-:W-:Y:S01]  /*6670*/  MOV R4, UR11 ;  /* 0x0000000b00047c02 */ /* 0x008fe20008000f00 */
[----:B------:R-:W-:Y:S01]  /*6680*/  FADD.FTZ R59, R60, R59 ;  /* 0x0000003b3c3b7221 */ /* 0x000fe20000010000 */
[----:B------:R-:W-:-:S03]  /*6690*/  UIADD3 UR21, UP0, UPT, UR21, -0x1000, URZ ;  /* 0xfffff00015157890 */ /* 0x000fc6000ff1e0ff */
[----:B------:R-:W-:Y:S01]  /*66a0*/  MOV R5, UR10 ;  /* 0x0000000a00057c02 */ /* 0x000fe20008000f00 */
[----:B------:R-:W-:Y:S01]  /*66b0*/  FADD.FTZ R62, R59, R62 ;  /* 0x0000003e3b3e7221 */ /* 0x000fe20000010000 */
[----:B------:R-:W-:Y:S01]  /*66c0*/  UIADD3.X UR22, UPT, UPT, UR22, -0x1, URZ, UP0, !UPT ;  /* 0xffffffff16167890 */ /* 0x000fe200087fe4ff */
[----:B------:R-:W-:Y:S01]  /*66d0*/  STS.128 [R31], R16 ;  /* 0x000000101f007388 */ /* 0x000fe20000000c00 */
[----:B------:R-:W-:Y:S01]  /*66e0*/  UISETP.GT.AND UP0, UPT, UR14, 0x1, UPT ;  /* 0x000000010e00788c */ /* 0x000fe2000bf04270 */
[----:B------:R-:W-:-:S04]  /*66f0*/  IMAD.WIDE.U32 R4, R15, 0x10, R4 ;  /* 0x000000100f047825 */ /* 0x000fc800078e0004 */
[----:B------:R-:W-:Y:S01]  /*6700*/  FADD.FTZ R61, R62, R61 ;  /* 0x0000003d3e3d7221 */ /* 0x000fe20000010000 */
[----:B------:R-:W-:Y:S01]  /*6710*/  STS.128 [R31+0x10], R20 ;  /* 0x000010141f007388 */ /* 0x000fe20000000c00 */
[----:B------:R-:W-:-:S03]  /*6720*/  NOP ;  /* 0x0000000000007918 */ /* 0x000fc60000000000 */
[----:B------:R-:W0:Y:S01]  /*6730*/  LDS.128 R8, [R91] ;  /* 0x000000005b087984 */ /* 0x000e220000000c00 */
[----:B------:R-:W-:Y:S01]  /*6740*/  FADD.FTZ R64, R61, R64 ;  /* 0x000000403d407221 */ /* 0x000fe20000010000 */
[----:B------:R-:W-:Y:S02]  /*6750*/  UMOV UR14, UR28 ;  /* 0x0000001c000e7c82 */ /* 0x000fe40008000000 */
[----:B------:R-:W1:Y:S01]  /*6760*/  LDS.128 R24, [R91+0x200] ;  /* 0x000200005b187984 */ /* 0x000e620000000c00 */
[----:B------:R-:W-:-:S04]  /*6770*/  FADD.FTZ R65, R64, R65 ;  /* 0x0000004140417221 */ /* 0x000fc80000010000 */
[----:B------:R-:W-:-:S04]  /*6780*/  FADD.FTZ R66, R65, R66 ;  /* 0x0000004241427221 */ /* 0x000fc80000010000 */
[----:B------:R-:W-:-:S04]  /*6790*/  FADD.FTZ R67, R66, R67 ;  /* 0x0000004342437221 */ /* 0x000fc80000010000 */
[----:B------:R-:W-:Y:S01]  /*67a0*/  FADD.FTZ R93, R67, R68 ;  /* 0x00000044435d7221 */ /* 0x000fe20000010000 */
[----:B0-----:R0:W-:Y:S04]  /*67b0*/  STG.E.128 desc[UR30][R4.64], R8 ;  /* 0x0000000804007986 */ /* 0x0011e8000c101d1e */
[----:B-1----:R0:W-:Y:S01]  /*67c0*/  STG.E.128 desc[UR30][R4.64+0x200], R24 ;  /* 0x0002001804007986 */ /* 0x0021e2000c101d1e */
[----:B------:R-:W-:Y:S05]  /*67d0*/  BRA.U UP0, `(.L_x_1826) ;  /* 0xffffff9d00647547 */ /* 0x000fea000b83ffff */
.L_x_1779:
[----:B------:R-:W1:Y:S01]  /*67e0*/  LDCU.64 UR6, c[0x0][0x548] ;  /* 0x0000a900ff0677ac */ /* 0x000e620008000a00 */
[----:B0-----:R-:W0:Y:S01]  /*67f0*/  S2R R11, SR_TID.X ;  /* 0x00000000000b7919 */ /* 0x001e220000002100 */
[----:B------:R-:W2:Y:S01]  /*6800*/  LDCU UR21, c[0x0][0x38c] ;  /* 0x00007180ff1577ac */ /* 0x000ea20008000800 */
[----:B------:R-:W3:Y:S01]  /*6810*/  LDCU.64 UR10, c[0x0][0x568] ;  /* 0x0000ad00ff0a77ac */ /* 0x000ee20008000a00 */
[----:B-1----:R-:W-:-:S04]  /*6820*/  UISETP.NE.U32.AND UP0, UPT, UR6, URZ, UPT ;  /* 0x000000ff0600728c */ /* 0x002fc8000bf05070 */
[----:B------:R-:W-:-:S09]  /*6830*/  UISETP.NE.AND.EX UP0, UPT, UR7, URZ, UPT, UP0 ;  /* 0x000000ff0700728c */ /* 0x000fd2000bf05300 */
[----:B--23--:R-:W-:Y:S05]  /*6840*/  BRA.U !UP0, `(.L_x_1827) ;  /* 0x0000000108987547 */ /* 0x00cfea000b800000 */
[----:B------:R-:W1:Y:S01]  /*6850*/  SHFL.DOWN P0, R0, R95, 0x1, 0x1f ;  /* 0x08201f005f007f89 */ /* 0x000e620000000000 */
[----:B------:R-:W-:Y:S01]  /*6860*/  BSSY.RECONVERGENT B0, `(.L_x_1827) ;  /* 0x0000024000007945 */ /* 0x000fe20003800200 */
[----:B------:R-:W2:Y:S01]  /*6870*/  S2R R4, SR_LANEID ;  /* 0x0000000000047919 */ /* 0x000ea20000000000 */
[----:B------:R-:W3:Y:S01]  /*6880*/  S2R R6, SR_TID.X ;  /* 0x0000000000067919 */ /* 0x000ee20000002100 */
[----:B-1----:R-:W-:-:S05]  /*6890*/  @P0 FADD R0, R0, R95 ;  /* 0x0000005f00000221 */ /* 0x002fca0000000000 */
[----:B------:R-:W1:Y:S01]  /*68a0*/  SHFL.DOWN P0, R3, R0, 0x2, 0x1f ;  /* 0x08401f0000037f89 */ /* 0x000e620000000000 */
[----:B--2---:R-:W-:-:S13]  /*68b0*/  ISETP.NE.AND P1, PT, R4, RZ, PT ;  /* 0x000000ff0400720c */ /* 0x004fda0003f25270 */
[----:B------:R-:W2:Y:S01]  /*68c0*/  @!P1 S2R R8, SR_CgaCtaId ;  /* 0x0000000000089919 */ /* 0x000ea20000008800 */
[----:B------:R-:W-:Y:S01]  /*68d0*/  @!P1 MOV R7, 0x400 ;  /* 0x0000040000079802 */ /* 0x000fe20000000f00 */
[----:B-1----:R-:W-:Y:S01]  /*68e0*/  @P0 FADD R3, R0, R3 ;  /* 0x0000000300030221 */ /* 0x002fe20000000000 */
[----:B---3--:R-:W-:-:S04]  /*68f0*/  @!P1 SHF.R.U32.HI R0, RZ, 0x3, R6 ;  /* 0x00000003ff009819 */ /* 0x008fc80000011606 */
[----:B------:R-:W1:Y:S01]  /*6900*/  SHFL.DOWN P0, R2, R3, 0x4, 0x1f ;  /* 0x08801f0003027f89 */ /* 0x000e620000000000 */
[----:B------:R-:W-:Y:S02]  /*6910*/  @!P1 LOP3.LUT R0, R0, 0x7c, RZ, 0xc0, !PT ;  /* 0x0000007c00009812 */ /* 0x000fe400078ec0ff */
[----:B--2---:R-:W-:Y:S01]  /*6920*/  @!P1 LEA R7, R8, R7, 0x18 ;  /* 0x0000000708079211 */ /* 0x004fe200078ec0ff */
[----:B-1----:R-:W-:-:S03]  /*6930*/  @P0 FADD R2, R3, R2 ;  /* 0x0000000203020221 */ /* 0x002fc60000000000 */
[----:B------:R-:W-:Y:S02]  /*6940*/  @!P1 IADD3 R3, PT, PT, R7, R0, RZ ;  /* 0x0000000007039210 */ /* 0x000fe40007ffe0ff */
[----:B------:R-:W1:Y:S02]  /*6950*/  SHFL.DOWN P0, R5, R2, 0x8, 0x1f ;  /* 0x09001f0002057f89 */ /* 0x000e640000000000 */
        /* <DEDUP_REMOVED lines=20> */
.L_x_1828:
[----:B------:R-:W-:Y:S05]  /*6aa0*/  BSYNC.RECONVERGENT B0 ;  /* 0x0000000000007941 */ /* 0x000fea0003800200 */
.L_x_1827:
[----:B------:R-:W-:Y:S01]  /*6ab0*/  UISETP.NE.U32.AND UP0, UPT, UR10, URZ, UPT ;  /* 0x000000ff0a00728c */ /* 0x000fe2000bf05070 */
[----:B0-----:R-:W-:-:S03]  /*6ac0*/  ISETP.GE.AND P0, PT, R11, UR21, PT ;  /* 0x000000150b007c0c */ /* 0x001fc6000bf06270 */
[----:B------:R-:W-:-:S09]  /*6ad0*/  UISETP.NE.AND.EX UP0, UPT, UR11, URZ, UPT, UP0 ;  /* 0x000000ff0b00728c */ /* 0x000fd2000bf05300 */
[----:B------:R-:W-:Y:S05]  /*6ae0*/  BRA.U !UP0, `(.L_x_1829) ;  /* 0x00000001089c7547 */ /* 0x000fea000b800000 */
[----:B------:R-:W-:Y:S06]  /*6af0*/  BAR.SYNC.DEFER_BLOCKING 0x0 ;  /* 0x0000000000007b1d */ /* 0x000fec0000010000 */
[----:B------:R-:W-:Y:S01]  /*6b00*/  BSSY.RECONVERGENT B0, `(.L_x_1829) ;  /* 0x0000025000007945 */ /* 0x000fe20003800200 */
[----:B------:R-:W0:Y:S01]  /*6b10*/  SHFL.DOWN P1, R0, R93, 0x1, 0x1f ;  /* 0x08201f005d007f89 */ /* 0x000e220000020000 */
[----:B-1----:R-:W1:Y:S01]  /*6b20*/  S2R R4, SR_LANEID ;  /* 0x0000000000047919 */ /* 0x002e620000000000 */
[----:B------:R-:W3:Y:S01]  /*6b30*/  S2R R6, SR_TID.X ;  /* 0x0000000000067919 */ /* 0x000ee20000002100 */
[----:B0-----:R-:W-:-:S05]  /*6b40*/  @P1 FADD R0, R0, R93 ;  /* 0x0000005d00001221 */ /* 0x001fca0000000000 */
[----:B--2---:R-:W0:Y:S01]  /*6b50*/  SHFL.DOWN P1, R3, R0, 0x2, 0x1f ;  /* 0x08401f0000037f89 */ /* 0x004e220000020000 */
[----:B-1----:R-:W-:-:S13]  /*6b60*/  ISETP.NE.AND P2, PT, R4, RZ, PT ;  /* 0x000000ff0400720c */ /* 0x002fda0003f45270 */
[----:B------:R-:W1:Y:S01]  /*6b70*/  @!P2 S2R R8, SR_CgaCtaId ;  /* 0x000000000008a919 */ /* 0x000e620000008800 */
[----:B------:R-:W-:Y:S01]  /*6b80*/  @!P2 MOV R7, 0x400 ;  /* 0x000004000007a802 */ /* 0x000fe20000000f00 */
[----:B0-----:R-:W-:Y:S01]  /*6b90*/  @P1 FADD R3, R0, R3 ;  /* 0x0000000300031221 */ /* 0x001fe20000000000 */
[----:B---3--:R-:W-:-:S04]  /*6ba0*/  @!P2 SHF.R.U32.HI R0, RZ, 0x3, R6 ;  /* 0x00000003ff00a819 */ /* 0x008fc80000011606 */
[----:B------:R-:W0:Y:S01]  /*6bb0*/  SHFL.DOWN P1, R2, R3, 0x4, 0x1f ;  /* 0x08801f0003027f89 */ /* 0x000e220000020000 */
[----:B------:R-:W-:Y:S02]  /*6bc0*/  @!P2 LOP3.LUT R0, R0, 0x7c, RZ, 0xc0, !PT ;  /* 0x0000007c0000a812 */ /* 0x000fe400078ec0ff */
[----:B-1----:R-:W-:Y:S01]  /*6bd0*/  @!P2 LEA R7, R8, R7, 0x18 ;  /* 0x000000070807a211 */ /* 0x002fe200078ec0ff */
        /* <DEDUP_REMOVED lines=23> */
.L_x_1830:
[----:B------:R-:W-:Y:S05]  /*6d50*/  BSYNC.RECONVERGENT B0 ;  /* 0x0000000000007941 */ /* 0x000fea0003800200 */
.L_x_1829:
        /* <DEDUP_REMOVED lines=34> */
.L_x_1832:
        /* <DEDUP_REMOVED lines=57> */
.L_x_1831:
[----:B------:R-:W-:Y:S05]  /*7310*/  EXIT ;  /* 0x000000000000794d */ /* 0x000fea0003800000 */
.L_x_1817:
[----:B------:R-:W-:Y:S01]  /*7320*/  MOV R154, R10 ;  /* 0x0000000a009a7202 */ /* 0x000fe20000000f00 */
[----:B------:R-:W-:Y:S01]  /*7330*/  HFMA2 R156, -RZ, RZ, 0, 5.9604644775390625e-08 ;  /* 0x00000001ff9c7431 */ /* 0x000fe200000001ff */
[----:B------:R-:W-:Y:S02]  /*7340*/  MOV R159, RZ ;  /* 0x000000ff009f7202 */ /* 0x000fe40000000f00 */
[----:B------:R-:W-:-:S07]  /*7350*/  MOV R151, 0xffffffff ;  /* 0xffffffff00977802 */ /* 0x000fce0000000f00 */
[----:B-12--5:R-:W-:Y:S05]  /*7360*/  WARPSYNC.COLLECTIVE R151, `(.L_x_1833) ;  /* 0x0000000097087348 */ /* 0x026fea0003c00000 */
[----:B------:R0:W3:Y:S02]  /*7370*/  SHFL.UP P6, R146, R154, R156, R159 ;  /* 0x0400009c9a927389 */ /* 0x0000e400000c009f */
[----:B0123-5:R-:W-:Y:S05]  /*7380*/  ENDCOLLECTIVE ;  /* 0x000000000000791b */ /* 0x02ffea0003800000 */
.L_x_1833:
[----:B------:R-:W-:Y:S02]  /*7390*/  MOV R154, R11 ;  /* 0x0000000b009a7202 */ /* 0x000fe40000000f00 */
[----:B------:R-:W-:-:S07]  /*73a0*/  MOV R149, R146 ;  /* 0x0000009200957202 */ /* 0x000fce0000000f00 */
[----:B------:R-:W-:Y:S05]  /*73b0*/  WARPSYNC.COLLECTIVE R151, `(.L_x_1834) ;  /* 0x0000000097087348 */ /* 0x000fea0003c00000 */
[----:B------:R0:W1:Y:S02]  /*73c0*/  SHFL.UP P6, R146, R154, R156, R159 ;  /* 0x0400009c9a927389 */ /* 0x00006400000c009f */
[----:B01----:R-:W-:Y:S05]  /*73d0*/  ENDCOLLECTIVE ;  /* 0x000000000000791b */ /* 0x003fea0003800000 */
.L_x_1834:
        /* <DEDUP_REMOVED lines=8> */
.L_x_1835:
[----:B------:R-:W-:Y:S02]  /*7460*/  MOV R154, R155 ;  /* 0x0000009b009a7202 */ /* 0x000fe40000000f00 */
[----:B------:R-:W-:-:S07]  /*7470*/  MOV R149, R146 ;  /* 0x0000009200957202 */ /* 0x000fce0000000f00 */
[----:B------:R-:W-:Y:S05]  /*7480*/  WARPSYNC.COLLECTIVE R151, `(.L_x_1836) ;  /* 0x0000000097087348 */ /* 0x000fea0003c00000 */
[----:B------:R0:W1:Y:S02]  /*7490*/  SHFL.UP P6, R146, R154, R156, R159 ;  /* 0x0400009c9a927389 */ /* 0x00006400000c009f */
[----:B01----:R-:W-:Y:S05]  /*74a0*/  ENDCOLLECTIVE ;  /* 0x000000000000791b */ /* 0x003fea0003800000 */
.L_x_1836:
        /* <DEDUP_REMOVED lines=8> */
.L_x_1837:
[----:B------:R-:W-:Y:S02]  /*7530*/  MOV R154, R157 ;  /* 0x0000009d009a7202 */ /* 0x000fe40000000f00 */
[----:B------:R-:W-:-:S07]  /*7540*/  MOV R11, R146 ;  /* 0x00000092000b7202 */ /* 0x000fce0000000f00 */
[----:B------:R-:W-:Y:S05]  /*7550*/  WARPSYNC.COLLECTIVE R151, `(.L_x_1838) ;  /* 0x0000000097087348 */ /* 0x000fea0003c00000 */
[----:B------:R0:W1:Y:S02]  /*7560*/  SHFL.UP P6, R146, R154, R156, R159 ;  /* 0x0400009c9a927389 */ /* 0x00006400000c009f */
[----:B01----:R-:W-:Y:S05]  /*7570*/  ENDCOLLECTIVE ;  /* 0x000000000000791b */ /* 0x003fea0003800000 */
.L_x_1838:
        /* <DEDUP_REMOVED lines=8> */
.L_x_1839:
[----:B------:R-:W-:Y:S02]  /*7600*/  MOV R154, R149 ;  /* 0x00000095009a7202 */ /* 0x000fe40000000f00 */
[----:B------:R-:W-:-:S07]  /*7610*/  MOV R11, R146 ;  /* 0x00000092000b7202 */ /* 0x000fce0000000f00 */
[----:B------:R-:W-:Y:S05]  /*7620*/  WARPSYNC.COLLECTIVE R151, `(.L_x_1840) ;  /* 0x0000000097087348 */ /* 0x000fea0003c00000 */
[----:B------:R0:W1:Y:S02]  /*7630*/  SHFL.UP P6, R146, R154, R156, R159 ;  /* 0x0400009c9a927389 */ /* 0x00006400000c009f */
[----:B01----:R-:W-:Y:S05]  /*7640*/  ENDCOLLECTIVE ;  /* 0x000000000000791b */ /* 0x003fea0003800000 */
.L_x_1840:
        /* <DEDUP_REMOVED lines=8> */
.L_x_1841:
[----:B------:R-:W-:Y:S02]  /*76d0*/  MOV R154, R11 ;  /* 0x0000000b009a7202 */ /* 0x000fe40000000f00 */
[----:B------:R-:W-:-:S07]  /*76e0*/  MOV R155, R146 ;  /* 0x00000092009b7202 */ /* 0x000fce0000000f00 */
[----:B------:R-:W-:Y:S05]  /*76f0*/  WARPSYNC.COLLECTIVE R151, `(.L_x_1842) ;  /* 0x0000000097087348 */ /* 0x000fea0003c00000 */
[----:B------:R0:W1:Y:S02]  /*7700*/  SHFL.UP P6, R146, R154, R156, R159 ;  /* 0x0400009c9a927389 */ /* 0x00006400000c009f */
[----:B01----:R-:W-:Y:S05]  /*7710*/  ENDCOLLECTIVE ;  /* 0x000000000000791b */ /* 0x003fea0003800000 */
.L_x_1842:
[----:B------:R-:W-:Y:S05]  /*7720*/  BRA `(.L_x_1843) ;  /* 0xffffffc800507947 */ /* 0x000fea000383ffff */
.L_x_1818:
        /* <DEDUP_REMOVED lines=8> */
.L_x_1845:
[----:B------:R-:W-:Y:S05]  /*77b0*/  BSYNC B0 ;  /* 0x0000000000007941 */ /* 0x000fea0003800000 */
.L_x_1844:
[----:B------:R-:W-:Y:S05]  /*77c0*/  BRA `(.L_x_1846) ;  /* 0xffffffc8003c7947 */ /* 0x000fea000383ffff */
.L_x_1819:
        /* <DEDUP_REMOVED lines=8> */
.L_x_1848:
[----:B------:R-:W-:Y:S05]  /*7850*/  BSYNC B0 ;  /* 0x0000000000007941 */ /* 0x000fea0003800000 */
.L_x_1847:
[----:B------:R-:W-:Y:S05]  /*7860*/  BRA `(.L_x_1849) ;  /* 0xffffffc8001c7947 */ /* 0x000fea000383ffff */
.L_x_1820:
        /* <DEDUP_REMOVED lines=8> */
.L_x_1851:
[----:B------:R-:W-:Y:S05]  /*78f0*/  BSYNC B0 ;  /* 0x0000000000007941 */ /* 0x000fea0003800000 */
.L_x_1850:
[----:B------:R-:W-:Y:S01]  /*7900*/  MOV R154, R11 ;  /* 0x0000000b009a7202 */ /* 0x000fe20000000f00 */
[----:B------:R-:W-:Y:S01]  /*7910*/  HFMA2 R156, -RZ, RZ, 0, 5.9604644775390625e-08 ;  /* 0x00000001ff9c7431 */ /* 0x000fe200000001ff */
[----:B------:R-:W-:Y:S01]  /*7920*/  MOV R159, RZ ;  /* 0x000000ff009f7202 */ /* 0x000fe20000000f00 */
[----:B------:R-:W-:Y:S01]  /*7930*/  HFMA2 R149, -RZ, RZ, 0, 0 ;  /* 0x00000000ff957431 */ /* 0x000fe200000001ff */
[----:B------:R-:W-:Y:S02]  /*7940*/  MOV R151, 0xffffffff ;  /* 0xffffffff00977802 */ /* 0x000fe40000000f00 */
[----:B------:R-:W-:Y:S02]  /*7950*/  MOV R10, R146 ;  /* 0x00000092000a7202 */ /* 0x000fe40000000f00 */
[----:B------:R-:W-:-:S07]  /*7960*/  MOV R148, R4 ;  /* 0x0000000400947202 */ /* 0x000fce0000000f00 */
[----:B------:R-:W-:Y:S05]  /*7970*/  WARPSYNC.COLLECTIVE R151, `(.L_x_1852) ;  /* 0x0000000097087348 */ /* 0x000fea0003c00000 */
[----:B------:R0:W1:Y:S02]  /*7980*/  SHFL.UP P6, R146, R154, R156, R159 ;  /* 0x0400009c9a927389 */ /* 0x00006400000c009f */
[----:B01----:R-:W-:Y:S05]  /*7990*/  ENDCOLLECTIVE ;  /* 0x000000000000791b */ /* 0x003fea0003800000 */
.L_x_1852:
[----:B------:R-:W-:Y:S02]  /*79a0*/  MOV R11, R146 ;  /* 0x00000092000b7202 */ /* 0x000fe40000000f00 */
[----:B------:R-:W-:-:S07]  /*79b0*/  MOV R146, 0x1f ;  /* 0x0000001f00927802 */ /* 0x000fce0000000f00 */
[----:B------:R-:W-:Y:S05]  /*79c0*/  WARPSYNC.COLLECTIVE R151, `(.L_x_1853) ;  /* 0x0000000097087348 */ /* 0x000fea0003c00000 */
[----:B------:R0:W1:Y:S02]  /*79d0*/  SHFL.IDX P1, R152, R148, R149, R146 ;  /* 0x0000009594987389 */ /* 0x0000640000020092 */
[----:B01----:R-:W-:Y:S05]  /*79e0*/  ENDCOLLECTIVE ;  /* 0x000000000000791b */ /* 0x003fea0003800000 */
.L_x_1853:
[----:B------:R-:W-:Y:S02]  /*79f0*/  MOV R148, R5 ;  /* 0x0000000500947202 */ /* 0x000fe40000000f00 */
[----:B------:R-:W-:-:S07]  /*7a00*/  MOV R4, R152 ;  /* 0x0000009800047202 */ /* 0x000fce0000000f00 */
[----:B------:R-:W-:Y:S05]  /*7a10*/  WARPSYNC.COLLECTIVE R151, `(.L_x_1854) ;  /* 0x0000000097087348 */ /* 0x000fea0003c00000 */
[----:B------:R0:W1:Y:S02]  /*7a20*/  SHFL.IDX P1, R152, R148, R149, R146 ;  /* 0x0000009594987389 */ /* 0x0000640000020092 */
[----:B01----:R-:W-:Y:S05]  /*7a30*/  ENDCOLLECTIVE ;  /* 0x000000000000791b */ /* 0x003fea0003800000 */
.L_x_1854:
[----:B------:R-:W-:Y:S01]  /*7a40*/  MOV R5, R152 ;  /* 0x0000009800057202 */ /* 0x000fe20000000f00 */
[----:B------:R-:W-:Y:S06]  /*7a50*/  BRA `(.L_x_1855) ;  /* 0xffffffc400b87947 */ /* 0x000fec000383ffff */
.L_x_1822:
        /* <DEDUP_REMOVED lines=9> */
.L_x_1856:
[----:B------:R-:W-:Y:S02]  /*7af0*/  ISETP.GT.U32.AND P3, PT, R131, 0xf, PT ;  /* 0x0000000f8300780c */ /* 0x000fe40003f64070 */
[----:B------:R-:W-:Y:S02]  /*7b00*/  MOV R149, RZ ;  /* 0x000000ff00957202 */ /* 0x000fe40000000f00 */
[----:B------:R-:W-:Y:S02]  /*7b10*/  MOV R158, R9 ;  /* 0x00000009009e7202 */ /* 0x000fe40000000f00 */
[----:B------:R-:W-:-:S07]  /*7b20*/  MOV R135, R146 ;  /* 0x0000009200877202 */ /* 0x000fce0000000f00 */
[----:B------:R-:W-:Y:S05]  /*7b30*/  WARPSYNC.COLLECTIVE R151, `(.L_x_1857) ;  /* 0x0000000097087348 */ /* 0x000fea0003c00000 */
[----:B------:R0:W1:Y:S02]  /*7b40*/  SHFL.DOWN P4, R146, R158, R157, R160 ;  /* 0x0800009d9e927389 */ /* 0x00006400000800a0 */
[----:B01----:R-:W-:Y:S05]  /*7b50*/  ENDCOLLECTIVE ;  /* 0x000000000000791b */ /* 0x003fea0003800000 */
.L_x_1857:
        /* <DEDUP_REMOVED lines=10> */
.L_x_1858:
[----:B------:R-:W-:Y:S02]  /*7c00*/  MOV R158, R9 ;  /* 0x00000009009e7202 */ /* 0x000fe40000000f00 */
[----:B------:R-:W-:-:S07]  /*7c10*/  MOV R135, R146 ;  /* 0x0000009200877202 */ /* 0x000fce0000000f00 */
[----:B------:R-:W-:Y:S05]  /*7c20*/  WARPSYNC.COLLECTIVE R151, `(.L_x_1859) ;  /* 0x0000000097087348 */ /* 0x000fea0003c00000 */
[----:B------:R0:W1:Y:S02]  /*7c30*/  SHFL.DOWN P4, R146, R158, R157, R160 ;  /* 0x0800009d9e927389 */ /* 0x00006400000800a0 */
[----:B01----:R-:W-:Y:S05]  /*7c40*/  ENDCOLLECTIVE ;  /* 0x000000000000791b */ /* 0x003fea0003800000 */
.L_x_1859:
        /* <DEDUP_REMOVED lines=10> */
.L_x_1860:
[----:B------:R-:W-:Y:S02]  /*7cf0*/  MOV R158, R9 ;  /* 0x00000009009e7202 */ /* 0x000fe40000000f00 */
[----:B------:R-:W-:-:S07]  /*7d00*/  MOV R135, R146 ;  /* 0x0000009200877202 */ /* 0x000fce0000000f00 */
[----:B------:R-:W-:Y:S05]  /*7d10*/  WARPSYNC.COLLECTIVE R151, `(.L_x_1861) ;  /* 0x0000000097087348 */ /* 0x000fea0003c00000 */
[----:B------:R0:W1:Y:S02]  /*7d20*/  SHFL.DOWN P4, R146, R158, R157, R160 ;  /* 0x0800009d9e927389 */ /* 0x00006400000800a0 */
[----:B01----:R-:W-:Y:S05]  /*7d30*/  ENDCOLLECTIVE ;  /* 0x000000000000791b */ /* 0x003fea0003800000 */
.L_x_1861:
        /* <DEDUP_REMOVED lines=9> */
.L_x_1862:
[----:B------:R-:W-:Y:S02]  /*7dd0*/  MOV R158, R9 ;  /* 0x00000009009e7202 */ /* 0x000fe40000000f00 */
[----:B------:R-:W-:-:S07]  /*7de0*/  MOV R135, R146 ;  /* 0x0000009200877202 */ /* 0x000fce0000000f00 */
[----:B------:R-:W-:Y:S05]  /*7df0*/  WARPSYNC.COLLECTIVE R151, `(.L_x_1863) ;  /* 0x0000000097087348 */ /* 0x000fea0003c00000 */
[----:B------:R0:W1:Y:S02]  /*7e00*/  SHFL.DOWN P4, R146, R158, R157, R160 ;  /* 0x0800009d9e927389 */ /* 0x00006400000800a0 */
[----:B01----:R-:W-:Y:S05]  /*7e10*/  ENDCOLLECTIVE ;  /* 0x000000000000791b */ /* 0x003fea0003800000 */
.L_x_1863:
        /* <DEDUP_REMOVED lines=9> */
.L_x_1864:
[----:B------:R-:W-:Y:S02]  /*7eb0*/  MOV R158, R9 ;  /* 0x00000009009e7202 */ /* 0x000fe40000000f00 */
[----:B------:R-:W-:-:S07]  /*7ec0*/  MOV R135, R146 ;  /* 0x0000009200877202 */ /* 0x000fce0000000f00 */
[----:B------:R-:W-:Y:S05]  /*7ed0*/  WARPSYNC.COLLECTIVE R151, `(.L_x_1865) ;  /* 0x0000000097087348 */ /* 0x000fea0003c00000 */
[----:B------:R0:W1:Y:S02]  /*7ee0*/  SHFL.DOWN P4, R146, R158, R157, R160 ;  /* 0x0800009d9e927389 */ /* 0x00006400000800a0 */
[----:B01----:R-:W-:Y:S05]  /*7ef0*/  ENDCOLLECTIVE ;  /* 0x000000000000791b */ /* 0x003fea0003800000 */
.L_x_1865:
[C---:B------:R-:W-:Y:S01]  /*7f00*/  @!P3 FMUL.FTZ R135, R8.reuse, R135 ;  /* 0x000000870887b220 */ /* 0x040fe20000410000 */
[----:B------:R-:W-:Y:S01]  /*7f10*/  MOV R157, 0x1 ;  /* 0x00000001009d7802 */ /* 0x000fe20000000f00 */
[----:B------:R-:W-:-:S03]  /*7f20*/  @!P3 FFMA.FTZ R146, R8, R146, R9 ;  /* 0x000000920892b223 */ /* 0x000fc60000010009 */
[----:B------:R-:W-:Y:S02]  /*7f30*/  @!P3 MOV R8, R135 ;  /* 0x000000870008b202 */ /* 0x000fe40000000f00 */
[----:B------:R-:W-:Y:S02]  /*7f40*/  @!P3 MOV R9, R146 ;  /* 0x000000920009b202 */ /* 0x000fe40000000f00 */
[-C--:B------:R-:W-:Y:S02]  /*7f50*/  MOV R148, R8.reuse ;  /* 0x0000000800947202 */ /* 0x080fe40000000f00 */
[----:B------:R-:W-:Y:S02]  /*7f60*/  MOV R146, 0x1f ;  /* 0x0000001f00927802 */ /* 0x000fe40000000f00 */
[----:B------:R-:W-:-:S07]  /*7f70*/  MOV R158, R8 ;  /* 0x00000008009e7202 */ /* 0x000fce0000000f00 */
[----:B------:R-:W-:Y:S05]  /*7f80*/  WARPSYNC.COLLECTIVE R151, `(.L_x_1866) ;  /* 0x0000000097087348 */ /* 0x000fea0003c00000 */
[----:B------:R0:W1:Y:S02]  /*7f90*/  SHFL.IDX P1, R152, R148, R149, R146 ;  /* 0x0000009594987389 */ /* 0x0000640000020092 */
[----:B01----:R-:W-:Y:S05]  /*7fa0*/  ENDCOLLECTIVE ;  /* 0x000000000000791b */ /* 0x003fea0003800000 */
.L_x_1866:
[----:B------:R-:W-:Y:S02]  /*7fb0*/  MOV R148, R9 ;  /* 0x0000000900947202 */ /* 0x000fe40000000f00 */
[----:B------:R-:W-:-:S07]  /*7fc0*/  MOV R135, R152 ;  /* 0x0000009800877202 */ /* 0x000fce0000000f00 */
[----:B------:R-:W-:Y:S05]  /*7fd0*/  WARPSYNC.COLLECTIVE R151, `(.L_x_1867) ;  /* 0x0000000097087348 */ /* 0x000fea0003c00000 */
[----:B------:R0:W1:Y:S02]  /*7fe0*/  SHFL.IDX P1, R152, R148, R149, R146 ;  /* 0x0000009594987389 */ /* 0x0000640000020092 */
[----:B01----:R-:W-:Y:S05]  /*7ff0*/  ENDCOLLECTIVE ;  /* 0x000000000000791b */ /* 0x003fea0003800000 */
.L_x_1867:
[----:B------:R-:W-:Y:S05]  /*8000*/  WARPSYNC.COLLECTIVE R151, `(.L_x_1868) ;  /* 0x0000000097087348 */ /* 0x000fea0003c00000 */
[----:B------:R0:W1:Y:S02]  /*8010*/  SHFL.DOWN P4, R146, R158, R157, R160 ;  /* 0x0800009d9e927389 */ /* 0x00006400000800a0 */
[----:B01----:R-:W-:Y:S05]  /*8020*/  ENDCOLLECTIVE ;  /* 0x000000000000791b */ /* 0x003fea0003800000 */
.L_x_1868:
[----:B------:R-:W-:Y:S02]  /*8030*/  MOV R148, R4 ;  /* 0x0000000400947202 */ /* 0x000fe40000000f00 */
[----:B------:R-:W-:Y:S01]  /*8040*/  MOV R158, R9 ;  /* 0x00000009009e7202 */ /* 0x000fe20000000f00 */
[-C--:B------:R-:W-:Y:S01]  /*8050*/  FFMA.FTZ R131, R5, R135.reuse, R152 ;  /* 0x0000008705837223 */ /* 0x080fe20000010098 */
[----:B------:R-:W-:Y:S01]  /*8060*/  FMUL.FTZ R135, R4, R135 ;  /* 0x0000008704877220 */ /* 0x000fe20000410000 */
[----:B------:R-:W-:-:S07]  /*8070*/  MOV R154, R146 ;  /* 0x00000092009a7202 */ /* 0x000fce0000000f00 */
[----:B------:R-:W-:Y:S05]  /*8080*/  WARPSYNC.COLLECTIVE R151, `(.L_x_1869) ;  /* 0x0000000097087348 */ /* 0x000fea0003c00000 */
[----:B------:R0:W1:Y:S02]  /*8090*/  SHFL.DOWN P4, R146, R158, R157, R160 ;  /* 0x0800009d9e927389 */ /* 0x00006400000800a0 */
[----:B01----:R-:W-:Y:S05]  /*80a0*/  ENDCOLLECTIVE ;  /* 0x000000000000791b */ /* 0x003fea0003800000 */
.L_x_1869:
[----:B------:R-:W-:Y:S02]  /*80b0*/  MOV R155, R146 ;  /* 0x00000092009b7202 */ /* 0x000fe40000000f00 */
[----:B------:R-:W-:-:S07]  /*80c0*/  MOV R146, 0x1f ;  /* 0x0000001f00927802 */ /* 0x000fce0000000f00 */
[----:B------:R-:W-:Y:S05]  /*80d0*/  WARPSYNC.COLLECTIVE R151, `(.L_x_1870) ;  /* 0x0000000097087348 */ /* 0x000fea0003c00000 */
[----:B------:R0:W1:Y:S02]  /*80e0*/  SHFL.IDX P1, R152, R148, R149, R146 ;  /* 0x0000009594987389 */ /* 0x0000640000020092 */
[----:B01----:R-:W-:Y:S05]  /*80f0*/  ENDCOLLECTIVE ;  /* 0x000000000000791b */ /* 0x003fea0003800000 */
.L_x_1870:
[----:B------:R-:W-:Y:S02]  /*8100*/  MOV R148, R5 ;  /* 0x0000000500947202 */ /* 0x000fe40000000f00 */
[----:B------:R-:W-:-:S07]  /*8110*/  MOV R156, R152 ;  /* 0x00000098009c7202 */ /* 0x000fce0000000f00 */
[----:B------:R-:W-:Y:S05]  /*8120*/  WARPSYNC.COLLECTIVE R151, `(.L_x_1871) ;  /* 0x0000000097087348 */ /* 0x000fea0003c00000 */
[----:B------:R0:W1:Y:S02]  /*8130*/  SHFL.IDX P1, R152, R148, R149, R146 ;  /* 0x0000009594987389 */ /* 0x0000640000020092 */
[----:B01----:R-:W-:Y:S05]  /*8140*/  ENDCOLLECTIVE ;  /* 0x000000000000791b */ /* 0x003fea0003800000 */
.L_x_1871:
[----:B------:R-:W-:Y:S01]  /*8150*/  MOV R157, R152 ;  /* 0x00000098009d7202 */ /* 0x000fe20000000f00 */
[----:B------:R-:W-:Y:S06]  /*8160*/  BRA `(.L_x_1872) ;  /* 0xffffffc400f47947 */ /* 0x000fec000383ffff */
.L_x_1873:
        /* <DEDUP_REMOVED lines=9> */
.L_x_10426:


//--------------------- .text._Z25selective_scan_bwd_kernelI32Selective_Scan_bwd_kernel_traitsILi128ELi16ELb1ELb0ELb0ELb1ELb1EN3c108BFloat16EfEEv12SSMParamsBwd --------------------------
	.section	.text._Z25selective_scan_bwd_kernelI32Selective_Scan_bwd_kernel_traitsILi128ELi16ELb1ELb0ELb0ELb1ELb1EN3c108BFloat16EfEEv12SSMParamsBwd,"ax",@progbits
	.align	128
        .global         _Z25selective_scan_bwd_kernelI32Selective_Scan_bwd_kernel_traitsILi128ELi16ELb1ELb0ELb0ELb1ELb1EN3c108BFloat16EfEEv12SSMParamsBwd
        .type           _Z25selective_scan_bwd_kernelI32Selective_Scan_bwd_kernel_traitsILi128ELi16ELb1ELb0ELb0ELb1ELb1EN3c108BFloat16EfEEv12SSMParamsBwd,@function
        .size           _Z25selective_scan_bwd_kernelI32Selective_Scan_bwd_kernel_traitsILi128ELi16ELb1ELb0ELb0ELb1ELb1EN3c108BFloat16EfEEv12SSMParamsBwd,(.L_x_10427 - _Z25selective_scan_bwd_kernelI32Selective_Scan_bwd_kernel_traitsILi128ELi16ELb1ELb0ELb0ELb1ELb1EN3c108BFloat16EfEEv12SSMParamsBwd)
        .other          _Z25selective_scan_bwd_kernelI32Selective_Scan_bwd_kernel_traitsILi128ELi16ELb1ELb0ELb0ELb1ELb1EN3c108BFloat16EfEEv12SSMParamsBwd,@"STO_CUDA_ENTRY STV_DEFAULT"
_Z25selective_scan_bwd_kernelI32Selective_Scan_bwd_kernel_traitsILi128ELi16ELb1ELb0ELb0ELb1ELb1EN3c108BFloat16EfEEv12SSMParamsBwd:
.text._Z25selective_scan_bwd_kernelI32Selective_Scan_bwd_kernel_traitsILi128ELi16ELb1ELb0ELb0ELb1ELb1EN3c108BFloat16EfEEv12SSMParamsBwd:
        /* <DEDUP_REMOVED lines=20> */
[----:B------:R-:W-:Y:S02]  /*0140*/  MOV R2, UR4 ;  /* 0x0000000400027c02 */ /* 0x000fe40008000f00 */
[----:B------:R-:W-:Y:S02]  /*0150*/  MOV R4, UR6 ;  /* 0x0000000600047c02 */ /* 0x000fe40008000f00 */
[----:B------:R-:W-:Y:S02]  /*0160*/  MOV R3, UR5 ;  /* 0x0000000500037c02 */ /* 0x000fe40008000f00 */
[----:B------:R-:W-:-:S03]  /*0170*/  MOV R5, UR7 ;  /* 0x0000000700057c02 */ /* 0x000fc60008000f00 */
[----:B---3--:R-:W3:Y:S01]  /*0180*/  @P0 LDG.E R2, desc[UR28][R2.64] ;  /* 0x0000001c02020981 */ /* 0x008ee2000c1e1900 */
[----:B------:R-:W1:Y:S03]  /*0190*/  LDCU.64 UR6, c[0x0][0x480] ;  /* 0x00009000ff0677ac */ /* 0x000e660008000a00 */
[----:B------:R-:W3:Y:S01]  /*01a0*/  @P1 LDG.E R4, desc[UR28][R4.64] ;  /* 0x0000001c04041981 */ /* 0x000ee2000c1e1900 */
[----:B----4-:R-:W-:Y:S01]  /*01b0*/  UIMAD.WIDE.U32 UR4, UR16, UR20, URZ ;  /* 0x00000014100472a5 */ /* 0x010fe2000f8e00ff */
[----:B------:R-:W-:Y:S01]  /*01c0*/  HFMA2 R13, -RZ, RZ, 0, 0 ;  /* 0x00000000ff0d7431 */ /* 0x000fe200000001ff */
[----:B-----5:R-:W-:Y:S01]  /*01d0*/  UIMAD.WIDE.U32 UR10, UR16, UR24, URZ ;  /* 0x00000018100a72a5 */ /* 0x020fe2000f8e00ff */
[----:B------:R-:W-:Y:S01]  /*01e0*/  MOV R61, RZ ;  /* 0x000000ff003d7202 */ /* 0x000fe20000000f00 */
[----:B------:R-:W-:Y:S02]  /*01f0*/  UIMAD UR5, UR16, UR21, UR5 ;  /* 0x00000015100572a4 */ /* 0x000fe4000f8e0205 */
[----:B------:R-:W-:-:S02]  /*0200*/  UIMAD UR20, UR13, UR23, URZ ;  /* 0x000000170d1472a4 */ /* 0x000fc4000f8e02ff */
[----:B------:R-:W-:Y:S02]  /*0210*/  UIMAD.WIDE.U32 UR8, UR13, UR22, UR4 ;  /* 0x000000160d0872a5 */ /* 0x000fe4000f8e0004 */
[----:B------:R-:W-:Y:S01]  /*0220*/  UIMAD UR11, UR16, UR25, UR11 ;  /* 0x00000019100b72a4 */ /* 0x000fe2000f8e020b */
[----:B------:R-:W4:Y:S01]  /*0230*/  LDCU.64 UR22, c[0x0][0x4a0] ;  /* 0x00009400ff1677ac */ /* 0x000f220008000a00 */
[----:B-1----:R-:W-:Y:S02]  /*0240*/  UISETP.NE.U32.AND UP0, UPT, UR6, URZ, UPT ;  /* 0x000000ff0600728c */ /* 0x002fe4000bf05070 */
[----:B0-----:R-:W-:Y:S02]  /*0250*/  ULEA UR12, UR30, 0xfffff800, 0xb ;  /* 0xfffff8001e0c7891 */ /* 0x001fe4000f8e58ff */
[----:B------:R-:W-:Y:S01]  /*0260*/  UISETP.NE.AND.EX UP0, UPT, UR7, URZ, UPT, UP0 ;  /* 0x000000ff0700728c */ /* 0x000fe2000bf05300 */
[----:B------:R-:W0:Y:S01]  /*0270*/  LDCU.128 UR4, c[0x0][0x460] ;  /* 0x00008c00ff0477ac */ /* 0x000e220008000c00 */
[----:B------:R-:W-:-:S02]  /*0280*/  UIMAD.WIDE.U32 UR10, UR13, UR26, UR10 ;  /* 0x0000001a0d0a72a5 */ /* 0x000fc4000f8e000a */
[----:B--2---:R-:W-:Y:S02]  /*0290*/  UIMAD.WIDE.U32 UR14, UR16, UR18, URZ ;  /* 0x00000012100e72a5 */ /* 0x004fe4000f8e00ff */
[----:B------:R-:W-:-:S05]  /*02a0*/  UIADD3 UR18, UP1, UPT, UR12, UR8, URZ ;  /* 0x000000080c127290 */ /* 0x000fca000ff3e0ff */
[----:B------:R-:W1:Y:S01]  /*02b0*/  @UP0 LDCU UR24, c[0x0][0x384] ;  /* 0x00007080ff1807ac */ /* 0x000e620008000800 */
[----:B------:R-:W2:Y:S01]  /*02c0*/  @UP0 LDCU UR25, c[0x0][0x38c] ;  /* 0x00007180ff1907ac */ /* 0x000ea20008000800 */
[----:B------:R-:W-:Y:S02]  /*02d0*/  UIMAD UR21, UR13, UR27, URZ ;  /* 0x0000001b0d1572a4 */ /* 0x000fe4000f8e02ff */
[----:B------:R-:W-:Y:S02]  /*02e0*/  USHF.R.S32.HI UR17, URZ, 0x1f, UR12 ;  /* 0x0000001fff117899 */ /* 0x000fe4000801140c */
[----:B------:R-:W-:Y:S01]  /*02f0*/  UIADD3 UR8, UP3, UPT, UR12, UR10, URZ ;  /* 0x0000000a0c087290 */ /* 0x000fe2000ff7e0ff */
[----:B------:R-:W5:Y:S03]  /*0300*/  @UP0 LDCU.64 UR32, c[0x0][0x480] ;  /* 0x00009000ff2007ac */ /* 0x000f660008000a00 */
[----:B0-----:R-:W-:-:S02]  /*0310*/  ULEA UR10, UP4, UR8, UR6, 0x1 ;  /* 0x00000006080a7291 */ /* 0x001fc4000f8808ff */
[----:B------:R-:W-:Y:S02]  /*0320*/  UIADD3.X UR11, UPT, UPT, UR17, UR11, UR21, UP3, !UPT ;  /* 0x0000000b110b7290 */ /* 0x000fe40009ffe415 */
[----:B------:R-:W-:Y:S02]  /*0330*/  UIMAD UR15, UR16, UR19, UR15 ;  /* 0x00000013100f72a4 */ /* 0x000fe4000f8e020f */
[----:B------:R-:W-:Y:S02]  /*0340*/  ULEA UR19, UP2, UR18, UR4, 0x1 ;  /* 0x0000000412137291 */ /* 0x000fe4000f8408ff */
[----:B------:R-:W-:Y:S02]  /*0350*/  UIADD3.X UR9, UPT, UPT, UR17, UR9, UR20, UP1, !UPT ;  /* 0x0000000911097290 */ /* 0x000fe40008ffe414 */
[----:B------:R-:W-:Y:S02]  /*0360*/  ULEA.HI.X UR11, UR8, UR7, UR11, 0x1, UP4 ;  /* 0x00000007080b7291 */ /* 0x000fe4000a0f0c0b */
[----:B-1----:R-:W-:-:S02]  /*0370*/  @UP0 UIMAD UR8, UR16, UR24, UR13 ;  /* 0x00000018100802a4 */ /* 0x002fc4000f8e020d */
[----:B------:R-:W-:Y:S02]  /*0380*/  ULEA.HI.X UR9, UR18, UR5, UR9, 0x1, UP2 ;  /* 0x0000000512097291 */ /* 0x000fe400090f0c09 */
[----:B----4-:R-:W-:Y:S02]  /*0390*/  UIMAD.WIDE.U32 UR4, UR13, UR22, UR14 ;  /* 0x000000160d0472a5 */ /* 0x010fe4000f8e000e */
[----:B------:R-:W-:Y:S01]  /*03a0*/  @UP0 UIMAD UR8, UR8, UR30, URZ ;  /* 0x0000001e080802a4 */ /* 0x000fe2000f8e02ff */
[----:B------:R-:W0:Y:S01]  /*03b0*/  LDCU.64 UR26, c[0x0][0x528] ;  /* 0x0000a500ff1a77ac */ /* 0x000e220008000a00 */
[----:B------:R-:W-:Y:S02]  /*03c0*/  UIMAD UR14, UR13, UR23, URZ ;  /* 0x000000170d0e72a4 */ /* 0x000fe4000f8e02ff */
[----:B------:R-:W-:Y:S02]  /*03d0*/  UIADD3 UR12, UP1, UPT, UR12, UR4, URZ ;  /* 0x000000040c0c7290 */ /* 0x000fe4000ff3e0ff */
[----:B--2---:R-:W-:-:S02]  /*03e0*/  @UP0 UIMAD UR8, UR8, UR25, URZ ;  /* 0x00000019080802a4 */ /* 0x004fc4000f8e02ff */
[----:B------:R-:W-:Y:S01]  /*03f0*/  UIADD3.X UR17, UPT, UPT, UR17, UR5, UR14, UP1, !UPT ;  /* 0x0000000511117290 */ /* 0x000fe20008ffe40e */
[----:B------:R-:W-:Y:S02]  /*0400*/  UMOV UR4, URZ ;  /* 0x000000ff00047c82 */ /* 0x000fe40008000000 */
[----:B------:R-:W-:Y:S01]  /*0410*/  UMOV UR5, URZ ;  /* 0x000000ff00057c82 */ /* 0x000fe20008000000 */
[----:B-----5:R-:W-:Y:S02]  /*0420*/  @UP0 UIMAD.WIDE UR4, UR8, 0x8, UR32 ;  /* 0x00000008080408a5 */ /* 0x020fe4000f8e0220 */
[----:B------:R-:W-:Y:S01]  /*0430*/  UISETP.GE.AND UP0, UPT, UR30, 0x1, UPT ;  /* 0x000000011e00788c */ /* 0x000fe2000bf06270 */
[----:B------:R-:W-:Y:S01]  /*0440*/  UMOV UR6, URZ ;  /* 0x000000ff00067c82 */ /* 0x000fe20008000000 */
[----:B------:R-:W-:Y:S01]  /*0450*/  UMOV UR7, URZ ;  /* 0x000000ff00077c82 */ /* 0x000fe20008000000 */
[----:B0-----:R-:W-:-:S04]  /*0460*/  ULEA UR20, UP1, UR12, UR26, 0x1 ;  /* 0x0000001a0c147291 */ /* 0x001fc8000f8208ff */
        /* <DEDUP_REMOVED lines=16> */
.L_x_1922:
        /* <DEDUP_REMOVED lines=13> */
[----:B---3--:R0:W-:Y:S01]  /*0640*/  STS.128 [R59+0x200], R20 ;  /* 0x000200143b007388 */ /* 0x0081e20000000c00 */
[----:B------:R-:W-:-:S03]  /*0650*/  NOP ;  /* 0x0000000000007918 */ /* 0x000fc60000000000 */
[----:B------:R-:W-:Y:S04]  /*0660*/  LDS.128 R36, [R63] ;  /* 0x000000003f247984 */ /* 0x000fe80000000c00 */
        /* <DEDUP_REMOVED lines=13> */
[----:B0-----:R-:W3:Y:S04]  /*0740*/  LDG.E.128 R20, desc[UR28][R16.64] ;  /* 0x0000001c10147981 */ /* 0x001ee8000c1e1d00 */
[----:B------:R-:W4:Y:S01]  /*0750*/  LDG.E.128 R40, desc[UR28][R16.64+0x200] ;  /* 0x0002001c10287981 */ /* 0x000f22000c1e1d00 */
[----:B------:R-:W-:Y:S01]  /*0760*/  BSSY.RECONVERGENT B0, `(.L_x_1875) ;  /* 0x0000039000007945 */ /* 0x000fe20003800200 */
[----:B-1----:R-:W-:-:S02]  /*0770*/  SHF.L.U32 R60, R8, 0x10, RZ ;  /* 0x00000010083c7819 */ /* 0x002fc400000006ff */
        /* <DEDUP_REMOVED lines=13> */
[----:B------:R-:W-:Y:S01]  /*0850*/  PRMT R12, R9, 0x7632, R12 ;  /* 0x00007632090c7816 */ /* 0x000fe2000000000c */
[----:B------:R-:W-:Y:S01]  /*0860*/  FADD.FTZ R53, R8, UR7 ;  /* 0x0000000708357e21 */ /* 0x000fe20008010000 */
[----:B------:R-:W-:Y:S01]  /*0870*/  FSETP.GTU.FTZ.AND P0, PT, R58, 20, PT ;  /* 0x41a000003a00780b */ /* 0x000fe20003f1c000 */
[----:B------:R-:W-:Y:S01]  /*0880*/  FADD.FTZ R54, R54, UR7 ;  /* 0x0000000736367e21 */ /* 0x000fe20008010000 */
[----:B------:R-:W-:Y:S02]  /*0890*/  FSETP.GTU.FTZ.AND P4, PT, R57, 20, PT ;  /* 0x41a000003900780b */ /* 0x000fe40003f9c000 */
[----:B------:R-:W-:Y:S02]  /*08a0*/  FSETP.GTU.FTZ.AND P3, PT, R56, 20, PT ;  /* 0x41a000003800780b */ /* 0x000fe40003f7c000 */
[----:B------:R-:W-:-:S02]  /*08b0*/  FSETP.GTU.FTZ.AND P2, PT, R55, 20, PT ;  /* 0x41a000003700780b */ /* 0x000fc40003f5c000 */
[----:B------:R-:W-:Y:S01]  /*08c0*/  FSETP.GTU.FTZ.AND P5, PT, R53, 20, PT ;  /* 0x41a000003500780b */ /* 0x000fe20003fbc000 */
[----:B---3--:R0:W-:Y:S04]  /*08d0*/  STS.128 [R59], R20 ;  /* 0x000000143b007388 */ /* 0x0081e80000000c00 */
[----:B----4-:R0:W-:Y:S01]  /*08e0*/  STS.128 [R59+0x200], R40 ;  /* 0x000200283b007388 */ /* 0x0101e20000000c00 */
[----:B------:R-:W-:Y:S01]  /*08f0*/  NOP ;  /* 0x0000000000007918 */ /* 0x000fe20000000000 */
[----:B------:R-:W-:Y:S06]  /*0900*/  @P1 BRA `(.L_x_1876) ;  /* 0x0000000000781947 */ /* 0x000fec0003800000 */
[----:B------:R-:W-:Y:S01]  /*0910*/  FMUL.FTZ R60, R60, 1.4426950216293334961 ;  /* 0x3fb8aa3b3c3c7820 */ /* 0x000fe20000410000 */
[----:B------:R-:W-:Y:S02]  /*0920*/  MOV R14, 0x3e800000 ;  /* 0x3e800000000e7802 */ /* 0x000fe40000000f00 */
[----:B------:R-:W-:Y:S01]  /*0930*/  MOV R15, 0x3d39bf78 ;  /* 0x3d39bf78000f7802 */ /* 0x000fe20000000f00 */
        /* <DEDUP_REMOVED lines=27> */
.L_x_1876:
[----:B------:R-:W-:Y:S05]  /*0af0*/  BSYNC.RECONVERGENT B0 ;  /* 0x0000000000007941 */ /* 0x000fea0003800200 */
.L_x_1875:
[----:B------:R-:W-:Y:S01]  /*0b00*/  SHF.L.U32 R12, R12, 0x10, RZ ;  /* 0x000000100c0c7819 */ /* 0x000fe200000006ff */
[----:B------:R-:W-:Y:S01]  /*0b10*/  BSSY.RECONVERGENT B0, `(.L_x_1877) ;  /* 0x0000022000007945 */ /* 0x000fe20003800200 */
[----:B------:R-:W-:-:S03]  /*0b20*/  FSETP.GTU.FTZ.AND P1, PT, R54, 20, PT ;  /* 0x41a000003600780b */ /* 0x000fc60003f3c000 */
[----:B------:R-:W-:Y:S01]  /*0b30*/  FADD.FTZ R52, R12, UR7 ;  /* 0x000000070c347e21 */ /* 0x000fe20008010000 */
[----:B------:R-:W-:Y:S09]  /*0b40*/  @P5 BRA `(.L_x_1878) ;  /* 0x0000000000785947 */ /* 0x000ff20003800000 */
        /* <DEDUP_REMOVED lines=30> */
.L_x_1878:
[----:B------:R-:W-:Y:S05]  /*0d30*/  BSYNC.RECONVERGENT B0 ;  /* 0x0000000000007941 */ /* 0x000fea0003800200 */
.L_x_1877:
[----:B------:R-:W-:Y:S01]  /*0d40*/  SHF.L.U32 R51, R6, 0x10, RZ ;  /* 0x0000001006337819 */ /* 0x000fe200000006ff */
[----:B------:R-:W-:Y:S01]  /*0d50*/  BSSY.RECONVERGENT B0, `(.L_x_1879) ;  /* 0x0000023000007945 */ /* 0x000fe20003800200 */
[----:B------:R-:W-:Y:S02]  /*0d60*/  FSETP.GTU.FTZ.AND P5, PT, R52, 20, PT ;  /* 0x41a000003400780b */ /* 0x000fe40003fbc000 */
[----:B------:R-:W-:Y:S01]  /*0d70*/  PRMT R10, R10, 0x7632, R10 ;  /* 0x000076320a0a7816 */ /* 0x000fe2000000000a */
[----:B------:R-:W-:Y:S01]  /*0d80*/  FADD.FTZ R51, R51, UR7 ;  /* 0x0000000733337e21 */ /* 0x000fe20008010000 */
[----:B------:R-:W-:Y:S09]  /*0d90*/  @P0 BRA `(.L_x_1880) ;  /* 0x0000000000780947 */ /* 0x000ff20003800000 */
        /* <DEDUP_REMOVED lines=30> */
.L_x_1880:
[----:B------:R-:W-:Y:S05]  /*0f80*/  BSYNC.RECONVERGENT B0 ;  /* 0x0000000000007941 */ /* 0x000fea0003800200 */
.L_x_1879:
[----:B------:R-:W-:Y:S01]  /*0f90*/  SHF.L.U32 R10, R10, 0x10, RZ ;  /* 0x000000100a0a7819 */ /* 0x000fe200000006ff */
[----:B------:R-:W-:Y:S01]  /*0fa0*/  BSSY.RECONVERGENT B0, `(.L_x_1881) ;  /* 0x0000022000007945 */ /* 0x000fe20003800200 */
[----:B------:R-:W-:-:S03]  /*0fb0*/  FSETP.GTU.FTZ.AND P0, PT, R51, 20, PT ;  /* 0x41a000003300780b */ /* 0x000fc60003f1c000 */
        /* <DEDUP_REMOVED lines=32> */
.L_x_1882:
[----:B------:R-:W-:Y:S05]  /*11c0*/  BSYNC.RECONVERGENT B0 ;  /* 0x0000000000007941 */ /* 0x000fea0003800200 */
.L_x_1881:
        /* <DEDUP_REMOVED lines=36> */
.L_x_1884:
[----:B------:R-:W-:Y:S05]  /*1410*/  BSYNC.RECONVERGENT B0 ;  /* 0x0000000000007941 */ /* 0x000fea0003800200 */
.L_x_1883:
        /* <DEDUP_REMOVED lines=36> */
.L_x_1886:
[----:B------:R-:W-:Y:S05]  /*1660*/  BSYNC.RECONVERGENT B0 ;  /* 0x0000000000007941 */ /* 0x000fea0003800200 */
.L_x_1885:
        /* <DEDUP_REMOVED lines=36> */
.L_x_1888:
[----:B------:R-:W-:Y:S05]  /*18b0*/  BSYNC.RECONVERGENT B0 ;  /* 0x0000000000007941 */ /* 0x000fea0003800200 */
.L_x_1887:
        /* <DEDUP_REMOVED lines=36> */
.L_x_1890:
[----:B------:R-:W-:Y:S05]  /*1b00*/  BSYNC.RECONVERGENT B0 ;  /* 0x0000000000007941 */ /* 0x000fea0003800200 */
.L_x_1889:
        /* <DEDUP_REMOVED lines=36> */
.L_x_1892:
[----:B------:R-:W-:Y:S05]  /*1d50*/  BSYNC.RECONVERGENT B0 ;  /* 0x0000000000007941 */ /* 0x000fea0003800200 */
.L_x_1891:
        /* <DEDUP_REMOVED lines=35> */
.L_x_1894:
[----:B------:R-:W-:Y:S05]  /*1f90*/  BSYNC.RECONVERGENT B0 ;  /* 0x0000000000007941 */ /* 0x000fea0003800200 */
.L_x_1893:
[----:B------:R-:W-:Y:S01]  /*1fa0*/  BSSY.RECONVERGENT B0, `(.L_x_1895) ;  /* 0x0000021000007945 */ /* 0x000fe20003800200 */
[----:B------:R-:W-:-:S03]  /*1fb0*/  FSETP.GTU.FTZ.AND P3, PT, R44, 20, PT ;  /* 0x41a000002c00780b */ /* 0x000fc60003f7c000 */
[----:B------:R-:W-:Y:S10]  /*1fc0*/  @P1 BRA `(.L_x_1896) ;  /* 0x0000000000781947 */ /* 0x000ff40003800000 */
        /* <DEDUP_REMOVED lines=30> */
.L_x_1896:
[----:B------:R-:W-:Y:S05]  /*21b0*/  BSYNC.RECONVERGENT B0 ;  /* 0x0000000000007941 */ /* 0x000fea0003800200 */
.L_x_1895:
[----:B------:R-:W-:Y:S04]  /*21c0*/  BSSY.RECONVERGENT B0, `(.L_x_1897) ;  /* 0x0000020000007945 */ /* 0x000fe80003800200 */
[----:B------:R-:W-:Y:S05]  /*21d0*/  @P5 BRA `(.L_x_1898) ;  /* 0x0000000000785947 */ /* 0x000fea0003800000 */
        /* <DEDUP_REMOVED lines=30> */
.L_x_1898:
[----:B------:R-:W-:Y:S05]  /*23c0*/  BSYNC.RECONVERGENT B0 ;  /* 0x0000000000007941 */ /* 0x000fea0003800200 */
.L_x_1897:
        /* <DEDUP_REMOVED lines=32> */
.L_x_1900:
[----:B------:R-:W-:Y:S05]  /*25d0*/  BSYNC.RECONVERGENT B0 ;  /* 0x0000000000007941 */ /* 0x000fea0003800200 */
.L_x_1899:
        /* <DEDUP_REMOVED lines=32> */
.L_x_1902:
[----:B------:R-:W-:Y:S05]  /*27e0*/  BSYNC.RECONVERGENT B0 ;  /* 0x0000000000007941 */ /* 0x000fea0003800200 */
.L_x_1901:
        /* <DEDUP_REMOVED lines=32> */
.L_x_1904:
[----:B------:R-:W-:Y:S05]  /*29f0*/  BSYNC.RECONVERGENT B0 ;  /* 0x0000000000007941 */ /* 0x000fea0003800200 */
.L_x_1903:
        /* <DEDUP_REMOVED lines=32> */
.L_x_1906:
[----:B------:R-:W-:Y:S05]  /*2c00*/  BSYNC.RECONVERGENT B0 ;  /* 0x0000000000007941 */ /* 0x000fea0003800200 */
.L_x_1905:
[----:B------:R-:W1:Y:S01]  /*2c10*/  S2UR UR23, SR_CTAID.X ;  /* 0x00000000001779c3 */ /* 0x000e620000002500 */
[----:B------:R-:W1:Y:S01]  /*2c20*/  LDCU.128 UR24, c[0x0][0x410] ;  /* 0x00008200ff1877ac */ /* 0x000e620008000c00 */
[----:B------:R-:W2:Y:S01]  /*2c30*/  LDS.128 R8, [R63] ;  /* 0x000000003f087984 */ /* 0x000ea20000000c00 */
[----:B------:R-:W-:-:S03]  /*2c40*/  UIADD3 UR21, UPT, UPT, UR18, -0x1, URZ ;  /* 0xffffffff12157890 */ /* 0x000fc6000fffe0ff */
[----:B------:R-:W-:Y:S01]  /*2c50*/  LDS.128 R4, [R63+0x10] ;  /* 0x000010003f047984 */ /* 0x000fe20000000c00 */
[----:B------:R-:W3:Y:S01]  /*2c60*/  LDCU.64 UR30, c[0x0][0x488] ;  /* 0x00009100ff1e77ac */ /* 0x000ee20008000a00 */
[----:B------:R-:W4:Y:S01]  /*2c70*/  S2UR UR22, SR_CTAID.Y ;  /* 0x00000000001679c3 */ /* 0x000f220000002600 */
[----:B------:R-:W-:Y:S01]  /*2c80*/  USHF.L.U32 UR8, UR21, 0xb, URZ ;  /* 0x0000000b15087899 */ /* 0x000fe200080006ff */
[----:B------:R-:W-:-:S03]  /*2c90*/  UMOV UR9, URZ ;  /* 0x000000ff00097c82 */ /* 0x000fc60008000000 */
[----:B-1----:R-:W-:-:S04]  /*2ca0*/  UIMAD.WIDE.U32 UR14, UR23, UR24, UR8 ;  /* 0x00000018170e72a5 */ /* 0x002fc8000f8e0008 */
[----:B------:R-:W-:-:S04]  /*2cb0*/  UIMAD UR15, UR23, UR25, UR15 ;  /* 0x00000019170f72a4 */ /* 0x000fc8000f8e020f */
[----:B----4-:R-:W-:-:S04]  /*2cc0*/  UIMAD.WIDE.U32 UR14, UR22, UR26, UR14 ;  /* 0x0000001a160e72a5 */ /* 0x010fc8000f8e000e */
[----:B------:R-:W-:Y:S02]  /*2cd0*/  UIMAD UR27, UR22, UR27, UR15 ;  /* 0x0000001b161b72a4 */ /* 0x000fe4000f8e020f */
[----:B---3--:R-:W-:-:S04]  /*2ce0*/  ULEA UR13, UP0, UR14, UR30, 0x1 ;  /* 0x0000001e0e0d7291 */ /* 0x008fc8000f8008ff */
[----:B------:R-:W-:Y:S02]  /*2cf0*/  ULEA.HI.X UR14, UR14, UR31, UR27, 0x1, UP0 ;  /* 0x0000001f0e0e7291 */ /* 0x000fe400080f0c1b */
[----:B------:R-:W-:Y:S01]  /*2d00*/  MOV R14, UR13 ;  /* 0x0000000d000e7c02 */ /* 0x000fe20008000f00 */
[----:B------:R-:W1:Y:S03]  /*2d10*/  LDCU.64 UR30, c[0x0][0x478] ;  /* 0x00008f00ff1e77ac */ /* 0x000e660008000a00 */
[----:B------:R-:W-:Y:S01]  /*2d20*/  MOV R15, UR14 ;  /* 0x0000000e000f7c02 */ /* 0x000fe20008000f00 */
[----:B------:R-:W3:Y:S02]  /*2d30*/  LDCU.128 UR24, c[0x0][0x420] ;  /* 0x00008400ff1877ac */ /* 0x000ee40008000c00 */
[----:B------:R-:W-:Y:S01]  /*2d40*/  IMAD.WIDE.U32 R14, R3, 0x10, R14 ;  /* 0x00000010030e7825 */ /* 0x000fe200078e000e */
[----:B------:R-:W-:Y:S06]  /*2d50*/  BAR.SYNC.DEFER_BLOCKING 0x0 ;  /* 0x0000000000007b1d */ /* 0x000fec0000010000 */
[----:B------:R-:W4:Y:S04]  /*2d60*/  LDG.E.128 R68, desc[UR28][R14.64] ;  /* 0x0000001c0e447981 */ /* 0x000f28000c1e1d00 */
[----:B------:R-:W5:Y:S01]  /*2d70*/  LDG.E.128 R72, desc[UR28][R14.64+0x200] ;  /* 0x0002001c0e487981 */ /* 0x000f62000c1e1d00 */
[----:B---3--:R-:W-:-:S04]  /*2d80*/  UIMAD.WIDE.U32 UR14, UR23, UR24, UR8 ;  /* 0x00000018170e72a5 */ /* 0x008fc8000f8e0008 */
[----:B------:R-:W-:Y:S01]  /*2d90*/  UIMAD UR15, UR23, UR25, UR15 ;  /* 0x00000019170f72a4 */ /* 0x000fe2000f8e020f */
[----:B--2---:R-:W-:Y:S01]  /*2da0*/  SHF.L.U32 R83, R8, 0x10, RZ ;  /* 0x0000001008537819 */ /* 0x004fe200000006ff */
[----:B------:R-:W2:Y:S02]  /*2db0*/  LDCU.64 UR24, c[0x0][0x508] ;  /* 0x0000a100ff1877ac */ /* 0x000ea40008000a00 */
[----:B------:R-:W-:-:S04]  /*2dc0*/  UIMAD.WIDE.U32 UR14, UR22, UR26, UR14 ;  /* 0x0000001a160e72a5 */ /* 0x000fc8000f8e000e */
[----:B------:R-:W-:Y:S02]  /*2dd0*/  UIMAD UR27, UR22, UR27, UR15 ;  /* 0x0000001b161b72a4 */ /* 0x000fe4000f8e020f */
[----:B-1----:R-:W-:-:S04]  /*2de0*/  ULEA UR13, UP0, UR14, UR30, 0x1 ;  /* 0x0000001e0e0d7291 */ /* 0x002fc8000f8008ff */
[----:B------:R-:W-:Y:S02]  /*2df0*/  ULEA.HI.X UR14, UR14, UR31, UR27, 0x1, UP0 ;  /* 0x0000001f0e0e7291 */ /* 0x000fe400080f0c1b */
[----:B0-----:R-:W-:Y:S01]  /*2e00*/  MOV R40, UR13 ;  /* 0x0000000d00287c02 */ /* 0x001fe20008000f00 */
[----:B------:R-:W0:Y:S03]  /*2e10*/  LDCU.64 UR30, c[0x0][0x490] ;  /* 0x00009200ff1e77ac */ /* 0x000e260008000a00 */
[----:B------:R-:W-:Y:S01]  /*2e20*/  MOV R41, UR14 ;  /* 0x0000000e00297c02 */ /* 0x000fe20008000f00 */
[----:B------:R-:W1:Y:S02]  /*2e30*/  LDCU.64 UR26, c[0x0][0x510] ;  /* 0x0000a200ff1a77ac */ /* 0x000e640008000a00 */
        /* <DEDUP_REMOVED lines=9> */
[----:B------:R-:W-:Y:S01]  /*2ed0*/  PRMT R99, R9, 0x7632, R99 ;  /* 0x0000763209637816 */ /* 0x000fe20000000063 */
[----:B--2---:R-:W-:Y:S01]  /*2ee0*/  UIMAD.WIDE.U32 UR14, UR23, UR24, UR8 ;  /* 0x00000018170e72a5 */ /* 0x004fe2000f8e0008 */
[----:B------:R-:W-:-:S02]  /*2ef0*/  PRMT R101, R10, 0x7632, R101 ;  /* 0x000076320a657816 */ /* 0x000fc40000000065 */
[C---:B---3--:R-:W-:Y:S01]  /*2f00*/  PRMT R68, R28.reuse, 0x7632, R68 ;  /* 0x000076321c447816 */ /* 0x048fe20000000044 */
[----:B------:R-:W-:Y:S01]  /*2f10*/  UIMAD UR15, UR23, UR25, UR15 ;  /* 0x00000019170f72a4 */ /* 0x000fe2000f8e020f */
[----:B------:R-:W-:Y:S01]  /*2f20*/  SHF.L.U32 R67, R28, 0x10, RZ ;  /* 0x000000101c437819 */ /* 0x000fe200000006ff */
[----:B------:R-:W2:Y:S01]  /*2f30*/  LDCU.64 UR24, c[0x0][0x558] ;  /* 0x0000ab00ff1877ac */ /* 0x000ea20008000a00 */
[----:B------:R-:W-:Y:S02]  /*2f40*/  SHF.L.U32 R66, R29, 0x10, RZ ;  /* 0x000000101d427819 */ /* 0x000fe400000006ff */
[----:B------:R-:W-:Y:S01]  /*2f50*/  SHF.L.U32 R15, R30, 0x10, RZ ;  /* 0x000000101e0f7819 */ /* 0x000fe200000006ff */
[----:B------:R-:W-:Y:S01]  /*2f60*/  FMUL.FTZ R42, R67, -1.4426950216293334961 ;  /* 0xbfb8aa3b432a7820 */ /* 0x000fe20000410000 */
[----:B----4-:R-:W-:Y:S01]  /*2f70*/  SHF.L.U32 R28, R26, 0x10, RZ ;  /* 0x000000101a1c7819 */ /* 0x010fe200000006ff */
[----:B------:R-:W-:Y:S01]  /*2f80*/  FMUL.FTZ R64, R66, -1.4426950216293334961 ;  /* 0xbfb8aa3b42407820 */ /* 0x000fe20000410000 */
[----:B------:R-:W-:Y:S01]  /*2f90*/  SHF.L.U32 R68, R68, 0x10, RZ ;  /* 0x0000001044447819 */ /* 0x000fe200000006ff */
[----:B------:R-:W-:Y:S01]  /*2fa0*/  FMUL.FTZ R65, R15, -1.4426950216293334961 ;  /* 0xbfb8aa3b0f417820 */ /* 0x000fe20000410000 */
[----:B------:R-:W-:Y:S01]  /*2fb0*/  PRMT R70, R29, 0x7632, R70 ;  /* 0x000076321d467816 */ /* 0x000fe20000000046 */
[----:B------:R-:W3:Y:S01]  /*2fc0*/  MUFU.EX2 R69, R64 ;  /* 0x0000004000457308 */ /* 0x000ee20000000800 */
[----:B------:R-:W-:Y:S01]  /*2fd0*/  PRMT R76, R30, 0x7632, R76 ;  /* 0x000076321e4c7816 */ /* 0x000fe2000000004c */
[----:B------:R-:W-:Y:S01]  /*2fe0*/  FMUL.FTZ R30, R28, -1.4426950216293334961 ;  /* 0xbfb8aa3b1c1e7820 */ /* 0x000fe20000410000 */
[----:B------:R-:W-:Y:S01]  /*2ff0*/  PRMT R79, R31, 0x7632, R79 ;  /* 0x000076321f4f7816 */ /* 0x000fe2000000004f */
[----:B------:R-:W4:Y:S01]  /*3000*/  MUFU.EX2 R72, R65 ;  /* 0x0000004100487308 */ /* 0x000f220000000800 */
[C---:B------:R-:W-:Y:S01]  /*3010*/  PRMT R77, R24.reuse, 0x7632, R77 ;  /* 0x00007632184d7816 */ /* 0x040fe2000000004d */
[----:B-1----:R-:W-:Y:S01]  /*3020*/  UIMAD.WIDE.U32 UR14, UR22, UR26, UR14 ;  /* 0x0000001a160e72a5 */ /* 0x002fe2000f8e000e */
[----:B------:R-:W-:Y:S01]  /*3030*/  SHF.L.U32 R12, R24, 0x10, RZ ;  /* 0x00000010180c7819 */ /* 0x000fe200000006ff */
[----:B------:R-:W-:Y:S01]  /*3040*/  FMUL.FTZ R24, R68, -1.4426950216293334961 ;  /* 0xbfb8aa3b44187820 */ /* 0x000fe20000410000 */
[----:B------:R-:W-:Y:S01]  /*3050*/  SHF.L.U32 R70, R70, 0x10, RZ ;  /* 0x0000001046467819 */ /* 0x000fe200000006ff */
[----:B------:R1:W-:Y:S01]  /*3060*/  MUFU.EX2 R82, R30 ;  /* 0x0000001e00527308 */ /* 0x0003e20000000800 */
[----:B------:R-:W-:Y:S01]  /*3070*/  SHF.L.U32 R76, R76, 0x10, RZ ;  /* 0x000000104c4c7819 */ /* 0x000fe200000006ff */
[----:B0-----:R-:W-:Y:S01]  /*3080*/  FMUL.FTZ R41, R12, -1.4426950216293334961 ;  /* 0xbfb8aa3b0c297820 */ /* 0x001fe20000410000 */
[----:B------:R-:W-:Y:S01]  /*3090*/  SHF.L.U32 R79, R79, 0x10, RZ ;  /* 0x000000104f4f7819 */ /* 0x000fe200000006ff */
[----:B------:R0:W2:Y:S01]  /*30a0*/  MUFU.EX2 R64, R24 ;  /* 0x0000001800407308 */ /* 0x0000a20000000800 */
[----:B------:R-:W-:Y:S01]  /*30b0*/  SHF.L.U32 R77, R77, 0x10, RZ ;  /* 0x000000104d4d7819 */ /* 0x000fe200000006ff */
[----:B---3--:R-:W-:Y:S01]  /*30c0*/  FADD.FTZ R69, R69, 1 ;  /* 0x3f80000045457421 */ /* 0x008fe20000010000 */
[----:B------:R-:W-:Y:S01]  /*30d0*/  SHF.L.U32 R14, R31, 0x10, RZ ;  /* 0x000000101f0e7819 */ /* 0x000fe200000006ff */
[----:B------:R-:W3:Y:S01]  /*30e0*/  MUFU.EX2 R43, R42 ;  /* 0x0000002a002b7308 */ /* 0x000ee20000000800 */
[----:B------:R-:W-:Y:S01]  /*30f0*/  SHF.L.U32 R0, R25, 0x10, RZ ;  /* 0x0000001019007819 */ /* 0x000fe200000006ff */
[----:B----4-:R-:W-:Y:S01]  /*3100*/  FADD.FTZ R72, R72, 1 ;  /* 0x3f80000048487421 */ /* 0x010fe20000010000 */
[----:B------:R-:W-:Y:S01]  /*3110*/  SHF.L.U32 R29, R27, 0x10, RZ ;  /* 0x000000101b1d7819 */ /* 0x000fe200000006ff */
[----:B------:R-:W-:Y:S01]  /*3120*/  FMUL.FTZ R40, R14, -1.4426950216293334961 ;  /* 0xbfb8aa3b0e287820 */ /* 0x000fe20000410000 */
[----:B------:R-:W-:Y:S01]  /*3130*/  PRMT R65, R25, 0x7632, R65 ;  /* 0x0000763219417816 */ /* 0x000fe20000000041 */
[----:B------:R-:W-:Y:S01]  /*3140*/  FMUL.FTZ R25, R70, -1.4426950216293334961 ;  /* 0xbfb8aa3b46197820 */ /* 0x000fe20000410000 */
[----:B------:R-:W-:Y:S01]  /*3150*/  PRMT R31, R26, 0x7632, R31 ;  /* 0x000076321a1f7816 */ /* 0x000fe2000000001f */
[----:B------:R-:W-:Y:S01]  /*3160*/  FMUL.FTZ R26, R76, -1.4426950216293334961 ;  /* 0xbfb8aa3b4c1a7820 */ /* 0x000fe20000410000 */
[----:B-1----:R-:W-:Y:S01]  /*3170*/  PRMT R30, R27, 0x7632, R30 ;  /* 0x000076321b1e7816 */ /* 0x002fe2000000001e */
[----:B------:R-:W-:Y:S01]  /*3180*/  FMUL.FTZ R27, R79, -1.4426950216293334961 ;  /* 0xbfb8aa3b4f1b7820 */ /* 0x000fe20000410000 */
[----:B0-----:R-:W-:Y:S01]  /*3190*/  FMUL.FTZ R24, R77, -1.4426950216293334961 ;  /* 0xbfb8aa3b4d187820 */ /* 0x001fe20000410000 */
[----:B------:R-:W-:Y:S01]  /*31a0*/  MUFU.EX2 R71, R25 ;  /* 0x0000001900477308 */ /* 0x000fe20000000800 */
[----:B--2---:R-:W-:Y:S01]  /*31b0*/  FADD.FTZ R97, R64, 1 ;  /* 0x3f80000040617421 */ /* 0x004fe20000010000 */
[----:B---3--:R-:W-:Y:S01]  /*31c0*/  FADD.FTZ R43, R43, 1 ;  /* 0x3f8000002b2b7421 */ /* 0x008fe20000010000 */
[----:B------:R-:W-:Y:S01]  /*31d0*/  FADD.FTZ R95, R82, 1 ;  /* 0x3f800000525f7421 */ /* 0x000fe20000010000 */
[----:B------:R-:W0:Y:S01]  /*31e0*/  MUFU.EX2 R73, R26 ;  /* 0x0000001a00497308 */ /* 0x000e220000000800 */
[----:B------:R-:W-:Y:S01]  /*31f0*/  PRMT R103, R11, 0x7632, R103 ;  /* 0x000076320b677816 */ /* 0x000fe20000000067 */
[----:B------:R-:W-:Y:S01]  /*3200*/  FMUL.FTZ R42, R0, -1.4426950216293334961 ;  /* 0xbfb8aa3b002a7820 */ /* 0x000fe20000410000 */
[----:B------:R-:W-:Y:S01]  /*3210*/  SHF.L.U32 R82, R5, 0x10, RZ ;  /* 0x0000001005527819 */ /* 0x000fe200000006ff */
[----:B------:R-:W-:Y:S01]  /*3220*/  MUFU.EX2 R75, R27 ;  /* 0x0000001b004b7308 */ /* 0x000fe20000000800 */
[----:B------:R-:W-:Y:S01]  /*3230*/  SHF.L.U32 R85, R7, 0x10, RZ ;  /* 0x0000001007557819 */ /* 0x000fe200000006ff */
[----:B------:R-:W-:Y:S01]  /*3240*/  UIMAD UR15, UR22, UR27, UR15 ;  /* 0x0000001b160f72a4 */ /* 0x000fe2000f8e020f */
[----:B------:R-:W-:Y:S01]  /*3250*/  SHF.L.U32 R31, R31, 0x10, RZ ;  /* 0x000000101f1f7819 */ /* 0x000fe200000006ff */
[----:B------:R-:W1:Y:S01]  /*3260*/  MUFU.EX2 R81, R24 ;  /* 0x0000001800517308 */ /* 0x000e620000000800 */
[----:B------:R-:W-:Y:S01]  /*3270*/  SHF.L.U32 R30, R30, 0x10, RZ ;  /* 0x000000101e1e7819 */ /* 0x000fe200000006ff */
[----:B------:R-:W-:Y:S01]  /*3280*/  ULEA UR13, UP0, UR14, UR24, 0x1 ;  /* 0x000000180e0d7291 */ /* 0x000fe2000f8008ff */
[----:B------:R-:W-:Y:S01]  /*3290*/  SHF.L.U32 R65, R65, 0x10, RZ ;  /* 0x0000001041417819 */ /* 0x000fe200000006ff */
[----:B------:R2:W3:Y:S01]  /*32a0*/  MUFU.EX2 R74, R40 ;  /* 0x00000028004a7308 */ /* 0x0004e20000000800 */
[----:B------:R-:W-:Y:S01]  /*32b0*/  SHF.L.U32 R99, R99, 0x10, RZ ;  /* 0x0000001063637819 */ /* 0x000fe200000006ff */
[----:B0-----:R-:W-:Y:S01]  /*32c0*/  FADD.FTZ R73, R73, 1 ;  /* 0x3f80000049497421 */ /* 0x001fe20000010000 */
[----:B------:R-:W-:Y:S01]  /*32d0*/  SHF.L.U32 R101, R101, 0x10, RZ ;  /* 0x0000001065657819 */ /* 0x000fe200000006ff */
[----:B------:R-:W-:Y:S01]  /*32e0*/  MUFU.RCP R88, R43 ;  /* 0x0000002b00587308 */ /* 0x000fe20000001000 */
[----:B------:R-:W-:Y:S01]  /*32f0*/  SHF.L.U32 R103, R103, 0x10, RZ ;  /* 0x0000001067677819 */ /* 0x000fe200000006ff */
[----:B------:R-:W-:Y:S01]  /*3300*/  ULEA.HI.X UR14, UR14, UR25, UR15, 0x1, UP0 ;  /* 0x000000190e0e7291 */ /* 0x000fe200080f0c0f */
[----:B------:R-:W-:Y:S01]  /*3310*/  PRMT R118, R36, 0x7632, R118 ;  /* 0x0000763224767816 */ /* 0x000fe20000000076 */
[----:B------:R-:W-:Y:S01]  /*3320*/  UISETP.NE.U32.AND UP0, UPT, UR30, URZ, UPT ;  /* 0x000000ff1e00728c */ /* 0x000fe2000bf05070 */
[----:B--2---:R-:W-:Y:S01]  /*3330*/  FMUL.FTZ R40, R29, -1.4426950216293334961 ;  /* 0xbfb8aa3b1d287820 */ /* 0x004fe20000410000 */
[----:B-1----:R-:W-:Y:S01]  /*3340*/  FADD.FTZ R81, R81, 1 ;  /* 0x3f80000051517421 */ /* 0x002fe20000010000 */
[----:B------:R-:W-:Y:S01]  /*3350*/  PRMT R100, R37, 0x7632, R100 ;  /* 0x0000763225647816 */ /* 0x000fe20000000064 */
[----:B------:R-:W-:Y:S01]  /*3360*/  MUFU.RCP R87, R69 ;  /* 0x0000004500577308 */ /* 0x000fe20000001000 */
[----:B------:R-:W-:Y:S01]  /*3370*/  UISETP.NE.AND.EX UP0, UPT, UR31, URZ, UPT, UP0 ;  /* 0x000000ff1f00728c */ /* 0x000fe2000bf05300 */
[----:B---3--:R-:W-:-:S06]  /*3380*/  FADD.FTZ R74, R74, 1 ;  /* 0x3f8000004a4a7421 */ /* 0x008fcc0000010000 */
[----:B------:R0:W1:Y:S04]  /*3390*/  MUFU.EX2 R84, R40 ;  /* 0x0000002800547308 */ /* 0x0000680000000800 */
[----:B------:R2:W3:Y:S04]  /*33a0*/  MUFU.EX2 R80, R42 ;  /* 0x0000002a00507308 */ /* 0x0004e80000000800 */
[----:B------:R-:W-:Y:S01]  /*33b0*/  MUFU.RCP R91, R74 ;  /* 0x0000004a005b7308 */ /* 0x000fe20000001000 */
[----:B0-----:R-:W-:Y:S01]  /*33c0*/  FMUL.FTZ R40, R30, -1.4426950216293334961 ;  /* 0xbfb8aa3b1e287820 */ /* 0x001fe20000410000 */
[----:B--2---:R-:W-:Y:S01]  /*33d0*/  FMUL.FTZ R42, R65, -1.4426950216293334961 ;  /* 0xbfb8aa3b412a7820 */ /* 0x004fe20000410000 */
[----:B-1----:R-:W-:Y:S01]  /*33e0*/  FADD.FTZ R90, R84, 1 ;  /* 0x3f800000545a7421 */ /* 0x002fe20000010000 */
[----:B------:R-:W-:-:S04]  /*33f0*/  SHF.L.U32 R84, R6, 0x10, RZ ;  /* 0x0000001006547819 */ /* 0x000fc800000006ff */
[----:B------:R0:W1:Y:S01]  /*3400*/  MUFU.EX2 R78, R41 ;  /* 0x00000029004e7308 */ /* 0x0000620000000800 */
[----:B---3--:R-:W-:-:S03]  /*3410*/  FADD.FTZ R80, R80, 1 ;  /* 0x3f80000050507421 */ /* 0x008fc60000010000 */
[----:B------:R-:W-:Y:S01]  /*3420*/  MUFU.RCP R92, R72 ;  /* 0x00000048005c7308 */ /* 0x000fe20000001000 */
[----:B0-----:R-:W-:-:S07]  /*3430*/  FMUL.FTZ R41, R31, -1.4426950216293334961 ;  /* 0xbfb8aa3b1f297820 */ /* 0x001fce0000410000 */
[----:B------:R-:W-:Y:S01]  /*3440*/  MUFU.RCP R97, R97 ;  /* 0x0000006100617308 */ /* 0x000fe20000001000 */
[----:B-1----:R-:W-:-:S07]  /*3450*/  FADD.FTZ R78, R78, 1 ;  /* 0x3f8000004e4e7421 */ /* 0x002fce0000010000 */
[----:B------:R-:W0:Y:S04]  /*3460*/  MUFU.EX2 R41, R41 ;  /* 0x0000002900297308 */ /* 0x000e280000000800 */
[----:B------:R-:W1:Y:S04]  /*3470*/  MUFU.EX2 R40, R40 ;  /* 0x0000002800287308 */ /* 0x000e680000000800 */
[----:B------:R-:W-:Y:S01]  /*3480*/  MUFU.RCP R89, R80 ;  /* 0x0000005000597308 */ /* 0x000fe20000001000 */
[----:B0-----:R-:W-:-:S07]  /*3490*/  FADD.FTZ R41, R41, 1 ;  /* 0x3f80000029297421 */ /* 0x001fce0000010000 */
[----:B------:R-:W0:Y:S01]  /*34a0*/  MUFU.EX2 R42, R42 ;  /* 0x0000002a002a7308 */ /* 0x000e220000000800 */
[----:B-1----:R-:W-:-:S03]  /*34b0*/  FADD.FTZ R40, R40, 1 ;  /* 0x3f80000028287421 */ /* 0x002fc60000010000 */
[----:B------:R-:W-:Y:S08]  /*34c0*/  MUFU.RCP R90, R90 ;  /* 0x0000005a005a7308 */ /* 0x000ff00000001000 */
[----:B------:R-:W-:Y:S01]  /*34d0*/  MUFU.RCP R93, R78 ;  /* 0x0000004e005d7308 */ /* 0x000fe20000001000 */
[----:B0-----:R-:W-:-:S07]  /*34e0*/  FADD.FTZ R106, R42, 1 ;  /* 0x3f8000002a6a7421 */ /* 0x001fce0000010000 */
[----:B------:R-:W-:Y:S08]  /*34f0*/  MUFU.RCP R105, R73 ;  /* 0x0000004900697308 */ /* 0x000ff00000001000 */
[----:B------:R-:W0:Y:S08]  /*3500*/  MUFU.RCP R95, R95 ;  /* 0x0000005f005f7308 */ /* 0x000e300000001000 */
[----:B------:R0:W1:Y:S08]  /*3510*/  MUFU.RCP R116, R41 ;  /* 0x0000002900747308 */ /* 0x0000700000001000 */
[----:B------:R-:W-:Y:S01]  /*3520*/  MUFU.RCP R119, R40 ;  /* 0x0000002800777308 */ /* 0x000fe20000001000 */
[----:B0-----:R-:W-:-:S07]  /*3530*/  FADD.FTZ R41, -R95, 1 ;  /* 0x3f8000005f297421 */ /* 0x001fce0000010100 */
[----:B------:R-:W-:Y:S01]  /*3540*/  MUFU.RCP R106, R106 ;  /* 0x0000006a006a7308 */ /* 0x000fe20000001000 */
[----:B-----5:R0:W-:Y:S04]  /*3550*/  STS.128 [R59], R16 ;  /* 0x000000103b007388 */ /* 0x0201e80000000c00 */
[----:B------:R2:W-:Y:S01]  /*3560*/  STS.128 [R59+0x200], R20 ;  /* 0x000200143b007388 */ /* 0x0005e20000000c00 */
[----:B------:R-:W-:-:S03]  /*3570*/  NOP ;  /* 0x0000000000007918 */ /* 0x000fc60000000000 */
[----:B------:R-:W3:Y:S01]  /*3580*/  LDS.128 R24, [R63] ;  /* 0x000000003f187984 */ /* 0x000ee20000000c00 */
[----:B0-----:R-:W-:Y:S01]  /*3590*/  PRMT R18, R8, 0x7632, R18 ;  /* 0x0000763208127816 */ /* 0x001fe20000000012 */
[----:B------:R-:W-:Y:S01]  /*35a0*/  FADD.FTZ R16, R71, 1 ;  /* 0x3f80000047107421 */ /* 0x000fe20000010000 */
[----:B------:R-:W-:Y:S01]  /*35b0*/  PRMT R8, R5, 0x7632, R8 ;  /* 0x0000763205087816 */ /* 0x000fe20000000008 */
[----:B------:R-:W-:Y:S01]  /*35c0*/  FADD.FTZ R19, -R91, 1 ;  /* 0x3f8000005b137421 */ /* 0x000fe20000010100 */
[----:B--2---:R-:W-:Y:S02]  /*35d0*/  SHF.L.U32 R20, R9, 0x10, RZ ;  /* 0x0000001009147819 */ /* 0x004fe400000006ff */
[----:B------:R-:W-:Y:S01]  /*35e0*/  SHF.L.U32 R22, R10, 0x10, RZ ;  /* 0x000000100a167819 */ /* 0x000fe200000006ff */
[----:B------:R-:W-:Y:S01]  /*35f0*/  FFMA.FTZ R86, R14, R19, 1 ;  /* 0x3f8000000e567423 */ /* 0x000fe20000010013 */
[----:B------:R-:W-:Y:S01]  /*3600*/  SHF.L.U32 R21, R11, 0x10, RZ ;  /* 0x000000100b157819 */ /* 0x000fe200000006ff */
[----:B------:R-:W-:Y:S01]  /*3610*/  FADD.FTZ R19, -R97, 1 ;  /* 0x3f80000061137421 */ /* 0x000fe20000010100 */
[----:B------:R-:W-:-:S02]  /*3620*/  SHF.L.U32 R23, R4, 0x10, RZ ;  /* 0x0000001004177819 */ /* 0x000fc400000006ff */
[----:B------:R-:W-:Y:S01]  /*3630*/  PRMT R10, R4, 0x7632, R10 ;  /* 0x00007632040a7816 */ /* 0x000fe2000000000a */
[----:B------:R-:W-:Y:S01]  /*3640*/  FADD.FTZ R4, -R88, 1 ;  /* 0x3f80000058047421 */ /* 0x000fe20000010100 */
[----:B------:R-:W-:Y:S01]  /*3650*/  PRMT R9, R6, 0x7632, R9 ;  /* 0x0000763206097816 */ /* 0x000fe20000000009 */
[----:B------:R-:W-:Y:S01]  /*3660*/  FFMA.FTZ R72, R68, R19, 1 ;  /* 0x3f80000044487423 */ /* 0x000fe20000010013 */
[----:B------:R-:W-:Y:S01]  /*3670*/  PRMT R11, R7, 0x7632, R11 ;  /* 0x00007632070b7816 */ /* 0x000fe2000000000b */
[----:B------:R-:W-:Y:S01]  /*3680*/  FADD.FTZ R7, -R87, 1 ;  /* 0x3f80000057077421 */ /* 0x000fe20000010100 */
[C---:B------:R-:W-:Y:S01]  /*3690*/  FFMA.FTZ R4, R67.reuse, R4, 1 ;  /* 0x3f80000043047423 */ /* 0x040fe20000010004 */
[----:B------:R-:W-:Y:S01]  /*36a0*/  SHF.L.U32 R114, R8, 0x10, RZ ;  /* 0x0000001008727819 */ /* 0x000fe200000006ff */
[----:B-1----:R-:W-:Y:S01]  /*36b0*/  FADD.FTZ R8, -R116, 1 ;  /* 0x3f80000074087421 */ /* 0x002fe20000010100 */
[----:B------:R-:W-:Y:S01]  /*36c0*/  FFMA.FTZ R7, R66, R7, 1 ;  /* 0x3f80000042077423 */ /* 0x000fe20000010007 */
[----:B------:R-:W-:Y:S01]  /*36d0*/  SHF.L.U32 R113, R10, 0x10, RZ ;  /* 0x000000100a717819 */ /* 0x000fe200000006ff */
[----:B------:R-:W-:Y:S01]  /*36e0*/  FMUL.FTZ R67, R67, R88 ;  /* 0x0000005843437220 */ /* 0x000fe20000410000 */
[----:B------:R-:W-:Y:S01]  /*36f0*/  SHF.L.U32 R115, R9, 0x10, RZ ;  /* 0x0000001009737819 */ /* 0x000fe200000006ff */
[----:B------:R-:W-:Y:S01]  /*3700*/  FMUL.FTZ R66, R66, R87 ;  /* 0x0000005742427220 */ /* 0x000fe20000410000 */
[----:B------:R-:W-:Y:S01]  /*3710*/  SHF.L.U32 R117, R11, 0x10, RZ ;  /* 0x000000100b757819 */ /* 0x000fe200000006ff */
[----:B------:R-:W-:Y:S01]  /*3720*/  FFMA.FTZ R11, R31, R8, 1 ;  /* 0x3f8000001f0b7423 */ /* 0x000fe20000010008 */
[----:B------:R-:W-:Y:S01]  /*3730*/  FMUL.FTZ R68, R68, R97 ;  /* 0x0000006144447220 */ /* 0x000fe20000410000 */
[----:B---3--:R-:W-:-:S02]  /*3740*/  SHF.L.U32 R64, R24, 0x10, RZ ;  /* 0x0000001018407819 */ /* 0x008fc400000006ff */
[C---:B------:R-:W-:Y:S02]  /*3750*/  SHF.L.U32 R69, R25.reuse, 0x10, RZ ;  /* 0x0000001019457819 */ /* 0x040fe400000006ff */
[----:B------:R-:W-:Y:S01]  /*3760*/  PRMT R98, R25, 0x7632, R98 ;  /* 0x0000763219627816 */ /* 0x000fe20000000062 */
[----:B------:R-:W-:Y:S01]  /*3770*/  FMUL.FTZ R5, R83, R64 ;  /* 0x0000004053057220 */ /* 0x000fe20000410000 */
[----:B------:R0:W1:Y:S01]  /*3780*/  MUFU.RCP R25, R16 ;  /* 0x0000001000197308 */ /* 0x0000620000001000 */
[----:B------:R-:W-:Y:S01]  /*3790*/  FMUL.FTZ R6, R20, R69 ;  /* 0x0000004514067220 */ /* 0x000fe20000410000 */
[----:B------:R-:W-:Y:S01]  /*37a0*/  PRMT R80, R24, 0x7632, R80 ;  /* 0x0000763218507816 */ /* 0x000fe20000000050 */
[----:B------:R-:W-:Y:S01]  /*37b0*/  FMUL.FTZ R5, R88, R5 ;  /* 0x0000000558057220 */ /* 0x000fe20000410000 */
[----:B------:R-:W-:Y:S01]  /*37c0*/  FADD.FTZ R24, R75, 1 ;  /* 0x3f8000004b187421 */ /* 0x000fe20000010000 */
[----:B------:R-:W-:Y:S01]  /*37d0*/  FMUL.FTZ R6, R87, R6 ;  /* 0x0000000657067220 */ /* 0x000fe20000410000 */
[----:B------:R-:W-:Y:S01]  /*37e0*/  SHF.L.U32 R71, R26, 0x10, RZ ;  /* 0x000000101a477819 */ /* 0x000fe200000006ff */
[----:B------:R-:W-:Y:S01]  /*37f0*/  FADD.FTZ R75, -R105, 1 ;  /* 0x3f800000694b7421 */ /* 0x000fe20000010100 */
[----:B------:R-:W-:Y:S01]  /*3800*/  PRMT R94, R27, 0x7632, R94 ;  /* 0x000076321b5e7816 */ /* 0x000fe2000000005e */
[----:B0-----:R-:W-:Y:S01]  /*3810*/  FMUL.FTZ R16, R5, R4 ;  /* 0x0000000405107220 */ /* 0x001fe20000410000 */
[----:B------:R-:W-:Y:S01]  /*3820*/  FMUL.FTZ R17, R6, R7 ;  /* 0x0000000706117220 */ /* 0x000fe20000410000 */
[----:B------:R-:W-:Y:S01]  /*3830*/  SHF.L.U32 R78, R27, 0x10, RZ ;  /* 0x000000101b4e7819 */ /* 0x000fe200000006ff */
[----:B------:R-:W0:Y:S01]  /*3840*/  LDS.128 R4, [R63+0x10] ;  /* 0x000010003f047984 */ /* 0x000e220000000c00 */
[----:B------:R-:W-:Y:S01]  /*3850*/  SHF.L.U32 R27, R18, 0x10, RZ ;  /* 0x00000010121b7819 */ /* 0x000fe200000006ff */
[----:B------:R-:W2:Y:S01]  /*3860*/  MUFU.RCP R24, R24 ;  /* 0x0000001800187308 */ /* 0x000ea20000001000 */
[----:B------:R-:W-:Y:S01]  /*3870*/  FADD.FTZ R18, -R92, 1 ;  /* 0x3f8000005c127421 */ /* 0x000fe20000010100 */
[----:B------:R-:W-:Y:S01]  /*3880*/  SHF.L.U32 R80, R80, 0x10, RZ ;  /* 0x0000001050507819 */ /* 0x000fe200000006ff */
[----:B------:R-:W-:Y:S01]  /*3890*/  FMUL.FTZ R43, R22, R71 ;  /* 0x00000047162b7220 */ /* 0x000fe20000410000 */
[----:B------:R-:W-:Y:S01]  /*38a0*/  PRMT R96, R26, 0x7632, R96 ;  /* 0x000076321a607816 */ /* 0x000fe20000000060 */
        /* <DEDUP_REMOVED lines=8> */
[----:B------:R-:W-:Y:S01]  /*3930*/  FMUL.FTZ R19, R73, R86 ;  /* 0x0000005649137220 */ /* 0x000fe20000410000 */
[----:B------:R-:W-:Y:S01]  /*3940*/  SHF.L.U32 R96, R96, 0x10, RZ ;  /* 0x0000001060607819 */ /* 0x000fe200000006ff */
[----:B-1----:R-:W-:Y:S01]  /*3950*/  FADD.FTZ R73, -R25, 1 ;  /* 0x3f80000019497421 */ /* 0x002fe20000010100 */
[----:B------:R-:W-:Y:S01]  /*3960*/  SHF.L.U32 R94, R94, 0x10, RZ ;  /* 0x000000105e5e7819 */ /* 0x000fe200000006ff */
[----:B------:R-:W-:Y:S01]  /*3970*/  FMUL.FTZ R42, R99, R98 ;  /* 0x00000062632a7220 */ /* 0x000fe20000410000 */
[----:B------:R1:W3:Y:S01]  /*3980*/  MUFU.RCP R26, R81 ;  /* 0x00000051001a7308 */ /* 0x0002e20000001000 */
[----:B------:R-:W-:Y:S01]  /*3990*/  FMUL.FTZ R43, R43, R72 ;  /* 0x000000482b2b7220 */ /* 0x000fe20000410000 */
[----:B------:R-:W-:Y:S01]  /*39a0*/  FFMA.FTZ R73, R70, R73, 1 ;  /* 0x3f80000046497423 */ /* 0x000fe20000010049 */
[----:B------:R-:W-:Y:S01]  /*39b0*/  FMUL.FTZ R72, R101, R96 ;  /* 0x0000006065487220 */ /* 0x000fe20000410000 */
[----:B------:R-:W-:Y:S01]  /*39c0*/  FMUL.FTZ R42, R25, R42 ;  /* 0x0000002a192a7220 */ /* 0x000fe20000410000 */
[----:B--2---:R-:W-:Y:S01]  /*39d0*/  FADD.FTZ R74, -R24, 1 ;  /* 0x3f800000184a7421 */ /* 0x004fe20000010100 */
[----:B------:R-:W-:Y:S01]  /*39e0*/  FFMA.FTZ R75, R76, R75, 1 ;  /* 0x3f8000004c4b7423 */ /* 0x000fe2000001004b */
[----:B------:R-:W-:Y:S01]  /*39f0*/  FMUL.FTZ R72, R105, R72 ;  /* 0x0000004869487220 */ /* 0x000fe20000410000 */
[----:B------:R-:W-:Y:S01]  /*3a00*/  FMUL.FTZ R42, R42, R73 ;  /* 0x000000492a2a7220 */ /* 0x000fe20000410000 */
[----:B-1----:R-:W-:Y:S01]  /*3a10*/  FMUL.FTZ R81, R103, R94 ;  /* 0x0000005e67517220 */ /* 0x002fe20000410000 */
[----:B------:R-:W-:Y:S01]  /*3a20*/  FFMA.FTZ R74, R79, R74, 1 ;  /* 0x3f8000004f4a7423 */ /* 0x000fe2000001004a */
[----:B------:R-:W-:Y:S01]  /*3a30*/  FFMA.FTZ R73, R28, R41, 1 ;  /* 0x3f8000001c497423 */ /* 0x000fe20000010029 */
[----:B------:R-:W-:Y:S01]  /*3a40*/  FMUL.FTZ R75, R72, R75 ;  /* 0x0000004b484b7220 */ /* 0x000fe20000410000 */
[----:B------:R-:W-:Y:S01]  /*3a50*/  FMUL.FTZ R81, R24, R81 ;  /* 0x0000005118517220 */ /* 0x000fe20000410000 */
[----:B------:R-:W-:Y:S01]  /*3a60*/  FMUL.FTZ R92, R15, R92 ;  /* 0x0000005c0f5c7220 */ /* 0x000fe20000410000 */
[----:B------:R-:W-:Y:S01]  /*3a70*/  FMUL.FTZ R91, R14, R91 ;  /* 0x0000005b0e5b7220 */ /* 0x000fe20000410000 */
[----:B------:R-:W-:Y:S01]  /*3a80*/  MOV R14, UR13 ;  /* 0x0000000d000e7c02 */ /* 0x000fe20008000f00 */
[----:B------:R-:W-:Y:S01]  /*3a90*/  FMUL.FTZ R74, R81, R74 ;  /* 0x0000004a514a7220 */ /* 0x000fe20000410000 */
[----:B------:R-:W-:Y:S01]  /*3aa0*/  MOV R15, UR14 ;  /* 0x0000000e000f7c02 */ /* 0x000fe20008000f00 */
[----:B------:R-:W-:Y:S01]  /*3ab0*/  FMUL.FTZ R70, R70, R25 ;  /* 0x0000001946467220 */ /* 0x000fe20000410000 */
[----:B0-----:R-:W-:Y:S01]  /*3ac0*/  PRMT R112, R4, 0x7632, R112 ;  /* 0x0000763204707816 */ /* 0x001fe20000000070 */
[----:B------:R-:W-:Y:S01]  /*3ad0*/  FMUL.FTZ R76, R76, R105 ;  /* 0x000000694c4c7220 */ /* 0x000fe20000410000 */
[----:B------:R-:W-:Y:S01]  /*3ae0*/  SHF.L.U32 R102, R4, 0x10, RZ ;  /* 0x0000001004667819 */ /* 0x000fe200000006ff */
[----:B------:R-:W-:Y:S01]  /*3af0*/  FADD.FTZ R4, -R90, 1 ;  /* 0x3f8000005a047421 */ /* 0x000fe20000010100 */
[----:B------:R-:W-:Y:S01]  /*3b00*/  SHF.L.U32 R109, R6, 0x10, RZ ;  /* 0x00000010066d7819 */ /* 0x000fe200000006ff */
[----:B------:R-:W-:Y:S01]  /*3b10*/  IMAD.WIDE.U32 R14, R3, 0x10, R14 ;  /* 0x00000010030e7825 */ /* 0x000fe200078e000e */
[----:B------:R-:W-:-:S03]  /*3b20*/  PRMT R111, R5, 0x7632, R111 ;  /* 0x00007632056f7816 */ /* 0x000fc6000000006f */
[----:B------:R-:W-:Y:S01]  /*3b30*/  FFMA.FTZ R86, R29, R4, 1 ;  /* 0x3f8000001d567423 */ /* 0x000fe20000010004 */
[----:B------:R-:W-:Y:S01]  /*3b40*/  SHF.L.U32 R107, R5, 0x10, RZ ;  /* 0x00000010056b7819 */ /* 0x000fe200000006ff */
[----:B------:R-:W-:Y:S01]  /*3b50*/  FADD.FTZ R5, -R93, 1 ;  /* 0x3f8000005d057421 */ /* 0x000fe20000010100 */
[----:B------:R-:W-:Y:S01]  /*3b60*/  SHF.L.U32 R104, R7, 0x10, RZ ;  /* 0x0000001007687819 */ /* 0x000fe200000006ff */
[----:B------:R-:W-:Y:S01]  /*3b70*/  FMUL.FTZ R4, R23, R102 ;  /* 0x0000006617047220 */ /* 0x000fe20000410000 */
[----:B------:R-:W-:Y:S01]  /*3b80*/  FMUL.FTZ R40, R84, R109 ;  /* 0x0000006d54287220 */ /* 0x000fe20000410000 */
[----:B------:R-:W-:Y:S01]  /*3b90*/  PRMT R110, R6, 0x7632, R110 ;  /* 0x00007632066e7816 */ /* 0x000fe2000000006e */
[----:B------:R-:W-:Y:S01]  /*3ba0*/  FFMA.FTZ R5, R12, R5, 1 ;  /* 0x3f8000000c057423 */ /* 0x000fe20000010005 */
[----:B------:R-:W-:Y:S01]  /*3bb0*/  PRMT R108, R7, 0x7632, R108 ;  /* 0x00007632076c7816 */ /* 0x000fe2000000006c */
        /* <DEDUP_REMOVED lines=16> */
[----:B------:R-:W-:Y:S01]  /*3cc0*/  SHF.L.U32 R108, R108, 0x10, RZ ;  /* 0x000000106c6c7819 */ /* 0x000fe200000006ff */
[----:B---3--:R-:W-:Y:S01]  /*3cd0*/  FADD.FTZ R4, -R26, 1 ;  /* 0x3f8000001a047421 */ /* 0x008fe20000010100 */
[----:B------:R-:W-:Y:S01]  /*3ce0*/  FADD.FTZ R6, -R106, 1 ;  /* 0x3f8000006a067421 */ /* 0x000fe20000010100 */
[----:B------:R-:W-:Y:S01]  /*3cf0*/  FMUL.FTZ R5, R113, R112 ;  /* 0x0000007071057220 */ /* 0x000fe20000410000 */
[----:B------:R-:W-:Y:S01]  /*3d00*/  FMUL.FTZ R7, R114, R111 ;  /* 0x0000006f72077220 */ /* 0x000fe20000410000 */
[----:B------:R-:W-:Y:S01]  /*3d10*/  FMUL.FTZ R9, R115, R110 ;  /* 0x0000006e73097220 */ /* 0x000fe20000410000 */
[----:B------:R-:W-:Y:S01]  /*3d20*/  FMUL.FTZ R8, R117, R108 ;  /* 0x0000006c75087220 */ /* 0x000fe20000410000 */
[----:B------:R-:W-:Y:S01]  /*3d30*/  FMUL.FTZ R72, R72, R73 ;  /* 0x0000004948487220 */ /* 0x000fe20000410000 */
[----:B------:R-:W-:Y:S01]  /*3d40*/  FFMA.FTZ R4, R77, R4, 1 ;  /* 0x3f8000004d047423 */ /* 0x000fe20000010004 */
[----:B------:R-:W-:Y:S01]  /*3d50*/  FFMA.FTZ R6, R65, R6, 1 ;  /* 0x3f80000041067423 */ /* 0x000fe20000010006 */
        /* <DEDUP_REMOVED lines=12> */
[----:B------:R-:W-:Y:S01]  /*3e20*/  F2FP.BF16.F32.PACK_AB R6, R75, R18 ;  /* 0x000000124b06723e */ /* 0x000fe200000010ff */
[----:B------:R-:W-:Y:S01]  /*3e30*/  FMUL.FTZ R79, R79, R24 ;  /* 0x000000184f4f7220 */ /* 0x000fe20000410000 */
[----:B------:R-:W-:Y:S01]  /*3e40*/  F2FP.BF16.F32.PACK_AB R7, R74, R19 ;  /* 0x000000134a07723e */ /* 0x000fe200000010ff */
[----:B------:R-:W-:Y:S01]  /*3e50*/  BAR.SYNC.DEFER_BLOCKING 0x0 ;  /* 0x0000000000007b1d */ /* 0x000fe20000010000 */
[----:B------:R-:W-:Y:S01]  /*3e60*/  F2FP.BF16.F32.PACK_AB R16, R9, R40 ;  /* 0x000000280910723e */ /* 0x000fe200000010ff */
        /* <DEDUP_REMOVED lines=9> */
[----:B------:R-:W-:Y:S01]  /*3f00*/  FMUL.FTZ R119, R30, R119 ;  /* 0x000000771e777220 */ /* 0x000fe20000410000 */
[----:B------:R-:W-:Y:S01]  /*3f10*/  FMUL.FTZ R0, R83, R67 ;  /* 0x0000004353007220 */ /* 0x000fe20000410000 */
[----:B------:R-:W-:Y:S01]  /*3f20*/  SHF.L.U32 R41, R37, 0x10, RZ ;  /* 0x0000001025297819 */ /* 0x000fe200000006ff */
[----:B------:R-:W-:Y:S01]  /*3f30*/  FMUL.FTZ R31, R23, R12 ;  /* 0x0000000c171f7220 */ /* 0x000fe20000410000 */
[----:B------:R-:W-:Y:S01]  /*3f40*/  PRMT R86, R38, 0x7632, R86 ;  /* 0x0000763226567816 */ /* 0x000fe20000000056 */
[----:B------:R-:W-:Y:S01]  /*3f50*/  FMUL.FTZ R30, R82, R89 ;  /* 0x00000059521e7220 */ /* 0x000fe20000410000 */
[----:B------:R-:W-:Y:S01]  /*3f60*/  SHF.L.U32 R42, R38, 0x10, RZ ;  /* 0x00000010262a7819 */ /* 0x000fe200000006ff */
[----:B------:R-:W-:Y:S01]  /*3f70*/  FMUL.FTZ R29, R84, R95 ;  /* 0x0000005f541d7220 */ /* 0x000fe20000410000 */
[C---:B------:R-:W-:Y:S01]  /*3f80*/  PRMT R74, R32.reuse, 0x7632, R74 ;  /* 0x00007632204a7816 */ /* 0x040fe2000000004a */
[----:B------:R-:W-:Y:S01]  /*3f90*/  FMUL.FTZ R28, R85, R90 ;  /* 0x0000005a551c7220 */ /* 0x000fe20000410000 */
[----:B------:R-:W-:Y:S01]  /*3fa0*/  SHF.L.U32 R40, R32, 0x10, RZ ;  /* 0x0000001020287819 */ /* 0x000fe200000006ff */
[----:B------:R-:W-:Y:S01]  /*3fb0*/  FMUL.FTZ R32, R21, R91 ;  /* 0x0000005b15207220 */ /* 0x000fe20000410000 */
[C---:B------:R-:W-:Y:S01]  /*3fc0*/  PRMT R75, R33.reuse, 0x7632, R75 ;  /* 0x00007632214b7816 */ /* 0x040fe2000000004b */
[----:B------:R-:W-:Y:S01]  /*3fd0*/  STS.128 [R63], R4 ;  /* 0x000000043f007388 */ /* 0x000fe20000000c00 */
[----:B------:R-:W-:Y:S01]  /*3fe0*/  SHF.L.U32 R37, R33, 0x10, RZ ;  /* 0x0000001021257819 */ /* 0x000fe200000006ff */
[----:B------:R-:W-:Y:S01]  /*3ff0*/  FMUL.FTZ R33, R22, R92 ;  /* 0x0000005c16217220 */ /* 0x000fe20000410000 */
[----:B------:R-:W-:Y:S01]  /*4000*/  PRMT R72, R34, 0x7632, R72 ;  /* 0x0000763222487816 */ /* 0x000fe20000000048 */
[----:B------:R-:W-:Y:S01]  /*4010*/  STS.128 [R63+0x10], R16 ;  /* 0x000010103f007388 */ /* 0x000fe20000000c00 */
[----:B------:R-:W-:-:S03]  /*4020*/  NOP ;  /* 0x0000000000007918 */ /* 0x000fc60000000000 */
[----:B------:R-:W0:Y:S01]  /*4030*/  LDS.128 R8, [R59] ;  /* 0x000000003b087984 */ /* 0x000e220000000c00 */
[----:B------:R-:W-:Y:S01]  /*4040*/  SHF.L.U32 R38, R34, 0x10, RZ ;  /* 0x0000001022267819 */ /* 0x000fe200000006ff */
[----:B------:R-:W-:Y:S01]  /*4050*/  FMUL.FTZ R34, R20, R66 ;  /* 0x0000004214227220 */ /* 0x000fe20000410000 */
[----:B------:R-:W-:Y:S01]  /*4060*/  PRMT R81, R39, 0x7632, R81 ;  /* 0x0000763227517816 */ /* 0x000fe20000000051 */
[----:B------:R-:W1:Y:S01]  /*4070*/  LDS.128 R4, [R59+0x200] ;  /* 0x000200003b047984 */ /* 0x000e620000000c00 */
[----:B------:R-:W-:Y:S01]  /*4080*/  PRMT R73, R35, 0x7632, R73 ;  /* 0x0000763223497816 */ /* 0x000fe20000000049 */
[----:B------:R-:W-:Y:S01]  /*4090*/  FMUL.FTZ R27, R27, R68 ;  /* 0x000000441b1b7220 */ /* 0x000fe20000410000 */
[----:B------:R-:W-:Y:S01]  /*40a0*/  SHF.L.U32 R39, R39, 0x10, RZ ;  /* 0x0000001027277819 */ /* 0x000fe200000006ff */
[----:B------:R-:W-:Y:S01]  /*40b0*/  FMUL.FTZ R26, R99, R70 ;  /* 0x00000046631a7220 */ /* 0x000fe20000410000 */
[----:B------:R-:W-:Y:S01]  /*40c0*/  SHF.L.U32 R35, R35, 0x10, RZ ;  /* 0x0000001023237819 */ /* 0x000fe200000006ff */
[----:B------:R-:W-:Y:S01]  /*40d0*/  FMUL.FTZ R25, R101, R76 ;  /* 0x0000004c65197220 */ /* 0x000fe20000410000 */
[----:B------:R-:W-:Y:S01]  /*40e0*/  SHF.L.U32 R36, R118, 0x10, RZ ;  /* 0x0000001076247819 */ /* 0x000fe200000006ff */
[----:B------:R-:W-:Y:S01]  /*40f0*/  FMUL.FTZ R24, R103, R79 ;  /* 0x0000004f67187220 */ /* 0x000fe20000410000 */
[----:B------:R-:W-:Y:S01]  /*4100*/  FFMA.FTZ R82, R0, R43, R13 ;  /* 0x0000002b00527223 */ /* 0x000fe2000001000d */
[----:B------:R-:W-:Y:S01]  /*4110*/  FMUL.FTZ R23, R113, R77 ;  /* 0x0000004d71177220 */ /* 0x000fe20000410000 */
[----:B------:R-:W-:Y:S01]  /*4120*/  FMUL.FTZ R22, R114, R65 ;  /* 0x0000004172167220 */ /* 0x000fe20000410000 */
[----:B------:R-:W-:Y:S01]  /*4130*/  FMUL.FTZ R21, R115, R116 ;  /* 0x0000007473157220 */ /* 0x000fe20000410000 */
[----:B------:R-:W-:Y:S01]  /*4140*/  FMUL.FTZ R20, R117, R119 ;  /* 0x0000007775147220 */ /* 0x000fe20000410000 */
[----:B0-----:R0:W-:Y:S04]  /*4150*/  STG.E.128 desc[UR28][R14.64], R8 ;  /* 0x000000080e007986 */ /* 0x0011e8000c101d1c */
[----:B-1----:R0:W-:Y:S01]  /*4160*/  STG.E.128 desc[UR28][R14.64+0x200], R4 ;  /* 0x000200040e007986 */ /* 0x0021e2000c101d1c */
[----:B------:R-:W-:Y:S05]  /*4170*/  BRA.U !UP0, `(.L_x_1907) ;  /* 0x0000000108a87547 */ /* 0x000fea000b800000 */
[----:B------:R-:W-:Y:S01]  /*4180*/  BAR.SYNC.DEFER_BLOCKING 0x0 ;  /* 0x0000000000007b1d */ /* 0x000fe20000010000 */
[----:B0-----:R-:W-:Y:S01]  /*4190*/  FMUL.FTZ R4, R67, R64 ;  /* 0x0000004043047220 */ /* 0x001fe20000410000 */
        /* <DEDUP_REMOVED lines=40> */
.L_x_1907:
[----:B------:R-:W-:Y:S01]  /*4420*/  FFMA.FTZ R3, R27, R36, R82 ;  /* 0x000000241b037223 */ /* 0x000fe20000010052 */
[----:B------:R-:W-:Y:S01]  /*4430*/  SHF.L.U32 R93, R100, 0x10, RZ ;  /* 0x00000010645d7819 */ /* 0x000fe200000006ff */
[----:B------:R-:W2:Y:S01]  /*4440*/  LDCU UR39, c[0x0][0x38c] ;  /* 0x00007180ff2777ac */ /* 0x000ea20008000800 */
[----:B------:R-:W-:Y:S01]  /*4450*/  SHF.L.U32 R86, R86, 0x10, RZ ;  /* 0x0000001056567819 */ /* 0x000fe200000006ff */
[----:B------:R-:W-:Y:S01]  /*4460*/  FFMA.FTZ R3, R34, R41, R3 ;  /* 0x0000002922037223 */ /* 0x000fe20000010003 */
[----:B------:R-:W-:Y:S01]  /*4470*/  SHF.L.U32 R81, R81, 0x10, RZ ;  /* 0x0000001051517819 */ /* 0x000fe200000006ff */
[----:B------:R-:W-:Y:S01]  /*4480*/  HFMA2 R95, -RZ, RZ, 0, 0 ;  /* 0x00000000ff5f7431 */ /* 0x000fe200000001ff */
[----:B------:R-:W-:Y:S01]  /*4490*/  SHF.L.U32 R74, R74, 0x10, RZ ;  /* 0x000000104a4a7819 */ /* 0x000fe200000006ff */
[----:B01----:R-:W-:Y:S01]  /*44a0*/  FFMA.FTZ R4, R26, R93, R3 ;  /* 0x0000005d1a047223 */ /* 0x003fe20000010003 */
[----:B------:R-:W-:Y:S01]  /*44b0*/  SHF.L.U32 R75, R75, 0x10, RZ ;  /* 0x000000104b4b7819 */ /* 0x000fe200000006ff */
[----:B------:R-:W-:Y:S01]  /*44c0*/  HFMA2 R87, -RZ, RZ, 0, 0 ;  /* 0x00000000ff577431 */ /* 0x000fe200000001ff */
[----:B------:R-:W-:Y:S01]  /*44d0*/  SHF.L.U32 R72, R72, 0x10, RZ ;  /* 0x0000001048487819 */ /* 0x000fe200000006ff */
[----:B------:R-:W-:Y:S01]  /*44e0*/  FFMA.FTZ R4, R33, R42, R4 ;  /* 0x0000002a21047223 */ /* 0x000fe20000010004 */
[----:B------:R-:W-:-:S02]  /*44f0*/  SHF.L.U32 R73, R73, 0x10, RZ ;  /* 0x0000001049497819 */ /* 0x000fc400000006ff */
[----:B------:R-:W-:Y:S02]  /*4500*/  CS2R R90, SRZ ;  /* 0x00000000005a7805 */ /* 0x000fe4000001ff00 */
[----:B------:R-:W-:Y:S01]  /*4510*/  MOV R92, RZ ;  /* 0x000000ff005c7202 */ /* 0x000fe20000000f00 */
[----:B------:R-:W-:Y:S01]  /*4520*/  FFMA.FTZ R3, R25, R86, R4 ;  /* 0x0000005619037223 */ /* 0x000fe20000010004 */
[----:B------:R-:W-:Y:S02]  /*4530*/  CS2R R88, SRZ ;  /* 0x0000000000587805 */ /* 0x000fe4000001ff00 */
[----:B------:R-:W-:Y:S02]  /*4540*/  CS2R R84, SRZ ;  /* 0x0000000000547805 */ /* 0x000fe4000001ff00 */
[----:B------:R-:W-:Y:S01]  /*4550*/  CS2R R82, SRZ ;  /* 0x0000000000527805 */ /* 0x000fe2000001ff00 */
[----:B------:R-:W-:Y:S01]  /*4560*/  FFMA.FTZ R3, R32, R39, R3 ;  /* 0x0000002720037223 */ /* 0x000fe20000010003 */
[----:B--2---:R-:W-:Y:S01]  /*4570*/  UISETP.GE.AND UP0, UPT, UR39, 0x1, UPT ;  /* 0x000000012700788c */ /* 0x004fe2000bf06270 */
[----:B------:R-:W-:-:S02]  /*4580*/  MOV R80, RZ ;  /* 0x000000ff00507202 */ /* 0x000fc40000000f00 */
[----:B------:R-:W-:Y:S01]  /*4590*/  CS2R R78, SRZ ;  /* 0x00000000004e7805 */ /* 0x000fe2000001ff00 */
[----:B------:R-:W-:Y:S01]  /*45a0*/  FFMA.FTZ R4, R24, R81, R3 ;  /* 0x0000005118047223 */ /* 0x000fe20000010003 */
[----:B------:R-:W-:Y:S01]  /*45b0*/  CS2R R76, SRZ ;  /* 0x00000000004c7805 */ /* 0x000fe2000001ff00 */
        /* <DEDUP_REMOVED lines=20> */
[----:B------:R-:W-:-:S02]  /*4700*/  FMUL.FTZ R12, R20, UR6 ;  /* 0x00000006140c7c20 */ /* 0x000fc40008410000 */
[----:B------:R-:W-:-:S04]  /*4710*/  FFMA.FTZ R3, R21, R72, R4 ;  /* 0x0000004815037223 */ /* 0x000fc80000010004 */
[----:B------:R-:W-:-:S04]  /*4720*/  FFMA.FTZ R3, R28, R35, R3 ;  /* 0x000000231c037223 */ /* 0x000fc80000010003 */
[----:B------:R-:W-:Y:S01]  /*4730*/  FFMA.FTZ R13, R20, R73, R3 ;  /* 0x00000049140d7223 */ /* 0x000fe20000010003 */
[----:B------:R-:W-:Y:S06]  /*4740*/  BAR.SYNC.DEFER_BLOCKING 0x0 ;  /* 0x0000000000007b1d */ /* 0x000fec0000010000 */
[----:B------:R-:W-:Y:S05]  /*4750*/  BRA.U !UP0, `(.L_x_1908) ;  /* 0x0000002508987547 */ /* 0x000fea000b800000 */
[----:B------:R-:W0:Y:S01]  /*4760*/  LDCU.64 UR32, c[0x0][0x3b8] ;  /* 0x00007700ff2077ac */ /* 0x000e220008000a00 */
[----:B------:R-:W1:Y:S01]  /*4770*/  LDC R3, c[0x0][0x394] ;  /* 0x0000e500ff037b82 */ /* 0x000e620000000800 */
[----:B------:R-:W-:Y:S01]  /*4780*/  MOV R95, RZ ;  /* 0x000000ff005f7202 */ /* 0x000fe20000000f00 */
        /* <DEDUP_REMOVED lines=9> */
[----:B------:R-:W-:Y:S01]  /*4820*/  UIMAD UR9, UR22, UR35, UR31 ;  /* 0x00000023160972a4 */ /* 0x000fe2000f8e021f */
[----:B------:R-:W0:Y:S02]  /*4830*/  LDCU.64 UR34, c[0x0][0x3e0] ;  /* 0x00007c00ff2277ac */ /* 0x000e240008000a00 */
[----:B------:R-:W-:Y:S01]  /*4840*/  ISETP.EQ.AND P0, PT, R2, RZ, !P0 ;  /* 0x000000ff0200720c */ /* 0x000fe20004702270 */
[----:B------:R-:W1:Y:S03]  /*4850*/  LDCU.64 UR36, c[0x0][0x3c0] ;  /* 0x00007800ff2477ac */ /* 0x000e660008000a00 */
[----:B------:R-:W-:Y:S01]  /*4860*/  P2R R117, PR, RZ, 0x1 ;  /* 0x00000001ff757803 */ /* 0x000fe20000000000 */
[----:B---3--:R-:W-:-:S02]  /*4870*/  ULEA UR38, UP0, UR8, UR26, 0x2 ;  /* 0x0000001a08267291 */ /* 0x008fc4000f8010ff */
[----:B-----5:R-:W-:Y:S02]  /*4880*/  UIMAD.WIDE.U32 UR32, UR22, UR12, URZ ;  /* 0x0000000c162072a5 */ /* 0x020fe4000f8e00ff */
[----:B------:R-:W-:Y:S02]  /*4890*/  ULEA.HI.X UR27, UR8, UR27, UR23, 0x2, UP0 ;  /* 0x0000001b081b7291 */ /* 0x000fe400080f1417 */
[----:B------:R-:W-:Y:S02]  /*48a0*/  UIADD3 UR8, UPT, UPT, UR18, -0x2, URZ ;  /* 0xfffffffe12087890 */ /* 0x000fe4000fffe0ff */
[----:B----4-:R-:W-:Y:S01]  /*48b0*/  ULEA UR31, UP1, UR30, UR40, 0x2 ;  /* 0x000000281e1f7291 */ /* 0x010fe2000f8210ff */
[----:B------:R-:W-:Y:S01]  /*48c0*/  UMOV UR12, 0x400 ;  /* 0x00000400000c7882 */ /* 0x000fe20000000000 */
[----:B------:R-:W-:Y:S02]  /*48d0*/  ULEA UR26, UP2, UR32, UR24, 0x2 ;  /* 0x00000018201a7291 */ /* 0x000fe4000f8410ff */
[----:B------:R-:W-:-:S02]  /*48e0*/  UIMAD UR13, UR22, UR13, UR33 ;  /* 0x0000000d160d72a4 */ /* 0x000fc4000f8e0221 */
[----:B------:R-:W-:Y:S02]  /*48f0*/  USHF.L.U32 UR21, UR21, 0x8, URZ ;  /* 0x0000000815157899 */ /* 0x000fe400080006ff */
[----:B------:R-:W-:Y:S02]  /*4900*/  ULEA UR12, UR42, UR12, 0x18 ;  /* 0x0000000c2a0c7291 */ /* 0x000fe4000f8ec0ff */
[----:B------:R-:W-:Y:S02]  /*4910*/  ULEA.HI.X UR30, UR30, UR41, UR9, 0x2, UP1 ;  /* 0x000000291e1e7291 */ /* 0x000fe400088f1409 */
[----:B------:R-:W-:Y:S02]  /*4920*/  ULEA.HI.X UR25, UR32, UR25, UR13, 0x2, UP2 ;  /* 0x0000001920197291 */ /* 0x000fe400090f140d */
[----:B------:R-:W-:Y:S01]  /*4930*/  UIMAD UR9, UR8, UR39, URZ ;  /* 0x00000027080972a4 */ /* 0x000fe2000f8e02ff */
[----:B------:R-:W2:Y:S01]  /*4940*/  LDCU UR33, c[0x0][0x394] ;  /* 0x00007280ff2177ac */ /* 0x000ea20008000800 */
[----:B------:R-:W3:Y:S01]  /*4950*/  LDCU UR43, c[0x0][0x38c] ;  /* 0x00007180ff2b77ac */ /* 0x000ee20008000800 */
[----:B------:R-:W-:-:S02]  /*4960*/  USHF.L.U64.HI UR22, UR14, 0x2, UR15 ;  /* 0x000000020e167899 */ /* 0x000fc4000801020f */
[----:B------:R-:W-:Y:S02]  /*4970*/  ULOP3.LUT UR21, UR21, 0x100, URZ, 0xc0, !UPT ;  /* 0x0000010015157892 */ /* 0x000fe4000f8ec0ff */
[----:B0-----:R-:W-:Y:S02]  /*4980*/  USHF.L.U64.HI UR24, UR34, 0x2, UR35 ;  /* 0x0000000222187899 */ /* 0x001fe40008010223 */
[----:B-1----:R-:W-:Y:S02]  /*4990*/  USHF.L.U64.HI UR23, UR36, 0x2, UR37 ;  /* 0x0000000224177899 */ /* 0x002fe40008010225 */
[----:B------:R-:W-:Y:S02]  /*49a0*/  UIADD3 UR32, UPT, UPT, UR12, 0x1ae0, URZ ;  /* 0x00001ae00c207890 */ /* 0x000fe4000fffe0ff */
[----:B------:R-:W-:Y:S01]  /*49b0*/  UIADD3 UR13, UPT, UPT, UR12, 0x24e0, URZ ;  /* 0x000024e00c0d7890 */ /* 0x000fe2000fffe0ff */
[----:B------:R-:W-:-:S11]  /*49c0*/  UMOV UR8, URZ ;  /* 0x000000ff00087c82 */ /* 0x000fd60008000000 */
.L_x_1921:
[----:B------:R-:W-:Y:S02]  /*49d0*/  MOV R6, UR26 ;  /* 0x0000001a00067c02 */ /* 0x000fe40008000f00 */
[----:B------:R-:W-:-:S05]  /*49e0*/  MOV R7, UR25 ;  /* 0x0000001900077c02 */ /* 0x000fca0008000f00 */
[----:B------:R-:W4:Y:S01]  /*49f0*/  LDG.E R94, desc[UR28][R6.64] ;  /* 0x0000001c065e7981 */ /* 0x000f22000c1e1900 */
[----:B-1----:R-:W-:Y:S02]  /*4a00*/  MOV R2, UR38 ;  /* 0x0000002600027c02 */ /* 0x002fe40008000f00 */
[----:B0-----:R-:W-:Y:S02]  /*4a10*/  MOV R5, UR30 ;  /* 0x0000001e00057c02 */ /* 0x001fe40008000f00 */
[----:B------:R-:W-:Y:S02]  /*4a20*/  MOV R3, UR27 ;  /* 0x0000001b00037c02 */ /* 0x000fe40008000f00 */
[----:B------:R-:W-:-:S03]  /*4a30*/  MOV R4, UR31 ;  /* 0x0000001f00047c02 */ /* 0x000fc60008000f00 */
[----:B------:R0:W5:Y:S04]  /*4a40*/  LDG.E R2, desc[UR28][R2.64] ;  /* 0x0000001c02027981 */ /* 0x000168000c1e1900 */
[----:B------:R1:W5:Y:S01]  /*4a50*/  LDG.E R5, desc[UR28][R4.64] ;  /* 0x0000001c04057981 */ /* 0x000362000c1e1900 */
[----:B------:R-:W2:Y:S01]  /*4a60*/  S2UR UR15, SR_CgaCtaId ;  /* 0x00000000000f79c3 */ /* 0x000ea20000008800 */
[----:B------:R-:W-:Y:S01]  /*4a70*/  UMOV UR12, 0x400 ;  /* 0x00000400000c7882 */ /* 0x000fe20000000000 */
[----:B------:R-:W-:Y:S01]  /*4a80*/  BSSY.RECONVERGENT B0, `(.L_x_1909) ;  /* 0x0000047000007945 */ /* 0x000fe20003800200 */
[----:B------:R-:W3:Y:S01]  /*4a90*/  S2R R96, SR_TID.X ;  /* 0x0000000000607919 */ /* 0x000ee20000002100 */
[----:B--2---:R-:W-:Y:S01]  /*4aa0*/  ULEA UR12, UR15, UR12, 0x18 ;  /* 0x0000000c0f0c7291 */ /* 0x004fe2000f8ec0ff */
[----:B---3--:R-:W-:-:S02]  /*4ab0*/  ISETP.NE.AND P0, PT, R96, RZ, PT ;  /* 0x000000ff6000720c */ /* 0x008fc40003f05270 */
[C---:B0-----:R-:W-:Y:S02]  /*4ac0*/  IADD3 R3, PT, PT, R96.reuse, 0x200, RZ ;  /* 0x0000020060037810 */ /* 0x041fe40007ffe0ff */
[----:B------:R-:W-:Y:S02]  /*4ad0*/  ISETP.NE.AND P1, PT, R96, 0x7f, PT ;  /* 0x0000007f6000780c */ /* 0x000fe40003f25270 */
[----:B------:R-:W-:-:S04]  /*4ae0*/  SEL R3, R3, UR21, P0 ;  /* 0x0000001503037c07 */ /* 0x000fc80008000000 */
[----:B-1----:R-:W-:Y:S01]  /*4af0*/  LEA R4, R3, UR12, 0x2 ;  /* 0x0000000c03047c11 */ /* 0x002fe2000f8e10ff */
[----:B----4-:R-:W-:-:S04]  /*4b00*/  FMUL.FTZ R9, R94, 1.4426950216293334961 ;  /* 0x3fb8aa3b5e097820 */ /* 0x010fc80000410000 */
        /* <DEDUP_REMOVED lines=18> */
[----:B-----5:R-:W-:Y:S01]  /*4c30*/  FMUL.FTZ R5, R2, R5 ;  /* 0x0000000502057220 */ /* 0x020fe20000410000 */
        /* <DEDUP_REMOVED lines=41> */
.L_x_1910:
[----:B------:R-:W-:-:S06]  /*4ed0*/  LEA R97, R96, UR12, 0x2 ;  /* 0x0000000c60617c11 */ /* 0x000fcc000f8e10ff */
[----:B------:R-:W1:Y:S02]  /*4ee0*/  LDS R97, [R97+0x22e4] ;  /* 0x0022e40061617984 */ /* 0x000e640000000800 */
.L_x_1911:
[----:B------:R-:W-:Y:S05]  /*4ef0*/  BSYNC.RECONVERGENT B0 ;  /* 0x0000000000007941 */ /* 0x000fea0003800200 */
.L_x_1909:
        /* <DEDUP_REMOVED lines=104> */
.L_x_1939:
[C---:B----4-:R-:W-:Y:S01]  /*5580*/  FFMA.FTZ R148, R10.reuse, R148, R11 ;  /* 0x000000940a947223 */ /* 0x050fe2000001000b */
[----:B------:R-:W-:Y:S01]  /*5590*/  UMOV UR15, 0xffffffff ;  /* 0xffffffff000f7882 */ /* 0x000fe20000000000 */
[----:B0--3--:R-:W-:-:S03]  /*55a0*/  @P1 FMUL.FTZ R10, R10, R149 ;  /* 0x000000950a0a1220 */ /* 0x009fc60000410000 */
[----:B------:R-:W-:Y:S01]  /*55b0*/  FSEL R11, R11, R148, !P1 ;  /* 0x000000940b0b7208 */ /* 0x000fe20004800000 */
[----:B------:R-:W-:Y:S06]  /*55c0*/  BRA.DIV UR15, `(.L_x_1914) ;  /* 0x000000360f987947 */ /* 0x000fec000b800000 */
.L_x_1942:
[----:B------:R-:W-:-:S03]  /*55d0*/  UMOV UR15, 0xffffffff ;  /* 0xffffffff000f7882 */ /* 0x000fc60000000000 */
[----:B------:R-:W-:Y:S05]  /*55e0*/  BRA.DIV UR15, `(.L_x_1915) ;  /* 0x000000360fb87947 */ /* 0x000fea000b800000 */
.L_x_1945:
[----:B------:R-:W-:-:S03]  /*55f0*/  UMOV UR15, 0xffffffff ;  /* 0xffffffff000f7882 */ /* 0x000fc60000000000 */
[----:B------:R-:W-:Y:S05]  /*5600*/  BRA.DIV UR15, `(.L_x_1916) ;  /* 0x000000360fd87947 */ /* 0x000fea000b800000 */
[----:B------:R-:W0:Y:S04]  /*5610*/  SHFL.UP PT, R10, R10, 0x1, RZ ;  /* 0x042000000a0a7989 */ /* 0x000e2800000e00ff */
[----:B------:R-:W3:Y:S04]  /*5620*/  SHFL.UP PT, R11, R11, 0x1, RZ ;  /* 0x042000000b0b7989 */ /* 0x000ee800000e00ff */
[----:B-----5:R-:W4:Y:S04]  /*5630*/  SHFL.IDX PT, R4, R4, RZ, 0x1f ;  /* 0x00001fff04047589 */ /* 0x020f2800000e0000 */
[----:B------:R-:W0:Y:S02]  /*5640*/  SHFL.IDX PT, R5, R5, RZ, 0x1f ;  /* 0x00001fff05057589 */ /* 0x000e2400000e0000 */
.L_x_1951:
        /* <DEDUP_REMOVED lines=12> */
.L_x_1912:
        /* <DEDUP_REMOVED lines=116> */
.L_x_1968:
        /* <DEDUP_REMOVED lines=16> */
.L_x_1917:
[----:B------:R-:W-:Y:S05]  /*5f50*/  WARPSYNC.ALL ;  /* 0x0000000000007948 */ /* 0x000fea0003800000 */
[----:B------:R-:W-:Y:S01]  /*5f60*/  BAR.SYNC.DEFER_BLOCKING 0x0 ;  /* 0x0000000000007b1d */ /* 0x000fe20000010000 */
[----:B0-----:R-:W-:Y:S01]  /*5f70*/  SHF.R.U32.HI R3, RZ, 0x2, R96 ;  /* 0x00000002ff037819 */ /* 0x001fe20000011660 */
[----:B------:R-:W-:Y:S01]  /*5f80*/  FFMA.FTZ R6, R0, R144, RZ ;  /* 0x0000009000067223 */ /* 0x000fe200000100ff */
        /* <DEDUP_REMOVED lines=9> */
[----:B------:R-:W-:Y:S01]  /*6020*/  FFMA.FTZ R7, R27, R137, R6 ;  /* 0x000000891b077223 */ /* 0x000fe20000010006 */
[----:B------:R-:W-:-:S02]  /*6030*/  FFMA.FTZ R137, R36, -R53, R137 ;  /* 0x8000003524897223 */ /* 0x000fc40000010089 */
[-C--:B------:R-:W-:Y:S01]  /*6040*/  FFMA.FTZ R99, R106, R97.reuse, R99 ;  /* 0x000000616a637223 */ /* 0x080fe20000010063 */
[----:B------:R-:W-:Y:S01]  /*6050*/  FFMA.FTZ R7, R34, R138, R7 ;  /* 0x0000008a22077223 */ /* 0x000fe20000010007 */
[----:B------:R-:W-:Y:S01]  /*6060*/  FFMA.FTZ R138, R41, -R58, R138 ;  /* 0x8000003a298a7223 */ /* 0x000fe2000001008a */
[----:B------:R-:W-:Y:S01]  /*6070*/  FMUL.FTZ R155, R94, R97 ;  /* 0x000000615e9b7220 */ /* 0x000fe20000410000 */
        /* <DEDUP_REMOVED lines=26> */
[----:B-1----:R-:W-:Y:S01]  /*6220*/  FMUL.FTZ R4, R94, R101 ;  /* 0x000000655e047220 */ /* 0x002fe20000410000 */
        /* <DEDUP_REMOVED lines=18> */
[----:B------:R-:W-:Y:S01]  /*6350*/  FFMA.FTZ R149, R28, R132, R147 ;  /* 0x000000841c957223 */ /* 0x000fe20000010093 */
[----:B------:R-:W-:Y:S01]  /*6360*/  FMUL.FTZ R147, R123, R56 ;  /* 0x000000387b937220 */ /* 0x000fe20000410000 */
[----:B------:R-:W-:Y:S01]  /*6370*/  FFMA.FTZ R129, R129, R127, R116 ;  /* 0x0000007f81817223 */ /* 0x000fe20000010074 */
[----:B------:R-:W-:Y:S01]  /*6380*/  FMUL.FTZ R11, R127, R58 ;  /* 0x0000003a7f0b7220 */ /* 0x000fe20000410000 */
[----:B------:R-:W-:Y:S01]  /*6390*/  FFMA.FTZ R132, R35, -R50, R132 ;  /* 0x8000003223847223 */ /* 0x000fe20000010084 */
[----:B------:R-:W-:Y:S01]  /*63a0*/  FMUL.FTZ R114, R97, R44 ;  /* 0x0000002c61727220 */ /* 0x000fe20000410000 */
[----:B------:R-:W-:Y:S01]  /*63b0*/  FFMA.FTZ R119, R128, R129, R119 ;  /* 0x0000008180777223 */ /* 0x000fe20000010077 */
[----:B------:R-:W-:Y:S01]  /*63c0*/  FMUL.FTZ R6, R129, R53 ;  /* 0x0000003581067220 */ /* 0x000fe20000410000 */
[----:B------:R-:W-:Y:S01]  /*63d0*/  FADD.FTZ R19, R8, R19 ;  /* 0x0000001308137221 */ /* 0x000fe20000010000 */
        /* <DEDUP_REMOVED lines=10> */
[C---:B------:R-:W-:Y:S01]  /*6480*/  FADD.FTZ R68, R11.reuse, R68 ;  /* 0x000000440b447221 */ /* 0x040fe20000010000 */
[----:B------:R-:W-:Y:S01]  /*6490*/  FADD.FTZ R63, R6, R63 ;  /* 0x0000003f063f7221 */ /* 0x000fe20000010000 */
[----:B------:R-:W-:Y:S01]  /*64a0*/  FADD.FTZ R70, R2, R70 ;  /* 0x0000004602467221 */ /* 0x000fe20000010000 */
[----:B------:R-:W-:Y:S01]  /*64b0*/  FFMA.FTZ R9, R11, R138, R10 ;  /* 0x0000008a0b097223 */ /* 0x000fe2000001000a */
[----:B------:R-:W-:Y:S01]  /*64c0*/  FFMA.FTZ R10, R20, R134, R149 ;  /* 0x00000086140a7223 */ /* 0x000fe20000010095 */
[----:B------:R-:W-:Y:S01]  /*64d0*/  FFMA.FTZ R149, R81, -R48, R146 ;  /* 0x8000003051957223 */ /* 0x000fe20000010092 */
[----:B------:R-:W-:Y:S01]  /*64e0*/  FFMA.FTZ R134, R73, -R44, R134 ;  /* 0x8000002c49867223 */ /* 0x000fe20000010086 */
[----:B------:R-:W-:Y:S01]  /*64f0*/  FFMA.FTZ R131, R8, R139, R9 ;  /* 0x0000008b08837223 */ /* 0x000fe20000010009 */
[----:B------:R-:W-:Y:S01]  /*6500*/  FMUL.FTZ R9, R125, R49 ;  /* 0x000000317d097220 */ /* 0x000fe20000410000 */
[----:B------:R-:W0:Y:S02]  /*6510*/  SHFL.DOWN PT, R153, R10, 0x1, 0x1f ;  /* 0x08201f000a997f89 */ /* 0x000e2400000e0000 */
        /* <DEDUP_REMOVED lines=11> */
[----:B0-----:R-:W-:-:S03]  /*65d0*/  @!P1 FADD.FTZ R10, R10, R153 ;  /* 0x000000990a0a9221 */ /* 0x001fc60000010000 */
[----:B------:R-:W-:Y:S01]  /*65e0*/  FFMA.FTZ R131, R151, R136, R108 ;  /* 0x0000008897837223 */ /* 0x000fe2000001006c */
[----:B------:R-:W-:Y:S01]  /*65f0*/  FMUL.FTZ R108, R101, R51 ;  /* 0x00000033656c7220 */ /* 0x000fe20000410000 */
[----:B------:R-:W0:Y:S02]  /*6600*/  SHFL.DOWN PT, R153, R10, 0x2, 0x1f ;  /* 0x08401f000a997f89 */ /* 0x000e2400000e0000 */
[----:B------:R-:W-:Y:S01]  /*6610*/  FFMA.FTZ R131, R106, R152, R131 ;  /* 0x000000986a837223 */ /* 0x000fe20000010083 */
[----:B------:R-:W-:Y:S01]  /*6620*/  FMUL.FTZ R152, R152, R5 ;  /* 0x0000000598987220 */ /* 0x000fe20000410000 */
[----:B------:R-:W-:Y:S01]  /*6630*/  FMUL.FTZ R5, R94, R103 ;  /* 0x000000675e057220 */ /* 0x000fe20000410000 */
[C---:B------:R-:W-:Y:S01]  /*6640*/  FADD.FTZ R67, R108.reuse, R67 ;  /* 0x000000436c437221 */ /* 0x040fe20000010000 */
[----:B------:R-:W-:Y:S01]  /*6650*/  FFMA.FTZ R131, R108, R135, R131 ;  /* 0x000000876c837223 */ /* 0x000fe20000010083 */
[----:B------:R-:W-:Y:S01]  /*6660*/  FMUL.FTZ R135, R135, R4 ;  /* 0x0000000487877220 */ /* 0x000fe20000410000 */
[----:B------:R-:W-:Y:S01]  /*6670*/  FMUL.FTZ R136, R136, R5 ;  /* 0x0000000588887220 */ /* 0x000fe20000410000 */
[----:B------:R-:W-:Y:S01]  /*6680*/  FMUL.FTZ R5, R94, R123 ;  /* 0x0000007b5e057220 */ /* 0x000fe20000410000 */
[----:B------:R-:W-:Y:S01]  /*6690*/  FFMA.FTZ R131, R110, R133, R131 ;  /* 0x000000856e837223 */ /* 0x000fe20000010083 */
[----:B------:R-:W-:Y:S01]  /*66a0*/  FMUL.FTZ R133, R133, R96 ;  /* 0x0000006085857220 */ /* 0x000fe20000410000 */
[----:B------:R-:W-:Y:S01]  /*66b0*/  FFMA.FTZ R135, R38, R101, R135 ;  /* 0x0000006526877223 */ /* 0x000fe20000010087 */
[----:B------:R-:W-:Y:S01]  /*66c0*/  FMUL.FTZ R142, R142, R5 ;  /* 0x000000058e8e7220 */ /* 0x000fe20000410000 */
[----:B------:R-:W-:Y:S01]  /*66d0*/  FFMA.FTZ R131, R112, R132, R131 ;  /* 0x0000008470837223 */ /* 0x000fe20000010083 */
[----:B------:R-:W-:Y:S01]  /*66e0*/  FFMA.FTZ R4, R72, R109, R133 ;  /* 0x0000006d48047223 */ /* 0x000fe20000010085 */
[----:B------:R-:W-:Y:S01]  /*66f0*/  FMUL.FTZ R5, R94, R125 ;  /* 0x0000007d5e057220 */ /* 0x000fe20000410000 */
[----:B------:R-:W-:Y:S01]  /*6700*/  FFMA.FTZ R152, R75, R115, R152 ;  /* 0x000000734b987223 */ /* 0x000fe20000010098 */
[----:B------:R-:W-:Y:S01]  /*6710*/  FFMA.FTZ R131, R114, R134, R131 ;  /* 0x0000008672837223 */ /* 0x000fe20000010083 */
[----:B------:R-:W-:Y:S01]  /*6720*/  FADD.FTZ R91, R4, R91 ;  /* 0x0000005b045b7221 */ /* 0x000fe20000010000 */
[----:B------:R-:W-:Y:S01]  /*6730*/  FMUL.FTZ R4, R94, R121 ;  /* 0x000000795e047220 */ /* 0x000fe20000410000 */
[----:B------:R-:W-:Y:S01]  /*6740*/  FMUL.FTZ R134, R134, R155 ;  /* 0x0000009b86867220 */ /* 0x000fe20000410000 */
[----:B------:R-:W-:Y:S01]  /*6750*/  FMUL.FTZ R5, R140, R5 ;  /* 0x000000058c057220 */ /* 0x000fe20000410000 */
[----:B------:R-:W1:Y:S01]  /*6760*/  SHFL.DOWN PT, R116, R131, 0x1, 0x1f ;  /* 0x08201f0083747f89 */ /* 0x000e6200000e0000 */
[----:B------:R-:W-:Y:S01]  /*6770*/  FMUL.FTZ R143, R143, R4 ;  /* 0x000000048f8f7220 */ /* 0x000fe20000410000 */
[----:B0-----:R-:W-:Y:S01]  /*6780*/  @!P0 FADD.FTZ R10, R10, R153 ;  /* 0x000000990a0a8221 */ /* 0x001fe20000010000 */
[----:B------:R-:W-:Y:S01]  /*6790*/  FMUL.FTZ R4, R94, R105 ;  /* 0x000000695e047220 */ /* 0x000fe20000410000 */
[----:B------:R-:W-:Y:S01]  /*67a0*/  FFMA.FTZ R134, R73, R97, R134 ;  /* 0x0000006149867223 */ /* 0x000fe20000010086 */
[----:B------:R-:W-:Y:S01]  /*67b0*/  FFMA.FTZ R96, R74, R121, R143 ;  /* 0x000000794a607223 */ /* 0x000fe2000001008f */
[----:B------:R-:W-:Y:S01]  /*67c0*/  FFMA.FTZ R103, R37, R103, R136 ;  /* 0x0000006725677223 */ /* 0x000fe20000010088 */
[----:B------:R-:W0:Y:S01]  /*67d0*/  SHFL.DOWN PT, R153, R10, 0x4, 0x1f ;  /* 0x08801f000a997f89 */ /* 0x000e2200000e0000 */
[----:B------:R-:W-:Y:S01]  /*67e0*/  FMUL.FTZ R145, R145, R4 ;  /* 0x0000000491917220 */ /* 0x000fe20000410000 */
[----:B------:R-:W-:Y:S01]  /*67f0*/  FMUL.FTZ R4, R94, R107 ;  /* 0x0000006b5e047220 */ /* 0x000fe20000410000 */
[----:B------:R-:W-:Y:S01]  /*6800*/  FADD.FTZ R87, R96, R87 ;  /* 0x0000005760577221 */ /* 0x000fe20000010000 */
[----:B------:R-:W-:Y:S01]  /*6810*/  FFMA.FTZ R123, R39, R123, R142 ;  /* 0x0000007b277b7223 */ /* 0x000fe2000001008e */
[----:B------:R-:W-:Y:S01]  /*6820*/  FFMA.FTZ R145, R40, R105, R145 ;  /* 0x0000006928917223 */ /* 0x000fe20000010091 */
[----:B------:R-:W-:Y:S01]  /*6830*/  FMUL.FTZ R4, R149, R4 ;  /* 0x0000000495047220 */ /* 0x000fe20000410000 */
[----:B------:R-:W-:Y:S01]  /*6840*/  FADD.FTZ R95, R134, R95 ;  /* 0x0000005f865f7221 */ /* 0x000fe20000010000 */
[----:B------:R-:W-:Y:S01]  /*6850*/  FADD.FTZ R90, R135, R90 ;  /* 0x0000005a875a7221 */ /* 0x000fe20000010000 */
[----:B------:R-:W-:Y:S01]  /*6860*/  FADD.FTZ R89, R152, R89 ;  /* 0x0000005998597221 */ /* 0x000fe20000010000 */
[----:B------:R-:W-:Y:S01]  /*6870*/  FFMA.FTZ R96, R81, R107, R4 ;  /* 0x0000006b51607223 */ /* 0x000fe20000010004 */
[----:B------:R-:W-:Y:S01]  /*6880*/  FMUL.FTZ R4, R94, R111 ;  /* 0x0000006f5e047220 */ /* 0x000fe20000410000 */
[----:B------:R-:W-:Y:S01]  /*6890*/  FADD.FTZ R88, R103, R88 ;  /* 0x0000005867587221 */ /* 0x000fe20000010000 */
[----:B------:R-:W-:Y:S01]  /*68a0*/  FADD.FTZ R84, R145, R84 ;  /* 0x0000005491547221 */ /* 0x000fe20000010000 */
[----:B------:R-:W-:Y:S01]  /*68b0*/  FADD.FTZ R85, R96, R85 ;  /* 0x0000005560557221 */ /* 0x000fe20000010000 */
[----:B------:R-:W-:Y:S01]  /*68c0*/  FMUL.FTZ R141, R141, R4 ;  /* 0x000000048d8d7220 */ /* 0x000fe20000410000 */
[----:B------:R-:W-:Y:S01]  /*68d0*/  FMUL.FTZ R4, R94, R113 ;  /* 0x000000715e047220 */ /* 0x000fe20000410000 */
[----:B-1----:R-:W-:Y:S01]  /*68e0*/  @!P1 FADD.FTZ R131, R131, R116 ;  /* 0x0000007483839221 */ /* 0x002fe20000010000 */
[----:B------:R-:W-:Y:S01]  /*68f0*/  ISETP.GT.AND P1, PT, R62, 0x1b, PT ;  /* 0x0000001b3e00780c */ /* 0x000fe20003f24270 */
[----:B------:R-:W-:Y:S01]  /*6900*/  FFMA.FTZ R96, R86, R125, R5 ;  /* 0x0000007d56607223 */ /* 0x000fe20000010005 */
[----:B------:R-:W-:Y:S01]  /*6910*/  FMUL.FTZ R4, R139, R4 ;  /* 0x000000048b047220 */ /* 0x000fe20000410000 */
[----:B------:R-:W-:Y:S01]  /*6920*/  FFMA.FTZ R141, R42, R111, R141 ;  /* 0x0000006f2a8d7223 */ /* 0x000fe2000001008d */
[----:B------:R-:W1:Y:S01]  /*6930*/  SHFL.DOWN PT, R116, R131, 0x2, 0x1f ;  /* 0x08401f0083747f89 */ /* 0x000e6200000e0000 */
[----:B------:R-:W-:Y:S01]  /*6940*/  FADD.FTZ R83, R96, R83 ;  /* 0x0000005360537221 */ /* 0x000fe20000010000 */
[----:B------:R-:W-:Y:S01]  /*6950*/  FFMA.FTZ R96, R93, R113, R4 ;  /* 0x000000715d607223 */ /* 0x000fe20000010004 */
[----:B------:R-:W-:Y:S01]  /*6960*/  FMUL.FTZ R4, R94, R129 ;  /* 0x000000815e047220 */ /* 0x000fe20000410000 */
[----:B------:R-:W-:Y:S01]  /*6970*/  FADD.FTZ R82, R123, R82 ;  /* 0x000000527b527221 */ /* 0x000fe20000010000 */
[----:B------:R-:W-:Y:S01]  /*6980*/  FADD.FTZ R80, R141, R80 ;  /* 0x000000508d507221 */ /* 0x000fe20000010000 */
[----:B------:R-:W-:Y:S01]  /*6990*/  FADD.FTZ R79, R96, R79 ;  /* 0x0000004f604f7221 */ /* 0x000fe20000010000 */
[----:B------:R-:W-:-:S02]  /*69a0*/  FMUL.FTZ R137, R137, R4 ;  /* 0x0000000489897220 */ /* 0x000fc40000410000 */
[----:B0-----:R-:W-:Y:S02]  /*69b0*/  @!P1 FADD.FTZ R10, R10, R153 ;  /* 0x000000990a0a9221 */ /* 0x001fe40000010000 */
[----:B------:R-:W-:-:S03]  /*69c0*/  FFMA.FTZ R4, R36, R129, R137 ;  /* 0x0000008124047223 */ /* 0x000fc60000010089 */
[----:B------:R-:W0:Y:S01]  /*69d0*/  SHFL.DOWN PT, R153, R10, 0x8, 0x1f ;  /* 0x09001f000a997f89 */ /* 0x000e2200000e0000 */
[----:B------:R-:W-:Y:S01]  /*69e0*/  FADD.FTZ R77, R4, R77 ;  /* 0x0000004d044d7221 */ /* 0x000fe20000010000 */
[----:B-1----:R-:W-:Y:S01]  /*69f0*/  @!P0 FADD.FTZ R131, R131, R116 ;  /* 0x0000007483838221 */ /* 0x002fe20000010000 */
[----:B------:R-:W-:-:S04]  /*6a00*/  ISETP.GT.AND P0, PT, R62, 0x17, PT ;  /* 0x000000173e00780c */ /* 0x000fc80003f04270 */
[----:B------:R-:W1:Y:S09]  /*6a10*/  SHFL.DOWN PT, R116, R131, 0x4, 0x1f ;  /* 0x08801f0083747f89 */ /* 0x000e7200000e0000 */
[----:B0-----:R-:W-:Y:S01]  /*6a20*/  @!P0 FADD.FTZ R10, R10, R153 ;  /* 0x000000990a0a8221 */ /* 0x001fe20000010000 */
[----:B------:R-:W-:-:S04]  /*6a30*/  FMUL.FTZ R153, R94, R99 ;  /* 0x000000635e997220 */ /* 0x000fc80000410000 */
[----:B------:R-:W0:Y:S01]  /*6a40*/  SHFL.DOWN PT, R97, R10, 0x10, 0x1f ;  /* 0x0a001f000a617f89 */ /* 0x000e2200000e0000 */
[----:B------:R-:W-:-:S04]  /*6a50*/  FMUL.FTZ R132, R132, R153 ;  /* 0x0000009984847220 */ /* 0x000fc80000410000 */
[----:B------:R-:W-:-:S04]  /*6a60*/  FFMA.FTZ R99, R35, R99, R132 ;  /* 0x0000006323637223 */ /* 0x000fc80000010084 */
        /* <DEDUP_REMOVED lines=8> */
[C---:B------:R-:W-:Y:S01]  /*6af0*/  FMUL.FTZ R3, R94.reuse, R127 ;  /* 0x0000007f5e037220 */ /* 0x040fe20000410000 */
[----:B------:R-:W-:-:S03]  /*6b00*/  FMUL.FTZ R94, R94, R119 ;  /* 0x000000775e5e7220 */ /* 0x000fc60000410000 */
[----:B------:R-:W-:Y:S01]  /*6b10*/  FMUL.FTZ R138, R138, R3 ;  /* 0x000000038a8a7220 */ /* 0x000fe20000410000 */
[----:B------:R-:W-:-:S03]  /*6b20*/  FMUL.FTZ R94, R7, R94 ;  /* 0x0000005e075e7220 */ /* 0x000fc60000410000 */
[----:B------:R-:W-:Y:S01]  /*6b30*/  FFMA.FTZ R127, R41, R127, R138 ;  /* 0x0000007f297f7223 */ /* 0x000fe2000001008a */
[----:B------:R-:W-:-:S03]  /*6b40*/  FFMA.FTZ R119, R43, R119, R94 ;  /* 0x000000772b777223 */ /* 0x000fc6000001005e */
[----:B------:R-:W-:Y:S01]  /*6b50*/  FADD.FTZ R78, R127, R78 ;  /* 0x0000004e7f4e7221 */ /* 0x000fe20000010000 */
[----:B------:R-:W-:Y:S01]  /*6b60*/  FADD.FTZ R76, R119, R76 ;  /* 0x0000004c774c7221 */ /* 0x000fe20000010000 */
[----:B0-----:R-:W-:-:S05]  /*6b70*/  FADD.FTZ R8, R131, R100 ;  /* 0x0000006483087221 */ /* 0x001fca0000010000 */
[----:B------:R0:W-:Y:S01]  /*6b80*/  @!P0 STS.64 [R5+UR12+0x1098], R8 ;  /* 0x0010980805008988 */ /* 0x0001e20008000a0c */
        /* <DEDUP_REMOVED lines=21> */
.L_x_1920:
[----:B------:R-:W-:Y:S05]  /*6ce0*/  BSYNC.RECONVERGENT B0 ;  /* 0x0000000000007941 */ /* 0x000fea0003800200 */
.L_x_1919:
        /* <DEDUP_REMOVED lines=13> */
.L_x_1908:
[----:B-1----:R-:W1:Y:S01]  /*6dc0*/  S2R R2, SR_TID.X ;  /* 0x0000000000027919 */ /* 0x002e620000002100 */
[----:B------:R-:W-:Y:S01]  /*6dd0*/  MOV R26, 0x10 ;  /* 0x00000010001a7802 */ /* 0x000fe20000000f00 */
[----:B------:R-:W-:Y:S06]  /*6de0*/  BAR.SYNC.DEFER_BLOCKING 0x0 ;  /* 0x0000000000007b1d */ /* 0x000fec0000010000 */
[----:B------:R-:W2:Y:S02]  /*6df0*/  S2R R0, SR_LANEID ;  /* 0x0000000000007919 */ /* 0x000ea40000000000 */
[----:B------:R-:W-:Y:S01]  /*6e00*/  S2UR UR31, SR_CTAID.X ;  /* 0x00000000001f79c3 */ /* 0x000fe20000002500 */
[----:B------:R-:W3:Y:S01]  /*6e10*/  LDCU.64 UR22, c[0x0][0x4f8] ;  /* 0x00009f00ff1677ac */ /* 0x000ee20008000a00 */
[----:B------:R-:W-:Y:S01]  /*6e20*/  F2FP.BF16.F32.PACK_AB R16, R16, R69 ;  /* 0x000000451010723e */ /* 0x000fe200000010ff */
[----:B------:R-:W4:Y:S05]  /*6e30*/  LDCU.64 UR24, c[0x0][0x500] ;  /* 0x0000a000ff1877ac */ /* 0x000f2a0008000a00 */
[----:B------:R-:W4:Y:S01]  /*6e40*/  S2UR UR13, SR_CTAID.Y ;  /* 0x00000000000d79c3 */ /* 0x000f220000002600 */
[----:B------:R-:W-:Y:S01]  /*6e50*/  UIADD3 UR30, UPT, UPT, UR18, -0x1, URZ ;  /* 0xffffffff121e7890 */ /* 0x000fe2000fffe0ff */
        /* <DEDUP_REMOVED lines=9> */
[----:B------:R-:W-:Y:S01]  /*6ef0*/  USHF.L.U32 UR8, UR30, 0xb, URZ ;  /* 0x0000000b1e087899 */ /* 0x000fe200080006ff */
[----:B------:R-:W-:Y:S01]  /*6f00*/  UMOV UR9, URZ ;  /* 0x000000ff00097c82 */ /* 0x000fe20008000000 */
[----:B----4-:R-:W-:Y:S02]  /*6f10*/  UIMAD UR21, UR13, UR25, URZ ;  /* 0x000000190d1572a4 */ /* 0x010fe4000f8e02ff */
[----:B---3--:R-:W-:-:S02]  /*6f20*/  UIMAD.WIDE.U32 UR14, UR31, UR22, UR8 ;  /* 0x000000161f0e72a5 */ /* 0x008fc4000f8e0008 */
[----:B------:R-:W-:Y:S02]  /*6f30*/  UIADD3 UR19, UP1, UPT, UR19, -0x1000, URZ ;  /* 0xfffff00013137890 */ /* 0x000fe4000ff3e0ff */
[----:B------:R-:W-:Y:S01]  /*6f40*/  UIMAD UR15, UR31, UR23, UR15 ;  /* 0x000000171f0f72a4 */ /* 0x000fe2000f8e020f */
[----:B------:R-:W0:Y:S03]  /*6f50*/  LDCU.64 UR22, c[0x0][0x520] ;  /* 0x0000a400ff1677ac */ /* 0x000e260008000a00 */
[----:B------:R-:W-:Y:S01]  /*6f60*/  UIMAD.WIDE.U32 UR14, UR13, UR24, UR14 ;  /* 0x000000180d0e72a5 */ /* 0x000fe2000f8e000e */
[----:B------:R-:W1:Y:S03]  /*6f70*/  LDCU.64 UR24, c[0x0][0x560] ;  /* 0x0000ac00ff1877ac */ /* 0x000e660008000a00 */
[----:B------:R-:W-:-:S02]  /*6f80*/  UIADD3 UR21, UPT, UPT, UR15, UR21, URZ ;  /* 0x000000150f157290 */ /* 0x000fc4000fffe0ff */
[----:B-----5:R-:W-:Y:S02]  /*6f90*/  ULEA UR15, UP0, UR14, UR26, 0x1 ;  /* 0x0000001a0e0f7291 */ /* 0x020fe4000f8008ff */
[----:B------:R-:W-:Y:S02]  /*6fa0*/  UIADD3 UR10, UP2, UPT, UR10, -0x1000, URZ ;  /* 0xfffff0000a0a7890 */ /* 0x000fe4000ff5e0ff */
[----:B------:R-:W-:Y:S02]  /*6fb0*/  ULEA.HI.X UR14, UR14, UR27, UR21, 0x1, UP0 ;  /* 0x0000001b0e0e7291 */ /* 0x000fe400080f0c15 */
[----:B------:R-:W-:Y:S02]  /*6fc0*/  UIADD3.X UR16, UPT, UPT, UR16, -0x1, URZ, UP1, !UPT ;  /* 0xffffffff10107890 */ /* 0x000fe40008ffe4ff */
[----:B------:R-:W-:Y:S01]  /*6fd0*/  UIADD3.X UR11, UPT, UPT, UR11, -0x1, URZ, UP2, !UPT ;  /* 0xffffffff0b0b7890 */ /* 0x000fe200097fe4ff */
        /* <DEDUP_REMOVED lines=11> */
[----:B------:R-:W-:Y:S01]  /*7090*/  SHF.L.U32 R26, R22, 0x10, RZ ;  /* 0x00000010161a7819 */ /* 0x000fe200000006ff */
[----:B------:R-:W-:Y:S01]  /*70a0*/  FADD.FTZ R11, R8, UR7 ;  /* 0x00000007080b7e21 */ /* 0x000fe20008010000 */
[----:B------:R-:W-:-:S02]  /*70b0*/  FSETP.GTU.FTZ.AND P1, PT, R24, 20, PT ;  /* 0x41a000001800780b */ /* 0x000fc40003f3c000 */
[----:B------:R-:W-:Y:S01]  /*70c0*/  FSETP.GTU.FTZ.AND P2, PT, R28, 20, PT ;  /* 0x41a000001c00780b */ /* 0x000fe20003f5c000 */
[----:B------:R-:W-:Y:S01]  /*70d0*/  FADD.FTZ R26, R26, UR7 ;  /* 0x000000071a1a7e21 */ /* 0x000fe20008010000 */
[----:B------:R-:W-:Y:S02]  /*70e0*/  PRMT R22, R22, 0x7632, R22 ;  /* 0x0000763216167816 */ /* 0x000fe40000000016 */
[----:B------:R-:W-:Y:S02]  /*70f0*/  SHF.L.U32 R21, R21, 0x10, RZ ;  /* 0x0000001015157819 */ /* 0x000fe400000006ff */
[----:B------:R-:W-:Y:S02]  /*7100*/  SHF.L.U32 R22, R22, 0x10, RZ ;  /* 0x0000001016167819 */ /* 0x000fe400000006ff */
[----:B------:R-:W-:Y:S01]  /*7110*/  FSETP.GTU.FTZ.AND P4, PT, R11, 20, PT ;  /* 0x41a000000b00780b */ /* 0x000fe20003f9c000 */
[----:B------:R-:W-:Y:S01]  /*7120*/  FADD.FTZ R21, R21, UR7 ;  /* 0x0000000715157e21 */ /* 0x000fe20008010000 */
[----:B------:R-:W-:Y:S01]  /*7130*/  PRMT R20, R20, 0x7632, R20 ;  /* 0x0000763214147816 */ /* 0x000fe20000000014 */
[----:B------:R-:W-:Y:S01]  /*7140*/  @!P1 FMUL.FTZ R8, R24, -1.4426950216293334961 ;  /* 0xbfb8aa3b18089820 */ /* 0x000fe20000410000 */
[----:B------:R-:W-:Y:S01]  /*7150*/  FADD.FTZ R27, R22, UR7 ;  /* 0x00000007161b7e21 */ /* 0x000fe20008010000 */
[----:B------:R-:W-:Y:S01]  /*7160*/  @!P2 FMUL.FTZ R10, R28, -1.4426950216293334961 ;  /* 0xbfb8aa3b1c0aa820 */ /* 0x000fe20000410000 */
[----:B------:R-:W-:-:S02]  /*7170*/  FSETP.GTU.FTZ.AND P6, PT, R21, 20, PT ;  /* 0x41a000001500780b */ /* 0x000fc40003fdc000 */
[----:B------:R-:W-:Y:S01]  /*7180*/  FSETP.GTU.FTZ.AND P3, PT, R26, 20, PT ;  /* 0x41a000001a00780b */ /* 0x000fe20003f7c000 */
[----:B------:R-:W2:Y:S01]  /*7190*/  @!P1 MUFU.EX2 R8, R8 ;  /* 0x0000000800089308 */ /* 0x000ea20000000800 */
[----:B------:R-:W-:Y:S01]  /*71a0*/  BAR.SYNC.DEFER_BLOCKING 0x0 ;  /* 0x0000000000007b1d */ /* 0x000fe20000010000 */
[----:B------:R-:W-:Y:S02]  /*71b0*/  FSETP.GTU.FTZ.AND P0, PT, R27, 20, PT ;  /* 0x41a000001b00780b */ /* 0x000fe40003f1c000 */
[----:B------:R-:W-:Y:S01]  /*71c0*/  @!P4 FMUL.FTZ R22, R11, -1.4426950216293334961 ;  /* 0xbfb8aa3b0b16c820 */ /* 0x000fe20000410000 */
[----:B------:R-:W-:Y:S02]  /*71d0*/  SHF.L.U32 R20, R20, 0x10, RZ ;  /* 0x0000001014147819 */ /* 0x000fe400000006ff */
[----:B------:R-:W4:Y:S01]  /*71e0*/  @!P2 MUFU.EX2 R10, R10 ;  /* 0x0000000a000aa308 */ /* 0x000f220000000800 */
[----:B------:R-:W-:Y:S02]  /*71f0*/  PRMT R23, R23, 0x7632, R23 ;  /* 0x0000763217177816 */ /* 0x000fe40000000017 */
[----:B------:R-:W-:Y:S01]  /*7200*/  @!P6 FMUL.FTZ R11, R21, -1.4426950216293334961 ;  /* 0xbfb8aa3b150be820 */ /* 0x000fe20000410000 */
[----:B------:R-:W-:Y:S01]  /*7210*/  FADD.FTZ R9, R20, UR7 ;  /* 0x0000000714097e21 */ /* 0x000fe20008010000 */
[----:B------:R-:W-:Y:S01]  /*7220*/  SHF.L.U32 R23, R23, 0x10, RZ ;  /* 0x0000001017177819 */ /* 0x000fe200000006ff */
[----:B------:R-:W-:Y:S01]  /*7230*/  @!P3 FMUL.FTZ R20, R26, -1.4426950216293334961 ;  /* 0xbfb8aa3b1a14b820 */ /* 0x000fe20000410000 */
[----:B--2---:R-:W-:Y:S01]  /*7240*/  @!P1 FADD.FTZ R8, R8, 1 ;  /* 0x3f80000008089421 */ /* 0x004fe20000010000 */
[----:B------:R-:W-:Y:S01]  /*7250*/  @!P0 FMUL.FTZ R21, R27, -1.4426950216293334961 ;  /* 0xbfb8aa3b1b158820 */ /* 0x000fe20000410000 */
[----:B------:R-:W-:Y:S01]  /*7260*/  FSETP.GTU.FTZ.AND P5, PT, R9, 20, PT ;  /* 0x41a000000900780b */ /* 0x000fe20003fbc000 */
[----:B------:R-:W-:Y:S01]  /*7270*/  FADD.FTZ R26, R23, UR7 ;  /* 0x00000007171a7e21 */ /* 0x000fe20008010000 */
[----:B------:R-:W2:Y:S01]  /*7280*/  @!P1 MUFU.RCP R27, R8 ;  /* 0x00000008001b9308 */ /* 0x000ea20000001000 */
[----:B---3--:R-:W-:Y:S01]  /*7290*/  SHF.L.U32 R24, R4, 0x10, RZ ;  /* 0x0000001004187819 */ /* 0x008fe200000006ff */
[----:B----4-:R-:W-:-:S06]  /*72a0*/  @!P2 FADD.FTZ R10, R10, 1 ;  /* 0x3f8000000a0aa421 */ /* 0x010fcc0000010000 */
[----:B------:R-:W3:Y:S03]  /*72b0*/  @!P2 MUFU.RCP R29, R10 ;  /* 0x0000000a001da308 */ /* 0x000ee60000001000 */
[----:B------:R-:W-:-:S05]  /*72c0*/  @!P5 FMUL.FTZ R9, R9, -1.4426950216293334961 ;  /* 0xbfb8aa3b0909d820 */ /* 0x000fca0000410000 */
[----:B------:R-:W4:Y:S01]  /*72d0*/  @!P3 MUFU.EX2 R20, R20 ;  /* 0x000000140014b308 */ /* 0x000f220000000800 */
[----:B--2---:R-:W-:Y:S01]  /*72e0*/  @!P1 FMUL.FTZ R76, R76, R27 ;  /* 0x0000001b4c4c9220 */ /* 0x004fe20000410000 */
[----:B------:R-:W-:Y:S01]  /*72f0*/  FSETP.GTU.FTZ.AND P1, PT, R26, 20, PT ;  /* 0x41a000001a00780b */ /* 0x000fe20003f3c000 */
[----:B------:R-:W-:Y:S01]  /*7300*/  FADD.FTZ R27, R24, UR7 ;  /* 0x00000007181b7e21 */ /* 0x000fe20008010000 */
[----:B------:R-:W2:Y:S04]  /*7310*/  @!P5 MUFU.EX2 R9, R9 ;  /* 0x000000090009d308 */ /* 0x000ea80000000800 */
[----:B------:R-:W5:Y:S01]  /*7320*/  @!P6 MUFU.EX2 R11, R11 ;  /* 0x0000000b000be308 */ /* 0x000f620000000800 */
[----:B---3--:R-:W-:Y:S01]  /*7330*/  @!P2 FMUL.FTZ R78, R78, R29 ;  /* 0x0000001d4e4ea220 */ /* 0x008fe20000410000 */
[----:B------:R-:W-:-:S02]  /*7340*/  FSETP.GTU.FTZ.AND P2, PT, R27, 20, PT ;  /* 0x41a000001b00780b */ /* 0x000fc40003f5c000 */
[----:B------:R-:W3:Y:S01]  /*7350*/  @!P4 MUFU.EX2 R22, R22 ;  /* 0x000000160016c308 */ /* 0x000ee20000000800 */
[----:B----4-:R-:W-:Y:S02]  /*7360*/  @!P3 FADD.FTZ R20, R20, 1 ;  /* 0x3f8000001414b421 */ /* 0x010fe40000010000 */
[----:B------:R-:W-:Y:S01]  /*7370*/  @!P1 FMUL.FTZ R8, R26, -1.4426950216293334961 ;  /* 0xbfb8aa3b1a089820 */ /* 0x000fe20000410000 */
[----:B------:R-:W4:Y:S01]  /*7380*/  @!P0 MUFU.EX2 R21, R21 ;  /* 0x0000001500158308 */ /* 0x000f220000000800 */
[----:B--2---:R-:W-:-:S03]  /*7390*/  @!P5 FADD.FTZ R9, R9, 1 ;  /* 0x3f8000000909d421 */ /* 0x004fc60000010000 */
[----:B------:R-:W2:Y:S01]  /*73a0*/  @!P3 MUFU.RCP R31, R20 ;  /* 0x00000014001fb308 */ /* 0x000ea20000001000 */
[----:B-----5:R-:W-:Y:S02]  /*73b0*/  @!P6 FADD.FTZ R11, R11, 1 ;  /* 0x3f8000000b0be421 */ /* 0x020fe40000010000 */
[----:B------:R-:W-:Y:S01]  /*73c0*/  @!P2 FMUL.FTZ R10, R27, -1.4426950216293334961 ;  /* 0xbfb8aa3b1b0aa820 */ /* 0x000fe20000410000 */
[----:B---3--:R-:W-:-:S04]  /*73d0*/  @!P4 FADD.FTZ R22, R22, 1 ;  /* 0x3f8000001616c421 */ /* 0x008fc80000010000 */
[----:B------:R-:W3:Y:S01]  /*73e0*/  @!P1 MUFU.EX2 R8, R8 ;  /* 0x0000000800089308 */ /* 0x000ee20000000800 */
[----:B----4-:R-:W-:-:S03]  /*73f0*/  @!P0 FADD.FTZ R21, R21, 1 ;  /* 0x3f80000015158421 */ /* 0x010fc60000010000 */
[----:B------:R-:W4:Y:S04]  /*7400*/  @!P2 MUFU.EX2 R10, R10 ;  /* 0x0000000a000aa308 */ /* 0x000f280000000800 */
[----:B------:R5:W0:Y:S01]  /*7410*/  @!P5 MUFU.RCP R24, R9 ;  /* 0x000000090018d308 */ /* 0x000a220000001000 */
[----:B--2---:R-:W-:-:S07]  /*7420*/  @!P3 FMUL.FTZ R80, R80, R31 ;  /* 0x0000001f5050b220 */ /* 0x004fce0000410000 */
[----:B------:R2:W1:Y:S01]  /*7430*/  @!P6 MUFU.RCP R20, R11 ;  /* 0x0000000b0014e308 */ /* 0x0004620000001000 */
[----:B-----5:R-:W-:Y:S01]  /*7440*/  PRMT R9, R4, 0x7632, R9 ;  /* 0x0000763204097816 */ /* 0x020fe20000000009 */
[----:B---3--:R-:W-:Y:S01]  /*7450*/  @!P1 FADD.FTZ R4, R8, 1 ;  /* 0x3f80000008049421 */ /* 0x008fe20000010000 */
[----:B------:R-:W-:Y:S01]  /*7460*/  SHF.L.U32 R8, R5, 0x10, RZ ;  /* 0x0000001005087819 */ /* 0x000fe200000006ff */
[----:B----4-:R-:W-:Y:S01]  /*7470*/  @!P2 FADD.FTZ R10, R10, 1 ;  /* 0x3f8000000a0aa421 */ /* 0x010fe20000010000 */
[----:B------:R-:W-:Y:S02]  /*7480*/  SHF.L.U32 R9, R9, 0x10, RZ ;  /* 0x0000001009097819 */ /* 0x000fe400000006ff */
[----:B------:R-:W-:Y:S01]  /*7490*/  PRMT R5, R5, 0x7632, R5 ;  /* 0x0000763205057816 */ /* 0x000fe20000000005 */
[----:B------:R-:W3:Y:S01]  /*74a0*/  @!P4 MUFU.RCP R23, R22 ;  /* 0x000000160017c308 */ /* 0x000ee20000001000 */
[----:B--2---:R-:W-:Y:S01]  /*74b0*/  SHF.L.U32 R11, R6, 0x10, RZ ;  /* 0x00000010060b7819 */ /* 0x004fe200000006ff */
[----:B------:R-:W-:Y:S01]  /*74c0*/  FADD.FTZ R8, R8, UR7 ;  /* 0x0000000708087e21 */ /* 0x000fe20008010000 */
[----:B0-----:R-:W-:Y:S01]  /*74d0*/  @!P5 FMUL.FTZ R77, R77, R24 ;  /* 0x000000184d4dd220 */ /* 0x001fe20000410000 */
[----:B------:R-:W-:Y:S01]  /*74e0*/  PRMT R6, R6, 0x7632, R6 ;  /* 0x0000763206067816 */ /* 0x000fe20000000006 */
[----:B------:R-:W-:Y:S01]  /*74f0*/  FADD.FTZ R9, R9, UR7 ;  /* 0x0000000709097e21 */ /* 0x000fe20008010000 */
[----:B------:R-:W-:Y:S01]  /*7500*/  FADD.FTZ R11, R11, UR7 ;  /* 0x000000070b0b7e21 */ /* 0x000fe20008010000 */
[----:B------:R-:W-:Y:S01]  /*7510*/  FSETP.GTU.FTZ.AND P3, PT, R8, 20, PT ;  /* 0x41a000000800780b */ /* 0x000fe20003f7c000 */
[----:B------:R-:W0:Y:S01]  /*7520*/  @!P0 MUFU.RCP R22, R21 ;  /* 0x0000001500168308 */ /* 0x000e220000001000 */
[----:B------:R-:W-:Y:S01]  /*7530*/  SHF.L.U32 R5, R5, 0x10, RZ ;  /* 0x0000001005057819 */ /* 0x000fe200000006ff */
[----:B-1----:R-:W-:Y:S01]  /*7540*/  @!P6 FMUL.FTZ R79, R79, R20 ;  /* 0x000000144f4fe220 */ /* 0x002fe20000410000 */
[----:B------:R-:W-:-:S02]  /*7550*/  SHF.L.U32 R20, R7, 0x10, RZ ;  /* 0x0000001007147819 */ /* 0x000fc400000006ff */
[----:B------:R-:W-:Y:S02]  /*7560*/  FSETP.GTU.FTZ.AND P5, PT, R11, 20, PT ;  /* 0x41a000000b00780b */ /* 0x000fe40003fbc000 */
[----:B------:R-:W-:Y:S01]  /*7570*/  PRMT R7, R7, 0x7632, R7 ;  /* 0x0000763207077816 */ /* 0x000fe20000000007 */
[----:B------:R-:W1:Y:S01]  /*7580*/  @!P1 MUFU.RCP R4, R4 ;  /* 0x0000000400049308 */ /* 0x000e620000001000 */
[----:B------:R-:W-:Y:S01]  /*7590*/  SHF.L.U32 R6, R6, 0x10, RZ ;  /* 0x0000001006067819 */ /* 0x000fe200000006ff */
[----:B------:R-:W-:Y:S01]  /*75a0*/  FADD.FTZ R24, R20, UR7 ;  /* 0x0000000714187e21 */ /* 0x000fe20008010000 */
[----:B------:R-:W-:Y:S01]  /*75b0*/  SHF.L.U32 R7, R7, 0x10, RZ ;  /* 0x0000001007077819 */ /* 0x000fe200000006ff */
[----:B------:R-:W-:Y:S01]  /*75c0*/  FADD.FTZ R20, R5, UR7 ;  /* 0x0000000705147e21 */ /* 0x000fe20008010000 */
[----:B------:R-:W-:Y:S01]  /*75d0*/  FSETP.GTU.FTZ.AND P6, PT, R9, 20, PT ;  /* 0x41a000000900780b */ /* 0x000fe20003fdc000 */
[----:B---3--:R-:W-:Y:S01]  /*75e0*/  @!P4 FMUL.FTZ R82, R82, R23 ;  /* 0x000000175252c220 */ /* 0x008fe20000410000 */
[----:B------:R-:W-:Y:S01]  /*75f0*/  @!P3 FMUL.FTZ R5, R8, -1.4426950216293334961 ;  /* 0xbfb8aa3b0805b820 */ /* 0x000fe20000410000 */
[----:B------:R-:W2:Y:S01]  /*7600*/  @!P2 MUFU.RCP R21, R10 ;  /* 0x0000000a0015a308 */ /* 0x000ea20000001000 */
[----:B------:R-:W-:Y:S01]  /*7610*/  FADD.FTZ R23, R6, UR7 ;  /* 0x0000000706177e21 */ /* 0x000fe20008010000 */
[----:B------:R-:W-:Y:S01]  /*7620*/  FADD.FTZ R7, R7, UR7 ;  /* 0x0000000707077e21 */ /* 0x000fe20008010000 */
[----:B------:R-:W-:Y:S01]  /*7630*/  @!P5 FMUL.FTZ R6, R11, -1.4426950216293334961 ;  /* 0xbfb8aa3b0b06d820 */ /* 0x000fe20000410000 */
[----:B0-----:R-:W-:Y:S01]  /*7640*/  @!P0 FMUL.FTZ R83, R83, R22 ;  /* 0x0000001653538220 */ /* 0x001fe20000410000 */
[----:B------:R-:W-:-:S02]  /*7650*/  FSETP.GTU.FTZ.AND P0, PT, R20, 20, PT ;  /* 0x41a000001400780b */ /* 0x000fc40003f1c000 */
[----:B------:R-:W-:Y:S01]  /*7660*/  FSETP.GTU.FTZ.AND P4, PT, R24, 20, PT ;  /* 0x41a000001800780b */ /* 0x000fe20003f9c000 */
[----:B------:R-:W0:Y:S01]  /*7670*/  @!P3 MUFU.EX2 R5, R5 ;  /* 0x000000050005b308 */ /* 0x000e220000000800 */
[----:B-1----:R-:W-:Y:S01]  /*7680*/  @!P1 FMUL.FTZ R85, R85, R4 ;  /* 0x0000000455559220 */ /* 0x002fe20000410000 */
[----:B------:R-:W-:Y:S02]  /*7690*/  FSETP.GTU.FTZ.AND P1, PT, R23, 20, PT ;  /* 0x41a000001700780b */ /* 0x000fe40003f3c000 */
[----:B------:R1:W3:Y:S01]  /*76a0*/  @!P5 MUFU.EX2 R11, R6 ;  /* 0x00000006000bd308 */ /* 0x0002e20000000800 */
[----:B------:R-:W-:-:S04]  /*76b0*/  @!P6 FMUL.FTZ R4, R9, -1.4426950216293334961 ;  /* 0xbfb8aa3b0904e820 */ /* 0x000fc80000410000 */
[----:B------:R4:W5:Y:S01]  /*76c0*/  @!P6 MUFU.EX2 R8, R4 ;  /* 0x000000040008e308 */ /* 0x0009620000000800 */
[----:B--2---:R-:W-:Y:S01]  /*76d0*/  @!P2 FMUL.FTZ R84, R84, R21 ;  /* 0x000000155454a220 */ /* 0x004fe20000410000 */
[----:B------:R-:W-:Y:S01]  /*76e0*/  FSETP.GTU.FTZ.AND P2, PT, R7, 20, PT ;  /* 0x41a000000700780b */ /* 0x000fe20003f5c000 */
[----:B------:R-:W-:Y:S01]  /*76f0*/  @!P0 FMUL.FTZ R10, R20, -1.4426950216293334961 ;  /* 0xbfb8aa3b140a8820 */ /* 0x000fe20000410000 */
[----:B-1----:R-:W-:Y:S01]  /*7700*/  F2FP.BF16.F32.PACK_AB R6, R18, R71 ;  /* 0x000000471206723e */ /* 0x002fe200000010ff */
[----:B0-----:R-:W-:Y:S01]  /*7710*/  @!P3 FADD.FTZ R9, R5, 1 ;  /* 0x3f8000000509b421 */ /* 0x001fe20000010000 */
[----:B------:R-:W-:Y:S01]  /*7720*/  F2FP.BF16.F32.PACK_AB R5, R19, R68 ;  /* 0x000000441305723e */ /* 0x000fe200000010ff */
[----:B------:R-:W-:Y:S01]  /*7730*/  @!P1 FMUL.FTZ R21, R23, -1.4426950216293334961 ;  /* 0xbfb8aa3b17159820 */ /* 0x000fe20000410000 */
[----:B------:R-:W-:Y:S01]  /*7740*/  F2FP.BF16.F32.PACK_AB R19, R12, R65 ;  /* 0x000000410c13723e */ /* 0x000fe200000010ff */
[----:B---3--:R-:W-:Y:S01]  /*7750*/  @!P5 FADD.FTZ R11, R11, 1 ;  /* 0x3f8000000b0bd421 */ /* 0x008fe20000010000 */
[----:B----4-:R-:W-:Y:S01]  /*7760*/  F2FP.BF16.F32.PACK_AB R4, R63, R70 ;  /* 0x000000463f04723e */ /* 0x010fe200000010ff */
[----:B------:R-:W0:Y:S01]  /*7770*/  @!P0 MUFU.EX2 R20, R10 ;  /* 0x0000000a00148308 */ /* 0x000e220000000800 */
[----:B------:R-:W-:Y:S01]  /*7780*/  F2FP.BF16.F32.PACK_AB R18, R14, R67 ;  /* 0x000000430e12723e */ /* 0x000fe200000010ff */
[----:B------:R-:W-:Y:S01]  /*7790*/  @!P4 FMUL.FTZ R22, R24, -1.4426950216293334961 ;  /* 0xbfb8aa3b1816c820 */ /* 0x000fe20000410000 */
[----:B-----5:R-:W-:Y:S01]  /*77a0*/  @!P6 FADD.FTZ R12, R8, 1 ;  /* 0x3f800000080ce421 */ /* 0x020fe20000010000 */
[----:B------:R-:W-:Y:S01]  /*77b0*/  @!P2 FMUL.FTZ R23, R7, -1.4426950216293334961 ;  /* 0xbfb8aa3b0717a820 */ /* 0x000fe20000410000 */
[----:B------:R-:W-:Y:S01]  /*77c0*/  F2FP.BF16.F32.PACK_AB R7, R17, R66 ;  /* 0x000000421107723e */ /* 0x000fe200000010ff */
[----:B------:R-:W1:Y:S01]  /*77d0*/  @!P3 MUFU.RCP R27, R9 ;  /* 0x00000009001bb308 */ /* 0x000e620000001000 */
[----:B------:R-:W-:-:S02]  /*77e0*/  F2FP.BF16.F32.PACK_AB R17, R15, R64 ;  /* 0x000000400f11723e */ /* 0x000fc400000010ff */
[----:B------:R-:W-:Y:S01]  /*77f0*/  MOV R14, UR15 ;  /* 0x0000000f000e7c02 */ /* 0x000fe20008000f00 */
[----:B------:R-:W-:Y:S01]  /*7800*/  STS.128 [R0], R4 ;  /* 0x0000000400007388 */ /* 0x000fe20000000c00 */
[----:B------:R-:W-:Y:S01]  /*7810*/  MOV R15, UR14 ;  /* 0x0000000e000f7c02 */ /* 0x000fe20008000f00 */
[----:B------:R-:W2:Y:S02]  /*7820*/  LDCU.64 UR14, c[0x0][0x518] ;  /* 0x0000a300ff0e77ac */ /* 0x000ea40008000a00 */
[----:B------:R3:W-:Y:S01]  /*7830*/  STS.128 [R0+0x10], R16 ;  /* 0x0000101000007388 */ /* 0x0007e20000000c00 */
[----:B------:R4:W5:Y:S01]  /*7840*/  @!P5 MUFU.RCP R29, R11 ;  /* 0x0000000b001dd308 */ /* 0x0009620000001000 */
[----:B------:R-:W-:Y:S02]  /*7850*/  NOP ;  /* 0x0000000000007918 */ /* 0x000fe40000000000 */
[----:B------:R-:W5:Y:S05]  /*7860*/  LDS.128 R4, [R59+0x200] ;  /* 0x000200003b047984 */ /* 0x000f6a0000000c00 */
[----:B------:R-:W5:Y:S01]  /*7870*/  @!P4 MUFU.EX2 R22, R22 ;  /* 0x000000160016c308 */ /* 0x000f620000000800 */
[----:B0-----:R-:W-:Y:S01]  /*7880*/  @!P0 FADD.FTZ R20, R20, 1 ;  /* 0x3f80000014148421 */ /* 0x001fe20000010000 */
[----:B-1----:R-:W-:Y:S01]  /*7890*/  @!P3 FMUL.FTZ R88, R88, R27 ;  /* 0x0000001b5858b220 */ /* 0x002fe20000410000 */
[----:B----4-:R-:W0:Y:S01]  /*78a0*/  LDS.128 R8, [R59] ;  /* 0x000000003b087984 */ /* 0x010e220000000c00 */
[----:B------:R-:W1:Y:S01]  /*78b0*/  @!P1 MUFU.EX2 R21, R21 ;  /* 0x0000001500159308 */ /* 0x000e620000000800 */
[----:B---3--:R-:W-:-:S03]  /*78c0*/  IADD3 R17, PT, PT, R25, R2, RZ ;  /* 0x0000000219117210 */ /* 0x008fc60007ffe0ff */
[----:B------:R-:W3:Y:S01]  /*78d0*/  @!P2 MUFU.EX2 R23, R23 ;  /* 0x000000170017a308 */ /* 0x000ee20000000800 */
[----:B--2---:R-:W-:Y:S01]  /*78e0*/  UIMAD.WIDE.U32 UR8, UR31, UR14, UR8 ;  /* 0x0000000e1f0872a5 */ /* 0x004fe2000f8e0008 */
[----:B-----5:R-:W-:Y:S01]  /*78f0*/  @!P5 FMUL.FTZ R90, R90, R29 ;  /* 0x0000001d5a5ad220 */ /* 0x020fe20000410000 */
[----:B------:R-:W-:Y:S01]  /*7900*/  UIMAD UR14, UR13, UR23, URZ ;  /* 0x000000170d0e72a4 */ /* 0x000fe2000f8e02ff */
[----:B------:R-:W-:Y:S01]  /*7910*/  IMAD.WIDE.U32 R14, R17, 0x10, R14 ;  /* 0x00000010110e7825 */ /* 0x000fe200078e000e */
[----:B------:R-:W2:Y:S03]  /*7920*/  @!P6 MUFU.RCP R12, R12 ;  /* 0x0000000c000ce308 */ /* 0x000ea60000001000 */
[----:B------:R-:W-:Y:S01]  /*7930*/  @!P4 FADD.FTZ R22, R22, 1 ;  /* 0x3f8000001616c421 */ /* 0x000fe20000010000 */
[----:B------:R-:W-:Y:S01]  /*7940*/  UIMAD UR9, UR31, UR15, UR9 ;  /* 0x0000000f1f0972a4 */ /* 0x000fe2000f8e0209 */
[----:B-1----:R-:W-:-:S03]  /*7950*/  @!P1 FADD.FTZ R21, R21, 1 ;  /* 0x3f80000015159421 */ /* 0x002fc60000010000 */
[----:B------:R-:W-:Y:S01]  /*7960*/  UIMAD.WIDE.U32 UR8, UR13, UR22, UR8 ;  /* 0x000000160d0872a5 */ /* 0x000fe2000f8e0008 */
[----:B------:R1:W4:Y:S01]  /*7970*/  @!P4 MUFU.RCP R31, R22 ;  /* 0x00000016001fc308 */ /* 0x0003220000001000 */
[----:B---3--:R-:W-:Y:S02]  /*7980*/  @!P2 FADD.FTZ R23, R23, 1 ;  /* 0x3f8000001717a421 */ /* 0x008fe40000010000 */
[----:B------:R-:W-:Y:S02]  /*7990*/  UIADD3 UR14, UPT, UPT, UR9, UR14, URZ ;  /* 0x0000000e090e7290 */ /* 0x000fe4000fffe0ff */
[----:B------:R-:W-:-:S03]  /*79a0*/  ULEA UR9, UP0, UR8, UR24, 0x1 ;  /* 0x0000001808097291 */ /* 0x000fc6000f8008ff */
[----:B------:R-:W3:Y:S01]  /*79b0*/  @!P0 MUFU.RCP R20, R20 ;  /* 0x0000001400148308 */ /* 0x000ee20000001000 */
[----:B-1----:R-:W-:Y:S01]  /*79c0*/  F2FP.BF16.F32.PACK_AB R22, R83, R80 ;  /* 0x000000505316723e */ /* 0x002fe200000010ff */
[----:B--2---:R-:W-:Y:S01]  /*79d0*/  @!P6 FMUL.FTZ R87, R87, R12 ;  /* 0x0000000c5757e220 */ /* 0x004fe20000410000 */
[----:B------:R-:W-:Y:S01]  /*79e0*/  FADD.FTZ R12, R76, R61 ;  /* 0x0000003d4c0c7221 */ /* 0x000fe20000010000 */
[----:B------:R-:W-:Y:S02]  /*79f0*/  ULEA.HI.X UR8, UR8, UR25, UR14, 0x1, UP0 ;  /* 0x0000001908087291 */ /* 0x000fe400080f0c0e */
[----:B------:R-:W-:Y:S01]  /*7a00*/  UIADD3 UR20, UP0, UPT, UR20, -0x1000, URZ ;  /* 0xfffff00014147890 */ /* 0x000fe2000ff1e0ff */
[----:B------:R-:W-:Y:S01]  /*7a10*/  F2FP.BF16.F32.PACK_AB R28, R87, R84 ;  /* 0x00000054571c723e */ /* 0x000fe200000010ff */
[----:B------:R1:W2:Y:S01]  /*7a20*/  @!P1 MUFU.RCP R16, R21 ;  /* 0x0000001500109308 */ /* 0x0002a20000001000 */
[----:B------:R-:W-:Y:S01]  /*7a30*/  FADD.FTZ R19, R12, R77 ;  /* 0x0000004d0c137221 */ /* 0x000fe20000010000 */
[----:B------:R5:W-:Y:S01]  /*7a40*/  STG.E.128 desc[UR28][R14.64+0x200], R4 ;  /* 0x000200040e007986 */ /* 0x000be2000c101d1c */
[----:B----4-:R-:W-:Y:S01]  /*7a50*/  @!P4 FMUL.FTZ R92, R92, R31 ;  /* 0x0000001f5c5cc220 */ /* 0x010fe20000410000 */
[----:B------:R-:W-:Y:S01]  /*7a60*/  UIADD3.X UR17, UPT, UPT, UR17, -0x1, URZ, UP0, !UPT ;  /* 0xffffffff11117890 */ /* 0x000fe200087fe4ff */
[----:B------:R-:W-:Y:S01]  /*7a70*/  FADD.FTZ R12, R19, R78 ;  /* 0x0000004e130c7221 */ /* 0x000fe20000010000 */
[----:B0-----:R-:W-:Y:S01]  /*7a80*/  STG.E.128 desc[UR28][R14.64], R8 ;  /* 0x000000080e007986 */ /* 0x001fe2000c101d1c */
[----:B------:R-:W-:Y:S01]  /*7a90*/  UISETP.GT.AND UP0, UPT, UR18, 0x1, UPT ;  /* 0x000000011200788c */ /* 0x000fe2000bf04270 */
[----:B------:R0:W4:Y:S01]  /*7aa0*/  @!P2 MUFU.RCP R18, R23 ;  /* 0x000000170012a308 */ /* 0x0001220000001000 */
[----:B-1----:R-:W-:Y:S01]  /*7ab0*/  F2FP.BF16.F32.PACK_AB R21, R79, R78 ;  /* 0x0000004e4f15723e */ /* 0x002fe200000010ff */
[----:B------:R-:W-:Y:S01]  /*7ac0*/  BAR.SYNC.DEFER_BLOCKING 0x0 ;  /* 0x0000000000007b1d */ /* 0x000fe20000010000 */
[----:B---3--:R-:W-:Y:S01]  /*7ad0*/  @!P0 FMUL.FTZ R89, R89, R20 ;  /* 0x0000001459598220 */ /* 0x008fe20000410000 */
[----:B------:R-:W-:Y:S01]  /*7ae0*/  F2FP.BF16.F32.PACK_AB R20, R77, R76 ;  /* 0x0000004c4d14723e */ /* 0x000fe200000010ff */
[----:B------:R-:W-:-:S03]  /*7af0*/  FADD.FTZ R79, R12, R79 ;  /* 0x0000004f0c4f7221 */ /* 0x000fc60000010000 */
[----:B------:R-:W-:Y:S01]  /*7b00*/  F2FP.BF16.F32.PACK_AB R29, R89, R88 ;  /* 0x00000058591d723e */ /* 0x000fe200000010ff */
[----:B------:R-:W-:Y:S01]  /*7b10*/  FADD.FTZ R80, R79, R80 ;  /* 0x000000504f507221 */ /* 0x000fe20000010000 */
[----:B--2---:R-:W-:Y:S01]  /*7b20*/  @!P1 FMUL.FTZ R91, R91, R16 ;  /* 0x000000105b5b9220 */ /* 0x004fe20000410000 */
[----:B0-----:R-:W-:Y:S01]  /*7b30*/  F2FP.BF16.F32.PACK_AB R23, R85, R82 ;  /* 0x000000525517723e */ /* 0x001fe200000010ff */
[----:B------:R-:W-:Y:S01]  /*7b40*/  UMOV UR18, UR30 ;  /* 0x0000001e00127c82 */ /* 0x000fe20008000000 */
[----:B------:R-:W-:Y:S01]  /*7b50*/  FADD.FTZ R83, R80, R83 ;  /* 0x0000005350537221 */ /* 0x000fe20000010000 */
[----:B-----5:R-:W-:Y:S02]  /*7b60*/  MOV R4, UR9 ;  /* 0x0000000900047c02 */ /* 0x020fe40008000f00 */
[----:B------:R-:W-:Y:S01]  /*7b70*/  F2FP.BF16.F32.PACK_AB R30, R91, R90 ;  /* 0x0000005a5b1e723e */ /* 0x000fe200000010ff */
[----:B------:R-:W-:Y:S01]  /*7b80*/  FADD.FTZ R82, R83, R82 ;  /* 0x0000005253527221 */ /* 0x000fe20000010000 */
[----:B----4-:R-:W-:Y:S01]  /*7b90*/  @!P2 FMUL.FTZ R95, R95, R18 ;  /* 0x000000125f5fa220 */ /* 0x010fe20000410000 */
[----:B------:R-:W-:-:S02]  /*7ba0*/  MOV R5, UR8 ;  /* 0x0000000800057c02 */ /* 0x000fc40008000f00 */
[----:B------:R-:W-:Y:S02]  /*7bb0*/  FADD.FTZ R85, R82, R85 ;  /* 0x0000005552557221 */ /* 0x000fe40000010000 */
[----:B------:R-:W-:Y:S01]  /*7bc0*/  F2FP.BF16.F32.PACK_AB R31, R95, R92 ;  /* 0x0000005c5f1f723e */ /* 0x000fe200000010ff */
[----:B------:R-:W-:-:S04]  /*7bd0*/  IMAD.WIDE.U32 R4, R17, 0x10, R4 ;  /* 0x0000001011047825 */ /* 0x000fc800078e0004 */
[----:B------:R-:W-:Y:S01]  /*7be0*/  FADD.FTZ R84, R85, R84 ;  /* 0x0000005455547221 */ /* 0x000fe20000010000 */
[----:B------:R-:W-:Y:S03]  /*7bf0*/  STS.128 [R0], R20 ;  /* 0x0000001400007388 */ /* 0x000fe60000000c00 */
[----:B------:R-:W-:Y:S01]  /*7c00*/  FADD.FTZ R87, R84, R87 ;  /* 0x0000005754577221 */ /* 0x000fe20000010000 */
[----:B------:R-:W-:Y:S01]  /*7c10*/  STS.128 [R0+0x10], R28 ;  /* 0x0000101c00007388 */ /* 0x000fe20000000c00 */
[----:B------:R-:W-:-:S03]  /*7c20*/  NOP ;  /* 0x0000000000007918 */ /* 0x000fc60000000000 */
[----:B------:R-:W0:Y:S01]  /*7c30*/  LDS.128 R8, [R59] ;  /* 0x000000003b087984 */ /* 0x000e220000000c00 */
[----:B------:R-:W-:-:S03]  /*7c40*/  FADD.FTZ R88, R87, R88 ;  /* 0x0000005857587221 */ /* 0x000fc60000010000 */
[----:B------:R-:W1:Y:S01]  /*7c50*/  LDS.128 R32, [R59+0x200] ;  /* 0x000200003b207984 */ /* 0x000e620000000c00 */
[----:B------:R-:W-:-:S04]  /*7c60*/  FADD.FTZ R89, R88, R89 ;  /* 0x0000005958597221 */ /* 0x000fc80000010000 */
[----:B------:R-:W-:-:S04]  /*7c70*/  FADD.FTZ R90, R89, R90 ;  /* 0x0000005a595a7221 */ /* 0x000fc80000010000 */
[----:B------:R-:W-:-:S04]  /*7c80*/  FADD.FTZ R91, R90, R91 ;  /* 0x0000005b5a5b7221 */ /* 0x000fc80000010000 */
[----:B------:R-:W-:-:S04]  /*7c90*/  FADD.FTZ R92, R91, R92 ;  /* 0x0000005c5b5c7221 */ /* 0x000fc80000010000 */
[----:B------:R-:W-:Y:S01]  /*7ca0*/  FADD.FTZ R61, R92, R95 ;  /* 0x0000005f5c3d7221 */ /* 0x000fe20000010000 */
[----:B0-----:R0:W-:Y:S04]  /*7cb0*/  STG.E.128 desc[UR28][R4.64], R8 ;  /* 0x0000000804007986 */ /* 0x0011e8000c101d1c */
[----:B-1----:R0:W-:Y:S01]  /*7cc0*/  STG.E.128 desc[UR28][R4.64+0x200], R32 ;  /* 0x0002002004007986 */ /* 0x0021e2000c101d1c */
[----:B------:R-:W-:Y:S05]  /*7cd0*/  BRA.U UP0, `(.L_x_1922) ;  /* 0xffffff8900247547 */ /* 0x000fea000b83ffff */
.L_x_1874:
        /* <DEDUP_REMOVED lines=44> */
.L_x_1924:
[----:B------:R-:W-:Y:S05]  /*7fa0*/  BSYNC.RECONVERGENT B0 ;  /* 0x0000000000007941 */ /* 0x000fea0003800200 */
.L_x_1923:
        /* <DEDUP_REMOVED lines=42> */
.L_x_1926:
[----:B------:R-:W-:Y:S05]  /*8250*/  BSYNC.RECONVERGENT B0 ;  /* 0x0000000000007941 */ /* 0x000fea0003800200 */
.L_x_1925:
        /* <DEDUP_REMOVED lines=13> */
[----:B-1----:R-:W-:Y:S02]  /*8330*/  UIMAD.WIDE.U32 UR4, UR13, UR16, URZ ;  /* 0x000000100d0472a5 */ /* 0x002fe4000f8e00ff */
[----:B------:R-:W-:Y:S02]  /*8340*/  UIMAD UR23, UR13, UR23, UR11 ;  /* 0x000000170d1772a4 */ /* 0x000fe4000f8e020b */
[----:B--2---:R-:W-:Y:S02]  /*8350*/  ULEA UR24, UP0, UR10, UR24, 0x2 ;  /* 0x000000180a187291 */ /* 0x004fe4000f8010ff */
[----:B------:R-:W-:Y:S02]  /*8360*/  UIMAD UR16, UR13, UR9, UR7 ;  /* 0x000000090d1072a4 */ /* 0x000fe4000f8e0207 */
[----:B----4-:R-:W-:-:S02]  /*8370*/  UIMAD.WIDE.U32 UR8, UR13, UR18, URZ ;  /* 0x000000120d0872a5 */ /* 0x010fc4000f8e00ff */
[----:B------:R-:W-:Y:S02]  /*8380*/  UIMAD UR27, UR13, UR27, UR15 ;  /* 0x0000001b0d1b72a4 */ /* 0x000fe4000f8e020f */
[----:B------:R-:W-:Y:S02]  /*8390*/  ULEA UR30, UP1, UR14, UR30, 0x2 ;  /* 0x0000001e0e1e7291 */ /* 0x000fe4000f8210ff */
[----:B------:R-:W-:Y:S02]  /*83a0*/  ULEA.HI.X UR23, UR10, UR25, UR23, 0x2, UP0 ;  /* 0x000000190a177291 */ /* 0x000fe400080f1417 */
[----:B------:R-:W-:Y:S01]  /*83b0*/  UIMAD UR12, UR13, UR19, UR9 ;  /* 0x000000130d0c72a4 */ /* 0x000fe2000f8e0209 */
[----:B------:R-:W-:Y:S01]  /*83c0*/  UMOV UR10, 0x400 ;  /* 0x00000400000a7882 */ /* 0x000fe20000000000 */
[----:B------:R-:W-:Y:S01]  /*83d0*/  UIMAD UR17, UR13, UR17, UR5 ;  /* 0x000000110d1172a4 */ /* 0x000fe2000f8e0205 */
[----:B------:R-:W0:Y:S01]  /*83e0*/  LDCU UR11, c[0x0][0x360] ;  /* 0x00006c00ff0b77ac */ /* 0x000e220008000800 */
        /* <DEDUP_REMOVED lines=8> */
[----:B------:R-:W-:-:S12]  /*8470*/  ULEA UR10, UR20, UR10, 0x18 ;  /* 0x0000000a140a7291 */ /* 0x000fd8000f8ec0ff */
.L_x_1928:
        /* <DEDUP_REMOVED lines=57> */
.L_x_1927:
[----:B------:R-:W-:Y:S05]  /*8810*/  EXIT ;  /* 0x000000000000794d */ /* 0x000fea0003800000 */
.L_x_1913:
[----:B------:R-:W-:Y:S01]  /*8820*/  MOV R155, R10 ;  /* 0x0000000a009b7202 */ /* 0x000fe20000000f00 */
[----:B------:R-:W-:Y:S01]  /*8830*/  HFMA2 R154, -RZ, RZ, 0, 5.9604644775390625e-08 ;  /* 0x00000001ff9a7431 */ /* 0x000fe200000001ff */
[----:B------:R-:W-:Y:S02]  /*8840*/  MOV R157, RZ ;  /* 0x000000ff009d7202 */ /* 0x000fe40000000f00 */
[----:B------:R-:W-:-:S07]  /*8850*/  MOV R150, 0xffffffff ;  /* 0xffffffff00967802 */ /* 0x000fce0000000f00 */
[----:B-12--5:R-:W-:Y:S05]  /*8860*/  WARPSYNC.COLLECTIVE R150, `(.L_x_1929) ;  /* 0x0000000096087348 */ /* 0x026fea0003c00000 */
[----:B------:R0:W3:Y:S02]  /*8870*/  SHFL.UP P6, R148, R155, R154, R157 ;  /* 0x0400009a9b947389 */ /* 0x0000e400000c009d */
[----:B0123-5:R-:W-:Y:S05]  /*8880*/  ENDCOLLECTIVE ;  /* 0x000000000000791b */ /* 0x02ffea0003800000 */
.L_x_1929:
[----:B------:R-:W-:Y:S02]  /*8890*/  MOV R155, R11 ;  /* 0x0000000b009b7202 */ /* 0x000fe40000000f00 */
[----:B------:R-:W-:-:S07]  /*88a0*/  MOV R147, R148 ;  /* 0x0000009400937202 */ /* 0x000fce0000000f00 */
[----:B------:R-:W-:Y:S05]  /*88b0*/  WARPSYNC.COLLECTIVE R150, `(.L_x_1930) ;  /* 0x0000000096087348 */ /* 0x000fea0003c00000 */
[----:B------:R0:W1:Y:S02]  /*88c0*/  SHFL.UP P6, R148, R155, R154, R157 ;  /* 0x0400009a9b947389 */ /* 0x00006400000c009d */
[----:B01----:R-:W-:Y:S05]  /*88d0*/  ENDCOLLECTIVE ;  /* 0x000000000000791b */ /* 0x003fea0003800000 */
.L_x_1930:
        /* <DEDUP_REMOVED lines=8> */
.L_x_1931:
[----:B------:R-:W-:Y:S02]  /*8960*/  MOV R155, R149 ;  /* 0x00000095009b7202 */ /* 0x000fe40000000f00 */
[----:B------:R-:W-:-:S07]  /*8970*/  MOV R147, R148 ;  /* 0x0000009400937202 */ /* 0x000fce0000000f00 */
[----:B------:R-:W-:Y:S05]  /*8980*/  WARPSYNC.COLLECTIVE R150, `(.L_x_1932) ;  /* 0x0000000096087348 */ /* 0x000fea0003c00000 */
[----:B------:R0:W1:Y:S02]  /*8990*/  SHFL.UP P6, R148, R155, R154, R157 ;  /* 0x0400009a9b947389 */ /* 0x00006400000c009d */
[----:B01----:R-:W-:Y:S05]  /*89a0*/  ENDCOLLECTIVE ;  /* 0x000000000000791b */ /* 0x003fea0003800000 */
.L_x_1932:
        /* <DEDUP_REMOVED lines=8> */
.L_x_1933:
[----:B------:R-:W-:Y:S02]  /*8a30*/  MOV R155, R151 ;  /* 0x00000097009b7202 */ /* 0x000fe40000000f00 */
[----:B------:R-:W-:-:S07]  /*8a40*/  MOV R11, R148 ;  /* 0x00000094000b7202 */ /* 0x000fce0000000f00 */
[----:B------:R-:W-:Y:S05]  /*8a50*/  WARPSYNC.COLLECTIVE R150, `(.L_x_1934) ;  /* 0x0000000096087348 */ /* 0x000fea0003c00000 */
[----:B------:R0:W1:Y:S02]  /*8a60*/  SHFL.UP P6, R148, R155, R154, R157 ;  /* 0x0400009a9b947389 */ /* 0x00006400000c009d */
[----:B01----:R-:W-:Y:S05]  /*8a70*/  ENDCOLLECTIVE ;  /* 0x000000000000791b */ /* 0x003fea0003800000 */
.L_x_1934:
        /* <DEDUP_REMOVED lines=8> */
.L_x_1935:
[----:B------:R-:W-:Y:S02]  /*8b00*/  MOV R155, R147 ;  /* 0x00000093009b7202 */ /* 0x000fe40000000f00 */
[----:B------:R-:W-:-:S07]  /*8b10*/  MOV R11, R148 ;  /* 0x00000094000b7202 */ /* 0x000fce0000000f00 */
[----:B------:R-:W-:Y:S05]  /*8b20*/  WARPSYNC.COLLECTIVE R150, `(.L_x_1936) ;  /* 0x0000000096087348 */ /* 0x000fea0003c00000 */
[----:B------:R0:W1:Y:S02]  /*8b30*/  SHFL.UP P6, R148, R155, R154, R157 ;  /* 0x0400009a9b947389 */ /* 0x00006400000c009d */
[----:B01----:R-:W-:Y:S05]  /*8b40*/  ENDCOLLECTIVE ;  /* 0x000000000000791b */ /* 0x003fea0003800000 */
.L_x_1936:
        /* <DEDUP_REMOVED lines=8> */
.L_x_1937:
[----:B------:R-:W-:Y:S02]  /*8bd0*/  MOV R155, R11 ;  /* 0x0000000b009b7202 */ /* 0x000fe40000000f00 */
[----:B------:R-:W-:-:S07]  /*8be0*/  MOV R149, R148 ;  /* 0x0000009400957202 */ /* 0x000fce0000000f00 */
[----:B------:R-:W-:Y:S05]  /*8bf0*/  WARPSYNC.COLLECTIVE R150, `(.L_x_1938) ;  /* 0x0000000096087348 */ /* 0x000fea0003c00000 */
[----:B------:R0:W1:Y:S02]  /*8c00*/  SHFL.UP P6, R148, R155, R154, R157 ;  /* 0x0400009a9b947389 */ /* 0x00006400000c009d */
[----:B01----:R-:W-:Y:S05]  /*8c10*/  ENDCOLLECTIVE ;  /* 0x000000000000791b */ /* 0x003fea0003800000 */
.L_x_1938:
[----:B------:R-:W-:Y:S05]  /*8c20*/  BRA `(.L_x_1939) ;  /* 0xffffffc800547947 */ /* 0x000fea000383ffff */
.L_x_1914:
        /* <DEDUP_REMOVED lines=8> */
.L_x_1941:
[----:B------:R-:W-:Y:S05]  /*8cb0*/  BSYNC B0 ;  /* 0x0000000000007941 */ /* 0x000fea0003800000 */
.L_x_1940:
[----:B------:R-:W-:Y:S05]  /*8cc0*/  BRA `(.L_x_1942) ;  /* 0xffffffc800407947 */ /* 0x000fea000383ffff */
.L_x_1915:
        /* <DEDUP_REMOVED lines=8> */
.L_x_1944:
[----:B------:R-:W-:Y:S05]  /*8d50*/  BSYNC B0 ;  /* 0x0000000000007941 */ /* 0x000fea0003800000 */
.L_x_1943:
[----:B------:R-:W-:Y:S05]  /*8d60*/  BRA `(.L_x_1945) ;  /* 0xffffffc800207947 */ /* 0x000fea000383ffff */
.L_x_1916:
        /* <DEDUP_REMOVED lines=8> */
.L_x_1947:
[----:B------:R-:W-:Y:S05]  /*8df0*/  BSYNC B0 ;  /* 0x0000000000007941 */ /* 0x000fea0003800000 */
.L_x_1946:
[----:B------:R-:W-:Y:S01]  /*8e00*/  MOV R155, R11 ;  /* 0x0000000b009b7202 */ /* 0x000fe20000000f00 */
[----:B------:R-:W-:Y:S01]  /*8e10*/  HFMA2 R154, -RZ, RZ, 0, 5.9604644775390625e-08 ;  /* 0x00000001ff9a7431 */ /* 0x000fe200000001ff */
[----:B------:R-:W-:Y:S02]  /*8e20*/  MOV R157, RZ ;  /* 0x000000ff009d7202 */ /* 0x000fe40000000f00 */
[----:B------:R-:W-:Y:S02]  /*8e30*/  MOV R150, 0xffffffff ;  /* 0xffffffff00967802 */ /* 0x000fe40000000f00 */
[----:B------:R-:W-:Y:S02]  /*8e40*/  MOV R10, R148 ;  /* 0x00000094000a7202 */ /* 0x000fe40000000f00 */
[----:B------:R-:W-:-:S07]  /*8e50*/  MOV R149, R4 ;  /* 0x0000000400957202 */ /* 0x000fce0000000f00 */
[----:B------:R-:W-:Y:S05]  /*8e60*/  WARPSYNC.COLLECTIVE R150, `(.L_x_1948) ;  /* 0x0000000096087348 */ /* 0x000fea0003c00000 */
[----:B------:R0:W1:Y:S02]  /*8e70*/  SHFL.UP P6, R148, R155, R154, R157 ;  /* 0x0400009a9b947389 */ /* 0x00006400000c009d */
[----:B01----:R-:W-:Y:S05]  /*8e80*/  ENDCOLLECTIVE ;  /* 0x000000000000791b */ /* 0x003fea0003800000 */
.L_x_1948:
[----:B------:R-:W-:Y:S02]  /*8e90*/  MOV R147, 0x1f ;  /* 0x0000001f00937802 */ /* 0x000fe40000000f00 */
[----:B------:R-:W-:Y:S01]  /*8ea0*/  MOV R11, R148 ;  /* 0x00000094000b7202 */ /* 0x000fe20000000f00 */
[----:B------:R-:W-:-:S07]  /*8eb0*/  HFMA2 R148, -RZ, RZ, 0, 0 ;  /* 0x00000000ff947431 */ /* 0x000fce00000001ff */
[----:B------:R-:W-:Y:S05]  /*8ec0*/  WARPSYNC.COLLECTIVE R150, `(.L_x_1949) ;  /* 0x0000000096087348 */ /* 0x000fea0003c00000 */
[----:B------:R0:W1:Y:S02]  /*8ed0*/  SHFL.IDX P1, R151, R149, R148, R147 ;  /* 0x0000009495977389 */ /* 0x0000640000020093 */
[----:B01----:R-:W-:Y:S05]  /*8ee0*/  ENDCOLLECTIVE ;  /* 0x000000000000791b */ /* 0x003fea0003800000 */
.L_x_1949:
[----:B------:R-:W-:Y:S02]  /*8ef0*/  MOV R149, R5 ;  /* 0x0000000500957202 */ /* 0x000fe40000000f00 */
[----:B------:R-:W-:-:S07]  /*8f00*/  MOV R4, R151 ;  /* 0x0000009700047202 */ /* 0x000fce0000000f00 */
[----:B------:R-:W-:Y:S05]  /*8f10*/  WARPSYNC.COLLECTIVE R150, `(.L_x_1950) ;  /* 0x0000000096087348 */ /* 0x000fea0003c00000 */
[----:B------:R0:W1:Y:S02]  /*8f20*/  SHFL.IDX P1, R151, R149, R148, R147 ;  /* 0x0000009495977389 */ /* 0x0000640000020093 */
[----:B01----:R-:W-:Y:S05]  /*8f30*/  ENDCOLLECTIVE ;  /* 0x000000000000791b */ /* 0x003fea0003800000 */
.L_x_1950:
[----:B------:R-:W-:Y:S01]  /*8f40*/  MOV R5, R151 ;  /* 0x0000009700057202 */ /* 0x000fe20000000f00 */
[----:B------:R-:W-:Y:S06]  /*8f50*/  BRA `(.L_x_1951) ;  /* 0xffffffc400bc7947 */ /* 0x000fec000383ffff */
.L_x_1918:
        /* <DEDUP_REMOVED lines=9> */
.L_x_1952:
[----:B------:R-:W-:Y:S02]  /*8ff0*/  ISETP.GT.U32.AND P3, PT, R131, 0xf, PT ;  /* 0x0000000f8300780c */ /* 0x000fe40003f64070 */
[----:B------:R-:W-:Y:S02]  /*9000*/  MOV R159, R9 ;  /* 0x00000009009f7202 */ /* 0x000fe40000000f00 */
[----:B------:R-:W-:-:S09]  /*9010*/  MOV R147, R148 ;  /* 0x0000009400937202 */ /* 0x000fd20000000f00 */
[----:B------:R-:W-:Y:S05]  /*9020*/  WARPSYNC.COLLECTIVE R150, `(.L_x_1953) ;  /* 0x0000000096087348 */ /* 0x000fea0003c00000 */
[----:B------:R0:W1:Y:S02]  /*9030*/  SHFL.DOWN P4, R148, R159, R154, R161 ;  /* 0x0800009a9f947389 */ /* 0x00006400000800a1 */
[----:B01----:R-:W-:Y:S05]  /*9040*/  ENDCOLLECTIVE ;  /* 0x000000000000791b */ /* 0x003fea0003800000 */
.L_x_1953:
        /* <DEDUP_REMOVED lines=10> */
.L_x_1954:
[----:B------:R-:W-:Y:S02]  /*90f0*/  MOV R159, R9 ;  /* 0x00000009009f7202 */ /* 0x000fe40000000f00 */
[----:B------:R-:W-:-:S07]  /*9100*/  MOV R147, R148 ;  /* 0x0000009400937202 */ /* 0x000fce0000000f00 */
[----:B------:R-:W-:Y:S05]  /*9110*/  WARPSYNC.COLLECTIVE R150, `(.L_x_1955) ;  /* 0x0000000096087348 */ /* 0x000fea0003c00000 */
[----:B------:R0:W1:Y:S02]  /*9120*/  SHFL.DOWN P4, R148, R159, R154, R161 ;  /* 0x0800009a9f947389 */ /* 0x00006400000800a1 */
[----:B01----:R-:W-:Y:S05]  /*9130*/  ENDCOLLECTIVE ;  /* 0x000000000000791b */ /* 0x003fea0003800000 */
.L_x_1955:
        /* <DEDUP_REMOVED lines=10> */
.L_x_1956:
[----:B------:R-:W-:Y:S02]  /*91e0*/  MOV R159, R9 ;  /* 0x00000009009f7202 */ /* 0x000fe40000000f00 */
[----:B------:R-:W-:-:S07]  /*91f0*/  MOV R147, R148 ;  /* 0x0000009400937202 */ /* 0x000fce0000000f00 */
[----:B------:R-:W-:Y:S05]  /*9200*/  WARPSYNC.COLLECTIVE R150, `(.L_x_1957) ;  /* 0x0000000096087348 */ /* 0x000fea0003c00000 */
[----:B------:R0:W1:Y:S02]  /*9210*/  SHFL.DOWN P4, R148, R159, R154, R161 ;  /* 0x0800009a9f947389 */ /* 0x00006400000800a1 */
[----:B01----:R-:W-:Y:S05]  /*9220*/  ENDCOLLECTIVE ;  /* 0x000000000000791b */ /* 0x003fea0003800000 */
.L_x_1957:
        /* <DEDUP_REMOVED lines=9> */
.L_x_1958:
[----:B------:R-:W-:Y:S02]  /*92c0*/  MOV R159, R9 ;  /* 0x00000009009f7202 */ /* 0x000fe40000000f00 */
[----:B------:R-:W-:-:S07]  /*92d0*/  MOV R147, R148 ;  /* 0x0000009400937202 */ /* 0x000fce0000000f00 */
[----:B------:R-:W-:Y:S05]  /*92e0*/  WARPSYNC.COLLECTIVE R150, `(.L_x_1959) ;  /* 0x0000000096087348 */ /* 0x000fea0003c00000 */
[----:B------:R0:W1:Y:S02]  /*92f0*/  SHFL.DOWN P4, R148, R159, R154, R161 ;  /* 0x0800009a9f947389 */ /* 0x00006400000800a1 */
[----:B01----:R-:W-:Y:S05]  /*9300*/  ENDCOLLECTIVE ;  /* 0x000000000000791b */ /* 0x003fea0003800000 */
.L_x_1959:
        /* <DEDUP_REMOVED lines=9> */
.L_x_1960:
[----:B------:R-:W-:Y:S02]  /*93a0*/  MOV R159, R9 ;  /* 0x00000009009f7202 */ /* 0x000fe40000000f00 */
[----:B------:R-:W-:-:S07]  /*93b0*/  MOV R147, R148 ;  /* 0x0000009400937202 */ /* 0x000fce0000000f00 */
[----:B------:R-:W-:Y:S05]  /*93c0*/  WARPSYNC.COLLECTIVE R150, `(.L_x_1961) ;  /* 0x0000000096087348 */ /* 0x000fea0003c00000 */
[----:B------:R0:W1:Y:S02]  /*93d0*/  SHFL.DOWN P4, R148, R159, R154, R161 ;  /* 0x0800009a9f947389 */ /* 0x00006400000800a1 */
[----:B01----:R-:W-:Y:S05]  /*93e0*/  ENDCOLLECTIVE ;  /* 0x000000000000791b */ /* 0x003fea0003800000 */
.L_x_1961:
[C---:B------:R-:W-:Y:S01]  /*93f0*/  @!P3 FMUL.FTZ R147, R8.reuse, R147 ;  /* 0x000000930893b220 */ /* 0x040fe20000410000 */
[----:B------:R-:W-:-:S04]  /*9400*/  @!P3 FFMA.FTZ R148, R8, R148, R9 ;  /* 0x000000940894b223 */ /* 0x000fc80000010009 */
[----:B------:R-:W-:Y:S02]  /*9410*/  @!P3 MOV R8, R147 ;  /* 0x000000930008b202 */ /* 0x000fe40000000f00 */
[----:B------:R-:W-:Y:S02]  /*9420*/  MOV R147, 0x1f ;  /* 0x0000001f00937802 */ /* 0x000fe40000000f00 */
[----:B------:R-:W-:Y:S02]  /*9430*/  @!P3 MOV R9, R148 ;  /* 0x000000940009b202 */ /* 0x000fe40000000f00 */
[-C--:B------:R-:W-:Y:S02]  /*9440*/  MOV R149, R8.reuse ;  /* 0x0000000800957202 */ /* 0x080fe40000000f00 */
[----:B------:R-:W-:Y:S02]  /*9450*/  MOV R148, RZ ;  /* 0x000000ff00947202 */ /* 0x000fe40000000f00 */
[----:B------:R-:W-:-:S07]  /*9460*/  MOV R159, R8 ;  /* 0x00000008009f7202 */ /* 0x000fce0000000f00 */
[----:B------:R-:W-:Y:S05]  /*9470*/  WARPSYNC.COLLECTIVE R150, `(.L_x_1962) ;  /* 0x0000000096087348 */ /* 0x000fea0003c00000 */
[----:B------:R0:W1:Y:S02]  /*9480*/  SHFL.IDX P1, R151, R149, R148, R147 ;  /* 0x0000009495977389 */ /* 0x0000640000020093 */
[----:B01----:R-:W-:Y:S05]  /*9490*/  ENDCOLLECTIVE ;  /* 0x000000000000791b */ /* 0x003fea0003800000 */
.L_x_1962:
[----:B------:R-:W-:Y:S02]  /*94a0*/  MOV R149, R9 ;  /* 0x0000000900957202 */ /* 0x000fe40000000f00 */
[----:B------:R-:W-:-:S07]  /*94b0*/  MOV R153, R151 ;  /* 0x0000009700997202 */ /* 0x000fce0000000f00 */
[----:B------:R-:W-:Y:S05]  /*94c0*/  WARPSYNC.COLLECTIVE R150, `(.L_x_1963) ;  /* 0x0000000096087348 */ /* 0x000fea0003c00000 */
[----:B------:R0:W1:Y:S02]  /*94d0*/  SHFL.IDX P1, R151, R149, R148, R147 ;  /* 0x0000009495977389 */ /* 0x0000640000020093 */
[----:B01----:R-:W-:Y:S05]  /*94e0*/  ENDCOLLECTIVE ;  /* 0x000000000000791b */ /* 0x003fea0003800000 */
.L_x_1963:
[----:B------:R-:W-:Y:S02]  /*94f0*/  MOV R149, R4 ;  /* 0x0000000400957202 */ /* 0x000fe40000000f00 */
[----:B------:R-:W-:-:S05]  /*9500*/  MOV R154, R151 ;  /* 0x00000097009a7202 */ /* 0x000fca0000000f00 */
[-C--:B------:R-:W-:Y:S01]  /*9510*/  FFMA.FTZ R131, R5, R153.reuse, R154 ;  /* 0x0000009905837223 */ /* 0x080fe2000001009a */
[----:B------:R-:W-:Y:S01]  /*9520*/  MOV R154, 0x1 ;  /* 0x00000001009a7802 */ /* 0x000fe20000000f00 */
[----:B------:R-:W-:-:S07]  /*9530*/  FMUL.FTZ R153, R4, R153 ;  /* 0x0000009904997220 */ /* 0x000fce0000410000 */
[----:B------:R-:W-:Y:S05]  /*9540*/  WARPSYNC.COLLECTIVE R150, `(.L_x_1964) ;  /* 0x0000000096087348 */ /* 0x000fea0003c00000 */
[----:B------:R0:W1:Y:S02]  /*9550*/  SHFL.DOWN P4, R148, R159, R154, R161 ;  /* 0x0800009a9f947389 */ /* 0x00006400000800a1 */
[----:B01----:R-:W-:Y:S05]  /*9560*/  ENDCOLLECTIVE ;  /* 0x000000000000791b */ /* 0x003fea0003800000 */
.L_x_1964:
[----:B------:R-:W-:Y:S02]  /*9570*/  MOV R159, R9 ;  /* 0x00000009009f7202 */ /* 0x000fe40000000f00 */
[----:B------:R-:W-:-:S07]  /*9580*/  MOV R155, R148 ;  /* 0x00000094009b7202 */ /* 0x000fce0000000f00 */
[----:B------:R-:W-:Y:S05]  /*9590*/  WARPSYNC.COLLECTIVE R150, `(.L_x_1965) ;  /* 0x0000000096087348 */ /* 0x000fea0003c00000 */
[----:B------:R0:W1:Y:S02]  /*95a0*/  SHFL.DOWN P4, R148, R159, R154, R161 ;  /* 0x0800009a9f947389 */ /* 0x00006400000800a1 */
[----:B01----:R-:W-:Y:S05]  /*95b0*/  ENDCOLLECTIVE ;  /* 0x000000000000791b */ /* 0x003fea0003800000 */
.L_x_1965:
[----:B------:R-:W-:Y:S02]  /*95c0*/  MOV R156, R148 ;  /* 0x00000094009c7202 */ /* 0x000fe40000000f00 */
[----:B------:R-:W-:-:S07]  /*95d0*/  MOV R148, RZ ;  /* 0x000000ff00947202 */ /* 0x000fce0000000f00 */
[----:B------:R-:W-:Y:S05]  /*95e0*/  WARPSYNC.COLLECTIVE R150, `(.L_x_1966) ;  /* 0x0000000096087348 */ /* 0x000fea0003c00000 */
[----:B------:R0:W1:Y:S02]  /*95f0*/  SHFL.IDX P1, R151, R149, R148, R147 ;  /* 0x0000009495977389 */ /* 0x0000640000020093 */
[----:B01----:R-:W-:Y:S05]  /*9600*/  ENDCOLLECTIVE ;  /* 0x000000000000791b */ /* 0x003fea0003800000 */
.L_x_1966:
[----:B------:R-:W-:Y:S02]  /*9610*/  MOV R149, R5 ;  /* 0x0000000500957202 */ /* 0x000fe40000000f00 */
[----:B------:R-:W-:-:S07]  /*9620*/  MOV R157, R151 ;  /* 0x00000097009d7202 */ /* 0x000fce0000000f00 */
[----:B------:R-:W-:Y:S05]  /*9630*/  WARPSYNC.COLLECTIVE R150, `(.L_x_1967) ;  /* 0x0000000096087348 */ /* 0x000fea0003c00000 */
[----:B------:R0:W1:Y:S02]  /*9640*/  SHFL.IDX P1, R151, R149, R148, R147 ;  /* 0x0000009495977389 */ /* 0x0000640000020093 */
[----:B01----:R-:W-:Y:S05]  /*9650*/  ENDCOLLECTIVE ;  /* 0x000000000000791b */ /* 0x003fea0003800000 */
.L_x_1967:
[----:B------:R-:W-:Y:S05]  /*9660*/  BRA `(.L_x_1968) ;  /* 0xffffffc400f87947 */ /* 0x000fea000383ffff */
.L_x_1969:
        /* <DEDUP_REMOVED lines=9> */
.L_x_10427:


//--------------------- .text._Z25selective_scan_bwd_kernelI32Selective_Scan_bwd_kernel_traitsILi128ELi16ELb1ELb0ELb1ELb0ELb0EN3c108BFloat16EfEEv12SSMParamsBwd --------------------------
	.section	.text._Z25selective_scan_bwd_kernelI32Selective_Scan_bwd_kernel_traitsILi128ELi16ELb1ELb0ELb1ELb0ELb0EN3c108BFloat16EfEEv12SSMParamsBwd,"ax",@progbits
	.align	128
        .global         _Z25selective_scan_bwd_kernelI32Selective_Scan_bwd_kernel_traitsILi128ELi16ELb1ELb0ELb1ELb0ELb0EN3c108BFloat16EfEEv12SSMParamsBwd
        .type           _Z25selective_scan_bwd_kernelI32Selective_Scan_bwd_kernel_traitsILi128ELi16ELb1ELb0ELb1ELb0ELb0EN3c108BFloat16EfEEv12SSMParamsBwd,@function
        .size           _Z25selective_scan_bwd_kernelI32Selective_Scan_bwd_kernel_traitsILi128ELi16ELb1ELb0ELb1ELb0ELb0EN3c108BFloat16EfEEv12SSMParamsBwd,(.L_x_10428 - _Z25selective_scan_bwd_kernelI32Selective_Scan_bwd_kernel_traitsILi128ELi16ELb1ELb0ELb1ELb0ELb0EN3c108BFloat16EfEEv12SSMParamsBwd)
        .other          _Z25selective_scan_bwd_kernelI32Selective_Scan_bwd_kernel_traitsILi128ELi16ELb1ELb0ELb1ELb0ELb0EN3c108BFloat16EfEEv12SSMParamsBwd,@"STO_CUDA_ENTRY STV_DEFAULT"
_Z25selective_scan_bwd_kernelI32Selective_Scan_bwd_kernel_traitsILi128ELi16ELb1ELb0ELb1ELb0ELb0EN3c108BFloat16EfEEv12SSMParamsBwd:
.text._Z25selective_scan_bwd_kernelI32Selective_Scan_bwd_kernel_traitsILi128ELi16ELb1ELb0ELb1ELb0ELb0EN3c108BFloat16EfEEv12SSMParamsBwd:
        /* <DEDUP_REMOVED lines=26> */
[----:B------:R-:W-:-:S04]  /*01a0*/  MOV R5, UR7 ;  /* 0x0000000700057c02 */ /* 0x000fc80008000f00 */
        /* <DEDUP_REMOVED lines=94> */
[----:B------:R-:W1:Y:S01]  /*0790*/  S2UR UR8, SR_CgaCtaId ;  /* 0x00000000000879c3 */ /* 0x000e620000008800 */
[----:B------:R-:W-:Y:S01]  /*07a0*/  UMOV UR23, 0x400 ;  /* 0x0000040000177882 */ /* 0x000fe20000000000 */
[----:B------:R-:W2:Y:S01]  /*07b0*/  LDCU UR10, c[0x0][0x394] ;  /* 0x00007280ff0a77ac */ /* 0x000ea20008000800 */
[----:B------:R3:W-:Y:S01]  /*07c0*/  STL [R1+0x4], RZ ;  /* 0x000004ff01007387 */ /* 0x0007e20000100800 */
[----:B------:R-:W-:-:S03]  /*07d0*/  UMOV UR11, UR12 ;  /* 0x0000000c000b7c82 */ /* 0x000fc60008000000 */
[----:B------:R3:W-:Y:S01]  /*07e0*/  STL [R1+0x8], RZ ;  /* 0x000008ff01007387 */ /* 0x0007e20000100800 */
[----:B------:R-:W-:Y:S01]  /*07f0*/  UMOV UR16, UR13 ;  /* 0x0000000d00107c82 */ /* 0x000fe20008000000 */
[----:B------:R-:W-:Y:S01]  /*0800*/  UMOV UR18, UR15 ;  /* 0x0000000f00127c82 */ /* 0x000fe20008000000 */
[----:B------:R-:W-:Y:S01]  /*0810*/  UMOV UR20, UR14 ;  /* 0x0000000e00147c82 */ /* 0x000fe20008000000 */
[----:B-1----:R-:W-:Y:S01]  /*0820*/  ULEA UR23, UR8, UR23, 0x18 ;  /* 0x0000001708177291 */ /* 0x002fe2000f8ec0ff */
[C---:B0-----:R-:W-:Y:S02]  /*0830*/  SHF.L.U32 R0, R83.reuse, 0x1, RZ ;  /* 0x0000000153007819 */ /* 0x041fe400000006ff */
[----:B------:R-:W-:Y:S02]  /*0840*/  LOP3.LUT R2, R83, 0x1f, RZ, 0xc0, !PT ;  /* 0x0000001f53027812 */ /* 0x000fe400078ec0ff */
[----:B------:R-:W-:-:S04]  /*0850*/  LOP3.LUT R3, R0, 0x7c0, RZ, 0xc0, !PT ;  /* 0x000007c000037812 */ /* 0x000fc800078ec0ff */
[----:B--23--:R-:W-:-:S07]  /*0860*/  LOP3.LUT R7, R3, R2, RZ, 0xfc, !PT ;  /* 0x0000000203077212 */ /* 0x00cfce00078efcff */
.L_x_2017:
[----:B------:R-:W-:Y:S01]  /*0870*/  BAR.SYNC.DEFER_BLOCKING 0x0 ;  /* 0x0000000000007b1d */ /* 0x000fe20000010000 */
[----:B0-----:R-:W-:Y:S02]  /*0880*/  MOV R4, UR11 ;  /* 0x0000000b00047c02 */ /* 0x001fe40008000f00 */
[----:B------:R-:W-:-:S03]  /*0890*/  MOV R5, UR16 ;  /* 0x0000001000057c02 */ /* 0x000fc60008000f00 */
[----:B------:R-:W0:Y:S01]  /*08a0*/  S2R R0, SR_LANEID ;  /* 0x0000000000007919 */ /* 0x000e220000000000 */
[C---:B------:R-:W-:Y:S01]  /*08b0*/  IMAD.WIDE.U32 R4, R7.reuse, 0x10, R4 ;  /* 0x0000001007047825 */ /* 0x040fe200078e0004 */
[----:B------:R-:W-:Y:S01]  /*08c0*/  MOV R12, UR17 ;  /* 0x00000011000c7c02 */ /* 0x000fe20008000f00 */
[----:B------:R-:W1:Y:S01]  /*08d0*/  LDCU UR8, c[0x0][0x38c] ;  /* 0x00007180ff0877ac */ /* 0x000e620008000800 */
[----:B------:R-:W-:Y:S01]  /*08e0*/  MOV R13, UR18 ;  /* 0x00000012000d7c02 */ /* 0x000fe20008000f00 */
[----:B------:R-:W2:Y:S04]  /*08f0*/  LDL.LU R19, [R1+0x8] ;  /* 0x0000080001137983 */ /* 0x000ea80000300800 */
[----:B---3--:R-:W3:Y:S04]  /*0900*/  LDG.E.128 R8, desc[UR34][R4.64] ;  /* 0x0000002204087981 */ /* 0x008ee8000c1e1d00 */
[----:B------:R-:W4:Y:S01]  /*0910*/  LDG.E.128 R20, desc[UR34][R4.64+0x200] ;  /* 0x0002002204147981 */ /* 0x000f22000c1e1d00 */
[----:B------:R-:W-:Y:S01]  /*0920*/  IMAD.WIDE.U32 R12, R7, 0x10, R12 ;  /* 0x00000010070c7825 */ /* 0x000fe200078e000c */
[----:B0-----:R-:W-:-:S04]  /*0930*/  IADD3 R82, PT, PT, R3, R0, RZ ;  /* 0x0000000003527210 */ /* 0x001fc80007ffe0ff */
[----:B------:R-:W-:-:S04]  /*0940*/  LEA R82, R82, UR23, 0x4 ;  /* 0x0000001752527c11 */ /* 0x000fc8000f8e20ff */
[----:B------:R-:W-:Y:S01]  /*0950*/  LEA R81, R0, R82, 0x4 ;  /* 0x0000005200517211 */ /* 0x000fe200078e20ff */
[----:B---3--:R-:W-:Y:S04]  /*0960*/  STS.128 [R82], R8 ;  /* 0x0000000852007388 */ /* 0x008fe80000000c00 */
[----:B----4-:R0:W-:Y:S01]  /*0970*/  STS.128 [R82+0x200], R20 ;  /* 0x0002001452007388 */ /* 0x0101e20000000c00 */
[----:B------:R-:W-:-:S03]  /*0980*/  NOP ;  /* 0x0000000000007918 */ /* 0x000fc60000000000 */
[----:B------:R-:W3:Y:S04]  /*0990*/  LDS.128 R24, [R81] ;  /* 0x0000000051187984 */ /* 0x000ee80000000c00 */
[----:B------:R-:W4:Y:S01]  /*09a0*/  LDS.128 R28, [R81+0x10] ;  /* 0x00001000511c7984 */ /* 0x000f220000000c00 */
[----:B------:R-:W-:Y:S06]  /*09b0*/  BAR.SYNC.DEFER_BLOCKING 0x0 ;  /* 0x0000000000007b1d */ /* 0x000fec0000010000 */
[----:B------:R-:W5:Y:S04]  /*09c0*/  LDG.E.128 R32, desc[UR34][R12.64] ;  /* 0x000000220c207981 */ /* 0x000f68000c1e1d00 */
[----:B------:R-:W2:Y:S01]  /*09d0*/  LDG.E.128 R36, desc[UR34][R12.64+0x200] ;  /* 0x000200220c247981 */ /* 0x000ea2000c1e1d00 */
[----:B------:R-:W-:-:S02]  /*09e0*/  MOV R16, UR19 ;  /* 0x0000001300107c02 */ /* 0x000fc40008000f00 */
[----:B------:R-:W-:-:S03]  /*09f0*/  MOV R17, UR20 ;  /* 0x0000001400117c02 */ /* 0x000fc60008000f00 */
[----:B------:R-:W-:Y:S01]  /*0a00*/  IMAD.WIDE.U32 R16, R7, 0x10, R16 ;  /* 0x0000001007107825 */ /* 0x000fe200078e0010 */
[----:B-----5:R-:W-:Y:S04]  /*0a10*/  STS.128 [R82], R32 ;  /* 0x0000002052007388 */ /* 0x020fe80000000c00 */
[----:B--2---:R2:W-:Y:S01]  /*0a20*/  STS.128 [R82+0x200], R36 ;  /* 0x0002002452007388 */ /* 0x0045e20000000c00 */
[----:B------:R-:W-:-:S03]  /*0a30*/  NOP ;  /* 0x0000000000007918 */ /* 0x000fc60000000000 */
[----:B------:R-:W-:Y:S04]  /*0a40*/  LDS.128 R8, [R81] ;  /* 0x0000000051087984 */ /* 0x000fe80000000c00 */
[----:B------:R-:W-:Y:S01]  /*0a50*/  LDS.128 R4, [R81+0x10] ;  /* 0x0000100051047984 */ /* 0x000fe20000000c00 */
[----:B------:R-:W-:Y:S06]  /*0a60*/  BAR.SYNC.DEFER_BLOCKING 0x0 ;  /* 0x0000000000007b1d */ /* 0x000fec0000010000 */
[----:B0-----:R-:W5:Y:S04]  /*0a70*/  LDG.E.128 R20, desc[UR34][R16.64] ;  /* 0x0000002210147981 */ /* 0x001f68000c1e1d00 */
[----:B------:R0:W5:Y:S01]  /*0a80*/  LDG.E.128 R40, desc[UR34][R16.64+0x200] ;  /* 0x0002002210287981 */ /* 0x000162000c1e1d00 */
[----:B---3--:R-:W-:-:S02]  /*0a90*/  PRMT R62, R24, 0x7632, R62 ;  /* 0x00007632183e7816 */ /* 0x008fc4000000003e */
[----:B------:R-:W-:Y:S02]  /*0aa0*/  SHF.L.U32 R80, R24, 0x10, RZ ;  /* 0x0000001018507819 */ /* 0x000fe400000006ff */
[C---:B----4-:R-:W-:Y:S02]  /*0ab0*/  PRMT R18, R30.reuse, 0x7632, R18 ;  /* 0x000076321e127816 */ /* 0x050fe40000000012 */
[----:B------:R-:W-:Y:S02]  /*0ac0*/  SHF.L.U32 R74, R30, 0x10, RZ ;  /* 0x000000101e4a7819 */ /* 0x000fe400000006ff */
[----:B------:R-:W-:Y:S02]  /*0ad0*/  SHF.L.U32 R62, R62, 0x10, RZ ;  /* 0x000000103e3e7819 */ /* 0x000fe400000006ff */
[C---:B0-----:R-:W-:Y:S02]  /*0ae0*/  PRMT R16, R28.reuse, 0x7632, R16 ;  /* 0x000076321c107816 */ /* 0x041fe40000000010 */
[----:B------:R-:W-:-:S02]  /*0af0*/  SHF.L.U32 R76, R28, 0x10, RZ ;  /* 0x000000101c4c7819 */ /* 0x000fc400000006ff */
[C---:B------:R-:W-:Y:S02]  /*0b00*/  PRMT R56, R25.reuse, 0x7632, R56 ;  /* 0x0000763219387816 */ /* 0x040fe40000000038 */
[----:B------:R-:W-:Y:S02]  /*0b10*/  SHF.L.U32 R79, R25, 0x10, RZ ;  /* 0x00000010194f7819 */ /* 0x000fe400000006ff */
[----:B------:R-:W-:Y:S02]  /*0b20*/  SHF.L.U32 R56, R56, 0x10, RZ ;  /* 0x0000001038387819 */ /* 0x000fe400000006ff */
[C---:B------:R-:W-:Y:S02]  /*0b30*/  PRMT R50, R26.reuse, 0x7632, R50 ;  /* 0x000076321a327816 */ /* 0x040fe40000000032 */
[----:B------:R-:W-:Y:S02]  /*0b40*/  SHF.L.U32 R78, R26, 0x10, RZ ;  /* 0x000000101a4e7819 */ /* 0x000fe400000006ff */
[----:B------:R-:W-:-:S02]  /*0b50*/  SHF.L.U32 R50, R50, 0x10, RZ ;  /* 0x0000001032327819 */ /* 0x000fc400000006ff */
[C---:B--2---:R-:W-:Y:S02]  /*0b60*/  PRMT R36, R27.reuse, 0x7632, R36 ;  /* 0x000076321b247816 */ /* 0x044fe40000000024 */
[----:B------:R-:W-:Y:S02]  /*0b70*/  SHF.L.U32 R77, R27, 0x10, RZ ;  /* 0x000000101b4d7819 */ /* 0x000fe400000006ff */
[----:B------:R-:W-:Y:S02]  /*0b80*/  SHF.L.U32 R36, R36, 0x10, RZ ;  /* 0x0000001024247819 */ /* 0x000fe400000006ff */
[C---:B------:R-:W-:Y:S02]  /*0b90*/  PRMT R17, R29.reuse, 0x7632, R17 ;  /* 0x000076321d117816 */ /* 0x040fe40000000011 */
[----:B------:R-:W-:Y:S02]  /*0ba0*/  SHF.L.U32 R75, R29, 0x10, RZ ;  /* 0x000000101d4b7819 */ /* 0x000fe400000006ff */
[----:B------:R-:W-:-:S02]  /*0bb0*/  PRMT R29, R31, 0x7632, R29 ;  /* 0x000076321f1d7816 */ /* 0x000fc4000000001d */
[----:B------:R-:W-:Y:S02]  /*0bc0*/  SHF.L.U32 R73, R31, 0x10, RZ ;  /* 0x000000101f497819 */ /* 0x000fe400000006ff */
[----:B------:R-:W-:Y:S02]  /*0bd0*/  SHF.L.U32 R31, R18, 0x10, RZ ;  /* 0x00000010121f7819 */ /* 0x000fe400000006ff */
[----:B------:R-:W-:Y:S01]  /*0be0*/  SHF.L.U32 R29, R29, 0x10, RZ ;  /* 0x000000101d1d7819 */ /* 0x000fe200000006ff */
[----:B-1----:R-:W-:Y:S01]  /*0bf0*/  UISETP.GE.AND UP0, UPT, UR8, 0x1, UPT ;  /* 0x000000010800788c */ /* 0x002fe2000bf06270 */
[----:B------:R-:W-:Y:S02]  /*0c00*/  HFMA2 R63, -RZ, RZ, 0, 0 ;  /* 0x00000000ff3f7431 */ /* 0x000fe400000001ff */
[----:B------:R-:W-:Y:S02]  /*0c10*/  HFMA2 R57, -RZ, RZ, 0, 0 ;  /* 0x00000000ff397431 */ /* 0x000fe400000001ff */
[----:B------:R-:W-:-:S02]  /*0c20*/  HFMA2 R51, -RZ, RZ, 0, 0 ;  /* 0x00000000ff337431 */ /* 0x000fc400000001ff */
[----:B------:R-:W-:Y:S01]  /*0c30*/  HFMA2 R37, -RZ, RZ, 0, 0 ;  /* 0x00000000ff257431 */ /* 0x000fe200000001ff */
[----:B------:R-:W-:Y:S02]  /*0c40*/  CS2R R64, SRZ ;  /* 0x0000000000407805 */ /* 0x000fe4000001ff00 */
[----:B------:R-:W-:Y:S02]  /*0c50*/  MOV R60, RZ ;  /* 0x000000ff003c7202 */ /* 0x000fe40000000f00 */
[----:B------:R-:W-:Y:S02]  /*0c60*/  CS2R R58, SRZ ;  /* 0x00000000003a7805 */ /* 0x000fe4000001ff00 */
[----:B------:R-:W-:Y:S02]  /*0c70*/  MOV R54, RZ ;  /* 0x000000ff00367202 */ /* 0x000fe40000000f00 */
[----:B------:R-:W-:Y:S02]  /*0c80*/  CS2R R52, SRZ ;  /* 0x0000000000347805 */ /* 0x000fe4000001ff00 */
[----:B------:R-:W-:-:S02]  /*0c90*/  MOV R48, RZ ;  /* 0x000000ff00307202 */ /* 0x000fc40000000f00 */
[----:B------:R-:W-:Y:S01]  /*0ca0*/  CS2R R38, SRZ ;  /* 0x0000000000267805 */ /* 0x000fe2000001ff00 */
[----:B-----5:R-:W-:Y:S04]  /*0cb0*/  STS.128 [R82], R20 ;  /* 0x0000001452007388 */ /* 0x020fe80000000c00 */
[----:B------:R-:W-:Y:S01]  /*0cc0*/  STS.128 [R82+0x200], R40 ;  /* 0x0002002852007388 */ /* 0x000fe20000000c00 */
[----:B------:R-:W-:-:S03]  /*0cd0*/  NOP ;  /* 0x0000000000007918 */ /* 0x000fc60000000000 */
[----:B------:R-:W0:Y:S04]  /*0ce0*/  LDS.128 R32, [R81] ;  /* 0x0000000051207984 */ /* 0x000e280000000c00 */
[----:B------:R-:W1:Y:S01]  /*0cf0*/  LDS.128 R12, [R81+0x10] ;  /* 0x00001000510c7984 */ /* 0x000e620000000c00 */
[C---:B0-----:R-:W-:Y:S02]  /*0d00*/  PRMT R61, R32.reuse, 0x7632, R61 ;  /* 0x00007632203d7816 */ /* 0x041fe4000000003d */
[----:B------:R-:W-:Y:S02]  /*0d10*/  SHF.L.U32 R0, R32, 0x10, RZ ;  /* 0x0000001020007819 */ /* 0x000fe400000006ff */
[C---:B-1----:R-:W-:Y:S02]  /*0d20*/  PRMT R30, R12.reuse, 0x7632, R30 ;  /* 0x000076320c1e7816 */ /* 0x042fe4000000001e */
[----:B------:R-:W-:Y:S01]  /*0d30*/  SHF.L.U32 R69, R12, 0x10, RZ ;  /* 0x000000100c457819 */ /* 0x000fe200000006ff */
[----:B------:R-:W-:Y:S01]  /*0d40*/  FFMA.FTZ R12, R0, R80, R19 ;  /* 0x00000050000c7223 */ /* 0x000fe20000010013 */
[----:B------:R-:W-:-:S02]  /*0d50*/  SHF.L.U32 R61, R61, 0x10, RZ ;  /* 0x000000103d3d7819 */ /* 0x000fc400000006ff */
[C---:B------:R-:W-:Y:S02]  /*0d60*/  PRMT R55, R33.reuse, 0x7632, R55 ;  /* 0x0000763221377816 */ /* 0x040fe40000000037 */
[----:B------:R-:W-:Y:S02]  /*0d70*/  SHF.L.U32 R72, R33, 0x10, RZ ;  /* 0x0000001021487819 */ /* 0x000fe400000006ff */
[C---:B------:R-:W-:Y:S02]  /*0d80*/  PRMT R28, R13.reuse, 0x7632, R28 ;  /* 0x000076320d1c7816 */ /* 0x040fe4000000001c */
[----:B------:R-:W-:Y:S01]  /*0d90*/  SHF.L.U32 R68, R13, 0x10, RZ ;  /* 0x000000100d447819 */ /* 0x000fe200000006ff */
[----:B------:R-:W-:Y:S01]  /*0da0*/  FFMA.FTZ R13, R61, R62, R12 ;  /* 0x0000003e3d0d7223 */ /* 0x000fe2000001000c */
[----:B------:R-:W-:-:S03]  /*0db0*/  SHF.L.U32 R55, R55, 0x10, RZ ;  /* 0x0000001037377819 */ /* 0x000fc600000006ff */
[----:B------:R-:W-:Y:S01]  /*0dc0*/  FFMA.FTZ R12, R72, R79, R13 ;  /* 0x0000004f480c7223 */ /* 0x000fe2000001000d */
        /* <DEDUP_REMOVED lines=10> */
[----:B------:R-:W-:-:S03]  /*0e70*/  SHF.L.U32 R33, R16, 0x10, RZ ;  /* 0x0000001010217819 */ /* 0x000fc600000006ff */
[----:B------:R-:W-:Y:S01]  /*0e80*/  FFMA.FTZ R12, R35, R36, R12 ;  /* 0x00000024230c7223 */ /* 0x000fe2000001000c */
[----:B------:R-:W-:-:S03]  /*0e90*/  SHF.L.U32 R30, R30, 0x10, RZ ;  /* 0x000000101e1e7819 */ /* 0x000fc600000006ff */
[----:B------:R-:W-:Y:S01]  /*0ea0*/  FFMA.FTZ R3, R69, R76, R12 ;  /* 0x0000004c45037223 */ /* 0x000fe2000001000c */
[----:B------:R-:W-:-:S03]  /*0eb0*/  FMUL.FTZ R12, R0, UR7 ;  /* 0x00000007000c7c20 */ /* 0x000fc60008410000 */
[----:B------:R-:W-:Y:S01]  /*0ec0*/  FFMA.FTZ R3, R30, R33, R3 ;  /* 0x000000211e037223 */ /* 0x000fe20000010003 */
[----:B------:R-:W-:Y:S02]  /*0ed0*/  SHF.L.U32 R32, R17, 0x10, RZ ;  /* 0x0000001011207819 */ /* 0x000fe400000006ff */
[----:B------:R-:W-:Y:S01]  /*0ee0*/  SHF.L.U32 R28, R28, 0x10, RZ ;  /* 0x000000101c1c7819 */ /* 0x000fe200000006ff */
[----:B------:R-:W-:Y:S01]  /*0ef0*/  FFMA.FTZ R3, R68, R75, R3 ;  /* 0x0000004b44037223 */ /* 0x000fe20000010003 */
[C---:B------:R-:W-:Y:S01]  /*0f00*/  PRMT R27, R14.reuse, 0x7632, R27 ;  /* 0x000076320e1b7816 */ /* 0x040fe2000000001b */
[----:B------:R0:W-:Y:S01]  /*0f10*/  STL [R1], R12 ;  /* 0x0000000c01007387 */ /* 0x0001e20000100800 */
[----:B------:R-:W-:Y:S02]  /*0f20*/  SHF.L.U32 R67, R14, 0x10, RZ ;  /* 0x000000100e437819 */ /* 0x000fe400000006ff */
[----:B------:R-:W-:Y:S01]  /*0f30*/  SHF.L.U32 R27, R27, 0x10, RZ ;  /* 0x000000101b1b7819 */ /* 0x000fe200000006ff */
[----:B0-----:R-:W-:Y:S01]  /*0f40*/  FFMA.FTZ R12, R28, R32, R3 ;  /* 0x000000201c0c7223 */ /* 0x001fe20000010003 */
[----:B------:R-:W-:-:S03]  /*0f50*/  PRMT R26, R15, 0x7632, R26 ;  /* 0x000076320f1a7816 */ /* 0x000fc6000000001a */
[----:B------:R-:W-:Y:S01]  /*0f60*/  FFMA.FTZ R12, R67, R74, R12 ;  /* 0x0000004a430c7223 */ /* 0x000fe2000001000c */
[----:B------:R-:W-:-:S03]  /*0f70*/  SHF.L.U32 R66, R15, 0x10, RZ ;  /* 0x000000100f427819 */ /* 0x000fc600000006ff */
[----:B------:R-:W-:Y:S01]  /*0f80*/  FFMA.FTZ R3, R27, R31, R12 ;  /* 0x0000001f1b037223 */ /* 0x000fe2000001000c */
[----:B------:R-:W-:-:S03]  /*0f90*/  SHF.L.U32 R26, R26, 0x10, RZ ;  /* 0x000000101a1a7819 */ /* 0x000fc600000006ff */
[----:B------:R-:W-:-:S04]  /*0fa0*/  FFMA.FTZ R3, R66, R73, R3 ;  /* 0x0000004942037223 */ /* 0x000fc80000010003 */
[----:B------:R-:W-:-:S05]  /*0fb0*/  FFMA.FTZ R12, R26, R29, R3 ;  /* 0x0000001d1a0c7223 */ /* 0x000fca0000010003 */
[----:B------:R0:W-:Y:S01]  /*0fc0*/  STL [R1+0x8], R12 ;  /* 0x0000080c01007387 */ /* 0x0001e20000100800 */
[----:B------:R-:W-:Y:S01]  /*0fd0*/  MOV R34, RZ ;  /* 0x000000ff00227202 */ /* 0x000fe20000000f00 */
        /* <DEDUP_REMOVED lines=19> */
[C---:B------:R-:W-:Y:S02]  /*1110*/  PRMT R3, R8.reuse, 0x7632, R3 ;  /* 0x0000763208037816 */ /* 0x040fe40000000003 */
[----:B------:R-:W-:Y:S01]  /*1120*/  SHF.L.U32 R17, R8, 0x10, RZ ;  /* 0x0000001008117819 */ /* 0x000fe200000006ff */
[----:B------:R-:W1:Y:S01]  /*1130*/  LDCU.64 UR30, c[0x0][0x3b8] ;  /* 0x00007700ff1e77ac */ /* 0x000e620008000a00 */
[C---:B------:R-:W-:Y:S02]  /*1140*/  PRMT R8, R9.reuse, 0x7632, R8 ;  /* 0x0000763209087816 */ /* 0x040fe40000000008 */
[----:B------:R-:W-:Y:S01]  /*1150*/  SHF.L.U32 R16, R9, 0x10, RZ ;  /* 0x0000001009107819 */ /* 0x000fe200000006ff */
[----:B------:R-:W-:Y:S01]  /*1160*/  UISETP.NE.AND UP0, UPT, UR10, 0x1, UPT ;  /* 0x000000010a00788c */ /* 0x000fe2000bf05270 */
[C---:B------:R-:W-:Y:S01]  /*1170*/  PRMT R9, R10.reuse, 0x7632, R9 ;  /* 0x000076320a097816 */ /* 0x040fe20000000009 */
[----:B------:R-:W-:Y:S01]  /*1180*/  UMOV UR23, 0x400 ;  /* 0x0000040000177882 */ /* 0x000fe20000000000 */
[----:B------:R-:W-:Y:S01]  /*1190*/  SHF.L.U32 R15, R10, 0x10, RZ ;  /* 0x000000100a0f7819 */ /* 0x000fe200000006ff */
[----:B------:R-:W-:Y:S01]  /*11a0*/  FADD.FTZ R17, R17, UR6 ;  /* 0x0000000611117e21 */ /* 0x000fe20008010000 */
[C---:B------:R-:W-:Y:S01]  /*11b0*/  PRMT R10, R11.reuse, 0x7632, R10 ;  /* 0x000076320b0a7816 */ /* 0x040fe2000000000a */
[----:B------:R-:W-:Y:S01]  /*11c0*/  FADD.FTZ R16, R16, UR6 ;  /* 0x0000000610107e21 */ /* 0x000fe20008010000 */
[----:B------:R-:W-:Y:S01]  /*11d0*/  SHF.L.U32 R14, R11, 0x10, RZ ;  /* 0x000000100b0e7819 */ /* 0x000fe200000006ff */
[----:B------:R-:W-:Y:S01]  /*11e0*/  FADD.FTZ R15, R15, UR6 ;  /* 0x000000060f0f7e21 */ /* 0x000fe20008010000 */
[C---:B------:R-:W-:Y:S01]  /*11f0*/  PRMT R11, R4.reuse, 0x7632, R11 ;  /* 0x00007632040b7816 */ /* 0x040fe2000000000b */
[----:B------:R-:W2:Y:S01]  /*1200*/  LDCU UR50, c[0x0][0x394] ;  /* 0x00007280ff3277ac */ /* 0x000ea20008000800 */
[----:B------:R-:W-:Y:S01]  /*1210*/  SHF.L.U32 R13, R4, 0x10, RZ ;  /* 0x00000010040d7819 */ /* 0x000fe200000006ff */
[----:B------:R-:W-:Y:S01]  /*1220*/  FADD.FTZ R14, R14, UR6 ;  /* 0x000000060e0e7e21 */ /* 0x000fe20008010000 */
[C---:B------:R-:W-:Y:S01]  /*1230*/  PRMT R40, R6.reuse, 0x7632, R40 ;  /* 0x0000763206287816 */ /* 0x040fe20000000028 */
[----:B------:R-:W3:Y:S01]  /*1240*/  LDCU UR51, c[0x0][0x38c] ;  /* 0x00007180ff3377ac */ /* 0x000ee20008000800 */
[----:B------:R-:W-:Y:S01]  /*1250*/  PLOP3.LUT P1, PT, PT, PT, UP0, 0x80, 0x8 ;  /* 0x000000000008781c */ /* 0x000fe20003f2f008 */
[----:B------:R-:W-:Y:S01]  /*1260*/  FADD.FTZ R13, R13, UR6 ;  /* 0x000000060d0d7e21 */ /* 0x000fe20008010000 */
[----:B------:R-:W-:Y:S01]  /*1270*/  PRMT R4, R5, 0x7632, R4 ;  /* 0x0000763205047816 */ /* 0x000fe20000000004 */
[----:B0-----:R-:W-:Y:S01]  /*1280*/  UIMAD.WIDE.U32 UR12, UR8, UR28, URZ ;  /* 0x0000001c080c72a5 */ /* 0x001fe2000f8e00ff */
[----:B------:R-:W-:Y:S01]  /*1290*/  PRMT R42, R7, 0x7632, R42 ;  /* 0x00007632072a7816 */ /* 0x000fe2000000002a */
[----:B-1----:R-:W-:Y:S01]  /*12a0*/  UIMAD.WIDE.U32 UR14, UR8, UR30, URZ ;  /* 0x0000001e080e72a5 */ /* 0x002fe2000f8e00ff */
[----:B------:R-:W-:Y:S01]  /*12b0*/  SHF.L.U32 R44, R83, 0x1, RZ ;  /* 0x00000001532c7819 */ /* 0x000fe200000006ff */
[----:B------:R-:W-:Y:S01]  /*12c0*/  UIMAD UR29, UR8, UR29, UR13 ;  /* 0x0000001d081d72a4 */ /* 0x000fe2000f8e020d */
[----:B------:R-:W-:Y:S01]  /*12d0*/  SHF.L.U32 R3, R3, 0x10, RZ ;  /* 0x0000001003037819 */ /* 0x000fe200000006ff */
[----:B------:R-:W-:Y:S01]  /*12e0*/  UIMAD UR31, UR8, UR31, UR15 ;  /* 0x0000001f081f72a4 */ /* 0x000fe2000f8e020f */
[----:B------:R-:W0:Y:S01]  /*12f0*/  S2UR UR8, SR_CgaCtaId ;  /* 0x00000000000879c3 */ /* 0x000e220000008800 */
[----:B------:R-:W-:Y:S01]  /*1300*/  SHF.L.U32 R12, R5, 0x10, RZ ;  /* 0x00000010050c7819 */ /* 0x000fe200000006ff */
[----:B------:R-:W-:Y:S01]  /*1310*/  ULEA UR28, UR10, 0xffffff00, 0x8 ;  /* 0xffffff000a1c7891 */ /* 0x000fe2000f8e40ff */
[----:B------:R-:W-:Y:S01]  /*1320*/  SHF.L.U32 R41, R6, 0x10, RZ ;  /* 0x0000001006297819 */ /* 0x000fe200000006ff */
[----:B------:R-:W1:Y:S01]  /*1330*/  LDCU UR52, c[0x0][0x388] ;  /* 0x00007100ff3477ac */ /* 0x000e620008000800 */
[----:B------:R-:W-:Y:S01]  /*1340*/  SHF.L.U32 R43, R7, 0x10, RZ ;  /* 0x00000010072b7819 */ /* 0x000fe200000006ff */
[----:B------:R-:W-:Y:S01]  /*1350*/  FADD.FTZ R12, R12, UR6 ;  /* 0x000000060c0c7e21 */ /* 0x000fe20008010000 */
[----:B------:R-:W-:Y:S01]  /*1360*/  ISETP.EQ.AND P1, PT, R2, RZ, P1 ;  /* 0x000000ff0200720c */ /* 0x000fe20000f22270 */
[----:B------:R-:W4:Y:S01]  /*1370*/  LDCU.64 UR38, c[0x0][0x3e0] ;  /* 0x00007c00ff2677ac */ /* 0x000f220008000a00 */
[----:B------:R-:W-:-:S02]  /*1380*/  SHF.L.U32 R40, R40, 0x10, RZ ;  /* 0x0000001028287819 */ /* 0x000fc400000006ff */
[----:B------:R-:W-:Y:S01]  /*1390*/  SHF.L.U32 R8, R8, 0x10, RZ ;  /* 0x0000001008087819 */ /* 0x000fe200000006ff */
[----:B------:R-:W0:Y:S01]  /*13a0*/  LDCU.64 UR40, c[0x0][0x3c0] ;  /* 0x00007800ff2877ac */ /* 0x000e220008000a00 */
        /* <DEDUP_REMOVED lines=10> */
[----:B------:R-:W-:Y:S01]  /*1450*/  LOP3.LUT R44, R44, 0x7c0, RZ, 0xc0, !PT ;  /* 0x000007c02c2c7812 */ /* 0x000fe200078ec0ff */
[----:B------:R-:W-:Y:S01]  /*1460*/  FADD.FTZ R7, R7, UR6 ;  /* 0x0000000607077e21 */ /* 0x000fe20008010000 */
[----:B------:R-:W-:Y:S01]  /*1470*/  ISETP.NE.AND P0, PT, R83, RZ, PT ;  /* 0x000000ff5300720c */ /* 0x000fe20003f05270 */
[----:B------:R-:W-:Y:S01]  /*1480*/  FADD.FTZ R6, R6, UR6 ;  /* 0x0000000606067e21 */ /* 0x000fe20008010000 */
[----:B------:R-:W-:Y:S01]  /*1490*/  MOV R65, RZ ;  /* 0x000000ff00417202 */ /* 0x000fe20000000f00 */
[----:B------:R-:W-:Y:S01]  /*14a0*/  FADD.FTZ R5, R5, UR6 ;  /* 0x0000000605057e21 */ /* 0x000fe20008010000 */
[----:B------:R-:W-:Y:S01]  /*14b0*/  IADD3 R94, PT, PT, R83, 0x200, RZ ;  /* 0x00000200535e7810 */ /* 0x000fe20007ffe0ff */
[----:B------:R-:W-:Y:S01]  /*14c0*/  FADD.FTZ R4, R4, UR6 ;  /* 0x0000000604047e21 */ /* 0x000fe20008010000 */
[----:B------:R-:W-:Y:S01]  /*14d0*/  FADD.FTZ R2, R2, UR6 ;  /* 0x0000000602027e21 */ /* 0x000fe20008010000 */
[----:B------:R-:W-:Y:S01]  /*14e0*/  LOP3.LUT R40, R44, 0x1f, R83, 0xf8, !PT ;  /* 0x0000001f2c287812 */ /* 0x000fe200078ef853 */
[----:B0-----:R-:W-:Y:S01]  /*14f0*/  ULEA UR23, UR8, UR23, 0x18 ;  /* 0x0000001708177291 */ /* 0x001fe2000f8ec0ff */
[----:B------:R-:W0:Y:S01]  /*1500*/  LDCU.64 UR42, c[0x0][0x3a8] ;  /* 0x00007500ff2a77ac */ /* 0x000e220008000a00 */
[----:B------:R-:W0:Y:S01]  /*1510*/  LDCU.64 UR44, c[0x0][0x4e0] ;  /* 0x00009c00ff2c77ac */ /* 0x000e220008000a00 */
[----:B------:R-:W0:Y:S01]  /*1520*/  LDCU.64 UR46, c[0x0][0x4f0] ;  /* 0x00009e00ff2e77ac */ /* 0x000e220008000a00 */
[----:B------:R-:W0:Y:S01]  /*1530*/  LDCU.64 UR48, c[0x0][0x540] ;  /* 0x0000a800ff3077ac */ /* 0x000e220008000a00 */
[----:B------:R-:W0:Y:S01]  /*1540*/  LDCU.128 UR24, c[0x0][0x440] ;  /* 0x00008800ff1877ac */ /* 0x000e220008000c00 */
[----:B------:R-:W-:Y:S01]  /*1550*/  ULOP3.LUT UR28, UR28, 0x100, URZ, 0xc0, !UPT ;  /* 0x000001001c1c7892 */ /* 0x000fe2000f8ec0ff */
[----:B-1234-:R-:W-:-:S11]  /*1560*/  UMOV UR8, URZ ;  /* 0x000000ff00087c82 */ /* 0x01efd60008000000 */
.L_x_2016:
[----:B------:R-:W-:Y:S01]  /*1570*/  UIMAD.WIDE.U32 UR36, UR8, UR38, URZ ;  /* 0x00000026082472a5 */ /* 0x000fe2000f8e00ff */
[----:B------:R-:W-:Y:S01]  /*1580*/  SHF.L.U32 R40, R83, 0x1, RZ ;  /* 0x0000000153287819 */ /* 0x000fe200000006ff */
[----:B------:R-:W-:Y:S01]  /*1590*/  UMOV UR32, UR12 ;  /* 0x0000000c00207c82 */ /* 0x000fe20008000000 */
[----:B------:R-:W-:Y:S01]  /*15a0*/  UMOV UR33, UR29 ;  /* 0x0000001d00217c82 */ /* 0x000fe20008000000 */
[----:B------:R-:W-:Y:S01]  /*15b0*/  UIMAD UR30, UR8, UR39, UR37 ;  /* 0x00000027081e72a4 */ /* 0x000fe2000f8e0225 */
[----:B------:R-:W-:Y:S01]  /*15c0*/  LOP3.LUT R40, R40, 0x7c0, RZ, 0xc0, !PT ;  /* 0x000007c028287812 */ /* 0x000fe200078ec0ff */
[----:B------:R-:W-:Y:S02]  /*15d0*/  ULEA UR37, UP0, UR36, UR22, 0x1 ;  /* 0x0000001624257291 */ /* 0x000fe4000f8008ff */
[----:B0-----:R-:W-:Y:S01]  /*15e0*/  UIMAD.WIDE.U32 UR32, UR8, UR42, UR32 ;  /* 0x0000002a082072a5 */ /* 0x001fe2000f8e0020 */
[----:B------:R-:W-:Y:S01]  /*15f0*/  LOP3.LUT R40, R40, 0x1f, R83, 0xf8, !PT ;  /* 0x0000001f28287812 */ /* 0x000fe200078ef853 */
[----:B------:R-:W-:-:S02]  /*1600*/  ULEA.HI.X UR36, UR36, UR21, UR30, 0x1, UP0 ;  /* 0x0000001524247291 */ /* 0x000fc400080f0c1e */
[----:B------:R-:W-:Y:S01]  /*1610*/  UIMAD UR33, UR8, UR43, UR33 ;  /* 0x0000002b082172a4 */ /* 0x000fe2000f8e0221 */
[----:B------:R-:W-:Y:S01]  /*1620*/  MOV R44, UR37 ;  /* 0x00000025002c7c02 */ /* 0x000fe20008000f00 */
[----:B------:R-:W-:Y:S02]  /*1630*/  ULEA UR30, UP0, UR32, UR24, 0x2 ;  /* 0x00000018201e7291 */ /* 0x000fe4000f8010ff */
[----:B------:R-:W-:Y:S02]  /*1640*/  MOV R45, UR36 ;  /* 0x00000024002d7c02 */ /* 0x000fe40008000f00 */
[----:B------:R-:W-:Y:S02]  /*1650*/  ULEA.HI.X UR32, UR32, UR25, UR33, 0x2, UP0 ;  /* 0x0000001920207291 */ /* 0x000fe400080f1421 */
[----:B------:R-:W-:Y:S01]  /*1660*/  MOV R84, UR30 ;  /* 0x0000001e00547c02 */ /* 0x000fe20008000f00 */
[----:B------:R-:W-:-:S03]  /*1670*/  IMAD.WIDE.U32 R44, R40, 0x10, R44 ;  /* 0x00000010282c7825 */ /* 0x000fc600078e002c */
[----:B------:R-:W-:Y:S02]  /*1680*/  MOV R85, UR32 ;  /* 0x0000002000557c02 */ /* 0x000fe40008000f00 */
[----:B------:R-:W2:Y:S04]  /*1690*/  LDG.E.128 R40, desc[UR34][R44.64] ;  /* 0x000000222c287981 */ /* 0x000ea8000c1e1d00 */
[----:B---3--:R0:W3:Y:S01]  /*16a0*/  LDG.E R86, desc[UR34][R84.64] ;  /* 0x0000002254567981 */ /* 0x0080e2000c1e1900 */
[----:B------:R-:W-:-:S03]  /*16b0*/  UMOV UR30, UR14 ;  /* 0x0000000e001e7c82 */ /* 0x000fc60008000000 */
[----:B-1----:R-:W4:Y:S01]  /*16c0*/  LDG.E.128 R44, desc[UR34][R44.64+0x200] ;  /* 0x000200222c2c7981 */ /* 0x002f22000c1e1d00 */
[----:B------:R-:W-:-:S04]  /*16d0*/  UIMAD.WIDE.U32 UR32, UR8, UR40, UR30 ;  /* 0x00000028082072a5 */ /* 0x000fc8000f8e001e */
[----:B------:R-:W-:Y:S02]  /*16e0*/  UIMAD UR30, UR8, UR41, UR33 ;  /* 0x00000029081e72a4 */ /* 0x000fe4000f8e0221 */
[----:B------:R-:W-:-:S04]  /*16f0*/  ULEA UR33, UP0, UR32, UR26, 0x2 ;  /* 0x0000001a20217291 */ /* 0x000fc8000f8010ff */
[----:B------:R-:W-:Y:S02]  /*1700*/  ULEA.HI.X UR32, UR32, UR27, UR30, 0x2, UP0 ;  /* 0x0000001b20207291 */ /* 0x000fe400080f141e */
[----:B0-----:R-:W-:-:S04]  /*1710*/  MOV R84, UR33 ;  /* 0x0000002100547c02 */ /* 0x001fc80008000f00 */
[----:B------:R-:W-:-:S05]  /*1720*/  MOV R85, UR32 ;  /* 0x0000002000557c02 */ /* 0x000fca0008000f00 */
[----:B------:R-:W5:Y:S01]  /*1730*/  LDG.E R92, desc[UR34][R84.64] ;  /* 0x00000022545c7981 */ /* 0x000f62000c1e1900 */
[----:B------:R-:W-:-:S06]  /*1740*/  UIADD3 UR30, UPT, UPT, UR28, UR8, URZ ;  /* 0x000000081c1e7290 */ /* 0x000fcc000fffe0ff */
[----:B------:R-:W-:-:S04]  /*1750*/  MOV R87, UR30 ;  /* 0x0000001e00577c02 */ /* 0x000fc80008000f00 */
[----:B------:R-:W-:-:S04]  /*1760*/  SEL R94, R87, R94, !P0 ;  /* 0x0000005e575e7207 */ /* 0x000fc80004000000 */
[----:B------:R-:W-:Y:S02]  /*1770*/  LEA R87, R94, UR23, 0x2 ;  /* 0x000000175e577c11 */ /* 0x000fe4000f8e10ff */
[----:B------:R-:W-:Y:S01]  /*1780*/  ISETP.NE.AND P2, PT, R83, 0x7f, PT ;  /* 0x0000007f5300780c */ /* 0x000fe20003f45270 */
[----:B------:R-:W-:Y:S01]  /*1790*/  BSSY.RECONVERGENT B0, `(.L_x_1972) ;  /* 0x0000056000007945 */ /* 0x000fe20003800200 */
[----:B--2---:R-:W-:Y:S01]  /*17a0*/  STS.128 [R82], R40 ;  /* 0x0000002852007388 */ /* 0x004fe20000000c00 */
[----:B---3--:R-:W-:-:S03]  /*17b0*/  R2UR UR33, R86 ;  /* 0x00000000562172ca */ /* 0x008fc600000e0000 */
[----:B----4-:R-:W-:Y:S01]  /*17c0*/  STS.128 [R82+0x200], R44 ;  /* 0x0002002c52007388 */ /* 0x010fe20000000c00 */
[----:B------:R-:W-:-:S03]  /*17d0*/  NOP ;  /* 0x0000000000007918 */ /* 0x000fc60000000000 */
[----:B------:R-:W0:Y:S04]  /*17e0*/  LDS.128 R40, [R81] ;  /* 0x0000000051287984 */ /* 0x000e280000000c00 */
[----:B------:R-:W1:Y:S02]  /*17f0*/  LDS.128 R44, [R81+0x10] ;  /* 0x00001000512c7984 */ /* 0x000e640000000c00 */
[----:B------:R-:W-:-:S05]  /*1800*/  MOV R86, UR33 ;  /* 0x0000002100567c02 */ /* 0x000fca0008000f00 */
[----:B------:R-:W-:-:S04]  /*1810*/  FMUL.FTZ R86, R86, 1.4426950216293334961 ;  /* 0x3fb8aa3b56567820 */ /* 0x000fc80000410000 */
[-C--:B------:R-:W-:Y:S01]  /*1820*/  FMUL.FTZ R150, R17, R86.reuse ;  /* 0x0000005611967220 */ /* 0x080fe20000410000 */
[----:B-----5:R-:W-:Y:S01]  /*1830*/  R2UR UR36, R92 ;  /* 0x000000005c2472ca */ /* 0x020fe200000e0000 */
[-C--:B------:R-:W-:Y:S01]  /*1840*/  FMUL.FTZ R91, R9, R86.reuse ;  /* 0x00000056095b7220 */ /* 0x080fe20000410000 */
[-C--:B------:R-:W-:Y:S01]  /*1850*/  FMUL.FTZ R90, R16, R86.reuse ;  /* 0x00000056105a7220 */ /* 0x080fe20000410000 */
[-C--:B------:R-:W-:Y:S01]  /*1860*/  FMUL.FTZ R89, R8, R86.reuse ;  /* 0x0000005608597220 */ /* 0x080fe20000410000 */
[-C--:B------:R-:W-:Y:S01]  /*1870*/  FMUL.FTZ R88, R15, R86.reuse ;  /* 0x000000560f587220 */ /* 0x080fe20000410000 */
[----:B------:R-:W2:Y:S01]  /*1880*/  MUFU.EX2 R150, R150 ;  /* 0x0000009600967308 */ /* 0x000ea20000000800 */
        /* <DEDUP_REMOVED lines=11> */
[----:B------:R-:W3:Y:S04]  /*1940*/  MUFU.EX2 R91, R91 ;  /* 0x0000005b005b7308 */ /* 0x000ee80000000800 */
        /* <DEDUP_REMOVED lines=12> */
[----:B------:R-:W3:Y:S04]  /*1a10*/  MUFU.EX2 R105, R105 ;  /* 0x0000006900697308 */ /* 0x000ee80000000800 */
[----:B------:R-:W3:Y:S01]  /*1a20*/  MUFU.EX2 R116, R116 ;  /* 0x0000007400747308 */ /* 0x000ee20000000800 */
[----:B0-----:R-:W-:Y:S01]  /*1a30*/  PRMT R115, R40, 0x7632, R115 ;  /* 0x0000763228737816 */ /* 0x001fe20000000073 */
[----:B--2---:R0:W-:Y:S01]  /*1a40*/  STS [R87+0x3be0], R150 ;  /* 0x003be09657007388 */ /* 0x0041e20000000800 */
[----:B------:R-:W-:-:S02]  /*1a50*/  PRMT R114, R41, 0x7632, R114 ;  /* 0x0000763229727816 */ /* 0x000fc40000000072 */
[----:B------:R-:W-:Y:S02]  /*1a60*/  PRMT R113, R42, 0x7632, R113 ;  /* 0x000076322a717816 */ /* 0x000fe40000000071 */
[----:B------:R-:W-:Y:S02]  /*1a70*/  PRMT R112, R43, 0x7632, R112 ;  /* 0x000076322b707816 */ /* 0x000fe40000000070 */
[----:B-1----:R-:W-:Y:S02]  /*1a80*/  PRMT R111, R44, 0x7632, R111 ;  /* 0x000076322c6f7816 */ /* 0x002fe4000000006f */
[----:B------:R-:W-:Y:S02]  /*1a90*/  PRMT R110, R45, 0x7632, R110 ;  /* 0x000076322d6e7816 */ /* 0x000fe4000000006e */
[----:B------:R-:W-:Y:S02]  /*1aa0*/  PRMT R109, R46, 0x7632, R109 ;  /* 0x000076322e6d7816 */ /* 0x000fe4000000006d */
[----:B------:R-:W-:-:S02]  /*1ab0*/  PRMT R108, R47, 0x7632, R108 ;  /* 0x000076322f6c7816 */ /* 0x000fc4000000006c */
        /* <DEDUP_REMOVED lines=15> */
[----:B------:R-:W-:Y:S01]  /*1bb0*/  SHF.L.U32 R108, R108, 0x10, RZ ;  /* 0x000000106c6c7819 */ /* 0x000fe200000006ff */
[----:B------:R-:W-:Y:S06]  /*1bc0*/  BAR.SYNC.DEFER_BLOCKING 0x0 ;  /* 0x0000000000007b1d */ /* 0x000fec0000010000 */
[----:B0--34-:R-:W-:Y:S05]  /*1bd0*/  @P2 BRA `(.L_x_1973) ;  /* 0x0000000000302947 */ /* 0x019fea0003800000 */
[----:B------:R-:W-:Y:S01]  /*1be0*/  UISETP.NE.AND UP0, UPT, UR10, UR50, UPT ;  /* 0x000000320a00728c */ /* 0x000fe2000bf05270 */
[----:B------:R-:W-:-:S08]  /*1bf0*/  HFMA2 R107, -RZ, RZ, 1.875, 0 ;  /* 0x3f800000ff6b7431 */ /* 0x000fd000000001ff */
[----:B------:R-:W-:Y:S05]  /*1c00*/  BRA.U !UP0, `(.L_x_1974) ;  /* 0x0000000108387547 */ /* 0x000fea000b800000 */
[----:B------:R-:W0:Y:S01]  /*1c10*/  S2UR UR32, SR_CgaCtaId ;  /* 0x00000000002079c3 */ /* 0x000e220000008800 */
[----:B------:R-:W-:Y:S01]  /*1c20*/  USHF.L.U32 UR23, UR10, 0x8, URZ ;  /* 0x000000080a177899 */ /* 0x000fe200080006ff */
[----:B------:R-:W-:-:S03]  /*1c30*/  UMOV UR30, 0x400 ;  /* 0x00000400001e7882 */ /* 0x000fc60000000000 */
[----:B------:R-:W-:-:S04]  /*1c40*/  ULOP3.LUT UR23, UR23, 0x100, URZ, 0xc0, !UPT ;  /* 0x0000010017177892 */ /* 0x000fc8000f8ec0ff */
[----:B------:R-:W-:Y:S02]  /*1c50*/  UIADD3 UR23, UPT, UPT, UR23, UR8, URZ ;  /* 0x0000000817177290 */ /* 0x000fe4000fffe0ff */
[----:B0-----:R-:W-:-:S04]  /*1c60*/  ULEA UR30, UR32, UR30, 0x18 ;  /* 0x0000001e201e7291 */ /* 0x001fc8000f8ec0ff */
[----:B------:R-:W-:-:S09]  /*1c70*/  ULEA UR23, UR23, UR30, 0x2 ;  /* 0x0000001e17177291 */ /* 0x000fd2000f8e10ff */
[----:B------:R-:W1:Y:S01]  /*1c80*/  LDS R107, [UR23+0x3be0] ;  /* 0x003be017ff6b7984 */ /* 0x000e620008000800 */
[----:B------:R-:W-:Y:S05]  /*1c90*/  BRA `(.L_x_1974) ;  /* 0x0000000000147947 */ /* 0x000fea0003800000 */
.L_x_1973:
[----:B------:R-:W0:Y:S01]  /*1ca0*/  S2UR UR30, SR_CgaCtaId ;  /* 0x00000000001e79c3 */ /* 0x000e220000008800 */
[----:B------:R-:W-:Y:S02]  /*1cb0*/  UMOV UR23, 0x400 ;  /* 0x0000040000177882 */ /* 0x000fe40000000000 */
[----:B0-----:R-:W-:-:S06]  /*1cc0*/  ULEA UR23, UR30, UR23, 0x18 ;  /* 0x000000171e177291 */ /* 0x001fcc000f8ec0ff */
[----:B------:R-:W-:-:S06]  /*1cd0*/  LEA R107, R83, UR23, 0x2 ;  /* 0x00000017536b7c11 */ /* 0x000fcc000f8e10ff */
[----:B------:R-:W0:Y:S02]  /*1ce0*/  LDS R107, [R107+0x43e4] ;  /* 0x0043e4006b6b7984 */ /* 0x000e240000000800 */
.L_x_1974:
[----:B------:R-:W-:Y:S05]  /*1cf0*/  BSYNC.RECONVERGENT B0 ;  /* 0x0000000000007941 */ /* 0x000fea0003800200 */
.L_x_1972:
[----:B------:R-:W2:Y:S01]  /*1d00*/  @P1 LDC R41, c[0x0][0x38c] ;  /* 0x0000e300ff291b82 */ /* 0x000ea20000000800 */
[----:B------:R-:W-:Y:S01]  /*1d10*/  MOV R40, UR10 ;  /* 0x0000000a00287c02 */ /* 0x000fe20008000f00 */
[----:B------:R-:W-:Y:S01]  /*1d20*/  FMUL.FTZ R135, R17, R80 ;  /* 0x0000005011877220 */ /* 0x000fe20000410000 */
[----:B------:R-:W-:Y:S02]  /*1d30*/  MOV R43, 0x8 ;  /* 0x00000008002b7802 */ /* 0x000fe40000000f00 */
[----:B------:R-:W-:Y:S01]  /*1d40*/  @P1 IADD3 R40, PT, PT, R40, -0x2, RZ ;  /* 0xfffffffe28281810 */ /* 0x000fe20007ffe0ff */
[----:B------:R-:W-:Y:S01]  /*1d50*/  FMUL.FTZ R133, R9, R62 ;  /* 0x0000003e09857220 */ /* 0x000fe20000410000 */
[----:B------:R-:W-:Y:S01]  /*1d60*/  FMUL.FTZ R45, R150, R91 ;  /* 0x0000005b962d7220 */ /* 0x000fe20000410000 */
[----:B------:R-:W-:Y:S02]  /*1d70*/  FMUL.FTZ R132, R16, R79 ;  /* 0x0000004f10847220 */ /* 0x000fe40000410000 */
[----:B------:R-:W-:Y:S01]  /*1d80*/  FFMA.FTZ R47, R91, R135, R133 ;  /* 0x000000875b2f7223 */ /* 0x000fe20000010085 */
[----:B------:R-:W-:Y:S01]  /*1d90*/  FMUL.FTZ R44, R90, R45 ;  /* 0x0000002d5a2c7220 */ /* 0x000fe20000410000 */
[----:B------:R-:W-:-:S02]  /*1da0*/  FMUL.FTZ R131, R8, R56 ;  /* 0x0000003808837220 */ /* 0x000fc40000410000 */
[----:B------:R-:W-:Y:S01]  /*1db0*/  FFMA.FTZ R46, R90, R47, R132 ;  /* 0x0000002f5a2e7223 */ /* 0x000fe20000010084 */
[----:B------:R-:W-:Y:S01]  /*1dc0*/  FMUL.FTZ R45, R89, R44 ;  /* 0x0000002c592d7220 */ /* 0x000fe20000410000 */
[----:B--2---:R-:W-:Y:S02]  /*1dd0*/  @P1 IMAD R42, R40, R41, UR8 ;  /* 0x00000008282a1e24 */ /* 0x004fe4000f8e0229 */
[----:B------:R-:W-:Y:S01]  /*1de0*/  HFMA2 R40, -RZ, RZ, 1.875, 0 ;  /* 0x3f800000ff287431 */ /* 0x000fe200000001ff */
[----:B------:R-:W-:Y:S01]  /*1df0*/  MOV R41, RZ ;  /* 0x000000ff00297202 */ /* 0x000fe20000000f00 */
[----:B------:R-:W-:-:S04]  /*1e00*/  @P1 IMAD.WIDE R42, R42, R43, UR4 ;  /* 0x000000042a2a1e25 */ /* 0x000fc8000f8e022b */
[----:B------:R-:W-:Y:S01]  /*1e10*/  FMUL.FTZ R130, R15, R78 ;  /* 0x0000004e0f827220 */ /* 0x000fe20000410000 */
[----:B------:R2:W5:Y:S01]  /*1e20*/  @P1 LDG.E.64 R40, desc[UR34][R42.64] ;  /* 0x000000222a281981 */ /* 0x000562000c1e1b00 */
[----:B------:R-:W-:Y:S01]  /*1e30*/  FMUL.FTZ R129, R7, R50 ;  /* 0x0000003207817220 */ /* 0x000fe20000410000 */
[----:B------:R-:W-:Y:S01]  /*1e40*/  FMUL.FTZ R128, R14, R77 ;  /* 0x0000004d0e807220 */ /* 0x000fe20000410000 */
[----:B------:R-:W-:Y:S01]  /*1e50*/  FMUL.FTZ R127, R6, R36 ;  /* 0x00000024067f7220 */ /* 0x000fe20000410000 */
[----:B------:R-:W-:Y:S01]  /*1e60*/  FMUL.FTZ R126, R13, R76 ;  /* 0x0000004c0d7e7220 */ /* 0x000fe20000410000 */
[----:B------:R-:W3:Y:S01]  /*1e70*/  S2UR UR30, SR_CgaCtaId ;  /* 0x00000000001e79c3 */ /* 0x000ee20000008800 */
[----:B------:R-:W-:Y:S01]  /*1e80*/  FMUL.FTZ R125, R5, R33 ;  /* 0x00000021057d7220 */ /* 0x000fe20000410000 */
[----:B------:R-:W-:Y:S01]  /*1e90*/  FMUL.FTZ R124, R12, R75 ;  /* 0x0000004b0c7c7220 */ /* 0x000fe20000410000 */
[----:B------:R-:W-:Y:S01]  /*1ea0*/  FMUL.FTZ R123, R4, R32 ;  /* 0x00000020047b7220 */ /* 0x000fe20000410000 */
[----:B------:R-:W-:Y:S01]  /*1eb0*/  FMUL.FTZ R122, R11, R74 ;  /* 0x0000004a0b7a7220 */ /* 0x000fe20000410000 */
[----:B--2---:R-:W-:Y:S01]  /*1ec0*/  FFMA.FTZ R43, R89, R46, R131 ;  /* 0x0000002e592b7223 */ /* 0x004fe20000010083 */
[C---:B------:R-:W-:Y:S01]  /*1ed0*/  FMUL.FTZ R42, R88.reuse, R45 ;  /* 0x0000002d582a7220 */ /* 0x040fe20000410000 */
[----:B------:R-:W-:Y:S01]  /*1ee0*/  FMUL.FTZ R121, R3, R31 ;  /* 0x0000001f03797220 */ /* 0x000fe20000410000 */
[----:B------:R-:W-:Y:S01]  /*1ef0*/  UMOV UR23, 0x400 ;  /* 0x0000040000177882 */ /* 0x000fe20000000000 */
        /* <DEDUP_REMOVED lines=9> */
[----:B------:R-:W-:-:S03]  /*1f90*/  FMUL.FTZ R43, R92, R43 ;  /* 0x0000002b5c2b7220 */ /* 0x000fc60000410000 */
[----:B------:R-:W-:Y:S01]  /*1fa0*/  FFMA.FTZ R45, R92, R45, R127 ;  /* 0x0000002d5c2d7223 */ /* 0x000fe2000001007f */
[C---:B------:R-:W-:Y:S01]  /*1fb0*/  FMUL.FTZ R43, R94.reuse, R43 ;  /* 0x0000002b5e2b7220 */ /* 0x040fe20000410000 */
[----:B---3--:R-:W-:Y:S02]  /*1fc0*/  ULEA UR23, UR30, UR23, 0x18 ;  /* 0x000000171e177291 */ /* 0x008fe4000f8ec0ff */
[----:B------:R-:W-:Y:S01]  /*1fd0*/  FFMA.FTZ R45, R94, R45, R126 ;  /* 0x0000002d5e2d7223 */ /* 0x000fe2000001007e */
[----:B------:R-:W-:-:S03]  /*1fe0*/  FMUL.FTZ R42, R96, R43 ;  /* 0x0000002b602a7220 */ /* 0x000fc60000410000 */
[----:B------:R-:W-:Y:S01]  /*1ff0*/  FFMA.FTZ R45, R96, R45, R125 ;  /* 0x0000002d602d7223 */ /* 0x000fe2000001007d */
[C---:B------:R-:W-:Y:S01]  /*2000*/  FMUL.FTZ R43, R99.reuse, R42 ;  /* 0x0000002a632b7220 */ /* 0x040fe20000410000 */
[----:B------:R-:W-:Y:S02]  /*2010*/  LEA R118, R118, UR23, 0x3 ;  /* 0x0000001776767c11 */ /* 0x000fe4000f8e18ff */
        /* <DEDUP_REMOVED lines=26> */
[----:B------:R-:W-:Y:S02]  /*21c0*/  ISETP.GE.AND P5, PT, R140, 0x1, PT ;  /* 0x000000018c00780c */ /* 0x000fe40003fa6270 */
[----:B------:R-:W-:Y:S01]  /*21d0*/  ISETP.NE.AND P0, PT, R83, RZ, PT ;  /* 0x000000ff5300720c */ /* 0x000fe20003f05270 */
[-C--:B--2---:R-:W-:Y:S01]  /*21e0*/  FFMA.FTZ R136, R43, R44.reuse, R45 ;  /* 0x0000002c2b887223 */ /* 0x084fe2000001002d */
[----:B------:R-:W-:-:S03]  /*21f0*/  FMUL.FTZ R137, R42, R44 ;  /* 0x0000002c2a897220 */ /* 0x000fc60000410000 */
[C---:B----4-:R-:W-:Y:S01]  /*2200*/  FFMA.FTZ R136, R46.reuse, R136, R47 ;  /* 0x000000882e887223 */ /* 0x050fe2000001002f */
[----:B------:R-:W-:-:S03]  /*2210*/  FMUL.FTZ R137, R46, R137 ;  /* 0x000000892e897220 */ /* 0x000fc60000410000 */
[C---:B0-----:R-:W-:Y:S01]  /*2220*/  FFMA.FTZ R87, R86.reuse, R136, R87 ;  /* 0x0000008856577223 */ /* 0x041fe20000010057 */
        /* <DEDUP_REMOVED lines=24> */
.L_x_2034:
[----:B------:R-:W-:Y:S01]  /*23b0*/  ISETP.GE.AND P2, PT, R140, 0x10, PT ;  /* 0x000000108c00780c */ /* 0x000fe20003f46270 */
[----:B---3--:R-:W-:Y:S01]  /*23c0*/  FFMA.FTZ R86, R136, R86, R87 ;  /* 0x0000005688567223 */ /* 0x008fe20000010057 */
[----:B------:R-:W-:-:S04]  /*23d0*/  UMOV UR30, 0xffffffff ;  /* 0xffffffff001e7882 */ /* 0x000fc80000000000 */
[----:B------:R-:W-:-:S07]  /*23e0*/  FSEL R137, R87, R86, !P2 ;  /* 0x0000005657897208 */ /* 0x000fce0005000000 */
[----:B0-2---:R-:W-:Y:S01]  /*23f0*/  @P2 FMUL.FTZ R136, R136, R139 ;  /* 0x0000008b88882220 */ /* 0x005fe20000410000 */
[----:B------:R-:W-:Y:S06]  /*2400*/  BRA.DIV UR30, `(.L_x_1977) ;  /* 0x0000003a1ec87947 */ /* 0x000fec000b800000 */
.L_x_2037:
[----:B------:R-:W-:-:S03]  /*2410*/  UMOV UR30, 0xffffffff ;  /* 0xffffffff001e7882 */ /* 0x000fc60000000000 */
[----:B------:R-:W-:Y:S05]  /*2420*/  BRA.DIV UR30, `(.L_x_1978) ;  /* 0x0000003a1ee87947 */ /* 0x000fea000b800000 */
.L_x_2040:
[----:B------:R-:W-:-:S03]  /*2430*/  UMOV UR30, 0xffffffff ;  /* 0xffffffff001e7882 */ /* 0x000fc60000000000 */
[----:B------:R-:W-:Y:S05]  /*2440*/  BRA.DIV UR30, `(.L_x_1979) ;  /* 0x0000003e1e087947 */ /* 0x000fea000b800000 */
[----:B------:R-:W0:Y:S04]  /*2450*/  SHFL.UP PT, R136, R136, 0x1, RZ ;  /* 0x0420000088887989 */ /* 0x000e2800000e00ff */
[----:B------:R-:W2:Y:S04]  /*2460*/  SHFL.UP PT, R137, R137, 0x1, RZ ;  /* 0x0420000089897989 */ /* 0x000ea800000e00ff */
[----:B-----5:R-:W3:Y:S04]  /*2470*/  SHFL.IDX PT, R40, R40, RZ, 0x1f ;  /* 0x00001fff28287589 */ /* 0x020ee800000e0000 */
[----:B------:R-:W4:Y:S02]  /*2480*/  SHFL.IDX PT, R41, R41, RZ, 0x1f ;  /* 0x00001fff29297589 */ /* 0x000f2400000e0000 */
.L_x_2046:
        /* <DEDUP_REMOVED lines=12> */
.L_x_1975:
[----:B------:R-:W-:Y:S05]  /*2550*/  WARPSYNC.ALL ;  /* 0x0000000000007948 */ /* 0x000fea0003800000 */
[----:B------:R-:W-:Y:S01]  /*2560*/  LOP3.LUT P2, RZ, R83, 0x1f, RZ, 0xc0, !PT ;  /* 0x0000001f53ff7812 */ /* 0x000fe2000784c0ff */
[----:B------:R-:W-:Y:S01]  /*2570*/  BAR.SYNC.DEFER_BLOCKING 0x0 ;  /* 0x0000000000007b1d */ /* 0x000fe20000010000 */
[----:B------:R-:W-:Y:S01]  /*2580*/  FMUL.FTZ R149, R108, UR36 ;  /* 0x000000246c957c20 */ /* 0x000fe20008410000 */
[----:B---3-5:R-:W-:Y:S01]  /*2590*/  FMUL.FTZ R41, R117, UR36 ;  /* 0x0000002475297c20 */ /* 0x028fe20008410000 */
[----:B------:R-:W-:Y:S01]  /*25a0*/  FMUL.FTZ R44, R109, UR36 ;  /* 0x000000246d2c7c20 */ /* 0x000fe20008410000 */
[----:B012---:R-:W-:Y:S01]  /*25b0*/  FMUL.FTZ R42, R116, R107 ;  /* 0x0000006b742a7220 */ /* 0x007fe20000410000 */
[----:B------:R-:W-:Y:S01]  /*25c0*/  FMUL.FTZ R149, R26, R149 ;  /* 0x000000951a957220 */ /* 0x000fe20000410000 */
[----:B------:R-:W-:Y:S01]  /*25d0*/  FMUL.FTZ R148, R66, R41 ;  /* 0x0000002942947220 */ /* 0x000fe20000410000 */
[----:B------:R-:W-:Y:S01]  /*25e0*/  FMUL.FTZ R147, R27, R44 ;  /* 0x0000002c1b937220 */ /* 0x000fe20000410000 */
[----:B------:R-:W-:Y:S01]  /*25f0*/  FMUL.FTZ R146, R106, UR36 ;  /* 0x000000246a927c20 */ /* 0x000fe20008410000 */
[----:B------:R-:W-:Y:S01]  /*2600*/  FMUL.FTZ R145, R110, UR36 ;  /* 0x000000246e917c20 */ /* 0x000fe20008410000 */
[----:B------:R-:W-:Y:S01]  /*2610*/  FFMA.FTZ R44, R116, R149, R148 ;  /* 0x00000095742c7223 */ /* 0x000fe20000010094 */
[----:B------:R-:W-:Y:S01]  /*2620*/  FMUL.FTZ R42, R105, R42 ;  /* 0x0000002a692a7220 */ /* 0x000fe20000410000 */
[----:B------:R-:W-:Y:S01]  /*2630*/  FMUL.FTZ R146, R67, R146 ;  /* 0x0000009243927220 */ /* 0x000fe20000410000 */
[----:B------:R-:W-:Y:S01]  /*2640*/  FMUL.FTZ R41, R104, UR36 ;  /* 0x0000002468297c20 */ /* 0x000fe20008410000 */
[----:B------:R-:W-:Y:S01]  /*2650*/  FFMA.FTZ R44, R105, R44, R147 ;  /* 0x0000002c692c7223 */ /* 0x000fe20000010093 */
[----:B------:R-:W-:Y:S01]  /*2660*/  FMUL.FTZ R145, R28, R145 ;  /* 0x000000911c917220 */ /* 0x000fe20000410000 */
[C---:B------:R-:W-:Y:S01]  /*2670*/  FMUL.FTZ R42, R103.reuse, R42 ;  /* 0x0000002a672a7220 */ /* 0x040fe20000410000 */
[----:B------:R-:W-:Y:S01]  /*2680*/  FMUL.FTZ R144, R68, R41 ;  /* 0x0000002944907220 */ /* 0x000fe20000410000 */
[----:B------:R-:W-:Y:S01]  /*2690*/  FFMA.FTZ R44, R103, R44, R146 ;  /* 0x0000002c672c7223 */ /* 0x000fe20000010092 */
[----:B------:R-:W-:Y:S01]  /*26a0*/  FMUL.FTZ R143, R111, UR36 ;  /* 0x000000246f8f7c20 */ /* 0x000fe20008410000 */
[C---:B------:R-:W-:Y:S01]  /*26b0*/  FMUL.FTZ R41, R101.reuse, R42 ;  /* 0x0000002a65297220 */ /* 0x040fe20000410000 */
[----:B------:R-:W-:Y:S01]  /*26c0*/  FMUL.FTZ R142, R102, UR36 ;  /* 0x00000024668e7c20 */ /* 0x000fe20008410000 */
[----:B------:R-:W-:Y:S01]  /*26d0*/  FFMA.FTZ R43, R101, R44, R145 ;  /* 0x0000002c652b7223 */ /* 0x000fe20000010091 */
[----:B------:R-:W-:Y:S01]  /*26e0*/  FMUL.FTZ R143, R30, R143 ;  /* 0x0000008f1e8f7220 */ /* 0x000fe20000410000 */
[----:B------:R-:W0:Y:S01]  /*26f0*/  LDS R40, [R118+0x31d4] ;  /* 0x0031d40076287984 */ /* 0x000e220000000800 */
[C---:B------:R-:W-:Y:S01]  /*2700*/  FMUL.FTZ R42, R98.reuse, R41 ;  /* 0x00000029622a7220 */ /* 0x040fe20000410000 */
[----:B------:R-:W-:Y:S01]  /*2710*/  FFMA.FTZ R44, R98, R43, R144 ;  /* 0x0000002b622c7223 */ /* 0x000fe20000010090 */
[----:B------:R-:W-:Y:S01]  /*2720*/  FMUL.FTZ R46, R112, UR36 ;  /* 0x00000024702e7c20 */ /* 0x000fe20008410000 */
[----:B------:R-:W-:Y:S01]  /*2730*/  FMUL.FTZ R142, R69, R142 ;  /* 0x0000008e458e7220 */ /* 0x000fe20000410000 */
        /* <DEDUP_REMOVED lines=14> */
[----:B------:R-:W-:Y:S01]  /*2820*/  FMUL.FTZ R138, R71, R138 ;  /* 0x0000008a478a7220 */ /* 0x000fe20000410000 */
[----:B------:R-:W-:Y:S01]  /*2830*/  FMUL.FTZ R44, R114, UR36 ;  /* 0x00000024722c7c20 */ /* 0x000fe20008410000 */
        /* <DEDUP_REMOVED lines=8> */
[----:B------:R-:W-:Y:S01]  /*28c0*/  FMUL.FTZ R45, R93, UR36 ;  /* 0x000000245d2d7c20 */ /* 0x000fe20008410000 */
[----:B------:R-:W-:Y:S01]  /*28d0*/  FFMA.FTZ R43, R88, R43, R137 ;  /* 0x0000002b582b7223 */ /* 0x000fe20000010089 */
[----:B------:R-:W-:-:S02]  /*28e0*/  ISETP.GT.U32.AND P3, PT, R83, 0x1f, PT ;  /* 0x0000001f5300780c */ /* 0x000fc40003f64070 */
[----:B------:R-:W-:Y:S01]  /*28f0*/  FMUL.FTZ R134, R0, R45 ;  /* 0x0000002d00867220 */ /* 0x000fe20000410000 */
[----:B------:R-:W-:Y:S01]  /*2900*/  FFMA.FTZ R43, R89, R43, R136 ;  /* 0x0000002b592b7223 */ /* 0x000fe20000010088 */
[----:B0-----:R-:W-:Y:S01]  /*2910*/  FFMA.FTZ R150, R150, R40, R135 ;  /* 0x0000002896967223 */ /* 0x001fe20000010087 */
[----:B------:R-:W-:Y:S01]  /*2920*/  MOV R40, UR50 ;  /* 0x0000003200287c02 */ /* 0x000fe20008000f00 */
[----:B------:R-:W-:Y:S02]  /*2930*/  FMUL.FTZ R135, R61, R42 ;  /* 0x0000002a3d877220 */ /* 0x000fe40000410000 */
[----:B------:R-:W-:Y:S01]  /*2940*/  FFMA.FTZ R133, R91, R150, R133 ;  /* 0x000000965b857223 */ /* 0x000fe20000010085 */
[----:B------:R-:W-:Y:S01]  /*2950*/  ISETP.LE.OR P2, PT, R40, UR10, P2 ;  /* 0x0000000a28007c0c */ /* 0x000fe20009743670 */
[----:B------:R-:W-:Y:S01]  /*2960*/  FMUL.FTZ R40, R88, R41 ;  /* 0x0000002958287220 */ /* 0x000fe20000410000 */
[C---:B------:R-:W-:Y:S01]  /*2970*/  FFMA.FTZ R43, R90.reuse, R43, R135 ;  /* 0x0000002b5a2b7223 */ /* 0x040fe20000010087 */
[----:B------:R-:W-:-:S02]  /*2980*/  FFMA.FTZ R132, R90, R133, R132 ;  /* 0x000000855a847223 */ /* 0x000fc40000010084 */
[C---:B------:R-:W-:Y:S01]  /*2990*/  FMUL.FTZ R41, R89.reuse, R40 ;  /* 0x0000002859297220 */ /* 0x040fe20000410000 */
[----:B------:R-:W-:Y:S02]  /*29a0*/  HFMA2 R40, -RZ, RZ, 1.875, 0 ;  /* 0x3f800000ff287431 */ /* 0x000fe400000001ff */
[----:B------:R-:W-:Y:S01]  /*29b0*/  FFMA.FTZ R131, R89, R132, R131 ;  /* 0x0000008459837223 */ /* 0x000fe20000010083 */
[C---:B------:R-:W-:Y:S01]  /*29c0*/  FFMA.FTZ R43, R91.reuse, R43, R134 ;  /* 0x0000002b5b2b7223 */ /* 0x040fe20000010086 */
[----:B------:R-:W-:Y:S01]  /*29d0*/  FMUL.FTZ R42, R90, R41 ;  /* 0x000000295a2a7220 */ /* 0x000fe20000410000 */
[----:B------:R-:W-:Y:S01]  /*29e0*/  MOV R41, RZ ;  /* 0x000000ff00297202 */ /* 0x000fe20000000f00 */
[----:B------:R-:W-:Y:S01]  /*29f0*/  FFMA.FTZ R130, R88, R131, R130 ;  /* 0x0000008358827223 */ /* 0x000fe20000010082 */
[----:B------:R-:W-:Y:S01]  /*2a00*/  VOTEU.ALL UP0, P2 ;  /* 0x0000000000ff7886 */ /* 0x000fe20001000000 */
[----:B------:R-:W-:Y:S02]  /*2a10*/  FMUL.FTZ R42, R91, R42 ;  /* 0x0000002a5b2a7220 */ /* 0x000fe40000410000 */
[----:B------:R-:W-:-:S02]  /*2a20*/  FFMA.FTZ R129, R85, R130, R129 ;  /* 0x0000008255817223 */ /* 0x000fc40000010081 */
[----:B------:R-:W-:Y:S02]  /*2a30*/  @!UP0 ULEA UR30, UR8, UR23, 0x3 ;  /* 0x00000017081e8291 */ /* 0x000fe4000f8e18ff */
        /* <DEDUP_REMOVED lines=38> */
[----:B------:R-:W-:Y:S02]  /*2ca0*/  @P3 MOV R163, R86 ;  /* 0x0000005600a33202 */ /* 0x000fe40000000f00 */
[----:B------:R-:W-:Y:S02]  /*2cb0*/  @P3 MOV R162, R151 ;  /* 0x0000009700a23202 */ /* 0x000fe40000000f00 */
[----:B------:R-:W-:Y:S02]  /*2cc0*/  ISETP.GT.U32.AND P3, PT, R156, 0x1d, PT ;  /* 0x0000001d9c00780c */ /* 0x000fe40003f64070 */
[----:B------:R-:W1:Y:S04]  /*2cd0*/  SHFL.DOWN PT, R156, R163, 0x2, 0x1f ;  /* 0x08401f00a39c7f89 */ /* 0x000e6800000e0000 */
[----:B------:R-:W2:Y:S07]  /*2ce0*/  SHFL.DOWN PT, R151, R162, 0x2, 0x1f ;  /* 0x08401f00a2977f89 */ /* 0x000eae00000e0000 */
        /* <DEDUP_REMOVED lines=30> */
.L_x_2063:
        /* <DEDUP_REMOVED lines=14> */
.L_x_1980:
[----:B------:R-:W-:Y:S05]  /*2fb0*/  WARPSYNC.ALL ;  /* 0x0000000000007948 */ /* 0x000fea0003800000 */
[----:B------:R-:W-:Y:S01]  /*2fc0*/  BAR.SYNC.DEFER_BLOCKING 0x0 ;  /* 0x0000000000007b1d */ /* 0x000fe20000010000 */
[----:B------:R-:W-:Y:S01]  /*2fd0*/  FMUL.FTZ R93, R93, R150 ;  /* 0x000000965d5d7220 */ /* 0x000fe20000410000 */
[----:B------:R-:W-:Y:S01]  /*2fe0*/  FMUL.FTZ R115, R115, R133 ;  /* 0x0000008573737220 */ /* 0x000fe20000410000 */
[----:B------:R-:W-:Y:S01]  /*2ff0*/  FMUL.FTZ R95, R95, R132 ;  /* 0x000000845f5f7220 */ /* 0x000fe20000410000 */
[----:B------:R-:W-:Y:S01]  /*3000*/  FMUL.FTZ R114, R114, R131 ;  /* 0x0000008372727220 */ /* 0x000fe20000410000 */
[----:B-1----:R-:W-:Y:S01]  /*3010*/  FFMA.FTZ R42, R0, R93, RZ ;  /* 0x0000005d002a7223 */ /* 0x002fe200000100ff */
        /* <DEDUP_REMOVED lines=9> */
[----:B------:R-:W-:Y:S01]  /*30b0*/  ISETP.NE.AND P2, PT, R83, RZ, PT ;  /* 0x000000ff5300720c */ /* 0x000fe20003f45270 */
[----:B------:R-:W-:Y:S01]  /*30c0*/  FMUL.FTZ R110, R110, R123 ;  /* 0x0000007b6e6e7220 */ /* 0x000fe20000410000 */
[----:B------:R-:W-:Y:S01]  /*30d0*/  FFMA.FTZ R42, R55, R114, R42 ;  /* 0x00000072372a7223 */ /* 0x000fe2000001002a */
[----:B------:R-:W-:Y:S01]  /*30e0*/  FMUL.FTZ R106, R106, R122 ;  /* 0x0000007a6a6a7220 */ /* 0x000fe20000410000 */
[----:B------:R-:W-:Y:S01]  /*30f0*/  FMUL.FTZ R109, R109, R121 ;  /* 0x000000796d6d7220 */ /* 0x000fe20000410000 */
[----:B------:R-:W-:Y:S01]  /*3100*/  FMUL.FTZ R117, R117, R120 ;  /* 0x0000007875757220 */ /* 0x000fe20000410000 */
[----:B------:R-:W-:Y:S01]  /*3110*/  FFMA.FTZ R42, R71, R97, R42 ;  /* 0x00000061472a7223 */ /* 0x000fe2000001002a */
[----:B------:R-:W-:Y:S01]  /*3120*/  FMUL.FTZ R86, R108, R119 ;  /* 0x000000776c567220 */ /* 0x000fe20000410000 */
[----:B------:R-:W-:Y:S01]  /*3130*/  FMUL.FTZ R46, R131, UR36 ;  /* 0x00000024832e7c20 */ /* 0x000fe20008410000 */
[----:B------:R-:W1:Y:S01]  /*3140*/  LDS R118, [R118+0x36e4] ;  /* 0x0036e40076767984 */ /* 0x000e620000000800 */
[----:B------:R-:W-:Y:S01]  /*3150*/  FFMA.FTZ R113, R49, R113, R42 ;  /* 0x0000007131717223 */ /* 0x000fe2000001002a */
[----:B------:R-:W-:Y:S01]  /*3160*/  FMUL.FTZ R42, R133, UR36 ;  /* 0x00000024852a7c20 */ /* 0x000fe20008410000 */
[----:B------:R-:W-:Y:S01]  /*3170*/  FMUL.FTZ R45, R132, UR36 ;  /* 0x00000024842d7c20 */ /* 0x000fe20008410000 */
[----:B------:R-:W-:Y:S01]  /*3180*/  VOTEU.ALL UP0, P2 ;  /* 0x0000000000ff7886 */ /* 0x000fe20001000000 */
[----:B------:R-:W-:Y:S01]  /*3190*/  FFMA.FTZ R100, R70, R100, R113 ;  /* 0x0000006446647223 */ /* 0x000fe20000010071 */
[----:B------:R-:W-:Y:S01]  /*31a0*/  FMUL.FTZ R42, R61, R42 ;  /* 0x0000002a3d2a7220 */ /* 0x000fe20000410000 */
[----:B------:R-:W-:Y:S01]  /*31b0*/  FMUL.FTZ R46, R55, R46 ;  /* 0x0000002e372e7220 */ /* 0x000fe20000410000 */
[----:B------:R-:W-:Y:S01]  /*31c0*/  FFMA.FTZ R133, -R9, R62, R133 ;  /* 0x0000003e09857223 */ /* 0x000fe20000010185 */
[----:B------:R-:W-:Y:S01]  /*31d0*/  FFMA.FTZ R100, R35, R112, R100 ;  /* 0x0000007023647223 */ /* 0x000fe20000010064 */
[----:B------:R-:W-:Y:S01]  /*31e0*/  @!UP0 ULEA UR30, UR8, UR23, 0x3 ;  /* 0x00000017081e8291 */ /* 0x000fe2000f8e18ff */
[----:B------:R-:W-:Y:S01]  /*31f0*/  FFMA.FTZ R132, -R16, R79, R132 ;  /* 0x0000004f10847223 */ /* 0x000fe20000010184 */
[----:B------:R-:W-:Y:S01]  /*3200*/  FFMA.FTZ R131, -R8, R56, R131 ;  /* 0x0000003808837223 */ /* 0x000fe20000010183 */
[----:B------:R-:W-:Y:S01]  /*3210*/  FFMA.FTZ R43, R69, R102, R100 ;  /* 0x00000066452b7223 */ /* 0x000fe20000010064 */
[----:B------:R-:W-:Y:S01]  /*3220*/  SHF.L.U32 R100, R83, 0x4, RZ ;  /* 0x0000000453647819 */ /* 0x000fe200000006ff */
[----:B------:R-:W-:Y:S01]  /*3230*/  FMUL.FTZ R102, R127, UR36 ;  /* 0x000000247f667c20 */ /* 0x000fe20008410000 */
[----:B------:R-:W-:Y:S01]  /*3240*/  FFMA.FTZ R97, -R13, R76, R126 ;  /* 0x0000004c0d617223 */ /* 0x000fe2000001017e */
[----:B------:R-:W-:Y:S01]  /*3250*/  FFMA.FTZ R43, R30, R111, R43 ;  /* 0x0000006f1e2b7223 */ /* 0x000fe2000001002b */
[----:B------:R-:W-:Y:S01]  /*3260*/  LEA.HI R47, R83, R100, RZ, 0x1f ;  /* 0x00000064532f7211 */ /* 0x000fe200078ff8ff */
[----:B0-----:R0:W-:Y:S01]  /*3270*/  @!P2 STS.64 [UR30+0x45e0], R40 ;  /* 0x0045e028ff00a988 */ /* 0x0011e20008000a1e */
[----:B------:R-:W-:Y:S01]  /*3280*/  FMUL.FTZ R102, R35, R102 ;  /* 0x0000006623667220 */ /* 0x000fe20000410000 */
[----:B------:R-:W-:Y:S01]  /*3290*/  FFMA.FTZ R43, R68, R104, R43 ;  /* 0x00000068442b7223 */ /* 0x000fe2000001002b */
[----:B------:R-:W-:Y:S01]  /*32a0*/  LEA R104, R47, UR23, 0x2 ;  /* 0x000000172f687c11 */ /* 0x000fe2000f8e10ff */
[----:B------:R-:W-:Y:S01]  /*32b0*/  FFMA.FTZ R47, -R17, R80, R150 ;  /* 0x00000050112f7223 */ /* 0x000fe20000010196 */
[----:B------:R-:W2:Y:S01]  /*32c0*/  S2UR UR30, SR_CTAID.X ;  /* 0x00000000001e79c3 */ /* 0x000ea20000002500 */
[----:B------:R-:W-:Y:S01]  /*32d0*/  FFMA.FTZ R110, R28, R110, R43 ;  /* 0x0000006e1c6e7223 */ /* 0x000fe2000001002b */
[----:B------:R-:W-:Y:S01]  /*32e0*/  FMUL.FTZ R43, R150, UR36 ;  /* 0x00000024962b7c20 */ /* 0x000fe20008410000 */
[----:B------:R-:W-:Y:S01]  /*32f0*/  ULEA UR32, UR10, 0xfffff800, 0xb ;  /* 0xfffff8000a207891 */ /* 0x000fe2000f8e58ff */
[----:B------:R-:W-:Y:S01]  /*3300*/  BSSY.RECONVERGENT B0, `(.L_x_1982) ;  /* 0x00000ad000007945 */ /* 0x000fe20003800200 */
[----:B------:R-:W-:Y:S01]  /*3310*/  FFMA.FTZ R106, R67, R106, R110 ;  /* 0x0000006a436a7223 */ /* 0x000fe2000001006e */
[----:B------:R-:W-:Y:S01]  /*3320*/  FMUL.FTZ R43, R0, R43 ;  /* 0x0000002b002b7220 */ /* 0x000fe20000410000 */
[----:B0-----:R-:W-:Y:S01]  /*3330*/  FMUL.FTZ R41, R128, UR36 ;  /* 0x0000002480297c20 */ /* 0x001fe20008410000 */
[----:B------:R-:W-:Y:S01]  /*3340*/  FMUL.FTZ R40, R72, R45 ;  /* 0x0000002d48287220 */ /* 0x000fe20000410000 */
[----:B------:R-:W-:Y:S01]  /*3350*/  FFMA.FTZ R109, R27, R109, R106 ;  /* 0x0000006d1b6d7223 */ /* 0x000fe2000001006a */
[----:B------:R-:W-:Y:S01]  /*3360*/  FMUL.FTZ R45, R123, UR36 ;  /* 0x000000247b2d7c20 */ /* 0x000fe20008410000 */
[----:B------:R0:W-:Y:S01]  /*3370*/  STS [R104+0x1090], R43 ;  /* 0x0010902b68007388 */ /* 0x0001e20000000800 */
[----:B------:R-:W-:Y:S01]  /*3380*/  FFMA.FTZ R128, -R14, R77, R128 ;  /* 0x0000004d0e807223 */ /* 0x000fe20000010180 */
[----:B------:R-:W-:Y:S01]  /*3390*/  FFMA.FTZ R109, R66, R117, R109 ;  /* 0x00000075426d7223 */ /* 0x000fe2000001006d */
[----:B------:R-:W-:Y:S01]  /*33a0*/  FFMA.FTZ R123, -R4, R32, R123 ;  /* 0x00000020047b7223 */ /* 0x000fe2000001017b */
[----:B-1----:R-:W-:-:S02]  /*33b0*/  FFMA.FTZ R107, R118, R107, R149 ;  /* 0x0000006b766b7223 */ /* 0x002fc40000010095 */
[----:B------:R-:W-:Y:S01]  /*33c0*/  FFMA.FTZ R86, R26, R86, R109 ;  /* 0x000000561a567223 */ /* 0x000fe2000001006d */
[----:B------:R-:W-:Y:S01]  /*33d0*/  LEA.HI R109, R100, R100, RZ, 0x1b ;  /* 0x00000064646d7211 */ /* 0x000fe200078fd8ff */
[----:B------:R-:W-:Y:S01]  /*33e0*/  FMUL.FTZ R100, R129, UR36 ;  /* 0x0000002481647c20 */ /* 0x000fe20008410000 */
[----:B------:R-:W-:Y:S01]  /*33f0*/  FFMA.FTZ R116, R116, R107, R148 ;  /* 0x0000006b74747223 */ /* 0x000fe20000010094 */
[----:B------:R-:W-:Y:S01]  /*3400*/  FFMA.FTZ R129, -R7, R50, R129 ;  /* 0x0000003207817223 */ /* 0x000fe20000010181 */
[----:B------:R-:W-:Y:S01]  /*3410*/  LEA R109, R109, UR23, 0x2 ;  /* 0x000000176d6d7c11 */ /* 0x000fe2000f8e10ff */
[----:B------:R-:W-:Y:S01]  /*3420*/  FMUL.FTZ R100, R49, R100 ;  /* 0x0000006431647220 */ /* 0x000fe20000410000 */
[----:B------:R-:W-:Y:S01]  /*3430*/  FFMA.FTZ R44, R105, R116, R147 ;  /* 0x00000074692c7223 */ /* 0x000fe20000010093 */
[----:B0-----:R-:W-:Y:S01]  /*3440*/  FMUL.FTZ R43, R124, UR36 ;  /* 0x000000247c2b7c20 */ /* 0x001fe20008410000 */
[----:B------:R-:W-:Y:S01]  /*3450*/  FFMA.FTZ R124, -R12, R75, R124 ;  /* 0x0000004b0c7c7223 */ /* 0x000fe2000001017c */
[----:B------:R0:W-:Y:S01]  /*3460*/  STS [R109+0x1094], R42 ;  /* 0x0010942a6d007388 */ /* 0x0001e20000000800 */
[----:B------:R-:W-:Y:S01]  /*3470*/  FFMA.FTZ R146, R103, R44, R146 ;  /* 0x0000002c67927223 */ /* 0x000fe20000010092 */
[----:B------:R-:W-:Y:S01]  /*3480*/  FMUL.FTZ R103, R119, UR36 ;  /* 0x0000002477677c20 */ /* 0x000fe20008410000 */
[----:B------:R-:W-:Y:S01]  /*3490*/  FFMA.FTZ R119, -R2, R29, R119 ;  /* 0x0000001d02777223 */ /* 0x000fe20000010177 */
[----:B------:R1:W-:Y:S01]  /*34a0*/  STS [R109+0x109c], R46 ;  /* 0x00109c2e6d007388 */ /* 0x0003e20000000800 */
[----:B------:R-:W-:Y:S01]  /*34b0*/  FFMA.FTZ R101, R101, R146, R145 ;  /* 0x0000009265657223 */ /* 0x000fe20000010091 */
[----:B------:R-:W-:Y:S01]  /*34c0*/  FMUL.FTZ R110, R26, R103 ;  /* 0x000000671a6e7220 */ /* 0x000fe20000410000 */
[----:B------:R-:W-:Y:S01]  /*34d0*/  FMUL.FTZ R111, R146, UR33 ;  /* 0x00000021926f7c20 */ /* 0x000fe20008410000 */
[----:B------:R3:W-:Y:S01]  /*34e0*/  STS [R109+0x1098], R40 ;  /* 0x001098286d007388 */ /* 0x0007e20000000800 */
[----:B------:R-:W-:Y:S01]  /*34f0*/  FFMA.FTZ R98, R98, R101, R144 ;  /* 0x0000006562627223 */ /* 0x000fe20000010090 */
[----:B0-----:R-:W-:Y:S01]  /*3500*/  FMUL.FTZ R42, R70, R41 ;  /* 0x00000029462a7220 */ /* 0x001fe20000410000 */
[----:B------:R-:W-:Y:S01]  /*3510*/  FMUL.FTZ R41, R125, UR36 ;  /* 0x000000247d297c20 */ /* 0x000fe20008410000 */
[----:B------:R0:W-:Y:S01]  /*3520*/  STS [R109+0x10ac], R102 ;  /* 0x0010ac666d007388 */ /* 0x0001e20000000800 */
[----:B------:R-:W-:Y:S01]  /*3530*/  FFMA.FTZ R99, R99, R98, R143 ;  /* 0x0000006263637223 */ /* 0x000fe2000001008f */
[----:B-1----:R-:W-:Y:S01]  /*3540*/  FMUL.FTZ R46, R122, UR36 ;  /* 0x000000247a2e7c20 */ /* 0x002fe20008410000 */
[C---:B------:R-:W-:Y:S01]  /*3550*/  FFMA.FTZ R125, -R5.reuse, R33, R125 ;  /* 0x00000021057d7223 */ /* 0x040fe2000001017d */
[----:B------:R1:W-:Y:S01]  /*3560*/  STS [R109+0x10a4], R100 ;  /* 0x0010a4646d007388 */ /* 0x0003e20000000800 */
[-C--:B------:R-:W-:Y:S01]  /*3570*/  FFMA.FTZ R96, R96, R99.reuse, R142 ;  /* 0x0000006360607223 */ /* 0x080fe2000001008e */
[----:B---3--:R-:W-:Y:S01]  /*3580*/  FMUL.FTZ R40, R126, UR36 ;  /* 0x000000247e287c20 */ /* 0x008fe20008410000 */
[----:B------:R-:W-:Y:S01]  /*3590*/  FMUL.FTZ R108, R5, R99 ;  /* 0x00000063056c7220 */ /* 0x000fe20000410000 */
[----:B------:R3:W-:Y:S01]  /*35a0*/  STS [R109+0x10a8], R42 ;  /* 0x0010a82a6d007388 */ /* 0x0007e20000000800 */
[----:B------:R-:W-:Y:S01]  /*35b0*/  FFMA.FTZ R141, R94, R96, R141 ;  /* 0x000000605e8d7223 */ /* 0x000fe2000001008d */
[----:B0-----:R-:W-:Y:S01]  /*35c0*/  FMUL.FTZ R102, R67, R46 ;  /* 0x0000002e43667220 */ /* 0x001fe20000410000 */
[----:B------:R-:W-:Y:S01]  /*35d0*/  FMUL.FTZ R40, R69, R40 ;  /* 0x0000002845287220 */ /* 0x000fe20000410000 */
[----:B------:R-:W-:Y:S01]  /*35e0*/  FMUL.FTZ R94, R130, UR36 ;  /* 0x00000024825e7c20 */ /* 0x000fe20008410000 */
[----:B------:R-:W-:Y:S01]  /*35f0*/  FFMA.FTZ R92, R92, R141, R140 ;  /* 0x0000008d5c5c7223 */ /* 0x000fe2000001008c */
[----:B-1----:R-:W-:Y:S01]  /*3600*/  FMUL.FTZ R100, R121, UR36 ;  /* 0x0000002479647c20 */ /* 0x002fe20008410000 */
[----:B------:R-:W-:Y:S01]  /*3610*/  FFMA.FTZ R130, -R15, R78, R130 ;  /* 0x0000004e0f827223 */ /* 0x000fe20000010182 */
[----:B------:R-:W-:Y:S01]  /*3620*/  STS [R109+0x10b0], R40 ;  /* 0x0010b0286d007388 */ /* 0x000fe20000000800 */
[----:B------:R-:W-:Y:S01]  /*3630*/  FFMA.FTZ R84, R84, R92, R139 ;  /* 0x0000005c54547223 */ /* 0x000fe2000001008b */
[----:B------:R-:W-:Y:S01]  /*3640*/  FMUL.FTZ R104, R27, R100 ;  /* 0x000000641b687220 */ /* 0x000fe20000410000 */
[----:B---3--:R-:W-:Y:S01]  /*3650*/  FMUL.FTZ R42, R28, R45 ;  /* 0x0000002d1c2a7220 */ /* 0x008fe20000410000 */
[----:B------:R-:W-:Y:S01]  /*3660*/  FMUL.FTZ R94, R71, R94 ;  /* 0x0000005e475e7220 */ /* 0x000fe20000410000 */
[----:B------:R-:W-:Y:S01]  /*3670*/  FFMA.FTZ R85, R85, R84, R138 ;  /* 0x0000005455557223 */ /* 0x000fe2000001008a */
[----:B------:R0:W-:Y:S01]  /*3680*/  STS [R109+0x10c0], R102 ;  /* 0x0010c0666d007388 */ /* 0x0001e20000000800 */
[----:B------:R-:W-:Y:S01]  /*3690*/  FMUL.FTZ R95, R14, R92 ;  /* 0x0000005c0e5f7220 */ /* 0x000fe20000410000 */
[----:B------:R-:W-:Y:S01]  /*36a0*/  FMUL.FTZ R93, R6, R141 ;  /* 0x0000008d065d7220 */ /* 0x000fe20000410000 */
[----:B------:R-:W-:Y:S01]  /*36b0*/  FFMA.FTZ R137, R88, R85, R137 ;  /* 0x0000005558897223 */ /* 0x000fe20000010089 */
[----:B------:R-:W-:Y:S01]  /*36c0*/  FMUL.FTZ R88, R30, R41 ;  /* 0x000000291e587220 */ /* 0x000fe20000410000 */
[----:B------:R-:W-:Y:S01]  /*36d0*/  FMUL.FTZ R45, R15, R85 ;  /* 0x000000550f2d7220 */ /* 0x000fe20000410000 */
[----:B------:R-:W-:Y:S01]  /*36e0*/  STS [R109+0x10bc], R42 ;  /* 0x0010bc2a6d007388 */ /* 0x000fe20000000800 */
[-C--:B------:R-:W-:Y:S01]  /*36f0*/  FFMA.FTZ R89, R89, R137.reuse, R136 ;  /* 0x0000008959597223 */ /* 0x080fe20000010088 */
[----:B------:R-:W-:Y:S01]  /*3700*/  FMUL.FTZ R100, R8, R137 ;  /* 0x0000008908647220 */ /* 0x000fe20000410000 */
[----:B------:R-:W-:Y:S01]  /*3710*/  FMUL.FTZ R106, R13, R96 ;  /* 0x000000600d6a7220 */ /* 0x000fe20000410000 */
[----:B------:R1:W-:Y:S01]  /*3720*/  STS [R109+0x10b4], R88 ;  /* 0x0010b4586d007388 */ /* 0x0003e20000000800 */
[-C--:B------:R-:W-:Y:S01]  /*3730*/  FFMA.FTZ R90, R90, R89.reuse, R135 ;  /* 0x000000595a5a7223 */ /* 0x080fe20000010087 */
[----:B------:R-:W-:Y:S01]  /*3740*/  FMUL.FTZ R87, R16, R89 ;  /* 0x0000005910577220 */ /* 0x000fe20000410000 */
[----:B0-----:R-:W-:Y:S01]  /*3750*/  FMUL.FTZ R102, R7, R84 ;  /* 0x0000005407667220 */ /* 0x001fe20000410000 */
[----:B------:R0:W-:Y:S01]  /*3760*/  STS [R109+0x10a0], R94 ;  /* 0x0010a05e6d007388 */ /* 0x0001e20000000800 */
[----:B------:R-:W-:Y:S01]  /*3770*/  FFMA.FTZ R91, R91, R90, R134 ;  /* 0x0000005a5b5b7223 */ /* 0x000fe20000010086 */
[----:B------:R-:W-:Y:S01]  /*3780*/  FMUL.FTZ R103, R12, R98 ;  /* 0x000000620c677220 */ /* 0x000fe20000410000 */
[----:B------:R-:W-:Y:S01]  /*3790*/  FFMA.FTZ R122, -R11, R74, R122 ;  /* 0x0000004a0b7a7223 */ /* 0x000fe2000001017a */
[----:B------:R3:W-:Y:S01]  /*37a0*/  STS [R109+0x10c4], R104 ;  /* 0x0010c4686d007388 */ /* 0x0007e20000000800 */
[----:B------:R-:W-:Y:S01]  /*37b0*/  FMUL.FTZ R46, R17, R91 ;  /* 0x0000005b112e7220 */ /* 0x000fe20000410000 */
[----:B-1----:R-:W-:Y:S01]  /*37c0*/  FMUL.FTZ R88, R9, R90 ;  /* 0x0000005a09587220 */ /* 0x002fe20000410000 */
[----:B------:R-:W-:Y:S01]  /*37d0*/  LOP3.LUT R126, R83, UR32, RZ, 0xfc, !PT ;  /* 0x00000020537e7c12 */ /* 0x000fe2000f8efcff */
[----:B------:R-:W-:Y:S01]  /*37e0*/  STS [R109+0x10cc], R110 ;  /* 0x0010cc6e6d007388 */ /* 0x000fe20000000800 */
[----:B------:R-:W-:Y:S01]  /*37f0*/  FFMA.FTZ R41, R46, R47, RZ ;  /* 0x0000002f2e297223 */ /* 0x000fe200000100ff */
[----:B0-----:R-:W-:Y:S01]  /*3800*/  FMUL.FTZ R94, R68, R43 ;  /* 0x0000002b445e7220 */ /* 0x001fe20000410000 */
[----:B------:R-:W-:Y:S01]  /*3810*/  FMUL.FTZ R43, R120, UR36 ;  /* 0x00000024782b7c20 */ /* 0x000fe20008410000 */
[----:B------:R-:W-:Y:S01]  /*3820*/  FFMA.FTZ R120, -R10, R73, R120 ;  /* 0x000000490a787223 */ /* 0x000fe20000010178 */
[----:B------:R-:W-:Y:S01]  /*3830*/  FFMA.FTZ R40, R88, R133, R41 ;  /* 0x0000008558287223 */ /* 0x000fe20000010029 */
[----:B---3--:R-:W-:Y:S01]  /*3840*/  FFMA.FTZ R104, -R6, R36, R127 ;  /* 0x0000002406687223 */ /* 0x008fe2000001017f */
[----:B------:R0:W-:Y:S01]  /*3850*/  STS [R109+0x10b8], R94 ;  /* 0x0010b85e6d007388 */ /* 0x0001e20000000800 */
[----:B------:R-:W-:Y:S01]  /*3860*/  FFMA.FTZ R121, -R3, R31, R121 ;  /* 0x0000001f03797223 */ /* 0x000fe20000010179 */
[----:B------:R-:W-:Y:S01]  /*3870*/  FFMA.FTZ R41, R87, R132, R40 ;  /* 0x0000008457297223 */ /* 0x000fe20000010028 */
[----:B------:R-:W-:Y:S01]  /*3880*/  FMUL.FTZ R112, R44, UR33 ;  /* 0x000000212c707c20 */ /* 0x000fe20008410000 */
[----:B------:R-:W-:Y:S01]  /*3890*/  IADD3 R126, PT, PT, -R126, UR52, RZ ;  /* 0x000000347e7e7c10 */ /* 0x000fe2000fffe1ff */
[----:B------:R-:W-:Y:S01]  /*38a0*/  FMUL.FTZ R113, R10, R116 ;  /* 0x000000740a717220 */ /* 0x000fe20000410000 */
[----:B------:R-:W-:Y:S01]  /*38b0*/  FFMA.FTZ R40, R100, R131, R41 ;  /* 0x0000008364287223 */ /* 0x000fe20000010029 */
[----:B------:R-:W-:Y:S01]  /*38c0*/  FMUL.FTZ R112, R121, R112 ;  /* 0x0000007079707220 */ /* 0x000fe20000410000 */
[----:B------:R-:W-:Y:S01]  /*38d0*/  ISETP.GE.AND P6, PT, R126, 0x1, PT ;  /* 0x000000017e00780c */ /* 0x000fe20003fc6270 */
[----:B------:R-:W-:Y:S01]  /*38e0*/  FMUL.FTZ R117, R92, UR33 ;  /* 0x000000215c757c20 */ /* 0x000fe20008410000 */
[----:B------:R-:W-:Y:S01]  /*38f0*/  FFMA.FTZ R41, R45, R130, R40 ;  /* 0x000000822d297223 */ /* 0x000fe20000010028 */
[----:B0-----:R-:W-:Y:S01]  /*3900*/  FMUL.FTZ R94, R66, R43 ;  /* 0x0000002b425e7220 */ /* 0x001fe20000410000 */
[----:B------:R-:W-:Y:S01]  /*3910*/  ISETP.GE.AND P5, PT, R126, 0x81, PT ;  /* 0x000000817e00780c */ /* 0x000fe20003fa6270 */
[----:B------:R-:W-:Y:S01]  /*3920*/  FMUL.FTZ R115, R85, UR33 ;  /* 0x0000002155737c20 */ /* 0x000fe20008410000 */
[----:B------:R-:W-:Y:S01]  /*3930*/  FFMA.FTZ R42, R102, R129, R41 ;  /* 0x00000081662a7223 */ /* 0x000fe20000010029 */
[----:B------:R-:W-:Y:S01]  /*3940*/  ISETP.GE.AND P4, PT, R126, 0x101, PT ;  /* 0x000001017e00780c */ /* 0x000fe20003f86270 */
[----:B------:R-:W2:Y:S01]  /*3950*/  LDC.64 R40, c[0x0][0x4d8] ;  /* 0x00013600ff287b82 */ /* 0x000ea20000000a00 */
[----:B------:R0:W-:Y:S01]  /*3960*/  STS [R109+0x10c8], R94 ;  /* 0x0010c85e6d007388 */ /* 0x0001e20000000800 */
[----:B------:R-:W-:-:S06]  /*3970*/  FFMA.FTZ R42, R95, R128, R42 ;  /* 0x000000805f2a7223 */ /* 0x000fcc000001002a */
[----:B------:R-:W-:Y:S01]  /*3980*/  BAR.SYNC.DEFER_BLOCKING 0x0 ;  /* 0x0000000000007b1d */ /* 0x000fe20000010000 */
[----:B------:R-:W-:Y:S01]  /*3990*/  FFMA.FTZ R43, R93, R104, R42 ;  /* 0x000000685d2b7223 */ /* 0x000fe2000001002a */
[----:B------:R-:W-:Y:S01]  /*39a0*/  ISETP.GE.AND P3, PT, R126, 0x181, PT ;  /* 0x000001817e00780c */ /* 0x000fe20003f66270 */
[----:B------:R-:W-:Y:S02]  /*39b0*/  FMUL.FTZ R114, R137, UR33 ;  /* 0x0000002189727c20 */ /* 0x000fe40008410000 */
[----:B------:R-:W-:Y:S01]  /*39c0*/  FFMA.FTZ R43, R106, R97, R43 ;  /* 0x000000616a2b7223 */ /* 0x000fe2000001002b */
[----:B0-----:R-:W-:Y:S01]  /*39d0*/  FMUL.FTZ R94, R101, UR33 ;  /* 0x00000021655e7c20 */ /* 0x001fe20008410000 */
[----:B------:R-:W-:Y:S02]  /*39e0*/  FMUL.FTZ R109, R122, R111 ;  /* 0x0000006f7a6d7220 */ /* 0x000fe40000410000 */
[----:B------:R-:W-:Y:S01]  /*39f0*/  FFMA.FTZ R42, R108, R125, R43 ;  /* 0x0000007d6c2a7223 */ /* 0x000fe2000001002b */
[----:B------:R-:W-:Y:S01]  /*3a00*/  FMUL.FTZ R43, R4, R101 ;  /* 0x00000065042b7220 */ /* 0x000fe20000410000 */
[----:B------:R-:W-:Y:S01]  /*3a10*/  FMUL.FTZ R105, R123, R94 ;  /* 0x0000005e7b697220 */ /* 0x000fe20000410000 */
[----:B------:R-:W-:Y:S01]  /*3a20*/  FMUL.FTZ R94, R3, R44 ;  /* 0x0000002c035e7220 */ /* 0x000fe20000410000 */
[----:B------:R-:W-:Y:S01]  /*3a30*/  FFMA.FTZ R42, R103, R124, R42 ;  /* 0x0000007c672a7223 */ /* 0x000fe2000001002a */
[----:B------:R-:W-:-:S02]  /*3a40*/  FADD.FTZ R20, R43, R20 ;  /* 0x000000142b147221 */ /* 0x000fc40000010000 */
[----:B------:R-:W-:Y:S01]  /*3a50*/  FADD.FTZ R19, R94, R19 ;  /* 0x000000135e137221 */ /* 0x000fe20000010000 */
[----:B------:R-:W-:Y:S01]  /*3a60*/  FFMA.FTZ R123, R43, R123, R42 ;  /* 0x0000007b2b7b7223 */ /* 0x000fe2000001002a */
[----:B------:R-:W-:Y:S02]  /*3a70*/  MOV R42, R83 ;  /* 0x00000053002a7202 */ /* 0x000fe40000000f00 */
[----:B------:R-:W-:-:S03]  /*3a80*/  MOV R43, RZ ;  /* 0x000000ff002b7202 */ /* 0x000fc60000000f00 */
[----:B--2---:R-:W-:-:S04]  /*3a90*/  IMAD.WIDE.U32 R42, R40, UR30, R42 ;  /* 0x0000001e282a7c25 */ /* 0x004fc8000f8e002a */
[----:B------:R-:W-:Y:S01]  /*3aa0*/  FMUL.FTZ R40, R11, R146 ;  /* 0x000000920b287220 */ /* 0x000fe20000410000 */
[----:B------:R-:W-:Y:S01]  /*3ab0*/  IMAD R43, R41, UR30, R43 ;  /* 0x0000001e292b7c24 */ /* 0x000fe2000f8e022b */
[----:B------:R-:W-:Y:S01]  /*3ac0*/  MOV R41, UR44 ;  /* 0x0000002c00297c02 */ /* 0x000fe20008000f00 */
[----:B------:R-:W-:Y:S01]  /*3ad0*/  USHF.R.S32.HI UR30, URZ, 0x1f, UR9 ;  /* 0x0000001fff1e7899 */ /* 0x000fe20008011409 */
[C---:B------:R-:W-:Y:S01]  /*3ae0*/  FADD.FTZ R23, R40.reuse, R23 ;  /* 0x0000001728177221 */ /* 0x040fe20000010000 */
[----:B------:R-:W-:Y:S01]  /*3af0*/  FFMA.FTZ R123, R40, R122, R123 ;  /* 0x0000007a287b7223 */ /* 0x000fe2000001007b */
[----:B------:R-:W-:Y:S01]  /*3b00*/  FMUL.FTZ R122, R99, UR33 ;  /* 0x00000021637a7c20 */ /* 0x000fe20008410000 */
[----:B------:R-:W-:-:S04]  /*3b10*/  IMAD.WIDE.U32 R42, R41, UR9, R42 ;  /* 0x00000009292a7c25 */ /* 0x000fc8000f8e002a */
[----:B------:R-:W-:Y:S01]  /*3b20*/  FMUL.FTZ R41, R116, UR33 ;  /* 0x0000002174297c20 */ /* 0x000fe20008410000 */
[----:B------:R-:W-:Y:S01]  /*3b30*/  UIMAD UR30, UR30, UR44, URZ ;  /* 0x0000002c1e1e72a4 */ /* 0x000fe2000f8e02ff */
[----:B------:R-:W-:Y:S01]  /*3b40*/  FFMA.FTZ R94, R94, R121, R123 ;  /* 0x000000795e5e7223 */ /* 0x000fe2000001007b */
[----:B------:R-:W-:Y:S01]  /*3b50*/  FMUL.FTZ R121, R2, R107 ;  /* 0x0000006b02797220 */ /* 0x000fe20000410000 */
[----:B------:R-:W-:Y:S01]  /*3b60*/  FMUL.FTZ R110, R120, R41 ;  /* 0x00000029786e7220 */ /* 0x000fe20000410000 */
[----:B------:R-:W-:Y:S01]  /*3b70*/  UIMAD UR30, UR9, UR45, UR30 ;  /* 0x0000002d091e72a4 */ /* 0x000fe2000f8e021e */
[----:B------:R-:W-:Y:S01]  /*3b80*/  IADD3 R40, P2, PT, R42, UR32, RZ ;  /* 0x000000202a287c10 */ /* 0x000fe2000ff5e0ff */
[----:B------:R-:W-:Y:S01]  /*3b90*/  FMUL.FTZ R42, R107, UR33 ;  /* 0x000000216b2a7c20 */ /* 0x000fe20008410000 */
[----:B------:R-:W-:Y:S01]  /*3ba0*/  FFMA.FTZ R111, R73, R116, R110 ;  /* 0x00000074496f7223 */ /* 0x000fe2000001006e */
[----:B------:R-:W-:Y:S01]  /*3bb0*/  IADD3 R110, PT, PT, R83, 0x80, RZ ;  /* 0x00000080536e7810 */ /* 0x000fe20007ffe0ff */
[----:B------:R-:W-:Y:S01]  /*3bc0*/  FFMA.FTZ R94, R113, R120, R94 ;  /* 0x00000078715e7223 */ /* 0x000fe2000001005e */
[----:B------:R-:W-:Y:S01]  /*3bd0*/  IADD3.X R41, PT, PT, R43, UR30, RZ, P2, !PT ;  /* 0x0000001e2b297c10 */ /* 0x000fe200097fe4ff */
[----:B------:R-:W-:Y:S01]  /*3be0*/  FMUL.FTZ R118, R119, R42 ;  /* 0x0000002a77767220 */ /* 0x000fe20000410000 */
[----:B------:R-:W-:Y:S01]  /*3bf0*/  LEA.HI R110, R110, R83, RZ, 0x1b ;  /* 0x000000536e6e7211 */ /* 0x000fe200078fd8ff */
[----:B------:R-:W-:Y:S01]  /*3c00*/  FMUL.FTZ R123, R98, UR33 ;  /* 0x00000021627b7c20 */ /* 0x000fe20008410000 */
[----:B------:R-:W-:Y:S01]  /*3c10*/  MOV R43, UR46 ;  /* 0x0000002e002b7c02 */ /* 0x000fe20008000f00 */
[----:B------:R-:W-:Y:S01]  /*3c20*/  FFMA.FTZ R118, R29, R107, R118 ;  /* 0x0000006b1d767223 */ /* 0x000fe20000010076 */
[----:B------:R-:W-:Y:S01]  /*3c30*/  LEA R127, R110, UR23, 0x2 ;  /* 0x000000176e7f7c11 */ /* 0x000fe2000f8e10ff */
[----:B------:R-:W-:Y:S01]  /*3c40*/  FFMA.FTZ R107, R121, R119, R94 ;  /* 0x00000077796b7223 */ /* 0x000fe2000001005e */
[----:B------:R-:W-:Y:S01]  /*3c50*/  IADD3 R94, PT, PT, R83, 0x100, RZ ;  /* 0x00000100535e7810 */ /* 0x000fe20007ffe0ff */
[----:B------:R-:W-:Y:S01]  /*3c60*/  IMAD.WIDE.U32 R42, R43, UR8, R40 ;  /* 0x000000082b2a7c25 */ /* 0x000fe2000f8e0028 */
[----:B------:R-:W-:-:S03]  /*3c70*/  MOV R41, UR47 ;  /* 0x0000002f00297c02 */ /* 0x000fc60008000f00 */
[----:B------:R-:W-:Y:S01]  /*3c80*/  FMUL.FTZ R120, R96, UR33 ;  /* 0x0000002160787c20 */ /* 0x000fe20008410000 */
[----:B------:R-:W0:Y:S01]  /*3c90*/  LDS R127, [R127+0x1290] ;  /* 0x001290007f7f7984 */ /* 0x000e220000000800 */
[----:B------:R-:W-:Y:S01]  /*3ca0*/  IADD3 R110, PT, PT, R83, 0x180, RZ ;  /* 0x00000180536e7810 */ /* 0x000fe20007ffe0ff */
[----:B------:R-:W-:Y:S01]  /*3cb0*/  FMUL.FTZ R119, R141, UR33 ;  /* 0x000000218d777c20 */ /* 0x000fe20008410000 */
[----:B------:R-:W-:Y:S01]  /*3cc0*/  IMAD R41, R41, UR8, R43 ;  /* 0x0000000829297c24 */ /* 0x000fe2000f8e022b */
[----:B------:R-:W-:Y:S01]  /*3cd0*/  LEA R40, P2, R42, UR48, 0x2 ;  /* 0x000000302a287c11 */ /* 0x000fe2000f8410ff */
[----:B------:R-:W-:Y:S01]  /*3ce0*/  FMUL.FTZ R116, R84, UR33 ;  /* 0x0000002154747c20 */ /* 0x000fe20008410000 */
[-C--:B------:R-:W-:Y:S01]  /*3cf0*/  LEA.HI R134, R110, R83.reuse, RZ, 0x1b ;  /* 0x000000536e867211 */ /* 0x080fe200078fd8ff */
[----:B------:R-:W-:Y:S01]  /*3d00*/  FMUL.FTZ R43, R89, UR33 ;  /* 0x00000021592b7c20 */ /* 0x000fe20008410000 */
[----:B------:R-:W-:Y:S01]  /*3d10*/  LEA.HI.X R41, R42, UR49, R41, 0x2, P2 ;  /* 0x000000312a297c11 */ /* 0x000fe200090f1429 */
[----:B------:R-:W-:Y:S01]  /*3d20*/  FMUL.FTZ R110, R90, UR33 ;  /* 0x000000215a6e7c20 */ /* 0x000fe20008410000 */
[----:B------:R-:W-:-:S02]  /*3d30*/  LEA.HI R42, R94, R83, RZ, 0x1b ;  /* 0x000000535e2a7211 */ /* 0x000fc400078fd8ff */
[----:B------:R-:W-:Y:S02]  /*3d40*/  IADD3 R94, PT, PT, R83, 0x200, RZ ;  /* 0x00000200535e7810 */ /* 0x000fe40007ffe0ff */
[----:B------:R-:W-:Y:S01]  /*3d50*/  LEA R138, R42, UR23, 0x2 ;  /* 0x000000172a8a7c11 */ /* 0x000fe2000f8e10ff */
[----:B------:R-:W-:Y:S01]  /*3d60*/  FMUL.FTZ R42, R91, UR33 ;  /* 0x000000215b2a7c20 */ /* 0x000fe20008410000 */
[----:B------:R-:W-:Y:S01]  /*3d70*/  ISETP.GE.AND P2, PT, R126, 0x201, PT ;  /* 0x000002017e00780c */ /* 0x000fe20003f46270 */
[----:B------:R-:W-:-:S12]  /*3d80*/  @!P6 BRA `(.L_x_1983) ;  /* 0x000000000010e947 */ /* 0x000fd80003800000 */
[----:B------:R-:W-:-:S04]  /*3d90*/  LEA.HI R135, R83, R83, RZ, 0x1b ;  /* 0x0000005353877211 */ /* 0x000fc800078fd8ff */
[----:B------:R-:W-:-:S06]  /*3da0*/  LEA R135, R135, UR23, 0x2 ;  /* 0x0000001787877c11 */ /* 0x000fcc000f8e10ff */
[----:B------:R-:W1:Y:S04]  /*3db0*/  LDS R135, [R135+0x1090] ;  /* 0x0010900087877984 */ /* 0x000e680000000800 */
[----:B-1----:R1:W-:Y:S02]  /*3dc0*/  REDG.E.ADD.F32.FTZ.RN.STRONG.GPU desc[UR34][R40.64], R135 ;  /* 0x00000087280079a6 */ /* 0x0023e4000c12f322 */
.L_x_1983:
[----:B------:R-:W-:Y:S05]  /*3dd0*/  BSYNC.RECONVERGENT B0 ;  /* 0x0000000000007941 */ /* 0x000fea0003800200 */
.L_x_1982:
[----:B------:R-:W-:Y:S01]  /*3de0*/  BSSY.RECONVERGENT B0, `(.L_x_1984) ;  /* 0x0000004000007945 */ /* 0x000fe20003800200 */
[----:B------:R-:W-:-:S03]  /*3df0*/  ISETP.GE.AND P6, PT, R126, 0x281, PT ;  /* 0x000002817e00780c */ /* 0x000fc60003fc6270 */
[----:B------:R-:W-:Y:S10]  /*3e00*/  @!P5 BRA `(.L_x_1985) ;  /* 0x000000000004d947 */ /* 0x000ff40003800000 */
[----:B0-----:R2:W-:Y:S02]  /*3e10*/  REDG.E.ADD.F32.FTZ.RN.STRONG.GPU desc[UR34][R40.64+0x200], R127 ;  /* 0x0002007f280079a6 */ /* 0x0015e4000c12f322 */
.L_x_1985:
[----:B------:R-:W-:Y:S05]  /*3e20*/  BSYNC.RECONVERGENT B0 ;  /* 0x0000000000007941 */ /* 0x000fea0003800200 */
.L_x_1984:
[----:B0-2---:R0:W2:Y:S01]  /*3e30*/  LDS R127, [R138+0x1490] ;  /* 0x001490008a7f7984 */ /* 0x0050a20000000800 */
[----:B------:R-:W-:Y:S01]  /*3e40*/  BSSY.RECONVERGENT B0, `(.L_x_1986) ;  /* 0x0000006000007945 */ /* 0x000fe20003800200 */
[----:B------:R-:W-:Y:S02]  /*3e50*/  IADD3 R136, PT, PT, R83, 0x280, RZ ;  /* 0x0000028053887810 */ /* 0x000fe40007ffe0ff */
[----:B-1----:R-:W-:Y:S02]  /*3e60*/  LEA.HI R135, R94, R83, RZ, 0x1b ;  /* 0x000000535e877211 */ /* 0x002fe400078fd8ff */
[----:B------:R-:W-:Y:S01]  /*3e70*/  LEA R134, R134, UR23, 0x2 ;  /* 0x0000001786867c11 */ /* 0x000fe2000f8e10ff */
[----:B------:R-:W-:Y:S06]  /*3e80*/  @!P4 BRA `(.L_x_1987) ;  /* 0x000000000004c947 */ /* 0x000fec0003800000 */
[----:B--2---:R1:W-:Y:S02]  /*3e90*/  REDG.E.ADD.F32.FTZ.RN.STRONG.GPU desc[UR34][R40.64+0x400], R127 ;  /* 0x0004007f280079a6 */ /* 0x0043e4000c12f322 */
.L_x_1987:
[----:B------:R-:W-:Y:S05]  /*3ea0*/  BSYNC.RECONVERGENT B0 ;  /* 0x0000000000007941 */ /* 0x000fea0003800200 */
.L_x_1986:
[----:B-12---:R1:W2:Y:S01]  /*3eb0*/  LDS R127, [R134+0x1690] ;  /* 0x00169000867f7984 */ /* 0x0062a20000000800 */
[----:B------:R-:W-:Y:S01]  /*3ec0*/  BSSY.RECONVERGENT B0, `(.L_x_1988) ;  /* 0x0000005000007945 */ /* 0x000fe20003800200 */
[----:B------:R-:W-:Y:S02]  /*3ed0*/  LEA.HI R136, R136, R83, RZ, 0x1b ;  /* 0x0000005388887211 */ /* 0x000fe400078fd8ff */
[----:B------:R-:W-:Y:S01]  /*3ee0*/  LEA R135, R135, UR23, 0x2 ;  /* 0x0000001787877c11 */ /* 0x000fe2000f8e10ff */
[----:B------:R-:W-:Y:S06]  /*3ef0*/  @!P3 BRA `(.L_x_1989) ;  /* 0x000000000004b947 */ /* 0x000fec0003800000 */
[----:B--2---:R3:W-:Y:S02]  /*3f00*/  REDG.E.ADD.F32.FTZ.RN.STRONG.GPU desc[UR34][R40.64+0x600], R127 ;  /* 0x0006007f280079a6 */ /* 0x0047e4000c12f322 */
.L_x_1989:
[----:B------:R-:W-:Y:S05]  /*3f10*/  BSYNC.RECONVERGENT B0 ;  /* 0x0000000000007941 */ /* 0x000fea0003800200 */
.L_x_1988:
[----:B--23--:R2:W3:Y:S01]  /*3f20*/  LDS R127, [R135+0x1890] ;  /* 0x00189000877f7984 */ /* 0x00c4e20000000800 */
[----:B------:R-:W-:Y:S01]  /*3f30*/  BSSY.RECONVERGENT B0, `(.L_x_1990) ;  /* 0x0000004000007945 */ /* 0x000fe20003800200 */
[----:B0-----:R-:W-:-:S03]  /*3f40*/  LEA R138, R136, UR23, 0x2 ;  /* 0x00000017888a7c11 */ /* 0x001fc6000f8e10ff */
[----:B------:R-:W-:Y:S05]  /*3f50*/  @!P2 BRA `(.L_x_1991) ;  /* 0x000000000004a947 */ /* 0x000fea0003800000 */
[----:B---3--:R0:W-:Y:S02]  /*3f60*/  REDG.E.ADD.F32.FTZ.RN.STRONG.GPU desc[UR34][R40.64+0x800], R127 ;  /* 0x0008007f280079a6 */ /* 0x0081e4000c12f322 */
.L_x_1991:
[----:B------:R-:W-:Y:S05]  /*3f70*/  BSYNC.RECONVERGENT B0 ;  /* 0x0000000000007941 */ /* 0x000fea0003800200 */
.L_x_1990:
[----:B0--3--:R0:W3:Y:S01]  /*3f80*/  LDS R127, [R138+0x1a90] ;  /* 0x001a90008a7f7984 */ /* 0x0090e20000000800 */
[----:B------:R-:W-:Y:S01]  /*3f90*/  BSSY.RECONVERGENT B0, `(.L_x_1992) ;  /* 0x0000005000007945 */ /* 0x000fe20003800200 */
[C---:B-1----:R-:W-:Y:S02]  /*3fa0*/  IADD3 R134, PT, PT, R83.reuse, 0x300, RZ ;  /* 0x0000030053867810 */ /* 0x042fe40007ffe0ff */
[----:B------:R-:W-:Y:S01]  /*3fb0*/  IADD3 R136, PT, PT, R83, 0x380, RZ ;  /* 0x0000038053887810 */ /* 0x000fe20007ffe0ff */
[----:B------:R-:W-:Y:S06]  /*3fc0*/  @!P6 BRA `(.L_x_1993) ;  /* 0x000000000004e947 */ /* 0x000fec0003800000 */
[----:B---3--:R1:W-:Y:S02]  /*3fd0*/  REDG.E.ADD.F32.FTZ.RN.STRONG.GPU desc[UR34][R40.64+0xa00], R127 ;  /* 0x000a007f280079a6 */ /* 0x0083e4000c12f322 */
.L_x_1993:
[----:B------:R-:W-:Y:S05]  /*3fe0*/  BSYNC.RECONVERGENT B0 ;  /* 0x0000000000007941 */ /* 0x000fea0003800200 */
.L_x_1992:
[-C--:B------:R-:W-:Y:S01]  /*3ff0*/  LEA.HI R134, R134, R83.reuse, RZ, 0x1b ;  /* 0x0000005386867211 */ /* 0x080fe200078fd8ff */
[----:B------:R-:W-:Y:S01]  /*4000*/  BSSY.RECONVERGENT B0, `(.L_x_1994) ;  /* 0x000000f000007945 */ /* 0x000fe20003800200 */
[----:B------:R-:W-:Y:S02]  /*4010*/  ISETP.GE.AND P6, PT, R126, 0x301, PT ;  /* 0x000003017e00780c */ /* 0x000fe40003fc6270 */
[----:B-1-3--:R-:W-:Y:S02]  /*4020*/  LEA R127, R134, UR23, 0x2 ;  /* 0x00000017867f7c11 */ /* 0x00afe4000f8e10ff */
[C---:B0-----:R-:W-:Y:S02]  /*4030*/  LOP3.LUT R138, R83.reuse, 0x400, RZ, 0xfc, !PT ;  /* 0x00000400538a7812 */ /* 0x041fe400078efcff */
[----:B------:R-:W-:Y:S02]  /*4040*/  LEA.HI R136, R136, R83, RZ, 0x1b ;  /* 0x0000005388887211 */ /* 0x000fe400078fd8ff */
[----:B------:R-:W0:Y:S01]  /*4050*/  LDS R127, [R127+0x1c90] ;  /* 0x001c90007f7f7984 */ /* 0x000e220000000800 */
[----:B------:R-:W-:-:S02]  /*4060*/  IADD3 R140, PT, PT, R83, 0x480, RZ ;  /* 0x00000480538c7810 */ /* 0x000fc40007ffe0ff */
[----:B------:R-:W-:Y:S02]  /*4070*/  LEA.HI R138, R138, R83, RZ, 0x1b ;  /* 0x000000538a8a7211 */ /* 0x000fe400078fd8ff */
[----:B------:R-:W-:Y:S02]  /*4080*/  LEA R136, R136, UR23, 0x2 ;  /* 0x0000001788887c11 */ /* 0x000fe4000f8e10ff */
[C---:B------:R-:W-:Y:S02]  /*4090*/  ISETP.GE.AND P2, PT, R126.reuse, 0x381, PT ;  /* 0x000003817e00780c */ /* 0x040fe40003f46270 */
[C---:B------:R-:W-:Y:S02]  /*40a0*/  ISETP.GE.AND P3, PT, R126.reuse, 0x401, PT ;  /* 0x000004017e00780c */ /* 0x040fe40003f66270 */
[C---:B------:R-:W-:Y:S02]  /*40b0*/  ISETP.GE.AND P4, PT, R126.reuse, 0x481, PT ;  /* 0x000004817e00780c */ /* 0x040fe40003f86270 */
[----:B------:R-:W-:Y:S01]  /*40c0*/  ISETP.GE.AND P5, PT, R126, 0x501, PT ;  /* 0x000005017e00780c */ /* 0x000fe20003fa6270 */
[----:B------:R-:W-:-:S12]  /*40d0*/  @!P6 BRA `(.L_x_1995) ;  /* 0x000000000004e947 */ /* 0x000fd80003800000 */
[----:B0-----:R1:W-:Y:S02]  /*40e0*/  REDG.E.ADD.F32.FTZ.RN.STRONG.GPU desc[UR34][R40.64+0xc00], R127 ;  /* 0x000c007f280079a6 */ /* 0x0013e4000c12f322 */
.L_x_1995:
[----:B------:R-:W-:Y:S05]  /*40f0*/  BSYNC.RECONVERGENT B0 ;  /* 0x0000000000007941 */ /* 0x000fea0003800200 */
.L_x_1994:
[----:B01----:R0:W1:Y:S01]  /*4100*/  LDS R127, [R136+0x1e90] ;  /* 0x001e9000887f7984 */ /* 0x0030620000000800 */
[----:B------:R-:W-:Y:S01]  /*4110*/  BSSY.RECONVERGENT B0, `(.L_x_1996) ;  /* 0x0000006000007945 */ /* 0x000fe20003800200 */
[----:B------:R-:W-:Y:S02]  /*4120*/  IADD3 R134, PT, PT, R83, 0x500, RZ ;  /* 0x0000050053867810 */ /* 0x000fe40007ffe0ff */
[----:B------:R-:W-:Y:S02]  /*4130*/  LEA.HI R140, R140, R83, RZ, 0x1b ;  /* 0x000000538c8c7211 */ /* 0x000fe400078fd8ff */
[----:B------:R-:W-:Y:S01]  /*4140*/  LEA R138, R138, UR23, 0x2 ;  /* 0x000000178a8a7c11 */ /* 0x000fe2000f8e10ff */
[----:B------:R-:W-:Y:S06]  /*4150*/  @!P2 BRA `(.L_x_1997) ;  /* 0x000000000004a947 */ /* 0x000fec0003800000 */
[----:B-1----:R3:W-:Y:S02]  /*4160*/  REDG.E.ADD.F32.FTZ.RN.STRONG.GPU desc[UR34][R40.64+0xe00], R127 ;  /* 0x000e007f280079a6 */ /* 0x0027e4000c12f322 */
.L_x_1997:
[----:B------:R-:W-:Y:S05]  /*4170*/  BSYNC.RECONVERGENT B0 ;  /* 0x0000000000007941 */ /* 0x000fea0003800200 */
.L_x_1996:
[----:B-1-3--:R1:W3:Y:S01]  /*4180*/  LDS R127, [R138+0x2090] ;  /* 0x002090008a7f7984 */ /* 0x00a2e20000000800 */
[----:B------:R-:W-:Y:S01]  /*4190*/  BSSY.RECONVERGENT B0, `(.L_x_1998) ;  /* 0x0000005000007945 */ /* 0x000fe20003800200 */
[----:B------:R-:W-:Y:S02]  /*41a0*/  LEA.HI R134, R134, R83, RZ, 0x1b ;  /* 0x0000005386867211 */ /* 0x000fe400078fd8ff */
[----:B------:R-:W-:Y:S01]  /*41b0*/  LEA R140, R140, UR23, 0x2 ;  /* 0x000000178c8c7c11 */ /* 0x000fe2000f8e10ff */
[----:B------:R-:W-:Y:S06]  /*41c0*/  @!P3 BRA `(.L_x_1999) ;  /* 0x000000000004b947 */ /* 0x000fec0003800000 */
[----:B---3--:R4:W-:Y:S02]  /*41d0*/  REDG.E.ADD.F32.FTZ.RN.STRONG.GPU desc[UR34][R40.64+0x1000], R127 ;  /* 0x0010007f280079a6 */ /* 0x0089e4000c12f322 */
.L_x_1999:
[----:B------:R-:W-:Y:S05]  /*41e0*/  BSYNC.RECONVERGENT B0 ;  /* 0x0000000000007941 */ /* 0x000fea0003800200 */
.L_x_1998:
[----:B---34-:R3:W4:Y:S01]  /*41f0*/  LDS R127, [R140+0x2290] ;  /* 0x002290008c7f7984 */ /* 0x0187220000000800 */
[----:B------:R-:W-:Y:S01]  /*4200*/  BSSY.RECONVERGENT B0, `(.L_x_2000) ;  /* 0x0000004000007945 */ /* 0x000fe20003800200 */
[----:B--2---:R-:W-:-:S03]  /*4210*/  LEA R135, R134, UR23, 0x2 ;  /* 0x0000001786877c11 */ /* 0x004fc6000f8e10ff */
[----:B------:R-:W-:Y:S05]  /*4220*/  @!P4 BRA `(.L_x_2001) ;  /* 0x000000000004c947 */ /* 0x000fea0003800000 */
[----:B----4-:R2:W-:Y:S02]  /*4230*/  REDG.E.ADD.F32.FTZ.RN.STRONG.GPU desc[UR34][R40.64+0x1200], R127 ;  /* 0x0012007f280079a6 */ /* 0x0105e4000c12f322 */
.L_x_2001:
[----:B------:R-:W-:Y:S05]  /*4240*/  BSYNC.RECONVERGENT B0 ;  /* 0x0000000000007941 */ /* 0x000fea0003800200 */
.L_x_2000:
[----:B--2-4-:R2:W4:Y:S01]  /*4250*/  LDS R127, [R135+0x2490] ;  /* 0x00249000877f7984 */ /* 0x0145220000000800 */
[----:B------:R-:W-:Y:S01]  /*4260*/  BSSY.RECONVERGENT B0, `(.L_x_2002) ;  /* 0x0000005000007945 */ /* 0x000fe20003800200 */
[C---:B------:R-:W-:Y:S02]  /*4270*/  IADD3 R134, PT, PT, R83.reuse, 0x580, RZ ;  /* 0x0000058053867810 */ /* 0x040fe40007ffe0ff */
[----:B0-----:R-:W-:Y:S01]  /*4280*/  IADD3 R136, PT, PT, R83, 0x600, RZ ;  /* 0x0000060053887810 */ /* 0x001fe20007ffe0ff */
[----:B------:R-:W-:Y:S06]  /*4290*/  @!P5 BRA `(.L_x_2003) ;  /* 0x000000000004d947 */ /* 0x000fec0003800000 */
[----:B----4-:R0:W-:Y:S02]  /*42a0*/  REDG.E.ADD.F32.FTZ.RN.STRONG.GPU desc[UR34][R40.64+0x1400], R127 ;  /* 0x0014007f280079a6 */ /* 0x0101e4000c12f322 */
.L_x_2003:
[----:B------:R-:W-:Y:S05]  /*42b0*/  BSYNC.RECONVERGENT B0 ;  /* 0x0000000000007941 */ /* 0x000fea0003800200 */
.L_x_2002:
[-C--:B------:R-:W-:Y:S01]  /*42c0*/  LEA.HI R134, R134, R83.reuse, RZ, 0x1b ;  /* 0x0000005386867211 */ /* 0x080fe200078fd8ff */
[----:B------:R-:W-:Y:S01]  /*42d0*/  BSSY.RECONVERGENT B0, `(.L_x_2004) ;  /* 0x000000f000007945 */ /* 0x000fe20003800200 */
[----:B------:R-:W-:Y:S02]  /*42e0*/  ISETP.GE.AND P6, PT, R126, 0x581, PT ;  /* 0x000005817e00780c */ /* 0x000fe40003fc6270 */
[----:B0---4-:R-:W-:Y:S02]  /*42f0*/  LEA R127, R134, UR23, 0x2 ;  /* 0x00000017867f7c11 */ /* 0x011fe4000f8e10ff */
[C---:B-1----:R-:W-:Y:S02]  /*4300*/  IADD3 R138, PT, PT, R83.reuse, 0x680, RZ ;  /* 0x00000680538a7810 */ /* 0x042fe40007ffe0ff */
[----:B------:R-:W-:Y:S02]  /*4310*/  LEA.HI R136, R136, R83, RZ, 0x1b ;  /* 0x0000005388887211 */ /* 0x000fe400078fd8ff */
[----:B------:R-:W0:Y:S01]  /*4320*/  LDS R127, [R127+0x2690] ;  /* 0x002690007f7f7984 */ /* 0x000e220000000800 */
[----:B---3--:R-:W-:-:S02]  /*4330*/  IADD3 R140, PT, PT, R83, 0x700, RZ ;  /* 0x00000700538c7810 */ /* 0x008fc40007ffe0ff */
        /* <DEDUP_REMOVED lines=8> */
.L_x_2005:
[----:B------:R-:W-:Y:S05]  /*43c0*/  BSYNC.RECONVERGENT B0 ;  /* 0x0000000000007941 */ /* 0x000fea0003800200 */
.L_x_2004:
[----:B01----:R0:W1:Y:S01]  /*43d0*/  LDS R127, [R136+0x2890] ;  /* 0x00289000887f7984 */ /* 0x0030620000000800 */
[----:B------:R-:W-:Y:S01]  /*43e0*/  BSSY.RECONVERGENT B0, `(.L_x_2006) ;  /* 0x0000006000007945 */ /* 0x000fe20003800200 */
[----:B------:R-:W-:Y:S02]  /*43f0*/  IADD3 R126, PT, PT, R83, 0x780, RZ ;  /* 0x00000780537e7810 */ /* 0x000fe40007ffe0ff */
[----:B------:R-:W-:Y:S02]  /*4400*/  LEA.HI R140, R140, R83, RZ, 0x1b ;  /* 0x000000538c8c7211 */ /* 0x000fe400078fd8ff */
[----:B------:R-:W-:Y:S01]  /*4410*/  LEA R138, R138, UR23, 0x2 ;  /* 0x000000178a8a7c11 */ /* 0x000fe2000f8e10ff */
[----:B------:R-:W-:Y:S06]  /*4420*/  @!P2 BRA `(.L_x_2007) ;  /* 0x000000000004a947 */ /* 0x000fec0003800000 */
[----:B-1----:R3:W-:Y:S02]  /*4430*/  REDG.E.ADD.F32.FTZ.RN.STRONG.GPU desc[UR34][R40.64+0x1800], R127 ;  /* 0x0018007f280079a6 */ /* 0x0027e4000c12f322 */
.L_x_2007:
[----:B------:R-:W-:Y:S05]  /*4440*/  BSYNC.RECONVERGENT B0 ;  /* 0x0000000000007941 */ /* 0x000fea0003800200 */
.L_x_2006:
[----:B-1-3--:R1:W3:Y:S01]  /*4450*/  LDS R127, [R138+0x2a90] ;  /* 0x002a90008a7f7984 */ /* 0x00a2e20000000800 */
[----:B------:R-:W-:Y:S01]  /*4460*/  BSSY.RECONVERGENT B0, `(.L_x_2008) ;  /* 0x0000005000007945 */ /* 0x000fe20003800200 */
[----:B------:R-:W-:Y:S02]  /*4470*/  LEA.HI R126, R126, R83, RZ, 0x1b ;  /* 0x000000537e7e7211 */ /* 0x000fe400078fd8ff */
[----:B------:R-:W-:Y:S01]  /*4480*/  LEA R140, R140, UR23, 0x2 ;  /* 0x000000178c8c7c11 */ /* 0x000fe2000f8e10ff */
[----:B------:R-:W-:Y:S06]  /*4490*/  @!P3 BRA `(.L_x_2009) ;  /* 0x000000000004b947 */ /* 0x000fec0003800000 */
[----:B---3--:R4:W-:Y:S02]  /*44a0*/  REDG.E.ADD.F32.FTZ.RN.STRONG.GPU desc[UR34][R40.64+0x1a00], R127 ;  /* 0x001a007f280079a6 */ /* 0x0089e4000c12f322 */
.L_x_2009:
[----:B------:R-:W-:Y:S05]  /*44b0*/  BSYNC.RECONVERGENT B0 ;  /* 0x0000000000007941 */ /* 0x000fea0003800200 */
.L_x_2008:
[----:B---34-:R3:W4:Y:S01]  /*44c0*/  LDS R127, [R140+0x2c90] ;  /* 0x002c90008c7f7984 */ /* 0x0187220000000800 */
[----:B------:R-:W-:Y:S01]  /*44d0*/  BSSY.RECONVERGENT B0, `(.L_x_2010) ;  /* 0x0000004000007945 */ /* 0x000fe20003800200 */
[----:B------:R-:W-:-:S03]  /*44e0*/  LEA R126, R126, UR23, 0x2 ;  /* 0x000000177e7e7c11 */ /* 0x000fc6000f8e10ff */
[----:B------:R-:W-:Y:S05]  /*44f0*/  @!P4 BRA `(.L_x_2011) ;  /* 0x000000000004c947 */ /* 0x000fea0003800000 */
[----:B----4-:R4:W-:Y:S02]  /*4500*/  REDG.E.ADD.F32.FTZ.RN.STRONG.GPU desc[UR34][R40.64+0x1c00], R127 ;  /* 0x001c007f280079a6 */ /* 0x0109e4000c12f322 */
.L_x_2011:
[----:B------:R-:W-:Y:S05]  /*4510*/  BSYNC.RECONVERGENT B0 ;  /* 0x0000000000007941 */ /* 0x000fea0003800200 */
.L_x_2010:
[----:B----4-:R4:W0:Y:S01]  /*4520*/  LDS R127, [R126+0x2e90] ;  /* 0x002e90007e7f7984 */ /* 0x0108220000000800 */
[----:B------:R-:W-:Y:S04]  /*4530*/  BSSY.RECONVERGENT B0, `(.L_x_2012) ;  /* 0x0000003000007945 */ /* 0x000fe80003800200 */
[----:B------:R-:W-:Y:S05]  /*4540*/  @!P5 BRA `(.L_x_2013) ;  /* 0x000000000004d947 */ /* 0x000fea0003800000 */
[----:B0-----:R0:W-:Y:S02]  /*4550*/  REDG.E.ADD.F32.FTZ.RN.STRONG.GPU desc[UR34][R40.64+0x1e00], R127 ;  /* 0x001e007f280079a6 */ /* 0x0011e4000c12f322 */
.L_x_2013:
[----:B------:R-:W-:Y:S05]  /*4560*/  BSYNC.RECONVERGENT B0 ;  /* 0x0000000000007941 */ /* 0x000fea0003800200 */
.L_x_2012:
[----:B------:R-:W5:Y:S01]  /*4570*/  LDL.LU R134, [R1] ;  /* 0x0000000001867983 */ /* 0x000f620000300800 */
[----:B------:R-:W-:Y:S01]  /*4580*/  FFMA.FTZ R112, R31, R44, R112 ;  /* 0x0000002c1f707223 */ /* 0x000fe20000010070 */
[----:B------:R-:W-:Y:S01]  /*4590*/  FMUL.FTZ R124, R124, R123 ;  /* 0x0000007b7c7c7220 */ /* 0x000fe20000410000 */
[----:B------:R-:W-:Y:S01]  /*45a0*/  FMUL.FTZ R128, R128, R117 ;  /* 0x0000007580807220 */ /* 0x000fe20000410000 */
[----:B0-----:R-:W0:Y:S01]  /*45b0*/  S2R R127, SR_LANEID ;  /* 0x00000000007f7919 */ /* 0x001e220000000000 */
[----:B------:R-:W-:Y:S01]  /*45c0*/  ISETP.NE.AND P3, PT, R83, RZ, PT ;  /* 0x000000ff5300720c */ /* 0x000fe20003f65270 */
[----:B------:R-:W-:Y:S01]  /*45d0*/  FMUL.FTZ R119, R104, R119 ;  /* 0x0000007768777220 */ /* 0x000fe20000410000 */
[----:B------:R-:W-:Y:S01]  /*45e0*/  FADD.FTZ R160, R45, R160 ;  /* 0x000000a02da07221 */ /* 0x000fe20000010000 */
[----:B------:R-:W1:Y:S01]  /*45f0*/  SHFL.DOWN PT, R40, R107, 0x1, 0x1f ;  /* 0x08201f006b287f89 */ /* 0x000e6200000e0000 */
[----:B------:R-:W-:Y:S01]  /*4600*/  FMUL.FTZ R122, R125, R122 ;  /* 0x0000007a7d7a7220 */ /* 0x000fe20000410000 */
[----:B------:R-:W-:Y:S01]  /*4610*/  FMUL.FTZ R97, R97, R120 ;  /* 0x0000007861617220 */ /* 0x000fe20000410000 */
[----:B------:R-:W-:Y:S01]  /*4620*/  FMUL.FTZ R129, R129, R116 ;  /* 0x0000007481817220 */ /* 0x000fe20000410000 */
[----:B------:R-:W2:Y:S01]  /*4630*/  SHFL.DOWN PT, R41, R86, 0x1, 0x1f ;  /* 0x08201f0056297f89 */ /* 0x000ea200000e0000 */
[----:B------:R-:W-:Y:S01]  /*4640*/  FMUL.FTZ R115, R130, R115 ;  /* 0x0000007382737220 */ /* 0x000fe20000410000 */
[----:B------:R-:W-:Y:S01]  /*4650*/  FMUL.FTZ R131, R131, R114 ;  /* 0x0000007283837220 */ /* 0x000fe20000410000 */
[----:B------:R-:W-:Y:S01]  /*4660*/  FMUL.FTZ R132, R132, R43 ;  /* 0x0000002b84847220 */ /* 0x000fe20000410000 */
[----:B------:R-:W-:Y:S01]  /*4670*/  FMUL.FTZ R133, R133, R110 ;  /* 0x0000006e85857220 */ /* 0x000fe20000410000 */
[----:B------:R-:W-:Y:S01]  /*4680*/  FMUL.FTZ R47, R47, R42 ;  /* 0x0000002a2f2f7220 */ /* 0x000fe20000410000 */
        /* <DEDUP_REMOVED lines=18> */
[----:B0-----:R-:W-:Y:S01]  /*47b0*/  ISETP.GT.AND P2, PT, R127, 0x1e, PT ;  /* 0x0000001e7f00780c */ /* 0x001fe20003f44270 */
        /* <DEDUP_REMOVED lines=12> */
[----:B-1----:R-:W-:Y:S01]  /*4880*/  @!P2 FADD.FTZ R107, R107, R40 ;  /* 0x000000286b6ba221 */ /* 0x002fe20000010000 */
[----:B--2---:R-:W-:Y:S01]  /*4890*/  @!P2 FADD.FTZ R86, R86, R41 ;  /* 0x000000295656a221 */ /* 0x004fe20000010000 */
[----:B------:R-:W-:Y:S01]  /*48a0*/  ISETP.GT.AND P2, PT, R127, 0x1d, PT ;  /* 0x0000001d7f00780c */ /* 0x000fe20003f44270 */
[----:B------:R-:W-:-:S02]  /*48b0*/  FADD.FTZ R34, R47, R34 ;  /* 0x000000222f227221 */ /* 0x000fc40000010000 */
        /* <DEDUP_REMOVED lines=8> */
[----:B------:R-:W-:Y:S01]  /*4940*/  FFMA.FTZ R40, R32, R101, R105 ;  /* 0x0000006520287223 */ /* 0x000fe20000010069 */
[----:B-1----:R-:W-:-:S03]  /*4950*/  @!P2 FADD.FTZ R86, R86, R41 ;  /* 0x000000295656a221 */ /* 0x002fc60000010000 */
[----:B----4-:R-:W0:Y:S01]  /*4960*/  SHFL.DOWN PT, R126, R107, 0x8, 0x1f ;  /* 0x09001f006b7e7f89 */ /* 0x010e2200000e0000 */
[----:B------:R-:W-:Y:S01]  /*4970*/  ISETP.GT.AND P2, PT, R127, 0x17, PT ;  /* 0x000000177f00780c */ /* 0x000fe20003f44270 */
[----:B------:R-:W-:Y:S01]  /*4980*/  FADD.FTZ R59, R40, R59 ;  /* 0x0000003b283b7221 */ /* 0x000fe20000010000 */
[----:B------:R-:W-:Y:S01]  /*4990*/  FFMA.FTZ R40, R36, R141, R119 ;  /* 0x0000008d24287223 */ /* 0x000fe20000010077 */
[----:B------:R-:W1:Y:S03]  /*49a0*/  SHFL.DOWN PT, R41, R86, 0x8, 0x1f ;  /* 0x09001f0056297f89 */ /* 0x000e6600000e0000 */
[----:B------:R-:W-:Y:S01]  /*49b0*/  FADD.FTZ R53, R40, R53 ;  /* 0x0000003528357221 */ /* 0x000fe20000010000 */
[----:B------:R-:W-:-:S04]  /*49c0*/  FFMA.FTZ R40, R56, R137, R131 ;  /* 0x0000008938287223 */ /* 0x000fc80000010083 */
[----:B------:R-:W-:Y:S02]  /*49d0*/  FADD.FTZ R39, R40, R39 ;  /* 0x0000002728277221 */ /* 0x000fe40000010000 */
[----:B0-----:R-:W-:Y:S01]  /*49e0*/  @!P2 FADD.FTZ R107, R107, R126 ;  /* 0x0000007e6b6ba221 */ /* 0x001fe20000010000 */
[----:B-1----:R-:W-:-:S04]  /*49f0*/  @!P2 FADD.FTZ R86, R86, R41 ;  /* 0x000000295656a221 */ /* 0x002fc80000010000 */
[----:B------:R-:W0:Y:S01]  /*4a00*/  SHFL.DOWN PT, R44, R107, 0x10, 0x1f ;  /* 0x0a001f006b2c7f89 */ /* 0x000e2200000e0000 */
[----:B------:R-:W-:Y:S01]  /*4a10*/  ISETP.NE.AND P2, PT, R127, RZ, PT ;  /* 0x000000ff7f00720c */ /* 0x000fe20003f45270 */
[----:B------:R-:W-:Y:S02]  /*4a20*/  FFMA.FTZ R41, R75, R98, R124 ;  /* 0x000000624b297223 */ /* 0x000fe4000001007c */
[----:B------:R-:W1:Y:S02]  /*4a30*/  SHFL.DOWN PT, R101, R86, 0x10, 0x1f ;  /* 0x0a001f0056657f89 */ /* 0x000e6400000e0000 */
[----:B------:R-:W-:Y:S01]  /*4a40*/  FADD.FTZ R58, R41, R58 ;  /* 0x0000003a293a7221 */ /* 0x000fe20000010000 */
[----:B------:R-:W-:-:S04]  /*4a50*/  FFMA.FTZ R41, R77, R92, R128 ;  /* 0x0000005c4d297223 */ /* 0x000fc80000010080 */
[----:B------:R-:W-:-:S03]  /*4a60*/  FADD.FTZ R52, R41, R52 ;  /* 0x0000003429347221 */ /* 0x000fc60000010000 */
[----:B------:R-:W-:-:S04]  /*4a70*/  @!P2 SHF.R.U32.HI R92, RZ, 0x2, R83 ;  /* 0x00000002ff5ca819 */ /* 0x000fc80000011653 */
[----:B------:R-:W-:Y:S01]  /*4a80*/  @!P2 LOP3.LUT R92, R92, 0xf8, RZ, 0xc0, !PT ;  /* 0x000000f85c5ca812 */ /* 0x000fe200078ec0ff */
[----:B0-----:R-:W-:Y:S01]  /*4a90*/  FADD.FTZ R44, R107, R44 ;  /* 0x0000002c6b2c7221 */ /* 0x001fe20000010000 */
[----:B-1----:R-:W-:-:S05]  /*4aa0*/  FADD.FTZ R45, R86, R101 ;  /* 0x00000065562d7221 */ /* 0x002fca0000010000 */
[----:B------:R0:W-:Y:S01]  /*4ab0*/  @!P2 STS.64 [R92+UR23+0x3198], R44 ;  /* 0x0031982c5c00a988 */ /* 0x0001e20008000a17 */
[----:B-----5:R-:W-:-:S05]  /*4ac0*/  FADD.FTZ R134, R46, R134 ;  /* 0x000000862e867221 */ /* 0x020fca0000010000 */
[----:B------:R0:W-:Y:S01]  /*4ad0*/  STL [R1], R134 ;  /* 0x0000008601007387 */ /* 0x0001e20000100800 */
        /* <DEDUP_REMOVED lines=10> */
[----:B------:R-:W4:Y:S04]  /*4b80*/  @P3 LDS R84, [UR30+0x51e0] ;  /* 0x0051e01eff543984 */ /* 0x000f280008000800 */
[----:B------:R-:W5:Y:S01]  /*4b90*/  @P3 LDS R85, [UR30+0x4de0] ;  /* 0x004de01eff553984 */ /* 0x000f620008000800 */
[----:B-1----:R-:W-:Y:S01]  /*4ba0*/  FADD.FTZ R86, R41, R86 ;  /* 0x0000005629567221 */ /* 0x002fe20000010000 */
[----:B------:R-:W-:-:S03]  /*4bb0*/  FADD.FTZ R107, R40, R107 ;  /* 0x0000006b286b7221 */ /* 0x000fc60000010000 */
[----:B------:R-:W-:Y:S01]  /*4bc0*/  FADD.FTZ R86, R43, R86 ;  /* 0x000000562b567221 */ /* 0x000fe20000010000 */
[----:B------:R-:W-:-:S03]  /*4bd0*/  FADD.FTZ R107, R42, R107 ;  /* 0x0000006b2a6b7221 */ /* 0x000fc60000010000 */
[----:B--2---:R-:W-:Y:S01]  /*4be0*/  FADD.FTZ R47, R86, R47 ;  /* 0x0000002f562f7221 */ /* 0x004fe20000010000 */
[----:B------:R-:W-:-:S03]  /*4bf0*/  FADD.FTZ R46, R107, R46 ;  /* 0x0000002e6b2e7221 */ /* 0x000fc60000010000 */
[----:B----4-:R-:W-:Y:S01]  /*4c00*/  @P3 FADD.FTZ R47, R47, R84 ;  /* 0x000000542f2f3221 */ /* 0x010fe20000010000 */
[----:B-----5:R-:W-:-:S04]  /*4c10*/  @P3 FADD.FTZ R46, R46, R85 ;  /* 0x000000552e2e3221 */ /* 0x020fc80000010000 */
[----:B------:R1:W-:Y:S04]  /*4c20*/  STS [UR30+0x51e0], R47 ;  /* 0x0051e02fff007988 */ /* 0x0003e8000800081e */
[----:B------:R1:W-:Y:S02]  /*4c30*/  STS [UR30+0x4de0], R46 ;  /* 0x004de02eff007988 */ /* 0x0003e4000800081e */
.L_x_2015:
[----:B------:R-:W-:Y:S05]  /*4c40*/  BSYNC.RECONVERGENT B0 ;  /* 0x0000000000007941 */ /* 0x000fea0003800200 */
.L_x_2014:
[----:B------:R-:W-:-:S04]  /*4c50*/  UIADD3 UR8, UPT, UPT, UR8, 0x1, URZ ;  /* 0x0000000108087890 */ /* 0x000fc8000fffe0ff */
[----:B------:R-:W-:-:S09]  /*4c60*/  UISETP.GE.AND UP0, UPT, UR8, UR51, UPT ;  /* 0x000000330800728c */ /* 0x000fd2000bf06270 */
[----:B------:R-:W-:Y:S05]  /*4c70*/  BRA.U !UP0, `(.L_x_2016) ;  /* 0xffffffc9083c7547 */ /* 0x000fea000b83ffff */
.L_x_1971:
[----:B------:R-:W2:Y:S01]  /*4c80*/  LDL.LU R41, [R1] ;  /* 0x0000000001297983 */ /* 0x000ea20000300800 */
[----:B------:R-:W4:Y:S01]  /*4c90*/  S2UR UR32, SR_CTAID.X ;  /* 0x00000000002079c3 */ /* 0x000f220000002500 */
[----:B------:R-:W4:Y:S02]  /*4ca0*/  LDCU.64 UR26, c[0x0][0x4f8] ;  /* 0x00009f00ff1a77ac */ /* 0x000f240008000a00 */
[----:B------:R-:W5:Y:S01]  /*4cb0*/  LDL.LU R40, [R1+0x4] ;  /* 0x0000040001287983 */ /* 0x000f620000300800 */
[----:B------:R-:W-:Y:S01]  /*4cc0*/  F2FP.BF16.F32.PACK_AB R162, R159, R160 ;  /* 0x000000a09fa2723e */ /* 0x000fe200000010ff */
[----:B------:R-:W-:Y:S01]  /*4cd0*/  UIADD3 UR24, UPT, UPT, UR10, -0x1, URZ ;  /* 0xffffffff0a187890 */ /* 0x000fe2000fffe0ff */
[----:B------:R-:W-:Y:S01]  /*4ce0*/  F2FP.BF16.F32.PACK_AB R163, R154, R158 ;  /* 0x0000009e9aa3723e */ /* 0x000fe200000010ff */
[----:B------:R-:W0:Y:S01]  /*4cf0*/  LDCU.64 UR28, c[0x0][0x500] ;  /* 0x0000a000ff1c77ac */ /* 0x000e220008000a00 */
[----:B------:R-:W0:Y:S01]  /*4d00*/  S2UR UR8, SR_CTAID.Y ;  /* 0x00000000000879c3 */ /* 0x000e220000002600 */
[----:B------:R-:W-:-:S02]  /*4d10*/  F2FP.BF16.F32.PACK_AB R161, R161, R164 ;  /* 0x000000a4a1a1723e */ /* 0x000fc400000010ff */
[----:B------:R-:W-:Y:S01]  /*4d20*/  F2FP.BF16.F32.PACK_AB R7, R18, R22 ;  /* 0x000000161207723e */ /* 0x000fe200000010ff */
[----:B------:R-:W-:Y:S01]  /*4d30*/  USHF.L.U32 UR14, UR24, 0xb, URZ ;  /* 0x0000000b180e7899 */ /* 0x000fe200080006ff */
[----:B------:R-:W-:-:S03]  /*4d40*/  F2FP.BF16.F32.PACK_AB R6, R19, R23 ;  /* 0x000000171306723e */ /* 0x000fc600000010ff */
[----:B------:R-:W-:Y:S01]  /*4d50*/  BAR.SYNC.DEFER_BLOCKING 0x0 ;  /* 0x0000000000007b1d */ /* 0x000fe20000010000 */
[----:B------:R-:W-:Y:S01]  /*4d60*/  F2FP.BF16.F32.PACK_AB R5, R20, R24 ;  /* 0x000000181405723e */ /* 0x000fe200000010ff */
[----:B------:R-:W-:Y:S01]  /*4d70*/  USHF.R.S32.HI UR15, URZ, 0x1f, UR14 ;  /* 0x0000001fff0f7899 */ /* 0x000fe2000801140e */
[----:B------:R-:W-:Y:S01]  /*4d80*/  F2FP.BF16.F32.PACK_AB R4, R21, R25 ;  /* 0x000000191504723e */ /* 0x000fe200000010ff */
[----:B------:R-:W-:Y:S01]  /*4d90*/  UIADD3 UR19, UP1, UPT, UR19, -0x1000, URZ ;  /* 0xfffff00013137890 */ /* 0x000fe2000ff3e0ff */
[C---:B------:R-:W-:Y:S01]  /*4da0*/  SHF.L.U32 R3, R83.reuse, 0x1, RZ ;  /* 0x0000000153037819 */ /* 0x040fe200000006ff */
[----:B------:R-:W1:Y:S01]  /*4db0*/  LDCU.64 UR30, c[0x0][0x550] ;  /* 0x0000aa00ff1e77ac */ /* 0x000e620008000a00 */
[----:B------:R-:W-:Y:S02]  /*4dc0*/  LOP3.LUT R2, R83, 0x1f, RZ, 0xc0, !PT ;  /* 0x0000001f53027812 */ /* 0x000fe400078ec0ff */
[----:B------:R-:W-:Y:S01]  /*4dd0*/  LOP3.LUT R3, R3, 0x7c0, RZ, 0xc0, !PT ;  /* 0x000007c003037812 */ /* 0x000fe200078ec0ff */
[----:B----4-:R-:W-:Y:S01]  /*4de0*/  UIMAD.WIDE.U32 UR12, UR32, UR26, UR14 ;  /* 0x0000001a200c72a5 */ /* 0x010fe2000f8e000e */
[----:B------:R-:W-:Y:S01]  /*4df0*/  F2FP.BF16.F32.PACK_AB R22, R51, R48 ;  /* 0x000000303316723e */ /* 0x000fe200000010ff */
[----:B------:R-:W-:Y:S01]  /*4e00*/  UIADD3 UR17, UP2, UPT, UR17, -0x1000, URZ ;  /* 0xfffff00011117890 */ /* 0x000fe2000ff5e0ff */
[----:B------:R-:W-:Y:S01]  /*4e10*/  F2FP.BF16.F32.PACK_AB R21, R39, R38 ;  /* 0x000000262715723e */ /* 0x000fe200000010ff */
[----:B------:R-:W-:Y:S01]  /*4e20*/  UIMAD UR13, UR32, UR27, UR13 ;  /* 0x0000001b200d72a4 */ /* 0x000fe2000f8e020d */
[----:B------:R-:W-:Y:S01]  /*4e30*/  F2FP.BF16.F32.PACK_AB R20, R37, R34 ;  /* 0x000000222514723e */ /* 0x000fe200000010ff */
[----:B------:R-:W4:Y:S01]  /*4e40*/  LDCU.64 UR26, c[0x0][0x520] ;  /* 0x0000a400ff1a77ac */ /* 0x000f220008000a00 */
[----:B------:R-:W-:-:S02]  /*4e50*/  F2FP.BF16.F32.PACK_AB R23, R53, R52 ;  /* 0x000000343517723e */ /* 0x000fc400000010ff */
[----:B------:R-:W-:Y:S01]  /*4e60*/  F2FP.BF16.F32.PACK_AB R27, R65, R64 ;  /* 0x00000040411b723e */ /* 0x000fe200000010ff */
[----:B0-----:R-:W-:Y:S01]  /*4e70*/  UIMAD UR25, UR8, UR29, URZ ;  /* 0x0000001d081972a4 */ /* 0x001fe2000f8e02ff */
[----:B------:R-:W-:Y:S01]  /*4e80*/  F2FP.BF16.F32.PACK_AB R26, R63, R60 ;  /* 0x0000003c3f1a723e */ /* 0x000fe200000010ff */
[----:B------:R-:W-:Y:S01]  /*4e90*/  UIMAD.WIDE.U32 UR12, UR8, UR28, UR12 ;  /* 0x0000001c080c72a5 */ /* 0x000fe2000f8e000c */
[----:B------:R-:W-:Y:S01]  /*4ea0*/  F2FP.BF16.F32.PACK_AB R25, R59, R58 ;  /* 0x0000003a3b19723e */ /* 0x000fe200000010ff */
[----:B------:R0:W-:Y:S01]  /*4eb0*/  STS.128 [R81+0x10], R4 ;  /* 0x0000100451007388 */ /* 0x0001e20000000c00 */
[----:B------:R-:W-:Y:S01]  /*4ec0*/  F2FP.BF16.F32.PACK_AB R24, R57, R54 ;  /* 0x000000363918723e */ /* 0x000fe200000010ff */
[----:B------:R-:W-:Y:S02]  /*4ed0*/  UIADD3 UR25, UPT, UPT, UR13, UR25, URZ ;  /* 0x000000190d197290 */ /* 0x000fe4000fffe0ff */
[----:B-1----:R-:W-:Y:S01]  /*4ee0*/  ULEA UR13, UP0, UR12, UR30, 0x1 ;  /* 0x0000001e0c0d7291 */ /* 0x002fe2000f8008ff */
[----:B------:R-:W1:Y:S03]  /*4ef0*/  LDCU.64 UR28, c[0x0][0x560] ;  /* 0x0000ac00ff1c77ac */ /* 0x000e660008000a00 */
[----:B------:R-:W-:-:S02]  /*4f00*/  ULEA.HI.X UR12, UR12, UR31, UR25, 0x1, UP0 ;  /* 0x0000001f0c0c7291 */ /* 0x000fc400080f0c19 */
[----:B------:R-:W-:Y:S02]  /*4f10*/  UIADD3 UR11, UP3, UPT, UR11, -0x1000, URZ ;  /* 0xfffff0000b0b7890 */ /* 0x000fe4000ff7e0ff */
[----:B------:R-:W-:Y:S01]  /*4f20*/  UIADD3.X UR20, UPT, UPT, UR20, -0x1, URZ, UP1, !UPT ;  /* 0xffffffff14147890 */ /* 0x000fe20008ffe4ff */
[----:B0-----:R-:W-:Y:S01]  /*4f30*/  MOV R4, UR13 ;  /* 0x0000000d00047c02 */ /* 0x001fe20008000f00 */
[----:B------:R-:W-:Y:S01]  /*4f40*/  UIADD3.X UR18, UPT, UPT, UR18, -0x1, URZ, UP2, !UPT ;  /* 0xffffffff12127890 */ /* 0x000fe200097fe4ff */
[----:B------:R-:W-:Y:S01]  /*4f50*/  MOV R5, UR12 ;  /* 0x0000000c00057c02 */ /* 0x000fe20008000f00 */
[----:B------:R-:W-:Y:S01]  /*4f60*/  UIADD3.X UR16, UPT, UPT, UR16, -0x1, URZ, UP3, !UPT ;  /* 0xffffffff10107890 */ /* 0x000fe20009ffe4ff */
[----:B------:R-:W-:Y:S02]  /*4f70*/  LOP3.LUT R7, R3, R2, RZ, 0xfc, !PT ;  /* 0x0000000203077212 */ /* 0x000fe400078efcff */
[----:B------:R-:W0:Y:S03]  /*4f80*/  LDCU.64 UR12, c[0x0][0x518] ;  /* 0x0000a300ff0c77ac */ /* 0x000e260008000a00 */
[----:B------:R-:W-:Y:S01]  /*4f90*/  IMAD.WIDE.U32 R4, R7, 0x10, R4 ;  /* 0x0000001007047825 */ /* 0x000fe200078e0004 */
[----:B0-----:R-:W-:-:S04]  /*4fa0*/  UIMAD.WIDE.U32 UR14, UR32, UR12, UR14 ;  /* 0x0000000c200e72a5 */ /* 0x001fc8000f8e000e */
[----:B------:R-:W-:Y:S02]  /*4fb0*/  UIMAD UR13, UR32, UR13, UR15 ;  /* 0x0000000d200d72a4 */ /* 0x000fe4000f8e020f */
[----:B----4-:R-:W-:Y:S01]  /*4fc0*/  UIMAD UR15, UR8, UR27, URZ ;  /* 0x0000001b080f72a4 */ /* 0x010fe2000f8e02ff */
[----:B------:R-:W-:Y:S02]  /*4fd0*/  UMOV UR12, UR14 ;  /* 0x0000000e000c7c82 */ /* 0x000fe40008000000 */
[----:B------:R-:W-:-:S04]  /*4fe0*/  UIMAD.WIDE.U32 UR12, UR8, UR26, UR12 ;  /* 0x0000001a080c72a5 */ /* 0x000fc8000f8e000c */
[----:B------:R-:W-:Y:S02]  /*4ff0*/  UIADD3 UR14, UPT, UPT, UR13, UR15, URZ ;  /* 0x0000000f0d0e7290 */ /* 0x000fe4000fffe0ff */
[----:B-1----:R-:W-:-:S04]  /*5000*/  ULEA UR13, UP0, UR12, UR28, 0x1 ;  /* 0x0000001c0c0d7291 */ /* 0x002fc8000f8008ff */
[----:B------:R-:W-:Y:S02]  /*5010*/  ULEA.HI.X UR12, UR12, UR29, UR14, 0x1, UP0 ;  /* 0x0000001d0c0c7291 */ /* 0x000fe400080f0c0e */
[----:B------:R-:W-:-:S04]  /*5020*/  UIADD3 UR22, UP0, UPT, UR22, -0x1000, URZ ;  /* 0xfffff00016167890 */ /* 0x000fc8000ff1e0ff */
[----:B------:R-:W-:Y:S02]  /*5030*/  UIADD3.X UR21, UPT, UPT, UR21, -0x1, URZ, UP0, !UPT ;  /* 0xffffffff15157890 */ /* 0x000fe400087fe4ff */
[----:B------:R-:W-:-:S03]  /*5040*/  UISETP.GT.AND UP0, UPT, UR10, 0x1, UPT ;  /* 0x000000010a00788c */ /* 0x000fc6000bf04270 */
[----:B------:R-:W-:Y:S01]  /*5050*/  UMOV UR10, UR24 ;  /* 0x00000018000a7c82 */ /* 0x000fe20008000000 */
[----:B--2---:R-:W-:Y:S01]  /*5060*/  F2FP.BF16.F32.PACK_AB R160, R165, R41 ;  /* 0x00000029a5a0723e */ /* 0x004fe200000010ff */
[----:B-----5:R-:W-:-:S04]  /*5070*/  FADD.FTZ R0, R40, R34 ;  /* 0x0000002228007221 */ /* 0x020fc80000010000 */
[----:B------:R-:W-:Y:S01]  /*5080*/  STS.128 [R81], R160 ;  /* 0x000000a051007388 */ /* 0x000fe20000000c00 */
        /* <DEDUP_REMOVED lines=13> */
[----:B0-----:R-:W-:Y:S03]  /*5160*/  STG.E.128 desc[UR34][R4.64], R12 ;  /* 0x0000000c04007986 */ /* 0x001fe6000c101d22 */
[----:B------:R-:W-:Y:S01]  /*5170*/  FADD.FTZ R59, R58, R59 ;  /* 0x0000003b3a3b7221 */ /* 0x000fe20000010000 */
[----:B-1----:R0:W-:Y:S03]  /*5180*/  STG.E.128 desc[UR34][R4.64+0x200], R16 ;  /* 0x0002001004007986 */ /* 0x0021e6000c101d22 */
[----:B------:R-:W-:Y:S01]  /*5190*/  FADD.FTZ R60, R59, R60 ;  /* 0x0000003c3b3c7221 */ /* 0x000fe20000010000 */
[----:B------:R-:W-:Y:S03]  /*51a0*/  BAR.SYNC.DEFER_BLOCKING 0x0 ;  /* 0x0000000000007b1d */ /* 0x000fe60000010000 */
[----:B------:R-:W-:-:S04]  /*51b0*/  FADD.FTZ R63, R60, R63 ;  /* 0x0000003f3c3f7221 */ /* 0x000fc80000010000 */
[----:B------:R-:W-:-:S04]  /*51c0*/  FADD.FTZ R64, R63, R64 ;  /* 0x000000403f407221 */ /* 0x000fc80000010000 */
[----:B------:R-:W-:Y:S01]  /*51d0*/  FADD.FTZ R0, R64, R65 ;  /* 0x0000004140007221 */ /* 0x000fe20000010000 */
[----:B0-----:R-:W-:-:S04]  /*51e0*/  MOV R4, UR13 ;  /* 0x0000000d00047c02 */ /* 0x001fc80008000f00 */
[----:B------:R-:W-:Y:S01]  /*51f0*/  STL [R1+0x4], R0 ;  /* 0x0000040001007387 */ /* 0x000fe20000100800 */
[----:B------:R-:W-:-:S03]  /*5200*/  MOV R5, UR12 ;  /* 0x0000000c00057c02 */ /* 0x000fc60008000f00 */
        /* <DEDUP_REMOVED lines=9> */
.L_x_1970:
[----:B------:R-:W1:Y:S01]  /*52a0*/  LDCU.64 UR6, c[0x0][0x548] ;  /* 0x0000a900ff0677ac */ /* 0x000e620008000a00 */
[----:B------:R-:W2:Y:S01]  /*52b0*/  S2R R11, SR_TID.X ;  /* 0x00000000000b7919 */ /* 0x000ea20000002100 */
[----:B------:R-:W4:Y:S01]  /*52c0*/  LDCU UR24, c[0x0][0x38c] ;  /* 0x00007180ff1877ac */ /* 0x000f220008000800 */
[----:B------:R-:W0:Y:S01]  /*52d0*/  LDCU.64 UR10, c[0x0][0x568] ;  /* 0x0000ad00ff0a77ac */ /* 0x000e220008000a00 */
[----:B-1----:R-:W-:-:S04]  /*52e0*/  UISETP.NE.U32.AND UP0, UPT, UR6, URZ, UPT ;  /* 0x000000ff0600728c */ /* 0x002fc8000bf05070 */
[----:B------:R-:W-:-:S09]  /*52f0*/  UISETP.NE.AND.EX UP0, UPT, UR7, URZ, UPT, UP0 ;  /* 0x000000ff0700728c */ /* 0x000fd2000bf05300 */
[----:B0---4-:R-:W-:Y:S05]  /*5300*/  BRA.U !UP0, `(.L_x_2018) ;  /* 0x00000001089c7547 */ /* 0x011fea000b800000 */
[----:B------:R-:W4:Y:S01]  /*5310*/  LDL.LU R4, [R1+0x8] ;  /* 0x0000080001047983 */ /* 0x000f220000300800 */
[----:B------:R-:W-:Y:S01]  /*5320*/  BSSY.RECONVERGENT B0, `(.L_x_2018) ;  /* 0x0000025000007945 */ /* 0x000fe20003800200 */
[----:B------:R-:W0:Y:S02]  /*5330*/  S2R R6, SR_TID.X ;  /* 0x0000000000067919 */ /* 0x000e240000002100 */
[----:B----4-:R-:W1:Y:S02]  /*5340*/  SHFL.DOWN P0, R0, R4, 0x1, 0x1f ;  /* 0x08201f0004007f89 */ /* 0x010e640000000000 */
[----:B-1----:R-:W-:Y:S02]  /*5350*/  @P0 FADD R0, R0, R4 ;  /* 0x0000000400000221 */ /* 0x002fe40000000000 */
[----:B------:R-:W1:Y:S03]  /*5360*/  S2R R4, SR_LANEID ;  /* 0x0000000000047919 */ /* 0x000e660000000000 */
[----:B------:R-:W4:Y:S02]  /*5370*/  SHFL.DOWN P0, R3, R0, 0x2, 0x1f ;  /* 0x08401f0000037f89 */ /* 0x000f240000000000 */
[----:B----4-:R-:W-:Y:S01]  /*5380*/  @P0 FADD R3, R0, R3 ;  /* 0x0000000300030221 */ /* 0x010fe20000000000 */
[----:B-1----:R-:W-:-:S04]  /*5390*/  ISETP.NE.AND P1, PT, R4, RZ, PT ;  /* 0x000000ff0400720c */ /* 0x002fc80003f25270 */
[----:B------:R-:W1:Y:S09]  /*53a0*/  SHFL.DOWN P0, R2, R3, 0x4, 0x1f ;  /* 0x08801f0003027f89 */ /* 0x000e720000000000 */
[----:B------:R-:W4:Y:S01]  /*53b0*/  @!P1 S2R R8, SR_CgaCtaId ;  /* 0x0000000000089919 */ /* 0x000f220000008800 */
[----:B------:R-:W-:-:S02]  /*53c0*/  @!P1 MOV R7, 0x400 ;  /* 0x0000040000079802 */ /* 0x000fc40000000f00 */
[----:B0-----:R-:W-:-:S04]  /*53d0*/  @!P1 SHF.R.U32.HI R0, RZ, 0x3, R6 ;  /* 0x00000003ff009819 */ /* 0x001fc80000011606 */
[----:B------:R-:W-:Y:S01]  /*53e0*/  @!P1 LOP3.LUT R0, R0, 0x7c, RZ, 0xc0, !PT ;  /* 0x0000007c00009812 */ /* 0x000fe200078ec0ff */
[----:B-1----:R-:W-:-:S05]  /*53f0*/  @P0 FADD R2, R3, R2 ;  /* 0x0000000203020221 */ /* 0x002fca0000000000 */
[----:B------:R-:W0:Y:S01]  /*5400*/  SHFL.DOWN P0, R5, R2, 0x8, 0x1f ;  /* 0x09001f0002057f89 */ /* 0x000e220000000000 */
[----:B----4-:R-:W-:-:S04]  /*5410*/  @!P1 LEA R7, R8, R7, 0x18 ;  /* 0x0000000708079211 */ /* 0x010fc800078ec0ff */
[----:B------:R-:W-:Y:S01]  /*5420*/  @!P1 IADD3 R3, PT, PT, R7, R0, RZ ;  /* 0x0000000007039210 */ /* 0x000fe20007ffe0ff */
        /* <DEDUP_REMOVED lines=20> */
.L_x_2019:
[----:B------:R-:W-:Y:S05]  /*5570*/  BSYNC.RECONVERGENT B0 ;  /* 0x0000000000007941 */ /* 0x000fea0003800200 */
.L_x_2018:
        /* <DEDUP_REMOVED lines=43> */
.L_x_2021:
[----:B------:R-:W-:Y:S05]  /*5830*/  BSYNC.RECONVERGENT B0 ;  /* 0x0000000000007941 */ /* 0x000fea0003800200 */
.L_x_2020:
[----:B------:R-:W-:Y:S05]  /*5840*/  @P0 EXIT ;  /* 0x000000000000094d */ /* 0x000fea0003800000 */
[----:B------:R-:W2:Y:S01]  /*5850*/  S2UR UR14, SR_CgaCtaId ;  /* 0x00000000000e79c3 */ /* 0x000ea20000008800 */
        /* <DEDUP_REMOVED lines=12> */
[----:B0-2---:R-:W-:-:S12]  /*5920*/  ULEA UR10, UR14, UR10, 0x18 ;  /* 0x0000000a0e0a7291 */ /* 0x005fd8000f8ec0ff */
.L_x_2023:
[----:B------:R-:W-:Y:S02]  /*5930*/  LEA R0, R11, UR10, 0x2 ;  /* 0x0000000a0b007c11 */ /* 0x000fe4000f8e10ff */
[----:B01----:R-:W-:Y:S02]  /*5940*/  MOV R5, UR5 ;  /* 0x0000000500057c02 */ /* 0x003fe40008000f00 */
[----:B------:R-:W-:Y:S01]  /*5950*/  MOV R4, UR4 ;  /* 0x0000000400047c02 */ /* 0x000fe20008000f00 */
[----:B------:R-:W0:Y:S01]  /*5960*/  LDS R13, [R0+0x4de0] ;  /* 0x004de000000d7984 */ /* 0x000e220000000800 */
[----:B------:R-:W-:Y:S02]  /*5970*/  SHF.R.S32.HI R5, RZ, 0x1f, R11 ;  /* 0x0000001fff057819 */ /* 0x000fe4000001140b */
[----:B------:R-:W-:Y:S01]  /*5980*/  MOV R3, UR9 ;  /* 0x0000000900037c02 */ /* 0x000fe20008000f00 */
[----:B------:R-:W1:Y:S01]  /*5990*/  LDS R15, [R0+0x51e0] ;  /* 0x0051e000000f7984 */ /* 0x000e620000000800 */
[----:B------:R-:W-:Y:S01]  /*59a0*/  MOV R2, R4 ;  /* 0x0000000400027202 */ /* 0x000fe20000000f00 */
[C---:B------:R-:W-:Y:S01]  /*59b0*/  IMAD R4, R5.reuse, UR16, RZ ;  /* 0x0000001005047c24 */ /* 0x040fe2000f8e02ff */
[----:B------:R-:W-:Y:S01]  /*59c0*/  MOV R8, UR6 ;  /* 0x0000000600087c02 */ /* 0x000fe20008000f00 */
[----:B------:R-:W-:Y:S01]  /*59d0*/  IMAD R10, R5, UR18, RZ ;  /* 0x00000012050a7c24 */ /* 0x000fe2000f8e02ff */
[----:B------:R-:W-:Y:S01]  /*59e0*/  MOV R7, UR8 ;  /* 0x0000000800077c02 */ /* 0x000fe20008000f00 */
[----:B------:R-:W-:Y:S01]  /*59f0*/  IMAD.WIDE.U32 R2, R11, UR16, R2 ;  /* 0x000000100b027c25 */ /* 0x000fe2000f8e0002 */
[----:B------:R-:W-:-:S02]  /*5a00*/  MOV R6, R8 ;  /* 0x0000000800067202 */ /* 0x000fc40000000f00 */
[----:B------:R-:W-:Y:S01]  /*5a10*/  MOV R9, UR7 ;  /* 0x0000000700097c02 */ /* 0x000fe20008000f00 */
[C---:B------:R-:W-:Y:S01]  /*5a20*/  IMAD R5, R11.reuse, UR17, R4 ;  /* 0x000000110b057c24 */ /* 0x040fe2000f8e0204 */
[C---:B----4-:R-:W-:Y:S01]  /*5a30*/  LEA R4, P0, R2.reuse, UR20, 0x2 ;  /* 0x0000001402047c11 */ /* 0x050fe2000f8010ff */
[C---:B------:R-:W-:Y:S02]  /*5a40*/  IMAD R9, R11.reuse, UR19, R10 ;  /* 0x000000130b097c24 */ /* 0x040fe4000f8e020a */
[----:B------:R-:W-:Y:S01]  /*5a50*/  IMAD.WIDE.U32 R6, R11, UR18, R6 ;  /* 0x000000120b067c25 */ /* 0x000fe2000f8e0006 */
[----:B------:R-:W-:Y:S02]  /*5a60*/  IADD3 R5, PT, PT, R3, R5, RZ ;  /* 0x0000000503057210 */ /* 0x000fe40007ffe0ff */
[----:B------:R-:W-:Y:S02]  /*5a70*/  IADD3 R11, PT, PT, R11, UR15, RZ ;  /* 0x0000000f0b0b7c10 */ /* 0x000fe4000fffe0ff */
[----:B------:R-:W-:-:S02]  /*5a80*/  LEA.HI.X R5, R2, UR21, R5, 0x2, P0 ;  /* 0x0000001502057c11 */ /* 0x000fc400080f1405 */
[----:B------:R-:W-:Y:S02]  /*5a90*/  ISETP.GE.AND P0, PT, R11, UR24, PT ;  /* 0x000000180b007c0c */ /* 0x000fe4000bf06270 */
[----:B------:R-:W-:Y:S02]  /*5aa0*/  IADD3 R3, PT, PT, R7, R9, RZ ;  /* 0x0000000907037210 */ /* 0x000fe40007ffe0ff */
[----:B------:R-:W-:-:S04]  /*5ab0*/  LEA R8, P1, R6, UR22, 0x2 ;  /* 0x0000001606087c11 */ /* 0x000fc8000f8210ff */
[----:B------:R-:W-:Y:S01]  /*5ac0*/  LEA.HI.X R9, R6, UR23, R3, 0x2, P1 ;  /* 0x0000001706097c11 */ /* 0x000fe200088f1403 */
[----:B0-----:R0:W-:Y:S04]  /*5ad0*/  REDG.E.ADD.F32.FTZ.RN.STRONG.GPU desc[UR34][R4.64], R13 ;  /* 0x0000000d040079a6 */ /* 0x0011e8000c12f322 */
[----:B-1----:R0:W-:Y:S01]  /*5ae0*/  REDG.E.ADD.F32.FTZ.RN.STRONG.GPU desc[UR34][R8.64], R15 ;  /* 0x0000000f080079a6 */ /* 0x0021e2000c12f322 */
[----:B------:R-:W-:Y:S05]  /*5af0*/  @!P0 BRA `(.L_x_2023) ;  /* 0xfffffffc008c8947 */ /* 0x000fea000383ffff */
[----:B------:R-:W-:Y:S05]  /*5b00*/  BSYNC.RECONVERGENT B0 ;  /* 0x0000000000007941 */ /* 0x000fea0003800200 */
.L_x_2022:
[----:B------:R-:W-:Y:S05]  /*5b10*/  EXIT ;  /* 0x000000000000794d */ /* 0x000fea0003800000 */
.L_x_1976:
[----:B------:R-:W-:Y:S01]  /*5b20*/  MOV R143, R136 ;  /* 0x00000088008f7202 */ /* 0x000fe20000000f00 */
[----:B------:R-:W-:Y:S01]  /*5b30*/  HFMA2 R138, -RZ, RZ, 0, 5.9604644775390625e-08 ;  /* 0x00000001ff8a7431 */ /* 0x000fe200000001ff */
[----:B------:R-:W-:Y:S02]  /*5b40*/  MOV R145, RZ ;  /* 0x000000ff00917202 */ /* 0x000fe40000000f00 */
[----:B------:R-:W-:-:S07]  /*5b50*/  MOV R152, 0xffffffff ;  /* 0xffffffff00987802 */ /* 0x000fce0000000f00 */
[----:B-1---5:R-:W-:Y:S05]  /*5b60*/  WARPSYNC.COLLECTIVE R152, `(.L_x_2024) ;  /* 0x0000000098087348 */ /* 0x022fea0003c00000 */
[----:B------:R0:W2:Y:S02]  /*5b70*/  SHFL.UP P6, R86, R143, R138, R145 ;  /* 0x0400008a8f567389 */ /* 0x0000a400000c0091 */
[----:B012--5:R-:W-:Y:S05]  /*5b80*/  ENDCOLLECTIVE ;  /* 0x000000000000791b */ /* 0x027fea0003800000 */
.L_x_2024:
[----:B------:R-:W-:Y:S02]  /*5b90*/  MOV R143, R87 ;  /* 0x00000057008f7202 */ /* 0x000fe40000000f00 */
[----:B------:R-:W-:-:S07]  /*5ba0*/  MOV R137, R86 ;  /* 0x0000005600897202 */ /* 0x000fce0000000f00 */
[----:B------:R-:W-:Y:S05]  /*5bb0*/  WARPSYNC.COLLECTIVE R152, `(.L_x_2025) ;  /* 0x0000000098087348 */ /* 0x000fea0003c00000 */
[----:B------:R0:W1:Y:S02]  /*5bc0*/  SHFL.UP P6, R86, R143, R138, R145 ;  /* 0x0400008a8f567389 */ /* 0x00006400000c0091 */
[----:B01----:R-:W-:Y:S05]  /*5bd0*/  ENDCOLLECTIVE ;  /* 0x000000000000791b */ /* 0x003fea0003800000 */
.L_x_2025:
        /* <DEDUP_REMOVED lines=8> */
.L_x_2026:
[----:B------:R-:W-:Y:S02]  /*5c60*/  MOV R143, R139 ;  /* 0x0000008b008f7202 */ /* 0x000fe40000000f00 */
[----:B------:R-:W-:-:S07]  /*5c70*/  MOV R137, R86 ;  /* 0x0000005600897202 */ /* 0x000fce0000000f00 */
[----:B------:R-:W-:Y:S05]  /*5c80*/  WARPSYNC.COLLECTIVE R152, `(.L_x_2027) ;  /* 0x0000000098087348 */ /* 0x000fea0003c00000 */
[----:B------:R0:W1:Y:S02]  /*5c90*/  SHFL.UP P6, R86, R143, R138, R145 ;  /* 0x0400008a8f567389 */ /* 0x00006400000c0091 */
[----:B01----:R-:W-:Y:S05]  /*5ca0*/  ENDCOLLECTIVE ;  /* 0x000000000000791b */ /* 0x003fea0003800000 */
.L_x_2027:
        /* <DEDUP_REMOVED lines=8> */
.L_x_2028:
[----:B------:R-:W-:Y:S02]  /*5d30*/  MOV R143, R141 ;  /* 0x0000008d008f7202 */ /* 0x000fe40000000f00 */
[----:B------:R-:W-:-:S07]  /*5d40*/  MOV R87, R86 ;  /* 0x0000005600577202 */ /* 0x000fce0000000f00 */
[----:B------:R-:W-:Y:S05]  /*5d50*/  WARPSYNC.COLLECTIVE R152, `(.L_x_2029) ;  /* 0x0000000098087348 */ /* 0x000fea0003c00000 */
[----:B------:R0:W1:Y:S02]  /*5d60*/  SHFL.UP P6, R86, R143, R138, R145 ;  /* 0x0400008a8f567389 */ /* 0x00006400000c0091 */
[----:B01----:R-:W-:Y:S05]  /*5d70*/  ENDCOLLECTIVE ;  /* 0x000000000000791b */ /* 0x003fea0003800000 */
.L_x_2029:
        /* <DEDUP_REMOVED lines=8> */
.L_x_2030:
[----:B------:R-:W-:Y:S02]  /*5e00*/  MOV R143, R137 ;  /* 0x00000089008f7202 */ /* 0x000fe40000000f00 */
[----:B------:R-:W-:-:S07]  /*5e10*/  MOV R87, R86 ;  /* 0x0000005600577202 */ /* 0x000fce0000000f00 */
[----:B------:R-:W-:Y:S05]  /*5e20*/  WARPSYNC.COLLECTIVE R152, `(.L_x_2031) ;  /* 0x0000000098087348 */ /* 0x000fea0003c00000 */
[----:B------:R0:W1:Y:S02]  /*5e30*/  SHFL.UP P6, R86, R143, R138, R145 ;  /* 0x0400008a8f567389 */ /* 0x00006400000c0091 */
[----:B01----:R-:W-:Y:S05]  /*5e40*/  ENDCOLLECTIVE ;  /* 0x000000000000791b */ /* 0x003fea0003800000 */
.L_x_2031:
        /* <DEDUP_REMOVED lines=8> */
.L_x_2032:
[----:B------:R-:W-:Y:S02]  /*5ed0*/  MOV R143, R87 ;  /* 0x00000057008f7202 */ /* 0x000fe40000000f00 */
[----:B------:R-:W-:-:S07]  /*5ee0*/  MOV R139, R86 ;  /* 0x00000056008b7202 */ /* 0x000fce0000000f00 */
[----:B------:R-:W-:Y:S05]  /*5ef0*/  WARPSYNC.COLLECTIVE R152, `(.L_x_2033) ;  /* 0x0000000098087348 */ /* 0x000fea0003c00000 */
[----:B------:R0:W1:Y:S02]  /*5f00*/  SHFL.UP P6, R86, R143, R138, R145 ;  /* 0x0400008a8f567389 */ /* 0x00006400000c0091 */
[----:B01----:R-:W-:Y:S05]  /*5f10*/  ENDCOLLECTIVE ;  /* 0x000000000000791b */ /* 0x003fea0003800000 */
.L_x_2033:
[----:B------:R-:W-:Y:S05]  /*5f20*/  BRA `(.L_x_2034) ;  /* 0xffffffc400207947 */ /* 0x000fea000383ffff */
.L_x_1977:
        /* <DEDUP_REMOVED lines=8> */
.L_x_2036:
[----:B------:R-:W-:Y:S05]  /*5fb0*/  BSYNC B0 ;  /* 0x0000000000007941 */ /* 0x000fea0003800000 */
.L_x_2035:
[----:B------:R-:W-:Y:S05]  /*5fc0*/  BRA `(.L_x_2037) ;  /* 0xffffffc400107947 */ /* 0x000fea000383ffff */
.L_x_1978:
        /* <DEDUP_REMOVED lines=8> */
.L_x_2039:
[----:B------:R-:W-:Y:S05]  /*6050*/  BSYNC B0 ;  /* 0x0000000000007941 */ /* 0x000fea0003800000 */
.L_x_2038:
[----:B------:R-:W-:Y:S05]  /*6060*/  BRA `(.L_x_2040) ;  /* 0xffffffc000f07947 */ /* 0x000fea000383ffff */
.L_x_1979:
        /* <DEDUP_REMOVED lines=8> */
.L_x_2042:
[----:B------:R-:W-:Y:S05]  /*60f0*/  BSYNC B0 ;  /* 0x0000000000007941 */ /* 0x000fea0003800000 */
.L_x_2041:
        /* <DEDUP_REMOVED lines=10> */
.L_x_2043:
[----:B------:R-:W-:Y:S02]  /*61a0*/  MOV R137, R86 ;  /* 0x0000005600897202 */ /* 0x000fe40000000f00 */
[----:B------:R-:W-:-:S07]  /*61b0*/  MOV R86, 0x1f ;  /* 0x0000001f00567802 */ /* 0x000fce0000000f00 */
[----:B------:R-:W-:Y:S05]  /*61c0*/  WARPSYNC.COLLECTIVE R152, `(.L_x_2044) ;  /* 0x0000000098087348 */ /* 0x000fea0003c00000 */
[----:B------:R0:W1:Y:S02]  /*61d0*/  SHFL.IDX P2, R153, R151, R87, R86 ;  /* 0x0000005797997389 */ /* 0x0000640000040056 */
[----:B01----:R-:W-:Y:S05]  /*61e0*/  ENDCOLLECTIVE ;  /* 0x000000000000791b */ /* 0x003fea0003800000 */
.L_x_2044:
[----:B------:R-:W-:Y:S02]  /*61f0*/  MOV R151, R41 ;  /* 0x0000002900977202 */ /* 0x000fe40000000f00 */
[----:B------:R-:W-:-:S07]  /*6200*/  MOV R40, R153 ;  /* 0x0000009900287202 */ /* 0x000fce0000000f00 */
[----:B------:R-:W-:Y:S05]  /*6210*/  WARPSYNC.COLLECTIVE R152, `(.L_x_2045) ;  /* 0x0000000098087348 */ /* 0x000fea0003c00000 */
[----:B------:R0:W1:Y:S02]  /*6220*/  SHFL.IDX P2, R153, R151, R87, R86 ;  /* 0x0000005797997389 */ /* 0x0000640000040056 */
[----:B01----:R-:W-:Y:S05]  /*6230*/  ENDCOLLECTIVE ;  /* 0x000000000000791b */ /* 0x003fea0003800000 */
.L_x_2045:
[----:B------:R-:W-:Y:S01]  /*6240*/  MOV R41, R153 ;  /* 0x0000009900297202 */ /* 0x000fe20000000f00 */
[----:B------:R-:W-:Y:S06]  /*6250*/  BRA `(.L_x_2046) ;  /* 0xffffffc0008c7947 */ /* 0x000fec000383ffff */
.L_x_1981:
[----:B------:R-:W-:Y:S01]  /*6260*/  MOV R153, R162 ;  /* 0x000000a200997202 */ /* 0x000fe20000000f00 */
[----:B------:R-:W-:Y:S01]  /*6270*/  HFMA2 R86, -RZ, RZ, 0, 5.9604644775390625e-08 ;  /* 0x00000001ff567431 */ /* 0x000fe200000001ff */
[----:B------:R-:W-:Y:S02]  /*6280*/  MOV R87, 0x1f ;  /* 0x0000001f00577802 */ /* 0x000fe40000000f00 */
[----:B------:R-:W-:Y:S02]  /*6290*/  MOV R152, 0xffffffff ;  /* 0xffffffff00987802 */ /* 0x000fe40000000f00 */
[C---:B------:R-:W-:Y:S02]  /*62a0*/  ISETP.GT.U32.AND P4, PT, R156.reuse, 0x1b, PT ;  /* 0x0000001b9c00780c */ /* 0x040fe40003f84070 */
[----:B------:R-:W-:-:S13]  /*62b0*/  ISETP.GT.U32.AND P5, PT, R156, 0x17, PT ;  /* 0x000000179c00780c */ /* 0x000fda0003fa4070 */
[----:B0-----:R-:W-:Y:S05]  /*62c0*/  WARPSYNC.COLLECTIVE R152, `(.L_x_2047) ;  /* 0x0000000098087348 */ /* 0x001fea0003c00000 */
[----:B------:R1:W2:Y:S02]  /*62d0*/  SHFL.DOWN P2, R153, R153, R86, R87 ;  /* 0x0800005699997389 */ /* 0x0002a40000040057 */
[----:B012---:R-:W-:Y:S05]  /*62e0*/  ENDCOLLECTIVE ;  /* 0x000000000000791b */ /* 0x007fea0003800000 */
.L_x_2047:
[----:B------:R-:W-:Y:S02]  /*62f0*/  ISETP.GT.U32.AND P6, PT, R156, 0xf, PT ;  /* 0x0000000f9c00780c */ /* 0x000fe40003fc4070 */
[----:B------:R-:W-:Y:S02]  /*6300*/  MOV R151, R153 ;  /* 0x0000009900977202 */ /* 0x000fe40000000f00 */
[----:B------:R-:W-:-:S03]  /*6310*/  MOV R153, R163 ;  /* 0x000000a300997202 */ /* 0x000fc60000000f00 */
[----:B------:R-:W-:-:S07]  /*6320*/  @P3 FMUL.FTZ R151, R151, R162 ;  /* 0x000000a297973220 */ /* 0x000fce0000410000 */
[----:B------:R-:W-:Y:S05]  /*6330*/  WARPSYNC.COLLECTIVE R152, `(.L_x_2048) ;  /* 0x0000000098087348 */ /* 0x000fea0003c00000 */
[----:B------:R0:W1:Y:S02]  /*6340*/  SHFL.DOWN P2, R153, R153, R86, R87 ;  /* 0x0800005699997389 */ /* 0x0000640000040057 */
[----:B01----:R-:W-:Y:S05]  /*6350*/  ENDCOLLECTIVE ;  /* 0x000000000000791b */ /* 0x003fea0003800000 */
.L_x_2048:
[----:B------:R-:W-:-:S05]  /*6360*/  MOV R86, R153 ;  /* 0x0000009900567202 */ /* 0x000fca0000000f00 */
[----:B------:R-:W-:Y:S01]  /*6370*/  @P3 FFMA.FTZ R86, R162, R86, R163 ;  /* 0x00000056a2563223 */ /* 0x000fe200000100a3 */
[----:B------:R-:W-:-:S04]  /*6380*/  @P3 MOV R162, R151 ;  /* 0x0000009700a23202 */ /* 0x000fc80000000f00 */
[----:B------:R-:W-:Y:S01]  /*6390*/  @P3 MOV R163, R86 ;  /* 0x0000005600a33202 */ /* 0x000fe20000000f00 */
[----:B------:R-:W-:Y:S01]  /*63a0*/  HFMA2 R86, -RZ, RZ, 0, 1.1920928955078125e-07 ;  /* 0x00000002ff567431 */ /* 0x000fe200000001ff */
[----:B------:R-:W-:Y:S02]  /*63b0*/  MOV R153, R162 ;  /* 0x000000a200997202 */ /* 0x000fe40000000f00 */
[----:B------:R-:W-:-:S13]  /*63c0*/  ISETP.GT.U32.AND P3, PT, R156, 0x1d, PT ;  /* 0x0000001d9c00780c */ /* 0x000fda0003f64070 */
[----:B------:R-:W-:Y:S05]  /*63d0*/  WARPSYNC.COLLECTIVE R152, `(.L_x_2049) ;  /* 0x0000000098087348 */ /* 0x000fea0003c00000 */
[----:B------:R0:W1:Y:S02]  /*63e0*/  SHFL.DOWN P2, R153, R153, R86, R87 ;  /* 0x0800005699997389 */ /* 0x0000640000040057 */
[----:B01----:R-:W-:Y:S05]  /*63f0*/  ENDCOLLECTIVE ;  /* 0x000000000000791b */ /* 0x003fea0003800000 */
.L_x_2049:
[----:B------:R-:W-:Y:S02]  /*6400*/  MOV R151, R153 ;  /* 0x0000009900977202 */ /* 0x000fe40000000f00 */
[----:B------:R-:W-:-:S03]  /*6410*/  MOV R153, R163 ;  /* 0x000000a300997202 */ /* 0x000fc60000000f00 */
[----:B------:R-:W-:-:S07]  /*6420*/  @!P3 FMUL.FTZ R151, R162, R151 ;  /* 0x00000097a297b220 */ /* 0x000fce0000410000 */
[----:B------:R-:W-:Y:S05]  /*6430*/  WARPSYNC.COLLECTIVE R152, `(.L_x_2050) ;  /* 0x0000000098087348 */ /* 0x000fea0003c00000 */
[----:B------:R0:W1:Y:S02]  /*6440*/  SHFL.DOWN P2, R153, R153, R86, R87 ;  /* 0x0800005699997389 */ /* 0x0000640000040057 */
[----:B01----:R-:W-:Y:S05]  /*6450*/  ENDCOLLECTIVE ;  /* 0x000000000000791b */ /* 0x003fea0003800000 */
.L_x_2050:
[----:B------:R-:W-:Y:S01]  /*6460*/  HFMA2 R86, -RZ, RZ, 0, 2.384185791015625e-07 ;  /* 0x00000004ff567431 */ /* 0x000fe200000001ff */
[----:B------:R-:W-:-:S05]  /*6470*/  MOV R156, R153 ;  /* 0x00000099009c7202 */ /* 0x000fca0000000f00 */
[----:B------:R-:W-:Y:S01]  /*6480*/  @!P3 FFMA.FTZ R156, R162, R156, R163 ;  /* 0x0000009ca29cb223 */ /* 0x000fe200000100a3 */
[----:B------:R-:W-:-:S04]  /*6490*/  @!P3 MOV R162, R151 ;  /* 0x0000009700a2b202 */ /* 0x000fc80000000f00 */
[----:B------:R-:W-:Y:S02]  /*64a0*/  MOV R153, R162 ;  /* 0x000000a200997202 */ /* 0x000fe40000000f00 */
[----:B------:R-:W-:-:S07]  /*64b0*/  @!P3 MOV R163, R156 ;  /* 0x0000009c00a3b202 */ /* 0x000fce0000000f00 */
[----:B------:R-:W-:Y:S05]  /*64c0*/  WARPSYNC.COLLECTIVE R152, `(.L_x_2051) ;  /* 0x0000000098087348 */ /* 0x000fea0003c00000 */
[----:B------:R0:W1:Y:S02]  /*64d0*/  SHFL.DOWN P2, R153, R153, R86, R87 ;  /* 0x0800005699997389 */ /* 0x0000640000040057 */
[----:B01----:R-:W-:Y:S05]  /*64e0*/  ENDCOLLECTIVE ;  /* 0x000000000000791b */ /* 0x003fea0003800000 */
.L_x_2051:
[----:B------:R-:W-:Y:S02]  /*64f0*/  MOV R151, R153 ;  /* 0x0000009900977202 */ /* 0x000fe40000000f00 */
[----:B------:R-:W-:-:S03]  /*6500*/  MOV R153, R163 ;  /* 0x000000a300997202 */ /* 0x000fc60000000f00 */
[----:B------:R-:W-:-:S07]  /*6510*/  @!P4 FMUL.FTZ R151, R162, R151 ;  /* 0x00000097a297c220 */ /* 0x000fce0000410000 */
[----:B------:R-:W-:Y:S05]  /*6520*/  WARPSYNC.COLLECTIVE R152, `(.L_x_2052) ;  /* 0x0000000098087348 */ /* 0x000fea0003c00000 */
[----:B------:R0:W1:Y:S02]  /*6530*/  SHFL.DOWN P2, R153, R153, R86, R87 ;  /* 0x0800005699997389 */ /* 0x0000640000040057 */
[----:B01----:R-:W-:Y:S05]  /*6540*/  ENDCOLLECTIVE ;  /* 0x000000000000791b */ /* 0x003fea0003800000 */
.L_x_2052:
[----:B------:R-:W-:Y:S01]  /*6550*/  HFMA2 R86, -RZ, RZ, 0, 4.76837158203125e-07 ;  /* 0x00000008ff567431 */ /* 0x000fe200000001ff */
        /* <DEDUP_REMOVED lines=8> */
.L_x_2053:
[----:B------:R-:W-:Y:S02]  /*65e0*/  MOV R151, R153 ;  /* 0x0000009900977202 */ /* 0x000fe40000000f00 */
[----:B------:R-:W-:-:S03]  /*65f0*/  MOV R153, R163 ;  /* 0x000000a300997202 */ /* 0x000fc60000000f00 */
[----:B------:R-:W-:-:S07]  /*6600*/  @!P5 FMUL.FTZ R151, R162, R151 ;  /* 0x00000097a297d220 */ /* 0x000fce0000410000 */
[----:B------:R-:W-:Y:S05]  /*6610*/  WARPSYNC.COLLECTIVE R152, `(.L_x_2054) ;  /* 0x0000000098087348 */ /* 0x000fea0003c00000 */
[----:B------:R0:W1:Y:S02]  /*6620*/  SHFL.DOWN P2, R153, R153, R86, R87 ;  /* 0x0800005699997389 */ /* 0x0000640000040057 */
[----:B01----:R-:W-:Y:S05]  /*6630*/  ENDCOLLECTIVE ;  /* 0x000000000000791b */ /* 0x003fea0003800000 */
.L_x_2054:
[----:B------:R-:W-:Y:S01]  /*6640*/  HFMA2 R86, -RZ, RZ, 0, 9.5367431640625e-07 ;  /* 0x00000010ff567431 */ /* 0x000fe200000001ff */
        /* <DEDUP_REMOVED lines=8> */
.L_x_2055:
[----:B------:R-:W-:Y:S02]  /*66d0*/  MOV R151, R153 ;  /* 0x0000009900977202 */ /* 0x000fe40000000f00 */
[----:B------:R-:W-:-:S03]  /*66e0*/  MOV R153, R163 ;  /* 0x000000a300997202 */ /* 0x000fc60000000f00 */
[----:B------:R-:W-:-:S07]  /*66f0*/  @!P6 FMUL.FTZ R151, R162, R151 ;  /* 0x00000097a297e220 */ /* 0x000fce0000410000 */
[----:B------:R-:W-:Y:S05]  /*6700*/  WARPSYNC.COLLECTIVE R152, `(.L_x_2056) ;  /* 0x0000000098087348 */ /* 0x000fea0003c00000 */
[----:B------:R0:W1:Y:S02]  /*6710*/  SHFL.DOWN P2, R153, R153, R86, R87 ;  /* 0x0800005699997389 */ /* 0x0000640000040057 */
[----:B01----:R-:W-:Y:S05]  /*6720*/  ENDCOLLECTIVE ;  /* 0x000000000000791b */ /* 0x003fea0003800000 */
.L_x_2056:
[----:B------:R-:W-:Y:S01]  /*6730*/  HFMA2 R87, -RZ, RZ, 0, 0 ;  /* 0x00000000ff577431 */ /* 0x000fe200000001ff */
[----:B------:R-:W-:Y:S02]  /*6740*/  MOV R86, 0x1f ;  /* 0x0000001f00567802 */ /* 0x000fe40000000f00 */
[----:B------:R-:W-:-:S05]  /*6750*/  MOV R156, R153 ;  /* 0x00000099009c7202 */ /* 0x000fca0000000f00 */
[----:B------:R-:W-:Y:S01]  /*6760*/  @!P6 FFMA.FTZ R156, R162, R156, R163 ;  /* 0x0000009ca29ce223 */ /* 0x000fe200000100a3 */
[----:B------:R-:W-:-:S04]  /*6770*/  @!P6 MOV R162, R151 ;  /* 0x0000009700a2e202 */ /* 0x000fc80000000f00 */
[----:B------:R-:W-:Y:S02]  /*6780*/  MOV R151, R162 ;  /* 0x000000a200977202 */ /* 0x000fe40000000f00 */
[----:B------:R-:W-:-:S07]  /*6790*/  @!P6 MOV R163, R156 ;  /* 0x0000009c00a3e202 */ /* 0x000fce0000000f00 */
[----:B------:R-:W-:Y:S05]  /*67a0*/  WARPSYNC.COLLECTIVE R152, `(.L_x_2057) ;  /* 0x0000000098087348 */ /* 0x000fea0003c00000 */
[----:B------:R0:W1:Y:S02]  /*67b0*/  SHFL.IDX P2, R153, R151, R87, R86 ;  /* 0x0000005797997389 */ /* 0x0000640000040056 */
[----:B01----:R-:W-:Y:S05]  /*67c0*/  ENDCOLLECTIVE ;  /* 0x000000000000791b */ /* 0x003fea0003800000 */
.L_x_2057:
[----:B------:R-:W-:Y:S02]  /*67d0*/  MOV R151, R163 ;  /* 0x000000a300977202 */ /* 0x000fe40000000f00 */
[----:B------:R-:W-:-:S07]  /*67e0*/  MOV R157, R153 ;  /* 0x00000099009d7202 */ /* 0x000fce0000000f00 */
[----:B------:R-:W-:Y:S05]  /*67f0*/  WARPSYNC.COLLECTIVE R152, `(.L_x_2058) ;  /* 0x0000000098087348 */ /* 0x000fea0003c00000 */
[----:B------:R0:W1:Y:S02]  /*6800*/  SHFL.IDX P2, R153, R151, R87, R86 ;  /* 0x0000005797997389 */ /* 0x0000640000040056 */
[----:B01----:R-:W-:Y:S05]  /*6810*/  ENDCOLLECTIVE ;  /* 0x000000000000791b */ /* 0x003fea0003800000 */
.L_x_2058:
[----:B------:R-:W-:Y:S01]  /*6820*/  HFMA2 R86, -RZ, RZ, 0, 5.9604644775390625e-08 ;  /* 0x00000001ff567431 */ /* 0x000fe200000001ff */
[----:B------:R-:W-:Y:S02]  /*6830*/  MOV R87, 0x1f ;  /* 0x0000001f00577802 */ /* 0x000fe40000000f00 */
[----:B------:R-:W-:Y:S02]  /*6840*/  MOV R151, R40 ;  /* 0x0000002800977202 */ /* 0x000fe40000000f00 */
[----:B------:R-:W-:Y:S02]  /*6850*/  MOV R156, R153 ;  /* 0x00000099009c7202 */ /* 0x000fe40000000f00 */
[----:B------:R-:W-:-:S03]  /*6860*/  MOV R153, R162 ;  /* 0x000000a200997202 */ /* 0x000fc60000000f00 */
[-C--:B------:R-:W-:Y:S01]  /*6870*/  FFMA.FTZ R156, R41, R157.reuse, R156 ;  /* 0x0000009d299c7223 */ /* 0x080fe2000001009c */
[----:B------:R-:W-:-:S07]  /*6880*/  FMUL.FTZ R157, R40, R157 ;  /* 0x0000009d289d7220 */ /* 0x000fce0000410000 */
[----:B------:R-:W-:Y:S05]  /*6890*/  WARPSYNC.COLLECTIVE R152, `(.L_x_2059) ;  /* 0x0000000098087348 */ /* 0x000fea0003c00000 */
[----:B------:R0:W1:Y:S02]  /*68a0*/  SHFL.DOWN P2, R153, R153, R86, R87 ;  /* 0x0800005699997389 */ /* 0x0000640000040057 */
[----:B01----:R-:W-:Y:S05]  /*68b0*/  ENDCOLLECTIVE ;  /* 0x000000000000791b */ /* 0x003fea0003800000 */
.L_x_2059:
[----:B------:R-:W-:Y:S02]  /*68c0*/  MOV R162, R153 ;  /* 0x0000009900a27202 */ /* 0x000fe40000000f00 */
[----:B------:R-:W-:-:S07]  /*68d0*/  MOV R153, R163 ;  /* 0x000000a300997202 */ /* 0x000fce0000000f00 */
[----:B------:R-:W-:Y:S05]  /*68e0*/  WARPSYNC.COLLECTIVE R152, `(.L_x_2060) ;  /* 0x0000000098087348 */ /* 0x000fea0003c00000 */
[----:B------:R0:W1:Y:S02]  /*68f0*/  SHFL.DOWN P2, R153, R153, R86, R87 ;  /* 0x0800005699997389 */ /* 0x0000640000040057 */
[----:B01----:R-:W-:Y:S05]  /*6900*/  ENDCOLLECTIVE ;  /* 0x000000000000791b */ /* 0x003fea0003800000 */
.L_x_2060:
[----:B------:R-:W-:Y:S01]  /*6910*/  HFMA2 R87, -RZ, RZ, 0, 0 ;  /* 0x00000000ff577431 */ /* 0x000fe200000001ff */
[----:B------:R-:W-:Y:S02]  /*6920*/  MOV R86, 0x1f ;  /* 0x0000001f00567802 */ /* 0x000fe40000000f00 */
[----:B------:R-:W-:-:S07]  /*6930*/  MOV R163, R153 ;  /* 0x0000009900a37202 */ /* 0x000fce0000000f00 */
[----:B------:R-:W-:Y:S05]  /*6940*/  WARPSYNC.COLLECTIVE R152, `(.L_x_2061) ;  /* 0x0000000098087348 */ /* 0x000fea0003c00000 */
[----:B------:R0:W1:Y:S02]  /*6950*/  SHFL.IDX P2, R153, R151, R87, R86 ;  /* 0x0000005797997389 */ /* 0x0000640000040056 */
[----:B01----:R-:W-:Y:S05]  /*6960*/  ENDCOLLECTIVE ;  /* 0x000000000000791b */ /* 0x003fea0003800000 */
.L_x_2061:
[----:B------:R-:W-:Y:S02]  /*6970*/  MOV R151, R41 ;  /* 0x0000002900977202 */ /* 0x000fe40000000f00 */
[----:B------:R-:W-:-:S07]  /*6980*/  MOV R40, R153 ;  /* 0x0000009900287202 */ /* 0x000fce0000000f00 */
[----:B------:R-:W-:Y:S05]  /*6990*/  WARPSYNC.COLLECTIVE R152, `(.L_x_2062) ;  /* 0x0000000098087348 */ /* 0x000fea0003c00000 */
[----:B------:R0:W1:Y:S02]  /*69a0*/  SHFL.IDX P2, R153, R151, R87, R86 ;  /* 0x0000005797997389 */ /* 0x0000640000040056 */
[----:B01----:R-:W-:Y:S05]  /*69b0*/  ENDCOLLECTIVE ;  /* 0x000000000000791b */ /* 0x003fea0003800000 */
.L_x_2062:
[----:B------:R-:W-:Y:S02]  /*69c0*/  MOV R41, R153 ;  /* 0x0000009900297202 */ /* 0x000fe40000000f00 */
[----:B------:R-:W-:Y:S01]  /*69d0*/  ISETP.NE.AND P2, PT, R83, 0x1f, PT ;  /* 0x0000001f5300780c */ /* 0x000fe20003f45270 */
[----:B------:R-:W-:-:S12]  /*69e0*/  BRA `(.L_x_2063) ;  /* 0xffffffc400387947 */ /* 0x000fd8000383ffff */
.L_x_2064:
        /* <DEDUP_REMOVED lines=9> */
.L_x_10428:


//--------------------- .text._Z25selective_scan_bwd_kernelI32Selective_Scan_bwd_kernel_traitsILi128ELi16ELb1ELb0ELb1ELb0ELb1EN3c108BFloat16EfEEv12SSMParamsBwd --------------------------
	.section	.text._Z25selective_scan_bwd_kernelI32Selective_Scan_bwd_kernel_traitsILi128ELi16ELb1ELb0ELb1ELb0ELb1EN3c108BFloat16EfEEv12SSMParamsBwd,"ax",@progbits
	.align	128
        .global         _Z25selective_scan_bwd_kernelI32Selective_Scan_bwd_kernel_traitsILi128ELi16ELb1ELb0ELb1ELb0ELb1EN3c108BFloat16EfEEv12SSMParamsBwd
        .type           _Z25selective_scan_bwd_kernelI32Selective_Scan_bwd_kernel_traitsILi128ELi16ELb1ELb0ELb1ELb0ELb1EN3c108BFloat16EfEEv12SSMParamsBwd,@function
        .size           _Z25selective_scan_bwd_kernelI32Selective_Scan_bwd_kernel_traitsILi128ELi16ELb1ELb0ELb1ELb0ELb1EN3c108BFloat16EfEEv12SSMParamsBwd,(.L_x_10429 - _Z25selective_scan_bwd_kernelI32Selective_Scan_bwd_kernel_traitsILi128ELi16ELb1ELb0ELb1ELb0ELb1EN3c108BFloat16EfEEv12SSMParamsBwd)
        .other          _Z25selective_scan_bwd_kernelI32Selective_Scan_bwd_kernel_traitsILi128ELi16ELb1ELb0ELb1ELb0ELb1EN3c108BFloat16EfEEv12SSMParamsBwd,@"STO_CUDA_ENTRY STV_DEFAULT"
_Z25selective_scan_bwd_kernelI32Selective_Scan_bwd_kernel_traitsILi128ELi16ELb1ELb0ELb1ELb0ELb1EN3c108BFloat16EfEEv12SSMParamsBwd:
.text._Z25selective_scan_bwd_kernelI32Selective_Scan_bwd_kernel_traitsILi128ELi16ELb1ELb0ELb1ELb0ELb1EN3c108BFloat16EfEEv12SSMParamsBwd:
        /* <DEDUP_REMOVED lines=24> */
[----:B------:R-:W-:Y:S02]  /*0180*/  MOV R3, UR5 ;  /* 0x0000000500037c02 */ /* 0x000fe40008000f00 */
        /* <DEDUP_REMOVED lines=14> */
[----:B------:R-:W-:Y:S02]  /*0270*/  UIMAD UR23, UR10, UR23, UR5 ;  /* 0x000000170a1772a4 */ /* 0x000fe4000f8e0205 */
[----:B------:R-:W-:Y:S01]  /*0280*/  UIMAD UR22, UR10, UR15, UR17 ;  /* 0x0000000f0a1672a4 */ /* 0x000fe2000f8e0211 */
[----:B------:R-:W4:Y:S05]  /*0290*/  LDCU.128 UR12, c[0x0][0x460] ;  /* 0x00008c00ff0c77ac */ /* 0x000f2a0008000c00 */
[----:B------:R-:W5:Y:S01]  /*02a0*/  I2F.RP R0, UR29 ;  /* 0x0000001d00007d06 */ /* 0x000f620008209400 */
[----:B-1----:R-:W-:Y:S01]  /*02b0*/  ULEA UR17, UR25, 0xfffff800, 0xb ;  /* 0xfffff80019117891 */ /* 0x002fe2000f8e58ff */
[----:B------:R-:W1:Y:S03]  /*02c0*/  LDCU.64 UR20, c[0x0][0x498] ;  /* 0x00009300ff1477ac */ /* 0x000e660008000a00 */
[----:B------:R-:W-:-:S02]  /*02d0*/  UIADD3 UR18, UP0, UPT, UR17, UR4, URZ ;  /* 0x0000000411127290 */ /* 0x000fc4000ff1e0ff */
[----:B------:R-:W-:Y:S01]  /*02e0*/  USHF.R.S32.HI UR9, URZ, 0x1f, UR17 ;  /* 0x0000001fff097899 */ /* 0x000fe20008011411 */
[----:B------:R-:W-:Y:S01]  /*02f0*/  UMOV UR4, URZ ;  /* 0x000000ff00047c82 */ /* 0x000fe20008000000 */
[----:B------:R-:W-:Y:S02]  /*0300*/  UIADD3 UR11, UP2, UPT, UR17, UR16, URZ ;  /* 0x00000010110b7290 */ /* 0x000fe4000ff5e0ff */
        /* <DEDUP_REMOVED lines=19> */
[----:B------:R-:W3:Y:S01]  /*0440*/  LDCU.64 UR22, c[0x0][0x4a0] ;  /* 0x00009400ff1677ac */ /* 0x000ee20008000a00 */
[----:B------:R-:W-:-:S02]  /*0450*/  UIADD3 UR14, UPT, UPT, -UR11, URZ, URZ ;  /* 0x000000ff0b0e7290 */ /* 0x000fc4000fffe1ff */
[----:B-1----:R-:W-:Y:S02]  /*0460*/  UIMAD.WIDE.U32 UR4, UR8, UR20, URZ ;  /* 0x00000014080472a5 */ /* 0x002fe4000f8e00ff */
[----:B------:R-:W-:Y:S02]  /*0470*/  UIMAD UR14, UR29, UR14, UR24 ;  /* 0x0000000e1d0e72a4 */ /* 0x000fe4000f8e0218 */
[----:B------:R-:W-:Y:S02]  /*0480*/  UIMAD UR5, UR8, UR21, UR5 ;  /* 0x00000015080572a4 */ /* 0x000fe4000f8e0205 */
[----:B------:R-:W-:Y:S02]  /*0490*/  UISETP.GT.U32.AND UP2, UPT, UR29, UR14, UPT ;  /* 0x0000000e1d00728c */ /* 0x000fe4000bf44070 */
[----:B----4-:R-:W-:Y:S02]  /*04a0*/  UIMAD.WIDE.U32 UR20, UR8, UR6, URZ ;  /* 0x00000006081472a5 */ /* 0x010fe4000f8e00ff */
[----:B--2---:R-:W-:-:S02]  /*04b0*/  UISETP.NE.U32.AND UP0, UPT, UR26, URZ, UPT ;  /* 0x000000ff1a00728c */ /* 0x004fc4000bf05070 */
[----:B---3--:R-:W-:Y:S02]  /*04c0*/  UIMAD.WIDE.U32 UR12, UR10, UR22, UR4 ;  /* 0x000000160a0c72a5 */ /* 0x008fe4000f8e0004 */
[----:B------:R-:W-:Y:S02]  /*04d0*/  UIMAD UR21, UR8, UR7, UR21 ;  /* 0x00000007081572a4 */ /* 0x000fe4000f8e0215 */
[----:B------:R-:W-:Y:S02]  /*04e0*/  UIMAD UR22, UR10, UR23, UR13 ;  /* 0x000000170a1672a4 */ /* 0x000fe4000f8e020d */
[----:B------:R-:W-:Y:S02]  /*04f0*/  @!UP2 UIADD3 UR14, UPT, UPT, UR14, -UR29, URZ ;  /* 0x8000001d0e0ea290 */ /* 0x000fe4000fffe0ff */
[----:B------:R-:W-:Y:S02]  /*0500*/  ULOP3.LUT UR13, UR10, UR28, URZ, 0x3c, !UPT ;  /* 0x0000001c0a0d7292 */ /* 0x000fe4000f8e3cff */
[----:B------:R-:W-:-:S02]  /*0510*/  UISETP.GE.U32.AND UP1, UPT, UR14, UR29, UPT ;  /* 0x0000001d0e00728c */ /* 0x000fc4000bf26070 */
[----:B------:R-:W-:Y:S02]  /*0520*/  @!UP2 UIADD3 UR11, UPT, UPT, UR11, 0x1, URZ ;  /* 0x000000010b0ba890 */ /* 0x000fe4000fffe0ff */
[----:B------:R-:W-:Y:S01]  /*0530*/  UISETP.NE.AND.EX UP0, UPT, UR27, URZ, UPT, UP0 ;  /* 0x000000ff1b00728c */ /* 0x000fe2000bf05300 */
[----:B------:R-:W1:Y:S01]  /*0540*/  LDCU.64 UR6, c[0x0][0x528] ;  /* 0x0000a500ff0677ac */ /* 0x000e620008000a00 */
[----:B------:R-:W-:-:S05]  /*0550*/  UISETP.GE.AND UP2, UPT, UR13, URZ, UPT ;  /* 0x000000ff0d00728c */ /* 0x000fca000bf46270 */
[----:B------:R-:W-:Y:S02]  /*0560*/  @UP1 UIADD3 UR11, UPT, UPT, UR11, 0x1, URZ ;  /* 0x000000010b0b1890 */ /* 0x000fe4000fffe0ff */
[----:B------:R-:W-:Y:S01]  /*0570*/  UISETP.NE.AND UP1, UPT, UR28, URZ, UPT ;  /* 0x000000ff1c00728c */ /* 0x000fe2000bf25270 */
[----:B------:R-:W2:Y:S01]  /*0580*/  LDCU.64 UR26, c[0x0][0x3e8] ;  /* 0x00007d00ff1a77ac */ /* 0x000ea20008000a00 */
[----:B------:R-:W3:Y:S02]  /*0590*/  @UP0 LDCU UR13, c[0x0][0x384] ;  /* 0x00007080ff0d07ac */ /* 0x000ee40008000800 */
[----:B------:R-:W-:Y:S02]  /*05a0*/  @!UP2 UIADD3 UR11, UPT, UPT, -UR11, URZ, URZ ;  /* 0x000000ff0b0ba290 */ /* 0x000fe4000fffe1ff */
[----:B------:R-:W-:-:S05]  /*05b0*/  UIADD3 UR12, UP2, UPT, UR17, UR12, URZ ;  /* 0x0000000c110c7290 */ /* 0x000fca000ff5e0ff */
[----:B------:R-:W-:Y:S01]  /*05c0*/  @!UP1 ULOP3.LUT UR11, URZ, UR28, URZ, 0x33, !UPT ;  /* 0x0000001cff0b9292 */ /* 0x000fe2000f8e33ff */
[----:B------:R-:W4:Y:S01]  /*05d0*/  LDCU.64 UR4, c[0x0][0x450] ;  /* 0x00008a00ff0477ac */ /* 0x000f220008000a00 */
[----:B-1----:R-:W-:Y:S02]  /*05e0*/  ULEA UR14, UP1, UR12, UR6, 0x1 ;  /* 0x000000060c0e7291 */ /* 0x002fe4000f8208ff */
[----:B------:R-:W-:Y:S01]  /*05f0*/  USHF.R.S32.HI UR6, URZ, 0x1f, UR11 ;  /* 0x0000001fff067899 */ /* 0x000fe2000801140b */
[----:B------:R-:W1:Y:S01]  /*0600*/  @UP0 LDCU UR28, c[0x0][0x38c] ;  /* 0x00007180ff1c07ac */ /* 0x000e620008000800 */
[----:B------:R-:W-:Y:S02]  /*0610*/  UIADD3.X UR22, UPT, UPT, UR9, UR22, URZ, UP2, !UPT ;  /* 0x0000001609167290 */ /* 0x000fe400097fe4ff */
[----:B--2---:R-:W-:Y:S01]  /*0620*/  UIMAD UR6, UR6, UR26, URZ ;  /* 0x0000001a060672a4 */ /* 0x004fe2000f8e02ff */
[----:B------:R-:W2:Y:S01]  /*0630*/  @UP0 LDCU.64 UR30, c[0x0][0x480] ;  /* 0x00009000ff1e07ac */ /* 0x000ea20008000a00 */
[----:B------:R-:W-:-:S02]  /*0640*/  ULEA.HI.X UR22, UR12, UR7, UR22, 0x1, UP1 ;  /* 0x000000070c167291 */ /* 0x000fc400088f0c16 */
[----:B------:R-:W-:Y:S02]  /*0650*/  UIMAD.WIDE.U32 UR20, UR11, UR26, UR20 ;  /* 0x0000001a0b1472a5 */ /* 0x000fe4000f8e0014 */
[----:B------:R-:W-:Y:S02]  /*0660*/  UIMAD UR12, UR11, UR27, UR6 ;  /* 0x0000001b0b0c72a4 */ /* 0x000fe4000f8e0206 */
[----:B---3--:R-:W-:Y:S02]  /*0670*/  @UP0 UIMAD UR8, UR8, UR13, UR10 ;  /* 0x0000000d080802a4 */ /* 0x008fe4000f8e020a */
[----:B------:R-:W-:Y:S02]  /*0680*/  UIADD3 UR17, UP1, UPT, UR17, UR20, URZ ;  /* 0x0000001411117290 */ /* 0x000fe4000ff3e0ff */
[----:B------:R-:W-:Y:S02]  /*0690*/  UIADD3 UR12, UPT, UPT, UR21, UR12, URZ ;  /* 0x0000000c150c7290 */ /* 0x000fe4000fffe0ff */
[----:B------:R-:W-:-:S02]  /*06a0*/  @UP0 UIMAD UR8, UR8, UR25, URZ ;  /* 0x00000019080802a4 */ /* 0x000fc4000f8e02ff */
        /* <DEDUP_REMOVED lines=22> */
[----:B-1----:R-:W-:Y:S01]  /*0810*/  ULEA UR25, UR8, UR25, 0x18 ;  /* 0x0000001908197291 */ /* 0x002fe2000f8ec0ff */
[C---:B0-----:R-:W-:Y:S02]  /*0820*/  SHF.L.U32 R0, R83.reuse, 0x1, RZ ;  /* 0x0000000153007819 */ /* 0x041fe400000006ff */
[----:B------:R-:W-:Y:S02]  /*0830*/  LOP3.LUT R40, R83, 0x1f, RZ, 0xc0, !PT ;  /* 0x0000001f53287812 */ /* 0x000fe400078ec0ff */
[----:B------:R-:W-:-:S04]  /*0840*/  LOP3.LUT R5, R0, 0x7c0, RZ, 0xc0, !PT ;  /* 0x000007c000057812 */ /* 0x000fc800078ec0ff */
[----:B--23--:R-:W-:-:S07]  /*0850*/  LOP3.LUT R16, R5, R40, RZ, 0xfc, !PT ;  /* 0x0000002805107212 */ /* 0x00cfce00078efcff */
.L_x_2113:
        /* <DEDUP_REMOVED lines=10> */
[----:B------:R-:W-:Y:S01]  /*0900*/  ULEA UR8, UR12, 0xfffff800, 0xb ;  /* 0xfffff8000c087891 */ /* 0x000fe2000f8e58ff */
[----:B------:R-:W2:Y:S01]  /*0910*/  LDCU UR14, c[0x0][0x38c] ;  /* 0x00007180ff0e77ac */ /* 0x000ea20008000800 */
[----:B------:R-:W3:Y:S05]  /*0920*/  LDG.E.128 R8, desc[UR32][R2.64] ;  /* 0x0000002002087981 */ /* 0x000eea000c1e1d00 */
[----:B------:R-:W4:Y:S01]  /*0930*/  S2UR UR10, SR_CTAID.Y ;  /* 0x00000000000a79c3 */ /* 0x000f220000002600 */
[----:B------:R-:W5:Y:S01]  /*0940*/  LDG.E.128 R28, desc[UR32][R2.64+0x200] ;  /* 0x00020020021c7981 */ /* 0x000f62000c1e1d00 */
[----:B------:R-:W-:-:S06]  /*0950*/  IMAD.WIDE.U32 R18, R16, 0x10, R18 ;  /* 0x0000001010127825 */ /* 0x000fcc00078e0012 */
[----:B------:R-:W4:Y:S01]  /*0960*/  LDC.64 R26, c[0x0][0x418] ;  /* 0x00010600ff1a7b82 */ /* 0x000f220000000a00 */
[----:B0-----:R-:W-:-:S07]  /*0970*/  IADD3 R82, PT, PT, R5, R0, RZ ;  /* 0x0000000005527210 */ /* 0x001fce0007ffe0ff */
[----:B------:R-:W0:Y:S01]  /*0980*/  LDC.64 R78, c[0x0][0x510] ;  /* 0x00014400ff4e7b82 */ /* 0x000e220000000a00 */
[----:B------:R-:W-:-:S04]  /*0990*/  LEA R82, R82, UR25, 0x4 ;  /* 0x0000001952527c11 */ /* 0x000fc8000f8e20ff */
[----:B------:R-:W-:-:S03]  /*09a0*/  LEA R81, R0, R82, 0x4 ;  /* 0x0000005200517211 */ /* 0x000fc600078e20ff */
[----:B------:R-:W2:Y:S01]  /*09b0*/  LDC.64 R84, c[0x0][0x558] ;  /* 0x00015600ff547b82 */ /* 0x000ea20000000a00 */
[----:B---3--:R-:W-:Y:S04]  /*09c0*/  STS.128 [R82], R8 ;  /* 0x0000000852007388 */ /* 0x008fe80000000c00 */
[----:B-----5:R3:W-:Y:S01]  /*09d0*/  STS.128 [R82+0x200], R28 ;  /* 0x0002001c52007388 */ /* 0x0207e20000000c00 */
[----:B------:R-:W-:-:S03]  /*09e0*/  NOP ;  /* 0x0000000000007918 */ /* 0x000fc60000000000 */
[----:B------:R-:W-:Y:S04]  /*09f0*/  LDS.128 R12, [R81] ;  /* 0x00000000510c7984 */ /* 0x000fe80000000c00 */
[----:B------:R-:W-:Y:S01]  /*0a00*/  LDS.128 R20, [R81+0x10] ;  /* 0x0000100051147984 */ /* 0x000fe20000000c00 */
[----:B------:R-:W-:Y:S01]  /*0a10*/  BAR.SYNC.DEFER_BLOCKING 0x0 ;  /* 0x0000000000007b1d */ /* 0x000fe20000010000 */
[----:B------:R-:W-:Y:S01]  /*0a20*/  IMAD.WIDE.U32 R24, R16, 0x10, R24 ;  /* 0x0000001010187825 */ /* 0x000fe200078e0018 */
[----:B------:R-:W-:-:S06]  /*0a30*/  MOV R2, UR8 ;  /* 0x0000000800027c02 */ /* 0x000fcc0008000f00 */
[----:B---3--:R-:W3:Y:S01]  /*0a40*/  LDC.64 R28, c[0x0][0x488] ;  /* 0x00012200ff1c7b82 */ /* 0x008ee20000000a00 */
[----:B------:R-:W-:Y:S01]  /*0a50*/  HFMA2 R3, -RZ, RZ, 0, 0 ;  /* 0x00000000ff037431 */ /* 0x000fe200000001ff */
[----:B------:R-:W5:Y:S01]  /*0a60*/  LDCU.64 UR8, c[0x0][0x490] ;  /* 0x00009200ff0877ac */ /* 0x000f620008000a00 */
[----:B------:R-:W4:Y:S04]  /*0a70*/  LDG.E.128 R32, desc[UR32][R18.64] ;  /* 0x0000002012207981 */ /* 0x000f28000c1e1d00 */
[----:B------:R1:W2:Y:S02]  /*0a80*/  LDG.E.128 R36, desc[UR32][R18.64+0x200] ;  /* 0x0002002012247981 */ /* 0x0002a4000c1e1d00 */
[----:B-1----:R-:W1:Y:S02]  /*0a90*/  LDC.64 R18, c[0x0][0x410] ;  /* 0x00010400ff127b82 */ /* 0x002e640000000a00 */
[----:B----4-:R-:W-:Y:S04]  /*0aa0*/  STS.128 [R82], R32 ;  /* 0x0000002052007388 */ /* 0x010fe80000000c00 */
[----:B--2---:R2:W-:Y:S01]  /*0ab0*/  STS.128 [R82+0x200], R36 ;  /* 0x0002002452007388 */ /* 0x0045e20000000c00 */
[----:B------:R-:W-:-:S03]  /*0ac0*/  NOP ;  /* 0x0000000000007918 */ /* 0x000fc60000000000 */
[----:B------:R-:W-:Y:S04]  /*0ad0*/  LDS.128 R4, [R81] ;  /* 0x0000000051047984 */ /* 0x000fe80000000c00 */
[----:B------:R-:W-:Y:S01]  /*0ae0*/  LDS.128 R8, [R81+0x10] ;  /* 0x0000100051087984 */ /* 0x000fe20000000c00 */
[----:B------:R-:W-:Y:S01]  /*0af0*/  BAR.SYNC.DEFER_BLOCKING 0x0 ;  /* 0x0000000000007b1d */ /* 0x000fe20000010000 */
[----:B-1----:R-:W-:-:S07]  /*0b00*/  IMAD R17, R19, UR26, RZ ;  /* 0x0000001a13117c24 */ /* 0x002fce000f8e02ff */
[----:B--2---:R-:W1:Y:S01]  /*0b10*/  LDC.64 R36, c[0x0][0x478] ;  /* 0x00011e00ff247b82 */ /* 0x004e620000000a00 */
[----:B------:R-:W2:Y:S04]  /*0b20*/  LDG.E.128 R44, desc[UR32][R24.64] ;  /* 0x00000020182c7981 */ /* 0x000ea8000c1e1d00 */
[----:B------:R3:W4:Y:S01]  /*0b30*/  LDG.E.128 R48, desc[UR32][R24.64+0x200] ;  /* 0x0002002018307981 */ /* 0x000722000c1e1d00 */
[----:B------:R-:W-:-:S05]  /*0b40*/  IMAD.WIDE.U32 R18, R18, UR26, R2 ;  /* 0x0000001a12127c25 */ /* 0x000fca000f8e0002 */
[----:B------:R-:W-:-:S03]  /*0b50*/  IADD3 R19, PT, PT, R19, R17, RZ ;  /* 0x0000001113137210 */ /* 0x000fc60007ffe0ff */
[----:B------:R-:W-:-:S04]  /*0b60*/  IMAD.WIDE.U32 R18, R26, UR10, R18 ;  /* 0x0000000a1a127c25 */ /* 0x000fc8000f8e0012 */
[----:B------:R-:W-:Y:S01]  /*0b70*/  IMAD R0, R27, UR10, R19 ;  /* 0x0000000a1b007c24 */ /* 0x000fe2000f8e0213 */
[C---:B---3--:R-:W-:Y:S01]  /*0b80*/  LEA R24, P0, R18.reuse, R28, 0x1 ;  /* 0x0000001c12187211 */ /* 0x048fe200078008ff */
[----:B------:R-:W3:Y:S03]  /*0b90*/  LDC.64 R26, c[0x0][0x428] ;  /* 0x00010a00ff1a7b82 */ /* 0x000ee60000000a00 */
[----:B------:R-:W-:-:S03]  /*0ba0*/  LEA.HI.X R25, R18, R29, R0, 0x1, P0 ;  /* 0x0000001d12197211 */ /* 0x000fc600000f0c00 */
[----:B------:R-:W-:-:S03]  /*0bb0*/  IMAD.WIDE.U32 R18, R16, 0x10, R24 ;  /* 0x0000001010127825 */ /* 0x000fc600078e0018 */
[----:B------:R-:W0:Y:S01]  /*0bc0*/  LDC.64 R24, c[0x0][0x420] ;  /* 0x00010800ff187b82 */ /* 0x000e220000000a00 */
[----:B--2---:R-:W-:Y:S04]  /*0bd0*/  STS.128 [R82], R44 ;  /* 0x0000002c52007388 */ /* 0x004fe80000000c00 */
[----:B----4-:R-:W-:Y:S01]  /*0be0*/  STS.128 [R82+0x200], R48 ;  /* 0x0002003052007388 */ /* 0x010fe20000000c00 */
[----:B------:R-:W-:-:S03]  /*0bf0*/  NOP ;  /* 0x0000000000007918 */ /* 0x000fc60000000000 */
[----:B------:R-:W-:Y:S04]  /*0c00*/  LDS.128 R28, [R81] ;  /* 0x00000000511c7984 */ /* 0x000fe80000000c00 */
[----:B------:R-:W2:Y:S01]  /*0c10*/  LDS.128 R32, [R81+0x10] ;  /* 0x0000100051207984 */ /* 0x000ea20000000c00 */
[----:B------:R-:W-:Y:S06]  /*0c20*/  BAR.SYNC.DEFER_BLOCKING 0x0 ;  /* 0x0000000000007b1d */ /* 0x000fec0000010000 */
[----:B------:R-:W4:Y:S04]  /*0c30*/  LDG.E.128 R56, desc[UR32][R18.64] ;  /* 0x0000002012387981 */ /* 0x000f28000c1e1d00 */
[----:B------:R5:W2:Y:S01]  /*0c40*/  LDG.E.128 R60, desc[UR32][R18.64+0x200] ;  /* 0x00020020123c7981 */ /* 0x000aa2000c1e1d00 */
[----:B0-----:R-:W-:-:S02]  /*0c50*/  IMAD R17, R25, UR26, RZ ;  /* 0x0000001a19117c24 */ /* 0x001fc4000f8e02ff */
[----:B------:R-:W-:-:S05]  /*0c60*/  IMAD.WIDE.U32 R24, R24, UR26, R2 ;  /* 0x0000001a18187c25 */ /* 0x000fca000f8e0002 */
[----:B------:R-:W-:-:S03]  /*0c70*/  IADD3 R25, PT, PT, R25, R17, RZ ;  /* 0x0000001119197210 */ /* 0x000fc60007ffe0ff */
[----:B---3--:R-:W-:-:S04]  /*0c80*/  IMAD.WIDE.U32 R24, R26, UR10, R24 ;  /* 0x0000000a1a187c25 */ /* 0x008fc8000f8e0018 */
[----:B------:R-:W-:Y:S01]  /*0c90*/  IMAD R0, R27, UR10, R25 ;  /* 0x0000000a1b007c24 */ /* 0x000fe2000f8e0219 */
[----:B-1----:R-:W-:-:S04]  /*0ca0*/  LEA R26, P0, R24, R36, 0x1 ;  /* 0x00000024181a7211 */ /* 0x002fc800078008ff */
[----:B------:R-:W-:-:S03]  /*0cb0*/  LEA.HI.X R27, R24, R37, R0, 0x1, P0 ;  /* 0x00000025181b7211 */ /* 0x000fc600000f0c00 */
[----:B-----5:R-:W-:Y:S01]  /*0cc0*/  IMAD.WIDE.U32 R18, R16, 0x10, R26 ;  /* 0x0000001010127825 */ /* 0x020fe200078e001a */
[----:B----4-:R-:W-:Y:S04]  /*0cd0*/  STS.128 [R82], R56 ;  /* 0x0000003852007388 */ /* 0x010fe80000000c00 */
[----:B--2---:R0:W-:Y:S01]  /*0ce0*/  STS.128 [R82+0x200], R60 ;  /* 0x0002003c52007388 */ /* 0x0041e20000000c00 */
[----:B------:R-:W-:-:S03]  /*0cf0*/  NOP ;  /* 0x0000000000007918 */ /* 0x000fc60000000000 */
[----:B------:R-:W1:Y:S04]  /*0d00*/  LDS.128 R52, [R81] ;  /* 0x0000000051347984 */ /* 0x000e680000000c00 */
[----:B------:R-:W2:Y:S01]  /*0d10*/  LDS.128 R24, [R81+0x10] ;  /* 0x0000100051187984 */ /* 0x000ea20000000c00 */
[----:B------:R-:W-:Y:S08]  /*0d20*/  BAR.SYNC.DEFER_BLOCKING 0x0 ;  /* 0x0000000000007b1d */ /* 0x000ff00000010000 */
[----:B0-----:R-:W0:Y:S01]  /*0d30*/  LDC.64 R62, c[0x0][0x508] ;  /* 0x00014200ff3e7b82 */ /* 0x001e220000000a00 */
[----:B------:R-:W3:Y:S04]  /*0d40*/  LDG.E.128 R44, desc[UR32][R18.64] ;  /* 0x00000020122c7981 */ /* 0x000ee8000c1e1d00 */
[----:B------:R4:W5:Y:S01]  /*0d50*/  LDG.E.128 R64, desc[UR32][R18.64+0x200] ;  /* 0x0002002012407981 */ /* 0x000962000c1e1d00 */
[C---:B------:R-:W-:Y:S01]  /*0d60*/  PRMT R118, R34.reuse, 0x7632, R118 ;  /* 0x0000763222767816 */ /* 0x040fe20000000076 */
[----:B0-----:R-:W-:Y:S01]  /*0d70*/  IMAD R63, R63, UR26, RZ ;  /* 0x0000001a3f3f7c24 */ /* 0x001fe2000f8e02ff */
[----:B------:R-:W-:Y:S01]  /*0d80*/  SHF.L.U32 R101, R34, 0x10, RZ ;  /* 0x0000001022657819 */ /* 0x000fe200000006ff */
[----:B------:R-:W-:Y:S01]  /*0d90*/  UISETP.NE.U32.AND UP0, UPT, UR8, URZ, UPT ;  /* 0x000000ff0800728c */ /* 0x000fe2000bf05070 */
[----:B-1----:R-:W-:-:S02]  /*0da0*/  PRMT R37, R53, 0x7632, R37 ;  /* 0x0000763235257816 */ /* 0x002fc40000000025 */
[C---:B------:R-:W-:Y:S01]  /*0db0*/  PRMT R51, R54.reuse, 0x7632, R51 ;  /* 0x0000763236337816 */ /* 0x040fe20000000033 */
[----:B------:R-:W-:Y:S01]  /*0dc0*/  UISETP.NE.AND.EX UP0, UPT, UR9, URZ, UPT, UP0 ;  /* 0x000000ff0900728c */ /* 0x000fe2000bf05300 */
[----:B------:R-:W-:Y:S02]  /*0dd0*/  SHF.L.U32 R37, R37, 0x10, RZ ;  /* 0x0000001025257819 */ /* 0x000fe400000006ff */
[----:B------:R-:W-:Y:S02]  /*0de0*/  SHF.L.U32 R51, R51, 0x10, RZ ;  /* 0x0000001033337819 */ /* 0x000fe400000006ff */
[----:B------:R-:W-:Y:S02]  /*0df0*/  SHF.L.U32 R48, R53, 0x10, RZ ;  /* 0x0000001035307819 */ /* 0x000fe400000006ff */
[----:B------:R-:W-:Y:S02]  /*0e00*/  SHF.L.U32 R49, R54, 0x10, RZ ;  /* 0x0000001036317819 */ /* 0x000fe400000006ff */
[----:B------:R-:W-:Y:S01]  /*0e10*/  SHF.L.U32 R39, R52, 0x10, RZ ;  /* 0x0000001034277819 */ /* 0x000fe200000006ff */
[----:B------:R-:W-:Y:S01]  /*0e20*/  FMUL.FTZ R41, R48, -1.4426950216293334961 ;  /* 0xbfb8aa3b30297820 */ /* 0x000fe20000410000 */
[C---:B--2---:R-:W-:Y:S01]  /*0e30*/  SHF.L.U32 R36, R24.reuse, 0x10, RZ ;  /* 0x0000001018247819 */ /* 0x044fe200000006ff */
[----:B------:R-:W-:Y:S01]  /*0e40*/  FMUL.FTZ R42, R49, -1.4426950216293334961 ;  /* 0xbfb8aa3b312a7820 */ /* 0x000fe20000410000 */
[----:B----4-:R-:W-:Y:S01]  /*0e50*/  SHF.L.U32 R19, R25, 0x10, RZ ;  /* 0x0000001019137819 */ /* 0x010fe200000006ff */
[----:B------:R-:W-:Y:S01]  /*0e60*/  FMUL.FTZ R0, R39, -1.4426950216293334961 ;  /* 0xbfb8aa3b27007820 */ /* 0x000fe20000410000 */
[----:B------:R-:W-:Y:S01]  /*0e70*/  PRMT R53, R24, 0x7632, R53 ;  /* 0x0000763218357816 */ /* 0x000fe20000000035 */
[----:B------:R-:W-:Y:S01]  /*0e80*/  FMUL.FTZ R24, R37, -1.4426950216293334961 ;  /* 0xbfb8aa3b25187820 */ /* 0x000fe20000410000 */
[----:B------:R-:W-:Y:S01]  /*0e90*/  PRMT R54, R25, 0x7632, R54 ;  /* 0x0000763219367816 */ /* 0x000fe20000000036 */
[----:B------:R-:W-:Y:S01]  /*0ea0*/  FMUL.FTZ R25, R51, -1.4426950216293334961 ;  /* 0xbfb8aa3b33197820 */ /* 0x000fe20000410000 */
[----:B------:R-:W-:Y:S01]  /*0eb0*/  PRMT R38, R52, 0x7632, R38 ;  /* 0x0000763234267816 */ /* 0x000fe20000000026 */
[----:B------:R-:W-:Y:S01]  /*0ec0*/  FMUL.FTZ R58, R19, -1.4426950216293334961 ;  /* 0xbfb8aa3b133a7820 */ /* 0x000fe20000410000 */
[----:B------:R-:W-:Y:S01]  /*0ed0*/  PRMT R52, R55, 0x7632, R52 ;  /* 0x0000763237347816 */ /* 0x000fe20000000034 */
[----:B------:R-:W-:Y:S01]  /*0ee0*/  MUFU.EX2 R73, R24 ;  /* 0x0000001800497308 */ /* 0x000fe20000000800 */
[----:B------:R-:W-:Y:S01]  /*0ef0*/  SHF.L.U32 R53, R53, 0x10, RZ ;  /* 0x0000001035357819 */ /* 0x000fe200000006ff */
[----:B------:R-:W-:Y:S01]  /*0f00*/  FMUL.FTZ R56, R36, -1.4426950216293334961 ;  /* 0xbfb8aa3b24387820 */ /* 0x000fe20000410000 */
[----:B------:R-:W-:Y:S01]  /*0f10*/  SHF.L.U32 R52, R52, 0x10, RZ ;  /* 0x0000001034347819 */ /* 0x000fe200000006ff */
[----:B------:R0:W1:Y:S01]  /*0f20*/  MUFU.EX2 R74, R25 ;  /* 0x00000019004a7308 */ /* 0x0000620000000800 */
[----:B------:R-:W-:-:S02]  /*0f30*/  SHF.L.U32 R50, R55, 0x10, RZ ;  /* 0x0000001037327819 */ /* 0x000fc400000006ff */
[C---:B------:R-:W-:Y:S01]  /*0f40*/  SHF.L.U32 R18, R26.reuse, 0x10, RZ ;  /* 0x000000101a127819 */ /* 0x040fe200000006ff */
[----:B------:R2:W4:Y:S01]  /*0f50*/  MUFU.EX2 R17, R0 ;  /* 0x0000000000117308 */ /* 0x0005220000000800 */
[----:B------:R-:W-:Y:S01]  /*0f60*/  PRMT R55, R26, 0x7632, R55 ;  /* 0x000076321a377816 */ /* 0x000fe20000000037 */
[----:B------:R-:W-:Y:S01]  /*0f70*/  FMUL.FTZ R26, R52, -1.4426950216293334961 ;  /* 0xbfb8aa3b341a7820 */ /* 0x000fe20000410000 */
[----:B------:R-:W-:Y:S01]  /*0f80*/  FMUL.FTZ R43, R50, -1.4426950216293334961 ;  /* 0xbfb8aa3b322b7820 */ /* 0x000fe20000410000 */
[----:B------:R4:W-:Y:S01]  /*0f90*/  MUFU.EX2 R71, R58 ;  /* 0x0000003a00477308 */ /* 0x0009e20000000800 */
[----:B0-----:R-:W-:Y:S01]  /*0fa0*/  IMAD.WIDE.U32 R24, R62, UR26, R2 ;  /* 0x0000001a3e187c25 */ /* 0x001fe2000f8e0002 */
[----:B------:R-:W-:Y:S02]  /*0fb0*/  SHF.L.U32 R38, R38, 0x10, RZ ;  /* 0x0000001026267819 */ /* 0x000fe400000006ff */
[----:B------:R-:W0:Y:S01]  /*0fc0*/  MUFU.EX2 R75, R26 ;  /* 0x0000001a004b7308 */ /* 0x000e220000000800 */
[----:B--2---:R-:W-:Y:S01]  /*0fd0*/  SHF.L.U32 R0, R27, 0x10, RZ ;  /* 0x000000101b007819 */ /* 0x004fe200000006ff */
[----:B-1----:R-:W-:Y:S01]  /*0fe0*/  FADD.FTZ R74, R74, 1 ;  /* 0x3f8000004a4a7421 */ /* 0x002fe20000010000 */
[----:B------:R-:W-:Y:S01]  /*0ff0*/  IADD3 R25, PT, PT, R25, R63, RZ ;  /* 0x0000003f19197210 */ /* 0x000fe20007ffe0ff */
[----:B------:R1:W2:Y:S01]  /*1000*/  MUFU.EX2 R57, R41 ;  /* 0x0000002900397308 */ /* 0x0002a20000000800 */
[----:B----4-:R-:W-:Y:S01]  /*1010*/  PRMT R58, R27, 0x7632, R58 ;  /* 0x000076321b3a7816 */ /* 0x010fe2000000003a */
[----:B------:R-:W-:Y:S01]  /*1020*/  FMUL.FTZ R27, R53, -1.4426950216293334961 ;  /* 0xbfb8aa3b351b7820 */ /* 0x000fe20000410000 */
[----:B------:R-:W-:Y:S01]  /*1030*/  FADD.FTZ R17, R17, 1 ;  /* 0x3f80000011117421 */ /* 0x000fe20000010000 */
[----:B------:R-:W-:Y:S01]  /*1040*/  IMAD.WIDE.U32 R62, R78, UR10, R24 ;  /* 0x0000000a4e3e7c25 */ /* 0x000fe2000f8e0018 */
[----:B------:R4:W2:Y:S01]  /*1050*/  MUFU.EX2 R59, R42 ;  /* 0x0000002a003b7308 */ /* 0x0008a20000000800 */
[----:B------:R-:W-:-:S02]  /*1060*/  PRMT R121, R35, 0x7632, R121 ;  /* 0x0000763223797816 */ /* 0x000fc40000000079 */
[----:B------:R-:W-:Y:S01]  /*1070*/  SHF.L.U32 R102, R35, 0x10, RZ ;  /* 0x0000001023667819 */ /* 0x000fe200000006ff */
[----:B------:R-:W2:Y:S01]  /*1080*/  MUFU.EX2 R76, R27 ;  /* 0x0000001b004c7308 */ /* 0x000ea20000000800 */
[----:B-1----:R-:W-:Y:S01]  /*1090*/  FMUL.FTZ R41, R38, -1.4426950216293334961 ;  /* 0xbfb8aa3b26297820 */ /* 0x002fe20000410000 */
[----:B------:R-:W-:Y:S01]  /*10a0*/  PRMT R103, R29, 0x7632, R103 ;  /* 0x000076321d677816 */ /* 0x000fe20000000067 */
[----:B0-----:R-:W-:Y:S01]  /*10b0*/  FADD.FTZ R75, R75, 1 ;  /* 0x3f8000004b4b7421 */ /* 0x001fe20000010000 */
[----:B------:R0:W1:Y:S01]  /*10c0*/  MUFU.EX2 R61, R43 ;  /* 0x0000002b003d7308 */ /* 0x0000620000000800 */
[----:B----4-:R-:W-:Y:S01]  /*10d0*/  FMUL.FTZ R42, R18, -1.4426950216293334961 ;  /* 0xbfb8aa3b122a7820 */ /* 0x010fe20000410000 */
[----:B--2---:R-:W-:Y:S01]  /*10e0*/  FADD.FTZ R57, R57, 1 ;  /* 0x3f80000039397421 */ /* 0x004fe20000010000 */
[----:B------:R-:W-:Y:S01]  /*10f0*/  PRMT R104, R28, 0x7632, R104 ;  /* 0x000076321c687816 */ /* 0x000fe20000000068 */
[----:B------:R-:W2:Y:S01]  /*1100*/  MUFU.EX2 R68, R56 ;  /* 0x0000003800447308 */ /* 0x000ea20000000800 */
[----:B------:R-:W-:Y:S01]  /*1110*/  SHF.L.U32 R54, R54, 0x10, RZ ;  /* 0x0000001036367819 */ /* 0x000fe200000006ff */
[----:B------:R-:W-:Y:S01]  /*1120*/  FADD.FTZ R60, R59, 1 ;  /* 0x3f8000003b3c7421 */ /* 0x000fe20000010000 */
[----:B------:R-:W-:Y:S01]  /*1130*/  SHF.L.U32 R55, R55, 0x10, RZ ;  /* 0x0000001037377819 */ /* 0x000fe200000006ff */
[----:B------:R4:W2:Y:S01]  /*1140*/  MUFU.EX2 R72, R42 ;  /* 0x0000002a00487308 */ /* 0x0008a20000000800 */
[----:B0-----:R-:W-:Y:S01]  /*1150*/  FMUL.FTZ R43, R0, -1.4426950216293334961 ;  /* 0xbfb8aa3b002b7820 */ /* 0x001fe20000410000 */
[----:B------:R-:W-:Y:S01]  /*1160*/  SHF.L.U32 R58, R58, 0x10, RZ ;  /* 0x000000103a3a7819 */ /* 0x000fe200000006ff */
[----:B------:R-:W-:Y:S01]  /*1170*/  FADD.FTZ R76, R76, 1 ;  /* 0x3f8000004c4c7421 */ /* 0x000fe20000010000 */
[----:B------:R-:W0:Y:S01]  /*1180*/  MUFU.RCP R57, R57 ;  /* 0x0000003900397308 */ /* 0x000e220000001000 */
[----:B------:R-:W-:Y:S01]  /*1190*/  PRMT R105, R31, 0x7632, R105 ;  /* 0x000076321f697816 */ /* 0x000fe20000000069 */
[----:B-1----:R-:W-:Y:S01]  /*11a0*/  FADD.FTZ R59, R61, 1 ;  /* 0x3f8000003d3b7421 */ /* 0x002fe20000010000 */
[----:B------:R-:W-:Y:S01]  /*11b0*/  PRMT R108, R30, 0x7632, R108 ;  /* 0x000076321e6c7816 */ /* 0x000fe2000000006c */
[----:B----4-:R-:W-:Y:S01]  /*11c0*/  FMUL.FTZ R42, R58, -1.4426950216293334961 ;  /* 0xbfb8aa3b3a2a7820 */ /* 0x010fe20000410000 */
[----:B--2---:R-:W-:Y:S01]  /*11d0*/  FADD.FTZ R61, R68, 1 ;  /* 0x3f800000443d7421 */ /* 0x004fe20000010000 */
[----:B------:R-:W-:-:S02]  /*11e0*/  LEA R68, P0, R62, R84, 0x1 ;  /* 0x000000543e447211 */ /* 0x000fc400078008ff */
[----:B------:R1:W-:Y:S01]  /*11f0*/  MUFU.RCP R56, R17 ;  /* 0x0000001100387308 */ /* 0x0003e20000001000 */
[----:B------:R-:W-:Y:S02]  /*1200*/  SHF.L.U32 R104, R104, 0x10, RZ ;  /* 0x0000001068687819 */ /* 0x000fe400000006ff */
[----:B------:R-:W-:Y:S02]  /*1210*/  PRMT R119, R33, 0x7632, R119 ;  /* 0x0000763221777816 */ /* 0x000fe40000000077 */
[----:B------:R-:W-:Y:S02]  /*1220*/  PRMT R116, R32, 0x7632, R116 ;  /* 0x0000763220747816 */ /* 0x000fe40000000074 */
[----:B------:R-:W-:Y:S01]  /*1230*/  SHF.L.U32 R105, R105, 0x10, RZ ;  /* 0x0000001069697819 */ /* 0x000fe200000006ff */
[----:B------:R2:W4:Y:S01]  /*1240*/  MUFU.EX2 R70, R41 ;  /* 0x0000002900467308 */ /* 0x0005220000000800 */
[----:B-1----:R-:W-:Y:S01]  /*1250*/  IMAD R17, R79, UR10, R63 ;  /* 0x0000000a4f117c24 */ /* 0x002fe2000f8e023f */
[----:B------:R-:W-:-:S02]  /*1260*/  SHF.L.U32 R63, R28, 0x10, RZ ;  /* 0x000000101c3f7819 */ /* 0x000fc400000006ff */
[----:B------:R-:W-:Y:S01]  /*1270*/  MUFU.RCP R59, R59 ;  /* 0x0000003b003b7308 */ /* 0x000fe20000001000 */
[----:B------:R-:W-:Y:S02]  /*1280*/  SHF.L.U32 R108, R108, 0x10, RZ ;  /* 0x000000106c6c7819 */ /* 0x000fe400000006ff */
[----:B------:R-:W-:Y:S01]  /*1290*/  LEA.HI.X R69, R62, R85, R17, 0x1, P0 ;  /* 0x000000553e457211 */ /* 0x000fe200000f0c11 */
[----:B------:R-:W-:Y:S01]  /*12a0*/  FADD.FTZ R62, R71, 1 ;  /* 0x3f800000473e7421 */ /* 0x000fe20000010000 */
[----:B--2---:R-:W-:Y:S01]  /*12b0*/  FMUL.FTZ R41, R55, -1.4426950216293334961 ;  /* 0xbfb8aa3b37297820 */ /* 0x004fe20000410000 */
[----:B------:R-:W-:Y:S01]  /*12c0*/  SHF.L.U32 R103, R103, 0x10, RZ ;  /* 0x0000001067677819 */ /* 0x000fe200000006ff */
[----:B------:R-:W-:-:S04]  /*12d0*/  IMAD.WIDE.U32 R16, R16, 0x10, R68 ;  /* 0x0000001010107825 */ /* 0x000fc800078e0044 */
[----:B------:R-:W-:Y:S01]  /*12e0*/  FADD.FTZ R69, R72, 1 ;  /* 0x3f80000048457421 */ /* 0x000fe20000010000 */
[----:B------:R-:W-:Y:S01]  /*12f0*/  SHF.L.U32 R72, R29, 0x10, RZ ;  /* 0x000000101d487819 */ /* 0x000fe200000006ff */
[----:B0-----:R-:W-:Y:S01]  /*1300*/  FADD.FTZ R29, -R57, 1 ;  /* 0x3f800000391d7421 */ /* 0x001fe20000010100 */
[----:B----4-:R-:W-:Y:S01]  /*1310*/  FADD.FTZ R70, R70, 1 ;  /* 0x3f80000046467421 */ /* 0x010fe20000010000 */
[----:B------:R-:W-:Y:S01]  /*1320*/  MUFU.RCP R60, R60 ;  /* 0x0000003c003c7308 */ /* 0x000fe20000001000 */
[----:B------:R-:W-:Y:S01]  /*1330*/  FADD.FTZ R68, R73, 1 ;  /* 0x3f80000049447421 */ /* 0x000fe20000010000 */
[----:B------:R-:W-:Y:S01]  /*1340*/  FFMA.FTZ R29, R48, R29, 1 ;  /* 0x3f800000301d7423 */ /* 0x000fe2000001001d */
[----:B------:R-:W-:Y:S01]  /*1350*/  SHF.L.U32 R116, R116, 0x10, RZ ;  /* 0x0000001074747819 */ /* 0x000fe200000006ff */
[----:B------:R-:W-:Y:S01]  /*1360*/  FMUL.FTZ R48, R48, R57 ;  /* 0x0000003930307220 */ /* 0x000fe20000410000 */
[----:B------:R-:W-:Y:S02]  /*1370*/  SHF.L.U32 R119, R119, 0x10, RZ ;  /* 0x0000001077777819 */ /* 0x000fe400000006ff */
[----:B------:R-:W-:Y:S01]  /*1380*/  SHF.L.U32 R118, R118, 0x10, RZ ;  /* 0x0000001076767819 */ /* 0x000fe200000006ff */
[----:B------:R-:W-:Y:S01]  /*1390*/  MUFU.RCP R107, R70 ;  /* 0x00000046006b7308 */ /* 0x000fe20000001000 */
[----:B------:R-:W-:-:S02]  /*13a0*/  SHF.L.U32 R121, R121, 0x10, RZ ;  /* 0x0000001079797819 */ /* 0x000fc400000006ff */
[----:B------:R-:W-:Y:S02]  /*13b0*/  PRMT R87, R20, 0x7632, R87 ;  /* 0x0000763214577816 */ /* 0x000fe40000000057 */
[----:B------:R-:W-:Y:S02]  /*13c0*/  PRMT R86, R21, 0x7632, R86 ;  /* 0x0000763215567816 */ /* 0x000fe40000000056 */
[----:B------:R-:W-:Y:S01]  /*13d0*/  PRMT R85, R22, 0x7632, R85 ;  /* 0x0000763216557816 */ /* 0x000fe20000000055 */
[----:B------:R0:W1:Y:S01]  /*13e0*/  MUFU.EX2 R77, R43 ;  /* 0x0000002b004d7308 */ /* 0x0000620000000800 */
[----:B------:R-:W-:Y:S02]  /*13f0*/  PRMT R84, R23, 0x7632, R84 ;  /* 0x0000763217547816 */ /* 0x000fe40000000054 */
[----:B------:R-:W-:Y:S01]  /*1400*/  SHF.L.U32 R80, R12, 0x10, RZ ;  /* 0x000000100c507819 */ /* 0x000fe200000006ff */
[----:B------:R-:W-:Y:S01]  /*1410*/  MUFU.RCP R111, R75 ;  /* 0x0000004b006f7308 */ /* 0x000fe20000001000 */
[----:B------:R-:W-:-:S02]  /*1420*/  SHF.L.U32 R79, R13, 0x10, RZ ;  /* 0x000000100d4f7819 */ /* 0x000fc400000006ff */
[----:B------:R-:W-:Y:S01]  /*1430*/  SHF.L.U32 R78, R14, 0x10, RZ ;  /* 0x000000100e4e7819 */ /* 0x000fe200000006ff */
[----:B0-----:R-:W-:Y:S01]  /*1440*/  FMUL.FTZ R43, R54, -1.4426950216293334961 ;  /* 0xbfb8aa3b362b7820 */ /* 0x001fe20000410000 */
[----:B------:R-:W-:-:S03]  /*1450*/  SHF.L.U32 R92, R7, 0x10, RZ ;  /* 0x00000010075c7819 */ /* 0x000fc600000006ff */
[----:B------:R-:W0:Y:S01]  /*1460*/  MUFU.EX2 R41, R41 ;  /* 0x0000002900297308 */ /* 0x000e220000000800 */
[----:B------:R-:W-:Y:S01]  /*1470*/  SHF.L.U32 R91, R8, 0x10, RZ ;  /* 0x00000010085b7819 */ /* 0x000fe200000006ff */
[----:B-1----:R-:W-:Y:S01]  /*1480*/  FADD.FTZ R71, R77, 1 ;  /* 0x3f8000004d477421 */ /* 0x002fe20000010000 */
[----:B------:R-:W-:Y:S01]  /*1490*/  SHF.L.U32 R90, R9, 0x10, RZ ;  /* 0x00000010095a7819 */ /* 0x000fe200000006ff */
[----:B------:R-:W1:Y:S01]  /*14a0*/  MUFU.EX2 R43, R43 ;  /* 0x0000002b002b7308 */ /* 0x000e620000000800 */
[----:B------:R-:W-:Y:S02]  /*14b0*/  SHF.L.U32 R89, R10, 0x10, RZ ;  /* 0x000000100a597819 */ /* 0x000fe400000006ff */
[----:B------:R-:W-:Y:S01]  /*14c0*/  SHF.L.U32 R88, R11, 0x10, RZ ;  /* 0x000000100b587819 */ /* 0x000fe200000006ff */
[----:B------:R-:W2:Y:S04]  /*14d0*/  MUFU.EX2 R42, R42 ;  /* 0x0000002a002a7308 */ /* 0x000ea80000000800 */
[----:B------:R-:W-:Y:S01]  /*14e0*/  MUFU.RCP R70, R74 ;  /* 0x0000004a00467308 */ /* 0x000fe20000001000 */
[----:B0-----:R-:W-:Y:S01]  /*14f0*/  FADD.FTZ R41, R41, 1 ;  /* 0x3f80000029297421 */ /* 0x001fe20000010000 */
[----:B-1----:R-:W-:-:S06]  /*1500*/  FADD.FTZ R117, R43, 1 ;  /* 0x3f8000002b757421 */ /* 0x002fcc0000010000 */
[----:B------:R-:W-:Y:S01]  /*1510*/  MUFU.RCP R62, R62 ;  /* 0x0000003e003e7308 */ /* 0x000fe20000001000 */
[----:B--2---:R-:W-:-:S07]  /*1520*/  FADD.FTZ R42, R42, 1 ;  /* 0x3f8000002a2a7421 */ /* 0x004fce0000010000 */
[----:B------:R-:W-:Y:S08]  /*1530*/  MUFU.RCP R69, R69 ;  /* 0x0000004500457308 */ /* 0x000ff00000001000 */
[----:B------:R-:W-:Y:S08]  /*1540*/  MUFU.RCP R68, R68 ;  /* 0x0000004400447308 */ /* 0x000ff00000001000 */
[----:B------:R-:W-:Y:S08]  /*1550*/  MUFU.RCP R61, R61 ;  /* 0x0000003d003d7308 */ /* 0x000ff00000001000 */
[----:B------:R-:W0:Y:S08]  /*1560*/  MUFU.RCP R71, R71 ;  /* 0x0000004700477308 */ /* 0x000e300000001000 */
[----:B------:R-:W1:Y:S08]  /*1570*/  MUFU.RCP R117, R117 ;  /* 0x0000007500757308 */ /* 0x000e700000001000 */
[----:B------:R0:W2:Y:S08]  /*1580*/  MUFU.RCP R120, R41 ;  /* 0x0000002900787308 */ /* 0x0000b00000001000 */
[----:B------:R4:W2:Y:S01]  /*1590*/  MUFU.RCP R123, R42 ;  /* 0x0000002a007b7308 */ /* 0x0008a20000001000 */
[----:B0-----:R-:W-:-:S04]  /*15a0*/  FADD.FTZ R41, -R71, 1 ;  /* 0x3f80000047297421 */ /* 0x001fc80000010100 */
[----:B------:R-:W-:-:S03]  /*15b0*/  FFMA.FTZ R73, R0, R41, 1 ;  /* 0x3f80000000497423 */ /* 0x000fc60000010029 */
[----:B------:R-:W0:Y:S01]  /*15c0*/  MUFU.RCP R110, R76 ;  /* 0x0000004c006e7308 */ /* 0x000e220000001000 */
[----:B---3--:R3:W-:Y:S04]  /*15d0*/  STS.128 [R82], R44 ;  /* 0x0000002c52007388 */ /* 0x0087e80000000c00 */
[----:B-----5:R5:W-:Y:S01]  /*15e0*/  STS.128 [R82+0x200], R64 ;  /* 0x0002004052007388 */ /* 0x020be20000000c00 */
[----:B------:R-:W-:-:S03]  /*15f0*/  NOP ;  /* 0x0000000000007918 */ /* 0x000fc60000000000 */
[----:B------:R-:W1:Y:S01]  /*1600*/  LDS.128 R24, [R81] ;  /* 0x0000000051187984 */ /* 0x000e620000000c00 */
[----:B---3--:R-:W-:Y:S01]  /*1610*/  FADD.FTZ R47, -R111, 1 ;  /* 0x3f8000006f2f7421 */ /* 0x008fe20000010100 */
[----:B-----5:R-:W-:Y:S01]  /*1620*/  SHF.L.U32 R65, R31, 0x10, RZ ;  /* 0x000000101f417819 */ /* 0x020fe200000006ff */
[----:B------:R-:W-:Y:S01]  /*1630*/  FADD.FTZ R31, -R59, 1 ;  /* 0x3f8000003b1f7421 */ /* 0x000fe20000010100 */
[----:B------:R-:W-:Y:S01]  /*1640*/  SHF.L.U32 R64, R30, 0x10, RZ ;  /* 0x000000101e407819 */ /* 0x000fe200000006ff */
[----:B------:R-:W-:Y:S01]  /*1650*/  FADD.FTZ R30, -R60, 1 ;  /* 0x3f8000003c1e7421 */ /* 0x000fe20000010100 */
[----:B------:R-:W-:Y:S01]  /*1660*/  SHF.L.U32 R67, R33, 0x10, RZ ;  /* 0x0000001021437819 */ /* 0x000fe200000006ff */
[----:B------:R-:W-:Y:S01]  /*1670*/  FFMA.FTZ R45, R50, R31, 1 ;  /* 0x3f800000322d7423 */ /* 0x000fe2000001001f */
[----:B------:R-:W-:Y:S01]  /*1680*/  FADD.FTZ R31, -R107, 1 ;  /* 0x3f8000006b1f7421 */ /* 0x000fe20000010100 */
[----:B------:R-:W-:Y:S01]  /*1690*/  SHF.L.U32 R66, R32, 0x10, RZ ;  /* 0x0000001020427819 */ /* 0x000fe200000006ff */
[C---:B------:R-:W-:Y:S01]  /*16a0*/  FFMA.FTZ R44, R49.reuse, R30, 1 ;  /* 0x3f800000312c7423 */ /* 0x040fe2000001001e */
[----:B------:R-:W-:Y:S01]  /*16b0*/  FFMA.FTZ R47, R52, R47, 1 ;  /* 0x3f800000342f7423 */ /* 0x000fe2000001002f */
[----:B------:R-:W-:Y:S01]  /*16c0*/  FFMA.FTZ R32, R38, R31, 1 ;  /* 0x3f80000026207423 */ /* 0x000fe2000001001f */
[----:B------:R-:W-:Y:S01]  /*16d0*/  FMUL.FTZ R49, R49, R60 ;  /* 0x0000003c31317220 */ /* 0x000fe20000410000 */
[----:B------:R-:W-:Y:S01]  /*16e0*/  FMUL.FTZ R50, R50, R59 ;  /* 0x0000003b32327220 */ /* 0x000fe20000410000 */
[----:B------:R-:W-:Y:S01]  /*16f0*/  FMUL.FTZ R38, R38, R107 ;  /* 0x0000006b26267220 */ /* 0x000fe20000410000 */
[----:B------:R-:W-:Y:S01]  /*1700*/  FMUL.FTZ R52, R52, R111 ;  /* 0x0000006f34347220 */ /* 0x000fe20000410000 */
[----:B-1----:R-:W-:-:S02]  /*1710*/  SHF.L.U32 R34, R24, 0x10, RZ ;  /* 0x0000001018227819 */ /* 0x002fc400000006ff */
        /* <DEDUP_REMOVED lines=18> */
[----:B------:R-:W1:Y:S01]  /*1840*/  LDS.128 R24, [R81+0x10] ;  /* 0x0000100051187984 */ /* 0x000e620000000c00 */
[----:B------:R-:W-:Y:S01]  /*1850*/  FMUL.FTZ R46, R65, R98 ;  /* 0x00000062412e7220 */ /* 0x000fe20000410000 */
[----:B------:R-:W-:Y:S01]  /*1860*/  FMUL.FTZ R30, R104, R97 ;  /* 0x00000061681e7220 */ /* 0x000fe20000410000 */
        /* <DEDUP_REMOVED lines=8> */
[----:B------:R-:W-:Y:S01]  /*18f0*/  FADD.FTZ R44, -R70, 1 ;  /* 0x3f800000462c7421 */ /* 0x000fe20000010100 */
[----:B------:R-:W-:Y:S01]  /*1900*/  FMUL.FTZ R45, R108, R95 ;  /* 0x0000005f6c2d7220 */ /* 0x000fe20000410000 */
[----:B------:R-:W-:Y:S01]  /*1910*/  SHF.L.U32 R96, R96, 0x10, RZ ;  /* 0x0000001060607819 */ /* 0x000fe200000006ff */
[----:B------:R-:W-:Y:S01]  /*1920*/  FMUL.FTZ R46, R111, R46 ;  /* 0x0000002e6f2e7220 */ /* 0x000fe20000410000 */
[----:B------:R-:W-:Y:S01]  /*1930*/  FFMA.FTZ R44, R51, R44, 1 ;  /* 0x3f800000332c7423 */ /* 0x000fe2000001002c */
[----:B------:R-:W-:Y:S01]  /*1940*/  FMUL.FTZ R45, R70, R45 ;  /* 0x0000002d462d7220 */ /* 0x000fe20000410000 */
[----:B------:R-:W-:Y:S01]  /*1950*/  FMUL.FTZ R33, R33, R32 ;  /* 0x0000002021217220 */ /* 0x000fe20000410000 */
[----:B------:R-:W-:Y:S01]  /*1960*/  FMUL.FTZ R46, R46, R47 ;  /* 0x0000002f2e2e7220 */ /* 0x000fe20000410000 */
[C---:B------:R-:W-:Y:S01]  /*1970*/  FADD.FTZ R32, -R68.reuse, 1 ;  /* 0x3f80000044207421 */ /* 0x040fe20000010100 */
[----:B------:R-:W-:Y:S01]  /*1980*/  FMUL.FTZ R43, R103, R96 ;  /* 0x00000060672b7220 */ /* 0x000fe20000410000 */
[----:B------:R-:W-:Y:S01]  /*1990*/  FMUL.FTZ R45, R45, R44 ;  /* 0x0000002c2d2d7220 */ /* 0x000fe20000410000 */
[----:B------:R-:W-:Y:S01]  /*19a0*/  FMUL.FTZ R51, R51, R70 ;  /* 0x0000004633337220 */ /* 0x000fe20000410000 */
[C---:B------:R-:W-:Y:S01]  /*19b0*/  FFMA.FTZ R32, R37.reuse, R32, 1 ;  /* 0x3f80000025207423 */ /* 0x040fe20000010020 */
[----:B------:R-:W-:Y:S01]  /*19c0*/  FMUL.FTZ R43, R68, R43 ;  /* 0x0000002b442b7220 */ /* 0x000fe20000410000 */
[----:B------:R-:W-:Y:S01]  /*19d0*/  FMUL.FTZ R37, R37, R68 ;  /* 0x0000004425257220 */ /* 0x000fe20000410000 */
[----:B------:R-:W-:Y:S01]  /*19e0*/  FMUL.FTZ R70, R65, R50 ;  /* 0x0000003241467220 */ /* 0x000fe20000410000 */
[----:B------:R-:W-:Y:S01]  /*19f0*/  FMUL.FTZ R72, R72, R48 ;  /* 0x0000003048487220 */ /* 0x000fe20000410000 */
[----:B------:R-:W-:Y:S01]  /*1a00*/  FMUL.FTZ R32, R43, R32 ;  /* 0x000000202b207220 */ /* 0x000fe20000410000 */
[----:B------:R-:W-:Y:S01]  /*1a10*/  FMUL.FTZ R65, R104, R38 ;  /* 0x0000002668417220 */ /* 0x000fe20000410000 */
[----:B-1----:R-:W-:-:S02]  /*1a20*/  PRMT R115, R24, 0x7632, R115 ;  /* 0x0000763218737816 */ /* 0x002fc40000000073 */
[----:B------:R-:W-:Y:S01]  /*1a30*/  SHF.L.U32 R99, R24, 0x10, RZ ;  /* 0x0000001018637819 */ /* 0x000fe200000006ff */
[----:B------:R-:W-:Y:S01]  /*1a40*/  FADD.FTZ R24, -R62, 1 ;  /* 0x3f8000003e187421 */ /* 0x000fe20000010100 */
[C---:B------:R-:W-:Y:S02]  /*1a50*/  PRMT R112, R27.reuse, 0x7632, R112 ;  /* 0x000076321b707816 */ /* 0x040fe40000000070 */
[----:B------:R-:W-:Y:S01]  /*1a60*/  SHF.L.U32 R109, R27, 0x10, RZ ;  /* 0x000000101b6d7819 */ /* 0x000fe200000006ff */
[----:B------:R-:W-:Y:S01]  /*1a70*/  FADD.FTZ R27, -R69, 1 ;  /* 0x3f800000451b7421 */ /* 0x000fe20000010100 */
[----:B------:R-:W-:Y:S02]  /*1a80*/  SHF.L.U32 R100, R25, 0x10, RZ ;  /* 0x0000001019647819 */ /* 0x000fe400000006ff */
[----:B------:R-:W-:Y:S01]  /*1a90*/  PRMT R113, R26, 0x7632, R113 ;  /* 0x000076321a717816 */ /* 0x000fe20000000071 */
[----:B------:R-:W-:Y:S01]  /*1aa0*/  FFMA.FTZ R47, R18, R27, 1 ;  /* 0x3f800000122f7423 */ /* 0x000fe2000001001b */
[----:B------:R-:W-:Y:S01]  /*1ab0*/  SHF.L.U32 R106, R26, 0x10, RZ ;  /* 0x000000101a6a7819 */ /* 0x000fe200000006ff */
[----:B------:R-:W-:Y:S01]  /*1ac0*/  FFMA.FTZ R26, R19, R24, 1 ;  /* 0x3f800000131a7423 */ /* 0x000fe20000010018 */
[----:B------:R-:W-:Y:S01]  /*1ad0*/  PRMT R114, R25, 0x7632, R114 ;  /* 0x0000763219727816 */ /* 0x000fe20000000072 */
[----:B------:R-:W-:Y:S01]  /*1ae0*/  FADD.FTZ R25, -R61, 1 ;  /* 0x3f8000003d197421 */ /* 0x000fe20000010100 */
[----:B------:R-:W-:Y:S01]  /*1af0*/  FMUL.FTZ R24, R66, R99 ;  /* 0x0000006342187220 */ /* 0x000fe20000410000 */
[----:B------:R-:W-:Y:S01]  /*1b00*/  FMUL.FTZ R27, R67, R100 ;  /* 0x00000064431b7220 */ /* 0x000fe20000410000 */
[----:B------:R-:W-:Y:S01]  /*1b10*/  FMUL.FTZ R44, R102, R109 ;  /* 0x0000006d662c7220 */ /* 0x000fe20000410000 */
[----:B------:R-:W-:Y:S01]  /*1b20*/  FFMA.FTZ R25, R36, R25, 1 ;  /* 0x3f80000024197423 */ /* 0x000fe20000010019 */
[----:B------:R-:W-:Y:S01]  /*1b30*/  FMUL.FTZ R24, R61, R24 ;  /* 0x000000183d187220 */ /* 0x000fe20000410000 */
[----:B------:R-:W-:Y:S01]  /*1b40*/  FMUL.FTZ R27, R62, R27 ;  /* 0x0000001b3e1b7220 */ /* 0x000fe20000410000 */
[----:B------:R-:W-:Y:S01]  /*1b50*/  FMUL.FTZ R44, R71, R44 ;  /* 0x0000002c472c7220 */ /* 0x000fe20000410000 */
[----:B----4-:R-:W-:Y:S01]  /*1b60*/  FMUL.FTZ R42, R101, R106 ;  /* 0x0000006a652a7220 */ /* 0x010fe20000410000 */
[----:B------:R-:W-:Y:S01]  /*1b70*/  FMUL.FTZ R41, R24, R25 ;  /* 0x0000001918297220 */ /* 0x000fe20000410000 */
[----:B------:R-:W-:Y:S01]  /*1b80*/  FMUL.FTZ R43, R27, R26 ;  /* 0x0000001a1b2b7220 */ /* 0x000fe20000410000 */
[----:B------:R-:W-:Y:S01]  /*1b90*/  FMUL.FTZ R75, R44, R73 ;  /* 0x000000492c4b7220 */ /* 0x000fe20000410000 */
[----:B------:R-:W-:Y:S01]  /*1ba0*/  FMUL.FTZ R42, R69, R42 ;  /* 0x0000002a452a7220 */ /* 0x000fe20000410000 */
[----:B------:R-:W-:Y:S01]  /*1bb0*/  FADD.FTZ R25, -R117, 1 ;  /* 0x3f80000075197421 */ /* 0x000fe20000010100 */
[----:B--2---:R-:W-:Y:S01]  /*1bc0*/  FADD.FTZ R26, -R120, 1 ;  /* 0x3f800000781a7421 */ /* 0x004fe20000010100 */
[----:B------:R-:W-:Y:S01]  /*1bd0*/  FADD.FTZ R73, -R123, 1 ;  /* 0x3f8000007b497421 */ /* 0x000fe20000010100 */
[----:B------:R-:W-:Y:S01]  /*1be0*/  SHF.L.U32 R115, R115, 0x10, RZ ;  /* 0x0000001073737819 */ /* 0x000fe200000006ff */
[----:B------:R-:W-:Y:S01]  /*1bf0*/  FMUL.FTZ R47, R42, R47 ;  /* 0x0000002f2a2f7220 */ /* 0x000fe20000410000 */
[----:B------:R-:W-:Y:S01]  /*1c00*/  SHF.L.U32 R114, R114, 0x10, RZ ;  /* 0x0000001072727819 */ /* 0x000fe200000006ff */
[----:B------:R-:W-:Y:S01]  /*1c10*/  FFMA.FTZ R27, R54, R25, 1 ;  /* 0x3f800000361b7423 */ /* 0x000fe20000010019 */
[----:B------:R-:W-:Y:S01]  /*1c20*/  SHF.L.U32 R113, R113, 0x10, RZ ;  /* 0x0000001071717819 */ /* 0x000fe200000006ff */
[----:B------:R-:W-:Y:S01]  /*1c30*/  FFMA.FTZ R74, R55, R26, 1 ;  /* 0x3f800000374a7423 */ /* 0x000fe2000001001a */
[----:B------:R-:W-:Y:S01]  /*1c40*/  SHF.L.U32 R112, R112, 0x10, RZ ;  /* 0x0000001070707819 */ /* 0x000fe200000006ff */
[----:B------:R-:W-:Y:S01]  /*1c50*/  FFMA.FTZ R77, R58, R73, 1 ;  /* 0x3f8000003a4d7423 */ /* 0x000fe20000010049 */
[----:B0-----:R-:W-:Y:S01]  /*1c60*/  FADD.FTZ R24, -R110, 1 ;  /* 0x3f8000006e187421 */ /* 0x001fe20000010100 */
[----:B------:R-:W-:Y:S01]  /*1c70*/  FMUL.FTZ R25, R116, R115 ;  /* 0x0000007374197220 */ /* 0x000fe20000410000 */
[----:B------:R-:W-:Y:S01]  /*1c80*/  FMUL.FTZ R26, R119, R114 ;  /* 0x00000072771a7220 */ /* 0x000fe20000410000 */
[----:B------:R-:W-:Y:S01]  /*1c90*/  FMUL.FTZ R73, R118, R113 ;  /* 0x0000007176497220 */ /* 0x000fe20000410000 */
[----:B------:R-:W-:Y:S01]  /*1ca0*/  FMUL.FTZ R42, R121, R112 ;  /* 0x00000070792a7220 */ /* 0x000fe20000410000 */
        /* <DEDUP_REMOVED lines=33> */
[----:B------:R-:W-:Y:S01]  /*1ec0*/  PRMT R33, R12, 0x7632, R33 ;  /* 0x000076320c217816 */ /* 0x000fe20000000021 */
[----:B------:R-:W-:Y:S01]  /*1ed0*/  FMUL.FTZ R61, R116, R53 ;  /* 0x00000035743d7220 */ /* 0x000fe20000410000 */
[----:B------:R-:W-:Y:S01]  /*1ee0*/  PRMT R32, R13, 0x7632, R32 ;  /* 0x000076320d207816 */ /* 0x000fe20000000020 */
[----:B------:R-:W-:Y:S01]  /*1ef0*/  FMUL.FTZ R60, R119, R54 ;  /* 0x00000036773c7220 */ /* 0x000fe20000410000 */
[----:B------:R-:W-:Y:S01]  /*1f00*/  PRMT R42, R14, 0x7632, R42 ;  /* 0x000076320e2a7816 */ /* 0x000fe2000000002a */
[----:B------:R-:W-:Y:S01]  /*1f10*/  FMUL.FTZ R59, R118, R55 ;  /* 0x00000037763b7220 */ /* 0x000fe20000410000 */
[C---:B------:R-:W-:Y:S01]  /*1f20*/  PRMT R41, R15.reuse, 0x7632, R41 ;  /* 0x000076320f297816 */ /* 0x040fe20000000029 */
[----:B------:R0:W-:Y:S01]  /*1f30*/  STS.128 [R81], R24 ;  /* 0x0000001851007388 */ /* 0x0001e20000000c00 */
[----:B------:R-:W-:Y:S01]  /*1f40*/  SHF.L.U32 R77, R15, 0x10, RZ ;  /* 0x000000100f4d7819 */ /* 0x000fe200000006ff */
[----:B------:R-:W-:Y:S01]  /*1f50*/  FMUL.FTZ R58, R121, R123 ;  /* 0x0000007b793a7220 */ /* 0x000fe20000410000 */
[----:B------:R-:W-:Y:S01]  /*1f60*/  PRMT R20, R4, 0x7632, R20 ;  /* 0x0000763204147816 */ /* 0x000fe20000000014 */
[----:B------:R-:W-:Y:S01]  /*1f70*/  STS.128 [R81+0x10], R28 ;  /* 0x0000101c51007388 */ /* 0x000fe20000000c00 */
[----:B------:R-:W-:Y:S01]  /*1f80*/  NOP ;  /* 0x0000000000007918 */ /* 0x000fe20000000000 */
[----:B------:R-:W-:-:S02]  /*1f90*/  PRMT R21, R5, 0x7632, R21 ;  /* 0x0000763205157816 */ /* 0x000fc40000000015 */
[----:B------:R-:W1:Y:S01]  /*1fa0*/  LDS.128 R12, [R82] ;  /* 0x00000000520c7984 */ /* 0x000e620000000c00 */
[C---:B------:R-:W-:Y:S02]  /*1fb0*/  PRMT R22, R6.reuse, 0x7632, R22 ;  /* 0x0000763206167816 */ /* 0x040fe40000000016 */
[----:B------:R-:W-:Y:S02]  /*1fc0*/  SHF.L.U32 R23, R6, 0x10, RZ ;  /* 0x0000001006177819 */ /* 0x000fe400000006ff */
[----:B0-----:R-:W-:Y:S02]  /*1fd0*/  SHF.L.U32 R25, R4, 0x10, RZ ;  /* 0x0000001004197819 */ /* 0x001fe400000006ff */
[----:B------:R-:W-:Y:S02]  /*1fe0*/  SHF.L.U32 R24, R5, 0x10, RZ ;  /* 0x0000001005187819 */ /* 0x000fe400000006ff */
[----:B------:R-:W-:Y:S02]  /*1ff0*/  PRMT R43, R7, 0x7632, R43 ;  /* 0x00007632072b7816 */ /* 0x000fe4000000002b */
[----:B------:R-:W0:Y:S01]  /*2000*/  LDS.128 R4, [R82+0x200] ;  /* 0x0002000052047984 */ /* 0x000e220000000c00 */
[----:B------:R-:W-:Y:S01]  /*2010*/  PRMT R44, R8, 0x7632, R44 ;  /* 0x00007632082c7816 */ /* 0x000fe2000000002c */
[----:B------:R-:W-:Y:S01]  /*2020*/  FMUL.FTZ R8, R0, R71 ;  /* 0x0000004700087220 */ /* 0x000fe20000410000 */
[----:B------:R-:W-:Y:S01]  /*2030*/  FMUL.FTZ R0, R63, R39 ;  /* 0x000000273f007220 */ /* 0x000fe20000410000 */
[----:B------:R-:W-:Y:S01]  /*2040*/  FMUL.FTZ R71, R64, R49 ;  /* 0x0000003140477220 */ /* 0x000fe20000410000 */
[----:B------:R-:W-:Y:S01]  /*2050*/  PRMT R45, R9, 0x7632, R45 ;  /* 0x00007632092d7816 */ /* 0x000fe2000000002d */
[----:B------:R-:W-:Y:S01]  /*2060*/  FMUL.FTZ R66, R102, R8 ;  /* 0x0000000866427220 */ /* 0x000fe20000410000 */
[----:B------:R-:W-:Y:S01]  /*2070*/  PRMT R46, R10, 0x7632, R46 ;  /* 0x000076320a2e7816 */ /* 0x000fe2000000002e */
[----:B------:R-:W-:Y:S01]  /*2080*/  FMUL.FTZ R64, R103, R37 ;  /* 0x0000002567407220 */ /* 0x000fe20000410000 */
[----:B------:R-:W-:Y:S01]  /*2090*/  PRMT R47, R11, 0x7632, R47 ;  /* 0x000076320b2f7816 */ /* 0x000fe2000000002f */
        /* <DEDUP_REMOVED lines=21> */
[----:B------:R-:W0:Y:S01]  /*21f0*/  LDC.64 R26, c[0x0][0x430] ;  /* 0x00010c00ff1a7b82 */ /* 0x000e220000000a00 */
[----:B------:R-:W-:-:S02]  /*2200*/  F2FP.BF16.F32.PACK_AB R7, R52, R7 ;  /* 0x000000073407723e */ /* 0x000fc400000010ff */
[----:B------:R-:W-:Y:S02]  /*2210*/  F2FP.BF16.F32.PACK_AB R6, R51, R6 ;  /* 0x000000063306723e */ /* 0x000fe400000010ff */
[----:B------:R-:W-:Y:S02]  /*2220*/  F2FP.BF16.F32.PACK_AB R5, R96, R5 ;  /* 0x000000056005723e */ /* 0x000fe400000010ff */
[----:B------:R-:W-:Y:S01]  /*2230*/  F2FP.BF16.F32.PACK_AB R4, R97, R4 ;  /* 0x000000046104723e */ /* 0x000fe200000010ff */
[----:B------:R-:W1:Y:S01]  /*2240*/  LDC.64 R28, c[0x0][0x438] ;  /* 0x00010e00ff1c7b82 */ /* 0x000e620000000a00 */
[----:B------:R-:W-:Y:S02]  /*2250*/  F2FP.BF16.F32.PACK_AB R11, R112, R11 ;  /* 0x0000000b700b723e */ /* 0x000fe400000010ff */
[----:B------:R-:W-:Y:S01]  /*2260*/  F2FP.BF16.F32.PACK_AB R10, R55, R10 ;  /* 0x0000000a370a723e */ /* 0x000fe200000010ff */
[----:B------:R2:W-:Y:S01]  /*2270*/  STS.128 [R81], R4 ;  /* 0x0000000451007388 */ /* 0x0005e20000000c00 */
[----:B------:R-:W-:-:S02]  /*2280*/  F2FP.BF16.F32.PACK_AB R9, R54, R9 ;  /* 0x000000093609723e */ /* 0x000fc400000010ff */
[----:B------:R-:W-:-:S05]  /*2290*/  F2FP.BF16.F32.PACK_AB R8, R53, R36 ;  /* 0x000000243508723e */ /* 0x000fca00000010ff */
[----:B------:R-:W-:Y:S01]  /*22a0*/  STS.128 [R81+0x10], R8 ;  /* 0x0000100851007388 */ /* 0x000fe20000000c00 */
[----:B------:R-:W-:-:S03]  /*22b0*/  NOP ;  /* 0x0000000000007918 */ /* 0x000fc60000000000 */
[----:B------:R-:W3:Y:S01]  /*22c0*/  LDS.128 R12, [R82] ;  /* 0x00000000520c7984 */ /* 0x000ee20000000c00 */
[----:B0-----:R-:W-:Y:S01]  /*22d0*/  IMAD.WIDE.U32 R2, R26, UR26, R2 ;  /* 0x0000001a1a027c25 */ /* 0x001fe2000f8e0002 */
[----:B--2---:R-:W-:Y:S02]  /*22e0*/  SHF.L.U32 R7, R83, 0x1, RZ ;  /* 0x0000000153077819 */ /* 0x004fe400000006ff */
[----:B------:R-:W0:Y:S01]  /*22f0*/  LDS.128 R16, [R82+0x200] ;  /* 0x0002000052107984 */ /* 0x000e220000000c00 */
[----:B------:R-:W-:Y:S02]  /*2300*/  IMAD R3, R27, UR26, R3 ;  /* 0x0000001a1b037c24 */ /* 0x000fe4000f8e0203 */
[----:B-1----:R-:W-:-:S04]  /*2310*/  IMAD.WIDE.U32 R2, R28, UR10, R2 ;  /* 0x0000000a1c027c25 */ /* 0x002fc8000f8e0002 */
[----:B------:R-:W-:Y:S01]  /*2320*/  IMAD R3, R29, UR10, R3 ;  /* 0x0000000a1d037c24 */ /* 0x000fe2000f8e0203 */
[----:B------:R-:W-:-:S04]  /*2330*/  LEA R4, P0, R2, UR8, 0x1 ;  /* 0x0000000802047c11 */ /* 0x000fc8000f8008ff */
[----:B------:R-:W-:Y:S02]  /*2340*/  LEA.HI.X R5, R2, UR9, R3, 0x1, P0 ;  /* 0x0000000902057c11 */ /* 0x000fe400080f0c03 */
[----:B------:R-:W-:-:S05]  /*2350*/  LOP3.LUT R3, R40, 0x7c0, R7, 0xf8, !PT ;  /* 0x000007c028037812 */ /* 0x000fca00078ef807 */
[----:B------:R-:W-:-:S05]  /*2360*/  IMAD.WIDE.U32 R2, R3, 0x10, R4 ;  /* 0x0000001003027825 */ /* 0x000fca00078e0004 */
[----:B---3--:R2:W-:Y:S04]  /*2370*/  STG.E.128 desc[UR32][R2.64], R12 ;  /* 0x0000000c02007986 */ /* 0x0085e8000c101d20 */
[----:B0-----:R2:W-:Y:S02]  /*2380*/  STG.E.128 desc[UR32][R2.64+0x200], R16 ;  /* 0x0002001002007986 */ /* 0x0015e4000c101d20 */
.L_x_2066:
[----:B--2---:R-:W2:Y:S01]  /*2390*/  LDL.LU R2, [R1+0x8] ;  /* 0x0000080001027983 */ /* 0x004ea20000300800 */
[----:B------:R-:W-:Y:S01]  /*23a0*/  SHF.L.U32 R33, R33, 0x10, RZ ;  /* 0x0000001021217819 */ /* 0x000fe200000006ff */
[----:B------:R-:W-:Y:S01]  /*23b0*/  UISETP.GE.AND UP0, UPT, UR14, 0x1, UPT ;  /* 0x000000010e00788c */ /* 0x000fe2000bf06270 */
[----:B------:R-:W-:Y:S02]  /*23c0*/  SHF.L.U32 R32, R32, 0x10, RZ ;  /* 0x0000001020207819 */ /* 0x000fe400000006ff */
[----:B------:R-:W-:Y:S02]  /*23d0*/  CS2R R56, SRZ ;  /* 0x0000000000387805 */ /* 0x000fe4000001ff00 */
[----:B------:R-:W-:Y:S02]  /*23e0*/  SHF.L.U32 R31, R42, 0x10, RZ ;  /* 0x000000102a1f7819 */ /* 0x000fe400000006ff */
[----:B------:R-:W-:Y:S02]  /*23f0*/  CS2R R54, SRZ ;  /* 0x0000000000367805 */ /* 0x000fe4000001ff00 */
[----:B------:R-:W-:-:S02]  /*2400*/  SHF.L.U32 R30, R41, 0x10, RZ ;  /* 0x00000010291e7819 */ /* 0x000fc400000006ff */
[----:B------:R-:W-:Y:S02]  /*2410*/  CS2R R52, SRZ ;  /* 0x0000000000347805 */ /* 0x000fe4000001ff00 */
        /* <DEDUP_REMOVED lines=8> */
[----:B-1----:R-:W-:Y:S02]  /*24a0*/  SHF.L.U32 R17, R20, 0x10, RZ ;  /* 0x0000001014117819 */ /* 0x002fe400000006ff */
        /* <DEDUP_REMOVED lines=49> */
[----:B------:R-:W-:Y:S02]  /*27c0*/  FFMA.FTZ R3, R68, R75, R3 ;  /* 0x0000004b44037223 */ /* 0x000fe40000010003 */
[----:B------:R0:W-:Y:S02]  /*27d0*/  STL [R1], R2 ;  /* 0x0000000201007387 */ /* 0x0001e40000100800 */
[----:B0-----:R-:W-:-:S04]  /*27e0*/  FFMA.FTZ R2, R60, R28, R3 ;  /* 0x0000001c3c027223 */ /* 0x001fc80000010003 */
        /* <DEDUP_REMOVED lines=9> */
[C---:B------:R-:W-:Y:S02]  /*2880*/  ISETP.NE.AND P0, PT, R83.reuse, RZ, PT ;  /* 0x000000ff5300720c */ /* 0x040fe40003f05270 */
[----:B------:R-:W-:Y:S01]  /*2890*/  MOV R57, RZ ;  /* 0x000000ff00397202 */ /* 0x000fe20000000f00 */
[----:B------:R-:W2:Y:S01]  /*28a0*/  LDCU.64 UR26, c[0x0][0x3b8] ;  /* 0x00007700ff1a77ac */ /* 0x000ea20008000a00 */
[C---:B------:R-:W-:Y:S01]  /*28b0*/  IADD3 R94, PT, PT, R83.reuse, 0x200, RZ ;  /* 0x00000200535e7810 */ /* 0x040fe20007ffe0ff */
[----:B------:R-:W-:Y:S01]  /*28c0*/  UISETP.NE.AND UP0, UPT, UR12, 0x1, UPT ;  /* 0x000000010c00788c */ /* 0x000fe2000bf05270 */
[----:B------:R-:W-:Y:S01]  /*28d0*/  UMOV UR25, 0x400 ;  /* 0x0000040000197882 */ /* 0x000fe20000000000 */
[----:B------:R-:W3:Y:S04]  /*28e0*/  LDCU UR50, c[0x0][0x394] ;  /* 0x00007280ff3277ac */ /* 0x000ee80008000800 */
[----:B------:R-:W-:Y:S01]  /*28f0*/  PLOP3.LUT P1, PT, PT, PT, UP0, 0x80, 0x8 ;  /* 0x000000000008781c */ /* 0x000fe20003f2f008 */
[----:B------:R-:W4:Y:S03]  /*2900*/  LDCU UR51, c[0x0][0x38c] ;  /* 0x00007180ff3377ac */ /* 0x000f260008000800 */
[----:B------:R-:W-:Y:S01]  /*2910*/  ISETP.EQ.AND P1, PT, R40, RZ, P1 ;  /* 0x000000ff2800720c */ /* 0x000fe20000f22270 */
[----:B-1----:R-:W-:Y:S01]  /*2920*/  UIMAD.WIDE.U32 UR14, UR10, UR8, URZ ;  /* 0x000000080a0e72a5 */ /* 0x002fe2000f8e00ff */
[----:B------:R-:W1:Y:S01]  /*2930*/  S2UR UR8, SR_CgaCtaId ;  /* 0x00000000000879c3 */ /* 0x000e620000008800 */
[----:B------:R-:W-:Y:S01]  /*2940*/  SHF.L.U32 R40, R83, 0x1, RZ ;  /* 0x0000000153287819 */ /* 0x000fe200000006ff */
[----:B--2---:R-:W-:-:S02]  /*2950*/  UIMAD.WIDE.U32 UR16, UR10, UR26, URZ ;  /* 0x0000001a0a1072a5 */ /* 0x004fc4000f8e00ff */
[----:B------:R-:W-:Y:S01]  /*2960*/  UIMAD UR9, UR10, UR9, UR15 ;  /* 0x000000090a0972a4 */ /* 0x000fe2000f8e020f */
[----:B------:R-:W-:Y:S01]  /*2970*/  LOP3.LUT R40, R40, 0x7c0, RZ, 0xc0, !PT ;  /* 0x000007c028287812 */ /* 0x000fe200078ec0ff */
[----:B------:R-:W2:Y:S03]  /*2980*/  LDCU UR52, c[0x0][0x388] ;  /* 0x00007100ff3477ac */ /* 0x000ea60008000800 */
[----:B------:R-:W-:Y:S01]  /*2990*/  LOP3.LUT R40, R40, 0x1f, R83, 0xf8, !PT ;  /* 0x0000001f28287812 */ /* 0x000fe200078ef853 */
[----:B------:R-:W0:Y:S01]  /*29a0*/  LDCU.64 UR38, c[0x0][0x3e0] ;  /* 0x00007c00ff2677ac */ /* 0x000e220008000a00 */
[----:B------:R-:W0:Y:S01]  /*29b0*/  LDCU.64 UR40, c[0x0][0x3c0] ;  /* 0x00007800ff2877ac */ /* 0x000e220008000a00 */
[----:B------:R-:W0:Y:S01]  /*29c0*/  LDCU.64 UR42, c[0x0][0x3a8] ;  /* 0x00007500ff2a77ac */ /* 0x000e220008000a00 */
[----:B------:R-:W0:Y:S01]  /*29d0*/  LDCU.64 UR44, c[0x0][0x4e0] ;  /* 0x00009c00ff2c77ac */ /* 0x000e220008000a00 */
[----:B-1----:R-:W-:Y:S01]  /*29e0*/  ULEA UR25, UR8, UR25, 0x18 ;  /* 0x0000001908197291 */ /* 0x002fe2000f8ec0ff */
[----:B------:R-:W1:Y:S01]  /*29f0*/  LDCU.64 UR46, c[0x0][0x4f0] ;  /* 0x00009e00ff2e77ac */ /* 0x000e620008000a00 */
[----:B------:R-:W0:Y:S01]  /*2a00*/  LDCU.64 UR48, c[0x0][0x540] ;  /* 0x0000a800ff3077ac */ /* 0x000e220008000a00 */
[----:B------:R-:W0:Y:S01]  /*2a10*/  LDCU.128 UR28, c[0x0][0x440] ;  /* 0x00008800ff1c77ac */ /* 0x000e220008000c00 */
[----:B------:R-:W-:Y:S01]  /*2a20*/  UIMAD UR27, UR10, UR27, UR17 ;  /* 0x0000001b0a1b72a4 */ /* 0x000fe2000f8e0211 */
[----:B--234-:R-:W-:-:S11]  /*2a30*/  UMOV UR8, URZ ;  /* 0x000000ff00087c82 */ /* 0x01cfd60008000000 */
.L_x_2112:
[----:B0-----:R-:W-:Y:S01]  /*2a40*/  UIMAD.WIDE.U32 UR36, UR8, UR38, URZ ;  /* 0x00000026082472a5 */ /* 0x001fe2000f8e00ff */
[----:B------:R-:W-:Y:S01]  /*2a50*/  SHF.L.U32 R40, R83, 0x1, RZ ;  /* 0x0000000153287819 */ /* 0x000fe200000006ff */
[----:B------:R-:W-:Y:S01]  /*2a60*/  UMOV UR34, UR14 ;  /* 0x0000000e00227c82 */ /* 0x000fe20008000000 */
[----:B------:R-:W-:Y:S01]  /*2a70*/  UMOV UR35, UR9 ;  /* 0x0000000900237c82 */ /* 0x000fe20008000000 */
[----:B------:R-:W-:Y:S01]  /*2a80*/  UIMAD UR10, UR8, UR39, UR37 ;  /* 0x00000027080a72a4 */ /* 0x000fe2000f8e0225 */
[----:B------:R-:W-:Y:S01]  /*2a90*/  LOP3.LUT R40, R40, 0x7c0, RZ, 0xc0, !PT ;  /* 0x000007c028287812 */ /* 0x000fe200078ec0ff */
[----:B------:R-:W-:Y:S02]  /*2aa0*/  ULEA UR37, UP0, UR36, UR24, 0x1 ;  /* 0x0000001824257291 */ /* 0x000fe4000f8008ff */
[----:B------:R-:W-:Y:S01]  /*2ab0*/  UIMAD.WIDE.U32 UR34, UR8, UR42, UR34 ;  /* 0x0000002a082272a5 */ /* 0x000fe2000f8e0022 */
[----:B------:R-:W-:Y:S01]  /*2ac0*/  LOP3.LUT R40, R40, 0x1f, R83, 0xf8, !PT ;  /* 0x0000001f28287812 */ /* 0x000fe200078ef853 */
[----:B------:R-:W-:-:S02]  /*2ad0*/  ULEA.HI.X UR36, UR36, UR23, UR10, 0x1, UP0 ;  /* 0x0000001724247291 */ /* 0x000fc400080f0c0a */
[----:B------:R-:W-:Y:S01]  /*2ae0*/  UIMAD UR26, UR8, UR43, UR35 ;  /* 0x0000002b081a72a4 */ /* 0x000fe2000f8e0223 */
[----:B-1----:R-:W-:Y:S01]  /*2af0*/  MOV R46, UR37 ;  /* 0x00000025002e7c02 */ /* 0x002fe20008000f00 */
[----:B------:R-:W-:Y:S02]  /*2b00*/  ULEA UR10, UP0, UR34, UR28, 0x2 ;  /* 0x0000001c220a7291 */ /* 0x000fe4000f8010ff */
[----:B------:R-:W-:Y:S02]  /*2b10*/  MOV R47, UR36 ;  /* 0x00000024002f7c02 */ /* 0x000fe40008000f00 */
[----:B------:R-:W-:Y:S02]  /*2b20*/  ULEA.HI.X UR34, UR34, UR29, UR26, 0x2, UP0 ;  /* 0x0000001d22227291 */ /* 0x000fe400080f141a */
[----:B------:R-:W-:Y:S01]  /*2b30*/  MOV R44, UR10 ;  /* 0x0000000a002c7c02 */ /* 0x000fe20008000f00 */
[----:B------:R-:W-:-:S03]  /*2b40*/  IMAD.WIDE.U32 R46, R40, 0x10, R46 ;  /* 0x00000010282e7825 */ /* 0x000fc600078e002e */
[----:B------:R-:W-:Y:S02]  /*2b50*/  MOV R45, UR34 ;  /* 0x00000022002d7c02 */ /* 0x000fe40008000f00 */
[----:B------:R-:W2:Y:S04]  /*2b60*/  LDG.E.128 R40, desc[UR32][R46.64] ;  /* 0x000000202e287981 */ /* 0x000ea8000c1e1d00 */
[----:B---3--:R-:W3:Y:S01]  /*2b70*/  LDG.E R86, desc[UR32][R44.64] ;  /* 0x000000202c567981 */ /* 0x008ee2000c1e1900 */
[----:B------:R-:W-:-:S03]  /*2b80*/  UMOV UR26, UR16 ;  /* 0x00000010001a7c82 */ /* 0x000fc60008000000 */
[----:B----4-:R-:W4:Y:S01]  /*2b90*/  LDG.E.128 R44, desc[UR32][R46.64+0x200] ;  /* 0x000200202e2c7981 */ /* 0x010f22000c1e1d00 */
[----:B------:R-:W-:-:S04]  /*2ba0*/  UIMAD.WIDE.U32 UR34, UR8, UR40, UR26 ;  /* 0x00000028082272a5 */ /* 0x000fc8000f8e001a */
[----:B------:R-:W-:Y:S02]  /*2bb0*/  UIMAD UR10, UR8, UR41, UR35 ;  /* 0x00000029080a72a4 */ /* 0x000fe4000f8e0223 */
[----:B------:R-:W-:-:S04]  /*2bc0*/  ULEA UR26, UP0, UR34, UR30, 0x2 ;  /* 0x0000001e221a7291 */ /* 0x000fc8000f8010ff */
[----:B------:R-:W-:Y:S02]  /*2bd0*/  ULEA.HI.X UR34, UR34, UR31, UR10, 0x2, UP0 ;  /* 0x0000001f22227291 */ /* 0x000fe400080f140a */
[----:B------:R-:W-:-:S04]  /*2be0*/  MOV R84, UR26 ;  /* 0x0000001a00547c02 */ /* 0x000fc80008000f00 */
[----:B------:R-:W-:-:S05]  /*2bf0*/  MOV R85, UR34 ;  /* 0x0000002200557c02 */ /* 0x000fca0008000f00 */
[----:B------:R-:W5:Y:S01]  /*2c00*/  LDG.E R92, desc[UR32][R84.64] ;  /* 0x00000020545c7981 */ /* 0x000f62000c1e1900 */
[----:B------:R-:W-:Y:S01]  /*2c10*/  ULEA UR10, UR12, 0xffffff00, 0x8 ;  /* 0xffffff000c0a7891 */ /* 0x000fe2000f8e40ff */
[----:B------:R-:W-:Y:S01]  /*2c20*/  ISETP.NE.AND P2, PT, R83, 0x7f, PT ;  /* 0x0000007f5300780c */ /* 0x000fe20003f45270 */
[----:B------:R-:W-:Y:S02]  /*2c30*/  BSSY.RECONVERGENT B0, `(.L_x_2068) ;  /* 0x000005b000007945 */ /* 0x000fe40003800200 */
[----:B------:R-:W-:-:S04]  /*2c40*/  ULOP3.LUT UR10, UR10, 0x100, URZ, 0xc0, !UPT ;  /* 0x000001000a0a7892 */ /* 0x000fc8000f8ec0ff */
[----:B------:R-:W-:-:S06]  /*2c50*/  UIADD3 UR10, UPT, UPT, UR10, UR8, URZ ;  /* 0x000000080a0a7290 */ /* 0x000fcc000fffe0ff */
[----:B------:R-:W-:-:S04]  /*2c60*/  MOV R87, UR10 ;  /* 0x0000000a00577c02 */ /* 0x000fc80008000f00 */
[----:B------:R-:W-:-:S04]  /*2c70*/  SEL R94, R87, R94, !P0 ;  /* 0x0000005e575e7207 */ /* 0x000fc80004000000 */
[----:B------:R-:W-:Y:S01]  /*2c80*/  LEA R87, R94, UR25, 0x2 ;  /* 0x000000195e577c11 */ /* 0x000fe2000f8e10ff */
[----:B--2---:R-:W-:Y:S01]  /*2c90*/  STS.128 [R82], R40 ;  /* 0x0000002852007388 */ /* 0x004fe20000000c00 */
[----:B---3--:R-:W-:-:S03]  /*2ca0*/  R2UR UR34, R86 ;  /* 0x00000000562272ca */ /* 0x008fc600000e0000 */
[----:B----4-:R-:W-:Y:S01]  /*2cb0*/  STS.128 [R82+0x200], R44 ;  /* 0x0002002c52007388 */ /* 0x010fe20000000c00 */
[----:B------:R-:W-:-:S03]  /*2cc0*/  NOP ;  /* 0x0000000000007918 */ /* 0x000fc60000000000 */
[----:B------:R-:W0:Y:S06]  /*2cd0*/  LDS.128 R40, [R81] ;  /* 0x0000000051287984 */ /* 0x000e2c0000000c00 */
[----:B------:R-:W-:Y:S01]  /*2ce0*/  MOV R86, UR34 ;  /* 0x0000002200567c02 */ /* 0x000fe20008000f00 */
[----:B------:R-:W2:Y:S04]  /*2cf0*/  LDS.128 R44, [R81+0x10] ;  /* 0x00001000512c7984 */ /* 0x000ea80000000c00 */
[----:B------:R-:W-:-:S04]  /*2d00*/  FMUL.FTZ R86, R86, 1.4426950216293334961 ;  /* 0x3fb8aa3b56567820 */ /* 0x000fc80000410000 */
[-C--:B------:R-:W-:Y:S01]  /*2d10*/  FMUL.FTZ R150, R25, R86.reuse ;  /* 0x0000005619967220 */ /* 0x080fe20000410000 */
[-C--:B------:R-:W-:Y:S01]  /*2d20*/  FMUL.FTZ R91, R17, R86.reuse ;  /* 0x00000056115b7220 */ /* 0x080fe20000410000 */
[-C--:B------:R-:W-:Y:S01]  /*2d30*/  FMUL.FTZ R90, R24, R86.reuse ;  /* 0x00000056185a7220 */ /* 0x080fe20000410000 */
[-C--:B------:R-:W-:Y:S01]  /*2d40*/  FMUL.FTZ R89, R16, R86.reuse ;  /* 0x0000005610597220 */ /* 0x080fe20000410000 */
[-C--:B------:R-:W-:Y:S01]  /*2d50*/  FMUL.FTZ R88, R23, R86.reuse ;  /* 0x0000005617587220 */ /* 0x080fe20000410000 */
[----:B-----5:R-:W-:Y:S01]  /*2d60*/  R2UR UR35, R92 ;  /* 0x000000005c2372ca */ /* 0x020fe200000e0000 */
[----:B------:R-:W3:Y:S01]  /*2d70*/  MUFU.EX2 R150, R150 ;  /* 0x0000009600967308 */ /* 0x000ee20000000800 */
        /* <DEDUP_REMOVED lines=11> */
[----:B------:R-:W4:Y:S01]  /*2e30*/  MUFU.EX2 R91, R91 ;  /* 0x0000005b005b7308 */ /* 0x000f220000000800 */
[----:B---3--:R3:W-:Y:S03]  /*2e40*/  STS [R87+0x3be0], R150 ;  /* 0x003be09657007388 */ /* 0x0087e60000000800 */
[----:B------:R-:W1:Y:S04]  /*2e50*/  MUFU.EX2 R90, R90 ;  /* 0x0000005a005a7308 */ /* 0x000e680000000800 */
[----:B------:R-:W1:Y:S04]  /*2e60*/  MUFU.EX2 R89, R89 ;  /* 0x0000005900597308 */ /* 0x000e680000000800 */
[----:B------:R-:W1:Y:S01]  /*2e70*/  MUFU.EX2 R88, R88 ;  /* 0x0000005800587308 */ /* 0x000e620000000800 */
[----:B0-----:R-:W-:-:S02]  /*2e80*/  PRMT R115, R40, 0x7632, R115 ;  /* 0x0000763228737816 */ /* 0x001fc40000000073 */
[----:B------:R-:W-:Y:S01]  /*2e90*/  PRMT R114, R41, 0x7632, R114 ;  /* 0x0000763229727816 */ /* 0x000fe20000000072 */
[----:B------:R-:W0:Y:S01]  /*2ea0*/  MUFU.EX2 R85, R85 ;  /* 0x0000005500557308 */ /* 0x000e220000000800 */
[----:B------:R-:W-:Y:S02]  /*2eb0*/  PRMT R113, R42, 0x7632, R113 ;  /* 0x000076322a717816 */ /* 0x000fe40000000071 */
[----:B------:R-:W-:Y:S01]  /*2ec0*/  PRMT R112, R43, 0x7632, R112 ;  /* 0x000076322b707816 */ /* 0x000fe20000000070 */
[----:B------:R-:W0:Y:S01]  /*2ed0*/  MUFU.EX2 R84, R84 ;  /* 0x0000005400547308 */ /* 0x000e220000000800 */
[----:B--2---:R-:W-:Y:S02]  /*2ee0*/  PRMT R111, R44, 0x7632, R111 ;  /* 0x000076322c6f7816 */ /* 0x004fe4000000006f */
[----:B------:R-:W-:Y:S01]  /*2ef0*/  PRMT R110, R45, 0x7632, R110 ;  /* 0x000076322d6e7816 */ /* 0x000fe2000000006e */
[----:B------:R-:W2:Y:S01]  /*2f00*/  MUFU.EX2 R92, R92 ;  /* 0x0000005c005c7308 */ /* 0x000ea20000000800 */
[----:B------:R-:W-:-:S02]  /*2f10*/  PRMT R109, R46, 0x7632, R109 ;  /* 0x000076322e6d7816 */ /* 0x000fc4000000006d */
[----:B------:R-:W-:Y:S01]  /*2f20*/  PRMT R108, R47, 0x7632, R108 ;  /* 0x000076322f6c7816 */ /* 0x000fe2000000006c */
[----:B------:R-:W0:Y:S01]  /*2f30*/  MUFU.EX2 R94, R94 ;  /* 0x0000005e005e7308 */ /* 0x000e220000000800 */
[----:B------:R-:W-:Y:S02]  /*2f40*/  SHF.L.U32 R93, R40, 0x10, RZ ;  /* 0x00000010285d7819 */ /* 0x000fe400000006ff */
[----:B------:R-:W-:Y:S01]  /*2f50*/  SHF.L.U32 R95, R41, 0x10, RZ ;  /* 0x00000010295f7819 */ /* 0x000fe200000006ff */
[----:B------:R-:W0:Y:S01]  /*2f60*/  MUFU.EX2 R96, R96 ;  /* 0x0000006000607308 */ /* 0x000e220000000800 */
[----:B------:R-:W-:Y:S02]  /*2f70*/  SHF.L.U32 R97, R42, 0x10, RZ ;  /* 0x000000102a617819 */ /* 0x000fe400000006ff */
[----:B------:R-:W-:Y:S01]  /*2f80*/  SHF.L.U32 R100, R43, 0x10, RZ ;  /* 0x000000102b647819 */ /* 0x000fe200000006ff */
[----:B------:R-:W0:Y:S01]  /*2f90*/  MUFU.EX2 R99, R99 ;  /* 0x0000006300637308 */ /* 0x000e220000000800 */
[----:B------:R-:W-:-:S02]  /*2fa0*/  SHF.L.U32 R102, R44, 0x10, RZ ;  /* 0x000000102c667819 */ /* 0x000fc400000006ff */
[----:B------:R-:W-:Y:S01]  /*2fb0*/  SHF.L.U32 R104, R45, 0x10, RZ ;  /* 0x000000102d687819 */ /* 0x000fe200000006ff */
        /* <DEDUP_REMOVED lines=15> */
[----:B------:R-:W-:Y:S06]  /*30b0*/  BAR.SYNC.DEFER_BLOCKING 0x0 ;  /* 0x0000000000007b1d */ /* 0x000fec0000010000 */
[----:B-1234-:R-:W-:Y:S05]  /*30c0*/  @P2 BRA `(.L_x_2069) ;  /* 0x0000000000302947 */ /* 0x01efea0003800000 */
[----:B------:R-:W-:Y:S01]  /*30d0*/  UISETP.NE.AND UP0, UPT, UR12, UR50, UPT ;  /* 0x000000320c00728c */ /* 0x000fe2000bf05270 */
[----:B------:R-:W-:-:S08]  /*30e0*/  HFMA2 R107, -RZ, RZ, 1.875, 0 ;  /* 0x3f800000ff6b7431 */ /* 0x000fd000000001ff */
[----:B------:R-:W-:Y:S05]  /*30f0*/  BRA.U !UP0, `(.L_x_2070) ;  /* 0x0000000108387547 */ /* 0x000fea000b800000 */
[----:B------:R-:W1:Y:S01]  /*3100*/  S2UR UR26, SR_CgaCtaId ;  /* 0x00000000001a79c3 */ /* 0x000e620000008800 */
[----:B------:R-:W-:Y:S01]  /*3110*/  USHF.L.U32 UR10, UR12, 0x8, URZ ;  /* 0x000000080c0a7899 */ /* 0x000fe200080006ff */
[----:B------:R-:W-:-:S03]  /*3120*/  UMOV UR25, 0x400 ;  /* 0x0000040000197882 */ /* 0x000fc60000000000 */
[----:B------:R-:W-:-:S04]  /*3130*/  ULOP3.LUT UR10, UR10, 0x100, URZ, 0xc0, !UPT ;  /* 0x000001000a0a7892 */ /* 0x000fc8000f8ec0ff */
[----:B------:R-:W-:Y:S02]  /*3140*/  UIADD3 UR10, UPT, UPT, UR10, UR8, URZ ;  /* 0x000000080a0a7290 */ /* 0x000fe4000fffe0ff */
[----:B-1----:R-:W-:-:S04]  /*3150*/  ULEA UR25, UR26, UR25, 0x18 ;  /* 0x000000191a197291 */ /* 0x002fc8000f8ec0ff */
[----:B------:R-:W-:-:S09]  /*3160*/  ULEA UR10, UR10, UR25, 0x2 ;  /* 0x000000190a0a7291 */ /* 0x000fd2000f8e10ff */
[----:B------:R-:W2:Y:S01]  /*3170*/  LDS R107, [UR10+0x3be0] ;  /* 0x003be00aff6b7984 */ /* 0x000ea20008000800 */
[----:B------:R-:W-:Y:S05]  /*3180*/  BRA `(.L_x_2070) ;  /* 0x0000000000147947 */ /* 0x000fea0003800000 */
.L_x_2069:
[----:B------:R-:W1:Y:S01]  /*3190*/  S2UR UR25, SR_CgaCtaId ;  /* 0x00000000001979c3 */ /* 0x000e620000008800 */
[----:B------:R-:W-:Y:S02]  /*31a0*/  UMOV UR10, 0x400 ;  /* 0x00000400000a7882 */ /* 0x000fe40000000000 */
[----:B-1----:R-:W-:-:S06]  /*31b0*/  ULEA UR10, UR25, UR10, 0x18 ;  /* 0x0000000a190a7291 */ /* 0x002fcc000f8ec0ff */
[----:B------:R-:W-:-:S06]  /*31c0*/  LEA R107, R83, UR10, 0x2 ;  /* 0x0000000a536b7c11 */ /* 0x000fcc000f8e10ff */
[----:B------:R-:W1:Y:S02]  /*31d0*/  LDS R107, [R107+0x43e4] ;  /* 0x0043e4006b6b7984 */ /* 0x000e640000000800 */
.L_x_2070:
[----:B------:R-:W-:Y:S05]  /*31e0*/  BSYNC.RECONVERGENT B0 ;  /* 0x0000000000007941 */ /* 0x000fea0003800200 */
.L_x_2068:
[----:B------:R-:W3:Y:S01]  /*31f0*/  @P1 LDC R41, c[0x0][0x38c] ;  /* 0x0000e300ff291b82 */ /* 0x000ee20000000800 */
        /* <DEDUP_REMOVED lines=12> */
[----:B---3--:R-:W-:Y:S02]  /*32c0*/  @P1 IMAD R42, R40, R41, UR8 ;  /* 0x00000008282a1e24 */ /* 0x008fe4000f8e0229 */
        /* <DEDUP_REMOVED lines=9> */
[----:B------:R-:W4:Y:S01]  /*3360*/  S2UR UR10, SR_CgaCtaId ;  /* 0x00000000000a79c3 */ /* 0x000f220000008800 */
[----:B------:R-:W-:Y:S01]  /*3370*/  FMUL.FTZ R125, R13, R29 ;  /* 0x0000001d0d7d7220 */ /* 0x000fe20000410000 */
[----:B------:R-:W-:Y:S01]  /*3380*/  FMUL.FTZ R124, R20, R75 ;  /* 0x0000004b147c7220 */ /* 0x000fe20000410000 */
[----:B------:R-:W-:Y:S01]  /*3390*/  FMUL.FTZ R123, R12, R28 ;  /* 0x0000001c0c7b7220 */ /* 0x000fe20000410000 */
[----:B------:R-:W-:Y:S01]  /*33a0*/  FMUL.FTZ R122, R19, R74 ;  /* 0x0000004a137a7220 */ /* 0x000fe20000410000 */
[----:B---3--:R-:W-:Y:S01]  /*33b0*/  FFMA.FTZ R43, R89, R46, R131 ;  /* 0x0000002e592b7223 */ /* 0x008fe20000010083 */
[C---:B------:R-:W-:Y:S01]  /*33c0*/  FMUL.FTZ R42, R88.reuse, R45 ;  /* 0x0000002d582a7220 */ /* 0x040fe20000410000 */
[----:B------:R-:W-:Y:S01]  /*33d0*/  FMUL.FTZ R121, R11, R27 ;  /* 0x0000001b0b797220 */ /* 0x000fe20000410000 */
[----:B------:R-:W-:Y:S01]  /*33e0*/  UMOV UR25, 0x400 ;  /* 0x0000040000197882 */ /* 0x000fe20000000000 */
        /* <DEDUP_REMOVED lines=12> */
[----:B----4-:R-:W-:Y:S02]  /*34b0*/  ULEA UR25, UR10, UR25, 0x18 ;  /* 0x000000190a197291 */ /* 0x010fe4000f8ec0ff */
        /* <DEDUP_REMOVED lines=23> */
[----:B0-----:R-:W-:Y:S04]  /*3630*/  LDS.64 R42, [R134+0x31d0] ;  /* 0x0031d000862a7984 */ /* 0x001fe80000000a00 */
[----:B------:R-:W0:Y:S04]  /*3640*/  LDS.64 R44, [R134+0x31d8] ;  /* 0x0031d800862c7984 */ /* 0x000e280000000a00 */
[----:B------:R-:W4:Y:S04]  /*3650*/  LDS.64 R46, [R134+0x31e0] ;  /* 0x0031e000862e7984 */ /* 0x000f280000000a00 */
[----:B------:R-:W1:Y:S01]  /*3660*/  LDS.64 R86, [R134+0x31e8] ;  /* 0x0031e80086567984 */ /* 0x000e620000000a00 */
[----:B---3--:R-:W-:-:S02]  /*3670*/  ISETP.GE.AND P0, PT, R140, 0x10, PT ;  /* 0x000000108c00780c */ /* 0x008fc40003f06270 */
[C---:B------:R-:W-:Y:S02]  /*3680*/  ISETP.GE.AND P2, PT, R140.reuse, 0x8, PT ;  /* 0x000000088c00780c */ /* 0x040fe40003f46270 */
[C---:B------:R-:W-:Y:S02]  /*3690*/  ISETP.GE.AND P3, PT, R140.reuse, 0x4, PT ;  /* 0x000000048c00780c */ /* 0x040fe40003f66270 */
[C---:B------:R-:W-:Y:S02]  /*36a0*/  ISETP.GE.AND P4, PT, R140.reuse, 0x2, PT ;  /* 0x000000028c00780c */ /* 0x040fe40003f86270 */
[----:B------:R-:W-:Y:S02]  /*36b0*/  ISETP.GE.AND P5, PT, R140, 0x1, PT ;  /* 0x000000018c00780c */ /* 0x000fe40003fa6270 */
[----:B------:R-:W-:Y:S01]  /*36c0*/  ISETP.NE.AND P0, PT, R83, RZ, PT ;  /* 0x000000ff5300720c */ /* 0x000fe20003f05270 */
[-C--:B0-----:R-:W-:Y:S01]  /*36d0*/  FFMA.FTZ R136, R43, R44.reuse, R45 ;  /* 0x0000002c2b887223 */ /* 0x081fe2000001002d */
[----:B------:R-:W-:-:S03]  /*36e0*/  FMUL.FTZ R137, R42, R44 ;  /* 0x0000002c2a897220 */ /* 0x000fc60000410000 */
[C---:B----4-:R-:W-:Y:S01]  /*36f0*/  FFMA.FTZ R136, R46.reuse, R136, R47 ;  /* 0x000000882e887223 */ /* 0x050fe2000001002f */
[----:B------:R-:W-:-:S03]  /*3700*/  FMUL.FTZ R137, R46, R137 ;  /* 0x000000892e897220 */ /* 0x000fc60000410000 */
[C---:B-1----:R-:W-:Y:S01]  /*3710*/  FFMA.FTZ R87, R86.reuse, R136, R87 ;  /* 0x0000008856577223 */ /* 0x042fe20000010057 */
[----:B------:R-:W-:Y:S01]  /*3720*/  FMUL.FTZ R136, R86, R137 ;  /* 0x0000008956887220 */ /* 0x000fe20000410000 */
[----:B------:R-:W-:Y:S06]  /*3730*/  BRA.DIV UR10, `(.L_x_2072) ;  /* 0x0000003a0a307947 */ /* 0x000fec000b800000 */
[----:B------:R-:W0:Y:S04]  /*3740*/  SHFL.UP PT, R86, R87, 0x1, RZ ;  /* 0x0420000057567989 */ /* 0x000e2800000e00ff */
[----:B------:R-:W1:Y:S01]  /*3750*/  SHFL.UP PT, R137, R136, 0x1, RZ ;  /* 0x0420000088897989 */ /* 0x000e6200000e00ff */
[C---:B0-----:R-:W-:Y:S01]  /*3760*/  FFMA.FTZ R86, R136.reuse, R86, R87 ;  /* 0x0000005688567223 */ /* 0x041fe20000010057 */
[----:B-1----:R-:W-:-:S04]  /*3770*/  @P5 FMUL.FTZ R136, R136, R137 ;  /* 0x0000008988885220 */ /* 0x002fc80000410000 */
        /* <DEDUP_REMOVED lines=16> */
[----:B------:R0:W1:Y:S04]  /*3880*/  SHFL.UP PT, R139, R136, 0x10, RZ ;  /* 0x06000000888b7989 */ /* 0x00006800000e00ff */
[----:B------:R0:W3:Y:S02]  /*3890*/  SHFL.UP PT, R86, R87, 0x10, RZ ;  /* 0x0600000057567989 */ /* 0x0000e400000e00ff */
.L_x_2130:
[----:B------:R-:W-:Y:S01]  /*38a0*/  ISETP.GE.AND P2, PT, R140, 0x10, PT ;  /* 0x000000108c00780c */ /* 0x000fe20003f46270 */
[----:B---3--:R-:W-:Y:S01]  /*38b0*/  FFMA.FTZ R86, R136, R86, R87 ;  /* 0x0000005688567223 */ /* 0x008fe20000010057 */
[----:B------:R-:W-:-:S04]  /*38c0*/  UMOV UR10, 0xffffffff ;  /* 0xffffffff000a7882 */ /* 0x000fc80000000000 */
[----:B------:R-:W-:-:S07]  /*38d0*/  FSEL R137, R87, R86, !P2 ;  /* 0x0000005657897208 */ /* 0x000fce0005000000 */
[----:B01----:R-:W-:Y:S01]  /*38e0*/  @P2 FMUL.FTZ R136, R136, R139 ;  /* 0x0000008b88882220 */ /* 0x003fe20000410000 */
[----:B------:R-:W-:Y:S06]  /*38f0*/  BRA.DIV UR10, `(.L_x_2073) ;  /* 0x0000003a0ac47947 */ /* 0x000fec000b800000 */
.L_x_2133:
[----:B------:R-:W-:-:S03]  /*3900*/  UMOV UR10, 0xffffffff ;  /* 0xffffffff000a7882 */ /* 0x000fc60000000000 */
[----:B------:R-:W-:Y:S05]  /*3910*/  BRA.DIV UR10, `(.L_x_2074) ;  /* 0x0000003a0ae47947 */ /* 0x000fea000b800000 */
.L_x_2136:
[----:B------:R-:W-:-:S03]  /*3920*/  UMOV UR10, 0xffffffff ;  /* 0xffffffff000a7882 */ /* 0x000fc60000000000 */
[----:B------:R-:W-:Y:S05]  /*3930*/  BRA.DIV UR10, `(.L_x_2075) ;  /* 0x0000003e0a047947 */ /* 0x000fea000b800000 */
[----:B------:R-:W0:Y:S04]  /*3940*/  SHFL.UP PT, R136, R136, 0x1, RZ ;  /* 0x0420000088887989 */ /* 0x000e2800000e00ff */
[----:B------:R-:W1:Y:S04]  /*3950*/  SHFL.UP PT, R137, R137, 0x1, RZ ;  /* 0x0420000089897989 */ /* 0x000e6800000e00ff */
[----:B-----5:R-:W3:Y:S04]  /*3960*/  SHFL.IDX PT, R40, R40, RZ, 0x1f ;  /* 0x00001fff28287589 */ /* 0x020ee800000e0000 */
[----:B------:R-:W4:Y:S02]  /*3970*/  SHFL.IDX PT, R41, R41, RZ, 0x1f ;  /* 0x00001fff29297589 */ /* 0x000f2400000e0000 */
.L_x_2142:
[C---:B01--4-:R-:W-:Y:S01]  /*3980*/  @P0 FFMA.FTZ R41, R136.reuse, R41, R137 ;  /* 0x0000002988290223 */ /* 0x053fe20000010089 */
        /* <DEDUP_REMOVED lines=11> */
.L_x_2071:
        /* <DEDUP_REMOVED lines=152> */
.L_x_2159:
        /* <DEDUP_REMOVED lines=14> */
.L_x_2076:
[----:B------:R-:W-:Y:S05]  /*44a0*/  WARPSYNC.ALL ;  /* 0x0000000000007948 */ /* 0x000fea0003800000 */
[----:B------:R-:W-:Y:S01]  /*44b0*/  ISETP.NE.AND P2, PT, R83, RZ, PT ;  /* 0x000000ff5300720c */ /* 0x000fe20003f45270 */
[----:B------:R-:W-:Y:S01]  /*44c0*/  BAR.SYNC.DEFER_BLOCKING 0x0 ;  /* 0x0000000000007b1d */ /* 0x000fe20000010000 */
[----:B------:R-:W-:Y:S01]  /*44d0*/  FMUL.FTZ R93, R93, R150 ;  /* 0x000000965d5d7220 */ /* 0x000fe20000410000 */
[----:B------:R-:W-:Y:S01]  /*44e0*/  FMUL.FTZ R115, R115, R133 ;  /* 0x0000008573737220 */ /* 0x000fe20000410000 */
[----:B------:R-:W-:Y:S01]  /*44f0*/  FMUL.FTZ R95, R95, R132 ;  /* 0x000000845f5f7220 */ /* 0x000fe20000410000 */
[----:B------:R-:W-:Y:S01]  /*4500*/  FMUL.FTZ R114, R114, R131 ;  /* 0x0000008372727220 */ /* 0x000fe20000410000 */
[----:B-1----:R-:W-:Y:S01]  /*4510*/  FFMA.FTZ R42, R0, R93, RZ ;  /* 0x0000005d002a7223 */ /* 0x002fe200000100ff */
[----:B------:R-:W-:Y:S01]  /*4520*/  FMUL.FTZ R97, R97, R130 ;  /* 0x0000008261617220 */ /* 0x000fe20000410000 */
[----:B------:R-:W-:-:S05]  /*4530*/  FMUL.FTZ R113, R113, R129 ;  /* 0x0000008171717220 */ /* 0x000fca0000410000 */
[----:B------:R-:W-:Y:S01]  /*4540*/  VOTEU.ALL UP0, P2 ;  /* 0x0000000000ff7886 */ /* 0x000fe20001000000 */
[----:B------:R-:W-:Y:S01]  /*4550*/  FFMA.FTZ R115, R65, R115, R42 ;  /* 0x0000007341737223 */ /* 0x000fe2000001002a */
[C---:B------:R-:W-:Y:S01]  /*4560*/  SHF.L.U32 R46, R83.reuse, 0x4, RZ ;  /* 0x00000004532e7819 */ /* 0x040fe200000006ff */
[----:B------:R-:W-:Y:S01]  /*4570*/  FMUL.FTZ R100, R100, R128 ;  /* 0x0000008064647220 */ /* 0x000fe20000410000 */
[----:B------:R-:W-:Y:S01]  /*4580*/  FMUL.FTZ R43, R150, UR35 ;  /* 0x00000023962b7c20 */ /* 0x000fe20008410000 */
[----:B------:R-:W-:Y:S01]  /*4590*/  FFMA.FTZ R95, R72, R95, R115 ;  /* 0x0000005f485f7223 */ /* 0x000fe20000010073 */
[-C--:B------:R-:W-:Y:S01]  /*45a0*/  LEA.HI R42, R83, R46.reuse, RZ, 0x1f ;  /* 0x0000002e532a7211 */ /* 0x080fe200078ff8ff */
[----:B------:R-:W-:Y:S01]  /*45b0*/  @!UP0 ULEA UR10, UR8, UR25, 0x3 ;  /* 0x00000019080a8291 */ /* 0x000fe2000f8e18ff */
[----:B------:R-:W-:Y:S01]  /*45c0*/  LEA.HI R93, R46, R46, RZ, 0x1b ;  /* 0x0000002e2e5d7211 */ /* 0x000fe200078fd8ff */
[----:B------:R-:W-:Y:S01]  /*45d0*/  FFMA.FTZ R114, R64, R114, R95 ;  /* 0x0000007240727223 */ /* 0x000fe2000001005f */
[----:B------:R-:W-:Y:S01]  /*45e0*/  FMUL.FTZ R47, R132, UR35 ;  /* 0x00000023842f7c20 */ /* 0x000fe20008410000 */
[----:B------:R-:W-:Y:S01]  /*45f0*/  FMUL.FTZ R46, R130, UR35 ;  /* 0x00000023822e7c20 */ /* 0x000fe20008410000 */
[----:B------:R-:W-:Y:S01]  /*4600*/  FMUL.FTZ R43, R0, R43 ;  /* 0x0000002b002b7220 */ /* 0x000fe20000410000 */
[----:B------:R-:W-:Y:S01]  /*4610*/  FFMA.FTZ R114, R71, R97, R114 ;  /* 0x0000006147727223 */ /* 0x000fe20000010072 */
[----:B------:R-:W-:Y:S01]  /*4620*/  FMUL.FTZ R87, R131, UR35 ;  /* 0x0000002383577c20 */ /* 0x000fe20008410000 */
[----:B------:R-:W-:Y:S01]  /*4630*/  FMUL.FTZ R47, R72, R47 ;  /* 0x0000002f482f7220 */ /* 0x000fe20000410000 */
[----:B------:R-:W1:Y:S01]  /*4640*/  LDS R118, [R118+0x36e4] ;  /* 0x0036e40076767984 */ /* 0x000e620000000800 */
[----:B------:R-:W-:Y:S01]  /*4650*/  FFMA.FTZ R113, R63, R113, R114 ;  /* 0x000000713f717223 */ /* 0x000fe20000010072 */
[----:B------:R-:W-:Y:S01]  /*4660*/  FMUL.FTZ R87, R64, R87 ;  /* 0x0000005740577220 */ /* 0x000fe20000410000 */
[----:B------:R-:W-:Y:S01]  /*4670*/  FMUL.FTZ R95, R127, UR35 ;  /* 0x000000237f5f7c20 */ /* 0x000fe20008410000 */
[----:B0-----:R0:W-:Y:S01]  /*4680*/  @!P2 STS.64 [UR10+0x45e0], R40 ;  /* 0x0045e028ff00a988 */ /* 0x0011e20008000a0a */
[----:B------:R-:W-:Y:S01]  /*4690*/  FFMA.FTZ R113, R70, R100, R113 ;  /* 0x0000006446717223 */ /* 0x000fe20000010071 */
[----:B------:R-:W-:Y:S01]  /*46a0*/  LEA R100, R42, UR25, 0x2 ;  /* 0x000000192a647c11 */ /* 0x000fe2000f8e10ff */
[----:B------:R-:W-:Y:S01]  /*46b0*/  FMUL.FTZ R42, R133, UR35 ;  /* 0x00000023852a7c20 */ /* 0x000fe20008410000 */
[----:B------:R-:W-:Y:S01]  /*46c0*/  FMUL.FTZ R95, R62, R95 ;  /* 0x0000005f3e5f7220 */ /* 0x000fe20000410000 */
[----:B------:R-:W-:Y:S01]  /*46d0*/  FFMA.FTZ R133, -R17, R33, R133 ;  /* 0x0000002111857223 */ /* 0x000fe20000010185 */
[----:B------:R-:W-:Y:S01]  /*46e0*/  FMUL.FTZ R112, R112, R127 ;  /* 0x0000007f70707220 */ /* 0x000fe20000410000 */
[----:B------:R-:W-:Y:S01]  /*46f0*/  FMUL.FTZ R45, R65, R42 ;  /* 0x0000002a412d7220 */ /* 0x000fe20000410000 */
[----:B------:R-:W-:Y:S01]  /*4700*/  LEA R42, R93, UR25, 0x2 ;  /* 0x000000195d2a7c11 */ /* 0x000fe2000f8e10ff */
[----:B------:R-:W-:Y:S01]  /*4710*/  FMUL.FTZ R93, R128, UR35 ;  /* 0x00000023805d7c20 */ /* 0x000fe20008410000 */
[----:B0-----:R-:W-:Y:S01]  /*4720*/  FMUL.FTZ R41, R71, R46 ;  /* 0x0000002e47297220 */ /* 0x001fe20000410000 */
[----:B------:R-:W-:Y:S01]  /*4730*/  FMUL.FTZ R40, R129, UR35 ;  /* 0x0000002381287c20 */ /* 0x000fe20008410000 */
[----:B------:R-:W-:Y:S01]  /*4740*/  FMUL.FTZ R46, R126, UR35 ;  /* 0x000000237e2e7c20 */ /* 0x000fe20008410000 */
[----:B------:R0:W-:Y:S01]  /*4750*/  STS [R100+0x1090], R43 ;  /* 0x0010902b64007388 */ /* 0x0001e20000000800 */
[----:B------:R-:W-:Y:S01]  /*4760*/  FMUL.FTZ R93, R70, R93 ;  /* 0x0000005d465d7220 */ /* 0x000fe20000410000 */
[----:B------:R-:W-:Y:S01]  /*4770*/  FFMA.FTZ R132, -R24, R79, R132 ;  /* 0x0000004f18847223 */ /* 0x000fe20000010184 */
[----:B------:R-:W-:Y:S01]  /*4780*/  FMUL.FTZ R102, R102, R126 ;  /* 0x0000007e66667220 */ /* 0x000fe20000410000 */
[----:B------:R2:W-:Y:S01]  /*4790*/  STS [R42+0x1094], R45 ;  /* 0x0010942d2a007388 */ /* 0x0005e20000000800 */
[----:B------:R-:W-:Y:S01]  /*47a0*/  FFMA.FTZ R112, R62, R112, R113 ;  /* 0x000000703e707223 */ /* 0x000fe20000010071 */
[----:B------:R-:W-:Y:S01]  /*47b0*/  FFMA.FTZ R131, -R16, R32, R131 ;  /* 0x0000002010837223 */ /* 0x000fe20000010183 */
[----:B------:R-:W-:Y:S01]  /*47c0*/  FMUL.FTZ R111, R111, R125 ;  /* 0x0000007d6f6f7220 */ /* 0x000fe20000410000 */
[----:B------:R3:W-:Y:S01]  /*47d0*/  STS [R42+0x1098], R47 ;  /* 0x0010982f2a007388 */ /* 0x0007e20000000800 */
[----:B------:R-:W-:Y:S01]  /*47e0*/  FFMA.FTZ R102, R69, R102, R112 ;  /* 0x0000006645667223 */ /* 0x000fe20000010070 */
[----:B0-----:R-:W-:Y:S01]  /*47f0*/  FMUL.FTZ R43, R63, R40 ;  /* 0x000000283f2b7220 */ /* 0x001fe20000410000 */
[----:B------:R-:W-:Y:S01]  /*4800*/  FMUL.FTZ R40, R125, UR35 ;  /* 0x000000237d287c20 */ /* 0x000fe20008410000 */
[----:B------:R0:W-:Y:S01]  /*4810*/  STS [R42+0x109c], R87 ;  /* 0x00109c572a007388 */ /* 0x0001e20000000800 */
[----:B------:R-:W-:Y:S01]  /*4820*/  FFMA.FTZ R130, -R23, R78, R130 ;  /* 0x0000004e17827223 */ /* 0x000fe20000010182 */
[----:B--2---:R-:W-:Y:S01]  /*4830*/  FMUL.FTZ R45, R69, R46 ;  /* 0x0000002e452d7220 */ /* 0x004fe20000410000 */
[----:B------:R-:W-:Y:S01]  /*4840*/  FMUL.FTZ R46, R122, UR35 ;  /* 0x000000237a2e7c20 */ /* 0x000fe20008410000 */
[----:B------:R2:W-:Y:S01]  /*4850*/  STS [R42+0x10a0], R41 ;  /* 0x0010a0292a007388 */ /* 0x0005e20000000800 */
[----:B------:R-:W-:Y:S01]  /*4860*/  FMUL.FTZ R104, R104, R124 ;  /* 0x0000007c68687220 */ /* 0x000fe20000410000 */
[----:B---3--:R-:W-:Y:S01]  /*4870*/  FMUL.FTZ R47, R124, UR35 ;  /* 0x000000237c2f7c20 */ /* 0x008fe20008410000 */
[----:B------:R-:W-:Y:S01]  /*4880*/  FFMA.FTZ R111, R61, R111, R102 ;  /* 0x0000006f3d6f7223 */ /* 0x000fe20000010066 */
[----:B------:R3:W-:Y:S01]  /*4890*/  STS [R42+0x10a4], R43 ;  /* 0x0010a42b2a007388 */ /* 0x0007e20000000800 */
[----:B------:R-:W-:Y:S01]  /*48a0*/  FFMA.FTZ R129, -R15, R31, R129 ;  /* 0x0000001f0f817223 */ /* 0x000fe20000010181 */
[----:B0-----:R-:W-:Y:S01]  /*48b0*/  FMUL.FTZ R87, R123, UR35 ;  /* 0x000000237b577c20 */ /* 0x001fe20008410000 */
[----:B-1----:R-:W-:Y:S01]  /*48c0*/  FFMA.FTZ R107, R118, R107, R149 ;  /* 0x0000006b766b7223 */ /* 0x002fe20000010095 */
[----:B------:R0:W-:Y:S01]  /*48d0*/  STS [R42+0x10a8], R93 ;  /* 0x0010a85d2a007388 */ /* 0x0001e20000000800 */
[----:B------:R-:W-:Y:S01]  /*48e0*/  FMUL.FTZ R110, R110, R123 ;  /* 0x0000007b6e6e7220 */ /* 0x000fe20000410000 */
[----:B--2---:R-:W-:Y:S01]  /*48f0*/  FMUL.FTZ R41, R61, R40 ;  /* 0x000000283d297220 */ /* 0x004fe20000410000 */
[----:B------:R-:W-:Y:S01]  /*4900*/  FFMA.FTZ R116, R116, R107, R148 ;  /* 0x0000006b74747223 */ /* 0x000fe20000010094 */
[----:B------:R-:W-:Y:S01]  /*4910*/  FMUL.FTZ R87, R60, R87 ;  /* 0x000000573c577220 */ /* 0x000fe20000410000 */
[----:B------:R-:W-:Y:S01]  /*4920*/  FMUL.FTZ R40, R121, UR35 ;  /* 0x0000002379287c20 */ /* 0x000fe20008410000 */
[C---:B---3--:R-:W-:Y:S01]  /*4930*/  FMUL.FTZ R43, R68.reuse, R47 ;  /* 0x0000002f442b7220 */ /* 0x048fe20000410000 */
[----:B------:R-:W-:Y:S01]  /*4940*/  FFMA.FTZ R44, R105, R116, R147 ;  /* 0x00000074692c7223 */ /* 0x000fe20000010093 */
[----:B------:R-:W-:Y:S01]  /*4950*/  FFMA.FTZ R47, -R25, R80, R150 ;  /* 0x00000050192f7223 */ /* 0x000fe20000010196 */
[----:B------:R-:W-:Y:S01]  /*4960*/  STS [R42+0x10b4], R41 ;  /* 0x0010b4292a007388 */ /* 0x000fe20000000800 */
[----:B0-----:R-:W-:Y:S01]  /*4970*/  FMUL.FTZ R93, R67, R46 ;  /* 0x0000002e435d7220 */ /* 0x001fe20000410000 */
[----:B------:R-:W-:Y:S01]  /*4980*/  FFMA.FTZ R146, R103, R44, R146 ;  /* 0x0000002c67927223 */ /* 0x000fe20000010092 */
[----:B------:R-:W-:Y:S01]  /*4990*/  FFMA.FTZ R111, R68, R104, R111 ;  /* 0x00000068446f7223 */ /* 0x000fe2000001006f */
[----:B------:R0:W-:Y:S01]  /*49a0*/  STS [R42+0x10ac], R95 ;  /* 0x0010ac5f2a007388 */ /* 0x0001e20000000800 */
[----:B------:R-:W-:Y:S01]  /*49b0*/  FFMA.FTZ R128, -R22, R77, R128 ;  /* 0x0000004d16807223 */ /* 0x000fe20000010180 */
[----:B------:R-:W-:Y:S01]  /*49c0*/  FFMA.FTZ R101, R101, R146, R145 ;  /* 0x0000009265657223 */ /* 0x000fe20000010091 */
[----:B------:R-:W-:Y:S01]  /*49d0*/  FFMA.FTZ R110, R60, R110, R111 ;  /* 0x0000006e3c6e7223 */ /* 0x000fe2000001006f */
[----:B------:R-:W-:Y:S01]  /*49e0*/  STS [R42+0x10bc], R87 ;  /* 0x0010bc572a007388 */ /* 0x000fe20000000800 */
[----:B------:R-:W-:Y:S01]  /*49f0*/  FMUL.FTZ R106, R106, R122 ;  /* 0x0000007a6a6a7220 */ /* 0x000fe20000410000 */
[----:B------:R-:W-:Y:S01]  /*4a00*/  FFMA.FTZ R98, R98, R101, R144 ;  /* 0x0000006562627223 */ /* 0x000fe20000010090 */
[----:B------:R-:W-:Y:S01]  /*4a10*/  FFMA.FTZ R127, -R14, R30, R127 ;  /* 0x0000001e0e7f7223 */ /* 0x000fe2000001017f */
[----:B------:R1:W-:Y:S01]  /*4a20*/  STS [R42+0x10b0], R45 ;  /* 0x0010b02d2a007388 */ /* 0x0003e20000000800 */
[----:B------:R-:W-:Y:S01]  /*4a30*/  FMUL.FTZ R109, R109, R121 ;  /* 0x000000796d6d7220 */ /* 0x000fe20000410000 */
[----:B------:R-:W-:Y:S01]  /*4a40*/  FFMA.FTZ R99, R99, R98, R143 ;  /* 0x0000006263637223 */ /* 0x000fe2000001008f */
[----:B0-----:R-:W-:Y:S01]  /*4a50*/  FMUL.FTZ R95, R59, R40 ;  /* 0x000000283b5f7220 */ /* 0x001fe20000410000 */
[----:B------:R0:W-:Y:S01]  /*4a60*/  STS [R42+0x10b8], R43 ;  /* 0x0010b82b2a007388 */ /* 0x0001e20000000800 */
[----:B------:R-:W-:Y:S01]  /*4a70*/  FFMA.FTZ R106, R67, R106, R110 ;  /* 0x0000006a436a7223 */ /* 0x000fe2000001006e */
[----:B------:R-:W-:Y:S01]  /*4a80*/  FFMA.FTZ R96, R96, R99, R142 ;  /* 0x0000006360607223 */ /* 0x000fe2000001008e */
[----:B------:R-:W2:Y:S01]  /*4a90*/  S2UR UR26, SR_CTAID.X ;  /* 0x00000000001a79c3 */ /* 0x000ea20000002500 */
[----:B------:R3:W-:Y:S01]  /*4aa0*/  STS [R42+0x10c4], R95 ;  /* 0x0010c45f2a007388 */ /* 0x0007e20000000800 */
[C---:B------:R-:W-:Y:S01]  /*4ab0*/  FFMA.FTZ R97, -R21.reuse, R76, R126 ;  /* 0x0000004c15617223 */ /* 0x040fe2000001017e */
[-C--:B------:R-:W-:Y:S01]  /*4ac0*/  FFMA.FTZ R141, R94, R96.reuse, R141 ;  /* 0x000000605e8d7223 */ /* 0x080fe2000001008d */
[----:B-1----:R-:W-:Y:S01]  /*4ad0*/  FMUL.FTZ R45, R120, UR35 ;  /* 0x00000023782d7c20 */ /* 0x002fe20008410000 */
[----:B------:R1:W-:Y:S01]  /*4ae0*/  STS [R42+0x10c0], R93 ;  /* 0x0010c05d2a007388 */ /* 0x0003e20000000800 */
[----:B------:R-:W-:Y:S01]  /*4af0*/  FMUL.FTZ R104, R21, R96 ;  /* 0x0000006015687220 */ /* 0x000fe20000410000 */
[----:B------:R-:W-:Y:S01]  /*4b00*/  FFMA.FTZ R92, R92, R141, R140 ;  /* 0x0000008d5c5c7223 */ /* 0x000fe2000001008c */
[----:B0-----:R-:W-:Y:S01]  /*4b10*/  FMUL.FTZ R43, R66, R45 ;  /* 0x0000002d422b7220 */ /* 0x001fe20000410000 */
[----:B------:R-:W-:Y:S01]  /*4b20*/  FFMA.FTZ R109, R59, R109, R106 ;  /* 0x0000006d3b6d7223 */ /* 0x000fe2000001006a */
[----:B------:R-:W-:Y:S01]  /*4b30*/  FMUL.FTZ R117, R117, R120 ;  /* 0x0000007875757220 */ /* 0x000fe20000410000 */
[----:B------:R-:W-:Y:S01]  /*4b40*/  FFMA.FTZ R84, R84, R92, R139 ;  /* 0x0000005c54547223 */ /* 0x000fe2000001008b */
[----:B---3--:R-:W-:Y:S01]  /*4b50*/  FMUL.FTZ R95, R119, UR35 ;  /* 0x00000023775f7c20 */ /* 0x008fe20008410000 */
[----:B------:R-:W-:Y:S01]  /*4b60*/  STS [R42+0x10c8], R43 ;  /* 0x0010c82b2a007388 */ /* 0x000fe20000000800 */
[----:B------:R-:W-:Y:S01]  /*4b70*/  FFMA.FTZ R125, -R13, R29, R125 ;  /* 0x0000001d0d7d7223 */ /* 0x000fe2000001017d */
[-C--:B------:R-:W-:Y:S01]  /*4b80*/  FFMA.FTZ R85, R85, R84.reuse, R138 ;  /* 0x0000005455557223 */ /* 0x080fe2000001008a */
[----:B------:R-:W-:Y:S01]  /*4b90*/  FMUL.FTZ R102, R15, R84 ;  /* 0x000000540f667220 */ /* 0x000fe20000410000 */
[----:B-1----:R-:W-:Y:S01]  /*4ba0*/  FMUL.FTZ R93, R22, R92 ;  /* 0x0000005c165d7220 */ /* 0x002fe20000410000 */
[----:B------:R-:W-:Y:S01]  /*4bb0*/  FMUL.FTZ R111, R58, R95 ;  /* 0x0000005f3a6f7220 */ /* 0x000fe20000410000 */
[-C--:B------:R-:W-:Y:S01]  /*4bc0*/  FFMA.FTZ R137, R88, R85.reuse, R137 ;  /* 0x0000005558897223 */ /* 0x080fe20000010089 */
[----:B------:R-:W-:Y:S01]  /*4bd0*/  FMUL.FTZ R45, R23, R85 ;  /* 0x00000055172d7220 */ /* 0x000fe20000410000 */
[----:B------:R-:W-:Y:S01]  /*4be0*/  FMUL.FTZ R95, R14, R141 ;  /* 0x0000008d0e5f7220 */ /* 0x000fe20000410000 */
[----:B------:R-:W-:Y:S01]  /*4bf0*/  FMUL.FTZ R106, R13, R99 ;  /* 0x000000630d6a7220 */ /* 0x000fe20000410000 */
[-C--:B------:R-:W-:Y:S01]  /*4c00*/  FFMA.FTZ R89, R89, R137.reuse, R136 ;  /* 0x0000008959597223 */ /* 0x080fe20000010088 */
[----:B------:R-:W-:Y:S01]  /*4c10*/  FMUL.FTZ R100, R16, R137 ;  /* 0x0000008910647220 */ /* 0x000fe20000410000 */
[----:B------:R0:W-:Y:S01]  /*4c20*/  STS [R42+0x10cc], R111 ;  /* 0x0010cc6f2a007388 */ /* 0x0001e20000000800 */
[----:B------:R-:W-:Y:S01]  /*4c30*/  FFMA.FTZ R109, R66, R117, R109 ;  /* 0x00000075426d7223 */ /* 0x000fe2000001006d */
[-C--:B------:R-:W-:Y:S01]  /*4c40*/  FFMA.FTZ R90, R90, R89.reuse, R135 ;  /* 0x000000595a5a7223 */ /* 0x080fe20000010087 */
[----:B------:R-:W-:Y:S01]  /*4c50*/  FMUL.FTZ R87, R24, R89 ;  /* 0x0000005918577220 */ /* 0x000fe20000410000 */
[----:B------:R-:W-:Y:S01]  /*4c60*/  FMUL.FTZ R86, R108, R119 ;  /* 0x000000776c567220 */ /* 0x000fe20000410000 */
[C---:B------:R-:W-:Y:S01]  /*4c70*/  FFMA.FTZ R124, -R20.reuse, R75, R124 ;  /* 0x0000004b147c7223 */ /* 0x040fe2000001017c */
[-C--:B------:R-:W-:Y:S01]  /*4c80*/  FFMA.FTZ R91, R91, R90.reuse, R134 ;  /* 0x0000005a5b5b7223 */ /* 0x080fe20000010086 */
[----:B------:R-:W-:Y:S01]  /*4c90*/  FMUL.FTZ R88, R17, R90 ;  /* 0x0000005a11587220 */ /* 0x000fe20000410000 */
[----:B------:R-:W-:Y:S01]  /*4ca0*/  FMUL.FTZ R103, R20, R98 ;  /* 0x0000006214677220 */ /* 0x000fe20000410000 */
[----:B------:R-:W-:Y:S01]  /*4cb0*/  FFMA.FTZ R86, R58, R86, R109 ;  /* 0x000000563a567223 */ /* 0x000fe2000001006d */
[----:B------:R-:W-:Y:S01]  /*4cc0*/  FMUL.FTZ R46, R25, R91 ;  /* 0x0000005b192e7220 */ /* 0x000fe20000410000 */
[----:B------:R-:W-:Y:S01]  /*4cd0*/  FFMA.FTZ R109, -R12, R28, R123 ;  /* 0x0000001c0c6d7223 */ /* 0x000fe2000001017b */
[----:B0-----:R-:W-:Y:S01]  /*4ce0*/  FMUL.FTZ R42, R101, UR34 ;  /* 0x00000022652a7c20 */ /* 0x001fe20008410000 */
[----:B------:R-:W-:Y:S01]  /*4cf0*/  IADD3 R108, PT, PT, R83, 0x80, RZ ;  /* 0x00000080536c7810 */ /* 0x000fe20007ffe0ff */
[----:B------:R-:W-:Y:S01]  /*4d00*/  FFMA.FTZ R41, R46, R47, RZ ;  /* 0x0000002f2e297223 */ /* 0x000fe200000100ff */
[C---:B------:R-:W-:Y:S01]  /*4d10*/  FFMA.FTZ R122, -R19.reuse, R74, R122 ;  /* 0x0000004a137a7223 */ /* 0x040fe2000001017a */
[----:B------:R-:W-:Y:S01]  /*4d20*/  FMUL.FTZ R105, R19, R146 ;  /* 0x0000009213697220 */ /* 0x000fe20000410000 */
[----:B------:R-:W-:Y:S01]  /*4d30*/  LEA.HI R108, R108, R83, RZ, 0x1b ;  /* 0x000000536c6c7211 */ /* 0x000fe200078fd8ff */
[----:B------:R-:W-:Y:S01]  /*4d40*/  FFMA.FTZ R40, R88, R133, R41 ;  /* 0x0000008558287223 */ /* 0x000fe20000010029 */
[----:B------:R-:W-:Y:S01]  /*4d50*/  USHF.R.S32.HI UR10, URZ, 0x1f, UR11 ;  /* 0x0000001fff0a7899 */ /* 0x000fe2000801140b */
[----:B------:R-:W-:Y:S01]  /*4d60*/  FADD.FTZ R7, R105, R7 ;  /* 0x0000000769077221 */ /* 0x000fe20000010000 */
[----:B------:R-:W-:Y:S01]  /*4d70*/  LEA R123, R108, UR25, 0x2 ;  /* 0x000000196c7b7c11 */ /* 0x000fe2000f8e10ff */
[----:B------:R-:W-:Y:S01]  /*4d80*/  FFMA.FTZ R41, R87, R132, R40 ;  /* 0x0000008457297223 */ /* 0x000fe20000010028 */
[----:B------:R-:W-:Y:S01]  /*4d90*/  BAR.SYNC.DEFER_BLOCKING 0x0 ;  /* 0x0000000000007b1d */ /* 0x000fe20000010000 */
[----:B------:R-:W-:Y:S01]  /*4da0*/  FFMA.FTZ R121, -R11, R27, R121 ;  /* 0x0000001b0b797223 */ /* 0x000fe20000010179 */
[----:B------:R-:W-:Y:S01]  /*4db0*/  UIMAD UR10, UR10, UR44, URZ ;  /* 0x0000002c0a0a72a4 */ /* 0x000fe2000f8e02ff */
[----:B------:R-:W-:Y:S01]  /*4dc0*/  FFMA.FTZ R40, R100, R131, R41 ;  /* 0x0000008364287223 */ /* 0x000fe20000010029 */
[----:B------:R-:W-:Y:S01]  /*4dd0*/  ULEA UR35, UR12, 0xfffff800, 0xb ;  /* 0xfffff8000c237891 */ /* 0x000fe2000f8e58ff */
[----:B------:R-:W-:Y:S01]  /*4de0*/  FMUL.FTZ R110, R44, UR34 ;  /* 0x000000222c6e7c20 */ /* 0x000fe20008410000 */
[----:B------:R-:W-:Y:S01]  /*4df0*/  UIMAD UR10, UR11, UR45, UR10 ;  /* 0x0000002d0b0a72a4 */ /* 0x000fe2000f8e020a */
[----:B------:R-:W-:Y:S01]  /*4e00*/  FFMA.FTZ R41, R45, R130, R40 ;  /* 0x000000822d297223 */ /* 0x000fe20000010028 */
[C---:B------:R-:W-:Y:S01]  /*4e10*/  FFMA.FTZ R120, -R18.reuse, R73, R120 ;  /* 0x0000004912787223 */ /* 0x040fe20000010178 */
[----:B------:R-:W-:Y:S01]  /*4e20*/  FMUL.FTZ R110, R121, R110 ;  /* 0x0000006e796e7220 */ /* 0x000fe20000410000 */
[----:B------:R-:W-:Y:S01]  /*4e30*/  FMUL.FTZ R113, R18, R116 ;  /* 0x0000007412717220 */ /* 0x000fe20000410000 */
[----:B------:R-:W-:Y:S01]  /*4e40*/  FFMA.FTZ R40, R102, R129, R41 ;  /* 0x0000008166287223 */ /* 0x000fe20000010029 */
[----:B------:R-:W-:Y:S01]  /*4e50*/  MOV R117, UR47 ;  /* 0x0000002f00757c02 */ /* 0x000fe20008000f00 */
[----:B------:R-:W-:Y:S01]  /*4e60*/  FFMA.FTZ R119, -R10, R26, R119 ;  /* 0x0000001a0a777223 */ /* 0x000fe20000010177 */
[----:B------:R-:W-:Y:S01]  /*4e70*/  FMUL.FTZ R111, R146, UR34 ;  /* 0x00000022926f7c20 */ /* 0x000fe20008410000 */
[----:B------:R-:W-:Y:S01]  /*4e80*/  FFMA.FTZ R94, R93, R128, R40 ;  /* 0x000000805d5e7223 */ /* 0x000fe20000010028 */
[----:B------:R-:W-:Y:S01]  /*4e90*/  IADD3 R108, PT, PT, R83, 0x180, RZ ;  /* 0x00000180536c7810 */ /* 0x000fe20007ffe0ff */
[----:B------:R-:W2:Y:S01]  /*4ea0*/  LDC.64 R40, c[0x0][0x4d8] ;  /* 0x00013600ff287b82 */ /* 0x000ea20000000a00 */
[----:B------:R-:W-:Y:S01]  /*4eb0*/  BSSY.RECONVERGENT B0, `(.L_x_2078) ;  /* 0x0000042000007945 */ /* 0x000fe20003800200 */
[----:B------:R-:W-:Y:S01]  /*4ec0*/  FFMA.FTZ R43, R95, R127, R94 ;  /* 0x0000007f5f2b7223 */ /* 0x000fe2000001005e */
[----:B------:R-:W-:Y:S01]  /*4ed0*/  FMUL.FTZ R111, R122, R111 ;  /* 0x0000006f7a6f7220 */ /* 0x000fe20000410000 */
[----:B------:R-:W-:Y:S01]  /*4ee0*/  LEA.HI R134, R108, R83, RZ, 0x1b ;  /* 0x000000536c867211 */ /* 0x000fe200078fd8ff */
[----:B------:R-:W-:Y:S01]  /*4ef0*/  FMUL.FTZ R126, R99, UR34 ;  /* 0x00000022637e7c20 */ /* 0x000fe20008410000 */
[----:B------:R-:W-:Y:S01]  /*4f00*/  FFMA.FTZ R43, R104, R97, R43 ;  /* 0x00000061682b7223 */ /* 0x000fe2000001002b */
[----:B------:R-:W0:Y:S01]  /*4f10*/  LDS R123, [R123+0x1290] ;  /* 0x001290007b7b7984 */ /* 0x000e220000000800 */
[----:B------:R-:W-:Y:S01]  /*4f20*/  FMUL.FTZ R118, R84, UR34 ;  /* 0x0000002254767c20 */ /* 0x000fe20008410000 */
[----:B------:R-:W-:Y:S01]  /*4f30*/  FMUL.FTZ R112, R137, UR34 ;  /* 0x0000002289707c20 */ /* 0x000fe20008410000 */
[----:B------:R-:W-:Y:S01]  /*4f40*/  FFMA.FTZ R94, R106, R125, R43 ;  /* 0x0000007d6a5e7223 */ /* 0x000fe2000001002b */
[----:B------:R-:W-:Y:S01]  /*4f50*/  FMUL.FTZ R43, R12, R101 ;  /* 0x000000650c2b7220 */ /* 0x000fe20000410000 */
[----:B------:R-:W-:-:S02]  /*4f60*/  FMUL.FTZ R108, R90, UR34 ;  /* 0x000000225a6c7c20 */ /* 0x000fc40008410000 */
[----:B------:R-:W-:Y:S01]  /*4f70*/  FFMA.FTZ R94, R103, R124, R94 ;  /* 0x0000007c675e7223 */ /* 0x000fe2000001005e */
[----:B------:R-:W-:-:S03]  /*4f80*/  FADD.FTZ R4, R43, R4 ;  /* 0x000000042b047221 */ /* 0x000fc60000010000 */
[----:B------:R-:W-:Y:S01]  /*4f90*/  FFMA.FTZ R94, R43, R109, R94 ;  /* 0x0000006d2b5e7223 */ /* 0x000fe2000001005e */
[----:B------:R-:W-:Y:S01]  /*4fa0*/  FMUL.FTZ R109, R109, R42 ;  /* 0x0000002a6d6d7220 */ /* 0x000fe20000410000 */
[----:B------:R-:W-:Y:S01]  /*4fb0*/  MOV R42, R83 ;  /* 0x00000053002a7202 */ /* 0x000fe20000000f00 */
[----:B------:R-:W-:Y:S02]  /*4fc0*/  HFMA2 R43, -RZ, RZ, 0, 0 ;  /* 0x00000000ff2b7431 */ /* 0x000fe400000001ff */
[----:B------:R-:W-:Y:S01]  /*4fd0*/  FFMA.FTZ R94, R105, R122, R94 ;  /* 0x0000007a695e7223 */ /* 0x000fe2000001005e */
[----:B------:R-:W-:Y:S01]  /*4fe0*/  FMUL.FTZ R122, R96, UR34 ;  /* 0x00000022607a7c20 */ /* 0x000fe20008410000 */
[----:B--2---:R-:W-:Y:S02]  /*4ff0*/  IMAD R105, R41, UR26, RZ ;  /* 0x0000001a29697c24 */ /* 0x004fe4000f8e02ff */
[----:B------:R-:W-:Y:S01]  /*5000*/  FMUL.FTZ R41, R11, R44 ;  /* 0x0000002c0b297220 */ /* 0x000fe20000410000 */
[----:B------:R-:W-:-:S04]  /*5010*/  IMAD.WIDE.U32 R42, R40, UR26, R42 ;  /* 0x0000001a282a7c25 */ /* 0x000fc8000f8e002a */
[----:B------:R-:W-:Y:S01]  /*5020*/  FMUL.FTZ R40, R107, UR34 ;  /* 0x000000226b287c20 */ /* 0x000fe20008410000 */
[C---:B------:R-:W-:Y:S01]  /*5030*/  FADD.FTZ R3, R41.reuse, R3 ;  /* 0x0000000329037221 */ /* 0x040fe20000010000 */
[----:B------:R-:W-:Y:S01]  /*5040*/  FFMA.FTZ R94, R41, R121, R94 ;  /* 0x00000079295e7223 */ /* 0x000fe2000001005e */
[----:B------:R-:W-:Y:S01]  /*5050*/  IADD3 R43, PT, PT, R43, R105, RZ ;  /* 0x000000692b2b7210 */ /* 0x000fe20007ffe0ff */
[----:B------:R-:W-:Y:S01]  /*5060*/  FMUL.FTZ R41, R116, UR34 ;  /* 0x0000002274297c20 */ /* 0x000fe20008410000 */
[----:B------:R-:W-:Y:S01]  /*5070*/  MOV R105, UR44 ;  /* 0x0000002c00697c02 */ /* 0x000fe20008000f00 */
[----:B------:R-:W-:Y:S01]  /*5080*/  FFMA.FTZ R94, R113, R120, R94 ;  /* 0x00000078715e7223 */ /* 0x000fe2000001005e */
[----:B------:R-:W-:Y:S01]  /*5090*/  LOP3.LUT R121, R83, UR35, RZ, 0xfc, !PT ;  /* 0x0000002353797c12 */ /* 0x000fe2000f8efcff */
[----:B------:R-:W-:Y:S01]  /*50a0*/  FMUL.FTZ R114, R120, R41 ;  /* 0x0000002978727220 */ /* 0x000fe20000410000 */
[----:B------:R-:W-:Y:S01]  /*50b0*/  MOV R41, UR46 ;  /* 0x0000002e00297c02 */ /* 0x000fe20008000f00 */
[----:B------:R-:W-:Y:S01]  /*50c0*/  IMAD.WIDE.U32 R42, R105, UR11, R42 ;  /* 0x0000000b692a7c25 */ /* 0x000fe2000f8e002a */
[----:B------:R-:W-:-:S03]  /*50d0*/  IADD3 R121, PT, PT, -R121, UR52, RZ ;  /* 0x0000003479797c10 */ /* 0x000fc6000fffe1ff */
[----:B------:R-:W-:Y:S01]  /*50e0*/  FMUL.FTZ R105, R10, R107 ;  /* 0x0000006b0a697220 */ /* 0x000fe20000410000 */
[----:B------:R-:W-:Y:S01]  /*50f0*/  FMUL.FTZ R115, R119, R40 ;  /* 0x0000002877737220 */ /* 0x000fe20000410000 */
[----:B------:R-:W-:Y:S01]  /*5100*/  FMUL.FTZ R120, R141, UR34 ;  /* 0x000000228d787c20 */ /* 0x000fe20008410000 */
[----:B------:R-:W-:Y:S01]  /*5110*/  IADD3 R42, P2, PT, R42, UR35, RZ ;  /* 0x000000232a2a7c10 */ /* 0x000fe2000ff5e0ff */
[----:B------:R-:W-:Y:S01]  /*5120*/  FADD.FTZ R2, R105, R2 ;  /* 0x0000000269027221 */ /* 0x000fe20000010000 */
[----:B------:R-:W-:Y:S01]  /*5130*/  ISETP.GE.AND P6, PT, R121, 0x1, PT ;  /* 0x000000017900780c */ /* 0x000fe20003fc6270 */
[----:B------:R-:W-:Y:S01]  /*5140*/  FFMA.FTZ R105, R105, R119, R94 ;  /* 0x0000007769697223 */ /* 0x000fe2000001005e */
[----:B------:R-:W-:Y:S01]  /*5150*/  IADD3.X R43, PT, PT, R43, UR10, RZ, P2, !PT ;  /* 0x0000000a2b2b7c10 */ /* 0x000fe200097fe4ff */
[----:B------:R-:W-:Y:S01]  /*5160*/  FFMA.FTZ R115, R26, R107, R115 ;  /* 0x0000006b1a737223 */ /* 0x000fe20000010073 */
[----:B------:R-:W-:Y:S01]  /*5170*/  IADD3 R94, PT, PT, R83, 0x100, RZ ;  /* 0x00000100535e7810 */ /* 0x000fe20007ffe0ff */
[----:B------:R-:W-:Y:S01]  /*5180*/  FMUL.FTZ R119, R98, UR34 ;  /* 0x0000002262777c20 */ /* 0x000fe20008410000 */
[----:B------:R-:W-:Y:S01]  /*5190*/  ISETP.GE.AND P5, PT, R121, 0x81, PT ;  /* 0x000000817900780c */ /* 0x000fe20003fa6270 */
[----:B------:R-:W-:Y:S01]  /*51a0*/  IMAD.WIDE.U32 R42, R41, UR8, R42 ;  /* 0x00000008292a7c25 */ /* 0x000fe2000f8e002a */
[----:B------:R-:W-:-:S03]  /*51b0*/  ISETP.GE.AND P4, PT, R121, 0x101, PT ;  /* 0x000001017900780c */ /* 0x000fc60003f86270 */
[----:B------:R-:W-:Y:S01]  /*51c0*/  FMUL.FTZ R107, R85, UR34 ;  /* 0x00000022556b7c20 */ /* 0x000fe20008410000 */
[----:B------:R-:W-:Y:S01]  /*51d0*/  ISETP.GE.AND P3, PT, R121, 0x181, PT ;  /* 0x000001817900780c */ /* 0x000fe20003f66270 */
[----:B------:R-:W-:Y:S01]  /*51e0*/  IMAD R41, R117, UR8, R43 ;  /* 0x0000000875297c24 */ /* 0x000fe2000f8e022b */
[----:B------:R-:W-:Y:S01]  /*51f0*/  LEA R40, P2, R42, UR48, 0x2 ;  /* 0x000000302a287c11 */ /* 0x000fe2000f8410ff */
[----:B------:R-:W-:Y:S01]  /*5200*/  FMUL.FTZ R117, R92, UR34 ;  /* 0x000000225c757c20 */ /* 0x000fe20008410000 */
[----:B------:R-:W-:Y:S02]  /*5210*/  FMUL.FTZ R43, R89, UR34 ;  /* 0x00000022592b7c20 */ /* 0x000fe40008410000 */
[----:B------:R-:W-:Y:S02]  /*5220*/  LEA.HI.X R41, R42, UR49, R41, 0x2, P2 ;  /* 0x000000312a297c11 */ /* 0x000fe400090f1429 */
[----:B------:R-:W-:Y:S02]  /*5230*/  LEA.HI R42, R94, R83, RZ, 0x1b ;  /* 0x000000535e2a7211 */ /* 0x000fe400078fd8ff */
[----:B------:R-:W-:-:S02]  /*5240*/  IADD3 R94, PT, PT, R83, 0x200, RZ ;  /* 0x00000200535e7810 */ /* 0x000fc40007ffe0ff */
[----:B------:R-:W-:Y:S01]  /*5250*/  LEA R138, R42, UR25, 0x2 ;  /* 0x000000192a8a7c11 */ /* 0x000fe2000f8e10ff */
[----:B------:R-:W-:Y:S01]  /*5260*/  FMUL.FTZ R42, R91, UR34 ;  /* 0x000000225b2a7c20 */ /* 0x000fe20008410000 */
[----:B------:R-:W-:Y:S01]  /*5270*/  ISETP.GE.AND P2, PT, R121, 0x201, PT ;  /* 0x000002017900780c */ /* 0x000fe20003f46270 */
[----:B0-----:R-:W-:-:S12]  /*5280*/  @!P6 BRA `(.L_x_2079) ;  /* 0x000000000010e947 */ /* 0x001fd80003800000 */
[----:B------:R-:W-:-:S04]  /*5290*/  LEA.HI R135, R83, R83, RZ, 0x1b ;  /* 0x0000005353877211 */ /* 0x000fc800078fd8ff */
[----:B------:R-:W-:-:S06]  /*52a0*/  LEA R135, R135, UR25, 0x2 ;  /* 0x0000001987877c11 */ /* 0x000fcc000f8e10ff */
[----:B------:R-:W0:Y:S04]  /*52b0*/  LDS R135, [R135+0x1090] ;  /* 0x0010900087877984 */ /* 0x000e280000000800 */
[----:B0-----:R0:W-:Y:S02]  /*52c0*/  REDG.E.ADD.F32.FTZ.RN.STRONG.GPU desc[UR32][R40.64], R135 ;  /* 0x00000087280079a6 */ /* 0x0011e4000c12f320 */
.L_x_2079:
[----:B------:R-:W-:Y:S05]  /*52d0*/  BSYNC.RECONVERGENT B0 ;  /* 0x0000000000007941 */ /* 0x000fea0003800200 */
.L_x_2078:
[----:B------:R-:W-:Y:S01]  /*52e0*/  BSSY.RECONVERGENT B0, `(.L_x_2080) ;  /* 0x0000004000007945 */ /* 0x000fe20003800200 */
[----:B------:R-:W-:-:S03]  /*52f0*/  ISETP.GE.AND P6, PT, R121, 0x281, PT ;  /* 0x000002817900780c */ /* 0x000fc60003fc6270 */
[----:B------:R-:W-:Y:S10]  /*5300*/  @!P5 BRA `(.L_x_2081) ;  /* 0x000000000004d947 */ /* 0x000ff40003800000 */
[----:B------:R1:W-:Y:S02]  /*5310*/  REDG.E.ADD.F32.FTZ.RN.STRONG.GPU desc[UR32][R40.64+0x200], R123 ;  /* 0x0002007b280079a6 */ /* 0x0003e4000c12f320 */
.L_x_2081:
[----:B------:R-:W-:Y:S05]  /*5320*/  BSYNC.RECONVERGENT B0 ;  /* 0x0000000000007941 */ /* 0x000fea0003800200 */
.L_x_2080:
[----:B-1----:R1:W2:Y:S01]  /*5330*/  LDS R123, [R138+0x1490] ;  /* 0x001490008a7b7984 */ /* 0x0022a20000000800 */
[----:B------:R-:W-:Y:S01]  /*5340*/  BSSY.RECONVERGENT B0, `(.L_x_2082) ;  /* 0x0000006000007945 */ /* 0x000fe20003800200 */
[----:B------:R-:W-:Y:S02]  /*5350*/  IADD3 R136, PT, PT, R83, 0x280, RZ ;  /* 0x0000028053887810 */ /* 0x000fe40007ffe0ff */
[----:B0-----:R-:W-:Y:S02]  /*5360*/  LEA.HI R135, R94, R83, RZ, 0x1b ;  /* 0x000000535e877211 */ /* 0x001fe400078fd8ff */
[----:B------:R-:W-:Y:S01]  /*5370*/  LEA R134, R134, UR25, 0x2 ;  /* 0x0000001986867c11 */ /* 0x000fe2000f8e10ff */
[----:B------:R-:W-:Y:S06]  /*5380*/  @!P4 BRA `(.L_x_2083) ;  /* 0x000000000004c947 */ /* 0x000fec0003800000 */
[----:B--2---:R0:W-:Y:S02]  /*5390*/  REDG.E.ADD.F32.FTZ.RN.STRONG.GPU desc[UR32][R40.64+0x400], R123 ;  /* 0x0004007b280079a6 */ /* 0x0041e4000c12f320 */
.L_x_2083:
[----:B------:R-:W-:Y:S05]  /*53a0*/  BSYNC.RECONVERGENT B0 ;  /* 0x0000000000007941 */ /* 0x000fea0003800200 */
.L_x_2082:
[----:B0-2---:R0:W2:Y:S01]  /*53b0*/  LDS R123, [R134+0x1690] ;  /* 0x00169000867b7984 */ /* 0x0050a20000000800 */
[----:B------:R-:W-:Y:S01]  /*53c0*/  BSSY.RECONVERGENT B0, `(.L_x_2084) ;  /* 0x0000005000007945 */ /* 0x000fe20003800200 */
[----:B------:R-:W-:Y:S02]  /*53d0*/  LEA.HI R136, R136, R83, RZ, 0x1b ;  /* 0x0000005388887211 */ /* 0x000fe400078fd8ff */
[----:B------:R-:W-:Y:S01]  /*53e0*/  LEA R135, R135, UR25, 0x2 ;  /* 0x0000001987877c11 */ /* 0x000fe2000f8e10ff */
[----:B------:R-:W-:Y:S06]  /*53f0*/  @!P3 BRA `(.L_x_2085) ;  /* 0x000000000004b947 */ /* 0x000fec0003800000 */
[----:B--2---:R3:W-:Y:S02]  /*5400*/  REDG.E.ADD.F32.FTZ.RN.STRONG.GPU desc[UR32][R40.64+0x600], R123 ;  /* 0x0006007b280079a6 */ /* 0x0047e4000c12f320 */
.L_x_2085:
[----:B------:R-:W-:Y:S05]  /*5410*/  BSYNC.RECONVERGENT B0 ;  /* 0x0000000000007941 */ /* 0x000fea0003800200 */
.L_x_2084:
[----:B--23--:R2:W3:Y:S01]  /*5420*/  LDS R123, [R135+0x1890] ;  /* 0x00189000877b7984 */ /* 0x00c4e20000000800 */
[----:B------:R-:W-:Y:S01]  /*5430*/  BSSY.RECONVERGENT B0, `(.L_x_2086) ;  /* 0x0000004000007945 */ /* 0x000fe20003800200 */
[----:B-1----:R-:W-:-:S03]  /*5440*/  LEA R138, R136, UR25, 0x2 ;  /* 0x00000019888a7c11 */ /* 0x002fc6000f8e10ff */
[----:B------:R-:W-:Y:S05]  /*5450*/  @!P2 BRA `(.L_x_2087) ;  /* 0x000000000004a947 */ /* 0x000fea0003800000 */
[----:B---3--:R1:W-:Y:S02]  /*5460*/  REDG.E.ADD.F32.FTZ.RN.STRONG.GPU desc[UR32][R40.64+0x800], R123 ;  /* 0x0008007b280079a6 */ /* 0x0083e4000c12f320 */
.L_x_2087:
[----:B------:R-:W-:Y:S05]  /*5470*/  BSYNC.RECONVERGENT B0 ;  /* 0x0000000000007941 */ /* 0x000fea0003800200 */
.L_x_2086:
[----:B-1-3--:R1:W3:Y:S01]  /*5480*/  LDS R123, [R138+0x1a90] ;  /* 0x001a90008a7b7984 */ /* 0x00a2e20000000800 */
[----:B------:R-:W-:Y:S01]  /*5490*/  BSSY.RECONVERGENT B0, `(.L_x_2088) ;  /* 0x0000005000007945 */ /* 0x000fe20003800200 */
[C---:B0-----:R-:W-:Y:S02]  /*54a0*/  IADD3 R134, PT, PT, R83.reuse, 0x300, RZ ;  /* 0x0000030053867810 */ /* 0x041fe40007ffe0ff */
[----:B------:R-:W-:Y:S01]  /*54b0*/  IADD3 R136, PT, PT, R83, 0x380, RZ ;  /* 0x0000038053887810 */ /* 0x000fe20007ffe0ff */
[----:B------:R-:W-:Y:S06]  /*54c0*/  @!P6 BRA `(.L_x_2089) ;  /* 0x000000000004e947 */ /* 0x000fec0003800000 */
[----:B---3--:R0:W-:Y:S02]  /*54d0*/  REDG.E.ADD.F32.FTZ.RN.STRONG.GPU desc[UR32][R40.64+0xa00], R123 ;  /* 0x000a007b280079a6 */ /* 0x0081e4000c12f320 */
.L_x_2089:
[----:B------:R-:W-:Y:S05]  /*54e0*/  BSYNC.RECONVERGENT B0 ;  /* 0x0000000000007941 */ /* 0x000fea0003800200 */
.L_x_2088:
[-C--:B------:R-:W-:Y:S01]  /*54f0*/  LEA.HI R134, R134, R83.reuse, RZ, 0x1b ;  /* 0x0000005386867211 */ /* 0x080fe200078fd8ff */
[----:B------:R-:W-:Y:S01]  /*5500*/  BSSY.RECONVERGENT B0, `(.L_x_2090) ;  /* 0x000000f000007945 */ /* 0x000fe20003800200 */
[----:B------:R-:W-:Y:S02]  /*5510*/  ISETP.GE.AND P6, PT, R121, 0x301, PT ;  /* 0x000003017900780c */ /* 0x000fe40003fc6270 */
[----:B0--3--:R-:W-:Y:S02]  /*5520*/  LEA R123, R134, UR25, 0x2 ;  /* 0x00000019867b7c11 */ /* 0x009fe4000f8e10ff */
[C---:B-1----:R-:W-:Y:S02]  /*5530*/  LOP3.LUT R138, R83.reuse, 0x400, RZ, 0xfc, !PT ;  /* 0x00000400538a7812 */ /* 0x042fe400078efcff */
        /* <DEDUP_REMOVED lines=11> */
.L_x_2091:
[----:B------:R-:W-:Y:S05]  /*55f0*/  BSYNC.RECONVERGENT B0 ;  /* 0x0000000000007941 */ /* 0x000fea0003800200 */
.L_x_2090:
[----:B01----:R0:W1:Y:S01]  /*5600*/  LDS R123, [R136+0x1e90] ;  /* 0x001e9000887b7984 */ /* 0x0030620000000800 */
[----:B------:R-:W-:Y:S01]  /*5610*/  BSSY.RECONVERGENT B0, `(.L_x_2092) ;  /* 0x0000006000007945 */ /* 0x000fe20003800200 */
[----:B------:R-:W-:Y:S02]  /*5620*/  IADD3 R134, PT, PT, R83, 0x500, RZ ;  /* 0x0000050053867810 */ /* 0x000fe40007ffe0ff */
[----:B------:R-:W-:Y:S02]  /*5630*/  LEA.HI R140, R140, R83, RZ, 0x1b ;  /* 0x000000538c8c7211 */ /* 0x000fe400078fd8ff */
[----:B------:R-:W-:Y:S01]  /*5640*/  LEA R138, R138, UR25, 0x2 ;  /* 0x000000198a8a7c11 */ /* 0x000fe2000f8e10ff */
[----:B------:R-:W-:Y:S06]  /*5650*/  @!P2 BRA `(.L_x_2093) ;  /* 0x000000000004a947 */ /* 0x000fec0003800000 */
[----:B-1----:R3:W-:Y:S02]  /*5660*/  REDG.E.ADD.F32.FTZ.RN.STRONG.GPU desc[UR32][R40.64+0xe00], R123 ;  /* 0x000e007b280079a6 */ /* 0x0027e4000c12f320 */
.L_x_2093:
[----:B------:R-:W-:Y:S05]  /*5670*/  BSYNC.RECONVERGENT B0 ;  /* 0x0000000000007941 */ /* 0x000fea0003800200 */
.L_x_2092:
[----:B-1-3--:R1:W3:Y:S01]  /*5680*/  LDS R123, [R138+0x2090] ;  /* 0x002090008a7b7984 */ /* 0x00a2e20000000800 */
[----:B------:R-:W-:Y:S01]  /*5690*/  BSSY.RECONVERGENT B0, `(.L_x_2094) ;  /* 0x0000005000007945 */ /* 0x000fe20003800200 */
[----:B------:R-:W-:Y:S02]  /*56a0*/  LEA.HI R134, R134, R83, RZ, 0x1b ;  /* 0x0000005386867211 */ /* 0x000fe400078fd8ff */
[----:B------:R-:W-:Y:S01]  /*56b0*/  LEA R140, R140, UR25, 0x2 ;  /* 0x000000198c8c7c11 */ /* 0x000fe2000f8e10ff */
[----:B------:R-:W-:Y:S06]  /*56c0*/  @!P3 BRA `(.L_x_2095) ;  /* 0x000000000004b947 */ /* 0x000fec0003800000 */
[----:B---3--:R4:W-:Y:S02]  /*56d0*/  REDG.E.ADD.F32.FTZ.RN.STRONG.GPU desc[UR32][R40.64+0x1000], R123 ;  /* 0x0010007b280079a6 */ /* 0x0089e4000c12f320 */
.L_x_2095:
[----:B------:R-:W-:Y:S05]  /*56e0*/  BSYNC.RECONVERGENT B0 ;  /* 0x0000000000007941 */ /* 0x000fea0003800200 */
.L_x_2094:
[----:B---34-:R3:W4:Y:S01]  /*56f0*/  LDS R123, [R140+0x2290] ;  /* 0x002290008c7b7984 */ /* 0x0187220000000800 */
[----:B------:R-:W-:Y:S01]  /*5700*/  BSSY.RECONVERGENT B0, `(.L_x_2096) ;  /* 0x0000004000007945 */ /* 0x000fe20003800200 */
[----:B--2---:R-:W-:-:S03]  /*5710*/  LEA R135, R134, UR25, 0x2 ;  /* 0x0000001986877c11 */ /* 0x004fc6000f8e10ff */
[----:B------:R-:W-:Y:S05]  /*5720*/  @!P4 BRA `(.L_x_2097) ;  /* 0x000000000004c947 */ /* 0x000fea0003800000 */
[----:B----4-:R2:W-:Y:S02]  /*5730*/  REDG.E.ADD.F32.FTZ.RN.STRONG.GPU desc[UR32][R40.64+0x1200], R123 ;  /* 0x0012007b280079a6 */ /* 0x0105e4000c12f320 */
.L_x_2097:
[----:B------:R-:W-:Y:S05]  /*5740*/  BSYNC.RECONVERGENT B0 ;  /* 0x0000000000007941 */ /* 0x000fea0003800200 */
.L_x_2096:
[----:B--2-4-:R2:W4:Y:S01]  /*5750*/  LDS R123, [R135+0x2490] ;  /* 0x00249000877b7984 */ /* 0x0145220000000800 */
[----:B------:R-:W-:Y:S01]  /*5760*/  BSSY.RECONVERGENT B0, `(.L_x_2098) ;  /* 0x0000005000007945 */ /* 0x000fe20003800200 */
[C---:B------:R-:W-:Y:S02]  /*5770*/  IADD3 R134, PT, PT, R83.reuse, 0x580, RZ ;  /* 0x0000058053867810 */ /* 0x040fe40007ffe0ff */
[----:B0-----:R-:W-:Y:S01]  /*5780*/  IADD3 R136, PT, PT, R83, 0x600, RZ ;  /* 0x0000060053887810 */ /* 0x001fe20007ffe0ff */
[----:B------:R-:W-:Y:S06]  /*5790*/  @!P5 BRA `(.L_x_2099) ;  /* 0x000000000004d947 */ /* 0x000fec0003800000 */
[----:B----4-:R0:W-:Y:S02]  /*57a0*/  REDG.E.ADD.F32.FTZ.RN.STRONG.GPU desc[UR32][R40.64+0x1400], R123 ;  /* 0x0014007b280079a6 */ /* 0x0101e4000c12f320 */
.L_x_2099:
[----:B------:R-:W-:Y:S05]  /*57b0*/  BSYNC.RECONVERGENT B0 ;  /* 0x0000000000007941 */ /* 0x000fea0003800200 */
.L_x_2098:
        /* <DEDUP_REMOVED lines=16> */
.L_x_2101:
[----:B------:R-:W-:Y:S05]  /*58c0*/  BSYNC.RECONVERGENT B0 ;  /* 0x0000000000007941 */ /* 0x000fea0003800200 */
.L_x_2100:
[----:B------:R3:W4:Y:S01]  /*58d0*/  LDS R121, [R136+0x2890] ;  /* 0x0028900088797984 */ /* 0x0007220000000800 */
[----:B------:R-:W-:Y:S01]  /*58e0*/  BSSY.RECONVERGENT B0, `(.L_x_2102) ;  /* 0x0000006000007945 */ /* 0x000fe20003800200 */
[----:B------:R-:W-:Y:S02]  /*58f0*/  IADD3 R134, PT, PT, R83, 0x780, RZ ;  /* 0x0000078053867810 */ /* 0x000fe40007ffe0ff */
[----:B------:R-:W-:Y:S02]  /*5900*/  LEA.HI R140, R140, R83, RZ, 0x1b ;  /* 0x000000538c8c7211 */ /* 0x000fe400078fd8ff */
[----:B------:R-:W-:Y:S01]  /*5910*/  LEA R138, R138, UR25, 0x2 ;  /* 0x000000198a8a7c11 */ /* 0x000fe2000f8e10ff */
[----:B------:R-:W-:Y:S06]  /*5920*/  @!P2 BRA `(.L_x_2103) ;  /* 0x000000000004a947 */ /* 0x000fec0003800000 */
[----:B----4-:R4:W-:Y:S02]  /*5930*/  REDG.E.ADD.F32.FTZ.RN.STRONG.GPU desc[UR32][R40.64+0x1800], R121 ;  /* 0x00180079280079a6 */ /* 0x0109e4000c12f320 */
.L_x_2103:
[----:B------:R-:W-:Y:S05]  /*5940*/  BSYNC.RECONVERGENT B0 ;  /* 0x0000000000007941 */ /* 0x000fea0003800200 */
.L_x_2102:
[----:B----4-:R4:W0:Y:S01]  /*5950*/  LDS R121, [R138+0x2a90] ;  /* 0x002a90008a797984 */ /* 0x0108220000000800 */
[----:B------:R-:W-:Y:S01]  /*5960*/  BSSY.RECONVERGENT B0, `(.L_x_2104) ;  /* 0x0000005000007945 */ /* 0x000fe20003800200 */
[----:B------:R-:W-:Y:S02]  /*5970*/  LEA.HI R134, R134, R83, RZ, 0x1b ;  /* 0x0000005386867211 */ /* 0x000fe400078fd8ff */
[----:B------:R-:W-:Y:S01]  /*5980*/  LEA R140, R140, UR25, 0x2 ;  /* 0x000000198c8c7c11 */ /* 0x000fe2000f8e10ff */
[----:B------:R-:W-:Y:S06]  /*5990*/  @!P3 BRA `(.L_x_2105) ;  /* 0x000000000004b947 */ /* 0x000fec0003800000 */
[----:B0-----:R0:W-:Y:S02]  /*59a0*/  REDG.E.ADD.F32.FTZ.RN.STRONG.GPU desc[UR32][R40.64+0x1a00], R121 ;  /* 0x001a0079280079a6 */ /* 0x0011e4000c12f320 */
.L_x_2105:
[----:B------:R-:W-:Y:S05]  /*59b0*/  BSYNC.RECONVERGENT B0 ;  /* 0x0000000000007941 */ /* 0x000fea0003800200 */
.L_x_2104:
[----:B0-----:R0:W0:Y:S01]  /*59c0*/  LDS R121, [R140+0x2c90] ;  /* 0x002c90008c797984 */ /* 0x0010220000000800 */
[----:B------:R-:W-:Y:S01]  /*59d0*/  BSSY.RECONVERGENT B0, `(.L_x_2106) ;  /* 0x0000004000007945 */ /* 0x000fe20003800200 */
[----:B------:R-:W-:-:S03]  /*59e0*/  LEA R134, R134, UR25, 0x2 ;  /* 0x0000001986867c11 */ /* 0x000fc6000f8e10ff */
[----:B------:R-:W-:Y:S05]  /*59f0*/  @!P4 BRA `(.L_x_2107) ;  /* 0x000000000004c947 */ /* 0x000fea0003800000 */
[----:B0-----:R0:W-:Y:S02]  /*5a00*/  REDG.E.ADD.F32.FTZ.RN.STRONG.GPU desc[UR32][R40.64+0x1c00], R121 ;  /* 0x001c0079280079a6 */ /* 0x0011e4000c12f320 */
.L_x_2107:
[----:B------:R-:W-:Y:S05]  /*5a10*/  BSYNC.RECONVERGENT B0 ;  /* 0x0000000000007941 */ /* 0x000fea0003800200 */
.L_x_2106:
[----:B0-----:R0:W0:Y:S01]  /*5a20*/  LDS R121, [R134+0x2e90] ;  /* 0x002e900086797984 */ /* 0x0010220000000800 */
[----:B------:R-:W-:Y:S04]  /*5a30*/  BSSY.RECONVERGENT B0, `(.L_x_2108) ;  /* 0x0000003000007945 */ /* 0x000fe80003800200 */
[----:B------:R-:W-:Y:S05]  /*5a40*/  @!P5 BRA `(.L_x_2109) ;  /* 0x000000000004d947 */ /* 0x000fea0003800000 */
[----:B0-----:R0:W-:Y:S02]  /*5a50*/  REDG.E.ADD.F32.FTZ.RN.STRONG.GPU desc[UR32][R40.64+0x1e00], R121 ;  /* 0x001e0079280079a6 */ /* 0x0011e4000c12f320 */
.L_x_2109:
[----:B------:R-:W-:Y:S05]  /*5a60*/  BSYNC.RECONVERGENT B0 ;  /* 0x0000000000007941 */ /* 0x000fea0003800200 */
.L_x_2108:
[----:B-1----:R-:W5:Y:S01]  /*5a70*/  LDL.LU R123, [R1] ;  /* 0x00000000017b7983 */ /* 0x002f620000300800 */
        /* <DEDUP_REMOVED lines=62> */
[----:B------:R-:W0:Y:S01]  /*5e60*/  SHFL.DOWN PT, R134, R105, 0x8, 0x1f ;  /* 0x09001f0069867f89 */ /* 0x000e2200000e0000 */
        /* <DEDUP_REMOVED lines=33> */
[----:B------:R-:W5:Y:S04]  /*6080*/  @P3 LDS R84, [UR10+0x51e0] ;  /* 0x0051e00aff543984 */ /* 0x000f680008000800 */
[----:B------:R-:W3:Y:S01]  /*6090*/  @P3 LDS R85, [UR10+0x4de0] ;  /* 0x004de00aff553984 */ /* 0x000ee20008000800 */
[----:B-1----:R-:W-:Y:S01]  /*60a0*/  FADD.FTZ R86, R41, R86 ;  /* 0x0000005629567221 */ /* 0x002fe20000010000 */
[----:B------:R-:W-:-:S03]  /*60b0*/  FADD.FTZ R105, R40, R105 ;  /* 0x0000006928697221 */ /* 0x000fc60000010000 */
[----:B------:R-:W-:Y:S01]  /*60c0*/  FADD.FTZ R86, R43, R86 ;  /* 0x000000562b567221 */ /* 0x000fe20000010000 */
[----:B------:R-:W-:-:S03]  /*60d0*/  FADD.FTZ R105, R42, R105 ;  /* 0x000000692a697221 */ /* 0x000fc60000010000 */
[----:B--2---:R-:W-:Y:S01]  /*60e0*/  FADD.FTZ R47, R86, R47 ;  /* 0x0000002f562f7221 */ /* 0x004fe20000010000 */
[----:B------:R-:W-:-:S03]  /*60f0*/  FADD.FTZ R46, R105, R46 ;  /* 0x0000002e692e7221 */ /* 0x000fc60000010000 */
[----:B-----5:R-:W-:Y:S01]  /*6100*/  @P3 FADD.FTZ R47, R47, R84 ;  /* 0x000000542f2f3221 */ /* 0x020fe20000010000 */
[----:B---3--:R-:W-:-:S04]  /*6110*/  @P3 FADD.FTZ R46, R46, R85 ;  /* 0x000000552e2e3221 */ /* 0x008fc80000010000 */
[----:B------:R1:W-:Y:S04]  /*6120*/  STS [UR10+0x51e0], R47 ;  /* 0x0051e02fff007988 */ /* 0x0003e8000800080a */
[----:B------:R1:W-:Y:S02]  /*6130*/  STS [UR10+0x4de0], R46 ;  /* 0x004de02eff007988 */ /* 0x0003e4000800080a */
.L_x_2111:
[----:B------:R-:W-:Y:S05]  /*6140*/  BSYNC.RECONVERGENT B0 ;  /* 0x0000000000007941 */ /* 0x000fea0003800200 */
.L_x_2110:
[----:B------:R-:W-:-:S04]  /*6150*/  UIADD3 UR8, UPT, UPT, UR8, 0x1, URZ ;  /* 0x0000000108087890 */ /* 0x000fc8000fffe0ff */
[----:B------:R-:W-:-:S09]  /*6160*/  UISETP.GE.AND UP0, UPT, UR8, UR51, UPT ;  /* 0x000000330800728c */ /* 0x000fd2000bf06270 */
[----:B------:R-:W-:Y:S05]  /*6170*/  BRA.U !UP0, `(.L_x_2112) ;  /* 0xffffffc908307547 */ /* 0x000fea000b83ffff */
.L_x_2067:
[----:B0-----:R-:W2:Y:S01]  /*6180*/  LDL.LU R41, [R1] ;  /* 0x0000000001297983 */ /* 0x001ea20000300800 */
[----:B------:R-:W0:Y:S03]  /*6190*/  LDCU.64 UR28, c[0x0][0x4f8] ;  /* 0x00009f00ff1c77ac */ /* 0x000e260008000a00 */
[----:B------:R-:W5:Y:S01]  /*61a0*/  LDL.LU R40, [R1+0x4] ;  /* 0x0000040001287983 */ /* 0x000f620000300800 */
[----:B------:R-:W1:Y:S01]  /*61b0*/  S2UR UR10, SR_CTAID.Y ;  /* 0x00000000000a79c3 */ /* 0x000e620000002600 */
[----:B------:R-:W-:Y:S01]  /*61c0*/  F2FP.BF16.F32.PACK_AB R162, R159, R160 ;  /* 0x000000a09fa2723e */ /* 0x000fe200000010ff */
[----:B------:R-:W1:Y:S01]  /*61d0*/  LDCU.64 UR30, c[0x0][0x500] ;  /* 0x0000a000ff1e77ac */ /* 0x000e620008000a00 */
[----:B------:R-:W-:Y:S02]  /*61e0*/  F2FP.BF16.F32.PACK_AB R163, R154, R158 ;  /* 0x0000009e9aa3723e */ /* 0x000fe400000010ff */
[----:B------:R-:W-:Y:S01]  /*61f0*/  F2FP.BF16.F32.PACK_AB R161, R161, R164 ;  /* 0x000000a4a1a1723e */ /* 0x000fe200000010ff */
[----:B------:R-:W-:Y:S01]  /*6200*/  UIADD3 UR16, UPT, UPT, UR12, -0x1, URZ ;  /* 0xffffffff0c107890 */ /* 0x000fe2000fffe0ff */
[----:B------:R-:W-:Y:S01]  /*6210*/  F2FP.BF16.F32.PACK_AB R15, R2, R6 ;  /* 0x00000006020f723e */ /* 0x000fe200000010ff */
[----:B------:R-:W3:Y:S01]  /*6220*/  LDCU.64 UR34, c[0x0][0x550] ;  /* 0x0000aa00ff2277ac */ /* 0x000ee20008000a00 */
[----:B------:R-:W-:-:S02]  /*6230*/  F2FP.BF16.F32.PACK_AB R14, R3, R7 ;  /* 0x00000007030e723e */ /* 0x000fc400000010ff */
[----:B------:R-:W-:Y:S01]  /*6240*/  F2FP.BF16.F32.PACK_AB R13, R4, R8 ;  /* 0x00000008040d723e */ /* 0x000fe200000010ff */
[----:B------:R-:W-:Y:S01]  /*6250*/  USHF.L.U32 UR8, UR16, 0xb, URZ ;  /* 0x0000000b10087899 */ /* 0x000fe200080006ff */
[----:B------:R-:W-:Y:S01]  /*6260*/  F2FP.BF16.F32.PACK_AB R12, R5, R9 ;  /* 0x00000009050c723e */ /* 0x000fe200000010ff */
[----:B------:R-:W-:Y:S01]  /*6270*/  BAR.SYNC.DEFER_BLOCKING 0x0 ;  /* 0x0000000000007b1d */ /* 0x000fe20000010000 */
[----:B------:R-:W-:Y:S01]  /*6280*/  SHF.L.U32 R5, R83, 0x1, RZ ;  /* 0x0000000153057819 */ /* 0x000fe200000006ff */
[----:B------:R-:W-:Y:S01]  /*6290*/  UIADD3 UR21, UP1, UPT, UR21, -0x1000, URZ ;  /* 0xfffff00015157890 */ /* 0x000fe2000ff3e0ff */
[----:B------:R-:W-:Y:S01]  /*62a0*/  F2FP.BF16.F32.PACK_AB R27, R34, R35 ;  /* 0x00000023221b723e */ /* 0x000fe200000010ff */
[----:B------:R-:W-:Y:S01]  /*62b0*/  UIADD3 UR19, UP2, UPT, UR19, -0x1000, URZ ;  /* 0xfffff00013137890 */ /* 0x000fe2000ff5e0ff */
[----:B------:R-:W-:Y:S01]  /*62c0*/  LOP3.LUT R5, R5, 0x7c0, RZ, 0xc0, !PT ;  /* 0x000007c005057812 */ /* 0x000fe200078ec0ff */
[----:B------:R-:W-:Y:S01]  /*62d0*/  UMOV UR9, URZ ;  /* 0x000000ff00097c82 */ /* 0x000fe20008000000 */
[----:B------:R-:W-:Y:S01]  /*62e0*/  F2FP.BF16.F32.PACK_AB R26, R57, R56 ;  /* 0x00000038391a723e */ /* 0x000fe200000010ff */
[----:B0-----:R-:W-:Y:S01]  /*62f0*/  UIMAD.WIDE.U32 UR14, UR26, UR28, UR8 ;  /* 0x0000001c1a0e72a5 */ /* 0x001fe2000f8e0008 */
[----:B------:R-:W-:Y:S01]  /*6300*/  F2FP.BF16.F32.PACK_AB R25, R55, R54 ;  /* 0x000000363719723e */ /* 0x000fe200000010ff */
[----:B-1----:R-:W-:Y:S01]  /*6310*/  UIMAD UR17, UR10, UR31, URZ ;  /* 0x0000001f0a1172a4 */ /* 0x002fe2000f8e02ff */
[----:B------:R-:W-:Y:S01]  /*6320*/  F2FP.BF16.F32.PACK_AB R24, R53, R52 ;  /* 0x000000343518723e */ /* 0x000fe200000010ff */
[----:B------:R-:W-:Y:S01]  /*6330*/  UIMAD UR15, UR26, UR29, UR15 ;  /* 0x0000001d1a0f72a4 */ /* 0x000fe2000f8e020f */
[----:B------:R-:W0:Y:S03]  /*6340*/  LDCU.64 UR28, c[0x0][0x520] ;  /* 0x0000a400ff1c77ac */ /* 0x000e260008000a00 */
[----:B------:R-:W-:Y:S01]  /*6350*/  UIMAD.WIDE.U32 UR14, UR10, UR30, UR14 ;  /* 0x0000001e0a0e72a5 */ /* 0x000fe2000f8e000e */
[----:B------:R-:W1:Y:S01]  /*6360*/  LDCU.64 UR30, c[0x0][0x560] ;  /* 0x0000ac00ff1e77ac */ /* 0x000e620008000a00 */
[----:B------:R4:W-:Y:S02]  /*6370*/  STS.128 [R81+0x10], R12 ;  /* 0x0000100c51007388 */ /* 0x0009e40000000c00 */
[----:B------:R-:W-:-:S02]  /*6380*/  UIADD3 UR17, UPT, UPT, UR15, UR17, URZ ;  /* 0x000000110f117290 */ /* 0x000fc4000fffe0ff */
[----:B---3--:R-:W-:Y:S02]  /*6390*/  ULEA UR15, UP0, UR14, UR34, 0x1 ;  /* 0x000000220e0f7291 */ /* 0x008fe4000f8008ff */
[----:B------:R-:W-:Y:S02]  /*63a0*/  UIADD3 UR13, UP3, UPT, UR13, -0x1000, URZ ;  /* 0xfffff0000d0d7890 */ /* 0x000fe4000ff7e0ff */
[----:B------:R-:W-:Y:S02]  /*63b0*/  ULEA.HI.X UR14, UR14, UR35, UR17, 0x1, UP0 ;  /* 0x000000230e0e7291 */ /* 0x000fe400080f0c11 */
[----:B------:R-:W-:Y:S01]  /*63c0*/  MOV R2, UR15 ;  /* 0x0000000f00027c02 */ /* 0x000fe20008000f00 */
[----:B------:R-:W-:Y:S02]  /*63d0*/  UIADD3.X UR22, UPT, UPT, UR22, -0x1, URZ, UP1, !UPT ;  /* 0xffffffff16167890 */ /* 0x000fe40008ffe4ff */
[----:B------:R-:W-:Y:S01]  /*63e0*/  UIADD3.X UR20, UPT, UPT, UR20, -0x1, URZ, UP2, !UPT ;  /* 0xffffffff14147890 */ /* 0x000fe200097fe4ff */
[----:B------:R-:W-:Y:S01]  /*63f0*/  MOV R3, UR14 ;  /* 0x0000000e00037c02 */ /* 0x000fe20008000f00 */
[----:B------:R-:W-:Y:S01]  /*6400*/  UIADD3.X UR18, UPT, UPT, UR18, -0x1, URZ, UP3, !UPT ;  /* 0xffffffff12127890 */ /* 0x000fe20009ffe4ff */
[----:B----4-:R-:W-:-:S03]  /*6410*/  F2FP.BF16.F32.PACK_AB R14, R49, R48 ;  /* 0x00000030310e723e */ /* 0x010fc600000010ff */
[----:B------:R-:W3:Y:S01]  /*6420*/  LDCU.64 UR14, c[0x0][0x518] ;  /* 0x0000a300ff0e77ac */ /* 0x000ee20008000a00 */
[----:B------:R-:W-:Y:S02]  /*6430*/  F2FP.BF16.F32.PACK_AB R13, R39, R38 ;  /* 0x00000026270d723e */ /* 0x000fe400000010ff */
[----:B------:R-:W-:Y:S02]  /*6440*/  F2FP.BF16.F32.PACK_AB R12, R37, R36 ;  /* 0x00000024250c723e */ /* 0x000fe400000010ff */
[----:B------:R-:W-:Y:S01]  /*6450*/  F2FP.BF16.F32.PACK_AB R15, R51, R50 ;  /* 0x00000032330f723e */ /* 0x000fe200000010ff */
[----:B---3--:R-:W-:Y:S02]  /*6460*/  UIMAD.WIDE.U32 UR8, UR26, UR14, UR8 ;  /* 0x0000000e1a0872a5 */ /* 0x008fe4000f8e0008 */
[----:B0-----:R-:W-:Y:S02]  /*6470*/  UIMAD UR14, UR10, UR29, URZ ;  /* 0x0000001d0a0e72a4 */ /* 0x001fe4000f8e02ff */
[----:B------:R-:W-:-:S04]  /*6480*/  UIMAD UR9, UR26, UR15, UR9 ;  /* 0x0000000f1a0972a4 */ /* 0x000fc8000f8e0209 */
        /* <DEDUP_REMOVED lines=13> */
[----:B------:R-:W-:Y:S01]  /*6560*/  LOP3.LUT R40, R83, 0x1f, RZ, 0xc0, !PT ;  /* 0x0000001f53287812 */ /* 0x000fe200078ec0ff */
[----:B------:R-:W-:Y:S02]  /*6570*/  FADD.FTZ R7, R0, R37 ;  /* 0x0000002500077221 */ /* 0x000fe40000010000 */
[----:B------:R-:W1:Y:S01]  /*6580*/  LDS.128 R20, [R82+0x200] ;  /* 0x0002000052147984 */ /* 0x000e620000000c00 */
[----:B------:R-:W-:Y:S01]  /*6590*/  LOP3.LUT R16, R5, R40, RZ, 0xfc, !PT ;  /* 0x0000002805107212 */ /* 0x000fe200078efcff */
[----:B------:R-:W-:-:S04]  /*65a0*/  FADD.FTZ R0, R7, R38 ;  /* 0x0000002607007221 */ /* 0x000fc80000010000 */
[----:B------:R-:W-:-:S04]  /*65b0*/  IMAD.WIDE.U32 R2, R16, 0x10, R2 ;  /* 0x0000001010027825 */ /* 0x000fc800078e0002 */
        /* <DEDUP_REMOVED lines=16> */
[----:B0-----:R-:W-:Y:S02]  /*66c0*/  MOV R2, UR9 ;  /* 0x0000000900027c02 */ /* 0x001fe40008000f00 */
[----:B------:R-:W-:Y:S02]  /*66d0*/  MOV R3, UR8 ;  /* 0x0000000800037c02 */ /* 0x000fe40008000f00 */
[----:B------:R-:W-:Y:S01]  /*66e0*/  STL [R1+0x4], R0 ;  /* 0x0000040001007387 */ /* 0x000fe20000100800 */
[----:B------:R-:W-:-:S03]  /*66f0*/  IMAD.WIDE.U32 R2, R16, 0x10, R2 ;  /* 0x0000001010027825 */ /* 0x000fc600078e0002 */
        /* <DEDUP_REMOVED lines=8> */
.L_x_2065:
        /* <DEDUP_REMOVED lines=9> */
[----:B------:R-:W1:Y:S01]  /*6810*/  S2R R4, SR_LANEID ;  /* 0x0000000000047919 */ /* 0x000e620000000000 */
[----:B------:R-:W3:Y:S01]  /*6820*/  S2R R6, SR_TID.X ;  /* 0x0000000000067919 */ /* 0x000ee20000002100 */
[----:B-1----:R-:W-:-:S13]  /*6830*/  ISETP.NE.AND P1, PT, R4, RZ, PT ;  /* 0x000000ff0400720c */ /* 0x002fda0003f25270 */
[----:B------:R-:W1:Y:S01]  /*6840*/  @!P1 S2R R8, SR_CgaCtaId ;  /* 0x0000000000089919 */ /* 0x000e620000008800 */
[----:B------:R-:W-:-:S04]  /*6850*/  @!P1 MOV R7, 0x400 ;  /* 0x0000040000079802 */ /* 0x000fc80000000f00 */
[----:B-1----:R-:W-:Y:S01]  /*6860*/  @!P1 LEA R7, R8, R7, 0x18 ;  /* 0x0000000708079211 */ /* 0x002fe200078ec0ff */
[----:B--2---:R-:W1:Y:S02]  /*6870*/  SHFL.DOWN P0, R0, R2, 0x1, 0x1f ;  /* 0x08201f0002007f89 */ /* 0x004e640000000000 */
[----:B-1----:R-:W-:-:S05]  /*6880*/  @P0 FADD R0, R0, R2 ;  /* 0x0000000200000221 */ /* 0x002fca0000000000 */
[----:B------:R-:W1:Y:S02]  /*6890*/  SHFL.DOWN P0, R3, R0, 0x2, 0x1f ;  /* 0x08401f0000037f89 */ /* 0x000e640000000000 */
[----:B-1----:R-:W-:Y:S01]  /*68a0*/  @P0 FADD R3, R0, R3 ;  /* 0x0000000300030221 */ /* 0x002fe20000000000 */
[----:B---3--:R-:W-:-:S04]  /*68b0*/  @!P1 SHF.R.U32.HI R0, RZ, 0x3, R6 ;  /* 0x00000003ff009819 */ /* 0x008fc80000011606 */
[----:B------:R-:W1:Y:S01]  /*68c0*/  SHFL.DOWN P0, R2, R3, 0x4, 0x1f ;  /* 0x08801f0003027f89 */ /* 0x000e620000000000 */
[----:B------:R-:W-:Y:S01]  /*68d0*/  @!P1 LOP3.LUT R0, R0, 0x7c, RZ, 0xc0, !PT ;  /* 0x0000007c00009812 */ /* 0x000fe200078ec0ff */
        /* <DEDUP_REMOVED lines=23> */
.L_x_2115:
[----:B------:R-:W-:Y:S05]  /*6a50*/  BSYNC.RECONVERGENT B0 ;  /* 0x0000000000007941 */ /* 0x000fea0003800200 */
.L_x_2114:
        /* <DEDUP_REMOVED lines=43> */
.L_x_2117:
[----:B------:R-:W-:Y:S05]  /*6d10*/  BSYNC.RECONVERGENT B0 ;  /* 0x0000000000007941 */ /* 0x000fea0003800200 */
.L_x_2116:
        /* <DEDUP_REMOVED lines=15> */
.L_x_2119:
[----:B------:R-:W-:Y:S02]  /*6e10*/  LEA R0, R11, UR9, 0x2 ;  /* 0x000000090b007c11 */ /* 0x000fe4000f8e10ff */
[----:B012---:R-:W-:Y:S02]  /*6e20*/  MOV R5, UR5 ;  /* 0x0000000500057c02 */ /* 0x007fe40008000f00 */
        /* <DEDUP_REMOVED lines=14> */
[C---:B---3--:R-:W-:Y:S01]  /*6f10*/  LEA R4, P0, R2.reuse, UR20, 0x2 ;  /* 0x0000001402047c11 */ /* 0x048fe2000f8010ff */
        /* <DEDUP_REMOVED lines=13> */
.L_x_2118:
[----:B------:R-:W-:Y:S05]  /*6ff0*/  EXIT ;  /* 0x000000000000794d */ /* 0x000fea0003800000 */
.L_x_2072:
[----:B------:R-:W-:Y:S01]  /*7000*/  MOV R143, R136 ;  /* 0x00000088008f7202 */ /* 0x000fe20000000f00 */
[----:B------:R-:W-:Y:S01]  /*7010*/  HFMA2 R138, -RZ, RZ, 0, 5.9604644775390625e-08 ;  /* 0x00000001ff8a7431 */ /* 0x000fe200000001ff */
[----:B------:R-:W-:Y:S02]  /*7020*/  MOV R145, RZ ;  /* 0x000000ff00917202 */ /* 0x000fe40000000f00 */
[----:B------:R-:W-:-:S07]  /*7030*/  MOV R152, 0xffffffff ;  /* 0xffffffff00987802 */ /* 0x000fce0000000f00 */
[----:B--2--5:R-:W-:Y:S05]  /*7040*/  WARPSYNC.COLLECTIVE R152, `(.L_x_2120) ;  /* 0x0000000098087348 */ /* 0x024fea0003c00000 */
[----:B------:R0:W1:Y:S02]  /*7050*/  SHFL.UP P6, R86, R143, R138, R145 ;  /* 0x0400008a8f567389 */ /* 0x00006400000c0091 */
[----:B012--5:R-:W-:Y:S05]  /*7060*/  ENDCOLLECTIVE ;  /* 0x000000000000791b */ /* 0x027fea0003800000 */
.L_x_2120:
[----:B------:R-:W-:Y:S02]  /*7070*/  MOV R143, R87 ;  /* 0x00000057008f7202 */ /* 0x000fe40000000f00 */
[----:B------:R-:W-:-:S07]  /*7080*/  MOV R137, R86 ;  /* 0x0000005600897202 */ /* 0x000fce0000000f00 */
[----:B------:R-:W-:Y:S05]  /*7090*/  WARPSYNC.COLLECTIVE R152, `(.L_x_2121) ;  /* 0x0000000098087348 */ /* 0x000fea0003c00000 */
[----:B------:R0:W1:Y:S02]  /*70a0*/  SHFL.UP P6, R86, R143, R138, R145 ;  /* 0x0400008a8f567389 */ /* 0x00006400000c0091 */
[----:B01----:R-:W-:Y:S05]  /*70b0*/  ENDCOLLECTIVE ;  /* 0x000000000000791b */ /* 0x003fea0003800000 */
.L_x_2121:
        /* <DEDUP_REMOVED lines=8> */
.L_x_2122:
[----:B------:R-:W-:Y:S02]  /*7140*/  MOV R143, R139 ;  /* 0x0000008b008f7202 */ /* 0x000fe40000000f00 */
[----:B------:R-:W-:-:S07]  /*7150*/  MOV R137, R86 ;  /* 0x0000005600897202 */ /* 0x000fce0000000f00 */
[----:B------:R-:W-:Y:S05]  /*7160*/  WARPSYNC.COLLECTIVE R152, `(.L_x_2123) ;  /* 0x0000000098087348 */ /* 0x000fea0003c00000 */
[----:B------:R0:W1:Y:S02]  /*7170*/  SHFL.UP P6, R86, R143, R138, R145 ;  /* 0x0400008a8f567389 */ /* 0x00006400000c0091 */
[----:B01----:R-:W-:Y:S05]  /*7180*/  ENDCOLLECTIVE ;  /* 0x000000000000791b */ /* 0x003fea0003800000 */
.L_x_2123:
        /* <DEDUP_REMOVED lines=8> */
.L_x_2124:
[----:B------:R-:W-:Y:S02]  /*7210*/  MOV R143, R141 ;  /* 0x0000008d008f7202 */ /* 0x000fe40000000f00 */
[----:B------:R-:W-:-:S07]  /*7220*/  MOV R87, R86 ;  /* 0x0000005600577202 */ /* 0x000fce0000000f00 */
[----:B------:R-:W-:Y:S05]  /*7230*/  WARPSYNC.COLLECTIVE R152, `(.L_x_2125) ;  /* 0x0000000098087348 */ /* 0x000fea0003c00000 */
[----:B------:R0:W1:Y:S02]  /*7240*/  SHFL.UP P6, R86, R143, R138, R145 ;  /* 0x0400008a8f567389 */ /* 0x00006400000c0091 */
[----:B01----:R-:W-:Y:S05]  /*7250*/  ENDCOLLECTIVE ;  /* 0x000000000000791b */ /* 0x003fea0003800000 */
.L_x_2125:
        /* <DEDUP_REMOVED lines=8> */
.L_x_2126:
[----:B------:R-:W-:Y:S02]  /*72e0*/  MOV R143, R137 ;  /* 0x00000089008f7202 */ /* 0x000fe40000000f00 */
[----:B------:R-:W-:-:S07]  /*72f0*/  MOV R87, R86 ;  /* 0x0000005600577202 */ /* 0x000fce0000000f00 */
[----:B------:R-:W-:Y:S05]  /*7300*/  WARPSYNC.COLLECTIVE R152, `(.L_x_2127) ;  /* 0x0000000098087348 */ /* 0x000fea0003c00000 */
[----:B------:R0:W1:Y:S02]  /*7310*/  SHFL.UP P6, R86, R143, R138, R145 ;  /* 0x0400008a8f567389 */ /* 0x00006400000c0091 */
[----:B01----:R-:W-:Y:S05]  /*7320*/  ENDCOLLECTIVE ;  /* 0x000000000000791b */ /* 0x003fea0003800000 */
.L_x_2127:
        /* <DEDUP_REMOVED lines=8> */
.L_x_2128:
[----:B------:R-:W-:Y:S02]  /*73b0*/  MOV R143, R87 ;  /* 0x00000057008f7202 */ /* 0x000fe40000000f00 */
[----:B------:R-:W-:-:S07]  /*73c0*/  MOV R139, R86 ;  /* 0x00000056008b7202 */ /* 0x000fce0000000f00 */
[----:B------:R-:W-:Y:S05]  /*73d0*/  WARPSYNC.COLLECTIVE R152, `(.L_x_2129) ;  /* 0x0000000098087348 */ /* 0x000fea0003c00000 */
[----:B------:R0:W1:Y:S02]  /*73e0*/  SHFL.UP P6, R86, R143, R138, R145 ;  /* 0x0400008a8f567389 */ /* 0x00006400000c0091 */
[----:B01----:R-:W-:Y:S05]  /*73f0*/  ENDCOLLECTIVE ;  /* 0x000000000000791b */ /* 0x003fea0003800000 */
.L_x_2129:
[----:B------:R-:W-:Y:S05]  /*7400*/  BRA `(.L_x_2130) ;  /* 0xffffffc400247947 */ /* 0x000fea000383ffff */
.L_x_2073:
[----:B------:R-:W-:Y:S01]  /*7410*/  HFMA2 R87, -RZ, RZ, 0, 1.847743988037109375e-06 ;  /* 0x0000001fff577431 */ /* 0x000fe200000001ff */
[----:B------:R-:W-:Y:S01]  /*7420*/  BSSY B0, `(.L_x_2131) ;  /* 0x0000007000007945 */ /* 0x000fe20003800000 */
[----:B------:R-:W-:Y:S02]  /*7430*/  MOV R151, R136 ;  /* 0x0000008800977202 */ /* 0x000fe40000000f00 */
[----:B------:R-:W-:Y:S02]  /*7440*/  MOV R86, 0x1f ;  /* 0x0000001f00567802 */ /* 0x000fe40000000f00 */
[----:B------:R-:W-:-:S07]  /*7450*/  MOV R152, 0xffffffff ;  /* 0xffffffff00987802 */ /* 0x000fce0000000f00 */
[----:B--2--5:R-:W-:Y:S05]  /*7460*/  WARPSYNC.COLLECTIVE R152, `(.L_x_2132) ;  /* 0x0000000098087348 */ /* 0x024fea0003c00000 */
[----:B------:R0:W1:Y:S02]  /*7470*/  SHFL.IDX P2, R153, R151, R87, R86 ;  /* 0x0000005797997389 */ /* 0x0000640000040056 */
[----:B012--5:R-:W-:Y:S05]  /*7480*/  ENDCOLLECTIVE ;  /* 0x000000000000791b */ /* 0x027fea0003800000 */
.L_x_2132:
[----:B------:R-:W-:Y:S05]  /*7490*/  BSYNC B0 ;  /* 0x0000000000007941 */ /* 0x000fea0003800000 */
.L_x_2131:
[----:B------:R-:W-:Y:S05]  /*74a0*/  BRA `(.L_x_2133) ;  /* 0xffffffc400147947 */ /* 0x000fea000383ffff */
.L_x_2074:
        /* <DEDUP_REMOVED lines=8> */
.L_x_2135:
[----:B------:R-:W-:Y:S05]  /*7530*/  BSYNC B0 ;  /* 0x0000000000007941 */ /* 0x000fea0003800000 */
.L_x_2134:
[----:B------:R-:W-:Y:S05]  /*7540*/  BRA `(.L_x_2136) ;  /* 0xffffffc000f47947 */ /* 0x000fea000383ffff */
.L_x_2075:
[----:B------:R-:W-:Y:S01]  /*7550*/  HFMA2 R138, -RZ, RZ, 0, 5.9604644775390625e-08 ;  /* 0x00000001ff8a7431 */ /* 0x000fe200000001ff */
[----:B------:R-:W-:Y:S01]  /*7560*/  BSSY B0, `(.L_x_2137) ;  /* 0x0000007000007945 */ /* 0x000fe20003800000 */
[----:B------:R-:W-:Y:S02]  /*7570*/  MOV R143, R136 ;  /* 0x00000088008f7202 */ /* 0x000fe40000000f00 */
[----:B------:R-:W-:Y:S02]  /*7580*/  MOV R145, RZ ;  /* 0x000000ff00917202 */ /* 0x000fe40000000f00 */
[----:B------:R-:W-:-:S07]  /*7590*/  MOV R152, 0xffffffff ;  /* 0xffffffff00987802 */ /* 0x000fce0000000f00 */
[----:B--2--5:R-:W-:Y:S05]  /*75a0*/  WARPSYNC.COLLECTIVE R152, `(.L_x_2138) ;  /* 0x0000000098087348 */ /* 0x024fea0003c00000 */
[----:B------:R0:W1:Y:S02]  /*75b0*/  SHFL.UP P6, R86, R143, R138, R145 ;  /* 0x0400008a8f567389 */ /* 0x00006400000c0091 */
[----:B012--5:R-:W-:Y:S05]  /*75c0*/  ENDCOLLECTIVE ;  /* 0x000000000000791b */ /* 0x027fea0003800000 */
.L_x_2138:
[----:B------:R-:W-:Y:S05]  /*75d0*/  BSYNC B0 ;  /* 0x0000000000007941 */ /* 0x000fea0003800000 */
.L_x_2137:
        /* <DEDUP_REMOVED lines=10> */
.L_x_2139:
[----:B------:R-:W-:Y:S02]  /*7680*/  MOV R137, R86 ;  /* 0x0000005600897202 */ /* 0x000fe40000000f00 */
[----:B------:R-:W-:-:S07]  /*7690*/  MOV R86, 0x1f ;  /* 0x0000001f00567802 */ /* 0x000fce0000000f00 */
[----:B------:R-:W-:Y:S05]  /*76a0*/  WARPSYNC.COLLECTIVE R152, `(.L_x_2140) ;  /* 0x0000000098087348 */ /* 0x000fea0003c00000 */
[----:B------:R0:W1:Y:S02]  /*76b0*/  SHFL.IDX P2, R153, R151, R87, R86 ;  /* 0x0000005797997389 */ /* 0x0000640000040056 */
[----:B01----:R-:W-:Y:S05]  /*76c0*/  ENDCOLLECTIVE ;  /* 0x000000000000791b */ /* 0x003fea0003800000 */
.L_x_2140:
[----:B------:R-:W-:Y:S02]  /*76d0*/  MOV R151, R41 ;  /* 0x0000002900977202 */ /* 0x000fe40000000f00 */
[----:B------:R-:W-:-:S07]  /*76e0*/  MOV R40, R153 ;  /* 0x0000009900287202 */ /* 0x000fce0000000f00 */
[----:B------:R-:W-:Y:S05]  /*76f0*/  WARPSYNC.COLLECTIVE R152, `(.L_x_2141) ;  /* 0x0000000098087348 */ /* 0x000fea0003c00000 */
[----:B------:R0:W1:Y:S02]  /*7700*/  SHFL.IDX P2, R153, R151, R87, R86 ;  /* 0x0000005797997389 */ /* 0x0000640000040056 */
[----:B01----:R-:W-:Y:S05]  /*7710*/  ENDCOLLECTIVE ;  /* 0x000000000000791b */ /* 0x003fea0003800000 */
.L_x_2141:
[----:B------:R-:W-:Y:S01]  /*7720*/  MOV R41, R153 ;  /* 0x0000009900297202 */ /* 0x000fe20000000f00 */
[----:B------:R-:W-:Y:S06]  /*7730*/  BRA `(.L_x_2142) ;  /* 0xffffffc000907947 */ /* 0x000fec000383ffff */
.L_x_2077:
        /* <DEDUP_REMOVED lines=9> */
.L_x_2143:
[----:B------:R-:W-:Y:S02]  /*77d0*/  ISETP.GT.U32.AND P6, PT, R156, 0xf, PT ;  /* 0x0000000f9c00780c */ /* 0x000fe40003fc4070 */
[----:B------:R-:W-:Y:S02]  /*77e0*/  MOV R151, R153 ;  /* 0x0000009900977202 */ /* 0x000fe40000000f00 */
[----:B------:R-:W-:-:S03]  /*77f0*/  MOV R153, R163 ;  /* 0x000000a300997202 */ /* 0x000fc60000000f00 */
[----:B------:R-:W-:-:S07]  /*7800*/  @P3 FMUL.FTZ R151, R151, R162 ;  /* 0x000000a297973220 */ /* 0x000fce0000410000 */
[----:B------:R-:W-:Y:S05]  /*7810*/  WARPSYNC.COLLECTIVE R152, `(.L_x_2144) ;  /* 0x0000000098087348 */ /* 0x000fea0003c00000 */
[----:B------:R0:W1:Y:S02]  /*7820*/  SHFL.DOWN P2, R153, R153, R86, R87 ;  /* 0x0800005699997389 */ /* 0x0000640000040057 */
[----:B01----:R-:W-:Y:S05]  /*7830*/  ENDCOLLECTIVE ;  /* 0x000000000000791b */ /* 0x003fea0003800000 */
.L_x_2144:
        /* <DEDUP_REMOVED lines=10> */
.L_x_2145:
[----:B------:R-:W-:Y:S02]  /*78e0*/  MOV R151, R153 ;  /* 0x0000009900977202 */ /* 0x000fe40000000f00 */
[----:B------:R-:W-:-:S03]  /*78f0*/  MOV R153, R163 ;  /* 0x000000a300997202 */ /* 0x000fc60000000f00 */
[----:B------:R-:W-:-:S07]  /*7900*/  @!P3 FMUL.FTZ R151, R162, R151 ;  /* 0x00000097a297b220 */ /* 0x000fce0000410000 */
[----:B------:R-:W-:Y:S05]  /*7910*/  WARPSYNC.COLLECTIVE R152, `(.L_x_2146) ;  /* 0x0000000098087348 */ /* 0x000fea0003c00000 */
[----:B------:R0:W1:Y:S02]  /*7920*/  SHFL.DOWN P2, R153, R153, R86, R87 ;  /* 0x0800005699997389 */ /* 0x0000640000040057 */
[----:B01----:R-:W-:Y:S05]  /*7930*/  ENDCOLLECTIVE ;  /* 0x000000000000791b */ /* 0x003fea0003800000 */
.L_x_2146:
        /* <DEDUP_REMOVED lines=9> */
.L_x_2147:
[----:B------:R-:W-:Y:S02]  /*79d0*/  MOV R151, R153 ;  /* 0x0000009900977202 */ /* 0x000fe40000000f00 */
[----:B------:R-:W-:-:S03]  /*79e0*/  MOV R153, R163 ;  /* 0x000000a300997202 */ /* 0x000fc60000000f00 */
[----:B------:R-:W-:-:S07]  /*79f0*/  @!P4 FMUL.FTZ R151, R162, R151 ;  /* 0x00000097a297c220 */ /* 0x000fce0000410000 */
[----:B------:R-:W-:Y:S05]  /*7a00*/  WARPSYNC.COLLECTIVE R152, `(.L_x_2148) ;  /* 0x0000000098087348 */ /* 0x000fea0003c00000 */
[----:B------:R0:W1:Y:S02]  /*7a10*/  SHFL.DOWN P2, R153, R153, R86, R87 ;  /* 0x0800005699997389 */ /* 0x0000640000040057 */
[----:B01----:R-:W-:Y:S05]  /*7a20*/  ENDCOLLECTIVE ;  /* 0x000000000000791b */ /* 0x003fea0003800000 */
.L_x_2148:
        /* <DEDUP_REMOVED lines=9> */
.L_x_2149:
[----:B------:R-:W-:Y:S02]  /*7ac0*/  MOV R151, R153 ;  /* 0x0000009900977202 */ /* 0x000fe40000000f00 */
[----:B------:R-:W-:-:S03]  /*7ad0*/  MOV R153, R163 ;  /* 0x000000a300997202 */ /* 0x000fc60000000f00 */
[----:B------:R-:W-:-:S07]  /*7ae0*/  @!P5 FMUL.FTZ R151, R162, R151 ;  /* 0x00000097a297d220 */ /* 0x000fce0000410000 */
[----:B------:R-:W-:Y:S05]  /*7af0*/  WARPSYNC.COLLECTIVE R152, `(.L_x_2150) ;  /* 0x0000000098087348 */ /* 0x000fea0003c00000 */
[----:B------:R0:W1:Y:S02]  /*7b00*/  SHFL.DOWN P2, R153, R153, R86, R87 ;  /* 0x0800005699997389 */ /* 0x0000640000040057 */
[----:B01----:R-:W-:Y:S05]  /*7b10*/  ENDCOLLECTIVE ;  /* 0x000000000000791b */ /* 0x003fea0003800000 */
.L_x_2150:
        /* <DEDUP_REMOVED lines=9> */
.L_x_2151:
[----:B------:R-:W-:Y:S02]  /*7bb0*/  MOV R151, R153 ;  /* 0x0000009900977202 */ /* 0x000fe40000000f00 */
[----:B------:R-:W-:-:S03]  /*7bc0*/  MOV R153, R163 ;  /* 0x000000a300997202 */ /* 0x000fc60000000f00 */
[----:B------:R-:W-:-:S07]  /*7bd0*/  @!P6 FMUL.FTZ R151, R162, R151 ;  /* 0x00000097a297e220 */ /* 0x000fce0000410000 */
[----:B------:R-:W-:Y:S05]  /*7be0*/  WARPSYNC.COLLECTIVE R152, `(.L_x_2152) ;  /* 0x0000000098087348 */ /* 0x000fea0003c00000 */
[----:B------:R0:W1:Y:S02]  /*7bf0*/  SHFL.DOWN P2, R153, R153, R86, R87 ;  /* 0x0800005699997389 */ /* 0x0000640000040057 */
[----:B01----:R-:W-:Y:S05]  /*7c00*/  ENDCOLLECTIVE ;  /* 0x000000000000791b */ /* 0x003fea0003800000 */
.L_x_2152:
        /* <DEDUP_REMOVED lines=10> */
.L_x_2153:
[----:B------:R-:W-:Y:S02]  /*7cb0*/  MOV R151, R163 ;  /* 0x000000a300977202 */ /* 0x000fe40000000f00 */
[----:B------:R-:W-:-:S07]  /*7cc0*/  MOV R157, R153 ;  /* 0x00000099009d7202 */ /* 0x000fce0000000f00 */
[----:B------:R-:W-:Y:S05]  /*7cd0*/  WARPSYNC.COLLECTIVE R152, `(.L_x_2154) ;  /* 0x0000000098087348 */ /* 0x000fea0003c00000 */
[----:B------:R0:W1:Y:S02]  /*7ce0*/  SHFL.IDX P2, R153, R151, R87, R86 ;  /* 0x0000005797997389 */ /* 0x0000640000040056 */
[----:B01----:R-:W-:Y:S05]  /*7cf0*/  ENDCOLLECTIVE ;  /* 0x000000000000791b */ /* 0x003fea0003800000 */
.L_x_2154:
        /* <DEDUP_REMOVED lines=10> */
.L_x_2155:
[----:B------:R-:W-:Y:S02]  /*7da0*/  MOV R162, R153 ;  /* 0x0000009900a27202 */ /* 0x000fe40000000f00 */
[----:B------:R-:W-:-:S07]  /*7db0*/  MOV R153, R163 ;  /* 0x000000a300997202 */ /* 0x000fce0000000f00 */
[----:B------:R-:W-:Y:S05]  /*7dc0*/  WARPSYNC.COLLECTIVE R152, `(.L_x_2156) ;  /* 0x0000000098087348 */ /* 0x000fea0003c00000 */
[----:B------:R0:W1:Y:S02]  /*7dd0*/  SHFL.DOWN P2, R153, R153, R86, R87 ;  /* 0x0800005699997389 */ /* 0x0000640000040057 */
[----:B01----:R-:W-:Y:S05]  /*7de0*/  ENDCOLLECTIVE ;  /* 0x000000000000791b */ /* 0x003fea0003800000 */
.L_x_2156:
[----:B------:R-:W-:Y:S01]  /*7df0*/  HFMA2 R87, -RZ, RZ, 0, 0 ;  /* 0x00000000ff577431 */ /* 0x000fe200000001ff */
[----:B------:R-:W-:Y:S02]  /*7e00*/  MOV R86, 0x1f ;  /* 0x0000001f00567802 */ /* 0x000fe40000000f00 */
[----:B------:R-:W-:-:S07]  /*7e10*/  MOV R163, R153 ;  /* 0x0000009900a37202 */ /* 0x000fce0000000f00 */
[----:B------:R-:W-:Y:S05]  /*7e20*/  WARPSYNC.COLLECTIVE R152, `(.L_x_2157) ;  /* 0x0000000098087348 */ /* 0x000fea0003c00000 */
[----:B------:R0:W1:Y:S02]  /*7e30*/  SHFL.IDX P2, R153, R151, R87, R86 ;  /* 0x0000005797997389 */ /* 0x0000640000040056 */
[----:B01----:R-:W-:Y:S05]  /*7e40*/  ENDCOLLECTIVE ;  /* 0x000000000000791b */ /* 0x003fea0003800000 */
.L_x_2157:
[----:B------:R-:W-:Y:S02]  /*7e50*/  MOV R151, R41 ;  /* 0x0000002900977202 */ /* 0x000fe40000000f00 */
[----:B------:R-:W-:-:S07]  /*7e60*/  MOV R40, R153 ;  /* 0x0000009900287202 */ /* 0x000fce0000000f00 */
[----:B------:R-:W-:Y:S05]  /*7e70*/  WARPSYNC.COLLECTIVE R152, `(.L_x_2158) ;  /* 0x0000000098087348 */ /* 0x000fea0003c00000 */
[----:B------:R0:W1:Y:S02]  /*7e80*/  SHFL.IDX P2, R153, R151, R87, R86 ;  /* 0x0000005797997389 */ /* 0x0000640000040056 */
[----:B01----:R-:W-:Y:S05]  /*7e90*/  ENDCOLLECTIVE ;  /* 0x000000000000791b */ /* 0x003fea0003800000 */
.L_x_2158:
[----:B------:R-:W-:Y:S02]  /*7ea0*/  MOV R41, R153 ;  /* 0x0000009900297202 */ /* 0x000fe40000000f00 */
[----:B------:R-:W-:Y:S01]  /*7eb0*/  ISETP.NE.AND P2, PT, R83, 0x1f, PT ;  /* 0x0000001f5300780c */ /* 0x000fe20003f45270 */
[----:B------:R-:W-:-:S12]  /*7ec0*/  BRA `(.L_x_2159) ;  /* 0xffffffc4003c7947 */ /* 0x000fd8000383ffff */
.L_x_2160:
        /* <DEDUP_REMOVED lines=11> */
.L_x_10429:


//--------------------- .text._Z25selective_scan_bwd_kernelI32Selective_Scan_bwd_kernel_traitsILi128ELi16ELb1ELb0ELb1ELb1ELb0EN3c108BFloat16EfEEv12SSMParamsBwd --------------------------
	.section	.text._Z25selective_scan_bwd_kernelI32Selective_Scan_bwd_kernel_traitsILi128ELi16ELb1ELb0ELb1ELb1ELb0EN3c108BFloat16EfEEv12SSMParamsBwd,"ax",@progbits
	.align	128
        .global         _Z25selective_scan_bwd_kernelI32Selective_Scan_bwd_kernel_traitsILi128ELi16ELb1ELb0ELb1ELb1ELb0EN3c108BFloat16EfEEv12SSMParamsBwd
        .type           _Z25selective_scan_bwd_kernelI32Selective_Scan_bwd_kernel_traitsILi128ELi16ELb1ELb0ELb1ELb1ELb0EN3c108BFloat16EfEEv12SSMParamsBwd,@function
        .size           _Z25selective_scan_bwd_kernelI32Selective_Scan_bwd_kernel_traitsILi128ELi16ELb1ELb0ELb1ELb1ELb0EN3c108BFloat16EfEEv12SSMParamsBwd,(.L_x_10430 - _Z25selective_scan_bwd_kernelI32Selective_Scan_bwd_kernel_traitsILi128ELi16ELb1ELb0ELb1ELb1ELb0EN3c108BFloat16EfEEv12SSMParamsBwd)
        .other          _Z25selective_scan_bwd_kernelI32Selective_Scan_bwd_kernel_traitsILi128ELi16ELb1ELb0ELb1ELb1ELb0EN3c108BFloat16EfEEv12SSMParamsBwd,@"STO_CUDA_ENTRY STV_DEFAULT"
_Z25selective_scan_bwd_kernelI32Selective_Scan_bwd_kernel_traitsILi128ELi16ELb1ELb0ELb1ELb1ELb0EN3c108BFloat16EfEEv12SSMParamsBwd:
.text._Z25selective_scan_bwd_kernelI32Selective_Scan_bwd_kernel_traitsILi128ELi16ELb1ELb0ELb1ELb1ELb0EN3c108BFloat16EfEEv12SSMParamsBwd:
        /* <DEDUP_REMOVED lines=26> */
[----:B---3--:R3:W3:Y:S04]  /*01a0*/  @P0 LDG.E R3, desc[UR36][R2.64] ;  /* 0x0000002402030981 */ /* 0x0086e8000c1e1900 */
[----:B------:R-:W3:Y:S01]  /*01b0*/  @P1 LDG.E R4, desc[UR36][R4.64] ;  /* 0x0000002404041981 */ /* 0x000ee2000c1e1900 */
        /* <DEDUP_REMOVED lines=29> */
[----:B--2---:R-:W-:Y:S01]  /*0390*/  UISETP.NE.U32.AND UP0, UPT, UR26, URZ, UPT ;  /* 0x000000ff1a00728c */ /* 0x004fe2000bf05070 */
[----:B---3--:R-:W-:-:S03]  /*03a0*/  IADD3 R2, PT, PT, R0, 0xffffffe, RZ ;  /* 0x0ffffffe00027810 */ /* 0x008fc60007ffe0ff */
[----:B------:R-:W-:Y:S01]  /*03b0*/  UISETP.NE.AND.EX UP0, UPT, UR27, URZ, UPT, UP0 ;  /* 0x000000ff1b00728c */ /* 0x000fe2000bf05300 */
[----:B------:R-:W-:Y:S01]  /*03c0*/  MOV R0, UR8 ;  /* 0x0000000800007c02 */ /* 0x000fe20008000f00 */
[----:B------:R-:W2:Y:S01]  /*03d0*/  LDCU.64 UR26, c[0x0][0x3e8] ;  /* 0x00007d00ff1a77ac */ /* 0x000ea20008000a00 */
[----:B------:R-:W3:Y:S02]  /*03e0*/  F2I.FTZ.U32.TRUNC.NTZ R2, R2 ;  /* 0x0000000200027305 */ /* 0x000ee4000021f000 */
[----:B------:R-:W-:-:S04]  /*03f0*/  IABS R0, R0 ;  /* 0x0000000000007213 */ /* 0x000fc80000000000 */
[----:B------:R-:W-:Y:S02]  /*0400*/  R2UR UR24, R0 ;  /* 0x00000000001872ca */ /* 0x000fe400000e0000 */
[----:B------:R-:W5:Y:S01]  /*0410*/  @UP0 LDCU.64 UR30, c[0x0][0x480] ;  /* 0x00009000ff1e07ac */ /* 0x000f620008000a00 */
[----:B---3--:R-:W-:-:S13]  /*0420*/  R2UR UR5, R2 ;  /* 0x00000000020572ca */ /* 0x008fda00000e0000 */
[----:B------:R-:W-:-:S04]  /*0430*/  UIADD3 UR23, UPT, UPT, URZ, -UR5, URZ ;  /* 0x80000005ff177290 */ /* 0x000fc8000fffe0ff */
[----:B------:R-:W-:-:S04]  /*0440*/  UIMAD UR23, UR23, UR29, URZ ;  /* 0x0000001d171772a4 */ /* 0x000fc8000f8e02ff */
[----:B------:R-:W-:-:S04]  /*0450*/  UIMAD.WIDE.U32 UR4, UR5, UR23, UR4 ;  /* 0x00000017050472a5 */ /* 0x000fc8000f8e0004 */
[----:B------:R-:W-:-:S03]  /*0460*/  UIMAD.WIDE.U32 UR4, UR5, UR24, URZ ;  /* 0x00000018050472a5 */ /* 0x000fc6000f8e00ff */
[----:B------:R-:W3:Y:S04]  /*0470*/  LDCU.64 UR22, c[0x0][0x4a0] ;  /* 0x00009400ff1677ac */ /* 0x000ee80008000a00 */
[----:B------:R-:W-:Y:S01]  /*0480*/  UMOV UR9, UR5 ;  /* 0x0000000500097c82 */ /* 0x000fe20008000000 */
[----:B-1----:R-:W-:Y:S02]  /*0490*/  UIMAD.WIDE.U32 UR4, UR10, UR18, URZ ;  /* 0x000000120a0472a5 */ /* 0x002fe4000f8e00ff */
[----:B------:R-:W-:Y:S02]  /*04a0*/  UIADD3 UR21, UPT, UPT, -UR9, URZ, URZ ;  /* 0x000000ff09157290 */ /* 0x000fe4000fffe1ff */
[----:B------:R-:W-:Y:S02]  /*04b0*/  UIMAD UR5, UR10, UR19, UR5 ;  /* 0x000000130a0572a4 */ /* 0x000fe4000f8e0205 */
[----:B------:R-:W-:-:S02]  /*04c0*/  UIMAD UR21, UR29, UR21, UR24 ;  /* 0x000000151d1572a4 */ /* 0x000fc4000f8e0218 */
[----:B----4-:R-:W-:Y:S02]  /*04d0*/  UIMAD.WIDE.U32 UR18, UR10, UR6, URZ ;  /* 0x000000060a1272a5 */ /* 0x010fe4000f8e00ff */
[----:B------:R-:W-:Y:S02]  /*04e0*/  UISETP.GT.U32.AND UP2, UPT, UR29, UR21, UPT ;  /* 0x000000151d00728c */ /* 0x000fe4000bf44070 */
[----:B------:R-:W-:Y:S02]  /*04f0*/  UIMAD UR19, UR10, UR7, UR19 ;  /* 0x000000070a1372a4 */ /* 0x000fe4000f8e0213 */
[----:B---3--:R-:W-:Y:S01]  /*0500*/  UIMAD.WIDE.U32 UR12, UR8, UR22, UR4 ;  /* 0x00000016080c72a5 */ /* 0x008fe2000f8e0004 */
[----:B------:R-:W1:Y:S03]  /*0510*/  LDCU.64 UR6, c[0x0][0x528] ;  /* 0x0000a500ff0677ac */ /* 0x000e660008000a00 */
[----:B------:R-:W-:-:S03]  /*0520*/  UIMAD UR24, UR8, UR23, UR13 ;  /* 0x00000017081872a4 */ /* 0x000fc6000f8e020d */
[----:B------:R-:W-:Y:S02]  /*0530*/  @!UP2 UIADD3 UR21, UPT, UPT, UR21, -UR29, URZ ;  /* 0x8000001d1515a290 */ /* 0x000fe4000fffe0ff */
[----:B------:R-:W-:Y:S02]  /*0540*/  ULOP3.LUT UR13, UR8, UR28, URZ, 0x3c, !UPT ;  /* 0x0000001c080d7292 */ /* 0x000fe4000f8e3cff */
[----:B------:R-:W-:Y:S02]  /*0550*/  UISETP.GE.U32.AND UP1, UPT, UR21, UR29, UPT ;  /* 0x0000001d1500728c */ /* 0x000fe4000bf26070 */
[----:B------:R-:W-:Y:S02]  /*0560*/  @!UP2 UIADD3 UR9, UPT, UPT, UR9, 0x1, URZ ;  /* 0x000000010909a890 */ /* 0x000fe4000fffe0ff */
[----:B------:R-:W-:Y:S01]  /*0570*/  UISETP.GE.AND UP2, UPT, UR13, URZ, UPT ;  /* 0x000000ff0d00728c */ /* 0x000fe2000bf46270 */
[----:B------:R-:W3:Y:S04]  /*0580*/  LDCU.64 UR4, c[0x0][0x450] ;  /* 0x00008a00ff0477ac */ /* 0x000ee80008000a00 */
[----:B------:R-:W4:Y:S02]  /*0590*/  @UP0 LDCU UR13, c[0x0][0x384] ;  /* 0x00007080ff0d07ac */ /* 0x000f240008000800 */
[----:B------:R-:W-:-:S02]  /*05a0*/  @UP1 UIADD3 UR9, UPT, UPT, UR9, 0x1, URZ ;  /* 0x0000000109091890 */ /* 0x000fc4000fffe0ff */
[----:B------:R-:W-:Y:S02]  /*05b0*/  UISETP.NE.AND UP1, UPT, UR28, URZ, UPT ;  /* 0x000000ff1c00728c */ /* 0x000fe4000bf25270 */
[----:B------:R-:W-:Y:S02]  /*05c0*/  @!UP2 UIADD3 UR9, UPT, UPT, -UR9, URZ, URZ ;  /* 0x000000ff0909a290 */ /* 0x000fe4000fffe1ff */
[----:B------:R-:W-:-:S04]  /*05d0*/  UIADD3 UR12, UP2, UPT, UR17, UR12, URZ ;  /* 0x0000000c110c7290 */ /* 0x000fc8000ff5e0ff */
[----:B------:R-:W-:-:S03]  /*05e0*/  UIADD3.X UR24, UPT, UPT, UR11, UR24, URZ, UP2, !UPT ;  /* 0x000000180b187290 */ /* 0x000fc600097fe4ff */
[----:B------:R-:W-:Y:S02]  /*05f0*/  @!UP1 ULOP3.LUT UR9, URZ, UR28, URZ, 0x33, !UPT ;  /* 0x0000001cff099292 */ /* 0x000fe4000f8e33ff */
[----:B-1----:R-:W-:Y:S02]  /*0600*/  ULEA UR23, UP1, UR12, UR6, 0x1 ;  /* 0x000000060c177291 */ /* 0x002fe4000f8208ff */
[----:B------:R-:W-:Y:S01]  /*0610*/  USHF.R.S32.HI UR6, URZ, 0x1f, UR9 ;  /* 0x0000001fff067899 */ /* 0x000fe20008011409 */
[----:B------:R-:W1:Y:S03]  /*0620*/  @UP0 LDCU UR28, c[0x0][0x38c] ;  /* 0x00007180ff1c07ac */ /* 0x000e660008000800 */
[----:B--2---:R-:W-:Y:S02]  /*0630*/  UIMAD UR6, UR6, UR26, URZ ;  /* 0x0000001a060672a4 */ /* 0x004fe4000f8e02ff */
[----:B------:R-:W-:-:S02]  /*0640*/  ULEA.HI.X UR24, UR12, UR7, UR24, 0x1, UP1 ;  /* 0x000000070c187291 */ /* 0x000fc400088f0c18 */
[----:B------:R-:W-:Y:S02]  /*0650*/  UIMAD.WIDE.U32 UR18, UR9, UR26, UR18 ;  /* 0x0000001a091272a5 */ /* 0x000fe4000f8e0012 */
[----:B------:R-:W-:Y:S02]  /*0660*/  UIMAD UR12, UR9, UR27, UR6 ;  /* 0x0000001b090c72a4 */ /* 0x000fe4000f8e0206 */
[----:B----4-:R-:W-:Y:S02]  /*0670*/  @UP0 UIMAD UR10, UR10, UR13, UR8 ;  /* 0x0000000d0a0a02a4 */ /* 0x010fe4000f8e0208 */
[----:B------:R-:W-:Y:S02]  /*0680*/  UIADD3 UR17, UP1, UPT, UR17, UR18, URZ ;  /* 0x0000001211117290 */ /* 0x000fe4000ff3e0ff */
[----:B------:R-:W-:Y:S02]  /*0690*/  UIADD3 UR12, UPT, UPT, UR19, UR12, URZ ;  /* 0x0000000c130c7290 */ /* 0x000fe4000fffe0ff */
[----:B------:R-:W-:-:S02]  /*06a0*/  @UP0 UIMAD UR10, UR10, UR25, URZ ;  /* 0x000000190a0a02a4 */ /* 0x000fc4000f8e02ff */
[----:B---3--:R-:W-:Y:S02]  /*06b0*/  ULEA UR22, UP2, UR17, UR4, 0x1 ;  /* 0x0000000411167291 */ /* 0x008fe4000f8408ff */
[----:B------:R-:W-:Y:S02]  /*06c0*/  UIADD3.X UR21, UPT, UPT, UR11, UR12, URZ, UP1, !UPT ;  /* 0x0000000c0b157290 */ /* 0x000fe40008ffe4ff */
[----:B-1----:R-:W-:Y:S02]  /*06d0*/  @UP0 UIMAD UR10, UR10, UR28, URZ ;  /* 0x0000001c0a0a02a4 */ /* 0x002fe4000f8e02ff */
[----:B------:R-:W-:Y:S01]  /*06e0*/  ULEA.HI.X UR21, UR17, UR5, UR21, 0x1, UP2 ;  /* 0x0000000511157291 */ /* 0x000fe200090f0c15 */
[----:B------:R-:W-:Y:S02]  /*06f0*/  UMOV UR4, URZ ;  /* 0x000000ff00047c82 */ /* 0x000fe40008000000 */
[----:B------:R-:W-:Y:S01]  /*0700*/  UMOV UR5, URZ ;  /* 0x000000ff00057c82 */ /* 0x000fe20008000000 */
[----:B-----5:R-:W-:-:S02]  /*0710*/  @UP0 UIMAD.WIDE UR4, UR10, 0x8, UR30 ;  /* 0x000000080a0408a5 */ /* 0x020fc4000f8e021e */
        /* <DEDUP_REMOVED lines=8> */
[----:B------:R-:W-:Y:S01]  /*07a0*/  UMOV UR19, UR23 ;  /* 0x0000001700137c82 */ /* 0x000fe20008000000 */
[----:B------:R-:W-:Y:S01]  /*07b0*/  UMOV UR23, 0x400 ;  /* 0x0000040000177882 */ /* 0x000fe20000000000 */
[----:B------:R2:W-:Y:S01]  /*07c0*/  STL [R1+0x8], RZ ;  /* 0x000008ff01007387 */ /* 0x0005e20000100800 */
[----:B------:R-:W-:Y:S01]  /*07d0*/  UMOV UR18, UR20 ;  /* 0x0000001400127c82 */ /* 0x000fe20008000000 */
[----:B------:R-:W3:Y:S02]  /*07e0*/  LDCU UR12, c[0x0][0x394] ;  /* 0x00007280ff0c77ac */ /* 0x000ee40008000800 */
[----:B------:R2:W-:Y:S01]  /*07f0*/  STL [R1+0xc], RZ ;  /* 0x00000cff01007387 */ /* 0x0005e20000100800 */
[----:B------:R-:W-:Y:S01]  /*0800*/  UMOV UR13, UR16 ;  /* 0x00000010000d7c82 */ /* 0x000fe20008000000 */
[----:B------:R-:W-:Y:S01]  /*0810*/  UMOV UR10, UR14 ;  /* 0x0000000e000a7c82 */ /* 0x000fe20008000000 */
[----:B------:R-:W-:Y:S01]  /*0820*/  UMOV UR11, UR15 ;  /* 0x0000000f000b7c82 */ /* 0x000fe20008000000 */
[----:B------:R-:W-:Y:S01]  /*0830*/  UMOV UR20, UR24 ;  /* 0x0000001800147c82 */ /* 0x000fe20008000000 */
[----:B-1----:R-:W-:Y:S01]  /*0840*/  ULEA UR23, UR8, UR23, 0x18 ;  /* 0x0000001708177291 */ /* 0x002fe2000f8ec0ff */
[----:B0-----:R-:W-:-:S02]  /*0850*/  SHF.L.U32 R5, R78, 0x1, RZ ;  /* 0x000000014e057819 */ /* 0x001fc400000006ff */
[----:B------:R-:W-:Y:S02]  /*0860*/  LOP3.LUT R40, R78, 0x1f, RZ, 0xc0, !PT ;  /* 0x0000001f4e287812 */ /* 0x000fe400078ec0ff */
[----:B------:R-:W-:-:S04]  /*0870*/  LOP3.LUT R5, R5, 0x7c0, RZ, 0xc0, !PT ;  /* 0x000007c005057812 */ /* 0x000fc800078ec0ff */
[----:B--23--:R-:W-:-:S07]  /*0880*/  LOP3.LUT R0, R5, R40, RZ, 0xfc, !PT ;  /* 0x0000002805007212 */ /* 0x00cfce00078efcff */
.L_x_2240:
[----:B------:R-:W-:Y:S01]  /*0890*/  BAR.SYNC.DEFER_BLOCKING 0x0 ;  /* 0x0000000000007b1d */ /* 0x000fe20000010000 */
[----:B------:R-:W-:Y:S02]  /*08a0*/  MOV R2, UR13 ;  /* 0x0000000d00027c02 */ /* 0x000fe40008000f00 */
[----:B------:R-:W-:-:S03]  /*08b0*/  MOV R3, UR18 ;  /* 0x0000001200037c02 */ /* 0x000fc60008000f00 */
[----:B------:R-:W-:-:S05]  /*08c0*/  IMAD.WIDE.U32 R2, R0, 0x10, R2 ;  /* 0x0000001000027825 */ /* 0x000fca00078e0002 */
[----:B------:R-:W2:Y:S04]  /*08d0*/  LDG.E.128 R8, desc[UR36][R2.64] ;  /* 0x0000002402087981 */ /* 0x000ea8000c1e1d00 */
[----:B------:R-:W3:Y:S01]  /*08e0*/  LDG.E.128 R12, desc[UR36][R2.64+0x200] ;  /* 0x00020024020c7981 */ /* 0x000ee2000c1e1d00 */
[----:B------:R-:W0:Y:S02]  /*08f0*/  S2R R6, SR_LANEID ;  /* 0x0000000000067919 */ /* 0x000e240000000000 */
[----:B0-----:R-:W-:Y:S01]  /*0900*/  IADD3 R77, PT, PT, R5, R6, RZ ;  /* 0x00000006054d7210 */ /* 0x001fe20007ffe0ff */
[----:B------:R-:W-:-:S03]  /*0910*/  HFMA2 R5, -RZ, RZ, 0, 9.5367431640625e-07 ;  /* 0x00000010ff057431 */ /* 0x000fc600000001ff */
[----:B------:R-:W-:Y:S02]  /*0920*/  LEA R77, R77, UR23, 0x4 ;  /* 0x000000174d4d7c11 */ /* 0x000fe4000f8e20ff */
[----:B------:R-:W-:Y:S02]  /*0930*/  IMAD.WIDE.U32 R4, R0, R5, UR10 ;  /* 0x0000000a00047e25 */ /* 0x000fe4000f8e0005 */
        /* <DEDUP_REMOVED lines=13> */
[----:B---3--:R0:W-:Y:S01]  /*0a10*/  STS.128 [R77+0x200], R24 ;  /* 0x000200184d007388 */ /* 0x0081e20000000c00 */
[----:B------:R-:W-:-:S03]  /*0a20*/  NOP ;  /* 0x0000000000007918 */ /* 0x000fc60000000000 */
[----:B------:R-:W1:Y:S04]  /*0a30*/  LDS.128 R32, [R76] ;  /* 0x000000004c207984 */ /* 0x000e680000000c00 */
[----:B------:R-:W2:Y:S01]  /*0a40*/  LDS.128 R12, [R76+0x10] ;  /* 0x000010004c0c7984 */ /* 0x000ea20000000c00 */
[----:B------:R-:W-:Y:S06]  /*0a50*/  BAR.SYNC.DEFER_BLOCKING 0x0 ;  /* 0x0000000000007b1d */ /* 0x000fec0000010000 */
[----:B------:R-:W3:Y:S04]  /*0a60*/  LDG.E.128 R36, desc[UR36][R2.64] ;  /* 0x0000002402247981 */ /* 0x000ee8000c1e1d00 */
[----:B------:R4:W5:Y:S01]  /*0a70*/  LDG.E.128 R4, desc[UR36][R2.64+0x200] ;  /* 0x0002002402047981 */ /* 0x000962000c1e1d00 */
[C---:B0-----:R-:W-:Y:S01]  /*0a80*/  PRMT R26, R16.reuse, 0x7632, R26 ;  /* 0x00007632101a7816 */ /* 0x041fe2000000001a */
[----:B------:R-:W-:Y:S01]  /*0a90*/  BSSY.RECONVERGENT B0, `(.L_x_2162) ;  /* 0x0000062000007945 */ /* 0x000fe20003800200 */
[----:B------:R-:W-:-:S02]  /*0aa0*/  SHF.L.U32 R75, R16, 0x10, RZ ;  /* 0x00000010104b7819 */ /* 0x000fc400000006ff */
        /* <DEDUP_REMOVED lines=14> */
[C---:B------:R-:W-:Y:S01]  /*0b90*/  PRMT R20, R19.reuse, 0x7632, R20 ;  /* 0x0000763213147816 */ /* 0x040fe20000000014 */
[----:B------:R-:W-:Y:S01]  /*0ba0*/  FADD.FTZ R59, R32, UR6 ;  /* 0x00000006203b7e21 */ /* 0x000fe20008010000 */
[----:B------:R-:W-:Y:S01]  /*0bb0*/  SHF.L.U32 R72, R19, 0x10, RZ ;  /* 0x0000001013487819 */ /* 0x000fe200000006ff */
[----:B------:R-:W-:Y:S01]  /*0bc0*/  FADD.FTZ R54, R54, UR6 ;  /* 0x0000000636367e21 */ /* 0x000fe20008010000 */
[----:B------:R-:W-:Y:S02]  /*0bd0*/  PRMT R19, R35, 0x7632, R19 ;  /* 0x0000763223137816 */ /* 0x000fe40000000013 */
[----:B------:R-:W-:Y:S02]  /*0be0*/  PRMT R16, R12, 0x7632, R16 ;  /* 0x000076320c107816 */ /* 0x000fe40000000010 */
[----:B------:R-:W-:-:S02]  /*0bf0*/  PRMT R24, R17, 0x7632, R24 ;  /* 0x0000763211187816 */ /* 0x000fc40000000018 */
[----:B------:R-:W-:Y:S02]  /*0c00*/  SHF.L.U32 R74, R17, 0x10, RZ ;  /* 0x00000010114a7819 */ /* 0x000fe400000006ff */
[C---:B------:R-:W-:Y:S02]  /*0c10*/  PRMT R23, R18.reuse, 0x7632, R23 ;  /* 0x0000763212177816 */ /* 0x040fe40000000017 */
[----:B------:R-:W-:Y:S02]  /*0c20*/  SHF.L.U32 R73, R18, 0x10, RZ ;  /* 0x0000001012497819 */ /* 0x000fe400000006ff */
[----:B------:R-:W-:Y:S02]  /*0c30*/  SHF.L.U32 R35, R14, 0x10, RZ ;  /* 0x000000100e237819 */ /* 0x000fe400000006ff */
[C---:B------:R-:W-:Y:S02]  /*0c40*/  SHF.L.U32 R25, R15.reuse, 0x10, RZ ;  /* 0x000000100f197819 */ /* 0x040fe400000006ff */
[----:B------:R-:W-:-:S02]  /*0c50*/  PRMT R12, R15, 0x7632, R12 ;  /* 0x000076320f0c7816 */ /* 0x000fc4000000000c */
[C---:B------:R-:W-:Y:S02]  /*0c60*/  PRMT R17, R28.reuse, 0x7632, R17 ;  /* 0x000076321c117816 */ /* 0x040fe40000000011 */
[----:B------:R-:W-:Y:S02]  /*0c70*/  SHF.L.U32 R71, R28, 0x10, RZ ;  /* 0x000000101c477819 */ /* 0x000fe400000006ff */
[C---:B------:R-:W-:Y:S02]  /*0c80*/  PRMT R41, R29.reuse, 0x7632, R41 ;  /* 0x000076321d297816 */ /* 0x040fe40000000029 */
[----:B------:R-:W-:Y:S02]  /*0c90*/  SHF.L.U32 R70, R29, 0x10, RZ ;  /* 0x000000101d467819 */ /* 0x000fe400000006ff */
[C---:B----4-:R-:W-:Y:S02]  /*0ca0*/  PRMT R2, R30.reuse, 0x7632, R2 ;  /* 0x000076321e027816 */ /* 0x050fe40000000002 */
[----:B------:R-:W-:-:S02]  /*0cb0*/  SHF.L.U32 R69, R30, 0x10, RZ ;  /* 0x000000101e457819 */ /* 0x000fc400000006ff */
[C---:B------:R-:W-:Y:S02]  /*0cc0*/  PRMT R3, R31.reuse, 0x7632, R3 ;  /* 0x000076321f037816 */ /* 0x040fe40000000003 */
[----:B------:R-:W-:Y:S02]  /*0cd0*/  SHF.L.U32 R68, R31, 0x10, RZ ;  /* 0x000000101f447819 */ /* 0x000fe400000006ff */
[----:B------:R-:W-:Y:S02]  /*0ce0*/  PRMT R33, R33, 0x7632, R33 ;  /* 0x0000763221217816 */ /* 0x000fe40000000021 */
[----:B------:R-:W-:Y:S02]  /*0cf0*/  PRMT R34, R34, 0x7632, R34 ;  /* 0x0000763222227816 */ /* 0x000fe40000000022 */
[----:B------:R-:W-:Y:S02]  /*0d00*/  PRMT R13, R13, 0x7632, R13 ;  /* 0x000076320d0d7816 */ /* 0x000fe4000000000d */
[----:B------:R-:W-:-:S02]  /*0d10*/  PRMT R14, R14, 0x7632, R14 ;  /* 0x000076320e0e7816 */ /* 0x000fc4000000000e */
[----:B------:R-:W-:Y:S02]  /*0d20*/  FSETP.GTU.FTZ.AND P0, PT, R63, 20, PT ;  /* 0x41a000003f00780b */ /* 0x000fe40003f1c000 */
[----:B------:R-:W-:Y:S02]  /*0d30*/  FSETP.GTU.FTZ.AND P4, PT, R62, 20, PT ;  /* 0x41a000003e00780b */ /* 0x000fe40003f9c000 */
[----:B------:R-:W-:Y:S02]  /*0d40*/  FSETP.GTU.FTZ.AND P3, PT, R61, 20, PT ;  /* 0x41a000003d00780b */ /* 0x000fe40003f7c000 */
[----:B------:R-:W-:Y:S02]  /*0d50*/  FSETP.GTU.FTZ.AND P2, PT, R60, 20, PT ;  /* 0x41a000003c00780b */ /* 0x000fe40003f5c000 */
[----:B------:R-:W-:Y:S01]  /*0d60*/  FSETP.GTU.FTZ.AND P5, PT, R59, 20, PT ;  /* 0x41a000003b00780b */ /* 0x000fe20003fbc000 */
[----:B---3--:R-:W-:Y:S04]  /*0d70*/  STS.128 [R77], R36 ;  /* 0x000000244d007388 */ /* 0x008fe80000000c00 */
[----:B-----5:R-:W-:Y:S01]  /*0d80*/  STS.128 [R77+0x200], R4 ;  /* 0x000200044d007388 */ /* 0x020fe20000000c00 */
[----:B------:R-:W-:-:S03]  /*0d90*/  NOP ;  /* 0x0000000000007918 */ /* 0x000fc60000000000 */
[----:B------:R-:W0:Y:S04]  /*0da0*/  LDS.128 R8, [R76] ;  /* 0x000000004c087984 */ /* 0x000e280000000c00 */
[----:B------:R-:W1:Y:S01]  /*0db0*/  LDS.128 R4, [R76+0x10] ;  /* 0x000010004c047984 */ /* 0x000e620000000c00 */
[C---:B0-----:R-:W-:Y:S02]  /*0dc0*/  SHF.L.U32 R0, R8.reuse, 0x10, RZ ;  /* 0x0000001008007819 */ /* 0x041fe400000006ff */
[----:B------:R-:W-:Y:S02]  /*0dd0*/  PRMT R21, R8, 0x7632, R21 ;  /* 0x0000763208157816 */ /* 0x000fe40000000015 */
[C---:B-1----:R-:W-:Y:S02]  /*0de0*/  SHF.L.U32 R58, R4.reuse, 0x10, RZ ;  /* 0x00000010043a7819 */ /* 0x042fe400000006ff */
[----:B------:R-:W-:-:S02]  /*0df0*/  PRMT R8, R4, 0x7632, R8 ;  /* 0x0000763204087816 */ /* 0x000fc40000000008 */
[----:B------:R-:W-:Y:S02]  /*0e00*/  SHF.L.U32 R65, R11, 0x10, RZ ;  /* 0x000000100b417819 */ /* 0x000fe400000006ff */
[C---:B------:R-:W-:Y:S02]  /*0e10*/  SHF.L.U32 R57, R5.reuse, 0x10, RZ ;  /* 0x0000001005397819 */ /* 0x040fe400000006ff */
[----:B------:R-:W-:Y:S02]  /*0e20*/  PRMT R4, R5, 0x7632, R4 ;  /* 0x0000763205047816 */ /* 0x000fe40000000004 */
[----:B------:R-:W-:Y:S02]  /*0e30*/  SHF.L.U32 R56, R6, 0x10, RZ ;  /* 0x0000001006387819 */ /* 0x000fe400000006ff */
[C---:B------:R-:W-:Y:S02]  /*0e40*/  SHF.L.U32 R67, R9.reuse, 0x10, RZ ;  /* 0x0000001009437819 */ /* 0x040fe400000006ff */
[----:B------:R-:W-:-:S02]  /*0e50*/  PRMT R18, R9, 0x7632, R18 ;  /* 0x0000763209127816 */ /* 0x000fc40000000012 */
[C---:B------:R-:W-:Y:S02]  /*0e60*/  SHF.L.U32 R66, R10.reuse, 0x10, RZ ;  /* 0x000000100a427819 */ /* 0x040fe400000006ff */
[----:B------:R-:W-:Y:S02]  /*0e70*/  PRMT R15, R10, 0x7632, R15 ;  /* 0x000076320a0f7816 */ /* 0x000fe4000000000f */
[----:B------:R-:W-:Y:S02]  /*0e80*/  PRMT R11, R11, 0x7632, R11 ;  /* 0x000076320b0b7816 */ /* 0x000fe4000000000b */
        /* <DEDUP_REMOVED lines=34> */
.L_x_2163:
[----:B------:R-:W-:Y:S05]  /*10b0*/  BSYNC.RECONVERGENT B0 ;  /* 0x0000000000007941 */ /* 0x000fea0003800200 */
.L_x_2162:
[----:B------:R-:W-:Y:S01]  /*10c0*/  SHF.L.U32 R33, R33, 0x10, RZ ;  /* 0x0000001021217819 */ /* 0x000fe200000006ff */
[----:B------:R-:W-:Y:S01]  /*10d0*/  BSSY.RECONVERGENT B0, `(.L_x_2164) ;  /* 0x0000024000007945 */ /* 0x000fe20003800200 */
[----:B------:R-:W-:Y:S02]  /*10e0*/  FSETP.GTU.FTZ.AND P1, PT, R54, 20, PT ;  /* 0x41a000003600780b */ /* 0x000fe40003f3c000 */
[----:B------:R-:W-:Y:S02]  /*10f0*/  CS2R R52, SRZ ;  /* 0x0000000000347805 */ /* 0x000fe4000001ff00 */
[----:B------:R-:W-:Y:S01]  /*1100*/  CS2R R50, SRZ ;  /* 0x0000000000327805 */ /* 0x000fe2000001ff00 */
        /* <DEDUP_REMOVED lines=32> */
.L_x_2165:
[----:B------:R-:W-:Y:S05]  /*1310*/  BSYNC.RECONVERGENT B0 ;  /* 0x0000000000007941 */ /* 0x000fea0003800200 */
.L_x_2164:
[----:B------:R-:W-:Y:S01]  /*1320*/  BSSY.RECONVERGENT B0, `(.L_x_2166) ;  /* 0x0000025000007945 */ /* 0x000fe20003800200 */
[----:B------:R-:W-:Y:S01]  /*1330*/  HFMA2 R48, -RZ, RZ, 0, 0 ;  /* 0x00000000ff307431 */ /* 0x000fe200000001ff */
[----:B------:R-:W-:Y:S02]  /*1340*/  FSETP.GTU.FTZ.AND P5, PT, R49, 20, PT ;  /* 0x41a000003100780b */ /* 0x000fe40003fbc000 */
[----:B------:R-:W-:Y:S02]  /*1350*/  CS2R R38, SRZ ;  /* 0x0000000000267805 */ /* 0x000fe4000001ff00 */
[----:B------:R-:W-:Y:S01]  /*1360*/  CS2R R36, SRZ ;  /* 0x0000000000247805 */ /* 0x000fe2000001ff00 */
        /* <DEDUP_REMOVED lines=32> */
.L_x_2167:
[----:B------:R-:W-:Y:S05]  /*1570*/  BSYNC.RECONVERGENT B0 ;  /* 0x0000000000007941 */ /* 0x000fea0003800200 */
.L_x_2166:
        /* <DEDUP_REMOVED lines=38> */
.L_x_2169:
[----:B------:R-:W-:Y:S05]  /*17e0*/  BSYNC.RECONVERGENT B0 ;  /* 0x0000000000007941 */ /* 0x000fea0003800200 */
.L_x_2168:
[----:B------:R-:W-:Y:S01]  /*17f0*/  BSSY.RECONVERGENT B0, `(.L_x_2170) ;  /* 0x0000026000007945 */ /* 0x000fe20003800200 */
[----:B------:R-:W-:Y:S02]  /*1800*/  FSETP.GTU.FTZ.AND P5, PT, R30, 20, PT ;  /* 0x41a000001e00780b */ /* 0x000fe40003fbc000 */
[----:B------:R-:W-:Y:S02]  /*1810*/  CS2R R28, SRZ ;  /* 0x00000000001c7805 */ /* 0x000fe4000001ff00 */
[----:B------:R-:W-:Y:S01]  /*1820*/  MOV R27, RZ ;  /* 0x000000ff001b7202 */ /* 0x000fe20000000f00 */
        /* <DEDUP_REMOVED lines=34> */
.L_x_2171:
[----:B------:R-:W-:Y:S05]  /*1a50*/  BSYNC.RECONVERGENT B0 ;  /* 0x0000000000007941 */ /* 0x000fea0003800200 */
.L_x_2170:
[----:B------:R-:W2:Y:S01]  /*1a60*/  LDL.LU R7, [R1+0xc] ;  /* 0x00000c0001077983 */ /* 0x000ea20000300800 */
[----:B------:R-:W-:Y:S01]  /*1a70*/  BSSY.RECONVERGENT B0, `(.L_x_2172) ;  /* 0x0000027000007945 */ /* 0x000fe20003800200 */
[----:B------:R-:W-:Y:S01]  /*1a80*/  FSETP.GTU.FTZ.AND P4, PT, R25, 20, PT ;  /* 0x41a000001900780b */ /* 0x000fe20003f9c000 */
[----:B------:R-:W-:Y:S01]  /*1a90*/  FADD.FTZ R22, R19, UR6 ;  /* 0x0000000613167e21 */ /* 0x000fe20008010000 */
[----:B------:R-:W-:Y:S02]  /*1aa0*/  SHF.L.U32 R24, R24, 0x10, RZ ;  /* 0x0000001018187819 */ /* 0x000fe400000006ff */
[----:B------:R-:W-:Y:S02]  /*1ab0*/  SHF.L.U32 R23, R23, 0x10, RZ ;  /* 0x0000001017177819 */ /* 0x000fe400000006ff */
[----:B------:R-:W-:Y:S02]  /*1ac0*/  SHF.L.U32 R16, R16, 0x10, RZ ;  /* 0x0000001010107819 */ /* 0x000fe400000006ff */
[----:B------:R-:W-:Y:S01]  /*1ad0*/  SHF.L.U32 R21, R21, 0x10, RZ ;  /* 0x0000001015157819 */ /* 0x000fe200000006ff */
[----:B--2---:R-:W-:Y:S01]  /*1ae0*/  FFMA.FTZ R42, R0, R75, R7 ;  /* 0x0000004b002a7223 */ /* 0x004fe20000010007 */
        /* <DEDUP_REMOVED lines=31> */
.L_x_2173:
[----:B------:R-:W-:Y:S05]  /*1ce0*/  BSYNC.RECONVERGENT B0 ;  /* 0x0000000000007941 */ /* 0x000fea0003800200 */
.L_x_2172:
        /* <DEDUP_REMOVED lines=39> */
.L_x_2175:
[----:B------:R-:W-:Y:S05]  /*1f60*/  BSYNC.RECONVERGENT B0 ;  /* 0x0000000000007941 */ /* 0x000fea0003800200 */
.L_x_2174:
        /* <DEDUP_REMOVED lines=39> */
.L_x_2177:
[----:B------:R-:W-:Y:S05]  /*21e0*/  BSYNC.RECONVERGENT B0 ;  /* 0x0000000000007941 */ /* 0x000fea0003800200 */
.L_x_2176:
[----:B------:R-:W-:Y:S01]  /*21f0*/  FFMA.FTZ R44, R15, R23, R44 ;  /* 0x000000170f2c7223 */ /* 0x000fe2000001002c */
[----:B------:R-:W-:Y:S01]  /*2200*/  BSSY.RECONVERGENT B0, `(.L_x_2178) ;  /* 0x0000026000007945 */ /* 0x000fe20003800200 */
[----:B------:R-:W-:Y:S01]  /*2210*/  SHF.L.U32 R14, R41, 0x10, RZ ;  /* 0x00000010290e7819 */ /* 0x000fe200000006ff */
[----:B------:R-:W-:Y:S01]  /*2220*/  FADD.FTZ R13, R42, UR6 ;  /* 0x000000062a0d7e21 */ /* 0x000fe20008010000 */
[----:B------:R-:W-:Y:S01]  /*2230*/  SHF.L.U32 R41, R12, 0x10, RZ ;  /* 0x000000100c297819 */ /* 0x000fe200000006ff */
[----:B------:R-:W-:Y:S01]  /*2240*/  FFMA.FTZ R43, R65, R72, R44 ;  /* 0x00000048412b7223 */ /* 0x000fe2000001002c */
[----:B------:R-:W-:Y:S02]  /*2250*/  FSETP.GTU.FTZ.AND P5, PT, R16, 20, PT ;  /* 0x41a000001000780b */ /* 0x000fe40003fbc000 */
[----:B------:R-:W-:Y:S01]  /*2260*/  SHF.L.U32 R12, R11, 0x10, RZ ;  /* 0x000000100b0c7819 */ /* 0x000fe200000006ff */
[----:B------:R-:W-:Y:S10]  /*2270*/  @P2 BRA `(.L_x_2179) ;  /* 0x0000000000782947 */ /* 0x000ff40003800000 */
        /* <DEDUP_REMOVED lines=30> */
.L_x_2179:
[----:B------:R-:W-:Y:S05]  /*2460*/  BSYNC.RECONVERGENT B0 ;  /* 0x0000000000007941 */ /* 0x000fea0003800200 */
.L_x_2178:
        /* <DEDUP_REMOVED lines=39> */
.L_x_2181:
[----:B------:R-:W-:Y:S05]  /*26e0*/  BSYNC.RECONVERGENT B0 ;  /* 0x0000000000007941 */ /* 0x000fea0003800200 */
.L_x_2180:
[----:B------:R-:W-:Y:S01]  /*26f0*/  FMUL.FTZ R3, R0, UR7 ;  /* 0x0000000700037c20 */ /* 0x000fe20008410000 */
[----:B------:R-:W-:Y:S01]  /*2700*/  FFMA.FTZ R2, R8, R17, R43 ;  /* 0x0000001108027223 */ /* 0x000fe2000001002b */
[----:B------:R-:W-:Y:S01]  /*2710*/  BSSY.RECONVERGENT B0, `(.L_x_2182) ;  /* 0x0000026000007945 */ /* 0x000fe20003800200 */
[----:B------:R-:W-:Y:S01]  /*2720*/  FSETP.GTU.FTZ.AND P3, PT, R9, 20, PT ;  /* 0x41a000000900780b */ /* 0x000fe20003f7c000 */
[----:B------:R-:W-:Y:S01]  /*2730*/  FMUL.FTZ R165, R67, UR7 ;  /* 0x0000000743a57c20 */ /* 0x000fe20008410000 */
[----:B------:R0:W-:Y:S01]  /*2740*/  STL [R1+0x4], R3 ;  /* 0x0000040301007387 */ /* 0x0001e20000100800 */
        /* <DEDUP_REMOVED lines=34> */
.L_x_2183:
[----:B------:R-:W-:Y:S05]  /*2970*/  BSYNC.RECONVERGENT B0 ;  /* 0x0000000000007941 */ /* 0x000fea0003800200 */
.L_x_2182:
        /* <DEDUP_REMOVED lines=32> */
.L_x_2185:
[----:B------:R-:W-:Y:S05]  /*2b80*/  BSYNC.RECONVERGENT B0 ;  /* 0x0000000000007941 */ /* 0x000fea0003800200 */
.L_x_2184:
        /* <DEDUP_REMOVED lines=32> */
.L_x_2187:
[----:B------:R-:W-:Y:S05]  /*2d90*/  BSYNC.RECONVERGENT B0 ;  /* 0x0000000000007941 */ /* 0x000fea0003800200 */
.L_x_2186:
        /* <DEDUP_REMOVED lines=32> */
.L_x_2189:
[----:B------:R-:W-:Y:S05]  /*2fa0*/  BSYNC.RECONVERGENT B0 ;  /* 0x0000000000007941 */ /* 0x000fea0003800200 */
.L_x_2188:
        /* <DEDUP_REMOVED lines=32> */
.L_x_2191:
[----:B------:R-:W-:Y:S05]  /*31b0*/  BSYNC.RECONVERGENT B0 ;  /* 0x0000000000007941 */ /* 0x000fea0003800200 */
.L_x_2190:
        /* <DEDUP_REMOVED lines=32> */
.L_x_2193:
[----:B------:R-:W-:Y:S05]  /*33c0*/  BSYNC.RECONVERGENT B0 ;  /* 0x0000000000007941 */ /* 0x000fea0003800200 */
.L_x_2192:
[----:B0-----:R-:W-:Y:S01]  /*33d0*/  FFMA.FTZ R3, R7, R14, R2 ;  /* 0x0000000e07037223 */ /* 0x001fe20000010002 */
[----:B------:R-:W-:Y:S01]  /*33e0*/  SHF.L.U32 R6, R6, 0x10, RZ ;  /* 0x0000001006067819 */ /* 0x000fe200000006ff */
[----:B------:R-:W-:Y:S01]  /*33f0*/  FMUL.FTZ R41, R21, UR7 ;  /* 0x0000000715297c20 */ /* 0x000fe20008410000 */
[----:B------:R-:W-:Y:S01]  /*3400*/  SHF.L.U32 R5, R5, 0x10, RZ ;  /* 0x0000001005057819 */ /* 0x000fe200000006ff */
[----:B------:R-:W-:Y:S01]  /*3410*/  FFMA.FTZ R3, R56, R69, R3 ;  /* 0x0000004538037223 */ /* 0x000fe20000010003 */
[----:B------:R-:W0:Y:S01]  /*3420*/  LDCU UR8, c[0x0][0x38c] ;  /* 0x00007180ff0877ac */ /* 0x000e220008000800 */
[----:B------:R-:W-:Y:S01]  /*3430*/  FMUL.FTZ R159, R65, UR7 ;  /* 0x00000007419f7c20 */ /* 0x000fe20008410000 */
[----:B------:R1:W-:Y:S01]  /*3440*/  STL [R1], R41 ;  /* 0x0000002901007387 */ /* 0x0003e20000100800 */
[----:B------:R-:W-:Y:S01]  /*3450*/  FFMA.FTZ R2, R6, R11, R3 ;  /* 0x0000000b06027223 */ /* 0x000fe20000010003 */
[----:B------:R-:W-:Y:S01]  /*3460*/  FMUL.FTZ R154, R58, UR7 ;  /* 0x000000073a9a7c20 */ /* 0x000fe20008410000 */
[----:B------:R-:W-:Y:S01]  /*3470*/  FMUL.FTZ R152, R57, UR7 ;  /* 0x0000000739987c20 */ /* 0x000fe20008410000 */
[----:B------:R-:W-:Y:S01]  /*3480*/  FMUL.FTZ R150, R56, UR7 ;  /* 0x0000000738967c20 */ /* 0x000fe20008410000 */
[C---:B------:R-:W-:Y:S01]  /*3490*/  FFMA.FTZ R42, R55.reuse, R68, R2 ;  /* 0x00000044372a7223 */ /* 0x040fe20000010002 */
[----:B------:R-:W-:Y:S01]  /*34a0*/  FMUL.FTZ R4, R55, UR7 ;  /* 0x0000000737047c20 */ /* 0x000fe20008410000 */
[----:B------:R-:W-:Y:S01]  /*34b0*/  FMUL.FTZ R164, R18, UR7 ;  /* 0x0000000712a47c20 */ /* 0x000fe20008410000 */
[----:B------:R-:W-:Y:S01]  /*34c0*/  FMUL.FTZ R160, R15, UR7 ;  /* 0x000000070fa07c20 */ /* 0x000fe20008410000 */
[----:B------:R-:W-:Y:S01]  /*34d0*/  FMUL.FTZ R158, R12, UR7 ;  /* 0x000000070c9e7c20 */ /* 0x000fe20008410000 */
[----:B-1----:R-:W-:Y:S01]  /*34e0*/  FFMA.FTZ R41, R5, R10, R42 ;  /* 0x0000000a05297223 */ /* 0x002fe2000001002a */
[----:B------:R-:W-:Y:S01]  /*34f0*/  FMUL.FTZ R153, R8, UR7 ;  /* 0x0000000708997c20 */ /* 0x000fe20008410000 */
[----:B------:R-:W-:Y:S01]  /*3500*/  FMUL.FTZ R151, R7, UR7 ;  /* 0x0000000707977c20 */ /* 0x000fe20008410000 */
[----:B------:R-:W-:Y:S01]  /*3510*/  FMUL.FTZ R3, R6, UR7 ;  /* 0x0000000706037c20 */ /* 0x000fe20008410000 */
[----:B------:R-:W-:Y:S01]  /*3520*/  FMUL.FTZ R2, R5, UR7 ;  /* 0x0000000705027c20 */ /* 0x000fe20008410000 */
[----:B------:R1:W-:Y:S01]  /*3530*/  STL [R1+0xc], R41 ;  /* 0x00000c2901007387 */ /* 0x0003e20000100800 */
[----:B0-----:R-:W-:Y:S01]  /*3540*/  UISETP.GE.AND UP0, UPT, UR8, 0x1, UPT ;  /* 0x000000010800788c */ /* 0x001fe2000bf06270 */
[----:B------:R-:W-:Y:S08]  /*3550*/  BAR.SYNC.DEFER_BLOCKING 0x0 ;  /* 0x0000000000007b1d */ /* 0x000ff00000010000 */
[----:B-1----:R-:W-:Y:S05]  /*3560*/  BRA.U !UP0, `(.L_x_2194) ;  /* 0x0000003908447547 */ /* 0x002fea000b800000 */
[----:B------:R-:W0:Y:S01]  /*3570*/  S2UR UR8, SR_CTAID.Y ;  /* 0x00000000000879c3 */ /* 0x000e220000002600 */
[----:B------:R-:W0:Y:S01]  /*3580*/  LDCU.64 UR24, c[0x0][0x3a0] ;  /* 0x00007400ff1877ac */ /* 0x000e220008000a00 */
[----:B------:R-:W-:Y:S01]  /*3590*/  HFMA2 R53, -RZ, RZ, 0, 0 ;  /* 0x00000000ff357431 */ /* 0x000fe200000001ff */
[C---:B------:R-:W-:Y:S01]  /*35a0*/  ISETP.NE.AND P0, PT, R78.reuse, RZ, PT ;  /* 0x000000ff4e00720c */ /* 0x040fe20003f05270 */
[----:B------:R-:W1:Y:S01]  /*35b0*/  LDCU.64 UR26, c[0x0][0x3b8] ;  /* 0x00007700ff1a77ac */ /* 0x000e620008000a00 */
[----:B------:R-:W-:-:S03]  /*35c0*/  IADD3 R87, PT, PT, R78, 0x200, RZ ;  /* 0x000002004e577810 */ /* 0x000fc60007ffe0ff */
[----:B------:R-:W2:Y:S01]  /*35d0*/  S2UR UR32, SR_CgaCtaId ;  /* 0x00000000002079c3 */ /* 0x000ea20000008800 */
[----:B------:R-:W-:Y:S01]  /*35e0*/  UISETP.NE.AND UP0, UPT, UR12, 0x1, UPT ;  /* 0x000000010c00788c */ /* 0x000fe2000bf05270 */
[----:B------:R-:W-:Y:S01]  /*35f0*/  UMOV UR23, 0x400 ;  /* 0x0000040000177882 */ /* 0x000fe20000000000 */
[----:B------:R-:W3:Y:S04]  /*3600*/  LDCU UR50, c[0x0][0x394] ;  /* 0x00007280ff3277ac */ /* 0x000ee80008000800 */
[----:B------:R-:W-:Y:S01]  /*3610*/  PLOP3.LUT P1, PT, PT, PT, UP0, 0x80, 0x8 ;  /* 0x000000000008781c */ /* 0x000fe20003f2f008 */
[----:B------:R-:W4:Y:S03]  /*3620*/  LDCU UR51, c[0x0][0x38c] ;  /* 0x00007180ff3377ac */ /* 0x000f260008000800 */
[----:B------:R-:W-:Y:S01]  /*3630*/  ISETP.EQ.AND P1, PT, R40, RZ, P1 ;  /* 0x000000ff2800720c */ /* 0x000fe20000f22270 */
[----:B------:R-:W2:Y:S01]  /*3640*/  LDCU UR52, c[0x0][0x388] ;  /* 0x00007100ff3477ac */ /* 0x000ea20008000800 */
[----:B------:R-:W-:Y:S01]  /*3650*/  SHF.L.U32 R40, R78, 0x1, RZ ;  /* 0x000000014e287819 */ /* 0x000fe200000006ff */
[----:B0-----:R-:W-:-:S03]  /*3660*/  UIMAD.WIDE.U32 UR14, UR8, UR24, URZ ;  /* 0x00000018080e72a5 */ /* 0x001fc6000f8e00ff */
[----:B------:R-:W-:Y:S01]  /*3670*/  LOP3.LUT R41, R40, 0x7c0, RZ, 0xc0, !PT ;  /* 0x000007c028297812 */ /* 0x000fe200078ec0ff */
[----:B-1----:R-:W-:Y:S02]  /*3680*/  UIMAD.WIDE.U32 UR16, UR8, UR26, URZ ;  /* 0x0000001a081072a5 */ /* 0x002fe4000f8e00ff */
[----:B------:R-:W-:Y:S01]  /*3690*/  ULEA UR24, UR12, 0xffffff00, 0x8 ;  /* 0xffffff000c187891 */ /* 0x000fe2000f8e40ff */
[----:B------:R-:W-:Y:S01]  /*36a0*/  LOP3.LUT R40, R41, 0x1f, R78, 0xf8, !PT ;  /* 0x0000001f29287812 */ /* 0x000fe200078ef84e */
[----:B------:R-:W-:Y:S02]  /*36b0*/  UIMAD UR25, UR8, UR25, UR15 ;  /* 0x00000019081972a4 */ /* 0x000fe4000f8e020f */
[----:B------:R-:W-:Y:S01]  /*36c0*/  UIMAD UR27, UR8, UR27, UR17 ;  /* 0x0000001b081b72a4 */ /* 0x000fe2000f8e0211 */
[----:B------:R-:W0:Y:S01]  /*36d0*/  LDCU.64 UR38, c[0x0][0x3e0] ;  /* 0x00007c00ff2677ac */ /* 0x000e220008000a00 */
[----:B------:R-:W1:Y:S01]  /*36e0*/  LDCU.64 UR40, c[0x0][0x3c0] ;  /* 0x00007800ff2877ac */ /* 0x000e620008000a00 */
[----:B------:R-:W0:Y:S01]  /*36f0*/  LDCU.64 UR42, c[0x0][0x3a8] ;  /* 0x00007500ff2a77ac */ /* 0x000e220008000a00 */
[----:B------:R-:W0:Y:S01]  /*3700*/  LDCU.64 UR44, c[0x0][0x4e0] ;  /* 0x00009c00ff2c77ac */ /* 0x000e220008000a00 */
[----:B------:R-:W0:Y:S01]  /*3710*/  LDCU.64 UR46, c[0x0][0x4f0] ;  /* 0x00009e00ff2e77ac */ /* 0x000e220008000a00 */
[----:B------:R-:W0:Y:S01]  /*3720*/  LDCU.64 UR48, c[0x0][0x540] ;  /* 0x0000a800ff3077ac */ /* 0x000e220008000a00 */
[----:B------:R-:W0:Y:S01]  /*3730*/  LDCU.128 UR28, c[0x0][0x440] ;  /* 0x00008800ff1c77ac */ /* 0x000e220008000c00 */
[----:B------:R-:W-:-:S02]  /*3740*/  ULOP3.LUT UR24, UR24, 0x100, URZ, 0xc0, !UPT ;  /* 0x0000010018187892 */ /* 0x000fc4000f8ec0ff */
[----:B--2---:R-:W-:Y:S01]  /*3750*/  ULEA UR23, UR32, UR23, 0x18 ;  /* 0x0000001720177291 */ /* 0x004fe2000f8ec0ff */
[----:B---34-:R-:W-:-:S11]  /*3760*/  UMOV UR8, URZ ;  /* 0x000000ff00087c82 */ /* 0x018fd60008000000 */
.L_x_2239:
[----:B0-----:R-:W-:Y:S01]  /*3770*/  UIMAD.WIDE.U32 UR34, UR8, UR38, URZ ;  /* 0x00000026082272a5 */ /* 0x001fe2000f8e00ff */
[----:B------:R-:W-:Y:S01]  /*3780*/  SHF.L.U32 R42, R78, 0x1, RZ ;  /* 0x000000014e2a7819 */ /* 0x000fe200000006ff */
[----:B------:R-:W-:Y:S01]  /*3790*/  UMOV UR32, UR14 ;  /* 0x0000000e00207c82 */ /* 0x000fe20008000000 */
[----:B------:R-:W-:Y:S01]  /*37a0*/  UMOV UR33, UR25 ;  /* 0x0000001900217c82 */ /* 0x000fe20008000000 */
[----:B------:R-:W-:Y:S01]  /*37b0*/  UIMAD UR26, UR8, UR39, UR35 ;  /* 0x00000027081a72a4 */ /* 0x000fe2000f8e0223 */
[----:B------:R-:W-:Y:S01]  /*37c0*/  LOP3.LUT R42, R42, 0x7c0, RZ, 0xc0, !PT ;  /* 0x000007c02a2a7812 */ /* 0x000fe200078ec0ff */
[----:B------:R-:W-:Y:S02]  /*37d0*/  UIMAD.WIDE.U32 UR32, UR8, UR42, UR32 ;  /* 0x0000002a082072a5 */ /* 0x000fe4000f8e0020 */
[----:B------:R-:W-:Y:S01]  /*37e0*/  ULEA UR35, UP1, UR34, UR22, 0x1 ;  /* 0x0000001622237291 */ /* 0x000fe2000f8208ff */
[----:B------:R-:W-:Y:S01]  /*37f0*/  LOP3.LUT R42, R42, 0x1f, R78, 0xf8, !PT ;  /* 0x0000001f2a2a7812 */ /* 0x000fe200078ef84e */
[----:B------:R-:W-:-:S02]  /*3800*/  UIMAD UR33, UR8, UR43, UR33 ;  /* 0x0000002b082172a4 */ /* 0x000fc4000f8e0221 */
[----:B------:R-:W-:Y:S02]  /*3810*/  ULEA UR53, UP0, UR32, UR28, 0x2 ;  /* 0x0000001c20357291 */ /* 0x000fe4000f8010ff */
[----:B------:R-:W-:Y:S01]  /*3820*/  ULEA.HI.X UR34, UR34, UR21, UR26, 0x1, UP1 ;  /* 0x0000001522227291 */ /* 0x000fe200088f0c1a */
[----:B------:R-:W-:Y:S01]  /*3830*/  MOV R44, UR35 ;  /* 0x00000023002c7c02 */ /* 0x000fe20008000f00 */
[----:B------:R-:W-:Y:S02]  /*3840*/  ULEA.HI.X UR32, UR32, UR29, UR33, 0x2, UP0 ;  /* 0x0000001d20207291 */ /* 0x000fe400080f1421 */
[----:B------:R-:W-:Y:S02]  /*3850*/  MOV R40, UR53 ;  /* 0x0000003500287c02 */ /* 0x000fe40008000f00 */
[----:B------:R-:W-:Y:S02]  /*3860*/  MOV R45, UR34 ;  /* 0x00000022002d7c02 */ /* 0x000fe40008000f00 */
[----:B------:R-:W-:Y:S01]  /*3870*/  MOV R41, UR32 ;  /* 0x0000002000297c02 */ /* 0x000fe20008000f00 */
[----:B------:R-:W-:-:S04]  /*3880*/  IMAD.WIDE.U32 R44, R42, 0x10, R44 ;  /* 0x000000102a2c7825 */ /* 0x000fc800078e002c */
[----:B------:R-:W2:Y:S04]  /*3890*/  LDG.E R79, desc[UR36][R40.64] ;  /* 0x00000024284f7981 */ /* 0x000ea8000c1e1900 */
[----:B------:R-:W3:Y:S04]  /*38a0*/  LDG.E.128 R40, desc[UR36][R44.64] ;  /* 0x000000242c287981 */ /* 0x000ee8000c1e1d00 */
[----:B-1----:R-:W4:Y:S01]  /*38b0*/  LDG.E.128 R44, desc[UR36][R44.64+0x200] ;  /* 0x000200242c2c7981 */ /* 0x002f22000c1e1d00 */
[----:B------:R-:W-:Y:S02]  /*38c0*/  UMOV UR26, UR16 ;  /* 0x00000010001a7c82 */ /* 0x000fe40008000000 */
[----:B-1----:R-:W-:-:S04]  /*38d0*/  UIMAD.WIDE.U32 UR32, UR8, UR40, UR26 ;  /* 0x00000028082072a5 */ /* 0x002fc8000f8e001a */
[----:B------:R-:W-:Y:S02]  /*38e0*/  UIMAD UR26, UR8, UR41, UR33 ;  /* 0x00000029081a72a4 */ /* 0x000fe4000f8e0221 */
[----:B------:R-:W-:-:S04]  /*38f0*/  ULEA UR33, UP0, UR32, UR30, 0x2 ;  /* 0x0000001e20217291 */ /* 0x000fc8000f8010ff */
[----:B------:R-:W-:Y:S02]  /*3900*/  ULEA.HI.X UR32, UR32, UR31, UR26, 0x2, UP0 ;  /* 0x0000001f20207291 */ /* 0x000fe400080f141a */
[----:B------:R-:W-:-:S04]  /*3910*/  MOV R80, UR33 ;  /* 0x0000002100507c02 */ /* 0x000fc80008000f00 */
[----:B------:R-:W-:-:S05]  /*3920*/  MOV R81, UR32 ;  /* 0x0000002000517c02 */ /* 0x000fca0008000f00 */
[----:B------:R0:W5:Y:S01]  /*3930*/  LDG.E R95, desc[UR36][R80.64] ;  /* 0x00000024505f7981 */ /* 0x000162000c1e1900 */
[----:B------:R-:W-:Y:S01]  /*3940*/  UIADD3 UR26, UPT, UPT, UR24, UR8, URZ ;  /* 0x00000008181a7290 */ /* 0x000fe2000fffe0ff */
[----:B------:R-:W-:Y:S01]  /*3950*/  ISETP.NE.AND P2, PT, R78, 0x7f, PT ;  /* 0x0000007f4e00780c */ /* 0x000fe20003f45270 */
[----:B------:R-:W-:Y:S04]  /*3960*/  BSSY.RECONVERGENT B0, `(.L_x_2195) ;  /* 0x0000057000007945 */ /* 0x000fe80003800200 */
[----:B------:R-:W-:-:S04]  /*3970*/  MOV R98, UR26 ;  /* 0x0000001a00627c02 */ /* 0x000fc80008000f00 */
[----:B------:R-:W-:-:S04]  /*3980*/  SEL R87, R98, R87, !P0 ;  /* 0x0000005762577207 */ /* 0x000fc80004000000 */
[----:B------:R-:W-:Y:S01]  /*3990*/  LEA R104, R87, UR23, 0x2 ;  /* 0x0000001757687c11 */ /* 0x000fe2000f8e10ff */
[----:B--2---:R-:W-:-:S04]  /*39a0*/  FMUL.FTZ R86, R79, 1.4426950216293334961 ;  /* 0x3fb8aa3b4f567820 */ /* 0x004fc80000410000 */
[C---:B------:R-:W-:Y:S01]  /*39b0*/  FMUL.FTZ R115, R86.reuse, R64 ;  /* 0x0000004056737220 */ /* 0x040fe20000410000 */
[C---:B------:R-:W-:Y:S01]  /*39c0*/  FMUL.FTZ R82, R86.reuse, R63 ;  /* 0x0000003f56527220 */ /* 0x040fe20000410000 */
[C---:B0-----:R-:W-:Y:S01]  /*39d0*/  FMUL.FTZ R80, R86.reuse, R49 ;  /* 0x0000003156507220 */ /* 0x041fe20000410000 */
[C---:B------:R-:W-:Y:S01]  /*39e0*/  FMUL.FTZ R83, R86.reuse, R62 ;  /* 0x0000003e56537220 */ /* 0x040fe20000410000 */
[C---:B------:R-:W-:Y:S01]  /*39f0*/  FMUL.FTZ R84, R86.reuse, R30 ;  /* 0x0000001e56547220 */ /* 0x040fe20000410000 */
[C---:B------:R-:W-:Y:S01]  /*3a00*/  FMUL.FTZ R88, R86.reuse, R22 ;  /* 0x0000001656587220 */ /* 0x040fe20000410000 */
[----:B---3--:R-:W-:Y:S01]  /*3a10*/  STS.128 [R77], R40 ;  /* 0x000000284d007388 */ /* 0x008fe20000000c00 */
[----:B------:R-:W0:Y:S01]  /*3a20*/  MUFU.EX2 R115, R115 ;  /* 0x0000007300737308 */ /* 0x000e220000000800 */
        /* <DEDUP_REMOVED lines=8> */
[----:B----4-:R-:W-:Y:S01]  /*3ab0*/  STS.128 [R77+0x200], R44 ;  /* 0x0002002c4d007388 */ /* 0x010fe20000000c00 */
[----:B------:R-:W-:-:S03]  /*3ac0*/  NOP ;  /* 0x0000000000007918 */ /* 0x000fc60000000000 */
[----:B------:R-:W2:Y:S01]  /*3ad0*/  LDS.128 R40, [R76] ;  /* 0x000000004c287984 */ /* 0x000ea20000000c00 */
[----:B------:R-:W3:Y:S01]  /*3ae0*/  MUFU.EX2 R80, R80 ;  /* 0x0000005000507308 */ /* 0x000ee20000000800 */
[C---:B------:R-:W-:Y:S01]  /*3af0*/  FMUL.FTZ R85, R86.reuse, R59 ;  /* 0x0000003b56557220 */ /* 0x040fe20000410000 */
[C---:B------:R-:W-:Y:S01]  /*3b00*/  FMUL.FTZ R89, R86.reuse, R61 ;  /* 0x0000003d56597220 */ /* 0x040fe20000410000 */
[----:B------:R-:W4:Y:S01]  /*3b10*/  LDS.128 R44, [R76+0x10] ;  /* 0x000010004c2c7984 */ /* 0x000f220000000c00 */
[----:B------:R-:W1:Y:S01]  /*3b20*/  MUFU.EX2 R83, R83 ;  /* 0x0000005300537308 */ /* 0x000e620000000800 */
[----:B------:R-:W-:Y:S02]  /*3b30*/  FMUL.FTZ R96, R86, R16 ;  /* 0x0000001056607220 */ /* 0x000fe40000410000 */
[----:B0-----:R0:W-:Y:S01]  /*3b40*/  STS [R104+0x3be0], R115 ;  /* 0x003be07368007388 */ /* 0x0011e20000000800 */
[----:B------:R-:W0:Y:S04]  /*3b50*/  MUFU.EX2 R84, R84 ;  /* 0x0000005400547308 */ /* 0x000e280000000800 */
[----:B------:R-:W0:Y:S04]  /*3b60*/  MUFU.EX2 R88, R88 ;  /* 0x0000005800587308 */ /* 0x000e280000000800 */
[----:B------:R-:W0:Y:S01]  /*3b70*/  MUFU.EX2 R92, R92 ;  /* 0x0000005c005c7308 */ /* 0x000e220000000800 */
[----:B-----5:R-:W-:-:S03]  /*3b80*/  R2UR UR33, R95 ;  /* 0x000000005f2172ca */ /* 0x020fc600000e0000 */
[----:B------:R-:W0:Y:S04]  /*3b90*/  MUFU.EX2 R91, R91 ;  /* 0x0000005b005b7308 */ /* 0x000e280000000800 */
[----:B------:R-:W0:Y:S04]  /*3ba0*/  MUFU.EX2 R90, R90 ;  /* 0x0000005a005a7308 */ /* 0x000e280000000800 */
[----:B------:R-:W0:Y:S04]  /*3bb0*/  MUFU.EX2 R94, R94 ;  /* 0x0000005e005e7308 */ /* 0x000e280000000800 */
[----:B------:R-:W0:Y:S04]  /*3bc0*/  MUFU.EX2 R93, R93 ;  /* 0x0000005d005d7308 */ /* 0x000e280000000800 */
[----:B------:R-:W0:Y:S01]  /*3bd0*/  MUFU.EX2 R98, R98 ;  /* 0x0000006200627308 */ /* 0x000e220000000800 */
[----:B--2---:R-:W-:-:S03]  /*3be0*/  PRMT R111, R40, 0x7632, R111 ;  /* 0x00007632286f7816 */ /* 0x004fc6000000006f */
[----:B------:R-:W2:Y:S01]  /*3bf0*/  MUFU.EX2 R112, R112 ;  /* 0x0000007000707308 */ /* 0x000ea20000000800 */
[----:B------:R-:W-:Y:S02]  /*3c00*/  PRMT R110, R41, 0x7632, R110 ;  /* 0x00007632296e7816 */ /* 0x000fe4000000006e */
[----:B------:R-:W-:Y:S01]  /*3c10*/  PRMT R109, R42, 0x7632, R109 ;  /* 0x000076322a6d7816 */ /* 0x000fe2000000006d */
[----:B------:R-:W0:Y:S01]  /*3c20*/  MUFU.EX2 R81, R85 ;  /* 0x0000005500517308 */ /* 0x000e220000000800 */
[----:B------:R-:W-:Y:S02]  /*3c30*/  PRMT R108, R43, 0x7632, R108 ;  /* 0x000076322b6c7816 */ /* 0x000fe4000000006c */
[----:B----4-:R-:W-:Y:S01]  /*3c40*/  PRMT R107, R44, 0x7632, R107 ;  /* 0x000076322c6b7816 */ /* 0x010fe2000000006b */
[----:B------:R-:W4:Y:S01]  /*3c50*/  MUFU.EX2 R85, R89 ;  /* 0x0000005900557308 */ /* 0x000f220000000800 */
[----:B------:R-:W-:Y:S02]  /*3c60*/  PRMT R106, R45, 0x7632, R106 ;  /* 0x000076322d6a7816 */ /* 0x000fe4000000006a */
[----:B------:R-:W-:Y:S01]  /*3c70*/  PRMT R105, R46, 0x7632, R105 ;  /* 0x000076322e697816 */ /* 0x000fe20000000069 */
[----:B------:R5:W0:Y:S01]  /*3c80*/  MUFU.EX2 R89, R96 ;  /* 0x0000006000597308 */ /* 0x000a220000000800 */
[----:B------:R-:W-:-:S02]  /*3c90*/  PRMT R101, R47, 0x7632, R101 ;  /* 0x000076322f657816 */ /* 0x000fc40000000065 */
[----:B------:R-:W-:Y:S02]  /*3ca0*/  SHF.L.U32 R95, R40, 0x10, RZ ;  /* 0x00000010285f7819 */ /* 0x000fe400000006ff */
[----:B------:R-:W-:Y:S02]  /*3cb0*/  SHF.L.U32 R97, R42, 0x10, RZ ;  /* 0x000000102a617819 */ /* 0x000fe400000006ff */
[----:B------:R-:W-:Y:S02]  /*3cc0*/  SHF.L.U32 R99, R43, 0x10, RZ ;  /* 0x000000102b637819 */ /* 0x000fe400000006ff */
[----:B-----5:R-:W-:Y:S02]  /*3cd0*/  SHF.L.U32 R96, R41, 0x10, RZ ;  /* 0x0000001029607819 */ /* 0x020fe400000006ff */
        /* <DEDUP_REMOVED lines=13> */
[----:B01234-:R-:W-:Y:S05]  /*3db0*/  @P2 BRA `(.L_x_2196) ;  /* 0x0000000000302947 */ /* 0x01ffea0003800000 */
        /* <DEDUP_REMOVED lines=12> */
.L_x_2196:
[----:B------:R-:W0:Y:S01]  /*3e80*/  S2UR UR26, SR_CgaCtaId ;  /* 0x00000000001a79c3 */ /* 0x000e220000008800 */
[----:B------:R-:W-:Y:S02]  /*3e90*/  UMOV UR23, 0x400 ;  /* 0x0000040000177882 */ /* 0x000fe40000000000 */
[----:B0-----:R-:W-:-:S06]  /*3ea0*/  ULEA UR23, UR26, UR23, 0x18 ;  /* 0x000000171a177291 */ /* 0x001fcc000f8ec0ff */
[----:B------:R-:W-:-:S06]  /*3eb0*/  LEA R104, R78, UR23, 0x2 ;  /* 0x000000174e687c11 */ /* 0x000fcc000f8e10ff */
[----:B------:R-:W0:Y:S02]  /*3ec0*/  LDS R104, [R104+0x43e4] ;  /* 0x0043e40068687984 */ /* 0x000e240000000800 */
.L_x_2197:
[----:B------:R-:W-:Y:S05]  /*3ed0*/  BSYNC.RECONVERGENT B0 ;  /* 0x0000000000007941 */ /* 0x000fea0003800200 */
.L_x_2195:
        /* <DEDUP_REMOVED lines=29> */
[----:B------:R-:W-:Y:S01]  /*40b0*/  FMUL.FTZ R43, R83, R44 ;  /* 0x0000002c532b7220 */ /* 0x000fe20000410000 */
[----:B------:R-:W-:Y:S01]  /*40c0*/  FMUL.FTZ R130, R11, R13 ;  /* 0x0000000d0b827220 */ /* 0x000fe20000410000 */
[----:B------:R-:W-:Y:S01]  /*40d0*/  UMOV UR23, 0x400 ;  /* 0x0000040000177882 */ /* 0x000fe20000000000 */
[----:B------:R-:W-:Y:S01]  /*40e0*/  FFMA.FTZ R45, R83, R42, R121 ;  /* 0x0000002a532d7223 */ /* 0x000fe20000010079 */
[----:B------:R-:W-:Y:S01]  /*40f0*/  FMUL.FTZ R42, R84, R43 ;  /* 0x0000002b542a7220 */ /* 0x000fe20000410000 */
[----:B------:R-:W-:Y:S01]  /*4100*/  FMUL.FTZ R131, R68, R25 ;  /* 0x0000001944837220 */ /* 0x000fe20000410000 */
[----:B------:R-:W-:Y:S01]  /*4110*/  ISETP.GT.U32.AND P2, PT, R78, 0x1f, PT ;  /* 0x0000001f4e00780c */ /* 0x000fe20003f44070 */
[----:B------:R-:W-:Y:S01]  /*4120*/  FFMA.FTZ R44, R84, R45, R122 ;  /* 0x0000002d542c7223 */ /* 0x000fe2000001007a */
[C---:B------:R-:W-:Y:S01]  /*4130*/  FMUL.FTZ R43, R85.reuse, R42 ;  /* 0x0000002a552b7220 */ /* 0x040fe20000410000 */
        /* <DEDUP_REMOVED lines=10> */
[----:B------:R-:W-:Y:S01]  /*41e0*/  FMUL.FTZ R42, R90, R43 ;  /* 0x0000002b5a2a7220 */ /* 0x000fe20000410000 */
        /* <DEDUP_REMOVED lines=58> */
.L_x_2257:
[----:B------:R-:W-:Y:S01]  /*4590*/  ISETP.GE.AND P2, PT, R139, 0x10, PT ;  /* 0x000000108b00780c */ /* 0x000fe20003f46270 */
[----:B---3--:R-:W-:Y:S01]  /*45a0*/  FFMA.FTZ R87, R133, R87, R134 ;  /* 0x0000005785577223 */ /* 0x008fe20000010086 */
[----:B------:R-:W-:-:S04]  /*45b0*/  UMOV UR26, 0xffffffff ;  /* 0xffffffff001a7882 */ /* 0x000fc80000000000 */
[----:B0-----:R-:W-:-:S07]  /*45c0*/  FSEL R134, R134, R87, !P2 ;  /* 0x0000005786867208 */ /* 0x001fce0005000000 */
[----:B--2---:R-:W-:Y:S01]  /*45d0*/  @P2 FMUL.FTZ R133, R133, R138 ;  /* 0x0000008a85852220 */ /* 0x004fe20000410000 */
[----:B------:R-:W-:Y:S06]  /*45e0*/  BRA.DIV UR26, `(.L_x_2200) ;  /* 0x000000461a1c7947 */ /* 0x000fec000b800000 */
.L_x_2260:
[----:B------:R-:W-:-:S03]  /*45f0*/  UMOV UR26, 0xffffffff ;  /* 0xffffffff001a7882 */ /* 0x000fc60000000000 */
[----:B------:R-:W-:Y:S05]  /*4600*/  BRA.DIV UR26, `(.L_x_2201) ;  /* 0x000000461a3c7947 */ /* 0x000fea000b800000 */
.L_x_2263:
[----:B------:R-:W-:-:S03]  /*4610*/  UMOV UR26, 0xffffffff ;  /* 0xffffffff001a7882 */ /* 0x000fc60000000000 */
[----:B------:R-:W-:Y:S05]  /*4620*/  BRA.DIV UR26, `(.L_x_2202) ;  /* 0x000000461a5c7947 */ /* 0x000fea000b800000 */
[----:B------:R-:W0:Y:S04]  /*4630*/  SHFL.UP PT, R133, R133, 0x1, RZ ;  /* 0x0420000085857989 */ /* 0x000e2800000e00ff */
[----:B------:R-:W2:Y:S04]  /*4640*/  SHFL.UP PT, R134, R134, 0x1, RZ ;  /* 0x0420000086867989 */ /* 0x000ea800000e00ff */
[----:B-----5:R-:W3:Y:S04]  /*4650*/  SHFL.IDX PT, R40, R40, RZ, 0x1f ;  /* 0x00001fff28287589 */ /* 0x020ee800000e0000 */
[----:B------:R-:W4:Y:S02]  /*4660*/  SHFL.IDX PT, R41, R41, RZ, 0x1f ;  /* 0x00001fff29297589 */ /* 0x000f2400000e0000 */
.L_x_2269:
        /* <DEDUP_REMOVED lines=12> */
.L_x_2198:
[----:B------:R-:W-:Y:S05]  /*4730*/  WARPSYNC.ALL ;  /* 0x0000000000007948 */ /* 0x000fea0003800000 */
[----:B------:R-:W-:Y:S01]  /*4740*/  LOP3.LUT P2, RZ, R78, 0x1f, RZ, 0xc0, !PT ;  /* 0x0000001f4eff7812 */ /* 0x000fe2000784c0ff */
[----:B------:R-:W-:Y:S01]  /*4750*/  BAR.SYNC.DEFER_BLOCKING 0x0 ;  /* 0x0000000000007b1d */ /* 0x000fe20000010000 */
[----:B------:R-:W-:Y:S01]  /*4760*/  FMUL.FTZ R142, R101, UR33 ;  /* 0x00000021658e7c20 */ /* 0x000fe20008410000 */
[----:B--23--:R-:W-:Y:S01]  /*4770*/  FMUL.FTZ R42, R113, UR33 ;  /* 0x00000021712a7c20 */ /* 0x00cfe20008410000 */
[----:B-----5:R-:W-:Y:S01]  /*4780*/  MOV R41, UR50 ;  /* 0x0000003200297c02 */ /* 0x020fe20008000f00 */
[----:B------:R-:W-:Y:S01]  /*4790*/  FMUL.FTZ R43, R105, UR33 ;  /* 0x00000021692b7c20 */ /* 0x000fe20008410000 */
[----:B------:R-:W-:Y:S01]  /*47a0*/  FMUL.FTZ R142, R5, R142 ;  /* 0x0000008e058e7220 */ /* 0x000fe20000410000 */
[----:B------:R-:W-:Y:S01]  /*47b0*/  FMUL.FTZ R143, R55, R42 ;  /* 0x0000002a378f7220 */ /* 0x000fe20000410000 */
[----:B------:R-:W-:Y:S01]  /*47c0*/  ISETP.LE.OR P2, PT, R41, UR12, P2 ;  /* 0x0000000c29007c0c */ /* 0x000fe20009743670 */
[----:B------:R-:W-:Y:S01]  /*47d0*/  FMUL.FTZ R144, R6, R43 ;  /* 0x0000002b06907220 */ /* 0x000fe20000410000 */
[C---:B01----:R-:W-:Y:S01]  /*47e0*/  FMUL.FTZ R41, R112.reuse, R104 ;  /* 0x0000006870297220 */ /* 0x043fe20000410000 */
[----:B------:R-:W-:Y:S01]  /*47f0*/  FMUL.FTZ R145, R103, UR33 ;  /* 0x0000002167917c20 */ /* 0x000fe20008410000 */
[----:B------:R-:W-:Y:S01]  /*4800*/  FFMA.FTZ R43, R112, R142, R143 ;  /* 0x0000008e702b7223 */ /* 0x000fe2000001008f */
[----:B------:R-:W-:Y:S01]  /*4810*/  FMUL.FTZ R146, R106, UR33 ;  /* 0x000000216a927c20 */ /* 0x000fe20008410000 */
[----:B------:R-:W-:Y:S01]  /*4820*/  FMUL.FTZ R138, R102, UR33 ;  /* 0x00000021668a7c20 */ /* 0x000fe20008410000 */
[----:B------:R-:W-:Y:S01]  /*4830*/  FMUL.FTZ R145, R56, R145 ;  /* 0x0000009138917220 */ /* 0x000fe20000410000 */
[----:B------:R-:W-:Y:S01]  /*4840*/  FFMA.FTZ R42, R98, R43, R144 ;  /* 0x0000002b622a7223 */ /* 0x000fe20000010090 */
        /* <DEDUP_REMOVED lines=8> */
[----:B------:R-:W0:Y:S01]  /*48d0*/  LDS R40, [R114+0x31d4] ;  /* 0x0031d40072287984 */ /* 0x000e220000000800 */
[----:B------:R-:W-:Y:S01]  /*48e0*/  FMUL.FTZ R140, R58, R45 ;  /* 0x0000002d3a8c7220 */ /* 0x000fe20000410000 */
[----:B------:R-:W-:Y:S01]  /*48f0*/  FMUL.FTZ R42, R99, UR33 ;  /* 0x00000021632a7c20 */ /* 0x000fe20008410000 */
        /* <DEDUP_REMOVED lines=15> */
[----:B------:R-:W-:Y:S01]  /*49f0*/  VOTEU.ALL UP0, P2 ;  /* 0x0000000000ff7886 */ /* 0x000fe20001000000 */
[----:B------:R-:W-:Y:S01]  /*4a00*/  FFMA.FTZ R43, R88, R43, R137 ;  /* 0x0000002b582b7223 */ /* 0x000fe20000010089 */
[----:B------:R-:W-:Y:S01]  /*4a10*/  FMUL.FTZ R117, R21, R44 ;  /* 0x0000002c15757220 */ /* 0x000fe20000410000 */
[----:B------:R-:W-:Y:S01]  /*4a20*/  FMUL.FTZ R45, R95, UR33 ;  /* 0x000000215f2d7c20 */ /* 0x000fe20008410000 */
[----:B------:R-:W-:Y:S01]  /*4a30*/  ISETP.GT.U32.AND P3, PT, R78, 0x1f, PT ;  /* 0x0000001f4e00780c */ /* 0x000fe20003f64070 */
[----:B------:R-:W-:Y:S01]  /*4a40*/  FFMA.FTZ R43, R85, R43, R136 ;  /* 0x0000002b552b7223 */ /* 0x000fe20000010088 */
[----:B------:R-:W-:-:S03]  /*4a50*/  @!UP0 ULEA UR26, UR8, UR23, 0x3 ;  /* 0x00000017081a8291 */ /* 0x000fc6000f8e18ff */
[----:B------:R-:W-:-:S04]  /*4a60*/  FFMA.FTZ R42, R84, R43, R135 ;  /* 0x0000002b542a7223 */ /* 0x000fc80000010087 */
[----:B------:R-:W-:-:S04]  /*4a70*/  FFMA.FTZ R43, R83, R42, R133 ;  /* 0x0000002a532b7223 */ /* 0x000fc80000010085 */
[----:B------:R-:W-:-:S04]  /*4a80*/  FFMA.FTZ R43, R80, R43, R134 ;  /* 0x0000002b502b7223 */ /* 0x000fc80000010086 */
[----:B------:R-:W-:Y:S01]  /*4a90*/  FFMA.FTZ R43, R82, R43, R117 ;  /* 0x0000002b522b7223 */ /* 0x000fe20000010075 */
[----:B0-----:R-:W-:Y:S01]  /*4aa0*/  FFMA.FTZ R115, R115, R40, R116 ;  /* 0x0000002873737223 */ /* 0x001fe20000010074 */
[----:B------:R-:W-:Y:S01]  /*4ab0*/  FMUL.FTZ R40, R98, R41 ;  /* 0x0000002962287220 */ /* 0x000fe20000410000 */
[----:B------:R-:W-:Y:S02]  /*4ac0*/  FMUL.FTZ R116, R0, R45 ;  /* 0x0000002d00747220 */ /* 0x000fe40000410000 */
[----:B------:R-:W-:Y:S01]  /*4ad0*/  FFMA.FTZ R118, R81, R115, R118 ;  /* 0x0000007351767223 */ /* 0x000fe20000010076 */
[----:B------:R-:W-:Y:S01]  /*4ae0*/  FMUL.FTZ R41, R93, R40 ;  /* 0x000000285d297220 */ /* 0x000fe20000410000 */
[----:B------:R-:W-:Y:S02]  /*4af0*/  FFMA.FTZ R43, R81, R43, R116 ;  /* 0x0000002b512b7223 */ /* 0x000fe40000010074 */
        /* <DEDUP_REMOVED lines=10> */
[C---:B------:R-:W-:Y:S01]  /*4ba0*/  FFMA.FTZ R124, R88.reuse, R123, R124 ;  /* 0x0000007b587c7223 */ /* 0x040fe2000001007c */
[----:B------:R-:W-:-:S03]  /*4bb0*/  FMUL.FTZ R40, R88, R41 ;  /* 0x0000002958287220 */ /* 0x000fc60000410000 */
[----:B------:R-:W-:Y:S01]  /*4bc0*/  FFMA.FTZ R125, R92, R124, R125 ;  /* 0x0000007c5c7d7223 */ /* 0x000fe2000001007d */
[----:B------:R-:W-:-:S03]  /*4bd0*/  FMUL.FTZ R41, R85, R40 ;  /* 0x0000002855297220 */ /* 0x000fc60000410000 */
[----:B------:R-:W-:Y:S01]  /*4be0*/  FFMA.FTZ R126, R91, R125, R126 ;  /* 0x0000007d5b7e7223 */ /* 0x000fe2000001007e */
[----:B------:R-:W-:-:S03]  /*4bf0*/  FMUL.FTZ R40, R84, R41 ;  /* 0x0000002954287220 */ /* 0x000fc60000410000 */
[----:B------:R-:W-:Y:S01]  /*4c00*/  FFMA.FTZ R127, R90, R126, R127 ;  /* 0x0000007e5a7f7223 */ /* 0x000fe2000001007f */
[----:B------:R-:W-:Y:S01]  /*4c10*/  FMUL.FTZ R41, R83, R40 ;  /* 0x0000002853297220 */ /* 0x000fe20000410000 */
[----:B------:R-:W-:Y:S02]  /*4c20*/  HFMA2 R40, -RZ, RZ, 1.875, 0 ;  /* 0x3f800000ff287431 */ /* 0x000fe400000001ff */
[----:B------:R-:W-:Y:S01]  /*4c30*/  FFMA.FTZ R128, R89, R127, R128 ;  /* 0x0000007f59807223 */ /* 0x000fe20000010080 */
[----:B------:R-:W-:-:S03]  /*4c40*/  FMUL.FTZ R41, R80, R41 ;  /* 0x0000002950297220 */ /* 0x000fc60000410000 */
[----:B------:R-:W-:Y:S01]  /*4c50*/  FFMA.FTZ R129, R94, R128, R129 ;  /* 0x000000805e817223 */ /* 0x000fe20000010081 */
[----:B------:R-:W-:Y:S01]  /*4c60*/  FMUL.FTZ R42, R82, R41 ;  /* 0x00000029522a7220 */ /* 0x000fe20000410000 */
[----:B------:R-:W-:Y:S02]  /*4c70*/  MOV R41, RZ ;  /* 0x000000ff00297202 */ /* 0x000fe40000000f00 */
[----:B------:R-:W-:Y:S01]  /*4c80*/  FFMA.FTZ R130, R93, R129, R130 ;  /* 0x000000815d827223 */ /* 0x000fe20000010082 */
[----:B------:R-:W-:-:S03]  /*4c90*/  FMUL.FTZ R42, R81, R42 ;  /* 0x0000002a512a7220 */ /* 0x000fc60000410000 */
[----:B------:R-:W0:Y:S01]  /*4ca0*/  @!P2 LDS.64 R40, [UR26+0x45e0] ;  /* 0x0045e01aff28a984 */ /* 0x000e220008000a00 */
[----:B------:R-:W-:-:S03]  /*4cb0*/  FFMA.FTZ R131, R98, R130, R131 ;  /* 0x0000008262837223 */ /* 0x000fc60000010083 */
[----:B------:R1:W-:Y:S01]  /*4cc0*/  STS.64 [R114+0x36e0], R42 ;  /* 0x0036e02a72007388 */ /* 0x0003e20000000a00 */
[----:B------:R-:W-:Y:S01]  /*4cd0*/  FFMA.FTZ R132, R112, R131, R132 ;  /* 0x0000008370847223 */ /* 0x000fe20000010084 */
[----:B------:R-:W-:Y:S06]  /*4ce0*/  BAR.SYNC.DEFER_BLOCKING 0x0 ;  /* 0x0000000000007b1d */ /* 0x000fec0000010000 */
[----:B------:R-:W-:Y:S05]  /*4cf0*/  @P3 BRA `(.L_x_2203) ;  /* 0x0000000400243947 */ /* 0x000fea0003800000 */
[----:B------:R-:W-:Y:S01]  /*4d00*/  MOV R155, 0x28 ;  /* 0x00000028009b7802 */ /* 0x000fe20000000f00 */
[----:B------:R-:W-:Y:S01]  /*4d10*/  UMOV UR26, 0xffffffff ;  /* 0xffffffff001a7882 */ /* 0x000fe20000000000 */
[----:B------:R-:W-:-:S03]  /*4d20*/  LOP3.LUT R156, R78, 0x1f, RZ, 0xc0, !PT ;  /* 0x0000001f4e9c7812 */ /* 0x000fc600078ec0ff */
[----:B------:R-:W-:Y:S01]  /*4d30*/  IMAD R155, R78, R155, UR23 ;  /* 0x000000174e9b7e24 */ /* 0x000fe2000f8e029b */
[----:B------:R-:W-:-:S04]  /*4d40*/  ISETP.NE.AND P3, PT, R156, 0x1f, PT ;  /* 0x0000001f9c00780c */ /* 0x000fc80003f65270 */
[----:B-1----:R-:W-:Y:S04]  /*4d50*/  LDS.64 R42, [R155+0x36f0] ;  /* 0x0036f0009b2a7984 */ /* 0x002fe80000000a00 */
        /* <DEDUP_REMOVED lines=53> */
.L_x_2286:
        /* <DEDUP_REMOVED lines=14> */
.L_x_2203:
[----:B------:R-:W-:Y:S05]  /*5190*/  WARPSYNC.ALL ;  /* 0x0000000000007948 */ /* 0x000fea0003800000 */
[----:B------:R-:W-:Y:S01]  /*51a0*/  BAR.SYNC.DEFER_BLOCKING 0x0 ;  /* 0x0000000000007b1d */ /* 0x000fe20000010000 */
[----:B------:R-:W-:Y:S01]  /*51b0*/  FMUL.FTZ R95, R95, R115 ;  /* 0x000000735f5f7220 */ /* 0x000fe20000410000 */
[----:B------:R-:W-:Y:S01]  /*51c0*/  FMUL.FTZ R111, R111, R118 ;  /* 0x000000766f6f7220 */ /* 0x000fe20000410000 */
[----:B------:R-:W-:Y:S01]  /*51d0*/  FMUL.FTZ R96, R96, R119 ;  /* 0x0000007760607220 */ /* 0x000fe20000410000 */
[----:B------:R-:W-:Y:S01]  /*51e0*/  FMUL.FTZ R110, R110, R120 ;  /* 0x000000786e6e7220 */ /* 0x000fe20000410000 */
[----:B-12---:R-:W-:Y:S01]  /*51f0*/  FFMA.FTZ R42, R0, R95, RZ ;  /* 0x0000005f002a7223 */ /* 0x006fe200000100ff */
        /* <DEDUP_REMOVED lines=12> */
[----:B------:R-:W-:Y:S01]  /*52c0*/  SHF.L.U32 R47, R78, 0x4, RZ ;  /* 0x000000044e2f7819 */ /* 0x000fe200000006ff */
[----:B------:R-:W-:Y:S01]  /*52d0*/  FMUL.FTZ R103, R103, R129 ;  /* 0x0000008167677220 */ /* 0x000fe20000410000 */
[----:B------:R-:W-:Y:S01]  /*52e0*/  FMUL.FTZ R44, R119, UR33 ;  /* 0x00000021772c7c20 */ /* 0x000fe20008410000 */
[C---:B------:R-:W-:Y:S01]  /*52f0*/  FFMA.FTZ R42, R66.reuse, R97, R43 ;  /* 0x00000061422a7223 */ /* 0x040fe2000001002b */
[----:B------:R-:W-:Y:S01]  /*5300*/  FMUL.FTZ R87, R121, UR33 ;  /* 0x0000002179577c20 */ /* 0x000fe20008410000 */
[----:B------:R-:W-:Y:S01]  /*5310*/  ULEA UR32, UR12, 0xfffff800, 0xb ;  /* 0xfffff8000c207891 */ /* 0x000fe2000f8e58ff */
[----:B------:R-:W1:Y:S01]  /*5320*/  LDS R43, [R114+0x36e4] ;  /* 0x0036e400722b7984 */ /* 0x000e620000000800 */
[----:B------:R-:W-:Y:S01]  /*5330*/  FFMA.FTZ R42, R15, R109, R42 ;  /* 0x0000006d0f2a7223 */ /* 0x000fe2000001002a */
[----:B------:R-:W-:Y:S01]  /*5340*/  VOTEU.ALL UP0, P2 ;  /* 0x0000000000ff7886 */ /* 0x000fe20001000000 */
[----:B------:R-:W-:Y:S01]  /*5350*/  FMUL.FTZ R96, R66, R87 ;  /* 0x0000005742607220 */ /* 0x000fe20000410000 */
[----:B------:R-:W-:Y:S01]  /*5360*/  FMUL.FTZ R87, R126, UR33 ;  /* 0x000000217e577c20 */ /* 0x000fe20008410000 */
[----:B------:R-:W-:Y:S01]  /*5370*/  FFMA.FTZ R99, R65, R99, R42 ;  /* 0x0000006341637223 */ /* 0x000fe2000001002a */
[----:B------:R-:W-:Y:S01]  /*5380*/  FMUL.FTZ R105, R105, R130 ;  /* 0x0000008269697220 */ /* 0x000fe20000410000 */
[----:B------:R-:W-:Y:S01]  /*5390*/  @!UP0 ULEA UR26, UR8, UR23, 0x3 ;  /* 0x00000017081a8291 */ /* 0x000fe2000f8e18ff */
[----:B------:R-:W-:Y:S01]  /*53a0*/  FMUL.FTZ R113, R113, R131 ;  /* 0x0000008371717220 */ /* 0x000fe20000410000 */
[----:B------:R-:W-:Y:S01]  /*53b0*/  FFMA.FTZ R99, R12, R108, R99 ;  /* 0x0000006c0c637223 */ /* 0x000fe20000010063 */
[----:B------:R-:W-:Y:S03]  /*53c0*/  BSSY.RECONVERGENT B0, `(.L_x_2205) ;  /* 0x0000075000007945 */ /* 0x000fe60003800200 */
[----:B------:R-:W-:Y:S01]  /*53d0*/  FFMA.FTZ R99, R58, R100, R99 ;  /* 0x000000643a637223 */ /* 0x000fe20000010063 */
[----:B------:R-:W-:-:S02]  /*53e0*/  FMUL.FTZ R100, R122, UR33 ;  /* 0x000000217a647c20 */ /* 0x000fc40008410000 */
[----:B0-----:R0:W-:Y:S01]  /*53f0*/  @!P2 STS.64 [UR26+0x45e0], R40 ;  /* 0x0045e028ff00a988 */ /* 0x0011e20008000a1a */
[----:B------:R-:W-:Y:S01]  /*5400*/  FFMA.FTZ R42, R8, R107, R99 ;  /* 0x0000006b082a7223 */ /* 0x000fe20000010063 */
[----:B------:R-:W2:Y:S01]  /*5410*/  S2UR UR26, SR_CTAID.X ;  /* 0x00000000001a79c3 */ /* 0x000ea20000002500 */
[----:B------:R-:W-:Y:S02]  /*5420*/  FMUL.FTZ R100, R15, R100 ;  /* 0x000000640f647220 */ /* 0x000fe40000410000 */
[----:B------:R-:W-:Y:S01]  /*5430*/  FFMA.FTZ R42, R57, R102, R42 ;  /* 0x00000066392a7223 */ /* 0x000fe2000001002a */
[----:B------:R-:W-:-:S03]  /*5440*/  FMUL.FTZ R102, R123, UR33 ;  /* 0x000000217b667c20 */ /* 0x000fc60008410000 */
[----:B------:R-:W-:Y:S01]  /*5450*/  FFMA.FTZ R45, R7, R106, R42 ;  /* 0x0000006a072d7223 */ /* 0x000fe2000001002a */
[-C--:B------:R-:W-:Y:S01]  /*5460*/  LEA.HI R42, R78, R47.reuse, RZ, 0x1f ;  /* 0x0000002f4e2a7211 */ /* 0x080fe200078ff8ff */
[----:B0-----:R-:W-:Y:S01]  /*5470*/  FMUL.FTZ R40, R67, R44 ;  /* 0x0000002c43287220 */ /* 0x001fe20000410000 */
[----:B------:R-:W-:Y:S01]  /*5480*/  LEA.HI R47, R47, R47, RZ, 0x1b ;  /* 0x0000002f2f2f7211 */ /* 0x000fe200078fd8ff */
[----:B------:R-:W-:Y:S01]  /*5490*/  FFMA.FTZ R103, R56, R103, R45 ;  /* 0x0000006738677223 */ /* 0x000fe2000001002d */
[----:B------:R-:W-:Y:S01]  /*54a0*/  FMUL.FTZ R45, R115, UR33 ;  /* 0x00000021732d7c20 */ /* 0x000fe20008410000 */
[----:B------:R-:W-:Y:S01]  /*54b0*/  LEA R86, R42, UR23, 0x2 ;  /* 0x000000172a567c11 */ /* 0x000fe2000f8e10ff */
[----:B------:R-:W-:Y:S01]  /*54c0*/  FMUL.FTZ R42, R118, UR33 ;  /* 0x00000021762a7c20 */ /* 0x000fe20008410000 */
[----:B------:R-:W-:Y:S01]  /*54d0*/  LEA R47, R47, UR23, 0x2 ;  /* 0x000000172f2f7c11 */ /* 0x000fe2000f8e10ff */
[----:B------:R-:W-:Y:S01]  /*54e0*/  FMUL.FTZ R45, R0, R45 ;  /* 0x0000002d002d7220 */ /* 0x000fe20000410000 */
[----:B------:R-:W-:Y:S01]  /*54f0*/  FMUL.FTZ R41, R124, UR33 ;  /* 0x000000217c297c20 */ /* 0x000fe20008410000 */
[----:B------:R-:W-:Y:S01]  /*5500*/  FMUL.FTZ R42, R21, R42 ;  /* 0x0000002a152a7220 */ /* 0x000fe20000410000 */
[----:B------:R-:W-:Y:S01]  /*5510*/  FMUL.FTZ R106, R128, UR33 ;  /* 0x00000021806a7c20 */ /* 0x000fe20008410000 */
[----:B------:R-:W-:Y:S01]  /*5520*/  FMUL.FTZ R102, R65, R102 ;  /* 0x0000006641667220 */ /* 0x000fe20000410000 */
[----:B------:R0:W-:Y:S01]  /*5530*/  STS [R86+0x1090], R45 ;  /* 0x0010902d56007388 */ /* 0x0001e20000000800 */
[----:B-1----:R-:W-:Y:S01]  /*5540*/  FFMA.FTZ R104, R43, R104, R142 ;  /* 0x000000682b687223 */ /* 0x002fe2000001008e */
[----:B------:R-:W-:Y:S01]  /*5550*/  FMUL.FTZ R43, R120, UR33 ;  /* 0x00000021782b7c20 */ /* 0x000fe20008410000 */
[----:B------:R-:W-:Y:S01]  /*5560*/  FMUL.FTZ R106, R7, R106 ;  /* 0x0000006a076a7220 */ /* 0x000fe20000410000 */
[----:B------:R1:W-:Y:S01]  /*5570*/  STS [R47+0x1094], R42 ;  /* 0x0010942a2f007388 */ /* 0x0003e20000000800 */
[----:B------:R-:W-:Y:S01]  /*5580*/  FFMA.FTZ R143, R112, R104, R143 ;  /* 0x00000068708f7223 */ /* 0x000fe2000001008f */
[----:B------:R-:W-:-:S02]  /*5590*/  FFMA.FTZ R46, R6, R105, R103 ;  /* 0x00000069062e7223 */ /* 0x000fc40000010067 */
[----:B------:R3:W-:Y:S01]  /*55a0*/  STS [R47+0x1098], R40 ;  /* 0x001098282f007388 */ /* 0x0007e20000000800 */
[----:B------:R-:W-:Y:S01]  /*55b0*/  FFMA.FTZ R98, R98, R143, R144 ;  /* 0x0000008f62627223 */ /* 0x000fe20000010090 */
[----:B0-----:R-:W-:Y:S01]  /*55c0*/  FMUL.FTZ R86, R18, R43 ;  /* 0x0000002b12567220 */ /* 0x001fe20000410000 */
[----:B------:R-:W-:Y:S01]  /*55d0*/  FMUL.FTZ R43, R125, UR33 ;  /* 0x000000217d2b7c20 */ /* 0x000fe20008410000 */
[----:B------:R0:W-:Y:S01]  /*55e0*/  STS [R47+0x10a0], R96 ;  /* 0x0010a0602f007388 */ /* 0x0001e20000000800 */
[----:B------:R-:W-:Y:S01]  /*55f0*/  FFMA.FTZ R44, R93, R98, R145 ;  /* 0x000000625d2c7223 */ /* 0x000fe20000010091 */
[----:B-1----:R-:W-:Y:S01]  /*5600*/  FMUL.FTZ R42, R12, R41 ;  /* 0x000000290c2a7220 */ /* 0x002fe20000410000 */
[----:B------:R-:W-:Y:S01]  /*5610*/  FFMA.FTZ R46, R55, R113, R46 ;  /* 0x00000071372e7223 */ /* 0x000fe2000001002e */
[----:B------:R1:W-:Y:S01]  /*5620*/  STS [R47+0x109c], R86 ;  /* 0x00109c562f007388 */ /* 0x0003e20000000800 */
[----:B------:R-:W-:Y:S01]  /*5630*/  FFMA.FTZ R45, R94, R44, R146 ;  /* 0x0000002c5e2d7223 */ /* 0x000fe20000010092 */
[----:B---3--:R-:W2:Y:S01]  /*5640*/  LDC.64 R40, c[0x0][0x4d8] ;  /* 0x00013600ff287b82 */ /* 0x008ea20000000a00 */
[----:B------:R-:W-:Y:S01]  /*5650*/  FMUL.FTZ R94, R8, R87 ;  /* 0x00000057085e7220 */ /* 0x000fe20000410000 */
[----:B------:R3:W-:Y:S01]  /*5660*/  STS [R47+0x10ac], R42 ;  /* 0x0010ac2a2f007388 */ /* 0x0007e20000000800 */
[----:B------:R-:W-:Y:S01]  /*5670*/  FFMA.FTZ R89, R89, R45, R138 ;  /* 0x0000002d59597223 */ /* 0x000fe2000001008a */
[----:B0-----:R-:W-:Y:S01]  /*5680*/  FMUL.FTZ R96, R127, UR33 ;  /* 0x000000217f607c20 */ /* 0x001fe20008410000 */
[----:B------:R-:W-:Y:S01]  /*5690*/  FMUL.FTZ R87, R129, UR33 ;  /* 0x0000002181577c20 */ /* 0x000fe20008410000 */
[----:B------:R0:W-:Y:S01]  /*56a0*/  STS [R47+0x10b4], R94 ;  /* 0x0010b45e2f007388 */ /* 0x0001e20000000800 */
[----:B------:R-:W-:Y:S01]  /*56b0*/  FFMA.FTZ R90, R90, R89, R139 ;  /* 0x000000595a5a7223 */ /* 0x000fe2000001008b */
[----:B-1----:R-:W-:Y:S01]  /*56c0*/  FMUL.FTZ R86, R58, R43 ;  /* 0x0000002b3a567220 */ /* 0x002fe20000410000 */
[----:B------:R-:W-:Y:S01]  /*56d0*/  MOV R43, RZ ;  /* 0x000000ff002b7202 */ /* 0x000fe20000000f00 */
[----:B------:R-:W-:Y:S01]  /*56e0*/  FMUL.FTZ R96, R57, R96 ;  /* 0x0000006039607220 */ /* 0x000fe20000410000 */
[----:B------:R-:W-:Y:S01]  /*56f0*/  FFMA.FTZ R140, R91, R90, R140 ;  /* 0x0000005a5b8c7223 */ /* 0x000fe2000001008c */
[----:B---3--:R-:W-:Y:S01]  /*5700*/  MOV R42, R78 ;  /* 0x0000004e002a7202 */ /* 0x008fe20000000f00 */
[----:B------:R-:W-:Y:S01]  /*5710*/  FMUL.FTZ R91, R130, UR33 ;  /* 0x00000021825b7c20 */ /* 0x000fe20008410000 */
[----:B------:R1:W-:Y:S01]  /*5720*/  STS [R47+0x10b0], R86 ;  /* 0x0010b0562f007388 */ /* 0x0003e20000000800 */
[----:B------:R-:W-:Y:S01]  /*5730*/  FFMA.FTZ R141, R92, R140, R141 ;  /* 0x0000008c5c8d7223 */ /* 0x000fe2000001008d */
[----:B------:R-:W-:Y:S01]  /*5740*/  FMUL.FTZ R92, R131, UR33 ;  /* 0x00000021835c7c20 */ /* 0x000fe20008410000 */
[----:B0-----:R-:W-:Y:S01]  /*5750*/  FMUL.FTZ R94, R132, UR33 ;  /* 0x00000021845e7c20 */ /* 0x001fe20008410000 */
[----:B------:R-:W-:Y:S01]  /*5760*/  STS [R47+0x10a4], R100 ;  /* 0x0010a4642f007388 */ /* 0x000fe20000000800 */
[----:B------:R-:W-:Y:S01]  /*5770*/  FFMA.FTZ R88, R88, R141, R137 ;  /* 0x0000008d58587223 */ /* 0x000fe20000010089 */
[----:B------:R-:W-:Y:S01]  /*5780*/  FMUL.FTZ R92, R55, R92 ;  /* 0x0000005c375c7220 */ /* 0x000fe20000410000 */
[----:B------:R-:W-:Y:S01]  /*5790*/  FMUL.FTZ R94, R5, R94 ;  /* 0x0000005e055e7220 */ /* 0x000fe20000410000 */
[----:B------:R-:W-:Y:S01]  /*57a0*/  STS [R47+0x10a8], R102 ;  /* 0x0010a8662f007388 */ /* 0x000fe20000000800 */
[----:B------:R-:W-:Y:S01]  /*57b0*/  FFMA.FTZ R136, R85, R88, R136 ;  /* 0x0000005855887223 */ /* 0x000fe20000010088 */
[----:B--2---:R-:W-:-:S04]  /*57c0*/  IMAD.WIDE.U32 R42, R40, UR26, R42 ;  /* 0x0000001a282a7c25 */ /* 0x004fc8000f8e002a */
[----:B------:R-:W-:Y:S01]  /*57d0*/  FMUL.FTZ R40, R56, R87 ;  /* 0x0000005738287220 */ /* 0x000fe20000410000 */
[----:B-1----:R-:W-:Y:S01]  /*57e0*/  FMUL.FTZ R86, R6, R91 ;  /* 0x0000005b06567220 */ /* 0x002fe20000410000 */
[----:B------:R-:W-:Y:S01]  /*57f0*/  STS [R47+0x10b8], R96 ;  /* 0x0010b8602f007388 */ /* 0x000fe20000000800 */
[----:B------:R-:W-:Y:S01]  /*5800*/  IMAD R43, R41, UR26, R43 ;  /* 0x0000001a292b7c24 */ /* 0x000fe2000f8e022b */
[----:B------:R-:W-:Y:S01]  /*5810*/  MOV R85, UR44 ;  /* 0x0000002c00557c02 */ /* 0x000fe20008000f00 */
[----:B------:R-:W-:Y:S01]  /*5820*/  USHF.R.S32.HI UR26, URZ, 0x1f, UR9 ;  /* 0x0000001fff1a7899 */ /* 0x000fe20008011409 */
[----:B------:R-:W-:Y:S01]  /*5830*/  STS [R47+0x10bc], R106 ;  /* 0x0010bc6a2f007388 */ /* 0x000fe20000000800 */
[----:B------:R-:W-:Y:S01]  /*5840*/  IADD3 R41, PT, PT, R78, 0x80, RZ ;  /* 0x000000804e297810 */ /* 0x000fe20007ffe0ff */
[----:B------:R-:W-:Y:S01]  /*5850*/  FFMA.FTZ R84, R84, R136, R135 ;  /* 0x0000008854547223 */ /* 0x000fe20000010087 */
[----:B------:R-:W-:Y:S01]  /*5860*/  UIMAD UR26, UR26, UR44, URZ ;  /* 0x0000002c1a1a72a4 */ /* 0x000fe2000f8e02ff */
[----:B------:R0:W-:Y:S01]  /*5870*/  STS [R47+0x10c0], R40 ;  /* 0x0010c0282f007388 */ /* 0x0001e20000000800 */
[----:B------:R-:W-:Y:S01]  /*5880*/  LEA.HI R41, R41, R78, RZ, 0x1b ;  /* 0x0000004e29297211 */ /* 0x000fe200078fd8ff */
[----:B------:R-:W-:Y:S01]  /*5890*/  IMAD.WIDE.U32 R42, R85, UR9, R42 ;  /* 0x00000009552a7c25 */ /* 0x000fe2000f8e002a */
[----:B------:R-:W-:Y:S01]  /*58a0*/  UIMAD UR26, UR9, UR45, UR26 ;  /* 0x0000002d091a72a4 */ /* 0x000fe2000f8e021a */
[----:B------:R-:W-:Y:S01]  /*58b0*/  STS [R47+0x10c4], R86 ;  /* 0x0010c4562f007388 */ /* 0x000fe20000000800 */
[----:B------:R-:W-:Y:S01]  /*58c0*/  LEA R85, R41, UR23, 0x2 ;  /* 0x0000001729557c11 */ /* 0x000fe2000f8e10ff */
[----:B------:R-:W-:Y:S01]  /*58d0*/  FFMA.FTZ R83, R83, R84, R133 ;  /* 0x0000005453537223 */ /* 0x000fe20000010085 */
[----:B------:R-:W-:Y:S01]  /*58e0*/  MOV R87, UR47 ;  /* 0x0000002f00577c02 */ /* 0x000fe20008000f00 */
[----:B------:R-:W-:Y:S01]  /*58f0*/  STS [R47+0x10c8], R92 ;  /* 0x0010c85c2f007388 */ /* 0x000fe20000000800 */
[----:B0-----:R-:W-:Y:S01]  /*5900*/  IADD3 R40, P2, PT, R42, UR32, RZ ;  /* 0x000000202a287c10 */ /* 0x001fe2000ff5e0ff */
[----:B------:R-:W-:-:S02]  /*5910*/  FFMA.FTZ R134, R80, R83, R134 ;  /* 0x0000005350867223 */ /* 0x000fc40000010086 */
[----:B------:R0:W-:Y:S01]  /*5920*/  STS [R47+0x10cc], R94 ;  /* 0x0010cc5e2f007388 */ /* 0x0001e20000000800 */
[----:B------:R-:W-:Y:S01]  /*5930*/  FMUL.FTZ R80, R101, R132 ;  /* 0x0000008465507220 */ /* 0x000fe20000410000 */
[----:B------:R-:W-:Y:S01]  /*5940*/  IADD3.X R41, PT, PT, R43, UR26, RZ, P2, !PT ;  /* 0x0000001a2b297c10 */ /* 0x000fe200097fe4ff */
[----:B------:R-:W-:Y:S01]  /*5950*/  FFMA.FTZ R82, R82, R134, R117 ;  /* 0x0000008652527223 */ /* 0x000fe20000010075 */
[----:B------:R-:W-:Y:S01]  /*5960*/  BAR.SYNC.DEFER_BLOCKING 0x0 ;  /* 0x0000000000007b1d */ /* 0x000fe20000010000 */
[----:B------:R-:W-:Y:S01]  /*5970*/  MOV R43, UR46 ;  /* 0x0000002e002b7c02 */ /* 0x000fe20008000f00 */
[----:B------:R-:W-:Y:S01]  /*5980*/  FFMA.FTZ R80, R5, R80, R46 ;  /* 0x0000005005507223 */ /* 0x000fe2000001002e */
[C---:B------:R-:W-:Y:S01]  /*5990*/  LOP3.LUT R46, R78.reuse, UR32, RZ, 0xfc, !PT ;  /* 0x000000204e2e7c12 */ /* 0x040fe2000f8efcff */
[----:B------:R-:W-:Y:S02]  /*59a0*/  FFMA.FTZ R116, R81, R82, R116 ;  /* 0x0000005251747223 */ /* 0x000fe40000010074 */
[----:B------:R-:W-:Y:S01]  /*59b0*/  IMAD.WIDE.U32 R40, R43, UR8, R40 ;  /* 0x000000082b287c25 */ /* 0x000fe2000f8e0028 */
[----:B0-----:R-:W-:-:S03]  /*59c0*/  IADD3 R47, PT, PT, R78, 0x180, RZ ;  /* 0x000001804e2f7810 */ /* 0x001fc60007ffe0ff */
[----:B------:R-:W-:Y:S01]  /*59d0*/  IMAD R43, R87, UR8, R41 ;  /* 0x00000008572b7c24 */ /* 0x000fe2000f8e0229 */
[----:B------:R-:W-:Y:S02]  /*59e0*/  LEA R42, P2, R40, UR48, 0x2 ;  /* 0x00000030282a7c11 */ /* 0x000fe4000f8410ff */
[----:B------:R-:W-:Y:S02]  /*59f0*/  IADD3 R41, PT, PT, R78, 0x100, RZ ;  /* 0x000001004e297810 */ /* 0x000fe40007ffe0ff */
[----:B------:R-:W-:Y:S02]  /*5a00*/  LEA.HI.X R43, R40, UR49, R43, 0x2, P2 ;  /* 0x00000031282b7c11 */ /* 0x000fe400090f142b */
[----:B------:R-:W-:Y:S02]  /*5a10*/  LEA.HI R40, R41, R78, RZ, 0x1b ;  /* 0x0000004e29287211 */ /* 0x000fe400078fd8ff */
[----:B------:R-:W-:Y:S02]  /*5a20*/  IADD3 R41, PT, PT, -R46, UR52, RZ ;  /* 0x000000342e297c10 */ /* 0x000fe4000fffe1ff */
[----:B------:R-:W-:-:S02]  /*5a30*/  IADD3 R87, PT, PT, R78, 0x200, RZ ;  /* 0x000002004e577810 */ /* 0x000fc40007ffe0ff */
[----:B------:R-:W-:Y:S01]  /*5a40*/  ISETP.GE.AND P6, PT, R41, 0x1, PT ;  /* 0x000000012900780c */ /* 0x000fe20003fc6270 */
[----:B------:R-:W0:Y:S01]  /*5a50*/  LDS R85, [R85+0x1290] ;  /* 0x0012900055557984 */ /* 0x000e220000000800 */
[----:B------:R-:W-:Y:S02]  /*5a60*/  LEA.HI R47, R47, R78, RZ, 0x1b ;  /* 0x0000004e2f2f7211 */ /* 0x000fe400078fd8ff */
[----:B------:R-:W-:Y:S02]  /*5a70*/  LEA R46, R40, UR23, 0x2 ;  /* 0x00000017282e7c11 */ /* 0x000fe4000f8e10ff */
[C---:B------:R-:W-:Y:S02]  /*5a80*/  ISETP.GE.AND P5, PT, R41.reuse, 0x81, PT ;  /* 0x000000812900780c */ /* 0x040fe40003fa6270 */
[C---:B------:R-:W-:Y:S02]  /*5a90*/  ISETP.GE.AND P4, PT, R41.reuse, 0x101, PT ;  /* 0x000001012900780c */ /* 0x040fe40003f86270 */
[----:B------:R-:W-:-:S02]  /*5aa0*/  ISETP.GE.AND P3, PT, R41, 0x181, PT ;  /* 0x000001812900780c */ /* 0x000fc40003f66270 */
[----:B------:R-:W-:Y:S01]  /*5ab0*/  ISETP.GE.AND P2, PT, R41, 0x201, PT ;  /* 0x000002012900780c */ /* 0x000fe20003f46270 */
[----:B------:R-:W-:-:S12]  /*5ac0*/  @!P6 BRA `(.L_x_2206) ;  /* 0x000000000010e947 */ /* 0x000fd80003800000 */
[----:B------:R-:W-:-:S04]  /*5ad0*/  LEA.HI R40, R78, R78, RZ, 0x1b ;  /* 0x0000004e4e287211 */ /* 0x000fc800078fd8ff */
[----:B------:R-:W-:-:S05]  /*5ae0*/  LEA R40, R40, UR23, 0x2 ;  /* 0x0000001728287c11 */ /* 0x000fca000f8e10ff */
[----:B------:R-:W1:Y:S04]  /*5af0*/  LDS R81, [R40+0x1090] ;  /* 0x0010900028517984 */ /* 0x000e680000000800 */
[----:B-1----:R1:W-:Y:S02]  /*5b00*/  REDG.E.ADD.F32.FTZ.RN.STRONG.GPU desc[UR36][R42.64], R81 ;  /* 0x000000512a0079a6 */ /* 0x0023e4000c12f324 */
.L_x_2206:
[----:B------:R-:W-:Y:S05]  /*5b10*/  BSYNC.RECONVERGENT B0 ;  /* 0x0000000000007941 */ /* 0x000fea0003800200 */
.L_x_2205:
[----:B------:R-:W-:Y:S01]  /*5b20*/  BSSY.RECONVERGENT B0, `(.L_x_2207) ;  /* 0x0000004000007945 */ /* 0x000fe20003800200 */
[----:B------:R-:W-:-:S03]  /*5b30*/  ISETP.GE.AND P6, PT, R41, 0x281, PT ;  /* 0x000002812900780c */ /* 0x000fc60003fc6270 */
[----:B------:R-:W-:Y:S10]  /*5b40*/  @!P5 BRA `(.L_x_2208) ;  /* 0x000000000004d947 */ /* 0x000ff40003800000 */
[----:B0-----:R2:W-:Y:S02]  /*5b50*/  REDG.E.ADD.F32.FTZ.RN.STRONG.GPU desc[UR36][R42.64+0x200], R85 ;  /* 0x000200552a0079a6 */ /* 0x0015e4000c12f324 */
.L_x_2208:
[----:B------:R-:W-:Y:S05]  /*5b60*/  BSYNC.RECONVERGENT B0 ;  /* 0x0000000000007941 */ /* 0x000fea0003800200 */
.L_x_2207:
[----:B0-2---:R-:W-:Y:S01]  /*5b70*/  LEA R85, R47, UR23, 0x2 ;  /* 0x000000172f557c11 */ /* 0x005fe2000f8e10ff */
[----:B------:R-:W-:Y:S01]  /*5b80*/  BSSY.RECONVERGENT B0, `(.L_x_2209) ;  /* 0x0000006000007945 */ /* 0x000fe20003800200 */
[----:B------:R0:W2:Y:S01]  /*5b90*/  LDS R47, [R46+0x1490] ;  /* 0x001490002e2f7984 */ /* 0x0000a20000000800 */
[----:B-1----:R-:W-:Y:S02]  /*5ba0*/  IADD3 R81, PT, PT, R78, 0x280, RZ ;  /* 0x000002804e517810 */ /* 0x002fe40007ffe0ff */
[----:B------:R-:W-:Y:S01]  /*5bb0*/  LEA.HI R40, R87, R78, RZ, 0x1b ;  /* 0x0000004e57287211 */ /* 0x000fe200078fd8ff */
[----:B------:R-:W-:Y:S06]  /*5bc0*/  @!P4 BRA `(.L_x_2210) ;  /* 0x000000000004c947 */ /* 0x000fec0003800000 */
[----:B--2---:R1:W-:Y:S02]  /*5bd0*/  REDG.E.ADD.F32.FTZ.RN.STRONG.GPU desc[UR36][R42.64+0x400], R47 ;  /* 0x0004002f2a0079a6 */ /* 0x0043e4000c12f324 */
.L_x_2210:
[----:B------:R-:W-:Y:S05]  /*5be0*/  BSYNC.RECONVERGENT B0 ;  /* 0x0000000000007941 */ /* 0x000fea0003800200 */
.L_x_2209:
[----:B-12---:R1:W2:Y:S01]  /*5bf0*/  LDS R47, [R85+0x1690] ;  /* 0x00169000552f7984 */ /* 0x0062a20000000800 */
[----:B------:R-:W-:Y:S01]  /*5c00*/  BSSY.RECONVERGENT B0, `(.L_x_2211) ;  /* 0x0000005000007945 */ /* 0x000fe20003800200 */
[----:B------:R-:W-:Y:S02]  /*5c10*/  LEA.HI R81, R81, R78, RZ, 0x1b ;  /* 0x0000004e51517211 */ /* 0x000fe400078fd8ff */
[----:B------:R-:W-:Y:S01]  /*5c20*/  LEA R40, R40, UR23, 0x2 ;  /* 0x0000001728287c11 */ /* 0x000fe2000f8e10ff */
[----:B------:R-:W-:Y:S06]  /*5c30*/  @!P3 BRA `(.L_x_2212) ;  /* 0x000000000004b947 */ /* 0x000fec0003800000 */
[----:B--2---:R3:W-:Y:S02]  /*5c40*/  REDG.E.ADD.F32.FTZ.RN.STRONG.GPU desc[UR36][R42.64+0x600], R47 ;  /* 0x0006002f2a0079a6 */ /* 0x0047e4000c12f324 */
.L_x_2212:
[----:B------:R-:W-:Y:S05]  /*5c50*/  BSYNC.RECONVERGENT B0 ;  /* 0x0000000000007941 */ /* 0x000fea0003800200 */
.L_x_2211:
[----:B--23--:R2:W3:Y:S01]  /*5c60*/  LDS R47, [R40+0x1890] ;  /* 0x00189000282f7984 */ /* 0x00c4e20000000800 */
[----:B------:R-:W-:Y:S01]  /*5c70*/  BSSY.RECONVERGENT B0, `(.L_x_2213) ;  /* 0x0000004000007945 */ /* 0x000fe20003800200 */
[----:B0-----:R-:W-:-:S03]  /*5c80*/  LEA R46, R81, UR23, 0x2 ;  /* 0x00000017512e7c11 */ /* 0x001fc6000f8e10ff */
[----:B------:R-:W-:Y:S05]  /*5c90*/  @!P2 BRA `(.L_x_2214) ;  /* 0x000000000004a947 */ /* 0x000fea0003800000 */
[----:B---3--:R0:W-:Y:S02]  /*5ca0*/  REDG.E.ADD.F32.FTZ.RN.STRONG.GPU desc[UR36][R42.64+0x800], R47 ;  /* 0x0008002f2a0079a6 */ /* 0x0081e4000c12f324 */
.L_x_2214:
[----:B------:R-:W-:Y:S05]  /*5cb0*/  BSYNC.RECONVERGENT B0 ;  /* 0x0000000000007941 */ /* 0x000fea0003800200 */
.L_x_2213:
[----:B0--3--:R0:W3:Y:S01]  /*5cc0*/  LDS R47, [R46+0x1a90] ;  /* 0x001a90002e2f7984 */ /* 0x0090e20000000800 */
[----:B------:R-:W-:Y:S01]  /*5cd0*/  BSSY.RECONVERGENT B0, `(.L_x_2215) ;  /* 0x0000005000007945 */ /* 0x000fe20003800200 */
[C---:B------:R-:W-:Y:S02]  /*5ce0*/  IADD3 R81, PT, PT, R78.reuse, 0x300, RZ ;  /* 0x000003004e517810 */ /* 0x040fe40007ffe0ff */
[----:B-1----:R-:W-:Y:S01]  /*5cf0*/  IADD3 R85, PT, PT, R78, 0x380, RZ ;  /* 0x000003804e557810 */ /* 0x002fe20007ffe0ff */
[----:B------:R-:W-:Y:S06]  /*5d00*/  @!P6 BRA `(.L_x_2216) ;  /* 0x000000000004e947 */ /* 0x000fec0003800000 */
[----:B---3--:R1:W-:Y:S02]  /*5d10*/  REDG.E.ADD.F32.FTZ.RN.STRONG.GPU desc[UR36][R42.64+0xa00], R47 ;  /* 0x000a002f2a0079a6 */ /* 0x0083e4000c12f324 */
.L_x_2216:
[----:B------:R-:W-:Y:S05]  /*5d20*/  BSYNC.RECONVERGENT B0 ;  /* 0x0000000000007941 */ /* 0x000fea0003800200 */
.L_x_2215:
[----:B-1-3--:R-:W-:Y:S01]  /*5d30*/  LOP3.LUT R47, R78, 0x400, RZ, 0xfc, !PT ;  /* 0x000004004e2f7812 */ /* 0x00afe200078efcff */
[----:B------:R-:W-:Y:S01]  /*5d40*/  BSSY.RECONVERGENT B0, `(.L_x_2217) ;  /* 0x000000f000007945 */ /* 0x000fe20003800200 */
[-C--:B------:R-:W-:Y:S02]  /*5d50*/  LEA.HI R81, R81, R78.reuse, RZ, 0x1b ;  /* 0x0000004e51517211 */ /* 0x080fe400078fd8ff */
[-C--:B--2---:R-:W-:Y:S02]  /*5d60*/  LEA.HI R40, R47, R78.reuse, RZ, 0x1b ;  /* 0x0000004e2f287211 */ /* 0x084fe400078fd8ff */
[----:B------:R-:W-:Y:S02]  /*5d70*/  LEA R47, R81, UR23, 0x2 ;  /* 0x00000017512f7c11 */ /* 0x000fe4000f8e10ff */
[----:B------:R-:W-:Y:S02]  /*5d80*/  ISETP.GE.AND P6, PT, R41, 0x301, PT ;  /* 0x000003012900780c */ /* 0x000fe40003fc6270 */
[----:B------:R-:W-:-:S02]  /*5d90*/  LEA.HI R85, R85, R78, RZ, 0x1b ;  /* 0x0000004e55557211 */ /* 0x000fc400078fd8ff */
[----:B------:R-:W1:Y:S01]  /*5da0*/  LDS R47, [R47+0x1c90] ;  /* 0x001c90002f2f7984 */ /* 0x000e620000000800 */
[----:B------:R-:W-:Y:S02]  /*5db0*/  IADD3 R91, PT, PT, R78, 0x480, RZ ;  /* 0x000004804e5b7810 */ /* 0x000fe40007ffe0ff */
[----:B------:R-:W-:Y:S02]  /*5dc0*/  LEA R85, R85, UR23, 0x2 ;  /* 0x0000001755557c11 */ /* 0x000fe4000f8e10ff */
[C---:B------:R-:W-:Y:S02]  /*5dd0*/  ISETP.GE.AND P2, PT, R41.reuse, 0x381, PT ;  /* 0x000003812900780c */ /* 0x040fe40003f46270 */
[C---:B------:R-:W-:Y:S02]  /*5de0*/  ISETP.GE.AND P3, PT, R41.reuse, 0x401, PT ;  /* 0x000004012900780c */ /* 0x040fe40003f66270 */
[C---:B------:R-:W-:Y:S02]  /*5df0*/  ISETP.GE.AND P4, PT, R41.reuse, 0x481, PT ;  /* 0x000004812900780c */ /* 0x040fe40003f86270 */
[----:B------:R-:W-:Y:S01]  /*5e00*/  ISETP.GE.AND P5, PT, R41, 0x501, PT ;  /* 0x000005012900780c */ /* 0x000fe20003fa6270 */
[----:B------:R-:W-:-:S12]  /*5e10*/  @!P6 BRA `(.L_x_2218) ;  /* 0x000000000004e947 */ /* 0x000fd80003800000 */
[----:B-1----:R2:W-:Y:S02]  /*5e20*/  REDG.E.ADD.F32.FTZ.RN.STRONG.GPU desc[UR36][R42.64+0xc00], R47 ;  /* 0x000c002f2a0079a6 */ /* 0x0025e4000c12f324 */
.L_x_2218:
[----:B------:R-:W-:Y:S05]  /*5e30*/  BSYNC.RECONVERGENT B0 ;  /* 0x0000000000007941 */ /* 0x000fea0003800200 */
.L_x_2217:
[----:B-12---:R1:W2:Y:S01]  /*5e40*/  LDS R47, [R85+0x1e90] ;  /* 0x001e9000552f7984 */ /* 0x0062a20000000800 */
[----:B------:R-:W-:Y:S01]  /*5e50*/  BSSY.RECONVERGENT B0, `(.L_x_2219) ;  /* 0x0000006000007945 */ /* 0x000fe20003800200 */
[----:B------:R-:W-:Y:S02]  /*5e60*/  IADD3 R81, PT, PT, R78, 0x500, RZ ;  /* 0x000005004e517810 */ /* 0x000fe40007ffe0ff */
[----:B------:R-:W-:Y:S02]  /*5e70*/  LEA.HI R91, R91, R78, RZ, 0x1b ;  /* 0x0000004e5b5b7211 */ /* 0x000fe400078fd8ff */
[----:B------:R-:W-:Y:S01]  /*5e80*/  LEA R40, R40, UR23, 0x2 ;  /* 0x0000001728287c11 */ /* 0x000fe2000f8e10ff */
[----:B------:R-:W-:Y:S06]  /*5e90*/  @!P2 BRA `(.L_x_2220) ;  /* 0x000000000004a947 */ /* 0x000fec0003800000 */
[----:B--2---:R3:W-:Y:S02]  /*5ea0*/  REDG.E.ADD.F32.FTZ.RN.STRONG.GPU desc[UR36][R42.64+0xe00], R47 ;  /* 0x000e002f2a0079a6 */ /* 0x0047e4000c12f324 */
.L_x_2220:
[----:B------:R-:W-:Y:S05]  /*5eb0*/  BSYNC.RECONVERGENT B0 ;  /* 0x0000000000007941 */ /* 0x000fea0003800200 */
.L_x_2219:
[----:B--23--:R2:W3:Y:S01]  /*5ec0*/  LDS R47, [R40+0x2090] ;  /* 0x00209000282f7984 */ /* 0x00c4e20000000800 */
[----:B------:R-:W-:Y:S01]  /*5ed0*/  BSSY.RECONVERGENT B0, `(.L_x_2221) ;  /* 0x0000005000007945 */ /* 0x000fe20003800200 */
[----:B------:R-:W-:Y:S02]  /*5ee0*/  LEA.HI R81, R81, R78, RZ, 0x1b ;  /* 0x0000004e51517211 */ /* 0x000fe400078fd8ff */
[----:B------:R-:W-:Y:S01]  /*5ef0*/  LEA R91, R91, UR23, 0x2 ;  /* 0x000000175b5b7c11 */ /* 0x000fe2000f8e10ff */
[----:B------:R-:W-:Y:S06]  /*5f00*/  @!P3 BRA `(.L_x_2222) ;  /* 0x000000000004b947 */ /* 0x000fec0003800000 */
[----:B---3--:R4:W-:Y:S02]  /*5f10*/  REDG.E.ADD.F32.FTZ.RN.STRONG.GPU desc[UR36][R42.64+0x1000], R47 ;  /* 0x0010002f2a0079a6 */ /* 0x0089e4000c12f324 */
.L_x_2222:
[----:B------:R-:W-:Y:S05]  /*5f20*/  BSYNC.RECONVERGENT B0 ;  /* 0x0000000000007941 */ /* 0x000fea0003800200 */
.L_x_2221:
[----:B---34-:R3:W4:Y:S01]  /*5f30*/  LDS R47, [R91+0x2290] ;  /* 0x002290005b2f7984 */ /* 0x0187220000000800 */
[----:B------:R-:W-:Y:S01]  /*5f40*/  BSSY.RECONVERGENT B0, `(.L_x_2223) ;  /* 0x0000005000007945 */ /* 0x000fe20003800200 */
[----:B-1----:R-:W-:Y:S02]  /*5f50*/  IADD3 R85, PT, PT, R78, 0x580, RZ ;  /* 0x000005804e557810 */ /* 0x002fe40007ffe0ff */
[----:B------:R-:W-:Y:S01]  /*5f60*/  LEA R81, R81, UR23, 0x2 ;  /* 0x0000001751517c11 */ /* 0x000fe2000f8e10ff */
[----:B------:R-:W-:Y:S06]  /*5f70*/  @!P4 BRA `(.L_x_2224) ;  /* 0x000000000004c947 */ /* 0x000fec0003800000 */
[----:B----4-:R1:W-:Y:S02]  /*5f80*/  REDG.E.ADD.F32.FTZ.RN.STRONG.GPU desc[UR36][R42.64+0x1200], R47 ;  /* 0x0012002f2a0079a6 */ /* 0x0103e4000c12f324 */
.L_x_2224:
[----:B------:R-:W-:Y:S05]  /*5f90*/  BSYNC.RECONVERGENT B0 ;  /* 0x0000000000007941 */ /* 0x000fea0003800200 */
.L_x_2223:
[----:B-1--4-:R1:W4:Y:S01]  /*5fa0*/  LDS R47, [R81+0x2490] ;  /* 0x00249000512f7984 */ /* 0x0123220000000800 */
[----:B------:R-:W-:Y:S01]  /*5fb0*/  BSSY.RECONVERGENT B0, `(.L_x_2225) ;  /* 0x0000004000007945 */ /* 0x000fe20003800200 */
[----:B------:R-:W-:-:S03]  /*5fc0*/  LEA.HI R85, R85, R78, RZ, 0x1b ;  /* 0x0000004e55557211 */ /* 0x000fc600078fd8ff */
[----:B------:R-:W-:Y:S05]  /*5fd0*/  @!P5 BRA `(.L_x_2226) ;  /* 0x000000000004d947 */ /* 0x000fea0003800000 */
[----:B----4-:R4:W-:Y:S02]  /*5fe0*/  REDG.E.ADD.F32.FTZ.RN.STRONG.GPU desc[UR36][R42.64+0x1400], R47 ;  /* 0x0014002f2a0079a6 */ /* 0x0109e4000c12f324 */
.L_x_2226:
[----:B------:R-:W-:Y:S05]  /*5ff0*/  BSYNC.RECONVERGENT B0 ;  /* 0x0000000000007941 */ /* 0x000fea0003800200 */
.L_x_2225:
[----:B----4-:R-:W-:Y:S01]  /*6000*/  LEA R47, R85, UR23, 0x2 ;  /* 0x00000017552f7c11 */ /* 0x010fe2000f8e10ff */
[----:B------:R-:W-:Y:S01]  /*6010*/  BSSY.RECONVERGENT B0, `(.L_x_2227) ;  /* 0x000000b000007945 */ /* 0x000fe20003800200 */
[----:B------:R-:W-:Y:S01]  /*6020*/  ISETP.GE.AND P6, PT, R41, 0x581, PT ;  /* 0x000005812900780c */ /* 0x000fe20003fc6270 */
[-C--:B------:R-:W-:Y:S01]  /*6030*/  FFMA.FTZ R115, R75, -R64.reuse, R115 ;  /* 0x800000404b737223 */ /* 0x080fe20000010073 */
[C---:B------:R-:W-:Y:S01]  /*6040*/  ISETP.GE.AND P2, PT, R41.reuse, 0x601, PT ;  /* 0x000006012900780c */ /* 0x040fe20003f46270 */
[----:B--2---:R-:W-:Y:S01]  /*6050*/  FMUL.FTZ R40, R116, R64 ;  /* 0x0000004074287220 */ /* 0x004fe20000410000 */
[----:B------:R-:W2:Y:S01]  /*6060*/  LDS R47, [R47+0x2690] ;  /* 0x002690002f2f7984 */ /* 0x000ea20000000800 */
[C---:B------:R-:W-:Y:S02]  /*6070*/  ISETP.GE.AND P3, PT, R41.reuse, 0x681, PT ;  /* 0x000006812900780c */ /* 0x040fe40003f66270 */
[C---:B------:R-:W-:Y:S02]  /*6080*/  ISETP.GE.AND P4, PT, R41.reuse, 0x701, PT ;  /* 0x000007012900780c */ /* 0x040fe40003f86270 */
[----:B------:R-:W-:-:S04]  /*6090*/  ISETP.GE.AND P5, PT, R41, 0x781, PT ;  /* 0x000007812900780c */ /* 0x000fc80003fa6270 */
[----:B------:R-:W-:Y:S09]  /*60a0*/  @!P6 BRA `(.L_x_2228) ;  /* 0x000000000004e947 */ /* 0x000ff20003800000 */
[----:B--2---:R4:W-:Y:S02]  /*60b0*/  REDG.E.ADD.F32.FTZ.RN.STRONG.GPU desc[UR36][R42.64+0x1600], R47 ;  /* 0x0016002f2a0079a6 */ /* 0x0049e4000c12f324 */
.L_x_2228:
[----:B------:R-:W-:Y:S05]  /*60c0*/  BSYNC.RECONVERGENT B0 ;  /* 0x0000000000007941 */ /* 0x000fea0003800200 */
.L_x_2227:
[-C--:B------:R-:W-:Y:S01]  /*60d0*/  FFMA.FTZ R118, R26, -R59.reuse, R118 ;  /* 0x8000003b1a767223 */ /* 0x080fe20000010076 */
[----:B------:R-:W-:Y:S01]  /*60e0*/  FMUL.FTZ R41, R82, R59 ;  /* 0x0000003b52297220 */ /* 0x000fe20000410000 */
[----:B------:R-:W-:Y:S01]  /*60f0*/  FFMA.FTZ R86, R40, R115, RZ ;  /* 0x0000007328567223 */ /* 0x000fe200000100ff */
[-C--:B------:R-:W-:Y:S01]  /*6100*/  FFMA.FTZ R119, R74, -R63.reuse, R119 ;  /* 0x8000003f4a777223 */ /* 0x080fe20000010077 */
[----:B0-----:R-:W-:Y:S01]  /*6110*/  FMUL.FTZ R46, R134, R63 ;  /* 0x0000003f862e7220 */ /* 0x001fe20000410000 */
[-C--:B------:R-:W-:Y:S01]  /*6120*/  FFMA.FTZ R120, R24, -R49.reuse, R120 ;  /* 0x8000003118787223 */ /* 0x080fe20000010078 */
[----:B-1----:R-:W-:Y:S01]  /*6130*/  FFMA.FTZ R81, R41, R118, R86 ;  /* 0x0000007629517223 */ /* 0x002fe20000010056 */
[----:B--2-4-:R-:W-:Y:S01]  /*6140*/  FMUL.FTZ R47, R83, R49 ;  /* 0x00000031532f7220 */ /* 0x014fe20000410000 */
[----:B------:R-:W-:Y:S01]  /*6150*/  IADD3 R85, PT, PT, R78, 0x600, RZ ;  /* 0x000006004e557810 */ /* 0x000fe20007ffe0ff */
[-C--:B------:R-:W-:Y:S01]  /*6160*/  FFMA.FTZ R121, R73, -R62.reuse, R121 ;  /* 0x8000003e49797223 */ /* 0x080fe20000010079 */
[----:B------:R-:W-:Y:S01]  /*6170*/  FFMA.FTZ R92, R46, R119, R81 ;  /* 0x000000772e5c7223 */ /* 0x000fe20000010051 */
[----:B------:R-:W-:Y:S01]  /*6180*/  FMUL.FTZ R86, R84, R62 ;  /* 0x0000003e54567220 */ /* 0x000fe20000410000 */
[----:B---3--:R-:W-:Y:S01]  /*6190*/  LEA.HI R91, R85, R78, RZ, 0x1b ;  /* 0x0000004e555b7211 */ /* 0x008fe200078fd8ff */
[----:B------:R-:W-:Y:S01]  /*61a0*/  FFMA.FTZ R122, R23, -R30, R122 ;  /* 0x8000001e177a7223 */ /* 0x000fe2000001007a */
[----:B------:R-:W-:Y:S01]  /*61b0*/  FFMA.FTZ R81, R47, R120, R92 ;  /* 0x000000782f517223 */ /* 0x000fe2000001005c */
[----:B------:R-:W-:Y:S01]  /*61c0*/  FMUL.FTZ R85, R136, R30 ;  /* 0x0000001e88557220 */ /* 0x000fe20000410000 */
[----:B------:R-:W-:Y:S01]  /*61d0*/  FFMA.FTZ R123, R72, -R61, R123 ;  /* 0x8000003d487b7223 */ /* 0x000fe2000001007b */
[----:B------:R-:W-:Y:S01]  /*61e0*/  LEA R95, R91, UR23, 0x2 ;  /* 0x000000175b5f7c11 */ /* 0x000fe2000f8e10ff */
[----:B------:R-:W-:Y:S01]  /*61f0*/  FFMA.FTZ R94, R86, R121, R81 ;  /* 0x00000079565e7223 */ /* 0x000fe20000010051 */
[----:B------:R-:W-:Y:S01]  /*6200*/  FMUL.FTZ R92, R88, R61 ;  /* 0x0000003d585c7220 */ /* 0x000fe20000410000 */
[----:B------:R-:W-:Y:S01]  /*6210*/  IADD3 R93, PT, PT, R78, 0x680, RZ ;  /* 0x000006804e5d7810 */ /* 0x000fe20007ffe0ff */
[----:B------:R-:W-:Y:S01]  /*6220*/  BSSY.RECONVERGENT B0, `(.L_x_2229) ;  /* 0x000000a000007945 */ /* 0x000fe20003800200 */
[----:B------:R-:W-:Y:S01]  /*6230*/  FFMA.FTZ R81, R85, R122, R94 ;  /* 0x0000007a55517223 */ /* 0x000fe2000001005e */
[----:B------:R-:W-:Y:S01]  /*6240*/  FFMA.FTZ R124, R20, -R22, R124 ;  /* 0x80000016147c7223 */ /* 0x000fe2000001007c */
[----:B------:R-:W-:Y:S01]  /*6250*/  LEA.HI R93, R93, R78, RZ, 0x1b ;  /* 0x0000004e5d5d7211 */ /* 0x000fe200078fd8ff */
[----:B------:R-:W-:Y:S01]  /*6260*/  FMUL.FTZ R91, R141, R22 ;  /* 0x000000168d5b7220 */ /* 0x000fe20000410000 */
[----:B------:R-:W-:-:S02]  /*6270*/  FFMA.FTZ R94, R92, R123, R81 ;  /* 0x0000007b5c5e7223 */ /* 0x000fc40000010051 */
[----:B------:R0:W1:Y:S01]  /*6280*/  LDS R81, [R95+0x2890] ;  /* 0x002890005f517984 */ /* 0x0000620000000800 */
[----:B------:R-:W-:Y:S01]  /*6290*/  LEA R97, R93, UR23, 0x2 ;  /* 0x000000175d617c11 */ /* 0x000fe2000f8e10ff */
[----:B------:R-:W-:Y:S06]  /*62a0*/  @!P2 BRA `(.L_x_2230) ;  /* 0x000000000004a947 */ /* 0x000fec0003800000 */
[----:B-1----:R2:W-:Y:S02]  /*62b0*/  REDG.E.ADD.F32.FTZ.RN.STRONG.GPU desc[UR36][R42.64+0x1800], R81 ;  /* 0x001800512a0079a6 */ /* 0x0025e4000c12f324 */
.L_x_2230:
[----:B------:R-:W-:Y:S05]  /*62c0*/  BSYNC.RECONVERGENT B0 ;  /* 0x0000000000007941 */ /* 0x000fea0003800200 */
.L_x_2229:
[----:B-12---:R1:W2:Y:S01]  /*62d0*/  LDS R81, [R97+0x2a90] ;  /* 0x002a900061517984 */ /* 0x0062a20000000800 */
[----:B------:R-:W-:Y:S01]  /*62e0*/  BSSY.RECONVERGENT B0, `(.L_x_2231) ;  /* 0x0000006000007945 */ /* 0x000fe20003800200 */
[-C--:B------:R-:W-:Y:S01]  /*62f0*/  FFMA.FTZ R125, R71, -R60.reuse, R125 ;  /* 0x8000003c477d7223 */ /* 0x080fe2000001007d */
[----:B------:R-:W-:Y:S01]  /*6300*/  FMUL.FTZ R93, R140, R60 ;  /* 0x0000003c8c5d7220 */ /* 0x000fe20000410000 */
[----:B------:R-:W-:Y:S01]  /*6310*/  FFMA.FTZ R96, R91, R124, R94 ;  /* 0x0000007c5b607223 */ /* 0x000fe2000001005e */
[----:B------:R-:W-:Y:S06]  /*6320*/  @!P3 BRA `(.L_x_2232) ;  /* 0x000000000004b947 */ /* 0x000fec0003800000 */
[----:B--2---:R3:W-:Y:S02]  /*6330*/  REDG.E.ADD.F32.FTZ.RN.STRONG.GPU desc[UR36][R42.64+0x1a00], R81 ;  /* 0x001a00512a0079a6 */ /* 0x0047e4000c12f324 */
.L_x_2232:
[----:B------:R-:W-:Y:S05]  /*6340*/  BSYNC.RECONVERGENT B0 ;  /* 0x0000000000007941 */ /* 0x000fea0003800200 */
.L_x_2231:
[----:B------:R-:W-:Y:S01]  /*6350*/  IADD3 R99, PT, PT, R78, 0x700, RZ ;  /* 0x000007004e637810 */ /* 0x000fe20007ffe0ff */
[-C--:B------:R-:W-:Y:S01]  /*6360*/  FFMA.FTZ R126, R17, -R19.reuse, R126 ;  /* 0x80000013117e7223 */ /* 0x080fe2000001007e */
[----:B------:R-:W-:Y:S01]  /*6370*/  FMUL.FTZ R94, R90, R19 ;  /* 0x000000135a5e7220 */ /* 0x000fe20000410000 */
[----:B--23--:R-:W-:Y:S01]  /*6380*/  FFMA.FTZ R81, R93, R125, R96 ;  /* 0x0000007d5d517223 */ /* 0x00cfe20000010060 */
[----:B------:R-:W-:Y:S01]  /*6390*/  LEA.HI R99, R99, R78, RZ, 0x1b ;  /* 0x0000004e63637211 */ /* 0x000fe200078fd8ff */
[-C--:B------:R-:W-:Y:S01]  /*63a0*/  FFMA.FTZ R127, R70, -R54.reuse, R127 ;  /* 0x80000036467f7223 */ /* 0x080fe2000001007f */
[----:B0-----:R-:W-:Y:S01]  /*63b0*/  FMUL.FTZ R95, R89, R54 ;  /* 0x00000036595f7220 */ /* 0x001fe20000410000 */
[----:B------:R-:W-:Y:S01]  /*63c0*/  FFMA.FTZ R100, R94, R126, R81 ;  /* 0x0000007e5e647223 */ /* 0x000fe20000010051 */
[----:B------:R-:W-:Y:S01]  /*63d0*/  LEA R99, R99, UR23, 0x2 ;  /* 0x0000001763637c11 */ /* 0x000fe2000f8e10ff */
[-C--:B------:R-:W-:Y:S01]  /*63e0*/  FFMA.FTZ R128, R14, -R16.reuse, R128 ;  /* 0x800000100e807223 */ /* 0x080fe20000010080 */
[----:B------:R-:W-:Y:S01]  /*63f0*/  FMUL.FTZ R96, R45, R16 ;  /* 0x000000102d607220 */ /* 0x000fe20000410000 */
[----:B------:R-:W-:Y:S01]  /*6400*/  FFMA.FTZ R81, R95, R127, R100 ;  /* 0x0000007f5f517223 */ /* 0x000fe20000010064 */
[-C--:B------:R-:W-:Y:S01]  /*6410*/  FFMA.FTZ R129, R69, -R35.reuse, R129 ;  /* 0x8000002345817223 */ /* 0x080fe20000010081 */
[----:B-1----:R-:W-:Y:S01]  /*6420*/  FMUL.FTZ R97, R44, R35 ;  /* 0x000000232c617220 */ /* 0x002fe20000410000 */
[----:B------:R-:W0:Y:S01]  /*6430*/  LDS R99, [R99+0x2c90] ;  /* 0x002c900063637984 */ /* 0x000e220000000800 */
[----:B------:R-:W-:Y:S01]  /*6440*/  FFMA.FTZ R100, R96, R128, R81 ;  /* 0x0000008060647223 */ /* 0x000fe20000010051 */
[-C--:B------:R-:W-:Y:S01]  /*6450*/  FFMA.FTZ R130, R11, -R13.reuse, R130 ;  /* 0x8000000d0b827223 */ /* 0x080fe20000010082 */
[----:B------:R-:W-:Y:S01]  /*6460*/  IADD3 R101, PT, PT, R78, 0x780, RZ ;  /* 0x000007804e657810 */ /* 0x000fe20007ffe0ff */
[----:B------:R-:W-:Y:S01]  /*6470*/  FMUL.FTZ R102, R98, R13 ;  /* 0x0000000d62667220 */ /* 0x000fe20000410000 */
[----:B------:R-:W-:Y:S01]  /*6480*/  FFMA.FTZ R81, R97, R129, R100 ;  /* 0x0000008161517223 */ /* 0x000fe20000010064 */
[-C--:B------:R-:W-:Y:S01]  /*6490*/  FFMA.FTZ R131, R68, -R25.reuse, R131 ;  /* 0x8000001944837223 */ /* 0x080fe20000010083 */
[----:B------:R-:W-:Y:S01]  /*64a0*/  LEA.HI R101, R101, R78, RZ, 0x1b ;  /* 0x0000004e65657211 */ /* 0x000fe200078fd8ff */
[----:B------:R-:W-:Y:S01]  /*64b0*/  FMUL.FTZ R100, R143, R25 ;  /* 0x000000198f647220 */ /* 0x000fe20000410000 */
[----:B------:R-:W-:Y:S01]  /*64c0*/  FFMA.FTZ R81, R102, R130, R81 ;  /* 0x0000008266517223 */ /* 0x000fe20000010051 */
[----:B------:R-:W-:Y:S01]  /*64d0*/  BSSY.RECONVERGENT B0, `(.L_x_2233) ;  /* 0x0000007000007945 */ /* 0x000fe20003800200 */
[-C--:B------:R-:W-:Y:S01]  /*64e0*/  FFMA.FTZ R132, R10, -R9.reuse, R132 ;  /* 0x800000090a847223 */ /* 0x080fe20000010084 */
[----:B------:R-:W-:Y:S01]  /*64f0*/  LEA R101, R101, UR23, 0x2 ;  /* 0x0000001765657c11 */ /* 0x000fe2000f8e10ff */
[----:B------:R-:W-:Y:S01]  /*6500*/  FMUL.FTZ R106, R104, R9 ;  /* 0x00000009686a7220 */ /* 0x000fe20000410000 */
[----:B------:R-:W-:Y:S01]  /*6510*/  FFMA.FTZ R81, R100, R131, R81 ;  /* 0x0000008364517223 */ /* 0x000fe20000010051 */
[----:B------:R-:W-:Y:S06]  /*6520*/  @!P4 BRA `(.L_x_2234) ;  /* 0x000000000004c947 */ /* 0x000fec0003800000 */
[----:B0-----:R1:W-:Y:S02]  /*6530*/  REDG.E.ADD.F32.FTZ.RN.STRONG.GPU desc[UR36][R42.64+0x1c00], R99 ;  /* 0x001c00632a0079a6 */ /* 0x0013e4000c12f324 */
.L_x_2234:
[----:B------:R-:W-:Y:S05]  /*6540*/  BSYNC.RECONVERGENT B0 ;  /* 0x0000000000007941 */ /* 0x000fea0003800200 */
.L_x_2233:
[----:B01----:R0:W1:Y:S01]  /*6550*/  LDS R99, [R101+0x2e90] ;  /* 0x002e900065637984 */ /* 0x0030620000000800 */
[----:B------:R-:W-:Y:S01]  /*6560*/  BSSY.RECONVERGENT B0, `(.L_x_2235) ;  /* 0x0000004000007945 */ /* 0x000fe20003800200 */
[----:B------:R-:W-:-:S03]  /*6570*/  FFMA.FTZ R81, R106, R132, R81 ;  /* 0x000000846a517223 */ /* 0x000fc60000010051 */
[----:B------:R-:W-:Y:S05]  /*6580*/  @!P5 BRA `(.L_x_2236) ;  /* 0x000000000004d947 */ /* 0x000fea0003800000 */
[----:B-1----:R2:W-:Y:S02]  /*6590*/  REDG.E.ADD.F32.FTZ.RN.STRONG.GPU desc[UR36][R42.64+0x1e00], R99 ;  /* 0x001e00632a0079a6 */ /* 0x0025e4000c12f324 */
.L_x_2236:
[----:B------:R-:W-:Y:S05]  /*65a0*/  BSYNC.RECONVERGENT B0 ;  /* 0x0000000000007941 */ /* 0x000fea0003800200 */
.L_x_2235:
[----:B------:R-:W3:Y:S04]  /*65b0*/  LDL.LU R107, [R1] ;  /* 0x00000000016b7983 */ /* 0x000ee80000300800 */
[----:B------:R-:W4:Y:S01]  /*65c0*/  LDL.LU R105, [R1+0x4] ;  /* 0x0000040001697983 */ /* 0x000f220000300800 */
[----:B------:R-:W-:Y:S01]  /*65d0*/  FADD.FTZ R4, R100, R4 ;  /* 0x0000000464047221 */ /* 0x000fe20000010000 */
[----:B------:R-:W-:Y:S01]  /*65e0*/  FADD.FTZ R150, R97, R150 ;  /* 0x0000009661967221 */ /* 0x000fe20000010000 */
[----:B------:R-:W-:Y:S01]  /*65f0*/  FADD.FTZ R158, R91, R158 ;  /* 0x0000009e5b9e7221 */ /* 0x000fe20000010000 */
[----:B------:R-:W5:Y:S01]  /*6600*/  S2R R103, SR_LANEID ;  /* 0x0000000000677919 */ /* 0x000f620000000000 */
[----:B------:R-:W-:Y:S01]  /*6610*/  FADD.FTZ R164, R47, R164 ;  /* 0x000000a42fa47221 */ /* 0x000fe20000010000 */
[----:B------:R-:W-:Y:S01]  /*6620*/  ISETP.NE.AND P3, PT, R78, RZ, PT ;  /* 0x000000ff4e00720c */ /* 0x000fe20003f65270 */
[----:B------:R-:W-:Y:S01]  /*6630*/  FADD.FTZ R165, R46, R165 ;  /* 0x000000a52ea57221 */ /* 0x000fe20000010000 */
[----:B--2---:R-:W2:Y:S01]  /*6640*/  SHFL.DOWN PT, R42, R81, 0x1, 0x1f ;  /* 0x08201f00512a7f89 */ /* 0x004ea200000e0000 */
[----:B------:R-:W-:Y:S01]  /*6650*/  FADD.FTZ R160, R85, R160 ;  /* 0x000000a055a07221 */ /* 0x000fe20000010000 */
[----:B------:R-:W-:Y:S01]  /*6660*/  BSSY.RECONVERGENT B0, `(.L_x_2237) ;  /* 0x000007e000007945 */ /* 0x000fe20003800200 */
[----:B------:R-:W-:Y:S01]  /*6670*/  FADD.FTZ R2, R106, R2 ;  /* 0x000000026a027221 */ /* 0x000fe20000010000 */
[----:B------:R-:W0:Y:S01]  /*6680*/  SHFL.DOWN PT, R43, R80, 0x1, 0x1f ;  /* 0x08201f00502b7f89 */ /* 0x000e2200000e0000 */
[----:B------:R-:W-:Y:S01]  /*6690*/  FADD.FTZ R3, R102, R3 ;  /* 0x0000000366037221 */ /* 0x000fe20000010000 */
[----:B------:R-:W-:Y:S01]  /*66a0*/  FADD.FTZ R151, R96, R151 ;  /* 0x0000009760977221 */ /* 0x000fe20000010000 */
[----:B------:R-:W-:Y:S01]  /*66b0*/  FADD.FTZ R152, R95, R152 ;  /* 0x000000985f987221 */ /* 0x000fe20000010000 */
[----:B------:R-:W-:Y:S01]  /*66c0*/  FADD.FTZ R153, R94, R153 ;  /* 0x000000995e997221 */ /* 0x000fe20000010000 */
[----:B------:R-:W-:Y:S01]  /*66d0*/  FADD.FTZ R154, R93, R154 ;  /* 0x0000009a5d9a7221 */ /* 0x000fe20000010000 */
[----:B------:R-:W-:Y:S01]  /*66e0*/  FADD.FTZ R159, R92, R159 ;  /* 0x0000009f5c9f7221 */ /* 0x000fe20000010000 */
[----:B------:R-:W-:Y:S01]  /*66f0*/  FADD.FTZ R161, R86, R161 ;  /* 0x000000a156a17221 */ /* 0x000fe20000010000 */
[----:B-----5:R-:W-:-:S13]  /*6700*/  ISETP.GT.AND P2, PT, R103, 0x1e, PT ;  /* 0x0000001e6700780c */ /* 0x020fda0003f44270 */
[----:B--2---:R-:W-:Y:S01]  /*6710*/  @!P2 FADD.FTZ R81, R81, R42 ;  /* 0x0000002a5151a221 */ /* 0x004fe20000010000 */
[----:B0-----:R-:W-:Y:S01]  /*6720*/  @!P2 FADD.FTZ R80, R80, R43 ;  /* 0x0000002b5050a221 */ /* 0x001fe20000010000 */
[----:B------:R-:W-:-:S03]  /*6730*/  ISETP.GT.AND P2, PT, R103, 0x1d, PT ;  /* 0x0000001d6700780c */ /* 0x000fc60003f44270 */
[----:B------:R-:W0:Y:S04]  /*6740*/  SHFL.DOWN PT, R42, R81, 0x2, 0x1f ;  /* 0x08401f00512a7f89 */ /* 0x000e2800000e0000 */
[----:B------:R-:W2:Y:S06]  /*6750*/  SHFL.DOWN PT, R43, R80, 0x2, 0x1f ;  /* 0x08401f00502b7f89 */ /* 0x000eac00000e0000 */
[----:B0-----:R-:W-:Y:S01]  /*6760*/  @!P2 FADD.FTZ R81, R81, R42 ;  /* 0x0000002a5151a221 */ /* 0x001fe20000010000 */
[----:B------:R-:W-:Y:S01]  /*6770*/  FMUL.FTZ R42, R79, R143 ;  /* 0x0000008f4f2a7220 */ /* 0x000fe20000410000 */
[----:B--2---:R-:W-:-:S03]  /*6780*/  @!P2 FADD.FTZ R80, R80, R43 ;  /* 0x0000002b5050a221 */ /* 0x004fc60000010000 */
[----:B------:R-:W0:Y:S01]  /*6790*/  SHFL.DOWN PT, R108, R81, 0x4, 0x1f ;  /* 0x08801f00516c7f89 */ /* 0x000e2200000e0000 */
[----:B------:R-:W-:Y:S01]  /*67a0*/  ISETP.GT.AND P2, PT, R103, 0x1b, PT ;  /* 0x0000001b6700780c */ /* 0x000fe20003f44270 */
[----:B------:R-:W-:Y:S01]  /*67b0*/  FMUL.FTZ R43, R79, R104 ;  /* 0x000000684f2b7220 */ /* 0x000fe20000410000 */
[----:B------:R-:W-:Y:S01]  /*67c0*/  FMUL.FTZ R131, R131, R42 ;  /* 0x0000002a83837220 */ /* 0x000fe20000410000 */
[----:B------:R-:W2:Y:S01]  /*67d0*/  SHFL.DOWN PT, R101, R80, 0x4, 0x1f ;  /* 0x08801f0050657f89 */ /* 0x000ea200000e0000 */
[C---:B------:R-:W-:Y:S01]  /*67e0*/  FMUL.FTZ R42, R79.reuse, R44 ;  /* 0x0000002c4f2a7220 */ /* 0x040fe20000410000 */
[----:B-1----:R-:W-:Y:S01]  /*67f0*/  FMUL.FTZ R99, R132, R43 ;  /* 0x0000002b84637220 */ /* 0x002fe20000410000 */
[----:B------:R-:W-:Y:S01]  /*6800*/  FMUL.FTZ R43, R79, R98 ;  /* 0x000000624f2b7220 */ /* 0x000fe20000410000 */
[----:B------:R-:W-:Y:S01]  /*6810*/  FFMA.FTZ R131, R68, R143, R131 ;  /* 0x0000008f44837223 */ /* 0x000fe20000010083 */
[----:B------:R-:W-:Y:S01]  /*6820*/  FMUL.FTZ R42, R129, R42 ;  /* 0x0000002a812a7220 */ /* 0x000fe20000410000 */
[----:B------:R-:W-:Y:S01]  /*6830*/  FFMA.FTZ R104, R10, R104, R99 ;  /* 0x000000680a687223 */ /* 0x000fe20000010063 */
[----:B------:R-:W-:Y:S01]  /*6840*/  FMUL.FTZ R130, R130, R43 ;  /* 0x0000002b82827220 */ /* 0x000fe20000410000 */
[----:B------:R-:W-:Y:S01]  /*6850*/  FMUL.FTZ R43, R79, R45 ;  /* 0x0000002d4f2b7220 */ /* 0x000fe20000410000 */
[----:B------:R-:W-:Y:S01]  /*6860*/  FFMA.FTZ R99, R69, R44, R42 ;  /* 0x0000002c45637223 */ /* 0x000fe2000001002a */
[----:B------:R-:W-:Y:S01]  /*6870*/  FMUL.FTZ R42, R79, R89 ;  /* 0x000000594f2a7220 */ /* 0x000fe20000410000 */
[----:B------:R-:W-:Y:S01]  /*6880*/  FFMA.FTZ R130, R11, R98, R130 ;  /* 0x000000620b827223 */ /* 0x000fe20000010082 */
[----:B------:R-:W-:Y:S01]  /*6890*/  FMUL.FTZ R97, R128, R43 ;  /* 0x0000002b80617220 */ /* 0x000fe20000410000 */
[----:B------:R-:W-:Y:S01]  /*68a0*/  FMUL.FTZ R43, R79, R90 ;  /* 0x0000005a4f2b7220 */ /* 0x000fe20000410000 */
[----:B------:R-:W-:Y:S01]  /*68b0*/  FMUL.FTZ R127, R127, R42 ;  /* 0x0000002a7f7f7220 */ /* 0x000fe20000410000 */
[----:B------:R-:W-:Y:S01]  /*68c0*/  FMUL.FTZ R42, R79, R140 ;  /* 0x0000008c4f2a7220 */ /* 0x000fe20000410000 */
[----:B------:R-:W-:Y:S01]  /*68d0*/  FFMA.FTZ R97, R14, R45, R97 ;  /* 0x0000002d0e617223 */ /* 0x000fe20000010061 */
[----:B------:R-:W-:Y:S01]  /*68e0*/  FMUL.FTZ R126, R126, R43 ;  /* 0x0000002b7e7e7220 */ /* 0x000fe20000410000 */
[----:B------:R-:W-:Y:S01]  /*68f0*/  FFMA.FTZ R44, R70, R89, R127 ;  /* 0x00000059462c7223 */ /* 0x000fe2000001007f */
[----:B------:R-:W-:Y:S01]  /*6900*/  FMUL.FTZ R42, R125, R42 ;  /* 0x0000002a7d2a7220 */ /* 0x000fe20000410000 */
[----:B0-----:R-:W-:Y:S01]  /*6910*/  @!P2 FADD.FTZ R81, R81, R108 ;  /* 0x0000006c5151a221 */ /* 0x001fe20000010000 */
[----:B------:R-:W-:Y:S01]  /*6920*/  FMUL.FTZ R43, R79, R141 ;  /* 0x0000008d4f2b7220 */ /* 0x000fe20000410000 */
[----:B------:R-:W-:Y:S01]  /*6930*/  FADD.FTZ R39, R44, R39 ;  /* 0x000000272c277221 */ /* 0x000fe20000010000 */
[----:B------:R-:W-:Y:S01]  /*6940*/  FFMA.FTZ R140, R71, R140, R42 ;  /* 0x0000008c478c7223 */ /* 0x000fe2000001002a */
[----:B--2---:R-:W-:Y:S01]  /*6950*/  @!P2 FADD.FTZ R80, R80, R101 ;  /* 0x000000655050a221 */ /* 0x004fe20000010000 */
[----:B------:R-:W0:Y:S01]  /*6960*/  SHFL.DOWN PT, R100, R81, 0x8, 0x1f ;  /* 0x09001f0051647f89 */ /* 0x000e2200000e0000 */
[----:B------:R-:W-:Y:S01]  /*6970*/  ISETP.GT.AND P2, PT, R103, 0x17, PT ;  /* 0x000000176700780c */ /* 0x000fe20003f44270 */
[C---:B------:R-:W-:Y:S01]  /*6980*/  FMUL.FTZ R42, R79.reuse, R88 ;  /* 0x000000584f2a7220 */ /* 0x040fe20000410000 */
[----:B------:R-:W-:Y:S01]  /*6990*/  FMUL.FTZ R45, R124, R43 ;  /* 0x0000002b7c2d7220 */ /* 0x000fe20000410000 */
[----:B------:R-:W1:Y:S01]  /*69a0*/  SHFL.DOWN PT, R101, R80, 0x8, 0x1f ;  /* 0x09001f0050657f89 */ /* 0x000e6200000e0000 */
[----:B------:R-:W-:Y:S01]  /*69b0*/  FMUL.FTZ R43, R79, R136 ;  /* 0x000000884f2b7220 */ /* 0x000fe20000410000 */
[----:B------:R-:W-:Y:S01]  /*69c0*/  FMUL.FTZ R123, R123, R42 ;  /* 0x0000002a7b7b7220 */ /* 0x000fe20000410000 */
[C---:B------:R-:W-:Y:S01]  /*69d0*/  FMUL.FTZ R42, R79.reuse, R84 ;  /* 0x000000544f2a7220 */ /* 0x040fe20000410000 */
[----:B------:R-:W-:Y:S01]  /*69e0*/  FFMA.FTZ R45, R20, R141, R45 ;  /* 0x0000008d142d7223 */ /* 0x000fe2000001002d */
[----:B------:R-:W-:Y:S01]  /*69f0*/  FMUL.FTZ R122, R122, R43 ;  /* 0x0000002b7a7a7220 */ /* 0x000fe20000410000 */
[----:B------:R-:W-:Y:S01]  /*6a00*/  FMUL.FTZ R43, R79, R83 ;  /* 0x000000534f2b7220 */ /* 0x000fe20000410000 */
[----:B------:R-:W-:Y:S01]  /*6a10*/  FMUL.FTZ R42, R121, R42 ;  /* 0x0000002a792a7220 */ /* 0x000fe20000410000 */
[----:B------:R-:W-:Y:S01]  /*6a20*/  FADD.FTZ R36, R45, R36 ;  /* 0x000000242d247221 */ /* 0x000fe20000010000 */
[----:B------:R-:W-:Y:S01]  /*6a30*/  FFMA.FTZ R89, R17, R90, R126 ;  /* 0x0000005a11597223 */ /* 0x000fe2000001007e */
[----:B------:R-:W-:Y:S01]  /*6a40*/  FMUL.FTZ R43, R120, R43 ;  /* 0x0000002b782b7220 */ /* 0x000fe20000410000 */
[----:B------:R-:W-:Y:S01]  /*6a50*/  FFMA.FTZ R47, R73, R84, R42 ;  /* 0x00000054492f7223 */ /* 0x000fe2000001002a */
[C---:B------:R-:W-:Y:S01]  /*6a60*/  FMUL.FTZ R42, R79.reuse, R134 ;  /* 0x000000864f2a7220 */ /* 0x040fe20000410000 */
[----:B------:R-:W-:Y:S01]  /*6a70*/  FFMA.FTZ R123, R72, R88, R123 ;  /* 0x00000058487b7223 */ /* 0x000fe2000001007b */
[----:B------:R-:W-:Y:S01]  /*6a80*/  FFMA.FTZ R46, R24, R83, R43 ;  /* 0x00000053182e7223 */ /* 0x000fe2000001002b */
[----:B------:R-:W-:Y:S01]  /*6a90*/  FMUL.FTZ R43, R79, R82 ;  /* 0x000000524f2b7220 */ /* 0x000fe20000410000 */
[----:B------:R-:W-:Y:S01]  /*6aa0*/  FMUL.FTZ R119, R119, R42 ;  /* 0x0000002a77777220 */ /* 0x000fe20000410000 */
[----:B------:R-:W-:Y:S01]  /*6ab0*/  FMUL.FTZ R42, R79, R116 ;  /* 0x000000744f2a7220 */ /* 0x000fe20000410000 */
[----:B------:R-:W-:Y:S01]  /*6ac0*/  FFMA.FTZ R122, R23, R136, R122 ;  /* 0x00000088177a7223 */ /* 0x000fe2000001007a */
[----:B------:R-:W-:Y:S01]  /*6ad0*/  FMUL.FTZ R43, R118, R43 ;  /* 0x0000002b762b7220 */ /* 0x000fe20000410000 */
[----:B0-----:R-:W-:Y:S01]  /*6ae0*/  @!P2 FADD.FTZ R81, R81, R100 ;  /* 0x000000645151a221 */ /* 0x001fe20000010000 */
[----:B------:R-:W-:Y:S01]  /*6af0*/  FMUL.FTZ R42, R115, R42 ;  /* 0x0000002a732a7220 */ /* 0x000fe20000410000 */
[----:B------:R-:W-:Y:S01]  /*6b00*/  FFMA.FTZ R134, R74, R134, R119 ;  /* 0x000000864a867223 */ /* 0x000fe20000010077 */
[----:B------:R-:W-:Y:S01]  /*6b10*/  FFMA.FTZ R43, R26, R82, R43 ;  /* 0x000000521a2b7223 */ /* 0x000fe2000001002b */
[----:B-1----:R-:W-:Y:S01]  /*6b20*/  @!P2 FADD.FTZ R80, R80, R101 ;  /* 0x000000655050a221 */ /* 0x002fe20000010000 */
[----:B------:R-:W0:Y:S01]  /*6b30*/  SHFL.DOWN PT, R44, R81, 0x10, 0x1f ;  /* 0x0a001f00512c7f89 */ /* 0x000e2200000e0000 */
[----:B------:R-:W-:Y:S01]  /*6b40*/  ISETP.NE.AND P2, PT, R103, RZ, PT ;  /* 0x000000ff6700720c */ /* 0x000fe20003f45270 */
[----:B------:R-:W-:Y:S01]  /*6b50*/  FFMA.FTZ R42, R75, R116, R42 ;  /* 0x000000744b2a7223 */ /* 0x000fe2000001002a */
[----:B------:R-:W-:Y:S01]  /*6b60*/  FADD.FTZ R53, R104, R53 ;  /* 0x0000003568357221 */ /* 0x000fe20000010000 */
[----:B------:R-:W1:Y:S01]  /*6b70*/  SHFL.DOWN PT, R91, R80, 0x10, 0x1f ;  /* 0x0a001f00505b7f89 */ /* 0x000e6200000e0000 */
        /* <DEDUP_REMOVED lines=9> */
[----:B------:R-:W-:Y:S01]  /*6c10*/  @!P2 SHF.R.U32.HI R45, RZ, 0x2, R78 ;  /* 0x00000002ff2da819 */ /* 0x000fe2000001164e */
[----:B------:R-:W-:Y:S01]  /*6c20*/  FADD.FTZ R31, R46, R31 ;  /* 0x0000001f2e1f7221 */ /* 0x000fe20000010000 */
[----:B------:R-:W-:Y:S01]  /*6c30*/  FADD.FTZ R29, R134, R29 ;  /* 0x0000001d861d7221 */ /* 0x000fe20000010000 */
[----:B------:R-:W-:Y:S01]  /*6c40*/  FADD.FTZ R28, R43, R28 ;  /* 0x0000001c2b1c7221 */ /* 0x000fe20000010000 */
[----:B------:R-:W-:Y:S01]  /*6c50*/  @!P2 LOP3.LUT R85, R45, 0xf8, RZ, 0xc0, !PT ;  /* 0x000000f82d55a812 */ /* 0x000fe200078ec0ff */
[----:B------:R-:W-:Y:S01]  /*6c60*/  FADD.FTZ R27, R42, R27 ;  /* 0x0000001b2a1b7221 */ /* 0x000fe20000010000 */
[----:B0-----:R-:W-:Y:S01]  /*6c70*/  FADD.FTZ R44, R81, R44 ;  /* 0x0000002c512c7221 */ /* 0x001fe20000010000 */
[----:B-1----:R-:W-:-:S05]  /*6c80*/  FADD.FTZ R45, R80, R91 ;  /* 0x0000005b502d7221 */ /* 0x002fca0000010000 */
[----:B------:R0:W-:Y:S01]  /*6c90*/  @!P2 STS.64 [R85+UR23+0x3198], R44 ;  /* 0x0031982c5500a988 */ /* 0x0001e20008000a17 */
[----:B---3--:R-:W-:Y:S01]  /*6ca0*/  FADD.FTZ R107, R41, R107 ;  /* 0x0000006b296b7221 */ /* 0x008fe20000010000 */
[----:B----4-:R-:W-:-:S04]  /*6cb0*/  FADD.FTZ R105, R40, R105 ;  /* 0x0000006928697221 */ /* 0x010fc80000010000 */
[----:B------:R0:W-:Y:S04]  /*6cc0*/  STL [R1], R107 ;  /* 0x0000006b01007387 */ /* 0x0001e80000100800 */
[----:B------:R0:W-:Y:S01]  /*6cd0*/  STL [R1+0x4], R105 ;  /* 0x0000046901007387 */ /* 0x0001e20000100800 */
        /* <DEDUP_REMOVED lines=22> */
.L_x_2238:
[----:B------:R-:W-:Y:S05]  /*6e40*/  BSYNC.RECONVERGENT B0 ;  /* 0x0000000000007941 */ /* 0x000fea0003800200 */
.L_x_2237:
[----:B------:R-:W-:-:S04]  /*6e50*/  UIADD3 UR8, UPT, UPT, UR8, 0x1, URZ ;  /* 0x0000000108087890 */ /* 0x000fc8000fffe0ff */
[----:B------:R-:W-:-:S09]  /*6e60*/  UISETP.GE.AND UP0, UPT, UR8, UR51, UPT ;  /* 0x000000330800728c */ /* 0x000fd2000bf06270 */
[----:B------:R-:W-:Y:S05]  /*6e70*/  BRA.U !UP0, `(.L_x_2239) ;  /* 0xffffffc9083c7547 */ /* 0x000fea000b83ffff */
.L_x_2194:
[----:B------:R-:W-:Y:S01]  /*6e80*/  BAR.SYNC.DEFER_BLOCKING 0x0 ;  /* 0x0000000000007b1d */ /* 0x000fe20000010000 */
[C---:B------:R-:W-:Y:S02]  /*6e90*/  SHF.L.U32 R5, R78.reuse, 0x1, RZ ;  /* 0x000000014e057819 */ /* 0x040fe400000006ff */
[----:B------:R-:W-:Y:S02]  /*6ea0*/  LOP3.LUT R40, R78, 0x1f, RZ, 0xc0, !PT ;  /* 0x0000001f4e287812 */ /* 0x000fe400078ec0ff */
[----:B------:R-:W-:Y:S01]  /*6eb0*/  LOP3.LUT R5, R5, 0x7c0, RZ, 0xc0, !PT ;  /* 0x000007c005057812 */ /* 0x000fe200078ec0ff */
[----:B------:R-:W-:Y:S01]  /*6ec0*/  HFMA2 R7, -RZ, RZ, 0, 9.5367431640625e-07 ;  /* 0x00000010ff077431 */ /* 0x000fe200000001ff */
[----:B------:R-:W2:Y:S02]  /*6ed0*/  LDL.LU R41, [R1+0x4] ;  /* 0x0000040001297983 */ /* 0x000ea40000300800 */
[----:B------:R-:W-:Y:S01]  /*6ee0*/  LOP3.LUT R0, R5, R40, RZ, 0xfc, !PT ;  /* 0x0000002805007212 */ /* 0x000fe200078efcff */
[----:B------:R-:W-:Y:S01]  /*6ef0*/  S2UR UR32, SR_CTAID.X ;  /* 0x00000000002079c3 */ /* 0x000fe20000002500 */
[----:B------:R-:W3:Y:S01]  /*6f00*/  LDCU.64 UR26, c[0x0][0x4f8] ;  /* 0x00009f00ff1a77ac */ /* 0x000ee20008000a00 */
[----:B------:R-:W2:Y:S02]  /*6f10*/  LDL.LU R42, [R1] ;  /* 0x00000000012a7983 */ /* 0x000ea40000300800 */
[----:B------:R-:W-:Y:S01]  /*6f20*/  IMAD.WIDE.U32 R6, R0, R7, UR10 ;  /* 0x0000000a00067e25 */ /* 0x000fe2000f8e0007 */
[----:B------:R-:W-:Y:S01]  /*6f30*/  F2FP.BF16.F32.PACK_AB R159, R158, R159 ;  /* 0x0000009f9e9f723e */ /* 0x000fe200000010ff */
[----:B------:R-:W-:-:S02]  /*6f40*/  UIADD3 UR24, UPT, UPT, UR12, -0x1, URZ ;  /* 0xffffffff0c187890 */ /* 0x000fc4000fffe0ff */
[----:B------:R-:W4:Y:S01]  /*6f50*/  S2UR UR8, SR_CTAID.Y ;  /* 0x00000000000879c3 */ /* 0x000f220000002600 */
[----:B------:R-:W-:Y:S01]  /*6f60*/  F2FP.BF16.F32.PACK_AB R157, R164, R165 ;  /* 0x000000a5a49d723e */ /* 0x000fe200000010ff */
[----:B------:R-:W4:Y:S01]  /*6f70*/  LDCU.64 UR28, c[0x0][0x500] ;  /* 0x0000a000ff1c77ac */ /* 0x000f220008000a00 */
[----:B------:R-:W5:Y:S01]  /*6f80*/  LDG.E.128 R8, desc[UR36][R6.64] ;  /* 0x0000002406087981 */ /* 0x000f62000c1e1d00 */
[----:B------:R-:W0:Y:S03]  /*6f90*/  LDCU.64 UR30, c[0x0][0x550] ;  /* 0x0000aa00ff1e77ac */ /* 0x000e260008000a00 */
[----:B------:R-:W3:Y:S01]  /*6fa0*/  LDG.E.128 R12, desc[UR36][R6.64+0x200] ;  /* 0x00020024060c7981 */ /* 0x000ee2000c1e1d00 */
[----:B------:R-:W-:Y:S01]  /*6fb0*/  F2FP.BF16.F32.PACK_AB R158, R160, R161 ;  /* 0x000000a1a09e723e */ /* 0x000fe200000010ff */
[----:B------:R-:W-:Y:S02]  /*6fc0*/  UIADD3 UR19, UP1, UPT, UR19, -0x1000, URZ ;  /* 0xfffff00013137890 */ /* 0x000fe4000ff3e0ff */
[----:B------:R-:W-:Y:S01]  /*6fd0*/  UIADD3 UR13, UP2, UPT, UR13, -0x1000, URZ ;  /* 0xfffff0000d0d7890 */ /* 0x000fe2000ff5e0ff */
[----:B--2---:R-:W-:Y:S01]  /*6fe0*/  F2FP.BF16.F32.PACK_AB R156, R42, R41 ;  /* 0x000000292a9c723e */ /* 0x004fe200000010ff */
[----:B-----5:R-:W-:Y:S04]  /*6ff0*/  STS.128 [R77], R8 ;  /* 0x000000084d007388 */ /* 0x020fe80000000c00 */
[----:B---3--:R-:W-:Y:S01]  /*7000*/  STS.128 [R77+0x200], R12 ;  /* 0x0002000c4d007388 */ /* 0x008fe20000000c00 */
[----:B------:R-:W-:-:S03]  /*7010*/  NOP ;  /* 0x0000000000007918 */ /* 0x000fc60000000000 */
[----:B------:R-:W2:Y:S04]  /*7020*/  LDS.128 R16, [R76] ;  /* 0x000000004c107984 */ /* 0x000ea80000000c00 */
[----:B------:R-:W3:Y:S01]  /*7030*/  LDS.128 R8, [R76+0x10] ;  /* 0x000010004c087984 */ /* 0x000ee20000000c00 */
[----:B------:R-:W-:Y:S01]  /*7040*/  BAR.SYNC.DEFER_BLOCKING 0x0 ;  /* 0x0000000000007b1d */ /* 0x000fe20000010000 */
[----:B--2---:R-:W-:Y:S02]  /*7050*/  SHF.L.U32 R22, R18, 0x10, RZ ;  /* 0x0000001012167819 */ /* 0x004fe400000006ff */
[----:B------:R-:W-:Y:S02]  /*7060*/  SHF.L.U32 R20, R16, 0x10, RZ ;  /* 0x0000001010147819 */ /* 0x000fe400000006ff */
[----:B------:R-:W-:Y:S01]  /*7070*/  SHF.L.U32 R21, R17, 0x10, RZ ;  /* 0x0000001011157819 */ /* 0x000fe200000006ff */
[----:B------:R-:W-:Y:S01]  /*7080*/  FADD.FTZ R22, R22, UR6 ;  /* 0x0000000616167e21 */ /* 0x000fe20008010000 */
[----:B------:R-:W-:Y:S01]  /*7090*/  SHF.L.U32 R6, R19, 0x10, RZ ;  /* 0x0000001013067819 */ /* 0x000fe200000006ff */
[----:B------:R-:W-:Y:S01]  /*70a0*/  FADD.FTZ R20, R20, UR6 ;  /* 0x0000000614147e21 */ /* 0x000fe20008010000 */
[----:B------:R-:W-:Y:S01]  /*70b0*/  PRMT R16, R16, 0x7632, R16 ;  /* 0x0000763210107816 */ /* 0x000fe20000000010 */
[----:B------:R-:W-:Y:S01]  /*70c0*/  FADD.FTZ R21, R21, UR6 ;  /* 0x0000000615157e21 */ /* 0x000fe20008010000 */
[----:B------:R-:W-:Y:S01]  /*70d0*/  FSETP.GTU.FTZ.AND P3, PT, R22, 20, PT ;  /* 0x41a000001600780b */ /* 0x000fe20003f7c000 */
[----:B------:R-:W-:Y:S01]  /*70e0*/  FADD.FTZ R13, R6, UR6 ;  /* 0x00000006060d7e21 */ /* 0x000fe20008010000 */
[----:B------:R-:W-:-:S02]  /*70f0*/  FSETP.GTU.FTZ.AND P1, PT, R20, 20, PT ;  /* 0x41a000001400780b */ /* 0x000fc40003f3c000 */
[----:B------:R-:W-:Y:S02]  /*7100*/  FSETP.GTU.FTZ.AND P2, PT, R21, 20, PT ;  /* 0x41a000001500780b */ /* 0x000fe40003f5c000 */
[----:B------:R-:W-:Y:S02]  /*7110*/  PRMT R17, R17, 0x7632, R17 ;  /* 0x0000763211117816 */ /* 0x000fe40000000011 */
[----:B------:R-:W-:Y:S02]  /*7120*/  SHF.L.U32 R16, R16, 0x10, RZ ;  /* 0x0000001010107819 */ /* 0x000fe400000006ff */
[----:B------:R-:W-:Y:S02]  /*7130*/  PRMT R18, R18, 0x7632, R18 ;  /* 0x0000763212127816 */ /* 0x000fe40000000012 */
[----:B------:R-:W-:Y:S01]  /*7140*/  SHF.L.U32 R17, R17, 0x10, RZ ;  /* 0x0000001011117819 */ /* 0x000fe200000006ff */
[----:B------:R-:W-:Y:S01]  /*7150*/  @!P3 FMUL.FTZ R14, R22, -1.4426950216293334961 ;  /* 0xbfb8aa3b160eb820 */ /* 0x000fe20000410000 */
[----:B------:R-:W-:Y:S01]  /*7160*/  FADD.FTZ R7, R16, UR6 ;  /* 0x0000000610077e21 */ /* 0x000fe20008010000 */
[----:B------:R-:W2:Y:S01]  /*7170*/  LDL.LU R22, [R1+0x8] ;  /* 0x0000080001167983 */ /* 0x000ea20000300800 */
[----:B------:R-:W-:Y:S01]  /*7180*/  @!P1 FMUL.FTZ R6, R20, -1.4426950216293334961 ;  /* 0xbfb8aa3b14069820 */ /* 0x000fe20000410000 */
[----:B------:R-:W-:Y:S01]  /*7190*/  @!P2 FMUL.FTZ R12, R21, -1.4426950216293334961 ;  /* 0xbfb8aa3b150ca820 */ /* 0x000fe20000410000 */
[----:B------:R-:W-:Y:S01]  /*71a0*/  SHF.L.U32 R18, R18, 0x10, RZ ;  /* 0x0000001012127819 */ /* 0x000fe200000006ff */
[----:B------:R-:W-:Y:S01]  /*71b0*/  FADD.FTZ R17, R17, UR6 ;  /* 0x0000000611117e21 */ /* 0x000fe20008010000 */
[----:B------:R-:W-:Y:S01]  /*71c0*/  FSETP.GTU.FTZ.AND P5, PT, R7, 20, PT ;  /* 0x41a000000700780b */ /* 0x000fe20003fbc000 */
[----:B------:R-:W5:Y:S01]  /*71d0*/  @!P3 MUFU.EX2 R14, R14 ;  /* 0x0000000e000eb308 */ /* 0x000f620000000800 */
[----:B------:R-:W-:Y:S01]  /*71e0*/  FSETP.GTU.FTZ.AND P4, PT, R13, 20, PT ;  /* 0x41a000000d00780b */ /* 0x000fe20003f9c000 */
[----:B------:R-:W-:Y:S01]  /*71f0*/  FADD.FTZ R18, R18, UR6 ;  /* 0x0000000612127e21 */ /* 0x000fe20008010000 */
[----:B------:R-:W-:Y:S01]  /*7200*/  FSETP.GTU.FTZ.AND P6, PT, R17, 20, PT ;  /* 0x41a000001100780b */ /* 0x000fe20003fdc000 */
[----:B------:R-:W1:Y:S01]  /*7210*/  @!P1 MUFU.EX2 R6, R6 ;  /* 0x0000000600069308 */ /* 0x000e620000000800 */
[----:B------:R-:W-:-:S02]  /*7220*/  PRMT R19, R19, 0x7632, R19 ;  /* 0x0000763213137816 */ /* 0x000fc40000000013 */
[----:B------:R-:W-:Y:S01]  /*7230*/  FSETP.GTU.FTZ.AND P0, PT, R18, 20, PT ;  /* 0x41a000001200780b */ /* 0x000fe20003f1c000 */
[----:B------:R-:W0:Y:S01]  /*7240*/  @!P2 MUFU.EX2 R12, R12 ;  /* 0x0000000c000ca308 */ /* 0x000e220000000800 */
[----:B------:R-:W-:-:S03]  /*7250*/  SHF.L.U32 R19, R19, 0x10, RZ ;  /* 0x0000001013137819 */ /* 0x000fc600000006ff */
[----:B------:R-:W-:Y:S02]  /*7260*/  @!P5 FMUL.FTZ R7, R7, -1.4426950216293334961 ;  /* 0xbfb8aa3b0707d820 */ /* 0x000fe40000410000 */
[----:B------:R-:W-:Y:S01]  /*7270*/  @!P4 FMUL.FTZ R16, R13, -1.4426950216293334961 ;  /* 0xbfb8aa3b0d10c820 */ /* 0x000fe20000410000 */
[----:B-----5:R-:W-:Y:S01]  /*7280*/  @!P3 FADD.FTZ R14, R14, 1 ;  /* 0x3f8000000e0eb421 */ /* 0x020fe20000010000 */
[----:B------:R-:W-:Y:S01]  /*7290*/  @!P6 FMUL.FTZ R13, R17, -1.4426950216293334961 ;  /* 0xbfb8aa3b110de820 */ /* 0x000fe20000410000 */
[----:B---3--:R-:W-:Y:S01]  /*72a0*/  SHF.L.U32 R17, R8, 0x10, RZ ;  /* 0x0000001008117819 */ /* 0x008fe200000006ff */
[----:B-1----:R-:W-:Y:S01]  /*72b0*/  @!P1 FADD.FTZ R6, R6, 1 ;  /* 0x3f80000006069421 */ /* 0x002fe20000010000 */
[----:B------:R-:W1:Y:S01]  /*72c0*/  @!P5 MUFU.EX2 R7, R7 ;  /* 0x000000070007d308 */ /* 0x000e620000000800 */
[----:B------:R-:W-:Y:S01]  /*72d0*/  @!P0 FMUL.FTZ R15, R18, -1.4426950216293334961 ;  /* 0xbfb8aa3b120f8820 */ /* 0x000fe20000410000 */
[----:B------:R-:W-:Y:S01]  /*72e0*/  FADD.FTZ R18, R19, UR6 ;  /* 0x0000000613127e21 */ /* 0x000fe20008010000 */
[----:B0-----:R-:W-:Y:S01]  /*72f0*/  @!P2 FADD.FTZ R12, R12, 1 ;  /* 0x3f8000000c0ca421 */ /* 0x001fe20000010000 */
[----:B------:R-:W-:Y:S01]  /*7300*/  FADD.FTZ R17, R17, UR6 ;  /* 0x0000000611117e21 */ /* 0x000fe20008010000 */
[----:B------:R-:W0:Y:S01]  /*7310*/  @!P1 MUFU.RCP R6, R6 ;  /* 0x0000000600069308 */ /* 0x000e220000001000 */
[----:B------:R-:W-:-:S04]  /*7320*/  PRMT R8, R8, 0x7632, R8 ;  /* 0x0000763208087816 */ /* 0x000fc80000000008 */
[----:B------:R-:W-:-:S03]  /*7330*/  SHF.L.U32 R8, R8, 0x10, RZ ;  /* 0x0000001008087819 */ /* 0x000fc600000006ff */
[----:B------:R-:W3:Y:S01]  /*7340*/  @!P2 MUFU.RCP R12, R12 ;  /* 0x0000000c000ca308 */ /* 0x000ee20000001000 */
[----:B-1----:R-:W-:Y:S01]  /*7350*/  @!P5 FADD.FTZ R7, R7, 1 ;  /* 0x3f8000000707d421 */ /* 0x002fe20000010000 */
[----:B------:R-:W-:-:S06]  /*7360*/  FADD.FTZ R8, R8, UR6 ;  /* 0x0000000608087e21 */ /* 0x000fcc0008010000 */
[----:B------:R-:W1:Y:S01]  /*7370*/  @!P6 MUFU.EX2 R13, R13 ;  /* 0x0000000d000de308 */ /* 0x000e620000000800 */
[----:B0-----:R-:W-:Y:S01]  /*7380*/  @!P1 FMUL.FTZ R27, R27, R6 ;  /* 0x000000061b1b9220 */ /* 0x001fe20000410000 */
[----:B------:R-:W-:Y:S02]  /*7390*/  FSETP.GTU.FTZ.AND P1, PT, R18, 20, PT ;  /* 0x41a000001200780b */ /* 0x000fe40003f3c000 */
[----:B------:R-:W0:Y:S04]  /*73a0*/  @!P4 MUFU.EX2 R16, R16 ;  /* 0x000000100010c308 */ /* 0x000e280000000800 */
[----:B------:R-:W5:Y:S01]  /*73b0*/  @!P5 MUFU.RCP R7, R7 ;  /* 0x000000070007d308 */ /* 0x000f620000001000 */
[----:B---3--:R-:W-:Y:S01]  /*73c0*/  @!P2 FMUL.FTZ R29, R29, R12 ;  /* 0x0000000c1d1da220 */ /* 0x008fe20000410000 */
[----:B------:R-:W-:Y:S01]  /*73d0*/  FSETP.GTU.FTZ.AND P2, PT, R17, 20, PT ;  /* 0x41a000001100780b */ /* 0x000fe20003f5c000 */
[----:B-1----:R-:W-:-:S04]  /*73e0*/  @!P6 FADD.FTZ R13, R13, 1 ;  /* 0x3f8000000d0de421 */ /* 0x002fc80000010000 */
[----:B------:R-:W-:Y:S01]  /*73f0*/  @!P1 FMUL.FTZ R6, R18, -1.4426950216293334961 ;  /* 0xbfb8aa3b12069820 */ /* 0x000fe20000410000 */
[----:B------:R-:W1:Y:S01]  /*7400*/  @!P0 MUFU.EX2 R15, R15 ;  /* 0x0000000f000f8308 */ /* 0x000e620000000800 */
[----:B0-----:R-:W-:-:S03]  /*7410*/  @!P4 FADD.FTZ R16, R16, 1 ;  /* 0x3f8000001010c421 */ /* 0x001fc60000010000 */
[----:B------:R-:W0:Y:S03]  /*7420*/  @!P3 MUFU.RCP R21, R14 ;  /* 0x0000000e0015b308 */ /* 0x000e260000001000 */
[----:B------:R-:W-:Y:S01]  /*7430*/  @!P2 FMUL.FTZ R12, R17, -1.4426950216293334961 ;  /* 0xbfb8aa3b110ca820 */ /* 0x000fe20000410000 */
[----:B-----5:R-:W-:-:S04]  /*7440*/  @!P5 FMUL.FTZ R28, R28, R7 ;  /* 0x000000071c1cd220 */ /* 0x020fc80000410000 */
[----:B------:R-:W3:Y:S01]  /*7450*/  @!P1 MUFU.EX2 R6, R6 ;  /* 0x0000000600069308 */ /* 0x000ee20000000800 */
[----:B-1----:R-:W-:-:S03]  /*7460*/  @!P0 FADD.FTZ R15, R15, 1 ;  /* 0x3f8000000f0f8421 */ /* 0x002fc60000010000 */
[----:B------:R1:W5:Y:S01]  /*7470*/  @!P6 MUFU.RCP R14, R13 ;  /* 0x0000000d000ee308 */ /* 0x0003620000001000 */
[----:B0-----:R-:W-:-:S07]  /*7480*/  @!P3 FMUL.FTZ R32, R32, R21 ;  /* 0x000000152020b220 */ /* 0x001fce0000410000 */
[----:B------:R-:W0:Y:S01]  /*7490*/  @!P2 MUFU.EX2 R12, R12 ;  /* 0x0000000c000ca308 */ /* 0x000e220000000800 */
[----:B-1----:R-:W-:Y:S01]  /*74a0*/  SHF.L.U32 R13, R10, 0x10, RZ ;  /* 0x000000100a0d7819 */ /* 0x002fe200000006ff */
[----:B---3--:R-:W-:Y:S01]  /*74b0*/  @!P1 FADD.FTZ R7, R6, 1 ;  /* 0x3f80000006079421 */ /* 0x008fe20000010000 */
[C---:B------:R-:W-:Y:S01]  /*74c0*/  SHF.L.U32 R6, R9.reuse, 0x10, RZ ;  /* 0x0000001009067819 */ /* 0x040fe200000006ff */
[----:B------:R-:W1:Y:S01]  /*74d0*/  @!P4 MUFU.RCP R19, R16 ;  /* 0x000000100013c308 */ /* 0x000e620000001000 */
[----:B------:R-:W-:Y:S01]  /*74e0*/  PRMT R9, R9, 0x7632, R9 ;  /* 0x0000763209097816 */ /* 0x000fe20000000009 */
[----:B------:R-:W-:Y:S01]  /*74f0*/  FADD.FTZ R13, R13, UR6 ;  /* 0x000000060d0d7e21 */ /* 0x000fe20008010000 */
[----:B------:R-:W-:Y:S01]  /*7500*/  PRMT R10, R10, 0x7632, R10 ;  /* 0x000076320a0a7816 */ /* 0x000fe2000000000a */
[----:B------:R-:W-:Y:S01]  /*7510*/  FADD.FTZ R6, R6, UR6 ;  /* 0x0000000606067e21 */ /* 0x000fe20008010000 */
[----:B------:R-:W-:Y:S01]  /*7520*/  SHF.L.U32 R9, R9, 0x10, RZ ;  /* 0x0000001009097819 */ /* 0x000fe200000006ff */
[----:B-----5:R-:W-:Y:S01]  /*7530*/  @!P6 FMUL.FTZ R31, R31, R14 ;  /* 0x0000000e1f1fe220 */ /* 0x020fe20000410000 */
[----:B------:R-:W-:Y:S01]  /*7540*/  SHF.L.U32 R14, R11, 0x10, RZ ;  /* 0x000000100b0e7819 */ /* 0x000fe200000006ff */
[----:B------:R3:W5:Y:S01]  /*7550*/  @!P0 MUFU.RCP R16, R15 ;  /* 0x0000000f00108308 */ /* 0x0007620000001000 */
[----:B------:R-:W-:Y:S01]  /*7560*/  FSETP.GTU.FTZ.AND P5, PT, R13, 20, PT ;  /* 0x41a000000d00780b */ /* 0x000fe20003fbc000 */
[----:B0-----:R-:W-:Y:S01]  /*7570*/  @!P2 FADD.FTZ R12, R12, 1 ;  /* 0x3f8000000c0ca421 */ /* 0x001fe20000010000 */
[----:B------:R-:W-:-:S02]  /*7580*/  PRMT R11, R11, 0x7632, R11 ;  /* 0x000076320b0b7816 */ /* 0x000fc4000000000b */
[----:B------:R-:W-:Y:S02]  /*7590*/  SHF.L.U32 R10, R10, 0x10, RZ ;  /* 0x000000100a0a7819 */ /* 0x000fe400000006ff */
[----:B------:R-:W-:Y:S01]  /*75a0*/  SHF.L.U32 R11, R11, 0x10, RZ ;  /* 0x000000100b0b7819 */ /* 0x000fe200000006ff */
[----:B------:R-:W0:Y:S01]  /*75b0*/  @!P1 MUFU.RCP R7, R7 ;  /* 0x0000000700079308 */ /* 0x000e220000001000 */
[----:B---3--:R-:W-:Y:S01]  /*75c0*/  FADD.FTZ R15, R14, UR6 ;  /* 0x000000060e0f7e21 */ /* 0x008fe20008010000 */
[----:B-1----:R-:W-:Y:S01]  /*75d0*/  @!P4 FMUL.FTZ R34, R34, R19 ;  /* 0x000000132222c220 */ /* 0x002fe20000410000 */
[----:B------:R-:W-:Y:S01]  /*75e0*/  FADD.FTZ R14, R9, UR6 ;  /* 0x00000006090e7e21 */ /* 0x000fe20008010000 */
[----:B------:R-:W-:Y:S01]  /*75f0*/  FADD.FTZ R10, R10, UR6 ;  /* 0x000000060a0a7e21 */ /* 0x000fe20008010000 */
[----:B------:R-:W-:Y:S01]  /*7600*/  FSETP.GTU.FTZ.AND P3, PT, R6, 20, PT ;  /* 0x41a000000600780b */ /* 0x000fe20003f7c000 */
[----:B------:R-:W-:Y:S01]  /*7610*/  @!P5 FMUL.FTZ R9, R13, -1.4426950216293334961 ;  /* 0xbfb8aa3b0d09d820 */ /* 0x000fe20000410000 */
[----:B------:R-:W-:Y:S01]  /*7620*/  FSETP.GTU.FTZ.AND P4, PT, R15, 20, PT ;  /* 0x41a000000f00780b */ /* 0x000fe20003f9c000 */
[----:B------:R-:W1:Y:S01]  /*7630*/  @!P2 MUFU.RCP R12, R12 ;  /* 0x0000000c000ca308 */ /* 0x000e620000001000 */
[----:B------:R-:W-:Y:S01]  /*7640*/  FADD.FTZ R17, R11, UR6 ;  /* 0x000000060b117e21 */ /* 0x000fe20008010000 */
[----:B-----5:R-:W-:Y:S01]  /*7650*/  @!P0 FMUL.FTZ R33, R33, R16 ;  /* 0x0000001021218220 */ /* 0x020fe20000410000 */
[----:B------:R-:W-:-:S02]  /*7660*/  FSETP.GTU.FTZ.AND P6, PT, R8, 20, PT ;  /* 0x41a000000800780b */ /* 0x000fc40003fdc000 */
[----:B------:R-:W-:-:S03]  /*7670*/  FSETP.GTU.FTZ.AND P0, PT, R14, 20, PT ;  /* 0x41a000000e00780b */ /* 0x000fc60003f1c000 */
[----:B------:R-:W3:Y:S01]  /*7680*/  @!P5 MUFU.EX2 R9, R9 ;  /* 0x000000090009d308 */ /* 0x000ee20000000800 */
[----:B0-----:R-:W-:Y:S01]  /*7690*/  @!P1 FMUL.FTZ R36, R36, R7 ;  /* 0x0000000724249220 */ /* 0x001fe20000410000 */
[----:B------:R-:W-:Y:S02]  /*76a0*/  FSETP.GTU.FTZ.AND P1, PT, R10, 20, PT ;  /* 0x41a000000a00780b */ /* 0x000fe40003f3c000 */
[----:B------:R-:W-:Y:S01]  /*76b0*/  @!P4 FMUL.FTZ R11, R15, -1.4426950216293334961 ;  /* 0xbfb8aa3b0f0bc820 */ /* 0x000fe20000410000 */
[----:B------:R-:W-:-:S03]  /*76c0*/  @!P3 FMUL.FTZ R7, R6, -1.4426950216293334961 ;  /* 0xbfb8aa3b0607b820 */ /* 0x000fc60000410000 */
[----:B------:R0:W5:Y:S01]  /*76d0*/  @!P4 MUFU.EX2 R13, R11 ;  /* 0x0000000b000dc308 */ /* 0x0001620000000800 */
[----:B------:R-:W-:Y:S01]  /*76e0*/  @!P6 FMUL.FTZ R6, R8, -1.4426950216293334961 ;  /* 0xbfb8aa3b0806e820 */ /* 0x000fe20000410000 */
[----:B-1----:R-:W-:Y:S01]  /*76f0*/  @!P2 FMUL.FTZ R37, R37, R12 ;  /* 0x0000000c2525a220 */ /* 0x002fe20000410000 */
[----:B------:R-:W-:Y:S01]  /*7700*/  FSETP.GTU.FTZ.AND P2, PT, R17, 20, PT ;  /* 0x41a000001100780b */ /* 0x000fe20003f5c000 */
[----:B------:R-:W-:Y:S01]  /*7710*/  @!P0 FMUL.FTZ R8, R14, -1.4426950216293334961 ;  /* 0xbfb8aa3b0e088820 */ /* 0x000fe20000410000 */
[----:B------:R-:W-:Y:S02]  /*7720*/  STS.128 [R76], R156 ;  /* 0x0000009c4c007388 */ /* 0x000fe40000000c00 */
[----:B------:R-:W-:Y:S01]  /*7730*/  @!P1 FMUL.FTZ R10, R10, -1.4426950216293334961 ;  /* 0xbfb8aa3b0a0a9820 */ /* 0x000fe20000410000 */
[----:B------:R1:W-:Y:S01]  /*7740*/  @!P0 MUFU.EX2 R16, R8 ;  /* 0x0000000800108308 */ /* 0x0003e20000000800 */
[----:B---3--:R-:W-:Y:S01]  /*7750*/  @!P5 FADD.FTZ R12, R9, 1 ;  /* 0x3f800000090cd421 */ /* 0x008fe20000010000 */
[----:B0-----:R-:W-:-:S02]  /*7760*/  F2FP.BF16.F32.PACK_AB R11, R2, R4 ;  /* 0x00000004020b723e */ /* 0x001fc400000010ff */
[----:B------:R-:W-:Y:S01]  /*7770*/  F2FP.BF16.F32.PACK_AB R9, R151, R152 ;  /* 0x000000989709723e */ /* 0x000fe200000010ff */
[----:B------:R-:W-:Y:S01]  /*7780*/  USHF.L.U32 UR16, UR24, 0xb, URZ ;  /* 0x0000000b18107899 */ /* 0x000fe200080006ff */
[----:B------:R-:W0:Y:S02]  /*7790*/  @!P3 MUFU.EX2 R7, R7 ;  /* 0x000000070007b308 */ /* 0x000e240000000800 */
[----:B------:R-:W-:Y:S01]  /*77a0*/  @!P2 FMUL.FTZ R14, R17, -1.4426950216293334961 ;  /* 0xbfb8aa3b110ea820 */ /* 0x000fe20000410000 */
[----:B-1----:R-:W-:Y:S01]  /*77b0*/  F2FP.BF16.F32.PACK_AB R8, R153, R154 ;  /* 0x0000009a9908723e */ /* 0x002fe200000010ff */
[----:B------:R1:W-:Y:S01]  /*77c0*/  @!P1 MUFU.EX2 R17, R10 ;  /* 0x0000000a00119308 */ /* 0x0003e20000000800 */
[----:B-----5:R-:W-:-:S03]  /*77d0*/  @!P4 FADD.FTZ R2, R13, 1 ;  /* 0x3f8000000d02c421 */ /* 0x020fc60000010000 */
[----:B------:R3:W-:Y:S04]  /*77e0*/  @!P2 MUFU.EX2 R18, R14 ;  /* 0x0000000e0012a308 */ /* 0x0007e80000000800 */
[----:B------:R-:W5:Y:S01]  /*77f0*/  @!P6 MUFU.EX2 R6, R6 ;  /* 0x000000060006e308 */ /* 0x000f620000000800 */
[----:B-1----:R-:W-:-:S03]  /*7800*/  F2FP.BF16.F32.PACK_AB R10, R3, R150 ;  /* 0x00000096030a723e */ /* 0x002fc600000010ff */
[----:B------:R3:W1:Y:S01]  /*7810*/  @!P5 MUFU.RCP R21, R12 ;  /* 0x0000000c0015d308 */ /* 0x0006620000001000 */
[----:B------:R-:W-:Y:S01]  /*7820*/  USHF.R.S32.HI UR17, URZ, 0x1f, UR16 ;  /* 0x0000001fff117899 */ /* 0x000fe20008011410 */
[----:B------:R-:W-:Y:S01]  /*7830*/  STS.128 [R76+0x10], R8 ;  /* 0x000010084c007388 */ /* 0x000fe20000000c00 */
[----:B------:R-:W-:-:S03]  /*7840*/  NOP ;  /* 0x0000000000007918 */ /* 0x000fc60000000000 */
[----:B---3--:R-:W3:Y:S01]  /*7850*/  LDS.128 R12, [R77] ;  /* 0x000000004d0c7984 */ /* 0x008ee20000000c00 */
[----:B----4-:R-:W-:Y:S01]  /*7860*/  UIMAD UR25, UR8, UR29, URZ ;  /* 0x0000001d081972a4 */ /* 0x010fe2000f8e02ff */
[----:B0-----:R-:W-:Y:S02]  /*7870*/  @!P3 FADD.FTZ R7, R7, 1 ;  /* 0x3f8000000707b421 */ /* 0x001fe40000010000 */
[----:B------:R-:W0:Y:S01]  /*7880*/  LDS.128 R8, [R77+0x200] ;  /* 0x000200004d087984 */ /* 0x000e220000000c00 */
[----:B------:R-:W-:Y:S01]  /*7890*/  UIMAD.WIDE.U32 UR14, UR32, UR26, UR16 ;  /* 0x0000001a200e72a5 */ /* 0x000fe2000f8e0010 */
[----:B-----5:R-:W-:Y:S01]  /*78a0*/  @!P6 FADD.FTZ R6, R6, 1 ;  /* 0x3f8000000606e421 */ /* 0x020fe20000010000 */
[----:B------:R-:W4:Y:S02]  /*78b0*/  @!P3 MUFU.RCP R20, R7 ;  /* 0x000000070014b308 */ /* 0x000f240000001000 */
[----:B------:R-:W-:Y:S01]  /*78c0*/  UIMAD UR15, UR32, UR27, UR15 ;  /* 0x0000001b200f72a4 */ /* 0x000fe2000f8e020f */
[----:B------:R-:W-:Y:S01]  /*78d0*/  @!P1 FADD.FTZ R17, R17, 1 ;  /* 0x3f80000011119421 */ /* 0x000fe20000010000 */
[----:B------:R-:W-:-:S04]  /*78e0*/  @!P2 FADD.FTZ R18, R18, 1 ;  /* 0x3f8000001212a421 */ /* 0x000fc80000010000 */
[----:B------:R5:W-:Y:S01]  /*78f0*/  @!P4 MUFU.RCP R23, R2 ;  /* 0x000000020017c308 */ /* 0x000be20000001000 */
[----:B------:R-:W-:Y:S01]  /*7900*/  UIMAD.WIDE.U32 UR14, UR8, UR28, UR14 ;  /* 0x0000001c080e72a5 */ /* 0x000fe2000f8e000e */
[----:B------:R-:W-:Y:S01]  /*7910*/  @!P0 FADD.FTZ R16, R16, 1 ;  /* 0x3f80000010108421 */ /* 0x000fe20000010000 */
[----:B-1----:R-:W-:Y:S01]  /*7920*/  @!P5 FMUL.FTZ R50, R50, R21 ;  /* 0x000000153232d220 */ /* 0x002fe20000410000 */
[----:B------:R-:W1:Y:S01]  /*7930*/  LDCU.64 UR26, c[0x0][0x520] ;  /* 0x0000a400ff1a77ac */ /* 0x000e620008000a00 */
[----:B------:R-:W-:Y:S02]  /*7940*/  UIADD3 UR25, UPT, UPT, UR15, UR25, URZ ;  /* 0x000000190f197290 */ /* 0x000fe4000fffe0ff */
[----:B------:R-:W-:Y:S01]  /*7950*/  ULEA UR15, UP0, UR14, UR30, 0x1 ;  /* 0x0000001e0e0f7291 */ /* 0x000fe2000f8008ff */
[----:B------:R-:W1:Y:S01]  /*7960*/  @!P6 MUFU.RCP R7, R6 ;  /* 0x000000060007e308 */ /* 0x000e620000001000 */
[----:B----4-:R-:W-:Y:S01]  /*7970*/  @!P3 FMUL.FTZ R39, R39, R20 ;  /* 0x000000142727b220 */ /* 0x010fe20000410000 */
[----:B------:R-:W4:Y:S01]  /*7980*/  LDCU.64 UR28, c[0x0][0x560] ;  /* 0x0000ac00ff1c77ac */ /* 0x000f220008000a00 */
[----:B------:R-:W-:-:S02]  /*7990*/  ULEA.HI.X UR14, UR14, UR31, UR25, 0x1, UP0 ;  /* 0x0000001f0e0e7291 */ /* 0x000fc400080f0c19 */
[----:B-----5:R-:W-:-:S03]  /*79a0*/  MOV R2, UR15 ;  /* 0x0000000f00027c02 */ /* 0x020fc60008000f00 */
[----:B------:R-:W5:Y:S01]  /*79b0*/  @!P1 MUFU.RCP R4, R17 ;  /* 0x0000001100049308 */ /* 0x000f620000001000 */
[----:B------:R-:W-:-:S03]  /*79c0*/  MOV R3, UR14 ;  /* 0x0000000e00037c02 */ /* 0x000fc60008000f00 */
[----:B------:R-:W-:-:S04]  /*79d0*/  IMAD.WIDE.U32 R2, R0, 0x10, R2 ;  /* 0x0000001000027825 */ /* 0x000fc800078e0002 */
[----:B------:R-:W4:Y:S08]  /*79e0*/  @!P0 MUFU.RCP R19, R16 ;  /* 0x0000001000138308 */ /* 0x000f300000001000 */
[----:B------:R-:W4:Y:S01]  /*79f0*/  @!P2 MUFU.RCP R18, R18 ;  /* 0x000000120012a308 */ /* 0x000f220000001000 */
[----:B---3--:R-:W-:Y:S01]  /*7a00*/  STG.E.128 desc[UR36][R2.64], R12 ;  /* 0x0000000c02007986 */ /* 0x008fe2000c101d24 */
[----:B-1----:R-:W-:Y:S01]  /*7a10*/  @!P6 FMUL.FTZ R38, R38, R7 ;  /* 0x000000072626e220 */ /* 0x002fe20000410000 */
[----:B-----5:R-:W-:Y:S01]  /*7a20*/  @!P1 FMUL.FTZ R51, R51, R4 ;  /* 0x0000000433339220 */ /* 0x020fe20000410000 */
[----:B------:R-:W-:Y:S01]  /*7a30*/  @!P4 FMUL.FTZ R52, R52, R23 ;  /* 0x000000173434c220 */ /* 0x000fe20000410000 */
[----:B0-----:R0:W-:Y:S01]  /*7a40*/  STG.E.128 desc[UR36][R2.64+0x200], R8 ;  /* 0x0002000802007986 */ /* 0x0011e2000c101d24 */
[----:B------:R-:W1:Y:S01]  /*7a50*/  LDCU.64 UR14, c[0x0][0x518] ;  /* 0x0000a300ff0e77ac */ /* 0x000e620008000a00 */
[----:B----4-:R-:W-:Y:S01]  /*7a60*/  @!P0 FMUL.FTZ R48, R48, R19 ;  /* 0x0000001330308220 */ /* 0x010fe20000410000 */
[----:B------:R-:W-:-:S02]  /*7a70*/  F2FP.BF16.F32.PACK_AB R17, R31, R29 ;  /* 0x0000001d1f11723e */ /* 0x000fc400000010ff */
[----:B------:R-:W-:Y:S01]  /*7a80*/  F2FP.BF16.F32.PACK_AB R16, R28, R27 ;  /* 0x0000001b1c10723e */ /* 0x000fe200000010ff */
[----:B------:R-:W-:Y:S01]  /*7a90*/  @!P2 FMUL.FTZ R53, R53, R18 ;  /* 0x000000123535a220 */ /* 0x000fe20000410000 */
[----:B------:R-:W-:Y:S02]  /*7aa0*/  F2FP.BF16.F32.PACK_AB R19, R36, R34 ;  /* 0x000000222413723e */ /* 0x000fe400000010ff */
[----:B------:R-:W-:Y:S01]  /*7ab0*/  F2FP.BF16.F32.PACK_AB R18, R33, R32 ;  /* 0x000000202112723e */ /* 0x000fe200000010ff */
[----:B------:R-:W-:Y:S01]  /*7ac0*/  BAR.SYNC.DEFER_BLOCKING 0x0 ;  /* 0x0000000000007b1d */ /* 0x000fe20000010000 */
[----:B------:R-:W-:Y:S02]  /*7ad0*/  F2FP.BF16.F32.PACK_AB R23, R53, R52 ;  /* 0x000000343517723e */ /* 0x000fe400000010ff */
[----:B------:R-:W-:Y:S02]  /*7ae0*/  F2FP.BF16.F32.PACK_AB R21, R48, R39 ;  /* 0x000000273015723e */ /* 0x000fe400000010ff */
[----:B------:R-:W-:Y:S01]  /*7af0*/  F2FP.BF16.F32.PACK_AB R20, R38, R37 ;  /* 0x000000252614723e */ /* 0x000fe200000010ff */
[----:B-1----:R-:W-:-:S04]  /*7b00*/  UIMAD.WIDE.U32 UR16, UR32, UR14, UR16 ;  /* 0x0000000e201072a5 */ /* 0x002fc8000f8e0010 */
[----:B------:R-:W-:Y:S01]  /*7b10*/  UIMAD UR15, UR32, UR15, UR17 ;  /* 0x0000000f200f72a4 */ /* 0x000fe2000f8e0211 */
[----:B------:R-:W-:Y:S01]  /*7b20*/  STS.128 [R76], R16 ;  /* 0x000000104c007388 */ /* 0x000fe20000000c00 */
[----:B--2---:R-:W-:-:S04]  /*7b30*/  FADD.FTZ R7, R27, R22 ;  /* 0x000000161b077221 */ /* 0x004fc80000010000 */
[----:B------:R-:W-:-:S04]  /*7b40*/  FADD.FTZ R4, R7, R28 ;  /* 0x0000001c07047221 */ /* 0x000fc80000010000 */
[----:B------:R-:W-:Y:S01]  /*7b50*/  FADD.FTZ R4, R4, R29 ;  /* 0x0000001d04047221 */ /* 0x000fe20000010000 */
[----:B------:R-:W-:-:S03]  /*7b60*/  F2FP.BF16.F32.PACK_AB R22, R51, R50 ;  /* 0x000000323316723e */ /* 0x000fc600000010ff */
[----:B------:R-:W-:Y:S02]  /*7b70*/  FADD.FTZ R31, R4, R31 ;  /* 0x0000001f041f7221 */ /* 0x000fe40000010000 */
[----:B------:R-:W-:Y:S01]  /*7b80*/  STS.128 [R76+0x10], R20 ;  /* 0x000010144c007388 */ /* 0x000fe20000000c00 */
[----:B------:R-:W-:Y:S01]  /*7b90*/  NOP ;  /* 0x0000000000007918 */ /* 0x000fe20000000000 */
[----:B------:R-:W-:Y:S02]  /*7ba0*/  FADD.FTZ R32, R31, R32 ;  /* 0x000000201f207221 */ /* 0x000fe40000010000 */
[----:B------:R-:W1:Y:S02]  /*7bb0*/  LDS.128 R12, [R77] ;  /* 0x000000004d0c7984 */ /* 0x000e640000000c00 */
[----:B------:R-:W-:Y:S02]  /*7bc0*/  FADD.FTZ R33, R32, R33 ;  /* 0x0000002120217221 */ /* 0x000fe40000010000 */
[----:B------:R-:W2:Y:S02]  /*7bd0*/  LDS.128 R24, [R77+0x200] ;  /* 0x000200004d187984 */ /* 0x000ea40000000c00 */
[----:B------:R-:W-:-:S04]  /*7be0*/  FADD.FTZ R33, R33, R34 ;  /* 0x0000002221217221 */ /* 0x000fc80000010000 */
[----:B------:R-:W-:Y:S01]  /*7bf0*/  FADD.FTZ R36, R33, R36 ;  /* 0x0000002421247221 */ /* 0x000fe20000010000 */
[----:B------:R-:W-:Y:S01]  /*7c00*/  UMOV UR14, UR16 ;  /* 0x00000010000e7c82 */ /* 0x000fe20008000000 */
[----:B------:R-:W-:Y:S02]  /*7c10*/  UIMAD UR17, UR8, UR27, URZ ;  /* 0x0000001b081172a4 */ /* 0x000fe4000f8e02ff */
[----:B------:R-:W-:Y:S01]  /*7c20*/  FADD.FTZ R37, R36, R37 ;  /* 0x0000002524257221 */ /* 0x000fe20000010000 */
[----:B------:R-:W-:-:S03]  /*7c30*/  UIMAD.WIDE.U32 UR14, UR8, UR26, UR14 ;  /* 0x0000001a080e72a5 */ /* 0x000fc6000f8e000e */
[----:B------:R-:W-:Y:S01]  /*7c40*/  FADD.FTZ R38, R37, R38 ;  /* 0x0000002625267221 */ /* 0x000fe20000010000 */
[----:B------:R-:W-:Y:S02]  /*7c50*/  UIADD3 UR16, UPT, UPT, UR15, UR17, URZ ;  /* 0x000000110f107290 */ /* 0x000fe4000fffe0ff */
[----:B------:R-:W-:Y:S01]  /*7c60*/  ULEA UR15, UP0, UR14, UR28, 0x1 ;  /* 0x0000001c0e0f7291 */ /* 0x000fe2000f8008ff */
[----:B------:R-:W-:-:S03]  /*7c70*/  FADD.FTZ R39, R38, R39 ;  /* 0x0000002726277221 */ /* 0x000fc60000010000 */
[----:B------:R-:W-:Y:S01]  /*7c80*/  ULEA.HI.X UR14, UR14, UR29, UR16, 0x1, UP0 ;  /* 0x0000001d0e0e7291 */ /* 0x000fe200080f0c10 */
[----:B------:R-:W-:Y:S01]  /*7c90*/  FADD.FTZ R39, R39, R48 ;  /* 0x0000003027277221 */ /* 0x000fe20000010000 */
[----:B0-----:R-:W-:-:S03]  /*7ca0*/  MOV R2, UR15 ;  /* 0x0000000f00027c02 */ /* 0x001fc60008000f00 */
[----:B------:R-:W-:Y:S01]  /*7cb0*/  FADD.FTZ R50, R39, R50 ;  /* 0x0000003227327221 */ /* 0x000fe20000010000 */
[----:B------:R-:W-:-:S03]  /*7cc0*/  MOV R3, UR14 ;  /* 0x0000000e00037c02 */ /* 0x000fc60008000f00 */
[----:B------:R-:W-:Y:S01]  /*7cd0*/  FADD.FTZ R51, R50, R51 ;  /* 0x0000003332337221 */ /* 0x000fe20000010000 */
[----:B------:R-:W-:-:S04]  /*7ce0*/  IMAD.WIDE.U32 R2, R0, 0x10, R2 ;  /* 0x0000001000027825 */ /* 0x000fc800078e0002 */
[----:B------:R-:W-:Y:S01]  /*7cf0*/  FADD.FTZ R52, R51, R52 ;  /* 0x0000003433347221 */ /* 0x000fe20000010000 */
[----:B-1----:R-:W-:Y:S04]  /*7d00*/  STG.E.128 desc[UR36][R2.64], R12 ;  /* 0x0000000c02007986 */ /* 0x002fe8000c101d24 */
[----:B--2---:R0:W-:Y:S01]  /*7d10*/  STG.E.128 desc[UR36][R2.64+0x200], R24 ;  /* 0x0002001802007986 */ /* 0x0041e2000c101d24 */
[----:B------:R-:W-:-:S04]  /*7d20*/  UIADD3 UR22, UP0, UPT, UR22, -0x1000, URZ ;  /* 0xfffff00016167890 */ /* 0x000fc8000ff1e0ff */
[----:B------:R-:W-:Y:S01]  /*7d30*/  UIADD3.X UR21, UPT, UPT, UR21, -0x1, URZ, UP0, !UPT ;  /* 0xffffffff15157890 */ /* 0x000fe200087fe4ff */
[----:B0-----:R-:W-:-:S05]  /*7d40*/  FADD.FTZ R2, R52, R53 ;  /* 0x0000003534027221 */ /* 0x001fca0000010000 */
[----:B------:R0:W-:Y:S01]  /*7d50*/  STL [R1+0x8], R2 ;  /* 0x0000080201007387 */ /* 0x0001e20000100800 */
[----:B------:R-:W-:Y:S02]  /*7d60*/  UISETP.GT.AND UP0, UPT, UR12, 0x1, UPT ;  /* 0x000000010c00788c */ /* 0x000fe4000bf04270 */
[----:B------:R-:W-:Y:S02]  /*7d70*/  UIADD3 UR10, UP3, UPT, UR10, -0x1000, URZ ;  /* 0xfffff0000a0a7890 */ /* 0x000fe4000ff7e0ff */
[----:B------:R-:W-:Y:S02]  /*7d80*/  UIADD3.X UR20, UPT, UPT, UR20, -0x1, URZ, UP1, !UPT ;  /* 0xffffffff14147890 */ /* 0x000fe40008ffe4ff */
[----:B------:R-:W-:Y:S02]  /*7d90*/  UIADD3.X UR18, UPT, UPT, UR18, -0x1, URZ, UP2, !UPT ;  /* 0xffffffff12127890 */ /* 0x000fe400097fe4ff */
[----:B------:R-:W-:Y:S01]  /*7da0*/  UIADD3.X UR11, UPT, UPT, UR11, -0x1, URZ, UP3, !UPT ;  /* 0xffffffff0b0b7890 */ /* 0x000fe20009ffe4ff */
[----:B------:R-:W-:Y:S01]  /*7db0*/  UMOV UR12, UR24 ;  /* 0x00000018000c7c82 */ /* 0x000fe20008000000 */
[----:B0-----:R-:W-:Y:S10]  /*7dc0*/  BRA.U UP0, `(.L_x_2240) ;  /* 0xffffff8900b07547 */ /* 0x001ff4000b83ffff */
.L_x_2161:
        /* <DEDUP_REMOVED lines=45> */
.L_x_2242:
[----:B------:R-:W-:Y:S05]  /*80a0*/  BSYNC.RECONVERGENT B0 ;  /* 0x0000000000007941 */ /* 0x000fea0003800200 */
.L_x_2241:
        /* <DEDUP_REMOVED lines=43> */
.L_x_2244:
[----:B------:R-:W-:Y:S05]  /*8360*/  BSYNC.RECONVERGENT B0 ;  /* 0x0000000000007941 */ /* 0x000fea0003800200 */
.L_x_2243:
        /* <DEDUP_REMOVED lines=15> */
.L_x_2246:
        /* <DEDUP_REMOVED lines=30> */
.L_x_2245:
[----:B------:R-:W-:Y:S05]  /*8640*/  EXIT ;  /* 0x000000000000794d */ /* 0x000fea0003800000 */
.L_x_2199:
[----:B------:R-:W-:Y:S01]  /*8650*/  MOV R135, R133 ;  /* 0x0000008500877202 */ /* 0x000fe20000000f00 */
[----:B------:R-:W-:Y:S01]  /*8660*/  HFMA2 R137, -RZ, RZ, 0, 5.9604644775390625e-08 ;  /* 0x00000001ff897431 */ /* 0x000fe200000001ff */
[----:B------:R-:W-:Y:S02]  /*8670*/  MOV R142, RZ ;  /* 0x000000ff008e7202 */ /* 0x000fe40000000f00 */
[----:B------:R-:W-:-:S07]  /*8680*/  MOV R86, 0xffffffff ;  /* 0xffffffff00567802 */ /* 0x000fce0000000f00 */
[----:B-1---5:R-:W-:Y:S05]  /*8690*/  WARPSYNC.COLLECTIVE R86, `(.L_x_2247) ;  /* 0x0000000056087348 */ /* 0x022fea0003c00000 */
[----:B------:R0:W2:Y:S02]  /*86a0*/  SHFL.UP P6, R87, R135, R137, R142 ;  /* 0x0400008987577389 */ /* 0x0000a400000c008e */
[----:B012--5:R-:W-:Y:S05]  /*86b0*/  ENDCOLLECTIVE ;  /* 0x000000000000791b */ /* 0x027fea0003800000 */
.L_x_2247:
[----:B------:R-:W-:Y:S02]  /*86c0*/  MOV R135, R134 ;  /* 0x0000008600877202 */ /* 0x000fe40000000f00 */
[----:B------:R-:W-:-:S07]  /*86d0*/  MOV R136, R87 ;  /* 0x0000005700887202 */ /* 0x000fce0000000f00 */
[----:B------:R-:W-:Y:S05]  /*86e0*/  WARPSYNC.COLLECTIVE R86, `(.L_x_2248) ;  /* 0x0000000056087348 */ /* 0x000fea0003c00000 */
[----:B------:R0:W1:Y:S02]  /*86f0*/  SHFL.UP P6, R87, R135, R137, R142 ;  /* 0x0400008987577389 */ /* 0x00006400000c008e */
[----:B01----:R-:W-:Y:S05]  /*8700*/  ENDCOLLECTIVE ;  /* 0x000000000000791b */ /* 0x003fea0003800000 */
.L_x_2248:
        /* <DEDUP_REMOVED lines=8> */
.L_x_2249:
[----:B------:R-:W-:Y:S02]  /*8790*/  MOV R135, R138 ;  /* 0x0000008a00877202 */ /* 0x000fe40000000f00 */
[----:B------:R-:W-:-:S07]  /*87a0*/  MOV R136, R87 ;  /* 0x0000005700887202 */ /* 0x000fce0000000f00 */
[----:B------:R-:W-:Y:S05]  /*87b0*/  WARPSYNC.COLLECTIVE R86, `(.L_x_2250) ;  /* 0x0000000056087348 */ /* 0x000fea0003c00000 */
[----:B------:R0:W1:Y:S02]  /*87c0*/  SHFL.UP P6, R87, R135, R137, R142 ;  /* 0x0400008987577389 */ /* 0x00006400000c008e */
[----:B01----:R-:W-:Y:S05]  /*87d0*/  ENDCOLLECTIVE ;  /* 0x000000000000791b */ /* 0x003fea0003800000 */
.L_x_2250:
        /* <DEDUP_REMOVED lines=8> */
.L_x_2251:
[----:B------:R-:W-:Y:S02]  /*8860*/  MOV R135, R140 ;  /* 0x0000008c00877202 */ /* 0x000fe40000000f00 */
[----:B------:R-:W-:-:S07]  /*8870*/  MOV R134, R87 ;  /* 0x0000005700867202 */ /* 0x000fce0000000f00 */
[----:B------:R-:W-:Y:S05]  /*8880*/  WARPSYNC.COLLECTIVE R86, `(.L_x_2252) ;  /* 0x0000000056087348 */ /* 0x000fea0003c00000 */
[----:B------:R0:W1:Y:S02]  /*8890*/  SHFL.UP P6, R87, R135, R137, R142 ;  /* 0x0400008987577389 */ /* 0x00006400000c008e */
[----:B01----:R-:W-:Y:S05]  /*88a0*/  ENDCOLLECTIVE ;  /* 0x000000000000791b */ /* 0x003fea0003800000 */
.L_x_2252:
        /* <DEDUP_REMOVED lines=8> */
.L_x_2253:
[----:B------:R-:W-:Y:S02]  /*8930*/  MOV R135, R136 ;  /* 0x0000008800877202 */ /* 0x000fe40000000f00 */
[----:B------:R-:W-:-:S07]  /*8940*/  MOV R134, R87 ;  /* 0x0000005700867202 */ /* 0x000fce0000000f00 */
[----:B------:R-:W-:Y:S05]  /*8950*/  WARPSYNC.COLLECTIVE R86, `(.L_x_2254) ;  /* 0x0000000056087348 */ /* 0x000fea0003c00000 */
[----:B------:R0:W1:Y:S02]  /*8960*/  SHFL.UP P6, R87, R135, R137, R142 ;  /* 0x0400008987577389 */ /* 0x00006400000c008e */
[----:B01----:R-:W-:Y:S05]  /*8970*/  ENDCOLLECTIVE ;  /* 0x000000000000791b */ /* 0x003fea0003800000 */
.L_x_2254:
        /* <DEDUP_REMOVED lines=8> */
.L_x_2255:
[----:B------:R-:W-:Y:S02]  /*8a00*/  MOV R135, R134 ;  /* 0x0000008600877202 */ /* 0x000fe40000000f00 */
[----:B------:R-:W-:-:S07]  /*8a10*/  MOV R138, R87 ;  /* 0x00000057008a7202 */ /* 0x000fce0000000f00 */
[----:B------:R-:W-:Y:S05]  /*8a20*/  WARPSYNC.COLLECTIVE R86, `(.L_x_2256) ;  /* 0x0000000056087348 */ /* 0x000fea0003c00000 */
[----:B------:R0:W1:Y:S02]  /*8a30*/  SHFL.UP P6, R87, R135, R137, R142 ;  /* 0x0400008987577389 */ /* 0x00006400000c008e */
[----:B01----:R-:W-:Y:S05]  /*8a40*/  ENDCOLLECTIVE ;  /* 0x000000000000791b */ /* 0x003fea0003800000 */
.L_x_2256:
[----:B------:R-:W-:Y:S05]  /*8a50*/  BRA `(.L_x_2257) ;  /* 0xffffffb800cc7947 */ /* 0x000fea000383ffff */
.L_x_2200:
        /* <DEDUP_REMOVED lines=8> */
.L_x_2259:
[----:B------:R-:W-:Y:S05]  /*8ae0*/  BSYNC B0 ;  /* 0x0000000000007941 */ /* 0x000fea0003800000 */
.L_x_2258:
[----:B------:R-:W-:Y:S05]  /*8af0*/  BRA `(.L_x_2260) ;  /* 0xffffffb800bc7947 */ /* 0x000fea000383ffff */
.L_x_2201:
        /* <DEDUP_REMOVED lines=8> */
.L_x_2262:
[----:B------:R-:W-:Y:S05]  /*8b80*/  BSYNC B0 ;  /* 0x0000000000007941 */ /* 0x000fea0003800000 */
.L_x_2261:
[----:B------:R-:W-:Y:S05]  /*8b90*/  BRA `(.L_x_2263) ;  /* 0xffffffb8009c7947 */ /* 0x000fea000383ffff */
.L_x_2202:
        /* <DEDUP_REMOVED lines=8> */
.L_x_2265:
[----:B------:R-:W-:Y:S05]  /*8c20*/  BSYNC B0 ;  /* 0x0000000000007941 */ /* 0x000fea0003800000 */
.L_x_2264:
        /* <DEDUP_REMOVED lines=10> */
.L_x_2266:
[----:B------:R-:W-:Y:S02]  /*8cd0*/  MOV R134, R87 ;  /* 0x0000005700867202 */ /* 0x000fe40000000f00 */
[----:B------:R-:W-:-:S07]  /*8ce0*/  MOV R87, R40 ;  /* 0x0000002800577202 */ /* 0x000fce0000000f00 */
[----:B------:R-:W-:Y:S05]  /*8cf0*/  WARPSYNC.COLLECTIVE R86, `(.L_x_2267) ;  /* 0x0000000056087348 */ /* 0x000fea0003c00000 */
[----:B------:R0:W1:Y:S02]  /*8d00*/  SHFL.IDX P2, R149, R87, R147, R148 ;  /* 0x0000009357957389 */ /* 0x0000640000040094 */
[----:B01----:R-:W-:Y:S05]  /*8d10*/  ENDCOLLECTIVE ;  /* 0x000000000000791b */ /* 0x003fea0003800000 */
.L_x_2267:
[----:B------:R-:W-:Y:S02]  /*8d20*/  MOV R87, R41 ;  /* 0x0000002900577202 */ /* 0x000fe40000000f00 */
[----:B------:R-:W-:-:S07]  /*8d30*/  MOV R40, R149 ;  /* 0x0000009500287202 */ /* 0x000fce0000000f00 */
[----:B------:R-:W-:Y:S05]  /*8d40*/  WARPSYNC.COLLECTIVE R86, `(.L_x_2268) ;  /* 0x0000000056087348 */ /* 0x000fea0003c00000 */
[----:B------:R0:W1:Y:S02]  /*8d50*/  SHFL.IDX P2, R149, R87, R147, R148 ;  /* 0x0000009357957389 */ /* 0x0000640000040094 */
[----:B01----:R-:W-:Y:S05]  /*8d60*/  ENDCOLLECTIVE ;  /* 0x000000000000791b */ /* 0x003fea0003800000 */
.L_x_2268:
[----:B------:R-:W-:Y:S01]  /*8d70*/  MOV R41, R149 ;  /* 0x0000009500297202 */ /* 0x000fe20000000f00 */
[----:B------:R-:W-:Y:S06]  /*8d80*/  BRA `(.L_x_2269) ;  /* 0xffffffb800387947 */ /* 0x000fec000383ffff */
.L_x_2204:
        /* <DEDUP_REMOVED lines=9> */
.L_x_2270:
[----:B------:R-:W-:Y:S02]  /*8e20*/  ISETP.GT.U32.AND P6, PT, R156, 0xf, PT ;  /* 0x0000000f9c00780c */ /* 0x000fe40003fc4070 */
[----:B------:R-:W-:Y:S02]  /*8e30*/  MOV R147, R149 ;  /* 0x0000009500937202 */ /* 0x000fe40000000f00 */
[----:B------:R-:W-:-:S03]  /*8e40*/  MOV R149, R163 ;  /* 0x000000a300957202 */ /* 0x000fc60000000f00 */
[----:B------:R-:W-:-:S07]  /*8e50*/  @P3 FMUL.FTZ R147, R147, R162 ;  /* 0x000000a293933220 */ /* 0x000fce0000410000 */
[----:B------:R-:W-:Y:S05]  /*8e60*/  WARPSYNC.COLLECTIVE R86, `(.L_x_2271) ;  /* 0x0000000056087348 */ /* 0x000fea0003c00000 */
[----:B------:R0:W1:Y:S02]  /*8e70*/  SHFL.DOWN P2, R149, R149, R87, R148 ;  /* 0x0800005795957389 */ /* 0x0000640000040094 */
[----:B01----:R-:W-:Y:S05]  /*8e80*/  ENDCOLLECTIVE ;  /* 0x000000000000791b */ /* 0x003fea0003800000 */
.L_x_2271:
[----:B------:R-:W-:Y:S01]  /*8e90*/  HFMA2 R87, -RZ, RZ, 0, 1.1920928955078125e-07 ;  /* 0x00000002ff577431 */ /* 0x000fe200000001ff */
[----:B------:R-:W-:-:S05]  /*8ea0*/  MOV R86, R149 ;  /* 0x0000009500567202 */ /* 0x000fca0000000f00 */
[----:B------:R-:W-:Y:S01]  /*8eb0*/  @P3 FFMA.FTZ R86, R162, R86, R163 ;  /* 0x00000056a2563223 */ /* 0x000fe200000100a3 */
[----:B------:R-:W-:-:S04]  /*8ec0*/  @P3 MOV R162, R147 ;  /* 0x0000009300a23202 */ /* 0x000fc80000000f00 */
[----:B------:R-:W-:Y:S02]  /*8ed0*/  @P3 MOV R163, R86 ;  /* 0x0000005600a33202 */ /* 0x000fe40000000f00 */
[----:B------:R-:W-:Y:S02]  /*8ee0*/  MOV R149, R162 ;  /* 0x000000a200957202 */ /* 0x000fe40000000f00 */
[----:B------:R-:W-:Y:S02]  /*8ef0*/  MOV R86, 0xffffffff ;  /* 0xffffffff00567802 */ /* 0x000fe40000000f00 */
[----:B------:R-:W-:-:S13]  /*8f00*/  ISETP.GT.U32.AND P3, PT, R156, 0x1d, PT ;  /* 0x0000001d9c00780c */ /* 0x000fda0003f64070 */
[----:B------:R-:W-:Y:S05]  /*8f10*/  WARPSYNC.COLLECTIVE R86, `(.L_x_2272) ;  /* 0x0000000056087348 */ /* 0x000fea0003c00000 */
[----:B------:R0:W1:Y:S02]  /*8f20*/  SHFL.DOWN P2, R149, R149, R87, R148 ;  /* 0x0800005795957389 */ /* 0x0000640000040094 */
[----:B01----:R-:W-:Y:S05]  /*8f30*/  ENDCOLLECTIVE ;  /* 0x000000000000791b */ /* 0x003fea0003800000 */
.L_x_2272:
[----:B------:R-:W-:Y:S02]  /*8f40*/  MOV R147, R149 ;  /* 0x0000009500937202 */ /* 0x000fe40000000f00 */
[----:B------:R-:W-:-:S03]  /*8f50*/  MOV R149, R163 ;  /* 0x000000a300957202 */ /* 0x000fc60000000f00 */
[----:B------:R-:W-:-:S07]  /*8f60*/  @!P3 FMUL.FTZ R147, R162, R147 ;  /* 0x00000093a293b220 */ /* 0x000fce0000410000 */
[----:B------:R-:W-:Y:S05]  /*8f70*/  WARPSYNC.COLLECTIVE R86, `(.L_x_2273) ;  /* 0x0000000056087348 */ /* 0x000fea0003c00000 */
[----:B------:R0:W1:Y:S02]  /*8f80*/  SHFL.DOWN P2, R149, R149, R87, R148 ;  /* 0x0800005795957389 */ /* 0x0000640000040094 */
[----:B01----:R-:W-:Y:S05]  /*8f90*/  ENDCOLLECTIVE ;  /* 0x000000000000791b */ /* 0x003fea0003800000 */
.L_x_2273:
[----:B------:R-:W-:Y:S01]  /*8fa0*/  HFMA2 R87, -RZ, RZ, 0, 2.384185791015625e-07 ;  /* 0x00000004ff577431 */ /* 0x000fe200000001ff */
[----:B------:R-:W-:-:S05]  /*8fb0*/  MOV R86, R149 ;  /* 0x0000009500567202 */ /* 0x000fca0000000f00 */
[----:B------:R-:W-:Y:S01]  /*8fc0*/  @!P3 FFMA.FTZ R86, R162, R86, R163 ;  /* 0x00000056a256b223 */ /* 0x000fe200000100a3 */
[----:B------:R-:W-:-:S04]  /*8fd0*/  @!P3 MOV R162, R147 ;  /* 0x0000009300a2b202 */ /* 0x000fc80000000f00 */
[----:B------:R-:W-:Y:S02]  /*8fe0*/  @!P3 MOV R163, R86 ;  /* 0x0000005600a3b202 */ /* 0x000fe40000000f00 */
[----:B------:R-:W-:Y:S02]  /*8ff0*/  MOV R149, R162 ;  /* 0x000000a200957202 */ /* 0x000fe40000000f00 */
[----:B------:R-:W-:-:S07]  /*9000*/  MOV R86, 0xffffffff ;  /* 0xffffffff00567802 */ /* 0x000fce0000000f00 */
[----:B------:R-:W-:Y:S05]  /*9010*/  WARPSYNC.COLLECTIVE R86, `(.L_x_2274) ;  /* 0x0000000056087348 */ /* 0x000fea0003c00000 */
[----:B------:R0:W1:Y:S02]  /*9020*/  SHFL.DOWN P2, R149, R149, R87, R148 ;  /* 0x0800005795957389 */ /* 0x0000640000040094 */
[----:B01----:R-:W-:Y:S05]  /*9030*/  ENDCOLLECTIVE ;  /* 0x000000000000791b */ /* 0x003fea0003800000 */
.L_x_2274:
[----:B------:R-:W-:Y:S02]  /*9040*/  MOV R147, R149 ;  /* 0x0000009500937202 */ /* 0x000fe40000000f00 */
[----:B------:R-:W-:-:S03]  /*9050*/  MOV R149, R163 ;  /* 0x000000a300957202 */ /* 0x000fc60000000f00 */
[----:B------:R-:W-:-:S07]  /*9060*/  @!P4 FMUL.FTZ R147, R162, R147 ;  /* 0x00000093a293c220 */ /* 0x000fce0000410000 */
[----:B------:R-:W-:Y:S05]  /*9070*/  WARPSYNC.COLLECTIVE R86, `(.L_x_2275) ;  /* 0x0000000056087348 */ /* 0x000fea0003c00000 */
[----:B------:R0:W1:Y:S02]  /*9080*/  SHFL.DOWN P2, R149, R149, R87, R148 ;  /* 0x0800005795957389 */ /* 0x0000640000040094 */
[----:B01----:R-:W-:Y:S05]  /*9090*/  ENDCOLLECTIVE ;  /* 0x000000000000791b */ /* 0x003fea0003800000 */
.L_x_2275:
[----:B------:R-:W-:Y:S01]  /*90a0*/  HFMA2 R87, -RZ, RZ, 0, 4.76837158203125e-07 ;  /* 0x00000008ff577431 */ /* 0x000fe200000001ff */
        /* <DEDUP_REMOVED lines=9> */
.L_x_2276:
[----:B------:R-:W-:Y:S02]  /*9140*/  MOV R147, R149 ;  /* 0x0000009500937202 */ /* 0x000fe40000000f00 */
[----:B------:R-:W-:-:S03]  /*9150*/  MOV R149, R163 ;  /* 0x000000a300957202 */ /* 0x000fc60000000f00 */
[----:B------:R-:W-:-:S07]  /*9160*/  @!P5 FMUL.FTZ R147, R162, R147 ;  /* 0x00000093a293d220 */ /* 0x000fce0000410000 */
[----:B------:R-:W-:Y:S05]  /*9170*/  WARPSYNC.COLLECTIVE R86, `(.L_x_2277) ;  /* 0x0000000056087348 */ /* 0x000fea0003c00000 */
[----:B------:R0:W1:Y:S02]  /*9180*/  SHFL.DOWN P2, R149, R149, R87, R148 ;  /* 0x0800005795957389 */ /* 0x0000640000040094 */
[----:B01----:R-:W-:Y:S05]  /*9190*/  ENDCOLLECTIVE ;  /* 0x000000000000791b */ /* 0x003fea0003800000 */
.L_x_2277:
[----:B------:R-:W-:Y:S01]  /*91a0*/  HFMA2 R87, -RZ, RZ, 0, 9.5367431640625e-07 ;  /* 0x00000010ff577431 */ /* 0x000fe200000001ff */
        /* <DEDUP_REMOVED lines=9> */
.L_x_2278:
[----:B------:R-:W-:Y:S02]  /*9240*/  MOV R147, R149 ;  /* 0x0000009500937202 */ /* 0x000fe40000000f00 */
[----:B------:R-:W-:-:S03]  /*9250*/  MOV R149, R163 ;  /* 0x000000a300957202 */ /* 0x000fc60000000f00 */
[----:B------:R-:W-:-:S07]  /*9260*/  @!P6 FMUL.FTZ R147, R162, R147 ;  /* 0x00000093a293e220 */ /* 0x000fce0000410000 */
[----:B------:R-:W-:Y:S05]  /*9270*/  WARPSYNC.COLLECTIVE R86, `(.L_x_2279) ;  /* 0x0000000056087348 */ /* 0x000fea0003c00000 */
[----:B------:R0:W1:Y:S02]  /*9280*/  SHFL.DOWN P2, R149, R149, R87, R148 ;  /* 0x0800005795957389 */ /* 0x0000640000040094 */
[----:B01----:R-:W-:Y:S05]  /*9290*/  ENDCOLLECTIVE ;  /* 0x000000000000791b */ /* 0x003fea0003800000 */
.L_x_2279:
[----:B------:R-:W-:-:S05]  /*92a0*/  MOV R86, R149 ;  /* 0x0000009500567202 */ /* 0x000fca0000000f00 */
[----:B------:R-:W-:Y:S01]  /*92b0*/  @!P6 FFMA.FTZ R86, R162, R86, R163 ;  /* 0x00000056a256e223 */ /* 0x000fe200000100a3 */
[----:B------:R-:W-:Y:S01]  /*92c0*/  @!P6 MOV R162, R147 ;  /* 0x0000009300a2e202 */ /* 0x000fe20000000f00 */
[----:B------:R-:W-:-:S03]  /*92d0*/  HFMA2 R147, -RZ, RZ, 0, 0 ;  /* 0x00000000ff937431 */ /* 0x000fc600000001ff */
[----:B------:R-:W-:Y:S02]  /*92e0*/  @!P6 MOV R163, R86 ;  /* 0x0000005600a3e202 */ /* 0x000fe40000000f00 */
[----:B------:R-:W-:Y:S02]  /*92f0*/  MOV R87, R162 ;  /* 0x000000a200577202 */ /* 0x000fe40000000f00 */
[----:B------:R-:W-:-:S07]  /*9300*/  MOV R86, 0xffffffff ;  /* 0xffffffff00567802 */ /* 0x000fce0000000f00 */
[----:B------:R-:W-:Y:S05]  /*9310*/  WARPSYNC.COLLECTIVE R86, `(.L_x_2280) ;  /* 0x0000000056087348 */ /* 0x000fea0003c00000 */
[----:B------:R0:W1:Y:S02]  /*9320*/  SHFL.IDX P2, R149, R87, R147, R148 ;  /* 0x0000009357957389 */ /* 0x0000640000040094 */
[----:B01----:R-:W-:Y:S05]  /*9330*/  ENDCOLLECTIVE ;  /* 0x000000000000791b */ /* 0x003fea0003800000 */
.L_x_2280:
[----:B------:R-:W-:Y:S02]  /*9340*/  MOV R87, R163 ;  /* 0x000000a300577202 */ /* 0x000fe40000000f00 */
[----:B------:R-:W-:-:S07]  /*9350*/  MOV R157, R149 ;  /* 0x00000095009d7202 */ /* 0x000fce0000000f00 */
[----:B------:R-:W-:Y:S05]  /*9360*/  WARPSYNC.COLLECTIVE R86, `(.L_x_2281) ;  /* 0x0000000056087348 */ /* 0x000fea0003c00000 */
[----:B------:R0:W1:Y:S02]  /*9370*/  SHFL.IDX P2, R149, R87, R147, R148 ;  /* 0x0000009357957389 */ /* 0x0000640000040094 */
[----:B01----:R-:W-:Y:S05]  /*9380*/  ENDCOLLECTIVE ;  /* 0x000000000000791b */ /* 0x003fea0003800000 */
.L_x_2281:
[----:B------:R-:W-:Y:S01]  /*9390*/  HFMA2 R87, -RZ, RZ, 0, 5.9604644775390625e-08 ;  /* 0x00000001ff577431 */ /* 0x000fe200000001ff */
[----:B------:R-:W-:Y:S02]  /*93a0*/  MOV R156, R149 ;  /* 0x00000095009c7202 */ /* 0x000fe40000000f00 */
[----:B------:R-:W-:-:S03]  /*93b0*/  MOV R149, R162 ;  /* 0x000000a200957202 */ /* 0x000fc60000000f00 */
[-C--:B------:R-:W-:Y:S01]  /*93c0*/  FFMA.FTZ R156, R41, R157.reuse, R156 ;  /* 0x0000009d299c7223 */ /* 0x080fe2000001009c */
[----:B------:R-:W-:-:S07]  /*93d0*/  FMUL.FTZ R157, R40, R157 ;  /* 0x0000009d289d7220 */ /* 0x000fce0000410000 */
[----:B------:R-:W-:Y:S05]  /*93e0*/  WARPSYNC.COLLECTIVE R86, `(.L_x_2282) ;  /* 0x0000000056087348 */ /* 0x000fea0003c00000 */
[----:B------:R0:W1:Y:S02]  /*93f0*/  SHFL.DOWN P2, R149, R149, R87, R148 ;  /* 0x0800005795957389 */ /* 0x0000640000040094 */
[----:B01----:R-:W-:Y:S05]  /*9400*/  ENDCOLLECTIVE ;  /* 0x000000000000791b */ /* 0x003fea0003800000 */
.L_x_2282:
[----:B------:R-:W-:Y:S02]  /*9410*/  MOV R162, R149 ;  /* 0x0000009500a27202 */ /* 0x000fe40000000f00 */
[----:B------:R-:W-:-:S07]  /*9420*/  MOV R149, R163 ;  /* 0x000000a300957202 */ /* 0x000fce0000000f00 */
[----:B------:R-:W-:Y:S05]  /*9430*/  WARPSYNC.COLLECTIVE R86, `(.L_x_2283) ;  /* 0x0000000056087348 */ /* 0x000fea0003c00000 */
[----:B------:R0:W1:Y:S02]  /*9440*/  SHFL.DOWN P2, R149, R149, R87, R148 ;  /* 0x0800005795957389 */ /* 0x0000640000040094 */
[----:B01----:R-:W-:Y:S05]  /*9450*/  ENDCOLLECTIVE ;  /* 0x000000000000791b */ /* 0x003fea0003800000 */
.L_x_2283:
[----:B------:R-:W-:Y:S02]  /*9460*/  MOV R87, R40 ;  /* 0x0000002800577202 */ /* 0x000fe40000000f00 */
[----:B------:R-:W-:-:S07]  /*9470*/  MOV R163, R149 ;  /* 0x0000009500a37202 */ /* 0x000fce0000000f00 */
[----:B------:R-:W-:Y:S05]  /*9480*/  WARPSYNC.COLLECTIVE R86, `(.L_x_2284) ;  /* 0x0000000056087348 */ /* 0x000fea0003c00000 */
[----:B------:R0:W1:Y:S02]  /*9490*/  SHFL.IDX P2, R149, R87, R147, R148 ;  /* 0x0000009357957389 */ /* 0x0000640000040094 */
[----:B01----:R-:W-:Y:S05]  /*94a0*/  ENDCOLLECTIVE ;  /* 0x000000000000791b */ /* 0x003fea0003800000 */
.L_x_2284:
[----:B------:R-:W-:Y:S02]  /*94b0*/  MOV R87, R41 ;  /* 0x0000002900577202 */ /* 0x000fe40000000f00 */
[----:B------:R-:W-:-:S07]  /*94c0*/  MOV R40, R149 ;  /* 0x0000009500287202 */ /* 0x000fce0000000f00 */
[----:B------:R-:W-:Y:S05]  /*94d0*/  WARPSYNC.COLLECTIVE R86, `(.L_x_2285) ;  /* 0x0000000056087348 */ /* 0x000fea0003c00000 */
[----:B------:R0:W1:Y:S02]  /*94e0*/  SHFL.IDX P2, R149, R87, R147, R148 ;  /* 0x0000009357957389 */ /* 0x0000640000040094 */
[----:B01----:R-:W-:Y:S05]  /*94f0*/  ENDCOLLECTIVE ;  /* 0x000000000000791b */ /* 0x003fea0003800000 */
.L_x_2285:
[----:B------:R-:W-:Y:S02]  /*9500*/  MOV R41, R149 ;  /* 0x0000009500297202 */ /* 0x000fe40000000f00 */
[----:B------:R-:W-:Y:S01]  /*9510*/  ISETP.NE.AND P2, PT, R78, 0x1f, PT ;  /* 0x0000001f4e00780c */ /* 0x000fe20003f45270 */
[----:B------:R-:W-:-:S12]  /*9520*/  BRA `(.L_x_2286) ;  /* 0xffffffb800e07947 */ /* 0x000fd8000383ffff */
.L_x_2287:
        /* <DEDUP_REMOVED lines=13> */
.L_x_10430:


//--------------------- .text._Z25selective_scan_bwd_kernelI32Selective_Scan_bwd_kernel_traitsILi128ELi16ELb1ELb0ELb1ELb1ELb1EN3c108BFloat16EfEEv12SSMParamsBwd --------------------------
	.section	.text._Z25selective_scan_bwd_kernelI32Selective_Scan_bwd_kernel_traitsILi128ELi16ELb1ELb0ELb1ELb1ELb1EN3c108BFloat16EfEEv12SSMParamsBwd,"ax",@progbits
	.align	128
        .global         _Z25selective_scan_bwd_kernelI32Selective_Scan_bwd_kernel_traitsILi128ELi16ELb1ELb0ELb1ELb1ELb1EN3c108BFloat16EfEEv12SSMParamsBwd
        .type           _Z25selective_scan_bwd_kernelI32Selective_Scan_bwd_kernel_traitsILi128ELi16ELb1ELb0ELb1ELb1ELb1EN3c108BFloat16EfEEv12SSMParamsBwd,@function
        .size           _Z25selective_scan_bwd_kernelI32Selective_Scan_bwd_kernel_traitsILi128ELi16ELb1ELb0ELb1ELb1ELb1EN3c108BFloat16EfEEv12SSMParamsBwd,(.L_x_10431 - _Z25selective_scan_bwd_kernelI32Selective_Scan_bwd_kernel_traitsILi128ELi16ELb1ELb0ELb1ELb1ELb1EN3c108BFloat16EfEEv12SSMParamsBwd)
        .other          _Z25selective_scan_bwd_kernelI32Selective_Scan_bwd_kernel_traitsILi128ELi16ELb1ELb0ELb1ELb1ELb1EN3c108BFloat16EfEEv12SSMParamsBwd,@"STO_CUDA_ENTRY STV_DEFAULT"
_Z25selective_scan_bwd_kernelI32Selective_Scan_bwd_kernel_traitsILi128ELi16ELb1ELb0ELb1ELb1ELb1EN3c108BFloat16EfEEv12SSMParamsBwd:
.text._Z25selective_scan_bwd_kernelI32Selective_Scan_bwd_kernel_traitsILi128ELi16ELb1ELb0ELb1ELb1ELb1EN3c108BFloat16EfEEv12SSMParamsBwd:
        /* <DEDUP_REMOVED lines=26> */
[----:B------:R-:W-:Y:S01]  /*01a0*/  MOV R5, UR7 ;  /* 0x0000000700057c02 */ /* 0x000fe20008000f00 */
        /* <DEDUP_REMOVED lines=14> */
[----:B------:R-:W-:-:S02]  /*0290*/  UIMAD UR23, UR10, UR23, UR5 ;  /* 0x000000170a1772a4 */ /* 0x000fc4000f8e0205 */
        /* <DEDUP_REMOVED lines=11> */
[----:B------:R-:W-:Y:S02]  /*0350*/  UIADD3.X UR11, UPT, UPT, UR16, UR11, URZ, UP2, !UPT ;  /* 0x0000000b100b7290 */ /* 0x000fe400097fe4ff */
[----:B------:R-:W-:Y:S02]  /*0360*/  UIADD3.X UR20, UPT, UPT, UR16, UR23, URZ, UP0, !UPT ;  /* 0x0000001710147290 */ /* 0x000fe400087fe4ff */
[----:B--2---:R-:W-:-:S02]  /*0370*/  UISETP.NE.U32.AND UP0, UPT, UR26, URZ, UPT ;  /* 0x000000ff1a00728c */ /* 0x004fc4000bf05070 */
[----:B------:R-:W-:Y:S02]  /*0380*/  ULEA.HI.X UR20, UR22, UR13, UR20, 0x1, UP1 ;  /* 0x0000000d16147291 */ /* 0x000fe400088f0c14 */
[----:B------:R-:W-:Y:S01]  /*0390*/  UISETP.NE.AND.EX UP0, UPT, UR27, URZ, UPT, UP0 ;  /* 0x000000ff1b00728c */ /* 0x000fe2000bf05300 */
[----:B------:R-:W2:Y:S01]  /*03a0*/  LDCU.64 UR26, c[0x0][0x3e8] ;  /* 0x00007d00ff1a77ac */ /* 0x000ea20008000a00 */
        /* <DEDUP_REMOVED lines=11> */
[----:B------:R-:W-:-:S05]  /*0460*/  ULEA.HI.X UR13, UR21, UR15, UR11, 0x1, UP3 ;  /* 0x0000000f150d7291 */ /* 0x000fca00098f0c0b */
[----:B------:R-:W-:Y:S01]  /*0470*/  UMOV UR11, UR5 ;  /* 0x00000005000b7c82 */ /* 0x000fe20008000000 */
[----:B------:R-:W-:Y:S02]  /*0480*/  UIMAD.WIDE.U32 UR4, UR8, UR18, URZ ;  /* 0x00000012080472a5 */ /* 0x000fe4000f8e00ff */
[----:B------:R-:W-:Y:S02]  /*0490*/  UIADD3 UR21, UPT, UPT, -UR11, URZ, URZ ;  /* 0x000000ff0b157290 */ /* 0x000fe4000fffe1ff */
[----:B------:R-:W-:Y:S02]  /*04a0*/  UIMAD UR5, UR8, UR19, UR5 ;  /* 0x00000013080572a4 */ /* 0x000fe4000f8e0205 */
[----:B------:R-:W-:Y:S02]  /*04b0*/  UIMAD UR21, UR29, UR21, UR24 ;  /* 0x000000151d1572a4 */ /* 0x000fe4000f8e0218 */
[----:B------:R-:W-:Y:S02]  /*04c0*/  UIMAD.WIDE.U32 UR14, UR10, UR30, UR4 ;  /* 0x0000001e0a0e72a5 */ /* 0x000fe4000f8e0004 */
[----:B------:R-:W-:-:S02]  /*04d0*/  UISETP.GT.U32.AND UP2, UPT, UR29, UR21, UPT ;  /* 0x000000151d00728c */ /* 0x000fc4000bf44070 */
[----:B-1----:R-:W-:Y:S02]  /*04e0*/  UIMAD.WIDE.U32 UR18, UR8, UR6, URZ ;  /* 0x00000006081272a5 */ /* 0x002fe4000f8e00ff */
[----:B------:R-:W-:Y:S02]  /*04f0*/  UIMAD UR22, UR10, UR31, UR15 ;  /* 0x0000001f0a1672a4 */ /* 0x000fe4000f8e020f */
[----:B------:R-:W-:Y:S02]  /*0500*/  ULOP3.LUT UR15, UR10, UR28, URZ, 0x3c, !UPT ;  /* 0x0000001c0a0f7292 */ /* 0x000fe4000f8e3cff */
[----:B------:R-:W-:Y:S01]  /*0510*/  UIMAD UR19, UR8, UR7, UR19 ;  /* 0x00000007081372a4 */ /* 0x000fe2000f8e0213 */
[----:B------:R-:W1:Y:S02]  /*0520*/  LDCU.64 UR6, c[0x0][0x528] ;  /* 0x0000a500ff0677ac */ /* 0x000e640008000a00 */
[----:B------:R-:W-:Y:S02]  /*0530*/  @!UP2 UIADD3 UR21, UPT, UPT, UR21, -UR29, URZ ;  /* 0x8000001d1515a290 */ /* 0x000fe4000fffe0ff */
[----:B------:R-:W-:-:S02]  /*0540*/  @!UP2 UIADD3 UR11, UPT, UPT, UR11, 0x1, URZ ;  /* 0x000000010b0ba890 */ /* 0x000fc4000fffe0ff */
[----:B------:R-:W-:Y:S02]  /*0550*/  UISETP.GE.U32.AND UP1, UPT, UR21, UR29, UPT ;  /* 0x0000001d1500728c */ /* 0x000fe4000bf26070 */
[----:B------:R-:W-:Y:S01]  /*0560*/  UISETP.GE.AND UP2, UPT, UR15, URZ, UPT ;  /* 0x000000ff0f00728c */ /* 0x000fe2000bf46270 */
[----:B------:R-:W3:Y:S01]  /*0570*/  @UP0 LDCU UR15, c[0x0][0x384] ;  /* 0x00007080ff0f07ac */ /* 0x000ee20008000800 */
[----:B------:R-:W4:Y:S07]  /*0580*/  LDCU.64 UR4, c[0x0][0x450] ;  /* 0x00008a00ff0477ac */ /* 0x000f2e0008000a00 */
[----:B------:R-:W-:-:S02]  /*0590*/  @UP1 UIADD3 UR11, UPT, UPT, UR11, 0x1, URZ ;  /* 0x000000010b0b1890 */ /* 0x000fc4000fffe0ff */
[----:B------:R-:W-:Y:S02]  /*05a0*/  UISETP.NE.AND UP1, UPT, UR28, URZ, UPT ;  /* 0x000000ff1c00728c */ /* 0x000fe4000bf25270 */
[----:B------:R-:W-:Y:S02]  /*05b0*/  @!UP2 UIADD3 UR11, UPT, UPT, -UR11, URZ, URZ ;  /* 0x000000ff0b0ba290 */ /* 0x000fe4000fffe1ff */
[----:B------:R-:W-:Y:S01]  /*05c0*/  UIADD3 UR14, UP2, UPT, UR17, UR14, URZ ;  /* 0x0000000e110e7290 */ /* 0x000fe2000ff5e0ff */
[----:B------:R-:W5:Y:S03]  /*05d0*/  @UP0 LDCU.64 UR30, c[0x0][0x480] ;  /* 0x00009000ff1e07ac */ /* 0x000f660008000a00 */
        /* <DEDUP_REMOVED lines=29> */
[----:B------:R-:W-:Y:S01]  /*07b0*/  UMOV UR15, UR12 ;  /* 0x0000000c000f7c82 */ /* 0x000fe20008000000 */
[----:B------:R2:W-:Y:S01]  /*07c0*/  STL [R1+0x10], RZ ;  /* 0x000010ff01007387 */ /* 0x0005e20000100800 */
[----:B------:R-:W3:Y:S03]  /*07d0*/  LDCU UR14, c[0x0][0x394] ;  /* 0x00007280ff0e77ac */ /* 0x000ee60008000800 */
[----:B------:R2:W-:Y:S01]  /*07e0*/  STL [R1+0xc], RZ ;  /* 0x00000cff01007387 */ /* 0x0005e20000100800 */
[----:B------:R-:W-:Y:S01]  /*07f0*/  UMOV UR12, UR9 ;  /* 0x00000009000c7c82 */ /* 0x000fe20008000000 */
[----:B-1----:R-:W-:Y:S01]  /*0800*/  ULEA UR25, UR8, UR25, 0x18 ;  /* 0x0000001908197291 */ /* 0x002fe2000f8ec0ff */
[----:B0-----:R-:W-:-:S02]  /*0810*/  SHF.L.U32 R5, R78, 0x1, RZ ;  /* 0x000000014e057819 */ /* 0x001fc400000006ff */
[----:B------:R-:W-:Y:S02]  /*0820*/  LOP3.LUT R40, R78, 0x1f, RZ, 0xc0, !PT ;  /* 0x0000001f4e287812 */ /* 0x000fe400078ec0ff */
[----:B------:R-:W-:-:S04]  /*0830*/  LOP3.LUT R5, R5, 0x7c0, RZ, 0xc0, !PT ;  /* 0x000007c005057812 */ /* 0x000fc800078ec0ff */
[----:B--23--:R-:W-:-:S07]  /*0840*/  LOP3.LUT R0, R5, R40, RZ, 0xfc, !PT ;  /* 0x0000002805007212 */ /* 0x00cfce00078efcff */
.L_x_2368:
[----:B------:R-:W-:Y:S01]  /*0850*/  BAR.SYNC.DEFER_BLOCKING 0x0 ;  /* 0x0000000000007b1d */ /* 0x000fe20000010000 */
[----:B------:R-:W-:Y:S02]  /*0860*/  MOV R2, UR15 ;  /* 0x0000000f00027c02 */ /* 0x000fe40008000f00 */
[----:B------:R-:W-:-:S03]  /*0870*/  MOV R3, UR20 ;  /* 0x0000001400037c02 */ /* 0x000fc60008000f00 */
[----:B------:R-:W0:Y:S01]  /*0880*/  S2R R4, SR_LANEID ;  /* 0x0000000000047919 */ /* 0x000e220000000000 */
[----:B------:R-:W-:-:S04]  /*0890*/  IMAD.WIDE.U32 R2, R0, 0x10, R2 ;  /* 0x0000001000027825 */ /* 0x000fc800078e0002 */
[----:B------:R-:W-:Y:S01]  /*08a0*/  HFMA2 R21, -RZ, RZ, 0, 9.5367431640625e-07 ;  /* 0x00000010ff157431 */ /* 0x000fe200000001ff */
[----:B------:R-:W1:Y:S01]  /*08b0*/  LDC.64 R22, c[0x0][0x410] ;  /* 0x00010400ff167b82 */ /* 0x000e620000000a00 */
[----:B------:R-:W2:Y:S04]  /*08c0*/  LDG.E.128 R12, desc[UR32][R2.64] ;  /* 0x00000020020c7981 */ /* 0x000ea8000c1e1d00 */
[----:B------:R-:W3:Y:S01]  /*08d0*/  LDG.E.128 R16, desc[UR32][R2.64+0x200] ;  /* 0x0002002002107981 */ /* 0x000ee2000c1e1d00 */
[----:B------:R-:W-:Y:S01]  /*08e0*/  IMAD.WIDE.U32 R20, R0, R21, UR12 ;  /* 0x0000000c00147e25 */ /* 0x000fe2000f8e0015 */
[----:B0-----:R-:W-:-:S04]  /*08f0*/  IADD3 R77, PT, PT, R5, R4, RZ ;  /* 0x00000004054d7210 */ /* 0x001fc80007ffe0ff */
[----:B------:R-:W-:-:S04]  /*0900*/  LEA R77, R77, UR25, 0x4 ;  /* 0x000000194d4d7c11 */ /* 0x000fc8000f8e20ff */
[----:B------:R-:W-:Y:S01]  /*0910*/  LEA R76, R4, R77, 0x4 ;  /* 0x0000004d044c7211 */ /* 0x000fe200078e20ff */
[----:B--2---:R-:W-:Y:S04]  /*0920*/  STS.128 [R77], R12 ;  /* 0x0000000c4d007388 */ /* 0x004fe80000000c00 */
[----:B---3--:R-:W-:Y:S01]  /*0930*/  STS.128 [R77+0x200], R16 ;  /* 0x000200104d007388 */ /* 0x008fe20000000c00 */
[----:B------:R-:W-:-:S03]  /*0940*/  NOP ;  /* 0x0000000000007918 */ /* 0x000fc60000000000 */
[----:B------:R-:W-:Y:S04]  /*0950*/  LDS.128 R8, [R76] ;  /* 0x000000004c087984 */ /* 0x000fe80000000c00 */
[----:B------:R-:W-:Y:S01]  /*0960*/  LDS.128 R4, [R76+0x10] ;  /* 0x000010004c047984 */ /* 0x000fe20000000c00 */
[----:B------:R-:W-:Y:S06]  /*0970*/  BAR.SYNC.DEFER_BLOCKING 0x0 ;  /* 0x0000000000007b1d */ /* 0x000fec0000010000 */
[----:B------:R-:W2:Y:S04]  /*0980*/  LDG.E.128 R24, desc[UR32][R20.64] ;  /* 0x0000002014187981 */ /* 0x000ea8000c1e1d00 */
[----:B------:R0:W3:Y:S01]  /*0990*/  LDG.E.128 R28, desc[UR32][R20.64+0x200] ;  /* 0x00020020141c7981 */ /* 0x0000e2000c1e1d00 */
[----:B------:R-:W-:-:S02]  /*09a0*/  MOV R2, UR21 ;  /* 0x0000001500027c02 */ /* 0x000fc40008000f00 */
[----:B------:R-:W-:-:S03]  /*09b0*/  MOV R3, UR22 ;  /* 0x0000001600037c02 */ /* 0x000fc60008000f00 */
[----:B------:R-:W-:Y:S01]  /*09c0*/  IMAD.WIDE.U32 R2, R0, 0x10, R2 ;  /* 0x0000001000027825 */ /* 0x000fe200078e0002 */
[----:B0-----:R-:W0:Y:S01]  /*09d0*/  LDC.64 R20, c[0x0][0x418] ;  /* 0x00010600ff147b82 */ /* 0x001e220000000a00 */
[----:B--2---:R-:W-:Y:S04]  /*09e0*/  STS.128 [R77], R24 ;  /* 0x000000184d007388 */ /* 0x004fe80000000c00 */
[----:B---3--:R-:W-:Y:S01]  /*09f0*/  STS.128 [R77+0x200], R28 ;  /* 0x0002001c4d007388 */ /* 0x008fe20000000c00 */
[----:B------:R-:W-:-:S03]  /*0a00*/  NOP ;  /* 0x0000000000007918 */ /* 0x000fc60000000000 */
[----:B------:R-:W2:Y:S04]  /*0a10*/  LDS.128 R16, [R76] ;  /* 0x000000004c107984 */ /* 0x000ea80000000c00 */
[----:B------:R-:W3:Y:S01]  /*0a20*/  LDS.128 R12, [R76+0x10] ;  /* 0x000010004c0c7984 */ /* 0x000ee20000000c00 */
[----:B------:R-:W-:Y:S06]  /*0a30*/  BAR.SYNC.DEFER_BLOCKING 0x0 ;  /* 0x0000000000007b1d */ /* 0x000fec0000010000 */
[----:B------:R-:W4:Y:S04]  /*0a40*/  LDG.E.128 R32, desc[UR32][R2.64] ;  /* 0x0000002002207981 */ /* 0x000f28000c1e1d00 */
[----:B------:R-:W5:Y:S01]  /*0a50*/  LDG.E.128 R36, desc[UR32][R2.64+0x200] ;  /* 0x0002002002247981 */ /* 0x000f62000c1e1d00 */
[----:B------:R-:W0:Y:S01]  /*0a60*/  S2UR UR26, SR_CTAID.X ;  /* 0x00000000001a79c3 */ /* 0x000e220000002500 */
[----:B------:R-:W-:Y:S01]  /*0a70*/  BSSY.RECONVERGENT B0, `(.L_x_2289) ;  /* 0x0000039000007945 */ /* 0x000fe20003800200 */
[----:B--2---:R-:W-:-:S02]  /*0a80*/  SHF.L.U32 R75, R16, 0x10, RZ ;  /* 0x00000010104b7819 */ /* 0x004fc400000006ff */
        /* <DEDUP_REMOVED lines=8> */
[----:B---3--:R-:W-:Y:S01]  /*0b10*/  SHF.L.U32 R71, R12, 0x10, RZ ;  /* 0x000000100c477819 */ /* 0x008fe200000006ff */
        /* <DEDUP_REMOVED lines=12> */
[----:B----4-:R2:W-:Y:S04]  /*0be0*/  STS.128 [R77], R32 ;  /* 0x000000204d007388 */ /* 0x0105e80000000c00 */
[----:B-----5:R2:W-:Y:S01]  /*0bf0*/  STS.128 [R77+0x200], R36 ;  /* 0x000200244d007388 */ /* 0x0205e20000000c00 */
[----:B------:R-:W-:Y:S01]  /*0c00*/  NOP ;  /* 0x0000000000007918 */ /* 0x000fe20000000000 */
[----:B01----:R-:W-:Y:S06]  /*0c10*/  @P1 BRA `(.L_x_2290) ;  /* 0x0000000000781947 */ /* 0x003fec0003800000 */
        /* <DEDUP_REMOVED lines=30> */
.L_x_2290:
[----:B------:R-:W-:Y:S05]  /*0e00*/  BSYNC.RECONVERGENT B0 ;  /* 0x0000000000007941 */ /* 0x000fea0003800200 */
.L_x_2289:
        /* <DEDUP_REMOVED lines=35> */
.L_x_2292:
[----:B------:R-:W-:Y:S05]  /*1040*/  BSYNC.RECONVERGENT B0 ;  /* 0x0000000000007941 */ /* 0x000fea0003800200 */
.L_x_2291:
        /* <DEDUP_REMOVED lines=36> */
.L_x_2294:
[----:B------:R-:W-:Y:S05]  /*1290*/  BSYNC.RECONVERGENT B0 ;  /* 0x0000000000007941 */ /* 0x000fea0003800200 */
.L_x_2293:
        /* <DEDUP_REMOVED lines=35> */
.L_x_2296:
[----:B------:R-:W-:Y:S05]  /*14d0*/  BSYNC.RECONVERGENT B0 ;  /* 0x0000000000007941 */ /* 0x000fea0003800200 */
.L_x_2295:
        /* <DEDUP_REMOVED lines=36> */
.L_x_2298:
[----:B------:R-:W-:Y:S05]  /*1720*/  BSYNC.RECONVERGENT B0 ;  /* 0x0000000000007941 */ /* 0x000fea0003800200 */
.L_x_2297:
        /* <DEDUP_REMOVED lines=36> */
.L_x_2300:
[----:B------:R-:W-:Y:S05]  /*1970*/  BSYNC.RECONVERGENT B0 ;  /* 0x0000000000007941 */ /* 0x000fea0003800200 */
.L_x_2299:
        /* <DEDUP_REMOVED lines=36> */
.L_x_2302:
[----:B------:R-:W-:Y:S05]  /*1bc0*/  BSYNC.RECONVERGENT B0 ;  /* 0x0000000000007941 */ /* 0x000fea0003800200 */
.L_x_2301:
        /* <DEDUP_REMOVED lines=36> */
.L_x_2304:
[----:B------:R-:W-:Y:S05]  /*1e10*/  BSYNC.RECONVERGENT B0 ;  /* 0x0000000000007941 */ /* 0x000fea0003800200 */
.L_x_2303:
        /* <DEDUP_REMOVED lines=36> */
.L_x_2306:
[----:B------:R-:W-:Y:S05]  /*2060*/  BSYNC.RECONVERGENT B0 ;  /* 0x0000000000007941 */ /* 0x000fea0003800200 */
.L_x_2305:
        /* <DEDUP_REMOVED lines=35> */
.L_x_2308:
[----:B------:R-:W-:Y:S05]  /*22a0*/  BSYNC.RECONVERGENT B0 ;  /* 0x0000000000007941 */ /* 0x000fea0003800200 */
.L_x_2307:
[----:B------:R-:W-:Y:S01]  /*22b0*/  BSSY.RECONVERGENT B0, `(.L_x_2309) ;  /* 0x0000021000007945 */ /* 0x000fe20003800200 */
[----:B------:R-:W-:-:S03]  /*22c0*/  FSETP.GTU.FTZ.AND P3, PT, R60, 20, PT ;  /* 0x41a000003c00780b */ /* 0x000fc60003f7c000 */
        /* <DEDUP_REMOVED lines=31> */
.L_x_2310:
[----:B------:R-:W-:Y:S05]  /*24c0*/  BSYNC.RECONVERGENT B0 ;  /* 0x0000000000007941 */ /* 0x000fea0003800200 */
.L_x_2309:
        /* <DEDUP_REMOVED lines=32> */
.L_x_2312:
[----:B------:R-:W-:Y:S05]  /*26d0*/  BSYNC.RECONVERGENT B0 ;  /* 0x0000000000007941 */ /* 0x000fea0003800200 */
.L_x_2311:
        /* <DEDUP_REMOVED lines=32> */
.L_x_2314:
[----:B------:R-:W-:Y:S05]  /*28e0*/  BSYNC.RECONVERGENT B0 ;  /* 0x0000000000007941 */ /* 0x000fea0003800200 */
.L_x_2313:
        /* <DEDUP_REMOVED lines=32> */
.L_x_2316:
[----:B------:R-:W-:Y:S05]  /*2af0*/  BSYNC.RECONVERGENT B0 ;  /* 0x0000000000007941 */ /* 0x000fea0003800200 */
.L_x_2315:
        /* <DEDUP_REMOVED lines=32> */
.L_x_2318:
[----:B------:R-:W-:Y:S05]  /*2d00*/  BSYNC.RECONVERGENT B0 ;  /* 0x0000000000007941 */ /* 0x000fea0003800200 */
.L_x_2317:
        /* <DEDUP_REMOVED lines=32> */
.L_x_2320:
[----:B------:R-:W-:Y:S05]  /*2f10*/  BSYNC.RECONVERGENT B0 ;  /* 0x0000000000007941 */ /* 0x000fea0003800200 */
.L_x_2319:
[----:B------:R-:W0:Y:S01]  /*2f20*/  S2UR UR34, SR_CTAID.Y ;  /* 0x00000000002279c3 */ /* 0x000e220000002600 */
[----:B------:R-:W-:Y:S01]  /*2f30*/  ULEA UR8, UR14, 0xfffff800, 0xb ;  /* 0xfffff8000e087891 */ /* 0x000fe2000f8e58ff */
[----:B------:R-:W-:Y:S01]  /*2f40*/  HFMA2 R3, -RZ, RZ, 0, 0 ;  /* 0x00000000ff037431 */ /* 0x000fe200000001ff */
[----:B------:R-:W3:Y:S01]  /*2f50*/  LDL.LU R129, [R1+0xc] ;  /* 0x00000c0001817983 */ /* 0x000ee20000300800 */
[----:B------:R-:W-:-:S03]  /*2f60*/  IMAD R13, R23, UR26, RZ ;  /* 0x0000001a170d7c24 */ /* 0x000fc6000f8e02ff */
[----:B------:R-:W-:Y:S01]  /*2f70*/  MOV R2, UR8 ;  /* 0x0000000800027c02 */ /* 0x000fe20008000f00 */
[----:B------:R-:W1:Y:S01]  /*2f80*/  LDC.64 R14, c[0x0][0x488] ;  /* 0x00012200ff0e7b82 */ /* 0x000e620000000a00 */
[----:B------:R-:W4:Y:S03]  /*2f90*/  LDS.128 R16, [R76] ;  /* 0x000000004c107984 */ /* 0x000f260000000c00 */
[----:B------:R-:W-:Y:S01]  /*2fa0*/  IMAD.WIDE.U32 R22, R22, UR26, R2 ;  /* 0x0000001a16167c25 */ /* 0x000fe2000f8e0002 */
[----:B------:R-:W5:Y:S03]  /*2fb0*/  LDCU.64 UR8, c[0x0][0x490] ;  /* 0x00009200ff0877ac */ /* 0x000f660008000a00 */
[----:B------:R-:W2:Y:S01]  /*2fc0*/  LDC.64 R26, c[0x0][0x428] ;  /* 0x00010a00ff1a7b82 */ /* 0x000ea20000000a00 */
[----:B------:R-:W-:-:S03]  /*2fd0*/  IADD3 R23, PT, PT, R23, R13, RZ ;  /* 0x0000000d17177210 */ /* 0x000fc60007ffe0ff */
[----:B0-----:R-:W-:-:S04]  /*2fe0*/  IMAD.WIDE.U32 R12, R20, UR34, R22 ;  /* 0x00000022140c7c25 */ /* 0x001fc8000f8e0016 */
[----:B------:R-:W0:Y:S01]  /*2ff0*/  LDC.64 R42, c[0x0][0x478] ;  /* 0x00011e00ff2a7b82 */ /* 0x000e220000000a00 */
[----:B------:R-:W-:Y:S01]  /*3000*/  IMAD R21, R21, UR34, R13 ;  /* 0x0000002215157c24 */ /* 0x000fe2000f8e020d */
[----:B------:R-:W-:Y:S02]  /*3010*/  SHF.L.U32 R13, R78, 0x1, RZ ;  /* 0x000000014e0d7819 */ /* 0x000fe400000006ff */
[----:B-1----:R-:W-:-:S04]  /*3020*/  LEA R20, P0, R12, R14, 0x1 ;  /* 0x0000000e0c147211 */ /* 0x002fc800078008ff */
[----:B------:R-:W1:Y:S01]  /*3030*/  LDC.64 R22, c[0x0][0x420] ;  /* 0x00010800ff167b82 */ /* 0x000e620000000a00 */
[----:B------:R-:W-:Y:S02]  /*3040*/  LOP3.LUT R128, R40, 0x7c0, R13, 0xf8, !PT ;  /* 0x000007c028807812 */ /* 0x000fe400078ef80d */
[----:B------:R-:W-:Y:S02]  /*3050*/  LEA.HI.X R21, R12, R15, R21, 0x1, P0 ;  /* 0x0000000f0c157211 */ /* 0x000fe400000f0c15 */
[----:B------:R-:W5:Y:S01]  /*3060*/  LDS.128 R12, [R76+0x10] ;  /* 0x000010004c0c7984 */ /* 0x000f620000000c00 */
[----:B------:R-:W-:Y:S02]  /*3070*/  IMAD.WIDE.U32 R20, R128, 0x10, R20 ;  /* 0x0000001080147825 */ /* 0x000fe400078e0014 */
[----:B------:R-:W-:Y:S01]  /*3080*/  BAR.SYNC.DEFER_BLOCKING 0x0 ;  /* 0x0000000000007b1d */ /* 0x000fe20000010000 */
[----:B----4-:R-:W-:-:S05]  /*3090*/  SHF.L.U32 R94, R16, 0x10, RZ ;  /* 0x00000010105e7819 */ /* 0x010fca00000006ff */
[----:B------:R-:W-:Y:S04]  /*30a0*/  STL [R1+0x8], R128 ;  /* 0x0000088001007387 */ /* 0x000fe80000100800 */
[----:B------:R-:W4:Y:S04]  /*30b0*/  LDG.E.128 R44, desc[UR32][R20.64] ;  /* 0x00000020142c7981 */ /* 0x000f28000c1e1d00 */
[----:B------:R-:W5:Y:S01]  /*30c0*/  LDG.E.128 R48, desc[UR32][R20.64+0x200] ;  /* 0x0002002014307981 */ /* 0x000f62000c1e1d00 */
[----:B-1----:R-:W-:Y:S02]  /*30d0*/  IMAD R25, R23, UR26, RZ ;  /* 0x0000001a17197c24 */ /* 0x002fe4000f8e02ff */
[----:B------:R-:W-:-:S05]  /*30e0*/  IMAD.WIDE.U32 R22, R22, UR26, R2 ;  /* 0x0000001a16167c25 */ /* 0x000fca000f8e0002 */
[----:B------:R-:W-:-:S03]  /*30f0*/  IADD3 R23, PT, PT, R23, R25, RZ ;  /* 0x0000001917177210 */ /* 0x000fc60007ffe0ff */
[----:B--2---:R-:W-:-:S04]  /*3100*/  IMAD.WIDE.U32 R22, R26, UR34, R22 ;  /* 0x000000221a167c25 */ /* 0x004fc8000f8e0016 */
[----:B------:R-:W-:Y:S01]  /*3110*/  IMAD R0, R27, UR34, R23 ;  /* 0x000000221b007c24 */ /* 0x000fe2000f8e0217 */
[----:B0-----:R-:W-:-:S04]  /*3120*/  LEA R42, P0, R22, R42, 0x1 ;  /* 0x0000002a162a7211 */ /* 0x001fc800078008ff */
[----:B------:R-:W-:-:S03]  /*3130*/  LEA.HI.X R43, R22, R43, R0, 0x1, P0 ;  /* 0x0000002b162b7211 */ /* 0x000fc600000f0c00 */
[----:B------:R-:W-:Y:S01]  /*3140*/  IMAD.WIDE.U32 R42, R128, 0x10, R42 ;  /* 0x00000010802a7825 */ /* 0x000fe200078e002a */
[----:B----4-:R-:W-:Y:S04]  /*3150*/  STS.128 [R77], R44 ;  /* 0x0000002c4d007388 */ /* 0x010fe80000000c00 */
[----:B-----5:R-:W-:Y:S01]  /*3160*/  STS.128 [R77+0x200], R48 ;  /* 0x000200304d007388 */ /* 0x020fe20000000c00 */
[----:B------:R-:W-:-:S03]  /*3170*/  NOP ;  /* 0x0000000000007918 */ /* 0x000fc60000000000 */
[----:B------:R-:W0:Y:S04]  /*3180*/  LDS.128 R28, [R76] ;  /* 0x000000004c1c7984 */ /* 0x000e280000000c00 */
[----:B------:R-:W1:Y:S01]  /*3190*/  LDS.128 R20, [R76+0x10] ;  /* 0x000010004c147984 */ /* 0x000e620000000c00 */
[----:B------:R-:W-:Y:S06]  /*31a0*/  BAR.SYNC.DEFER_BLOCKING 0x0 ;  /* 0x0000000000007b1d */ /* 0x000fec0000010000 */
[----:B------:R-:W2:Y:S04]  /*31b0*/  LDG.E.128 R24, desc[UR32][R42.64] ;  /* 0x000000202a187981 */ /* 0x000ea8000c1e1d00 */
[----:B------:R4:W5:Y:S01]  /*31c0*/  LDG.E.128 R32, desc[UR32][R42.64+0x200] ;  /* 0x000200202a207981 */ /* 0x000962000c1e1d00 */
[----:B------:R-:W-:Y:S01]  /*31d0*/  PRMT R117, R12, 0x7632, R117 ;  /* 0x000076320c757816 */ /* 0x000fe20000000075 */
[----:B------:R-:W-:Y:S01]  /*31e0*/  UISETP.NE.U32.AND UP0, UPT, UR8, URZ, UPT ;  /* 0x000000ff0800728c */ /* 0x000fe2000bf05070 */
[----:B------:R-:W-:-:S02]  /*31f0*/  PRMT R119, R13, 0x7632, R119 ;  /* 0x000076320d777816 */ /* 0x000fc40000000077 */
[----:B0-----:R-:W-:Y:S01]  /*3200*/  SHF.L.U32 R36, R31, 0x10, RZ ;  /* 0x000000101f247819 */ /* 0x001fe200000006ff */
[----:B------:R-:W-:Y:S01]  /*3210*/  UISETP.NE.AND.EX UP0, UPT, UR9, URZ, UPT, UP0 ;  /* 0x000000ff0900728c */ /* 0x000fe2000bf05300 */
[----:B------:R-:W-:Y:S02]  /*3220*/  PRMT R31, R28, 0x7632, R31 ;  /* 0x000076321c1f7816 */ /* 0x000fe4000000001f */
[----:B------:R-:W-:Y:S01]  /*3230*/  SHF.L.U32 R38, R29, 0x10, RZ ;  /* 0x000000101d267819 */ /* 0x000fe200000006ff */
[----:B----4-:R-:W-:Y:S01]  /*3240*/  FMUL.FTZ R43, R36, -1.4426950216293334961 ;  /* 0xbfb8aa3b242b7820 */ /* 0x010fe20000410000 */
[----:B------:R-:W-:Y:S02]  /*3250*/  SHF.L.U32 R37, R30, 0x10, RZ ;  /* 0x000000101e257819 */ /* 0x000fe400000006ff */
[C---:B------:R-:W-:Y:S01]  /*3260*/  PRMT R83, R31.reuse, 0x7632, R83 ;  /* 0x000076321f537816 */ /* 0x040fe20000000053 */
[----:B------:R-:W-:Y:S01]  /*3270*/  FMUL.FTZ R45, R38, -1.4426950216293334961 ;  /* 0xbfb8aa3b262d7820 */ /* 0x000fe20000410000 */
[----:B------:R-:W-:Y:S01]  /*3280*/  SHF.L.U32 R31, R31, 0x10, RZ ;  /* 0x000000101f1f7819 */ /* 0x000fe200000006ff */
[----:B------:R-:W-:Y:S01]  /*3290*/  FMUL.FTZ R50, R37, -1.4426950216293334961 ;  /* 0xbfb8aa3b25327820 */ /* 0x000fe20000410000 */
[----:B------:R-:W-:Y:S01]  /*32a0*/  PRMT R49, R29, 0x7632, R49 ;  /* 0x000076321d317816 */ /* 0x000fe20000000031 */
[----:B------:R-:W0:Y:S01]  /*32b0*/  MUFU.EX2 R47, R45 ;  /* 0x0000002d002f7308 */ /* 0x000e220000000800 */
[----:B------:R-:W-:-:S02]  /*32c0*/  PRMT R80, R30, 0x7632, R80 ;  /* 0x000076321e507816 */ /* 0x000fc40000000050 */
[C---:B-1----:R-:W-:Y:S01]  /*32d0*/  PRMT R85, R20.reuse, 0x7632, R85 ;  /* 0x0000763214557816 */ /* 0x042fe20000000055 */
[----:B------:R-:W1:Y:S01]  /*32e0*/  MUFU.EX2 R42, R50 ;  /* 0x00000032002a7308 */ /* 0x000e620000000800 */
[----:B------:R-:W-:Y:S01]  /*32f0*/  SHF.L.U32 R0, R20, 0x10, RZ ;  /* 0x0000001014007819 */ /* 0x000fe200000006ff */
[----:B------:R-:W-:Y:S01]  /*3300*/  FMUL.FTZ R20, R31, -1.4426950216293334961 ;  /* 0xbfb8aa3b1f147820 */ /* 0x000fe20000410000 */
[----:B------:R-:W-:Y:S01]  /*3310*/  SHF.L.U32 R49, R49, 0x10, RZ ;  /* 0x0000001031317819 */ /* 0x000fe200000006ff */
[----:B------:R-:W4:Y:S01]  /*3320*/  MUFU.EX2 R54, R43 ;  /* 0x0000002b00367308 */ /* 0x000f220000000800 */
[----:B------:R-:W-:Y:S02]  /*3330*/  SHF.L.U32 R80, R80, 0x10, RZ ;  /* 0x0000001050507819 */ /* 0x000fe400000006ff */
[----:B------:R-:W-:Y:S01]  /*3340*/  SHF.L.U32 R83, R83, 0x10, RZ ;  /* 0x0000001053537819 */ /* 0x000fe200000006ff */
[----:B------:R3:W4:Y:S01]  /*3350*/  MUFU.EX2 R45, R20 ;  /* 0x00000014002d7308 */ /* 0x0007220000000800 */
[----:B------:R-:W-:Y:S01]  /*3360*/  SHF.L.U32 R85, R85, 0x10, RZ ;  /* 0x0000001055557819 */ /* 0x000fe200000006ff */
[----:B0-----:R-:W-:Y:S01]  /*3370*/  FADD.FTZ R47, R47, 1 ;  /* 0x3f8000002f2f7421 */ /* 0x001fe20000010000 */
[----:B------:R-:W-:-:S02]  /*3380*/  SHF.L.U32 R46, R21, 0x10, RZ ;  /* 0x00000010152e7819 */ /* 0x000fc400000006ff */
[----:B------:R-:W-:Y:S01]  /*3390*/  SHF.L.U32 R48, R22, 0x10, RZ ;  /* 0x0000001016307819 */ /* 0x000fe200000006ff */
[----:B------:R-:W0:Y:S01]  /*33a0*/  MUFU.RCP R87, R47 ;  /* 0x0000002f00577308 */ /* 0x000e220000001000 */
[----:B------:R-:W-:Y:S01]  /*33b0*/  SHF.L.U32 R30, R23, 0x10, RZ ;  /* 0x00000010171e7819 */ /* 0x000fe200000006ff */
[----:B-1----:R-:W-:Y:S01]  /*33c0*/  FADD.FTZ R98, R42, 1 ;  /* 0x3f8000002a627421 */ /* 0x002fe20000010000 */
[----:B------:R-:W-:Y:S01]  /*33d0*/  PRMT R50, R21, 0x7632, R50 ;  /* 0x0000763215327816 */ /* 0x000fe20000000032 */
[----:B------:R-:W-:Y:S01]  /*33e0*/  FMUL.FTZ R21, R49, -1.4426950216293334961 ;  /* 0xbfb8aa3b31157820 */ /* 0x000fe20000410000 */
[----:B------:R-:W-:Y:S01]  /*33f0*/  PRMT R81, R22, 0x7632, R81 ;  /* 0x0000763216517816 */ /* 0x000fe20000000051 */
[----:B------:R-:W-:Y:S01]  /*3400*/  FMUL.FTZ R22, R80, -1.4426950216293334961 ;  /* 0xbfb8aa3b50167820 */ /* 0x000fe20000410000 */
[----:B------:R-:W-:Y:S01]  /*3410*/  PRMT R51, R23, 0x7632, R51 ;  /* 0x0000763217337816 */ /* 0x000fe20000000033 */
[----:B------:R-:W-:Y:S01]  /*3420*/  FMUL.FTZ R23, R83, -1.4426950216293334961 ;  /* 0xbfb8aa3b53177820 */ /* 0x000fe20000410000 */
[----:B---3--:R-:W-:Y:S01]  /*3430*/  FMUL.FTZ R20, R85, -1.4426950216293334961 ;  /* 0xbfb8aa3b55147820 */ /* 0x008fe20000410000 */
[----:B------:R-:W1:Y:S01]  /*3440*/  MUFU.EX2 R52, R21 ;  /* 0x0000001500347308 */ /* 0x000e620000000800 */
[----:B------:R-:W-:Y:S01]  /*3450*/  SHF.L.U32 R39, R28, 0x10, RZ ;  /* 0x000000101c277819 */ /* 0x000fe200000006ff */
[----:B------:R-:W-:Y:S01]  /*3460*/  FMUL.FTZ R43, R30, -1.4426950216293334961 ;  /* 0xbfb8aa3b1e2b7820 */ /* 0x000fe20000410000 */
[C---:B------:R-:W-:Y:S01]  /*3470*/  SHF.L.U32 R95, R14.reuse, 0x10, RZ ;  /* 0x000000100e5f7819 */ /* 0x040fe200000006ff */
[----:B------:R-:W3:Y:S01]  /*3480*/  MUFU.EX2 R53, R22 ;  /* 0x0000001600357308 */ /* 0x000ee20000000800 */
[----:B------:R-:W-:Y:S01]  /*3490*/  PRMT R121, R14, 0x7632, R121 ;  /* 0x000076320e797816 */ /* 0x000fe20000000079 */
[----:B------:R-:W-:Y:S01]  /*34a0*/  FMUL.FTZ R41, R39, -1.4426950216293334961 ;  /* 0xbfb8aa3b27297820 */ /* 0x000fe20000410000 */
[C---:B------:R-:W-:Y:S01]  /*34b0*/  SHF.L.U32 R96, R15.reuse, 0x10, RZ ;  /* 0x000000100f607819 */ /* 0x040fe200000006ff */
[----:B------:R-:W3:Y:S01]  /*34c0*/  MUFU.EX2 R55, R23 ;  /* 0x0000001700377308 */ /* 0x000ee20000000800 */
[----:B------:R-:W-:Y:S01]  /*34d0*/  PRMT R123, R15, 0x7632, R123 ;  /* 0x000076320f7b7816 */ /* 0x000fe2000000007b */
[----:B0-----:R-:W-:Y:S01]  /*34e0*/  FADD.FTZ R15, -R87, 1 ;  /* 0x3f800000570f7421 */ /* 0x001fe20000010100 */
[----:B------:R-:W-:Y:S01]  /*34f0*/  PRMT R104, R16, 0x7632, R104 ;  /* 0x0000763210687816 */ /* 0x000fe20000000068 */
[----:B------:R-:W-:Y:S01]  /*3500*/  MUFU.EX2 R57, R20 ;  /* 0x0000001400397308 */ /* 0x000fe20000000800 */
[----:B------:R-:W-:Y:S01]  /*3510*/  PRMT R113, R17, 0x7632, R113 ;  /* 0x0000763211717816 */ /* 0x000fe20000000071 */
[----:B------:R-:W-:Y:S01]  /*3520*/  FFMA.FTZ R15, R38, R15, 1 ;  /* 0x3f800000260f7423 */ /* 0x000fe2000001000f */
[----:B----4-:R-:W-:Y:S01]  /*3530*/  FADD.FTZ R54, R54, 1 ;  /* 0x3f80000036367421 */ /* 0x010fe20000010000 */
[----:B------:R0:W4:Y:S01]  /*3540*/  MUFU.EX2 R44, R41 ;  /* 0x00000029002c7308 */ /* 0x0001220000000800 */
[----:B------:R-:W-:Y:S01]  /*3550*/  FADD.FTZ R45, R45, 1 ;  /* 0x3f8000002d2d7421 */ /* 0x000fe20000010000 */
[----:B------:R-:W-:Y:S01]  /*3560*/  FMUL.FTZ R28, R0, -1.4426950216293334961 ;  /* 0xbfb8aa3b001c7820 */ /* 0x000fe20000410000 */
[----:B------:R-:W-:Y:S01]  /*3570*/  SHF.L.U32 R50, R50, 0x10, RZ ;  /* 0x0000001032327819 */ /* 0x000fe200000006ff */
[----:B------:R3:W4:Y:S01]  /*3580*/  MUFU.EX2 R79, R43 ;  /* 0x0000002b004f7308 */ /* 0x0007220000000800 */
[----:B------:R-:W-:Y:S01]  /*3590*/  FMUL.FTZ R29, R46, -1.4426950216293334961 ;  /* 0xbfb8aa3b2e1d7820 */ /* 0x000fe20000410000 */
[----:B------:R-:W-:Y:S01]  /*35a0*/  SHF.L.U32 R81, R81, 0x10, RZ ;  /* 0x0000001051517819 */ /* 0x000fe200000006ff */
[----:B-1----:R-:W-:Y:S01]  /*35b0*/  FADD.FTZ R52, R52, 1 ;  /* 0x3f80000034347421 */ /* 0x002fe20000010000 */
[----:B------:R-:W-:Y:S01]  /*35c0*/  MUFU.RCP R98, R98 ;  /* 0x0000006200627308 */ /* 0x000fe20000001000 */
[----:B0-----:R-:W-:Y:S01]  /*35d0*/  FMUL.FTZ R41, R48, -1.4426950216293334961 ;  /* 0xbfb8aa3b30297820 */ /* 0x001fe20000410000 */
[----:B------:R-:W-:Y:S01]  /*35e0*/  SHF.L.U32 R51, R51, 0x10, RZ ;  /* 0x0000001033337819 */ /* 0x000fe200000006ff */
[----:B---3--:R-:W-:Y:S01]  /*35f0*/  FADD.FTZ R53, R53, 1 ;  /* 0x3f80000035357421 */ /* 0x008fe20000010000 */
[----:B------:R-:W-:Y:S01]  /*3600*/  FADD.FTZ R55, R55, 1 ;  /* 0x3f80000037377421 */ /* 0x000fe20000010000 */
[----:B------:R-:W0:Y:S01]  /*3610*/  LDC.64 R42, c[0x0][0x508] ;  /* 0x00014200ff2a7b82 */ /* 0x000e220000000a00 */
[----:B----4-:R-:W-:Y:S01]  /*3620*/  FADD.FTZ R44, R44, 1 ;  /* 0x3f8000002c2c7421 */ /* 0x010fe20000010000 */
[----:B------:R-:W-:Y:S01]  /*3630*/  PRMT R102, R18, 0x7632, R102 ;  /* 0x0000763212667816 */ /* 0x000fe20000000066 */
[----:B------:R-:W1:Y:S01]  /*3640*/  MUFU.RCP R101, R54 ;  /* 0x0000003600657308 */ /* 0x000e620000001000 */
[----:B------:R-:W-:Y:S01]  /*3650*/  SHF.L.U32 R93, R19, 0x10, RZ ;  /* 0x00000010135d7819 */ /* 0x000fe200000006ff */
[----:B------:R-:W-:Y:S01]  /*3660*/  FADD.FTZ R79, R79, 1 ;  /* 0x3f8000004f4f7421 */ /* 0x000fe20000010000 */
[----:B------:R-:W-:Y:S01]  /*3670*/  PRMT R107, R19, 0x7632, R107 ;  /* 0x00007632136b7816 */ /* 0x000fe2000000006b */
[----:B------:R-:W-:Y:S01]  /*3680*/  FADD.FTZ R57, R57, 1 ;  /* 0x3f80000039397421 */ /* 0x000fe20000010000 */
[----:B------:R-:W-:-:S02]  /*3690*/  SHF.L.U32 R104, R104, 0x10, RZ ;  /* 0x0000001068687819 */ /* 0x000fc400000006ff */
[----:B------:R-:W-:Y:S01]  /*36a0*/  SHF.L.U32 R102, R102, 0x10, RZ ;  /* 0x0000001066667819 */ /* 0x000fe200000006ff */
[----:B------:R-:W-:Y:S01]  /*36b0*/  MUFU.RCP R86, R44 ;  /* 0x0000002c00567308 */ /* 0x000fe20000001000 */
[----:B------:R-:W-:Y:S02]  /*36c0*/  SHF.L.U32 R113, R113, 0x10, RZ ;  /* 0x0000001071717819 */ /* 0x000fe400000006ff */
[----:B------:R-:W-:Y:S02]  /*36d0*/  SHF.L.U32 R107, R107, 0x10, RZ ;  /* 0x000000106b6b7819 */ /* 0x000fe400000006ff */
[----:B------:R-:W-:Y:S02]  /*36e0*/  SHF.L.U32 R117, R117, 0x10, RZ ;  /* 0x0000001075757819 */ /* 0x000fe400000006ff */
[----:B------:R-:W-:Y:S01]  /*36f0*/  SHF.L.U32 R119, R119, 0x10, RZ ;  /* 0x0000001077777819 */ /* 0x000fe200000006ff */
[----:B------:R-:W-:Y:S01]  /*3700*/  MUFU.RCP R115, R79 ;  /* 0x0000004f00737308 */ /* 0x000fe20000001000 */
[----:B------:R-:W-:Y:S01]  /*3710*/  SHF.L.U32 R121, R121, 0x10, RZ ;  /* 0x0000001079797819 */ /* 0x000fe200000006ff */
[----:B-1----:R-:W-:Y:S01]  /*3720*/  FADD.FTZ R19, -R101, 1 ;  /* 0x3f80000065137421 */ /* 0x002fe20000010100 */
[----:B------:R-:W-:Y:S01]  /*3730*/  SHF.L.U32 R123, R123, 0x10, RZ ;  /* 0x000000107b7b7819 */ /* 0x000fe200000006ff */
[----:B0-----:R-:W-:Y:S01]  /*3740*/  IMAD R43, R43, UR26, RZ ;  /* 0x0000001a2b2b7c24 */ /* 0x001fe2000f8e02ff */
[----:B------:R-:W-:-:S03]  /*3750*/  SHF.L.U32 R54, R5, 0x10, RZ ;  /* 0x0000001005367819 */ /* 0x000fc600000006ff */
[----:B------:R-:W-:Y:S01]  /*3760*/  MUFU.RCP R116, R45 ;  /* 0x0000002d00747308 */ /* 0x000fe20000001000 */
[----:B------:R-:W-:Y:S02]  /*3770*/  PRMT R114, R9, 0x7632, R114 ;  /* 0x0000763209727816 */ /* 0x000fe40000000072 */
[----:B------:R-:W-:-:S05]  /*3780*/  PRMT R47, R10, 0x7632, R47 ;  /* 0x000076320a2f7816 */ /* 0x000fca000000002f */
[----:B------:R0:W1:Y:S04]  /*3790*/  MUFU.EX2 R56, R28 ;  /* 0x0000001c00387308 */ /* 0x0000680000000800 */
[----:B------:R3:W4:Y:S04]  /*37a0*/  MUFU.EX2 R59, R41 ;  /* 0x00000029003b7308 */ /* 0x0007280000000800 */
[----:B------:R1:W4:Y:S01]  /*37b0*/  MUFU.EX2 R58, R29 ;  /* 0x0000001d003a7308 */ /* 0x0003220000000800 */
[----:B0-----:R-:W-:-:S03]  /*37c0*/  FMUL.FTZ R28, R51, -1.4426950216293334961 ;  /* 0xbfb8aa3b331c7820 */ /* 0x001fc60000410000 */
[----:B------:R-:W-:Y:S01]  /*37d0*/  MUFU.RCP R118, R52 ;  /* 0x0000003400767308 */ /* 0x000fe20000001000 */
[----:B---3--:R-:W-:Y:S01]  /*37e0*/  FMUL.FTZ R41, R50, -1.4426950216293334961 ;  /* 0xbfb8aa3b32297820 */ /* 0x008fe20000410000 */
[----:B-1----:R-:W-:Y:S01]  /*37f0*/  FADD.FTZ R56, R56, 1 ;  /* 0x3f80000038387421 */ /* 0x002fe20000010000 */
[----:B------:R-:W-:Y:S01]  /*3800*/  FMUL.FTZ R29, R81, -1.4426950216293334961 ;  /* 0xbfb8aa3b511d7820 */ /* 0x000fe20000410000 */
[----:B----4-:R-:W-:-:S04]  /*3810*/  FADD.FTZ R59, R59, 1 ;  /* 0x3f8000003b3b7421 */ /* 0x010fc80000010000 */
[----:B------:R-:W0:Y:S01]  /*3820*/  MUFU.EX2 R41, R41 ;  /* 0x0000002900297308 */ /* 0x000e220000000800 */
[----:B------:R-:W-:-:S03]  /*3830*/  FADD.FTZ R58, R58, 1 ;  /* 0x3f8000003a3a7421 */ /* 0x000fc60000010000 */
[----:B------:R1:W3:Y:S08]  /*3840*/  MUFU.RCP R125, R53 ;  /* 0x00000035007d7308 */ /* 0x0002f00000001000 */
[----:B------:R-:W4:Y:S01]  /*3850*/  MUFU.EX2 R29, R29 ;  /* 0x0000001d001d7308 */ /* 0x000f220000000800 */
[----:B-1----:R-:W-:Y:S01]  /*3860*/  SHF.L.U32 R53, R6, 0x10, RZ ;  /* 0x0000001006357819 */ /* 0x002fe200000006ff */
[----:B0-----:R-:W-:-:S02]  /*3870*/  FADD.FTZ R127, R41, 1 ;  /* 0x3f800000297f7421 */ /* 0x001fc40000010000 */
[----:B------:R0:W-:Y:S01]  /*3880*/  MUFU.RCP R120, R55 ;  /* 0x0000003700787308 */ /* 0x0001e20000001000 */
[----:B---3--:R-:W-:-:S07]  /*3890*/  FADD.FTZ R41, -R125, 1 ;  /* 0x3f8000007d297421 */ /* 0x008fce0000010100 */
[----:B------:R-:W1:Y:S01]  /*38a0*/  MUFU.EX2 R28, R28 ;  /* 0x0000001c001c7308 */ /* 0x000e620000000800 */
[----:B0-----:R-:W-:Y:S01]  /*38b0*/  SHF.L.U32 R55, R4, 0x10, RZ ;  /* 0x0000001004377819 */ /* 0x001fe200000006ff */
[----:B----4-:R-:W-:Y:S01]  /*38c0*/  FADD.FTZ R29, R29, 1 ;  /* 0x3f8000001d1d7421 */ /* 0x010fe20000010000 */
[C---:B------:R-:W-:Y:S01]  /*38d0*/  FFMA.FTZ R41, R80.reuse, R41, 1 ;  /* 0x3f80000050297423 */ /* 0x040fe20000010029 */
[----:B------:R0:W-:Y:S01]  /*38e0*/  MUFU.RCP R103, R56 ;  /* 0x0000003800677308 */ /* 0x0001e20000001000 */
[----:B------:R-:W-:-:S07]  /*38f0*/  FMUL.FTZ R80, R80, R125 ;  /* 0x0000007d50507220 */ /* 0x000fce0000410000 */
[----:B------:R3:W-:Y:S01]  /*3900*/  MUFU.RCP R111, R59 ;  /* 0x0000003b006f7308 */ /* 0x0007e20000001000 */
[----:B0-----:R-:W-:Y:S01]  /*3910*/  SHF.L.U32 R56, R11, 0x10, RZ ;  /* 0x000000100b387819 */ /* 0x001fe200000006ff */
[----:B-1----:R-:W-:-:S06]  /*3920*/  FADD.FTZ R28, R28, 1 ;  /* 0x3f8000001c1c7421 */ /* 0x002fcc0000010000 */
[----:B------:R0:W-:Y:S01]  /*3930*/  MUFU.RCP R105, R58 ;  /* 0x0000003a00697308 */ /* 0x0001e20000001000 */
[----:B---3--:R-:W-:-:S07]  /*3940*/  SHF.L.U32 R59, R8, 0x10, RZ ;  /* 0x00000010083b7819 */ /* 0x008fce00000006ff */
[----:B------:R-:W-:Y:S01]  /*3950*/  MUFU.RCP R127, R127 ;  /* 0x0000007f007f7308 */ /* 0x000fe20000001000 */
[----:B0-----:R-:W-:-:S07]  /*3960*/  SHF.L.U32 R58, R9, 0x10, RZ ;  /* 0x00000010093a7819 */ /* 0x001fce00000006ff */
[----:B------:R0:W-:Y:S08]  /*3970*/  MUFU.RCP R124, R29 ;  /* 0x0000001d007c7308 */ /* 0x0001f00000001000 */
[----:B------:R1:W-:Y:S01]  /*3980*/  MUFU.RCP R122, R57 ;  /* 0x00000039007a7308 */ /* 0x0003e20000001000 */
[----:B0-----:R-:W-:-:S04]  /*3990*/  FADD.FTZ R29, -R115, 1 ;  /* 0x3f800000731d7421 */ /* 0x001fc80000010100 */
[----:B------:R-:W-:-:S03]  /*39a0*/  FFMA.FTZ R29, R30, R29, 1 ;  /* 0x3f8000001e1d7423 */ /* 0x000fc6000001001d */
[----:B------:R-:W0:Y:S01]  /*39b0*/  MUFU.RCP R126, R28 ;  /* 0x0000001c007e7308 */ /* 0x000e220000001000 */
[----:B-1----:R-:W-:Y:S01]  /*39c0*/  SHF.L.U32 R57, R10, 0x10, RZ ;  /* 0x000000100a397819 */ /* 0x002fe200000006ff */
[----:B0-----:R-:W-:-:S04]  /*39d0*/  FADD.FTZ R52, -R126, 1 ;  /* 0x3f8000007e347421 */ /* 0x001fc80000010100 */
[----:B------:R-:W-:Y:S01]  /*39e0*/  FFMA.FTZ R52, R51, R52, 1 ;  /* 0x3f80000033347423 */ /* 0x000fe20000010034 */
[----:B--2---:R0:W-:Y:S04]  /*39f0*/  STS.128 [R77], R24 ;  /* 0x000000184d007388 */ /* 0x0041e80000000c00 */
[----:B-----5:R1:W-:Y:S01]  /*3a00*/  STS.128 [R77+0x200], R32 ;  /* 0x000200204d007388 */ /* 0x0203e20000000c00 */
[----:B------:R-:W-:-:S03]  /*3a10*/  NOP ;  /* 0x0000000000007918 */ /* 0x000fc60000000000 */
[----:B------:R-:W2:Y:S01]  /*3a20*/  LDS.128 R20, [R76] ;  /* 0x000000004c147984 */ /* 0x000ea20000000c00 */
[----:B0-----:R-:W-:Y:S01]  /*3a30*/  FFMA.FTZ R27, R36, R19, 1 ;  /* 0x3f800000241b7423 */ /* 0x001fe20000010013 */
[----:B------:R-:W-:-:S04]  /*3a40*/  IMAD.WIDE.U32 R24, R42, UR26, R2 ;  /* 0x0000001a2a187c25 */ /* 0x000fc8000f8e0002 */
[----:B------:R-:W-:Y:S01]  /*3a50*/  FADD.FTZ R26, -R120, 1 ;  /* 0x3f800000781a7421 */ /* 0x000fe20000010100 */
[----:B-1----:R-:W-:Y:S02]  /*3a60*/  SHF.L.U32 R33, R17, 0x10, RZ ;  /* 0x0000001011217819 */ /* 0x002fe400000006ff */
[----:B------:R-:W-:Y:S01]  /*3a70*/  SHF.L.U32 R32, R12, 0x10, RZ ;  /* 0x000000100c207819 */ /* 0x000fe200000006ff */
[----:B------:R-:W-:Y:S01]  /*3a80*/  FADD.FTZ R12, -R86, 1 ;  /* 0x3f800000560c7421 */ /* 0x000fe20000010100 */
[----:B------:R-:W-:Y:S01]  /*3a90*/  SHF.L.U32 R34, R13, 0x10, RZ ;  /* 0x000000100d227819 */ /* 0x000fe200000006ff */
[----:B------:R-:W-:Y:S01]  /*3aa0*/  FFMA.FTZ R26, R83, R26, 1 ;  /* 0x3f800000531a7423 */ /* 0x000fe2000001001a */
[----:B------:R-:W-:Y:S01]  /*3ab0*/  SHF.L.U32 R35, R18, 0x10, RZ ;  /* 0x0000001012237819 */ /* 0x000fe200000006ff */
[----:B------:R-:W-:Y:S01]  /*3ac0*/  FFMA.FTZ R12, R39, R12, 1 ;  /* 0x3f800000270c7423 */ /* 0x000fe2000001000c */
[----:B------:R-:W-:Y:S01]  /*3ad0*/  FADD.FTZ R18, -R98, 1 ;  /* 0x3f80000062127421 */ /* 0x000fe20000010100 */
[----:B------:R-:W-:Y:S01]  /*3ae0*/  IADD3 R25, PT, PT, R25, R43, RZ ;  /* 0x0000002b19197210 */ /* 0x000fe20007ffe0ff */
[----:B------:R-:W-:Y:S01]  /*3af0*/  FMUL.FTZ R83, R83, R120 ;  /* 0x0000007853537220 */ /* 0x000fe20000410000 */
[----:B--2---:R-:W-:-:S02]  /*3b00*/  SHF.L.U32 R79, R20, 0x10, RZ ;  /* 0x00000010144f7819 */ /* 0x004fc400000006ff */
[----:B------:R-:W-:Y:S02]  /*3b10*/  SHF.L.U32 R82, R21, 0x10, RZ ;  /* 0x0000001015527819 */ /* 0x000fe400000006ff */
        /* <DEDUP_REMOVED lines=10> */
[----:B------:R-:W-:Y:S01]  /*3bc0*/  FFMA.FTZ R23, R37, R18, 1 ;  /* 0x3f80000025177423 */ /* 0x000fe20000010012 */
[----:B------:R-:W-:Y:S01]  /*3bd0*/  FMUL.FTZ R17, R14, R15 ;  /* 0x0000000f0e117220 */ /* 0x000fe20000410000 */
[----:B------:R-:W-:Y:S01]  /*3be0*/  PRMT R90, R21, 0x7632, R90 ;  /* 0x00007632155a7816 */ /* 0x000fe2000000005a */
[----:B------:R-:W0:Y:S01]  /*3bf0*/  LDS.128 R12, [R76+0x10] ;  /* 0x000010004c0c7984 */ /* 0x000e220000000c00 */
[----:B------:R-:W-:Y:S01]  /*3c00*/  FADD.FTZ R18, -R116, 1 ;  /* 0x3f80000074127421 */ /* 0x000fe20000010100 */
[----:B------:R-:W-:Y:S01]  /*3c10*/  PRMT R89, R22, 0x7632, R89 ;  /* 0x0000763216597816 */ /* 0x000fe20000000059 */
[----:B------:R-:W-:Y:S01]  /*3c20*/  FMUL.FTZ R21, R35, R84 ;  /* 0x0000005423157220 */ /* 0x000fe20000410000 */
        /* <DEDUP_REMOVED lines=8> */
[----:B------:R-:W-:Y:S01]  /*3cb0*/  SHF.L.U32 R90, R90, 0x10, RZ ;  /* 0x000000105a5a7819 */ /* 0x000fe200000006ff */
[----:B------:R-:W-:Y:S01]  /*3cc0*/  FMUL.FTZ R19, R22, R27 ;  /* 0x0000001b16137220 */ /* 0x000fe20000410000 */
[----:B------:R-:W-:Y:S01]  /*3cd0*/  SHF.L.U32 R88, R88, 0x10, RZ ;  /* 0x0000001058587819 */ /* 0x000fe200000006ff */
[----:B------:R-:W-:Y:S01]  /*3ce0*/  FMUL.FTZ R21, R21, R20 ;  /* 0x0000001415157220 */ /* 0x000fe20000410000 */
        /* <DEDUP_REMOVED lines=12> */
[----:B------:R-:W-:Y:S01]  /*3db0*/  FADD.FTZ R27, -R111, 1 ;  /* 0x3f8000006f1b7421 */ /* 0x000fe20000010100 */
[----:B------:R-:W-:Y:S01]  /*3dc0*/  FMUL.FTZ R86, R39, R86 ;  /* 0x0000005627567220 */ /* 0x000fe20000410000 */
[----:B------:R-:W-:Y:S01]  /*3dd0*/  F2FP.BF16.F32.PACK_AB R18, R23, R18 ;  /* 0x000000121712723e */ /* 0x000fe200000010ff */
[----:B------:R-:W-:Y:S01]  /*3de0*/  FMUL.FTZ R87, R38, R87 ;  /* 0x0000005726577220 */ /* 0x000fe20000410000 */
[----:B------:R-:W-:Y:S01]  /*3df0*/  FFMA.FTZ R27, R48, R27, 1 ;  /* 0x3f800000301b7423 */ /* 0x000fe2000001001b */
[----:B------:R-:W-:Y:S01]  /*3e00*/  F2FP.BF16.F32.PACK_AB R17, R20, R17 ;  /* 0x000000111411723e */ /* 0x000fe200000010ff */
[----:B------:R-:W-:Y:S01]  /*3e10*/  FMUL.FTZ R98, R37, R98 ;  /* 0x0000006225627220 */ /* 0x000fe20000410000 */
[----:B------:R-:W-:Y:S01]  /*3e20*/  F2FP.BF16.F32.PACK_AB R19, R22, R19 ;  /* 0x000000131613723e */ /* 0x000fe200000010ff */
[----:B------:R-:W-:Y:S01]  /*3e30*/  BAR.SYNC.DEFER_BLOCKING 0x0 ;  /* 0x0000000000007b1d */ /* 0x000fe20000010000 */
[----:B------:R-:W-:Y:S01]  /*3e40*/  FMUL.FTZ R101, R36, R101 ;  /* 0x0000006524657220 */ /* 0x000fe20000410000 */
[----:B------:R-:W-:Y:S01]  /*3e50*/  FMUL.FTZ R116, R31, R116 ;  /* 0x000000741f747220 */ /* 0x000fe20000410000 */
[----:B------:R-:W-:Y:S01]  /*3e60*/  FMUL.FTZ R118, R49, R118 ;  /* 0x0000007631767220 */ /* 0x000fe20000410000 */
[----:B0-----:R-:W-:Y:S01]  /*3e70*/  SHF.L.U32 R97, R12, 0x10, RZ ;  /* 0x000000100c617819 */ /* 0x001fe200000006ff */
[----:B------:R-:W-:Y:S01]  /*3e80*/  FMUL.FTZ R49, R35, R98 ;  /* 0x0000006223317220 */ /* 0x000fe20000410000 */
[----:B------:R-:W-:Y:S01]  /*3e90*/  SHF.L.U32 R100, R14, 0x10, RZ ;  /* 0x000000100e647819 */ /* 0x000fe200000006ff */
[----:B------:R-:W-:Y:S01]  /*3ea0*/  FMUL.FTZ R35, R104, R116 ;  /* 0x0000007468237220 */ /* 0x000fe20000410000 */
[----:B------:R-:W-:Y:S01]  /*3eb0*/  PRMT R112, R12, 0x7632, R112 ;  /* 0x000076320c707816 */ /* 0x000fe20000000070 */
[----:B------:R-:W-:Y:S01]  /*3ec0*/  FMUL.FTZ R12, R32, R97 ;  /* 0x00000061200c7220 */ /* 0x000fe20000410000 */
[----:B------:R-:W-:Y:S01]  /*3ed0*/  PRMT R110, R13, 0x7632, R110 ;  /* 0x000076320d6e7816 */ /* 0x000fe2000000006e */
[----:B------:R-:W-:Y:S01]  /*3ee0*/  FMUL.FTZ R26, R95, R100 ;  /* 0x000000645f1a7220 */ /* 0x000fe20000410000 */
[----:B------:R-:W-:Y:S01]  /*3ef0*/  SHF.L.U32 R99, R13, 0x10, RZ ;  /* 0x000000100d637819 */ /* 0x000fe200000006ff */
[C---:B------:R-:W-:Y:S01]  /*3f00*/  FADD.FTZ R13, -R103.reuse, 1 ;  /* 0x3f800000670d7421 */ /* 0x040fe20000010100 */
[----:B------:R-:W-:Y:S01]  /*3f10*/  PRMT R108, R14, 0x7632, R108 ;  /* 0x000076320e6c7816 */ /* 0x000fe2000000006c */
[----:B------:R-:W-:Y:S01]  /*3f20*/  FMUL.FTZ R12, R103, R12 ;  /* 0x0000000c670c7220 */ /* 0x000fe20000410000 */
[C---:B------:R-:W-:Y:S01]  /*3f30*/  PRMT R106, R15.reuse, 0x7632, R106 ;  /* 0x000076320f6a7816 */ /* 0x040fe2000000006a */
[----:B------:R-:W-:Y:S01]  /*3f40*/  FFMA.FTZ R13, R0, R13, 1 ;  /* 0x3f800000000d7423 */ /* 0x000fe2000001000d */
[----:B------:R-:W-:Y:S01]  /*3f50*/  SHF.L.U32 R109, R15, 0x10, RZ ;  /* 0x000000100f6d7819 */ /* 0x000fe200000006ff */
[----:B------:R-:W-:Y:S01]  /*3f60*/  FMUL.FTZ R26, R111, R26 ;  /* 0x0000001a6f1a7220 */ /* 0x000fe20000410000 */
[C---:B------:R-:W-:Y:S01]  /*3f70*/  FADD.FTZ R15, -R105.reuse, 1 ;  /* 0x3f800000690f7421 */ /* 0x040fe20000010100 */
[----:B------:R-:W-:Y:S01]  /*3f80*/  FMUL.FTZ R14, R34, R99 ;  /* 0x00000063220e7220 */ /* 0x000fe20000410000 */
[----:B------:R-:W-:Y:S01]  /*3f90*/  FMUL.FTZ R12, R12, R13 ;  /* 0x0000000d0c0c7220 */ /* 0x000fe20000410000 */
[----:B------:R-:W-:Y:S01]  /*3fa0*/  FMUL.FTZ R41, R26, R27 ;  /* 0x0000001b1a297220 */ /* 0x000fe20000410000 */
[----:B------:R-:W-:Y:S01]  /*3fb0*/  FFMA.FTZ R15, R46, R15, 1 ;  /* 0x3f8000002e0f7423 */ /* 0x000fe2000001000f */
[----:B------:R-:W-:Y:S01]  /*3fc0*/  FMUL.FTZ R14, R105, R14 ;  /* 0x0000000e690e7220 */ /* 0x000fe20000410000 */
[----:B------:R-:W-:Y:S01]  /*3fd0*/  FADD.FTZ R13, -R127, 1 ;  /* 0x3f8000007f0d7421 */ /* 0x000fe20000010100 */
        /* <DEDUP_REMOVED lines=8> */
[----:B------:R-:W-:Y:S01]  /*4060*/  FMUL.FTZ R28, R96, R109 ;  /* 0x0000006d601c7220 */ /* 0x000fe20000410000 */
[C---:B------:R-:W-:Y:S01]  /*4070*/  FADD.FTZ R14, -R122.reuse, 1 ;  /* 0x3f8000007a0e7421 */ /* 0x040fe20000010100 */
[----:B------:R-:W-:Y:S01]  /*4080*/  FMUL.FTZ R13, R117, R112 ;  /* 0x00000070750d7220 */ /* 0x000fe20000410000 */
        /* <DEDUP_REMOVED lines=15> */
[----:B------:R-:W-:Y:S01]  /*4180*/  F2FP.BF16.F32.PACK_AB R20, R13, R12 ;  /* 0x0000000c0d14723e */ /* 0x000fe200000010ff */
[----:B------:R-:W-:Y:S01]  /*4190*/  STS.128 [R76], R16 ;  /* 0x000000104c007388 */ /* 0x000fe20000000c00 */
[----:B------:R-:W-:Y:S01]  /*41a0*/  F2FP.BF16.F32.PACK_AB R21, R26, R15 ;  /* 0x0000000f1a15723e */ /* 0x000fe200000010ff */
[----:B------:R-:W-:Y:S01]  /*41b0*/  FMUL.FTZ R103, R0, R103 ;  /* 0x0000006700677220 */ /* 0x000fe20000410000 */
[----:B------:R-:W-:Y:S01]  /*41c0*/  F2FP.BF16.F32.PACK_AB R22, R42, R41 ;  /* 0x000000292a16723e */ /* 0x000fe200000010ff */
[----:B------:R-:W-:Y:S01]  /*41d0*/  FMUL.FTZ R46, R46, R105 ;  /* 0x000000692e2e7220 */ /* 0x000fe20000410000 */
[----:B------:R-:W-:Y:S01]  /*41e0*/  F2FP.BF16.F32.PACK_AB R23, R45, R44 ;  /* 0x0000002c2d17723e */ /* 0x000fe200000010ff */
[----:B------:R-:W1:Y:S01]  /*41f0*/  LDC.64 R26, c[0x0][0x558] ;  /* 0x00015600ff1a7b82 */ /* 0x000e620000000a00 */
[----:B------:R-:W-:Y:S01]  /*4200*/  PRMT R43, R4, 0x7632, R43 ;  /* 0x00007632042b7816 */ /* 0x000fe2000000002b */
[----:B------:R-:W-:Y:S01]  /*4210*/  FMUL.FTZ R111, R48, R111 ;  /* 0x0000006f306f7220 */ /* 0x000fe20000410000 */
[----:B------:R-:W-:Y:S01]  /*4220*/  PRMT R42, R5, 0x7632, R42 ;  /* 0x00007632052a7816 */ /* 0x000fe2000000002a */
[----:B------:R-:W-:Y:S01]  /*4230*/  STS.128 [R76+0x10], R20 ;  /* 0x000010144c007388 */ /* 0x000fe20000000c00 */
[----:B------:R-:W-:Y:S01]  /*4240*/  NOP ;  /* 0x0000000000007918 */ /* 0x000fe20000000000 */
[----:B------:R-:W-:-:S02]  /*4250*/  PRMT R41, R6, 0x7632, R41 ;  /* 0x0000763206297816 */ /* 0x000fc40000000029 */
[----:B------:R-:W2:Y:S01]  /*4260*/  LDS.128 R12, [R77] ;  /* 0x000000004d0c7984 */ /* 0x000ea20000000c00 */
[C---:B------:R-:W-:Y:S01]  /*4270*/  PRMT R44, R7.reuse, 0x7632, R44 ;  /* 0x00007632072c7816 */ /* 0x040fe2000000002c */
[----:B------:R-:W-:Y:S01]  /*4280*/  FMUL.FTZ R115, R30, R115 ;  /* 0x000000731e737220 */ /* 0x000fe20000410000 */
[----:B------:R-:W-:Y:S01]  /*4290*/  SHF.L.U32 R52, R7, 0x10, RZ ;  /* 0x0000001007347819 */ /* 0x000fe200000006ff */
[----:B0-----:R-:W-:Y:S01]  /*42a0*/  IMAD.WIDE.U32 R24, R28, UR34, R24 ;  /* 0x000000221c187c25 */ /* 0x001fe2000f8e0018 */
[----:B------:R-:W0:Y:S01]  /*42b0*/  LDS.128 R4, [R77+0x200] ;  /* 0x000200004d047984 */ /* 0x000e220000000c00 */
[----:B------:R-:W-:Y:S02]  /*42c0*/  PRMT R28, R8, 0x7632, R28 ;  /* 0x00007632081c7816 */ /* 0x000fe4000000001c */
[----:B------:R-:W-:Y:S01]  /*42d0*/  FMUL.FTZ R85, R85, R122 ;  /* 0x0000007a55557220 */ /* 0x000fe20000410000 */
[----:B------:R-:W-:Y:S02]  /*42e0*/  IMAD R29, R29, UR34, R25 ;  /* 0x000000221d1d7c24 */ /* 0x000fe4000f8e0219 */
[----:B------:R-:W-:Y:S01]  /*42f0*/  FMUL.FTZ R127, R50, R127 ;  /* 0x0000007f327f7220 */ /* 0x000fe20000410000 */
[----:B------:R-:W-:Y:S01]  /*4300*/  FMUL.FTZ R81, R81, R124 ;  /* 0x0000007c51517220 */ /* 0x000fe20000410000 */
[----:B------:R-:W-:Y:S01]  /*4310*/  FMUL.FTZ R126, R51, R126 ;  /* 0x0000007e337e7220 */ /* 0x000fe20000410000 */
[----:B-1----:R-:W-:Y:S01]  /*4320*/  LEA R26, P0, R24, R26, 0x1 ;  /* 0x0000001a181a7211 */ /* 0x002fe200078008ff */
[----:B------:R-:W-:Y:S01]  /*4330*/  FMUL.FTZ R0, R94, R86 ;  /* 0x000000565e007220 */ /* 0x000fe20000410000 */
[----:B------:R-:W-:Y:S01]  /*4340*/  SHF.L.U32 R51, R28, 0x10, RZ ;  /* 0x000000101c337819 */ /* 0x000fe200000006ff */
[----:B------:R-:W-:Y:S01]  /*4350*/  FMUL.FTZ R50, R33, R87 ;  /* 0x0000005721327220 */ /* 0x000fe20000410000 */
[----:B------:R-:W-:Y:S01]  /*4360*/  LEA.HI.X R27, R24, R27, R29, 0x1, P0 ;  /* 0x0000001b181b7211 */ /* 0x000fe200000f0c1d */
[----:B------:R-:W-:Y:S01]  /*4370*/  FMUL.FTZ R39, R32, R103 ;  /* 0x0000006720277220 */ /* 0x000fe20000410000 */
[----:B------:R-:W-:Y:S01]  /*4380*/  FMUL.FTZ R38, R34, R46 ;  /* 0x0000002e22267220 */ /* 0x000fe20000410000 */
[----:B------:R-:W-:Y:S01]  /*4390*/  PRMT R45, R11, 0x7632, R45 ;  /* 0x000076320b2d7816 */ /* 0x000fe2000000002d */
[----:B------:R-:W-:Y:S01]  /*43a0*/  FMUL.FTZ R48, R93, R101 ;  /* 0x000000655d307220 */ /* 0x000fe20000410000 */
[----:B------:R-:W-:-:S04]  /*43b0*/  IMAD.WIDE.U32 R26, R128, 0x10, R26 ;  /* 0x00000010801a7825 */ /* 0x000fc800078e001a */
        /* <DEDUP_REMOVED lines=9> */
[----:B--2---:R1:W-:Y:S04]  /*4450*/  STG.E.128 desc[UR32][R26.64], R12 ;  /* 0x0000000c1a007986 */ /* 0x0043e8000c101d20 */
[----:B0-----:R0:W-:Y:S01]  /*4460*/  STG.E.128 desc[UR32][R26.64+0x200], R4 ;  /* 0x000200041a007986 */ /* 0x0011e2000c101d20 */
[----:B-1----:R-:W-:Y:S01]  /*4470*/  FFMA.FTZ R14, R0, R59, R129 ;  /* 0x0000003b000e7223 */ /* 0x002fe20000010081 */
[----:B------:R-:W-:Y:S06]  /*4480*/  BRA.U !UP0, `(.L_x_2321) ;  /* 0x0000000108a47547 */ /* 0x000fec000b800000 */
        /* <DEDUP_REMOVED lines=25> */
[----:B------:R-:W-:Y:S01]  /*4620*/  STS.128 [R76], R8 ;  /* 0x000000084c007388 */ /* 0x000fe20000000c00 */
[----:B------:R-:W-:-:S02]  /*4630*/  F2FP.BF16.F32.PACK_AB R5, R110, R5 ;  /* 0x000000056e05723e */ /* 0x000fc400000010ff */
[----:B------:R-:W-:-:S05]  /*4640*/  F2FP.BF16.F32.PACK_AB R4, R85, R4 ;  /* 0x000000045504723e */ /* 0x000fca00000010ff */
[----:B------:R-:W-:Y:S01]  /*4650*/  STS.128 [R76+0x10], R4 ;  /* 0x000010044c007388 */ /* 0x000fe20000000c00 */
[----:B------:R-:W-:-:S03]  /*4660*/  NOP ;  /* 0x0000000000007918 */ /* 0x000fc60000000000 */
[----:B------:R-:W2:Y:S01]  /*4670*/  LDS.128 R8, [R77] ;  /* 0x000000004d087984 */ /* 0x000ea20000000c00 */
[----:B0-----:R-:W-:-:S03]  /*4680*/  IMAD.WIDE.U32 R2, R12, UR26, R2 ;  /* 0x0000001a0c027c25 */ /* 0x001fc6000f8e0002 */
[----:B------:R-:W0:Y:S01]  /*4690*/  LDS.128 R4, [R77+0x200] ;  /* 0x000200004d047984 */ /* 0x000e220000000c00 */
[----:B------:R-:W-:Y:S02]  /*46a0*/  IMAD R3, R13, UR26, R3 ;  /* 0x0000001a0d037c24 */ /* 0x000fe4000f8e0203 */
[----:B-1----:R-:W-:-:S04]  /*46b0*/  IMAD.WIDE.U32 R2, R16, UR34, R2 ;  /* 0x0000002210027c25 */ /* 0x002fc8000f8e0002 */
[----:B------:R-:W-:Y:S01]  /*46c0*/  IMAD R3, R17, UR34, R3 ;  /* 0x0000002211037c24 */ /* 0x000fe2000f8e0203 */
[----:B------:R-:W-:-:S04]  /*46d0*/  LEA R12, P0, R2, UR8, 0x1 ;  /* 0x00000008020c7c11 */ /* 0x000fc8000f8008ff */
[----:B------:R-:W-:-:S03]  /*46e0*/  LEA.HI.X R13, R2, UR9, R3, 0x1, P0 ;  /* 0x00000009020d7c11 */ /* 0x000fc600080f0c03 */
[----:B------:R-:W-:-:S05]  /*46f0*/  IMAD.WIDE.U32 R2, R128, 0x10, R12 ;  /* 0x0000001080027825 */ /* 0x000fca00078e000c */
[----:B--2---:R1:W-:Y:S04]  /*4700*/  STG.E.128 desc[UR32][R2.64], R8 ;  /* 0x0000000802007986 */ /* 0x0043e8000c101d20 */
[----:B0-----:R1:W-:Y:S02]  /*4710*/  STG.E.128 desc[UR32][R2.64+0x200], R4 ;  /* 0x0002000402007986 */ /* 0x0013e4000c101d20 */
.L_x_2321:
[----:B-1----:R-:W-:Y:S01]  /*4720*/  FFMA.FTZ R3, R35, R51, R14 ;  /* 0x0000003323037223 */ /* 0x002fe2000001000e */
[----:B------:R-:W-:Y:S01]  /*4730*/  SHF.L.U32 R25, R114, 0x10, RZ ;  /* 0x0000001072197819 */ /* 0x000fe200000006ff */
[----:B0-----:R-:W-:Y:S01]  /*4740*/  FMUL.FTZ R4, R0, UR7 ;  /* 0x0000000700047c20 */ /* 0x001fe20008410000 */
[----:B------:R-:W-:Y:S01]  /*4750*/  SHF.L.U32 R19, R47, 0x10, RZ ;  /* 0x000000102f137819 */ /* 0x000fe200000006ff */
[----:B------:R-:W-:Y:S01]  /*4760*/  FFMA.FTZ R3, R50, R58, R3 ;  /* 0x0000003a32037223 */ /* 0x000fe20000010003 */
[----:B------:R-:W-:Y:S01]  /*4770*/  SHF.L.U32 R13, R45, 0x10, RZ ;  /* 0x000000102d0d7819 */ /* 0x000fe200000006ff */
[----:B------:R-:W0:Y:S01]  /*4780*/  LDCU UR8, c[0x0][0x38c] ;  /* 0x00007180ff0877ac */ /* 0x000e220008000800 */
[----:B------:R-:W-:Y:S01]  /*4790*/  SHF.L.U32 R8, R43, 0x10, RZ ;  /* 0x000000102b087819 */ /* 0x000fe200000006ff */
[----:B------:R-:W-:Y:S01]  /*47a0*/  FFMA.FTZ R2, R34, R25, R3 ;  /* 0x0000001922027223 */ /* 0x000fe20000010003 */
[----:B------:R-:W-:Y:S01]  /*47b0*/  SHF.L.U32 R7, R42, 0x10, RZ ;  /* 0x000000102a077819 */ /* 0x000fe200000006ff */
[----:B------:R1:W-:Y:S01]  /*47c0*/  STL [R1+0x4], R4 ;  /* 0x0000040401007387 */ /* 0x0003e20000100800 */
        /* <DEDUP_REMOVED lines=8> */
[----:B------:R-:W-:Y:S01]  /*4850*/  MOV R18, RZ ;  /* 0x000000ff00127202 */ /* 0x000fe20000000f00 */
[----:B------:R-:W-:Y:S01]  /*4860*/  FFMA.FTZ R3, R48, R56, R3 ;  /* 0x0000003830037223 */ /* 0x000fe20000010003 */
[----:B------:R-:W-:-:S02]  /*4870*/  CS2R R16, SRZ ;  /* 0x0000000000107805 */ /* 0x000fc4000001ff00 */
[----:B------:R-:W-:Y:S02]  /*4880*/  CS2R R14, SRZ ;  /* 0x00000000000e7805 */ /* 0x000fe4000001ff00 */
[----:B------:R-:W-:Y:S01]  /*4890*/  MOV R12, RZ ;  /* 0x000000ff000c7202 */ /* 0x000fe20000000f00 */
[----:B------:R-:W-:Y:S01]  /*48a0*/  FFMA.FTZ R2, R32, R13, R3 ;  /* 0x0000000d20027223 */ /* 0x000fe20000010003 */
[----:B0-----:R-:W-:Y:S01]  /*48b0*/  UISETP.GE.AND UP0, UPT, UR8, 0x1, UPT ;  /* 0x000000010800788c */ /* 0x001fe2000bf06270 */
[----:B------:R-:W-:Y:S02]  /*48c0*/  CS2R R10, SRZ ;  /* 0x00000000000a7805 */ /* 0x000fe4000001ff00 */
[----:B------:R-:W-:Y:S01]  /*48d0*/  MOV R9, RZ ;  /* 0x000000ff00097202 */ /* 0x000fe20000000f00 */
[----:B------:R-:W-:Y:S01]  /*48e0*/  FFMA.FTZ R2, R39, R55, R2 ;  /* 0x0000003727027223 */ /* 0x000fe20000010002 */
[----:B------:R-:W-:Y:S01]  /*48f0*/  FMUL.FTZ R165, R50, UR7 ;  /* 0x0000000732a57c20 */ /* 0x000fe20008410000 */
[----:B------:R-:W-:Y:S01]  /*4900*/  FMUL.FTZ R161, R49, UR7 ;  /* 0x0000000731a17c20 */ /* 0x000fe20008410000 */
[----:B------:R-:W-:Y:S01]  /*4910*/  FMUL.FTZ R159, R48, UR7 ;  /* 0x00000007309f7c20 */ /* 0x000fe20008410000 */
[----:B------:R-:W-:Y:S01]  /*4920*/  FFMA.FTZ R3, R31, R8, R2 ;  /* 0x000000081f037223 */ /* 0x000fe20000010002 */
[----:B------:R-:W-:Y:S01]  /*4930*/  FMUL.FTZ R154, R39, UR7 ;  /* 0x00000007279a7c20 */ /* 0x000fe20008410000 */
[C---:B------:R-:W-:Y:S01]  /*4940*/  FMUL.FTZ R152, R38.reuse, UR7 ;  /* 0x0000000726987c20 */ /* 0x040fe20008410000 */
[----:B------:R-:W-:Y:S01]  /*4950*/  FMUL.FTZ R150, R37, UR7 ;  /* 0x0000000725967c20 */ /* 0x000fe20008410000 */
[----:B------:R-:W-:Y:S01]  /*4960*/  FFMA.FTZ R3, R38, R54, R3 ;  /* 0x0000003626037223 */ /* 0x000fe20000010003 */
[----:B-1----:R-:W-:Y:S01]  /*4970*/  FMUL.FTZ R4, R36, UR7 ;  /* 0x0000000724047c20 */ /* 0x002fe20008410000 */
        /* <DEDUP_REMOVED lines=8> */
[----:B------:R0:W-:Y:S02]  /*4a00*/  STL [R1], R3 ;  /* 0x0000000301007387 */ /* 0x0001e40000100800 */
[----:B0-----:R-:W-:Y:S01]  /*4a10*/  FFMA.FTZ R3, R29, R6, R2 ;  /* 0x000000061d037223 */ /* 0x001fe20000010002 */
[----:B------:R-:W-:-:S03]  /*4a20*/  FMUL.FTZ R2, R28, UR7 ;  /* 0x000000071c027c20 */ /* 0x000fc60008410000 */
[----:B------:R-:W-:Y:S01]  /*4a30*/  FFMA.FTZ R41, R36, R52, R3 ;  /* 0x0000003424297223 */ /* 0x000fe20000010003 */
[----:B------:R-:W-:-:S03]  /*4a40*/  FMUL.FTZ R3, R29, UR7 ;  /* 0x000000071d037c20 */ /* 0x000fc60008410000 */
[----:B------:R-:W-:-:S05]  /*4a50*/  FFMA.FTZ R41, R28, R5, R41 ;  /* 0x000000051c297223 */ /* 0x000fca0000010029 */
[----:B------:R0:W-:Y:S01]  /*4a60*/  STL [R1+0xc], R41 ;  /* 0x00000c2901007387 */ /* 0x0001e20000100800 */
[----:B------:R-:W-:Y:S06]  /*4a70*/  BAR.SYNC.DEFER_BLOCKING 0x0 ;  /* 0x0000000000007b1d */ /* 0x000fec0000010000 */
[----:B------:R-:W-:Y:S05]  /*4a80*/  BRA.U !UP0, `(.L_x_2322) ;  /* 0x0000003908307547 */ /* 0x000fea000b800000 */
[----:B------:R-:W1:Y:S01]  /*4a90*/  LDCU.64 UR8, c[0x0][0x3a0] ;  /* 0x00007400ff0877ac */ /* 0x000e620008000a00 */
[C---:B------:R-:W-:Y:S02]  /*4aa0*/  ISETP.NE.AND P0, PT, R78.reuse, RZ, PT ;  /* 0x000000ff4e00720c */ /* 0x040fe40003f05270 */
[----:B------:R-:W-:Y:S01]  /*4ab0*/  MOV R27, RZ ;  /* 0x000000ff001b7202 */ /* 0x000fe20000000f00 */
[----:B------:R-:W2:Y:S01]  /*4ac0*/  LDCU.64 UR26, c[0x0][0x3b8] ;  /* 0x00007700ff1a77ac */ /* 0x000ea20008000a00 */
[----:B------:R-:W-:Y:S01]  /*4ad0*/  IADD3 R87, PT, PT, R78, 0x200, RZ ;  /* 0x000002004e577810 */ /* 0x000fe20007ffe0ff */
[----:B------:R-:W-:Y:S02]  /*4ae0*/  UISETP.NE.AND UP0, UPT, UR14, 0x1, UPT ;  /* 0x000000010e00788c */ /* 0x000fe4000bf05270 */
[----:B------:R-:W-:Y:S01]  /*4af0*/  ULEA UR10, UR14, 0xffffff00, 0x8 ;  /* 0xffffff000e0a7891 */ /* 0x000fe2000f8e40ff */
[----:B------:R-:W-:Y:S01]  /*4b00*/  UMOV UR25, 0x400 ;  /* 0x0000040000197882 */ /* 0x000fe20000000000 */
[----:B------:R-:W3:Y:S02]  /*4b10*/  LDCU UR50, c[0x0][0x394] ;  /* 0x00007280ff3277ac */ /* 0x000ee40008000800 */
[----:B------:R-:W-:Y:S01]  /*4b20*/  PLOP3.LUT P1, PT, PT, PT, UP0, 0x80, 0x8 ;  /* 0x000000000008781c */ /* 0x000fe20003f2f008 */
[----:B------:R-:W4:Y:S03]  /*4b30*/  LDCU UR51, c[0x0][0x38c] ;  /* 0x00007180ff3377ac */ /* 0x000f260008000800 */
[----:B------:R-:W-:Y:S01]  /*4b40*/  ISETP.EQ.AND P1, PT, R40, RZ, P1 ;  /* 0x000000ff2800720c */ /* 0x000fe20000f22270 */
[----:B-1----:R-:W-:Y:S01]  /*4b50*/  UIMAD.WIDE.U32 UR16, UR34, UR8, URZ ;  /* 0x00000008221072a5 */ /* 0x002fe2000f8e00ff */
[----:B------:R-:W1:Y:S01]  /*4b60*/  S2UR UR8, SR_CgaCtaId ;  /* 0x00000000000879c3 */ /* 0x000e620000008800 */
[----:B--2---:R-:W-:-:S02]  /*4b70*/  UIMAD.WIDE.U32 UR18, UR34, UR26, URZ ;  /* 0x0000001a221272a5 */ /* 0x004fc4000f8e00ff */
[----:B------:R-:W-:Y:S01]  /*4b80*/  UIMAD UR9, UR34, UR9, UR17 ;  /* 0x00000009220972a4 */ /* 0x000fe2000f8e0211 */
[----:B------:R-:W2:Y:S01]  /*4b90*/  LDCU UR52, c[0x0][0x388] ;  /* 0x00007100ff3477ac */ /* 0x000ea20008000800 */
        /* <DEDUP_REMOVED lines=8> */
[----:B------:R-:W-:-:S02]  /*4c20*/  UIMAD UR27, UR34, UR27, UR19 ;  /* 0x0000001b221b72a4 */ /* 0x000fc4000f8e0213 */
[----:B------:R-:W-:Y:S01]  /*4c30*/  ULOP3.LUT UR10, UR10, 0x100, URZ, 0xc0, !UPT ;  /* 0x000001000a0a7892 */ /* 0x000fe2000f8ec0ff */
[----:B--234-:R-:W-:-:S11]  /*4c40*/  UMOV UR8, URZ ;  /* 0x000000ff00087c82 */ /* 0x01cfd60008000000 */
.L_x_2367:
[----:B------:R-:W2:Y:S01]  /*4c50*/  LDL R42, [R1+0x8] ;  /* 0x00000800012a7983 */ /* 0x000ea20000100800 */
[----:B0-----:R-:W-:Y:S01]  /*4c60*/  UIMAD.WIDE.U32 UR36, UR8, UR38, URZ ;  /* 0x00000026082472a5 */ /* 0x001fe2000f8e00ff */
[----:B------:R-:W-:Y:S01]  /*4c70*/  UMOV UR34, UR16 ;  /* 0x0000001000227c82 */ /* 0x000fe20008000000 */
[----:B------:R-:W-:Y:S02]  /*4c80*/  UMOV UR35, UR9 ;  /* 0x0000000900237c82 */ /* 0x000fe40008000000 */
[----:B------:R-:W-:Y:S02]  /*4c90*/  UIMAD UR26, UR8, UR39, UR37 ;  /* 0x00000027081a72a4 */ /* 0x000fe4000f8e0225 */
[----:B------:R-:W-:Y:S02]  /*4ca0*/  UIMAD.WIDE.U32 UR34, UR8, UR42, UR34 ;  /* 0x0000002a082272a5 */ /* 0x000fe4000f8e0022 */
[----:B------:R-:W-:Y:S02]  /*4cb0*/  ULEA UR37, UP1, UR36, UR24, 0x1 ;  /* 0x0000001824257291 */ /* 0x000fe4000f8208ff */
[----:B------:R-:W-:-:S02]  /*4cc0*/  UIMAD UR35, UR8, UR43, UR35 ;  /* 0x0000002b082372a4 */ /* 0x000fc4000f8e0223 */
[----:B------:R-:W-:Y:S02]  /*4cd0*/  ULEA UR53, UP0, UR34, UR28, 0x2 ;  /* 0x0000001c22357291 */ /* 0x000fe4000f8010ff */
[----:B------:R-:W-:Y:S01]  /*4ce0*/  ULEA.HI.X UR36, UR36, UR23, UR26, 0x1, UP1 ;  /* 0x0000001724247291 */ /* 0x000fe200088f0c1a */
[----:B------:R-:W-:Y:S01]  /*4cf0*/  MOV R44, UR37 ;  /* 0x00000025002c7c02 */ /* 0x000fe20008000f00 */
[----:B------:R-:W-:Y:S02]  /*4d00*/  ULEA.HI.X UR34, UR34, UR29, UR35, 0x2, UP0 ;  /* 0x0000001d22227291 */ /* 0x000fe400080f1423 */
[----:B------:R-:W-:Y:S02]  /*4d10*/  MOV R40, UR53 ;  /* 0x0000003500287c02 */ /* 0x000fe40008000f00 */
[----:B------:R-:W-:Y:S02]  /*4d20*/  MOV R45, UR36 ;  /* 0x00000024002d7c02 */ /* 0x000fe40008000f00 */
[----:B------:R-:W-:-:S05]  /*4d30*/  MOV R41, UR34 ;  /* 0x0000002200297c02 */ /* 0x000fca0008000f00 */
[----:B------:R-:W3:Y:S01]  /*4d40*/  LDG.E R79, desc[UR32][R40.64] ;  /* 0x00000020284f7981 */ /* 0x000ee2000c1e1900 */
[----:B------:R-:W-:Y:S02]  /*4d50*/  UMOV UR26, UR18 ;  /* 0x00000012001a7c82 */ /* 0x000fe40008000000 */
[----:B------:R-:W-:-:S04]  /*4d60*/  UIMAD.WIDE.U32 UR34, UR8, UR40, UR26 ;  /* 0x00000028082272a5 */ /* 0x000fc8000f8e001a */
[----:B------:R-:W-:Y:S02]  /*4d70*/  UIMAD UR26, UR8, UR41, UR35 ;  /* 0x00000029081a72a4 */ /* 0x000fe4000f8e0223 */
[----:B------:R-:W-:-:S04]  /*4d80*/  ULEA UR35, UP0, UR34, UR30, 0x2 ;  /* 0x0000001e22237291 */ /* 0x000fc8000f8010ff */
[----:B------:R-:W-:Y:S02]  /*4d90*/  ULEA.HI.X UR34, UR34, UR31, UR26, 0x2, UP0 ;  /* 0x0000001f22227291 */ /* 0x000fe400080f141a */
[----:B------:R-:W-:-:S04]  /*4da0*/  MOV R80, UR35 ;  /* 0x0000002300507c02 */ /* 0x000fc80008000f00 */
[----:B------:R-:W-:-:S05]  /*4db0*/  MOV R81, UR34 ;  /* 0x0000002200517c02 */ /* 0x000fca0008000f00 */
[----:B------:R0:W4:Y:S01]  /*4dc0*/  LDG.E R95, desc[UR32][R80.64] ;  /* 0x00000020505f7981 */ /* 0x000122000c1e1900 */
[----:B--2---:R-:W-:-:S05]  /*4dd0*/  IMAD.WIDE.U32 R44, R42, 0x10, R44 ;  /* 0x000000102a2c7825 */ /* 0x004fca00078e002c */
[----:B------:R-:W2:Y:S04]  /*4de0*/  LDG.E.128 R40, desc[UR32][R44.64] ;  /* 0x000000202c287981 */ /* 0x000ea8000c1e1d00 */
[----:B-1----:R-:W5:Y:S01]  /*4df0*/  LDG.E.128 R44, desc[UR32][R44.64+0x200] ;  /* 0x000200202c2c7981 */ /* 0x002f62000c1e1d00 */
[----:B------:R-:W-:-:S06]  /*4e00*/  UIADD3 UR26, UPT, UPT, UR10, UR8, URZ ;  /* 0x000000080a1a7290 */ /* 0x000fcc000fffe0ff */
[----:B------:R-:W-:Y:S01]  /*4e10*/  MOV R94, UR26 ;  /* 0x0000001a005e7c02 */ /* 0x000fe20008000f00 */
[----:B---3--:R-:W-:-:S04]  /*4e20*/  FMUL.FTZ R86, R79, 1.4426950216293334961 ;  /* 0x3fb8aa3b4f567820 */ /* 0x008fc80000410000 */
[C---:B------:R-:W-:Y:S01]  /*4e30*/  FMUL.FTZ R85, R86.reuse, R70 ;  /* 0x0000004656557220 */ /* 0x040fe20000410000 */
[C---:B------:R-:W-:Y:S01]  /*4e40*/  FMUL.FTZ R115, R86.reuse, R75 ;  /* 0x0000004b56737220 */ /* 0x040fe20000410000 */
[----:B------:R-:W-:Y:S01]  /*4e50*/  FMUL.FTZ R89, R86, R72 ;  /* 0x0000004856597220 */ /* 0x000fe20000410000 */
[----:B------:R-:W-:Y:S01]  /*4e60*/  SEL R87, R94, R87, !P0 ;  /* 0x000000575e577207 */ /* 0x000fe20004000000 */
[----:B0-----:R-:W-:Y:S01]  /*4e70*/  MUFU.EX2 R81, R85 ;  /* 0x0000005500517308 */ /* 0x001fe20000000800 */
[C---:B------:R-:W-:Y:S01]  /*4e80*/  FMUL.FTZ R82, R86.reuse, R74 ;  /* 0x0000004a56527220 */ /* 0x040fe20000410000 */
[C---:B------:R-:W-:Y:S01]  /*4e90*/  FMUL.FTZ R80, R86.reuse, R68 ;  /* 0x0000004456507220 */ /* 0x040fe20000410000 */
[C---:B------:R-:W-:Y:S01]  /*4ea0*/  FMUL.FTZ R83, R86.reuse, R73 ;  /* 0x0000004956537220 */ /* 0x040fe20000410000 */
[----:B------:R0:W-:Y:S01]  /*4eb0*/  MUFU.EX2 R85, R89 ;  /* 0x0000005900557308 */ /* 0x0001e20000000800 */
[C---:B------:R-:W-:Y:S01]  /*4ec0*/  FMUL.FTZ R84, R86.reuse, R66 ;  /* 0x0000004256547220 */ /* 0x040fe20000410000 */
[C---:B------:R-:W-:Y:S01]  /*4ed0*/  FMUL.FTZ R88, R86.reuse, R64 ;  /* 0x0000004056587220 */ /* 0x040fe20000410000 */
[C---:B------:R-:W-:Y:S01]  /*4ee0*/  FMUL.FTZ R93, R86.reuse, R71 ;  /* 0x00000047565d7220 */ /* 0x040fe20000410000 */
[----:B------:R-:W3:Y:S01]  /*4ef0*/  MUFU.EX2 R115, R115 ;  /* 0x0000007300737308 */ /* 0x000ee20000000800 */
[C---:B------:R-:W-:Y:S01]  /*4f00*/  FMUL.FTZ R92, R86.reuse, R63 ;  /* 0x0000003f565c7220 */ /* 0x040fe20000410000 */
[C---:B------:R-:W-:Y:S01]  /*4f10*/  FMUL.FTZ R91, R86.reuse, R69 ;  /* 0x00000045565b7220 */ /* 0x040fe20000410000 */
[C---:B------:R-:W-:Y:S01]  /*4f20*/  FMUL.FTZ R90, R86.reuse, R62 ;  /* 0x0000003e565a7220 */ /* 0x040fe20000410000 */
[C---:B------:R-:W-:Y:S01]  /*4f30*/  FMUL.FTZ R94, R86.reuse, R61 ;  /* 0x0000003d565e7220 */ /* 0x040fe20000410000 */
[C---:B0-----:R-:W-:Y:S01]  /*4f40*/  FMUL.FTZ R89, R86.reuse, R67 ;  /* 0x0000004356597220 */ /* 0x041fe20000410000 */
[C---:B------:R-:W-:Y:S01]  /*4f50*/  FMUL.FTZ R98, R86.reuse, R65 ;  /* 0x0000004156627220 */ /* 0x040fe20000410000 */
[----:B------:R-:W-:Y:S01]  /*4f60*/  FMUL.FTZ R112, R86, R60 ;  /* 0x0000003c56707220 */ /* 0x000fe20000410000 */
[----:B------:R-:W-:Y:S01]  /*4f70*/  ISETP.NE.AND P2, PT, R78, 0x7f, PT ;  /* 0x0000007f4e00780c */ /* 0x000fe20003f45270 */
        /* <DEDUP_REMOVED lines=14> */
[----:B----4-:R-:W-:Y:S01]  /*5060*/  R2UR UR35, R95 ;  /* 0x000000005f2372ca */ /* 0x010fe200000e0000 */
[----:B------:R-:W-:Y:S01]  /*5070*/  BSSY.RECONVERGENT B0, `(.L_x_2323) ;  /* 0x0000032000007945 */ /* 0x000fe20003800200 */
[----:B--2---:R-:W-:Y:S04]  /*5080*/  STS.128 [R77], R40 ;  /* 0x000000284d007388 */ /* 0x004fe80000000c00 */
[----:B-----5:R-:W-:Y:S01]  /*5090*/  STS.128 [R77+0x200], R44 ;  /* 0x0002002c4d007388 */ /* 0x020fe20000000c00 */
[----:B------:R-:W-:-:S03]  /*50a0*/  NOP ;  /* 0x0000000000007918 */ /* 0x000fc60000000000 */
[----:B------:R-:W2:Y:S04]  /*50b0*/  LDS.128 R40, [R76] ;  /* 0x000000004c287984 */ /* 0x000ea80000000c00 */
[----:B------:R-:W4:Y:S04]  /*50c0*/  LDS.128 R44, [R76+0x10] ;  /* 0x000010004c2c7984 */ /* 0x000f280000000c00 */
[----:B---3--:R3:W-:Y:S01]  /*50d0*/  STS [R104+0x3be0], R115 ;  /* 0x003be07368007388 */ /* 0x0087e20000000800 */
[----:B--2---:R-:W-:Y:S02]  /*50e0*/  PRMT R111, R40, 0x7632, R111 ;  /* 0x00007632286f7816 */ /* 0x004fe4000000006f */
[----:B------:R-:W-:-:S02]  /*50f0*/  PRMT R110, R41, 0x7632, R110 ;  /* 0x00007632296e7816 */ /* 0x000fc4000000006e */
[----:B------:R-:W-:Y:S02]  /*5100*/  PRMT R109, R42, 0x7632, R109 ;  /* 0x000076322a6d7816 */ /* 0x000fe4000000006d */
[----:B------:R-:W-:Y:S02]  /*5110*/  PRMT R108, R43, 0x7632, R108 ;  /* 0x000076322b6c7816 */ /* 0x000fe4000000006c */
[----:B----4-:R-:W-:Y:S02]  /*5120*/  PRMT R107, R44, 0x7632, R107 ;  /* 0x000076322c6b7816 */ /* 0x010fe4000000006b */
        /* <DEDUP_REMOVED lines=20> */
[----:B0--3--:R-:W-:Y:S05]  /*5270*/  @P2 BRA `(.L_x_2324) ;  /* 0x0000000000302947 */ /* 0x009fea0003800000 */
        /* <DEDUP_REMOVED lines=10> */
[----:B------:R-:W2:Y:S01]  /*5320*/  LDS R104, [UR25+0x3be0] ;  /* 0x003be019ff687984 */ /* 0x000ea20008000800 */
[----:B------:R-:W-:Y:S05]  /*5330*/  BRA `(.L_x_2325) ;  /* 0x0000000000147947 */ /* 0x000fea0003800000 */
.L_x_2324:
[----:B------:R-:W0:Y:S01]  /*5340*/  S2UR UR26, SR_CgaCtaId ;  /* 0x00000000001a79c3 */ /* 0x000e220000008800 */
[----:B------:R-:W-:Y:S02]  /*5350*/  UMOV UR25, 0x400 ;  /* 0x0000040000197882 */ /* 0x000fe40000000000 */
[----:B0-----:R-:W-:-:S06]  /*5360*/  ULEA UR25, UR26, UR25, 0x18 ;  /* 0x000000191a197291 */ /* 0x001fcc000f8ec0ff */
[----:B------:R-:W-:-:S06]  /*5370*/  LEA R104, R78, UR25, 0x2 ;  /* 0x000000194e687c11 */ /* 0x000fcc000f8e10ff */
[----:B------:R-:W0:Y:S02]  /*5380*/  LDS R104, [R104+0x43e4] ;  /* 0x0043e40068687984 */ /* 0x000e240000000800 */
.L_x_2325:
[----:B-1----:R-:W-:Y:S05]  /*5390*/  BSYNC.RECONVERGENT B0 ;  /* 0x0000000000007941 */ /* 0x002fea0003800200 */
.L_x_2323:
[----:B------:R-:W1:Y:S01]  /*53a0*/  @P1 LDC R41, c[0x0][0x38c] ;  /* 0x0000e300ff291b82 */ /* 0x000e620000000800 */
        /* <DEDUP_REMOVED lines=12> */
[----:B-1----:R-:W-:Y:S02]  /*5470*/  @P1 IMAD R42, R40, R41, UR8 ;  /* 0x00000008282a1e24 */ /* 0x002fe4000f8e0229 */
        /* <DEDUP_REMOVED lines=14> */
[----:B-1----:R-:W-:Y:S01]  /*5560*/  FFMA.FTZ R42, R80, R47, R120 ;  /* 0x0000002f502a7223 */ /* 0x002fe20000010078 */
        /* <DEDUP_REMOVED lines=39> */
[----:B-1----:R-:W-:Y:S04]  /*57e0*/  LDS.64 R42, [R117+0x31d0] ;  /* 0x0031d000752a7984 */ /* 0x002fe80000000a00 */
[----:B------:R-:W1:Y:S04]  /*57f0*/  LDS.64 R44, [R117+0x31d8] ;  /* 0x0031d800752c7984 */ /* 0x000e680000000a00 */
        /* <DEDUP_REMOVED lines=8> */
[-C--:B-1----:R-:W-:Y:S01]  /*5880*/  FFMA.FTZ R134, R43, R44.reuse, R45 ;  /* 0x0000002c2b867223 */ /* 0x082fe2000001002d */
[----:B------:R-:W-:-:S03]  /*5890*/  FMUL.FTZ R133, R42, R44 ;  /* 0x0000002c2a857220 */ /* 0x000fc60000410000 */
[C---:B----4-:R-:W-:Y:S01]  /*58a0*/  FFMA.FTZ R134, R46.reuse, R134, R47 ;  /* 0x000000862e867223 */ /* 0x050fe2000001002f */
[----:B------:R-:W-:-:S03]  /*58b0*/  FMUL.FTZ R133, R46, R133 ;  /* 0x000000852e857220 */ /* 0x000fc60000410000 */
[C---:B0-----:R-:W-:Y:S01]  /*58c0*/  FFMA.FTZ R134, R86.reuse, R134, R87 ;  /* 0x0000008656867223 */ /* 0x041fe20000010057 */
        /* <DEDUP_REMOVED lines=24> */
.L_x_2385:
[----:B------:R-:W-:Y:S01]  /*5a50*/  ISETP.GE.AND P2, PT, R139, 0x10, PT ;  /* 0x000000108b00780c */ /* 0x000fe20003f46270 */
[----:B---3--:R-:W-:Y:S01]  /*5a60*/  FFMA.FTZ R87, R133, R87, R134 ;  /* 0x0000005785577223 */ /* 0x008fe20000010086 */
[----:B------:R-:W-:-:S04]  /*5a70*/  UMOV UR26, 0xffffffff ;  /* 0xffffffff001a7882 */ /* 0x000fc80000000000 */
[----:B0-----:R-:W-:-:S07]  /*5a80*/  FSEL R134, R134, R87, !P2 ;  /* 0x0000005786867208 */ /* 0x001fce0005000000 */
[----:B-1----:R-:W-:Y:S01]  /*5a90*/  @P2 FMUL.FTZ R133, R133, R138 ;  /* 0x0000008a85852220 */ /* 0x002fe20000410000 */
[----:B------:R-:W-:Y:S06]  /*5aa0*/  BRA.DIV UR26, `(.L_x_2328) ;  /* 0x000000461a187947 */ /* 0x000fec000b800000 */
.L_x_2388:
[----:B------:R-:W-:-:S03]  /*5ab0*/  UMOV UR26, 0xffffffff ;  /* 0xffffffff001a7882 */ /* 0x000fc60000000000 */
[----:B------:R-:W-:Y:S05]  /*5ac0*/  BRA.DIV UR26, `(.L_x_2329) ;  /* 0x000000461a387947 */ /* 0x000fea000b800000 */
.L_x_2391:
[----:B------:R-:W-:-:S03]  /*5ad0*/  UMOV UR26, 0xffffffff ;  /* 0xffffffff001a7882 */ /* 0x000fc60000000000 */
[----:B------:R-:W-:Y:S05]  /*5ae0*/  BRA.DIV UR26, `(.L_x_2330) ;  /* 0x000000461a587947 */ /* 0x000fea000b800000 */
[----:B------:R-:W0:Y:S04]  /*5af0*/  SHFL.UP PT, R133, R133, 0x1, RZ ;  /* 0x0420000085857989 */ /* 0x000e2800000e00ff */
[----:B------:R-:W1:Y:S04]  /*5b00*/  SHFL.UP PT, R134, R134, 0x1, RZ ;  /* 0x0420000086867989 */ /* 0x000e6800000e00ff */
[----:B-----5:R-:W3:Y:S04]  /*5b10*/  SHFL.IDX PT, R40, R40, RZ, 0x1f ;  /* 0x00001fff28287589 */ /* 0x020ee800000e0000 */
[----:B------:R-:W4:Y:S02]  /*5b20*/  SHFL.IDX PT, R41, R41, RZ, 0x1f ;  /* 0x00001fff29297589 */ /* 0x000f2400000e0000 */
.L_x_2397:
        /* <DEDUP_REMOVED lines=12> */
.L_x_2326:
[----:B------:R-:W-:Y:S05]  /*5bf0*/  WARPSYNC.ALL ;  /* 0x0000000000007948 */ /* 0x000fea0003800000 */
[----:B------:R-:W-:Y:S01]  /*5c00*/  LOP3.LUT P2, RZ, R78, 0x1f, RZ, 0xc0, !PT ;  /* 0x0000001f4eff7812 */ /* 0x000fe2000784c0ff */
[----:B------:R-:W-:Y:S01]  /*5c10*/  BAR.SYNC.DEFER_BLOCKING 0x0 ;  /* 0x0000000000007b1d */ /* 0x000fe20000010000 */
[----:B---3-5:R-:W-:Y:S01]  /*5c20*/  MOV R41, UR50 ;  /* 0x0000003200297c02 */ /* 0x028fe20008000f00 */
[----:B------:R-:W-:Y:S01]  /*5c30*/  FMUL.FTZ R143, R101, UR35 ;  /* 0x00000023658f7c20 */ /* 0x000fe20008410000 */
[----:B------:R-:W-:Y:S01]  /*5c40*/  FMUL.FTZ R146, R103, UR35 ;  /* 0x0000002367927c20 */ /* 0x000fe20008410000 */
[----:B------:R-:W-:Y:S01]  /*5c50*/  FMUL.FTZ R45, R106, UR35 ;  /* 0x000000236a2d7c20 */ /* 0x000fe20008410000 */
[----:B------:R-:W-:Y:S01]  /*5c60*/  ISETP.LE.OR P2, PT, R41, UR14, P2 ;  /* 0x0000000e29007c0c */ /* 0x000fe20009743670 */
[----:B------:R-:W-:Y:S01]  /*5c70*/  FMUL.FTZ R41, R113, UR35 ;  /* 0x0000002371297c20 */ /* 0x000fe20008410000 */
[----:B------:R-:W-:Y:S01]  /*5c80*/  FMUL.FTZ R143, R28, R143 ;  /* 0x0000008f1c8f7220 */ /* 0x000fe20000410000 */
[----:B------:R-:W-:Y:S01]  /*5c90*/  FMUL.FTZ R146, R37, R146 ;  /* 0x0000009225927220 */ /* 0x000fe20000410000 */
[----:B------:R-:W-:Y:S01]  /*5ca0*/  FMUL.FTZ R139, R102, UR35 ;  /* 0x00000023668b7c20 */ /* 0x000fe20008410000 */
[----:B------:R-:W-:Y:S01]  /*5cb0*/  FMUL.FTZ R144, R36, R41 ;  /* 0x0000002924907220 */ /* 0x000fe20000410000 */
[----:B0-2---:R-:W-:Y:S01]  /*5cc0*/  FMUL.FTZ R41, R112, R104 ;  /* 0x0000006870297220 */ /* 0x005fe20000410000 */
[----:B------:R-:W-:Y:S01]  /*5cd0*/  FMUL.FTZ R138, R30, R45 ;  /* 0x0000002d1e8a7220 */ /* 0x000fe20000410000 */
[----:B------:R-:W-:Y:S01]  /*5ce0*/  FMUL.FTZ R140, R107, UR35 ;  /* 0x000000236b8c7c20 */ /* 0x000fe20008410000 */
[----:B------:R-:W-:Y:S01]  /*5cf0*/  FMUL.FTZ R139, R38, R139 ;  /* 0x0000008b268b7220 */ /* 0x000fe20000410000 */
[----:B------:R-:W-:Y:S01]  /*5d00*/  FMUL.FTZ R41, R98, R41 ;  /* 0x0000002962297220 */ /* 0x000fe20000410000 */
[----:B-1----:R-:W-:Y:S01]  /*5d10*/  FMUL.FTZ R42, R100, UR35 ;  /* 0x00000023642a7c20 */ /* 0x002fe20008410000 */
[----:B------:R-:W-:Y:S01]  /*5d20*/  FMUL.FTZ R140, R31, R140 ;  /* 0x0000008c1f8c7220 */ /* 0x000fe20000410000 */
[----:B------:R-:W-:Y:S01]  /*5d30*/  FMUL.FTZ R45, R108, UR35 ;  /* 0x000000236c2d7c20 */ /* 0x000fe20008410000 */
[----:B------:R-:W-:Y:S01]  /*5d40*/  FMUL.FTZ R137, R99, UR35 ;  /* 0x0000002363897c20 */ /* 0x000fe20008410000 */
[----:B------:R-:W-:Y:S01]  /*5d50*/  FMUL.FTZ R141, R39, R42 ;  /* 0x0000002a278d7220 */ /* 0x000fe20000410000 */
[----:B------:R-:W-:Y:S01]  /*5d60*/  FMUL.FTZ R136, R109, UR35 ;  /* 0x000000236d887c20 */ /* 0x000fe20008410000 */
[----:B------:R-:W-:Y:S01]  /*5d70*/  FMUL.FTZ R142, R32, R45 ;  /* 0x0000002d208e7220 */ /* 0x000fe20000410000 */
[----:B------:R-:W-:Y:S01]  /*5d80*/  FMUL.FTZ R137, R48, R137 ;  /* 0x0000008930897220 */ /* 0x000fe20000410000 */
[----:B------:R-:W0:Y:S01]  /*5d90*/  LDS R40, [R114+0x31d4] ;  /* 0x0031d40072287984 */ /* 0x000e220000000800 */
[----:B------:R-:W-:Y:S01]  /*5da0*/  FMUL.FTZ R42, R97, UR35 ;  /* 0x00000023612a7c20 */ /* 0x000fe20008410000 */
[----:B------:R-:W-:Y:S01]  /*5db0*/  FMUL.FTZ R136, R33, R136 ;  /* 0x0000008821887220 */ /* 0x000fe20000410000 */
[----:B------:R-:W-:Y:S01]  /*5dc0*/  FMUL.FTZ R133, R110, UR35 ;  /* 0x000000236e857c20 */ /* 0x000fe20008410000 */
[----:B------:R-:W-:Y:S01]  /*5dd0*/  FMUL.FTZ R44, R111, UR35 ;  /* 0x000000236f2c7c20 */ /* 0x000fe20008410000 */
[----:B------:R-:W-:Y:S01]  /*5de0*/  FMUL.FTZ R135, R49, R42 ;  /* 0x0000002a31877220 */ /* 0x000fe20000410000 */
[----:B------:R-:W-:Y:S01]  /*5df0*/  VOTEU.ALL UP0, P2 ;  /* 0x0000000000ff7886 */ /* 0x000fe20001000000 */
[----:B------:R-:W-:Y:S01]  /*5e00*/  FMUL.FTZ R133, R34, R133 ;  /* 0x0000008522857220 */ /* 0x000fe20000410000 */
[----:B------:R-:W-:Y:S01]  /*5e10*/  FMUL.FTZ R117, R35, R44 ;  /* 0x0000002c23757220 */ /* 0x000fe20000410000 */
[----:B------:R-:W-:Y:S01]  /*5e20*/  FMUL.FTZ R45, R95, UR35 ;  /* 0x000000235f2d7c20 */ /* 0x000fe20008410000 */
[----:B------:R-:W-:Y:S01]  /*5e30*/  ISETP.GT.U32.AND P3, PT, R78, 0x1f, PT ;  /* 0x0000001f4e00780c */ /* 0x000fe20003f64070 */
[----:B------:R-:W-:Y:S01]  /*5e40*/  @!UP0 ULEA UR26, UR8, UR25, 0x3 ;  /* 0x00000019081a8291 */ /* 0x000fe2000f8e18ff */
[----:B0-----:R-:W-:Y:S01]  /*5e50*/  FFMA.FTZ R115, R115, R40, R116 ;  /* 0x0000002873737223 */ /* 0x001fe20000010074 */
[----:B------:R-:W-:Y:S01]  /*5e60*/  FMUL.FTZ R40, R105, UR35 ;  /* 0x0000002369287c20 */ /* 0x000fe20008410000 */
[----:B------:R-:W-:-:S02]  /*5e70*/  FMUL.FTZ R116, R0, R45 ;  /* 0x0000002d00747220 */ /* 0x000fc40000410000 */
[----:B------:R-:W-:Y:S01]  /*5e80*/  FFMA.FTZ R118, R81, R115, R118 ;  /* 0x0000007351767223 */ /* 0x000fe20000010076 */
[----:B------:R-:W-:Y:S01]  /*5e90*/  FMUL.FTZ R145, R29, R40 ;  /* 0x000000281d917220 */ /* 0x000fe20000410000 */
[----:B------:R-:W-:Y:S02]  /*5ea0*/  FFMA.FTZ R40, R112, R143, R144 ;  /* 0x0000008f70287223 */ /* 0x000fe40000010090 */
        /* <DEDUP_REMOVED lines=17> */
[C---:B------:R-:W-:Y:S01]  /*5fc0*/  FMUL.FTZ R41, R93.reuse, R40 ;  /* 0x000000285d297220 */ /* 0x040fe20000410000 */
[C---:B------:R-:W-:Y:S02]  /*5fd0*/  FFMA.FTZ R125, R93.reuse, R124, R125 ;  /* 0x0000007c5d7d7223 */ /* 0x040fe4000001007d */
        /* <DEDUP_REMOVED lines=10> */
[----:B------:R-:W-:Y:S01]  /*6080*/  FMUL.FTZ R43, R96, UR35 ;  /* 0x00000023602b7c20 */ /* 0x000fe20008410000 */
[----:B------:R-:W-:Y:S01]  /*6090*/  FMUL.FTZ R41, R83, R40 ;  /* 0x0000002853297220 */ /* 0x000fe20000410000 */
[----:B------:R-:W-:Y:S01]  /*60a0*/  FFMA.FTZ R129, R89, R128, R129 ;  /* 0x0000008059817223 */ /* 0x000fe20000010081 */
[----:B------:R-:W-:Y:S02]  /*60b0*/  HFMA2 R40, -RZ, RZ, 1.875, 0 ;  /* 0x3f800000ff287431 */ /* 0x000fe400000001ff */
[----:B------:R-:W-:Y:S01]  /*60c0*/  FMUL.FTZ R134, R50, R43 ;  /* 0x0000002b32867220 */ /* 0x000fe20000410000 */
[----:B------:R-:W-:Y:S01]  /*60d0*/  FFMA.FTZ R43, R83, R42, R133 ;  /* 0x0000002a532b7223 */ /* 0x000fe20000010085 */
[----:B------:R-:W-:Y:S01]  /*60e0*/  FMUL.FTZ R41, R80, R41 ;  /* 0x0000002950297220 */ /* 0x000fe20000410000 */
[----:B------:R-:W-:-:S02]  /*60f0*/  FFMA.FTZ R130, R94, R129, R130 ;  /* 0x000000815e827223 */ /* 0x000fc40000010082 */
[----:B------:R-:W-:Y:S01]  /*6100*/  FFMA.FTZ R43, R80, R43, R134 ;  /* 0x0000002b502b7223 */ /* 0x000fe20000010086 */
[----:B------:R-:W-:Y:S01]  /*6110*/  FMUL.FTZ R42, R82, R41 ;  /* 0x00000029522a7220 */ /* 0x000fe20000410000 */
[----:B------:R-:W-:Y:S01]  /*6120*/  MOV R41, RZ ;  /* 0x000000ff00297202 */ /* 0x000fe20000000f00 */
[----:B------:R-:W-:Y:S01]  /*6130*/  FFMA.FTZ R131, R98, R130, R131 ;  /* 0x0000008262837223 */ /* 0x000fe20000010083 */
[----:B------:R-:W-:Y:S01]  /*6140*/  FFMA.FTZ R43, R82, R43, R117 ;  /* 0x0000002b522b7223 */ /* 0x000fe20000010075 */
[C---:B------:R-:W-:Y:S02]  /*6150*/  FMUL.FTZ R42, R81.reuse, R42 ;  /* 0x0000002a512a7220 */ /* 0x040fe40000410000 */
[----:B------:R-:W-:Y:S01]  /*6160*/  FFMA.FTZ R132, R112, R131, R132 ;  /* 0x0000008370847223 */ /* 0x000fe20000010084 */
[----:B------:R-:W-:Y:S01]  /*6170*/  FFMA.FTZ R43, R81, R43, R116 ;  /* 0x0000002b512b7223 */ /* 0x000fe20000010074 */
[----:B------:R-:W0:Y:S04]  /*6180*/  @!P2 LDS.64 R40, [UR26+0x45e0] ;  /* 0x0045e01aff28a984 */ /* 0x000e280008000a00 */
[----:B------:R1:W-:Y:S01]  /*6190*/  STS.64 [R114+0x36e0], R42 ;  /* 0x0036e02a72007388 */ /* 0x0003e20000000a00 */
        /* <DEDUP_REMOVED lines=61> */
.L_x_2414:
        /* <DEDUP_REMOVED lines=14> */
.L_x_2331:
[----:B------:R-:W-:Y:S05]  /*6650*/  WARPSYNC.ALL ;  /* 0x0000000000007948 */ /* 0x000fea0003800000 */
[C---:B------:R-:W-:Y:S01]  /*6660*/  ISETP.NE.AND P2, PT, R78.reuse, RZ, PT ;  /* 0x000000ff4e00720c */ /* 0x040fe20003f45270 */
[----:B------:R-:W-:Y:S01]  /*6670*/  BAR.SYNC.DEFER_BLOCKING 0x0 ;  /* 0x0000000000007b1d */ /* 0x000fe20000010000 */
[C---:B--2---:R-:W-:Y:S01]  /*6680*/  SHF.L.U32 R47, R78.reuse, 0x4, RZ ;  /* 0x000000044e2f7819 */ /* 0x044fe200000006ff */
[----:B-1----:R-:W-:Y:S01]  /*6690*/  FMUL.FTZ R43, R115, UR35 ;  /* 0x00000023732b7c20 */ /* 0x002fe20008410000 */
[----:B------:R-:W-:Y:S01]  /*66a0*/  FMUL.FTZ R95, R95, R115 ;  /* 0x000000735f5f7220 */ /* 0x000fe20000410000 */
[----:B------:R-:W-:Y:S01]  /*66b0*/  FMUL.FTZ R111, R111, R118 ;  /* 0x000000766f6f7220 */ /* 0x000fe20000410000 */
[----:B------:R-:W-:-:S07]  /*66c0*/  LEA.HI R44, R78, R47, RZ, 0x1f ;  /* 0x0000002f4e2c7211 */ /* 0x000fce00078ff8ff */
[----:B------:R-:W-:Y:S01]  /*66d0*/  VOTEU.ALL UP0, P2 ;  /* 0x0000000000ff7886 */ /* 0x000fe20001000000 */
[C---:B------:R-:W-:Y:S01]  /*66e0*/  FMUL.FTZ R43, R0.reuse, R43 ;  /* 0x0000002b002b7220 */ /* 0x040fe20000410000 */
[----:B------:R-:W-:Y:S01]  /*66f0*/  FFMA.FTZ R42, R0, R95, RZ ;  /* 0x0000005f002a7223 */ /* 0x000fe200000100ff */
[----:B------:R-:W-:Y:S01]  /*6700*/  LEA R86, R44, UR25, 0x2 ;  /* 0x000000192c567c11 */ /* 0x000fe2000f8e10ff */
[----:B------:R-:W-:Y:S01]  /*6710*/  FMUL.FTZ R96, R96, R119 ;  /* 0x0000007760607220 */ /* 0x000fe20000410000 */
[----:B------:R-:W-:Y:S01]  /*6720*/  @!UP0 ULEA UR26, UR8, UR25, 0x3 ;  /* 0x00000019081a8291 */ /* 0x000fe2000f8e18ff */
[----:B------:R-:W-:Y:S01]  /*6730*/  FFMA.FTZ R111, R35, R111, R42 ;  /* 0x0000006f236f7223 */ /* 0x000fe2000001002a */
[----:B------:R-:W-:Y:S01]  /*6740*/  FMUL.FTZ R110, R110, R120 ;  /* 0x000000786e6e7220 */ /* 0x000fe20000410000 */
[----:B------:R-:W-:Y:S01]  /*6750*/  FMUL.FTZ R42, R118, UR35 ;  /* 0x00000023762a7c20 */ /* 0x000fe20008410000 */
[----:B------:R-:W-:Y:S01]  /*6760*/  LEA.HI R46, R47, R47, RZ, 0x1b ;  /* 0x0000002f2f2e7211 */ /* 0x000fe200078fd8ff */
[----:B------:R-:W-:Y:S01]  /*6770*/  FFMA.FTZ R111, R50, R96, R111 ;  /* 0x00000060326f7223 */ /* 0x000fe2000001006f */
[----:B------:R-:W-:Y:S01]  /*6780*/  FMUL.FTZ R97, R97, R121 ;  /* 0x0000007961617220 */ /* 0x000fe20000410000 */
[----:B------:R-:W-:Y:S01]  /*6790*/  FMUL.FTZ R47, R35, R42 ;  /* 0x0000002a232f7220 */ /* 0x000fe20000410000 */
[----:B------:R-:W-:Y:S01]  /*67a0*/  LEA R44, R46, UR25, 0x2 ;  /* 0x000000192e2c7c11 */ /* 0x000fe2000f8e10ff */
[----:B------:R-:W-:Y:S01]  /*67b0*/  FFMA.FTZ R110, R34, R110, R111 ;  /* 0x0000006e226e7223 */ /* 0x000fe2000001006f */
[----:B------:R-:W-:Y:S01]  /*67c0*/  FMUL.FTZ R87, R119, UR35 ;  /* 0x0000002377577c20 */ /* 0x000fe20008410000 */
[----:B------:R-:W-:Y:S01]  /*67d0*/  FMUL.FTZ R42, R122, UR35 ;  /* 0x000000237a2a7c20 */ /* 0x000fe20008410000 */
[----:B------:R-:W-:Y:S01]  /*67e0*/  FMUL.FTZ R109, R109, R122 ;  /* 0x0000007a6d6d7220 */ /* 0x000fe20000410000 */
[----:B------:R-:W1:Y:S01]  /*67f0*/  LDS R114, [R114+0x36e4] ;  /* 0x0036e40072727984 */ /* 0x000e620000000800 */
[----:B------:R-:W-:Y:S01]  /*6800*/  FFMA.FTZ R110, R49, R97, R110 ;  /* 0x00000061316e7223 */ /* 0x000fe2000001006e */
[----:B------:R-:W-:Y:S01]  /*6810*/  FMUL.FTZ R87, R50, R87 ;  /* 0x0000005732577220 */ /* 0x000fe20000410000 */
[----:B------:R-:W-:Y:S01]  /*6820*/  FMUL.FTZ R99, R99, R123 ;  /* 0x0000007b63637220 */ /* 0x000fe20000410000 */
[----:B0-----:R0:W-:Y:S01]  /*6830*/  @!P2 STS.64 [UR26+0x45e0], R40 ;  /* 0x0045e028ff00a988 */ /* 0x0011e20008000a1a */
[----:B------:R-:W2:Y:S01]  /*6840*/  S2UR UR26, SR_CTAID.X ;  /* 0x00000000001a79c3 */ /* 0x000ea20000002500 */
[----:B------:R-:W-:Y:S01]  /*6850*/  FFMA.FTZ R109, R33, R109, R110 ;  /* 0x0000006d216d7223 */ /* 0x000fe2000001006e */
[----:B------:R-:W-:Y:S01]  /*6860*/  FMUL.FTZ R108, R108, R124 ;  /* 0x0000007c6c6c7220 */ /* 0x000fe20000410000 */
[----:B------:R3:W-:Y:S01]  /*6870*/  STS [R86+0x1090], R43 ;  /* 0x0010902b56007388 */ /* 0x0007e20000000800 */
[----:B------:R-:W-:Y:S01]  /*6880*/  FMUL.FTZ R46, R126, UR35 ;  /* 0x000000237e2e7c20 */ /* 0x000fe20008410000 */
[----:B------:R-:W-:Y:S01]  /*6890*/  FFMA.FTZ R99, R48, R99, R109 ;  /* 0x0000006330637223 */ /* 0x000fe2000001006d */
[----:B------:R-:W-:Y:S01]  /*68a0*/  FMUL.FTZ R100, R100, R125 ;  /* 0x0000007d64647220 */ /* 0x000fe20000410000 */
[----:B------:R4:W-:Y:S01]  /*68b0*/  STS [R44+0x1094], R47 ;  /* 0x0010942f2c007388 */ /* 0x0009e20000000800 */
[----:B------:R-:W-:Y:S01]  /*68c0*/  FMUL.FTZ R107, R107, R126 ;  /* 0x0000007e6b6b7220 */ /* 0x000fe20000410000 */
[----:B0-----:R-:W-:Y:S01]  /*68d0*/  FMUL.FTZ R40, R121, UR35 ;  /* 0x0000002379287c20 */ /* 0x001fe20008410000 */
[----:B------:R-:W-:Y:S01]  /*68e0*/  FFMA.FTZ R108, R32, R108, R99 ;  /* 0x0000006c206c7223 */ /* 0x000fe20000010063 */
[----:B------:R0:W-:Y:S01]  /*68f0*/  STS [R44+0x1098], R87 ;  /* 0x001098572c007388 */ /* 0x0001e20000000800 */
[----:B------:R-:W-:Y:S01]  /*6900*/  USHF.R.S32.HI UR34, URZ, 0x1f, UR11 ;  /* 0x0000001fff227899 */ /* 0x000fe2000801140b */
[----:B---3--:R-:W-:Y:S01]  /*6910*/  FMUL.FTZ R43, R49, R40 ;  /* 0x00000028312b7220 */ /* 0x008fe20000410000 */
[----:B------:R-:W-:Y:S01]  /*6920*/  FFMA.FTZ R100, R39, R100, R108 ;  /* 0x0000006427647223 */ /* 0x000fe2000001006c */
[----:B------:R-:W2:Y:S01]  /*6930*/  LDC.64 R40, c[0x0][0x4d8] ;  /* 0x00013600ff287b82 */ /* 0x000ea20000000a00 */
[----:B------:R-:W-:Y:S01]  /*6940*/  FMUL.FTZ R102, R102, R127 ;  /* 0x0000007f66667220 */ /* 0x000fe20000410000 */
[----:B----4-:R-:W-:Y:S01]  /*6950*/  FMUL.FTZ R47, R33, R42 ;  /* 0x0000002a212f7220 */ /* 0x010fe20000410000 */
[----:B------:R-:W-:Y:S01]  /*6960*/  FMUL.FTZ R42, R125, UR35 ;  /* 0x000000237d2a7c20 */ /* 0x000fe20008410000 */
[----:B------:R3:W-:Y:S01]  /*6970*/  STS [R44+0x10a0], R43 ;  /* 0x0010a02b2c007388 */ /* 0x0007e20000000800 */
[----:B------:R-:W-:Y:S01]  /*6980*/  FFMA.FTZ R107, R31, R107, R100 ;  /* 0x0000006b1f6b7223 */ /* 0x000fe20000010064 */
[----:B------:R-:W-:Y:S01]  /*6990*/  ULEA UR36, UR14, 0xfffff800, 0xb ;  /* 0xfffff8000e247891 */ /* 0x000fe2000f8e58ff */
[----:B0-----:R-:W-:Y:S01]  /*69a0*/  FMUL.FTZ R87, R39, R42 ;  /* 0x0000002a27577220 */ /* 0x001fe20000410000 */
[----:B------:R-:W-:Y:S01]  /*69b0*/  MOV R42, R78 ;  /* 0x0000004e002a7202 */ /* 0x000fe20000000f00 */
[----:B------:R-:W-:Y:S01]  /*69c0*/  UIMAD UR34, UR34, UR44, URZ ;  /* 0x0000002c222272a4 */ /* 0x000fe2000f8e02ff */
[----:B------:R-:W-:Y:S01]  /*69d0*/  FMUL.FTZ R95, R120, UR35 ;  /* 0x00000023785f7c20 */ /* 0x000fe20008410000 */
[----:B------:R-:W-:Y:S01]  /*69e0*/  FMUL.FTZ R106, R106, R128 ;  /* 0x000000806a6a7220 */ /* 0x000fe20000410000 */
[----:B------:R0:W-:Y:S01]  /*69f0*/  STS [R44+0x10b0], R87 ;  /* 0x0010b0572c007388 */ /* 0x0001e20000000800 */
[----:B------:R-:W-:Y:S01]  /*6a00*/  FFMA.FTZ R107, R38, R102, R107 ;  /* 0x00000066266b7223 */ /* 0x000fe2000001006b */
[----:B---3--:R-:W-:Y:S01]  /*6a10*/  HFMA2 R43, -RZ, RZ, 0, 0 ;  /* 0x00000000ff2b7431 */ /* 0x008fe200000001ff */
[----:B------:R-:W-:Y:S01]  /*6a20*/  UIMAD UR34, UR11, UR45, UR34 ;  /* 0x0000002d0b2272a4 */ /* 0x000fe2000f8e0222 */
[----:B------:R-:W-:Y:S01]  /*6a30*/  FMUL.FTZ R95, R34, R95 ;  /* 0x0000005f225f7220 */ /* 0x000fe20000410000 */
[----:B------:R-:W-:Y:S01]  /*6a40*/  FFMA.FTZ R106, R30, R106, R107 ;  /* 0x0000006a1e6a7223 */ /* 0x000fe2000001006b */
[----:B------:R-:W-:Y:S01]  /*6a50*/  FMUL.FTZ R103, R103, R129 ;  /* 0x0000008167677220 */ /* 0x000fe20000410000 */
[----:B------:R-:W-:Y:S01]  /*6a60*/  FMUL.FTZ R97, R123, UR35 ;  /* 0x000000237b617c20 */ /* 0x000fe20008410000 */
[----:B-1----:R-:W-:Y:S01]  /*6a70*/  FFMA.FTZ R143, R114, R104, R143 ;  /* 0x00000068728f7223 */ /* 0x002fe2000001008f */
[----:B------:R1:W-:Y:S01]  /*6a80*/  STS [R44+0x109c], R95 ;  /* 0x00109c5f2c007388 */ /* 0x0003e20000000800 */
[----:B------:R-:W-:Y:S01]  /*6a90*/  FFMA.FTZ R106, R37, R103, R106 ;  /* 0x00000067256a7223 */ /* 0x000fe2000001006a */
[----:B------:R-:W-:Y:S01]  /*6aa0*/  FMUL.FTZ R99, R124, UR35 ;  /* 0x000000237c637c20 */ /* 0x000fe20008410000 */
[----:B------:R-:W-:Y:S01]  /*6ab0*/  FFMA.FTZ R112, R112, R143, R144 ;  /* 0x0000008f70707223 */ /* 0x000fe20000010090 */
[----:B--2---:R-:W-:-:S04]  /*6ac0*/  IMAD.WIDE.U32 R42, R40, UR26, R42 ;  /* 0x0000001a282a7c25 */ /* 0x004fc8000f8e002a */
[----:B------:R-:W-:Y:S01]  /*6ad0*/  FMUL.FTZ R40, R129, UR35 ;  /* 0x0000002381287c20 */ /* 0x000fe20008410000 */
[----:B------:R-:W-:Y:S01]  /*6ae0*/  FMUL.FTZ R103, R128, UR35 ;  /* 0x0000002380677c20 */ /* 0x000fe20008410000 */
[----:B------:R-:W-:Y:S01]  /*6af0*/  FFMA.FTZ R145, R98, R112, R145 ;  /* 0x0000007062917223 */ /* 0x000fe20000010091 */
[----:B0-----:R-:W-:Y:S02]  /*6b00*/  IMAD R87, R41, UR26, RZ ;  /* 0x0000001a29577c24 */ /* 0x001fe4000f8e02ff */
[----:B------:R-:W-:Y:S01]  /*6b10*/  FMUL.FTZ R41, R37, R40 ;  /* 0x0000002825297220 */ /* 0x000fe20000410000 */
[----:B-1----:R-:W-:Y:S01]  /*6b20*/  FMUL.FTZ R95, R127, UR35 ;  /* 0x000000237f5f7c20 */ /* 0x002fe20008410000 */
[----:B------:R-:W-:Y:S01]  /*6b30*/  FFMA.FTZ R94, R94, R145, R146 ;  /* 0x000000915e5e7223 */ /* 0x000fe20000010092 */
[----:B------:R0:W-:Y:S01]  /*6b40*/  STS [R44+0x10a4], R47 ;  /* 0x0010a42f2c007388 */ /* 0x0001e20000000800 */
[----:B------:R-:W-:Y:S01]  /*6b50*/  IADD3 R43, PT, PT, R43, R87, RZ ;  /* 0x000000572b2b7210 */ /* 0x000fe20007ffe0ff */
[----:B------:R-:W-:Y:S01]  /*6b60*/  FMUL.FTZ R97, R48, R97 ;  /* 0x0000006130617220 */ /* 0x000fe20000410000 */
[----:B------:R-:W-:Y:S01]  /*6b70*/  FFMA.FTZ R138, R89, R94, R138 ;  /* 0x0000005e598a7223 */ /* 0x000fe2000001008a */
[----:B------:R-:W-:Y:S01]  /*6b80*/  FMUL.FTZ R89, R31, R46 ;  /* 0x0000002e1f597220 */ /* 0x000fe20000410000 */
[----:B------:R-:W-:Y:S01]  /*6b90*/  STS [R44+0x10c0], R41 ;  /* 0x0010c0292c007388 */ /* 0x000fe20000000800 */
[----:B------:R-:W-:Y:S01]  /*6ba0*/  FMUL.FTZ R46, R130, UR35 ;  /* 0x00000023822e7c20 */ /* 0x000fe20008410000 */
[----:B------:R-:W-:Y:S01]  /*6bb0*/  FFMA.FTZ R90, R90, R138, R139 ;  /* 0x0000008a5a5a7223 */ /* 0x000fe2000001008b */
[----:B------:R-:W-:Y:S01]  /*6bc0*/  FMUL.FTZ R99, R32, R99 ;  /* 0x0000006320637220 */ /* 0x000fe20000410000 */
[----:B------:R1:W-:Y:S01]  /*6bd0*/  STS [R44+0x10b4], R89 ;  /* 0x0010b4592c007388 */ /* 0x0003e20000000800 */
[----:B------:R-:W-:Y:S01]  /*6be0*/  FMUL.FTZ R95, R38, R95 ;  /* 0x0000005f265f7220 */ /* 0x000fe20000410000 */
[----:B------:R-:W-:Y:S01]  /*6bf0*/  FFMA.FTZ R140, R91, R90, R140 ;  /* 0x0000005a5b8c7223 */ /* 0x000fe2000001008c */
[----:B------:R-:W-:Y:S01]  /*6c00*/  FMUL.FTZ R91, R131, UR35 ;  /* 0x00000023835b7c20 */ /* 0x000fe20008410000 */
[----:B------:R-:W-:Y:S01]  /*6c10*/  FMUL.FTZ R103, R30, R103 ;  /* 0x000000671e677220 */ /* 0x000fe20000410000 */
[----:B0-----:R-:W-:Y:S01]  /*6c20*/  FMUL.FTZ R47, R29, R46 ;  /* 0x0000002e1d2f7220 */ /* 0x001fe20000410000 */
[----:B------:R-:W-:Y:S01]  /*6c30*/  FFMA.FTZ R92, R92, R140, R141 ;  /* 0x0000008c5c5c7223 */ /* 0x000fe2000001008d */
[----:B------:R-:W-:Y:S01]  /*6c40*/  FMUL.FTZ R91, R36, R91 ;  /* 0x0000005b245b7220 */ /* 0x000fe20000410000 */
[----:B------:R-:W-:Y:S01]  /*6c50*/  STS [R44+0x10a8], R97 ;  /* 0x0010a8612c007388 */ /* 0x000fe20000000800 */
[----:B------:R-:W-:Y:S01]  /*6c60*/  FMUL.FTZ R105, R105, R130 ;  /* 0x0000008269697220 */ /* 0x000fe20000410000 */
[----:B-1----:R-:W-:Y:S01]  /*6c70*/  MOV R89, UR44 ;  /* 0x0000002c00597c02 */ /* 0x002fe20008000f00 */
[----:B------:R-:W-:Y:S01]  /*6c80*/  FFMA.FTZ R142, R93, R92, R142 ;  /* 0x0000005c5d8e7223 */ /* 0x000fe2000001008e */
[----:B------:R0:W-:Y:S01]  /*6c90*/  STS [R44+0x10c8], R91 ;  /* 0x0010c85b2c007388 */ /* 0x0001e20000000800 */
[----:B------:R-:W-:Y:S01]  /*6ca0*/  IADD3 R87, PT, PT, R78, 0x80, RZ ;  /* 0x000000804e577810 */ /* 0x000fe20007ffe0ff */
[----:B------:R-:W-:Y:S01]  /*6cb0*/  FFMA.FTZ R45, R29, R105, R106 ;  /* 0x000000691d2d7223 */ /* 0x000fe2000001006a */
[----:B------:R-:W-:-:S04]  /*6cc0*/  IMAD.WIDE.U32 R42, R89, UR11, R42 ;  /* 0x0000000b592a7c25 */ /* 0x000fc8000f8e002a */
[----:B------:R-:W-:Y:S01]  /*6cd0*/  FFMA.FTZ R137, R88, R142, R137 ;  /* 0x0000008e58897223 */ /* 0x000fe20000010089 */
[----:B------:R-:W-:Y:S01]  /*6ce0*/  STS [R44+0x10ac], R99 ;  /* 0x0010ac632c007388 */ /* 0x000fe20000000800 */
[----:B------:R-:W-:Y:S01]  /*6cf0*/  FMUL.FTZ R113, R113, R131 ;  /* 0x0000008371717220 */ /* 0x000fe20000410000 */
[----:B------:R-:W-:Y:S01]  /*6d00*/  LEA.HI R87, R87, R78, RZ, 0x1b ;  /* 0x0000004e57577211 */ /* 0x000fe200078fd8ff */
[----:B------:R-:W-:Y:S01]  /*6d10*/  FFMA.FTZ R136, R85, R137, R136 ;  /* 0x0000008955887223 */ /* 0x000fe20000010088 */
[----:B------:R-:W-:Y:S01]  /*6d20*/  IADD3 R40, P2, PT, R42, UR36, RZ ;  /* 0x000000242a287c10 */ /* 0x000fe2000ff5e0ff */
[----:B------:R-:W-:Y:S01]  /*6d30*/  FMUL.FTZ R85, R132, UR35 ;  /* 0x0000002384557c20 */ /* 0x000fe20008410000 */
[----:B0-----:R-:W-:Y:S01]  /*6d40*/  MOV R91, UR47 ;  /* 0x0000002f005b7c02 */ /* 0x001fe20008000f00 */
[----:B------:R-:W-:Y:S01]  /*6d50*/  STS [R44+0x10b8], R95 ;  /* 0x0010b85f2c007388 */ /* 0x000fe20000000800 */
[----:B------:R-:W-:Y:S01]  /*6d60*/  IADD3.X R41, PT, PT, R43, UR34, RZ, P2, !PT ;  /* 0x000000222b297c10 */ /* 0x000fe200097fe4ff */
[----:B------:R-:W-:Y:S01]  /*6d70*/  FMUL.FTZ R85, R28, R85 ;  /* 0x000000551c557220 */ /* 0x000fe20000410000 */
[----:B------:R-:W-:Y:S01]  /*6d80*/  MOV R43, UR46 ;  /* 0x0000002e002b7c02 */ /* 0x000fe20008000f00 */
[----:B------:R-:W-:Y:S01]  /*6d90*/  STS [R44+0x10bc], R103 ;  /* 0x0010bc672c007388 */ /* 0x000fe20000000800 */
[----:B------:R-:W-:Y:S01]  /*6da0*/  FFMA.FTZ R84, R84, R136, R135 ;  /* 0x0000008854547223 */ /* 0x000fe20000010087 */
[----:B------:R-:W-:Y:S01]  /*6db0*/  FFMA.FTZ R45, R36, R113, R45 ;  /* 0x00000071242d7223 */ /* 0x000fe2000001002d */
[----:B------:R-:W-:Y:S01]  /*6dc0*/  LEA R87, R87, UR25, 0x2 ;  /* 0x0000001957577c11 */ /* 0x000fe2000f8e10ff */
[----:B------:R-:W-:Y:S01]  /*6dd0*/  IMAD.WIDE.U32 R40, R43, UR8, R40 ;  /* 0x000000082b287c25 */ /* 0x000fe2000f8e0028 */
[----:B------:R0:W-:Y:S03]  /*6de0*/  STS [R44+0x10c4], R47 ;  /* 0x0010c42f2c007388 */ /* 0x0001e60000000800 */
[----:B------:R-:W-:Y:S01]  /*6df0*/  FFMA.FTZ R83, R83, R84, R133 ;  /* 0x0000005453537223 */ /* 0x000fe20000010085 */
[----:B------:R-:W-:Y:S01]  /*6e00*/  BSSY.RECONVERGENT B0, `(.L_x_2333) ;  /* 0x000001e000007945 */ /* 0x000fe20003800200 */
[----:B------:R-:W-:Y:S01]  /*6e10*/  IMAD R43, R91, UR8, R41 ;  /* 0x000000085b2b7c24 */ /* 0x000fe2000f8e0229 */
[----:B------:R1:W-:Y:S01]  /*6e20*/  STS [R44+0x10cc], R85 ;  /* 0x0010cc552c007388 */ /* 0x0003e20000000800 */
[----:B------:R-:W-:Y:S01]  /*6e30*/  BAR.SYNC.DEFER_BLOCKING 0x0 ;  /* 0x0000000000007b1d */ /* 0x000fe20000010000 */
[----:B------:R-:W-:Y:S01]  /*6e40*/  LEA R42, P2, R40, UR48, 0x2 ;  /* 0x00000030282a7c11 */ /* 0x000fe2000f8410ff */
[----:B0-----:R-:W-:Y:S01]  /*6e50*/  FFMA.FTZ R47, R80, R83, R134 ;  /* 0x00000053502f7223 */ /* 0x001fe20000010086 */
[----:B------:R-:W-:Y:S01]  /*6e60*/  IADD3 R41, PT, PT, R78, 0x100, RZ ;  /* 0x000001004e297810 */ /* 0x000fe20007ffe0ff */
[----:B------:R-:W-:Y:S01]  /*6e70*/  FMUL.FTZ R80, R101, R132 ;  /* 0x0000008465507220 */ /* 0x000fe20000410000 */
[----:B------:R-:W-:Y:S01]  /*6e80*/  LEA.HI.X R43, R40, UR49, R43, 0x2, P2 ;  /* 0x00000031282b7c11 */ /* 0x000fe200090f142b */
[----:B------:R-:W-:Y:S01]  /*6e90*/  FFMA.FTZ R82, R82, R47, R117 ;  /* 0x0000002f52527223 */ /* 0x000fe20000010075 */
[----:B-1----:R-:W-:Y:S01]  /*6ea0*/  LOP3.LUT R44, R78, UR36, RZ, 0xfc, !PT ;  /* 0x000000244e2c7c12 */ /* 0x002fe2000f8efcff */
[----:B------:R-:W-:Y:S01]  /*6eb0*/  FFMA.FTZ R80, R28, R80, R45 ;  /* 0x000000501c507223 */ /* 0x000fe2000001002d */
[----:B------:R-:W-:Y:S01]  /*6ec0*/  LEA.HI R40, R41, R78, RZ, 0x1b ;  /* 0x0000004e29287211 */ /* 0x000fe200078fd8ff */
[----:B------:R-:W-:Y:S01]  /*6ed0*/  FFMA.FTZ R116, R81, R82, R116 ;  /* 0x0000005251747223 */ /* 0x000fe20000010074 */
[----:B------:R-:W-:-:S02]  /*6ee0*/  IADD3 R41, PT, PT, -R44, UR52, RZ ;  /* 0x000000342c297c10 */ /* 0x000fc4000fffe1ff */
[----:B------:R-:W-:Y:S02]  /*6ef0*/  IADD3 R45, PT, PT, R78, 0x180, RZ ;  /* 0x000001804e2d7810 */ /* 0x000fe40007ffe0ff */
[----:B------:R-:W-:Y:S02]  /*6f00*/  ISETP.GE.AND P6, PT, R41, 0x1, PT ;  /* 0x000000012900780c */ /* 0x000fe40003fc6270 */
[----:B------:R-:W-:Y:S02]  /*6f10*/  LEA.HI R45, R45, R78, RZ, 0x1b ;  /* 0x0000004e2d2d7211 */ /* 0x000fe400078fd8ff */
[----:B------:R-:W-:Y:S02]  /*6f20*/  LEA R44, R40, UR25, 0x2 ;  /* 0x00000019282c7c11 */ /* 0x000fe4000f8e10ff */
[C---:B------:R-:W-:Y:S02]  /*6f30*/  ISETP.GE.AND P5, PT, R41.reuse, 0x81, PT ;  /* 0x000000812900780c */ /* 0x040fe40003fa6270 */
[C---:B------:R-:W-:Y:S01]  /*6f40*/  ISETP.GE.AND P4, PT, R41.reuse, 0x101, PT ;  /* 0x000001012900780c */ /* 0x040fe20003f86270 */
[----:B------:R0:W1:Y:S01]  /*6f50*/  LDS R89, [R87+0x1290] ;  /* 0x0012900057597984 */ /* 0x0000620000000800 */
[----:B------:R-:W-:-:S02]  /*6f60*/  ISETP.GE.AND P3, PT, R41, 0x181, PT ;  /* 0x000001812900780c */ /* 0x000fc40003f66270 */
[----:B------:R-:W-:Y:S02]  /*6f70*/  ISETP.GE.AND P2, PT, R41, 0x201, PT ;  /* 0x000002012900780c */ /* 0x000fe40003f46270 */
[----:B0-----:R-:W-:Y:S01]  /*6f80*/  IADD3 R87, PT, PT, R78, 0x200, RZ ;  /* 0x000002004e577810 */ /* 0x001fe20007ffe0ff */
[----:B------:R-:W-:Y:S10]  /*6f90*/  @!P6 BRA `(.L_x_2334) ;  /* 0x000000000010e947 */ /* 0x000ff40003800000 */
[----:B------:R-:W-:-:S04]  /*6fa0*/  LEA.HI R40, R78, R78, RZ, 0x1b ;  /* 0x0000004e4e287211 */ /* 0x000fc800078fd8ff */
[----:B------:R-:W-:-:S05]  /*6fb0*/  LEA R40, R40, UR25, 0x2 ;  /* 0x0000001928287c11 */ /* 0x000fca000f8e10ff */
[----:B------:R-:W0:Y:S04]  /*6fc0*/  LDS R81, [R40+0x1090] ;  /* 0x0010900028517984 */ /* 0x000e280000000800 */
[----:B0-----:R0:W-:Y:S02]  /*6fd0*/  REDG.E.ADD.F32.FTZ.RN.STRONG.GPU desc[UR32][R42.64], R81 ;  /* 0x000000512a0079a6 */ /* 0x0011e4000c12f320 */
.L_x_2334:
[----:B------:R-:W-:Y:S05]  /*6fe0*/  BSYNC.RECONVERGENT B0 ;  /* 0x0000000000007941 */ /* 0x000fea0003800200 */
.L_x_2333:
[----:B------:R-:W-:Y:S01]  /*6ff0*/  BSSY.RECONVERGENT B0, `(.L_x_2335) ;  /* 0x0000004000007945 */ /* 0x000fe20003800200 */
[----:B------:R-:W-:-:S03]  /*7000*/  ISETP.GE.AND P6, PT, R41, 0x281, PT ;  /* 0x000002812900780c */ /* 0x000fc60003fc6270 */
[----:B------:R-:W-:Y:S10]  /*7010*/  @!P5 BRA `(.L_x_2336) ;  /* 0x000000000004d947 */ /* 0x000ff40003800000 */
[----:B-1----:R2:W-:Y:S02]  /*7020*/  REDG.E.ADD.F32.FTZ.RN.STRONG.GPU desc[UR32][R42.64+0x200], R89 ;  /* 0x000200592a0079a6 */ /* 0x0025e4000c12f320 */
.L_x_2336:
[----:B------:R-:W-:Y:S05]  /*7030*/  BSYNC.RECONVERGENT B0 ;  /* 0x0000000000007941 */ /* 0x000fea0003800200 */
.L_x_2335:
[----:B------:R-:W-:Y:S01]  /*7040*/  LEA R46, R45, UR25, 0x2 ;  /* 0x000000192d2e7c11 */ /* 0x000fe2000f8e10ff */
[----:B------:R-:W-:Y:S01]  /*7050*/  BSSY.RECONVERGENT B0, `(.L_x_2337) ;  /* 0x0000006000007945 */ /* 0x000fe20003800200 */
[----:B------:R3:W4:Y:S01]  /*7060*/  LDS R45, [R44+0x1490] ;  /* 0x001490002c2d7984 */ /* 0x0007220000000800 */
[----:B0-----:R-:W-:Y:S02]  /*7070*/  IADD3 R81, PT, PT, R78, 0x280, RZ ;  /* 0x000002804e517810 */ /* 0x001fe40007ffe0ff */
[----:B------:R-:W-:Y:S01]  /*7080*/  LEA.HI R40, R87, R78, RZ, 0x1b ;  /* 0x0000004e57287211 */ /* 0x000fe200078fd8ff */
[----:B------:R-:W-:Y:S06]  /*7090*/  @!P4 BRA `(.L_x_2338) ;  /* 0x000000000004c947 */ /* 0x000fec0003800000 */
[----:B----4-:R0:W-:Y:S02]  /*70a0*/  REDG.E.ADD.F32.FTZ.RN.STRONG.GPU desc[UR32][R42.64+0x400], R45 ;  /* 0x0004002d2a0079a6 */ /* 0x0101e4000c12f320 */
.L_x_2338:
[----:B------:R-:W-:Y:S05]  /*70b0*/  BSYNC.RECONVERGENT B0 ;  /* 0x0000000000007941 */ /* 0x000fea0003800200 */
.L_x_2337:
[----:B0---4-:R0:W4:Y:S01]  /*70c0*/  LDS R45, [R46+0x1690] ;  /* 0x001690002e2d7984 */ /* 0x0111220000000800 */
[----:B------:R-:W-:Y:S01]  /*70d0*/  BSSY.RECONVERGENT B0, `(.L_x_2339) ;  /* 0x0000005000007945 */ /* 0x000fe20003800200 */
[----:B------:R-:W-:Y:S02]  /*70e0*/  LEA.HI R81, R81, R78, RZ, 0x1b ;  /* 0x0000004e51517211 */ /* 0x000fe400078fd8ff */
[----:B------:R-:W-:Y:S01]  /*70f0*/  LEA R40, R40, UR25, 0x2 ;  /* 0x0000001928287c11 */ /* 0x000fe2000f8e10ff */
[----:B------:R-:W-:Y:S06]  /*7100*/  @!P3 BRA `(.L_x_2340) ;  /* 0x000000000004b947 */ /* 0x000fec0003800000 */
[----:B----4-:R4:W-:Y:S02]  /*7110*/  REDG.E.ADD.F32.FTZ.RN.STRONG.GPU desc[UR32][R42.64+0x600], R45 ;  /* 0x0006002d2a0079a6 */ /* 0x0109e4000c12f320 */
.L_x_2340:
[----:B------:R-:W-:Y:S05]  /*7120*/  BSYNC.RECONVERGENT B0 ;  /* 0x0000000000007941 */ /* 0x000fea0003800200 */
.L_x_2339:
[----:B----4-:R4:W0:Y:S01]  /*7130*/  LDS R45, [R40+0x1890] ;  /* 0x00189000282d7984 */ /* 0x0108220000000800 */
[----:B------:R-:W-:Y:S01]  /*7140*/  BSSY.RECONVERGENT B0, `(.L_x_2341) ;  /* 0x0000004000007945 */ /* 0x000fe20003800200 */
[----:B---3--:R-:W-:-:S03]  /*7150*/  LEA R44, R81, UR25, 0x2 ;  /* 0x00000019512c7c11 */ /* 0x008fc6000f8e10ff */
[----:B------:R-:W-:Y:S05]  /*7160*/  @!P2 BRA `(.L_x_2342) ;  /* 0x000000000004a947 */ /* 0x000fea0003800000 */
[----:B0-----:R3:W-:Y:S02]  /*7170*/  REDG.E.ADD.F32.FTZ.RN.STRONG.GPU desc[UR32][R42.64+0x800], R45 ;  /* 0x0008002d2a0079a6 */ /* 0x0017e4000c12f320 */
.L_x_2342:
[----:B------:R-:W-:Y:S05]  /*7180*/  BSYNC.RECONVERGENT B0 ;  /* 0x0000000000007941 */ /* 0x000fea0003800200 */
.L_x_2341:
[----:B0--3--:R0:W3:Y:S01]  /*7190*/  LDS R45, [R44+0x1a90] ;  /* 0x001a90002c2d7984 */ /* 0x0090e20000000800 */
[----:B------:R-:W-:Y:S01]  /*71a0*/  BSSY.RECONVERGENT B0, `(.L_x_2343) ;  /* 0x0000005000007945 */ /* 0x000fe20003800200 */
[C---:B------:R-:W-:Y:S02]  /*71b0*/  IADD3 R81, PT, PT, R78.reuse, 0x300, RZ ;  /* 0x000003004e517810 */ /* 0x040fe40007ffe0ff */
[----:B------:R-:W-:Y:S01]  /*71c0*/  IADD3 R85, PT, PT, R78, 0x380, RZ ;  /* 0x000003804e557810 */ /* 0x000fe20007ffe0ff */
[----:B------:R-:W-:Y:S06]  /*71d0*/  @!P6 BRA `(.L_x_2344) ;  /* 0x000000000004e947 */ /* 0x000fec0003800000 */
[----:B---3--:R3:W-:Y:S02]  /*71e0*/  REDG.E.ADD.F32.FTZ.RN.STRONG.GPU desc[UR32][R42.64+0xa00], R45 ;  /* 0x000a002d2a0079a6 */ /* 0x0087e4000c12f320 */
.L_x_2344:
[----:B------:R-:W-:Y:S05]  /*71f0*/  BSYNC.RECONVERGENT B0 ;  /* 0x0000000000007941 */ /* 0x000fea0003800200 */
.L_x_2343:
[----:B---3--:R-:W-:Y:S01]  /*7200*/  LOP3.LUT R45, R78, 0x400, RZ, 0xfc, !PT ;  /* 0x000004004e2d7812 */ /* 0x008fe200078efcff */
[----:B------:R-:W-:Y:S01]  /*7210*/  BSSY.RECONVERGENT B0, `(.L_x_2345) ;  /* 0x000000f000007945 */ /* 0x000fe20003800200 */
[-C--:B------:R-:W-:Y:S02]  /*7220*/  LEA.HI R81, R81, R78.reuse, RZ, 0x1b ;  /* 0x0000004e51517211 */ /* 0x080fe400078fd8ff */
[-C--:B----4-:R-:W-:Y:S02]  /*7230*/  LEA.HI R40, R45, R78.reuse, RZ, 0x1b ;  /* 0x0000004e2d287211 */ /* 0x090fe400078fd8ff */
[----:B------:R-:W-:Y:S02]  /*7240*/  LEA R45, R81, UR25, 0x2 ;  /* 0x00000019512d7c11 */ /* 0x000fe4000f8e10ff */
[----:B------:R-:W-:Y:S02]  /*7250*/  ISETP.GE.AND P6, PT, R41, 0x301, PT ;  /* 0x000003012900780c */ /* 0x000fe40003fc6270 */
[----:B------:R-:W-:-:S02]  /*7260*/  LEA.HI R85, R85, R78, RZ, 0x1b ;  /* 0x0000004e55557211 */ /* 0x000fc400078fd8ff */
[----:B------:R-:W3:Y:S01]  /*7270*/  LDS R45, [R45+0x1c90] ;  /* 0x001c90002d2d7984 */ /* 0x000ee20000000800 */
[----:B-12---:R-:W-:Y:S02]  /*7280*/  IADD3 R89, PT, PT, R78, 0x480, RZ ;  /* 0x000004804e597810 */ /* 0x006fe40007ffe0ff */
[----:B------:R-:W-:Y:S02]  /*7290*/  LEA R85, R85, UR25, 0x2 ;  /* 0x0000001955557c11 */ /* 0x000fe4000f8e10ff */
[C---:B------:R-:W-:Y:S02]  /*72a0*/  ISETP.GE.AND P2, PT, R41.reuse, 0x381, PT ;  /* 0x000003812900780c */ /* 0x040fe40003f46270 */
[C---:B------:R-:W-:Y:S02]  /*72b0*/  ISETP.GE.AND P3, PT, R41.reuse, 0x401, PT ;  /* 0x000004012900780c */ /* 0x040fe40003f66270 */
[C---:B------:R-:W-:Y:S02]  /*72c0*/  ISETP.GE.AND P4, PT, R41.reuse, 0x481, PT ;  /* 0x000004812900780c */ /* 0x040fe40003f86270 */
[----:B------:R-:W-:Y:S01]  /*72d0*/  ISETP.GE.AND P5, PT, R41, 0x501, PT ;  /* 0x000005012900780c */ /* 0x000fe20003fa6270 */
[----:B------:R-:W-:-:S12]  /*72e0*/  @!P6 BRA `(.L_x_2346) ;  /* 0x000000000004e947 */ /* 0x000fd80003800000 */
[----:B---3--:R1:W-:Y:S02]  /*72f0*/  REDG.E.ADD.F32.FTZ.RN.STRONG.GPU desc[UR32][R42.64+0xc00], R45 ;  /* 0x000c002d2a0079a6 */ /* 0x0083e4000c12f320 */
.L_x_2346:
[----:B------:R-:W-:Y:S05]  /*7300*/  BSYNC.RECONVERGENT B0 ;  /* 0x0000000000007941 */ /* 0x000fea0003800200 */
.L_x_2345:
[----:B-1-3--:R1:W2:Y:S01]  /*7310*/  LDS R45, [R85+0x1e90] ;  /* 0x001e9000552d7984 */ /* 0x00a2a20000000800 */
[----:B------:R-:W-:Y:S01]  /*7320*/  BSSY.RECONVERGENT B0, `(.L_x_2347) ;  /* 0x0000006000007945 */ /* 0x000fe20003800200 */
[----:B------:R-:W-:Y:S02]  /*7330*/  IADD3 R81, PT, PT, R78, 0x500, RZ ;  /* 0x000005004e517810 */ /* 0x000fe40007ffe0ff */
[----:B------:R-:W-:Y:S02]  /*7340*/  LEA.HI R89, R89, R78, RZ, 0x1b ;  /* 0x0000004e59597211 */ /* 0x000fe400078fd8ff */
[----:B------:R-:W-:Y:S01]  /*7350*/  LEA R40, R40, UR25, 0x2 ;  /* 0x0000001928287c11 */ /* 0x000fe2000f8e10ff */
[----:B------:R-:W-:Y:S06]  /*7360*/  @!P2 BRA `(.L_x_2348) ;  /* 0x000000000004a947 */ /* 0x000fec0003800000 */
[----:B--2---:R3:W-:Y:S02]  /*7370*/  REDG.E.ADD.F32.FTZ.RN.STRONG.GPU desc[UR32][R42.64+0xe00], R45 ;  /* 0x000e002d2a0079a6 */ /* 0x0047e4000c12f320 */
.L_x_2348:
[----:B------:R-:W-:Y:S05]  /*7380*/  BSYNC.RECONVERGENT B0 ;  /* 0x0000000000007941 */ /* 0x000fea0003800200 */
.L_x_2347:
[----:B--23--:R2:W3:Y:S01]  /*7390*/  LDS R45, [R40+0x2090] ;  /* 0x00209000282d7984 */ /* 0x00c4e20000000800 */
[----:B------:R-:W-:Y:S01]  /*73a0*/  BSSY.RECONVERGENT B0, `(.L_x_2349) ;  /* 0x0000005000007945 */ /* 0x000fe20003800200 */
[----:B------:R-:W-:Y:S02]  /*73b0*/  LEA.HI R81, R81, R78, RZ, 0x1b ;  /* 0x0000004e51517211 */ /* 0x000fe400078fd8ff */
[----:B------:R-:W-:Y:S01]  /*73c0*/  LEA R89, R89, UR25, 0x2 ;  /* 0x0000001959597c11 */ /* 0x000fe2000f8e10ff */
[----:B------:R-:W-:Y:S06]  /*73d0*/  @!P3 BRA `(.L_x_2350) ;  /* 0x000000000004b947 */ /* 0x000fec0003800000 */
[----:B---3--:R4:W-:Y:S02]  /*73e0*/  REDG.E.ADD.F32.FTZ.RN.STRONG.GPU desc[UR32][R42.64+0x1000], R45 ;  /* 0x0010002d2a0079a6 */ /* 0x0089e4000c12f320 */
.L_x_2350:
[----:B------:R-:W-:Y:S05]  /*73f0*/  BSYNC.RECONVERGENT B0 ;  /* 0x0000000000007941 */ /* 0x000fea0003800200 */
.L_x_2349:
[----:B---34-:R3:W4:Y:S01]  /*7400*/  LDS R45, [R89+0x2290] ;  /* 0x00229000592d7984 */ /* 0x0187220000000800 */
[----:B------:R-:W-:Y:S01]  /*7410*/  BSSY.RECONVERGENT B0, `(.L_x_2351) ;  /* 0x0000005000007945 */ /* 0x000fe20003800200 */
[----:B-1----:R-:W-:Y:S02]  /*7420*/  IADD3 R85, PT, PT, R78, 0x580, RZ ;  /* 0x000005804e557810 */ /* 0x002fe40007ffe0ff */
[----:B------:R-:W-:Y:S01]  /*7430*/  LEA R81, R81, UR25, 0x2 ;  /* 0x0000001951517c11 */ /* 0x000fe2000f8e10ff */
[----:B------:R-:W-:Y:S06]  /*7440*/  @!P4 BRA `(.L_x_2352) ;  /* 0x000000000004c947 */ /* 0x000fec0003800000 */
[----:B----4-:R1:W-:Y:S02]  /*7450*/  REDG.E.ADD.F32.FTZ.RN.STRONG.GPU desc[UR32][R42.64+0x1200], R45 ;  /* 0x0012002d2a0079a6 */ /* 0x0103e4000c12f320 */
.L_x_2352:
[----:B------:R-:W-:Y:S05]  /*7460*/  BSYNC.RECONVERGENT B0 ;  /* 0x0000000000007941 */ /* 0x000fea0003800200 */
.L_x_2351:
[----:B-1--4-:R1:W4:Y:S01]  /*7470*/  LDS R45, [R81+0x2490] ;  /* 0x00249000512d7984 */ /* 0x0123220000000800 */
[----:B------:R-:W-:Y:S01]  /*7480*/  BSSY.RECONVERGENT B0, `(.L_x_2353) ;  /* 0x0000004000007945 */ /* 0x000fe20003800200 */
[----:B------:R-:W-:-:S03]  /*7490*/  LEA.HI R85, R85, R78, RZ, 0x1b ;  /* 0x0000004e55557211 */ /* 0x000fc600078fd8ff */
[----:B------:R-:W-:Y:S05]  /*74a0*/  @!P5 BRA `(.L_x_2354) ;  /* 0x000000000004d947 */ /* 0x000fea0003800000 */
[----:B----4-:R4:W-:Y:S02]  /*74b0*/  REDG.E.ADD.F32.FTZ.RN.STRONG.GPU desc[UR32][R42.64+0x1400], R45 ;  /* 0x0014002d2a0079a6 */ /* 0x0109e4000c12f320 */
.L_x_2354:
[----:B------:R-:W-:Y:S05]  /*74c0*/  BSYNC.RECONVERGENT B0 ;  /* 0x0000000000007941 */ /* 0x000fea0003800200 */
.L_x_2353:
        /* <DEDUP_REMOVED lines=12> */
.L_x_2356:
[----:B------:R-:W-:Y:S05]  /*7590*/  BSYNC.RECONVERGENT B0 ;  /* 0x0000000000007941 */ /* 0x000fea0003800200 */
.L_x_2355:
[-C--:B------:R-:W-:Y:S01]  /*75a0*/  FFMA.FTZ R118, R51, -R70.reuse, R118 ;  /* 0x8000004633767223 */ /* 0x080fe20000010076 */
[----:B------:R-:W-:Y:S01]  /*75b0*/  FMUL.FTZ R41, R82, R70 ;  /* 0x0000004652297220 */ /* 0x000fe20000410000 */
[----:B0-----:R-:W-:Y:S01]  /*75c0*/  FFMA.FTZ R44, R40, R115, RZ ;  /* 0x00000073282c7223 */ /* 0x001fe200000100ff */
[-C--:B------:R-:W-:Y:S01]  /*75d0*/  FFMA.FTZ R119, R58, -R74.reuse, R119 ;  /* 0x8000004a3a777223 */ /* 0x080fe20000010077 */
[----:B------:R-:W-:Y:S01]  /*75e0*/  FMUL.FTZ R46, R47, R74 ;  /* 0x0000004a2f2e7220 */ /* 0x000fe20000410000 */
[----:B------:R-:W-:Y:S01]  /*75f0*/  FFMA.FTZ R120, R25, -R68, R120 ;  /* 0x8000004419787223 */ /* 0x000fe20000010078 */
[----:B-1----:R-:W-:Y:S01]  /*7600*/  FFMA.FTZ R81, R41, R118, R44 ;  /* 0x0000007629517223 */ /* 0x002fe2000001002c */
[----:B--2-4-:R-:W-:Y:S01]  /*7610*/  FMUL.FTZ R45, R83, R68 ;  /* 0x00000044532d7220 */ /* 0x014fe20000410000 */
[----:B------:R-:W-:Y:S01]  /*7620*/  IADD3 R85, PT, PT, R78, 0x600, RZ ;  /* 0x000006004e557810 */ /* 0x000fe20007ffe0ff */
[----:B------:R-:W-:Y:S01]  /*7630*/  FFMA.FTZ R121, R57, -R73, R121 ;  /* 0x8000004939797223 */ /* 0x000fe20000010079 */
[----:B------:R-:W-:Y:S01]  /*7640*/  FFMA.FTZ R86, R46, R119, R81 ;  /* 0x000000772e567223 */ /* 0x000fe20000010051 */
[----:B------:R-:W-:Y:S01]  /*7650*/  FMUL.FTZ R44, R84, R73 ;  /* 0x00000049542c7220 */ /* 0x000fe20000410000 */
[----:B------:R-:W-:Y:S01]  /*7660*/  FFMA.FTZ R122, R19, -R66, R122 ;  /* 0x80000042137a7223 */ /* 0x000fe2000001007a */
[----:B------:R-:W-:Y:S01]  /*7670*/  FFMA.FTZ R123, R56, -R72, R123 ;  /* 0x80000048387b7223 */ /* 0x000fe2000001007b */
[----:B------:R-:W-:Y:S01]  /*7680*/  FFMA.FTZ R81, R45, R120, R86 ;  /* 0x000000782d517223 */ /* 0x000fe20000010056 */
[----:B------:R-:W-:Y:S01]  /*7690*/  LEA.HI R86, R85, R78, RZ, 0x1b ;  /* 0x0000004e55567211 */ /* 0x000fe200078fd8ff */
[----:B------:R-:W-:Y:S01]  /*76a0*/  FMUL.FTZ R85, R136, R66 ;  /* 0x0000004288557220 */ /* 0x000fe20000410000 */
[----:B---3--:R-:W-:Y:S01]  /*76b0*/  IADD3 R89, PT, PT, R78, 0x680, RZ ;  /* 0x000006804e597810 */ /* 0x008fe20007ffe0ff */
[----:B------:R-:W-:Y:S01]  /*76c0*/  FFMA.FTZ R88, R44, R121, R81 ;  /* 0x000000792c587223 */ /* 0x000fe20000010051 */
[----:B------:R-:W-:Y:S01]  /*76d0*/  LEA R91, R86, UR25, 0x2 ;  /* 0x00000019565b7c11 */ /* 0x000fe2000f8e10ff */
[----:B------:R-:W-:Y:S01]  /*76e0*/  FMUL.FTZ R86, R137, R72 ;  /* 0x0000004889567220 */ /* 0x000fe20000410000 */
[----:B------:R-:W-:Y:S01]  /*76f0*/  LEA.HI R89, R89, R78, RZ, 0x1b ;  /* 0x0000004e59597211 */ /* 0x000fe200078fd8ff */
[----:B------:R-:W-:Y:S01]  /*7700*/  FFMA.FTZ R81, R85, R122, R88 ;  /* 0x0000007a55517223 */ /* 0x000fe20000010058 */
[----:B------:R-:W-:Y:S01]  /*7710*/  BSSY.RECONVERGENT B0, `(.L_x_2357) ;  /* 0x0000008000007945 */ /* 0x000fe20003800200 */
[-C--:B------:R-:W-:Y:S01]  /*7720*/  FFMA.FTZ R124, R13, -R64.reuse, R124 ;  /* 0x800000400d7c7223 */ /* 0x080fe2000001007c */
[----:B------:R-:W-:Y:S01]  /*7730*/  LEA R93, R89, UR25, 0x2 ;  /* 0x00000019595d7c11 */ /* 0x000fe2000f8e10ff */
[----:B------:R-:W-:Y:S01]  /*7740*/  FFMA.FTZ R96, R86, R123, R81 ;  /* 0x0000007b56607223 */ /* 0x000fe20000010051 */
[----:B------:R-:W-:Y:S01]  /*7750*/  FMUL.FTZ R89, R142, R64 ;  /* 0x000000408e597220 */ /* 0x000fe20000410000 */
[----:B------:R0:W1:Y:S01]  /*7760*/  LDS R81, [R91+0x2890] ;  /* 0x002890005b517984 */ /* 0x0000620000000800 */
[----:B------:R-:W-:Y:S05]  /*7770*/  @!P2 BRA `(.L_x_2358) ;  /* 0x000000000004a947 */ /* 0x000fea0003800000 */
[----:B-1----:R2:W-:Y:S02]  /*7780*/  REDG.E.ADD.F32.FTZ.RN.STRONG.GPU desc[UR32][R42.64+0x1800], R81 ;  /* 0x001800512a0079a6 */ /* 0x0025e4000c12f320 */
.L_x_2358:
[----:B------:R-:W-:Y:S05]  /*7790*/  BSYNC.RECONVERGENT B0 ;  /* 0x0000000000007941 */ /* 0x000fea0003800200 */
.L_x_2357:
[----:B0-----:R0:W3:Y:S01]  /*77a0*/  LDS R91, [R93+0x2a90] ;  /* 0x002a90005d5b7984 */ /* 0x0010e20000000800 */
[----:B------:R-:W-:Y:S01]  /*77b0*/  BSSY.RECONVERGENT B0, `(.L_x_2359) ;  /* 0x0000006000007945 */ /* 0x000fe20003800200 */
[-C--:B------:R-:W-:Y:S01]  /*77c0*/  FFMA.FTZ R125, R55, -R71.reuse, R125 ;  /* 0x80000047377d7223 */ /* 0x080fe2000001007d */
[----:B------:R-:W-:Y:S01]  /*77d0*/  FMUL.FTZ R88, R92, R71 ;  /* 0x000000475c587220 */ /* 0x000fe20000410000 */
[----:B-12---:R-:W-:Y:S01]  /*77e0*/  FFMA.FTZ R81, R89, R124, R96 ;  /* 0x0000007c59517223 */ /* 0x006fe20000010060 */
[----:B------:R-:W-:Y:S06]  /*77f0*/  @!P3 BRA `(.L_x_2360) ;  /* 0x000000000004b947 */ /* 0x000fec0003800000 */
[----:B---3--:R1:W-:Y:S02]  /*7800*/  REDG.E.ADD.F32.FTZ.RN.STRONG.GPU desc[UR32][R42.64+0x1a00], R91 ;  /* 0x001a005b2a0079a6 */ /* 0x0083e4000c12f320 */
.L_x_2360:
[----:B------:R-:W-:Y:S05]  /*7810*/  BSYNC.RECONVERGENT B0 ;  /* 0x0000000000007941 */ /* 0x000fea0003800200 */
.L_x_2359:
[----:B------:R-:W-:Y:S01]  /*7820*/  IADD3 R97, PT, PT, R78, 0x700, RZ ;  /* 0x000007004e617810 */ /* 0x000fe20007ffe0ff */
[-C--:B------:R-:W-:Y:S01]  /*7830*/  FFMA.FTZ R126, R8, -R63.reuse, R126 ;  /* 0x8000003f087e7223 */ /* 0x080fe2000001007e */
[----:B-1-3--:R-:W-:Y:S01]  /*7840*/  FMUL.FTZ R91, R140, R63 ;  /* 0x0000003f8c5b7220 */ /* 0x00afe20000410000 */
[----:B------:R-:W-:Y:S01]  /*7850*/  FFMA.FTZ R96, R88, R125, R81 ;  /* 0x0000007d58607223 */ /* 0x000fe20000010051 */
        /* <DEDUP_REMOVED lines=9> */
[----:B------:R-:W-:Y:S01]  /*78f0*/  FMUL.FTZ R96, R94, R67 ;  /* 0x000000435e607220 */ /* 0x000fe20000410000 */
        /* <DEDUP_REMOVED lines=17> */
.L_x_2362:
[----:B------:R-:W-:Y:S05]  /*7a10*/  BSYNC.RECONVERGENT B0 ;  /* 0x0000000000007941 */ /* 0x000fea0003800200 */
.L_x_2361:
[----:B01----:R0:W1:Y:S01]  /*7a20*/  LDS R97, [R99+0x2e90] ;  /* 0x002e900063617984 */ /* 0x0030620000000800 */
[----:B------:R-:W-:Y:S01]  /*7a30*/  BSSY.RECONVERGENT B0, `(.L_x_2363) ;  /* 0x0000004000007945 */ /* 0x000fe20003800200 */
[----:B------:R-:W-:-:S03]  /*7a40*/  FFMA.FTZ R81, R102, R132, R81 ;  /* 0x0000008466517223 */ /* 0x000fc60000010051 */
[----:B------:R-:W-:Y:S05]  /*7a50*/  @!P5 BRA `(.L_x_2364) ;  /* 0x000000000004d947 */ /* 0x000fea0003800000 */
[----:B-1----:R2:W-:Y:S02]  /*7a60*/  REDG.E.ADD.F32.FTZ.RN.STRONG.GPU desc[UR32][R42.64+0x1e00], R97 ;  /* 0x001e00612a0079a6 */ /* 0x0025e4000c12f320 */
.L_x_2364:
[----:B------:R-:W-:Y:S05]  /*7a70*/  BSYNC.RECONVERGENT B0 ;  /* 0x0000000000007941 */ /* 0x000fea0003800200 */
.L_x_2363:
[----:B------:R-:W3:Y:S04]  /*7a80*/  LDL.LU R105, [R1] ;  /* 0x0000000001697983 */ /* 0x000ee80000300800 */
[----:B------:R-:W4:Y:S01]  /*7a90*/  LDL.LU R103, [R1+0x4] ;  /* 0x0000040001677983 */ /* 0x000f220000300800 */
[----:B------:R-:W-:Y:S01]  /*7aa0*/  FADD.FTZ R150, R96, R150 ;  /* 0x0000009660967221 */ /* 0x000fe20000010000 */
[----:B------:R-:W-:Y:S01]  /*7ab0*/  FADD.FTZ R152, R93, R152 ;  /* 0x000000985d987221 */ /* 0x000fe20000010000 */
[----:B------:R-:W-:Y:S01]  /*7ac0*/  FADD.FTZ R154, R88, R154 ;  /* 0x0000009a589a7221 */ /* 0x000fe20000010000 */
[----:B------:R-:W5:Y:S01]  /*7ad0*/  S2R R101, SR_LANEID ;  /* 0x0000000000657919 */ /* 0x000f620000000000 */
[----:B------:R-:W-:Y:S01]  /*7ae0*/  FADD.FTZ R158, R89, R158 ;  /* 0x0000009e599e7221 */ /* 0x000fe20000010000 */
[----:B------:R-:W-:Y:S01]  /*7af0*/  FADD.FTZ R153, R91, R153 ;  /* 0x000000995b997221 */ /* 0x000fe20000010000 */
[----:B------:R-:W-:Y:S01]  /*7b00*/  FADD.FTZ R160, R85, R160 ;  /* 0x000000a055a07221 */ /* 0x000fe20000010000 */
[----:B--2---:R-:W2:Y:S01]  /*7b10*/  SHFL.DOWN PT, R42, R81, 0x1, 0x1f ;  /* 0x08201f00512a7f89 */ /* 0x004ea200000e0000 */
[----:B------:R-:W-:Y:S01]  /*7b20*/  FADD.FTZ R161, R44, R161 ;  /* 0x000000a12ca17221 */ /* 0x000fe20000010000 */
[----:B------:R-:W-:Y:S01]  /*7b30*/  ISETP.NE.AND P3, PT, R78, RZ, PT ;  /* 0x000000ff4e00720c */ /* 0x000fe20003f65270 */
[----:B------:R-:W-:Y:S01]  /*7b40*/  FADD.FTZ R159, R86, R159 ;  /* 0x0000009f569f7221 */ /* 0x000fe20000010000 */
[----:B------:R-:W0:Y:S01]  /*7b50*/  SHFL.DOWN PT, R43, R80, 0x1, 0x1f ;  /* 0x08201f00502b7f89 */ /* 0x000e2200000e0000 */
[----:B------:R-:W-:Y:S01]  /*7b60*/  FADD.FTZ R164, R45, R164 ;  /* 0x000000a42da47221 */ /* 0x000fe20000010000 */
[----:B------:R-:W-:Y:S01]  /*7b70*/  FADD.FTZ R165, R46, R165 ;  /* 0x000000a52ea57221 */ /* 0x000fe20000010000 */
[----:B------:R-:W-:Y:S01]  /*7b80*/  BSSY.RECONVERGENT B0, `(.L_x_2365) ;  /* 0x0000079000007945 */ /* 0x000fe20003800200 */
        /* <DEDUP_REMOVED lines=19> */
[----:B------:R-:W-:Y:S01]  /*7cc0*/  FMUL.FTZ R132, R132, R43 ;  /* 0x0000002b84847220 */ /* 0x000fe20000410000 */
[----:B------:R-:W-:Y:S01]  /*7cd0*/  FMUL.FTZ R43, R79, R145 ;  /* 0x000000914f2b7220 */ /* 0x000fe20000410000 */
[----:B------:R-:W-:Y:S01]  /*7ce0*/  FFMA.FTZ R131, R52, R112, R131 ;  /* 0x0000007034837223 */ /* 0x000fe20000010083 */
[----:B------:R-:W-:Y:S01]  /*7cf0*/  FMUL.FTZ R42, R129, R42 ;  /* 0x0000002a812a7220 */ /* 0x000fe20000410000 */
[----:B------:R-:W-:Y:S01]  /*7d00*/  FFMA.FTZ R132, R5, R143, R132 ;  /* 0x0000008f05847223 */ /* 0x000fe20000010084 */
[----:B-1----:R-:W-:Y:S01]  /*7d10*/  FMUL.FTZ R97, R130, R43 ;  /* 0x0000002b82617220 */ /* 0x002fe20000410000 */
[----:B------:R-:W-:Y:S01]  /*7d20*/  FMUL.FTZ R43, R79, R138 ;  /* 0x0000008a4f2b7220 */ /* 0x000fe20000410000 */
[----:B------:R-:W-:Y:S01]  /*7d30*/  FFMA.FTZ R94, R53, R94, R42 ;  /* 0x0000005e355e7223 */ /* 0x000fe2000001002a */
[C---:B------:R-:W-:Y:S01]  /*7d40*/  FMUL.FTZ R42, R79.reuse, R90 ;  /* 0x0000005a4f2a7220 */ /* 0x040fe20000410000 */
        /* <DEDUP_REMOVED lines=10> */
[----:B------:R-:W-:Y:S01]  /*7df0*/  FADD.FTZ R22, R93, R22 ;  /* 0x000000165d167221 */ /* 0x000fe20000010000 */
[----:B------:R-:W-:Y:S01]  /*7e00*/  FFMA.FTZ R91, R8, R140, R43 ;  /* 0x0000008c085b7223 */ /* 0x000fe2000001002b */
[----:B------:R-:W-:Y:S01]  /*7e10*/  FFMA.FTZ R89, R55, R92, R42 ;  /* 0x0000005c37597223 */ /* 0x000fe2000001002a */
[----:B--2---:R-:W-:Y:S01]  /*7e20*/  @!P2 FADD.FTZ R80, R80, R99 ;  /* 0x000000635050a221 */ /* 0x004fe20000010000 */
[----:B------:R-:W0:Y:S01]  /*7e30*/  SHFL.DOWN PT, R96, R81, 0x8, 0x1f ;  /* 0x09001f0051607f89 */ /* 0x000e2200000e0000 */
[----:B------:R-:W-:Y:S01]  /*7e40*/  ISETP.GT.AND P2, PT, R101, 0x17, PT ;  /* 0x000000176500780c */ /* 0x000fe20003f44270 */
[C---:B------:R-:W-:Y:S01]  /*7e50*/  FMUL.FTZ R42, R79.reuse, R137 ;  /* 0x000000894f2a7220 */ /* 0x040fe20000410000 */
[----:B------:R-:W-:Y:S01]  /*7e60*/  FMUL.FTZ R43, R79, R142 ;  /* 0x0000008e4f2b7220 */ /* 0x000fe20000410000 */
[----:B------:R-:W1:Y:S01]  /*7e70*/  SHFL.DOWN PT, R99, R80, 0x8, 0x1f ;  /* 0x09001f0050637f89 */ /* 0x000e6200000e0000 */
[----:B------:R-:W-:Y:S01]  /*7e80*/  FADD.FTZ R27, R132, R27 ;  /* 0x0000001b841b7221 */ /* 0x000fe20000010000 */
[----:B------:R-:W-:Y:S01]  /*7e90*/  FMUL.FTZ R123, R123, R42 ;  /* 0x0000002a7b7b7220 */ /* 0x000fe20000410000 */
[C---:B------:R-:W-:Y:S01]  /*7ea0*/  FMUL.FTZ R42, R79.reuse, R84 ;  /* 0x000000544f2a7220 */ /* 0x040fe20000410000 */
[----:B------:R-:W-:Y:S01]  /*7eb0*/  FMUL.FTZ R124, R124, R43 ;  /* 0x0000002b7c7c7220 */ /* 0x000fe20000410000 */
        /* <DEDUP_REMOVED lines=18> */
[----:B------:R-:W-:Y:S01]  /*7fe0*/  FADD.FTZ R26, R131, R26 ;  /* 0x0000001a831a7221 */ /* 0x000fe20000010000 */
        /* <DEDUP_REMOVED lines=17> */
[----:B------:R-:W-:-:S02]  /*8100*/  FADD.FTZ R9, R42, R9 ;  /* 0x000000092a097221 */ /* 0x000fc40000010000 */
[----:B------:R-:W-:Y:S01]  /*8110*/  @!P2 LOP3.LUT R86, R44, 0xf8, RZ, 0xc0, !PT ;  /* 0x000000f82c56a812 */ /* 0x000fe200078ec0ff */
[----:B0-----:R-:W-:Y:S01]  /*8120*/  FADD.FTZ R44, R81, R88 ;  /* 0x00000058512c7221 */ /* 0x001fe20000010000 */
[----:B-1----:R-:W-:-:S05]  /*8130*/  FADD.FTZ R45, R80, R93 ;  /* 0x0000005d502d7221 */ /* 0x002fca0000010000 */
[----:B------:R0:W-:Y:S01]  /*8140*/  @!P2 STS.64 [R86+UR25+0x3198], R44 ;  /* 0x0031982c5600a988 */ /* 0x0001e20008000a19 */
[----:B---3--:R-:W-:Y:S01]  /*8150*/  FADD.FTZ R105, R41, R105 ;  /* 0x0000006929697221 */ /* 0x008fe20000010000 */
[----:B------:R-:W-:Y:S01]  /*8160*/  FFMA.FTZ R41, R51, R82, R118 ;  /* 0x0000005233297223 */ /* 0x000fe20000010076 */
[----:B----4-:R-:W-:-:S03]  /*8170*/  FADD.FTZ R103, R40, R103 ;  /* 0x0000006728677221 */ /* 0x010fc60000010000 */
[----:B------:R0:W-:Y:S01]  /*8180*/  STL [R1], R105 ;  /* 0x0000006901007387 */ /* 0x0001e20000100800 */
[----:B------:R-:W-:-:S03]  /*8190*/  FADD.FTZ R10, R41, R10 ;  /* 0x0000000a290a7221 */ /* 0x000fc60000010000 */
        /* <DEDUP_REMOVED lines=23> */
.L_x_2366:
[----:B------:R-:W-:Y:S05]  /*8310*/  BSYNC.RECONVERGENT B0 ;  /* 0x0000000000007941 */ /* 0x000fea0003800200 */
.L_x_2365:
[----:B------:R-:W-:-:S04]  /*8320*/  UIADD3 UR8, UPT, UPT, UR8, 0x1, URZ ;  /* 0x0000000108087890 */ /* 0x000fc8000fffe0ff */
[----:B------:R-:W-:-:S09]  /*8330*/  UISETP.GE.AND UP0, UPT, UR8, UR51, UPT ;  /* 0x000000330800728c */ /* 0x000fd2000bf06270 */
[----:B------:R-:W-:Y:S05]  /*8340*/  BRA.U !UP0, `(.L_x_2367) ;  /* 0xffffffc908407547 */ /* 0x000fea000b83ffff */
.L_x_2322:
[----:B------:R-:W-:Y:S01]  /*8350*/  BAR.SYNC.DEFER_BLOCKING 0x0 ;  /* 0x0000000000007b1d */ /* 0x000fe20000010000 */
[C---:B------:R-:W-:Y:S02]  /*8360*/  SHF.L.U32 R5, R78.reuse, 0x1, RZ ;  /* 0x000000014e057819 */ /* 0x040fe400000006ff */
[----:B------:R-:W-:Y:S02]  /*8370*/  LOP3.LUT R40, R78, 0x1f, RZ, 0xc0, !PT ;  /* 0x0000001f4e287812 */ /* 0x000fe400078ec0ff */
[----:B------:R-:W-:Y:S01]  /*8380*/  LOP3.LUT R5, R5, 0x7c0, RZ, 0xc0, !PT ;  /* 0x000007c005057812 */ /* 0x000fe200078ec0ff */
[----:B------:R-:W2:Y:S01]  /*8390*/  LDCU.64 UR28, c[0x0][0x4f8] ;  /* 0x00009f00ff1c77ac */ /* 0x000ea20008000a00 */
[----:B------:R-:W-:Y:S01]  /*83a0*/  MOV R7, 0x10 ;  /* 0x0000001000077802 */ /* 0x000fe20000000f00 */
[----:B0-----:R-:W3:Y:S01]  /*83b0*/  LDL.LU R41, [R1+0x4] ;  /* 0x0000040001297983 */ /* 0x001ee20000300800 */
[----:B------:R-:W-:Y:S01]  /*83c0*/  LOP3.LUT R0, R5, R40, RZ, 0xfc, !PT ;  /* 0x0000002805007212 */ /* 0x000fe200078efcff */
[----:B------:R-:W0:Y:S01]  /*83d0*/  S2UR UR10, SR_CTAID.Y ;  /* 0x00000000000a79c3 */ /* 0x000e220000002600 */
[----:B------:R-:W-:Y:S01]  /*83e0*/  F2FP.BF16.F32.PACK_AB R159, R158, R159 ;  /* 0x0000009f9e9f723e */ /* 0x000fe200000010ff */
[----:B------:R-:W3:Y:S01]  /*83f0*/  LDL.LU R42, [R1] ;  /* 0x00000000012a7983 */ /* 0x000ee20000300800 */
[----:B------:R-:W-:Y:S01]  /*8400*/  F2FP.BF16.F32.PACK_AB R157, R164, R165 ;  /* 0x000000a5a49d723e */ /* 0x000fe200000010ff */
[----:B------:R-:W-:Y:S01]  /*8410*/  IMAD.WIDE.U32 R6, R0, R7, UR12 ;  /* 0x0000000c00067e25 */ /* 0x000fe2000f8e0007 */
[----:B------:R-:W0:Y:S01]  /*8420*/  LDCU.64 UR30, c[0x0][0x500] ;  /* 0x0000a000ff1e77ac */ /* 0x000e220008000a00 */
[----:B------:R-:W-:Y:S01]  /*8430*/  UIADD3 UR18, UPT, UPT, UR14, -0x1, URZ ;  /* 0xffffffff0e127890 */ /* 0x000fe2000fffe0ff */
[----:B------:R-:W4:Y:S02]  /*8440*/  LDCU.64 UR34, c[0x0][0x550] ;  /* 0x0000aa00ff2277ac */ /* 0x000f240008000a00 */
[----:B------:R-:W5:Y:S04]  /*8450*/  LDG.E.128 R28, desc[UR32][R6.64] ;  /* 0x00000020061c7981 */ /* 0x000f68000c1e1d00 */
[----:B------:R-:W2:Y:S01]  /*8460*/  LDG.E.128 R32, desc[UR32][R6.64+0x200] ;  /* 0x0002002006207981 */ /* 0x000ea2000c1e1d00 */
[----:B------:R-:W-:Y:S01]  /*8470*/  F2FP.BF16.F32.PACK_AB R158, R160, R161 ;  /* 0x000000a1a09e723e */ /* 0x000fe200000010ff */
[----:B------:R-:W-:Y:S01]  /*8480*/  UMOV UR9, URZ ;  /* 0x000000ff00097c82 */ /* 0x000fe20008000000 */
[----:B------:R-:W-:-:S02]  /*8490*/  UIADD3 UR21, UP1, UPT, UR21, -0x1000, URZ ;  /* 0xfffff00015157890 */ /* 0x000fc4000ff3e0ff */
[----:B------:R-:W-:Y:S01]  /*84a0*/  UIADD3 UR15, UP2, UPT, UR15, -0x1000, URZ ;  /* 0xfffff0000f0f7890 */ /* 0x000fe2000ff5e0ff */
[----:B---3--:R-:W-:Y:S01]  /*84b0*/  F2FP.BF16.F32.PACK_AB R156, R42, R41 ;  /* 0x000000292a9c723e */ /* 0x008fe200000010ff */
[----:B-----5:R-:W-:Y:S04]  /*84c0*/  STS.128 [R77], R28 ;  /* 0x0000001c4d007388 */ /* 0x020fe80000000c00 */
[----:B--2---:R-:W-:Y:S01]  /*84d0*/  STS.128 [R77+0x200], R32 ;  /* 0x000200204d007388 */ /* 0x004fe20000000c00 */
[----:B------:R-:W-:-:S03]  /*84e0*/  NOP ;  /* 0x0000000000007918 */ /* 0x000fc60000000000 */
[----:B------:R-:W2:Y:S04]  /*84f0*/  LDS.128 R36, [R76] ;  /* 0x000000004c247984 */ /* 0x000ea80000000c00 */
[----:B------:R-:W3:Y:S01]  /*8500*/  LDS.128 R28, [R76+0x10] ;  /* 0x000010004c1c7984 */ /* 0x000ee20000000c00 */
[----:B------:R-:W-:Y:S01]  /*8510*/  BAR.SYNC.DEFER_BLOCKING 0x0 ;  /* 0x0000000000007b1d */ /* 0x000fe20000010000 */
[C---:B--2---:R-:W-:Y:S02]  /*8520*/  SHF.L.U32 R13, R37.reuse, 0x10, RZ ;  /* 0x00000010250d7819 */ /* 0x044fe400000006ff */
[----:B------:R-:W-:Y:S02]  /*8530*/  PRMT R37, R37, 0x7632, R37 ;  /* 0x0000763225257816 */ /* 0x000fe40000000025 */
[----:B------:R-:W-:Y:S01]  /*8540*/  SHF.L.U32 R8, R36, 0x10, RZ ;  /* 0x0000001024087819 */ /* 0x000fe200000006ff */
[----:B------:R-:W-:Y:S01]  /*8550*/  FADD.FTZ R13, R13, UR6 ;  /* 0x000000060d0d7e21 */ /* 0x000fe20008010000 */
[----:B------:R-:W-:-:S02]  /*8560*/  SHF.L.U32 R37, R37, 0x10, RZ ;  /* 0x0000001025257819 */ /* 0x000fc400000006ff */
[----:B------:R-:W-:Y:S01]  /*8570*/  SHF.L.U32 R6, R39, 0x10, RZ ;  /* 0x0000001027067819 */ /* 0x000fe200000006ff */
[----:B------:R-:W-:Y:S01]  /*8580*/  FADD.FTZ R8, R8, UR6 ;  /* 0x0000000608087e21 */ /* 0x000fe20008010000 */
[----:B------:R-:W-:Y:S01]  /*8590*/  FSETP.GTU.FTZ.AND P2, PT, R13, 20, PT ;  /* 0x41a000000d00780b */ /* 0x000fe20003f5c000 */
[----:B------:R-:W-:Y:S01]  /*85a0*/  FADD.FTZ R37, R37, UR6 ;  /* 0x0000000625257e21 */ /* 0x000fe20008010000 */
[----:B------:R-:W-:Y:S01]  /*85b0*/  PRMT R36, R36, 0x7632, R36 ;  /* 0x0000763224247816 */ /* 0x000fe20000000024 */
[----:B------:R-:W-:Y:S01]  /*85c0*/  FADD.FTZ R32, R6, UR6 ;  /* 0x0000000606207e21 */ /* 0x000fe20008010000 */
[----:B------:R-:W-:Y:S02]  /*85d0*/  FSETP.GTU.FTZ.AND P1, PT, R8, 20, PT ;  /* 0x41a000000800780b */ /* 0x000fe40003f3c000 */
[----:B------:R-:W-:Y:S02]  /*85e0*/  FSETP.GTU.FTZ.AND P6, PT, R37, 20, PT ;  /* 0x41a000002500780b */ /* 0x000fe40003fdc000 */
[----:B------:R-:W-:-:S02]  /*85f0*/  SHF.L.U32 R36, R36, 0x10, RZ ;  /* 0x0000001024247819 */ /* 0x000fc400000006ff */
[C---:B------:R-:W-:Y:S02]  /*8600*/  SHF.L.U32 R19, R38.reuse, 0x10, RZ ;  /* 0x0000001026137819 */ /* 0x040fe400000006ff */
[----:B------:R-:W-:Y:S01]  /*8610*/  PRMT R38, R38, 0x7632, R38 ;  /* 0x0000763226267816 */ /* 0x000fe20000000026 */
[----:B------:R-:W-:Y:S01]  /*8620*/  FADD.FTZ R36, R36, UR6 ;  /* 0x0000000624247e21 */ /* 0x000fe20008010000 */
[----:B------:R-:W-:Y:S01]  /*8630*/  PRMT R39, R39, 0x7632, R39 ;  /* 0x0000763227277816 */ /* 0x000fe20000000027 */
[----:B------:R-:W-:Y:S01]  /*8640*/  FADD.FTZ R19, R19, UR6 ;  /* 0x0000000613137e21 */ /* 0x000fe20008010000 */
[----:B------:R-:W-:Y:S01]  /*8650*/  SHF.L.U32 R38, R38, 0x10, RZ ;  /* 0x0000001026267819 */ /* 0x000fe200000006ff */
[----:B------:R-:W-:Y:S01]  /*8660*/  @!P1 FMUL.FTZ R6, R8, -1.4426950216293334961 ;  /* 0xbfb8aa3b08069820 */ /* 0x000fe20000410000 */
[----:B------:R-:W-:Y:S01]  /*8670*/  @!P2 FMUL.FTZ R8, R13, -1.4426950216293334961 ;  /* 0xbfb8aa3b0d08a820 */ /* 0x000fe20000410000 */
[----:B------:R-:W-:Y:S01]  /*8680*/  @!P6 FMUL.FTZ R13, R37, -1.4426950216293334961 ;  /* 0xbfb8aa3b250de820 */ /* 0x000fe20000410000 */
[----:B------:R-:W-:Y:S01]  /*8690*/  FSETP.GTU.FTZ.AND P5, PT, R36, 20, PT ;  /* 0x41a000002400780b */ /* 0x000fe20003fbc000 */
[----:B------:R-:W2:Y:S01]  /*86a0*/  LDL.LU R37, [R1+0x10] ;  /* 0x0000100001257983 */ /* 0x000ea20000300800 */
[----:B------:R-:W-:Y:S01]  /*86b0*/  FSETP.GTU.FTZ.AND P3, PT, R19, 20, PT ;  /* 0x41a000001300780b */ /* 0x000fe20003f7c000 */
[----:B------:R-:W5:Y:S01]  /*86c0*/  @!P1 MUFU.EX2 R6, R6 ;  /* 0x0000000600069308 */ /* 0x000f620000000800 */
[----:B---3--:R-:W-:Y:S01]  /*86d0*/  SHF.L.U32 R33, R28, 0x10, RZ ;  /* 0x000000101c217819 */ /* 0x008fe200000006ff */
[----:B------:R-:W-:Y:S01]  /*86e0*/  FADD.FTZ R38, R38, UR6 ;  /* 0x0000000626267e21 */ /* 0x000fe20008010000 */
[----:B------:R-:W-:Y:S01]  /*86f0*/  SHF.L.U32 R39, R39, 0x10, RZ ;  /* 0x0000001027277819 */ /* 0x000fe200000006ff */
[----:B------:R-:W3:Y:S01]  /*8700*/  @!P2 MUFU.EX2 R8, R8 ;  /* 0x000000080008a308 */ /* 0x000ee20000000800 */
[----:B------:R-:W-:Y:S01]  /*8710*/  FSETP.GTU.FTZ.AND P4, PT, R32, 20, PT ;  /* 0x41a000002000780b */ /* 0x000fe20003f9c000 */
[----:B------:R-:W-:Y:S01]  /*8720*/  FADD.FTZ R33, R33, UR6 ;  /* 0x0000000621217e21 */ /* 0x000fe20008010000 */
[----:B------:R-:W-:Y:S01]  /*8730*/  FSETP.GTU.FTZ.AND P0, PT, R38, 20, PT ;  /* 0x41a000002600780b */ /* 0x000fe20003f1c000 */
[----:B------:R-:W-:Y:S01]  /*8740*/  FADD.FTZ R39, R39, UR6 ;  /* 0x0000000627277e21 */ /* 0x000fe20008010000 */
[----:B------:R-:W1:Y:S01]  /*8750*/  @!P6 MUFU.EX2 R13, R13 ;  /* 0x0000000d000de308 */ /* 0x000e620000000800 */
[----:B------:R-:W-:Y:S01]  /*8760*/  @!P5 FMUL.FTZ R7, R36, -1.4426950216293334961 ;  /* 0xbfb8aa3b2407d820 */ /* 0x000fe20000410000 */
[----:B------:R-:W-:Y:S01]  /*8770*/  PRMT R28, R28, 0x7632, R28 ;  /* 0x000076321c1c7816 */ /* 0x000fe2000000001c */
[----:B------:R-:W-:Y:S01]  /*8780*/  @!P3 FMUL.FTZ R19, R19, -1.4426950216293334961 ;  /* 0xbfb8aa3b1313b820 */ /* 0x000fe20000410000 */
[----:B-----5:R-:W-:-:S02]  /*8790*/  @!P1 FADD.FTZ R6, R6, 1 ;  /* 0x3f80000006069421 */ /* 0x020fc40000010000 */
[----:B------:R-:W-:Y:S01]  /*87a0*/  SHF.L.U32 R28, R28, 0x10, RZ ;  /* 0x000000101c1c7819 */ /* 0x000fe200000006ff */
[----:B------:R-:W5:Y:S01]  /*87b0*/  @!P5 MUFU.EX2 R7, R7 ;  /* 0x000000070007d308 */ /* 0x000f620000000800 */
[----:B---3--:R-:W-:Y:S01]  /*87c0*/  @!P2 FADD.FTZ R8, R8, 1 ;  /* 0x3f8000000808a421 */ /* 0x008fe20000010000 */
[----:B------:R-:W-:Y:S02]  /*87d0*/  @!P4 FMUL.FTZ R32, R32, -1.4426950216293334961 ;  /* 0xbfb8aa3b2020c820 */ /* 0x000fe40000410000 */
[----:B------:R-:W3:Y:S01]  /*87e0*/  @!P1 MUFU.RCP R6, R6 ;  /* 0x0000000600069308 */ /* 0x000ee20000001000 */
[----:B------:R-:W-:Y:S01]  /*87f0*/  @!P0 FMUL.FTZ R25, R38, -1.4426950216293334961 ;  /* 0xbfb8aa3b26198820 */ /* 0x000fe20000410000 */
[----:B------:R-:W-:Y:S01]  /*8800*/  FADD.FTZ R28, R28, UR6 ;  /* 0x000000061c1c7e21 */ /* 0x000fe20008010000 */
[----:B-1----:R-:W-:-:S05]  /*8810*/  @!P6 FADD.FTZ R13, R13, 1 ;  /* 0x3f8000000d0de421 */ /* 0x002fca0000010000 */
[----:B------:R-:W1:Y:S01]  /*8820*/  @!P2 MUFU.RCP R8, R8 ;  /* 0x000000080008a308 */ /* 0x000e620000001000 */
[----:B-----5:R-:W-:-:S07]  /*8830*/  @!P5 FADD.FTZ R7, R7, 1 ;  /* 0x3f8000000707d421 */ /* 0x020fce0000010000 */
[----:B------:R-:W5:Y:S01]  /*8840*/  @!P3 MUFU.EX2 R19, R19 ;  /* 0x000000130013b308 */ /* 0x000f620000000800 */
[----:B---3--:R-:W-:Y:S01]  /*8850*/  @!P1 FMUL.FTZ R9, R9, R6 ;  /* 0x0000000609099220 */ /* 0x008fe20000410000 */
[----:B------:R-:W-:Y:S02]  /*8860*/  FSETP.GTU.FTZ.AND P1, PT, R39, 20, PT ;  /* 0x41a000002700780b */ /* 0x000fe40003f3c000 */
[----:B------:R-:W3:Y:S04]  /*8870*/  @!P4 MUFU.EX2 R32, R32 ;  /* 0x000000200020c308 */ /* 0x000ee80000000800 */
[----:B------:R-:W0:Y:S01]  /*8880*/  @!P0 MUFU.EX2 R25, R25 ;  /* 0x0000001900198308 */ /* 0x000e220000000800 */
[----:B-1----:R-:W-:Y:S01]  /*8890*/  @!P2 FMUL.FTZ R11, R11, R8 ;  /* 0x000000080b0ba220 */ /* 0x002fe20000410000 */
[----:B------:R-:W-:-:S02]  /*88a0*/  FSETP.GTU.FTZ.AND P2, PT, R33, 20, PT ;  /* 0x41a000002100780b */ /* 0x000fc40003f5c000 */
[----:B------:R-:W1:Y:S01]  /*88b0*/  @!P5 MUFU.RCP R7, R7 ;  /* 0x000000070007d308 */ /* 0x000e620000001000 */
[----:B-----5:R-:W-:Y:S02]  /*88c0*/  @!P3 FADD.FTZ R19, R19, 1 ;  /* 0x3f8000001313b421 */ /* 0x020fe40000010000 */
[----:B------:R-:W-:Y:S01]  /*88d0*/  @!P1 FMUL.FTZ R6, R39, -1.4426950216293334961 ;  /* 0xbfb8aa3b27069820 */ /* 0x000fe20000410000 */
[----:B---3--:R-:W-:-:S04]  /*88e0*/  @!P4 FADD.FTZ R32, R32, 1 ;  /* 0x3f8000002020c421 */ /* 0x008fc80000010000 */
[----:B------:R-:W3:Y:S01]  /*88f0*/  @!P3 MUFU.RCP R19, R19 ;  /* 0x000000130013b308 */ /* 0x000ee20000001000 */
[----:B0-----:R-:W-:Y:S02]  /*8900*/  @!P0 FADD.FTZ R25, R25, 1 ;  /* 0x3f80000019198421 */ /* 0x001fe40000010000 */
[----:B------:R-:W-:-:S05]  /*8910*/  @!P2 FMUL.FTZ R8, R33, -1.4426950216293334961 ;  /* 0xbfb8aa3b2108a820 */ /* 0x000fca0000410000 */
[----:B------:R-:W0:Y:S01]  /*8920*/  @!P1 MUFU.EX2 R6, R6 ;  /* 0x0000000600069308 */ /* 0x000e220000000800 */
[----:B-1----:R-:W-:-:S03]  /*8930*/  @!P5 FMUL.FTZ R10, R10, R7 ;  /* 0x000000070a0ad220 */ /* 0x002fc60000410000 */
[----:B------:R-:W1:Y:S04]  /*8940*/  @!P2 MUFU.EX2 R8, R8 ;  /* 0x000000080008a308 */ /* 0x000e680000000800 */
[----:B------:R-:W5:Y:S01]  /*8950*/  @!P6 MUFU.RCP R13, R13 ;  /* 0x0000000d000de308 */ /* 0x000f620000001000 */
[----:B---3--:R-:W-:Y:S01]  /*8960*/  @!P3 FMUL.FTZ R14, R14, R19 ;  /* 0x000000130e0eb220 */ /* 0x008fe20000410000 */
[C---:B------:R-:W-:Y:S02]  /*8970*/  SHF.L.U32 R19, R31.reuse, 0x10, RZ ;  /* 0x000000101f137819 */ /* 0x040fe400000006ff */
[----:B------:R-:W-:Y:S01]  /*8980*/  PRMT R31, R31, 0x7632, R31 ;  /* 0x000076321f1f7816 */ /* 0x000fe2000000001f */
[----:B0-----:R-:W-:Y:S01]  /*8990*/  @!P1 FADD.FTZ R7, R6, 1 ;  /* 0x3f80000006079421 */ /* 0x001fe20000010000 */
[----:B------:R-:W-:-:S02]  /*89a0*/  SHF.L.U32 R6, R29, 0x10, RZ ;  /* 0x000000101d067819 */ /* 0x000fc400000006ff */
[----:B------:R-:W0:Y:S01]  /*89b0*/  @!P4 MUFU.RCP R35, R32 ;  /* 0x000000200023c308 */ /* 0x000e220000001000 */
[----:B------:R-:W-:Y:S01]  /*89c0*/  PRMT R29, R29, 0x7632, R29 ;  /* 0x000076321d1d7816 */ /* 0x000fe2000000001d */
[----:B-1----:R-:W-:Y:S01]  /*89d0*/  @!P2 FADD.FTZ R8, R8, 1 ;  /* 0x3f8000000808a421 */ /* 0x002fe20000010000 */
[----:B------:R-:W-:Y:S01]  /*89e0*/  SHF.L.U32 R31, R31, 0x10, RZ ;  /* 0x000000101f1f7819 */ /* 0x000fe200000006ff */
[----:B------:R-:W-:Y:S01]  /*89f0*/  FADD.FTZ R6, R6, UR6 ;  /* 0x0000000606067e21 */ /* 0x000fe20008010000 */
[----:B------:R-:W-:Y:S01]  /*8a00*/  SHF.L.U32 R29, R29, 0x10, RZ ;  /* 0x000000101d1d7819 */ /* 0x000fe200000006ff */
[----:B------:R-:W-:Y:S02]  /*8a10*/  FADD.FTZ R19, R19, UR6 ;  /* 0x0000000613137e21 */ /* 0x000fe40008010000 */
[----:B------:R-:W1:Y:S01]  /*8a20*/  @!P0 MUFU.RCP R32, R25 ;  /* 0x0000001900208308 */ /* 0x000e620000001000 */
[----:B------:R-:W-:Y:S01]  /*8a30*/  FADD.FTZ R31, R31, UR6 ;  /* 0x000000061f1f7e21 */ /* 0x000fe20008010000 */
[----:B-----5:R-:W-:Y:S01]  /*8a40*/  @!P6 FMUL.FTZ R12, R12, R13 ;  /* 0x0000000d0c0ce220 */ /* 0x020fe20000410000 */
[C---:B------:R-:W-:Y:S01]  /*8a50*/  SHF.L.U32 R13, R30.reuse, 0x10, RZ ;  /* 0x000000101e0d7819 */ /* 0x040fe200000006ff */
[----:B------:R-:W-:Y:S01]  /*8a60*/  FADD.FTZ R29, R29, UR6 ;  /* 0x000000061d1d7e21 */ /* 0x000fe20008010000 */
[----:B------:R-:W-:-:S02]  /*8a70*/  PRMT R30, R30, 0x7632, R30 ;  /* 0x000076321e1e7816 */ /* 0x000fc4000000001e */
[----:B------:R-:W-:Y:S01]  /*8a80*/  FSETP.GTU.FTZ.AND P3, PT, R6, 20, PT ;  /* 0x41a000000600780b */ /* 0x000fe20003f7c000 */
[----:B------:R-:W3:Y:S01]  /*8a90*/  @!P2 MUFU.RCP R25, R8 ;  /* 0x000000080019a308 */ /* 0x000ee20000001000 */
[----:B------:R-:W-:Y:S01]  /*8aa0*/  SHF.L.U32 R30, R30, 0x10, RZ ;  /* 0x000000101e1e7819 */ /* 0x000fe200000006ff */
[----:B0-----:R-:W-:Y:S01]  /*8ab0*/  @!P4 FMUL.FTZ R16, R16, R35 ;  /* 0x000000231010c220 */ /* 0x001fe20000410000 */
[----:B------:R-:W-:Y:S01]  /*8ac0*/  FSETP.GTU.FTZ.AND P6, PT, R28, 20, PT ;  /* 0x41a000001c00780b */ /* 0x000fe20003fdc000 */
[----:B------:R-:W-:Y:S01]  /*8ad0*/  FADD.FTZ R13, R13, UR6 ;  /* 0x000000060d0d7e21 */ /* 0x000fe20008010000 */
[----:B------:R-:W-:Y:S01]  /*8ae0*/  FSETP.GTU.FTZ.AND P4, PT, R19, 20, PT ;  /* 0x41a000001300780b */ /* 0x000fe20003f9c000 */
[----:B------:R-:W-:Y:S02]  /*8af0*/  FADD.FTZ R30, R30, UR6 ;  /* 0x000000061e1e7e21 */ /* 0x000fe40008010000 */
[----:B------:R0:W5:Y:S01]  /*8b00*/  @!P1 MUFU.RCP R34, R7 ;  /* 0x0000000700229308 */ /* 0x0001620000001000 */
[----:B------:R-:W-:Y:S01]  /*8b10*/  FSETP.GTU.FTZ.AND P5, PT, R13, 20, PT ;  /* 0x41a000000d00780b */ /* 0x000fe20003fbc000 */
[----:B-1----:R-:W-:Y:S01]  /*8b20*/  @!P0 FMUL.FTZ R15, R15, R32 ;  /* 0x000000200f0f8220 */ /* 0x002fe20000410000 */
[----:B------:R-:W-:Y:S01]  /*8b30*/  FSETP.GTU.FTZ.AND P0, PT, R29, 20, PT ;  /* 0x41a000001d00780b */ /* 0x000fe20003f1c000 */
[----:B0-----:R-:W-:Y:S01]  /*8b40*/  @!P3 FMUL.FTZ R7, R6, -1.4426950216293334961 ;  /* 0xbfb8aa3b0607b820 */ /* 0x001fe20000410000 */
[----:B---3--:R-:W-:Y:S01]  /*8b50*/  @!P2 FMUL.FTZ R18, R18, R25 ;  /* 0x000000191212a220 */ /* 0x008fe20000410000 */
[----:B------:R-:W-:-:S02]  /*8b60*/  FSETP.GTU.FTZ.AND P2, PT, R31, 20, PT ;  /* 0x41a000001f00780b */ /* 0x000fc40003f5c000 */
[----:B------:R-:W-:Y:S02]  /*8b70*/  @!P6 FMUL.FTZ R6, R28, -1.4426950216293334961 ;  /* 0xbfb8aa3b1c06e820 */ /* 0x000fe40000410000 */
[----:B------:R-:W-:Y:S01]  /*8b80*/  @!P4 FMUL.FTZ R25, R19, -1.4426950216293334961 ;  /* 0xbfb8aa3b1319c820 */ /* 0x000fe20000410000 */
[----:B------:R-:W-:Y:S01]  /*8b90*/  STS.128 [R76], R156 ;  /* 0x0000009c4c007388 */ /* 0x000fe20000000c00 */
[----:B------:R-:W-:-:S04]  /*8ba0*/  USHF.L.U32 UR8, UR18, 0xb, URZ ;  /* 0x0000000b12087899 */ /* 0x000fc800080006ff */
[----:B------:R-:W-:Y:S01]  /*8bb0*/  @!P0 FMUL.FTZ R8, R29, -1.4426950216293334961 ;  /* 0xbfb8aa3b1d088820 */ /* 0x000fe20000410000 */
[----:B-----5:R-:W-:Y:S01]  /*8bc0*/  @!P1 FMUL.FTZ R17, R17, R34 ;  /* 0x0000002211119220 */ /* 0x020fe20000410000 */
[----:B------:R-:W-:Y:S01]  /*8bd0*/  FSETP.GTU.FTZ.AND P1, PT, R30, 20, PT ;  /* 0x41a000001e00780b */ /* 0x000fe20003f3c000 */
[----:B------:R-:W-:Y:S01]  /*8be0*/  @!P5 FMUL.FTZ R13, R13, -1.4426950216293334961 ;  /* 0xbfb8aa3b0d0dd820 */ /* 0x000fe20000410000 */
[----:B------:R-:W0:Y:S01]  /*8bf0*/  @!P3 MUFU.EX2 R7, R7 ;  /* 0x000000070007b308 */ /* 0x000e220000000800 */
[----:B------:R-:W-:Y:S01]  /*8c00*/  @!P2 FMUL.FTZ R28, R31, -1.4426950216293334961 ;  /* 0xbfb8aa3b1f1ca820 */ /* 0x000fe20000410000 */
[----:B------:R-:W-:Y:S01]  /*8c10*/  F2FP.BF16.F32.PACK_AB R31, R2, R4 ;  /* 0x00000004021f723e */ /* 0x000fe200000010ff */
[----:B------:R-:W-:Y:S01]  /*8c20*/  UIMAD.WIDE.U32 UR16, UR26, UR28, UR8 ;  /* 0x0000001c1a1072a5 */ /* 0x000fe2000f8e0008 */
[----:B------:R-:W-:Y:S01]  /*8c30*/  F2FP.BF16.F32.PACK_AB R29, R151, R152 ;  /* 0x00000098971d723e */ /* 0x000fe200000010ff */
[----:B------:R1:W-:Y:S06]  /*8c40*/  @!P2 MUFU.EX2 R36, R28 ;  /* 0x0000001c0024a308 */ /* 0x0003ec0000000800 */
[----:B------:R-:W-:Y:S01]  /*8c50*/  @!P1 FMUL.FTZ R19, R30, -1.4426950216293334961 ;  /* 0xbfb8aa3b1e139820 */ /* 0x000fe20000410000 */
[----:B------:R-:W-:Y:S01]  /*8c60*/  F2FP.BF16.F32.PACK_AB R30, R3, R150 ;  /* 0x00000096031e723e */ /* 0x000fe200000010ff */
[----:B------:R-:W3:Y:S01]  /*8c70*/  @!P6 MUFU.EX2 R6, R6 ;  /* 0x000000060006e308 */ /* 0x000ee20000000800 */
[----:B------:R-:W-:Y:S01]  /*8c80*/  UIMAD UR19, UR10, UR31, URZ ;  /* 0x0000001f0a1372a4 */ /* 0x000fe2000f8e02ff */
[----:B0-----:R-:W-:Y:S01]  /*8c90*/  @!P3 FADD.FTZ R7, R7, 1 ;  /* 0x3f8000000707b421 */ /* 0x001fe20000010000 */
[----:B-1----:R-:W-:Y:S01]  /*8ca0*/  F2FP.BF16.F32.PACK_AB R28, R153, R154 ;  /* 0x0000009a991c723e */ /* 0x002fe200000010ff */
[----:B------:R-:W-:Y:S01]  /*8cb0*/  UIMAD UR17, UR26, UR29, UR17 ;  /* 0x0000001d1a1172a4 */ /* 0x000fe2000f8e0211 */
[----:B------:R-:W0:Y:S01]  /*8cc0*/  @!P5 MUFU.EX2 R13, R13 ;  /* 0x0000000d000dd308 */ /* 0x000e220000000800 */
[----:B------:R-:W1:Y:S02]  /*8cd0*/  LDCU.64 UR28, c[0x0][0x520] ;  /* 0x0000a400ff1c77ac */ /* 0x000e640008000a00 */
[----:B------:R-:W-:Y:S01]  /*8ce0*/  STS.128 [R76+0x10], R28 ;  /* 0x0000101c4c007388 */ /* 0x000fe20000000c00 */
[----:B------:R-:W-:-:S03]  /*8cf0*/  NOP ;  /* 0x0000000000007918 */ /* 0x000fc60000000000 */
[----:B------:R-:W5:Y:S01]  /*8d00*/  LDS.128 R32, [R77] ;  /* 0x000000004d207984 */ /* 0x000f620000000c00 */
[----:B------:R-:W1:Y:S03]  /*8d10*/  @!P4 MUFU.EX2 R25, R25 ;  /* 0x000000190019c308 */ /* 0x000e660000000800 */
[----:B------:R-:W5:Y:S01]  /*8d20*/  LDS.128 R28, [R77+0x200] ;  /* 0x000200004d1c7984 */ /* 0x000f620000000c00 */
[----:B------:R-:W-:Y:S01]  /*8d30*/  UIMAD.WIDE.U32 UR16, UR10, UR30, UR16 ;  /* 0x0000001e0a1072a5 */ /* 0x000fe2000f8e0010 */
[----:B------:R-:W1:Y:S04]  /*8d40*/  @!P1 MUFU.EX2 R19, R19 ;  /* 0x0000001300139308 */ /* 0x000e680000000800 */
[----:B------:R-:W1:Y:S01]  /*8d50*/  @!P0 MUFU.EX2 R8, R8 ;  /* 0x0000000800088308 */ /* 0x000e620000000800 */
[----:B------:R-:W-:-:S02]  /*8d60*/  UIADD3 UR19, UPT, UPT, UR17, UR19, URZ ;  /* 0x0000001311137290 */ /* 0x000fc4000fffe0ff */
[----:B----4-:R-:W-:Y:S01]  /*8d70*/  ULEA UR17, UP0, UR16, UR34, 0x1 ;  /* 0x0000002210117291 */ /* 0x010fe2000f8008ff */
[----:B---3--:R-:W-:Y:S01]  /*8d80*/  @!P6 FADD.FTZ R6, R6, 1 ;  /* 0x3f8000000606e421 */ /* 0x008fe20000010000 */
[----:B------:R-:W-:Y:S01]  /*8d90*/  @!P3 MUFU.RCP R38, R7 ;  /* 0x000000070026b308 */ /* 0x000fe20000001000 */
[----:B0-----:R-:W-:Y:S01]  /*8da0*/  @!P5 FADD.FTZ R13, R13, 1 ;  /* 0x3f8000000d0dd421 */ /* 0x001fe20000010000 */
[----:B------:R-:W-:Y:S01]  /*8db0*/  ULEA.HI.X UR16, UR16, UR35, UR19, 0x1, UP0 ;  /* 0x0000002310107291 */ /* 0x000fe200080f0c13 */
[----:B-1----:R-:W-:Y:S01]  /*8dc0*/  @!P4 FADD.FTZ R25, R25, 1 ;  /* 0x3f8000001919c421 */ /* 0x002fe20000010000 */
[----:B------:R-:W-:Y:S01]  /*8dd0*/  MOV R2, UR17 ;  /* 0x0000001100027c02 */ /* 0x000fe20008000f00 */
[----:B------:R-:W-:Y:S01]  /*8de0*/  @!P1 FADD.FTZ R19, R19, 1 ;  /* 0x3f80000013139421 */ /* 0x000fe20000010000 */
[----:B------:R-:W-:Y:S01]  /*8df0*/  @!P2 FADD.FTZ R36, R36, 1 ;  /* 0x3f8000002424a421 */ /* 0x000fe20000010000 */
[----:B------:R-:W0:Y:S01]  /*8e00*/  LDCU.64 UR30, c[0x0][0x560] ;  /* 0x0000ac00ff1e77ac */ /* 0x000e220008000a00 */
[----:B------:R-:W1:Y:S01]  /*8e10*/  @!P6 MUFU.RCP R7, R6 ;  /* 0x000000060007e308 */ /* 0x000e620000001000 */
[----:B------:R-:W-:Y:S01]  /*8e20*/  MOV R3, UR16 ;  /* 0x0000001000037c02 */ /* 0x000fe20008000f00 */
[----:B------:R-:W-:-:S03]  /*8e30*/  @!P0 FADD.FTZ R8, R8, 1 ;  /* 0x3f80000008088421 */ /* 0x000fc60000010000 */
[----:B------:R-:W3:Y:S01]  /*8e40*/  LDCU.64 UR16, c[0x0][0x518] ;  /* 0x0000a300ff1077ac */ /* 0x000ee20008000a00 */
[----:B------:R-:W-:Y:S02]  /*8e50*/  IMAD.WIDE.U32 R2, R0, 0x10, R2 ;  /* 0x0000001000027825 */ /* 0x000fe400078e0002 */
[----:B------:R-:W4:Y:S08]  /*8e60*/  @!P5 MUFU.RCP R4, R13 ;  /* 0x0000000d0004d308 */ /* 0x000f300000001000 */
[----:B------:R-:W0:Y:S01]  /*8e70*/  @!P4 MUFU.RCP R25, R25 ;  /* 0x000000190019c308 */ /* 0x000e220000001000 */
[----:B-----5:R-:W-:Y:S04]  /*8e80*/  STG.E.128 desc[UR32][R2.64], R32 ;  /* 0x0000002002007986 */ /* 0x020fe8000c101d20 */
[----:B------:R5:W-:Y:S03]  /*8e90*/  STG.E.128 desc[UR32][R2.64+0x200], R28 ;  /* 0x0002001c02007986 */ /* 0x000be6000c101d20 */
[----:B------:R-:W3:Y:S08]  /*8ea0*/  @!P0 MUFU.RCP R13, R8 ;  /* 0x00000008000d8308 */ /* 0x000ef00000001000 */
[----:B------:R-:W5:Y:S08]  /*8eb0*/  @!P1 MUFU.RCP R19, R19 ;  /* 0x0000001300139308 */ /* 0x000f700000001000 */
[----:B------:R-:W5:Y:S01]  /*8ec0*/  @!P2 MUFU.RCP R36, R36 ;  /* 0x000000240024a308 */ /* 0x000f620000001000 */
[----:B-1----:R-:W-:Y:S01]  /*8ed0*/  @!P6 FMUL.FTZ R20, R20, R7 ;  /* 0x000000071414e220 */ /* 0x002fe20000410000 */
[----:B----4-:R-:W-:Y:S01]  /*8ee0*/  @!P5 FMUL.FTZ R23, R23, R4 ;  /* 0x000000041717d220 */ /* 0x010fe20000410000 */
[----:B------:R-:W-:Y:S01]  /*8ef0*/  @!P3 FMUL.FTZ R21, R21, R38 ;  /* 0x000000261515b220 */ /* 0x000fe20000410000 */
[----:B0-----:R-:W-:Y:S01]  /*8f00*/  @!P4 FMUL.FTZ R26, R26, R25 ;  /* 0x000000191a1ac220 */ /* 0x001fe20000410000 */
[----:B---3--:R-:W-:Y:S01]  /*8f10*/  @!P0 FMUL.FTZ R22, R22, R13 ;  /* 0x0000000d16168220 */ /* 0x008fe20000410000 */
[----:B------:R-:W-:Y:S01]  /*8f20*/  F2FP.BF16.F32.PACK_AB R8, R10, R9 ;  /* 0x000000090a08723e */ /* 0x000fe200000010ff */
[----:B-----5:R-:W-:Y:S01]  /*8f30*/  @!P1 FMUL.FTZ R24, R24, R19 ;  /* 0x0000001318189220 */ /* 0x020fe20000410000 */
[----:B------:R-:W-:-:S04]  /*8f40*/  @!P2 FMUL.FTZ R27, R27, R36 ;  /* 0x000000241b1ba220 */ /* 0x000fc80000410000 */
[----:B------:R-:W-:Y:S02]  /*8f50*/  F2FP.BF16.F32.PACK_AB R38, R24, R23 ;  /* 0x000000171826723e */ /* 0x000fe400000010ff */
[----:B------:R-:W-:Y:S02]  /*8f60*/  F2FP.BF16.F32.PACK_AB R36, R20, R18 ;  /* 0x000000121424723e */ /* 0x000fe400000010ff */
[----:B------:R-:W-:Y:S01]  /*8f70*/  F2FP.BF16.F32.PACK_AB R39, R27, R26 ;  /* 0x0000001a1b27723e */ /* 0x000fe200000010ff */
[----:B------:R-:W-:-:S04]  /*8f80*/  UIMAD.WIDE.U32 UR8, UR26, UR16, UR8 ;  /* 0x000000101a0872a5 */ /* 0x000fc8000f8e0008 */
[----:B------:R-:W-:Y:S02]  /*8f90*/  UIMAD UR9, UR26, UR17, UR9 ;  /* 0x000000111a0972a4 */ /* 0x000fe4000f8e0209 */
[----:B------:R-:W-:Y:S02]  /*8fa0*/  UIMAD UR16, UR10, UR29, URZ ;  /* 0x0000001d0a1072a4 */ /* 0x000fe4000f8e02ff */
[----:B------:R-:W-:-:S04]  /*8fb0*/  UIMAD.WIDE.U32 UR8, UR10, UR28, UR8 ;  /* 0x0000001c0a0872a5 */ /* 0x000fc8000f8e0008 */
[----:B------:R-:W-:Y:S02]  /*8fc0*/  UIADD3 UR16, UPT, UPT, UR9, UR16, URZ ;  /* 0x0000001009107290 */ /* 0x000fe4000fffe0ff */
[----:B------:R-:W-:Y:S01]  /*8fd0*/  ULEA UR9, UP0, UR8, UR30, 0x1 ;  /* 0x0000001e08097291 */ /* 0x000fe2000f8008ff */
[----:B--2---:R-:W-:-:S04]  /*8fe0*/  FADD.FTZ R7, R9, R37 ;  /* 0x0000002509077221 */ /* 0x004fc80000010000 */
[----:B------:R-:W-:Y:S01]  /*8ff0*/  FADD.FTZ R4, R7, R10 ;  /* 0x0000000a07047221 */ /* 0x000fe20000010000 */
[----:B------:R-:W-:-:S03]  /*9000*/  F2FP.BF16.F32.PACK_AB R9, R12, R11 ;  /* 0x0000000b0c09723e */ /* 0x000fc600000010ff */
[----:B------:R-:W-:Y:S01]  /*9010*/  FADD.FTZ R7, R4, R11 ;  /* 0x0000000b04077221 */ /* 0x000fe20000010000 */
[----:B------:R-:W-:Y:S02]  /*9020*/  F2FP.BF16.F32.PACK_AB R11, R17, R16 ;  /* 0x00000010110b723e */ /* 0x000fe400000010ff */
[----:B------:R-:W-:Y:S01]  /*9030*/  F2FP.BF16.F32.PACK_AB R10, R15, R14 ;  /* 0x0000000e0f0a723e */ /* 0x000fe200000010ff */
[----:B------:R-:W-:Y:S01]  /*9040*/  BAR.SYNC.DEFER_BLOCKING 0x0 ;  /* 0x0000000000007b1d */ /* 0x000fe20000010000 */
[----:B------:R-:W-:Y:S01]  /*9050*/  F2FP.BF16.F32.PACK_AB R37, R22, R21 ;  /* 0x000000151625723e */ /* 0x000fe200000010ff */
[----:B------:R-:W-:-:S04]  /*9060*/  FADD.FTZ R7, R7, R12 ;  /* 0x0000000c07077221 */ /* 0x000fc80000010000 */
[----:B------:R-:W-:-:S04]  /*9070*/  FADD.FTZ R14, R7, R14 ;  /* 0x0000000e070e7221 */ /* 0x000fc80000010000 */
[----:B------:R-:W-:-:S04]  /*9080*/  FADD.FTZ R15, R14, R15 ;  /* 0x0000000f0e0f7221 */ /* 0x000fc80000010000 */
[----:B------:R-:W-:Y:S01]  /*9090*/  FADD.FTZ R16, R15, R16 ;  /* 0x000000100f107221 */ /* 0x000fe20000010000 */
[----:B------:R-:W-:Y:S04]  /*90a0*/  STS.128 [R76], R8 ;  /* 0x000000084c007388 */ /* 0x000fe80000000c00 */
[----:B------:R-:W-:Y:S01]  /*90b0*/  STS.128 [R76+0x10], R36 ;  /* 0x000010244c007388 */ /* 0x000fe20000000c00 */
[----:B------:R-:W-:-:S03]  /*90c0*/  NOP ;  /* 0x0000000000007918 */ /* 0x000fc60000000000 */
[----:B------:R-:W0:Y:S04]  /*90d0*/  LDS.128 R32, [R77] ;  /* 0x000000004d207984 */ /* 0x000e280000000c00 */
[----:B------:R-:W1:Y:S01]  /*90e0*/  LDS.128 R44, [R77+0x200] ;  /* 0x000200004d2c7984 */ /* 0x000e620000000c00 */
[----:B------:R-:W-:-:S04]  /*90f0*/  FADD.FTZ R17, R16, R17 ;  /* 0x0000001110117221 */ /* 0x000fc80000010000 */
[----:B------:R-:W-:-:S04]  /*9100*/  FADD.FTZ R17, R17, R18 ;  /* 0x0000001211117221 */ /* 0x000fc80000010000 */
[----:B------:R-:W-:Y:S01]  /*9110*/  FADD.FTZ R20, R17, R20 ;  /* 0x0000001411147221 */ /* 0x000fe20000010000 */
[----:B------:R-:W-:-:S03]  /*9120*/  ULEA.HI.X UR8, UR8, UR31, UR16, 0x1, UP0 ;  /* 0x0000001f08087291 */ /* 0x000fc600080f0c10 */
[----:B------:R-:W-:-:S04]  /*9130*/  FADD.FTZ R21, R20, R21 ;  /* 0x0000001514157221 */ /* 0x000fc80000010000 */
[----:B------:R-:W-:Y:S01]  /*9140*/  FADD.FTZ R22, R21, R22 ;  /* 0x0000001615167221 */ /* 0x000fe20000010000 */
[----:B------:R-:W-:Y:S02]  /*9150*/  MOV R2, UR9 ;  /* 0x0000000900027c02 */ /* 0x000fe40008000f00 */
[----:B------:R-:W-:Y:S01]  /*9160*/  MOV R3, UR8 ;  /* 0x0000000800037c02 */ /* 0x000fe20008000f00 */
[----:B------:R-:W-:-:S04]  /*9170*/  FADD.FTZ R23, R22, R23 ;  /* 0x0000001716177221 */ /* 0x000fc80000010000 */
[----:B------:R-:W-:Y:S01]  /*9180*/  FADD.FTZ R23, R23, R24 ;  /* 0x0000001817177221 */ /* 0x000fe20000010000 */
[----:B------:R-:W-:-:S04]  /*9190*/  IMAD.WIDE.U32 R2, R0, 0x10, R2 ;  /* 0x0000001000027825 */ /* 0x000fc800078e0002 */
[----:B------:R-:W-:Y:S01]  /*91a0*/  FADD.FTZ R26, R23, R26 ;  /* 0x0000001a171a7221 */ /* 0x000fe20000010000 */
[----:B0-----:R-:W-:Y:S04]  /*91b0*/  STG.E.128 desc[UR32][R2.64], R32 ;  /* 0x0000002002007986 */ /* 0x001fe8000c101d20 */
[----:B-1----:R0:W-:Y:S01]  /*91c0*/  STG.E.128 desc[UR32][R2.64+0x200], R44 ;  /* 0x0002002c02007986 */ /* 0x0021e2000c101d20 */
        /* <DEDUP_REMOVED lines=11> */
.L_x_2288:
        /* <DEDUP_REMOVED lines=45> */
.L_x_2370:
[----:B------:R-:W-:Y:S05]  /*9550*/  BSYNC.RECONVERGENT B0 ;  /* 0x0000000000007941 */ /* 0x000fea0003800200 */
.L_x_2369:
        /* <DEDUP_REMOVED lines=43> */
.L_x_2372:
[----:B------:R-:W-:Y:S05]  /*9810*/  BSYNC.RECONVERGENT B0 ;  /* 0x0000000000007941 */ /* 0x000fea0003800200 */
.L_x_2371:
        /* <DEDUP_REMOVED lines=15> */
.L_x_2374:
        /* <DEDUP_REMOVED lines=30> */
.L_x_2373:
[----:B------:R-:W-:Y:S05]  /*9af0*/  EXIT ;  /* 0x000000000000794d */ /* 0x000fea0003800000 */
.L_x_2327:
[----:B------:R-:W-:Y:S01]  /*9b00*/  MOV R135, R133 ;  /* 0x0000008500877202 */ /* 0x000fe20000000f00 */
[----:B------:R-:W-:Y:S01]  /*9b10*/  HFMA2 R137, -RZ, RZ, 0, 5.9604644775390625e-08 ;  /* 0x00000001ff897431 */ /* 0x000fe200000001ff */
[----:B------:R-:W-:Y:S02]  /*9b20*/  MOV R142, RZ ;  /* 0x000000ff008e7202 */ /* 0x000fe40000000f00 */
[----:B------:R-:W-:-:S07]  /*9b30*/  MOV R86, 0xffffffff ;  /* 0xffffffff00567802 */ /* 0x000fce0000000f00 */
[----:B--2--5:R-:W-:Y:S05]  /*9b40*/  WARPSYNC.COLLECTIVE R86, `(.L_x_2375) ;  /* 0x0000000056087348 */ /* 0x024fea0003c00000 */
[----:B------:R0:W1:Y:S02]  /*9b50*/  SHFL.UP P6, R87, R135, R137, R142 ;  /* 0x0400008987577389 */ /* 0x00006400000c008e */
[----:B012--5:R-:W-:Y:S05]  /*9b60*/  ENDCOLLECTIVE ;  /* 0x000000000000791b */ /* 0x027fea0003800000 */
.L_x_2375:
[----:B------:R-:W-:Y:S02]  /*9b70*/  MOV R135, R134 ;  /* 0x0000008600877202 */ /* 0x000fe40000000f00 */
[----:B------:R-:W-:-:S07]  /*9b80*/  MOV R136, R87 ;  /* 0x0000005700887202 */ /* 0x000fce0000000f00 */
[----:B------:R-:W-:Y:S05]  /*9b90*/  WARPSYNC.COLLECTIVE R86, `(.L_x_2376) ;  /* 0x0000000056087348 */ /* 0x000fea0003c00000 */
[----:B------:R0:W1:Y:S02]  /*9ba0*/  SHFL.UP P6, R87, R135, R137, R142 ;  /* 0x0400008987577389 */ /* 0x00006400000c008e */
[----:B01----:R-:W-:Y:S05]  /*9bb0*/  ENDCOLLECTIVE ;  /* 0x000000000000791b */ /* 0x003fea0003800000 */
.L_x_2376:
        /* <DEDUP_REMOVED lines=8> */
.L_x_2377:
[----:B------:R-:W-:Y:S02]  /*9c40*/  MOV R135, R138 ;  /* 0x0000008a00877202 */ /* 0x000fe40000000f00 */
[----:B------:R-:W-:-:S07]  /*9c50*/  MOV R136, R87 ;  /* 0x0000005700887202 */ /* 0x000fce0000000f00 */
[----:B------:R-:W-:Y:S05]  /*9c60*/  WARPSYNC.COLLECTIVE R86, `(.L_x_2378) ;  /* 0x0000000056087348 */ /* 0x000fea0003c00000 */
[----:B------:R0:W1:Y:S02]  /*9c70*/  SHFL.UP P6, R87, R135, R137, R142 ;  /* 0x0400008987577389 */ /* 0x00006400000c008e */
[----:B01----:R-:W-:Y:S05]  /*9c80*/  ENDCOLLECTIVE ;  /* 0x000000000000791b */ /* 0x003fea0003800000 */
.L_x_2378:
        /* <DEDUP_REMOVED lines=8> */
.L_x_2379:
[----:B------:R-:W-:Y:S02]  /*9d10*/  MOV R135, R140 ;  /* 0x0000008c00877202 */ /* 0x000fe40000000f00 */
[----:B------:R-:W-:-:S07]  /*9d20*/  MOV R134, R87 ;  /* 0x0000005700867202 */ /* 0x000fce0000000f00 */
[----:B------:R-:W-:Y:S05]  /*9d30*/  WARPSYNC.COLLECTIVE R86, `(.L_x_2380) ;  /* 0x0000000056087348 */ /* 0x000fea0003c00000 */
[----:B------:R0:W1:Y:S02]  /*9d40*/  SHFL.UP P6, R87, R135, R137, R142 ;  /* 0x0400008987577389 */ /* 0x00006400000c008e */
[----:B01----:R-:W-:Y:S05]  /*9d50*/  ENDCOLLECTIVE ;  /* 0x000000000000791b */ /* 0x003fea0003800000 */
.L_x_2380:
        /* <DEDUP_REMOVED lines=8> */
.L_x_2381:
[----:B------:R-:W-:Y:S02]  /*9de0*/  MOV R135, R136 ;  /* 0x0000008800877202 */ /* 0x000fe40000000f00 */
[----:B------:R-:W-:-:S07]  /*9df0*/  MOV R134, R87 ;  /* 0x0000005700867202 */ /* 0x000fce0000000f00 */
[----:B------:R-:W-:Y:S05]  /*9e00*/  WARPSYNC.COLLECTIVE R86, `(.L_x_2382) ;  /* 0x0000000056087348 */ /* 0x000fea0003c00000 */
[----:B------:R0:W1:Y:S02]  /*9e10*/  SHFL.UP P6, R87, R135, R137, R142 ;  /* 0x0400008987577389 */ /* 0x00006400000c008e */
[----:B01----:R-:W-:Y:S05]  /*9e20*/  ENDCOLLECTIVE ;  /* 0x000000000000791b */ /* 0x003fea0003800000 */
.L_x_2382:
        /* <DEDUP_REMOVED lines=8> */
.L_x_2383:
[----:B------:R-:W-:Y:S02]  /*9eb0*/  MOV R135, R134 ;  /* 0x0000008600877202 */ /* 0x000fe40000000f00 */
[----:B------:R-:W-:-:S07]  /*9ec0*/  MOV R138, R87 ;  /* 0x00000057008a7202 */ /* 0x000fce0000000f00 */
[----:B------:R-:W-:Y:S05]  /*9ed0*/  WARPSYNC.COLLECTIVE R86, `(.L_x_2384) ;  /* 0x0000000056087348 */ /* 0x000fea0003c00000 */
[----:B------:R0:W1:Y:S02]  /*9ee0*/  SHFL.UP P6, R87, R135, R137, R142 ;  /* 0x0400008987577389 */ /* 0x00006400000c008e */
[----:B01----:R-:W-:Y:S05]  /*9ef0*/  ENDCOLLECTIVE ;  /* 0x000000000000791b */ /* 0x003fea0003800000 */
.L_x_2384:
[----:B------:R-:W-:Y:S05]  /*9f00*/  BRA `(.L_x_2385) ;  /* 0xffffffb800d07947 */ /* 0x000fea000383ffff */
.L_x_2328:
        /* <DEDUP_REMOVED lines=8> */
.L_x_2387:
[----:B------:R-:W-:Y:S05]  /*9f90*/  BSYNC B0 ;  /* 0x0000000000007941 */ /* 0x000fea0003800000 */
.L_x_2386:
[----:B------:R-:W-:Y:S05]  /*9fa0*/  BRA `(.L_x_2388) ;  /* 0xffffffb800c07947 */ /* 0x000fea000383ffff */
.L_x_2329:
        /* <DEDUP_REMOVED lines=8> */
.L_x_2390:
[----:B------:R-:W-:Y:S05]  /*a030*/  BSYNC B0 ;  /* 0x0000000000007941 */ /* 0x000fea0003800000 */
.L_x_2389:
[----:B------:R-:W-:Y:S05]  /*a040*/  BRA `(.L_x_2391) ;  /* 0xffffffb800a07947 */ /* 0x000fea000383ffff */
.L_x_2330:
        /* <DEDUP_REMOVED lines=8> */
.L_x_2393:
[----:B------:R-:W-:Y:S05]  /*a0d0*/  BSYNC B0 ;  /* 0x0000000000007941 */ /* 0x000fea0003800000 */
.L_x_2392:
        /* <DEDUP_REMOVED lines=10> */
.L_x_2394:
[----:B------:R-:W-:Y:S02]  /*a180*/  MOV R134, R87 ;  /* 0x0000005700867202 */ /* 0x000fe40000000f00 */
[----:B------:R-:W-:-:S07]  /*a190*/  MOV R87, R40 ;  /* 0x0000002800577202 */ /* 0x000fce0000000f00 */
[----:B------:R-:W-:Y:S05]  /*a1a0*/  WARPSYNC.COLLECTIVE R86, `(.L_x_2395) ;  /* 0x0000000056087348 */ /* 0x000fea0003c00000 */
[----:B------:R0:W1:Y:S02]  /*a1b0*/  SHFL.IDX P2, R149, R87, R147, R148 ;  /* 0x0000009357957389 */ /* 0x0000640000040094 */
[----:B01----:R-:W-:Y:S05]  /*a1c0*/  ENDCOLLECTIVE ;  /* 0x000000000000791b */ /* 0x003fea0003800000 */
.L_x_2395:
[----:B------:R-:W-:Y:S02]  /*a1d0*/  MOV R87, R41 ;  /* 0x0000002900577202 */ /* 0x000fe40000000f00 */
[----:B------:R-:W-:-:S07]  /*a1e0*/  MOV R40, R149 ;  /* 0x0000009500287202 */ /* 0x000fce0000000f00 */
[----:B------:R-:W-:Y:S05]  /*a1f0*/  WARPSYNC.COLLECTIVE R86, `(.L_x_2396) ;  /* 0x0000000056087348 */ /* 0x000fea0003c00000 */
[----:B------:R0:W1:Y:S02]  /*a200*/  SHFL.IDX P2, R149, R87, R147, R148 ;  /* 0x0000009357957389 */ /* 0x0000640000040094 */
[----:B01----:R-:W-:Y:S05]  /*a210*/  ENDCOLLECTIVE ;  /* 0x000000000000791b */ /* 0x003fea0003800000 */
.L_x_2396:
[----:B------:R-:W-:Y:S01]  /*a220*/  MOV R41, R149 ;  /* 0x0000009500297202 */ /* 0x000fe20000000f00 */
[----:B------:R-:W-:Y:S06]  /*a230*/  BRA `(.L_x_2397) ;  /* 0xffffffb8003c7947 */ /* 0x000fec000383ffff */
.L_x_2332:
        /* <DEDUP_REMOVED lines=9> */
.L_x_2398:
[----:B------:R-:W-:Y:S02]  /*a2d0*/  ISETP.GT.U32.AND P6, PT, R156, 0xf, PT ;  /* 0x0000000f9c00780c */ /* 0x000fe40003fc4070 */
[----:B------:R-:W-:Y:S02]  /*a2e0*/  MOV R147, R149 ;  /* 0x0000009500937202 */ /* 0x000fe40000000f00 */
[----:B------:R-:W-:-:S03]  /*a2f0*/  MOV R149, R163 ;  /* 0x000000a300957202 */ /* 0x000fc60000000f00 */
[----:B------:R-:W-:-:S07]  /*a300*/  @P3 FMUL.FTZ R147, R147, R162 ;  /* 0x000000a293933220 */ /* 0x000fce0000410000 */
[----:B------:R-:W-:Y:S05]  /*a310*/  WARPSYNC.COLLECTIVE R86, `(.L_x_2399) ;  /* 0x0000000056087348 */ /* 0x000fea0003c00000 */
[----:B------:R0:W1:Y:S02]  /*a320*/  SHFL.DOWN P2, R149, R149, R87, R148 ;  /* 0x0800005795957389 */ /* 0x0000640000040094 */
[----:B01----:R-:W-:Y:S05]  /*a330*/  ENDCOLLECTIVE ;  /* 0x000000000000791b */ /* 0x003fea0003800000 */
.L_x_2399:
        /* <DEDUP_REMOVED lines=11> */
.L_x_2400:
[----:B------:R-:W-:Y:S02]  /*a3f0*/  MOV R147, R149 ;  /* 0x0000009500937202 */ /* 0x000fe40000000f00 */
[----:B------:R-:W-:-:S03]  /*a400*/  MOV R149, R163 ;  /* 0x000000a300957202 */ /* 0x000fc60000000f00 */
[----:B------:R-:W-:-:S07]  /*a410*/  @!P3 FMUL.FTZ R147, R162, R147 ;  /* 0x00000093a293b220 */ /* 0x000fce0000410000 */
[----:B------:R-:W-:Y:S05]  /*a420*/  WARPSYNC.COLLECTIVE R86, `(.L_x_2401) ;  /* 0x0000000056087348 */ /* 0x000fea0003c00000 */
[----:B------:R0:W1:Y:S02]  /*a430*/  SHFL.DOWN P2, R149, R149, R87, R148 ;  /* 0x0800005795957389 */ /* 0x0000640000040094 */
[----:B01----:R-:W-:Y:S05]  /*a440*/  ENDCOLLECTIVE ;  /* 0x000000000000791b */ /* 0x003fea0003800000 */
.L_x_2401:
        /* <DEDUP_REMOVED lines=10> */
.L_x_2402:
[----:B------:R-:W-:Y:S02]  /*a4f0*/  MOV R147, R149 ;  /* 0x0000009500937202 */ /* 0x000fe40000000f00 */
[----:B------:R-:W-:-:S03]  /*a500*/  MOV R149, R163 ;  /* 0x000000a300957202 */ /* 0x000fc60000000f00 */
[----:B------:R-:W-:-:S07]  /*a510*/  @!P4 FMUL.FTZ R147, R162, R147 ;  /* 0x00000093a293c220 */ /* 0x000fce0000410000 */
[----:B------:R-:W-:Y:S05]  /*a520*/  WARPSYNC.COLLECTIVE R86, `(.L_x_2403) ;  /* 0x0000000056087348 */ /* 0x000fea0003c00000 */
[----:B------:R0:W1:Y:S02]  /*a530*/  SHFL.DOWN P2, R149, R149, R87, R148 ;  /* 0x0800005795957389 */ /* 0x0000640000040094 */
[----:B01----:R-:W-:Y:S05]  /*a540*/  ENDCOLLECTIVE ;  /* 0x000000000000791b */ /* 0x003fea0003800000 */
.L_x_2403:
        /* <DEDUP_REMOVED lines=10> */
.L_x_2404:
[----:B------:R-:W-:Y:S02]  /*a5f0*/  MOV R147, R149 ;  /* 0x0000009500937202 */ /* 0x000fe40000000f00 */
[----:B------:R-:W-:-:S03]  /*a600*/  MOV R149, R163 ;  /* 0x000000a300957202 */ /* 0x000fc60000000f00 */
[----:B------:R-:W-:-:S07]  /*a610*/  @!P5 FMUL.FTZ R147, R162, R147 ;  /* 0x00000093a293d220 */ /* 0x000fce0000410000 */
[----:B------:R-:W-:Y:S05]  /*a620*/  WARPSYNC.COLLECTIVE R86, `(.L_x_2405) ;  /* 0x0000000056087348 */ /* 0x000fea0003c00000 */
[----:B------:R0:W1:Y:S02]  /*a630*/  SHFL.DOWN P2, R149, R149, R87, R148 ;  /* 0x0800005795957389 */ /* 0x0000640000040094 */
[----:B01----:R-:W-:Y:S05]  /*a640*/  ENDCOLLECTIVE ;  /* 0x000000000000791b */ /* 0x003fea0003800000 */
.L_x_2405:
        /* <DEDUP_REMOVED lines=10> */
.L_x_2406:
[----:B------:R-:W-:Y:S02]  /*a6f0*/  MOV R147, R149 ;  /* 0x0000009500937202 */ /* 0x000fe40000000f00 */
[----:B------:R-:W-:-:S03]  /*a700*/  MOV R149, R163 ;  /* 0x000000a300957202 */ /* 0x000fc60000000f00 */
[----:B------:R-:W-:-:S07]  /*a710*/  @!P6 FMUL.FTZ R147, R162, R147 ;  /* 0x00000093a293e220 */ /* 0x000fce0000410000 */
[----:B------:R-:W-:Y:S05]  /*a720*/  WARPSYNC.COLLECTIVE R86, `(.L_x_2407) ;  /* 0x0000000056087348 */ /* 0x000fea0003c00000 */
[----:B------:R0:W1:Y:S02]  /*a730*/  SHFL.DOWN P2, R149, R149, R87, R148 ;  /* 0x0800005795957389 */ /* 0x0000640000040094 */
[----:B01----:R-:W-:Y:S05]  /*a740*/  ENDCOLLECTIVE ;  /* 0x000000000000791b */ /* 0x003fea0003800000 */
.L_x_2407:
        /* <DEDUP_REMOVED lines=10> */
.L_x_2408:
[----:B------:R-:W-:Y:S02]  /*a7f0*/  MOV R87, R163 ;  /* 0x000000a300577202 */ /* 0x000fe40000000f00 */
[----:B------:R-:W-:-:S07]  /*a800*/  MOV R157, R149 ;  /* 0x00000095009d7202 */ /* 0x000fce0000000f00 */
[----:B------:R-:W-:Y:S05]  /*a810*/  WARPSYNC.COLLECTIVE R86, `(.L_x_2409) ;  /* 0x0000000056087348 */ /* 0x000fea0003c00000 */
[----:B------:R0:W1:Y:S02]  /*a820*/  SHFL.IDX P2, R149, R87, R147, R148 ;  /* 0x0000009357957389 */ /* 0x0000640000040094 */
[----:B01----:R-:W-:Y:S05]  /*a830*/  ENDCOLLECTIVE ;  /* 0x000000000000791b */ /* 0x003fea0003800000 */
.L_x_2409:
        /* <DEDUP_REMOVED lines=8> */
.L_x_2410:
[----:B------:R-:W-:Y:S02]  /*a8c0*/  MOV R162, R149 ;  /* 0x0000009500a27202 */ /* 0x000fe40000000f00 */
[----:B------:R-:W-:-:S07]  /*a8d0*/  MOV R149, R163 ;  /* 0x000000a300957202 */ /* 0x000fce0000000f00 */
[----:B------:R-:W-:Y:S05]  /*a8e0*/  WARPSYNC.COLLECTIVE R86, `(.L_x_2411) ;  /* 0x0000000056087348 */ /* 0x000fea0003c00000 */
[----:B------:R0:W1:Y:S02]  /*a8f0*/  SHFL.DOWN P2, R149, R149, R87, R148 ;  /* 0x0800005795957389 */ /* 0x0000640000040094 */
[----:B01----:R-:W-:Y:S05]  /*a900*/  ENDCOLLECTIVE ;  /* 0x000000000000791b */ /* 0x003fea0003800000 */
.L_x_2411:
[----:B------:R-:W-:Y:S02]  /*a910*/  MOV R87, R40 ;  /* 0x0000002800577202 */ /* 0x000fe40000000f00 */
[----:B------:R-:W-:-:S07]  /*a920*/  MOV R163, R149 ;  /* 0x0000009500a37202 */ /* 0x000fce0000000f00 */
[----:B------:R-:W-:Y:S05]  /*a930*/  WARPSYNC.COLLECTIVE R86, `(.L_x_2412) ;  /* 0x0000000056087348 */ /* 0x000fea0003c00000 */
[----:B------:R0:W1:Y:S02]  /*a940*/  SHFL.IDX P2, R149, R87, R147, R148 ;  /* 0x0000009357957389 */ /* 0x0000640000040094 */
[----:B01----:R-:W-:Y:S05]  /*a950*/  ENDCOLLECTIVE ;  /* 0x000000000000791b */ /* 0x003fea0003800000 */
.L_x_2412:
[----:B------:R-:W-:Y:S02]  /*a960*/  MOV R87, R41 ;  /* 0x0000002900577202 */ /* 0x000fe40000000f00 */
[----:B------:R-:W-:-:S07]  /*a970*/  MOV R40, R149 ;  /* 0x0000009500287202 */ /* 0x000fce0000000f00 */
[----:B------:R-:W-:Y:S05]  /*a980*/  WARPSYNC.COLLECTIVE R86, `(.L_x_2413) ;  /* 0x0000000056087348 */ /* 0x000fea0003c00000 */
[----:B------:R0:W1:Y:S02]  /*a990*/  SHFL.IDX P2, R149, R87, R147, R148 ;  /* 0x0000009357957389 */ /* 0x0000640000040094 */
[----:B01----:R-:W-:Y:S05]  /*a9a0*/  ENDCOLLECTIVE ;  /* 0x000000000000791b */ /* 0x003fea0003800000 */
.L_x_2413:
[----:B------:R-:W-:Y:S02]  /*a9b0*/  MOV R41, R149 ;  /* 0x0000009500297202 */ /* 0x000fe40000000f00 */
[----:B------:R-:W-:Y:S01]  /*a9c0*/  ISETP.NE.AND P2, PT, R78, 0x1f, PT ;  /* 0x0000001f4e00780c */ /* 0x000fe20003f45270 */
[----:B------:R-:W-:-:S12]  /*a9d0*/  BRA `(.L_x_2414) ;  /* 0xffffffb800e47947 */ /* 0x000fd8000383ffff */
.L_x_2415:
        /* <DEDUP_REMOVED lines=10> */
.L_x_10431:


//--------------------- .text._Z25selective_scan_bwd_kernelI32Selective_Scan_bwd_kernel_traitsILi128ELi16ELb1ELb1ELb0ELb0ELb0EN3c108BFloat16EfEEv12SSMParamsBwd --------------------------
	.section	.text._Z25selective_scan_bwd_kernelI32Selective_Scan_bwd_kernel_traitsILi128ELi16ELb1ELb1ELb0ELb0ELb0EN3c108BFloat16EfEEv12SSMParamsBwd,"ax",@progbits
	.align	128
        .global         _Z25selective_scan_bwd_kernelI32Selective_Scan_bwd_kernel_traitsILi128ELi16ELb1ELb1ELb0ELb0ELb0EN3c108BFloat16EfEEv12SSMParamsBwd
        .type           _Z25selective_scan_bwd_kernelI32Selective_Scan_bwd_kernel_traitsILi128ELi16ELb1ELb1ELb0ELb0ELb0EN3c108BFloat16EfEEv12SSMParamsBwd,@function
        .size           _Z25selective_scan_bwd_kernelI32Selective_Scan_bwd_kernel_traitsILi128ELi16ELb1ELb1ELb0ELb0ELb0EN3c108BFloat16EfEEv12SSMParamsBwd,(.L_x_10432 - _Z25selective_scan_bwd_kernelI32Selective_Scan_bwd_kernel_traitsILi128ELi16ELb1ELb1ELb0ELb0ELb0EN3c108BFloat16EfEEv12SSMParamsBwd)
        .other          _Z25selective_scan_bwd_kernelI32Selective_Scan_bwd_kernel_traitsILi128ELi16ELb1ELb1ELb0ELb0ELb0EN3c108BFloat16EfEEv12SSMParamsBwd,@"STO_CUDA_ENTRY STV_DEFAULT"
_Z25selective_scan_bwd_kernelI32Selective_Scan_bwd_kernel_traitsILi128ELi16ELb1ELb1ELb0ELb0ELb0EN3c108BFloat16EfEEv12SSMParamsBwd:
.text._Z25selective_scan_bwd_kernelI32Selective_Scan_bwd_kernel_traitsILi128ELi16ELb1ELb1ELb0ELb0ELb0EN3c108BFloat16EfEEv12SSMParamsBwd:
        /* <DEDUP_REMOVED lines=68> */
[----:B-1----:R-:W-:Y:S02]  /*0440*/  UIMAD.WIDE.U32 UR20, UR10, UR6, URZ ;  /* 0x000000060a1472a5 */ /* 0x002fe4000f8e00ff */
[----:B--2---:R-:W-:Y:S01]  /*0450*/  UISETP.NE.U32.AND UP0, UPT, UR28, URZ, UPT ;  /* 0x000000ff1c00728c */ /* 0x004fe2000bf05070 */
[----:B------:R-:W-:Y:S01]  /*0460*/  UMOV UR9, UR5 ;  /* 0x0000000500097c82 */ /* 0x000fe20008000000 */
[----:B------:R-:W-:-:S02]  /*0470*/  UIMAD UR21, UR10, UR7, UR21 ;  /* 0x000000070a1572a4 */ /* 0x000fc4000f8e0215 */
[----:B------:R-:W-:Y:S02]  /*0480*/  UIADD3 UR17, UPT, UPT, -UR9, URZ, URZ ;  /* 0x000000ff09117290 */ /* 0x000fe4000fffe1ff */
[----:B------:R-:W-:Y:S02]  /*0490*/  UISETP.NE.AND.EX UP0, UPT, UR29, URZ, UPT, UP0 ;  /* 0x000000ff1d00728c */ /* 0x000fe4000bf05300 */
[----:B------:R-:W-:Y:S01]  /*04a0*/  UIMAD UR17, UR32, UR17, UR24 ;  /* 0x00000011201172a4 */ /* 0x000fe2000f8e0218 */
[----:B------:R-:W1:Y:S03]  /*04b0*/  LDCU.64 UR6, c[0x0][0x528] ;  /* 0x0000a500ff0677ac */ /* 0x000e660008000a00 */
[----:B------:R-:W-:Y:S02]  /*04c0*/  UISETP.GT.U32.AND UP2, UPT, UR32, UR17, UPT ;  /* 0x000000112000728c */ /* 0x000fe4000bf44070 */
[----:B----4-:R-:W-:Y:S01]  /*04d0*/  UIMAD.WIDE.U32 UR4, UR10, UR18, URZ ;  /* 0x000000120a0472a5 */ /* 0x010fe2000f8e00ff */
[----:B------:R-:W2:Y:S03]  /*04e0*/  LDCU.64 UR28, c[0x0][0x3c8] ;  /* 0x00007900ff1c77ac */ /* 0x000ea60008000a00 */
[----:B------:R-:W-:Y:S01]  /*04f0*/  UIMAD UR5, UR10, UR19, UR5 ;  /* 0x000000130a0572a4 */ /* 0x000fe2000f8e0205 */
[----:B------:R-:W3:Y:S04]  /*0500*/  @UP0 LDCU UR24, c[0x0][0x384] ;  /* 0x00007080ff1807ac */ /* 0x000ee80008000800 */
[----:B------:R-:W-:-:S02]  /*0510*/  @!UP2 UIADD3 UR17, UPT, UPT, UR17, -UR32, URZ ;  /* 0x800000201111a290 */ /* 0x000fc4000fffe0ff */
[----:B------:R-:W-:Y:S02]  /*0520*/  @!UP2 UIADD3 UR9, UPT, UPT, UR9, 0x1, URZ ;  /* 0x000000010909a890 */ /* 0x000fe4000fffe0ff */
[----:B------:R-:W-:Y:S02]  /*0530*/  UISETP.GE.U32.AND UP1, UPT, UR17, UR32, UPT ;  /* 0x000000201100728c */ /* 0x000fe4000bf26070 */
[----:B------:R-:W-:Y:S02]  /*0540*/  ULOP3.LUT UR17, UR8, UR25, URZ, 0x3c, !UPT ;  /* 0x0000001908117292 */ /* 0x000fe4000f8e3cff */
[----:B------:R-:W-:Y:S02]  /*0550*/  UIMAD.WIDE.U32 UR18, UR8, UR30, UR4 ;  /* 0x0000001e081272a5 */ /* 0x000fe4000f8e0004 */
[----:B------:R-:W-:Y:S02]  /*0560*/  UISETP.GE.AND UP2, UPT, UR17, URZ, UPT ;  /* 0x000000ff1100728c */ /* 0x000fe4000bf46270 */
[----:B------:R-:W-:Y:S01]  /*0570*/  UIMAD UR22, UR8, UR31, UR19 ;  /* 0x0000001f081672a4 */ /* 0x000fe2000f8e0213 */
[----:B------:R-:W4:Y:S02]  /*0580*/  LDCU.64 UR4, c[0x0][0x448] ;  /* 0x00008900ff0477ac */ /* 0x000f240008000a00 */
[----:B------:R-:W-:-:S02]  /*0590*/  @UP1 UIADD3 UR9, UPT, UPT, UR9, 0x1, URZ ;  /* 0x0000000109091890 */ /* 0x000fc4000fffe0ff */
[----:B------:R-:W-:-:S04]  /*05a0*/  UISETP.NE.AND UP1, UPT, UR25, URZ, UPT ;  /* 0x000000ff1900728c */ /* 0x000fc8000bf25270 */
[----:B------:R-:W-:Y:S02]  /*05b0*/  @!UP2 UIADD3 UR9, UPT, UPT, -UR9, URZ, URZ ;  /* 0x000000ff0909a290 */ /* 0x000fe4000fffe1ff */
[----:B------:R-:W-:Y:S01]  /*05c0*/  UIADD3 UR19, UP2, UPT, UR16, UR18, URZ ;  /* 0x0000001210137290 */ /* 0x000fe2000ff5e0ff */
[----:B------:R-:W5:Y:S03]  /*05d0*/  @UP0 LDCU.64 UR30, c[0x0][0x480] ;  /* 0x00009000ff1e07ac */ /* 0x000f660008000a00 */
[----:B------:R-:W-:Y:S02]  /*05e0*/  UIADD3.X UR22, UPT, UPT, UR11, UR22, URZ, UP2, !UPT ;  /* 0x000000160b167290 */ /* 0x000fe400097fe4ff */
[----:B------:R-:W-:Y:S02]  /*05f0*/  @!UP1 ULOP3.LUT UR9, URZ, UR25, URZ, 0x33, !UPT ;  /* 0x00000019ff099292 */ /* 0x000fe4000f8e33ff */
[----:B-1----:R-:W-:-:S02]  /*0600*/  ULEA UR18, UP1, UR19, UR6, 0x1 ;  /* 0x0000000613127291 */ /* 0x002fc4000f8208ff */
[----:B------:R-:W-:Y:S01]  /*0610*/  USHF.R.S32.HI UR6, URZ, 0x1f, UR9 ;  /* 0x0000001fff067899 */ /* 0x000fe20008011409 */
[----:B------:R-:W1:Y:S03]  /*0620*/  @UP0 LDCU UR25, c[0x0][0x38c] ;  /* 0x00007180ff1907ac */ /* 0x000e660008000800 */
[----:B--2---:R-:W-:Y:S02]  /*0630*/  UIMAD UR6, UR6, UR28, URZ ;  /* 0x0000001c060672a4 */ /* 0x004fe4000f8e02ff */
[----:B------:R-:W-:Y:S02]  /*0640*/  UIMAD.WIDE.U32 UR20, UR9, UR28, UR20 ;  /* 0x0000001c091472a5 */ /* 0x000fe4000f8e0014 */
[----:B------:R-:W-:Y:S02]  /*0650*/  UIMAD UR17, UR9, UR29, UR6 ;  /* 0x0000001d091172a4 */ /* 0x000fe4000f8e0206 */
[----:B---3--:R-:W-:-:S02]  /*0660*/  @UP0 UIMAD UR10, UR10, UR24, UR8 ;  /* 0x000000180a0a02a4 */ /* 0x008fc4000f8e0208 */
[----:B------:R-:W-:Y:S02]  /*0670*/  ULEA.HI.X UR22, UR19, UR7, UR22, 0x1, UP1 ;  /* 0x0000000713167291 */ /* 0x000fe400088f0c16 */
[----:B------:R-:W-:Y:S02]  /*0680*/  UIADD3 UR16, UP1, UPT, UR16, UR20, URZ ;  /* 0x0000001410107290 */ /* 0x000fe4000ff3e0ff */
[----:B------:R-:W-:Y:S02]  /*0690*/  UIADD3 UR19, UPT, UPT, UR21, UR17, URZ ;  /* 0x0000001115137290 */ /* 0x000fe4000fffe0ff */
[----:B------:R-:W-:Y:S02]  /*06a0*/  @UP0 UIMAD UR10, UR10, UR23, URZ ;  /* 0x000000170a0a02a4 */ /* 0x000fe4000f8e02ff */
[----:B----4-:R-:W-:Y:S02]  /*06b0*/  ULEA UR17, UP2, UR16, UR4, 0x1 ;  /* 0x0000000410117291 */ /* 0x010fe4000f8408ff */
[----:B------:R-:W-:-:S02]  /*06c0*/  UIADD3.X UR19, UPT, UPT, UR11, UR19, URZ, UP1, !UPT ;  /* 0x000000130b137290 */ /* 0x000fc40008ffe4ff */
[----:B-1----:R-:W-:Y:S02]  /*06d0*/  @UP0 UIMAD UR10, UR10, UR25, URZ ;  /* 0x000000190a0a02a4 */ /* 0x002fe4000f8e02ff */
[----:B------:R-:W-:Y:S01]  /*06e0*/  ULEA.HI.X UR19, UR16, UR5, UR19, 0x1, UP2 ;  /* 0x0000000510137291 */ /* 0x000fe200090f0c13 */
[----:B------:R-:W-:Y:S02]  /*06f0*/  UMOV UR4, URZ ;  /* 0x000000ff00047c82 */ /* 0x000fe40008000000 */
[----:B------:R-:W-:Y:S01]  /*0700*/  UMOV UR5, URZ ;  /* 0x000000ff00057c82 */ /* 0x000fe20008000000 */
[----:B-----5:R-:W-:Y:S02]  /*0710*/  @UP0 UIMAD.WIDE UR4, UR10, 0x8, UR30 ;  /* 0x000000080a0408a5 */ /* 0x020fe4000f8e021e */
        /* <DEDUP_REMOVED lines=9> */
[----:B------:R-:W-:Y:S01]  /*07b0*/  UMOV UR11, UR12 ;  /* 0x0000000c000b7c82 */ /* 0x000fe20008000000 */
[----:B------:R2:W-:Y:S01]  /*07c0*/  STL [R1+0x44], RZ ;  /* 0x000044ff01007387 */ /* 0x0005e20000100800 */
[----:B------:R-:W-:Y:S01]  /*07d0*/  UMOV UR12, UR13 ;  /* 0x0000000d000c7c82 */ /* 0x000fe20008000000 */
[----:B------:R-:W-:Y:S01]  /*07e0*/  UMOV UR13, UR14 ;  /* 0x0000000e000d7c82 */ /* 0x000fe20008000000 */
[----:B------:R-:W-:Y:S01]  /*07f0*/  UMOV UR14, UR18 ;  /* 0x00000012000e7c82 */ /* 0x000fe20008000000 */
[----:B------:R2:W-:Y:S01]  /*0800*/  STL [R1+0x48], RZ ;  /* 0x000048ff01007387 */ /* 0x0005e20000100800 */
[----:B------:R-:W3:Y:S01]  /*0810*/  LDCU UR10, c[0x0][0x394] ;  /* 0x00007280ff0a77ac */ /* 0x000ee20008000800 */
[----:B------:R-:W-:Y:S01]  /*0820*/  UMOV UR18, UR22 ;  /* 0x0000001600127c82 */ /* 0x000fe20008000000 */
[----:B-1----:R-:W-:-:S03]  /*0830*/  ULEA UR8, UR16, UR8, 0x18 ;  /* 0x0000000810087291 */ /* 0x002fc6000f8ec0ff */
[----:B------:R-:W-:-:S03]  /*0840*/  UMOV UR16, UR19 ;  /* 0x0000001300107c82 */ /* 0x000fc60008000000 */
[----:B------:R-:W-:Y:S02]  /*0850*/  MOV R68, UR8 ;  /* 0x0000000800447c02 */ /* 0x000fe40008000f00 */
[C---:B0-----:R-:W-:Y:S02]  /*0860*/  SHF.L.U32 R2, R0.reuse, 0x1, RZ ;  /* 0x0000000100027819 */ /* 0x041fe400000006ff */
[----:B------:R-:W-:Y:S02]  /*0870*/  LOP3.LUT R0, R0, 0x1f, RZ, 0xc0, !PT ;  /* 0x0000001f00007812 */ /* 0x000fe400078ec0ff */
[----:B------:R-:W-:-:S04]  /*0880*/  LOP3.LUT R5, R2, 0x7c0, RZ, 0xc0, !PT ;  /* 0x000007c002057812 */ /* 0x000fc800078ec0ff */
[----:B--23--:R-:W-:-:S07]  /*0890*/  LOP3.LUT R7, R5, R0, RZ, 0xfc, !PT ;  /* 0x0000000005077212 */ /* 0x00cfce00078efcff */
.L_x_2463:
[----:B------:R-:W-:Y:S01]  /*08a0*/  BAR.SYNC.DEFER_BLOCKING 0x0 ;  /* 0x0000000000007b1d */ /* 0x000fe20000010000 */
[----:B------:R-:W-:Y:S02]  /*08b0*/  MOV R2, UR11 ;  /* 0x0000000b00027c02 */ /* 0x000fe40008000f00 */
[----:B------:R-:W-:-:S03]  /*08c0*/  MOV R3, UR12 ;  /* 0x0000000c00037c02 */ /* 0x000fc60008000f00 */
[----:B------:R-:W0:Y:S01]  /*08d0*/  S2R R4, SR_LANEID ;  /* 0x0000000000047919 */ /* 0x000e220000000000 */
[C---:B------:R-:W-:Y:S01]  /*08e0*/  IMAD.WIDE.U32 R2, R7.reuse, 0x10, R2 ;  /* 0x0000001007027825 */ /* 0x040fe200078e0002 */
[----:B------:R-:W-:Y:S01]  /*08f0*/  MOV R12, UR13 ;  /* 0x0000000d000c7c02 */ /* 0x000fe20008000f00 */
[----:B------:R-:W1:Y:S01]  /*0900*/  LDCU UR8, c[0x0][0x38c] ;  /* 0x00007180ff0877ac */ /* 0x000e620008000800 */
[----:B------:R-:W-:Y:S01]  /*0910*/  MOV R13, UR15 ;  /* 0x0000000f000d7c02 */ /* 0x000fe20008000f00 */
[----:B------:R-:W2:Y:S04]  /*0920*/  LDL.LU R45, [R1+0x48] ;  /* 0x00004800012d7983 */ /* 0x000ea80000300800 */
[----:B------:R-:W3:Y:S04]  /*0930*/  LDG.E.128 R8, desc[UR26][R2.64] ;  /* 0x0000001a02087981 */ /* 0x000ee8000c1e1d00 */
[----:B------:R-:W4:Y:S01]  /*0940*/  LDG.E.128 R16, desc[UR26][R2.64+0x200] ;  /* 0x0002001a02107981 */ /* 0x000f22000c1e1d00 */
[----:B------:R-:W-:Y:S01]  /*0950*/  IMAD.WIDE.U32 R12, R7, 0x10, R12 ;  /* 0x00000010070c7825 */ /* 0x000fe200078e000c */
[----:B0-----:R-:W-:-:S04]  /*0960*/  IADD3 R5, PT, PT, R5, R4, RZ ;  /* 0x0000000405057210 */ /* 0x001fc80007ffe0ff */
[----:B------:R-:W-:-:S04]  /*0970*/  LEA R66, R5, R68, 0x4 ;  /* 0x0000004405427211 */ /* 0x000fc800078e20ff */
        /* <DEDUP_REMOVED lines=19> */
[----:B------:R-:W5:Y:S01]  /*0ab0*/  LDG.E.128 R36, desc[UR26][R2.64+0x200] ;  /* 0x0002001a02247981 */ /* 0x000f62000c1e1d00 */
[----:B---3--:R-:W-:-:S02]  /*0ac0*/  PRMT R49, R20, 0x7632, R49 ;  /* 0x0000763214317816 */ /* 0x008fc40000000031 */
[----:B------:R-:W-:Y:S02]  /*0ad0*/  SHF.L.U32 R64, R20, 0x10, RZ ;  /* 0x0000001014407819 */ /* 0x000fe400000006ff */
[----:B------:R-:W-:Y:S02]  /*0ae0*/  SHF.L.U32 R49, R49, 0x10, RZ ;  /* 0x0000001031317819 */ /* 0x000fe400000006ff */
[C---:B------:R-:W-:Y:S02]  /*0af0*/  PRMT R20, R21.reuse, 0x7632, R20 ;  /* 0x0000763215147816 */ /* 0x040fe40000000014 */
[----:B------:R-:W-:Y:S02]  /*0b00*/  SHF.L.U32 R63, R21, 0x10, RZ ;  /* 0x00000010153f7819 */ /* 0x000fe400000006ff */
[C---:B------:R-:W-:Y:S02]  /*0b10*/  PRMT R40, R22.reuse, 0x7632, R40 ;  /* 0x0000763216287816 */ /* 0x040fe40000000028 */
[----:B------:R-:W-:-:S02]  /*0b20*/  SHF.L.U32 R62, R22, 0x10, RZ ;  /* 0x00000010163e7819 */ /* 0x000fc400000006ff */
[----:B------:R-:W-:Y:S02]  /*0b30*/  SHF.L.U32 R61, R23, 0x10, RZ ;  /* 0x00000010173d7819 */ /* 0x000fe400000006ff */
[C---:B----4-:R-:W-:Y:S02]  /*0b40*/  PRMT R41, R26.reuse, 0x7632, R41 ;  /* 0x000076321a297816 */ /* 0x050fe40000000029 */
[----:B------:R-:W-:Y:S02]  /*0b50*/  SHF.L.U32 R58, R26, 0x10, RZ ;  /* 0x000000101a3a7819 */ /* 0x000fe400000006ff */
[C---:B------:R-:W-:Y:S02]  /*0b60*/  SHF.L.U32 R60, R24.reuse, 0x10, RZ ;  /* 0x00000010183c7819 */ /* 0x040fe400000006ff */
[----:B------:R-:W-:-:S04]  /*0b70*/  PRMT R22, R24, 0x7632, R22 ;  /* 0x0000763218167816 */ /* 0x000fc80000000016 */
[----:B------:R-:W-:Y:S02]  /*0b80*/  SHF.L.U32 R24, R22, 0x10, RZ ;  /* 0x0000001016187819 */ /* 0x000fe400000006ff */
[----:B------:R-:W-:Y:S02]  /*0b90*/  SHF.L.U32 R59, R25, 0x10, RZ ;  /* 0x00000010193b7819 */ /* 0x000fe400000006ff */
[----:B------:R-:W-:Y:S02]  /*0ba0*/  SHF.L.U32 R22, R41, 0x10, RZ ;  /* 0x0000001029167819 */ /* 0x000fe400000006ff */
[C---:B------:R-:W-:Y:S02]  /*0bb0*/  PRMT R42, R27.reuse, 0x7632, R42 ;  /* 0x000076321b2a7816 */ /* 0x040fe4000000002a */
[----:B------:R-:W-:Y:S01]  /*0bc0*/  SHF.L.U32 R57, R27, 0x10, RZ ;  /* 0x000000101b397819 */ /* 0x000fe200000006ff */
[----:B-1----:R-:W-:Y:S01]  /*0bd0*/  UISETP.GE.AND UP0, UPT, UR8, 0x1, UPT ;  /* 0x000000010800788c */ /* 0x002fe2000bf06270 */
[----:B------:R-:W-:-:S02]  /*0be0*/  HFMA2 R52, -RZ, RZ, 0, 0 ;  /* 0x00000000ff347431 */ /* 0x000fc400000001ff */
[----:B------:R-:W-:Y:S01]  /*0bf0*/  HFMA2 R27, -RZ, RZ, 0, 0 ;  /* 0x00000000ff1b7431 */ /* 0x000fe200000001ff */
[----:B------:R-:W-:Y:S02]  /*0c00*/  CS2R R50, SRZ ;  /* 0x0000000000327805 */ /* 0x000fe4000001ff00 */
[----:B------:R-:W-:Y:S02]  /*0c10*/  MOV R48, RZ ;  /* 0x000000ff00307202 */ /* 0x000fe40000000f00 */
[----:B--2---:R-:W-:Y:S02]  /*0c20*/  CS2R R34, SRZ ;  /* 0x0000000000227805 */ /* 0x004fe4000001ff00 */
[----:B------:R-:W-:Y:S01]  /*0c30*/  CS2R R32, SRZ ;  /* 0x0000000000207805 */ /* 0x000fe2000001ff00 */
[----:B-----5:R-:W-:Y:S04]  /*0c40*/  STS.128 [R66], R16 ;  /* 0x0000001042007388 */ /* 0x020fe80000000c00 */
[----:B------:R0:W-:Y:S01]  /*0c50*/  STS.128 [R66+0x200], R36 ;  /* 0x0002002442007388 */ /* 0x0001e20000000c00 */
[----:B------:R-:W-:-:S03]  /*0c60*/  NOP ;  /* 0x0000000000007918 */ /* 0x000fc60000000000 */
[----:B------:R-:W1:Y:S04]  /*0c70*/  LDS.128 R28, [R65] ;  /* 0x00000000411c7984 */ /* 0x000e680000000c00 */
[----:B------:R-:W2:Y:S01]  /*0c80*/  LDS.128 R12, [R65+0x10] ;  /* 0x00001000410c7984 */ /* 0x000ea20000000c00 */
[----:B0-----:R-:W-:Y:S02]  /*0c90*/  SHF.L.U32 R36, R20, 0x10, RZ ;  /* 0x0000001014247819 */ /* 0x001fe400000006ff */
[----:B------:R-:W-:Y:S02]  /*0ca0*/  PRMT R16, R23, 0x7632, R16 ;  /* 0x0000763217107816 */ /* 0x000fe40000000010 */
[C---:B-1----:R-:W-:Y:S02]  /*0cb0*/  PRMT R165, R28.reuse, 0x7632, R165 ;  /* 0x000076321ca57816 */ /* 0x042fe400000000a5 */
[----:B------:R-:W-:-:S02]  /*0cc0*/  SHF.L.U32 R44, R28, 0x10, RZ ;  /* 0x000000101c2c7819 */ /* 0x000fc400000006ff */
        /* <DEDUP_REMOVED lines=10> */
[C---:B------:R-:W-:Y:S02]  /*0d70*/  PRMT R152, R31.reuse, 0x7632, R152 ;  /* 0x000076321f987816 */ /* 0x040fe40000000098 */
[----:B------:R-:W-:Y:S01]  /*0d80*/  SHF.L.U32 R158, R31, 0x10, RZ ;  /* 0x000000101f9e7819 */ /* 0x000fe200000006ff */
[----:B------:R-:W-:Y:S01]  /*0d90*/  FFMA.FTZ R2, R160, R62, R3 ;  /* 0x0000003ea0027223 */ /* 0x000fe20000010003 */
[----:B------:R-:W-:Y:S02]  /*0da0*/  SHF.L.U32 R31, R40, 0x10, RZ ;  /* 0x00000010281f7819 */ /* 0x000fe400000006ff */
[----:B------:R-:W-:-:S02]  /*0db0*/  SHF.L.U32 R159, R159, 0x10, RZ ;  /* 0x000000109f9f7819 */ /* 0x000fc400000006ff */
[----:B------:R-:W-:-:S03]  /*0dc0*/  SHF.L.U32 R26, R16, 0x10, RZ ;  /* 0x00000010101a7819 */ /* 0x000fc600000006ff */
[----:B------:R-:W-:Y:S01]  /*0dd0*/  FFMA.FTZ R3, R159, R31, R2 ;  /* 0x0000001f9f037223 */ /* 0x000fe20000010002 */
[----:B------:R-:W-:-:S03]  /*0de0*/  SHF.L.U32 R152, R152, 0x10, RZ ;  /* 0x0000001098987819 */ /* 0x000fc600000006ff */
[----:B------:R-:W-:Y:S01]  /*0df0*/  FFMA.FTZ R3, R158, R61, R3 ;  /* 0x0000003d9e037223 */ /* 0x000fe20000010003 */
[----:B--2---:R-:W-:-:S03]  /*0e00*/  SHF.L.U32 R56, R12, 0x10, RZ ;  /* 0x000000100c387819 */ /* 0x004fc600000006ff */
[----:B------:R-:W-:Y:S01]  /*0e10*/  FFMA.FTZ R3, R152, R26, R3 ;  /* 0x0000001a98037223 */ /* 0x000fe20000010003 */
[----:B------:R-:W-:-:S03]  /*0e20*/  PRMT R21, R12, 0x7632, R21 ;  /* 0x000076320c157816 */ /* 0x000fc60000000015 */
[----:B------:R-:W-:Y:S01]  /*0e30*/  FFMA.FTZ R2, R56, R60, R3 ;  /* 0x0000003c38027223 */ /* 0x000fe20000010003 */
[----:B------:R-:W-:Y:S01]  /*0e40*/  FMUL.FTZ R3, R44, UR6 ;  /* 0x000000062c037c20 */ /* 0x000fe20008410000 */
[----:B------:R-:W-:Y:S01]  /*0e50*/  STL [R1], R44 ;  /* 0x0000002c01007387 */ /* 0x000fe20000100800 */
[----:B------:R-:W-:Y:S01]  /*0e60*/  SHF.L.U32 R21, R21, 0x10, RZ ;  /* 0x0000001015157819 */ /* 0x000fe200000006ff */
[----:B------:R-:W-:Y:S02]  /*0e70*/  FMUL.FTZ R12, R164, UR6 ;  /* 0x00000006a40c7c20 */ /* 0x000fe40008410000 */
[----:B------:R0:W-:Y:S01]  /*0e80*/  STL [R1+0x40], R3 ;  /* 0x0000400301007387 */ /* 0x0001e20000100800 */
[----:B------:R-:W-:Y:S01]  /*0e90*/  PRMT R23, R25, 0x7632, R23 ;  /* 0x0000763219177816 */ /* 0x000fe20000000017 */
[----:B------:R-:W-:Y:S01]  /*0ea0*/  FFMA.FTZ R2, R21, R24, R2 ;  /* 0x0000001815027223 */ /* 0x000fe20000010002 */
[C---:B------:R-:W-:Y:S01]  /*0eb0*/  PRMT R19, R13.reuse, 0x7632, R19 ;  /* 0x000076320d137816 */ /* 0x040fe20000000013 */
[----:B------:R-:W-:Y:S01]  /*0ec0*/  STL [R1+0x38], R12 ;  /* 0x0000380c01007387 */ /* 0x000fe20000100800 */
[----:B------:R-:W-:Y:S01]  /*0ed0*/  SHF.L.U32 R55, R13, 0x10, RZ ;  /* 0x000000100d377819 */ /* 0x000fe200000006ff */
[----:B0-----:R-:W-:Y:S01]  /*0ee0*/  FMUL.FTZ R3, R160, UR6 ;  /* 0x00000006a0037c20 */ /* 0x001fe20008410000 */
[----:B------:R-:W-:-:S03]  /*0ef0*/  SHF.L.U32 R23, R23, 0x10, RZ ;  /* 0x0000001017177819 */ /* 0x000fc600000006ff */
[----:B------:R-:W-:Y:S01]  /*0f00*/  FFMA.FTZ R2, R55, R59, R2 ;  /* 0x0000003b37027223 */ /* 0x000fe20000010002 */
[----:B------:R-:W-:Y:S01]  /*0f10*/  SHF.L.U32 R19, R19, 0x10, RZ ;  /* 0x0000001013137819 */ /* 0x000fe200000006ff */
[----:B------:R0:W-:Y:S01]  /*0f20*/  STL [R1+0x30], R3 ;  /* 0x0000300301007387 */ /* 0x0001e20000100800 */
[----:B------:R-:W-:Y:S01]  /*0f30*/  SHF.L.U32 R54, R14, 0x10, RZ ;  /* 0x000000100e367819 */ /* 0x000fe200000006ff */
[----:B------:R-:W-:Y:S01]  /*0f40*/  FMUL.FTZ R13, R56, UR6 ;  /* 0x00000006380d7c20 */ /* 0x000fe20008410000 */
[----:B0-----:R-:W-:Y:S01]  /*0f50*/  FMUL.FTZ R3, R158, UR6 ;  /* 0x000000069e037c20 */ /* 0x001fe20008410000 */
[----:B------:R-:W-:-:S04]  /*0f60*/  SHF.L.U32 R53, R15, 0x10, RZ ;  /* 0x000000100f357819 */ /* 0x000fc800000006ff */
[----:B------:R0:W-:Y:S01]  /*0f70*/  STL [R1+0x28], R3 ;  /* 0x0000280301007387 */ /* 0x0001e20000100800 */
[----:B------:R-:W-:-:S03]  /*0f80*/  FMUL.FTZ R12, R54, UR6 ;  /* 0x00000006360c7c20 */ /* 0x000fc60008410000 */
[----:B------:R1:W-:Y:S01]  /*0f90*/  STL [R1+0x20], R13 ;  /* 0x0000200d01007387 */ /* 0x0003e20000100800 */
[----:B0-----:R-:W-:Y:S01]  /*0fa0*/  FFMA.FTZ R3, R19, R23, R2 ;  /* 0x0000001713037223 */ /* 0x001fe20000010002 */
[----:B------:R-:W-:Y:S01]  /*0fb0*/  FMUL.FTZ R2, R55, UR6 ;  /* 0x0000000637027c20 */ /* 0x000fe20008410000 */
[----:B------:R-:W-:Y:S01]  /*0fc0*/  PRMT R18, R14, 0x7632, R18 ;  /* 0x000076320e127816 */ /* 0x000fe20000000012 */
[----:B-1----:R-:W-:-:S03]  /*0fd0*/  FMUL.FTZ R13, R165, UR6 ;  /* 0x00000006a50d7c20 */ /* 0x002fc60008410000 */
[----:B------:R0:W-:Y:S04]  /*0fe0*/  STL [R1+0x18], R2 ;  /* 0x0000180201007387 */ /* 0x0001e80000100800 */
[----:B------:R1:W-:Y:S01]  /*0ff0*/  STL [R1+0x10], R12 ;  /* 0x0000100c01007387 */ /* 0x0003e20000100800 */
[----:B0-----:R-:W-:Y:S01]  /*1000*/  FMUL.FTZ R2, R53, UR6 ;  /* 0x0000000635027c20 */ /* 0x001fe20008410000 */
[----:B-1----:R-:W-:-:S04]  /*1010*/  FMUL.FTZ R12, R161, UR6 ;  /* 0x00000006a10c7c20 */ /* 0x002fc80008410000 */
[----:B------:R0:W-:Y:S01]  /*1020*/  STL [R1+0x8], R2 ;  /* 0x0000080201007387 */ /* 0x0001e20000100800 */
[----:B------:R-:W-:Y:S01]  /*1030*/  SHF.L.U32 R18, R18, 0x10, RZ ;  /* 0x0000001012127819 */ /* 0x000fe200000006ff */
[----:B------:R-:W-:Y:S02]  /*1040*/  FMUL.FTZ R14, R159, UR6 ;  /* 0x000000069f0e7c20 */ /* 0x000fe40008410000 */
[----:B------:R-:W-:Y:S01]  /*1050*/  STL [R1+0x3c], R13 ;  /* 0x00003c0d01007387 */ /* 0x000fe20000100800 */
[----:B------:R-:W-:-:S03]  /*1060*/  FFMA.FTZ R3, R54, R58, R3 ;  /* 0x0000003a36037223 */ /* 0x000fc60000010003 */
[----:B------:R1:W-:Y:S01]  /*1070*/  STL [R1+0x34], R12 ;  /* 0x0000340c01007387 */ /* 0x0003e20000100800 */
[----:B------:R-:W-:Y:S01]  /*1080*/  PRMT R17, R15, 0x7632, R17 ;  /* 0x000076320f117816 */ /* 0x000fe20000000011 */
[----:B0-----:R-:W-:Y:S02]  /*1090*/  FFMA.FTZ R2, R18, R22, R3 ;  /* 0x0000001612027223 */ /* 0x001fe40000010003 */
[----:B------:R0:W-:Y:S01]  /*10a0*/  STL [R1+0x2c], R14 ;  /* 0x00002c0e01007387 */ /* 0x0001e20000100800 */
[----:B-1----:R-:W-:Y:S01]  /*10b0*/  FMUL.FTZ R12, R152, UR6 ;  /* 0x00000006980c7c20 */ /* 0x002fe20008410000 */
[----:B------:R-:W-:Y:S01]  /*10c0*/  FMUL.FTZ R13, R21, UR6 ;  /* 0x00000006150d7c20 */ /* 0x000fe20008410000 */
[----:B------:R-:W-:-:S03]  /*10d0*/  SHF.L.U32 R20, R42, 0x10, RZ ;  /* 0x000000102a147819 */ /* 0x000fc600000006ff */
[----:B------:R1:W-:Y:S01]  /*10e0*/  STL [R1+0x24], R12 ;  /* 0x0000240c01007387 */ /* 0x0003e20000100800 */
[----:B------:R-:W-:Y:S01]  /*10f0*/  SHF.L.U32 R17, R17, 0x10, RZ ;  /* 0x0000001011117819 */ /* 0x000fe200000006ff */
[----:B------:R-:W-:Y:S01]  /*1100*/  FFMA.FTZ R2, R53, R57, R2 ;  /* 0x0000003935027223 */ /* 0x000fe20000010002 */
[----:B0-----:R-:W-:Y:S01]  /*1110*/  FMUL.FTZ R14, R18, UR6 ;  /* 0x00000006120e7c20 */ /* 0x001fe20008410000 */
[----:B------:R0:W-:Y:S01]  /*1120*/  STL [R1+0x1c], R13 ;  /* 0x00001c0d01007387 */ /* 0x0001e20000100800 */
[----:B-1----:R-:W-:-:S05]  /*1130*/  FMUL.FTZ R12, R19, UR6 ;  /* 0x00000006130c7c20 */ /* 0x002fca0008410000 */
[----:B------:R1:W-:Y:S01]  /*1140*/  STL [R1+0x14], R12 ;  /* 0x0000140c01007387 */ /* 0x0003e20000100800 */
[----:B0-----:R-:W-:-:S03]  /*1150*/  FMUL.FTZ R13, R17, UR6 ;  /* 0x00000006110d7c20 */ /* 0x001fc60008410000 */
[----:B------:R0:W-:Y:S01]  /*1160*/  STL [R1+0xc], R14 ;  /* 0x00000c0e01007387 */ /* 0x0001e20000100800 */
[----:B-1----:R-:W-:-:S05]  /*1170*/  FFMA.FTZ R12, R17, R20, R2 ;  /* 0x00000014110c7223 */ /* 0x002fca0000010002 */
[----:B------:R0:W-:Y:S04]  /*1180*/  STL [R1+0x48], R12 ;  /* 0x0000480c01007387 */ /* 0x0001e80000100800 */
[----:B------:R0:W-:Y:S01]  /*1190*/  STL [R1+0x4], R13 ;  /* 0x0000040d01007387 */ /* 0x0001e20000100800 */
[----:B------:R-:W-:Y:S01]  /*11a0*/  HFMA2 R37, -RZ, RZ, 0, 0 ;  /* 0x00000000ff257431 */ /* 0x000fe200000001ff */
[----:B------:R-:W-:Y:S02]  /*11b0*/  CS2R R38, SRZ ;  /* 0x0000000000267805 */ /* 0x000fe4000001ff00 */
[----:B------:R-:W-:Y:S02]  /*11c0*/  MOV R30, RZ ;  /* 0x000000ff001e7202 */ /* 0x000fe40000000f00 */
[----:B------:R-:W-:-:S02]  /*11d0*/  CS2R R28, SRZ ;  /* 0x00000000001c7805 */ /* 0x000fc4000001ff00 */
[----:B------:R-:W-:Y:S01]  /*11e0*/  MOV R25, RZ ;  /* 0x000000ff00197202 */ /* 0x000fe20000000f00 */
[----:B------:R-:W-:Y:S06]  /*11f0*/  BAR.SYNC.DEFER_BLOCKING 0x0 ;  /* 0x0000000000007b1d */ /* 0x000fec0000010000 */
[----:B0-----:R-:W-:Y:S05]  /*1200*/  BRA.U !UP0, `(.L_x_2417) ;  /* 0x0000003d083c7547 */ /* 0x001fea000b800000 */
[----:B------:R-:W0:Y:S01]  /*1210*/  S2UR UR8, SR_CTAID.Y ;  /* 0x00000000000879c3 */ /* 0x000e220000002600 */
[----:B------:R-:W0:Y:S01]  /*1220*/  LDCU.64 UR24, c[0x0][0x3a0] ;  /* 0x00007400ff1877ac */ /* 0x000e220008000a00 */
[----:B------:R-:W1:Y:S01]  /*1230*/  S2R R67, SR_TID.X ;  /* 0x0000000000437919 */ /* 0x000e620000002100 */
[C---:B------:R-:W-:Y:S01]  /*1240*/  PRMT R2, R8.reuse, 0x7632, R2 ;  /* 0x0000763208027816 */ /* 0x040fe20000000002 */
[----:B------:R-:W2:Y:S01]  /*1250*/  LDCU.64 UR28, c[0x0][0x3d8] ;  /* 0x00007b00ff1c77ac */ /* 0x000ea20008000a00 */
[----:B------:R-:W-:Y:S02]  /*1260*/  SHF.L.U32 R16, R8, 0x10, RZ ;  /* 0x0000001008107819 */ /* 0x000fe400000006ff */
[C---:B------:R-:W-:Y:S01]  /*1270*/  PRMT R3, R9.reuse, 0x7632, R3 ;  /* 0x0000763209037816 */ /* 0x040fe20000000003 */
[----:B------:R-:W-:Y:S01]  /*1280*/  UISETP.NE.AND UP0, UPT, UR10, 0x1, UPT ;  /* 0x000000010a00788c */ /* 0x000fe2000bf05270 */
[----:B------:R-:W-:Y:S01]  /*1290*/  SHF.L.U32 R15, R9, 0x10, RZ ;  /* 0x00000010090f7819 */ /* 0x000fe200000006ff */
[----:B------:R-:W-:Y:S01]  /*12a0*/  FADD.FTZ R16, R16, UR7 ;  /* 0x0000000710107e21 */ /* 0x000fe20008010000 */
[C---:B------:R-:W-:Y:S01]  /*12b0*/  PRMT R8, R10.reuse, 0x7632, R8 ;  /* 0x000076320a087816 */ /* 0x040fe20000000008 */
[----:B------:R-:W3:Y:S01]  /*12c0*/  LDCU UR46, c[0x0][0x394] ;  /* 0x00007280ff2e77ac */ /* 0x000ee20008000800 */
[----:B------:R-:W-:Y:S01]  /*12d0*/  SHF.L.U32 R14, R10, 0x10, RZ ;  /* 0x000000100a0e7819 */ /* 0x000fe200000006ff */
[----:B------:R-:W-:Y:S01]  /*12e0*/  FADD.FTZ R15, R15, UR7 ;  /* 0x000000070f0f7e21 */ /* 0x000fe20008010000 */
[C---:B------:R-:W-:Y:S01]  /*12f0*/  PRMT R9, R11.reuse, 0x7632, R9 ;  /* 0x000076320b097816 */ /* 0x040fe20000000009 */
[----:B------:R-:W4:Y:S01]  /*1300*/  LDCU UR47, c[0x0][0x38c] ;  /* 0x00007180ff2f77ac */ /* 0x000f220008000800 */
[----:B------:R-:W-:Y:S01]  /*1310*/  SHF.L.U32 R13, R11, 0x10, RZ ;  /* 0x000000100b0d7819 */ /* 0x000fe200000006ff */
[----:B------:R-:W-:Y:S01]  /*1320*/  FADD.FTZ R14, R14, UR7 ;  /* 0x000000070e0e7e21 */ /* 0x000fe20008010000 */
[C---:B------:R-:W-:Y:S01]  /*1330*/  PRMT R10, R4.reuse, 0x7632, R10 ;  /* 0x00007632040a7816 */ /* 0x040fe2000000000a */
[----:B------:R-:W3:Y:S01]  /*1340*/  LDCU UR48, c[0x0][0x388] ;  /* 0x00007100ff3077ac */ /* 0x000ee20008000800 */
[----:B------:R-:W-:Y:S01]  /*1350*/  SHF.L.U32 R12, R4, 0x10, RZ ;  /* 0x00000010040c7819 */ /* 0x000fe200000006ff */
[----:B------:R-:W-:Y:S01]  /*1360*/  FADD.FTZ R13, R13, UR7 ;  /* 0x000000070d0d7e21 */ /* 0x000fe20008010000 */
[C---:B------:R-:W-:Y:S01]  /*1370*/  PRMT R40, R5.reuse, 0x7632, R40 ;  /* 0x0000763205287816 */ /* 0x040fe20000000028 */
[----:B0-----:R-:W-:Y:S01]  /*1380*/  UIMAD.WIDE.U32 UR20, UR8, UR24, URZ ;  /* 0x00000018081472a5 */ /* 0x001fe2000f8e00ff */
[----:B------:R-:W0:Y:S01]  /*1390*/  S2UR UR24, SR_CgaCtaId ;  /* 0x00000000001879c3 */ /* 0x000e220000008800 */
[----:B--2---:R-:W-:Y:S01]  /*13a0*/  UIMAD.WIDE.U32 UR22, UR8, UR28, URZ ;  /* 0x0000001c081672a5 */ /* 0x004fe2000f8e00ff */
[----:B------:R-:W-:Y:S01]  /*13b0*/  SHF.L.U32 R11, R5, 0x10, RZ ;  /* 0x00000010050b7819 */ /* 0x000fe200000006ff */
[----:B------:R-:W-:Y:S01]  /*13c0*/  UIMAD UR19, UR8, UR25, UR21 ;  /* 0x00000019081372a4 */ /* 0x000fe2000f8e0215 */
[----:B------:R-:W-:Y:S01]  /*13d0*/  PLOP3.LUT P1, PT, PT, PT, UP0, 0x80, 0x8 ;  /* 0x000000000008781c */ /* 0x000fe20003f2f008 */
[----:B------:R-:W-:Y:S01]  /*13e0*/  UIMAD UR25, UR8, UR29, UR23 ;  /* 0x0000001d081972a4 */ /* 0x000fe2000f8e0217 */
[----:B------:R-:W-:Y:S01]  /*13f0*/  PRMT R41, R6, 0x7632, R41 ;  /* 0x0000763206297816 */ /* 0x000fe20000000029 */
[----:B------:R-:W-:Y:S01]  /*1400*/  FADD.FTZ R12, R12, UR7 ;  /* 0x000000070c0c7e21 */ /* 0x000fe20008010000 */
[C---:B-1----:R-:W-:Y:S01]  /*1410*/  SHF.L.U32 R4, R67.reuse, 0x1, RZ ;  /* 0x0000000143047819 */ /* 0x042fe200000006ff */
[----:B------:R-:W-:Y:S01]  /*1420*/  UMOV UR8, 0x400 ;  /* 0x0000040000087882 */ /* 0x000fe20000000000 */
[----:B------:R-:W-:Y:S01]  /*1430*/  LOP3.LUT R5, R67, 0x1f, RZ, 0xc0, !PT ;  /* 0x0000001f43057812 */ /* 0x000fe200078ec0ff */
[----:B------:R-:W-:Y:S01]  /*1440*/  FADD.FTZ R11, R11, UR7 ;  /* 0x000000070b0b7e21 */ /* 0x000fe20008010000 */
[C---:B------:R-:W-:Y:S01]  /*1450*/  PRMT R43, R7.reuse, 0x7632, R43 ;  /* 0x00007632072b7816 */ /* 0x040fe2000000002b */
[----:B------:R-:W1:Y:S01]  /*1460*/  LDCU.64 UR30, c[0x0][0x3c0] ;  /* 0x00007800ff1e77ac */ /* 0x000e620008000a00 */
[----:B------:R-:W-:-:S02]  /*1470*/  SHF.L.U32 R7, R7, 0x10, RZ ;  /* 0x0000001007077819 */ /* 0x000fc400000006ff */
[----:B------:R-:W-:Y:S01]  /*1480*/  ISETP.EQ.AND P1, PT, R0, RZ, P1 ;  /* 0x000000ff0000720c */ /* 0x000fe20000f22270 */
[----:B------:R-:W2:Y:S01]  /*1490*/  LDCU.64 UR32, c[0x0][0x440] ;  /* 0x00008800ff2077ac */ /* 0x000ea20008000a00 */
[----:B------:R-:W-:Y:S02]  /*14a0*/  SHF.L.U32 R42, R6, 0x10, RZ ;  /* 0x00000010062a7819 */ /* 0x000fe400000006ff */
[----:B------:R-:W-:Y:S01]  /*14b0*/  LOP3.LUT R0, R5, 0x7c0, R4, 0xf8, !PT ;  /* 0x000007c005007812 */ /* 0x000fe200078ef804 */
[----:B------:R-:W1:Y:S01]  /*14c0*/  LDCU.64 UR34, c[0x0][0x3a8] ;  /* 0x00007500ff2277ac */ /* 0x000e620008000a00 */
[----:B------:R-:W-:Y:S02]  /*14d0*/  SHF.L.U32 R2, R2, 0x10, RZ ;  /* 0x0000001002027819 */ /* 0x000fe400000006ff */
[----:B------:R-:W-:Y:S01]  /*14e0*/  SHF.L.U32 R3, R3, 0x10, RZ ;  /* 0x0000001003037819 */ /* 0x000fe200000006ff */
[----:B0-----:R-:W-:Y:S01]  /*14f0*/  ULEA UR8, UR24, UR8, 0x18 ;  /* 0x0000000818087291 */ /* 0x001fe2000f8ec0ff */
        /* <DEDUP_REMOVED lines=12> */
[----:B------:R-:W-:Y:S01]  /*15c0*/  MOV R52, RZ ;  /* 0x000000ff00347202 */ /* 0x000fe20000000f00 */
[----:B------:R-:W-:Y:S01]  /*15d0*/  FADD.FTZ R4, R4, UR7 ;  /* 0x0000000704047e21 */ /* 0x000fe20008010000 */
[C---:B------:R-:W-:Y:S01]  /*15e0*/  ISETP.NE.AND P2, PT, R67.reuse, 0x7f, PT ;  /* 0x0000007f4300780c */ /* 0x040fe20003f45270 */
[----:B------:R-:W-:Y:S01]  /*15f0*/  FADD.FTZ R3, R40, UR7 ;  /* 0x0000000728037e21 */ /* 0x000fe20008010000 */
[----:B------:R-:W-:Y:S01]  /*1600*/  ISETP.NE.AND P0, PT, R67, RZ, PT ;  /* 0x000000ff4300720c */ /* 0x000fe20003f05270 */
[----:B------:R-:W-:Y:S01]  /*1610*/  FADD.FTZ R2, R41, UR7 ;  /* 0x0000000729027e21 */ /* 0x000fe20008010000 */
[----:B------:R-:W-:Y:S01]  /*1620*/  IADD3 R76, PT, PT, R67, 0x200, RZ ;  /* 0x00000200434c7810 */ /* 0x000fe20007ffe0ff */
[----:B------:R-:W-:Y:S01]  /*1630*/  FADD.FTZ R0, R0, UR7 ;  /* 0x0000000700007e21 */ /* 0x000fe20008010000 */
[----:B------:R-:W-:Y:S01]  /*1640*/  MOV R68, UR8 ;  /* 0x0000000800447c02 */ /* 0x000fe20008000f00 */
[----:B------:R-:W0:Y:S01]  /*1650*/  LDCU.64 UR36, c[0x0][0x450] ;  /* 0x00008a00ff2477ac */ /* 0x000e220008000a00 */
[----:B------:R-:W0:Y:S01]  /*1660*/  LDCU.64 UR38, c[0x0][0x3e0] ;  /* 0x00007c00ff2677ac */ /* 0x000e220008000a00 */
[----:B------:R-:W0:Y:S01]  /*1670*/  LDCU.64 UR40, c[0x0][0x4c0] ;  /* 0x00009800ff2877ac */ /* 0x000e220008000a00 */
[----:B------:R-:W0:Y:S01]  /*1680*/  LDCU.64 UR42, c[0x0][0x4d0] ;  /* 0x00009a00ff2a77ac */ /* 0x000e220008000a00 */
[----:B------:R-:W0:Y:S01]  /*1690*/  LDCU.64 UR44, c[0x0][0x538] ;  /* 0x0000a700ff2c77ac */ /* 0x000e220008000a00 */
[----:B-1234-:R-:W-:-:S05]  /*16a0*/  UMOV UR8, URZ ;  /* 0x000000ff00087c82 */ /* 0x01efca0008000000 */
.L_x_2462:
[----:B------:R-:W-:Y:S01]  /*16b0*/  UIMAD.WIDE.U32 UR28, UR8, UR30, URZ ;  /* 0x0000001e081c72a5 */ /* 0x000fe2000f8e00ff */
[C---:B------:R-:W-:Y:S01]  /*16c0*/  SHF.L.U32 R41, R67.reuse, 0x1, RZ ;  /* 0x0000000143297819 */ /* 0x040fe200000006ff */
[----:B--2---:R-:W2:Y:S01]  /*16d0*/  LDL R83, [R1] ;  /* 0x0000000001537983 */ /* 0x004ea20000100800 */
[----:B------:R-:W-:Y:S01]  /*16e0*/  LOP3.LUT R40, R67, 0x1f, RZ, 0xc0, !PT ;  /* 0x0000001f43287812 */ /* 0x000fe200078ec0ff */
[----:B------:R-:W-:Y:S02]  /*16f0*/  UIMAD UR24, UR8, UR31, UR29 ;  /* 0x0000001f081872a4 */ /* 0x000fe4000f8e021d */
[----:B------:R-:W-:Y:S01]  /*1700*/  ULEA UR29, UP0, UR28, UR17, 0x1 ;  /* 0x000000111c1d7291 */ /* 0x000fe2000f8008ff */
[----:B------:R-:W-:-:S03]  /*1710*/  LOP3.LUT R40, R40, 0x7c0, R41, 0xf8, !PT ;  /* 0x000007c028287812 */ /* 0x000fc600078ef829 */
[----:B------:R-:W-:Y:S02]  /*1720*/  ULEA.HI.X UR28, UR28, UR16, UR24, 0x1, UP0 ;  /* 0x000000101c1c7291 */ /* 0x000fe400080f0c18 */
[----:B------:R-:W-:-:S04]  /*1730*/  MOV R44, UR29 ;  /* 0x0000001d002c7c02 */ /* 0x000fc80008000f00 */
[----:B------:R-:W-:-:S03]  /*1740*/  MOV R45, UR28 ;  /* 0x0000001c002d7c02 */ /* 0x000fc60008000f00 */
[----:B------:R-:W-:-:S05]  /*1750*/  IMAD.WIDE.U32 R44, R40, 0x10, R44 ;  /* 0x00000010282c7825 */ /* 0x000fca00078e002c */
[----:B------:R-:W3:Y:S04]  /*1760*/  LDG.E.128 R40, desc[UR26][R44.64] ;  /* 0x0000001a2c287981 */ /* 0x000ee8000c1e1d00 */
[----:B0-----:R-:W4:Y:S01]  /*1770*/  LDG.E.128 R44, desc[UR26][R44.64+0x200] ;  /* 0x0002001a2c2c7981 */ /* 0x001f22000c1e1d00 */
[----:B------:R-:W-:Y:S01]  /*1780*/  UMOV UR28, UR20 ;  /* 0x00000014001c7c82 */ /* 0x000fe20008000000 */
[----:B------:R-:W-:Y:S02]  /*1790*/  UMOV UR29, UR19 ;  /* 0x00000013001d7c82 */ /* 0x000fe40008000000 */
[----:B------:R-:W-:-:S04]  /*17a0*/  UIMAD.WIDE.U32 UR28, UR8, UR34, UR28 ;  /* 0x00000022081c72a5 */ /* 0x000fc8000f8e001c */
[----:B------:R-:W-:Y:S02]  /*17b0*/  UIMAD UR24, UR8, UR35, UR29 ;  /* 0x00000023081872a4 */ /* 0x000fe4000f8e021d */
[----:B------:R-:W-:-:S04]  /*17c0*/  ULEA UR29, UP0, UR28, UR32, 0x2 ;  /* 0x000000201c1d7291 */ /* 0x000fc8000f8010ff */
[----:B------:R-:W-:Y:S02]  /*17d0*/  ULEA.HI.X UR28, UR28, UR33, UR24, 0x2, UP0 ;  /* 0x000000211c1c7291 */ /* 0x000fe400080f1418 */
[----:B------:R-:W-:-:S04]  /*17e0*/  MOV R70, UR29 ;  /* 0x0000001d00467c02 */ /* 0x000fc80008000f00 */
[----:B------:R-:W-:-:S05]  /*17f0*/  MOV R71, UR28 ;  /* 0x0000001c00477c02 */ /* 0x000fca0008000f00 */
[----:B------:R1:W5:Y:S01]  /*1800*/  LDG.E R69, desc[UR26][R70.64] ;  /* 0x0000001a46457981 */ /* 0x000362000c1e1900 */
[----:B------:R-:W-:Y:S02]  /*1810*/  UMOV UR24, UR22 ;  /* 0x0000001600187c82 */ /* 0x000fe40008000000 */
[----:B0-----:R-:W-:-:S04]  /*1820*/  UIMAD.WIDE.U32 UR28, UR8, UR38, UR24 ;  /* 0x00000026081c72a5 */ /* 0x001fc8000f8e0018 */
[----:B------:R-:W-:Y:S02]  /*1830*/  UIMAD UR24, UR8, UR39, UR29 ;  /* 0x00000027081872a4 */ /* 0x000fe4000f8e021d */
[----:B------:R-:W-:-:S04]  /*1840*/  ULEA UR29, UP0, UR28, UR36, 0x2 ;  /* 0x000000241c1d7291 */ /* 0x000fc8000f8010ff */
[----:B------:R-:W-:Y:S02]  /*1850*/  ULEA.HI.X UR28, UR28, UR37, UR24, 0x2, UP0 ;  /* 0x000000251c1c7291 */ /* 0x000fe400080f1418 */
[----:B-1----:R-:W-:-:S04]  /*1860*/  MOV R70, UR29 ;  /* 0x0000001d00467c02 */ /* 0x002fc80008000f00 */
[----:B------:R-:W-:Y:S01]  /*1870*/  MOV R71, UR28 ;  /* 0x0000001c00477c02 */ /* 0x000fe20008000f00 */
[----:B---3--:R-:W-:Y:S04]  /*1880*/  STS.128 [R66], R40 ;  /* 0x0000002842007388 */ /* 0x008fe80000000c00 */
[----:B----4-:R-:W-:Y:S01]  /*1890*/  STS.128 [R66+0x200], R44 ;  /* 0x0002002c42007388 */ /* 0x010fe20000000c00 */
[----:B------:R-:W-:-:S03]  /*18a0*/  NOP ;  /* 0x0000000000007918 */ /* 0x000fc60000000000 */
[----:B------:R0:W2:Y:S04]  /*18b0*/  LDG.E R94, desc[UR26][R70.64] ;  /* 0x0000001a465e7981 */ /* 0x0000a8000c1e1900 */
[----:B------:R-:W1:Y:S04]  /*18c0*/  LDS.128 R40, [R65] ;  /* 0x0000000041287984 */ /* 0x000e680000000c00 */
[----:B------:R-:W3:Y:S01]  /*18d0*/  LDS.128 R44, [R65+0x10] ;  /* 0x00001000412c7984 */ /* 0x000ee20000000c00 */
[----:B------:R-:W-:Y:S01]  /*18e0*/  USHF.L.U32 UR28, UR10, 0x8, URZ ;  /* 0x000000080a1c7899 */ /* 0x000fe200080006ff */
[----:B-----5:R-:W-:-:S03]  /*18f0*/  R2UR UR29, R69 ;  /* 0x00000000451d72ca */ /* 0x020fc600000e0000 */
[----:B------:R-:W-:-:S04]  /*1900*/  UIADD3 UR24, UPT, UPT, UR28, -0x100, URZ ;  /* 0xffffff001c187890 */ /* 0x000fc8000fffe0ff */
[----:B------:R-:W-:-:S06]  /*1910*/  ULOP3.LUT UR24, UR24, 0x100, URZ, 0xc0, !UPT ;  /* 0x0000010018187892 */ /* 0x000fcc000f8ec0ff */
[----:B------:R-:W-:Y:S01]  /*1920*/  MOV R75, UR29 ;  /* 0x0000001d004b7c02 */ /* 0x000fe20008000f00 */
[----:B------:R-:W-:-:S04]  /*1930*/  UIADD3 UR24, UPT, UPT, UR24, UR8, URZ ;  /* 0x0000000818187290 */ /* 0x000fc8000fffe0ff */
[----:B------:R-:W-:Y:S02]  /*1940*/  FMUL.FTZ R75, R75, 1.4426950216293334961 ;  /* 0x3fb8aa3b4b4b7820 */ /* 0x000fe40000410000 */
[----:B------:R-:W-:Y:S02]  /*1950*/  MOV R73, UR24 ;  /* 0x0000001800497c02 */ /* 0x000fe40008000f00 */
[-C--:B------:R-:W-:Y:S01]  /*1960*/  FMUL.FTZ R135, R16, R75.reuse ;  /* 0x0000004b10877220 */ /* 0x080fe20000410000 */
[-C--:B------:R-:W-:Y:S01]  /*1970*/  FMUL.FTZ R74, R8, R75.reuse ;  /* 0x0000004b084a7220 */ /* 0x080fe20000410000 */
[----:B------:R-:W-:Y:S01]  /*1980*/  SEL R73, R73, R76, !P0 ;  /* 0x0000004c49497207 */ /* 0x000fe20004000000 */
[-C--:B0-----:R-:W-:Y:S01]  /*1990*/  FMUL.FTZ R70, R15, R75.reuse ;  /* 0x0000004b0f467220 */ /* 0x081fe20000410000 */
[----:B-1----:R-:W-:Y:S01]  /*19a0*/  PRMT R89, R43, 0x7632, R89 ;  /* 0x000076322b597816 */ /* 0x002fe20000000059 */
[-C--:B------:R-:W-:Y:S01]  /*19b0*/  FMUL.FTZ R117, R5, R75.reuse ;  /* 0x0000004b05757220 */ /* 0x080fe20000410000 */
[----:B------:R-:W-:Y:S01]  /*19c0*/  SHF.L.U32 R71, R43, 0x10, RZ ;  /* 0x000000102b477819 */ /* 0x000fe200000006ff */
        /* <DEDUP_REMOVED lines=13> */
[----:B------:R-:W-:-:S02]  /*1aa0*/  PRMT R90, R42, 0x7632, R90 ;  /* 0x000076322a5a7816 */ /* 0x000fc4000000005a */
[----:B------:R-:W-:Y:S02]  /*1ab0*/  SHF.L.U32 R69, R42, 0x10, RZ ;  /* 0x000000102a457819 */ /* 0x000fe400000006ff */
[----:B------:R-:W-:Y:S01]  /*1ac0*/  ISETP.NE.AND P2, PT, R67, 0x7f, PT ;  /* 0x0000007f4300780c */ /* 0x000fe20003f45270 */
[----:B------:R1:W4:Y:S01]  /*1ad0*/  MUFU.EX2 R42, R74 ;  /* 0x0000004a002a7308 */ /* 0x0003220000000800 */
[----:B------:R-:W-:Y:S02]  /*1ae0*/  LEA R80, R73, R68, 0x2 ;  /* 0x0000004449507211 */ /* 0x000fe400078e10ff */
[C---:B---3--:R-:W-:Y:S01]  /*1af0*/  PRMT R88, R44.reuse, 0x7632, R88 ;  /* 0x000076322c587816 */ /* 0x048fe20000000058 */
[----:B------:R-:W3:Y:S01]  /*1b00*/  MUFU.EX2 R70, R70 ;  /* 0x0000004600467308 */ /* 0x000ee20000000800 */
[----:B------:R-:W-:Y:S02]  /*1b10*/  SHF.L.U32 R72, R44, 0x10, RZ ;  /* 0x000000102c487819 */ /* 0x000fe400000006ff */
[C---:B------:R-:W-:Y:S01]  /*1b20*/  PRMT R77, R45.reuse, 0x7632, R77 ;  /* 0x000076322d4d7816 */ /* 0x040fe2000000004d */
[----:B------:R-:W0:Y:S01]  /*1b30*/  MUFU.EX2 R43, R43 ;  /* 0x0000002b002b7308 */ /* 0x000e220000000800 */
[----:B------:R-:W-:-:S02]  /*1b40*/  SHF.L.U32 R73, R45, 0x10, RZ ;  /* 0x000000102d497819 */ /* 0x000fc400000006ff */
[C---:B------:R-:W-:Y:S01]  /*1b50*/  PRMT R76, R46.reuse, 0x7632, R76 ;  /* 0x000076322e4c7816 */ /* 0x040fe2000000004c */
[----:B------:R0:W0:Y:S01]  /*1b60*/  MUFU.EX2 R44, R79 ;  /* 0x0000004f002c7308 */ /* 0x0000220000000800 */
[----:B-1----:R-:W-:-:S03]  /*1b70*/  SHF.L.U32 R74, R46, 0x10, RZ ;  /* 0x000000102e4a7819 */ /* 0x002fc600000006ff */
[----:B------:R1:W0:Y:S04]  /*1b80*/  MUFU.EX2 R45, R81 ;  /* 0x00000051002d7308 */ /* 0x0002280000000800 */
[----:B------:R1:W0:Y:S04]  /*1b90*/  MUFU.EX2 R46, R82 ;  /* 0x00000052002e7308 */ /* 0x0002280000000800 */
        /* <DEDUP_REMOVED lines=9> */
[----:B------:R-:W-:Y:S01]  /*1c30*/  PRMT R92, R40, 0x7632, R92 ;  /* 0x00007632285c7816 */ /* 0x000fe2000000005c */
[----:B0-----:R0:W-:Y:S01]  /*1c40*/  STS [R80+0x3be0], R135 ;  /* 0x003be08750007388 */ /* 0x0011e20000000800 */
[----:B------:R-:W-:Y:S01]  /*1c50*/  PRMT R91, R41, 0x7632, R91 ;  /* 0x00007632295b7816 */ /* 0x000fe2000000005b */
[----:B------:R-:W-:Y:S01]  /*1c60*/  BSSY.RECONVERGENT B0, `(.L_x_2418) ;  /* 0x000002a000007945 */ /* 0x000fe20003800200 */
        /* <DEDUP_REMOVED lines=11> */
[----:B------:R-:W-:Y:S01]  /*1d20*/  SHF.L.U32 R75, R78, 0x10, RZ ;  /* 0x000000104e4b7819 */ /* 0x000fe200000006ff */
[-C--:B--2---:R-:W-:Y:S01]  /*1d30*/  FMUL.FTZ R114, R83, R94.reuse ;  /* 0x0000005e53727220 */ /* 0x084fe20000410000 */
        /* <DEDUP_REMOVED lines=16> */
[----:B01-34-:R-:W-:Y:S05]  /*1e40*/  @P2 BRA `(.L_x_2419) ;  /* 0x0000000000242947 */ /* 0x01bfea0003800000 */
[----:B------:R-:W-:Y:S01]  /*1e50*/  UISETP.NE.AND UP0, UPT, UR10, UR46, UPT ;  /* 0x0000002e0a00728c */ /* 0x000fe2000bf05270 */
[----:B------:R-:W-:-:S08]  /*1e60*/  HFMA2 R47, -RZ, RZ, 1.875, 0 ;  /* 0x3f800000ff2f7431 */ /* 0x000fd000000001ff */
[----:B------:R-:W-:Y:S05]  /*1e70*/  BRA.U !UP0, `(.L_x_2420) ;  /* 0x0000000108207547 */ /* 0x000fea000b800000 */
[----:B------:R-:W-:-:S04]  /*1e80*/  ULOP3.LUT UR24, UR28, 0x100, URZ, 0xc0, !UPT ;  /* 0x000001001c187892 */ /* 0x000fc8000f8ec0ff */
[----:B------:R-:W-:-:S06]  /*1e90*/  UIADD3 UR24, UPT, UPT, UR24, UR8, URZ ;  /* 0x0000000818187290 */ /* 0x000fcc000fffe0ff */
[----:B------:R-:W-:-:S04]  /*1ea0*/  MOV R47, UR24 ;  /* 0x00000018002f7c02 */ /* 0x000fc80008000f00 */
[----:B------:R-:W-:-:S06]  /*1eb0*/  LEA R47, R47, R68, 0x2 ;  /* 0x000000442f2f7211 */ /* 0x000fcc00078e10ff */
[----:B------:R-:W1:Y:S01]  /*1ec0*/  LDS R47, [R47+0x3be0] ;  /* 0x003be0002f2f7984 */ /* 0x000e620000000800 */
[----:B------:R-:W-:Y:S05]  /*1ed0*/  BRA `(.L_x_2420) ;  /* 0x0000000000087947 */ /* 0x000fea0003800000 */
.L_x_2419:
[----:B------:R-:W-:-:S06]  /*1ee0*/  LEA R47, R67, R68, 0x2 ;  /* 0x00000044432f7211 */ /* 0x000fcc00078e10ff */
[----:B------:R-:W0:Y:S02]  /*1ef0*/  LDS R47, [R47+0x43e4] ;  /* 0x0043e4002f2f7984 */ /* 0x000e240000000800 */
.L_x_2420:
[----:B------:R-:W-:Y:S05]  /*1f00*/  BSYNC.RECONVERGENT B0 ;  /* 0x0000000000007941 */ /* 0x000fea0003800200 */
.L_x_2418:
[----:B------:R-:W2:Y:S01]  /*1f10*/  @P1 LDC R79, c[0x0][0x38c] ;  /* 0x0000e300ff4f1b82 */ /* 0x000ea20000000800 */
[----:B------:R-:W-:Y:S02]  /*1f20*/  MOV R78, UR10 ;  /* 0x0000000a004e7c02 */ /* 0x000fe40008000f00 */
[----:B------:R-:W-:Y:S02]  /*1f30*/  MOV R81, 0x8 ;  /* 0x0000000800517802 */ /* 0x000fe40000000f00 */
[----:B------:R-:W-:Y:S01]  /*1f40*/  @P1 IADD3 R78, PT, PT, R78, -0x2, RZ ;  /* 0xfffffffe4e4e1810 */ /* 0x000fe20007ffe0ff */
[----:B------:R-:W-:Y:S01]  /*1f50*/  FMUL.FTZ R121, R16, R64 ;  /* 0x0000004010797220 */ /* 0x000fe20000410000 */
[----:B------:R-:W-:Y:S01]  /*1f60*/  FMUL.FTZ R120, R8, R49 ;  /* 0x0000003108787220 */ /* 0x000fe20000410000 */
[----:B------:R-:W-:Y:S02]  /*1f70*/  FMUL.FTZ R119, R15, R63 ;  /* 0x0000003f0f777220 */ /* 0x000fe40000410000 */
[----:B------:R-:W-:Y:S01]  /*1f80*/  FMUL.FTZ R153, R40, R121 ;  /* 0x0000007928997220 */ /* 0x000fe20000410000 */
[----:B------:R-:W-:Y:S01]  /*1f90*/  FMUL.FTZ R136, R92, R120 ;  /* 0x000000785c887220 */ /* 0x000fe20000410000 */
[----:B------:R-:W-:Y:S01]  /*1fa0*/  ISETP.GT.U32.AND P2, PT, R67, 0x1f, PT ;  /* 0x0000001f4300780c */ /* 0x000fe20003f44070 */
[----:B------:R-:W-:Y:S01]  /*1fb0*/  FMUL.FTZ R122, R7, R36 ;  /* 0x00000024077a7220 */ /* 0x000fe20000410000 */
[----:B------:R-:W-:Y:S01]  /*1fc0*/  LEA.HI R143, R67, R67, RZ, 0x1e ;  /* 0x00000043438f7211 */ /* 0x000fe200078ff0ff */
[----:B--2---:R-:W-:-:S02]  /*1fd0*/  @P1 IMAD R80, R78, R79, UR8 ;  /* 0x000000084e501e24 */ /* 0x004fc4000f8e024f */
[----:B------:R-:W-:Y:S01]  /*1fe0*/  HFMA2 R78, -RZ, RZ, 1.875, 0 ;  /* 0x3f800000ff4e7431 */ /* 0x000fe200000001ff */
[----:B------:R-:W-:Y:S01]  /*1ff0*/  MOV R79, RZ ;  /* 0x000000ff004f7202 */ /* 0x000fe20000000f00 */
[----:B------:R-:W-:-:S04]  /*2000*/  @P1 IMAD.WIDE R80, R80, R81, UR4 ;  /* 0x0000000450501e25 */ /* 0x000fc8000f8e0251 */
[----:B------:R-:W-:Y:S01]  /*2010*/  FMUL.FTZ R67, R135, R42 ;  /* 0x0000002a87437220 */ /* 0x000fe20000410000 */
[----:B------:R-:W-:Y:S01]  /*2020*/  FMUL.FTZ R137, R41, R119 ;  /* 0x0000007729897220 */ /* 0x000fe20000410000 */
        /* <DEDUP_REMOVED lines=10> */
[----:B--2---:R-:W-:Y:S01]  /*20d0*/  FFMA.FTZ R80, R42, R153, R136 ;  /* 0x000000992a507223 */ /* 0x004fe20000010088 */
        /* <DEDUP_REMOVED lines=10> */
[----:B------:R-:W-:Y:S01]  /*2180*/  LEA R143, R143, R68, 0x3 ;  /* 0x000000448f8f7211 */ /* 0x000fe200078e18ff */
        /* <DEDUP_REMOVED lines=32> */
[----:B------:R-:W-:-:S04]  /*2390*/  FFMA.FTZ R81, R97, R81, R150 ;  /* 0x0000005161517223 */ /* 0x000fc80000010096 */
[----:B------:R-:W-:-:S05]  /*23a0*/  FFMA.FTZ R81, R93, R81, R151 ;  /* 0x000000515d517223 */ /* 0x000fca0000010097 */
[----:B------:R2:W-:Y:S01]  /*23b0*/  STS.64 [R143+0x31d0], R80 ;  /* 0x0031d0508f007388 */ /* 0x0005e20000000a00 */
[----:B------:R-:W-:Y:S06]  /*23c0*/  BAR.SYNC.DEFER_BLOCKING 0x0 ;  /* 0x0000000000007b1d */ /* 0x000fec0000010000 */
[----:B------:R-:W-:Y:S05]  /*23d0*/  @P2 BRA `(.L_x_2421) ;  /* 0x0000000400242947 */ /* 0x000fea0003800000 */
[----:B------:R-:W3:Y:S01]  /*23e0*/  S2R R67, SR_CgaCtaId ;  /* 0x0000000000437919 */ /* 0x000ee20000008800 */
[----:B--2---:R-:W-:Y:S01]  /*23f0*/  MOV R80, 0x400 ;  /* 0x0000040000507802 */ /* 0x004fe20000000f00 */
[----:B------:R-:W-:Y:S01]  /*2400*/  UMOV UR24, 0xffffffff ;  /* 0xffffffff00187882 */ /* 0x000fe20000000000 */
[----:B------:R-:W2:Y:S01]  /*2410*/  S2R R68, SR_TID.X ;  /* 0x0000000000447919 */ /* 0x000ea20000002100 */
[----:B------:R-:W4:Y:S01]  /*2420*/  S2R R155, SR_LANEID ;  /* 0x00000000009b7919 */ /* 0x000f220000000000 */
[----:B---3--:R-:W-:Y:S02]  /*2430*/  LEA R67, R67, R80, 0x18 ;  /* 0x0000005043437211 */ /* 0x008fe400078ec0ff */
[----:B--2---:R-:W-:-:S03]  /*2440*/  ISETP.NE.AND P0, PT, R68, RZ, PT ;  /* 0x000000ff4400720c */ /* 0x004fc60003f05270 */
[----:B------:R-:W-:Y:S01]  /*2450*/  IMAD R67, R68, 0x28, R67 ;  /* 0x0000002844437824 */ /* 0x000fe200078e0243 */
[----:B----4-:R-:W-:-:S04]  /*2460*/  ISETP.GE.AND P4, PT, R155, 0x10, PT ;  /* 0x000000109b00780c */ /* 0x010fc80003f86270 */
[----:B------:R-:W-:Y:S01]  /*2470*/  LDS.64 R80, [R67+0x31d0] ;  /* 0x0031d00043507984 */ /* 0x000fe20000000a00 */
[C---:B------:R-:W-:Y:S02]  /*2480*/  ISETP.GE.AND P2, PT, R155.reuse, 0x8, PT ;  /* 0x000000089b00780c */ /* 0x040fe40003f46270 */
[C---:B------:R-:W-:Y:S01]  /*2490*/  ISETP.GE.AND P3, PT, R155.reuse, 0x4, PT ;  /* 0x000000049b00780c */ /* 0x040fe20003f66270 */
[----:B------:R-:W2:Y:S01]  /*24a0*/  LDS.64 R82, [R67+0x31d8] ;  /* 0x0031d80043527984 */ /* 0x000ea20000000a00 */
[C---:B------:R-:W-:Y:S02]  /*24b0*/  ISETP.GE.AND P4, PT, R155.reuse, 0x2, PT ;  /* 0x000000029b00780c */ /* 0x040fe40003f86270 */
[----:B------:R-:W-:Y:S01]  /*24c0*/  ISETP.GE.AND P5, PT, R155, 0x1, PT ;  /* 0x000000019b00780c */ /* 0x000fe20003fa6270 */
[----:B------:R-:W3:Y:S04]  /*24d0*/  LDS.64 R84, [R67+0x31e0] ;  /* 0x0031e00043547984 */ /* 0x000ee80000000a00 */
[----:B------:R-:W4:Y:S01]  /*24e0*/  LDS.64 R86, [R67+0x31e8] ;  /* 0x0031e80043567984 */ /* 0x000f220000000a00 */
[-C--:B--2---:R-:W-:Y:S01]  /*24f0*/  FMUL.FTZ R68, R80, R82.reuse ;  /* 0x0000005250447220 */ /* 0x084fe20000410000 */
[----:B------:R-:W-:-:S03]  /*2500*/  FFMA.FTZ R154, R81, R82, R83 ;  /* 0x00000052519a7223 */ /* 0x000fc60000010053 */
[C---:B---3--:R-:W-:Y:S01]  /*2510*/  FMUL.FTZ R68, R84.reuse, R68 ;  /* 0x0000004454447220 */ /* 0x048fe20000410000 */
[----:B------:R-:W-:-:S03]  /*2520*/  FFMA.FTZ R154, R84, R154, R85 ;  /* 0x0000009a549a7223 */ /* 0x000fc60000010055 */
[C---:B----4-:R-:W-:Y:S01]  /*2530*/  FMUL.FTZ R68, R86.reuse, R68 ;  /* 0x0000004456447220 */ /* 0x050fe20000410000 */
[----:B------:R-:W-:Y:S01]  /*2540*/  FFMA.FTZ R154, R86, R154, R87 ;  /* 0x0000009a569a7223 */ /* 0x000fe20000010057 */
[----:B------:R-:W-:Y:S06]  /*2550*/  BRA.DIV UR24, `(.L_x_2422) ;  /* 0x0000003a18547947 */ /* 0x000fec000b800000 */
[----:B------:R-:W2:Y:S04]  /*2560*/  SHFL.UP PT, R86, R154, 0x1, RZ ;  /* 0x042000009a567989 */ /* 0x000ea800000e00ff */
[----:B------:R-:W3:Y:S01]  /*2570*/  SHFL.UP PT, R156, R68, 0x1, RZ ;  /* 0x04200000449c7989 */ /* 0x000ee200000e00ff */
[C---:B--2---:R-:W-:Y:S01]  /*2580*/  FFMA.FTZ R86, R68.reuse, R86, R154 ;  /* 0x0000005644567223 */ /* 0x044fe2000001009a */
[----:B---3--:R-:W-:-:S04]  /*2590*/  @P5 FMUL.FTZ R68, R68, R156 ;  /* 0x0000009c44445220 */ /* 0x008fc80000410000 */
[----:B------:R-:W-:Y:S02]  /*25a0*/  FSEL R156, R154, R86, !P5 ;  /* 0x000000569a9c7208 */ /* 0x000fe40006800000 */
[----:B------:R-:W-:Y:S04]  /*25b0*/  SHFL.UP PT, R154, R68, 0x2, RZ ;  /* 0x04400000449a7989 */ /* 0x000fe800000e00ff */
[----:B------:R-:W2:Y:S02]  /*25c0*/  SHFL.UP PT, R86, R156, 0x2, RZ ;  /* 0x044000009c567989 */ /* 0x000ea400000e00ff */
[C---:B--2---:R-:W-:Y:S01]  /*25d0*/  FFMA.FTZ R86, R68.reuse, R86, R156 ;  /* 0x0000005644567223 */ /* 0x044fe2000001009c */
[----:B------:R-:W-:-:S04]  /*25e0*/  @P4 FMUL.FTZ R68, R68, R154 ;  /* 0x0000009a44444220 */ /* 0x000fc80000410000 */
[----:B------:R-:W-:Y:S01]  /*25f0*/  FSEL R156, R156, R86, !P4 ;  /* 0x000000569c9c7208 */ /* 0x000fe20006000000 */
        /* <DEDUP_REMOVED lines=10> */
[----:B------:R2:W3:Y:S04]  /*26a0*/  SHFL.UP PT, R154, R68, 0x10, RZ ;  /* 0x06000000449a7989 */ /* 0x0004e800000e00ff */
[----:B------:R2:W4:Y:S02]  /*26b0*/  SHFL.UP PT, R86, R156, 0x10, RZ ;  /* 0x060000009c567989 */ /* 0x00052400000e00ff */
.L_x_2480:
[----:B------:R-:W0:Y:S01]  /*26c0*/  S2R R87, SR_LANEID ;  /* 0x0000000000577919 */ /* 0x000e220000000000 */
[----:B----4-:R-:W-:Y:S01]  /*26d0*/  FFMA.FTZ R86, R68, R86, R156 ;  /* 0x0000005644567223 */ /* 0x010fe2000001009c */
[----:B------:R-:W-:Y:S01]  /*26e0*/  UMOV UR24, 0xffffffff ;  /* 0xffffffff00187882 */ /* 0x000fe20000000000 */
[----:B0-----:R-:W-:-:S04]  /*26f0*/  ISETP.GE.AND P2, PT, R87, 0x10, PT ;  /* 0x000000105700780c */ /* 0x001fc80003f46270 */
[----:B------:R-:W-:-:S09]  /*2700*/  FSEL R157, R156, R86, !P2 ;  /* 0x000000569c9d7208 */ /* 0x000fd20005000000 */
[----:B--23--:R-:W-:Y:S01]  /*2710*/  @P2 FMUL.FTZ R68, R68, R154 ;  /* 0x0000009a44442220 */ /* 0x00cfe20000410000 */
[----:B------:R-:W-:Y:S06]  /*2720*/  BRA.DIV UR24, `(.L_x_2423) ;  /* 0x0000003e18087947 */ /* 0x000fec000b800000 */
.L_x_2483:
[----:B------:R-:W-:-:S03]  /*2730*/  UMOV UR24, 0xffffffff ;  /* 0xffffffff00187882 */ /* 0x000fc60000000000 */
[----:B------:R-:W-:Y:S05]  /*2740*/  BRA.DIV UR24, `(.L_x_2424) ;  /* 0x0000003e18287947 */ /* 0x000fea000b800000 */
.L_x_2486:
[----:B------:R-:W-:-:S03]  /*2750*/  UMOV UR24, 0xffffffff ;  /* 0xffffffff00187882 */ /* 0x000fc60000000000 */
[----:B------:R-:W-:Y:S05]  /*2760*/  BRA.DIV UR24, `(.L_x_2425) ;  /* 0x0000003e18487947 */ /* 0x000fea000b800000 */
[----:B------:R-:W0:Y:S04]  /*2770*/  SHFL.UP PT, R68, R68, 0x1, RZ ;  /* 0x0420000044447989 */ /* 0x000e2800000e00ff */
[----:B------:R-:W2:Y:S04]  /*2780*/  SHFL.UP PT, R157, R157, 0x1, RZ ;  /* 0x042000009d9d7989 */ /* 0x000ea800000e00ff */
[----:B-----5:R-:W3:Y:S04]  /*2790*/  SHFL.IDX PT, R78, R78, RZ, 0x1f ;  /* 0x00001fff4e4e7589 */ /* 0x020ee800000e0000 */
[----:B------:R-:W4:Y:S02]  /*27a0*/  SHFL.IDX PT, R79, R79, RZ, 0x1f ;  /* 0x00001fff4f4f7589 */ /* 0x000f2400000e0000 */
.L_x_2492:
        /* <DEDUP_REMOVED lines=12> */
.L_x_2421:
[----:B---3--:R-:W3:Y:S01]  /*2870*/  S2R R67, SR_TID.X ;  /* 0x0000000000437919 */ /* 0x008ee20000002100 */
[----:B------:R-:W-:Y:S05]  /*2880*/  WARPSYNC.ALL ;  /* 0x0000000000007948 */ /* 0x000fea0003800000 */
[----:B---3--:R-:W-:Y:S01]  /*2890*/  LOP3.LUT P2, RZ, R67, 0x1f, RZ, 0xc0, !PT ;  /* 0x0000001f43ff7812 */ /* 0x008fe2000784c0ff */
[----:B------:R-:W-:Y:S01]  /*28a0*/  BAR.SYNC.DEFER_BLOCKING 0x0 ;  /* 0x0000000000007b1d */ /* 0x000fe20000010000 */
[----:B01---5:R-:W-:Y:S01]  /*28b0*/  FMUL.FTZ R79, R93, R47 ;  /* 0x0000002f5d4f7220 */ /* 0x023fe20000410000 */
[----:B------:R-:W-:Y:S02]  /*28c0*/  MOV R78, UR46 ;  /* 0x0000002e004e7c02 */ /* 0x000fe40008000f00 */
[----:B------:R-:W-:Y:S01]  /*28d0*/  ISETP.GT.U32.AND P3, PT, R67, 0x1f, PT ;  /* 0x0000001f4300780c */ /* 0x000fe20003f64070 */
[----:B------:R-:W-:-:S03]  /*28e0*/  FMUL.FTZ R79, R97, R79 ;  /* 0x0000004f614f7220 */ /* 0x000fc60000410000 */
[----:B------:R-:W0:Y:S01]  /*28f0*/  S2UR UR28, SR_CgaCtaId ;  /* 0x00000000001c79c3 */ /* 0x000e220000008800 */
[----:B------:R-:W-:Y:S01]  /*2900*/  ISETP.LE.OR P2, PT, R78, UR10, P2 ;  /* 0x0000000a4e007c0c */ /* 0x000fe20009743670 */
[----:B------:R-:W-:Y:S01]  /*2910*/  UMOV UR24, 0x400 ;  /* 0x0000040000187882 */ /* 0x000fe20000000000 */
[----:B------:R-:W-:Y:S01]  /*2920*/  FMUL.FTZ R79, R101, R79 ;  /* 0x0000004f654f7220 */ /* 0x000fe20000410000 */
[----:B------:R-:W-:Y:S01]  /*2930*/  MOV R82, UR8 ;  /* 0x0000000800527c02 */ /* 0x000fe20008000f00 */
[----:B------:R-:W-:Y:S02]  /*2940*/  HFMA2 R78, -RZ, RZ, 1.875, 0 ;  /* 0x3f800000ff4e7431 */ /* 0x000fe400000001ff */
[----:B------:R-:W-:-:S04]  /*2950*/  FMUL.FTZ R79, R104, R79 ;  /* 0x0000004f684f7220 */ /* 0x000fc80000410000 */
[----:B------:R-:W-:-:S04]  /*2960*/  FMUL.FTZ R79, R108, R79 ;  /* 0x0000004f6c4f7220 */ /* 0x000fc80000410000 */
[----:B------:R-:W-:Y:S01]  /*2970*/  FMUL.FTZ R79, R112, R79 ;  /* 0x0000004f704f7220 */ /* 0x000fe20000410000 */
[----:B------:R-:W1:Y:S03]  /*2980*/  LDS R68, [R143+0x31d4] ;  /* 0x0031d4008f447984 */ /* 0x000e660000000800 */
[----:B------:R-:W-:-:S04]  /*2990*/  FMUL.FTZ R79, R115, R79 ;  /* 0x0000004f734f7220 */ /* 0x000fc80000410000 */
[----:B------:R-:W-:Y:S01]  /*29a0*/  FMUL.FTZ R79, R116, R79 ;  /* 0x0000004f744f7220 */ /* 0x000fe20000410000 */
[----:B0-----:R-:W-:-:S03]  /*29b0*/  ULEA UR24, UR28, UR24, 0x18 ;  /* 0x000000181c187291 */ /* 0x001fc6000f8ec0ff */
[----:B------:R-:W-:-:S04]  /*29c0*/  FMUL.FTZ R79, R117, R79 ;  /* 0x0000004f754f7220 */ /* 0x000fc80000410000 */
[----:B------:R-:W-:-:S04]  /*29d0*/  FMUL.FTZ R79, R46, R79 ;  /* 0x0000004f2e4f7220 */ /* 0x000fc80000410000 */
[----:B------:R-:W-:-:S04]  /*29e0*/  FMUL.FTZ R79, R45, R79 ;  /* 0x0000004f2d4f7220 */ /* 0x000fc80000410000 */
[----:B------:R-:W-:-:S04]  /*29f0*/  FMUL.FTZ R79, R44, R79 ;  /* 0x0000004f2c4f7220 */ /* 0x000fc80000410000 */
[----:B------:R-:W-:-:S04]  /*2a00*/  FMUL.FTZ R79, R43, R79 ;  /* 0x0000004f2b4f7220 */ /* 0x000fc80000410000 */
[----:B--2---:R-:W-:Y:S01]  /*2a10*/  FMUL.FTZ R80, R70, R79 ;  /* 0x0000004f46507220 */ /* 0x004fe20000410000 */
[----:B------:R-:W-:-:S03]  /*2a20*/  MOV R79, RZ ;  /* 0x000000ff004f7202 */ /* 0x000fc60000000f00 */
[----:B------:R-:W-:Y:S01]  /*2a30*/  FMUL.FTZ R80, R42, R80 ;  /* 0x000000502a507220 */ /* 0x000fe20000410000 */
[----:B-1----:R-:W-:Y:S01]  /*2a40*/  FFMA.FTZ R135, R135, R68, R153 ;  /* 0x0000004487877223 */ /* 0x002fe20000010099 */
[----:B------:R-:W-:-:S03]  /*2a50*/  FFMA.FTZ R68, R93, R94, R95 ;  /* 0x0000005e5d447223 */ /* 0x000fc6000001005f */
[----:B------:R-:W-:Y:S01]  /*2a60*/  FFMA.FTZ R136, R42, R135, R136 ;  /* 0x000000872a887223 */ /* 0x000fe20000010088 */
        /* <DEDUP_REMOVED lines=22> */
[----:B------:R-:W-:Y:S01]  /*2bd0*/  FFMA.FTZ R81, R43, R68, R111 ;  /* 0x000000442b517223 */ /* 0x000fe2000001006f */
[----:B------:R-:W-:Y:S02]  /*2be0*/  MOV R68, UR24 ;  /* 0x0000001800447c02 */ /* 0x000fe40008000f00 */
[----:B------:R-:W-:Y:S01]  /*2bf0*/  FFMA.FTZ R149, R101, R148, R149 ;  /* 0x0000009465957223 */ /* 0x000fe20000010095 */
[----:B------:R-:W-:Y:S01]  /*2c00*/  FFMA.FTZ R81, R70, R81, R113 ;  /* 0x0000005146517223 */ /* 0x000fe20000010071 */
[----:B------:R-:W-:Y:S02]  /*2c10*/  @!P2 LEA R82, R82, R68, 0x3 ;  /* 0x000000445252a211 */ /* 0x000fe400078e18ff */
[----:B------:R-:W-:Y:S01]  /*2c20*/  FFMA.FTZ R150, R97, R149, R150 ;  /* 0x0000009561967223 */ /* 0x000fe20000010096 */
[----:B------:R-:W-:Y:S02]  /*2c30*/  FFMA.FTZ R81, R42, R81, R114 ;  /* 0x000000512a517223 */ /* 0x000fe40000010072 */
[----:B------:R0:W1:Y:S01]  /*2c40*/  @!P2 LDS.64 R78, [R82+0x45e0] ;  /* 0x0045e000524ea984 */ /* 0x0000620000000a00 */
[----:B------:R-:W-:-:S03]  /*2c50*/  FFMA.FTZ R151, R93, R150, R151 ;  /* 0x000000965d977223 */ /* 0x000fc60000010097 */
[----:B------:R0:W-:Y:S01]  /*2c60*/  STS.64 [R143+0x36e0], R80 ;  /* 0x0036e0508f007388 */ /* 0x0001e20000000a00 */
[----:B------:R-:W-:Y:S06]  /*2c70*/  BAR.SYNC.DEFER_BLOCKING 0x0 ;  /* 0x0000000000007b1d */ /* 0x000fec0000010000 */
[----:B------:R-:W-:Y:S05]  /*2c80*/  @P3 BRA `(.L_x_2426) ;  /* 0x0000000400203947 */ /* 0x000fea0003800000 */
[C---:B0-----:R-:W-:Y:S01]  /*2c90*/  IMAD R143, R67.reuse, 0x28, R68 ;  /* 0x00000028438f7824 */ /* 0x041fe200078e0244 */
[----:B------:R-:W-:Y:S01]  /*2ca0*/  UMOV UR24, 0xffffffff ;  /* 0xffffffff00187882 */ /* 0x000fe20000000000 */
[----:B------:R-:W-:-:S03]  /*2cb0*/  LOP3.LUT R157, R67, 0x1f, RZ, 0xc0, !PT ;  /* 0x0000001f439d7812 */ /* 0x000fc600078ec0ff */
[----:B------:R-:W-:Y:S01]  /*2cc0*/  LDS.64 R80, [R143+0x36f0] ;  /* 0x0036f0008f507984 */ /* 0x000fe20000000a00 */
[----:B------:R-:W-:-:S03]  /*2cd0*/  ISETP.NE.AND P3, PT, R157, 0x1f, PT ;  /* 0x0000001f9d00780c */ /* 0x000fc60003f65270 */
[----:B------:R-:W0:Y:S04]  /*2ce0*/  LDS.64 R82, [R143+0x36f8] ;  /* 0x0036f8008f527984 */ /* 0x000e280000000a00 */
[----:B------:R-:W2:Y:S04]  /*2cf0*/  LDS.64 R84, [R143+0x36e8] ;  /* 0x0036e8008f547984 */ /* 0x000ea80000000a00 */
[----:B------:R-:W3:Y:S01]  /*2d00*/  LDS.64 R86, [R143+0x36e0] ;  /* 0x0036e0008f567984 */ /* 0x000ee20000000a00 */
[C---:B0-----:R-:W-:Y:S01]  /*2d10*/  FMUL.FTZ R162, R80.reuse, R82 ;  /* 0x0000005250a27220 */ /* 0x041fe20000410000 */
[----:B------:R-:W-:-:S03]  /*2d20*/  FFMA.FTZ R163, R80, R83, R81 ;  /* 0x0000005350a37223 */ /* 0x000fc60000010051 */
[C---:B--2---:R-:W-:Y:S01]  /*2d30*/  FMUL.FTZ R162, R84.reuse, R162 ;  /* 0x000000a254a27220 */ /* 0x044fe20000410000 */
[----:B------:R-:W-:-:S03]  /*2d40*/  FFMA.FTZ R163, R84, R163, R85 ;  /* 0x000000a354a37223 */ /* 0x000fc60000010055 */
[C---:B---3--:R-:W-:Y:S01]  /*2d50*/  FMUL.FTZ R162, R86.reuse, R162 ;  /* 0x000000a256a27220 */ /* 0x048fe20000410000 */
[----:B------:R-:W-:Y:S01]  /*2d60*/  FFMA.FTZ R163, R86, R163, R87 ;  /* 0x000000a356a37223 */ /* 0x000fe20000010057 */
[----:B------:R-:W-:Y:S06]  /*2d70*/  BRA.DIV UR24, `(.L_x_2427) ;  /* 0x0000003a18407947 */ /* 0x000fec000b800000 */
[----:B------:R-:W0:Y:S01]  /*2d80*/  SHFL.DOWN PT, R86, R163, 0x1, 0x1f ;  /* 0x08201f00a3567f89 */ /* 0x000e2200000e0000 */
[C---:B------:R-:W-:Y:S02]  /*2d90*/  ISETP.GT.U32.AND P4, PT, R157.reuse, 0x1b, PT ;  /* 0x0000001b9d00780c */ /* 0x040fe40003f84070 */
[C---:B------:R-:W-:Y:S01]  /*2da0*/  ISETP.GT.U32.AND P5, PT, R157.reuse, 0x17, PT ;  /* 0x000000179d00780c */ /* 0x040fe20003fa4070 */
[----:B------:R-:W2:Y:S01]  /*2db0*/  SHFL.DOWN PT, R153, R162, 0x1, 0x1f ;  /* 0x08201f00a2997f89 */ /* 0x000ea200000e0000 */
[----:B------:R-:W-:Y:S02]  /*2dc0*/  ISETP.GT.U32.AND P6, PT, R157, 0xf, PT ;  /* 0x0000000f9d00780c */ /* 0x000fe40003fc4070 */
[----:B------:R-:W-:Y:S01]  /*2dd0*/  ISETP.NE.AND P2, PT, R67, 0x1f, PT ;  /* 0x0000001f4300780c */ /* 0x000fe20003f45270 */
[----:B0-----:R-:W-:Y:S01]  /*2de0*/  @P3 FFMA.FTZ R86, R162, R86, R163 ;  /* 0x00000056a2563223 */ /* 0x001fe200000100a3 */
[----:B--2---:R-:W-:-:S04]  /*2df0*/  @P3 FMUL.FTZ R153, R153, R162 ;  /* 0x000000a299993220 */ /* 0x004fc80000410000 */
[----:B------:R-:W-:Y:S02]  /*2e00*/  @P3 MOV R163, R86 ;  /* 0x0000005600a33202 */ /* 0x000fe40000000f00 */
[----:B------:R-:W-:-:S03]  /*2e10*/  @P3 MOV R162, R153 ;  /* 0x0000009900a23202 */ /* 0x000fc60000000f00 */
[----:B------:R-:W0:Y:S01]  /*2e20*/  SHFL.DOWN PT, R86, R163, 0x2, 0x1f ;  /* 0x08401f00a3567f89 */ /* 0x000e2200000e0000 */
[----:B------:R-:W-:-:S03]  /*2e30*/  ISETP.GT.U32.AND P3, PT, R157, 0x1d, PT ;  /* 0x0000001d9d00780c */ /* 0x000fc60003f64070 */
[----:B------:R-:W2:Y:S10]  /*2e40*/  SHFL.DOWN PT, R153, R162, 0x2, 0x1f ;  /* 0x08401f00a2997f89 */ /* 0x000eb400000e0000 */
[C---:B0-----:R-:W-:Y:S01]  /*2e50*/  @!P3 FFMA.FTZ R86, R162.reuse, R86, R163 ;  /* 0x00000056a256b223 */ /* 0x041fe200000100a3 */
[----:B--2---:R-:W-:-:S04]  /*2e60*/  @!P3 FMUL.FTZ R153, R162, R153 ;  /* 0x00000099a299b220 */ /* 0x004fc80000410000 */
[----:B------:R-:W-:Y:S02]  /*2e70*/  @!P3 MOV R163, R86 ;  /* 0x0000005600a3b202 */ /* 0x000fe40000000f00 */
[----:B------:R-:W-:-:S03]  /*2e80*/  @!P3 MOV R162, R153 ;  /* 0x0000009900a2b202 */ /* 0x000fc60000000f00 */
[----:B------:R-:W0:Y:S04]  /*2e90*/  SHFL.DOWN PT, R86, R163, 0x4, 0x1f ;  /* 0x08801f00a3567f89 */ /* 0x000e2800000e0000 */
[----:B------:R-:W2:Y:S01]  /*2ea0*/  SHFL.DOWN PT, R153, R162, 0x4, 0x1f ;  /* 0x08801f00a2997f89 */ /* 0x000ea200000e0000 */
        /* <DEDUP_REMOVED lines=16> */
[----:B------:R-:W-:Y:S04]  /*2fb0*/  SHFL.IDX PT, R153, R163, RZ, 0x1f ;  /* 0x00001fffa3997589 */ /* 0x000fe800000e0000 */
[----:B------:R-:W1:Y:S04]  /*2fc0*/  SHFL.IDX PT, R157, R162, RZ, 0x1f ;  /* 0x00001fffa29d7589 */ /* 0x000e6800000e0000 */
[----:B------:R-:W0:Y:S04]  /*2fd0*/  SHFL.DOWN PT, R162, R162, 0x1, 0x1f ;  /* 0x08201f00a2a27f89 */ /* 0x000e2800000e0000 */
[----:B------:R-:W2:Y:S01]  /*2fe0*/  SHFL.DOWN PT, R163, R163, 0x1, 0x1f ;  /* 0x08201f00a3a37f89 */ /* 0x000ea200000e0000 */
[-C--:B-1----:R-:W-:Y:S01]  /*2ff0*/  FFMA.FTZ R153, R79, R157.reuse, R153 ;  /* 0x0000009d4f997223 */ /* 0x082fe20000010099 */
[----:B------:R-:W-:-:S02]  /*3000*/  FMUL.FTZ R157, R78, R157 ;  /* 0x0000009d4e9d7220 */ /* 0x000fc40000410000 */
[----:B------:R-:W1:Y:S04]  /*3010*/  SHFL.IDX PT, R79, R79, RZ, 0x1f ;  /* 0x00001fff4f4f7589 */ /* 0x000e6800000e0000 */
[----:B0-----:R-:W3:Y:S02]  /*3020*/  SHFL.IDX PT, R78, R78, RZ, 0x1f ;  /* 0x00001fff4e4e7589 */ /* 0x001ee400000e0000 */
.L_x_2509:
[C---:B-12---:R-:W-:Y:S01]  /*3030*/  @P2 FFMA.FTZ R79, R162.reuse, R79, R163 ;  /* 0x0000004fa24f2223 */ /* 0x046fe200000100a3 */
        /* <DEDUP_REMOVED lines=13> */
.L_x_2426:
[----:B0-2---:R-:W2:Y:S01]  /*3110*/  LDL R82, [R1] ;  /* 0x0000000001527983 */ /* 0x005ea20000100800 */
[----:B------:R-:W-:Y:S05]  /*3120*/  WARPSYNC.ALL ;  /* 0x0000000000007948 */ /* 0x000fea0003800000 */
[----:B------:R-:W-:Y:S01]  /*3130*/  SHF.R.U32.HI R81, RZ, 0x2, R67 ;  /* 0x00000002ff517819 */ /* 0x000fe20000011643 */
[----:B------:R-:W-:Y:S01]  /*3140*/  FFMA.FTZ R121, R40, -R121, R135 ;  /* 0x8000007928797223 */ /* 0x000fe20000010087 */
[----:B------:R-:W-:Y:S01]  /*3150*/  ISETP.NE.AND P2, PT, R67, RZ, PT ;  /* 0x000000ff4300720c */ /* 0x000fe20003f45270 */
[----:B------:R-:W-:Y:S01]  /*3160*/  FFMA.FTZ R120, R92, -R120, R136 ;  /* 0x800000785c787223 */ /* 0x000fe20000010088 */
[----:B------:R-:W-:Y:S01]  /*3170*/  IADD3 R80, PT, PT, R81, R67, RZ ;  /* 0x0000004351507210 */ /* 0x000fe20007ffe0ff */
[----:B------:R-:W-:Y:S01]  /*3180*/  FFMA.FTZ R119, R41, -R119, R137 ;  /* 0x8000007729777223 */ /* 0x000fe20000010089 */
[----:B------:R-:W-:Y:S01]  /*3190*/  FFMA.FTZ R122, R91, -R122, R138 ;  /* 0x8000007a5b7a7223 */ /* 0x000fe2000001008a */
[----:B------:R-:W-:Y:S01]  /*31a0*/  FFMA.FTZ R123, R69, -R123, R139 ;  /* 0x8000007b457b7223 */ /* 0x000fe2000001008b */
[----:B------:R-:W-:Y:S01]  /*31b0*/  LEA R80, R80, R68, 0x3 ;  /* 0x0000004450507211 */ /* 0x000fe200078e18ff */
[----:B------:R-:W-:Y:S01]  /*31c0*/  BAR.SYNC.DEFER_BLOCKING 0x0 ;  /* 0x0000000000007b1d */ /* 0x000fe20000010000 */
[----:B------:R-:W-:Y:S01]  /*31d0*/  FFMA.FTZ R124, R90, -R124, R140 ;  /* 0x8000007c5a7c7223 */ /* 0x000fe2000001008c */
[----:B------:R-:W-:Y:S01]  /*31e0*/  FFMA.FTZ R125, R71, -R125, R141 ;  /* 0x8000007d477d7223 */ /* 0x000fe2000001008d */
[----:B------:R-:W-:Y:S01]  /*31f0*/  FFMA.FTZ R126, R89, -R126, R142 ;  /* 0x8000007e597e7223 */ /* 0x000fe2000001008e */
[----:B------:R-:W-:Y:S01]  /*3200*/  FFMA.FTZ R127, R72, -R127, R144 ;  /* 0x8000007f487f7223 */ /* 0x000fe20000010090 */
[----:B------:R-:W-:-:S03]  /*3210*/  FFMA.FTZ R128, R88, -R128, R145 ;  /* 0x8000008058807223 */ /* 0x000fc60000010091 */
[----:B------:R-:W0:Y:S01]  /*3220*/  S2UR UR24, SR_CTAID.X ;  /* 0x00000000001879c3 */ /* 0x000e220000002500 */
[----:B------:R-:W-:Y:S01]  /*3230*/  FFMA.FTZ R129, R73, -R129, R146 ;  /* 0x8000008149817223 */ /* 0x000fe20000010092 */
[----:B------:R-:W-:Y:S01]  /*3240*/  FFMA.FTZ R130, R77, -R130, R147 ;  /* 0x800000824d827223 */ /* 0x000fe20000010093 */
[----:B------:R-:W-:Y:S01]  /*3250*/  ULEA UR28, UR10, 0xfffff800, 0xb ;  /* 0xfffff8000a1c7891 */ /* 0x000fe2000f8e58ff */
[----:B------:R-:W-:Y:S01]  /*3260*/  FFMA.FTZ R131, R74, -R131, R148 ;  /* 0x800000834a837223 */ /* 0x000fe20000010094 */
[----:B------:R-:W-:Y:S01]  /*3270*/  FFMA.FTZ R132, R76, -R132, R149 ;  /* 0x800000844c847223 */ /* 0x000fe20000010095 */
[----:B------:R-:W-:Y:S01]  /*3280*/  FFMA.FTZ R133, R118, -R133, R150 ;  /* 0x8000008576857223 */ /* 0x000fe20000010096 */
[----:B------:R-:W-:Y:S01]  /*3290*/  FFMA.FTZ R134, R75, -R134, R151 ;  /* 0x800000864b867223 */ /* 0x000fe20000010097 */
[----:B------:R-:W-:Y:S01]  /*32a0*/  BSSY.RECONVERGENT B0, `(.L_x_2428) ;  /* 0x00000a6000007945 */ /* 0x000fe20003800200 */
[----:B------:R-:W3:Y:S02]  /*32b0*/  LDS R80, [R80+0x36e4] ;  /* 0x0036e40050507984 */ /* 0x000ee40000000800 */
[----:B---3--:R-:W-:-:S04]  /*32c0*/  FFMA.FTZ R47, R80, R47, R94 ;  /* 0x0000002f502f7223 */ /* 0x008fc8000001005e */
[----:B------:R-:W-:-:S04]  /*32d0*/  FFMA.FTZ R93, R93, R47, R95 ;  /* 0x0000002f5d5d7223 */ /* 0x000fc8000001005f */
[-C--:B------:R-:W-:Y:S01]  /*32e0*/  FFMA.FTZ R96, R97, R93.reuse, R96 ;  /* 0x0000005d61607223 */ /* 0x080fe20000010060 */
[----:B------:R-:W-:-:S03]  /*32f0*/  FMUL.FTZ R118, R118, R93 ;  /* 0x0000005d76767220 */ /* 0x000fc60000410000 */
[----:B------:R-:W-:-:S04]  /*3300*/  FFMA.FTZ R98, R101, R96, R98 ;  /* 0x0000006065627223 */ /* 0x000fc80000010062 */
[----:B------:R-:W-:Y:S01]  /*3310*/  FFMA.FTZ R99, R104, R98, R99 ;  /* 0x0000006268637223 */ /* 0x000fe20000010063 */
[----:B------:R-:W-:-:S03]  /*3320*/  LOP3.LUT R104, R67, UR28, RZ, 0xfc, !PT ;  /* 0x0000001c43687c12 */ /* 0x000fc6000f8efcff */
[----:B------:R-:W-:Y:S01]  /*3330*/  FFMA.FTZ R100, R108, R99, R100 ;  /* 0x000000636c647223 */ /* 0x000fe20000010064 */
[----:B------:R-:W-:Y:S01]  /*3340*/  IADD3 R104, PT, PT, -R104, UR48, RZ ;  /* 0x0000003068687c10 */ /* 0x000fe2000fffe1ff */
[----:B------:R-:W-:Y:S02]  /*3350*/  FMUL.FTZ R108, R98, UR29 ;  /* 0x0000001d626c7c20 */ /* 0x000fe40008410000 */
[----:B------:R-:W-:Y:S01]  /*3360*/  FFMA.FTZ R102, R112, R100, R102 ;  /* 0x0000006470667223 */ /* 0x000fe20000010066 */
[C---:B------:R-:W-:Y:S02]  /*3370*/  ISETP.GE.AND P6, PT, R104.reuse, 0x1, PT ;  /* 0x000000016800780c */ /* 0x040fe40003fc6270 */
[C---:B------:R-:W-:Y:S01]  /*3380*/  ISETP.GE.AND P4, PT, R104.reuse, 0x101, PT ;  /* 0x000001016800780c */ /* 0x040fe20003f86270 */
[----:B------:R-:W-:Y:S01]  /*3390*/  FFMA.FTZ R103, R115, R102, R103 ;  /* 0x0000006673677223 */ /* 0x000fe20000010067 */
[----:B------:R-:W-:-:S03]  /*33a0*/  ISETP.GE.AND P5, PT, R104, 0x181, PT ;  /* 0x000001816800780c */ /* 0x000fc60003fa6270 */
[----:B------:R-:W-:-:S04]  /*33b0*/  FFMA.FTZ R105, R116, R103, R105 ;  /* 0x0000006774697223 */ /* 0x000fc80000010069 */
[-C--:B------:R-:W-:Y:S01]  /*33c0*/  FFMA.FTZ R106, R117, R105.reuse, R106 ;  /* 0x00000069756a7223 */ /* 0x080fe2000001006a */
[----:B------:R-:W-:-:S03]  /*33d0*/  FMUL.FTZ R101, R5, R105 ;  /* 0x0000006905657220 */ /* 0x000fc60000410000 */
[----:B------:R-:W-:Y:S01]  /*33e0*/  FFMA.FTZ R46, R46, R106, R107 ;  /* 0x0000006a2e2e7223 */ /* 0x000fe2000001006b */
[----:B------:R-:W-:-:S03]  /*33f0*/  FMUL.FTZ R107, R12, R103 ;  /* 0x000000670c6b7220 */ /* 0x000fc60000410000 */
[----:B------:R-:W-:-:S04]  /*3400*/  FFMA.FTZ R109, R45, R46, R109 ;  /* 0x0000002e2d6d7223 */ /* 0x000fc8000001006d */
[-C--:B------:R-:W-:Y:S01]  /*3410*/  FFMA.FTZ R110, R44, R109.reuse, R110 ;  /* 0x0000006d2c6e7223 */ /* 0x080fe2000001006e */
[----:B------:R-:W-:-:S03]  /*3420*/  FMUL.FTZ R95, R14, R109 ;  /* 0x0000006d0e5f7220 */ /* 0x000fc60000410000 */
[----:B------:R-:W-:Y:S01]  /*3430*/  FMUL.FTZ R87, R7, R110 ;  /* 0x0000006e07577220 */ /* 0x000fe20000410000 */
[----:B------:R-:W-:Y:S01]  /*3440*/  FMUL.FTZ R97, R62, R95 ;  /* 0x0000005f3e617220 */ /* 0x000fe20000410000 */
[----:B--2---:R-:W-:Y:S01]  /*3450*/  FFMA.FTZ R135, R82, R135, RZ ;  /* 0x0000008752877223 */ /* 0x004fe200000100ff */
[----:B------:R-:W-:-:S03]  /*3460*/  SHF.L.U32 R82, R67, 0x4, RZ ;  /* 0x0000000443527819 */ /* 0x000fc600000006ff */
        /* <DEDUP_REMOVED lines=11> */
[----:B------:R-:W-:Y:S01]  /*3520*/  FFMA.FTZ R80, R43, R110, R111 ;  /* 0x0000006e2b507223 */ /* 0x000fe2000001006f */
[----:B------:R-:W-:Y:S02]  /*3530*/  LEA.HI R43, R67, R82, RZ, 0x1f ;  /* 0x00000052432b7211 */ /* 0x000fe400078ff8ff */
[----:B------:R-:W-:Y:S01]  /*3540*/  FFMA.FTZ R45, R54, R148, R45 ;  /* 0x00000094362d7223 */ /* 0x000fe2000001002d */
[-C--:B------:R-:W-:Y:S01]  /*3550*/  FFMA.FTZ R113, R70, R80.reuse, R113 ;  /* 0x0000005046717223 */ /* 0x080fe20000010071 */
[----:B------:R-:W-:Y:S02]  /*3560*/  FMUL.FTZ R86, R15, R80 ;  /* 0x000000500f567220 */ /* 0x000fe40000410000 */
[----:B------:R-:W-:Y:S01]  /*3570*/  FFMA.FTZ R44, R18, R149, R45 ;  /* 0x00000095122c7223 */ /* 0x000fe2000001002d */
[----:B------:R-:W-:Y:S01]  /*3580*/  MOV R45, UR8 ;  /* 0x00000008002d7c02 */ /* 0x000fe20008000f00 */
[-C--:B------:R-:W-:Y:S01]  /*3590*/  FFMA.FTZ R83, R42, R113.reuse, R114 ;  /* 0x000000712a537223 */ /* 0x080fe20000010072 */
[----:B------:R-:W-:Y:S01]  /*35a0*/  FMUL.FTZ R84, R8, R113 ;  /* 0x0000007108547220 */ /* 0x000fe20000410000 */
[----:B------:R-:W-:Y:S01]  /*35b0*/  FFMA.FTZ R70, R53, R150, R44 ;  /* 0x0000009635467223 */ /* 0x000fe2000001002c */
[-C--:B------:R-:W-:Y:S01]  /*35c0*/  @!P2 LEA R94, R45, R68.reuse, 0x3 ;  /* 0x000000442d5ea211 */ /* 0x080fe200078e18ff */
[----:B------:R-:W-:Y:S01]  /*35d0*/  FMUL.FTZ R42, R16, R83 ;  /* 0x00000053102a7220 */ /* 0x000fe20000410000 */
[----:B------:R-:W-:Y:S01]  /*35e0*/  LEA R45, R43, R68, 0x2 ;  /* 0x000000442b2d7211 */ /* 0x000fe200078e10ff */
[----:B------:R-:W-:Y:S01]  /*35f0*/  FMUL.FTZ R85, R63, R86 ;  /* 0x000000563f557220 */ /* 0x000fe20000410000 */
[----:B------:R-:W-:Y:S01]  /*3600*/  LEA.HI R43, R82, R82, RZ, 0x1b ;  /* 0x00000052522b7211 */ /* 0x000fe200078fd8ff */
[----:B------:R-:W-:Y:S01]  /*3610*/  FMUL.FTZ R44, R64, R42 ;  /* 0x0000002a402c7220 */ /* 0x000fe20000410000 */
[----:B-1----:R1:W-:Y:S01]  /*3620*/  @!P2 STS.64 [R94+0x45e0], R78 ;  /* 0x0045e04e5e00a388 */ /* 0x0023e20000000a00 */
[----:B------:R-:W-:Y:S01]  /*3630*/  FFMA.FTZ R70, R17, R151, R70 ;  /* 0x0000009711467223 */ /* 0x000fe20000010046 */
[----:B------:R-:W-:Y:S01]  /*3640*/  LEA R82, R43, R68, 0x2 ;  /* 0x000000442b527211 */ /* 0x000fe200078e10ff */
[----:B------:R-:W-:Y:S01]  /*3650*/  FFMA.FTZ R43, R121, R42, RZ ;  /* 0x0000002a792b7223 */ /* 0x000fe200000100ff */
[----:B------:R2:W-:Y:S03]  /*3660*/  STS [R45+0x1090], R44 ;  /* 0x0010902c2d007388 */ /* 0x0005e60000000800 */
[-C--:B------:R-:W-:Y:S01]  /*3670*/  FFMA.FTZ R42, R120, R84.reuse, R43 ;  /* 0x00000054782a7223 */ /* 0x080fe2000001002b */
[----:B------:R-:W-:Y:S01]  /*3680*/  FMUL.FTZ R43, R49, R84 ;  /* 0x00000054312b7220 */ /* 0x000fe20000410000 */
[----:B------:R3:W-:Y:S01]  /*3690*/  STS [R82+0x1098], R85 ;  /* 0x0010985552007388 */ /* 0x0007e20000000800 */
[----:B------:R-:W-:Y:S01]  /*36a0*/  FMUL.FTZ R84, R9, R93 ;  /* 0x0000005d09547220 */ /* 0x000fe20000410000 */
[-C--:B-1----:R-:W-:Y:S01]  /*36b0*/  FMUL.FTZ R79, R36, R87.reuse ;  /* 0x00000057244f7220 */ /* 0x082fe20000410000 */
[----:B------:R-:W-:Y:S01]  /*36c0*/  FMUL.FTZ R78, R13, R106 ;  /* 0x0000006a0d4e7220 */ /* 0x000fe20000410000 */
[----:B--2---:R-:W-:Y:S01]  /*36d0*/  FFMA.FTZ R45, R119, R86, R42 ;  /* 0x00000056772d7223 */ /* 0x004fe2000001002a */
[----:B------:R-:W-:Y:S01]  /*36e0*/  FMUL.FTZ R44, R6, R46 ;  /* 0x0000002e062c7220 */ /* 0x000fe20000410000 */
[----:B------:R1:W-:Y:S01]  /*36f0*/  STS [R82+0x1094], R43 ;  /* 0x0010942b52007388 */ /* 0x0003e20000000800 */
[----:B------:R-:W-:Y:S01]  /*3700*/  FMUL.FTZ R86, R11, R100 ;  /* 0x000000640b567220 */ /* 0x000fe20000410000 */
[----:B------:R-:W-:Y:S01]  /*3710*/  FFMA.FTZ R42, R122, R87, R45 ;  /* 0x000000577a2a7223 */ /* 0x000fe2000001002d */
[----:B------:R-:W-:Y:S01]  /*3720*/  FMUL.FTZ R45, R31, R44 ;  /* 0x0000002c1f2d7220 */ /* 0x000fe20000410000 */
[----:B------:R2:W-:Y:S01]  /*3730*/  STS [R82+0x109c], R79 ;  /* 0x00109c4f52007388 */ /* 0x0005e20000000800 */
[----:B------:R-:W-:Y:S01]  /*3740*/  FMUL.FTZ R87, R61, R78 ;  /* 0x0000004e3d577220 */ /* 0x000fe20000410000 */
[----:B------:R-:W-:Y:S01]  /*3750*/  FFMA.FTZ R95, R123, R95, R42 ;  /* 0x0000005f7b5f7223 */ /* 0x000fe2000001002a */
[----:B---3--:R-:W-:Y:S01]  /*3760*/  FMUL.FTZ R85, R26, R101 ;  /* 0x000000651a557220 */ /* 0x008fe20000410000 */
[----:B------:R3:W-:Y:S01]  /*3770*/  STS [R82+0x10a4], R45 ;  /* 0x0010a42d52007388 */ /* 0x0007e20000000800 */
[----:B------:R-:W-:Y:S01]  /*3780*/  FMUL.FTZ R94, R3, R99 ;  /* 0x00000063035e7220 */ /* 0x000fe20000410000 */
[----:B------:R-:W-:Y:S01]  /*3790*/  FFMA.FTZ R44, R124, R44, R95 ;  /* 0x0000002c7c2c7223 */ /* 0x000fe2000001005f */
[----:B-1----:R-:W0:Y:S01]  /*37a0*/  LDC.64 R42, c[0x0][0x4b8] ;  /* 0x00012e00ff2a7b82 */ /* 0x002e220000000a00 */
[----:B------:R-:W-:Y:S01]  /*37b0*/  FMUL.FTZ R95, R60, R107 ;  /* 0x0000006b3c5f7220 */ /* 0x000fe20000410000 */
[----:B------:R1:W-:Y:S01]  /*37c0*/  STS [R82+0x10a8], R87 ;  /* 0x0010a85752007388 */ /* 0x0003e20000000800 */
[----:B--2---:R-:W-:Y:S01]  /*37d0*/  FFMA.FTZ R79, R125, R78, R44 ;  /* 0x0000004e7d4f7223 */ /* 0x004fe2000001002c */
[----:B------:R-:W-:Y:S01]  /*37e0*/  FMUL.FTZ R78, R10, R98 ;  /* 0x000000620a4e7220 */ /* 0x000fe20000410000 */
[----:B------:R-:W-:Y:S01]  /*37f0*/  FMUL.FTZ R111, R57, R84 ;  /* 0x00000054396f7220 */ /* 0x000fe20000410000 */
[----:B------:R2:W-:Y:S01]  /*3800*/  STS [R82+0x10ac], R85 ;  /* 0x0010ac5552007388 */ /* 0x0005e20000000800 */
[----:B------:R-:W-:Y:S01]  /*3810*/  FFMA.FTZ R44, R126, R101, R79 ;  /* 0x000000657e2c7223 */ /* 0x000fe2000001004f */
[----:B------:R-:W-:Y:S01]  /*3820*/  FMUL.FTZ R79, R4, R102 ;  /* 0x00000066044f7220 */ /* 0x000fe20000410000 */
[----:B------:R-:W-:Y:S01]  /*3830*/  FMUL.FTZ R101, R58, R78 ;  /* 0x0000004e3a657220 */ /* 0x000fe20000410000 */
[----:B------:R4:W-:Y:S01]  /*3840*/  STS [R82+0x10b0], R95 ;  /* 0x0010b05f52007388 */ /* 0x0009e20000000800 */
[----:B------:R-:W-:Y:S01]  /*3850*/  FFMA.FTZ R107, R127, R107, R44 ;  /* 0x0000006b7f6b7223 */ /* 0x000fe2000001002c */
[-C--:B---3--:R-:W-:Y:S01]  /*3860*/  FMUL.FTZ R45, R24, R79.reuse ;  /* 0x0000004f182d7220 */ /* 0x088fe20000410000 */
[----:B-1----:R-:W-:Y:S01]  /*3870*/  FMUL.FTZ R87, R59, R86 ;  /* 0x000000563b577220 */ /* 0x002fe20000410000 */
[----:B------:R1:W-:Y:S01]  /*3880*/  STS [R82+0x10a0], R97 ;  /* 0x0010a06152007388 */ /* 0x0003e20000000800 */
[----:B------:R-:W-:Y:S01]  /*3890*/  FFMA.FTZ R44, R128, R79, R107 ;  /* 0x0000004f802c7223 */ /* 0x000fe2000001006b */
[----:B--2---:R-:W-:-:S02]  /*38a0*/  FMUL.FTZ R85, R0, R47 ;  /* 0x0000002f00557220 */ /* 0x004fc40000410000 */
[----:B------:R2:W-:Y:S01]  /*38b0*/  STS [R82+0x10b4], R45 ;  /* 0x0010b42d52007388 */ /* 0x0005e20000000800 */
[----:B------:R-:W-:Y:S01]  /*38c0*/  FFMA.FTZ R79, R129, R86, R44 ;  /* 0x00000056814f7223 */ /* 0x000fe2000001002c */
[----:B------:R-:W-:Y:S01]  /*38d0*/  MOV R44, R67 ;  /* 0x00000043002c7202 */ /* 0x000fe20000000f00 */
[----:B----4-:R-:W-:Y:S01]  /*38e0*/  FMUL.FTZ R95, R2, R96 ;  /* 0x00000060025f7220 */ /* 0x010fe20000410000 */
[----:B------:R3:W-:Y:S01]  /*38f0*/  STS [R82+0x10b8], R87 ;  /* 0x0010b85752007388 */ /* 0x0007e20000000800 */
[-C--:B-1----:R-:W-:Y:S02]  /*3900*/  FMUL.FTZ R97, R23, R94.reuse ;  /* 0x0000005e17617220 */ /* 0x082fe40000410000 */
[----:B------:R-:W-:Y:S01]  /*3910*/  FMUL.FTZ R107, R22, R95 ;  /* 0x0000005f166b7220 */ /* 0x000fe20000410000 */
[----:B------:R-:W-:Y:S01]  /*3920*/  FFMA.FTZ R94, R130, R94, R79 ;  /* 0x0000005e825e7223 */ /* 0x000fe2000001004f */
[----:B------:R-:W-:Y:S01]  /*3930*/  MOV R79, UR40 ;  /* 0x00000028004f7c02 */ /* 0x000fe20008000f00 */
[----:B------:R1:W-:Y:S01]  /*3940*/  STS [R82+0x10c0], R101 ;  /* 0x0010c06552007388 */ /* 0x0003e20000000800 */
[----:B--2---:R-:W-:Y:S01]  /*3950*/  MOV R45, RZ ;  /* 0x000000ff002d7202 */ /* 0x004fe20000000f00 */
[----:B---3--:R-:W-:-:S02]  /*3960*/  FMUL.FTZ R87, R20, R85 ;  /* 0x0000005514577220 */ /* 0x008fc40000410000 */
[----:B------:R-:W-:Y:S01]  /*3970*/  STS [R82+0x10bc], R97 ;  /* 0x0010bc6152007388 */ /* 0x000fe20000000800 */
[----:B0-----:R-:W-:-:S03]  /*3980*/  IMAD.WIDE.U32 R44, R42, UR24, R44 ;  /* 0x000000182a2c7c25 */ /* 0x001fc6000f8e002c */
[----:B------:R-:W-:Y:S01]  /*3990*/  STS [R82+0x10c4], R107 ;  /* 0x0010c46b52007388 */ /* 0x000fe20000000800 */
[----:B------:R-:W-:Y:S01]  /*39a0*/  IMAD R45, R43, UR24, R45 ;  /* 0x000000182b2d7c24 */ /* 0x000fe2000f8e022d */
[----:B------:R-:W-:Y:S01]  /*39b0*/  USHF.R.S32.HI UR24, URZ, 0x1f, UR9 ;  /* 0x0000001fff187899 */ /* 0x000fe20008011409 */
[----:B------:R-:W-:Y:S01]  /*39c0*/  FFMA.FTZ R43, R131, R78, R94 ;  /* 0x0000004e832b7223 */ /* 0x000fe2000001005e */
[----:B------:R-:W-:Y:S01]  /*39d0*/  STS [R82+0x10c8], R111 ;  /* 0x0010c86f52007388 */ /* 0x000fe20000000800 */
[----:B------:R-:W-:Y:S01]  /*39e0*/  IMAD.WIDE.U32 R44, R79, UR9, R44 ;  /* 0x000000094f2c7c25 */ /* 0x000fe2000f8e002c */
[----:B------:R-:W-:-:S03]  /*39f0*/  UIMAD UR24, UR24, UR40, URZ ;  /* 0x00000028181872a4 */ /* 0x000fc6000f8e02ff */
[----:B------:R-:W-:Y:S01]  /*3a00*/  FMUL.FTZ R78, R93, UR29 ;  /* 0x0000001d5d4e7c20 */ /* 0x000fe20008410000 */
[----:B------:R0:W-:Y:S01]  /*3a10*/  STS [R82+0x10cc], R87 ;  /* 0x0010cc5752007388 */ /* 0x0001e20000000800 */
[----:B------:R-:W-:Y:S01]  /*3a20*/  FFMA.FTZ R86, R132, R95, R43 ;  /* 0x0000005f84567223 */ /* 0x000fe2000001002b */
[----:B------:R-:W-:Y:S01]  /*3a30*/  UIMAD UR24, UR9, UR41, UR24 ;  /* 0x00000029091872a4 */ /* 0x000fe2000f8e0218 */
[----:B------:R-:W-:Y:S01]  /*3a40*/  IADD3 R42, P3, PT, R44, UR28, RZ ;  /* 0x0000001c2c2a7c10 */ /* 0x000fe2000ff7e0ff */
[C---:B------:R-:W-:Y:S01]  /*3a50*/  FMUL.FTZ R78, R133.reuse, R78 ;  /* 0x0000004e854e7220 */ /* 0x040fe20000410000 */
[----:B------:R-:W-:Y:S01]  /*3a60*/  FFMA.FTZ R133, R133, R84, R86 ;  /* 0x0000005485857223 */ /* 0x000fe20000010056 */
[----:B------:R-:W-:Y:S01]  /*3a70*/  IADD3 R44, PT, PT, R67, 0x80, RZ ;  /* 0x00000080432c7810 */ /* 0x000fe20007ffe0ff */
[----:B------:R-:W-:Y:S01]  /*3a80*/  FMUL.FTZ R79, R75, R47 ;  /* 0x0000002f4b4f7220 */ /* 0x000fe20000410000 */
[----:B------:R-:W-:Y:S01]  /*3a90*/  IADD3.X R43, PT, PT, R45, UR24, RZ, P3, !PT ;  /* 0x000000182d2b7c10 */ /* 0x000fe20009ffe4ff */
[----:B------:R-:W-:Y:S01]  /*3aa0*/  FMUL.FTZ R95, R47, UR29 ;  /* 0x0000001d2f5f7c20 */ /* 0x000fe20008410000 */
[----:B------:R-:W-:Y:S01]  /*3ab0*/  MOV R45, UR42 ;  /* 0x0000002a002d7c02 */ /* 0x000fe20008000f00 */
[----:B------:R-:W-:Y:S01]  /*3ac0*/  FFMA.FTZ R75, R134, R85, R133 ;  /* 0x00000055864b7223 */ /* 0x000fe20000010085 */
[----:B------:R-:W-:Y:S01]  /*3ad0*/  LEA.HI R47, R44, R67, RZ, 0x1b ;  /* 0x000000432c2f7211 */ /* 0x000fe200078fd8ff */
[----:B-1----:R-:W-:Y:S01]  /*3ae0*/  FMUL.FTZ R101, R76, R96 ;  /* 0x000000604c657220 */ /* 0x002fe20000410000 */
[----:B------:R-:W-:Y:S01]  /*3af0*/  MOV R85, UR43 ;  /* 0x0000002b00557c02 */ /* 0x000fe20008000f00 */
[----:B------:R-:W-:Y:S01]  /*3b00*/  IMAD.WIDE.U32 R44, R45, UR8, R42 ;  /* 0x000000082d2c7c25 */ /* 0x000fe2000f8e002a */
[----:B0-----:R-:W-:-:S03]  /*3b10*/  IADD3 R82, PT, PT, R67, 0x100, RZ ;  /* 0x0000010043527810 */ /* 0x001fc60007ffe0ff */
[----:B------:R-:W-:Y:S01]  /*3b20*/  FMUL.FTZ R107, R96, UR29 ;  /* 0x0000001d606b7c20 */ /* 0x000fe20008410000 */
[-C--:B------:R-:W-:Y:S01]  /*3b30*/  LEA R47, R47, R68.reuse, 0x2 ;  /* 0x000000442f2f7211 */ /* 0x080fe200078e10ff */
[----:B------:R-:W-:Y:S01]  /*3b40*/  BAR.SYNC.DEFER_BLOCKING 0x0 ;  /* 0x0000000000007b1d */ /* 0x000fe20000010000 */
[----:B------:R-:W-:Y:S01]  /*3b50*/  IMAD R43, R85, UR8, R45 ;  /* 0x00000008552b7c24 */ /* 0x000fe2000f8e022d */
[----:B------:R-:W-:Y:S01]  /*3b60*/  LEA R42, P3, R44, UR44, 0x2 ;  /* 0x0000002c2c2a7c11 */ /* 0x000fe2000f8610ff */
[----:B------:R-:W-:Y:S01]  /*3b70*/  FMUL.FTZ R95, R134, R95 ;  /* 0x0000005f865f7220 */ /* 0x000fe20000410000 */
[----:B------:R-:W-:Y:S01]  /*3b80*/  IADD3 R84, PT, PT, R67, 0x180, RZ ;  /* 0x0000018043547810 */ /* 0x000fe20007ffe0ff */
[----:B------:R-:W-:Y:S01]  /*3b90*/  FMUL.FTZ R97, R99, UR29 ;  /* 0x0000001d63617c20 */ /* 0x000fe20008410000 */
[-C--:B------:R-:W-:Y:S01]  /*3ba0*/  LEA.HI R45, R82, R67.reuse, RZ, 0x1b ;  /* 0x00000043522d7211 */ /* 0x080fe200078fd8ff */
[----:B------:R-:W-:Y:S01]  /*3bb0*/  FMUL.FTZ R96, R100, UR29 ;  /* 0x0000001d64607c20 */ /* 0x000fe20008410000 */
[----:B------:R-:W-:Y:S01]  /*3bc0*/  LEA.HI.X R43, R44, UR45, R43, 0x2, P3 ;  /* 0x0000002d2c2b7c11 */ /* 0x000fe200098f142b */
[----:B------:R-:W-:Y:S01]  /*3bd0*/  FMUL.FTZ R93, R102, UR29 ;  /* 0x0000001d665d7c20 */ /* 0x000fe20008410000 */
[----:B------:R-:W-:Y:S01]  /*3be0*/  LEA.HI R115, R84, R67, RZ, 0x1b ;  /* 0x0000004354737211 */ /* 0x000fe200078fd8ff */
[----:B------:R-:W-:Y:S01]  /*3bf0*/  FMUL.FTZ R94, R103, UR29 ;  /* 0x0000001d675e7c20 */ /* 0x000fe20008410000 */
[----:B------:R-:W-:Y:S01]  /*3c00*/  LEA R112, R45, R68, 0x2 ;  /* 0x000000442d707211 */ /* 0x000fe200078e10ff */
        /* <DEDUP_REMOVED lines=8> */
[----:B------:R0:W1:Y:S02]  /*3c90*/  LDS R111, [R47+0x1290] ;  /* 0x001290002f6f7984 */ /* 0x0000640000000800 */
[----:B0-----:R-:W-:Y:S01]  /*3ca0*/  FMUL.FTZ R47, R113, UR29 ;  /* 0x0000001d712f7c20 */ /* 0x001fe20008410000 */
[----:B------:R-:W-:Y:S06]  /*3cb0*/  @!P6 BRA `(.L_x_2429) ;  /* 0x000000000010e947 */ /* 0x000fec0003800000 */
[----:B------:R-:W-:-:S04]  /*3cc0*/  LEA.HI R117, R67, R67, RZ, 0x1b ;  /* 0x0000004343757211 */ /* 0x000fc800078fd8ff */
[----:B------:R-:W-:-:S06]  /*3cd0*/  LEA R117, R117, R68, 0x2 ;  /* 0x0000004475757211 */ /* 0x000fcc00078e10ff */
[----:B------:R-:W0:Y:S04]  /*3ce0*/  LDS R117, [R117+0x1090] ;  /* 0x0010900075757984 */ /* 0x000e280000000800 */
[----:B0-----:R0:W-:Y:S02]  /*3cf0*/  REDG.E.ADD.F32.FTZ.RN.STRONG.GPU desc[UR26][R42.64], R117 ;  /* 0x000000752a0079a6 */ /* 0x0011e4000c12f31a */
.L_x_2429:
[----:B------:R-:W-:Y:S05]  /*3d00*/  BSYNC.RECONVERGENT B0 ;  /* 0x0000000000007941 */ /* 0x000fea0003800200 */
.L_x_2428:
[----:B------:R-:W-:Y:S04]  /*3d10*/  BSSY.RECONVERGENT B0, `(.L_x_2430) ;  /* 0x0000003000007945 */ /* 0x000fe80003800200 */
[----:B------:R-:W-:Y:S05]  /*3d20*/  @!P3 BRA `(.L_x_2431) ;  /* 0x000000000004b947 */ /* 0x000fea0003800000 */
[----:B-1----:R2:W-:Y:S02]  /*3d30*/  REDG.E.ADD.F32.FTZ.RN.STRONG.GPU desc[UR26][R42.64+0x200], R111 ;  /* 0x0002006f2a0079a6 */ /* 0x0025e4000c12f31a */
.L_x_2431:
[----:B------:R-:W-:Y:S05]  /*3d40*/  BSYNC.RECONVERGENT B0 ;  /* 0x0000000000007941 */ /* 0x000fea0003800200 */
.L_x_2430:
[----:B-12---:R1:W2:Y:S01]  /*3d50*/  LDS R111, [R112+0x1490] ;  /* 0x00149000706f7984 */ /* 0x0062a20000000800 */
[----:B------:R-:W-:Y:S01]  /*3d60*/  BSSY.RECONVERGENT B0, `(.L_x_2432) ;  /* 0x0000004000007945 */ /* 0x000fe20003800200 */
[----:B------:R-:W-:-:S03]  /*3d70*/  LEA R115, R115, R68, 0x2 ;  /* 0x0000004473737211 */ /* 0x000fc600078e10ff */
[----:B------:R-:W-:Y:S05]  /*3d80*/  @!P4 BRA `(.L_x_2433) ;  /* 0x000000000004c947 */ /* 0x000fea0003800000 */
[----:B--2---:R3:W-:Y:S02]  /*3d90*/  REDG.E.ADD.F32.FTZ.RN.STRONG.GPU desc[UR26][R42.64+0x400], R111 ;  /* 0x0004006f2a0079a6 */ /* 0x0047e4000c12f31a */
.L_x_2433:
[----:B------:R-:W-:Y:S05]  /*3da0*/  BSYNC.RECONVERGENT B0 ;  /* 0x0000000000007941 */ /* 0x000fea0003800200 */
.L_x_2432:
[----:B--23--:R2:W3:Y:S01]  /*3db0*/  LDS R111, [R115+0x1690] ;  /* 0x00169000736f7984 */ /* 0x00c4e20000000800 */
[----:B------:R-:W-:Y:S01]  /*3dc0*/  BSSY.RECONVERGENT B0, `(.L_x_2434) ;  /* 0x0000005000007945 */ /* 0x000fe20003800200 */
[C---:B------:R-:W-:Y:S02]  /*3dd0*/  IADD3 R76, PT, PT, R67.reuse, 0x200, RZ ;  /* 0x00000200434c7810 */ /* 0x040fe40007ffe0ff */
[----:B-1----:R-:W-:Y:S01]  /*3de0*/  IADD3 R112, PT, PT, R67, 0x280, RZ ;  /* 0x0000028043707810 */ /* 0x002fe20007ffe0ff */
[----:B------:R-:W-:Y:S06]  /*3df0*/  @!P5 BRA `(.L_x_2435) ;  /* 0x000000000004d947 */ /* 0x000fec0003800000 */
[----:B---3--:R1:W-:Y:S02]  /*3e00*/  REDG.E.ADD.F32.FTZ.RN.STRONG.GPU desc[UR26][R42.64+0x600], R111 ;  /* 0x0006006f2a0079a6 */ /* 0x0083e4000c12f31a */
.L_x_2435:
[----:B------:R-:W-:Y:S05]  /*3e10*/  BSYNC.RECONVERGENT B0 ;  /* 0x0000000000007941 */ /* 0x000fea0003800200 */
.L_x_2434:
[-C--:B-1-3--:R-:W-:Y:S01]  /*3e20*/  LEA.HI R111, R76, R67.reuse, RZ, 0x1b ;  /* 0x000000434c6f7211 */ /* 0x08afe200078fd8ff */
[----:B------:R-:W-:Y:S01]  /*3e30*/  BSSY.RECONVERGENT B0, `(.L_x_2436) ;  /* 0x000000e000007945 */ /* 0x000fe20003800200 */
[----:B------:R-:W-:Y:S02]  /*3e40*/  ISETP.GE.AND P6, PT, R104, 0x201, PT ;  /* 0x000002016800780c */ /* 0x000fe40003fc6270 */
[----:B------:R-:W-:Y:S02]  /*3e50*/  LEA R111, R111, R68, 0x2 ;  /* 0x000000446f6f7211 */ /* 0x000fe400078e10ff */
[----:B------:R-:W-:Y:S02]  /*3e60*/  IADD3 R114, PT, PT, R67, 0x300, RZ ;  /* 0x0000030043727810 */ /* 0x000fe40007ffe0ff */
[-C--:B--2---:R-:W-:Y:S02]  /*3e70*/  LEA.HI R115, R112, R67.reuse, RZ, 0x1b ;  /* 0x0000004370737211 */ /* 0x084fe400078fd8ff */
[----:B------:R-:W1:Y:S01]  /*3e80*/  LDS R111, [R111+0x1890] ;  /* 0x001890006f6f7984 */ /* 0x000e620000000800 */
[----:B0-----:R-:W-:-:S02]  /*3e90*/  LEA.HI R117, R114, R67, RZ, 0x1b ;  /* 0x0000004372757211 */ /* 0x001fc400078fd8ff */
[----:B------:R-:W-:Y:S02]  /*3ea0*/  IADD3 R112, PT, PT, R67, 0x380, RZ ;  /* 0x0000038043707810 */ /* 0x000fe40007ffe0ff */
[----:B------:R-:W-:Y:S02]  /*3eb0*/  LEA R114, R115, R68, 0x2 ;  /* 0x0000004473727211 */ /* 0x000fe400078e10ff */
[C---:B------:R-:W-:Y:S02]  /*3ec0*/  ISETP.GE.AND P3, PT, R104.reuse, 0x281, PT ;  /* 0x000002816800780c */ /* 0x040fe40003f66270 */
[C---:B------:R-:W-:Y:S02]  /*3ed0*/  ISETP.GE.AND P4, PT, R104.reuse, 0x301, PT ;  /* 0x000003016800780c */ /* 0x040fe40003f86270 */
[----:B------:R-:W-:Y:S01]  /*3ee0*/  ISETP.GE.AND P5, PT, R104, 0x381, PT ;  /* 0x000003816800780c */ /* 0x000fe20003fa6270 */
[----:B------:R-:W-:-:S12]  /*3ef0*/  @!P6 BRA `(.L_x_2437) ;  /* 0x000000000004e947 */ /* 0x000fd80003800000 */
[----:B-1----:R0:W-:Y:S02]  /*3f00*/  REDG.E.ADD.F32.FTZ.RN.STRONG.GPU desc[UR26][R42.64+0x800], R111 ;  /* 0x0008006f2a0079a6 */ /* 0x0021e4000c12f31a */
.L_x_2437:
[----:B------:R-:W-:Y:S05]  /*3f10*/  BSYNC.RECONVERGENT B0 ;  /* 0x0000000000007941 */ /* 0x000fea0003800200 */
.L_x_2436:
[----:B01----:R0:W1:Y:S01]  /*3f20*/  LDS R111, [R114+0x1a90] ;  /* 0x001a9000726f7984 */ /* 0x0030620000000800 */
[----:B------:R-:W-:Y:S01]  /*3f30*/  BSSY.RECONVERGENT B0, `(.L_x_2438) ;  /* 0x0000005000007945 */ /* 0x000fe20003800200 */
[----:B------:R-:W-:Y:S02]  /*3f40*/  LEA.HI R115, R112, R67, RZ, 0x1b ;  /* 0x0000004370737211 */ /* 0x000fe400078fd8ff */
[----:B------:R-:W-:Y:S01]  /*3f50*/  LEA R117, R117, R68, 0x2 ;  /* 0x0000004475757211 */ /* 0x000fe200078e10ff */
[----:B------:R-:W-:Y:S06]  /*3f60*/  @!P3 BRA `(.L_x_2439) ;  /* 0x000000000004b947 */ /* 0x000fec0003800000 */
[----:B-1----:R2:W-:Y:S02]  /*3f70*/  REDG.E.ADD.F32.FTZ.RN.STRONG.GPU desc[UR26][R42.64+0xa00], R111 ;  /* 0x000a006f2a0079a6 */ /* 0x0025e4000c12f31a */
.L_x_2439:
[----:B------:R-:W-:Y:S05]  /*3f80*/  BSYNC.RECONVERGENT B0 ;  /* 0x0000000000007941 */ /* 0x000fea0003800200 */
.L_x_2438:
[----:B-12---:R1:W2:Y:S01]  /*3f90*/  LDS R111, [R117+0x1c90] ;  /* 0x001c9000756f7984 */ /* 0x0062a20000000800 */
[----:B------:R-:W-:Y:S01]  /*3fa0*/  BSSY.RECONVERGENT B0, `(.L_x_2440) ;  /* 0x0000004000007945 */ /* 0x000fe20003800200 */
[----:B------:R-:W-:-:S03]  /*3fb0*/  LEA R115, R115, R68, 0x2 ;  /* 0x0000004473737211 */ /* 0x000fc600078e10ff */
[----:B------:R-:W-:Y:S05]  /*3fc0*/  @!P4 BRA `(.L_x_2441) ;  /* 0x000000000004c947 */ /* 0x000fea0003800000 */
[----:B--2---:R3:W-:Y:S02]  /*3fd0*/  REDG.E.ADD.F32.FTZ.RN.STRONG.GPU desc[UR26][R42.64+0xc00], R111 ;  /* 0x000c006f2a0079a6 */ /* 0x0047e4000c12f31a */
.L_x_2441:
[----:B------:R-:W-:Y:S05]  /*3fe0*/  BSYNC.RECONVERGENT B0 ;  /* 0x0000000000007941 */ /* 0x000fea0003800200 */
.L_x_2440:
[----:B--23--:R2:W3:Y:S01]  /*3ff0*/  LDS R111, [R115+0x1e90] ;  /* 0x001e9000736f7984 */ /* 0x00c4e20000000800 */
[----:B------:R-:W-:Y:S01]  /*4000*/  BSSY.RECONVERGENT B0, `(.L_x_2442) ;  /* 0x0000005000007945 */ /* 0x000fe20003800200 */
[C---:B------:R-:W-:Y:S02]  /*4010*/  LOP3.LUT R112, R67.reuse, 0x400, RZ, 0xfc, !PT ;  /* 0x0000040043707812 */ /* 0x040fe400078efcff */
[----:B0-----:R-:W-:Y:S01]  /*4020*/  IADD3 R114, PT, PT, R67, 0x480, RZ ;  /* 0x0000048043727810 */ /* 0x001fe20007ffe0ff */
[----:B------:R-:W-:Y:S06]  /*4030*/  @!P5 BRA `(.L_x_2443) ;  /* 0x000000000004d947 */ /* 0x000fec0003800000 */
[----:B---3--:R0:W-:Y:S02]  /*4040*/  REDG.E.ADD.F32.FTZ.RN.STRONG.GPU desc[UR26][R42.64+0xe00], R111 ;  /* 0x000e006f2a0079a6 */ /* 0x0081e4000c12f31a */
.L_x_2443:
[----:B------:R-:W-:Y:S05]  /*4050*/  BSYNC.RECONVERGENT B0 ;  /* 0x0000000000007941 */ /* 0x000fea0003800200 */
.L_x_2442:
[-C--:B0--3--:R-:W-:Y:S01]  /*4060*/  LEA.HI R111, R112, R67.reuse, RZ, 0x1b ;  /* 0x00000043706f7211 */ /* 0x089fe200078fd8ff */
[----:B------:R-:W-:Y:S01]  /*4070*/  BSSY.RECONVERGENT B0, `(.L_x_2444) ;  /* 0x000000e000007945 */ /* 0x000fe20003800200 */
[----:B------:R-:W-:Y:S02]  /*4080*/  ISETP.GE.AND P6, PT, R104, 0x401, PT ;  /* 0x000004016800780c */ /* 0x000fe40003fc6270 */
[----:B------:R-:W-:Y:S02]  /*4090*/  LEA R111, R111, R68, 0x2 ;  /* 0x000000446f6f7211 */ /* 0x000fe400078e10ff */
[C---:B------:R-:W-:Y:S02]  /*40a0*/  IADD3 R116, PT, PT, R67.reuse, 0x500, RZ ;  /* 0x0000050043747810 */ /* 0x040fe40007ffe0ff */
[----:B--2---:R-:W-:Y:S02]  /*40b0*/  LEA.HI R115, R114, R67, RZ, 0x1b ;  /* 0x0000004372737211 */ /* 0x004fe400078fd8ff */
[----:B------:R-:W0:Y:S01]  /*40c0*/  LDS R111, [R111+0x2090] ;  /* 0x002090006f6f7984 */ /* 0x000e220000000800 */
[----:B------:R-:W-:-:S02]  /*40d0*/  IADD3 R112, PT, PT, R67, 0x580, RZ ;  /* 0x0000058043707810 */ /* 0x000fc40007ffe0ff */
[----:B-1----:R-:W-:Y:S02]  /*40e0*/  LEA.HI R117, R116, R67, RZ, 0x1b ;  /* 0x0000004374757211 */ /* 0x002fe400078fd8ff */
[----:B------:R-:W-:Y:S02]  /*40f0*/  LEA R114, R115, R68, 0x2 ;  /* 0x0000004473727211 */ /* 0x000fe400078e10ff */
[C---:B------:R-:W-:Y:S02]  /*4100*/  ISETP.GE.AND P3, PT, R104.reuse, 0x481, PT ;  /* 0x000004816800780c */ /* 0x040fe40003f66270 */
[C---:B------:R-:W-:Y:S02]  /*4110*/  ISETP.GE.AND P4, PT, R104.reuse, 0x501, PT ;  /* 0x000005016800780c */ /* 0x040fe40003f86270 */
[----:B------:R-:W-:Y:S01]  /*4120*/  ISETP.GE.AND P5, PT, R104, 0x581, PT ;  /* 0x000005816800780c */ /* 0x000fe20003fa6270 */
[----:B------:R-:W-:-:S12]  /*4130*/  @!P6 BRA `(.L_x_2445) ;  /* 0x000000000004e947 */ /* 0x000fd80003800000 */
[----:B0-----:R1:W-:Y:S02]  /*4140*/  REDG.E.ADD.F32.FTZ.RN.STRONG.GPU desc[UR26][R42.64+0x1000], R111 ;  /* 0x0010006f2a0079a6 */ /* 0x0013e4000c12f31a */
.L_x_2445:
[----:B------:R-:W-:Y:S05]  /*4150*/  BSYNC.RECONVERGENT B0 ;  /* 0x0000000000007941 */ /* 0x000fea0003800200 */
.L_x_2444:
[----:B01----:R0:W1:Y:S01]  /*4160*/  LDS R111, [R114+0x2290] ;  /* 0x00229000726f7984 */ /* 0x0030620000000800 */
[----:B------:R-:W-:Y:S01]  /*4170*/  BSSY.RECONVERGENT B0, `(.L_x_2446) ;  /* 0x0000005000007945 */ /* 0x000fe20003800200 */
[----:B------:R-:W-:Y:S02]  /*4180*/  LEA.HI R115, R112, R67, RZ, 0x1b ;  /* 0x0000004370737211 */ /* 0x000fe400078fd8ff */
[----:B------:R-:W-:Y:S01]  /*4190*/  LEA R117, R117, R68, 0x2 ;  /* 0x0000004475757211 */ /* 0x000fe200078e10ff */
[----:B------:R-:W-:Y:S06]  /*41a0*/  @!P3 BRA `(.L_x_2447) ;  /* 0x000000000004b947 */ /* 0x000fec0003800000 */
[----:B-1----:R2:W-:Y:S02]  /*41b0*/  REDG.E.ADD.F32.FTZ.RN.STRONG.GPU desc[UR26][R42.64+0x1200], R111 ;  /* 0x0012006f2a0079a6 */ /* 0x0025e4000c12f31a */
.L_x_2447:
[----:B------:R-:W-:Y:S05]  /*41c0*/  BSYNC.RECONVERGENT B0 ;  /* 0x0000000000007941 */ /* 0x000fea0003800200 */
.L_x_2446:
[----:B-12---:R1:W2:Y:S01]  /*41d0*/  LDS R111, [R117+0x2490] ;  /* 0x00249000756f7984 */ /* 0x0062a20000000800 */
[----:B------:R-:W-:Y:S01]  /*41e0*/  BSSY.RECONVERGENT B0, `(.L_x_2448) ;  /* 0x0000004000007945 */ /* 0x000fe20003800200 */
[----:B------:R-:W-:-:S03]  /*41f0*/  LEA R115, R115, R68, 0x2 ;  /* 0x0000004473737211 */ /* 0x000fc600078e10ff */
[----:B------:R-:W-:Y:S05]  /*4200*/  @!P4 BRA `(.L_x_2449) ;  /* 0x000000000004c947 */ /* 0x000fea0003800000 */
[----:B--2---:R3:W-:Y:S02]  /*4210*/  REDG.E.ADD.F32.FTZ.RN.STRONG.GPU desc[UR26][R42.64+0x1400], R111 ;  /* 0x0014006f2a0079a6 */ /* 0x0047e4000c12f31a */
.L_x_2449:
[----:B------:R-:W-:Y:S05]  /*4220*/  BSYNC.RECONVERGENT B0 ;  /* 0x0000000000007941 */ /* 0x000fea0003800200 */
.L_x_2448:
[----:B--23--:R2:W3:Y:S01]  /*4230*/  LDS R111, [R115+0x2690] ;  /* 0x00269000736f7984 */ /* 0x00c4e20000000800 */
[----:B------:R-:W-:Y:S01]  /*4240*/  BSSY.RECONVERGENT B0, `(.L_x_2450) ;  /* 0x0000005000007945 */ /* 0x000fe20003800200 */
[C---:B------:R-:W-:Y:S02]  /*4250*/  IADD3 R112, PT, PT, R67.reuse, 0x600, RZ ;  /* 0x0000060043707810 */ /* 0x040fe40007ffe0ff */
[----:B0-----:R-:W-:Y:S01]  /*4260*/  IADD3 R114, PT, PT, R67, 0x680, RZ ;  /* 0x0000068043727810 */ /* 0x001fe20007ffe0ff */
[----:B------:R-:W-:Y:S06]  /*4270*/  @!P5 BRA `(.L_x_2451) ;  /* 0x000000000004d947 */ /* 0x000fec0003800000 */
[----:B---3--:R0:W-:Y:S02]  /*4280*/  REDG.E.ADD.F32.FTZ.RN.STRONG.GPU desc[UR26][R42.64+0x1600], R111 ;  /* 0x0016006f2a0079a6 */ /* 0x0081e4000c12f31a */
.L_x_2451:
[----:B------:R-:W-:Y:S05]  /*4290*/  BSYNC.RECONVERGENT B0 ;  /* 0x0000000000007941 */ /* 0x000fea0003800200 */
.L_x_2450:
        /* <DEDUP_REMOVED lines=15> */
.L_x_2453:
[----:B------:R-:W-:Y:S05]  /*4390*/  BSYNC.RECONVERGENT B0 ;  /* 0x0000000000007941 */ /* 0x000fea0003800200 */
.L_x_2452:
[----:B01----:R0:W1:Y:S01]  /*43a0*/  LDS R111, [R114+0x2a90] ;  /* 0x002a9000726f7984 */ /* 0x0030620000000800 */
[----:B------:R-:W-:Y:S01]  /*43b0*/  BSSY.RECONVERGENT B0, `(.L_x_2454) ;  /* 0x0000005000007945 */ /* 0x000fe20003800200 */
[----:B------:R-:W-:Y:S02]  /*43c0*/  LEA.HI R115, R112, R67, RZ, 0x1b ;  /* 0x0000004370737211 */ /* 0x000fe400078fd8ff */
[----:B------:R-:W-:Y:S01]  /*43d0*/  LEA R117, R117, R68, 0x2 ;  /* 0x0000004475757211 */ /* 0x000fe200078e10ff */
[----:B------:R-:W-:Y:S06]  /*43e0*/  @!P3 BRA `(.L_x_2455) ;  /* 0x000000000004b947 */ /* 0x000fec0003800000 */
[----:B-1----:R2:W-:Y:S02]  /*43f0*/  REDG.E.ADD.F32.FTZ.RN.STRONG.GPU desc[UR26][R42.64+0x1a00], R111 ;  /* 0x001a006f2a0079a6 */ /* 0x0025e4000c12f31a */
.L_x_2455:
[----:B------:R-:W-:Y:S05]  /*4400*/  BSYNC.RECONVERGENT B0 ;  /* 0x0000000000007941 */ /* 0x000fea0003800200 */
.L_x_2454:
[----:B-12---:R1:W2:Y:S01]  /*4410*/  LDS R111, [R117+0x2c90] ;  /* 0x002c9000756f7984 */ /* 0x0062a20000000800 */
[----:B------:R-:W-:Y:S01]  /*4420*/  BSSY.RECONVERGENT B0, `(.L_x_2456) ;  /* 0x0000004000007945 */ /* 0x000fe20003800200 */
[----:B------:R-:W-:-:S03]  /*4430*/  LEA R115, R115, R68, 0x2 ;  /* 0x0000004473737211 */ /* 0x000fc600078e10ff */
[----:B------:R-:W-:Y:S05]  /*4440*/  @!P4 BRA `(.L_x_2457) ;  /* 0x000000000004c947 */ /* 0x000fea0003800000 */
[----:B--2---:R3:W-:Y:S02]  /*4450*/  REDG.E.ADD.F32.FTZ.RN.STRONG.GPU desc[UR26][R42.64+0x1c00], R111 ;  /* 0x001c006f2a0079a6 */ /* 0x0047e4000c12f31a */
.L_x_2457:
[----:B------:R-:W-:Y:S05]  /*4460*/  BSYNC.RECONVERGENT B0 ;  /* 0x0000000000007941 */ /* 0x000fea0003800200 */
.L_x_2456:
[----:B--23--:R2:W3:Y:S01]  /*4470*/  LDS R111, [R115+0x2e90] ;  /* 0x002e9000736f7984 */ /* 0x00c4e20000000800 */
[----:B------:R-:W-:Y:S04]  /*4480*/  BSSY.RECONVERGENT B0, `(.L_x_2458) ;  /* 0x0000003000007945 */ /* 0x000fe80003800200 */
[----:B------:R-:W-:Y:S05]  /*4490*/  @!P5 BRA `(.L_x_2459) ;  /* 0x000000000004d947 */ /* 0x000fea0003800000 */
[----:B---3--:R4:W-:Y:S02]  /*44a0*/  REDG.E.ADD.F32.FTZ.RN.STRONG.GPU desc[UR26][R42.64+0x1e00], R111 ;  /* 0x001e006f2a0079a6 */ /* 0x0089e4000c12f31a */
.L_x_2459:
[----:B------:R-:W-:Y:S05]  /*44b0*/  BSYNC.RECONVERGENT B0 ;  /* 0x0000000000007941 */ /* 0x000fea0003800200 */
.L_x_2458:
[----:B0-----:R-:W5:Y:S04]  /*44c0*/  LDL.LU R114, [R1+0x4] ;  /* 0x0000040001727983 */ /* 0x001f680000300800 */
[----:B------:R-:W5:Y:S04]  /*44d0*/  LDL.LU R133, [R1+0x8] ;  /* 0x0000080001857983 */ /* 0x000f680000300800 */
[----:B-1----:R-:W5:Y:S01]  /*44e0*/  LDL.LU R117, [R1+0xc] ;  /* 0x00000c0001757983 */ /* 0x002f620000300800 */
[----:B------:R-:W0:Y:S03]  /*44f0*/  S2R R112, SR_LANEID ;  /* 0x0000000000707919 */ /* 0x000e260000000000 */
[----:B----4-:R-:W1:Y:S04]  /*4500*/  SHFL.DOWN PT, R43, R70, 0x1, 0x1f ;  /* 0x08201f00462b7f89 */ /* 0x010e6800000e0000 */
[----:B------:R-:W4:Y:S04]  /*4510*/  SHFL.DOWN PT, R42, R75, 0x1, 0x1f ;  /* 0x08201f004b2a7f89 */ /* 0x000f2800000e0000 */
[----:B------:R-:W5:Y:S04]  /*4520*/  LDL.LU R116, [R1+0x10] ;  /* 0x0000100001747983 */ /* 0x000f680000300800 */
[----:B--2---:R-:W2:Y:S01]  /*4530*/  LDL.LU R115, [R1+0x14] ;  /* 0x0000140001737983 */ /* 0x004ea20000300800 */
[----:B0-----:R-:W-:-:S13]  /*4540*/  ISETP.GT.AND P3, PT, R112, 0x1e, PT ;  /* 0x0000001e7000780c */ /* 0x001fda0003f64270 */
[----:B-1----:R-:W-:Y:S01]  /*4550*/  @!P3 FADD.FTZ R70, R70, R43 ;  /* 0x0000002b4646b221 */ /* 0x002fe20000010000 */
[----:B----4-:R-:W-:Y:S01]  /*4560*/  @!P3 FADD.FTZ R75, R75, R42 ;  /* 0x0000002a4b4bb221 */ /* 0x010fe20000010000 */
[----:B------:R-:W-:-:S03]  /*4570*/  ISETP.GT.AND P3, PT, R112, 0x1d, PT ;  /* 0x0000001d7000780c */ /* 0x000fc60003f64270 */
[----:B------:R-:W0:Y:S01]  /*4580*/  SHFL.DOWN PT, R43, R70, 0x2, 0x1f ;  /* 0x08401f00462b7f89 */ /* 0x000e2200000e0000 */
[----:B------:R-:W-:Y:S01]  /*4590*/  FFMA.FTZ R95, R20, R79, R95 ;  /* 0x0000004f145f7223 */ /* 0x000fe2000001005f */
[----:B------:R-:W-:Y:S02]  /*45a0*/  FMUL.FTZ R130, R130, R97 ;  /* 0x0000006182827220 */ /* 0x000fe40000410000 */
[----:B------:R-:W1:Y:S06]  /*45b0*/  SHFL.DOWN PT, R42, R75, 0x2, 0x1f ;  /* 0x08401f004b2a7f89 */ /* 0x000e6c00000e0000 */
[----:B0-----:R-:W-:Y:S01]  /*45c0*/  @!P3 FADD.FTZ R70, R70, R43 ;  /* 0x0000002b4646b221 */ /* 0x001fe20000010000 */
[----:B------:R-:W-:Y:S01]  /*45d0*/  FMUL.FTZ R43, R74, R98 ;  /* 0x000000624a2b7220 */ /* 0x000fe20000410000 */
[----:B-1----:R-:W-:-:S03]  /*45e0*/  @!P3 FADD.FTZ R75, R75, R42 ;  /* 0x0000002a4b4bb221 */ /* 0x002fc60000010000 */
[----:B---3--:R-:W0:Y:S01]  /*45f0*/  SHFL.DOWN PT, R111, R70, 0x4, 0x1f ;  /* 0x08801f00466f7f89 */ /* 0x008e2200000e0000 */
[----:B------:R-:W-:-:S03]  /*4600*/  ISETP.GT.AND P3, PT, R112, 0x1b, PT ;  /* 0x0000001b7000780c */ /* 0x000fc60003f64270 */
[----:B------:R-:W1:Y:S01]  /*4610*/  SHFL.DOWN PT, R104, R75, 0x4, 0x1f ;  /* 0x08801f004b687f89 */ /* 0x000e6200000e0000 */
[----:B-----5:R-:W-:Y:S01]  /*4620*/  FFMA.FTZ R114, R0, R79, R114 ;  /* 0x0000004f00727223 */ /* 0x020fe20000010072 */
[----:B------:R-:W-:-:S04]  /*4630*/  FFMA.FTZ R133, R9, R118, R133 ;  /* 0x0000007609857223 */ /* 0x000fc80000010085 */
[----:B------:R3:W-:Y:S01]  /*4640*/  STL [R1+0x4], R114 ;  /* 0x0000047201007387 */ /* 0x0007e20000100800 */
[----:B------:R-:W-:-:S03]  /*4650*/  FFMA.FTZ R117, R2, R101, R117 ;  /* 0x0000006502757223 */ /* 0x000fc60000010075 */
[----:B---3--:R-:W3:Y:S01]  /*4660*/  LDL.LU R114, [R1+0x18] ;  /* 0x0000180001727983 */ /* 0x008ee20000300800 */
[----:B------:R-:W-:-:S03]  /*4670*/  FMUL.FTZ R107, R132, R107 ;  /* 0x0000006b846b7220 */ /* 0x000fc60000410000 */
[----:B------:R-:W4:Y:S01]  /*4680*/  LDL.LU R98, [R1+0x1c] ;  /* 0x00001c0001627983 */ /* 0x000f220000300800 */
[----:B0-----:R-:W-:Y:S01]  /*4690*/  @!P3 FADD.FTZ R70, R70, R111 ;  /* 0x0000006f4646b221 */ /* 0x001fe20000010000 */
[----:B------:R-:W-:Y:S01]  /*46a0*/  FMUL.FTZ R42, R77, R99 ;  /* 0x000000634d2a7220 */ /* 0x000fe20000410000 */
[----:B------:R-:W-:Y:S01]  /*46b0*/  FMUL.FTZ R131, R131, R108 ;  /* 0x0000006c83837220 */ /* 0x000fe20000410000 */
[----:B------:R-:W-:Y:S01]  /*46c0*/  STL [R1+0x8], R133 ;  /* 0x0000088501007387 */ /* 0x000fe20000100800 */
[----:B-1----:R-:W-:Y:S01]  /*46d0*/  @!P3 FADD.FTZ R75, R75, R104 ;  /* 0x000000684b4bb221 */ /* 0x002fe20000010000 */
[----:B------:R-:W-:Y:S01]  /*46e0*/  FMUL.FTZ R100, R73, R100 ;  /* 0x0000006449647220 */ /* 0x000fe20000410000 */
[----:B------:R-:W-:Y:S01]  /*46f0*/  FMUL.FTZ R103, R72, R103 ;  /* 0x0000006748677220 */ /* 0x000fe20000410000 */
[----:B------:R-:W5:Y:S01]  /*4700*/  LDL.LU R79, [R1+0x20] ;  /* 0x00002000014f7983 */ /* 0x000f620000300800 */
[----:B------:R-:W-:Y:S01]  /*4710*/  FADD.FTZ R52, R95, R52 ;  /* 0x000000345f347221 */ /* 0x000fe20000010000 */
[----:B------:R-:W-:-:S02]  /*4720*/  FFMA.FTZ R78, R57, R118, R78 ;  /* 0x00000076394e7223 */ /* 0x000fc4000001004e */
[----:B------:R-:W-:Y:S04]  /*4730*/  STL [R1+0xc], R117 ;  /* 0x00000c7501007387 */ /* 0x000fe80000100800 */
[----:B------:R-:W5:Y:S04]  /*4740*/  LDL.LU R97, [R1+0x24] ;  /* 0x0000240001617983 */ /* 0x000f680000300800 */
[----:B------:R-:W0:Y:S01]  /*4750*/  SHFL.DOWN PT, R77, R70, 0x8, 0x1f ;  /* 0x09001f00464d7f89 */ /* 0x000e2200000e0000 */
[-C--:B------:R-:W-:Y:S01]  /*4760*/  FFMA.FTZ R116, R10, R43.reuse, R116 ;  /* 0x0000002b0a747223 */ /* 0x080fe20000010074 */
[----:B------:R-:W-:Y:S01]  /*4770*/  FFMA.FTZ R131, R58, R43, R131 ;  /* 0x0000002b3a837223 */ /* 0x000fe20000010083 */
[----:B------:R-:W-:Y:S01]  /*4780*/  ISETP.GT.AND P3, PT, R112, 0x17, PT ;  /* 0x000000177000780c */ /* 0x000fe20003f64270 */
[----:B------:R-:W-:Y:S01]  /*4790*/  FMUL.FTZ R43, R88, R102 ;  /* 0x00000066582b7220 */ /* 0x000fe20000410000 */
[----:B--2---:R-:W-:Y:S01]  /*47a0*/  FFMA.FTZ R115, R3, R42, R115 ;  /* 0x0000002a03737223 */ /* 0x004fe20000010073 */
[----:B------:R-:W-:Y:S01]  /*47b0*/  STL [R1+0x10], R116 ;  /* 0x0000107401007387 */ /* 0x000fe20000100800 */
[----:B------:R-:W-:Y:S01]  /*47c0*/  FMUL.FTZ R96, R129, R96 ;  /* 0x0000006081607220 */ /* 0x000fe20000410000 */
[----:B------:R-:W-:Y:S01]  /*47d0*/  FMUL.FTZ R89, R89, R105 ;  /* 0x0000006959597220 */ /* 0x000fe20000410000 */
[----:B------:R-:W-:Y:S01]  /*47e0*/  FMUL.FTZ R93, R128, R93 ;  /* 0x0000005d805d7220 */ /* 0x000fe20000410000 */
[----:B------:R-:W2:Y:S01]  /*47f0*/  LDL.LU R95, [R1+0x28] ;  /* 0x00002800015f7983 */ /* 0x000ea20000300800 */
[----:B------:R-:W-:-:S03]  /*4800*/  FFMA.FTZ R73, R59, R100, R96 ;  /* 0x000000643b497223 */ /* 0x000fc60000010060 */
[----:B------:R-:W-:Y:S01]  /*4810*/  STL [R1+0x14], R115 ;  /* 0x0000147301007387 */ /* 0x000fe20000100800 */
[----:B------:R-:W-:-:S03]  /*4820*/  FFMA.FTZ R72, R24, R43, R93 ;  /* 0x0000002b18487223 */ /* 0x000fc6000001005d */
[----:B------:R-:W2:Y:S01]  /*4830*/  LDL.LU R88, [R1+0x2c] ;  /* 0x00002c0001587983 */ /* 0x000ea20000300800 */
[----:B------:R-:W-:Y:S01]  /*4840*/  FADD.FTZ R51, R78, R51 ;  /* 0x000000334e337221 */ /* 0x000fe20000010000 */
[----:B------:R-:W-:Y:S01]  /*4850*/  FADD.FTZ R38, R73, R38 ;  /* 0x0000002649267221 */ /* 0x000fe20000010000 */
[----:B------:R-:W-:Y:S01]  /*4860*/  FADD.FTZ R37, R72, R37 ;  /* 0x0000002548257221 */ /* 0x000fe20000010000 */
[----:B0-----:R-:W-:Y:S01]  /*4870*/  @!P3 FADD.FTZ R70, R70, R77 ;  /* 0x0000004d4646b221 */ /* 0x001fe20000010000 */
[----:B---3--:R-:W-:Y:S01]  /*4880*/  FFMA.FTZ R114, R11, R100, R114 ;  /* 0x000000640b727223 */ /* 0x008fe20000010072 */
[----:B----4-:R-:W-:-:S04]  /*4890*/  FFMA.FTZ R98, R4, R43, R98 ;  /* 0x0000002b04627223 */ /* 0x010fc80000010062 */
[----:B------:R-:W-:Y:S01]  /*48a0*/  STL [R1+0x18], R114 ;  /* 0x0000187201007387 */ /* 0x000fe20000100800 */
[----:B-----5:R-:W-:-:S03]  /*48b0*/  FFMA.FTZ R79, R12, R103, R79 ;  /* 0x000000670c4f7223 */ /* 0x020fc6000001004f */
[----:B------:R-:W-:Y:S04]  /*48c0*/  STL [R1+0x1c], R98 ;  /* 0x00001c6201007387 */ /* 0x000fe80000100800 */
[----:B------:R0:W-:Y:S01]  /*48d0*/  STL [R1+0x20], R79 ;  /* 0x0000204f01007387 */ /* 0x0001e20000100800 */
[----:B------:R-:W-:-:S03]  /*48e0*/  FFMA.FTZ R97, R5, R89, R97 ;  /* 0x0000005905617223 */ /* 0x000fc60000010061 */
[----:B0-----:R-:W3:Y:S04]  /*48f0*/  LDL.LU R79, [R1+0x30] ;  /* 0x00003000014f7983 */ /* 0x001ee80000300800 */
[----:B------:R-:W4:Y:S04]  /*4900*/  LDL.LU R78, [R1+0x34] ;  /* 0x00003400014e7983 */ /* 0x000f280000300800 */
[----:B------:R-:W5:Y:S04]  /*4910*/  LDL.LU R77, [R1+0x38] ;  /* 0x00003800014d7983 */ /* 0x000f680000300800 */
[----:B------:R-:W-:Y:S04]  /*4920*/  STL [R1+0x24], R97 ;  /* 0x0000246101007387 */ /* 0x000fe80000100800 */
[----:B------:R-:W5:Y:S04]  /*4930*/  LDL.LU R73, [R1+0x3c] ;  /* 0x00003c0001497983 */ /* 0x000f680000300800 */
[----:B------:R-:W5:Y:S04]  /*4940*/  LDL.LU R72, [R1+0x40] ;  /* 0x0000400001487983 */ /* 0x000f680000300800 */
[----:B------:R-:W0:Y:S01]  /*4950*/  SHFL.DOWN PT, R74, R75, 0x8, 0x1f ;  /* 0x09001f004b4a7f89 */ /* 0x000e2200000e0000 */
[----:B------:R-:W-:Y:S01]  /*4960*/  FMUL.FTZ R106, R71, R106 ;  /* 0x0000006a476a7220 */ /* 0x000fe20000410000 */
[----:B------:R-:W-:Y:S01]  /*4970*/  FMUL.FTZ R46, R90, R46 ;  /* 0x0000002e5a2e7220 */ /* 0x000fe20000410000 */
[----:B------:R-:W-:Y:S01]  /*4980*/  FMUL.FTZ R69, R69, R109 ;  /* 0x0000006d45457220 */ /* 0x000fe20000410000 */
[----:B------:R-:W1:Y:S01]  /*4990*/  SHFL.DOWN PT, R71, R70, 0x10, 0x1f ;  /* 0x0a001f0046477f89 */ /* 0x000e6200000e0000 */
[----:B------:R-:W-:Y:S01]  /*49a0*/  FMUL.FTZ R91, R91, R110 ;  /* 0x0000006e5b5b7220 */ /* 0x000fe20000410000 */
[----:B--2---:R-:W-:Y:S01]  /*49b0*/  FFMA.FTZ R95, R13, R106, R95 ;  /* 0x0000006a0d5f7223 */ /* 0x004fe2000001005f */
[----:B------:R-:W-:Y:S01]  /*49c0*/  FMUL.FTZ R80, R41, R80 ;  /* 0x0000005029507220 */ /* 0x000fe20000410000 */
[----:B------:R-:W-:Y:S01]  /*49d0*/  FFMA.FTZ R88, R6, R46, R88 ;  /* 0x0000002e06587223 */ /* 0x000fe20000010058 */
[----:B------:R-:W-:Y:S01]  /*49e0*/  FMUL.FTZ R92, R92, R113 ;  /* 0x000000715c5c7220 */ /* 0x000fe20000410000 */
[----:B------:R-:W-:Y:S01]  /*49f0*/  FMUL.FTZ R83, R40, R83 ;  /* 0x0000005328537220 */ /* 0x000fe20000410000 */
[----:B------:R-:W-:Y:S01]  /*4a00*/  STL [R1+0x28], R95 ;  /* 0x0000285f01007387 */ /* 0x000fe20000100800 */
[----:B0-----:R-:W-:-:S05]  /*4a10*/  @!P3 FADD.FTZ R75, R75, R74 ;  /* 0x0000004a4b4bb221 */ /* 0x001fca0000010000 */
[----:B------:R-:W0:Y:S01]  /*4a20*/  SHFL.DOWN PT, R74, R75, 0x10, 0x1f ;  /* 0x0a001f004b4a7f89 */ /* 0x000e2200000e0000 */
[----:B------:R-:W-:-:S03]  /*4a30*/  ISETP.NE.AND P3, PT, R112, RZ, PT ;  /* 0x000000ff7000720c */ /* 0x000fc60003f65270 */
[----:B------:R2:W-:Y:S01]  /*4a40*/  STL [R1+0x2c], R88 ;  /* 0x00002c5801007387 */ /* 0x0005e20000100800 */
[----:B------:R-:W-:Y:S01]  /*4a50*/  FMUL.FTZ R127, R127, R94 ;  /* 0x0000005e7f7f7220 */ /* 0x000fe20000410000 */
[----:B------:R-:W-:Y:S01]  /*4a60*/  FFMA.FTZ R130, R23, R42, R130 ;  /* 0x0000002a17827223 */ /* 0x000fe20000010082 */
[----:B------:R-:W-:Y:S01]  /*4a70*/  FMUL.FTZ R123, R123, R44 ;  /* 0x0000002c7b7b7220 */ /* 0x000fe20000410000 */
[----:B------:R-:W-:Y:S01]  /*4a80*/  FMUL.FTZ R41, R122, R45 ;  /* 0x0000002d7a297220 */ /* 0x000fe20000410000 */
[----:B------:R-:W-:Y:S01]  /*4a90*/  FFMA.FTZ R42, R60, R103, R127 ;  /* 0x000000673c2a7223 */ /* 0x000fe2000001007f */
[----:B-1----:R-:W-:-:S04]  /*4aa0*/  FADD.FTZ R45, R70, R71 ;  /* 0x00000047462d7221 */ /* 0x002fc80000010000 */
[----:B------:R-:W-:Y:S01]  /*4ab0*/  @!P3 LOP3.LUT R81, R81, 0xf8, RZ, 0xc0, !PT ;  /* 0x000000f85151b812 */ /* 0x000fe200078ec0ff */
[----:B------:R-:W-:Y:S01]  /*4ac0*/  FMUL.FTZ R87, R126, R87 ;  /* 0x000000577e577220 */ /* 0x000fe20000410000 */
[----:B------:R-:W-:Y:S01]  /*4ad0*/  FMUL.FTZ R86, R125, R86 ;  /* 0x000000567d567220 */ /* 0x000fe20000410000 */
[----:B------:R-:W-:Y:S01]  /*4ae0*/  FMUL.FTZ R124, R124, R85 ;  /* 0x000000557c7c7220 */ /* 0x000fe20000410000 */
[----:B------:R-:W-:Y:S01]  /*4af0*/  @!P3 IADD3 R81, PT, PT, R68, R81, RZ ;  /* 0x000000514451b210 */ /* 0x000fe20007ffe0ff */
[----:B------:R-:W-:Y:S01]  /*4b00*/  FMUL.FTZ R84, R119, R84 ;  /* 0x0000005477547220 */ /* 0x000fe20000410000 */
[----:B------:R-:W-:Y:S01]  /*4b10*/  FMUL.FTZ R120, R120, R47 ;  /* 0x0000002f78787220 */ /* 0x000fe20000410000 */
[----:B------:R-:W-:Y:S01]  /*4b20*/  FMUL.FTZ R121, R121, R82 ;  /* 0x0000005279797220 */ /* 0x000fe20000410000 */
[----:B0-----:R-:W-:Y:S01]  /*4b30*/  FADD.FTZ R44, R75, R74 ;  /* 0x0000004a4b2c7221 */ /* 0x001fe20000010000 */
[----:B------:R-:W-:Y:S01]  /*4b40*/  FADD.FTZ R35, R42, R35 ;  /* 0x000000232a237221 */ /* 0x000fe20000010000 */
[----:B------:R-:W-:Y:S01]  /*4b50*/  FFMA.FTZ R42, R36, R91, R41 ;  /* 0x0000005b242a7223 */ /* 0x000fe20000010029 */
[----:B------:R-:W-:Y:S01]  /*4b60*/  FFMA.FTZ R107, R22, R101, R107 ;  /* 0x00000065166b7223 */ /* 0x000fe2000001006b */
[----:B------:R-:W-:Y:S01]  /*4b70*/  FFMA.FTZ R87, R26, R89, R87 ;  /* 0x000000591a577223 */ /* 0x000fe20000010057 */
[----:B------:R-:W-:Y:S01]  /*4b80*/  FFMA.FTZ R86, R61, R106, R86 ;  /* 0x0000006a3d567223 */ /* 0x000fe20000010056 */
[----:B------:R-:W-:Y:S01]  /*4b90*/  FFMA.FTZ R43, R31, R46, R124 ;  /* 0x0000002e1f2b7223 */ /* 0x000fe2000001007c */
[----:B------:R-:W-:Y:S01]  /*4ba0*/  FFMA.FTZ R123, R62, R69, R123 ;  /* 0x000000453e7b7223 */ /* 0x000fe2000001007b */
[----:B------:R2:W-:Y:S01]  /*4bb0*/  @!P3 STS.64 [R81+0x3198], R44 ;  /* 0x0031982c5100b388 */ /* 0x0005e20000000a00 */
        /* <DEDUP_REMOVED lines=17> */
[----:B------:R2:W-:Y:S01]  /*4cd0*/  STL [R1+0x30], R79 ;  /* 0x0000304f01007387 */ /* 0x0005e20000100800 */
[----:B-----5:R-:W-:-:S03]  /*4ce0*/  FFMA.FTZ R77, R15, R80, R77 ;  /* 0x000000500f4d7223 */ /* 0x020fc6000001004d */
[----:B------:R2:W-:Y:S01]  /*4cf0*/  STL [R1+0x34], R78 ;  /* 0x0000344e01007387 */ /* 0x0005e20000100800 */
[----:B------:R-:W-:-:S03]  /*4d00*/  FFMA.FTZ R73, R8, R92, R73 ;  /* 0x0000005c08497223 */ /* 0x000fc60000010049 */
[----:B------:R2:W-:Y:S01]  /*4d10*/  STL [R1+0x38], R77 ;  /* 0x0000384d01007387 */ /* 0x0005e20000100800 */
[----:B------:R-:W-:-:S03]  /*4d20*/  FFMA.FTZ R72, R16, R83, R72 ;  /* 0x0000005310487223 */ /* 0x000fc60000010048 */
[----:B------:R2:W-:Y:S04]  /*4d30*/  STL [R1+0x3c], R73 ;  /* 0x00003c4901007387 */ /* 0x0005e80000100800 */
[----:B------:R2:W-:Y:S01]  /*4d40*/  STL [R1+0x40], R72 ;  /* 0x0000404801007387 */ /* 0x0005e20000100800 */
[----:B------:R-:W-:Y:S06]  /*4d50*/  BAR.SYNC.DEFER_BLOCKING 0x0 ;  /* 0x0000000000007b1d */ /* 0x000fec0000010000 */
[----:B------:R-:W-:Y:S05]  /*4d60*/  @P2 BRA `(.L_x_2461) ;  /* 0x0000000000542947 */ /* 0x000fea0003800000 */
[----:B------:R-:W-:Y:S01]  /*4d70*/  UISETP.NE.AND UP0, UPT, UR10, UR46, UPT ;  /* 0x0000002e0a00728c */ /* 0x000fe2000bf05270 */
[----:B------:R-:W0:Y:S01]  /*4d80*/  LDS.128 R40, [R68+0x31a0] ;  /* 0x0031a00044287984 */ /* 0x000e220000000c00 */
[----:B------:R-:W-:Y:S02]  /*4d90*/  MOV R71, UR8 ;  /* 0x0000000800477c02 */ /* 0x000fe40008000f00 */
[----:B------:R-:W-:Y:S01]  /*4da0*/  ISETP.GT.AND P2, PT, R112, 0xf, PT ;  /* 0x0000000f7000780c */ /* 0x000fe20003f44270 */
[----:B------:R-:W1:Y:S01]  /*4db0*/  LDS.64 R46, [R68+0x31b0] ;  /* 0x0031b000442e7984 */ /* 0x000e620000000a00 */
[----:B------:R-:W-:Y:S02]  /*4dc0*/  PLOP3.LUT P3, PT, PT, PT, UP0, 0x80, 0x8 ;  /* 0x000000000008781c */ /* 0x000fe40003f6f008 */
[----:B------:R-:W-:Y:S02]  /*4dd0*/  LEA R71, R71, R68, 0x2 ;  /* 0x0000004447477211 */ /* 0x000fe400078e10ff */
[----:B------:R-:W-:-:S02]  /*4de0*/  FSEL R70, R70, R45, P2 ;  /* 0x0000002d46467208 */ /* 0x000fc40001000000 */
[----:B------:R-:W-:-:S07]  /*4df0*/  FSEL R75, R75, R44, P2 ;  /* 0x0000002c4b4b7208 */ /* 0x000fce0001000000 */
[----:B--2---:R-:W2:Y:S04]  /*4e00*/  @P3 LDS R72, [R71+0x51e0] ;  /* 0x0051e00047483984 */ /* 0x004ea80000000800 */
[----:B------:R-:W3:Y:S01]  /*4e10*/  @P3 LDS R69, [R71+0x4de0] ;  /* 0x004de00047453984 */ /* 0x000ee20000000800 */
        /* <DEDUP_REMOVED lines=8> */
[----:B------:R0:W-:Y:S04]  /*4ea0*/  STS [R71+0x51e0], R47 ;  /* 0x0051e02f47007388 */ /* 0x0001e80000000800 */
[----:B------:R0:W-:Y:S02]  /*4eb0*/  STS [R71+0x4de0], R46 ;  /* 0x004de02e47007388 */ /* 0x0001e40000000800 */
.L_x_2461:
[----:B------:R-:W-:Y:S05]  /*4ec0*/  BSYNC.RECONVERGENT B0 ;  /* 0x0000000000007941 */ /* 0x000fea0003800200 */
.L_x_2460:
[----:B------:R-:W-:-:S04]  /*4ed0*/  UIADD3 UR8, UPT, UPT, UR8, 0x1, URZ ;  /* 0x0000000108087890 */ /* 0x000fc8000fffe0ff */
[----:B------:R-:W-:-:S09]  /*4ee0*/  UISETP.GE.AND UP0, UPT, UR8, UR47, UPT ;  /* 0x0000002f0800728c */ /* 0x000fd2000bf06270 */
[----:B------:R-:W-:Y:S05]  /*4ef0*/  BRA.U !UP0, `(.L_x_2462) ;  /* 0xffffffc508ec7547 */ /* 0x000fea000b83ffff */
.L_x_2417:
[----:B------:R-:W3:Y:S01]  /*4f00*/  LDL.LU R74, [R1+0x2c] ;  /* 0x00002c00014a7983 */ /* 0x000ee20000300800 */
[----:B------:R-:W1:Y:S01]  /*4f10*/  S2UR UR32, SR_CTAID.X ;  /* 0x00000000002079c3 */ /* 0x000e620000002500 */
[----:B------:R-:W1:Y:S02]  /*4f20*/  LDCU.64 UR24, c[0x0][0x4f8] ;  /* 0x00009f00ff1877ac */ /* 0x000e640008000a00 */
[----:B--2---:R-:W3:Y:S01]  /*4f30*/  LDL.LU R73, [R1+0x30] ;  /* 0x0000300001497983 */ /* 0x004ee20000300800 */
[----:B------:R-:W-:-:S03]  /*4f40*/  UIADD3 UR19, UPT, UPT, UR10, -0x1, URZ ;  /* 0xffffffff0a137890 */ /* 0x000fc6000fffe0ff */
[----:B------:R-:W2:Y:S01]  /*4f50*/  LDL.LU R72, [R1+0x34] ;  /* 0x0000340001487983 */ /* 0x000ea20000300800 */
[----:B------:R-:W4:Y:S01]  /*4f60*/  S2UR UR8, SR_CTAID.Y ;  /* 0x00000000000879c3 */ /* 0x000f220000002600 */
[----:B------:R-:W4:Y:S02]  /*4f70*/  LDCU.64 UR28, c[0x0][0x500] ;  /* 0x0000a000ff1c77ac */ /* 0x000f240008000a00 */
[----:B0-----:R-:W2:Y:S01]  /*4f80*/  LDL.LU R71, [R1+0x38] ;  /* 0x0000380001477983 */ /* 0x001ea20000300800 */
[----:B------:R-:W0:Y:S03]  /*4f90*/  LDCU.64 UR30, c[0x0][0x550] ;  /* 0x0000aa00ff1e77ac */ /* 0x000e260008000a00 */
        /* <DEDUP_REMOVED lines=13> */
[----:B------:R-:W5:Y:S01]  /*5070*/  S2R R0, SR_TID.X ;  /* 0x0000000000007919 */ /* 0x000f620000002100 */
[----:B------:R-:W-:-:S04]  /*5080*/  USHF.L.U32 UR22, UR19, 0xb, URZ ;  /* 0x0000000b13167899 */ /* 0x000fc800080006ff */
[----:B------:R-:W-:-:S04]  /*5090*/  USHF.R.S32.HI UR23, URZ, 0x1f, UR22 ;  /* 0x0000001fff177899 */ /* 0x000fc80008011416 */
[----:B-1----:R-:W-:-:S04]  /*50a0*/  UIMAD.WIDE.U32 UR20, UR32, UR24, UR22 ;  /* 0x00000018201472a5 */ /* 0x002fc8000f8e0016 */
[----:B------:R-:W-:Y:S02]  /*50b0*/  UIMAD UR21, UR32, UR25, UR21 ;  /* 0x00000019201572a4 */ /* 0x000fe4000f8e0215 */
[----:B----4-:R-:W-:Y:S02]  /*50c0*/  UIMAD UR24, UR8, UR29, URZ ;  /* 0x0000001d081872a4 */ /* 0x010fe4000f8e02ff */
[----:B------:R-:W-:Y:S01]  /*50d0*/  UIMAD.WIDE.U32 UR20, UR8, UR28, UR20 ;  /* 0x0000001c081472a5 */ /* 0x000fe2000f8e0014 */
[----:B------:R-:W-:Y:S01]  /*50e0*/  F2FP.BF16.F32.PACK_AB R20, R27, R25 ;  /* 0x000000191b14723e */ /* 0x000fe200000010ff */
[----:B------:R-:W1:Y:S02]  /*50f0*/  LDCU.64 UR28, c[0x0][0x560] ;  /* 0x0000ac00ff1c77ac */ /* 0x000e640008000a00 */
[----:B------:R-:W-:Y:S02]  /*5100*/  UIADD3 UR24, UPT, UPT, UR21, UR24, URZ ;  /* 0x0000001815187290 */ /* 0x000fe4000fffe0ff */
[----:B0-----:R-:W-:-:S04]  /*5110*/  ULEA UR21, UP0, UR20, UR30, 0x1 ;  /* 0x0000001e14157291 */ /* 0x001fc8000f8008ff */
[----:B------:R-:W-:Y:S01]  /*5120*/  ULEA.HI.X UR20, UR20, UR31, UR24, 0x1, UP0 ;  /* 0x0000001f14147291 */ /* 0x000fe200080f0c18 */
[----:B------:R-:W-:Y:S02]  /*5130*/  F2FP.BF16.F32.PACK_AB R21, R29, R28 ;  /* 0x0000001c1d15723e */ /* 0x000fe400000010ff */
[----:B------:R-:W-:Y:S02]  /*5140*/  F2FP.BF16.F32.PACK_AB R23, R34, R33 ;  /* 0x000000212217723e */ /* 0x000fe400000010ff */
[----:B------:R-:W-:Y:S01]  /*5150*/  F2FP.BF16.F32.PACK_AB R22, R32, R30 ;  /* 0x0000001e2016723e */ /* 0x000fe200000010ff */
[----:B------:R-:W0:Y:S01]  /*5160*/  LDCU.64 UR24, c[0x0][0x520] ;  /* 0x0000a400ff1877ac */ /* 0x000e220008000a00 */
[----:B------:R-:W-:Y:S02]  /*5170*/  MOV R3, UR20 ;  /* 0x0000001400037c02 */ /* 0x000fe40008000f00 */
[----:B------:R-:W-:Y:S02]  /*5180*/  F2FP.BF16.F32.PACK_AB R26, R50, R48 ;  /* 0x00000030321a723e */ /* 0x000fe400000010ff */
[----:B------:R-:W-:Y:S01]  /*5190*/  F2FP.BF16.F32.PACK_AB R24, R37, R35 ;  /* 0x000000232518723e */ /* 0x000fe200000010ff */
[----:B------:R-:W-:-:S02]  /*51a0*/  UIADD3 UR14, UP1, UPT, UR14, -0x1000, URZ ;  /* 0xfffff0000e0e7890 */ /* 0x000fc4000ff3e0ff */
[----:B------:R-:W-:Y:S02]  /*51b0*/  UIADD3 UR13, UP2, UPT, UR13, -0x1000, URZ ;  /* 0xfffff0000d0d7890 */ /* 0x000fe4000ff5e0ff */
[----:B------:R-:W-:Y:S02]  /*51c0*/  UIADD3 UR11, UP3, UPT, UR11, -0x1000, URZ ;  /* 0xfffff0000b0b7890 */ /* 0x000fe4000ff7e0ff */
[----:B------:R-:W-:Y:S02]  /*51d0*/  UIADD3.X UR18, UPT, UPT, UR18, -0x1, URZ, UP1, !UPT ;  /* 0xffffffff12127890 */ /* 0x000fe40008ffe4ff */
[----:B------:R-:W-:Y:S02]  /*51e0*/  UIADD3.X UR15, UPT, UPT, UR15, -0x1, URZ, UP2, !UPT ;  /* 0xffffffff0f0f7890 */ /* 0x000fe400097fe4ff */
[----:B------:R-:W-:Y:S01]  /*51f0*/  UIADD3.X UR12, UPT, UPT, UR12, -0x1, URZ, UP3, !UPT ;  /* 0xffffffff0c0c7890 */ /* 0x000fe20009ffe4ff */
[----:B---3--:R-:W-:Y:S02]  /*5200*/  F2FP.BF16.F32.PACK_AB R6, R74, R73 ;  /* 0x000000494a06723e */ /* 0x008fe400000010ff */
[----:B--2---:R-:W-:-:S02]  /*5210*/  F2FP.BF16.F32.PACK_AB R5, R72, R71 ;  /* 0x000000474805723e */ /* 0x004fc400000010ff */
[----:B-----5:R-:W-:Y:S02]  /*5220*/  F2FP.BF16.F32.PACK_AB R4, R70, R69 ;  /* 0x000000454604723e */ /* 0x020fe400000010ff */
[----:B------:R-:W-:Y:S02]  /*5230*/  F2FP.BF16.F32.PACK_AB R11, R47, R46 ;  /* 0x0000002e2f0b723e */ /* 0x000fe400000010ff */
[----:B------:R-:W-:Y:S02]  /*5240*/  F2FP.BF16.F32.PACK_AB R10, R45, R44 ;  /* 0x0000002c2d0a723e */ /* 0x000fe400000010ff */
[----:B------:R-:W-:Y:S02]  /*5250*/  F2FP.BF16.F32.PACK_AB R9, R43, R42 ;  /* 0x0000002a2b09723e */ /* 0x000fe400000010ff */
[----:B------:R-:W-:Y:S01]  /*5260*/  F2FP.BF16.F32.PACK_AB R8, R41, R40 ;  /* 0x000000282908723e */ /* 0x000fe200000010ff */
[----:B------:R-:W-:Y:S01]  /*5270*/  BAR.SYNC.DEFER_BLOCKING 0x0 ;  /* 0x0000000000007b1d */ /* 0x000fe20000010000 */
[----:B------:R-:W-:-:S05]  /*5280*/  F2FP.BF16.F32.PACK_AB R7, R77, R75 ;  /* 0x0000004b4d07723e */ /* 0x000fca00000010ff */
[----:B------:R2:W-:Y:S04]  /*5290*/  STS.128 [R65], R4 ;  /* 0x0000000441007388 */ /* 0x0005e80000000c00 */
[----:B------:R3:W-:Y:S01]  /*52a0*/  STS.128 [R65+0x10], R8 ;  /* 0x0000100841007388 */ /* 0x0007e20000000c00 */
[----:B------:R-:W-:-:S03]  /*52b0*/  NOP ;  /* 0x0000000000007918 */ /* 0x000fc60000000000 */
[----:B------:R-:W4:Y:S04]  /*52c0*/  LDS.128 R12, [R66] ;  /* 0x00000000420c7984 */ /* 0x000f280000000c00 */
[----:B------:R-:W5:Y:S01]  /*52d0*/  LDS.128 R16, [R66+0x200] ;  /* 0x0002000042107984 */ /* 0x000f620000000c00 */
[----:B--2---:R-:W-:Y:S01]  /*52e0*/  SHF.L.U32 R5, R0, 0x1, RZ ;  /* 0x0000000100057819 */ /* 0x004fe200000006ff */
[----:B------:R-:W-:Y:S01]  /*52f0*/  FADD.FTZ R2, R2, R25 ;  /* 0x0000001902027221 */ /* 0x000fe20000010000 */
[----:B------:R-:W-:Y:S02]  /*5300*/  LOP3.LUT R0, R0, 0x1f, RZ, 0xc0, !PT ;  /* 0x0000001f00007812 */ /* 0x000fe400078ec0ff */
[----:B------:R-:W-:Y:S01]  /*5310*/  LOP3.LUT R5, R5, 0x7c0, RZ, 0xc0, !PT ;  /* 0x000007c005057812 */ /* 0x000fe200078ec0ff */
[----:B---3--:R-:W-:Y:S01]  /*5320*/  FADD.FTZ R9, R2, R27 ;  /* 0x0000001b02097221 */ /* 0x008fe20000010000 */
[----:B------:R-:W-:Y:S01]  /*5330*/  MOV R2, UR21 ;  /* 0x0000001500027c02 */ /* 0x000fe20008000f00 */
[----:B------:R-:W2:Y:S01]  /*5340*/  LDCU.64 UR20, c[0x0][0x518] ;  /* 0x0000a300ff1477ac */ /* 0x000ea20008000a00 */
[----:B------:R-:W-:-:S05]  /*5350*/  LOP3.LUT R7, R5, R0, RZ, 0xfc, !PT ;  /* 0x0000000005077212 */ /* 0x000fca00078efcff */
[----:B------:R-:W-:-:S04]  /*5360*/  IMAD.WIDE.U32 R2, R7, 0x10, R2 ;  /* 0x0000001007027825 */ /* 0x000fc800078e0002 */
[----:B------:R-:W-:Y:S01]  /*5370*/  FADD.FTZ R4, R9, R28 ;  /* 0x0000001c09047221 */ /* 0x000fe20000010000 */
[----:B------:R-:W-:Y:S01]  /*5380*/  F2FP.BF16.F32.PACK_AB R27, R52, R51 ;  /* 0x00000033341b723e */ /* 0x000fe200000010ff */
[----:B----4-:R-:W-:Y:S04]  /*5390*/  STG.E.128 desc[UR26][R2.64], R12 ;  /* 0x0000000c02007986 */ /* 0x010fe8000c101d1a */
[----:B-----5:R3:W-:Y:S01]  /*53a0*/  STG.E.128 desc[UR26][R2.64+0x200], R16 ;  /* 0x0002001002007986 */ /* 0x0207e2000c101d1a */
[----:B------:R-:W-:Y:S01]  /*53b0*/  BAR.SYNC.DEFER_BLOCKING 0x0 ;  /* 0x0000000000007b1d */ /* 0x000fe20000010000 */
[----:B------:R-:W-:Y:S01]  /*53c0*/  FADD.FTZ R9, R4, R29 ;  /* 0x0000001d04097221 */ /* 0x000fe20000010000 */
[----:B------:R-:W-:-:S03]  /*53d0*/  F2FP.BF16.F32.PACK_AB R25, R39, R38 ;  /* 0x000000262719723e */ /* 0x000fc600000010ff */
[----:B------:R-:W-:-:S04]  /*53e0*/  FADD.FTZ R9, R9, R30 ;  /* 0x0000001e09097221 */ /* 0x000fc80000010000 */
[----:B------:R-:W-:Y:S01]  /*53f0*/  FADD.FTZ R32, R9, R32 ;  /* 0x0000002009207221 */ /* 0x000fe20000010000 */
[----:B--2---:R-:W-:-:S03]  /*5400*/  UIMAD.WIDE.U32 UR22, UR32, UR20, UR22 ;  /* 0x00000014201672a5 */ /* 0x004fc6000f8e0016 */
[----:B------:R-:W-:Y:S01]  /*5410*/  FADD.FTZ R33, R32, R33 ;  /* 0x0000002120217221 */ /* 0x000fe20000010000 */
[----:B------:R-:W-:Y:S04]  /*5420*/  STS.128 [R65], R20 ;  /* 0x0000001441007388 */ /* 0x000fe80000000c00 */
[----:B------:R-:W-:Y:S01]  /*5430*/  STS.128 [R65+0x10], R24 ;  /* 0x0000101841007388 */ /* 0x000fe20000000c00 */
[----:B------:R-:W-:-:S03]  /*5440*/  NOP ;  /* 0x0000000000007918 */ /* 0x000fc60000000000 */
[----:B------:R-:W2:Y:S04]  /*5450*/  LDS.128 R12, [R66] ;  /* 0x00000000420c7984 */ /* 0x000ea80000000c00 */
[----:B------:R-:W4:Y:S01]  /*5460*/  LDS.128 R40, [R66+0x200] ;  /* 0x0002000042287984 */ /* 0x000f220000000c00 */
[----:B------:R-:W-:Y:S01]  /*5470*/  FADD.FTZ R34, R33, R34 ;  /* 0x0000002221227221 */ /* 0x000fe20000010000 */
[----:B------:R-:W-:Y:S01]  /*5480*/  UIMAD UR21, UR32, UR21, UR23 ;  /* 0x00000015201572a4 */ /* 0x000fe2000f8e0217 */
[----:B------:R-:W-:Y:S02]  /*5490*/  UMOV UR20, UR22 ;  /* 0x0000001600147c82 */ /* 0x000fe40008000000 */
[----:B------:R-:W-:Y:S01]  /*54a0*/  FADD.FTZ R34, R34, R35 ;  /* 0x0000002322227221 */ /* 0x000fe20000010000 */
[----:B0-----:R-:W-:-:S02]  /*54b0*/  UIMAD UR23, UR8, UR25, URZ ;  /* 0x00000019081772a4 */ /* 0x001fc4000f8e02ff */
[----:B------:R-:W-:Y:S01]  /*54c0*/  UIMAD.WIDE.U32 UR20, UR8, UR24, UR20 ;  /* 0x00000018081472a5 */ /* 0x000fe2000f8e0014 */
[----:B------:R-:W-:-:S03]  /*54d0*/  FADD.FTZ R37, R34, R37 ;  /* 0x0000002522257221 */ /* 0x000fc60000010000 */
[----:B------:R-:W-:Y:S01]  /*54e0*/  UIADD3 UR22, UPT, UPT, UR21, UR23, URZ ;  /* 0x0000001715167290 */ /* 0x000fe2000fffe0ff */
[----:B------:R-:W-:Y:S01]  /*54f0*/  FADD.FTZ R38, R37, R38 ;  /* 0x0000002625267221 */ /* 0x000fe20000010000 */
[----:B-1----:R-:W-:-:S03]  /*5500*/  ULEA UR21, UP0, UR20, UR28, 0x1 ;  /* 0x0000001c14157291 */ /* 0x002fc6000f8008ff */
[----:B------:R-:W-:Y:S01]  /*5510*/  FADD.FTZ R39, R38, R39 ;  /* 0x0000002726277221 */ /* 0x000fe20000010000 */
[----:B------:R-:W-:Y:S02]  /*5520*/  ULEA.HI.X UR20, UR20, UR29, UR22, 0x1, UP0 ;  /* 0x0000001d14147291 */ /* 0x000fe400080f0c16 */
[----:B---3--:R-:W-:Y:S01]  /*5530*/  MOV R2, UR21 ;  /* 0x0000001500027c02 */ /* 0x008fe20008000f00 */
[----:B------:R-:W-:-:S03]  /*5540*/  FADD.FTZ R39, R39, R48 ;  /* 0x0000003027277221 */ /* 0x000fc60000010000 */
[----:B------:R-:W-:Y:S01]  /*5550*/  MOV R3, UR20 ;  /* 0x0000001400037c02 */ /* 0x000fe20008000f00 */
[----:B------:R-:W-:Y:S02]  /*5560*/  FADD.FTZ R50, R39, R50 ;  /* 0x0000003227327221 */ /* 0x000fe40000010000 */
[----:B------:R-:W-:-:S04]  /*5570*/  IMAD.WIDE.U32 R2, R7, 0x10, R2 ;  /* 0x0000001007027825 */ /* 0x000fc800078e0002 */
[----:B------:R-:W-:Y:S01]  /*5580*/  FADD.FTZ R51, R50, R51 ;  /* 0x0000003332337221 */ /* 0x000fe20000010000 */
[----:B--2---:R-:W-:Y:S04]  /*5590*/  STG.E.128 desc[UR26][R2.64], R12 ;  /* 0x0000000c02007986 */ /* 0x004fe8000c101d1a */
[----:B----4-:R0:W-:Y:S01]  /*55a0*/  STG.E.128 desc[UR26][R2.64+0x200], R40 ;  /* 0x0002002802007986 */ /* 0x0101e2000c101d1a */
[----:B------:R-:W-:-:S04]  /*55b0*/  UIADD3 UR17, UP0, UPT, UR17, -0x1000, URZ ;  /* 0xfffff00011117890 */ /* 0x000fc8000ff1e0ff */
[----:B------:R-:W-:Y:S01]  /*55c0*/  UIADD3.X UR16, UPT, UPT, UR16, -0x1, URZ, UP0, !UPT ;  /* 0xffffffff10107890 */ /* 0x000fe200087fe4ff */
[----:B0-----:R-:W-:-:S05]  /*55d0*/  FADD.FTZ R2, R51, R52 ;  /* 0x0000003433027221 */ /* 0x001fca0000010000 */
[----:B------:R0:W-:Y:S01]  /*55e0*/  STL [R1+0x44], R2 ;  /* 0x0000440201007387 */ /* 0x0001e20000100800 */
[----:B------:R-:W-:-:S03]  /*55f0*/  UISETP.GT.AND UP0, UPT, UR10, 0x1, UPT ;  /* 0x000000010a00788c */ /* 0x000fc6000bf04270 */
[----:B------:R-:W-:-:S06]  /*5600*/  UMOV UR10, UR19 ;  /* 0x00000013000a7c82 */ /* 0x000fcc0008000000 */
[----:B0-----:R-:W-:Y:S05]  /*5610*/  BRA.U UP0, `(.L_x_2463) ;  /* 0xffffffb100a07547 */ /* 0x001fea000b83ffff */
.L_x_2416:
        /* <DEDUP_REMOVED lines=45> */
.L_x_2465:
[----:B------:R-:W-:Y:S05]  /*58f0*/  BSYNC.RECONVERGENT B0 ;  /* 0x0000000000007941 */ /* 0x000fea0003800200 */
.L_x_2464:
        /* <DEDUP_REMOVED lines=43> */
.L_x_2467:
[----:B------:R-:W-:Y:S05]  /*5bb0*/  BSYNC.RECONVERGENT B0 ;  /* 0x0000000000007941 */ /* 0x000fea0003800200 */
.L_x_2466:
        /* <DEDUP_REMOVED lines=16> */
.L_x_2469:
[----:B------:R-:W-:Y:S02]  /*5cc0*/  LEA R0, R11, UR10, 0x2 ;  /* 0x0000000a0b007c11 */ /* 0x000fe4000f8e10ff */
[----:B-123--:R-:W-:Y:S02]  /*5cd0*/  MOV R5, UR7 ;  /* 0x0000000700057c02 */ /* 0x00efe40008000f00 */
[----:B0-----:R-:W-:Y:S01]  /*5ce0*/  MOV R4, UR6 ;  /* 0x0000000600047c02 */ /* 0x001fe20008000f00 */
[----:B------:R-:W0:Y:S01]  /*5cf0*/  LDS R13, [R0+0x4de0] ;  /* 0x004de000000d7984 */ /* 0x000e220000000800 */
[----:B------:R-:W-:Y:S02]  /*5d00*/  SHF.R.S32.HI R5, RZ, 0x1f, R11 ;  /* 0x0000001fff057819 */ /* 0x000fe4000001140b */
[----:B------:R-:W-:Y:S01]  /*5d10*/  MOV R3, UR8 ;  /* 0x0000000800037c02 */ /* 0x000fe20008000f00 */
[----:B------:R-:W1:Y:S01]  /*5d20*/  LDS R15, [R0+0x51e0] ;  /* 0x0051e000000f7984 */ /* 0x000e620000000800 */
[----:B------:R-:W-:Y:S01]  /*5d30*/  MOV R2, R4 ;  /* 0x0000000400027202 */ /* 0x000fe20000000f00 */
[C---:B------:R-:W-:Y:S01]  /*5d40*/  IMAD R4, R5.reuse, UR16, RZ ;  /* 0x0000001005047c24 */ /* 0x040fe2000f8e02ff */
[----:B------:R-:W-:Y:S01]  /*5d50*/  MOV R8, UR4 ;  /* 0x0000000400087c02 */ /* 0x000fe20008000f00 */
[----:B----4-:R-:W-:Y:S01]  /*5d60*/  IMAD R10, R5, UR20, RZ ;  /* 0x00000014050a7c24 */ /* 0x010fe2000f8e02ff */
[----:B------:R-:W-:Y:S01]  /*5d70*/  MOV R7, UR9 ;  /* 0x0000000900077c02 */ /* 0x000fe20008000f00 */
[----:B------:R-:W-:Y:S01]  /*5d80*/  IMAD.WIDE.U32 R2, R11, UR16, R2 ;  /* 0x000000100b027c25 */ /* 0x000fe2000f8e0002 */
[----:B------:R-:W-:-:S02]  /*5d90*/  MOV R6, R8 ;  /* 0x0000000800067202 */ /* 0x000fc40000000f00 */
[----:B------:R-:W-:Y:S01]  /*5da0*/  MOV R9, UR5 ;  /* 0x0000000500097c02 */ /* 0x000fe20008000f00 */
[C---:B------:R-:W-:Y:S01]  /*5db0*/  IMAD R5, R11.reuse, UR17, R4 ;  /* 0x000000110b057c24 */ /* 0x040fe2000f8e0204 */
[C---:B------:R-:W-:Y:S01]  /*5dc0*/  LEA R4, P0, R2.reuse, UR18, 0x2 ;  /* 0x0000001202047c11 */ /* 0x040fe2000f8010ff */
        /* <DEDUP_REMOVED lines=13> */
.L_x_2468:
[----:B------:R-:W-:Y:S05]  /*5ea0*/  EXIT ;  /* 0x000000000000794d */ /* 0x000fea0003800000 */
.L_x_2422:
[----:B------:R-:W-:Y:S01]  /*5eb0*/  MOV R162, R68 ;  /* 0x0000004400a27202 */ /* 0x000fe20000000f00 */
[----:B------:R-:W-:Y:S01]  /*5ec0*/  HFMA2 R87, -RZ, RZ, 0, 5.9604644775390625e-08 ;  /* 0x00000001ff577431 */ /* 0x000fe200000001ff */
[----:B------:R-:W-:Y:S02]  /*5ed0*/  MOV R86, RZ ;  /* 0x000000ff00567202 */ /* 0x000fe40000000f00 */
[----:B------:R-:W-:-:S07]  /*5ee0*/  MOV R155, 0xffffffff ;  /* 0xffffffff009b7802 */ /* 0x000fce0000000f00 */
[----:B01---5:R-:W-:Y:S05]  /*5ef0*/  WARPSYNC.COLLECTIVE R155, `(.L_x_2470) ;  /* 0x000000009b087348 */ /* 0x023fea0003c00000 */
[----:B------:R2:W3:Y:S02]  /*5f00*/  SHFL.UP P6, R163, R162, R87, R86 ;  /* 0x04000057a2a37389 */ /* 0x0004e400000c0056 */
[----:B0123-5:R-:W-:Y:S05]  /*5f10*/  ENDCOLLECTIVE ;  /* 0x000000000000791b */ /* 0x02ffea0003800000 */
.L_x_2470:
[----:B------:R-:W-:Y:S02]  /*5f20*/  MOV R162, R154 ;  /* 0x0000009a00a27202 */ /* 0x000fe40000000f00 */
[----:B------:R-:W-:-:S07]  /*5f30*/  MOV R156, R163 ;  /* 0x000000a3009c7202 */ /* 0x000fce0000000f00 */
[----:B------:R-:W-:Y:S05]  /*5f40*/  WARPSYNC.COLLECTIVE R155, `(.L_x_2471) ;  /* 0x000000009b087348 */ /* 0x000fea0003c00000 */
[----:B------:R0:W1:Y:S02]  /*5f50*/  SHFL.UP P6, R163, R162, R87, R86 ;  /* 0x04000057a2a37389 */ /* 0x00006400000c0056 */
[----:B01----:R-:W-:Y:S05]  /*5f60*/  ENDCOLLECTIVE ;  /* 0x000000000000791b */ /* 0x003fea0003800000 */
.L_x_2471:
[----:B------:R-:W-:Y:S01]  /*5f70*/  HFMA2 R87, -RZ, RZ, 0, 1.1920928955078125e-07 ;  /* 0x00000002ff577431 */ /* 0x000fe200000001ff */
[----:B------:R-:W-:-:S05]  /*5f80*/  MOV R86, R163 ;  /* 0x000000a300567202 */ /* 0x000fca0000000f00 */
[C---:B------:R-:W-:Y:S01]  /*5f90*/  FFMA.FTZ R157, R68.reuse, R86, R154 ;  /* 0x00000056449d7223 */ /* 0x040fe2000001009a */
[----:B------:R-:W-:Y:S01]  /*5fa0*/  @P5 FMUL.FTZ R68, R68, R156 ;  /* 0x0000009c44445220 */ /* 0x000fe20000410000 */
[----:B------:R-:W-:-:S03]  /*5fb0*/  MOV R86, RZ ;  /* 0x000000ff00567202 */ /* 0x000fc60000000f00 */
[----:B------:R-:W-:Y:S02]  /*5fc0*/  FSEL R156, R154, R157, !P5 ;  /* 0x0000009d9a9c7208 */ /* 0x000fe40006800000 */
[----:B------:R-:W-:-:S07]  /*5fd0*/  MOV R162, R68 ;  /* 0x0000004400a27202 */ /* 0x000fce0000000f00 */
[----:B------:R-:W-:Y:S05]  /*5fe0*/  WARPSYNC.COLLECTIVE R155, `(.L_x_2472) ;  /* 0x000000009b087348 */ /* 0x000fea0003c00000 */
[----:B------:R0:W1:Y:S02]  /*5ff0*/  SHFL.UP P6, R163, R162, R87, R86 ;  /* 0x04000057a2a37389 */ /* 0x00006400000c0056 */
[----:B01----:R-:W-:Y:S05]  /*6000*/  ENDCOLLECTIVE ;  /* 0x000000000000791b */ /* 0x003fea0003800000 */
.L_x_2472:
[----:B------:R-:W-:Y:S02]  /*6010*/  MOV R162, R156 ;  /* 0x0000009c00a27202 */ /* 0x000fe40000000f00 */
[----:B------:R-:W-:-:S07]  /*6020*/  MOV R154, R163 ;  /* 0x000000a3009a7202 */ /* 0x000fce0000000f00 */
[----:B------:R-:W-:Y:S05]  /*6030*/  WARPSYNC.COLLECTIVE R155, `(.L_x_2473) ;  /* 0x000000009b087348 */ /* 0x000fea0003c00000 */
[----:B------:R0:W1:Y:S02]  /*6040*/  SHFL.UP P6, R163, R162, R87, R86 ;  /* 0x04000057a2a37389 */ /* 0x00006400000c0056 */
[----:B01----:R-:W-:Y:S05]  /*6050*/  ENDCOLLECTIVE ;  /* 0x000000000000791b */ /* 0x003fea0003800000 */
.L_x_2473:
[----:B------:R-:W-:Y:S01]  /*6060*/  HFMA2 R87, -RZ, RZ, 0, 2.384185791015625e-07 ;  /* 0x00000004ff577431 */ /* 0x000fe200000001ff */
[----:B------:R-:W-:-:S05]  /*6070*/  MOV R86, R163 ;  /* 0x000000a300567202 */ /* 0x000fca0000000f00 */
        /* <DEDUP_REMOVED lines=8> */
.L_x_2474:
[----:B------:R-:W-:Y:S02]  /*6100*/  MOV R162, R156 ;  /* 0x0000009c00a27202 */ /* 0x000fe40000000f00 */
[----:B------:R-:W-:-:S07]  /*6110*/  MOV R154, R163 ;  /* 0x000000a3009a7202 */ /* 0x000fce0000000f00 */
[----:B------:R-:W-:Y:S05]  /*6120*/  WARPSYNC.COLLECTIVE R155, `(.L_x_2475) ;  /* 0x000000009b087348 */ /* 0x000fea0003c00000 */
[----:B------:R0:W1:Y:S02]  /*6130*/  SHFL.UP P6, R163, R162, R87, R86 ;  /* 0x04000057a2a37389 */ /* 0x00006400000c0056 */
[----:B01----:R-:W-:Y:S05]  /*6140*/  ENDCOLLECTIVE ;  /* 0x000000000000791b */ /* 0x003fea0003800000 */
.L_x_2475:
[----:B------:R-:W-:Y:S01]  /*6150*/  HFMA2 R87, -RZ, RZ, 0, 4.76837158203125e-07 ;  /* 0x00000008ff577431 */ /* 0x000fe200000001ff */
        /* <DEDUP_REMOVED lines=9> */
.L_x_2476:
[----:B------:R-:W-:Y:S02]  /*61f0*/  MOV R162, R156 ;  /* 0x0000009c00a27202 */ /* 0x000fe40000000f00 */
[----:B------:R-:W-:-:S07]  /*6200*/  MOV R154, R163 ;  /* 0x000000a3009a7202 */ /* 0x000fce0000000f00 */
[----:B------:R-:W-:Y:S05]  /*6210*/  WARPSYNC.COLLECTIVE R155, `(.L_x_2477) ;  /* 0x000000009b087348 */ /* 0x000fea0003c00000 */
[----:B------:R0:W1:Y:S02]  /*6220*/  SHFL.UP P6, R163, R162, R87, R86 ;  /* 0x04000057a2a37389 */ /* 0x00006400000c0056 */
[----:B01----:R-:W-:Y:S05]  /*6230*/  ENDCOLLECTIVE ;  /* 0x000000000000791b */ /* 0x003fea0003800000 */
.L_x_2477:
[----:B------:R-:W-:Y:S01]  /*6240*/  HFMA2 R87, -RZ, RZ, 0, 9.5367431640625e-07 ;  /* 0x00000010ff577431 */ /* 0x000fe200000001ff */
        /* <DEDUP_REMOVED lines=9> */
.L_x_2478:
[----:B------:R-:W-:Y:S02]  /*62e0*/  MOV R162, R156 ;  /* 0x0000009c00a27202 */ /* 0x000fe40000000f00 */
[----:B------:R-:W-:-:S07]  /*62f0*/  MOV R154, R163 ;  /* 0x000000a3009a7202 */ /* 0x000fce0000000f00 */
[----:B------:R-:W-:Y:S05]  /*6300*/  WARPSYNC.COLLECTIVE R155, `(.L_x_2479) ;  /* 0x000000009b087348 */ /* 0x000fea0003c00000 */
[----:B------:R0:W1:Y:S02]  /*6310*/  SHFL.UP P6, R163, R162, R87, R86 ;  /* 0x04000057a2a37389 */ /* 0x00006400000c0056 */
[----:B01----:R-:W-:Y:S05]  /*6320*/  ENDCOLLECTIVE ;  /* 0x000000000000791b */ /* 0x003fea0003800000 */
.L_x_2479:
[----:B------:R-:W-:Y:S01]  /*6330*/  MOV R86, R163 ;  /* 0x000000a300567202 */ /* 0x000fe20000000f00 */
[----:B------:R-:W-:Y:S06]  /*6340*/  BRA `(.L_x_2480) ;  /* 0xffffffc000dc7947 */ /* 0x000fec000383ffff */
.L_x_2423:
        /* <DEDUP_REMOVED lines=8> */
.L_x_2482:
[----:B------:R-:W-:Y:S05]  /*63d0*/  BSYNC B0 ;  /* 0x0000000000007941 */ /* 0x000fea0003800000 */
.L_x_2481:
[----:B------:R-:W-:Y:S05]  /*63e0*/  BRA `(.L_x_2483) ;  /* 0xffffffc000d07947 */ /* 0x000fea000383ffff */
.L_x_2424:
        /* <DEDUP_REMOVED lines=8> */
.L_x_2485:
[----:B------:R-:W-:Y:S05]  /*6470*/  BSYNC B0 ;  /* 0x0000000000007941 */ /* 0x000fea0003800000 */
.L_x_2484:
[----:B------:R-:W-:Y:S05]  /*6480*/  BRA `(.L_x_2486) ;  /* 0xffffffc000b07947 */ /* 0x000fea000383ffff */
.L_x_2425:
        /* <DEDUP_REMOVED lines=8> */
.L_x_2488:
[----:B------:R-:W-:Y:S05]  /*6510*/  BSYNC B0 ;  /* 0x0000000000007941 */ /* 0x000fea0003800000 */
.L_x_2487:
        /* <DEDUP_REMOVED lines=9> */
.L_x_2489:
[----:B------:R-:W-:Y:S01]  /*65b0*/  HFMA2 R87, -RZ, RZ, 0, 0 ;  /* 0x00000000ff577431 */ /* 0x000fe200000001ff */
[----:B------:R-:W-:-:S07]  /*65c0*/  MOV R86, 0x1f ;  /* 0x0000001f00567802 */ /* 0x000fce0000000f00 */
[----:B------:R-:W-:Y:S05]  /*65d0*/  WARPSYNC.COLLECTIVE R155, `(.L_x_2490) ;  /* 0x000000009b087348 */ /* 0x000fea0003c00000 */
[----:B------:R0:W1:Y:S02]  /*65e0*/  SHFL.IDX P2, R156, R154, R87, R86 ;  /* 0x000000579a9c7389 */ /* 0x0000640000040056 */
[----:B01----:R-:W-:Y:S05]  /*65f0*/  ENDCOLLECTIVE ;  /* 0x000000000000791b */ /* 0x003fea0003800000 */
.L_x_2490:
[----:B------:R-:W-:Y:S02]  /*6600*/  MOV R157, R163 ;  /* 0x000000a3009d7202 */ /* 0x000fe40000000f00 */
[----:B------:R-:W-:Y:S02]  /*6610*/  MOV R154, R79 ;  /* 0x0000004f009a7202 */ /* 0x000fe40000000f00 */
[----:B------:R-:W-:-:S07]  /*6620*/  MOV R78, R156 ;  /* 0x0000009c004e7202 */ /* 0x000fce0000000f00 */
[----:B------:R-:W-:Y:S05]  /*6630*/  WARPSYNC.COLLECTIVE R155, `(.L_x_2491) ;  /* 0x000000009b087348 */ /* 0x000fea0003c00000 */
[----:B------:R0:W1:Y:S02]  /*6640*/  SHFL.IDX P2, R156, R154, R87, R86 ;  /* 0x000000579a9c7389 */ /* 0x0000640000040056 */
[----:B01----:R-:W-:Y:S05]  /*6650*/  ENDCOLLECTIVE ;  /* 0x000000000000791b */ /* 0x003fea0003800000 */
.L_x_2491:
[----:B------:R-:W-:Y:S01]  /*6660*/  MOV R79, R156 ;  /* 0x0000009c004f7202 */ /* 0x000fe20000000f00 */
[----:B------:R-:W-:Y:S06]  /*6670*/  BRA `(.L_x_2492) ;  /* 0xffffffc0004c7947 */ /* 0x000fec000383ffff */
.L_x_2427:
[----:B------:R-:W-:Y:S01]  /*6680*/  MOV R156, R162 ;  /* 0x000000a2009c7202 */ /* 0x000fe20000000f00 */
[----:B------:R-:W-:Y:S01]  /*6690*/  HFMA2 R86, -RZ, RZ, 0, 5.9604644775390625e-08 ;  /* 0x00000001ff567431 */ /* 0x000fe200000001ff */
[----:B------:R-:W-:Y:S02]  /*66a0*/  MOV R87, 0x1f ;  /* 0x0000001f00577802 */ /* 0x000fe40000000f00 */
[----:B------:R-:W-:Y:S02]  /*66b0*/  MOV R155, 0xffffffff ;  /* 0xffffffff009b7802 */ /* 0x000fe40000000f00 */
[C---:B------:R-:W-:Y:S02]  /*66c0*/  ISETP.GT.U32.AND P4, PT, R157.reuse, 0x1b, PT ;  /* 0x0000001b9d00780c */ /* 0x040fe40003f84070 */
[----:B------:R-:W-:-:S13]  /*66d0*/  ISETP.GT.U32.AND P5, PT, R157, 0x17, PT ;  /* 0x000000179d00780c */ /* 0x000fda0003fa4070 */
[----:B-1----:R-:W-:Y:S05]  /*66e0*/  WARPSYNC.COLLECTIVE R155, `(.L_x_2493) ;  /* 0x000000009b087348 */ /* 0x002fea0003c00000 */
[----:B------:R0:W2:Y:S02]  /*66f0*/  SHFL.DOWN P2, R154, R156, R86, R87 ;  /* 0x080000569c9a7389 */ /* 0x0000a40000040057 */
[----:B012---:R-:W-:Y:S05]  /*6700*/  ENDCOLLECTIVE ;  /* 0x000000000000791b */ /* 0x007fea0003800000 */
.L_x_2493:
[----:B------:R-:W-:Y:S02]  /*6710*/  ISETP.GT.U32.AND P6, PT, R157, 0xf, PT ;  /* 0x0000000f9d00780c */ /* 0x000fe40003fc4070 */
[----:B------:R-:W-:Y:S02]  /*6720*/  MOV R156, R163 ;  /* 0x000000a3009c7202 */ /* 0x000fe40000000f00 */
[----:B------:R-:W-:-:S09]  /*6730*/  MOV R153, R154 ;  /* 0x0000009a00997202 */ /* 0x000fd20000000f00 */
[----:B------:R-:W-:Y:S05]  /*6740*/  WARPSYNC.COLLECTIVE R155, `(.L_x_2494) ;  /* 0x000000009b087348 */ /* 0x000fea0003c00000 */
[----:B------:R0:W1:Y:S02]  /*6750*/  SHFL.DOWN P2, R154, R156, R86, R87 ;  /* 0x080000569c9a7389 */ /* 0x0000640000040057 */
[----:B01----:R-:W-:Y:S05]  /*6760*/  ENDCOLLECTIVE ;  /* 0x000000000000791b */ /* 0x003fea0003800000 */
.L_x_2494:
[----:B------:R-:W-:Y:S01]  /*6770*/  @P3 FMUL.FTZ R153, R153, R162 ;  /* 0x000000a299993220 */ /* 0x000fe20000410000 */
        /* <DEDUP_REMOVED lines=10> */
.L_x_2495:
[----:B------:R-:W-:Y:S02]  /*6820*/  MOV R156, R163 ;  /* 0x000000a3009c7202 */ /* 0x000fe40000000f00 */
[----:B------:R-:W-:-:S07]  /*6830*/  MOV R153, R154 ;  /* 0x0000009a00997202 */ /* 0x000fce0000000f00 */
[----:B------:R-:W-:Y:S05]  /*6840*/  WARPSYNC.COLLECTIVE R155, `(.L_x_2496) ;  /* 0x000000009b087348 */ /* 0x000fea0003c00000 */
[----:B------:R0:W1:Y:S02]  /*6850*/  SHFL.DOWN P2, R154, R156, R86, R87 ;  /* 0x080000569c9a7389 */ /* 0x0000640000040057 */
[----:B01----:R-:W-:Y:S05]  /*6860*/  ENDCOLLECTIVE ;  /* 0x000000000000791b */ /* 0x003fea0003800000 */
.L_x_2496:
[----:B------:R-:W-:Y:S01]  /*6870*/  @!P3 FMUL.FTZ R153, R162, R153 ;  /* 0x00000099a299b220 */ /* 0x000fe20000410000 */
[----:B------:R-:W-:-:S05]  /*6880*/  MOV R86, R154 ;  /* 0x0000009a00567202 */ /* 0x000fca0000000f00 */
[----:B------:R-:W-:Y:S01]  /*6890*/  @!P3 FFMA.FTZ R86, R162, R86, R163 ;  /* 0x00000056a256b223 */ /* 0x000fe200000100a3 */
[----:B------:R-:W-:-:S04]  /*68a0*/  @!P3 MOV R162, R153 ;  /* 0x0000009900a2b202 */ /* 0x000fc80000000f00 */
[----:B------:R-:W-:Y:S01]  /*68b0*/  @!P3 MOV R163, R86 ;  /* 0x0000005600a3b202 */ /* 0x000fe20000000f00 */
[----:B------:R-:W-:Y:S01]  /*68c0*/  HFMA2 R86, -RZ, RZ, 0, 2.384185791015625e-07 ;  /* 0x00000004ff567431 */ /* 0x000fe200000001ff */
[----:B------:R-:W-:-:S07]  /*68d0*/  MOV R156, R162 ;  /* 0x000000a2009c7202 */ /* 0x000fce0000000f00 */
[----:B------:R-:W-:Y:S05]  /*68e0*/  WARPSYNC.COLLECTIVE R155, `(.L_x_2497) ;  /* 0x000000009b087348 */ /* 0x000fea0003c00000 */
[----:B------:R0:W1:Y:S02]  /*68f0*/  SHFL.DOWN P2, R154, R156, R86, R87 ;  /* 0x080000569c9a7389 */ /* 0x0000640000040057 */
[----:B01----:R-:W-:Y:S05]  /*6900*/  ENDCOLLECTIVE ;  /* 0x000000000000791b */ /* 0x003fea0003800000 */
.L_x_2497:
[----:B------:R-:W-:Y:S02]  /*6910*/  MOV R156, R163 ;  /* 0x000000a3009c7202 */ /* 0x000fe40000000f00 */
[----:B------:R-:W-:-:S07]  /*6920*/  MOV R153, R154 ;  /* 0x0000009a00997202 */ /* 0x000fce0000000f00 */
[----:B------:R-:W-:Y:S05]  /*6930*/  WARPSYNC.COLLECTIVE R155, `(.L_x_2498) ;  /* 0x000000009b087348 */ /* 0x000fea0003c00000 */
[----:B------:R0:W1:Y:S02]  /*6940*/  SHFL.DOWN P2, R154, R156, R86, R87 ;  /* 0x080000569c9a7389 */ /* 0x0000640000040057 */
[----:B01----:R-:W-:Y:S05]  /*6950*/  ENDCOLLECTIVE ;  /* 0x000000000000791b */ /* 0x003fea0003800000 */
.L_x_2498:
[----:B------:R-:W-:Y:S01]  /*6960*/  @!P4 FMUL.FTZ R153, R162, R153 ;  /* 0x00000099a299c220 */ /* 0x000fe20000410000 */
[----:B------:R-:W-:-:S05]  /*6970*/  MOV R86, R154 ;  /* 0x0000009a00567202 */ /* 0x000fca0000000f00 */
[----:B------:R-:W-:Y:S01]  /*6980*/  @!P4 FFMA.FTZ R86, R162, R86, R163 ;  /* 0x00000056a256c223 */ /* 0x000fe200000100a3 */
[----:B------:R-:W-:-:S04]  /*6990*/  @!P4 MOV R162, R153 ;  /* 0x0000009900a2c202 */ /* 0x000fc80000000f00 */
[----:B------:R-:W-:Y:S01]  /*69a0*/  @!P4 MOV R163, R86 ;  /* 0x0000005600a3c202 */ /* 0x000fe20000000f00 */
[----:B------:R-:W-:Y:S01]  /*69b0*/  HFMA2 R86, -RZ, RZ, 0, 4.76837158203125e-07 ;  /* 0x00000008ff567431 */ /* 0x000fe200000001ff */
[----:B------:R-:W-:-:S07]  /*69c0*/  MOV R156, R162 ;  /* 0x000000a2009c7202 */ /* 0x000fce0000000f00 */
[----:B------:R-:W-:Y:S05]  /*69d0*/  WARPSYNC.COLLECTIVE R155, `(.L_x_2499) ;  /* 0x000000009b087348 */ /* 0x000fea0003c00000 */
[----:B------:R0:W1:Y:S02]  /*69e0*/  SHFL.DOWN P2, R154, R156, R86, R87 ;  /* 0x080000569c9a7389 */ /* 0x0000640000040057 */
[----:B01----:R-:W-:Y:S05]  /*69f0*/  ENDCOLLECTIVE ;  /* 0x000000000000791b */ /* 0x003fea0003800000 */
.L_x_2499:
[----:B------:R-:W-:Y:S02]  /*6a00*/  MOV R156, R163 ;  /* 0x000000a3009c7202 */ /* 0x000fe40000000f00 */
[----:B------:R-:W-:-:S07]  /*6a10*/  MOV R153, R154 ;  /* 0x0000009a00997202 */ /* 0x000fce0000000f00 */
[----:B------:R-:W-:Y:S05]  /*6a20*/  WARPSYNC.COLLECTIVE R155, `(.L_x_2500) ;  /* 0x000000009b087348 */ /* 0x000fea0003c00000 */
[----:B------:R0:W1:Y:S02]  /*6a30*/  SHFL.DOWN P2, R154, R156, R86, R87 ;  /* 0x080000569c9a7389 */ /* 0x0000640000040057 */
[----:B01----:R-:W-:Y:S05]  /*6a40*/  ENDCOLLECTIVE ;  /* 0x000000000000791b */ /* 0x003fea0003800000 */
.L_x_2500:
[----:B------:R-:W-:Y:S01]  /*6a50*/  @!P5 FMUL.FTZ R153, R162, R153 ;  /* 0x00000099a299d220 */ /* 0x000fe20000410000 */
[----:B------:R-:W-:-:S05]  /*6a60*/  MOV R86, R154 ;  /* 0x0000009a00567202 */ /* 0x000fca0000000f00 */
[----:B------:R-:W-:Y:S01]  /*6a70*/  @!P5 FFMA.FTZ R86, R162, R86, R163 ;  /* 0x00000056a256d223 */ /* 0x000fe200000100a3 */
[----:B------:R-:W-:-:S04]  /*6a80*/  @!P5 MOV R162, R153 ;  /* 0x0000009900a2d202 */ /* 0x000fc80000000f00 */
[----:B------:R-:W-:Y:S01]  /*6a90*/  @!P5 MOV R163, R86 ;  /* 0x0000005600a3d202 */ /* 0x000fe20000000f00 */
[----:B------:R-:W-:Y:S01]  /*6aa0*/  HFMA2 R86, -RZ, RZ, 0, 9.5367431640625e-07 ;  /* 0x00000010ff567431 */ /* 0x000fe200000001ff */
[----:B------:R-:W-:-:S07]  /*6ab0*/  MOV R156, R162 ;  /* 0x000000a2009c7202 */ /* 0x000fce0000000f00 */
[----:B------:R-:W-:Y:S05]  /*6ac0*/  WARPSYNC.COLLECTIVE R155, `(.L_x_2501) ;  /* 0x000000009b087348 */ /* 0x000fea0003c00000 */
[----:B------:R0:W1:Y:S02]  /*6ad0*/  SHFL.DOWN P2, R154, R156, R86, R87 ;  /* 0x080000569c9a7389 */ /* 0x0000640000040057 */
[----:B01----:R-:W-:Y:S05]  /*6ae0*/  ENDCOLLECTIVE ;  /* 0x000000000000791b */ /* 0x003fea0003800000 */
.L_x_2501:
[----:B------:R-:W-:Y:S02]  /*6af0*/  MOV R156, R163 ;  /* 0x000000a3009c7202 */ /* 0x000fe40000000f00 */
[----:B------:R-:W-:-:S07]  /*6b00*/  MOV R153, R154 ;  /* 0x0000009a00997202 */ /* 0x000fce0000000f00 */
[----:B------:R-:W-:Y:S05]  /*6b10*/  WARPSYNC.COLLECTIVE R155, `(.L_x_2502) ;  /* 0x000000009b087348 */ /* 0x000fea0003c00000 */
[----:B------:R0:W1:Y:S02]  /*6b20*/  SHFL.DOWN P2, R154, R156, R86, R87 ;  /* 0x080000569c9a7389 */ /* 0x0000640000040057 */
[----:B01----:R-:W-:Y:S05]  /*6b30*/  ENDCOLLECTIVE ;  /* 0x000000000000791b */ /* 0x003fea0003800000 */
.L_x_2502:
[----:B------:R-:W-:Y:S01]  /*6b40*/  @!P6 FMUL.FTZ R153, R162, R153 ;  /* 0x00000099a299e220 */ /* 0x000fe20000410000 */
[----:B------:R-:W-:Y:S01]  /*6b50*/  HFMA2 R87, -RZ, RZ, 0, 0 ;  /* 0x00000000ff577431 */ /* 0x000fe200000001ff */
[----:B------:R-:W-:-:S05]  /*6b60*/  MOV R86, R154 ;  /* 0x0000009a00567202 */ /* 0x000fca0000000f00 */
[----:B------:R-:W-:Y:S01]  /*6b70*/  @!P6 FFMA.FTZ R86, R162, R86, R163 ;  /* 0x00000056a256e223 */ /* 0x000fe200000100a3 */
[----:B------:R-:W-:-:S04]  /*6b80*/  @!P6 MOV R162, R153 ;  /* 0x0000009900a2e202 */ /* 0x000fc80000000f00 */
[----:B------:R-:W-:Y:S02]  /*6b90*/  @!P6 MOV R163, R86 ;  /* 0x0000005600a3e202 */ /* 0x000fe40000000f00 */
[----:B------:R-:W-:Y:S02]  /*6ba0*/  MOV R154, R162 ;  /* 0x000000a2009a7202 */ /* 0x000fe40000000f00 */
[----:B------:R-:W-:-:S07]  /*6bb0*/  MOV R86, 0x1f ;  /* 0x0000001f00567802 */ /* 0x000fce0000000f00 */
[----:B------:R-:W-:Y:S05]  /*6bc0*/  WARPSYNC.COLLECTIVE R155, `(.L_x_2503) ;  /* 0x000000009b087348 */ /* 0x000fea0003c00000 */
[----:B------:R0:W1:Y:S02]  /*6bd0*/  SHFL.IDX P2, R156, R154, R87, R86 ;  /* 0x000000579a9c7389 */ /* 0x0000640000040056 */
[----:B01----:R-:W-:Y:S05]  /*6be0*/  ENDCOLLECTIVE ;  /* 0x000000000000791b */ /* 0x003fea0003800000 */
.L_x_2503:
[----:B------:R-:W-:Y:S02]  /*6bf0*/  MOV R154, R163 ;  /* 0x000000a3009a7202 */ /* 0x000fe40000000f00 */
[----:B------:R-:W-:-:S07]  /*6c00*/  MOV R157, R156 ;  /* 0x0000009c009d7202 */ /* 0x000fce0000000f00 */
[----:B------:R-:W-:Y:S05]  /*6c10*/  WARPSYNC.COLLECTIVE R155, `(.L_x_2504) ;  /* 0x000000009b087348 */ /* 0x000fea0003c00000 */
[----:B------:R0:W1:Y:S02]  /*6c20*/  SHFL.IDX P2, R156, R154, R87, R86 ;  /* 0x000000579a9c7389 */ /* 0x0000640000040056 */
[----:B01----:R-:W-:Y:S05]  /*6c30*/  ENDCOLLECTIVE ;  /* 0x000000000000791b */ /* 0x003fea0003800000 */
.L_x_2504:
[----:B------:R-:W-:Y:S01]  /*6c40*/  HFMA2 R86, -RZ, RZ, 0, 5.9604644775390625e-08 ;  /* 0x00000001ff567431 */ /* 0x000fe200000001ff */
[----:B------:R-:W-:Y:S02]  /*6c50*/  MOV R87, 0x1f ;  /* 0x0000001f00577802 */ /* 0x000fe40000000f00 */
[----:B------:R-:W-:Y:S02]  /*6c60*/  MOV R153, R156 ;  /* 0x0000009c00997202 */ /* 0x000fe40000000f00 */
[----:B------:R-:W-:-:S03]  /*6c70*/  MOV R156, R162 ;  /* 0x000000a2009c7202 */ /* 0x000fc60000000f00 */
[-C--:B------:R-:W-:Y:S01]  /*6c80*/  FFMA.FTZ R153, R79, R157.reuse, R153 ;  /* 0x0000009d4f997223 */ /* 0x080fe20000010099 */
[----:B------:R-:W-:-:S07]  /*6c90*/  FMUL.FTZ R157, R78, R157 ;  /* 0x0000009d4e9d7220 */ /* 0x000fce0000410000 */
[----:B------:R-:W-:Y:S05]  /*6ca0*/  WARPSYNC.COLLECTIVE R155, `(.L_x_2505) ;  /* 0x000000009b087348 */ /* 0x000fea0003c00000 */
[----:B------:R0:W1:Y:S02]  /*6cb0*/  SHFL.DOWN P2, R154, R156, R86, R87 ;  /* 0x080000569c9a7389 */ /* 0x0000640000040057 */
[----:B01----:R-:W-:Y:S05]  /*6cc0*/  ENDCOLLECTIVE ;  /* 0x000000000000791b */ /* 0x003fea0003800000 */
.L_x_2505:
[----:B------:R-:W-:Y:S02]  /*6cd0*/  MOV R156, R163 ;  /* 0x000000a3009c7202 */ /* 0x000fe40000000f00 */
[----:B------:R-:W-:-:S07]  /*6ce0*/  MOV R162, R154 ;  /* 0x0000009a00a27202 */ /* 0x000fce0000000f00 */
[----:B------:R-:W-:Y:S05]  /*6cf0*/  WARPSYNC.COLLECTIVE R155, `(.L_x_2506) ;  /* 0x000000009b087348 */ /* 0x000fea0003c00000 */
[----:B------:R0:W1:Y:S02]  /*6d00*/  SHFL.DOWN P2, R154, R156, R86, R87 ;  /* 0x080000569c9a7389 */ /* 0x0000640000040057 */
[----:B01----:R-:W-:Y:S05]  /*6d10*/  ENDCOLLECTIVE ;  /* 0x000000000000791b */ /* 0x003fea0003800000 */
.L_x_2506:
[----:B------:R-:W-:Y:S01]  /*6d20*/  HFMA2 R87, -RZ, RZ, 0, 0 ;  /* 0x00000000ff577431 */ /* 0x000fe200000001ff */
[----:B------:R-:W-:Y:S02]  /*6d30*/  MOV R86, 0x1f ;  /* 0x0000001f00567802 */ /* 0x000fe40000000f00 */
[----:B------:R-:W-:Y:S02]  /*6d40*/  MOV R163, R154 ;  /* 0x0000009a00a37202 */ /* 0x000fe40000000f00 */
[----:B------:R-:W-:-:S07]  /*6d50*/  MOV R154, R78 ;  /* 0x0000004e009a7202 */ /* 0x000fce0000000f00 */
[----:B------:R-:W-:Y:S05]  /*6d60*/  WARPSYNC.COLLECTIVE R155, `(.L_x_2507) ;  /* 0x000000009b087348 */ /* 0x000fea0003c00000 */
[----:B------:R0:W1:Y:S02]  /*6d70*/  SHFL.IDX P2, R156, R154, R87, R86 ;  /* 0x000000579a9c7389 */ /* 0x0000640000040056 */
[----:B01----:R-:W-:Y:S05]  /*6d80*/  ENDCOLLECTIVE ;  /* 0x000000000000791b */ /* 0x003fea0003800000 */
.L_x_2507:
[----:B------:R-:W-:Y:S02]  /*6d90*/  MOV R154, R79 ;  /* 0x0000004f009a7202 */ /* 0x000fe40000000f00 */
[----:B------:R-:W-:-:S07]  /*6da0*/  MOV R78, R156 ;  /* 0x0000009c004e7202 */ /* 0x000fce0000000f00 */
[----:B------:R-:W-:Y:S05]  /*6db0*/  WARPSYNC.COLLECTIVE R155, `(.L_x_2508) ;  /* 0x000000009b087348 */ /* 0x000fea0003c00000 */
[----:B------:R0:W1:Y:S02]  /*6dc0*/  SHFL.IDX P2, R156, R154, R87, R86 ;  /* 0x000000579a9c7389 */ /* 0x0000640000040056 */
[----:B01----:R-:W-:Y:S05]  /*6dd0*/  ENDCOLLECTIVE ;  /* 0x000000000000791b */ /* 0x003fea0003800000 */
.L_x_2508:
[----:B------:R-:W-:Y:S02]  /*6de0*/  MOV R79, R156 ;  /* 0x0000009c004f7202 */ /* 0x000fe40000000f00 */
[----:B------:R-:W-:Y:S01]  /*6df0*/  ISETP.NE.AND P2, PT, R67, 0x1f, PT ;  /* 0x0000001f4300780c */ /* 0x000fe20003f45270 */
[----:B------:R-:W-:-:S12]  /*6e00*/  BRA `(.L_x_2509) ;  /* 0xffffffc000887947 */ /* 0x000fd8000383ffff */
.L_x_2510:
        /* <DEDUP_REMOVED lines=15> */
.L_x_10432:


//--------------------- .text._Z25selective_scan_bwd_kernelI32Selective_Scan_bwd_kernel_traitsILi128ELi16ELb1ELb1ELb0ELb0ELb1EN3c108BFloat16EfEEv12SSMParamsBwd --------------------------
	.section	.text._Z25selective_scan_bwd_kernelI32Selective_Scan_bwd_kernel_traitsILi128ELi16ELb1ELb1ELb0ELb0ELb1EN3c108BFloat16EfEEv12SSMParamsBwd,"ax",@progbits
	.align	128
        .global         _Z25selective_scan_bwd_kernelI32Selective_Scan_bwd_kernel_traitsILi128ELi16ELb1ELb1ELb0ELb0ELb1EN3c108BFloat16EfEEv12SSMParamsBwd
        .type           _Z25selective_scan_bwd_kernelI32Selective_Scan_bwd_kernel_traitsILi128ELi16ELb1ELb1ELb0ELb0ELb1EN3c108BFloat16EfEEv12SSMParamsBwd,@function
        .size           _Z25selective_scan_bwd_kernelI32Selective_Scan_bwd_kernel_traitsILi128ELi16ELb1ELb1ELb0ELb0ELb1EN3c108BFloat16EfEEv12SSMParamsBwd,(.L_x_10433 - _Z25selective_scan_bwd_kernelI32Selective_Scan_bwd_kernel_traitsILi128ELi16ELb1ELb1ELb0ELb0ELb1EN3c108BFloat16EfEEv12SSMParamsBwd)
        .other          _Z25selective_scan_bwd_kernelI32Selective_Scan_bwd_kernel_traitsILi128ELi16ELb1ELb1ELb0ELb0ELb1EN3c108BFloat16EfEEv12SSMParamsBwd,@"STO_CUDA_ENTRY STV_DEFAULT"
_Z25selective_scan_bwd_kernelI32Selective_Scan_bwd_kernel_traitsILi128ELi16ELb1ELb1ELb0ELb0ELb1EN3c108BFloat16EfEEv12SSMParamsBwd:
.text._Z25selective_scan_bwd_kernelI32Selective_Scan_bwd_kernel_traitsILi128ELi16ELb1ELb1ELb0ELb0ELb1EN3c108BFloat16EfEEv12SSMParamsBwd:
        /* <DEDUP_REMOVED lines=28> */
[----:B---3--:R3:W2:Y:S04]  /*01c0*/  @P0 LDG.E R3, desc[UR28][R2.64] ;  /* 0x0000001c02030981 */ /* 0x0086a8000c1e1900 */
[----:B------:R-:W2:Y:S01]  /*01d0*/  @P1 LDG.E R4, desc[UR28][R4.64] ;  /* 0x0000001c04041981 */ /* 0x000ea2000c1e1900 */
        /* <DEDUP_REMOVED lines=24> */
[----:B---3--:R-:W-:-:S02]  /*0360*/  IADD3 R2, PT, PT, R0, 0xffffffe, RZ ;  /* 0x0ffffffe00027810 */ /* 0x008fc40007ffe0ff */
[----:B------:R-:W-:-:S04]  /*0370*/  MOV R0, UR10 ;  /* 0x0000000a00007c02 */ /* 0x000fc80008000f00 */
[----:B------:R-:W1:Y:S01]  /*0380*/  F2I.FTZ.U32.TRUNC.NTZ R2, R2 ;  /* 0x0000000200027305 */ /* 0x000e62000021f000 */
[----:B------:R-:W-:-:S04]  /*0390*/  IABS R0, R0 ;  /* 0x0000000000007213 */ /* 0x000fc80000000000 */
[----:B------:R-:W-:Y:S02]  /*03a0*/  R2UR UR26, R0 ;  /* 0x00000000001a72ca */ /* 0x000fe400000e0000 */
[----:B-1----:R-:W-:-:S13]  /*03b0*/  R2UR UR5, R2 ;  /* 0x00000000020572ca */ /* 0x002fda00000e0000 */
[----:B------:R-:W-:-:S04]  /*03c0*/  UIADD3 UR9, UPT, UPT, URZ, -UR5, URZ ;  /* 0x80000005ff097290 */ /* 0x000fc8000fffe0ff */
[----:B------:R-:W-:-:S04]  /*03d0*/  UIMAD UR9, UR9, UR34, URZ ;  /* 0x00000022090972a4 */ /* 0x000fc8000f8e02ff */
[----:B------:R-:W-:Y:S02]  /*03e0*/  UIMAD.WIDE.U32 UR4, UR5, UR9, UR4 ;  /* 0x00000009050472a5 */ /* 0x000fe4000f8e0004 */
[----:B------:R-:W-:Y:S02]  /*03f0*/  ULEA UR9, UP3, UR19, UR14, 0x1 ;  /* 0x0000000e13097291 */ /* 0x000fe4000f8608ff */
[----:B------:R-:W-:Y:S02]  /*0400*/  UIMAD.WIDE.U32 UR4, UR5, UR26, URZ ;  /* 0x0000001a050472a5 */ /* 0x000fe4000f8e00ff */
[----:B------:R-:W-:Y:S02]  /*0410*/  ULEA.HI.X UR19, UR19, UR15, UR11, 0x1, UP3 ;  /* 0x0000000f13137291 */ /* 0x000fe400098f0c0b */
[----:B------:R-:W-:Y:S02]  /*0420*/  UIADD3.X UR14, UPT, UPT, UR16, UR25, URZ, UP0, !UPT ;  /* 0x00000019100e7290 */ /* 0x000fe400087fe4ff */
[----:B--2---:R-:W-:Y:S01]  /*0430*/  UISETP.NE.U32.AND UP0, UPT, UR30, URZ, UPT ;  /* 0x000000ff1e00728c */ /* 0x004fe2000bf05070 */
[----:B------:R-:W-:Y:S01]  /*0440*/  UMOV UR11, UR5 ;  /* 0x00000005000b7c82 */ /* 0x000fe20008000000 */
[----:B------:R-:W-:-:S02]  /*0450*/  UIMAD.WIDE.U32 UR4, UR8, UR20, URZ ;  /* 0x00000014080472a5 */ /* 0x000fc4000f8e00ff */
[----:B------:R-:W-:Y:S02]  /*0460*/  UIADD3 UR15, UPT, UPT, -UR11, URZ, URZ ;  /* 0x000000ff0b0f7290 */ /* 0x000fe4000fffe1ff */
[----:B------:R-:W-:Y:S02]  /*0470*/  UIMAD UR5, UR8, UR21, UR5 ;  /* 0x00000015080572a4 */ /* 0x000fe4000f8e0205 */
[----:B------:R-:W-:Y:S02]  /*0480*/  UIMAD UR15, UR34, UR15, UR26 ;  /* 0x0000000f220f72a4 */ /* 0x000fe4000f8e021a */
[----:B------:R-:W-:Y:S02]  /*0490*/  ULEA.HI.X UR14, UR23, UR13, UR14, 0x1, UP1 ;  /* 0x0000000d170e7291 */ /* 0x000fe400088f0c0e */
[----:B------:R-:W-:Y:S02]  /*04a0*/  UISETP.GT.U32.AND UP2, UPT, UR34, UR15, UPT ;  /* 0x0000000f2200728c */ /* 0x000fe4000bf44070 */
[----:B------:R-:W-:-:S02]  /*04b0*/  UIMAD.WIDE.U32 UR12, UR10, UR32, UR4 ;  /* 0x000000200a0c72a5 */ /* 0x000fc4000f8e0004 */
[----:B-----5:R-:W-:Y:S02]  /*04c0*/  UIMAD.WIDE.U32 UR20, UR8, UR6, URZ ;  /* 0x00000006081472a5 */ /* 0x020fe4000f8e00ff */
        /* <DEDUP_REMOVED lines=17> */
[----:B-1----:R-:W-:Y:S02]  /*05e0*/  ULEA UR22, UP1, UR12, UR6, 0x1 ;  /* 0x000000060c167291 */ /* 0x002fe4000f8208ff */
[----:B------:R-:W-:Y:S01]  /*05f0*/  USHF.R.S32.HI UR6, URZ, 0x1f, UR11 ;  /* 0x0000001fff067899 */ /* 0x000fe2000801140b */
[----:B------:R-:W1:Y:S03]  /*0600*/  @UP0 LDCU UR25, c[0x0][0x38c] ;  /* 0x00007180ff1907ac */ /* 0x000e660008000800 */
[----:B--2---:R-:W-:Y:S01]  /*0610*/  UIMAD UR6, UR6, UR30, URZ ;  /* 0x0000001e060672a4 */ /* 0x004fe2000f8e02ff */
[----:B------:R-:W2:Y:S01]  /*0620*/  @UP0 LDCU.64 UR26, c[0x0][0x480] ;  /* 0x00009000ff1a07ac */ /* 0x000ea20008000a00 */
[----:B------:R-:W-:Y:S02]  /*0630*/  UIADD3.X UR23, UPT, UPT, UR16, UR23, URZ, UP2, !UPT ;  /* 0x0000001710177290 */ /* 0x000fe400097fe4ff */
[----:B------:R-:W-:-:S02]  /*0640*/  UIMAD.WIDE.U32 UR20, UR11, UR30, UR20 ;  /* 0x0000001e0b1472a5 */ /* 0x000fc4000f8e0014 */
[----:B------:R-:W-:Y:S02]  /*0650*/  UIMAD UR13, UR11, UR31, UR6 ;  /* 0x0000001f0b0d72a4 */ /* 0x000fe4000f8e0206 */
[----:B---3--:R-:W-:Y:S02]  /*0660*/  @UP0 UIMAD UR8, UR8, UR15, UR10 ;  /* 0x0000000f080802a4 */ /* 0x008fe4000f8e020a */
[----:B------:R-:W-:Y:S02]  /*0670*/  ULEA.HI.X UR23, UR12, UR7, UR23, 0x1, UP1 ;  /* 0x000000070c177291 */ /* 0x000fe400088f0c17 */
        /* <DEDUP_REMOVED lines=23> */
[----:B------:R-:W3:Y:S01]  /*07f0*/  LDCU UR12, c[0x0][0x394] ;  /* 0x00007280ff0c77ac */ /* 0x000ee20008000800 */
[----:B------:R2:W-:Y:S01]  /*0800*/  STL [R1+0x48], RZ ;  /* 0x000048ff01007387 */ /* 0x0005e20000100800 */
[----:B------:R-:W-:Y:S01]  /*0810*/  UMOV UR15, UR9 ;  /* 0x00000009000f7c82 */ /* 0x000fe20008000000 */
[----:B------:R-:W-:Y:S01]  /*0820*/  UMOV UR16, UR22 ;  /* 0x0000001600107c82 */ /* 0x000fe20008000000 */
[----:B------:R-:W-:Y:S01]  /*0830*/  UMOV UR20, UR23 ;  /* 0x0000001700147c82 */ /* 0x000fe20008000000 */
[----:B------:R-:W-:Y:S01]  /*0840*/  UMOV UR18, UR21 ;  /* 0x0000001500127c82 */ /* 0x000fe20008000000 */
[----:B-1----:R-:W-:-:S06]  /*0850*/  ULEA UR8, UR10, UR8, 0x18 ;  /* 0x000000080a087291 */ /* 0x002fcc000f8ec0ff */
[----:B------:R-:W-:Y:S02]  /*0860*/  MOV R68, UR8 ;  /* 0x0000000800447c02 */ /* 0x000fe40008000f00 */
[C---:B0-----:R-:W-:Y:S02]  /*0870*/  SHF.L.U32 R2, R0.reuse, 0x1, RZ ;  /* 0x0000000100027819 */ /* 0x041fe400000006ff */
[----:B------:R-:W-:Y:S02]  /*0880*/  LOP3.LUT R40, R0, 0x1f, RZ, 0xc0, !PT ;  /* 0x0000001f00287812 */ /* 0x000fe400078ec0ff */
[----:B------:R-:W-:-:S04]  /*0890*/  LOP3.LUT R5, R2, 0x7c0, RZ, 0xc0, !PT ;  /* 0x000007c002057812 */ /* 0x000fc800078ec0ff */
[----:B--23--:R-:W-:-:S07]  /*08a0*/  LOP3.LUT R16, R5, R40, RZ, 0xfc, !PT ;  /* 0x0000002805107212 */ /* 0x00cfce00078efcff */
.L_x_2559:
[----:B------:R-:W-:Y:S01]  /*08b0*/  BAR.SYNC.DEFER_BLOCKING 0x0 ;  /* 0x0000000000007b1d */ /* 0x000fe20000010000 */
[----:B------:R-:W-:Y:S02]  /*08c0*/  MOV R2, UR13 ;  /* 0x0000000d00027c02 */ /* 0x000fe40008000f00 */
        /* <DEDUP_REMOVED lines=17> */
[----:B------:R-:W-:-:S04]  /*09e0*/  LEA R66, R5, R68, 0x4 ;  /* 0x0000004405427211 */ /* 0x000fc800078e20ff */
[----:B------:R-:W-:-:S03]  /*09f0*/  LEA R65, R4, R66, 0x4 ;  /* 0x0000004204417211 */ /* 0x000fc600078e20ff */
[----:B------:R-:W1:Y:S08]  /*0a00*/  LDC.64 R78, c[0x0][0x508] ;  /* 0x00014200ff4e7b82 */ /* 0x000e700000000a00 */
        /* <DEDUP_REMOVED lines=10> */
[----:B------:R-:W-:Y:S02]  /*0ab0*/  HFMA2 R3, -RZ, RZ, 0, 0 ;  /* 0x00000000ff037431 */ /* 0x000fe400000001ff */
[----:B-1----:R-:W-:Y:S01]  /*0ac0*/  IMAD R71, R79, UR21, RZ ;  /* 0x000000154f477c24 */ /* 0x002fe2000f8e02ff */
[----:B------:R-:W1:Y:S01]  /*0ad0*/  LDCU.64 UR8, c[0x0][0x490] ;  /* 0x00009200ff0877ac */ /* 0x000e620008000a00 */
[----:B------:R-:W5:Y:S04]  /*0ae0*/  LDG.E.128 R32, desc[UR28][R18.64] ;  /* 0x0000001c12207981 */ /* 0x000f68000c1e1d00 */
[----:B------:R4:W2:Y:S02]  /*0af0*/  LDG.E.128 R36, desc[UR28][R18.64+0x200] ;  /* 0x0002001c12247981 */ /* 0x0008a4000c1e1d00 */
[----:B----4-:R-:W4:Y:S02]  /*0b00*/  LDC.64 R18, c[0x0][0x410] ;  /* 0x00010400ff127b82 */ /* 0x010f240000000a00 */
[----:B-----5:R-:W-:Y:S04]  /*0b10*/  STS.128 [R66], R32 ;  /* 0x0000002042007388 */ /* 0x020fe80000000c00 */
[----:B--2---:R2:W-:Y:S01]  /*0b20*/  STS.128 [R66+0x200], R36 ;  /* 0x0002002442007388 */ /* 0x0045e20000000c00 */
[----:B------:R-:W-:-:S03]  /*0b30*/  NOP ;  /* 0x0000000000007918 */ /* 0x000fc60000000000 */
[----:B------:R-:W-:Y:S04]  /*0b40*/  LDS.128 R4, [R65] ;  /* 0x0000000041047984 */ /* 0x000fe80000000c00 */
[----:B------:R-:W-:Y:S01]  /*0b50*/  LDS.128 R8, [R65+0x10] ;  /* 0x0000100041087984 */ /* 0x000fe20000000c00 */
[----:B------:R-:W-:Y:S06]  /*0b60*/  BAR.SYNC.DEFER_BLOCKING 0x0 ;  /* 0x0000000000007b1d */ /* 0x000fec0000010000 */
[----:B------:R-:W5:Y:S04]  /*0b70*/  LDG.E.128 R44, desc[UR28][R24.64] ;  /* 0x0000001c182c7981 */ /* 0x000f68000c1e1d00 */
[----:B------:R3:W2:Y:S01]  /*0b80*/  LDG.E.128 R48, desc[UR28][R24.64+0x200] ;  /* 0x0002001c18307981 */ /* 0x0006a2000c1e1d00 */
[----:B----4-:R-:W-:-:S02]  /*0b90*/  IMAD R17, R19, UR21, RZ ;  /* 0x0000001513117c24 */ /* 0x010fc4000f8e02ff */
        /* <DEDUP_REMOVED lines=8> */
[----:B------:R-:W4:Y:S01]  /*0c20*/  LDC.64 R24, c[0x0][0x420] ;  /* 0x00010800ff187b82 */ /* 0x000f220000000a00 */
[----:B-----5:R5:W-:Y:S04]  /*0c30*/  STS.128 [R66], R44 ;  /* 0x0000002c42007388 */ /* 0x020be80000000c00 */
[----:B--2---:R-:W-:Y:S01]  /*0c40*/  STS.128 [R66+0x200], R48 ;  /* 0x0002003042007388 */ /* 0x004fe20000000c00 */
[----:B------:R-:W-:-:S03]  /*0c50*/  NOP ;  /* 0x0000000000007918 */ /* 0x000fc60000000000 */
[----:B------:R-:W-:Y:S04]  /*0c60*/  LDS.128 R28, [R65] ;  /* 0x00000000411c7984 */ /* 0x000fe80000000c00 */
[----:B------:R-:W2:Y:S01]  /*0c70*/  LDS.128 R32, [R65+0x10] ;  /* 0x0000100041207984 */ /* 0x000ea20000000c00 */
[----:B------:R-:W-:Y:S06]  /*0c80*/  BAR.SYNC.DEFER_BLOCKING 0x0 ;  /* 0x0000000000007b1d */ /* 0x000fec0000010000 */
[----:B------:R-:W5:Y:S04]  /*0c90*/  LDG.E.128 R36, desc[UR28][R18.64] ;  /* 0x0000001c12247981 */ /* 0x000f68000c1e1d00 */
[----:B------:R1:W2:Y:S01]  /*0ca0*/  LDG.E.128 R56, desc[UR28][R18.64+0x200] ;  /* 0x0002001c12387981 */ /* 0x0002a2000c1e1d00 */
[----:B----4-:R-:W-:-:S02]  /*0cb0*/  IMAD R17, R25, UR21, RZ ;  /* 0x0000001519117c24 */ /* 0x010fc4000f8e02ff */
[----:B------:R-:W-:-:S05]  /*0cc0*/  IMAD.WIDE.U32 R24, R24, UR21, R2 ;  /* 0x0000001518187c25 */ /* 0x000fca000f8e0002 */
[----:B------:R-:W-:-:S03]  /*0cd0*/  IADD3 R25, PT, PT, R25, R17, RZ ;  /* 0x0000001119197210 */ /* 0x000fc60007ffe0ff */
[----:B---3--:R-:W-:-:S04]  /*0ce0*/  IMAD.WIDE.U32 R24, R26, UR10, R24 ;  /* 0x0000000a1a187c25 */ /* 0x008fc8000f8e0018 */
[----:B------:R-:W-:Y:S01]  /*0cf0*/  IMAD R17, R27, UR10, R25 ;  /* 0x0000000a1b117c24 */ /* 0x000fe2000f8e0219 */
[----:B0-----:R-:W-:-:S04]  /*0d00*/  LEA R26, P0, R24, R42, 0x1 ;  /* 0x0000002a181a7211 */ /* 0x001fc800078008ff */
[----:B------:R-:W-:-:S03]  /*0d10*/  LEA.HI.X R27, R24, R43, R17, 0x1, P0 ;  /* 0x0000002b181b7211 */ /* 0x000fc600000f0c11 */
[----:B-1----:R-:W-:Y:S01]  /*0d20*/  IMAD.WIDE.U32 R18, R16, 0x10, R26 ;  /* 0x0000001010127825 */ /* 0x002fe200078e001a */
[----:B-----5:R-:W-:Y:S04]  /*0d30*/  STS.128 [R66], R36 ;  /* 0x0000002442007388 */ /* 0x020fe80000000c00 */
[----:B--2---:R-:W-:Y:S01]  /*0d40*/  STS.128 [R66+0x200], R56 ;  /* 0x0002003842007388 */ /* 0x004fe20000000c00 */
[----:B------:R-:W-:-:S03]  /*0d50*/  NOP ;  /* 0x0000000000007918 */ /* 0x000fc60000000000 */
[----:B------:R-:W0:Y:S04]  /*0d60*/  LDS.128 R52, [R65] ;  /* 0x0000000041347984 */ /* 0x000e280000000c00 */
[----:B------:R-:W1:Y:S01]  /*0d70*/  LDS.128 R24, [R65+0x10] ;  /* 0x0000100041187984 */ /* 0x000e620000000c00 */
[----:B------:R-:W-:Y:S06]  /*0d80*/  BAR.SYNC.DEFER_BLOCKING 0x0 ;  /* 0x0000000000007b1d */ /* 0x000fec0000010000 */
[----:B------:R-:W2:Y:S04]  /*0d90*/  LDG.E.128 R60, desc[UR28][R18.64] ;  /* 0x0000001c123c7981 */ /* 0x000ea8000c1e1d00 */
[----:B------:R3:W4:Y:S01]  /*0da0*/  LDG.E.128 R44, desc[UR28][R18.64+0x200] ;  /* 0x0002001c122c7981 */ /* 0x000722000c1e1d00 */
[C---:B------:R-:W-:Y:S01]  /*0db0*/  PRMT R120, R32.reuse, 0x7632, R120 ;  /* 0x0000763220787816 */ /* 0x040fe20000000078 */
[----:B------:R-:W-:Y:S01]  /*0dc0*/  UISETP.NE.U32.AND UP0, UPT, UR8, URZ, UPT ;  /* 0x000000ff0800728c */ /* 0x000fe2000bf05070 */
[----:B------:R-:W-:-:S02]  /*0dd0*/  SHF.L.U32 R103, R32, 0x10, RZ ;  /* 0x0000001020677819 */ /* 0x000fc400000006ff */
[C---:B0-----:R-:W-:Y:S01]  /*0de0*/  SHF.L.U32 R48, R52.reuse, 0x10, RZ ;  /* 0x0000001034307819 */ /* 0x041fe200000006ff */
[----:B------:R-:W-:Y:S01]  /*0df0*/  UISETP.NE.AND.EX UP0, UPT, UR9, URZ, UPT, UP0 ;  /* 0x000000ff0900728c */ /* 0x000fe2000bf05300 */
[----:B------:R-:W-:Y:S02]  /*0e00*/  PRMT R39, R52, 0x7632, R39 ;  /* 0x0000763234277816 */ /* 0x000fe40000000027 */
[C---:B------:R-:W-:Y:S01]  /*0e10*/  SHF.L.U32 R49, R53.reuse, 0x10, RZ ;  /* 0x0000001035317819 */ /* 0x040fe200000006ff */
[----:B------:R-:W-:Y:S01]  /*0e20*/  FMUL.FTZ R17, R48, -1.4426950216293334961 ;  /* 0xbfb8aa3b30117820 */ /* 0x000fe20000410000 */
[C---:B------:R-:W-:Y:S02]  /*0e30*/  SHF.L.U32 R50, R54.reuse, 0x10, RZ ;  /* 0x0000001036327819 */ /* 0x040fe400000006ff */
[----:B------:R-:W-:Y:S01]  /*0e40*/  PRMT R38, R53, 0x7632, R38 ;  /* 0x0000763235267816 */ /* 0x000fe20000000026 */
[----:B------:R-:W-:Y:S01]  /*0e50*/  FMUL.FTZ R41, R49, -1.4426950216293334961 ;  /* 0xbfb8aa3b31297820 */ /* 0x000fe20000410000 */
[----:B------:R-:W-:Y:S01]  /*0e60*/  PRMT R52, R54, 0x7632, R52 ;  /* 0x0000763236347816 */ /* 0x000fe20000000034 */
[----:B------:R-:W-:Y:S01]  /*0e70*/  FMUL.FTZ R42, R50, -1.4426950216293334961 ;  /* 0xbfb8aa3b322a7820 */ /* 0x000fe20000410000 */
[----:B------:R-:W-:Y:S01]  /*0e80*/  SHF.L.U32 R38, R38, 0x10, RZ ;  /* 0x0000001026267819 */ /* 0x000fe200000006ff */
[----:B------:R-:W0:Y:S01]  /*0e90*/  MUFU.EX2 R58, R41 ;  /* 0x00000029003a7308 */ /* 0x000e220000000800 */
[----:B------:R-:W-:-:S02]  /*0ea0*/  SHF.L.U32 R52, R52, 0x10, RZ ;  /* 0x0000001034347819 */ /* 0x000fc400000006ff */
[C---:B------:R-:W-:Y:S01]  /*0eb0*/  SHF.L.U32 R51, R55.reuse, 0x10, RZ ;  /* 0x0000001037337819 */ /* 0x040fe200000006ff */
[----:B------:R-:W5:Y:S01]  /*0ec0*/  MUFU.EX2 R59, R42 ;  /* 0x0000002a003b7308 */ /* 0x000f620000000800 */
[----:B------:R-:W-:Y:S02]  /*0ed0*/  PRMT R53, R55, 0x7632, R53 ;  /* 0x0000763237357816 */ /* 0x000fe40000000035 */
[C---:B-1----:R-:W-:Y:S01]  /*0ee0*/  SHF.L.U32 R37, R24.reuse, 0x10, RZ ;  /* 0x0000001018257819 */ /* 0x042fe200000006ff */
[----:B------:R-:W1:Y:S01]  /*0ef0*/  MUFU.EX2 R17, R17 ;  /* 0x0000001100117308 */ /* 0x000e620000000800 */
[----:B------:R-:W-:Y:S01]  /*0f00*/  SHF.L.U32 R36, R25, 0x10, RZ ;  /* 0x0000001019247819 */ /* 0x000fe200000006ff */
[----:B------:R-:W-:Y:S01]  /*0f10*/  FMUL.FTZ R43, R51, -1.4426950216293334961 ;  /* 0xbfb8aa3b332b7820 */ /* 0x000fe20000410000 */
[----:B------:R-:W-:Y:S01]  /*0f20*/  PRMT R54, R24, 0x7632, R54 ;  /* 0x0000763218367816 */ /* 0x000fe20000000036 */
[----:B------:R-:W-:Y:S01]  /*0f30*/  FMUL.FTZ R24, R38, -1.4426950216293334961 ;  /* 0xbfb8aa3b26187820 */ /* 0x000fe20000410000 */
[----:B------:R-:W-:Y:S01]  /*0f40*/  PRMT R55, R25, 0x7632, R55 ;  /* 0x0000763219377816 */ /* 0x000fe20000000037 */
[----:B------:R-:W-:Y:S01]  /*0f50*/  FMUL.FTZ R25, R52, -1.4426950216293334961 ;  /* 0xbfb8aa3b34197820 */ /* 0x000fe20000410000 */
[----:B------:R-:W-:Y:S01]  /*0f60*/  FMUL.FTZ R56, R37, -1.4426950216293334961 ;  /* 0xbfb8aa3b25387820 */ /* 0x000fe20000410000 */
[----:B------:R-:W-:Y:S01]  /*0f70*/  MUFU.EX2 R64, R24 ;  /* 0x0000001800407308 */ /* 0x000fe20000000800 */
[----:B------:R-:W-:Y:S01]  /*0f80*/  SHF.L.U32 R53, R53, 0x10, RZ ;  /* 0x0000001035357819 */ /* 0x000fe200000006ff */
[----:B0-----:R-:W-:Y:S01]  /*0f90*/  FADD.FTZ R86, R58, 1 ;  /* 0x3f8000003a567421 */ /* 0x001fe20000010000 */
[----:B------:R-:W-:Y:S01]  /*0fa0*/  SHF.L.U32 R54, R54, 0x10, RZ ;  /* 0x0000001036367819 */ /* 0x000fe200000006ff */
[----:B------:R0:W-:Y:S01]  /*0fb0*/  MUFU.EX2 R67, R25 ;  /* 0x0000001900437308 */ /* 0x0001e20000000800 */
[----:B---3--:R-:W-:Y:S01]  /*0fc0*/  SHF.L.U32 R19, R26, 0x10, RZ ;  /* 0x000000101a137819 */ /* 0x008fe200000006ff */
[----:B-----5:R-:W-:Y:S01]  /*0fd0*/  FADD.FTZ R93, R59, 1 ;  /* 0x3f8000003b5d7421 */ /* 0x020fe20000010000 */
[C---:B------:R-:W-:Y:S01]  /*0fe0*/  SHF.L.U32 R18, R27.reuse, 0x10, RZ ;  /* 0x000000101b127819 */ /* 0x040fe200000006ff */
[----:B------:R3:W5:Y:S01]  /*0ff0*/  MUFU.EX2 R70, R56 ;  /* 0x0000003800467308 */ /* 0x0007620000000800 */
[----:B------:R-:W-:Y:S01]  /*1000*/  PRMT R87, R27, 0x7632, R87 ;  /* 0x000076321b577816 */ /* 0x000fe20000000057 */
[----:B------:R-:W-:Y:S01]  /*1010*/  FMUL.FTZ R27, R54, -1.4426950216293334961 ;  /* 0xbfb8aa3b361b7820 */ /* 0x000fe20000410000 */
[----:B-1----:R-:W-:Y:S01]  /*1020*/  FADD.FTZ R17, R17, 1 ;  /* 0x3f80000011117421 */ /* 0x002fe20000010000 */
[----:B------:R-:W-:Y:S01]  /*1030*/  SHF.L.U32 R39, R39, 0x10, RZ ;  /* 0x0000001027277819 */ /* 0x000fe200000006ff */
[----:B0-----:R-:W-:Y:S01]  /*1040*/  IMAD.WIDE.U32 R24, R78, UR21, R2 ;  /* 0x000000154e187c25 */ /* 0x001fe2000f8e0002 */
[----:B------:R-:W-:Y:S03]  /*1050*/  MUFU.EX2 R73, R27 ;  /* 0x0000001b00497308 */ /* 0x000fe60000000800 */
[----:B------:R-:W-:Y:S01]  /*1060*/  FMUL.FTZ R57, R36, -1.4426950216293334961 ;  /* 0xbfb8aa3b24397820 */ /* 0x000fe20000410000 */
[----:B------:R-:W-:Y:S01]  /*1070*/  SHF.L.U32 R99, R28, 0x10, RZ ;  /* 0x000000101c637819 */ /* 0x000fe200000006ff */
[----:B------:R-:W-:Y:S01]  /*1080*/  FMUL.FTZ R41, R39, -1.4426950216293334961 ;  /* 0xbfb8aa3b27297820 */ /* 0x000fe20000410000 */
[----:B---3--:R-:W-:Y:S01]  /*1090*/  PRMT R56, R26, 0x7632, R56 ;  /* 0x000076321a387816 */ /* 0x008fe20000000038 */
[----:B------:R-:W-:Y:S01]  /*10a0*/  FMUL.FTZ R26, R53, -1.4426950216293334961 ;  /* 0xbfb8aa3b351a7820 */ /* 0x000fe20000410000 */
[----:B------:R-:W-:Y:S01]  /*10b0*/  IADD3 R25, PT, PT, R25, R71, RZ ;  /* 0x0000004719197210 */ /* 0x000fe20007ffe0ff */
[----:B------:R0:W-:Y:S01]  /*10c0*/  MUFU.RCP R85, R17 ;  /* 0x0000001100557308 */ /* 0x0001e20000001000 */
[----:B------:R-:W-:Y:S01]  /*10d0*/  PRMT R119, R33, 0x7632, R119 ;  /* 0x0000763221777816 */ /* 0x000fe20000000077 */
[----:B------:R-:W-:Y:S01]  /*10e0*/  FMUL.FTZ R42, R19, -1.4426950216293334961 ;  /* 0xbfb8aa3b132a7820 */ /* 0x000fe20000410000 */
[----:B------:R-:W-:Y:S01]  /*10f0*/  SHF.L.U32 R98, R33, 0x10, RZ ;  /* 0x0000001021627819 */ /* 0x000fe200000006ff */
[----:B------:R-:W-:Y:S01]  /*1100*/  IMAD.WIDE.U32 R58, R80, UR10, R24 ;  /* 0x0000000a503a7c25 */ /* 0x000fe2000f8e0018 */
[C---:B------:R-:W-:Y:S01]  /*1110*/  SHF.L.U32 R164, R29.reuse, 0x10, RZ ;  /* 0x000000101da47819 */ /* 0x040fe200000006ff */
[----:B------:R-:W1:Y:S01]  /*1120*/  LDC.64 R78, c[0x0][0x558] ;  /* 0x00015600ff4e7b82 */ /* 0x000e620000000a00 */
[C---:B------:R-:W-:Y:S01]  /*1130*/  PRMT R121, R34.reuse, 0x7632, R121 ;  /* 0x0000763222797816 */ /* 0x040fe20000000079 */
[----:B------:R-:W3:Y:S01]  /*1140*/  MUFU.EX2 R72, R26 ;  /* 0x0000001a00487308 */ /* 0x000ee20000000800 */
[----:B------:R-:W-:Y:S01]  /*1150*/  SHF.L.U32 R100, R34, 0x10, RZ ;  /* 0x0000001022647819 */ /* 0x000fe200000006ff */
[----:B-----5:R-:W-:Y:S01]  /*1160*/  FADD.FTZ R94, R70, 1 ;  /* 0x3f800000465e7421 */ /* 0x020fe20000010000 */
[----:B------:R-:W-:Y:S01]  /*1170*/  PRMT R106, R29, 0x7632, R106 ;  /* 0x000076321d6a7816 */ /* 0x000fe2000000006a */
[----:B------:R-:W-:Y:S01]  /*1180*/  MUFU.RCP R86, R86 ;  /* 0x0000005600567308 */ /* 0x000fe20000001000 */
[----:B------:R-:W-:Y:S01]  /*1190*/  PRMT R165, R28, 0x7632, R165 ;  /* 0x000076321ca57816 */ /* 0x000fe200000000a5 */
[----:B------:R-:W-:Y:S01]  /*11a0*/  FADD.FTZ R64, R64, 1 ;  /* 0x3f80000040407421 */ /* 0x000fe20000010000 */
[----:B------:R-:W-:Y:S01]  /*11b0*/  SHF.L.U32 R55, R55, 0x10, RZ ;  /* 0x0000001037377819 */ /* 0x000fe200000006ff */
[----:B------:R-:W-:Y:S01]  /*11c0*/  FADD.FTZ R67, R67, 1 ;  /* 0x3f80000043437421 */ /* 0x000fe20000010000 */
[----:B------:R-:W-:Y:S01]  /*11d0*/  SHF.L.U32 R56, R56, 0x10, RZ ;  /* 0x0000001038387819 */ /* 0x000fe200000006ff */
[----:B0-----:R-:W-:Y:S01]  /*11e0*/  IMAD R17, R81, UR10, R59 ;  /* 0x0000000a51117c24 */ /* 0x001fe2000f8e023b */
[----:B------:R-:W-:Y:S01]  /*11f0*/  SHF.L.U32 R87, R87, 0x10, RZ ;  /* 0x0000001057577819 */ /* 0x000fe200000006ff */
[----:B------:R-:W0:Y:S01]  /*1200*/  MUFU.EX2 R74, R57 ;  /* 0x00000039004a7308 */ /* 0x000e220000000800 */
[----:B------:R-:W-:Y:S01]  /*1210*/  PRMT R159, R30, 0x7632, R159 ;  /* 0x000076321e9f7816 */ /* 0x000fe2000000009f */
[----:B---3--:R-:W-:Y:S01]  /*1220*/  FADD.FTZ R72, R72, 1 ;  /* 0x3f80000048487421 */ /* 0x008fe20000010000 */
[----:B------:R-:W-:Y:S01]  /*1230*/  SHF.L.U32 R101, R30, 0x10, RZ ;  /* 0x000000101e657819 */ /* 0x000fe200000006ff */
[----:B------:R3:W5:Y:S01]  /*1240*/  MUFU.EX2 R69, R43 ;  /* 0x0000002b00457308 */ /* 0x0007620000000800 */
[----:B------:R-:W-:Y:S01]  /*1250*/  PRMT R152, R31, 0x7632, R152 ;  /* 0x000076321f987816 */ /* 0x000fe20000000098 */
[----:B------:R-:W-:Y:S01]  /*1260*/  FADD.FTZ R73, R73, 1 ;  /* 0x3f80000049497421 */ /* 0x000fe20000010000 */
[----:B------:R-:W-:Y:S01]  /*1270*/  SHF.L.U32 R158, R31, 0x10, RZ ;  /* 0x000000101f9e7819 */ /* 0x000fe200000006ff */
[----:B------:R1:W5:Y:S01]  /*1280*/  MUFU.EX2 R57, R41 ;  /* 0x0000002900397308 */ /* 0x0003620000000800 */
[----:B------:R-:W-:-:S02]  /*1290*/  PRMT R123, R35, 0x7632, R123 ;  /* 0x00007632237b7816 */ /* 0x000fc4000000007b */
[----:B------:R-:W-:Y:S01]  /*12a0*/  SHF.L.U32 R102, R35, 0x10, RZ ;  /* 0x0000001023667819 */ /* 0x000fe200000006ff */
[----:B------:R-:W5:Y:S01]  /*12b0*/  MUFU.RCP R93, R93 ;  /* 0x0000005d005d7308 */ /* 0x000f620000001000 */
[----:B---3--:R-:W-:Y:S01]  /*12c0*/  FMUL.FTZ R43, R18, -1.4426950216293334961 ;  /* 0xbfb8aa3b122b7820 */ /* 0x008fe20000410000 */
[----:B0-----:R-:W-:Y:S01]  /*12d0*/  FADD.FTZ R74, R74, 1 ;  /* 0x3f8000004a4a7421 */ /* 0x001fe20000010000 */
[----:B-1----:R-:W-:Y:S01]  /*12e0*/  LEA R70, P0, R58, R78, 0x1 ;  /* 0x0000004e3a467211 */ /* 0x002fe200078008ff */
[----:B------:R-:W-:Y:S01]  /*12f0*/  FMUL.FTZ R41, R56, -1.4426950216293334961 ;  /* 0xbfb8aa3b38297820 */ /* 0x000fe20000410000 */
[----:B-----5:R-:W-:Y:S01]  /*1300*/  FADD.FTZ R69, R69, 1 ;  /* 0x3f80000045457421 */ /* 0x020fe20000010000 */
[----:B------:R-:W-:Y:S02]  /*1310*/  SHF.L.U32 R165, R165, 0x10, RZ ;  /* 0x00000010a5a57819 */ /* 0x000fe400000006ff */
[----:B------:R0:W1:Y:S01]  /*1320*/  MUFU.EX2 R75, R42 ;  /* 0x0000002a004b7308 */ /* 0x0000620000000800 */
[----:B------:R-:W-:Y:S01]  /*1330*/  SHF.L.U32 R152, R152, 0x10, RZ ;  /* 0x0000001098987819 */ /* 0x000fe200000006ff */
[----:B------:R-:W-:Y:S01]  /*1340*/  FADD.FTZ R57, R57, 1 ;  /* 0x3f80000039397421 */ /* 0x000fe20000010000 */
[----:B------:R-:W-:Y:S01]  /*1350*/  LEA.HI.X R71, R58, R79, R17, 0x1, P0 ;  /* 0x0000004f3a477211 */ /* 0x000fe200000f0c11 */
[----:B------:R-:W3:Y:S01]  /*1360*/  MUFU.RCP R92, R69 ;  /* 0x00000045005c7308 */ /* 0x000ee20000001000 */
[----:B------:R-:W-:-:S02]  /*1370*/  SHF.L.U32 R106, R106, 0x10, RZ ;  /* 0x000000106a6a7819 */ /* 0x000fc400000006ff */
[----:B------:R-:W-:Y:S01]  /*1380*/  SHF.L.U32 R159, R159, 0x10, RZ ;  /* 0x000000109f9f7819 */ /* 0x000fe200000006ff */
[----:B------:R-:W-:-:S04]  /*1390*/  IMAD.WIDE.U32 R16, R16, 0x10, R70 ;  /* 0x0000001010107825 */ /* 0x000fc800078e0046 */
[----:B0-----:R-:W-:Y:S01]  /*13a0*/  FMUL.FTZ R42, R87, -1.4426950216293334961 ;  /* 0xbfb8aa3b572a7820 */ /* 0x001fe20000410000 */
[----:B------:R-:W-:Y:S01]  /*13b0*/  FADD.FTZ R31, -R93, 1 ;  /* 0x3f8000005d1f7421 */ /* 0x000fe20000010100 */
[----:B------:R-:W-:Y:S01]  /*13c0*/  SHF.L.U32 R120, R120, 0x10, RZ ;  /* 0x0000001078787819 */ /* 0x000fe200000006ff */
[----:B------:R-:W-:Y:S01]  /*13d0*/  MUFU.RCP R108, R57 ;  /* 0x00000039006c7308 */ /* 0x000fe20000001000 */
[----:B------:R-:W-:Y:S01]  /*13e0*/  SHF.L.U32 R119, R119, 0x10, RZ ;  /* 0x0000001077777819 */ /* 0x000fe200000006ff */
[----:B-1----:R-:W-:Y:S01]  /*13f0*/  FADD.FTZ R75, R75, 1 ;  /* 0x3f8000004b4b7421 */ /* 0x002fe20000010000 */
[----:B------:R-:W-:Y:S01]  /*1400*/  FFMA.FTZ R35, R50, R31, 1 ;  /* 0x3f80000032237423 */ /* 0x000fe2000001001f */
[----:B------:R-:W-:Y:S02]  /*1410*/  SHF.L.U32 R121, R121, 0x10, RZ ;  /* 0x0000001079797819 */ /* 0x000fe400000006ff */
[----:B------:R-:W-:Y:S02]  /*1420*/  SHF.L.U32 R123, R123, 0x10, RZ ;  /* 0x000000107b7b7819 */ /* 0x000fe400000006ff */
[----:B------:R0:W1:Y:S01]  /*1430*/  MUFU.EX2 R76, R43 ;  /* 0x0000002b004c7308 */ /* 0x0000620000000800 */
[----:B------:R-:W-:Y:S01]  /*1440*/  SHF.L.U32 R84, R4, 0x10, RZ ;  /* 0x0000001004547819 */ /* 0x000fe200000006ff */
[----:B---3--:R-:W-:Y:S01]  /*1450*/  FADD.FTZ R30, -R92, 1 ;  /* 0x3f8000005c1e7421 */ /* 0x008fe20000010100 */
[C---:B------:R-:W-:Y:S01]  /*1460*/  PRMT R71, R5.reuse, 0x7632, R71 ;  /* 0x0000763205477816 */ /* 0x040fe20000000047 */
[----:B------:R3:W5:Y:S01]  /*1470*/  MUFU.RCP R110, R72 ;  /* 0x00000048006e7308 */ /* 0x0007620000001000 */
[----:B------:R-:W-:-:S02]  /*1480*/  SHF.L.U32 R83, R5, 0x10, RZ ;  /* 0x0000001005537819 */ /* 0x000fc400000006ff */
[C---:B------:R-:W-:Y:S01]  /*1490*/  PRMT R70, R6.reuse, 0x7632, R70 ;  /* 0x0000763206467816 */ /* 0x040fe20000000046 */
[----:B0-----:R-:W-:Y:S01]  /*14a0*/  FMUL.FTZ R43, R55, -1.4426950216293334961 ;  /* 0xbfb8aa3b372b7820 */ /* 0x001fe20000410000 */
[----:B------:R-:W-:-:S03]  /*14b0*/  SHF.L.U32 R82, R6, 0x10, RZ ;  /* 0x0000001006527819 */ /* 0x000fc600000006ff */
[----:B------:R-:W0:Y:S01]  /*14c0*/  MUFU.EX2 R41, R41 ;  /* 0x0000002900297308 */ /* 0x000e220000000800 */
[----:B---3--:R-:W-:Y:S01]  /*14d0*/  PRMT R72, R4, 0x7632, R72 ;  /* 0x0000763204487816 */ /* 0x008fe20000000048 */
[----:B-1----:R-:W-:Y:S01]  /*14e0*/  FADD.FTZ R76, R76, 1 ;  /* 0x3f8000004c4c7421 */ /* 0x002fe20000010000 */
[C---:B------:R-:W-:Y:S01]  /*14f0*/  PRMT R69, R7.reuse, 0x7632, R69 ;  /* 0x0000763207457816 */ /* 0x040fe20000000045 */
[----:B------:R-:W1:Y:S01]  /*1500*/  MUFU.EX2 R43, R43 ;  /* 0x0000002b002b7308 */ /* 0x000e620000000800 */
[----:B------:R-:W-:Y:S02]  /*1510*/  SHF.L.U32 R81, R7, 0x10, RZ ;  /* 0x0000001007517819 */ /* 0x000fe400000006ff */
[----:B------:R-:W-:Y:S01]  /*1520*/  SHF.L.U32 R80, R8, 0x10, RZ ;  /* 0x0000001008507819 */ /* 0x000fe200000006ff */
[----:B------:R-:W3:Y:S01]  /*1530*/  MUFU.EX2 R42, R42 ;  /* 0x0000002a002a7308 */ /* 0x000ee20000000800 */
[----:B------:R-:W-:Y:S01]  /*1540*/  SHF.L.U32 R79, R9, 0x10, RZ ;  /* 0x00000010094f7819 */ /* 0x000fe200000006ff */
[----:B-----5:R-:W-:Y:S01]  /*1550*/  FADD.FTZ R58, -R110, 1 ;  /* 0x3f8000006e3a7421 */ /* 0x020fe20000010100 */
[----:B------:R-:W-:Y:S01]  /*1560*/  SHF.L.U32 R78, R10, 0x10, RZ ;  /* 0x000000100a4e7819 */ /* 0x000fe200000006ff */
[----:B------:R5:W-:Y:S01]  /*1570*/  MUFU.RCP R95, R74 ;  /* 0x0000004a005f7308 */ /* 0x000be20000001000 */
[----:B------:R-:W-:Y:S01]  /*1580*/  SHF.L.U32 R77, R11, 0x10, RZ ;  /* 0x000000100b4d7819 */ /* 0x000fe200000006ff */
[----:B0-----:R-:W-:Y:S01]  /*1590*/  FADD.FTZ R41, R41, 1 ;  /* 0x3f80000029297421 */ /* 0x001fe20000010000 */
[----:B------:R-:W-:Y:S01]  /*15a0*/  FFMA.FTZ R58, R53, R58, 1 ;  /* 0x3f800000353a7423 */ /* 0x000fe2000001003a */
[----:B-1----:R-:W-:-:S04]  /*15b0*/  FADD.FTZ R118, R43, 1 ;  /* 0x3f8000002b767421 */ /* 0x002fc80000010000 */
[----:B------:R0:W-:Y:S01]  /*15c0*/  MUFU.RCP R104, R75 ;  /* 0x0000004b00687308 */ /* 0x0001e20000001000 */
[----:B-----5:R-:W-:Y:S01]  /*15d0*/  PRMT R74, R22, 0x7632, R74 ;  /* 0x00007632164a7816 */ /* 0x020fe2000000004a */
[----:B---3--:R-:W-:-:S06]  /*15e0*/  FADD.FTZ R42, R42, 1 ;  /* 0x3f8000002a2a7421 */ /* 0x008fcc0000010000 */
[----:B------:R1:W-:Y:S01]  /*15f0*/  MUFU.RCP R107, R76 ;  /* 0x0000004c006b7308 */ /* 0x0003e20000001000 */
[----:B0-----:R-:W-:-:S07]  /*1600*/  PRMT R75, R21, 0x7632, R75 ;  /* 0x00007632154b7816 */ /* 0x001fce000000004b */
[----:B------:R0:W3:Y:S01]  /*1610*/  MUFU.RCP R111, R64 ;  /* 0x00000040006f7308 */ /* 0x0000e20000001000 */
[----:B-1----:R-:W-:-:S07]  /*1620*/  PRMT R76, R20, 0x7632, R76 ;  /* 0x00007632144c7816 */ /* 0x002fce000000004c */
[----:B------:R-:W-:Y:S01]  /*1630*/  MUFU.RCP R94, R94 ;  /* 0x0000005e005e7308 */ /* 0x000fe20000001000 */
[----:B0-----:R-:W-:-:S07]  /*1640*/  SHF.L.U32 R64, R12, 0x10, RZ ;  /* 0x000000100c407819 */ /* 0x001fce00000006ff */
[----:B------:R0:W1:Y:S01]  /*1650*/  MUFU.RCP R113, R67 ;  /* 0x0000004300717308 */ /* 0x0000620000001000 */
[----:B---3--:R-:W-:-:S04]  /*1660*/  FADD.FTZ R43, -R111, 1 ;  /* 0x3f8000006f2b7421 */ /* 0x008fc80000010100 */
[C---:B------:R-:W-:Y:S01]  /*1670*/  FFMA.FTZ R43, R38.reuse, R43, 1 ;  /* 0x3f800000262b7423 */ /* 0x040fe2000001002b */
[----:B------:R-:W-:Y:S02]  /*1680*/  FMUL.FTZ R38, R38, R111 ;  /* 0x0000006f26267220 */ /* 0x000fe40000410000 */
[----:B------:R-:W3:Y:S01]  /*1690*/  MUFU.RCP R118, R118 ;  /* 0x0000007600767308 */ /* 0x000ee20000001000 */
[----:B0-----:R-:W-:Y:S01]  /*16a0*/  PRMT R67, R8, 0x7632, R67 ;  /* 0x0000763208437816 */ /* 0x001fe20000000043 */
[----:B------:R-:W-:-:S06]  /*16b0*/  FMUL.FTZ R161, R106, R38 ;  /* 0x000000266aa17220 */ /* 0x000fcc0000410000 */
[----:B------:R0:W5:Y:S08]  /*16c0*/  MUFU.RCP R125, R41 ;  /* 0x00000029007d7308 */ /* 0x0001700000001000 */
[----:B------:R-:W5:Y:S01]  /*16d0*/  MUFU.RCP R122, R42 ;  /* 0x0000002a007a7308 */ /* 0x000f620000001000 */
[----:B0-----:R-:W-:-:S04]  /*16e0*/  FADD.FTZ R41, -R107, 1 ;  /* 0x3f8000006b297421 */ /* 0x001fc80000010100 */
[C---:B------:R-:W-:Y:S01]  /*16f0*/  FFMA.FTZ R59, R18.reuse, R41, 1 ;  /* 0x3f800000123b7423 */ /* 0x040fe20000010029 */
[----:B------:R-:W-:Y:S02]  /*1700*/  FMUL.FTZ R18, R18, R107 ;  /* 0x0000006b12127220 */ /* 0x000fe40000410000 */
[----:B------:R0:W5:Y:S02]  /*1710*/  MUFU.RCP R115, R73 ;  /* 0x0000004900737308 */ /* 0x0001640000001000 */
[----:B0-----:R-:W-:Y:S01]  /*1720*/  PRMT R73, R23, 0x7632, R73 ;  /* 0x0000763217497816 */ /* 0x001fe20000000049 */
[----:B--2---:R-:W-:Y:S04]  /*1730*/  STS.128 [R66], R60 ;  /* 0x0000003c42007388 */ /* 0x004fe80000000c00 */
[----:B----4-:R0:W-:Y:S01]  /*1740*/  STS.128 [R66+0x200], R44 ;  /* 0x0002002c42007388 */ /* 0x0101e20000000c00 */
[----:B------:R-:W-:-:S03]  /*1750*/  NOP ;  /* 0x0000000000007918 */ /* 0x000fc60000000000 */
[----:B------:R-:W2:Y:S01]  /*1760*/  LDS.128 R24, [R65] ;  /* 0x0000000041187984 */ /* 0x000ea20000000c00 */
[----:B0-----:R-:W-:Y:S01]  /*1770*/  FFMA.FTZ R47, R51, R30, 1 ;  /* 0x3f800000332f7423 */ /* 0x001fe2000001001e */
[----:B------:R-:W-:-:S04]  /*1780*/  FADD.FTZ R30, -R108, 1 ;  /* 0x3f8000006c1e7421 */ /* 0x000fc80000010100 */
[C---:B------:R-:W-:Y:S01]  /*1790*/  FFMA.FTZ R44, R39.reuse, R30, 1 ;  /* 0x3f800000272c7423 */ /* 0x040fe2000001001e */
[----:B------:R-:W-:Y:S01]  /*17a0*/  FMUL.FTZ R39, R39, R108 ;  /* 0x0000006c27277220 */ /* 0x000fe20000410000 */
[C---:B--2---:R-:W-:Y:S02]  /*17b0*/  SHF.L.U32 R32, R24.reuse, 0x10, RZ ;  /* 0x0000001018207819 */ /* 0x044fe400000006ff */
[----:B------:R-:W-:Y:S02]  /*17c0*/  SHF.L.U32 R33, R25, 0x10, RZ ;  /* 0x0000001019217819 */ /* 0x000fe400000006ff */
[----:B------:R-:W-:Y:S01]  /*17d0*/  PRMT R90, R24, 0x7632, R90 ;  /* 0x00007632185a7816 */ /* 0x000fe2000000005a */
[----:B------:R-:W-:Y:S01]  /*17e0*/  FMUL.FTZ R24, R99, R32 ;  /* 0x0000002063187220 */ /* 0x000fe20000410000 */
[----:B------:R-:W-:Y:S01]  /*17f0*/  PRMT R89, R25, 0x7632, R89 ;  /* 0x0000763219597816 */ /* 0x000fe20000000059 */
[C---:B------:R-:W-:Y:S01]  /*1800*/  FADD.FTZ R25, -R85.reuse, 1 ;  /* 0x3f80000055197421 */ /* 0x040fe20000010100 */
[----:B------:R-:W-:Y:S01]  /*1810*/  PRMT R88, R26, 0x7632, R88 ;  /* 0x000076321a587816 */ /* 0x000fe20000000058 */
[----:B------:R-:W-:Y:S01]  /*1820*/  FMUL.FTZ R29, R164, R33 ;  /* 0x00000021a41d7220 */ /* 0x000fe20000410000 */
[----:B------:R-:W-:Y:S01]  /*1830*/  SHF.L.U32 R34, R26, 0x10, RZ ;  /* 0x000000101a227819 */ /* 0x000fe200000006ff */
[----:B------:R-:W-:Y:S01]  /*1840*/  FADD.FTZ R26, -R86, 1 ;  /* 0x3f800000561a7421 */ /* 0x000fe20000010100 */
[----:B------:R-:W-:Y:S01]  /*1850*/  FFMA.FTZ R25, R48, R25, 1 ;  /* 0x3f80000030197423 */ /* 0x000fe20000010019 */
[----:B------:R-:W-:Y:S01]  /*1860*/  FMUL.FTZ R24, R85, R24 ;  /* 0x0000001855187220 */ /* 0x000fe20000410000 */
[----:B------:R-:W-:Y:S01]  /*1870*/  FMUL.FTZ R29, R86, R29 ;  /* 0x0000001d561d7220 */ /* 0x000fe20000410000 */
[----:B------:R-:W-:Y:S01]  /*1880*/  FFMA.FTZ R26, R49, R26, 1 ;  /* 0x3f800000311a7423 */ /* 0x000fe2000001001a */
[C---:B------:R-:W-:Y:S01]  /*1890*/  PRMT R57, R27.reuse, 0x7632, R57 ;  /* 0x000076321b397816 */ /* 0x040fe20000000039 */
[----:B------:R-:W-:Y:S01]  /*18a0*/  FMUL.FTZ R28, R24, R25 ;  /* 0x00000019181c7220 */ /* 0x000fe20000410000 */
[----:B------:R-:W-:Y:S01]  /*18b0*/  SHF.L.U32 R91, R27, 0x10, RZ ;  /* 0x000000101b5b7819 */ /* 0x000fe200000006ff */
[----:B------:R-:W-:Y:S01]  /*18c0*/  FMUL.FTZ R29, R29, R26 ;  /* 0x0000001a1d1d7220 */ /* 0x000fe20000410000 */
[----:B------:R-:W-:Y:S01]  /*18d0*/  FMUL.FTZ R46, R101, R34 ;  /* 0x00000022652e7220 */ /* 0x000fe20000410000 */
[----:B------:R-:W0:Y:S01]  /*18e0*/  LDS.128 R24, [R65+0x10] ;  /* 0x0000100041187984 */ /* 0x000e220000000c00 */
[----:B------:R-:W-:Y:S01]  /*18f0*/  SHF.L.U32 R90, R90, 0x10, RZ ;  /* 0x000000105a5a7819 */ /* 0x000fe200000006ff */
[----:B------:R-:W-:Y:S01]  /*1900*/  FMUL.FTZ R45, R158, R91 ;  /* 0x0000005b9e2d7220 */ /* 0x000fe20000410000 */
[----:B------:R-:W-:Y:S01]  /*1910*/  FMUL.FTZ R30, R93, R46 ;  /* 0x0000002e5d1e7220 */ /* 0x000fe20000410000 */
[----:B------:R-:W-:Y:S01]  /*1920*/  SHF.L.U32 R89, R89, 0x10, RZ ;  /* 0x0000001059597819 */ /* 0x000fe200000006ff */
[----:B------:R-:W-:Y:S01]  /*1930*/  FMUL.FTZ R48, R48, R85 ;  /* 0x0000005530307220 */ /* 0x000fe20000410000 */
[----:B------:R-:W-:Y:S01]  /*1940*/  FMUL.FTZ R31, R165, R90 ;  /* 0x0000005aa51f7220 */ /* 0x000fe20000410000 */
[----:B------:R-:W-:Y:S01]  /*1950*/  FMUL.FTZ R30, R30, R35 ;  /* 0x000000231e1e7220 */ /* 0x000fe20000410000 */
[----:B------:R-:W-:Y:S01]  /*1960*/  SHF.L.U32 R35, R57, 0x10, RZ ;  /* 0x0000001039237819 */ /* 0x000fe200000006ff */
        /* <DEDUP_REMOVED lines=9> */
[----:B-1----:R-:W-:Y:S01]  /*1a00*/  FADD.FTZ R47, -R113, 1 ;  /* 0x3f800000712f7421 */ /* 0x002fe20000010100 */
[----:B------:R-:W-:Y:S01]  /*1a10*/  FMUL.FTZ R46, R159, R88 ;  /* 0x000000589f2e7220 */ /* 0x000fe20000410000 */
[----:B------:R-:W-:Y:S01]  /*1a20*/  FMUL.FTZ R44, R111, R44 ;  /* 0x0000002c6f2c7220 */ /* 0x000fe20000410000 */
[----:B------:R-:W-:Y:S01]  /*1a30*/  FMUL.FTZ R58, R57, R58 ;  /* 0x0000003a393a7220 */ /* 0x000fe20000410000 */
[----:B------:R-:W-:Y:S01]  /*1a40*/  FFMA.FTZ R47, R52, R47, 1 ;  /* 0x3f800000342f7423 */ /* 0x000fe2000001002f */
[----:B------:R-:W-:Y:S01]  /*1a50*/  FMUL.FTZ R46, R113, R46 ;  /* 0x0000002e712e7220 */ /* 0x000fe20000410000 */
[----:B------:R-:W-:Y:S01]  /*1a60*/  FMUL.FTZ R44, R44, R43 ;  /* 0x0000002b2c2c7220 */ /* 0x000fe20000410000 */
[----:B------:R-:W-:Y:S01]  /*1a70*/  STL [R1], R124 ;  /* 0x0000007c01007387 */ /* 0x000fe20000100800 */
        /* <DEDUP_REMOVED lines=13> */
[----:B0-----:R-:W-:-:S02]  /*1b50*/  PRMT R116, R25, 0x7632, R116 ;  /* 0x0000763219747816 */ /* 0x001fc40000000074 */
        /* <DEDUP_REMOVED lines=23> */
[----:B---3--:R-:W-:Y:S01]  /*1cd0*/  FADD.FTZ R24, -R118, 1 ;  /* 0x3f80000076187421 */ /* 0x008fe20000010100 */
[----:B-----5:R-:W-:Y:S01]  /*1ce0*/  FADD.FTZ R27, -R125, 1 ;  /* 0x3f8000007d1b7421 */ /* 0x020fe20000010100 */
        /* <DEDUP_REMOVED lines=9> */
[----:B------:R-:W-:Y:S01]  /*1d80*/  FADD.FTZ R25, -R115, 1 ;  /* 0x3f80000073197421 */ /* 0x000fe20000010100 */
        /* <DEDUP_REMOVED lines=30> */
[----:B------:R-:W-:Y:S01]  /*1f70*/  PRMT R44, R12, 0x7632, R44 ;  /* 0x000076320c2c7816 */ /* 0x000fe2000000002c */
[----:B------:R-:W-:Y:S01]  /*1f80*/  FMUL.FTZ R56, R103, R37 ;  /* 0x0000002567387220 */ /* 0x000fe20000410000 */
[C---:B------:R-:W-:Y:S01]  /*1f90*/  PRMT R43, R13.reuse, 0x7632, R43 ;  /* 0x000076320d2b7816 */ /* 0x040fe2000000002b */
[----:B------:R-:W-:Y:S01]  /*1fa0*/  FMUL.FTZ R55, R98, R36 ;  /* 0x0000002462377220 */ /* 0x000fe20000410000 */
[----:B------:R-:W-:Y:S01]  /*1fb0*/  SHF.L.U32 R63, R13, 0x10, RZ ;  /* 0x000000100d3f7819 */ /* 0x000fe200000006ff */
[----:B------:R-:W-:Y:S01]  /*1fc0*/  FMUL.FTZ R54, R100, R19 ;  /* 0x0000001364367220 */ /* 0x000fe20000410000 */
[----:B------:R-:W-:Y:S01]  /*1fd0*/  PRMT R42, R14, 0x7632, R42 ;  /* 0x000076320e2a7816 */ /* 0x000fe2000000002a */
[----:B------:R-:W-:Y:S01]  /*1fe0*/  FMUL.FTZ R52, R120, R115 ;  /* 0x0000007378347220 */ /* 0x000fe20000410000 */
[----:B------:R-:W-:Y:S01]  /*1ff0*/  SHF.L.U32 R62, R14, 0x10, RZ ;  /* 0x000000100e3e7819 */ /* 0x000fe200000006ff */
[----:B------:R-:W-:Y:S01]  /*2000*/  FMUL.FTZ R51, R119, R118 ;  /* 0x0000007677337220 */ /* 0x000fe20000410000 */
[----:B------:R-:W-:Y:S01]  /*2010*/  PRMT R41, R15, 0x7632, R41 ;  /* 0x000076320f297816 */ /* 0x000fe20000000029 */
[----:B------:R-:W-:Y:S01]  /*2020*/  FMUL.FTZ R50, R121, R125 ;  /* 0x0000007d79327220 */ /* 0x000fe20000410000 */
[----:B------:R-:W-:Y:S01]  /*2030*/  SHF.L.U32 R61, R15, 0x10, RZ ;  /* 0x000000100f3d7819 */ /* 0x000fe200000006ff */
[----:B------:R-:W-:Y:S01]  /*2040*/  FMUL.FTZ R49, R123, R87 ;  /* 0x000000577b317220 */ /* 0x000fe20000410000 */
[----:B------:R-:W-:Y:S01]  /*2050*/  SHF.L.U32 R60, R20, 0x10, RZ ;  /* 0x00000010143c7819 */ /* 0x000fe200000006ff */
[----:B------:R-:W-:Y:S01]  /*2060*/  STS.128 [R65], R24 ;  /* 0x0000001841007388 */ /* 0x000fe20000000c00 */
[----:B------:R-:W-:-:S02]  /*2070*/  SHF.L.U32 R59, R21, 0x10, RZ ;  /* 0x00000010153b7819 */ /* 0x000fc400000006ff */
[----:B------:R-:W-:Y:S01]  /*2080*/  SHF.L.U32 R58, R22, 0x10, RZ ;  /* 0x00000010163a7819 */ /* 0x000fe200000006ff */
[----:B------:R-:W-:Y:S01]  /*2090*/  STS.128 [R65+0x10], R28 ;  /* 0x0000101c41007388 */ /* 0x000fe20000000c00 */
[----:B------:R-:W-:-:S03]  /*20a0*/  NOP ;  /* 0x0000000000007918 */ /* 0x000fc60000000000 */
[----:B------:R-:W0:Y:S01]  /*20b0*/  LDS.128 R12, [R66] ;  /* 0x00000000420c7984 */ /* 0x000e220000000c00 */
[----:B------:R-:W-:Y:S02]  /*20c0*/  SHF.L.U32 R57, R23, 0x10, RZ ;  /* 0x0000001017397819 */ /* 0x000fe400000006ff */
[----:B------:R-:W-:Y:S01]  /*20d0*/  PRMT R47, R9, 0x7632, R47 ;  /* 0x00007632092f7816 */ /* 0x000fe2000000002f */
[----:B------:R-:W1:Y:S01]  /*20e0*/  LDS.128 R4, [R66+0x200] ;  /* 0x0002000042047984 */ /* 0x000e620000000c00 */
[----:B------:R-:W-:Y:S02]  /*20f0*/  PRMT R46, R10, 0x7632, R46 ;  /* 0x000076320a2e7816 */ /* 0x000fe4000000002e */
[----:B------:R-:W-:Y:S01]  /*2100*/  PRMT R45, R11, 0x7632, R45 ;  /* 0x000076320b2d7816 */ /* 0x000fe2000000002d */
        /* <DEDUP_REMOVED lines=46> */
.L_x_2512:
[----:B------:R-:W2:Y:S01]  /*23f0*/  LDL.LU R0, [R1+0x48] ;  /* 0x0000480001007983 */ /* 0x000ea20000300800 */
[----:B------:R-:W-:Y:S01]  /*2400*/  SHF.L.U32 R24, R44, 0x10, RZ ;  /* 0x000000102c187819 */ /* 0x000fe200000006ff */
[----:B------:R-:W-:Y:S01]  /*2410*/  FMUL.FTZ R44, R56, UR6 ;  /* 0x00000006382c7c20 */ /* 0x000fe20008410000 */
[----:B------:R-:W-:Y:S01]  /*2420*/  SHF.L.U32 R23, R43, 0x10, RZ ;  /* 0x000000102b177819 */ /* 0x000fe200000006ff */
[----:B------:R-:W-:Y:S01]  /*2430*/  FMUL.FTZ R43, R164, UR6 ;  /* 0x00000006a42b7c20 */ /* 0x000fe20008410000 */
[----:B------:R-:W-:Y:S01]  /*2440*/  SHF.L.U32 R22, R42, 0x10, RZ ;  /* 0x000000102a167819 */ /* 0x000fe200000006ff */
[----:B------:R-:W-:Y:S01]  /*2450*/  UISETP.GE.AND UP0, UPT, UR22, 0x1, UPT ;  /* 0x000000011600788c */ /* 0x000fe2000bf06270 */
[----:B------:R-:W-:Y:S02]  /*2460*/  SHF.L.U32 R21, R41, 0x10, RZ ;  /* 0x0000001029157819 */ /* 0x000fe400000006ff */
[----:B------:R-:W-:Y:S02]  /*2470*/  CS2R R38, SRZ ;  /* 0x0000000000267805 */ /* 0x000fe4000001ff00 */
[----:B------:R-:W-:-:S02]  /*2480*/  SHF.L.U32 R20, R76, 0x10, RZ ;  /* 0x000000104c147819 */ /* 0x000fc400000006ff */
[----:B------:R-:W-:Y:S02]  /*2490*/  CS2R R36, SRZ ;  /* 0x0000000000247805 */ /* 0x000fe4000001ff00 */
[----:B-1----:R-:W-:Y:S02]  /*24a0*/  SHF.L.U32 R19, R75, 0x10, RZ ;  /* 0x000000104b137819 */ /* 0x002fe400000006ff */
[----:B------:R-:W-:Y:S02]  /*24b0*/  CS2R R34, SRZ ;  /* 0x0000000000227805 */ /* 0x000fe4000001ff00 */
[----:B------:R-:W-:Y:S02]  /*24c0*/  SHF.L.U32 R18, R74, 0x10, RZ ;  /* 0x000000104a127819 */ /* 0x000fe400000006ff */
[----:B------:R-:W-:Y:S02]  /*24d0*/  CS2R R32, SRZ ;  /* 0x0000000000207805 */ /* 0x000fe4000001ff00 */
[----:B0-----:R-:W-:-:S02]  /*24e0*/  SHF.L.U32 R17, R73, 0x10, RZ ;  /* 0x0000001049117819 */ /* 0x001fc400000006ff */
[----:B------:R-:W-:Y:S02]  /*24f0*/  CS2R R30, SRZ ;  /* 0x00000000001e7805 */ /* 0x000fe4000001ff00 */
[----:B------:R-:W-:Y:S02]  /*2500*/  SHF.L.U32 R8, R72, 0x10, RZ ;  /* 0x0000001048087819 */ /* 0x000fe400000006ff */
        /* <DEDUP_REMOVED lines=13> */
[----:B------:R-:W-:Y:S01]  /*25e0*/  MOV R25, RZ ;  /* 0x000000ff00197202 */ /* 0x000fe20000000f00 */
        /* <DEDUP_REMOVED lines=13> */
[----:B------:R-:W-:Y:S01]  /*26c0*/  FFMA.FTZ R0, R160, R62, R3 ;  /* 0x0000003ea0007223 */ /* 0x000fe20000010003 */
[----:B------:R-:W-:-:S03]  /*26d0*/  SHF.L.U32 R3, R47, 0x10, RZ ;  /* 0x000000102f037819 */ /* 0x000fc600000006ff */
[----:B------:R-:W-:Y:S01]  /*26e0*/  FFMA.FTZ R9, R159, R22, R0 ;  /* 0x000000169f097223 */ /* 0x000fe20000010000 */
[----:B------:R-:W-:Y:S01]  /*26f0*/  SHF.L.U32 R0, R45, 0x10, RZ ;  /* 0x000000102d007819 */ /* 0x000fe200000006ff */
[----:B------:R-:W-:Y:S02]  /*2700*/  FADD.FTZ R3, R3, UR7 ;  /* 0x0000000703037e21 */ /* 0x000fe40008010000 */
[----:B------:R-:W-:Y:S01]  /*2710*/  FFMA.FTZ R41, R158, R61, R9 ;  /* 0x0000003d9e297223 */ /* 0x000fe20000010009 */
[----:B------:R-:W-:Y:S01]  /*2720*/  FADD.FTZ R9, R77, UR7 ;  /* 0x000000074d097e21 */ /* 0x000fe20008010000 */
[----:B------:R-:W-:Y:S02]  /*2730*/  FADD.FTZ R0, R0, UR7 ;  /* 0x0000000700007e21 */ /* 0x000fe40008010000 */
[----:B------:R-:W-:-:S04]  /*2740*/  FFMA.FTZ R41, R152, R21, R41 ;  /* 0x0000001598297223 */ /* 0x000fc80000010029 */
[----:B------:R-:W-:-:S04]  /*2750*/  FFMA.FTZ R41, R56, R60, R41 ;  /* 0x0000003c38297223 */ /* 0x000fc80000010029 */
[----:B------:R-:W-:Y:S01]  /*2760*/  FFMA.FTZ R42, R52, R20, R41 ;  /* 0x00000014342a7223 */ /* 0x000fe20000010029 */
[----:B------:R-:W-:-:S03]  /*2770*/  FMUL.FTZ R41, R124, UR6 ;  /* 0x000000067c297c20 */ /* 0x000fc60008410000 */
[----:B------:R-:W-:Y:S02]  /*2780*/  FFMA.FTZ R42, R55, R59, R42 ;  /* 0x0000003b372a7223 */ /* 0x000fe4000001002a */
[----:B------:R0:W-:Y:S04]  /*2790*/  STL [R1+0x40], R41 ;  /* 0x0000402901007387 */ /* 0x0001e80000100800 */
[----:B------:R1:W-:Y:S01]  /*27a0*/  STL [R1+0x38], R43 ;  /* 0x0000382b01007387 */ /* 0x0003e20000100800 */
[----:B0-----:R-:W-:Y:S01]  /*27b0*/  FMUL.FTZ R41, R160, UR6 ;  /* 0x00000006a0297c20 */ /* 0x001fe20008410000 */
[----:B-1----:R-:W-:-:S04]  /*27c0*/  FMUL.FTZ R43, R158, UR6 ;  /* 0x000000069e2b7c20 */ /* 0x002fc80008410000 */
[----:B------:R0:W-:Y:S04]  /*27d0*/  STL [R1+0x30], R41 ;  /* 0x0000302901007387 */ /* 0x0001e80000100800 */
[----:B------:R1:W-:Y:S04]  /*27e0*/  STL [R1+0x28], R43 ;  /* 0x0000282b01007387 */ /* 0x0003e80000100800 */
[----:B------:R2:W-:Y:S01]  /*27f0*/  STL [R1+0x20], R44 ;  /* 0x0000202c01007387 */ /* 0x0005e20000100800 */
[----:B0-----:R-:W-:Y:S01]  /*2800*/  FFMA.FTZ R41, R51, R19, R42 ;  /* 0x0000001333297223 */ /* 0x001fe2000001002a */
[----:B------:R-:W-:Y:S01]  /*2810*/  FMUL.FTZ R42, R55, UR6 ;  /* 0x00000006372a7c20 */ /* 0x000fe20008410000 */
[----:B-1----:R-:W-:-:S02]  /*2820*/  FMUL.FTZ R43, R54, UR6 ;  /* 0x00000006362b7c20 */ /* 0x002fc40008410000 */
[----:B------:R-:W-:Y:S02]  /*2830*/  FFMA.FTZ R41, R54, R58, R41 ;  /* 0x0000003a36297223 */ /* 0x000fe40000010029 */
[----:B------:R0:W-:Y:S01]  /*2840*/  STL [R1+0x18], R42 ;  /* 0x0000182a01007387 */ /* 0x0001e20000100800 */
[----:B--2---:R-:W-:-:S03]  /*2850*/  FMUL.FTZ R44, R165, UR6 ;  /* 0x00000006a52c7c20 */ /* 0x004fc60008410000 */
        /* <DEDUP_REMOVED lines=9> */
[----:B------:R-:W-:Y:S01]  /*28f0*/  FFMA.FTZ R42, R53, R57, R42 ;  /* 0x00000039352a7223 */ /* 0x000fe2000001002a */
[----:B--2---:R-:W-:Y:S02]  /*2900*/  FMUL.FTZ R43, R52, UR6 ;  /* 0x00000006342b7c20 */ /* 0x004fe40008410000 */
[----:B------:R0:W-:Y:S04]  /*2910*/  STL [R1+0x2c], R44 ;  /* 0x00002c2c01007387 */ /* 0x0001e80000100800 */
[----:B------:R1:W-:Y:S04]  /*2920*/  STL [R1+0x24], R41 ;  /* 0x0000242901007387 */ /* 0x0003e80000100800 */
[----:B------:R2:W-:Y:S01]  /*2930*/  STL [R1+0x1c], R43 ;  /* 0x00001c2b01007387 */ /* 0x0005e20000100800 */
[----:B0-----:R-:W-:Y:S01]  /*2940*/  FMUL.FTZ R44, R50, UR6 ;  /* 0x00000006322c7c20 */ /* 0x001fe20008410000 */
[----:B-1----:R-:W-:Y:S01]  /*2950*/  FMUL.FTZ R41, R51, UR6 ;  /* 0x0000000633297c20 */ /* 0x002fe20008410000 */
[----:B--2---:R-:W-:-:S04]  /*2960*/  FMUL.FTZ R43, R49, UR6 ;  /* 0x00000006312b7c20 */ /* 0x004fc80008410000 */
[----:B------:R0:W-:Y:S04]  /*2970*/  STL [R1+0x14], R41 ;  /* 0x0000142901007387 */ /* 0x0001e80000100800 */
[----:B------:R1:W-:Y:S01]  /*2980*/  STL [R1+0xc], R44 ;  /* 0x00000c2c01007387 */ /* 0x0003e20000100800 */
[----:B0-----:R-:W-:-:S05]  /*2990*/  FFMA.FTZ R41, R49, R17, R42 ;  /* 0x0000001131297223 */ /* 0x001fca000001002a */
[----:B------:R1:W-:Y:S04]  /*29a0*/  STL [R1+0x48], R41 ;  /* 0x0000482901007387 */ /* 0x0003e80000100800 */
[----:B------:R1:W-:Y:S01]  /*29b0*/  STL [R1+0x4], R43 ;  /* 0x0000042b01007387 */ /* 0x0003e20000100800 */
[----:B------:R-:W-:Y:S05]  /*29c0*/  BRA.U !UP0, `(.L_x_2513) ;  /* 0x00000039089c7547 */ /* 0x000fea000b800000 */
[----:B------:R-:W0:Y:S01]  /*29d0*/  S2R R67, SR_TID.X ;  /* 0x0000000000437919 */ /* 0x000e220000002100 */
[----:B------:R-:W2:Y:S01]  /*29e0*/  S2UR UR21, SR_CgaCtaId ;  /* 0x00000000001579c3 */ /* 0x000ea20000008800 */
[----:B------:R-:W3:Y:S01]  /*29f0*/  LDCU.64 UR8, c[0x0][0x3a0] ;  /* 0x00007400ff0877ac */ /* 0x000ee20008000a00 */
[----:B------:R-:W-:Y:S01]  /*2a00*/  MOV R48, RZ ;  /* 0x000000ff00307202 */ /* 0x000fe20000000f00 */
[----:B------:R-:W4:Y:S01]  /*2a10*/  LDCU.64 UR26, c[0x0][0x3d8] ;  /* 0x00007b00ff1a77ac */ /* 0x000f220008000a00 */
[----:B------:R-:W-:Y:S01]  /*2a20*/  UISETP.NE.AND UP0, UPT, UR12, 0x1, UPT ;  /* 0x000000010c00788c */ /* 0x000fe2000bf05270 */
[----:B------:R-:W0:Y:S05]  /*2a30*/  LDCU UR48, c[0x0][0x394] ;  /* 0x00007280ff3077ac */ /* 0x000e2a0008000800 */
[----:B------:R-:W-:Y:S01]  /*2a40*/  PLOP3.LUT P1, PT, PT, PT, UP0, 0x80, 0x8 ;  /* 0x000000000008781c */ /* 0x000fe20003f2f008 */
[----:B------:R-:W0:Y:S03]  /*2a50*/  LDCU UR49, c[0x0][0x38c] ;  /* 0x00007180ff3177ac */ /* 0x000e260008000800 */
[----:B------:R-:W-:Y:S01]  /*2a60*/  ISETP.EQ.AND P1, PT, R40, RZ, P1 ;  /* 0x000000ff2800720c */ /* 0x000fe20000f22270 */
[----:B---3--:R-:W-:Y:S01]  /*2a70*/  UIMAD.WIDE.U32 UR22, UR10, UR8, URZ ;  /* 0x000000080a1672a5 */ /* 0x008fe2000f8e00ff */
[----:B------:R-:W3:Y:S02]  /*2a80*/  LDCU UR50, c[0x0][0x388] ;  /* 0x00007100ff3277ac */ /* 0x000ee40008000800 */
[----:B------:R-:W-:Y:S01]  /*2a90*/  UMOV UR8, 0x400 ;  /* 0x0000040000087882 */ /* 0x000fe20000000000 */
[----:B----4-:R-:W-:-:S02]  /*2aa0*/  UIMAD.WIDE.U32 UR24, UR10, UR26, URZ ;  /* 0x0000001a0a1872a5 */ /* 0x010fc4000f8e00ff */
[----:B--2---:R-:W-:Y:S01]  /*2ab0*/  ULEA UR8, UR21, UR8, 0x18 ;  /* 0x0000000815087291 */ /* 0x004fe2000f8ec0ff */
[C---:B0-----:R-:W-:Y:S01]  /*2ac0*/  SHF.L.U32 R40, R67.reuse, 0x1, RZ ;  /* 0x0000000143287819 */ /* 0x041fe200000006ff */
[----:B------:R-:W-:Y:S01]  /*2ad0*/  UIMAD UR9, UR10, UR9, UR23 ;  /* 0x000000090a0972a4 */ /* 0x000fe2000f8e0217 */
[C---:B-1----:R-:W-:Y:S01]  /*2ae0*/  LOP3.LUT R41, R67.reuse, 0x1f, RZ, 0xc0, !PT ;  /* 0x0000001f43297812 */ /* 0x042fe200078ec0ff */
[----:B------:R-:W0:Y:S01]  /*2af0*/  LDCU.64 UR32, c[0x0][0x3c0] ;  /* 0x00007800ff2077ac */ /* 0x000e220008000a00 */
[C---:B------:R-:W-:Y:S02]  /*2b00*/  ISETP.NE.AND P0, PT, R67.reuse, 0x7f, PT ;  /* 0x0000007f4300780c */ /* 0x040fe40003f05270 */
[----:B------:R-:W-:Y:S01]  /*2b10*/  ISETP.NE.AND P0, PT, R67, RZ, PT ;  /* 0x000000ff4300720c */ /* 0x000fe20003f05270 */
[----:B------:R-:W1:Y:S01]  /*2b20*/  LDCU.64 UR34, c[0x0][0x440] ;  /* 0x00008800ff2277ac */ /* 0x000e620008000a00 */
[----:B------:R-:W-:Y:S02]  /*2b30*/  LOP3.LUT R40, R41, 0x7c0, R40, 0xf8, !PT ;  /* 0x000007c029287812 */ /* 0x000fe400078ef828 */
[----:B------:R-:W-:Y:S01]  /*2b40*/  IADD3 R76, PT, PT, R67, 0x200, RZ ;  /* 0x00000200434c7810 */ /* 0x000fe20007ffe0ff */
[----:B------:R-:W2:Y:S01]  /*2b50*/  LDCU.64 UR36, c[0x0][0x3a8] ;  /* 0x00007500ff2477ac */ /* 0x000ea20008000a00 */
[----:B------:R-:W-:Y:S01]  /*2b60*/  MOV R68, UR8 ;  /* 0x0000000800447c02 */ /* 0x000fe20008000f00 */
[----:B------:R-:W4:Y:S01]  /*2b70*/  LDCU.64 UR38, c[0x0][0x450] ;  /* 0x00008a00ff2677ac */ /* 0x000f220008000a00 */
[----:B------:R-:W0:Y:S01]  /*2b80*/  LDCU.64 UR40, c[0x0][0x3e0] ;  /* 0x00007c00ff2877ac */ /* 0x000e220008000a00 */
[----:B------:R-:W0:Y:S01]  /*2b90*/  LDCU.64 UR42, c[0x0][0x4c0] ;  /* 0x00009800ff2a77ac */ /* 0x000e220008000a00 */
[----:B------:R-:W0:Y:S01]  /*2ba0*/  LDCU.64 UR44, c[0x0][0x4d0] ;  /* 0x00009a00ff2c77ac */ /* 0x000e220008000a00 */
[----:B------:R-:W0:Y:S01]  /*2bb0*/  LDCU.64 UR46, c[0x0][0x538] ;  /* 0x0000a700ff2e77ac */ /* 0x000e220008000a00 */
[----:B------:R-:W-:Y:S01]  /*2bc0*/  UIMAD UR27, UR10, UR27, UR25 ;  /* 0x0000001b0a1b72a4 */ /* 0x000fe2000f8e0219 */
[----:B---3--:R-:W-:-:S11]  /*2bd0*/  UMOV UR8, URZ ;  /* 0x000000ff00087c82 */ /* 0x008fd60008000000 */
.L_x_2558:
[----:B0-----:R-:W-:Y:S01]  /*2be0*/  UIMAD.WIDE.U32 UR30, UR8, UR32, URZ ;  /* 0x00000020081e72a5 */ /* 0x001fe2000f8e00ff */
[C---:B------:R-:W-:Y:S01]  /*2bf0*/  SHF.L.U32 R41, R67.reuse, 0x1, RZ ;  /* 0x0000000143297819 */ /* 0x040fe200000006ff */
[----:B------:R-:W3:Y:S01]  /*2c00*/  LDL R84, [R1] ;  /* 0x0000000001547983 */ /* 0x000ee20000100800 */
        /* <DEDUP_REMOVED lines=8> */
[----:B------:R-:W5:Y:S04]  /*2c90*/  LDG.E.128 R40, desc[UR28][R44.64] ;  /* 0x0000001c2c287981 */ /* 0x000f68000c1e1d00 */
[----:B-1----:R-:W3:Y:S01]  /*2ca0*/  LDG.E.128 R44, desc[UR28][R44.64+0x200] ;  /* 0x0002001c2c2c7981 */ /* 0x002ee2000c1e1d00 */
[----:B------:R-:W-:Y:S01]  /*2cb0*/  UMOV UR30, UR22 ;  /* 0x00000016001e7c82 */ /* 0x000fe20008000000 */
[----:B------:R-:W-:Y:S02]  /*2cc0*/  UMOV UR31, UR9 ;  /* 0x00000009001f7c82 */ /* 0x000fe40008000000 */
[----:B--2---:R-:W-:-:S04]  /*2cd0*/  UIMAD.WIDE.U32 UR30, UR8, UR36, UR30 ;  /* 0x00000024081e72a5 */ /* 0x004fc8000f8e001e */
[----:B------:R-:W-:Y:S02]  /*2ce0*/  UIMAD UR10, UR8, UR37, UR31 ;  /* 0x00000025080a72a4 */ /* 0x000fe4000f8e021f */
[----:B-1----:R-:W-:-:S04]  /*2cf0*/  ULEA UR21, UP0, UR30, UR34, 0x2 ;  /* 0x000000221e157291 */ /* 0x002fc8000f8010ff */
[----:B------:R-:W-:Y:S02]  /*2d00*/  ULEA.HI.X UR30, UR30, UR35, UR10, 0x2, UP0 ;  /* 0x000000231e1e7291 */ /* 0x000fe400080f140a */
[----:B------:R-:W-:-:S04]  /*2d10*/  MOV R70, UR21 ;  /* 0x0000001500467c02 */ /* 0x000fc80008000f00 */
[----:B------:R-:W-:-:S05]  /*2d20*/  MOV R71, UR30 ;  /* 0x0000001e00477c02 */ /* 0x000fca0008000f00 */
[----:B------:R0:W2:Y:S01]  /*2d30*/  LDG.E R69, desc[UR28][R70.64] ;  /* 0x0000001c46457981 */ /* 0x0000a2000c1e1900 */
[----:B------:R-:W-:Y:S02]  /*2d40*/  UMOV UR26, UR24 ;  /* 0x00000018001a7c82 */ /* 0x000fe40008000000 */
[----:B------:R-:W-:-:S04]  /*2d50*/  UIMAD.WIDE.U32 UR30, UR8, UR40, UR26 ;  /* 0x00000028081e72a5 */ /* 0x000fc8000f8e001a */
[----:B------:R-:W-:Y:S02]  /*2d60*/  UIMAD UR10, UR8, UR41, UR31 ;  /* 0x00000029080a72a4 */ /* 0x000fe4000f8e021f */
[----:B----4-:R-:W-:-:S04]  /*2d70*/  ULEA UR21, UP0, UR30, UR38, 0x2 ;  /* 0x000000261e157291 */ /* 0x010fc8000f8010ff */
[----:B------:R-:W-:Y:S02]  /*2d80*/  ULEA.HI.X UR30, UR30, UR39, UR10, 0x2, UP0 ;  /* 0x000000271e1e7291 */ /* 0x000fe400080f140a */
[----:B0-----:R-:W-:-:S04]  /*2d90*/  MOV R70, UR21 ;  /* 0x0000001500467c02 */ /* 0x001fc80008000f00 */
[----:B------:R-:W-:Y:S01]  /*2da0*/  MOV R71, UR30 ;  /* 0x0000001e00477c02 */ /* 0x000fe20008000f00 */
[----:B-----5:R-:W-:Y:S04]  /*2db0*/  STS.128 [R66], R40 ;  /* 0x0000002842007388 */ /* 0x020fe80000000c00 */
[----:B---3--:R-:W-:Y:S01]  /*2dc0*/  STS.128 [R66+0x200], R44 ;  /* 0x0002002c42007388 */ /* 0x008fe20000000c00 */
[----:B------:R-:W-:-:S03]  /*2dd0*/  NOP ;  /* 0x0000000000007918 */ /* 0x000fc60000000000 */
[----:B------:R0:W3:Y:S04]  /*2de0*/  LDG.E R75, desc[UR28][R70.64] ;  /* 0x0000001c464b7981 */ /* 0x0000e8000c1e1900 */
[----:B------:R-:W1:Y:S04]  /*2df0*/  LDS.128 R40, [R65] ;  /* 0x0000000041287984 */ /* 0x000e680000000c00 */
[----:B------:R-:W4:Y:S01]  /*2e00*/  LDS.128 R44, [R65+0x10] ;  /* 0x00001000412c7984 */ /* 0x000f220000000c00 */
[----:B------:R-:W-:Y:S01]  /*2e10*/  USHF.L.U32 UR21, UR12, 0x8, URZ ;  /* 0x000000080c157899 */ /* 0x000fe200080006ff */
[----:B--2---:R-:W-:-:S03]  /*2e20*/  R2UR UR26, R69 ;  /* 0x00000000451a72ca */ /* 0x004fc600000e0000 */
        /* <DEDUP_REMOVED lines=29> */
[----:B------:R1:W2:Y:S01]  /*3000*/  MUFU.EX2 R42, R74 ;  /* 0x0000004a002a7308 */ /* 0x0002a20000000800 */
[----:B------:R-:W-:Y:S02]  /*3010*/  LEA R80, R73, R68, 0x2 ;  /* 0x0000004449507211 */ /* 0x000fe400078e10ff */
[C---:B----4-:R-:W-:Y:S01]  /*3020*/  PRMT R88, R44.reuse, 0x7632, R88 ;  /* 0x000076322c587816 */ /* 0x050fe20000000058 */
[----:B------:R-:W4:Y:S01]  /*3030*/  MUFU.EX2 R70, R70 ;  /* 0x0000004600467308 */ /* 0x000f220000000800 */
        /* <DEDUP_REMOVED lines=33> */
[-C--:B---3--:R-:W-:Y:S01]  /*3250*/  FMUL.FTZ R114, R84, R75.reuse ;  /* 0x0000004b54727220 */ /* 0x088fe20000410000 */
        /* <DEDUP_REMOVED lines=15> */
[----:B------:R-:W-:Y:S01]  /*3350*/  SHF.L.U32 R75, R79, 0x10, RZ ;  /* 0x000000104f4b7819 */ /* 0x000fe200000006ff */
        /* <DEDUP_REMOVED lines=11> */
.L_x_2515:
[----:B------:R-:W-:-:S06]  /*3410*/  LEA R47, R67, R68, 0x2 ;  /* 0x00000044432f7211 */ /* 0x000fcc00078e10ff */
[----:B------:R-:W0:Y:S02]  /*3420*/  LDS R47, [R47+0x43e4] ;  /* 0x0043e4002f2f7984 */ /* 0x000e240000000800 */
.L_x_2516:
[----:B------:R-:W-:Y:S05]  /*3430*/  BSYNC.RECONVERGENT B0 ;  /* 0x0000000000007941 */ /* 0x000fea0003800200 */
.L_x_2514:
        /* <DEDUP_REMOVED lines=123> */
.L_x_2576:
[----:B------:R-:W0:Y:S01]  /*3bf0*/  S2R R87, SR_LANEID ;  /* 0x0000000000577919 */ /* 0x000e220000000000 */
[----:B----4-:R-:W-:Y:S01]  /*3c00*/  FFMA.FTZ R86, R68, R86, R156 ;  /* 0x0000005644567223 */ /* 0x010fe2000001009c */
[----:B------:R-:W-:Y:S01]  /*3c10*/  UMOV UR10, 0xffffffff ;  /* 0xffffffff000a7882 */ /* 0x000fe20000000000 */
[----:B0-----:R-:W-:-:S04]  /*3c20*/  ISETP.GE.AND P2, PT, R87, 0x10, PT ;  /* 0x000000105700780c */ /* 0x001fc80003f46270 */
[----:B------:R-:W-:-:S09]  /*3c30*/  FSEL R157, R156, R86, !P2 ;  /* 0x000000569c9d7208 */ /* 0x000fd20005000000 */
[----:B--23--:R-:W-:Y:S01]  /*3c40*/  @P2 FMUL.FTZ R68, R68, R154 ;  /* 0x0000009a44442220 */ /* 0x00cfe20000410000 */
[----:B------:R-:W-:Y:S06]  /*3c50*/  BRA.DIV UR10, `(.L_x_2519) ;  /* 0x0000003e0a047947 */ /* 0x000fec000b800000 */
.L_x_2579:
[----:B------:R-:W-:-:S03]  /*3c60*/  UMOV UR10, 0xffffffff ;  /* 0xffffffff000a7882 */ /* 0x000fc60000000000 */
[----:B------:R-:W-:Y:S05]  /*3c70*/  BRA.DIV UR10, `(.L_x_2520) ;  /* 0x0000003e0a247947 */ /* 0x000fea000b800000 */
.L_x_2582:
[----:B------:R-:W-:-:S03]  /*3c80*/  UMOV UR10, 0xffffffff ;  /* 0xffffffff000a7882 */ /* 0x000fc60000000000 */
[----:B------:R-:W-:Y:S05]  /*3c90*/  BRA.DIV UR10, `(.L_x_2521) ;  /* 0x0000003e0a447947 */ /* 0x000fea000b800000 */
[----:B------:R-:W0:Y:S04]  /*3ca0*/  SHFL.UP PT, R68, R68, 0x1, RZ ;  /* 0x0420000044447989 */ /* 0x000e2800000e00ff */
[----:B------:R-:W2:Y:S04]  /*3cb0*/  SHFL.UP PT, R157, R157, 0x1, RZ ;  /* 0x042000009d9d7989 */ /* 0x000ea800000e00ff */
[----:B-----5:R-:W3:Y:S04]  /*3cc0*/  SHFL.IDX PT, R78, R78, RZ, 0x1f ;  /* 0x00001fff4e4e7589 */ /* 0x020ee800000e0000 */
[----:B------:R-:W4:Y:S02]  /*3cd0*/  SHFL.IDX PT, R79, R79, RZ, 0x1f ;  /* 0x00001fff4f4f7589 */ /* 0x000f2400000e0000 */
.L_x_2588:
        /* <DEDUP_REMOVED lines=12> */
.L_x_2517:
        /* <DEDUP_REMOVED lines=124> */
.L_x_2605:
        /* <DEDUP_REMOVED lines=14> */
.L_x_2522:
[----:B------:R-:W-:Y:S05]  /*4640*/  WARPSYNC.ALL ;  /* 0x0000000000007948 */ /* 0x000fea0003800000 */
[----:B------:R-:W-:Y:S01]  /*4650*/  ISETP.NE.AND P2, PT, R67, RZ, PT ;  /* 0x000000ff4300720c */ /* 0x000fe20003f45270 */
[----:B0-2---:R-:W2:Y:S01]  /*4660*/  LDL R82, [R1] ;  /* 0x0000000001527983 */ /* 0x005ea20000100800 */
[----:B------:R-:W-:Y:S01]  /*4670*/  SHF.R.U32.HI R81, RZ, 0x2, R67 ;  /* 0x00000002ff517819 */ /* 0x000fe20000011643 */
[----:B------:R-:W-:Y:S01]  /*4680*/  FFMA.FTZ R121, R40, -R121, R135 ;  /* 0x8000007928797223 */ /* 0x000fe20000010087 */
[----:B------:R-:W-:Y:S01]  /*4690*/  FFMA.FTZ R120, R92, -R120, R136 ;  /* 0x800000785c787223 */ /* 0x000fe20000010088 */
        /* <DEDUP_REMOVED lines=15> */
[----:B------:R-:W-:Y:S01]  /*4790*/  USHF.R.S32.HI UR10, URZ, 0x1f, UR11 ;  /* 0x0000001fff0a7899 */ /* 0x000fe2000801140b */
[----:B------:R-:W-:Y:S01]  /*47a0*/  FFMA.FTZ R132, R76, -R132, R149 ;  /* 0x800000844c847223 */ /* 0x000fe20000010095 */
[----:B------:R-:W-:Y:S01]  /*47b0*/  ULEA UR30, UR12, 0xfffff800, 0xb ;  /* 0xfffff8000c1e7891 */ /* 0x000fe2000f8e58ff */
[----:B------:R-:W-:Y:S01]  /*47c0*/  FFMA.FTZ R134, R75, -R134, R151 ;  /* 0x800000864b867223 */ /* 0x000fe20000010097 */
[----:B------:R-:W-:Y:S01]  /*47d0*/  UIMAD UR10, UR10, UR42, URZ ;  /* 0x0000002a0a0a72a4 */ /* 0x000fe2000f8e02ff */
[----:B------:R-:W-:Y:S01]  /*47e0*/  FFMA.FTZ R133, R118, -R133, R150 ;  /* 0x8000008576857223 */ /* 0x000fe20000010096 */
[----:B------:R-:W-:Y:S02]  /*47f0*/  BSSY.RECONVERGENT B0, `(.L_x_2524) ;  /* 0x00000a5000007945 */ /* 0x000fe40003800200 */
[----:B------:R-:W-:Y:S01]  /*4800*/  UIMAD UR10, UR11, UR43, UR10 ;  /* 0x0000002b0b0a72a4 */ /* 0x000fe2000f8e020a */
[----:B------:R-:W3:Y:S02]  /*4810*/  LDS R80, [R80+0x36e4] ;  /* 0x0036e40050507984 */ /* 0x000ee40000000800 */
[----:B---3--:R-:W-:-:S04]  /*4820*/  FFMA.FTZ R47, R80, R47, R94 ;  /* 0x0000002f502f7223 */ /* 0x008fc8000001005e */
[----:B------:R-:W-:-:S04]  /*4830*/  FFMA.FTZ R93, R93, R47, R95 ;  /* 0x0000002f5d5d7223 */ /* 0x000fc8000001005f */
[-C--:B------:R-:W-:Y:S01]  /*4840*/  FFMA.FTZ R96, R97, R93.reuse, R96 ;  /* 0x0000005d61607223 */ /* 0x080fe20000010060 */
[----:B------:R-:W-:-:S03]  /*4850*/  FMUL.FTZ R118, R118, R93 ;  /* 0x0000005d76767220 */ /* 0x000fc60000410000 */
[----:B------:R-:W-:-:S04]  /*4860*/  FFMA.FTZ R98, R101, R96, R98 ;  /* 0x0000006065627223 */ /* 0x000fc80000010062 */
[----:B------:R-:W-:-:S04]  /*4870*/  FFMA.FTZ R99, R104, R98, R99 ;  /* 0x0000006268637223 */ /* 0x000fc80000010063 */
[----:B------:R-:W-:Y:S01]  /*4880*/  FFMA.FTZ R100, R108, R99, R100 ;  /* 0x000000636c647223 */ /* 0x000fe20000010064 */
[----:B------:R-:W-:-:S03]  /*4890*/  FMUL.FTZ R108, R98, UR26 ;  /* 0x0000001a626c7c20 */ /* 0x000fc60008410000 */
[----:B------:R-:W-:-:S04]  /*48a0*/  FFMA.FTZ R102, R112, R100, R102 ;  /* 0x0000006470667223 */ /* 0x000fc80000010066 */
[----:B------:R-:W-:-:S04]  /*48b0*/  FFMA.FTZ R103, R115, R102, R103 ;  /* 0x0000006673677223 */ /* 0x000fc80000010067 */
[----:B------:R-:W-:-:S04]  /*48c0*/  FFMA.FTZ R105, R116, R103, R105 ;  /* 0x0000006774697223 */ /* 0x000fc80000010069 */
[----:B------:R-:W-:-:S04]  /*48d0*/  FFMA.FTZ R106, R117, R105, R106 ;  /* 0x00000069756a7223 */ /* 0x000fc8000001006a */
[----:B------:R-:W-:-:S04]  /*48e0*/  FFMA.FTZ R46, R46, R106, R107 ;  /* 0x0000006a2e2e7223 */ /* 0x000fc8000001006b */
[-C--:B------:R-:W-:Y:S01]  /*48f0*/  FFMA.FTZ R109, R45, R46.reuse, R109 ;  /* 0x0000002e2d6d7223 */ /* 0x080fe2000001006d */
[----:B------:R-:W-:-:S03]  /*4900*/  FMUL.FTZ R97, R6, R46 ;  /* 0x0000002e06617220 */ /* 0x000fc60000410000 */
[-C--:B------:R-:W-:Y:S01]  /*4910*/  FFMA.FTZ R110, R44, R109.reuse, R110 ;  /* 0x0000006d2c6e7223 */ /* 0x080fe2000001006e */
[----:B------:R-:W-:Y:S01]  /*4920*/  FMUL.FTZ R87, R14, R109 ;  /* 0x0000006d0e577220 */ /* 0x000fe20000410000 */
[----:B------:R-:W-:Y:S02]  /*4930*/  FMUL.FTZ R101, R22, R97 ;  /* 0x0000006116657220 */ /* 0x000fe40000410000 */
        /* <DEDUP_REMOVED lines=15> */
[----:B------:R-:W-:Y:S01]  /*4a30*/  LEA.HI R43, R67, R82, RZ, 0x1f ;  /* 0x00000052432b7211 */ /* 0x000fe200078ff8ff */
[----:B------:R-:W-:Y:S01]  /*4a40*/  FMUL.FTZ R111, R12, R103 ;  /* 0x000000670c6f7220 */ /* 0x000fe20000410000 */
[----:B------:R-:W-:Y:S01]  /*4a50*/  FFMA.FTZ R45, R54, R148, R45 ;  /* 0x00000094362d7223 */ /* 0x000fe2000001002d */
[----:B------:R-:W-:Y:S01]  /*4a60*/  FFMA.FTZ R113, R70, R80, R113 ;  /* 0x0000005046717223 */ /* 0x000fe20000010071 */
[----:B------:R-:W-:Y:S01]  /*4a70*/  LEA R95, R43, R68, 0x2 ;  /* 0x000000442b5f7211 */ /* 0x000fe200078e10ff */
[----:B------:R-:W-:Y:S01]  /*4a80*/  FMUL.FTZ R84, R15, R80 ;  /* 0x000000500f547220 */ /* 0x000fe20000410000 */
[----:B------:R-:W-:Y:S01]  /*4a90*/  FFMA.FTZ R44, R50, R149, R45 ;  /* 0x00000095322c7223 */ /* 0x000fe2000001002d */
[----:B------:R-:W-:Y:S01]  /*4aa0*/  FFMA.FTZ R83, R42, R113, R114 ;  /* 0x000000712a537223 */ /* 0x000fe20000010072 */
[----:B------:R-:W-:Y:S01]  /*4ab0*/  MOV R45, UR8 ;  /* 0x00000008002d7c02 */ /* 0x000fe20008000f00 */
[----:B------:R-:W-:Y:S01]  /*4ac0*/  FMUL.FTZ R85, R63, R84 ;  /* 0x000000543f557220 */ /* 0x000fe20000410000 */
[----:B------:R-:W-:Y:S01]  /*4ad0*/  LEA.HI R43, R82, R82, RZ, 0x1b ;  /* 0x00000052522b7211 */ /* 0x000fe200078fd8ff */
[----:B------:R-:W-:Y:S01]  /*4ae0*/  FMUL.FTZ R42, R16, R83 ;  /* 0x00000053102a7220 */ /* 0x000fe20000410000 */
[-C--:B------:R-:W-:Y:S01]  /*4af0*/  @!P2 LEA R94, R45, R68.reuse, 0x3 ;  /* 0x000000442d5ea211 */ /* 0x080fe200078e18ff */
[----:B------:R-:W-:Y:S01]  /*4b00*/  FMUL.FTZ R45, R8, R113 ;  /* 0x00000071082d7220 */ /* 0x000fe20000410000 */
[----:B------:R-:W-:Y:S01]  /*4b10*/  LEA R82, R43, R68, 0x2 ;  /* 0x000000442b527211 */ /* 0x000fe200078e10ff */
[----:B------:R-:W-:Y:S01]  /*4b20*/  FFMA.FTZ R43, R121, R42, RZ ;  /* 0x0000002a792b7223 */ /* 0x000fe200000100ff */
[----:B------:R-:W-:Y:S01]  /*4b30*/  FFMA.FTZ R70, R53, R150, R44 ;  /* 0x0000009635467223 */ /* 0x000fe2000001002c */
[----:B------:R-:W-:Y:S01]  /*4b40*/  FMUL.FTZ R44, R64, R42 ;  /* 0x0000002a402c7220 */ /* 0x000fe20000410000 */
[----:B-1----:R1:W-:Y:S01]  /*4b50*/  @!P2 STS.64 [R94+0x45e0], R78 ;  /* 0x0045e04e5e00a388 */ /* 0x0023e20000000a00 */
[-C--:B------:R-:W-:Y:S01]  /*4b60*/  FFMA.FTZ R42, R120, R45.reuse, R43 ;  /* 0x0000002d782a7223 */ /* 0x080fe2000001002b */
[----:B------:R-:W-:Y:S01]  /*4b70*/  FMUL.FTZ R45, R24, R45 ;  /* 0x0000002d182d7220 */ /* 0x000fe20000410000 */
[----:B------:R-:W-:Y:S01]  /*4b80*/  FFMA.FTZ R70, R49, R151, R70 ;  /* 0x0000009731467223 */ /* 0x000fe20000010046 */
[----:B------:R2:W-:Y:S01]  /*4b90*/  STS [R95+0x1090], R44 ;  /* 0x0010902c5f007388 */ /* 0x0005e20000000800 */
[----:B------:R-:W-:Y:S01]  /*4ba0*/  FFMA.FTZ R43, R119, R84, R42 ;  /* 0x00000054772b7223 */ /* 0x000fe2000001002a */
[----:B------:R-:W-:-:S02]  /*4bb0*/  FMUL.FTZ R84, R11, R100 ;  /* 0x000000640b547220 */ /* 0x000fc40000410000 */
[----:B------:R3:W-:Y:S01]  /*4bc0*/  STS [R82+0x1094], R45 ;  /* 0x0010942d52007388 */ /* 0x0007e20000000800 */
[-C--:B-1----:R-:W-:Y:S01]  /*4bd0*/  FMUL.FTZ R79, R23, R86.reuse ;  /* 0x00000056174f7220 */ /* 0x082fe20000410000 */
[----:B------:R-:W-:Y:S01]  /*4be0*/  FFMA.FTZ R86, R122, R86, R43 ;  /* 0x000000567a567223 */ /* 0x000fe2000001002b */
[----:B--2---:R-:W-:Y:S01]  /*4bf0*/  FMUL.FTZ R95, R62, R87 ;  /* 0x000000573e5f7220 */ /* 0x004fe20000410000 */
[----:B------:R-:W-:Y:S01]  /*4c00*/  FMUL.FTZ R44, R13, R106 ;  /* 0x0000006a0d2c7220 */ /* 0x000fe20000410000 */
[----:B------:R-:W-:Y:S01]  /*4c10*/  FMUL.FTZ R78, R5, R105 ;  /* 0x00000069054e7220 */ /* 0x000fe20000410000 */
[----:B------:R-:W-:Y:S01]  /*4c20*/  FFMA.FTZ R87, R123, R87, R86 ;  /* 0x000000577b577223 */ /* 0x000fe20000010056 */
[----:B------:R1:W-:Y:S01]  /*4c30*/  STS [R82+0x109c], R79 ;  /* 0x00109c4f52007388 */ /* 0x0003e20000000800 */
[----:B------:R-:W-:Y:S01]  /*4c40*/  FMUL.FTZ R107, R61, R44 ;  /* 0x0000002c3d6b7220 */ /* 0x000fe20000410000 */
[----:B------:R-:W-:Y:S01]  /*4c50*/  FMUL.FTZ R94, R3, R99 ;  /* 0x00000063035e7220 */ /* 0x000fe20000410000 */
[----:B------:R-:W-:Y:S01]  /*4c60*/  FFMA.FTZ R42, R124, R97, R87 ;  /* 0x000000617c2a7223 */ /* 0x000fe20000010057 */
[----:B------:R2:W-:Y:S01]  /*4c70*/  STS [R82+0x1098], R85 ;  /* 0x0010985552007388 */ /* 0x0005e20000000800 */
[----:B------:R-:W-:-:S02]  /*4c80*/  FMUL.FTZ R86, R9, R93 ;  /* 0x0000005d09567220 */ /* 0x000fc40000410000 */
[----:B---3--:R-:W-:Y:S01]  /*4c90*/  FFMA.FTZ R45, R125, R44, R42 ;  /* 0x0000002c7d2d7223 */ /* 0x008fe2000001002a */
[----:B------:R3:W-:Y:S01]  /*4ca0*/  STS [R82+0x10a4], R101 ;  /* 0x0010a46552007388 */ /* 0x0007e20000000800 */
[----:B------:R-:W0:Y:S01]  /*4cb0*/  LDC.64 R42, c[0x0][0x4b8] ;  /* 0x00012e00ff2a7b82 */ /* 0x000e220000000a00 */
[-C--:B-1----:R-:W-:Y:S01]  /*4cc0*/  FMUL.FTZ R79, R60, R111.reuse ;  /* 0x0000006f3c4f7220 */ /* 0x082fe20000410000 */
[----:B------:R-:W-:Y:S01]  /*4cd0*/  FFMA.FTZ R44, R126, R78, R45 ;  /* 0x0000004e7e2c7223 */ /* 0x000fe2000001002d */
[----:B------:R-:W-:Y:S01]  /*4ce0*/  FMUL.FTZ R45, R4, R102 ;  /* 0x00000066042d7220 */ /* 0x000fe20000410000 */
[----:B------:R1:W-:Y:S01]  /*4cf0*/  STS [R82+0x10a0], R95 ;  /* 0x0010a05f52007388 */ /* 0x0003e20000000800 */
[----:B--2---:R-:W-:Y:S01]  /*4d00*/  FMUL.FTZ R85, R21, R78 ;  /* 0x0000004e15557220 */ /* 0x004fe20000410000 */
[----:B------:R-:W-:Y:S01]  /*4d10*/  FFMA.FTZ R111, R127, R111, R44 ;  /* 0x0000006f7f6f7223 */ /* 0x000fe2000001002c */
[-C--:B------:R-:W-:Y:S01]  /*4d20*/  FMUL.FTZ R87, R20, R45.reuse ;  /* 0x0000002d14577220 */ /* 0x080fe20000410000 */
[----:B------:R2:W-:Y:S01]  /*4d30*/  STS [R82+0x10b0], R79 ;  /* 0x0010b04f52007388 */ /* 0x0005e20000000800 */
[----:B------:R-:W-:Y:S01]  /*4d40*/  FMUL.FTZ R78, R10, R98 ;  /* 0x000000620a4e7220 */ /* 0x000fe20000410000 */
[----:B------:R-:W-:Y:S01]  /*4d50*/  FFMA.FTZ R44, R128, R45, R111 ;  /* 0x0000002d802c7223 */ /* 0x000fe2000001006f */
[----:B------:R-:W-:Y:S01]  /*4d60*/  HFMA2 R45, -RZ, RZ, 0, 0 ;  /* 0x00000000ff2d7431 */ /* 0x000fe200000001ff */
[----:B------:R4:W-:Y:S01]  /*4d70*/  STS [R82+0x10ac], R85 ;  /* 0x0010ac5552007388 */ /* 0x0009e20000000800 */
[----:B---3--:R-:W-:Y:S01]  /*4d80*/  FMUL.FTZ R101, R2, R96 ;  /* 0x0000006002657220 */ /* 0x008fe20000410000 */
[----:B-1----:R-:W-:Y:S01]  /*4d90*/  FMUL.FTZ R95, R19, R94 ;  /* 0x0000005e135f7220 */ /* 0x002fe20000410000 */
[----:B------:R-:W-:Y:S01]  /*4da0*/  FMUL.FTZ R97, R58, R78 ;  /* 0x0000004e3a617220 */ /* 0x000fe20000410000 */
[----:B------:R1:W-:Y:S01]  /*4db0*/  STS [R82+0x10a8], R107 ;  /* 0x0010a86b52007388 */ /* 0x0003e20000000800 */
[----:B--2---:R-:W-:Y:S01]  /*4dc0*/  FFMA.FTZ R79, R129, R84, R44 ;  /* 0x00000054814f7223 */ /* 0x004fe2000001002c */
[----:B------:R-:W-:-:S02]  /*4dd0*/  MOV R44, R67 ;  /* 0x00000043002c7202 */ /* 0x000fc40000000f00 */
[----:B------:R2:W-:Y:S01]  /*4de0*/  STS [R82+0x10b4], R87 ;  /* 0x0010b45752007388 */ /* 0x0005e20000000800 */
[----:B----4-:R-:W-:Y:S01]  /*4df0*/  FMUL.FTZ R85, R59, R84 ;  /* 0x000000543b557220 */ /* 0x010fe20000410000 */
[----:B------:R-:W-:Y:S01]  /*4e00*/  FMUL.FTZ R84, R0, R47 ;  /* 0x0000002f00547220 */ /* 0x000fe20000410000 */
[----:B0-----:R-:W-:-:S04]  /*4e10*/  IMAD.WIDE.U32 R44, R42, UR21, R44 ;  /* 0x000000152a2c7c25 */ /* 0x001fc8000f8e002c */
[----:B------:R-:W-:Y:S01]  /*4e20*/  FFMA.FTZ R94, R130, R94, R79 ;  /* 0x0000005e825e7223 */ /* 0x000fe2000001004f */
[----:B-1----:R-:W-:Y:S01]  /*4e30*/  FMUL.FTZ R107, R18, R101 ;  /* 0x00000065126b7220 */ /* 0x002fe20000410000 */
[----:B------:R0:W-:Y:S01]  /*4e40*/  STS [R82+0x10b8], R85 ;  /* 0x0010b85552007388 */ /* 0x0001e20000000800 */
[----:B------:R-:W-:Y:S01]  /*4e50*/  IMAD R43, R43, UR21, RZ ;  /* 0x000000152b2b7c24 */ /* 0x000fe2000f8e02ff */
[----:B------:R-:W-:Y:S01]  /*4e60*/  MOV R79, UR42 ;  /* 0x0000002a004f7c02 */ /* 0x000fe20008000f00 */
[----:B--2---:R-:W-:Y:S01]  /*4e70*/  FMUL.FTZ R87, R57, R86 ;  /* 0x0000005639577220 */ /* 0x004fe20000410000 */
[----:B------:R-:W-:Y:S02]  /*4e80*/  STS [R82+0x10bc], R95 ;  /* 0x0010bc5f52007388 */ /* 0x000fe40000000800 */
[----:B------:R-:W-:Y:S01]  /*4e90*/  IADD3 R45, PT, PT, R45, R43, RZ ;  /* 0x0000002b2d2d7210 */ /* 0x000fe20007ffe0ff */
[----:B------:R-:W-:Y:S01]  /*4ea0*/  FFMA.FTZ R43, R131, R78, R94 ;  /* 0x0000004e832b7223 */ /* 0x000fe2000001005e */
[----:B------:R1:W-:Y:S01]  /*4eb0*/  STS [R82+0x10c0], R97 ;  /* 0x0010c06152007388 */ /* 0x0003e20000000800 */
[----:B------:R-:W-:Y:S01]  /*4ec0*/  FMUL.FTZ R78, R93, UR26 ;  /* 0x0000001a5d4e7c20 */ /* 0x000fe20008410000 */
[----:B0-----:R-:W-:Y:S01]  /*4ed0*/  FMUL.FTZ R85, R17, R84 ;  /* 0x0000005411557220 */ /* 0x001fe20000410000 */
[----:B------:R-:W-:Y:S01]  /*4ee0*/  IMAD.WIDE.U32 R44, R79, UR11, R44 ;  /* 0x0000000b4f2c7c25 */ /* 0x000fe2000f8e002c */
[----:B------:R-:W-:Y:S03]  /*4ef0*/  STS [R82+0x10c4], R107 ;  /* 0x0010c46b52007388 */ /* 0x000fe60000000800 */
[----:B------:R-:W-:Y:S01]  /*4f00*/  FFMA.FTZ R94, R132, R101, R43 ;  /* 0x00000065845e7223 */ /* 0x000fe2000001002b */
[----:B------:R-:W-:Y:S01]  /*4f10*/  LOP3.LUT R101, R67, UR30, RZ, 0xfc, !PT ;  /* 0x0000001e43657c12 */ /* 0x000fe2000f8efcff */
[----:B------:R-:W-:Y:S01]  /*4f20*/  FMUL.FTZ R79, R75, R47 ;  /* 0x0000002f4b4f7220 */ /* 0x000fe20000410000 */
[----:B------:R-:W-:Y:S01]  /*4f30*/  STS [R82+0x10c8], R87 ;  /* 0x0010c85752007388 */ /* 0x000fe20000000800 */
[----:B------:R-:W-:Y:S01]  /*4f40*/  IADD3 R42, P3, PT, R44, UR30, RZ ;  /* 0x0000001e2c2a7c10 */ /* 0x000fe2000ff7e0ff */
[----:B------:R-:W-:Y:S01]  /*4f50*/  FMUL.FTZ R47, R47, UR26 ;  /* 0x0000001a2f2f7c20 */ /* 0x000fe20008410000 */
[----:B------:R-:W-:Y:S01]  /*4f60*/  IADD3 R101, PT, PT, -R101, UR50, RZ ;  /* 0x0000003265657c10 */ /* 0x000fe2000fffe1ff */
[----:B------:R0:W-:Y:S01]  /*4f70*/  STS [R82+0x10cc], R85 ;  /* 0x0010cc5552007388 */ /* 0x0001e20000000800 */
[----:B------:R-:W-:Y:S01]  /*4f80*/  IADD3.X R43, PT, PT, R45, UR10, RZ, P3, !PT ;  /* 0x0000000a2d2b7c10 */ /* 0x000fe20009ffe4ff */
[----:B------:R-:W-:Y:S01]  /*4f90*/  FMUL.FTZ R104, R134, R47 ;  /* 0x0000002f86687220 */ /* 0x000fe20000410000 */
[----:B------:R-:W-:Y:S01]  /*4fa0*/  IADD3 R44, PT, PT, R67, 0x80, RZ ;  /* 0x00000080432c7810 */ /* 0x000fe20007ffe0ff */
[C---:B------:R-:W-:Y:S01]  /*4fb0*/  FMUL.FTZ R78, R133.reuse, R78 ;  /* 0x0000004e854e7220 */ /* 0x040fe20000410000 */
[----:B------:R-:W-:Y:S01]  /*4fc0*/  MOV R45, UR44 ;  /* 0x0000002c002d7c02 */ /* 0x000fe20008000f00 */
[----:B------:R-:W-:Y:S01]  /*4fd0*/  FFMA.FTZ R133, R133, R86, R94 ;  /* 0x0000005685857223 */ /* 0x000fe2000001005e */
[----:B------:R-:W-:Y:S01]  /*4fe0*/  ISETP.GE.AND P6, PT, R101, 0x1, PT ;  /* 0x000000016500780c */ /* 0x000fe20003fc6270 */
[----:B-1----:R-:W-:Y:S01]  /*4ff0*/  FMUL.FTZ R97, R76, R96 ;  /* 0x000000604c617220 */ /* 0x002fe20000410000 */
[----:B------:R-:W-:Y:S01]  /*5000*/  LEA.HI R47, R44, R67, RZ, 0x1b ;  /* 0x000000432c2f7211 */ /* 0x000fe200078fd8ff */
[----:B------:R-:W-:Y:S01]  /*5010*/  IMAD.WIDE.U32 R44, R45, UR8, R42 ;  /* 0x000000082d2c7c25 */ /* 0x000fe2000f8e002a */
[----:B0-----:R-:W-:-:S03]  /*5020*/  MOV R85, UR45 ;  /* 0x0000002d00557c02 */ /* 0x001fc60008000f00 */
[----:B------:R-:W-:Y:S01]  /*5030*/  FFMA.FTZ R75, R134, R84, R133 ;  /* 0x00000054864b7223 */ /* 0x000fe20000010085 */
[----:B------:R-:W-:Y:S01]  /*5040*/  IADD3 R82, PT, PT, R67, 0x100, RZ ;  /* 0x0000010043527810 */ /* 0x000fe20007ffe0ff */
[----:B------:R-:W-:Y:S01]  /*5050*/  FMUL.FTZ R107, R96, UR26 ;  /* 0x0000001a606b7c20 */ /* 0x000fe20008410000 */
[-C--:B------:R-:W-:Y:S01]  /*5060*/  LEA R47, R47, R68.reuse, 0x2 ;  /* 0x000000442f2f7211 */ /* 0x080fe200078e10ff */
[----:B------:R-:W-:Y:S01]  /*5070*/  BAR.SYNC.DEFER_BLOCKING 0x0 ;  /* 0x0000000000007b1d */ /* 0x000fe20000010000 */
[----:B------:R-:W-:Y:S01]  /*5080*/  IMAD R43, R85, UR8, R45 ;  /* 0x00000008552b7c24 */ /* 0x000fe2000f8e022d */
[----:B------:R-:W-:Y:S01]  /*5090*/  LEA R42, P3, R44, UR46, 0x2 ;  /* 0x0000002e2c2a7c11 */ /* 0x000fe2000f8610ff */
[----:B------:R-:W-:Y:S01]  /*50a0*/  FMUL.FTZ R95, R99, UR26 ;  /* 0x0000001a635f7c20 */ /* 0x000fe20008410000 */
        /* <DEDUP_REMOVED lines=10> */
[C---:B------:R-:W-:Y:S01]  /*5150*/  ISETP.GE.AND P3, PT, R101.reuse, 0x81, PT ;  /* 0x000000816500780c */ /* 0x040fe20003f66270 */
[----:B------:R-:W-:Y:S01]  /*5160*/  FMUL.FTZ R85, R46, UR26 ;  /* 0x0000001a2e557c20 */ /* 0x000fe20008410000 */
[----:B------:R-:W-:Y:S01]  /*5170*/  ISETP.GE.AND P4, PT, R101, 0x101, PT ;  /* 0x000001016500780c */ /* 0x000fe20003f86270 */
[----:B------:R-:W-:Y:S01]  /*5180*/  FMUL.FTZ R44, R109, UR26 ;  /* 0x0000001a6d2c7c20 */ /* 0x000fe20008410000 */
[----:B------:R-:W-:Y:S01]  /*5190*/  FMUL.FTZ R45, R110, UR26 ;  /* 0x0000001a6e2d7c20 */ /* 0x000fe20008410000 */
[----:B------:R-:W-:Y:S01]  /*51a0*/  FMUL.FTZ R84, R80, UR26 ;  /* 0x0000001a50547c20 */ /* 0x000fe20008410000 */
[----:B------:R-:W-:Y:S01]  /*51b0*/  FMUL.FTZ R82, R83, UR26 ;  /* 0x0000001a53527c20 */ /* 0x000fe20008410000 */
[----:B------:R-:W-:Y:S01]  /*51c0*/  ISETP.GE.AND P5, PT, R101, 0x181, PT ;  /* 0x000001816500780c */ /* 0x000fe20003fa6270 */
[----:B------:R0:W1:Y:S02]  /*51d0*/  LDS R111, [R47+0x1290] ;  /* 0x001290002f6f7984 */ /* 0x0000640000000800 */
[----:B0-----:R-:W-:Y:S01]  /*51e0*/  FMUL.FTZ R47, R113, UR26 ;  /* 0x0000001a712f7c20 */ /* 0x001fe20008410000 */
[----:B------:R-:W-:Y:S09]  /*51f0*/  @!P6 BRA `(.L_x_2525) ;  /* 0x000000000010e947 */ /* 0x000ff20003800000 */
[----:B------:R-:W-:-:S04]  /*5200*/  LEA.HI R117, R67, R67, RZ, 0x1b ;  /* 0x0000004343757211 */ /* 0x000fc800078fd8ff */
[----:B------:R-:W-:-:S06]  /*5210*/  LEA R117, R117, R68, 0x2 ;  /* 0x0000004475757211 */ /* 0x000fcc00078e10ff */
[----:B------:R-:W0:Y:S04]  /*5220*/  LDS R117, [R117+0x1090] ;  /* 0x0010900075757984 */ /* 0x000e280000000800 */
[----:B0-----:R0:W-:Y:S02]  /*5230*/  REDG.E.ADD.F32.FTZ.RN.STRONG.GPU desc[UR28][R42.64], R117 ;  /* 0x000000752a0079a6 */ /* 0x0011e4000c12f31c */
.L_x_2525:
[----:B------:R-:W-:Y:S05]  /*5240*/  BSYNC.RECONVERGENT B0 ;  /* 0x0000000000007941 */ /* 0x000fea0003800200 */
.L_x_2524:
[----:B------:R-:W-:Y:S04]  /*5250*/  BSSY.RECONVERGENT B0, `(.L_x_2526) ;  /* 0x0000003000007945 */ /* 0x000fe80003800200 */
[----:B------:R-:W-:Y:S05]  /*5260*/  @!P3 BRA `(.L_x_2527) ;  /* 0x000000000004b947 */ /* 0x000fea0003800000 */
[----:B-1----:R2:W-:Y:S02]  /*5270*/  REDG.E.ADD.F32.FTZ.RN.STRONG.GPU desc[UR28][R42.64+0x200], R111 ;  /* 0x0002006f2a0079a6 */ /* 0x0025e4000c12f31c */
.L_x_2527:
[----:B------:R-:W-:Y:S05]  /*5280*/  BSYNC.RECONVERGENT B0 ;  /* 0x0000000000007941 */ /* 0x000fea0003800200 */
.L_x_2526:
[----:B-12---:R1:W2:Y:S01]  /*5290*/  LDS R111, [R112+0x1490] ;  /* 0x00149000706f7984 */ /* 0x0062a20000000800 */
[----:B------:R-:W-:Y:S01]  /*52a0*/  BSSY.RECONVERGENT B0, `(.L_x_2528) ;  /* 0x0000004000007945 */ /* 0x000fe20003800200 */
[----:B------:R-:W-:-:S03]  /*52b0*/  LEA R115, R115, R68, 0x2 ;  /* 0x0000004473737211 */ /* 0x000fc600078e10ff */
[----:B------:R-:W-:Y:S05]  /*52c0*/  @!P4 BRA `(.L_x_2529) ;  /* 0x000000000004c947 */ /* 0x000fea0003800000 */
[----:B--2---:R3:W-:Y:S02]  /*52d0*/  REDG.E.ADD.F32.FTZ.RN.STRONG.GPU desc[UR28][R42.64+0x400], R111 ;  /* 0x0004006f2a0079a6 */ /* 0x0047e4000c12f31c */
.L_x_2529:
[----:B------:R-:W-:Y:S05]  /*52e0*/  BSYNC.RECONVERGENT B0 ;  /* 0x0000000000007941 */ /* 0x000fea0003800200 */
.L_x_2528:
[----:B--23--:R2:W3:Y:S01]  /*52f0*/  LDS R111, [R115+0x1690] ;  /* 0x00169000736f7984 */ /* 0x00c4e20000000800 */
[----:B------:R-:W-:Y:S01]  /*5300*/  BSSY.RECONVERGENT B0, `(.L_x_2530) ;  /* 0x0000005000007945 */ /* 0x000fe20003800200 */
[C---:B------:R-:W-:Y:S02]  /*5310*/  IADD3 R76, PT, PT, R67.reuse, 0x200, RZ ;  /* 0x00000200434c7810 */ /* 0x040fe40007ffe0ff */
[----:B-1----:R-:W-:Y:S01]  /*5320*/  IADD3 R112, PT, PT, R67, 0x280, RZ ;  /* 0x0000028043707810 */ /* 0x002fe20007ffe0ff */
[----:B------:R-:W-:Y:S06]  /*5330*/  @!P5 BRA `(.L_x_2531) ;  /* 0x000000000004d947 */ /* 0x000fec0003800000 */
[----:B---3--:R1:W-:Y:S02]  /*5340*/  REDG.E.ADD.F32.FTZ.RN.STRONG.GPU desc[UR28][R42.64+0x600], R111 ;  /* 0x0006006f2a0079a6 */ /* 0x0083e4000c12f31c */
.L_x_2531:
[----:B------:R-:W-:Y:S05]  /*5350*/  BSYNC.RECONVERGENT B0 ;  /* 0x0000000000007941 */ /* 0x000fea0003800200 */
.L_x_2530:
        /* <DEDUP_REMOVED lines=15> */
.L_x_2533:
[----:B------:R-:W-:Y:S05]  /*5450*/  BSYNC.RECONVERGENT B0 ;  /* 0x0000000000007941 */ /* 0x000fea0003800200 */
.L_x_2532:
[----:B01----:R0:W1:Y:S01]  /*5460*/  LDS R111, [R114+0x1a90] ;  /* 0x001a9000726f7984 */ /* 0x0030620000000800 */
[----:B------:R-:W-:Y:S01]  /*5470*/  BSSY.RECONVERGENT B0, `(.L_x_2534) ;  /* 0x0000005000007945 */ /* 0x000fe20003800200 */
[----:B------:R-:W-:Y:S02]  /*5480*/  LEA.HI R115, R112, R67, RZ, 0x1b ;  /* 0x0000004370737211 */ /* 0x000fe400078fd8ff */
[----:B------:R-:W-:Y:S01]  /*5490*/  LEA R117, R117, R68, 0x2 ;  /* 0x0000004475757211 */ /* 0x000fe200078e10ff */
[----:B------:R-:W-:Y:S06]  /*54a0*/  @!P3 BRA `(.L_x_2535) ;  /* 0x000000000004b947 */ /* 0x000fec0003800000 */
[----:B-1----:R2:W-:Y:S02]  /*54b0*/  REDG.E.ADD.F32.FTZ.RN.STRONG.GPU desc[UR28][R42.64+0xa00], R111 ;  /* 0x000a006f2a0079a6 */ /* 0x0025e4000c12f31c */
.L_x_2535:
[----:B------:R-:W-:Y:S05]  /*54c0*/  BSYNC.RECONVERGENT B0 ;  /* 0x0000000000007941 */ /* 0x000fea0003800200 */
.L_x_2534:
[----:B-12---:R1:W2:Y:S01]  /*54d0*/  LDS R111, [R117+0x1c90] ;  /* 0x001c9000756f7984 */ /* 0x0062a20000000800 */
[----:B------:R-:W-:Y:S01]  /*54e0*/  BSSY.RECONVERGENT B0, `(.L_x_2536) ;  /* 0x0000004000007945 */ /* 0x000fe20003800200 */
[----:B------:R-:W-:-:S03]  /*54f0*/  LEA R115, R115, R68, 0x2 ;  /* 0x0000004473737211 */ /* 0x000fc600078e10ff */
[----:B------:R-:W-:Y:S05]  /*5500*/  @!P4 BRA `(.L_x_2537) ;  /* 0x000000000004c947 */ /* 0x000fea0003800000 */
[----:B--2---:R3:W-:Y:S02]  /*5510*/  REDG.E.ADD.F32.FTZ.RN.STRONG.GPU desc[UR28][R42.64+0xc00], R111 ;  /* 0x000c006f2a0079a6 */ /* 0x0047e4000c12f31c */
.L_x_2537:
[----:B------:R-:W-:Y:S05]  /*5520*/  BSYNC.RECONVERGENT B0 ;  /* 0x0000000000007941 */ /* 0x000fea0003800200 */
.L_x_2536:
[----:B--23--:R2:W3:Y:S01]  /*5530*/  LDS R111, [R115+0x1e90] ;  /* 0x001e9000736f7984 */ /* 0x00c4e20000000800 */
[----:B------:R-:W-:Y:S01]  /*5540*/  BSSY.RECONVERGENT B0, `(.L_x_2538) ;  /* 0x0000005000007945 */ /* 0x000fe20003800200 */
[C---:B------:R-:W-:Y:S02]  /*5550*/  LOP3.LUT R112, R67.reuse, 0x400, RZ, 0xfc, !PT ;  /* 0x0000040043707812 */ /* 0x040fe400078efcff */
[----:B0-----:R-:W-:Y:S01]  /*5560*/  IADD3 R114, PT, PT, R67, 0x480, RZ ;  /* 0x0000048043727810 */ /* 0x001fe20007ffe0ff */
[----:B------:R-:W-:Y:S06]  /*5570*/  @!P5 BRA `(.L_x_2539) ;  /* 0x000000000004d947 */ /* 0x000fec0003800000 */
[----:B---3--:R0:W-:Y:S02]  /*5580*/  REDG.E.ADD.F32.FTZ.RN.STRONG.GPU desc[UR28][R42.64+0xe00], R111 ;  /* 0x000e006f2a0079a6 */ /* 0x0081e4000c12f31c */
.L_x_2539:
[----:B------:R-:W-:Y:S05]  /*5590*/  BSYNC.RECONVERGENT B0 ;  /* 0x0000000000007941 */ /* 0x000fea0003800200 */
.L_x_2538:
        /* <DEDUP_REMOVED lines=15> */
.L_x_2541:
[----:B------:R-:W-:Y:S05]  /*5690*/  BSYNC.RECONVERGENT B0 ;  /* 0x0000000000007941 */ /* 0x000fea0003800200 */
.L_x_2540:
[----:B01----:R0:W1:Y:S01]  /*56a0*/  LDS R111, [R114+0x2290] ;  /* 0x00229000726f7984 */ /* 0x0030620000000800 */
[----:B------:R-:W-:Y:S01]  /*56b0*/  BSSY.RECONVERGENT B0, `(.L_x_2542) ;  /* 0x0000005000007945 */ /* 0x000fe20003800200 */
[----:B------:R-:W-:Y:S02]  /*56c0*/  LEA.HI R115, R112, R67, RZ, 0x1b ;  /* 0x0000004370737211 */ /* 0x000fe400078fd8ff */
[----:B------:R-:W-:Y:S01]  /*56d0*/  LEA R117, R117, R68, 0x2 ;  /* 0x0000004475757211 */ /* 0x000fe200078e10ff */
[----:B------:R-:W-:Y:S06]  /*56e0*/  @!P3 BRA `(.L_x_2543) ;  /* 0x000000000004b947 */ /* 0x000fec0003800000 */
[----:B-1----:R2:W-:Y:S02]  /*56f0*/  REDG.E.ADD.F32.FTZ.RN.STRONG.GPU desc[UR28][R42.64+0x1200], R111 ;  /* 0x0012006f2a0079a6 */ /* 0x0025e4000c12f31c */
.L_x_2543:
[----:B------:R-:W-:Y:S05]  /*5700*/  BSYNC.RECONVERGENT B0 ;  /* 0x0000000000007941 */ /* 0x000fea0003800200 */
.L_x_2542:
[----:B-12---:R1:W2:Y:S01]  /*5710*/  LDS R111, [R117+0x2490] ;  /* 0x00249000756f7984 */ /* 0x0062a20000000800 */
[----:B------:R-:W-:Y:S01]  /*5720*/  BSSY.RECONVERGENT B0, `(.L_x_2544) ;  /* 0x0000004000007945 */ /* 0x000fe20003800200 */
[----:B------:R-:W-:-:S03]  /*5730*/  LEA R115, R115, R68, 0x2 ;  /* 0x0000004473737211 */ /* 0x000fc600078e10ff */
[----:B------:R-:W-:Y:S05]  /*5740*/  @!P4 BRA `(.L_x_2545) ;  /* 0x000000000004c947 */ /* 0x000fea0003800000 */
[----:B--2---:R3:W-:Y:S02]  /*5750*/  REDG.E.ADD.F32.FTZ.RN.STRONG.GPU desc[UR28][R42.64+0x1400], R111 ;  /* 0x0014006f2a0079a6 */ /* 0x0047e4000c12f31c */
.L_x_2545:
[----:B------:R-:W-:Y:S05]  /*5760*/  BSYNC.RECONVERGENT B0 ;  /* 0x0000000000007941 */ /* 0x000fea0003800200 */
.L_x_2544:
[----:B--23--:R2:W3:Y:S01]  /*5770*/  LDS R111, [R115+0x2690] ;  /* 0x00269000736f7984 */ /* 0x00c4e20000000800 */
[----:B------:R-:W-:Y:S01]  /*5780*/  BSSY.RECONVERGENT B0, `(.L_x_2546) ;  /* 0x0000005000007945 */ /* 0x000fe20003800200 */
[C---:B------:R-:W-:Y:S02]  /*5790*/  IADD3 R112, PT, PT, R67.reuse, 0x600, RZ ;  /* 0x0000060043707810 */ /* 0x040fe40007ffe0ff */
[----:B0-----:R-:W-:Y:S01]  /*57a0*/  IADD3 R114, PT, PT, R67, 0x680, RZ ;  /* 0x0000068043727810 */ /* 0x001fe20007ffe0ff */
[----:B------:R-:W-:Y:S06]  /*57b0*/  @!P5 BRA `(.L_x_2547) ;  /* 0x000000000004d947 */ /* 0x000fec0003800000 */
[----:B---3--:R0:W-:Y:S02]  /*57c0*/  REDG.E.ADD.F32.FTZ.RN.STRONG.GPU desc[UR28][R42.64+0x1600], R111 ;  /* 0x0016006f2a0079a6 */ /* 0x0081e4000c12f31c */
.L_x_2547:
[----:B------:R-:W-:Y:S05]  /*57d0*/  BSYNC.RECONVERGENT B0 ;  /* 0x0000000000007941 */ /* 0x000fea0003800200 */
.L_x_2546:
        /* <DEDUP_REMOVED lines=15> */
.L_x_2549:
[----:B------:R-:W-:Y:S05]  /*58d0*/  BSYNC.RECONVERGENT B0 ;  /* 0x0000000000007941 */ /* 0x000fea0003800200 */
.L_x_2548:
[----:B------:R2:W3:Y:S01]  /*58e0*/  LDS R101, [R115+0x2a90] ;  /* 0x002a900073657984 */ /* 0x0004e20000000800 */
[----:B------:R-:W-:Y:S01]  /*58f0*/  BSSY.RECONVERGENT B0, `(.L_x_2550) ;  /* 0x0000005000007945 */ /* 0x000fe20003800200 */
[----:B01----:R-:W-:Y:S02]  /*5900*/  LEA.HI R111, R112, R67, RZ, 0x1b ;  /* 0x00000043706f7211 */ /* 0x003fe400078fd8ff */
[----:B------:R-:W-:Y:S01]  /*5910*/  LEA R117, R117, R68, 0x2 ;  /* 0x0000004475757211 */ /* 0x000fe200078e10ff */
[----:B------:R-:W-:Y:S06]  /*5920*/  @!P3 BRA `(.L_x_2551) ;  /* 0x000000000004b947 */ /* 0x000fec0003800000 */
[----:B---3--:R0:W-:Y:S02]  /*5930*/  REDG.E.ADD.F32.FTZ.RN.STRONG.GPU desc[UR28][R42.64+0x1a00], R101 ;  /* 0x001a00652a0079a6 */ /* 0x0081e4000c12f31c */
.L_x_2551:
[----:B------:R-:W-:Y:S05]  /*5940*/  BSYNC.RECONVERGENT B0 ;  /* 0x0000000000007941 */ /* 0x000fea0003800200 */
.L_x_2550:
[----:B0--3--:R0:W1:Y:S01]  /*5950*/  LDS R101, [R117+0x2c90] ;  /* 0x002c900075657984 */ /* 0x0090620000000800 */
[----:B------:R-:W-:Y:S01]  /*5960*/  BSSY.RECONVERGENT B0, `(.L_x_2552) ;  /* 0x0000004000007945 */ /* 0x000fe20003800200 */
[----:B------:R-:W-:-:S03]  /*5970*/  LEA R111, R111, R68, 0x2 ;  /* 0x000000446f6f7211 */ /* 0x000fc600078e10ff */
[----:B------:R-:W-:Y:S05]  /*5980*/  @!P4 BRA `(.L_x_2553) ;  /* 0x000000000004c947 */ /* 0x000fea0003800000 */
[----:B-1----:R3:W-:Y:S02]  /*5990*/  REDG.E.ADD.F32.FTZ.RN.STRONG.GPU desc[UR28][R42.64+0x1c00], R101 ;  /* 0x001c00652a0079a6 */ /* 0x0027e4000c12f31c */
.L_x_2553:
[----:B------:R-:W-:Y:S05]  /*59a0*/  BSYNC.RECONVERGENT B0 ;  /* 0x0000000000007941 */ /* 0x000fea0003800200 */
.L_x_2552:
[----:B-1-3--:R1:W3:Y:S01]  /*59b0*/  LDS R101, [R111+0x2e90] ;  /* 0x002e90006f657984 */ /* 0x00a2e20000000800 */
[----:B------:R-:W-:Y:S04]  /*59c0*/  BSSY.RECONVERGENT B0, `(.L_x_2554) ;  /* 0x0000003000007945 */ /* 0x000fe80003800200 */
[----:B------:R-:W-:Y:S05]  /*59d0*/  @!P5 BRA `(.L_x_2555) ;  /* 0x000000000004d947 */ /* 0x000fea0003800000 */
[----:B---3--:R4:W-:Y:S02]  /*59e0*/  REDG.E.ADD.F32.FTZ.RN.STRONG.GPU desc[UR28][R42.64+0x1e00], R101 ;  /* 0x001e00652a0079a6 */ /* 0x0089e4000c12f31c */
.L_x_2555:
[----:B------:R-:W-:Y:S05]  /*59f0*/  BSYNC.RECONVERGENT B0 ;  /* 0x0000000000007941 */ /* 0x000fea0003800200 */
.L_x_2554:
[----:B--2---:R-:W2:Y:S04]  /*5a00*/  LDL.LU R115, [R1+0x4] ;  /* 0x0000040001737983 */ /* 0x004ea80000300800 */
[----:B------:R-:W5:Y:S04]  /*5a10*/  LDL.LU R114, [R1+0x8] ;  /* 0x0000080001727983 */ /* 0x000f680000300800 */
[----:B------:R-:W5:Y:S01]  /*5a20*/  LDL.LU R133, [R1+0xc] ;  /* 0x00000c0001857983 */ /* 0x000f620000300800 */
[----:B-1----:R-:W1:Y:S03]  /*5a30*/  S2R R111, SR_LANEID ;  /* 0x00000000006f7919 */ /* 0x002e660000000000 */
[----:B----4-:R-:W4:Y:S04]  /*5a40*/  SHFL.DOWN PT, R43, R70, 0x1, 0x1f ;  /* 0x08201f00462b7f89 */ /* 0x010f2800000e0000 */
[----:B------:R-:W3:Y:S04]  /*5a50*/  SHFL.DOWN PT, R42, R75, 0x1, 0x1f ;  /* 0x08201f004b2a7f89 */ /* 0x000ee800000e0000 */
[----:B0-----:R-:W5:Y:S04]  /*5a60*/  LDL.LU R117, [R1+0x10] ;  /* 0x0000100001757983 */ /* 0x001f680000300800 */
[----:B------:R-:W5:Y:S01]  /*5a70*/  LDL.LU R116, [R1+0x14] ;  /* 0x0000140001747983 */ /* 0x000f620000300800 */
[----:B-1----:R-:W-:-:S13]  /*5a80*/  ISETP.GT.AND P3, PT, R111, 0x1e, PT ;  /* 0x0000001e6f00780c */ /* 0x002fda0003f64270 */
[----:B----4-:R-:W-:Y:S01]  /*5a90*/  @!P3 FADD.FTZ R70, R70, R43 ;  /* 0x0000002b4646b221 */ /* 0x010fe20000010000 */
[----:B---3--:R-:W-:Y:S01]  /*5aa0*/  @!P3 FADD.FTZ R75, R75, R42 ;  /* 0x0000002a4b4bb221 */ /* 0x008fe20000010000 */
[----:B------:R-:W-:-:S03]  /*5ab0*/  ISETP.GT.AND P3, PT, R111, 0x1d, PT ;  /* 0x0000001d6f00780c */ /* 0x000fc60003f64270 */
[----:B------:R-:W0:Y:S01]  /*5ac0*/  SHFL.DOWN PT, R43, R70, 0x2, 0x1f ;  /* 0x08401f00462b7f89 */ /* 0x000e2200000e0000 */
[----:B------:R-:W-:-:S03]  /*5ad0*/  FMUL.FTZ R107, R132, R107 ;  /* 0x0000006b846b7220 */ /* 0x000fc60000410000 */
[----:B------:R-:W1:Y:S01]  /*5ae0*/  SHFL.DOWN PT, R42, R75, 0x2, 0x1f ;  /* 0x08401f004b2a7f89 */ /* 0x000e6200000e0000 */
[----:B------:R-:W-:-:S05]  /*5af0*/  FFMA.FTZ R107, R18, R97, R107 ;  /* 0x00000061126b7223 */ /* 0x000fca000001006b */
[----:B0-----:R-:W-:Y:S01]  /*5b00*/  @!P3 FADD.FTZ R70, R70, R43 ;  /* 0x0000002b4646b221 */ /* 0x001fe20000010000 */
[----:B------:R-:W-:Y:S01]  /*5b10*/  FMUL.FTZ R43, R74, R98 ;  /* 0x000000624a2b7220 */ /* 0x000fe20000410000 */
[----:B-1----:R-:W-:-:S03]  /*5b20*/  @!P3 FADD.FTZ R75, R75, R42 ;  /* 0x0000002a4b4bb221 */ /* 0x002fc60000010000 */
[----:B------:R-:W-:Y:S01]  /*5b30*/  SHFL.DOWN PT, R101, R70, 0x4, 0x1f ;  /* 0x08801f0046657f89 */ /* 0x000fe200000e0000 */
[----:B------:R-:W-:-:S03]  /*5b40*/  ISETP.GT.AND P3, PT, R111, 0x1b, PT ;  /* 0x0000001b6f00780c */ /* 0x000fc60003f64270 */
[----:B------:R-:W0:Y:S01]  /*5b50*/  SHFL.DOWN PT, R112, R75, 0x4, 0x1f ;  /* 0x08801f004b707f89 */ /* 0x000e2200000e0000 */
[----:B--2---:R-:W-:Y:S01]  /*5b60*/  FFMA.FTZ R115, R0, R79, R115 ;  /* 0x0000004f00737223 */ /* 0x004fe20000010073 */
[----:B-----5:R-:W-:-:S04]  /*5b70*/  FFMA.FTZ R114, R9, R118, R114 ;  /* 0x0000007609727223 */ /* 0x020fc80000010072 */
[----:B------:R1:W-:Y:S01]  /*5b80*/  STL [R1+0x4], R115 ;  /* 0x0000047301007387 */ /* 0x0003e20000100800 */
[----:B------:R-:W-:-:S03]  /*5b90*/  FFMA.FTZ R133, R2, R97, R133 ;  /* 0x0000006102857223 */ /* 0x000fc60000010085 */
[----:B-1----:R-:W2:Y:S01]  /*5ba0*/  LDL.LU R115, [R1+0x18] ;  /* 0x0000180001737983 */ /* 0x002ea20000300800 */
[----:B------:R-:W-:-:S03]  /*5bb0*/  FFMA.FTZ R104, R17, R79, R104 ;  /* 0x0000004f11687223 */ /* 0x000fc60000010068 */
[----:B------:R1:W-:Y:S04]  /*5bc0*/  STL [R1+0x8], R114 ;  /* 0x0000087201007387 */ /* 0x0003e80000100800 */
[----:B-1----:R-:W3:Y:S01]  /*5bd0*/  LDL.LU R114, [R1+0x1c] ;  /* 0x00001c0001727983 */ /* 0x002ee20000300800 */
[----:B0-----:R-:W-:Y:S01]  /*5be0*/  @!P3 FADD.FTZ R75, R75, R112 ;  /* 0x000000704b4bb221 */ /* 0x001fe20000010000 */
[----:B------:R-:W-:Y:S01]  /*5bf0*/  @!P3 FADD.FTZ R70, R70, R101 ;  /* 0x000000654646b221 */ /* 0x000fe20000010000 */
[----:B------:R-:W-:Y:S01]  /*5c00*/  FFMA.FTZ R79, R57, R118, R78 ;  /* 0x00000076394f7223 */ /* 0x000fe2000001004e */
[----:B------:R-:W4:Y:S01]  /*5c10*/  LDL.LU R98, [R1+0x20] ;  /* 0x0000200001627983 */ /* 0x000f220000300800 */
[----:B------:R-:W-:Y:S01]  /*5c20*/  FMUL.FTZ R42, R77, R99 ;  /* 0x000000634d2a7220 */ /* 0x000fe20000410000 */
[----:B------:R-:W-:Y:S01]  /*5c30*/  FMUL.FTZ R131, R131, R108 ;  /* 0x0000006c83837220 */ /* 0x000fe20000410000 */
[----:B------:R-:W-:Y:S01]  /*5c40*/  FMUL.FTZ R100, R73, R100 ;  /* 0x0000006449647220 */ /* 0x000fe20000410000 */
[----:B------:R-:W-:Y:S01]  /*5c50*/  STL [R1+0xc], R133 ;  /* 0x00000c8501007387 */ /* 0x000fe20000100800 */
[----:B------:R-:W-:Y:S01]  /*5c60*/  FFMA.FTZ R117, R10, R43, R117 ;  /* 0x0000002b0a757223 */ /* 0x000fe20000010075 */
[----:B------:R-:W-:Y:S01]  /*5c70*/  FMUL.FTZ R130, R130, R95 ;  /* 0x0000005f82827220 */ /* 0x000fe20000410000 */
[----:B------:R-:W-:Y:S01]  /*5c80*/  FMUL.FTZ R103, R72, R103 ;  /* 0x0000006748677220 */ /* 0x000fe20000410000 */
[----:B------:R-:W5:Y:S01]  /*5c90*/  LDL.LU R97, [R1+0x24] ;  /* 0x0000240001617983 */ /* 0x000f620000300800 */
[----:B------:R-:W-:Y:S01]  /*5ca0*/  FMUL.FTZ R127, R127, R94 ;  /* 0x0000005e7f7f7220 */ /* 0x000fe20000410000 */
[----:B------:R-:W-:Y:S01]  /*5cb0*/  FMUL.FTZ R93, R128, R93 ;  /* 0x0000005d805d7220 */ /* 0x000fe20000410000 */
[----:B------:R-:W-:Y:S01]  /*5cc0*/  FMUL.FTZ R106, R71, R106 ;  /* 0x0000006a476a7220 */ /* 0x000fe20000410000 */
[----:B------:R-:W0:Y:S01]  /*5cd0*/  SHFL.DOWN PT, R78, R75, 0x8, 0x1f ;  /* 0x09001f004b4e7f89 */ /* 0x000e2200000e0000 */
[----:B------:R-:W-:Y:S01]  /*5ce0*/  FMUL.FTZ R69, R69, R109 ;  /* 0x0000006d45457220 */ /* 0x000fe20000410000 */
[----:B------:R-:W-:Y:S01]  /*5cf0*/  FMUL.FTZ R110, R91, R110 ;  /* 0x0000006e5b6e7220 */ /* 0x000fe20000410000 */
[----:B------:R-:W-:Y:S01]  /*5d00*/  FMUL.FTZ R80, R41, R80 ;  /* 0x0000005029507220 */ /* 0x000fe20000410000 */
[----:B------:R-:W1:Y:S01]  /*5d10*/  SHFL.DOWN PT, R77, R70, 0x8, 0x1f ;  /* 0x09001f00464d7f89 */ /* 0x000e6200000e0000 */
[----:B------:R-:W-:Y:S01]  /*5d20*/  ISETP.GT.AND P3, PT, R111, 0x17, PT ;  /* 0x000000176f00780c */ /* 0x000fe20003f64270 */
[----:B------:R-:W-:Y:S01]  /*5d30*/  FFMA.FTZ R74, R58, R43, R131 ;  /* 0x0000002b3a4a7223 */ /* 0x000fe20000010083 */
[----:B------:R-:W-:Y:S01]  /*5d40*/  FMUL.FTZ R43, R88, R102 ;  /* 0x00000066582b7220 */ /* 0x000fe20000410000 */
[-C--:B------:R-:W-:Y:S01]  /*5d50*/  FFMA.FTZ R116, R3, R42.reuse, R116 ;  /* 0x0000002a03747223 */ /* 0x080fe20000010074 */
[----:B------:R-:W-:Y:S01]  /*5d60*/  STL [R1+0x10], R117 ;  /* 0x0000107501007387 */ /* 0x000fe20000100800 */
[----:B------:R-:W-:Y:S01]  /*5d70*/  FFMA.FTZ R73, R19, R42, R130 ;  /* 0x0000002a13497223 */ /* 0x000fe20000010082 */
[----:B------:R-:W-:Y:S01]  /*5d80*/  FMUL.FTZ R42, R89, R105 ;  /* 0x00000069592a7220 */ /* 0x000fe20000410000 */
[----:B------:R-:W-:Y:S01]  /*5d90*/  FMUL.FTZ R113, R92, R113 ;  /* 0x000000715c717220 */ /* 0x000fe20000410000 */
[----:B------:R-:W5:Y:S01]  /*5da0*/  LDL.LU R95, [R1+0x28] ;  /* 0x00002800015f7983 */ /* 0x000f620000300800 */
[----:B------:R-:W-:Y:S01]  /*5db0*/  FADD.FTZ R26, R79, R26 ;  /* 0x0000001a4f1a7221 */ /* 0x000fe20000010000 */
        /* <DEDUP_REMOVED lines=9> */
[----:B0-----:R-:W-:Y:S01]  /*5e50*/  @!P3 FADD.FTZ R75, R75, R78 ;  /* 0x0000004e4b4bb221 */ /* 0x001fe20000010000 */
[----:B------:R-:W-:Y:S01]  /*5e60*/  FFMA.FTZ R93, R20, R43, R93 ;  /* 0x0000002b145d7223 */ /* 0x000fe2000001005d */
[----:B------:R-:W-:Y:S01]  /*5e70*/  FADD.FTZ R35, R72, R35 ;  /* 0x0000002348237221 */ /* 0x000fe20000010000 */
[----:B------:R-:W-:Y:S01]  /*5e80*/  FMUL.FTZ R85, R124, R85 ;  /* 0x000000557c557220 */ /* 0x000fe20000410000 */
[----:B-1----:R-:W-:Y:S01]  /*5e90*/  @!P3 FADD.FTZ R70, R70, R77 ;  /* 0x0000004d4646b221 */ /* 0x002fe20000010000 */
[----:B------:R-:W-:Y:S01]  /*5ea0*/  FMUL.FTZ R84, R119, R84 ;  /* 0x0000005477547220 */ /* 0x000fe20000410000 */
[----:B------:R-:W-:Y:S01]  /*5eb0*/  FMUL.FTZ R47, R120, R47 ;  /* 0x0000002f782f7220 */ /* 0x000fe20000410000 */
[----:B------:R-:W-:Y:S01]  /*5ec0*/  FMUL.FTZ R121, R121, R82 ;  /* 0x0000005279797220 */ /* 0x000fe20000410000 */
[----:B------:R-:W-:Y:S01]  /*5ed0*/  BSSY.RECONVERGENT B0, `(.L_x_2556) ;  /* 0x0000053000007945 */ /* 0x000fe20003800200 */
[----:B------:R-:W-:Y:S01]  /*5ee0*/  FADD.FTZ R25, R104, R25 ;  /* 0x0000001968197221 */ /* 0x000fe20000010000 */
[----:B--2---:R-:W-:-:S05]  /*5ef0*/  FFMA.FTZ R115, R11, R100, R115 ;  /* 0x000000640b737223 */ /* 0x004fca0000010073 */
[----:B------:R-:W-:Y:S01]  /*5f00*/  STL [R1+0x18], R115 ;  /* 0x0000187301007387 */ /* 0x000fe20000100800 */
[----:B---3--:R-:W-:Y:S01]  /*5f10*/  FFMA.FTZ R114, R4, R43, R114 ;  /* 0x0000002b04727223 */ /* 0x008fe20000010072 */
[----:B----4-:R-:W-:-:S04]  /*5f20*/  FFMA.FTZ R98, R12, R103, R98 ;  /* 0x000000670c627223 */ /* 0x010fc80000010062 */
[----:B------:R-:W-:Y:S04]  /*5f30*/  STL [R1+0x1c], R114 ;  /* 0x00001c7201007387 */ /* 0x000fe80000100800 */
[----:B------:R-:W2:Y:S01]  /*5f40*/  LDL.LU R79, [R1+0x30] ;  /* 0x00003000014f7983 */ /* 0x000ea20000300800 */
[----:B-----5:R-:W-:-:S03]  /*5f50*/  FFMA.FTZ R97, R5, R42, R97 ;  /* 0x0000002a05617223 */ /* 0x020fc60000010061 */
[----:B------:R-:W3:Y:S01]  /*5f60*/  LDL.LU R78, [R1+0x34] ;  /* 0x00003400014e7983 */ /* 0x000ee20000300800 */
[----:B------:R-:W-:-:S03]  /*5f70*/  FMUL.FTZ R43, R90, R46 ;  /* 0x0000002e5a2b7220 */ /* 0x000fc60000410000 */
[----:B------:R-:W-:Y:S04]  /*5f80*/  STL [R1+0x20], R98 ;  /* 0x0000206201007387 */ /* 0x000fe80000100800 */
[----:B------:R-:W4:Y:S04]  /*5f90*/  LDL.LU R77, [R1+0x38] ;  /* 0x00003800014d7983 */ /* 0x000f280000300800 */
[----:B------:R-:W-:Y:S04]  /*5fa0*/  STL [R1+0x24], R97 ;  /* 0x0000246101007387 */ /* 0x000fe80000100800 */
[----:B------:R-:W5:Y:S04]  /*5fb0*/  LDL.LU R72, [R1+0x3c] ;  /* 0x00003c0001487983 */ /* 0x000f680000300800 */
[----:B------:R-:W5:Y:S01]  /*5fc0*/  LDL.LU R46, [R1+0x40] ;  /* 0x00004000012e7983 */ /* 0x000f620000300800 */
[----:B------:R-:W-:Y:S01]  /*5fd0*/  FADD.FTZ R39, R74, R39 ;  /* 0x000000274a277221 */ /* 0x000fe20000010000 */
[----:B------:R-:W-:-:S02]  /*5fe0*/  FADD.FTZ R38, R73, R38 ;  /* 0x0000002649267221 */ /* 0x000fc40000010000 */
[----:B------:R-:W0:Y:S01]  /*5ff0*/  SHFL.DOWN PT, R74, R75, 0x10, 0x1f ;  /* 0x0a001f004b4a7f89 */ /* 0x000e2200000e0000 */
[----:B------:R-:W-:-:S03]  /*6000*/  FFMA.FTZ R95, R13, R106, R95 ;  /* 0x0000006a0d5f7223 */ /* 0x000fc6000001005f */
[----:B------:R-:W1:Y:S01]  /*6010*/  SHFL.DOWN PT, R73, R70, 0x10, 0x1f ;  /* 0x0a001f0046497f89 */ /* 0x000e6200000e0000 */
[----:B------:R-:W-:Y:S01]  /*6020*/  FFMA.FTZ R88, R6, R43, R88 ;  /* 0x0000002b06587223 */ /* 0x000fe20000010058 */
[----:B------:R-:W-:Y:S02]  /*6030*/  ISETP.NE.AND P3, PT, R111, RZ, PT ;  /* 0x000000ff6f00720c */ /* 0x000fe40003f65270 */
[----:B------:R0:W-:Y:S04]  /*6040*/  STL [R1+0x28], R95 ;  /* 0x0000285f01007387 */ /* 0x0001e80000100800 */
[----:B------:R0:W-:Y:S07]  /*6050*/  STL [R1+0x2c], R88 ;  /* 0x00002c5801007387 */ /* 0x0001ee0000100800 */
[----:B------:R-:W-:-:S04]  /*6060*/  @!P3 LOP3.LUT R81, R81, 0xf8, RZ, 0xc0, !PT ;  /* 0x000000f85151b812 */ /* 0x000fc800078ec0ff */
[----:B------:R-:W-:Y:S01]  /*6070*/  @!P3 IADD3 R81, PT, PT, R68, R81, RZ ;  /* 0x000000514451b210 */ /* 0x000fe20007ffe0ff */
[----:B0-----:R-:W-:Y:S01]  /*6080*/  FADD.FTZ R44, R75, R74 ;  /* 0x0000004a4b2c7221 */ /* 0x001fe20000010000 */
[----:B-1----:R-:W-:Y:S01]  /*6090*/  FADD.FTZ R45, R70, R73 ;  /* 0x00000049462d7221 */ /* 0x002fe20000010000 */
        /* <DEDUP_REMOVED lines=21> */
[----:B------:R-:W-:Y:S01]  /*61f0*/  BAR.SYNC.DEFER_BLOCKING 0x0 ;  /* 0x0000000000007b1d */ /* 0x000fe20000010000 */
[----:B--2---:R-:W-:Y:S01]  /*6200*/  FFMA.FTZ R79, R14, R69, R79 ;  /* 0x000000450e4f7223 */ /* 0x004fe2000001004f */
[----:B---3--:R-:W-:-:S04]  /*6210*/  FFMA.FTZ R78, R7, R110, R78 ;  /* 0x0000006e074e7223 */ /* 0x008fc8000001004e */
[----:B------:R0:W-:Y:S01]  /*6220*/  STL [R1+0x30], R79 ;  /* 0x0000304f01007387 */ /* 0x0001e20000100800 */
[----:B----4-:R-:W-:-:S03]  /*6230*/  FFMA.FTZ R77, R15, R80, R77 ;  /* 0x000000500f4d7223 */ /* 0x010fc6000001004d */
[----:B------:R0:W-:Y:S01]  /*6240*/  STL [R1+0x34], R78 ;  /* 0x0000344e01007387 */ /* 0x0001e20000100800 */
[----:B-----5:R-:W-:-:S03]  /*6250*/  FFMA.FTZ R72, R8, R113, R72 ;  /* 0x0000007108487223 */ /* 0x020fc60000010048 */
[----:B------:R0:W-:Y:S01]  /*6260*/  STL [R1+0x38], R77 ;  /* 0x0000384d01007387 */ /* 0x0001e20000100800 */
[----:B------:R-:W-:-:S03]  /*6270*/  FFMA.FTZ R46, R16, R83, R46 ;  /* 0x00000053102e7223 */ /* 0x000fc6000001002e */
[----:B------:R0:W-:Y:S04]  /*6280*/  STL [R1+0x3c], R72 ;  /* 0x00003c4801007387 */ /* 0x0001e80000100800 */
[----:B------:R0:W-:Y:S01]  /*6290*/  STL [R1+0x40], R46 ;  /* 0x0000402e01007387 */ /* 0x0001e20000100800 */
[----:B------:R-:W-:Y:S05]  /*62a0*/  @P2 BRA `(.L_x_2557) ;  /* 0x0000000000542947 */ /* 0x000fea0003800000 */
[----:B------:R-:W-:Y:S01]  /*62b0*/  UISETP.NE.AND UP0, UPT, UR12, UR48, UPT ;  /* 0x000000300c00728c */ /* 0x000fe2000bf05270 */
[----:B------:R-:W1:Y:S01]  /*62c0*/  LDS.128 R40, [R68+0x31a0] ;  /* 0x0031a00044287984 */ /* 0x000e620000000c00 */
[----:B------:R-:W-:Y:S02]  /*62d0*/  MOV R71, UR8 ;  /* 0x0000000800477c02 */ /* 0x000fe40008000f00 */
[----:B------:R-:W-:Y:S01]  /*62e0*/  ISETP.GT.AND P2, PT, R111, 0xf, PT ;  /* 0x0000000f6f00780c */ /* 0x000fe20003f44270 */
[----:B0-----:R-:W0:Y:S01]  /*62f0*/  LDS.64 R46, [R68+0x31b0] ;  /* 0x0031b000442e7984 */ /* 0x001e220000000a00 */
[----:B------:R-:W-:Y:S02]  /*6300*/  PLOP3.LUT P3, PT, PT, PT, UP0, 0x80, 0x8 ;  /* 0x000000000008781c */ /* 0x000fe40003f6f008 */
[----:B------:R-:W-:Y:S02]  /*6310*/  LEA R71, R71, R68, 0x2 ;  /* 0x0000004447477211 */ /* 0x000fe400078e10ff */
[----:B------:R-:W-:-:S02]  /*6320*/  FSEL R70, R70, R45, P2 ;  /* 0x0000002d46467208 */ /* 0x000fc40001000000 */
[----:B------:R-:W-:-:S07]  /*6330*/  FSEL R75, R75, R44, P2 ;  /* 0x0000002c4b4b7208 */ /* 0x000fce0001000000 */
[----:B------:R-:W2:Y:S04]  /*6340*/  @P3 LDS R72, [R71+0x51e0] ;  /* 0x0051e00047483984 */ /* 0x000ea80000000800 */
[----:B------:R-:W3:Y:S01]  /*6350*/  @P3 LDS R69, [R71+0x4de0] ;  /* 0x004de00047453984 */ /* 0x000ee20000000800 */
        /* <DEDUP_REMOVED lines=8> */
[----:B------:R1:W-:Y:S04]  /*63e0*/  STS [R71+0x51e0], R47 ;  /* 0x0051e02f47007388 */ /* 0x0003e80000000800 */
[----:B------:R1:W-:Y:S02]  /*63f0*/  STS [R71+0x4de0], R46 ;  /* 0x004de02e47007388 */ /* 0x0003e40000000800 */
.L_x_2557:
[----:B------:R-:W-:Y:S05]  /*6400*/  BSYNC.RECONVERGENT B0 ;  /* 0x0000000000007941 */ /* 0x000fea0003800200 */
.L_x_2556:
[----:B------:R-:W-:-:S04]  /*6410*/  UIADD3 UR8, UPT, UPT, UR8, 0x1, URZ ;  /* 0x0000000108087890 */ /* 0x000fc8000fffe0ff */
[----:B------:R-:W-:-:S09]  /*6420*/  UISETP.GE.AND UP0, UPT, UR8, UR49, UPT ;  /* 0x000000310800728c */ /* 0x000fd2000bf06270 */
[----:B------:R-:W-:Y:S05]  /*6430*/  BRA.U !UP0, `(.L_x_2558) ;  /* 0xffffffc508e87547 */ /* 0x000fea000b83ffff */
.L_x_2513:
[----:B------:R-:W2:Y:S01]  /*6440*/  LDL.LU R74, [R1+0x2c] ;  /* 0x00002c00014a7983 */ /* 0x000ea20000300800 */
[----:B------:R-:W3:Y:S03]  /*6450*/  LDCU.64 UR26, c[0x0][0x4f8] ;  /* 0x00009f00ff1a77ac */ /* 0x000ee60008000a00 */
[----:B------:R-:W2:Y:S01]  /*6460*/  LDL.LU R73, [R1+0x30] ;  /* 0x0000300001497983 */ /* 0x000ea20000300800 */
[----:B------:R-:W4:Y:S01]  /*6470*/  S2UR UR10, SR_CTAID.Y ;  /* 0x00000000000a79c3 */ /* 0x000f220000002600 */
[----:B------:R-:W4:Y:S02]  /*6480*/  LDCU.64 UR30, c[0x0][0x500] ;  /* 0x0000a000ff1e77ac */ /* 0x000f240008000a00 */
[----:B0-----:R-:W5:Y:S01]  /*6490*/  LDL.LU R72, [R1+0x34] ;  /* 0x0000340001487983 */ /* 0x001f620000300800 */
[----:B------:R-:W-:-:S03]  /*64a0*/  UIADD3 UR24, UPT, UPT, UR12, -0x1, URZ ;  /* 0xffffffff0c187890 */ /* 0x000fc6000fffe0ff */
[----:B-1----:R-:W5:Y:S01]  /*64b0*/  LDL.LU R71, [R1+0x38] ;  /* 0x0000380001477983 */ /* 0x002f620000300800 */
        /* <DEDUP_REMOVED lines=14> */
[----:B------:R-:W1:Y:S01]  /*65a0*/  S2R R0, SR_TID.X ;  /* 0x0000000000007919 */ /* 0x000e620000002100 */
[----:B------:R-:W-:Y:S01]  /*65b0*/  USHF.L.U32 UR8, UR24, 0xb, URZ ;  /* 0x0000000b18087899 */ /* 0x000fe200080006ff */
[----:B------:R-:W-:-:S03]  /*65c0*/  UMOV UR9, URZ ;  /* 0x000000ff00097c82 */ /* 0x000fc60008000000 */
[----:B---3--:R-:W-:-:S04]  /*65d0*/  UIMAD.WIDE.U32 UR22, UR21, UR26, UR8 ;  /* 0x0000001a151672a5 */ /* 0x008fc8000f8e0008 */
[----:B------:R-:W-:Y:S02]  /*65e0*/  UIMAD UR23, UR21, UR27, UR23 ;  /* 0x0000001b151772a4 */ /* 0x000fe4000f8e0217 */
[----:B----4-:R-:W-:Y:S02]  /*65f0*/  UIMAD UR25, UR10, UR31, URZ ;  /* 0x0000001f0a1972a4 */ /* 0x010fe4000f8e02ff */
[----:B------:R-:W-:Y:S01]  /*6600*/  UIMAD.WIDE.U32 UR22, UR10, UR30, UR22 ;  /* 0x0000001e0a1672a5 */ /* 0x000fe2000f8e0016 */
[----:B------:R-:W3:Y:S03]  /*6610*/  LDCU.64 UR26, c[0x0][0x520] ;  /* 0x0000a400ff1a77ac */ /* 0x000ee60008000a00 */
[----:B------:R-:W-:Y:S02]  /*6620*/  UIADD3 UR25, UPT, UPT, UR23, UR25, URZ ;  /* 0x0000001917197290 */ /* 0x000fe4000fffe0ff */
[----:B0-----:R-:W-:Y:S01]  /*6630*/  ULEA UR23, UP0, UR22, UR32, 0x1 ;  /* 0x0000002016177291 */ /* 0x001fe2000f8008ff */
[----:B------:R-:W0:Y:S03]  /*6640*/  LDCU.64 UR30, c[0x0][0x560] ;  /* 0x0000ac00ff1e77ac */ /* 0x000e260008000a00 */
[----:B------:R-:W-:-:S02]  /*6650*/  ULEA.HI.X UR22, UR22, UR33, UR25, 0x1, UP0 ;  /* 0x0000002116167291 */ /* 0x000fc400080f0c19 */
[----:B------:R-:W-:Y:S02]  /*6660*/  UIADD3 UR16, UP1, UPT, UR16, -0x1000, URZ ;  /* 0xfffff00010107890 */ /* 0x000fe4000ff3e0ff */
[----:B------:R-:W-:Y:S02]  /*6670*/  UIADD3 UR15, UP2, UPT, UR15, -0x1000, URZ ;  /* 0xfffff0000f0f7890 */ /* 0x000fe4000ff5e0ff */
[----:B------:R-:W-:Y:S02]  /*6680*/  UIADD3 UR13, UP3, UPT, UR13, -0x1000, URZ ;  /* 0xfffff0000d0d7890 */ /* 0x000fe4000ff7e0ff */
[----:B------:R-:W-:Y:S02]  /*6690*/  UIADD3.X UR20, UPT, UPT, UR20, -0x1, URZ, UP1, !UPT ;  /* 0xffffffff14147890 */ /* 0x000fe40008ffe4ff */
[----:B------:R-:W-:Y:S02]  /*66a0*/  UIADD3.X UR17, UPT, UPT, UR17, -0x1, URZ, UP2, !UPT ;  /* 0xffffffff11117890 */ /* 0x000fe400097fe4ff */
[----:B------:R-:W-:Y:S01]  /*66b0*/  UIADD3.X UR14, UPT, UPT, UR14, -0x1, URZ, UP3, !UPT ;  /* 0xffffffff0e0e7890 */ /* 0x000fe20009ffe4ff */
[----:B------:R-:W-:Y:S01]  /*66c0*/  BAR.SYNC.DEFER_BLOCKING 0x0 ;  /* 0x0000000000007b1d */ /* 0x000fe20000010000 */
[----:B--2---:R-:W-:-:S02]  /*66d0*/  F2FP.BF16.F32.PACK_AB R6, R74, R73 ;  /* 0x000000494a06723e */ /* 0x004fc400000010ff */
[----:B-----5:R-:W-:Y:S02]  /*66e0*/  F2FP.BF16.F32.PACK_AB R5, R72, R71 ;  /* 0x000000474805723e */ /* 0x020fe400000010ff */
[----:B------:R-:W-:Y:S02]  /*66f0*/  F2FP.BF16.F32.PACK_AB R4, R70, R69 ;  /* 0x000000454604723e */ /* 0x000fe400000010ff */
[----:B------:R-:W-:Y:S02]  /*6700*/  F2FP.BF16.F32.PACK_AB R11, R47, R46 ;  /* 0x0000002e2f0b723e */ /* 0x000fe400000010ff */
[----:B------:R-:W-:Y:S02]  /*6710*/  F2FP.BF16.F32.PACK_AB R10, R45, R44 ;  /* 0x0000002c2d0a723e */ /* 0x000fe400000010ff */
[----:B------:R-:W-:Y:S02]  /*6720*/  F2FP.BF16.F32.PACK_AB R9, R43, R42 ;  /* 0x0000002a2b09723e */ /* 0x000fe400000010ff */
[----:B------:R-:W-:-:S02]  /*6730*/  F2FP.BF16.F32.PACK_AB R8, R41, R40 ;  /* 0x000000282908723e */ /* 0x000fc400000010ff */
[----:B------:R-:W-:-:S03]  /*6740*/  F2FP.BF16.F32.PACK_AB R7, R77, R75 ;  /* 0x0000004b4d07723e */ /* 0x000fc600000010ff */
[----:B------:R-:W-:Y:S04]  /*6750*/  STS.128 [R65+0x10], R8 ;  /* 0x0000100841007388 */ /* 0x000fe80000000c00 */
[----:B------:R1:W-:Y:S01]  /*6760*/  STS.128 [R65], R4 ;  /* 0x0000000441007388 */ /* 0x0003e20000000c00 */
[----:B------:R-:W-:-:S03]  /*6770*/  NOP ;  /* 0x0000000000007918 */ /* 0x000fc60000000000 */
[----:B------:R-:W2:Y:S04]  /*6780*/  LDS.128 R12, [R66] ;  /* 0x00000000420c7984 */ /* 0x000ea80000000c00 */
[----:B------:R-:W4:Y:S01]  /*6790*/  LDS.128 R20, [R66+0x200] ;  /* 0x0002000042147984 */ /* 0x000f220000000c00 */
[----:B------:R-:W-:Y:S01]  /*67a0*/  FADD.FTZ R3, R2, R27 ;  /* 0x0000001b02037221 */ /* 0x000fe20000010000 */
[C---:B-1----:R-:W-:Y:S02]  /*67b0*/  SHF.L.U32 R5, R0.reuse, 0x1, RZ ;  /* 0x0000000100057819 */ /* 0x042fe400000006ff */
[----:B------:R-:W-:Y:S02]  /*67c0*/  LOP3.LUT R40, R0, 0x1f, RZ, 0xc0, !PT ;  /* 0x0000001f00287812 */ /* 0x000fe400078ec0ff */
[----:B------:R-:W-:Y:S01]  /*67d0*/  LOP3.LUT R5, R5, 0x7c0, RZ, 0xc0, !PT ;  /* 0x000007c005057812 */ /* 0x000fe200078ec0ff */
[----:B------:R-:W-:Y:S01]  /*67e0*/  FADD.FTZ R4, R3, R28 ;  /* 0x0000001c03047221 */ /* 0x000fe20000010000 */
[----:B------:R-:W-:-:S02]  /*67f0*/  MOV R2, UR23 ;  /* 0x0000001700027c02 */ /* 0x000fc40008000f00 */
[----:B------:R-:W-:Y:S02]  /*6800*/  MOV R3, UR22 ;  /* 0x0000001600037c02 */ /* 0x000fe40008000f00 */
[----:B------:R-:W-:Y:S01]  /*6810*/  LOP3.LUT R16, R5, R40, RZ, 0xfc, !PT ;  /* 0x0000002805107212 */ /* 0x000fe200078efcff */
[----:B------:R-:W-:Y:S01]  /*6820*/  FADD.FTZ R7, R4, R29 ;  /* 0x0000001d04077221 */ /* 0x000fe20000010000 */
[----:B------:R-:W1:Y:S03]  /*6830*/  LDCU.64 UR22, c[0x0][0x518] ;  /* 0x0000a300ff1677ac */ /* 0x000e660008000a00 */
[----:B------:R-:W-:-:S05]  /*6840*/  IMAD.WIDE.U32 R2, R16, 0x10, R2 ;  /* 0x0000001010027825 */ /* 0x000fca00078e0002 */
[----:B--2---:R-:W-:Y:S04]  /*6850*/  STG.E.128 desc[UR28][R2.64], R12 ;  /* 0x0000000c02007986 */ /* 0x004fe8000c101d1c */
[----:B----4-:R2:W-:Y:S01]  /*6860*/  STG.E.128 desc[UR28][R2.64+0x200], R20 ;  /* 0x0002001402007986 */ /* 0x0105e2000c101d1c */
[----:B------:R-:W-:Y:S01]  /*6870*/  FADD.FTZ R4, R7, R30 ;  /* 0x0000001e07047221 */ /* 0x000fe20000010000 */
[----:B------:R-:W-:Y:S02]  /*6880*/  F2FP.BF16.F32.PACK_AB R9, R30, R29 ;  /* 0x0000001d1e09723e */ /* 0x000fe400000010ff */
[----:B------:R-:W-:Y:S02]  /*6890*/  F2FP.BF16.F32.PACK_AB R8, R28, R27 ;  /* 0x0000001b1c08723e */ /* 0x000fe400000010ff */
[----:B------:R-:W-:-:S02]  /*68a0*/  F2FP.BF16.F32.PACK_AB R11, R34, R33 ;  /* 0x00000021220b723e */ /* 0x000fc400000010ff */
[----:B------:R-:W-:Y:S01]  /*68b0*/  F2FP.BF16.F32.PACK_AB R10, R32, R31 ;  /* 0x0000001f200a723e */ /* 0x000fe200000010ff */
[----:B------:R-:W-:Y:S01]  /*68c0*/  BAR.SYNC.DEFER_BLOCKING 0x0 ;  /* 0x0000000000007b1d */ /* 0x000fe20000010000 */
[----:B------:R-:W-:Y:S02]  /*68d0*/  F2FP.BF16.F32.PACK_AB R47, R25, R26 ;  /* 0x0000001a192f723e */ /* 0x000fe400000010ff */
[----:B------:R-:W-:Y:S02]  /*68e0*/  F2FP.BF16.F32.PACK_AB R46, R48, R39 ;  /* 0x00000027302e723e */ /* 0x000fe400000010ff */
[----:B------:R-:W-:Y:S02]  /*68f0*/  F2FP.BF16.F32.PACK_AB R45, R38, R37 ;  /* 0x00000025262d723e */ /* 0x000fe400000010ff */
[----:B------:R-:W-:Y:S01]  /*6900*/  F2FP.BF16.F32.PACK_AB R44, R36, R35 ;  /* 0x00000023242c723e */ /* 0x000fe200000010ff */
[----:B------:R-:W-:-:S04]  /*6910*/  FADD.FTZ R31, R4, R31 ;  /* 0x0000001f041f7221 */ /* 0x000fc80000010000 */
[----:B------:R-:W-:Y:S01]  /*6920*/  FADD.FTZ R32, R31, R32 ;  /* 0x000000201f207221 */ /* 0x000fe20000010000 */
[----:B-1----:R-:W-:-:S03]  /*6930*/  UIMAD.WIDE.U32 UR8, UR21, UR22, UR8 ;  /* 0x00000016150872a5 */ /* 0x002fc6000f8e0008 */
[----:B------:R-:W-:Y:S01]  /*6940*/  FADD.FTZ R33, R32, R33 ;  /* 0x0000002120217221 */ /* 0x000fe20000010000 */
[----:B------:R-:W-:Y:S04]  /*6950*/  STS.128 [R65], R8 ;  /* 0x0000000841007388 */ /* 0x000fe80000000c00 */
[----:B------:R-:W-:Y:S01]  /*6960*/  STS.128 [R65+0x10], R44 ;  /* 0x0000102c41007388 */ /* 0x000fe20000000c00 */
[----:B------:R-:W-:-:S03]  /*6970*/  NOP ;  /* 0x0000000000007918 */ /* 0x000fc60000000000 */
[----:B------:R-:W1:Y:S04]  /*6980*/  LDS.128 R12, [R66] ;  /* 0x00000000420c7984 */ /* 0x000e680000000c00 */
[----:B------:R-:W4:Y:S01]  /*6990*/  LDS.128 R52, [R66+0x200] ;  /* 0x0002000042347984 */ /* 0x000f220000000c00 */
[----:B------:R-:W-:Y:S01]  /*69a0*/  FADD.FTZ R34, R33, R34 ;  /* 0x0000002221227221 */ /* 0x000fe20000010000 */
[----:B------:R-:W-:-:S03]  /*69b0*/  UIMAD UR9, UR21, UR23, UR9 ;  /* 0x00000017150972a4 */ /* 0x000fc6000f8e0209 */
[----:B------:R-:W-:Y:S01]  /*69c0*/  FADD.FTZ R35, R34, R35 ;  /* 0x0000002322237221 */ /* 0x000fe20000010000 */
[----:B---3--:R-:W-:Y:S02]  /*69d0*/  UIMAD UR21, UR10, UR27, URZ ;  /* 0x0000001b0a1572a4 */ /* 0x008fe4000f8e02ff */
[----:B------:R-:W-:Y:S01]  /*69e0*/  UIMAD.WIDE.U32 UR8, UR10, UR26, UR8 ;  /* 0x0000001a0a0872a5 */ /* 0x000fe2000f8e0008 */
[----:B------:R-:W-:-:S03]  /*69f0*/  FADD.FTZ R36, R35, R36 ;  /* 0x0000002423247221 */ /* 0x000fc60000010000 */
[----:B------:R-:W-:Y:S01]  /*6a00*/  UIADD3 UR21, UPT, UPT, UR9, UR21, URZ ;  /* 0x0000001509157290 */ /* 0x000fe2000fffe0ff */
[----:B------:R-:W-:Y:S01]  /*6a10*/  FADD.FTZ R37, R36, R37 ;  /* 0x0000002524257221 */ /* 0x000fe20000010000 */
[----:B0-----:R-:W-:-:S03]  /*6a20*/  ULEA UR9, UP0, UR8, UR30, 0x1 ;  /* 0x0000001e08097291 */ /* 0x001fc6000f8008ff */
[----:B------:R-:W-:Y:S01]  /*6a30*/  FADD.FTZ R38, R37, R38 ;  /* 0x0000002625267221 */ /* 0x000fe20000010000 */
[----:B------:R-:W-:Y:S02]  /*6a40*/  ULEA.HI.X UR8, UR8, UR31, UR21, 0x1, UP0 ;  /* 0x0000001f08087291 */ /* 0x000fe400080f0c15 */
[----:B--2---:R-:W-:Y:S01]  /*6a50*/  MOV R2, UR9 ;  /* 0x0000000900027c02 */ /* 0x004fe20008000f00 */
[----:B------:R-:W-:-:S03]  /*6a60*/  FADD.FTZ R39, R38, R39 ;  /* 0x0000002726277221 */ /* 0x000fc60000010000 */
[----:B------:R-:W-:Y:S01]  /*6a70*/  MOV R3, UR8 ;  /* 0x0000000800037c02 */ /* 0x000fe20008000f00 */
[----:B------:R-:W-:Y:S02]  /*6a80*/  FADD.FTZ R39, R39, R48 ;  /* 0x0000003027277221 */ /* 0x000fe40000010000 */
[----:B------:R-:W-:-:S04]  /*6a90*/  IMAD.WIDE.U32 R2, R16, 0x10, R2 ;  /* 0x0000001010027825 */ /* 0x000fc800078e0002 */
[----:B------:R-:W-:Y:S01]  /*6aa0*/  FADD.FTZ R26, R39, R26 ;  /* 0x0000001a271a7221 */ /* 0x000fe20000010000 */
[----:B-1----:R-:W-:Y:S04]  /*6ab0*/  STG.E.128 desc[UR28][R2.64], R12 ;  /* 0x0000000c02007986 */ /* 0x002fe8000c101d1c */
        /* <DEDUP_REMOVED lines=8> */
.L_x_2511:
        /* <DEDUP_REMOVED lines=45> */
.L_x_2561:
[----:B------:R-:W-:Y:S05]  /*6e10*/  BSYNC.RECONVERGENT B0 ;  /* 0x0000000000007941 */ /* 0x000fea0003800200 */
.L_x_2560:
        /* <DEDUP_REMOVED lines=43> */
.L_x_2563:
[----:B------:R-:W-:Y:S05]  /*70d0*/  BSYNC.RECONVERGENT B0 ;  /* 0x0000000000007941 */ /* 0x000fea0003800200 */
.L_x_2562:
        /* <DEDUP_REMOVED lines=16> */
.L_x_2565:
[----:B------:R-:W-:Y:S02]  /*71e0*/  LEA R0, R11, UR9, 0x2 ;  /* 0x000000090b007c11 */ /* 0x000fe4000f8e10ff */
[----:B-12-4-:R-:W-:Y:S02]  /*71f0*/  MOV R5, UR7 ;  /* 0x0000000700057c02 */ /* 0x016fe40008000f00 */
        /* <DEDUP_REMOVED lines=8> */
[----:B---3--:R-:W-:Y:S01]  /*7280*/  IMAD R10, R5, UR20, RZ ;  /* 0x00000014050a7c24 */ /* 0x008fe2000f8e02ff */
        /* <DEDUP_REMOVED lines=19> */
.L_x_2564:
[----:B------:R-:W-:Y:S05]  /*73c0*/  EXIT ;  /* 0x000000000000794d */ /* 0x000fea0003800000 */
.L_x_2518:
[----:B------:R-:W-:Y:S01]  /*73d0*/  MOV R162, R68 ;  /* 0x0000004400a27202 */ /* 0x000fe20000000f00 */
[----:B------:R-:W-:Y:S01]  /*73e0*/  HFMA2 R87, -RZ, RZ, 0, 5.9604644775390625e-08 ;  /* 0x00000001ff577431 */ /* 0x000fe200000001ff */
[----:B------:R-:W-:Y:S02]  /*73f0*/  MOV R86, RZ ;  /* 0x000000ff00567202 */ /* 0x000fe40000000f00 */
[----:B------:R-:W-:-:S07]  /*7400*/  MOV R155, 0xffffffff ;  /* 0xffffffff009b7802 */ /* 0x000fce0000000f00 */
[----:B01---5:R-:W-:Y:S05]  /*7410*/  WARPSYNC.COLLECTIVE R155, `(.L_x_2566) ;  /* 0x000000009b087348 */ /* 0x023fea0003c00000 */
[----:B------:R2:W3:Y:S02]  /*7420*/  SHFL.UP P6, R163, R162, R87, R86 ;  /* 0x04000057a2a37389 */ /* 0x0004e400000c0056 */
[----:B0123-5:R-:W-:Y:S05]  /*7430*/  ENDCOLLECTIVE ;  /* 0x000000000000791b */ /* 0x02ffea0003800000 */
.L_x_2566:
[----:B------:R-:W-:Y:S02]  /*7440*/  MOV R162, R154 ;  /* 0x0000009a00a27202 */ /* 0x000fe40000000f00 */
[----:B------:R-:W-:-:S07]  /*7450*/  MOV R156, R163 ;  /* 0x000000a3009c7202 */ /* 0x000fce0000000f00 */
[----:B------:R-:W-:Y:S05]  /*7460*/  WARPSYNC.COLLECTIVE R155, `(.L_x_2567) ;  /* 0x000000009b087348 */ /* 0x000fea0003c00000 */
[----:B------:R0:W1:Y:S02]  /*7470*/  SHFL.UP P6, R163, R162, R87, R86 ;  /* 0x04000057a2a37389 */ /* 0x00006400000c0056 */
[----:B01----:R-:W-:Y:S05]  /*7480*/  ENDCOLLECTIVE ;  /* 0x000000000000791b */ /* 0x003fea0003800000 */
.L_x_2567:
        /* <DEDUP_REMOVED lines=10> */
.L_x_2568:
[----:B------:R-:W-:Y:S02]  /*7530*/  MOV R162, R156 ;  /* 0x0000009c00a27202 */ /* 0x000fe40000000f00 */
[----:B------:R-:W-:-:S07]  /*7540*/  MOV R154, R163 ;  /* 0x000000a3009a7202 */ /* 0x000fce0000000f00 */
[----:B------:R-:W-:Y:S05]  /*7550*/  WARPSYNC.COLLECTIVE R155, `(.L_x_2569) ;  /* 0x000000009b087348 */ /* 0x000fea0003c00000 */
[----:B------:R0:W1:Y:S02]  /*7560*/  SHFL.UP P6, R163, R162, R87, R86 ;  /* 0x04000057a2a37389 */ /* 0x00006400000c0056 */
[----:B01----:R-:W-:Y:S05]  /*7570*/  ENDCOLLECTIVE ;  /* 0x000000000000791b */ /* 0x003fea0003800000 */
.L_x_2569:
        /* <DEDUP_REMOVED lines=10> */
.L_x_2570:
[----:B------:R-:W-:Y:S02]  /*7620*/  MOV R162, R156 ;  /* 0x0000009c00a27202 */ /* 0x000fe40000000f00 */
[----:B------:R-:W-:-:S07]  /*7630*/  MOV R154, R163 ;  /* 0x000000a3009a7202 */ /* 0x000fce0000000f00 */
[----:B------:R-:W-:Y:S05]  /*7640*/  WARPSYNC.COLLECTIVE R155, `(.L_x_2571) ;  /* 0x000000009b087348 */ /* 0x000fea0003c00000 */
[----:B------:R0:W1:Y:S02]  /*7650*/  SHFL.UP P6, R163, R162, R87, R86 ;  /* 0x04000057a2a37389 */ /* 0x00006400000c0056 */
[----:B01----:R-:W-:Y:S05]  /*7660*/  ENDCOLLECTIVE ;  /* 0x000000000000791b */ /* 0x003fea0003800000 */
.L_x_2571:
        /* <DEDUP_REMOVED lines=10> */
.L_x_2572:
[----:B------:R-:W-:Y:S02]  /*7710*/  MOV R162, R156 ;  /* 0x0000009c00a27202 */ /* 0x000fe40000000f00 */
[----:B------:R-:W-:-:S07]  /*7720*/  MOV R154, R163 ;  /* 0x000000a3009a7202 */ /* 0x000fce0000000f00 */
[----:B------:R-:W-:Y:S05]  /*7730*/  WARPSYNC.COLLECTIVE R155, `(.L_x_2573) ;  /* 0x000000009b087348 */ /* 0x000fea0003c00000 */
[----:B------:R0:W1:Y:S02]  /*7740*/  SHFL.UP P6, R163, R162, R87, R86 ;  /* 0x04000057a2a37389 */ /* 0x00006400000c0056 */
[----:B01----:R-:W-:Y:S05]  /*7750*/  ENDCOLLECTIVE ;  /* 0x000000000000791b */ /* 0x003fea0003800000 */
.L_x_2573:
        /* <DEDUP_REMOVED lines=10> */
.L_x_2574:
[----:B------:R-:W-:Y:S02]  /*7800*/  MOV R162, R156 ;  /* 0x0000009c00a27202 */ /* 0x000fe40000000f00 */
[----:B------:R-:W-:-:S07]  /*7810*/  MOV R154, R163 ;  /* 0x000000a3009a7202 */ /* 0x000fce0000000f00 */
[----:B------:R-:W-:Y:S05]  /*7820*/  WARPSYNC.COLLECTIVE R155, `(.L_x_2575) ;  /* 0x000000009b087348 */ /* 0x000fea0003c00000 */
[----:B------:R0:W1:Y:S02]  /*7830*/  SHFL.UP P6, R163, R162, R87, R86 ;  /* 0x04000057a2a37389 */ /* 0x00006400000c0056 */
[----:B01----:R-:W-:Y:S05]  /*7840*/  ENDCOLLECTIVE ;  /* 0x000000000000791b */ /* 0x003fea0003800000 */
.L_x_2575:
[----:B------:R-:W-:Y:S01]  /*7850*/  MOV R86, R163 ;  /* 0x000000a300567202 */ /* 0x000fe20000000f00 */
[----:B------:R-:W-:Y:S06]  /*7860*/  BRA `(.L_x_2576) ;  /* 0xffffffc000e07947 */ /* 0x000fec000383ffff */
.L_x_2519:
        /* <DEDUP_REMOVED lines=8> */
.L_x_2578:
[----:B------:R-:W-:Y:S05]  /*78f0*/  BSYNC B0 ;  /* 0x0000000000007941 */ /* 0x000fea0003800000 */
.L_x_2577:
[----:B------:R-:W-:Y:S05]  /*7900*/  BRA `(.L_x_2579) ;  /* 0xffffffc000d47947 */ /* 0x000fea000383ffff */
.L_x_2520:
        /* <DEDUP_REMOVED lines=8> */
.L_x_2581:
[----:B------:R-:W-:Y:S05]  /*7990*/  BSYNC B0 ;  /* 0x0000000000007941 */ /* 0x000fea0003800000 */
.L_x_2580:
[----:B------:R-:W-:Y:S05]  /*79a0*/  BRA `(.L_x_2582) ;  /* 0xffffffc000b47947 */ /* 0x000fea000383ffff */
.L_x_2521:
        /* <DEDUP_REMOVED lines=8> */
.L_x_2584:
[----:B------:R-:W-:Y:S05]  /*7a30*/  BSYNC B0 ;  /* 0x0000000000007941 */ /* 0x000fea0003800000 */
.L_x_2583:
        /* <DEDUP_REMOVED lines=9> */
.L_x_2585:
[----:B------:R-:W-:Y:S01]  /*7ad0*/  HFMA2 R87, -RZ, RZ, 0, 0 ;  /* 0x00000000ff577431 */ /* 0x000fe200000001ff */
[----:B------:R-:W-:-:S07]  /*7ae0*/  MOV R86, 0x1f ;  /* 0x0000001f00567802 */ /* 0x000fce0000000f00 */
[----:B------:R-:W-:Y:S05]  /*7af0*/  WARPSYNC.COLLECTIVE R155, `(.L_x_2586) ;  /* 0x000000009b087348 */ /* 0x000fea0003c00000 */
[----:B------:R0:W1:Y:S02]  /*7b00*/  SHFL.IDX P2, R156, R154, R87, R86 ;  /* 0x000000579a9c7389 */ /* 0x0000640000040056 */
[----:B01----:R-:W-:Y:S05]  /*7b10*/  ENDCOLLECTIVE ;  /* 0x000000000000791b */ /* 0x003fea0003800000 */
.L_x_2586:
[----:B------:R-:W-:Y:S02]  /*7b20*/  MOV R157, R163 ;  /* 0x000000a3009d7202 */ /* 0x000fe40000000f00 */
[----:B------:R-:W-:Y:S02]  /*7b30*/  MOV R154, R79 ;  /* 0x0000004f009a7202 */ /* 0x000fe40000000f00 */
[----:B------:R-:W-:-:S07]  /*7b40*/  MOV R78, R156 ;  /* 0x0000009c004e7202 */ /* 0x000fce0000000f00 */
[----:B------:R-:W-:Y:S05]  /*7b50*/  WARPSYNC.COLLECTIVE R155, `(.L_x_2587) ;  /* 0x000000009b087348 */ /* 0x000fea0003c00000 */
[----:B------:R0:W1:Y:S02]  /*7b60*/  SHFL.IDX P2, R156, R154, R87, R86 ;  /* 0x000000579a9c7389 */ /* 0x0000640000040056 */
[----:B01----:R-:W-:Y:S05]  /*7b70*/  ENDCOLLECTIVE ;  /* 0x000000000000791b */ /* 0x003fea0003800000 */
.L_x_2587:
[----:B------:R-:W-:Y:S01]  /*7b80*/  MOV R79, R156 ;  /* 0x0000009c004f7202 */ /* 0x000fe20000000f00 */
[----:B------:R-:W-:Y:S06]  /*7b90*/  BRA `(.L_x_2588) ;  /* 0xffffffc000507947 */ /* 0x000fec000383ffff */
.L_x_2523:
        /* <DEDUP_REMOVED lines=9> */
.L_x_2589:
[----:B------:R-:W-:Y:S02]  /*7c30*/  ISETP.GT.U32.AND P6, PT, R157, 0xf, PT ;  /* 0x0000000f9d00780c */ /* 0x000fe40003fc4070 */
[----:B------:R-:W-:Y:S02]  /*7c40*/  MOV R156, R163 ;  /* 0x000000a3009c7202 */ /* 0x000fe40000000f00 */
[----:B------:R-:W-:-:S09]  /*7c50*/  MOV R153, R154 ;  /* 0x0000009a00997202 */ /* 0x000fd20000000f00 */
[----:B------:R-:W-:Y:S05]  /*7c60*/  WARPSYNC.COLLECTIVE R155, `(.L_x_2590) ;  /* 0x000000009b087348 */ /* 0x000fea0003c00000 */
[----:B------:R0:W1:Y:S02]  /*7c70*/  SHFL.DOWN P2, R154, R156, R86, R87 ;  /* 0x080000569c9a7389 */ /* 0x0000640000040057 */
[----:B01----:R-:W-:Y:S05]  /*7c80*/  ENDCOLLECTIVE ;  /* 0x000000000000791b */ /* 0x003fea0003800000 */
.L_x_2590:
        /* <DEDUP_REMOVED lines=11> */
.L_x_2591:
[----:B------:R-:W-:Y:S02]  /*7d40*/  MOV R156, R163 ;  /* 0x000000a3009c7202 */ /* 0x000fe40000000f00 */
[----:B------:R-:W-:-:S07]  /*7d50*/  MOV R153, R154 ;  /* 0x0000009a00997202 */ /* 0x000fce0000000f00 */
[----:B------:R-:W-:Y:S05]  /*7d60*/  WARPSYNC.COLLECTIVE R155, `(.L_x_2592) ;  /* 0x000000009b087348 */ /* 0x000fea0003c00000 */
[----:B------:R0:W1:Y:S02]  /*7d70*/  SHFL.DOWN P2, R154, R156, R86, R87 ;  /* 0x080000569c9a7389 */ /* 0x0000640000040057 */
[----:B01----:R-:W-:Y:S05]  /*7d80*/  ENDCOLLECTIVE ;  /* 0x000000000000791b */ /* 0x003fea0003800000 */
.L_x_2592:
        /* <DEDUP_REMOVED lines=10> */
.L_x_2593:
[----:B------:R-:W-:Y:S02]  /*7e30*/  MOV R156, R163 ;  /* 0x000000a3009c7202 */ /* 0x000fe40000000f00 */
[----:B------:R-:W-:-:S07]  /*7e40*/  MOV R153, R154 ;  /* 0x0000009a00997202 */ /* 0x000fce0000000f00 */
[----:B------:R-:W-:Y:S05]  /*7e50*/  WARPSYNC.COLLECTIVE R155, `(.L_x_2594) ;  /* 0x000000009b087348 */ /* 0x000fea0003c00000 */
[----:B------:R0:W1:Y:S02]  /*7e60*/  SHFL.DOWN P2, R154, R156, R86, R87 ;  /* 0x080000569c9a7389 */ /* 0x0000640000040057 */
[----:B01----:R-:W-:Y:S05]  /*7e70*/  ENDCOLLECTIVE ;  /* 0x000000000000791b */ /* 0x003fea0003800000 */
.L_x_2594:
        /* <DEDUP_REMOVED lines=10> */
.L_x_2595:
[----:B------:R-:W-:Y:S02]  /*7f20*/  MOV R156, R163 ;  /* 0x000000a3009c7202 */ /* 0x000fe40000000f00 */
[----:B------:R-:W-:-:S07]  /*7f30*/  MOV R153, R154 ;  /* 0x0000009a00997202 */ /* 0x000fce0000000f00 */
[----:B------:R-:W-:Y:S05]  /*7f40*/  WARPSYNC.COLLECTIVE R155, `(.L_x_2596) ;  /* 0x000000009b087348 */ /* 0x000fea0003c00000 */
[----:B------:R0:W1:Y:S02]  /*7f50*/  SHFL.DOWN P2, R154, R156, R86, R87 ;  /* 0x080000569c9a7389 */ /* 0x0000640000040057 */
[----:B01----:R-:W-:Y:S05]  /*7f60*/  ENDCOLLECTIVE ;  /* 0x000000000000791b */ /* 0x003fea0003800000 */
.L_x_2596:
        /* <DEDUP_REMOVED lines=10> */
.L_x_2597:
[----:B------:R-:W-:Y:S02]  /*8010*/  MOV R156, R163 ;  /* 0x000000a3009c7202 */ /* 0x000fe40000000f00 */
[----:B------:R-:W-:-:S07]  /*8020*/  MOV R153, R154 ;  /* 0x0000009a00997202 */ /* 0x000fce0000000f00 */
[----:B------:R-:W-:Y:S05]  /*8030*/  WARPSYNC.COLLECTIVE R155, `(.L_x_2598) ;  /* 0x000000009b087348 */ /* 0x000fea0003c00000 */
[----:B------:R0:W1:Y:S02]  /*8040*/  SHFL.DOWN P2, R154, R156, R86, R87 ;  /* 0x080000569c9a7389 */ /* 0x0000640000040057 */
[----:B01----:R-:W-:Y:S05]  /*8050*/  ENDCOLLECTIVE ;  /* 0x000000000000791b */ /* 0x003fea0003800000 */
.L_x_2598:
        /* <DEDUP_REMOVED lines=11> */
.L_x_2599:
[----:B------:R-:W-:Y:S02]  /*8110*/  MOV R154, R163 ;  /* 0x000000a3009a7202 */ /* 0x000fe40000000f00 */
[----:B------:R-:W-:-:S07]  /*8120*/  MOV R157, R156 ;  /* 0x0000009c009d7202 */ /* 0x000fce0000000f00 */
[----:B------:R-:W-:Y:S05]  /*8130*/  WARPSYNC.COLLECTIVE R155, `(.L_x_2600) ;  /* 0x000000009b087348 */ /* 0x000fea0003c00000 */
[----:B------:R0:W1:Y:S02]  /*8140*/  SHFL.IDX P2, R156, R154, R87, R86 ;  /* 0x000000579a9c7389 */ /* 0x0000640000040056 */
[----:B01----:R-:W-:Y:S05]  /*8150*/  ENDCOLLECTIVE ;  /* 0x000000000000791b */ /* 0x003fea0003800000 */
.L_x_2600:
        /* <DEDUP_REMOVED lines=9> */
.L_x_2601:
[----:B------:R-:W-:Y:S02]  /*81f0*/  MOV R156, R163 ;  /* 0x000000a3009c7202 */ /* 0x000fe40000000f00 */
[----:B------:R-:W-:-:S07]  /*8200*/  MOV R162, R154 ;  /* 0x0000009a00a27202 */ /* 0x000fce0000000f00 */
[----:B------:R-:W-:Y:S05]  /*8210*/  WARPSYNC.COLLECTIVE R155, `(.L_x_2602) ;  /* 0x000000009b087348 */ /* 0x000fea0003c00000 */
[----:B------:R0:W1:Y:S02]  /*8220*/  SHFL.DOWN P2, R154, R156, R86, R87 ;  /* 0x080000569c9a7389 */ /* 0x0000640000040057 */
[----:B01----:R-:W-:Y:S05]  /*8230*/  ENDCOLLECTIVE ;  /* 0x000000000000791b */ /* 0x003fea0003800000 */
.L_x_2602:
[----:B------:R-:W-:Y:S01]  /*8240*/  HFMA2 R87, -RZ, RZ, 0, 0 ;  /* 0x00000000ff577431 */ /* 0x000fe200000001ff */
[----:B------:R-:W-:Y:S02]  /*8250*/  MOV R86, 0x1f ;  /* 0x0000001f00567802 */ /* 0x000fe40000000f00 */
[----:B------:R-:W-:Y:S02]  /*8260*/  MOV R163, R154 ;  /* 0x0000009a00a37202 */ /* 0x000fe40000000f00 */
[----:B------:R-:W-:-:S07]  /*8270*/  MOV R154, R78 ;  /* 0x0000004e009a7202 */ /* 0x000fce0000000f00 */
[----:B------:R-:W-:Y:S05]  /*8280*/  WARPSYNC.COLLECTIVE R155, `(.L_x_2603) ;  /* 0x000000009b087348 */ /* 0x000fea0003c00000 */
[----:B------:R0:W1:Y:S02]  /*8290*/  SHFL.IDX P2, R156, R154, R87, R86 ;  /* 0x000000579a9c7389 */ /* 0x0000640000040056 */
[----:B01----:R-:W-:Y:S05]  /*82a0*/  ENDCOLLECTIVE ;  /* 0x000000000000791b */ /* 0x003fea0003800000 */
.L_x_2603:
[----:B------:R-:W-:Y:S02]  /*82b0*/  MOV R154, R79 ;  /* 0x0000004f009a7202 */ /* 0x000fe40000000f00 */
[----:B------:R-:W-:-:S07]  /*82c0*/  MOV R78, R156 ;  /* 0x0000009c004e7202 */ /* 0x000fce0000000f00 */
[----:B------:R-:W-:Y:S05]  /*82d0*/  WARPSYNC.COLLECTIVE R155, `(.L_x_2604) ;  /* 0x000000009b087348 */ /* 0x000fea0003c00000 */
[----:B------:R0:W1:Y:S02]  /*82e0*/  SHFL.IDX P2, R156, R154, R87, R86 ;  /* 0x000000579a9c7389 */ /* 0x0000640000040056 */
[----:B01----:R-:W-:Y:S05]  /*82f0*/  ENDCOLLECTIVE ;  /* 0x000000000000791b */ /* 0x003fea0003800000 */
.L_x_2604:
[----:B------:R-:W-:Y:S02]  /*8300*/  MOV R79, R156 ;  /* 0x0000009c004f7202 */ /* 0x000fe40000000f00 */
[----:B------:R-:W-:Y:S01]  /*8310*/  ISETP.NE.AND P2, PT, R67, 0x1f, PT ;  /* 0x0000001f4300780c */ /* 0x000fe20003f45270 */
[----:B------:R-:W-:-:S12]  /*8320*/  BRA `(.L_x_2605) ;  /* 0xffffffc0008c7947 */ /* 0x000fd8000383ffff */
.L_x_2606:
        /* <DEDUP_REMOVED lines=13> */
.L_x_10433:


//--------------------- .text._Z25selective_scan_bwd_kernelI32Selective_Scan_bwd_kernel_traitsILi128ELi16ELb1ELb1ELb0ELb1ELb0EN3c108BFloat16EfEEv12SSMParamsBwd --------------------------
	.section	.text._Z25selective_scan_bwd_kernelI32Selective_Scan_bwd_kernel_traitsILi128ELi16ELb1ELb1ELb0ELb1ELb0EN3c108BFloat16EfEEv12SSMParamsBwd,"ax",@progbits
	.align	128
        .global         _Z25selective_scan_bwd_kernelI32Selective_Scan_bwd_kernel_traitsILi128ELi16ELb1ELb1ELb0ELb1ELb0EN3c108BFloat16EfEEv12SSMParamsBwd
        .type           _Z25selective_scan_bwd_kernelI32Selective_Scan_bwd_kernel_traitsILi128ELi16ELb1ELb1ELb0ELb1ELb0EN3c108BFloat16EfEEv12SSMParamsBwd,@function
        .size           _Z25selective_scan_bwd_kernelI32Selective_Scan_bwd_kernel_traitsILi128ELi16ELb1ELb1ELb0ELb1ELb0EN3c108BFloat16EfEEv12SSMParamsBwd,(.L_x_10434 - _Z25selective_scan_bwd_kernelI32Selective_Scan_bwd_kernel_traitsILi128ELi16ELb1ELb1ELb0ELb1ELb0EN3c108BFloat16EfEEv12SSMParamsBwd)
        .other          _Z25selective_scan_bwd_kernelI32Selective_Scan_bwd_kernel_traitsILi128ELi16ELb1ELb1ELb0ELb1ELb0EN3c108BFloat16EfEEv12SSMParamsBwd,@"STO_CUDA_ENTRY STV_DEFAULT"
_Z25selective_scan_bwd_kernelI32Selective_Scan_bwd_kernel_traitsILi128ELi16ELb1ELb1ELb0ELb1ELb0EN3c108BFloat16EfEEv12SSMParamsBwd:
.text._Z25selective_scan_bwd_kernelI32Selective_Scan_bwd_kernel_traitsILi128ELi16ELb1ELb1ELb0ELb1ELb0EN3c108BFloat16EfEEv12SSMParamsBwd:
        /* <DEDUP_REMOVED lines=53> */
[----:B------:R-:W-:Y:S01]  /*0350*/  UIADD3.X UR9, UPT, UPT, UR16, UR9, URZ, UP2, !UPT ;  /* 0x0000000910097290 */ /* 0x000fe200097fe4ff */
        /* <DEDUP_REMOVED lines=15> */
[----:B--2---:R-:W-:-:S02]  /*0450*/  UIMAD.WIDE.U32 UR4, UR10, UR20, URZ ;  /* 0x000000140a0472a5 */ /* 0x004fc4000f8e00ff */
[----:B------:R-:W-:Y:S02]  /*0460*/  UIADD3 UR19, UPT, UPT, -UR9, URZ, URZ ;  /* 0x000000ff09137290 */ /* 0x000fe4000fffe1ff */
[----:B------:R-:W-:Y:S02]  /*0470*/  UIMAD UR5, UR10, UR21, UR5 ;  /* 0x000000150a0572a4 */ /* 0x000fe4000f8e0205 */
[----:B------:R-:W-:Y:S02]  /*0480*/  UIMAD UR19, UR31, UR19, UR23 ;  /* 0x000000131f1372a4 */ /* 0x000fe4000f8e0217 */
[----:B------:R-:W-:Y:S02]  /*0490*/  UIMAD.WIDE.U32 UR12, UR8, UR32, UR4 ;  /* 0x00000020080c72a5 */ /* 0x000fe4000f8e0004 */
[----:B------:R-:W-:Y:S02]  /*04a0*/  UISETP.GT.U32.AND UP2, UPT, UR31, UR19, UPT ;  /* 0x000000131f00728c */ /* 0x000fe4000bf44070 */
[----:B-1----:R-:W-:-:S02]  /*04b0*/  UIMAD.WIDE.U32 UR20, UR10, UR6, URZ ;  /* 0x000000060a1472a5 */ /* 0x002fc4000f8e00ff */
        /* <DEDUP_REMOVED lines=20> */
[----:B------:R-:W1:Y:S01]  /*0600*/  @UP0 LDCU UR25, c[0x0][0x38c] ;  /* 0x00007180ff1907ac */ /* 0x000e620008000800 */
[----:B------:R-:W-:Y:S02]  /*0610*/  UIADD3.X UR23, UPT, UPT, UR16, UR23, URZ, UP2, !UPT ;  /* 0x0000001710177290 */ /* 0x000fe400097fe4ff */
[----:B--2---:R-:W-:Y:S01]  /*0620*/  UIMAD UR6, UR6, UR28, URZ ;  /* 0x0000001c060672a4 */ /* 0x004fe2000f8e02ff */
[----:B------:R-:W2:Y:S01]  /*0630*/  @UP0 LDCU.64 UR30, c[0x0][0x480] ;  /* 0x00009000ff1e07ac */ /* 0x000ea20008000a00 */
[----:B------:R-:W-:Y:S02]  /*0640*/  ULEA.HI.X UR23, UR12, UR7, UR23, 0x1, UP1 ;  /* 0x000000070c177291 */ /* 0x000fe400088f0c17 */
        /* <DEDUP_REMOVED lines=37> */
.L_x_2686:
[----:B------:R-:W-:Y:S01]  /*08a0*/  BAR.SYNC.DEFER_BLOCKING 0x0 ;  /* 0x0000000000007b1d */ /* 0x000fe20000010000 */
[----:B------:R-:W-:Y:S02]  /*08b0*/  MOV R4, UR13 ;  /* 0x0000000d00047c02 */ /* 0x000fe40008000f00 */
[----:B------:R-:W-:-:S03]  /*08c0*/  MOV R5, UR14 ;  /* 0x0000000e00057c02 */ /* 0x000fc60008000f00 */
[----:B------:R-:W-:-:S05]  /*08d0*/  IMAD.WIDE.U32 R4, R0, 0x10, R4 ;  /* 0x0000001000047825 */ /* 0x000fca00078e0004 */
[----:B------:R-:W2:Y:S04]  /*08e0*/  LDG.E.128 R8, desc[UR26][R4.64] ;  /* 0x0000001a04087981 */ /* 0x000ea8000c1e1d00 */
[----:B------:R-:W3:Y:S01]  /*08f0*/  LDG.E.128 R12, desc[UR26][R4.64+0x200] ;  /* 0x0002001a040c7981 */ /* 0x000ee2000c1e1d00 */
[----:B------:R-:W-:Y:S01]  /*0900*/  HFMA2 R7, -RZ, RZ, 0, 9.5367431640625e-07 ;  /* 0x00000010ff077431 */ /* 0x000fe200000001ff */
[----:B------:R-:W-:Y:S01]  /*0910*/  UMOV UR10, UR20 ;  /* 0x00000014000a7c82 */ /* 0x000fe20008000000 */
[----:B------:R-:W0:Y:S02]  /*0920*/  S2R R6, SR_LANEID ;  /* 0x0000000000067919 */ /* 0x000e240000000000 */
[----:B0-----:R-:W-:-:S04]  /*0930*/  IADD3 R3, PT, PT, R3, R6, RZ ;  /* 0x0000000603037210 */ /* 0x001fc80007ffe0ff */
[----:B------:R-:W-:Y:S01]  /*0940*/  LEA R66, R3, R68, 0x4 ;  /* 0x0000004403427211 */ /* 0x000fe200078e20ff */
[----:B------:R-:W-:-:S03]  /*0950*/  IMAD.WIDE.U32 R2, R0, R7, UR10 ;  /* 0x0000000a00027e25 */ /* 0x000fc6000f8e0007 */
[----:B------:R-:W-:Y:S01]  /*0960*/  LEA R65, R6, R66, 0x4 ;  /* 0x0000004206417211 */ /* 0x000fe200078e20ff */
[----:B--2---:R-:W-:Y:S04]  /*0970*/  STS.128 [R66], R8 ;  /* 0x0000000842007388 */ /* 0x004fe80000000c00 */
[----:B---3--:R-:W-:Y:S01]  /*0980*/  STS.128 [R66+0x200], R12 ;  /* 0x0002000c42007388 */ /* 0x008fe20000000c00 */
[----:B------:R-:W-:-:S03]  /*0990*/  NOP ;  /* 0x0000000000007918 */ /* 0x000fc60000000000 */
[----:B------:R-:W-:Y:S04]  /*09a0*/  LDS.128 R20, [R65] ;  /* 0x0000000041147984 */ /* 0x000fe80000000c00 */
[----:B------:R-:W0:Y:S01]  /*09b0*/  LDS.128 R24, [R65+0x10] ;  /* 0x0000100041187984 */ /* 0x000e220000000c00 */
        /* <DEDUP_REMOVED lines=28> */
[----:B------:R-:W-:Y:S01]  /*0b80*/  PRMT R69, R12, 0x7632, R69 ;  /* 0x000076320c457816 */ /* 0x000fe20000000045 */
[----:B------:R-:W-:Y:S01]  /*0b90*/  FADD.FTZ R52, R52, UR7 ;  /* 0x0000000734347e21 */ /* 0x000fe20008010000 */
[----:B------:R-:W-:Y:S01]  /*0ba0*/  SHF.L.U32 R57, R27, 0x10, RZ ;  /* 0x000000101b397819 */ /* 0x000fe200000006ff */
[----:B------:R-:W-:Y:S01]  /*0bb0*/  FADD.FTZ R51, R32, UR7 ;  /* 0x0000000720337e21 */ /* 0x000fe20008010000 */
[----:B------:R-:W-:Y:S02]  /*0bc0*/  PRMT R12, R13, 0x7632, R12 ;  /* 0x000076320d0c7816 */ /* 0x000fe4000000000c */
[C---:B------:R-:W-:Y:S02]  /*0bd0*/  PRMT R18, R20.reuse, 0x7632, R18 ;  /* 0x0000763214127816 */ /* 0x040fe40000000012 */
[----:B------:R-:W-:Y:S02]  /*0be0*/  SHF.L.U32 R64, R20, 0x10, RZ ;  /* 0x0000001014407819 */ /* 0x000fe400000006ff */
[----:B------:R-:W-:-:S02]  /*0bf0*/  PRMT R16, R21, 0x7632, R16 ;  /* 0x0000763215107816 */ /* 0x000fc40000000010 */
[----:B------:R-:W-:Y:S02]  /*0c00*/  SHF.L.U32 R63, R21, 0x10, RZ ;  /* 0x00000010153f7819 */ /* 0x000fe400000006ff */
[C---:B------:R-:W-:Y:S02]  /*0c10*/  PRMT R43, R22.reuse, 0x7632, R43 ;  /* 0x00007632162b7816 */ /* 0x040fe4000000002b */
[----:B------:R-:W-:Y:S02]  /*0c20*/  SHF.L.U32 R62, R22, 0x10, RZ ;  /* 0x00000010163e7819 */ /* 0x000fe400000006ff */
        /* <DEDUP_REMOVED lines=9> */
[----:B------:R-:W-:Y:S02]  /*0cc0*/  PRMT R19, R34, 0x7632, R19 ;  /* 0x0000763222137816 */ /* 0x000fe40000000013 */
[----:B------:R-:W-:Y:S02]  /*0cd0*/  PRMT R17, R35, 0x7632, R17 ;  /* 0x0000763223117816 */ /* 0x000fe40000000011 */
[C---:B------:R-:W-:Y:S02]  /*0ce0*/  SHF.L.U32 R27, R14.reuse, 0x10, RZ ;  /* 0x000000100e1b7819 */ /* 0x040fe400000006ff */
[----:B------:R-:W-:Y:S02]  /*0cf0*/  PRMT R67, R14, 0x7632, R67 ;  /* 0x000076320e437816 */ /* 0x000fe40000000043 */
[----:B------:R-:W-:Y:S02]  /*0d00*/  FSETP.GTU.FTZ.AND P0, PT, R55, 20, PT ;  /* 0x41a000003700780b */ /* 0x000fe40003f1c000 */
[----:B------:R-:W-:-:S02]  /*0d10*/  FSETP.GTU.FTZ.AND P4, PT, R54, 20, PT ;  /* 0x41a000003600780b */ /* 0x000fc40003f9c000 */
[----:B------:R-:W-:Y:S02]  /*0d20*/  FSETP.GTU.FTZ.AND P3, PT, R53, 20, PT ;  /* 0x41a000003500780b */ /* 0x000fe40003f7c000 */
[----:B------:R-:W-:Y:S02]  /*0d30*/  FSETP.GTU.FTZ.AND P2, PT, R52, 20, PT ;  /* 0x41a000003400780b */ /* 0x000fe40003f5c000 */
[----:B------:R-:W-:Y:S01]  /*0d40*/  FSETP.GTU.FTZ.AND P5, PT, R51, 20, PT ;  /* 0x41a000003300780b */ /* 0x000fe20003fbc000 */
[----:B---3--:R0:W-:Y:S04]  /*0d50*/  STS.128 [R66], R36 ;  /* 0x0000002442007388 */ /* 0x0081e80000000c00 */
[----:B----4-:R1:W-:Y:S01]  /*0d60*/  STS.128 [R66+0x200], R44 ;  /* 0x0002002c42007388 */ /* 0x0103e20000000c00 */
[----:B------:R-:W-:-:S03]  /*0d70*/  NOP ;  /* 0x0000000000007918 */ /* 0x000fc60000000000 */
[----:B------:R-:W2:Y:S04]  /*0d80*/  LDS.128 R8, [R65] ;  /* 0x0000000041087984 */ /* 0x000ea80000000c00 */
[----:B------:R-:W3:Y:S01]  /*0d90*/  LDS.128 R4, [R65+0x10] ;  /* 0x0000100041047984 */ /* 0x000ee20000000c00 */
[----:B0-----:R-:W-:Y:S02]  /*0da0*/  SHF.L.U32 R38, R13, 0x10, RZ ;  /* 0x000000100d267819 */ /* 0x001fe400000006ff */
[C---:B------:R-:W-:Y:S02]  /*0db0*/  SHF.L.U32 R13, R15.reuse, 0x10, RZ ;  /* 0x000000100f0d7819 */ /* 0x040fe400000006ff */
[----:B-1----:R-:W-:Y:S01]  /*0dc0*/  PRMT R46, R15, 0x7632, R46 ;  /* 0x000076320f2e7816 */ /* 0x002fe2000000002e */
[----:B------:R-:W-:Y:S01]  /*0dd0*/  FADD.FTZ R38, R38, UR7 ;  /* 0x0000000726267e21 */ /* 0x000fe20008010000 */
[----:B--2---:R-:W-:-:S02]  /*0de0*/  SHF.L.U32 R71, R8, 0x10, RZ ;  /* 0x0000001008477819 */ /* 0x004fc400000006ff */
[----:B------:R-:W-:Y:S02]  /*0df0*/  PRMT R165, R8, 0x7632, R165 ;  /* 0x0000763208a57816 */ /* 0x000fe400000000a5 */
[----:B---3--:R-:W-:Y:S01]  /*0e00*/  SHF.L.U32 R50, R4, 0x10, RZ ;  /* 0x0000001004327819 */ /* 0x008fe200000006ff */
[----:B------:R0:W-:Y:S01]  /*0e10*/  STL [R1], R71 ;  /* 0x0000004701007387 */ /* 0x0001e20000100800 */
[C---:B------:R-:W-:Y:S02]  /*0e20*/  SHF.L.U32 R164, R9.reuse, 0x10, RZ ;  /* 0x0000001009a47819 */ /* 0x040fe400000006ff */
[----:B------:R-:W-:Y:S02]  /*0e30*/  PRMT R161, R9, 0x7632, R161 ;  /* 0x0000763209a17816 */ /* 0x000fe400000000a1 */
[C---:B------:R-:W-:Y:S02]  /*0e40*/  SHF.L.U32 R160, R10.reuse, 0x10, RZ ;  /* 0x000000100aa07819 */ /* 0x040fe400000006ff */
[----:B------:R-:W-:-:S02]  /*0e50*/  PRMT R159, R10, 0x7632, R159 ;  /* 0x000076320a9f7816 */ /* 0x000fc4000000009f */
[C---:B------:R-:W-:Y:S02]  /*0e60*/  SHF.L.U32 R158, R11.reuse, 0x10, RZ ;  /* 0x000000100b9e7819 */ /* 0x040fe400000006ff */
[----:B------:R-:W-:Y:S02]  /*0e70*/  PRMT R152, R11, 0x7632, R152 ;  /* 0x000076320b987816 */ /* 0x000fe40000000098 */
[----:B------:R-:W-:Y:S02]  /*0e80*/  PRMT R4, R4, 0x7632, R4 ;  /* 0x0000763204047816 */ /* 0x000fe40000000004 */
[C---:B------:R-:W-:Y:S02]  /*0e90*/  SHF.L.U32 R49, R5.reuse, 0x10, RZ ;  /* 0x0000001005317819 */ /* 0x040fe400000006ff */
[----:B------:R-:W-:Y:S02]  /*0ea0*/  PRMT R47, R5, 0x7632, R47 ;  /* 0x00007632052f7816 */ /* 0x000fe4000000002f */
[----:B------:R-:W-:-:S02]  /*0eb0*/  SHF.L.U32 R48, R6, 0x10, RZ ;  /* 0x0000001006307819 */ /* 0x000fc400000006ff */
[----:B------:R-:W-:Y:S02]  /*0ec0*/  PRMT R44, R6, 0x7632, R44 ;  /* 0x00007632062c7816 */ /* 0x000fe4000000002c */
[C---:B------:R-:W-:Y:S02]  /*0ed0*/  SHF.L.U32 R39, R7.reuse, 0x10, RZ ;  /* 0x0000001007277819 */ /* 0x040fe400000006ff */
[----:B------:R-:W-:Y:S01]  /*0ee0*/  PRMT R45, R7, 0x7632, R45 ;  /* 0x00007632072d7816 */ /* 0x000fe2000000002d */
[----:B0-----:R-:W-:Y:S06]  /*0ef0*/  @P1 BRA `(.L_x_2609) ;  /* 0x0000000000781947 */ /* 0x001fec0003800000 */
        /* <DEDUP_REMOVED lines=30> */
.L_x_2609:
[----:B------:R-:W-:Y:S05]  /*10e0*/  BSYNC.RECONVERGENT B0 ;  /* 0x0000000000007941 */ /* 0x000fea0003800200 */
.L_x_2608:
        /* <DEDUP_REMOVED lines=37> */
.L_x_2611:
[----:B------:R-:W-:Y:S05]  /*1340*/  BSYNC.RECONVERGENT B0 ;  /* 0x0000000000007941 */ /* 0x000fea0003800200 */
.L_x_2610:
        /* <DEDUP_REMOVED lines=37> */
.L_x_2613:
[----:B------:R-:W-:Y:S05]  /*15a0*/  BSYNC.RECONVERGENT B0 ;  /* 0x0000000000007941 */ /* 0x000fea0003800200 */
.L_x_2612:
        /* <DEDUP_REMOVED lines=38> */
.L_x_2615:
[----:B------:R-:W-:Y:S05]  /*1810*/  BSYNC.RECONVERGENT B0 ;  /* 0x0000000000007941 */ /* 0x000fea0003800200 */
.L_x_2614:
[----:B------:R-:W-:Y:S01]  /*1820*/  BSSY.RECONVERGENT B0, `(.L_x_2616) ;  /* 0x0000026000007945 */ /* 0x000fe20003800200 */
[----:B------:R-:W-:Y:S02]  /*1830*/  SHF.L.U32 R14, R17, 0x10, RZ ;  /* 0x00000010110e7819 */ /* 0x000fe400000006ff */
[----:B------:R-:W-:Y:S02]  /*1840*/  CS2R R20, SRZ ;  /* 0x0000000000147805 */ /* 0x000fe4000001ff00 */
[----:B------:R-:W-:Y:S01]  /*1850*/  FSETP.GTU.FTZ.AND P5, PT, R22, 20, PT ;  /* 0x41a000001600780b */ /* 0x000fe20003fbc000 */
[----:B------:R-:W-:Y:S01]  /*1860*/  FADD.FTZ R17, R13, UR7 ;  /* 0x000000070d117e21 */ /* 0x000fe20008010000 */
[----:B------:R-:W-:Y:S02]  /*1870*/  MOV R19, RZ ;  /* 0x000000ff00137202 */ /* 0x000fe40000000f00 */
        /* <DEDUP_REMOVED lines=32> */
.L_x_2617:
[----:B------:R-:W-:Y:S05]  /*1a80*/  BSYNC.RECONVERGENT B0 ;  /* 0x0000000000007941 */ /* 0x000fea0003800200 */
.L_x_2616:
        /* <DEDUP_REMOVED lines=40> */
.L_x_2619:
[----:B------:R-:W-:Y:S05]  /*1d10*/  BSYNC.RECONVERGENT B0 ;  /* 0x0000000000007941 */ /* 0x000fea0003800200 */
.L_x_2618:
[----:B------:R-:W-:Y:S01]  /*1d20*/  FFMA.FTZ R5, R165, R18, R8 ;  /* 0x00000012a5057223 */ /* 0x000fe20000010008 */
[----:B------:R-:W-:Y:S01]  /*1d30*/  BSSY.RECONVERGENT B0, `(.L_x_2620) ;  /* 0x0000026000007945 */ /* 0x000fe20003800200 */
[----:B------:R-:W-:Y:S01]  /*1d40*/  SHF.L.U32 R10, R12, 0x10, RZ ;  /* 0x000000100c0a7819 */ /* 0x000fe200000006ff */
[----:B------:R-:W-:Y:S01]  /*1d50*/  FADD.FTZ R12, R69, UR7 ;  /* 0x00000007450c7e21 */ /* 0x000fe20008010000 */
[----:B------:R-:W-:Y:S01]  /*1d60*/  FSETP.GTU.FTZ.AND P5, PT, R14, 20, PT ;  /* 0x41a000000e00780b */ /* 0x000fe20003fbc000 */
[----:B------:R-:W-:Y:S01]  /*1d70*/  FFMA.FTZ R8, R164, R63, R5 ;  /* 0x0000003fa4087223 */ /* 0x000fe20000010005 */
[----:B------:R-:W-:Y:S02]  /*1d80*/  SHF.L.U32 R13, R42, 0x10, RZ ;  /* 0x000000102a0d7819 */ /* 0x000fe400000006ff */
        /* <DEDUP_REMOVED lines=32> */
.L_x_2621:
[----:B------:R-:W-:Y:S05]  /*1f90*/  BSYNC.RECONVERGENT B0 ;  /* 0x0000000000007941 */ /* 0x000fea0003800200 */
.L_x_2620:
        /* <DEDUP_REMOVED lines=39> */
.L_x_2623:
[----:B------:R-:W-:Y:S05]  /*2210*/  BSYNC.RECONVERGENT B0 ;  /* 0x0000000000007941 */ /* 0x000fea0003800200 */
.L_x_2622:
        /* <DEDUP_REMOVED lines=39> */
.L_x_2625:
[----:B------:R-:W-:Y:S05]  /*2490*/  BSYNC.RECONVERGENT B0 ;  /* 0x0000000000007941 */ /* 0x000fea0003800200 */
.L_x_2624:
        /* <DEDUP_REMOVED lines=39> */
.L_x_2627:
[----:B------:R-:W-:Y:S05]  /*2710*/  BSYNC.RECONVERGENT B0 ;  /* 0x0000000000007941 */ /* 0x000fea0003800200 */
.L_x_2626:
[----:B------:R-:W-:Y:S01]  /*2720*/  FMUL.FTZ R0, R71, UR6 ;  /* 0x0000000647007c20 */ /* 0x000fe20008410000 */
[----:B------:R-:W-:Y:S01]  /*2730*/  FMUL.FTZ R2, R164, UR6 ;  /* 0x00000006a4027c20 */ /* 0x000fe20008410000 */
[----:B------:R-:W-:Y:S01]  /*2740*/  FFMA.FTZ R42, R4, R11, R41 ;  /* 0x0000000b042a7223 */ /* 0x000fe20000010029 */
[----:B------:R-:W-:Y:S01]  /*2750*/  BSSY.RECONVERGENT B0, `(.L_x_2628) ;  /* 0x0000027000007945 */ /* 0x000fe20003800200 */
[----:B------:R-:W-:Y:S01]  /*2760*/  FSETP.GTU.FTZ.AND P3, PT, R5, 20, PT ;  /* 0x41a000000500780b */ /* 0x000fe20003f7c000 */
[----:B------:R0:W-:Y:S01]  /*2770*/  STL [R1+0x40], R0 ;  /* 0x0000400001007387 */ /* 0x0001e20000100800 */
[----:B------:R-:W-:Y:S01]  /*2780*/  SHF.L.U32 R3, R47, 0x10, RZ ;  /* 0x000000102f037819 */ /* 0x000fe200000006ff */
[----:B------:R-:W-:Y:S02]  /*2790*/  FFMA.FTZ R42, R49, R59, R42 ;  /* 0x0000003b312a7223 */ /* 0x000fe4000001002a */
[----:B------:R1:W-:Y:S01]  /*27a0*/  STL [R1+0x38], R2 ;  /* 0x0000380201007387 */ /* 0x0003e20000100800 */
[----:B0-----:R-:W-:-:S05]  /*27b0*/  FMUL.FTZ R0, R160, UR6 ;  /* 0x00000006a0007c20 */ /* 0x001fca0008410000 */
[----:B------:R1:W-:Y:S01]  /*27c0*/  STL [R1+0x30], R0 ;  /* 0x0000300001007387 */ /* 0x0003e20000100800 */
        /* <DEDUP_REMOVED lines=31> */
.L_x_2629:
[----:B------:R-:W-:Y:S05]  /*29c0*/  BSYNC.RECONVERGENT B0 ;  /* 0x0000000000007941 */ /* 0x000fea0003800200 */
.L_x_2628:
        /* <DEDUP_REMOVED lines=32> */
.L_x_2631:
[----:B------:R-:W-:Y:S05]  /*2bd0*/  BSYNC.RECONVERGENT B0 ;  /* 0x0000000000007941 */ /* 0x000fea0003800200 */
.L_x_2630:
        /* <DEDUP_REMOVED lines=32> */
.L_x_2633:
[----:B------:R-:W-:Y:S05]  /*2de0*/  BSYNC.RECONVERGENT B0 ;  /* 0x0000000000007941 */ /* 0x000fea0003800200 */
.L_x_2632:
        /* <DEDUP_REMOVED lines=32> */
.L_x_2635:
[----:B------:R-:W-:Y:S05]  /*2ff0*/  BSYNC.RECONVERGENT B0 ;  /* 0x0000000000007941 */ /* 0x000fea0003800200 */
.L_x_2634:
        /* <DEDUP_REMOVED lines=32> */
.L_x_2637:
[----:B------:R-:W-:Y:S05]  /*3200*/  BSYNC.RECONVERGENT B0 ;  /* 0x0000000000007941 */ /* 0x000fea0003800200 */
.L_x_2636:
        /* <DEDUP_REMOVED lines=32> */
.L_x_2639:
[----:B------:R-:W-:Y:S05]  /*3410*/  BSYNC.RECONVERGENT B0 ;  /* 0x0000000000007941 */ /* 0x000fea0003800200 */
.L_x_2638:
[----:B------:R-:W-:Y:S01]  /*3420*/  FMUL.FTZ R41, R158, UR6 ;  /* 0x000000069e297c20 */ /* 0x000fe20008410000 */
[----:B-1----:R-:W-:Y:S01]  /*3430*/  SHF.L.U32 R2, R44, 0x10, RZ ;  /* 0x000000102c027819 */ /* 0x002fe200000006ff */
[----:B------:R-:W-:Y:S01]  /*3440*/  FMUL.FTZ R44, R50, UR6 ;  /* 0x00000006322c7c20 */ /* 0x000fe20008410000 */
[----:B------:R-:W-:Y:S01]  /*3450*/  FMUL.FTZ R43, R48, UR6 ;  /* 0x00000006302b7c20 */ /* 0x000fe20008410000 */
[----:B------:R-:W-:Y:S01]  /*3460*/  SHF.L.U32 R0, R45, 0x10, RZ ;  /* 0x000000102d007819 */ /* 0x000fe200000006ff */
[----:B------:R0:W-:Y:S01]  /*3470*/  STL [R1+0x28], R41 ;  /* 0x0000282901007387 */ /* 0x0001e20000100800 */
[----:B------:R-:W1:Y:S03]  /*3480*/  LDCU UR8, c[0x0][0x38c] ;  /* 0x00007180ff0877ac */ /* 0x000e660008000800 */
[----:B------:R2:W-:Y:S01]  /*3490*/  STL [R1+0x20], R44 ;  /* 0x0000202c01007387 */ /* 0x0005e20000100800 */
[----:B0-----:R-:W-:Y:S01]  /*34a0*/  FFMA.FTZ R41, R3, R9, R42 ;  /* 0x0000000903297223 */ /* 0x001fe2000001002a */
[----:B------:R-:W-:-:S03]  /*34b0*/  FMUL.FTZ R42, R49, UR6 ;  /* 0x00000006312a7c20 */ /* 0x000fc60008410000 */
[----:B------:R-:W-:Y:S01]  /*34c0*/  FFMA.FTZ R41, R48, R58, R41 ;  /* 0x0000003a30297223 */ /* 0x000fe20000010029 */
[----:B--2---:R-:W-:Y:S01]  /*34d0*/  FMUL.FTZ R44, R165, UR6 ;  /* 0x00000006a52c7c20 */ /* 0x004fe20008410000 */
[----:B------:R0:W-:Y:S01]  /*34e0*/  STL [R1+0x18], R42 ;  /* 0x0000182a01007387 */ /* 0x0001e20000100800 */
[----:B-1----:R-:W-:-:S03]  /*34f0*/  UISETP.GE.AND UP0, UPT, UR8, 0x1, UPT ;  /* 0x000000010800788c */ /* 0x002fc6000bf06270 */
        /* <DEDUP_REMOVED lines=14> */
[C---:B------:R-:W-:Y:S01]  /*35e0*/  FMUL.FTZ R42, R0.reuse, UR6 ;  /* 0x00000006002a7c20 */ /* 0x040fe20008410000 */
[----:B-1----:R-:W-:Y:S02]  /*35f0*/  FMUL.FTZ R44, R3, UR6 ;  /* 0x00000006032c7c20 */ /* 0x002fe40008410000 */
[----:B------:R-:W-:Y:S01]  /*3600*/  FFMA.FTZ R41, R0, R6, R41 ;  /* 0x0000000600297223 */ /* 0x000fe20000010029 */
[----:B--2---:R-:W-:-:S02]  /*3610*/  FMUL.FTZ R43, R2, UR6 ;  /* 0x00000006022b7c20 */ /* 0x004fc40008410000 */
[----:B------:R0:W-:Y:S04]  /*3620*/  STL [R1+0x14], R44 ;  /* 0x0000142c01007387 */ /* 0x0001e80000100800 */
[----:B------:R0:W-:Y:S04]  /*3630*/  STL [R1+0xc], R43 ;  /* 0x00000c2b01007387 */ /* 0x0001e80000100800 */
[----:B------:R0:W-:Y:S04]  /*3640*/  STL [R1+0x48], R41 ;  /* 0x0000482901007387 */ /* 0x0001e80000100800 */
[----:B------:R0:W-:Y:S01]  /*3650*/  STL [R1+0x4], R42 ;  /* 0x0000042a01007387 */ /* 0x0001e20000100800 */
[----:B------:R-:W-:Y:S06]  /*3660*/  BAR.SYNC.DEFER_BLOCKING 0x0 ;  /* 0x0000000000007b1d */ /* 0x000fec0000010000 */
[----:B------:R-:W-:Y:S05]  /*3670*/  BRA.U !UP0, `(.L_x_2640) ;  /* 0x00000039089c7547 */ /* 0x000fea000b800000 */
[----:B------:R-:W1:Y:S01]  /*3680*/  S2R R67, SR_TID.X ;  /* 0x0000000000437919 */ /* 0x000e620000002100 */
[----:B------:R-:W2:Y:S01]  /*3690*/  S2UR UR8, SR_CTAID.Y ;  /* 0x00000000000879c3 */ /* 0x000ea20000002600 */
[----:B------:R-:W2:Y:S01]  /*36a0*/  LDCU.64 UR22, c[0x0][0x3a0] ;  /* 0x00007400ff1677ac */ /* 0x000ea20008000a00 */
[----:B------:R-:W3:Y:S06]  /*36b0*/  LDCU.64 UR24, c[0x0][0x3d8] ;  /* 0x00007b00ff1877ac */ /* 0x000eec0008000a00 */
[----:B------:R-:W4:Y:S01]  /*36c0*/  S2UR UR29, SR_CgaCtaId ;  /* 0x00000000001d79c3 */ /* 0x000f220000008800 */
[----:B------:R-:W-:Y:S01]  /*36d0*/  UISETP.NE.AND UP0, UPT, UR12, 0x1, UPT ;  /* 0x000000010c00788c */ /* 0x000fe2000bf05270 */
[----:B------:R-:W-:Y:S01]  /*36e0*/  UMOV UR28, 0x400 ;  /* 0x00000400001c7882 */ /* 0x000fe20000000000 */
[----:B------:R-:W0:Y:S04]  /*36f0*/  LDCU UR46, c[0x0][0x394] ;  /* 0x00007280ff2e77ac */ /* 0x000e280008000800 */
[----:B------:R-:W-:Y:S01]  /*3700*/  PLOP3.LUT P1, PT, PT, PT, UP0, 0x80, 0x8 ;  /* 0x000000000008781c */ /* 0x000fe20003f2f008 */
[----:B------:R-:W0:Y:S03]  /*3710*/  LDCU UR47, c[0x0][0x38c] ;  /* 0x00007180ff2f77ac */ /* 0x000e260008000800 */
[----:B------:R-:W-:Y:S01]  /*3720*/  ISETP.EQ.AND P1, PT, R40, RZ, P1 ;  /* 0x000000ff2800720c */ /* 0x000fe20000f22270 */
[----:B------:R-:W0:Y:S01]  /*3730*/  LDCU UR48, c[0x0][0x388] ;  /* 0x00007100ff3077ac */ /* 0x000e220008000800 */
[----:B--2---:R-:W-:Y:S01]  /*3740*/  UIMAD.WIDE.U32 UR20, UR8, UR22, URZ ;  /* 0x00000016081472a5 */ /* 0x004fe2000f8e00ff */
[----:B------:R-:W2:Y:S03]  /*3750*/  LDCU.64 UR30, c[0x0][0x3c0] ;  /* 0x00007800ff1e77ac */ /* 0x000ea60008000a00 */
[----:B------:R-:W-:Y:S01]  /*3760*/  UIMAD UR19, UR8, UR23, UR21 ;  /* 0x00000017081372a4 */ /* 0x000fe2000f8e0215 */
[C---:B-1----:R-:W-:Y:S01]  /*3770*/  SHF.L.U32 R37, R67.reuse, 0x1, RZ ;  /* 0x0000000143257819 */ /* 0x042fe200000006ff */
[----:B----4-:R-:W-:Y:S01]  /*3780*/  ULEA UR28, UR29, UR28, 0x18 ;  /* 0x0000001c1d1c7291 */ /* 0x010fe2000f8ec0ff */
[C---:B------:R-:W-:Y:S01]  /*3790*/  LOP3.LUT R40, R67.reuse, 0x1f, RZ, 0xc0, !PT ;  /* 0x0000001f43287812 */ /* 0x040fe200078ec0ff */
[----:B---3--:R-:W-:Y:S01]  /*37a0*/  UIMAD.WIDE.U32 UR22, UR8, UR24, URZ ;  /* 0x00000018081672a5 */ /* 0x008fe2000f8e00ff */
[C---:B------:R-:W-:Y:S01]  /*37b0*/  ISETP.NE.AND P0, PT, R67.reuse, 0x7f, PT ;  /* 0x0000007f4300780c */ /* 0x040fe20003f05270 */
[----:B------:R-:W1:Y:S01]  /*37c0*/  LDCU.64 UR32, c[0x0][0x440] ;  /* 0x00008800ff2077ac */ /* 0x000e620008000a00 */
[----:B------:R-:W-:Y:S01]  /*37d0*/  LOP3.LUT R40, R40, 0x7c0, R37, 0xf8, !PT ;  /* 0x000007c028287812 */ /* 0x000fe200078ef825 */
[----:B------:R-:W-:Y:S01]  /*37e0*/  HFMA2 R37, -RZ, RZ, 0, 0 ;  /* 0x00000000ff257431 */ /* 0x000fe200000001ff */
[C---:B------:R-:W-:Y:S01]  /*37f0*/  ISETP.NE.AND P0, PT, R67.reuse, RZ, PT ;  /* 0x000000ff4300720c */ /* 0x040fe20003f05270 */
[----:B------:R-:W-:Y:S01]  /*3800*/  UIMAD UR25, UR8, UR25, UR23 ;  /* 0x00000019081972a4 */ /* 0x000fe2000f8e0217 */
[----:B------:R-:W-:Y:S01]  /*3810*/  IADD3 R76, PT, PT, R67, 0x200, RZ ;  /* 0x00000200434c7810 */ /* 0x000fe20007ffe0ff */
[----:B------:R-:W3:Y:S01]  /*3820*/  LDCU.64 UR34, c[0x0][0x3a8] ;  /* 0x00007500ff2277ac */ /* 0x000ee20008000a00 */
[----:B------:R-:W-:Y:S01]  /*3830*/  MOV R68, UR28 ;  /* 0x0000001c00447c02 */ /* 0x000fe20008000f00 */
[----:B------:R-:W4:Y:S01]  /*3840*/  LDCU.64 UR36, c[0x0][0x450] ;  /* 0x00008a00ff2477ac */ /* 0x000f220008000a00 */
[----:B------:R-:W0:Y:S01]  /*3850*/  LDCU.64 UR38, c[0x0][0x3e0] ;  /* 0x00007c00ff2677ac */ /* 0x000e220008000a00 */
[----:B------:R-:W0:Y:S01]  /*3860*/  LDCU.64 UR40, c[0x0][0x4c0] ;  /* 0x00009800ff2877ac */ /* 0x000e220008000a00 */
[----:B------:R-:W0:Y:S01]  /*3870*/  LDCU.64 UR42, c[0x0][0x4d0] ;  /* 0x00009a00ff2a77ac */ /* 0x000e220008000a00 */
[----:B------:R-:W0:Y:S01]  /*3880*/  LDCU.64 UR44, c[0x0][0x538] ;  /* 0x0000a700ff2c77ac */ /* 0x000e220008000a00 */
[----:B--2---:R-:W-:-:S05]  /*3890*/  UMOV UR8, URZ ;  /* 0x000000ff00087c82 */ /* 0x004fca0008000000 */
.L_x_2685:
[----:B------:R-:W-:Y:S01]  /*38a0*/  UIMAD.WIDE.U32 UR28, UR8, UR30, URZ ;  /* 0x0000001e081c72a5 */ /* 0x000fe2000f8e00ff */
[C---:B0-----:R-:W-:Y:S01]  /*38b0*/  SHF.L.U32 R41, R67.reuse, 0x1, RZ ;  /* 0x0000000143297819 */ /* 0x041fe200000006ff */
[----:B------:R-:W2:Y:S01]  /*38c0*/  LDL R84, [R1] ;  /* 0x0000000001547983 */ /* 0x000ea20000100800 */
        /* <DEDUP_REMOVED lines=9> */
[----:B-1----:R-:W2:Y:S01]  /*3960*/  LDG.E.128 R44, desc[UR26][R44.64+0x200] ;  /* 0x0002001a2c2c7981 */ /* 0x002ea2000c1e1d00 */
[----:B------:R-:W-:Y:S01]  /*3970*/  UMOV UR28, UR20 ;  /* 0x00000014001c7c82 */ /* 0x000fe20008000000 */
[----:B------:R-:W-:Y:S02]  /*3980*/  UMOV UR29, UR19 ;  /* 0x00000013001d7c82 */ /* 0x000fe40008000000 */
[----:B---3--:R-:W-:-:S04]  /*3990*/  UIMAD.WIDE.U32 UR28, UR8, UR34, UR28 ;  /* 0x00000022081c72a5 */ /* 0x008fc8000f8e001c */
[----:B------:R-:W-:Y:S02]  /*39a0*/  UIMAD UR24, UR8, UR35, UR29 ;  /* 0x00000023081872a4 */ /* 0x000fe4000f8e021d */
[----:B-1----:R-:W-:-:S04]  /*39b0*/  ULEA UR29, UP0, UR28, UR32, 0x2 ;  /* 0x000000201c1d7291 */ /* 0x002fc8000f8010ff */
[----:B------:R-:W-:Y:S02]  /*39c0*/  ULEA.HI.X UR28, UR28, UR33, UR24, 0x2, UP0 ;  /* 0x000000211c1c7291 */ /* 0x000fe400080f1418 */
[----:B------:R-:W-:-:S04]  /*39d0*/  MOV R70, UR29 ;  /* 0x0000001d00467c02 */ /* 0x000fc80008000f00 */
[----:B------:R-:W-:-:S05]  /*39e0*/  MOV R71, UR28 ;  /* 0x0000001c00477c02 */ /* 0x000fca0008000f00 */
[----:B------:R0:W3:Y:S01]  /*39f0*/  LDG.E R69, desc[UR26][R70.64] ;  /* 0x0000001a46457981 */ /* 0x0000e2000c1e1900 */
        /* <DEDUP_REMOVED lines=8> */
[----:B--2---:R-:W-:Y:S01]  /*3a80*/  STS.128 [R66+0x200], R44 ;  /* 0x0002002c42007388 */ /* 0x004fe20000000c00 */
[----:B------:R-:W-:-:S03]  /*3a90*/  NOP ;  /* 0x0000000000007918 */ /* 0x000fc60000000000 */
[----:B------:R0:W2:Y:S04]  /*3aa0*/  LDG.E R75, desc[UR26][R70.64] ;  /* 0x0000001a464b7981 */ /* 0x0000a8000c1e1900 */
[----:B------:R-:W1:Y:S04]  /*3ab0*/  LDS.128 R40, [R65] ;  /* 0x0000000041287984 */ /* 0x000e680000000c00 */
[----:B------:R-:W4:Y:S01]  /*3ac0*/  LDS.128 R44, [R65+0x10] ;  /* 0x00001000412c7984 */ /* 0x000f220000000c00 */
[----:B------:R-:W-:Y:S01]  /*3ad0*/  USHF.L.U32 UR28, UR12, 0x8, URZ ;  /* 0x000000080c1c7899 */ /* 0x000fe200080006ff */
[----:B---3--:R-:W-:-:S03]  /*3ae0*/  R2UR UR29, R69 ;  /* 0x00000000451d72ca */ /* 0x008fc600000e0000 */
[----:B------:R-:W-:-:S04]  /*3af0*/  UIADD3 UR24, UPT, UPT, UR28, -0x100, URZ ;  /* 0xffffff001c187890 */ /* 0x000fc8000fffe0ff */
[----:B------:R-:W-:-:S06]  /*3b00*/  ULOP3.LUT UR24, UR24, 0x100, URZ, 0xc0, !UPT ;  /* 0x0000010018187892 */ /* 0x000fcc000f8ec0ff */
[----:B------:R-:W-:Y:S01]  /*3b10*/  MOV R77, UR29 ;  /* 0x0000001d004d7c02 */ /* 0x000fe20008000f00 */
[----:B------:R-:W-:-:S04]  /*3b20*/  UIADD3 UR24, UPT, UPT, UR24, UR8, URZ ;  /* 0x0000000818187290 */ /* 0x000fc8000fffe0ff */
[----:B------:R-:W-:Y:S02]  /*3b30*/  FMUL.FTZ R77, R77, 1.4426950216293334961 ;  /* 0x3fb8aa3b4d4d7820 */ /* 0x000fe40000410000 */
[----:B------:R-:W-:Y:S02]  /*3b40*/  MOV R73, UR24 ;  /* 0x0000001800497c02 */ /* 0x000fe40008000f00 */
[C---:B------:R-:W-:Y:S01]  /*3b50*/  FMUL.FTZ R135, R77.reuse, R56 ;  /* 0x000000384d877220 */ /* 0x040fe20000410000 */
[----:B------:R-:W-:Y:S01]  /*3b60*/  FMUL.FTZ R74, R77, R51 ;  /* 0x000000334d4a7220 */ /* 0x000fe20000410000 */
[----:B------:R-:W-:Y:S01]  /*3b70*/  SEL R73, R73, R76, !P0 ;  /* 0x0000004c49497207 */ /* 0x000fe20004000000 */
[----:B0-----:R-:W-:Y:S01]  /*3b80*/  FMUL.FTZ R70, R77, R55 ;  /* 0x000000374d467220 */ /* 0x001fe20000410000 */
[----:B-1----:R-:W-:Y:S01]  /*3b90*/  PRMT R89, R43, 0x7632, R89 ;  /* 0x000076322b597816 */ /* 0x002fe20000000059 */
[----:B------:R-:W-:Y:S01]  /*3ba0*/  FMUL.FTZ R117, R77, R14 ;  /* 0x0000000e4d757220 */ /* 0x000fe20000410000 */
[----:B------:R-:W-:Y:S01]  /*3bb0*/  SHF.L.U32 R71, R43, 0x10, RZ ;  /* 0x000000102b477819 */ /* 0x000fe200000006ff */
        /* <DEDUP_REMOVED lines=13> */
[----:B------:R-:W-:-:S02]  /*3c90*/  PRMT R90, R42, 0x7632, R90 ;  /* 0x000076322a5a7816 */ /* 0x000fc4000000005a */
[----:B------:R-:W-:Y:S02]  /*3ca0*/  SHF.L.U32 R69, R42, 0x10, RZ ;  /* 0x000000102a457819 */ /* 0x000fe400000006ff */
[----:B------:R-:W-:Y:S01]  /*3cb0*/  ISETP.NE.AND P2, PT, R67, 0x7f, PT ;  /* 0x0000007f4300780c */ /* 0x000fe20003f45270 */
[----:B------:R1:W3:Y:S01]  /*3cc0*/  MUFU.EX2 R42, R74 ;  /* 0x0000004a002a7308 */ /* 0x0002e20000000800 */
        /* <DEDUP_REMOVED lines=64> */
.L_x_2642:
[----:B------:R-:W-:-:S06]  /*40d0*/  LEA R47, R67, R68, 0x2 ;  /* 0x00000044432f7211 */ /* 0x000fcc00078e10ff */
[----:B------:R-:W0:Y:S02]  /*40e0*/  LDS R47, [R47+0x43e4] ;  /* 0x0043e4002f2f7984 */ /* 0x000e240000000800 */
.L_x_2643:
[----:B------:R-:W-:Y:S05]  /*40f0*/  BSYNC.RECONVERGENT B0 ;  /* 0x0000000000007941 */ /* 0x000fea0003800200 */
.L_x_2641:
        /* <DEDUP_REMOVED lines=9> */
[C---:B------:R-:W-:Y:S01]  /*4190*/  ISETP.GT.U32.AND P2, PT, R67.reuse, 0x1f, PT ;  /* 0x0000001f4300780c */ /* 0x040fe20003f44070 */
        /* <DEDUP_REMOVED lines=113> */
.L_x_2703:
[----:B------:R-:W0:Y:S01]  /*48b0*/  S2R R87, SR_LANEID ;  /* 0x0000000000577919 */ /* 0x000e220000000000 */
[----:B----4-:R-:W-:Y:S01]  /*48c0*/  FFMA.FTZ R86, R68, R86, R156 ;  /* 0x0000005644567223 */ /* 0x010fe2000001009c */
[----:B------:R-:W-:Y:S01]  /*48d0*/  UMOV UR24, 0xffffffff ;  /* 0xffffffff00187882 */ /* 0x000fe20000000000 */
[----:B0-----:R-:W-:-:S04]  /*48e0*/  ISETP.GE.AND P2, PT, R87, 0x10, PT ;  /* 0x000000105700780c */ /* 0x001fc80003f46270 */
[----:B------:R-:W-:-:S09]  /*48f0*/  FSEL R157, R156, R86, !P2 ;  /* 0x000000569c9d7208 */ /* 0x000fd20005000000 */
[----:B--23--:R-:W-:Y:S01]  /*4900*/  @P2 FMUL.FTZ R68, R68, R154 ;  /* 0x0000009a44442220 */ /* 0x00cfe20000410000 */
[----:B------:R-:W-:Y:S06]  /*4910*/  BRA.DIV UR24, `(.L_x_2646) ;  /* 0x0000004618507947 */ /* 0x000fec000b800000 */
.L_x_2706:
[----:B------:R-:W-:-:S03]  /*4920*/  UMOV UR24, 0xffffffff ;  /* 0xffffffff00187882 */ /* 0x000fc60000000000 */
[----:B------:R-:W-:Y:S05]  /*4930*/  BRA.DIV UR24, `(.L_x_2647) ;  /* 0x0000004618707947 */ /* 0x000fea000b800000 */
.L_x_2709:
[----:B------:R-:W-:-:S03]  /*4940*/  UMOV UR24, 0xffffffff ;  /* 0xffffffff00187882 */ /* 0x000fc60000000000 */
[----:B------:R-:W-:Y:S05]  /*4950*/  BRA.DIV UR24, `(.L_x_2648) ;  /* 0x0000004618907947 */ /* 0x000fea000b800000 */
[----:B------:R-:W0:Y:S04]  /*4960*/  SHFL.UP PT, R68, R68, 0x1, RZ ;  /* 0x0420000044447989 */ /* 0x000e2800000e00ff */
[----:B------:R-:W2:Y:S04]  /*4970*/  SHFL.UP PT, R157, R157, 0x1, RZ ;  /* 0x042000009d9d7989 */ /* 0x000ea800000e00ff */
[----:B-----5:R-:W3:Y:S04]  /*4980*/  SHFL.IDX PT, R78, R78, RZ, 0x1f ;  /* 0x00001fff4e4e7589 */ /* 0x020ee800000e0000 */
[----:B------:R-:W4:Y:S02]  /*4990*/  SHFL.IDX PT, R79, R79, RZ, 0x1f ;  /* 0x00001fff4f4f7589 */ /* 0x000f2400000e0000 */
.L_x_2715:
        /* <DEDUP_REMOVED lines=12> */
.L_x_2644:
        /* <DEDUP_REMOVED lines=124> */
.L_x_2732:
        /* <DEDUP_REMOVED lines=14> */
.L_x_2649:
        /* <DEDUP_REMOVED lines=8> */
[----:B------:R-:W-:Y:S01]  /*5380*/  MOV R85, UR8 ;  /* 0x0000000800557c02 */ /* 0x000fe20008000f00 */
[----:B------:R-:W-:Y:S01]  /*5390*/  FFMA.FTZ R122, R91, -R122, R138 ;  /* 0x8000007a5b7a7223 */ /* 0x000fe2000001008a */
[----:B------:R-:W-:Y:S01]  /*53a0*/  LEA R80, R80, R68, 0x3 ;  /* 0x0000004450507211 */ /* 0x000fe200078e18ff */
[----:B------:R-:W-:Y:S01]  /*53b0*/  BAR.SYNC.DEFER_BLOCKING 0x0 ;  /* 0x0000000000007b1d */ /* 0x000fe20000010000 */
[----:B------:R-:W-:Y:S01]  /*53c0*/  FFMA.FTZ R123, R69, -R123, R139 ;  /* 0x8000007b457b7223 */ /* 0x000fe2000001008b */
[----:B------:R-:W-:Y:S01]  /*53d0*/  FFMA.FTZ R124, R90, -R124, R140 ;  /* 0x8000007c5a7c7223 */ /* 0x000fe2000001008c */
[----:B------:R-:W-:Y:S01]  /*53e0*/  FFMA.FTZ R125, R71, -R125, R141 ;  /* 0x8000007d477d7223 */ /* 0x000fe2000001008d */
[----:B------:R-:W-:Y:S01]  /*53f0*/  FFMA.FTZ R126, R89, -R126, R142 ;  /* 0x8000007e597e7223 */ /* 0x000fe2000001008e */
[----:B------:R-:W-:Y:S01]  /*5400*/  FFMA.FTZ R127, R72, -R127, R144 ;  /* 0x8000007f487f7223 */ /* 0x000fe20000010090 */
[----:B------:R-:W-:-:S02]  /*5410*/  @!P2 LEA R86, R85, R68, 0x3 ;  /* 0x000000445556a211 */ /* 0x000fc400078e18ff */
[----:B------:R-:W0:Y:S01]  /*5420*/  S2UR UR24, SR_CTAID.X ;  /* 0x00000000001879c3 */ /* 0x000e220000002500 */
[----:B------:R-:W-:Y:S01]  /*5430*/  FFMA.FTZ R128, R88, -R128, R145 ;  /* 0x8000008058807223 */ /* 0x000fe20000010091 */
[----:B------:R-:W-:Y:S01]  /*5440*/  FFMA.FTZ R129, R73, -R129, R146 ;  /* 0x8000008149817223 */ /* 0x000fe20000010092 */
[----:B------:R-:W-:Y:S01]  /*5450*/  FFMA.FTZ R130, R77, -R130, R147 ;  /* 0x800000824d827223 */ /* 0x000fe20000010093 */
[----:B------:R-:W-:Y:S01]  /*5460*/  FFMA.FTZ R131, R74, -R131, R148 ;  /* 0x800000834a837223 */ /* 0x000fe20000010094 */
[----:B------:R-:W-:Y:S01]  /*5470*/  FFMA.FTZ R132, R76, -R132, R149 ;  /* 0x800000844c847223 */ /* 0x000fe20000010095 */
[----:B------:R-:W-:Y:S01]  /*5480*/  FFMA.FTZ R133, R118, -R133, R150 ;  /* 0x8000008576857223 */ /* 0x000fe20000010096 */
[----:B------:R-:W-:Y:S01]  /*5490*/  ULEA UR28, UR12, 0xfffff800, 0xb ;  /* 0xfffff8000c1c7891 */ /* 0x000fe2000f8e58ff */
[----:B------:R-:W-:Y:S01]  /*54a0*/  FFMA.FTZ R134, R75, -R134, R151 ;  /* 0x800000864b867223 */ /* 0x000fe20000010097 */
[----:B------:R-:W-:Y:S01]  /*54b0*/  BSSY.RECONVERGENT B0, `(.L_x_2651) ;  /* 0x00000a4000007945 */ /* 0x000fe20003800200 */
[----:B------:R-:W3:Y:S04]  /*54c0*/  LDS R80, [R80+0x36e4] ;  /* 0x0036e40050507984 */ /* 0x000ee80000000800 */
[----:B-1----:R1:W-:Y:S01]  /*54d0*/  @!P2 STS.64 [R86+0x45e0], R78 ;  /* 0x0045e04e5600a388 */ /* 0x0023e20000000a00 */
[----:B---3--:R-:W-:-:S04]  /*54e0*/  FFMA.FTZ R47, R80, R47, R94 ;  /* 0x0000002f502f7223 */ /* 0x008fc8000001005e */
[----:B------:R-:W-:-:S04]  /*54f0*/  FFMA.FTZ R93, R93, R47, R95 ;  /* 0x0000002f5d5d7223 */ /* 0x000fc8000001005f */
[-C--:B------:R-:W-:Y:S01]  /*5500*/  FFMA.FTZ R96, R97, R93.reuse, R96 ;  /* 0x0000005d61607223 */ /* 0x080fe20000010060 */
[----:B------:R-:W-:-:S03]  /*5510*/  FMUL.FTZ R118, R118, R93 ;  /* 0x0000005d76767220 */ /* 0x000fc60000410000 */
[----:B------:R-:W-:-:S04]  /*5520*/  FFMA.FTZ R98, R101, R96, R98 ;  /* 0x0000006065627223 */ /* 0x000fc80000010062 */
[----:B------:R-:W-:Y:S01]  /*5530*/  FFMA.FTZ R99, R104, R98, R99 ;  /* 0x0000006268637223 */ /* 0x000fe20000010063 */
[----:B------:R-:W-:-:S03]  /*5540*/  FMUL.FTZ R104, R96, R8 ;  /* 0x0000000860687220 */ /* 0x000fc60000410000 */
[----:B------:R-:W-:Y:S01]  /*5550*/  FFMA.FTZ R100, R108, R99, R100 ;  /* 0x000000636c647223 */ /* 0x000fe20000010064 */
[----:B------:R-:W-:Y:S01]  /*5560*/  FMUL.FTZ R94, R99, R10 ;  /* 0x0000000a635e7220 */ /* 0x000fe20000410000 */
[----:B------:R-:W-:Y:S02]  /*5570*/  FMUL.FTZ R108, R98, UR29 ;  /* 0x0000001d626c7c20 */ /* 0x000fe40008410000 */
[----:B------:R-:W-:Y:S01]  /*5580*/  FFMA.FTZ R102, R112, R100, R102 ;  /* 0x0000006470667223 */ /* 0x000fe20000010066 */
[----:B-1----:R-:W-:-:S03]  /*5590*/  FMUL.FTZ R86, R100, R38 ;  /* 0x0000002664567220 */ /* 0x002fc60000410000 */
[----:B------:R-:W-:-:S04]  /*55a0*/  FFMA.FTZ R103, R115, R102, R103 ;  /* 0x0000006673677223 */ /* 0x000fc80000010067 */
[----:B------:R-:W-:-:S04]  /*55b0*/  FFMA.FTZ R105, R116, R103, R105 ;  /* 0x0000006774697223 */ /* 0x000fc80000010069 */
[----:B------:R-:W-:-:S04]  /*55c0*/  FFMA.FTZ R106, R117, R105, R106 ;  /* 0x00000069756a7223 */ /* 0x000fc8000001006a */
[----:B------:R-:W-:Y:S01]  /*55d0*/  FFMA.FTZ R46, R46, R106, R107 ;  /* 0x0000006a2e2e7223 */ /* 0x000fe2000001006b */
[----:B------:R-:W-:Y:S01]  /*55e0*/  FMUL.FTZ R78, R106, R53 ;  /* 0x000000356a4e7220 */ /* 0x000fe20000410000 */
[----:B------:R-:W-:Y:S02]  /*55f0*/  FMUL.FTZ R107, R103, R52 ;  /* 0x00000034676b7220 */ /* 0x000fe40000410000 */
[----:B------:R-:W-:Y:S01]  /*5600*/  FFMA.FTZ R109, R45, R46, R109 ;  /* 0x0000002e2d6d7223 */ /* 0x000fe2000001006d */
[----:B------:R-:W-:-:S03]  /*5610*/  FMUL.FTZ R101, R61, R78 ;  /* 0x0000004e3d657220 */ /* 0x000fc60000410000 */
[----:B------:R-:W-:Y:S01]  /*5620*/  FFMA.FTZ R110, R44, R109, R110 ;  /* 0x0000006d2c6e7223 */ /* 0x000fe2000001006e */
[----:B------:R-:W-:-:S03]  /*5630*/  FMUL.FTZ R95, R109, R54 ;  /* 0x000000366d5f7220 */ /* 0x000fc60000410000 */
[----:B------:R-:W-:-:S04]  /*5640*/  FMUL.FTZ R87, R110, R33 ;  /* 0x000000216e577220 */ /* 0x000fc80000410000 */
[----:B------:R-:W-:Y:S01]  /*5650*/  FMUL.FTZ R79, R16, R87 ;  /* 0x00000057104f7220 */ /* 0x000fe20000410000 */
[----:B--2---:R-:W-:-:S04]  /*5660*/  FFMA.FTZ R135, R82, R135, RZ ;  /* 0x0000008752877223 */ /* 0x004fc800000100ff */
        /* <DEDUP_REMOVED lines=11> */
[----:B------:R-:W-:-:S03]  /*5720*/  FFMA.FTZ R80, R43, R110, R111 ;  /* 0x0000006e2b507223 */ /* 0x000fc6000001006f */
[----:B------:R-:W-:Y:S01]  /*5730*/  FFMA.FTZ R45, R48, R148, R45 ;  /* 0x00000094302d7223 */ /* 0x000fe2000001002d */
[----:B------:R-:W-:Y:S01]  /*5740*/  FFMA.FTZ R113, R70, R80, R113 ;  /* 0x0000005046717223 */ /* 0x000fe20000010071 */
[C---:B------:R-:W-:Y:S01]  /*5750*/  SHF.L.U32 R70, R67.reuse, 0x4, RZ ;  /* 0x0000000443467819 */ /* 0x040fe200000006ff */
[----:B------:R-:W-:Y:S01]  /*5760*/  FMUL.FTZ R84, R80, R55 ;  /* 0x0000003750547220 */ /* 0x000fe20000410000 */
[----:B------:R-:W-:Y:S01]  /*5770*/  FFMA.FTZ R44, R2, R149, R45 ;  /* 0x00000095022c7223 */ /* 0x000fe2000001002d */
[----:B------:R-:W-:Y:S01]  /*5780*/  FFMA.FTZ R83, R42, R113, R114 ;  /* 0x000000712a537223 */ /* 0x000fe20000010072 */
[----:B------:R-:W-:Y:S01]  /*5790*/  LEA.HI R45, R67, R70, RZ, 0x1f ;  /* 0x00000046432d7211 */ /* 0x000fe200078ff8ff */
[----:B------:R-:W-:Y:S01]  /*57a0*/  FMUL.FTZ R85, R63, R84 ;  /* 0x000000543f557220 */ /* 0x000fe20000410000 */
[----:B------:R-:W-:Y:S01]  /*57b0*/  FFMA.FTZ R43, R39, R150, R44 ;  /* 0x00000096272b7223 */ /* 0x000fe2000001002c */
[----:B------:R-:W-:Y:S01]  /*57c0*/  FMUL.FTZ R42, R83, R56 ;  /* 0x00000038532a7220 */ /* 0x000fe20000410000 */
[----:B------:R-:W-:-:S02]  /*57d0*/  LEA R97, R45, R68, 0x2 ;  /* 0x000000442d617211 */ /* 0x000fc400078e10ff */
[----:B------:R-:W-:Y:S01]  /*57e0*/  LEA.HI R45, R70, R70, RZ, 0x1b ;  /* 0x00000046462d7211 */ /* 0x000fe200078fd8ff */
[----:B------:R-:W-:Y:S01]  /*57f0*/  FFMA.FTZ R70, R0, R151, R43 ;  /* 0x0000009700467223 */ /* 0x000fe2000001002b */
[-C--:B------:R-:W-:Y:S01]  /*5800*/  FFMA.FTZ R43, R121, R42.reuse, RZ ;  /* 0x0000002a792b7223 */ /* 0x080fe200000100ff */
[----:B------:R-:W-:Y:S01]  /*5810*/  FMUL.FTZ R44, R64, R42 ;  /* 0x0000002a402c7220 */ /* 0x000fe20000410000 */
[----:B------:R-:W-:Y:S01]  /*5820*/  LEA R82, R45, R68, 0x2 ;  /* 0x000000442d527211 */ /* 0x000fe200078e10ff */
[----:B------:R-:W-:-:S03]  /*5830*/  FMUL.FTZ R45, R113, R51 ;  /* 0x00000033712d7220 */ /* 0x000fc60000410000 */
[----:B------:R1:W-:Y:S01]  /*5840*/  STS [R97+0x1090], R44 ;  /* 0x0010902c61007388 */ /* 0x0003e20000000800 */
[-C--:B------:R-:W-:Y:S01]  /*5850*/  FFMA.FTZ R42, R120, R45.reuse, R43 ;  /* 0x0000002d782a7223 */ /* 0x080fe2000001002b */
[----:B------:R-:W-:Y:S02]  /*5860*/  FMUL.FTZ R45, R18, R45 ;  /* 0x0000002d122d7220 */ /* 0x000fe40000410000 */
[----:B------:R2:W-:Y:S01]  /*5870*/  STS [R82+0x1098], R85 ;  /* 0x0010985552007388 */ /* 0x0005e20000000800 */
[----:B------:R-:W-:Y:S01]  /*5880*/  FFMA.FTZ R43, R119, R84, R42 ;  /* 0x00000054772b7223 */ /* 0x000fe2000001002a */
[----:B------:R-:W-:Y:S02]  /*5890*/  FMUL.FTZ R84, R105, R14 ;  /* 0x0000000e69547220 */ /* 0x000fe40000410000 */
[----:B------:R3:W-:Y:S01]  /*58a0*/  STS [R82+0x1094], R45 ;  /* 0x0010942d52007388 */ /* 0x0007e20000000800 */
[----:B------:R-:W-:Y:S01]  /*58b0*/  FFMA.FTZ R42, R122, R87, R43 ;  /* 0x000000577a2a7223 */ /* 0x000fe2000001002b */
[-C--:B-1----:R-:W-:Y:S01]  /*58c0*/  FMUL.FTZ R97, R62, R95.reuse ;  /* 0x0000005f3e617220 */ /* 0x082fe20000410000 */
[----:B------:R-:W-:Y:S01]  /*58d0*/  FMUL.FTZ R44, R46, R22 ;  /* 0x000000162e2c7220 */ /* 0x000fe20000410000 */
[----:B------:R1:W-:Y:S01]  /*58e0*/  STS [R82+0x109c], R79 ;  /* 0x00109c4f52007388 */ /* 0x0003e20000000800 */
[----:B------:R-:W-:Y:S01]  /*58f0*/  FFMA.FTZ R95, R123, R95, R42 ;  /* 0x0000005f7b5f7223 */ /* 0x000fe2000001002a */
[----:B--2---:R-:W-:Y:S01]  /*5900*/  FMUL.FTZ R85, R13, R84 ;  /* 0x000000540d557220 */ /* 0x004fe20000410000 */
[-C--:B------:R-:W-:Y:S01]  /*5910*/  FMUL.FTZ R87, R15, R44.reuse ;  /* 0x0000002c0f577220 */ /* 0x080fe20000410000 */
[----:B------:R-:W0:Y:S01]  /*5920*/  LDC.64 R42, c[0x0][0x4b8] ;  /* 0x00012e00ff2a7b82 */ /* 0x000e220000000a00 */
[----:B------:R-:W-:Y:S01]  /*5930*/  FFMA.FTZ R44, R124, R44, R95 ;  /* 0x0000002c7c2c7223 */ /* 0x000fe2000001005f */
[----:B------:R-:W-:Y:S01]  /*5940*/  FMUL.FTZ R95, R9, R94 ;  /* 0x0000005e095f7220 */ /* 0x000fe20000410000 */
[----:B------:R2:W-:Y:S02]  /*5950*/  STS [R82+0x10ac], R85 ;  /* 0x0010ac5552007388 */ /* 0x0005e40000000800 */
[----:B---3--:R-:W-:Y:S01]  /*5960*/  FFMA.FTZ R45, R125, R78, R44 ;  /* 0x0000004e7d2d7223 */ /* 0x008fe2000001002c */
[----:B-1----:R-:W-:Y:S01]  /*5970*/  FMUL.FTZ R79, R60, R107 ;  /* 0x0000006b3c4f7220 */ /* 0x002fe20000410000 */
[----:B------:R-:W-:Y:S01]  /*5980*/  FMUL.FTZ R44, R102, R12 ;  /* 0x0000000c662c7220 */ /* 0x000fe20000410000 */
[----:B------:R1:W-:Y:S01]  /*5990*/  STS [R82+0x10a4], R87 ;  /* 0x0010a45752007388 */ /* 0x0003e20000000800 */
[----:B------:R-:W-:Y:S01]  /*59a0*/  FFMA.FTZ R84, R126, R84, R45 ;  /* 0x000000547e547223 */ /* 0x000fe2000001002d */
[----:B------:R-:W-:Y:S01]  /*59b0*/  FMUL.FTZ R78, R98, R27 ;  /* 0x0000001b624e7220 */ /* 0x000fe20000410000 */
[-C--:B------:R-:W-:Y:S01]  /*59c0*/  FMUL.FTZ R45, R11, R44.reuse ;  /* 0x0000002c0b2d7220 */ /* 0x080fe20000410000 */
[----:B------:R3:W-:Y:S01]  /*59d0*/  STS [R82+0x10b0], R79 ;  /* 0x0010b04f52007388 */ /* 0x0007e20000000800 */
[----:B------:R-:W-:Y:S01]  /*59e0*/  FFMA.FTZ R107, R127, R107, R84 ;  /* 0x0000006b7f6b7223 */ /* 0x000fe20000010054 */
[----:B------:R-:W-:Y:S01]  /*59f0*/  FMUL.FTZ R84, R93, R17 ;  /* 0x000000115d547220 */ /* 0x000fe20000410000 */
[----:B--2---:R-:W-:Y:S01]  /*5a00*/  FMUL.FTZ R85, R47, R5 ;  /* 0x000000052f557220 */ /* 0x004fe20000410000 */
[----:B------:R2:W-:Y:S01]  /*5a10*/  STS [R82+0x10b4], R45 ;  /* 0x0010b42d52007388 */ /* 0x0005e20000000800 */
[----:B------:R-:W-:Y:S01]  /*5a20*/  FFMA.FTZ R44, R128, R44, R107 ;  /* 0x0000002c802c7223 */ /* 0x000fe2000001006b */
[----:B-1----:R-:W-:Y:S01]  /*5a30*/  FMUL.FTZ R87, R59, R86 ;  /* 0x000000563b577220 */ /* 0x002fe20000410000 */
[----:B------:R-:W-:Y:S01]  /*5a40*/  FMUL.FTZ R107, R57, R84 ;  /* 0x00000054396b7220 */ /* 0x000fe20000410000 */
[----:B------:R1:W-:Y:S01]  /*5a50*/  STS [R82+0x10a0], R97 ;  /* 0x0010a06152007388 */ /* 0x0003e20000000800 */
[----:B---3--:R-:W-:Y:S01]  /*5a60*/  FFMA.FTZ R79, R129, R86, R44 ;  /* 0x00000056814f7223 */ /* 0x008fe2000001002c */
[----:B------:R-:W-:-:S02]  /*5a70*/  MOV R44, R67 ;  /* 0x00000043002c7202 */ /* 0x000fc40000000f00 */
[----:B------:R3:W-:Y:S01]  /*5a80*/  STS [R82+0x10a8], R101 ;  /* 0x0010a86552007388 */ /* 0x0007e20000000800 */
[----:B------:R-:W-:Y:S01]  /*5a90*/  FMUL.FTZ R86, R106, UR29 ;  /* 0x0000001d6a567c20 */ /* 0x000fe20008410000 */
[----:B--2---:R-:W-:Y:S01]  /*5aa0*/  MOV R45, RZ ;  /* 0x000000ff002d7202 */ /* 0x004fe20000000f00 */
[----:B------:R-:W-:Y:S01]  /*5ab0*/  FFMA.FTZ R94, R130, R94, R79 ;  /* 0x0000005e825e7223 */ /* 0x000fe2000001004f */
[----:B------:R2:W-:Y:S01]  /*5ac0*/  STS [R82+0x10b8], R87 ;  /* 0x0010b85752007388 */ /* 0x0005e20000000800 */
[----:B------:R-:W-:Y:S01]  /*5ad0*/  MOV R79, UR40 ;  /* 0x00000028004f7c02 */ /* 0x000fe20008000f00 */
[----:B-1----:R-:W-:Y:S01]  /*5ae0*/  FMUL.FTZ R97, R58, R78 ;  /* 0x0000004e3a617220 */ /* 0x002fe20000410000 */
[----:B0-----:R-:W-:Y:S01]  /*5af0*/  IMAD.WIDE.U32 R44, R42, UR24, R44 ;  /* 0x000000182a2c7c25 */ /* 0x001fe2000f8e002c */
[----:B------:R0:W-:Y:S03]  /*5b00*/  STS [R82+0x10bc], R95 ;  /* 0x0010bc5f52007388 */ /* 0x0001e60000000800 */
[----:B---3--:R-:W-:Y:S01]  /*5b10*/  FMUL.FTZ R101, R7, R104 ;  /* 0x0000006807657220 */ /* 0x008fe20000410000 */
[----:B------:R-:W-:-:S02]  /*5b20*/  IMAD R45, R43, UR24, R45 ;  /* 0x000000182b2d7c24 */ /* 0x000fc4000f8e022d */
[----:B------:R-:W-:Y:S01]  /*5b30*/  FFMA.FTZ R43, R131, R78, R94 ;  /* 0x0000004e832b7223 */ /* 0x000fe2000001005e */
[----:B------:R-:W-:Y:S01]  /*5b40*/  USHF.R.S32.HI UR24, URZ, 0x1f, UR9 ;  /* 0x0000001fff187899 */ /* 0x000fe20008011409 */
[----:B--2---:R-:W-:Y:S01]  /*5b50*/  FMUL.FTZ R87, R6, R85 ;  /* 0x0000005506577220 */ /* 0x004fe20000410000 */
[----:B------:R-:W-:Y:S01]  /*5b60*/  FMUL.FTZ R78, R93, UR29 ;  /* 0x0000001d5d4e7c20 */ /* 0x000fe20008410000 */
[----:B------:R-:W-:Y:S01]  /*5b70*/  FFMA.FTZ R104, R132, R104, R43 ;  /* 0x0000006884687223 */ /* 0x000fe2000001002b */
[----:B------:R-:W-:Y:S01]  /*5b80*/  STS [R82+0x10c0], R97 ;  /* 0x0010c06152007388 */ /* 0x000fe20000000800 */
[----:B------:R-:W-:Y:S01]  /*5b90*/  UIMAD UR24, UR24, UR40, URZ ;  /* 0x00000028181872a4 */ /* 0x000fe2000f8e02ff */
[----:B------:R-:W-:-:S04]  /*5ba0*/  IMAD.WIDE.U32 R44, R79, UR9, R44 ;  /* 0x000000094f2c7c25 */ /* 0x000fc8000f8e002c */
[C---:B------:R-:W-:Y:S01]  /*5bb0*/  FMUL.FTZ R78, R133.reuse, R78 ;  /* 0x0000004e854e7220 */ /* 0x040fe20000410000 */
[----:B------:R1:W-:Y:S01]  /*5bc0*/  STS [R82+0x10c4], R101 ;  /* 0x0010c46552007388 */ /* 0x0003e20000000800 */
[----:B------:R-:W-:Y:S01]  /*5bd0*/  FFMA.FTZ R133, R133, R84, R104 ;  /* 0x0000005485857223 */ /* 0x000fe20000010068 */
[----:B------:R-:W-:Y:S01]  /*5be0*/  LOP3.LUT R104, R67, UR28, RZ, 0xfc, !PT ;  /* 0x0000001c43687c12 */ /* 0x000fe2000f8efcff */
[----:B------:R-:W-:Y:S01]  /*5bf0*/  UIMAD UR24, UR9, UR41, UR24 ;  /* 0x00000029091872a4 */ /* 0x000fe2000f8e0218 */
[----:B------:R2:W-:Y:S01]  /*5c00*/  STS [R82+0x10c8], R107 ;  /* 0x0010c86b52007388 */ /* 0x0005e20000000800 */
[----:B------:R-:W-:Y:S01]  /*5c10*/  IADD3 R42, P3, PT, R44, UR28, RZ ;  /* 0x0000001c2c2a7c10 */ /* 0x000fe2000ff7e0ff */
[----:B------:R-:W-:Y:S01]  /*5c20*/  FMUL.FTZ R79, R75, R47 ;  /* 0x0000002f4b4f7220 */ /* 0x000fe20000410000 */
[----:B------:R-:W-:Y:S01]  /*5c30*/  IADD3 R104, PT, PT, -R104, UR48, RZ ;  /* 0x0000003068687c10 */ /* 0x000fe2000fffe1ff */
[----:B------:R3:W-:Y:S01]  /*5c40*/  STS [R82+0x10cc], R87 ;  /* 0x0010cc5752007388 */ /* 0x0007e20000000800 */
[----:B------:R-:W-:Y:S01]  /*5c50*/  IADD3.X R43, PT, PT, R45, UR24, RZ, P3, !PT ;  /* 0x000000182d2b7c10 */ /* 0x000fe20009ffe4ff */
[----:B0-----:R-:W-:Y:S01]  /*5c60*/  FMUL.FTZ R95, R47, UR29 ;  /* 0x0000001d2f5f7c20 */ /* 0x001fe20008410000 */
[----:B------:R-:W-:Y:S01]  /*5c70*/  IADD3 R44, PT, PT, R67, 0x80, RZ ;  /* 0x00000080432c7810 */ /* 0x000fe20007ffe0ff */
[----:B------:R-:W-:Y:S01]  /*5c80*/  FFMA.FTZ R75, R134, R85, R133 ;  /* 0x00000055864b7223 */ /* 0x000fe20000010085 */
[----:B------:R-:W-:Y:S01]  /*5c90*/  MOV R45, UR42 ;  /* 0x0000002a002d7c02 */ /* 0x000fe20008000f00 */
[----:B-1----:R-:W-:Y:S01]  /*5ca0*/  FMUL.FTZ R101, R76, R96 ;  /* 0x000000604c657220 */ /* 0x002fe20000410000 */
[----:B------:R-:W-:Y:S01]  /*5cb0*/  ISETP.GE.AND P6, PT, R104, 0x1, PT ;  /* 0x000000016800780c */ /* 0x000fe20003fc6270 */
[----:B--2---:R-:W-:Y:S01]  /*5cc0*/  FMUL.FTZ R107, R96, UR29 ;  /* 0x0000001d606b7c20 */ /* 0x004fe20008410000 */
[----:B------:R-:W-:Y:S01]  /*5cd0*/  LEA.HI R47, R44, R67, RZ, 0x1b ;  /* 0x000000432c2f7211 */ /* 0x000fe200078fd8ff */
[----:B------:R-:W-:Y:S01]  /*5ce0*/  IMAD.WIDE.U32 R44, R45, UR8, R42 ;  /* 0x000000082d2c7c25 */ /* 0x000fe2000f8e002a */
[----:B------:R-:W-:-:S03]  /*5cf0*/  MOV R85, UR43 ;  /* 0x0000002b00557c02 */ /* 0x000fc60008000f00 */
[----:B------:R-:W-:Y:S01]  /*5d00*/  FMUL.FTZ R95, R134, R95 ;  /* 0x0000005f865f7220 */ /* 0x000fe20000410000 */
[----:B---3--:R-:W-:Y:S01]  /*5d10*/  IADD3 R82, PT, PT, R67, 0x100, RZ ;  /* 0x0000010043527810 */ /* 0x008fe20007ffe0ff */
        /* <DEDUP_REMOVED lines=18> */
[----:B------:R-:W-:Y:S01]  /*5e40*/  ISETP.GE.AND P4, PT, R104, 0x101, PT ;  /* 0x000001016800780c */ /* 0x000fe20003f86270 */
        /* <DEDUP_REMOVED lines=10> */
.L_x_2652:
[----:B------:R-:W-:Y:S05]  /*5ef0*/  BSYNC.RECONVERGENT B0 ;  /* 0x0000000000007941 */ /* 0x000fea0003800200 */
.L_x_2651:
[----:B------:R-:W-:Y:S04]  /*5f00*/  BSSY.RECONVERGENT B0, `(.L_x_2653) ;  /* 0x0000003000007945 */ /* 0x000fe80003800200 */
[----:B------:R-:W-:Y:S05]  /*5f10*/  @!P3 BRA `(.L_x_2654) ;  /* 0x000000000004b947 */ /* 0x000fea0003800000 */
[----:B-1----:R2:W-:Y:S02]  /*5f20*/  REDG.E.ADD.F32.FTZ.RN.STRONG.GPU desc[UR26][R42.64+0x200], R111 ;  /* 0x0002006f2a0079a6 */ /* 0x0025e4000c12f31a */
.L_x_2654:
[----:B------:R-:W-:Y:S05]  /*5f30*/  BSYNC.RECONVERGENT B0 ;  /* 0x0000000000007941 */ /* 0x000fea0003800200 */
.L_x_2653:
[----:B-12---:R1:W2:Y:S01]  /*5f40*/  LDS R111, [R112+0x1490] ;  /* 0x00149000706f7984 */ /* 0x0062a20000000800 */
[----:B------:R-:W-:Y:S01]  /*5f50*/  BSSY.RECONVERGENT B0, `(.L_x_2655) ;  /* 0x0000004000007945 */ /* 0x000fe20003800200 */
[----:B------:R-:W-:-:S03]  /*5f60*/  LEA R115, R115, R68, 0x2 ;  /* 0x0000004473737211 */ /* 0x000fc600078e10ff */
[----:B------:R-:W-:Y:S05]  /*5f70*/  @!P4 BRA `(.L_x_2656) ;  /* 0x000000000004c947 */ /* 0x000fea0003800000 */
[----:B--2---:R3:W-:Y:S02]  /*5f80*/  REDG.E.ADD.F32.FTZ.RN.STRONG.GPU desc[UR26][R42.64+0x400], R111 ;  /* 0x0004006f2a0079a6 */ /* 0x0047e4000c12f31a */
.L_x_2656:
[----:B------:R-:W-:Y:S05]  /*5f90*/  BSYNC.RECONVERGENT B0 ;  /* 0x0000000000007941 */ /* 0x000fea0003800200 */
.L_x_2655:
[----:B--23--:R2:W3:Y:S01]  /*5fa0*/  LDS R111, [R115+0x1690] ;  /* 0x00169000736f7984 */ /* 0x00c4e20000000800 */
[----:B------:R-:W-:Y:S01]  /*5fb0*/  BSSY.RECONVERGENT B0, `(.L_x_2657) ;  /* 0x0000005000007945 */ /* 0x000fe20003800200 */
[C---:B------:R-:W-:Y:S02]  /*5fc0*/  IADD3 R76, PT, PT, R67.reuse, 0x200, RZ ;  /* 0x00000200434c7810 */ /* 0x040fe40007ffe0ff */
[----:B-1----:R-:W-:Y:S01]  /*5fd0*/  IADD3 R112, PT, PT, R67, 0x280, RZ ;  /* 0x0000028043707810 */ /* 0x002fe20007ffe0ff */
[----:B------:R-:W-:Y:S06]  /*5fe0*/  @!P5 BRA `(.L_x_2658) ;  /* 0x000000000004d947 */ /* 0x000fec0003800000 */
[----:B---3--:R1:W-:Y:S02]  /*5ff0*/  REDG.E.ADD.F32.FTZ.RN.STRONG.GPU desc[UR26][R42.64+0x600], R111 ;  /* 0x0006006f2a0079a6 */ /* 0x0083e4000c12f31a */
.L_x_2658:
[----:B------:R-:W-:Y:S05]  /*6000*/  BSYNC.RECONVERGENT B0 ;  /* 0x0000000000007941 */ /* 0x000fea0003800200 */
.L_x_2657:
        /* <DEDUP_REMOVED lines=15> */
.L_x_2660:
[----:B------:R-:W-:Y:S05]  /*6100*/  BSYNC.RECONVERGENT B0 ;  /* 0x0000000000007941 */ /* 0x000fea0003800200 */
.L_x_2659:
[----:B01----:R0:W1:Y:S01]  /*6110*/  LDS R111, [R114+0x1a90] ;  /* 0x001a9000726f7984 */ /* 0x0030620000000800 */
[----:B------:R-:W-:Y:S01]  /*6120*/  BSSY.RECONVERGENT B0, `(.L_x_2661) ;  /* 0x0000005000007945 */ /* 0x000fe20003800200 */
[----:B------:R-:W-:Y:S02]  /*6130*/  LEA.HI R115, R112, R67, RZ, 0x1b ;  /* 0x0000004370737211 */ /* 0x000fe400078fd8ff */
[----:B------:R-:W-:Y:S01]  /*6140*/  LEA R117, R117, R68, 0x2 ;  /* 0x0000004475757211 */ /* 0x000fe200078e10ff */
[----:B------:R-:W-:Y:S06]  /*6150*/  @!P3 BRA `(.L_x_2662) ;  /* 0x000000000004b947 */ /* 0x000fec0003800000 */
[----:B-1----:R2:W-:Y:S02]  /*6160*/  REDG.E.ADD.F32.FTZ.RN.STRONG.GPU desc[UR26][R42.64+0xa00], R111 ;  /* 0x000a006f2a0079a6 */ /* 0x0025e4000c12f31a */
.L_x_2662:
[----:B------:R-:W-:Y:S05]  /*6170*/  BSYNC.RECONVERGENT B0 ;  /* 0x0000000000007941 */ /* 0x000fea0003800200 */
.L_x_2661:
[----:B-12---:R1:W2:Y:S01]  /*6180*/  LDS R111, [R117+0x1c90] ;  /* 0x001c9000756f7984 */ /* 0x0062a20000000800 */
[----:B------:R-:W-:Y:S01]  /*6190*/  BSSY.RECONVERGENT B0, `(.L_x_2663) ;  /* 0x0000004000007945 */ /* 0x000fe20003800200 */
[----:B------:R-:W-:-:S03]  /*61a0*/  LEA R115, R115, R68, 0x2 ;  /* 0x0000004473737211 */ /* 0x000fc600078e10ff */
[----:B------:R-:W-:Y:S05]  /*61b0*/  @!P4 BRA `(.L_x_2664) ;  /* 0x000000000004c947 */ /* 0x000fea0003800000 */
[----:B--2---:R3:W-:Y:S02]  /*61c0*/  REDG.E.ADD.F32.FTZ.RN.STRONG.GPU desc[UR26][R42.64+0xc00], R111 ;  /* 0x000c006f2a0079a6 */ /* 0x0047e4000c12f31a */
.L_x_2664:
[----:B------:R-:W-:Y:S05]  /*61d0*/  BSYNC.RECONVERGENT B0 ;  /* 0x0000000000007941 */ /* 0x000fea0003800200 */
.L_x_2663:
[----:B--23--:R2:W3:Y:S01]  /*61e0*/  LDS R111, [R115+0x1e90] ;  /* 0x001e9000736f7984 */ /* 0x00c4e20000000800 */
[----:B------:R-:W-:Y:S01]  /*61f0*/  BSSY.RECONVERGENT B0, `(.L_x_2665) ;  /* 0x0000005000007945 */ /* 0x000fe20003800200 */
[C---:B------:R-:W-:Y:S02]  /*6200*/  LOP3.LUT R112, R67.reuse, 0x400, RZ, 0xfc, !PT ;  /* 0x0000040043707812 */ /* 0x040fe400078efcff */
[----:B0-----:R-:W-:Y:S01]  /*6210*/  IADD3 R114, PT, PT, R67, 0x480, RZ ;  /* 0x0000048043727810 */ /* 0x001fe20007ffe0ff */
[----:B------:R-:W-:Y:S06]  /*6220*/  @!P5 BRA `(.L_x_2666) ;  /* 0x000000000004d947 */ /* 0x000fec0003800000 */
[----:B---3--:R0:W-:Y:S02]  /*6230*/  REDG.E.ADD.F32.FTZ.RN.STRONG.GPU desc[UR26][R42.64+0xe00], R111 ;  /* 0x000e006f2a0079a6 */ /* 0x0081e4000c12f31a */
.L_x_2666:
[----:B------:R-:W-:Y:S05]  /*6240*/  BSYNC.RECONVERGENT B0 ;  /* 0x0000000000007941 */ /* 0x000fea0003800200 */
.L_x_2665:
        /* <DEDUP_REMOVED lines=15> */
.L_x_2668:
[----:B------:R-:W-:Y:S05]  /*6340*/  BSYNC.RECONVERGENT B0 ;  /* 0x0000000000007941 */ /* 0x000fea0003800200 */
.L_x_2667:
[----:B01----:R0:W1:Y:S01]  /*6350*/  LDS R111, [R114+0x2290] ;  /* 0x00229000726f7984 */ /* 0x0030620000000800 */
[----:B------:R-:W-:Y:S01]  /*6360*/  BSSY.RECONVERGENT B0, `(.L_x_2669) ;  /* 0x0000005000007945 */ /* 0x000fe20003800200 */
[----:B------:R-:W-:Y:S02]  /*6370*/  LEA.HI R115, R112, R67, RZ, 0x1b ;  /* 0x0000004370737211 */ /* 0x000fe400078fd8ff */
[----:B------:R-:W-:Y:S01]  /*6380*/  LEA R117, R117, R68, 0x2 ;  /* 0x0000004475757211 */ /* 0x000fe200078e10ff */
[----:B------:R-:W-:Y:S06]  /*6390*/  @!P3 BRA `(.L_x_2670) ;  /* 0x000000000004b947 */ /* 0x000fec0003800000 */
[----:B-1----:R2:W-:Y:S02]  /*63a0*/  REDG.E.ADD.F32.FTZ.RN.STRONG.GPU desc[UR26][R42.64+0x1200], R111 ;  /* 0x0012006f2a0079a6 */ /* 0x0025e4000c12f31a */
.L_x_2670:
[----:B------:R-:W-:Y:S05]  /*63b0*/  BSYNC.RECONVERGENT B0 ;  /* 0x0000000000007941 */ /* 0x000fea0003800200 */
.L_x_2669:
[----:B-12---:R1:W2:Y:S01]  /*63c0*/  LDS R111, [R117+0x2490] ;  /* 0x00249000756f7984 */ /* 0x0062a20000000800 */
[----:B------:R-:W-:Y:S01]  /*63d0*/  BSSY.RECONVERGENT B0, `(.L_x_2671) ;  /* 0x0000004000007945 */ /* 0x000fe20003800200 */
[----:B------:R-:W-:-:S03]  /*63e0*/  LEA R115, R115, R68, 0x2 ;  /* 0x0000004473737211 */ /* 0x000fc600078e10ff */
[----:B------:R-:W-:Y:S05]  /*63f0*/  @!P4 BRA `(.L_x_2672) ;  /* 0x000000000004c947 */ /* 0x000fea0003800000 */
[----:B--2---:R3:W-:Y:S02]  /*6400*/  REDG.E.ADD.F32.FTZ.RN.STRONG.GPU desc[UR26][R42.64+0x1400], R111 ;  /* 0x0014006f2a0079a6 */ /* 0x0047e4000c12f31a */
.L_x_2672:
[----:B------:R-:W-:Y:S05]  /*6410*/  BSYNC.RECONVERGENT B0 ;  /* 0x0000000000007941 */ /* 0x000fea0003800200 */
.L_x_2671:
[----:B--23--:R2:W3:Y:S01]  /*6420*/  LDS R111, [R115+0x2690] ;  /* 0x00269000736f7984 */ /* 0x00c4e20000000800 */
[----:B------:R-:W-:Y:S01]  /*6430*/  BSSY.RECONVERGENT B0, `(.L_x_2673) ;  /* 0x0000005000007945 */ /* 0x000fe20003800200 */
[C---:B------:R-:W-:Y:S02]  /*6440*/  IADD3 R112, PT, PT, R67.reuse, 0x600, RZ ;  /* 0x0000060043707810 */ /* 0x040fe40007ffe0ff */
[----:B0-----:R-:W-:Y:S01]  /*6450*/  IADD3 R114, PT, PT, R67, 0x680, RZ ;  /* 0x0000068043727810 */ /* 0x001fe20007ffe0ff */
[----:B------:R-:W-:Y:S06]  /*6460*/  @!P5 BRA `(.L_x_2674) ;  /* 0x000000000004d947 */ /* 0x000fec0003800000 */
[----:B---3--:R0:W-:Y:S02]  /*6470*/  REDG.E.ADD.F32.FTZ.RN.STRONG.GPU desc[UR26][R42.64+0x1600], R111 ;  /* 0x0016006f2a0079a6 */ /* 0x0081e4000c12f31a */
.L_x_2674:
[----:B------:R-:W-:Y:S05]  /*6480*/  BSYNC.RECONVERGENT B0 ;  /* 0x0000000000007941 */ /* 0x000fea0003800200 */
.L_x_2673:
        /* <DEDUP_REMOVED lines=15> */
.L_x_2676:
[----:B------:R-:W-:Y:S05]  /*6580*/  BSYNC.RECONVERGENT B0 ;  /* 0x0000000000007941 */ /* 0x000fea0003800200 */
.L_x_2675:
[----:B01----:R0:W1:Y:S01]  /*6590*/  LDS R111, [R114+0x2a90] ;  /* 0x002a9000726f7984 */ /* 0x0030620000000800 */
[----:B------:R-:W-:Y:S01]  /*65a0*/  BSSY.RECONVERGENT B0, `(.L_x_2677) ;  /* 0x0000005000007945 */ /* 0x000fe20003800200 */
[----:B------:R-:W-:Y:S02]  /*65b0*/  LEA.HI R115, R112, R67, RZ, 0x1b ;  /* 0x0000004370737211 */ /* 0x000fe400078fd8ff */
[----:B------:R-:W-:Y:S01]  /*65c0*/  LEA R117, R117, R68, 0x2 ;  /* 0x0000004475757211 */ /* 0x000fe200078e10ff */
[----:B------:R-:W-:Y:S06]  /*65d0*/  @!P3 BRA `(.L_x_2678) ;  /* 0x000000000004b947 */ /* 0x000fec0003800000 */
[----:B-1----:R2:W-:Y:S02]  /*65e0*/  REDG.E.ADD.F32.FTZ.RN.STRONG.GPU desc[UR26][R42.64+0x1a00], R111 ;  /* 0x001a006f2a0079a6 */ /* 0x0025e4000c12f31a */
.L_x_2678:
[----:B------:R-:W-:Y:S05]  /*65f0*/  BSYNC.RECONVERGENT B0 ;  /* 0x0000000000007941 */ /* 0x000fea0003800200 */
.L_x_2677:
[----:B-12---:R1:W2:Y:S01]  /*6600*/  LDS R111, [R117+0x2c90] ;  /* 0x002c9000756f7984 */ /* 0x0062a20000000800 */
[----:B------:R-:W-:Y:S01]  /*6610*/  BSSY.RECONVERGENT B0, `(.L_x_2679) ;  /* 0x0000004000007945 */ /* 0x000fe20003800200 */
[----:B------:R-:W-:-:S03]  /*6620*/  LEA R115, R115, R68, 0x2 ;  /* 0x0000004473737211 */ /* 0x000fc600078e10ff */
[----:B------:R-:W-:Y:S05]  /*6630*/  @!P4 BRA `(.L_x_2680) ;  /* 0x000000000004c947 */ /* 0x000fea0003800000 */
[----:B--2---:R3:W-:Y:S02]  /*6640*/  REDG.E.ADD.F32.FTZ.RN.STRONG.GPU desc[UR26][R42.64+0x1c00], R111 ;  /* 0x001c006f2a0079a6 */ /* 0x0047e4000c12f31a */
.L_x_2680:
[----:B------:R-:W-:Y:S05]  /*6650*/  BSYNC.RECONVERGENT B0 ;  /* 0x0000000000007941 */ /* 0x000fea0003800200 */
.L_x_2679:
[----:B--23--:R2:W3:Y:S01]  /*6660*/  LDS R111, [R115+0x2e90] ;  /* 0x002e9000736f7984 */ /* 0x00c4e20000000800 */
[----:B------:R-:W-:Y:S04]  /*6670*/  BSSY.RECONVERGENT B0, `(.L_x_2681) ;  /* 0x0000003000007945 */ /* 0x000fe80003800200 */
[----:B------:R-:W-:Y:S05]  /*6680*/  @!P5 BRA `(.L_x_2682) ;  /* 0x000000000004d947 */ /* 0x000fea0003800000 */
[----:B---3--:R4:W-:Y:S02]  /*6690*/  REDG.E.ADD.F32.FTZ.RN.STRONG.GPU desc[UR26][R42.64+0x1e00], R111 ;  /* 0x001e006f2a0079a6 */ /* 0x0089e4000c12f31a */
.L_x_2682:
[----:B------:R-:W-:Y:S05]  /*66a0*/  BSYNC.RECONVERGENT B0 ;  /* 0x0000000000007941 */ /* 0x000fea0003800200 */
.L_x_2681:
[----:B0-----:R-:W5:Y:S04]  /*66b0*/  LDL.LU R114, [R1+0x4] ;  /* 0x0000040001727983 */ /* 0x001f680000300800 */
[----:B------:R-:W5:Y:S04]  /*66c0*/  LDL.LU R133, [R1+0x8] ;  /* 0x0000080001857983 */ /* 0x000f680000300800 */
[----:B-1----:R-:W5:Y:S04]  /*66d0*/  LDL.LU R117, [R1+0xc] ;  /* 0x00000c0001757983 */ /* 0x002f680000300800 */
[----:B------:R-:W5:Y:S01]  /*66e0*/  LDL.LU R116, [R1+0x10] ;  /* 0x0000100001747983 */ /* 0x000f620000300800 */
[----:B------:R-:W0:Y:S03]  /*66f0*/  S2R R112, SR_LANEID ;  /* 0x0000000000707919 */ /* 0x000e260000000000 */
[----:B----4-:R-:W1:Y:S04]  /*6700*/  SHFL.DOWN PT, R43, R70, 0x1, 0x1f ;  /* 0x08201f00462b7f89 */ /* 0x010e6800000e0000 */
[----:B------:R-:W4:Y:S01]  /*6710*/  SHFL.DOWN PT, R42, R75, 0x1, 0x1f ;  /* 0x08201f004b2a7f89 */ /* 0x000f2200000e0000 */
[----:B------:R-:W-:-:S03]  /*6720*/  FMUL.FTZ R74, R74, R98 ;  /* 0x000000624a4a7220 */ /* 0x000fc60000410000 */
[----:B--2---:R-:W2:Y:S01]  /*6730*/  LDL.LU R115, [R1+0x14] ;  /* 0x0000140001737983 */ /* 0x004ea20000300800 */
[----:B0-----:R-:W-:-:S13]  /*6740*/  ISETP.GT.AND P3, PT, R112, 0x1e, PT ;  /* 0x0000001e7000780c */ /* 0x001fda0003f64270 */
[----:B-1----:R-:W-:Y:S01]  /*6750*/  @!P3 FADD.FTZ R70, R70, R43 ;  /* 0x0000002b4646b221 */ /* 0x002fe20000010000 */
[----:B----4-:R-:W-:Y:S01]  /*6760*/  @!P3 FADD.FTZ R75, R75, R42 ;  /* 0x0000002a4b4bb221 */ /* 0x010fe20000010000 */
[----:B------:R-:W-:-:S03]  /*6770*/  ISETP.GT.AND P3, PT, R112, 0x1d, PT ;  /* 0x0000001d7000780c */ /* 0x000fc60003f64270 */
[----:B------:R-:W0:Y:S04]  /*6780*/  SHFL.DOWN PT, R43, R70, 0x2, 0x1f ;  /* 0x08401f00462b7f89 */ /* 0x000e2800000e0000 */
[----:B------:R-:W1:Y:S01]  /*6790*/  SHFL.DOWN PT, R42, R75, 0x2, 0x1f ;  /* 0x08401f004b2a7f89 */ /* 0x000e6200000e0000 */
[----:B------:R-:W-:-:S04]  /*67a0*/  FMUL.FTZ R131, R131, R108 ;  /* 0x0000006c83837220 */ /* 0x000fc80000410000 */
[----:B------:R-:W-:Y:S01]  /*67b0*/  FFMA.FTZ R131, R58, R74, R131 ;  /* 0x0000004a3a837223 */ /* 0x000fe20000010083 */
[----:B0-----:R-:W-:Y:S01]  /*67c0*/  @!P3 FADD.FTZ R70, R70, R43 ;  /* 0x0000002b4646b221 */ /* 0x001fe20000010000 */
[----:B------:R-:W-:Y:S01]  /*67d0*/  FFMA.FTZ R43, R57, R118, R78 ;  /* 0x00000076392b7223 */ /* 0x000fe2000001004e */
[----:B-1----:R-:W-:Y:S01]  /*67e0*/  @!P3 FADD.FTZ R75, R75, R42 ;  /* 0x0000002a4b4bb221 */ /* 0x002fe20000010000 */
[----:B------:R-:W-:Y:S02]  /*67f0*/  FFMA.FTZ R42, R6, R79, R95 ;  /* 0x0000004f062a7223 */ /* 0x000fe4000001005f */
[----:B---3--:R-:W0:Y:S01]  /*6800*/  SHFL.DOWN PT, R111, R70, 0x4, 0x1f ;  /* 0x08801f00466f7f89 */ /* 0x008e2200000e0000 */
[----:B------:R-:W-:-:S03]  /*6810*/  ISETP.GT.AND P3, PT, R112, 0x1b, PT ;  /* 0x0000001b7000780c */ /* 0x000fc60003f64270 */
[----:B------:R-:W1:Y:S01]  /*6820*/  SHFL.DOWN PT, R104, R75, 0x4, 0x1f ;  /* 0x08801f004b687f89 */ /* 0x000e6200000e0000 */
[----:B-----5:R-:W-:Y:S01]  /*6830*/  FFMA.FTZ R114, R79, R5, R114 ;  /* 0x000000054f727223 */ /* 0x020fe20000010072 */
[----:B------:R-:W-:-:S04]  /*6840*/  FFMA.FTZ R133, R118, R17, R133 ;  /* 0x0000001176857223 */ /* 0x000fc80000010085 */
[----:B------:R3:W-:Y:S01]  /*6850*/  STL [R1+0x4], R114 ;  /* 0x0000047201007387 */ /* 0x0007e20000100800 */
[----:B------:R-:W-:Y:S01]  /*6860*/  FFMA.FTZ R117, R101, R8, R117 ;  /* 0x0000000865757223 */ /* 0x000fe20000010075 */
[----:B------:R-:W-:Y:S02]  /*6870*/  FFMA.FTZ R116, R74, R27, R116 ;  /* 0x0000001b4a747223 */ /* 0x000fe40000010074 */
[----:B---3--:R-:W3:Y:S01]  /*6880*/  LDL.LU R114, [R1+0x18] ;  /* 0x0000180001727983 */ /* 0x008ee20000300800 */
[----:B------:R-:W-:-:S03]  /*6890*/  FMUL.FTZ R132, R132, R107 ;  /* 0x0000006b84847220 */ /* 0x000fc60000410000 */
[----:B------:R-:W4:Y:S01]  /*68a0*/  LDL.LU R98, [R1+0x1c] ;  /* 0x00001c0001627983 */ /* 0x000f220000300800 */
[----:B0-----:R-:W-:Y:S01]  /*68b0*/  @!P3 FADD.FTZ R70, R70, R111 ;  /* 0x0000006f4646b221 */ /* 0x001fe20000010000 */
[----:B-1----:R-:W-:Y:S01]  /*68c0*/  @!P3 FADD.FTZ R75, R75, R104 ;  /* 0x000000684b4bb221 */ /* 0x002fe20000010000 */
[----:B------:R-:W-:Y:S01]  /*68d0*/  FMUL.FTZ R77, R77, R99 ;  /* 0x000000634d4d7220 */ /* 0x000fe20000410000 */
[----:B------:R-:W-:Y:S01]  /*68e0*/  STL [R1+0x8], R133 ;  /* 0x0000088501007387 */ /* 0x000fe20000100800 */
[----:B------:R-:W-:Y:S01]  /*68f0*/  FMUL.FTZ R73, R73, R100 ;  /* 0x0000006449497220 */ /* 0x000fe20000410000 */
[----:B------:R-:W-:Y:S01]  /*6900*/  FMUL.FTZ R88, R88, R102 ;  /* 0x0000006658587220 */ /* 0x000fe20000410000 */
[----:B------:R-:W-:Y:S01]  /*6910*/  FMUL.FTZ R103, R72, R103 ;  /* 0x0000006748677220 */ /* 0x000fe20000410000 */
[----:B------:R-:W5:Y:S01]  /*6920*/  LDL.LU R78, [R1+0x20] ;  /* 0x00002000014e7983 */ /* 0x000f620000300800 */
[----:B------:R-:W-:Y:S01]  /*6930*/  FMUL.FTZ R130, R130, R97 ;  /* 0x0000006182827220 */ /* 0x000fe20000410000 */
[----:B------:R-:W-:Y:S01]  /*6940*/  FMUL.FTZ R89, R89, R105 ;  /* 0x0000006959597220 */ /* 0x000fe20000410000 */
[----:B------:R-:W-:Y:S01]  /*6950*/  FMUL.FTZ R128, R128, R93 ;  /* 0x0000005d80807220 */ /* 0x000fe20000410000 */
[----:B------:R-:W-:Y:S01]  /*6960*/  STL [R1+0xc], R117 ;  /* 0x00000c7501007387 */ /* 0x000fe20000100800 */
[----:B------:R-:W-:Y:S01]  /*6970*/  FMUL.FTZ R106, R71, R106 ;  /* 0x0000006a476a7220 */ /* 0x000fe20000410000 */
[----:B------:R-:W-:Y:S01]  /*6980*/  FMUL.FTZ R96, R129, R96 ;  /* 0x0000006081607220 */ /* 0x000fe20000410000 */
[----:B------:R-:W-:Y:S01]  /*6990*/  FADD.FTZ R37, R42, R37 ;  /* 0x000000252a257221 */ /* 0x000fe20000010000 */
[----:B------:R-:W5:Y:S04]  /*69a0*/  LDL.LU R95, [R1+0x24] ;  /* 0x00002400015f7983 */ /* 0x000f680000300800 */
[----:B------:R-:W-:Y:S04]  /*69b0*/  STL [R1+0x10], R116 ;  /* 0x0000107401007387 */ /* 0x000fe80000100800 */
[----:B------:R-:W5:Y:S04]  /*69c0*/  LDL.LU R74, [R1+0x28] ;  /* 0x00002800014a7983 */ /* 0x000f680000300800 */
[----:B------:R-:W0:Y:S01]  /*69d0*/  SHFL.DOWN PT, R79, R70, 0x8, 0x1f ;  /* 0x09001f00464f7f89 */ /* 0x000e2200000e0000 */
[----:B------:R-:W-:Y:S01]  /*69e0*/  ISETP.GT.AND P3, PT, R112, 0x17, PT ;  /* 0x000000177000780c */ /* 0x000fe20003f64270 */
[----:B--2---:R-:W-:Y:S01]  /*69f0*/  FFMA.FTZ R115, R77, R10, R115 ;  /* 0x0000000a4d737223 */ /* 0x004fe20000010073 */
[----:B------:R-:W-:-:S04]  /*6a00*/  FFMA.FTZ R77, R9, R77, R130 ;  /* 0x0000004d094d7223 */ /* 0x000fc80000010082 */
[----:B------:R-:W-:Y:S04]  /*6a10*/  STL [R1+0x14], R115 ;  /* 0x0000147301007387 */ /* 0x000fe80000100800 */
[----:B------:R-:W2:Y:S01]  /*6a20*/  LDL.LU R93, [R1+0x2c] ;  /* 0x00002c00015d7983 */ /* 0x000ea20000300800 */
[----:B------:R-:W-:Y:S01]  /*6a30*/  FADD.FTZ R32, R77, R32 ;  /* 0x000000204d207221 */ /* 0x000fe20000010000 */
[----:B------:R-:W-:Y:S01]  /*6a40*/  FFMA.FTZ R96, R59, R73, R96 ;  /* 0x000000493b607223 */ /* 0x000fe20000010060 */
[----:B0-----:R-:W-:Y:S01]  /*6a50*/  @!P3 FADD.FTZ R70, R70, R79 ;  /* 0x0000004f4646b221 */ /* 0x001fe20000010000 */
[----:B---3--:R-:W-:Y:S01]  /*6a60*/  FFMA.FTZ R114, R73, R38, R114 ;  /* 0x0000002649727223 */ /* 0x008fe20000010072 */
[----:B----4-:R-:W-:-:S04]  /*6a70*/  FFMA.FTZ R98, R88, R12, R98 ;  /* 0x0000000c58627223 */ /* 0x010fc80000010062 */
[----:B------:R-:W-:Y:S04]  /*6a80*/  STL [R1+0x18], R114 ;  /* 0x0000187201007387 */ /* 0x000fe80000100800 */
[----:B------:R-:W-:Y:S01]  /*6a90*/  STL [R1+0x1c], R98 ;  /* 0x00001c6201007387 */ /* 0x000fe20000100800 */
[----:B-----5:R-:W-:-:S03]  /*6aa0*/  FFMA.FTZ R78, R103, R52, R78 ;  /* 0x00000034674e7223 */ /* 0x020fc6000001004e */
[----:B------:R-:W3:Y:S04]  /*6ab0*/  LDL.LU R79, [R1+0x30] ;  /* 0x00003000014f7983 */ /* 0x000ee80000300800 */
[----:B------:R0:W-:Y:S01]  /*6ac0*/  STL [R1+0x20], R78 ;  /* 0x0000204e01007387 */ /* 0x0001e20000100800 */
[----:B------:R-:W-:-:S03]  /*6ad0*/  FFMA.FTZ R95, R89, R14, R95 ;  /* 0x0000000e595f7223 */ /* 0x000fc6000001005f */
[----:B0-----:R-:W4:Y:S01]  /*6ae0*/  LDL.LU R78, [R1+0x34] ;  /* 0x00003400014e7983 */ /* 0x001f220000300800 */
[----:B------:R-:W-:-:S03]  /*6af0*/  FFMA.FTZ R74, R106, R53, R74 ;  /* 0x000000356a4a7223 */ /* 0x000fc6000001004a */
[----:B------:R-:W5:Y:S04]  /*6b00*/  LDL.LU R77, [R1+0x38] ;  /* 0x00003800014d7983 */ /* 0x000f680000300800 */
[----:B------:R-:W-:Y:S04]  /*6b10*/  STL [R1+0x24], R95 ;  /* 0x0000245f01007387 */ /* 0x000fe80000100800 */
[----:B------:R0:W-:Y:S04]  /*6b20*/  STL [R1+0x28], R74 ;  /* 0x0000284a01007387 */ /* 0x0001e80000100800 */
[----:B0-----:R-:W5:Y:S04]  /*6b30*/  LDL.LU R74, [R1+0x3c] ;  /* 0x00003c00014a7983 */ /* 0x001f680000300800 */
        /* <DEDUP_REMOVED lines=9> */
[----:B------:R-:W-:-:S03]  /*6bd0*/  FMUL.FTZ R83, R40, R83 ;  /* 0x0000005328537220 */ /* 0x000fc60000410000 */
[----:B------:R-:W-:Y:S01]  /*6be0*/  STL [R1+0x2c], R93 ;  /* 0x00002c5d01007387 */ /* 0x000fe20000100800 */
[----:B0-----:R-:W-:-:S05]  /*6bf0*/  @!P3 FADD.FTZ R75, R75, R42 ;  /* 0x0000002a4b4bb221 */ /* 0x001fca0000010000 */
[----:B------:R-:W0:Y:S01]  /*6c00*/  SHFL.DOWN PT, R72, R75, 0x10, 0x1f ;  /* 0x0a001f004b487f89 */ /* 0x000e2200000e0000 */
[----:B------:R-:W-:Y:S01]  /*6c10*/  ISETP.NE.AND P3, PT, R112, RZ, PT ;  /* 0x000000ff7000720c */ /* 0x000fe20003f65270 */
[----:B------:R-:W-:Y:S01]  /*6c20*/  FMUL.FTZ R127, R127, R94 ;  /* 0x0000005e7f7f7220 */ /* 0x000fe20000410000 */
[----:B------:R-:W-:Y:S01]  /*6c30*/  FADD.FTZ R36, R43, R36 ;  /* 0x000000242b247221 */ /* 0x000fe20000010000 */
[----:B------:R-:W-:Y:S01]  /*6c40*/  FMUL.FTZ R123, R123, R44 ;  /* 0x0000002c7b7b7220 */ /* 0x000fe20000410000 */
[----:B------:R-:W-:Y:S01]  /*6c50*/  FMUL.FTZ R41, R122, R45 ;  /* 0x0000002d7a297220 */ /* 0x000fe20000410000 */
[----:B------:R-:W-:Y:S01]  /*6c60*/  FFMA.FTZ R43, R11, R88, R128 ;  /* 0x000000580b2b7223 */ /* 0x000fe20000010080 */
[----:B------:R-:W-:Y:S01]  /*6c70*/  FFMA.FTZ R42, R60, R103, R127 ;  /* 0x000000673c2a7223 */ /* 0x000fe2000001007f */
[----:B-1----:R-:W-:Y:S01]  /*6c80*/  FADD.FTZ R45, R70, R71 ;  /* 0x00000047462d7221 */ /* 0x002fe20000010000 */
[----:B------:R-:W-:-:S05]  /*6c90*/  FMUL.FTZ R126, R126, R87 ;  /* 0x000000577e7e7220 */ /* 0x000fca0000410000 */
[----:B------:R-:W-:Y:S01]  /*6ca0*/  @!P3 LOP3.LUT R81, R81, 0xf8, RZ, 0xc0, !PT ;  /* 0x000000f85151b812 */ /* 0x000fe200078ec0ff */
[----:B------:R-:W-:Y:S01]  /*6cb0*/  FMUL.FTZ R86, R125, R86 ;  /* 0x000000567d567220 */ /* 0x000fe20000410000 */
[----:B------:R-:W-:Y:S01]  /*6cc0*/  FMUL.FTZ R124, R124, R85 ;  /* 0x000000557c7c7220 */ /* 0x000fe20000410000 */
[----:B------:R-:W-:Y:S01]  /*6cd0*/  FMUL.FTZ R84, R119, R84 ;  /* 0x0000005477547220 */ /* 0x000fe20000410000 */
[----:B------:R-:W-:Y:S01]  /*6ce0*/  @!P3 IADD3 R81, PT, PT, R68, R81, RZ ;  /* 0x000000514451b210 */ /* 0x000fe20007ffe0ff */
[----:B------:R-:W-:Y:S01]  /*6cf0*/  FMUL.FTZ R47, R120, R47 ;  /* 0x0000002f782f7220 */ /* 0x000fe20000410000 */
[----:B------:R-:W-:Y:S01]  /*6d00*/  FMUL.FTZ R121, R121, R82 ;  /* 0x0000005279797220 */ /* 0x000fe20000410000 */
[----:B0-----:R-:W-:Y:S01]  /*6d10*/  FADD.FTZ R44, R75, R72 ;  /* 0x000000484b2c7221 */ /* 0x001fe20000010000 */
[----:B------:R-:W-:Y:S01]  /*6d20*/  FADD.FTZ R30, R43, R30 ;  /* 0x0000001e2b1e7221 */ /* 0x000fe20000010000 */
[----:B------:R-:W-:Y:S01]  /*6d30*/  FADD.FTZ R29, R42, R29 ;  /* 0x0000001d2a1d7221 */ /* 0x000fe20000010000 */
        /* <DEDUP_REMOVED lines=22> */
[----:B---3--:R-:W-:-:S05]  /*6ea0*/  FFMA.FTZ R79, R69, R54, R79 ;  /* 0x00000036454f7223 */ /* 0x008fca000001004f */
[----:B------:R0:W-:Y:S01]  /*6eb0*/  STL [R1+0x30], R79 ;  /* 0x0000304f01007387 */ /* 0x0001e20000100800 */
[----:B----4-:R-:W-:Y:S01]  /*6ec0*/  FFMA.FTZ R78, R91, R33, R78 ;  /* 0x000000215b4e7223 */ /* 0x010fe2000001004e */
[----:B-----5:R-:W-:-:S04]  /*6ed0*/  FFMA.FTZ R77, R80, R55, R77 ;  /* 0x00000037504d7223 */ /* 0x020fc8000001004d */
[----:B------:R0:W-:Y:S04]  /*6ee0*/  STL [R1+0x34], R78 ;  /* 0x0000344e01007387 */ /* 0x0001e80000100800 */
[----:B------:R0:W-:Y:S01]  /*6ef0*/  STL [R1+0x38], R77 ;  /* 0x0000384d01007387 */ /* 0x0001e20000100800 */
[----:B------:R-:W-:Y:S01]  /*6f00*/  FFMA.FTZ R74, R92, R51, R74 ;  /* 0x000000335c4a7223 */ /* 0x000fe2000001004a */
[----:B------:R-:W-:-:S04]  /*6f10*/  FFMA.FTZ R73, R83, R56, R73 ;  /* 0x0000003853497223 */ /* 0x000fc80000010049 */
[----:B------:R0:W-:Y:S04]  /*6f20*/  STL [R1+0x3c], R74 ;  /* 0x00003c4a01007387 */ /* 0x0001e80000100800 */
[----:B------:R0:W-:Y:S01]  /*6f30*/  STL [R1+0x40], R73 ;  /* 0x0000404901007387 */ /* 0x0001e20000100800 */
[----:B------:R-:W-:Y:S06]  /*6f40*/  BAR.SYNC.DEFER_BLOCKING 0x0 ;  /* 0x0000000000007b1d */ /* 0x000fec0000010000 */
[----:B------:R-:W-:Y:S05]  /*6f50*/  @P2 BRA `(.L_x_2684) ;  /* 0x0000000000542947 */ /* 0x000fea0003800000 */
[----:B------:R-:W-:Y:S01]  /*6f60*/  UISETP.NE.AND UP0, UPT, UR12, UR46, UPT ;  /* 0x0000002e0c00728c */ /* 0x000fe2000bf05270 */
[----:B------:R-:W1:Y:S01]  /*6f70*/  LDS.128 R40, [R68+0x31a0] ;  /* 0x0031a00044287984 */ /* 0x000e620000000c00 */
[----:B------:R-:W-:Y:S02]  /*6f80*/  MOV R71, UR8 ;  /* 0x0000000800477c02 */ /* 0x000fe40008000f00 */
[----:B------:R-:W-:Y:S01]  /*6f90*/  ISETP.GT.AND P2, PT, R112, 0xf, PT ;  /* 0x0000000f7000780c */ /* 0x000fe20003f44270 */
[----:B------:R-:W2:Y:S01]  /*6fa0*/  LDS.64 R46, [R68+0x31b0] ;  /* 0x0031b000442e7984 */ /* 0x000ea20000000a00 */
[----:B------:R-:W-:Y:S02]  /*6fb0*/  PLOP3.LUT P3, PT, PT, PT, UP0, 0x80, 0x8 ;  /* 0x000000000008781c */ /* 0x000fe40003f6f008 */
[----:B------:R-:W-:Y:S02]  /*6fc0*/  LEA R71, R71, R68, 0x2 ;  /* 0x0000004447477211 */ /* 0x000fe400078e10ff */
[----:B------:R-:W-:-:S02]  /*6fd0*/  FSEL R70, R70, R45, P2 ;  /* 0x0000002d46467208 */ /* 0x000fc40001000000 */
[----:B------:R-:W-:-:S07]  /*6fe0*/  FSEL R75, R75, R44, P2 ;  /* 0x0000002c4b4b7208 */ /* 0x000fce0001000000 */
[----:B------:R-:W3:Y:S04]  /*6ff0*/  @P3 LDS R72, [R71+0x51e0] ;  /* 0x0051e00047483984 */ /* 0x000ee80000000800 */
[----:B------:R-:W4:Y:S01]  /*7000*/  @P3 LDS R69, [R71+0x4de0] ;  /* 0x004de00047453984 */ /* 0x000f220000000800 */
        /* <DEDUP_REMOVED lines=8> */
[----:B------:R1:W-:Y:S04]  /*7090*/  STS [R71+0x51e0], R47 ;  /* 0x0051e02f47007388 */ /* 0x0003e80000000800 */
[----:B------:R1:W-:Y:S02]  /*70a0*/  STS [R71+0x4de0], R46 ;  /* 0x004de02e47007388 */ /* 0x0003e40000000800 */
.L_x_2684:
[----:B------:R-:W-:Y:S05]  /*70b0*/  BSYNC.RECONVERGENT B0 ;  /* 0x0000000000007941 */ /* 0x000fea0003800200 */
.L_x_2683:
[----:B------:R-:W-:-:S04]  /*70c0*/  UIADD3 UR8, UPT, UPT, UR8, 0x1, URZ ;  /* 0x0000000108087890 */ /* 0x000fc8000fffe0ff */
[----:B------:R-:W-:-:S09]  /*70d0*/  UISETP.GE.AND UP0, UPT, UR8, UR47, UPT ;  /* 0x0000002f0800728c */ /* 0x000fd2000bf06270 */
[----:B------:R-:W-:Y:S05]  /*70e0*/  BRA.U !UP0, `(.L_x_2685) ;  /* 0xffffffc508ec7547 */ /* 0x000fea000b83ffff */
.L_x_2640:
[----:B------:R-:W2:Y:S01]  /*70f0*/  S2R R40, SR_TID.X ;  /* 0x0000000000287919 */ /* 0x000ea20000002100 */
[----:B------:R-:W-:Y:S01]  /*7100*/  BAR.SYNC.DEFER_BLOCKING 0x0 ;  /* 0x0000000000007b1d */ /* 0x000fe20000010000 */
[----:B------:R-:W-:-:S05]  /*7110*/  HFMA2 R17, -RZ, RZ, 0, 9.5367431640625e-07 ;  /* 0x00000010ff117431 */ /* 0x000fca00000001ff */
[----:B0-----:R-:W3:Y:S02]  /*7120*/  LDL.LU R41, [R1+0x20] ;  /* 0x0000200001297983 */ /* 0x001ee40000300800 */
[----:B------:R-:W0:Y:S01]  /*7130*/  S2UR UR32, SR_CTAID.X ;  /* 0x00000000002079c3 */ /* 0x000e220000002500 */
[----:B------:R-:W0:Y:S01]  /*7140*/  LDCU.64 UR24, c[0x0][0x4f8] ;  /* 0x00009f00ff1877ac */ /* 0x000e220008000a00 */
[----:B------:R-:W3:Y:S01]  /*7150*/  LDL.LU R42, [R1+0x1c] ;  /* 0x00001c00012a7983 */ /* 0x000ee20000300800 */
[----:B------:R-:W-:-:S03]  /*7160*/  UIADD3 UR19, UPT, UPT, UR12, -0x1, URZ ;  /* 0xffffffff0c137890 */ /* 0x000fc6000fffe0ff */
[----:B------:R-:W4:Y:S02]  /*7170*/  LDL.LU R43, [R1+0x18] ;  /* 0x00001800012b7983 */ /* 0x000f240000300800 */
[----:B------:R-:W5:Y:S01]  /*7180*/  S2UR UR8, SR_CTAID.Y ;  /* 0x00000000000879c3 */ /* 0x000f620000002600 */
[----:B------:R-:W5:Y:S01]  /*7190*/  LDCU.64 UR28, c[0x0][0x500] ;  /* 0x0000a000ff1c77ac */ /* 0x000f620008000a00 */
[----:B------:R-:W4:Y:S01]  /*71a0*/  LDL.LU R44, [R1+0x14] ;  /* 0x00001400012c7983 */ /* 0x000f220000300800 */
[----:B------:R-:W5:Y:S03]  /*71b0*/  LDCU.64 UR30, c[0x0][0x550] ;  /* 0x0000aa00ff1e77ac */ /* 0x000f660008000a00 */
[----:B------:R-:W5:Y:S01]  /*71c0*/  LDL.LU R45, [R1+0x10] ;  /* 0x00001000012d7983 */ /* 0x000f620000300800 */
[----:B--2---:R-:W-:-:S03]  /*71d0*/  SHF.L.U32 R3, R40, 0x1, RZ ;  /* 0x0000000128037819 */ /* 0x004fc600000006ff */
[----:B-1----:R-:W5:Y:S01]  /*71e0*/  LDL.LU R46, [R1+0xc] ;  /* 0x00000c00012e7983 */ /* 0x002f620000300800 */
[----:B------:R-:W-:Y:S02]  /*71f0*/  LOP3.LUT R40, R40, 0x1f, RZ, 0xc0, !PT ;  /* 0x0000001f28287812 */ /* 0x000fe400078ec0ff */
[----:B------:R-:W-:Y:S01]  /*7200*/  LOP3.LUT R3, R3, 0x7c0, RZ, 0xc0, !PT ;  /* 0x000007c003037812 */ /* 0x000fe200078ec0ff */
[----:B------:R-:W2:Y:S03]  /*7210*/  LDL.LU R47, [R1+0x8] ;  /* 0x00000800012f7983 */ /* 0x000ea60000300800 */
[----:B------:R-:W-:Y:S01]  /*7220*/  LOP3.LUT R0, R3, R40, RZ, 0xfc, !PT ;  /* 0x0000002803007212 */ /* 0x000fe200078efcff */
[----:B------:R-:W2:Y:S04]  /*7230*/  LDL.LU R69, [R1+0x4] ;  /* 0x0000040001457983 */ /* 0x000ea80000300800 */
[----:B------:R-:W-:Y:S01]  /*7240*/  IMAD.WIDE.U32 R16, R0, R17, UR10 ;  /* 0x0000000a00107e25 */ /* 0x000fe2000f8e0011 */
[----:B------:R-:W4:Y:S04]  /*7250*/  LDL.LU R70, [R1+0x40] ;  /* 0x0000400001467983 */ /* 0x000f280000300800 */
[----:B------:R-:W3:Y:S04]  /*7260*/  LDG.E.128 R4, desc[UR26][R16.64] ;  /* 0x0000001a10047981 */ /* 0x000ee8000c1e1d00 */
[----:B------:R-:W5:Y:S04]  /*7270*/  LDG.E.128 R8, desc[UR26][R16.64+0x200] ;  /* 0x0002001a10087981 */ /* 0x000f68000c1e1d00 */
[----:B------:R-:W4:Y:S04]  /*7280*/  LDL.LU R71, [R1+0x3c] ;  /* 0x00003c0001477983 */ /* 0x000f280000300800 */
[----:B------:R-:W2:Y:S04]  /*7290*/  LDL.LU R72, [R1+0x38] ;  /* 0x0000380001487983 */ /* 0x000ea80000300800 */
[----:B------:R-:W2:Y:S04]  /*72a0*/  LDL.LU R73, [R1+0x34] ;  /* 0x0000340001497983 */ /* 0x000ea80000300800 */
[----:B------:R-:W4:Y:S04]  /*72b0*/  LDL.LU R74, [R1+0x30] ;  /* 0x00003000014a7983 */ /* 0x000f280000300800 */
[----:B------:R-:W4:Y:S04]  /*72c0*/  LDL.LU R75, [R1+0x2c] ;  /* 0x00002c00014b7983 */ /* 0x000f280000300800 */
[----:B------:R-:W2:Y:S04]  /*72d0*/  LDL.LU R77, [R1+0x28] ;  /* 0x00002800014d7983 */ /* 0x000ea80000300800 */
[----:B------:R-:W2:Y:S04]  /*72e0*/  LDL.LU R78, [R1+0x24] ;  /* 0x00002400014e7983 */ /* 0x000ea80000300800 */
[----:B---3--:R-:W-:Y:S04]  /*72f0*/  STS.128 [R66], R4 ;  /* 0x0000000442007388 */ /* 0x008fe80000000c00 */
[----:B-----5:R-:W-:Y:S01]  /*7300*/  STS.128 [R66+0x200], R8 ;  /* 0x0002000842007388 */ /* 0x020fe20000000c00 */
[----:B------:R-:W-:-:S03]  /*7310*/  NOP ;  /* 0x0000000000007918 */ /* 0x000fc60000000000 */
[----:B------:R-:W1:Y:S04]  /*7320*/  LDS.128 R12, [R65] ;  /* 0x00000000410c7984 */ /* 0x000e680000000c00 */
[----:B------:R-:W3:Y:S01]  /*7330*/  LDS.128 R4, [R65+0x10] ;  /* 0x0000100041047984 */ /* 0x000ee20000000c00 */
[----:B-1----:R-:W-:-:S05]  /*7340*/  SHF.L.U32 R2, R12, 0x10, RZ ;  /* 0x000000100c027819 */ /* 0x002fca00000006ff */
[----:B------:R-:W-:-:S05]  /*7350*/  FADD.FTZ R16, R2, UR7 ;  /* 0x0000000702107e21 */ /* 0x000fca0008010000 */
[----:B------:R-:W-:Y:S02]  /*7360*/  FSETP.GTU.FTZ.AND P1, PT, R16, 20, PT ;  /* 0x41a000001000780b */ /* 0x000fe40003f3c000 */
[----:B------:R-:W-:Y:S02]  /*7370*/  SHF.L.U32 R2, R15, 0x10, RZ ;  /* 0x000000100f027819 */ /* 0x000fe400000006ff */
[----:B------:R-:W-:-:S03]  /*7380*/  SHF.L.U32 R18, R13, 0x10, RZ ;  /* 0x000000100d127819 */ /* 0x000fc600000006ff */
[----:B------:R-:W-:Y:S02]  /*7390*/  FADD.FTZ R8, R2, UR7 ;  /* 0x0000000702087e21 */ /* 0x000fe40008010000 */
[----:B------:R-:W-:-:S04]  /*73a0*/  FADD.FTZ R18, R18, UR7 ;  /* 0x0000000712127e21 */ /* 0x000fc80008010000 */
[----:B------:R-:W-:Y:S01]  /*73b0*/  @!P1 FMUL.FTZ R2, R16, -1.4426950216293334961 ;  /* 0xbfb8aa3b10029820 */ /* 0x000fe20000410000 */
[----:B------:R-:W-:-:S05]  /*73c0*/  FSETP.GTU.FTZ.AND P2, PT, R18, 20, PT ;  /* 0x41a000001200780b */ /* 0x000fca0003f5c000 */
[----:B------:R-:W1:Y:S01]  /*73d0*/  @!P1 MUFU.EX2 R2, R2 ;  /* 0x0000000200029308 */ /* 0x000e620000000800 */
[----:B------:R-:W-:Y:S02]  /*73e0*/  SHF.L.U32 R22, R14, 0x10, RZ ;  /* 0x000000100e167819 */ /* 0x000fe400000006ff */
[----:B------:R-:W-:-:S05]  /*73f0*/  PRMT R12, R12, 0x7632, R12 ;  /* 0x000076320c0c7816 */ /* 0x000fca000000000c */
[----:B------:R-:W-:Y:S01]  /*7400*/  @!P2 FMUL.FTZ R9, R18, -1.4426950216293334961 ;  /* 0xbfb8aa3b1209a820 */ /* 0x000fe20000410000 */
[----:B-1----:R-:W-:Y:S01]  /*7410*/  @!P1 FADD.FTZ R2, R2, 1 ;  /* 0x3f80000002029421 */ /* 0x002fe20000010000 */
[----:B------:R-:W-:Y:S01]  /*7420*/  FADD.FTZ R22, R22, UR7 ;  /* 0x0000000716167e21 */ /* 0x000fe20008010000 */
[----:B------:R-:W-:-:S03]  /*7430*/  PRMT R14, R14, 0x7632, R14 ;  /* 0x000076320e0e7816 */ /* 0x000fc6000000000e */
[----:B------:R-:W1:Y:S01]  /*7440*/  @!P2 MUFU.EX2 R9, R9 ;  /* 0x000000090009a308 */ /* 0x000e620000000800 */
[----:B------:R-:W-:-:S03]  /*7450*/  SHF.L.U32 R12, R12, 0x10, RZ ;  /* 0x000000100c0c7819 */ /* 0x000fc600000006ff */
[----:B------:R-:W5:Y:S01]  /*7460*/  @!P1 MUFU.RCP R2, R2 ;  /* 0x0000000200029308 */ /* 0x000f620000001000 */
[----:B------:R-:W-:Y:S02]  /*7470*/  SHF.L.U32 R14, R14, 0x10, RZ ;  /* 0x000000100e0e7819 */ /* 0x000fe400000006ff */
[----:B------:R-:W-:Y:S02]  /*7480*/  FSETP.GTU.FTZ.AND P3, PT, R22, 20, PT ;  /* 0x41a000001600780b */ /* 0x000fe40003f7c000 */
[----:B------:R-:W-:Y:S01]  /*7490*/  PRMT R15, R15, 0x7632, R15 ;  /* 0x000076320f0f7816 */ /* 0x000fe2000000000f */
[----:B------:R-:W-:Y:S01]  /*74a0*/  FADD.FTZ R12, R12, UR7 ;  /* 0x000000070c0c7e21 */ /* 0x000fe20008010000 */
[----:B------:R-:W-:Y:S01]  /*74b0*/  PRMT R13, R13, 0x7632, R13 ;  /* 0x000076320d0d7816 */ /* 0x000fe2000000000d */
[----:B------:R-:W-:Y:S01]  /*74c0*/  FADD.FTZ R14, R14, UR7 ;  /* 0x000000070e0e7e21 */ /* 0x000fe20008010000 */
[----:B------:R-:W-:Y:S02]  /*74d0*/  SHF.L.U32 R15, R15, 0x10, RZ ;  /* 0x000000100f0f7819 */ /* 0x000fe400000006ff */
[----:B------:R-:W-:-:S02]  /*74e0*/  FSETP.GTU.FTZ.AND P4, PT, R8, 20, PT ;  /* 0x41a000000800780b */ /* 0x000fc40003f9c000 */
[----:B------:R-:W-:Y:S01]  /*74f0*/  FSETP.GTU.FTZ.AND P5, PT, R12, 20, PT ;  /* 0x41a000000c00780b */ /* 0x000fe20003fbc000 */
[----:B------:R-:W-:Y:S01]  /*7500*/  FADD.FTZ R17, R15, UR7 ;  /* 0x000000070f117e21 */ /* 0x000fe20008010000 */
[----:B------:R-:W-:Y:S01]  /*7510*/  SHF.L.U32 R13, R13, 0x10, RZ ;  /* 0x000000100d0d7819 */ /* 0x000fe200000006ff */
[----:B-1----:R-:W-:Y:S01]  /*7520*/  @!P2 FADD.FTZ R9, R9, 1 ;  /* 0x3f8000000909a421 */ /* 0x002fe20000010000 */
[----:B------:R-:W-:Y:S01]  /*7530*/  FSETP.GTU.FTZ.AND P0, PT, R14, 20, PT ;  /* 0x41a000000e00780b */ /* 0x000fe20003f1c000 */
[----:B------:R-:W-:Y:S01]  /*7540*/  @!P3 FMUL.FTZ R11, R22, -1.4426950216293334961 ;  /* 0xbfb8aa3b160bb820 */ /* 0x000fe20000410000 */
[----:B-----5:R-:W-:Y:S01]  /*7550*/  @!P1 FMUL.FTZ R19, R19, R2 ;  /* 0x0000000213139220 */ /* 0x020fe20000410000 */
[----:B------:R-:W-:Y:S01]  /*7560*/  FADD.FTZ R10, R13, UR7 ;  /* 0x000000070d0a7e21 */ /* 0x000fe20008010000 */
[----:B------:R-:W-:Y:S01]  /*7570*/  FSETP.GTU.FTZ.AND P1, PT, R17, 20, PT ;  /* 0x41a000001100780b */ /* 0x000fe20003f3c000 */
[----:B------:R-:W1:Y:S02]  /*7580*/  @!P2 MUFU.RCP R16, R9 ;  /* 0x000000090010a308 */ /* 0x000e640000001000 */
[----:B------:R-:W-:Y:S01]  /*7590*/  @!P4 FMUL.FTZ R13, R8, -1.4426950216293334961 ;  /* 0xbfb8aa3b080dc820 */ /* 0x000fe20000410000 */
[----:B------:R-:W-:Y:S01]  /*75a0*/  FSETP.GTU.FTZ.AND P6, PT, R10, 20, PT ;  /* 0x41a000000a00780b */ /* 0x000fe20003fdc000 */
[----:B------:R-:W-:-:S04]  /*75b0*/  @!P5 FMUL.FTZ R8, R12, -1.4426950216293334961 ;  /* 0xbfb8aa3b0c08d820 */ /* 0x000fc80000410000 */
[----:B------:R-:W5:Y:S01]  /*75c0*/  @!P3 MUFU.EX2 R11, R11 ;  /* 0x0000000b000bb308 */ /* 0x000f620000000800 */
[----:B------:R-:W-:Y:S01]  /*75d0*/  @!P0 FMUL.FTZ R12, R14, -1.4426950216293334961 ;  /* 0xbfb8aa3b0e0c8820 */ /* 0x000fe20000410000 */
[----:B---3--:R-:W-:Y:S02]  /*75e0*/  SHF.L.U32 R14, R4, 0x10, RZ ;  /* 0x00000010040e7819 */ /* 0x008fe400000006ff */
[----:B------:R-:W3:Y:S01]  /*75f0*/  @!P5 MUFU.EX2 R8, R8 ;  /* 0x000000080008d308 */ /* 0x000ee20000000800 */
[----:B------:R-:W-:Y:S02]  /*7600*/  @!P1 FMUL.FTZ R2, R17, -1.4426950216293334961 ;  /* 0xbfb8aa3b11029820 */ /* 0x000fe40000410000 */
[----:B------:R-:W-:Y:S01]  /*7610*/  FADD.FTZ R14, R14, UR7 ;  /* 0x000000070e0e7e21 */ /* 0x000fe20008010000 */
[----:B------:R-:W0:Y:S01]  /*7620*/  @!P4 MUFU.EX2 R13, R13 ;  /* 0x0000000d000dc308 */ /* 0x000e220000000800 */
[----:B------:R-:W-:Y:S01]  /*7630*/  @!P6 FMUL.FTZ R10, R10, -1.4426950216293334961 ;  /* 0xbfb8aa3b0a0ae820 */ /* 0x000fe20000410000 */
[----:B-1----:R-:W-:-:S02]  /*7640*/  @!P2 FMUL.FTZ R21, R21, R16 ;  /* 0x000000101515a220 */ /* 0x002fc40000410000 */
[----:B------:R-:W-:Y:S01]  /*7650*/  @!P1 MUFU.EX2 R2, R2 ;  /* 0x0000000200029308 */ /* 0x000fe20000000800 */
[----:B------:R-:W-:Y:S01]  /*7660*/  FSETP.GTU.FTZ.AND P2, PT, R14, 20, PT ;  /* 0x41a000000e00780b */ /* 0x000fe20003f5c000 */
[----:B-----5:R-:W-:Y:S02]  /*7670*/  @!P3 FADD.FTZ R11, R11, 1 ;  /* 0x3f8000000b0bb421 */ /* 0x020fe40000010000 */
[----:B------:R-:W1:Y:S01]  /*7680*/  @!P6 MUFU.EX2 R10, R10 ;  /* 0x0000000a000ae308 */ /* 0x000e620000000800 */
[----:B---3--:R-:W-:-:S03]  /*7690*/  @!P5 FADD.FTZ R8, R8, 1 ;  /* 0x3f8000000808d421 */ /* 0x008fc60000010000 */
[----:B------:R-:W3:Y:S01]  /*76a0*/  @!P3 MUFU.RCP R11, R11 ;  /* 0x0000000b000bb308 */ /* 0x000ee20000001000 */
[----:B0-----:R-:W-:-:S05]  /*76b0*/  @!P4 FADD.FTZ R13, R13, 1 ;  /* 0x3f8000000d0dc421 */ /* 0x001fca0000010000 */
[----:B------:R-:W-:Y:S02]  /*76c0*/  @!P2 FMUL.FTZ R9, R14, -1.4426950216293334961 ;  /* 0xbfb8aa3b0e09a820 */ /* 0x000fe40000410000 */
[----:B------:R0:W-:Y:S01]  /*76d0*/  @!P5 MUFU.RCP R15, R8 ;  /* 0x00000008000fd308 */ /* 0x0001e20000001000 */
[----:B-1----:R-:W-:Y:S01]  /*76e0*/  @!P6 FADD.FTZ R10, R10, 1 ;  /* 0x3f8000000a0ae421 */ /* 0x002fe20000010000 */
[----:B0-----:R-:W-:Y:S01]  /*76f0*/  PRMT R8, R4, 0x7632, R8 ;  /* 0x0000763204087816 */ /* 0x001fe20000000008 */
[----:B------:R-:W-:Y:S01]  /*7700*/  @!P1 FADD.FTZ R4, R2, 1 ;  /* 0x3f80000002049421 */ /* 0x000fe20000010000 */
[----:B------:R-:W-:-:S04]  /*7710*/  SHF.L.U32 R2, R5, 0x10, RZ ;  /* 0x0000001005027819 */ /* 0x000fc800000006ff */
[----:B------:R-:W0:Y:S01]  /*7720*/  @!P4 MUFU.RCP R13, R13 ;  /* 0x0000000d000dc308 */ /* 0x000e220000001000 */
[----:B------:R-:W-:-:S07]  /*7730*/  FADD.FTZ R14, R2, UR7 ;  /* 0x00000007020e7e21 */ /* 0x000fce0008010000 */
[----:B------:R-:W1:Y:S01]  /*7740*/  @!P2 MUFU.EX2 R9, R9 ;  /* 0x000000090009a308 */ /* 0x000e620000000800 */
[----:B---3--:R-:W-:Y:S01]  /*7750*/  @!P3 FMUL.FTZ R24, R24, R11 ;  /* 0x0000000b1818b220 */ /* 0x008fe20000410000 */
[----:B------:R-:W-:Y:S02]  /*7760*/  FSETP.GTU.FTZ.AND P3, PT, R14, 20, PT ;  /* 0x41a000000e00780b */ /* 0x000fe40003f7c000 */
[----:B------:R-:W3:Y:S01]  /*7770*/  @!P6 MUFU.RCP R10, R10 ;  /* 0x0000000a000ae308 */ /* 0x000ee20000001000 */
[----:B------:R-:W-:Y:S01]  /*7780*/  SHF.L.U32 R8, R8, 0x10, RZ ;  /* 0x0000001008087819 */ /* 0x000fe200000006ff */
[----:B0-----:R-:W-:Y:S01]  /*7790*/  @!P4 FMUL.FTZ R26, R26, R13 ;  /* 0x0000000d1a1ac220 */ /* 0x001fe20000410000 */
[----:B-1----:R-:W-:-:S05]  /*77a0*/  @!P2 FADD.FTZ R9, R9, 1 ;  /* 0x3f8000000909a421 */ /* 0x002fca0000010000 */
[----:B------:R0:W-:Y:S01]  /*77b0*/  @!P1 MUFU.RCP R13, R4 ;  /* 0x00000004000d9308 */ /* 0x0001e20000001000 */
[----:B------:R-:W-:-:S07]  /*77c0*/  FADD.FTZ R8, R8, UR7 ;  /* 0x0000000708087e21 */ /* 0x000fce0008010000 */
[----:B------:R-:W1:Y:S01]  /*77d0*/  @!P2 MUFU.RCP R2, R9 ;  /* 0x000000090002a308 */ /* 0x000e620000001000 */
[----:B0-----:R-:W-:Y:S01]  /*77e0*/  @!P3 FMUL.FTZ R4, R14, -1.4426950216293334961 ;  /* 0xbfb8aa3b0e04b820 */ /* 0x001fe20000410000 */
[----:B---3--:R-:W-:Y:S01]  /*77f0*/  @!P6 FMUL.FTZ R23, R23, R10 ;  /* 0x0000000a1717e220 */ /* 0x008fe20000410000 */
[----:B------:R-:W-:-:S05]  /*7800*/  FSETP.GTU.FTZ.AND P6, PT, R8, 20, PT ;  /* 0x41a000000800780b */ /* 0x000fca0003fdc000 */
[----:B------:R-:W0:Y:S01]  /*7810*/  @!P3 MUFU.EX2 R4, R4 ;  /* 0x000000040004b308 */ /* 0x000e220000000800 */
[----:B-1----:R-:W-:-:S07]  /*7820*/  @!P2 FMUL.FTZ R29, R29, R2 ;  /* 0x000000021d1da220 */ /* 0x002fce0000410000 */
[----:B------:R-:W-:Y:S01]  /*7830*/  @!P6 FMUL.FTZ R2, R8, -1.4426950216293334961 ;  /* 0xbfb8aa3b0802e820 */ /* 0x000fe20000410000 */
[----:B0-----:R-:W-:-:S04]  /*7840*/  @!P3 FADD.FTZ R8, R4, 1 ;  /* 0x3f8000000408b421 */ /* 0x001fc80000010000 */
[----:B------:R0:W-:Y:S02]  /*7850*/  @!P3 MUFU.RCP R38, R8 ;  /* 0x000000080026b308 */ /* 0x0001e40000001000 */
[----:B0-----:R-:W-:Y:S02]  /*7860*/  F2FP.BF16.F32.PACK_AB R8, R42, R41 ;  /* 0x000000292a08723e */ /* 0x001fe400000010ff */
[----:B------:R-:W3:Y:S04]  /*7870*/  LDL.LU R42, [R1+0x44] ;  /* 0x00004400012a7983 */ /* 0x000ee80000300800 */
[----:B------:R-:W0:Y:S01]  /*7880*/  @!P0 MUFU.EX2 R12, R12 ;  /* 0x0000000c000c8308 */ /* 0x000e220000000800 */
[----:B------:R-:W-:Y:S02]  /*7890*/  SHF.L.U32 R10, R6, 0x10, RZ ;  /* 0x00000010060a7819 */ /* 0x000fe400000006ff */
[----:B------:R-:W-:-:S03]  /*78a0*/  SHF.L.U32 R11, R7, 0x10, RZ ;  /* 0x00000010070b7819 */ /* 0x000fc600000006ff */
[----:B------:R-:W-:Y:S01]  /*78b0*/  FADD.FTZ R10, R10, UR7 ;  /* 0x000000070a0a7e21 */ /* 0x000fe20008010000 */
[----:B0-----:R-:W-:Y:S01]  /*78c0*/  @!P0 FADD.FTZ R12, R12, 1 ;  /* 0x3f8000000c0c8421 */ /* 0x001fe20000010000 */
[----:B------:R-:W-:-:S05]  /*78d0*/  @!P5 FMUL.FTZ R20, R20, R15 ;  /* 0x0000000f1414d220 */ /* 0x000fca0000410000 */
[----:B------:R-:W0:Y:S01]  /*78e0*/  @!P0 MUFU.RCP R12, R12 ;  /* 0x0000000c000c8308 */ /* 0x000e220000001000 */
[----:B------:R-:W-:Y:S02]  /*78f0*/  PRMT R5, R5, 0x7632, R5 ;  /* 0x0000763205057816 */ /* 0x000fe40000000005 */
[----:B------:R-:W-:Y:S02]  /*7900*/  PRMT R6, R6, 0x7632, R6 ;  /* 0x0000763206067816 */ /* 0x000fe40000000006 */
[----:B------:R-:W-:Y:S01]  /*7910*/  FSETP.GTU.FTZ.AND P5, PT, R10, 20, PT ;  /* 0x41a000000a00780b */ /* 0x000fe20003fbc000 */
[----:B------:R-:W-:Y:S01]  /*7920*/  FADD.FTZ R15, R11, UR7 ;  /* 0x000000070b0f7e21 */ /* 0x000fe20008010000 */
[----:B------:R-:W-:Y:S02]  /*7930*/  SHF.L.U32 R5, R5, 0x10, RZ ;  /* 0x0000001005057819 */ /* 0x000fe400000006ff */
[----:B------:R-:W-:Y:S02]  /*7940*/  PRMT R7, R7, 0x7632, R7 ;  /* 0x0000763207077816 */ /* 0x000fe40000000007 */
[----:B------:R-:W-:Y:S01]  /*7950*/  SHF.L.U32 R6, R6, 0x10, RZ ;  /* 0x0000001006067819 */ /* 0x000fe200000006ff */
[----:B------:R-:W-:Y:S01]  /*7960*/  FADD.FTZ R11, R5, UR7 ;  /* 0x00000007050b7e21 */ /* 0x000fe20008010000 */
[----:B------:R-:W-:-:S02]  /*7970*/  FSETP.GTU.FTZ.AND P4, PT, R15, 20, PT ;  /* 0x41a000000f00780b */ /* 0x000fc40003f9c000 */
[----:B------:R-:W-:Y:S01]  /*7980*/  SHF.L.U32 R7, R7, 0x10, RZ ;  /* 0x0000001007077819 */ /* 0x000fe200000006ff */
[----:B------:R-:W-:Y:S01]  /*7990*/  FADD.FTZ R6, R6, UR7 ;  /* 0x0000000706067e21 */ /* 0x000fe20008010000 */
[----:B------:R-:W-:Y:S01]  /*79a0*/  @!P1 FMUL.FTZ R28, R28, R13 ;  /* 0x0000000d1c1c9220 */ /* 0x000fe20000410000 */
[----:B0-----:R-:W-:Y:S01]  /*79b0*/  @!P0 FMUL.FTZ R25, R25, R12 ;  /* 0x0000000c19198220 */ /* 0x001fe20000410000 */
[----:B------:R-:W-:Y:S01]  /*79c0*/  FSETP.GTU.FTZ.AND P0, PT, R11, 20, PT ;  /* 0x41a000000b00780b */ /* 0x000fe20003f1c000 */
[----:B------:R-:W-:Y:S01]  /*79d0*/  FADD.FTZ R7, R7, UR7 ;  /* 0x0000000707077e21 */ /* 0x000fe20008010000 */
[----:B------:R-:W-:Y:S01]  /*79e0*/  @!P5 FMUL.FTZ R5, R10, -1.4426950216293334961 ;  /* 0xbfb8aa3b0a05d820 */ /* 0x000fe20000410000 */
[----:B------:R-:W-:-:S03]  /*79f0*/  FSETP.GTU.FTZ.AND P1, PT, R6, 20, PT ;  /* 0x41a000000600780b */ /* 0x000fc60003f3c000 */
[----:B------:R-:W0:Y:S01]  /*7a00*/  @!P5 MUFU.EX2 R10, R5 ;  /* 0x00000005000ad308 */ /* 0x000e220000000800 */
[----:B------:R-:W-:Y:S01]  /*7a10*/  FSETP.GTU.FTZ.AND P2, PT, R7, 20, PT ;  /* 0x41a000000700780b */ /* 0x000fe20003f5c000 */
[----:B------:R-:W-:-:S04]  /*7a20*/  @!P4 FMUL.FTZ R12, R15, -1.4426950216293334961 ;  /* 0xbfb8aa3b0f0cc820 */ /* 0x000fc80000410000 */
[----:B------:R0:W1:Y:S01]  /*7a30*/  @!P4 MUFU.EX2 R13, R12 ;  /* 0x0000000c000dc308 */ /* 0x0000620000000800 */
[----:B------:R-:W-:-:S03]  /*7a40*/  @!P0 FMUL.FTZ R9, R11, -1.4426950216293334961 ;  /* 0xbfb8aa3b0b098820 */ /* 0x000fc60000410000 */
[----:B------:R-:W-:Y:S01]  /*7a50*/  @!P1 FMUL.FTZ R11, R6, -1.4426950216293334961 ;  /* 0xbfb8aa3b060b9820 */ /* 0x000fe20000410000 */
[----:B------:R-:W-:Y:S01]  /*7a60*/  @!P0 MUFU.EX2 R16, R9 ;  /* 0x0000000900108308 */ /* 0x000fe20000000800 */
[----:B----4-:R-:W-:Y:S02]  /*7a70*/  F2FP.BF16.F32.PACK_AB R6, R75, R74 ;  /* 0x0000004a4b06723e */ /* 0x010fe400000010ff */
[----:B------:R-:W-:Y:S01]  /*7a80*/  @!P2 FMUL.FTZ R14, R7, -1.4426950216293334961 ;  /* 0xbfb8aa3b070ea820 */ /* 0x000fe20000410000 */
[----:B------:R4:W5:Y:S01]  /*7a90*/  @!P1 MUFU.EX2 R17, R11 ;  /* 0x0000000b00119308 */ /* 0x0009620000000800 */
[----:B0-----:R-:W-:Y:S01]  /*7aa0*/  @!P5 FADD.FTZ R12, R10, 1 ;  /* 0x3f8000000a0cd421 */ /* 0x001fe20000010000 */
[----:B--2---:R-:W-:Y:S02]  /*7ab0*/  F2FP.BF16.F32.PACK_AB R7, R78, R77 ;  /* 0x0000004d4e07723e */ /* 0x004fe400000010ff */
[----:B------:R-:W-:Y:S02]  /*7ac0*/  F2FP.BF16.F32.PACK_AB R5, R73, R72 ;  /* 0x000000484905723e */ /* 0x000fe400000010ff */
[----:B------:R-:W-:Y:S01]  /*7ad0*/  F2FP.BF16.F32.PACK_AB R4, R71, R70 ;  /* 0x000000464704723e */ /* 0x000fe200000010ff */
[----:B------:R-:W-:Y:S01]  /*7ae0*/  BAR.SYNC.DEFER_BLOCKING 0x0 ;  /* 0x0000000000007b1d */ /* 0x000fe20000010000 */
[----:B------:R-:W-:-:S02]  /*7af0*/  F2FP.BF16.F32.PACK_AB R10, R46, R45 ;  /* 0x0000002d2e0a723e */ /* 0x000fc400000010ff */
[----:B----4-:R-:W-:Y:S02]  /*7b00*/  F2FP.BF16.F32.PACK_AB R11, R69, R47 ;  /* 0x0000002f450b723e */ /* 0x010fe400000010ff */
[----:B------:R-:W-:Y:S01]  /*7b10*/  F2FP.BF16.F32.PACK_AB R9, R44, R43 ;  /* 0x0000002b2c09723e */ /* 0x000fe200000010ff */
[----:B------:R0:W2:Y:S01]  /*7b20*/  @!P2 MUFU.EX2 R22, R14 ;  /* 0x0000000e0016a308 */ /* 0x0000a20000000800 */
[----:B------:R-:W-:Y:S01]  /*7b30*/  USHF.L.U32 UR22, UR19, 0xb, URZ ;  /* 0x0000000b13167899 */ /* 0x000fe200080006ff */
[----:B-1----:R-:W-:Y:S02]  /*7b40*/  @!P4 FADD.FTZ R18, R13, 1 ;  /* 0x3f8000000d12c421 */ /* 0x002fe40000010000 */
[----:B------:R0:W1:Y:S01]  /*7b50*/  @!P5 MUFU.RCP R39, R12 ;  /* 0x0000000c0027d308 */ /* 0x0000620000001000 */
[----:B------:R-:W-:-:S04]  /*7b60*/  USHF.R.S32.HI UR23, URZ, 0x1f, UR22 ;  /* 0x0000001fff177899 */ /* 0x000fc80008011416 */
[----:B------:R-:W-:Y:S01]  /*7b70*/  UIMAD.WIDE.U32 UR20, UR32, UR24, UR22 ;  /* 0x00000018201472a5 */ /* 0x000fe2000f8e0016 */
[----:B------:R-:W-:Y:S04]  /*7b80*/  STS.128 [R65], R4 ;  /* 0x0000000441007388 */ /* 0x000fe80000000c00 */
[----:B------:R4:W-:Y:S01]  /*7b90*/  STS.128 [R65+0x10], R8 ;  /* 0x0000100841007388 */ /* 0x0009e20000000c00 */
[----:B------:R-:W-:-:S03]  /*7ba0*/  NOP ;  /* 0x0000000000007918 */ /* 0x000fc60000000000 */
[----:B0-----:R-:W0:Y:S04]  /*7bb0*/  LDS.128 R12, [R66] ;  /* 0x00000000420c7984 */ /* 0x001e280000000c00 */
[----:B------:R-:W0:Y:S01]  /*7bc0*/  LDS.128 R4, [R66+0x200] ;  /* 0x0002000042047984 */ /* 0x000e220000000c00 */
[----:B------:R-:W1:Y:S01]  /*7bd0*/  @!P6 MUFU.EX2 R2, R2 ;  /* 0x000000020002e308 */ /* 0x000e620000000800 */
[----:B------:R-:W-:Y:S02]  /*7be0*/  UIMAD UR21, UR32, UR25, UR21 ;  /* 0x00000019201572a4 */ /* 0x000fe4000f8e0215 */
[----:B------:R-:W-:Y:S02]  /*7bf0*/  UIMAD UR24, UR8, UR29, URZ ;  /* 0x0000001d081872a4 */ /* 0x000fe4000f8e02ff */
[----:B------:R-:W-:Y:S01]  /*7c00*/  UIMAD.WIDE.U32 UR20, UR8, UR28, UR20 ;  /* 0x0000001c081472a5 */ /* 0x000fe2000f8e0014 */
[----:B-----5:R-:W-:Y:S01]  /*7c10*/  @!P1 FADD.FTZ R17, R17, 1 ;  /* 0x3f80000011119421 */ /* 0x020fe20000010000 */
[----:B--2---:R-:W-:Y:S01]  /*7c20*/  @!P2 FADD.FTZ R22, R22, 1 ;  /* 0x3f8000001616a421 */ /* 0x004fe20000010000 */
[----:B------:R-:W-:Y:S01]  /*7c30*/  @!P0 FADD.FTZ R16, R16, 1 ;  /* 0x3f80000010108421 */ /* 0x000fe20000010000 */
[----:B------:R-:W-:-:S02]  /*7c40*/  UIADD3 UR24, UPT, UPT, UR21, UR24, URZ ;  /* 0x0000001815187290 */ /* 0x000fc4000fffe0ff */
[----:B------:R-:W-:Y:S01]  /*7c50*/  ULEA UR21, UP0, UR20, UR30, 0x1 ;  /* 0x0000001e14157291 */ /* 0x000fe2000f8008ff */
[----:B------:R-:W-:Y:S01]  /*7c60*/  @!P4 MUFU.RCP R41, R18 ;  /* 0x000000120029c308 */ /* 0x000fe20000001000 */
[----:B------:R-:W-:Y:S01]  /*7c70*/  @!P3 FMUL.FTZ R31, R31, R38 ;  /* 0x000000261f1fb220 */ /* 0x000fe20000410000 */
[----:B-1----:R-:W-:Y:S01]  /*7c80*/  @!P6 FADD.FTZ R2, R2, 1 ;  /* 0x3f8000000202e421 */ /* 0x002fe20000010000 */
[----:B------:R-:W-:Y:S01]  /*7c90*/  ULEA.HI.X UR20, UR20, UR31, UR24, 0x1, UP0 ;  /* 0x0000001f14147291 */ /* 0x000fe200080f0c18 */
[----:B------:R-:W-:Y:S01]  /*7ca0*/  @!P5 FMUL.FTZ R34, R34, R39 ;  /* 0x000000272222d220 */ /* 0x000fe20000410000 */
[----:B------:R-:W1:Y:S03]  /*7cb0*/  LDCU.64 UR28, c[0x0][0x560] ;  /* 0x0000ac00ff1c77ac */ /* 0x000e660008000a00 */
[----:B------:R-:W-:Y:S01]  /*7cc0*/  @!P6 MUFU.RCP R27, R2 ;  /* 0x00000002001be308 */ /* 0x000fe20000001000 */
[----:B----4-:R-:W-:Y:S01]  /*7cd0*/  MOV R8, UR21 ;  /* 0x0000001500087c02 */ /* 0x010fe20008000f00 */
[----:B------:R-:W2:Y:S01]  /*7ce0*/  LDCU.64 UR24, c[0x0][0x520] ;  /* 0x0000a400ff1877ac */ /* 0x000ea20008000a00 */
[----:B------:R-:W-:-:S03]  /*7cf0*/  MOV R9, UR20 ;  /* 0x0000001400097c02 */ /* 0x000fc60008000f00 */
[----:B------:R-:W4:Y:S02]  /*7d00*/  LDCU.64 UR20, c[0x0][0x518] ;  /* 0x0000a300ff1477ac */ /* 0x000f240008000a00 */
[----:B------:R-:W5:Y:S01]  /*7d10*/  @!P1 MUFU.RCP R2, R17 ;  /* 0x0000001100029308 */ /* 0x000f620000001000 */
[----:B------:R-:W-:-:S07]  /*7d20*/  IMAD.WIDE.U32 R8, R0, 0x10, R8 ;  /* 0x0000001000087825 */ /* 0x000fce00078e0008 */
[----:B------:R-:W1:Y:S01]  /*7d30*/  @!P0 MUFU.RCP R33, R16 ;  /* 0x0000001000218308 */ /* 0x000e620000001000 */
[----:B0-----:R-:W-:Y:S04]  /*7d40*/  STG.E.128 desc[UR26][R8.64], R12 ;  /* 0x0000000c08007986 */ /* 0x001fe8000c101d1a */
[----:B------:R0:W-:Y:S03]  /*7d50*/  STG.E.128 desc[UR26][R8.64+0x200], R4 ;  /* 0x0002000408007986 */ /* 0x0001e6000c101d1a */
[----:B------:R-:W2:Y:S01]  /*7d60*/  @!P2 MUFU.RCP R22, R22 ;  /* 0x000000160016a308 */ /* 0x000ea20000001000 */
[----:B-----5:R-:W-:Y:S01]  /*7d70*/  @!P1 FMUL.FTZ R35, R35, R2 ;  /* 0x0000000223239220 */ /* 0x020fe20000410000 */
[----:B------:R-:W-:Y:S01]  /*7d80*/  F2FP.BF16.F32.PACK_AB R17, R23, R21 ;  /* 0x000000151711723e */ /* 0x000fe200000010ff */
[----:B------:R-:W-:Y:S01]  /*7d90*/  @!P4 FMUL.FTZ R36, R36, R41 ;  /* 0x000000292424c220 */ /* 0x000fe20000410000 */
[----:B------:R-:W-:Y:S01]  /*7da0*/  @!P6 FMUL.FTZ R30, R30, R27 ;  /* 0x0000001b1e1ee220 */ /* 0x000fe20000410000 */
[----:B------:R-:W-:Y:S01]  /*7db0*/  F2FP.BF16.F32.PACK_AB R18, R25, R24 ;  /* 0x000000181912723e */ /* 0x000fe200000010ff */
[----:B-1----:R-:W-:Y:S01]  /*7dc0*/  @!P0 FMUL.FTZ R32, R32, R33 ;  /* 0x0000002120208220 */ /* 0x002fe20000410000 */
[----:B------:R-:W-:-:S02]  /*7dd0*/  F2FP.BF16.F32.PACK_AB R16, R20, R19 ;  /* 0x000000131410723e */ /* 0x000fc400000010ff */
[----:B------:R-:W-:Y:S01]  /*7de0*/  F2FP.BF16.F32.PACK_AB R46, R35, R34 ;  /* 0x00000022232e723e */ /* 0x000fe200000010ff */
[----:B--2---:R-:W-:Y:S01]  /*7df0*/  @!P2 FMUL.FTZ R37, R37, R22 ;  /* 0x000000162525a220 */ /* 0x004fe20000410000 */
[----:B------:R-:W-:Y:S02]  /*7e00*/  F2FP.BF16.F32.PACK_AB R45, R32, R31 ;  /* 0x0000001f202d723e */ /* 0x000fe400000010ff */
[----:B------:R-:W-:Y:S02]  /*7e10*/  F2FP.BF16.F32.PACK_AB R44, R30, R29 ;  /* 0x0000001d1e2c723e */ /* 0x000fe400000010ff */
[----:B------:R-:W-:Y:S01]  /*7e20*/  F2FP.BF16.F32.PACK_AB R47, R37, R36 ;  /* 0x00000024252f723e */ /* 0x000fe200000010ff */
[----:B------:R-:W-:Y:S01]  /*7e30*/  BAR.SYNC.DEFER_BLOCKING 0x0 ;  /* 0x0000000000007b1d */ /* 0x000fe20000010000 */
[----:B----4-:R-:W-:-:S04]  /*7e40*/  UIMAD.WIDE.U32 UR22, UR32, UR20, UR22 ;  /* 0x00000014201672a5 */ /* 0x010fc8000f8e0016 */
[----:B------:R-:W-:-:S03]  /*7e50*/  UIMAD UR21, UR32, UR21, UR23 ;  /* 0x00000015201572a4 */ /* 0x000fc6000f8e0217 */
[----:B------:R-:W-:Y:S01]  /*7e60*/  UMOV UR20, UR22 ;  /* 0x0000001600147c82 */ /* 0x000fe20008000000 */
[----:B------:R-:W-:Y:S01]  /*7e70*/  STS.128 [R65+0x10], R44 ;  /* 0x0000102c41007388 */ /* 0x000fe20000000c00 */
[----:B------:R-:W-:Y:S02]  /*7e80*/  UIMAD UR23, UR8, UR25, URZ ;  /* 0x00000019081772a4 */ /* 0x000fe4000f8e02ff */
[----:B------:R-:W-:-:S04]  /*7e90*/  UIMAD.WIDE.U32 UR20, UR8, UR24, UR20 ;  /* 0x00000018081472a5 */ /* 0x000fc8000f8e0014 */
[----:B------:R-:W-:Y:S02]  /*7ea0*/  UIADD3 UR22, UPT, UPT, UR21, UR23, URZ ;  /* 0x0000001715167290 */ /* 0x000fe4000fffe0ff */
[----:B------:R-:W-:-:S04]  /*7eb0*/  ULEA UR21, UP0, UR20, UR28, 0x1 ;  /* 0x0000001c14157291 */ /* 0x000fc8000f8008ff */
[----:B------:R-:W-:Y:S02]  /*7ec0*/  ULEA.HI.X UR20, UR20, UR29, UR22, 0x1, UP0 ;  /* 0x0000001d14147291 */ /* 0x000fe400080f0c16 */
[----:B0-----:R-:W-:-:S04]  /*7ed0*/  MOV R4, UR21 ;  /* 0x0000001500047c02 */ /* 0x001fc80008000f00 */
[----:B------:R-:W-:-:S03]  /*7ee0*/  MOV R5, UR20 ;  /* 0x0000001400057c02 */ /* 0x000fc60008000f00 */
[----:B------:R-:W-:Y:S01]  /*7ef0*/  IMAD.WIDE.U32 R4, R0, 0x10, R4 ;  /* 0x0000001000047825 */ /* 0x000fe200078e0004 */
[----:B------:R-:W-:-:S03]  /*7f00*/  UIADD3 UR17, UP0, UPT, UR17, -0x1000, URZ ;  /* 0xfffff00011117890 */ /* 0x000fc6000ff1e0ff */
[----:B---3--:R-:W-:-:S04]  /*7f10*/  FADD.FTZ R11, R19, R42 ;  /* 0x0000002a130b7221 */ /* 0x008fc80000010000 */
[----:B------:R-:W-:-:S04]  /*7f20*/  FADD.FTZ R2, R11, R20 ;  /* 0x000000140b027221 */ /* 0x000fc80000010000 */
[----:B------:R-:W-:-:S04]  /*7f30*/  FADD.FTZ R2, R2, R21 ;  /* 0x0000001502027221 */ /* 0x000fc80000010000 */
[----:B------:R-:W-:Y:S01]  /*7f40*/  FADD.FTZ R23, R2, R23 ;  /* 0x0000001702177221 */ /* 0x000fe20000010000 */
[----:B------:R-:W-:-:S03]  /*7f50*/  F2FP.BF16.F32.PACK_AB R19, R28, R26 ;  /* 0x0000001a1c13723e */ /* 0x000fc600000010ff */
[----:B------:R-:W-:-:S04]  /*7f60*/  FADD.FTZ R24, R23, R24 ;  /* 0x0000001817187221 */ /* 0x000fc80000010000 */
[----:B------:R-:W-:Y:S01]  /*7f70*/  FADD.FTZ R25, R24, R25 ;  /* 0x0000001918197221 */ /* 0x000fe20000010000 */
[----:B------:R-:W-:Y:S01]  /*7f80*/  STS.128 [R65], R16 ;  /* 0x0000001041007388 */ /* 0x000fe20000000c00 */
[----:B------:R-:W-:Y:S02]  /*7f90*/  NOP ;  /* 0x0000000000007918 */ /* 0x000fe40000000000 */
[----:B------:R-:W-:Y:S01]  /*7fa0*/  FADD.FTZ R25, R25, R26 ;  /* 0x0000001a19197221 */ /* 0x000fe20000010000 */
[----:B------:R-:W0:Y:S04]  /*7fb0*/  LDS.128 R12, [R66] ;  /* 0x00000000420c7984 */ /* 0x000e280000000c00 */
        /* <DEDUP_REMOVED lines=10> */
[----:B0-----:R0:W-:Y:S04]  /*8060*/  STG.E.128 desc[UR26][R4.64], R12 ;  /* 0x0000000c04007986 */ /* 0x0011e8000c101d1a */
[----:B-1----:R0:W-:Y:S04]  /*8070*/  STG.E.128 desc[UR26][R4.64+0x200], R48 ;  /* 0x0002003004007986 */ /* 0x0021e8000c101d1a */
[----:B------:R0:W-:Y:S01]  /*8080*/  STL [R1+0x44], R2 ;  /* 0x0000440201007387 */ /* 0x0001e20000100800 */
[----:B------:R-:W-:-:S02]  /*8090*/  UIADD3.X UR16, UPT, UPT, UR16, -0x1, URZ, UP0, !UPT ;  /* 0xffffffff10107890 */ /* 0x000fc400087fe4ff */
[----:B------:R-:W-:Y:S02]  /*80a0*/  UISETP.GT.AND UP0, UPT, UR12, 0x1, UPT ;  /* 0x000000010c00788c */ /* 0x000fe4000bf04270 */
[----:B------:R-:W-:Y:S02]  /*80b0*/  UIADD3 UR15, UP1, UPT, UR15, -0x1000, URZ ;  /* 0xfffff0000f0f7890 */ /* 0x000fe4000ff3e0ff */
[----:B------:R-:W-:Y:S02]  /*80c0*/  UIADD3 UR13, UP2, UPT, UR13, -0x1000, URZ ;  /* 0xfffff0000d0d7890 */ /* 0x000fe4000ff5e0ff */
[----:B------:R-:W-:Y:S02]  /*80d0*/  UIADD3 UR20, UP3, UPT, UR10, -0x1000, URZ ;  /* 0xfffff0000a147890 */ /* 0x000fe4000ff7e0ff */
[----:B------:R-:W-:Y:S02]  /*80e0*/  UIADD3.X UR18, UPT, UPT, UR18, -0x1, URZ, UP1, !UPT ;  /* 0xffffffff12127890 */ /* 0x000fe40008ffe4ff */
[----:B------:R-:W-:-:S02]  /*80f0*/  UIADD3.X UR14, UPT, UPT, UR14, -0x1, URZ, UP2, !UPT ;  /* 0xffffffff0e0e7890 */ /* 0x000fc400097fe4ff */
[----:B------:R-:W-:Y:S01]  /*8100*/  UIADD3.X UR11, UPT, UPT, UR11, -0x1, URZ, UP3, !UPT ;  /* 0xffffffff0b0b7890 */ /* 0x000fe20009ffe4ff */
[----:B------:R-:W-:Y:S01]  /*8110*/  UMOV UR12, UR19 ;  /* 0x00000013000c7c82 */ /* 0x000fe20008000000 */
[----:B0-----:R-:W-:Y:S10]  /*8120*/  BRA.U UP0, `(.L_x_2686) ;  /* 0xffffff8500dc7547 */ /* 0x001ff4000b83ffff */
.L_x_2607:
        /* <DEDUP_REMOVED lines=45> */
.L_x_2688:
[----:B------:R-:W-:Y:S05]  /*8400*/  BSYNC.RECONVERGENT B0 ;  /* 0x0000000000007941 */ /* 0x000fea0003800200 */
.L_x_2687:
        /* <DEDUP_REMOVED lines=43> */
.L_x_2690:
[----:B------:R-:W-:Y:S05]  /*86c0*/  BSYNC.RECONVERGENT B0 ;  /* 0x0000000000007941 */ /* 0x000fea0003800200 */
.L_x_2689:
        /* <DEDUP_REMOVED lines=16> */
.L_x_2692:
        /* <DEDUP_REMOVED lines=30> */
.L_x_2691:
[----:B------:R-:W-:Y:S05]  /*89b0*/  EXIT ;  /* 0x000000000000794d */ /* 0x000fea0003800000 */
.L_x_2645:
[----:B------:R-:W-:Y:S01]  /*89c0*/  MOV R162, R68 ;  /* 0x0000004400a27202 */ /* 0x000fe20000000f00 */
[----:B------:R-:W-:Y:S01]  /*89d0*/  HFMA2 R87, -RZ, RZ, 0, 5.9604644775390625e-08 ;  /* 0x00000001ff577431 */ /* 0x000fe200000001ff */
[----:B------:R-:W-:Y:S02]  /*89e0*/  MOV R86, RZ ;  /* 0x000000ff00567202 */ /* 0x000fe40000000f00 */
[----:B------:R-:W-:-:S07]  /*89f0*/  MOV R155, 0xffffffff ;  /* 0xffffffff009b7802 */ /* 0x000fce0000000f00 */
[----:B01---5:R-:W-:Y:S05]  /*8a00*/  WARPSYNC.COLLECTIVE R155, `(.L_x_2693) ;  /* 0x000000009b087348 */ /* 0x023fea0003c00000 */
[----:B------:R2:W3:Y:S02]  /*8a10*/  SHFL.UP P6, R163, R162, R87, R86 ;  /* 0x04000057a2a37389 */ /* 0x0004e400000c0056 */
[----:B0123-5:R-:W-:Y:S05]  /*8a20*/  ENDCOLLECTIVE ;  /* 0x000000000000791b */ /* 0x02ffea0003800000 */
.L_x_2693:
[----:B------:R-:W-:Y:S02]  /*8a30*/  MOV R162, R154 ;  /* 0x0000009a00a27202 */ /* 0x000fe40000000f00 */
[----:B------:R-:W-:-:S07]  /*8a40*/  MOV R156, R163 ;  /* 0x000000a3009c7202 */ /* 0x000fce0000000f00 */
[----:B------:R-:W-:Y:S05]  /*8a50*/  WARPSYNC.COLLECTIVE R155, `(.L_x_2694) ;  /* 0x000000009b087348 */ /* 0x000fea0003c00000 */
[----:B------:R0:W1:Y:S02]  /*8a60*/  SHFL.UP P6, R163, R162, R87, R86 ;  /* 0x04000057a2a37389 */ /* 0x00006400000c0056 */
[----:B01----:R-:W-:Y:S05]  /*8a70*/  ENDCOLLECTIVE ;  /* 0x000000000000791b */ /* 0x003fea0003800000 */
.L_x_2694:
        /* <DEDUP_REMOVED lines=10> */
.L_x_2695:
[----:B------:R-:W-:Y:S02]  /*8b20*/  MOV R162, R156 ;  /* 0x0000009c00a27202 */ /* 0x000fe40000000f00 */
[----:B------:R-:W-:-:S07]  /*8b30*/  MOV R154, R163 ;  /* 0x000000a3009a7202 */ /* 0x000fce0000000f00 */
[----:B------:R-:W-:Y:S05]  /*8b40*/  WARPSYNC.COLLECTIVE R155, `(.L_x_2696) ;  /* 0x000000009b087348 */ /* 0x000fea0003c00000 */
[----:B------:R0:W1:Y:S02]  /*8b50*/  SHFL.UP P6, R163, R162, R87, R86 ;  /* 0x04000057a2a37389 */ /* 0x00006400000c0056 */
[----:B01----:R-:W-:Y:S05]  /*8b60*/  ENDCOLLECTIVE ;  /* 0x000000000000791b */ /* 0x003fea0003800000 */
.L_x_2696:
        /* <DEDUP_REMOVED lines=10> */
.L_x_2697:
[----:B------:R-:W-:Y:S02]  /*8c10*/  MOV R162, R156 ;  /* 0x0000009c00a27202 */ /* 0x000fe40000000f00 */
[----:B------:R-:W-:-:S07]  /*8c20*/  MOV R154, R163 ;  /* 0x000000a3009a7202 */ /* 0x000fce0000000f00 */
[----:B------:R-:W-:Y:S05]  /*8c30*/  WARPSYNC.COLLECTIVE R155, `(.L_x_2698) ;  /* 0x000000009b087348 */ /* 0x000fea0003c00000 */
[----:B------:R0:W1:Y:S02]  /*8c40*/  SHFL.UP P6, R163, R162, R87, R86 ;  /* 0x04000057a2a37389 */ /* 0x00006400000c0056 */
[----:B01----:R-:W-:Y:S05]  /*8c50*/  ENDCOLLECTIVE ;  /* 0x000000000000791b */ /* 0x003fea0003800000 */
.L_x_2698:
        /* <DEDUP_REMOVED lines=10> */
.L_x_2699:
[----:B------:R-:W-:Y:S02]  /*8d00*/  MOV R162, R156 ;  /* 0x0000009c00a27202 */ /* 0x000fe40000000f00 */
[----:B------:R-:W-:-:S07]  /*8d10*/  MOV R154, R163 ;  /* 0x000000a3009a7202 */ /* 0x000fce0000000f00 */
[----:B------:R-:W-:Y:S05]  /*8d20*/  WARPSYNC.COLLECTIVE R155, `(.L_x_2700) ;  /* 0x000000009b087348 */ /* 0x000fea0003c00000 */
[----:B------:R0:W1:Y:S02]  /*8d30*/  SHFL.UP P6, R163, R162, R87, R86 ;  /* 0x04000057a2a37389 */ /* 0x00006400000c0056 */
[----:B01----:R-:W-:Y:S05]  /*8d40*/  ENDCOLLECTIVE ;  /* 0x000000000000791b */ /* 0x003fea0003800000 */
.L_x_2700:
        /* <DEDUP_REMOVED lines=10> */
.L_x_2701:
[----:B------:R-:W-:Y:S02]  /*8df0*/  MOV R162, R156 ;  /* 0x0000009c00a27202 */ /* 0x000fe40000000f00 */
[----:B------:R-:W-:-:S07]  /*8e00*/  MOV R154, R163 ;  /* 0x000000a3009a7202 */ /* 0x000fce0000000f00 */
[----:B------:R-:W-:Y:S05]  /*8e10*/  WARPSYNC.COLLECTIVE R155, `(.L_x_2702) ;  /* 0x000000009b087348 */ /* 0x000fea0003c00000 */
[----:B------:R0:W1:Y:S02]  /*8e20*/  SHFL.UP P6, R163, R162, R87, R86 ;  /* 0x04000057a2a37389 */ /* 0x00006400000c0056 */
[----:B01----:R-:W-:Y:S05]  /*8e30*/  ENDCOLLECTIVE ;  /* 0x000000000000791b */ /* 0x003fea0003800000 */
.L_x_2702:
[----:B------:R-:W-:Y:S01]  /*8e40*/  MOV R86, R163 ;  /* 0x000000a300567202 */ /* 0x000fe20000000f00 */
[----:B------:R-:W-:Y:S06]  /*8e50*/  BRA `(.L_x_2703) ;  /* 0xffffffb800947947 */ /* 0x000fec000383ffff */
.L_x_2646:
        /* <DEDUP_REMOVED lines=8> */
.L_x_2705:
[----:B------:R-:W-:Y:S05]  /*8ee0*/  BSYNC B0 ;  /* 0x0000000000007941 */ /* 0x000fea0003800000 */
.L_x_2704:
[----:B------:R-:W-:Y:S05]  /*8ef0*/  BRA `(.L_x_2706) ;  /* 0xffffffb800887947 */ /* 0x000fea000383ffff */
.L_x_2647:
        /* <DEDUP_REMOVED lines=8> */
.L_x_2708:
[----:B------:R-:W-:Y:S05]  /*8f80*/  BSYNC B0 ;  /* 0x0000000000007941 */ /* 0x000fea0003800000 */
.L_x_2707:
[----:B------:R-:W-:Y:S05]  /*8f90*/  BRA `(.L_x_2709) ;  /* 0xffffffb800687947 */ /* 0x000fea000383ffff */
.L_x_2648:
        /* <DEDUP_REMOVED lines=8> */
.L_x_2711:
[----:B------:R-:W-:Y:S05]  /*9020*/  BSYNC B0 ;  /* 0x0000000000007941 */ /* 0x000fea0003800000 */
.L_x_2710:
        /* <DEDUP_REMOVED lines=9> */
.L_x_2712:
[----:B------:R-:W-:Y:S01]  /*90c0*/  HFMA2 R87, -RZ, RZ, 0, 0 ;  /* 0x00000000ff577431 */ /* 0x000fe200000001ff */
[----:B------:R-:W-:-:S07]  /*90d0*/  MOV R86, 0x1f ;  /* 0x0000001f00567802 */ /* 0x000fce0000000f00 */
[----:B------:R-:W-:Y:S05]  /*90e0*/  WARPSYNC.COLLECTIVE R155, `(.L_x_2713) ;  /* 0x000000009b087348 */ /* 0x000fea0003c00000 */
[----:B------:R0:W1:Y:S02]  /*90f0*/  SHFL.IDX P2, R156, R154, R87, R86 ;  /* 0x000000579a9c7389 */ /* 0x0000640000040056 */
[----:B01----:R-:W-:Y:S05]  /*9100*/  ENDCOLLECTIVE ;  /* 0x000000000000791b */ /* 0x003fea0003800000 */
.L_x_2713:
[----:B------:R-:W-:Y:S02]  /*9110*/  MOV R157, R163 ;  /* 0x000000a3009d7202 */ /* 0x000fe40000000f00 */
[----:B------:R-:W-:Y:S02]  /*9120*/  MOV R154, R79 ;  /* 0x0000004f009a7202 */ /* 0x000fe40000000f00 */
[----:B------:R-:W-:-:S07]  /*9130*/  MOV R78, R156 ;  /* 0x0000009c004e7202 */ /* 0x000fce0000000f00 */
[----:B------:R-:W-:Y:S05]  /*9140*/  WARPSYNC.COLLECTIVE R155, `(.L_x_2714) ;  /* 0x000000009b087348 */ /* 0x000fea0003c00000 */
[----:B------:R0:W1:Y:S02]  /*9150*/  SHFL.IDX P2, R156, R154, R87, R86 ;  /* 0x000000579a9c7389 */ /* 0x0000640000040056 */
[----:B01----:R-:W-:Y:S05]  /*9160*/  ENDCOLLECTIVE ;  /* 0x000000000000791b */ /* 0x003fea0003800000 */
.L_x_2714:
[----:B------:R-:W-:Y:S01]  /*9170*/  MOV R79, R156 ;  /* 0x0000009c004f7202 */ /* 0x000fe20000000f00 */
[----:B------:R-:W-:Y:S06]  /*9180*/  BRA `(.L_x_2715) ;  /* 0xffffffb800047947 */ /* 0x000fec000383ffff */
.L_x_2650:
        /* <DEDUP_REMOVED lines=9> */
.L_x_2716:
[----:B------:R-:W-:Y:S02]  /*9220*/  ISETP.GT.U32.AND P6, PT, R157, 0xf, PT ;  /* 0x0000000f9d00780c */ /* 0x000fe40003fc4070 */
[----:B------:R-:W-:Y:S02]  /*9230*/  MOV R156, R163 ;  /* 0x000000a3009c7202 */ /* 0x000fe40000000f00 */
[----:B------:R-:W-:-:S09]  /*9240*/  MOV R153, R154 ;  /* 0x0000009a00997202 */ /* 0x000fd20000000f00 */
[----:B------:R-:W-:Y:S05]  /*9250*/  WARPSYNC.COLLECTIVE R155, `(.L_x_2717) ;  /* 0x000000009b087348 */ /* 0x000fea0003c00000 */
[----:B------:R0:W1:Y:S02]  /*9260*/  SHFL.DOWN P2, R154, R156, R86, R87 ;  /* 0x080000569c9a7389 */ /* 0x0000640000040057 */
[----:B01----:R-:W-:Y:S05]  /*9270*/  ENDCOLLECTIVE ;  /* 0x000000000000791b */ /* 0x003fea0003800000 */
.L_x_2717:
        /* <DEDUP_REMOVED lines=11> */
.L_x_2718:
[----:B------:R-:W-:Y:S02]  /*9330*/  MOV R156, R163 ;  /* 0x000000a3009c7202 */ /* 0x000fe40000000f00 */
[----:B------:R-:W-:-:S07]  /*9340*/  MOV R153, R154 ;  /* 0x0000009a00997202 */ /* 0x000fce0000000f00 */
[----:B------:R-:W-:Y:S05]  /*9350*/  WARPSYNC.COLLECTIVE R155, `(.L_x_2719) ;  /* 0x000000009b087348 */ /* 0x000fea0003c00000 */
[----:B------:R0:W1:Y:S02]  /*9360*/  SHFL.DOWN P2, R154, R156, R86, R87 ;  /* 0x080000569c9a7389 */ /* 0x0000640000040057 */
[----:B01----:R-:W-:Y:S05]  /*9370*/  ENDCOLLECTIVE ;  /* 0x000000000000791b */ /* 0x003fea0003800000 */
.L_x_2719:
        /* <DEDUP_REMOVED lines=10> */
.L_x_2720:
[----:B------:R-:W-:Y:S02]  /*9420*/  MOV R156, R163 ;  /* 0x000000a3009c7202 */ /* 0x000fe40000000f00 */
[----:B------:R-:W-:-:S07]  /*9430*/  MOV R153, R154 ;  /* 0x0000009a00997202 */ /* 0x000fce0000000f00 */
[----:B------:R-:W-:Y:S05]  /*9440*/  WARPSYNC.COLLECTIVE R155, `(.L_x_2721) ;  /* 0x000000009b087348 */ /* 0x000fea0003c00000 */
[----:B------:R0:W1:Y:S02]  /*9450*/  SHFL.DOWN P2, R154, R156, R86, R87 ;  /* 0x080000569c9a7389 */ /* 0x0000640000040057 */
[----:B01----:R-:W-:Y:S05]  /*9460*/  ENDCOLLECTIVE ;  /* 0x000000000000791b */ /* 0x003fea0003800000 */
.L_x_2721:
        /* <DEDUP_REMOVED lines=10> */
.L_x_2722:
[----:B------:R-:W-:Y:S02]  /*9510*/  MOV R156, R163 ;  /* 0x000000a3009c7202 */ /* 0x000fe40000000f00 */
[----:B------:R-:W-:-:S07]  /*9520*/  MOV R153, R154 ;  /* 0x0000009a00997202 */ /* 0x000fce0000000f00 */
[----:B------:R-:W-:Y:S05]  /*9530*/  WARPSYNC.COLLECTIVE R155, `(.L_x_2723) ;  /* 0x000000009b087348 */ /* 0x000fea0003c00000 */
[----:B------:R0:W1:Y:S02]  /*9540*/  SHFL.DOWN P2, R154, R156, R86, R87 ;  /* 0x080000569c9a7389 */ /* 0x0000640000040057 */
[----:B01----:R-:W-:Y:S05]  /*9550*/  ENDCOLLECTIVE ;  /* 0x000000000000791b */ /* 0x003fea0003800000 */
.L_x_2723:
        /* <DEDUP_REMOVED lines=10> */
.L_x_2724:
[----:B------:R-:W-:Y:S02]  /*9600*/  MOV R156, R163 ;  /* 0x000000a3009c7202 */ /* 0x000fe40000000f00 */
[----:B------:R-:W-:-:S07]  /*9610*/  MOV R153, R154 ;  /* 0x0000009a00997202 */ /* 0x000fce0000000f00 */
[----:B------:R-:W-:Y:S05]  /*9620*/  WARPSYNC.COLLECTIVE R155, `(.L_x_2725) ;  /* 0x000000009b087348 */ /* 0x000fea0003c00000 */
[----:B------:R0:W1:Y:S02]  /*9630*/  SHFL.DOWN P2, R154, R156, R86, R87 ;  /* 0x080000569c9a7389 */ /* 0x0000640000040057 */
[----:B01----:R-:W-:Y:S05]  /*9640*/  ENDCOLLECTIVE ;  /* 0x000000000000791b */ /* 0x003fea0003800000 */
.L_x_2725:
        /* <DEDUP_REMOVED lines=11> */
.L_x_2726:
[----:B------:R-:W-:Y:S02]  /*9700*/  MOV R154, R163 ;  /* 0x000000a3009a7202 */ /* 0x000fe40000000f00 */
[----:B------:R-:W-:-:S07]  /*9710*/  MOV R157, R156 ;  /* 0x0000009c009d7202 */ /* 0x000fce0000000f00 */
[----:B------:R-:W-:Y:S05]  /*9720*/  WARPSYNC.COLLECTIVE R155, `(.L_x_2727) ;  /* 0x000000009b087348 */ /* 0x000fea0003c00000 */
[----:B------:R0:W1:Y:S02]  /*9730*/  SHFL.IDX P2, R156, R154, R87, R86 ;  /* 0x000000579a9c7389 */ /* 0x0000640000040056 */
[----:B01----:R-:W-:Y:S05]  /*9740*/  ENDCOLLECTIVE ;  /* 0x000000000000791b */ /* 0x003fea0003800000 */
.L_x_2727:
        /* <DEDUP_REMOVED lines=9> */
.L_x_2728:
[----:B------:R-:W-:Y:S02]  /*97e0*/  MOV R156, R163 ;  /* 0x000000a3009c7202 */ /* 0x000fe40000000f00 */
[----:B------:R-:W-:-:S07]  /*97f0*/  MOV R162, R154 ;  /* 0x0000009a00a27202 */ /* 0x000fce0000000f00 */
[----:B------:R-:W-:Y:S05]  /*9800*/  WARPSYNC.COLLECTIVE R155, `(.L_x_2729) ;  /* 0x000000009b087348 */ /* 0x000fea0003c00000 */
[----:B------:R0:W1:Y:S02]  /*9810*/  SHFL.DOWN P2, R154, R156, R86, R87 ;  /* 0x080000569c9a7389 */ /* 0x0000640000040057 */
[----:B01----:R-:W-:Y:S05]  /*9820*/  ENDCOLLECTIVE ;  /* 0x000000000000791b */ /* 0x003fea0003800000 */
.L_x_2729:
[----:B------:R-:W-:Y:S01]  /*9830*/  HFMA2 R87, -RZ, RZ, 0, 0 ;  /* 0x00000000ff577431 */ /* 0x000fe200000001ff */
[----:B------:R-:W-:Y:S02]  /*9840*/  MOV R86, 0x1f ;  /* 0x0000001f00567802 */ /* 0x000fe40000000f00 */
[----:B------:R-:W-:Y:S02]  /*9850*/  MOV R163, R154 ;  /* 0x0000009a00a37202 */ /* 0x000fe40000000f00 */
[----:B------:R-:W-:-:S07]  /*9860*/  MOV R154, R78 ;  /* 0x0000004e009a7202 */ /* 0x000fce0000000f00 */
[----:B------:R-:W-:Y:S05]  /*9870*/  WARPSYNC.COLLECTIVE R155, `(.L_x_2730) ;  /* 0x000000009b087348 */ /* 0x000fea0003c00000 */
[----:B------:R0:W1:Y:S02]  /*9880*/  SHFL.IDX P2, R156, R154, R87, R86 ;  /* 0x000000579a9c7389 */ /* 0x0000640000040056 */
[----:B01----:R-:W-:Y:S05]  /*9890*/  ENDCOLLECTIVE ;  /* 0x000000000000791b */ /* 0x003fea0003800000 */
.L_x_2730:
[----:B------:R-:W-:Y:S02]  /*98a0*/  MOV R154, R79 ;  /* 0x0000004f009a7202 */ /* 0x000fe40000000f00 */
[----:B------:R-:W-:-:S07]  /*98b0*/  MOV R78, R156 ;  /* 0x0000009c004e7202 */ /* 0x000fce0000000f00 */
[----:B------:R-:W-:Y:S05]  /*98c0*/  WARPSYNC.COLLECTIVE R155, `(.L_x_2731) ;  /* 0x000000009b087348 */ /* 0x000fea0003c00000 */
[----:B------:R0:W1:Y:S02]  /*98d0*/  SHFL.IDX P2, R156, R154, R87, R86 ;  /* 0x000000579a9c7389 */ /* 0x0000640000040056 */
[----:B01----:R-:W-:Y:S05]  /*98e0*/  ENDCOLLECTIVE ;  /* 0x000000000000791b */ /* 0x003fea0003800000 */
.L_x_2731:
[----:B------:R-:W-:Y:S02]  /*98f0*/  MOV R79, R156 ;  /* 0x0000009c004f7202 */ /* 0x000fe40000000f00 */
[----:B------:R-:W-:Y:S01]  /*9900*/  ISETP.NE.AND P2, PT, R67, 0x1f, PT ;  /* 0x0000001f4300780c */ /* 0x000fe20003f45270 */
[----:B------:R-:W-:-:S12]  /*9910*/  BRA `(.L_x_2732) ;  /* 0xffffffb800407947 */ /* 0x000fd8000383ffff */
.L_x_2733:
        /* <DEDUP_REMOVED lines=14> */
.L_x_10434:


//--------------------- .text._Z25selective_scan_bwd_kernelI32Selective_Scan_bwd_kernel_traitsILi128ELi16ELb1ELb1ELb0ELb1ELb1EN3c108BFloat16EfEEv12SSMParamsBwd --------------------------
	.section	.text._Z25selective_scan_bwd_kernelI32Selective_Scan_bwd_kernel_traitsILi128ELi16ELb1ELb1ELb0ELb1ELb1EN3c108BFloat16EfEEv12SSMParamsBwd,"ax",@progbits
	.align	128
        .global         _Z25selective_scan_bwd_kernelI32Selective_Scan_bwd_kernel_traitsILi128ELi16ELb1ELb1ELb0ELb1ELb1EN3c108BFloat16EfEEv12SSMParamsBwd
        .type           _Z25selective_scan_bwd_kernelI32Selective_Scan_bwd_kernel_traitsILi128ELi16ELb1ELb1ELb0ELb1ELb1EN3c108BFloat16EfEEv12SSMParamsBwd,@function
        .size           _Z25selective_scan_bwd_kernelI32Selective_Scan_bwd_kernel_traitsILi128ELi16ELb1ELb1ELb0ELb1ELb1EN3c108BFloat16EfEEv12SSMParamsBwd,(.L_x_10435 - _Z25selective_scan_bwd_kernelI32Selective_Scan_bwd_kernel_traitsILi128ELi16ELb1ELb1ELb0ELb1ELb1EN3c108BFloat16EfEEv12SSMParamsBwd)
        .other          _Z25selective_scan_bwd_kernelI32Selective_Scan_bwd_kernel_traitsILi128ELi16ELb1ELb1ELb0ELb1ELb1EN3c108BFloat16EfEEv12SSMParamsBwd,@"STO_CUDA_ENTRY STV_DEFAULT"
_Z25selective_scan_bwd_kernelI32Selective_Scan_bwd_kernel_traitsILi128ELi16ELb1ELb1ELb0ELb1ELb1EN3c108BFloat16EfEEv12SSMParamsBwd:
.text._Z25selective_scan_bwd_kernelI32Selective_Scan_bwd_kernel_traitsILi128ELi16ELb1ELb1ELb0ELb1ELb1EN3c108BFloat16EfEEv12SSMParamsBwd:
        /* <DEDUP_REMOVED lines=73> */
[----:B--2---:R-:W-:Y:S02]  /*0490*/  UIMAD.WIDE.U32 UR14, UR10, UR30, UR4 ;  /* 0x0000001e0a0e72a5 */ /* 0x004fe4000f8e0004 */
        /* <DEDUP_REMOVED lines=64> */
.L_x_2814:
[----:B------:R-:W-:Y:S01]  /*08a0*/  BAR.SYNC.DEFER_BLOCKING 0x0 ;  /* 0x0000000000007b1d */ /* 0x000fe20000010000 */
[----:B------:R-:W-:Y:S02]  /*08b0*/  MOV R4, UR15 ;  /* 0x0000000f00047c02 */ /* 0x000fe40008000f00 */
[----:B------:R-:W-:-:S03]  /*08c0*/  MOV R5, UR16 ;  /* 0x0000001000057c02 */ /* 0x000fc60008000f00 */
[----:B------:R-:W0:Y:S01]  /*08d0*/  S2R R6, SR_LANEID ;  /* 0x0000000000067919 */ /* 0x000e220000000000 */
[----:B------:R-:W-:-:S04]  /*08e0*/  IMAD.WIDE.U32 R4, R2, 0x10, R4 ;  /* 0x0000001002047825 */ /* 0x000fc800078e0004 */
[----:B------:R-:W-:Y:S01]  /*08f0*/  HFMA2 R21, -RZ, RZ, 0, 9.5367431640625e-07 ;  /* 0x00000010ff157431 */ /* 0x000fe200000001ff */
[----:B------:R-:W-:Y:S01]  /*0900*/  MOV R12, UR17 ;  /* 0x00000011000c7c02 */ /* 0x000fe20008000f00 */
[----:B------:R-:W1:Y:S01]  /*0910*/  LDC.64 R22, c[0x0][0x410] ;  /* 0x00010400ff167b82 */ /* 0x000e620000000a00 */
[----:B------:R-:W2:Y:S04]  /*0920*/  LDG.E.128 R16, desc[UR28][R4.64] ;  /* 0x0000001c04107981 */ /* 0x000ea8000c1e1d00 */
[----:B------:R-:W3:Y:S01]  /*0930*/  LDG.E.128 R24, desc[UR28][R4.64+0x200] ;  /* 0x0002001c04187981 */ /* 0x000ee2000c1e1d00 */
[----:B------:R-:W-:Y:S01]  /*0940*/  IMAD.WIDE.U32 R20, R2, R21, UR12 ;  /* 0x0000000c02147e25 */ /* 0x000fe2000f8e0015 */
[----:B0-----:R-:W-:-:S04]  /*0950*/  IADD3 R3, PT, PT, R3, R6, RZ ;  /* 0x0000000603037210 */ /* 0x001fc80007ffe0ff */
[----:B------:R-:W-:-:S04]  /*0960*/  LEA R66, R3, R68, 0x4 ;  /* 0x0000004403427211 */ /* 0x000fc800078e20ff */
        /* <DEDUP_REMOVED lines=8> */
[----:B------:R3:W4:Y:S01]  /*09f0*/  LDG.E.128 R32, desc[UR28][R20.64+0x200] ;  /* 0x0002001c14207981 */ /* 0x000722000c1e1d00 */
[----:B------:R-:W-:-:S03]  /*0a00*/  MOV R13, UR20 ;  /* 0x00000014000d7c02 */ /* 0x000fc60008000f00 */
[----:B------:R-:W-:Y:S01]  /*0a10*/  IMAD.WIDE.U32 R2, R2, 0x10, R12 ;  /* 0x0000001002027825 */ /* 0x000fe200078e000c */
[----:B---3--:R-:W3:Y:S01]  /*0a20*/  LDC.64 R20, c[0x0][0x418] ;  /* 0x00010600ff147b82 */ /* 0x008ee20000000a00 */
[----:B--2---:R-:W-:Y:S04]  /*0a30*/  STS.128 [R66], R28 ;  /* 0x0000001c42007388 */ /* 0x004fe80000000c00 */
[----:B----4-:R-:W-:Y:S01]  /*0a40*/  STS.128 [R66+0x200], R32 ;  /* 0x0002002042007388 */ /* 0x010fe20000000c00 */
[----:B------:R-:W-:-:S03]  /*0a50*/  NOP ;  /* 0x0000000000007918 */ /* 0x000fc60000000000 */
[----:B------:R-:W2:Y:S04]  /*0a60*/  LDS.128 R16, [R65] ;  /* 0x0000000041107984 */ /* 0x000ea80000000c00 */
[----:B------:R-:W4:Y:S01]  /*0a70*/  LDS.128 R12, [R65+0x10] ;  /* 0x00001000410c7984 */ /* 0x000f220000000c00 */
[----:B------:R-:W-:Y:S06]  /*0a80*/  BAR.SYNC.DEFER_BLOCKING 0x0 ;  /* 0x0000000000007b1d */ /* 0x000fec0000010000 */
[----:B0-----:R-:W5:Y:S04]  /*0a90*/  LDG.E.128 R24, desc[UR28][R2.64] ;  /* 0x0000001c02187981 */ /* 0x001f68000c1e1d00 */
[----:B------:R-:W3:Y:S01]  /*0aa0*/  LDG.E.128 R36, desc[UR28][R2.64+0x200] ;  /* 0x0002001c02247981 */ /* 0x000ee2000c1e1d00 */
        /* <DEDUP_REMOVED lines=11> */
[----:B----4-:R-:W-:Y:S01]  /*0b60*/  SHF.L.U32 R60, R12, 0x10, RZ ;  /* 0x000000100c3c7819 */ /* 0x010fe200000006ff */
        /* <DEDUP_REMOVED lines=12> */
[----:B-----5:R2:W-:Y:S04]  /*0c30*/  STS.128 [R66], R24 ;  /* 0x0000001842007388 */ /* 0x0205e80000000c00 */
[----:B---3--:R2:W-:Y:S01]  /*0c40*/  STS.128 [R66+0x200], R36 ;  /* 0x0002002442007388 */ /* 0x0085e20000000c00 */
[----:B------:R-:W-:Y:S01]  /*0c50*/  NOP ;  /* 0x0000000000007918 */ /* 0x000fe20000000000 */
[----:B01----:R-:W-:Y:S06]  /*0c60*/  @P1 BRA `(.L_x_2736) ;  /* 0x0000000000781947 */ /* 0x003fec0003800000 */
[----:B------:R-:W-:Y:S01]  /*0c70*/  FMUL.FTZ R64, R64, 1.4426950216293334961 ;  /* 0x3fb8aa3b40407820 */ /* 0x000fe20000410000 */
[----:B--2---:R-:W-:Y:S02]  /*0c80*/  MOV R25, 0x3e800000 ;  /* 0x3e80000000197802 */ /* 0x004fe40000000f00 */
        /* <DEDUP_REMOVED lines=28> */
.L_x_2736:
[----:B------:R-:W-:Y:S05]  /*0e50*/  BSYNC.RECONVERGENT B0 ;  /* 0x0000000000007941 */ /* 0x000fea0003800200 */
.L_x_2735:
[----:B------:R-:W-:Y:S01]  /*0e60*/  SHF.L.U32 R17, R17, 0x10, RZ ;  /* 0x0000001011117819 */ /* 0x000fe200000006ff */
[----:B------:R-:W-:Y:S01]  /*0e70*/  BSSY.RECONVERGENT B0, `(.L_x_2737) ;  /* 0x0000022000007945 */ /* 0x000fe20003800200 */
[----:B------:R-:W-:-:S03]  /*0e80*/  FSETP.GTU.FTZ.AND P1, PT, R58, 20, PT ;  /* 0x41a000003a00780b */ /* 0x000fc60003f3c000 */
[----:B------:R-:W-:Y:S01]  /*0e90*/  FADD.FTZ R57, R17, UR7 ;  /* 0x0000000711397e21 */ /* 0x000fe20008010000 */
[----:B------:R-:W-:Y:S09]  /*0ea0*/  @P5 BRA `(.L_x_2738) ;  /* 0x0000000000785947 */ /* 0x000ff20003800000 */
[----:B------:R-:W-:Y:S01]  /*0eb0*/  FMUL.FTZ R59, R59, 1.4426950216293334961 ;  /* 0x3fb8aa3b3b3b7820 */ /* 0x000fe20000410000 */
[----:B--2---:R-:W-:Y:S01]  /*0ec0*/  MOV R25, 0x3e800000 ;  /* 0x3e80000000197802 */ /* 0x004fe20000000f00 */
        /* <DEDUP_REMOVED lines=28> */
.L_x_2738:
[----:B------:R-:W-:Y:S05]  /*1090*/  BSYNC.RECONVERGENT B0 ;  /* 0x0000000000007941 */ /* 0x000fea0003800200 */
.L_x_2737:
[----:B------:R-:W-:Y:S01]  /*10a0*/  SHF.L.U32 R56, R14, 0x10, RZ ;  /* 0x000000100e387819 */ /* 0x000fe200000006ff */
[----:B------:R-:W-:Y:S01]  /*10b0*/  BSSY.RECONVERGENT B0, `(.L_x_2739) ;  /* 0x0000023000007945 */ /* 0x000fe20003800200 */
[----:B------:R-:W-:Y:S02]  /*10c0*/  FSETP.GTU.FTZ.AND P5, PT, R57, 20, PT ;  /* 0x41a000003900780b */ /* 0x000fe40003fbc000 */
[----:B------:R-:W-:Y:S01]  /*10d0*/  PRMT R18, R18, 0x7632, R18 ;  /* 0x0000763212127816 */ /* 0x000fe20000000012 */
[----:B------:R-:W-:Y:S01]  /*10e0*/  FADD.FTZ R56, R56, UR7 ;  /* 0x0000000738387e21 */ /* 0x000fe20008010000 */
[----:B------:R-:W-:Y:S09]  /*10f0*/  @P0 BRA `(.L_x_2740) ;  /* 0x0000000000780947 */ /* 0x000ff20003800000 */
[----:B------:R-:W-:Y:S01]  /*1100*/  FMUL.FTZ R63, R63, 1.4426950216293334961 ;  /* 0x3fb8aa3b3f3f7820 */ /* 0x000fe20000410000 */
[----:B--2---:R-:W-:Y:S01]  /*1110*/  HFMA2 R25, -RZ, RZ, 1.625, 0 ;  /* 0x3e800000ff197431 */ /* 0x004fe200000001ff */
        /* <DEDUP_REMOVED lines=28> */
.L_x_2740:
[----:B------:R-:W-:Y:S05]  /*12e0*/  BSYNC.RECONVERGENT B0 ;  /* 0x0000000000007941 */ /* 0x000fea0003800200 */
.L_x_2739:
[----:B------:R-:W-:Y:S01]  /*12f0*/  SHF.L.U32 R18, R18, 0x10, RZ ;  /* 0x0000001012127819 */ /* 0x000fe200000006ff */
[----:B------:R-:W-:Y:S01]  /*1300*/  BSSY.RECONVERGENT B0, `(.L_x_2741) ;  /* 0x0000022000007945 */ /* 0x000fe20003800200 */
[----:B------:R-:W-:-:S03]  /*1310*/  FSETP.GTU.FTZ.AND P0, PT, R56, 20, PT ;  /* 0x41a000003800780b */ /* 0x000fc60003f1c000 */
        /* <DEDUP_REMOVED lines=32> */
.L_x_2742:
[----:B------:R-:W-:Y:S05]  /*1520*/  BSYNC.RECONVERGENT B0 ;  /* 0x0000000000007941 */ /* 0x000fea0003800200 */
.L_x_2741:
        /* <DEDUP_REMOVED lines=36> */
.L_x_2744:
[----:B------:R-:W-:Y:S05]  /*1770*/  BSYNC.RECONVERGENT B0 ;  /* 0x0000000000007941 */ /* 0x000fea0003800200 */
.L_x_2743:
        /* <DEDUP_REMOVED lines=36> */
.L_x_2746:
[----:B------:R-:W-:Y:S05]  /*19c0*/  BSYNC.RECONVERGENT B0 ;  /* 0x0000000000007941 */ /* 0x000fea0003800200 */
.L_x_2745:
        /* <DEDUP_REMOVED lines=36> */
.L_x_2748:
[----:B------:R-:W-:Y:S05]  /*1c10*/  BSYNC.RECONVERGENT B0 ;  /* 0x0000000000007941 */ /* 0x000fea0003800200 */
.L_x_2747:
        /* <DEDUP_REMOVED lines=36> */
.L_x_2750:
[----:B------:R-:W-:Y:S05]  /*1e60*/  BSYNC.RECONVERGENT B0 ;  /* 0x0000000000007941 */ /* 0x000fea0003800200 */
.L_x_2749:
        /* <DEDUP_REMOVED lines=36> */
.L_x_2752:
[----:B------:R-:W-:Y:S05]  /*20b0*/  BSYNC.RECONVERGENT B0 ;  /* 0x0000000000007941 */ /* 0x000fea0003800200 */
.L_x_2751:
        /* <DEDUP_REMOVED lines=35> */
.L_x_2754:
[----:B------:R-:W-:Y:S05]  /*22f0*/  BSYNC.RECONVERGENT B0 ;  /* 0x0000000000007941 */ /* 0x000fea0003800200 */
.L_x_2753:
        /* <DEDUP_REMOVED lines=33> */
.L_x_2756:
[----:B------:R-:W-:Y:S05]  /*2510*/  BSYNC.RECONVERGENT B0 ;  /* 0x0000000000007941 */ /* 0x000fea0003800200 */
.L_x_2755:
        /* <DEDUP_REMOVED lines=32> */
.L_x_2758:
[----:B------:R-:W-:Y:S05]  /*2720*/  BSYNC.RECONVERGENT B0 ;  /* 0x0000000000007941 */ /* 0x000fea0003800200 */
.L_x_2757:
        /* <DEDUP_REMOVED lines=32> */
.L_x_2760:
[----:B------:R-:W-:Y:S05]  /*2930*/  BSYNC.RECONVERGENT B0 ;  /* 0x0000000000007941 */ /* 0x000fea0003800200 */
.L_x_2759:
        /* <DEDUP_REMOVED lines=32> */
.L_x_2762:
[----:B------:R-:W-:Y:S05]  /*2b40*/  BSYNC.RECONVERGENT B0 ;  /* 0x0000000000007941 */ /* 0x000fea0003800200 */
.L_x_2761:
        /* <DEDUP_REMOVED lines=32> */
.L_x_2764:
[----:B------:R-:W-:Y:S05]  /*2d50*/  BSYNC.RECONVERGENT B0 ;  /* 0x0000000000007941 */ /* 0x000fea0003800200 */
.L_x_2763:
        /* <DEDUP_REMOVED lines=32> */
.L_x_2766:
[----:B------:R-:W-:Y:S05]  /*2f60*/  BSYNC.RECONVERGENT B0 ;  /* 0x0000000000007941 */ /* 0x000fea0003800200 */
.L_x_2765:
        /* <DEDUP_REMOVED lines=10> */
[----:B--2---:R-:W2:Y:S01]  /*3010*/  LDC.64 R26, c[0x0][0x428] ;  /* 0x00010a00ff1a7b82 */ /* 0x004ea20000000a00 */
        /* <DEDUP_REMOVED lines=32> */
[----:B------:R-:W-:Y:S01]  /*3220*/  SHF.L.U32 R90, R17, 0x10, RZ ;  /* 0x00000010115a7819 */ /* 0x000fe200000006ff */
[----:B------:R-:W-:Y:S01]  /*3230*/  UISETP.NE.U32.AND UP0, UPT, UR8, URZ, UPT ;  /* 0x000000ff0800728c */ /* 0x000fe2000bf05070 */
[----:B------:R-:W-:-:S02]  /*3240*/  SHF.L.U32 R93, R12, 0x10, RZ ;  /* 0x000000100c5d7819 */ /* 0x000fc400000006ff */
[----:B0-----:R-:W-:Y:S01]  /*3250*/  SHF.L.U32 R46, R31, 0x10, RZ ;  /* 0x000000101f2e7819 */ /* 0x001fe200000006ff */
[----:B------:R-:W-:Y:S01]  /*3260*/  UISETP.NE.AND.EX UP0, UPT, UR9, URZ, UPT, UP0 ;  /* 0x000000ff0900728c */ /* 0x000fe2000bf05300 */
[----:B------:R-:W-:Y:S02]  /*3270*/  PRMT R31, R28, 0x7632, R31 ;  /* 0x000076321c1f7816 */ /* 0x000fe4000000001f */
[----:B------:R-:W-:Y:S01]  /*3280*/  PRMT R73, R29, 0x7632, R73 ;  /* 0x000076321d497816 */ /* 0x000fe20000000049 */
[----:B------:R-:W-:Y:S01]  /*3290*/  FMUL.FTZ R39, R46, -1.4426950216293334961 ;  /* 0xbfb8aa3b2e277820 */ /* 0x000fe20000410000 */
[----:B------:R-:W-:Y:S02]  /*32a0*/  PRMT R77, R30, 0x7632, R77 ;  /* 0x000076321e4d7816 */ /* 0x000fe4000000004d */
[----:B------:R-:W-:Y:S01]  /*32b0*/  PRMT R80, R31, 0x7632, R80 ;  /* 0x000076321f507816 */ /* 0x000fe20000000050 */
[----:B----4-:R-:W0:Y:S01]  /*32c0*/  MUFU.EX2 R43, R39 ;  /* 0x00000027002b7308 */ /* 0x010e220000000800 */
[----:B-1----:R-:W-:-:S02]  /*32d0*/  PRMT R82, R20, 0x7632, R82 ;  /* 0x0000763214527816 */ /* 0x002fc40000000052 */
[----:B------:R-:W-:Y:S02]  /*32e0*/  SHF.L.U32 R47, R30, 0x10, RZ ;  /* 0x000000101e2f7819 */ /* 0x000fe400000006ff */
[----:B------:R-:W-:Y:S02]  /*32f0*/  SHF.L.U32 R72, R22, 0x10, RZ ;  /* 0x0000001016487819 */ /* 0x000fe400000006ff */
[----:B------:R-:W-:Y:S01]  /*3300*/  SHF.L.U32 R30, R23, 0x10, RZ ;  /* 0x00000010171e7819 */ /* 0x000fe200000006ff */
[----:B------:R-:W-:Y:S01]  /*3310*/  FMUL.FTZ R38, R47, -1.4426950216293334961 ;  /* 0xbfb8aa3b2f267820 */ /* 0x000fe20000410000 */
[----:B------:R-:W-:Y:S01]  /*3320*/  SHF.L.U32 R73, R73, 0x10, RZ ;  /* 0x0000001049497819 */ /* 0x000fe200000006ff */
[----:B------:R-:W-:Y:S01]  /*3330*/  FMUL.FTZ R42, R72, -1.4426950216293334961 ;  /* 0xbfb8aa3b482a7820 */ /* 0x000fe20000410000 */
[----:B------:R-:W-:Y:S01]  /*3340*/  SHF.L.U32 R77, R77, 0x10, RZ ;  /* 0x000000104d4d7819 */ /* 0x000fe200000006ff */
[----:B------:R-:W-:Y:S01]  /*3350*/  FMUL.FTZ R44, R30, -1.4426950216293334961 ;  /* 0xbfb8aa3b1e2c7820 */ /* 0x000fe20000410000 */
[----:B------:R-:W-:Y:S01]  /*3360*/  SHF.L.U32 R80, R80, 0x10, RZ ;  /* 0x0000001050507819 */ /* 0x000fe200000006ff */
[----:B------:R-:W1:Y:S01]  /*3370*/  MUFU.EX2 R79, R42 ;  /* 0x0000002a004f7308 */ /* 0x000e620000000800 */
[----:B------:R-:W-:Y:S01]  /*3380*/  SHF.L.U32 R82, R82, 0x10, RZ ;  /* 0x0000001052527819 */ /* 0x000fe200000006ff */
[----:B0-----:R-:W-:Y:S01]  /*3390*/  FADD.FTZ R43, R43, 1 ;  /* 0x3f8000002b2b7421 */ /* 0x001fe20000010000 */
[----:B------:R-:W-:Y:S01]  /*33a0*/  SHF.L.U32 R45, R20, 0x10, RZ ;  /* 0x00000010142d7819 */ /* 0x000fe200000006ff */
[----:B------:R-:W-:Y:S01]  /*33b0*/  FMUL.FTZ R20, R73, -1.4426950216293334961 ;  /* 0xbfb8aa3b49147820 */ /* 0x000fe20000410000 */
[C---:B------:R-:W-:Y:S01]  /*33c0*/  SHF.L.U32 R70, R21.reuse, 0x10, RZ ;  /* 0x0000001015467819 */ /* 0x040fe200000006ff */
[----:B------:R-:W-:Y:S01]  /*33d0*/  MUFU.EX2 R81, R44 ;  /* 0x0000002c00517308 */ /* 0x000fe20000000800 */
[----:B------:R-:W-:Y:S01]  /*33e0*/  PRMT R75, R21, 0x7632, R75 ;  /* 0x00007632154b7816 */ /* 0x000fe2000000004b */
[----:B------:R-:W-:Y:S01]  /*33f0*/  FMUL.FTZ R21, R77, -1.4426950216293334961 ;  /* 0xbfb8aa3b4d157820 */ /* 0x000fe20000410000 */
[----:B------:R-:W-:Y:S01]  /*3400*/  PRMT R78, R22, 0x7632, R78 ;  /* 0x00007632164e7816 */ /* 0x000fe2000000004e */
[----:B------:R-:W-:Y:S01]  /*3410*/  FMUL.FTZ R22, R80, -1.4426950216293334961 ;  /* 0xbfb8aa3b50167820 */ /* 0x000fe20000410000 */
[----:B------:R-:W-:Y:S01]  /*3420*/  PRMT R76, R23, 0x7632, R76 ;  /* 0x00007632174c7816 */ /* 0x000fe2000000004c */
[----:B------:R-:W-:Y:S01]  /*3430*/  FMUL.FTZ R23, R82, -1.4426950216293334961 ;  /* 0xbfb8aa3b52177820 */ /* 0x000fe20000410000 */
[----:B------:R-:W-:Y:S01]  /*3440*/  SHF.L.U32 R67, R29, 0x10, RZ ;  /* 0x000000101d437819 */ /* 0x000fe200000006ff */
[----:B------:R-:W0:Y:S01]  /*3450*/  MUFU.EX2 R39, R20 ;  /* 0x0000001400277308 */ /* 0x000e220000000800 */
[----:B------:R-:W-:Y:S01]  /*3460*/  SHF.L.U32 R69, R28, 0x10, RZ ;  /* 0x000000101c457819 */ /* 0x000fe200000006ff */
[----:B------:R-:W-:Y:S01]  /*3470*/  FMUL.FTZ R29, R70, -1.4426950216293334961 ;  /* 0xbfb8aa3b461d7820 */ /* 0x000fe20000410000 */
[----:B------:R-:W-:Y:S01]  /*3480*/  SHF.L.U32 R31, R31, 0x10, RZ ;  /* 0x000000101f1f7819 */ /* 0x000fe200000006ff */
[----:B------:R-:W4:Y:S01]  /*3490*/  MUFU.EX2 R42, R21 ;  /* 0x00000015002a7308 */ /* 0x000f220000000800 */
[----:B------:R-:W-:Y:S01]  /*34a0*/  FMUL.FTZ R37, R67, -1.4426950216293334961 ;  /* 0xbfb8aa3b43257820 */ /* 0x000fe20000410000 */
[----:B------:R-:W-:Y:S01]  /*34b0*/  FMUL.FTZ R0, R69, -1.4426950216293334961 ;  /* 0xbfb8aa3b45007820 */ /* 0x000fe20000410000 */
[----:B-1----:R-:W-:Y:S01]  /*34c0*/  FADD.FTZ R79, R79, 1 ;  /* 0x3f8000004f4f7421 */ /* 0x002fe20000010000 */
[----:B------:R-:W1:Y:S01]  /*34d0*/  MUFU.EX2 R44, R22 ;  /* 0x00000016002c7308 */ /* 0x000e620000000800 */
[----:B------:R-:W-:Y:S01]  /*34e0*/  PRMT R115, R12, 0x7632, R115 ;  /* 0x000076320c737816 */ /* 0x000fe20000000073 */
[----:B------:R-:W-:Y:S01]  /*34f0*/  FMUL.FTZ R28, R45, -1.4426950216293334961 ;  /* 0xbfb8aa3b2d1c7820 */ /* 0x000fe20000410000 */
[C---:B------:R-:W-:Y:S01]  /*3500*/  SHF.L.U32 R94, R13.reuse, 0x10, RZ ;  /* 0x000000100d5e7819 */ /* 0x040fe200000006ff */
[----:B------:R-:W-:Y:S01]  /*3510*/  MUFU.EX2 R71, R23 ;  /* 0x0000001700477308 */ /* 0x000fe20000000800 */
[----:B------:R-:W-:Y:S01]  /*3520*/  PRMT R116, R13, 0x7632, R116 ;  /* 0x000076320d747816 */ /* 0x000fe20000000074 */
[----:B0-----:R-:W-:Y:S01]  /*3530*/  FADD.FTZ R39, R39, 1 ;  /* 0x3f80000027277421 */ /* 0x001fe20000010000 */
[C---:B------:R-:W-:Y:S01]  /*3540*/  SHF.L.U32 R95, R14.reuse, 0x10, RZ ;  /* 0x000000100e5f7819 */ /* 0x040fe200000006ff */
[----:B------:R0:W3:Y:S01]  /*3550*/  MUFU.EX2 R36, R0 ;  /* 0x0000000000247308 */ /* 0x0000e20000000800 */
[----:B------:R-:W-:Y:S01]  /*3560*/  PRMT R117, R14, 0x7632, R117 ;  /* 0x000076320e757816 */ /* 0x000fe20000000075 */
[----:B------:R-:W-:Y:S01]  /*3570*/  FADD.FTZ R81, R81, 1 ;  /* 0x3f80000051517421 */ /* 0x000fe20000010000 */
[C---:B------:R-:W-:Y:S01]  /*3580*/  SHF.L.U32 R96, R15.reuse, 0x10, RZ ;  /* 0x000000100f607819 */ /* 0x040fe200000006ff */
[----:B------:R-:W3:Y:S01]  /*3590*/  MUFU.EX2 R37, R37 ;  /* 0x0000002500257308 */ /* 0x000ee20000000800 */
[----:B------:R-:W-:Y:S01]  /*35a0*/  PRMT R118, R15, 0x7632, R118 ;  /* 0x000076320f767816 */ /* 0x000fe20000000076 */
[----:B----4-:R-:W-:Y:S01]  /*35b0*/  FADD.FTZ R42, R42, 1 ;  /* 0x3f8000002a2a7421 */ /* 0x010fe20000010000 */
[----:B------:R-:W-:Y:S01]  /*35c0*/  PRMT R107, R16, 0x7632, R107 ;  /* 0x00007632106b7816 */ /* 0x000fe2000000006b */
[----:B------:R4:W4:Y:S01]  /*35d0*/  MUFU.EX2 R74, R29 ;  /* 0x0000001d004a7308 */ /* 0x0009220000000800 */
[----:B0-----:R-:W-:Y:S01]  /*35e0*/  FMUL.FTZ R0, R31, -1.4426950216293334961 ;  /* 0xbfb8aa3b1f007820 */ /* 0x001fe20000410000 */
[----:B------:R-:W-:Y:S01]  /*35f0*/  PRMT R108, R17, 0x7632, R108 ;  /* 0x00007632116c7816 */ /* 0x000fe2000000006c */
[----:B-1----:R-:W-:Y:S01]  /*3600*/  FADD.FTZ R44, R44, 1 ;  /* 0x3f8000002c2c7421 */ /* 0x002fe20000010000 */
[----:B------:R-:W0:Y:S01]  /*3610*/  MUFU.EX2 R41, R38 ;  /* 0x0000002600297308 */ /* 0x000e220000000800 */
[----:B------:R-:W-:Y:S01]  /*3620*/  SHF.L.U32 R75, R75, 0x10, RZ ;  /* 0x000000104b4b7819 */ /* 0x000fe200000006ff */
[----:B---3--:R-:W-:Y:S01]  /*3630*/  FADD.FTZ R86, R36, 1 ;  /* 0x3f80000024567421 */ /* 0x008fe20000010000 */
[----:B------:R-:W-:Y:S01]  /*3640*/  SHF.L.U32 R78, R78, 0x10, RZ ;  /* 0x000000104e4e7819 */ /* 0x000fe200000006ff */
[----:B------:R-:W-:Y:S01]  /*3650*/  MUFU.RCP R105, R79 ;  /* 0x0000004f00697308 */ /* 0x000fe20000001000 */
[----:B------:R-:W-:Y:S01]  /*3660*/  SHF.L.U32 R76, R76, 0x10, RZ ;  /* 0x000000104c4c7819 */ /* 0x000fe200000006ff */
[----:B------:R-:W-:Y:S01]  /*3670*/  FADD.FTZ R84, R37, 1 ;  /* 0x3f80000025547421 */ /* 0x000fe20000010000 */
[----:B----4-:R-:W-:Y:S01]  /*3680*/  FMUL.FTZ R29, R75, -1.4426950216293334961 ;  /* 0xbfb8aa3b4b1d7820 */ /* 0x010fe20000410000 */
[----:B------:R-:W-:Y:S01]  /*3690*/  SHF.L.U32 R92, R18, 0x10, RZ ;  /* 0x00000010125c7819 */ /* 0x000fe200000006ff */
[----:B------:R-:W1:Y:S01]  /*36a0*/  LDC.64 R36, c[0x0][0x508] ;  /* 0x00014200ff247b82 */ /* 0x000e620000000a00 */
[----:B------:R-:W-:Y:S01]  /*36b0*/  FADD.FTZ R74, R74, 1 ;  /* 0x3f8000004a4a7421 */ /* 0x000fe20000010000 */
[----:B------:R-:W-:Y:S01]  /*36c0*/  PRMT R106, R18, 0x7632, R106 ;  /* 0x00007632126a7816 */ /* 0x000fe2000000006a */
[----:B------:R-:W3:Y:S01]  /*36d0*/  MUFU.RCP R86, R86 ;  /* 0x0000005600567308 */ /* 0x000ee20000001000 */
[----:B------:R-:W-:Y:S01]  /*36e0*/  SHF.L.U32 R158, R19, 0x10, RZ ;  /* 0x00000010139e7819 */ /* 0x000fe200000006ff */
[----:B0-----:R-:W-:Y:S01]  /*36f0*/  FADD.FTZ R41, R41, 1 ;  /* 0x3f80000029297421 */ /* 0x001fe20000010000 */
[----:B------:R-:W-:Y:S01]  /*3700*/  PRMT R152, R19, 0x7632, R152 ;  /* 0x0000763213987816 */ /* 0x000fe20000000098 */
[----:B------:R-:W-:Y:S01]  /*3710*/  FADD.FTZ R71, R71, 1 ;  /* 0x3f80000047477421 */ /* 0x000fe20000010000 */
[----:B------:R-:W-:-:S02]  /*3720*/  SHF.L.U32 R107, R107, 0x10, RZ ;  /* 0x000000106b6b7819 */ /* 0x000fc400000006ff */
[----:B------:R-:W-:Y:S01]  /*3730*/  SHF.L.U32 R108, R108, 0x10, RZ ;  /* 0x000000106c6c7819 */ /* 0x000fe200000006ff */
[----:B------:R-:W0:Y:S01]  /*3740*/  MUFU.RCP R84, R84 ;  /* 0x0000005400547308 */ /* 0x000e220000001000 */
[----:B------:R-:W-:Y:S02]  /*3750*/  SHF.L.U32 R106, R106, 0x10, RZ ;  /* 0x000000106a6a7819 */ /* 0x000fe400000006ff */
[----:B------:R-:W-:Y:S02]  /*3760*/  SHF.L.U32 R152, R152, 0x10, RZ ;  /* 0x0000001098987819 */ /* 0x000fe400000006ff */
[----:B------:R-:W-:Y:S02]  /*3770*/  SHF.L.U32 R115, R115, 0x10, RZ ;  /* 0x0000001073737819 */ /* 0x000fe400000006ff */
[----:B------:R-:W-:Y:S01]  /*3780*/  SHF.L.U32 R116, R116, 0x10, RZ ;  /* 0x0000001074747819 */ /* 0x000fe200000006ff */
[----:B------:R-:W-:Y:S01]  /*3790*/  MUFU.RCP R101, R74 ;  /* 0x0000004a00657308 */ /* 0x000fe20000001000 */
[----:B------:R-:W-:Y:S01]  /*37a0*/  SHF.L.U32 R117, R117, 0x10, RZ ;  /* 0x0000001075757819 */ /* 0x000fe200000006ff */
[----:B---3--:R-:W-:Y:S01]  /*37b0*/  FADD.FTZ R12, -R86, 1 ;  /* 0x3f800000560c7421 */ /* 0x008fe20000010100 */
[----:B------:R-:W-:Y:S01]  /*37c0*/  SHF.L.U32 R118, R118, 0x10, RZ ;  /* 0x0000001076767819 */ /* 0x000fe200000006ff */
[----:B-1----:R-:W-:-:S02]  /*37d0*/  IMAD R37, R37, UR21, RZ ;  /* 0x0000001525257c24 */ /* 0x002fc4000f8e02ff */
[C---:B------:R-:W-:Y:S01]  /*37e0*/  FFMA.FTZ R12, R69.reuse, R12, 1 ;  /* 0x3f800000450c7423 */ /* 0x040fe2000001000c */
[----:B------:R-:W-:Y:S01]  /*37f0*/  FMUL.FTZ R69, R69, R86 ;  /* 0x0000005645457220 */ /* 0x000fe20000410000 */
[----:B------:R1:W-:Y:S01]  /*3800*/  MUFU.EX2 R38, R0 ;  /* 0x0000000000267308 */ /* 0x0003e20000000800 */
[----:B------:R-:W-:Y:S01]  /*3810*/  PRMT R114, R9, 0x7632, R114 ;  /* 0x0000763209727816 */ /* 0x000fe20000000072 */
[----:B0-----:R-:W-:Y:S01]  /*3820*/  FADD.FTZ R14, -R84, 1 ;  /* 0x3f800000540e7421 */ /* 0x001fe20000010100 */
[----:B------:R-:W-:Y:S01]  /*3830*/  FMUL.FTZ R131, R91, R69 ;  /* 0x000000455b837220 */ /* 0x000fe20000410000 */
[----:B------:R0:W3:Y:S02]  /*3840*/  MUFU.RCP R100, R41 ;  /* 0x0000002900647308 */ /* 0x0000e40000001000 */
[C---:B------:R-:W-:Y:S01]  /*3850*/  FFMA.FTZ R14, R67.reuse, R14, 1 ;  /* 0x3f800000430e7423 */ /* 0x040fe2000001000e */
[----:B------:R-:W-:Y:S01]  /*3860*/  FMUL.FTZ R67, R67, R84 ;  /* 0x0000005443437220 */ /* 0x000fe20000410000 */
[----:B------:R-:W-:Y:S01]  /*3870*/  STL [R1+0x40], R131 ;  /* 0x0000408301007387 */ /* 0x000fe20000100800 */
[----:B-1----:R-:W-:-:S02]  /*3880*/  FMUL.FTZ R0, R76, -1.4426950216293334961 ;  /* 0xbfb8aa3b4c007820 */ /* 0x002fc40000410000 */
[----:B------:R-:W-:Y:S01]  /*3890*/  FMUL.FTZ R130, R90, R67 ;  /* 0x000000435a827220 */ /* 0x000fe20000410000 */
[----:B------:R1:W4:Y:S01]  /*38a0*/  MUFU.RCP R99, R43 ;  /* 0x0000002b00637308 */ /* 0x0003220000001000 */
[----:B0-----:R-:W-:-:S03]  /*38b0*/  PRMT R41, R5, 0x7632, R41 ;  /* 0x0000763205297816 */ /* 0x001fc60000000029 */
[----:B------:R-:W-:Y:S04]  /*38c0*/  STL [R1+0x38], R130 ;  /* 0x0000388201007387 */ /* 0x000fe80000100800 */
[----:B------:R0:W4:Y:S01]  /*38d0*/  MUFU.EX2 R48, R28 ;  /* 0x0000001c00307308 */ /* 0x0001220000000800 */
[----:B-1----:R-:W-:Y:S01]  /*38e0*/  PRMT R43, R7, 0x7632, R43 ;  /* 0x00007632072b7816 */ /* 0x002fe2000000002b */
[----:B---3--:R-:W-:Y:S02]  /*38f0*/  FADD.FTZ R18, -R100, 1 ;  /* 0x3f80000064127421 */ /* 0x008fe40000010100 */
[----:B------:R-:W1:Y:S04]  /*3900*/  MUFU.EX2 R29, R29 ;  /* 0x0000001d001d7308 */ /* 0x000e680000000800 */
[----:B------:R3:W-:Y:S01]  /*3910*/  MUFU.RCP R120, R39 ;  /* 0x0000002700787308 */ /* 0x0007e20000001000 */
[----:B0-----:R-:W-:Y:S01]  /*3920*/  FMUL.FTZ R28, R78, -1.4426950216293334961 ;  /* 0xbfb8aa3b4e1c7820 */ /* 0x001fe20000410000 */
[----:B----4-:R-:W-:Y:S01]  /*3930*/  FADD.FTZ R19, -R99, 1 ;  /* 0x3f80000063137421 */ /* 0x010fe20000010100 */
[----:B------:R-:W-:-:S05]  /*3940*/  FADD.FTZ R48, R48, 1 ;  /* 0x3f80000030307421 */ /* 0x000fca0000010000 */
[----:B------:R-:W0:Y:S01]  /*3950*/  MUFU.EX2 R28, R28 ;  /* 0x0000001c001c7308 */ /* 0x000e220000000800 */
[----:B---3--:R-:W-:Y:S01]  /*3960*/  SHF.L.U32 R39, R9, 0x10, RZ ;  /* 0x0000001009277819 */ /* 0x008fe200000006ff */
[----:B-1----:R-:W-:Y:S02]  /*3970*/  FADD.FTZ R124, R29, 1 ;  /* 0x3f8000001d7c7421 */ /* 0x002fe40000010000 */
[----:B------:R-:W-:Y:S08]  /*3980*/  MUFU.RCP R113, R81 ;  /* 0x0000005100717308 */ /* 0x000ff00000001000 */
[----:B------:R1:W-:Y:S01]  /*3990*/  MUFU.RCP R122, R42 ;  /* 0x0000002a007a7308 */ /* 0x0003e20000001000 */
[----:B0-----:R-:W-:-:S07]  /*39a0*/  FADD.FTZ R28, R28, 1 ;  /* 0x3f8000001c1c7421 */ /* 0x001fce0000010000 */
[----:B------:R-:W0:Y:S01]  /*39b0*/  MUFU.EX2 R0, R0 ;  /* 0x0000000000007308 */ /* 0x000e220000000800 */
[----:B-1----:R-:W-:-:S03]  /*39c0*/  PRMT R42, R4, 0x7632, R42 ;  /* 0x00007632042a7816 */ /* 0x002fc6000000002a */
[----:B------:R1:W-:Y:S08]  /*39d0*/  MUFU.RCP R119, R44 ;  /* 0x0000002c00777308 */ /* 0x0003f00000001000 */
[----:B------:R3:W4:Y:S01]  /*39e0*/  MUFU.RCP R102, R48 ;  /* 0x0000003000667308 */ /* 0x0007220000001000 */
[----:B-1----:R-:W-:Y:S01]  /*39f0*/  PRMT R44, R11, 0x7632, R44 ;  /* 0x000076320b2c7816 */ /* 0x002fe2000000002c */
[----:B0-----:R-:W-:-:S06]  /*3a00*/  FADD.FTZ R125, R0, 1 ;  /* 0x3f800000007d7421 */ /* 0x001fcc0000010000 */
[----:B------:R-:W-:Y:S01]  /*3a10*/  MUFU.RCP R124, R124 ;  /* 0x0000007c007c7308 */ /* 0x000fe20000001000 */
[----:B---3--:R-:W-:-:S07]  /*3a20*/  SHF.L.U32 R48, R8, 0x10, RZ ;  /* 0x0000001008307819 */ /* 0x008fce00000006ff */
[----:B------:R-:W-:Y:S01]  /*3a30*/  MUFU.RCP R123, R28 ;  /* 0x0000001c007b7308 */ /* 0x000fe20000001000 */
[----:B----4-:R-:W-:-:S04]  /*3a40*/  FADD.FTZ R0, -R102, 1 ;  /* 0x3f80000066007421 */ /* 0x010fc80000010100 */
[C---:B------:R-:W-:Y:S01]  /*3a50*/  FFMA.FTZ R0, R45.reuse, R0, 1 ;  /* 0x3f8000002d007423 */ /* 0x040fe20000010000 */
[----:B------:R-:W-:Y:S02]  /*3a60*/  FMUL.FTZ R45, R45, R102 ;  /* 0x000000662d2d7220 */ /* 0x000fe40000410000 */
[----:B------:R0:W-:Y:S08]  /*3a70*/  MUFU.RCP R121, R71 ;  /* 0x0000004700797308 */ /* 0x0001f00000001000 */
[----:B------:R-:W1:Y:S01]  /*3a80*/  MUFU.RCP R125, R125 ;  /* 0x0000007d007d7308 */ /* 0x000e620000001000 */
[----:B0-----:R-:W-:Y:S01]  /*3a90*/  PRMT R71, R10, 0x7632, R71 ;  /* 0x000076320a477816 */ /* 0x001fe20000000047 */
[----:B--2---:R0:W-:Y:S04]  /*3aa0*/  STS.128 [R66], R24 ;  /* 0x0000001842007388 */ /* 0x0041e80000000c00 */
[----:B-----5:R2:W-:Y:S01]  /*3ab0*/  STS.128 [R66+0x200], R32 ;  /* 0x0002002042007388 */ /* 0x0205e20000000c00 */
[----:B------:R-:W-:-:S03]  /*3ac0*/  NOP ;  /* 0x0000000000007918 */ /* 0x000fc60000000000 */
[----:B------:R-:W3:Y:S01]  /*3ad0*/  LDS.128 R20, [R65] ;  /* 0x0000000041147984 */ /* 0x000ee20000000c00 */
[----:B0-----:R-:W-:Y:S01]  /*3ae0*/  FFMA.FTZ R27, R46, R19, 1 ;  /* 0x3f8000002e1b7423 */ /* 0x001fe20000010013 */
[----:B------:R-:W-:-:S04]  /*3af0*/  IMAD.WIDE.U32 R24, R36, UR21, R2 ;  /* 0x0000001524187c25 */ /* 0x000fc8000f8e0002 */
[----:B------:R-:W-:Y:S01]  /*3b00*/  FMUL.FTZ R46, R46, R99 ;  /* 0x000000632e2e7220 */ /* 0x000fe20000410000 */
[----:B--2---:R-:W-:Y:S01]  /*3b10*/  FADD.FTZ R32, R38, 1 ;  /* 0x3f80000026207421 */ /* 0x004fe20000010000 */
[----:B------:R-:W-:Y:S01]  /*3b20*/  FADD.FTZ R33, -R119, 1 ;  /* 0x3f80000077217421 */ /* 0x000fe20000010100 */
[----:B------:R-:W-:Y:S01]  /*3b30*/  IADD3 R25, PT, PT, R25, R37, RZ ;  /* 0x0000002519197210 */ /* 0x000fe20007ffe0ff */
[----:B-1----:R-:W-:Y:S01]  /*3b40*/  FADD.FTZ R37, -R125, 1 ;  /* 0x3f8000007d257421 */ /* 0x002fe20000010100 */
[----:B------:R-:W-:Y:S01]  /*3b50*/  SHF.L.U32 R38, R10, 0x10, RZ ;  /* 0x000000100a267819 */ /* 0x000fe200000006ff */
[----:B------:R-:W-:Y:S01]  /*3b60*/  FFMA.FTZ R33, R80, R33, 1 ;  /* 0x3f80000050217423 */ /* 0x000fe20000010021 */
[----:B------:R-:W0:Y:S01]  /*3b70*/  MUFU.RCP R32, R32 ;  /* 0x0000002000207308 */ /* 0x000e220000001000 */
[----:B------:R-:W-:Y:S01]  /*3b80*/  FFMA.FTZ R37, R76, R37, 1 ;  /* 0x3f8000004c257423 */ /* 0x000fe20000010025 */
[----:B------:R-:W-:Y:S01]  /*3b90*/  FMUL.FTZ R80, R80, R119 ;  /* 0x0000007750507220 */ /* 0x000fe20000410000 */
[----:B------:R-:W-:Y:S01]  /*3ba0*/  FMUL.FTZ R76, R76, R125 ;  /* 0x0000007d4c4c7220 */ /* 0x000fe20000410000 */
[----:B0-----:R-:W-:-:S04]  /*3bb0*/  FMUL.FTZ R10, R31, R32 ;  /* 0x000000201f0a7220 */ /* 0x001fc80000410000 */
[----:B------:R-:W-:Y:S01]  /*3bc0*/  FMUL.FTZ R128, R107, R10 ;  /* 0x0000000a6b807220 */ /* 0x000fe20000410000 */
[C---:B---3--:R-:W-:Y:S02]  /*3bd0*/  SHF.L.U32 R74, R20.reuse, 0x10, RZ ;  /* 0x00000010144a7819 */ /* 0x048fe400000006ff */
[----:B------:R-:W-:Y:S02]  /*3be0*/  SHF.L.U32 R79, R21, 0x10, RZ ;  /* 0x00000010154f7819 */ /* 0x000fe400000006ff */
[----:B------:R-:W-:Y:S01]  /*3bf0*/  PRMT R88, R20, 0x7632, R88 ;  /* 0x0000763214587816 */ /* 0x000fe20000000058 */
[----:B------:R-:W-:Y:S01]  /*3c00*/  FMUL.FTZ R13, R91, R74 ;  /* 0x0000004a5b0d7220 */ /* 0x000fe20000410000 */
[----:B------:R-:W-:Y:S01]  /*3c10*/  SHF.L.U32 R81, R22, 0x10, RZ ;  /* 0x0000001016517819 */ /* 0x000fe200000006ff */
[----:B------:R-:W-:Y:S01]  /*3c20*/  FMUL.FTZ R15, R90, R79 ;  /* 0x0000004f5a0f7220 */ /* 0x000fe20000410000 */
[----:B------:R-:W-:Y:S01]  /*3c30*/  SHF.L.U32 R88, R88, 0x10, RZ ;  /* 0x0000001058587819 */ /* 0x000fe200000006ff */
[----:B------:R-:W-:Y:S01]  /*3c40*/  FMUL.FTZ R13, R86, R13 ;  /* 0x0000000d560d7220 */ /* 0x000fe20000410000 */
[C---:B------:R-:W-:Y:S01]  /*3c50*/  PRMT R83, R23.reuse, 0x7632, R83 ;  /* 0x0000763217537816 */ /* 0x040fe20000000053 */
[----:B------:R-:W-:Y:S01]  /*3c60*/  FMUL.FTZ R15, R84, R15 ;  /* 0x0000000f540f7220 */ /* 0x000fe20000410000 */
[----:B------:R-:W-:Y:S01]  /*3c70*/  SHF.L.U32 R89, R23, 0x10, RZ ;  /* 0x0000001017597819 */ /* 0x000fe200000006ff */
[----:B------:R-:W-:Y:S01]  /*3c80*/  FMUL.FTZ R16, R13, R12 ;  /* 0x0000000c0d107220 */ /* 0x000fe20000410000 */
[----:B------:R-:W-:Y:S01]  /*3c90*/  FFMA.FTZ R23, R47, R18, 1 ;  /* 0x3f8000002f177423 */ /* 0x000fe20000010012 */
[----:B------:R-:W-:Y:S01]  /*3ca0*/  FMUL.FTZ R17, R15, R14 ;  /* 0x0000000e0f117220 */ /* 0x000fe20000410000 */
[----:B------:R-:W-:Y:S01]  /*3cb0*/  PRMT R87, R21, 0x7632, R87 ;  /* 0x0000763215577816 */ /* 0x000fe20000000057 */
[----:B------:R-:W0:Y:S01]  /*3cc0*/  LDS.128 R12, [R65+0x10] ;  /* 0x00001000410c7984 */ /* 0x000e220000000c00 */
[----:B------:R-:W-:Y:S01]  /*3cd0*/  FADD.FTZ R18, -R32, 1 ;  /* 0x3f80000020127421 */ /* 0x000fe20000010100 */
[----:B------:R-:W-:Y:S01]  /*3ce0*/  FMUL.FTZ R21, R92, R81 ;  /* 0x000000515c157220 */ /* 0x000fe20000410000 */
[----:B------:R-:W-:Y:S01]  /*3cf0*/  FMUL.FTZ R19, R107, R88 ;  /* 0x000000586b137220 */ /* 0x000fe20000410000 */
[----:B------:R-:W-:Y:S01]  /*3d00*/  PRMT R85, R22, 0x7632, R85 ;  /* 0x0000763216557816 */ /* 0x000fe20000000055 */
        /* <DEDUP_REMOVED lines=13> */
[----:B------:R-:W-:Y:S01]  /*3de0*/  FADD.FTZ R22, -R122, 1 ;  /* 0x3f8000007a167421 */ /* 0x000fe20000010100 */
[----:B------:R-:W-:Y:S01]  /*3df0*/  FMUL.FTZ R29, R106, R85 ;  /* 0x000000556a1d7220 */ /* 0x000fe20000410000 */
[----:B------:R-:W-:Y:S01]  /*3e00*/  FFMA.FTZ R27, R73, R20, 1 ;  /* 0x3f800000491b7423 */ /* 0x000fe20000010014 */
[----:B------:R-:W-:Y:S01]  /*3e10*/  FMUL.FTZ R26, R152, R83 ;  /* 0x00000053981a7220 */ /* 0x000fe20000410000 */
[----:B------:R-:W-:Y:S01]  /*3e20*/  FMUL.FTZ R20, R120, R23 ;  /* 0x0000001778147220 */ /* 0x000fe20000410000 */
[----:B------:R-:W-:Y:S01]  /*3e30*/  FFMA.FTZ R22, R77, R22, 1 ;  /* 0x3f8000004d167423 */ /* 0x000fe20000010016 */
[----:B------:R-:W-:Y:S01]  /*3e40*/  FMUL.FTZ R23, R122, R29 ;  /* 0x0000001d7a177220 */ /* 0x000fe20000410000 */
[----:B------:R-:W-:Y:S01]  /*3e50*/  FMUL.FTZ R26, R119, R26 ;  /* 0x0000001a771a7220 */ /* 0x000fe20000410000 */
[----:B------:R-:W-:Y:S01]  /*3e60*/  FMUL.FTZ R20, R20, R27 ;  /* 0x0000001b14147220 */ /* 0x000fe20000410000 */
[----:B------:R-:W-:Y:S01]  /*3e70*/  FADD.FTZ R27, -R105, 1 ;  /* 0x3f800000691b7421 */ /* 0x000fe20000010100 */
[----:B------:R-:W-:Y:S01]  /*3e80*/  FMUL.FTZ R23, R23, R22 ;  /* 0x0000001617177220 */ /* 0x000fe20000410000 */
[----:B------:R-:W-:Y:S01]  /*3e90*/  FMUL.FTZ R22, R26, R33 ;  /* 0x000000211a167220 */ /* 0x000fe20000410000 */
[----:B------:R-:W-:Y:S01]  /*3ea0*/  FADD.FTZ R29, -R113, 1 ;  /* 0x3f800000711d7421 */ /* 0x000fe20000010100 */
[----:B------:R-:W-:Y:S01]  /*3eb0*/  FFMA.FTZ R27, R72, R27, 1 ;  /* 0x3f800000481b7423 */ /* 0x000fe2000001001b */
[----:B------:R-:W-:Y:S01]  /*3ec0*/  F2FP.BF16.F32.PACK_AB R16, R21, R16 ;  /* 0x000000101510723e */ /* 0x000fe200000010ff */
[----:B------:R-:W-:Y:S01]  /*3ed0*/  FMUL.FTZ R47, R47, R100 ;  /* 0x000000642f2f7220 */ /* 0x000fe20000410000 */
[----:B------:R-:W-:Y:S01]  /*3ee0*/  FFMA.FTZ R29, R30, R29, 1 ;  /* 0x3f8000001e1d7423 */ /* 0x000fe2000001001d */
[----:B------:R-:W-:Y:S01]  /*3ef0*/  F2FP.BF16.F32.PACK_AB R17, R20, R17 ;  /* 0x000000111411723e */ /* 0x000fe200000010ff */
[----:B------:R-:W-:Y:S01]  /*3f00*/  FMUL.FTZ R73, R73, R120 ;  /* 0x0000007849497220 */ /* 0x000fe20000410000 */
[----:B------:R-:W-:Y:S01]  /*3f10*/  F2FP.BF16.F32.PACK_AB R18, R23, R18 ;  /* 0x000000121712723e */ /* 0x000fe200000010ff */
[----:B------:R-:W-:Y:S01]  /*3f20*/  FMUL.FTZ R77, R77, R122 ;  /* 0x0000007a4d4d7220 */ /* 0x000fe20000410000 */
[----:B------:R-:W-:Y:S01]  /*3f30*/  F2FP.BF16.F32.PACK_AB R19, R22, R19 ;  /* 0x000000131613723e */ /* 0x000fe200000010ff */
[----:B------:R-:W-:Y:S01]  /*3f40*/  BAR.SYNC.DEFER_BLOCKING 0x0 ;  /* 0x0000000000007b1d */ /* 0x000fe20000010000 */
[----:B0-----:R-:W-:Y:S01]  /*3f50*/  SHF.L.U32 R97, R13, 0x10, RZ ;  /* 0x000000100d617819 */ /* 0x001fe200000006ff */
[----:B------:R-:W-:Y:S01]  /*3f60*/  FMUL.FTZ R129, R92, R47 ;  /* 0x0000002f5c817220 */ /* 0x000fe20000410000 */
[----:B------:R-:W-:Y:S01]  /*3f70*/  SHF.L.U32 R104, R14, 0x10, RZ ;  /* 0x000000100e687819 */ /* 0x000fe200000006ff */
[----:B------:R-:W-:Y:S01]  /*3f80*/  FMUL.FTZ R127, R108, R73 ;  /* 0x000000496c7f7220 */ /* 0x000fe20000410000 */
[----:B------:R-:W-:Y:S01]  /*3f90*/  SHF.L.U32 R103, R15, 0x10, RZ ;  /* 0x000000100f677819 */ /* 0x000fe200000006ff */
[----:B------:R-:W-:Y:S01]  /*3fa0*/  FMUL.FTZ R126, R106, R77 ;  /* 0x0000004d6a7e7220 */ /* 0x000fe20000410000 */
[C---:B------:R-:W-:Y:S01]  /*3fb0*/  PRMT R112, R12.reuse, 0x7632, R112 ;  /* 0x000076320c707816 */ /* 0x040fe20000000070 */
[----:B------:R-:W-:Y:S01]  /*3fc0*/  STL [R1+0x30], R129 ;  /* 0x0000308101007387 */ /* 0x000fe20000100800 */
[----:B------:R-:W-:Y:S01]  /*3fd0*/  SHF.L.U32 R98, R12, 0x10, RZ ;  /* 0x000000100c627819 */ /* 0x000fe200000006ff */
[----:B------:R-:W-:Y:S01]  /*3fe0*/  FMUL.FTZ R12, R94, R97 ;  /* 0x000000615e0c7220 */ /* 0x000fe20000410000 */
[----:B------:R-:W-:Y:S01]  /*3ff0*/  PRMT R111, R13, 0x7632, R111 ;  /* 0x000076320d6f7816 */ /* 0x000fe2000000006f */
[----:B------:R-:W-:Y:S01]  /*4000*/  FADD.FTZ R13, -R101, 1 ;  /* 0x3f800000650d7421 */ /* 0x000fe20000010100 */
[----:B------:R-:W-:Y:S01]  /*4010*/  PRMT R110, R14, 0x7632, R110 ;  /* 0x000076320e6e7816 */ /* 0x000fe2000000006e */
[----:B------:R-:W-:Y:S01]  /*4020*/  FMUL.FTZ R14, R95, R104 ;  /* 0x000000685f0e7220 */ /* 0x000fe20000410000 */
[----:B------:R-:W-:Y:S01]  /*4030*/  PRMT R109, R15, 0x7632, R109 ;  /* 0x000076320f6d7816 */ /* 0x000fe2000000006d */
        /* <DEDUP_REMOVED lines=18> */
[----:B------:R-:W-:Y:S01]  /*4160*/  FADD.FTZ R13, -R121, 1 ;  /* 0x3f800000790d7421 */ /* 0x000fe20000010100 */
        /* <DEDUP_REMOVED lines=20> */
[----:B------:R-:W-:Y:S01]  /*42b0*/  STL [R1+0x3c], R128 ;  /* 0x00003c8001007387 */ /* 0x000fe20000100800 */
[----:B------:R-:W-:Y:S01]  /*42c0*/  F2FP.BF16.F32.PACK_AB R23, R36, R35 ;  /* 0x000000232417723e */ /* 0x000fe200000010ff */
[----:B------:R-:W1:Y:S01]  /*42d0*/  LDC.64 R26, c[0x0][0x558] ;  /* 0x00015600ff1a7b82 */ /* 0x000e620000000a00 */
[----:B------:R-:W-:Y:S01]  /*42e0*/  SHF.L.U32 R36, R4, 0x10, RZ ;  /* 0x0000001004247819 */ /* 0x000fe200000006ff */
[----:B------:R-:W-:Y:S01]  /*42f0*/  STL [R1+0x34], R127 ;  /* 0x0000347f01007387 */ /* 0x000fe20000100800 */
[----:B------:R-:W-:Y:S01]  /*4300*/  SHF.L.U32 R35, R5, 0x10, RZ ;  /* 0x0000001005237819 */ /* 0x000fe200000006ff */
[----:B------:R-:W-:Y:S01]  /*4310*/  FMUL.FTZ R72, R72, R105 ;  /* 0x0000006948487220 */ /* 0x000fe20000410000 */
[C---:B------:R-:W-:Y:S01]  /*4320*/  PRMT R0, R6.reuse, 0x7632, R0 ;  /* 0x0000763206007816 */ /* 0x040fe20000000000 */
[----:B------:R-:W-:Y:S01]  /*4330*/  STS.128 [R65+0x10], R20 ;  /* 0x0000101441007388 */ /* 0x000fe20000000c00 */
[----:B------:R-:W-:Y:S01]  /*4340*/  NOP ;  /* 0x0000000000007918 */ /* 0x000fe20000000000 */
[----:B------:R-:W-:-:S02]  /*4350*/  SHF.L.U32 R34, R6, 0x10, RZ ;  /* 0x0000001006227819 */ /* 0x000fc400000006ff */
[----:B------:R-:W2:Y:S01]  /*4360*/  LDS.128 R12, [R66] ;  /* 0x00000000420c7984 */ /* 0x000ea20000000c00 */
[----:B------:R-:W-:Y:S01]  /*4370*/  SHF.L.U32 R33, R7, 0x10, RZ ;  /* 0x0000001007217819 */ /* 0x000fe200000006ff */
[----:B0-----:R-:W-:Y:S01]  /*4380*/  IMAD.WIDE.U32 R24, R28, UR10, R24 ;  /* 0x0000000a1c187c25 */ /* 0x001fe2000f8e0018 */
[----:B------:R-:W-:Y:S01]  /*4390*/  PRMT R28, R8, 0x7632, R28 ;  /* 0x00007632081c7816 */ /* 0x000fe2000000001c */
[----:B------:R-:W0:Y:S02]  /*43a0*/  LDS.128 R4, [R66+0x200] ;  /* 0x0002000042047984 */ /* 0x000e240000000c00 */
[----:B------:R-:W-:Y:S01]  /*43b0*/  FMUL.FTZ R113, R30, R113 ;  /* 0x000000711e717220 */ /* 0x000fe20000410000 */
[----:B------:R-:W-:Y:S02]  /*43c0*/  IMAD R29, R29, UR10, R25 ;  /* 0x0000000a1d1d7c24 */ /* 0x000fe4000f8e0219 */
[----:B------:R-:W-:Y:S01]  /*43d0*/  FMUL.FTZ R82, R82, R121 ;  /* 0x0000007952527220 */ /* 0x000fe20000410000 */
[----:B------:R-:W-:Y:S01]  /*43e0*/  STL [R1+0x2c], R126 ;  /* 0x00002c7e01007387 */ /* 0x000fe20000100800 */
[----:B------:R-:W-:Y:S01]  /*43f0*/  FMUL.FTZ R75, R75, R124 ;  /* 0x0000007c4b4b7220 */ /* 0x000fe20000410000 */
[----:B-1----:R-:W-:Y:S01]  /*4400*/  LEA R26, P0, R24, R26, 0x1 ;  /* 0x0000001a181a7211 */ /* 0x002fe200078008ff */
[----:B------:R-:W-:Y:S01]  /*4410*/  FMUL.FTZ R78, R78, R123 ;  /* 0x0000007b4e4e7220 */ /* 0x000fe20000410000 */
[----:B------:R-:W-:Y:S01]  /*4420*/  SHF.L.U32 R32, R28, 0x10, RZ ;  /* 0x000000101c207819 */ /* 0x000fe200000006ff */
[----:B------:R-:W-:Y:S01]  /*4430*/  FMUL.FTZ R158, R158, R46 ;  /* 0x0000002e9e9e7220 */ /* 0x000fe20000410000 */
[----:B------:R-:W-:Y:S01]  /*4440*/  LEA.HI.X R27, R24, R27, R29, 0x1, P0 ;  /* 0x0000001b181b7211 */ /* 0x000fe200000f0c1d */
[----:B------:R-:W-:Y:S01]  /*4450*/  FMUL.FTZ R31, R93, R45 ;  /* 0x0000002d5d1f7220 */ /* 0x000fe20000410000 */
[----:B------:R-:W-:Y:S01]  /*4460*/  SHF.L.U32 R37, R11, 0x10, RZ ;  /* 0x000000100b257819 */ /* 0x000fe200000006ff */
[----:B------:R-:W-:Y:S01]  /*4470*/  FMUL.FTZ R30, R94, R70 ;  /* 0x000000465e1e7220 */ /* 0x000fe20000410000 */
        /* <DEDUP_REMOVED lines=39> */
[----:B------:R-:W-:-:S05]  /*46f0*/  F2FP.BF16.F32.PACK_AB R8, R82, R45 ;  /* 0x0000002d5208723e */ /* 0x000fca00000010ff */
[----:B------:R-:W-:Y:S01]  /*4700*/  STS.128 [R65+0x10], R8 ;  /* 0x0000100841007388 */ /* 0x000fe20000000c00 */
[----:B------:R-:W-:-:S03]  /*4710*/  NOP ;  /* 0x0000000000007918 */ /* 0x000fc60000000000 */
[----:B------:R-:W2:Y:S04]  /*4720*/  LDS.128 R4, [R66] ;  /* 0x0000000042047984 */ /* 0x000ea80000000c00 */
[----:B------:R-:W3:Y:S01]  /*4730*/  LDS.128 R8, [R66+0x200] ;  /* 0x0002000042087984 */ /* 0x000ee20000000c00 */
[----:B-1----:R-:W-:-:S04]  /*4740*/  IMAD.WIDE.U32 R2, R12, UR21, R2 ;  /* 0x000000150c027c25 */ /* 0x002fc8000f8e0002 */
[----:B------:R-:W-:Y:S02]  /*4750*/  IMAD R3, R13, UR21, R3 ;  /* 0x000000150d037c24 */ /* 0x000fe4000f8e0203 */
[----:B0-----:R-:W-:-:S04]  /*4760*/  IMAD.WIDE.U32 R2, R16, UR10, R2 ;  /* 0x0000000a10027c25 */ /* 0x001fc8000f8e0002 */
[----:B------:R-:W-:Y:S01]  /*4770*/  IMAD R3, R17, UR10, R3 ;  /* 0x0000000a11037c24 */ /* 0x000fe2000f8e0203 */
[----:B------:R-:W-:-:S04]  /*4780*/  LEA R12, P0, R2, UR8, 0x1 ;  /* 0x00000008020c7c11 */ /* 0x000fc8000f8008ff */
[----:B------:R-:W-:-:S03]  /*4790*/  LEA.HI.X R13, R2, UR9, R3, 0x1, P0 ;  /* 0x00000009020d7c11 */ /* 0x000fc600080f0c03 */
[----:B------:R-:W-:-:S05]  /*47a0*/  IMAD.WIDE.U32 R2, R132, 0x10, R12 ;  /* 0x0000001084027825 */ /* 0x000fca00078e000c */
[----:B--2---:R1:W-:Y:S04]  /*47b0*/  STG.E.128 desc[UR28][R2.64], R4 ;  /* 0x0000000402007986 */ /* 0x0043e8000c101d1c */
[----:B---3--:R1:W-:Y:S02]  /*47c0*/  STG.E.128 desc[UR28][R2.64+0x200], R8 ;  /* 0x0002000802007986 */ /* 0x0083e4000c101d1c */
.L_x_2767:
[----:B-1----:R-:W-:Y:S01]  /*47d0*/  FFMA.FTZ R2, R128, R32, R15 ;  /* 0x0000002080027223 */ /* 0x002fe2000001000f */
[----:B------:R-:W-:Y:S01]  /*47e0*/  SHF.L.U32 R21, R114, 0x10, RZ ;  /* 0x0000001072157819 */ /* 0x000fe200000006ff */
[----:B------:R-:W1:Y:S01]  /*47f0*/  LDCU UR8, c[0x0][0x38c] ;  /* 0x00007180ff0877ac */ /* 0x000e620008000800 */
[----:B------:R-:W-:Y:S01]  /*4800*/  SHF.L.U32 R15, R71, 0x10, RZ ;  /* 0x00000010470f7819 */ /* 0x000fe200000006ff */
[----:B------:R-:W-:Y:S01]  /*4810*/  FFMA.FTZ R2, R130, R39, R2 ;  /* 0x0000002782027223 */ /* 0x000fe20000010002 */
[----:B0-----:R-:W-:Y:S01]  /*4820*/  SHF.L.U32 R9, R44, 0x10, RZ ;  /* 0x000000102c097819 */ /* 0x001fe200000006ff */
[----:B------:R-:W-:Y:S01]  /*4830*/  FMUL.FTZ R44, R126, UR6 ;  /* 0x000000067e2c7c20 */ /* 0x000fe20008410000 */
[----:B------:R-:W-:Y:S01]  /*4840*/  SHF.L.U32 R4, R42, 0x10, RZ ;  /* 0x000000102a047819 */ /* 0x000fe200000006ff */
[----:B------:R-:W-:Y:S01]  /*4850*/  FFMA.FTZ R3, R127, R21, R2 ;  /* 0x000000157f037223 */ /* 0x000fe20000010002 */
[----:B------:R-:W-:Y:S02]  /*4860*/  CS2R R22, SRZ ;  /* 0x0000000000167805 */ /* 0x000fe4000001ff00 */
[----:B------:R-:W-:-:S02]  /*4870*/  MOV R20, RZ ;  /* 0x000000ff00147202 */ /* 0x000fc40000000f00 */
[----:B------:R-:W-:Y:S01]  /*4880*/  CS2R R18, SRZ ;  /* 0x0000000000127805 */ /* 0x000fe2000001ff00 */
[----:B------:R-:W-:Y:S01]  /*4890*/  FFMA.FTZ R2, R129, R38, R3 ;  /* 0x0000002681027223 */ /* 0x000fe20000010003 */
[----:B------:R-:W-:Y:S02]  /*48a0*/  CS2R R16, SRZ ;  /* 0x0000000000107805 */ /* 0x000fe4000001ff00 */
[----:B------:R-:W-:Y:S02]  /*48b0*/  MOV R14, RZ ;  /* 0x000000ff000e7202 */ /* 0x000fe40000000f00 */
[----:B------:R-:W-:Y:S01]  /*48c0*/  CS2R R12, SRZ ;  /* 0x00000000000c7805 */ /* 0x000fe2000001ff00 */
[----:B------:R-:W-:Y:S01]  /*48d0*/  FFMA.FTZ R3, R126, R15, R2 ;  /* 0x0000000f7e037223 */ /* 0x000fe20000010002 */
[----:B------:R-:W-:Y:S02]  /*48e0*/  CS2R R10, SRZ ;  /* 0x00000000000a7805 */ /* 0x000fe4000001ff00 */
[----:B------:R-:W-:-:S02]  /*48f0*/  MOV R8, RZ ;  /* 0x000000ff00087202 */ /* 0x000fc40000000f00 */
[----:B------:R-:W-:Y:S01]  /*4900*/  CS2R R6, SRZ ;  /* 0x0000000000067805 */ /* 0x000fe2000001ff00 */
[----:B------:R-:W-:Y:S01]  /*4910*/  FFMA.FTZ R3, R158, R37, R3 ;  /* 0x000000259e037223 */ /* 0x000fe20000010003 */
[----:B-1----:R-:W-:Y:S01]  /*4920*/  UISETP.GE.AND UP0, UPT, UR8, 0x1, UPT ;  /* 0x000000010800788c */ /* 0x002fe2000bf06270 */
[----:B------:R-:W-:Y:S01]  /*4930*/  MOV R5, RZ ;  /* 0x000000ff00057202 */ /* 0x000fe20000000f00 */
[----:B------:R-:W-:Y:S01]  /*4940*/  FMUL.FTZ R164, R29, UR6 ;  /* 0x000000061da47c20 */ /* 0x000fe20008410000 */
[----:B------:R-:W-:Y:S01]  /*4950*/  FFMA.FTZ R2, R152, R9, R3 ;  /* 0x0000000998027223 */ /* 0x000fe20000010003 */
[----:B------:R-:W-:Y:S01]  /*4960*/  SHF.L.U32 R3, R41, 0x10, RZ ;  /* 0x0000001029037819 */ /* 0x000fe200000006ff */
[----:B------:R-:W-:Y:S01]  /*4970*/  FMUL.FTZ R160, R28, UR6 ;  /* 0x000000061ca07c20 */ /* 0x000fe20008410000 */
[----:B------:R-:W-:Y:S01]  /*4980*/  FMUL.FTZ R165, R26, UR6 ;  /* 0x000000061aa57c20 */ /* 0x000fe20008410000 */
[----:B------:R-:W-:Y:S01]  /*4990*/  FFMA.FTZ R42, R31, R36, R2 ;  /* 0x000000241f2a7223 */ /* 0x000fe20000010002 */
[----:B------:R-:W-:Y:S01]  /*49a0*/  SHF.L.U32 R2, R0, 0x10, RZ ;  /* 0x0000001000027819 */ /* 0x000fe200000006ff */
[----:B------:R-:W-:Y:S01]  /*49b0*/  FMUL.FTZ R161, R25, UR6 ;  /* 0x0000000619a17c20 */ /* 0x000fe20008410000 */
[----:B------:R-:W-:Y:S01]  /*49c0*/  SHF.L.U32 R0, R43, 0x10, RZ ;  /* 0x000000102b007819 */ /* 0x000fe200000006ff */
[----:B------:R-:W-:Y:S01]  /*49d0*/  FMUL.FTZ R43, R131, UR6 ;  /* 0x00000006832b7c20 */ /* 0x000fe20008410000 */
[----:B------:R-:W-:Y:S01]  /*49e0*/  FFMA.FTZ R41, R27, R4, R42 ;  /* 0x000000041b297223 */ /* 0x000fe2000001002a */
[----:B------:R-:W-:Y:S01]  /*49f0*/  FMUL.FTZ R42, R130, UR6 ;  /* 0x00000006822a7c20 */ /* 0x000fe20008410000 */
[----:B------:R-:W-:-:S02]  /*4a00*/  FMUL.FTZ R159, R24, UR6 ;  /* 0x00000006189f7c20 */ /* 0x000fc40008410000 */
[----:B------:R0:W-:Y:S01]  /*4a10*/  STL [R1+0x28], R43 ;  /* 0x0000282b01007387 */ /* 0x0001e20000100800 */
[----:B------:R-:W-:-:S03]  /*4a20*/  FFMA.FTZ R41, R30, R35, R41 ;  /* 0x000000231e297223 */ /* 0x000fc60000010029 */
[----:B------:R1:W-:Y:S01]  /*4a30*/  STL [R1+0x20], R42 ;  /* 0x0000202a01007387 */ /* 0x0003e20000100800 */
[----:B0-----:R-:W-:Y:S01]  /*4a40*/  FMUL.FTZ R43, R129, UR6 ;  /* 0x00000006812b7c20 */ /* 0x001fe20008410000 */
[----:B-1----:R-:W-:-:S04]  /*4a50*/  FMUL.FTZ R42, R158, UR6 ;  /* 0x000000069e2a7c20 */ /* 0x002fc80008410000 */
[----:B------:R0:W-:Y:S04]  /*4a60*/  STL [R1+0x18], R43 ;  /* 0x0000182b01007387 */ /* 0x0001e80000100800 */
[----:B------:R1:W-:Y:S01]  /*4a70*/  STL [R1+0x10], R42 ;  /* 0x0000102a01007387 */ /* 0x0003e20000100800 */
[----:B0-----:R-:W-:Y:S01]  /*4a80*/  FMUL.FTZ R43, R31, UR6 ;  /* 0x000000061f2b7c20 */ /* 0x001fe20008410000 */
[----:B-1----:R-:W-:Y:S01]  /*4a90*/  FFMA.FTZ R42, R26, R3, R41 ;  /* 0x000000031a2a7223 */ /* 0x002fe20000010029 */
[----:B------:R-:W-:-:S03]  /*4aa0*/  FMUL.FTZ R41, R30, UR6 ;  /* 0x000000061e297c20 */ /* 0x000fc60008410000 */
[----:B------:R0:W-:Y:S01]  /*4ab0*/  STL [R1+0x8], R43 ;  /* 0x0000082b01007387 */ /* 0x0001e20000100800 */
[----:B------:R-:W-:-:S03]  /*4ac0*/  FFMA.FTZ R42, R29, R34, R42 ;  /* 0x000000221d2a7223 */ /* 0x000fc6000001002a */
[----:B------:R1:W-:Y:S01]  /*4ad0*/  STL [R1], R41 ;  /* 0x0000002901007387 */ /* 0x0003e20000100800 */
[----:B0-----:R-:W-:Y:S01]  /*4ae0*/  FMUL.FTZ R43, R127, UR6 ;  /* 0x000000067f2b7c20 */ /* 0x001fe20008410000 */
[----:B-1----:R-:W-:-:S05]  /*4af0*/  FMUL.FTZ R41, R128, UR6 ;  /* 0x0000000680297c20 */ /* 0x002fca0008410000 */
[----:B------:R0:W-:Y:S04]  /*4b00*/  STL [R1+0x24], R41 ;  /* 0x0000242901007387 */ /* 0x0001e80000100800 */
[----:B------:R1:W-:Y:S04]  /*4b10*/  STL [R1+0x1c], R43 ;  /* 0x00001c2b01007387 */ /* 0x0003e80000100800 */
[----:B------:R2:W-:Y:S01]  /*4b20*/  STL [R1+0x14], R44 ;  /* 0x0000142c01007387 */ /* 0x0005e20000100800 */
[----:B0-----:R-:W-:Y:S01]  /*4b30*/  FFMA.FTZ R41, R25, R2, R42 ;  /* 0x0000000219297223 */ /* 0x001fe2000001002a */
[----:B------:R-:W-:-:S03]  /*4b40*/  FMUL.FTZ R42, R27, UR6 ;  /* 0x000000061b2a7c20 */ /* 0x000fc60008410000 */
[----:B------:R-:W-:Y:S01]  /*4b50*/  FFMA.FTZ R41, R28, R33, R41 ;  /* 0x000000211c297223 */ /* 0x000fe20000010029 */
[----:B-1----:R-:W-:-:S03]  /*4b60*/  FMUL.FTZ R43, R152, UR6 ;  /* 0x00000006982b7c20 */ /* 0x002fc60008410000 */
[----:B------:R-:W-:Y:S02]  /*4b70*/  FFMA.FTZ R41, R24, R0, R41 ;  /* 0x0000000018297223 */ /* 0x000fe40000010029 */
[----:B------:R2:W-:Y:S04]  /*4b80*/  STL [R1+0xc], R43 ;  /* 0x00000c2b01007387 */ /* 0x0005e80000100800 */
[----:B------:R2:W-:Y:S04]  /*4b90*/  STL [R1+0x4], R42 ;  /* 0x0000042a01007387 */ /* 0x0005e80000100800 */
[----:B------:R2:W-:Y:S01]  /*4ba0*/  STL [R1+0x48], R41 ;  /* 0x0000482901007387 */ /* 0x0005e20000100800 */
[----:B------:R-:W-:Y:S06]  /*4bb0*/  BAR.SYNC.DEFER_BLOCKING 0x0 ;  /* 0x0000000000007b1d */ /* 0x000fec0000010000 */
[----:B------:R-:W-:Y:S05]  /*4bc0*/  BRA.U !UP0, `(.L_x_2768) ;  /* 0x0000003908887547 */ /* 0x000fea000b800000 */
[----:B------:R-:W0:Y:S01]  /*4bd0*/  S2R R67, SR_TID.X ;  /* 0x0000000000437919 */ /* 0x000e220000002100 */
[----:B------:R-:W1:Y:S01]  /*4be0*/  S2UR UR21, SR_CgaCtaId ;  /* 0x00000000001579c3 */ /* 0x000e620000008800 */
        /* <DEDUP_REMOVED lines=12> */
[----:B-1----:R-:W-:Y:S01]  /*4cb0*/  ULEA UR8, UR21, UR8, 0x18 ;  /* 0x0000000815087291 */ /* 0x002fe2000f8ec0ff */
[C---:B0-----:R-:W-:Y:S01]  /*4cc0*/  ISETP.NE.AND P2, PT, R67.reuse, 0x7f, PT ;  /* 0x0000007f4300780c */ /* 0x041fe20003f45270 */
[----:B------:R-:W-:Y:S01]  /*4cd0*/  UIMAD UR9, UR10, UR9, UR23 ;  /* 0x000000090a0972a4 */ /* 0x000fe2000f8e0217 */
[C---:B------:R-:W-:Y:S01]  /*4ce0*/  ISETP.NE.AND P0, PT, R67.reuse, RZ, PT ;  /* 0x000000ff4300720c */ /* 0x040fe20003f05270 */
[----:B------:R-:W0:Y:S01]  /*4cf0*/  LDCU.64 UR32, c[0x0][0x3c0] ;  /* 0x00007800ff2077ac */ /* 0x000e220008000a00 */
[----:B------:R-:W-:Y:S02]  /*4d00*/  IADD3 R76, PT, PT, R67, 0x200, RZ ;  /* 0x00000200434c7810 */ /* 0x000fe40007ffe0ff */
[----:B------:R-:W-:Y:S01]  /*4d10*/  MOV R68, UR8 ;  /* 0x0000000800447c02 */ /* 0x000fe20008000f00 */
[----:B------:R-:W1:Y:S01]  /*4d20*/  LDCU.64 UR34, c[0x0][0x440] ;  /* 0x00008800ff2277ac */ /* 0x000e620008000a00 */
[----:B------:R-:W4:Y:S01]  /*4d30*/  LDCU.64 UR36, c[0x0][0x3a8] ;  /* 0x00007500ff2477ac */ /* 0x000f220008000a00 */
[----:B------:R-:W0:Y:S01]  /*4d40*/  LDCU.64 UR38, c[0x0][0x450] ;  /* 0x00008a00ff2677ac */ /* 0x000e220008000a00 */
[----:B------:R-:W0:Y:S01]  /*4d50*/  LDCU.64 UR40, c[0x0][0x3e0] ;  /* 0x00007c00ff2877ac */ /* 0x000e220008000a00 */
[----:B------:R-:W0:Y:S01]  /*4d60*/  LDCU.64 UR42, c[0x0][0x4c0] ;  /* 0x00009800ff2a77ac */ /* 0x000e220008000a00 */
[----:B------:R-:W0:Y:S01]  /*4d70*/  LDCU.64 UR44, c[0x0][0x4d0] ;  /* 0x00009a00ff2c77ac */ /* 0x000e220008000a00 */
[----:B------:R-:W0:Y:S01]  /*4d80*/  LDCU.64 UR46, c[0x0][0x538] ;  /* 0x0000a700ff2e77ac */ /* 0x000e220008000a00 */
[----:B------:R-:W-:Y:S01]  /*4d90*/  UIMAD UR27, UR10, UR27, UR25 ;  /* 0x0000001b0a1b72a4 */ /* 0x000fe2000f8e0219 */
[----:B---3--:R-:W-:-:S11]  /*4da0*/  UMOV UR8, URZ ;  /* 0x000000ff00087c82 */ /* 0x008fd60008000000 */
.L_x_2813:
[----:B------:R-:W3:Y:S01]  /*4db0*/  LDL R40, [R1+0x44] ;  /* 0x0000440001287983 */ /* 0x000ee20000100800 */
[----:B0-----:R-:W-:-:S03]  /*4dc0*/  UIMAD.WIDE.U32 UR30, UR8, UR32, URZ ;  /* 0x00000020081e72a5 */ /* 0x001fc6000f8e00ff */
[----:B------:R-:W5:Y:S01]  /*4dd0*/  LDL R95, [R1+0x40] ;  /* 0x00004000015f7983 */ /* 0x000f620000100800 */
[----:B------:R-:W-:Y:S02]  /*4de0*/  UIMAD UR10, UR8, UR33, UR31 ;  /* 0x00000021080a72a4 */ /* 0x000fe4000f8e021f */
[----:B------:R-:W-:Y:S01]  /*4df0*/  ULEA UR21, UP0, UR30, UR19, 0x1 ;  /* 0x000000131e157291 */ /* 0x000fe2000f8008ff */
[----:B------:R-:W5:Y:S03]  /*4e00*/  LDL R94, [R1+0x3c] ;  /* 0x00003c00015e7983 */ /* 0x000f660000100800 */
[----:B------:R-:W-:Y:S01]  /*4e10*/  ULEA.HI.X UR30, UR30, UR18, UR10, 0x1, UP0 ;  /* 0x000000121e1e7291 */ /* 0x000fe200080f0c0a */
[----:B------:R-:W5:Y:S01]  /*4e20*/  LDL R87, [R1+0x38] ;  /* 0x0000380001577983 */ /* 0x000f620000100800 */
[----:B--2---:R-:W-:-:S03]  /*4e30*/  MOV R44, UR21 ;  /* 0x00000015002c7c02 */ /* 0x004fc60008000f00 */
[----:B------:R-:W2:Y:S01]  /*4e40*/  LDL R86, [R1+0x34] ;  /* 0x0000340001567983 */ /* 0x000ea20000100800 */
[----:B------:R-:W-:Y:S01]  /*4e50*/  MOV R45, UR30 ;  /* 0x0000001e002d7c02 */ /* 0x000fe20008000f00 */
[----:B------:R-:W-:Y:S01]  /*4e60*/  UMOV UR30, UR22 ;  /* 0x00000016001e7c82 */ /* 0x000fe20008000000 */
[----:B------:R-:W-:Y:S01]  /*4e70*/  UMOV UR31, UR9 ;  /* 0x00000009001f7c82 */ /* 0x000fe20008000000 */
[----:B------:R-:W2:Y:S01]  /*4e80*/  LDL R85, [R1+0x30] ;  /* 0x0000300001557983 */ /* 0x000ea20000100800 */
[----:B----4-:R-:W-:-:S03]  /*4e90*/  UIMAD.WIDE.U32 UR30, UR8, UR36, UR30 ;  /* 0x00000024081e72a5 */ /* 0x010fc6000f8e001e */
[----:B------:R-:W4:Y:S01]  /*4ea0*/  LDL R84, [R1+0x2c] ;  /* 0x00002c0001547983 */ /* 0x000f220000100800 */
[----:B------:R-:W-:Y:S02]  /*4eb0*/  UIMAD UR10, UR8, UR37, UR31 ;  /* 0x00000025080a72a4 */ /* 0x000fe4000f8e021f */
[----:B-1----:R-:W-:-:S04]  /*4ec0*/  ULEA UR21, UP0, UR30, UR34, 0x2 ;  /* 0x000000221e157291 */ /* 0x002fc8000f8010ff */
[----:B------:R-:W-:Y:S02]  /*4ed0*/  ULEA.HI.X UR30, UR30, UR35, UR10, 0x2, UP0 ;  /* 0x000000231e1e7291 */ /* 0x000fe400080f140a */
[----:B------:R-:W-:-:S04]  /*4ee0*/  MOV R70, UR21 ;  /* 0x0000001500467c02 */ /* 0x000fc80008000f00 */
[----:B------:R-:W-:-:S05]  /*4ef0*/  MOV R71, UR30 ;  /* 0x0000001e00477c02 */ /* 0x000fca0008000f00 */
[----:B------:R0:W5:Y:S01]  /*4f00*/  LDG.E R69, desc[UR28][R70.64] ;  /* 0x0000001c46457981 */ /* 0x000162000c1e1900 */
[----:B---3--:R-:W-:-:S05]  /*4f10*/  IMAD.WIDE.U32 R44, R40, 0x10, R44 ;  /* 0x00000010282c7825 */ /* 0x008fca00078e002c */
[----:B------:R-:W3:Y:S04]  /*4f20*/  LDG.E.128 R40, desc[UR28][R44.64] ;  /* 0x0000001c2c287981 */ /* 0x000ee8000c1e1d00 */
[----:B------:R-:W2:Y:S01]  /*4f30*/  LDG.E.128 R44, desc[UR28][R44.64+0x200] ;  /* 0x0002001c2c2c7981 */ /* 0x000ea2000c1e1d00 */
[----:B------:R-:W-:Y:S02]  /*4f40*/  UMOV UR26, UR24 ;  /* 0x00000018001a7c82 */ /* 0x000fe40008000000 */
[----:B------:R-:W-:-:S04]  /*4f50*/  UIMAD.WIDE.U32 UR30, UR8, UR40, UR26 ;  /* 0x00000028081e72a5 */ /* 0x000fc8000f8e001a */
[----:B------:R-:W-:Y:S02]  /*4f60*/  UIMAD UR10, UR8, UR41, UR31 ;  /* 0x00000029080a72a4 */ /* 0x000fe4000f8e021f */
[----:B------:R-:W-:-:S04]  /*4f70*/  ULEA UR21, UP0, UR30, UR38, 0x2 ;  /* 0x000000261e157291 */ /* 0x000fc8000f8010ff */
[----:B------:R-:W-:Y:S02]  /*4f80*/  ULEA.HI.X UR30, UR30, UR39, UR10, 0x2, UP0 ;  /* 0x000000271e1e7291 */ /* 0x000fe400080f140a */
[----:B0-----:R-:W-:-:S04]  /*4f90*/  MOV R70, UR21 ;  /* 0x0000001500467c02 */ /* 0x001fc80008000f00 */
[----:B------:R-:W-:Y:S01]  /*4fa0*/  MOV R71, UR30 ;  /* 0x0000001e00477c02 */ /* 0x000fe20008000f00 */
[----:B------:R-:W-:Y:S01]  /*4fb0*/  USHF.L.U32 UR21, UR14, 0x8, URZ ;  /* 0x000000080e157899 */ /* 0x000fe200080006ff */
[----:B-----5:R-:W-:Y:S01]  /*4fc0*/  R2UR UR26, R69 ;  /* 0x00000000451a72ca */ /* 0x020fe200000e0000 */
[----:B---3--:R-:W-:Y:S04]  /*4fd0*/  STS.128 [R66], R40 ;  /* 0x0000002842007388 */ /* 0x008fe80000000c00 */
[----:B--2---:R-:W-:Y:S01]  /*4fe0*/  STS.128 [R66+0x200], R44 ;  /* 0x0002002c42007388 */ /* 0x004fe20000000c00 */
[----:B------:R-:W-:-:S03]  /*4ff0*/  NOP ;  /* 0x0000000000007918 */ /* 0x000fc60000000000 */
[----:B------:R0:W2:Y:S04]  /*5000*/  LDG.E R75, desc[UR28][R70.64] ;  /* 0x0000001c464b7981 */ /* 0x0000a8000c1e1900 */
[----:B------:R-:W1:Y:S04]  /*5010*/  LDS.128 R40, [R65] ;  /* 0x0000000041287984 */ /* 0x000e680000000c00 */
[----:B------:R-:W3:Y:S01]  /*5020*/  LDS.128 R44, [R65+0x10] ;  /* 0x00001000412c7984 */ /* 0x000ee20000000c00 */
[----:B------:R-:W-:Y:S01]  /*5030*/  UIADD3 UR10, UPT, UPT, UR21, -0x100, URZ ;  /* 0xffffff00150a7890 */ /* 0x000fe2000fffe0ff */
[----:B------:R-:W-:-:S03]  /*5040*/  MOV R77, UR26 ;  /* 0x0000001a004d7c02 */ /* 0x000fc60008000f00 */
[----:B------:R-:W-:Y:S02]  /*5050*/  ULOP3.LUT UR10, UR10, 0x100, URZ, 0xc0, !UPT ;  /* 0x000001000a0a7892 */ /* 0x000fe4000f8ec0ff */
[----:B------:R-:W-:Y:S02]  /*5060*/  FMUL.FTZ R77, R77, 1.4426950216293334961 ;  /* 0x3fb8aa3b4d4d7820 */ /* 0x000fe40000410000 */
[----:B------:R-:W-:Y:S02]  /*5070*/  UIADD3 UR10, UPT, UPT, UR10, UR8, URZ ;  /* 0x000000080a0a7290 */ /* 0x000fe4000fffe0ff */
[----:B------:R-:W-:-:S04]  /*5080*/  FMUL.FTZ R135, R77, R64 ;  /* 0x000000404d877220 */ /* 0x000fc80000410000 */
[----:B------:R-:W-:Y:S01]  /*5090*/  MOV R73, UR10 ;  /* 0x0000000a00497c02 */ /* 0x000fe20008000f00 */
[C---:B------:R-:W-:Y:S01]  /*50a0*/  FMUL.FTZ R74, R77.reuse, R59 ;  /* 0x0000003b4d4a7220 */ /* 0x040fe20000410000 */
[----:B------:R-:W5:Y:S01]  /*50b0*/  MUFU.EX2 R135, R135 ;  /* 0x0000008700877308 */ /* 0x000f620000000800 */
[----:B0-----:R-:W-:Y:S01]  /*50c0*/  FMUL.FTZ R70, R77, R63 ;  /* 0x0000003f4d467220 */ /* 0x001fe20000410000 */
[----:B------:R-:W-:Y:S01]  /*50d0*/  SEL R73, R73, R76, !P0 ;  /* 0x0000004c49497207 */ /* 0x000fe20004000000 */
        /* <DEDUP_REMOVED lines=12> */
[----:B------:R-:W-:-:S02]  /*51a0*/  ISETP.NE.AND P2, PT, R67, 0x7f, PT ;  /* 0x0000007f4300780c */ /* 0x000fc40003f45270 */
[C---:B-1----:R-:W-:Y:S02]  /*51b0*/  PRMT R89, R43.reuse, 0x7632, R89 ;  /* 0x000076322b597816 */ /* 0x042fe40000000059 */
[----:B------:R-:W-:Y:S01]  /*51c0*/  SHF.L.U32 R71, R43, 0x10, RZ ;  /* 0x000000102b477819 */ /* 0x000fe200000006ff */
[----:B------:R-:W-:Y:S01]  /*51d0*/  FMUL.FTZ R43, R77, R57 ;  /* 0x000000394d2b7220 */ /* 0x000fe20000410000 */
[C---:B------:R-:W-:Y:S02]  /*51e0*/  PRMT R90, R42.reuse, 0x7632, R90 ;  /* 0x000076322a5a7816 */ /* 0x040fe4000000005a */
[----:B------:R-:W-:Y:S02]  /*51f0*/  SHF.L.U32 R69, R42, 0x10, RZ ;  /* 0x000000102a457819 */ /* 0x000fe400000006ff */
[----:B------:R0:W1:Y:S01]  /*5200*/  MUFU.EX2 R42, R74 ;  /* 0x0000004a002a7308 */ /* 0x0000620000000800 */
[----:B------:R-:W-:Y:S02]  /*5210*/  LEA R80, R73, R68, 0x2 ;  /* 0x0000004449507211 */ /* 0x000fe400078e10ff */
[C---:B---3--:R-:W-:Y:S01]  /*5220*/  PRMT R88, R44.reuse, 0x7632, R88 ;  /* 0x000076322c587816 */ /* 0x048fe20000000058 */
[----:B------:R-:W3:Y:S01]  /*5230*/  MUFU.EX2 R70, R70 ;  /* 0x0000004600467308 */ /* 0x000ee20000000800 */
[----:B------:R-:W-:-:S02]  /*5240*/  SHF.L.U32 R72, R44, 0x10, RZ ;  /* 0x000000102c487819 */ /* 0x000fc400000006ff */
[C---:B------:R-:W-:Y:S01]  /*5250*/  PRMT R76, R45.reuse, 0x7632, R76 ;  /* 0x000076322d4c7816 */ /* 0x040fe2000000004c */
[----:B------:R-:W1:Y:S01]  /*5260*/  MUFU.EX2 R43, R43 ;  /* 0x0000002b002b7308 */ /* 0x000e620000000800 */
[----:B------:R-:W-:Y:S02]  /*5270*/  SHF.L.U32 R73, R45, 0x10, RZ ;  /* 0x000000102d497819 */ /* 0x000fe400000006ff */
[C---:B------:R-:W-:Y:S01]  /*5280*/  PRMT R78, R46.reuse, 0x7632, R78 ;  /* 0x000076322e4e7816 */ /* 0x040fe2000000004e */
[----:B------:R1:W1:Y:S01]  /*5290*/  MUFU.EX2 R44, R81 ;  /* 0x00000051002c7308 */ /* 0x0002620000000800 */
[----:B0-----:R-:W-:-:S03]  /*52a0*/  SHF.L.U32 R74, R46, 0x10, RZ ;  /* 0x000000102e4a7819 */ /* 0x001fc600000006ff */
        /* <DEDUP_REMOVED lines=11> */
[----:B------:R-:W-:Y:S01]  /*5360*/  PRMT R92, R40, 0x7632, R92 ;  /* 0x00007632285c7816 */ /* 0x000fe2000000005c */
[----:B-----5:R0:W-:Y:S01]  /*5370*/  STS [R80+0x3be0], R135 ;  /* 0x003be08750007388 */ /* 0x0201e20000000800 */
        /* <DEDUP_REMOVED lines=18> */
[-C--:B----4-:R-:W-:Y:S01]  /*54a0*/  FMUL.FTZ R107, R84, R75.reuse ;  /* 0x0000004b546b7220 */ /* 0x090fe20000410000 */
        /* <DEDUP_REMOVED lines=12> */
[----:B01-3--:R-:W-:Y:S05]  /*5570*/  @P2 BRA `(.L_x_2770) ;  /* 0x0000000000242947 */ /* 0x00bfea0003800000 */
        /* <DEDUP_REMOVED lines=9> */
.L_x_2770:
[----:B------:R-:W-:-:S06]  /*5610*/  LEA R47, R67, R68, 0x2 ;  /* 0x00000044432f7211 */ /* 0x000fcc00078e10ff */
[----:B------:R-:W0:Y:S02]  /*5620*/  LDS R47, [R47+0x43e4] ;  /* 0x0043e4002f2f7984 */ /* 0x000e240000000800 */
.L_x_2771:
[----:B------:R-:W-:Y:S05]  /*5630*/  BSYNC.RECONVERGENT B0 ;  /* 0x0000000000007941 */ /* 0x000fea0003800200 */
.L_x_2769:
        /* <DEDUP_REMOVED lines=123> */
.L_x_2831:
[----:B------:R-:W0:Y:S01]  /*5df0*/  S2R R87, SR_LANEID ;  /* 0x0000000000577919 */ /* 0x000e220000000000 */
[----:B----4-:R-:W-:Y:S01]  /*5e00*/  FFMA.FTZ R86, R68, R86, R156 ;  /* 0x0000005644567223 */ /* 0x010fe2000001009c */
[----:B------:R-:W-:Y:S01]  /*5e10*/  UMOV UR10, 0xffffffff ;  /* 0xffffffff000a7882 */ /* 0x000fe20000000000 */
[----:B0-----:R-:W-:-:S04]  /*5e20*/  ISETP.GE.AND P2, PT, R87, 0x10, PT ;  /* 0x000000105700780c */ /* 0x001fc80003f46270 */
[----:B------:R-:W-:-:S09]  /*5e30*/  FSEL R157, R156, R86, !P2 ;  /* 0x000000569c9d7208 */ /* 0x000fd20005000000 */
[----:B--23--:R-:W-:Y:S01]  /*5e40*/  @P2 FMUL.FTZ R68, R68, R154 ;  /* 0x0000009a44442220 */ /* 0x00cfe20000410000 */
[----:B------:R-:W-:Y:S06]  /*5e50*/  BRA.DIV UR10, `(.L_x_2774) ;  /* 0x000000460a247947 */ /* 0x000fec000b800000 */
.L_x_2834:
[----:B------:R-:W-:-:S03]  /*5e60*/  UMOV UR10, 0xffffffff ;  /* 0xffffffff000a7882 */ /* 0x000fc60000000000 */
[----:B------:R-:W-:Y:S05]  /*5e70*/  BRA.DIV UR10, `(.L_x_2775) ;  /* 0x000000460a447947 */ /* 0x000fea000b800000 */
.L_x_2837:
[----:B------:R-:W-:-:S03]  /*5e80*/  UMOV UR10, 0xffffffff ;  /* 0xffffffff000a7882 */ /* 0x000fc60000000000 */
[----:B------:R-:W-:Y:S05]  /*5e90*/  BRA.DIV UR10, `(.L_x_2776) ;  /* 0x000000460a647947 */ /* 0x000fea000b800000 */
[----:B------:R-:W0:Y:S04]  /*5ea0*/  SHFL.UP PT, R68, R68, 0x1, RZ ;  /* 0x0420000044447989 */ /* 0x000e2800000e00ff */
[----:B------:R-:W2:Y:S04]  /*5eb0*/  SHFL.UP PT, R157, R157, 0x1, RZ ;  /* 0x042000009d9d7989 */ /* 0x000ea800000e00ff */
[----:B-----5:R-:W3:Y:S04]  /*5ec0*/  SHFL.IDX PT, R78, R78, RZ, 0x1f ;  /* 0x00001fff4e4e7589 */ /* 0x020ee800000e0000 */
[----:B------:R-:W4:Y:S02]  /*5ed0*/  SHFL.IDX PT, R79, R79, RZ, 0x1f ;  /* 0x00001fff4f4f7589 */ /* 0x000f2400000e0000 */
.L_x_2843:
        /* <DEDUP_REMOVED lines=12> */
.L_x_2772:
        /* <DEDUP_REMOVED lines=124> */
.L_x_2860:
        /* <DEDUP_REMOVED lines=14> */
.L_x_2777:
[----:B------:R-:W-:Y:S05]  /*6840*/  WARPSYNC.ALL ;  /* 0x0000000000007948 */ /* 0x000fea0003800000 */
[----:B------:R-:W-:Y:S01]  /*6850*/  ISETP.NE.AND P2, PT, R67, RZ, PT ;  /* 0x000000ff4300720c */ /* 0x000fe20003f45270 */
[----:B------:R-:W3:Y:S04]  /*6860*/  LDL R87, [R1+0x40] ;  /* 0x0000400001577983 */ /* 0x000ee80000100800 */
[----:B------:R-:W4:Y:S04]  /*6870*/  LDL R86, [R1+0x3c] ;  /* 0x00003c0001567983 */ /* 0x000f280000100800 */
[----:B--2---:R-:W2:Y:S04]  /*6880*/  LDL R85, [R1+0x38] ;  /* 0x0000380001557983 */ /* 0x004ea80000100800 */
[----:B------:R-:W5:Y:S04]  /*6890*/  LDL R84, [R1+0x34] ;  /* 0x0000340001547983 */ /* 0x000f680000100800 */
[----:B------:R-:W5:Y:S04]  /*68a0*/  LDL R83, [R1+0x30] ;  /* 0x0000300001537983 */ /* 0x000f680000100800 */
[----:B0-----:R-:W5:Y:S01]  /*68b0*/  LDL R82, [R1+0x2c] ;  /* 0x00002c0001527983 */ /* 0x001f620000100800 */
        /* <DEDUP_REMOVED lines=26> */
[----:B------:R-:W1:Y:S02]  /*6a60*/  LDS R80, [R80+0x36e4] ;  /* 0x0036e40050507984 */ /* 0x000e640000000800 */
[----:B-1----:R-:W-:-:S04]  /*6a70*/  FFMA.FTZ R47, R80, R47, R94 ;  /* 0x0000002f502f7223 */ /* 0x002fc8000001005e */
[----:B------:R-:W-:-:S04]  /*6a80*/  FFMA.FTZ R93, R93, R47, R95 ;  /* 0x0000002f5d5d7223 */ /* 0x000fc8000001005f */
[----:B------:R-:W-:-:S04]  /*6a90*/  FFMA.FTZ R96, R97, R93, R96 ;  /* 0x0000005d61607223 */ /* 0x000fc80000010060 */
[----:B------:R-:W-:-:S04]  /*6aa0*/  FFMA.FTZ R98, R101, R96, R98 ;  /* 0x0000006065627223 */ /* 0x000fc80000010062 */
[----:B------:R-:W-:-:S04]  /*6ab0*/  FFMA.FTZ R99, R104, R98, R99 ;  /* 0x0000006268637223 */ /* 0x000fc80000010063 */
[----:B------:R-:W-:Y:S01]  /*6ac0*/  FFMA.FTZ R100, R108, R99, R100 ;  /* 0x000000636c647223 */ /* 0x000fe20000010064 */
[----:B------:R-:W-:-:S03]  /*6ad0*/  FMUL.FTZ R108, R76, R96 ;  /* 0x000000604c6c7220 */ /* 0x000fc60000410000 */
[----:B------:R-:W-:Y:S01]  /*6ae0*/  FFMA.FTZ R102, R112, R100, R102 ;  /* 0x0000006470667223 */ /* 0x000fe20000010066 */
[----:B------:R-:W-:Y:S01]  /*6af0*/  FMUL.FTZ R112, R98, UR26 ;  /* 0x0000001a62707c20 */ /* 0x000fe20008410000 */
[----:B------:R-:W-:Y:S02]  /*6b00*/  FMUL.FTZ R104, R100, UR26 ;  /* 0x0000001a64687c20 */ /* 0x000fe40008410000 */
[----:B------:R-:W-:-:S04]  /*6b10*/  FFMA.FTZ R103, R115, R102, R103 ;  /* 0x0000006673677223 */ /* 0x000fc80000010067 */
[----:B------:R-:W-:-:S04]  /*6b20*/  FFMA.FTZ R105, R116, R103, R105 ;  /* 0x0000006774697223 */ /* 0x000fc80000010069 */
[----:B------:R-:W-:-:S04]  /*6b30*/  FFMA.FTZ R106, R117, R105, R106 ;  /* 0x00000069756a7223 */ /* 0x000fc8000001006a */
[----:B------:R-:W-:Y:S01]  /*6b40*/  FFMA.FTZ R46, R46, R106, R107 ;  /* 0x0000006a2e2e7223 */ /* 0x000fe2000001006b */
[----:B------:R-:W-:-:S03]  /*6b50*/  FMUL.FTZ R107, R103, R60 ;  /* 0x0000003c676b7220 */ /* 0x000fc60000410000 */
[----:B------:R-:W-:Y:S01]  /*6b60*/  FFMA.FTZ R109, R45, R46, R109 ;  /* 0x0000002e2d6d7223 */ /* 0x000fe2000001006d */
[----:B------:R-:W-:-:S03]  /*6b70*/  MOV R45, UR8 ;  /* 0x00000008002d7c02 */ /* 0x000fc60008000f00 */
[----:B------:R-:W-:Y:S01]  /*6b80*/  FFMA.FTZ R110, R44, R109, R110 ;  /* 0x0000006d2c6e7223 */ /* 0x000fe2000001006e */
[----:B------:R-:W-:-:S05]  /*6b90*/  @!P2 LEA R94, R45, R68, 0x3 ;  /* 0x000000442d5ea211 */ /* 0x000fca00078e18ff */
[----:B------:R1:W-:Y:S02]  /*6ba0*/  @!P2 STS.64 [R94+0x45e0], R78 ;  /* 0x0045e04e5e00a388 */ /* 0x0003e40000000a00 */
[----:B-1----:R-:W-:Y:S01]  /*6bb0*/  FMUL.FTZ R78, R105, R53 ;  /* 0x00000035694e7220 */ /* 0x002fe20000410000 */
[----:B------:R-:W-:Y:S01]  /*6bc0*/  FMUL.FTZ R94, R106, UR26 ;  /* 0x0000001a6a5e7c20 */ /* 0x000fe20008410000 */
[----:B---3--:R-:W-:Y:S01]  /*6bd0*/  FFMA.FTZ R135, R87, R135, RZ ;  /* 0x0000008757877223 */ /* 0x008fe200000100ff */
[----:B------:R-:W-:-:S03]  /*6be0*/  FMUL.FTZ R87, R109, R62 ;  /* 0x0000003e6d577220 */ /* 0x000fc60000410000 */
[----:B----4-:R-:W-:Y:S01]  /*6bf0*/  FFMA.FTZ R135, R86, R136, R135 ;  /* 0x0000008856877223 */ /* 0x010fe20000010087 */
[----:B------:R-:W-:-:S03]  /*6c00*/  FMUL.FTZ R86, R110, R57 ;  /* 0x000000396e567220 */ /* 0x000fc60000410000 */
[----:B--2---:R-:W-:Y:S01]  /*6c10*/  FFMA.FTZ R135, R85, R137, R135 ;  /* 0x0000008955877223 */ /* 0x004fe20000010087 */
[----:B------:R-:W-:-:S03]  /*6c20*/  FMUL.FTZ R79, R21, R86 ;  /* 0x00000056154f7220 */ /* 0x000fc60000410000 */
[----:B-----5:R-:W-:-:S04]  /*6c30*/  FFMA.FTZ R80, R84, R138, R135 ;  /* 0x0000008a54507223 */ /* 0x020fc80000010087 */
        /* <DEDUP_REMOVED lines=17> */
[----:B------:R-:W-:Y:S01]  /*6d50*/  LEA R95, R43, R68, 0x2 ;  /* 0x000000442b5f7211 */ /* 0x000fe200078e10ff */
[----:B------:R-:W-:Y:S01]  /*6d60*/  FMUL.FTZ R85, R39, R84 ;  /* 0x0000005427557220 */ /* 0x000fe20000410000 */
[----:B------:R-:W-:Y:S01]  /*6d70*/  LEA.HI R43, R70, R70, RZ, 0x1b ;  /* 0x00000046462b7211 */ /* 0x000fe200078fd8ff */
[----:B------:R-:W-:Y:S01]  /*6d80*/  FFMA.FTZ R149, R25, R149, R44 ;  /* 0x0000009519957223 */ /* 0x000fe2000001002c */
[----:B------:R-:W-:-:S02]  /*6d90*/  FMUL.FTZ R44, R48, R42 ;  /* 0x0000002a302c7220 */ /* 0x000fc40000410000 */
[----:B------:R-:W-:Y:S01]  /*6da0*/  LEA R82, R43, R68, 0x2 ;  /* 0x000000442b527211 */ /* 0x000fe200078e10ff */
[----:B------:R-:W-:Y:S01]  /*6db0*/  FFMA.FTZ R43, R121, R42, RZ ;  /* 0x0000002a792b7223 */ /* 0x000fe200000100ff */
[----:B------:R-:W-:Y:S01]  /*6dc0*/  FFMA.FTZ R149, R28, R150, R149 ;  /* 0x000000961c957223 */ /* 0x000fe20000010095 */
[----:B------:R1:W-:Y:S02]  /*6dd0*/  STS [R95+0x1090], R44 ;  /* 0x0010902c5f007388 */ /* 0x0003e40000000800 */
[-C--:B------:R-:W-:Y:S01]  /*6de0*/  FFMA.FTZ R42, R120, R45.reuse, R43 ;  /* 0x0000002d782a7223 */ /* 0x080fe2000001002b */
[----:B------:R-:W-:Y:S01]  /*6df0*/  FMUL.FTZ R45, R32, R45 ;  /* 0x0000002d202d7220 */ /* 0x000fe20000410000 */
[----:B------:R2:W-:Y:S01]  /*6e00*/  STS [R82+0x109c], R79 ;  /* 0x00109c4f52007388 */ /* 0x0005e20000000800 */
[----:B------:R-:W-:Y:S01]  /*6e10*/  FFMA.FTZ R70, R24, R151, R149 ;  /* 0x0000009718467223 */ /* 0x000fe20000010095 */
[----:B------:R-:W-:Y:S01]  /*6e20*/  FFMA.FTZ R43, R119, R84, R42 ;  /* 0x00000054772b7223 */ /* 0x000fe2000001002a */
[----:B------:R-:W-:Y:S01]  /*6e30*/  FMUL.FTZ R42, R46, R55 ;  /* 0x000000372e2a7220 */ /* 0x000fe20000410000 */
[----:B------:R3:W-:Y:S01]  /*6e40*/  STS [R82+0x1094], R45 ;  /* 0x0010942d52007388 */ /* 0x0007e20000000800 */
[----:B------:R-:W-:Y:S01]  /*6e50*/  FMUL.FTZ R84, R100, R58 ;  /* 0x0000003a64547220 */ /* 0x000fe20000410000 */
[----:B------:R-:W-:Y:S01]  /*6e60*/  FFMA.FTZ R86, R122, R86, R43 ;  /* 0x000000567a567223 */ /* 0x000fe2000001002b */
[----:B-1----:R-:W-:Y:S01]  /*6e70*/  FMUL.FTZ R95, R38, R87 ;  /* 0x00000057265f7220 */ /* 0x002fe20000410000 */
[----:B------:R-:W-:Y:S01]  /*6e80*/  FMUL.FTZ R97, R15, R42 ;  /* 0x0000002a0f617220 */ /* 0x000fe20000410000 */
[----:B------:R-:W-:Y:S01]  /*6e90*/  FMUL.FTZ R44, R106, R61 ;  /* 0x0000003d6a2c7220 */ /* 0x000fe20000410000 */
[----:B------:R-:W-:Y:S01]  /*6ea0*/  FFMA.FTZ R87, R123, R87, R86 ;  /* 0x000000577b577223 */ /* 0x000fe20000010056 */
[----:B--2---:R-:W-:Y:S01]  /*6eb0*/  FMUL.FTZ R79, R36, R107 ;  /* 0x0000006b244f7220 */ /* 0x004fe20000410000 */
[----:B------:R1:W-:Y:S01]  /*6ec0*/  STS [R82+0x1098], R85 ;  /* 0x0010985552007388 */ /* 0x0003e20000000800 */
[----:B------:R-:W-:Y:S01]  /*6ed0*/  FMUL.FTZ R101, R37, R44 ;  /* 0x0000002c25657220 */ /* 0x000fe20000410000 */
[----:B------:R-:W-:Y:S01]  /*6ee0*/  FFMA.FTZ R42, R124, R42, R87 ;  /* 0x0000002a7c2a7223 */ /* 0x000fe20000010057 */
[----:B------:R-:W-:Y:S01]  /*6ef0*/  FMUL.FTZ R86, R99, R51 ;  /* 0x0000003363567220 */ /* 0x000fe20000410000 */
[----:B------:R-:W-:Y:S02]  /*6f00*/  STS [R82+0x10b0], R79 ;  /* 0x0010b04f52007388 */ /* 0x000fe40000000800 */
[----:B---3--:R-:W-:-:S02]  /*6f10*/  FFMA.FTZ R45, R125, R44, R42 ;  /* 0x0000002c7d2d7223 */ /* 0x008fc4000001002a */
[----:B------:R-:W0:Y:S01]  /*6f20*/  LDC.64 R42, c[0x0][0x4b8] ;  /* 0x00012e00ff2a7b82 */ /* 0x000e220000000a00 */
[----:B------:R2:W-:Y:S01]  /*6f30*/  STS [R82+0x10a0], R95 ;  /* 0x0010a05f52007388 */ /* 0x0005e20000000800 */
[----:B------:R-:W-:Y:S01]  /*6f40*/  FFMA.FTZ R44, R126, R78, R45 ;  /* 0x0000004e7e2c7223 */ /* 0x000fe2000001002d */
[----:B------:R-:W-:Y:S01]  /*6f50*/  FMUL.FTZ R45, R102, R52 ;  /* 0x00000034662d7220 */ /* 0x000fe20000410000 */
[----:B-1----:R-:W-:Y:S01]  /*6f60*/  FMUL.FTZ R85, R9, R78 ;  /* 0x0000004e09557220 */ /* 0x002fe20000410000 */
[----:B------:R-:W-:Y:S01]  /*6f70*/  FMUL.FTZ R78, R98, R56 ;  /* 0x00000038624e7220 */ /* 0x000fe20000410000 */
[----:B------:R-:W-:Y:S01]  /*6f80*/  FFMA.FTZ R107, R127, R107, R44 ;  /* 0x0000006b7f6b7223 */ /* 0x000fe2000001002c */
[-C--:B------:R-:W-:Y:S01]  /*6f90*/  FMUL.FTZ R87, R4, R45.reuse ;  /* 0x0000002d04577220 */ /* 0x080fe20000410000 */
[----:B------:R1:W-:Y:S02]  /*6fa0*/  STS [R82+0x10a4], R97 ;  /* 0x0010a46152007388 */ /* 0x0003e40000000800 */
[----:B------:R-:W-:Y:S01]  /*6fb0*/  FFMA.FTZ R44, R128, R45, R107 ;  /* 0x0000002d802c7223 */ /* 0x000fe2000001006b */
[----:B------:R-:W-:-:S02]  /*6fc0*/  HFMA2 R45, -RZ, RZ, 0, 0 ;  /* 0x00000000ff2d7431 */ /* 0x000fc400000001ff */
[-C--:B--2---:R-:W-:Y:S01]  /*6fd0*/  FMUL.FTZ R95, R35, R84.reuse ;  /* 0x00000054235f7220 */ /* 0x084fe20000410000 */
[----:B------:R2:W-:Y:S01]  /*6fe0*/  STS [R82+0x10ac], R85 ;  /* 0x0010ac5552007388 */ /* 0x0005e20000000800 */
[----:B------:R-:W-:Y:S01]  /*6ff0*/  FFMA.FTZ R79, R129, R84, R44 ;  /* 0x00000054814f7223 */ /* 0x000fe2000001002c */
[----:B------:R-:W-:Y:S01]  /*7000*/  MOV R44, R67 ;  /* 0x00000043002c7202 */ /* 0x000fe20000000f00 */
[----:B------:R-:W-:Y:S01]  /*7010*/  FMUL.FTZ R107, R96, R50 ;  /* 0x00000032606b7220 */ /* 0x000fe20000410000 */
[----:B------:R-:W-:Y:S01]  /*7020*/  FMUL.FTZ R84, R93, R54 ;  /* 0x000000365d547220 */ /* 0x000fe20000410000 */
[----:B------:R3:W-:Y:S01]  /*7030*/  STS [R82+0x10a8], R101 ;  /* 0x0010a86552007388 */ /* 0x0007e20000000800 */
[-C--:B-1----:R-:W-:Y:S01]  /*7040*/  FMUL.FTZ R97, R3, R86.reuse ;  /* 0x0000005603617220 */ /* 0x082fe20000410000 */
[----:B------:R-:W-:Y:S01]  /*7050*/  FMUL.FTZ R111, R2, R107 ;  /* 0x0000006b026f7220 */ /* 0x000fe20000410000 */
[----:B------:R-:W-:Y:S01]  /*7060*/  FFMA.FTZ R86, R130, R86, R79 ;  /* 0x0000005682567223 */ /* 0x000fe2000001004f */
[----:B------:R1:W-:Y:S01]  /*7070*/  STS [R82+0x10b4], R87 ;  /* 0x0010b45752007388 */ /* 0x0003e20000000800 */
[----:B--2---:R-:W-:Y:S01]  /*7080*/  FMUL.FTZ R85, R47, R49 ;  /* 0x000000312f557220 */ /* 0x004fe20000410000 */
[----:B0-----:R-:W-:Y:S01]  /*7090*/  IMAD.WIDE.U32 R44, R42, UR21, R44 ;  /* 0x000000152a2c7c25 */ /* 0x001fe2000f8e002c */
[----:B------:R-:W-:Y:S01]  /*70a0*/  MOV R79, UR42 ;  /* 0x0000002a004f7c02 */ /* 0x000fe20008000f00 */
[----:B------:R0:W-:Y:S02]  /*70b0*/  STS [R82+0x10b8], R95 ;  /* 0x0010b85f52007388 */ /* 0x0001e40000000800 */
[----:B------:R-:W-:-:S02]  /*70c0*/  IMAD R43, R43, UR21, RZ ;  /* 0x000000152b2b7c24 */ /* 0x000fc4000f8e02ff */
[----:B---3--:R-:W-:Y:S01]  /*70d0*/  FMUL.FTZ R101, R34, R78 ;  /* 0x0000004e22657220 */ /* 0x008fe20000410000 */
[----:B------:R-:W-:Y:S01]  /*70e0*/  STS [R82+0x10bc], R97 ;  /* 0x0010bc6152007388 */ /* 0x000fe20000000800 */
[----:B-1----:R-:W-:Y:S01]  /*70f0*/  FMUL.FTZ R87, R33, R84 ;  /* 0x0000005421577220 */ /* 0x002fe20000410000 */
[----:B------:R-:W-:Y:S02]  /*7100*/  IADD3 R45, PT, PT, R45, R43, RZ ;  /* 0x0000002b2d2d7210 */ /* 0x000fe40007ffe0ff */
[----:B------:R1:W-:Y:S01]  /*7110*/  STS [R82+0x10c0], R101 ;  /* 0x0010c06552007388 */ /* 0x0003e20000000800 */
[----:B------:R-:W-:Y:S01]  /*7120*/  FFMA.FTZ R43, R131, R78, R86 ;  /* 0x0000004e832b7223 */ /* 0x000fe20000010056 */
[----:B0-----:R-:W-:Y:S01]  /*7130*/  FMUL.FTZ R95, R0, R85 ;  /* 0x00000055005f7220 */ /* 0x001fe20000410000 */
[----:B------:R-:W-:Y:S01]  /*7140*/  FMUL.FTZ R78, R93, UR26 ;  /* 0x0000001a5d4e7c20 */ /* 0x000fe20008410000 */
[----:B------:R-:W-:Y:S01]  /*7150*/  STS [R82+0x10c4], R111 ;  /* 0x0010c46f52007388 */ /* 0x000fe20000000800 */
[----:B------:R-:W-:-:S04]  /*7160*/  IMAD.WIDE.U32 R44, R79, UR11, R44 ;  /* 0x0000000b4f2c7c25 */ /* 0x000fc8000f8e002c */
[----:B------:R-:W-:Y:S01]  /*7170*/  FFMA.FTZ R86, R132, R107, R43 ;  /* 0x0000006b84567223 */ /* 0x000fe2000001002b */
[----:B------:R-:W-:Y:S01]  /*7180*/  FMUL.FTZ R78, R133, R78 ;  /* 0x0000004e854e7220 */ /* 0x000fe20000410000 */
[----:B------:R-:W-:Y:S01]  /*7190*/  STS [R82+0x10c8], R87 ;  /* 0x0010c85752007388 */ /* 0x000fe20000000800 */
[----:B------:R-:W-:Y:S01]  /*71a0*/  FMUL.FTZ R79, R118, R93 ;  /* 0x0000005d764f7220 */ /* 0x000fe20000410000 */
[----:B-1----:R-:W-:Y:S01]  /*71b0*/  LOP3.LUT R101, R67, UR30, RZ, 0xfc, !PT ;  /* 0x0000001e43657c12 */ /* 0x002fe2000f8efcff */
[----:B------:R-:W-:Y:S01]  /*71c0*/  FFMA.FTZ R133, R133, R84, R86 ;  /* 0x0000005485857223 */ /* 0x000fe20000010056 */
[----:B------:R0:W-:Y:S01]  /*71d0*/  STS [R82+0x10cc], R95 ;  /* 0x0010cc5f52007388 */ /* 0x0001e20000000800 */
[----:B------:R-:W-:Y:S01]  /*71e0*/  IADD3 R42, P3, PT, R44, UR30, RZ ;  /* 0x0000001e2c2a7c10 */ /* 0x000fe2000ff7e0ff */
[----:B------:R-:W-:Y:S01]  /*71f0*/  FMUL.FTZ R107, R96, UR26 ;  /* 0x0000001a606b7c20 */ /* 0x000fe20008410000 */
[----:B------:R-:W-:Y:S01]  /*7200*/  IADD3 R101, PT, PT, -R101, UR50, RZ ;  /* 0x0000003265657c10 */ /* 0x000fe2000fffe1ff */
[----:B------:R-:W-:Y:S01]  /*7210*/  FMUL.FTZ R97, R99, UR26 ;  /* 0x0000001a63617c20 */ /* 0x000fe20008410000 */
[----:B------:R-:W-:Y:S01]  /*7220*/  IADD3.X R43, PT, PT, R45, UR10, RZ, P3, !PT ;  /* 0x0000000a2d2b7c10 */ /* 0x000fe20009ffe4ff */
[----:B------:R-:W-:Y:S01]  /*7230*/  FMUL.FTZ R93, R102, UR26 ;  /* 0x0000001a665d7c20 */ /* 0x000fe20008410000 */
[----:B------:R-:W-:Y:S01]  /*7240*/  IADD3 R44, PT, PT, R67, 0x80, RZ ;  /* 0x00000080432c7810 */ /* 0x000fe20007ffe0ff */
[----:B------:R-:W-:Y:S01]  /*7250*/  FMUL.FTZ R96, R103, UR26 ;  /* 0x0000001a67607c20 */ /* 0x000fe20008410000 */
[----:B------:R-:W-:Y:S01]  /*7260*/  MOV R45, UR44 ;  /* 0x0000002c002d7c02 */ /* 0x000fe20008000f00 */
[----:B0-----:R-:W-:Y:S01]  /*7270*/  FMUL.FTZ R82, R75, R47 ;  /* 0x0000002f4b527220 */ /* 0x001fe20000410000 */
[----:B------:R-:W-:Y:S01]  /*7280*/  ISETP.GE.AND P6, PT, R101, 0x1, PT ;  /* 0x000000016500780c */ /* 0x000fe20003fc6270 */
[----:B------:R-:W-:Y:S01]  /*7290*/  FMUL.FTZ R95, R47, UR26 ;  /* 0x0000001a2f5f7c20 */ /* 0x000fe20008410000 */
[----:B------:R-:W-:Y:S01]  /*72a0*/  FFMA.FTZ R75, R134, R85, R133 ;  /* 0x00000055864b7223 */ /* 0x000fe20000010085 */
[----:B------:R-:W-:Y:S01]  /*72b0*/  LEA.HI R47, R44, R67, RZ, 0x1b ;  /* 0x000000432c2f7211 */ /* 0x000fe200078fd8ff */
[----:B------:R-:W-:Y:S01]  /*72c0*/  IMAD.WIDE.U32 R44, R45, UR8, R42 ;  /* 0x000000082d2c7c25 */ /* 0x000fe2000f8e002a */
[----:B------:R-:W-:-:S03]  /*72d0*/  MOV R85, UR45 ;  /* 0x0000002d00557c02 */ /* 0x000fc60008000f00 */
[----:B------:R-:W-:Y:S01]  /*72e0*/  FMUL.FTZ R95, R134, R95 ;  /* 0x0000005f865f7220 */ /* 0x000fe20000410000 */
[----:B------:R-:W-:Y:S01]  /*72f0*/  IADD3 R84, PT, PT, R67, 0x100, RZ ;  /* 0x0000010043547810 */ /* 0x000fe20007ffe0ff */
[----:B------:R-:W-:Y:S01]  /*7300*/  FMUL.FTZ R87, R105, UR26 ;  /* 0x0000001a69577c20 */ /* 0x000fe20008410000 */
[-C--:B------:R-:W-:Y:S01]  /*7310*/  LEA R47, R47, R68.reuse, 0x2 ;  /* 0x000000442f2f7211 */ /* 0x080fe200078e10ff */
[----:B------:R-:W-:Y:S01]  /*7320*/  BAR.SYNC.DEFER_BLOCKING 0x0 ;  /* 0x0000000000007b1d */ /* 0x000fe20000010000 */
[----:B------:R-:W-:Y:S01]  /*7330*/  IMAD R43, R85, UR8, R45 ;  /* 0x00000008552b7c24 */ /* 0x000fe2000f8e022d */
[----:B------:R-:W-:Y:S01]  /*7340*/  LEA R42, P3, R44, UR46, 0x2 ;  /* 0x0000002e2c2a7c11 */ /* 0x000fe2000f8610ff */
[----:B------:R-:W-:Y:S01]  /*7350*/  FMUL.FTZ R85, R46, UR26 ;  /* 0x0000001a2e557c20 */ /* 0x000fe20008410000 */
[----:B------:R-:W-:Y:S02]  /*7360*/  IADD3 R86, PT, PT, R67, 0x180, RZ ;  /* 0x0000018043567810 */ /* 0x000fe40007ffe0ff */
        /* <DEDUP_REMOVED lines=8> */
[----:B------:R-:W-:-:S02]  /*73f0*/  ISETP.GE.AND P3, PT, R101, 0x81, PT ;  /* 0x000000816500780c */ /* 0x000fc40003f66270 */
[C---:B------:R-:W-:Y:S02]  /*7400*/  ISETP.GE.AND P4, PT, R101.reuse, 0x101, PT ;  /* 0x000001016500780c */ /* 0x040fe40003f86270 */
        /* <DEDUP_REMOVED lines=8> */
.L_x_2780:
[----:B------:R-:W-:Y:S05]  /*7490*/  BSYNC.RECONVERGENT B0 ;  /* 0x0000000000007941 */ /* 0x000fea0003800200 */
.L_x_2779:
[----:B------:R-:W-:Y:S04]  /*74a0*/  BSSY.RECONVERGENT B0, `(.L_x_2781) ;  /* 0x0000003000007945 */ /* 0x000fe80003800200 */
[----:B------:R-:W-:Y:S05]  /*74b0*/  @!P3 BRA `(.L_x_2782) ;  /* 0x000000000004b947 */ /* 0x000fea0003800000 */
[----:B-1----:R2:W-:Y:S02]  /*74c0*/  REDG.E.ADD.F32.FTZ.RN.STRONG.GPU desc[UR28][R42.64+0x200], R111 ;  /* 0x0002006f2a0079a6 */ /* 0x0025e4000c12f31c */
.L_x_2782:
[----:B------:R-:W-:Y:S05]  /*74d0*/  BSYNC.RECONVERGENT B0 ;  /* 0x0000000000007941 */ /* 0x000fea0003800200 */
.L_x_2781:
[----:B-12---:R1:W2:Y:S01]  /*74e0*/  LDS R111, [R114+0x1490] ;  /* 0x00149000726f7984 */ /* 0x0062a20000000800 */
[----:B------:R-:W-:Y:S01]  /*74f0*/  BSSY.RECONVERGENT B0, `(.L_x_2783) ;  /* 0x0000004000007945 */ /* 0x000fe20003800200 */
[----:B------:R-:W-:-:S03]  /*7500*/  LEA R115, R115, R68, 0x2 ;  /* 0x0000004473737211 */ /* 0x000fc600078e10ff */
[----:B------:R-:W-:Y:S05]  /*7510*/  @!P4 BRA `(.L_x_2784) ;  /* 0x000000000004c947 */ /* 0x000fea0003800000 */
[----:B--2---:R3:W-:Y:S02]  /*7520*/  REDG.E.ADD.F32.FTZ.RN.STRONG.GPU desc[UR28][R42.64+0x400], R111 ;  /* 0x0004006f2a0079a6 */ /* 0x0047e4000c12f31c */
.L_x_2784:
[----:B------:R-:W-:Y:S05]  /*7530*/  BSYNC.RECONVERGENT B0 ;  /* 0x0000000000007941 */ /* 0x000fea0003800200 */
.L_x_2783:
[----:B--23--:R2:W3:Y:S01]  /*7540*/  LDS R111, [R115+0x1690] ;  /* 0x00169000736f7984 */ /* 0x00c4e20000000800 */
[----:B------:R-:W-:Y:S01]  /*7550*/  BSSY.RECONVERGENT B0, `(.L_x_2785) ;  /* 0x0000005000007945 */ /* 0x000fe20003800200 */
[C---:B------:R-:W-:Y:S02]  /*7560*/  IADD3 R76, PT, PT, R67.reuse, 0x200, RZ ;  /* 0x00000200434c7810 */ /* 0x040fe40007ffe0ff */
[----:B-1----:R-:W-:Y:S01]  /*7570*/  IADD3 R114, PT, PT, R67, 0x280, RZ ;  /* 0x0000028043727810 */ /* 0x002fe20007ffe0ff */
[----:B------:R-:W-:Y:S06]  /*7580*/  @!P5 BRA `(.L_x_2786) ;  /* 0x000000000004d947 */ /* 0x000fec0003800000 */
[----:B---3--:R1:W-:Y:S02]  /*7590*/  REDG.E.ADD.F32.FTZ.RN.STRONG.GPU desc[UR28][R42.64+0x600], R111 ;  /* 0x0006006f2a0079a6 */ /* 0x0083e4000c12f31c */
.L_x_2786:
[----:B------:R-:W-:Y:S05]  /*75a0*/  BSYNC.RECONVERGENT B0 ;  /* 0x0000000000007941 */ /* 0x000fea0003800200 */
.L_x_2785:
        /* <DEDUP_REMOVED lines=15> */
.L_x_2788:
[----:B------:R-:W-:Y:S05]  /*76a0*/  BSYNC.RECONVERGENT B0 ;  /* 0x0000000000007941 */ /* 0x000fea0003800200 */
.L_x_2787:
[----:B01----:R0:W1:Y:S01]  /*76b0*/  LDS R111, [R116+0x1a90] ;  /* 0x001a9000746f7984 */ /* 0x0030620000000800 */
[----:B------:R-:W-:Y:S01]  /*76c0*/  BSSY.RECONVERGENT B0, `(.L_x_2789) ;  /* 0x0000005000007945 */ /* 0x000fe20003800200 */
[----:B------:R-:W-:Y:S02]  /*76d0*/  LEA.HI R115, R114, R67, RZ, 0x1b ;  /* 0x0000004372737211 */ /* 0x000fe400078fd8ff */
[----:B------:R-:W-:Y:S01]  /*76e0*/  LEA R117, R117, R68, 0x2 ;  /* 0x0000004475757211 */ /* 0x000fe200078e10ff */
[----:B------:R-:W-:Y:S06]  /*76f0*/  @!P3 BRA `(.L_x_2790) ;  /* 0x000000000004b947 */ /* 0x000fec0003800000 */
[----:B-1----:R2:W-:Y:S02]  /*7700*/  REDG.E.ADD.F32.FTZ.RN.STRONG.GPU desc[UR28][R42.64+0xa00], R111 ;  /* 0x000a006f2a0079a6 */ /* 0x0025e4000c12f31c */
.L_x_2790:
[----:B------:R-:W-:Y:S05]  /*7710*/  BSYNC.RECONVERGENT B0 ;  /* 0x0000000000007941 */ /* 0x000fea0003800200 */
.L_x_2789:
[----:B-12---:R1:W2:Y:S01]  /*7720*/  LDS R111, [R117+0x1c90] ;  /* 0x001c9000756f7984 */ /* 0x0062a20000000800 */
[----:B------:R-:W-:Y:S01]  /*7730*/  BSSY.RECONVERGENT B0, `(.L_x_2791) ;  /* 0x0000004000007945 */ /* 0x000fe20003800200 */
[----:B------:R-:W-:-:S03]  /*7740*/  LEA R115, R115, R68, 0x2 ;  /* 0x0000004473737211 */ /* 0x000fc600078e10ff */
[----:B------:R-:W-:Y:S05]  /*7750*/  @!P4 BRA `(.L_x_2792) ;  /* 0x000000000004c947 */ /* 0x000fea0003800000 */
[----:B--2---:R3:W-:Y:S02]  /*7760*/  REDG.E.ADD.F32.FTZ.RN.STRONG.GPU desc[UR28][R42.64+0xc00], R111 ;  /* 0x000c006f2a0079a6 */ /* 0x0047e4000c12f31c */
.L_x_2792:
[----:B------:R-:W-:Y:S05]  /*7770*/  BSYNC.RECONVERGENT B0 ;  /* 0x0000000000007941 */ /* 0x000fea0003800200 */
.L_x_2791:
[----:B--23--:R2:W3:Y:S01]  /*7780*/  LDS R111, [R115+0x1e90] ;  /* 0x001e9000736f7984 */ /* 0x00c4e20000000800 */
[----:B------:R-:W-:Y:S01]  /*7790*/  BSSY.RECONVERGENT B0, `(.L_x_2793) ;  /* 0x0000005000007945 */ /* 0x000fe20003800200 */
[C---:B------:R-:W-:Y:S02]  /*77a0*/  LOP3.LUT R114, R67.reuse, 0x400, RZ, 0xfc, !PT ;  /* 0x0000040043727812 */ /* 0x040fe400078efcff */
[----:B0-----:R-:W-:Y:S01]  /*77b0*/  IADD3 R116, PT, PT, R67, 0x480, RZ ;  /* 0x0000048043747810 */ /* 0x001fe20007ffe0ff */
[----:B------:R-:W-:Y:S06]  /*77c0*/  @!P5 BRA `(.L_x_2794) ;  /* 0x000000000004d947 */ /* 0x000fec0003800000 */
[----:B---3--:R0:W-:Y:S02]  /*77d0*/  REDG.E.ADD.F32.FTZ.RN.STRONG.GPU desc[UR28][R42.64+0xe00], R111 ;  /* 0x000e006f2a0079a6 */ /* 0x0081e4000c12f31c */
.L_x_2794:
[----:B------:R-:W-:Y:S05]  /*77e0*/  BSYNC.RECONVERGENT B0 ;  /* 0x0000000000007941 */ /* 0x000fea0003800200 */
.L_x_2793:
        /* <DEDUP_REMOVED lines=15> */
.L_x_2796:
[----:B------:R-:W-:Y:S05]  /*78e0*/  BSYNC.RECONVERGENT B0 ;  /* 0x0000000000007941 */ /* 0x000fea0003800200 */
.L_x_2795:
[----:B01----:R0:W1:Y:S01]  /*78f0*/  LDS R111, [R116+0x2290] ;  /* 0x00229000746f7984 */ /* 0x0030620000000800 */
[----:B------:R-:W-:Y:S01]  /*7900*/  BSSY.RECONVERGENT B0, `(.L_x_2797) ;  /* 0x0000005000007945 */ /* 0x000fe20003800200 */
[----:B------:R-:W-:Y:S02]  /*7910*/  LEA.HI R115, R114, R67, RZ, 0x1b ;  /* 0x0000004372737211 */ /* 0x000fe400078fd8ff */
[----:B------:R-:W-:Y:S01]  /*7920*/  LEA R117, R117, R68, 0x2 ;  /* 0x0000004475757211 */ /* 0x000fe200078e10ff */
[----:B------:R-:W-:Y:S06]  /*7930*/  @!P3 BRA `(.L_x_2798) ;  /* 0x000000000004b947 */ /* 0x000fec0003800000 */
[----:B-1----:R2:W-:Y:S02]  /*7940*/  REDG.E.ADD.F32.FTZ.RN.STRONG.GPU desc[UR28][R42.64+0x1200], R111 ;  /* 0x0012006f2a0079a6 */ /* 0x0025e4000c12f31c */
.L_x_2798:
[----:B------:R-:W-:Y:S05]  /*7950*/  BSYNC.RECONVERGENT B0 ;  /* 0x0000000000007941 */ /* 0x000fea0003800200 */
.L_x_2797:
[----:B-12---:R1:W2:Y:S01]  /*7960*/  LDS R111, [R117+0x2490] ;  /* 0x00249000756f7984 */ /* 0x0062a20000000800 */
[----:B------:R-:W-:Y:S01]  /*7970*/  BSSY.RECONVERGENT B0, `(.L_x_2799) ;  /* 0x0000004000007945 */ /* 0x000fe20003800200 */
[----:B------:R-:W-:-:S03]  /*7980*/  LEA R115, R115, R68, 0x2 ;  /* 0x0000004473737211 */ /* 0x000fc600078e10ff */
[----:B------:R-:W-:Y:S05]  /*7990*/  @!P4 BRA `(.L_x_2800) ;  /* 0x000000000004c947 */ /* 0x000fea0003800000 */
[----:B--2---:R3:W-:Y:S02]  /*79a0*/  REDG.E.ADD.F32.FTZ.RN.STRONG.GPU desc[UR28][R42.64+0x1400], R111 ;  /* 0x0014006f2a0079a6 */ /* 0x0047e4000c12f31c */
.L_x_2800:
[----:B------:R-:W-:Y:S05]  /*79b0*/  BSYNC.RECONVERGENT B0 ;  /* 0x0000000000007941 */ /* 0x000fea0003800200 */
.L_x_2799:
[----:B--23--:R2:W3:Y:S01]  /*79c0*/  LDS R111, [R115+0x2690] ;  /* 0x00269000736f7984 */ /* 0x00c4e20000000800 */
[----:B------:R-:W-:Y:S01]  /*79d0*/  BSSY.RECONVERGENT B0, `(.L_x_2801) ;  /* 0x0000005000007945 */ /* 0x000fe20003800200 */
[C---:B------:R-:W-:Y:S02]  /*79e0*/  IADD3 R114, PT, PT, R67.reuse, 0x600, RZ ;  /* 0x0000060043727810 */ /* 0x040fe40007ffe0ff */
[----:B0-----:R-:W-:Y:S01]  /*79f0*/  IADD3 R116, PT, PT, R67, 0x680, RZ ;  /* 0x0000068043747810 */ /* 0x001fe20007ffe0ff */
[----:B------:R-:W-:Y:S06]  /*7a00*/  @!P5 BRA `(.L_x_2802) ;  /* 0x000000000004d947 */ /* 0x000fec0003800000 */
[----:B---3--:R0:W-:Y:S02]  /*7a10*/  REDG.E.ADD.F32.FTZ.RN.STRONG.GPU desc[UR28][R42.64+0x1600], R111 ;  /* 0x0016006f2a0079a6 */ /* 0x0081e4000c12f31c */
.L_x_2802:
[----:B------:R-:W-:Y:S05]  /*7a20*/  BSYNC.RECONVERGENT B0 ;  /* 0x0000000000007941 */ /* 0x000fea0003800200 */
.L_x_2801:
        /* <DEDUP_REMOVED lines=15> */
.L_x_2804:
[----:B------:R-:W-:Y:S05]  /*7b20*/  BSYNC.RECONVERGENT B0 ;  /* 0x0000000000007941 */ /* 0x000fea0003800200 */
.L_x_2803:
[----:B------:R2:W3:Y:S01]  /*7b30*/  LDS R101, [R115+0x2a90] ;  /* 0x002a900073657984 */ /* 0x0004e20000000800 */
[----:B------:R-:W-:Y:S01]  /*7b40*/  BSSY.RECONVERGENT B0, `(.L_x_2805) ;  /* 0x0000005000007945 */ /* 0x000fe20003800200 */
[----:B01----:R-:W-:Y:S02]  /*7b50*/  LEA.HI R111, R114, R67, RZ, 0x1b ;  /* 0x00000043726f7211 */ /* 0x003fe400078fd8ff */
[----:B------:R-:W-:Y:S01]  /*7b60*/  LEA R117, R117, R68, 0x2 ;  /* 0x0000004475757211 */ /* 0x000fe200078e10ff */
[----:B------:R-:W-:Y:S06]  /*7b70*/  @!P3 BRA `(.L_x_2806) ;  /* 0x000000000004b947 */ /* 0x000fec0003800000 */
[----:B---3--:R0:W-:Y:S02]  /*7b80*/  REDG.E.ADD.F32.FTZ.RN.STRONG.GPU desc[UR28][R42.64+0x1a00], R101 ;  /* 0x001a00652a0079a6 */ /* 0x0081e4000c12f31c */
.L_x_2806:
[----:B------:R-:W-:Y:S05]  /*7b90*/  BSYNC.RECONVERGENT B0 ;  /* 0x0000000000007941 */ /* 0x000fea0003800200 */
.L_x_2805:
[----:B0--3--:R0:W1:Y:S01]  /*7ba0*/  LDS R101, [R117+0x2c90] ;  /* 0x002c900075657984 */ /* 0x0090620000000800 */
[----:B------:R-:W-:Y:S01]  /*7bb0*/  BSSY.RECONVERGENT B0, `(.L_x_2807) ;  /* 0x0000004000007945 */ /* 0x000fe20003800200 */
[----:B------:R-:W-:-:S03]  /*7bc0*/  LEA R111, R111, R68, 0x2 ;  /* 0x000000446f6f7211 */ /* 0x000fc600078e10ff */
[----:B------:R-:W-:Y:S05]  /*7bd0*/  @!P4 BRA `(.L_x_2808) ;  /* 0x000000000004c947 */ /* 0x000fea0003800000 */
[----:B-1----:R3:W-:Y:S02]  /*7be0*/  REDG.E.ADD.F32.FTZ.RN.STRONG.GPU desc[UR28][R42.64+0x1c00], R101 ;  /* 0x001c00652a0079a6 */ /* 0x0027e4000c12f31c */
.L_x_2808:
[----:B------:R-:W-:Y:S05]  /*7bf0*/  BSYNC.RECONVERGENT B0 ;  /* 0x0000000000007941 */ /* 0x000fea0003800200 */
.L_x_2807:
[----:B-1-3--:R1:W3:Y:S01]  /*7c00*/  LDS R101, [R111+0x2e90] ;  /* 0x002e90006f657984 */ /* 0x00a2e20000000800 */
[----:B------:R-:W-:Y:S04]  /*7c10*/  BSSY.RECONVERGENT B0, `(.L_x_2809) ;  /* 0x0000003000007945 */ /* 0x000fe80003800200 */
[----:B------:R-:W-:Y:S05]  /*7c20*/  @!P5 BRA `(.L_x_2810) ;  /* 0x000000000004d947 */ /* 0x000fea0003800000 */
[----:B---3--:R4:W-:Y:S02]  /*7c30*/  REDG.E.ADD.F32.FTZ.RN.STRONG.GPU desc[UR28][R42.64+0x1e00], R101 ;  /* 0x001e00652a0079a6 */ /* 0x0089e4000c12f31c */
.L_x_2810:
[----:B------:R-:W-:Y:S05]  /*7c40*/  BSYNC.RECONVERGENT B0 ;  /* 0x0000000000007941 */ /* 0x000fea0003800200 */
.L_x_2809:
[----:B------:R-:W5:Y:S04]  /*7c50*/  LDL.LU R133, [R1] ;  /* 0x0000000001857983 */ /* 0x000f680000300800 */
[----:B------:R-:W3:Y:S04]  /*7c60*/  LDL.LU R118, [R1+0x4] ;  /* 0x0000040001767983 */ /* 0x000ee80000300800 */
[----:B0-----:R-:W3:Y:S04]  /*7c70*/  LDL.LU R117, [R1+0x8] ;  /* 0x0000080001757983 */ /* 0x001ee80000300800 */
[----:B------:R-:W3:Y:S01]  /*7c80*/  LDL.LU R116, [R1+0xc] ;  /* 0x00000c0001747983 */ /* 0x000ee20000300800 */
[----:B-1----:R-:W0:Y:S03]  /*7c90*/  S2R R111, SR_LANEID ;  /* 0x00000000006f7919 */ /* 0x002e260000000000 */
[----:B----4-:R-:W1:Y:S04]  /*7ca0*/  SHFL.DOWN PT, R42, R75, 0x1, 0x1f ;  /* 0x08201f004b2a7f89 */ /* 0x010e6800000e0000 */
[----:B------:R-:W4:Y:S01]  /*7cb0*/  SHFL.DOWN PT, R43, R70, 0x1, 0x1f ;  /* 0x08201f00462b7f89 */ /* 0x000f2200000e0000 */
[----:B------:R-:W-:Y:S01]  /*7cc0*/  FFMA.FTZ R160, R79, R54, R160 ;  /* 0x000000364fa07223 */ /* 0x000fe200000100a0 */
[----:B------:R-:W-:Y:S01]  /*7cd0*/  FMUL.FTZ R131, R131, R112 ;  /* 0x0000007083837220 */ /* 0x000fe20000410000 */
[----:B------:R-:W-:Y:S01]  /*7ce0*/  FMUL.FTZ R73, R73, R100 ;  /* 0x0000006449497220 */ /* 0x000fe20000410000 */
[----:B------:R-:W-:Y:S01]  /*7cf0*/  FMUL.FTZ R130, R130, R97 ;  /* 0x0000006182827220 */ /* 0x000fe20000410000 */
[----:B------:R-:W-:Y:S01]  /*7d00*/  FMUL.FTZ R103, R72, R103 ;  /* 0x0000006748677220 */ /* 0x000fe20000410000 */
[----:B--2---:R-:W2:Y:S01]  /*7d10*/  LDL.LU R115, [R1+0x10] ;  /* 0x0000100001737983 */ /* 0x004ea20000300800 */
[----:B------:R-:W-:Y:S01]  /*7d20*/  FFMA.FTZ R79, R33, R79, R78 ;  /* 0x0000004f214f7223 */ /* 0x000fe2000001004e */
[----:B------:R-:W-:Y:S01]  /*7d30*/  FMUL.FTZ R104, R129, R104 ;  /* 0x0000006881687220 */ /* 0x000fe20000410000 */
[----:B------:R-:W-:Y:S01]  /*7d40*/  FFMA.FTZ R159, R82, R49, R159 ;  /* 0x00000031529f7223 */ /* 0x000fe2000001009f */
[----:B------:R-:W-:Y:S01]  /*7d50*/  FMUL.FTZ R126, R126, R87 ;  /* 0x000000577e7e7220 */ /* 0x000fe20000410000 */
[----:B------:R-:W-:Y:S01]  /*7d60*/  FADD.FTZ R22, R79, R22 ;  /* 0x000000164f167221 */ /* 0x000fe20000010000 */
[----:B------:R-:W-:Y:S01]  /*7d70*/  FMUL.FTZ R93, R128, R93 ;  /* 0x0000005d805d7220 */ /* 0x000fe20000410000 */
[----:B------:R-:W2:Y:S01]  /*7d80*/  LDL.LU R79, [R1+0x14] ;  /* 0x00001400014f7983 */ /* 0x000ea20000300800 */
[----:B------:R-:W-:Y:S01]  /*7d90*/  FMUL.FTZ R107, R132, R107 ;  /* 0x0000006b846b7220 */ /* 0x000fe20000410000 */
[----:B------:R-:W-:Y:S01]  /*7da0*/  FFMA.FTZ R161, R108, R50, R161 ;  /* 0x000000326ca17223 */ /* 0x000fe200000100a1 */
[----:B0-----:R-:W-:Y:S01]  /*7db0*/  ISETP.GT.AND P3, PT, R111, 0x1e, PT ;  /* 0x0000001e6f00780c */ /* 0x001fe20003f64270 */
[----:B------:R-:W-:Y:S01]  /*7dc0*/  FFMA.FTZ R104, R35, R73, R104 ;  /* 0x0000004923687223 */ /* 0x000fe20000010068 */
[----:B------:R-:W-:Y:S01]  /*7dd0*/  FFMA.FTZ R82, R0, R82, R95 ;  /* 0x0000005200527223 */ /* 0x000fe2000001005f */
        /* <DEDUP_REMOVED lines=10> */
[----:B-1----:R-:W-:Y:S01]  /*7e80*/  @!P3 FADD.FTZ R75, R75, R42 ;  /* 0x0000002a4b4bb221 */ /* 0x002fe20000010000 */
[----:B----4-:R-:W-:Y:S01]  /*7e90*/  @!P3 FADD.FTZ R70, R70, R43 ;  /* 0x0000002b4646b221 */ /* 0x010fe20000010000 */
[----:B------:R-:W-:Y:S01]  /*7ea0*/  ISETP.GT.AND P3, PT, R111, 0x1d, PT ;  /* 0x0000001d6f00780c */ /* 0x000fe20003f64270 */
[----:B------:R-:W-:Y:S01]  /*7eb0*/  FMUL.FTZ R94, R125, R94 ;  /* 0x0000005e7d5e7220 */ /* 0x000fe20000410000 */
[----:B------:R-:W-:Y:S01]  /*7ec0*/  FMUL.FTZ R124, R124, R85 ;  /* 0x000000557c7c7220 */ /* 0x000fe20000410000 */
[----:B------:R-:W0:Y:S01]  /*7ed0*/  SHFL.DOWN PT, R42, R75, 0x2, 0x1f ;  /* 0x08401f004b2a7f89 */ /* 0x000e2200000e0000 */
[----:B------:R-:W-:Y:S01]  /*7ee0*/  FMUL.FTZ R86, R119, R86 ;  /* 0x0000005677567220 */ /* 0x000fe20000410000 */
[----:B------:R-:W-:Y:S01]  /*7ef0*/  FMUL.FTZ R47, R120, R47 ;  /* 0x0000002f782f7220 */ /* 0x000fe20000410000 */
[----:B------:R-:W-:Y:S01]  /*7f00*/  FMUL.FTZ R121, R121, R84 ;  /* 0x0000005479797220 */ /* 0x000fe20000410000 */
[----:B------:R-:W1:Y:S01]  /*7f10*/  SHFL.DOWN PT, R43, R70, 0x2, 0x1f ;  /* 0x08401f00462b7f89 */ /* 0x000e6200000e0000 */
[----:B------:R-:W-:Y:S01]  /*7f20*/  FFMA.FTZ R107, R2, R108, R107 ;  /* 0x0000006c026b7223 */ /* 0x000fe2000001006b */
[----:B------:R-:W-:Y:S01]  /*7f30*/  BSSY.RECONVERGENT B0, `(.L_x_2811) ;  /* 0x0000068000007945 */ /* 0x000fe20003800200 */
[----:B------:R-:W-:-:S03]  /*7f40*/  FADD.FTZ R23, R82, R23 ;  /* 0x0000001752177221 */ /* 0x000fc60000010000 */
[----:B0-----:R-:W-:Y:S01]  /*7f50*/  @!P3 FADD.FTZ R75, R75, R42 ;  /* 0x0000002a4b4bb221 */ /* 0x001fe20000010000 */
[----:B------:R-:W-:Y:S01]  /*7f60*/  FMUL.FTZ R42, R77, R99 ;  /* 0x000000634d2a7220 */ /* 0x000fe20000410000 */
[----:B-----5:R-:W-:-:S03]  /*7f70*/  FFMA.FTZ R133, R73, R58, R133 ;  /* 0x0000003a49857223 */ /* 0x020fc60000010085 */
[----:B------:R-:W0:Y:S01]  /*7f80*/  SHFL.DOWN PT, R114, R75, 0x4, 0x1f ;  /* 0x08801f004b727f89 */ /* 0x000e2200000e0000 */
[----:B-1----:R-:W-:Y:S01]  /*7f90*/  @!P3 FADD.FTZ R70, R70, R43 ;  /* 0x0000002b4646b221 */ /* 0x002fe20000010000 */
[----:B------:R-:W-:Y:S01]  /*7fa0*/  ISETP.GT.AND P3, PT, R111, 0x1b, PT ;  /* 0x0000001b6f00780c */ /* 0x000fe20003f64270 */
[----:B------:R-:W-:Y:S01]  /*7fb0*/  FMUL.FTZ R43, R74, R98 ;  /* 0x000000624a2b7220 */ /* 0x000fe20000410000 */
[----:B------:R-:W-:Y:S01]  /*7fc0*/  FFMA.FTZ R165, R42, R51, R165 ;  /* 0x000000332aa57223 */ /* 0x000fe200000100a5 */
[----:B------:R-:W-:Y:S01]  /*7fd0*/  FFMA.FTZ R77, R3, R42, R130 ;  /* 0x0000002a034d7223 */ /* 0x000fe20000010082 */
[----:B---3--:R-:W1:Y:S01]  /*7fe0*/  SHFL.DOWN PT, R101, R70, 0x4, 0x1f ;  /* 0x08801f0046657f89 */ /* 0x008e6200000e0000 */
[----:B------:R-:W-:Y:S01]  /*7ff0*/  FFMA.FTZ R164, R43, R56, R164 ;  /* 0x000000382ba47223 */ /* 0x000fe200000100a4 */
[----:B------:R-:W-:Y:S01]  /*8000*/  FFMA.FTZ R74, R34, R43, R131 ;  /* 0x0000002b224a7223 */ /* 0x000fe20000010083 */
[----:B------:R-:W-:Y:S01]  /*8010*/  FMUL.FTZ R43, R88, R102 ;  /* 0x00000066582b7220 */ /* 0x000fe20000410000 */
[----:B------:R-:W-:Y:S01]  /*8020*/  FFMA.FTZ R117, R103, R60, R117 ;  /* 0x0000003c67757223 */ /* 0x000fe20000010075 */
[----:B--2---:R-:W-:-:S04]  /*8030*/  FFMA.FTZ R115, R106, R61, R115 ;  /* 0x0000003d6a737223 */ /* 0x004fc80000010073 */
[----:B0-----:R-:W-:Y:S01]  /*8040*/  @!P3 FADD.FTZ R75, R75, R114 ;  /* 0x000000724b4bb221 */ /* 0x001fe20000010000 */
[----:B-1----:R-:W-:Y:S01]  /*8050*/  @!P3 FADD.FTZ R70, R70, R101 ;  /* 0x000000654646b221 */ /* 0x002fe20000010000 */
[----:B------:R-:W-:Y:S01]  /*8060*/  ISETP.GT.AND P3, PT, R111, 0x17, PT ;  /* 0x000000176f00780c */ /* 0x000fe20003f64270 */
[----:B------:R-:W-:Y:S01]  /*8070*/  FMUL.FTZ R42, R89, R105 ;  /* 0x00000069592a7220 */ /* 0x000fe20000410000 */
[----:B------:R-:W-:Y:S01]  /*8080*/  STL [R1], R133 ;  /* 0x0000008501007387 */ /* 0x000fe20000100800 */
[----:B------:R-:W-:Y:S01]  /*8090*/  FADD.FTZ R18, R77, R18 ;  /* 0x000000124d127221 */ /* 0x000fe20000010000 */
[----:B------:R-:W-:Y:S01]  /*80a0*/  FADD.FTZ R19, R74, R19 ;  /* 0x000000134a137221 */ /* 0x000fe20000010000 */
[----:B------:R-:W-:Y:S01]  /*80b0*/  FFMA.FTZ R79, R46, R55, R79 ;  /* 0x000000372e4f7223 */ /* 0x000fe2000001004f */
[----:B------:R-:W0:Y:S01]  /*80c0*/  SHFL.DOWN PT, R78, R75, 0x8, 0x1f ;  /* 0x09001f004b4e7f89 */ /* 0x000e2200000e0000 */
[----:B------:R-:W-:Y:S01]  /*80d0*/  FFMA.FTZ R118, R43, R52, R118 ;  /* 0x000000342b767223 */ /* 0x000fe20000010076 */
[----:B------:R-:W-:Y:S01]  /*80e0*/  FFMA.FTZ R116, R42, R53, R116 ;  /* 0x000000352a747223 */ /* 0x000fe20000010074 */
[----:B------:R-:W-:Y:S01]  /*80f0*/  FFMA.FTZ R127, R36, R103, R127 ;  /* 0x00000067247f7223 */ /* 0x000fe2000001007f */
[----:B------:R-:W1:Y:S01]  /*8100*/  SHFL.DOWN PT, R95, R70, 0x8, 0x1f ;  /* 0x09001f00465f7f89 */ /* 0x000e6200000e0000 */
[----:B------:R-:W-:Y:S01]  /*8110*/  FFMA.FTZ R124, R15, R46, R124 ;  /* 0x0000002e0f7c7223 */ /* 0x000fe2000001007c */
[----:B------:R-:W-:Y:S01]  /*8120*/  FFMA.FTZ R123, R38, R69, R123 ;  /* 0x00000045267b7223 */ /* 0x000fe2000001007b */
[----:B------:R-:W-:Y:S01]  /*8130*/  FFMA.FTZ R41, R21, R110, R122 ;  /* 0x0000006e15297223 */ /* 0x000fe2000001007a */
[----:B------:R-:W-:Y:S01]  /*8140*/  STL [R1+0x4], R118 ;  /* 0x0000047601007387 */ /* 0x000fe20000100800 */
[----:B------:R-:W-:Y:S01]  /*8150*/  FFMA.FTZ R126, R9, R42, R126 ;  /* 0x0000002a097e7223 */ /* 0x000fe2000001007e */
[----:B------:R-:W-:Y:S01]  /*8160*/  FFMA.FTZ R86, R39, R80, R86 ;  /* 0x0000005027567223 */ /* 0x000fe20000010056 */
[----:B------:R-:W-:Y:S01]  /*8170*/  FFMA.FTZ R47, R32, R92, R47 ;  /* 0x0000005c202f7223 */ /* 0x000fe2000001002f */
[----:B------:R-:W-:Y:S01]  /*8180*/  FFMA.FTZ R40, R48, R83, R121 ;  /* 0x0000005330287223 */ /* 0x000fe20000010079 */
[----:B------:R-:W-:Y:S01]  /*8190*/  FADD.FTZ R20, R107, R20 ;  /* 0x000000146b147221 */ /* 0x000fe20000010000 */
[----:B0-----:R-:W-:-:S02]  /*81a0*/  @!P3 FADD.FTZ R75, R75, R78 ;  /* 0x0000004e4b4bb221 */ /* 0x001fc40000010000 */
[----:B------:R-:W2:Y:S04]  /*81b0*/  LDL.LU R78, [R1+0x18] ;  /* 0x00001800014e7983 */ /* 0x000ea80000300800 */
[----:B------:R-:W3:Y:S04]  /*81c0*/  LDL.LU R77, [R1+0x1c] ;  /* 0x00001c00014d7983 */ /* 0x000ee80000300800 */
[----:B------:R-:W-:Y:S04]  /*81d0*/  STL [R1+0x8], R117 ;  /* 0x0000087501007387 */ /* 0x000fe80000100800 */
[----:B------:R-:W4:Y:S04]  /*81e0*/  LDL.LU R74, [R1+0x20] ;  /* 0x00002000014a7983 */ /* 0x000f280000300800 */
[----:B------:R-:W-:Y:S04]  /*81f0*/  STL [R1+0xc], R116 ;  /* 0x00000c7401007387 */ /* 0x000fe80000100800 */
[----:B------:R-:W5:Y:S04]  /*8200*/  LDL.LU R73, [R1+0x24] ;  /* 0x0000240001497983 */ /* 0x000f680000300800 */
[----:B------:R-:W5:Y:S01]  /*8210*/  LDL.LU R42, [R1+0x28] ;  /* 0x00002800012a7983 */ /* 0x000f620000300800 */
[----:B-1----:R-:W-:-:S03]  /*8220*/  @!P3 FADD.FTZ R70, R70, R95 ;  /* 0x0000005f4646b221 */ /* 0x002fc60000010000 */
[----:B------:R-:W0:Y:S04]  /*8230*/  SHFL.DOWN PT, R72, R75, 0x10, 0x1f ;  /* 0x0a001f004b487f89 */ /* 0x000e2800000e0000 */
[----:B------:R-:W1:Y:S01]  /*8240*/  SHFL.DOWN PT, R71, R70, 0x10, 0x1f ;  /* 0x0a001f0046477f89 */ /* 0x000e6200000e0000 */
[----:B------:R-:W-:-:S03]  /*8250*/  ISETP.NE.AND P3, PT, R111, RZ, PT ;  /* 0x000000ff6f00720c */ /* 0x000fc60003f65270 */
[----:B------:R0:W-:Y:S04]  /*8260*/  STL [R1+0x10], R115 ;  /* 0x0000107301007387 */ /* 0x0001e80000100800 */
[----:B------:R0:W-:Y:S06]  /*8270*/  STL [R1+0x14], R79 ;  /* 0x0000144f01007387 */ /* 0x0001ec0000100800 */
[----:B------:R-:W-:-:S04]  /*8280*/  @!P3 LOP3.LUT R81, R81, 0xf8, RZ, 0xc0, !PT ;  /* 0x000000f85151b812 */ /* 0x000fc800078ec0ff */
[----:B------:R-:W-:Y:S01]  /*8290*/  @!P3 IADD3 R81, PT, PT, R68, R81, RZ ;  /* 0x000000514451b210 */ /* 0x000fe20007ffe0ff */
[----:B0-----:R-:W-:Y:S01]  /*82a0*/  FADD.FTZ R44, R75, R72 ;  /* 0x000000484b2c7221 */ /* 0x001fe20000010000 */
[----:B-1----:R-:W-:Y:S01]  /*82b0*/  FADD.FTZ R45, R70, R71 ;  /* 0x00000047462d7221 */ /* 0x002fe20000010000 */
[----:B------:R-:W-:Y:S01]  /*82c0*/  FFMA.FTZ R93, R4, R43, R93 ;  /* 0x0000002b045d7223 */ /* 0x000fe2000001005d */
[----:B------:R-:W-:-:S03]  /*82d0*/  FFMA.FTZ R43, R37, R106, R94 ;  /* 0x0000006a252b7223 */ /* 0x000fc6000001005e */
[----:B------:R0:W-:Y:S01]  /*82e0*/  @!P3 STS.64 [R81+0x3198], R44 ;  /* 0x0031982c5100b388 */ /* 0x0001e20000000a00 */
        /* <DEDUP_REMOVED lines=24> */
[----:B0-----:R-:W0:Y:S01]  /*8470*/  LDS.128 R40, [R68+0x31a0] ;  /* 0x0031a00044287984 */ /* 0x001e220000000c00 */
[----:B------:R-:W-:Y:S02]  /*8480*/  MOV R71, UR8 ;  /* 0x0000000800477c02 */ /* 0x000fe40008000f00 */
[----:B------:R-:W-:Y:S01]  /*8490*/  ISETP.GT.AND P2, PT, R111, 0xf, PT ;  /* 0x0000000f6f00780c */ /* 0x000fe20003f44270 */
[----:B------:R-:W1:Y:S01]  /*84a0*/  LDS.64 R46, [R68+0x31b0] ;  /* 0x0031b000442e7984 */ /* 0x000e620000000a00 */
[----:B------:R-:W-:Y:S02]  /*84b0*/  PLOP3.LUT P3, PT, PT, PT, UP0, 0x80, 0x8 ;  /* 0x000000000008781c */ /* 0x000fe40003f6f008 */
[----:B------:R-:W-:Y:S02]  /*84c0*/  LEA R71, R71, R68, 0x2 ;  /* 0x0000004447477211 */ /* 0x000fe400078e10ff */
[----:B------:R-:W-:-:S02]  /*84d0*/  FSEL R70, R70, R45, P2 ;  /* 0x0000002d46467208 */ /* 0x000fc40001000000 */
[----:B------:R-:W-:-:S07]  /*84e0*/  FSEL R75, R75, R44, P2 ;  /* 0x0000002c4b4b7208 */ /* 0x000fce0001000000 */
[----:B------:R-:W2:Y:S04]  /*84f0*/  @P3 LDS R72, [R71+0x51e0] ;  /* 0x0051e00047483984 */ /* 0x000ea80000000800 */
        /* <DEDUP_REMOVED lines=11> */
.L_x_2812:
[----:B------:R-:W-:Y:S05]  /*85b0*/  BSYNC.RECONVERGENT B0 ;  /* 0x0000000000007941 */ /* 0x000fea0003800200 */
.L_x_2811:
[----:B------:R-:W-:-:S04]  /*85c0*/  UIADD3 UR8, UPT, UPT, UR8, 0x1, URZ ;  /* 0x0000000108087890 */ /* 0x000fc8000fffe0ff */
[----:B------:R-:W-:-:S09]  /*85d0*/  UISETP.GE.AND UP0, UPT, UR8, UR49, UPT ;  /* 0x000000310800728c */ /* 0x000fd2000bf06270 */
[----:B------:R-:W-:Y:S05]  /*85e0*/  BRA.U !UP0, `(.L_x_2813) ;  /* 0xffffffc508f07547 */ /* 0x000fea000b83ffff */
.L_x_2768:
[----:B------:R-:W3:Y:S01]  /*85f0*/  S2R R0, SR_TID.X ;  /* 0x0000000000007919 */ /* 0x000ee20000002100 */
[----:B------:R-:W-:Y:S01]  /*8600*/  MOV R37, 0x10 ;  /* 0x0000001000257802 */ /* 0x000fe20000000f00 */
[----:B------:R-:W4:Y:S01]  /*8610*/  LDCU.64 UR26, c[0x0][0x4f8] ;  /* 0x00009f00ff1a77ac */ /* 0x000f220008000a00 */
[----:B--2---:R-:W2:Y:S01]  /*8620*/  LDL.LU R41, [R1+0x8] ;  /* 0x0000080001297983 */ /* 0x004ea20000300800 */
[----:B------:R-:W-:Y:S01]  /*8630*/  BAR.SYNC.DEFER_BLOCKING 0x0 ;  /* 0x0000000000007b1d */ /* 0x000fe20000010000 */
[----:B------:R-:W-:Y:S02]  /*8640*/  F2FP.BF16.F32.PACK_AB R159, R159, R160 ;  /* 0x000000a09f9f723e */ /* 0x000fe400000010ff */
[----:B------:R-:W-:-:S05]  /*8650*/  F2FP.BF16.F32.PACK_AB R158, R161, R164 ;  /* 0x000000a4a19e723e */ /* 0x000fca00000010ff */
[----:B------:R-:W5:Y:S01]  /*8660*/  S2UR UR10, SR_CTAID.Y ;  /* 0x00000000000a79c3 */ /* 0x000f620000002600 */
[----:B------:R-:W5:Y:S01]  /*8670*/  LDCU.64 UR30, c[0x0][0x500] ;  /* 0x0000a000ff1e77ac */ /* 0x000f620008000a00 */
[----:B0-----:R-:W2:Y:S01]  /*8680*/  LDL.LU R42, [R1+0x4] ;  /* 0x00000400012a7983 */ /* 0x001ea20000300800 */
[----:B------:R-:W-:-:S03]  /*8690*/  UIADD3 UR24, UPT, UPT, UR14, -0x1, URZ ;  /* 0xffffffff0e187890 */ /* 0x000fc6000fffe0ff */
[----:B------:R-:W2:Y:S01]  /*86a0*/  LDL.LU R43, [R1] ;  /* 0x00000000012b7983 */ /* 0x000ea20000300800 */
[----:B------:R-:W0:Y:S03]  /*86b0*/  LDCU.64 UR32, c[0x0][0x550] ;  /* 0x0000aa00ff2077ac */ /* 0x000e260008000a00 */
[----:B------:R-:W2:Y:S04]  /*86c0*/  LDL.LU R44, [R1+0x28] ;  /* 0x00002800012c7983 */ /* 0x000ea80000300800 */
[----:B------:R-:W2:Y:S01]  /*86d0*/  LDL.LU R45, [R1+0x24] ;  /* 0x00002400012d7983 */ /* 0x000ea20000300800 */
[----:B---3--:R-:W-:-:S03]  /*86e0*/  SHF.L.U32 R3, R0, 0x1, RZ ;  /* 0x0000000100037819 */ /* 0x008fc600000006ff */
[----:B-1----:R-:W3:Y:S01]  /*86f0*/  LDL.LU R46, [R1+0x20] ;  /* 0x00002000012e7983 */ /* 0x002ee20000300800 */
[----:B------:R-:W-:Y:S02]  /*8700*/  LOP3.LUT R40, R0, 0x1f, RZ, 0xc0, !PT ;  /* 0x0000001f00287812 */ /* 0x000fe400078ec0ff */
[----:B------:R-:W-:Y:S01]  /*8710*/  LOP3.LUT R3, R3, 0x7c0, RZ, 0xc0, !PT ;  /* 0x000007c003037812 */ /* 0x000fe200078ec0ff */
[----:B------:R-:W3:Y:S03]  /*8720*/  LDL.LU R47, [R1+0x1c] ;  /* 0x00001c00012f7983 */ /* 0x000ee60000300800 */
[----:B------:R-:W-:Y:S01]  /*8730*/  LOP3.LUT R2, R3, R40, RZ, 0xfc, !PT ;  /* 0x0000002803027212 */ /* 0x000fe200078efcff */
[----:B------:R-:W2:Y:S04]  /*8740*/  LDL.LU R69, [R1+0x18] ;  /* 0x0000180001457983 */ /* 0x000ea80000300800 */
[----:B------:R-:W-:Y:S01]  /*8750*/  IMAD.WIDE.U32 R36, R2, R37, UR12 ;  /* 0x0000000c02247e25 */ /* 0x000fe2000f8e0025 */
[----:B------:R-:W2:Y:S04]  /*8760*/  LDL.LU R70, [R1+0x14] ;  /* 0x0000140001467983 */ /* 0x000ea80000300800 */
[----:B------:R-:W3:Y:S04]  /*8770*/  LDG.E.128 R24, desc[UR28][R36.64] ;  /* 0x0000001c24187981 */ /* 0x000ee8000c1e1d00 */
[----:B------:R-:W2:Y:S04]  /*8780*/  LDG.E.128 R28, desc[UR28][R36.64+0x200] ;  /* 0x0002001c241c7981 */ /* 0x000ea8000c1e1d00 */
[----:B------:R-:W2:Y:S04]  /*8790*/  LDL.LU R71, [R1+0x10] ;  /* 0x0000100001477983 */ /* 0x000ea80000300800 */
[----:B------:R-:W2:Y:S04]  /*87a0*/  LDL.LU R72, [R1+0xc] ;  /* 0x00000c0001487983 */ /* 0x000ea80000300800 */
[----:B------:R-:W2:Y:S01]  /*87b0*/  LDL.LU R38, [R1+0x4c] ;  /* 0x00004c0001267983 */ /* 0x000ea20000300800 */
[----:B------:R-:W-:Y:S01]  /*87c0*/  USHF.L.U32 UR8, UR24, 0xb, URZ ;  /* 0x0000000b18087899 */ /* 0x000fe200080006ff */
[----:B------:R-:W-:-:S03]  /*87d0*/  UMOV UR9, URZ ;  /* 0x000000ff00097c82 */ /* 0x000fc60008000000 */
[----:B----4-:R-:W-:-:S04]  /*87e0*/  UIMAD.WIDE.U32 UR22, UR21, UR26, UR8 ;  /* 0x0000001a151672a5 */ /* 0x010fc8000f8e0008 */
[----:B------:R-:W-:Y:S02]  /*87f0*/  UIMAD UR23, UR21, UR27, UR23 ;  /* 0x0000001b151772a4 */ /* 0x000fe4000f8e0217 */
[----:B-----5:R-:W-:Y:S02]  /*8800*/  UIMAD UR25, UR10, UR31, URZ ;  /* 0x0000001f0a1972a4 */ /* 0x020fe4000f8e02ff */
[----:B------:R-:W-:Y:S01]  /*8810*/  UIMAD.WIDE.U32 UR22, UR10, UR30, UR22 ;  /* 0x0000001e0a1672a5 */ /* 0x000fe2000f8e0016 */
[----:B------:R-:W1:Y:S03]  /*8820*/  LDCU.64 UR26, c[0x0][0x520] ;  /* 0x0000a400ff1a77ac */ /* 0x000e660008000a00 */
[----:B------:R-:W-:Y:S02]  /*8830*/  UIADD3 UR25, UPT, UPT, UR23, UR25, URZ ;  /* 0x0000001917197290 */ /* 0x000fe4000fffe0ff */
[----:B0-----:R-:W-:Y:S01]  /*8840*/  ULEA UR23, UP0, UR22, UR32, 0x1 ;  /* 0x0000002016177291 */ /* 0x001fe2000f8008ff */
[----:B------:R-:W0:Y:S03]  /*8850*/  LDCU.64 UR30, c[0x0][0x560] ;  /* 0x0000ac00ff1e77ac */ /* 0x000e260008000a00 */
[----:B------:R-:W-:Y:S01]  /*8860*/  ULEA.HI.X UR22, UR22, UR33, UR25, 0x1, UP0 ;  /* 0x0000002116167291 */ /* 0x000fe200080f0c19 */
[----:B---3--:R-:W-:Y:S04]  /*8870*/  STS.128 [R66], R24 ;  /* 0x0000001842007388 */ /* 0x008fe80000000c00 */
[----:B--2---:R-:W-:Y:S01]  /*8880*/  STS.128 [R66+0x200], R28 ;  /* 0x0002001c42007388 */ /* 0x004fe20000000c00 */
[----:B------:R-:W-:-:S03]  /*8890*/  NOP ;  /* 0x0000000000007918 */ /* 0x000fc60000000000 */
[----:B------:R-:W2:Y:S04]  /*88a0*/  LDS.128 R32, [R65] ;  /* 0x0000000041207984 */ /* 0x000ea80000000c00 */
[----:B------:R-:W3:Y:S01]  /*88b0*/  LDS.128 R24, [R65+0x10] ;  /* 0x0000100041187984 */ /* 0x000ee20000000c00 */
[----:B--2---:R-:W-:Y:S02]  /*88c0*/  SHF.L.U32 R4, R32, 0x10, RZ ;  /* 0x0000001020047819 */ /* 0x004fe400000006ff */
[----:B------:R-:W-:-:S03]  /*88d0*/  SHF.L.U32 R9, R33, 0x10, RZ ;  /* 0x0000001021097819 */ /* 0x000fc600000006ff */
[----:B------:R-:W-:Y:S02]  /*88e0*/  FADD.FTZ R21, R4, UR7 ;  /* 0x0000000704157e21 */ /* 0x000fe40008010000 */
[----:B------:R-:W-:-:S03]  /*88f0*/  FADD.FTZ R9, R9, UR7 ;  /* 0x0000000709097e21 */ /* 0x000fc60008010000 */
[----:B------:R-:W-:Y:S02]  /*8900*/  FSETP.GTU.FTZ.AND P1, PT, R21, 20, PT ;  /* 0x41a000001500780b */ /* 0x000fe40003f3c000 */
[----:B------:R-:W-:Y:S02]  /*8910*/  FSETP.GTU.FTZ.AND P2, PT, R9, 20, PT ;  /* 0x41a000000900780b */ /* 0x000fe40003f5c000 */
[----:B------:R-:W-:Y:S02]  /*8920*/  SHF.L.U32 R4, R35, 0x10, RZ ;  /* 0x0000001023047819 */ /* 0x000fe400000006ff */
[----:B------:R-:W-:-:S03]  /*8930*/  SHF.L.U32 R15, R34, 0x10, RZ ;  /* 0x00000010220f7819 */ /* 0x000fc600000006ff */
[----:B------:R-:W-:Y:S01]  /*8940*/  FADD.FTZ R30, R4, UR7 ;  /* 0x00000007041e7e21 */ /* 0x000fe20008010000 */
[----:B------:R-:W-:-:S03]  /*8950*/  PRMT R32, R32, 0x7632, R32 ;  /* 0x0000763220207816 */ /* 0x000fc60000000020 */
[----:B------:R-:W-:Y:S01]  /*8960*/  @!P1 FMUL.FTZ R4, R21, -1.4426950216293334961 ;  /* 0xbfb8aa3b15049820 */ /* 0x000fe20000410000 */
[----:B------:R-:W-:Y:S01]  /*8970*/  FADD.FTZ R28, R15, UR7 ;  /* 0x000000070f1c7e21 */ /* 0x000fe20008010000 */
[----:B------:R-:W-:Y:S01]  /*8980*/  SHF.L.U32 R32, R32, 0x10, RZ ;  /* 0x0000001020207819 */ /* 0x000fe200000006ff */
[----:B------:R-:W-:-:S03]  /*8990*/  @!P2 FMUL.FTZ R15, R9, -1.4426950216293334961 ;  /* 0xbfb8aa3b090fa820 */ /* 0x000fc60000410000 */
[----:B------:R-:W2:Y:S01]  /*89a0*/  @!P1 MUFU.EX2 R4, R4 ;  /* 0x0000000400049308 */ /* 0x000ea20000000800 */
[----:B------:R-:W-:Y:S01]  /*89b0*/  FADD.FTZ R32, R32, UR7 ;  /* 0x0000000720207e21 */ /* 0x000fe20008010000 */
[----:B------:R-:W-:Y:S02]  /*89c0*/  PRMT R34, R34, 0x7632, R34 ;  /* 0x0000763222227816 */ /* 0x000fe40000000022 */
[----:B------:R-:W4:Y:S02]  /*89d0*/  @!P2 MUFU.EX2 R15, R15 ;  /* 0x0000000f000fa308 */ /* 0x000f240000000800 */
[----:B------:R-:W-:Y:S02]  /*89e0*/  SHF.L.U32 R34, R34, 0x10, RZ ;  /* 0x0000001022227819 */ /* 0x000fe400000006ff */
[----:B------:R-:W-:Y:S02]  /*89f0*/  FSETP.GTU.FTZ.AND P5, PT, R32, 20, PT ;  /* 0x41a000002000780b */ /* 0x000fe40003fbc000 */
[----:B------:R-:W-:Y:S01]  /*8a00*/  PRMT R33, R33, 0x7632, R33 ;  /* 0x0000763221217816 */ /* 0x000fe20000000021 */
[----:B------:R-:W-:Y:S01]  /*8a10*/  FADD.FTZ R34, R34, UR7 ;  /* 0x0000000722227e21 */ /* 0x000fe20008010000 */
[----:B--2---:R-:W-:-:S02]  /*8a20*/  @!P1 FADD.FTZ R4, R4, 1 ;  /* 0x3f80000004049421 */ /* 0x004fc40000010000 */
[----:B------:R-:W-:Y:S02]  /*8a30*/  SHF.L.U32 R33, R33, 0x10, RZ ;  /* 0x0000001021217819 */ /* 0x000fe400000006ff */
[----:B------:R-:W-:Y:S01]  /*8a40*/  FSETP.GTU.FTZ.AND P0, PT, R34, 20, PT ;  /* 0x41a000002200780b */ /* 0x000fe20003f1c000 */
[----:B----4-:R-:W-:Y:S01]  /*8a50*/  @!P2 FADD.FTZ R15, R15, 1 ;  /* 0x3f8000000f0fa421 */ /* 0x010fe20000010000 */
[----:B------:R-:W2:Y:S01]  /*8a60*/  @!P1 MUFU.RCP R4, R4 ;  /* 0x0000000400049308 */ /* 0x000ea20000001000 */
[----:B------:R-:W-:Y:S02]  /*8a70*/  FADD.FTZ R33, R33, UR7 ;  /* 0x0000000721217e21 */ /* 0x000fe40008010000 */
[----:B------:R-:W-:Y:S01]  /*8a80*/  @!P5 FMUL.FTZ R9, R32, -1.4426950216293334961 ;  /* 0xbfb8aa3b2009d820 */ /* 0x000fe20000410000 */
[----:B------:R-:W-:Y:S02]  /*8a90*/  PRMT R35, R35, 0x7632, R35 ;  /* 0x0000763223237816 */ /* 0x000fe40000000023 */
[----:B------:R-:W-:-:S02]  /*8aa0*/  FSETP.GTU.FTZ.AND P3, PT, R28, 20, PT ;  /* 0x41a000001c00780b */ /* 0x000fc40003f7c000 */
[----:B------:R-:W4:Y:S01]  /*8ab0*/  @!P2 MUFU.RCP R32, R15 ;  /* 0x0000000f0020a308 */ /* 0x000f220000001000 */
[----:B------:R-:W-:Y:S02]  /*8ac0*/  FSETP.GTU.FTZ.AND P6, PT, R33, 20, PT ;  /* 0x41a000002100780b */ /* 0x000fe40003fdc000 */
[----:B------:R-:W-:Y:S01]  /*8ad0*/  SHF.L.U32 R35, R35, 0x10, RZ ;  /* 0x0000001023237819 */ /* 0x000fe200000006ff */
[----:B------:R-:W-:Y:S01]  /*8ae0*/  @!P0 FMUL.FTZ R29, R34, -1.4426950216293334961 ;  /* 0xbfb8aa3b221d8820 */ /* 0x000fe20000410000 */
[----:B---3--:R-:W-:Y:S02]  /*8af0*/  SHF.L.U32 R31, R24, 0x10, RZ ;  /* 0x00000010181f7819 */ /* 0x008fe400000006ff */
[----:B------:R-:W-:Y:S01]  /*8b00*/  FSETP.GTU.FTZ.AND P4, PT, R30, 20, PT ;  /* 0x41a000001e00780b */ /* 0x000fe20003f9c000 */
[----:B------:R-:W3:Y:S01]  /*8b10*/  @!P5 MUFU.EX2 R9, R9 ;  /* 0x000000090009d308 */ /* 0x000ee20000000800 */
[----:B------:R-:W-:Y:S01]  /*8b20*/  FADD.FTZ R34, R35, UR7 ;  /* 0x0000000723227e21 */ /* 0x000fe20008010000 */
[----:B--2---:R-:W-:Y:S01]  /*8b30*/  @!P1 FMUL.FTZ R5, R5, R4 ;  /* 0x0000000405059220 */ /* 0x004fe20000410000 */
[----:B------:R-:W-:Y:S01]  /*8b40*/  FADD.FTZ R31, R31, UR7 ;  /* 0x000000071f1f7e21 */ /* 0x000fe20008010000 */
[----:B------:R-:W-:-:S02]  /*8b50*/  @!P3 FMUL.FTZ R28, R28, -1.4426950216293334961 ;  /* 0xbfb8aa3b1c1cb820 */ /* 0x000fc40000410000 */
[----:B------:R-:W-:Y:S01]  /*8b60*/  FSETP.GTU.FTZ.AND P1, PT, R34, 20, PT ;  /* 0x41a000002200780b */ /* 0x000fe20003f3c000 */
[----:B------:R-:W-:Y:S01]  /*8b70*/  @!P6 FMUL.FTZ R21, R33, -1.4426950216293334961 ;  /* 0xbfb8aa3b2115e820 */ /* 0x000fe20000410000 */
[----:B----4-:R-:W-:Y:S01]  /*8b80*/  @!P2 FMUL.FTZ R7, R7, R32 ;  /* 0x000000200707a220 */ /* 0x010fe20000410000 */
[----:B------:R-:W-:Y:S01]  /*8b90*/  FSETP.GTU.FTZ.AND P2, PT, R31, 20, PT ;  /* 0x41a000001f00780b */ /* 0x000fe20003f5c000 */
[----:B------:R-:W2:Y:S02]  /*8ba0*/  @!P3 MUFU.EX2 R28, R28 ;  /* 0x0000001c001cb308 */ /* 0x000ea40000000800 */
[----:B------:R-:W-:Y:S01]  /*8bb0*/  @!P4 FMUL.FTZ R30, R30, -1.4426950216293334961 ;  /* 0xbfb8aa3b1e1ec820 */ /* 0x000fe20000410000 */
[----:B---3--:R-:W-:Y:S01]  /*8bc0*/  @!P5 FADD.FTZ R9, R9, 1 ;  /* 0x3f8000000909d421 */ /* 0x008fe20000010000 */
[----:B------:R-:W3:Y:S05]  /*8bd0*/  @!P6 MUFU.EX2 R21, R21 ;  /* 0x000000150015e308 */ /* 0x000eea0000000800 */
[----:B------:R-:W-:Y:S01]  /*8be0*/  @!P1 FMUL.FTZ R4, R34, -1.4426950216293334961 ;  /* 0xbfb8aa3b22049820 */ /* 0x000fe20000410000 */
[----:B------:R-:W4:Y:S04]  /*8bf0*/  @!P4 MUFU.EX2 R30, R30 ;  /* 0x0000001e001ec308 */ /* 0x000f280000000800 */
[----:B------:R-:W5:Y:S01]  /*8c00*/  @!P5 MUFU.RCP R9, R9 ;  /* 0x000000090009d308 */ /* 0x000f620000001000 */
[----:B------:R-:W-:Y:S01]  /*8c10*/  @!P2 FMUL.FTZ R15, R31, -1.4426950216293334961 ;  /* 0xbfb8aa3b1f0fa820 */ /* 0x000fe20000410000 */
[----:B--2---:R-:W-:-:S06]  /*8c20*/  @!P3 FADD.FTZ R28, R28, 1 ;  /* 0x3f8000001c1cb421 */ /* 0x004fcc0000010000 */
[----:B------:R-:W2:Y:S01]  /*8c30*/  @!P1 MUFU.EX2 R4, R4 ;  /* 0x0000000400049308 */ /* 0x000ea20000000800 */
[----:B---3--:R-:W-:-:S03]  /*8c40*/  @!P6 FADD.FTZ R21, R21, 1 ;  /* 0x3f8000001515e421 */ /* 0x008fc60000010000 */
[----:B------:R-:W3:Y:S04]  /*8c50*/  @!P0 MUFU.EX2 R29, R29 ;  /* 0x0000001d001d8308 */ /* 0x000ee80000000800 */
[----:B------:R-:W1:Y:S01]  /*8c60*/  @!P2 MUFU.EX2 R15, R15 ;  /* 0x0000000f000fa308 */ /* 0x000e620000000800 */
[----:B----4-:R-:W-:-:S03]  /*8c70*/  @!P4 FADD.FTZ R30, R30, 1 ;  /* 0x3f8000001e1ec421 */ /* 0x010fc60000010000 */
[----:B------:R4:W0:Y:S01]  /*8c80*/  @!P3 MUFU.RCP R33, R28 ;  /* 0x0000001c0021b308 */ /* 0x0008220000001000 */
[----:B-----5:R-:W-:Y:S01]  /*8c90*/  @!P5 FMUL.FTZ R6, R6, R9 ;  /* 0x000000090606d220 */ /* 0x020fe20000410000 */
[----:B--2---:R-:W-:-:S06]  /*8ca0*/  @!P1 FADD.FTZ R9, R4, 1 ;  /* 0x3f80000004099421 */ /* 0x004fcc0000010000 */
[----:B------:R-:W2:Y:S01]  /*8cb0*/  @!P6 MUFU.RCP R21, R21 ;  /* 0x000000150015e308 */ /* 0x000ea20000001000 */
[----:B---3--:R-:W-:Y:S01]  /*8cc0*/  @!P0 FADD.FTZ R29, R29, 1 ;  /* 0x3f8000001d1d8421 */ /* 0x008fe20000010000 */
[----:B------:R-:W-:Y:S01]  /*8cd0*/  SHF.L.U32 R4, R25, 0x10, RZ ;  /* 0x0000001019047819 */ /* 0x000fe200000006ff */
[----:B-1----:R-:W-:-:S05]  /*8ce0*/  @!P2 FADD.FTZ R15, R15, 1 ;  /* 0x3f8000000f0fa421 */ /* 0x002fca0000010000 */
[----:B------:R-:W1:Y:S01]  /*8cf0*/  @!P4 MUFU.RCP R35, R30 ;  /* 0x0000001e0023c308 */ /* 0x000e620000001000 */
[----:B----4-:R-:W-:Y:S01]  /*8d00*/  SHF.L.U32 R28, R27, 0x10, RZ ;  /* 0x000000101b1c7819 */ /* 0x010fe200000006ff */
[----:B0-----:R-:W-:-:S06]  /*8d10*/  @!P3 FMUL.FTZ R10, R10, R33 ;  /* 0x000000210a0ab220 */ /* 0x001fcc0000410000 */
[----:B------:R0:W3:Y:S01]  /*8d20*/  @!P0 MUFU.RCP R30, R29 ;  /* 0x0000001d001e8308 */ /* 0x0000e20000001000 */
[----:B------:R-:W-:Y:S01]  /*8d30*/  FADD.FTZ R28, R28, UR7 ;  /* 0x000000071c1c7e21 */ /* 0x000fe20008010000 */
[----:B--2---:R-:W-:Y:S01]  /*8d40*/  @!P6 FMUL.FTZ R8, R8, R21 ;  /* 0x000000150808e220 */ /* 0x004fe20000410000 */
[----:B0-----:R-:W-:-:S05]  /*8d50*/  FADD.FTZ R29, R4, UR7 ;  /* 0x00000007041d7e21 */ /* 0x001fca0008010000 */
[----:B------:R0:W2:Y:S01]  /*8d60*/  @!P1 MUFU.RCP R32, R9 ;  /* 0x0000000900209308 */ /* 0x0000a20000001000 */
[----:B------:R-:W-:Y:S02]  /*8d70*/  SHF.L.U32 R21, R26, 0x10, RZ ;  /* 0x000000101a157819 */ /* 0x000fe400000006ff */
[----:B------:R-:W-:-:S05]  /*8d80*/  FSETP.GTU.FTZ.AND P3, PT, R29, 20, PT ;  /* 0x41a000001d00780b */ /* 0x000fca0003f7c000 */
[----:B------:R-:W4:Y:S01]  /*8d90*/  @!P2 MUFU.RCP R15, R15 ;  /* 0x0000000f000fa308 */ /* 0x000f220000001000 */
[----:B------:R-:W-:Y:S02]  /*8da0*/  PRMT R25, R25, 0x7632, R25 ;  /* 0x0000763219197816 */ /* 0x000fe40000000019 */
[----:B------:R-:W-:Y:S02]  /*8db0*/  PRMT R26, R26, 0x7632, R26 ;  /* 0x000076321a1a7816 */ /* 0x000fe4000000001a */
[----:B------:R-:W-:Y:S01]  /*8dc0*/  PRMT R27, R27, 0x7632, R27 ;  /* 0x000076321b1b7816 */ /* 0x000fe2000000001b */
[----:B-1----:R-:W-:Y:S01]  /*8dd0*/  @!P4 FMUL.FTZ R12, R12, R35 ;  /* 0x000000230c0cc220 */ /* 0x002fe20000410000 */
[----:B------:R-:W-:Y:S02]  /*8de0*/  FSETP.GTU.FTZ.AND P4, PT, R28, 20, PT ;  /* 0x41a000001c00780b */ /* 0x000fe40003f9c000 */
[----:B------:R-:W-:Y:S02]  /*8df0*/  SHF.L.U32 R25, R25, 0x10, RZ ;  /* 0x0000001019197819 */ /* 0x000fe400000006ff */
[----:B------:R-:W-:-:S02]  /*8e00*/  SHF.L.U32 R26, R26, 0x10, RZ ;  /* 0x000000101a1a7819 */ /* 0x000fc400000006ff */
[----:B------:R-:W-:Y:S02]  /*8e10*/  SHF.L.U32 R27, R27, 0x10, RZ ;  /* 0x000000101b1b7819 */ /* 0x000fe400000006ff */
[----:B------:R-:W-:Y:S01]  /*8e20*/  PRMT R24, R24, 0x7632, R24 ;  /* 0x0000763218187816 */ /* 0x000fe20000000018 */
[----:B------:R-:W-:Y:S01]  /*8e30*/  FADD.FTZ R25, R25, UR7 ;  /* 0x0000000719197e21 */ /* 0x000fe20008010000 */
[----:B------:R-:W-:Y:S01]  /*8e40*/  FADD.FTZ R26, R26, UR7 ;  /* 0x000000071a1a7e21 */ /* 0x000fe20008010000 */
[----:B------:R-:W-:Y:S01]  /*8e50*/  FADD.FTZ R27, R27, UR7 ;  /* 0x000000071b1b7e21 */ /* 0x000fe20008010000 */
[----:B0-----:R-:W-:Y:S01]  /*8e60*/  @!P3 FMUL.FTZ R9, R29, -1.4426950216293334961 ;  /* 0xbfb8aa3b1d09b820 */ /* 0x001fe20000410000 */
[----:B------:R-:W-:Y:S01]  /*8e70*/  SHF.L.U32 R24, R24, 0x10, RZ ;  /* 0x0000001018187819 */ /* 0x000fe200000006ff */
[----:B---3--:R-:W-:Y:S01]  /*8e80*/  @!P0 FMUL.FTZ R11, R11, R30 ;  /* 0x0000001e0b0b8220 */ /* 0x008fe20000410000 */
[----:B--2---:R-:W-:Y:S01]  /*8e90*/  @!P1 FMUL.FTZ R13, R13, R32 ;  /* 0x000000200d0d9220 */ /* 0x004fe20000410000 */
[----:B----4-:R-:W-:Y:S01]  /*8ea0*/  @!P2 FMUL.FTZ R14, R14, R15 ;  /* 0x0000000f0e0ea220 */ /* 0x010fe20000410000 */
[----:B------:R-:W-:Y:S01]  /*8eb0*/  FSETP.GTU.FTZ.AND P0, PT, R25, 20, PT ;  /* 0x41a000001900780b */ /* 0x000fe20003f1c000 */
[----:B------:R-:W-:Y:S01]  /*8ec0*/  FADD.FTZ R4, R24, UR7 ;  /* 0x0000000718047e21 */ /* 0x000fe20008010000 */
[----:B------:R-:W-:Y:S01]  /*8ed0*/  FSETP.GTU.FTZ.AND P1, PT, R26, 20, PT ;  /* 0x41a000001a00780b */ /* 0x000fe20003f3c000 */
[----:B------:R-:W0:Y:S01]  /*8ee0*/  @!P3 MUFU.EX2 R9, R9 ;  /* 0x000000090009b308 */ /* 0x000e220000000800 */
[----:B------:R-:W-:Y:S01]  /*8ef0*/  FSETP.GTU.FTZ.AND P2, PT, R27, 20, PT ;  /* 0x41a000001b00780b */ /* 0x000fe20003f5c000 */
[----:B------:R-:W-:Y:S01]  /*8f00*/  @!P4 FMUL.FTZ R24, R28, -1.4426950216293334961 ;  /* 0xbfb8aa3b1c18c820 */ /* 0x000fe20000410000 */
[----:B------:R-:W-:-:S03]  /*8f10*/  FADD.FTZ R21, R21, UR7 ;  /* 0x0000000715157e21 */ /* 0x000fc60008010000 */
[----:B------:R1:W2:Y:S02]  /*8f20*/  @!P4 MUFU.EX2 R29, R24 ;  /* 0x00000018001dc308 */ /* 0x0002a40000000800 */
[----:B------:R-:W-:Y:S02]  /*8f30*/  FSETP.GTU.FTZ.AND P5, PT, R21, 20, PT ;  /* 0x41a000001500780b */ /* 0x000fe40003fbc000 */
[----:B------:R-:W-:Y:S01]  /*8f40*/  FSETP.GTU.FTZ.AND P6, PT, R4, 20, PT ;  /* 0x41a000000400780b */ /* 0x000fe20003fdc000 */
[----:B------:R-:W-:Y:S01]  /*8f50*/  @!P0 FMUL.FTZ R15, R25, -1.4426950216293334961 ;  /* 0xbfb8aa3b190f8820 */ /* 0x000fe20000410000 */
[----:B------:R-:W-:Y:S01]  /*8f60*/  @!P1 FMUL.FTZ R28, R26, -1.4426950216293334961 ;  /* 0xbfb8aa3b1a1c9820 */ /* 0x000fe20000410000 */
[----:B------:R-:W-:Y:S01]  /*8f70*/  F2FP.BF16.F32.PACK_AB R26, R70, R69 ;  /* 0x00000045461a723e */ /* 0x000fe200000010ff */
[----:B------:R-:W-:Y:S01]  /*8f80*/  @!P2 FMUL.FTZ R30, R27, -1.4426950216293334961 ;  /* 0xbfb8aa3b1b1ea820 */ /* 0x000fe20000410000 */
[----:B------:R-:W-:Y:S01]  /*8f90*/  F2FP.BF16.F32.PACK_AB R27, R72, R71 ;  /* 0x00000047481b723e */ /* 0x000fe200000010ff */
[----:B0-----:R-:W-:Y:S01]  /*8fa0*/  @!P3 FADD.FTZ R9, R9, 1 ;  /* 0x3f8000000909b421 */ /* 0x001fe20000010000 */
[----:B------:R-:W-:-:S02]  /*8fb0*/  F2FP.BF16.F32.PACK_AB R25, R47, R46 ;  /* 0x0000002e2f19723e */ /* 0x000fc400000010ff */
[----:B-1----:R-:W-:Y:S01]  /*8fc0*/  F2FP.BF16.F32.PACK_AB R24, R45, R44 ;  /* 0x0000002c2d18723e */ /* 0x002fe200000010ff */
[----:B------:R-:W-:Y:S01]  /*8fd0*/  BAR.SYNC.DEFER_BLOCKING 0x0 ;  /* 0x0000000000007b1d */ /* 0x000fe20000010000 */
[----:B------:R-:W-:Y:S02]  /*8fe0*/  F2FP.BF16.F32.PACK_AB R157, R165, R43 ;  /* 0x0000002ba59d723e */ /* 0x000fe400000010ff */
[----:B------:R-:W-:Y:S01]  /*8ff0*/  F2FP.BF16.F32.PACK_AB R156, R42, R41 ;  /* 0x000000292a9c723e */ /* 0x000fe200000010ff */
[----:B------:R-:W-:Y:S02]  /*9000*/  @!P5 FMUL.FTZ R21, R21, -1.4426950216293334961 ;  /* 0xbfb8aa3b1515d820 */ /* 0x000fe40000410000 */
[----:B------:R2:W-:Y:S01]  /*9010*/  @!P3 MUFU.RCP R34, R9 ;  /* 0x000000090022b308 */ /* 0x0005e20000001000 */
[----:B------:R-:W-:-:S07]  /*9020*/  @!P6 FMUL.FTZ R4, R4, -1.4426950216293334961 ;  /* 0xbfb8aa3b0404e820 */ /* 0x000fce0000410000 */
[----:B------:R-:W-:Y:S01]  /*9030*/  @!P1 MUFU.EX2 R32, R28 ;  /* 0x0000001c00209308 */ /* 0x000fe20000000800 */
[----:B--2---:R-:W-:-:S03]  /*9040*/  @!P4 FADD.FTZ R9, R29, 1 ;  /* 0x3f8000001d09c421 */ /* 0x004fc60000010000 */
[----:B------:R0:W-:Y:S01]  /*9050*/  @!P2 MUFU.EX2 R33, R30 ;  /* 0x0000001e0021a308 */ /* 0x0001e20000000800 */
[----:B------:R-:W-:Y:S04]  /*9060*/  STS.128 [R65], R24 ;  /* 0x0000001841007388 */ /* 0x000fe80000000c00 */
[----:B------:R-:W-:Y:S01]  /*9070*/  STS.128 [R65+0x10], R156 ;  /* 0x0000109c41007388 */ /* 0x000fe20000000c00 */
[----:B------:R-:W-:-:S03]  /*9080*/  NOP ;  /* 0x0000000000007918 */ /* 0x000fc60000000000 */
[----:B0-----:R-:W0:Y:S04]  /*9090*/  LDS.128 R28, [R66] ;  /* 0x00000000421c7984 */ /* 0x001e280000000c00 */
[----:B------:R-:W1:Y:S01]  /*90a0*/  LDS.128 R24, [R66+0x200] ;  /* 0x0002000042187984 */ /* 0x000e620000000c00 */
[----:B------:R-:W2:Y:S04]  /*90b0*/  @!P5 MUFU.EX2 R21, R21 ;  /* 0x000000150015d308 */ /* 0x000ea80000000800 */
[----:B------:R-:W3:Y:S04]  /*90c0*/  @!P6 MUFU.EX2 R4, R4 ;  /* 0x000000040004e308 */ /* 0x000ee80000000800 */
[----:B------:R-:W4:Y:S01]  /*90d0*/  @!P0 MUFU.EX2 R15, R15 ;  /* 0x0000000f000f8308 */ /* 0x000f220000000800 */
[----:B--2---:R-:W-:Y:S01]  /*90e0*/  @!P5 FADD.FTZ R21, R21, 1 ;  /* 0x3f8000001515d421 */ /* 0x004fe20000010000 */
[----:B---3--:R-:W-:-:S03]  /*90f0*/  @!P6 FADD.FTZ R4, R4, 1 ;  /* 0x3f8000000404e421 */ /* 0x008fc60000010000 */
[----:B------:R-:W2:Y:S01]  /*9100*/  @!P5 MUFU.RCP R36, R21 ;  /* 0x000000150024d308 */ /* 0x000ea20000001000 */
[----:B----4-:R-:W-:-:S07]  /*9110*/  @!P0 FADD.FTZ R15, R15, 1 ;  /* 0x3f8000000f0f8421 */ /* 0x010fce0000010000 */
[----:B------:R3:W-:Y:S08]  /*9120*/  @!P6 MUFU.RCP R21, R4 ;  /* 0x000000040015e308 */ /* 0x0007f00000001000 */
[----:B------:R4:W5:Y:S01]  /*9130*/  @!P4 MUFU.RCP R37, R9 ;  /* 0x000000090025c308 */ /* 0x0009620000001000 */
[----:B---3--:R-:W-:Y:S01]  /*9140*/  @!P2 FADD.FTZ R4, R33, 1 ;  /* 0x3f8000002104a421 */ /* 0x008fe20000010000 */
[----:B------:R-:W-:Y:S01]  /*9150*/  MOV R33, UR22 ;  /* 0x0000001600217c02 */ /* 0x000fe20008000f00 */
[----:B----4-:R-:W-:Y:S01]  /*9160*/  @!P1 FADD.FTZ R9, R32, 1 ;  /* 0x3f80000020099421 */ /* 0x010fe20000010000 */
[----:B------:R-:W-:-:S04]  /*9170*/  MOV R32, UR23 ;  /* 0x0000001700207c02 */ /* 0x000fc80008000f00 */
[----:B------:R-:W3:Y:S08]  /*9180*/  @!P2 MUFU.RCP R4, R4 ;  /* 0x000000040004a308 */ /* 0x000ef00000001000 */
[----:B------:R-:W4:Y:S01]  /*9190*/  @!P0 MUFU.RCP R15, R15 ;  /* 0x0000000f000f8308 */ /* 0x000f220000001000 */
[----:B------:R-:W-:-:S04]  /*91a0*/  IMAD.WIDE.U32 R32, R2, 0x10, R32 ;  /* 0x0000001002207825 */ /* 0x000fc800078e0020 */
[----:B--2---:R-:W-:Y:S01]  /*91b0*/  @!P5 FMUL.FTZ R19, R19, R36 ;  /* 0x000000241313d220 */ /* 0x004fe20000410000 */
[----:B------:R-:W-:Y:S01]  /*91c0*/  @!P3 FMUL.FTZ R17, R17, R34 ;  /* 0x000000221111b220 */ /* 0x000fe20000410000 */
[----:B-----5:R-:W-:Y:S01]  /*91d0*/  @!P4 FMUL.FTZ R22, R22, R37 ;  /* 0x000000251616c220 */ /* 0x020fe20000410000 */
[----:B------:R-:W-:Y:S01]  /*91e0*/  @!P6 FMUL.FTZ R16, R16, R21 ;  /* 0x000000151010e220 */ /* 0x000fe20000410000 */
[----:B------:R2:W5:Y:S01]  /*91f0*/  @!P1 MUFU.RCP R35, R9 ;  /* 0x0000000900239308 */ /* 0x0005620000001000 */
[----:B0-----:R-:W-:Y:S01]  /*9200*/  STG.E.128 desc[UR28][R32.64], R28 ;  /* 0x0000001c20007986 */ /* 0x001fe2000c101d1c */
[----:B------:R-:W0:Y:S03]  /*9210*/  LDCU.64 UR22, c[0x0][0x518] ;  /* 0x0000a300ff1677ac */ /* 0x000e260008000a00 */
[----:B-1----:R-:W-:Y:S01]  /*9220*/  STG.E.128 desc[UR28][R32.64+0x200], R24 ;  /* 0x0002001820007986 */ /* 0x002fe2000c101d1c */
[----:B---3--:R-:W-:Y:S01]  /*9230*/  @!P2 FMUL.FTZ R23, R23, R4 ;  /* 0x000000041717a220 */ /* 0x008fe20000410000 */
[----:B--2---:R-:W-:Y:S01]  /*9240*/  FADD.FTZ R9, R5, R38 ;  /* 0x0000002605097221 */ /* 0x004fe20000010000 */
[----:B----4-:R-:W-:-:S03]  /*9250*/  @!P0 FMUL.FTZ R18, R18, R15 ;  /* 0x0000000f12128220 */ /* 0x010fc60000410000 */
[----:B------:R-:W-:Y:S01]  /*9260*/  FADD.FTZ R4, R9, R6 ;  /* 0x0000000609047221 */ /* 0x000fe20000010000 */
[----:B------:R-:W-:-:S03]  /*9270*/  F2FP.BF16.F32.PACK_AB R36, R6, R5 ;  /* 0x000000050624723e */ /* 0x000fc600000010ff */
[----:B------:R-:W-:Y:S01]  /*9280*/  FADD.FTZ R5, R4, R7 ;  /* 0x0000000704057221 */ /* 0x000fe20000010000 */
[----:B-----5:R-:W-:Y:S01]  /*9290*/  @!P1 FMUL.FTZ R20, R20, R35 ;  /* 0x0000002314149220 */ /* 0x020fe20000410000 */
[----:B------:R-:W-:Y:S02]  /*92a0*/  F2FP.BF16.F32.PACK_AB R37, R8, R7 ;  /* 0x000000070825723e */ /* 0x000fe400000010ff */
[----:B------:R-:W-:Y:S01]  /*92b0*/  F2FP.BF16.F32.PACK_AB R39, R13, R12 ;  /* 0x0000000c0d27723e */ /* 0x000fe200000010ff */
[----:B------:R-:W-:Y:S01]  /*92c0*/  FADD.FTZ R5, R5, R8 ;  /* 0x0000000805057221 */ /* 0x000fe20000010000 */
[----:B------:R-:W-:Y:S01]  /*92d0*/  F2FP.BF16.F32.PACK_AB R38, R11, R10 ;  /* 0x0000000a0b26723e */ /* 0x000fe200000010ff */
[----:B------:R-:W-:Y:S01]  /*92e0*/  BAR.SYNC.DEFER_BLOCKING 0x0 ;  /* 0x0000000000007b1d */ /* 0x000fe20000010000 */
[----:B------:R-:W-:Y:S02]  /*92f0*/  F2FP.BF16.F32.PACK_AB R47, R23, R22 ;  /* 0x00000016172f723e */ /* 0x000fe400000010ff */
[----:B------:R-:W-:-:S02]  /*9300*/  F2FP.BF16.F32.PACK_AB R46, R20, R19 ;  /* 0x00000013142e723e */ /* 0x000fc400000010ff */
[----:B------:R-:W-:Y:S02]  /*9310*/  F2FP.BF16.F32.PACK_AB R45, R18, R17 ;  /* 0x00000011122d723e */ /* 0x000fe400000010ff */
[----:B------:R-:W-:Y:S01]  /*9320*/  F2FP.BF16.F32.PACK_AB R44, R16, R14 ;  /* 0x0000000e102c723e */ /* 0x000fe200000010ff */
[----:B------:R-:W-:-:S04]  /*9330*/  FADD.FTZ R10, R5, R10 ;  /* 0x0000000a050a7221 */ /* 0x000fc80000010000 */
[----:B------:R-:W-:Y:S01]  /*9340*/  FADD.FTZ R11, R10, R11 ;  /* 0x0000000b0a0b7221 */ /* 0x000fe20000010000 */
[----:B0-----:R-:W-:-:S03]  /*9350*/  UIMAD.WIDE.U32 UR8, UR21, UR22, UR8 ;  /* 0x00000016150872a5 */ /* 0x001fc6000f8e0008 */
[----:B------:R-:W-:Y:S01]  /*9360*/  FADD.FTZ R12, R11, R12 ;  /* 0x0000000c0b0c7221 */ /* 0x000fe20000010000 */
[----:B------:R-:W-:Y:S04]  /*9370*/  STS.128 [R65], R36 ;  /* 0x0000002441007388 */ /* 0x000fe80000000c00 */
[----:B------:R-:W-:Y:S01]  /*9380*/  STS.128 [R65+0x10], R44 ;  /* 0x0000102c41007388 */ /* 0x000fe20000000c00 */
[----:B------:R-:W-:-:S03]  /*9390*/  NOP ;  /* 0x0000000000007918 */ /* 0x000fc60000000000 */
[----:B------:R-:W0:Y:S04]  /*93a0*/  LDS.128 R28, [R66] ;  /* 0x00000000421c7984 */ /* 0x000e280000000c00 */
[----:B------:R-:W1:Y:S01]  /*93b0*/  LDS.128 R48, [R66+0x200] ;  /* 0x0002000042307984 */ /* 0x000e620000000c00 */
[----:B------:R-:W-:Y:S01]  /*93c0*/  FADD.FTZ R13, R12, R13 ;  /* 0x0000000d0c0d7221 */ /* 0x000fe20000010000 */
[----:B------:R-:W-:-:S03]  /*93d0*/  UIMAD UR9, UR21, UR23, UR9 ;  /* 0x00000017150972a4 */ /* 0x000fc6000f8e0209 */
[----:B------:R-:W-:Y:S01]  /*93e0*/  FADD.FTZ R13, R13, R14 ;  /* 0x0000000e0d0d7221 */ /* 0x000fe20000010000 */
[----:B------:R-:W-:Y:S02]  /*93f0*/  UIMAD UR21, UR10, UR27, URZ ;  /* 0x0000001b0a1572a4 */ /* 0x000fe4000f8e02ff */
[----:B------:R-:W-:Y:S01]  /*9400*/  UIMAD.WIDE.U32 UR8, UR10, UR26, UR8 ;  /* 0x0000001a0a0872a5 */ /* 0x000fe2000f8e0008 */
[----:B------:R-:W-:-:S03]  /*9410*/  FADD.FTZ R16, R13, R16 ;  /* 0x000000100d107221 */ /* 0x000fc60000010000 */
[----:B------:R-:W-:Y:S01]  /*9420*/  UIADD3 UR21, UPT, UPT, UR9, UR21, URZ ;  /* 0x0000001509157290 */ /* 0x000fe2000fffe0ff */
[----:B------:R-:W-:Y:S01]  /*9430*/  FADD.FTZ R17, R16, R17 ;  /* 0x0000001110117221 */ /* 0x000fe20000010000 */
[----:B------:R-:W-:-:S03]  /*9440*/  ULEA UR9, UP0, UR8, UR30, 0x1 ;  /* 0x0000001e08097291 */ /* 0x000fc6000f8008ff */
[----:B------:R-:W-:Y:S01]  /*9450*/  FADD.FTZ R18, R17, R18 ;  /* 0x0000001211127221 */ /* 0x000fe20000010000 */
[----:B------:R-:W-:Y:S02]  /*9460*/  ULEA.HI.X UR8, UR8, UR31, UR21, 0x1, UP0 ;  /* 0x0000001f08087291 */ /* 0x000fe400080f0c15 */
[----:B------:R-:W-:Y:S01]  /*9470*/  MOV R4, UR9 ;  /* 0x0000000900047c02 */ /* 0x000fe20008000f00 */
[----:B------:R-:W-:-:S03]  /*9480*/  FADD.FTZ R19, R18, R19 ;  /* 0x0000001312137221 */ /* 0x000fc60000010000 */
[----:B------:R-:W-:Y:S01]  /*9490*/  MOV R5, UR8 ;  /* 0x0000000800057c02 */ /* 0x000fe20008000f00 */
[----:B------:R-:W-:Y:S02]  /*94a0*/  FADD.FTZ R19, R19, R20 ;  /* 0x0000001413137221 */ /* 0x000fe40000010000 */
        /* <DEDUP_REMOVED lines=17> */
.L_x_2734:
        /* <DEDUP_REMOVED lines=9> */
[----:B------:R-:W0:Y:S02]  /*9650*/  S2R R6, SR_TID.X ;  /* 0x0000000000067919 */ /* 0x000e240000002100 */
        /* <DEDUP_REMOVED lines=9> */
[----:B0-----:R-:W-:-:S04]  /*96f0*/  @!P1 SHF.R.U32.HI R0, RZ, 0x3, R6 ;  /* 0x00000003ff009819 */ /* 0x001fc80000011606 */
[----:B------:R-:W-:Y:S01]  /*9700*/  @!P1 LOP3.LUT R0, R0, 0x7c, RZ, 0xc0, !PT ;  /* 0x0000007c00009812 */ /* 0x000fe200078ec0ff */
[----:B--2---:R-:W-:-:S05]  /*9710*/  @P0 FADD R2, R3, R2 ;  /* 0x0000000203020221 */ /* 0x004fca0000000000 */
[----:B------:R-:W0:Y:S01]  /*9720*/  SHFL.DOWN P0, R5, R2, 0x8, 0x1f ;  /* 0x09001f0002057f89 */ /* 0x000e220000000000 */
[----:B---3--:R-:W-:-:S04]  /*9730*/  @!P1 LEA R7, R8, R7, 0x18 ;  /* 0x0000000708079211 */ /* 0x008fc800078ec0ff */
        /* <DEDUP_REMOVED lines=21> */
.L_x_2816:
[----:B------:R-:W-:Y:S05]  /*9890*/  BSYNC.RECONVERGENT B0 ;  /* 0x0000000000007941 */ /* 0x000fea0003800200 */
.L_x_2815:
        /* <DEDUP_REMOVED lines=43> */
.L_x_2818:
[----:B------:R-:W-:Y:S05]  /*9b50*/  BSYNC.RECONVERGENT B0 ;  /* 0x0000000000007941 */ /* 0x000fea0003800200 */
.L_x_2817:
        /* <DEDUP_REMOVED lines=16> */
.L_x_2820:
        /* <DEDUP_REMOVED lines=30> */
.L_x_2819:
[----:B------:R-:W-:Y:S05]  /*9e40*/  EXIT ;  /* 0x000000000000794d */ /* 0x000fea0003800000 */
.L_x_2773:
[----:B------:R-:W-:Y:S01]  /*9e50*/  MOV R162, R68 ;  /* 0x0000004400a27202 */ /* 0x000fe20000000f00 */
[----:B------:R-:W-:Y:S01]  /*9e60*/  HFMA2 R87, -RZ, RZ, 0, 5.9604644775390625e-08 ;  /* 0x00000001ff577431 */ /* 0x000fe200000001ff */
[----:B------:R-:W-:Y:S02]  /*9e70*/  MOV R86, RZ ;  /* 0x000000ff00567202 */ /* 0x000fe40000000f00 */
[----:B------:R-:W-:-:S07]  /*9e80*/  MOV R155, 0xffffffff ;  /* 0xffffffff009b7802 */ /* 0x000fce0000000f00 */
[----:B01---5:R-:W-:Y:S05]  /*9e90*/  WARPSYNC.COLLECTIVE R155, `(.L_x_2821) ;  /* 0x000000009b087348 */ /* 0x023fea0003c00000 */
[----:B------:R2:W3:Y:S02]  /*9ea0*/  SHFL.UP P6, R163, R162, R87, R86 ;  /* 0x04000057a2a37389 */ /* 0x0004e400000c0056 */
[----:B0123-5:R-:W-:Y:S05]  /*9eb0*/  ENDCOLLECTIVE ;  /* 0x000000000000791b */ /* 0x02ffea0003800000 */
.L_x_2821:
[----:B------:R-:W-:Y:S02]  /*9ec0*/  MOV R162, R154 ;  /* 0x0000009a00a27202 */ /* 0x000fe40000000f00 */
[----:B------:R-:W-:-:S07]  /*9ed0*/  MOV R156, R163 ;  /* 0x000000a3009c7202 */ /* 0x000fce0000000f00 */
[----:B------:R-:W-:Y:S05]  /*9ee0*/  WARPSYNC.COLLECTIVE R155, `(.L_x_2822) ;  /* 0x000000009b087348 */ /* 0x000fea0003c00000 */
[----:B------:R0:W1:Y:S02]  /*9ef0*/  SHFL.UP P6, R163, R162, R87, R86 ;  /* 0x04000057a2a37389 */ /* 0x00006400000c0056 */
[----:B01----:R-:W-:Y:S05]  /*9f00*/  ENDCOLLECTIVE ;  /* 0x000000000000791b */ /* 0x003fea0003800000 */
.L_x_2822:
        /* <DEDUP_REMOVED lines=10> */
.L_x_2823:
[----:B------:R-:W-:Y:S02]  /*9fb0*/  MOV R162, R156 ;  /* 0x0000009c00a27202 */ /* 0x000fe40000000f00 */
[----:B------:R-:W-:-:S07]  /*9fc0*/  MOV R154, R163 ;  /* 0x000000a3009a7202 */ /* 0x000fce0000000f00 */
[----:B------:R-:W-:Y:S05]  /*9fd0*/  WARPSYNC.COLLECTIVE R155, `(.L_x_2824) ;  /* 0x000000009b087348 */ /* 0x000fea0003c00000 */
[----:B------:R0:W1:Y:S02]  /*9fe0*/  SHFL.UP P6, R163, R162, R87, R86 ;  /* 0x04000057a2a37389 */ /* 0x00006400000c0056 */
[----:B01----:R-:W-:Y:S05]  /*9ff0*/  ENDCOLLECTIVE ;  /* 0x000000000000791b */ /* 0x003fea0003800000 */
.L_x_2824:
        /* <DEDUP_REMOVED lines=10> */
.L_x_2825:
[----:B------:R-:W-:Y:S02]  /*a0a0*/  MOV R162, R156 ;  /* 0x0000009c00a27202 */ /* 0x000fe40000000f00 */
[----:B------:R-:W-:-:S07]  /*a0b0*/  MOV R154, R163 ;  /* 0x000000a3009a7202 */ /* 0x000fce0000000f00 */
[----:B------:R-:W-:Y:S05]  /*a0c0*/  WARPSYNC.COLLECTIVE R155, `(.L_x_2826) ;  /* 0x000000009b087348 */ /* 0x000fea0003c00000 */
[----:B------:R0:W1:Y:S02]  /*a0d0*/  SHFL.UP P6, R163, R162, R87, R86 ;  /* 0x04000057a2a37389 */ /* 0x00006400000c0056 */
[----:B01----:R-:W-:Y:S05]  /*a0e0*/  ENDCOLLECTIVE ;  /* 0x000000000000791b */ /* 0x003fea0003800000 */
.L_x_2826:
        /* <DEDUP_REMOVED lines=10> */
.L_x_2827:
[----:B------:R-:W-:Y:S02]  /*a190*/  MOV R162, R156 ;  /* 0x0000009c00a27202 */ /* 0x000fe40000000f00 */
[----:B------:R-:W-:-:S07]  /*a1a0*/  MOV R154, R163 ;  /* 0x000000a3009a7202 */ /* 0x000fce0000000f00 */
[----:B------:R-:W-:Y:S05]  /*a1b0*/  WARPSYNC.COLLECTIVE R155, `(.L_x_2828) ;  /* 0x000000009b087348 */ /* 0x000fea0003c00000 */
[----:B------:R0:W1:Y:S02]  /*a1c0*/  SHFL.UP P6, R163, R162, R87, R86 ;  /* 0x04000057a2a37389 */ /* 0x00006400000c0056 */
[----:B01----:R-:W-:Y:S05]  /*a1d0*/  ENDCOLLECTIVE ;  /* 0x000000000000791b */ /* 0x003fea0003800000 */
.L_x_2828:
        /* <DEDUP_REMOVED lines=10> */
.L_x_2829:
[----:B------:R-:W-:Y:S02]  /*a280*/  MOV R162, R156 ;  /* 0x0000009c00a27202 */ /* 0x000fe40000000f00 */
[----:B------:R-:W-:-:S07]  /*a290*/  MOV R154, R163 ;  /* 0x000000a3009a7202 */ /* 0x000fce0000000f00 */
[----:B------:R-:W-:Y:S05]  /*a2a0*/  WARPSYNC.COLLECTIVE R155, `(.L_x_2830) ;  /* 0x000000009b087348 */ /* 0x000fea0003c00000 */
[----:B------:R0:W1:Y:S02]  /*a2b0*/  SHFL.UP P6, R163, R162, R87, R86 ;  /* 0x04000057a2a37389 */ /* 0x00006400000c0056 */
[----:B01----:R-:W-:Y:S05]  /*a2c0*/  ENDCOLLECTIVE ;  /* 0x000000000000791b */ /* 0x003fea0003800000 */
.L_x_2830:
[----:B------:R-:W-:Y:S01]  /*a2d0*/  MOV R86, R163 ;  /* 0x000000a300567202 */ /* 0x000fe20000000f00 */
[----:B------:R-:W-:Y:S06]  /*a2e0*/  BRA `(.L_x_2831) ;  /* 0xffffffb800c07947 */ /* 0x000fec000383ffff */
.L_x_2774:
        /* <DEDUP_REMOVED lines=8> */
.L_x_2833:
[----:B------:R-:W-:Y:S05]  /*a370*/  BSYNC B0 ;  /* 0x0000000000007941 */ /* 0x000fea0003800000 */
.L_x_2832:
[----:B------:R-:W-:Y:S05]  /*a380*/  BRA `(.L_x_2834) ;  /* 0xffffffb800b47947 */ /* 0x000fea000383ffff */
.L_x_2775:
        /* <DEDUP_REMOVED lines=8> */
.L_x_2836:
[----:B------:R-:W-:Y:S05]  /*a410*/  BSYNC B0 ;  /* 0x0000000000007941 */ /* 0x000fea0003800000 */
.L_x_2835:
[----:B------:R-:W-:Y:S05]  /*a420*/  BRA `(.L_x_2837) ;  /* 0xffffffb800947947 */ /* 0x000fea000383ffff */
.L_x_2776:
        /* <DEDUP_REMOVED lines=8> */
.L_x_2839:
[----:B------:R-:W-:Y:S05]  /*a4b0*/  BSYNC B0 ;  /* 0x0000000000007941 */ /* 0x000fea0003800000 */
.L_x_2838:
        /* <DEDUP_REMOVED lines=9> */
.L_x_2840:
[----:B------:R-:W-:Y:S01]  /*a550*/  HFMA2 R87, -RZ, RZ, 0, 0 ;  /* 0x00000000ff577431 */ /* 0x000fe200000001ff */
[----:B------:R-:W-:-:S07]  /*a560*/  MOV R86, 0x1f ;  /* 0x0000001f00567802 */ /* 0x000fce0000000f00 */
[----:B------:R-:W-:Y:S05]  /*a570*/  WARPSYNC.COLLECTIVE R155, `(.L_x_2841) ;  /* 0x000000009b087348 */ /* 0x000fea0003c00000 */
[----:B------:R0:W1:Y:S02]  /*a580*/  SHFL.IDX P2, R156, R154, R87, R86 ;  /* 0x000000579a9c7389 */ /* 0x0000640000040056 */
[----:B01----:R-:W-:Y:S05]  /*a590*/  ENDCOLLECTIVE ;  /* 0x000000000000791b */ /* 0x003fea0003800000 */
.L_x_2841:
[----:B------:R-:W-:Y:S02]  /*a5a0*/  MOV R157, R163 ;  /* 0x000000a3009d7202 */ /* 0x000fe40000000f00 */
[----:B------:R-:W-:Y:S02]  /*a5b0*/  MOV R154, R79 ;  /* 0x0000004f009a7202 */ /* 0x000fe40000000f00 */
[----:B------:R-:W-:-:S07]  /*a5c0*/  MOV R78, R156 ;  /* 0x0000009c004e7202 */ /* 0x000fce0000000f00 */
[----:B------:R-:W-:Y:S05]  /*a5d0*/  WARPSYNC.COLLECTIVE R155, `(.L_x_2842) ;  /* 0x000000009b087348 */ /* 0x000fea0003c00000 */
[----:B------:R0:W1:Y:S02]  /*a5e0*/  SHFL.IDX P2, R156, R154, R87, R86 ;  /* 0x000000579a9c7389 */ /* 0x0000640000040056 */
[----:B01----:R-:W-:Y:S05]  /*a5f0*/  ENDCOLLECTIVE ;  /* 0x000000000000791b */ /* 0x003fea0003800000 */
.L_x_2842:
[----:B------:R-:W-:Y:S01]  /*a600*/  MOV R79, R156 ;  /* 0x0000009c004f7202 */ /* 0x000fe20000000f00 */
[----:B------:R-:W-:Y:S06]  /*a610*/  BRA `(.L_x_2843) ;  /* 0xffffffb800307947 */ /* 0x000fec000383ffff */
.L_x_2778:
        /* <DEDUP_REMOVED lines=9> */
.L_x_2844:
[----:B------:R-:W-:Y:S02]  /*a6b0*/  ISETP.GT.U32.AND P6, PT, R157, 0xf, PT ;  /* 0x0000000f9d00780c */ /* 0x000fe40003fc4070 */
[----:B------:R-:W-:Y:S02]  /*a6c0*/  MOV R156, R163 ;  /* 0x000000a3009c7202 */ /* 0x000fe40000000f00 */
[----:B------:R-:W-:-:S09]  /*a6d0*/  MOV R153, R154 ;  /* 0x0000009a00997202 */ /* 0x000fd20000000f00 */
[----:B------:R-:W-:Y:S05]  /*a6e0*/  WARPSYNC.COLLECTIVE R155, `(.L_x_2845) ;  /* 0x000000009b087348 */ /* 0x000fea0003c00000 */
[----:B------:R0:W1:Y:S02]  /*a6f0*/  SHFL.DOWN P2, R154, R156, R86, R87 ;  /* 0x080000569c9a7389 */ /* 0x0000640000040057 */
[----:B01----:R-:W-:Y:S05]  /*a700*/  ENDCOLLECTIVE ;  /* 0x000000000000791b */ /* 0x003fea0003800000 */
.L_x_2845:
        /* <DEDUP_REMOVED lines=11> */
.L_x_2846:
[----:B------:R-:W-:Y:S02]  /*a7c0*/  MOV R156, R163 ;  /* 0x000000a3009c7202 */ /* 0x000fe40000000f00 */
[----:B------:R-:W-:-:S07]  /*a7d0*/  MOV R153, R154 ;  /* 0x0000009a00997202 */ /* 0x000fce0000000f00 */
[----:B------:R-:W-:Y:S05]  /*a7e0*/  WARPSYNC.COLLECTIVE R155, `(.L_x_2847) ;  /* 0x000000009b087348 */ /* 0x000fea0003c00000 */
[----:B------:R0:W1:Y:S02]  /*a7f0*/  SHFL.DOWN P2, R154, R156, R86, R87 ;  /* 0x080000569c9a7389 */ /* 0x0000640000040057 */
[----:B01----:R-:W-:Y:S05]  /*a800*/  ENDCOLLECTIVE ;  /* 0x000000000000791b */ /* 0x003fea0003800000 */
.L_x_2847:
        /* <DEDUP_REMOVED lines=10> */
.L_x_2848:
[----:B------:R-:W-:Y:S02]  /*a8b0*/  MOV R156, R163 ;  /* 0x000000a3009c7202 */ /* 0x000fe40000000f00 */
[----:B------:R-:W-:-:S07]  /*a8c0*/  MOV R153, R154 ;  /* 0x0000009a00997202 */ /* 0x000fce0000000f00 */
[----:B------:R-:W-:Y:S05]  /*a8d0*/  WARPSYNC.COLLECTIVE R155, `(.L_x_2849) ;  /* 0x000000009b087348 */ /* 0x000fea0003c00000 */
[----:B------:R0:W1:Y:S02]  /*a8e0*/  SHFL.DOWN P2, R154, R156, R86, R87 ;  /* 0x080000569c9a7389 */ /* 0x0000640000040057 */
[----:B01----:R-:W-:Y:S05]  /*a8f0*/  ENDCOLLECTIVE ;  /* 0x000000000000791b */ /* 0x003fea0003800000 */
.L_x_2849:
        /* <DEDUP_REMOVED lines=10> */
.L_x_2850:
[----:B------:R-:W-:Y:S02]  /*a9a0*/  MOV R156, R163 ;  /* 0x000000a3009c7202 */ /* 0x000fe40000000f00 */
[----:B------:R-:W-:-:S07]  /*a9b0*/  MOV R153, R154 ;  /* 0x0000009a00997202 */ /* 0x000fce0000000f00 */
[----:B------:R-:W-:Y:S05]  /*a9c0*/  WARPSYNC.COLLECTIVE R155, `(.L_x_2851) ;  /* 0x000000009b087348 */ /* 0x000fea0003c00000 */
[----:B------:R0:W1:Y:S02]  /*a9d0*/  SHFL.DOWN P2, R154, R156, R86, R87 ;  /* 0x080000569c9a7389 */ /* 0x0000640000040057 */
[----:B01----:R-:W-:Y:S05]  /*a9e0*/  ENDCOLLECTIVE ;  /* 0x000000000000791b */ /* 0x003fea0003800000 */
.L_x_2851:
        /* <DEDUP_REMOVED lines=10> */
.L_x_2852:
[----:B------:R-:W-:Y:S02]  /*aa90*/  MOV R156, R163 ;  /* 0x000000a3009c7202 */ /* 0x000fe40000000f00 */
[----:B------:R-:W-:-:S07]  /*aaa0*/  MOV R153, R154 ;  /* 0x0000009a00997202 */ /* 0x000fce0000000f00 */
[----:B------:R-:W-:Y:S05]  /*aab0*/  WARPSYNC.COLLECTIVE R155, `(.L_x_2853) ;  /* 0x000000009b087348 */ /* 0x000fea0003c00000 */
[----:B------:R0:W1:Y:S02]  /*aac0*/  SHFL.DOWN P2, R154, R156, R86, R87 ;  /* 0x080000569c9a7389 */ /* 0x0000640000040057 */
[----:B01----:R-:W-:Y:S05]  /*aad0*/  ENDCOLLECTIVE ;  /* 0x000000000000791b */ /* 0x003fea0003800000 */
.L_x_2853:
        /* <DEDUP_REMOVED lines=11> */
.L_x_2854:
[----:B------:R-:W-:Y:S02]  /*ab90*/  MOV R154, R163 ;  /* 0x000000a3009a7202 */ /* 0x000fe40000000f00 */
[----:B------:R-:W-:-:S07]  /*aba0*/  MOV R157, R156 ;  /* 0x0000009c009d7202 */ /* 0x000fce0000000f00 */
[----:B------:R-:W-:Y:S05]  /*abb0*/  WARPSYNC.COLLECTIVE R155, `(.L_x_2855) ;  /* 0x000000009b087348 */ /* 0x000fea0003c00000 */
[----:B------:R0:W1:Y:S02]  /*abc0*/  SHFL.IDX P2, R156, R154, R87, R86 ;  /* 0x000000579a9c7389 */ /* 0x0000640000040056 */
[----:B01----:R-:W-:Y:S05]  /*abd0*/  ENDCOLLECTIVE ;  /* 0x000000000000791b */ /* 0x003fea0003800000 */
.L_x_2855:
        /* <DEDUP_REMOVED lines=9> */
.L_x_2856:
[----:B------:R-:W-:Y:S02]  /*ac70*/  MOV R156, R163 ;  /* 0x000000a3009c7202 */ /* 0x000fe40000000f00 */
[----:B------:R-:W-:-:S07]  /*ac80*/  MOV R162, R154 ;  /* 0x0000009a00a27202 */ /* 0x000fce0000000f00 */
[----:B------:R-:W-:Y:S05]  /*ac90*/  WARPSYNC.COLLECTIVE R155, `(.L_x_2857) ;  /* 0x000000009b087348 */ /* 0x000fea0003c00000 */
[----:B------:R0:W1:Y:S02]  /*aca0*/  SHFL.DOWN P2, R154, R156, R86, R87 ;  /* 0x080000569c9a7389 */ /* 0x0000640000040057 */
[----:B01----:R-:W-:Y:S05]  /*acb0*/  ENDCOLLECTIVE ;  /* 0x000000000000791b */ /* 0x003fea0003800000 */
.L_x_2857:
[----:B------:R-:W-:Y:S01]  /*acc0*/  HFMA2 R87, -RZ, RZ, 0, 0 ;  /* 0x00000000ff577431 */ /* 0x000fe200000001ff */
[----:B------:R-:W-:Y:S02]  /*acd0*/  MOV R86, 0x1f ;  /* 0x0000001f00567802 */ /* 0x000fe40000000f00 */
[----:B------:R-:W-:Y:S02]  /*ace0*/  MOV R163, R154 ;  /* 0x0000009a00a37202 */ /* 0x000fe40000000f00 */
[----:B------:R-:W-:-:S07]  /*acf0*/  MOV R154, R78 ;  /* 0x0000004e009a7202 */ /* 0x000fce0000000f00 */
[----:B------:R-:W-:Y:S05]  /*ad00*/  WARPSYNC.COLLECTIVE R155, `(.L_x_2858) ;  /* 0x000000009b087348 */ /* 0x000fea0003c00000 */
[----:B------:R0:W1:Y:S02]  /*ad10*/  SHFL.IDX P2, R156, R154, R87, R86 ;  /* 0x000000579a9c7389 */ /* 0x0000640000040056 */
[----:B01----:R-:W-:Y:S05]  /*ad20*/  ENDCOLLECTIVE ;  /* 0x000000000000791b */ /* 0x003fea0003800000 */
.L_x_2858:
[----:B------:R-:W-:Y:S02]  /*ad30*/  MOV R154, R79 ;  /* 0x0000004f009a7202 */ /* 0x000fe40000000f00 */
[----:B------:R-:W-:-:S07]  /*ad40*/  MOV R78, R156 ;  /* 0x0000009c004e7202 */ /* 0x000fce0000000f00 */
[----:B------:R-:W-:Y:S05]  /*ad50*/  WARPSYNC.COLLECTIVE R155, `(.L_x_2859) ;  /* 0x000000009b087348 */ /* 0x000fea0003c00000 */
[----:B------:R0:W1:Y:S02]  /*ad60*/  SHFL.IDX P2, R156, R154, R87, R86 ;  /* 0x000000579a9c7389 */ /* 0x0000640000040056 */
[----:B01----:R-:W-:Y:S05]  /*ad70*/  ENDCOLLECTIVE ;  /* 0x000000000000791b */ /* 0x003fea0003800000 */
.L_x_2859:
[----:B------:R-:W-:Y:S02]  /*ad80*/  MOV R79, R156 ;  /* 0x0000009c004f7202 */ /* 0x000fe40000000f00 */
[----:B------:R-:W-:Y:S01]  /*ad90*/  ISETP.NE.AND P2, PT, R67, 0x1f, PT ;  /* 0x0000001f4300780c */ /* 0x000fe20003f45270 */
[----:B------:R-:W-:-:S12]  /*ada0*/  BRA `(.L_x_2860) ;  /* 0xffffffb8006c7947 */ /* 0x000fd8000383ffff */
.L_x_2861:
        /* <DEDUP_REMOVED lines=13> */
.L_x_10435:


//--------------------- .text._Z25selective_scan_bwd_kernelI32Selective_Scan_bwd_kernel_traitsILi128ELi16ELb1ELb1ELb1ELb0ELb0EN3c108BFloat16EfEEv12SSMParamsBwd --------------------------
	.section	.text._Z25selective_scan_bwd_kernelI32Selective_Scan_bwd_kernel_traitsILi128ELi16ELb1ELb1ELb1ELb0ELb0EN3c108BFloat16EfEEv12SSMParamsBwd,"ax",@progbits
	.align	128
        .global         _Z25selective_scan_bwd_kernelI32Selective_Scan_bwd_kernel_traitsILi128ELi16ELb1ELb1ELb1ELb0ELb0EN3c108BFloat16EfEEv12SSMParamsBwd
        .type           _Z25selective_scan_bwd_kernelI32Selective_Scan_bwd_kernel_traitsILi128ELi16ELb1ELb1ELb1ELb0ELb0EN3c108BFloat16EfEEv12SSMParamsBwd,@function
        .size           _Z25selective_scan_bwd_kernelI32Selective_Scan_bwd_kernel_traitsILi128ELi16ELb1ELb1ELb1ELb0ELb0EN3c108BFloat16EfEEv12SSMParamsBwd,(.L_x_10436 - _Z25selective_scan_bwd_kernelI32Selective_Scan_bwd_kernel_traitsILi128ELi16ELb1ELb1ELb1ELb0ELb0EN3c108BFloat16EfEEv12SSMParamsBwd)
        .other          _Z25selective_scan_bwd_kernelI32Selective_Scan_bwd_kernel_traitsILi128ELi16ELb1ELb1ELb1ELb0ELb0EN3c108BFloat16EfEEv12SSMParamsBwd,@"STO_CUDA_ENTRY STV_DEFAULT"
_Z25selective_scan_bwd_kernelI32Selective_Scan_bwd_kernel_traitsILi128ELi16ELb1ELb1ELb1ELb0ELb0EN3c108BFloat16EfEEv12SSMParamsBwd:
.text._Z25selective_scan_bwd_kernelI32Selective_Scan_bwd_kernel_traitsILi128ELi16ELb1ELb1ELb1ELb0ELb0EN3c108BFloat16EfEEv12SSMParamsBwd:
        /* <DEDUP_REMOVED lines=40> */
[----:B------:R-:W4:Y:S01]  /*0280*/  LDCU UR30, c[0x0][0x394] ;  /* 0x00007280ff1e77ac */ /* 0x000f220008000800 */
[----:B------:R-:W-:Y:S01]  /*0290*/  UIMAD.WIDE.U32 UR22, UR8, UR14, UR6 ;  /* 0x0000000e081672a5 */ /* 0x000fe2000f8e0006 */
[----:B------:R-:W-:Y:S01]  /*02a0*/  UMOV UR4, URZ ;  /* 0x000000ff00047c82 */ /* 0x000fe20008000000 */
[----:B-1----:R-:W-:-:S02]  /*02b0*/  UIMAD.WIDE.U32 UR26, UR10, UR18, URZ ;  /* 0x000000120a1a72a5 */ /* 0x002fc4000f8e00ff */
[----:B------:R-:W-:-:S05]  /*02c0*/  UIMAD UR9, UR8, UR15, UR23 ;  /* 0x0000000f080972a4 */ /* 0x000fca000f8e0217 */
[----:B------:R-:W1:Y:S01]  /*02d0*/  I2F.RP R0, UR36 ;  /* 0x0000002400007d06 */ /* 0x000e620008209400 */
[----:B------:R-:W5:Y:S01]  /*02e0*/  LDCU.128 UR12, c[0x0][0x460] ;  /* 0x00008c00ff0c77ac */ /* 0x000f620008000c00 */
[----:B------:R-:W-:Y:S01]  /*02f0*/  UIMAD UR31, UR8, UR31, UR21 ;  /* 0x0000001f081f72a4 */ /* 0x000fe2000f8e0215 */
[----:B------:R-:W0:Y:S01]  /*0300*/  LDCU.64 UR6, c[0x0][0x4a0] ;  /* 0x00009400ff0677ac */ /* 0x000e220008000a00 */
[----:B----4-:R-:W-:Y:S02]  /*0310*/  ULEA UR11, UR30, 0xfffff800, 0xb ;  /* 0xfffff8001e0b7891 */ /* 0x010fe4000f8e58ff */
[----:B------:R-:W-:Y:S02]  /*0320*/  UIMAD UR19, UR10, UR19, UR27 ;  /* 0x000000130a1372a4 */ /* 0x000fe4000f8e021b */
[----:B-1----:R-:W3:Y:S01]  /*0330*/  MUFU.RCP R0, R0 ;  /* 0x0000000000007308 */ /* 0x002ee20000001000 */
[----:B------:R-:W-:Y:S02]  /*0340*/  UIADD3 UR18, UP0, UPT, UR11, UR20, URZ ;  /* 0x000000140b127290 */ /* 0x000fe4000ff1e0ff */
[----:B------:R-:W-:-:S02]  /*0350*/  UIADD3 UR22, UP2, UPT, UR11, UR22, URZ ;  /* 0x000000160b167290 */ /* 0x000fc4000ff5e0ff */
[----:B-----5:R-:W-:Y:S02]  /*0360*/  ULEA UR12, UP1, UR18, UR12, 0x1 ;  /* 0x0000000c120c7291 */ /* 0x020fe4000f8208ff */
[----:B------:R-:W-:Y:S01]  /*0370*/  ULEA UR14, UP3, UR22, UR14, 0x1 ;  /* 0x0000000e160e7291 */ /* 0x000fe2000f8608ff */
[----:B---3--:R-:W-:Y:S02]  /*0380*/  IADD3 R2, PT, PT, R0, 0xffffffe, RZ ;  /* 0x0ffffffe00027810 */ /* 0x008fe40007ffe0ff */
        /* <DEDUP_REMOVED lines=18> */
[----:B------:R-:W-:Y:S02]  /*04b0*/  UIMAD.WIDE.U32 UR20, UR10, UR16, URZ ;  /* 0x000000100a1472a5 */ /* 0x000fe4000f8e00ff */
[----:B------:R-:W-:Y:S02]  /*04c0*/  UISETP.GT.U32.AND UP1, UPT, UR36, UR5, UPT ;  /* 0x000000052400728c */ /* 0x000fe4000bf24070 */
[----:B------:R-:W-:Y:S01]  /*04d0*/  UIMAD UR21, UR10, UR17, UR21 ;  /* 0x000000110a1572a4 */ /* 0x000fe2000f8e0215 */
[----:B------:R-:W1:Y:S01]  /*04e0*/  LDCU.64 UR16, c[0x0][0x3d0] ;  /* 0x00007a00ff1077ac */ /* 0x000e620008000a00 */
[----:B------:R-:W-:Y:S01]  /*04f0*/  UMOV UR18, UR26 ;  /* 0x0000001a00127c82 */ /* 0x000fe20008000000 */
[----:B------:R-:W-:-:S06]  /*0500*/  UISETP.NE.AND.EX UP0, UPT, UR35, URZ, UPT, UP0 ;  /* 0x000000ff2300728c */ /* 0x000fcc000bf05300 */
[----:B------:R-:W-:Y:S02]  /*0510*/  @!UP1 UIADD3 UR5, UPT, UPT, UR5, -UR36, URZ ;  /* 0x8000002405059290 */ /* 0x000fe4000fffe0ff */
[----:B------:R-:W-:Y:S02]  /*0520*/  @!UP1 UIADD3 UR9, UPT, UPT, UR9, 0x1, URZ ;  /* 0x0000000109099890 */ /* 0x000fe4000fffe0ff */
[----:B------:R-:W-:Y:S02]  /*0530*/  UISETP.GE.U32.AND UP2, UPT, UR5, UR36, UPT ;  /* 0x000000240500728c */ /* 0x000fe4000bf46070 */
[----:B------:R-:W-:Y:S01]  /*0540*/  ULOP3.LUT UR5, UR8, UR33, URZ, 0x3c, !UPT ;  /* 0x0000002108057292 */ /* 0x000fe2000f8e3cff */
[----:B------:R-:W2:Y:S03]  /*0550*/  LDCU.64 UR28, c[0x0][0x3c8] ;  /* 0x00007900ff1c77ac */ /* 0x000ea60008000a00 */
[----:B------:R-:W-:-:S02]  /*0560*/  UISETP.GE.AND UP1, UPT, UR5, URZ, UPT ;  /* 0x000000ff0500728c */ /* 0x000fc4000bf26270 */
[----:B0-----:R-:W-:-:S03]  /*0570*/  UIMAD.WIDE.U32 UR18, UR8, UR6, UR18 ;  /* 0x00000006081272a5 */ /* 0x001fc6000f8e0012 */
[----:B------:R-:W-:Y:S02]  /*0580*/  @UP2 UIADD3 UR9, UPT, UPT, UR9, 0x1, URZ ;  /* 0x0000000109092890 */ /* 0x000fe4000fffe0ff */
[----:B------:R-:W-:Y:S01]  /*0590*/  UISETP.NE.AND UP2, UPT, UR33, URZ, UPT ;  /* 0x000000ff2100728c */ /* 0x000fe2000bf45270 */
[----:B------:R-:W0:Y:S01]  /*05a0*/  LDCU.64 UR34, c[0x0][0x3e8] ;  /* 0x00007d00ff2277ac */ /* 0x000e220008000a00 */
[----:B------:R-:W-:Y:S02]  /*05b0*/  UIMAD UR26, UR8, UR7, UR19 ;  /* 0x00000007081a72a4 */ /* 0x000fe4000f8e0213 */
[----:B------:R-:W-:Y:S02]  /*05c0*/  UIADD3 UR18, UP3, UPT, UR11, UR18, URZ ;  /* 0x000000120b127290 */ /* 0x000fe4000ff7e0ff */
[----:B------:R-:W-:-:S05]  /*05d0*/  @!UP1 UIADD3 UR9, UPT, UPT, -UR9, URZ, URZ ;  /* 0x000000ff09099290 */ /* 0x000fca000fffe1ff */
[----:B------:R-:W-:Y:S01]  /*05e0*/  @!UP2 ULOP3.LUT UR9, URZ, UR33, URZ, 0x33, !UPT ;  /* 0x00000021ff09a292 */ /* 0x000fe2000f8e33ff */
[----:B------:R-:W3:Y:S01]  /*05f0*/  @UP0 LDCU UR19, c[0x0][0x384] ;  /* 0x00007080ff1307ac */ /* 0x000ee20008000800 */
[----:B------:R-:W-:Y:S02]  /*0600*/  UIADD3.X UR26, UPT, UPT, UR4, UR26, URZ, UP3, !UPT ;  /* 0x0000001a041a7290 */ /* 0x000fe40009ffe4ff */
[----:B------:R-:W-:Y:S02]  /*0610*/  ULEA UR23, UP3, UR18, UR38, 0x1 ;  /* 0x0000002612177291 */ /* 0x000fe4000f8608ff */
[----:B------:R-:W-:Y:S02]  /*0620*/  USHF.R.S32.HI UR5, URZ, 0x1f, UR9 ;  /* 0x0000001fff057899 */ /* 0x000fe40008011409 */
[----:B-1----:R-:W-:Y:S02]  /*0630*/  UIMAD.WIDE.U32 UR6, UR10, UR16, URZ ;  /* 0x000000100a0672a5 */ /* 0x002fe4000f8e00ff */
[----:B------:R-:W-:Y:S01]  /*0640*/  ULEA.HI.X UR26, UR18, UR39, UR26, 0x1, UP3 ;  /* 0x00000027121a7291 */ /* 0x000fe200098f0c1a */
[----:B------:R-:W1:Y:S01]  /*0650*/  LDCU.64 UR32, c[0x0][0x448] ;  /* 0x00008900ff2077ac */ /* 0x000e620008000a00 */
[----:B--2---:R-:W-:-:S02]  /*0660*/  UIMAD UR16, UR5, UR28, URZ ;  /* 0x0000001c051072a4 */ /* 0x004fc4000f8e02ff */
[----:B------:R-:W-:Y:S02]  /*0670*/  UIMAD UR7, UR10, UR17, UR7 ;  /* 0x000000110a0772a4 */ /* 0x000fe4000f8e0207 */
[----:B0-----:R-:W-:Y:S01]  /*0680*/  UIMAD UR18, UR5, UR34, URZ ;  /* 0x00000022051272a4 */ /* 0x001fe2000f8e02ff */
[----:B------:R-:W0:Y:S01]  /*0690*/  @UP0 LDCU UR27, c[0x0][0x38c] ;  /* 0x00007180ff1b07ac */ /* 0x000e220008000800 */
[----:B------:R-:W-:Y:S02]  /*06a0*/  UIMAD UR5, UR9, UR29, UR16 ;  /* 0x0000001d090572a4 */ /* 0x000fe4000f8e0210 */
[----:B------:R-:W-:Y:S02]  /*06b0*/  UIMAD.WIDE.U32 UR16, UR9, UR34, UR6 ;  /* 0x00000022091072a5 */ /* 0x000fe4000f8e0006 */
[----:B------:R-:W-:Y:S01]  /*06c0*/  UIMAD UR18, UR9, UR35, UR18 ;  /* 0x00000023091272a4 */ /* 0x000fe2000f8e0212 */
[----:B------:R-:W2:Y:S01]  /*06d0*/  @UP0 LDCU.64 UR34, c[0x0][0x480] ;  /* 0x00009000ff2207ac */ /* 0x000ea20008000a00 */
[----:B------:R-:W-:-:S02]  /*06e0*/  UIMAD.WIDE.U32 UR20, UR9, UR28, UR20 ;  /* 0x0000001c091472a5 */ /* 0x000fc4000f8e0014 */
[----:B---3--:R-:W-:Y:S02]  /*06f0*/  @UP0 UIMAD UR10, UR10, UR19, UR8 ;  /* 0x000000130a0a02a4 */ /* 0x008fe4000f8e0208 */
[----:B------:R-:W-:Y:S02]  /*0700*/  UIADD3 UR22, UP1, UPT, UR11, UR20, URZ ;  /* 0x000000140b167290 */ /* 0x000fe4000ff3e0ff */
[----:B------:R-:W-:Y:S02]  /*0710*/  UIADD3 UR5, UPT, UPT, UR21, UR5, URZ ;  /* 0x0000000515057290 */ /* 0x000fe4000fffe0ff */
[----:B------:R-:W-:Y:S02]  /*0720*/  @UP0 UIMAD UR10, UR10, UR30, URZ ;  /* 0x0000001e0a0a02a4 */ /* 0x000fe4000f8e02ff */
[----:B------:R-:W-:Y:S01]  /*0730*/  UIADD3.X UR5, UPT, UPT, UR4, UR5, URZ, UP1, !UPT ;  /* 0x0000000504057290 */ /* 0x000fe20008ffe4ff */
[----:B------:R-:W3:Y:S01]  /*0740*/  LDCU.64 UR28, c[0x0][0x450] ;  /* 0x00008a00ff1c77ac */ /* 0x000ee20008000a00 */
[----:B-1----:R-:W-:-:S02]  /*0750*/  ULEA UR20, UP2, UR22, UR32, 0x1 ;  /* 0x0000002016147291 */ /* 0x002fc4000f8408ff */
[----:B------:R-:W-:Y:S02]  /*0760*/  UIADD3 UR11, UP1, UPT, UR11, UR16, URZ ;  /* 0x000000100b0b7290 */ /* 0x000fe4000ff3e0ff */
[----:B------:R-:W-:Y:S02]  /*0770*/  UIADD3 UR18, UPT, UPT, UR17, UR18, URZ ;  /* 0x0000001211127290 */ /* 0x000fe4000fffe0ff */
[----:B0-----:R-:W-:Y:S02]  /*0780*/  @UP0 UIMAD UR10, UR10, UR27, URZ ;  /* 0x0000001b0a0a02a4 */ /* 0x001fe4000f8e02ff */
[----:B------:R-:W-:Y:S02]  /*0790*/  ULEA.HI.X UR22, UR22, UR33, UR5, 0x1, UP2 ;  /* 0x0000002116167291 */ /* 0x000fe400090f0c05 */
[----:B------:R-:W-:Y:S01]  /*07a0*/  UIADD3.X UR21, UPT, UPT, UR4, UR18, URZ, UP1, !UPT ;  /* 0x0000001204157290 */ /* 0x000fe20008ffe4ff */
[----:B------:R-:W-:Y:S02]  /*07b0*/  UMOV UR5, URZ ;  /* 0x000000ff00057c82 */ /* 0x000fe40008000000 */
[----:B------:R-:W-:Y:S01]  /*07c0*/  UMOV UR4, URZ ;  /* 0x000000ff00047c82 */ /* 0x000fe20008000000 */
[----:B--2---:R-:W-:-:S02]  /*07d0*/  @UP0 UIMAD.WIDE UR4, UR10, 0x8, UR34 ;  /* 0x000000080a0408a5 */ /* 0x004fc4000f8e0222 */
[----:B------:R-:W-:Y:S01]  /*07e0*/  UISETP.GE.AND UP0, UPT, UR30, 0x1, UPT ;  /* 0x000000011e00788c */ /* 0x000fe2000bf06270 */
[----:B------:R-:W-:Y:S01]  /*07f0*/  UMOV UR7, URZ ;  /* 0x000000ff00077c82 */ /* 0x000fe20008000000 */
[----:B------:R-:W-:Y:S01]  /*0800*/  UMOV UR6, URZ ;  /* 0x000000ff00067c82 */ /* 0x000fe20008000000 */
[----:B---3--:R-:W-:-:S04]  /*0810*/  ULEA UR19, UP2, UR11, UR28, 0x1 ;  /* 0x0000001c0b137291 */ /* 0x008fc8000f8408ff */
[----:B------:R-:W-:Y:S01]  /*0820*/  ULEA.HI.X UR21, UR11, UR29, UR21, 0x1, UP2 ;  /* 0x0000001d0b157291 */ /* 0x000fe200090f0c15 */
[----:B------:R-:W-:Y:S02]  /*0830*/  @P0 R2UR UR7, R3 ;  /* 0x00000000030702ca */ /* 0x000fe400000e0000 */
[----:B------:R-:W-:Y:S01]  /*0840*/  @P1 R2UR UR6, R4 ;  /* 0x00000000040612ca */ /* 0x000fe200000e0000 */
[----:B------:R-:W-:-:S14]  /*0850*/  BRA.U !UP0, `(.L_x_2862) ;  /* 0x0000005108d07547 */ /* 0x000fdc000b800000 */
        /* <DEDUP_REMOVED lines=9> */
[----:B------:R-:W-:Y:S01]  /*08f0*/  UMOV UR14, UR20 ;  /* 0x00000014000e7c82 */ /* 0x000fe20008000000 */
[----:B------:R-:W3:Y:S01]  /*0900*/  LDCU UR10, c[0x0][0x394] ;  /* 0x00007280ff0a77ac */ /* 0x000ee20008000800 */
[----:B------:R-:W-:Y:S01]  /*0910*/  UMOV UR16, UR23 ;  /* 0x0000001700107c82 */ /* 0x000fe20008000000 */
[----:B------:R-:W-:Y:S01]  /*0920*/  UMOV UR15, UR26 ;  /* 0x0000001a000f7c82 */ /* 0x000fe20008000000 */
        /* <DEDUP_REMOVED lines=8> */
.L_x_2909:
        /* <DEDUP_REMOVED lines=26> */
[----:B-----5:R5:W-:Y:S04]  /*0b50*/  STS.128 [R73], R28 ;  /* 0x0000001c49007388 */ /* 0x020be80000000c00 */
[----:B--2---:R2:W-:Y:S01]  /*0b60*/  STS.128 [R73+0x200], R32 ;  /* 0x0002002049007388 */ /* 0x0045e20000000c00 */
[----:B------:R-:W-:-:S03]  /*0b70*/  NOP ;  /* 0x0000000000007918 */ /* 0x000fc60000000000 */
[----:B------:R-:W-:Y:S04]  /*0b80*/  LDS.128 R8, [R72] ;  /* 0x0000000048087984 */ /* 0x000fe80000000c00 */
[----:B------:R-:W-:Y:S01]  /*0b90*/  LDS.128 R4, [R72+0x10] ;  /* 0x0000100048047984 */ /* 0x000fe20000000c00 */
[----:B------:R-:W-:Y:S06]  /*0ba0*/  BAR.SYNC.DEFER_BLOCKING 0x0 ;  /* 0x0000000000007b1d */ /* 0x000fec0000010000 */
[----:B0-----:R-:W2:Y:S04]  /*0bb0*/  LDG.E.128 R16, desc[UR24][R2.64] ;  /* 0x0000001802107981 */ /* 0x001ea8000c1e1d00 */
[----:B------:R-:W2:Y:S01]  /*0bc0*/  LDG.E.128 R36, desc[UR24][R2.64+0x200] ;  /* 0x0002001802247981 */ /* 0x000ea2000c1e1d00 */
[----:B---3--:R-:W-:-:S02]  /*0bd0*/  PRMT R57, R20, 0x7632, R57 ;  /* 0x0000763214397816 */ /* 0x008fc40000000039 */
[----:B------:R-:W-:Y:S02]  /*0be0*/  SHF.L.U32 R71, R20, 0x10, RZ ;  /* 0x0000001014477819 */ /* 0x000fe400000006ff */
[----:B------:R-:W-:Y:S02]  /*0bf0*/  SHF.L.U32 R57, R57, 0x10, RZ ;  /* 0x0000001039397819 */ /* 0x000fe400000006ff */
[C---:B------:R-:W-:Y:S02]  /*0c00*/  PRMT R20, R21.reuse, 0x7632, R20 ;  /* 0x0000763215147816 */ /* 0x040fe40000000014 */
[----:B------:R-:W-:Y:S02]  /*0c10*/  SHF.L.U32 R70, R21, 0x10, RZ ;  /* 0x0000001015467819 */ /* 0x000fe400000006ff */
[C---:B-----5:R-:W-:Y:S02]  /*0c20*/  PRMT R31, R22.reuse, 0x7632, R31 ;  /* 0x00007632161f7816 */ /* 0x060fe4000000001f */
[----:B------:R-:W-:-:S02]  /*0c30*/  SHF.L.U32 R69, R22, 0x10, RZ ;  /* 0x0000001016457819 */ /* 0x000fc400000006ff */
[----:B------:R-:W-:Y:S02]  /*0c40*/  SHF.L.U32 R31, R31, 0x10, RZ ;  /* 0x000000101f1f7819 */ /* 0x000fe400000006ff */
[----:B------:R-:W-:Y:S02]  /*0c50*/  SHF.L.U32 R68, R23, 0x10, RZ ;  /* 0x0000001017447819 */ /* 0x000fe400000006ff */
[C---:B----4-:R-:W-:Y:S02]  /*0c60*/  PRMT R40, R26.reuse, 0x7632, R40 ;  /* 0x000076321a287816 */ /* 0x050fe40000000028 */
[----:B------:R-:W-:Y:S02]  /*0c70*/  SHF.L.U32 R65, R26, 0x10, RZ ;  /* 0x000000101a417819 */ /* 0x000fe400000006ff */
[C---:B------:R-:W-:Y:S02]  /*0c80*/  PRMT R22, R24.reuse, 0x7632, R22 ;  /* 0x0000763218167816 */ /* 0x040fe40000000016 */
[----:B------:R-:W-:-:S02]  /*0c90*/  SHF.L.U32 R67, R24, 0x10, RZ ;  /* 0x0000001018437819 */ /* 0x000fc400000006ff */
        /* <DEDUP_REMOVED lines=11> */
[----:B------:R-:W-:Y:S02]  /*0d50*/  CS2R R32, SRZ ;  /* 0x0000000000207805 */ /* 0x000fe4000001ff00 */
[----:B------:R-:W-:Y:S02]  /*0d60*/  MOV R30, RZ ;  /* 0x000000ff001e7202 */ /* 0x000fe40000000f00 */
[----:B------:R-:W-:Y:S01]  /*0d70*/  CS2R R28, SRZ ;  /* 0x00000000001c7805 */ /* 0x000fe2000001ff00 */
[----:B------:R-:W-:Y:S04]  /*0d80*/  STS.128 [R73], R16 ;  /* 0x0000001049007388 */ /* 0x000fe80000000c00 */
        /* <DEDUP_REMOVED lines=23> */
[----:B------:R-:W-:Y:S02]  /*0f00*/  SHF.L.U32 R26, R16, 0x10, RZ ;  /* 0x00000010101a7819 */ /* 0x000fe400000006ff */
[----:B------:R-:W-:Y:S01]  /*0f10*/  SHF.L.U32 R158, R158, 0x10, RZ ;  /* 0x000000109e9e7819 */ /* 0x000fe200000006ff */
[----:B------:R-:W-:Y:S01]  /*0f20*/  FFMA.FTZ R3, R159, R68, R2 ;  /* 0x000000449f037223 */ /* 0x000fe20000010002 */
[----:B--2---:R-:W-:-:S03]  /*0f30*/  PRMT R21, R12, 0x7632, R21 ;  /* 0x000076320c157816 */ /* 0x004fc60000000015 */
[----:B------:R-:W-:Y:S01]  /*0f40*/  FFMA.FTZ R2, R158, R26, R3 ;  /* 0x0000001a9e027223 */ /* 0x000fe20000010003 */
[----:B------:R-:W-:Y:S01]  /*0f50*/  FMUL.FTZ R3, R44, UR7 ;  /* 0x000000072c037c20 */ /* 0x000fe20008410000 */
[----:B------:R-:W-:Y:S01]  /*0f60*/  SHF.L.U32 R135, R12, 0x10, RZ ;  /* 0x000000100c877819 */ /* 0x000fe200000006ff */
[----:B------:R-:W-:Y:S01]  /*0f70*/  STL [R1+0x4], R44 ;  /* 0x0000042c01007387 */ /* 0x000fe20000100800 */
[----:B------:R-:W-:Y:S01]  /*0f80*/  SHF.L.U32 R21, R21, 0x10, RZ ;  /* 0x0000001015157819 */ /* 0x000fe200000006ff */
[----:B------:R-:W-:Y:S02]  /*0f90*/  FMUL.FTZ R12, R165, UR7 ;  /* 0x00000007a50c7c20 */ /* 0x000fe40008410000 */
[----:B------:R-:W-:Y:S01]  /*0fa0*/  STL [R1], R42 ;  /* 0x0000002a01007387 */ /* 0x000fe20000100800 */
[----:B------:R-:W-:-:S03]  /*0fb0*/  FFMA.FTZ R2, R135, R67, R2 ;  /* 0x0000004387027223 */ /* 0x000fc60000010002 */
        /* <DEDUP_REMOVED lines=52> */
[----:B------:R-:W-:Y:S01]  /*1300*/  MOV R25, RZ ;  /* 0x000000ff00197202 */ /* 0x000fe20000000f00 */
[----:B------:R-:W-:Y:S06]  /*1310*/  BAR.SYNC.DEFER_BLOCKING 0x0 ;  /* 0x0000000000007b1d */ /* 0x000fec0000010000 */
[----:B------:R-:W-:Y:S05]  /*1320*/  BRA.U !UP0, `(.L_x_2863) ;  /* 0x00000041084c7547 */ /* 0x000fea000b800000 */
[----:B------:R-:W1:Y:S01]  /*1330*/  S2UR UR21, SR_CTAID.Y ;  /* 0x00000000001579c3 */ /* 0x000e620000002600 */
[----:B------:R-:W1:Y:S01]  /*1340*/  LDCU.64 UR26, c[0x0][0x3a0] ;  /* 0x00007400ff1a77ac */ /* 0x000e620008000a00 */
[----:B------:R-:W2:Y:S01]  /*1350*/  S2R R74, SR_TID.X ;  /* 0x00000000004a7919 */ /* 0x000ea20000002100 */
[C---:B------:R-:W-:Y:S01]  /*1360*/  PRMT R2, R8.reuse, 0x7632, R2 ;  /* 0x0000763208027816 */ /* 0x040fe20000000002 */
[----:B------:R-:W-:Y:S01]  /*1370*/  UISETP.NE.AND UP0, UPT, UR10, 0x1, UPT ;  /* 0x000000010a00788c */ /* 0x000fe2000bf05270 */
[----:B------:R-:W-:Y:S01]  /*1380*/  SHF.L.U32 R16, R8, 0x10, RZ ;  /* 0x0000001008107819 */ /* 0x000fe200000006ff */
[----:B------:R-:W-:Y:S01]  /*1390*/  UMOV UR8, 0x400 ;  /* 0x0000040000087882 */ /* 0x000fe20000000000 */
[C---:B------:R-:W-:Y:S01]  /*13a0*/  PRMT R3, R9.reuse, 0x7632, R3 ;  /* 0x0000763209037816 */ /* 0x040fe20000000003 */
[----:B------:R-:W3:Y:S01]  /*13b0*/  LDCU UR46, c[0x0][0x394] ;  /* 0x00007280ff2e77ac */ /* 0x000ee20008000800 */
[----:B------:R-:W-:Y:S01]  /*13c0*/  SHF.L.U32 R15, R9, 0x10, RZ ;  /* 0x00000010090f7819 */ /* 0x000fe200000006ff */
[----:B------:R-:W-:Y:S01]  /*13d0*/  FADD.FTZ R16, R16, UR6 ;  /* 0x0000000610107e21 */ /* 0x000fe20008010000 */
[C---:B------:R-:W-:Y:S01]  /*13e0*/  PRMT R8, R10.reuse, 0x7632, R8 ;  /* 0x000076320a087816 */ /* 0x040fe20000000008 */
[----:B------:R-:W4:Y:S01]  /*13f0*/  LDCU UR47, c[0x0][0x38c] ;  /* 0x00007180ff2f77ac */ /* 0x000f220008000800 */
[----:B0-----:R-:W-:Y:S01]  /*1400*/  SHF.L.U32 R14, R10, 0x10, RZ ;  /* 0x000000100a0e7819 */ /* 0x001fe200000006ff */
[----:B------:R-:W-:Y:S01]  /*1410*/  FADD.FTZ R15, R15, UR6 ;  /* 0x000000060f0f7e21 */ /* 0x000fe20008010000 */
[C---:B------:R-:W-:Y:S01]  /*1420*/  PRMT R9, R11.reuse, 0x7632, R9 ;  /* 0x000076320b097816 */ /* 0x040fe20000000009 */
[----:B------:R-:W0:Y:S01]  /*1430*/  LDCU UR48, c[0x0][0x388] ;  /* 0x00007100ff3077ac */ /* 0x000e220008000800 */
[----:B------:R-:W-:Y:S01]  /*1440*/  SHF.L.U32 R13, R11, 0x10, RZ ;  /* 0x000000100b0d7819 */ /* 0x000fe200000006ff */
[----:B------:R-:W-:Y:S01]  /*1450*/  FADD.FTZ R14, R14, UR6 ;  /* 0x000000060e0e7e21 */ /* 0x000fe20008010000 */
[C---:B------:R-:W-:Y:S01]  /*1460*/  PRMT R10, R4.reuse, 0x7632, R10 ;  /* 0x00007632040a7816 */ /* 0x040fe2000000000a */
[----:B------:R-:W0:Y:S01]  /*1470*/  LDCU.64 UR28, c[0x0][0x3c0] ;  /* 0x00007800ff1c77ac */ /* 0x000e220008000a00 */
[----:B------:R-:W-:Y:S01]  /*1480*/  SHF.L.U32 R12, R4, 0x10, RZ ;  /* 0x00000010040c7819 */ /* 0x000fe200000006ff */
[----:B------:R-:W-:Y:S01]  /*1490*/  FADD.FTZ R13, R13, UR6 ;  /* 0x000000060d0d7e21 */ /* 0x000fe20008010000 */
[C---:B------:R-:W-:Y:S01]  /*14a0*/  PRMT R40, R5.reuse, 0x7632, R40 ;  /* 0x0000763205287816 */ /* 0x040fe20000000028 */
[----:B-1----:R-:W-:Y:S01]  /*14b0*/  UIMAD.WIDE.U32 UR22, UR21, UR26, URZ ;  /* 0x0000001a151672a5 */ /* 0x002fe2000f8e00ff */
[----:B------:R-:W1:Y:S01]  /*14c0*/  S2UR UR26, SR_CgaCtaId ;  /* 0x00000000001a79c3 */ /* 0x000e620000008800 */
[----:B------:R-:W-:Y:S01]  /*14d0*/  SHF.L.U32 R11, R5, 0x10, RZ ;  /* 0x00000010050b7819 */ /* 0x000fe200000006ff */
[----:B------:R-:W-:Y:S01]  /*14e0*/  FADD.FTZ R12, R12, UR6 ;  /* 0x000000060c0c7e21 */ /* 0x000fe20008010000 */
[----:B------:R-:W-:Y:S01]  /*14f0*/  PLOP3.LUT P1, PT, PT, PT, UP0, 0x80, 0x8 ;  /* 0x000000000008781c */ /* 0x000fe20003f2f008 */
[----:B------:R-:W-:Y:S01]  /*1500*/  UIMAD UR21, UR21, UR27, UR23 ;  /* 0x0000001b151572a4 */ /* 0x000fe2000f8e0217 */
[----:B------:R-:W-:Y:S01]  /*1510*/  PRMT R41, R6, 0x7632, R41 ;  /* 0x0000763206297816 */ /* 0x000fe20000000029 */
[----:B------:R-:W-:Y:S01]  /*1520*/  FADD.FTZ R11, R11, UR6 ;  /* 0x000000060b0b7e21 */ /* 0x000fe20008010000 */
[----:B------:R-:W-:Y:S01]  /*1530*/  PRMT R43, R7, 0x7632, R43 ;  /* 0x00007632072b7816 */ /* 0x000fe2000000002b */
[----:B------:R-:W0:Y:S01]  /*1540*/  LDCU.64 UR30, c[0x0][0x440] ;  /* 0x00008800ff1e77ac */ /* 0x000e220008000a00 */
[----:B--2---:R-:W-:-:S02]  /*1550*/  SHF.L.U32 R4, R74, 0x1, RZ ;  /* 0x000000014a047819 */ /* 0x004fc400000006ff */
[----:B------:R-:W-:Y:S01]  /*1560*/  LOP3.LUT R5, R74, 0x1f, RZ, 0xc0, !PT ;  /* 0x0000001f4a057812 */ /* 0x000fe200078ec0ff */
[----:B------:R-:W2:Y:S01]  /*1570*/  LDCU.64 UR32, c[0x0][0x3a8] ;  /* 0x00007500ff2077ac */ /* 0x000ea20008000a00 */
[----:B------:R-:W-:Y:S02]  /*1580*/  SHF.L.U32 R7, R7, 0x10, RZ ;  /* 0x0000001007077819 */ /* 0x000fe400000006ff */
[----:B------:R-:W-:Y:S01]  /*1590*/  ISETP.EQ.AND P1, PT, R0, RZ, P1 ;  /* 0x000000ff0000720c */ /* 0x000fe20000f22270 */
[----:B------:R-:W0:Y:S01]  /*15a0*/  LDCU.64 UR34, c[0x0][0x3e0] ;  /* 0x00007c00ff2277ac */ /* 0x000e220008000a00 */
[----:B------:R-:W-:Y:S02]  /*15b0*/  SHF.L.U32 R42, R6, 0x10, RZ ;  /* 0x00000010062a7819 */ /* 0x000fe400000006ff */
[----:B------:R-:W-:Y:S01]  /*15c0*/  LOP3.LUT R0, R5, 0x7c0, R4, 0xf8, !PT ;  /* 0x000007c005007812 */ /* 0x000fe200078ef804 */
[----:B------:R-:W0:Y:S01]  /*15d0*/  LDCU.64 UR36, c[0x0][0x4c0] ;  /* 0x00009800ff2477ac */ /* 0x000e220008000a00 */
[----:B------:R-:W-:-:S02]  /*15e0*/  SHF.L.U32 R2, R2, 0x10, RZ ;  /* 0x0000001002027819 */ /* 0x000fc400000006ff */
[----:B------:R-:W-:Y:S01]  /*15f0*/  SHF.L.U32 R3, R3, 0x10, RZ ;  /* 0x0000001003037819 */ /* 0x000fe200000006ff */
[----:B-1----:R-:W-:Y:S01]  /*1600*/  ULEA UR8, UR26, UR8, 0x18 ;  /* 0x000000081a087291 */ /* 0x002fe2000f8ec0ff */
        /* <DEDUP_REMOVED lines=14> */
[----:B------:R-:W-:Y:S01]  /*16f0*/  ISETP.NE.AND P2, PT, R74, 0x7f, PT ;  /* 0x0000007f4a00780c */ /* 0x000fe20003f45270 */
[----:B------:R-:W-:Y:S01]  /*1700*/  FADD.FTZ R3, R40, UR6 ;  /* 0x0000000628037e21 */ /* 0x000fe20008010000 */
[C---:B------:R-:W-:Y:S01]  /*1710*/  ISETP.NE.AND P0, PT, R74.reuse, RZ, PT ;  /* 0x000000ff4a00720c */ /* 0x040fe20003f05270 */
[----:B------:R-:W-:Y:S01]  /*1720*/  FADD.FTZ R2, R41, UR6 ;  /* 0x0000000629027e21 */ /* 0x000fe20008010000 */
[----:B------:R-:W-:Y:S01]  /*1730*/  IADD3 R85, PT, PT, R74, 0x200, RZ ;  /* 0x000002004a557810 */ /* 0x000fe20007ffe0ff */
[----:B------:R-:W-:Y:S01]  /*1740*/  FADD.FTZ R0, R0, UR6 ;  /* 0x0000000600007e21 */ /* 0x000fe20008010000 */
[----:B------:R-:W-:Y:S01]  /*1750*/  MOV R75, UR8 ;  /* 0x00000008004b7c02 */ /* 0x000fe20008000f00 */
[----:B------:R-:W1:Y:S01]  /*1760*/  LDCU.64 UR38, c[0x0][0x4e0] ;  /* 0x00009c00ff2677ac */ /* 0x000e620008000a00 */
[----:B------:R-:W0:Y:S01]  /*1770*/  LDCU.64 UR40, c[0x0][0x4f0] ;  /* 0x00009e00ff2877ac */ /* 0x000e220008000a00 */
[----:B------:R-:W0:Y:S01]  /*1780*/  LDCU.64 UR42, c[0x0][0x538] ;  /* 0x0000a700ff2a77ac */ /* 0x000e220008000a00 */
[----:B------:R-:W0:Y:S01]  /*1790*/  LDCU.64 UR44, c[0x0][0x540] ;  /* 0x0000a800ff2c77ac */ /* 0x000e220008000a00 */
[----:B--234-:R-:W-:-:S05]  /*17a0*/  UMOV UR8, URZ ;  /* 0x000000ff00087c82 */ /* 0x01cfca0008000000 */
.L_x_2908:
[----:B0-----:R-:W-:Y:S01]  /*17b0*/  UIMAD.WIDE.U32 UR26, UR8, UR28, URZ ;  /* 0x0000001c081a72a5 */ /* 0x001fe2000f8e00ff */
[C---:B------:R-:W-:Y:S01]  /*17c0*/  SHF.L.U32 R51, R74.reuse, 0x1, RZ ;  /* 0x000000014a337819 */ /* 0x040fe200000006ff */
[----:B------:R-:W2:Y:S01]  /*17d0*/  LDL R99, [R1+0x4] ;  /* 0x0000040001637983 */ /* 0x000ea20000100800 */
[----:B-1----:R-:W-:Y:S01]  /*17e0*/  LOP3.LUT R50, R74, 0x1f, RZ, 0xc0, !PT ;  /* 0x0000001f4a327812 */ /* 0x002fe200078ec0ff */
[----:B------:R-:W-:Y:S02]  /*17f0*/  UIMAD UR27, UR8, UR29, UR27 ;  /* 0x0000001d081b72a4 */ /* 0x000fe4000f8e021b */
[----:B------:R-:W-:Y:S01]  /*1800*/  ULEA UR49, UP0, UR26, UR14, 0x1 ;  /* 0x0000000e1a317291 */ /* 0x000fe2000f8008ff */
[----:B------:R-:W-:Y:S01]  /*1810*/  LOP3.LUT R50, R50, 0x7c0, R51, 0xf8, !PT ;  /* 0x000007c032327812 */ /* 0x000fe200078ef833 */
[----:B------:R-:W3:Y:S02]  /*1820*/  LDL R118, [R1] ;  /* 0x0000000001767983 */ /* 0x000ee40000100800 */
[----:B------:R-:W-:-:S02]  /*1830*/  ULEA.HI.X UR26, UR26, UR20, UR27, 0x1, UP0 ;  /* 0x000000141a1a7291 */ /* 0x000fc400080f0c1b */
[----:B------:R-:W-:-:S04]  /*1840*/  MOV R44, UR49 ;  /* 0x00000031002c7c02 */ /* 0x000fc80008000f00 */
[----:B------:R-:W-:-:S03]  /*1850*/  MOV R45, UR26 ;  /* 0x0000001a002d7c02 */ /* 0x000fc60008000f00 */
[----:B------:R-:W-:-:S05]  /*1860*/  IMAD.WIDE.U32 R44, R50, 0x10, R44 ;  /* 0x00000010322c7825 */ /* 0x000fca00078e002c */
[----:B------:R-:W4:Y:S04]  /*1870*/  LDG.E.128 R40, desc[UR24][R44.64] ;  /* 0x000000182c287981 */ /* 0x000f28000c1e1d00 */
[----:B------:R-:W5:Y:S01]  /*1880*/  LDG.E.128 R44, desc[UR24][R44.64+0x200] ;  /* 0x000200182c2c7981 */ /* 0x000f62000c1e1d00 */
[----:B------:R-:W-:Y:S01]  /*1890*/  UMOV UR26, UR22 ;  /* 0x00000016001a7c82 */ /* 0x000fe20008000000 */
[----:B------:R-:W-:Y:S02]  /*18a0*/  UMOV UR27, UR21 ;  /* 0x00000015001b7c82 */ /* 0x000fe40008000000 */
[----:B------:R-:W-:-:S04]  /*18b0*/  UIMAD.WIDE.U32 UR26, UR8, UR32, UR26 ;  /* 0x00000020081a72a5 */ /* 0x000fc8000f8e001a */
[----:B------:R-:W-:Y:S02]  /*18c0*/  UIMAD UR27, UR8, UR33, UR27 ;  /* 0x00000021081b72a4 */ /* 0x000fe4000f8e021b */
[----:B------:R-:W-:-:S04]  /*18d0*/  ULEA UR49, UP0, UR26, UR30, 0x2 ;  /* 0x0000001e1a317291 */ /* 0x000fc8000f8010ff */
[----:B------:R-:W-:Y:S02]  /*18e0*/  ULEA.HI.X UR26, UR26, UR31, UR27, 0x2, UP0 ;  /* 0x0000001f1a1a7291 */ /* 0x000fe400080f141b */
[----:B------:R-:W-:-:S04]  /*18f0*/  MOV R48, UR49 ;  /* 0x0000003100307c02 */ /* 0x000fc80008000f00 */
[----:B------:R-:W-:Y:S01]  /*1900*/  MOV R49, UR26 ;  /* 0x0000001a00317c02 */ /* 0x000fe20008000f00 */
[----:B------:R-:W-:-:S04]  /*1910*/  UIMAD.WIDE.U32 UR26, UR8, UR34, URZ ;  /* 0x00000022081a72a5 */ /* 0x000fc8000f8e00ff */
[----:B------:R-:W-:Y:S01]  /*1920*/  UIMAD UR27, UR8, UR35, UR27 ;  /* 0x00000023081b72a4 */ /* 0x000fe2000f8e021b */
[----:B------:R0:W2:Y:S01]  /*1930*/  LDG.E R76, desc[UR24][R48.64] ;  /* 0x00000018304c7981 */ /* 0x0000a2000c1e1900 */
[----:B------:R-:W-:-:S04]  /*1940*/  ULEA UR49, UP0, UR26, UR19, 0x1 ;  /* 0x000000131a317291 */ /* 0x000fc8000f8008ff */
[----:B------:R-:W-:Y:S02]  /*1950*/  ULEA.HI.X UR26, UR26, UR18, UR27, 0x1, UP0 ;  /* 0x000000121a1a7291 */ /* 0x000fe400080f0c1b */
[----:B0-----:R-:W-:-:S04]  /*1960*/  MOV R48, UR49 ;  /* 0x0000003100307c02 */ /* 0x001fc80008000f00 */
[----:B------:R-:W-:-:S03]  /*1970*/  MOV R49, UR26 ;  /* 0x0000001a00317c02 */ /* 0x000fc60008000f00 */
[----:B------:R-:W-:Y:S01]  /*1980*/  IMAD.WIDE.U32 R52, R50, 0x10, R48 ;  /* 0x0000001032347825 */ /* 0x000fe200078e0030 */
[----:B----4-:R-:W-:Y:S04]  /*1990*/  STS.128 [R73], R40 ;  /* 0x0000002849007388 */ /* 0x010fe80000000c00 */
[----:B-----5:R-:W-:Y:S01]  /*19a0*/  STS.128 [R73+0x200], R44 ;  /* 0x0002002c49007388 */ /* 0x020fe20000000c00 */
[----:B------:R-:W-:-:S03]  /*19b0*/  NOP ;  /* 0x0000000000007918 */ /* 0x000fc60000000000 */
[----:B------:R-:W4:Y:S04]  /*19c0*/  LDG.E.128 R48, desc[UR24][R52.64] ;  /* 0x0000001834307981 */ /* 0x000f28000c1e1d00 */
[----:B------:R-:W0:Y:S04]  /*19d0*/  LDS.128 R44, [R72+0x10] ;  /* 0x00001000482c7984 */ /* 0x000e280000000c00 */
[----:B------:R-:W5:Y:S04]  /*19e0*/  LDS.128 R40, [R72] ;  /* 0x0000000048287984 */ /* 0x000f680000000c00 */
[----:B------:R-:W3:Y:S01]  /*19f0*/  LDG.E.128 R52, desc[UR24][R52.64+0x200] ;  /* 0x0002001834347981 */ /* 0x000ee2000c1e1d00 */
[----:B--2---:R-:W-:Y:S01]  /*1a00*/  R2UR UR50, R76 ;  /* 0x000000004c3272ca */ /* 0x004fe200000e0000 */
[----:B------:R-:W-:-:S04]  /*1a10*/  USHF.L.U32 UR27, UR10, 0x8, URZ ;  /* 0x000000080a1b7899 */ /* 0x000fc800080006ff */
[----:B------:R-:W-:-:S04]  /*1a20*/  UIADD3 UR26, UPT, UPT, UR27, -0x100, URZ ;  /* 0xffffff001b1a7890 */ /* 0x000fc8000fffe0ff */
[----:B------:R-:W-:-:S04]  /*1a30*/  ULOP3.LUT UR26, UR26, 0x100, URZ, 0xc0, !UPT ;  /* 0x000001001a1a7892 */ /* 0x000fc8000f8ec0ff */
[----:B------:R-:W-:Y:S01]  /*1a40*/  MOV R89, UR50 ;  /* 0x0000003200597c02 */ /* 0x000fe20008000f00 */
[----:B------:R-:W-:-:S04]  /*1a50*/  UIADD3 UR26, UPT, UPT, UR26, UR8, URZ ;  /* 0x000000081a1a7290 */ /* 0x000fc8000fffe0ff */
[----:B------:R-:W-:-:S04]  /*1a60*/  FMUL.FTZ R89, R89, 1.4426950216293334961 ;  /* 0x3fb8aa3b59597820 */ /* 0x000fc80000410000 */
[-C--:B------:R-:W-:Y:S01]  /*1a70*/  FMUL.FTZ R88, R16, R89.reuse ;  /* 0x0000005910587220 */ /* 0x080fe20000410000 */
[-C--:B------:R-:W-:Y:S01]  /*1a80*/  FMUL.FTZ R91, R11, R89.reuse ;  /* 0x000000590b5b7220 */ /* 0x080fe20000410000 */
[-C--:B------:R-:W-:Y:S01]  /*1a90*/  FMUL.FTZ R86, R13, R89.reuse ;  /* 0x000000590d567220 */ /* 0x080fe20000410000 */
[----:B------:R-:W-:Y:S01]  /*1aa0*/  SEL R92, R85, UR26, P0 ;  /* 0x0000001a555c7c07 */ /* 0x000fe20008000000 */
[-C--:B------:R-:W-:Y:S01]  /*1ab0*/  FMUL.FTZ R94, R3, R89.reuse ;  /* 0x00000059035e7220 */ /* 0x080fe20000410000 */
[C---:B0-----:R-:W-:Y:S02]  /*1ac0*/  PRMT R112, R44.reuse, 0x7632, R112 ;  /* 0x000076322c707816 */ /* 0x041fe40000000070 */
[----:B------:R-:W-:Y:S01]  /*1ad0*/  SHF.L.U32 R85, R44, 0x10, RZ ;  /* 0x000000102c557819 */ /* 0x000fe200000006ff */
[-C--:B------:R-:W-:Y:S01]  /*1ae0*/  FMUL.FTZ R76, R8, R89.reuse ;  /* 0x00000059084c7220 */ /* 0x080fe20000410000 */
[C---:B-----5:R-:W-:Y:S01]  /*1af0*/  PRMT R115, R41.reuse, 0x7632, R115 ;  /* 0x0000763229737816 */ /* 0x060fe20000000073 */
[----:B------:R0:W-:Y:S01]  /*1b00*/  MUFU.EX2 R44, R91 ;  /* 0x0000005b002c7308 */ /* 0x0001e20000000800 */
[----:B------:R-:W-:Y:S01]  /*1b10*/  SHF.L.U32 R81, R41, 0x10, RZ ;  /* 0x0000001029517819 */ /* 0x000fe200000006ff */
[-C--:B------:R-:W-:Y:S01]  /*1b20*/  FMUL.FTZ R77, R15, R89.reuse ;  /* 0x000000590f4d7220 */ /* 0x080fe20000410000 */
[C---:B------:R-:W-:Y:S01]  /*1b30*/  PRMT R113, R43.reuse, 0x7632, R113 ;  /* 0x000076322b717816 */ /* 0x040fe20000000071 */
[----:B------:R-:W2:Y:S01]  /*1b40*/  MUFU.EX2 R88, R88 ;  /* 0x0000005800587308 */ /* 0x000ea20000000800 */
[----:B------:R-:W-:Y:S01]  /*1b50*/  SHF.L.U32 R84, R43, 0x10, RZ ;  /* 0x000000102b547819 */ /* 0x000fe200000006ff */
[-C--:B------:R-:W-:Y:S01]  /*1b60*/  FMUL.FTZ R79, R7, R89.reuse ;  /* 0x00000059074f7220 */ /* 0x080fe20000410000 */
[-C--:B------:R-:W-:Y:S01]  /*1b70*/  FMUL.FTZ R78, R14, R89.reuse ;  /* 0x000000590e4e7220 */ /* 0x080fe20000410000 */
[----:B------:R5:W1:Y:S01]  /*1b80*/  MUFU.EX2 R41, R86 ;  /* 0x0000005600297308 */ /* 0x000a620000000800 */
[-C--:B------:R-:W-:Y:S01]  /*1b90*/  FMUL.FTZ R43, R4, R89.reuse ;  /* 0x00000059042b7220 */ /* 0x080fe20000410000 */
[-C--:B0-----:R-:W-:Y:S01]  /*1ba0*/  FMUL.FTZ R91, R9, R89.reuse ;  /* 0x00000059095b7220 */ /* 0x081fe20000410000 */
[----:B------:R-:W-:Y:S01]  /*1bb0*/  FMUL.FTZ R117, R0, R89 ;  /* 0x0000005900757220 */ /* 0x000fe20000410000 */
[----:B------:R-:W-:-:S02]  /*1bc0*/  PRMT R111, R45, 0x7632, R111 ;  /* 0x000076322d6f7816 */ /* 0x000fc4000000006f */
[----:B------:R-:W-:Y:S02]  /*1bd0*/  LEA R93, R92, R75, 0x2 ;  /* 0x0000004b5c5d7211 */ /* 0x000fe400078e10ff */
[----:B-----5:R-:W-:Y:S02]  /*1be0*/  SHF.L.U32 R86, R45, 0x10, RZ ;  /* 0x000000102d567819 */ /* 0x020fe400000006ff */
[----:B------:R-:W0:Y:S01]  /*1bf0*/  MUFU.EX2 R45, R94 ;  /* 0x0000005e002d7308 */ /* 0x000e220000000800 */
[----:B------:R-:W-:Y:S01]  /*1c00*/  ISETP.NE.AND P2, PT, R74, 0x7f, PT ;  /* 0x0000007f4a00780c */ /* 0x000fe20003f45270 */
[-C--:B------:R-:W-:Y:S01]  /*1c10*/  FMUL.FTZ R83, R6, R89.reuse ;  /* 0x0000005906537220 */ /* 0x080fe20000410000 */
[-C--:B------:R-:W-:Y:S01]  /*1c20*/  FMUL.FTZ R90, R12, R89.reuse ;  /* 0x000000590c5a7220 */ /* 0x080fe20000410000 */
[----:B------:R-:W0:Y:S01]  /*1c30*/  MUFU.EX2 R76, R76 ;  /* 0x0000004c004c7308 */ /* 0x000e220000000800 */
[-C--:B------:R-:W-:Y:S01]  /*1c40*/  FMUL.FTZ R87, R5, R89.reuse ;  /* 0x0000005905577220 */ /* 0x080fe20000410000 */
[-C--:B------:R-:W-:Y:S01]  /*1c50*/  FMUL.FTZ R95, R10, R89.reuse ;  /* 0x000000590a5f7220 */ /* 0x080fe20000410000 */
[----:B------:R-:W-:Y:S01]  /*1c60*/  FMUL.FTZ R97, R2, R89 ;  /* 0x0000005902617220 */ /* 0x000fe20000410000 */
[----:B------:R-:W0:Y:S01]  /*1c70*/  MUFU.EX2 R77, R77 ;  /* 0x0000004d004d7308 */ /* 0x000e220000000800 */
[----:B------:R-:W-:-:S03]  /*1c80*/  PRMT R116, R40, 0x7632, R116 ;  /* 0x0000763228747816 */ /* 0x000fc60000000074 */
[----:B------:R-:W0:Y:S01]  /*1c90*/  MUFU.EX2 R79, R79 ;  /* 0x0000004f004f7308 */ /* 0x000e220000000800 */
[----:B------:R-:W-:-:S03]  /*1ca0*/  SHF.L.U32 R80, R40, 0x10, RZ ;  /* 0x0000001028507819 */ /* 0x000fc600000006ff */
[----:B------:R-:W0:Y:S04]  /*1cb0*/  MUFU.EX2 R78, R78 ;  /* 0x0000004e004e7308 */ /* 0x000e280000000800 */
[----:B------:R-:W0:Y:S04]  /*1cc0*/  MUFU.EX2 R43, R43 ;  /* 0x0000002b002b7308 */ /* 0x000e280000000800 */
[----:B------:R-:W0:Y:S04]  /*1cd0*/  MUFU.EX2 R91, R91 ;  /* 0x0000005b005b7308 */ /* 0x000e280000000800 */
[----:B------:R-:W0:Y:S01]  /*1ce0*/  MUFU.EX2 R117, R117 ;  /* 0x0000007500757308 */ /* 0x000e220000000800 */
[----:B------:R-:W-:-:S03]  /*1cf0*/  PRMT R109, R47, 0x7632, R109 ;  /* 0x000076322f6d7816 */ /* 0x000fc6000000006d */
[----:B------:R-:W0:Y:S04]  /*1d00*/  MUFU.EX2 R40, R83 ;  /* 0x0000005300287308 */ /* 0x000e280000000800 */
[----:B------:R5:W0:Y:S01]  /*1d10*/  MUFU.EX2 R83, R90 ;  /* 0x0000005a00537308 */ /* 0x000a220000000800 */
[C---:B------:R-:W-:Y:S01]  /*1d20*/  PRMT R114, R42.reuse, 0x7632, R114 ;  /* 0x000076322a727816 */ /* 0x040fe20000000072 */
[----:B------:R-:W-:Y:S01]  /*1d30*/  BSSY.RECONVERGENT B0, `(.L_x_2864) ;  /* 0x000004b000007945 */ /* 0x000fe20003800200 */
[----:B------:R-:W-:Y:S02]  /*1d40*/  SHF.L.U32 R82, R42, 0x10, RZ ;  /* 0x000000102a527819 */ /* 0x000fe400000006ff */
[----:B------:R-:W-:Y:S02]  /*1d50*/  PRMT R110, R46, 0x7632, R110 ;  /* 0x000076322e6e7816 */ /* 0x000fe4000000006e */
[----:B-----5:R-:W-:-:S02]  /*1d60*/  SHF.L.U32 R90, R47, 0x10, RZ ;  /* 0x000000102f5a7819 */ /* 0x020fc400000006ff */
[----:B------:R-:W0:Y:S01]  /*1d70*/  MUFU.EX2 R47, R97 ;  /* 0x00000061002f7308 */ /* 0x000e220000000800 */
[----:B------:R-:W-:-:S03]  /*1d80*/  SHF.L.U32 R116, R116, 0x10, RZ ;  /* 0x0000001074747819 */ /* 0x000fc600000006ff */
[----:B------:R5:W0:Y:S01]  /*1d90*/  MUFU.EX2 R42, R87 ;  /* 0x00000057002a7308 */ /* 0x000a220000000800 */
[----:B------:R-:W-:Y:S02]  /*1da0*/  SHF.L.U32 R115, R115, 0x10, RZ ;  /* 0x0000001073737819 */ /* 0x000fe400000006ff */
[----:B------:R-:W-:Y:S02]  /*1db0*/  SHF.L.U32 R114, R114, 0x10, RZ ;  /* 0x0000001072727819 */ /* 0x000fe400000006ff */
[----:B------:R-:W-:Y:S02]  /*1dc0*/  SHF.L.U32 R113, R113, 0x10, RZ ;  /* 0x0000001071717819 */ /* 0x000fe400000006ff */
[----:B------:R-:W-:Y:S02]  /*1dd0*/  SHF.L.U32 R112, R112, 0x10, RZ ;  /* 0x0000001070707819 */ /* 0x000fe400000006ff */
[----:B-----5:R-:W-:Y:S02]  /*1de0*/  SHF.L.U32 R87, R46, 0x10, RZ ;  /* 0x000000102e577819 */ /* 0x020fe400000006ff */
[----:B------:R5:W0:Y:S01]  /*1df0*/  MUFU.EX2 R46, R95 ;  /* 0x0000005f002e7308 */ /* 0x000a220000000800 */
[----:B------:R-:W-:-:S02]  /*1e00*/  SHF.L.U32 R111, R111, 0x10, RZ ;  /* 0x000000106f6f7819 */ /* 0x000fc400000006ff */
[----:B------:R-:W-:Y:S02]  /*1e10*/  SHF.L.U32 R110, R110, 0x10, RZ ;  /* 0x000000106e6e7819 */ /* 0x000fe400000006ff */
[----:B------:R-:W-:Y:S01]  /*1e20*/  SHF.L.U32 R109, R109, 0x10, RZ ;  /* 0x000000106d6d7819 */ /* 0x000fe200000006ff */
[----:B----4-:R-:W-:Y:S04]  /*1e30*/  STS.128 [R73+0x1080], R48 ;  /* 0x0010803049007388 */ /* 0x010fe80000000c00 */
[----:B---3--:R-:W-:Y:S01]  /*1e40*/  STS.128 [R73+0x1280], R52 ;  /* 0x0012803449007388 */ /* 0x008fe20000000c00 */
[----:B------:R-:W-:-:S03]  /*1e50*/  NOP ;  /* 0x0000000000007918 */ /* 0x000fc60000000000 */
[----:B------:R-:W3:Y:S04]  /*1e60*/  LDS.128 R48, [R72+0x1080] ;  /* 0x0010800048307984 */ /* 0x000ee80000000c00 */
[----:B------:R-:W4:Y:S04]  /*1e70*/  LDS.128 R52, [R72+0x1090] ;  /* 0x0010900048347984 */ /* 0x000f280000000c00 */
[----:B--2---:R2:W-:Y:S01]  /*1e80*/  STS [R93+0x6d50], R88 ;  /* 0x006d50585d007388 */ /* 0x0045e20000000800 */
[C---:B---3--:R-:W-:Y:S02]  /*1e90*/  PRMT R92, R48.reuse, 0x7632, R92 ;  /* 0x00007632305c7816 */ /* 0x048fe4000000005c */
[----:B------:R-:W-:-:S02]  /*1ea0*/  SHF.L.U32 R108, R48, 0x10, RZ ;  /* 0x00000010306c7819 */ /* 0x000fc400000006ff */
[C---:B------:R-:W-:Y:S02]  /*1eb0*/  PRMT R48, R49.reuse, 0x7632, R48 ;  /* 0x0000763231307816 */ /* 0x040fe40000000030 */
[----:B------:R-:W-:Y:S02]  /*1ec0*/  SHF.L.U32 R94, R49, 0x10, RZ ;  /* 0x00000010315e7819 */ /* 0x000fe400000006ff */
[C---:B------:R-:W-:Y:S02]  /*1ed0*/  PRMT R49, R50.reuse, 0x7632, R49 ;  /* 0x0000763232317816 */ /* 0x040fe40000000031 */
[----:B------:R-:W-:Y:S02]  /*1ee0*/  SHF.L.U32 R106, R50, 0x10, RZ ;  /* 0x00000010326a7819 */ /* 0x000fe400000006ff */
[C---:B------:R-:W-:Y:S02]  /*1ef0*/  PRMT R50, R51.reuse, 0x7632, R50 ;  /* 0x0000763233327816 */ /* 0x040fe40000000032 */
[----:B------:R-:W-:-:S02]  /*1f00*/  SHF.L.U32 R96, R51, 0x10, RZ ;  /* 0x0000001033607819 */ /* 0x000fc400000006ff */
[C---:B----4-:R-:W-:Y:S02]  /*1f10*/  PRMT R51, R52.reuse, 0x7632, R51 ;  /* 0x0000763234337816 */ /* 0x050fe40000000033 */
[----:B------:R-:W-:Y:S02]  /*1f20*/  SHF.L.U32 R104, R52, 0x10, RZ ;  /* 0x0000001034687819 */ /* 0x000fe400000006ff */
[C---:B------:R-:W-:Y:S02]  /*1f30*/  PRMT R52, R53.reuse, 0x7632, R52 ;  /* 0x0000763235347816 */ /* 0x040fe40000000034 */
[----:B------:R-:W-:Y:S02]  /*1f40*/  SHF.L.U32 R98, R53, 0x10, RZ ;  /* 0x0000001035627819 */ /* 0x000fe400000006ff */
[C---:B------:R-:W-:Y:S02]  /*1f50*/  PRMT R53, R54.reuse, 0x7632, R53 ;  /* 0x0000763236357816 */ /* 0x040fe40000000035 */
[----:B------:R-:W-:-:S02]  /*1f60*/  SHF.L.U32 R89, R54, 0x10, RZ ;  /* 0x0000001036597819 */ /* 0x000fc400000006ff */
[----:B------:R-:W-:Y:S01]  /*1f70*/  PRMT R54, R55, 0x7632, R54 ;  /* 0x0000763237367816 */ /* 0x000fe20000000036 */
[----:B------:R-:W-:Y:S01]  /*1f80*/  FMUL.FTZ R108, R99, R108 ;  /* 0x0000006c636c7220 */ /* 0x000fe20000410000 */
[----:B------:R-:W-:Y:S01]  /*1f90*/  SHF.L.U32 R100, R55, 0x10, RZ ;  /* 0x0000001037647819 */ /* 0x000fe200000006ff */
[----:B------:R-:W-:Y:S01]  /*1fa0*/  FMUL.FTZ R105, R159, R96 ;  /* 0x000000609f697220 */ /* 0x000fe20000410000 */
        /* <DEDUP_REMOVED lines=21> */
[----:B--2---:R-:W-:Y:S01]  /*2100*/  FMUL.FTZ R93, R17, R54 ;  /* 0x00000036115d7220 */ /* 0x004fe20000410000 */
[----:B------:R-:W-:Y:S06]  /*2110*/  BAR.SYNC.DEFER_BLOCKING 0x0 ;  /* 0x0000000000007b1d */ /* 0x000fec0000010000 */
[----:B01----:R-:W-:Y:S05]  /*2120*/  @P2 BRA `(.L_x_2865) ;  /* 0x0000000000242947 */ /* 0x003fea0003800000 */
        /* <DEDUP_REMOVED lines=9> */
.L_x_2865:
[----:B------:R-:W-:-:S06]  /*21c0*/  LEA R92, R74, R75, 0x2 ;  /* 0x0000004b4a5c7211 */ /* 0x000fcc00078e10ff */
[----:B------:R-:W0:Y:S02]  /*21d0*/  LDS R92, [R92+0x7554] ;  /* 0x007554005c5c7984 */ /* 0x000e240000000800 */
.L_x_2866:
[----:B------:R-:W-:Y:S05]  /*21e0*/  BSYNC.RECONVERGENT B0 ;  /* 0x0000000000007941 */ /* 0x000fea0003800200 */
.L_x_2864:
        /* <DEDUP_REMOVED lines=13> */
[----:B------:R-:W-:Y:S01]  /*22c0*/  HFMA2 R48, -RZ, RZ, 1.875, 0 ;  /* 0x3f800000ff307431 */ /* 0x000fe200000001ff */
[----:B------:R-:W-:Y:S01]  /*22d0*/  MOV R49, RZ ;  /* 0x000000ff00317202 */ /* 0x000fe20000000f00 */
        /* <DEDUP_REMOVED lines=45> */
[----:B------:R-:W-:Y:S01]  /*25b0*/  ISETP.GT.U32.AND P2, PT, R74, 0x1f, PT ;  /* 0x0000001f4a00780c */ /* 0x000fe20003f44070 */
[----:B------:R-:W-:Y:S01]  /*25c0*/  FMUL.FTZ R149, R109, R134 ;  /* 0x000000866d957220 */ /* 0x000fe20000410000 */
[----:B------:R-:W-:Y:S01]  /*25d0*/  FFMA.FTZ R52, R44, R53, R144 ;  /* 0x000000352c347223 */ /* 0x000fe20000010090 */
[----:B------:R-:W-:Y:S01]  /*25e0*/  FMUL.FTZ R50, R46, R50 ;  /* 0x000000322e327220 */ /* 0x000fe20000410000 */
[----:B------:R-:W-:-:S02]  /*25f0*/  LEA.HI R74, R74, R74, RZ, 0x1e ;  /* 0x0000004a4a4a7211 */ /* 0x000fc400078ff0ff */
[----:B------:R-:W-:Y:S01]  /*2600*/  FFMA.FTZ R51, R45, R52, R145 ;  /* 0x000000342d337223 */ /* 0x000fe20000010091 */
[----:B------:R-:W-:Y:S01]  /*2610*/  FMUL.FTZ R50, R47, R50 ;  /* 0x000000322f327220 */ /* 0x000fe20000410000 */
[----:B------:R-:W-:Y:S02]  /*2620*/  LEA R127, R74, R75, 0x3 ;  /* 0x0000004b4a7f7211 */ /* 0x000fe400078e18ff */
        /* <DEDUP_REMOVED lines=55> */
.L_x_2925:
[----:B------:R-:W-:Y:S01]  /*29a0*/  ISETP.GE.AND P2, PT, R162, 0x10, PT ;  /* 0x00000010a200780c */ /* 0x000fe20003f46270 */
[----:B----4-:R-:W-:Y:S01]  /*29b0*/  FFMA.FTZ R151, R157, R151, R75 ;  /* 0x000000979d977223 */ /* 0x010fe2000001004b */
[----:B------:R-:W-:-:S04]  /*29c0*/  UMOV UR26, 0xffffffff ;  /* 0xffffffff001a7882 */ /* 0x000fc80000000000 */
[----:B--2---:R-:W-:-:S07]  /*29d0*/  FSEL R75, R75, R151, !P2 ;  /* 0x000000974b4b7208 */ /* 0x004fce0005000000 */
[----:B---3--:R-:W-:Y:S01]  /*29e0*/  @P2 FMUL.FTZ R157, R157, R74 ;  /* 0x0000004a9d9d2220 */ /* 0x008fe20000410000 */
[----:B------:R-:W-:Y:S06]  /*29f0*/  BRA.DIV UR26, `(.L_x_2869) ;  /* 0x0000003e1a6c7947 */ /* 0x000fec000b800000 */
.L_x_2928:
[----:B------:R-:W-:-:S03]  /*2a00*/  UMOV UR26, 0xffffffff ;  /* 0xffffffff001a7882 */ /* 0x000fc60000000000 */
[----:B------:R-:W-:Y:S05]  /*2a10*/  BRA.DIV UR26, `(.L_x_2870) ;  /* 0x0000003e1a8c7947 */ /* 0x000fea000b800000 */
.L_x_2931:
[----:B------:R-:W-:-:S03]  /*2a20*/  UMOV UR26, 0xffffffff ;  /* 0xffffffff001a7882 */ /* 0x000fc60000000000 */
[----:B------:R-:W-:Y:S05]  /*2a30*/  BRA.DIV UR26, `(.L_x_2871) ;  /* 0x0000003e1aac7947 */ /* 0x000fea000b800000 */
[----:B------:R2:W3:Y:S04]  /*2a40*/  SHFL.UP PT, R74, R157, 0x1, RZ ;  /* 0x042000009d4a7989 */ /* 0x0004e800000e00ff */
[----:B------:R-:W4:Y:S04]  /*2a50*/  SHFL.UP PT, R75, R75, 0x1, RZ ;  /* 0x042000004b4b7989 */ /* 0x000f2800000e00ff */
[----:B-----5:R-:W0:Y:S04]  /*2a60*/  SHFL.IDX PT, R48, R48, RZ, 0x1f ;  /* 0x00001fff30307589 */ /* 0x020e2800000e0000 */
[----:B--2---:R-:W0:Y:S02]  /*2a70*/  SHFL.IDX PT, R49, R49, RZ, 0x1f ;  /* 0x00001fff31317589 */ /* 0x004e2400000e0000 */
.L_x_2937:
[C---:B0--34-:R-:W-:Y:S01]  /*2a80*/  @P0 FFMA.FTZ R49, R74.reuse, R49, R75 ;  /* 0x000000314a310223 */ /* 0x059fe2000001004b */
[----:B------:R-:W-:-:S03]  /*2a90*/  @P0 FMUL.FTZ R48, R74, R48 ;  /* 0x000000304a300220 */ /* 0x000fc60000410000 */
        /* <DEDUP_REMOVED lines=10> */
.L_x_2867:
[----:B------:R-:W4:Y:S01]  /*2b40*/  S2R R74, SR_TID.X ;  /* 0x00000000004a7919 */ /* 0x000f220000002100 */
[----:B------:R-:W-:Y:S05]  /*2b50*/  WARPSYNC.ALL ;  /* 0x0000000000007948 */ /* 0x000fea0003800000 */
[C---:B----4-:R-:W-:Y:S01]  /*2b60*/  LOP3.LUT P2, RZ, R74.reuse, 0x1f, RZ, 0xc0, !PT ;  /* 0x0000001f4aff7812 */ /* 0x050fe2000784c0ff */
[----:B------:R-:W-:Y:S01]  /*2b70*/  BAR.SYNC.DEFER_BLOCKING 0x0 ;  /* 0x0000000000007b1d */ /* 0x000fe20000010000 */
[----:B0123--:R-:W-:Y:S01]  /*2b80*/  FMUL.FTZ R50, R117, R92 ;  /* 0x0000005c75327220 */ /* 0x00ffe20000410000 */
[----:B-----5:R-:W-:Y:S02]  /*2b90*/  MOV R49, UR46 ;  /* 0x0000002e00317c02 */ /* 0x020fe40008000f00 */
[----:B------:R-:W-:Y:S01]  /*2ba0*/  ISETP.GT.U32.AND P3, PT, R74, 0x1f, PT ;  /* 0x0000001f4a00780c */ /* 0x000fe20003f64070 */
[----:B------:R-:W-:-:S03]  /*2bb0*/  FMUL.FTZ R50, R91, R50 ;  /* 0x000000325b327220 */ /* 0x000fc60000410000 */
[----:B------:R-:W0:Y:S01]  /*2bc0*/  S2UR UR27, SR_CgaCtaId ;  /* 0x00000000001b79c3 */ /* 0x000e220000008800 */
[----:B------:R-:W-:Y:S01]  /*2bd0*/  ISETP.LE.OR P2, PT, R49, UR10, P2 ;  /* 0x0000000a31007c0c */ /* 0x000fe20009743670 */
[----:B------:R-:W-:Y:S01]  /*2be0*/  UMOV UR26, 0x400 ;  /* 0x00000400001a7882 */ /* 0x000fe20000000000 */
[----:B------:R-:W-:Y:S01]  /*2bf0*/  FMUL.FTZ R50, R47, R50 ;  /* 0x000000322f327220 */ /* 0x000fe20000410000 */
[----:B------:R-:W-:Y:S02]  /*2c00*/  MOV R52, UR8 ;  /* 0x0000000800347c02 */ /* 0x000fe40008000f00 */
[----:B------:R-:W-:Y:S01]  /*2c10*/  MOV R49, RZ ;  /* 0x000000ff00317202 */ /* 0x000fe20000000f00 */
[----:B------:R-:W-:-:S04]  /*2c20*/  FMUL.FTZ R50, R46, R50 ;  /* 0x000000322e327220 */ /* 0x000fc80000410000 */
[----:B------:R-:W-:-:S04]  /*2c30*/  FMUL.FTZ R50, R45, R50 ;  /* 0x000000322d327220 */ /* 0x000fc80000410000 */
[----:B------:R-:W-:Y:S01]  /*2c40*/  FMUL.FTZ R50, R44, R50 ;  /* 0x000000322c327220 */ /* 0x000fe20000410000 */
[----:B------:R-:W1:Y:S03]  /*2c50*/  LDS R48, [R127+0x6344] ;  /* 0x006344007f307984 */ /* 0x000e660000000800 */
[----:B------:R-:W-:-:S04]  /*2c60*/  FMUL.FTZ R50, R43, R50 ;  /* 0x000000322b327220 */ /* 0x000fc80000410000 */
[----:B------:R-:W-:Y:S01]  /*2c70*/  FMUL.FTZ R50, R83, R50 ;  /* 0x0000003253327220 */ /* 0x000fe20000410000 */
[----:B0-----:R-:W-:-:S03]  /*2c80*/  ULEA UR26, UR27, UR26, 0x18 ;  /* 0x0000001a1b1a7291 */ /* 0x001fc6000f8ec0ff */
[----:B------:R-:W-:-:S03]  /*2c90*/  FMUL.FTZ R50, R42, R50 ;  /* 0x000000322a327220 */ /* 0x000fc60000410000 */
[----:B------:R-:W-:Y:S01]  /*2ca0*/  MOV R75, UR26 ;  /* 0x0000001a004b7c02 */ /* 0x000fe20008000f00 */
[----:B------:R-:W-:-:S03]  /*2cb0*/  FMUL.FTZ R50, R41, R50 ;  /* 0x0000003229327220 */ /* 0x000fc60000410000 */
[----:B------:R-:W-:Y:S01]  /*2cc0*/  @!P2 LEA R52, R52, R75, 0x3 ;  /* 0x0000004b3434a211 */ /* 0x000fe200078e18ff */
[----:B------:R-:W-:-:S04]  /*2cd0*/  FMUL.FTZ R50, R40, R50 ;  /* 0x0000003228327220 */ /* 0x000fc80000410000 */
[----:B------:R-:W-:-:S04]  /*2ce0*/  FMUL.FTZ R50, R78, R50 ;  /* 0x000000324e327220 */ /* 0x000fc80000410000 */
[----:B------:R-:W-:-:S04]  /*2cf0*/  FMUL.FTZ R50, R79, R50 ;  /* 0x000000324f327220 */ /* 0x000fc80000410000 */
[----:B------:R-:W-:-:S04]  /*2d00*/  FMUL.FTZ R50, R77, R50 ;  /* 0x000000324d327220 */ /* 0x000fc80000410000 */
        /* <DEDUP_REMOVED lines=27> */
[----:B------:R-:W-:Y:S02]  /*2ec0*/  HFMA2 R48, -RZ, RZ, 1.875, 0 ;  /* 0x3f800000ff307431 */ /* 0x000fe400000001ff */
[----:B------:R-:W-:Y:S01]  /*2ed0*/  FFMA.FTZ R147, R47, R146, R147 ;  /* 0x000000922f937223 */ /* 0x000fe20000010093 */
[----:B------:R-:W-:-:S03]  /*2ee0*/  FFMA.FTZ R51, R77, R51, R100 ;  /* 0x000000334d337223 */ /* 0x000fc60000010064 */
[----:B------:R0:W1:Y:S01]  /*2ef0*/  @!P2 LDS.64 R48, [R52+0x7750] ;  /* 0x007750003430a984 */ /* 0x0000620000000a00 */
[----:B------:R-:W-:Y:S01]  /*2f00*/  FFMA.FTZ R51, R76, R51, R108 ;  /* 0x000000334c337223 */ /* 0x000fe2000001006c */
[----:B------:R-:W-:-:S04]  /*2f10*/  FFMA.FTZ R148, R91, R147, R148 ;  /* 0x000000935b947223 */ /* 0x000fc80000010094 */
[----:B------:R0:W-:Y:S01]  /*2f20*/  STS.64 [R127+0x6850], R50 ;  /* 0x006850327f007388 */ /* 0x0001e20000000a00 */
[----:B------:R-:W-:Y:S01]  /*2f30*/  FFMA.FTZ R157, R117, R148, R149 ;  /* 0x00000094759d7223 */ /* 0x000fe20000010095 */
[----:B------:R-:W-:Y:S06]  /*2f40*/  BAR.SYNC.DEFER_BLOCKING 0x0 ;  /* 0x0000000000007b1d */ /* 0x000fec0000010000 */
[----:B------:R-:W-:Y:S05]  /*2f50*/  @P3 BRA `(.L_x_2872) ;  /* 0x0000000400283947 */ /* 0x000fea0003800000 */
[C---:B------:R-:W-:Y:S01]  /*2f60*/  IMAD R149, R74.reuse, 0x28, R75 ;  /* 0x000000284a957824 */ /* 0x040fe200078e024b */
[----:B------:R-:W-:Y:S01]  /*2f70*/  UMOV UR26, 0xffffffff ;  /* 0xffffffff001a7882 */ /* 0x000fe20000000000 */
[----:B------:R-:W-:-:S03]  /*2f80*/  LOP3.LUT R152, R74, 0x1f, RZ, 0xc0, !PT ;  /* 0x0000001f4a987812 */ /* 0x000fc600078ec0ff */
[----:B0-----:R-:W-:Y:S01]  /*2f90*/  LDS.64 R50, [R149+0x6860] ;  /* 0x0068600095327984 */ /* 0x001fe20000000a00 */
        /* <DEDUP_REMOVED lines=12> */
[----:B------:R-:W-:Y:S02]  /*3060*/  MOV R163, R89 ;  /* 0x0000005900a37202 */ /* 0x000fe40000000f00 */
[C---:B------:R-:W-:Y:S01]  /*3070*/  LOP3.LUT R152, R74.reuse, 0x1f, RZ, 0xc0, !PT ;  /* 0x0000001f4a987812 */ /* 0x040fe200078ec0ff */
[----:B------:R-:W2:Y:S01]  /*3080*/  SHFL.DOWN PT, R88, R162, 0x1, 0x1f ;  /* 0x08201f00a2587f89 */ /* 0x000ea200000e0000 */
[----:B------:R-:W-:Y:S02]  /*3090*/  ISETP.NE.AND P2, PT, R74, 0x1f, PT ;  /* 0x0000001f4a00780c */ /* 0x000fe40003f45270 */
[C---:B------:R-:W-:Y:S02]  /*30a0*/  ISETP.GT.U32.AND P4, PT, R152.reuse, 0x1b, PT ;  /* 0x0000001b9800780c */ /* 0x040fe40003f84070 */
[C---:B------:R-:W-:Y:S02]  /*30b0*/  ISETP.GT.U32.AND P5, PT, R152.reuse, 0x17, PT ;  /* 0x000000179800780c */ /* 0x040fe40003fa4070 */
[----:B------:R-:W-:Y:S01]  /*30c0*/  ISETP.GT.U32.AND P6, PT, R152, 0xf, PT ;  /* 0x0000000f9800780c */ /* 0x000fe20003fc4070 */
        /* <DEDUP_REMOVED lines=37> */
.L_x_2954:
        /* <DEDUP_REMOVED lines=14> */
.L_x_2872:
[----:B--2---:R-:W2:Y:S04]  /*3400*/  LDL.LU R54, [R1+0x8] ;  /* 0x0000080001367983 */ /* 0x004ea80000300800 */
[----:B------:R-:W3:Y:S04]  /*3410*/  LDL.LU R89, [R1+0xc] ;  /* 0x00000c0001597983 */ /* 0x000ee80000300800 */
[----:B------:R-:W4:Y:S01]  /*3420*/  LDL.LU R88, [R1+0x10] ;  /* 0x0000100001587983 */ /* 0x000f220000300800 */
[----:B------:R-:W-:Y:S05]  /*3430*/  WARPSYNC.ALL ;  /* 0x0000000000007948 */ /* 0x000fea0003800000 */
[----:B------:R-:W-:Y:S01]  /*3440*/  BAR.SYNC.DEFER_BLOCKING 0x0 ;  /* 0x0000000000007b1d */ /* 0x000fe20000010000 */
[----:B------:R-:W-:-:S02]  /*3450*/  ISETP.NE.AND P2, PT, R74, RZ, PT ;  /* 0x000000ff4a00720c */ /* 0x000fc40003f45270 */
[----:B0-----:R-:W-:Y:S01]  /*3460*/  MOV R50, UR8 ;  /* 0x0000000800327c02 */ /* 0x001fe20008000f00 */
[----:B------:R-:W-:Y:S02]  /*3470*/  FFMA.FTZ R133, R90, -R133, R148 ;  /* 0x800000855a857223 */ /* 0x000fe40000010094 */
[----:B------:R-:W5:Y:S08]  /*3480*/  LDL.LU R55, [R1+0x14] ;  /* 0x0000140001377983 */ /* 0x000f700000300800 */
[----:B------:R-:W-:Y:S01]  /*3490*/  @!P2 LEA R50, R50, R75, 0x3 ;  /* 0x0000004b3232a211 */ /* 0x000fe200078e18ff */
[----:B------:R-:W0:Y:S04]  /*34a0*/  LDS R127, [R127+0x6854] ;  /* 0x006854007f7f7984 */ /* 0x000e280000000800 */
[----:B-1----:R1:W-:Y:S01]  /*34b0*/  @!P2 STS.64 [R50+0x7750], R48 ;  /* 0x007750303200a388 */ /* 0x0023e20000000a00 */
[----:B------:R-:W-:Y:S01]  /*34c0*/  FFMA.FTZ R131, R87, -R131, R146 ;  /* 0x8000008357837223 */ /* 0x000fe20000010092 */
[----:B-1----:R-:W-:Y:S01]  /*34d0*/  FFMA.FTZ R49, R109, -R134, R157 ;  /* 0x800000866d317223 */ /* 0x002fe2000001009d */
[----:B0-----:R-:W-:-:S04]  /*34e0*/  FFMA.FTZ R92, R127, R92, R93 ;  /* 0x0000005c7f5c7223 */ /* 0x001fc8000001005d */
[-C--:B------:R-:W-:Y:S01]  /*34f0*/  FFMA.FTZ R101, R117, R92.reuse, R101 ;  /* 0x0000005c75657223 */ /* 0x080fe20000010065 */
[----:B------:R-:W-:Y:S01]  /*3500*/  FMUL.FTZ R51, R109, R92 ;  /* 0x0000005c6d337220 */ /* 0x000fe20000410000 */
[----:B------:R-:W-:Y:S02]  /*3510*/  FMUL.FTZ R52, R92, UR50 ;  /* 0x000000325c347c20 */ /* 0x000fe40008410000 */
[-C--:B------:R-:W-:Y:S01]  /*3520*/  FFMA.FTZ R91, R91, R101.reuse, R94 ;  /* 0x000000655b5b7223 */ /* 0x080fe2000001005e */
[----:B------:R-:W-:Y:S01]  /*3530*/  FMUL.FTZ R50, R101, UR50 ;  /* 0x0000003265327c20 */ /* 0x000fe20008410000 */
[----:B------:R-:W-:Y:S01]  /*3540*/  FMUL.FTZ R48, R90, R101 ;  /* 0x000000655a307220 */ /* 0x000fe20000410000 */
[----:B------:R-:W-:Y:S01]  /*3550*/  FMUL.FTZ R53, R49, R52 ;  /* 0x0000003431357220 */ /* 0x000fe20000410000 */
[----:B------:R-:W-:-:S04]  /*3560*/  FFMA.FTZ R47, R47, R91, R102 ;  /* 0x0000005b2f2f7223 */ /* 0x000fc80000010066 */
[----:B------:R-:W-:-:S04]  /*3570*/  FFMA.FTZ R46, R46, R47, R95 ;  /* 0x0000002f2e2e7223 */ /* 0x000fc8000001005f */
[----:B------:R-:W-:-:S04]  /*3580*/  FFMA.FTZ R45, R45, R46, R103 ;  /* 0x0000002e2d2d7223 */ /* 0x000fc80000010067 */
[----:B------:R-:W-:-:S04]  /*3590*/  FFMA.FTZ R44, R44, R45, R96 ;  /* 0x0000002d2c2c7223 */ /* 0x000fc80000010060 */
[----:B------:R-:W-:Y:S01]  /*35a0*/  FFMA.FTZ R104, R43, R44, R104 ;  /* 0x0000002c2b687223 */ /* 0x000fe20000010068 */
[----:B------:R-:W-:-:S03]  /*35b0*/  FMUL.FTZ R43, R133, R50 ;  /* 0x00000032852b7220 */ /* 0x000fc60000410000 */
[----:B------:R-:W-:-:S04]  /*35c0*/  FFMA.FTZ R83, R83, R104, R97 ;  /* 0x0000006853537223 */ /* 0x000fc80000010061 */
[----:B------:R-:W-:-:S04]  /*35d0*/  FFMA.FTZ R42, R42, R83, R105 ;  /* 0x000000532a2a7223 */ /* 0x000fc80000010069 */
[----:B------:R-:W-:Y:S01]  /*35e0*/  FFMA.FTZ R98, R41, R42, R98 ;  /* 0x0000002a29627223 */ /* 0x000fe20000010062 */
[----:B------:R-:W-:Y:S01]  /*35f0*/  FMUL.FTZ R41, R87, R47 ;  /* 0x0000002f57297220 */ /* 0x000fe20000410000 */
[----:B--2---:R-:W-:Y:S01]  /*3600*/  FFMA.FTZ R54, R0, R51, R54 ;  /* 0x0000003300367223 */ /* 0x004fe20000010036 */
[----:B---3--:R-:W-:-:S04]  /*3610*/  FFMA.FTZ R89, R9, R48, R89 ;  /* 0x0000003009597223 */ /* 0x008fc80000010059 */
[----:B------:R0:W-:Y:S01]  /*3620*/  STL [R1+0x8], R54 ;  /* 0x0000083601007387 */ /* 0x0001e20000100800 */
[----:B------:R-:W-:Y:S01]  /*3630*/  FFMA.FTZ R48, R64, R48, R43 ;  /* 0x0000003040307223 */ /* 0x000fe2000001002b */
[----:B------:R-:W-:-:S04]  /*3640*/  FMUL.FTZ R43, R110, R91 ;  /* 0x0000005b6e2b7220 */ /* 0x000fc80000410000 */
[----:B----4-:R-:W-:Y:S01]  /*3650*/  FFMA.FTZ R88, R2, R43, R88 ;  /* 0x0000002b02587223 */ /* 0x010fe20000010058 */
[----:B0-----:R-:W2:Y:S01]  /*3660*/  LDL.LU R54, [R1+0x18] ;  /* 0x0000180001367983 */ /* 0x001ea20000300800 */
[----:B------:R-:W-:-:S03]  /*3670*/  FFMA.FTZ R51, R20, R51, R53 ;  /* 0x0000003314337223 */ /* 0x000fc60000010035 */
[----:B------:R-:W3:Y:S01]  /*3680*/  LDL.LU R52, [R1+0x1c] ;  /* 0x00001c0001347983 */ /* 0x000ee20000300800 */
[----:B------:R-:W-:Y:S01]  /*3690*/  FADD.FTZ R60, R51, R60 ;  /* 0x0000003c333c7221 */ /* 0x000fe20000010000 */
[----:B------:R-:W-:Y:S01]  /*36a0*/  FFMA.FTZ R132, R110, -R132, R147 ;  /* 0x800000846e847223 */ /* 0x000fe20000010093 */
[----:B------:R-:W-:Y:S01]  /*36b0*/  FMUL.FTZ R51, R91, UR50 ;  /* 0x000000325b337c20 */ /* 0x000fe20008410000 */
[----:B------:R-:W-:Y:S01]  /*36c0*/  STL [R1+0xc], R89 ;  /* 0x00000c5901007387 */ /* 0x000fe20000100800 */
[----:B------:R-:W-:Y:S01]  /*36d0*/  FFMA.FTZ R106, R40, R98, R106 ;  /* 0x00000062286a7223 */ /* 0x000fe2000001006a */
[----:B------:R-:W-:Y:S01]  /*36e0*/  FMUL.FTZ R50, R47, UR50 ;  /* 0x000000322f327c20 */ /* 0x000fe20008410000 */
[----:B------:R-:W-:Y:S01]  /*36f0*/  FMUL.FTZ R51, R132, R51 ;  /* 0x0000003384337220 */ /* 0x000fe20000410000 */
[----:B------:R-:W-:Y:S01]  /*3700*/  STL [R1+0x10], R88 ;  /* 0x0000105801007387 */ /* 0x000fe20000100800 */
[----:B------:R-:W-:Y:S01]  /*3710*/  FFMA.FTZ R78, R78, R106, R99 ;  /* 0x0000006a4e4e7223 */ /* 0x000fe20000010063 */
[----:B------:R-:W-:Y:S01]  /*3720*/  FMUL.FTZ R50, R131, R50 ;  /* 0x0000003283327220 */ /* 0x000fe20000410000 */
[----:B------:R-:W-:Y:S01]  /*3730*/  FFMA.FTZ R43, R22, R43, R51 ;  /* 0x0000002b162b7223 */ /* 0x000fe20000010033 */
[----:B------:R-:W4:Y:S01]  /*3740*/  LDL.LU R87, [R1+0x20] ;  /* 0x0000200001577983 */ /* 0x000f220000300800 */
[----:B------:R-:W-:Y:S01]  /*3750*/  FFMA.FTZ R130, R111, -R130, R145 ;  /* 0x800000826f827223 */ /* 0x000fe20000010091 */
[----:B------:R-:W-:Y:S01]  /*3760*/  FMUL.FTZ R51, R46, UR50 ;  /* 0x000000322e337c20 */ /* 0x000fe20008410000 */
[-C--:B-----5:R-:W-:Y:S01]  /*3770*/  FFMA.FTZ R55, R10, R41.reuse, R55 ;  /* 0x000000290a377223 */ /* 0x0a0fe20000010037 */
[----:B------:R-:W-:Y:S01]  /*3780*/  FFMA.FTZ R79, R79, R78, R107 ;  /* 0x0000004e4f4f7223 */ /* 0x000fe2000001006b */
[----:B------:R-:W-:Y:S01]  /*3790*/  FFMA.FTZ R41, R65, R41, R50 ;  /* 0x0000002941297223 */ /* 0x000fe20000010032 */
[----:B------:R-:W-:Y:S01]  /*37a0*/  FMUL.FTZ R40, R111, R46 ;  /* 0x0000002e6f287220 */ /* 0x000fe20000410000 */
[----:B------:R-:W-:Y:S01]  /*37b0*/  FMUL.FTZ R50, R130, R51 ;  /* 0x0000003382327220 */ /* 0x000fe20000410000 */
[----:B------:R-:W-:Y:S01]  /*37c0*/  FADD.FTZ R59, R48, R59 ;  /* 0x0000003b303b7221 */ /* 0x000fe20000010000 */
[----:B------:R-:W-:Y:S01]  /*37d0*/  FFMA.FTZ R77, R77, R79, R100 ;  /* 0x0000004f4d4d7223 */ /* 0x000fe20000010064 */
[----:B------:R-:W-:Y:S01]  /*37e0*/  FFMA.FTZ R129, R86, -R129, R144 ;  /* 0x8000008156817223 */ /* 0x000fe20000010090 */
[----:B------:R-:W-:Y:S01]  /*37f0*/  FMUL.FTZ R48, R45, UR50 ;  /* 0x000000322d307c20 */ /* 0x000fe20008410000 */
[----:B------:R-:W-:Y:S01]  /*3800*/  FADD.FTZ R56, R41, R56 ;  /* 0x0000003829387221 */ /* 0x000fe20000010000 */
[----:B------:R-:W-:Y:S01]  /*3810*/  FFMA.FTZ R50, R23, R40, R50 ;  /* 0x0000002817327223 */ /* 0x000fe20000010032 */
[----:B------:R-:W-:Y:S01]  /*3820*/  SHF.L.U32 R41, R74, 0x4, RZ ;  /* 0x000000044a297819 */ /* 0x000fe200000006ff */
[----:B------:R-:W-:Y:S01]  /*3830*/  FADD.FTZ R58, R43, R58 ;  /* 0x0000003a2b3a7221 */ /* 0x000fe20000010000 */
[----:B------:R-:W-:Y:S01]  /*3840*/  FFMA.FTZ R76, R76, R77, R108 ;  /* 0x0000004d4c4c7223 */ /* 0x000fe2000001006c */
[----:B------:R-:W-:Y:S01]  /*3850*/  FMUL.FTZ R43, R129, R48 ;  /* 0x00000030812b7220 */ /* 0x000fe20000410000 */
[----:B------:R-:W-:Y:S01]  /*3860*/  FADD.FTZ R39, R50, R39 ;  /* 0x0000002732277221 */ /* 0x000fe20000010000 */
[-C--:B------:R-:W-:Y:S01]  /*3870*/  LEA.HI R48, R74, R41.reuse, RZ, 0x1f ;  /* 0x000000294a307211 */ /* 0x080fe200078ff8ff */
[----:B------:R-:W-:Y:S01]  /*3880*/  FFMA.FTZ R128, R112, -R128, R143 ;  /* 0x8000008070807223 */ /* 0x000fe2000001008f */
[----:B------:R-:W-:Y:S01]  /*3890*/  LEA.HI R50, R41, R41, RZ, 0x1b ;  /* 0x0000002929327211 */ /* 0x000fe200078fd8ff */
[----:B------:R-:W-:Y:S01]  /*38a0*/  FMUL.FTZ R53, R44, UR50 ;  /* 0x000000322c357c20 */ /* 0x000fe20008410000 */
[----:B------:R-:W-:Y:S01]  /*38b0*/  FFMA.FTZ R118, R80, -R118, R150 ;  /* 0x8000007650767223 */ /* 0x000fe20000010096 */
[----:B------:R-:W-:Y:S01]  /*38c0*/  FMUL.FTZ R41, R16, R76 ;  /* 0x0000004c10297220 */ /* 0x000fe20000410000 */
[----:B------:R-:W-:Y:S01]  /*38d0*/  FMUL.FTZ R51, R112, R44 ;  /* 0x0000002c70337220 */ /* 0x000fe20000410000 */
[----:B------:R0:W-:Y:S01]  /*38e0*/  STL [R1+0x14], R55 ;  /* 0x0000143701007387 */ /* 0x0001e20000100800 */
[----:B------:R-:W-:Y:S01]  /*38f0*/  FFMA.FTZ R119, R116, -R119, R155 ;  /* 0x8000007774777223 */ /* 0x000fe2000001009b */
[----:B------:R-:W-:Y:S01]  /*3900*/  FFMA.FTZ R120, R81, -R120, R136 ;  /* 0x8000007851787223 */ /* 0x000fe20000010088 */
[----:B0-----:R-:W-:Y:S01]  /*3910*/  FMUL.FTZ R55, R128, R53 ;  /* 0x0000003580377220 */ /* 0x001fe20000410000 */
[----:B------:R-:W-:Y:S01]  /*3920*/  FFMA.FTZ R121, R115, -R121, R137 ;  /* 0x8000007973797223 */ /* 0x000fe20000010089 */
[----:B------:R-:W-:Y:S01]  /*3930*/  FFMA.FTZ R122, R82, -R122, R138 ;  /* 0x8000007a527a7223 */ /* 0x000fe2000001008a */
[----:B------:R-:W-:Y:S01]  /*3940*/  FFMA.FTZ R123, R114, -R123, R139 ;  /* 0x8000007b727b7223 */ /* 0x000fe2000001008b */
[----:B------:R-:W-:Y:S01]  /*3950*/  FFMA.FTZ R127, R84, -R124, R140 ;  /* 0x8000007c547f7223 */ /* 0x000fe2000001008c */
[----:B------:R-:W-:Y:S01]  /*3960*/  FFMA.FTZ R124, R113, -R125, R141 ;  /* 0x8000007d717c7223 */ /* 0x000fe2000001008d */
[----:B------:R-:W-:Y:S01]  /*3970*/  FMUL.FTZ R125, R85, R104 ;  /* 0x00000068557d7220 */ /* 0x000fe20000410000 */
[----:B--2---:R-:W-:Y:S01]  /*3980*/  FFMA.FTZ R54, R3, R40, R54 ;  /* 0x0000002803367223 */ /* 0x004fe20000010036 */
[----:B------:R-:W-:-:S04]  /*3990*/  FMUL.FTZ R40, R86, R45 ;  /* 0x0000002d56287220 */ /* 0x000fc80000410000 */
[-C--:B---3--:R-:W-:Y:S01]  /*39a0*/  FFMA.FTZ R52, R11, R40.reuse, R52 ;  /* 0x000000280b347223 */ /* 0x088fe20000010034 */
[----:B------:R-:W-:Y:S01]  /*39b0*/  FFMA.FTZ R40, R66, R40, R43 ;  /* 0x0000002842287223 */ /* 0x000fe2000001002b */
[-C--:B------:R-:W-:Y:S01]  /*39c0*/  LEA R43, R48, R75.reuse, 0x2 ;  /* 0x0000004b302b7211 */ /* 0x080fe200078e10ff */
[----:B------:R0:W-:Y:S01]  /*39d0*/  STL [R1+0x18], R54 ;  /* 0x0000183601007387 */ /* 0x0001e20000100800 */
[----:B------:R-:W-:Y:S01]  /*39e0*/  LEA R48, R50, R75, 0x2 ;  /* 0x0000004b32307211 */ /* 0x000fe200078e10ff */
[----:B------:R-:W-:Y:S02]  /*39f0*/  FFMA.FTZ R50, R118, R41, RZ ;  /* 0x0000002976327223 */ /* 0x000fe400000100ff */
[----:B------:R1:W-:Y:S01]  /*3a00*/  STL [R1+0x1c], R52 ;  /* 0x00001c3401007387 */ /* 0x0003e20000100800 */
[----:B----4-:R-:W-:-:S03]  /*3a10*/  FFMA.FTZ R87, R4, R51, R87 ;  /* 0x0000003304577223 */ /* 0x010fc60000010057 */
[----:B------:R-:W2:Y:S01]  /*3a20*/  LDL R88, [R1+0x4] ;  /* 0x0000040001587983 */ /* 0x000ea20000100800 */
[----:B0-----:R-:W-:Y:S01]  /*3a30*/  FMUL.FTZ R54, R8, R77 ;  /* 0x0000004d08367220 */ /* 0x001fe20000410000 */
[----:B-1----:R-:W-:Y:S01]  /*3a40*/  FMUL.FTZ R52, R71, R41 ;  /* 0x0000002947347220 */ /* 0x002fe20000410000 */
[----:B------:R-:W-:Y:S02]  /*3a50*/  FFMA.FTZ R41, R24, R51, R55 ;  /* 0x0000003318297223 */ /* 0x000fe40000010037 */
[-C--:B------:R-:W-:Y:S01]  /*3a60*/  FFMA.FTZ R51, R119, R54.reuse, R50 ;  /* 0x0000003677337223 */ /* 0x080fe20000010032 */
[----:B------:R-:W-:Y:S01]  /*3a70*/  FMUL.FTZ R55, R15, R79 ;  /* 0x0000004f0f377220 */ /* 0x000fe20000410000 */
[----:B------:R0:W-:Y:S01]  /*3a80*/  STL [R1+0x20], R87 ;  /* 0x0000205701007387 */ /* 0x0001e20000100800 */
[----:B------:R-:W-:Y:S02]  /*3a90*/  FMUL.FTZ R53, R57, R54 ;  /* 0x0000003639357220 */ /* 0x000fe40000410000 */
[----:B------:R-:W-:Y:S01]  /*3aa0*/  FFMA.FTZ R50, R120, R55, R51 ;  /* 0x0000003778327223 */ /* 0x000fe20000010033 */
[----:B------:R-:W-:Y:S01]  /*3ab0*/  FMUL.FTZ R54, R14, R106 ;  /* 0x0000006a0e367220 */ /* 0x000fe20000410000 */
[----:B0-----:R-:W-:-:S04]  /*3ac0*/  FMUL.FTZ R87, R7, R78 ;  /* 0x0000004e07577220 */ /* 0x001fc80000410000 */
[-C--:B------:R-:W-:Y:S01]  /*3ad0*/  FMUL.FTZ R51, R36, R87.reuse ;  /* 0x0000005724337220 */ /* 0x080fe20000410000 */
[----:B------:R-:W-:Y:S01]  /*3ae0*/  FFMA.FTZ R87, R121, R87, R50 ;  /* 0x0000005779577223 */ /* 0x000fe20000010032 */
[----:B------:R-:W-:Y:S01]  /*3af0*/  FMUL.FTZ R89, R69, R54 ;  /* 0x0000003645597220 */ /* 0x000fe20000410000 */
[----:B------:R-:W-:Y:S02]  /*3b00*/  FMUL.FTZ R50, R6, R98 ;  /* 0x0000006206327220 */ /* 0x000fe40000410000 */
[----:B------:R-:W-:Y:S01]  /*3b10*/  FFMA.FTZ R54, R122, R54, R87 ;  /* 0x000000367a367223 */ /* 0x000fe20000010057 */
[----:B------:R-:W-:Y:S01]  /*3b20*/  STS [R43+0x2100], R52 ;  /* 0x002100342b007388 */ /* 0x000fe20000000800 */
[----:B------:R-:W-:Y:S02]  /*3b30*/  FMUL.FTZ R55, R70, R55 ;  /* 0x0000003746377220 */ /* 0x000fe40000410000 */
[----:B------:R-:W-:Y:S01]  /*3b40*/  FFMA.FTZ R54, R123, R50, R54 ;  /* 0x000000327b367223 */ /* 0x000fe20000010036 */
[----:B------:R0:W-:Y:S01]  /*3b50*/  STS [R48+0x2104], R53 ;  /* 0x0021043530007388 */ /* 0x0001e20000000800 */
[----:B------:R-:W-:-:S03]  /*3b60*/  FMUL.FTZ R87, R5, R83 ;  /* 0x0000005305577220 */ /* 0x000fc60000410000 */
[----:B------:R1:W-:Y:S01]  /*3b70*/  STS [R48+0x2108], R55 ;  /* 0x0021083730007388 */ /* 0x0003e20000000800 */
[----:B0-----:R-:W-:Y:S01]  /*3b80*/  FMUL.FTZ R53, R13, R42 ;  /* 0x0000002a0d357220 */ /* 0x001fe20000410000 */
[----:B------:R-:W-:-:S03]  /*3b90*/  FFMA.FTZ R52, R85, -R126, R142 ;  /* 0x8000007e55347223 */ /* 0x000fc6000001008e */
[----:B-1----:R-:W-:Y:S01]  /*3ba0*/  FFMA.FTZ R55, R127, R53, R54 ;  /* 0x000000357f377223 */ /* 0x002fe20000010036 */
[----:B------:R-:W-:Y:S01]  /*3bb0*/  FMUL.FTZ R85, R104, UR50 ;  /* 0x0000003268557c20 */ /* 0x000fe20008410000 */
[----:B------:R-:W-:Y:S02]  /*3bc0*/  FMUL.FTZ R104, R12, R104 ;  /* 0x000000680c687220 */ /* 0x000fe40000410000 */
[----:B------:R-:W-:Y:S01]  /*3bd0*/  FFMA.FTZ R55, R124, R87, R55 ;  /* 0x000000577c377223 */ /* 0x000fe20000010037 */
[----:B------:R0:W-:Y:S03]  /*3be0*/  STS [R48+0x2110], R89 ;  /* 0x0021105930007388 */ /* 0x0001e60000000800 */
[----:B------:R-:W-:Y:S01]  /*3bf0*/  FFMA.FTZ R55, R52, R104, R55 ;  /* 0x0000006834377223 */ /* 0x000fe20000010037 */
[----:B------:R-:W-:Y:S01]  /*3c00*/  FMUL.FTZ R45, R11, R45 ;  /* 0x0000002d0b2d7220 */ /* 0x000fe20000410000 */
[----:B0-----:R-:W-:-:S04]  /*3c10*/  FMUL.FTZ R89, R4, R44 ;  /* 0x0000002c04597220 */ /* 0x001fc80000410000 */
[----:B------:R-:W-:-:S04]  /*3c20*/  FFMA.FTZ R128, R128, R89, R55 ;  /* 0x0000005980807223 */ /* 0x000fc80000010037 */
[----:B------:R-:W-:Y:S02]  /*3c30*/  FFMA.FTZ R129, R129, R45, R128 ;  /* 0x0000002d81817223 */ /* 0x000fe40000010080 */
[----:B------:R-:W3:Y:S04]  /*3c40*/  LDL.LU R128, [R1+0x24] ;  /* 0x0000240001807983 */ /* 0x000ee80000300800 */
[----:B------:R-:W4:Y:S01]  /*3c50*/  LDL R149, [R1] ;  /* 0x0000000001957983 */ /* 0x000f220000100800 */
[----:B------:R-:W-:-:S03]  /*3c60*/  FMUL.FTZ R46, R3, R46 ;  /* 0x0000002e032e7220 */ /* 0x000fc60000410000 */
[----:B------:R0:W-:Y:S01]  /*3c70*/  STS [R48+0x210c], R51 ;  /* 0x00210c3330007388 */ /* 0x0001e20000000800 */
[----:B------:R-:W-:Y:S01]  /*3c80*/  FMUL.FTZ R44, R10, R47 ;  /* 0x0000002f0a2c7220 */ /* 0x000fe20000410000 */
[----:B0-----:R-:W-:Y:S01]  /*3c90*/  FMUL.FTZ R51, R31, R50 ;  /* 0x000000321f337220 */ /* 0x001fe20000410000 */
[----:B------:R-:W-:-:S04]  /*3ca0*/  FMUL.FTZ R126, R52, R85 ;  /* 0x00000055347e7220 */ /* 0x000fc80000410000 */
[----:B------:R0:W-:Y:S01]  /*3cb0*/  STS [R48+0x2114], R51 ;  /* 0x0021143330007388 */ /* 0x0001e20000000800 */
[----:B------:R-:W-:Y:S01]  /*3cc0*/  FMUL.FTZ R53, R68, R53 ;  /* 0x0000003544357220 */ /* 0x000fe20000410000 */
[----:B------:R-:W-:Y:S01]  /*3cd0*/  FMUL.FTZ R85, R67, R104 ;  /* 0x0000006843557220 */ /* 0x000fe20000410000 */
[----:B------:R-:W-:Y:S01]  /*3ce0*/  FMUL.FTZ R91, R2, R91 ;  /* 0x0000005b025b7220 */ /* 0x000fe20000410000 */
[----:B------:R-:W-:Y:S01]  /*3cf0*/  FMUL.FTZ R55, R0, R92 ;  /* 0x0000005c00377220 */ /* 0x000fe20000410000 */
[-C--:B0-----:R-:W-:Y:S01]  /*3d00*/  FMUL.FTZ R51, R23, R46.reuse ;  /* 0x0000002e17337220 */ /* 0x081fe20000410000 */
[----:B------:R-:W-:Y:S01]  /*3d10*/  FFMA.FTZ R46, R130, R46, R129 ;  /* 0x0000002e822e7223 */ /* 0x000fe20000010081 */
[----:B------:R-:W-:-:S03]  /*3d20*/  FMUL.FTZ R101, R9, R101 ;  /* 0x0000006509657220 */ /* 0x000fc60000410000 */
[-C--:B------:R-:W-:Y:S01]  /*3d30*/  FFMA.FTZ R131, R131, R44.reuse, R46 ;  /* 0x0000002c83837223 */ /* 0x080fe2000001002e */
[----:B------:R0:W-:Y:S01]  /*3d40*/  STS [R48+0x2118], R53 ;  /* 0x0021183530007388 */ /* 0x0001e20000000800 */
[----:B------:R-:W-:Y:S01]  /*3d50*/  FMUL.FTZ R87, R26, R87 ;  /* 0x000000571a577220 */ /* 0x000fe20000410000 */
[----:B------:R-:W-:Y:S01]  /*3d60*/  FMUL.FTZ R89, R24, R89 ;  /* 0x0000005918597220 */ /* 0x000fe20000410000 */
[----:B------:R-:W-:Y:S01]  /*3d70*/  FFMA.FTZ R132, R132, R91, R131 ;  /* 0x0000005b84847223 */ /* 0x000fe20000010083 */
[----:B------:R1:W-:Y:S01]  /*3d80*/  STS [R48+0x2120], R85 ;  /* 0x0021205530007388 */ /* 0x0003e20000000800 */
[----:B------:R-:W-:Y:S01]  /*3d90*/  FMUL.FTZ R45, R66, R45 ;  /* 0x0000002d422d7220 */ /* 0x000fe20000410000 */
[----:B------:R-:W-:Y:S01]  /*3da0*/  FMUL.FTZ R47, R65, R44 ;  /* 0x0000002c412f7220 */ /* 0x000fe20000410000 */
[----:B------:R-:W-:Y:S01]  /*3db0*/  FMUL.FTZ R91, R22, R91 ;  /* 0x0000005b165b7220 */ /* 0x000fe20000410000 */
[----:B0-----:R-:W-:Y:S01]  /*3dc0*/  FMUL.FTZ R53, R64, R101 ;  /* 0x0000006540357220 */ /* 0x001fe20000410000 */
[----:B-1----:R-:W-:Y:S01]  /*3dd0*/  FMUL.FTZ R85, R20, R55 ;  /* 0x0000003714557220 */ /* 0x002fe20000410000 */
[----:B------:R-:W-:Y:S04]  /*3de0*/  STS [R48+0x211c], R87 ;  /* 0x00211c5730007388 */ /* 0x000fe80000000800 */
[----:B------:R-:W-:Y:S04]  /*3df0*/  STS [R48+0x2124], R89 ;  /* 0x0021245930007388 */ /* 0x000fe80000000800 */
[----:B------:R0:W-:Y:S04]  /*3e00*/  STS [R48+0x2128], R45 ;  /* 0x0021282d30007388 */ /* 0x0001e80000000800 */
[----:B------:R1:W-:Y:S04]  /*3e10*/  STS [R48+0x212c], R51 ;  /* 0x00212c3330007388 */ /* 0x0003e80000000800 */
[----:B------:R5:W-:Y:S04]  /*3e20*/  STS [R48+0x2130], R47 ;  /* 0x0021302f30007388 */ /* 0x000be80000000800 */
[----:B------:R5:W-:Y:S04]  /*3e30*/  STS [R48+0x2134], R91 ;  /* 0x0021345b30007388 */ /* 0x000be80000000800 */
[----:B------:R5:W-:Y:S04]  /*3e40*/  STS [R48+0x2138], R53 ;  /* 0x0021383530007388 */ /* 0x000be80000000800 */
[----:B------:R5:W-:Y:S01]  /*3e50*/  STS [R48+0x213c], R85 ;  /* 0x00213c5530007388 */ /* 0x000be20000000800 */
[----:B------:R-:W-:Y:S01]  /*3e60*/  FFMA.FTZ R132, R133, R101, R132 ;  /* 0x0000006585847223 */ /* 0x000fe20000010084 */
[----:B0-----:R-:W-:-:S02]  /*3e70*/  IADD3 R45, PT, PT, R74, 0x80, RZ ;  /* 0x000000804a2d7810 */ /* 0x001fc40007ffe0ff */
[C---:B-1----:R-:W-:Y:S01]  /*3e80*/  IADD3 R51, PT, PT, R74.reuse, 0x100, RZ ;  /* 0x000001004a337810 */ /* 0x042fe20007ffe0ff */
[----:B------:R-:W-:Y:S01]  /*3e90*/  FFMA.FTZ R49, R49, R55, R132 ;  /* 0x0000003731317223 */ /* 0x000fe20000010084 */
[C---:B------:R-:W-:Y:S02]  /*3ea0*/  IADD3 R55, PT, PT, R74.reuse, 0x180, RZ ;  /* 0x000001804a377810 */ /* 0x040fe40007ffe0ff */
[C---:B------:R-:W-:Y:S02]  /*3eb0*/  IADD3 R87, PT, PT, R74.reuse, 0x280, RZ ;  /* 0x000002804a577810 */ /* 0x040fe40007ffe0ff */
[C---:B-----5:R-:W-:Y:S02]  /*3ec0*/  IADD3 R47, PT, PT, R74.reuse, 0x300, RZ ;  /* 0x000003004a2f7810 */ /* 0x060fe40007ffe0ff */
[C---:B------:R-:W-:Y:S02]  /*3ed0*/  IADD3 R89, PT, PT, R74.reuse, 0x380, RZ ;  /* 0x000003804a597810 */ /* 0x040fe40007ffe0ff */
[----:B------:R-:W-:-:S02]  /*3ee0*/  LOP3.LUT R91, R74, 0x400, RZ, 0xfc, !PT ;  /* 0x000004004a5b7812 */ /* 0x000fc400078efcff */
[C---:B------:R-:W-:Y:S02]  /*3ef0*/  IADD3 R53, PT, PT, R74.reuse, 0x480, RZ ;  /* 0x000004804a357810 */ /* 0x040fe40007ffe0ff */
[C---:B------:R-:W-:Y:S02]  /*3f00*/  IADD3 R93, PT, PT, R74.reuse, 0x500, RZ ;  /* 0x000005004a5d7810 */ /* 0x040fe40007ffe0ff */
[C---:B------:R-:W-:Y:S02]  /*3f10*/  IADD3 R95, PT, PT, R74.reuse, 0x580, RZ ;  /* 0x000005804a5f7810 */ /* 0x040fe40007ffe0ff */
[C---:B------:R-:W-:Y:S02]  /*3f20*/  IADD3 R97, PT, PT, R74.reuse, 0x600, RZ ;  /* 0x000006004a617810 */ /* 0x040fe40007ffe0ff */
[C---:B------:R-:W-:Y:S02]  /*3f30*/  IADD3 R99, PT, PT, R74.reuse, 0x680, RZ ;  /* 0x000006804a637810 */ /* 0x040fe40007ffe0ff */
[----:B------:R-:W-:-:S02]  /*3f40*/  IADD3 R101, PT, PT, R74, 0x700, RZ ;  /* 0x000007004a657810 */ /* 0x000fc40007ffe0ff */
[C---:B------:R-:W-:Y:S02]  /*3f50*/  IADD3 R103, PT, PT, R74.reuse, 0x780, RZ ;  /* 0x000007804a677810 */ /* 0x040fe40007ffe0ff */
[C---:B------:R-:W-:Y:S02]  /*3f60*/  IADD3 R85, PT, PT, R74.reuse, 0x200, RZ ;  /* 0x000002004a557810 */ /* 0x040fe40007ffe0ff */
        /* <DEDUP_REMOVED lines=15> */
[----:B------:R-:W-:Y:S01]  /*4060*/  FMUL.FTZ R113, R113, R83 ;  /* 0x0000005371717220 */ /* 0x000fe20000410000 */
[-C--:B------:R-:W-:Y:S01]  /*4070*/  LEA R117, R92, R75.reuse, 0x2 ;  /* 0x0000004b5c757211 */ /* 0x080fe200078e10ff */
[----:B------:R-:W-:Y:S01]  /*4080*/  BAR.SYNC.DEFER_BLOCKING 0x0 ;  /* 0x0000000000007b1d */ /* 0x000fe20000010000 */
[-C--:B------:R-:W-:Y:S01]  /*4090*/  LEA R112, R112, R75.reuse, 0x2 ;  /* 0x0000004b70707211 */ /* 0x080fe200078e10ff */
[----:B------:R-:W-:Y:S01]  /*40a0*/  FMUL.FTZ R83, R83, UR50 ;  /* 0x0000003253537c20 */ /* 0x000fe20008410000 */
[-C--:B------:R-:W-:Y:S01]  /*40b0*/  LEA R111, R46, R75.reuse, 0x2 ;  /* 0x0000004b2e6f7211 */ /* 0x080fe200078e10ff */
[----:B------:R-:W-:Y:S01]  /*40c0*/  FMUL.FTZ R84, R84, R42 ;  /* 0x0000002a54547220 */ /* 0x000fe20000410000 */
[-C--:B------:R-:W-:Y:S01]  /*40d0*/  LEA R110, R110, R75.reuse, 0x2 ;  /* 0x0000004b6e6e7211 */ /* 0x080fe200078e10ff */
[----:B------:R-:W-:Y:S01]  /*40e0*/  FMUL.FTZ R42, R42, UR50 ;  /* 0x000000322a2a7c20 */ /* 0x000fe20008410000 */
[----:B------:R-:W-:-:S02]  /*40f0*/  LEA R109, R50, R75, 0x2 ;  /* 0x0000004b326d7211 */ /* 0x000fc400078e10ff */
[-C--:B------:R-:W-:Y:S02]  /*4100*/  LEA R108, R108, R75.reuse, 0x2 ;  /* 0x0000004b6c6c7211 */ /* 0x080fe400078e10ff */
[-C--:B------:R-:W-:Y:S02]  /*4110*/  LEA R107, R52, R75.reuse, 0x2 ;  /* 0x0000004b346b7211 */ /* 0x080fe400078e10ff */
[-C--:B------:R-:W-:Y:S02]  /*4120*/  LEA R105, R54, R75.reuse, 0x2 ;  /* 0x0000004b36697211 */ /* 0x080fe400078e10ff */
[-C--:B------:R-:W-:Y:S02]  /*4130*/  LEA R104, R104, R75.reuse, 0x2 ;  /* 0x0000004b68687211 */ /* 0x080fe400078e10ff */
[-C--:B------:R-:W-:Y:S02]  /*4140*/  LEA R103, R86, R75.reuse, 0x2 ;  /* 0x0000004b56677211 */ /* 0x080fe400078e10ff */
[----:B------:R-:W-:-:S02]  /*4150*/  LEA R102, R102, R75, 0x2 ;  /* 0x0000004b66667211 */ /* 0x000fc400078e10ff */
[-C--:B------:R-:W-:Y:S02]  /*4160*/  LEA R100, R100, R75.reuse, 0x2 ;  /* 0x0000004b64647211 */ /* 0x080fe400078e10ff */
[-C--:B------:R-:W-:Y:S02]  /*4170*/  LEA R99, R90, R75.reuse, 0x2 ;  /* 0x0000004b5a637211 */ /* 0x080fe400078e10ff */
[----:B------:R-:W-:Y:S01]  /*4180*/  LEA R96, R96, R75, 0x2 ;  /* 0x0000004b60607211 */ /* 0x000fe200078e10ff */
[----:B------:R-:W-:Y:S01]  /*4190*/  FADD.FTZ R38, R40, R38 ;  /* 0x0000002628267221 */ /* 0x000fe20000010000 */
[----:B------:R-:W-:Y:S01]  /*41a0*/  FADD.FTZ R37, R41, R37 ;  /* 0x0000002529257221 */ /* 0x000fe20000010000 */
[----:B------:R-:W0:Y:S01]  /*41b0*/  S2UR UR26, SR_CTAID.X ;  /* 0x00000000001a79c3 */ /* 0x000e220000002500 */
[----:B------:R-:W-:Y:S01]  /*41c0*/  FMUL.FTZ R124, R124, R83 ;  /* 0x000000537c7c7220 */ /* 0x000fe20000410000 */
[----:B------:R-:W1:Y:S01]  /*41d0*/  LDS R95, [R117+0x2100] ;  /* 0x00210000755f7984 */ /* 0x000e620000000800 */
[----:B------:R-:W-:-:S03]  /*41e0*/  FFMA.FTZ R83, R67, R125, R126 ;  /* 0x0000007d43537223 */ /* 0x000fc6000001007e */
[----:B------:R-:W0:Y:S02]  /*41f0*/  LDS R94, [R112+0x2300] ;  /* 0x00230000705e7984 */ /* 0x000e240000000800 */
[----:B------:R-:W0:Y:S02]  /*4200*/  LDC.64 R40, c[0x0][0x4b8] ;  /* 0x00012e00ff287b82 */ /* 0x000e240000000a00 */
        /* <DEDUP_REMOVED lines=11> */
[----:B--2---:R-:W-:Y:S01]  /*42c0*/  FMUL.FTZ R150, R88, R150 ;  /* 0x0000009658967220 */ /* 0x004fe20000410000 */
[----:B------:R-:W-:-:S02]  /*42d0*/  LEA.HI R88, R97, R74, RZ, 0x1b ;  /* 0x0000004a61587211 */ /* 0x000fc400078fd8ff */
[-C--:B------:R-:W-:Y:S02]  /*42e0*/  LEA R97, R44, R75.reuse, 0x2 ;  /* 0x0000004b2c617211 */ /* 0x080fe400078e10ff */
[----:B------:R-:W-:Y:S02]  /*42f0*/  LEA R101, R88, R75, 0x2 ;  /* 0x0000004b58657211 */ /* 0x000fe400078e10ff */
[----:B------:R-:W2:Y:S04]  /*4300*/  LDS R88, [R107+0x2f00] ;  /* 0x002f00006b587984 */ /* 0x000ea80000000800 */
[----:B------:R-:W1:Y:S04]  /*4310*/  LDS R53, [R101+0x3900] ;  /* 0x0039000065357984 */ /* 0x000e680000000800 */
[----:B------:R-:W1:Y:S04]  /*4320*/  LDS R50, [R97+0x3f00] ;  /* 0x003f000061327984 */ /* 0x000e680000000800 */
[----:B------:R-:W-:Y:S01]  /*4330*/  STS [R43+0x4200], R150 ;  /* 0x004200962b007388 */ /* 0x000fe20000000800 */
[----:B------:R-:W-:Y:S01]  /*4340*/  FMUL.FTZ R47, R161, R138 ;  /* 0x0000008aa12f7220 */ /* 0x000fe20000410000 */
[----:B------:R-:W-:Y:S01]  /*4350*/  FMUL.FTZ R45, R165, R136 ;  /* 0x00000088a52d7220 */ /* 0x000fe20000410000 */
[----:B------:R-:W-:-:S03]  /*4360*/  MOV R46, R74 ;  /* 0x0000004a002e7202 */ /* 0x000fc60000000f00 */
[----:B------:R5:W-:Y:S04]  /*4370*/  STS [R48+0x4210], R47 ;  /* 0x0042102f30007388 */ /* 0x000be80000000800 */
[----:B------:R0:W-:Y:S01]  /*4380*/  STS [R48+0x4208], R45 ;  /* 0x0042082d30007388 */ /* 0x0001e20000000800 */
[----:B-----5:R-:W-:-:S03]  /*4390*/  MOV R47, RZ ;  /* 0x000000ff002f7202 */ /* 0x020fc60000000f00 */
[----:B0-----:R-:W-:-:S04]  /*43a0*/  IMAD.WIDE.U32 R44, R40, UR26, R46 ;  /* 0x0000001a282c7c25 */ /* 0x001fc8000f8e002e */
[----:B------:R-:W-:Y:S02]  /*43b0*/  IMAD R45, R41, UR26, R45 ;  /* 0x0000001a292d7c24 */ /* 0x000fe4000f8e022d */
[----:B------:R-:W0:Y:S01]  /*43c0*/  LDC.64 R40, c[0x0][0x4d0] ;  /* 0x00013400ff287b82 */ /* 0x000e220000000a00 */
[----:B---3--:R-:W-:Y:S01]  /*43d0*/  FFMA.FTZ R128, R12, R125, R128 ;  /* 0x0000007d0c807223 */ /* 0x008fe20000010080 */
[----:B------:R-:W-:-:S06]  /*43e0*/  FMUL.FTZ R125, R127, R42 ;  /* 0x0000002a7f7d7220 */ /* 0x000fcc0000410000 */
[----:B------:R-:W3:Y:S01]  /*43f0*/  LDC.64 R42, c[0x0][0x4d8] ;  /* 0x00013600ff2a7b82 */ /* 0x000ee20000000a00 */
[----:B------:R-:W-:Y:S01]  /*4400*/  FMUL.FTZ R127, R159, R140 ;  /* 0x0000008c9f7f7220 */ /* 0x000fe20000410000 */
[----:B------:R-:W-:Y:S02]  /*4410*/  USHF.R.S32.HI UR27, URZ, 0x1f, UR9 ;  /* 0x0000001fff1b7899 */ /* 0x000fe40008011409 */
[----:B------:R-:W-:Y:S02]  /*4420*/  ULEA UR49, UR10, 0xfffff800, 0xb ;  /* 0xfffff8000a317891 */ /* 0x000fe4000f8e58ff */
[----:B------:R5:W-:Y:S02]  /*4430*/  STS [R48+0x4218], R127 ;  /* 0x0042187f30007388 */ /* 0x000be40000000800 */
[----:B-----5:R-:W-:Y:S01]  /*4440*/  MOV R127, UR38 ;  /* 0x00000026007f7c02 */ /* 0x020fe20008000f00 */
[----:B---3--:R-:W-:-:S04]  /*4450*/  IMAD.WIDE.U32 R46, R42, UR26, R46 ;  /* 0x0000001a2a2e7c25 */ /* 0x008fc8000f8e002e */
[----:B------:R-:W-:Y:S01]  /*4460*/  IMAD R47, R43, UR26, R47 ;  /* 0x0000001a2b2f7c24 */ /* 0x000fe2000f8e022f */
[----:B------:R-:W-:Y:S01]  /*4470*/  MOV R43, UR36 ;  /* 0x00000024002b7c02 */ /* 0x000fe20008000f00 */
[----:B------:R-:W-:Y:S02]  /*4480*/  UIMAD UR26, UR27, UR36, URZ ;  /* 0x000000241b1a72a4 */ /* 0x000fe4000f8e02ff */
[----:B------:R-:W-:Y:S01]  /*4490*/  UIMAD UR27, UR27, UR38, URZ ;  /* 0x000000261b1b72a4 */ /* 0x000fe2000f8e02ff */
[----:B------:R-:W-:Y:S01]  /*44a0*/  IMAD.WIDE.U32 R46, R127, UR9, R46 ;  /* 0x000000097f2e7c25 */ /* 0x000fe2000f8e002e */
[----:B------:R-:W-:-:S03]  /*44b0*/  UIMAD UR26, UR9, UR37, UR26 ;  /* 0x00000025091a72a4 */ /* 0x000fc6000f8e021a */
[----:B------:R-:W-:Y:S01]  /*44c0*/  IMAD.WIDE.U32 R44, R43, UR9, R44 ;  /* 0x000000092b2c7c25 */ /* 0x000fe2000f8e002c */
[----:B------:R-:W-:Y:S01]  /*44d0*/  LOP3.LUT R126, R74, UR49, RZ, 0xfc, !PT ;  /* 0x000000314a7e7c12 */ /* 0x000fe2000f8efcff */
[----:B------:R-:W-:Y:S01]  /*44e0*/  UIMAD UR27, UR9, UR39, UR27 ;  /* 0x00000027091b72a4 */ /* 0x000fe2000f8e021b */
[----:B------:R-:W-:Y:S01]  /*44f0*/  STL [R1+0x24], R128 ;  /* 0x0000248001007387 */ /* 0x000fe20000100800 */
[----:B------:R-:W-:Y:S02]  /*4500*/  IADD3 R42, P3, PT, R44, UR49, RZ ;  /* 0x000000312c2a7c10 */ /* 0x000fe4000ff7e0ff */
[----:B------:R-:W-:Y:S02]  /*4510*/  IADD3 R44, P4, PT, R46, UR49, RZ ;  /* 0x000000312e2c7c10 */ /* 0x000fe4000ff9e0ff */
[----:B------:R-:W-:Y:S01]  /*4520*/  IADD3 R126, PT, PT, -R126, UR48, RZ ;  /* 0x000000307e7e7c10 */ /* 0x000fe2000fffe1ff */
[----:B------:R-:W-:Y:S01]  /*4530*/  FMUL.FTZ R131, R63, R144 ;  /* 0x000000903f837220 */ /* 0x000fe20000410000 */
[----:B------:R-:W-:Y:S01]  /*4540*/  IADD3.X R43, PT, PT, R45, UR26, RZ, P3, !PT ;  /* 0x0000001a2d2b7c10 */ /* 0x000fe20009ffe4ff */
[----:B------:R-:W-:Y:S01]  /*4550*/  FMUL.FTZ R129, R135, R142 ;  /* 0x0000008e87817220 */ /* 0x000fe20000410000 */
[----:B------:R-:W-:-:S02]  /*4560*/  IADD3.X R45, PT, PT, R47, UR27, RZ, P4, !PT ;  /* 0x0000001b2f2d7c10 */ /* 0x000fc4000a7fe4ff */
[----:B------:R-:W-:Y:S02]  /*4570*/  MOV R47, UR40 ;  /* 0x00000028002f7c02 */ /* 0x000fe40008000f00 */
[----:B------:R-:W-:Y:S01]  /*4580*/  ISETP.GE.AND P6, PT, R126, 0x1, PT ;  /* 0x000000017e00780c */ /* 0x000fe20003fc6270 */
[----:B------:R3:W-:Y:S01]  /*4590*/  STS [R48+0x4228], R131 ;  /* 0x0042288330007388 */ /* 0x0007e20000000800 */
[----:B0-----:R-:W-:-:S04]  /*45a0*/  IMAD.WIDE.U32 R42, R40, UR8, R42 ;  /* 0x00000008282a7c25 */ /* 0x001fc8000f8e002a */
[----:B----4-:R-:W-:Y:S01]  /*45b0*/  FMUL.FTZ R155, R149, R155 ;  /* 0x0000009b959b7220 */ /* 0x010fe20000410000 */
[----:B------:R-:W-:Y:S01]  /*45c0*/  FMUL.FTZ R137, R164, R137 ;  /* 0x00000089a4897220 */ /* 0x000fe20000410000 */
[----:B------:R0:W-:Y:S01]  /*45d0*/  STS [R48+0x4220], R129 ;  /* 0x0042208130007388 */ /* 0x0001e20000000800 */
[----:B------:R-:W-:-:S04]  /*45e0*/  IMAD.WIDE.U32 R44, R47, UR8, R44 ;  /* 0x000000082f2c7c25 */ /* 0x000fc8000f8e002c */
[----:B------:R-:W-:Y:S01]  /*45f0*/  FMUL.FTZ R139, R160, R139 ;  /* 0x0000008ba08b7220 */ /* 0x000fe20000410000 */
[----:B------:R-:W-:Y:S01]  /*4600*/  FMUL.FTZ R141, R158, R141 ;  /* 0x0000008d9e8d7220 */ /* 0x000fe20000410000 */
[----:B------:R-:W-:Y:S01]  /*4610*/  FMUL.FTZ R143, R21, R143 ;  /* 0x0000008f158f7220 */ /* 0x000fe20000410000 */
[----:B---3--:R-:W-:Y:S01]  /*4620*/  MOV R131, UR41 ;  /* 0x0000002900837c02 */ /* 0x008fe20008000f00 */
[----:B------:R-:W-:Y:S01]  /*4630*/  FMUL.FTZ R145, R19, R145 ;  /* 0x0000009113917220 */ /* 0x000fe20000410000 */
[----:B------:R-:W-:Y:S01]  /*4640*/  FMUL.FTZ R127, R62, R146 ;  /* 0x000000923e7f7220 */ /* 0x000fe20000410000 */
[----:B------:R-:W-:Y:S01]  /*4650*/  FMUL.FTZ R147, R18, R147 ;  /* 0x0000009312937220 */ /* 0x000fe20000410000 */
[----:B0-----:R-:W-:Y:S01]  /*4660*/  FMUL.FTZ R129, R61, R148 ;  /* 0x000000943d817220 */ /* 0x001fe20000410000 */
[----:B------:R-:W-:Y:S01]  /*4670*/  FMUL.FTZ R157, R17, R157 ;  /* 0x0000009d119d7220 */ /* 0x000fe20000410000 */
[----:B------:R-:W-:Y:S01]  /*4680*/  IMAD R43, R41, UR8, R43 ;  /* 0x00000008292b7c24 */ /* 0x000fe2000f8e022b */
[----:B------:R-:W-:Y:S01]  /*4690*/  LEA R40, P4, R44, UR44, 0x2 ;  /* 0x0000002c2c287c11 */ /* 0x000fe2000f8810ff */
[----:B------:R-:W-:Y:S01]  /*46a0*/  IMAD R41, R131, UR8, R45 ;  /* 0x0000000883297c24 */ /* 0x000fe2000f8e022d */
[----:B------:R-:W-:Y:S01]  /*46b0*/  LEA R46, P3, R42, UR42, 0x2 ;  /* 0x0000002a2a2e7c11 */ /* 0x000fe2000f8610ff */
[----:B------:R-:W-:Y:S01]  /*46c0*/  STS [R48+0x4204], R155 ;  /* 0x0042049b30007388 */ /* 0x000fe20000000800 */
[----:B------:R-:W-:Y:S03]  /*46d0*/  BSSY.RECONVERGENT B0, `(.L_x_2874) ;  /* 0x000001b000007945 */ /* 0x000fe60003800200 */
[----:B------:R-:W-:Y:S01]  /*46e0*/  STS [R48+0x420c], R137 ;  /* 0x00420c8930007388 */ /* 0x000fe20000000800 */
[----:B------:R-:W-:-:S03]  /*46f0*/  LEA.HI.X R41, R44, UR45, R41, 0x2, P4 ;  /* 0x0000002d2c297c11 */ /* 0x000fc6000a0f1429 */
[----:B------:R-:W-:Y:S01]  /*4700*/  STS [R48+0x4214], R139 ;  /* 0x0042148b30007388 */ /* 0x000fe20000000800 */
[----:B------:R-:W-:-:S03]  /*4710*/  LEA.HI.X R47, R42, UR43, R43, 0x2, P3 ;  /* 0x0000002b2a2f7c11 */ /* 0x000fc600098f142b */
[----:B------:R-:W-:Y:S01]  /*4720*/  STS [R48+0x421c], R141 ;  /* 0x00421c8d30007388 */ /* 0x000fe20000000800 */
[----:B------:R-:W-:-:S03]  /*4730*/  FMUL.FTZ R114, R114, R98 ;  /* 0x0000006272727220 */ /* 0x000fc60000410000 */
[----:B------:R-:W-:Y:S04]  /*4740*/  STS [R48+0x4224], R143 ;  /* 0x0042248f30007388 */ /* 0x000fe80000000800 */
[----:B------:R-:W-:Y:S04]  /*4750*/  STS [R48+0x422c], R145 ;  /* 0x00422c9130007388 */ /* 0x000fe80000000800 */
[----:B------:R0:W-:Y:S04]  /*4760*/  STS [R48+0x4230], R127 ;  /* 0x0042307f30007388 */ /* 0x0001e80000000800 */
[----:B------:R3:W-:Y:S04]  /*4770*/  STS [R48+0x4234], R147 ;  /* 0x0042349330007388 */ /* 0x0007e80000000800 */
[----:B------:R3:W-:Y:S04]  /*4780*/  STS [R48+0x4238], R129 ;  /* 0x0042388130007388 */ /* 0x0007e80000000800 */
[----:B------:R3:W-:Y:S01]  /*4790*/  STS [R48+0x423c], R157 ;  /* 0x00423c9d30007388 */ /* 0x0007e20000000800 */
[----:B------:R-:W-:Y:S01]  /*47a0*/  ISETP.GE.AND P3, PT, R126, 0x81, PT ;  /* 0x000000817e00780c */ /* 0x000fe20003f66270 */
[----:B------:R-:W-:Y:S01]  /*47b0*/  FMUL.FTZ R98, R98, UR50 ;  /* 0x0000003262627c20 */ /* 0x000fe20008410000 */
[----:B------:R-:W-:Y:S01]  /*47c0*/  BAR.SYNC.DEFER_BLOCKING 0x0 ;  /* 0x0000000000007b1d */ /* 0x000fe20000010000 */
[----:B------:R-:W-:Y:S01]  /*47d0*/  ISETP.GE.AND P4, PT, R126, 0x101, PT ;  /* 0x000001017e00780c */ /* 0x000fe20003f86270 */
[----:B0-----:R-:W-:Y:S01]  /*47e0*/  FMUL.FTZ R127, R106, UR50 ;  /* 0x000000326a7f7c20 */ /* 0x001fe20008410000 */
[----:B------:R-:W-:Y:S01]  /*47f0*/  FMUL.FTZ R44, R78, UR50 ;  /* 0x000000324e2c7c20 */ /* 0x000fe20008410000 */
[----:B------:R-:W-:Y:S01]  /*4800*/  FMUL.FTZ R45, R79, UR50 ;  /* 0x000000324f2d7c20 */ /* 0x000fe20008410000 */
[----:B------:R-:W-:Y:S01]  /*4810*/  FMUL.FTZ R42, R77, UR50 ;  /* 0x000000324d2a7c20 */ /* 0x000fe20008410000 */
[----:B------:R-:W-:Y:S01]  /*4820*/  FMUL.FTZ R43, R76, UR50 ;  /* 0x000000324c2b7c20 */ /* 0x000fe20008410000 */
[----:B------:R-:W-:Y:S01]  /*4830*/  ISETP.GE.AND P5, PT, R126, 0x181, PT ;  /* 0x000001817e00780c */ /* 0x000fe20003fa6270 */
[----:B-123--:R-:W-:-:S12]  /*4840*/  @!P6 BRA `(.L_x_2875) ;  /* 0x00000000000ce947 */ /* 0x00efd80003800000 */
[----:B------:R-:W0:Y:S04]  /*4850*/  LDS R117, [R117+0x4200] ;  /* 0x0042000075757984 */ /* 0x000e280000000800 */
[----:B------:R1:W-:Y:S04]  /*4860*/  REDG.E.ADD.F32.FTZ.RN.STRONG.GPU desc[UR24][R46.64], R95 ;  /* 0x0000005f2e0079a6 */ /* 0x0003e8000c12f318 */
[----:B0-----:R1:W-:Y:S02]  /*4870*/  REDG.E.ADD.F32.FTZ.RN.STRONG.GPU desc[UR24][R40.64], R117 ;  /* 0x00000075280079a6 */ /* 0x0013e4000c12f318 */
.L_x_2875:
[----:B------:R-:W-:Y:S05]  /*4880*/  BSYNC.RECONVERGENT B0 ;  /* 0x0000000000007941 */ /* 0x000fea0003800200 */
.L_x_2874:
[----:B-1----:R0:W1:Y:S01]  /*4890*/  LDS R95, [R112+0x4400] ;  /* 0x00440000705f7984 */ /* 0x0020620000000800 */
[----:B------:R-:W-:Y:S04]  /*48a0*/  BSSY.RECONVERGENT B0, `(.L_x_2876) ;  /* 0x0000004000007945 */ /* 0x000fe80003800200 */
[----:B------:R-:W-:Y:S05]  /*48b0*/  @!P3 BRA `(.L_x_2877) ;  /* 0x000000000008b947 */ /* 0x000fea0003800000 */
[----:B------:R2:W-:Y:S04]  /*48c0*/  REDG.E.ADD.F32.FTZ.RN.STRONG.GPU desc[UR24][R46.64+0x200], R94 ;  /* 0x0002005e2e0079a6 */ /* 0x0005e8000c12f318 */
[----:B-1----:R2:W-:Y:S02]  /*48d0*/  REDG.E.ADD.F32.FTZ.RN.STRONG.GPU desc[UR24][R40.64+0x200], R95 ;  /* 0x0002005f280079a6 */ /* 0x0025e4000c12f318 */
.L_x_2877:
[----:B------:R-:W-:Y:S05]  /*48e0*/  BSYNC.RECONVERGENT B0 ;  /* 0x0000000000007941 */ /* 0x000fea0003800200 */
.L_x_2876:
[----:B------:R-:W3:Y:S01]  /*48f0*/  LDS R111, [R111+0x4600] ;  /* 0x004600006f6f7984 */ /* 0x000ee20000000800 */
[----:B------:R-:W-:Y:S04]  /*4900*/  BSSY.RECONVERGENT B0, `(.L_x_2878) ;  /* 0x0000004000007945 */ /* 0x000fe80003800200 */
[----:B------:R-:W-:Y:S05]  /*4910*/  @!P4 BRA `(.L_x_2879) ;  /* 0x000000000008c947 */ /* 0x000fea0003800000 */
[----:B------:R4:W-:Y:S04]  /*4920*/  REDG.E.ADD.F32.FTZ.RN.STRONG.GPU desc[UR24][R46.64+0x400], R93 ;  /* 0x0004005d2e0079a6 */ /* 0x0009e8000c12f318 */
[----:B---3--:R4:W-:Y:S02]  /*4930*/  REDG.E.ADD.F32.FTZ.RN.STRONG.GPU desc[UR24][R40.64+0x400], R111 ;  /* 0x0004006f280079a6 */ /* 0x0089e4000c12f318 */
.L_x_2879:
[----:B------:R-:W-:Y:S05]  /*4940*/  BSYNC.RECONVERGENT B0 ;  /* 0x0000000000007941 */ /* 0x000fea0003800200 */
.L_x_2878:
[----:B----4-:R4:W0:Y:S01]  /*4950*/  LDS R93, [R110+0x4800] ;  /* 0x004800006e5d7984 */ /* 0x0108220000000800 */
[----:B------:R-:W-:Y:S04]  /*4960*/  BSSY.RECONVERGENT B0, `(.L_x_2880) ;  /* 0x0000004000007945 */ /* 0x000fe80003800200 */
[----:B------:R-:W-:Y:S05]  /*4970*/  @!P5 BRA `(.L_x_2881) ;  /* 0x000000000008d947 */ /* 0x000fea0003800000 */
[----:B------:R1:W-:Y:S04]  /*4980*/  REDG.E.ADD.F32.FTZ.RN.STRONG.GPU desc[UR24][R46.64+0x600], R92 ;  /* 0x0006005c2e0079a6 */ /* 0x0003e8000c12f318 */
[----:B0-----:R0:W-:Y:S02]  /*4990*/  REDG.E.ADD.F32.FTZ.RN.STRONG.GPU desc[UR24][R40.64+0x600], R93 ;  /* 0x0006005d280079a6 */ /* 0x0011e4000c12f318 */
.L_x_2881:
[----:B------:R-:W-:Y:S05]  /*49a0*/  BSYNC.RECONVERGENT B0 ;  /* 0x0000000000007941 */ /* 0x000fea0003800200 */
.L_x_2880:
[----:B0-----:R0:W0:Y:S01]  /*49b0*/  LDS R93, [R96+0x4a00] ;  /* 0x004a0000605d7984 */ /* 0x0010220000000800 */
[C---:B------:R-:W-:Y:S01]  /*49c0*/  ISETP.GE.AND P6, PT, R126.reuse, 0x201, PT ;  /* 0x000002017e00780c */ /* 0x040fe20003fc6270 */
[----:B------:R-:W-:Y:S01]  /*49d0*/  BSSY.RECONVERGENT B0, `(.L_x_2882) ;  /* 0x0000007000007945 */ /* 0x000fe20003800200 */
[C---:B------:R-:W-:Y:S02]  /*49e0*/  ISETP.GE.AND P3, PT, R126.reuse, 0x281, PT ;  /* 0x000002817e00780c */ /* 0x040fe40003f66270 */
[C---:B------:R-:W-:Y:S02]  /*49f0*/  ISETP.GE.AND P4, PT, R126.reuse, 0x301, PT ;  /* 0x000003017e00780c */ /* 0x040fe40003f86270 */
[----:B------:R-:W-:-:S07]  /*4a00*/  ISETP.GE.AND P5, PT, R126, 0x381, PT ;  /* 0x000003817e00780c */ /* 0x000fce0003fa6270 */
[----:B------:R-:W-:Y:S06]  /*4a10*/  @!P6 BRA `(.L_x_2883) ;  /* 0x000000000008e947 */ /* 0x000fec0003800000 */
[----:B------:R1:W-:Y:S04]  /*4a20*/  REDG.E.ADD.F32.FTZ.RN.STRONG.GPU desc[UR24][R46.64+0x800], R91 ;  /* 0x0008005b2e0079a6 */ /* 0x0003e8000c12f318 */
[----:B0-----:R0:W-:Y:S02]  /*4a30*/  REDG.E.ADD.F32.FTZ.RN.STRONG.GPU desc[UR24][R40.64+0x800], R93 ;  /* 0x0008005d280079a6 */ /* 0x0011e4000c12f318 */
.L_x_2883:
[----:B------:R-:W-:Y:S05]  /*4a40*/  BSYNC.RECONVERGENT B0 ;  /* 0x0000000000007941 */ /* 0x000fea0003800200 */
.L_x_2882:
[----:B------:R-:W0:Y:S01]  /*4a50*/  LDS R109, [R109+0x4c00] ;  /* 0x004c00006d6d7984 */ /* 0x000e220000000800 */
[----:B------:R-:W-:Y:S04]  /*4a60*/  BSSY.RECONVERGENT B0, `(.L_x_2884) ;  /* 0x0000004000007945 */ /* 0x000fe80003800200 */
[----:B------:R-:W-:Y:S05]  /*4a70*/  @!P3 BRA `(.L_x_2885) ;  /* 0x000000000008b947 */ /* 0x000fea0003800000 */
[----:B------:R1:W-:Y:S04]  /*4a80*/  REDG.E.ADD.F32.FTZ.RN.STRONG.GPU desc[UR24][R46.64+0xa00], R90 ;  /* 0x000a005a2e0079a6 */ /* 0x0003e8000c12f318 */
[----:B0-----:R0:W-:Y:S02]  /*4a90*/  REDG.E.ADD.F32.FTZ.RN.STRONG.GPU desc[UR24][R40.64+0xa00], R109 ;  /* 0x000a006d280079a6 */ /* 0x0011e4000c12f318 */
.L_x_2885:
[----:B------:R-:W-:Y:S05]  /*4aa0*/  BSYNC.RECONVERGENT B0 ;  /* 0x0000000000007941 */ /* 0x000fea0003800200 */
.L_x_2884:
[----:B-1----:R1:W0:Y:S01]  /*4ab0*/  LDS R91, [R108+0x4e00] ;  /* 0x004e00006c5b7984 */ /* 0x0022220000000800 */
[----:B------:R-:W-:Y:S04]  /*4ac0*/  BSSY.RECONVERGENT B0, `(.L_x_2886) ;  /* 0x0000004000007945 */ /* 0x000fe80003800200 */
[----:B------:R-:W-:Y:S05]  /*4ad0*/  @!P4 BRA `(.L_x_2887) ;  /* 0x000000000008c947 */ /* 0x000fea0003800000 */
[----:B------:R1:W-:Y:S04]  /*4ae0*/  REDG.E.ADD.F32.FTZ.RN.STRONG.GPU desc[UR24][R46.64+0xc00], R89 ;  /* 0x000c00592e0079a6 */ /* 0x0003e8000c12f318 */
[----:B0-----:R1:W-:Y:S02]  /*4af0*/  REDG.E.ADD.F32.FTZ.RN.STRONG.GPU desc[UR24][R40.64+0xc00], R91 ;  /* 0x000c005b280079a6 */ /* 0x0013e4000c12f318 */
.L_x_2887:
[----:B------:R-:W-:Y:S05]  /*4b00*/  BSYNC.RECONVERGENT B0 ;  /* 0x0000000000007941 */ /* 0x000fea0003800200 */
.L_x_2886:
[----:B------:R-:W0:Y:S01]  /*4b10*/  LDS R107, [R107+0x5000] ;  /* 0x005000006b6b7984 */ /* 0x000e220000000800 */
[----:B------:R-:W-:Y:S04]  /*4b20*/  BSSY.RECONVERGENT B0, `(.L_x_2888) ;  /* 0x0000004000007945 */ /* 0x000fe80003800200 */
[----:B------:R-:W-:Y:S05]  /*4b30*/  @!P5 BRA `(.L_x_2889) ;  /* 0x000000000008d947 */ /* 0x000fea0003800000 */
[----:B------:R1:W-:Y:S04]  /*4b40*/  REDG.E.ADD.F32.FTZ.RN.STRONG.GPU desc[UR24][R46.64+0xe00], R88 ;  /* 0x000e00582e0079a6 */ /* 0x0003e8000c12f318 */
[----:B0-----:R1:W-:Y:S02]  /*4b50*/  REDG.E.ADD.F32.FTZ.RN.STRONG.GPU desc[UR24][R40.64+0xe00], R107 ;  /* 0x000e006b280079a6 */ /* 0x0013e4000c12f318 */
.L_x_2889:
[----:B------:R-:W-:Y:S05]  /*4b60*/  BSYNC.RECONVERGENT B0 ;  /* 0x0000000000007941 */ /* 0x000fea0003800200 */
.L_x_2888:
[----:B------:R-:W0:Y:S01]  /*4b70*/  LDS R105, [R105+0x5200] ;  /* 0x0052000069697984 */ /* 0x000e220000000800 */
        /* <DEDUP_REMOVED lines=8> */
.L_x_2891:
[----:B------:R-:W-:Y:S05]  /*4c00*/  BSYNC.RECONVERGENT B0 ;  /* 0x0000000000007941 */ /* 0x000fea0003800200 */
.L_x_2890:
[----:B-1----:R1:W0:Y:S01]  /*4c10*/  LDS R87, [R104+0x5400] ;  /* 0x0054000068577984 */ /* 0x0022220000000800 */
[----:B------:R-:W-:Y:S04]  /*4c20*/  BSSY.RECONVERGENT B0, `(.L_x_2892) ;  /* 0x0000004000007945 */ /* 0x000fe80003800200 */
[----:B------:R-:W-:Y:S05]  /*4c30*/  @!P3 BRA `(.L_x_2893) ;  /* 0x000000000008b947 */ /* 0x000fea0003800000 */
[----:B------:R1:W-:Y:S04]  /*4c40*/  REDG.E.ADD.F32.FTZ.RN.STRONG.GPU desc[UR24][R46.64+0x1200], R86 ;  /* 0x001200562e0079a6 */ /* 0x0003e8000c12f318 */
[----:B0-----:R1:W-:Y:S02]  /*4c50*/  REDG.E.ADD.F32.FTZ.RN.STRONG.GPU desc[UR24][R40.64+0x1200], R87 ;  /* 0x00120057280079a6 */ /* 0x0013e4000c12f318 */
.L_x_2893:
[----:B------:R-:W-:Y:S05]  /*4c60*/  BSYNC.RECONVERGENT B0 ;  /* 0x0000000000007941 */ /* 0x000fea0003800200 */
.L_x_2892:
[----:B------:R-:W0:Y:S01]  /*4c70*/  LDS R103, [R103+0x5600] ;  /* 0x0056000067677984 */ /* 0x000e220000000800 */
[----:B------:R-:W-:Y:S04]  /*4c80*/  BSSY.RECONVERGENT B0, `(.L_x_2894) ;  /* 0x0000004000007945 */ /* 0x000fe80003800200 */
[----:B------:R-:W-:Y:S05]  /*4c90*/  @!P4 BRA `(.L_x_2895) ;  /* 0x000000000008c947 */ /* 0x000fea0003800000 */
[----:B------:R1:W-:Y:S04]  /*4ca0*/  REDG.E.ADD.F32.FTZ.RN.STRONG.GPU desc[UR24][R46.64+0x1400], R55 ;  /* 0x001400372e0079a6 */ /* 0x0003e8000c12f318 */
[----:B0-----:R1:W-:Y:S02]  /*4cb0*/  REDG.E.ADD.F32.FTZ.RN.STRONG.GPU desc[UR24][R40.64+0x1400], R103 ;  /* 0x00140067280079a6 */ /* 0x0013e4000c12f318 */
.L_x_2895:
[----:B------:R-:W-:Y:S05]  /*4cc0*/  BSYNC.RECONVERGENT B0 ;  /* 0x0000000000007941 */ /* 0x000fea0003800200 */
.L_x_2894:
[----:B-1----:R1:W0:Y:S01]  /*4cd0*/  LDS R55, [R102+0x5800] ;  /* 0x0058000066377984 */ /* 0x0022220000000800 */
[----:B------:R-:W-:Y:S04]  /*4ce0*/  BSSY.RECONVERGENT B0, `(.L_x_2896) ;  /* 0x0000004000007945 */ /* 0x000fe80003800200 */
[----:B------:R-:W-:Y:S05]  /*4cf0*/  @!P5 BRA `(.L_x_2897) ;  /* 0x000000000008d947 */ /* 0x000fea0003800000 */
[----:B------:R1:W-:Y:S04]  /*4d00*/  REDG.E.ADD.F32.FTZ.RN.STRONG.GPU desc[UR24][R46.64+0x1600], R54 ;  /* 0x001600362e0079a6 */ /* 0x0003e8000c12f318 */
[----:B0-----:R1:W-:Y:S02]  /*4d10*/  REDG.E.ADD.F32.FTZ.RN.STRONG.GPU desc[UR24][R40.64+0x1600], R55 ;  /* 0x00160037280079a6 */ /* 0x0013e4000c12f318 */
.L_x_2897:
[----:B------:R-:W-:Y:S05]  /*4d20*/  BSYNC.RECONVERGENT B0 ;  /* 0x0000000000007941 */ /* 0x000fea0003800200 */
.L_x_2896:
        /* <DEDUP_REMOVED lines=9> */
.L_x_2899:
[----:B------:R-:W-:Y:S05]  /*4dc0*/  BSYNC.RECONVERGENT B0 ;  /* 0x0000000000007941 */ /* 0x000fea0003800200 */
.L_x_2898:
[----:B-1----:R1:W0:Y:S01]  /*4dd0*/  LDS R53, [R100+0x5c00] ;  /* 0x005c000064357984 */ /* 0x0022220000000800 */
[----:B------:R-:W-:Y:S04]  /*4de0*/  BSSY.RECONVERGENT B0, `(.L_x_2900) ;  /* 0x0000004000007945 */ /* 0x000fe80003800200 */
[----:B------:R-:W-:Y:S05]  /*4df0*/  @!P3 BRA `(.L_x_2901) ;  /* 0x000000000008b947 */ /* 0x000fea0003800000 */
[----:B------:R1:W-:Y:S04]  /*4e00*/  REDG.E.ADD.F32.FTZ.RN.STRONG.GPU desc[UR24][R46.64+0x1a00], R52 ;  /* 0x001a00342e0079a6 */ /* 0x0003e8000c12f318 */
[----:B0-----:R1:W-:Y:S02]  /*4e10*/  REDG.E.ADD.F32.FTZ.RN.STRONG.GPU desc[UR24][R40.64+0x1a00], R53 ;  /* 0x001a0035280079a6 */ /* 0x0013e4000c12f318 */
.L_x_2901:
[----:B------:R-:W-:Y:S05]  /*4e20*/  BSYNC.RECONVERGENT B0 ;  /* 0x0000000000007941 */ /* 0x000fea0003800200 */
.L_x_2900:
[----:B------:R-:W0:Y:S01]  /*4e30*/  LDS R99, [R99+0x5e00] ;  /* 0x005e000063637984 */ /* 0x000e220000000800 */
[----:B------:R-:W-:Y:S04]  /*4e40*/  BSSY.RECONVERGENT B0, `(.L_x_2902) ;  /* 0x0000004000007945 */ /* 0x000fe80003800200 */
[----:B------:R-:W-:Y:S05]  /*4e50*/  @!P4 BRA `(.L_x_2903) ;  /* 0x000000000008c947 */ /* 0x000fea0003800000 */
[----:B------:R1:W-:Y:S04]  /*4e60*/  REDG.E.ADD.F32.FTZ.RN.STRONG.GPU desc[UR24][R46.64+0x1c00], R51 ;  /* 0x001c00332e0079a6 */ /* 0x0003e8000c12f318 */
[----:B0-----:R1:W-:Y:S02]  /*4e70*/  REDG.E.ADD.F32.FTZ.RN.STRONG.GPU desc[UR24][R40.64+0x1c00], R99 ;  /* 0x001c0063280079a6 */ /* 0x0013e4000c12f318 */
.L_x_2903:
[----:B------:R-:W-:Y:S05]  /*4e80*/  BSYNC.RECONVERGENT B0 ;  /* 0x0000000000007941 */ /* 0x000fea0003800200 */
.L_x_2902:
[----:B------:R-:W0:Y:S01]  /*4e90*/  LDS R97, [R97+0x6000] ;  /* 0x0060000061617984 */ /* 0x000e220000000800 */
[----:B------:R-:W-:Y:S04]  /*4ea0*/  BSSY.RECONVERGENT B0, `(.L_x_2904) ;  /* 0x0000004000007945 */ /* 0x000fe80003800200 */
[----:B------:R-:W-:Y:S05]  /*4eb0*/  @!P5 BRA `(.L_x_2905) ;  /* 0x000000000008d947 */ /* 0x000fea0003800000 */
[----:B------:R1:W-:Y:S04]  /*4ec0*/  REDG.E.ADD.F32.FTZ.RN.STRONG.GPU desc[UR24][R46.64+0x1e00], R50 ;  /* 0x001e00322e0079a6 */ /* 0x0003e8000c12f318 */
[----:B0-----:R1:W-:Y:S02]  /*4ed0*/  REDG.E.ADD.F32.FTZ.RN.STRONG.GPU desc[UR24][R40.64+0x1e00], R97 ;  /* 0x001e0061280079a6 */ /* 0x0013e4000c12f318 */
.L_x_2905:
[----:B------:R-:W-:Y:S05]  /*4ee0*/  BSYNC.RECONVERGENT B0 ;  /* 0x0000000000007941 */ /* 0x000fea0003800200 */
.L_x_2904:
[----:B-1----:R-:W5:Y:S04]  /*4ef0*/  LDL.LU R52, [R1+0x28] ;  /* 0x0000280001347983 */ /* 0x002f680000300800 */
[----:B------:R-:W3:Y:S04]  /*4f00*/  LDL.LU R50, [R1+0x2c] ;  /* 0x00002c0001327983 */ /* 0x000ee80000300800 */
[----:B0-2---:R-:W0:Y:S04]  /*4f10*/  SHFL.DOWN P3, R40, R49, 0x1, 0x1f ;  /* 0x08201f0031287f89 */ /* 0x005e280000060000 */
[----:B------:R-:W2:Y:S04]  /*4f20*/  LDL.LU R47, [R1+0x30] ;  /* 0x00003000012f7983 */ /* 0x000ea80000300800 */
[----:B------:R-:W4:Y:S04]  /*4f30*/  LDL.LU R54, [R1+0x34] ;  /* 0x0000340001367983 */ /* 0x000f280000300800 */
[----:B------:R-:W4:Y:S01]  /*4f40*/  LDL.LU R53, [R1+0x38] ;  /* 0x0000380001357983 */ /* 0x000f220000300800 */
[----:B------:R-:W1:Y:S01]  /*4f50*/  S2R R55, SR_LANEID ;  /* 0x0000000000377919 */ /* 0x000e620000000000 */
[----:B0-----:R-:W-:-:S05]  /*4f60*/  @P3 FADD R40, R49, R40 ;  /* 0x0000002831283221 */ /* 0x001fca0000000000 */
[----:B------:R-:W0:Y:S01]  /*4f70*/  SHFL.DOWN P3, R41, R40, 0x2, 0x1f ;  /* 0x08401f0028297f89 */ /* 0x000e220000060000 */
[----:B------:R-:W-:Y:S01]  /*4f80*/  FMUL.FTZ R82, R82, R106 ;  /* 0x0000006a52527220 */ /* 0x000fe20000410000 */
[----:B------:R-:W-:Y:S01]  /*4f90*/  FMUL.FTZ R78, R115, R78 ;  /* 0x0000004e734e7220 */ /* 0x000fe20000410000 */
[----:B------:R-:W-:Y:S01]  /*4fa0*/  FMUL.FTZ R79, R81, R79 ;  /* 0x0000004f514f7220 */ /* 0x000fe20000410000 */
[----:B------:R-:W-:Y:S01]  /*4fb0*/  FMUL.FTZ R77, R116, R77 ;  /* 0x0000004d744d7220 */ /* 0x000fe20000410000 */
[----:B------:R-:W-:Y:S01]  /*4fc0*/  FMUL.FTZ R76, R80, R76 ;  /* 0x0000004c504c7220 */ /* 0x000fe20000410000 */
[----:B-1----:R-:W-:Y:S01]  /*4fd0*/  ISETP.NE.AND P4, PT, R55, RZ, PT ;  /* 0x000000ff3700720c */ /* 0x002fe20003f85270 */
[----:B0-----:R-:W-:-:S05]  /*4fe0*/  @P3 FADD R41, R40, R41 ;  /* 0x0000002928293221 */ /* 0x001fca0000000000 */
[----:B------:R-:W0:Y:S02]  /*4ff0*/  SHFL.DOWN P3, R46, R41, 0x4, 0x1f ;  /* 0x08801f00292e7f89 */ /* 0x000e240000060000 */
[----:B0-----:R-:W-:-:S05]  /*5000*/  @P3 FADD R46, R41, R46 ;  /* 0x0000002e292e3221 */ /* 0x001fca0000000000 */
[----:B------:R-:W0:Y:S02]  /*5010*/  SHFL.DOWN P3, R51, R46, 0x8, 0x1f ;  /* 0x09001f002e337f89 */ /* 0x000e240000060000 */
[----:B0-----:R-:W-:-:S05]  /*5020*/  @P3 FADD R51, R46, R51 ;  /* 0x000000332e333221 */ /* 0x001fca0000000000 */
[----:B------:R-:W0:Y:S01]  /*5030*/  SHFL.DOWN P3, R48, R51, 0x10, 0x1f ;  /* 0x0a001f0033307f89 */ /* 0x000e220000060000 */
[----:B-----5:R-:W-:Y:S01]  /*5040*/  FFMA.FTZ R52, R5, R113, R52 ;  /* 0x0000007105347223 */ /* 0x020fe20000010034 */
[----:B---3--:R-:W-:-:S04]  /*5050*/  FFMA.FTZ R50, R13, R84, R50 ;  /* 0x000000540d327223 */ /* 0x008fc80000010032 */
[----:B------:R1:W-:Y:S04]  /*5060*/  STL [R1+0x28], R52 ;  /* 0x0000283401007387 */ /* 0x0003e80000100800 */
[----:B-1----:R-:W3:Y:S01]  /*5070*/  LDL.LU R52, [R1+0x3c] ;  /* 0x00003c0001347983 */ /* 0x002ee20000300800 */
[----:B--2---:R-:W-:Y:S01]  /*5080*/  FFMA.FTZ R47, R6, R114, R47 ;  /* 0x00000072062f7223 */ /* 0x004fe2000001002f */
[----:B----4-:R-:W-:Y:S01]  /*5090*/  FFMA.FTZ R54, R14, R82, R54 ;  /* 0x000000520e367223 */ /* 0x010fe20000010036 */
[----:B------:R-:W-:Y:S01]  /*50a0*/  FMUL.FTZ R98, R123, R98 ;  /* 0x000000627b627220 */ /* 0x000fe20000410000 */
[----:B------:R1:W-:Y:S01]  /*50b0*/  STL [R1+0x2c], R50 ;  /* 0x00002c3201007387 */ /* 0x0003e20000100800 */
[----:B------:R-:W-:Y:S01]  /*50c0*/  FFMA.FTZ R53, R7, R78, R53 ;  /* 0x0000004e07357223 */ /* 0x000fe20000010035 */
[----:B------:R-:W-:Y:S01]  /*50d0*/  @!P4 SHF.R.U32.HI R40, RZ, 0x3, R74 ;  /* 0x00000003ff28c819 */ /* 0x000fe2000001164a */
[----:B0-----:R-:W-:Y:S01]  /*50e0*/  @P3 FADD R48, R51, R48 ;  /* 0x0000003033303221 */ /* 0x001fe20000000000 */
[----:B------:R-:W-:Y:S01]  /*50f0*/  FMUL.FTZ R122, R122, R127 ;  /* 0x0000007f7a7a7220 */ /* 0x000fe20000410000 */
[----:B------:R-:W-:Y:S01]  /*5100*/  FMUL.FTZ R121, R121, R44 ;  /* 0x0000002c79797220 */ /* 0x000fe20000410000 */
[----:B------:R-:W-:Y:S01]  /*5110*/  FMUL.FTZ R45, R120, R45 ;  /* 0x0000002d782d7220 */ /* 0x000fe20000410000 */
[----:B------:R-:W-:Y:S01]  /*5120*/  FMUL.FTZ R42, R119, R42 ;  /* 0x0000002a772a7220 */ /* 0x000fe20000410000 */
[----:B------:R-:W-:Y:S01]  /*5130*/  FMUL.FTZ R118, R118, R43 ;  /* 0x0000002b76767220 */ /* 0x000fe20000410000 */
[----:B------:R-:W-:Y:S01]  /*5140*/  FFMA.FTZ R113, R26, R113, R124 ;  /* 0x000000711a717223 */ /* 0x000fe2000001007c */
[----:B-1----:R-:W2:Y:S01]  /*5150*/  LDL.LU R50, [R1+0x40] ;  /* 0x0000400001327983 */ /* 0x002ea20000300800 */
[----:B------:R-:W-:-:S03]  /*5160*/  FADD.FTZ R35, R83, R35 ;  /* 0x0000002353237221 */ /* 0x000fc60000010000 */
[----:B------:R-:W4:Y:S04]  /*5170*/  LDL.LU R46, [R1+0x44] ;  /* 0x00004400012e7983 */ /* 0x000f280000300800 */
[----:B------:R0:W-:Y:S04]  /*5180*/  STL [R1+0x30], R47 ;  /* 0x0000302f01007387 */ /* 0x0001e80000100800 */
[----:B------:R1:W-:Y:S04]  /*5190*/  STL [R1+0x34], R54 ;  /* 0x0000343601007387 */ /* 0x0003e80000100800 */
[----:B------:R1:W-:Y:S01]  /*51a0*/  STL [R1+0x38], R53 ;  /* 0x0000383501007387 */ /* 0x0003e20000100800 */
[----:B------:R-:W-:-:S04]  /*51b0*/  @!P4 LOP3.LUT R40, R40, 0x7c, RZ, 0xc0, !PT ;  /* 0x0000007c2828c812 */ /* 0x000fc800078ec0ff */
[----:B------:R-:W-:Y:S01]  /*51c0*/  @!P4 IADD3 R49, PT, PT, R75, R40, RZ ;  /* 0x000000284b31c210 */ /* 0x000fe20007ffe0ff */
[----:B------:R-:W-:Y:S01]  /*51d0*/  FFMA.FTZ R84, R68, R84, R125 ;  /* 0x0000005444547223 */ /* 0x000fe2000001007d */
[----:B0-----:R-:W-:Y:S01]  /*51e0*/  FFMA.FTZ R47, R31, R114, R98 ;  /* 0x000000721f2f7223 */ /* 0x001fe20000010062 */
[----:B------:R-:W-:Y:S01]  /*51f0*/  FFMA.FTZ R41, R69, R82, R122 ;  /* 0x0000005245297223 */ /* 0x000fe2000001007a */
[----:B------:R-:W-:Y:S01]  /*5200*/  FFMA.FTZ R78, R36, R78, R121 ;  /* 0x0000004e244e7223 */ /* 0x000fe20000010079 */
[----:B------:R1:W-:Y:S01]  /*5210*/  @!P4 STS [R49+0x6304], R48 ;  /* 0x006304303100c388 */ /* 0x0003e20000000800 */
        /* <DEDUP_REMOVED lines=13> */
[----:B---3--:R-:W-:-:S05]  /*52f0*/  FFMA.FTZ R52, R15, R79, R52 ;  /* 0x0000004f0f347223 */ /* 0x008fca0000010034 */
[----:B------:R1:W-:Y:S01]  /*5300*/  STL [R1+0x3c], R52 ;  /* 0x00003c3401007387 */ /* 0x0003e20000100800 */
[----:B--2---:R-:W-:Y:S01]  /*5310*/  FFMA.FTZ R50, R8, R77, R50 ;  /* 0x0000004d08327223 */ /* 0x004fe20000010032 */
[----:B----4-:R-:W-:-:S04]  /*5320*/  FFMA.FTZ R46, R16, R76, R46 ;  /* 0x0000004c102e7223 */ /* 0x010fc8000001002e */
[----:B------:R1:W-:Y:S04]  /*5330*/  STL [R1+0x40], R50 ;  /* 0x0000403201007387 */ /* 0x0003e80000100800 */
[----:B------:R1:W-:Y:S01]  /*5340*/  STL [R1+0x44], R46 ;  /* 0x0000442e01007387 */ /* 0x0003e20000100800 */
[----:B------:R-:W-:Y:S05]  /*5350*/  @P2 BRA `(.L_x_2907) ;  /* 0x0000000000302947 */ /* 0x000fea0003800000 */
[----:B------:R-:W-:Y:S01]  /*5360*/  UISETP.NE.AND UP0, UPT, UR10, UR46, UPT ;  /* 0x0000002e0a00728c */ /* 0x000fe2000bf05270 */
[----:B------:R-:W0:Y:S01]  /*5370*/  LDS.64 R40, [R75+0x6308] ;  /* 0x006308004b287984 */ /* 0x000e220000000a00 */
[----:B------:R-:W-:-:S03]  /*5380*/  MOV R42, UR8 ;  /* 0x00000008002a7c02 */ /* 0x000fc60008000f00 */
[----:B------:R-:W2:Y:S01]  /*5390*/  LDS R43, [R75+0x6310] ;  /* 0x006310004b2b7984 */ /* 0x000ea20000000800 */
[----:B------:R-:W-:Y:S02]  /*53a0*/  PLOP3.LUT P2, PT, PT, PT, UP0, 0x80, 0x8 ;  /* 0x000000000008781c */ /* 0x000fe40003f4f008 */
[----:B------:R-:W-:-:S11]  /*53b0*/  LEA R45, R42, R75, 0x2 ;  /* 0x0000004b2a2d7211 */ /* 0x000fd600078e10ff */
[----:B------:R-:W3:Y:S01]  /*53c0*/  @P2 LDS R47, [R45+0x7f50] ;  /* 0x007f50002d2f2984 */ /* 0x000ee20000000800 */
[----:B0-----:R-:W-:-:S04]  /*53d0*/  FADD.FTZ R40, R48, R40 ;  /* 0x0000002830287221 */ /* 0x001fc80000010000 */
[----:B------:R-:W-:-:S04]  /*53e0*/  FADD.FTZ R40, R41, R40 ;  /* 0x0000002829287221 */ /* 0x000fc80000010000 */
[----:B--2---:R-:W-:-:S04]  /*53f0*/  FADD.FTZ R40, R40, R43 ;  /* 0x0000002b28287221 */ /* 0x004fc80000010000 */
[----:B---3--:R-:W-:-:S05]  /*5400*/  @P2 FADD.FTZ R40, R40, R47 ;  /* 0x0000002f28282221 */ /* 0x008fca0000010000 */
[----:B------:R0:W-:Y:S02]  /*5410*/  STS [R45+0x7f50], R40 ;  /* 0x007f50282d007388 */ /* 0x0001e40000000800 */
.L_x_2907:
[----:B------:R-:W-:Y:S05]  /*5420*/  BSYNC.RECONVERGENT B0 ;  /* 0x0000000000007941 */ /* 0x000fea0003800200 */
.L_x_2906:
[----:B------:R-:W-:-:S04]  /*5430*/  UIADD3 UR8, UPT, UPT, UR8, 0x1, URZ ;  /* 0x0000000108087890 */ /* 0x000fc8000fffe0ff */
[----:B------:R-:W-:-:S09]  /*5440*/  UISETP.GE.AND UP0, UPT, UR8, UR47, UPT ;  /* 0x0000002f0800728c */ /* 0x000fd2000bf06270 */
[----:B------:R-:W-:Y:S05]  /*5450*/  BRA.U !UP0, `(.L_x_2908) ;  /* 0xffffffc108d47547 */ /* 0x000fea000b83ffff */
.L_x_2863:
[----:B-1----:R-:W2:Y:S01]  /*5460*/  LDL.LU R53, [R1+0x30] ;  /* 0x0000300001357983 */ /* 0x002ea20000300800 */
[----:B------:R-:W1:Y:S01]  /*5470*/  S2UR UR34, SR_CTAID.X ;  /* 0x00000000002279c3 */ /* 0x000e620000002500 */
[----:B------:R-:W1:Y:S02]  /*5480*/  LDCU.64 UR28, c[0x0][0x4f8] ;  /* 0x00009f00ff1c77ac */ /* 0x000e640008000a00 */
[----:B------:R-:W2:Y:S01]  /*5490*/  LDL.LU R52, [R1+0x34] ;  /* 0x0000340001347983 */ /* 0x000ea20000300800 */
[----:B------:R-:W-:-:S03]  /*54a0*/  UIADD3 UR21, UPT, UPT, UR10, -0x1, URZ ;  /* 0xffffffff0a157890 */ /* 0x000fc6000fffe0ff */
[----:B------:R-:W3:Y:S01]  /*54b0*/  LDL.LU R51, [R1+0x38] ;  /* 0x0000380001337983 */ /* 0x000ee20000300800 */
[----:B------:R-:W4:Y:S01]  /*54c0*/  S2UR UR8, SR_CTAID.Y ;  /* 0x00000000000879c3 */ /* 0x000f220000002600 */
[----:B------:R-:W4:Y:S02]  /*54d0*/  LDCU.64 UR30, c[0x0][0x500] ;  /* 0x0000a000ff1e77ac */ /* 0x000f240008000a00 */
[----:B------:R-:W3:Y:S01]  /*54e0*/  LDL.LU R50, [R1+0x3c] ;  /* 0x00003c0001327983 */ /* 0x000ee20000300800 */
[----:B------:R-:W5:Y:S03]  /*54f0*/  LDCU.64 UR32, c[0x0][0x550] ;  /* 0x0000aa00ff2077ac */ /* 0x000f660008000a00 */
[----:B------:R-:W3:Y:S04]  /*5500*/  LDL.LU R49, [R1+0x40] ;  /* 0x0000400001317983 */ /* 0x000ee80000300800 */
[----:B------:R-:W3:Y:S04]  /*5510*/  LDL.LU R48, [R1+0x44] ;  /* 0x0000440001307983 */ /* 0x000ee80000300800 */
[----:B------:R-:W3:Y:S04]  /*5520*/  LDL.LU R47, [R1+0x8] ;  /* 0x00000800012f7983 */ /* 0x000ee80000300800 */
        /* <DEDUP_REMOVED lines=10> */
[----:B------:R-:W0:Y:S01]  /*55d0*/  S2R R0, SR_TID.X ;  /* 0x0000000000007919 */ /* 0x000e220000002100 */
        /* <DEDUP_REMOVED lines=9> */
[----:B-----5:R-:W-:-:S04]  /*5670*/  ULEA UR23, UP0, UR22, UR32, 0x1 ;  /* 0x0000002016177291 */ /* 0x020fc8000f8008ff */
[----:B------:R-:W-:Y:S01]  /*5680*/  ULEA.HI.X UR22, UR22, UR33, UR28, 0x1, UP0 ;  /* 0x0000002116167291 */ /* 0x000fe200080f0c1c */
[----:B------:R-:W-:Y:S02]  /*5690*/  F2FP.BF16.F32.PACK_AB R21, R29, R28 ;  /* 0x0000001c1d15723e */ /* 0x000fe400000010ff */
[----:B------:R-:W-:Y:S02]  /*56a0*/  F2FP.BF16.F32.PACK_AB R23, R34, R33 ;  /* 0x000000212217723e */ /* 0x000fe400000010ff */
[----:B------:R-:W-:Y:S01]  /*56b0*/  F2FP.BF16.F32.PACK_AB R22, R32, R30 ;  /* 0x0000001e2016723e */ /* 0x000fe200000010ff */
[----:B------:R-:W4:Y:S01]  /*56c0*/  LDCU.64 UR28, c[0x0][0x520] ;  /* 0x0000a400ff1c77ac */ /* 0x000f220008000a00 */
[----:B------:R-:W-:Y:S02]  /*56d0*/  MOV R3, UR22 ;  /* 0x0000001600037c02 */ /* 0x000fe40008000f00 */
[----:B------:R-:W-:Y:S02]  /*56e0*/  F2FP.BF16.F32.PACK_AB R26, R58, R56 ;  /* 0x000000383a1a723e */ /* 0x000fe400000010ff */
[----:B------:R-:W-:Y:S01]  /*56f0*/  F2FP.BF16.F32.PACK_AB R24, R37, R35 ;  /* 0x000000232518723e */ /* 0x000fe200000010ff */
[----:B------:R-:W-:-:S02]  /*5700*/  UIADD3 UR19, UP1, UPT, UR19, -0x1000, URZ ;  /* 0xfffff00013137890 */ /* 0x000fc4000ff3e0ff */
[----:B------:R-:W-:Y:S02]  /*5710*/  UIADD3 UR16, UP2, UPT, UR16, -0x1000, URZ ;  /* 0xfffff00010107890 */ /* 0x000fe4000ff5e0ff */
[----:B------:R-:W-:Y:S02]  /*5720*/  UIADD3 UR13, UP3, UPT, UR13, -0x1000, URZ ;  /* 0xfffff0000d0d7890 */ /* 0x000fe4000ff7e0ff */
[----:B------:R-:W-:Y:S02]  /*5730*/  UIADD3 UR11, UP4, UPT, UR11, -0x1000, URZ ;  /* 0xfffff0000b0b7890 */ /* 0x000fe4000ff9e0ff */
[----:B------:R-:W-:Y:S02]  /*5740*/  UIADD3.X UR18, UPT, UPT, UR18, -0x1, URZ, UP1, !UPT ;  /* 0xffffffff12127890 */ /* 0x000fe40008ffe4ff */
[----:B------:R-:W-:Y:S02]  /*5750*/  UIADD3.X UR15, UPT, UPT, UR15, -0x1, URZ, UP2, !UPT ;  /* 0xffffffff0f0f7890 */ /* 0x000fe400097fe4ff */
[----:B------:R-:W-:-:S02]  /*5760*/  UIADD3.X UR17, UPT, UPT, UR17, -0x1, URZ, UP3, !UPT ;  /* 0xffffffff11117890 */ /* 0x000fc40009ffe4ff */
[----:B------:R-:W-:Y:S01]  /*5770*/  UIADD3.X UR12, UPT, UPT, UR12, -0x1, URZ, UP4, !UPT ;  /* 0xffffffff0c0c7890 */ /* 0x000fe2000a7fe4ff */
[----:B--2---:R-:W-:Y:S02]  /*5780*/  F2FP.BF16.F32.PACK_AB R6, R53, R52 ;  /* 0x000000343506723e */ /* 0x004fe400000010ff */
[----:B---3--:R-:W-:Y:S02]  /*5790*/  F2FP.BF16.F32.PACK_AB R5, R51, R50 ;  /* 0x000000323305723e */ /* 0x008fe400000010ff */
[----:B------:R-:W-:Y:S02]  /*57a0*/  F2FP.BF16.F32.PACK_AB R4, R49, R48 ;  /* 0x000000303104723e */ /* 0x000fe400000010ff */
[----:B------:R-:W-:Y:S02]  /*57b0*/  F2FP.BF16.F32.PACK_AB R11, R47, R46 ;  /* 0x0000002e2f0b723e */ /* 0x000fe400000010ff */
[----:B------:R-:W-:Y:S02]  /*57c0*/  F2FP.BF16.F32.PACK_AB R10, R45, R44 ;  /* 0x0000002c2d0a723e */ /* 0x000fe400000010ff */
[----:B------:R-:W-:-:S02]  /*57d0*/  F2FP.BF16.F32.PACK_AB R9, R43, R42 ;  /* 0x0000002a2b09723e */ /* 0x000fc400000010ff */
[----:B------:R-:W-:Y:S01]  /*57e0*/  F2FP.BF16.F32.PACK_AB R8, R41, R40 ;  /* 0x000000282908723e */ /* 0x000fe200000010ff */
[----:B------:R-:W-:Y:S01]  /*57f0*/  BAR.SYNC.DEFER_BLOCKING 0x0 ;  /* 0x0000000000007b1d */ /* 0x000fe20000010000 */
[----:B------:R-:W-:-:S05]  /*5800*/  F2FP.BF16.F32.PACK_AB R7, R55, R54 ;  /* 0x000000363707723e */ /* 0x000fca00000010ff */
[----:B------:R0:W-:Y:S04]  /*5810*/  STS.128 [R72], R4 ;  /* 0x0000000448007388 */ /* 0x0001e80000000c00 */
[----:B------:R2:W-:Y:S01]  /*5820*/  STS.128 [R72+0x10], R8 ;  /* 0x0000100848007388 */ /* 0x0005e20000000c00 */
[----:B------:R-:W-:-:S03]  /*5830*/  NOP ;  /* 0x0000000000007918 */ /* 0x000fc60000000000 */
[----:B------:R-:W3:Y:S04]  /*5840*/  LDS.128 R12, [R73] ;  /* 0x00000000490c7984 */ /* 0x000ee80000000c00 */
[----:B------:R-:W5:Y:S01]  /*5850*/  LDS.128 R16, [R73+0x200] ;  /* 0x0002000049107984 */ /* 0x000f620000000c00 */
[----:B0-----:R-:W-:Y:S01]  /*5860*/  SHF.L.U32 R5, R0, 0x1, RZ ;  /* 0x0000000100057819 */ /* 0x001fe200000006ff */
[----:B------:R-:W-:Y:S01]  /*5870*/  FADD.FTZ R2, R2, R25 ;  /* 0x0000001902027221 */ /* 0x000fe20000010000 */
[----:B------:R-:W-:Y:S02]  /*5880*/  LOP3.LUT R0, R0, 0x1f, RZ, 0xc0, !PT ;  /* 0x0000001f00007812 */ /* 0x000fe400078ec0ff */
[----:B------:R-:W-:Y:S01]  /*5890*/  LOP3.LUT R5, R5, 0x7c0, RZ, 0xc0, !PT ;  /* 0x000007c005057812 */ /* 0x000fe200078ec0ff */
[----:B--2---:R-:W-:Y:S01]  /*58a0*/  FADD.FTZ R9, R2, R27 ;  /* 0x0000001b02097221 */ /* 0x004fe20000010000 */
[----:B------:R-:W-:Y:S01]  /*58b0*/  MOV R2, UR23 ;  /* 0x0000001700027c02 */ /* 0x000fe20008000f00 */
[----:B------:R-:W0:Y:S01]  /*58c0*/  LDCU.64 UR22, c[0x0][0x518] ;  /* 0x0000a300ff1677ac */ /* 0x000e220008000a00 */
[----:B------:R-:W-:-:S05]  /*58d0*/  LOP3.LUT R7, R5, R0, RZ, 0xfc, !PT ;  /* 0x0000000005077212 */ /* 0x000fca00078efcff */
[----:B------:R-:W-:-:S04]  /*58e0*/  IMAD.WIDE.U32 R2, R7, 0x10, R2 ;  /* 0x0000001007027825 */ /* 0x000fc800078e0002 */
[----:B------:R-:W-:Y:S01]  /*58f0*/  FADD.FTZ R4, R9, R28 ;  /* 0x0000001c09047221 */ /* 0x000fe20000010000 */
[----:B------:R-:W-:Y:S01]  /*5900*/  F2FP.BF16.F32.PACK_AB R27, R60, R59 ;  /* 0x0000003b3c1b723e */ /* 0x000fe200000010ff */
[----:B---3--:R-:W-:Y:S04]  /*5910*/  STG.E.128 desc[UR24][R2.64], R12 ;  /* 0x0000000c02007986 */ /* 0x008fe8000c101d18 */
[----:B-----5:R2:W-:Y:S01]  /*5920*/  STG.E.128 desc[UR24][R2.64+0x200], R16 ;  /* 0x0002001002007986 */ /* 0x0205e2000c101d18 */
[----:B------:R-:W-:Y:S01]  /*5930*/  BAR.SYNC.DEFER_BLOCKING 0x0 ;  /* 0x0000000000007b1d */ /* 0x000fe20000010000 */
[----:B------:R-:W-:Y:S01]  /*5940*/  FADD.FTZ R9, R4, R29 ;  /* 0x0000001d04097221 */ /* 0x000fe20000010000 */
[----:B------:R-:W-:-:S03]  /*5950*/  F2FP.BF16.F32.PACK_AB R25, R39, R38 ;  /* 0x000000262719723e */ /* 0x000fc600000010ff */
        /* <DEDUP_REMOVED lines=8> */
[----:B------:R-:W3:Y:S01]  /*59e0*/  LDS.128 R40, [R73+0x200] ;  /* 0x0002000049287984 */ /* 0x000ee20000000c00 */
[----:B------:R-:W-:Y:S01]  /*59f0*/  FADD.FTZ R34, R33, R34 ;  /* 0x0000002221227221 */ /* 0x000fe20000010000 */
[----:B------:R-:W-:Y:S01]  /*5a00*/  UIMAD UR23, UR34, UR23, UR27 ;  /* 0x00000017221772a4 */ /* 0x000fe2000f8e021b */
[----:B------:R-:W-:Y:S02]  /*5a10*/  UMOV UR22, UR26 ;  /* 0x0000001a00167c82 */ /* 0x000fe40008000000 */
[----:B------:R-:W-:Y:S01]  /*5a20*/  FADD.FTZ R34, R34, R35 ;  /* 0x0000002322227221 */ /* 0x000fe20000010000 */
[----:B----4-:R-:W-:-:S02]  /*5a30*/  UIMAD UR27, UR8, UR29, URZ ;  /* 0x0000001d081b72a4 */ /* 0x010fc4000f8e02ff */
[----:B------:R-:W-:Y:S01]  /*5a40*/  UIMAD.WIDE.U32 UR22, UR8, UR28, UR22 ;  /* 0x0000001c081672a5 */ /* 0x000fe2000f8e0016 */
[----:B------:R-:W-:-:S03]  /*5a50*/  FADD.FTZ R37, R34, R37 ;  /* 0x0000002522257221 */ /* 0x000fc60000010000 */
[----:B------:R-:W-:Y:S01]  /*5a60*/  UIADD3 UR26, UPT, UPT, UR23, UR27, URZ ;  /* 0x0000001b171a7290 */ /* 0x000fe2000fffe0ff */
[----:B------:R-:W-:Y:S01]  /*5a70*/  FADD.FTZ R38, R37, R38 ;  /* 0x0000002625267221 */ /* 0x000fe20000010000 */
[----:B-1----:R-:W-:-:S03]  /*5a80*/  ULEA UR23, UP0, UR22, UR30, 0x1 ;  /* 0x0000001e16177291 */ /* 0x002fc6000f8008ff */
        /* <DEDUP_REMOVED lines=8> */
[----:B0-----:R-:W-:Y:S04]  /*5b10*/  STG.E.128 desc[UR24][R2.64], R12 ;  /* 0x0000000c02007986 */ /* 0x001fe8000c101d18 */
[----:B---3--:R0:W-:Y:S01]  /*5b20*/  STG.E.128 desc[UR24][R2.64+0x200], R40 ;  /* 0x0002002802007986 */ /* 0x0081e2000c101d18 */
[----:B------:R-:W-:-:S04]  /*5b30*/  UIADD3 UR14, UP0, UPT, UR14, -0x1000, URZ ;  /* 0xfffff0000e0e7890 */ /* 0x000fc8000ff1e0ff */
[----:B------:R-:W-:Y:S01]  /*5b40*/  UIADD3.X UR20, UPT, UPT, UR20, -0x1, URZ, UP0, !UPT ;  /* 0xffffffff14147890 */ /* 0x000fe200087fe4ff */
[----:B0-----:R-:W-:-:S05]  /*5b50*/  FADD.FTZ R2, R59, R60 ;  /* 0x0000003c3b027221 */ /* 0x001fca0000010000 */
[----:B------:R0:W-:Y:S01]  /*5b60*/  STL [R1+0x48], R2 ;  /* 0x0000480201007387 */ /* 0x0001e20000100800 */
[----:B------:R-:W-:-:S03]  /*5b70*/  UISETP.GT.AND UP0, UPT, UR10, 0x1, UPT ;  /* 0x000000010a00788c */ /* 0x000fc6000bf04270 */
[----:B------:R-:W-:-:S06]  /*5b80*/  UMOV UR10, UR21 ;  /* 0x00000015000a7c82 */ /* 0x000fcc0008000000 */
[----:B0-----:R-:W-:Y:S05]  /*5b90*/  BRA.U UP0, `(.L_x_2909) ;  /* 0xffffffad00847547 */ /* 0x001fea000b83ffff */
.L_x_2862:
        /* <DEDUP_REMOVED lines=45> */
.L_x_2911:
[----:B------:R-:W-:Y:S05]  /*5e70*/  BSYNC.RECONVERGENT B0 ;  /* 0x0000000000007941 */ /* 0x000fea0003800200 */
.L_x_2910:
        /* <DEDUP_REMOVED lines=43> */
.L_x_2913:
[----:B------:R-:W-:Y:S05]  /*6130*/  BSYNC.RECONVERGENT B0 ;  /* 0x0000000000007941 */ /* 0x000fea0003800200 */
.L_x_2912:
        /* <DEDUP_REMOVED lines=11> */
.L_x_2914:
[C---:B------:R-:W-:Y:S02]  /*61f0*/  LEA R0, R7.reuse, UR6, 0x2 ;  /* 0x0000000607007c11 */ /* 0x040fe4000f8e10ff */
[----:B-12---:R-:W-:Y:S02]  /*6200*/  SHF.R.S32.HI R2, RZ, 0x1f, R7 ;  /* 0x0000001fff027819 */ /* 0x006fe40000011407 */
[----:B0-----:R-:W-:Y:S01]  /*6210*/  MOV R4, UR4 ;  /* 0x0000000400047c02 */ /* 0x001fe20008000f00 */
[----:B------:R-:W0:Y:S01]  /*6220*/  LDS R9, [R0+0x7f50] ;  /* 0x007f500000097984 */ /* 0x000e220000000800 */
[----:B------:R-:W-:Y:S01]  /*6230*/  MOV R3, UR8 ;  /* 0x0000000800037c02 */ /* 0x000fe20008000f00 */
[----:B------:R-:W-:Y:S01]  /*6240*/  IMAD R6, R2, UR12, RZ ;  /* 0x0000000c02067c24 */ /* 0x000fe2000f8e02ff */
        /* <DEDUP_REMOVED lines=8> */
[----:B------:R-:W-:-:S03]  /*62d0*/  ISETP.GE.AND P0, PT, R7, UR16, PT ;  /* 0x0000001007007c0c */ /* 0x000fc6000bf06270 */
[----:B0-----:R0:W-:Y:S10]  /*62e0*/  REDG.E.ADD.F32.FTZ.RN.STRONG.GPU desc[UR24][R4.64], R9 ;  /* 0x00000009040079a6 */ /* 0x0011f4000c12f318 */
[----:B------:R-:W-:Y:S05]  /*62f0*/  @!P0 BRA `(.L_x_2914) ;  /* 0xfffffffc00bc8947 */ /* 0x000fea000383ffff */
[----:B------:R-:W-:Y:S05]  /*6300*/  EXIT ;  /* 0x000000000000794d */ /* 0x000fea0003800000 */
.L_x_2868:
[----:B------:R-:W-:Y:S01]  /*6310*/  MOV R163, R157 ;  /* 0x0000009d00a37202 */ /* 0x000fe20000000f00 */
[----:B------:R-:W-:Y:S01]  /*6320*/  HFMA2 R152, -RZ, RZ, 0, 5.9604644775390625e-08 ;  /* 0x00000001ff987431 */ /* 0x000fe200000001ff */
[----:B------:R-:W-:Y:S02]  /*6330*/  MOV R151, RZ ;  /* 0x000000ff00977202 */ /* 0x000fe40000000f00 */
[----:B------:R-:W-:-:S07]  /*6340*/  MOV R154, 0xffffffff ;  /* 0xffffffff009a7802 */ /* 0x000fce0000000f00 */
[----:B01---5:R-:W-:Y:S05]  /*6350*/  WARPSYNC.COLLECTIVE R154, `(.L_x_2915) ;  /* 0x000000009a087348 */ /* 0x023fea0003c00000 */
[----:B------:R2:W3:Y:S02]  /*6360*/  SHFL.UP P6, R153, R163, R152, R151 ;  /* 0x04000098a3997389 */ /* 0x0004e400000c0097 */
[----:B0123-5:R-:W-:Y:S05]  /*6370*/  ENDCOLLECTIVE ;  /* 0x000000000000791b */ /* 0x02ffea0003800000 */
.L_x_2915:
[----:B------:R-:W-:Y:S02]  /*6380*/  MOV R163, R75 ;  /* 0x0000004b00a37202 */ /* 0x000fe40000000f00 */
[----:B------:R-:W-:-:S07]  /*6390*/  MOV R74, R153 ;  /* 0x00000099004a7202 */ /* 0x000fce0000000f00 */
[----:B------:R-:W-:Y:S05]  /*63a0*/  WARPSYNC.COLLECTIVE R154, `(.L_x_2916) ;  /* 0x000000009a087348 */ /* 0x000fea0003c00000 */
[----:B------:R0:W1:Y:S02]  /*63b0*/  SHFL.UP P6, R153, R163, R152, R151 ;  /* 0x04000098a3997389 */ /* 0x00006400000c0097 */
[----:B01----:R-:W-:Y:S05]  /*63c0*/  ENDCOLLECTIVE ;  /* 0x000000000000791b */ /* 0x003fea0003800000 */
.L_x_2916:
        /* <DEDUP_REMOVED lines=10> */
.L_x_2917:
[----:B------:R-:W-:Y:S02]  /*6470*/  MOV R163, R75 ;  /* 0x0000004b00a37202 */ /* 0x000fe40000000f00 */
[----:B------:R-:W-:-:S07]  /*6480*/  MOV R74, R153 ;  /* 0x00000099004a7202 */ /* 0x000fce0000000f00 */
[----:B------:R-:W-:Y:S05]  /*6490*/  WARPSYNC.COLLECTIVE R154, `(.L_x_2918) ;  /* 0x000000009a087348 */ /* 0x000fea0003c00000 */
[----:B------:R0:W1:Y:S02]  /*64a0*/  SHFL.UP P6, R153, R163, R152, R151 ;  /* 0x04000098a3997389 */ /* 0x00006400000c0097 */
[----:B01----:R-:W-:Y:S05]  /*64b0*/  ENDCOLLECTIVE ;  /* 0x000000000000791b */ /* 0x003fea0003800000 */
.L_x_2918:
        /* <DEDUP_REMOVED lines=10> */
.L_x_2919:
[----:B------:R-:W-:Y:S02]  /*6560*/  MOV R163, R75 ;  /* 0x0000004b00a37202 */ /* 0x000fe40000000f00 */
[----:B------:R-:W-:-:S07]  /*6570*/  MOV R74, R153 ;  /* 0x00000099004a7202 */ /* 0x000fce0000000f00 */
[----:B------:R-:W-:Y:S05]  /*6580*/  WARPSYNC.COLLECTIVE R154, `(.L_x_2920) ;  /* 0x000000009a087348 */ /* 0x000fea0003c00000 */
[----:B------:R0:W1:Y:S02]  /*6590*/  SHFL.UP P6, R153, R163, R152, R151 ;  /* 0x04000098a3997389 */ /* 0x00006400000c0097 */
[----:B01----:R-:W-:Y:S05]  /*65a0*/  ENDCOLLECTIVE ;  /* 0x000000000000791b */ /* 0x003fea0003800000 */
.L_x_2920:
        /* <DEDUP_REMOVED lines=10> */
.L_x_2921:
[----:B------:R-:W-:Y:S02]  /*6650*/  MOV R163, R75 ;  /* 0x0000004b00a37202 */ /* 0x000fe40000000f00 */
[----:B------:R-:W-:-:S07]  /*6660*/  MOV R74, R153 ;  /* 0x00000099004a7202 */ /* 0x000fce0000000f00 */
[----:B------:R-:W-:Y:S05]  /*6670*/  WARPSYNC.COLLECTIVE R154, `(.L_x_2922) ;  /* 0x000000009a087348 */ /* 0x000fea0003c00000 */
[----:B------:R0:W1:Y:S02]  /*6680*/  SHFL.UP P6, R153, R163, R152, R151 ;  /* 0x04000098a3997389 */ /* 0x00006400000c0097 */
[----:B01----:R-:W-:Y:S05]  /*6690*/  ENDCOLLECTIVE ;  /* 0x000000000000791b */ /* 0x003fea0003800000 */
.L_x_2922:
        /* <DEDUP_REMOVED lines=10> */
.L_x_2923:
[----:B------:R-:W-:Y:S02]  /*6740*/  MOV R163, R75 ;  /* 0x0000004b00a37202 */ /* 0x000fe40000000f00 */
[----:B------:R-:W-:-:S07]  /*6750*/  MOV R74, R153 ;  /* 0x00000099004a7202 */ /* 0x000fce0000000f00 */
[----:B------:R-:W-:Y:S05]  /*6760*/  WARPSYNC.COLLECTIVE R154, `(.L_x_2924) ;  /* 0x000000009a087348 */ /* 0x000fea0003c00000 */
[----:B------:R0:W1:Y:S02]  /*6770*/  SHFL.UP P6, R153, R163, R152, R151 ;  /* 0x04000098a3997389 */ /* 0x00006400000c0097 */
[----:B01----:R-:W-:Y:S05]  /*6780*/  ENDCOLLECTIVE ;  /* 0x000000000000791b */ /* 0x003fea0003800000 */
.L_x_2924:
[----:B------:R-:W-:Y:S01]  /*6790*/  MOV R151, R153 ;  /* 0x0000009900977202 */ /* 0x000fe20000000f00 */
[----:B------:R-:W-:Y:S06]  /*67a0*/  BRA `(.L_x_2925) ;  /* 0xffffffc0007c7947 */ /* 0x000fec000383ffff */
.L_x_2869:
[----:B------:R-:W-:Y:S01]  /*67b0*/  HFMA2 R152, -RZ, RZ, 0, 1.847743988037109375e-06 ;  /* 0x0000001fff987431 */ /* 0x000fe200000001ff */
[----:B------:R-:W-:Y:S01]  /*67c0*/  BSSY B0, `(.L_x_2926) ;  /* 0x0000007000007945 */ /* 0x000fe20003800000 */
[----:B------:R-:W-:Y:S02]  /*67d0*/  MOV R153, R157 ;  /* 0x0000009d00997202 */ /* 0x000fe40000000f00 */
[----:B------:R-:W-:Y:S02]  /*67e0*/  MOV R151, 0x1f ;  /* 0x0000001f00977802 */ /* 0x000fe40000000f00 */
[----:B------:R-:W-:-:S07]  /*67f0*/  MOV R154, 0xffffffff ;  /* 0xffffffff009a7802 */ /* 0x000fce0000000f00 */
[----:B01---5:R-:W-:Y:S05]  /*6800*/  WARPSYNC.COLLECTIVE R154, `(.L_x_2927) ;  /* 0x000000009a087348 */ /* 0x023fea0003c00000 */
[----:B------:R2:W3:Y:S02]  /*6810*/  SHFL.IDX P2, R156, R153, R152, R151 ;  /* 0x00000098999c7389 */ /* 0x0004e40000040097 */
[----:B0123-5:R-:W-:Y:S05]  /*6820*/  ENDCOLLECTIVE ;  /* 0x000000000000791b */ /* 0x02ffea0003800000 */
.L_x_2927:
[----:B------:R-:W-:Y:S05]  /*6830*/  BSYNC B0 ;  /* 0x0000000000007941 */ /* 0x000fea0003800000 */
.L_x_2926:
[----:B------:R-:W-:Y:S05]  /*6840*/  BRA `(.L_x_2928) ;  /* 0xffffffc0006c7947 */ /* 0x000fea000383ffff */
.L_x_2870:
        /* <DEDUP_REMOVED lines=8> */
.L_x_2930:
[----:B------:R-:W-:Y:S05]  /*68d0*/  BSYNC B0 ;  /* 0x0000000000007941 */ /* 0x000fea0003800000 */
.L_x_2929:
[----:B------:R-:W-:Y:S05]  /*68e0*/  BRA `(.L_x_2931) ;  /* 0xffffffc0004c7947 */ /* 0x000fea000383ffff */
.L_x_2871:
[----:B------:R-:W-:Y:S01]  /*68f0*/  HFMA2 R152, -RZ, RZ, 0, 5.9604644775390625e-08 ;  /* 0x00000001ff987431 */ /* 0x000fe200000001ff */
[----:B------:R-:W-:Y:S01]  /*6900*/  BSSY B0, `(.L_x_2932) ;  /* 0x0000007000007945 */ /* 0x000fe20003800000 */
[----:B------:R-:W-:Y:S02]  /*6910*/  MOV R163, R157 ;  /* 0x0000009d00a37202 */ /* 0x000fe40000000f00 */
[----:B------:R-:W-:Y:S02]  /*6920*/  MOV R151, RZ ;  /* 0x000000ff00977202 */ /* 0x000fe40000000f00 */
[----:B------:R-:W-:-:S07]  /*6930*/  MOV R154, 0xffffffff ;  /* 0xffffffff009a7802 */ /* 0x000fce0000000f00 */
[----:B01---5:R-:W-:Y:S05]  /*6940*/  WARPSYNC.COLLECTIVE R154, `(.L_x_2933) ;  /* 0x000000009a087348 */ /* 0x023fea0003c00000 */
[----:B------:R2:W3:Y:S02]  /*6950*/  SHFL.UP P6, R153, R163, R152, R151 ;  /* 0x04000098a3997389 */ /* 0x0004e400000c0097 */
[----:B0123-5:R-:W-:Y:S05]  /*6960*/  ENDCOLLECTIVE ;  /* 0x000000000000791b */ /* 0x02ffea0003800000 */
.L_x_2933:
[----:B------:R-:W-:Y:S05]  /*6970*/  BSYNC B0 ;  /* 0x0000000000007941 */ /* 0x000fea0003800000 */
.L_x_2932:
[----:B------:R-:W-:Y:S01]  /*6980*/  MOV R163, R75 ;  /* 0x0000004b00a37202 */ /* 0x000fe20000000f00 */
[----:B------:R-:W-:Y:S01]  /*6990*/  HFMA2 R152, -RZ, RZ, 0, 5.9604644775390625e-08 ;  /* 0x00000001ff987431 */ /* 0x000fe200000001ff */
[----:B------:R-:W-:Y:S02]  /*69a0*/  MOV R151, RZ ;  /* 0x000000ff00977202 */ /* 0x000fe40000000f00 */
[----:B------:R-:W-:Y:S02]  /*69b0*/  MOV R154, 0xffffffff ;  /* 0xffffffff009a7802 */ /* 0x000fe40000000f00 */
[----:B------:R-:W-:-:S07]  /*69c0*/  MOV R74, R153 ;  /* 0x00000099004a7202 */ /* 0x000fce0000000f00 */
[----:B------:R-:W-:Y:S05]  /*69d0*/  WARPSYNC.COLLECTIVE R154, `(.L_x_2934) ;  /* 0x000000009a087348 */ /* 0x000fea0003c00000 */
[----:B------:R0:W1:Y:S02]  /*69e0*/  SHFL.UP P6, R153, R163, R152, R151 ;  /* 0x04000098a3997389 */ /* 0x00006400000c0097 */
[----:B01----:R-:W-:Y:S05]  /*69f0*/  ENDCOLLECTIVE ;  /* 0x000000000000791b */ /* 0x003fea0003800000 */
.L_x_2934:
[----:B------:R-:W-:Y:S01]  /*6a00*/  HFMA2 R152, -RZ, RZ, 0, 0 ;  /* 0x00000000ff987431 */ /* 0x000fe200000001ff */
[----:B------:R-:W-:Y:S02]  /*6a10*/  MOV R151, 0x1f ;  /* 0x0000001f00977802 */ /* 0x000fe40000000f00 */
[----:B------:R-:W-:Y:S02]  /*6a20*/  MOV R75, R153 ;  /* 0x00000099004b7202 */ /* 0x000fe40000000f00 */
[----:B------:R-:W-:-:S07]  /*6a30*/  MOV R153, R48 ;  /* 0x0000003000997202 */ /* 0x000fce0000000f00 */
[----:B------:R-:W-:Y:S05]  /*6a40*/  WARPSYNC.COLLECTIVE R154, `(.L_x_2935) ;  /* 0x000000009a087348 */ /* 0x000fea0003c00000 */
[----:B------:R0:W1:Y:S02]  /*6a50*/  SHFL.IDX P2, R156, R153, R152, R151 ;  /* 0x00000098999c7389 */ /* 0x0000640000040097 */
[----:B01----:R-:W-:Y:S05]  /*6a60*/  ENDCOLLECTIVE ;  /* 0x000000000000791b */ /* 0x003fea0003800000 */
.L_x_2935:
[----:B------:R-:W-:Y:S02]  /*6a70*/  MOV R153, R49 ;  /* 0x0000003100997202 */ /* 0x000fe40000000f00 */
[----:B------:R-:W-:-:S07]  /*6a80*/  MOV R48, R156 ;  /* 0x0000009c00307202 */ /* 0x000fce0000000f00 */
[----:B------:R-:W-:Y:S05]  /*6a90*/  WARPSYNC.COLLECTIVE R154, `(.L_x_2936) ;  /* 0x000000009a087348 */ /* 0x000fea0003c00000 */
[----:B------:R0:W1:Y:S02]  /*6aa0*/  SHFL.IDX P2, R156, R153, R152, R151 ;  /* 0x00000098999c7389 */ /* 0x0000640000040097 */
[----:B01----:R-:W-:Y:S05]  /*6ab0*/  ENDCOLLECTIVE ;  /* 0x000000000000791b */ /* 0x003fea0003800000 */
.L_x_2936:
[----:B------:R-:W-:Y:S01]  /*6ac0*/  MOV R49, R156 ;  /* 0x0000009c00317202 */ /* 0x000fe20000000f00 */
[----:B------:R-:W-:Y:S06]  /*6ad0*/  BRA `(.L_x_2937) ;  /* 0xffffffbc00e87947 */ /* 0x000fec000383ffff */
.L_x_2873:
[----:B------:R-:W-:Y:S01]  /*6ae0*/  MOV R156, R162 ;  /* 0x000000a2009c7202 */ /* 0x000fe20000000f00 */
[----:B------:R-:W-:Y:S01]  /*6af0*/  HFMA2 R151, -RZ, RZ, 0, 5.9604644775390625e-08 ;  /* 0x00000001ff977431 */ /* 0x000fe200000001ff */
[----:B------:R-:W-:Y:S02]  /*6b00*/  MOV R153, 0x1f ;  /* 0x0000001f00997802 */ /* 0x000fe40000000f00 */
[----:B------:R-:W-:Y:S02]  /*6b10*/  MOV R154, 0xffffffff ;  /* 0xffffffff009a7802 */ /* 0x000fe40000000f00 */
[----:B------:R-:W-:-:S07]  /*6b20*/  MOV R163, R89 ;  /* 0x0000005900a37202 */ /* 0x000fce0000000f00 */
[----:B-1----:R-:W-:Y:S05]  /*6b30*/  WARPSYNC.COLLECTIVE R154, `(.L_x_2938) ;  /* 0x000000009a087348 */ /* 0x002fea0003c00000 */
[----:B------:R0:W2:Y:S02]  /*6b40*/  SHFL.DOWN P2, R152, R156, R151, R153 ;  /* 0x080000979c987389 */ /* 0x0000a40000040099 */
[----:B012---:R-:W-:Y:S05]  /*6b50*/  ENDCOLLECTIVE ;  /* 0x000000000000791b */ /* 0x007fea0003800000 */
.L_x_2938:
[----:B------:R-:W-:Y:S02]  /*6b60*/  MOV R156, R89 ;  /* 0x00000059009c7202 */ /* 0x000fe40000000f00 */
[----:B------:R-:W-:-:S07]  /*6b70*/  MOV R88, R152 ;  /* 0x0000009800587202 */ /* 0x000fce0000000f00 */
[----:B------:R-:W-:Y:S05]  /*6b80*/  WARPSYNC.COLLECTIVE R154, `(.L_x_2939) ;  /* 0x000000009a087348 */ /* 0x000fea0003c00000 */
[----:B------:R0:W1:Y:S02]  /*6b90*/  SHFL.DOWN P2, R152, R156, R151, R153 ;  /* 0x080000979c987389 */ /* 0x0000640000040099 */
[----:B01----:R-:W-:Y:S05]  /*6ba0*/  ENDCOLLECTIVE ;  /* 0x000000000000791b */ /* 0x003fea0003800000 */
.L_x_2939:
[----:B------:R-:W-:Y:S01]  /*6bb0*/  @P3 FMUL.FTZ R88, R88, R162 ;  /* 0x000000a258583220 */ /* 0x000fe20000410000 */
[----:B------:R-:W-:-:S04]  /*6bc0*/  LOP3.LUT R154, R74, 0x1f, RZ, 0xc0, !PT ;  /* 0x0000001f4a9a7812 */ /* 0x000fc800078ec0ff */
[C---:B------:R-:W-:Y:S02]  /*6bd0*/  ISETP.GT.U32.AND P4, PT, R154.reuse, 0x1b, PT ;  /* 0x0000001b9a00780c */ /* 0x040fe40003f84070 */
[C---:B------:R-:W-:Y:S02]  /*6be0*/  ISETP.GT.U32.AND P5, PT, R154.reuse, 0x17, PT ;  /* 0x000000179a00780c */ /* 0x040fe40003fa4070 */
[----:B------:R-:W-:Y:S02]  /*6bf0*/  ISETP.GT.U32.AND P6, PT, R154, 0xf, PT ;  /* 0x0000000f9a00780c */ /* 0x000fe40003fc4070 */
[----:B------:R-:W-:-:S05]  /*6c00*/  MOV R151, R152 ;  /* 0x0000009800977202 */ /* 0x000fca0000000f00 */
[----:B------:R-:W-:Y:S01]  /*6c10*/  @P3 FFMA.FTZ R151, R162, R151, R163 ;  /* 0x00000097a2973223 */ /* 0x000fe200000100a3 */
[----:B------:R-:W-:-:S04]  /*6c20*/  @P3 MOV R162, R88 ;  /* 0x0000005800a23202 */ /* 0x000fc80000000f00 */
[----:B------:R-:W-:Y:S01]  /*6c30*/  @P3 MOV R163, R151 ;  /* 0x0000009700a33202 */ /* 0x000fe20000000f00 */
[----:B------:R-:W-:Y:S01]  /*6c40*/  HFMA2 R151, -RZ, RZ, 0, 1.1920928955078125e-07 ;  /* 0x00000002ff977431 */ /* 0x000fe200000001ff */
[----:B------:R-:W-:Y:S02]  /*6c50*/  ISETP.GT.U32.AND P3, PT, R154, 0x1d, PT ;  /* 0x0000001d9a00780c */ /* 0x000fe40003f64070 */
[----:B------:R-:W-:Y:S02]  /*6c60*/  MOV R156, R162 ;  /* 0x000000a2009c7202 */ /* 0x000fe40000000f00 */
[----:B------:R-:W-:-:S09]  /*6c70*/  MOV R154, 0xffffffff ;  /* 0xffffffff009a7802 */ /* 0x000fd20000000f00 */
[----:B------:R-:W-:Y:S05]  /*6c80*/  WARPSYNC.COLLECTIVE R154, `(.L_x_2940) ;  /* 0x000000009a087348 */ /* 0x000fea0003c00000 */
[----:B------:R0:W1:Y:S02]  /*6c90*/  SHFL.DOWN P2, R152, R156, R151, R153 ;  /* 0x080000979c987389 */ /* 0x0000640000040099 */
[----:B01----:R-:W-:Y:S05]  /*6ca0*/  ENDCOLLECTIVE ;  /* 0x000000000000791b */ /* 0x003fea0003800000 */
.L_x_2940:
[----:B------:R-:W-:Y:S02]  /*6cb0*/  MOV R156, R163 ;  /* 0x000000a3009c7202 */ /* 0x000fe40000000f00 */
[----:B------:R-:W-:-:S07]  /*6cc0*/  MOV R88, R152 ;  /* 0x0000009800587202 */ /* 0x000fce0000000f00 */
[----:B------:R-:W-:Y:S05]  /*6cd0*/  WARPSYNC.COLLECTIVE R154, `(.L_x_2941) ;  /* 0x000000009a087348 */ /* 0x000fea0003c00000 */
[----:B------:R0:W1:Y:S02]  /*6ce0*/  SHFL.DOWN P2, R152, R156, R151, R153 ;  /* 0x080000979c987389 */ /* 0x0000640000040099 */
[----:B01----:R-:W-:Y:S05]  /*6cf0*/  ENDCOLLECTIVE ;  /* 0x000000000000791b */ /* 0x003fea0003800000 */
.L_x_2941:
[----:B------:R-:W-:Y:S01]  /*6d00*/  @!P3 FMUL.FTZ R88, R162, R88 ;  /* 0x00000058a258b220 */ /* 0x000fe20000410000 */
        /* <DEDUP_REMOVED lines=9> */
.L_x_2942:
[----:B------:R-:W-:Y:S02]  /*6da0*/  MOV R156, R163 ;  /* 0x000000a3009c7202 */ /* 0x000fe40000000f00 */
[----:B------:R-:W-:-:S07]  /*6db0*/  MOV R88, R152 ;  /* 0x0000009800587202 */ /* 0x000fce0000000f00 */
[----:B------:R-:W-:Y:S05]  /*6dc0*/  WARPSYNC.COLLECTIVE R154, `(.L_x_2943) ;  /* 0x000000009a087348 */ /* 0x000fea0003c00000 */
[----:B------:R0:W1:Y:S02]  /*6dd0*/  SHFL.DOWN P2, R152, R156, R151, R153 ;  /* 0x080000979c987389 */ /* 0x0000640000040099 */
[----:B01----:R-:W-:Y:S05]  /*6de0*/  ENDCOLLECTIVE ;  /* 0x000000000000791b */ /* 0x003fea0003800000 */
.L_x_2943:
[----:B------:R-:W-:Y:S01]  /*6df0*/  @!P4 FMUL.FTZ R88, R162, R88 ;  /* 0x00000058a258c220 */ /* 0x000fe20000410000 */
        /* <DEDUP_REMOVED lines=9> */
.L_x_2944:
[----:B------:R-:W-:Y:S02]  /*6e90*/  MOV R156, R163 ;  /* 0x000000a3009c7202 */ /* 0x000fe40000000f00 */
[----:B------:R-:W-:-:S07]  /*6ea0*/  MOV R88, R152 ;  /* 0x0000009800587202 */ /* 0x000fce0000000f00 */
[----:B------:R-:W-:Y:S05]  /*6eb0*/  WARPSYNC.COLLECTIVE R154, `(.L_x_2945) ;  /* 0x000000009a087348 */ /* 0x000fea0003c00000 */
[----:B------:R0:W1:Y:S02]  /*6ec0*/  SHFL.DOWN P2, R152, R156, R151, R153 ;  /* 0x080000979c987389 */ /* 0x0000640000040099 */
[----:B01----:R-:W-:Y:S05]  /*6ed0*/  ENDCOLLECTIVE ;  /* 0x000000000000791b */ /* 0x003fea0003800000 */
.L_x_2945:
[----:B------:R-:W-:Y:S01]  /*6ee0*/  @!P5 FMUL.FTZ R88, R162, R88 ;  /* 0x00000058a258d220 */ /* 0x000fe20000410000 */
        /* <DEDUP_REMOVED lines=9> */
.L_x_2946:
[----:B------:R-:W-:Y:S02]  /*6f80*/  MOV R156, R163 ;  /* 0x000000a3009c7202 */ /* 0x000fe40000000f00 */
[----:B------:R-:W-:-:S07]  /*6f90*/  MOV R88, R152 ;  /* 0x0000009800587202 */ /* 0x000fce0000000f00 */
[----:B------:R-:W-:Y:S05]  /*6fa0*/  WARPSYNC.COLLECTIVE R154, `(.L_x_2947) ;  /* 0x000000009a087348 */ /* 0x000fea0003c00000 */
[----:B------:R0:W1:Y:S02]  /*6fb0*/  SHFL.DOWN P2, R152, R156, R151, R153 ;  /* 0x080000979c987389 */ /* 0x0000640000040099 */
[----:B01----:R-:W-:Y:S05]  /*6fc0*/  ENDCOLLECTIVE ;  /* 0x000000000000791b */ /* 0x003fea0003800000 */
.L_x_2947:
[----:B------:R-:W-:Y:S01]  /*6fd0*/  @!P6 FMUL.FTZ R88, R162, R88 ;  /* 0x00000058a258e220 */ /* 0x000fe20000410000 */
[----:B------:R-:W-:Y:S02]  /*6fe0*/  MOV R151, 0x1f ;  /* 0x0000001f00977802 */ /* 0x000fe40000000f00 */
[----:B------:R-:W-:Y:S01]  /*6ff0*/  MOV R89, R152 ;  /* 0x0000009800597202 */ /* 0x000fe20000000f00 */
[----:B------:R-:W-:-:S04]  /*7000*/  HFMA2 R152, -RZ, RZ, 0, 0 ;  /* 0x00000000ff987431 */ /* 0x000fc800000001ff */
[----:B------:R-:W-:Y:S01]  /*7010*/  @!P6 FFMA.FTZ R89, R162, R89, R163 ;  /* 0x00000059a259e223 */ /* 0x000fe200000100a3 */
[----:B------:R-:W-:-:S04]  /*7020*/  @!P6 MOV R162, R88 ;  /* 0x0000005800a2e202 */ /* 0x000fc80000000f00 */
[----:B------:R-:W-:Y:S02]  /*7030*/  MOV R153, R162 ;  /* 0x000000a200997202 */ /* 0x000fe40000000f00 */
[----:B------:R-:W-:-:S07]  /*7040*/  @!P6 MOV R163, R89 ;  /* 0x0000005900a3e202 */ /* 0x000fce0000000f00 */
[----:B------:R-:W-:Y:S05]  /*7050*/  WARPSYNC.COLLECTIVE R154, `(.L_x_2948) ;  /* 0x000000009a087348 */ /* 0x000fea0003c00000 */
[----:B------:R0:W1:Y:S02]  /*7060*/  SHFL.IDX P2, R156, R153, R152, R151 ;  /* 0x00000098999c7389 */ /* 0x0000640000040097 */
[----:B01----:R-:W-:Y:S05]  /*7070*/  ENDCOLLECTIVE ;  /* 0x000000000000791b */ /* 0x003fea0003800000 */
.L_x_2948:
[----:B------:R-:W-:Y:S02]  /*7080*/  MOV R153, R163 ;  /* 0x000000a300997202 */ /* 0x000fe40000000f00 */
[----:B------:R-:W-:-:S07]  /*7090*/  MOV R89, R156 ;  /* 0x0000009c00597202 */ /* 0x000fce0000000f00 */
[----:B------:R-:W-:Y:S05]  /*70a0*/  WARPSYNC.COLLECTIVE R154, `(.L_x_2949) ;  /* 0x000000009a087348 */ /* 0x000fea0003c00000 */
[----:B------:R0:W1:Y:S02]  /*70b0*/  SHFL.IDX P2, R156, R153, R152, R151 ;  /* 0x00000098999c7389 */ /* 0x0000640000040097 */
[----:B01----:R-:W-:Y:S05]  /*70c0*/  ENDCOLLECTIVE ;  /* 0x000000000000791b */ /* 0x003fea0003800000 */
.L_x_2949:
        /* <DEDUP_REMOVED lines=9> */
.L_x_2950:
[----:B------:R-:W-:Y:S02]  /*7160*/  MOV R156, R163 ;  /* 0x000000a3009c7202 */ /* 0x000fe40000000f00 */
[----:B------:R-:W-:-:S07]  /*7170*/  MOV R162, R152 ;  /* 0x0000009800a27202 */ /* 0x000fce0000000f00 */
[----:B------:R-:W-:Y:S05]  /*7180*/  WARPSYNC.COLLECTIVE R154, `(.L_x_2951) ;  /* 0x000000009a087348 */ /* 0x000fea0003c00000 */
[----:B------:R0:W1:Y:S02]  /*7190*/  SHFL.DOWN P2, R152, R156, R151, R153 ;  /* 0x080000979c987389 */ /* 0x0000640000040099 */
[----:B01----:R-:W-:Y:S05]  /*71a0*/  ENDCOLLECTIVE ;  /* 0x000000000000791b */ /* 0x003fea0003800000 */
.L_x_2951:
[----:B------:R-:W-:Y:S02]  /*71b0*/  MOV R153, R48 ;  /* 0x0000003000997202 */ /* 0x000fe40000000f00 */
[----:B------:R-:W-:Y:S02]  /*71c0*/  MOV R151, 0x1f ;  /* 0x0000001f00977802 */ /* 0x000fe40000000f00 */
[----:B------:R-:W-:Y:S01]  /*71d0*/  MOV R163, R152 ;  /* 0x0000009800a37202 */ /* 0x000fe20000000f00 */
[----:B------:R-:W-:-:S07]  /*71e0*/  HFMA2 R152, -RZ, RZ, 0, 0 ;  /* 0x00000000ff987431 */ /* 0x000fce00000001ff */
[----:B------:R-:W-:Y:S05]  /*71f0*/  WARPSYNC.COLLECTIVE R154, `(.L_x_2952) ;  /* 0x000000009a087348 */ /* 0x000fea0003c00000 */
[----:B------:R0:W1:Y:S02]  /*7200*/  SHFL.IDX P2, R156, R153, R152, R151 ;  /* 0x00000098999c7389 */ /* 0x0000640000040097 */
[----:B01----:R-:W-:Y:S05]  /*7210*/  ENDCOLLECTIVE ;  /* 0x000000000000791b */ /* 0x003fea0003800000 */
.L_x_2952:
[----:B------:R-:W-:Y:S02]  /*7220*/  MOV R153, R49 ;  /* 0x0000003100997202 */ /* 0x000fe40000000f00 */
[----:B------:R-:W-:-:S07]  /*7230*/  MOV R48, R156 ;  /* 0x0000009c00307202 */ /* 0x000fce0000000f00 */
[----:B------:R-:W-:Y:S05]  /*7240*/  WARPSYNC.COLLECTIVE R154, `(.L_x_2953) ;  /* 0x000000009a087348 */ /* 0x000fea0003c00000 */
[----:B------:R0:W1:Y:S02]  /*7250*/  SHFL.IDX P2, R156, R153, R152, R151 ;  /* 0x00000098999c7389 */ /* 0x0000640000040097 */
[----:B01----:R-:W-:Y:S05]  /*7260*/  ENDCOLLECTIVE ;  /* 0x000000000000791b */ /* 0x003fea0003800000 */
.L_x_2953:
[----:B------:R-:W-:Y:S02]  /*7270*/  MOV R49, R156 ;  /* 0x0000009c00317202 */ /* 0x000fe40000000f00 */
[----:B------:R-:W-:Y:S01]  /*7280*/  ISETP.NE.AND P2, PT, R74, 0x1f, PT ;  /* 0x0000001f4a00780c */ /* 0x000fe20003f45270 */
[----:B------:R-:W-:-:S12]  /*7290*/  BRA `(.L_x_2954) ;  /* 0xffffffc000207947 */ /* 0x000fd8000383ffff */
.L_x_2955:
        /* <DEDUP_REMOVED lines=14> */
.L_x_10436:


//--------------------- .text._Z25selective_scan_bwd_kernelI32Selective_Scan_bwd_kernel_traitsILi128ELi16ELb1ELb1ELb1ELb0ELb1EN3c108BFloat16EfEEv12SSMParamsBwd --------------------------
	.section	.text._Z25selective_scan_bwd_kernelI32Selective_Scan_bwd_kernel_traitsILi128ELi16ELb1ELb1ELb1ELb0ELb1EN3c108BFloat16EfEEv12SSMParamsBwd,"ax",@progbits
	.align	128
        .global         _Z25selective_scan_bwd_kernelI32Selective_Scan_bwd_kernel_traitsILi128ELi16ELb1ELb1ELb1ELb0ELb1EN3c108BFloat16EfEEv12SSMParamsBwd
        .type           _Z25selective_scan_bwd_kernelI32Selective_Scan_bwd_kernel_traitsILi128ELi16ELb1ELb1ELb1ELb0ELb1EN3c108BFloat16EfEEv12SSMParamsBwd,@function
        .size           _Z25selective_scan_bwd_kernelI32Selective_Scan_bwd_kernel_traitsILi128ELi16ELb1ELb1ELb1ELb0ELb1EN3c108BFloat16EfEEv12SSMParamsBwd,(.L_x_10437 - _Z25selective_scan_bwd_kernelI32Selective_Scan_bwd_kernel_traitsILi128ELi16ELb1ELb1ELb1ELb0ELb1EN3c108BFloat16EfEEv12SSMParamsBwd)
        .other          _Z25selective_scan_bwd_kernelI32Selective_Scan_bwd_kernel_traitsILi128ELi16ELb1ELb1ELb1ELb0ELb1EN3c108BFloat16EfEEv12SSMParamsBwd,@"STO_CUDA_ENTRY STV_DEFAULT"
_Z25selective_scan_bwd_kernelI32Selective_Scan_bwd_kernel_traitsILi128ELi16ELb1ELb1ELb1ELb0ELb1EN3c108BFloat16EfEEv12SSMParamsBwd:
.text._Z25selective_scan_bwd_kernelI32Selective_Scan_bwd_kernel_traitsILi128ELi16ELb1ELb1ELb1ELb0ELb1EN3c108BFloat16EfEEv12SSMParamsBwd:
        /* <DEDUP_REMOVED lines=42> */
[----:B------:R-:W-:Y:S01]  /*02a0*/  UMOV UR4, URZ ;  /* 0x000000ff00047c82 */ /* 0x000fe20008000000 */
[----:B-1----:R-:W-:-:S05]  /*02b0*/  ULEA UR16, UR32, 0xfffff800, 0xb ;  /* 0xfffff80020107891 */ /* 0x002fca000f8e58ff */
[----:B------:R-:W1:Y:S01]  /*02c0*/  I2F.RP R0, UR38 ;  /* 0x0000002600007d06 */ /* 0x000e620008209400 */
[----:B------:R-:W-:Y:S02]  /*02d0*/  UIMAD UR11, UR10, UR19, UR25 ;  /* 0x000000130a0b72a4 */ /* 0x000fe4000f8e0219 */
[----:B------:R-:W-:Y:S02]  /*02e0*/  UIADD3 UR25, UP0, UPT, UR16, UR22, URZ ;  /* 0x0000001610197290 */ /* 0x000fe4000ff1e0ff */
[----:B--2---:R-:W-:Y:S02]  /*02f0*/  UIMAD.WIDE.U32 UR28, UR8, UR20, URZ ;  /* 0x00000014081c72a5 */ /* 0x004fe4000f8e00ff */
[----:B------:R-:W-:Y:S01]  /*0300*/  UIADD3 UR20, UP2, UPT, UR16, UR24, URZ ;  /* 0x0000001810147290 */ /* 0x000fe2000ff5e0ff */
[----:B------:R-:W2:Y:S01]  /*0310*/  LDCU.64 UR18, c[0x0][0x3b0] ;  /* 0x00007600ff1277ac */ /* 0x000ea20008000a00 */
[----:B----4-:R-:W-:Y:S01]  /*0320*/  ULEA UR17, UP1, UR25, UR12, 0x1 ;  /* 0x0000000c19117291 */ /* 0x010fe2000f8208ff */
[----:B-1----:R-:W3:Y:S01]  /*0330*/  MUFU.RCP R0, R0 ;  /* 0x0000000000007308 */ /* 0x002ee20000001000 */
[----:B------:R-:W-:Y:S01]  /*0340*/  ULEA UR9, UP3, UR20, UR14, 0x1 ;  /* 0x0000000e14097291 */ /* 0x000fe2000f8608ff */
        /* <DEDUP_REMOVED lines=20> */
[----:B------:R-:W-:Y:S02]  /*0490*/  UIMAD UR23, UR8, UR19, UR23 ;  /* 0x00000013081772a4 */ /* 0x000fe4000f8e0217 */
[----:B------:R-:W-:Y:S01]  /*04a0*/  UISETP.GT.U32.AND UP1, UPT, UR38, UR5, UPT ;  /* 0x000000052600728c */ /* 0x000fe2000bf24070 */
[----:B------:R-:W2:Y:S01]  /*04b0*/  LDCU.64 UR18, c[0x0][0x3d0] ;  /* 0x00007a00ff1277ac */ /* 0x000ea20008000a00 */
[----:B------:R-:W-:-:S02]  /*04c0*/  UISETP.NE.U32.AND UP0, UPT, UR36, URZ, UPT ;  /* 0x000000ff2400728c */ /* 0x000fc4000bf05070 */
[----:B------:R-:W-:Y:S02]  /*04d0*/  UIMAD UR13, UR8, UR21, UR29 ;  /* 0x00000015080d72a4 */ /* 0x000fe4000f8e021d */
[----:B------:R-:W-:-:S05]  /*04e0*/  UISETP.NE.AND.EX UP0, UPT, UR37, URZ, UPT, UP0 ;  /* 0x000000ff2500728c */ /* 0x000fca000bf05300 */
[----:B------:R-:W-:Y:S02]  /*04f0*/  @!UP1 UIADD3 UR5, UPT, UPT, UR5, -UR38, URZ ;  /* 0x8000002605059290 */ /* 0x000fe4000fffe0ff */
[----:B------:R-:W-:Y:S02]  /*0500*/  @!UP1 UIADD3 UR11, UPT, UPT, UR11, 0x1, URZ ;  /* 0x000000010b0b9890 */ /* 0x000fe4000fffe0ff */
[----:B------:R-:W-:Y:S02]  /*0510*/  UISETP.GE.U32.AND UP2, UPT, UR5, UR38, UPT ;  /* 0x000000260500728c */ /* 0x000fe4000bf46070 */
[----:B------:R-:W-:Y:S01]  /*0520*/  ULOP3.LUT UR5, UR10, UR35, URZ, 0x3c, !UPT ;  /* 0x000000230a057292 */ /* 0x000fe2000f8e3cff */
[----:B------:R-:W3:Y:S03]  /*0530*/  LDCU.64 UR36, c[0x0][0x528] ;  /* 0x0000a500ff2477ac */ /* 0x000ee60008000a00 */
[----:B------:R-:W-:Y:S01]  /*0540*/  UISETP.GE.AND UP1, UPT, UR5, URZ, UPT ;  /* 0x000000ff0500728c */ /* 0x000fe2000bf26270 */
[----:B------:R-:W-:-:S04]  /*0550*/  UMOV UR12, UR28 ;  /* 0x0000001c000c7c82 */ /* 0x000fc80008000000 */
[----:B------:R-:W-:Y:S02]  /*0560*/  @UP2 UIADD3 UR11, UPT, UPT, UR11, 0x1, URZ ;  /* 0x000000010b0b2890 */ /* 0x000fe4000fffe0ff */
[----:B------:R-:W-:Y:S01]  /*0570*/  UISETP.NE.AND UP2, UPT, UR35, URZ, UPT ;  /* 0x000000ff2300728c */ /* 0x000fe2000bf45270 */
[----:B------:R-:W4:Y:S01]  /*0580*/  LDCU.64 UR28, c[0x0][0x3c8] ;  /* 0x00007900ff1c77ac */ /* 0x000f220008000a00 */
[----:B-1----:R-:W-:Y:S01]  /*0590*/  UIMAD.WIDE.U32 UR12, UR10, UR6, UR12 ;  /* 0x000000060a0c72a5 */ /* 0x002fe2000f8e000c */
[----:B------:R-:W1:Y:S03]  /*05a0*/  LDCU.64 UR30, c[0x0][0x3e8] ;  /* 0x00007d00ff1e77ac */ /* 0x000e660008000a00 */
[----:B------:R-:W-:Y:S02]  /*05b0*/  UIMAD UR25, UR10, UR7, UR13 ;  /* 0x000000070a1972a4 */ /* 0x000fe4000f8e020d */
[----:B--2---:R-:W-:-:S02]  /*05c0*/  UIMAD.WIDE.U32 UR6, UR8, UR18, URZ ;  /* 0x00000012080672a5 */ /* 0x004fc4000f8e00ff */
[----:B------:R-:W-:Y:S02]  /*05d0*/  UIADD3 UR12, UP3, UPT, UR16, UR12, URZ ;  /* 0x0000000c100c7290 */ /* 0x000fe4000ff7e0ff */
[----:B------:R-:W-:Y:S02]  /*05e0*/  @!UP1 UIADD3 UR11, UPT, UPT, -UR11, URZ, URZ ;  /* 0x000000ff0b0b9290 */ /* 0x000fe4000fffe1ff */
[----:B------:R-:W-:Y:S02]  /*05f0*/  UIMAD UR7, UR8, UR19, UR7 ;  /* 0x00000013080772a4 */ /* 0x000fe4000f8e0207 */
[----:B------:R-:W-:Y:S01]  /*0600*/  @!UP2 ULOP3.LUT UR11, URZ, UR35, URZ, 0x33, !UPT ;  /* 0x00000023ff0ba292 */ /* 0x000fe2000f8e33ff */
[----:B------:R-:W2:Y:S01]  /*0610*/  @UP0 LDCU UR19, c[0x0][0x384] ;  /* 0x00007080ff1307ac */ /* 0x000ea20008000800 */
[----:B------:R-:W-:Y:S02]  /*0620*/  UIADD3.X UR25, UPT, UPT, UR4, UR25, URZ, UP3, !UPT ;  /* 0x0000001904197290 */ /* 0x000fe40009ffe4ff */
[----:B---3--:R-:W-:-:S02]  /*0630*/  ULEA UR18, UP3, UR12, UR36, 0x1 ;  /* 0x000000240c127291 */ /* 0x008fc4000f8608ff */
[----:B------:R-:W-:Y:S02]  /*0640*/  USHF.R.S32.HI UR5, URZ, 0x1f, UR11 ;  /* 0x0000001fff057899 */ /* 0x000fe4000801140b */
[----:B------:R-:W-:Y:S01]  /*0650*/  ULEA.HI.X UR25, UR12, UR37, UR25, 0x1, UP3 ;  /* 0x000000250c197291 */ /* 0x000fe200098f0c19 */
[----:B------:R-:W3:Y:S01]  /*0660*/  LDCU.64 UR34, c[0x0][0x448] ;  /* 0x00008900ff2277ac */ /* 0x000ee20008000a00 */
[----:B----4-:R-:W-:Y:S02]  /*0670*/  UIMAD UR12, UR5, UR28, URZ ;  /* 0x0000001c050c72a4 */ /* 0x010fe4000f8e02ff */
[----:B------:R-:W-:Y:S01]  /*0680*/  UIMAD.WIDE.U32 UR22, UR11, UR28, UR22 ;  /* 0x0000001c0b1672a5 */ /* 0x000fe2000f8e0016 */
[----:B------:R-:W4:Y:S01]  /*0690*/  @UP0 LDCU UR28, c[0x0][0x38c] ;  /* 0x00007180ff1c07ac */ /* 0x000f220008000800 */
[----:B------:R-:W5:Y:S01]  /*06a0*/  @UP0 LDCU.64 UR36, c[0x0][0x480] ;  /* 0x00009000ff2407ac */ /* 0x000f620008000a00 */
[----:B-1----:R-:W-:Y:S02]  /*06b0*/  UIMAD UR15, UR5, UR30, URZ ;  /* 0x0000001e050f72a4 */ /* 0x002fe4000f8e02ff */
[----:B------:R-:W-:-:S02]  /*06c0*/  UIMAD UR5, UR11, UR29, UR12 ;  /* 0x0000001d0b0572a4 */ /* 0x000fc4000f8e020c */
[----:B------:R-:W-:Y:S02]  /*06d0*/  UIADD3 UR24, UP1, UPT, UR16, UR22, URZ ;  /* 0x0000001610187290 */ /* 0x000fe4000ff3e0ff */
[----:B------:R-:W-:Y:S02]  /*06e0*/  UIADD3 UR5, UPT, UPT, UR23, UR5, URZ ;  /* 0x0000000517057290 */ /* 0x000fe4000fffe0ff */
[----:B--2---:R-:W-:Y:S02]  /*06f0*/  @UP0 UIMAD UR8, UR8, UR19, UR10 ;  /* 0x00000013080802a4 */ /* 0x004fe4000f8e020a */
[----:B------:R-:W-:Y:S02]  /*0700*/  UIMAD.WIDE.U32 UR12, UR11, UR30, UR6 ;  /* 0x0000001e0b0c72a5 */ /* 0x000fe4000f8e0006 */
[----:B------:R-:W-:Y:S02]  /*0710*/  UIMAD UR15, UR11, UR31, UR15 ;  /* 0x0000001f0b0f72a4 */ /* 0x000fe4000f8e020f */
[----:B------:R-:W-:-:S02]  /*0720*/  UIADD3.X UR5, UPT, UPT, UR4, UR5, URZ, UP1, !UPT ;  /* 0x0000000504057290 */ /* 0x000fc40008ffe4ff */
[----:B------:R-:W-:Y:S01]  /*0730*/  @UP0 UIMAD UR8, UR8, UR32, URZ ;  /* 0x00000020080802a4 */ /* 0x000fe2000f8e02ff */
[----:B------:R-:W1:Y:S01]  /*0740*/  LDCU.64 UR30, c[0x0][0x450] ;  /* 0x00008a00ff1e77ac */ /* 0x000e620008000a00 */
[----:B---3--:R-:W-:Y:S02]  /*0750*/  ULEA UR22, UP2, UR24, UR34, 0x1 ;  /* 0x0000002218167291 */ /* 0x008fe4000f8408ff */
[----:B------:R-:W-:Y:S02]  /*0760*/  UIADD3 UR16, UP1, UPT, UR16, UR12, URZ ;  /* 0x0000000c10107290 */ /* 0x000fe4000ff3e0ff */
[----:B------:R-:W-:Y:S02]  /*0770*/  UIADD3 UR15, UPT, UPT, UR13, UR15, URZ ;  /* 0x0000000f0d0f7290 */ /* 0x000fe4000fffe0ff */
[----:B----4-:R-:W-:Y:S02]  /*0780*/  @UP0 UIMAD UR8, UR8, UR28, URZ ;  /* 0x0000001c080802a4 */ /* 0x010fe4000f8e02ff */
[----:B------:R-:W-:-:S02]  /*0790*/  ULEA.HI.X UR24, UR24, UR35, UR5, 0x1, UP2 ;  /* 0x0000002318187291 */ /* 0x000fc400090f0c05 */
        /* <DEDUP_REMOVED lines=31> */
.L_x_3004:
        /* <DEDUP_REMOVED lines=41> */
[----:B------:R-:W-:Y:S06]  /*0c20*/  BAR.SYNC.DEFER_BLOCKING 0x0 ;  /* 0x0000000000007b1d */ /* 0x000fec0000010000 */
[----:B------:R-:W4:Y:S04]  /*0c30*/  LDG.E.128 R44, desc[UR26][R24.64] ;  /* 0x0000001a182c7981 */ /* 0x000f28000c1e1d00 */
[----:B------:R3:W5:Y:S01]  /*0c40*/  LDG.E.128 R48, desc[UR26][R24.64+0x200] ;  /* 0x0002001a18307981 */ /* 0x000762000c1e1d00 */
[----:B-1----:R-:W-:-:S02]  /*0c50*/  IMAD R17, R19, UR23, RZ ;  /* 0x0000001713117c24 */ /* 0x002fc4000f8e02ff */
[----:B------:R-:W-:-:S05]  /*0c60*/  IMAD.WIDE.U32 R18, R18, UR23, R2 ;  /* 0x0000001712127c25 */ /* 0x000fca000f8e0002 */
[----:B------:R-:W-:-:S03]  /*0c70*/  IADD3 R19, PT, PT, R19, R17, RZ ;  /* 0x0000001113137210 */ /* 0x000fc60007ffe0ff */
[----:B------:R-:W-:-:S04]  /*0c80*/  IMAD.WIDE.U32 R18, R26, UR10, R18 ;  /* 0x0000000a1a127c25 */ /* 0x000fc8000f8e0012 */
[----:B------:R-:W-:Y:S01]  /*0c90*/  IMAD R17, R27, UR10, R19 ;  /* 0x0000000a1b117c24 */ /* 0x000fe2000f8e0213 */
[C---:B---3--:R-:W-:Y:S01]  /*0ca0*/  LEA R24, P0, R18.reuse, R28, 0x1 ;  /* 0x0000001c12187211 */ /* 0x048fe200078008ff */
[----:B------:R-:W1:Y:S03]  /*0cb0*/  LDC.64 R26, c[0x0][0x428] ;  /* 0x00010a00ff1a7b82 */ /* 0x000e660000000a00 */
[----:B------:R-:W-:-:S03]  /*0cc0*/  LEA.HI.X R25, R18, R29, R17, 0x1, P0 ;  /* 0x0000001d12197211 */ /* 0x000fc600000f0c11 */
[----:B------:R-:W-:-:S03]  /*0cd0*/  IMAD.WIDE.U32 R18, R16, 0x10, R24 ;  /* 0x0000001010127825 */ /* 0x000fc600078e0018 */
[----:B------:R-:W3:Y:S01]  /*0ce0*/  LDC.64 R24, c[0x0][0x420] ;  /* 0x00010800ff187b82 */ /* 0x000ee20000000a00 */
[----:B----4-:R-:W-:Y:S04]  /*0cf0*/  STS.128 [R73], R44 ;  /* 0x0000002c49007388 */ /* 0x010fe80000000c00 */
[----:B-----5:R4:W-:Y:S01]  /*0d00*/  STS.128 [R73+0x200], R48 ;  /* 0x0002003049007388 */ /* 0x0209e20000000c00 */
[----:B------:R-:W-:-:S03]  /*0d10*/  NOP ;  /* 0x0000000000007918 */ /* 0x000fc60000000000 */
[----:B------:R-:W-:Y:S04]  /*0d20*/  LDS.128 R28, [R72] ;  /* 0x00000000481c7984 */ /* 0x000fe80000000c00 */
[----:B------:R-:W5:Y:S01]  /*0d30*/  LDS.128 R32, [R72+0x10] ;  /* 0x0000100048207984 */ /* 0x000f620000000c00 */
[----:B------:R-:W-:Y:S06]  /*0d40*/  BAR.SYNC.DEFER_BLOCKING 0x0 ;  /* 0x0000000000007b1d */ /* 0x000fec0000010000 */
[----:B--2---:R-:W2:Y:S04]  /*0d50*/  LDG.E.128 R36, desc[UR26][R18.64] ;  /* 0x0000001a12247981 */ /* 0x004ea8000c1e1d00 */
[----:B------:R4:W5:Y:S01]  /*0d60*/  LDG.E.128 R60, desc[UR26][R18.64+0x200] ;  /* 0x0002001a123c7981 */ /* 0x000962000c1e1d00 */
[----:B---3--:R-:W-:-:S02]  /*0d70*/  IMAD R17, R25, UR23, RZ ;  /* 0x0000001719117c24 */ /* 0x008fc4000f8e02ff */
[----:B------:R-:W-:-:S05]  /*0d80*/  IMAD.WIDE.U32 R24, R24, UR23, R2 ;  /* 0x0000001718187c25 */ /* 0x000fca000f8e0002 */
[----:B------:R-:W-:-:S03]  /*0d90*/  IADD3 R25, PT, PT, R25, R17, RZ ;  /* 0x0000001119197210 */ /* 0x000fc60007ffe0ff */
[----:B-1----:R-:W-:-:S04]  /*0da0*/  IMAD.WIDE.U32 R24, R26, UR10, R24 ;  /* 0x0000000a1a187c25 */ /* 0x002fc8000f8e0018 */
[----:B------:R-:W-:Y:S01]  /*0db0*/  IMAD R17, R27, UR10, R25 ;  /* 0x0000000a1b117c24 */ /* 0x000fe2000f8e0219 */
[----:B0-----:R-:W-:-:S04]  /*0dc0*/  LEA R26, P0, R24, R42, 0x1 ;  /* 0x0000002a181a7211 */ /* 0x001fc800078008ff */
[----:B------:R-:W-:-:S03]  /*0dd0*/  LEA.HI.X R27, R24, R43, R17, 0x1, P0 ;  /* 0x0000002b181b7211 */ /* 0x000fc600000f0c11 */
[----:B----4-:R-:W-:Y:S01]  /*0de0*/  IMAD.WIDE.U32 R18, R16, 0x10, R26 ;  /* 0x0000001010127825 */ /* 0x010fe200078e001a */
[----:B--2---:R-:W-:Y:S04]  /*0df0*/  STS.128 [R73], R36 ;  /* 0x0000002449007388 */ /* 0x004fe80000000c00 */
[----:B-----5:R-:W-:Y:S01]  /*0e00*/  STS.128 [R73+0x200], R60 ;  /* 0x0002003c49007388 */ /* 0x020fe20000000c00 */
        /* <DEDUP_REMOVED lines=11> */
[C---:B------:R-:W-:Y:S02]  /*0ec0*/  SHF.L.U32 R59, R55.reuse, 0x10, RZ ;  /* 0x00000010373b7819 */ /* 0x040fe400000006ff */
[----:B------:R-:W-:Y:S01]  /*0ed0*/  PRMT R60, R54, 0x7632, R60 ;  /* 0x00007632363c7816 */ /* 0x000fe2000000003c */
[----:B------:R-:W-:Y:S01]  /*0ee0*/  FMUL.FTZ R42, R58, -1.4426950216293334961 ;  /* 0xbfb8aa3b3a2a7820 */ /* 0x000fe20000410000 */
[----:B------:R-:W-:Y:S01]  /*0ef0*/  PRMT R61, R55, 0x7632, R61 ;  /* 0x00007632373d7816 */ /* 0x000fe2000000003d */
[----:B------:R-:W-:Y:S01]  /*0f00*/  FMUL.FTZ R43, R59, -1.4426950216293334961 ;  /* 0xbfb8aa3b3b2b7820 */ /* 0x000fe20000410000 */
[----:B------:R-:W0:Y:S01]  /*0f10*/  LDC.64 R54, c[0x0][0x508] ;  /* 0x00014200ff367b82 */ /* 0x000e220000000a00 */
[----:B------:R-:W-:Y:S01]  /*0f20*/  PRMT R38, R53, 0x7632, R38 ;  /* 0x0000763235267816 */ /* 0x000fe20000000026 */
[----:B------:R-:W-:Y:S01]  /*0f30*/  MUFU.EX2 R67, R42 ;  /* 0x0000002a00437308 */ /* 0x000fe20000000800 */
[----:B-1----:R-:W-:-:S02]  /*0f40*/  SHF.L.U32 R36, R25, 0x10, RZ ;  /* 0x0000001019247819 */ /* 0x002fc400000006ff */
[----:B------:R-:W-:Y:S01]  /*0f50*/  SHF.L.U32 R38, R38, 0x10, RZ ;  /* 0x0000001026267819 */ /* 0x000fe200000006ff */
[----:B------:R-:W1:Y:S01]  /*0f60*/  MUFU.EX2 R69, R43 ;  /* 0x0000002b00457308 */ /* 0x000e620000000800 */
[----:B------:R-:W-:Y:S02]  /*0f70*/  SHF.L.U32 R60, R60, 0x10, RZ ;  /* 0x000000103c3c7819 */ /* 0x000fe400000006ff */
[----:B------:R-:W-:Y:S01]  /*0f80*/  SHF.L.U32 R57, R53, 0x10, RZ ;  /* 0x0000001035397819 */ /* 0x000fe200000006ff */
[----:B------:R-:W-:Y:S01]  /*0f90*/  FMUL.FTZ R53, R36, -1.4426950216293334961 ;  /* 0xbfb8aa3b24357820 */ /* 0x000fe20000410000 */
[C---:B------:R-:W-:Y:S02]  /*0fa0*/  SHF.L.U32 R37, R24.reuse, 0x10, RZ ;  /* 0x0000001018257819 */ /* 0x040fe400000006ff */
[----:B------:R-:W-:Y:S01]  /*0fb0*/  PRMT R62, R24, 0x7632, R62 ;  /* 0x00007632183e7816 */ /* 0x000fe2000000003e */
[----:B------:R-:W-:Y:S01]  /*0fc0*/  FMUL.FTZ R24, R38, -1.4426950216293334961 ;  /* 0xbfb8aa3b26187820 */ /* 0x000fe20000410000 */
[----:B------:R-:W-:Y:S01]  /*0fd0*/  PRMT R63, R25, 0x7632, R63 ;  /* 0x00007632193f7816 */ /* 0x000fe2000000003f */
[----:B------:R-:W-:Y:S01]  /*0fe0*/  FMUL.FTZ R25, R60, -1.4426950216293334961 ;  /* 0xbfb8aa3b3c197820 */ /* 0x000fe20000410000 */
[----:B------:R0:W5:Y:S01]  /*0ff0*/  MUFU.EX2 R76, R53 ;  /* 0x00000035004c7308 */ /* 0x0001620000000800 */
[----:B------:R-:W-:Y:S01]  /*1000*/  SHF.L.U32 R61, R61, 0x10, RZ ;  /* 0x000000103d3d7819 */ /* 0x000fe200000006ff */
[----:B------:R-:W-:Y:S01]  /*1010*/  FMUL.FTZ R41, R57, -1.4426950216293334961 ;  /* 0xbfb8aa3b39297820 */ /* 0x000fe20000410000 */
[----:B------:R-:W-:Y:S01]  /*1020*/  SHF.L.U32 R62, R62, 0x10, RZ ;  /* 0x000000103e3e7819 */ /* 0x000fe200000006ff */
[----:B------:R-:W-:Y:S01]  /*1030*/  MUFU.EX2 R66, R24 ;  /* 0x0000001800427308 */ /* 0x000fe20000000800 */
[C---:B------:R-:W-:Y:S01]  /*1040*/  SHF.L.U32 R56, R52.reuse, 0x10, RZ ;  /* 0x0000001034387819 */ /* 0x040fe200000006ff */
[----:B-1----:R-:W-:Y:S01]  /*1050*/  FADD.FTZ R69, R69, 1 ;  /* 0x3f80000045457421 */ /* 0x002fe20000010000 */
[----:B------:R-:W-:Y:S01]  /*1060*/  PRMT R39, R52, 0x7632, R39 ;  /* 0x0000763234277816 */ /* 0x000fe20000000027 */
[----:B------:R1:W-:Y:S01]  /*1070*/  MUFU.EX2 R68, R25 ;  /* 0x0000001900447308 */ /* 0x0003e20000000800 */
[----:B0-----:R-:W-:Y:S01]  /*1080*/  IMAD R53, R55, UR23, RZ ;  /* 0x0000001737357c24 */ /* 0x001fe2000f8e02ff */
[----:B---3--:R-:W-:Y:S01]  /*1090*/  SHF.L.U32 R19, R26, 0x10, RZ ;  /* 0x000000101a137819 */ /* 0x008fe200000006ff */
[----:B------:R-:W-:Y:S01]  /*10a0*/  FMUL.FTZ R52, R37, -1.4426950216293334961 ;  /* 0xbfb8aa3b25347820 */ /* 0x000fe20000410000 */
[----:B------:R-:W-:Y:S01]  /*10b0*/  SHF.L.U32 R18, R27, 0x10, RZ ;  /* 0x000000101b127819 */ /* 0x000fe200000006ff */
[----:B------:R-:W-:Y:S01]  /*10c0*/  FMUL.FTZ R17, R56, -1.4426950216293334961 ;  /* 0xbfb8aa3b38117820 */ /* 0x000fe20000410000 */
[----:B------:R-:W-:Y:S01]  /*10d0*/  PRMT R84, R26, 0x7632, R84 ;  /* 0x000076321a547816 */ /* 0x000fe20000000054 */
[----:B------:R-:W-:Y:S01]  /*10e0*/  FMUL.FTZ R26, R61, -1.4426950216293334961 ;  /* 0xbfb8aa3b3d1a7820 */ /* 0x000fe20000410000 */
[----:B------:R-:W-:Y:S01]  /*10f0*/  PRMT R87, R27, 0x7632, R87 ;  /* 0x000076321b577816 */ /* 0x000fe20000000057 */
[----:B-1----:R-:W-:-:S04]  /*1100*/  IMAD.WIDE.U32 R24, R54, UR23, R2 ;  /* 0x0000001736187c25 */ /* 0x002fc8000f8e0002 */
[----:B------:R-:W-:Y:S01]  /*1110*/  FMUL.FTZ R27, R62, -1.4426950216293334961 ;  /* 0xbfb8aa3b3e1b7820 */ /* 0x000fe20000410000 */
[----:B------:R0:W-:Y:S01]  /*1120*/  MUFU.EX2 R71, R52 ;  /* 0x0000003400477308 */ /* 0x0001e20000000800 */
[----:B------:R-:W-:Y:S01]  /*1130*/  SHF.L.U32 R39, R39, 0x10, RZ ;  /* 0x0000001027277819 */ /* 0x000fe200000006ff */
[----:B------:R-:W-:Y:S01]  /*1140*/  FADD.FTZ R67, R67, 1 ;  /* 0x3f80000043437421 */ /* 0x000fe20000010000 */
[----:B------:R-:W-:Y:S01]  /*1150*/  IADD3 R25, PT, PT, R25, R53, RZ ;  /* 0x0000003519197210 */ /* 0x000fe20007ffe0ff */
[----:B------:R-:W1:Y:S01]  /*1160*/  MUFU.EX2 R70, R26 ;  /* 0x0000001a00467308 */ /* 0x000e620000000800 */
[----:B------:R-:W-:Y:S01]  /*1170*/  SHF.L.U32 R99, R28, 0x10, RZ ;  /* 0x000000101c637819 */ /* 0x000fe200000006ff */
[----:B------:R-:W-:Y:S01]  /*1180*/  FMUL.FTZ R42, R19, -1.4426950216293334961 ;  /* 0xbfb8aa3b132a7820 */ /* 0x000fe20000410000 */
[C---:B------:R-:W-:Y:S01]  /*1190*/  PRMT R122, R33.reuse, 0x7632, R122 ;  /* 0x00007632217a7816 */ /* 0x040fe2000000007a */
[----:B------:R-:W-:Y:S01]  /*11a0*/  MUFU.EX2 R74, R27 ;  /* 0x0000001b004a7308 */ /* 0x000fe20000000800 */
[----:B0-----:R-:W-:Y:S01]  /*11b0*/  IMAD.WIDE.U32 R52, R80, UR10, R24 ;  /* 0x0000000a50347c25 */ /* 0x001fe2000f8e0018 */
[----:B------:R-:W-:-:S03]  /*11c0*/  SHF.L.U32 R102, R33, 0x10, RZ ;  /* 0x0000001021667819 */ /* 0x000fc600000006ff */
[----:B------:R-:W-:Y:S01]  /*11d0*/  FMUL.FTZ R43, R18, -1.4426950216293334961 ;  /* 0xbfb8aa3b122b7820 */ /* 0x000fe20000410000 */
[----:B------:R-:W0:Y:S01]  /*11e0*/  MUFU.EX2 R17, R17 ;  /* 0x0000001100117308 */ /* 0x000e220000000800 */
[C---:B------:R-:W-:Y:S01]  /*11f0*/  SHF.L.U32 R98, R29.reuse, 0x10, RZ ;  /* 0x000000101d627819 */ /* 0x040fe200000006ff */
[----:B-----5:R-:W-:Y:S01]  /*1200*/  FADD.FTZ R76, R76, 1 ;  /* 0x3f8000004c4c7421 */ /* 0x020fe20000010000 */
[C---:B------:R-:W-:Y:S01]  /*1210*/  PRMT R121, R34.reuse, 0x7632, R121 ;  /* 0x0000763222797816 */ /* 0x040fe20000000079 */
[----:B------:R3:W5:Y:S01]  /*1220*/  MUFU.EX2 R65, R41 ;  /* 0x0000002900417308 */ /* 0x0007620000000800 */
[----:B------:R-:W-:Y:S01]  /*1230*/  SHF.L.U32 R101, R34, 0x10, RZ ;  /* 0x0000001022657819 */ /* 0x000fe200000006ff */
[----:B-1----:R-:W-:Y:S01]  /*1240*/  FADD.FTZ R70, R70, 1 ;  /* 0x3f80000046467421 */ /* 0x002fe20000010000 */
[----:B------:R-:W-:Y:S01]  /*1250*/  PRMT R164, R29, 0x7632, R164 ;  /* 0x000076321da47816 */ /* 0x000fe200000000a4 */
[----:B------:R-:W1:Y:S01]  /*1260*/  MUFU.RCP R92, R69 ;  /* 0x00000045005c7308 */ /* 0x000e620000001000 */
[----:B------:R-:W-:Y:S01]  /*1270*/  PRMT R107, R28, 0x7632, R107 ;  /* 0x000076321c6b7816 */ /* 0x000fe2000000006b */
[----:B------:R-:W-:Y:S01]  /*1280*/  FADD.FTZ R68, R68, 1 ;  /* 0x3f80000044447421 */ /* 0x000fe20000010000 */
[----:B------:R-:W-:Y:S01]  /*1290*/  SHF.L.U32 R63, R63, 0x10, RZ ;  /* 0x000000103f3f7819 */ /* 0x000fe200000006ff */
[----:B------:R-:W-:Y:S01]  /*12a0*/  FADD.FTZ R66, R66, 1 ;  /* 0x3f80000042427421 */ /* 0x000fe20000010000 */
[----:B---3--:R-:W-:Y:S01]  /*12b0*/  FMUL.FTZ R41, R39, -1.4426950216293334961 ;  /* 0xbfb8aa3b27297820 */ /* 0x008fe20000410000 */
[----:B0-----:R-:W-:Y:S01]  /*12c0*/  FADD.FTZ R17, R17, 1 ;  /* 0x3f80000011117421 */ /* 0x001fe20000010000 */
[----:B------:R-:W-:Y:S01]  /*12d0*/  SHF.L.U32 R84, R84, 0x10, RZ ;  /* 0x0000001054547819 */ /* 0x000fe200000006ff */
[----:B------:R-:W0:Y:S01]  /*12e0*/  MUFU.RCP R93, R67 ;  /* 0x00000043005d7308 */ /* 0x000e220000001000 */
[----:B------:R-:W-:Y:S01]  /*12f0*/  SHF.L.U32 R87, R87, 0x10, RZ ;  /* 0x0000001057577819 */ /* 0x000fe200000006ff */
[----:B-----5:R-:W-:Y:S01]  /*1300*/  FADD.FTZ R65, R65, 1 ;  /* 0x3f80000041417421 */ /* 0x020fe20000010000 */
[C---:B------:R-:W-:Y:S01]  /*1310*/  PRMT R109, R30.reuse, 0x7632, R109 ;  /* 0x000076321e6d7816 */ /* 0x040fe2000000006d */
[----:B------:R-:W-:Y:S01]  /*1320*/  FADD.FTZ R71, R71, 1 ;  /* 0x3f80000047477421 */ /* 0x000fe20000010000 */
[----:B------:R-:W-:Y:S01]  /*1330*/  SHF.L.U32 R161, R30, 0x10, RZ ;  /* 0x000000101ea17819 */ /* 0x000fe200000006ff */
[----:B------:R-:W3:Y:S01]  /*1340*/  LDC.64 R54, c[0x0][0x558] ;  /* 0x00015600ff367b82 */ /* 0x000ee20000000a00 */
[C---:B------:R-:W-:Y:S01]  /*1350*/  PRMT R158, R31.reuse, 0x7632, R158 ;  /* 0x000076321f9e7816 */ /* 0x040fe2000000009e */
[----:B------:R5:W-:Y:S01]  /*1360*/  MUFU.RCP R85, R17 ;  /* 0x0000001100557308 */ /* 0x000be20000001000 */
[----:B------:R-:W-:Y:S01]  /*1370*/  SHF.L.U32 R100, R31, 0x10, RZ ;  /* 0x000000101f647819 */ /* 0x000fe200000006ff */
[----:B-1----:R-:W-:Y:S01]  /*1380*/  FADD.FTZ R30, -R92, 1 ;  /* 0x3f8000005c1e7421 */ /* 0x002fe20000010100 */
[C---:B------:R-:W-:Y:S01]  /*1390*/  PRMT R123, R35.reuse, 0x7632, R123 ;  /* 0x00007632237b7816 */ /* 0x040fe2000000007b */
[----:B------:R-:W-:Y:S01]  /*13a0*/  FADD.FTZ R74, R74, 1 ;  /* 0x3f8000004a4a7421 */ /* 0x000fe20000010000 */
[----:B------:R-:W-:-:S02]  /*13b0*/  SHF.L.U32 R103, R35, 0x10, RZ ;  /* 0x0000001023677819 */ /* 0x000fc400000006ff */
[----:B------:R-:W-:Y:S01]  /*13c0*/  SHF.L.U32 R107, R107, 0x10, RZ ;  /* 0x000000106b6b7819 */ /* 0x000fe200000006ff */
[----:B------:R-:W-:Y:S01]  /*13d0*/  MUFU.RCP R86, R65 ;  /* 0x0000004100567308 */ /* 0x000fe20000001000 */
[----:B------:R-:W-:Y:S01]  /*13e0*/  SHF.L.U32 R158, R158, 0x10, RZ ;  /* 0x000000109e9e7819 */ /* 0x000fe200000006ff */
[----:B0-----:R-:W-:Y:S01]  /*13f0*/  FADD.FTZ R31, -R93, 1 ;  /* 0x3f8000005d1f7421 */ /* 0x001fe20000010100 */
[----:B------:R-:W-:Y:S01]  /*1400*/  SHF.L.U32 R109, R109, 0x10, RZ ;  /* 0x000000106d6d7819 */ /* 0x000fe200000006ff */
[----:B-----5:R-:W-:Y:S01]  /*1410*/  IMAD R17, R81, UR10, R53 ;  /* 0x0000000a51117c24 */ /* 0x020fe2000f8e0235 */
[----:B------:R-:W-:Y:S01]  /*1420*/  SHF.L.U32 R164, R164, 0x10, RZ ;  /* 0x00000010a4a47819 */ /* 0x000fe200000006ff */
[----:B------:R-:W-:Y:S01]  /*1430*/  FFMA.FTZ R35, R58, R31, 1 ;  /* 0x3f8000003a237423 */ /* 0x000fe2000001001f */
[----:B------:R-:W-:Y:S01]  /*1440*/  SHF.L.U32 R119, R119, 0x10, RZ ;  /* 0x0000001077777819 */ /* 0x000fe200000006ff */
[----:B------:R0:W1:Y:S01]  /*1450*/  MUFU.EX2 R64, R41 ;  /* 0x0000002900407308 */ /* 0x0000620000000800 */
[----:B------:R-:W-:-:S02]  /*1460*/  SHF.L.U32 R122, R122, 0x10, RZ ;  /* 0x000000107a7a7819 */ /* 0x000fc400000006ff */
[----:B------:R-:W-:Y:S01]  /*1470*/  SHF.L.U32 R121, R121, 0x10, RZ ;  /* 0x0000001079797819 */ /* 0x000fe200000006ff */
[----:B------:R5:W1:Y:S01]  /*1480*/  MUFU.EX2 R77, R42 ;  /* 0x0000002a004d7308 */ /* 0x000a620000000800 */
[----:B------:R-:W-:Y:S02]  /*1490*/  SHF.L.U32 R123, R123, 0x10, RZ ;  /* 0x000000107b7b7819 */ /* 0x000fe400000006ff */
[----:B---3--:R-:W-:Y:S01]  /*14a0*/  LEA R54, P0, R52, R54, 0x1 ;  /* 0x0000003634367211 */ /* 0x008fe200078008ff */
[----:B------:R3:W3:Y:S01]  /*14b0*/  MUFU.EX2 R78, R43 ;  /* 0x0000002b004e7308 */ /* 0x0006e20000000800 */
[----:B0-----:R-:W-:Y:S01]  /*14c0*/  FMUL.FTZ R41, R84, -1.4426950216293334961 ;  /* 0xbfb8aa3b54297820 */ /* 0x001fe20000410000 */
[----:B------:R-:W-:Y:S02]  /*14d0*/  SHF.L.U32 R69, R14, 0x10, RZ ;  /* 0x000000100e457819 */ /* 0x000fe400000006ff */
[----:B------:R0:W-:Y:S01]  /*14e0*/  MUFU.RCP R112, R70 ;  /* 0x0000004600707308 */ /* 0x0001e20000001000 */
[----:B-----5:R-:W-:Y:S01]  /*14f0*/  FMUL.FTZ R42, R87, -1.4426950216293334961 ;  /* 0xbfb8aa3b572a7820 */ /* 0x020fe20000410000 */
[----:B-1----:R-:W-:Y:S01]  /*1500*/  FADD.FTZ R64, R64, 1 ;  /* 0x3f80000040407421 */ /* 0x002fe20000010000 */
[----:B------:R-:W-:Y:S01]  /*1510*/  LEA.HI.X R55, R52, R55, R17, 0x1, P0 ;  /* 0x0000003734377211 */ /* 0x000fe200000f0c11 */
[----:B---3--:R-:W-:Y:S01]  /*1520*/  FMUL.FTZ R43, R63, -1.4426950216293334961 ;  /* 0xbfb8aa3b3f2b7820 */ /* 0x008fe20000410000 */
[----:B------:R-:W-:Y:S01]  /*1530*/  FADD.FTZ R77, R77, 1 ;  /* 0x3f8000004d4d7421 */ /* 0x000fe20000010000 */
[----:B------:R-:W-:-:S02]  /*1540*/  SHF.L.U32 R83, R4, 0x10, RZ ;  /* 0x0000001004537819 */ /* 0x000fc400000006ff */
[----:B------:R1:W-:Y:S01]  /*1550*/  MUFU.RCP R110, R64 ;  /* 0x00000040006e7308 */ /* 0x0003e20000001000 */
[----:B------:R-:W-:-:S04]  /*1560*/  IMAD.WIDE.U32 R16, R16, 0x10, R54 ;  /* 0x0000001010107825 */ /* 0x000fc800078e0036 */
[----:B------:R-:W-:Y:S01]  /*1570*/  FADD.FTZ R78, R78, 1 ;  /* 0x3f8000004e4e7421 */ /* 0x000fe20000010000 */
[----:B0-----:R-:W-:Y:S02]  /*1580*/  SHF.L.U32 R70, R13, 0x10, RZ ;  /* 0x000000100d467819 */ /* 0x001fe400000006ff */
[----:B------:R-:W-:Y:S02]  /*1590*/  SHF.L.U32 R82, R5, 0x10, RZ ;  /* 0x0000001005527819 */ /* 0x000fe400000006ff */
[----:B------:R-:W-:Y:S01]  /*15a0*/  SHF.L.U32 R81, R6, 0x10, RZ ;  /* 0x0000001006517819 */ /* 0x000fe200000006ff */
[----:B------:R-:W0:Y:S01]  /*15b0*/  MUFU.EX2 R43, R43 ;  /* 0x0000002b002b7308 */ /* 0x000e220000000800 */
[----:B------:R-:W-:Y:S02]  /*15c0*/  SHF.L.U32 R80, R7, 0x10, RZ ;  /* 0x0000001007507819 */ /* 0x000fe400000006ff */
[----:B------:R-:W-:Y:S01]  /*15d0*/  SHF.L.U32 R67, R20, 0x10, RZ ;  /* 0x0000001014437819 */ /* 0x000fe200000006ff */
[----:B------:R-:W3:Y:S01]  /*15e0*/  MUFU.EX2 R41, R41 ;  /* 0x0000002900297308 */ /* 0x000ee20000000800 */
[----:B------:R-:W-:-:S02]  /*15f0*/  PRMT R55, R21, 0x7632, R55 ;  /* 0x0000763215377816 */ /* 0x000fc40000000037 */
[----:B------:R-:W-:Y:S01]  /*1600*/  SHF.L.U32 R65, R22, 0x10, RZ ;  /* 0x0000001016417819 */ /* 0x000fe200000006ff */
[----:B------:R-:W5:Y:S01]  /*1610*/  MUFU.EX2 R42, R42 ;  /* 0x0000002a002a7308 */ /* 0x000f620000000800 */
[----:B-1----:R-:W-:Y:S02]  /*1620*/  SHF.L.U32 R64, R23, 0x10, RZ ;  /* 0x0000001017407819 */ /* 0x002fe400000006ff */
[----:B------:R-:W-:Y:S01]  /*1630*/  SHF.L.U32 R79, R8, 0x10, RZ ;  /* 0x00000010084f7819 */ /* 0x000fe200000006ff */
[----:B------:R1:W-:Y:S01]  /*1640*/  MUFU.RCP R95, R76 ;  /* 0x0000004c005f7308 */ /* 0x0003e20000001000 */
[----:B0-----:R-:W-:Y:S01]  /*1650*/  FADD.FTZ R120, R43, 1 ;  /* 0x3f8000002b787421 */ /* 0x001fe20000010000 */
[----:B---3--:R-:W-:-:S06]  /*1660*/  FADD.FTZ R41, R41, 1 ;  /* 0x3f80000029297421 */ /* 0x008fcc0000010000 */
[----:B------:R0:W-:Y:S01]  /*1670*/  MUFU.RCP R106, R77 ;  /* 0x0000004d006a7308 */ /* 0x0001e20000001000 */
[----:B-1----:R-:W-:Y:S01]  /*1680*/  SHF.L.U32 R76, R11, 0x10, RZ ;  /* 0x000000100b4c7819 */ /* 0x002fe200000006ff */
[----:B-----5:R-:W-:-:S06]  /*1690*/  FADD.FTZ R42, R42, 1 ;  /* 0x3f8000002a2a7421 */ /* 0x020fcc0000010000 */
[----:B------:R1:W-:Y:S01]  /*16a0*/  MUFU.RCP R105, R78 ;  /* 0x0000004e00697308 */ /* 0x0003e20000001000 */
[----:B0-----:R-:W-:-:S07]  /*16b0*/  SHF.L.U32 R77, R10, 0x10, RZ ;  /* 0x000000100a4d7819 */ /* 0x001fce00000006ff */
[----:B------:R0:W-:Y:S01]  /*16c0*/  MUFU.RCP R113, R68 ;  /* 0x0000004400717308 */ /* 0x0001e20000001000 */
[----:B-1----:R-:W-:-:S07]  /*16d0*/  SHF.L.U32 R78, R9, 0x10, RZ ;  /* 0x00000010094e7819 */ /* 0x002fce00000006ff */
[----:B------:R1:W3:Y:S01]  /*16e0*/  MUFU.RCP R111, R66 ;  /* 0x00000042006f7308 */ /* 0x0002e20000001000 */
[----:B0-----:R-:W-:-:S07]  /*16f0*/  SHF.L.U32 R68, R15, 0x10, RZ ;  /* 0x000000100f447819 */ /* 0x001fce00000006ff */
[----:B------:R0:W5:Y:S01]  /*1700*/  MUFU.RCP R94, R71 ;  /* 0x00000047005e7308 */ /* 0x0001620000001000 */
[----:B-1----:R-:W-:-:S07]  /*1710*/  SHF.L.U32 R66, R21, 0x10, RZ ;  /* 0x0000001015427819 */ /* 0x002fce00000006ff */
[----:B------:R-:W1:Y:S01]  /*1720*/  MUFU.RCP R120, R120 ;  /* 0x0000007800787308 */ /* 0x000e620000001000 */
[----:B0-----:R-:W-:Y:S01]  /*1730*/  SHF.L.U32 R71, R12, 0x10, RZ ;  /* 0x000000100c477819 */ /* 0x001fe200000006ff */
[----:B---3--:R-:W-:-:S04]  /*1740*/  FADD.FTZ R43, -R111, 1 ;  /* 0x3f8000006f2b7421 */ /* 0x008fc80000010100 */
[C---:B------:R-:W-:Y:S01]  /*1750*/  FFMA.FTZ R43, R38.reuse, R43, 1 ;  /* 0x3f800000262b7423 */ /* 0x040fe2000001002b */
[----:B------:R-:W-:Y:S01]  /*1760*/  FMUL.FTZ R38, R38, R111 ;  /* 0x0000006f26267220 */ /* 0x000fe20000410000 */
[----:B------:R0:W3:Y:S08]  /*1770*/  MUFU.RCP R125, R41 ;  /* 0x00000029007d7308 */ /* 0x0000f00000001000 */
[----:B------:R-:W3:Y:S01]  /*1780*/  MUFU.RCP R124, R42 ;  /* 0x0000002a007c7308 */ /* 0x000ee20000001000 */
[----:B0-----:R-:W-:-:S07]  /*1790*/  FADD.FTZ R41, -R105, 1 ;  /* 0x3f80000069297421 */ /* 0x001fce0000010100 */
[----:B------:R0:W3:Y:S02]  /*17a0*/  MUFU.RCP R115, R74 ;  /* 0x0000004a00737308 */ /* 0x0000e40000001000 */
[----:B0-----:R-:W-:Y:S01]  /*17b0*/  PRMT R74, R20, 0x7632, R74 ;  /* 0x00007632144a7816 */ /* 0x001fe2000000004a */
[----:B--2---:R0:W-:Y:S04]  /*17c0*/  STS.128 [R73], R48 ;  /* 0x0000003049007388 */ /* 0x0041e80000000c00 */
[----:B----4-:R2:W-:Y:S01]  /*17d0*/  STS.128 [R73+0x200], R44 ;  /* 0x0002002c49007388 */ /* 0x0105e20000000c00 */
[----:B------:R-:W-:-:S03]  /*17e0*/  NOP ;  /* 0x0000000000007918 */ /* 0x000fc60000000000 */
[----:B------:R-:W4:Y:S01]  /*17f0*/  LDS.128 R24, [R72] ;  /* 0x0000000048187984 */ /* 0x000f220000000c00 */
[----:B0-----:R-:W-:Y:S01]  /*1800*/  FADD.FTZ R50, -R112, 1 ;  /* 0x3f80000070327421 */ /* 0x001fe20000010100 */
[C---:B------:R-:W-:Y:S01]  /*1810*/  FFMA.FTZ R51, R18.reuse, R41, 1 ;  /* 0x3f80000012337423 */ /* 0x040fe20000010029 */
[----:B------:R-:W-:Y:S01]  /*1820*/  FMUL.FTZ R18, R18, R105 ;  /* 0x0000006912127220 */ /* 0x000fe20000410000 */
[----:B--2---:R-:W-:Y:S01]  /*1830*/  FFMA.FTZ R47, R59, R30, 1 ;  /* 0x3f8000003b2f7423 */ /* 0x004fe2000001001e */
[----:B------:R-:W-:Y:S01]  /*1840*/  FADD.FTZ R30, -R110, 1 ;  /* 0x3f8000006e1e7421 */ /* 0x000fe20000010100 */
[----:B------:R-:W-:-:S03]  /*1850*/  FFMA.FTZ R50, R61, R50, 1 ;  /* 0x3f8000003d327423 */ /* 0x000fc60000010032 */
[C---:B------:R-:W-:Y:S01]  /*1860*/  FFMA.FTZ R44, R39.reuse, R30, 1 ;  /* 0x3f800000272c7423 */ /* 0x040fe2000001001e */
[----:B------:R-:W-:-:S04]  /*1870*/  FMUL.FTZ R39, R39, R110 ;  /* 0x0000006e27277220 */ /* 0x000fc80000410000 */
[----:B------:R-:W-:Y:S01]  /*1880*/  FMUL.FTZ R126, R107, R39 ;  /* 0x000000276b7e7220 */ /* 0x000fe20000410000 */
[C---:B----4-:R-:W-:Y:S02]  /*1890*/  SHF.L.U32 R32, R24.reuse, 0x10, RZ ;  /* 0x0000001018207819 */ /* 0x050fe400000006ff */
        /* <DEDUP_REMOVED lines=42> */
[----:B------:R-:W-:Y:S01]  /*1b40*/  STL [R1+0x4], R127 ;  /* 0x0000047f01007387 */ /* 0x000fe20000100800 */
[----:B------:R-:W-:Y:S01]  /*1b50*/  FMUL.FTZ R86, R57, R86 ;  /* 0x0000005639567220 */ /* 0x000fe20000410000 */
        /* <DEDUP_REMOVED lines=26> */
[----:B-----5:R-:W-:Y:S01]  /*1d00*/  FADD.FTZ R24, -R94, 1 ;  /* 0x3f8000005e187421 */ /* 0x020fe20000010100 */
        /* <DEDUP_REMOVED lines=12> */
[----:B-1----:R-:W-:Y:S01]  /*1dd0*/  FADD.FTZ R24, -R120, 1 ;  /* 0x3f80000078187421 */ /* 0x002fe20000010100 */
[----:B---3--:R-:W-:Y:S01]  /*1de0*/  FADD.FTZ R27, -R125, 1 ;  /* 0x3f8000007d1b7421 */ /* 0x008fe20000010100 */
        /* <DEDUP_REMOVED lines=54> */
[----:B------:R-:W-:Y:S01]  /*2150*/  STS.128 [R72], R24 ;  /* 0x0000001848007388 */ /* 0x000fe20000000c00 */
[----:B------:R-:W-:-:S02]  /*2160*/  PRMT R54, R22, 0x7632, R54 ;  /* 0x0000763216367816 */ /* 0x000fc40000000036 */
[----:B------:R-:W-:Y:S01]  /*2170*/  PRMT R53, R23, 0x7632, R53 ;  /* 0x0000763217357816 */ /* 0x000fe20000000035 */
[----:B------:R-:W-:Y:S01]  /*2180*/  STS.128 [R72+0x10], R28 ;  /* 0x0000101c48007388 */ /* 0x000fe20000000c00 */
[----:B------:R-:W-:-:S03]  /*2190*/  NOP ;  /* 0x0000000000007918 */ /* 0x000fc60000000000 */
[----:B------:R-:W0:Y:S01]  /*21a0*/  LDS.128 R12, [R73] ;  /* 0x00000000490c7984 */ /* 0x000e220000000c00 */
[----:B------:R-:W-:Y:S02]  /*21b0*/  PRMT R48, R8, 0x7632, R48 ;  /* 0x0000763208307816 */ /* 0x000fe40000000030 */
        /* <DEDUP_REMOVED lines=50> */
.L_x_2957:
        /* <DEDUP_REMOVED lines=52> */
[----:B------:R-:W-:Y:S02]  /*2820*/  FFMA.FTZ R42, R158, R21, R41 ;  /* 0x000000159e2a7223 */ /* 0x000fe40000010029 */
[----:B------:R-:W-:Y:S02]  /*2830*/  FADD.FTZ R0, R0, UR6 ;  /* 0x0000000600007e21 */ /* 0x000fe40008010000 */
        /* <DEDUP_REMOVED lines=44> */
[----:B------:R-:W-:Y:S01]  /*2b00*/  UISETP.NE.AND UP0, UPT, UR12, 0x1, UPT ;  /* 0x000000010c00788c */ /* 0x000fe2000bf05270 */
[----:B------:R-:W-:Y:S01]  /*2b10*/  UMOV UR23, 0x400 ;  /* 0x0000040000177882 */ /* 0x000fe20000000000 */
[----:B------:R-:W4:Y:S04]  /*2b20*/  LDCU UR48, c[0x0][0x394] ;  /* 0x00007280ff3077ac */ /* 0x000f280008000800 */
[----:B------:R-:W-:Y:S01]  /*2b30*/  PLOP3.LUT P1, PT, PT, PT, UP0, 0x80, 0x8 ;  /* 0x000000000008781c */ /* 0x000fe20003f2f008 */
[----:B------:R-:W0:Y:S03]  /*2b40*/  LDCU UR49, c[0x0][0x38c] ;  /* 0x00007180ff3177ac */ /* 0x000e260008000800 */
[----:B------:R-:W-:Y:S01]  /*2b50*/  ISETP.EQ.AND P1, PT, R40, RZ, P1 ;  /* 0x000000ff2800720c */ /* 0x000fe20000f22270 */
[----:B------:R-:W1:Y:S01]  /*2b60*/  LDCU UR50, c[0x0][0x388] ;  /* 0x00007100ff3277ac */ /* 0x000e620008000800 */
[----:B---3--:R-:W-:Y:S01]  /*2b70*/  UIMAD.WIDE.U32 UR24, UR10, UR8, URZ ;  /* 0x000000080a1872a5 */ /* 0x008fe2000f8e00ff */
[----:B------:R-:W3:Y:S01]  /*2b80*/  LDCU.64 UR30, c[0x0][0x3c0] ;  /* 0x00007800ff1e77ac */ /* 0x000ee20008000a00 */
[----:B--2---:R-:W-:Y:S01]  /*2b90*/  ULEA UR23, UR28, UR23, 0x18 ;  /* 0x000000171c177291 */ /* 0x004fe2000f8ec0ff */
[----:B------:R-:W2:Y:S01]  /*2ba0*/  LDCU.64 UR32, c[0x0][0x440] ;  /* 0x00008800ff2077ac */ /* 0x000ea20008000a00 */
[C---:B0-----:R-:W-:Y:S01]  /*2bb0*/  SHF.L.U32 R40, R74.reuse, 0x1, RZ ;  /* 0x000000014a287819 */ /* 0x041fe200000006ff */
[----:B------:R-:W0:Y:S01]  /*2bc0*/  LDCU.64 UR34, c[0x0][0x3a8] ;  /* 0x00007500ff2277ac */ /* 0x000e220008000a00 */
[----:B-1----:R-:W-:-:S02]  /*2bd0*/  LOP3.LUT R41, R74, 0x1f, RZ, 0xc0, !PT ;  /* 0x0000001f4a297812 */ /* 0x002fc400078ec0ff */
[C---:B------:R-:W-:Y:S01]  /*2be0*/  ISETP.NE.AND P0, PT, R74.reuse, 0x7f, PT ;  /* 0x0000007f4a00780c */ /* 0x040fe20003f05270 */
[----:B------:R-:W1:Y:S01]  /*2bf0*/  LDCU.64 UR36, c[0x0][0x3e0] ;  /* 0x00007c00ff2477ac */ /* 0x000e620008000a00 */
[C---:B------:R-:W-:Y:S02]  /*2c00*/  ISETP.NE.AND P0, PT, R74.reuse, RZ, PT ;  /* 0x000000ff4a00720c */ /* 0x040fe40003f05270 */
[----:B------:R-:W-:Y:S01]  /*2c10*/  LOP3.LUT R40, R41, 0x7c0, R40, 0xf8, !PT ;  /* 0x000007c029287812 */ /* 0x000fe200078ef828 */
[----:B------:R-:W0:Y:S01]  /*2c20*/  LDCU.64 UR38, c[0x0][0x4c0] ;  /* 0x00009800ff2677ac */ /* 0x000e220008000a00 */
[----:B------:R-:W-:Y:S02]  /*2c30*/  IADD3 R85, PT, PT, R74, 0x200, RZ ;  /* 0x000002004a557810 */ /* 0x000fe40007ffe0ff */
[----:B------:R-:W-:Y:S01]  /*2c40*/  MOV R75, UR23 ;  /* 0x00000017004b7c02 */ /* 0x000fe20008000f00 */
[----:B------:R-:W0:Y:S01]  /*2c50*/  LDCU.64 UR40, c[0x0][0x4e0] ;  /* 0x00009c00ff2877ac */ /* 0x000e220008000a00 */
[----:B------:R-:W0:Y:S01]  /*2c60*/  LDCU.64 UR42, c[0x0][0x4f0] ;  /* 0x00009e00ff2a77ac */ /* 0x000e220008000a00 */
[----:B------:R-:W0:Y:S01]  /*2c70*/  LDCU.64 UR44, c[0x0][0x538] ;  /* 0x0000a700ff2c77ac */ /* 0x000e220008000a00 */
[----:B------:R-:W0:Y:S01]  /*2c80*/  LDCU.64 UR46, c[0x0][0x540] ;  /* 0x0000a800ff2e77ac */ /* 0x000e220008000a00 */
[----:B------:R-:W-:Y:S01]  /*2c90*/  UIMAD UR9, UR10, UR9, UR25 ;  /* 0x000000090a0972a4 */ /* 0x000fe2000f8e0219 */
[----:B--234-:R-:W-:-:S11]  /*2ca0*/  UMOV UR8, URZ ;  /* 0x000000ff00087c82 */ /* 0x01cfd60008000000 */
.L_x_3003:
[----:B------:R-:W-:Y:S01]  /*2cb0*/  UIMAD.WIDE.U32 UR28, UR8, UR30, URZ ;  /* 0x0000001e081c72a5 */ /* 0x000fe2000f8e00ff */
[C---:B0-----:R-:W-:Y:S01]  /*2cc0*/  SHF.L.U32 R51, R74.reuse, 0x1, RZ ;  /* 0x000000014a337819 */ /* 0x041fe200000006ff */
[----:B------:R-:W2:Y:S01]  /*2cd0*/  LDL R99, [R1+0x4] ;  /* 0x0000040001637983 */ /* 0x000ea20000100800 */
[----:B------:R-:W-:Y:S01]  /*2ce0*/  LOP3.LUT R50, R74, 0x1f, RZ, 0xc0, !PT ;  /* 0x0000001f4a327812 */ /* 0x000fe200078ec0ff */
[----:B------:R-:W-:Y:S02]  /*2cf0*/  UIMAD UR10, UR8, UR31, UR29 ;  /* 0x0000001f080a72a4 */ /* 0x000fe4000f8e021d */
[----:B------:R-:W-:Y:S01]  /*2d00*/  ULEA UR23, UP0, UR28, UR16, 0x1 ;  /* 0x000000101c177291 */ /* 0x000fe2000f8008ff */
[----:B------:R-:W-:Y:S01]  /*2d10*/  LOP3.LUT R50, R50, 0x7c0, R51, 0xf8, !PT ;  /* 0x000007c032327812 */ /* 0x000fe200078ef833 */
[----:B------:R-:W3:Y:S02]  /*2d20*/  LDL R118, [R1] ;  /* 0x0000000001767983 */ /* 0x000ee40000100800 */
[----:B------:R-:W-:-:S02]  /*2d30*/  ULEA.HI.X UR28, UR28, UR22, UR10, 0x1, UP0 ;  /* 0x000000161c1c7291 */ /* 0x000fc400080f0c0a */
[----:B------:R-:W-:-:S04]  /*2d40*/  MOV R44, UR23 ;  /* 0x00000017002c7c02 */ /* 0x000fc80008000f00 */
[----:B-1----:R-:W-:-:S03]  /*2d50*/  MOV R45, UR28 ;  /* 0x0000001c002d7c02 */ /* 0x002fc60008000f00 */
[----:B------:R-:W-:-:S05]  /*2d60*/  IMAD.WIDE.U32 R44, R50, 0x10, R44 ;  /* 0x00000010322c7825 */ /* 0x000fca00078e002c */
[----:B------:R-:W4:Y:S04]  /*2d70*/  LDG.E.128 R40, desc[UR26][R44.64] ;  /* 0x0000001a2c287981 */ /* 0x000f28000c1e1d00 */
[----:B------:R-:W5:Y:S01]  /*2d80*/  LDG.E.128 R44, desc[UR26][R44.64+0x200] ;  /* 0x0002001a2c2c7981 */ /* 0x000f62000c1e1d00 */
[----:B------:R-:W-:Y:S01]  /*2d90*/  UMOV UR28, UR24 ;  /* 0x00000018001c7c82 */ /* 0x000fe20008000000 */
[----:B------:R-:W-:Y:S02]  /*2da0*/  UMOV UR29, UR9 ;  /* 0x00000009001d7c82 */ /* 0x000fe40008000000 */
[----:B0-----:R-:W-:-:S04]  /*2db0*/  UIMAD.WIDE.U32 UR28, UR8, UR34, UR28 ;  /* 0x00000022081c72a5 */ /* 0x001fc8000f8e001c */
[----:B------:R-:W-:Y:S02]  /*2dc0*/  UIMAD UR10, UR8, UR35, UR29 ;  /* 0x00000023080a72a4 */ /* 0x000fe4000f8e021d */
[----:B------:R-:W-:-:S04]  /*2dd0*/  ULEA UR23, UP0, UR28, UR32, 0x2 ;  /* 0x000000201c177291 */ /* 0x000fc8000f8010ff */
[----:B------:R-:W-:Y:S02]  /*2de0*/  ULEA.HI.X UR28, UR28, UR33, UR10, 0x2, UP0 ;  /* 0x000000211c1c7291 */ /* 0x000fe400080f140a */
[----:B------:R-:W-:-:S04]  /*2df0*/  MOV R48, UR23 ;  /* 0x0000001700307c02 */ /* 0x000fc80008000f00 */
[----:B------:R-:W-:Y:S01]  /*2e00*/  MOV R49, UR28 ;  /* 0x0000001c00317c02 */ /* 0x000fe20008000f00 */
[----:B-1----:R-:W-:-:S04]  /*2e10*/  UIMAD.WIDE.U32 UR28, UR8, UR36, URZ ;  /* 0x00000024081c72a5 */ /* 0x002fc8000f8e00ff */
        /* <DEDUP_REMOVED lines=12> */
[----:B------:R-:W1:Y:S04]  /*2ee0*/  LDS.128 R40, [R72] ;  /* 0x0000000048287984 */ /* 0x000e680000000c00 */
[----:B------:R-:W5:Y:S01]  /*2ef0*/  LDG.E.128 R52, desc[UR26][R52.64+0x200] ;  /* 0x0002001a34347981 */ /* 0x000f62000c1e1d00 */
        /* <DEDUP_REMOVED lines=15> */
[C---:B-1----:R-:W-:Y:S01]  /*2ff0*/  PRMT R115, R41.reuse, 0x7632, R115 ;  /* 0x0000763229737816 */ /* 0x042fe20000000073 */
[----:B------:R0:W-:Y:S01]  /*3000*/  MUFU.EX2 R44, R91 ;  /* 0x0000005b002c7308 */ /* 0x0001e20000000800 */
[----:B------:R-:W-:Y:S01]  /*3010*/  SHF.L.U32 R81, R41, 0x10, RZ ;  /* 0x0000001029517819 */ /* 0x000fe200000006ff */
[-C--:B------:R-:W-:Y:S01]  /*3020*/  FMUL.FTZ R77, R15, R89.reuse ;  /* 0x000000590f4d7220 */ /* 0x080fe20000410000 */
[C---:B------:R-:W-:Y:S01]  /*3030*/  PRMT R113, R43.reuse, 0x7632, R113 ;  /* 0x000076322b717816 */ /* 0x040fe20000000071 */
[----:B------:R-:W1:Y:S01]  /*3040*/  MUFU.EX2 R88, R88 ;  /* 0x0000005800587308 */ /* 0x000e620000000800 */
        /* <DEDUP_REMOVED lines=9> */
[----:B--2---:R-:W-:Y:S02]  /*30e0*/  SHF.L.U32 R86, R45, 0x10, RZ ;  /* 0x000000102d567819 */ /* 0x004fe400000006ff */
[----:B------:R-:W0:Y:S01]  /*30f0*/  MUFU.EX2 R45, R94 ;  /* 0x0000005e002d7308 */ /* 0x000e220000000800 */
[----:B------:R-:W-:Y:S01]  /*3100*/  ISETP.NE.AND P2, PT, R74, 0x7f, PT ;  /* 0x0000007f4a00780c */ /* 0x000fe20003f45270 */
[-C--:B------:R-:W-:Y:S01]  /*3110*/  FMUL.FTZ R83, R6, R89.reuse ;  /* 0x0000005906537220 */ /* 0x080fe20000410000 */
[-C--:B------:R-:W-:Y:S01]  /*3120*/  FMUL.FTZ R90, R12, R89.reuse ;  /* 0x000000590c5a7220 */ /* 0x080fe20000410000 */
[----:B------:R-:W2:Y:S01]  /*3130*/  MUFU.EX2 R76, R76 ;  /* 0x0000004c004c7308 */ /* 0x000ea20000000800 */
        /* <DEDUP_REMOVED lines=18> */
[----:B---3--:R-:W-:-:S02]  /*3260*/  SHF.L.U32 R90, R47, 0x10, RZ ;  /* 0x000000102f5a7819 */ /* 0x008fc400000006ff */
[----:B------:R-:W3:Y:S01]  /*3270*/  MUFU.EX2 R47, R97 ;  /* 0x00000061002f7308 */ /* 0x000ee20000000800 */
[----:B------:R-:W-:-:S03]  /*3280*/  SHF.L.U32 R116, R116, 0x10, RZ ;  /* 0x0000001074747819 */ /* 0x000fc600000006ff */
[----:B------:R1:W0:Y:S01]  /*3290*/  MUFU.EX2 R42, R87 ;  /* 0x00000057002a7308 */ /* 0x0002220000000800 */
[----:B------:R-:W-:Y:S02]  /*32a0*/  SHF.L.U32 R115, R115, 0x10, RZ ;  /* 0x0000001073737819 */ /* 0x000fe400000006ff */
[----:B------:R-:W-:Y:S02]  /*32b0*/  SHF.L.U32 R114, R114, 0x10, RZ ;  /* 0x0000001072727819 */ /* 0x000fe400000006ff */
[----:B------:R-:W-:Y:S02]  /*32c0*/  SHF.L.U32 R113, R113, 0x10, RZ ;  /* 0x0000001071717819 */ /* 0x000fe400000006ff */
[----:B------:R-:W-:Y:S02]  /*32d0*/  SHF.L.U32 R112, R112, 0x10, RZ ;  /* 0x0000001070707819 */ /* 0x000fe400000006ff */
[----:B-1----:R-:W-:Y:S02]  /*32e0*/  SHF.L.U32 R87, R46, 0x10, RZ ;  /* 0x000000102e577819 */ /* 0x002fe400000006ff */
[----:B------:R1:W0:Y:S01]  /*32f0*/  MUFU.EX2 R46, R95 ;  /* 0x0000005f002e7308 */ /* 0x0002220000000800 */
[----:B------:R-:W-:-:S02]  /*3300*/  SHF.L.U32 R111, R111, 0x10, RZ ;  /* 0x000000106f6f7819 */ /* 0x000fc400000006ff */
[----:B------:R-:W-:Y:S02]  /*3310*/  SHF.L.U32 R110, R110, 0x10, RZ ;  /* 0x000000106e6e7819 */ /* 0x000fe400000006ff */
[----:B------:R-:W-:Y:S01]  /*3320*/  SHF.L.U32 R109, R109, 0x10, RZ ;  /* 0x000000106d6d7819 */ /* 0x000fe200000006ff */
[----:B----4-:R-:W-:Y:S04]  /*3330*/  STS.128 [R73+0x1080], R48 ;  /* 0x0010803049007388 */ /* 0x010fe80000000c00 */
[----:B-----5:R-:W-:Y:S01]  /*3340*/  STS.128 [R73+0x1280], R52 ;  /* 0x0012803449007388 */ /* 0x020fe20000000c00 */
[----:B------:R-:W-:-:S03]  /*3350*/  NOP ;  /* 0x0000000000007918 */ /* 0x000fc60000000000 */
[----:B------:R-:W4:Y:S04]  /*3360*/  LDS.128 R48, [R72+0x1080] ;  /* 0x0010800048307984 */ /* 0x000f280000000c00 */
[----:B------:R-:W5:Y:S04]  /*3370*/  LDS.128 R52, [R72+0x1090] ;  /* 0x0010900048347984 */ /* 0x000f680000000c00 */
[----:B------:R2:W-:Y:S01]  /*3380*/  STS [R93+0x6d50], R88 ;  /* 0x006d50585d007388 */ /* 0x0005e20000000800 */
[C---:B----4-:R-:W-:Y:S02]  /*3390*/  PRMT R92, R48.reuse, 0x7632, R92 ;  /* 0x00007632305c7816 */ /* 0x050fe4000000005c */
[----:B------:R-:W-:-:S02]  /*33a0*/  SHF.L.U32 R108, R48, 0x10, RZ ;  /* 0x00000010306c7819 */ /* 0x000fc400000006ff */
[C---:B------:R-:W-:Y:S02]  /*33b0*/  PRMT R48, R49.reuse, 0x7632, R48 ;  /* 0x0000763231307816 */ /* 0x040fe40000000030 */
[----:B------:R-:W-:Y:S02]  /*33c0*/  SHF.L.U32 R94, R49, 0x10, RZ ;  /* 0x00000010315e7819 */ /* 0x000fe400000006ff */
[C---:B------:R-:W-:Y:S02]  /*33d0*/  PRMT R49, R50.reuse, 0x7632, R49 ;  /* 0x0000763232317816 */ /* 0x040fe40000000031 */
[----:B------:R-:W-:Y:S02]  /*33e0*/  SHF.L.U32 R106, R50, 0x10, RZ ;  /* 0x00000010326a7819 */ /* 0x000fe400000006ff */
[C---:B------:R-:W-:Y:S02]  /*33f0*/  PRMT R50, R51.reuse, 0x7632, R50 ;  /* 0x0000763233327816 */ /* 0x040fe40000000032 */
[----:B------:R-:W-:-:S02]  /*3400*/  SHF.L.U32 R96, R51, 0x10, RZ ;  /* 0x0000001033607819 */ /* 0x000fc400000006ff */
[C---:B-----5:R-:W-:Y:S02]  /*3410*/  PRMT R51, R52.reuse, 0x7632, R51 ;  /* 0x0000763234337816 */ /* 0x060fe40000000033 */
[----:B------:R-:W-:Y:S02]  /*3420*/  SHF.L.U32 R104, R52, 0x10, RZ ;  /* 0x0000001034687819 */ /* 0x000fe400000006ff */
[C---:B------:R-:W-:Y:S02]  /*3430*/  PRMT R52, R53.reuse, 0x7632, R52 ;  /* 0x0000763235347816 */ /* 0x040fe40000000034 */
[----:B------:R-:W-:Y:S02]  /*3440*/  SHF.L.U32 R98, R53, 0x10, RZ ;  /* 0x0000001035627819 */ /* 0x000fe400000006ff */
[C---:B------:R-:W-:Y:S02]  /*3450*/  PRMT R53, R54.reuse, 0x7632, R53 ;  /* 0x0000763236357816 */ /* 0x040fe40000000035 */
[----:B------:R-:W-:-:S02]  /*3460*/  SHF.L.U32 R89, R54, 0x10, RZ ;  /* 0x0000001036597819 */ /* 0x000fc400000006ff */
[----:B------:R-:W-:Y:S01]  /*3470*/  PRMT R54, R55, 0x7632, R54 ;  /* 0x0000763237367816 */ /* 0x000fe20000000036 */
[----:B------:R-:W-:Y:S01]  /*3480*/  FMUL.FTZ R108, R99, R108 ;  /* 0x0000006c636c7220 */ /* 0x000fe20000410000 */
        /* <DEDUP_REMOVED lines=21> */
[----:B-1----:R-:W-:Y:S01]  /*35e0*/  FMUL.FTZ R95, R59, R52 ;  /* 0x000000343b5f7220 */ /* 0x002fe20000410000 */
[----:B------:R-:W-:Y:S01]  /*35f0*/  FMUL.FTZ R94, R58, R53 ;  /* 0x000000353a5e7220 */ /* 0x000fe20000410000 */
[----:B--2---:R-:W-:Y:S01]  /*3600*/  FMUL.FTZ R93, R57, R54 ;  /* 0x00000036395d7220 */ /* 0x004fe20000410000 */
[----:B------:R-:W-:Y:S06]  /*3610*/  BAR.SYNC.DEFER_BLOCKING 0x0 ;  /* 0x0000000000007b1d */ /* 0x000fec0000010000 */
[----:B0--3--:R-:W-:Y:S05]  /*3620*/  @P2 BRA `(.L_x_2960) ;  /* 0x0000000000242947 */ /* 0x009fea0003800000 */
        /* <DEDUP_REMOVED lines=9> */
.L_x_2960:
[----:B------:R-:W-:-:S06]  /*36c0*/  LEA R92, R74, R75, 0x2 ;  /* 0x0000004b4a5c7211 */ /* 0x000fcc00078e10ff */
[----:B------:R-:W0:Y:S02]  /*36d0*/  LDS R92, [R92+0x7554] ;  /* 0x007554005c5c7984 */ /* 0x000e240000000800 */
.L_x_2961:
[----:B------:R-:W-:Y:S05]  /*36e0*/  BSYNC.RECONVERGENT B0 ;  /* 0x0000000000007941 */ /* 0x000fea0003800200 */
.L_x_2959:
        /* <DEDUP_REMOVED lines=123> */
.L_x_3020:
[----:B------:R-:W-:Y:S01]  /*3ea0*/  ISETP.GE.AND P2, PT, R162, 0x10, PT ;  /* 0x00000010a200780c */ /* 0x000fe20003f46270 */
[----:B----4-:R-:W-:Y:S01]  /*3eb0*/  FFMA.FTZ R151, R157, R151, R75 ;  /* 0x000000979d977223 */ /* 0x010fe2000001004b */
[----:B------:R-:W-:-:S04]  /*3ec0*/  UMOV UR10, 0xffffffff ;  /* 0xffffffff000a7882 */ /* 0x000fc80000000000 */
[----:B--2---:R-:W-:-:S07]  /*3ed0*/  FSEL R75, R75, R151, !P2 ;  /* 0x000000974b4b7208 */ /* 0x004fce0005000000 */
[----:B---3--:R-:W-:Y:S01]  /*3ee0*/  @P2 FMUL.FTZ R157, R157, R74 ;  /* 0x0000004a9d9d2220 */ /* 0x008fe20000410000 */
[----:B------:R-:W-:Y:S06]  /*3ef0*/  BRA.DIV UR10, `(.L_x_2964) ;  /* 0x0000003e0a6c7947 */ /* 0x000fec000b800000 */
.L_x_3023:
[----:B------:R-:W-:-:S03]  /*3f00*/  UMOV UR10, 0xffffffff ;  /* 0xffffffff000a7882 */ /* 0x000fc60000000000 */
[----:B------:R-:W-:Y:S05]  /*3f10*/  BRA.DIV UR10, `(.L_x_2965) ;  /* 0x0000003e0a8c7947 */ /* 0x000fea000b800000 */
.L_x_3026:
[----:B------:R-:W-:-:S03]  /*3f20*/  UMOV UR10, 0xffffffff ;  /* 0xffffffff000a7882 */ /* 0x000fc60000000000 */
[----:B------:R-:W-:Y:S05]  /*3f30*/  BRA.DIV UR10, `(.L_x_2966) ;  /* 0x0000003e0aac7947 */ /* 0x000fea000b800000 */
[----:B------:R2:W3:Y:S04]  /*3f40*/  SHFL.UP PT, R74, R157, 0x1, RZ ;  /* 0x042000009d4a7989 */ /* 0x0004e800000e00ff */
[----:B------:R-:W4:Y:S04]  /*3f50*/  SHFL.UP PT, R75, R75, 0x1, RZ ;  /* 0x042000004b4b7989 */ /* 0x000f2800000e00ff */
[----:B-----5:R-:W0:Y:S04]  /*3f60*/  SHFL.IDX PT, R48, R48, RZ, 0x1f ;  /* 0x00001fff30307589 */ /* 0x020e2800000e0000 */
[----:B--2---:R-:W0:Y:S02]  /*3f70*/  SHFL.IDX PT, R49, R49, RZ, 0x1f ;  /* 0x00001fff31317589 */ /* 0x004e2400000e0000 */
.L_x_3032:
        /* <DEDUP_REMOVED lines=12> */
.L_x_2962:
        /* <DEDUP_REMOVED lines=126> */
.L_x_3049:
        /* <DEDUP_REMOVED lines=14> */
.L_x_2967:
[----:B------:R-:W-:Y:S05]  /*4900*/  WARPSYNC.ALL ;  /* 0x0000000000007948 */ /* 0x000fea0003800000 */
[----:B------:R-:W-:Y:S01]  /*4910*/  ISETP.NE.AND P2, PT, R74, RZ, PT ;  /* 0x000000ff4a00720c */ /* 0x000fe20003f45270 */
[----:B0-2---:R-:W2:Y:S04]  /*4920*/  LDL.LU R51, [R1+0x8] ;  /* 0x0000080001337983 */ /* 0x005ea80000300800 */
[----:B------:R-:W3:Y:S04]  /*4930*/  LDL.LU R53, [R1+0xc] ;  /* 0x00000c0001357983 */ /* 0x000ee80000300800 */
[----:B------:R-:W4:Y:S01]  /*4940*/  LDL.LU R149, [R1+0x10] ;  /* 0x0000100001957983 */ /* 0x000f220000300800 */
[----:B------:R-:W-:Y:S01]  /*4950*/  BAR.SYNC.DEFER_BLOCKING 0x0 ;  /* 0x0000000000007b1d */ /* 0x000fe20000010000 */
[----:B------:R-:W-:Y:S01]  /*4960*/  MOV R50, UR8 ;  /* 0x0000000800327c02 */ /* 0x000fe20008000f00 */
[----:B------:R-:W-:-:S04]  /*4970*/  FFMA.FTZ R133, R90, -R133, R148 ;  /* 0x800000855a857223 */ /* 0x000fc80000010094 */
[----:B------:R-:W5:Y:S01]  /*4980*/  LDL.LU R89, [R1+0x14] ;  /* 0x0000140001597983 */ /* 0x000f620000300800 */
[----:B------:R-:W-:-:S03]  /*4990*/  @!P2 LEA R50, R50, R75, 0x3 ;  /* 0x0000004b3232a211 */ /* 0x000fc600078e18ff */
[----:B------:R-:W5:Y:S04]  /*49a0*/  LDL.LU R88, [R1+0x18] ;  /* 0x0000180001587983 */ /* 0x000f680000300800 */
[----:B------:R-:W0:Y:S04]  /*49b0*/  LDS R127, [R127+0x6854] ;  /* 0x006854007f7f7984 */ /* 0x000e280000000800 */
[----:B-1----:R1:W-:Y:S02]  /*49c0*/  @!P2 STS.64 [R50+0x7750], R48 ;  /* 0x007750303200a388 */ /* 0x0023e40000000a00 */
[----:B-1----:R-:W-:Y:S01]  /*49d0*/  FFMA.FTZ R49, R109, -R134, R157 ;  /* 0x800000866d317223 */ /* 0x002fe2000001009d */
[----:B0-----:R-:W-:-:S04]  /*49e0*/  FFMA.FTZ R92, R127, R92, R93 ;  /* 0x0000005c7f5c7223 */ /* 0x001fc8000001005d */
[-C--:B------:R-:W-:Y:S01]  /*49f0*/  FFMA.FTZ R101, R117, R92.reuse, R101 ;  /* 0x0000005c75657223 */ /* 0x080fe20000010065 */
[----:B------:R-:W-:Y:S01]  /*4a00*/  FMUL.FTZ R52, R109, R92 ;  /* 0x0000005c6d347220 */ /* 0x000fe20000410000 */
[----:B------:R-:W-:Y:S02]  /*4a10*/  FMUL.FTZ R54, R92, UR29 ;  /* 0x0000001d5c367c20 */ /* 0x000fe40008410000 */
[----:B------:R-:W-:Y:S01]  /*4a20*/  FFMA.FTZ R91, R91, R101, R94 ;  /* 0x000000655b5b7223 */ /* 0x000fe2000001005e */
[----:B------:R-:W-:Y:S01]  /*4a30*/  FMUL.FTZ R48, R101, UR29 ;  /* 0x0000001d65307c20 */ /* 0x000fe20008410000 */
[----:B------:R-:W-:Y:S02]  /*4a40*/  FMUL.FTZ R54, R49, R54 ;  /* 0x0000003631367220 */ /* 0x000fe40000410000 */
[----:B------:R-:W-:-:S04]  /*4a50*/  FFMA.FTZ R47, R47, R91, R102 ;  /* 0x0000005b2f2f7223 */ /* 0x000fc80000010066 */
[----:B------:R-:W-:-:S04]  /*4a60*/  FFMA.FTZ R46, R46, R47, R95 ;  /* 0x0000002f2e2e7223 */ /* 0x000fc8000001005f */
[----:B------:R-:W-:-:S04]  /*4a70*/  FFMA.FTZ R45, R45, R46, R103 ;  /* 0x0000002e2d2d7223 */ /* 0x000fc80000010067 */
[----:B------:R-:W-:-:S04]  /*4a80*/  FFMA.FTZ R44, R44, R45, R96 ;  /* 0x0000002d2c2c7223 */ /* 0x000fc80000010060 */
[----:B------:R-:W-:Y:S01]  /*4a90*/  FFMA.FTZ R104, R43, R44, R104 ;  /* 0x0000002c2b687223 */ /* 0x000fe20000010068 */
[----:B------:R-:W-:Y:S01]  /*4aa0*/  FMUL.FTZ R43, R90, R101 ;  /* 0x000000655a2b7220 */ /* 0x000fe20000410000 */
[----:B--2---:R-:W-:-:S05]  /*4ab0*/  FFMA.FTZ R51, R0, R52, R51 ;  /* 0x0000003400337223 */ /* 0x004fca0000010033 */
[----:B------:R0:W-:Y:S01]  /*4ac0*/  STL [R1+0x8], R51 ;  /* 0x0000083301007387 */ /* 0x0001e20000100800 */
[----:B---3--:R-:W-:-:S03]  /*4ad0*/  FFMA.FTZ R53, R9, R43, R53 ;  /* 0x0000002b09357223 */ /* 0x008fc60000010035 */
[----:B------:R-:W2:Y:S01]  /*4ae0*/  LDL.LU R55, [R1+0x1c] ;  /* 0x00001c0001377983 */ /* 0x000ea20000300800 */
[----:B0-----:R-:W-:-:S04]  /*4af0*/  FMUL.FTZ R51, R133, R48 ;  /* 0x0000003085337220 */ /* 0x001fc80000410000 */
[----:B------:R-:W-:Y:S01]  /*4b00*/  FFMA.FTZ R43, R64, R43, R51 ;  /* 0x0000002b402b7223 */ /* 0x000fe20000010033 */
[----:B------:R-:W-:-:S04]  /*4b10*/  FMUL.FTZ R51, R110, R91 ;  /* 0x0000005b6e337220 */ /* 0x000fc80000410000 */
[----:B----4-:R-:W-:Y:S01]  /*4b20*/  FFMA.FTZ R149, R2, R51, R149 ;  /* 0x0000003302957223 */ /* 0x010fe20000010095 */
[----:B------:R0:W-:Y:S01]  /*4b30*/  STL [R1+0xc], R53 ;  /* 0x00000c3501007387 */ /* 0x0001e20000100800 */
[----:B------:R-:W-:-:S03]  /*4b40*/  FFMA.FTZ R52, R17, R52, R54 ;  /* 0x0000003411347223 */ /* 0x000fc60000010036 */
[----:B------:R-:W-:Y:S04]  /*4b50*/  STL [R1+0x10], R149 ;  /* 0x0000109501007387 */ /* 0x000fe80000100800 */
[----:B------:R-:W3:Y:S01]  /*4b60*/  LDL.LU R54, [R1+0x20] ;  /* 0x0000200001367983 */ /* 0x000ee20000300800 */
[----:B------:R-:W-:-:S04]  /*4b70*/  FFMA.FTZ R83, R83, R104, R97 ;  /* 0x0000006853537223 */ /* 0x000fc80000010061 */
[----:B------:R-:W-:Y:S01]  /*4b80*/  FFMA.FTZ R42, R42, R83, R105 ;  /* 0x000000532a2a7223 */ /* 0x000fe20000010069 */
[----:B------:R-:W-:Y:S01]  /*4b90*/  FFMA.FTZ R131, R87, -R131, R146 ;  /* 0x8000008357837223 */ /* 0x000fe20000010092 */
[----:B------:R-:W-:Y:S02]  /*4ba0*/  FMUL.FTZ R50, R47, UR29 ;  /* 0x0000001d2f327c20 */ /* 0x000fe40008410000 */
[----:B------:R-:W-:Y:S01]  /*4bb0*/  FFMA.FTZ R98, R41, R42, R98 ;  /* 0x0000002a29627223 */ /* 0x000fe20000010062 */
[----:B------:R-:W-:Y:S01]  /*4bc0*/  FFMA.FTZ R132, R110, -R132, R147 ;  /* 0x800000846e847223 */ /* 0x000fe20000010093 */
[----:B0-----:R-:W-:Y:S01]  /*4bd0*/  FMUL.FTZ R53, R91, UR29 ;  /* 0x0000001d5b357c20 */ /* 0x001fe20008410000 */
[----:B------:R-:W-:Y:S01]  /*4be0*/  FMUL.FTZ R41, R87, R47 ;  /* 0x0000002f57297220 */ /* 0x000fe20000410000 */
[----:B------:R-:W-:Y:S01]  /*4bf0*/  FFMA.FTZ R106, R40, R98, R106 ;  /* 0x00000062286a7223 */ /* 0x000fe2000001006a */
[----:B------:R-:W-:Y:S01]  /*4c00*/  FMUL.FTZ R50, R131, R50 ;  /* 0x0000003283327220 */ /* 0x000fe20000410000 */
[----:B------:R-:W-:Y:S01]  /*4c10*/  FADD.FTZ R26, R43, R26 ;  /* 0x0000001a2b1a7221 */ /* 0x000fe20000010000 */
[----:B------:R-:W-:Y:S01]  /*4c20*/  FFMA.FTZ R130, R111, -R130, R145 ;  /* 0x800000826f827223 */ /* 0x000fe20000010091 */
[----:B------:R-:W-:Y:S01]  /*4c30*/  FMUL.FTZ R43, R46, UR29 ;  /* 0x0000001d2e2b7c20 */ /* 0x000fe20008410000 */
[----:B------:R-:W-:Y:S01]  /*4c40*/  FMUL.FTZ R53, R132, R53 ;  /* 0x0000003584357220 */ /* 0x000fe20000410000 */
[----:B------:R-:W-:Y:S01]  /*4c50*/  FFMA.FTZ R78, R78, R106, R99 ;  /* 0x0000006a4e4e7223 */ /* 0x000fe20000010063 */
[-C--:B-----5:R-:W-:Y:S01]  /*4c60*/  FFMA.FTZ R89, R10, R41.reuse, R89 ;  /* 0x000000290a597223 */ /* 0x0a0fe20000010059 */
[----:B------:R-:W-:Y:S01]  /*4c70*/  FFMA.FTZ R41, R65, R41, R50 ;  /* 0x0000002941297223 */ /* 0x000fe20000010032 */
[----:B------:R-:W-:Y:S01]  /*4c80*/  FMUL.FTZ R40, R111, R46 ;  /* 0x0000002e6f287220 */ /* 0x000fe20000410000 */
[----:B------:R-:W-:Y:S01]  /*4c90*/  FMUL.FTZ R50, R130, R43 ;  /* 0x0000002b82327220 */ /* 0x000fe20000410000 */
[----:B------:R-:W-:Y:S01]  /*4ca0*/  FFMA.FTZ R48, R18, R51, R53 ;  /* 0x0000003312307223 */ /* 0x000fe20000010035 */
[----:B------:R-:W-:Y:S01]  /*4cb0*/  FFMA.FTZ R79, R79, R78, R107 ;  /* 0x0000004e4f4f7223 */ /* 0x000fe2000001006b */
[-C--:B------:R-:W-:Y:S01]  /*4cc0*/  FFMA.FTZ R88, R3, R40.reuse, R88 ;  /* 0x0000002803587223 */ /* 0x080fe20000010058 */
[----:B------:R-:W-:Y:S01]  /*4cd0*/  FFMA.FTZ R50, R19, R40, R50 ;  /* 0x0000002813327223 */ /* 0x000fe20000010032 */
[----:B------:R-:W-:Y:S01]  /*4ce0*/  FADD.FTZ R27, R48, R27 ;  /* 0x0000001b301b7221 */ /* 0x000fe20000010000 */
[C---:B------:R-:W-:Y:S01]  /*4cf0*/  FMUL.FTZ R40, R86.reuse, R45 ;  /* 0x0000002d56287220 */ /* 0x040fe20000410000 */
[----:B------:R-:W-:Y:S01]  /*4d00*/  FFMA.FTZ R77, R77, R79, R100 ;  /* 0x0000004f4d4d7223 */ /* 0x000fe20000010064 */
[----:B------:R-:W-:Y:S01]  /*4d10*/  FFMA.FTZ R129, R86, -R129, R144 ;  /* 0x8000008156817223 */ /* 0x000fe20000010090 */
[----:B------:R-:W-:Y:S01]  /*4d20*/  FMUL.FTZ R48, R45, UR29 ;  /* 0x0000001d2d307c20 */ /* 0x000fe20008410000 */
[----:B------:R-:W-:Y:S01]  /*4d30*/  FADD.FTZ R28, R41, R28 ;  /* 0x0000001c291c7221 */ /* 0x000fe20000010000 */
[----:B------:R-:W-:Y:S01]  /*4d40*/  SHF.L.U32 R41, R74, 0x4, RZ ;  /* 0x000000044a297819 */ /* 0x000fe200000006ff */
[----:B------:R-:W-:Y:S01]  /*4d50*/  FFMA.FTZ R76, R76, R77, R108 ;  /* 0x0000004d4c4c7223 */ /* 0x000fe2000001006c */
[----:B------:R-:W-:Y:S01]  /*4d60*/  FMUL.FTZ R43, R129, R48 ;  /* 0x00000030812b7220 */ /* 0x000fe20000410000 */
[----:B------:R-:W-:Y:S01]  /*4d70*/  FADD.FTZ R29, R50, R29 ;  /* 0x0000001d321d7221 */ /* 0x000fe20000010000 */
[-C--:B------:R-:W-:Y:S01]  /*4d80*/  LEA.HI R48, R74, R41.reuse, RZ, 0x1f ;  /* 0x000000294a307211 */ /* 0x080fe200078ff8ff */
[----:B------:R0:W-:Y:S01]  /*4d90*/  STL [R1+0x14], R89 ;  /* 0x0000145901007387 */ /* 0x0001e20000100800 */
[----:B------:R-:W-:Y:S01]  /*4da0*/  LEA.HI R50, R41, R41, RZ, 0x1b ;  /* 0x0000002929327211 */ /* 0x000fe200078fd8ff */
[----:B------:R-:W-:Y:S01]  /*4db0*/  FFMA.FTZ R128, R112, -R128, R143 ;  /* 0x8000008070807223 */ /* 0x000fe2000001008f */
[----:B------:R-:W-:Y:S01]  /*4dc0*/  FMUL.FTZ R53, R44, UR29 ;  /* 0x0000001d2c357c20 */ /* 0x000fe20008410000 */
[----:B------:R1:W-:Y:S01]  /*4dd0*/  STL [R1+0x18], R88 ;  /* 0x0000185801007387 */ /* 0x0003e20000100800 */
[----:B------:R-:W-:Y:S01]  /*4de0*/  FFMA.FTZ R118, R80, -R118, R150 ;  /* 0x8000007650767223 */ /* 0x000fe20000010096 */
[----:B------:R-:W-:Y:S01]  /*4df0*/  FMUL.FTZ R41, R16, R76 ;  /* 0x0000004c10297220 */ /* 0x000fe20000410000 */
[----:B------:R-:W-:Y:S01]  /*4e00*/  FMUL.FTZ R51, R8, R77 ;  /* 0x0000004d08337220 */ /* 0x000fe20000410000 */
[----:B------:R-:W-:Y:S01]  /*4e10*/  FMUL.FTZ R87, R128, R53 ;  /* 0x0000003580577220 */ /* 0x000fe20000410000 */
[----:B------:R-:W-:Y:S01]  /*4e20*/  FFMA.FTZ R119, R116, -R119, R155 ;  /* 0x8000007774777223 */ /* 0x000fe2000001009b */
[----:B------:R-:W-:Y:S01]  /*4e30*/  FADD.FTZ R25, R52, R25 ;  /* 0x0000001934197221 */ /* 0x000fe20000010000 */
[----:B------:R-:W-:Y:S01]  /*4e40*/  FMUL.FTZ R52, R71, R41 ;  /* 0x0000002947347220 */ /* 0x000fe20000410000 */
[----:B------:R-:W-:Y:S01]  /*4e50*/  FMUL.FTZ R53, R24, R51 ;  /* 0x0000003318357220 */ /* 0x000fe20000410000 */
[----:B------:R-:W-:Y:S01]  /*4e60*/  FFMA.FTZ R120, R81, -R120, R136 ;  /* 0x8000007851787223 */ /* 0x000fe20000010088 */
[----:B------:R-:W-:Y:S01]  /*4e70*/  FFMA.FTZ R121, R115, -R121, R137 ;  /* 0x8000007973797223 */ /* 0x000fe20000010089 */
[----:B------:R-:W-:Y:S01]  /*4e80*/  FMUL.FTZ R86, R14, R106 ;  /* 0x0000006a0e567220 */ /* 0x000fe20000410000 */
[----:B------:R-:W-:Y:S01]  /*4e90*/  FFMA.FTZ R122, R82, -R122, R138 ;  /* 0x8000007a527a7223 */ /* 0x000fe2000001008a */
[----:B------:R-:W-:-:S02]  /*4ea0*/  FFMA.FTZ R123, R114, -R123, R139 ;  /* 0x8000007b727b7223 */ /* 0x000fc4000001008b */
[----:B0-----:R-:W-:Y:S01]  /*4eb0*/  FMUL.FTZ R89, R69, R86 ;  /* 0x0000005645597220 */ /* 0x001fe20000410000 */
[----:B------:R-:W-:Y:S01]  /*4ec0*/  FFMA.FTZ R127, R84, -R124, R140 ;  /* 0x8000007c547f7223 */ /* 0x000fe2000001008c */
[----:B------:R-:W-:Y:S01]  /*4ed0*/  FFMA.FTZ R124, R113, -R125, R141 ;  /* 0x8000007d717c7223 */ /* 0x000fe2000001008d */
[----:B------:R-:W-:Y:S01]  /*4ee0*/  FMUL.FTZ R125, R85, R104 ;  /* 0x00000068557d7220 */ /* 0x000fe20000410000 */
[C---:B------:R-:W-:Y:S01]  /*4ef0*/  FMUL.FTZ R45, R11.reuse, R45 ;  /* 0x0000002d0b2d7220 */ /* 0x040fe20000410000 */
[-C--:B--2---:R-:W-:Y:S01]  /*4f00*/  FFMA.FTZ R55, R11, R40.reuse, R55 ;  /* 0x000000280b377223 */ /* 0x084fe20000010037 */
[----:B------:R-:W-:Y:S01]  /*4f10*/  FFMA.FTZ R40, R66, R40, R43 ;  /* 0x0000002842287223 */ /* 0x000fe2000001002b */
[----:B------:R-:W-:-:S03]  /*4f20*/  LEA R43, R48, R75, 0x2 ;  /* 0x0000004b302b7211 */ /* 0x000fc600078e10ff */
[----:B------:R0:W-:Y:S01]  /*4f30*/  STL [R1+0x1c], R55 ;  /* 0x00001c3701007387 */ /* 0x0001e20000100800 */
[----:B------:R-:W-:Y:S01]  /*4f40*/  LEA R48, R50, R75, 0x2 ;  /* 0x0000004b32307211 */ /* 0x000fe200078e10ff */
[----:B------:R-:W-:Y:S02]  /*4f50*/  FFMA.FTZ R50, R118, R41, RZ ;  /* 0x0000002976327223 */ /* 0x000fe400000100ff */
[----:B-1----:R-:W2:Y:S01]  /*4f60*/  LDL R88, [R1+0x4] ;  /* 0x0000040001587983 */ /* 0x002ea20000100800 */
[----:B0-----:R-:W-:Y:S01]  /*4f70*/  FMUL.FTZ R55, R112, R44 ;  /* 0x0000002c70377220 */ /* 0x001fe20000410000 */
[----:B------:R-:W-:-:S03]  /*4f80*/  FFMA.FTZ R51, R119, R51, R50 ;  /* 0x0000003377337223 */ /* 0x000fc60000010032 */
[-C--:B------:R-:W-:Y:S01]  /*4f90*/  FFMA.FTZ R41, R20, R55.reuse, R87 ;  /* 0x0000003714297223 */ /* 0x080fe20000010057 */
[----:B---3--:R-:W-:Y:S01]  /*4fa0*/  FFMA.FTZ R54, R4, R55, R54 ;  /* 0x0000003704367223 */ /* 0x008fe20000010036 */
[----:B------:R-:W-:-:S04]  /*4fb0*/  FMUL.FTZ R55, R15, R79 ;  /* 0x0000004f0f377220 */ /* 0x000fc80000410000 */
[----:B------:R0:W-:Y:S01]  /*4fc0*/  STL [R1+0x20], R54 ;  /* 0x0000203601007387 */ /* 0x0001e20000100800 */
[----:B------:R-:W-:Y:S01]  /*4fd0*/  FFMA.FTZ R50, R120, R55, R51 ;  /* 0x0000003778327223 */ /* 0x000fe20000010033 */
[----:B0-----:R-:W-:-:S04]  /*4fe0*/  FMUL.FTZ R54, R7, R78 ;  /* 0x0000004e07367220 */ /* 0x001fc80000410000 */
[----:B------:R-:W-:Y:S01]  /*4ff0*/  FFMA.FTZ R51, R121, R54, R50 ;  /* 0x0000003679337223 */ /* 0x000fe20000010032 */
[----:B------:R-:W-:Y:S03]  /*5000*/  STS [R43+0x2100], R52 ;  /* 0x002100342b007388 */ /* 0x000fe60000000800 */
[----:B------:R-:W-:Y:S01]  /*5010*/  FFMA.FTZ R86, R122, R86, R51 ;  /* 0x000000567a567223 */ /* 0x000fe20000010033 */
[----:B------:R-:W-:Y:S01]  /*5020*/  FMUL.FTZ R51, R6, R98 ;  /* 0x0000006206337220 */ /* 0x000fe20000410000 */
[----:B------:R-:W-:Y:S01]  /*5030*/  FMUL.FTZ R55, R70, R55 ;  /* 0x0000003746377220 */ /* 0x000fe20000410000 */
[----:B------:R0:W-:Y:S02]  /*5040*/  STS [R48+0x2104], R53 ;  /* 0x0021043530007388 */ /* 0x0001e40000000800 */
[----:B------:R-:W-:Y:S01]  /*5050*/  FFMA.FTZ R86, R123, R51, R86 ;  /* 0x000000337b567223 */ /* 0x000fe20000010056 */
[----:B------:R-:W-:Y:S01]  /*5060*/  FMUL.FTZ R50, R5, R83 ;  /* 0x0000005305327220 */ /* 0x000fe20000410000 */
[----:B------:R1:W-:Y:S01]  /*5070*/  STS [R48+0x2108], R55 ;  /* 0x0021083730007388 */ /* 0x0003e20000000800 */
[----:B0-----:R-:W-:Y:S01]  /*5080*/  FMUL.FTZ R53, R13, R42 ;  /* 0x0000002a0d357220 */ /* 0x001fe20000410000 */
[----:B------:R-:W-:-:S03]  /*5090*/  FFMA.FTZ R52, R85, -R126, R142 ;  /* 0x8000007e55347223 */ /* 0x000fc6000001008e */
[----:B-1----:R-:W-:Y:S01]  /*50a0*/  FFMA.FTZ R55, R127, R53, R86 ;  /* 0x000000357f377223 */ /* 0x002fe20000010056 */
[----:B------:R-:W-:Y:S01]  /*50b0*/  FMUL.FTZ R85, R104, UR29 ;  /* 0x0000001d68557c20 */ /* 0x000fe20008410000 */
[----:B------:R-:W-:Y:S02]  /*50c0*/  FMUL.FTZ R104, R12, R104 ;  /* 0x000000680c687220 */ /* 0x000fe40000410000 */
[----:B------:R-:W-:Y:S01]  /*50d0*/  FFMA.FTZ R55, R124, R50, R55 ;  /* 0x000000327c377223 */ /* 0x000fe20000010037 */
[----:B------:R0:W-:Y:S01]  /*50e0*/  STS [R48+0x2110], R89 ;  /* 0x0021105930007388 */ /* 0x0001e20000000800 */
[C---:B------:R-:W-:Y:S02]  /*50f0*/  FMUL.FTZ R126, R52.reuse, R85 ;  /* 0x00000055347e7220 */ /* 0x040fe40000410000 */
[----:B------:R-:W-:Y:S01]  /*5100*/  FFMA.FTZ R85, R52, R104, R55 ;  /* 0x0000006834557223 */ /* 0x000fe20000010037 */
[----:B0-----:R-:W-:-:S04]  /*5110*/  FMUL.FTZ R89, R4, R44 ;  /* 0x0000002c04597220 */ /* 0x001fc80000410000 */
[----:B------:R-:W-:-:S04]  /*5120*/  FFMA.FTZ R128, R128, R89, R85 ;  /* 0x0000005980807223 */ /* 0x000fc80000010055 */
[----:B------:R-:W-:Y:S02]  /*5130*/  FFMA.FTZ R129, R129, R45, R128 ;  /* 0x0000002d81817223 */ /* 0x000fe40000010080 */
[----:B------:R-:W3:Y:S04]  /*5140*/  LDL.LU R128, [R1+0x24] ;  /* 0x0000240001807983 */ /* 0x000ee80000300800 */
[----:B------:R-:W4:Y:S01]  /*5150*/  LDL R149, [R1] ;  /* 0x0000000001957983 */ /* 0x000f220000100800 */
[----:B------:R-:W-:Y:S01]  /*5160*/  FMUL.FTZ R51, R22, R51 ;  /* 0x0000003316337220 */ /* 0x000fe20000410000 */
[----:B------:R-:W-:Y:S01]  /*5170*/  FMUL.FTZ R46, R3, R46 ;  /* 0x0000002e032e7220 */ /* 0x000fe20000410000 */
[----:B------:R-:W-:-:S03]  /*5180*/  FMUL.FTZ R44, R10, R47 ;  /* 0x0000002f0a2c7220 */ /* 0x000fc60000410000 */
[----:B------:R0:W-:Y:S01]  /*5190*/  STS [R48+0x2114], R51 ;  /* 0x0021143330007388 */ /* 0x0001e20000000800 */
[----:B------:R-:W-:Y:S01]  /*51a0*/  FMUL.FTZ R87, R23, R54 ;  /* 0x0000003617577220 */ /* 0x000fe20000410000 */
[----:B------:R-:W-:Y:S01]  /*51b0*/  FMUL.FTZ R53, R68, R53 ;  /* 0x0000003544357220 */ /* 0x000fe20000410000 */
[----:B------:R-:W-:Y:S01]  /*51c0*/  FMUL.FTZ R55, R21, R50 ;  /* 0x0000003215377220 */ /* 0x000fe20000410000 */
[----:B------:R-:W-:Y:S01]  /*51d0*/  FMUL.FTZ R91, R2, R91 ;  /* 0x0000005b025b7220 */ /* 0x000fe20000410000 */
[-C--:B0-----:R-:W-:Y:S01]  /*51e0*/  FMUL.FTZ R51, R19, R46.reuse ;  /* 0x0000002e13337220 */ /* 0x081fe20000410000 */
[----:B------:R-:W-:Y:S01]  /*51f0*/  FFMA.FTZ R46, R130, R46, R129 ;  /* 0x0000002e822e7223 */ /* 0x000fe20000010081 */
[----:B------:R-:W-:Y:S01]  /*5200*/  FMUL.FTZ R92, R0, R92 ;  /* 0x0000005c005c7220 */ /* 0x000fe20000410000 */
[----:B------:R-:W-:Y:S02]  /*5210*/  FMUL.FTZ R101, R9, R101 ;  /* 0x0000006509657220 */ /* 0x000fe40000410000 */
[-C--:B------:R-:W-:Y:S01]  /*5220*/  FFMA.FTZ R131, R131, R44.reuse, R46 ;  /* 0x0000002c83837223 */ /* 0x080fe2000001002e */
[----:B------:R0:W-:Y:S01]  /*5230*/  STS [R48+0x210c], R87 ;  /* 0x00210c5730007388 */ /* 0x0001e20000000800 */
[----:B------:R-:W-:Y:S01]  /*5240*/  FMUL.FTZ R89, R20, R89 ;  /* 0x0000005914597220 */ /* 0x000fe20000410000 */
[----:B------:R-:W-:Y:S01]  /*5250*/  FMUL.FTZ R45, R66, R45 ;  /* 0x0000002d422d7220 */ /* 0x000fe20000410000 */
[-C--:B------:R-:W-:Y:S01]  /*5260*/  FFMA.FTZ R132, R132, R91.reuse, R131 ;  /* 0x0000005b84847223 */ /* 0x080fe20000010083 */
[----:B------:R1:W-:Y:S01]  /*5270*/  STS [R48+0x2118], R53 ;  /* 0x0021183530007388 */ /* 0x0003e20000000800 */
[----:B------:R-:W-:Y:S01]  /*5280*/  FMUL.FTZ R47, R65, R44 ;  /* 0x0000002c412f7220 */ /* 0x000fe20000410000 */
[----:B------:R-:W-:-:S02]  /*5290*/  FMUL.FTZ R91, R18, R91 ;  /* 0x0000005b125b7220 */ /* 0x000fc40000410000 */
[----:B------:R5:W-:Y:S01]  /*52a0*/  STS [R48+0x211c], R55 ;  /* 0x00211c3730007388 */ /* 0x000be20000000800 */
[----:B0-----:R-:W-:Y:S01]  /*52b0*/  FMUL.FTZ R87, R67, R104 ;  /* 0x0000006843577220 */ /* 0x001fe20000410000 */
[----:B-1----:R-:W-:Y:S01]  /*52c0*/  FMUL.FTZ R53, R64, R101 ;  /* 0x0000006540357220 */ /* 0x002fe20000410000 */
[----:B-----5:R-:W-:-:S03]  /*52d0*/  FMUL.FTZ R55, R17, R92 ;  /* 0x0000005c11377220 */ /* 0x020fc60000410000 */
        /* <DEDUP_REMOVED lines=10> */
[C---:B-1----:R-:W-:Y:S02]  /*5380*/  IADD3 R51, PT, PT, R74.reuse, 0x100, RZ ;  /* 0x000001004a337810 */ /* 0x042fe40007ffe0ff */
        /* <DEDUP_REMOVED lines=12> */
[C---:B------:R-:W-:Y:S01]  /*5450*/  IADD3 R85, PT, PT, R74.reuse, 0x200, RZ ;  /* 0x000002004a557810 */ /* 0x040fe20007ffe0ff */
[----:B------:R-:W-:Y:S01]  /*5460*/  FFMA.FTZ R49, R49, R92, R132 ;  /* 0x0000005c31317223 */ /* 0x000fe20000010084 */
        /* <DEDUP_REMOVED lines=51> */
[----:B------:R-:W1:Y:S04]  /*57a0*/  LDS R52, [R100+0x3b00] ;  /* 0x003b000064347984 */ /* 0x000e680000000800 */
[----:B------:R-:W1:Y:S01]  /*57b0*/  LDS R51, [R99+0x3d00] ;  /* 0x003d000063337984 */ /* 0x000e620000000800 */
        /* <DEDUP_REMOVED lines=11> */
[----:B------:R5:W-:Y:S01]  /*5870*/  STS [R48+0x4210], R47 ;  /* 0x0042102f30007388 */ /* 0x000be20000000800 */
[----:B0-----:R-:W-:-:S03]  /*5880*/  IMAD R41, R41, UR23, RZ ;  /* 0x0000001729297c24 */ /* 0x001fc6000f8e02ff */
[----:B------:R0:W-:Y:S01]  /*5890*/  STS [R48+0x4208], R45 ;  /* 0x0042082d30007388 */ /* 0x0001e20000000800 */
[----:B-----5:R-:W-:-:S03]  /*58a0*/  HFMA2 R47, -RZ, RZ, 0, 0 ;  /* 0x00000000ff2f7431 */ /* 0x020fc600000001ff */
[----:B0-----:R-:W-:-:S04]  /*58b0*/  IMAD.WIDE.U32 R44, R40, UR23, R46 ;  /* 0x00000017282c7c25 */ /* 0x001fc8000f8e002e */
[----:B------:R-:W-:Y:S01]  /*58c0*/  FMUL.FTZ R129, R135, R142 ;  /* 0x0000008e87817220 */ /* 0x000fe20000410000 */
[----:B------:R-:W-:Y:S02]  /*58d0*/  IADD3 R45, PT, PT, R45, R41, RZ ;  /* 0x000000292d2d7210 */ /* 0x000fe40007ffe0ff */
[----:B------:R-:W0:Y:S02]  /*58e0*/  LDC.64 R40, c[0x0][0x4d0] ;  /* 0x00013400ff287b82 */ /* 0x000e240000000a00 */
[----:B------:R5:W-:Y:S01]  /*58f0*/  STS [R48+0x4220], R129 ;  /* 0x0042208130007388 */ /* 0x000be20000000800 */
[----:B---3--:R-:W-:Y:S01]  /*5900*/  FFMA.FTZ R128, R12, R125, R128 ;  /* 0x0000007d0c807223 */ /* 0x008fe20000010080 */
[----:B------:R-:W-:-:S04]  /*5910*/  FMUL.FTZ R125, R127, R42 ;  /* 0x0000002a7f7d7220 */ /* 0x000fc80000410000 */
[----:B------:R-:W3:Y:S01]  /*5920*/  LDC.64 R42, c[0x0][0x4d8] ;  /* 0x00013600ff2a7b82 */ /* 0x000ee20000000a00 */
[----:B------:R-:W-:-:S05]  /*5930*/  FMUL.FTZ R127, R159, R140 ;  /* 0x0000008c9f7f7220 */ /* 0x000fca0000410000 */
[----:B------:R2:W-:Y:S01]  /*5940*/  STS [R48+0x4218], R127 ;  /* 0x0042187f30007388 */ /* 0x0005e20000000800 */
[----:B------:R-:W-:Y:S01]  /*5950*/  USHF.R.S32.HI UR28, URZ, 0x1f, UR11 ;  /* 0x0000001fff1c7899 */ /* 0x000fe2000801140b */
[----:B-----5:R-:W-:Y:S01]  /*5960*/  MOV R129, UR40 ;  /* 0x0000002800817c02 */ /* 0x020fe20008000f00 */
[----:B------:R-:W-:Y:S02]  /*5970*/  ULEA UR51, UR12, 0xfffff800, 0xb ;  /* 0xfffff8000c337891 */ /* 0x000fe4000f8e58ff */
[----:B------:R-:W-:Y:S02]  /*5980*/  UIMAD UR10, UR28, UR38, URZ ;  /* 0x000000261c0a72a4 */ /* 0x000fe4000f8e02ff */
[----:B------:R-:W-:Y:S01]  /*5990*/  UIMAD UR28, UR28, UR40, URZ ;  /* 0x000000281c1c72a4 */ /* 0x000fe2000f8e02ff */
[----:B---3--:R-:W-:-:S04]  /*59a0*/  IMAD.WIDE.U32 R46, R42, UR23, R46 ;  /* 0x000000172a2e7c25 */ /* 0x008fc8000f8e002e */
[----:B--2---:R-:W-:-:S05]  /*59b0*/  IMAD R127, R43, UR23, RZ ;  /* 0x000000172b7f7c24 */ /* 0x004fca000f8e02ff */
[----:B------:R-:W-:Y:S02]  /*59c0*/  IADD3 R47, PT, PT, R47, R127, RZ ;  /* 0x0000007f2f2f7210 */ /* 0x000fe40007ffe0ff */
[----:B------:R-:W-:Y:S01]  /*59d0*/  MOV R127, UR38 ;  /* 0x00000026007f7c02 */ /* 0x000fe20008000f00 */
[----:B------:R-:W-:Y:S01]  /*59e0*/  FMUL.FTZ R43, R63, R144 ;  /* 0x000000903f2b7220 */ /* 0x000fe20000410000 */
[----:B------:R-:W-:Y:S01]  /*59f0*/  IMAD.WIDE.U32 R46, R129, UR11, R46 ;  /* 0x0000000b812e7c25 */ /* 0x000fe2000f8e002e */
[----:B------:R-:W-:-:S03]  /*5a00*/  UIMAD UR10, UR11, UR39, UR10 ;  /* 0x000000270b0a72a4 */ /* 0x000fc6000f8e020a */
[----:B------:R-:W-:Y:S01]  /*5a10*/  IMAD.WIDE.U32 R44, R127, UR11, R44 ;  /* 0x0000000b7f2c7c25 */ /* 0x000fe2000f8e002c */
[----:B------:R-:W-:Y:S01]  /*5a20*/  LOP3.LUT R126, R74, UR51, RZ, 0xfc, !PT ;  /* 0x000000334a7e7c12 */ /* 0x000fe2000f8efcff */
[----:B------:R-:W-:Y:S01]  /*5a30*/  UIMAD UR28, UR11, UR41, UR28 ;  /* 0x000000290b1c72a4 */ /* 0x000fe2000f8e021c */
[----:B------:R-:W-:Y:S01]  /*5a40*/  STL [R1+0x24], R128 ;  /* 0x0000248001007387 */ /* 0x000fe20000100800 */
[----:B------:R-:W-:Y:S02]  /*5a50*/  IADD3 R42, P3, PT, R44, UR51, RZ ;  /* 0x000000332c2a7c10 */ /* 0x000fe4000ff7e0ff */
[----:B------:R-:W-:Y:S01]  /*5a60*/  IADD3 R44, P4, PT, R46, UR51, RZ ;  /* 0x000000332e2c7c10 */ /* 0x000fe2000ff9e0ff */
[----:B------:R2:W-:Y:S01]  /*5a70*/  STS [R48+0x4228], R43 ;  /* 0x0042282b30007388 */ /* 0x0005e20000000800 */
[----:B------:R-:W-:-:S04]  /*5a80*/  IADD3 R126, PT, PT, -R126, UR50, RZ ;  /* 0x000000327e7e7c10 */ /* 0x000fc8000fffe1ff */
[----:B------:R-:W-:Y:S02]  /*5a90*/  ISETP.GE.AND P6, PT, R126, 0x1, PT ;  /* 0x000000017e00780c */ /* 0x000fe40003fc6270 */
[----:B--2---:R-:W-:Y:S02]  /*5aa0*/  IADD3.X R43, PT, PT, R45, UR10, RZ, P3, !PT ;  /* 0x0000000a2d2b7c10 */ /* 0x004fe40009ffe4ff */
[----:B------:R-:W-:Y:S02]  /*5ab0*/  IADD3.X R45, PT, PT, R47, UR28, RZ, P4, !PT ;  /* 0x0000001c2f2d7c10 */ /* 0x000fe4000a7fe4ff */
[----:B------:R-:W-:Y:S01]  /*5ac0*/  MOV R47, UR42 ;  /* 0x0000002a002f7c02 */ /* 0x000fe20008000f00 */
[----:B0-----:R-:W-:Y:S01]  /*5ad0*/  IMAD.WIDE.U32 R42, R40, UR8, R42 ;  /* 0x00000008282a7c25 */ /* 0x001fe2000f8e002a */
[----:B------:R-:W-:-:S03]  /*5ae0*/  MOV R131, UR43 ;  /* 0x0000002b00837c02 */ /* 0x000fc60008000f00 */
[----:B----4-:R-:W-:Y:S01]  /*5af0*/  FMUL.FTZ R155, R149, R155 ;  /* 0x0000009b959b7220 */ /* 0x010fe20000410000 */
[----:B------:R-:W-:Y:S01]  /*5b00*/  FMUL.FTZ R137, R164, R137 ;  /* 0x00000089a4897220 */ /* 0x000fe20000410000 */
[----:B------:R-:W-:-:S04]  /*5b10*/  IMAD.WIDE.U32 R44, R47, UR8, R44 ;  /* 0x000000082f2c7c25 */ /* 0x000fc8000f8e002c */
        /* <DEDUP_REMOVED lines=18> */
[----:B------:R-:W-:Y:S04]  /*5c40*/  STS [R48+0x421c], R141 ;  /* 0x00421c8d30007388 */ /* 0x000fe80000000800 */
[----:B------:R-:W-:Y:S04]  /*5c50*/  STS [R48+0x4224], R143 ;  /* 0x0042248f30007388 */ /* 0x000fe80000000800 */
[----:B------:R-:W-:Y:S04]  /*5c60*/  STS [R48+0x422c], R145 ;  /* 0x00422c9130007388 */ /* 0x000fe80000000800 */
[----:B------:R0:W-:Y:S04]  /*5c70*/  STS [R48+0x4230], R127 ;  /* 0x0042307f30007388 */ /* 0x0001e80000000800 */
[----:B------:R-:W-:Y:S04]  /*5c80*/  STS [R48+0x4234], R147 ;  /* 0x0042349330007388 */ /* 0x000fe80000000800 */
[----:B------:R2:W-:Y:S04]  /*5c90*/  STS [R48+0x4238], R129 ;  /* 0x0042388130007388 */ /* 0x0005e80000000800 */
[----:B------:R3:W-:Y:S01]  /*5ca0*/  STS [R48+0x423c], R157 ;  /* 0x00423c9d30007388 */ /* 0x0007e20000000800 */
[----:B0-----:R-:W-:Y:S01]  /*5cb0*/  FMUL.FTZ R127, R114, R98 ;  /* 0x00000062727f7220 */ /* 0x001fe20000410000 */
[----:B------:R-:W-:Y:S01]  /*5cc0*/  ISETP.GE.AND P3, PT, R126, 0x81, PT ;  /* 0x000000817e00780c */ /* 0x000fe20003f66270 */
[----:B------:R-:W-:Y:S01]  /*5cd0*/  FMUL.FTZ R98, R98, UR29 ;  /* 0x0000001d62627c20 */ /* 0x000fe20008410000 */
[----:B------:R-:W-:Y:S01]  /*5ce0*/  BAR.SYNC.DEFER_BLOCKING 0x0 ;  /* 0x0000000000007b1d */ /* 0x000fe20000010000 */
[----:B------:R-:W-:Y:S01]  /*5cf0*/  ISETP.GE.AND P4, PT, R126, 0x101, PT ;  /* 0x000001017e00780c */ /* 0x000fe20003f86270 */
[----:B--2---:R-:W-:Y:S01]  /*5d00*/  FMUL.FTZ R129, R106, UR29 ;  /* 0x0000001d6a817c20 */ /* 0x004fe20008410000 */
[----:B------:R-:W-:Y:S01]  /*5d10*/  FMUL.FTZ R44, R78, UR29 ;  /* 0x0000001d4e2c7c20 */ /* 0x000fe20008410000 */
[----:B------:R-:W-:Y:S01]  /*5d20*/  FMUL.FTZ R45, R79, UR29 ;  /* 0x0000001d4f2d7c20 */ /* 0x000fe20008410000 */
[----:B------:R-:W-:Y:S01]  /*5d30*/  FMUL.FTZ R42, R77, UR29 ;  /* 0x0000001d4d2a7c20 */ /* 0x000fe20008410000 */
[----:B------:R-:W-:Y:S01]  /*5d40*/  FMUL.FTZ R43, R76, UR29 ;  /* 0x0000001d4c2b7c20 */ /* 0x000fe20008410000 */
[----:B------:R-:W-:Y:S01]  /*5d50*/  ISETP.GE.AND P5, PT, R126, 0x181, PT ;  /* 0x000001817e00780c */ /* 0x000fe20003fa6270 */
[----:B-1-3--:R-:W-:-:S12]  /*5d60*/  @!P6 BRA `(.L_x_2970) ;  /* 0x00000000000ce947 */ /* 0x00afd80003800000 */
[----:B------:R-:W0:Y:S04]  /*5d70*/  LDS R117, [R117+0x4200] ;  /* 0x0042000075757984 */ /* 0x000e280000000800 */
[----:B------:R1:W-:Y:S04]  /*5d80*/  REDG.E.ADD.F32.FTZ.RN.STRONG.GPU desc[UR26][R46.64], R95 ;  /* 0x0000005f2e0079a6 */ /* 0x0003e8000c12f31a */
[----:B0-----:R1:W-:Y:S02]  /*5d90*/  REDG.E.ADD.F32.FTZ.RN.STRONG.GPU desc[UR26][R40.64], R117 ;  /* 0x00000075280079a6 */ /* 0x0013e4000c12f31a */
.L_x_2970:
[----:B------:R-:W-:Y:S05]  /*5da0*/  BSYNC.RECONVERGENT B0 ;  /* 0x0000000000007941 */ /* 0x000fea0003800200 */
.L_x_2969:
[----:B-1----:R0:W1:Y:S01]  /*5db0*/  LDS R95, [R112+0x4400] ;  /* 0x00440000705f7984 */ /* 0x0020620000000800 */
[----:B------:R-:W-:Y:S04]  /*5dc0*/  BSSY.RECONVERGENT B0, `(.L_x_2971) ;  /* 0x0000004000007945 */ /* 0x000fe80003800200 */
[----:B------:R-:W-:Y:S05]  /*5dd0*/  @!P3 BRA `(.L_x_2972) ;  /* 0x000000000008b947 */ /* 0x000fea0003800000 */
[----:B------:R2:W-:Y:S04]  /*5de0*/  REDG.E.ADD.F32.FTZ.RN.STRONG.GPU desc[UR26][R46.64+0x200], R94 ;  /* 0x0002005e2e0079a6 */ /* 0x0005e8000c12f31a */
[----:B-1----:R2:W-:Y:S02]  /*5df0*/  REDG.E.ADD.F32.FTZ.RN.STRONG.GPU desc[UR26][R40.64+0x200], R95 ;  /* 0x0002005f280079a6 */ /* 0x0025e4000c12f31a */
.L_x_2972:
[----:B------:R-:W-:Y:S05]  /*5e00*/  BSYNC.RECONVERGENT B0 ;  /* 0x0000000000007941 */ /* 0x000fea0003800200 */
.L_x_2971:
[----:B------:R-:W3:Y:S01]  /*5e10*/  LDS R111, [R111+0x4600] ;  /* 0x004600006f6f7984 */ /* 0x000ee20000000800 */
[----:B------:R-:W-:Y:S04]  /*5e20*/  BSSY.RECONVERGENT B0, `(.L_x_2973) ;  /* 0x0000004000007945 */ /* 0x000fe80003800200 */
[----:B------:R-:W-:Y:S05]  /*5e30*/  @!P4 BRA `(.L_x_2974) ;  /* 0x000000000008c947 */ /* 0x000fea0003800000 */
[----:B------:R4:W-:Y:S04]  /*5e40*/  REDG.E.ADD.F32.FTZ.RN.STRONG.GPU desc[UR26][R46.64+0x400], R93 ;  /* 0x0004005d2e0079a6 */ /* 0x0009e8000c12f31a */
[----:B---3--:R4:W-:Y:S02]  /*5e50*/  REDG.E.ADD.F32.FTZ.RN.STRONG.GPU desc[UR26][R40.64+0x400], R111 ;  /* 0x0004006f280079a6 */ /* 0x0089e4000c12f31a */
.L_x_2974:
[----:B------:R-:W-:Y:S05]  /*5e60*/  BSYNC.RECONVERGENT B0 ;  /* 0x0000000000007941 */ /* 0x000fea0003800200 */
.L_x_2973:
[----:B----4-:R4:W0:Y:S01]  /*5e70*/  LDS R93, [R110+0x4800] ;  /* 0x004800006e5d7984 */ /* 0x0108220000000800 */
[----:B------:R-:W-:Y:S04]  /*5e80*/  BSSY.RECONVERGENT B0, `(.L_x_2975) ;  /* 0x0000004000007945 */ /* 0x000fe80003800200 */
[----:B------:R-:W-:Y:S05]  /*5e90*/  @!P5 BRA `(.L_x_2976) ;  /* 0x000000000008d947 */ /* 0x000fea0003800000 */
[----:B------:R1:W-:Y:S04]  /*5ea0*/  REDG.E.ADD.F32.FTZ.RN.STRONG.GPU desc[UR26][R46.64+0x600], R92 ;  /* 0x0006005c2e0079a6 */ /* 0x0003e8000c12f31a */
[----:B0-----:R0:W-:Y:S02]  /*5eb0*/  REDG.E.ADD.F32.FTZ.RN.STRONG.GPU desc[UR26][R40.64+0x600], R93 ;  /* 0x0006005d280079a6 */ /* 0x0011e4000c12f31a */
.L_x_2976:
[----:B------:R-:W-:Y:S05]  /*5ec0*/  BSYNC.RECONVERGENT B0 ;  /* 0x0000000000007941 */ /* 0x000fea0003800200 */
.L_x_2975:
        /* <DEDUP_REMOVED lines=9> */
.L_x_2978:
[----:B------:R-:W-:Y:S05]  /*5f60*/  BSYNC.RECONVERGENT B0 ;  /* 0x0000000000007941 */ /* 0x000fea0003800200 */
.L_x_2977:
[----:B------:R-:W0:Y:S01]  /*5f70*/  LDS R109, [R109+0x4c00] ;  /* 0x004c00006d6d7984 */ /* 0x000e220000000800 */
[----:B------:R-:W-:Y:S04]  /*5f80*/  BSSY.RECONVERGENT B0, `(.L_x_2979) ;  /* 0x0000004000007945 */ /* 0x000fe80003800200 */
[----:B------:R-:W-:Y:S05]  /*5f90*/  @!P3 BRA `(.L_x_2980) ;  /* 0x000000000008b947 */ /* 0x000fea0003800000 */
[----:B------:R1:W-:Y:S04]  /*5fa0*/  REDG.E.ADD.F32.FTZ.RN.STRONG.GPU desc[UR26][R46.64+0xa00], R90 ;  /* 0x000a005a2e0079a6 */ /* 0x0003e8000c12f31a */
[----:B0-----:R0:W-:Y:S02]  /*5fb0*/  REDG.E.ADD.F32.FTZ.RN.STRONG.GPU desc[UR26][R40.64+0xa00], R109 ;  /* 0x000a006d280079a6 */ /* 0x0011e4000c12f31a */
.L_x_2980:
[----:B------:R-:W-:Y:S05]  /*5fc0*/  BSYNC.RECONVERGENT B0 ;  /* 0x0000000000007941 */ /* 0x000fea0003800200 */
.L_x_2979:
[----:B-1----:R1:W0:Y:S01]  /*5fd0*/  LDS R91, [R108+0x4e00] ;  /* 0x004e00006c5b7984 */ /* 0x0022220000000800 */
[----:B------:R-:W-:Y:S04]  /*5fe0*/  BSSY.RECONVERGENT B0, `(.L_x_2981) ;  /* 0x0000004000007945 */ /* 0x000fe80003800200 */
[----:B------:R-:W-:Y:S05]  /*5ff0*/  @!P4 BRA `(.L_x_2982) ;  /* 0x000000000008c947 */ /* 0x000fea0003800000 */
[----:B------:R1:W-:Y:S04]  /*6000*/  REDG.E.ADD.F32.FTZ.RN.STRONG.GPU desc[UR26][R46.64+0xc00], R89 ;  /* 0x000c00592e0079a6 */ /* 0x0003e8000c12f31a */
[----:B0-----:R1:W-:Y:S02]  /*6010*/  REDG.E.ADD.F32.FTZ.RN.STRONG.GPU desc[UR26][R40.64+0xc00], R91 ;  /* 0x000c005b280079a6 */ /* 0x0013e4000c12f31a */
.L_x_2982:
[----:B------:R-:W-:Y:S05]  /*6020*/  BSYNC.RECONVERGENT B0 ;  /* 0x0000000000007941 */ /* 0x000fea0003800200 */
.L_x_2981:
[----:B------:R-:W0:Y:S01]  /*6030*/  LDS R107, [R107+0x5000] ;  /* 0x005000006b6b7984 */ /* 0x000e220000000800 */
[----:B------:R-:W-:Y:S04]  /*6040*/  BSSY.RECONVERGENT B0, `(.L_x_2983) ;  /* 0x0000004000007945 */ /* 0x000fe80003800200 */
[----:B------:R-:W-:Y:S05]  /*6050*/  @!P5 BRA `(.L_x_2984) ;  /* 0x000000000008d947 */ /* 0x000fea0003800000 */
[----:B------:R1:W-:Y:S04]  /*6060*/  REDG.E.ADD.F32.FTZ.RN.STRONG.GPU desc[UR26][R46.64+0xe00], R88 ;  /* 0x000e00582e0079a6 */ /* 0x0003e8000c12f31a */
[----:B0-----:R1:W-:Y:S02]  /*6070*/  REDG.E.ADD.F32.FTZ.RN.STRONG.GPU desc[UR26][R40.64+0xe00], R107 ;  /* 0x000e006b280079a6 */ /* 0x0013e4000c12f31a */
.L_x_2984:
[----:B------:R-:W-:Y:S05]  /*6080*/  BSYNC.RECONVERGENT B0 ;  /* 0x0000000000007941 */ /* 0x000fea0003800200 */
.L_x_2983:
        /* <DEDUP_REMOVED lines=9> */
.L_x_2986:
[----:B------:R-:W-:Y:S05]  /*6120*/  BSYNC.RECONVERGENT B0 ;  /* 0x0000000000007941 */ /* 0x000fea0003800200 */
.L_x_2985:
[----:B-1----:R1:W0:Y:S01]  /*6130*/  LDS R87, [R104+0x5400] ;  /* 0x0054000068577984 */ /* 0x0022220000000800 */
[----:B------:R-:W-:Y:S04]  /*6140*/  BSSY.RECONVERGENT B0, `(.L_x_2987) ;  /* 0x0000004000007945 */ /* 0x000fe80003800200 */
[----:B------:R-:W-:Y:S05]  /*6150*/  @!P3 BRA `(.L_x_2988) ;  /* 0x000000000008b947 */ /* 0x000fea0003800000 */
[----:B------:R1:W-:Y:S04]  /*6160*/  REDG.E.ADD.F32.FTZ.RN.STRONG.GPU desc[UR26][R46.64+0x1200], R86 ;  /* 0x001200562e0079a6 */ /* 0x0003e8000c12f31a */
[----:B0-----:R1:W-:Y:S02]  /*6170*/  REDG.E.ADD.F32.FTZ.RN.STRONG.GPU desc[UR26][R40.64+0x1200], R87 ;  /* 0x00120057280079a6 */ /* 0x0013e4000c12f31a */
.L_x_2988:
[----:B------:R-:W-:Y:S05]  /*6180*/  BSYNC.RECONVERGENT B0 ;  /* 0x0000000000007941 */ /* 0x000fea0003800200 */
.L_x_2987:
[----:B------:R-:W0:Y:S01]  /*6190*/  LDS R103, [R103+0x5600] ;  /* 0x0056000067677984 */ /* 0x000e220000000800 */
[----:B------:R-:W-:Y:S04]  /*61a0*/  BSSY.RECONVERGENT B0, `(.L_x_2989) ;  /* 0x0000004000007945 */ /* 0x000fe80003800200 */
[----:B------:R-:W-:Y:S05]  /*61b0*/  @!P4 BRA `(.L_x_2990) ;  /* 0x000000000008c947 */ /* 0x000fea0003800000 */
[----:B------:R1:W-:Y:S04]  /*61c0*/  REDG.E.ADD.F32.FTZ.RN.STRONG.GPU desc[UR26][R46.64+0x1400], R55 ;  /* 0x001400372e0079a6 */ /* 0x0003e8000c12f31a */
[----:B0-----:R1:W-:Y:S02]  /*61d0*/  REDG.E.ADD.F32.FTZ.RN.STRONG.GPU desc[UR26][R40.64+0x1400], R103 ;  /* 0x00140067280079a6 */ /* 0x0013e4000c12f31a */
.L_x_2990:
[----:B------:R-:W-:Y:S05]  /*61e0*/  BSYNC.RECONVERGENT B0 ;  /* 0x0000000000007941 */ /* 0x000fea0003800200 */
.L_x_2989:
[----:B-1----:R1:W0:Y:S01]  /*61f0*/  LDS R55, [R102+0x5800] ;  /* 0x0058000066377984 */ /* 0x0022220000000800 */
[----:B------:R-:W-:Y:S04]  /*6200*/  BSSY.RECONVERGENT B0, `(.L_x_2991) ;  /* 0x0000004000007945 */ /* 0x000fe80003800200 */
[----:B------:R-:W-:Y:S05]  /*6210*/  @!P5 BRA `(.L_x_2992) ;  /* 0x000000000008d947 */ /* 0x000fea0003800000 */
[----:B------:R1:W-:Y:S04]  /*6220*/  REDG.E.ADD.F32.FTZ.RN.STRONG.GPU desc[UR26][R46.64+0x1600], R54 ;  /* 0x001600362e0079a6 */ /* 0x0003e8000c12f31a */
[----:B0-----:R1:W-:Y:S02]  /*6230*/  REDG.E.ADD.F32.FTZ.RN.STRONG.GPU desc[UR26][R40.64+0x1600], R55 ;  /* 0x00160037280079a6 */ /* 0x0013e4000c12f31a */
.L_x_2992:
[----:B------:R-:W-:Y:S05]  /*6240*/  BSYNC.RECONVERGENT B0 ;  /* 0x0000000000007941 */ /* 0x000fea0003800200 */
.L_x_2991:
        /* <DEDUP_REMOVED lines=9> */
.L_x_2994:
[----:B------:R-:W-:Y:S05]  /*62e0*/  BSYNC.RECONVERGENT B0 ;  /* 0x0000000000007941 */ /* 0x000fea0003800200 */
.L_x_2993:
[----:B-1----:R1:W0:Y:S01]  /*62f0*/  LDS R53, [R100+0x5c00] ;  /* 0x005c000064357984 */ /* 0x0022220000000800 */
[----:B------:R-:W-:Y:S04]  /*6300*/  BSSY.RECONVERGENT B0, `(.L_x_2995) ;  /* 0x0000004000007945 */ /* 0x000fe80003800200 */
[----:B------:R-:W-:Y:S05]  /*6310*/  @!P3 BRA `(.L_x_2996) ;  /* 0x000000000008b947 */ /* 0x000fea0003800000 */
[----:B------:R1:W-:Y:S04]  /*6320*/  REDG.E.ADD.F32.FTZ.RN.STRONG.GPU desc[UR26][R46.64+0x1a00], R52 ;  /* 0x001a00342e0079a6 */ /* 0x0003e8000c12f31a */
[----:B0-----:R1:W-:Y:S02]  /*6330*/  REDG.E.ADD.F32.FTZ.RN.STRONG.GPU desc[UR26][R40.64+0x1a00], R53 ;  /* 0x001a0035280079a6 */ /* 0x0013e4000c12f31a */
.L_x_2996:
[----:B------:R-:W-:Y:S05]  /*6340*/  BSYNC.RECONVERGENT B0 ;  /* 0x0000000000007941 */ /* 0x000fea0003800200 */
.L_x_2995:
[----:B------:R-:W0:Y:S01]  /*6350*/  LDS R99, [R99+0x5e00] ;  /* 0x005e000063637984 */ /* 0x000e220000000800 */
[----:B------:R-:W-:Y:S04]  /*6360*/  BSSY.RECONVERGENT B0, `(.L_x_2997) ;  /* 0x0000004000007945 */ /* 0x000fe80003800200 */
[----:B------:R-:W-:Y:S05]  /*6370*/  @!P4 BRA `(.L_x_2998) ;  /* 0x000000000008c947 */ /* 0x000fea0003800000 */
[----:B------:R1:W-:Y:S04]  /*6380*/  REDG.E.ADD.F32.FTZ.RN.STRONG.GPU desc[UR26][R46.64+0x1c00], R51 ;  /* 0x001c00332e0079a6 */ /* 0x0003e8000c12f31a */
[----:B0-----:R1:W-:Y:S02]  /*6390*/  REDG.E.ADD.F32.FTZ.RN.STRONG.GPU desc[UR26][R40.64+0x1c00], R99 ;  /* 0x001c0063280079a6 */ /* 0x0013e4000c12f31a */
.L_x_2998:
[----:B------:R-:W-:Y:S05]  /*63a0*/  BSYNC.RECONVERGENT B0 ;  /* 0x0000000000007941 */ /* 0x000fea0003800200 */
.L_x_2997:
[----:B------:R-:W0:Y:S01]  /*63b0*/  LDS R97, [R97+0x6000] ;  /* 0x0060000061617984 */ /* 0x000e220000000800 */
[----:B------:R-:W-:Y:S04]  /*63c0*/  BSSY.RECONVERGENT B0, `(.L_x_2999) ;  /* 0x0000004000007945 */ /* 0x000fe80003800200 */
[----:B------:R-:W-:Y:S05]  /*63d0*/  @!P5 BRA `(.L_x_3000) ;  /* 0x000000000008d947 */ /* 0x000fea0003800000 */
[----:B------:R1:W-:Y:S04]  /*63e0*/  REDG.E.ADD.F32.FTZ.RN.STRONG.GPU desc[UR26][R46.64+0x1e00], R50 ;  /* 0x001e00322e0079a6 */ /* 0x0003e8000c12f31a */
[----:B0-----:R1:W-:Y:S02]  /*63f0*/  REDG.E.ADD.F32.FTZ.RN.STRONG.GPU desc[UR26][R40.64+0x1e00], R97 ;  /* 0x001e0061280079a6 */ /* 0x0013e4000c12f31a */
.L_x_3000:
[----:B------:R-:W-:Y:S05]  /*6400*/  BSYNC.RECONVERGENT B0 ;  /* 0x0000000000007941 */ /* 0x000fea0003800200 */
.L_x_2999:
        /* <DEDUP_REMOVED lines=18> */
[----:B------:R-:W0:Y:S01]  /*6530*/  SHFL.DOWN P3, R47, R46, 0x8, 0x1f ;  /* 0x09001f002e2f7f89 */ /* 0x000e220000060000 */
[----:B-----5:R-:W-:Y:S01]  /*6540*/  FFMA.FTZ R51, R5, R113, R51 ;  /* 0x0000007105337223 */ /* 0x020fe20000010033 */
[----:B0-----:R-:W-:Y:S01]  /*6550*/  @P3 FADD R47, R46, R47 ;  /* 0x0000002f2e2f3221 */ /* 0x001fe20000000000 */
[----:B---3--:R-:W-:-:S03]  /*6560*/  FFMA.FTZ R50, R13, R84, R50 ;  /* 0x000000540d327223 */ /* 0x008fc60000010032 */
[----:B------:R0:W-:Y:S04]  /*6570*/  STL [R1+0x28], R51 ;  /* 0x0000283301007387 */ /* 0x0001e80000100800 */
[----:B------:R-:W1:Y:S04]  /*6580*/  SHFL.DOWN P3, R48, R47, 0x10, 0x1f ;  /* 0x0a001f002f307f89 */ /* 0x000e680000060000 */
[----:B0-----:R-:W3:Y:S01]  /*6590*/  LDL.LU R51, [R1+0x3c] ;  /* 0x00003c0001337983 */ /* 0x001ee20000300800 */
[----:B------:R-:W-:Y:S01]  /*65a0*/  FMUL.FTZ R123, R123, R98 ;  /* 0x000000627b7b7220 */ /* 0x000fe20000410000 */
[----:B------:R-:W-:Y:S01]  /*65b0*/  FFMA.FTZ R124, R21, R113, R124 ;  /* 0x00000071157c7223 */ /* 0x000fe2000001007c */
[----:B------:R-:W-:Y:S01]  /*65c0*/  FADD.FTZ R32, R83, R32 ;  /* 0x0000002053207221 */ /* 0x000fe20000010000 */
[----:B------:R0:W-:Y:S04]  /*65d0*/  STL [R1+0x2c], R50 ;  /* 0x00002c3201007387 */ /* 0x0001e80000100800 */
[----:B0-----:R-:W5:Y:S04]  /*65e0*/  LDL.LU R50, [R1+0x40] ;  /* 0x0000400001327983 */ /* 0x001f680000300800 */
[----:B------:R-:W5:Y:S01]  /*65f0*/  LDL.LU R49, [R1+0x44] ;  /* 0x0000440001317983 */ /* 0x000f620000300800 */
[----:B--2---:R-:W-:Y:S01]  /*6600*/  FFMA.FTZ R54, R6, R127, R54 ;  /* 0x0000007f06367223 */ /* 0x004fe20000010036 */
[----:B----4-:R-:W-:Y:S01]  /*6610*/  FFMA.FTZ R53, R14, R82, R53 ;  /* 0x000000520e357223 */ /* 0x010fe20000010035 */
[----:B------:R-:W-:Y:S01]  /*6620*/  FFMA.FTZ R52, R7, R78, R52 ;  /* 0x0000004e07347223 */ /* 0x000fe20000010034 */
[----:B------:R-:W-:Y:S01]  /*6630*/  @!P4 SHF.R.U32.HI R41, RZ, 0x3, R74 ;  /* 0x00000003ff29c819 */ /* 0x000fe2000001164a */
[----:B------:R-:W-:Y:S01]  /*6640*/  FMUL.FTZ R122, R122, R129 ;  /* 0x000000817a7a7220 */ /* 0x000fe20000410000 */
[----:B------:R0:W-:Y:S01]  /*6650*/  STL [R1+0x30], R54 ;  /* 0x0000303601007387 */ /* 0x0001e20000100800 */
[----:B-1----:R-:W-:Y:S01]  /*6660*/  @P3 FADD R48, R47, R48 ;  /* 0x000000302f303221 */ /* 0x002fe20000000000 */
[----:B------:R-:W-:Y:S01]  /*6670*/  @!P4 LOP3.LUT R46, R41, 0x7c, RZ, 0xc0, !PT ;  /* 0x0000007c292ec812 */ /* 0x000fe200078ec0ff */
[----:B------:R-:W-:Y:S01]  /*6680*/  FFMA.FTZ R40, R22, R127, R123 ;  /* 0x0000007f16287223 */ /* 0x000fe2000001007b */
[----:B------:R0:W-:Y:S01]  /*6690*/  STL [R1+0x34], R53 ;  /* 0x0000343501007387 */ /* 0x0001e20000100800 */
[----:B------:R-:W-:Y:S01]  /*66a0*/  FFMA.FTZ R41, R69, R82, R122 ;  /* 0x0000005245297223 */ /* 0x000fe2000001007a */
[----:B------:R-:W-:Y:S01]  /*66b0*/  @!P4 IADD3 R47, PT, PT, R75, R46, RZ ;  /* 0x0000002e4b2fc210 */ /* 0x000fe20007ffe0ff */
[----:B------:R-:W-:Y:S01]  /*66c0*/  FMUL.FTZ R44, R121, R44 ;  /* 0x0000002c792c7220 */ /* 0x000fe20000410000 */
[----:B------:R0:W-:Y:S01]  /*66d0*/  STL [R1+0x38], R52 ;  /* 0x0000383401007387 */ /* 0x0001e20000100800 */
[----:B------:R-:W-:Y:S01]  /*66e0*/  FMUL.FTZ R45, R120, R45 ;  /* 0x0000002d782d7220 */ /* 0x000fe20000410000 */
[----:B------:R-:W-:Y:S01]  /*66f0*/  FMUL.FTZ R119, R119, R42 ;  /* 0x0000002a77777220 */ /* 0x000fe20000410000 */
[----:B------:R-:W-:Y:S01]  /*6700*/  FMUL.FTZ R118, R118, R43 ;  /* 0x0000002b76767220 */ /* 0x000fe20000410000 */
[----:B------:R-:W-:Y:S01]  /*6710*/  FADD.FTZ R35, R40, R35 ;  /* 0x0000002328237221 */ /* 0x000fe20000010000 */
[----:B------:R-:W-:Y:S01]  /*6720*/  FADD.FTZ R36, R41, R36 ;  /* 0x0000002429247221 */ /* 0x000fe20000010000 */
[----:B------:R-:W-:Y:S01]  /*6730*/  FFMA.FTZ R125, R68, R84, R125 ;  /* 0x00000054447d7223 */ /* 0x000fe2000001007d */
[----:B------:R0:W-:Y:S01]  /*6740*/  @!P4 STS [R47+0x6304], R48 ;  /* 0x006304302f00c388 */ /* 0x0001e20000000800 */
        /* <DEDUP_REMOVED lines=14> */
[----:B-----5:R-:W-:Y:S01]  /*6830*/  FFMA.FTZ R50, R8, R77, R50 ;  /* 0x0000004d08327223 */ /* 0x020fe20000010032 */
[----:B------:R-:W-:-:S04]  /*6840*/  FFMA.FTZ R49, R16, R76, R49 ;  /* 0x0000004c10317223 */ /* 0x000fc80000010031 */
[----:B------:R0:W-:Y:S04]  /*6850*/  STL [R1+0x40], R50 ;  /* 0x0000403201007387 */ /* 0x0001e80000100800 */
[----:B------:R0:W-:Y:S01]  /*6860*/  STL [R1+0x44], R49 ;  /* 0x0000443101007387 */ /* 0x0001e20000100800 */
[----:B------:R-:W-:Y:S05]  /*6870*/  @P2 BRA `(.L_x_3002) ;  /* 0x0000000000302947 */ /* 0x000fea0003800000 */
[----:B------:R-:W-:Y:S01]  /*6880*/  UISETP.NE.AND UP0, UPT, UR12, UR48, UPT ;  /* 0x000000300c00728c */ /* 0x000fe2000bf05270 */
[----:B------:R-:W1:Y:S01]  /*6890*/  LDS.64 R40, [R75+0x6308] ;  /* 0x006308004b287984 */ /* 0x000e620000000a00 */
[----:B------:R-:W-:-:S03]  /*68a0*/  MOV R42, UR8 ;  /* 0x00000008002a7c02 */ /* 0x000fc60008000f00 */
[----:B------:R-:W2:Y:S01]  /*68b0*/  LDS R43, [R75+0x6310] ;  /* 0x006310004b2b7984 */ /* 0x000ea20000000800 */
[----:B------:R-:W-:Y:S02]  /*68c0*/  PLOP3.LUT P2, PT, PT, PT, UP0, 0x80, 0x8 ;  /* 0x000000000008781c */ /* 0x000fe40003f4f008 */
[----:B------:R-:W-:-:S11]  /*68d0*/  LEA R45, R42, R75, 0x2 ;  /* 0x0000004b2a2d7211 */ /* 0x000fd600078e10ff */
[----:B0-----:R-:W0:Y:S01]  /*68e0*/  @P2 LDS R47, [R45+0x7f50] ;  /* 0x007f50002d2f2984 */ /* 0x001e220000000800 */
[----:B-1----:R-:W-:-:S04]  /*68f0*/  FADD.FTZ R40, R48, R40 ;  /* 0x0000002830287221 */ /* 0x002fc80000010000 */
[----:B------:R-:W-:-:S04]  /*6900*/  FADD.FTZ R40, R41, R40 ;  /* 0x0000002829287221 */ /* 0x000fc80000010000 */
[----:B--2---:R-:W-:-:S04]  /*6910*/  FADD.FTZ R40, R40, R43 ;  /* 0x0000002b28287221 */ /* 0x004fc80000010000 */
[----:B0-----:R-:W-:-:S05]  /*6920*/  @P2 FADD.FTZ R40, R40, R47 ;  /* 0x0000002f28282221 */ /* 0x001fca0000010000 */
[----:B------:R1:W-:Y:S02]  /*6930*/  STS [R45+0x7f50], R40 ;  /* 0x007f50282d007388 */ /* 0x0003e40000000800 */
.L_x_3002:
[----:B------:R-:W-:Y:S05]  /*6940*/  BSYNC.RECONVERGENT B0 ;  /* 0x0000000000007941 */ /* 0x000fea0003800200 */
.L_x_3001:
[----:B------:R-:W-:-:S04]  /*6950*/  UIADD3 UR8, UPT, UPT, UR8, 0x1, URZ ;  /* 0x0000000108087890 */ /* 0x000fc8000fffe0ff */
[----:B------:R-:W-:-:S09]  /*6960*/  UISETP.GE.AND UP0, UPT, UR8, UR49, UPT ;  /* 0x000000310800728c */ /* 0x000fd2000bf06270 */
[----:B------:R-:W-:Y:S05]  /*6970*/  BRA.U !UP0, `(.L_x_3003) ;  /* 0xffffffc108cc7547 */ /* 0x000fea000b83ffff */
.L_x_2958:
[----:B0-----:R-:W2:Y:S01]  /*6980*/  LDL.LU R53, [R1+0x30] ;  /* 0x0000300001357983 */ /* 0x001ea20000300800 */
[----:B------:R-:W0:Y:S03]  /*6990*/  LDCU.64 UR30, c[0x0][0x4f8] ;  /* 0x00009f00ff1e77ac */ /* 0x000e260008000a00 */
[----:B------:R-:W2:Y:S01]  /*69a0*/  LDL.LU R52, [R1+0x34] ;  /* 0x0000340001347983 */ /* 0x000ea20000300800 */
[----:B------:R-:W3:Y:S01]  /*69b0*/  S2UR UR10, SR_CTAID.Y ;  /* 0x00000000000a79c3 */ /* 0x000ee20000002600 */
[----:B------:R-:W3:Y:S02]  /*69c0*/  LDCU.64 UR32, c[0x0][0x500] ;  /* 0x0000a000ff2077ac */ /* 0x000ee40008000a00 */
[----:B------:R-:W4:Y:S01]  /*69d0*/  LDL.LU R51, [R1+0x38] ;  /* 0x0000380001337983 */ /* 0x000f220000300800 */
[----:B------:R-:W-:-:S03]  /*69e0*/  UIADD3 UR28, UPT, UPT, UR12, -0x1, URZ ;  /* 0xffffffff0c1c7890 */ /* 0x000fc6000fffe0ff */
[----:B------:R-:W4:Y:S01]  /*69f0*/  LDL.LU R50, [R1+0x3c] ;  /* 0x00003c0001327983 */ /* 0x000f220000300800 */
[----:B------:R-:W5:Y:S03]  /*6a00*/  LDCU.64 UR34, c[0x0][0x550] ;  /* 0x0000aa00ff2277ac */ /* 0x000f660008000a00 */
[----:B------:R-:W4:Y:S04]  /*6a10*/  LDL.LU R49, [R1+0x40] ;  /* 0x0000400001317983 */ /* 0x000f280000300800 */
[----:B------:R-:W4:Y:S04]  /*6a20*/  LDL.LU R48, [R1+0x44] ;  /* 0x0000440001307983 */ /* 0x000f280000300800 */
[----:B------:R-:W4:Y:S04]  /*6a30*/  LDL.LU R47, [R1+0x8] ;  /* 0x00000800012f7983 */ /* 0x000f280000300800 */
[----:B------:R-:W4:Y:S04]  /*6a40*/  LDL.LU R46, [R1+0xc] ;  /* 0x00000c00012e7983 */ /* 0x000f280000300800 */
[----:B-1----:R-:W4:Y:S04]  /*6a50*/  LDL.LU R45, [R1+0x10] ;  /* 0x00001000012d7983 */ /* 0x002f280000300800 */
        /* <DEDUP_REMOVED lines=8> */
[----:B------:R-:W1:Y:S01]  /*6ae0*/  S2R R0, SR_TID.X ;  /* 0x0000000000007919 */ /* 0x000e620000002100 */
[----:B------:R-:W-:Y:S01]  /*6af0*/  USHF.L.U32 UR8, UR28, 0xb, URZ ;  /* 0x0000000b1c087899 */ /* 0x000fe200080006ff */
[----:B------:R-:W-:-:S03]  /*6b00*/  UMOV UR9, URZ ;  /* 0x000000ff00097c82 */ /* 0x000fc60008000000 */
[----:B0-----:R-:W-:-:S04]  /*6b10*/  UIMAD.WIDE.U32 UR24, UR23, UR30, UR8 ;  /* 0x0000001e171872a5 */ /* 0x001fc8000f8e0008 */
[----:B------:R-:W-:Y:S02]  /*6b20*/  UIMAD UR25, UR23, UR31, UR25 ;  /* 0x0000001f171972a4 */ /* 0x000fe4000f8e0219 */
[----:B---3--:R-:W-:Y:S02]  /*6b30*/  UIMAD UR29, UR10, UR33, URZ ;  /* 0x000000210a1d72a4 */ /* 0x008fe4000f8e02ff */
[----:B------:R-:W-:Y:S01]  /*6b40*/  UIMAD.WIDE.U32 UR24, UR10, UR32, UR24 ;  /* 0x000000200a1872a5 */ /* 0x000fe2000f8e0018 */
[----:B------:R-:W-:Y:S01]  /*6b50*/  F2FP.BF16.F32.PACK_AB R57, R37, R38 ;  /* 0x000000262539723e */ /* 0x000fe200000010ff */
[----:B------:R-:W0:Y:S02]  /*6b60*/  LDCU.64 UR30, c[0x0][0x520] ;  /* 0x0000a400ff1e77ac */ /* 0x000e240008000a00 */
[----:B------:R-:W-:Y:S02]  /*6b70*/  UIADD3 UR29, UPT, UPT, UR25, UR29, URZ ;  /* 0x0000001d191d7290 */ /* 0x000fe4000fffe0ff */
[----:B-----5:R-:W-:Y:S01]  /*6b80*/  ULEA UR25, UP0, UR24, UR34, 0x1 ;  /* 0x0000002218197291 */ /* 0x020fe2000f8008ff */
[----:B------:R-:W-:Y:S01]  /*6b90*/  F2FP.BF16.F32.PACK_AB R59, R33, R34 ;  /* 0x00000022213b723e */ /* 0x000fe200000010ff */
[----:B------:R-:W3:Y:S02]  /*6ba0*/  LDCU.64 UR32, c[0x0][0x560] ;  /* 0x0000ac00ff2077ac */ /* 0x000ee40008000a00 */
[----:B------:R-:W-:-:S06]  /*6bb0*/  ULEA.HI.X UR24, UR24, UR35, UR29, 0x1, UP0 ;  /* 0x0000002318187291 */ /* 0x000fcc00080f0c1d */
[----:B------:R-:W-:Y:S02]  /*6bc0*/  MOV R3, UR24 ;  /* 0x0000001800037c02 */ /* 0x000fe40008000f00 */
[----:B------:R-:W-:Y:S01]  /*6bd0*/  F2FP.BF16.F32.PACK_AB R58, R35, R36 ;  /* 0x00000024233a723e */ /* 0x000fe200000010ff */
[----:B------:R-:W-:Y:S02]  /*6be0*/  UIADD3 UR21, UP1, UPT, UR21, -0x1000, URZ ;  /* 0xfffff00015157890 */ /* 0x000fe4000ff3e0ff */
[----:B------:R-:W-:Y:S02]  /*6bf0*/  UIADD3 UR18, UP2, UPT, UR18, -0x1000, URZ ;  /* 0xfffff00012127890 */ /* 0x000fe4000ff5e0ff */
[----:B------:R-:W-:Y:S02]  /*6c00*/  UIADD3 UR15, UP3, UPT, UR15, -0x1000, URZ ;  /* 0xfffff0000f0f7890 */ /* 0x000fe4000ff7e0ff */
[----:B------:R-:W-:Y:S02]  /*6c10*/  UIADD3 UR13, UP4, UPT, UR13, -0x1000, URZ ;  /* 0xfffff0000d0d7890 */ /* 0x000fe4000ff9e0ff */
[----:B------:R-:W-:-:S02]  /*6c20*/  UIADD3.X UR20, UPT, UPT, UR20, -0x1, URZ, UP1, !UPT ;  /* 0xffffffff14147890 */ /* 0x000fc40008ffe4ff */
[----:B------:R-:W-:Y:S02]  /*6c30*/  UIADD3.X UR17, UPT, UPT, UR17, -0x1, URZ, UP2, !UPT ;  /* 0xffffffff11117890 */ /* 0x000fe400097fe4ff */
[----:B------:R-:W-:Y:S02]  /*6c40*/  UIADD3.X UR19, UPT, UPT, UR19, -0x1, URZ, UP3, !UPT ;  /* 0xffffffff13137890 */ /* 0x000fe40009ffe4ff */
[----:B------:R-:W-:Y:S01]  /*6c50*/  UIADD3.X UR14, UPT, UPT, UR14, -0x1, URZ, UP4, !UPT ;  /* 0xffffffff0e0e7890 */ /* 0x000fe2000a7fe4ff */
[----:B------:R-:W-:Y:S01]  /*6c60*/  BAR.SYNC.DEFER_BLOCKING 0x0 ;  /* 0x0000000000007b1d */ /* 0x000fe20000010000 */
[----:B--2---:R-:W-:Y:S02]  /*6c70*/  F2FP.BF16.F32.PACK_AB R6, R53, R52 ;  /* 0x000000343506723e */ /* 0x004fe400000010ff */
[----:B----4-:R-:W-:Y:S02]  /*6c80*/  F2FP.BF16.F32.PACK_AB R5, R51, R50 ;  /* 0x000000323305723e */ /* 0x010fe400000010ff */
[----:B------:R-:W-:-:S02]  /*6c90*/  F2FP.BF16.F32.PACK_AB R4, R49, R48 ;  /* 0x000000303104723e */ /* 0x000fc400000010ff */
[----:B------:R-:W-:Y:S02]  /*6ca0*/  F2FP.BF16.F32.PACK_AB R11, R47, R46 ;  /* 0x0000002e2f0b723e */ /* 0x000fe400000010ff */
[----:B------:R-:W-:Y:S02]  /*6cb0*/  F2FP.BF16.F32.PACK_AB R10, R45, R44 ;  /* 0x0000002c2d0a723e */ /* 0x000fe400000010ff */
[----:B------:R-:W-:Y:S02]  /*6cc0*/  F2FP.BF16.F32.PACK_AB R9, R43, R42 ;  /* 0x0000002a2b09723e */ /* 0x000fe400000010ff */
[----:B------:R-:W-:Y:S02]  /*6cd0*/  F2FP.BF16.F32.PACK_AB R8, R41, R40 ;  /* 0x000000282908723e */ /* 0x000fe400000010ff */
        /* <DEDUP_REMOVED lines=11> */
[----:B------:R-:W-:Y:S01]  /*6d90*/  MOV R2, UR25 ;  /* 0x0000001900027c02 */ /* 0x000fe20008000f00 */
[----:B------:R-:W1:Y:S01]  /*6da0*/  LDCU.64 UR24, c[0x0][0x518] ;  /* 0x0000a300ff1877ac */ /* 0x000e620008000a00 */
[----:B------:R-:W-:-:S05]  /*6db0*/  LOP3.LUT R16, R5, R40, RZ, 0xfc, !PT ;  /* 0x0000002805107212 */ /* 0x000fca00078efcff */
[----:B------:R-:W-:-:S04]  /*6dc0*/  IMAD.WIDE.U32 R2, R16, 0x10, R2 ;  /* 0x0000001010027825 */ /* 0x000fc800078e0002 */
[----:B------:R-:W-:Y:S01]  /*6dd0*/  FADD.FTZ R4, R7, R38 ;  /* 0x0000002607047221 */ /* 0x000fe20000010000 */
[----:B--2---:R-:W-:Y:S04]  /*6de0*/  STG.E.128 desc[UR26][R2.64], R12 ;  /* 0x0000000c02007986 */ /* 0x004fe8000c101d1a */
[----:B----4-:R2:W-:Y:S01]  /*6df0*/  STG.E.128 desc[UR26][R2.64+0x200], R20 ;  /* 0x0002001402007986 */ /* 0x0105e2000c101d1a */
        /* <DEDUP_REMOVED lines=19> */
[----:B0-----:R-:W-:Y:S02]  /*6f30*/  UIMAD UR23, UR10, UR31, URZ ;  /* 0x0000001f0a1772a4 */ /* 0x001fe4000f8e02ff */
[----:B------:R-:W-:Y:S01]  /*6f40*/  UIMAD.WIDE.U32 UR8, UR10, UR30, UR8 ;  /* 0x0000001e0a0872a5 */ /* 0x000fe2000f8e0008 */
[----:B------:R-:W-:-:S03]  /*6f50*/  FADD.FTZ R31, R32, R31 ;  /* 0x0000001f201f7221 */ /* 0x000fc60000010000 */
[----:B------:R-:W-:Y:S01]  /*6f60*/  UIADD3 UR23, UPT, UPT, UR9, UR23, URZ ;  /* 0x0000001709177290 */ /* 0x000fe2000fffe0ff */
[----:B------:R-:W-:Y:S01]  /*6f70*/  FADD.FTZ R30, R31, R30 ;  /* 0x0000001e1f1e7221 */ /* 0x000fe20000010000 */
[----:B---3--:R-:W-:-:S03]  /*6f80*/  ULEA UR9, UP0, UR8, UR32, 0x1 ;  /* 0x0000002008097291 */ /* 0x008fc6000f8008ff */
        /* <DEDUP_REMOVED lines=17> */
.L_x_2956:
        /* <DEDUP_REMOVED lines=45> */
.L_x_3006:
[----:B------:R-:W-:Y:S05]  /*7370*/  BSYNC.RECONVERGENT B0 ;  /* 0x0000000000007941 */ /* 0x000fea0003800200 */
.L_x_3005:
        /* <DEDUP_REMOVED lines=43> */
.L_x_3008:
[----:B------:R-:W-:Y:S05]  /*7630*/  BSYNC.RECONVERGENT B0 ;  /* 0x0000000000007941 */ /* 0x000fea0003800200 */
.L_x_3007:
        /* <DEDUP_REMOVED lines=11> */
.L_x_3009:
        /* <DEDUP_REMOVED lines=18> */
.L_x_2963:
[----:B------:R-:W-:Y:S01]  /*7810*/  MOV R163, R157 ;  /* 0x0000009d00a37202 */ /* 0x000fe20000000f00 */
[----:B------:R-:W-:Y:S01]  /*7820*/  HFMA2 R152, -RZ, RZ, 0, 5.9604644775390625e-08 ;  /* 0x00000001ff987431 */ /* 0x000fe200000001ff */
[----:B------:R-:W-:Y:S02]  /*7830*/  MOV R151, RZ ;  /* 0x000000ff00977202 */ /* 0x000fe40000000f00 */
[----:B------:R-:W-:-:S07]  /*7840*/  MOV R154, 0xffffffff ;  /* 0xffffffff009a7802 */ /* 0x000fce0000000f00 */
[----:B01---5:R-:W-:Y:S05]  /*7850*/  WARPSYNC.COLLECTIVE R154, `(.L_x_3010) ;  /* 0x000000009a087348 */ /* 0x023fea0003c00000 */
[----:B------:R2:W3:Y:S02]  /*7860*/  SHFL.UP P6, R153, R163, R152, R151 ;  /* 0x04000098a3997389 */ /* 0x0004e400000c0097 */
[----:B0123-5:R-:W-:Y:S05]  /*7870*/  ENDCOLLECTIVE ;  /* 0x000000000000791b */ /* 0x02ffea0003800000 */
.L_x_3010:
[----:B------:R-:W-:Y:S02]  /*7880*/  MOV R163, R75 ;  /* 0x0000004b00a37202 */ /* 0x000fe40000000f00 */
[----:B------:R-:W-:-:S07]  /*7890*/  MOV R74, R153 ;  /* 0x00000099004a7202 */ /* 0x000fce0000000f00 */
[----:B------:R-:W-:Y:S05]  /*78a0*/  WARPSYNC.COLLECTIVE R154, `(.L_x_3011) ;  /* 0x000000009a087348 */ /* 0x000fea0003c00000 */
[----:B------:R0:W1:Y:S02]  /*78b0*/  SHFL.UP P6, R153, R163, R152, R151 ;  /* 0x04000098a3997389 */ /* 0x00006400000c0097 */
[----:B01----:R-:W-:Y:S05]  /*78c0*/  ENDCOLLECTIVE ;  /* 0x000000000000791b */ /* 0x003fea0003800000 */
.L_x_3011:
        /* <DEDUP_REMOVED lines=10> */
.L_x_3012:
[----:B------:R-:W-:Y:S02]  /*7970*/  MOV R163, R75 ;  /* 0x0000004b00a37202 */ /* 0x000fe40000000f00 */
[----:B------:R-:W-:-:S07]  /*7980*/  MOV R74, R153 ;  /* 0x00000099004a7202 */ /* 0x000fce0000000f00 */
[----:B------:R-:W-:Y:S05]  /*7990*/  WARPSYNC.COLLECTIVE R154, `(.L_x_3013) ;  /* 0x000000009a087348 */ /* 0x000fea0003c00000 */
[----:B------:R0:W1:Y:S02]  /*79a0*/  SHFL.UP P6, R153, R163, R152, R151 ;  /* 0x04000098a3997389 */ /* 0x00006400000c0097 */
[----:B01----:R-:W-:Y:S05]  /*79b0*/  ENDCOLLECTIVE ;  /* 0x000000000000791b */ /* 0x003fea0003800000 */
.L_x_3013:
        /* <DEDUP_REMOVED lines=10> */
.L_x_3014:
[----:B------:R-:W-:Y:S02]  /*7a60*/  MOV R163, R75 ;  /* 0x0000004b00a37202 */ /* 0x000fe40000000f00 */
[----:B------:R-:W-:-:S07]  /*7a70*/  MOV R74, R153 ;  /* 0x00000099004a7202 */ /* 0x000fce0000000f00 */
[----:B------:R-:W-:Y:S05]  /*7a80*/  WARPSYNC.COLLECTIVE R154, `(.L_x_3015) ;  /* 0x000000009a087348 */ /* 0x000fea0003c00000 */
[----:B------:R0:W1:Y:S02]  /*7a90*/  SHFL.UP P6, R153, R163, R152, R151 ;  /* 0x04000098a3997389 */ /* 0x00006400000c0097 */
[----:B01----:R-:W-:Y:S05]  /*7aa0*/  ENDCOLLECTIVE ;  /* 0x000000000000791b */ /* 0x003fea0003800000 */
.L_x_3015:
        /* <DEDUP_REMOVED lines=10> */
.L_x_3016:
[----:B------:R-:W-:Y:S02]  /*7b50*/  MOV R163, R75 ;  /* 0x0000004b00a37202 */ /* 0x000fe40000000f00 */
[----:B------:R-:W-:-:S07]  /*7b60*/  MOV R74, R153 ;  /* 0x00000099004a7202 */ /* 0x000fce0000000f00 */
[----:B------:R-:W-:Y:S05]  /*7b70*/  WARPSYNC.COLLECTIVE R154, `(.L_x_3017) ;  /* 0x000000009a087348 */ /* 0x000fea0003c00000 */
[----:B------:R0:W1:Y:S02]  /*7b80*/  SHFL.UP P6, R153, R163, R152, R151 ;  /* 0x04000098a3997389 */ /* 0x00006400000c0097 */
[----:B01----:R-:W-:Y:S05]  /*7b90*/  ENDCOLLECTIVE ;  /* 0x000000000000791b */ /* 0x003fea0003800000 */
.L_x_3017:
        /* <DEDUP_REMOVED lines=10> */
.L_x_3018:
[----:B------:R-:W-:Y:S02]  /*7c40*/  MOV R163, R75 ;  /* 0x0000004b00a37202 */ /* 0x000fe40000000f00 */
[----:B------:R-:W-:-:S07]  /*7c50*/  MOV R74, R153 ;  /* 0x00000099004a7202 */ /* 0x000fce0000000f00 */
[----:B------:R-:W-:Y:S05]  /*7c60*/  WARPSYNC.COLLECTIVE R154, `(.L_x_3019) ;  /* 0x000000009a087348 */ /* 0x000fea0003c00000 */
[----:B------:R0:W1:Y:S02]  /*7c70*/  SHFL.UP P6, R153, R163, R152, R151 ;  /* 0x04000098a3997389 */ /* 0x00006400000c0097 */
[----:B01----:R-:W-:Y:S05]  /*7c80*/  ENDCOLLECTIVE ;  /* 0x000000000000791b */ /* 0x003fea0003800000 */
.L_x_3019:
[----:B------:R-:W-:Y:S01]  /*7c90*/  MOV R151, R153 ;  /* 0x0000009900977202 */ /* 0x000fe20000000f00 */
[----:B------:R-:W-:Y:S06]  /*7ca0*/  BRA `(.L_x_3020) ;  /* 0xffffffc0007c7947 */ /* 0x000fec000383ffff */
.L_x_2964:
        /* <DEDUP_REMOVED lines=8> */
.L_x_3022:
[----:B------:R-:W-:Y:S05]  /*7d30*/  BSYNC B0 ;  /* 0x0000000000007941 */ /* 0x000fea0003800000 */
.L_x_3021:
[----:B------:R-:W-:Y:S05]  /*7d40*/  BRA `(.L_x_3023) ;  /* 0xffffffc0006c7947 */ /* 0x000fea000383ffff */
.L_x_2965:
        /* <DEDUP_REMOVED lines=8> */
.L_x_3025:
[----:B------:R-:W-:Y:S05]  /*7dd0*/  BSYNC B0 ;  /* 0x0000000000007941 */ /* 0x000fea0003800000 */
.L_x_3024:
[----:B------:R-:W-:Y:S05]  /*7de0*/  BRA `(.L_x_3026) ;  /* 0xffffffc0004c7947 */ /* 0x000fea000383ffff */
.L_x_2966:
        /* <DEDUP_REMOVED lines=8> */
.L_x_3028:
[----:B------:R-:W-:Y:S05]  /*7e70*/  BSYNC B0 ;  /* 0x0000000000007941 */ /* 0x000fea0003800000 */
.L_x_3027:
        /* <DEDUP_REMOVED lines=8> */
.L_x_3029:
[----:B------:R-:W-:Y:S01]  /*7f00*/  HFMA2 R152, -RZ, RZ, 0, 0 ;  /* 0x00000000ff987431 */ /* 0x000fe200000001ff */
[----:B------:R-:W-:Y:S02]  /*7f10*/  MOV R151, 0x1f ;  /* 0x0000001f00977802 */ /* 0x000fe40000000f00 */
[----:B------:R-:W-:Y:S02]  /*7f20*/  MOV R75, R153 ;  /* 0x00000099004b7202 */ /* 0x000fe40000000f00 */
[----:B------:R-:W-:-:S07]  /*7f30*/  MOV R153, R48 ;  /* 0x0000003000997202 */ /* 0x000fce0000000f00 */
[----:B------:R-:W-:Y:S05]  /*7f40*/  WARPSYNC.COLLECTIVE R154, `(.L_x_3030) ;  /* 0x000000009a087348 */ /* 0x000fea0003c00000 */
[----:B------:R0:W1:Y:S02]  /*7f50*/  SHFL.IDX P2, R156, R153, R152, R151 ;  /* 0x00000098999c7389 */ /* 0x0000640000040097 */
[----:B01----:R-:W-:Y:S05]  /*7f60*/  ENDCOLLECTIVE ;  /* 0x000000000000791b */ /* 0x003fea0003800000 */
.L_x_3030:
[----:B------:R-:W-:Y:S02]  /*7f70*/  MOV R153, R49 ;  /* 0x0000003100997202 */ /* 0x000fe40000000f00 */
[----:B------:R-:W-:-:S07]  /*7f80*/  MOV R48, R156 ;  /* 0x0000009c00307202 */ /* 0x000fce0000000f00 */
[----:B------:R-:W-:Y:S05]  /*7f90*/  WARPSYNC.COLLECTIVE R154, `(.L_x_3031) ;  /* 0x000000009a087348 */ /* 0x000fea0003c00000 */
[----:B------:R0:W1:Y:S02]  /*7fa0*/  SHFL.IDX P2, R156, R153, R152, R151 ;  /* 0x00000098999c7389 */ /* 0x0000640000040097 */
[----:B01----:R-:W-:Y:S05]  /*7fb0*/  ENDCOLLECTIVE ;  /* 0x000000000000791b */ /* 0x003fea0003800000 */
.L_x_3031:
[----:B------:R-:W-:Y:S01]  /*7fc0*/  MOV R49, R156 ;  /* 0x0000009c00317202 */ /* 0x000fe20000000f00 */
[----:B------:R-:W-:Y:S06]  /*7fd0*/  BRA `(.L_x_3032) ;  /* 0xffffffbc00e87947 */ /* 0x000fec000383ffff */
.L_x_2968:
        /* <DEDUP_REMOVED lines=8> */
.L_x_3033:
[----:B------:R-:W-:Y:S02]  /*8060*/  MOV R156, R89 ;  /* 0x00000059009c7202 */ /* 0x000fe40000000f00 */
[----:B------:R-:W-:-:S07]  /*8070*/  MOV R88, R152 ;  /* 0x0000009800587202 */ /* 0x000fce0000000f00 */
[----:B------:R-:W-:Y:S05]  /*8080*/  WARPSYNC.COLLECTIVE R154, `(.L_x_3034) ;  /* 0x000000009a087348 */ /* 0x000fea0003c00000 */
[----:B------:R0:W1:Y:S02]  /*8090*/  SHFL.DOWN P2, R152, R156, R151, R153 ;  /* 0x080000979c987389 */ /* 0x0000640000040099 */
[----:B01----:R-:W-:Y:S05]  /*80a0*/  ENDCOLLECTIVE ;  /* 0x000000000000791b */ /* 0x003fea0003800000 */
.L_x_3034:
        /* <DEDUP_REMOVED lines=16> */
.L_x_3035:
[----:B------:R-:W-:Y:S02]  /*81b0*/  MOV R156, R163 ;  /* 0x000000a3009c7202 */ /* 0x000fe40000000f00 */
[----:B------:R-:W-:-:S07]  /*81c0*/  MOV R88, R152 ;  /* 0x0000009800587202 */ /* 0x000fce0000000f00 */
[----:B------:R-:W-:Y:S05]  /*81d0*/  WARPSYNC.COLLECTIVE R154, `(.L_x_3036) ;  /* 0x000000009a087348 */ /* 0x000fea0003c00000 */
[----:B------:R0:W1:Y:S02]  /*81e0*/  SHFL.DOWN P2, R152, R156, R151, R153 ;  /* 0x080000979c987389 */ /* 0x0000640000040099 */
[----:B01----:R-:W-:Y:S05]  /*81f0*/  ENDCOLLECTIVE ;  /* 0x000000000000791b */ /* 0x003fea0003800000 */
.L_x_3036:
        /* <DEDUP_REMOVED lines=10> */
.L_x_3037:
[----:B------:R-:W-:Y:S02]  /*82a0*/  MOV R156, R163 ;  /* 0x000000a3009c7202 */ /* 0x000fe40000000f00 */
[----:B------:R-:W-:-:S07]  /*82b0*/  MOV R88, R152 ;  /* 0x0000009800587202 */ /* 0x000fce0000000f00 */
[----:B------:R-:W-:Y:S05]  /*82c0*/  WARPSYNC.COLLECTIVE R154, `(.L_x_3038) ;  /* 0x000000009a087348 */ /* 0x000fea0003c00000 */
[----:B------:R0:W1:Y:S02]  /*82d0*/  SHFL.DOWN P2, R152, R156, R151, R153 ;  /* 0x080000979c987389 */ /* 0x0000640000040099 */
[----:B01----:R-:W-:Y:S05]  /*82e0*/  ENDCOLLECTIVE ;  /* 0x000000000000791b */ /* 0x003fea0003800000 */
.L_x_3038:
        /* <DEDUP_REMOVED lines=10> */
.L_x_3039:
[----:B------:R-:W-:Y:S02]  /*8390*/  MOV R156, R163 ;  /* 0x000000a3009c7202 */ /* 0x000fe40000000f00 */
[----:B------:R-:W-:-:S07]  /*83a0*/  MOV R88, R152 ;  /* 0x0000009800587202 */ /* 0x000fce0000000f00 */
[----:B------:R-:W-:Y:S05]  /*83b0*/  WARPSYNC.COLLECTIVE R154, `(.L_x_3040) ;  /* 0x000000009a087348 */ /* 0x000fea0003c00000 */
[----:B------:R0:W1:Y:S02]  /*83c0*/  SHFL.DOWN P2, R152, R156, R151, R153 ;  /* 0x080000979c987389 */ /* 0x0000640000040099 */
[----:B01----:R-:W-:Y:S05]  /*83d0*/  ENDCOLLECTIVE ;  /* 0x000000000000791b */ /* 0x003fea0003800000 */
.L_x_3040:
        /* <DEDUP_REMOVED lines=10> */
.L_x_3041:
[----:B------:R-:W-:Y:S02]  /*8480*/  MOV R156, R163 ;  /* 0x000000a3009c7202 */ /* 0x000fe40000000f00 */
[----:B------:R-:W-:-:S07]  /*8490*/  MOV R88, R152 ;  /* 0x0000009800587202 */ /* 0x000fce0000000f00 */
[----:B------:R-:W-:Y:S05]  /*84a0*/  WARPSYNC.COLLECTIVE R154, `(.L_x_3042) ;  /* 0x000000009a087348 */ /* 0x000fea0003c00000 */
[----:B------:R0:W1:Y:S02]  /*84b0*/  SHFL.DOWN P2, R152, R156, R151, R153 ;  /* 0x080000979c987389 */ /* 0x0000640000040099 */
[----:B01----:R-:W-:Y:S05]  /*84c0*/  ENDCOLLECTIVE ;  /* 0x000000000000791b */ /* 0x003fea0003800000 */
.L_x_3042:
        /* <DEDUP_REMOVED lines=11> */
.L_x_3043:
[----:B------:R-:W-:Y:S02]  /*8580*/  MOV R153, R163 ;  /* 0x000000a300997202 */ /* 0x000fe40000000f00 */
[----:B------:R-:W-:-:S07]  /*8590*/  MOV R89, R156 ;  /* 0x0000009c00597202 */ /* 0x000fce0000000f00 */
[----:B------:R-:W-:Y:S05]  /*85a0*/  WARPSYNC.COLLECTIVE R154, `(.L_x_3044) ;  /* 0x000000009a087348 */ /* 0x000fea0003c00000 */
[----:B------:R0:W1:Y:S02]  /*85b0*/  SHFL.IDX P2, R156, R153, R152, R151 ;  /* 0x00000098999c7389 */ /* 0x0000640000040097 */
[----:B01----:R-:W-:Y:S05]  /*85c0*/  ENDCOLLECTIVE ;  /* 0x000000000000791b */ /* 0x003fea0003800000 */
.L_x_3044:
        /* <DEDUP_REMOVED lines=9> */
.L_x_3045:
[----:B------:R-:W-:Y:S02]  /*8660*/  MOV R156, R163 ;  /* 0x000000a3009c7202 */ /* 0x000fe40000000f00 */
[----:B------:R-:W-:-:S07]  /*8670*/  MOV R162, R152 ;  /* 0x0000009800a27202 */ /* 0x000fce0000000f00 */
[----:B------:R-:W-:Y:S05]  /*8680*/  WARPSYNC.COLLECTIVE R154, `(.L_x_3046) ;  /* 0x000000009a087348 */ /* 0x000fea0003c00000 */
[----:B------:R0:W1:Y:S02]  /*8690*/  SHFL.DOWN P2, R152, R156, R151, R153 ;  /* 0x080000979c987389 */ /* 0x0000640000040099 */
[----:B01----:R-:W-:Y:S05]  /*86a0*/  ENDCOLLECTIVE ;  /* 0x000000000000791b */ /* 0x003fea0003800000 */
.L_x_3046:
[----:B------:R-:W-:Y:S02]  /*86b0*/  MOV R153, R48 ;  /* 0x0000003000997202 */ /* 0x000fe40000000f00 */
[----:B------:R-:W-:Y:S02]  /*86c0*/  MOV R151, 0x1f ;  /* 0x0000001f00977802 */ /* 0x000fe40000000f00 */
[----:B------:R-:W-:Y:S01]  /*86d0*/  MOV R163, R152 ;  /* 0x0000009800a37202 */ /* 0x000fe20000000f00 */
[----:B------:R-:W-:-:S07]  /*86e0*/  HFMA2 R152, -RZ, RZ, 0, 0 ;  /* 0x00000000ff987431 */ /* 0x000fce00000001ff */
[----:B------:R-:W-:Y:S05]  /*86f0*/  WARPSYNC.COLLECTIVE R154, `(.L_x_3047) ;  /* 0x000000009a087348 */ /* 0x000fea0003c00000 */
[----:B------:R0:W1:Y:S02]  /*8700*/  SHFL.IDX P2, R156, R153, R152, R151 ;  /* 0x00000098999c7389 */ /* 0x0000640000040097 */
[----:B01----:R-:W-:Y:S05]  /*8710*/  ENDCOLLECTIVE ;  /* 0x000000000000791b */ /* 0x003fea0003800000 */
.L_x_3047:
[----:B------:R-:W-:Y:S02]  /*8720*/  MOV R153, R49 ;  /* 0x0000003100997202 */ /* 0x000fe40000000f00 */
[----:B------:R-:W-:-:S07]  /*8730*/  MOV R48, R156 ;  /* 0x0000009c00307202 */ /* 0x000fce0000000f00 */
[----:B------:R-:W-:Y:S05]  /*8740*/  WARPSYNC.COLLECTIVE R154, `(.L_x_3048) ;  /* 0x000000009a087348 */ /* 0x000fea0003c00000 */
[----:B------:R0:W1:Y:S02]  /*8750*/  SHFL.IDX P2, R156, R153, R152, R151 ;  /* 0x00000098999c7389 */ /* 0x0000640000040097 */
[----:B01----:R-:W-:Y:S05]  /*8760*/  ENDCOLLECTIVE ;  /* 0x000000000000791b */ /* 0x003fea0003800000 */
.L_x_3048:
[----:B------:R-:W-:Y:S02]  /*8770*/  MOV R49, R156 ;  /* 0x0000009c00317202 */ /* 0x000fe40000000f00 */
[----:B------:R-:W-:Y:S01]  /*8780*/  ISETP.NE.AND P2, PT, R74, 0x1f, PT ;  /* 0x0000001f4a00780c */ /* 0x000fe20003f45270 */
[----:B------:R-:W-:-:S12]  /*8790*/  BRA `(.L_x_3049) ;  /* 0xffffffc000207947 */ /* 0x000fd8000383ffff */
.L_x_3050:
        /* <DEDUP_REMOVED lines=14> */
.L_x_10437:


//--------------------- .text._Z25selective_scan_bwd_kernelI32Selective_Scan_bwd_kernel_traitsILi128ELi16ELb1ELb1ELb1ELb1ELb0EN3c108BFloat16EfEEv12SSMParamsBwd --------------------------
	.section	.text._Z25selective_scan_bwd_kernelI32Selective_Scan_bwd_kernel_traitsILi128ELi16ELb1ELb1ELb1ELb1ELb0EN3c108BFloat16EfEEv12SSMParamsBwd,"ax",@progbits
	.align	128
        .global         _Z25selective_scan_bwd_kernelI32Selective_Scan_bwd_kernel_traitsILi128ELi16ELb1ELb1ELb1ELb1ELb0EN3c108BFloat16EfEEv12SSMParamsBwd
        .type           _Z25selective_scan_bwd_kernelI32Selective_Scan_bwd_kernel_traitsILi128ELi16ELb1ELb1ELb1ELb1ELb0EN3c108BFloat16EfEEv12SSMParamsBwd,@function
        .size           _Z25selective_scan_bwd_kernelI32Selective_Scan_bwd_kernel_traitsILi128ELi16ELb1ELb1ELb1ELb1ELb0EN3c108BFloat16EfEEv12SSMParamsBwd,(.L_x_10438 - _Z25selective_scan_bwd_kernelI32Selective_Scan_bwd_kernel_traitsILi128ELi16ELb1ELb1ELb1ELb1ELb0EN3c108BFloat16EfEEv12SSMParamsBwd)
        .other          _Z25selective_scan_bwd_kernelI32Selective_Scan_bwd_kernel_traitsILi128ELi16ELb1ELb1ELb1ELb1ELb0EN3c108BFloat16EfEEv12SSMParamsBwd,@"STO_CUDA_ENTRY STV_DEFAULT"
_Z25selective_scan_bwd_kernelI32Selective_Scan_bwd_kernel_traitsILi128ELi16ELb1ELb1ELb1ELb1ELb0EN3c108BFloat16EfEEv12SSMParamsBwd:
.text._Z25selective_scan_bwd_kernelI32Selective_Scan_bwd_kernel_traitsILi128ELi16ELb1ELb1ELb1ELb1ELb0EN3c108BFloat16EfEEv12SSMParamsBwd:
        /* <DEDUP_REMOVED lines=43> */
[----:B------:R-:W3:Y:S01]  /*02b0*/  LDCU UR25, c[0x0][0x394] ;  /* 0x00007280ff1977ac */ /* 0x000ee20008000800 */
[----:B------:R-:W-:Y:S01]  /*02c0*/  UMOV UR4, URZ ;  /* 0x000000ff00047c82 */ /* 0x000fe20008000000 */
[----:B-1----:R-:W-:Y:S01]  /*02d0*/  UIMAD.WIDE.U32 UR28, UR10, UR20, URZ ;  /* 0x000000140a1c72a5 */ /* 0x002fe2000f8e00ff */
[----:B------:R-:W1:Y:S01]  /*02e0*/  LDCU.64 UR18, c[0x0][0x3b0] ;  /* 0x00007600ff1277ac */ /* 0x000e620008000a00 */
[----:B------:R-:W0:Y:S03]  /*02f0*/  LDCU.64 UR6, c[0x0][0x4a0] ;  /* 0x00009400ff0677ac */ /* 0x000e260008000a00 */
[----:B-----5:R-:W5:Y:S01]  /*0300*/  MUFU.RCP R0, R0 ;  /* 0x0000000000007308 */ /* 0x020f620000001000 */
[----:B---3--:R-:W-:-:S04]  /*0310*/  ULEA UR16, UR25, 0xfffff800, 0xb ;  /* 0xfffff80019107891 */ /* 0x008fc8000f8e58ff */
[----:B------:R-:W-:Y:S02]  /*0320*/  UIADD3 UR20, UP0, UPT, UR16, UR22, URZ ;  /* 0x0000001610147290 */ /* 0x000fe4000ff1e0ff */
[----:B------:R-:W-:Y:S02]  /*0330*/  UIADD3 UR24, UP2, UPT, UR16, UR24, URZ ;  /* 0x0000001810187290 */ /* 0x000fe4000ff5e0ff */
[----:B----4-:R-:W-:Y:S02]  /*0340*/  ULEA UR17, UP1, UR20, UR12, 0x1 ;  /* 0x0000000c14117291 */ /* 0x010fe4000f8208ff */
[----:B------:R-:W-:Y:S01]  /*0350*/  ULEA UR11, UP3, UR24, UR14, 0x1 ;  /* 0x0000000e180b7291 */ /* 0x000fe2000f8608ff */
[----:B-----5:R-:W-:Y:S02]  /*0360*/  IADD3 R2, PT, PT, R0, 0xffffffe, RZ ;  /* 0x0ffffffe00027810 */ /* 0x020fe40007ffe0ff */
        /* <DEDUP_REMOVED lines=17> */
[----:B------:R-:W-:Y:S01]  /*0480*/  UIMAD UR5, UR37, UR12, UR33 ;  /* 0x0000000c250572a4 */ /* 0x000fe2000f8e0221 */
[----:B------:R-:W2:Y:S03]  /*0490*/  LDCU.64 UR32, c[0x0][0x528] ;  /* 0x0000a500ff2077ac */ /* 0x000ea60008000a00 */
[----:B------:R-:W-:Y:S02]  /*04a0*/  UISETP.GT.U32.AND UP1, UPT, UR37, UR5, UPT ;  /* 0x000000052500728c */ /* 0x000fe4000bf24070 */
[----:B------:R-:W-:-:S02]  /*04b0*/  UIMAD UR13, UR10, UR21, UR29 ;  /* 0x000000150a0d72a4 */ /* 0x000fc4000f8e021d */
[----:B-1----:R-:W-:Y:S01]  /*04c0*/  UIMAD.WIDE.U32 UR20, UR10, UR18, URZ ;  /* 0x000000120a1472a5 */ /* 0x002fe2000f8e00ff */
[----:B------:R-:W-:Y:S01]  /*04d0*/  UMOV UR12, UR28 ;  /* 0x0000001c000c7c82 */ /* 0x000fe20008000000 */
[----:B------:R-:W-:Y:S01]  /*04e0*/  UISETP.NE.AND.EX UP0, UPT, UR35, URZ, UPT, UP0 ;  /* 0x000000ff2300728c */ /* 0x000fe2000bf05300 */
[----:B------:R-:W1:Y:S04]  /*04f0*/  LDCU.64 UR28, c[0x0][0x3d0] ;  /* 0x00007a00ff1c77ac */ /* 0x000e680008000a00 */
[----:B------:R-:W-:Y:S02]  /*0500*/  @!UP1 UIADD3 UR5, UPT, UPT, UR5, -UR37, URZ ;  /* 0x8000002505059290 */ /* 0x000fe4000fffe0ff */
[----:B------:R-:W-:Y:S02]  /*0510*/  @!UP1 UIADD3 UR9, UPT, UPT, UR9, 0x1, URZ ;  /* 0x0000000109099890 */ /* 0x000fe4000fffe0ff */
[----:B------:R-:W-:-:S02]  /*0520*/  UISETP.GE.U32.AND UP2, UPT, UR5, UR37, UPT ;  /* 0x000000250500728c */ /* 0x000fc4000bf46070 */
[----:B------:R-:W-:Y:S02]  /*0530*/  ULOP3.LUT UR5, UR8, UR36, URZ, 0x3c, !UPT ;  /* 0x0000002408057292 */ /* 0x000fe4000f8e3cff */
[----:B0-----:R-:W-:Y:S02]  /*0540*/  UIMAD.WIDE.U32 UR12, UR8, UR6, UR12 ;  /* 0x00000006080c72a5 */ /* 0x001fe4000f8e000c */
[----:B------:R-:W-:Y:S02]  /*0550*/  UISETP.GE.AND UP1, UPT, UR5, URZ, UPT ;  /* 0x000000ff0500728c */ /* 0x000fe4000bf26270 */
[----:B------:R-:W-:Y:S01]  /*0560*/  UIMAD UR21, UR10, UR19, UR21 ;  /* 0x000000130a1572a4 */ /* 0x000fe2000f8e0215 */
[----:B------:R-:W0:Y:S02]  /*0570*/  LDCU.64 UR18, c[0x0][0x3c8] ;  /* 0x00007900ff1277ac */ /* 0x000e240008000a00 */
[----:B------:R-:W-:Y:S02]  /*0580*/  @UP2 UIADD3 UR9, UPT, UPT, UR9, 0x1, URZ ;  /* 0x0000000109092890 */ /* 0x000fe4000fffe0ff */
[----:B------:R-:W-:-:S02]  /*0590*/  UISETP.NE.AND UP2, UPT, UR36, URZ, UPT ;  /* 0x000000ff2400728c */ /* 0x000fc4000bf45270 */
[----:B------:R-:W-:Y:S01]  /*05a0*/  UIMAD UR24, UR8, UR7, UR13 ;  /* 0x00000007081872a4 */ /* 0x000fe2000f8e020d */
[----:B------:R-:W3:Y:S01]  /*05b0*/  LDCU.64 UR30, c[0x0][0x3e8] ;  /* 0x00007d00ff1e77ac */ /* 0x000ee20008000a00 */
[----:B------:R-:W-:Y:S01]  /*05c0*/  UIADD3 UR12, UP3, UPT, UR16, UR12, URZ ;  /* 0x0000000c100c7290 */ /* 0x000fe2000ff7e0ff */
[----:B------:R-:W4:Y:S03]  /*05d0*/  @UP0 LDCU UR22, c[0x0][0x384] ;  /* 0x00007080ff1607ac */ /* 0x000f260008000800 */
[----:B------:R-:W-:Y:S02]  /*05e0*/  UIADD3.X UR24, UPT, UPT, UR4, UR24, URZ, UP3, !UPT ;  /* 0x0000001804187290 */ /* 0x000fe40009ffe4ff */
[----:B--2---:R-:W-:Y:S02]  /*05f0*/  ULEA UR23, UP3, UR12, UR32, 0x1 ;  /* 0x000000200c177291 */ /* 0x004fe4000f8608ff */
[----:B------:R-:W-:-:S02]  /*0600*/  @!UP1 UIADD3 UR9, UPT, UPT, -UR9, URZ, URZ ;  /* 0x000000ff09099290 */ /* 0x000fc4000fffe1ff */
[----:B------:R-:W-:Y:S02]  /*0610*/  @!UP2 ULOP3.LUT UR9, URZ, UR36, URZ, 0x33, !UPT ;  /* 0x00000024ff09a292 */ /* 0x000fe4000f8e33ff */
[----:B------:R-:W-:Y:S01]  /*0620*/  ULEA.HI.X UR24, UR12, UR33, UR24, 0x1, UP3 ;  /* 0x000000210c187291 */ /* 0x000fe200098f0c18 */
[----:B------:R-:W2:Y:S01]  /*0630*/  LDCU.64 UR32, c[0x0][0x448] ;  /* 0x00008900ff2077ac */ /* 0x000ea20008000a00 */
[----:B-1----:R-:W-:Y:S02]  /*0640*/  UIMAD.WIDE.U32 UR6, UR10, UR28, URZ ;  /* 0x0000001c0a0672a5 */ /* 0x002fe4000f8e00ff */
[----:B------:R-:W-:Y:S01]  /*0650*/  USHF.R.S32.HI UR5, URZ, 0x1f, UR9 ;  /* 0x0000001fff057899 */ /* 0x000fe20008011409 */
[----:B------:R-:W1:Y:S03]  /*0660*/  @UP0 LDCU UR28, c[0x0][0x38c] ;  /* 0x00007180ff1c07ac */ /* 0x000e660008000800 */
[----:B0-----:R-:W-:Y:S01]  /*0670*/  UIMAD UR12, UR5, UR18, URZ ;  /* 0x00000012050c72a4 */ /* 0x001fe2000f8e02ff */
[----:B------:R-:W0:Y:S01]  /*0680*/  @UP0 LDCU.64 UR34, c[0x0][0x480] ;  /* 0x00009000ff2207ac */ /* 0x000e220008000a00 */
[----:B------:R-:W-:-:S02]  /*0690*/  UIMAD.WIDE.U32 UR20, UR9, UR18, UR20 ;  /* 0x00000012091472a5 */ /* 0x000fc4000f8e0014 */
[----:B---3--:R-:W-:Y:S02]  /*06a0*/  UIMAD UR5, UR5, UR30, URZ ;  /* 0x0000001e050572a4 */ /* 0x008fe4000f8e02ff */
[----:B------:R-:W-:Y:S02]  /*06b0*/  UIMAD UR18, UR9, UR19, UR12 ;  /* 0x00000013091272a4 */ /* 0x000fe4000f8e020c */
[----:B------:R-:W-:Y:S02]  /*06c0*/  UIMAD UR7, UR10, UR29, UR7 ;  /* 0x0000001d0a0772a4 */ /* 0x000fe4000f8e0207 */
[----:B------:R-:W-:Y:S02]  /*06d0*/  UIMAD UR19, UR9, UR31, UR5 ;  /* 0x0000001f091372a4 */ /* 0x000fe4000f8e0205 */
[----:B----4-:R-:W-:Y:S02]  /*06e0*/  @UP0 UIMAD UR10, UR10, UR22, UR8 ;  /* 0x000000160a0a02a4 */ /* 0x010fe4000f8e0208 */
[----:B------:R-:W-:-:S02]  /*06f0*/  UIADD3 UR5, UP1, UPT, UR16, UR20, URZ ;  /* 0x0000001410057290 */ /* 0x000fc4000ff3e0ff */
[----:B------:R-:W-:Y:S02]  /*0700*/  UIADD3 UR21, UPT, UPT, UR21, UR18, URZ ;  /* 0x0000001215157290 */ /* 0x000fe4000fffe0ff */
[----:B------:R-:W-:Y:S02]  /*0710*/  UIMAD.WIDE.U32 UR12, UR9, UR30, UR6 ;  /* 0x0000001e090c72a5 */ /* 0x000fe4000f8e0006 */
[----:B------:R-:W-:Y:S01]  /*0720*/  @UP0 UIMAD UR10, UR10, UR25, URZ ;  /* 0x000000190a0a02a4 */ /* 0x000fe2000f8e02ff */
[----:B------:R-:W3:Y:S01]  /*0730*/  LDCU.64 UR30, c[0x0][0x450] ;  /* 0x00008a00ff1e77ac */ /* 0x000ee20008000a00 */
[----:B------:R-:W-:Y:S02]  /*0740*/  UIADD3.X UR21, UPT, UPT, UR4, UR21, URZ, UP1, !UPT ;  /* 0x0000001504157290 */ /* 0x000fe40008ffe4ff */
[----:B--2---:R-:W-:Y:S02]  /*0750*/  ULEA UR20, UP2, UR5, UR32, 0x1 ;  /* 0x0000002005147291 */ /* 0x004fe4000f8408ff */
[----:B------:R-:W-:-:S02]  /*0760*/  UIADD3 UR16, UP1, UPT, UR16, UR12, URZ ;  /* 0x0000000c10107290 */ /* 0x000fc4000ff3e0ff */
[----:B------:R-:W-:Y:S02]  /*0770*/  UIADD3 UR18, UPT, UPT, UR13, UR19, URZ ;  /* 0x000000130d127290 */ /* 0x000fe4000fffe0ff */
[----:B-1----:R-:W-:Y:S02]  /*0780*/  @UP0 UIMAD UR10, UR10, UR28, URZ ;  /* 0x0000001c0a0a02a4 */ /* 0x002fe4000f8e02ff */
[----:B------:R-:W-:Y:S02]  /*0790*/  ULEA.HI.X UR21, UR5, UR33, UR21, 0x1, UP2 ;  /* 0x0000002105157291 */ /* 0x000fe400090f0c15 */
[----:B------:R-:W-:Y:S01]  /*07a0*/  UIADD3.X UR18, UPT, UPT, UR4, UR18, URZ, UP1, !UPT ;  /* 0x0000001204127290 */ /* 0x000fe20008ffe4ff */
[----:B------:R-:W-:Y:S02]  /*07b0*/  UMOV UR5, URZ ;  /* 0x000000ff00057c82 */ /* 0x000fe40008000000 */
[----:B------:R-:W-:Y:S01]  /*07c0*/  UMOV UR4, URZ ;  /* 0x000000ff00047c82 */ /* 0x000fe20008000000 */
[----:B0-----:R-:W-:-:S02]  /*07d0*/  @UP0 UIMAD.WIDE UR4, UR10, 0x8, UR34 ;  /* 0x000000080a0408a5 */ /* 0x001fc4000f8e0222 */
        /* <DEDUP_REMOVED lines=27> */
.L_x_3130:
[----:B------:R-:W-:Y:S01]  /*0990*/  BAR.SYNC.DEFER_BLOCKING 0x0 ;  /* 0x0000000000007b1d */ /* 0x000fe20000010000 */
[----:B------:R-:W-:Y:S02]  /*09a0*/  MOV R4, UR13 ;  /* 0x0000000d00047c02 */ /* 0x000fe40008000f00 */
[----:B------:R-:W-:-:S03]  /*09b0*/  MOV R5, UR14 ;  /* 0x0000000e00057c02 */ /* 0x000fc60008000f00 */
[----:B------:R-:W-:-:S05]  /*09c0*/  IMAD.WIDE.U32 R4, R0, 0x10, R4 ;  /* 0x0000001000047825 */ /* 0x000fca00078e0004 */
[----:B------:R-:W2:Y:S04]  /*09d0*/  LDG.E.128 R8, desc[UR26][R4.64] ;  /* 0x0000001a04087981 */ /* 0x000ea8000c1e1d00 */
[----:B------:R-:W3:Y:S01]  /*09e0*/  LDG.E.128 R12, desc[UR26][R4.64+0x200] ;  /* 0x0002001a040c7981 */ /* 0x000ee2000c1e1d00 */
[----:B------:R-:W-:Y:S01]  /*09f0*/  UMOV UR10, UR22 ;  /* 0x00000016000a7c82 */ /* 0x000fe20008000000 */
[----:B------:R-:W0:Y:S02]  /*0a00*/  S2R R6, SR_LANEID ;  /* 0x0000000000067919 */ /* 0x000e240000000000 */
[----:B0-----:R-:W-:Y:S01]  /*0a10*/  IADD3 R2, PT, PT, R3, R6, RZ ;  /* 0x0000000603027210 */ /* 0x001fe20007ffe0ff */
[----:B------:R-:W-:-:S03]  /*0a20*/  HFMA2 R3, -RZ, RZ, 0, 9.5367431640625e-07 ;  /* 0x00000010ff037431 */ /* 0x000fc600000001ff */
[----:B------:R-:W-:Y:S02]  /*0a30*/  LEA R73, R2, R75, 0x4 ;  /* 0x0000004b02497211 */ /* 0x000fe400078e20ff */
[----:B------:R-:W-:Y:S02]  /*0a40*/  IMAD.WIDE.U32 R2, R0, R3, UR10 ;  /* 0x0000000a00027e25 */ /* 0x000fe4000f8e0003 */
        /* <DEDUP_REMOVED lines=75> */
[----:B------:R0:W-:Y:S01]  /*0f00*/  STL [R1+0x4], R51 ;  /* 0x0000043301007387 */ /* 0x0001e20000100800 */
        /* <DEDUP_REMOVED lines=44> */
.L_x_3053:
[----:B------:R-:W-:Y:S05]  /*11d0*/  BSYNC.RECONVERGENT B0 ;  /* 0x0000000000007941 */ /* 0x000fea0003800200 */
.L_x_3052:
        /* <DEDUP_REMOVED lines=37> */
.L_x_3055:
[----:B------:R-:W-:Y:S05]  /*1430*/  BSYNC.RECONVERGENT B0 ;  /* 0x0000000000007941 */ /* 0x000fea0003800200 */
.L_x_3054:
        /* <DEDUP_REMOVED lines=37> */
.L_x_3057:
[----:B------:R-:W-:Y:S05]  /*1690*/  BSYNC.RECONVERGENT B0 ;  /* 0x0000000000007941 */ /* 0x000fea0003800200 */
.L_x_3056:
        /* <DEDUP_REMOVED lines=38> */
.L_x_3059:
[----:B------:R-:W-:Y:S05]  /*1900*/  BSYNC.RECONVERGENT B0 ;  /* 0x0000000000007941 */ /* 0x000fea0003800200 */
.L_x_3058:
        /* <DEDUP_REMOVED lines=38> */
.L_x_3061:
[----:B------:R-:W-:Y:S05]  /*1b70*/  BSYNC.RECONVERGENT B0 ;  /* 0x0000000000007941 */ /* 0x000fea0003800200 */
.L_x_3060:
[----:B------:R-:W2:Y:S01]  /*1b80*/  LDL.LU R5, [R1+0x4c] ;  /* 0x00004c0001057983 */ /* 0x000ea20000300800 */
[----:B------:R-:W-:Y:S01]  /*1b90*/  SHF.L.U32 R50, R8, 0x10, RZ ;  /* 0x0000001008327819 */ /* 0x000fe200000006ff */
[----:B------:R-:W-:Y:S01]  /*1ba0*/  BSSY.RECONVERGENT B0, `(.L_x_3062) ;  /* 0x0000027000007945 */ /* 0x000fe20003800200 */
[----:B------:R-:W-:Y:S01]  /*1bb0*/  FSETP.GTU.FTZ.AND P4, PT, R17, 20, PT ;  /* 0x41a000001100780b */ /* 0x000fe20003f9c000 */
[----:B------:R-:W-:Y:S01]  /*1bc0*/  FADD.FTZ R14, R14, UR6 ;  /* 0x000000060e0e7e21 */ /* 0x000fe20008010000 */
[----:B------:R-:W-:Y:S01]  /*1bd0*/  SHF.L.U32 R16, R16, 0x10, RZ ;  /* 0x0000001010107819 */ /* 0x000fe200000006ff */
[----:B------:R0:W-:Y:S01]  /*1be0*/  STL [R1], R50 ;  /* 0x0000003201007387 */ /* 0x0001e20000100800 */
[----:B------:R-:W-:Y:S02]  /*1bf0*/  SHF.L.U32 R15, R43, 0x10, RZ ;  /* 0x000000102b0f7819 */ /* 0x000fe400000006ff */
[----:B------:R-:W-:Y:S01]  /*1c00*/  SHF.L.U32 R49, R49, 0x10, RZ ;  /* 0x0000001031317819 */ /* 0x000fe200000006ff */
[----:B--2---:R-:W-:Y:S01]  /*1c10*/  FFMA.FTZ R9, R51, R71, R5 ;  /* 0x0000004733097223 */ /* 0x004fe20000010005 */
[----:B0-----:R-:W-:Y:S06]  /*1c20*/  @P5 BRA `(.L_x_3063) ;  /* 0x0000000000785947 */ /* 0x001fec0003800000 */
        /* <DEDUP_REMOVED lines=30> */
.L_x_3063:
[----:B------:R-:W-:Y:S05]  /*1e10*/  BSYNC.RECONVERGENT B0 ;  /* 0x0000000000007941 */ /* 0x000fea0003800200 */
.L_x_3062:
        /* <DEDUP_REMOVED lines=39> */
.L_x_3065:
[----:B------:R-:W-:Y:S05]  /*2090*/  BSYNC.RECONVERGENT B0 ;  /* 0x0000000000007941 */ /* 0x000fea0003800200 */
.L_x_3064:
        /* <DEDUP_REMOVED lines=39> */
.L_x_3067:
[----:B------:R-:W-:Y:S05]  /*2310*/  BSYNC.RECONVERGENT B0 ;  /* 0x0000000000007941 */ /* 0x000fea0003800200 */
.L_x_3066:
        /* <DEDUP_REMOVED lines=39> */
.L_x_3069:
[----:B------:R-:W-:Y:S05]  /*2590*/  BSYNC.RECONVERGENT B0 ;  /* 0x0000000000007941 */ /* 0x000fea0003800200 */
.L_x_3068:
        /* <DEDUP_REMOVED lines=39> */
.L_x_3071:
[----:B------:R-:W-:Y:S05]  /*2810*/  BSYNC.RECONVERGENT B0 ;  /* 0x0000000000007941 */ /* 0x000fea0003800200 */
.L_x_3070:
        /* <DEDUP_REMOVED lines=42> */
.L_x_3073:
[----:B------:R-:W-:Y:S05]  /*2ac0*/  BSYNC.RECONVERGENT B0 ;  /* 0x0000000000007941 */ /* 0x000fea0003800200 */
.L_x_3072:
        /* <DEDUP_REMOVED lines=32> */
.L_x_3075:
[----:B------:R-:W-:Y:S05]  /*2cd0*/  BSYNC.RECONVERGENT B0 ;  /* 0x0000000000007941 */ /* 0x000fea0003800200 */
.L_x_3074:
        /* <DEDUP_REMOVED lines=32> */
.L_x_3077:
[----:B------:R-:W-:Y:S05]  /*2ee0*/  BSYNC.RECONVERGENT B0 ;  /* 0x0000000000007941 */ /* 0x000fea0003800200 */
.L_x_3076:
        /* <DEDUP_REMOVED lines=32> */
.L_x_3079:
[----:B------:R-:W-:Y:S05]  /*30f0*/  BSYNC.RECONVERGENT B0 ;  /* 0x0000000000007941 */ /* 0x000fea0003800200 */
.L_x_3078:
        /* <DEDUP_REMOVED lines=32> */
.L_x_3081:
[----:B------:R-:W-:Y:S05]  /*3300*/  BSYNC.RECONVERGENT B0 ;  /* 0x0000000000007941 */ /* 0x000fea0003800200 */
.L_x_3080:
        /* <DEDUP_REMOVED lines=32> */
.L_x_3083:
[----:B------:R-:W-:Y:S05]  /*3510*/  BSYNC.RECONVERGENT B0 ;  /* 0x0000000000007941 */ /* 0x000fea0003800200 */
.L_x_3082:
        /* <DEDUP_REMOVED lines=39> */
[----:B------:R-:W2:Y:S01]  /*3790*/  S2UR UR46, SR_CgaCtaId ;  /* 0x00000000002e79c3 */ /* 0x000ea20000008800 */
[----:B------:R-:W3:Y:S01]  /*37a0*/  LDCU.64 UR24, c[0x0][0x3a0] ;  /* 0x00007400ff1877ac */ /* 0x000ee20008000a00 */
[----:B------:R-:W-:Y:S01]  /*37b0*/  UISETP.NE.AND UP0, UPT, UR12, 0x1, UPT ;  /* 0x000000010c00788c */ /* 0x000fe2000bf05270 */
[----:B------:R-:W-:-:S05]  /*37c0*/  UMOV UR8, 0x400 ;  /* 0x0000040000087882 */ /* 0x000fca0000000000 */
[----:B------:R-:W3:Y:S01]  /*37d0*/  S2UR UR21, SR_CTAID.Y ;  /* 0x00000000001579c3 */ /* 0x000ee20000002600 */
[----:B------:R-:W4:Y:S01]  /*37e0*/  LDCU UR47, c[0x0][0x394] ;  /* 0x00007280ff2f77ac */ /* 0x000f220008000800 */
[----:B------:R-:W-:Y:S01]  /*37f0*/  PLOP3.LUT P1, PT, PT, PT, UP0, 0x80, 0x8 ;  /* 0x000000000008781c */ /* 0x000fe20003f2f008 */
[----:B------:R-:W0:Y:S03]  /*3800*/  LDCU UR48, c[0x0][0x38c] ;  /* 0x00007180ff3077ac */ /* 0x000e260008000800 */
[----:B------:R-:W-:Y:S01]  /*3810*/  ISETP.EQ.AND P1, PT, R40, RZ, P1 ;  /* 0x000000ff2800720c */ /* 0x000fe20000f22270 */
[----:B------:R-:W0:Y:S01]  /*3820*/  LDCU UR49, c[0x0][0x388] ;  /* 0x00007100ff3177ac */ /* 0x000e220008000800 */
[----:B------:R-:W0:Y:S01]  /*3830*/  LDCU.64 UR28, c[0x0][0x3c0] ;  /* 0x00007800ff1c77ac */ /* 0x000e220008000a00 */
[----:B--2---:R-:W-:Y:S01]  /*3840*/  ULEA UR8, UR46, UR8, 0x18 ;  /* 0x000000082e087291 */ /* 0x004fe2000f8ec0ff */
[----:B------:R-:W2:Y:S01]  /*3850*/  LDCU.64 UR30, c[0x0][0x440] ;  /* 0x00008800ff1e77ac */ /* 0x000ea20008000a00 */
[C---:B-1----:R-:W-:Y:S01]  /*3860*/  SHF.L.U32 R37, R74.reuse, 0x1, RZ ;  /* 0x000000014a257819 */ /* 0x042fe200000006ff */
[----:B---3--:R-:W-:Y:S01]  /*3870*/  UIMAD.WIDE.U32 UR22, UR21, UR24, URZ ;  /* 0x00000018151672a5 */ /* 0x008fe2000f8e00ff */
[C---:B------:R-:W-:Y:S01]  /*3880*/  LOP3.LUT R40, R74.reuse, 0x1f, RZ, 0xc0, !PT ;  /* 0x0000001f4a287812 */ /* 0x040fe200078ec0ff */
[----:B------:R-:W1:Y:S01]  /*3890*/  LDCU.64 UR32, c[0x0][0x3a8] ;  /* 0x00007500ff2077ac */ /* 0x000e620008000a00 */
[----:B------:R-:W-:-:S02]  /*38a0*/  ISETP.NE.AND P0, PT, R74, 0x7f, PT ;  /* 0x0000007f4a00780c */ /* 0x000fc40003f05270 */
[----:B------:R-:W-:Y:S01]  /*38b0*/  LOP3.LUT R40, R40, 0x7c0, R37, 0xf8, !PT ;  /* 0x000007c028287812 */ /* 0x000fe200078ef825 */
[----:B------:R-:W-:Y:S01]  /*38c0*/  HFMA2 R37, -RZ, RZ, 0, 0 ;  /* 0x00000000ff257431 */ /* 0x000fe200000001ff */
[C---:B------:R-:W-:Y:S01]  /*38d0*/  ISETP.NE.AND P0, PT, R74.reuse, RZ, PT ;  /* 0x000000ff4a00720c */ /* 0x040fe20003f05270 */
[----:B------:R-:W3:Y:S01]  /*38e0*/  LDCU.64 UR34, c[0x0][0x3e0] ;  /* 0x00007c00ff2277ac */ /* 0x000ee20008000a00 */
[----:B------:R-:W-:Y:S02]  /*38f0*/  IADD3 R85, PT, PT, R74, 0x200, RZ ;  /* 0x000002004a557810 */ /* 0x000fe40007ffe0ff */
[----:B------:R-:W-:Y:S01]  /*3900*/  MOV R75, UR8 ;  /* 0x00000008004b7c02 */ /* 0x000fe20008000f00 */
[----:B------:R-:W0:Y:S01]  /*3910*/  LDCU.64 UR36, c[0x0][0x4c0] ;  /* 0x00009800ff2477ac */ /* 0x000e220008000a00 */
[----:B------:R-:W0:Y:S01]  /*3920*/  LDCU.64 UR38, c[0x0][0x4e0] ;  /* 0x00009c00ff2677ac */ /* 0x000e220008000a00 */
[----:B------:R-:W0:Y:S01]  /*3930*/  LDCU.64 UR40, c[0x0][0x4f0] ;  /* 0x00009e00ff2877ac */ /* 0x000e220008000a00 */
[----:B------:R-:W0:Y:S01]  /*3940*/  LDCU.64 UR42, c[0x0][0x538] ;  /* 0x0000a700ff2a77ac */ /* 0x000e220008000a00 */
[----:B------:R-:W0:Y:S01]  /*3950*/  LDCU.64 UR44, c[0x0][0x540] ;  /* 0x0000a800ff2c77ac */ /* 0x000e220008000a00 */
[----:B------:R-:W-:Y:S01]  /*3960*/  UIMAD UR21, UR21, UR25, UR23 ;  /* 0x00000019151572a4 */ /* 0x000fe2000f8e0217 */
[----:B--2-4-:R-:W-:-:S11]  /*3970*/  UMOV UR8, URZ ;  /* 0x000000ff00087c82 */ /* 0x014fd60008000000 */
.L_x_3129:
[----:B0-----:R-:W-:Y:S01]  /*3980*/  UIMAD.WIDE.U32 UR24, UR8, UR28, URZ ;  /* 0x0000001c081872a5 */ /* 0x001fe2000f8e00ff */
[C---:B------:R-:W-:Y:S01]  /*3990*/  SHF.L.U32 R51, R74.reuse, 0x1, RZ ;  /* 0x000000014a337819 */ /* 0x040fe200000006ff */
[----:B------:R-:W2:Y:S01]  /*39a0*/  LDL R99, [R1+0x4] ;  /* 0x0000040001637983 */ /* 0x000ea20000100800 */
[----:B------:R-:W-:Y:S01]  /*39b0*/  LOP3.LUT R50, R74, 0x1f, RZ, 0xc0, !PT ;  /* 0x0000001f4a327812 */ /* 0x000fe200078ec0ff */
[----:B------:R-:W-:Y:S02]  /*39c0*/  UIMAD UR25, UR8, UR29, UR25 ;  /* 0x0000001d081972a4 */ /* 0x000fe4000f8e0219 */
[----:B------:R-:W-:Y:S01]  /*39d0*/  ULEA UR46, UP0, UR24, UR15, 0x1 ;  /* 0x0000000f182e7291 */ /* 0x000fe2000f8008ff */
[----:B------:R-:W-:Y:S01]  /*39e0*/  LOP3.LUT R50, R50, 0x7c0, R51, 0xf8, !PT ;  /* 0x000007c032327812 */ /* 0x000fe200078ef833 */
[----:B------:R-:W4:Y:S02]  /*39f0*/  LDL R118, [R1] ;  /* 0x0000000001767983 */ /* 0x000f240000100800 */
[----:B------:R-:W-:-:S02]  /*3a00*/  ULEA.HI.X UR24, UR24, UR20, UR25, 0x1, UP0 ;  /* 0x0000001418187291 */ /* 0x000fc400080f0c19 */
[----:B------:R-:W-:-:S04]  /*3a10*/  MOV R44, UR46 ;  /* 0x0000002e002c7c02 */ /* 0x000fc80008000f00 */
[----:B-1----:R-:W-:-:S03]  /*3a20*/  MOV R45, UR24 ;  /* 0x00000018002d7c02 */ /* 0x002fc60008000f00 */
[----:B------:R-:W-:-:S05]  /*3a30*/  IMAD.WIDE.U32 R44, R50, 0x10, R44 ;  /* 0x00000010322c7825 */ /* 0x000fca00078e002c */
[----:B------:R-:W5:Y:S04]  /*3a40*/  LDG.E.128 R40, desc[UR26][R44.64] ;  /* 0x0000001a2c287981 */ /* 0x000f68000c1e1d00 */
[----:B------:R-:W2:Y:S01]  /*3a50*/  LDG.E.128 R44, desc[UR26][R44.64+0x200] ;  /* 0x0002001a2c2c7981 */ /* 0x000ea2000c1e1d00 */
[----:B------:R-:W-:Y:S01]  /*3a60*/  UMOV UR24, UR22 ;  /* 0x0000001600187c82 */ /* 0x000fe20008000000 */
[----:B------:R-:W-:Y:S02]  /*3a70*/  UMOV UR25, UR21 ;  /* 0x0000001500197c82 */ /* 0x000fe40008000000 */
[----:B-1----:R-:W-:-:S04]  /*3a80*/  UIMAD.WIDE.U32 UR24, UR8, UR32, UR24 ;  /* 0x00000020081872a5 */ /* 0x002fc8000f8e0018 */
[----:B------:R-:W-:Y:S02]  /*3a90*/  UIMAD UR25, UR8, UR33, UR25 ;  /* 0x00000021081972a4 */ /* 0x000fe4000f8e0219 */
[----:B------:R-:W-:-:S04]  /*3aa0*/  ULEA UR46, UP0, UR24, UR30, 0x2 ;  /* 0x0000001e182e7291 */ /* 0x000fc8000f8010ff */
[----:B------:R-:W-:Y:S02]  /*3ab0*/  ULEA.HI.X UR24, UR24, UR31, UR25, 0x2, UP0 ;  /* 0x0000001f18187291 */ /* 0x000fe400080f1419 */
[----:B------:R-:W-:-:S04]  /*3ac0*/  MOV R48, UR46 ;  /* 0x0000002e00307c02 */ /* 0x000fc80008000f00 */
[----:B------:R-:W-:Y:S01]  /*3ad0*/  MOV R49, UR24 ;  /* 0x0000001800317c02 */ /* 0x000fe20008000f00 */
[----:B---3--:R-:W-:-:S04]  /*3ae0*/  UIMAD.WIDE.U32 UR24, UR8, UR34, URZ ;  /* 0x00000022081872a5 */ /* 0x008fc8000f8e00ff */
[----:B------:R-:W-:Y:S01]  /*3af0*/  UIMAD UR25, UR8, UR35, UR25 ;  /* 0x00000023081972a4 */ /* 0x000fe2000f8e0219 */
[----:B------:R0:W3:Y:S01]  /*3b00*/  LDG.E R76, desc[UR26][R48.64] ;  /* 0x0000001a304c7981 */ /* 0x0000e2000c1e1900 */
[----:B------:R-:W-:-:S04]  /*3b10*/  ULEA UR46, UP0, UR24, UR19, 0x1 ;  /* 0x00000013182e7291 */ /* 0x000fc8000f8008ff */
[----:B------:R-:W-:Y:S02]  /*3b20*/  ULEA.HI.X UR24, UR24, UR18, UR25, 0x1, UP0 ;  /* 0x0000001218187291 */ /* 0x000fe400080f0c19 */
[----:B0-----:R-:W-:-:S04]  /*3b30*/  MOV R48, UR46 ;  /* 0x0000002e00307c02 */ /* 0x001fc80008000f00 */
[----:B------:R-:W-:-:S03]  /*3b40*/  MOV R49, UR24 ;  /* 0x0000001800317c02 */ /* 0x000fc60008000f00 */
[----:B------:R-:W-:Y:S01]  /*3b50*/  IMAD.WIDE.U32 R52, R50, 0x10, R48 ;  /* 0x0000001032347825 */ /* 0x000fe200078e0030 */
[----:B-----5:R-:W-:Y:S04]  /*3b60*/  STS.128 [R73], R40 ;  /* 0x0000002849007388 */ /* 0x020fe80000000c00 */
[----:B--2---:R-:W-:Y:S01]  /*3b70*/  STS.128 [R73+0x200], R44 ;  /* 0x0002002c49007388 */ /* 0x004fe20000000c00 */
[----:B------:R-:W-:-:S03]  /*3b80*/  NOP ;  /* 0x0000000000007918 */ /* 0x000fc60000000000 */
[----:B------:R-:W2:Y:S04]  /*3b90*/  LDG.E.128 R48, desc[UR26][R52.64] ;  /* 0x0000001a34307981 */ /* 0x000ea8000c1e1d00 */
[----:B------:R-:W0:Y:S04]  /*3ba0*/  LDS.128 R44, [R72+0x10] ;  /* 0x00001000482c7984 */ /* 0x000e280000000c00 */
[----:B------:R-:W1:Y:S04]  /*3bb0*/  LDS.128 R40, [R72] ;  /* 0x0000000048287984 */ /* 0x000e680000000c00 */
[----:B------:R-:W5:Y:S01]  /*3bc0*/  LDG.E.128 R52, desc[UR26][R52.64+0x200] ;  /* 0x0002001a34347981 */ /* 0x000f62000c1e1d00 */
[----:B---3--:R-:W-:Y:S01]  /*3bd0*/  R2UR UR50, R76 ;  /* 0x000000004c3272ca */ /* 0x008fe200000e0000 */
[----:B------:R-:W-:-:S04]  /*3be0*/  USHF.L.U32 UR25, UR12, 0x8, URZ ;  /* 0x000000080c197899 */ /* 0x000fc800080006ff */
[----:B------:R-:W-:-:S04]  /*3bf0*/  UIADD3 UR24, UPT, UPT, UR25, -0x100, URZ ;  /* 0xffffff0019187890 */ /* 0x000fc8000fffe0ff */
[----:B------:R-:W-:-:S04]  /*3c00*/  ULOP3.LUT UR24, UR24, 0x100, URZ, 0xc0, !UPT ;  /* 0x0000010018187892 */ /* 0x000fc8000f8ec0ff */
[----:B------:R-:W-:Y:S01]  /*3c10*/  MOV R89, UR50 ;  /* 0x0000003200597c02 */ /* 0x000fe20008000f00 */
[----:B------:R-:W-:-:S04]  /*3c20*/  UIADD3 UR24, UPT, UPT, UR24, UR8, URZ ;  /* 0x0000000818187290 */ /* 0x000fc8000fffe0ff */
[----:B------:R-:W-:-:S04]  /*3c30*/  FMUL.FTZ R89, R89, 1.4426950216293334961 ;  /* 0x3fb8aa3b59597820 */ /* 0x000fc80000410000 */
[C---:B------:R-:W-:Y:S01]  /*3c40*/  FMUL.FTZ R88, R89.reuse, R63 ;  /* 0x0000003f59587220 */ /* 0x040fe20000410000 */
[C---:B------:R-:W-:Y:S01]  /*3c50*/  FMUL.FTZ R91, R89.reuse, R38 ;  /* 0x00000026595b7220 */ /* 0x040fe20000410000 */
[----:B------:R-:W-:Y:S01]  /*3c60*/  FMUL.FTZ R86, R89, R60 ;  /* 0x0000003c59567220 */ /* 0x000fe20000410000 */
[----:B------:R-:W-:Y:S01]  /*3c70*/  SEL R92, R85, UR24, P0 ;  /* 0x00000018555c7c07 */ /* 0x000fe20008000000 */
[C---:B------:R-:W-:Y:S01]  /*3c80*/  FMUL.FTZ R94, R89.reuse, R10 ;  /* 0x0000000a595e7220 */ /* 0x040fe20000410000 */
[C---:B0-----:R-:W-:Y:S01]  /*3c90*/  PRMT R112, R44.reuse, 0x7632, R112 ;  /* 0x000076322c707816 */ /* 0x041fe20000000070 */
[----:B------:R-:W0:Y:S01]  /*3ca0*/  MUFU.EX2 R88, R88 ;  /* 0x0000005800587308 */ /* 0x000e220000000800 */
[----:B------:R-:W-:Y:S01]  /*3cb0*/  SHF.L.U32 R85, R44, 0x10, RZ ;  /* 0x000000102c557819 */ /* 0x000fe200000006ff */
[----:B------:R-:W-:Y:S01]  /*3cc0*/  FMUL.FTZ R76, R89, R58 ;  /* 0x0000003a594c7220 */ /* 0x000fe20000410000 */
[C---:B-1----:R-:W-:Y:S01]  /*3cd0*/  PRMT R115, R41.reuse, 0x7632, R115 ;  /* 0x0000763229737816 */ /* 0x042fe20000000073 */
[----:B------:R1:W3:Y:S01]  /*3ce0*/  MUFU.EX2 R44, R91 ;  /* 0x0000005b002c7308 */ /* 0x0002e20000000800 */
[----:B------:R-:W-:Y:S01]  /*3cf0*/  SHF.L.U32 R81, R41, 0x10, RZ ;  /* 0x0000001029517819 */ /* 0x000fe200000006ff */
[----:B------:R-:W-:Y:S01]  /*3d00*/  FMUL.FTZ R77, R89, R62 ;  /* 0x0000003e594d7220 */ /* 0x000fe20000410000 */
[----:B------:R-:W-:Y:S01]  /*3d10*/  PRMT R113, R43, 0x7632, R113 ;  /* 0x000076322b717816 */ /* 0x000fe20000000071 */
[----:B------:R-:W-:Y:S01]  /*3d20*/  FMUL.FTZ R79, R89, R33 ;  /* 0x00000021594f7220 */ /* 0x000fe20000410000 */
[----:B------:R-:W-:Y:S01]  /*3d30*/  SHF.L.U32 R84, R43, 0x10, RZ ;  /* 0x000000102b547819 */ /* 0x000fe200000006ff */
[C---:B------:R-:W-:Y:S01]  /*3d40*/  FMUL.FTZ R78, R89.reuse, R61 ;  /* 0x0000003d594e7220 */ /* 0x040fe20000410000 */
[----:B------:R4:W0:Y:S01]  /*3d50*/  MUFU.EX2 R41, R86 ;  /* 0x0000005600297308 */ /* 0x0008220000000800 */
[C---:B------:R-:W-:Y:S01]  /*3d60*/  FMUL.FTZ R43, R89.reuse, R12 ;  /* 0x0000000c592b7220 */ /* 0x040fe20000410000 */
[C---:B-1----:R-:W-:Y:S01]  /*3d70*/  FMUL.FTZ R91, R89.reuse, R17 ;  /* 0x00000011595b7220 */ /* 0x042fe20000410000 */
[----:B------:R-:W-:Y:S01]  /*3d80*/  FMUL.FTZ R117, R89, R5 ;  /* 0x0000000559757220 */ /* 0x000fe20000410000 */
[----:B------:R-:W-:-:S02]  /*3d90*/  PRMT R111, R45, 0x7632, R111 ;  /* 0x000076322d6f7816 */ /* 0x000fc4000000006f */
[----:B------:R-:W-:Y:S02]  /*3da0*/  LEA R93, R92, R75, 0x2 ;  /* 0x0000004b5c5d7211 */ /* 0x000fe400078e10ff */
[----:B----4-:R-:W-:Y:S02]  /*3db0*/  SHF.L.U32 R86, R45, 0x10, RZ ;  /* 0x000000102d567819 */ /* 0x010fe400000006ff */
[----:B------:R-:W1:Y:S01]  /*3dc0*/  MUFU.EX2 R45, R94 ;  /* 0x0000005e002d7308 */ /* 0x000e620000000800 */
[----:B------:R-:W-:Y:S01]  /*3dd0*/  ISETP.NE.AND P2, PT, R74, 0x7f, PT ;  /* 0x0000007f4a00780c */ /* 0x000fe20003f45270 */
[C---:B------:R-:W-:Y:S01]  /*3de0*/  FMUL.FTZ R83, R89.reuse, R22 ;  /* 0x0000001659537220 */ /* 0x040fe20000410000 */
[C---:B------:R-:W-:Y:S01]  /*3df0*/  FMUL.FTZ R90, R89.reuse, R59 ;  /* 0x0000003b595a7220 */ /* 0x040fe20000410000 */
[----:B------:R-:W4:Y:S01]  /*3e00*/  MUFU.EX2 R76, R76 ;  /* 0x0000004c004c7308 */ /* 0x000f220000000800 */
[C---:B------:R-:W-:Y:S01]  /*3e10*/  FMUL.FTZ R87, R89.reuse, R14 ;  /* 0x0000000e59577220 */ /* 0x040fe20000410000 */
[C---:B------:R-:W-:Y:S01]  /*3e20*/  FMUL.FTZ R95, R89.reuse, R27 ;  /* 0x0000001b595f7220 */ /* 0x040fe20000410000 */
        /* <DEDUP_REMOVED lines=29> */
[----:B--2---:R-:W-:Y:S04]  /*4000*/  STS.128 [R73+0x1080], R48 ;  /* 0x0010803049007388 */ /* 0x004fe80000000c00 */
[----:B-----5:R-:W-:Y:S01]  /*4010*/  STS.128 [R73+0x1280], R52 ;  /* 0x0012803449007388 */ /* 0x020fe20000000c00 */
[----:B------:R-:W-:-:S03]  /*4020*/  NOP ;  /* 0x0000000000007918 */ /* 0x000fc60000000000 */
[----:B------:R-:W2:Y:S04]  /*4030*/  LDS.128 R48, [R72+0x1080] ;  /* 0x0010800048307984 */ /* 0x000ea80000000c00 */
[----:B------:R-:W5:Y:S04]  /*4040*/  LDS.128 R52, [R72+0x1090] ;  /* 0x0010900048347984 */ /* 0x000f680000000c00 */
[----:B0-----:R0:W-:Y:S01]  /*4050*/  STS [R93+0x6d50], R88 ;  /* 0x006d50585d007388 */ /* 0x0011e20000000800 */
[C---:B--2---:R-:W-:Y:S02]  /*4060*/  PRMT R92, R48.reuse, 0x7632, R92 ;  /* 0x00007632305c7816 */ /* 0x044fe4000000005c */
        /* <DEDUP_REMOVED lines=23> */
[----:B0-----:R-:W-:Y:S01]  /*41e0*/  SHF.L.U32 R93, R54, 0x10, RZ ;  /* 0x00000010365d7819 */ /* 0x001fe200000006ff */
        /* <DEDUP_REMOVED lines=14> */
[----:B------:R-:W-:Y:S01]  /*42d0*/  FMUL.FTZ R93, R0, R93 ;  /* 0x0000005d005d7220 */ /* 0x000fe20000410000 */
[----:B------:R-:W-:Y:S06]  /*42e0*/  BAR.SYNC.DEFER_BLOCKING 0x0 ;  /* 0x0000000000007b1d */ /* 0x000fec0000010000 */
[----:B---34-:R-:W-:Y:S05]  /*42f0*/  @P2 BRA `(.L_x_3086) ;  /* 0x0000000000242947 */ /* 0x018fea0003800000 */
        /* <DEDUP_REMOVED lines=9> */
.L_x_3086:
[----:B------:R-:W-:-:S06]  /*4390*/  LEA R92, R74, R75, 0x2 ;  /* 0x0000004b4a5c7211 */ /* 0x000fcc00078e10ff */
[----:B------:R-:W0:Y:S02]  /*43a0*/  LDS R92, [R92+0x7554] ;  /* 0x007554005c5c7984 */ /* 0x000e240000000800 */
.L_x_3087:
[----:B------:R-:W-:Y:S05]  /*43b0*/  BSYNC.RECONVERGENT B0 ;  /* 0x0000000000007941 */ /* 0x000fea0003800200 */
.L_x_3085:
        /* <DEDUP_REMOVED lines=43> */
[C---:B------:R-:W-:Y:S01]  /*4670*/  FMUL.FTZ R50, R42.reuse, R51 ;  /* 0x000000332a327220 */ /* 0x040fe20000410000 */
        /* <DEDUP_REMOVED lines=79> */
.L_x_3146:
[----:B------:R-:W-:Y:S01]  /*4b70*/  ISETP.GE.AND P2, PT, R162, 0x10, PT ;  /* 0x00000010a200780c */ /* 0x000fe20003f46270 */
[----:B----4-:R-:W-:Y:S01]  /*4b80*/  FFMA.FTZ R151, R157, R151, R75 ;  /* 0x000000979d977223 */ /* 0x010fe2000001004b */
[----:B------:R-:W-:-:S04]  /*4b90*/  UMOV UR24, 0xffffffff ;  /* 0xffffffff00187882 */ /* 0x000fc80000000000 */
[----:B--2---:R-:W-:-:S07]  /*4ba0*/  FSEL R75, R75, R151, !P2 ;  /* 0x000000974b4b7208 */ /* 0x004fce0005000000 */
[----:B---3--:R-:W-:Y:S01]  /*4bb0*/  @P2 FMUL.FTZ R157, R157, R74 ;  /* 0x0000004a9d9d2220 */ /* 0x008fe20000410000 */
[----:B------:R-:W-:Y:S06]  /*4bc0*/  BRA.DIV UR24, `(.L_x_3090) ;  /* 0x0000004618b47947 */ /* 0x000fec000b800000 */
.L_x_3149:
[----:B------:R-:W-:-:S03]  /*4bd0*/  UMOV UR24, 0xffffffff ;  /* 0xffffffff00187882 */ /* 0x000fc60000000000 */
[----:B------:R-:W-:Y:S05]  /*4be0*/  BRA.DIV UR24, `(.L_x_3091) ;  /* 0x0000004618d47947 */ /* 0x000fea000b800000 */
.L_x_3152:
[----:B------:R-:W-:-:S03]  /*4bf0*/  UMOV UR24, 0xffffffff ;  /* 0xffffffff00187882 */ /* 0x000fc60000000000 */
[----:B------:R-:W-:Y:S05]  /*4c00*/  BRA.DIV UR24, `(.L_x_3092) ;  /* 0x0000004618f47947 */ /* 0x000fea000b800000 */
[----:B------:R2:W3:Y:S04]  /*4c10*/  SHFL.UP PT, R74, R157, 0x1, RZ ;  /* 0x042000009d4a7989 */ /* 0x0004e800000e00ff */
[----:B------:R-:W4:Y:S04]  /*4c20*/  SHFL.UP PT, R75, R75, 0x1, RZ ;  /* 0x042000004b4b7989 */ /* 0x000f2800000e00ff */
[----:B-----5:R-:W0:Y:S04]  /*4c30*/  SHFL.IDX PT, R48, R48, RZ, 0x1f ;  /* 0x00001fff30307589 */ /* 0x020e2800000e0000 */
[----:B--2---:R-:W0:Y:S02]  /*4c40*/  SHFL.IDX PT, R49, R49, RZ, 0x1f ;  /* 0x00001fff31317589 */ /* 0x004e2400000e0000 */
.L_x_3158:
        /* <DEDUP_REMOVED lines=12> */
.L_x_3088:
        /* <DEDUP_REMOVED lines=126> */
.L_x_3175:
        /* <DEDUP_REMOVED lines=14> */
.L_x_3093:
[----:B------:R-:W3:Y:S04]  /*55d0*/  LDL.LU R89, [R1+0x8] ;  /* 0x0000080001597983 */ /* 0x000ee80000300800 */
[----:B--2---:R-:W2:Y:S04]  /*55e0*/  LDL.LU R53, [R1+0xc] ;  /* 0x00000c0001357983 */ /* 0x004ea80000300800 */
[----:B------:R-:W4:Y:S04]  /*55f0*/  LDL.LU R88, [R1+0x10] ;  /* 0x0000100001587983 */ /* 0x000f280000300800 */
[----:B------:R-:W5:Y:S01]  /*5600*/  LDL.LU R55, [R1+0x14] ;  /* 0x0000140001377983 */ /* 0x000f620000300800 */
[----:B------:R-:W-:Y:S05]  /*5610*/  WARPSYNC.ALL ;  /* 0x0000000000007948 */ /* 0x000fea0003800000 */
[----:B------:R-:W-:Y:S01]  /*5620*/  BAR.SYNC.DEFER_BLOCKING 0x0 ;  /* 0x0000000000007b1d */ /* 0x000fe20000010000 */
[----:B------:R-:W-:-:S02]  /*5630*/  ISETP.NE.AND P2, PT, R74, RZ, PT ;  /* 0x000000ff4a00720c */ /* 0x000fc40003f45270 */
[----:B0-----:R-:W-:-:S11]  /*5640*/  MOV R50, UR8 ;  /* 0x0000000800327c02 */ /* 0x001fd60008000f00 */
[----:B------:R-:W-:Y:S01]  /*5650*/  @!P2 LEA R50, R50, R75, 0x3 ;  /* 0x0000004b3232a211 */ /* 0x000fe200078e18ff */
[----:B------:R-:W0:Y:S04]  /*5660*/  LDS R127, [R127+0x6854] ;  /* 0x006854007f7f7984 */ /* 0x000e280000000800 */
[----:B-1----:R1:W-:Y:S01]  /*5670*/  @!P2 STS.64 [R50+0x7750], R48 ;  /* 0x007750303200a388 */ /* 0x0023e20000000a00 */
[----:B------:R-:W-:Y:S01]  /*5680*/  FFMA.FTZ R133, R90, -R133, R148 ;  /* 0x800000855a857223 */ /* 0x000fe20000010094 */
[----:B-1----:R-:W-:Y:S01]  /*5690*/  FFMA.FTZ R49, R109, -R134, R157 ;  /* 0x800000866d317223 */ /* 0x002fe2000001009d */
[----:B0-----:R-:W-:-:S04]  /*56a0*/  FFMA.FTZ R92, R127, R92, R93 ;  /* 0x0000005c7f5c7223 */ /* 0x001fc8000001005d */
[-C--:B------:R-:W-:Y:S01]  /*56b0*/  FFMA.FTZ R101, R117, R92.reuse, R101 ;  /* 0x0000005c75657223 */ /* 0x080fe20000010065 */
[----:B------:R-:W-:Y:S01]  /*56c0*/  FMUL.FTZ R54, R92, UR50 ;  /* 0x000000325c367c20 */ /* 0x000fe20008410000 */
[----:B------:R-:W-:Y:S02]  /*56d0*/  FMUL.FTZ R52, R109, R92 ;  /* 0x0000005c6d347220 */ /* 0x000fe40000410000 */
[----:B------:R-:W-:Y:S01]  /*56e0*/  FFMA.FTZ R91, R91, R101, R94 ;  /* 0x000000655b5b7223 */ /* 0x000fe2000001005e */
[----:B------:R-:W-:Y:S01]  /*56f0*/  FMUL.FTZ R51, R49, R54 ;  /* 0x0000003631337220 */ /* 0x000fe20000410000 */
[----:B------:R-:W-:Y:S01]  /*5700*/  FMUL.FTZ R48, R101, UR50 ;  /* 0x0000003265307c20 */ /* 0x000fe20008410000 */
[----:B------:R-:W-:Y:S01]  /*5710*/  FFMA.FTZ R132, R110, -R132, R147 ;  /* 0x800000846e847223 */ /* 0x000fe20000010093 */
[----:B------:R-:W-:Y:S01]  /*5720*/  FFMA.FTZ R47, R47, R91, R102 ;  /* 0x0000005b2f2f7223 */ /* 0x000fe20000010066 */
[----:B------:R-:W5:Y:S03]  /*5730*/  LDL.LU R54, [R1+0x18] ;  /* 0x0000180001367983 */ /* 0x000f660000300800 */
[----:B------:R-:W-:-:S04]  /*5740*/  FFMA.FTZ R46, R46, R47, R95 ;  /* 0x0000002f2e2e7223 */ /* 0x000fc8000001005f */
[----:B------:R-:W-:-:S04]  /*5750*/  FFMA.FTZ R45, R45, R46, R103 ;  /* 0x0000002e2d2d7223 */ /* 0x000fc80000010067 */
[----:B------:R-:W-:-:S04]  /*5760*/  FFMA.FTZ R44, R44, R45, R96 ;  /* 0x0000002d2c2c7223 */ /* 0x000fc80000010060 */
[----:B------:R-:W-:Y:S01]  /*5770*/  FFMA.FTZ R104, R43, R44, R104 ;  /* 0x0000002c2b687223 */ /* 0x000fe20000010068 */
[----:B------:R-:W-:Y:S01]  /*5780*/  FMUL.FTZ R43, R90, R101 ;  /* 0x000000655a2b7220 */ /* 0x000fe20000410000 */
[----:B---3--:R-:W-:Y:S01]  /*5790*/  FFMA.FTZ R89, R52, R5, R89 ;  /* 0x0000000534597223 */ /* 0x008fe20000010059 */
[----:B------:R-:W-:Y:S01]  /*57a0*/  FFMA.FTZ R52, R6, R52, R51 ;  /* 0x0000003406347223 */ /* 0x000fe20000010033 */
[----:B------:R-:W-:Y:S01]  /*57b0*/  FMUL.FTZ R51, R133, R48 ;  /* 0x0000003085337220 */ /* 0x000fe20000410000 */
[----:B--2---:R-:W-:-:S03]  /*57c0*/  FFMA.FTZ R53, R43, R17, R53 ;  /* 0x000000112b357223 */ /* 0x004fc60000010035 */
[----:B------:R-:W-:Y:S01]  /*57d0*/  FFMA.FTZ R43, R64, R43, R51 ;  /* 0x0000002b402b7223 */ /* 0x000fe20000010033 */
[----:B------:R-:W-:Y:S01]  /*57e0*/  FMUL.FTZ R51, R91, UR50 ;  /* 0x000000325b337c20 */ /* 0x000fe20008410000 */
[----:B------:R-:W-:-:S03]  /*57f0*/  FMUL.FTZ R48, R110, R91 ;  /* 0x0000005b6e307220 */ /* 0x000fc60000410000 */
[----:B------:R-:W-:Y:S01]  /*5800*/  FMUL.FTZ R50, R132, R51 ;  /* 0x0000003384327220 */ /* 0x000fe20000410000 */
[----:B----4-:R-:W-:-:S03]  /*5810*/  FFMA.FTZ R88, R48, R8, R88 ;  /* 0x0000000830587223 */ /* 0x010fc60000010058 */
[----:B------:R-:W-:Y:S01]  /*5820*/  FFMA.FTZ R48, R7, R48, R50 ;  /* 0x0000003007307223 */ /* 0x000fe20000010032 */
[----:B------:R-:W-:Y:S01]  /*5830*/  FMUL.FTZ R50, R87, R47 ;  /* 0x0000002f57327220 */ /* 0x000fe20000410000 */
[----:B------:R-:W-:Y:S03]  /*5840*/  STL [R1+0x8], R89 ;  /* 0x0000085901007387 */ /* 0x000fe60000100800 */
[----:B-----5:R-:W-:Y:S01]  /*5850*/  FFMA.FTZ R55, R50, R27, R55 ;  /* 0x0000001b32377223 */ /* 0x020fe20000010037 */
[----:B------:R0:W-:Y:S04]  /*5860*/  STL [R1+0xc], R53 ;  /* 0x00000c3501007387 */ /* 0x0001e80000100800 */
[----:B0-----:R-:W2:Y:S04]  /*5870*/  LDL.LU R53, [R1+0x1c] ;  /* 0x00001c0001357983 */ /* 0x001ea80000300800 */
[----:B------:R-:W-:Y:S04]  /*5880*/  STL [R1+0x10], R88 ;  /* 0x0000105801007387 */ /* 0x000fe80000100800 */
[----:B------:R0:W-:Y:S04]  /*5890*/  STL [R1+0x14], R55 ;  /* 0x0000143701007387 */ /* 0x0001e80000100800 */
[----:B0-----:R-:W3:Y:S01]  /*58a0*/  LDL.LU R55, [R1+0x20] ;  /* 0x0000200001377983 */ /* 0x001ee20000300800 */
[----:B------:R-:W-:-:S04]  /*58b0*/  FFMA.FTZ R83, R83, R104, R97 ;  /* 0x0000006853537223 */ /* 0x000fc80000010061 */
[----:B------:R-:W-:-:S04]  /*58c0*/  FFMA.FTZ R42, R42, R83, R105 ;  /* 0x000000532a2a7223 */ /* 0x000fc80000010069 */
[----:B------:R-:W-:Y:S01]  /*58d0*/  FFMA.FTZ R98, R41, R42, R98 ;  /* 0x0000002a29627223 */ /* 0x000fe20000010062 */
[----:B------:R-:W-:Y:S01]  /*58e0*/  FADD.FTZ R37, R52, R37 ;  /* 0x0000002534257221 */ /* 0x000fe20000010000 */
[----:B------:R-:W-:Y:S01]  /*58f0*/  FFMA.FTZ R131, R87, -R131, R146 ;  /* 0x8000008357837223 */ /* 0x000fe20000010092 */
[----:B------:R-:W-:Y:S01]  /*5900*/  FMUL.FTZ R52, R47, UR50 ;  /* 0x000000322f347c20 */ /* 0x000fe20008410000 */
[----:B------:R-:W-:Y:S01]  /*5910*/  FFMA.FTZ R106, R40, R98, R106 ;  /* 0x00000062286a7223 */ /* 0x000fe2000001006a */
[----:B------:R-:W-:Y:S02]  /*5920*/  FADD.FTZ R36, R43, R36 ;  /* 0x000000242b247221 */ /* 0x000fe40000010000 */
[----:B------:R-:W-:Y:S01]  /*5930*/  FMUL.FTZ R52, R131, R52 ;  /* 0x0000003483347220 */ /* 0x000fe20000410000 */
[----:B------:R-:W-:Y:S01]  /*5940*/  FFMA.FTZ R78, R78, R106, R99 ;  /* 0x0000006a4e4e7223 */ /* 0x000fe20000010063 */
[----:B------:R-:W-:Y:S01]  /*5950*/  FFMA.FTZ R130, R111, -R130, R145 ;  /* 0x800000826f827223 */ /* 0x000fe20000010091 */
[----:B------:R-:W-:Y:S01]  /*5960*/  FMUL.FTZ R43, R46, UR50 ;  /* 0x000000322e2b7c20 */ /* 0x000fe20008410000 */
[----:B------:R-:W-:Y:S01]  /*5970*/  FFMA.FTZ R41, R65, R50, R52 ;  /* 0x0000003241297223 */ /* 0x000fe20000010034 */
[----:B------:R-:W-:Y:S01]  /*5980*/  FFMA.FTZ R79, R79, R78, R107 ;  /* 0x0000004e4f4f7223 */ /* 0x000fe2000001006b */
[----:B------:R-:W-:Y:S01]  /*5990*/  FADD.FTZ R35, R48, R35 ;  /* 0x0000002330237221 */ /* 0x000fe20000010000 */
[----:B------:R-:W-:Y:S01]  /*59a0*/  FMUL.FTZ R111, R111, R46 ;  /* 0x0000002e6f6f7220 */ /* 0x000fe20000410000 */
[----:B------:R-:W-:Y:S01]  /*59b0*/  FMUL.FTZ R48, R130, R43 ;  /* 0x0000002b82307220 */ /* 0x000fe20000410000 */
        /* <DEDUP_REMOVED lines=8> */
[C---:B------:R-:W-:Y:S01]  /*5a40*/  FFMA.FTZ R128, R112.reuse, -R128, R143 ;  /* 0x8000008070807223 */ /* 0x040fe2000001008f */
[----:B------:R-:W-:Y:S01]  /*5a50*/  FMUL.FTZ R112, R112, R44 ;  /* 0x0000002c70707220 */ /* 0x000fe20000410000 */
[----:B------:R-:W-:Y:S01]  /*5a60*/  LEA.HI R50, R41, R41, RZ, 0x1b ;  /* 0x0000002929327211 */ /* 0x000fe200078fd8ff */
[----:B------:R-:W-:Y:S01]  /*5a70*/  FFMA.FTZ R118, R80, -R118, R150 ;  /* 0x8000007650767223 */ /* 0x000fe20000010096 */
[----:B------:R-:W-:Y:S01]  /*5a80*/  FFMA.FTZ R40, R66, R43, R51 ;  /* 0x0000002b42287223 */ /* 0x000fe20000010033 */
[----:B------:R-:W-:Y:S01]  /*5a90*/  FMUL.FTZ R51, R77, R58 ;  /* 0x0000003a4d337220 */ /* 0x000fe20000410000 */
[----:B------:R-:W-:Y:S01]  /*5aa0*/  FFMA.FTZ R54, R111, R10, R54 ;  /* 0x0000000a6f367223 */ /* 0x000fe20000010036 */
[----:B------:R-:W-:Y:S01]  /*5ab0*/  FFMA.FTZ R111, R9, R111, R48 ;  /* 0x0000006f096f7223 */ /* 0x000fe20000010030 */
[----:B------:R-:W-:Y:S01]  /*5ac0*/  LEA.HI R48, R74, R41, RZ, 0x1f ;  /* 0x000000294a307211 */ /* 0x000fe200078ff8ff */
[----:B------:R-:W-:-:S02]  /*5ad0*/  FMUL.FTZ R41, R76, R63 ;  /* 0x0000003f4c297220 */ /* 0x000fc40000410000 */
[----:B------:R-:W-:Y:S01]  /*5ae0*/  STL [R1+0x18], R54 ;  /* 0x0000183601007387 */ /* 0x000fe20000100800 */
[----:B------:R-:W-:Y:S01]  /*5af0*/  FFMA.FTZ R119, R116, -R119, R155 ;  /* 0x8000007774777223 */ /* 0x000fe2000001009b */
[----:B------:R-:W-:Y:S01]  /*5b00*/  FFMA.FTZ R120, R81, -R120, R136 ;  /* 0x8000007851787223 */ /* 0x000fe20000010088 */
[----:B------:R-:W-:Y:S01]  /*5b10*/  FMUL.FTZ R87, R78, R33 ;  /* 0x000000214e577220 */ /* 0x000fe20000410000 */
[----:B------:R-:W-:Y:S01]  /*5b20*/  FFMA.FTZ R121, R115, -R121, R137 ;  /* 0x8000007973797223 */ /* 0x000fe20000010089 */
[----:B------:R-:W-:Y:S01]  /*5b30*/  FMUL.FTZ R52, R71, R41 ;  /* 0x0000002947347220 */ /* 0x000fe20000410000 */
[----:B------:R-:W-:Y:S01]  /*5b40*/  FFMA.FTZ R122, R82, -R122, R138 ;  /* 0x8000007a527a7223 */ /* 0x000fe2000001008a */
[----:B------:R-:W-:Y:S01]  /*5b50*/  FFMA.FTZ R123, R114, -R123, R139 ;  /* 0x8000007b727b7223 */ /* 0x000fe2000001008b */
[----:B------:R-:W-:Y:S01]  /*5b60*/  FFMA.FTZ R127, R84, -R124, R140 ;  /* 0x8000007c547f7223 */ /* 0x000fe2000001008c */
[----:B------:R-:W-:Y:S01]  /*5b70*/  FFMA.FTZ R124, R113, -R125, R141 ;  /* 0x8000007d717c7223 */ /* 0x000fe2000001008d */
[C---:B------:R-:W-:Y:S01]  /*5b80*/  FFMA.FTZ R86, R85.reuse, -R126, R142 ;  /* 0x8000007e55567223 */ /* 0x040fe2000001008e */
[----:B------:R-:W-:Y:S01]  /*5b90*/  FMUL.FTZ R125, R85, R104 ;  /* 0x00000068557d7220 */ /* 0x000fe20000410000 */
[C---:B------:R-:W-:Y:S01]  /*5ba0*/  FMUL.FTZ R85, R104.reuse, UR50 ;  /* 0x0000003268557c20 */ /* 0x040fe20008410000 */
[----:B------:R-:W-:-:S03]  /*5bb0*/  FMUL.FTZ R104, R104, R59 ;  /* 0x0000003b68687220 */ /* 0x000fc60000410000 */
[----:B------:R-:W-:Y:S01]  /*5bc0*/  FMUL.FTZ R126, R86, R85 ;  /* 0x00000055567e7220 */ /* 0x000fe20000410000 */
[----:B--2---:R-:W-:Y:S01]  /*5bd0*/  FFMA.FTZ R53, R43, R38, R53 ;  /* 0x000000262b357223 */ /* 0x004fe20000010035 */
[-C--:B------:R-:W-:Y:S02]  /*5be0*/  LEA R43, R48, R75.reuse, 0x2 ;  /* 0x0000004b302b7211 */ /* 0x080fe400078e10ff */
[----:B------:R-:W-:Y:S02]  /*5bf0*/  LEA R48, R50, R75, 0x2 ;  /* 0x0000004b32307211 */ /* 0x000fe400078e10ff */
[----:B------:R0:W-:Y:S01]  /*5c00*/  STL [R1+0x1c], R53 ;  /* 0x00001c3501007387 */ /* 0x0001e20000100800 */
[----:B------:R-:W-:-:S03]  /*5c10*/  FFMA.FTZ R50, R118, R41, RZ ;  /* 0x0000002976327223 */ /* 0x000fc600000100ff */
[----:B------:R-:W2:Y:S01]  /*5c20*/  LDL R88, [R1+0x4] ;  /* 0x0000040001587983 */ /* 0x000ea20000100800 */
[----:B0-----:R-:W-:Y:S01]  /*5c30*/  FMUL.FTZ R53, R44, UR50 ;  /* 0x000000322c357c20 */ /* 0x001fe20008410000 */
[----:B---3--:R-:W-:-:S03]  /*5c40*/  FFMA.FTZ R55, R112, R12, R55 ;  /* 0x0000000c70377223 */ /* 0x008fc60000010037 */
[----:B------:R-:W-:Y:S01]  /*5c50*/  FMUL.FTZ R54, R128, R53 ;  /* 0x0000003580367220 */ /* 0x000fe20000410000 */
[-C--:B------:R-:W-:Y:S01]  /*5c60*/  FMUL.FTZ R53, R18, R51.reuse ;  /* 0x0000003312357220 */ /* 0x080fe20000410000 */
[----:B------:R-:W-:Y:S01]  /*5c70*/  FFMA.FTZ R51, R119, R51, R50 ;  /* 0x0000003377337223 */ /* 0x000fe20000010032 */
[----:B------:R0:W-:Y:S01]  /*5c80*/  STL [R1+0x20], R55 ;  /* 0x0000203701007387 */ /* 0x0001e20000100800 */
[----:B------:R-:W-:Y:S01]  /*5c90*/  FFMA.FTZ R41, R11, R112, R54 ;  /* 0x000000700b297223 */ /* 0x000fe20000010036 */
[----:B------:R-:W-:Y:S01]  /*5ca0*/  FMUL.FTZ R54, R106, R61 ;  /* 0x0000003d6a367220 */ /* 0x000fe20000410000 */
[----:B0-----:R-:W-:-:S04]  /*5cb0*/  FMUL.FTZ R55, R79, R62 ;  /* 0x0000003e4f377220 */ /* 0x001fc80000410000 */
[----:B------:R-:W-:Y:S01]  /*5cc0*/  FFMA.FTZ R50, R120, R55, R51 ;  /* 0x0000003778327223 */ /* 0x000fe20000010033 */
[----:B------:R-:W-:-:S03]  /*5cd0*/  FMUL.FTZ R51, R16, R87 ;  /* 0x0000005710337220 */ /* 0x000fc60000410000 */
[----:B------:R-:W-:Y:S01]  /*5ce0*/  FFMA.FTZ R87, R121, R87, R50 ;  /* 0x0000005779577223 */ /* 0x000fe20000010032 */
[----:B------:R-:W-:Y:S01]  /*5cf0*/  FMUL.FTZ R89, R69, R54 ;  /* 0x0000003645597220 */ /* 0x000fe20000410000 */
[----:B------:R-:W-:Y:S02]  /*5d00*/  FMUL.FTZ R50, R98, R22 ;  /* 0x0000001662327220 */ /* 0x000fe40000410000 */
[----:B------:R-:W-:Y:S01]  /*5d10*/  FFMA.FTZ R54, R122, R54, R87 ;  /* 0x000000367a367223 */ /* 0x000fe20000010057 */
[----:B------:R0:W-:Y:S01]  /*5d20*/  STS [R43+0x2100], R52 ;  /* 0x002100342b007388 */ /* 0x0001e20000000800 */
[----:B------:R-:W-:Y:S02]  /*5d30*/  FMUL.FTZ R55, R70, R55 ;  /* 0x0000003746377220 */ /* 0x000fe40000410000 */
[----:B------:R-:W-:Y:S01]  /*5d40*/  FFMA.FTZ R54, R123, R50, R54 ;  /* 0x000000327b367223 */ /* 0x000fe20000010036 */
[----:B------:R1:W-:Y:S04]  /*5d50*/  STS [R48+0x2104], R53 ;  /* 0x0021043530007388 */ /* 0x0003e80000000800 */
[----:B------:R3:W-:Y:S01]  /*5d60*/  STS [R48+0x2108], R55 ;  /* 0x0021083730007388 */ /* 0x0007e20000000800 */
[----:B0-----:R-:W-:Y:S01]  /*5d70*/  FMUL.FTZ R52, R83, R14 ;  /* 0x0000000e53347220 */ /* 0x001fe20000410000 */
[----:B-1----:R-:W-:-:S04]  /*5d80*/  FMUL.FTZ R53, R42, R60 ;  /* 0x0000003c2a357220 */ /* 0x002fc80000410000 */
[----:B---3--:R-:W-:-:S04]  /*5d90*/  FFMA.FTZ R55, R127, R53, R54 ;  /* 0x000000357f377223 */ /* 0x008fc80000010036 */
[----:B------:R-:W-:Y:S01]  /*5da0*/  FFMA.FTZ R55, R124, R52, R55 ;  /* 0x000000347c377223 */ /* 0x000fe20000010037 */
[----:B------:R-:W-:-:S03]  /*5db0*/  FMUL.FTZ R44, R44, R12 ;  /* 0x0000000c2c2c7220 */ /* 0x000fc60000410000 */
[----:B------:R-:W-:-:S04]  /*5dc0*/  FFMA.FTZ R85, R86, R104, R55 ;  /* 0x0000006856557223 */ /* 0x000fc80000010037 */
[----:B------:R-:W-:Y:S01]  /*5dd0*/  FFMA.FTZ R128, R128, R44, R85 ;  /* 0x0000002c80807223 */ /* 0x000fe20000010055 */
[----:B------:R-:W-:-:S04]  /*5de0*/  FMUL.FTZ R85, R45, R38 ;  /* 0x000000262d557220 */ /* 0x000fc80000410000 */
[----:B------:R-:W-:Y:S02]  /*5df0*/  FFMA.FTZ R129, R129, R85, R128 ;  /* 0x0000005581817223 */ /* 0x000fe40000010080 */
[----:B------:R-:W3:Y:S04]  /*5e00*/  LDL.LU R128, [R1+0x24] ;  /* 0x0000240001807983 */ /* 0x000ee80000300800 */
[----:B------:R-:W4:Y:S01]  /*5e10*/  LDL R149, [R1] ;  /* 0x0000000001957983 */ /* 0x000f220000100800 */
[----:B------:R-:W-:-:S03]  /*5e20*/  FMUL.FTZ R46, R46, R10 ;  /* 0x0000000a2e2e7220 */ /* 0x000fc60000410000 */
[----:B------:R0:W-:Y:S01]  /*5e30*/  STS [R48+0x210c], R51 ;  /* 0x00210c3330007388 */ /* 0x0001e20000000800 */
[----:B------:R-:W-:Y:S01]  /*5e40*/  FMUL.FTZ R87, R67, R104 ;  /* 0x0000006843577220 */ /* 0x000fe20000410000 */
[----:B------:R-:W-:Y:S01]  /*5e50*/  FMUL.FTZ R45, R11, R44 ;  /* 0x0000002c0b2d7220 */ /* 0x000fe20000410000 */
[----:B------:R-:W-:Y:S01]  /*5e60*/  FMUL.FTZ R44, R47, R27 ;  /* 0x0000001b2f2c7220 */ /* 0x000fe20000410000 */
[----:B0-----:R-:W-:-:S05]  /*5e70*/  FMUL.FTZ R51, R15, R50 ;  /* 0x000000320f337220 */ /* 0x001fca0000410000 */
[----:B------:R0:W-:Y:S01]  /*5e80*/  STS [R48+0x2114], R51 ;  /* 0x0021143330007388 */ /* 0x0001e20000000800 */
[----:B------:R-:W-:Y:S01]  /*5e90*/  FMUL.FTZ R53, R68, R53 ;  /* 0x0000003544357220 */ /* 0x000fe20000410000 */
[----:B------:R-:W-:Y:S01]  /*5ea0*/  FMUL.FTZ R55, R13, R52 ;  /* 0x000000340d377220 */ /* 0x000fe20000410000 */
[----:B------:R-:W-:Y:S01]  /*5eb0*/  FMUL.FTZ R101, R101, R17 ;  /* 0x0000001165657220 */ /* 0x000fe20000410000 */
[----:B------:R1:W-:Y:S01]  /*5ec0*/  STS [R48+0x2120], R87 ;  /* 0x0021205730007388 */ /* 0x0003e20000000800 */
[-C--:B0-----:R-:W-:Y:S01]  /*5ed0*/  FMUL.FTZ R51, R9, R46.reuse ;  /* 0x0000002e09337220 */ /* 0x081fe20000410000 */
[----:B------:R-:W-:Y:S01]  /*5ee0*/  FFMA.FTZ R46, R130, R46, R129 ;  /* 0x0000002e822e7223 */ /* 0x000fe20000010081 */
[----:B-1----:R-:W-:-:S03]  /*5ef0*/  FMUL.FTZ R87, R92, R5 ;  /* 0x000000055c577220 */ /* 0x002fc60000410000 */
[----:B------:R-:W-:Y:S01]  /*5f00*/  FFMA.FTZ R131, R131, R44, R46 ;  /* 0x0000002c83837223 */ /* 0x000fe2000001002e */
[----:B------:R-:W-:Y:S01]  /*5f10*/  FMUL.FTZ R46, R91, R8 ;  /* 0x000000085b2e7220 */ /* 0x000fe20000410000 */
[----:B------:R0:W-:Y:S01]  /*5f20*/  STS [R48+0x2118], R53 ;  /* 0x0021183530007388 */ /* 0x0001e20000000800 */
[----:B------:R-:W-:Y:S01]  /*5f30*/  FMUL.FTZ R85, R66, R85 ;  /* 0x0000005542557220 */ /* 0x000fe20000410000 */
[----:B------:R-:W-:Y:S02]  /*5f40*/  FMUL.FTZ R47, R65, R44 ;  /* 0x0000002c412f7220 */ /* 0x000fe40000410000 */
[----:B------:R1:W-:Y:S04]  /*5f50*/  STS [R48+0x211c], R55 ;  /* 0x00211c3730007388 */ /* 0x0003e80000000800 */
[----:B------:R5:W-:Y:S01]  /*5f60*/  STS [R48+0x2124], R45 ;  /* 0x0021242d30007388 */ /* 0x000be20000000800 */
[-C--:B0-----:R-:W-:Y:S01]  /*5f70*/  FMUL.FTZ R53, R7, R46.reuse ;  /* 0x0000002e07357220 */ /* 0x081fe20000410000 */
[----:B-1----:R-:W-:Y:S01]  /*5f80*/  FMUL.FTZ R55, R64, R101 ;  /* 0x0000006540377220 */ /* 0x002fe20000410000 */
[----:B-----5:R-:W-:Y:S01]  /*5f90*/  FMUL.FTZ R45, R6, R87 ;  /* 0x00000057062d7220 */ /* 0x020fe20000410000 */
[----:B------:R-:W-:Y:S01]  /*5fa0*/  STS [R48+0x2110], R89 ;  /* 0x0021105930007388 */ /* 0x000fe20000000800 */
[----:B------:R-:W-:-:S03]  /*5fb0*/  FFMA.FTZ R132, R132, R46, R131 ;  /* 0x0000002e84847223 */ /* 0x000fc60000010083 */
[----:B------:R-:W-:Y:S04]  /*5fc0*/  STS [R48+0x2128], R85 ;  /* 0x0021285530007388 */ /* 0x000fe80000000800 */
[----:B------:R0:W-:Y:S04]  /*5fd0*/  STS [R48+0x212c], R51 ;  /* 0x00212c3330007388 */ /* 0x0001e80000000800 */
[----:B------:R1:W-:Y:S04]  /*5fe0*/  STS [R48+0x2130], R47 ;  /* 0x0021302f30007388 */ /* 0x0003e80000000800 */
[----:B------:R5:W-:Y:S04]  /*5ff0*/  STS [R48+0x2134], R53 ;  /* 0x0021343530007388 */ /* 0x000be80000000800 */
[----:B------:R5:W-:Y:S04]  /*6000*/  STS [R48+0x2138], R55 ;  /* 0x0021383730007388 */ /* 0x000be80000000800 */
[----:B------:R5:W-:Y:S01]  /*6010*/  STS [R48+0x213c], R45 ;  /* 0x00213c2d30007388 */ /* 0x000be20000000800 */
[----:B------:R-:W-:Y:S01]  /*6020*/  FFMA.FTZ R132, R133, R101, R132 ;  /* 0x0000006585847223 */ /* 0x000fe20000010084 */
[----:B0-----:R-:W-:-:S02]  /*6030*/  IADD3 R51, PT, PT, R74, 0x80, RZ ;  /* 0x000000804a337810 */ /* 0x001fc40007ffe0ff */
[C---:B------:R-:W-:Y:S01]  /*6040*/  IADD3 R89, PT, PT, R74.reuse, 0x180, RZ ;  /* 0x000001804a597810 */ /* 0x040fe20007ffe0ff */
[----:B------:R-:W-:Y:S01]  /*6050*/  FFMA.FTZ R49, R49, R87, R132 ;  /* 0x0000005731317223 */ /* 0x000fe20000010084 */
[C---:B------:R-:W-:Y:S02]  /*6060*/  IADD3 R87, PT, PT, R74.reuse, 0x100, RZ ;  /* 0x000001004a577810 */ /* 0x040fe40007ffe0ff */
[C---:B------:R-:W-:Y:S02]  /*6070*/  IADD3 R91, PT, PT, R74.reuse, 0x280, RZ ;  /* 0x000002804a5b7810 */ /* 0x040fe40007ffe0ff */
[C---:B-1----:R-:W-:Y:S02]  /*6080*/  IADD3 R47, PT, PT, R74.reuse, 0x300, RZ ;  /* 0x000003004a2f7810 */ /* 0x042fe40007ffe0ff */
[C---:B------:R-:W-:Y:S02]  /*6090*/  IADD3 R93, PT, PT, R74.reuse, 0x380, RZ ;  /* 0x000003804a5d7810 */ /* 0x040fe40007ffe0ff */
[----:B-----5:R-:W-:-:S02]  /*60a0*/  LOP3.LUT R53, R74, 0x400, RZ, 0xfc, !PT ;  /* 0x000004004a357812 */ /* 0x020fc400078efcff */
        /* <DEDUP_REMOVED lines=23> */
[----:B------:R-:W-:Y:S01]  /*6220*/  FADD.FTZ R32, R111, R32 ;  /* 0x000000206f207221 */ /* 0x000fe20000010000 */
        /* <DEDUP_REMOVED lines=130> */
.L_x_3096:
[----:B------:R-:W-:Y:S05]  /*6a50*/  BSYNC.RECONVERGENT B0 ;  /* 0x0000000000007941 */ /* 0x000fea0003800200 */
.L_x_3095:
[----:B-1----:R0:W1:Y:S01]  /*6a60*/  LDS R95, [R112+0x4400] ;  /* 0x00440000705f7984 */ /* 0x0020620000000800 */
[----:B------:R-:W-:Y:S04]  /*6a70*/  BSSY.RECONVERGENT B0, `(.L_x_3097) ;  /* 0x0000004000007945 */ /* 0x000fe80003800200 */
[----:B------:R-:W-:Y:S05]  /*6a80*/  @!P3 BRA `(.L_x_3098) ;  /* 0x000000000008b947 */ /* 0x000fea0003800000 */
[----:B------:R2:W-:Y:S04]  /*6a90*/  REDG.E.ADD.F32.FTZ.RN.STRONG.GPU desc[UR26][R46.64+0x200], R94 ;  /* 0x0002005e2e0079a6 */ /* 0x0005e8000c12f31a */
[----:B-1----:R2:W-:Y:S02]  /*6aa0*/  REDG.E.ADD.F32.FTZ.RN.STRONG.GPU desc[UR26][R40.64+0x200], R95 ;  /* 0x0002005f280079a6 */ /* 0x0025e4000c12f31a */
.L_x_3098:
[----:B------:R-:W-:Y:S05]  /*6ab0*/  BSYNC.RECONVERGENT B0 ;  /* 0x0000000000007941 */ /* 0x000fea0003800200 */
.L_x_3097:
[----:B------:R-:W3:Y:S01]  /*6ac0*/  LDS R111, [R111+0x4600] ;  /* 0x004600006f6f7984 */ /* 0x000ee20000000800 */
[----:B------:R-:W-:Y:S04]  /*6ad0*/  BSSY.RECONVERGENT B0, `(.L_x_3099) ;  /* 0x0000004000007945 */ /* 0x000fe80003800200 */
[----:B------:R-:W-:Y:S05]  /*6ae0*/  @!P4 BRA `(.L_x_3100) ;  /* 0x000000000008c947 */ /* 0x000fea0003800000 */
[----:B------:R4:W-:Y:S04]  /*6af0*/  REDG.E.ADD.F32.FTZ.RN.STRONG.GPU desc[UR26][R46.64+0x400], R93 ;  /* 0x0004005d2e0079a6 */ /* 0x0009e8000c12f31a */
[----:B---3--:R4:W-:Y:S02]  /*6b00*/  REDG.E.ADD.F32.FTZ.RN.STRONG.GPU desc[UR26][R40.64+0x400], R111 ;  /* 0x0004006f280079a6 */ /* 0x0089e4000c12f31a */
.L_x_3100:
[----:B------:R-:W-:Y:S05]  /*6b10*/  BSYNC.RECONVERGENT B0 ;  /* 0x0000000000007941 */ /* 0x000fea0003800200 */
.L_x_3099:
[----:B----4-:R4:W0:Y:S01]  /*6b20*/  LDS R93, [R110+0x4800] ;  /* 0x004800006e5d7984 */ /* 0x0108220000000800 */
[----:B------:R-:W-:Y:S04]  /*6b30*/  BSSY.RECONVERGENT B0, `(.L_x_3101) ;  /* 0x0000004000007945 */ /* 0x000fe80003800200 */
[----:B------:R-:W-:Y:S05]  /*6b40*/  @!P5 BRA `(.L_x_3102) ;  /* 0x000000000008d947 */ /* 0x000fea0003800000 */
[----:B------:R1:W-:Y:S04]  /*6b50*/  REDG.E.ADD.F32.FTZ.RN.STRONG.GPU desc[UR26][R46.64+0x600], R92 ;  /* 0x0006005c2e0079a6 */ /* 0x0003e8000c12f31a */
[----:B0-----:R0:W-:Y:S02]  /*6b60*/  REDG.E.ADD.F32.FTZ.RN.STRONG.GPU desc[UR26][R40.64+0x600], R93 ;  /* 0x0006005d280079a6 */ /* 0x0011e4000c12f31a */
.L_x_3102:
[----:B------:R-:W-:Y:S05]  /*6b70*/  BSYNC.RECONVERGENT B0 ;  /* 0x0000000000007941 */ /* 0x000fea0003800200 */
.L_x_3101:
        /* <DEDUP_REMOVED lines=9> */
.L_x_3104:
[----:B------:R-:W-:Y:S05]  /*6c10*/  BSYNC.RECONVERGENT B0 ;  /* 0x0000000000007941 */ /* 0x000fea0003800200 */
.L_x_3103:
[----:B------:R-:W0:Y:S01]  /*6c20*/  LDS R109, [R109+0x4c00] ;  /* 0x004c00006d6d7984 */ /* 0x000e220000000800 */
[----:B------:R-:W-:Y:S04]  /*6c30*/  BSSY.RECONVERGENT B0, `(.L_x_3105) ;  /* 0x0000004000007945 */ /* 0x000fe80003800200 */
[----:B------:R-:W-:Y:S05]  /*6c40*/  @!P3 BRA `(.L_x_3106) ;  /* 0x000000000008b947 */ /* 0x000fea0003800000 */
[----:B------:R1:W-:Y:S04]  /*6c50*/  REDG.E.ADD.F32.FTZ.RN.STRONG.GPU desc[UR26][R46.64+0xa00], R90 ;  /* 0x000a005a2e0079a6 */ /* 0x0003e8000c12f31a */
[----:B0-----:R0:W-:Y:S02]  /*6c60*/  REDG.E.ADD.F32.FTZ.RN.STRONG.GPU desc[UR26][R40.64+0xa00], R109 ;  /* 0x000a006d280079a6 */ /* 0x0011e4000c12f31a */
.L_x_3106:
[----:B------:R-:W-:Y:S05]  /*6c70*/  BSYNC.RECONVERGENT B0 ;  /* 0x0000000000007941 */ /* 0x000fea0003800200 */
.L_x_3105:
[----:B-1----:R1:W0:Y:S01]  /*6c80*/  LDS R91, [R108+0x4e00] ;  /* 0x004e00006c5b7984 */ /* 0x0022220000000800 */
[----:B------:R-:W-:Y:S04]  /*6c90*/  BSSY.RECONVERGENT B0, `(.L_x_3107) ;  /* 0x0000004000007945 */ /* 0x000fe80003800200 */
[----:B------:R-:W-:Y:S05]  /*6ca0*/  @!P4 BRA `(.L_x_3108) ;  /* 0x000000000008c947 */ /* 0x000fea0003800000 */
[----:B------:R1:W-:Y:S04]  /*6cb0*/  REDG.E.ADD.F32.FTZ.RN.STRONG.GPU desc[UR26][R46.64+0xc00], R89 ;  /* 0x000c00592e0079a6 */ /* 0x0003e8000c12f31a */
[----:B0-----:R1:W-:Y:S02]  /*6cc0*/  REDG.E.ADD.F32.FTZ.RN.STRONG.GPU desc[UR26][R40.64+0xc00], R91 ;  /* 0x000c005b280079a6 */ /* 0x0013e4000c12f31a */
.L_x_3108:
[----:B------:R-:W-:Y:S05]  /*6cd0*/  BSYNC.RECONVERGENT B0 ;  /* 0x0000000000007941 */ /* 0x000fea0003800200 */
.L_x_3107:
[----:B------:R-:W0:Y:S01]  /*6ce0*/  LDS R107, [R107+0x5000] ;  /* 0x005000006b6b7984 */ /* 0x000e220000000800 */
[----:B------:R-:W-:Y:S04]  /*6cf0*/  BSSY.RECONVERGENT B0, `(.L_x_3109) ;  /* 0x0000004000007945 */ /* 0x000fe80003800200 */
[----:B------:R-:W-:Y:S05]  /*6d00*/  @!P5 BRA `(.L_x_3110) ;  /* 0x000000000008d947 */ /* 0x000fea0003800000 */
[----:B------:R1:W-:Y:S04]  /*6d10*/  REDG.E.ADD.F32.FTZ.RN.STRONG.GPU desc[UR26][R46.64+0xe00], R88 ;  /* 0x000e00582e0079a6 */ /* 0x0003e8000c12f31a */
[----:B0-----:R1:W-:Y:S02]  /*6d20*/  REDG.E.ADD.F32.FTZ.RN.STRONG.GPU desc[UR26][R40.64+0xe00], R107 ;  /* 0x000e006b280079a6 */ /* 0x0013e4000c12f31a */
.L_x_3110:
[----:B------:R-:W-:Y:S05]  /*6d30*/  BSYNC.RECONVERGENT B0 ;  /* 0x0000000000007941 */ /* 0x000fea0003800200 */
.L_x_3109:
        /* <DEDUP_REMOVED lines=9> */
.L_x_3112:
[----:B------:R-:W-:Y:S05]  /*6dd0*/  BSYNC.RECONVERGENT B0 ;  /* 0x0000000000007941 */ /* 0x000fea0003800200 */
.L_x_3111:
[----:B-1----:R1:W0:Y:S01]  /*6de0*/  LDS R87, [R104+0x5400] ;  /* 0x0054000068577984 */ /* 0x0022220000000800 */
[----:B------:R-:W-:Y:S04]  /*6df0*/  BSSY.RECONVERGENT B0, `(.L_x_3113) ;  /* 0x0000004000007945 */ /* 0x000fe80003800200 */
[----:B------:R-:W-:Y:S05]  /*6e00*/  @!P3 BRA `(.L_x_3114) ;  /* 0x000000000008b947 */ /* 0x000fea0003800000 */
[----:B------:R1:W-:Y:S04]  /*6e10*/  REDG.E.ADD.F32.FTZ.RN.STRONG.GPU desc[UR26][R46.64+0x1200], R86 ;  /* 0x001200562e0079a6 */ /* 0x0003e8000c12f31a */
[----:B0-----:R1:W-:Y:S02]  /*6e20*/  REDG.E.ADD.F32.FTZ.RN.STRONG.GPU desc[UR26][R40.64+0x1200], R87 ;  /* 0x00120057280079a6 */ /* 0x0013e4000c12f31a */
.L_x_3114:
[----:B------:R-:W-:Y:S05]  /*6e30*/  BSYNC.RECONVERGENT B0 ;  /* 0x0000000000007941 */ /* 0x000fea0003800200 */
.L_x_3113:
[----:B------:R-:W0:Y:S01]  /*6e40*/  LDS R103, [R103+0x5600] ;  /* 0x0056000067677984 */ /* 0x000e220000000800 */
[----:B------:R-:W-:Y:S04]  /*6e50*/  BSSY.RECONVERGENT B0, `(.L_x_3115) ;  /* 0x0000004000007945 */ /* 0x000fe80003800200 */
[----:B------:R-:W-:Y:S05]  /*6e60*/  @!P4 BRA `(.L_x_3116) ;  /* 0x000000000008c947 */ /* 0x000fea0003800000 */
[----:B------:R1:W-:Y:S04]  /*6e70*/  REDG.E.ADD.F32.FTZ.RN.STRONG.GPU desc[UR26][R46.64+0x1400], R55 ;  /* 0x001400372e0079a6 */ /* 0x0003e8000c12f31a */
[----:B0-----:R1:W-:Y:S02]  /*6e80*/  REDG.E.ADD.F32.FTZ.RN.STRONG.GPU desc[UR26][R40.64+0x1400], R103 ;  /* 0x00140067280079a6 */ /* 0x0013e4000c12f31a */
.L_x_3116:
[----:B------:R-:W-:Y:S05]  /*6e90*/  BSYNC.RECONVERGENT B0 ;  /* 0x0000000000007941 */ /* 0x000fea0003800200 */
.L_x_3115:
[----:B-1----:R1:W0:Y:S01]  /*6ea0*/  LDS R55, [R102+0x5800] ;  /* 0x0058000066377984 */ /* 0x0022220000000800 */
[----:B------:R-:W-:Y:S04]  /*6eb0*/  BSSY.RECONVERGENT B0, `(.L_x_3117) ;  /* 0x0000004000007945 */ /* 0x000fe80003800200 */
[----:B------:R-:W-:Y:S05]  /*6ec0*/  @!P5 BRA `(.L_x_3118) ;  /* 0x000000000008d947 */ /* 0x000fea0003800000 */
[----:B------:R1:W-:Y:S04]  /*6ed0*/  REDG.E.ADD.F32.FTZ.RN.STRONG.GPU desc[UR26][R46.64+0x1600], R54 ;  /* 0x001600362e0079a6 */ /* 0x0003e8000c12f31a */
[----:B0-----:R1:W-:Y:S02]  /*6ee0*/  REDG.E.ADD.F32.FTZ.RN.STRONG.GPU desc[UR26][R40.64+0x1600], R55 ;  /* 0x00160037280079a6 */ /* 0x0013e4000c12f31a */
.L_x_3118:
[----:B------:R-:W-:Y:S05]  /*6ef0*/  BSYNC.RECONVERGENT B0 ;  /* 0x0000000000007941 */ /* 0x000fea0003800200 */
.L_x_3117:
        /* <DEDUP_REMOVED lines=9> */
.L_x_3120:
[----:B------:R-:W-:Y:S05]  /*6f90*/  BSYNC.RECONVERGENT B0 ;  /* 0x0000000000007941 */ /* 0x000fea0003800200 */
.L_x_3119:
[----:B-1----:R1:W0:Y:S01]  /*6fa0*/  LDS R53, [R100+0x5c00] ;  /* 0x005c000064357984 */ /* 0x0022220000000800 */
[----:B------:R-:W-:Y:S04]  /*6fb0*/  BSSY.RECONVERGENT B0, `(.L_x_3121) ;  /* 0x0000004000007945 */ /* 0x000fe80003800200 */
[----:B------:R-:W-:Y:S05]  /*6fc0*/  @!P3 BRA `(.L_x_3122) ;  /* 0x000000000008b947 */ /* 0x000fea0003800000 */
[----:B------:R1:W-:Y:S04]  /*6fd0*/  REDG.E.ADD.F32.FTZ.RN.STRONG.GPU desc[UR26][R46.64+0x1a00], R52 ;  /* 0x001a00342e0079a6 */ /* 0x0003e8000c12f31a */
[----:B0-----:R1:W-:Y:S02]  /*6fe0*/  REDG.E.ADD.F32.FTZ.RN.STRONG.GPU desc[UR26][R40.64+0x1a00], R53 ;  /* 0x001a0035280079a6 */ /* 0x0013e4000c12f31a */
.L_x_3122:
[----:B------:R-:W-:Y:S05]  /*6ff0*/  BSYNC.RECONVERGENT B0 ;  /* 0x0000000000007941 */ /* 0x000fea0003800200 */
.L_x_3121:
[----:B------:R-:W0:Y:S01]  /*7000*/  LDS R99, [R99+0x5e00] ;  /* 0x005e000063637984 */ /* 0x000e220000000800 */
[----:B------:R-:W-:Y:S04]  /*7010*/  BSSY.RECONVERGENT B0, `(.L_x_3123) ;  /* 0x0000004000007945 */ /* 0x000fe80003800200 */
[----:B------:R-:W-:Y:S05]  /*7020*/  @!P4 BRA `(.L_x_3124) ;  /* 0x000000000008c947 */ /* 0x000fea0003800000 */
[----:B------:R1:W-:Y:S04]  /*7030*/  REDG.E.ADD.F32.FTZ.RN.STRONG.GPU desc[UR26][R46.64+0x1c00], R51 ;  /* 0x001c00332e0079a6 */ /* 0x0003e8000c12f31a */
[----:B0-----:R1:W-:Y:S02]  /*7040*/  REDG.E.ADD.F32.FTZ.RN.STRONG.GPU desc[UR26][R40.64+0x1c00], R99 ;  /* 0x001c0063280079a6 */ /* 0x0013e4000c12f31a */
.L_x_3124:
[----:B------:R-:W-:Y:S05]  /*7050*/  BSYNC.RECONVERGENT B0 ;  /* 0x0000000000007941 */ /* 0x000fea0003800200 */
.L_x_3123:
[----:B------:R-:W0:Y:S01]  /*7060*/  LDS R97, [R97+0x6000] ;  /* 0x0060000061617984 */ /* 0x000e220000000800 */
[----:B------:R-:W-:Y:S04]  /*7070*/  BSSY.RECONVERGENT B0, `(.L_x_3125) ;  /* 0x0000004000007945 */ /* 0x000fe80003800200 */
[----:B------:R-:W-:Y:S05]  /*7080*/  @!P5 BRA `(.L_x_3126) ;  /* 0x000000000008d947 */ /* 0x000fea0003800000 */
[----:B------:R1:W-:Y:S04]  /*7090*/  REDG.E.ADD.F32.FTZ.RN.STRONG.GPU desc[UR26][R46.64+0x1e00], R50 ;  /* 0x001e00322e0079a6 */ /* 0x0003e8000c12f31a */
[----:B0-----:R1:W-:Y:S02]  /*70a0*/  REDG.E.ADD.F32.FTZ.RN.STRONG.GPU desc[UR26][R40.64+0x1e00], R97 ;  /* 0x001e0061280079a6 */ /* 0x0013e4000c12f31a */
.L_x_3126:
[----:B------:R-:W-:Y:S05]  /*70b0*/  BSYNC.RECONVERGENT B0 ;  /* 0x0000000000007941 */ /* 0x000fea0003800200 */
.L_x_3125:
[----:B-1----:R-:W5:Y:S04]  /*70c0*/  LDL.LU R50, [R1+0x28] ;  /* 0x0000280001327983 */ /* 0x002f680000300800 */
[----:B0-2---:R-:W0:Y:S04]  /*70d0*/  SHFL.DOWN P3, R40, R49, 0x1, 0x1f ;  /* 0x08201f0031287f89 */ /* 0x005e280000060000 */
[----:B------:R-:W2:Y:S04]  /*70e0*/  LDL.LU R54, [R1+0x2c] ;  /* 0x00002c0001367983 */ /* 0x000ea80000300800 */
[----:B------:R-:W3:Y:S04]  /*70f0*/  LDL.LU R53, [R1+0x30] ;  /* 0x0000300001357983 */ /* 0x000ee80000300800 */
        /* <DEDUP_REMOVED lines=17> */
[----:B-----5:R-:W-:-:S05]  /*7210*/  FFMA.FTZ R50, R113, R14, R50 ;  /* 0x0000000e71327223 */ /* 0x020fca0000010032 */
[----:B------:R1:W-:Y:S04]  /*7220*/  STL [R1+0x28], R50 ;  /* 0x0000283201007387 */ /* 0x0003e80000100800 */
[----:B-1----:R-:W5:Y:S01]  /*7230*/  LDL.LU R50, [R1+0x3c] ;  /* 0x00003c0001327983 */ /* 0x002f620000300800 */
[----:B--2---:R-:W-:Y:S01]  /*7240*/  FFMA.FTZ R54, R84, R60, R54 ;  /* 0x0000003c54367223 */ /* 0x004fe20000010036 */
[----:B---3--:R-:W-:Y:S01]  /*7250*/  FFMA.FTZ R53, R114, R22, R53 ;  /* 0x0000001672357223 */ /* 0x008fe20000010035 */
[----:B----4-:R-:W-:Y:S01]  /*7260*/  FFMA.FTZ R52, R82, R61, R52 ;  /* 0x0000003d52347223 */ /* 0x010fe20000010034 */
[----:B------:R-:W2:Y:S01]  /*7270*/  LDL.LU R49, [R1+0x40] ;  /* 0x0000400001317983 */ /* 0x000ea20000300800 */
[----:B------:R-:W-:Y:S01]  /*7280*/  FFMA.FTZ R51, R78, R33, R51 ;  /* 0x000000214e337223 */ /* 0x000fe20000010033 */
[----:B------:R-:W-:Y:S01]  /*7290*/  @!P4 SHF.R.U32.HI R40, RZ, 0x3, R74 ;  /* 0x00000003ff28c819 */ /* 0x000fe2000001164a */
[----:B0-----:R-:W-:Y:S01]  /*72a0*/  @P3 FADD R48, R47, R48 ;  /* 0x000000302f303221 */ /* 0x001fe20000000000 */
[----:B------:R-:W3:Y:S01]  /*72b0*/  LDL.LU R46, [R1+0x44] ;  /* 0x00004400012e7983 */ /* 0x000ee20000300800 */
[----:B------:R-:W-:Y:S01]  /*72c0*/  FMUL.FTZ R98, R123, R98 ;  /* 0x000000627b627220 */ /* 0x000fe20000410000 */
[----:B------:R-:W-:Y:S01]  /*72d0*/  FMUL.FTZ R122, R122, R127 ;  /* 0x0000007f7a7a7220 */ /* 0x000fe20000410000 */
[----:B------:R-:W-:Y:S01]  /*72e0*/  FMUL.FTZ R121, R121, R44 ;  /* 0x0000002c79797220 */ /* 0x000fe20000410000 */
[----:B------:R0:W-:Y:S01]  /*72f0*/  STL [R1+0x2c], R54 ;  /* 0x00002c3601007387 */ /* 0x0001e20000100800 */
[----:B------:R-:W-:Y:S01]  /*7300*/  FMUL.FTZ R45, R120, R45 ;  /* 0x0000002d782d7220 */ /* 0x000fe20000410000 */
[----:B------:R-:W-:Y:S01]  /*7310*/  FMUL.FTZ R119, R119, R42 ;  /* 0x0000002a77777220 */ /* 0x000fe20000410000 */
[----:B------:R-:W-:Y:S01]  /*7320*/  FMUL.FTZ R118, R118, R43 ;  /* 0x0000002b76767220 */ /* 0x000fe20000410000 */
[----:B------:R0:W-:Y:S01]  /*7330*/  STL [R1+0x30], R53 ;  /* 0x0000303501007387 */ /* 0x0001e20000100800 */
[----:B------:R-:W-:Y:S01]  /*7340*/  FFMA.FTZ R113, R13, R113, R124 ;  /* 0x000000710d717223 */ /* 0x000fe2000001007c */
[----:B------:R-:W-:-:S02]  /*7350*/  FADD.FTZ R29, R83, R29 ;  /* 0x0000001d531d7221 */ /* 0x000fc40000010000 */
[----:B------:R0:W-:Y:S04]  /*7360*/  STL [R1+0x34], R52 ;  /* 0x0000343401007387 */ /* 0x0001e80000100800 */
[----:B------:R0:W-:Y:S01]  /*7370*/  STL [R1+0x38], R51 ;  /* 0x0000383301007387 */ /* 0x0001e20000100800 */
[----:B------:R-:W-:-:S04]  /*7380*/  @!P4 LOP3.LUT R40, R40, 0x7c, RZ, 0xc0, !PT ;  /* 0x0000007c2828c812 */ /* 0x000fc800078ec0ff */
[----:B------:R-:W-:Y:S01]  /*7390*/  @!P4 IADD3 R47, PT, PT, R75, R40, RZ ;  /* 0x000000284b2fc210 */ /* 0x000fe20007ffe0ff */
[----:B------:R-:W-:Y:S01]  /*73a0*/  FFMA.FTZ R125, R68, R84, R125 ;  /* 0x00000054447d7223 */ /* 0x000fe2000001007d */
[----:B------:R-:W-:Y:S01]  /*73b0*/  FFMA.FTZ R98, R15, R114, R98 ;  /* 0x000000720f627223 */ /* 0x000fe20000010062 */
        /* <DEDUP_REMOVED lines=16> */
[----:B-----5:R-:W-:Y:S01]  /*74c0*/  FFMA.FTZ R50, R79, R62, R50 ;  /* 0x0000003e4f327223 */ /* 0x020fe20000010032 */
[----:B--2---:R-:W-:-:S04]  /*74d0*/  FFMA.FTZ R49, R77, R58, R49 ;  /* 0x0000003a4d317223 */ /* 0x004fc80000010031 */
[----:B------:R0:W-:Y:S01]  /*74e0*/  STL [R1+0x3c], R50 ;  /* 0x00003c3201007387 */ /* 0x0001e20000100800 */
[----:B---3--:R-:W-:-:S03]  /*74f0*/  FFMA.FTZ R46, R76, R63, R46 ;  /* 0x0000003f4c2e7223 */ /* 0x008fc6000001002e */
        /* <DEDUP_REMOVED lines=15> */
.L_x_3128:
[----:B------:R-:W-:Y:S05]  /*75f0*/  BSYNC.RECONVERGENT B0 ;  /* 0x0000000000007941 */ /* 0x000fea0003800200 */
.L_x_3127:
[----:B------:R-:W-:-:S04]  /*7600*/  UIADD3 UR8, UPT, UPT, UR8, 0x1, URZ ;  /* 0x0000000108087890 */ /* 0x000fc8000fffe0ff */
[----:B------:R-:W-:-:S09]  /*7610*/  UISETP.GE.AND UP0, UPT, UR8, UR48, UPT ;  /* 0x000000300800728c */ /* 0x000fd2000bf06270 */
[----:B------:R-:W-:Y:S05]  /*7620*/  BRA.U !UP0, `(.L_x_3129) ;  /* 0xffffffc108d47547 */ /* 0x000fea000b83ffff */
.L_x_3084:
[----:B-1----:R-:W1:Y:S01]  /*7630*/  S2R R40, SR_TID.X ;  /* 0x0000000000287919 */ /* 0x002e620000002100 */
[----:B------:R-:W-:Y:S01]  /*7640*/  BAR.SYNC.DEFER_BLOCKING 0x0 ;  /* 0x0000000000007b1d */ /* 0x000fe20000010000 */
[----:B------:R-:W-:-:S05]  /*7650*/  HFMA2 R17, -RZ, RZ, 0, 9.5367431640625e-07 ;  /* 0x00000010ff117431 */ /* 0x000fca00000001ff */
[----:B0-----:R-:W2:Y:S02]  /*7660*/  LDL.LU R41, [R1+0x24] ;  /* 0x0000240001297983 */ /* 0x001ea40000300800 */
[----:B------:R-:W0:Y:S01]  /*7670*/  S2UR UR34, SR_CTAID.X ;  /* 0x00000000002279c3 */ /* 0x000e220000002500 */
[----:B------:R-:W0:Y:S01]  /*7680*/  LDCU.64 UR28, c[0x0][0x4f8] ;  /* 0x00009f00ff1c77ac */ /* 0x000e220008000a00 */
[----:B------:R-:W2:Y:S01]  /*7690*/  LDL.LU R42, [R1+0x20] ;  /* 0x00002000012a7983 */ /* 0x000ea20000300800 */
[----:B------:R-:W-:-:S03]  /*76a0*/  UIADD3 UR21, UPT, UPT, UR12, -0x1, URZ ;  /* 0xffffffff0c157890 */ /* 0x000fc6000fffe0ff */
[----:B------:R-:W3:Y:S02]  /*76b0*/  LDL.LU R43, [R1+0x1c] ;  /* 0x00001c00012b7983 */ /* 0x000ee40000300800 */
[----:B------:R-:W4:Y:S01]  /*76c0*/  S2UR UR8, SR_CTAID.Y ;  /* 0x00000000000879c3 */ /* 0x000f220000002600 */
[----:B------:R-:W4:Y:S01]  /*76d0*/  LDCU.64 UR30, c[0x0][0x500] ;  /* 0x0000a000ff1e77ac */ /* 0x000f220008000a00 */
[----:B------:R-:W3:Y:S01]  /*76e0*/  LDL.LU R44, [R1+0x18] ;  /* 0x00001800012c7983 */ /* 0x000ee20000300800 */
[----:B------:R-:W5:Y:S03]  /*76f0*/  LDCU.64 UR32, c[0x0][0x550] ;  /* 0x0000aa00ff2077ac */ /* 0x000f660008000a00 */
[----:B------:R-:W5:Y:S01]  /*7700*/  LDL.LU R45, [R1+0x14] ;  /* 0x00001400012d7983 */ /* 0x000f620000300800 */
[----:B-1----:R-:W-:-:S03]  /*7710*/  SHF.L.U32 R3, R40, 0x1, RZ ;  /* 0x0000000128037819 */ /* 0x002fc600000006ff */
[----:B------:R-:W5:Y:S01]  /*7720*/  LDL.LU R46, [R1+0x10] ;  /* 0x00001000012e7983 */ /* 0x000f620000300800 */
[----:B------:R-:W-:Y:S02]  /*7730*/  LOP3.LUT R40, R40, 0x1f, RZ, 0xc0, !PT ;  /* 0x0000001f28287812 */ /* 0x000fe400078ec0ff */
[----:B------:R-:W-:Y:S01]  /*7740*/  LOP3.LUT R3, R3, 0x7c0, RZ, 0xc0, !PT ;  /* 0x000007c003037812 */ /* 0x000fe200078ec0ff */
[----:B------:R-:W4:Y:S03]  /*7750*/  LDL.LU R47, [R1+0xc] ;  /* 0x00000c00012f7983 */ /* 0x000f260000300800 */
[----:B------:R-:W-:Y:S01]  /*7760*/  LOP3.LUT R0, R3, R40, RZ, 0xfc, !PT ;  /* 0x0000002803007212 */ /* 0x000fe200078efcff */
[----:B------:R-:W4:Y:S04]  /*7770*/  LDL.LU R48, [R1+0x8] ;  /* 0x0000080001307983 */ /* 0x000f280000300800 */
[----:B------:R-:W-:Y:S01]  /*7780*/  IMAD.WIDE.U32 R16, R0, R17, UR10 ;  /* 0x0000000a00107e25 */ /* 0x000fe2000f8e0011 */
[----:B------:R-:W3:Y:S04]  /*7790*/  LDL.LU R49, [R1+0x44] ;  /* 0x0000440001317983 */ /* 0x000ee80000300800 */
[----:B------:R-:W2:Y:S04]  /*77a0*/  LDG.E.128 R4, desc[UR26][R16.64] ;  /* 0x0000001a10047981 */ /* 0x000ea8000c1e1d00 */
[----:B------:R-:W5:Y:S04]  /*77b0*/  LDG.E.128 R8, desc[UR26][R16.64+0x200] ;  /* 0x0002001a10087981 */ /* 0x000f68000c1e1d00 */
[----:B------:R-:W3:Y:S04]  /*77c0*/  LDL.LU R50, [R1+0x40] ;  /* 0x0000400001327983 */ /* 0x000ee80000300800 */
[----:B------:R-:W4:Y:S04]  /*77d0*/  LDL.LU R51, [R1+0x3c] ;  /* 0x00003c0001337983 */ /* 0x000f280000300800 */
[----:B------:R-:W4:Y:S04]  /*77e0*/  LDL.LU R52, [R1+0x38] ;  /* 0x0000380001347983 */ /* 0x000f280000300800 */
[----:B------:R-:W3:Y:S04]  /*77f0*/  LDL.LU R53, [R1+0x34] ;  /* 0x0000340001357983 */ /* 0x000ee80000300800 */
[----:B------:R-:W3:Y:S04]  /*7800*/  LDL.LU R54, [R1+0x30] ;  /* 0x0000300001367983 */ /* 0x000ee80000300800 */
[----:B------:R-:W4:Y:S04]  /*7810*/  LDL.LU R55, [R1+0x2c] ;  /* 0x00002c0001377983 */ /* 0x000f280000300800 */
[----:B------:R-:W4:Y:S04]  /*7820*/  LDL.LU R76, [R1+0x28] ;  /* 0x00002800014c7983 */ /* 0x000f280000300800 */
[----:B--2---:R-:W-:Y:S04]  /*7830*/  STS.128 [R73], R4 ;  /* 0x0000000449007388 */ /* 0x004fe80000000c00 */
[----:B-----5:R-:W-:Y:S01]  /*7840*/  STS.128 [R73+0x200], R8 ;  /* 0x0002000849007388 */ /* 0x020fe20000000c00 */
[----:B------:R-:W-:-:S03]  /*7850*/  NOP ;  /* 0x0000000000007918 */ /* 0x000fc60000000000 */
[----:B------:R-:W1:Y:S04]  /*7860*/  LDS.128 R12, [R72] ;  /* 0x00000000480c7984 */ /* 0x000e680000000c00 */
[----:B------:R-:W2:Y:S01]  /*7870*/  LDS.128 R4, [R72+0x10] ;  /* 0x0000100048047984 */ /* 0x000ea20000000c00 */
[----:B-1----:R-:W-:-:S05]  /*7880*/  SHF.L.U32 R2, R12, 0x10, RZ ;  /* 0x000000100c027819 */ /* 0x002fca00000006ff */
[----:B------:R-:W-:-:S05]  /*7890*/  FADD.FTZ R16, R2, UR6 ;  /* 0x0000000602107e21 */ /* 0x000fca0008010000 */
[----:B------:R-:W-:Y:S02]  /*78a0*/  FSETP.GTU.FTZ.AND P5, PT, R16, 20, PT ;  /* 0x41a000001000780b */ /* 0x000fe40003fbc000 */
[----:B------:R-:W-:Y:S02]  /*78b0*/  SHF.L.U32 R2, R15, 0x10, RZ ;  /* 0x000000100f027819 */ /* 0x000fe400000006ff */
[----:B------:R-:W-:Y:S02]  /*78c0*/  PRMT R12, R12, 0x7632, R12 ;  /* 0x000076320c0c7816 */ /* 0x000fe4000000000c */
[C---:B------:R-:W-:Y:S02]  /*78d0*/  SHF.L.U32 R22, R14.reuse, 0x10, RZ ;  /* 0x000000100e167819 */ /* 0x040fe400000006ff */
[----:B------:R-:W-:Y:S02]  /*78e0*/  SHF.L.U32 R18, R13, 0x10, RZ ;  /* 0x000000100d127819 */ /* 0x000fe400000006ff */
[----:B------:R-:W-:Y:S01]  /*78f0*/  PRMT R14, R14, 0x7632, R14 ;  /* 0x000076320e0e7816 */ /* 0x000fe2000000000e */
[----:B------:R-:W-:Y:S01]  /*7900*/  FADD.FTZ R8, R2, UR6 ;  /* 0x0000000602087e21 */ /* 0x000fe20008010000 */
[----:B------:R-:W-:Y:S01]  /*7910*/  SHF.L.U32 R12, R12, 0x10, RZ ;  /* 0x000000100c0c7819 */ /* 0x000fe200000006ff */
[----:B------:R-:W-:Y:S01]  /*7920*/  @!P5 FMUL.FTZ R2, R16, -1.4426950216293334961 ;  /* 0xbfb8aa3b1002d820 */ /* 0x000fe20000410000 */
[----:B------:R-:W-:Y:S01]  /*7930*/  SHF.L.U32 R14, R14, 0x10, RZ ;  /* 0x000000100e0e7819 */ /* 0x000fe200000006ff */
[----:B------:R-:W-:-:S02]  /*7940*/  FADD.FTZ R18, R18, UR6 ;  /* 0x0000000612127e21 */ /* 0x000fc40008010000 */
[----:B------:R-:W-:Y:S02]  /*7950*/  FADD.FTZ R12, R12, UR6 ;  /* 0x000000060c0c7e21 */ /* 0x000fe40008010000 */
[----:B------:R-:W-:Y:S01]  /*7960*/  FADD.FTZ R14, R14, UR6 ;  /* 0x000000060e0e7e21 */ /* 0x000fe20008010000 */
[----:B------:R-:W-:Y:S01]  /*7970*/  FSETP.GTU.FTZ.AND P6, PT, R18, 20, PT ;  /* 0x41a000001200780b */ /* 0x000fe20003fdc000 */
[----:B------:R-:W1:Y:S01]  /*7980*/  @!P5 MUFU.EX2 R2, R2 ;  /* 0x000000020002d308 */ /* 0x000e620000000800 */
[----:B------:R-:W-:Y:S02]  /*7990*/  FSETP.GTU.FTZ.AND P1, PT, R8, 20, PT ;  /* 0x41a000000800780b */ /* 0x000fe40003f3c000 */
[----:B------:R-:W-:Y:S02]  /*79a0*/  FSETP.GTU.FTZ.AND P2, PT, R12, 20, PT ;  /* 0x41a000000c00780b */ /* 0x000fe40003f5c000 */
[----:B------:R-:W-:Y:S02]  /*79b0*/  FSETP.GTU.FTZ.AND P4, PT, R14, 20, PT ;  /* 0x41a000000e00780b */ /* 0x000fe40003f9c000 */
[----:B------:R-:W-:-:S04]  /*79c0*/  PRMT R13, R13, 0x7632, R13 ;  /* 0x000076320d0d7816 */ /* 0x000fc8000000000d */
[----:B------:R-:W-:Y:S01]  /*79d0*/  SHF.L.U32 R13, R13, 0x10, RZ ;  /* 0x000000100d0d7819 */ /* 0x000fe200000006ff */
[----:B------:R-:W-:Y:S01]  /*79e0*/  @!P6 FMUL.FTZ R9, R18, -1.4426950216293334961 ;  /* 0xbfb8aa3b1209e820 */ /* 0x000fe20000410000 */
[----:B-1----:R-:W-:-:S03]  /*79f0*/  @!P5 FADD.FTZ R2, R2, 1 ;  /* 0x3f8000000202d421 */ /* 0x002fc60000010000 */
[----:B------:R-:W-:Y:S01]  /*7a00*/  FADD.FTZ R10, R13, UR6 ;  /* 0x000000060d0a7e21 */ /* 0x000fe20008010000 */
[----:B------:R-:W-:Y:S01]  /*7a10*/  @!P1 FMUL.FTZ R13, R8, -1.4426950216293334961 ;  /* 0xbfb8aa3b080d9820 */ /* 0x000fe20000410000 */
[----:B------:R-:W-:Y:S01]  /*7a20*/  @!P2 FMUL.FTZ R8, R12, -1.4426950216293334961 ;  /* 0xbfb8aa3b0c08a820 */ /* 0x000fe20000410000 */
[----:B------:R-:W-:Y:S01]  /*7a30*/  @!P4 FMUL.FTZ R12, R14, -1.4426950216293334961 ;  /* 0xbfb8aa3b0e0cc820 */ /* 0x000fe20000410000 */
[----:B------:R-:W-:Y:S01]  /*7a40*/  FADD.FTZ R22, R22, UR6 ;  /* 0x0000000616167e21 */ /* 0x000fe20008010000 */
[----:B------:R-:W1:Y:S01]  /*7a50*/  @!P5 MUFU.RCP R14, R2 ;  /* 0x00000002000ed308 */ /* 0x000e620000001000 */
[----:B------:R-:W-:-:S03]  /*7a60*/  PRMT R15, R15, 0x7632, R15 ;  /* 0x000076320f0f7816 */ /* 0x000fc6000000000f */
[----:B------:R-:W-:-:S04]  /*7a70*/  FSETP.GTU.FTZ.AND P0, PT, R22, 20, PT ;  /* 0x41a000001600780b */ /* 0x000fc80003f1c000 */
[----:B------:R-:W5:Y:S01]  /*7a80*/  @!P6 MUFU.EX2 R9, R9 ;  /* 0x000000090009e308 */ /* 0x000f620000000800 */
[----:B------:R-:W-:-:S05]  /*7a90*/  SHF.L.U32 R15, R15, 0x10, RZ ;  /* 0x000000100f0f7819 */ /* 0x000fca00000006ff */
[----:B------:R-:W-:-:S03]  /*7aa0*/  FADD.FTZ R17, R15, UR6 ;  /* 0x000000060f117e21 */ /* 0x000fc60008010000 */
[----:B------:R-:W-:Y:S01]  /*7ab0*/  @!P0 FMUL.FTZ R11, R22, -1.4426950216293334961 ;  /* 0xbfb8aa3b160b8820 */ /* 0x000fe20000410000 */
[----:B-1----:R-:W-:Y:S01]  /*7ac0*/  @!P5 FMUL.FTZ R19, R19, R14 ;  /* 0x0000000e1313d220 */ /* 0x002fe20000410000 */
[----:B-----5:R-:W-:Y:S01]  /*7ad0*/  @!P6 FADD.FTZ R9, R9, 1 ;  /* 0x3f8000000909e421 */ /* 0x020fe20000010000 */
[----:B------:R-:W-:-:S03]  /*7ae0*/  FSETP.GTU.FTZ.AND P5, PT, R17, 20, PT ;  /* 0x41a000001100780b */ /* 0x000fc60003fbc000 */
[----:B------:R1:W5:Y:S01]  /*7af0*/  @!P6 MUFU.RCP R16, R9 ;  /* 0x000000090010e308 */ /* 0x0003620000001000 */
[----:B--2---:R-:W-:-:S07]  /*7b00*/  SHF.L.U32 R2, R4, 0x10, RZ ;  /* 0x0000001004027819 */ /* 0x004fce00000006ff */
[----:B------:R-:W2:Y:S01]  /*7b10*/  @!P0 MUFU.EX2 R11, R11 ;  /* 0x0000000b000b8308 */ /* 0x000ea20000000800 */
[----:B-1----:R-:W-:Y:S01]  /*7b20*/  FADD.FTZ R9, R2, UR6 ;  /* 0x0000000602097e21 */ /* 0x002fe20008010000 */
[----:B------:R-:W-:Y:S02]  /*7b30*/  @!P5 FMUL.FTZ R2, R17, -1.4426950216293334961 ;  /* 0xbfb8aa3b1102d820 */ /* 0x000fe40000410000 */
[----:B------:R-:W1:Y:S04]  /*7b40*/  @!P2 MUFU.EX2 R8, R8 ;  /* 0x000000080008a308 */ /* 0x000e680000000800 */
[----:B------:R-:W0:Y:S01]  /*7b50*/  @!P4 MUFU.EX2 R12, R12 ;  /* 0x0000000c000cc308 */ /* 0x000e220000000800 */
[----:B-----5:R-:W-:Y:S01]  /*7b60*/  @!P6 FMUL.FTZ R21, R21, R16 ;  /* 0x000000101515e220 */ /* 0x020fe20000410000 */
[----:B------:R-:W-:-:S02]  /*7b70*/  FSETP.GTU.FTZ.AND P6, PT, R9, 20, PT ;  /* 0x41a000000900780b */ /* 0x000fc40003fdc000 */
[----:B------:R-:W-:Y:S01]  /*7b80*/  @!P5 MUFU.EX2 R2, R2 ;  /* 0x000000020002d308 */ /* 0x000fe20000000800 */
[----:B--2---:R-:W-:-:S03]  /*7b90*/  @!P0 FADD.FTZ R11, R11, 1 ;  /* 0x3f8000000b0b8421 */ /* 0x004fc60000010000 */
[----:B------:R-:W2:Y:S04]  /*7ba0*/  @!P1 MUFU.EX2 R13, R13 ;  /* 0x0000000d000d9308 */ /* 0x000ea80000000800 */
[----:B------:R-:W5:Y:S01]  /*7bb0*/  @!P0 MUFU.RCP R11, R11 ;  /* 0x0000000b000b8308 */ /* 0x000f620000001000 */
[----:B-1----:R-:W-:Y:S01]  /*7bc0*/  @!P2 FADD.FTZ R8, R8, 1 ;  /* 0x3f8000000808a421 */ /* 0x002fe20000010000 */
[----:B0-----:R-:W-:Y:S01]  /*7bd0*/  @!P4 FADD.FTZ R12, R12, 1 ;  /* 0x3f8000000c0cc421 */ /* 0x001fe20000010000 */
[----:B------:R-:W-:-:S05]  /*7be0*/  @!P6 FMUL.FTZ R9, R9, -1.4426950216293334961 ;  /* 0xbfb8aa3b0909e820 */ /* 0x000fca0000410000 */
[----:B------:R0:W-:Y:S01]  /*7bf0*/  @!P2 MUFU.RCP R15, R8 ;  /* 0x00000008000fa308 */ /* 0x0001e20000001000 */
[----:B--2---:R-:W-:Y:S01]  /*7c00*/  @!P1 FADD.FTZ R13, R13, 1 ;  /* 0x3f8000000d0d9421 */ /* 0x004fe20000010000 */
[----:B0-----:R-:W-:Y:S01]  /*7c10*/  @!P5 FADD.FTZ R8, R2, 1 ;  /* 0x3f8000000208d421 */ /* 0x001fe20000010000 */
[----:B------:R-:W-:-:S05]  /*7c20*/  SHF.L.U32 R2, R5, 0x10, RZ ;  /* 0x0000001005027819 */ /* 0x000fca00000006ff */
[----:B------:R-:W0:Y:S01]  /*7c30*/  @!P4 MUFU.RCP R12, R12 ;  /* 0x0000000c000cc308 */ /* 0x000e220000001000 */
[----:B------:R-:W-:-:S07]  /*7c40*/  FADD.FTZ R14, R2, UR6 ;  /* 0x00000006020e7e21 */ /* 0x000fce0008010000 */
[----:B------:R-:W1:Y:S01]  /*7c50*/  @!P6 MUFU.EX2 R9, R9 ;  /* 0x000000090009e308 */ /* 0x000e620000000800 */
[----:B-----5:R-:W-:-:S03]  /*7c60*/  @!P0 FMUL.FTZ R24, R24, R11 ;  /* 0x0000000b18188220 */ /* 0x020fc60000410000 */
[----:B------:R-:W2:Y:S01]  /*7c70*/  @!P1 MUFU.RCP R13, R13 ;  /* 0x0000000d000d9308 */ /* 0x000ea20000001000 */
[----:B------:R-:W-:Y:S02]  /*7c80*/  FSETP.GTU.FTZ.AND P0, PT, R14, 20, PT ;  /* 0x41a000000e00780b */ /* 0x000fe40003f1c000 */
[----:B------:R-:W-:-:S04]  /*7c90*/  PRMT R4, R4, 0x7632, R4 ;  /* 0x0000763204047816 */ /* 0x000fc80000000004 */
[----:B------:R-:W-:Y:S01]  /*7ca0*/  SHF.L.U32 R4, R4, 0x10, RZ ;  /* 0x0000001004047819 */ /* 0x000fe200000006ff */
[----:B-1----:R-:W-:Y:S01]  /*7cb0*/  @!P6 FADD.FTZ R9, R9, 1 ;  /* 0x3f8000000909e421 */ /* 0x002fe20000010000 */
[----:B0-----:R-:W-:-:S03]  /*7cc0*/  @!P4 FMUL.FTZ R25, R25, R12 ;  /* 0x0000000c1919c220 */ /* 0x001fc60000410000 */
[----:B------:R-:W-:Y:S01]  /*7cd0*/  FADD.FTZ R2, R4, UR6 ;  /* 0x0000000604027e21 */ /* 0x000fe20008010000 */
[----:B------:R-:W0:Y:S01]  /*7ce0*/  @!P6 MUFU.RCP R12, R9 ;  /* 0x00000009000ce308 */ /* 0x000e220000001000 */
[----:B------:R-:W-:Y:S01]  /*7cf0*/  @!P0 FMUL.FTZ R4, R14, -1.4426950216293334961 ;  /* 0xbfb8aa3b0e048820 */ /* 0x000fe20000410000 */
[----:B--2---:R-:W-:-:S06]  /*7d00*/  @!P1 FMUL.FTZ R26, R26, R13 ;  /* 0x0000000d1a1a9220 */ /* 0x004fcc0000410000 */
[----:B------:R1:W-:Y:S08]  /*7d10*/  @!P5 MUFU.RCP R13, R8 ;  /* 0x00000008000dd308 */ /* 0x0003f00000001000 */
[----:B-1----:R-:W1:Y:S01]  /*7d20*/  @!P0 MUFU.EX2 R8, R4 ;  /* 0x0000000400088308 */ /* 0x002e620000000800 */
[----:B0-----:R-:W-:Y:S01]  /*7d30*/  @!P6 FMUL.FTZ R29, R29, R12 ;  /* 0x0000000c1d1de220 */ /* 0x001fe20000410000 */
[----:B-1----:R-:W-:Y:S01]  /*7d40*/  @!P0 FADD.FTZ R12, R8, 1 ;  /* 0x3f800000080c8421 */ /* 0x002fe20000010000 */
[----:B------:R-:W-:-:S02]  /*7d50*/  F2FP.BF16.F32.PACK_AB R8, R42, R41 ;  /* 0x000000292a08723e */ /* 0x000fc400000010ff */
[----:B------:R-:W2:Y:S01]  /*7d60*/  LDL.LU R41, [R1+0x48] ;  /* 0x0000480001297983 */ /* 0x000ea20000300800 */
[----:B------:R-:W-:-:S13]  /*7d70*/  FSETP.GTU.FTZ.AND P3, PT, R10, 20, PT ;  /* 0x41a000000a00780b */ /* 0x000fda0003f7c000 */
[----:B------:R-:W-:-:S06]  /*7d80*/  @!P3 FMUL.FTZ R10, R10, -1.4426950216293334961 ;  /* 0xbfb8aa3b0a0ab820 */ /* 0x000fcc0000410000 */
[----:B------:R-:W0:Y:S02]  /*7d90*/  @!P3 MUFU.EX2 R10, R10 ;  /* 0x0000000a000ab308 */ /* 0x000e240000000800 */
[----:B0-----:R-:W-:-:S06]  /*7da0*/  @!P3 FADD.FTZ R10, R10, 1 ;  /* 0x3f8000000a0ab421 */ /* 0x001fcc0000010000 */
[----:B------:R-:W0:Y:S01]  /*7db0*/  @!P3 MUFU.RCP R10, R10 ;  /* 0x0000000a000ab308 */ /* 0x000e220000001000 */
[----:B------:R-:W-:Y:S02]  /*7dc0*/  SHF.L.U32 R11, R7, 0x10, RZ ;  /* 0x00000010070b7819 */ /* 0x000fe400000006ff */
[----:B------:R-:W-:-:S03]  /*7dd0*/  PRMT R5, R5, 0x7632, R5 ;  /* 0x0000763205057816 */ /* 0x000fc60000000005 */
[----:B------:R-:W-:Y:S01]  /*7de0*/  FADD.FTZ R11, R11, UR6 ;  /* 0x000000060b0b7e21 */ /* 0x000fe20008010000 */
[----:B0-----:R-:W-:Y:S01]  /*7df0*/  @!P3 FMUL.FTZ R23, R23, R10 ;  /* 0x0000000a1717b220 */ /* 0x001fe20000410000 */
[C---:B------:R-:W-:Y:S02]  /*7e00*/  SHF.L.U32 R10, R6.reuse, 0x10, RZ ;  /* 0x00000010060a7819 */ /* 0x040fe400000006ff */
[----:B------:R-:W-:-:S03]  /*7e10*/  PRMT R6, R6, 0x7632, R6 ;  /* 0x0000763206067816 */ /* 0x000fc60000000006 */
[----:B------:R-:W-:Y:S01]  /*7e20*/  FADD.FTZ R10, R10, UR6 ;  /* 0x000000060a0a7e21 */ /* 0x000fe20008010000 */
[----:B------:R-:W-:Y:S02]  /*7e30*/  PRMT R7, R7, 0x7632, R7 ;  /* 0x0000763207077816 */ /* 0x000fe40000000007 */
[----:B------:R-:W-:Y:S02]  /*7e40*/  SHF.L.U32 R5, R5, 0x10, RZ ;  /* 0x0000001005057819 */ /* 0x000fe400000006ff */
[----:B------:R-:W-:Y:S02]  /*7e50*/  FSETP.GTU.FTZ.AND P3, PT, R10, 20, PT ;  /* 0x41a000000a00780b */ /* 0x000fe40003f7c000 */
[----:B------:R-:W-:Y:S01]  /*7e60*/  SHF.L.U32 R6, R6, 0x10, RZ ;  /* 0x0000001006067819 */ /* 0x000fe200000006ff */
[----:B------:R-:W-:Y:S01]  /*7e70*/  @!P2 FMUL.FTZ R20, R20, R15 ;  /* 0x0000000f1414a220 */ /* 0x000fe20000410000 */
[----:B------:R-:W-:Y:S01]  /*7e80*/  FSETP.GTU.FTZ.AND P2, PT, R11, 20, PT ;  /* 0x41a000000b00780b */ /* 0x000fe20003f5c000 */
[----:B------:R-:W-:Y:S01]  /*7e90*/  FADD.FTZ R9, R5, UR6 ;  /* 0x0000000605097e21 */ /* 0x000fe20008010000 */
[----:B------:R-:W-:Y:S01]  /*7ea0*/  SHF.L.U32 R7, R7, 0x10, RZ ;  /* 0x0000001007077819 */ /* 0x000fe200000006ff */
[----:B------:R-:W-:Y:S01]  /*7eb0*/  FADD.FTZ R6, R6, UR6 ;  /* 0x0000000606067e21 */ /* 0x000fe20008010000 */
[----:B------:R-:W-:-:S02]  /*7ec0*/  @!P5 FMUL.FTZ R28, R28, R13 ;  /* 0x0000000d1c1cd220 */ /* 0x000fc40000410000 */
[----:B------:R-:W-:Y:S01]  /*7ed0*/  FSETP.GTU.FTZ.AND P4, PT, R9, 20, PT ;  /* 0x41a000000900780b */ /* 0x000fe20003f9c000 */
[----:B------:R-:W-:Y:S01]  /*7ee0*/  FADD.FTZ R7, R7, UR6 ;  /* 0x0000000607077e21 */ /* 0x000fe20008010000 */
[----:B------:R-:W-:Y:S01]  /*7ef0*/  FSETP.GTU.FTZ.AND P5, PT, R6, 20, PT ;  /* 0x41a000000600780b */ /* 0x000fe20003fbc000 */
[----:B------:R-:W-:-:S03]  /*7f00*/  @!P3 FMUL.FTZ R5, R10, -1.4426950216293334961 ;  /* 0xbfb8aa3b0a05b820 */ /* 0x000fc60000410000 */
[----:B------:R-:W-:Y:S01]  /*7f10*/  FSETP.GTU.FTZ.AND P6, PT, R7, 20, PT ;  /* 0x41a000000700780b */ /* 0x000fe20003fdc000 */
[----:B------:R4:W0:Y:S01]  /*7f20*/  @!P3 MUFU.EX2 R13, R5 ;  /* 0x00000005000db308 */ /* 0x0008220000000800 */
[----:B------:R-:W-:-:S04]  /*7f30*/  @!P2 FMUL.FTZ R11, R11, -1.4426950216293334961 ;  /* 0xbfb8aa3b0b0ba820 */ /* 0x000fc80000410000 */
[----:B------:R1:W5:Y:S01]  /*7f40*/  @!P2 MUFU.EX2 R14, R11 ;  /* 0x0000000b000ea308 */ /* 0x0003620000000800 */
[----:B------:R-:W-:Y:S02]  /*7f50*/  @!P4 FMUL.FTZ R9, R9, -1.4426950216293334961 ;  /* 0xbfb8aa3b0909c820 */ /* 0x000fe40000410000 */
[----:B------:R-:W-:Y:S01]  /*7f60*/  @!P5 FMUL.FTZ R10, R6, -1.4426950216293334961 ;  /* 0xbfb8aa3b060ad820 */ /* 0x000fe20000410000 */
[----:B---3--:R-:W-:Y:S01]  /*7f70*/  F2FP.BF16.F32.PACK_AB R6, R54, R53 ;  /* 0x000000353606723e */ /* 0x008fe200000010ff */
[----:B------:R3:W5:Y:S01]  /*7f80*/  @!P4 MUFU.EX2 R16, R9 ;  /* 0x000000090010c308 */ /* 0x0007620000000800 */
[----:B----4-:R-:W-:Y:S01]  /*7f90*/  F2FP.BF16.F32.PACK_AB R5, R52, R51 ;  /* 0x000000333405723e */ /* 0x010fe200000010ff */
[----:B------:R-:W-:Y:S01]  /*7fa0*/  @!P6 FMUL.FTZ R15, R7, -1.4426950216293334961 ;  /* 0xbfb8aa3b070fe820 */ /* 0x000fe20000410000 */
[----:B------:R-:W-:Y:S01]  /*7fb0*/  F2FP.BF16.F32.PACK_AB R7, R76, R55 ;  /* 0x000000374c07723e */ /* 0x000fe200000010ff */
[----:B------:R4:W-:Y:S01]  /*7fc0*/  @!P5 MUFU.EX2 R17, R10 ;  /* 0x0000000a0011d308 */ /* 0x0009e20000000800 */
[----:B------:R-:W-:Y:S01]  /*7fd0*/  F2FP.BF16.F32.PACK_AB R4, R50, R49 ;  /* 0x000000313204723e */ /* 0x000fe200000010ff */
[----:B------:R-:W-:Y:S01]  /*7fe0*/  BAR.SYNC.DEFER_BLOCKING 0x0 ;  /* 0x0000000000007b1d */ /* 0x000fe20000010000 */
[----:B-1----:R-:W-:Y:S01]  /*7ff0*/  F2FP.BF16.F32.PACK_AB R11, R48, R47 ;  /* 0x0000002f300b723e */ /* 0x002fe200000010ff */
[----:B0-----:R-:W-:Y:S01]  /*8000*/  @!P3 FADD.FTZ R13, R13, 1 ;  /* 0x3f8000000d0db421 */ /* 0x001fe20000010000 */
[----:B---3--:R-:W-:-:S02]  /*8010*/  F2FP.BF16.F32.PACK_AB R9, R44, R43 ;  /* 0x0000002b2c09723e */ /* 0x008fc400000010ff */
[----:B----4-:R-:W-:Y:S01]  /*8020*/  F2FP.BF16.F32.PACK_AB R10, R46, R45 ;  /* 0x0000002d2e0a723e */ /* 0x010fe200000010ff */
[----:B------:R0:W1:Y:S01]  /*8030*/  @!P6 MUFU.EX2 R22, R15 ;  /* 0x0000000f0016e308 */ /* 0x0000620000000800 */
[----:B------:R-:W-:Y:S01]  /*8040*/  USHF.L.U32 UR24, UR21, 0xb, URZ ;  /* 0x0000000b15187899 */ /* 0x000fe200080006ff */
[----:B-----5:R-:W-:Y:S01]  /*8050*/  @!P2 FADD.FTZ R18, R14, 1 ;  /* 0x3f8000000e12a421 */ /* 0x020fe20000010000 */
[----:B------:R-:W-:Y:S01]  /*8060*/  FSETP.GTU.FTZ.AND P1, PT, R2, 20, PT ;  /* 0x41a000000200780b */ /* 0x000fe20003f3c000 */
[----:B------:R-:W3:Y:S01]  /*8070*/  @!P0 MUFU.RCP R38, R12 ;  /* 0x0000000c00268308 */ /* 0x000ee20000001000 */
[----:B------:R-:W-:-:S07]  /*8080*/  USHF.R.S32.HI UR25, URZ, 0x1f, UR24 ;  /* 0x0000001fff197899 */ /* 0x000fce0008011418 */
[----:B------:R0:W4:Y:S01]  /*8090*/  @!P3 MUFU.RCP R33, R13 ;  /* 0x0000000d0021b308 */ /* 0x0001220000001000 */
[----:B------:R-:W-:Y:S04]  /*80a0*/  STS.128 [R72], R4 ;  /* 0x0000000448007388 */ /* 0x000fe80000000c00 */
[----:B------:R5:W-:Y:S01]  /*80b0*/  STS.128 [R72+0x10], R8 ;  /* 0x0000100848007388 */ /* 0x000be20000000c00 */
[----:B------:R-:W-:-:S03]  /*80c0*/  NOP ;  /* 0x0000000000007918 */ /* 0x000fc60000000000 */
[----:B0-----:R-:W0:Y:S04]  /*80d0*/  LDS.128 R12, [R73] ;  /* 0x00000000490c7984 */ /* 0x001e280000000c00 */
[----:B------:R-:W0:Y:S01]  /*80e0*/  LDS.128 R4, [R73+0x200] ;  /* 0x0002000049047984 */ /* 0x000e220000000c00 */
[----:B------:R-:W-:Y:S01]  /*80f0*/  UIMAD.WIDE.U32 UR22, UR34, UR28, UR24 ;  /* 0x0000001c221672a5 */ /* 0x000fe2000f8e0018 */
[----:B------:R-:W-:-:S03]  /*8100*/  @!P1 FMUL.FTZ R2, R2, -1.4426950216293334961 ;  /* 0xbfb8aa3b02029820 */ /* 0x000fc60000410000 */
[----:B------:R-:W-:Y:S02]  /*8110*/  UIMAD UR23, UR34, UR29, UR23 ;  /* 0x0000001d221772a4 */ /* 0x000fe4000f8e0217 */
[----:B------:R-:W-:Y:S02]  /*8120*/  UIMAD UR28, UR8, UR31, URZ ;  /* 0x0000001f081c72a4 */ /* 0x000fe4000f8e02ff */
[----:B------:R-:W-:Y:S01]  /*8130*/  UIMAD.WIDE.U32 UR22, UR8, UR30, UR22 ;  /* 0x0000001e081672a5 */ /* 0x000fe2000f8e0016 */
[----:B------:R-:W3:Y:S01]  /*8140*/  @!P1 MUFU.EX2 R2, R2 ;  /* 0x0000000200029308 */ /* 0x000ee20000000800 */
[----:B------:R-:W-:Y:S01]  /*8150*/  @!P4 FADD.FTZ R16, R16, 1 ;  /* 0x3f8000001010c421 */ /* 0x000fe20000010000 */
[----:B-1----:R-:W-:Y:S01]  /*8160*/  @!P6 FADD.FTZ R22, R22, 1 ;  /* 0x3f8000001616e421 */ /* 0x002fe20000010000 */
[----:B------:R-:W-:Y:S02]  /*8170*/  UIADD3 UR28, UPT, UPT, UR23, UR28, URZ ;  /* 0x0000001c171c7290 */ /* 0x000fe4000fffe0ff */
[----:B------:R-:W-:Y:S01]  /*8180*/  ULEA UR23, UP0, UR22, UR32, 0x1 ;  /* 0x0000002016177291 */ /* 0x000fe2000f8008ff */
[----:B-----5:R-:W1:Y:S01]  /*8190*/  @!P4 MUFU.RCP R11, R16 ;  /* 0x00000010000bc308 */ /* 0x020e620000001000 */
[----:B------:R-:W-:-:S07]  /*81a0*/  @!P5 FADD.FTZ R17, R17, 1 ;  /* 0x3f8000001111d421 */ /* 0x000fce0000010000 */
[----:B------:R-:W5:Y:S01]  /*81b0*/  @!P2 MUFU.RCP R39, R18 ;  /* 0x000000120027a308 */ /* 0x000f620000001000 */
[----:B------:R-:W-:Y:S01]  /*81c0*/  ULEA.HI.X UR22, UR22, UR33, UR28, 0x1, UP0 ;  /* 0x0000002116167291 */ /* 0x000fe200080f0c1c */
[----:B------:R-:W-:Y:S01]  /*81d0*/  MOV R8, UR23 ;  /* 0x0000001700087c02 */ /* 0x000fe20008000f00 */
[----:B---3--:R-:W-:Y:S01]  /*81e0*/  @!P1 FADD.FTZ R2, R2, 1 ;  /* 0x3f80000002029421 */ /* 0x008fe20000010000 */
[----:B------:R-:W-:Y:S01]  /*81f0*/  @!P0 FMUL.FTZ R31, R31, R38 ;  /* 0x000000261f1f8220 */ /* 0x000fe20000410000 */
[----:B----4-:R-:W-:Y:S01]  /*8200*/  @!P3 FMUL.FTZ R34, R34, R33 ;  /* 0x000000212222b220 */ /* 0x010fe20000410000 */
[----:B------:R-:W3:Y:S01]  /*8210*/  LDCU.64 UR30, c[0x0][0x560] ;  /* 0x0000ac00ff1e77ac */ /* 0x000ee20008000a00 */
[----:B------:R-:W-:Y:S01]  /*8220*/  MOV R9, UR22 ;  /* 0x0000001600097c02 */ /* 0x000fe20008000f00 */
[----:B------:R-:W4:Y:S01]  /*8230*/  @!P1 MUFU.RCP R27, R2 ;  /* 0x00000002001b9308 */ /* 0x000f220000001000 */
[----:B-1----:R-:W-:-:S07]  /*8240*/  @!P4 FMUL.FTZ R32, R32, R11 ;  /* 0x0000000b2020c220 */ /* 0x002fce0000410000 */
[----:B------:R1:W3:Y:S01]  /*8250*/  @!P5 MUFU.RCP R10, R17 ;  /* 0x00000011000ad308 */ /* 0x0002e20000001000 */
[----:B------:R-:W-:-:S07]  /*8260*/  IMAD.WIDE.U32 R8, R0, 0x10, R8 ;  /* 0x0000001000087825 */ /* 0x000fce00078e0008 */
[----:B------:R-:W3:Y:S01]  /*8270*/  @!P6 MUFU.RCP R22, R22 ;  /* 0x000000160016e308 */ /* 0x000ee20000001000 */
[----:B0-----:R-:W-:Y:S01]  /*8280*/  STG.E.128 desc[UR26][R8.64], R12 ;  /* 0x0000000c08007986 */ /* 0x001fe2000c101d1a */
[----:B-----5:R-:W-:Y:S01]  /*8290*/  @!P2 FMUL.FTZ R36, R36, R39 ;  /* 0x000000272424a220 */ /* 0x020fe20000410000 */
[----:B------:R-:W0:Y:S02]  /*82a0*/  LDCU.64 UR22, c[0x0][0x518] ;  /* 0x0000a300ff1677ac */ /* 0x000e240008000a00 */
[----:B------:R5:W-:Y:S01]  /*82b0*/  STG.E.128 desc[UR26][R8.64+0x200], R4 ;  /* 0x0002000408007986 */ /* 0x000be2000c101d1a */
[----:B-1----:R-:W-:Y:S01]  /*82c0*/  F2FP.BF16.F32.PACK_AB R17, R23, R21 ;  /* 0x000000151711723e */ /* 0x002fe200000010ff */
[----:B----4-:R-:W-:Y:S01]  /*82d0*/  @!P1 FMUL.FTZ R30, R30, R27 ;  /* 0x0000001b1e1e9220 */ /* 0x010fe20000410000 */
[----:B------:R-:W-:Y:S01]  /*82e0*/  F2FP.BF16.F32.PACK_AB R18, R25, R24 ;  /* 0x000000181912723e */ /* 0x000fe200000010ff */
[----:B------:R-:W1:Y:S01]  /*82f0*/  LDCU.64 UR28, c[0x0][0x520] ;  /* 0x0000a400ff1c77ac */ /* 0x000e620008000a00 */
[----:B---3--:R-:W-:Y:S01]  /*8300*/  @!P5 FMUL.FTZ R35, R35, R10 ;  /* 0x0000000a2323d220 */ /* 0x008fe20000410000 */
[----:B------:R-:W-:-:S02]  /*8310*/  F2FP.BF16.F32.PACK_AB R16, R20, R19 ;  /* 0x000000131410723e */ /* 0x000fc400000010ff */
[----:B------:R-:W-:Y:S01]  /*8320*/  F2FP.BF16.F32.PACK_AB R45, R32, R31 ;  /* 0x0000001f202d723e */ /* 0x000fe200000010ff */
[----:B------:R-:W-:Y:S01]  /*8330*/  @!P6 FMUL.FTZ R37, R37, R22 ;  /* 0x000000162525e220 */ /* 0x000fe20000410000 */
[----:B------:R-:W-:Y:S02]  /*8340*/  F2FP.BF16.F32.PACK_AB R46, R35, R34 ;  /* 0x00000022232e723e */ /* 0x000fe400000010ff */
[----:B------:R-:W-:Y:S02]  /*8350*/  F2FP.BF16.F32.PACK_AB R44, R30, R29 ;  /* 0x0000001d1e2c723e */ /* 0x000fe400000010ff */
[----:B------:R-:W-:Y:S01]  /*8360*/  F2FP.BF16.F32.PACK_AB R47, R37, R36 ;  /* 0x00000024252f723e */ /* 0x000fe200000010ff */
[----:B------:R-:W-:Y:S01]  /*8370*/  BAR.SYNC.DEFER_BLOCKING 0x0 ;  /* 0x0000000000007b1d */ /* 0x000fe20000010000 */
[----:B0-----:R-:W-:-:S04]  /*8380*/  UIMAD.WIDE.U32 UR24, UR34, UR22, UR24 ;  /* 0x00000016221872a5 */ /* 0x001fc8000f8e0018 */
[----:B------:R-:W-:-:S03]  /*8390*/  UIMAD UR23, UR34, UR23, UR25 ;  /* 0x00000017221772a4 */ /* 0x000fc6000f8e0219 */
[----:B------:R-:W-:Y:S01]  /*83a0*/  UMOV UR22, UR24 ;  /* 0x0000001800167c82 */ /* 0x000fe20008000000 */
[----:B------:R-:W-:Y:S01]  /*83b0*/  STS.128 [R72+0x10], R44 ;  /* 0x0000102c48007388 */ /* 0x000fe20000000c00 */
[----:B-1----:R-:W-:Y:S02]  /*83c0*/  UIMAD UR25, UR8, UR29, URZ ;  /* 0x0000001d081972a4 */ /* 0x002fe4000f8e02ff */
[----:B------:R-:W-:-:S04]  /*83d0*/  UIMAD.WIDE.U32 UR22, UR8, UR28, UR22 ;  /* 0x0000001c081672a5 */ /* 0x000fc8000f8e0016 */
[----:B------:R-:W-:Y:S02]  /*83e0*/  UIADD3 UR24, UPT, UPT, UR23, UR25, URZ ;  /* 0x0000001917187290 */ /* 0x000fe4000fffe0ff */
[----:B------:R-:W-:-:S04]  /*83f0*/  ULEA UR23, UP0, UR22, UR30, 0x1 ;  /* 0x0000001e16177291 */ /* 0x000fc8000f8008ff */
[----:B------:R-:W-:Y:S01]  /*8400*/  ULEA.HI.X UR22, UR22, UR31, UR24, 0x1, UP0 ;  /* 0x0000001f16167291 */ /* 0x000fe200080f0c18 */
[----:B--2---:R-:W-:-:S04]  /*8410*/  FADD.FTZ R11, R19, R41 ;  /* 0x00000029130b7221 */ /* 0x004fc80000010000 */
        /* <DEDUP_REMOVED lines=16> */
[----:B------:R-:W-:Y:S01]  /*8520*/  FADD.FTZ R34, R31, R34 ;  /* 0x000000221f227221 */ /* 0x000fe20000010000 */
[----:B-----5:R-:W-:-:S03]  /*8530*/  MOV R4, UR23 ;  /* 0x0000001700047c02 */ /* 0x020fc60008000f00 */
[----:B------:R-:W-:Y:S01]  /*8540*/  FADD.FTZ R35, R34, R35 ;  /* 0x0000002322237221 */ /* 0x000fe20000010000 */
[----:B------:R-:W-:-:S03]  /*8550*/  MOV R5, UR22 ;  /* 0x0000001600057c02 */ /* 0x000fc60008000f00 */
[----:B------:R-:W-:Y:S01]  /*8560*/  FADD.FTZ R36, R35, R36 ;  /* 0x0000002423247221 */ /* 0x000fe20000010000 */
[----:B------:R-:W-:-:S04]  /*8570*/  IMAD.WIDE.U32 R4, R0, 0x10, R4 ;  /* 0x0000001000047825 */ /* 0x000fc800078e0004 */
[----:B------:R-:W-:Y:S01]  /*8580*/  FADD.FTZ R2, R36, R37 ;  /* 0x0000002524027221 */ /* 0x000fe20000010000 */
[----:B0-----:R0:W-:Y:S04]  /*8590*/  STG.E.128 desc[UR26][R4.64], R12 ;  /* 0x0000000c04007986 */ /* 0x0011e8000c101d1a */
[----:B-1----:R0:W-:Y:S04]  /*85a0*/  STG.E.128 desc[UR26][R4.64+0x200], R48 ;  /* 0x0002003004007986 */ /* 0x0021e8000c101d1a */
[----:B------:R0:W-:Y:S01]  /*85b0*/  STL [R1+0x48], R2 ;  /* 0x0000480201007387 */ /* 0x0001e20000100800 */
[----:B------:R-:W-:-:S04]  /*85c0*/  UIADD3 UR15, UP0, UPT, UR15, -0x1000, URZ ;  /* 0xfffff0000f0f7890 */ /* 0x000fc8000ff1e0ff */
[----:B------:R-:W-:Y:S02]  /*85d0*/  UIADD3.X UR20, UPT, UPT, UR20, -0x1, URZ, UP0, !UPT ;  /* 0xffffffff14147890 */ /* 0x000fe400087fe4ff */
[----:B------:R-:W-:Y:S02]  /*85e0*/  UISETP.GT.AND UP0, UPT, UR12, 0x1, UPT ;  /* 0x000000010c00788c */ /* 0x000fe4000bf04270 */
[----:B------:R-:W-:Y:S02]  /*85f0*/  UIADD3 UR19, UP1, UPT, UR19, -0x1000, URZ ;  /* 0xfffff00013137890 */ /* 0x000fe4000ff3e0ff */
[----:B------:R-:W-:Y:S02]  /*8600*/  UIADD3 UR17, UP2, UPT, UR17, -0x1000, URZ ;  /* 0xfffff00011117890 */ /* 0x000fe4000ff5e0ff */
[----:B------:R-:W-:Y:S02]  /*8610*/  UIADD3 UR13, UP3, UPT, UR13, -0x1000, URZ ;  /* 0xfffff0000d0d7890 */ /* 0x000fe4000ff7e0ff */
[----:B------:R-:W-:-:S02]  /*8620*/  UIADD3 UR22, UP4, UPT, UR10, -0x1000, URZ ;  /* 0xfffff0000a167890 */ /* 0x000fc4000ff9e0ff */
[----:B------:R-:W-:Y:S02]  /*8630*/  UIADD3.X UR18, UPT, UPT, UR18, -0x1, URZ, UP1, !UPT ;  /* 0xffffffff12127890 */ /* 0x000fe40008ffe4ff */
[----:B------:R-:W-:Y:S02]  /*8640*/  UIADD3.X UR16, UPT, UPT, UR16, -0x1, URZ, UP2, !UPT ;  /* 0xffffffff10107890 */ /* 0x000fe400097fe4ff */
[----:B------:R-:W-:Y:S02]  /*8650*/  UIADD3.X UR14, UPT, UPT, UR14, -0x1, URZ, UP3, !UPT ;  /* 0xffffffff0e0e7890 */ /* 0x000fe40009ffe4ff */
[----:B------:R-:W-:Y:S01]  /*8660*/  UIADD3.X UR11, UPT, UPT, UR11, -0x1, URZ, UP4, !UPT ;  /* 0xffffffff0b0b7890 */ /* 0x000fe2000a7fe4ff */
[----:B------:R-:W-:Y:S01]  /*8670*/  UMOV UR12, UR21 ;  /* 0x00000015000c7c82 */ /* 0x000fe20008000000 */
[----:B0-----:R-:W-:Y:S10]  /*8680*/  BRA.U UP0, `(.L_x_3130) ;  /* 0xffffff8100c07547 */ /* 0x001ff4000b83ffff */
.L_x_3051:
        /* <DEDUP_REMOVED lines=45> */
.L_x_3132:
[----:B------:R-:W-:Y:S05]  /*8960*/  BSYNC.RECONVERGENT B0 ;  /* 0x0000000000007941 */ /* 0x000fea0003800200 */
.L_x_3131:
        /* <DEDUP_REMOVED lines=43> */
.L_x_3134:
[----:B------:R-:W-:Y:S05]  /*8c20*/  BSYNC.RECONVERGENT B0 ;  /* 0x0000000000007941 */ /* 0x000fea0003800200 */
.L_x_3133:
        /* <DEDUP_REMOVED lines=11> */
.L_x_3135:
        /* <DEDUP_REMOVED lines=18> */
.L_x_3089:
[----:B------:R-:W-:Y:S01]  /*8e00*/  MOV R163, R157 ;  /* 0x0000009d00a37202 */ /* 0x000fe20000000f00 */
[----:B------:R-:W-:Y:S01]  /*8e10*/  HFMA2 R152, -RZ, RZ, 0, 5.9604644775390625e-08 ;  /* 0x00000001ff987431 */ /* 0x000fe200000001ff */
[----:B------:R-:W-:Y:S02]  /*8e20*/  MOV R151, RZ ;  /* 0x000000ff00977202 */ /* 0x000fe40000000f00 */
[----:B------:R-:W-:-:S07]  /*8e30*/  MOV R154, 0xffffffff ;  /* 0xffffffff009a7802 */ /* 0x000fce0000000f00 */
[----:B01---5:R-:W-:Y:S05]  /*8e40*/  WARPSYNC.COLLECTIVE R154, `(.L_x_3136) ;  /* 0x000000009a087348 */ /* 0x023fea0003c00000 */
[----:B------:R2:W3:Y:S02]  /*8e50*/  SHFL.UP P6, R153, R163, R152, R151 ;  /* 0x04000098a3997389 */ /* 0x0004e400000c0097 */
[----:B0123-5:R-:W-:Y:S05]  /*8e60*/  ENDCOLLECTIVE ;  /* 0x000000000000791b */ /* 0x02ffea0003800000 */
.L_x_3136:
[----:B------:R-:W-:Y:S02]  /*8e70*/  MOV R163, R75 ;  /* 0x0000004b00a37202 */ /* 0x000fe40000000f00 */
[----:B------:R-:W-:-:S07]  /*8e80*/  MOV R74, R153 ;  /* 0x00000099004a7202 */ /* 0x000fce0000000f00 */
[----:B------:R-:W-:Y:S05]  /*8e90*/  WARPSYNC.COLLECTIVE R154, `(.L_x_3137) ;  /* 0x000000009a087348 */ /* 0x000fea0003c00000 */
[----:B------:R0:W1:Y:S02]  /*8ea0*/  SHFL.UP P6, R153, R163, R152, R151 ;  /* 0x04000098a3997389 */ /* 0x00006400000c0097 */
[----:B01----:R-:W-:Y:S05]  /*8eb0*/  ENDCOLLECTIVE ;  /* 0x000000000000791b */ /* 0x003fea0003800000 */
.L_x_3137:
        /* <DEDUP_REMOVED lines=10> */
.L_x_3138:
[----:B------:R-:W-:Y:S02]  /*8f60*/  MOV R163, R75 ;  /* 0x0000004b00a37202 */ /* 0x000fe40000000f00 */
[----:B------:R-:W-:-:S07]  /*8f70*/  MOV R74, R153 ;  /* 0x00000099004a7202 */ /* 0x000fce0000000f00 */
[----:B------:R-:W-:Y:S05]  /*8f80*/  WARPSYNC.COLLECTIVE R154, `(.L_x_3139) ;  /* 0x000000009a087348 */ /* 0x000fea0003c00000 */
[----:B------:R0:W1:Y:S02]  /*8f90*/  SHFL.UP P6, R153, R163, R152, R151 ;  /* 0x04000098a3997389 */ /* 0x00006400000c0097 */
[----:B01----:R-:W-:Y:S05]  /*8fa0*/  ENDCOLLECTIVE ;  /* 0x000000000000791b */ /* 0x003fea0003800000 */
.L_x_3139:
        /* <DEDUP_REMOVED lines=10> */
.L_x_3140:
[----:B------:R-:W-:Y:S02]  /*9050*/  MOV R163, R75 ;  /* 0x0000004b00a37202 */ /* 0x000fe40000000f00 */
[----:B------:R-:W-:-:S07]  /*9060*/  MOV R74, R153 ;  /* 0x00000099004a7202 */ /* 0x000fce0000000f00 */
[----:B------:R-:W-:Y:S05]  /*9070*/  WARPSYNC.COLLECTIVE R154, `(.L_x_3141) ;  /* 0x000000009a087348 */ /* 0x000fea0003c00000 */
[----:B------:R0:W1:Y:S02]  /*9080*/  SHFL.UP P6, R153, R163, R152, R151 ;  /* 0x04000098a3997389 */ /* 0x00006400000c0097 */
[----:B01----:R-:W-:Y:S05]  /*9090*/  ENDCOLLECTIVE ;  /* 0x000000000000791b */ /* 0x003fea0003800000 */
.L_x_3141:
        /* <DEDUP_REMOVED lines=10> */
.L_x_3142:
[----:B------:R-:W-:Y:S02]  /*9140*/  MOV R163, R75 ;  /* 0x0000004b00a37202 */ /* 0x000fe40000000f00 */
[----:B------:R-:W-:-:S07]  /*9150*/  MOV R74, R153 ;  /* 0x00000099004a7202 */ /* 0x000fce0000000f00 */
[----:B------:R-:W-:Y:S05]  /*9160*/  WARPSYNC.COLLECTIVE R154, `(.L_x_3143) ;  /* 0x000000009a087348 */ /* 0x000fea0003c00000 */
[----:B------:R0:W1:Y:S02]  /*9170*/  SHFL.UP P6, R153, R163, R152, R151 ;  /* 0x04000098a3997389 */ /* 0x00006400000c0097 */
[----:B01----:R-:W-:Y:S05]  /*9180*/  ENDCOLLECTIVE ;  /* 0x000000000000791b */ /* 0x003fea0003800000 */
.L_x_3143:
        /* <DEDUP_REMOVED lines=10> */
.L_x_3144:
[----:B------:R-:W-:Y:S02]  /*9230*/  MOV R163, R75 ;  /* 0x0000004b00a37202 */ /* 0x000fe40000000f00 */
[----:B------:R-:W-:-:S07]  /*9240*/  MOV R74, R153 ;  /* 0x00000099004a7202 */ /* 0x000fce0000000f00 */
[----:B------:R-:W-:Y:S05]  /*9250*/  WARPSYNC.COLLECTIVE R154, `(.L_x_3145) ;  /* 0x000000009a087348 */ /* 0x000fea0003c00000 */
[----:B------:R0:W1:Y:S02]  /*9260*/  SHFL.UP P6, R153, R163, R152, R151 ;  /* 0x04000098a3997389 */ /* 0x00006400000c0097 */
[----:B01----:R-:W-:Y:S05]  /*9270*/  ENDCOLLECTIVE ;  /* 0x000000000000791b */ /* 0x003fea0003800000 */
.L_x_3145:
[----:B------:R-:W-:Y:S01]  /*9280*/  MOV R151, R153 ;  /* 0x0000009900977202 */ /* 0x000fe20000000f00 */
[----:B------:R-:W-:Y:S06]  /*9290*/  BRA `(.L_x_3146) ;  /* 0xffffffb800347947 */ /* 0x000fec000383ffff */
.L_x_3090:
        /* <DEDUP_REMOVED lines=8> */
.L_x_3148:
[----:B------:R-:W-:Y:S05]  /*9320*/  BSYNC B0 ;  /* 0x0000000000007941 */ /* 0x000fea0003800000 */
.L_x_3147:
[----:B------:R-:W-:Y:S05]  /*9330*/  BRA `(.L_x_3149) ;  /* 0xffffffb800247947 */ /* 0x000fea000383ffff */
.L_x_3091:
        /* <DEDUP_REMOVED lines=8> */
.L_x_3151:
[----:B------:R-:W-:Y:S05]  /*93c0*/  BSYNC B0 ;  /* 0x0000000000007941 */ /* 0x000fea0003800000 */
.L_x_3150:
[----:B------:R-:W-:Y:S05]  /*93d0*/  BRA `(.L_x_3152) ;  /* 0xffffffb800047947 */ /* 0x000fea000383ffff */
.L_x_3092:
        /* <DEDUP_REMOVED lines=8> */
.L_x_3154:
[----:B------:R-:W-:Y:S05]  /*9460*/  BSYNC B0 ;  /* 0x0000000000007941 */ /* 0x000fea0003800000 */
.L_x_3153:
        /* <DEDUP_REMOVED lines=8> */
.L_x_3155:
[----:B------:R-:W-:Y:S01]  /*94f0*/  HFMA2 R152, -RZ, RZ, 0, 0 ;  /* 0x00000000ff987431 */ /* 0x000fe200000001ff */
[----:B------:R-:W-:Y:S02]  /*9500*/  MOV R151, 0x1f ;  /* 0x0000001f00977802 */ /* 0x000fe40000000f00 */
[----:B------:R-:W-:Y:S02]  /*9510*/  MOV R75, R153 ;  /* 0x00000099004b7202 */ /* 0x000fe40000000f00 */
[----:B------:R-:W-:-:S07]  /*9520*/  MOV R153, R48 ;  /* 0x0000003000997202 */ /* 0x000fce0000000f00 */
[----:B------:R-:W-:Y:S05]  /*9530*/  WARPSYNC.COLLECTIVE R154, `(.L_x_3156) ;  /* 0x000000009a087348 */ /* 0x000fea0003c00000 */
[----:B------:R0:W1:Y:S02]  /*9540*/  SHFL.IDX P2, R156, R153, R152, R151 ;  /* 0x00000098999c7389 */ /* 0x0000640000040097 */
[----:B01----:R-:W-:Y:S05]  /*9550*/  ENDCOLLECTIVE ;  /* 0x000000000000791b */ /* 0x003fea0003800000 */
.L_x_3156:
[----:B------:R-:W-:Y:S02]  /*9560*/  MOV R153, R49 ;  /* 0x0000003100997202 */ /* 0x000fe40000000f00 */
[----:B------:R-:W-:-:S07]  /*9570*/  MOV R48, R156 ;  /* 0x0000009c00307202 */ /* 0x000fce0000000f00 */
[----:B------:R-:W-:Y:S05]  /*9580*/  WARPSYNC.COLLECTIVE R154, `(.L_x_3157) ;  /* 0x000000009a087348 */ /* 0x000fea0003c00000 */
[----:B------:R0:W1:Y:S02]  /*9590*/  SHFL.IDX P2, R156, R153, R152, R151 ;  /* 0x00000098999c7389 */ /* 0x0000640000040097 */
[----:B01----:R-:W-:Y:S05]  /*95a0*/  ENDCOLLECTIVE ;  /* 0x000000000000791b */ /* 0x003fea0003800000 */
.L_x_3157:
[----:B------:R-:W-:Y:S01]  /*95b0*/  MOV R49, R156 ;  /* 0x0000009c00317202 */ /* 0x000fe20000000f00 */
[----:B------:R-:W-:Y:S06]  /*95c0*/  BRA `(.L_x_3158) ;  /* 0xffffffb400a07947 */ /* 0x000fec000383ffff */
.L_x_3094:
        /* <DEDUP_REMOVED lines=8> */
.L_x_3159:
[----:B------:R-:W-:Y:S02]  /*9650*/  MOV R156, R89 ;  /* 0x00000059009c7202 */ /* 0x000fe40000000f00 */
[----:B------:R-:W-:-:S07]  /*9660*/  MOV R88, R152 ;  /* 0x0000009800587202 */ /* 0x000fce0000000f00 */
[----:B------:R-:W-:Y:S05]  /*9670*/  WARPSYNC.COLLECTIVE R154, `(.L_x_3160) ;  /* 0x000000009a087348 */ /* 0x000fea0003c00000 */
[----:B------:R0:W1:Y:S02]  /*9680*/  SHFL.DOWN P2, R152, R156, R151, R153 ;  /* 0x080000979c987389 */ /* 0x0000640000040099 */
[----:B01----:R-:W-:Y:S05]  /*9690*/  ENDCOLLECTIVE ;  /* 0x000000000000791b */ /* 0x003fea0003800000 */
.L_x_3160:
        /* <DEDUP_REMOVED lines=16> */
.L_x_3161:
[----:B------:R-:W-:Y:S02]  /*97a0*/  MOV R156, R163 ;  /* 0x000000a3009c7202 */ /* 0x000fe40000000f00 */
[----:B------:R-:W-:-:S07]  /*97b0*/  MOV R88, R152 ;  /* 0x0000009800587202 */ /* 0x000fce0000000f00 */
[----:B------:R-:W-:Y:S05]  /*97c0*/  WARPSYNC.COLLECTIVE R154, `(.L_x_3162) ;  /* 0x000000009a087348 */ /* 0x000fea0003c00000 */
[----:B------:R0:W1:Y:S02]  /*97d0*/  SHFL.DOWN P2, R152, R156, R151, R153 ;  /* 0x080000979c987389 */ /* 0x0000640000040099 */
[----:B01----:R-:W-:Y:S05]  /*97e0*/  ENDCOLLECTIVE ;  /* 0x000000000000791b */ /* 0x003fea0003800000 */
.L_x_3162:
        /* <DEDUP_REMOVED lines=10> */
.L_x_3163:
[----:B------:R-:W-:Y:S02]  /*9890*/  MOV R156, R163 ;  /* 0x000000a3009c7202 */ /* 0x000fe40000000f00 */
[----:B------:R-:W-:-:S07]  /*98a0*/  MOV R88, R152 ;  /* 0x0000009800587202 */ /* 0x000fce0000000f00 */
[----:B------:R-:W-:Y:S05]  /*98b0*/  WARPSYNC.COLLECTIVE R154, `(.L_x_3164) ;  /* 0x000000009a087348 */ /* 0x000fea0003c00000 */
[----:B------:R0:W1:Y:S02]  /*98c0*/  SHFL.DOWN P2, R152, R156, R151, R153 ;  /* 0x080000979c987389 */ /* 0x0000640000040099 */
[----:B01----:R-:W-:Y:S05]  /*98d0*/  ENDCOLLECTIVE ;  /* 0x000000000000791b */ /* 0x003fea0003800000 */
.L_x_3164:
        /* <DEDUP_REMOVED lines=10> */
.L_x_3165:
[----:B------:R-:W-:Y:S02]  /*9980*/  MOV R156, R163 ;  /* 0x000000a3009c7202 */ /* 0x000fe40000000f00 */
[----:B------:R-:W-:-:S07]  /*9990*/  MOV R88, R152 ;  /* 0x0000009800587202 */ /* 0x000fce0000000f00 */
[----:B------:R-:W-:Y:S05]  /*99a0*/  WARPSYNC.COLLECTIVE R154, `(.L_x_3166) ;  /* 0x000000009a087348 */ /* 0x000fea0003c00000 */
[----:B------:R0:W1:Y:S02]  /*99b0*/  SHFL.DOWN P2, R152, R156, R151, R153 ;  /* 0x080000979c987389 */ /* 0x0000640000040099 */
[----:B01----:R-:W-:Y:S05]  /*99c0*/  ENDCOLLECTIVE ;  /* 0x000000000000791b */ /* 0x003fea0003800000 */
.L_x_3166:
        /* <DEDUP_REMOVED lines=10> */
.L_x_3167:
[----:B------:R-:W-:Y:S02]  /*9a70*/  MOV R156, R163 ;  /* 0x000000a3009c7202 */ /* 0x000fe40000000f00 */
[----:B------:R-:W-:-:S07]  /*9a80*/  MOV R88, R152 ;  /* 0x0000009800587202 */ /* 0x000fce0000000f00 */
[----:B------:R-:W-:Y:S05]  /*9a90*/  WARPSYNC.COLLECTIVE R154, `(.L_x_3168) ;  /* 0x000000009a087348 */ /* 0x000fea0003c00000 */
[----:B------:R0:W1:Y:S02]  /*9aa0*/  SHFL.DOWN P2, R152, R156, R151, R153 ;  /* 0x080000979c987389 */ /* 0x0000640000040099 */
[----:B01----:R-:W-:Y:S05]  /*9ab0*/  ENDCOLLECTIVE ;  /* 0x000000000000791b */ /* 0x003fea0003800000 */
.L_x_3168:
        /* <DEDUP_REMOVED lines=11> */
.L_x_3169:
[----:B------:R-:W-:Y:S02]  /*9b70*/  MOV R153, R163 ;  /* 0x000000a300997202 */ /* 0x000fe40000000f00 */
[----:B------:R-:W-:-:S07]  /*9b80*/  MOV R89, R156 ;  /* 0x0000009c00597202 */ /* 0x000fce0000000f00 */
[----:B------:R-:W-:Y:S05]  /*9b90*/  WARPSYNC.COLLECTIVE R154, `(.L_x_3170) ;  /* 0x000000009a087348 */ /* 0x000fea0003c00000 */
[----:B------:R0:W1:Y:S02]  /*9ba0*/  SHFL.IDX P2, R156, R153, R152, R151 ;  /* 0x00000098999c7389 */ /* 0x0000640000040097 */
[----:B01----:R-:W-:Y:S05]  /*9bb0*/  ENDCOLLECTIVE ;  /* 0x000000000000791b */ /* 0x003fea0003800000 */
.L_x_3170:
        /* <DEDUP_REMOVED lines=9> */
.L_x_3171:
[----:B------:R-:W-:Y:S02]  /*9c50*/  MOV R156, R163 ;  /* 0x000000a3009c7202 */ /* 0x000fe40000000f00 */
[----:B------:R-:W-:-:S07]  /*9c60*/  MOV R162, R152 ;  /* 0x0000009800a27202 */ /* 0x000fce0000000f00 */
[----:B------:R-:W-:Y:S05]  /*9c70*/  WARPSYNC.COLLECTIVE R154, `(.L_x_3172) ;  /* 0x000000009a087348 */ /* 0x000fea0003c00000 */
[----:B------:R0:W1:Y:S02]  /*9c80*/  SHFL.DOWN P2, R152, R156, R151, R153 ;  /* 0x080000979c987389 */ /* 0x0000640000040099 */
[----:B01----:R-:W-:Y:S05]  /*9c90*/  ENDCOLLECTIVE ;  /* 0x000000000000791b */ /* 0x003fea0003800000 */
.L_x_3172:
[----:B------:R-:W-:Y:S02]  /*9ca0*/  MOV R153, R48 ;  /* 0x0000003000997202 */ /* 0x000fe40000000f00 */
[----:B------:R-:W-:Y:S02]  /*9cb0*/  MOV R151, 0x1f ;  /* 0x0000001f00977802 */ /* 0x000fe40000000f00 */
[----:B------:R-:W-:Y:S01]  /*9cc0*/  MOV R163, R152 ;  /* 0x0000009800a37202 */ /* 0x000fe20000000f00 */
[----:B------:R-:W-:-:S07]  /*9cd0*/  HFMA2 R152, -RZ, RZ, 0, 0 ;  /* 0x00000000ff987431 */ /* 0x000fce00000001ff */
[----:B------:R-:W-:Y:S05]  /*9ce0*/  WARPSYNC.COLLECTIVE R154, `(.L_x_3173) ;  /* 0x000000009a087348 */ /* 0x000fea0003c00000 */
[----:B------:R0:W1:Y:S02]  /*9cf0*/  SHFL.IDX P2, R156, R153, R152, R151 ;  /* 0x00000098999c7389 */ /* 0x0000640000040097 */
[----:B01----:R-:W-:Y:S05]  /*9d00*/  ENDCOLLECTIVE ;  /* 0x000000000000791b */ /* 0x003fea0003800000 */
.L_x_3173:
[----:B------:R-:W-:Y:S02]  /*9d10*/  MOV R153, R49 ;  /* 0x0000003100997202 */ /* 0x000fe40000000f00 */
[----:B------:R-:W-:-:S07]  /*9d20*/  MOV R48, R156 ;  /* 0x0000009c00307202 */ /* 0x000fce0000000f00 */
[----:B------:R-:W-:Y:S05]  /*9d30*/  WARPSYNC.COLLECTIVE R154, `(.L_x_3174) ;  /* 0x000000009a087348 */ /* 0x000fea0003c00000 */
[----:B------:R0:W1:Y:S02]  /*9d40*/  SHFL.IDX P2, R156, R153, R152, R151 ;  /* 0x00000098999c7389 */ /* 0x0000640000040097 */
[----:B01----:R-:W-:Y:S05]  /*9d50*/  ENDCOLLECTIVE ;  /* 0x000000000000791b */ /* 0x003fea0003800000 */
.L_x_3174:
[----:B------:R-:W-:Y:S02]  /*9d60*/  MOV R49, R156 ;  /* 0x0000009c00317202 */ /* 0x000fe40000000f00 */
[----:B------:R-:W-:Y:S01]  /*9d70*/  ISETP.NE.AND P2, PT, R74, 0x1f, PT ;  /* 0x0000001f4a00780c */ /* 0x000fe20003f45270 */
[----:B------:R-:W-:-:S12]  /*9d80*/  BRA `(.L_x_3175) ;  /* 0xffffffb400d87947 */ /* 0x000fd8000383ffff */
.L_x_3176:
        /* <DEDUP_REMOVED lines=15> */
.L_x_10438:


//--------------------- .text._Z25selective_scan_bwd_kernelI32Selective_Scan_bwd_kernel_traitsILi128ELi16ELb1ELb1ELb1ELb1ELb1EN3c108BFloat16EfEEv12SSMParamsBwd --------------------------
	.section	.text._Z25selective_scan_bwd_kernelI32Selective_Scan_bwd_kernel_traitsILi128ELi16ELb1ELb1ELb1ELb1ELb1EN3c108BFloat16EfEEv12SSMParamsBwd,"ax",@progbits
	.align	128
        .global         _Z25selective_scan_bwd_kernelI32Selective_Scan_bwd_kernel_traitsILi128ELi16ELb1ELb1ELb1ELb1ELb1EN3c108BFloat16EfEEv12SSMParamsBwd
        .type           _Z25selective_scan_bwd_kernelI32Selective_Scan_bwd_kernel_traitsILi128ELi16ELb1ELb1ELb1ELb1ELb1EN3c108BFloat16EfEEv12SSMParamsBwd,@function
        .size           _Z25selective_scan_bwd_kernelI32Selective_Scan_bwd_kernel_traitsILi128ELi16ELb1ELb1ELb1ELb1ELb1EN3c108BFloat16EfEEv12SSMParamsBwd,(.L_x_10439 - _Z25selective_scan_bwd_kernelI32Selective_Scan_bwd_kernel_traitsILi128ELi16ELb1ELb1ELb1ELb1ELb1EN3c108BFloat16EfEEv12SSMParamsBwd)
        .other          _Z25selective_scan_bwd_kernelI32Selective_Scan_bwd_kernel_traitsILi128ELi16ELb1ELb1ELb1ELb1ELb1EN3c108BFloat16EfEEv12SSMParamsBwd,@"STO_CUDA_ENTRY STV_DEFAULT"
_Z25selective_scan_bwd_kernelI32Selective_Scan_bwd_kernel_traitsILi128ELi16ELb1ELb1ELb1ELb1ELb1EN3c108BFloat16EfEEv12SSMParamsBwd:
.text._Z25selective_scan_bwd_kernelI32Selective_Scan_bwd_kernel_traitsILi128ELi16ELb1ELb1ELb1ELb1ELb1EN3c108BFloat16EfEEv12SSMParamsBwd:
        /* <DEDUP_REMOVED lines=71> */
[----:B------:R-:W-:Y:S02]  /*0470*/  UIMAD UR15, UR8, UR21, UR29 ;  /* 0x00000015080f72a4 */ /* 0x000fe4000f8e021d */
[----:B------:R-:W-:Y:S01]  /*0480*/  UIMAD UR5, UR37, UR22, UR33 ;  /* 0x00000016250572a4 */ /* 0x000fe2000f8e0221 */
[----:B------:R-:W-:Y:S01]  /*0490*/  UMOV UR14, UR28 ;  /* 0x0000001c000e7c82 */ /* 0x000fe20008000000 */
[----:B------:R-:W3:Y:S02]  /*04a0*/  LDCU.64 UR28, c[0x0][0x3d0] ;  /* 0x00007a00ff1c77ac */ /* 0x000ee40008000a00 */
[----:B------:R-:W-:Y:S01]  /*04b0*/  UISETP.GT.U32.AND UP1, UPT, UR37, UR5, UPT ;  /* 0x000000052500728c */ /* 0x000fe2000bf24070 */
[----:B------:R-:W4:Y:S01]  /*04c0*/  LDCU.64 UR32, c[0x0][0x528] ;  /* 0x0000a500ff2077ac */ /* 0x000f220008000a00 */
[----:B--2---:R-:W-:-:S02]  /*04d0*/  UISETP.NE.U32.AND UP0, UPT, UR34, URZ, UPT ;  /* 0x000000ff2200728c */ /* 0x004fc4000bf05070 */
[----:B-1----:R-:W-:Y:S02]  /*04e0*/  UIMAD.WIDE.U32 UR14, UR10, UR6, UR14 ;  /* 0x000000060a0e72a5 */ /* 0x002fe4000f8e000e */
[----:B------:R-:W-:-:S05]  /*04f0*/  UISETP.NE.AND.EX UP0, UPT, UR35, URZ, UPT, UP0 ;  /* 0x000000ff2300728c */ /* 0x000fca000bf05300 */
[----:B------:R-:W-:Y:S02]  /*0500*/  @!UP1 UIADD3 UR5, UPT, UPT, UR5, -UR37, URZ ;  /* 0x8000002505059290 */ /* 0x000fe4000fffe0ff */
[----:B------:R-:W-:Y:S02]  /*0510*/  @!UP1 UIADD3 UR11, UPT, UPT, UR11, 0x1, URZ ;  /* 0x000000010b0b9890 */ /* 0x000fe4000fffe0ff */
[----:B------:R-:W-:Y:S02]  /*0520*/  UISETP.GE.U32.AND UP2, UPT, UR5, UR37, UPT ;  /* 0x000000250500728c */ /* 0x000fe4000bf46070 */
[----:B------:R-:W-:Y:S01]  /*0530*/  ULOP3.LUT UR5, UR10, UR36, URZ, 0x3c, !UPT ;  /* 0x000000240a057292 */ /* 0x000fe2000f8e3cff */
[----:B------:R-:W1:Y:S03]  /*0540*/  LDCU.64 UR22, c[0x0][0x3c8] ;  /* 0x00007900ff1677ac */ /* 0x000e660008000a00 */
[----:B------:R-:W-:-:S02]  /*0550*/  UISETP.GE.AND UP1, UPT, UR5, URZ, UPT ;  /* 0x000000ff0500728c */ /* 0x000fc4000bf26270 */
[----:B0-----:R-:W-:-:S03]  /*0560*/  UIMAD.WIDE.U32 UR20, UR8, UR18, URZ ;  /* 0x00000012081472a5 */ /* 0x001fc6000f8e00ff */
[----:B------:R-:W-:Y:S02]  /*0570*/  @UP2 UIADD3 UR11, UPT, UPT, UR11, 0x1, URZ ;  /* 0x000000010b0b2890 */ /* 0x000fe4000fffe0ff */
[----:B------:R-:W-:Y:S01]  /*0580*/  UISETP.NE.AND UP2, UPT, UR36, URZ, UPT ;  /* 0x000000ff2400728c */ /* 0x000fe2000bf45270 */
[----:B------:R-:W0:Y:S01]  /*0590*/  LDCU.64 UR30, c[0x0][0x3e8] ;  /* 0x00007d00ff1e77ac */ /* 0x000e220008000a00 */
[----:B------:R-:W-:Y:S02]  /*05a0*/  UIMAD UR18, UR10, UR7, UR15 ;  /* 0x000000070a1272a4 */ /* 0x000fe4000f8e020f */
[----:B------:R-:W-:Y:S02]  /*05b0*/  UIADD3 UR14, UP3, UPT, UR16, UR14, URZ ;  /* 0x0000000e100e7290 */ /* 0x000fe4000ff7e0ff */
[----:B---3--:R-:W-:Y:S02]  /*05c0*/  UIMAD.WIDE.U32 UR6, UR8, UR28, URZ ;  /* 0x0000001c080672a5 */ /* 0x008fe4000f8e00ff */
[----:B------:R-:W-:-:S02]  /*05d0*/  UIMAD UR21, UR8, UR19, UR21 ;  /* 0x00000013081572a4 */ /* 0x000fc4000f8e0215 */
[----:B------:R-:W-:Y:S01]  /*05e0*/  UIADD3.X UR18, UPT, UPT, UR4, UR18, URZ, UP3, !UPT ;  /* 0x0000001204127290 */ /* 0x000fe20009ffe4ff */
[----:B------:R-:W2:Y:S01]  /*05f0*/  @UP0 LDCU UR28, c[0x0][0x384] ;  /* 0x00007080ff1c07ac */ /* 0x000ea20008000800 */
[----:B----4-:R-:W-:Y:S02]  /*0600*/  ULEA UR19, UP3, UR14, UR32, 0x1 ;  /* 0x000000200e137291 */ /* 0x010fe4000f8608ff */
[----:B------:R-:W-:Y:S02]  /*0610*/  @!UP1 UIADD3 UR11, UPT, UPT, -UR11, URZ, URZ ;  /* 0x000000ff0b0b9290 */ /* 0x000fe4000fffe1ff */
[----:B------:R-:W-:Y:S02]  /*0620*/  @!UP2 ULOP3.LUT UR11, URZ, UR36, URZ, 0x33, !UPT ;  /* 0x00000024ff0ba292 */ /* 0x000fe4000f8e33ff */
[----:B------:R-:W-:Y:S01]  /*0630*/  ULEA.HI.X UR18, UR14, UR33, UR18, 0x1, UP3 ;  /* 0x000000210e127291 */ /* 0x000fe200098f0c12 */
[----:B------:R-:W3:Y:S01]  /*0640*/  LDCU.64 UR32, c[0x0][0x448] ;  /* 0x00008900ff2077ac */ /* 0x000ee20008000a00 */
[----:B------:R-:W-:-:S02]  /*0650*/  USHF.R.S32.HI UR5, URZ, 0x1f, UR11 ;  /* 0x0000001fff057899 */ /* 0x000fc4000801140b */
[----:B------:R-:W-:Y:S01]  /*0660*/  UIMAD UR7, UR8, UR29, UR7 ;  /* 0x0000001d080772a4 */ /* 0x000fe2000f8e0207 */
[----:B------:R-:W4:Y:S01]  /*0670*/  @UP0 LDCU UR29, c[0x0][0x38c] ;  /* 0x00007180ff1d07ac */ /* 0x000f220008000800 */
[----:B-1----:R-:W-:Y:S02]  /*0680*/  UIMAD UR14, UR5, UR22, URZ ;  /* 0x00000016050e72a4 */ /* 0x002fe4000f8e02ff */
[----:B------:R-:W-:Y:S01]  /*0690*/  UIMAD.WIDE.U32 UR20, UR11, UR22, UR20 ;  /* 0x000000160b1472a5 */ /* 0x000fe2000f8e0014 */
[----:B------:R-:W1:Y:S01]  /*06a0*/  @UP0 LDCU.64 UR34, c[0x0][0x480] ;  /* 0x00009000ff2207ac */ /* 0x000e620008000a00 */
[----:B0-----:R-:W-:Y:S02]  /*06b0*/  UIMAD UR22, UR5, UR30, URZ ;  /* 0x0000001e051672a4 */ /* 0x001fe4000f8e02ff */
[----:B------:R-:W-:Y:S02]  /*06c0*/  UIMAD UR5, UR11, UR23, UR14 ;  /* 0x000000170b0572a4 */ /* 0x000fe4000f8e020e */
[----:B------:R-:W-:-:S02]  /*06d0*/  UIADD3 UR23, UP1, UPT, UR16, UR20, URZ ;  /* 0x0000001410177290 */ /* 0x000fc4000ff3e0ff */
[----:B------:R-:W-:Y:S02]  /*06e0*/  UIADD3 UR5, UPT, UPT, UR21, UR5, URZ ;  /* 0x0000000515057290 */ /* 0x000fe4000fffe0ff */
[----:B--2---:R-:W-:Y:S02]  /*06f0*/  @UP0 UIMAD UR8, UR8, UR28, UR10 ;  /* 0x0000001c080802a4 */ /* 0x004fe4000f8e020a */
[----:B------:R-:W-:Y:S02]  /*0700*/  UIMAD.WIDE.U32 UR14, UR11, UR30, UR6 ;  /* 0x0000001e0b0e72a5 */ /* 0x000fe4000f8e0006 */
[----:B------:R-:W-:Y:S02]  /*0710*/  UIMAD UR24, UR11, UR31, UR22 ;  /* 0x0000001f0b1872a4 */ /* 0x000fe4000f8e0216 */
[----:B------:R-:W-:Y:S02]  /*0720*/  UIADD3.X UR5, UPT, UPT, UR4, UR5, URZ, UP1, !UPT ;  /* 0x0000000504057290 */ /* 0x000fe40008ffe4ff */
[----:B------:R-:W-:Y:S01]  /*0730*/  @UP0 UIMAD UR8, UR8, UR25, URZ ;  /* 0x00000019080802a4 */ /* 0x000fe2000f8e02ff */
[----:B------:R-:W0:Y:S01]  /*0740*/  LDCU.64 UR30, c[0x0][0x450] ;  /* 0x00008a00ff1e77ac */ /* 0x000e220008000a00 */
[----:B---3--:R-:W-:-:S02]  /*0750*/  ULEA UR22, UP2, UR23, UR32, 0x1 ;  /* 0x0000002017167291 */ /* 0x008fc4000f8408ff */
[----:B------:R-:W-:Y:S02]  /*0760*/  UIADD3 UR16, UP1, UPT, UR16, UR14, URZ ;  /* 0x0000000e10107290 */ /* 0x000fe4000ff3e0ff */
[----:B------:R-:W-:Y:S02]  /*0770*/  UIADD3 UR20, UPT, UPT, UR15, UR24, URZ ;  /* 0x000000180f147290 */ /* 0x000fe4000fffe0ff */
[----:B----4-:R-:W-:Y:S02]  /*0780*/  @UP0 UIMAD UR8, UR8, UR29, URZ ;  /* 0x0000001d080802a4 */ /* 0x010fe4000f8e02ff */
[----:B------:R-:W-:Y:S02]  /*0790*/  ULEA.HI.X UR23, UR23, UR33, UR5, 0x1, UP2 ;  /* 0x0000002117177291 */ /* 0x000fe400090f0c05 */
[----:B------:R-:W-:Y:S01]  /*07a0*/  UIADD3.X UR20, UPT, UPT, UR4, UR20, URZ, UP1, !UPT ;  /* 0x0000001404147290 */ /* 0x000fe20008ffe4ff */
[----:B------:R-:W-:Y:S02]  /*07b0*/  UMOV UR5, URZ ;  /* 0x000000ff00057c82 */ /* 0x000fe40008000000 */
[----:B------:R-:W-:Y:S01]  /*07c0*/  UMOV UR4, URZ ;  /* 0x000000ff00047c82 */ /* 0x000fe20008000000 */
[----:B-1----:R-:W-:-:S02]  /*07d0*/  @UP0 UIMAD.WIDE UR4, UR8, 0x8, UR34 ;  /* 0x00000008080408a5 */ /* 0x002fc4000f8e0222 */
[----:B------:R-:W-:Y:S01]  /*07e0*/  UISETP.GE.AND UP0, UPT, UR25, 0x1, UPT ;  /* 0x000000011900788c */ /* 0x000fe2000bf06270 */
[----:B------:R-:W-:Y:S01]  /*07f0*/  UMOV UR7, URZ ;  /* 0x000000ff00077c82 */ /* 0x000fe20008000000 */
[----:B------:R-:W-:Y:S01]  /*0800*/  UMOV UR6, URZ ;  /* 0x000000ff00067c82 */ /* 0x000fe20008000000 */
[----:B0-----:R-:W-:-:S04]  /*0810*/  ULEA UR21, UP2, UR16, UR30, 0x1 ;  /* 0x0000001e10157291 */ /* 0x001fc8000f8408ff */
        /* <DEDUP_REMOVED lines=22> */
.L_x_3257:
        /* <DEDUP_REMOVED lines=21> */
[----:B------:R-:W-:-:S02]  /*0ad0*/  MOV R4, UR19 ;  /* 0x0000001300047c02 */ /* 0x000fc40008000f00 */
        /* <DEDUP_REMOVED lines=69> */
.L_x_3179:
[----:B------:R-:W-:Y:S05]  /*0f30*/  BSYNC.RECONVERGENT B0 ;  /* 0x0000000000007941 */ /* 0x000fea0003800200 */
.L_x_3178:
        /* <DEDUP_REMOVED lines=35> */
.L_x_3181:
[----:B------:R-:W-:Y:S05]  /*1170*/  BSYNC.RECONVERGENT B0 ;  /* 0x0000000000007941 */ /* 0x000fea0003800200 */
.L_x_3180:
        /* <DEDUP_REMOVED lines=36> */
.L_x_3183:
[----:B------:R-:W-:Y:S05]  /*13c0*/  BSYNC.RECONVERGENT B0 ;  /* 0x0000000000007941 */ /* 0x000fea0003800200 */
.L_x_3182:
        /* <DEDUP_REMOVED lines=35> */
.L_x_3185:
[----:B------:R-:W-:Y:S05]  /*1600*/  BSYNC.RECONVERGENT B0 ;  /* 0x0000000000007941 */ /* 0x000fea0003800200 */
.L_x_3184:
        /* <DEDUP_REMOVED lines=36> */
.L_x_3187:
[----:B------:R-:W-:Y:S05]  /*1850*/  BSYNC.RECONVERGENT B0 ;  /* 0x0000000000007941 */ /* 0x000fea0003800200 */
.L_x_3186:
        /* <DEDUP_REMOVED lines=36> */
.L_x_3189:
[----:B------:R-:W-:Y:S05]  /*1aa0*/  BSYNC.RECONVERGENT B0 ;  /* 0x0000000000007941 */ /* 0x000fea0003800200 */
.L_x_3188:
        /* <DEDUP_REMOVED lines=36> */
.L_x_3191:
[----:B------:R-:W-:Y:S05]  /*1cf0*/  BSYNC.RECONVERGENT B0 ;  /* 0x0000000000007941 */ /* 0x000fea0003800200 */
.L_x_3190:
        /* <DEDUP_REMOVED lines=36> */
.L_x_3193:
[----:B------:R-:W-:Y:S05]  /*1f40*/  BSYNC.RECONVERGENT B0 ;  /* 0x0000000000007941 */ /* 0x000fea0003800200 */
.L_x_3192:
        /* <DEDUP_REMOVED lines=36> */
.L_x_3195:
[----:B------:R-:W-:Y:S05]  /*2190*/  BSYNC.RECONVERGENT B0 ;  /* 0x0000000000007941 */ /* 0x000fea0003800200 */
.L_x_3194:
        /* <DEDUP_REMOVED lines=35> */
.L_x_3197:
[----:B------:R-:W-:Y:S05]  /*23d0*/  BSYNC.RECONVERGENT B0 ;  /* 0x0000000000007941 */ /* 0x000fea0003800200 */
.L_x_3196:
        /* <DEDUP_REMOVED lines=33> */
.L_x_3199:
[----:B------:R-:W-:Y:S05]  /*25f0*/  BSYNC.RECONVERGENT B0 ;  /* 0x0000000000007941 */ /* 0x000fea0003800200 */
.L_x_3198:
        /* <DEDUP_REMOVED lines=32> */
.L_x_3201:
[----:B------:R-:W-:Y:S05]  /*2800*/  BSYNC.RECONVERGENT B0 ;  /* 0x0000000000007941 */ /* 0x000fea0003800200 */
.L_x_3200:
        /* <DEDUP_REMOVED lines=32> */
.L_x_3203:
[----:B------:R-:W-:Y:S05]  /*2a10*/  BSYNC.RECONVERGENT B0 ;  /* 0x0000000000007941 */ /* 0x000fea0003800200 */
.L_x_3202:
        /* <DEDUP_REMOVED lines=32> */
.L_x_3205:
[----:B------:R-:W-:Y:S05]  /*2c20*/  BSYNC.RECONVERGENT B0 ;  /* 0x0000000000007941 */ /* 0x000fea0003800200 */
.L_x_3204:
        /* <DEDUP_REMOVED lines=32> */
.L_x_3207:
[----:B------:R-:W-:Y:S05]  /*2e30*/  BSYNC.RECONVERGENT B0 ;  /* 0x0000000000007941 */ /* 0x000fea0003800200 */
.L_x_3206:
        /* <DEDUP_REMOVED lines=32> */
.L_x_3209:
[----:B------:R-:W-:Y:S05]  /*3040*/  BSYNC.RECONVERGENT B0 ;  /* 0x0000000000007941 */ /* 0x000fea0003800200 */
.L_x_3208:
[----:B------:R-:W0:Y:S01]  /*3050*/  S2UR UR10, SR_CTAID.Y ;  /* 0x00000000000a79c3 */ /* 0x000e220000002600 */
[----:B------:R-:W-:Y:S01]  /*3060*/  ULEA UR8, UR14, 0xfffff800, 0xb ;  /* 0xfffff8000e087891 */ /* 0x000fe2000f8e58ff */
[----:B------:R-:W-:Y:S01]  /*3070*/  HFMA2 R3, -RZ, RZ, 0, 0 ;  /* 0x00000000ff037431 */ /* 0x000fe200000001ff */
[----:B------:R-:W3:Y:S01]  /*3080*/  LDL.LU R128, [R1+0x4c] ;  /* 0x00004c0001807983 */ /* 0x000ee20000300800 */
[----:B------:R-:W-:Y:S01]  /*3090*/  IMAD R5, R15, UR23, RZ ;  /* 0x000000170f057c24 */ /* 0x000fe2000f8e02ff */
[----:B--2---:R-:W-:Y:S02]  /*30a0*/  SHF.L.U32 R39, R0, 0x1, RZ ;  /* 0x0000000100277819 */ /* 0x004fe400000006ff */
[----:B------:R-:W-:Y:S01]  /*30b0*/  MOV R2, UR8 ;  /* 0x0000000800027c02 */ /* 0x000fe20008000f00 */
[----:B------:R-:W1:Y:S01]  /*30c0*/  LDC.64 R6, c[0x0][0x488] ;  /* 0x00012200ff067b82 */ /* 0x000e620000000a00 */
[----:B------:R-:W2:Y:S01]  /*30d0*/  LDS.128 R8, [R72] ;  /* 0x0000000048087984 */ /* 0x000ea20000000c00 */
[----:B------:R-:W-:-:S02]  /*30e0*/  LOP3.LUT R39, R40, 0x7c0, R39, 0xf8, !PT ;  /* 0x000007c028277812 */ /* 0x000fc400078ef827 */
[----:B------:R-:W-:Y:S01]  /*30f0*/  IMAD.WIDE.U32 R14, R14, UR23, R2 ;  /* 0x000000170e0e7c25 */ /* 0x000fe2000f8e0002 */
[----:B------:R-:W4:Y:S03]  /*3100*/  LDCU.64 UR8, c[0x0][0x490] ;  /* 0x00009200ff0877ac */ /* 0x000f260008000a00 */
[----:B------:R-:W5:Y:S01]  /*3110*/  LDC.64 R18, c[0x0][0x428] ;  /* 0x00010a00ff127b82 */ /* 0x000f620000000a00 */
[----:B------:R-:W-:-:S03]  /*3120*/  IADD3 R15, PT, PT, R15, R5, RZ ;  /* 0x000000050f0f7210 */ /* 0x000fc60007ffe0ff */
[----:B0-----:R-:W-:-:S04]  /*3130*/  IMAD.WIDE.U32 R4, R12, UR10, R14 ;  /* 0x0000000a0c047c25 */ /* 0x001fc8000f8e000e */
[----:B------:R-:W0:Y:S01]  /*3140*/  LDC.64 R36, c[0x0][0x478] ;  /* 0x00011e00ff247b82 */ /* 0x000e220000000a00 */
[----:B------:R-:W-:Y:S01]  /*3150*/  IMAD R13, R13, UR10, R5 ;  /* 0x0000000a0d0d7c24 */ /* 0x000fe2000f8e0205 */
[----:B-1----:R-:W-:-:S06]  /*3160*/  LEA R12, P0, R4, R6, 0x1 ;  /* 0x00000006040c7211 */ /* 0x002fcc00078008ff */
[----:B------:R-:W1:Y:S01]  /*3170*/  LDC.64 R14, c[0x0][0x420] ;  /* 0x00010800ff0e7b82 */ /* 0x000e620000000a00 */
[----:B------:R-:W-:Y:S02]  /*3180*/  LEA.HI.X R13, R4, R7, R13, 0x1, P0 ;  /* 0x00000007040d7211 */ /* 0x000fe400000f0c0d */
[----:B------:R-:W4:Y:S01]  /*3190*/  LDS.128 R4, [R72+0x10] ;  /* 0x0000100048047984 */ /* 0x000f220000000c00 */
[----:B------:R-:W-:-:S04]  /*31a0*/  IMAD.WIDE.U32 R12, R39, 0x10, R12 ;  /* 0x00000010270c7825 */ /* 0x000fc800078e000c */
[----:B------:R-:W-:Y:S06]  /*31b0*/  BAR.SYNC.DEFER_BLOCKING 0x0 ;  /* 0x0000000000007b1d */ /* 0x000fec0000010000 */
[----:B------:R-:W2:Y:S04]  /*31c0*/  LDG.E.128 R44, desc[UR26][R12.64] ;  /* 0x0000001a0c2c7981 */ /* 0x000ea8000c1e1d00 */
[----:B------:R-:W4:Y:S01]  /*31d0*/  LDG.E.128 R52, desc[UR26][R12.64+0x200] ;  /* 0x0002001a0c347981 */ /* 0x000f22000c1e1d00 */
[----:B-1----:R-:W-:-:S02]  /*31e0*/  IMAD R17, R15, UR23, RZ ;  /* 0x000000170f117c24 */ /* 0x002fc4000f8e02ff */
[----:B------:R-:W-:-:S05]  /*31f0*/  IMAD.WIDE.U32 R14, R14, UR23, R2 ;  /* 0x000000170e0e7c25 */ /* 0x000fca000f8e0002 */
[----:B------:R-:W-:-:S03]  /*3200*/  IADD3 R15, PT, PT, R15, R17, RZ ;  /* 0x000000110f0f7210 */ /* 0x000fc60007ffe0ff */
[----:B-----5:R-:W-:-:S04]  /*3210*/  IMAD.WIDE.U32 R14, R18, UR10, R14 ;  /* 0x0000000a120e7c25 */ /* 0x020fc8000f8e000e */
[----:B------:R-:W-:Y:S01]  /*3220*/  IMAD R0, R19, UR10, R15 ;  /* 0x0000000a13007c24 */ /* 0x000fe2000f8e020f */
[----:B0-----:R-:W-:-:S04]  /*3230*/  LEA R36, P0, R14, R36, 0x1 ;  /* 0x000000240e247211 */ /* 0x001fc800078008ff */
[----:B------:R-:W-:-:S03]  /*3240*/  LEA.HI.X R37, R14, R37, R0, 0x1, P0 ;  /* 0x000000250e257211 */ /* 0x000fc600000f0c00 */
[----:B------:R-:W-:Y:S01]  /*3250*/  IMAD.WIDE.U32 R36, R39, 0x10, R36 ;  /* 0x0000001027247825 */ /* 0x000fe200078e0024 */
[----:B--2---:R-:W-:Y:S04]  /*3260*/  STS.128 [R73], R44 ;  /* 0x0000002c49007388 */ /* 0x004fe80000000c00 */
[----:B----4-:R-:W-:Y:S01]  /*3270*/  STS.128 [R73+0x200], R52 ;  /* 0x0002003449007388 */ /* 0x010fe20000000c00 */
        /* <DEDUP_REMOVED lines=12> */
[----:B------:R-:W-:Y:S01]  /*3340*/  SHF.L.U32 R47, R22, 0x10, RZ ;  /* 0x00000010162f7819 */ /* 0x000fe200000006ff */
[----:B----4-:R-:W-:Y:S01]  /*3350*/  FMUL.FTZ R37, R46, -1.4426950216293334961 ;  /* 0xbfb8aa3b2e257820 */ /* 0x010fe20000410000 */
[----:B------:R-:W-:Y:S02]  /*3360*/  PRMT R53, R21, 0x7632, R53 ;  /* 0x0000763215357816 */ /* 0x000fe40000000035 */
[----:B------:R-:W-:Y:S01]  /*3370*/  PRMT R76, R22, 0x7632, R76 ;  /* 0x00007632164c7816 */ /* 0x000fe2000000004c */
[----:B------:R-:W-:Y:S01]  /*3380*/  FMUL.FTZ R43, R47, -1.4426950216293334961 ;  /* 0xbfb8aa3b2f2b7820 */ /* 0x000fe20000410000 */
[----:B------:R-:W-:Y:S01]  /*3390*/  PRMT R79, R23, 0x7632, R79 ;  /* 0x00007632174f7816 */ /* 0x000fe2000000004f */
[----:B------:R-:W-:Y:S01]  /*33a0*/  MUFU.EX2 R51, R37 ;  /* 0x0000002500337308 */ /* 0x000fe20000000800 */
[----:B-1----:R-:W-:-:S02]  /*33b0*/  PRMT R81, R12, 0x7632, R81 ;  /* 0x000076320c517816 */ /* 0x002fc40000000051 */
[----:B------:R-:W-:Y:S01]  /*33c0*/  SHF.L.U32 R52, R14, 0x10, RZ ;  /* 0x000000100e347819 */ /* 0x000fe200000006ff */
[----:B------:R0:W1:Y:S01]  /*33d0*/  MUFU.EX2 R36, R43 ;  /* 0x0000002b00247308 */ /* 0x0000620000000800 */
[----:B------:R-:W-:Y:S02]  /*33e0*/  SHF.L.U32 R53, R53, 0x10, RZ ;  /* 0x0000001035357819 */ /* 0x000fe400000006ff */
[----:B------:R-:W-:Y:S02]  /*33f0*/  SHF.L.U32 R76, R76, 0x10, RZ ;  /* 0x000000104c4c7819 */ /* 0x000fe400000006ff */
[----:B------:R-:W-:Y:S02]  /*3400*/  SHF.L.U32 R79, R79, 0x10, RZ ;  /* 0x000000104f4f7819 */ /* 0x000fe400000006ff */
[----:B------:R-:W-:Y:S02]  /*3410*/  SHF.L.U32 R81, R81, 0x10, RZ ;  /* 0x0000001051517819 */ /* 0x000fe400000006ff */
[----:B------:R-:W-:Y:S01]  /*3420*/  SHF.L.U32 R45, R12, 0x10, RZ ;  /* 0x000000100c2d7819 */ /* 0x000fe200000006ff */
[----:B0-----:R-:W-:Y:S01]  /*3430*/  FMUL.FTZ R43, R52, -1.4426950216293334961 ;  /* 0xbfb8aa3b342b7820 */ /* 0x001fe20000410000 */
[----:B------:R-:W-:Y:S01]  /*3440*/  SHF.L.U32 R50, R13, 0x10, RZ ;  /* 0x000000100d327819 */ /* 0x000fe200000006ff */
[----:B------:R-:W-:Y:S01]  /*3450*/  FMUL.FTZ R12, R53, -1.4426950216293334961 ;  /* 0xbfb8aa3b350c7820 */ /* 0x000fe20000410000 */
[----:B------:R-:W-:Y:S01]  /*3460*/  SHF.L.U32 R22, R15, 0x10, RZ ;  /* 0x000000100f167819 */ /* 0x000fe200000006ff */
[----:B------:R-:W-:Y:S01]  /*3470*/  MUFU.EX2 R80, R43 ;  /* 0x0000002b00507308 */ /* 0x000fe20000000800 */
[----:B------:R-:W-:Y:S01]  /*3480*/  PRMT R55, R13, 0x7632, R55 ;  /* 0x000076320d377816 */ /* 0x000fe20000000037 */
[----:B------:R-:W-:Y:S01]  /*3490*/  FMUL.FTZ R13, R76, -1.4426950216293334961 ;  /* 0xbfb8aa3b4c0d7820 */ /* 0x000fe20000410000 */
[----:B------:R-:W-:Y:S01]  /*34a0*/  PRMT R77, R14, 0x7632, R77 ;  /* 0x000076320e4d7816 */ /* 0x000fe2000000004d */
[----:B------:R-:W-:Y:S01]  /*34b0*/  FMUL.FTZ R14, R79, -1.4426950216293334961 ;  /* 0xbfb8aa3b4f0e7820 */ /* 0x000fe20000410000 */
[----:B------:R-:W-:Y:S01]  /*34c0*/  PRMT R74, R15, 0x7632, R74 ;  /* 0x000076320f4a7816 */ /* 0x000fe2000000004a */
[----:B------:R-:W-:Y:S01]  /*34d0*/  FMUL.FTZ R15, R81, -1.4426950216293334961 ;  /* 0xbfb8aa3b510f7820 */ /* 0x000fe20000410000 */
[----:B------:R-:W0:Y:S01]  /*34e0*/  MUFU.EX2 R43, R12 ;  /* 0x0000000c002b7308 */ /* 0x000e220000000800 */
[----:B------:R-:W-:Y:S01]  /*34f0*/  SHF.L.U32 R49, R20, 0x10, RZ ;  /* 0x0000001014317819 */ /* 0x000fe200000006ff */
[----:B------:R-:W-:Y:S01]  /*3500*/  FMUL.FTZ R20, R45, -1.4426950216293334961 ;  /* 0xbfb8aa3b2d147820 */ /* 0x000fe20000410000 */
[----:B------:R-:W-:Y:S01]  /*3510*/  SHF.L.U32 R48, R21, 0x10, RZ ;  /* 0x0000001015307819 */ /* 0x000fe200000006ff */
[----:B------:R-:W-:Y:S01]  /*3520*/  MUFU.EX2 R44, R13 ;  /* 0x0000000d002c7308 */ /* 0x000fe20000000800 */
[----:B------:R-:W-:Y:S01]  /*3530*/  FMUL.FTZ R21, R50, -1.4426950216293334961 ;  /* 0xbfb8aa3b32157820 */ /* 0x000fe20000410000 */
[----:B------:R-:W-:Y:S01]  /*3540*/  FMUL.FTZ R0, R49, -1.4426950216293334961 ;  /* 0xbfb8aa3b31007820 */ /* 0x000fe20000410000 */
[----:B------:R-:W-:Y:S01]  /*3550*/  SHF.L.U32 R23, R23, 0x10, RZ ;  /* 0x0000001017177819 */ /* 0x000fe200000006ff */
[----:B------:R-:W-:Y:S01]  /*3560*/  MUFU.EX2 R93, R14 ;  /* 0x0000000e005d7308 */ /* 0x000fe20000000800 */
[----:B------:R-:W-:Y:S01]  /*3570*/  FMUL.FTZ R41, R48, -1.4426950216293334961 ;  /* 0xbfb8aa3b30297820 */ /* 0x000fe20000410000 */
[----:B------:R-:W-:Y:S01]  /*3580*/  PRMT R135, R4, 0x7632, R135 ;  /* 0x0000763204877816 */ /* 0x000fe20000000087 */
[----:B-1----:R-:W-:Y:S01]  /*3590*/  FADD.FTZ R92, R36, 1 ;  /* 0x3f800000245c7421 */ /* 0x002fe20000010000 */
[----:B------:R-:W-:Y:S01]  /*35a0*/  MUFU.EX2 R95, R15 ;  /* 0x0000000f005f7308 */ /* 0x000fe20000000800 */
[----:B------:R-:W-:Y:S01]  /*35b0*/  PRMT R111, R5, 0x7632, R111 ;  /* 0x00007632056f7816 */ /* 0x000fe2000000006f */
[----:B------:R-:W-:Y:S01]  /*35c0*/  FMUL.FTZ R37, R22, -1.4426950216293334961 ;  /* 0xbfb8aa3b16257820 */ /* 0x000fe20000410000 */
[----:B------:R-:W-:Y:S01]  /*35d0*/  PRMT R113, R6, 0x7632, R113 ;  /* 0x0000763206717816 */ /* 0x000fe20000000071 */
[----:B------:R1:W4:Y:S01]  /*35e0*/  MUFU.EX2 R38, R0 ;  /* 0x0000000000267308 */ /* 0x0003220000000800 */
[----:B------:R-:W-:Y:S01]  /*35f0*/  SHF.L.U32 R90, R7, 0x10, RZ ;  /* 0x00000010075a7819 */ /* 0x000fe200000006ff */
[----:B------:R-:W-:Y:S01]  /*3600*/  FADD.FTZ R51, R51, 1 ;  /* 0x3f80000033337421 */ /* 0x000fe20000010000 */
[----:B------:R-:W-:Y:S01]  /*3610*/  PRMT R115, R7, 0x7632, R115 ;  /* 0x0000763207737816 */ /* 0x000fe20000000073 */
[----:B------:R-:W3:Y:S01]  /*3620*/  MUFU.EX2 R42, R41 ;  /* 0x00000029002a7308 */ /* 0x000ee20000000800 */
[----:B------:R-:W-:Y:S01]  /*3630*/  PRMT R98, R8, 0x7632, R98 ;  /* 0x0000763208627816 */ /* 0x000fe20000000062 */
[----:B0-----:R-:W-:Y:S01]  /*3640*/  FADD.FTZ R43, R43, 1 ;  /* 0x3f8000002b2b7421 */ /* 0x001fe20000010000 */
[----:B------:R-:W-:Y:S01]  /*3650*/  PRMT R107, R9, 0x7632, R107 ;  /* 0x00007632096b7816 */ /* 0x000fe2000000006b */
[----:B------:R-:W0:Y:S01]  /*3660*/  MUFU.EX2 R54, R20 ;  /* 0x0000001400367308 */ /* 0x000e220000000800 */
[----:B-1----:R-:W-:Y:S01]  /*3670*/  FMUL.FTZ R0, R23, -1.4426950216293334961 ;  /* 0xbfb8aa3b17007820 */ /* 0x002fe20000410000 */
[----:B------:R-:W-:Y:S01]  /*3680*/  SHF.L.U32 R74, R74, 0x10, RZ ;  /* 0x000000104a4a7819 */ /* 0x000fe200000006ff */
[----:B------:R-:W-:Y:S01]  /*3690*/  FADD.FTZ R80, R80, 1 ;  /* 0x3f80000050507421 */ /* 0x000fe20000010000 */
[----:B------:R1:W0:Y:S01]  /*36a0*/  MUFU.EX2 R78, R21 ;  /* 0x00000015004e7308 */ /* 0x0002220000000800 */
[----:B------:R-:W-:Y:S01]  /*36b0*/  SHF.L.U32 R55, R55, 0x10, RZ ;  /* 0x0000001037377819 */ /* 0x000fe200000006ff */
[----:B----4-:R-:W-:Y:S01]  /*36c0*/  FADD.FTZ R38, R38, 1 ;  /* 0x3f80000026267421 */ /* 0x010fe20000010000 */
[----:B------:R-:W-:Y:S01]  /*36d0*/  SHF.L.U32 R77, R77, 0x10, RZ ;  /* 0x000000104d4d7819 */ /* 0x000fe200000006ff */
[----:B------:R4:W4:Y:S01]  /*36e0*/  MUFU.EX2 R41, R0 ;  /* 0x0000000000297308 */ /* 0x0009220000000800 */
[----:B------:R-:W-:Y:S01]  /*36f0*/  FADD.FTZ R44, R44, 1 ;  /* 0x3f8000002c2c7421 */ /* 0x000fe20000010000 */
[----:B---3--:R-:W-:Y:S01]  /*3700*/  FADD.FTZ R42, R42, 1 ;  /* 0x3f8000002a2a7421 */ /* 0x008fe20000010000 */
[----:B------:R-:W-:Y:S01]  /*3710*/  FADD.FTZ R93, R93, 1 ;  /* 0x3f8000005d5d7421 */ /* 0x000fe20000010000 */
[----:B------:R-:W3:Y:S01]  /*3720*/  MUFU.RCP R82, R38 ;  /* 0x0000002600527308 */ /* 0x000ee20000001000 */
[----:B-1----:R-:W-:Y:S01]  /*3730*/  FMUL.FTZ R21, R55, -1.4426950216293334961 ;  /* 0xbfb8aa3b37157820 */ /* 0x002fe20000410000 */
[----:B0-----:R-:W-:Y:S01]  /*3740*/  FADD.FTZ R54, R54, 1 ;  /* 0x3f80000036367421 */ /* 0x001fe20000010000 */
[----:B------:R-:W-:Y:S01]  /*3750*/  FMUL.FTZ R20, R77, -1.4426950216293334961 ;  /* 0xbfb8aa3b4d147820 */ /* 0x000fe20000410000 */
[----:B------:R-:W-:Y:S01]  /*3760*/  PRMT R96, R10, 0x7632, R96 ;  /* 0x000076320a607816 */ /* 0x000fe20000000060 */
[----:B----4-:R-:W-:Y:S01]  /*3770*/  FMUL.FTZ R0, R74, -1.4426950216293334961 ;  /* 0xbfb8aa3b4a007820 */ /* 0x010fe20000410000 */
[----:B------:R-:W-:Y:S01]  /*3780*/  FADD.FTZ R78, R78, 1 ;  /* 0x3f8000004e4e7421 */ /* 0x000fe20000010000 */
[C---:B------:R-:W-:Y:S01]  /*3790*/  SHF.L.U32 R91, R11.reuse, 0x10, RZ ;  /* 0x000000100b5b7819 */ /* 0x040fe200000006ff */
[----:B------:R-:W0:Y:S01]  /*37a0*/  MUFU.RCP R83, R42 ;  /* 0x0000002a00537308 */ /* 0x000e220000001000 */
[----:B------:R-:W-:Y:S01]  /*37b0*/  PRMT R159, R11, 0x7632, R159 ;  /* 0x000076320b9f7816 */ /* 0x000fe2000000009f */
[----:B------:R-:W-:Y:S01]  /*37c0*/  FADD.FTZ R41, R41, 1 ;  /* 0x3f80000029297421 */ /* 0x000fe20000010000 */
[----:B------:R-:W-:Y:S01]  /*37d0*/  SHF.L.U32 R98, R98, 0x10, RZ ;  /* 0x0000001062627819 */ /* 0x000fe200000006ff */
[----:B------:R-:W-:Y:S01]  /*37e0*/  FADD.FTZ R95, R95, 1 ;  /* 0x3f8000005f5f7421 */ /* 0x000fe20000010000 */
[----:B------:R-:W-:-:S02]  /*37f0*/  SHF.L.U32 R107, R107, 0x10, RZ ;  /* 0x000000106b6b7819 */ /* 0x000fc400000006ff */
[----:B------:R-:W-:Y:S01]  /*3800*/  SHF.L.U32 R96, R96, 0x10, RZ ;  /* 0x0000001060607819 */ /* 0x000fe200000006ff */
[----:B------:R-:W-:Y:S01]  /*3810*/  MUFU.RCP R94, R54 ;  /* 0x00000036005e7308 */ /* 0x000fe20000001000 */
[----:B------:R-:W-:Y:S01]  /*3820*/  SHF.L.U32 R159, R159, 0x10, RZ ;  /* 0x000000109f9f7819 */ /* 0x000fe200000006ff */
[----:B---3--:R-:W-:Y:S01]  /*3830*/  FADD.FTZ R4, -R82, 1 ;  /* 0x3f80000052047421 */ /* 0x008fe20000010100 */
[----:B------:R-:W-:Y:S02]  /*3840*/  SHF.L.U32 R135, R135, 0x10, RZ ;  /* 0x0000001087877819 */ /* 0x000fe400000006ff */
[----:B------:R-:W-:Y:S01]  /*3850*/  SHF.L.U32 R111, R111, 0x10, RZ ;  /* 0x000000106f6f7819 */ /* 0x000fe200000006ff */
[----:B------:R-:W-:Y:S01]  /*3860*/  FFMA.FTZ R4, R49, R4, 1 ;  /* 0x3f80000031047423 */ /* 0x000fe20000010004 */
[----:B------:R-:W-:Y:S01]  /*3870*/  SHF.L.U32 R113, R113, 0x10, RZ ;  /* 0x0000001071717819 */ /* 0x000fe200000006ff */
[----:B------:R-:W-:Y:S01]  /*3880*/  MUFU.RCP R101, R78 ;  /* 0x0000004e00657308 */ /* 0x000fe20000001000 */
[----:B------:R-:W-:Y:S01]  /*3890*/  SHF.L.U32 R115, R115, 0x10, RZ ;  /* 0x0000001073737819 */ /* 0x000fe200000006ff */
[----:B0-----:R-:W-:Y:S01]  /*38a0*/  FADD.FTZ R7, -R83, 1 ;  /* 0x3f80000053077421 */ /* 0x001fe20000010100 */
[----:B------:R-:W-:Y:S01]  /*38b0*/  FMUL.FTZ R49, R49, R82 ;  /* 0x0000005231317220 */ /* 0x000fe20000410000 */
[----:B------:R-:W-:-:S02]  /*38c0*/  PRMT R120, R32, 0x7632, R120 ;  /* 0x0000763220787816 */ /* 0x000fc40000000078 */
[C---:B------:R-:W-:Y:S01]  /*38d0*/  FFMA.FTZ R7, R48.reuse, R7, 1 ;  /* 0x3f80000030077423 */ /* 0x040fe20000010007 */
[----:B------:R-:W-:Y:S01]  /*38e0*/  FMUL.FTZ R48, R48, R83 ;  /* 0x0000005330307220 */ /* 0x000fe20000410000 */
[----:B------:R-:W-:Y:S01]  /*38f0*/  MUFU.RCP R92, R92 ;  /* 0x0000005c005c7308 */ /* 0x000fe20000001000 */
[----:B------:R-:W-:-:S05]  /*3900*/  FMUL.FTZ R127, R89, R49 ;  /* 0x00000031597f7220 */ /* 0x000fca0000410000 */
[----:B------:R-:W-:Y:S02]  /*3910*/  STL [R1+0x48], R127 ;  /* 0x0000487f01007387 */ /* 0x000fe40000100800 */
[----:B------:R0:W1:Y:S04]  /*3920*/  MUFU.EX2 R84, R37 ;  /* 0x0000002500547308 */ /* 0x0000680000000800 */
[----:B------:R3:W4:Y:S01]  /*3930*/  MUFU.RCP R97, R51 ;  /* 0x0000003300617308 */ /* 0x0007220000001000 */
[----:B0-----:R-:W0:Y:S07]  /*3940*/  LDC.64 R36, c[0x0][0x508] ;  /* 0x00014200ff247b82 */ /* 0x001e2e0000000a00 */
[----:B------:R-:W-:Y:S01]  /*3950*/  MUFU.RCP R108, R41 ;  /* 0x00000029006c7308 */ /* 0x000fe20000001000 */
[----:B---3--:R-:W-:Y:S01]  /*3960*/  PRMT R51, R34, 0x7632, R51 ;  /* 0x0000763222337816 */ /* 0x008fe20000000033 */
[----:B-1----:R-:W-:-:S06]  /*3970*/  FADD.FTZ R84, R84, 1 ;  /* 0x3f80000054547421 */ /* 0x002fcc0000010000 */
[----:B------:R-:W1:Y:S01]  /*3980*/  MUFU.EX2 R0, R0 ;  /* 0x0000000000007308 */ /* 0x000e620000000800 */
[----:B----4-:R-:W-:-:S03]  /*3990*/  FADD.FTZ R11, -R97, 1 ;  /* 0x3f800000610b7421 */ /* 0x010fc60000010100 */
[----:B------:R-:W3:Y:S04]  /*39a0*/  MUFU.EX2 R21, R21 ;  /* 0x0000001500157308 */ /* 0x000ee80000000800 */
[----:B------:R-:W4:Y:S04]  /*39b0*/  MUFU.EX2 R20, R20 ;  /* 0x0000001400147308 */ /* 0x000f280000000800 */
[----:B------:R-:W-:Y:S01]  /*39c0*/  MUFU.RCP R110, R43 ;  /* 0x0000002b006e7308 */ /* 0x000fe20000001000 */
[----:B0-----:R-:W-:Y:S02]  /*39d0*/  IMAD R37, R37, UR23, RZ ;  /* 0x0000001725257c24 */ /* 0x001fe4000f8e02ff */
[----:B-1----:R-:W-:Y:S01]  /*39e0*/  FADD.FTZ R119, R0, 1 ;  /* 0x3f80000000777421 */ /* 0x002fe20000010000 */
[----:B------:R-:W-:Y:S01]  /*39f0*/  FADD.FTZ R0, -R94, 1 ;  /* 0x3f8000005e007421 */ /* 0x000fe20000010100 */
[----:B---3--:R-:W-:-:S03]  /*3a00*/  FADD.FTZ R116, R21, 1 ;  /* 0x3f80000015747421 */ /* 0x008fc60000010000 */
[C---:B------:R-:W-:Y:S01]  /*3a10*/  FFMA.FTZ R0, R45.reuse, R0, 1 ;  /* 0x3f8000002d007423 */ /* 0x040fe20000010000 */
[----:B------:R-:W-:Y:S01]  /*3a20*/  MUFU.RCP R105, R80 ;  /* 0x0000005000697308 */ /* 0x000fe20000001000 */
[----:B------:R-:W-:Y:S01]  /*3a30*/  FMUL.FTZ R45, R45, R94 ;  /* 0x0000005e2d2d7220 */ /* 0x000fe20000410000 */
[----:B----4-:R-:W-:-:S06]  /*3a40*/  FADD.FTZ R20, R20, 1 ;  /* 0x3f80000014147421 */ /* 0x010fcc0000010000 */
[----:B------:R-:W0:Y:S08]  /*3a50*/  MUFU.RCP R117, R44 ;  /* 0x0000002c00757308 */ /* 0x000e300000001000 */
[----:B------:R-:W-:Y:S08]  /*3a60*/  MUFU.RCP R109, R84 ;  /* 0x00000054006d7308 */ /* 0x000ff00000001000 */
[----:B------:R-:W-:Y:S01]  /*3a70*/  MUFU.RCP R112, R93 ;  /* 0x0000005d00707308 */ /* 0x000fe20000001000 */
[----:B0-----:R-:W-:-:S04]  /*3a80*/  FADD.FTZ R21, -R117, 1 ;  /* 0x3f80000075157421 */ /* 0x001fc80000010100 */
[C---:B------:R-:W-:Y:S01]  /*3a90*/  FFMA.FTZ R21, R76.reuse, R21, 1 ;  /* 0x3f8000004c157423 */ /* 0x040fe20000010015 */
[----:B------:R-:W-:Y:S02]  /*3aa0*/  FMUL.FTZ R76, R76, R117 ;  /* 0x000000754c4c7220 */ /* 0x000fe40000410000 */
[----:B------:R-:W-:Y:S02]  /*3ab0*/  MUFU.RCP R119, R119 ;  /* 0x0000007700777308 */ /* 0x000fe40000001000 */
[----:B------:R-:W-:-:S06]  /*3ac0*/  FMUL.FTZ R121, R96, R76 ;  /* 0x0000004c60797220 */ /* 0x000fcc0000410000 */
[----:B------:R-:W-:Y:S08]  /*3ad0*/  MUFU.RCP R114, R95 ;  /* 0x0000005f00727308 */ /* 0x000ff00000001000 */
[----:B------:R-:W0:Y:S08]  /*3ae0*/  MUFU.RCP R118, R20 ;  /* 0x0000001400767308 */ /* 0x000e300000001000 */
[----:B------:R-:W1:Y:S01]  /*3af0*/  MUFU.RCP R116, R116 ;  /* 0x0000007400747308 */ /* 0x000e620000001000 */
[----:B0-----:R-:W-:-:S04]  /*3b00*/  FADD.FTZ R38, -R118, 1 ;  /* 0x3f80000076267421 */ /* 0x001fc80000010100 */
[C---:B------:R-:W-:Y:S01]  /*3b10*/  FFMA.FTZ R41, R77.reuse, R38, 1 ;  /* 0x3f8000004d297423 */ /* 0x040fe20000010026 */
[----:B------:R-:W-:Y:S01]  /*3b20*/  FMUL.FTZ R77, R77, R118 ;  /* 0x000000764d4d7220 */ /* 0x000fe20000410000 */
[----:B--2---:R0:W-:Y:S04]  /*3b30*/  STS.128 [R73], R16 ;  /* 0x0000001049007388 */ /* 0x0041e80000000c00 */
[----:B-----5:R2:W-:Y:S01]  /*3b40*/  STS.128 [R73+0x200], R24 ;  /* 0x0002001849007388 */ /* 0x0205e20000000c00 */
[----:B------:R-:W-:-:S03]  /*3b50*/  NOP ;  /* 0x0000000000007918 */ /* 0x000fc60000000000 */
[----:B------:R-:W3:Y:S01]  /*3b60*/  LDS.128 R12, [R72] ;  /* 0x00000000480c7984 */ /* 0x000ee20000000c00 */
[----:B0-----:R-:W-:Y:S01]  /*3b70*/  FFMA.FTZ R19, R46, R11, 1 ;  /* 0x3f8000002e137423 */ /* 0x001fe2000001000b */
[----:B------:R-:W-:-:S04]  /*3b80*/  IMAD.WIDE.U32 R16, R36, UR23, R2 ;  /* 0x0000001724107c25 */ /* 0x000fc8000f8e0002 */
[----:B------:R-:W-:Y:S01]  /*3b90*/  FADD.FTZ R18, -R112, 1 ;  /* 0x3f80000070127421 */ /* 0x000fe20000010100 */
[----:B------:R-:W-:Y:S01]  /*3ba0*/  FMUL.FTZ R46, R46, R97 ;  /* 0x000000612e2e7220 */ /* 0x000fe20000410000 */
[----:B--2---:R-:W-:Y:S02]  /*3bb0*/  SHF.L.U32 R25, R9, 0x10, RZ ;  /* 0x0000001009197819 */ /* 0x004fe400000006ff */
[----:B------:R-:W-:Y:S01]  /*3bc0*/  SHF.L.U32 R24, R5, 0x10, RZ ;  /* 0x0000001005187819 */ /* 0x000fe200000006ff */
[----:B------:R-:W-:Y:S01]  /*3bd0*/  FFMA.FTZ R18, R79, R18, 1 ;  /* 0x3f8000004f127423 */ /* 0x000fe20000010012 */
[----:B------:R-:W-:Y:S01]  /*3be0*/  SHF.L.U32 R26, R6, 0x10, RZ ;  /* 0x00000010061a7819 */ /* 0x000fe200000006ff */
[----:B------:R-:W-:Y:S01]  /*3bf0*/  FMUL.FTZ R126, R25, R48 ;  /* 0x00000030197e7220 */ /* 0x000fe20000410000 */
[----:B------:R-:W-:Y:S01]  /*3c00*/  SHF.L.U32 R27, R10, 0x10, RZ ;  /* 0x000000100a1b7819 */ /* 0x000fe200000006ff */
[----:B------:R-:W-:Y:S01]  /*3c10*/  FADD.FTZ R10, -R92, 1 ;  /* 0x3f8000005c0a7421 */ /* 0x000fe20000010100 */
[----:B------:R-:W-:Y:S01]  /*3c20*/  IADD3 R17, PT, PT, R17, R37, RZ ;  /* 0x0000002511117210 */ /* 0x000fe20007ffe0ff */
[----:B------:R-:W-:Y:S01]  /*3c30*/  FMUL.FTZ R124, R91, R46 ;  /* 0x0000002e5b7c7220 */ /* 0x000fe20000410000 */
[----:B------:R-:W-:Y:S01]  /*3c40*/  STL [R1+0x40], R126 ;  /* 0x0000407e01007387 */ /* 0x000fe20000100800 */
[----:B------:R-:W-:Y:S01]  /*3c50*/  FMUL.FTZ R79, R79, R112 ;  /* 0x000000704f4f7220 */ /* 0x000fe20000410000 */
[----:B---3--:R-:W-:-:S02]  /*3c60*/  SHF.L.U32 R54, R12, 0x10, RZ ;  /* 0x000000100c367819 */ /* 0x008fc400000006ff */
[----:B------:R-:W-:Y:S02]  /*3c70*/  SHF.L.U32 R78, R13, 0x10, RZ ;  /* 0x000000100d4e7819 */ /* 0x000fe400000006ff */
[----:B------:R-:W-:Y:S01]  /*3c80*/  PRMT R87, R12, 0x7632, R87 ;  /* 0x000076320c577816 */ /* 0x000fe20000000057 */
[----:B------:R-:W-:Y:S01]  /*3c90*/  FMUL.FTZ R5, R89, R54 ;  /* 0x0000003659057220 */ /* 0x000fe20000410000 */
[----:B------:R-:W-:Y:S01]  /*3ca0*/  SHF.L.U32 R80, R14, 0x10, RZ ;  /* 0x000000100e507819 */ /* 0x000fe200000006ff */
[----:B------:R-:W-:Y:S01]  /*3cb0*/  FMUL.FTZ R6, R25, R78 ;  /* 0x0000004e19067220 */ /* 0x000fe20000410000 */
[----:B------:R-:W-:Y:S01]  /*3cc0*/  SHF.L.U32 R87, R87, 0x10, RZ ;  /* 0x0000001057577819 */ /* 0x000fe200000006ff */
[----:B------:R-:W-:Y:S01]  /*3cd0*/  FMUL.FTZ R5, R82, R5 ;  /* 0x0000000552057220 */ /* 0x000fe20000410000 */
[----:B------:R-:W-:Y:S01]  /*3ce0*/  PRMT R84, R15, 0x7632, R84 ;  /* 0x000076320f547816 */ /* 0x000fe20000000054 */
        /* <DEDUP_REMOVED lines=45> */
[----:B------:R-:W-:Y:S01]  /*3fc0*/  STL [R1+0x38], R125 ;  /* 0x0000387d01007387 */ /* 0x000fe20000100800 */
[----:B0-----:R-:W-:Y:S01]  /*3fd0*/  PRMT R104, R5, 0x7632, R104 ;  /* 0x0000763205687816 */ /* 0x001fe20000000068 */
[----:B------:R-:W-:Y:S01]  /*3fe0*/  FMUL.FTZ R159, R159, R79 ;  /* 0x0000004f9f9f7220 */ /* 0x000fe20000410000 */
[----:B------:R-:W-:Y:S01]  /*3ff0*/  SHF.L.U32 R95, R5, 0x10, RZ ;  /* 0x00000010055f7819 */ /* 0x000fe200000006ff */
[----:B------:R-:W-:Y:S01]  /*4000*/  FADD.FTZ R5, -R101, 1 ;  /* 0x3f80000065057421 */ /* 0x000fe20000010100 */
[----:B------:R-:W-:Y:S01]  /*4010*/  SHF.L.U32 R93, R4, 0x10, RZ ;  /* 0x00000010045d7819 */ /* 0x000fe200000006ff */
[----:B------:R-:W-:Y:S01]  /*4020*/  STL [R1+0x30], R124 ;  /* 0x0000307c01007387 */ /* 0x000fe20000100800 */
[C---:B------:R-:W-:Y:S01]  /*4030*/  PRMT R100, R7.reuse, 0x7632, R100 ;  /* 0x0000763207647816 */ /* 0x040fe20000000064 */
[----:B------:R-:W-:Y:S01]  /*4040*/  FMUL.FTZ R27, R90, R22 ;  /* 0x000000165a1b7220 */ /* 0x000fe20000410000 */
[----:B------:R-:W-:Y:S01]  /*4050*/  SHF.L.U32 R103, R7, 0x10, RZ ;  /* 0x0000001007677819 */ /* 0x000fe200000006ff */
[----:B------:R-:W-:Y:S01]  /*4060*/  FFMA.FTZ R7, R50, R5, 1 ;  /* 0x3f80000032077423 */ /* 0x000fe20000010005 */
[----:B------:R-:W-:Y:S01]  /*4070*/  SHF.L.U32 R99, R6, 0x10, RZ ;  /* 0x0000001006637819 */ /* 0x000fe200000006ff */
[----:B------:R-:W-:Y:S01]  /*4080*/  FMUL.FTZ R5, R158, R93 ;  /* 0x0000005d9e057220 */ /* 0x000fe20000410000 */
[----:B------:R-:W-:Y:S01]  /*4090*/  PRMT R106, R4, 0x7632, R106 ;  /* 0x00007632046a7816 */ /* 0x000fe2000000006a */
        /* <DEDUP_REMOVED lines=8> */
[----:B------:R-:W-:Y:S01]  /*4120*/  FADD.FTZ R5, -R119, 1 ;  /* 0x3f80000077057421 */ /* 0x000fe20000010100 */
[----:B------:R-:W-:Y:S01]  /*4130*/  SHF.L.U32 R106, R106, 0x10, RZ ;  /* 0x000000106a6a7819 */ /* 0x000fe200000006ff */
[----:B------:R-:W-:Y:S01]  /*4140*/  FMUL.FTZ R20, R109, R18 ;  /* 0x000000126d147220 */ /* 0x000fe20000410000 */
[----:B------:R-:W-:Y:S01]  /*4150*/  SHF.L.U32 R104, R104, 0x10, RZ ;  /* 0x0000001068687819 */ /* 0x000fe200000006ff */
[----:B------:R-:W-:Y:S01]  /*4160*/  FMUL.FTZ R18, R4, R7 ;  /* 0x0000000704127220 */ /* 0x000fe20000410000 */
[----:B------:R-:W-:Y:S01]  /*4170*/  SHF.L.U32 R102, R102, 0x10, RZ ;  /* 0x0000001066667819 */ /* 0x000fe200000006ff */
[----:B------:R-:W-:Y:S01]  /*4180*/  FMUL.FTZ R36, R6, R19 ;  /* 0x0000001306247220 */ /* 0x000fe20000410000 */
[----:B------:R-:W-:Y:S01]  /*4190*/  SHF.L.U32 R100, R100, 0x10, RZ ;  /* 0x0000001064647819 */ /* 0x000fe200000006ff */
[----:B------:R-:W-:Y:S01]  /*41a0*/  FFMA.FTZ R43, R74, R5, 1 ;  /* 0x3f8000004a2b7423 */ /* 0x000fe20000010005 */
[----:B------:R-:W-:Y:S01]  /*41b0*/  FADD.FTZ R4, -R114, 1 ;  /* 0x3f80000072047421 */ /* 0x000fe20000010100 */
[----:B-1----:R-:W-:Y:S01]  /*41c0*/  FADD.FTZ R6, -R116, 1 ;  /* 0x3f80000074067421 */ /* 0x002fe20000010100 */
        /* <DEDUP_REMOVED lines=17> */
[----:B------:R-:W-:Y:S01]  /*42e0*/  F2FP.BF16.F32.PACK_AB R5, R12, R9 ;  /* 0x000000090c05723e */ /* 0x000fe200000010ff */
[----:B------:R-:W-:Y:S01]  /*42f0*/  STL [R1+0x44], R123 ;  /* 0x0000447b01007387 */ /* 0x000fe20000100800 */
[----:B------:R-:W-:Y:S01]  /*4300*/  F2FP.BF16.F32.PACK_AB R6, R15, R10 ;  /* 0x0000000a0f06723e */ /* 0x000fe200000010ff */
[----:B------:R-:W-:Y:S01]  /*4310*/  FMUL.FTZ R50, R50, R101 ;  /* 0x0000006532327220 */ /* 0x000fe20000410000 */
[----:B------:R-:W-:-:S03]  /*4320*/  F2FP.BF16.F32.PACK_AB R7, R14, R11 ;  /* 0x0000000b0e07723e */ /* 0x000fc600000010ff */
[----:B------:R-:W-:Y:S01]  /*4330*/  BAR.SYNC.DEFER_BLOCKING 0x0 ;  /* 0x0000000000007b1d */ /* 0x000fe20000010000 */
[----:B------:R-:W-:Y:S01]  /*4340*/  F2FP.BF16.F32.PACK_AB R12, R19, R0 ;  /* 0x00000000130c723e */ /* 0x000fe200000010ff */
[----:B------:R-:W-:Y:S01]  /*4350*/  FMUL.FTZ R81, R81, R114 ;  /* 0x0000007251517220 */ /* 0x000fe20000410000 */
[----:B------:R-:W-:Y:S01]  /*4360*/  F2FP.BF16.F32.PACK_AB R13, R37, R18 ;  /* 0x00000012250d723e */ /* 0x000fe200000010ff */
[----:B------:R-:W-:Y:S01]  /*4370*/  FMUL.FTZ R55, R55, R116 ;  /* 0x0000007437377220 */ /* 0x000fe20000410000 */
[----:B------:R-:W-:-:S03]  /*4380*/  F2FP.BF16.F32.PACK_AB R14, R41, R36 ;  /* 0x00000024290e723e */ /* 0x000fc600000010ff */
[----:B------:R-:W1:Y:S01]  /*4390*/  LDC.64 R18, c[0x0][0x558] ;  /* 0x00015600ff127b82 */ /* 0x000e620000000a00 */
[----:B------:R-:W-:Y:S01]  /*43a0*/  F2FP.BF16.F32.PACK_AB R15, R43, R42 ;  /* 0x0000002a2b0f723e */ /* 0x000fe200000010ff */
[----:B------:R-:W-:Y:S01]  /*43b0*/  STL [R1+0x3c], R122 ;  /* 0x00003c7a01007387 */ /* 0x000fe20000100800 */
[----:B------:R-:W-:Y:S01]  /*43c0*/  SHF.L.U32 R38, R32, 0x10, RZ ;  /* 0x0000001020267819 */ /* 0x000fe200000006ff */
[----:B------:R-:W-:Y:S01]  /*43d0*/  FMUL.FTZ R74, R74, R119 ;  /* 0x000000774a4a7220 */ /* 0x000fe20000410000 */
[----:B------:R-:W-:Y:S01]  /*43e0*/  SHF.L.U32 R37, R33, 0x10, RZ ;  /* 0x0000001021257819 */ /* 0x000fe200000006ff */
[----:B------:R-:W-:Y:S01]  /*43f0*/  STL [R1+0x34], R121 ;  /* 0x0000347901007387 */ /* 0x000fe20000100800 */
[----:B------:R-:W-:Y:S01]  /*4400*/  SHF.L.U32 R36, R34, 0x10, RZ ;  /* 0x0000001022247819 */ /* 0x000fe200000006ff */
[----:B------:R-:W-:Y:S01]  /*4410*/  FMUL.FTZ R158, R158, R45 ;  /* 0x0000002d9e9e7220 */ /* 0x000fe20000410000 */
[C---:B------:R-:W-:Y:S01]  /*4420*/  PRMT R42, R28.reuse, 0x7632, R42 ;  /* 0x000076321c2a7816 */ /* 0x040fe2000000002a */
[----:B------:R-:W-:Y:S01]  /*4430*/  FMUL.FTZ R135, R135, R81 ;  /* 0x0000005187877220 */ /* 0x000fe20000410000 */
[----:B------:R-:W-:Y:S01]  /*4440*/  SHF.L.U32 R34, R28, 0x10, RZ ;  /* 0x000000101c227819 */ /* 0x000fe200000006ff */
[----:B0-----:R-:W-:Y:S01]  /*4450*/  IMAD.WIDE.U32 R16, R20, UR10, R16 ;  /* 0x0000000a14107c25 */ /* 0x001fe2000f8e0010 */
[----:B------:R-:W-:-:S03]  /*4460*/  PRMT R20, R33, 0x7632, R20 ;  /* 0x0000763221147816 */ /* 0x000fc60000000014 */
[----:B------:R-:W-:Y:S01]  /*4470*/  FMUL.FTZ R28, R26, R52 ;  /* 0x000000341a1c7220 */ /* 0x000fe20000410000 */
[----:B------:R-:W-:Y:S01]  /*4480*/  PRMT R41, R29, 0x7632, R41 ;  /* 0x000076321d297816 */ /* 0x000fe20000000029 */
[----:B------:R-:W-:Y:S01]  /*4490*/  IMAD R21, R21, UR10, R17 ;  /* 0x0000000a15157c24 */ /* 0x000fe2000f8e0211 */
[----:B------:R-:W-:Y:S01]  /*44a0*/  SHF.L.U32 R33, R29, 0x10, RZ ;  /* 0x000000101d217819 */ /* 0x000fe200000006ff */
[----:B------:R-:W-:Y:S01]  /*44b0*/  STS.128 [R72], R4 ;  /* 0x0000000448007388 */ /* 0x000fe20000000c00 */
[----:B------:R-:W-:Y:S01]  /*44c0*/  PRMT R44, R35, 0x7632, R44 ;  /* 0x00007632232c7816 */ /* 0x000fe2000000002c */
[----:B------:R-:W-:Y:S01]  /*44d0*/  FMUL.FTZ R29, R24, R50 ;  /* 0x00000032181d7220 */ /* 0x000fe20000410000 */
[----:B------:R-:W-:Y:S01]  /*44e0*/  PRMT R0, R30, 0x7632, R0 ;  /* 0x000076321e007816 */ /* 0x000fe20000000000 */
[----:B------:R0:W-:Y:S01]  /*44f0*/  STS.128 [R72+0x10], R12 ;  /* 0x0000100c48007388 */ /* 0x0001e20000000c00 */
[----:B------:R-:W-:-:S03]  /*4500*/  NOP ;  /* 0x0000000000007918 */ /* 0x000fc60000000000 */
[----:B------:R-:W2:Y:S01]  /*4510*/  LDS.128 R8, [R73] ;  /* 0x0000000049087984 */ /* 0x000ea20000000c00 */
[----:B-1----:R-:W-:Y:S01]  /*4520*/  LEA R18, P0, R16, R18, 0x1 ;  /* 0x0000001210127211 */ /* 0x002fe200078008ff */
[----:B------:R-:W-:Y:S01]  /*4530*/  FMUL.FTZ R26, R111, R55 ;  /* 0x000000376f1a7220 */ /* 0x000fe20000410000 */
[----:B------:R-:W-:Y:S01]  /*4540*/  SHF.L.U32 R32, R30, 0x10, RZ ;  /* 0x000000101e207819 */ /* 0x000fe200000006ff */
[----:B------:R-:W1:Y:S01]  /*4550*/  LDS.128 R4, [R73+0x200] ;  /* 0x0002000049047984 */ /* 0x000e620000000c00 */
[----:B------:R-:W-:Y:S01]  /*4560*/  LEA.HI.X R19, R16, R19, R21, 0x1, P0 ;  /* 0x0000001310137211 */ /* 0x000fe200000f0c15 */
[----:B------:R-:W-:Y:S01]  /*4570*/  FMUL.FTZ R25, R113, R77 ;  /* 0x0000004d71197220 */ /* 0x000fe20000410000 */
[----:B------:R-:W-:Y:S01]  /*4580*/  PRMT R43, R31, 0x7632, R43 ;  /* 0x000076321f2b7816 */ /* 0x000fe2000000002b */
[----:B------:R-:W-:Y:S01]  /*4590*/  FMUL.FTZ R24, R115, R74 ;  /* 0x0000004a73187220 */ /* 0x000fe20000410000 */
[----:B------:R-:W-:Y:S01]  /*45a0*/  SHF.L.U32 R35, R35, 0x10, RZ ;  /* 0x0000001023237819 */ /* 0x000fe200000006ff */
[----:B------:R-:W-:Y:S01]  /*45b0*/  IMAD.WIDE.U32 R18, R39, 0x10, R18 ;  /* 0x0000001027127825 */ /* 0x000fe200078e0012 */
[----:B------:R-:W-:-:S03]  /*45c0*/  SHF.L.U32 R31, R31, 0x10, RZ ;  /* 0x000000101f1f7819 */ /* 0x000fc600000006ff */
[----:B0-----:R-:W-:Y:S01]  /*45d0*/  FFMA.FTZ R15, R127, R38, R128 ;  /* 0x000000267f0f7223 */ /* 0x001fe20000010080 */
[----:B------:R-:W-:Y:S01]  /*45e0*/  SHF.L.U32 R30, R120, 0x10, RZ ;  /* 0x00000010781e7819 */ /* 0x000fe200000006ff */
[----:B--2---:R0:W-:Y:S04]  /*45f0*/  STG.E.128 desc[UR26][R18.64], R8 ;  /* 0x0000000812007986 */ /* 0x0041e8000c101d1a */
        /* <DEDUP_REMOVED lines=43> */
.L_x_3210:
        /* <DEDUP_REMOVED lines=13> */
[----:B------:R-:W-:Y:S01]  /*4980*/  SHF.L.U32 R3, R41, 0x10, RZ ;  /* 0x0000001029037819 */ /* 0x000fe200000006ff */
[----:B------:R-:W-:Y:S01]  /*4990*/  FMUL.FTZ R41, R127, UR7 ;  /* 0x000000077f297c20 */ /* 0x000fe20008410000 */
[----:B------:R-:W-:Y:S01]  /*49a0*/  CS2R R16, SRZ ;  /* 0x0000000000107805 */ /* 0x000fe2000001ff00 */
[----:B------:R-:W-:Y:S01]  /*49b0*/  FFMA.FTZ R2, R121, R15, R2 ;  /* 0x0000000f79027223 */ /* 0x000fe20000010002 */
[----:B------:R-:W-:Y:S02]  /*49c0*/  MOV R14, RZ ;  /* 0x000000ff000e7202 */ /* 0x000fe40000000f00 */
[----:B------:R-:W-:Y:S01]  /*49d0*/  CS2R R12, SRZ ;  /* 0x00000000000c7805 */ /* 0x000fe2000001ff00 */
[----:B------:R0:W-:Y:S01]  /*49e0*/  STL [R1+0x2c], R41 ;  /* 0x00002c2901007387 */ /* 0x0001e20000100800 */
[----:B------:R-:W-:Y:S01]  /*49f0*/  FFMA.FTZ R2, R124, R35, R2 ;  /* 0x000000237c027223 */ /* 0x000fe20000010002 */
[----:B-1----:R-:W-:Y:S01]  /*4a00*/  UISETP.GE.AND UP0, UPT, UR8, 0x1, UPT ;  /* 0x000000010800788c */ /* 0x002fe2000bf06270 */
[----:B------:R-:W-:-:S02]  /*4a10*/  CS2R R10, SRZ ;  /* 0x00000000000a7805 */ /* 0x000fc4000001ff00 */
[----:B------:R-:W-:Y:S01]  /*4a20*/  MOV R8, RZ ;  /* 0x000000ff00087202 */ /* 0x000fe20000000f00 */
[----:B------:R-:W-:Y:S01]  /*4a30*/  FFMA.FTZ R45, R159, R9, R2 ;  /* 0x000000099f2d7223 */ /* 0x000fe20000010002 */
[----:B------:R-:W-:Y:S02]  /*4a40*/  SHF.L.U32 R2, R0, 0x10, RZ ;  /* 0x0000001000027819 */ /* 0x000fe400000006ff */
[----:B------:R-:W-:Y:S02]  /*4a50*/  CS2R R6, SRZ ;  /* 0x0000000000067805 */ /* 0x000fe4000001ff00 */
[----:B------:R-:W-:Y:S01]  /*4a60*/  SHF.L.U32 R0, R43, 0x10, RZ ;  /* 0x000000102b007819 */ /* 0x000fe200000006ff */
[----:B------:R-:W-:Y:S01]  /*4a70*/  FFMA.FTZ R42, R158, R34, R45 ;  /* 0x000000229e2a7223 */ /* 0x000fe2000001002d */
[----:B------:R-:W-:Y:S01]  /*4a80*/  FMUL.FTZ R43, R126, UR7 ;  /* 0x000000077e2b7c20 */ /* 0x000fe20008410000 */
[----:B------:R-:W-:Y:S01]  /*4a90*/  MOV R5, RZ ;  /* 0x000000ff00057202 */ /* 0x000fe20000000f00 */
[----:B------:R-:W-:Y:S01]  /*4aa0*/  FMUL.FTZ R165, R28, UR7 ;  /* 0x000000071ca57c20 */ /* 0x000fe20008410000 */
[----:B------:R-:W-:Y:S01]  /*4ab0*/  FFMA.FTZ R42, R135, R4, R42 ;  /* 0x00000004872a7223 */ /* 0x000fe2000001002a */
[----:B------:R-:W-:Y:S01]  /*4ac0*/  FMUL.FTZ R161, R27, UR7 ;  /* 0x000000071ba17c20 */ /* 0x000fe20008410000 */
[----:B------:R1:W-:Y:S01]  /*4ad0*/  STL [R1+0x24], R43 ;  /* 0x0000242b01007387 */ /* 0x0003e20000100800 */
[----:B------:R-:W-:Y:S01]  /*4ae0*/  FMUL.FTZ R164, R25, UR7 ;  /* 0x0000000719a47c20 */ /* 0x000fe20008410000 */
[----:B0-----:R-:W-:Y:S01]  /*4af0*/  FFMA.FTZ R41, R29, R33, R42 ;  /* 0x000000211d297223 */ /* 0x001fe2000001002a */
[----:B------:R-:W-:Y:S01]  /*4b00*/  FMUL.FTZ R42, R158, UR7 ;  /* 0x000000079e2a7c20 */ /* 0x000fe20008410000 */
[----:B------:R0:W-:Y:S01]  /*4b10*/  STL [R1+0x1c], R44 ;  /* 0x00001c2c01007387 */ /* 0x0001e20000100800 */
[----:B------:R-:W-:Y:S01]  /*4b20*/  FMUL.FTZ R160, R24, UR7 ;  /* 0x0000000718a07c20 */ /* 0x000fe20008410000 */
[----:B------:R-:W-:Y:S01]  /*4b30*/  FFMA.FTZ R41, R26, R3, R41 ;  /* 0x000000031a297223 */ /* 0x000fe20000010029 */
[----:B-1----:R-:W-:Y:S01]  /*4b40*/  FMUL.FTZ R43, R124, UR7 ;  /* 0x000000077c2b7c20 */ /* 0x002fe20008410000 */
[----:B0-----:R-:W-:-:S04]  /*4b50*/  FMUL.FTZ R44, R123, UR7 ;  /* 0x000000077b2c7c20 */ /* 0x001fc80008410000 */
[----:B------:R0:W-:Y:S04]  /*4b60*/  STL [R1+0x14], R43 ;  /* 0x0000142b01007387 */ /* 0x0001e80000100800 */
[----:B------:R1:W-:Y:S01]  /*4b70*/  STL [R1+0xc], R42 ;  /* 0x00000c2a01007387 */ /* 0x0003e20000100800 */
[----:B0-----:R-:W-:Y:S01]  /*4b80*/  FMUL.FTZ R43, R121, UR7 ;  /* 0x00000007792b7c20 */ /* 0x001fe20008410000 */
[----:B-1----:R-:W-:-:S05]  /*4b90*/  FMUL.FTZ R42, R29, UR7 ;  /* 0x000000071d2a7c20 */ /* 0x002fca0008410000 */
[----:B------:R0:W-:Y:S04]  /*4ba0*/  STL [R1+0x4], R42 ;  /* 0x0000042a01007387 */ /* 0x0001e80000100800 */
[----:B------:R-:W-:Y:S01]  /*4bb0*/  STL [R1+0x28], R44 ;  /* 0x0000282c01007387 */ /* 0x000fe20000100800 */
[----:B0-----:R-:W-:Y:S01]  /*4bc0*/  FFMA.FTZ R42, R28, R32, R41 ;  /* 0x000000201c2a7223 */ /* 0x001fe20000010029 */
[----:B------:R-:W-:-:S03]  /*4bd0*/  FMUL.FTZ R41, R122, UR7 ;  /* 0x000000077a297c20 */ /* 0x000fc60008410000 */
[----:B------:R-:W-:Y:S02]  /*4be0*/  FFMA.FTZ R42, R25, R2, R42 ;  /* 0x00000002192a7223 */ /* 0x000fe4000001002a */
[----:B------:R0:W-:Y:S04]  /*4bf0*/  STL [R1+0x20], R41 ;  /* 0x0000202901007387 */ /* 0x0001e80000100800 */
[----:B------:R1:W-:Y:S01]  /*4c00*/  STL [R1+0x18], R43 ;  /* 0x0000182b01007387 */ /* 0x0003e20000100800 */
[----:B0-----:R-:W-:Y:S01]  /*4c10*/  FMUL.FTZ R41, R159, UR7 ;  /* 0x000000079f297c20 */ /* 0x001fe20008410000 */
[----:B-1----:R-:W-:-:S04]  /*4c20*/  FMUL.FTZ R43, R135, UR7 ;  /* 0x00000007872b7c20 */ /* 0x002fc80008410000 */
[----:B------:R0:W-:Y:S04]  /*4c30*/  STL [R1+0x10], R41 ;  /* 0x0000102901007387 */ /* 0x0001e80000100800 */
[----:B------:R1:W-:Y:S01]  /*4c40*/  STL [R1+0x8], R43 ;  /* 0x0000082b01007387 */ /* 0x0003e20000100800 */
[----:B0-----:R-:W-:Y:S01]  /*4c50*/  FFMA.FTZ R41, R27, R31, R42 ;  /* 0x0000001f1b297223 */ /* 0x001fe2000001002a */
[----:B------:R-:W-:-:S03]  /*4c60*/  FMUL.FTZ R42, R26, UR7 ;  /* 0x000000071a2a7c20 */ /* 0x000fc60008410000 */
[----:B------:R-:W-:Y:S02]  /*4c70*/  FFMA.FTZ R41, R24, R0, R41 ;  /* 0x0000000018297223 */ /* 0x000fe40000010029 */
[----:B------:R1:W-:Y:S04]  /*4c80*/  STL [R1], R42 ;  /* 0x0000002a01007387 */ /* 0x0003e80000100800 */
[----:B------:R1:W-:Y:S01]  /*4c90*/  STL [R1+0x4c], R41 ;  /* 0x00004c2901007387 */ /* 0x0003e20000100800 */
[----:B------:R-:W-:Y:S06]  /*4ca0*/  BAR.SYNC.DEFER_BLOCKING 0x0 ;  /* 0x0000000000007b1d */ /* 0x000fec0000010000 */
        /* <DEDUP_REMOVED lines=16> */
[C---:B0-----:R-:W-:Y:S01]  /*4db0*/  ISETP.NE.AND P2, PT, R74.reuse, 0x7f, PT ;  /* 0x0000007f4a00780c */ /* 0x041fe20003f45270 */
[----:B------:R-:W0:Y:S01]  /*4dc0*/  LDCU.64 UR34, c[0x0][0x3a8] ;  /* 0x00007500ff2277ac */ /* 0x000e220008000a00 */
[----:B------:R-:W-:-:S02]  /*4dd0*/  ISETP.NE.AND P0, PT, R74, RZ, PT ;  /* 0x000000ff4a00720c */ /* 0x000fc40003f05270 */
[----:B------:R-:W-:Y:S01]  /*4de0*/  IADD3 R85, PT, PT, R74, 0x200, RZ ;  /* 0x000002004a557810 */ /* 0x000fe20007ffe0ff */
[----:B------:R-:W0:Y:S01]  /*4df0*/  LDCU.64 UR36, c[0x0][0x3e0] ;  /* 0x00007c00ff2477ac */ /* 0x000e220008000a00 */
[----:B------:R-:W-:Y:S01]  /*4e00*/  MOV R75, UR23 ;  /* 0x00000017004b7c02 */ /* 0x000fe20008000f00 */
[----:B------:R-:W0:Y:S01]  /*4e10*/  LDCU.64 UR38, c[0x0][0x4c0] ;  /* 0x00009800ff2677ac */ /* 0x000e220008000a00 */
[----:B------:R-:W0:Y:S01]  /*4e20*/  LDCU.64 UR40, c[0x0][0x4e0] ;  /* 0x00009c00ff2877ac */ /* 0x000e220008000a00 */
[----:B------:R-:W0:Y:S01]  /*4e30*/  LDCU.64 UR42, c[0x0][0x4f0] ;  /* 0x00009e00ff2a77ac */ /* 0x000e220008000a00 */
[----:B------:R-:W0:Y:S01]  /*4e40*/  LDCU.64 UR44, c[0x0][0x538] ;  /* 0x0000a700ff2c77ac */ /* 0x000e220008000a00 */
[----:B------:R-:W0:Y:S01]  /*4e50*/  LDCU.64 UR46, c[0x0][0x540] ;  /* 0x0000a800ff2e77ac */ /* 0x000e220008000a00 */
[----:B------:R-:W-:Y:S01]  /*4e60*/  UIMAD UR9, UR10, UR9, UR25 ;  /* 0x000000090a0972a4 */ /* 0x000fe2000f8e0219 */
[----:B-1234-:R-:W-:-:S11]  /*4e70*/  UMOV UR8, URZ ;  /* 0x000000ff00087c82 */ /* 0x01efd60008000000 */
.L_x_3256:
[----:B------:R-:W-:Y:S01]  /*4e80*/  UIMAD.WIDE.U32 UR28, UR8, UR30, URZ ;  /* 0x0000001e081c72a5 */ /* 0x000fe2000f8e00ff */
[----:B------:R-:W2:Y:S03]  /*4e90*/  LDL R103, [R1+0x40] ;  /* 0x0000400001677983 */ /* 0x000ea60000100800 */
[----:B------:R-:W-:Y:S01]  /*4ea0*/  UIMAD UR10, UR8, UR31, UR29 ;  /* 0x0000001f080a72a4 */ /* 0x000fe2000f8e021d */
[----:B------:R-:W3:Y:S01]  /*4eb0*/  LDL R102, [R1+0x38] ;  /* 0x0000380001667983 */ /* 0x000ee20000100800 */
[----:B------:R-:W-:-:S03]  /*4ec0*/  ULEA UR23, UP0, UR28, UR17, 0x1 ;  /* 0x000000111c177291 */ /* 0x000fc6000f8008ff */
[----:B------:R-:W4:Y:S01]  /*4ed0*/  LDL R101, [R1+0x30] ;  /* 0x0000300001657983 */ /* 0x000f220000100800 */
[----:B------:R-:W-:Y:S02]  /*4ee0*/  ULEA.HI.X UR28, UR28, UR22, UR10, 0x1, UP0 ;  /* 0x000000161c1c7291 */ /* 0x000fe400080f0c0a */
[----:B------:R-:W-:Y:S01]  /*4ef0*/  MOV R44, UR23 ;  /* 0x00000017002c7c02 */ /* 0x000fe20008000f00 */
[----:B------:R-:W5:Y:S03]  /*4f00*/  LDL R104, [R1+0x48] ;  /* 0x0000480001687983 */ /* 0x000f660000100800 */
[----:B0-----:R-:W-:Y:S01]  /*4f10*/  MOV R45, UR28 ;  /* 0x0000001c002d7c02 */ /* 0x001fe20008000f00 */
[----:B------:R-:W5:Y:S02]  /*4f20*/  LDL R97, [R1+0x34] ;  /* 0x0000340001617983 */ /* 0x000f640000100800 */
[----:B------:R-:W-:-:S02]  /*4f30*/  IMAD.WIDE.U32 R44, R39, 0x10, R44 ;  /* 0x00000010272c7825 */ /* 0x000fc400078e002c */
[----:B------:R-:W5:Y:S04]  /*4f40*/  LDL R100, [R1+0x44] ;  /* 0x0000440001647983 */ /* 0x000f680000100800 */
[----:B------:R-:W2:Y:S04]  /*4f50*/  LDG.E.128 R40, desc[UR26][R44.64] ;  /* 0x0000001a2c287981 */ /* 0x000ea8000c1e1d00 */
[----:B------:R-:W5:Y:S04]  /*4f60*/  LDL R99, [R1+0x3c] ;  /* 0x00003c0001637983 */ /* 0x000f680000100800 */
[----:B-1----:R-:W3:Y:S01]  /*4f70*/  LDG.E.128 R44, desc[UR26][R44.64+0x200] ;  /* 0x0002001a2c2c7981 */ /* 0x002ee2000c1e1d00 */
[----:B------:R-:W-:Y:S01]  /*4f80*/  UMOV UR28, UR24 ;  /* 0x00000018001c7c82 */ /* 0x000fe20008000000 */
[----:B------:R-:W-:-:S02]  /*4f90*/  UMOV UR29, UR9 ;  /* 0x00000009001d7c82 */ /* 0x000fc40008000000 */
[----:B0-----:R-:W-:-:S04]  /*4fa0*/  UIMAD.WIDE.U32 UR28, UR8, UR34, UR28 ;  /* 0x00000022081c72a5 */ /* 0x001fc8000f8e001c */
[----:B------:R-:W-:Y:S02]  /*4fb0*/  UIMAD UR10, UR8, UR35, UR29 ;  /* 0x00000023080a72a4 */ /* 0x000fe4000f8e021d */
[----:B------:R-:W-:-:S04]  /*4fc0*/  ULEA UR23, UP0, UR28, UR32, 0x2 ;  /* 0x000000201c177291 */ /* 0x000fc8000f8010ff */
[----:B------:R-:W-:Y:S02]  /*4fd0*/  ULEA.HI.X UR28, UR28, UR33, UR10, 0x2, UP0 ;  /* 0x000000211c1c7291 */ /* 0x000fe400080f140a */
[----:B------:R-:W-:-:S04]  /*4fe0*/  MOV R48, UR23 ;  /* 0x0000001700307c02 */ /* 0x000fc80008000f00 */
[----:B------:R-:W-:Y:S01]  /*4ff0*/  MOV R49, UR28 ;  /* 0x0000001c00317c02 */ /* 0x000fe20008000f00 */
[----:B------:R-:W-:-:S04]  /*5000*/  UIMAD.WIDE.U32 UR28, UR8, UR36, URZ ;  /* 0x00000024081c72a5 */ /* 0x000fc8000f8e00ff */
[----:B------:R-:W-:Y:S01]  /*5010*/  UIMAD UR10, UR8, UR37, UR29 ;  /* 0x00000025080a72a4 */ /* 0x000fe2000f8e021d */
[----:B------:R0:W4:Y:S01]  /*5020*/  LDG.E R76, desc[UR26][R48.64] ;  /* 0x0000001a304c7981 */ /* 0x000122000c1e1900 */
[----:B------:R-:W-:-:S04]  /*5030*/  ULEA UR23, UP0, UR28, UR21, 0x1 ;  /* 0x000000151c177291 */ /* 0x000fc8000f8008ff */
[----:B------:R-:W-:Y:S02]  /*5040*/  ULEA.HI.X UR28, UR28, UR20, UR10, 0x1, UP0 ;  /* 0x000000141c1c7291 */ /* 0x000fe400080f0c0a */
[----:B0-----:R-:W-:-:S04]  /*5050*/  MOV R48, UR23 ;  /* 0x0000001700307c02 */ /* 0x001fc80008000f00 */
[----:B------:R-:W-:-:S03]  /*5060*/  MOV R49, UR28 ;  /* 0x0000001c00317c02 */ /* 0x000fc60008000f00 */
[----:B------:R-:W-:Y:S01]  /*5070*/  IMAD.WIDE.U32 R52, R39, 0x10, R48 ;  /* 0x0000001027347825 */ /* 0x000fe200078e0030 */
[----:B--2---:R-:W-:Y:S04]  /*5080*/  STS.128 [R73], R40 ;  /* 0x0000002849007388 */ /* 0x004fe80000000c00 */
[----:B---3--:R-:W-:Y:S01]  /*5090*/  STS.128 [R73+0x200], R44 ;  /* 0x0002002c49007388 */ /* 0x008fe20000000c00 */
[----:B------:R-:W-:-:S03]  /*50a0*/  NOP ;  /* 0x0000000000007918 */ /* 0x000fc60000000000 */
[----:B------:R-:W2:Y:S04]  /*50b0*/  LDG.E.128 R48, desc[UR26][R52.64] ;  /* 0x0000001a34307981 */ /* 0x000ea8000c1e1d00 */
[----:B------:R-:W0:Y:S04]  /*50c0*/  LDS.128 R44, [R72+0x10] ;  /* 0x00001000482c7984 */ /* 0x000e280000000c00 */
[----:B------:R-:W1:Y:S04]  /*50d0*/  LDS.128 R40, [R72] ;  /* 0x0000000048287984 */ /* 0x000e680000000c00 */
[----:B------:R-:W3:Y:S01]  /*50e0*/  LDG.E.128 R52, desc[UR26][R52.64+0x200] ;  /* 0x0002001a34347981 */ /* 0x000ee2000c1e1d00 */
[----:B----4-:R-:W-:Y:S01]  /*50f0*/  R2UR UR29, R76 ;  /* 0x000000004c1d72ca */ /* 0x010fe200000e0000 */
[----:B------:R-:W-:-:S04]  /*5100*/  USHF.L.U32 UR23, UR14, 0x8, URZ ;  /* 0x000000080e177899 */ /* 0x000fc800080006ff */
[----:B------:R-:W-:-:S04]  /*5110*/  UIADD3 UR10, UPT, UPT, UR23, -0x100, URZ ;  /* 0xffffff00170a7890 */ /* 0x000fc8000fffe0ff */
[----:B------:R-:W-:-:S04]  /*5120*/  ULOP3.LUT UR10, UR10, 0x100, URZ, 0xc0, !UPT ;  /* 0x000001000a0a7892 */ /* 0x000fc8000f8ec0ff */
[----:B------:R-:W-:Y:S01]  /*5130*/  MOV R89, UR29 ;  /* 0x0000001d00597c02 */ /* 0x000fe20008000f00 */
[----:B------:R-:W-:-:S04]  /*5140*/  UIADD3 UR10, UPT, UPT, UR10, UR8, URZ ;  /* 0x000000080a0a7290 */ /* 0x000fc8000fffe0ff */
[----:B------:R-:W-:-:S04]  /*5150*/  FMUL.FTZ R89, R89, 1.4426950216293334961 ;  /* 0x3fb8aa3b59597820 */ /* 0x000fc80000410000 */
[C---:B------:R-:W-:Y:S01]  /*5160*/  FMUL.FTZ R88, R89.reuse, R71 ;  /* 0x0000004759587220 */ /* 0x040fe20000410000 */
[----:B------:R-:W-:Y:S01]  /*5170*/  FMUL.FTZ R91, R89, R65 ;  /* 0x00000041595b7220 */ /* 0x000fe20000410000 */
[----:B------:R-:W-:Y:S02]  /*5180*/  SEL R92, R85, UR10, P0 ;  /* 0x0000000a555c7c07 */ /* 0x000fe40008000000 */
[C---:B0-----:R-:W-:Y:S02]  /*5190*/  PRMT R112, R44.reuse, 0x7632, R112 ;  /* 0x000076322c707816 */ /* 0x041fe40000000070 */
[----:B------:R-:W0:Y:S01]  /*51a0*/  MUFU.EX2 R88, R88 ;  /* 0x0000005800587308 */ /* 0x000e220000000800 */
[----:B------:R-:W-:Y:S01]  /*51b0*/  SHF.L.U32 R85, R44, 0x10, RZ ;  /* 0x000000102c557819 */ /* 0x000fe200000006ff */
[----:B------:R-:W-:Y:S01]  /*51c0*/  FMUL.FTZ R76, R89, R66 ;  /* 0x00000042594c7220 */ /* 0x000fe20000410000 */
[C---:B-1----:R-:W-:Y:S01]  /*51d0*/  PRMT R113, R43.reuse, 0x7632, R113 ;  /* 0x000076322b717816 */ /* 0x042fe20000000071 */
[----:B------:R1:W4:Y:S01]  /*51e0*/  MUFU.EX2 R44, R91 ;  /* 0x0000005b002c7308 */ /* 0x0003220000000800 */
[----:B------:R-:W-:Y:S01]  /*51f0*/  SHF.L.U32 R84, R43, 0x10, RZ ;  /* 0x000000102b547819 */ /* 0x000fe200000006ff */
[C---:B------:R-:W-:Y:S01]  /*5200*/  FMUL.FTZ R77, R89.reuse, R70 ;  /* 0x00000046594d7220 */ /* 0x040fe20000410000 */
[C---:B------:R-:W-:Y:S01]  /*5210*/  FMUL.FTZ R79, R89.reuse, R64 ;  /* 0x00000040594f7220 */ /* 0x040fe20000410000 */
[C---:B------:R-:W-:Y:S01]  /*5220*/  FMUL.FTZ R78, R89.reuse, R69 ;  /* 0x00000045594e7220 */ /* 0x040fe20000410000 */
[C---:B------:R-:W-:Y:S01]  /*5230*/  FMUL.FTZ R86, R89.reuse, R68 ;  /* 0x0000004459567220 */ /* 0x040fe20000410000 */
[C---:B------:R-:W-:Y:S01]  /*5240*/  FMUL.FTZ R87, R89.reuse, R60 ;  /* 0x0000003c59577220 */ /* 0x040fe20000410000 */
[C---:B------:R-:W-:Y:S01]  /*5250*/  FMUL.FTZ R43, R89.reuse, R59 ;  /* 0x0000003b592b7220 */ /* 0x040fe20000410000 */
[C---:B------:R-:W-:Y:S01]  /*5260*/  FMUL.FTZ R117, R89.reuse, R56 ;  /* 0x0000003859757220 */ /* 0x040fe20000410000 */
[C---:B-1----:R-:W-:Y:S01]  /*5270*/  FMUL.FTZ R91, R89.reuse, R61 ;  /* 0x0000003d595b7220 */ /* 0x042fe20000410000 */
[----:B------:R-:W-:Y:S01]  /*5280*/  LEA R95, R92, R75, 0x2 ;  /* 0x0000004b5c5f7211 */ /* 0x000fe200078e10ff */
[C---:B------:R-:W-:Y:S01]  /*5290*/  FMUL.FTZ R93, R89.reuse, R58 ;  /* 0x0000003a595d7220 */ /* 0x040fe20000410000 */
[----:B------:R-:W-:Y:S01]  /*52a0*/  FMUL.FTZ R94, R89, R63 ;  /* 0x0000003f595e7220 */ /* 0x000fe20000410000 */
[----:B------:R-:W-:Y:S01]  /*52b0*/  PRMT R115, R41, 0x7632, R115 ;  /* 0x0000763229737816 */ /* 0x000fe20000000073 */
[----:B------:R-:W-:Y:S01]  /*52c0*/  FMUL.FTZ R83, R89, R62 ;  /* 0x0000003e59537220 */ /* 0x000fe20000410000 */
[----:B------:R-:W-:-:S02]  /*52d0*/  SHF.L.U32 R81, R41, 0x10, RZ ;  /* 0x0000001029517819 */ /* 0x000fc400000006ff */
[C---:B------:R-:W-:Y:S01]  /*52e0*/  PRMT R114, R42.reuse, 0x7632, R114 ;  /* 0x000076322a727816 */ /* 0x040fe20000000072 */
[----:B------:R1:W0:Y:S01]  /*52f0*/  MUFU.EX2 R41, R86 ;  /* 0x0000005600297308 */ /* 0x0002220000000800 */
[----:B------:R-:W-:Y:S02]  /*5300*/  SHF.L.U32 R82, R42, 0x10, RZ ;  /* 0x000000102a527819 */ /* 0x000fe400000006ff */
[----:B------:R-:W-:Y:S01]  /*5310*/  ISETP.NE.AND P2, PT, R74, 0x7f, PT ;  /* 0x0000007f4a00780c */ /* 0x000fe20003f45270 */
[----:B------:R5:W0:Y:S01]  /*5320*/  MUFU.EX2 R42, R87 ;  /* 0x00000057002a7308 */ /* 0x000a220000000800 */
[----:B------:R-:W-:Y:S01]  /*5330*/  FMUL.FTZ R90, R89, R67 ;  /* 0x00000043595a7220 */ /* 0x000fe20000410000 */
[----:B------:R-:W-:Y:S01]  /*5340*/  PRMT R111, R45, 0x7632, R111 ;  /* 0x000076322d6f7816 */ /* 0x000fe2000000006f */
[----:B------:R-:W-:Y:S01]  /*5350*/  FMUL.FTZ R96, R89, R57 ;  /* 0x0000003959607220 */ /* 0x000fe20000410000 */
[----:B------:R-:W-:Y:S01]  /*5360*/  PRMT R110, R46, 0x7632, R110 ;  /* 0x000076322e6e7816 */ /* 0x000fe2000000006e */
[----:B------:R-:W0:Y:S01]  /*5370*/  MUFU.EX2 R76, R76 ;  /* 0x0000004c004c7308 */ /* 0x000e220000000800 */
[----:B-1----:R-:W-:-:S02]  /*5380*/  SHF.L.U32 R86, R45, 0x10, RZ ;  /* 0x000000102d567819 */ /* 0x002fc400000006ff */
[----:B-----5:R-:W-:Y:S01]  /*5390*/  SHF.L.U32 R87, R46, 0x10, RZ ;  /* 0x000000102e577819 */ /* 0x020fe200000006ff */
[----:B------:R-:W1:Y:S01]  /*53a0*/  MUFU.EX2 R77, R77 ;  /* 0x0000004d004d7308 */ /* 0x000e620000000800 */
[----:B------:R-:W-:-:S03]  /*53b0*/  PRMT R116, R40, 0x7632, R116 ;  /* 0x0000763228747816 */ /* 0x000fc60000000074 */
[----:B------:R-:W0:Y:S01]  /*53c0*/  MUFU.EX2 R79, R79 ;  /* 0x0000004f004f7308 */ /* 0x000e220000000800 */
[----:B------:R-:W-:-:S03]  /*53d0*/  SHF.L.U32 R80, R40, 0x10, RZ ;  /* 0x0000001028507819 */ /* 0x000fc600000006ff */
[----:B------:R-:W0:Y:S04]  /*53e0*/  MUFU.EX2 R78, R78 ;  /* 0x0000004e004e7308 */ /* 0x000e280000000800 */
[----:B------:R-:W0:Y:S04]  /*53f0*/  MUFU.EX2 R43, R43 ;  /* 0x0000002b002b7308 */ /* 0x000e280000000800 */
[----:B------:R-:W0:Y:S04]  /*5400*/  MUFU.EX2 R45, R93 ;  /* 0x0000005d002d7308 */ /* 0x000e280000000800 */
[----:B------:R-:W0:Y:S04]  /*5410*/  MUFU.EX2 R46, R94 ;  /* 0x0000005e002e7308 */ /* 0x000e280000000800 */
[----:B------:R-:W0:Y:S04]  /*5420*/  MUFU.EX2 R91, R91 ;  /* 0x0000005b005b7308 */ /* 0x000e280000000800 */
[----:B------:R-:W0:Y:S01]  /*5430*/  MUFU.EX2 R117, R117 ;  /* 0x0000007500757308 */ /* 0x000e220000000800 */
[----:B------:R-:W-:-:S03]  /*5440*/  PRMT R109, R47, 0x7632, R109 ;  /* 0x000076322f6d7816 */ /* 0x000fc6000000006d */
[----:B------:R-:W0:Y:S04]  /*5450*/  MUFU.EX2 R40, R83 ;  /* 0x0000005300287308 */ /* 0x000e280000000800 */
[----:B------:R5:W0:Y:S01]  /*5460*/  MUFU.EX2 R83, R90 ;  /* 0x0000005a00537308 */ /* 0x000a220000000800 */
[----:B------:R-:W-:Y:S01]  /*5470*/  BSSY.RECONVERGENT B0, `(.L_x_3212) ;  /* 0x0000046000007945 */ /* 0x000fe20003800200 */
[----:B------:R-:W-:Y:S02]  /*5480*/  SHF.L.U32 R116, R116, 0x10, RZ ;  /* 0x0000001074747819 */ /* 0x000fe400000006ff */
[----:B-----5:R-:W-:Y:S02]  /*5490*/  SHF.L.U32 R90, R47, 0x10, RZ ;  /* 0x000000102f5a7819 */ /* 0x020fe400000006ff */
[----:B------:R5:W0:Y:S01]  /*54a0*/  MUFU.EX2 R47, R96 ;  /* 0x00000060002f7308 */ /* 0x000a220000000800 */
[----:B------:R-:W-:-:S02]  /*54b0*/  SHF.L.U32 R115, R115, 0x10, RZ ;  /* 0x0000001073737819 */ /* 0x000fc400000006ff */
[----:B------:R-:W-:Y:S02]  /*54c0*/  SHF.L.U32 R114, R114, 0x10, RZ ;  /* 0x0000001072727819 */ /* 0x000fe400000006ff */
[----:B------:R-:W-:Y:S02]  /*54d0*/  SHF.L.U32 R113, R113, 0x10, RZ ;  /* 0x0000001071717819 */ /* 0x000fe400000006ff */
[----:B------:R-:W-:Y:S02]  /*54e0*/  SHF.L.U32 R112, R112, 0x10, RZ ;  /* 0x0000001070707819 */ /* 0x000fe400000006ff */
[----:B------:R-:W-:Y:S02]  /*54f0*/  SHF.L.U32 R111, R111, 0x10, RZ ;  /* 0x000000106f6f7819 */ /* 0x000fe400000006ff */
[----:B------:R-:W-:Y:S02]  /*5500*/  SHF.L.U32 R110, R110, 0x10, RZ ;  /* 0x000000106e6e7819 */ /* 0x000fe400000006ff */
[----:B------:R-:W-:Y:S01]  /*5510*/  SHF.L.U32 R109, R109, 0x10, RZ ;  /* 0x000000106d6d7819 */ /* 0x000fe200000006ff */
[----:B--2---:R-:W-:Y:S04]  /*5520*/  STS.128 [R73+0x1080], R48 ;  /* 0x0010803049007388 */ /* 0x004fe80000000c00 */
[----:B---3--:R-:W-:Y:S01]  /*5530*/  STS.128 [R73+0x1280], R52 ;  /* 0x0012803449007388 */ /* 0x008fe20000000c00 */
[----:B------:R-:W-:-:S03]  /*5540*/  NOP ;  /* 0x0000000000007918 */ /* 0x000fc60000000000 */
[----:B------:R-:W2:Y:S04]  /*5550*/  LDS.128 R48, [R72+0x1080] ;  /* 0x0010800048307984 */ /* 0x000ea80000000c00 */
[----:B------:R-:W3:Y:S04]  /*5560*/  LDS.128 R52, [R72+0x1090] ;  /* 0x0010900048347984 */ /* 0x000ee80000000c00 */
        /* <DEDUP_REMOVED lines=9> */
[C---:B---3--:R-:W-:Y:S02]  /*5600*/  PRMT R51, R52.reuse, 0x7632, R51 ;  /* 0x0000763234337816 */ /* 0x048fe40000000033 */
[----:B------:R-:W-:Y:S02]  /*5610*/  SHF.L.U32 R89, R52, 0x10, RZ ;  /* 0x0000001034597819 */ /* 0x000fe400000006ff */
[C---:B------:R-:W-:Y:S02]  /*5620*/  PRMT R52, R53.reuse, 0x7632, R52 ;  /* 0x0000763235347816 */ /* 0x040fe40000000034 */
[----:B------:R-:W-:Y:S02]  /*5630*/  SHF.L.U32 R94, R53, 0x10, RZ ;  /* 0x00000010355e7819 */ /* 0x000fe400000006ff */
[C---:B------:R-:W-:Y:S02]  /*5640*/  SHF.L.U32 R93, R54.reuse, 0x10, RZ ;  /* 0x00000010365d7819 */ /* 0x040fe400000006ff */
[----:B------:R-:W-:-:S02]  /*5650*/  PRMT R53, R54, 0x7632, R53 ;  /* 0x0000763236357816 */ /* 0x000fc40000000035 */
[----:B------:R-:W-:Y:S01]  /*5660*/  PRMT R54, R55, 0x7632, R54 ;  /* 0x0000763237367816 */ /* 0x000fe20000000036 */
[----:B------:R-:W-:Y:S01]  /*5670*/  FMUL.FTZ R107, R103, R107 ;  /* 0x0000006b676b7220 */ /* 0x000fe20000410000 */
[----:B------:R-:W-:Y:S01]  /*5680*/  SHF.L.U32 R98, R55, 0x10, RZ ;  /* 0x0000001037627819 */ /* 0x000fe200000006ff */
[----:B------:R-:W-:Y:S01]  /*5690*/  FMUL.FTZ R106, R102, R106 ;  /* 0x0000006a666a7220 */ /* 0x000fe20000410000 */
[----:B------:R-:W-:Y:S01]  /*56a0*/  SHF.L.U32 R49, R49, 0x10, RZ ;  /* 0x0000001031317819 */ /* 0x000fe200000006ff */
[----:B------:R-:W-:Y:S01]  /*56b0*/  FMUL.FTZ R103, R29, R94 ;  /* 0x0000005e1d677220 */ /* 0x000fe20000410000 */
[----:B------:R-:W-:Y:S01]  /*56c0*/  FMUL.FTZ R102, R28, R93 ;  /* 0x0000005d1c667220 */ /* 0x000fe20000410000 */
[----:B------:R-:W-:Y:S02]  /*56d0*/  SHF.L.U32 R92, R92, 0x10, RZ ;  /* 0x000000105c5c7819 */ /* 0x000fe400000006ff */
[----:B------:R-:W-:Y:S02]  /*56e0*/  SHF.L.U32 R48, R48, 0x10, RZ ;  /* 0x0000001030307819 */ /* 0x000fe400000006ff */
[----:B------:R-:W-:-:S02]  /*56f0*/  SHF.L.U32 R50, R50, 0x10, RZ ;  /* 0x0000001032327819 */ /* 0x000fc400000006ff */
[----:B-----5:R-:W-:Y:S02]  /*5700*/  SHF.L.U32 R96, R51, 0x10, RZ ;  /* 0x0000001033607819 */ /* 0x020fe400000006ff */
[----:B0-----:R-:W-:Y:S02]  /*5710*/  SHF.L.U32 R95, R52, 0x10, RZ ;  /* 0x00000010345f7819 */ /* 0x001fe400000006ff */
        /* <DEDUP_REMOVED lines=14> */
[----:B------:R-:W-:Y:S06]  /*5800*/  BAR.SYNC.DEFER_BLOCKING 0x0 ;  /* 0x0000000000007b1d */ /* 0x000fec0000010000 */
[----:B-1--4-:R-:W-:Y:S05]  /*5810*/  @P2 BRA `(.L_x_3213) ;  /* 0x0000000000242947 */ /* 0x012fea0003800000 */
        /* <DEDUP_REMOVED lines=9> */
.L_x_3213:
[----:B------:R-:W-:-:S06]  /*58b0*/  LEA R92, R74, R75, 0x2 ;  /* 0x0000004b4a5c7211 */ /* 0x000fcc00078e10ff */
[----:B------:R-:W0:Y:S02]  /*58c0*/  LDS R92, [R92+0x7554] ;  /* 0x007554005c5c7984 */ /* 0x000e240000000800 */
.L_x_3214:
[----:B------:R-:W-:Y:S05]  /*58d0*/  BSYNC.RECONVERGENT B0 ;  /* 0x0000000000007941 */ /* 0x000fea0003800200 */
.L_x_3212:
        /* <DEDUP_REMOVED lines=123> */
.L_x_3273:
[----:B------:R-:W-:Y:S01]  /*6090*/  ISETP.GE.AND P2, PT, R162, 0x10, PT ;  /* 0x00000010a200780c */ /* 0x000fe20003f46270 */
[----:B----4-:R-:W-:Y:S01]  /*60a0*/  FFMA.FTZ R151, R157, R151, R75 ;  /* 0x000000979d977223 */ /* 0x010fe2000001004b */
[----:B------:R-:W-:-:S04]  /*60b0*/  UMOV UR10, 0xffffffff ;  /* 0xffffffff000a7882 */ /* 0x000fc80000000000 */
[----:B--2---:R-:W-:-:S07]  /*60c0*/  FSEL R75, R75, R151, !P2 ;  /* 0x000000974b4b7208 */ /* 0x004fce0005000000 */
[----:B---3--:R-:W-:Y:S01]  /*60d0*/  @P2 FMUL.FTZ R157, R157, R74 ;  /* 0x0000004a9d9d2220 */ /* 0x008fe20000410000 */
[----:B------:R-:W-:Y:S06]  /*60e0*/  BRA.DIV UR10, `(.L_x_3217) ;  /* 0x000000460a987947 */ /* 0x000fec000b800000 */
.L_x_3276:
[----:B------:R-:W-:-:S03]  /*60f0*/  UMOV UR10, 0xffffffff ;  /* 0xffffffff000a7882 */ /* 0x000fc60000000000 */
[----:B------:R-:W-:Y:S05]  /*6100*/  BRA.DIV UR10, `(.L_x_3218) ;  /* 0x000000460ab87947 */ /* 0x000fea000b800000 */
.L_x_3279:
[----:B------:R-:W-:-:S03]  /*6110*/  UMOV UR10, 0xffffffff ;  /* 0xffffffff000a7882 */ /* 0x000fc60000000000 */
[----:B------:R-:W-:Y:S05]  /*6120*/  BRA.DIV UR10, `(.L_x_3219) ;  /* 0x000000460ad87947 */ /* 0x000fea000b800000 */
[----:B------:R2:W3:Y:S04]  /*6130*/  SHFL.UP PT, R74, R157, 0x1, RZ ;  /* 0x042000009d4a7989 */ /* 0x0004e800000e00ff */
[----:B------:R-:W4:Y:S04]  /*6140*/  SHFL.UP PT, R75, R75, 0x1, RZ ;  /* 0x042000004b4b7989 */ /* 0x000f2800000e00ff */
[----:B-----5:R-:W0:Y:S04]  /*6150*/  SHFL.IDX PT, R48, R48, RZ, 0x1f ;  /* 0x00001fff30307589 */ /* 0x020e2800000e0000 */
[----:B--2---:R-:W0:Y:S02]  /*6160*/  SHFL.IDX PT, R49, R49, RZ, 0x1f ;  /* 0x00001fff31317589 */ /* 0x004e2400000e0000 */
.L_x_3285:
        /* <DEDUP_REMOVED lines=12> */
.L_x_3215:
        /* <DEDUP_REMOVED lines=126> */
.L_x_3302:
        /* <DEDUP_REMOVED lines=14> */
.L_x_3220:
[----:B------:R-:W-:Y:S05]  /*6af0*/  WARPSYNC.ALL ;  /* 0x0000000000007948 */ /* 0x000fea0003800000 */
[----:B------:R-:W-:Y:S01]  /*6b00*/  ISETP.NE.AND P2, PT, R74, RZ, PT ;  /* 0x000000ff4a00720c */ /* 0x000fe20003f45270 */
[----:B------:R-:W3:Y:S04]  /*6b10*/  LDL.LU R88, [R1] ;  /* 0x0000000001587983 */ /* 0x000ee80000300800 */
[----:B--2---:R-:W2:Y:S04]  /*6b20*/  LDL.LU R55, [R1+0x4] ;  /* 0x0000040001377983 */ /* 0x004ea80000300800 */
[----:B------:R-:W4:Y:S01]  /*6b30*/  LDL.LU R54, [R1+0x8] ;  /* 0x0000080001367983 */ /* 0x000f220000300800 */
[----:B0-----:R-:W-:Y:S01]  /*6b40*/  MOV R50, UR8 ;  /* 0x0000000800327c02 */ /* 0x001fe20008000f00 */
[----:B------:R-:W-:Y:S01]  /*6b50*/  FFMA.FTZ R133, R90, -R133, R148 ;  /* 0x800000855a857223 */ /* 0x000fe20000010094 */
[----:B------:R-:W-:Y:S01]  /*6b60*/  FFMA.FTZ R131, R87, -R131, R146 ;  /* 0x8000008357837223 */ /* 0x000fe20000010092 */
[----:B------:R-:W-:Y:S01]  /*6b70*/  BAR.SYNC.DEFER_BLOCKING 0x0 ;  /* 0x0000000000007b1d */ /* 0x000fe20000010000 */
[----:B------:R-:W-:Y:S01]  /*6b80*/  @!P2 LEA R50, R50, R75, 0x3 ;  /* 0x0000004b3232a211 */ /* 0x000fe200078e18ff */
[----:B------:R-:W-:Y:S01]  /*6b90*/  FFMA.FTZ R130, R111, -R130, R145 ;  /* 0x800000826f827223 */ /* 0x000fe20000010091 */
[----:B------:R-:W-:Y:S01]  /*6ba0*/  FFMA.FTZ R132, R110, -R132, R147 ;  /* 0x800000846e847223 */ /* 0x000fe20000010093 */
[----:B------:R-:W-:Y:S01]  /*6bb0*/  FFMA.FTZ R129, R86, -R129, R144 ;  /* 0x8000008156817223 */ /* 0x000fe20000010090 */
[----:B------:R-:W-:Y:S01]  /*6bc0*/  FFMA.FTZ R118, R80, -R118, R150 ;  /* 0x8000007650767223 */ /* 0x000fe20000010096 */
[----:B------:R-:W-:Y:S01]  /*6bd0*/  FFMA.FTZ R128, R112, -R128, R143 ;  /* 0x8000008070807223 */ /* 0x000fe2000001008f */
[----:B------:R-:W-:Y:S01]  /*6be0*/  FFMA.FTZ R119, R116, -R119, R155 ;  /* 0x8000007774777223 */ /* 0x000fe2000001009b */
[----:B------:R-:W0:Y:S04]  /*6bf0*/  LDS R127, [R127+0x6854] ;  /* 0x006854007f7f7984 */ /* 0x000e280000000800 */
[----:B-1----:R1:W-:Y:S02]  /*6c00*/  @!P2 STS.64 [R50+0x7750], R48 ;  /* 0x007750303200a388 */ /* 0x0023e40000000a00 */
[----:B-1----:R-:W-:Y:S01]  /*6c10*/  FFMA.FTZ R49, R109, -R134, R157 ;  /* 0x800000866d317223 */ /* 0x002fe2000001009d */
[----:B0-----:R-:W-:-:S04]  /*6c20*/  FFMA.FTZ R92, R127, R92, R93 ;  /* 0x0000005c7f5c7223 */ /* 0x001fc8000001005d */
[-C--:B------:R-:W-:Y:S01]  /*6c30*/  FFMA.FTZ R101, R117, R92.reuse, R101 ;  /* 0x0000005c75657223 */ /* 0x080fe20000010065 */
[----:B------:R-:W-:Y:S01]  /*6c40*/  FMUL.FTZ R52, R92, UR29 ;  /* 0x0000001d5c347c20 */ /* 0x000fe20008410000 */
[----:B------:R-:W-:Y:S02]  /*6c50*/  FMUL.FTZ R109, R109, R92 ;  /* 0x0000005c6d6d7220 */ /* 0x000fe40000410000 */
[-C--:B------:R-:W-:Y:S01]  /*6c60*/  FFMA.FTZ R91, R91, R101.reuse, R94 ;  /* 0x000000655b5b7223 */ /* 0x080fe2000001005e */
[----:B------:R-:W-:Y:S01]  /*6c70*/  FMUL.FTZ R48, R101, UR29 ;  /* 0x0000001d65307c20 */ /* 0x000fe20008410000 */
[----:B------:R-:W-:Y:S01]  /*6c80*/  FMUL.FTZ R90, R90, R101 ;  /* 0x000000655a5a7220 */ /* 0x000fe20000410000 */
[----:B------:R-:W-:Y:S01]  /*6c90*/  FMUL.FTZ R51, R49, R52 ;  /* 0x0000003431337220 */ /* 0x000fe20000410000 */
[----:B------:R-:W-:Y:S01]  /*6ca0*/  FFMA.FTZ R47, R47, R91, R102 ;  /* 0x0000005b2f2f7223 */ /* 0x000fe20000010066 */
[----:B------:R-:W-:Y:S01]  /*6cb0*/  FMUL.FTZ R48, R133, R48 ;  /* 0x0000003085307220 */ /* 0x000fe20000410000 */
[----:B------:R-:W-:Y:S01]  /*6cc0*/  FMUL.FTZ R53, R91, UR29 ;  /* 0x0000001d5b357c20 */ /* 0x000fe20008410000 */
[----:B------:R-:W-:Y:S01]  /*6cd0*/  FFMA.FTZ R52, R0, R109, R51 ;  /* 0x0000006d00347223 */ /* 0x000fe20000010033 */
[----:B------:R-:W-:Y:S01]  /*6ce0*/  FFMA.FTZ R46, R46, R47, R95 ;  /* 0x0000002f2e2e7223 */ /* 0x000fe2000001005f */
[----:B------:R-:W-:Y:S01]  /*6cf0*/  FMUL.FTZ R50, R47, UR29 ;  /* 0x0000001d2f327c20 */ /* 0x000fe20008410000 */
[----:B------:R-:W-:Y:S01]  /*6d00*/  FMUL.FTZ R51, R110, R91 ;  /* 0x0000005b6e337220 */ /* 0x000fe20000410000 */
[----:B------:R-:W-:Y:S01]  /*6d10*/  FMUL.FTZ R53, R132, R53 ;  /* 0x0000003584357220 */ /* 0x000fe20000410000 */
[-C--:B------:R-:W-:Y:S01]  /*6d20*/  FFMA.FTZ R45, R45, R46.reuse, R103 ;  /* 0x0000002e2d2d7223 */ /* 0x080fe20000010067 */
[----:B------:R-:W-:Y:S01]  /*6d30*/  FMUL.FTZ R111, R111, R46 ;  /* 0x0000002e6f6f7220 */ /* 0x000fe20000410000 */
[----:B------:R-:W-:Y:S01]  /*6d40*/  FFMA.FTZ R164, R51, R57, R164 ;  /* 0x0000003933a47223 */ /* 0x000fe200000100a4 */
[----:B------:R-:W-:Y:S01]  /*6d50*/  FFMA.FTZ R51, R2, R51, R53 ;  /* 0x0000003302337223 */ /* 0x000fe20000010035 */
[----:B------:R-:W-:Y:S01]  /*6d60*/  FFMA.FTZ R44, R44, R45, R96 ;  /* 0x0000002d2c2c7223 */ /* 0x000fe20000010060 */
[----:B------:R-:W-:Y:S01]  /*6d70*/  FFMA.FTZ R120, R81, -R120, R136 ;  /* 0x8000007851787223 */ /* 0x000fe20000010088 */
[----:B------:R-:W-:Y:S01]  /*6d80*/  FFMA.FTZ R121, R115, -R121, R137 ;  /* 0x8000007973797223 */ /* 0x000fe20000010089 */
[----:B------:R-:W-:Y:S01]  /*6d90*/  FADD.FTZ R20, R51, R20 ;  /* 0x0000001433147221 */ /* 0x000fe20000010000 */
[----:B------:R-:W-:Y:S01]  /*6da0*/  FFMA.FTZ R104, R43, R44, R104 ;  /* 0x0000002c2b687223 */ /* 0x000fe20000010068 */
[----:B------:R-:W-:Y:S01]  /*6db0*/  FFMA.FTZ R43, R31, R90, R48 ;  /* 0x0000005a1f2b7223 */ /* 0x000fe20000010030 */
[----:B------:R-:W-:Y:S01]  /*6dc0*/  FMUL.FTZ R48, R87, R47 ;  /* 0x0000002f57307220 */ /* 0x000fe20000410000 */
[----:B------:R-:W-:Y:S01]  /*6dd0*/  FMUL.FTZ R53, R44, UR29 ;  /* 0x0000001d2c357c20 */ /* 0x000fe20008410000 */
[----:B------:R-:W-:Y:S01]  /*6de0*/  FFMA.FTZ R83, R83, R104, R97 ;  /* 0x0000006853537223 */ /* 0x000fe20000010061 */
[----:B------:R-:W-:Y:S01]  /*6df0*/  FADD.FTZ R22, R43, R22 ;  /* 0x000000162b167221 */ /* 0x000fe20000010000 */
[----:B------:R-:W-:Y:S01]  /*6e00*/  FFMA.FTZ R165, R48, R63, R165 ;  /* 0x0000003f30a57223 */ /* 0x000fe200000100a5 */
[----:B------:R-:W-:Y:S01]  /*6e10*/  FMUL.FTZ R112, R112, R44 ;  /* 0x0000002c70707220 */ /* 0x000fe20000410000 */
[----:B------:R-:W-:Y:S01]  /*6e20*/  FFMA.FTZ R42, R42, R83, R105 ;  /* 0x000000532a2a7223 */ /* 0x000fe20000010069 */
[----:B------:R-:W-:Y:S01]  /*6e30*/  FADD.FTZ R23, R52, R23 ;  /* 0x0000001734177221 */ /* 0x000fe20000010000 */
[----:B------:R-:W-:Y:S01]  /*6e40*/  FFMA.FTZ R122, R82, -R122, R138 ;  /* 0x8000007a527a7223 */ /* 0x000fe2000001008a */
[----:B------:R-:W-:Y:S01]  /*6e50*/  FFMA.FTZ R123, R114, -R123, R139 ;  /* 0x8000007b727b7223 */ /* 0x000fe2000001008b */
[----:B------:R-:W-:Y:S01]  /*6e60*/  FFMA.FTZ R98, R41, R42, R98 ;  /* 0x0000002a29627223 */ /* 0x000fe20000010062 */
[----:B------:R-:W-:Y:S01]  /*6e70*/  FMUL.FTZ R41, R131, R50 ;  /* 0x0000003283297220 */ /* 0x000fe20000410000 */
[----:B------:R-:W-:Y:S01]  /*6e80*/  FMUL.FTZ R50, R45, UR29 ;  /* 0x0000001d2d327c20 */ /* 0x000fe20008410000 */
[----:B------:R-:W-:Y:S01]  /*6e90*/  FFMA.FTZ R127, R84, -R124, R140 ;  /* 0x8000007c547f7223 */ /* 0x000fe2000001008c */
[----:B------:R-:W-:Y:S01]  /*6ea0*/  FFMA.FTZ R106, R40, R98, R106 ;  /* 0x00000062286a7223 */ /* 0x000fe2000001006a */
[----:B------:R-:W-:Y:S01]  /*6eb0*/  FFMA.FTZ R48, R32, R48, R41 ;  /* 0x0000003020307223 */ /* 0x000fe20000010029 */
[----:B------:R-:W-:Y:S01]  /*6ec0*/  FMUL.FTZ R41, R46, UR29 ;  /* 0x0000001d2e297c20 */ /* 0x000fe20008410000 */
[----:B------:R-:W-:Y:S01]  /*6ed0*/  FMUL.FTZ R50, R129, R50 ;  /* 0x0000003281327220 */ /* 0x000fe20000410000 */
[----:B------:R-:W-:Y:S01]  /*6ee0*/  FFMA.FTZ R78, R78, R106, R99 ;  /* 0x0000006a4e4e7223 */ /* 0x000fe20000010063 */
[----:B------:R-:W-:Y:S01]  /*6ef0*/  FADD.FTZ R19, R48, R19 ;  /* 0x0000001330137221 */ /* 0x000fe20000010000 */
[----:B------:R-:W-:Y:S01]  /*6f00*/  FMUL.FTZ R40, R130, R41 ;  /* 0x0000002982287220 */ /* 0x000fe20000410000 */
[----:B------:R-:W-:Y:S01]  /*6f10*/  SHF.L.U32 R41, R74, 0x4, RZ ;  /* 0x000000044a297819 */ /* 0x000fe200000006ff */
[----:B------:R-:W-:Y:S01]  /*6f20*/  FFMA.FTZ R79, R79, R78, R107 ;  /* 0x0000004e4f4f7223 */ /* 0x000fe2000001006b */
[----:B------:R-:W-:Y:S01]  /*6f30*/  FFMA.FTZ R161, R90, R61, R161 ;  /* 0x0000003d5aa17223 */ /* 0x000fe200000100a1 */
[----:B------:R-:W-:Y:S01]  /*6f40*/  FFMA.FTZ R160, R109, R56, R160 ;  /* 0x000000386da07223 */ /* 0x000fe200000100a0 */
[----:B------:R-:W-:Y:S01]  /*6f50*/  LEA.HI R48, R74, R41, RZ, 0x1f ;  /* 0x000000294a307211 */ /* 0x000fe200078ff8ff */
[----:B------:R-:W-:-:S03]  /*6f60*/  FFMA.FTZ R77, R77, R79, R100 ;  /* 0x0000004f4d4d7223 */ /* 0x000fc60000010064 */
[----:B------:R-:W-:Y:S01]  /*6f70*/  LEA R43, R48, R75, 0x2 ;  /* 0x0000004b302b7211 */ /* 0x000fe200078e10ff */
[----:B------:R-:W-:Y:S01]  /*6f80*/  FFMA.FTZ R76, R76, R77, R108 ;  /* 0x0000004d4c4c7223 */ /* 0x000fe2000001006c */
[----:B------:R-:W-:Y:S01]  /*6f90*/  FMUL.FTZ R51, R77, R66 ;  /* 0x000000424d337220 */ /* 0x000fe20000410000 */
[----:B------:R-:W-:Y:S01]  /*6fa0*/  FMUL.FTZ R89, R106, R69 ;  /* 0x000000456a597220 */ /* 0x000fe20000410000 */
[----:B------:R-:W-:Y:S01]  /*6fb0*/  FFMA.FTZ R124, R113, -R125, R141 ;  /* 0x8000007d717c7223 */ /* 0x000fe2000001008d */
[----:B------:R-:W-:Y:S02]  /*6fc0*/  FMUL.FTZ R125, R85, R104 ;  /* 0x00000068557d7220 */ /* 0x000fe40000410000 */
[----:B------:R-:W-:Y:S01]  /*6fd0*/  FMUL.FTZ R93, R36, R89 ;  /* 0x00000059245d7220 */ /* 0x000fe20000410000 */
[----:B---3--:R-:W-:Y:S01]  /*6fe0*/  FFMA.FTZ R88, R111, R58, R88 ;  /* 0x0000003a6f587223 */ /* 0x008fe20000010058 */
[----:B------:R-:W-:Y:S01]  /*6ff0*/  FFMA.FTZ R111, R3, R111, R40 ;  /* 0x0000006f036f7223 */ /* 0x000fe20000010028 */
[----:B------:R-:W-:-:S03]  /*7000*/  FMUL.FTZ R40, R86, R45 ;  /* 0x0000002d56287220 */ /* 0x000fc60000410000 */
[----:B------:R0:W-:Y:S01]  /*7010*/  STL [R1], R88 ;  /* 0x0000005801007387 */ /* 0x0001e20000100800 */
[----:B--2---:R-:W-:Y:S01]  /*7020*/  FFMA.FTZ R55, R40, R65, R55 ;  /* 0x0000004128377223 */ /* 0x004fe20000010037 */
[----:B------:R-:W-:Y:S01]  /*7030*/  FFMA.FTZ R40, R33, R40, R50 ;  /* 0x0000002821287223 */ /* 0x000fe20000010032 */
[----:B------:R-:W-:Y:S01]  /*7040*/  LEA.HI R50, R41, R41, RZ, 0x1b ;  /* 0x0000002929327211 */ /* 0x000fe200078fd8ff */
[----:B------:R-:W-:Y:S01]  /*7050*/  FMUL.FTZ R41, R76, R71 ;  /* 0x000000474c297220 */ /* 0x000fe20000410000 */
[----:B----4-:R-:W-:Y:S01]  /*7060*/  FFMA.FTZ R54, R112, R59, R54 ;  /* 0x0000003b70367223 */ /* 0x010fe20000010036 */
[----:B------:R1:W-:Y:S01]  /*7070*/  STL [R1+0x4], R55 ;  /* 0x0000043701007387 */ /* 0x0003e20000100800 */
[----:B------:R-:W-:Y:S01]  /*7080*/  LEA R48, R50, R75, 0x2 ;  /* 0x0000004b32307211 */ /* 0x000fe200078e10ff */
[-C--:B------:R-:W-:Y:S01]  /*7090*/  FFMA.FTZ R50, R118, R41.reuse, RZ ;  /* 0x0000002976327223 */ /* 0x080fe200000100ff */
[----:B------:R-:W-:Y:S01]  /*70a0*/  FMUL.FTZ R86, R78, R64 ;  /* 0x000000404e567220 */ /* 0x000fe20000410000 */
[----:B0-----:R-:W2:Y:S01]  /*70b0*/  LDL R88, [R1+0x48] ;  /* 0x0000480001587983 */ /* 0x001ea20000100800 */
[----:B------:R-:W-:Y:S01]  /*70c0*/  FMUL.FTZ R52, R38, R41 ;  /* 0x0000002926347220 */ /* 0x000fe20000410000 */
[----:B------:R-:W-:Y:S01]  /*70d0*/  FMUL.FTZ R46, R46, R58 ;  /* 0x0000003a2e2e7220 */ /* 0x000fe20000410000 */
[----:B------:R-:W-:Y:S01]  /*70e0*/  FMUL.FTZ R47, R47, R63 ;  /* 0x0000003f2f2f7220 */ /* 0x000fe20000410000 */
[----:B------:R-:W-:Y:S01]  /*70f0*/  FMUL.FTZ R91, R91, R57 ;  /* 0x000000395b5b7220 */ /* 0x000fe20000410000 */
[----:B------:R-:W-:Y:S01]  /*7100*/  IADD3 R95, PT, PT, R74, 0x580, RZ ;  /* 0x000005804a5f7810 */ /* 0x000fe20007ffe0ff */
[----:B-1----:R-:W-:Y:S01]  /*7110*/  FMUL.FTZ R55, R128, R53 ;  /* 0x0000003580377220 */ /* 0x002fe20000410000 */
[-C--:B------:R-:W-:Y:S01]  /*7120*/  FMUL.FTZ R53, R30, R51.reuse ;  /* 0x000000331e357220 */ /* 0x080fe20000410000 */
[----:B------:R-:W-:Y:S01]  /*7130*/  FFMA.FTZ R51, R119, R51, R50 ;  /* 0x0000003377337223 */ /* 0x000fe20000010032 */
[----:B------:R-:W-:Y:S01]  /*7140*/  FMUL.FTZ R50, R79, R70 ;  /* 0x000000464f327220 */ /* 0x000fe20000410000 */
[----:B------:R0:W-:Y:S01]  /*7150*/  STL [R1+0x8], R54 ;  /* 0x0000083601007387 */ /* 0x0001e20000100800 */
[----:B------:R-:W-:Y:S01]  /*7160*/  FFMA.FTZ R41, R4, R112, R55 ;  /* 0x0000007004297223 */ /* 0x000fe20000010037 */
[----:B------:R-:W-:Y:S01]  /*7170*/  IADD3 R97, PT, PT, R74, 0x600, RZ ;  /* 0x000006004a617810 */ /* 0x000fe20007ffe0ff */
[----:B------:R-:W-:Y:S01]  /*7180*/  FADD.FTZ R18, R111, R18 ;  /* 0x000000126f127221 */ /* 0x000fe20000010000 */
[----:B0-----:R-:W-:Y:S01]  /*7190*/  FFMA.FTZ R54, R120, R50, R51 ;  /* 0x0000003278367223 */ /* 0x001fe20000010033 */
[----:B------:R0:W-:Y:S03]  /*71a0*/  STS [R43+0x2100], R52 ;  /* 0x002100342b007388 */ /* 0x0001e60000000800 */
[----:B------:R-:W-:Y:S01]  /*71b0*/  FFMA.FTZ R55, R121, R86, R54 ;  /* 0x0000005679377223 */ /* 0x000fe20000010036 */
[----:B------:R-:W-:-:S03]  /*71c0*/  FMUL.FTZ R51, R37, R50 ;  /* 0x0000003225337220 */ /* 0x000fc60000410000 */
[----:B------:R-:W-:Y:S01]  /*71d0*/  FFMA.FTZ R50, R122, R89, R55 ;  /* 0x000000597a327223 */ /* 0x000fe20000010037 */
[----:B0-----:R-:W-:Y:S01]  /*71e0*/  FMUL.FTZ R52, R98, R62 ;  /* 0x0000003e62347220 */ /* 0x001fe20000410000 */
[----:B------:R-:W-:-:S03]  /*71f0*/  FMUL.FTZ R54, R42, R68 ;  /* 0x000000442a367220 */ /* 0x000fc60000410000 */
[----:B------:R-:W-:Y:S01]  /*7200*/  FFMA.FTZ R50, R123, R52, R50 ;  /* 0x000000347b327223 */ /* 0x000fe20000010032 */
[----:B------:R0:W-:Y:S01]  /*7210*/  STS [R48+0x2104], R53 ;  /* 0x0021043530007388 */ /* 0x0001e20000000800 */
[----:B------:R-:W-:Y:S01]  /*7220*/  FMUL.FTZ R87, R21, R86 ;  /* 0x0000005615577220 */ /* 0x000fe20000410000 */
[----:B------:R-:W-:Y:S01]  /*7230*/  FMUL.FTZ R86, R83, R60 ;  /* 0x0000003c53567220 */ /* 0x000fe20000410000 */
[----:B------:R-:W-:Y:S01]  /*7240*/  FFMA.FTZ R55, R85, -R126, R142 ;  /* 0x8000007e55377223 */ /* 0x000fe2000001008e */
[----:B------:R-:W-:Y:S01]  /*7250*/  FMUL.FTZ R85, R104, R67 ;  /* 0x0000004368557220 */ /* 0x000fe20000410000 */
[----:B0-----:R-:W-:Y:S01]  /*7260*/  FFMA.FTZ R53, R127, R54, R50 ;  /* 0x000000367f357223 */ /* 0x001fe20000010032 */
[----:B------:R0:W-:Y:S03]  /*7270*/  STS [R48+0x210c], R87 ;  /* 0x00210c5730007388 */ /* 0x0001e60000000800 */
[----:B------:R-:W-:Y:S01]  /*7280*/  FFMA.FTZ R50, R124, R86, R53 ;  /* 0x000000567c327223 */ /* 0x000fe20000010035 */
[----:B------:R-:W-:Y:S01]  /*7290*/  FMUL.FTZ R89, R44, R59 ;  /* 0x0000003b2c597220 */ /* 0x000fe20000410000 */
[----:B------:R-:W-:-:S02]  /*72a0*/  FMUL.FTZ R44, R45, R65 ;  /* 0x000000412d2c7220 */ /* 0x000fc40000410000 */
[----:B0-----:R-:W-:-:S04]  /*72b0*/  FFMA.FTZ R87, R55, R85, R50 ;  /* 0x0000005537577223 */ /* 0x001fc80000010032 */
[----:B------:R-:W-:-:S04]  /*72c0*/  FFMA.FTZ R128, R128, R89, R87 ;  /* 0x0000005980807223 */ /* 0x000fc80000010057 */
[----:B------:R-:W-:Y:S02]  /*72d0*/  FFMA.FTZ R129, R129, R44, R128 ;  /* 0x0000002c81817223 */ /* 0x000fe40000010080 */
[----:B------:R-:W3:Y:S04]  /*72e0*/  LDL.LU R128, [R1+0xc] ;  /* 0x00000c0001807983 */ /* 0x000ee80000300800 */
[----:B------:R-:W4:Y:S04]  /*72f0*/  LDL R152, [R1+0x38] ;  /* 0x0000380001987983 */ /* 0x000f280000100800 */
[----:B------:R-:W5:Y:S04]  /*7300*/  LDL R154, [R1+0x40] ;  /* 0x00004000019a7983 */ /* 0x000f680000100800 */
[----:B------:R-:W5:Y:S04]  /*7310*/  LDL R149, [R1+0x30] ;  /* 0x0000300001957983 */ /* 0x000f680000100800 */
[----:B------:R-:W5:Y:S04]  /*7320*/  LDL R156, [R1+0x44] ;  /* 0x00004400019c7983 */ /* 0x000f680000100800 */
[----:B------:R-:W5:Y:S04]  /*7330*/  LDL R153, [R1+0x3c] ;  /* 0x00003c0001997983 */ /* 0x000f680000100800 */
[----:B------:R-:W5:Y:S01]  /*7340*/  LDL R151, [R1+0x34] ;  /* 0x0000340001977983 */ /* 0x000f620000100800 */
[----:B------:R-:W-:-:S03]  /*7350*/  FMUL.FTZ R126, R104, UR29 ;  /* 0x0000001d687e7c20 */ /* 0x000fc60008410000 */
[----:B------:R0:W-:Y:S01]  /*7360*/  STS [R48+0x2108], R51 ;  /* 0x0021083330007388 */ /* 0x0001e20000000800 */
        /* <DEDUP_REMOVED lines=10> */
[----:B------:R-:W-:Y:S01]  /*7410*/  FMUL.FTZ R44, R101, R61 ;  /* 0x0000003d652c7220 */ /* 0x000fe20000410000 */
[----:B-1----:R-:W-:Y:S02]  /*7420*/  FMUL.FTZ R55, R92, R56 ;  /* 0x000000385c377220 */ /* 0x002fe40000410000 */
[----:B------:R-:W-:Y:S01]  /*7430*/  FFMA.FTZ R131, R131, R47, R46 ;  /* 0x0000002f83837223 */ /* 0x000fe2000001002e */
[----:B------:R0:W-:Y:S01]  /*7440*/  STS [R48+0x2118], R53 ;  /* 0x0021183530007388 */ /* 0x0001e20000000800 */
[----:B------:R-:W-:Y:S01]  /*7450*/  FMUL.FTZ R89, R4, R89 ;  /* 0x0000005904597220 */ /* 0x000fe20000410000 */
[----:B------:R-:W-:Y:S01]  /*7460*/  FMUL.FTZ R47, R32, R47 ;  /* 0x0000002f202f7220 */ /* 0x000fe20000410000 */
[-C--:B------:R-:W-:Y:S01]  /*7470*/  FFMA.FTZ R132, R132, R91.reuse, R131 ;  /* 0x0000005b84847223 */ /* 0x080fe20000010083 */
[----:B------:R1:W-:Y:S01]  /*7480*/  STS [R48+0x2120], R85 ;  /* 0x0021205530007388 */ /* 0x0003e20000000800 */
[----:B------:R-:W-:Y:S01]  /*7490*/  FMUL.FTZ R91, R2, R91 ;  /* 0x0000005b025b7220 */ /* 0x000fe20000410000 */
[-C--:B0-----:R-:W-:Y:S01]  /*74a0*/  FMUL.FTZ R53, R31, R44.reuse ;  /* 0x0000002c1f357220 */ /* 0x081fe20000410000 */
        /* <DEDUP_REMOVED lines=15> */
[C---:B------:R-:W-:Y:S02]  /*75a0*/  IADD3 R47, PT, PT, R74.reuse, 0x300, RZ ;  /* 0x000003004a2f7810 */ /* 0x040fe40007ffe0ff */
        /* <DEDUP_REMOVED lines=55> */
[----:B------:R-:W1:Y:S04]  /*7920*/  LDS R87, [R105+0x3100] ;  /* 0x0031000069577984 */ /* 0x000e680000000800 */
[----:B------:R-:W1:Y:S04]  /*7930*/  LDS R86, [R104+0x3300] ;  /* 0x0033000068567984 */ /* 0x000e680000000800 */
[----:B------:R-:W1:Y:S04]  /*7940*/  LDS R55, [R103+0x3500] ;  /* 0x0035000067377984 */ /* 0x000e680000000800 */
[----:B------:R-:W1:Y:S01]  /*7950*/  LDS R54, [R102+0x3700] ;  /* 0x0037000066367984 */ /* 0x000e620000000800 */
[----:B--2---:R-:W-:Y:S01]  /*7960*/  FMUL.FTZ R150, R88, R150 ;  /* 0x0000009658967220 */ /* 0x004fe20000410000 */
[----:B------:R-:W-:-:S02]  /*7970*/  LEA.HI R88, R97, R74, RZ, 0x1b ;  /* 0x0000004a61587211 */ /* 0x000fc400078fd8ff */
[----:B------:R-:W2:Y:S01]  /*7980*/  LDS R52, [R100+0x3b00] ;  /* 0x003b000064347984 */ /* 0x000ea20000000800 */
[-C--:B------:R-:W-:Y:S02]  /*7990*/  LEA R97, R44, R75.reuse, 0x2 ;  /* 0x0000004b2c617211 */ /* 0x080fe400078e10ff */
[----:B------:R-:W-:Y:S01]  /*79a0*/  LEA R101, R88, R75, 0x2 ;  /* 0x0000004b58657211 */ /* 0x000fe200078e10ff */
[----:B------:R-:W1:Y:S04]  /*79b0*/  LDS R51, [R99+0x3d00] ;  /* 0x003d000063337984 */ /* 0x000e680000000800 */
[----:B------:R-:W1:Y:S04]  /*79c0*/  LDS R88, [R107+0x2f00] ;  /* 0x002f00006b587984 */ /* 0x000e680000000800 */
[----:B------:R-:W1:Y:S04]  /*79d0*/  LDS R53, [R101+0x3900] ;  /* 0x0039000065357984 */ /* 0x000e680000000800 */
[----:B------:R-:W1:Y:S04]  /*79e0*/  LDS R50, [R97+0x3f00] ;  /* 0x003f000061327984 */ /* 0x000e680000000800 */
[----:B------:R3:W-:Y:S01]  /*79f0*/  STS [R43+0x4200], R150 ;  /* 0x004200962b007388 */ /* 0x0007e20000000800 */
[----:B------:R-:W-:Y:S01]  /*7a00*/  MOV R46, R74 ;  /* 0x0000004a002e7202 */ /* 0x000fe20000000f00 */
[----:B0-----:R-:W-:-:S02]  /*7a10*/  IMAD R41, R41, UR23, RZ ;  /* 0x0000001729297c24 */ /* 0x001fc4000f8e02ff */
[----:B------:R-:W-:Y:S01]  /*7a20*/  FMUL.FTZ R129, R158, R142 ;  /* 0x0000008e9e817220 */ /* 0x000fe20000410000 */
[----:B------:R-:W-:Y:S02]  /*7a30*/  USHF.R.S32.HI UR28, URZ, 0x1f, UR11 ;  /* 0x0000001fff1c7899 */ /* 0x000fe4000801140b */
[----:B------:R-:W-:Y:S02]  /*7a40*/  ULEA UR51, UR14, 0xfffff800, 0xb ;  /* 0xfffff8000e337891 */ /* 0x000fe4000f8e58ff */
[----:B------:R-:W-:Y:S01]  /*7a50*/  STS [R48+0x4220], R129 ;  /* 0x0042208130007388 */ /* 0x000fe20000000800 */
[----:B------:R-:W-:Y:S01]  /*7a60*/  UIMAD UR10, UR28, UR38, URZ ;  /* 0x000000261c0a72a4 */ /* 0x000fe2000f8e02ff */
[----:B---3--:R-:W-:Y:S01]  /*7a70*/  FFMA.FTZ R128, R125, R67, R128 ;  /* 0x000000437d807223 */ /* 0x008fe20000010080 */
[----:B------:R-:W-:Y:S02]  /*7a80*/  FMUL.FTZ R125, R127, R42 ;  /* 0x0000002a7f7d7220 */ /* 0x000fe40000410000 */
[----:B------:R-:W0:Y:S01]  /*7a90*/  LDC.64 R42, c[0x0][0x4d8] ;  /* 0x00013600ff2a7b82 */ /* 0x000e220000000a00 */
[----:B----4-:R-:W-:Y:S01]  /*7aa0*/  FMUL.FTZ R47, R152, R138 ;  /* 0x0000008a982f7220 */ /* 0x010fe20000410000 */
[----:B-----5:R-:W-:-:S04]  /*7ab0*/  FMUL.FTZ R45, R154, R136 ;  /* 0x000000889a2d7220 */ /* 0x020fc80000410000 */
[----:B------:R3:W-:Y:S01]  /*7ac0*/  STS [R48+0x4210], R47 ;  /* 0x0042102f30007388 */ /* 0x0007e20000000800 */
[----:B------:R-:W-:-:S03]  /*7ad0*/  FMUL.FTZ R127, R149, R140 ;  /* 0x0000008c957f7220 */ /* 0x000fc60000410000 */
[----:B------:R4:W-:Y:S01]  /*7ae0*/  STS [R48+0x4208], R45 ;  /* 0x0042082d30007388 */ /* 0x0009e20000000800 */
[----:B---3--:R-:W-:-:S03]  /*7af0*/  HFMA2 R47, -RZ, RZ, 0, 0 ;  /* 0x00000000ff2f7431 */ /* 0x008fc600000001ff */
[----:B------:R3:W-:Y:S01]  /*7b00*/  STS [R48+0x4218], R127 ;  /* 0x0042187f30007388 */ /* 0x0007e20000000800 */
[----:B----4-:R-:W-:-:S04]  /*7b10*/  IMAD.WIDE.U32 R44, R40, UR23, R46 ;  /* 0x00000017282c7c25 */ /* 0x010fc8000f8e002e */
[----:B0-----:R-:W-:Y:S01]  /*7b20*/  IMAD.WIDE.U32 R46, R42, UR23, R46 ;  /* 0x000000172a2e7c25 */ /* 0x001fe2000f8e002e */
[----:B------:R-:W-:Y:S02]  /*7b30*/  IADD3 R45, PT, PT, R45, R41, RZ ;  /* 0x000000292d2d7210 */ /* 0x000fe40007ffe0ff */
[----:B------:R-:W0:Y:S01]  /*7b40*/  LDC.64 R40, c[0x0][0x4d0] ;  /* 0x00013400ff287b82 */ /* 0x000e220000000a00 */
[----:B---3--:R-:W-:Y:S01]  /*7b50*/  IMAD R127, R43, UR23, RZ ;  /* 0x000000172b7f7c24 */ /* 0x008fe2000f8e02ff */
[----:B------:R-:W-:-:S04]  /*7b60*/  MOV R129, UR40 ;  /* 0x0000002800817c02 */ /* 0x000fc80008000f00 */
[----:B------:R-:W-:Y:S02]  /*7b70*/  IADD3 R47, PT, PT, R47, R127, RZ ;  /* 0x0000007f2f2f7210 */ /* 0x000fe40007ffe0ff */
[----:B------:R-:W-:Y:S01]  /*7b80*/  MOV R127, UR38 ;  /* 0x00000026007f7c02 */ /* 0x000fe20008000f00 */
[----:B------:R-:W-:Y:S01]  /*7b90*/  UIMAD UR28, UR28, UR40, URZ ;  /* 0x000000281c1c72a4 */ /* 0x000fe2000f8e02ff */
[----:B------:R-:W-:-:S04]  /*7ba0*/  IMAD.WIDE.U32 R46, R129, UR11, R46 ;  /* 0x0000000b812e7c25 */ /* 0x000fc8000f8e002e */
[----:B------:R-:W-:Y:S01]  /*7bb0*/  FMUL.FTZ R43, R29, R144 ;  /* 0x000000901d2b7220 */ /* 0x000fe20000410000 */
[----:B------:R-:W-:Y:S01]  /*7bc0*/  IMAD.WIDE.U32 R44, R127, UR11, R44 ;  /* 0x0000000b7f2c7c25 */ /* 0x000fe2000f8e002c */
[----:B------:R-:W-:Y:S01]  /*7bd0*/  UIMAD UR10, UR11, UR39, UR10 ;  /* 0x000000270b0a72a4 */ /* 0x000fe2000f8e020a */
        /* <DEDUP_REMOVED lines=8> */
[----:B---3--:R-:W-:Y:S02]  /*7c60*/  IADD3.X R43, PT, PT, R45, UR10, RZ, P3, !PT ;  /* 0x0000000a2d2b7c10 */ /* 0x008fe40009ffe4ff */
[----:B------:R-:W-:Y:S02]  /*7c70*/  IADD3.X R45, PT, PT, R47, UR28, RZ, P4, !PT ;  /* 0x0000001c2f2d7c10 */ /* 0x000fe4000a7fe4ff */
[----:B------:R-:W-:Y:S01]  /*7c80*/  MOV R47, UR42 ;  /* 0x0000002a002f7c02 */ /* 0x000fe20008000f00 */
[----:B0-----:R-:W-:Y:S01]  /*7c90*/  IMAD.WIDE.U32 R42, R40, UR8, R42 ;  /* 0x00000008282a7c25 */ /* 0x001fe2000f8e002a */
[----:B------:R-:W-:-:S03]  /*7ca0*/  MOV R131, UR43 ;  /* 0x0000002b00837c02 */ /* 0x000fc60008000f00 */
[----:B------:R-:W-:Y:S01]  /*7cb0*/  FMUL.FTZ R155, R156, R155 ;  /* 0x0000009b9c9b7220 */ /* 0x000fe20000410000 */
        /* <DEDUP_REMOVED lines=42> */
.L_x_3223:
[----:B------:R-:W-:Y:S05]  /*7f60*/  BSYNC.RECONVERGENT B0 ;  /* 0x0000000000007941 */ /* 0x000fea0003800200 */
.L_x_3222:
[----:B-1----:R0:W1:Y:S01]  /*7f70*/  LDS R95, [R112+0x4400] ;  /* 0x00440000705f7984 */ /* 0x0020620000000800 */
[----:B------:R-:W-:Y:S04]  /*7f80*/  BSSY.RECONVERGENT B0, `(.L_x_3224) ;  /* 0x0000004000007945 */ /* 0x000fe80003800200 */
[----:B------:R-:W-:Y:S05]  /*7f90*/  @!P3 BRA `(.L_x_3225) ;  /* 0x000000000008b947 */ /* 0x000fea0003800000 */
[----:B------:R2:W-:Y:S04]  /*7fa0*/  REDG.E.ADD.F32.FTZ.RN.STRONG.GPU desc[UR26][R46.64+0x200], R94 ;  /* 0x0002005e2e0079a6 */ /* 0x0005e8000c12f31a */
[----:B-1----:R2:W-:Y:S02]  /*7fb0*/  REDG.E.ADD.F32.FTZ.RN.STRONG.GPU desc[UR26][R40.64+0x200], R95 ;  /* 0x0002005f280079a6 */ /* 0x0025e4000c12f31a */
.L_x_3225:
[----:B------:R-:W-:Y:S05]  /*7fc0*/  BSYNC.RECONVERGENT B0 ;  /* 0x0000000000007941 */ /* 0x000fea0003800200 */
.L_x_3224:
[----:B------:R-:W3:Y:S01]  /*7fd0*/  LDS R111, [R111+0x4600] ;  /* 0x004600006f6f7984 */ /* 0x000ee20000000800 */
[----:B------:R-:W-:Y:S04]  /*7fe0*/  BSSY.RECONVERGENT B0, `(.L_x_3226) ;  /* 0x0000004000007945 */ /* 0x000fe80003800200 */
[----:B------:R-:W-:Y:S05]  /*7ff0*/  @!P4 BRA `(.L_x_3227) ;  /* 0x000000000008c947 */ /* 0x000fea0003800000 */
[----:B------:R4:W-:Y:S04]  /*8000*/  REDG.E.ADD.F32.FTZ.RN.STRONG.GPU desc[UR26][R46.64+0x400], R93 ;  /* 0x0004005d2e0079a6 */ /* 0x0009e8000c12f31a */
[----:B---3--:R4:W-:Y:S02]  /*8010*/  REDG.E.ADD.F32.FTZ.RN.STRONG.GPU desc[UR26][R40.64+0x400], R111 ;  /* 0x0004006f280079a6 */ /* 0x0089e4000c12f31a */
.L_x_3227:
[----:B------:R-:W-:Y:S05]  /*8020*/  BSYNC.RECONVERGENT B0 ;  /* 0x0000000000007941 */ /* 0x000fea0003800200 */
.L_x_3226:
[----:B----4-:R4:W0:Y:S01]  /*8030*/  LDS R93, [R110+0x4800] ;  /* 0x004800006e5d7984 */ /* 0x0108220000000800 */
[----:B------:R-:W-:Y:S04]  /*8040*/  BSSY.RECONVERGENT B0, `(.L_x_3228) ;  /* 0x0000004000007945 */ /* 0x000fe80003800200 */
[----:B------:R-:W-:Y:S05]  /*8050*/  @!P5 BRA `(.L_x_3229) ;  /* 0x000000000008d947 */ /* 0x000fea0003800000 */
[----:B------:R1:W-:Y:S04]  /*8060*/  REDG.E.ADD.F32.FTZ.RN.STRONG.GPU desc[UR26][R46.64+0x600], R92 ;  /* 0x0006005c2e0079a6 */ /* 0x0003e8000c12f31a */
[----:B0-----:R0:W-:Y:S02]  /*8070*/  REDG.E.ADD.F32.FTZ.RN.STRONG.GPU desc[UR26][R40.64+0x600], R93 ;  /* 0x0006005d280079a6 */ /* 0x0011e4000c12f31a */
.L_x_3229:
[----:B------:R-:W-:Y:S05]  /*8080*/  BSYNC.RECONVERGENT B0 ;  /* 0x0000000000007941 */ /* 0x000fea0003800200 */
.L_x_3228:
        /* <DEDUP_REMOVED lines=9> */
.L_x_3231:
[----:B------:R-:W-:Y:S05]  /*8120*/  BSYNC.RECONVERGENT B0 ;  /* 0x0000000000007941 */ /* 0x000fea0003800200 */
.L_x_3230:
[----:B------:R-:W0:Y:S01]  /*8130*/  LDS R109, [R109+0x4c00] ;  /* 0x004c00006d6d7984 */ /* 0x000e220000000800 */
[----:B------:R-:W-:Y:S04]  /*8140*/  BSSY.RECONVERGENT B0, `(.L_x_3232) ;  /* 0x0000004000007945 */ /* 0x000fe80003800200 */
[----:B------:R-:W-:Y:S05]  /*8150*/  @!P3 BRA `(.L_x_3233) ;  /* 0x000000000008b947 */ /* 0x000fea0003800000 */
[----:B------:R1:W-:Y:S04]  /*8160*/  REDG.E.ADD.F32.FTZ.RN.STRONG.GPU desc[UR26][R46.64+0xa00], R90 ;  /* 0x000a005a2e0079a6 */ /* 0x0003e8000c12f31a */
[----:B0-----:R0:W-:Y:S02]  /*8170*/  REDG.E.ADD.F32.FTZ.RN.STRONG.GPU desc[UR26][R40.64+0xa00], R109 ;  /* 0x000a006d280079a6 */ /* 0x0011e4000c12f31a */
.L_x_3233:
[----:B------:R-:W-:Y:S05]  /*8180*/  BSYNC.RECONVERGENT B0 ;  /* 0x0000000000007941 */ /* 0x000fea0003800200 */
.L_x_3232:
[----:B-1----:R1:W0:Y:S01]  /*8190*/  LDS R91, [R108+0x4e00] ;  /* 0x004e00006c5b7984 */ /* 0x0022220000000800 */
[----:B------:R-:W-:Y:S04]  /*81a0*/  BSSY.RECONVERGENT B0, `(.L_x_3234) ;  /* 0x0000004000007945 */ /* 0x000fe80003800200 */
[----:B------:R-:W-:Y:S05]  /*81b0*/  @!P4 BRA `(.L_x_3235) ;  /* 0x000000000008c947 */ /* 0x000fea0003800000 */
[----:B------:R1:W-:Y:S04]  /*81c0*/  REDG.E.ADD.F32.FTZ.RN.STRONG.GPU desc[UR26][R46.64+0xc00], R89 ;  /* 0x000c00592e0079a6 */ /* 0x0003e8000c12f31a */
[----:B0-----:R1:W-:Y:S02]  /*81d0*/  REDG.E.ADD.F32.FTZ.RN.STRONG.GPU desc[UR26][R40.64+0xc00], R91 ;  /* 0x000c005b280079a6 */ /* 0x0013e4000c12f31a */
.L_x_3235:
[----:B------:R-:W-:Y:S05]  /*81e0*/  BSYNC.RECONVERGENT B0 ;  /* 0x0000000000007941 */ /* 0x000fea0003800200 */
.L_x_3234:
[----:B------:R-:W0:Y:S01]  /*81f0*/  LDS R107, [R107+0x5000] ;  /* 0x005000006b6b7984 */ /* 0x000e220000000800 */
[----:B------:R-:W-:Y:S04]  /*8200*/  BSSY.RECONVERGENT B0, `(.L_x_3236) ;  /* 0x0000004000007945 */ /* 0x000fe80003800200 */
[----:B------:R-:W-:Y:S05]  /*8210*/  @!P5 BRA `(.L_x_3237) ;  /* 0x000000000008d947 */ /* 0x000fea0003800000 */
[----:B------:R1:W-:Y:S04]  /*8220*/  REDG.E.ADD.F32.FTZ.RN.STRONG.GPU desc[UR26][R46.64+0xe00], R88 ;  /* 0x000e00582e0079a6 */ /* 0x0003e8000c12f31a */
[----:B0-----:R1:W-:Y:S02]  /*8230*/  REDG.E.ADD.F32.FTZ.RN.STRONG.GPU desc[UR26][R40.64+0xe00], R107 ;  /* 0x000e006b280079a6 */ /* 0x0013e4000c12f31a */
.L_x_3237:
[----:B------:R-:W-:Y:S05]  /*8240*/  BSYNC.RECONVERGENT B0 ;  /* 0x0000000000007941 */ /* 0x000fea0003800200 */
.L_x_3236:
        /* <DEDUP_REMOVED lines=9> */
.L_x_3239:
[----:B------:R-:W-:Y:S05]  /*82e0*/  BSYNC.RECONVERGENT B0 ;  /* 0x0000000000007941 */ /* 0x000fea0003800200 */
.L_x_3238:
[----:B-1----:R1:W0:Y:S01]  /*82f0*/  LDS R87, [R104+0x5400] ;  /* 0x0054000068577984 */ /* 0x0022220000000800 */
[----:B------:R-:W-:Y:S04]  /*8300*/  BSSY.RECONVERGENT B0, `(.L_x_3240) ;  /* 0x0000004000007945 */ /* 0x000fe80003800200 */
[----:B------:R-:W-:Y:S05]  /*8310*/  @!P3 BRA `(.L_x_3241) ;  /* 0x000000000008b947 */ /* 0x000fea0003800000 */
[----:B------:R1:W-:Y:S04]  /*8320*/  REDG.E.ADD.F32.FTZ.RN.STRONG.GPU desc[UR26][R46.64+0x1200], R86 ;  /* 0x001200562e0079a6 */ /* 0x0003e8000c12f31a */
[----:B0-----:R1:W-:Y:S02]  /*8330*/  REDG.E.ADD.F32.FTZ.RN.STRONG.GPU desc[UR26][R40.64+0x1200], R87 ;  /* 0x00120057280079a6 */ /* 0x0013e4000c12f31a */
.L_x_3241:
[----:B------:R-:W-:Y:S05]  /*8340*/  BSYNC.RECONVERGENT B0 ;  /* 0x0000000000007941 */ /* 0x000fea0003800200 */
.L_x_3240:
[----:B------:R-:W0:Y:S01]  /*8350*/  LDS R103, [R103+0x5600] ;  /* 0x0056000067677984 */ /* 0x000e220000000800 */
[----:B------:R-:W-:Y:S04]  /*8360*/  BSSY.RECONVERGENT B0, `(.L_x_3242) ;  /* 0x0000004000007945 */ /* 0x000fe80003800200 */
[----:B------:R-:W-:Y:S05]  /*8370*/  @!P4 BRA `(.L_x_3243) ;  /* 0x000000000008c947 */ /* 0x000fea0003800000 */
[----:B------:R1:W-:Y:S04]  /*8380*/  REDG.E.ADD.F32.FTZ.RN.STRONG.GPU desc[UR26][R46.64+0x1400], R55 ;  /* 0x001400372e0079a6 */ /* 0x0003e8000c12f31a */
[----:B0-----:R1:W-:Y:S02]  /*8390*/  REDG.E.ADD.F32.FTZ.RN.STRONG.GPU desc[UR26][R40.64+0x1400], R103 ;  /* 0x00140067280079a6 */ /* 0x0013e4000c12f31a */
.L_x_3243:
[----:B------:R-:W-:Y:S05]  /*83a0*/  BSYNC.RECONVERGENT B0 ;  /* 0x0000000000007941 */ /* 0x000fea0003800200 */
.L_x_3242:
[----:B-1----:R1:W0:Y:S01]  /*83b0*/  LDS R55, [R102+0x5800] ;  /* 0x0058000066377984 */ /* 0x0022220000000800 */
[----:B------:R-:W-:Y:S04]  /*83c0*/  BSSY.RECONVERGENT B0, `(.L_x_3244) ;  /* 0x0000004000007945 */ /* 0x000fe80003800200 */
[----:B------:R-:W-:Y:S05]  /*83d0*/  @!P5 BRA `(.L_x_3245) ;  /* 0x000000000008d947 */ /* 0x000fea0003800000 */
[----:B------:R1:W-:Y:S04]  /*83e0*/  REDG.E.ADD.F32.FTZ.RN.STRONG.GPU desc[UR26][R46.64+0x1600], R54 ;  /* 0x001600362e0079a6 */ /* 0x0003e8000c12f31a */
[----:B0-----:R1:W-:Y:S02]  /*83f0*/  REDG.E.ADD.F32.FTZ.RN.STRONG.GPU desc[UR26][R40.64+0x1600], R55 ;  /* 0x00160037280079a6 */ /* 0x0013e4000c12f31a */
.L_x_3245:
[----:B------:R-:W-:Y:S05]  /*8400*/  BSYNC.RECONVERGENT B0 ;  /* 0x0000000000007941 */ /* 0x000fea0003800200 */
.L_x_3244:
        /* <DEDUP_REMOVED lines=9> */
.L_x_3247:
[----:B------:R-:W-:Y:S05]  /*84a0*/  BSYNC.RECONVERGENT B0 ;  /* 0x0000000000007941 */ /* 0x000fea0003800200 */
.L_x_3246:
[----:B-1----:R1:W0:Y:S01]  /*84b0*/  LDS R53, [R100+0x5c00] ;  /* 0x005c000064357984 */ /* 0x0022220000000800 */
[----:B------:R-:W-:Y:S04]  /*84c0*/  BSSY.RECONVERGENT B0, `(.L_x_3248) ;  /* 0x0000004000007945 */ /* 0x000fe80003800200 */
[----:B------:R-:W-:Y:S05]  /*84d0*/  @!P3 BRA `(.L_x_3249) ;  /* 0x000000000008b947 */ /* 0x000fea0003800000 */
[----:B------:R1:W-:Y:S04]  /*84e0*/  REDG.E.ADD.F32.FTZ.RN.STRONG.GPU desc[UR26][R46.64+0x1a00], R52 ;  /* 0x001a00342e0079a6 */ /* 0x0003e8000c12f31a */
[----:B0-----:R1:W-:Y:S02]  /*84f0*/  REDG.E.ADD.F32.FTZ.RN.STRONG.GPU desc[UR26][R40.64+0x1a00], R53 ;  /* 0x001a0035280079a6 */ /* 0x0013e4000c12f31a */
.L_x_3249:
[----:B------:R-:W-:Y:S05]  /*8500*/  BSYNC.RECONVERGENT B0 ;  /* 0x0000000000007941 */ /* 0x000fea0003800200 */
.L_x_3248:
[----:B------:R-:W0:Y:S01]  /*8510*/  LDS R99, [R99+0x5e00] ;  /* 0x005e000063637984 */ /* 0x000e220000000800 */
[----:B------:R-:W-:Y:S04]  /*8520*/  BSSY.RECONVERGENT B0, `(.L_x_3250) ;  /* 0x0000004000007945 */ /* 0x000fe80003800200 */
[----:B------:R-:W-:Y:S05]  /*8530*/  @!P4 BRA `(.L_x_3251) ;  /* 0x000000000008c947 */ /* 0x000fea0003800000 */
[----:B------:R1:W-:Y:S04]  /*8540*/  REDG.E.ADD.F32.FTZ.RN.STRONG.GPU desc[UR26][R46.64+0x1c00], R51 ;  /* 0x001c00332e0079a6 */ /* 0x0003e8000c12f31a */
[----:B0-----:R1:W-:Y:S02]  /*8550*/  REDG.E.ADD.F32.FTZ.RN.STRONG.GPU desc[UR26][R40.64+0x1c00], R99 ;  /* 0x001c0063280079a6 */ /* 0x0013e4000c12f31a */
.L_x_3251:
[----:B------:R-:W-:Y:S05]  /*8560*/  BSYNC.RECONVERGENT B0 ;  /* 0x0000000000007941 */ /* 0x000fea0003800200 */
.L_x_3250:
[----:B------:R-:W0:Y:S01]  /*8570*/  LDS R97, [R97+0x6000] ;  /* 0x0060000061617984 */ /* 0x000e220000000800 */
[----:B------:R-:W-:Y:S04]  /*8580*/  BSSY.RECONVERGENT B0, `(.L_x_3252) ;  /* 0x0000004000007945 */ /* 0x000fe80003800200 */
[----:B------:R-:W-:Y:S05]  /*8590*/  @!P5 BRA `(.L_x_3253) ;  /* 0x000000000008d947 */ /* 0x000fea0003800000 */
[----:B------:R1:W-:Y:S04]  /*85a0*/  REDG.E.ADD.F32.FTZ.RN.STRONG.GPU desc[UR26][R46.64+0x1e00], R50 ;  /* 0x001e00322e0079a6 */ /* 0x0003e8000c12f31a */
[----:B0-----:R1:W-:Y:S02]  /*85b0*/  REDG.E.ADD.F32.FTZ.RN.STRONG.GPU desc[UR26][R40.64+0x1e00], R97 ;  /* 0x001e0061280079a6 */ /* 0x0013e4000c12f31a */
.L_x_3253:
[----:B------:R-:W-:Y:S05]  /*85c0*/  BSYNC.RECONVERGENT B0 ;  /* 0x0000000000007941 */ /* 0x000fea0003800200 */
.L_x_3252:
        /* <DEDUP_REMOVED lines=25> */
[----:B------:R-:W-:Y:S01]  /*8760*/  FMUL.FTZ R98, R123, R98 ;  /* 0x000000627b627220 */ /* 0x000fe20000410000 */
[----:B------:R-:W-:Y:S01]  /*8770*/  FFMA.FTZ R124, R9, R113, R124 ;  /* 0x00000071097c7223 */ /* 0x000fe2000001007c */
[----:B------:R-:W2:Y:S01]  /*8780*/  LDL.LU R49, [R1+0x28] ;  /* 0x0000280001317983 */ /* 0x000ea20000300800 */
[----:B------:R-:W-:-:S03]  /*8790*/  FADD.FTZ R14, R83, R14 ;  /* 0x0000000e530e7221 */ /* 0x000fc60000010000 */
[----:B------:R-:W2:Y:S01]  /*87a0*/  LDL.LU R46, [R1+0x2c] ;  /* 0x00002c00012e7983 */ /* 0x000ea20000300800 */
[----:B---3--:R-:W-:Y:S01]  /*87b0*/  FFMA.FTZ R53, R114, R62, R53 ;  /* 0x0000003e72357223 */ /* 0x008fe20000010035 */
[----:B----4-:R-:W-:Y:S01]  /*87c0*/  FFMA.FTZ R52, R82, R69, R52 ;  /* 0x0000004552347223 */ /* 0x010fe20000010034 */
[----:B------:R-:W-:Y:S01]  /*87d0*/  FFMA.FTZ R51, R78, R64, R51 ;  /* 0x000000404e337223 */ /* 0x000fe20000010033 */
[----:B------:R1:W-:Y:S04]  /*87e0*/  STL [R1+0x14], R54 ;  /* 0x0000143601007387 */ /* 0x0003e80000100800 */
[----:B------:R1:W-:Y:S04]  /*87f0*/  STL [R1+0x18], R53 ;  /* 0x0000183501007387 */ /* 0x0003e80000100800 */
[----:B------:R1:W-:Y:S04]  /*8800*/  STL [R1+0x1c], R52 ;  /* 0x00001c3401007387 */ /* 0x0003e80000100800 */
[----:B------:R1:W-:Y:S01]  /*8810*/  STL [R1+0x20], R51 ;  /* 0x0000203301007387 */ /* 0x0003e20000100800 */
[----:B------:R-:W-:Y:S01]  /*8820*/  @!P4 SHF.R.U32.HI R40, RZ, 0x3, R74 ;  /* 0x00000003ff28c819 */ /* 0x000fe2000001164a */
[----:B0-----:R-:W-:-:S03]  /*8830*/  @P3 FADD R48, R47, R48 ;  /* 0x000000302f303221 */ /* 0x001fc60000000000 */
[----:B------:R-:W-:Y:S01]  /*8840*/  @!P4 LOP3.LUT R40, R40, 0x7c, RZ, 0xc0, !PT ;  /* 0x0000007c2828c812 */ /* 0x000fe200078ec0ff */
[----:B------:R-:W-:Y:S01]  /*8850*/  FMUL.FTZ R127, R122, R127 ;  /* 0x0000007f7a7f7220 */ /* 0x000fe20000410000 */
[----:B------:R-:W-:Y:S01]  /*8860*/  FMUL.FTZ R44, R121, R44 ;  /* 0x0000002c792c7220 */ /* 0x000fe20000410000 */
[----:B------:R-:W-:Y:S01]  /*8870*/  FMUL.FTZ R120, R120, R45 ;  /* 0x0000002d78787220 */ /* 0x000fe20000410000 */
[----:B------:R-:W-:Y:S01]  /*8880*/  @!P4 IADD3 R47, PT, PT, R75, R40, RZ ;  /* 0x000000284b2fc210 */ /* 0x000fe20007ffe0ff */
[----:B------:R-:W-:Y:S01]  /*8890*/  FMUL.FTZ R119, R119, R42 ;  /* 0x0000002a77777220 */ /* 0x000fe20000410000 */
[----:B------:R-:W-:Y:S01]  /*88a0*/  FMUL.FTZ R43, R118, R43 ;  /* 0x0000002b762b7220 */ /* 0x000fe20000410000 */
[----:B------:R-:W-:Y:S01]  /*88b0*/  FFMA.FTZ R125, R35, R84, R125 ;  /* 0x00000054237d7223 */ /* 0x000fe2000001007d */
[----:B------:R-:W-:Y:S01]  /*88c0*/  FFMA.FTZ R98, R15, R114, R98 ;  /* 0x000000720f627223 */ /* 0x000fe20000010062 */
        /* <DEDUP_REMOVED lines=19> */
[----:B------:R-:W-:-:S03]  /*8a00*/  FFMA.FTZ R46, R76, R71, R46 ;  /* 0x000000474c2e7223 */ /* 0x000fc6000001002e */
        /* <DEDUP_REMOVED lines=9> */
[----:B-1----:R-:W1:Y:S01]  /*8aa0*/  @P2 LDS R47, [R45+0x7f50] ;  /* 0x007f50002d2f2984 */ /* 0x002e620000000800 */
[----:B0-----:R-:W-:-:S04]  /*8ab0*/  FADD.FTZ R40, R48, R40 ;  /* 0x0000002830287221 */ /* 0x001fc80000010000 */
[----:B------:R-:W-:-:S04]  /*8ac0*/  FADD.FTZ R40, R41, R40 ;  /* 0x0000002829287221 */ /* 0x000fc80000010000 */
[----:B--2---:R-:W-:-:S04]  /*8ad0*/  FADD.FTZ R40, R40, R43 ;  /* 0x0000002b28287221 */ /* 0x004fc80000010000 */
[----:B-1----:R-:W-:-:S05]  /*8ae0*/  @P2 FADD.FTZ R40, R40, R47 ;  /* 0x0000002f28282221 */ /* 0x002fca0000010000 */
[----:B------:R0:W-:Y:S02]  /*8af0*/  STS [R45+0x7f50], R40 ;  /* 0x007f50282d007388 */ /* 0x0001e40000000800 */
.L_x_3255:
[----:B------:R-:W-:Y:S05]  /*8b00*/  BSYNC.RECONVERGENT B0 ;  /* 0x0000000000007941 */ /* 0x000fea0003800200 */
.L_x_3254:
[----:B------:R-:W-:-:S04]  /*8b10*/  UIADD3 UR8, UPT, UPT, UR8, 0x1, URZ ;  /* 0x0000000108087890 */ /* 0x000fc8000fffe0ff */
[----:B------:R-:W-:-:S09]  /*8b20*/  UISETP.GE.AND UP0, UPT, UR8, UR49, UPT ;  /* 0x000000310800728c */ /* 0x000fd2000bf06270 */
[----:B------:R-:W-:Y:S05]  /*8b30*/  BRA.U !UP0, `(.L_x_3256) ;  /* 0xffffffc108d07547 */ /* 0x000fea000b83ffff */
.L_x_3211:
[----:B------:R-:W2:Y:S01]  /*8b40*/  S2R R0, SR_TID.X ;  /* 0x0000000000007919 */ /* 0x000ea20000002100 */
[----:B------:R-:W-:Y:S01]  /*8b50*/  MOV R37, 0x10 ;  /* 0x0000001000257802 */ /* 0x000fe20000000f00 */
[----:B------:R-:W3:Y:S01]  /*8b60*/  LDCU.64 UR30, c[0x0][0x4f8] ;  /* 0x00009f00ff1e77ac */ /* 0x000ee20008000a00 */
[----:B-1----:R-:W4:Y:S01]  /*8b70*/  LDL.LU R41, [R1+0xc] ;  /* 0x00000c0001297983 */ /* 0x002f220000300800 */
[----:B------:R-:W-:Y:S08]  /*8b80*/  BAR.SYNC.DEFER_BLOCKING 0x0 ;  /* 0x0000000000007b1d */ /* 0x000ff00000010000 */
[----:B------:R-:W1:Y:S01]  /*8b90*/  S2UR UR10, SR_CTAID.Y ;  /* 0x00000000000a79c3 */ /* 0x000e620000002600 */
[----:B------:R-:W1:Y:S01]  /*8ba0*/  LDCU.64 UR32, c[0x0][0x500] ;  /* 0x0000a000ff2077ac */ /* 0x000e620008000a00 */
[----:B------:R-:W4:Y:S01]  /*8bb0*/  LDL.LU R42, [R1+0x8] ;  /* 0x00000800012a7983 */ /* 0x000f220000300800 */
[----:B------:R-:W-:-:S03]  /*8bc0*/  UIADD3 UR28, UPT, UPT, UR14, -0x1, URZ ;  /* 0xffffffff0e1c7890 */ /* 0x000fc6000fffe0ff */
[----:B------:R-:W5:Y:S01]  /*8bd0*/  LDL.LU R43, [R1+0x4] ;  /* 0x00000400012b7983 */ /* 0x000f620000300800 */
[----:B------:R-:W1:Y:S03]  /*8be0*/  LDCU.64 UR34, c[0x0][0x550] ;  /* 0x0000aa00ff2277ac */ /* 0x000e660008000a00 */
[----:B------:R-:W5:Y:S04]  /*8bf0*/  LDL.LU R44, [R1] ;  /* 0x00000000012c7983 */ /* 0x000f680000300800 */
[----:B0-----:R-:W4:Y:S01]  /*8c00*/  LDL.LU R45, [R1+0x2c] ;  /* 0x00002c00012d7983 */ /* 0x001f220000300800 */
[----:B--2---:R-:W-:-:S03]  /*8c10*/  SHF.L.U32 R3, R0, 0x1, RZ ;  /* 0x0000000100037819 */ /* 0x004fc600000006ff */
[----:B------:R-:W4:Y:S01]  /*8c20*/  LDL.LU R46, [R1+0x28] ;  /* 0x00002800012e7983 */ /* 0x000f220000300800 */
[----:B------:R-:W-:Y:S02]  /*8c30*/  LOP3.LUT R40, R0, 0x1f, RZ, 0xc0, !PT ;  /* 0x0000001f00287812 */ /* 0x000fe400078ec0ff */
[----:B------:R-:W-:Y:S01]  /*8c40*/  LOP3.LUT R3, R3, 0x7c0, RZ, 0xc0, !PT ;  /* 0x000007c003037812 */ /* 0x000fe200078ec0ff */
[----:B------:R-:W2:Y:S03]  /*8c50*/  LDL.LU R47, [R1+0x24] ;  /* 0x00002400012f7983 */ /* 0x000ea60000300800 */
[----:B------:R-:W-:Y:S01]  /*8c60*/  LOP3.LUT R2, R3, R40, RZ, 0xfc, !PT ;  /* 0x0000002803027212 */ /* 0x000fe200078efcff */
[----:B------:R-:W2:Y:S04]  /*8c70*/  LDL.LU R48, [R1+0x20] ;  /* 0x0000200001307983 */ /* 0x000ea80000300800 */
[----:B------:R-:W-:Y:S01]  /*8c80*/  IMAD.WIDE.U32 R36, R2, R37, UR12 ;  /* 0x0000000c02247e25 */ /* 0x000fe2000f8e0025 */
[----:B------:R-:W5:Y:S04]  /*8c90*/  LDL.LU R49, [R1+0x1c] ;  /* 0x00001c0001317983 */ /* 0x000f680000300800 */
[----:B------:R-:W4:Y:S04]  /*8ca0*/  LDG.E.128 R24, desc[UR26][R36.64] ;  /* 0x0000001a24187981 */ /* 0x000f28000c1e1d00 */
[----:B------:R-:W2:Y:S04]  /*8cb0*/  LDG.E.128 R28, desc[UR26][R36.64+0x200] ;  /* 0x0002001a241c7981 */ /* 0x000ea8000c1e1d00 */
[----:B------:R-:W5:Y:S04]  /*8cc0*/  LDL.LU R50, [R1+0x18] ;  /* 0x0000180001327983 */ /* 0x000f680000300800 */
[----:B------:R-:W5:Y:S04]  /*8cd0*/  LDL.LU R51, [R1+0x14] ;  /* 0x0000140001337983 */ /* 0x000f680000300800 */
[----:B------:R-:W5:Y:S04]  /*8ce0*/  LDL.LU R52, [R1+0x10] ;  /* 0x0000100001347983 */ /* 0x000f680000300800 */
[----:B------:R-:W5:Y:S01]  /*8cf0*/  LDL.LU R39, [R1+0x50] ;  /* 0x0000500001277983 */ /* 0x000f620000300800 */
[----:B------:R-:W-:Y:S01]  /*8d00*/  USHF.L.U32 UR8, UR28, 0xb, URZ ;  /* 0x0000000b1c087899 */ /* 0x000fe200080006ff */
[----:B------:R-:W-:-:S03]  /*8d10*/  UMOV UR9, URZ ;  /* 0x000000ff00097c82 */ /* 0x000fc60008000000 */
[----:B---3--:R-:W-:-:S04]  /*8d20*/  UIMAD.WIDE.U32 UR24, UR23, UR30, UR8 ;  /* 0x0000001e171872a5 */ /* 0x008fc8000f8e0008 */
[----:B------:R-:W-:Y:S02]  /*8d30*/  UIMAD UR25, UR23, UR31, UR25 ;  /* 0x0000001f171972a4 */ /* 0x000fe4000f8e0219 */
[----:B-1----:R-:W-:Y:S02]  /*8d40*/  UIMAD UR29, UR10, UR33, URZ ;  /* 0x000000210a1d72a4 */ /* 0x002fe4000f8e02ff */
[----:B------:R-:W-:Y:S01]  /*8d50*/  UIMAD.WIDE.U32 UR24, UR10, UR32, UR24 ;  /* 0x000000200a1872a5 */ /* 0x000fe2000f8e0018 */
[----:B------:R-:W0:Y:S03]  /*8d60*/  LDCU.64 UR30, c[0x0][0x520] ;  /* 0x0000a400ff1e77ac */ /* 0x000e260008000a00 */
[----:B------:R-:W-:Y:S02]  /*8d70*/  UIADD3 UR29, UPT, UPT, UR25, UR29, URZ ;  /* 0x0000001d191d7290 */ /* 0x000fe4000fffe0ff */
[----:B------:R-:W-:Y:S01]  /*8d80*/  ULEA UR25, UP0, UR24, UR34, 0x1 ;  /* 0x0000002218197291 */ /* 0x000fe2000f8008ff */
[----:B------:R-:W1:Y:S03]  /*8d90*/  LDCU.64 UR32, c[0x0][0x560] ;  /* 0x0000ac00ff2077ac */ /* 0x000e660008000a00 */
[----:B------:R-:W-:Y:S01]  /*8da0*/  ULEA.HI.X UR24, UR24, UR35, UR29, 0x1, UP0 ;  /* 0x0000002318187291 */ /* 0x000fe200080f0c1d */
[----:B----4-:R-:W-:Y:S04]  /*8db0*/  STS.128 [R73], R24 ;  /* 0x0000001849007388 */ /* 0x010fe80000000c00 */
        /* <DEDUP_REMOVED lines=21> */
[----:B------:R-:W4:Y:S01]  /*8f10*/  @!P2 MUFU.EX2 R15, R15 ;  /* 0x0000000f000fa308 */ /* 0x000f220000000800 */
[----:B------:R-:W-:Y:S02]  /*8f20*/  PRMT R33, R33, 0x7632, R33 ;  /* 0x0000763221217816 */ /* 0x000fe40000000021 */
[----:B------:R-:W-:Y:S02]  /*8f30*/  SHF.L.U32 R34, R34, 0x10, RZ ;  /* 0x0000001022227819 */ /* 0x000fe400000006ff */
[----:B------:R-:W-:Y:S02]  /*8f40*/  FSETP.GTU.FTZ.AND P5, PT, R32, 20, PT ;  /* 0x41a000002000780b */ /* 0x000fe40003fbc000 */
[----:B------:R-:W-:Y:S01]  /*8f50*/  SHF.L.U32 R33, R33, 0x10, RZ ;  /* 0x0000001021217819 */ /* 0x000fe200000006ff */
[----:B------:R-:W-:Y:S01]  /*8f60*/  FADD.FTZ R34, R34, UR6 ;  /* 0x0000000622227e21 */ /* 0x000fe20008010000 */
[----:B--2---:R-:W-:-:S03]  /*8f70*/  @!P1 FADD.FTZ R4, R4, 1 ;  /* 0x3f80000004049421 */ /* 0x004fc60000010000 */
[----:B------:R-:W-:Y:S01]  /*8f80*/  FADD.FTZ R33, R33, UR6 ;  /* 0x0000000621217e21 */ /* 0x000fe20008010000 */
[----:B------:R-:W-:Y:S01]  /*8f90*/  FSETP.GTU.FTZ.AND P0, PT, R34, 20, PT ;  /* 0x41a000002200780b */ /* 0x000fe20003f1c000 */
[----:B----4-:R-:W-:Y:S01]  /*8fa0*/  @!P2 FADD.FTZ R15, R15, 1 ;  /* 0x3f8000000f0fa421 */ /* 0x010fe20000010000 */
[----:B------:R-:W2:Y:S02]  /*8fb0*/  @!P1 MUFU.RCP R4, R4 ;  /* 0x0000000400049308 */ /* 0x000ea40000001000 */
[----:B------:R-:W-:Y:S01]  /*8fc0*/  FSETP.GTU.FTZ.AND P6, PT, R33, 20, PT ;  /* 0x41a000002100780b */ /* 0x000fe20003fdc000 */
[----:B------:R-:W-:Y:S01]  /*8fd0*/  @!P5 FMUL.FTZ R9, R32, -1.4426950216293334961 ;  /* 0xbfb8aa3b2009d820 */ /* 0x000fe20000410000 */
[----:B------:R-:W-:Y:S02]  /*8fe0*/  PRMT R35, R35, 0x7632, R35 ;  /* 0x0000763223237816 */ /* 0x000fe40000000023 */
[----:B------:R-:W-:Y:S02]  /*8ff0*/  FSETP.GTU.FTZ.AND P3, PT, R28, 20, PT ;  /* 0x41a000001c00780b */ /* 0x000fe40003f7c000 */
[----:B------:R-:W4:Y:S01]  /*9000*/  @!P2 MUFU.RCP R32, R15 ;  /* 0x0000000f0020a308 */ /* 0x000f220000001000 */
[----:B------:R-:W-:-:S02]  /*9010*/  SHF.L.U32 R35, R35, 0x10, RZ ;  /* 0x0000001023237819 */ /* 0x000fc400000006ff */
[----:B------:R-:W-:Y:S01]  /*9020*/  @!P0 FMUL.FTZ R29, R34, -1.4426950216293334961 ;  /* 0xbfb8aa3b221d8820 */ /* 0x000fe20000410000 */
[----:B---3--:R-:W-:Y:S02]  /*9030*/  SHF.L.U32 R31, R24, 0x10, RZ ;  /* 0x00000010181f7819 */ /* 0x008fe400000006ff */
[----:B------:R-:W-:Y:S01]  /*9040*/  FSETP.GTU.FTZ.AND P4, PT, R30, 20, PT ;  /* 0x41a000001e00780b */ /* 0x000fe20003f9c000 */
[----:B------:R-:W-:Y:S01]  /*9050*/  FADD.FTZ R34, R35, UR6 ;  /* 0x0000000623227e21 */ /* 0x000fe20008010000 */
[----:B------:R-:W3:Y:S01]  /*9060*/  @!P5 MUFU.EX2 R9, R9 ;  /* 0x000000090009d308 */ /* 0x000ee20000000800 */
[----:B------:R-:W-:Y:S01]  /*9070*/  @!P6 FMUL.FTZ R21, R33, -1.4426950216293334961 ;  /* 0xbfb8aa3b2115e820 */ /* 0x000fe20000410000 */
[----:B--2---:R-:W-:Y:S01]  /*9080*/  @!P1 FMUL.FTZ R5, R5, R4 ;  /* 0x0000000405059220 */ /* 0x004fe20000410000 */
[----:B------:R-:W-:Y:S01]  /*9090*/  FADD.FTZ R31, R31, UR6 ;  /* 0x000000061f1f7e21 */ /* 0x000fe20008010000 */
[----:B------:R-:W-:Y:S01]  /*90a0*/  FSETP.GTU.FTZ.AND P1, PT, R34, 20, PT ;  /* 0x41a000002200780b */ /* 0x000fe20003f3c000 */
[----:B------:R-:W-:-:S02]  /*90b0*/  @!P3 FMUL.FTZ R28, R28, -1.4426950216293334961 ;  /* 0xbfb8aa3b1c1cb820 */ /* 0x000fc40000410000 */
[----:B------:R-:W2:Y:S01]  /*90c0*/  @!P6 MUFU.EX2 R21, R21 ;  /* 0x000000150015e308 */ /* 0x000ea20000000800 */
[----:B----4-:R-:W-:Y:S01]  /*90d0*/  @!P2 FMUL.FTZ R7, R7, R32 ;  /* 0x000000200707a220 */ /* 0x010fe20000410000 */
[----:B------:R-:W-:Y:S02]  /*90e0*/  FSETP.GTU.FTZ.AND P2, PT, R31, 20, PT ;  /* 0x41a000001f00780b */ /* 0x000fe40003f5c000 */
[----:B------:R-:W4:Y:S01]  /*90f0*/  @!P3 MUFU.EX2 R28, R28 ;  /* 0x0000001c001cb308 */ /* 0x000f220000000800 */
[----:B------:R-:W-:Y:S01]  /*9100*/  @!P4 FMUL.FTZ R30, R30, -1.4426950216293334961 ;  /* 0xbfb8aa3b1e1ec820 */ /* 0x000fe20000410000 */
[----:B---3--:R-:W-:-:S04]  /*9110*/  @!P5 FADD.FTZ R9, R9, 1 ;  /* 0x3f8000000909d421 */ /* 0x008fc80000010000 */
[----:B------:R-:W-:Y:S01]  /*9120*/  @!P1 FMUL.FTZ R4, R34, -1.4426950216293334961 ;  /* 0xbfb8aa3b22049820 */ /* 0x000fe20000410000 */
[----:B------:R-:W3:Y:S04]  /*9130*/  @!P4 MUFU.EX2 R30, R30 ;  /* 0x0000001e001ec308 */ /* 0x000ee80000000800 */
[----:B------:R-:W0:Y:S01]  /*9140*/  @!P5 MUFU.RCP R9, R9 ;  /* 0x000000090009d308 */ /* 0x000e220000001000 */
[----:B------:R-:W-:Y:S01]  /*9150*/  @!P2 FMUL.FTZ R15, R31, -1.4426950216293334961 ;  /* 0xbfb8aa3b1f0fa820 */ /* 0x000fe20000410000 */
[----:B--2---:R-:W-:Y:S01]  /*9160*/  @!P6 FADD.FTZ R21, R21, 1 ;  /* 0x3f8000001515e421 */ /* 0x004fe20000010000 */
[----:B----4-:R-:W-:-:S05]  /*9170*/  @!P3 FADD.FTZ R28, R28, 1 ;  /* 0x3f8000001c1cb421 */ /* 0x010fca0000010000 */
[----:B------:R-:W2:Y:S04]  /*9180*/  @!P1 MUFU.EX2 R4, R4 ;  /* 0x0000000400049308 */ /* 0x000ea80000000800 */
[----:B------:R-:W4:Y:S04]  /*9190*/  @!P0 MUFU.EX2 R29, R29 ;  /* 0x0000001d001d8308 */ /* 0x000f280000000800 */
[----:B------:R-:W1:Y:S04]  /*91a0*/  @!P2 MUFU.EX2 R15, R15 ;  /* 0x0000000f000fa308 */ /* 0x000e680000000800 */
[----:B------:R-:W5:Y:S01]  /*91b0*/  @!P6 MUFU.RCP R21, R21 ;  /* 0x000000150015e308 */ /* 0x000f620000001000 */
[----:B---3--:R-:W-:-:S07]  /*91c0*/  @!P4 FADD.FTZ R30, R30, 1 ;  /* 0x3f8000001e1ec421 */ /* 0x008fce0000010000 */
[----:B------:R3:W5:Y:S01]  /*91d0*/  @!P3 MUFU.RCP R33, R28 ;  /* 0x0000001c0021b308 */ /* 0x0007620000001000 */
[----:B0-----:R-:W-:Y:S01]  /*91e0*/  @!P5 FMUL.FTZ R6, R6, R9 ;  /* 0x000000090606d220 */ /* 0x001fe20000410000 */
[----:B--2---:R-:W-:Y:S01]  /*91f0*/  @!P1 FADD.FTZ R9, R4, 1 ;  /* 0x3f80000004099421 */ /* 0x004fe20000010000 */
[----:B----4-:R-:W-:Y:S01]  /*9200*/  @!P0 FADD.FTZ R29, R29, 1 ;  /* 0x3f8000001d1d8421 */ /* 0x010fe20000010000 */
[----:B------:R-:W-:-:S04]  /*9210*/  SHF.L.U32 R4, R25, 0x10, RZ ;  /* 0x0000001019047819 */ /* 0x000fc800000006ff */
[----:B------:R-:W0:Y:S01]  /*9220*/  @!P4 MUFU.RCP R35, R30 ;  /* 0x0000001e0023c308 */ /* 0x000e220000001000 */
[----:B-1----:R-:W-:Y:S01]  /*9230*/  @!P2 FADD.FTZ R15, R15, 1 ;  /* 0x3f8000000f0fa421 */ /* 0x002fe20000010000 */
[----:B---3--:R-:W-:Y:S01]  /*9240*/  SHF.L.U32 R28, R27, 0x10, RZ ;  /* 0x000000101b1c7819 */ /* 0x008fe200000006ff */
[----:B-----5:R-:W-:-:S05]  /*9250*/  @!P6 FMUL.FTZ R8, R8, R21 ;  /* 0x000000150808e220 */ /* 0x020fca0000410000 */
[----:B------:R1:W-:Y:S01]  /*9260*/  @!P0 MUFU.RCP R30, R29 ;  /* 0x0000001d001e8308 */ /* 0x0003e20000001000 */
[----:B------:R-:W-:Y:S01]  /*9270*/  SHF.L.U32 R21, R26, 0x10, RZ ;  /* 0x000000101a157819 */ /* 0x000fe200000006ff */
[----:B------:R-:W-:Y:S01]  /*9280*/  @!P3 FMUL.FTZ R10, R10, R33 ;  /* 0x000000210a0ab220 */ /* 0x000fe20000410000 */
[----:B------:R-:W-:-:S05]  /*9290*/  PRMT R26, R26, 0x7632, R26 ;  /* 0x000076321a1a7816 */ /* 0x000fca000000001a */
[----:B------:R-:W2:Y:S01]  /*92a0*/  @!P1 MUFU.RCP R32, R9 ;  /* 0x0000000900209308 */ /* 0x000ea20000001000 */
[----:B-1----:R-:W-:Y:S01]  /*92b0*/  FADD.FTZ R29, R4, UR6 ;  /* 0x00000006041d7e21 */ /* 0x002fe20008010000 */
[----:B------:R-:W-:-:S04]  /*92c0*/  FADD.FTZ R28, R28, UR6 ;  /* 0x000000061c1c7e21 */ /* 0x000fc80008010000 */
[----:B------:R-:W-:Y:S02]  /*92d0*/  FSETP.GTU.FTZ.AND P3, PT, R29, 20, PT ;  /* 0x41a000001d00780b */ /* 0x000fe40003f7c000 */
[----:B------:R-:W1:Y:S01]  /*92e0*/  @!P2 MUFU.RCP R15, R15 ;  /* 0x0000000f000fa308 */ /* 0x000e620000001000 */
[----:B------:R-:W-:Y:S02]  /*92f0*/  PRMT R25, R25, 0x7632, R25 ;  /* 0x0000763219197816 */ /* 0x000fe40000000019 */
[----:B------:R-:W-:Y:S02]  /*9300*/  PRMT R27, R27, 0x7632, R27 ;  /* 0x000076321b1b7816 */ /* 0x000fe4000000001b */
[----:B------:R-:W-:Y:S01]  /*9310*/  SHF.L.U32 R26, R26, 0x10, RZ ;  /* 0x000000101a1a7819 */ /* 0x000fe200000006ff */
[----:B0-----:R-:W-:Y:S01]  /*9320*/  @!P4 FMUL.FTZ R12, R12, R35 ;  /* 0x000000230c0cc220 */ /* 0x001fe20000410000 */
[----:B------:R-:W-:Y:S02]  /*9330*/  FSETP.GTU.FTZ.AND P4, PT, R28, 20, PT ;  /* 0x41a000001c00780b */ /* 0x000fe40003f9c000 */
[----:B------:R-:W-:Y:S01]  /*9340*/  SHF.L.U32 R25, R25, 0x10, RZ ;  /* 0x0000001019197819 */ /* 0x000fe200000006ff */
[----:B------:R-:W-:Y:S01]  /*9350*/  FADD.FTZ R26, R26, UR6 ;  /* 0x000000061a1a7e21 */ /* 0x000fe20008010000 */
[----:B------:R-:W-:-:S02]  /*9360*/  SHF.L.U32 R27, R27, 0x10, RZ ;  /* 0x000000101b1b7819 */ /* 0x000fc400000006ff */
[----:B------:R-:W-:Y:S01]  /*9370*/  PRMT R24, R24, 0x7632, R24 ;  /* 0x0000763218187816 */ /* 0x000fe20000000018 */
[----:B------:R-:W-:Y:S01]  /*9380*/  FADD.FTZ R25, R25, UR6 ;  /* 0x0000000619197e21 */ /* 0x000fe20008010000 */
[----:B--2---:R-:W-:Y:S01]  /*9390*/  @!P1 FMUL.FTZ R13, R13, R32 ;  /* 0x000000200d0d9220 */ /* 0x004fe20000410000 */
[----:B------:R-:W-:Y:S01]  /*93a0*/  FADD.FTZ R27, R27, UR6 ;  /* 0x000000061b1b7e21 */ /* 0x000fe20008010000 */
[----:B------:R-:W-:Y:S01]  /*93b0*/  @!P3 FMUL.FTZ R9, R29, -1.4426950216293334961 ;  /* 0xbfb8aa3b1d09b820 */ /* 0x000fe20000410000 */
[----:B------:R-:W-:Y:S02]  /*93c0*/  SHF.L.U32 R24, R24, 0x10, RZ ;  /* 0x0000001018187819 */ /* 0x000fe400000006ff */
[----:B------:R-:W-:Y:S01]  /*93d0*/  FSETP.GTU.FTZ.AND P1, PT, R26, 20, PT ;  /* 0x41a000001a00780b */ /* 0x000fe20003f3c000 */
[----:B------:R-:W-:Y:S01]  /*93e0*/  @!P0 FMUL.FTZ R11, R11, R30 ;  /* 0x0000001e0b0b8220 */ /* 0x000fe20000410000 */
[----:B-1----:R-:W-:Y:S01]  /*93f0*/  @!P2 FMUL.FTZ R14, R14, R15 ;  /* 0x0000000f0e0ea220 */ /* 0x002fe20000410000 */
[----:B------:R-:W-:Y:S01]  /*9400*/  FSETP.GTU.FTZ.AND P0, PT, R25, 20, PT ;  /* 0x41a000001900780b */ /* 0x000fe20003f1c000 */
[----:B------:R-:W-:Y:S01]  /*9410*/  FADD.FTZ R4, R24, UR6 ;  /* 0x0000000618047e21 */ /* 0x000fe20008010000 */
[----:B------:R-:W-:Y:S01]  /*9420*/  FSETP.GTU.FTZ.AND P2, PT, R27, 20, PT ;  /* 0x41a000001b00780b */ /* 0x000fe20003f5c000 */
[----:B------:R-:W0:Y:S01]  /*9430*/  @!P3 MUFU.EX2 R9, R9 ;  /* 0x000000090009b308 */ /* 0x000e220000000800 */
[----:B------:R-:W-:Y:S01]  /*9440*/  @!P4 FMUL.FTZ R24, R28, -1.4426950216293334961 ;  /* 0xbfb8aa3b1c18c820 */ /* 0x000fe20000410000 */
[----:B------:R-:W-:-:S03]  /*9450*/  FADD.FTZ R21, R21, UR6 ;  /* 0x0000000615157e21 */ /* 0x000fc60008010000 */
[----:B------:R1:W2:Y:S02]  /*9460*/  @!P4 MUFU.EX2 R32, R24 ;  /* 0x000000180020c308 */ /* 0x0002a40000000800 */
[----:B------:R-:W-:Y:S01]  /*9470*/  @!P1 FMUL.FTZ R28, R26, -1.4426950216293334961 ;  /* 0xbfb8aa3b1a1c9820 */ /* 0x000fe20000410000 */
[----:B------:R-:W-:Y:S02]  /*9480*/  FSETP.GTU.FTZ.AND P5, PT, R21, 20, PT ;  /* 0x41a000001500780b */ /* 0x000fe40003fbc000 */
[----:B------:R-:W-:Y:S01]  /*9490*/  @!P0 FMUL.FTZ R15, R25, -1.4426950216293334961 ;  /* 0xbfb8aa3b190f8820 */ /* 0x000fe20000410000 */
[----:B------:R3:W-:Y:S01]  /*94a0*/  @!P1 MUFU.EX2 R36, R28 ;  /* 0x0000001c00249308 */ /* 0x0007e20000000800 */
[----:B------:R-:W-:Y:S01]  /*94b0*/  @!P2 FMUL.FTZ R33, R27, -1.4426950216293334961 ;  /* 0xbfb8aa3b1b21a820 */ /* 0x000fe20000410000 */
[----:B------:R-:W-:Y:S01]  /*94c0*/  F2FP.BF16.F32.PACK_AB R27, R52, R51 ;  /* 0x00000033341b723e */ /* 0x000fe200000010ff */
[----:B0-----:R-:W-:Y:S01]  /*94d0*/  @!P3 FADD.FTZ R9, R9, 1 ;  /* 0x3f8000000909b421 */ /* 0x001fe20000010000 */
[----:B------:R-:W-:-:S02]  /*94e0*/  F2FP.BF16.F32.PACK_AB R26, R50, R49 ;  /* 0x00000031321a723e */ /* 0x000fc400000010ff */
[----:B------:R-:W-:Y:S01]  /*94f0*/  F2FP.BF16.F32.PACK_AB R25, R48, R47 ;  /* 0x0000002f3019723e */ /* 0x000fe200000010ff */
[----:B------:R-:W-:Y:S01]  /*9500*/  BAR.SYNC.DEFER_BLOCKING 0x0 ;  /* 0x0000000000007b1d */ /* 0x000fe20000010000 */
[----:B-1----:R-:W-:Y:S02]  /*9510*/  F2FP.BF16.F32.PACK_AB R24, R46, R45 ;  /* 0x0000002d2e18723e */ /* 0x002fe400000010ff */
[----:B------:R-:W-:Y:S02]  /*9520*/  F2FP.BF16.F32.PACK_AB R31, R160, R161 ;  /* 0x000000a1a01f723e */ /* 0x000fe400000010ff */
[----:B------:R-:W-:Y:S02]  /*9530*/  F2FP.BF16.F32.PACK_AB R30, R164, R165 ;  /* 0x000000a5a41e723e */ /* 0x000fe400000010ff */
[----:B------:R-:W-:Y:S02]  /*9540*/  F2FP.BF16.F32.PACK_AB R29, R44, R43 ;  /* 0x0000002b2c1d723e */ /* 0x000fe400000010ff */
[----:B---3--:R-:W-:-:S02]  /*9550*/  F2FP.BF16.F32.PACK_AB R28, R42, R41 ;  /* 0x000000292a1c723e */ /* 0x008fc400000010ff */
[----:B------:R-:W-:Y:S01]  /*9560*/  FSETP.GTU.FTZ.AND P6, PT, R4, 20, PT ;  /* 0x41a000000400780b */ /* 0x000fe20003fdc000 */
[----:B------:R2:W0:Y:S01]  /*9570*/  @!P3 MUFU.RCP R38, R9 ;  /* 0x000000090026b308 */ /* 0x0004220000001000 */
[----:B------:R-:W-:-:S07]  /*9580*/  @!P5 FMUL.FTZ R21, R21, -1.4426950216293334961 ;  /* 0xbfb8aa3b1515d820 */ /* 0x000fce0000410000 */
[----:B------:R1:W3:Y:S01]  /*9590*/  @!P2 MUFU.EX2 R37, R33 ;  /* 0x000000210025a308 */ /* 0x0002e20000000800 */
[----:B--2---:R-:W-:Y:S01]  /*95a0*/  @!P4 FADD.FTZ R9, R32, 1 ;  /* 0x3f8000002009c421 */ /* 0x004fe20000010000 */
[----:B------:R-:W-:Y:S04]  /*95b0*/  STS.128 [R72], R24 ;  /* 0x0000001848007388 */ /* 0x000fe80000000c00 */
[----:B------:R2:W-:Y:S01]  /*95c0*/  STS.128 [R72+0x10], R28 ;  /* 0x0000101c48007388 */ /* 0x0005e20000000c00 */
[----:B------:R-:W-:-:S03]  /*95d0*/  NOP ;  /* 0x0000000000007918 */ /* 0x000fc60000000000 */
[----:B-1----:R-:W1:Y:S04]  /*95e0*/  LDS.128 R32, [R73] ;  /* 0x0000000049207984 */ /* 0x002e680000000c00 */
[----:B------:R-:W4:Y:S01]  /*95f0*/  LDS.128 R24, [R73+0x200] ;  /* 0x0002000049187984 */ /* 0x000f220000000c00 */
[----:B------:R-:W-:Y:S01]  /*9600*/  @!P6 FMUL.FTZ R4, R4, -1.4426950216293334961 ;  /* 0xbfb8aa3b0404e820 */ /* 0x000fe20000410000 */
[----:B------:R-:W5:Y:S05]  /*9610*/  @!P5 MUFU.EX2 R21, R21 ;  /* 0x000000150015d308 */ /* 0x000f6a0000000800 */
[----:B------:R-:W0:Y:S04]  /*9620*/  @!P6 MUFU.EX2 R4, R4 ;  /* 0x000000040004e308 */ /* 0x000e280000000800 */
[----:B------:R-:W0:Y:S01]  /*9630*/  @!P0 MUFU.EX2 R15, R15 ;  /* 0x0000000f000f8308 */ /* 0x000e220000000800 */
[----:B---3--:R-:W-:Y:S01]  /*9640*/  @!P2 FADD.FTZ R37, R37, 1 ;  /* 0x3f8000002525a421 */ /* 0x008fe20000010000 */
[----:B-----5:R-:W-:-:S02]  /*9650*/  @!P5 FADD.FTZ R21, R21, 1 ;  /* 0x3f8000001515d421 */ /* 0x020fc40000010000 */
[----:B------:R-:W3:Y:S01]  /*9660*/  @!P4 MUFU.RCP R9, R9 ;  /* 0x000000090009c308 */ /* 0x000ee20000001000 */
[----:B--2---:R-:W-:Y:S01]  /*9670*/  MOV R28, UR25 ;  /* 0x00000019001c7c02 */ /* 0x004fe20008000f00 */
[----:B0-----:R-:W-:Y:S01]  /*9680*/  @!P6 FADD.FTZ R4, R4, 1 ;  /* 0x3f8000000404e421 */ /* 0x001fe20000010000 */
[----:B------:R-:W-:Y:S01]  /*9690*/  MOV R29, UR24 ;  /* 0x00000018001d7c02 */ /* 0x000fe20008000f00 */
[----:B------:R-:W-:Y:S01]  /*96a0*/  @!P1 FADD.FTZ R36, R36, 1 ;  /* 0x3f80000024249421 */ /* 0x000fe20000010000 */
[----:B------:R-:W-:-:S03]  /*96b0*/  @!P3 FMUL.FTZ R17, R17, R38 ;  /* 0x000000261111b220 */ /* 0x000fc60000410000 */
[----:B------:R-:W-:Y:S01]  /*96c0*/  @!P5 MUFU.RCP R42, R21 ;  /* 0x00000015002ad308 */ /* 0x000fe20000001000 */
[----:B------:R-:W-:Y:S01]  /*96d0*/  @!P0 FADD.FTZ R15, R15, 1 ;  /* 0x3f8000000f0f8421 */ /* 0x000fe20000010000 */
[----:B------:R-:W-:Y:S01]  /*96e0*/  IMAD.WIDE.U32 R28, R2, 0x10, R28 ;  /* 0x00000010021c7825 */ /* 0x000fe200078e001c */
[----:B------:R-:W0:Y:S05]  /*96f0*/  LDCU.64 UR24, c[0x0][0x518] ;  /* 0x0000a300ff1877ac */ /* 0x000e2a0008000a00 */
[----:B------:R-:W-:Y:S08]  /*9700*/  @!P6 MUFU.RCP R21, R4 ;  /* 0x000000040015e308 */ /* 0x000ff00000001000 */
[----:B------:R-:W2:Y:S01]  /*9710*/  @!P2 MUFU.RCP R4, R37 ;  /* 0x000000250004a308 */ /* 0x000ea20000001000 */
[----:B-1----:R-:W-:Y:S04]  /*9720*/  STG.E.128 desc[UR26][R28.64], R32 ;  /* 0x000000201c007986 */ /* 0x002fe8000c101d1a */
[----:B----4-:R-:W-:Y:S03]  /*9730*/  STG.E.128 desc[UR26][R28.64+0x200], R24 ;  /* 0x000200181c007986 */ /* 0x010fe6000c101d1a */
[----:B------:R-:W1:Y:S08]  /*9740*/  @!P0 MUFU.RCP R15, R15 ;  /* 0x0000000f000f8308 */ /* 0x000e700000001000 */
[----:B------:R4:W5:Y:S01]  /*9750*/  @!P1 MUFU.RCP R31, R36 ;  /* 0x00000024001f9308 */ /* 0x0009620000001000 */
[----:B---3--:R-:W-:Y:S01]  /*9760*/  @!P4 FMUL.FTZ R22, R22, R9 ;  /* 0x000000091616c220 */ /* 0x008fe20000410000 */
[----:B------:R-:W-:Y:S01]  /*9770*/  FADD.FTZ R9, R5, R39 ;  /* 0x0000002705097221 */ /* 0x000fe20000010000 */
[----:B--2---:R-:W-:-:S03]  /*9780*/  @!P2 FMUL.FTZ R23, R23, R4 ;  /* 0x000000041717a220 */ /* 0x004fc60000410000 */
[----:B------:R-:W-:Y:S01]  /*9790*/  FADD.FTZ R4, R9, R6 ;  /* 0x0000000609047221 */ /* 0x000fe20000010000 */
[----:B------:R-:W-:Y:S01]  /*97a0*/  @!P5 FMUL.FTZ R19, R19, R42 ;  /* 0x0000002a1313d220 */ /* 0x000fe20000410000 */
[----:B------:R-:W-:Y:S01]  /*97b0*/  @!P6 FMUL.FTZ R16, R16, R21 ;  /* 0x000000151010e220 */ /* 0x000fe20000410000 */
[----:B------:R-:W-:Y:S01]  /*97c0*/  F2FP.BF16.F32.PACK_AB R37, R8, R7 ;  /* 0x000000070825723e */ /* 0x000fe200000010ff */
[----:B-1----:R-:W-:Y:S01]  /*97d0*/  @!P0 FMUL.FTZ R18, R18, R15 ;  /* 0x0000000f12128220 */ /* 0x002fe20000410000 */
[----:B------:R-:W-:Y:S01]  /*97e0*/  FADD.FTZ R7, R4, R7 ;  /* 0x0000000704077221 */ /* 0x000fe20000010000 */
[----:B----4-:R-:W-:Y:S01]  /*97f0*/  F2FP.BF16.F32.PACK_AB R36, R6, R5 ;  /* 0x000000050624723e */ /* 0x010fe200000010ff */
[----:B-----5:R-:W-:Y:S01]  /*9800*/  @!P1 FMUL.FTZ R20, R20, R31 ;  /* 0x0000001f14149220 */ /* 0x020fe20000410000 */
[----:B------:R-:W-:Y:S01]  /*9810*/  F2FP.BF16.F32.PACK_AB R39, R13, R12 ;  /* 0x0000000c0d27723e */ /* 0x000fe200000010ff */
[----:B------:R-:W-:Y:S01]  /*9820*/  FADD.FTZ R7, R7, R8 ;  /* 0x0000000807077221 */ /* 0x000fe20000010000 */
[----:B------:R-:W-:Y:S01]  /*9830*/  F2FP.BF16.F32.PACK_AB R38, R11, R10 ;  /* 0x0000000a0b26723e */ /* 0x000fe200000010ff */
[----:B------:R-:W-:Y:S01]  /*9840*/  BAR.SYNC.DEFER_BLOCKING 0x0 ;  /* 0x0000000000007b1d */ /* 0x000fe20000010000 */
[----:B------:R-:W-:-:S02]  /*9850*/  F2FP.BF16.F32.PACK_AB R47, R23, R22 ;  /* 0x00000016172f723e */ /* 0x000fc400000010ff */
[----:B------:R-:W-:Y:S02]  /*9860*/  F2FP.BF16.F32.PACK_AB R46, R20, R19 ;  /* 0x00000013142e723e */ /* 0x000fe400000010ff */
        /* <DEDUP_REMOVED lines=43> */
[----:B------:R-:W-:Y:S01]  /*9b20*/  UMOV UR14, UR28 ;  /* 0x0000001c000e7c82 */ /* 0x000fe20008000000 */
[----:B0-----:R-:W-:Y:S10]  /*9b30*/  BRA.U UP0, `(.L_x_3257) ;  /* 0xffffff6d00907547 */ /* 0x001ff4000b83ffff */
.L_x_3177:
        /* <DEDUP_REMOVED lines=45> */
.L_x_3259:
[----:B------:R-:W-:Y:S05]  /*9e10*/  BSYNC.RECONVERGENT B0 ;  /* 0x0000000000007941 */ /* 0x000fea0003800200 */
.L_x_3258:
        /* <DEDUP_REMOVED lines=43> */
.L_x_3261:
[----:B------:R-:W-:Y:S05]  /*a0d0*/  BSYNC.RECONVERGENT B0 ;  /* 0x0000000000007941 */ /* 0x000fea0003800200 */
.L_x_3260:
        /* <DEDUP_REMOVED lines=11> */
.L_x_3262:
        /* <DEDUP_REMOVED lines=18> */
.L_x_3216:
[----:B------:R-:W-:Y:S01]  /*a2b0*/  MOV R163, R157 ;  /* 0x0000009d00a37202 */ /* 0x000fe20000000f00 */
[----:B------:R-:W-:Y:S01]  /*a2c0*/  HFMA2 R152, -RZ, RZ, 0, 5.9604644775390625e-08 ;  /* 0x00000001ff987431 */ /* 0x000fe200000001ff */
[----:B------:R-:W-:Y:S02]  /*a2d0*/  MOV R151, RZ ;  /* 0x000000ff00977202 */ /* 0x000fe40000000f00 */
[----:B------:R-:W-:-:S07]  /*a2e0*/  MOV R154, 0xffffffff ;  /* 0xffffffff009a7802 */ /* 0x000fce0000000f00 */
[----:B01---5:R-:W-:Y:S05]  /*a2f0*/  WARPSYNC.COLLECTIVE R154, `(.L_x_3263) ;  /* 0x000000009a087348 */ /* 0x023fea0003c00000 */
[----:B------:R2:W3:Y:S02]  /*a300*/  SHFL.UP P6, R153, R163, R152, R151 ;  /* 0x04000098a3997389 */ /* 0x0004e400000c0097 */
[----:B0123-5:R-:W-:Y:S05]  /*a310*/  ENDCOLLECTIVE ;  /* 0x000000000000791b */ /* 0x02ffea0003800000 */
.L_x_3263:
[----:B------:R-:W-:Y:S02]  /*a320*/  MOV R163, R75 ;  /* 0x0000004b00a37202 */ /* 0x000fe40000000f00 */
[----:B------:R-:W-:-:S07]  /*a330*/  MOV R74, R153 ;  /* 0x00000099004a7202 */ /* 0x000fce0000000f00 */
[----:B------:R-:W-:Y:S05]  /*a340*/  WARPSYNC.COLLECTIVE R154, `(.L_x_3264) ;  /* 0x000000009a087348 */ /* 0x000fea0003c00000 */
[----:B------:R0:W1:Y:S02]  /*a350*/  SHFL.UP P6, R153, R163, R152, R151 ;  /* 0x04000098a3997389 */ /* 0x00006400000c0097 */
[----:B01----:R-:W-:Y:S05]  /*a360*/  ENDCOLLECTIVE ;  /* 0x000000000000791b */ /* 0x003fea0003800000 */
.L_x_3264:
        /* <DEDUP_REMOVED lines=10> */
.L_x_3265:
[----:B------:R-:W-:Y:S02]  /*a410*/  MOV R163, R75 ;  /* 0x0000004b00a37202 */ /* 0x000fe40000000f00 */
[----:B------:R-:W-:-:S07]  /*a420*/  MOV R74, R153 ;  /* 0x00000099004a7202 */ /* 0x000fce0000000f00 */
[----:B------:R-:W-:Y:S05]  /*a430*/  WARPSYNC.COLLECTIVE R154, `(.L_x_3266) ;  /* 0x000000009a087348 */ /* 0x000fea0003c00000 */
[----:B------:R0:W1:Y:S02]  /*a440*/  SHFL.UP P6, R153, R163, R152, R151 ;  /* 0x04000098a3997389 */ /* 0x00006400000c0097 */
[----:B01----:R-:W-:Y:S05]  /*a450*/  ENDCOLLECTIVE ;  /* 0x000000000000791b */ /* 0x003fea0003800000 */
.L_x_3266:
        /* <DEDUP_REMOVED lines=10> */
.L_x_3267:
[----:B------:R-:W-:Y:S02]  /*a500*/  MOV R163, R75 ;  /* 0x0000004b00a37202 */ /* 0x000fe40000000f00 */
[----:B------:R-:W-:-:S07]  /*a510*/  MOV R74, R153 ;  /* 0x00000099004a7202 */ /* 0x000fce0000000f00 */
[----:B------:R-:W-:Y:S05]  /*a520*/  WARPSYNC.COLLECTIVE R154, `(.L_x_3268) ;  /* 0x000000009a087348 */ /* 0x000fea0003c00000 */
[----:B------:R0:W1:Y:S02]  /*a530*/  SHFL.UP P6, R153, R163, R152, R151 ;  /* 0x04000098a3997389 */ /* 0x00006400000c0097 */
[----:B01----:R-:W-:Y:S05]  /*a540*/  ENDCOLLECTIVE ;  /* 0x000000000000791b */ /* 0x003fea0003800000 */
.L_x_3268:
        /* <DEDUP_REMOVED lines=10> */
.L_x_3269:
[----:B------:R-:W-:Y:S02]  /*a5f0*/  MOV R163, R75 ;  /* 0x0000004b00a37202 */ /* 0x000fe40000000f00 */
[----:B------:R-:W-:-:S07]  /*a600*/  MOV R74, R153 ;  /* 0x00000099004a7202 */ /* 0x000fce0000000f00 */
[----:B------:R-:W-:Y:S05]  /*a610*/  WARPSYNC.COLLECTIVE R154, `(.L_x_3270) ;  /* 0x000000009a087348 */ /* 0x000fea0003c00000 */
[----:B------:R0:W1:Y:S02]  /*a620*/  SHFL.UP P6, R153, R163, R152, R151 ;  /* 0x04000098a3997389 */ /* 0x00006400000c0097 */
[----:B01----:R-:W-:Y:S05]  /*a630*/  ENDCOLLECTIVE ;  /* 0x000000000000791b */ /* 0x003fea0003800000 */
.L_x_3270:
        /* <DEDUP_REMOVED lines=10> */
.L_x_3271:
[----:B------:R-:W-:Y:S02]  /*a6e0*/  MOV R163, R75 ;  /* 0x0000004b00a37202 */ /* 0x000fe40000000f00 */
[----:B------:R-:W-:-:S07]  /*a6f0*/  MOV R74, R153 ;  /* 0x00000099004a7202 */ /* 0x000fce0000000f00 */
[----:B------:R-:W-:Y:S05]  /*a700*/  WARPSYNC.COLLECTIVE R154, `(.L_x_3272) ;  /* 0x000000009a087348 */ /* 0x000fea0003c00000 */
[----:B------:R0:W1:Y:S02]  /*a710*/  SHFL.UP P6, R153, R163, R152, R151 ;  /* 0x04000098a3997389 */ /* 0x00006400000c0097 */
[----:B01----:R-:W-:Y:S05]  /*a720*/  ENDCOLLECTIVE ;  /* 0x000000000000791b */ /* 0x003fea0003800000 */
.L_x_3272:
[----:B------:R-:W-:Y:S01]  /*a730*/  MOV R151, R153 ;  /* 0x0000009900977202 */ /* 0x000fe20000000f00 */
[----:B------:R-:W-:Y:S06]  /*a740*/  BRA `(.L_x_3273) ;  /* 0xffffffb800507947 */ /* 0x000fec000383ffff */
.L_x_3217:
        /* <DEDUP_REMOVED lines=8> */
.L_x_3275:
[----:B------:R-:W-:Y:S05]  /*a7d0*/  BSYNC B0 ;  /* 0x0000000000007941 */ /* 0x000fea0003800000 */
.L_x_3274:
[----:B------:R-:W-:Y:S05]  /*a7e0*/  BRA `(.L_x_3276) ;  /* 0xffffffb800407947 */ /* 0x000fea000383ffff */
.L_x_3218:
        /* <DEDUP_REMOVED lines=8> */
.L_x_3278:
[----:B------:R-:W-:Y:S05]  /*a870*/  BSYNC B0 ;  /* 0x0000000000007941 */ /* 0x000fea0003800000 */
.L_x_3277:
[----:B------:R-:W-:Y:S05]  /*a880*/  BRA `(.L_x_3279) ;  /* 0xffffffb800207947 */ /* 0x000fea000383ffff */
.L_x_3219:
        /* <DEDUP_REMOVED lines=8> */
.L_x_3281:
[----:B------:R-:W-:Y:S05]  /*a910*/  BSYNC B0 ;  /* 0x0000000000007941 */ /* 0x000fea0003800000 */
.L_x_3280:
        /* <DEDUP_REMOVED lines=8> */
.L_x_3282:
[----:B------:R-:W-:Y:S01]  /*a9a0*/  HFMA2 R152, -RZ, RZ, 0, 0 ;  /* 0x00000000ff987431 */ /* 0x000fe200000001ff */
[----:B------:R-:W-:Y:S02]  /*a9b0*/  MOV R151, 0x1f ;  /* 0x0000001f00977802 */ /* 0x000fe40000000f00 */
[----:B------:R-:W-:Y:S02]  /*a9c0*/  MOV R75, R153 ;  /* 0x00000099004b7202 */ /* 0x000fe40000000f00 */
[----:B------:R-:W-:-:S07]  /*a9d0*/  MOV R153, R48 ;  /* 0x0000003000997202 */ /* 0x000fce0000000f00 */
[----:B------:R-:W-:Y:S05]  /*a9e0*/  WARPSYNC.COLLECTIVE R154, `(.L_x_3283) ;  /* 0x000000009a087348 */ /* 0x000fea0003c00000 */
[----:B------:R0:W1:Y:S02]  /*a9f0*/  SHFL.IDX P2, R156, R153, R152, R151 ;  /* 0x00000098999c7389 */ /* 0x0000640000040097 */
[----:B01----:R-:W-:Y:S05]  /*aa00*/  ENDCOLLECTIVE ;  /* 0x000000000000791b */ /* 0x003fea0003800000 */
.L_x_3283:
[----:B------:R-:W-:Y:S02]  /*aa10*/  MOV R153, R49 ;  /* 0x0000003100997202 */ /* 0x000fe40000000f00 */
[----:B------:R-:W-:-:S07]  /*aa20*/  MOV R48, R156 ;  /* 0x0000009c00307202 */ /* 0x000fce0000000f00 */
[----:B------:R-:W-:Y:S05]  /*aa30*/  WARPSYNC.COLLECTIVE R154, `(.L_x_3284) ;  /* 0x000000009a087348 */ /* 0x000fea0003c00000 */
[----:B------:R0:W1:Y:S02]  /*aa40*/  SHFL.IDX P2, R156, R153, R152, R151 ;  /* 0x00000098999c7389 */ /* 0x0000640000040097 */
[----:B01----:R-:W-:Y:S05]  /*aa50*/  ENDCOLLECTIVE ;  /* 0x000000000000791b */ /* 0x003fea0003800000 */
.L_x_3284:
[----:B------:R-:W-:Y:S01]  /*aa60*/  MOV R49, R156 ;  /* 0x0000009c00317202 */ /* 0x000fe20000000f00 */
[----:B------:R-:W-:Y:S06]  /*aa70*/  BRA `(.L_x_3285) ;  /* 0xffffffb400bc7947 */ /* 0x000fec000383ffff */
.L_x_3221:
        /* <DEDUP_REMOVED lines=8> */
.L_x_3286:
[----:B------:R-:W-:Y:S02]  /*ab00*/  MOV R156, R89 ;  /* 0x00000059009c7202 */ /* 0x000fe40000000f00 */
[----:B------:R-:W-:-:S07]  /*ab10*/  MOV R88, R152 ;  /* 0x0000009800587202 */ /* 0x000fce0000000f00 */
[----:B------:R-:W-:Y:S05]  /*ab20*/  WARPSYNC.COLLECTIVE R154, `(.L_x_3287) ;  /* 0x000000009a087348 */ /* 0x000fea0003c00000 */
[----:B------:R0:W1:Y:S02]  /*ab30*/  SHFL.DOWN P2, R152, R156, R151, R153 ;  /* 0x080000979c987389 */ /* 0x0000640000040099 */
[----:B01----:R-:W-:Y:S05]  /*ab40*/  ENDCOLLECTIVE ;  /* 0x000000000000791b */ /* 0x003fea0003800000 */
.L_x_3287:
        /* <DEDUP_REMOVED lines=16> */
.L_x_3288:
[----:B------:R-:W-:Y:S02]  /*ac50*/  MOV R156, R163 ;  /* 0x000000a3009c7202 */ /* 0x000fe40000000f00 */
[----:B------:R-:W-:-:S07]  /*ac60*/  MOV R88, R152 ;  /* 0x0000009800587202 */ /* 0x000fce0000000f00 */
[----:B------:R-:W-:Y:S05]  /*ac70*/  WARPSYNC.COLLECTIVE R154, `(.L_x_3289) ;  /* 0x000000009a087348 */ /* 0x000fea0003c00000 */
[----:B------:R0:W1:Y:S02]  /*ac80*/  SHFL.DOWN P2, R152, R156, R151, R153 ;  /* 0x080000979c987389 */ /* 0x0000640000040099 */
[----:B01----:R-:W-:Y:S05]  /*ac90*/  ENDCOLLECTIVE ;  /* 0x000000000000791b */ /* 0x003fea0003800000 */
.L_x_3289:
        /* <DEDUP_REMOVED lines=10> */
.L_x_3290:
[----:B------:R-:W-:Y:S02]  /*ad40*/  MOV R156, R163 ;  /* 0x000000a3009c7202 */ /* 0x000fe40000000f00 */
[----:B------:R-:W-:-:S07]  /*ad50*/  MOV R88, R152 ;  /* 0x0000009800587202 */ /* 0x000fce0000000f00 */
[----:B------:R-:W-:Y:S05]  /*ad60*/  WARPSYNC.COLLECTIVE R154, `(.L_x_3291) ;  /* 0x000000009a087348 */ /* 0x000fea0003c00000 */
[----:B------:R0:W1:Y:S02]  /*ad70*/  SHFL.DOWN P2, R152, R156, R151, R153 ;  /* 0x080000979c987389 */ /* 0x0000640000040099 */
[----:B01----:R-:W-:Y:S05]  /*ad80*/  ENDCOLLECTIVE ;  /* 0x000000000000791b */ /* 0x003fea0003800000 */
.L_x_3291:
        /* <DEDUP_REMOVED lines=10> */
.L_x_3292:
[----:B------:R-:W-:Y:S02]  /*ae30*/  MOV R156, R163 ;  /* 0x000000a3009c7202 */ /* 0x000fe40000000f00 */
[----:B------:R-:W-:-:S07]  /*ae40*/  MOV R88, R152 ;  /* 0x0000009800587202 */ /* 0x000fce0000000f00 */
[----:B------:R-:W-:Y:S05]  /*ae50*/  WARPSYNC.COLLECTIVE R154, `(.L_x_3293) ;  /* 0x000000009a087348 */ /* 0x000fea0003c00000 */
[----:B------:R0:W1:Y:S02]  /*ae60*/  SHFL.DOWN P2, R152, R156, R151, R153 ;  /* 0x080000979c987389 */ /* 0x0000640000040099 */
[----:B01----:R-:W-:Y:S05]  /*ae70*/  ENDCOLLECTIVE ;  /* 0x000000000000791b */ /* 0x003fea0003800000 */
.L_x_3293:
        /* <DEDUP_REMOVED lines=10> */
.L_x_3294:
[----:B------:R-:W-:Y:S02]  /*af20*/  MOV R156, R163 ;  /* 0x000000a3009c7202 */ /* 0x000fe40000000f00 */
[----:B------:R-:W-:-:S07]  /*af30*/  MOV R88, R152 ;  /* 0x0000009800587202 */ /* 0x000fce0000000f00 */
[----:B------:R-:W-:Y:S05]  /*af40*/  WARPSYNC.COLLECTIVE R154, `(.L_x_3295) ;  /* 0x000000009a087348 */ /* 0x000fea0003c00000 */
[----:B------:R0:W1:Y:S02]  /*af50*/  SHFL.DOWN P2, R152, R156, R151, R153 ;  /* 0x080000979c987389 */ /* 0x0000640000040099 */
[----:B01----:R-:W-:Y:S05]  /*af60*/  ENDCOLLECTIVE ;  /* 0x000000000000791b */ /* 0x003fea0003800000 */
.L_x_3295:
        /* <DEDUP_REMOVED lines=11> */
.L_x_3296:
[----:B------:R-:W-:Y:S02]  /*b020*/  MOV R153, R163 ;  /* 0x000000a300997202 */ /* 0x000fe40000000f00 */
[----:B------:R-:W-:-:S07]  /*b030*/  MOV R89, R156 ;  /* 0x0000009c00597202 */ /* 0x000fce0000000f00 */
[----:B------:R-:W-:Y:S05]  /*b040*/  WARPSYNC.COLLECTIVE R154, `(.L_x_3297) ;  /* 0x000000009a087348 */ /* 0x000fea0003c00000 */
[----:B------:R0:W1:Y:S02]  /*b050*/  SHFL.IDX P2, R156, R153, R152, R151 ;  /* 0x00000098999c7389 */ /* 0x0000640000040097 */
[----:B01----:R-:W-:Y:S05]  /*b060*/  ENDCOLLECTIVE ;  /* 0x000000000000791b */ /* 0x003fea0003800000 */
.L_x_3297:
        /* <DEDUP_REMOVED lines=9> */
.L_x_3298:
[----:B------:R-:W-:Y:S02]  /*b100*/  MOV R156, R163 ;  /* 0x000000a3009c7202 */ /* 0x000fe40000000f00 */
[----:B------:R-:W-:-:S07]  /*b110*/  MOV R162, R152 ;  /* 0x0000009800a27202 */ /* 0x000fce0000000f00 */
[----:B------:R-:W-:Y:S05]  /*b120*/  WARPSYNC.COLLECTIVE R154, `(.L_x_3299) ;  /* 0x000000009a087348 */ /* 0x000fea0003c00000 */
[----:B------:R0:W1:Y:S02]  /*b130*/  SHFL.DOWN P2, R152, R156, R151, R153 ;  /* 0x080000979c987389 */ /* 0x0000640000040099 */
[----:B01----:R-:W-:Y:S05]  /*b140*/  ENDCOLLECTIVE ;  /* 0x000000000000791b */ /* 0x003fea0003800000 */
.L_x_3299:
[----:B------:R-:W-:Y:S02]  /*b150*/  MOV R153, R48 ;  /* 0x0000003000997202 */ /* 0x000fe40000000f00 */
[----:B------:R-:W-:Y:S02]  /*b160*/  MOV R151, 0x1f ;  /* 0x0000001f00977802 */ /* 0x000fe40000000f00 */
[----:B------:R-:W-:Y:S01]  /*b170*/  MOV R163, R152 ;  /* 0x0000009800a37202 */ /* 0x000fe20000000f00 */
[----:B------:R-:W-:-:S07]  /*b180*/  HFMA2 R152, -RZ, RZ, 0, 0 ;  /* 0x00000000ff987431 */ /* 0x000fce00000001ff */
[----:B------:R-:W-:Y:S05]  /*b190*/  WARPSYNC.COLLECTIVE R154, `(.L_x_3300) ;  /* 0x000000009a087348 */ /* 0x000fea0003c00000 */
[----:B------:R0:W1:Y:S02]  /*b1a0*/  SHFL.IDX P2, R156, R153, R152, R151 ;  /* 0x00000098999c7389 */ /* 0x0000640000040097 */
[----:B01----:R-:W-:Y:S05]  /*b1b0*/  ENDCOLLECTIVE ;  /* 0x000000000000791b */ /* 0x003fea0003800000 */
.L_x_3300:
[----:B------:R-:W-:Y:S02]  /*b1c0*/  MOV R153, R49 ;  /* 0x0000003100997202 */ /* 0x000fe40000000f00 */
[----:B------:R-:W-:-:S07]  /*b1d0*/  MOV R48, R156 ;  /* 0x0000009c00307202 */ /* 0x000fce0000000f00 */
[----:B------:R-:W-:Y:S05]  /*b1e0*/  WARPSYNC.COLLECTIVE R154, `(.L_x_3301) ;  /* 0x000000009a087348 */ /* 0x000fea0003c00000 */
[----:B------:R0:W1:Y:S02]  /*b1f0*/  SHFL.IDX P2, R156, R153, R152, R151 ;  /* 0x00000098999c7389 */ /* 0x0000640000040097 */
[----:B01----:R-:W-:Y:S05]  /*b200*/  ENDCOLLECTIVE ;  /* 0x000000000000791b */ /* 0x003fea0003800000 */
.L_x_3301:
[----:B------:R-:W-:Y:S02]  /*b210*/  MOV R49, R156 ;  /* 0x0000009c00317202 */ /* 0x000fe40000000f00 */
[----:B------:R-:W-:Y:S01]  /*b220*/  ISETP.NE.AND P2, PT, R74, 0x1f, PT ;  /* 0x0000001f4a00780c */ /* 0x000fe20003f45270 */
[----:B------:R-:W-:-:S12]  /*b230*/  BRA `(.L_x_3302) ;  /* 0xffffffb400f47947 */ /* 0x000fd8000383ffff */
.L_x_3303:
        /* <DEDUP_REMOVED lines=12> */
.L_x_10439:


//--------------------- .text._Z25selective_scan_bwd_kernelI32Selective_Scan_bwd_kernel_traitsILi64ELi16ELb0ELb0ELb0ELb0ELb0EN3c108BFloat16EfEEv12SSMParamsBwd --------------------------
	.section	.text._Z25selective_scan_bwd_kernelI32Selective_Scan_bwd_kernel_traitsILi64ELi16ELb0ELb0ELb0ELb0ELb0EN3c108BFloat16EfEEv12SSMParamsBwd,"ax",@progbits
	.align	128
        .global         _Z25selective_scan_bwd_kernelI32Selective_Scan_bwd_kernel_traitsILi64ELi16ELb0ELb0ELb0ELb0ELb0EN3c108BFloat16EfEEv12SSMParamsBwd
        .type           _Z25selective_scan_bwd_kernelI32Selective_Scan_bwd_kernel_traitsILi64ELi16ELb0ELb0ELb0ELb0ELb0EN3c108BFloat16EfEEv12SSMParamsBwd,@function
        .size           _Z25selective_scan_bwd_kernelI32Selective_Scan_bwd_kernel_traitsILi64ELi16ELb0ELb0ELb0ELb0ELb0EN3c108BFloat16EfEEv12SSMParamsBwd,(.L_x_10440 - _Z25selective_scan_bwd_kernelI32Selective_Scan_bwd_kernel_traitsILi64ELi16ELb0ELb0ELb0ELb0ELb0EN3c108BFloat16EfEEv12SSMParamsBwd)
        .other          _Z25selective_scan_bwd_kernelI32Selective_Scan_bwd_kernel_traitsILi64ELi16ELb0ELb0ELb0ELb0ELb0EN3c108BFloat16EfEEv12SSMParamsBwd,@"STO_CUDA_ENTRY STV_DEFAULT"
_Z25selective_scan_bwd_kernelI32Selective_Scan_bwd_kernel_traitsILi64ELi16ELb0ELb0ELb0ELb0ELb0EN3c108BFloat16EfEEv12SSMParamsBwd:
.text._Z25selective_scan_bwd_kernelI32Selective_Scan_bwd_kernel_traitsILi64ELi16ELb0ELb0ELb0ELb0ELb0EN3c108BFloat16EfEEv12SSMParamsBwd:
[----:B------:R-:W-:Y:S01]  /*0000*/  LDC R1, c[0x0][0x37c] ;  /* 0x0000df00ff017b82 */ /* 0x000fe20000000800 */
[----:B------:R-:W0:Y:S07]  /*0010*/  LDCU.64 UR10, c[0x0][0x470] ;  /* 0x00008e00ff0a77ac */ /* 0x000e2e0008000a00 */
[----:B------:R-:W1:Y:S01]  /*0020*/  S2UR UR8, SR_CTAID.Y ;  /* 0x00000000000879c3 */ /* 0x000e620000002600 */
[----:B------:R-:W-:Y:S01]  /*0030*/  CS2R R10, SRZ ;  /* 0x00000000000a7805 */ /* 0x000fe2000001ff00 */
[----:B------:R-:W2:Y:S01]  /*0040*/  LDCU.128 UR4, c[0x0][0x450] ;  /* 0x00008a00ff0477ac */ /* 0x000ea20008000c00 */
[----:B------:R-:W3:Y:S05]  /*0050*/  LDCU.64 UR24, c[0x0][0x358] ;  /* 0x00006b00ff1877ac */ /* 0x000eea0008000a00 */
[----:B------:R-:W4:Y:S01]  /*0060*/  S2UR UR28, SR_CTAID.X ;  /* 0x00000000001c79c3 */ /* 0x000f220000002500 */
[----:B------:R-:W4:Y:S01]  /*0070*/  LDCU.128 UR32, c[0x0][0x400] ;  /* 0x00008000ff2077ac */ /* 0x000f220008000c00 */
[----:B------:R-:W4:Y:S01]  /*0080*/  LDCU.64 UR16, c[0x0][0x480] ;  /* 0x00009000ff1077ac */ /* 0x000f220008000a00 */
[----:B0-----:R-:W-:-:S02]  /*0090*/  UISETP.NE.U32.AND UP1, UPT, UR10, URZ, UPT ;  /* 0x000000ff0a00728c */ /* 0x001fc4000bf25070 */
[----:B--2---:R-:W-:Y:S02]  /*00a0*/  UISETP.NE.U32.AND UP0, UPT, UR6, URZ, UPT ;  /* 0x000000ff0600728c */ /* 0x004fe4000bf05070 */
[----:B------:R-:W-:Y:S02]  /*00b0*/  UISETP.NE.AND.EX UP1, UPT, UR11, URZ, UPT, UP1 ;  /* 0x000000ff0b00728c */ /* 0x000fe4000bf25310 */
[----:B------:R-:W-:Y:S01]  /*00c0*/  UISETP.NE.AND.EX UP0, UPT, UR7, URZ, UPT, UP0 ;  /* 0x000000ff0700728c */ /* 0x000fe2000bf05300 */
[----:B------:R-:W0:Y:S03]  /*00d0*/  LDCU UR31, c[0x0][0x394] ;  /* 0x00007280ff1f77ac */ /* 0x000e260008000800 */
[----:B------:R-:W-:Y:S02]  /*00e0*/  PLOP3.LUT P1, PT, PT, PT, UP1, 0x80, 0x8 ;  /* 0x000000000008781c */ /* 0x000fe40003f2f018 */
[----:B------:R-:W-:Y:S01]  /*00f0*/  PLOP3.LUT P0, PT, PT, PT, UP0, 0x80, 0x8 ;  /* 0x000000000008781c */ /* 0x000fe20003f0f008 */
[----:B------:R-:W2:Y:S02]  /*0100*/  LDCU.128 UR20, c[0x0][0x3f0] ;  /* 0x00007e00ff1477ac */ /* 0x000ea40008000c00 */
[----:B-1----:R-:W-:-:S02]  /*0110*/  @UP1 ULEA UR10, UP3, UR8, UR10, 0x2 ;  /* 0x0000000a080a1291 */ /* 0x002fc4000f8610ff */
[----:B------:R-:W-:Y:S02]  /*0120*/  @UP0 ULEA UR6, UP2, UR8, UR6, 0x2 ;  /* 0x0000000608060291 */ /* 0x000fe4000f8410ff */
[----:B------:R-:W-:Y:S02]  /*0130*/  @UP1 ULEA.HI.X UR11, UR8, UR11, URZ, 0x2, UP3 ;  /* 0x0000000b080b1291 */ /* 0x000fe400098f14ff */
[----:B------:R-:W-:Y:S01]  /*0140*/  @UP0 ULEA.HI.X UR7, UR8, UR7, URZ, 0x2, UP2 ;  /* 0x0000000708070291 */ /* 0x000fe200090f14ff */
[----:B------:R-:W-:Y:S01]  /*0150*/  MOV R4, UR10 ;  /* 0x0000000a00047c02 */ /* 0x000fe20008000f00 */
[----:B------:R-:W1:Y:S01]  /*0160*/  LDCU.128 UR12, c[0x0][0x460] ;  /* 0x00008c00ff0c77ac */ /* 0x000e620008000c00 */
[----:B------:R-:W-:Y:S01]  /*0170*/  MOV R2, UR6 ;  /* 0x0000000600027c02 */ /* 0x000fe20008000f00 */
[----:B------:R-:W-:Y:S02]  /*0180*/  IMAD.U32 R5, RZ, RZ, UR11 ;  /* 0x0000000bff057e24 */ /* 0x000fe4000f8e00ff */
[----:B------:R-:W-:Y:S01]  /*0190*/  MOV R3, UR7 ;  /* 0x0000000700037c02 */ /* 0x000fe20008000f00 */
[----:B------:R-:W1:Y:S02]  /*01a0*/  LDCU.64 UR36, c[0x0][0x498] ;  /* 0x00009300ff2477ac */ /* 0x000e640008000a00 */
[----:B---3--:R3:W5:Y:S04]  /*01b0*/  @P1 LDG.E R10, desc[UR24][R4.64] ;  /* 0x00000018040a1981 */ /* 0x008768000c1e1900 */
[----:B------:R3:W5:Y:S01]  /*01c0*/  @P0 LDG.E R11, desc[UR24][R2.64] ;  /* 0x00000018020b0981 */ /* 0x000762000c1e1900 */
[----:B----4-:R-:W-:-:S02]  /*01d0*/  UIMAD.WIDE.U32 UR10, UR28, UR32, URZ ;  /* 0x000000201c0a72a5 */ /* 0x010fc4000f8e00ff */
[----:B------:R-:W-:Y:S02]  /*01e0*/  UISETP.NE.U32.AND UP0, UPT, UR16, URZ, UPT ;  /* 0x000000ff1000728c */ /* 0x000fe4000bf05070 */
[----:B------:R-:W-:Y:S02]  /*01f0*/  UIMAD UR11, UR28, UR33, UR11 ;  /* 0x000000211c0b72a4 */ /* 0x000fe4000f8e020b */
[----:B0-----:R-:W-:Y:S02]  /*0200*/  ULEA UR9, UR31, 0xfffffc00, 0xa ;  /* 0xfffffc001f097891 */ /* 0x001fe4000f8e50ff */
[----:B------:R-:W-:Y:S02]  /*0210*/  UIMAD.WIDE.U32 UR18, UR8, UR34, UR10 ;  /* 0x00000022081272a5 */ /* 0x000fe4000f8e000a */
[----:B------:R-:W-:Y:S01]  /*0220*/  UISETP.NE.AND.EX UP0, UPT, UR17, URZ, UPT, UP0 ;  /* 0x000000ff1100728c */ /* 0x000fe2000bf05300 */
[----:B------:R-:W0:Y:S01]  /*0230*/  LDCU.64 UR16, c[0x0][0x3b8] ;  /* 0x00007700ff1077ac */ /* 0x000e220008000a00 */
[----:B------:R-:W-:-:S02]  /*0240*/  UIMAD UR27, UR8, UR35, UR19 ;  /* 0x00000023081b72a4 */ /* 0x000fc4000f8e0213 */
[----:B------:R-:W-:Y:S02]  /*0250*/  UIADD3 UR18, UP3, UPT, UR9, UR18, URZ ;  /* 0x0000001209127290 */ /* 0x000fe4000ff7e0ff */
[----:B------:R-:W-:Y:S02]  /*0260*/  USHF.R.S32.HI UR26, URZ, 0x1f, UR9 ;  /* 0x0000001fff1a7899 */ /* 0x000fe40008011409 */
[----:B--2---:R-:W-:Y:S01]  /*0270*/  UIMAD.WIDE.U32 UR6, UR28, UR20, URZ ;  /* 0x000000141c0672a5 */ /* 0x004fe2000f8e00ff */
[----:B------:R-:W2:Y:S01]  /*0280*/  LDCU.64 UR32, c[0x0][0x3d8] ;  /* 0x00007b00ff2077ac */ /* 0x000ea20008000a00 */
[----:B-1----:R-:W-:Y:S02]  /*0290*/  ULEA UR14, UP4, UR18, UR14, 0x1 ;  /* 0x0000000e120e7291 */ /* 0x002fe4000f8808ff */
[----:B------:R-:W-:Y:S02]  /*02a0*/  UIADD3.X UR27, UPT, UPT, UR26, UR27, URZ, UP3, !UPT ;  /* 0x0000001b1a1b7290 */ /* 0x000fe40009ffe4ff */
[----:B------:R-:W-:Y:S01]  /*02b0*/  UIMAD UR7, UR28, UR21, UR7 ;  /* 0x000000151c0772a4 */ /* 0x000fe2000f8e0207 */
[----:B------:R-:W1:Y:S01]  /*02c0*/  LDCU.64 UR10, c[0x0][0x4a0] ;  /* 0x00009400ff0a77ac */ /* 0x000e620008000a00 */
[----:B------:R-:W-:-:S02]  /*02d0*/  ULEA.HI.X UR27, UR18, UR15, UR27, 0x1, UP4 ;  /* 0x0000000f121b7291 */ /* 0x000fc4000a0f0c1b */
[----:B------:R-:W-:Y:S01]  /*02e0*/  UIMAD.WIDE.U32 UR6, UR8, UR22, UR6 ;  /* 0x00000016080672a5 */ /* 0x000fe2000f8e0006 */
[----:B------:R-:W4:Y:S03]  /*02f0*/  @UP0 LDCU UR15, c[0x0][0x384] ;  /* 0x00007080ff0f07ac */ /* 0x000f260008000800 */
[----:B------:R-:W-:Y:S02]  /*0300*/  UIMAD UR30, UR8, UR23, UR7 ;  /* 0x00000017081e72a4 */ /* 0x000fe4000f8e0207 */
[----:B------:R-:W-:Y:S02]  /*0310*/  UIADD3 UR6, UP1, UPT, UR9, UR6, URZ ;  /* 0x0000000609067290 */ /* 0x000fe4000ff3e0ff */
[----:B0-----:R-:W-:Y:S02]  /*0320*/  UIMAD.WIDE.U32 UR18, UR8, UR16, URZ ;  /* 0x00000010081272a5 */ /* 0x001fe4000f8e00ff */
[----:B------:R-:W-:-:S02]  /*0330*/  UIMAD.WIDE.U32 UR20, UR28, UR36, URZ ;  /* 0x000000241c1472a5 */ /* 0x000fc4000f8e00ff */
[----:B------:R-:W-:Y:S02]  /*0340*/  ULEA UR29, UP2, UR6, UR12, 0x1 ;  /* 0x0000000c061d7291 */ /* 0x000fe4000f8408ff */
[----:B------:R-:W-:Y:S01]  /*0350*/  UIADD3.X UR30, UPT, UPT, UR26, UR30, URZ, UP1, !UPT ;  /* 0x0000001e1a1e7290 */ /* 0x000fe20008ffe4ff */
[----:B------:R-:W0:Y:S03]  /*0360*/  @UP0 LDCU UR16, c[0x0][0x38c] ;  /* 0x00007180ff1007ac */ /* 0x000e260008000800 */
[----:B------:R-:W-:Y:S01]  /*0370*/  ULEA.HI.X UR30, UR6, UR13, UR30, 0x1, UP2 ;  /* 0x0000000d061e7291 */ /* 0x000fe200090f0c1e */
[----:B------:R-:W3:Y:S01]  /*0380*/  @UP0 LDCU.64 UR34, c[0x0][0x480] ;  /* 0x00009000ff2207ac */ /* 0x000ee20008000a00 */
[----:B--2---:R-:W-:Y:S02]  /*0390*/  UIMAD.WIDE.U32 UR22, UR8, UR32, URZ ;  /* 0x00000020081672a5 */ /* 0x004fe4000f8e00ff */
[----:B------:R-:W-:Y:S01]  /*03a0*/  UIMAD UR13, UR28, UR37, UR21 ;  /* 0x000000251c0d72a4 */ /* 0x000fe2000f8e0215 */
[----:B------:R-:W-:Y:S01]  /*03b0*/  UMOV UR12, UR20 ;  /* 0x00000014000c7c82 */ /* 0x000fe20008000000 */
[----:B------:R-:W-:-:S02]  /*03c0*/  ULEA UR6, UP1, UR22, UR4, 0x2 ;  /* 0x0000000416067291 */ /* 0x000fc4000f8210ff */
[----:B-1----:R-:W-:Y:S02]  /*03d0*/  UIMAD.WIDE.U32 UR12, UR8, UR10, UR12 ;  /* 0x0000000a080c72a5 */ /* 0x002fe4000f8e000c */
[----:B----4-:R-:W-:Y:S02]  /*03e0*/  @UP0 UIMAD UR4, UR28, UR15, UR8 ;  /* 0x0000000f1c0402a4 */ /* 0x010fe4000f8e0208 */
[----:B------:R-:W-:Y:S02]  /*03f0*/  UIMAD UR11, UR8, UR11, UR13 ;  /* 0x0000000b080b72a4 */ /* 0x000fe4000f8e020d */
[----:B------:R-:W-:Y:S02]  /*0400*/  UIADD3 UR12, UP2, UPT, UR9, UR12, URZ ;  /* 0x0000000c090c7290 */ /* 0x000fe4000ff5e0ff */
[----:B------:R-:W-:Y:S02]  /*0410*/  UIMAD UR7, UR8, UR33, UR23 ;  /* 0x00000021080772a4 */ /* 0x000fe4000f8e0217 */
[----:B------:R-:W-:Y:S01]  /*0420*/  @UP0 UIMAD UR4, UR4, UR31, URZ ;  /* 0x0000001f040402a4 */ /* 0x000fe2000f8e02ff */
[----:B------:R-:W1:Y:S01]  /*0430*/  LDCU.64 UR32, c[0x0][0x448] ;  /* 0x00008900ff2077ac */ /* 0x000e620008000a00 */
[----:B------:R-:W2:Y:S01]  /*0440*/  LDCU.64 UR36, c[0x0][0x528] ;  /* 0x0000a500ff2477ac */ /* 0x000ea20008000a00 */
[----:B------:R-:W-:-:S02]  /*0450*/  UIADD3.X UR20, UPT, UPT, UR26, UR11, URZ, UP2, !UPT ;  /* 0x0000000b1a147290 */ /* 0x000fc400097fe4ff */
[----:B0-----:R-:W-:Y:S02]  /*0460*/  @UP0 UIMAD UR11, UR4, UR16, URZ ;  /* 0x00000010040b02a4 */ /* 0x001fe4000f8e02ff */
[----:B------:R-:W-:Y:S01]  /*0470*/  ULEA.HI.X UR7, UR22, UR5, UR7, 0x2, UP1 ;  /* 0x0000000516077291 */ /* 0x000fe200088f1407 */
[----:B------:R-:W-:Y:S02]  /*0480*/  UMOV UR4, URZ ;  /* 0x000000ff00047c82 */ /* 0x000fe40008000000 */
[----:B------:R-:W-:Y:S01]  /*0490*/  UMOV UR5, URZ ;  /* 0x000000ff00057c82 */ /* 0x000fe20008000000 */
[----:B---3--:R-:W-:Y:S02]  /*04a0*/  @UP0 UIMAD.WIDE UR4, UR11, 0x8, UR34 ;  /* 0x000000080b0408a5 */ /* 0x008fe4000f8e0222 */
[----:B------:R-:W-:Y:S02]  /*04b0*/  UISETP.GE.AND UP0, UPT, UR31, 0x1, UPT ;  /* 0x000000011f00788c */ /* 0x000fe4000bf06270 */
[----:B------:R-:W-:Y:S01]  /*04c0*/  UIMAD UR10, UR8, UR17, UR19 ;  /* 0x00000011080a72a4 */ /* 0x000fe2000f8e0213 */
[----:B------:R-:W-:Y:S01]  /*04d0*/  CS2R R12, SRZ ;  /* 0x00000000000c7805 */ /* 0x000fe2000001ff00 */
[----:B-1----:R-:W-:-:S02]  /*04e0*/  ULEA UR9, UP1, UR18, UR32, 0x2 ;  /* 0x0000002012097291 */ /* 0x002fc4000f8210ff */
[----:B--2---:R-:W-:Y:S02]  /*04f0*/  ULEA UR19, UP2, UR12, UR36, 0x1 ;  /* 0x000000240c137291 */ /* 0x004fe4000f8408ff */
[----:B------:R-:W-:Y:S02]  /*0500*/  ULEA.HI.X UR10, UR18, UR33, UR10, 0x2, UP1 ;  /* 0x00000021120a7291 */ /* 0x000fe400088f140a */
[----:B------:R-:W-:Y:S01]  /*0510*/  ULEA.HI.X UR20, UR12, UR37, UR20, 0x1, UP2 ;  /* 0x000000250c147291 */ /* 0x000fe200090f0c14 */
[----:B------:R-:W-:Y:S11]  /*0520*/  BRA.U !UP0, `(.L_x_3304) ;  /* 0x0000004d087c7547 */ /* 0x000ff6000b800000 */
[----:B------:R-:W0:Y:S01]  /*0530*/  S2R R14, SR_TID.X ;  /* 0x00000000000e7919 */ /* 0x000e220000002100 */
[----:B------:R-:W1:Y:S01]  /*0540*/  LDCU.64 UR16, c[0x0][0x3a0] ;  /* 0x00007400ff1077ac */ /* 0x000e620008000a00 */
[----:B------:R-:W2:Y:S01]  /*0550*/  S2UR UR18, SR_CgaCtaId ;  /* 0x00000000001279c3 */ /* 0x000ea20000008800 */
[----:B------:R-:W-:Y:S01]  /*0560*/  CS2R R12, SRZ ;  /* 0x00000000000c7805 */ /* 0x000fe2000001ff00 */
[----:B------:R-:W3:Y:S01]  /*0570*/  LDCU.64 UR22, c[0x0][0x440] ;  /* 0x00008800ff1677ac */ /* 0x000ee20008000a00 */
[----:B------:R-:W-:Y:S01]  /*0580*/  UMOV UR15, UR29 ;  /* 0x0000001d000f7c82 */ /* 0x000fe20008000000 */
[----:B-1----:R-:W-:-:S03]  /*0590*/  UIMAD.WIDE.U32 UR12, UR8, UR16, URZ ;  /* 0x00000010080c72a5 */ /* 0x002fc6000f8e00ff */
[----:B------:R-:W-:Y:S01]  /*05a0*/  UMOV UR16, UR30 ;  /* 0x0000001e00107c82 */ /* 0x000fe20008000000 */
[----:B------:R-:W-:Y:S02]  /*05b0*/  UIMAD UR13, UR8, UR17, UR13 ;  /* 0x00000011080d72a4 */ /* 0x000fe4000f8e020d */
[----:B---3--:R-:W-:Y:S01]  /*05c0*/  ULEA UR11, UP0, UR12, UR22, 0x2 ;  /* 0x000000160c0b7291 */ /* 0x008fe2000f8010ff */
[----:B------:R-:W-:Y:S02]  /*05d0*/  UMOV UR17, 0x400 ;  /* 0x0000040000117882 */ /* 0x000fe40000000000 */
[----:B--2---:R-:W-:Y:S02]  /*05e0*/  ULEA UR18, UR18, UR17, 0x18 ;  /* 0x0000001112127291 */ /* 0x004fe4000f8ec0ff */
[----:B------:R-:W-:Y:S01]  /*05f0*/  ULEA.HI.X UR13, UR12, UR23, UR13, 0x2, UP0 ;  /* 0x000000170c0d7291 */ /* 0x000fe200080f140d */
[C---:B0-----:R-:W-:Y:S01]  /*0600*/  SHF.L.U32 R15, R14.reuse, 0x4, RZ ;  /* 0x000000040e0f7819 */ /* 0x041fe200000006ff */
[----:B------:R-:W0:Y:S01]  /*0610*/  LDCU UR12, c[0x0][0x394] ;  /* 0x00007280ff0c77ac */ /* 0x000e220008000800 */
[----:B------:R-:W-:-:S02]  /*0620*/  LOP3.LUT R200, R14, 0x1f, RZ, 0xc0, !PT ;  /* 0x0000001f0ec87812 */ /* 0x000fc400078ec0ff */
[----:B------:R-:W-:Y:S01]  /*0630*/  LOP3.LUT R15, R15, 0x3e00, RZ, 0xc0, !PT ;  /* 0x00003e000f0f7812 */ /* 0x000fe200078ec0ff */
[----:B------:R-:W-:Y:S01]  /*0640*/  UMOV UR17, UR27 ;  /* 0x0000001b00117c82 */ /* 0x000fe20008000000 */
[C---:B------:R-:W-:Y:S02]  /*0650*/  LEA R17, R14.reuse, UR18, 0x3 ;  /* 0x000000120e117c11 */ /* 0x040fe4000f8e18ff */
[----:B------:R-:W-:Y:S02]  /*0660*/  LOP3.LUT R16, R15, 0x1f, R14, 0xf8, !PT ;  /* 0x0000001f0f107812 */ /* 0x000fe400078ef80e */
[----:B------:R-:W-:Y:S02]  /*0670*/  LEA R18, R14, R17, 0x3 ;  /* 0x000000110e127211 */ /* 0x000fe400078e18ff */
[C---:B------:R-:W-:Y:S02]  /*0680*/  LOP3.LUT R19, R16.reuse, 0x20, RZ, 0xfc, !PT ;  /* 0x0000002010137812 */ /* 0x040fe400078efcff */
[----:B------:R-:W-:-:S02]  /*0690*/  LOP3.LUT R20, R16, 0x40, RZ, 0xfc, !PT ;  /* 0x0000004010147812 */ /* 0x000fc400078efcff */
[C---:B------:R-:W-:Y:S02]  /*06a0*/  LOP3.LUT R21, R16.reuse, 0x60, RZ, 0xfc, !PT ;  /* 0x0000006010157812 */ /* 0x040fe400078efcff */
[C---:B------:R-:W-:Y:S02]  /*06b0*/  LOP3.LUT R22, R16.reuse, 0x80, RZ, 0xfc, !PT ;  /* 0x0000008010167812 */ /* 0x040fe400078efcff */
[C---:B------:R-:W-:Y:S02]  /*06c0*/  LOP3.LUT R23, R16.reuse, 0xa0, RZ, 0xfc, !PT ;  /* 0x000000a010177812 */ /* 0x040fe400078efcff */
[C---:B------:R-:W-:Y:S02]  /*06d0*/  LOP3.LUT R24, R16.reuse, 0xc0, RZ, 0xfc, !PT ;  /* 0x000000c010187812 */ /* 0x040fe400078efcff */
        /* <DEDUP_REMOVED lines=8> */
[----:B------:R-:W-:Y:S02]  /*0760*/  LOP3.LUT R33, R16, 0x1e0, RZ, 0xfc, !PT ;  /* 0x000001e010217812 */ /* 0x000fe400078efcff */
[----:B------:R-:W-:Y:S01]  /*0770*/  LEA R202, R14, UR18, 0x2 ;  /* 0x000000120eca7c11 */ /* 0x000fe2000f8e10ff */
[----:B------:R-:W-:Y:S01]  /*0780*/  UMOV UR18, UR19 ;  /* 0x0000001300127c82 */ /* 0x000fe20008000000 */
[----:B0-----:R-:W-:-:S05]  /*0790*/  UMOV UR19, UR20 ;  /* 0x0000001400137c82 */ /* 0x001fca0008000000 */
.L_x_3319:
[----:B0-----:R-:W0:Y:S01]  /*07a0*/  LDC R34, c[0x0][0x388] ;  /* 0x0000e200ff227b82 */ /* 0x001e220000000800 */
[----:B------:R-:W-:Y:S01]  /*07b0*/  UIADD3 UR20, UPT, UPT, UR12, -0x1, URZ ;  /* 0xffffffff0c147890 */ /* 0x000fe2000fffe0ff */
[----:B------:R-:W-:Y:S02]  /*07c0*/  SHF.L.U32 R2, R16, 0x1, RZ ;  /* 0x0000000110027819 */ /* 0x000fe400000006ff */
[----:B------:R-:W-:Y:S01]  /*07d0*/  PRMT R9, RZ, 0x7610, R9 ;  /* 0x00007610ff097816 */ /* 0x000fe20000000009 */
[----:B------:R-:W-:Y:S01]  /*07e0*/  USHF.L.U32 UR34, UR20, 0xa, URZ ;  /* 0x0000000a14227899 */ /* 0x000fe200080006ff */
[----:B------:R-:W-:Y:S02]  /*07f0*/  IADD3 R6, P0, PT, R2, UR15, RZ ;  /* 0x0000000f02067c10 */ /* 0x000fe4000ff1e0ff */
        /* <DEDUP_REMOVED lines=9> */
[----:B0-----:R-:W-:Y:S01]  /*0890*/  VIADD R34, R34, -UR34 ;  /* 0x8000002222227c36 */ /* 0x001fe20008000000 */
[----:B------:R-:W-:Y:S02]  /*08a0*/  IADD3.X R7, PT, PT, RZ, UR16, RZ, P0, !PT ;  /* 0x00000010ff077c10 */ /* 0x000fe400087fe4ff */
[----:B------:R-:W-:Y:S02]  /*08b0*/  PRMT R57, RZ, 0x7610, R57 ;  /* 0x00007610ff397816 */ /* 0x000fe40000000039 */
[----:B------:R-:W-:Y:S02]  /*08c0*/  PRMT R56, RZ, 0x7610, R56 ;  /* 0x00007610ff387816 */ /* 0x000fe40000000038 */
[----:B------:R-:W-:Y:S02]  /*08d0*/  PRMT R59, RZ, 0x7610, R59 ;  /* 0x00007610ff3b7816 */ /* 0x000fe4000000003b */
[----:B------:R-:W-:-:S02]  /*08e0*/  PRMT R58, RZ, 0x7610, R58 ;  /* 0x00007610ff3a7816 */ /* 0x000fc4000000003a */
[----:B------:R-:W-:Y:S02]  /*08f0*/  PRMT R61, RZ, 0x7610, R61 ;  /* 0x00007610ff3d7816 */ /* 0x000fe4000000003d */
[----:B------:R-:W-:Y:S01]  /*0900*/  PRMT R60, RZ, 0x7610, R60 ;  /* 0x00007610ff3c7816 */ /* 0x000fe2000000003c */
[----:B------:R-:W-:Y:S01]  /*0910*/  BAR.SYNC.DEFER_BLOCKING 0x0 ;  /* 0x0000000000007b1d */ /* 0x000fe20000010000 */
[-C--:B------:R-:W-:Y:S02]  /*0920*/  ISETP.GE.AND P0, PT, R20, R34.reuse, PT ;  /* 0x000000221400720c */ /* 0x080fe40003f06270 */
[C---:B------:R-:W-:Y:S02]  /*0930*/  IADD3 R4, P1, PT, R2.reuse, UR14, RZ ;  /* 0x0000000e02047c10 */ /* 0x040fe4000ff3e0ff */
[----:B------:R-:W-:Y:S01]  /*0940*/  IADD3 R2, P2, PT, R2, UR18, RZ ;  /* 0x0000001202027c10 */ /* 0x000fe2000ff5e0ff */
[----:B------:R-:W0:Y:S01]  /*0950*/  S2R R36, SR_LANEID ;  /* 0x0000000000247919 */ /* 0x000e220000000000 */
[----:B------:R-:W-:Y:S01]  /*0960*/  IADD3.X R5, PT, PT, RZ, UR17, RZ, P1, !PT ;  /* 0x00000011ff057c10 */ /* 0x000fe20008ffe4ff */
[----:B-1----:R-:W1:Y:S01]  /*0970*/  S2UR UR22, SR_CgaCtaId ;  /* 0x00000000001679c3 */ /* 0x002e620000008800 */
[----:B------:R-:W-:Y:S01]  /*0980*/  IADD3.X R3, PT, PT, RZ, UR19, RZ, P2, !PT ;  /* 0x00000013ff037c10 */ /* 0x000fe200097fe4ff */
[----:B------:R-:W-:Y:S01]  /*0990*/  UMOV UR21, 0x400 ;  /* 0x0000040000157882 */ /* 0x000fe20000000000 */
[-C--:B------:R-:W-:Y:S01]  /*09a0*/  ISETP.GE.AND P1, PT, R19, R34.reuse, PT ;  /* 0x000000221300720c */ /* 0x080fe20003f26270 */
[----:B------:R-:W2:Y:S01]  /*09b0*/  LDCU UR23, c[0x0][0x38c] ;  /* 0x00007180ff1777ac */ /* 0x000ea20008000800 */
[----:B------:R-:W-:-:S02]  /*09c0*/  ISETP.GE.AND P2, PT, R16, R34, PT ;  /* 0x000000221000720c */ /* 0x000fc40003f46270 */
[-C--:B------:R-:W-:Y:S02]  /*09d0*/  ISETP.GE.AND P3, PT, R24, R34.reuse, PT ;  /* 0x000000221800720c */ /* 0x080fe40003f66270 */
[-C--:B------:R-:W-:Y:S02]  /*09e0*/  ISETP.GE.AND P4, PT, R23, R34.reuse, PT ;  /* 0x000000221700720c */ /* 0x080fe40003f86270 */
[-C--:B------:R-:W-:Y:S02]  /*09f0*/  ISETP.GE.AND P5, PT, R22, R34.reuse, PT ;  /* 0x000000221600720c */ /* 0x080fe40003fa6270 */
[-C--:B------:R-:W-:Y:S01]  /*0a00*/  ISETP.GE.AND P6, PT, R21, R34.reuse, PT ;  /* 0x000000221500720c */ /* 0x080fe20003fc6270 */
[----:B------:R-:W3:Y:S01]  /*0a10*/  @!P0 LDG.E.U16 R9, desc[UR24][R6.64+0x80] ;  /* 0x0000801806098981 */ /* 0x000ee2000c1e1500 */
[----:B------:R-:W-:-:S03]  /*0a20*/  ISETP.GE.AND P0, PT, R25, R34, PT ;  /* 0x000000221900720c */ /* 0x000fc60003f06270 */
[----:B------:R-:W4:Y:S04]  /*0a30*/  @!P1 LDG.E.U16 R8, desc[UR24][R6.64+0x40] ;  /* 0x0000401806089981 */ /* 0x000f28000c1e1500 */
[----:B------:R-:W2:Y:S04]  /*0a40*/  @!P2 LDG.E.U16 R0, desc[UR24][R6.64] ;  /* 0x000000180600a981 */ /* 0x000ea8000c1e1500 */
[----:B------:R-:W3:Y:S04]  /*0a50*/  @!P3 LDG.E.U16 R53, desc[UR24][R6.64+0x180] ;  /* 0x000180180635b981 */ /* 0x000ee8000c1e1500 */
[----:B------:R-:W3:Y:S01]  /*0a60*/  @!P0 LDG.E.U16 R52, desc[UR24][R6.64+0x1c0] ;  /* 0x0001c01806348981 */ /* 0x000ee2000c1e1500 */
[----:B------:R-:W-:-:S02]  /*0a70*/  ISETP.GE.AND P0, PT, R26, R34, PT ;  /* 0x000000221a00720c */ /* 0x000fc40003f06270 */
[-C--:B------:R-:W-:Y:S01]  /*0a80*/  ISETP.GE.AND P1, PT, R28, R34.reuse, PT ;  /* 0x000000221c00720c */ /* 0x080fe20003f26270 */
[----:B------:R-:W3:Y:S01]  /*0a90*/  @!P4 LDG.E.U16 R50, desc[UR24][R6.64+0x140] ;  /* 0x000140180632c981 */ /* 0x000ee2000c1e1500 */
[-C--:B------:R-:W-:Y:S02]  /*0aa0*/  ISETP.GE.AND P2, PT, R29, R34.reuse, PT ;  /* 0x000000221d00720c */ /* 0x080fe40003f46270 */
[-C--:B------:R-:W-:Y:S01]  /*0ab0*/  ISETP.GE.AND P3, PT, R30, R34.reuse, PT ;  /* 0x000000221e00720c */ /* 0x080fe20003f66270 */
[----:B------:R-:W3:Y:S01]  /*0ac0*/  @!P5 LDG.E.U16 R47, desc[UR24][R6.64+0x100] ;  /* 0x00010018062fd981 */ /* 0x000ee2000c1e1500 */
[----:B------:R-:W-:-:S03]  /*0ad0*/  ISETP.GE.AND P4, PT, R31, R34, PT ;  /* 0x000000221f00720c */ /* 0x000fc60003f86270 */
[----:B------:R-:W3:Y:S04]  /*0ae0*/  @!P6 LDG.E.U16 R48, desc[UR24][R6.64+0xc0] ;  /* 0x0000c0180630e981 */ /* 0x000ee8000c1e1500 */
[----:B------:R-:W3:Y:S01]  /*0af0*/  @!P0 LDG.E.U16 R55, desc[UR24][R6.64+0x200] ;  /* 0x0002001806378981 */ /* 0x000ee2000c1e1500 */
[-C--:B------:R-:W-:Y:S02]  /*0b00*/  ISETP.GE.AND P0, PT, R27, R34.reuse, PT ;  /* 0x000000221b00720c */ /* 0x080fe40003f06270 */
[-C--:B------:R-:W-:Y:S01]  /*0b10*/  ISETP.GE.AND P5, PT, R32, R34.reuse, PT ;  /* 0x000000222000720c */ /* 0x080fe20003fa6270 */
[----:B------:R-:W3:Y:S01]  /*0b20*/  @!P1 LDG.E.U16 R57, desc[UR24][R6.64+0x280] ;  /* 0x0002801806399981 */ /* 0x000ee2000c1e1500 */
[----:B------:R-:W-:-:S03]  /*0b30*/  ISETP.GE.AND P6, PT, R33, R34, PT ;  /* 0x000000222100720c */ /* 0x000fc60003fc6270 */
[----:B------:R-:W3:Y:S04]  /*0b40*/  @!P2 LDG.E.U16 R56, desc[UR24][R6.64+0x2c0] ;  /* 0x0002c0180638a981 */ /* 0x000ee8000c1e1500 */
[----:B------:R-:W3:Y:S04]  /*0b50*/  @!P3 LDG.E.U16 R59, desc[UR24][R6.64+0x300] ;  /* 0x00030018063bb981 */ /* 0x000ee8000c1e1500 */
[----:B------:R-:W3:Y:S04]  /*0b60*/  @!P0 LDG.E.U16 R54, desc[UR24][R6.64+0x240] ;  /* 0x0002401806368981 */ /* 0x000ee8000c1e1500 */
[----:B------:R-:W3:Y:S04]  /*0b70*/  @!P4 LDG.E.U16 R58, desc[UR24][R6.64+0x340] ;  /* 0x00034018063ac981 */ /* 0x000ee8000c1e1500 */
[----:B------:R-:W3:Y:S04]  /*0b80*/  @!P5 LDG.E.U16 R61, desc[UR24][R6.64+0x380] ;  /* 0x00038018063dd981 */ /* 0x000ee8000c1e1500 */
[----:B------:R1:W3:Y:S01]  /*0b90*/  @!P6 LDG.E.U16 R60, desc[UR24][R6.64+0x3c0] ;  /* 0x0003c018063ce981 */ /* 0x0002e2000c1e1500 */
[----:B0-----:R-:W-:Y:S01]  /*0ba0*/  IMAD.IADD R37, R15, 0x1, R36 ;  /* 0x000000010f257824 */ /* 0x001fe200078e0224 */
[----:B-1----:R-:W-:-:S04]  /*0bb0*/  ULEA UR35, UR22, UR21, 0x18 ;  /* 0x0000001516237291 */ /* 0x002fc8000f8ec0ff */
[C---:B------:R-:W-:Y:S01]  /*0bc0*/  IADD3 R38, PT, PT, R37.reuse, 0x20, RZ ;  /* 0x0000002025267810 */ /* 0x040fe20007ffe0ff */
[C---:B------:R-:W-:Y:S01]  /*0bd0*/  VIADD R44, R37.reuse, 0x80 ;  /* 0x00000080252c7836 */ /* 0x040fe20000000000 */
[C---:B------:R-:W-:Y:S01]  /*0be0*/  IADD3 R40, PT, PT, R37.reuse, 0x40, RZ ;  /* 0x0000004025287810 */ /* 0x040fe20007ffe0ff */
[C---:B------:R-:W-:Y:S01]  /*0bf0*/  VIADD R64, R37.reuse, 0x100 ;  /* 0x0000010025407836 */ /* 0x040fe20000000000 */
[C---:B------:R-:W-:Y:S01]  /*0c00*/  IADD3 R42, PT, PT, R37.reuse, 0x60, RZ ;  /* 0x00000060252a7810 */ /* 0x040fe20007ffe0ff */
[C---:B------:R-:W-:Y:S01]  /*0c10*/  VIADD R72, R37.reuse, 0x180 ;  /* 0x0000018025487836 */ /* 0x040fe20000000000 */
[C---:B------:R-:W-:Y:S02]  /*0c20*/  IADD3 R46, PT, PT, R37.reuse, 0xc0, RZ ;  /* 0x000000c0252e7810 */ /* 0x040fe40007ffe0ff */
[C---:B------:R-:W-:Y:S02]  /*0c30*/  LEA.HI.SX32 R35, R37.reuse, R37, 0x1b ;  /* 0x0000002525237211 */ /* 0x040fe400078fdaff */
[----:B------:R-:W-:-:S02]  /*0c40*/  IADD3 R6, PT, PT, R37, 0xa0, RZ ;  /* 0x000000a025067810 */ /* 0x000fc40007ffe0ff */
[C---:B------:R-:W-:Y:S02]  /*0c50*/  IADD3 R62, PT, PT, R37.reuse, 0xe0, RZ ;  /* 0x000000e0253e7810 */ /* 0x040fe40007ffe0ff */
[C---:B------:R-:W-:Y:S02]  /*0c60*/  IADD3 R66, PT, PT, R37.reuse, 0x120, RZ ;  /* 0x0000012025427810 */ /* 0x040fe40007ffe0ff */
[C---:B------:R-:W-:Y:S02]  /*0c70*/  IADD3 R68, PT, PT, R37.reuse, 0x140, RZ ;  /* 0x0000014025447810 */ /* 0x040fe40007ffe0ff */
[C---:B------:R-:W-:Y:S02]  /*0c80*/  IADD3 R70, PT, PT, R37.reuse, 0x160, RZ ;  /* 0x0000016025467810 */ /* 0x040fe40007ffe0ff */
[C---:B------:R-:W-:Y:S02]  /*0c90*/  IADD3 R74, PT, PT, R37.reuse, 0x1a0, RZ ;  /* 0x000001a0254a7810 */ /* 0x040fe40007ffe0ff */
[----:B------:R-:W-:-:S02]  /*0ca0*/  IADD3 R76, PT, PT, R37, 0x1c0, RZ ;  /* 0x000001c0254c7810 */ /* 0x000fc40007ffe0ff */
[----:B------:R-:W-:Y:S02]  /*0cb0*/  IADD3 R78, PT, PT, R37, 0x1e0, RZ ;  /* 0x000001e0254e7810 */ /* 0x000fe40007ffe0ff */
[-C--:B------:R-:W-:Y:S02]  /*0cc0*/  LEA.HI.SX32 R38, R38, R37.reuse, 0x1b ;  /* 0x0000002526267211 */ /* 0x080fe400078fdaff */
[-C--:B------:R-:W-:Y:S02]  /*0cd0*/  LEA.HI.SX32 R40, R40, R37.reuse, 0x1b ;  /* 0x0000002528287211 */ /* 0x080fe400078fdaff */
[-C--:B------:R-:W-:Y:S02]  /*0ce0*/  LEA.HI.SX32 R39, R42, R37.reuse, 0x1b ;  /* 0x000000252a277211 */ /* 0x080fe400078fdaff */
[----:B------:R-:W-:Y:S02]  /*0cf0*/  LEA.HI.SX32 R42, R46, R37, 0x1b ;  /* 0x000000252e2a7211 */ /* 0x000fe400078fdaff */
[----:B------:R-:W-:-:S02]  /*0d00*/  LOP3.LUT R7, R14, 0x3e0, RZ, 0xc0, !PT ;  /* 0x000003e00e077812 */ /* 0x000fc400078ec0ff */
[----:B------:R-:W-:Y:S02]  /*0d10*/  LEA R35, R35, UR35, 0x1 ;  /* 0x0000002323237c11 */ /* 0x000fe4000f8e08ff */
        /* <DEDUP_REMOVED lines=11> */
[----:B------:R-:W-:Y:S02]  /*0dd0*/  LEA R37, R38, UR35, 0x1 ;  /* 0x0000002326257c11 */ /* 0x000fe4000f8e08ff */
[----:B------:R-:W-:Y:S01]  /*0de0*/  LEA R38, R40, UR35, 0x1 ;  /* 0x0000002328267c11 */ /* 0x000fe2000f8e08ff */
[----:B------:R-:W-:Y:S01]  /*0df0*/  IMAD.IADD R7, R7, 0x1, R36 ;  /* 0x0000000107077824 */ /* 0x000fe200078e0224 */
[----:B------:R-:W-:Y:S02]  /*0e00*/  LEA R39, R39, UR35, 0x1 ;  /* 0x0000002327277c11 */ /* 0x000fe4000f8e08ff */
[----:B------:R-:W-:Y:S02]  /*0e10*/  LEA R40, R44, UR35, 0x1 ;  /* 0x000000232c287c11 */ /* 0x000fe4000f8e08ff */
[----:B------:R-:W-:Y:S02]  /*0e20*/  LEA R41, R6, UR35, 0x1 ;  /* 0x0000002306297c11 */ /* 0x000fe4000f8e08ff */
[----:B------:R-:W-:-:S02]  /*0e30*/  LEA R42, R42, UR35, 0x1 ;  /* 0x000000232a2a7c11 */ /* 0x000fc4000f8e08ff */
[----:B------:R-:W-:Y:S02]  /*0e40*/  LEA R43, R43, UR35, 0x1 ;  /* 0x000000232b2b7c11 */ /* 0x000fe4000f8e08ff */
[----:B------:R-:W-:Y:S02]  /*0e50*/  LEA R44, R64, UR35, 0x1 ;  /* 0x00000023402c7c11 */ /* 0x000fe4000f8e08ff */
[----:B------:R-:W-:Y:S02]  /*0e60*/  LEA R45, R45, UR35, 0x1 ;  /* 0x000000232d2d7c11 */ /* 0x000fe4000f8e08ff */
[----:B------:R-:W-:Y:S02]  /*0e70*/  SHF.L.U32 R7, R7, 0x4, RZ ;  /* 0x0000000407077819 */ /* 0x000fe400000006ff */
[----:B------:R-:W-:Y:S02]  /*0e80*/  LEA R46, R46, UR35, 0x1 ;  /* 0x000000232e2e7c11 */ /* 0x000fe4000f8e08ff */
[----:B------:R-:W-:-:S02]  /*0e90*/  LEA R49, R49, UR35, 0x1 ;  /* 0x0000002331317c11 */ /* 0x000fc4000f8e08ff */
[----:B------:R-:W-:Y:S02]  /*0ea0*/  LEA R51, R51, UR35, 0x1 ;  /* 0x0000002333337c11 */ /* 0x000fe4000f8e08ff */
[----:B------:R-:W-:Y:S02]  /*0eb0*/  P2R R69, PR, RZ, 0x1 ;  /* 0x00000001ff457803 */ /* 0x000fe40000000000 */
[-C--:B------:R-:W-:Y:S02]  /*0ec0*/  ISETP.GE.AND P0, PT, R16, R34.reuse, PT ;  /* 0x000000221000720c */ /* 0x080fe40003f06270 */
[----:B------:R-:W-:Y:S02]  /*0ed0*/  P2R R67, PR, RZ, 0x2 ;  /* 0x00000002ff437803 */ /* 0x000fe40000000000 */
[----:B------:R-:W-:Y:S02]  /*0ee0*/  P2R R65, PR, RZ, 0x4 ;  /* 0x00000004ff417803 */ /* 0x000fe40000000000 */
[----:B------:R-:W-:-:S02]  /*0ef0*/  ISETP.GE.AND P1, PT, R21, R34, PT ;  /* 0x000000221500720c */ /* 0x000fc40003f26270 */
[----:B------:R-:W-:Y:S02]  /*0f00*/  P2R R63, PR, RZ, 0x8 ;  /* 0x00000008ff3f7803 */ /* 0x000fe40000000000 */
[-C--:B------:R-:W-:Y:S02]  /*0f10*/  ISETP.GE.AND P2, PT, R20, R34.reuse, PT ;  /* 0x000000221400720c */ /* 0x080fe40003f46270 */
[----:B------:R-:W-:Y:S02]  /*0f20*/  ISETP.GE.AND P3, PT, R19, R34, PT ;  /* 0x000000221300720c */ /* 0x000fe40003f66270 */
[----:B------:R-:W-:Y:S02]  /*0f30*/  PRMT R6, RZ, 0x7610, R6 ;  /* 0x00007610ff067816 */ /* 0x000fe40000000006 */
[----:B------:R-:W-:Y:S02]  /*0f40*/  PRMT R62, RZ, 0x7610, R62 ;  /* 0x00007610ff3e7816 */ /* 0x000fe4000000003e */
[----:B------:R-:W-:Y:S01]  /*0f50*/  PRMT R64, RZ, 0x7610, R64 ;  /* 0x00007610ff407816 */ /* 0x000fe20000000040 */
[----:B--2---:R-:W-:Y:S04]  /*0f60*/  STS.U16 [R35], R0 ;  /* 0x0000000023007388 */ /* 0x004fe80000000400 */
[----:B----4-:R-:W-:Y:S04]  /*0f70*/  STS.U16 [R37+0x40], R8 ;  /* 0x0000400825007388 */ /* 0x010fe80000000400 */
[----:B---3--:R-:W-:Y:S04]  /*0f80*/  STS.U16 [R38+0x80], R9 ;  /* 0x0000800926007388 */ /* 0x008fe80000000400 */
[----:B------:R0:W-:Y:S04]  /*0f90*/  STS.U16 [R39+0xc0], R48 ;  /* 0x0000c03027007388 */ /* 0x0001e80000000400 */
[----:B------:R1:W-:Y:S04]  /*0fa0*/  STS.U16 [R40+0x100], R47 ;  /* 0x0001002f28007388 */ /* 0x0003e80000000400 */
[----:B------:R2:W-:Y:S01]  /*0fb0*/  STS.U16 [R41+0x140], R50 ;  /* 0x0001403229007388 */ /* 0x0005e20000000400 */
[----:B0-----:R-:W-:-:S03]  /*0fc0*/  LEA R48, R72, UR35, 0x1 ;  /* 0x0000002348307c11 */ /* 0x001fc6000f8e08ff */
[----:B------:R-:W-:Y:S01]  /*0fd0*/  STS.U16 [R42+0x180], R53 ;  /* 0x000180352a007388 */ /* 0x000fe20000000400 */
[----:B-1----:R-:W-:-:S03]  /*0fe0*/  LEA R47, R70, UR35, 0x1 ;  /* 0x00000023462f7c11 */ /* 0x002fc6000f8e08ff */
[----:B------:R0:W-:Y:S01]  /*0ff0*/  STS.U16 [R43+0x1c0], R52 ;  /* 0x0001c0342b007388 */ /* 0x0001e20000000400 */
[----:B--2---:R-:W-:-:S03]  /*1000*/  LEA R50, R76, UR35, 0x1 ;  /* 0x000000234c327c11 */ /* 0x004fc6000f8e08ff */
[----:B------:R-:W-:Y:S04]  /*1010*/  STS.U16 [R44+0x200], R55 ;  /* 0x000200372c007388 */ /* 0x000fe80000000400 */
[----:B------:R-:W-:Y:S01]  /*1020*/  STS.U16 [R45+0x240], R54 ;  /* 0x000240362d007388 */ /* 0x000fe20000000400 */
[----:B0-----:R-:W-:-:S03]  /*1030*/  LEA.HI.SX32 R52, R7, R7, 0x1b ;  /* 0x0000000707347211 */ /* 0x001fc600078fdaff */
[----:B------:R0:W-:Y:S01]  /*1040*/  STS.U16 [R46+0x280], R57 ;  /* 0x000280392e007388 */ /* 0x0001e20000000400 */
[----:B------:R-:W-:-:S03]  /*1050*/  LEA R52, R52, UR35, 0x1 ;  /* 0x0000002334347c11 */ /* 0x000fc6000f8e08ff */
[----:B------:R1:W-:Y:S04]  /*1060*/  STS.U16 [R47+0x2c0], R56 ;  /* 0x0002c0382f007388 */ /* 0x0003e80000000400 */
[----:B------:R-:W-:Y:S04]  /*1070*/  STS.U16 [R48+0x300], R59 ;  /* 0x0003003b30007388 */ /* 0x000fe80000000400 */
[----:B------:R2:W-:Y:S04]  /*1080*/  STS.U16 [R49+0x340], R58 ;  /* 0x0003403a31007388 */ /* 0x0005e80000000400 */
[----:B------:R-:W-:Y:S04]  /*1090*/  STS.U16 [R50+0x380], R61 ;  /* 0x0003803d32007388 */ /* 0x000fe80000000400 */
[----:B------:R3:W-:Y:S01]  /*10a0*/  STS.U16 [R51+0x3c0], R60 ;  /* 0x0003c03c33007388 */ /* 0x0007e20000000400 */
[----:B------:R-:W-:-:S03]  /*10b0*/  NOP ;  /* 0x0000000000007918 */ /* 0x000fc60000000000 */
[----:B------:R-:W4:Y:S04]  /*10c0*/  LDS.U16 R80, [R52] ;  /* 0x0000000034507984 */ /* 0x000f280000000400 */
[----:B------:R-:W4:Y:S04]  /*10d0*/  LDS.U16 R82, [R52+0x2] ;  /* 0x0000020034527984 */ /* 0x000f280000000400 */
        /* <DEDUP_REMOVED lines=13> */
[----:B------:R-:W4:Y:S01]  /*11b0*/  LDS.U16 R103, [R52+0x1e] ;  /* 0x00001e0034677984 */ /* 0x000f220000000400 */
[----:B------:R-:W-:Y:S01]  /*11c0*/  BAR.SYNC.DEFER_BLOCKING 0x0 ;  /* 0x0000000000007b1d */ /* 0x000fe20000010000 */
[----:B------:R-:W-:-:S02]  /*11d0*/  PRMT R0, RZ, 0x7610, R0 ;  /* 0x00007610ff007816 */ /* 0x000fc40000000000 */
[----:B------:R-:W-:Y:S02]  /*11e0*/  PRMT R53, RZ, 0x7610, R53 ;  /* 0x00007610ff357816 */ /* 0x000fe40000000035 */
[----:B------:R-:W-:Y:S02]  /*11f0*/  PRMT R8, RZ, 0x7610, R8 ;  /* 0x00007610ff087816 */ /* 0x000fe40000000008 */
[----:B------:R-:W-:Y:S01]  /*1200*/  PRMT R9, RZ, 0x7610, R9 ;  /* 0x00007610ff097816 */ /* 0x000fe20000000009 */
[----:B------:R-:W4:Y:S01]  /*1210*/  @!P0 LDG.E.U16 R0, desc[UR24][R4.64] ;  /* 0x0000001804008981 */ /* 0x000f22000c1e1500 */
[----:B------:R-:W-:-:S03]  /*1220*/  ISETP.GE.AND P0, PT, R22, R34, PT ;  /* 0x000000221600720c */ /* 0x000fc60003f06270 */
[----:B------:R-:W4:Y:S01]  /*1230*/  @!P1 LDG.E.U16 R8, desc[UR24][R4.64+0xc0] ;  /* 0x0000c01804089981 */ /* 0x000f22000c1e1500 */
[----:B------:R-:W-:-:S03]  /*1240*/  ISETP.GE.AND P1, PT, R25, R34, PT ;  /* 0x000000221900720c */ /* 0x000fc60003f26270 */
[----:B------:R-:W4:Y:S01]  /*1250*/  @!P2 LDG.E.U16 R9, desc[UR24][R4.64+0x80] ;  /* 0x000080180409a981 */ /* 0x000f22000c1e1500 */
[----:B------:R-:W-:-:S03]  /*1260*/  ISETP.GE.AND P2, PT, R24, R34, PT ;  /* 0x000000221800720c */ /* 0x000fc60003f46270 */
[----:B------:R-:W4:Y:S04]  /*1270*/  @!P3 LDG.E.U16 R6, desc[UR24][R4.64+0x40] ;  /* 0x000040180406b981 */ /* 0x000f28000c1e1500 */
[----:B------:R-:W4:Y:S01]  /*1280*/  @!P0 LDG.E.U16 R53, desc[UR24][R4.64+0x100] ;  /* 0x0001001804358981 */ /* 0x000f22000c1e1500 */
[-C--:B------:R-:W-:Y:S02]  /*1290*/  ISETP.GE.AND P0, PT, R26, R34.reuse, PT ;  /* 0x000000221a00720c */ /* 0x080fe40003f06270 */
[----:B------:R-:W-:Y:S01]  /*12a0*/  ISETP.GE.AND P3, PT, R23, R34, PT ;  /* 0x000000221700720c */ /* 0x000fe20003f66270 */
[----:B------:R-:W4:Y:S01]  /*12b0*/  @!P4 LDG.E.U16 R62, desc[UR24][R4.64+0x340] ;  /* 0x00034018043ec981 */ /* 0x000f22000c1e1500 */
[----:B0-----:R-:W-:Y:S02]  /*12c0*/  PRMT R57, RZ, 0x7610, R57 ;  /* 0x00007610ff397816 */ /* 0x001fe40000000039 */
[----:B-1----:R-:W-:Y:S01]  /*12d0*/  PRMT R56, RZ, 0x7610, R56 ;  /* 0x00007610ff387816 */ /* 0x002fe20000000038 */
[----:B------:R-:W4:Y:S01]  /*12e0*/  @!P6 LDG.E.U16 R64, desc[UR24][R4.64+0x3c0] ;  /* 0x0003c0180440e981 */ /* 0x000f22000c1e1500 */
[----:B------:R-:W-:-:S02]  /*12f0*/  PRMT R55, RZ, 0x7610, R55 ;  /* 0x00007610ff377816 */ /* 0x000fc40000000037 */
[----:B------:R-:W-:Y:S02]  /*1300*/  PRMT R54, RZ, 0x7610, R54 ;  /* 0x00007610ff367816 */ /* 0x000fe40000000036 */
[----:B------:R-:W4:Y:S01]  /*1310*/  @!P1 LDG.E.U16 R56, desc[UR24][R4.64+0x1c0] ;  /* 0x0001c01804389981 */ /* 0x000f22000c1e1500 */
[----:B------:R-:W-:-:S03]  /*1320*/  ISETP.NE.AND P1, PT, R67, RZ, PT ;  /* 0x000000ff4300720c */ /* 0x000fc60003f25270 */
[----:B------:R-:W4:Y:S01]  /*1330*/  @!P0 LDG.E.U16 R57, desc[UR24][R4.64+0x200] ;  /* 0x0002001804398981 */ /* 0x000f22000c1e1500 */
[----:B------:R-:W-:-:S03]  /*1340*/  ISETP.NE.AND P0, PT, R69, RZ, PT ;  /* 0x000000ff4500720c */ /* 0x000fc60003f05270 */
[----:B------:R-:W4:Y:S01]  /*1350*/  @!P2 LDG.E.U16 R55, desc[UR24][R4.64+0x180] ;  /* 0x000180180437a981 */ /* 0x000f22000c1e1500 */
[----:B------:R-:W-:-:S03]  /*1360*/  ISETP.NE.AND P2, PT, R65, RZ, PT ;  /* 0x000000ff4100720c */ /* 0x000fc60003f45270 */
[----:B------:R-:W4:Y:S01]  /*1370*/  @!P3 LDG.E.U16 R54, desc[UR24][R4.64+0x140] ;  /* 0x000140180436b981 */ /* 0x000f22000c1e1500 */
[----:B------:R-:W-:Y:S02]  /*1380*/  ISETP.NE.AND P3, PT, R63, RZ, PT ;  /* 0x000000ff3f00720c */ /* 0x000fe40003f65270 */
[----:B--2---:R-:W-:Y:S02]  /*1390*/  PRMT R58, RZ, 0x7610, R58 ;  /* 0x00007610ff3a7816 */ /* 0x004fe4000000003a */
[----:B------:R-:W-:Y:S02]  /*13a0*/  PRMT R59, RZ, 0x7610, R59 ;  /* 0x00007610ff3b7816 */ /* 0x000fe4000000003b */
[----:B---3--:R-:W-:Y:S02]  /*13b0*/  PRMT R60, RZ, 0x7610, R60 ;  /* 0x00007610ff3c7816 */ /* 0x008fe4000000003c */
[----:B------:R-:W-:Y:S01]  /*13c0*/  PRMT R61, RZ, 0x7610, R61 ;  /* 0x00007610ff3d7816 */ /* 0x000fe2000000003d */
[----:B------:R-:W2:Y:S01]  /*13d0*/  @!P0 LDG.E.U16 R58, desc[UR24][R4.64+0x240] ;  /* 0x00024018043a8981 */ /* 0x000ea2000c1e1500 */
[----:B------:R-:W-:-:S03]  /*13e0*/  PRMT R7, RZ, 0x7610, R7 ;  /* 0x00007610ff077816 */ /* 0x000fc60000000007 */
[----:B------:R-:W3:Y:S04]  /*13f0*/  @!P1 LDG.E.U16 R59, desc[UR24][R4.64+0x280] ;  /* 0x00028018043b9981 */ /* 0x000ee8000c1e1500 */
[----:B------:R-:W3:Y:S04]  /*1400*/  @!P2 LDG.E.U16 R60, desc[UR24][R4.64+0x2c0] ;  /* 0x0002c018043ca981 */ /* 0x000ee8000c1e1500 */
[----:B------:R-:W3:Y:S04]  /*1410*/  @!P3 LDG.E.U16 R61, desc[UR24][R4.64+0x300] ;  /* 0x00030018043db981 */ /* 0x000ee8000c1e1500 */
[----:B------:R-:W3:Y:S01]  /*1420*/  @!P5 LDG.E.U16 R7, desc[UR24][R4.64+0x380] ;  /* 0x000380180407d981 */ /* 0x000ee2000c1e1500 */
[----:B------:R-:W-:-:S02]  /*1430*/  P2R R65, PR, RZ, 0x1 ;  /* 0x00000001ff417803 */ /* 0x000fc40000000000 */
[-C--:B------:R-:W-:Y:S02]  /*1440*/  ISETP.GE.AND P0, PT, R16, R34.reuse, PT ;  /* 0x000000221000720c */ /* 0x080fe40003f06270 */
[----:B------:R-:W-:Y:S02]  /*1450*/  PRMT R66, RZ, 0x7610, R66 ;  /* 0x00007610ff427816 */ /* 0x000fe40000000042 */
[----:B------:R-:W-:Y:S02]  /*1460*/  P2R R63, PR, RZ, 0x2 ;  /* 0x00000002ff3f7803 */ /* 0x000fe40000000000 */
[----:B------:R-:W-:Y:S02]  /*1470*/  ISETP.GE.AND P1, PT, R19, R34, PT ;  /* 0x000000221300720c */ /* 0x000fe40003f26270 */
[----:B------:R-:W-:Y:S01]  /*1480*/  PRMT R68, RZ, 0x7610, R68 ;  /* 0x00007610ff447816 */ /* 0x000fe20000000044 */
[----:B----4-:R-:W-:Y:S04]  /*1490*/  STS.U16 [R35], R0 ;  /* 0x0000000023007388 */ /* 0x010fe80000000400 */
        /* <DEDUP_REMOVED lines=8> */
[----:B--2---:R2:W-:Y:S04]  /*1520*/  STS.U16 [R45+0x240], R58 ;  /* 0x0002403a2d007388 */ /* 0x0045e80000000400 */
[----:B---3--:R3:W-:Y:S04]  /*1530*/  STS.U16 [R46+0x280], R59 ;  /* 0x0002803b2e007388 */ /* 0x0087e80000000400 */
[----:B------:R3:W-:Y:S04]  /*1540*/  STS.U16 [R47+0x2c0], R60 ;  /* 0x0002c03c2f007388 */ /* 0x0007e80000000400 */
        /* <DEDUP_REMOVED lines=23> */
[----:B-1----:R-:W-:-:S03]  /*16c0*/  PRMT R54, RZ, 0x7610, R54 ;  /* 0x00007610ff367816 */ /* 0x002fc60000000036 */
[----:B------:R-:W3:Y:S01]  /*16d0*/  @!P0 LDG.E.U16 R66, desc[UR24][R2.64] ;  /* 0x0000001802428981 */ /* 0x000ee2000c1e1500 */
[----:B------:R-:W-:-:S03]  /*16e0*/  ISETP.GE.AND P0, PT, R20, R34, PT ;  /* 0x000000221400720c */ /* 0x000fc60003f06270 */
[----:B------:R-:W3:Y:S01]  /*16f0*/  @!P1 LDG.E.U16 R54, desc[UR24][R2.64+0x40] ;  /* 0x0000401802369981 */ /* 0x000ee2000c1e1500 */
[-C--:B------:R-:W-:Y:S02]  /*1700*/  ISETP.GE.AND P1, PT, R21, R34.reuse, PT ;  /* 0x000000221500720c */ /* 0x080fe40003f26270 */
[----:B----4-:R-:W-:Y:S01]  /*1710*/  PRMT R55, RZ, 0x7610, R55 ;  /* 0x00007610ff377816 */ /* 0x010fe20000000037 */
[----:B------:R-:W4:Y:S06]  /*1720*/  @!P4 LDG.E.U16 R68, desc[UR24][R2.64+0x340] ;  /* 0x000340180244c981 */ /* 0x000f2c000c1e1500 */
[----:B------:R-:W4:Y:S01]  /*1730*/  @!P0 LDG.E.U16 R53, desc[UR24][R2.64+0x80] ;  /* 0x0000801802358981 */ /* 0x000f22000c1e1500 */
[----:B------:R-:W-:-:S02]  /*1740*/  ISETP.GE.AND P0, PT, R22, R34, PT ;  /* 0x000000221600720c */ /* 0x000fc40003f06270 */
[----:B------:R-:W-:-:S06]  /*1750*/  PRMT R56, RZ, 0x7610, R56 ;  /* 0x00007610ff387816 */ /* 0x000fcc0000000038 */
[----:B------:R-:W4:Y:S01]  /*1760*/  @!P1 LDG.E.U16 R56, desc[UR24][R2.64+0xc0] ;  /* 0x0000c01802389981 */ /* 0x000f22000c1e1500 */
[----:B------:R-:W-:-:S04]  /*1770*/  ISETP.GE.AND P1, PT, R23, R34, PT ;  /* 0x000000221700720c */ /* 0x000fc80003f26270 */
[----:B------:R-:W4:Y:S01]  /*1780*/  @!P0 LDG.E.U16 R55, desc[UR24][R2.64+0x100] ;  /* 0x0001001802378981 */ /* 0x000f22000c1e1500 */
[----:B------:R-:W-:Y:S02]  /*1790*/  ISETP.GE.AND P0, PT, R24, R34, PT ;  /* 0x000000221800720c */ /* 0x000fe40003f06270 */
[----:B------:R-:W-:Y:S02]  /*17a0*/  PRMT R57, RZ, 0x7610, R57 ;  /* 0x00007610ff397816 */ /* 0x000fe40000000039 */
[----:B--2---:R-:W-:-:S06]  /*17b0*/  PRMT R58, RZ, 0x7610, R58 ;  /* 0x00007610ff3a7816 */ /* 0x004fcc000000003a */
[----:B------:R-:W2:Y:S01]  /*17c0*/  @!P1 LDG.E.U16 R58, desc[UR24][R2.64+0x140] ;  /* 0x00014018023a9981 */ /* 0x000ea2000c1e1500 */
[----:B------:R-:W-:-:S03]  /*17d0*/  ISETP.GE.AND P1, PT, R25, R34, PT ;  /* 0x000000221900720c */ /* 0x000fc60003f26270 */
[----:B------:R-:W2:Y:S01]  /*17e0*/  @!P0 LDG.E.U16 R57, desc[UR24][R2.64+0x180] ;  /* 0x0001801802398981 */ /* 0x000ea2000c1e1500 */
[----:B------:R-:W-:Y:S02]  /*17f0*/  ISETP.GE.AND P0, PT, R26, R34, PT ;  /* 0x000000221a00720c */ /* 0x000fe40003f06270 */
[----:B---3--:R-:W-:Y:S02]  /*1800*/  PRMT R59, RZ, 0x7610, R59 ;  /* 0x00007610ff3b7816 */ /* 0x008fe4000000003b */
[----:B------:R-:W-:-:S06]  /*1810*/  PRMT R60, RZ, 0x7610, R60 ;  /* 0x00007610ff3c7816 */ /* 0x000fcc000000003c */
[----:B------:R-:W3:Y:S01]  /*1820*/  @!P1 LDG.E.U16 R60, desc[UR24][R2.64+0x1c0] ;  /* 0x0001c018023c9981 */ /* 0x000ee2000c1e1500 */
[----:B------:R-:W-:-:S03]  /*1830*/  ISETP.NE.AND P1, PT, R63, RZ, PT ;  /* 0x000000ff3f00720c */ /* 0x000fc60003f25270 */
[----:B------:R-:W3:Y:S01]  /*1840*/  @!P0 LDG.E.U16 R59, desc[UR24][R2.64+0x200] ;  /* 0x00020018023b8981 */ /* 0x000ee2000c1e1500 */
[----:B------:R-:W-:Y:S02]  /*1850*/  ISETP.NE.AND P0, PT, R65, RZ, PT ;  /* 0x000000ff4100720c */ /* 0x000fe40003f05270 */
[----:B------:R-:W-:Y:S02]  /*1860*/  PRMT R62, RZ, 0x7610, R62 ;  /* 0x00007610ff3e7816 */ /* 0x000fe4000000003e */
[----:B------:R-:W-:Y:S02]  /*1870*/  PRMT R61, RZ, 0x7610, R61 ;  /* 0x00007610ff3d7816 */ /* 0x000fe4000000003d */
[----:B------:R-:W-:Y:S02]  /*1880*/  PRMT R64, RZ, 0x7610, R64 ;  /* 0x00007610ff407816 */ /* 0x000fe40000000040 */
[----:B------:R-:W-:Y:S02]  /*1890*/  PRMT R63, RZ, 0x7610, R63 ;  /* 0x00007610ff3f7816 */ /* 0x000fe4000000003f */
        /* <DEDUP_REMOVED lines=8> */
[----:B------:R-:W-:Y:S01]  /*1920*/  IMAD.U32 R80, R80, 0x10000, RZ ;  /* 0x0001000050507824 */ /* 0x000fe200078e00ff */
[----:B------:R-:W-:Y:S01]  /*1930*/  SHF.L.U32 R82, R82, 0x10, RZ ;  /* 0x0000001052527819 */ /* 0x000fe200000006ff */
[----:B------:R-:W-:Y:S01]  /*1940*/  IMAD.U32 R84, R84, 0x10000, RZ ;  /* 0x0001000054547824 */ /* 0x000fe200078e00ff */
[----:B------:R-:W-:-:S02]  /*1950*/  SHF.L.U32 R85, R85, 0x10, RZ ;  /* 0x0000001055557819 */ /* 0x000fc400000006ff */
[----:B------:R-:W-:Y:S01]  /*1960*/  SHF.L.U32 R87, R87, 0x10, RZ ;  /* 0x0000001057577819 */ /* 0x000fe200000006ff */
[----:B------:R-:W-:Y:S01]  /*1970*/  IMAD.U32 R88, R88, 0x10000, RZ ;  /* 0x0001000058587824 */ /* 0x000fe200078e00ff */
[----:B------:R-:W-:Y:S02]  /*1980*/  SHF.L.U32 R89, R89, 0x10, RZ ;  /* 0x0000001059597819 */ /* 0x000fe400000006ff */
[----:B------:R-:W-:Y:S02]  /*1990*/  SHF.L.U32 R91, R91, 0x10, RZ ;  /* 0x000000105b5b7819 */ /* 0x000fe400000006ff */
[----:B------:R-:W-:Y:S02]  /*19a0*/  SHF.L.U32 R93, R93, 0x10, RZ ;  /* 0x000000105d5d7819 */ /* 0x000fe400000006ff */
[----:B------:R-:W-:Y:S01]  /*19b0*/  SHF.L.U32 R94, R94, 0x10, RZ ;  /* 0x000000105e5e7819 */ /* 0x000fe200000006ff */
[----:B------:R-:W-:Y:S01]  /*19c0*/  IMAD.U32 R96, R96, 0x10000, RZ ;  /* 0x0001000060607824 */ /* 0x000fe200078e00ff */
[----:B------:R-:W-:-:S02]  /*19d0*/  SHF.L.U32 R97, R97, 0x10, RZ ;  /* 0x0000001061617819 */ /* 0x000fc400000006ff */
[----:B------:R-:W-:Y:S01]  /*19e0*/  SHF.L.U32 R99, R99, 0x10, RZ ;  /* 0x0000001063637819 */ /* 0x000fe200000006ff */
[----:B------:R-:W-:Y:S01]  /*19f0*/  IMAD.U32 R100, R100, 0x10000, RZ ;  /* 0x0001000064647824 */ /* 0x000fe200078e00ff */
[----:B------:R-:W-:Y:S01]  /*1a00*/  UISETP.GE.AND UP0, UPT, UR23, 0x1, UPT ;  /* 0x000000011700788c */ /* 0x000fe2000bf06270 */
[----:B------:R-:W-:Y:S02]  /*1a10*/  SHF.L.U32 R101, R101, 0x10, RZ ;  /* 0x0000001065657819 */ /* 0x000fe400000006ff */
[----:B------:R-:W-:Y:S01]  /*1a20*/  SHF.L.U32 R103, R103, 0x10, RZ ;  /* 0x0000001067677819 */ /* 0x000fe200000006ff */
[----:B------:R-:W-:Y:S02]  /*1a30*/  HFMA2 R70, -RZ, RZ, 0, 0 ;  /* 0x00000000ff467431 */ /* 0x000fe400000001ff */
[----:B------:R-:W-:Y:S02]  /*1a40*/  HFMA2 R77, -RZ, RZ, 0, 0 ;  /* 0x00000000ff4d7431 */ /* 0x000fe400000001ff */
[----:B------:R-:W-:Y:S01]  /*1a50*/  HFMA2 R109, -RZ, RZ, 0, 0 ;  /* 0x00000000ff6d7431 */ /* 0x000fe200000001ff */
[----:B------:R-:W-:Y:S01]  /*1a60*/  MOV R81, RZ ;  /* 0x000000ff00517202 */ /* 0x000fe20000000f00 */
[----:B------:R-:W-:Y:S01]  /*1a70*/  IMAD.MOV.U32 R152, RZ, RZ, RZ ;  /* 0x000000ffff987224 */ /* 0x000fe200078e00ff */
[----:B------:R-:W-:-:S02]  /*1a80*/  MOV R150, RZ ;  /* 0x000000ff00967202 */ /* 0x000fc40000000f00 */
[----:B------:R-:W-:Y:S01]  /*1a90*/  CS2R R78, SRZ ;  /* 0x00000000004e7805 */ /* 0x000fe2000001ff00 */
[----:B------:R-:W-:Y:S04]  /*1aa0*/  STS.U16 [R35], R66 ;  /* 0x0000004223007388 */ /* 0x000fe80000000400 */
[----:B------:R-:W-:Y:S04]  /*1ab0*/  STS.U16 [R37+0x40], R54 ;  /* 0x0000403625007388 */ /* 0x000fe80000000400 */
[----:B----4-:R-:W-:Y:S04]  /*1ac0*/  STS.U16 [R38+0x80], R53 ;  /* 0x0000803526007388 */ /* 0x010fe80000000400 */
[----:B------:R-:W-:Y:S04]  /*1ad0*/  STS.U16 [R39+0xc0], R56 ;  /* 0x0000c03827007388 */ /* 0x000fe80000000400 */
[----:B------:R-:W-:Y:S04]  /*1ae0*/  STS.U16 [R40+0x100], R55 ;  /* 0x0001003728007388 */ /* 0x000fe80000000400 */
[----:B--2---:R-:W-:Y:S04]  /*1af0*/  STS.U16 [R41+0x140], R58 ;  /* 0x0001403a29007388 */ /* 0x004fe80000000400 */
        /* <DEDUP_REMOVED lines=16> */
[----:B------:R-:W4:Y:S04]  /*1c00*/  LDS.U16 R95, [R52+0xa] ;  /* 0x00000a00345f7984 */ /* 0x000f280000000400 */
[----:B------:R-:W4:Y:S04]  /*1c10*/  LDS.U16 R98, [R52+0xc] ;  /* 0x00000c0034627984 */ /* 0x000f280000000400 */
[----:B------:R-:W4:Y:S04]  /*1c20*/  LDS.U16 R102, [R52+0xe] ;  /* 0x00000e0034667984 */ /* 0x000f280000000400 */
[----:B------:R-:W4:Y:S04]  /*1c30*/  LDS.U16 R104, [R52+0x10] ;  /* 0x0000100034687984 */ /* 0x000f280000000400 */
[----:B------:R-:W4:Y:S04]  /*1c40*/  LDS.U16 R105, [R52+0x12] ;  /* 0x0000120034697984 */ /* 0x000f280000000400 */
[----:B------:R-:W4:Y:S01]  /*1c50*/  LDS.U16 R106, [R52+0x14] ;  /* 0x00001400346a7984 */ /* 0x000f220000000400 */
[----:B0-----:R-:W-:-:S03]  /*1c60*/  SHF.L.U32 R0, R2, 0x10, RZ ;  /* 0x0000001002007819 */ /* 0x001fc600000006ff */
[----:B------:R-:W0:Y:S01]  /*1c70*/  LDS.U16 R108, [R52+0x16] ;  /* 0x00001600346c7984 */ /* 0x000e220000000400 */
[----:B-1----:R-:W-:Y:S01]  /*1c80*/  SHF.L.U32 R83, R83, 0x10, RZ ;  /* 0x0000001053537819 */ /* 0x002fe200000006ff */
[----:B------:R-:W-:Y:S01]  /*1c90*/  FFMA.FTZ R2, R0, R80, R13 ;  /* 0x0000005000027223 */ /* 0x000fe2000001000d */
[----:B--2---:R-:W-:Y:S01]  /*1ca0*/  SHF.L.U32 R86, R86, 0x10, RZ ;  /* 0x0000001056567819 */ /* 0x004fe200000006ff */
[----:B------:R-:W1:Y:S02]  /*1cb0*/  LDS.U16 R110, [R52+0x18] ;  /* 0x00001800346e7984 */ /* 0x000e640000000400 */
[----:B------:R-:W-:Y:S01]  /*1cc0*/  FFMA.FTZ R3, R83, R82, R2 ;  /* 0x0000005253037223 */ /* 0x000fe20000010002 */
[----:B---3--:R-:W-:Y:S01]  /*1cd0*/  SHF.L.U32 R90, R90, 0x10, RZ ;  /* 0x000000105a5a7819 */ /* 0x008fe200000006ff */
[----:B------:R-:W2:Y:S02]  /*1ce0*/  LDS.U16 R107, [R52+0x1a] ;  /* 0x00001a00346b7984 */ /* 0x000ea40000000400 */
[----:B------:R-:W-:Y:S01]  /*1cf0*/  FFMA.FTZ R3, R86, R84, R3 ;  /* 0x0000005456037223 */ /* 0x000fe20000010003 */
[----:B----4-:R-:W-:Y:S01]  /*1d00*/  IMAD.U32 R92, R92, 0x10000, RZ ;  /* 0x000100005c5c7824 */ /* 0x010fe200078e00ff */
[----:B------:R-:W3:Y:S02]  /*1d10*/  LDS.U16 R112, [R52+0x1c] ;  /* 0x00001c0034707984 */ /* 0x000ee40000000400 */
[----:B------:R-:W-:Y:S01]  /*1d20*/  FFMA.FTZ R3, R90, R85, R3 ;  /* 0x000000555a037223 */ /* 0x000fe20000010003 */
[----:B------:R-:W-:Y:S01]  /*1d30*/  SHF.L.U32 R95, R95, 0x10, RZ ;  /* 0x000000105f5f7819 */ /* 0x000fe200000006ff */
[----:B------:R-:W4:Y:S02]  /*1d40*/  LDS.U16 R114, [R52+0x1e] ;  /* 0x00001e0034727984 */ /* 0x000f240000000400 */
[----:B------:R-:W-:Y:S01]  /*1d50*/  FFMA.FTZ R2, R92, R87, R3 ;  /* 0x000000575c027223 */ /* 0x000fe20000010003 */
[----:B------:R-:W-:-:S03]  /*1d60*/  SHF.L.U32 R98, R98, 0x10, RZ ;  /* 0x0000001062627819 */ /* 0x000fc600000006ff */
[----:B------:R-:W-:Y:S01]  /*1d70*/  FFMA.FTZ R3, R95, R88, R2 ;  /* 0x000000585f037223 */ /* 0x000fe20000010002 */
[----:B------:R-:W-:-:S03]  /*1d80*/  SHF.L.U32 R102, R102, 0x10, RZ ;  /* 0x0000001066667819 */ /* 0x000fc600000006ff */
[----:B------:R-:W-:Y:S01]  /*1d90*/  FFMA.FTZ R3, R98, R89, R3 ;  /* 0x0000005962037223 */ /* 0x000fe20000010003 */
[----:B------:R-:W-:-:S03]  /*1da0*/  IMAD.U32 R104, R104, 0x10000, RZ ;  /* 0x0001000068687824 */ /* 0x000fc600078e00ff */
[----:B------:R-:W-:Y:S01]  /*1db0*/  FFMA.FTZ R3, R102, R91, R3 ;  /* 0x0000005b66037223 */ /* 0x000fe20000010003 */
[----:B------:R-:W-:-:S03]  /*1dc0*/  SHF.L.U32 R105, R105, 0x10, RZ ;  /* 0x0000001069697819 */ /* 0x000fc600000006ff */
[----:B------:R-:W-:Y:S01]  /*1dd0*/  FFMA.FTZ R2, R104, R93, R3 ;  /* 0x0000005d68027223 */ /* 0x000fe20000010003 */
[----:B------:R-:W-:-:S03]  /*1de0*/  SHF.L.U32 R106, R106, 0x10, RZ ;  /* 0x000000106a6a7819 */ /* 0x000fc600000006ff */
[----:B------:R-:W-:Y:S01]  /*1df0*/  FFMA.FTZ R3, R105, R94, R2 ;  /* 0x0000005e69037223 */ /* 0x000fe20000010002 */
[----:B0-----:R-:W-:-:S03]  /*1e00*/  SHF.L.U32 R108, R108, 0x10, RZ ;  /* 0x000000106c6c7819 */ /* 0x001fc600000006ff */
[----:B------:R-:W-:Y:S01]  /*1e10*/  FFMA.FTZ R3, R106, R96, R3 ;  /* 0x000000606a037223 */ /* 0x000fe20000010003 */
[----:B-1----:R-:W-:-:S03]  /*1e20*/  IMAD.U32 R110, R110, 0x10000, RZ ;  /* 0x000100006e6e7824 */ /* 0x002fc600078e00ff */
[----:B------:R-:W-:Y:S01]  /*1e30*/  FFMA.FTZ R3, R108, R97, R3 ;  /* 0x000000616c037223 */ /* 0x000fe20000010003 */
[----:B--2---:R-:W-:-:S03]  /*1e40*/  SHF.L.U32 R107, R107, 0x10, RZ ;  /* 0x000000106b6b7819 */ /* 0x004fc600000006ff */
[----:B------:R-:W-:Y:S01]  /*1e50*/  FFMA.FTZ R2, R110, R99, R3 ;  /* 0x000000636e027223 */ /* 0x000fe20000010003 */
[----:B---3--:R-:W-:-:S03]  /*1e60*/  SHF.L.U32 R112, R112, 0x10, RZ ;  /* 0x0000001070707819 */ /* 0x008fc600000006ff */
[----:B------:R-:W-:Y:S01]  /*1e70*/  FFMA.FTZ R3, R107, R100, R2 ;  /* 0x000000646b037223 */ /* 0x000fe20000010002 */
[----:B----4-:R-:W-:-:S03]  /*1e80*/  SHF.L.U32 R114, R114, 0x10, RZ ;  /* 0x0000001072727819 */ /* 0x010fc600000006ff */
[----:B------:R-:W-:Y:S01]  /*1e90*/  FFMA.FTZ R3, R112, R101, R3 ;  /* 0x0000006570037223 */ /* 0x000fe20000010003 */
[----:B------:R-:W-:Y:S02]  /*1ea0*/  CS2R R66, SRZ ;  /* 0x0000000000427805 */ /* 0x000fe4000001ff00 */
[----:B------:R-:W-:Y:S02]  /*1eb0*/  CS2R R62, SRZ ;  /* 0x00000000003e7805 */ /* 0x000fe4000001ff00 */
[----:B------:R-:W-:Y:S02]  /*1ec0*/  CS2R R58, SRZ ;  /* 0x00000000003a7805 */ /* 0x000fe4000001ff00 */
[----:B------:R-:W-:Y:S01]  /*1ed0*/  CS2R R54, SRZ ;  /* 0x0000000000367805 */ /* 0x000fe2000001ff00 */
[-C--:B-----5:R-:W-:Y:S01]  /*1ee0*/  FMUL.FTZ R149, R0, R11.reuse ;  /* 0x0000000b00957220 */ /* 0x0a0fe20000410000 */
        /* <DEDUP_REMOVED lines=14> */
[C---:B------:R-:W-:Y:S01]  /*1fd0*/  FMUL.FTZ R74, R114.reuse, R11 ;  /* 0x0000000b724a7220 */ /* 0x040fe20000410000 */
[----:B------:R-:W-:Y:S01]  /*1fe0*/  FFMA.FTZ R13, R114, R103, R3 ;  /* 0x00000067720d7223 */ /* 0x000fe20000010003 */
[----:B------:R-:W-:Y:S06]  /*1ff0*/  BAR.SYNC.DEFER_BLOCKING 0x0 ;  /* 0x0000000000007b1d */ /* 0x000fec0000010000 */
[----:B------:R-:W-:Y:S05]  /*2000*/  BRA.U !UP0, `(.L_x_3305) ;  /* 0x00000025083c7547 */ /* 0x000fea000b800000 */
[----:B------:R-:W0:Y:S01]  /*2010*/  LDC R2, c[0x0][0x394] ;  /* 0x0000e500ff027b82 */ /* 0x000e220000000800 */
[----:B------:R-:W1:Y:S01]  /*2020*/  LDCU.64 UR38, c[0x0][0x3e0] ;  /* 0x00007c00ff2677ac */ /* 0x000e620008000a00 */
[----:B------:R-:W-:Y:S01]  /*2030*/  SHF.L.U32 R123, R6, 0x10, RZ ;  /* 0x00000010067b7819 */ /* 0x000fe200000006ff */
[----:B------:R-:W-:Y:S01]  /*2040*/  IMAD.U32 R3, R4, 0x10000, RZ ;  /* 0x0001000004037824 */ /* 0x000fe200078e00ff */
[----:B------:R-:W-:Y:S01]  /*2050*/  SHF.L.U32 R125, R8, 0x10, RZ ;  /* 0x00000010087d7819 */ /* 0x000fe200000006ff */
[----:B------:R-:W2:Y:S01]  /*2060*/  LDCU.64 UR40, c[0x0][0x3c0] ;  /* 0x00007800ff2877ac */ /* 0x000ea20008000a00 */
[----:B------:R-:W-:Y:S01]  /*2070*/  SHF.L.U32 R5, R5, 0x10, RZ ;  /* 0x0000001005057819 */ /* 0x000fe200000006ff */
[----:B------:R-:W-:Y:S01]  /*2080*/  IMAD.U32 R9, R9, 0x10000, RZ ;  /* 0x0001000009097824 */ /* 0x000fe200078e00ff */
[----:B------:R-:W3:Y:S01]  /*2090*/  LDC R204, c[0x0][0x394] ;  /* 0x0000e500ffcc7b82 */ /* 0x000ee20000000800 */
[----:B------:R-:W4:Y:S01]  /*20a0*/  LDCU.64 UR36, c[0x0][0x3a8] ;  /* 0x00007500ff2477ac */ /* 0x000f220008000a00 */
[----:B------:R-:W-:Y:S01]  /*20b0*/  SHF.L.U32 R127, R111, 0x10, RZ ;  /* 0x000000106f7f7819 */ /* 0x000fe200000006ff */
[----:B------:R-:W-:Y:S01]  /*20c0*/  IMAD.U32 R131, R115, 0x10000, RZ ;  /* 0x0001000073837824 */ /* 0x000fe200078e00ff */
[----:B------:R-:W-:Y:S01]  /*20d0*/  SHF.L.U32 R129, R113, 0x10, RZ ;  /* 0x0000001071817819 */ /* 0x000fe200000006ff */
[----:B------:R-:W-:Y:S01]  /*20e0*/  USHF.L.U32 UR21, UR20, 0x8, URZ ;  /* 0x0000000814157899 */ /* 0x000fe200080006ff */
[----:B------:R-:W-:Y:S01]  /*20f0*/  SHF.L.U32 R7, R7, 0x10, RZ ;  /* 0x0000001007077819 */ /* 0x000fe200000006ff */
[----:B------:R-:W-:Y:S01]  /*2100*/  UIADD3 UR22, UPT, UPT, UR12, -0x2, URZ ;  /* 0xfffffffe0c167890 */ /* 0x000fe2000fffe0ff */
[----:B------:R-:W-:Y:S01]  /*2110*/  SHF.L.U32 R133, R116, 0x10, RZ ;  /* 0x0000001074857819 */ /* 0x000fe200000006ff */
[----:B------:R-:W-:Y:S01]  /*2120*/  IMAD.U32 R139, R119, 0x10000, RZ ;  /* 0x00010000778b7824 */ /* 0x000fe200078e00ff */
[----:B------:R-:W-:Y:S01]  /*2130*/  SHF.L.U32 R135, R117, 0x10, RZ ;  /* 0x0000001075877819 */ /* 0x000fe200000006ff */
[----:B------:R-:W-:Y:S01]  /*2140*/  ULOP3.LUT UR21, UR21, 0x100, URZ, 0xc0, !UPT ;  /* 0x0000010015157892 */ /* 0x000fe2000f8ec0ff */
[----:B------:R-:W-:Y:S01]  /*2150*/  SHF.L.U32 R137, R118, 0x10, RZ ;  /* 0x0000001076897819 */ /* 0x000fe200000006ff */
[----:B------:R-:W-:Y:S01]  /*2160*/  IMAD.U32 R111, RZ, RZ, UR35 ;  /* 0x00000023ff6f7e24 */ /* 0x000fe2000f8e00ff */
[----:B------:R-:W-:Y:S01]  /*2170*/  SHF.L.U32 R141, R120, 0x10, RZ ;  /* 0x00000010788d7819 */ /* 0x000fe200000006ff */
[--C-:B------:R-:W-:Y:S01]  /*2180*/  FADD.FTZ R117, R123, R10.reuse ;  /* 0x0000000a7b757221 */ /* 0x100fe20000010000 */
[----:B0-----:R-:W-:Y:S01]  /*2190*/  ISETP.LE.AND P0, PT, R2, UR12, PT ;  /* 0x0000000c02007c0c */ /* 0x001fe2000bf03270 */
[--C-:B------:R-:W-:Y:S01]  /*21a0*/  FADD.FTZ R116, R125, R10.reuse ;  /* 0x0000000a7d747221 */ /* 0x100fe20000010000 */
[----:B------:R-:W-:Y:S01]  /*21b0*/  SHF.L.U32 R143, R121, 0x10, RZ ;  /* 0x00000010798f7819 */ /* 0x000fe200000006ff */
[--C-:B------:R-:W-:Y:S01]  /*21c0*/  FADD.FTZ R113, R3, R10.reuse ;  /* 0x0000000a03717221 */ /* 0x100fe20000010000 */
[----:B------:R-:W-:Y:S01]  /*21d0*/  ISETP.EQ.AND P0, PT, R200, RZ, !P0 ;  /* 0x000000ffc800720c */ /* 0x000fe20004702270 */
[--C-:B------:R-:W-:Y:S01]  /*21e0*/  FADD.FTZ R115, R5, R10.reuse ;  /* 0x0000000a05737221 */ /* 0x100fe20000010000 */
[----:B------:R-:W-:Y:S01]  /*21f0*/  SHF.L.U32 R145, R122, 0x10, RZ ;  /* 0x000000107a917819 */ /* 0x000fe200000006ff */
[--C-:B------:R-:W-:Y:S01]  /*2200*/  FADD.FTZ R118, R9, R10.reuse ;  /* 0x0000000a09767221 */ /* 0x100fe20000010000 */
        /* <DEDUP_REMOVED lines=8> */
[----:B------:R-:W-:Y:S01]  /*2290*/  UIMAD UR22, UR22, UR23, URZ ;  /* 0x00000017161672a4 */ /* 0x000fe2000f8e02ff */
[--C-:B------:R-:W-:Y:S01]  /*22a0*/  FADD.FTZ R125, R141, R10.reuse ;  /* 0x0000000a8d7d7221 */ /* 0x100fe20000010000 */
[--C-:B------:R-:W-:Y:S01]  /*22b0*/  FADD.FTZ R130, R143, R10.reuse ;  /* 0x0000000a8f827221 */ /* 0x100fe20000010000 */
[----:B------:R-:W-:Y:S01]  /*22c0*/  FADD.FTZ R132, R145, R10 ;  /* 0x0000000a91847221 */ /* 0x000fe20000010000 */
[----:B------:R-:W-:Y:S01]  /*22d0*/  LOP3.LUT R203, R203, 0xfffffffd, RZ, 0xc0, !PT ;  /* 0xfffffffdcbcb7812 */ /* 0x000fe200078ec0ff */
[----:B------:R-:W-:Y:S01]  /*22e0*/  FMUL.FTZ R129, R113, R80 ;  /* 0x0000005071817220 */ /* 0x000fe20000410000 */
[----:B------:R-:W-:Y:S01]  /*22f0*/  MOV R70, RZ ;  /* 0x000000ff00467202 */ /* 0x000fe20000000f00 */
[----:B------:R-:W-:Y:S01]  /*2300*/  FMUL.FTZ R134, R115, R82 ;  /* 0x0000005273867220 */ /* 0x000fe20000410000 */
[----:B------:R-:W-:Y:S01]  /*2310*/  IADD3 R127, PT, PT, R111, 0x1590, RZ ;  /* 0x000015906f7f7810 */ /* 0x000fe20007ffe0ff */
        /* <DEDUP_REMOVED lines=12> */
[----:B------:R-:W-:Y:S01]  /*23e0*/  @P0 LOP3.LUT R203, R203, 0x2, RZ, 0xfc, !PT ;  /* 0x00000002cbcb0812 */ /* 0x000fe200078efcff */
[----:B------:R-:W-:Y:S01]  /*23f0*/  FMUL.FTZ R145, R130, R101 ;  /* 0x0000006582917220 */ /* 0x000fe20000410000 */
[----:B------:R-:W-:Y:S01]  /*2400*/  FMUL.FTZ R146, R132, R103 ;  /* 0x0000006784927220 */ /* 0x000fe20000410000 */
[----:B------:R-:W-:Y:S01]  /*2410*/  MOV R147, UR21 ;  /* 0x0000001500937c02 */ /* 0x000fe20008000f00 */
[----:B------:R-:W-:Y:S01]  /*2420*/  UIADD3 UR42, UPT, UPT, -UR23, URZ, URZ ;  /* 0x000000ff172a7290 */ /* 0x000fe2000fffe1ff */
[----:B------:R-:W-:Y:S01]  /*2430*/  IMAD.U32 R148, RZ, RZ, UR22 ;  /* 0x00000016ff947e24 */ /* 0x000fe2000f8e00ff */
[----:B------:R-:W-:Y:S01]  /*2440*/  UMOV UR29, UR11 ;  /* 0x0000000b001d7c82 */ /* 0x000fe20008000000 */
[----:B------:R-:W-:Y:S01]  /*2450*/  UMOV UR30, UR13 ;  /* 0x0000000d001e7c82 */ /* 0x000fe20008000000 */
[----:B------:R-:W-:Y:S01]  /*2460*/  UMOV UR26, UR9 ;  /* 0x00000009001a7c82 */ /* 0x000fe20008000000 */
[----:B------:R-:W-:Y:S01]  /*2470*/  UMOV UR27, UR10 ;  /* 0x0000000a001b7c82 */ /* 0x000fe20008000000 */
[----:B------:R-:W0:Y:S01]  /*2480*/  LDCU UR43, c[0x0][0x394] ;  /* 0x00007280ff2b77ac */ /* 0x000e220008000800 */
[----:B-1----:R-:W-:-:S02]  /*2490*/  USHF.L.U64.HI UR33, UR38, 0x2, UR39 ;  /* 0x0000000226217899 */ /* 0x002fc40008010227 */
[----:B--2---:R-:W-:Y:S02]  /*24a0*/  USHF.L.U64.HI UR32, UR40, 0x2, UR41 ;  /* 0x0000000228207899 */ /* 0x004fe40008010229 */
[----:B----4-:R-:W-:Y:S01]  /*24b0*/  USHF.L.U64.HI UR31, UR36, 0x2, UR37 ;  /* 0x00000002241f7899 */ /* 0x010fe20008010225 */
[----:B------:R-:W-:Y:S01]  /*24c0*/  UMOV UR22, UR6 ;  /* 0x0000000600167c82 */ /* 0x000fe20008000000 */
[----:B---3--:R-:W-:-:S10]  /*24d0*/  UMOV UR23, UR7 ;  /* 0x0000000700177c82 */ /* 0x008fd40008000000 */
.L_x_3318:
[----:B------:R-:W-:Y:S02]  /*24e0*/  MOV R6, UR29 ;  /* 0x0000001d00067c02 */ /* 0x000fe40008000f00 */
[----:B------:R-:W-:-:S05]  /*24f0*/  MOV R7, UR30 ;  /* 0x0000001e00077c02 */ /* 0x000fca0008000f00 */
[----:B------:R-:W2:Y:S01]  /*2500*/  LDG.E R151, desc[UR24][R6.64] ;  /* 0x0000001806977981 */ /* 0x000ea2000c1e1900 */
[----:B------:R-:W-:Y:S01]  /*2510*/  MOV R2, UR26 ;  /* 0x0000001a00027c02 */ /* 0x000fe20008000f00 */
[----:B------:R-:W-:Y:S01]  /*2520*/  IMAD.U32 R3, RZ, RZ, UR27 ;  /* 0x0000001bff037e24 */ /* 0x000fe2000f8e00ff */
[----:B0-----:R-:W-:Y:S02]  /*2530*/  MOV R5, UR23 ;  /* 0x0000001700057c02 */ /* 0x001fe40008000f00 */
[----:B------:R-:W-:Y:S02]  /*2540*/  MOV R4, UR22 ;  /* 0x0000001600047c02 */ /* 0x000fe40008000f00 */
[----:B------:R-:W3:Y:S04]  /*2550*/  LDG.E R2, desc[UR24][R2.64] ;  /* 0x0000001802027981 */ /* 0x000ee8000c1e1900 */
[----:B-1----:R1:W3:Y:S01]  /*2560*/  LDG.E R5, desc[UR24][R4.64] ;  /* 0x0000001804057981 */ /* 0x0022e2000c1e1900 */
[----:B------:R-:W4:Y:S01]  /*2570*/  S2UR UR21, SR_CgaCtaId ;  /* 0x00000000001579c3 */ /* 0x000f220000008800 */
[C---:B------:R-:W-:Y:S01]  /*2580*/  ISETP.NE.AND P0, PT, R14.reuse, RZ, PT ;  /* 0x000000ff0e00720c */ /* 0x040fe20003f05270 */
[----:B------:R-:W-:Y:S01]  /*2590*/  UMOV UR35, 0x400 ;  /* 0x0000040000237882 */ /* 0x000fe20000000000 */
[C---:B------:R-:W-:Y:S01]  /*25a0*/  ISETP.NE.AND P1, PT, R14.reuse, 0x3f, PT ;  /* 0x0000003f0e00780c */ /* 0x040fe20003f25270 */
[----:B------:R-:W-:Y:S01]  /*25b0*/  BSSY.RECONVERGENT B0, `(.L_x_3306) ;  /* 0x0000042000007945 */ /* 0x000fe20003800200 */
[----:B-1----:R-:W-:-:S04]  /*25c0*/  IADD3 R4, PT, PT, R14, 0x200, RZ ;  /* 0x000002000e047810 */ /* 0x002fc80007ffe0ff */
[----:B------:R-:W-:Y:S01]  /*25d0*/  SEL R4, R147, R4, !P0 ;  /* 0x0000000493047207 */ /* 0x000fe20004000000 */
[----:B----4-:R-:W-:-:S06]  /*25e0*/  ULEA UR35, UR21, UR35, 0x18 ;  /* 0x0000002315237291 */ /* 0x010fcc000f8ec0ff */
[----:B------:R-:W-:Y:S01]  /*25f0*/  LEA R3, R4, UR35, 0x2 ;  /* 0x0000002304037c11 */ /* 0x000fe2000f8e10ff */
[----:B--2---:R-:W-:-:S04]  /*2600*/  FMUL.FTZ R9, R151, 1.4426950216293334961 ;  /* 0x3fb8aa3b97097820 */ /* 0x004fc80000410000 */
[-C--:B------:R-:W-:Y:S01]  /*2610*/  FMUL.FTZ R8, R113, R9.reuse ;  /* 0x0000000971087220 */ /* 0x080fe20000410000 */
[-C--:B------:R-:W-:Y:S01]  /*2620*/  FMUL.FTZ R153, R115, R9.reuse ;  /* 0x0000000973997220 */ /* 0x080fe20000410000 */
[-C--:B------:R-:W-:Y:S01]  /*2630*/  FMUL.FTZ R154, R117, R9.reuse ;  /* 0x00000009759a7220 */ /* 0x080fe20000410000 */
[-C--:B------:R-:W-:Y:S01]  /*2640*/  FMUL.FTZ R156, R116, R9.reuse ;  /* 0x00000009749c7220 */ /* 0x080fe20000410000 */
[-C--:B------:R-:W-:Y:S01]  /*2650*/  FMUL.FTZ R158, R118, R9.reuse ;  /* 0x00000009769e7220 */ /* 0x080fe20000410000 */
[-C--:B------:R-:W-:Y:S01]  /*2660*/  FMUL.FTZ R155, R119, R9.reuse ;  /* 0x00000009779b7220 */ /* 0x080fe20000410000 */
[----:B------:R-:W1:Y:S01]  /*2670*/  MUFU.EX2 R8, R8 ;  /* 0x0000000800087308 */ /* 0x000e620000000800 */
        /* <DEDUP_REMOVED lines=10> */
[----:B------:R-:W2:Y:S01]  /*2720*/  MUFU.EX2 R153, R153 ;  /* 0x0000009900997308 */ /* 0x000ea20000000800 */
[----:B---3--:R-:W-:Y:S01]  /*2730*/  FMUL.FTZ R5, R2, R5 ;  /* 0x0000000502057220 */ /* 0x008fe20000410000 */
[----:B-1----:R1:W-:Y:S02]  /*2740*/  STS [R3+0xc90], R8 ;  /* 0x000c900803007388 */ /* 0x0023e40000000800 */
        /* <DEDUP_REMOVED lines=32> */
[----:B0-----:R-:W-:Y:S01]  /*2950*/  UISETP.NE.AND UP0, UPT, UR12, UR43, UPT ;  /* 0x0000002b0c00728c */ /* 0x001fe2000bf05270 */
[----:B------:R-:W-:-:S08]  /*2960*/  IMAD.MOV.U32 R184, RZ, RZ, 0x3f800000 ;  /* 0x3f800000ffb87424 */ /* 0x000fd000078e00ff */
[----:B------:R-:W-:Y:S05]  /*2970*/  BRA.U !UP0, `(.L_x_3308) ;  /* 0x0000000108147547 */ /* 0x000fea000b800000 */
[----:B------:R-:W-:-:S04]  /*2980*/  USHF.L.U32 UR21, UR12, 0xa, URZ ;  /* 0x0000000a0c157899 */ /* 0x000fc800080006ff */
[----:B------:R-:W-:-:S09]  /*2990*/  ULOP3.LUT UR21, UR21, 0x400, URZ, 0xc0, !UPT ;  /* 0x0000040015157892 */ /* 0x000fd2000f8ec0ff */
[----:B------:R3:W4:Y:S01]  /*29a0*/  LDS R184, [R111+UR21+0xc90] ;  /* 0x000c90156fb87984 */ /* 0x0007220008000800 */
[----:B------:R-:W-:Y:S05]  /*29b0*/  BRA `(.L_x_3308) ;  /* 0x0000000000047947 */ /* 0x000fea0003800000 */
.L_x_3307:
[----:B------:R1:W2:Y:S02]  /*29c0*/  LDS R184, [R202+0x1494] ;  /* 0x00149400cab87984 */ /* 0x0002a40000000800 */
.L_x_3308:
[----:B0-----:R-:W-:Y:S05]  /*29d0*/  BSYNC.RECONVERGENT B0 ;  /* 0x0000000000007941 */ /* 0x001fea0003800200 */
.L_x_3306:
[----:B------:R-:W-:Y:S01]  /*29e0*/  UISETP.NE.AND UP0, UPT, UR12, 0x1, UPT ;  /* 0x000000010c00788c */ /* 0x000fe2000bf05270 */
[-C--:B------:R-:W-:Y:S01]  /*29f0*/  FMUL.FTZ R7, R8, R153.reuse ;  /* 0x0000009908077220 */ /* 0x080fe20000410000 */
[----:B------:R-:W-:Y:S01]  /*2a00*/  FFMA.FTZ R6, R129, R153, R134 ;  /* 0x0000009981067223 */ /* 0x000fe20000010086 */
[----:B------:R-:W-:Y:S01]  /*2a10*/  MOV R5, 0x8 ;  /* 0x0000000800057802 */ /* 0x000fe20000000f00 */
[----:B------:R-:W-:Y:S01]  /*2a20*/  HFMA2 R2, -RZ, RZ, 1.875, 0 ;  /* 0x3f800000ff027431 */ /* 0x000fe200000001ff */
[----:B------:R-:W-:Y:S02]  /*2a30*/  MOV R3, RZ ;  /* 0x000000ff00037202 */ /* 0x000fe40000000f00 */
[----:B------:R-:W-:Y:S01]  /*2a40*/  PLOP3.LUT P1, PT, PT, PT, UP0, 0x80, 0x8 ;  /* 0x000000000008781c */ /* 0x000fe20003f2f008 */
[----:B------:R-:W-:-:S03]  /*2a50*/  FMUL.FTZ R7, R154, R7 ;  /* 0x000000079a077220 */ /* 0x000fc60000410000 */
[----:B------:R-:W-:Y:S01]  /*2a60*/  ISETP.NE.OR P1, PT, R200, RZ, !P1 ;  /* 0x000000ffc800720c */ /* 0x000fe20004f25670 */
[----:B------:R-:W-:Y:S01]  /*2a70*/  FFMA.FTZ R6, R154, R6, R131 ;  /* 0x000000069a067223 */ /* 0x000fe20000010083 */
[----:B------:R-:W-:-:S03]  /*2a80*/  FMUL.FTZ R7, R156, R7 ;  /* 0x000000079c077220 */ /* 0x000fc60000410000 */
[----:B------:R-:W-:Y:S01]  /*2a90*/  FFMA.FTZ R6, R156, R6, R133 ;  /* 0x000000069c067223 */ /* 0x000fe20000010085 */
[----:B------:R-:W-:-:S03]  /*2aa0*/  FMUL.FTZ R186, R158, R7 ;  /* 0x000000079eba7220 */ /* 0x000fc60000410000 */
[----:B------:R-:W-:Y:S01]  /*2ab0*/  FFMA.FTZ R6, R158, R6, R135 ;  /* 0x000000069e067223 */ /* 0x000fe20000010087 */
[----:B------:R-:W-:-:S03]  /*2ac0*/  FMUL.FTZ R7, R155, R186 ;  /* 0x000000ba9b077220 */ /* 0x000fc60000410000 */
[----:B------:R-:W-:-:S04]  /*2ad0*/  @!P1 IMAD.WIDE R4, R148, R5, UR4 ;  /* 0x0000000494049e25 */ /* 0x000fc8000f8e0205 */
[----:B------:R-:W-:Y:S01]  /*2ae0*/  FFMA.FTZ R6, R155, R6, R136 ;  /* 0x000000069b067223 */ /* 0x000fe20000010088 */
[----:B------:R0:W5:Y:S03]  /*2af0*/  @!P1 LDG.E.64 R2, desc[UR24][R4.64] ;  /* 0x0000001804029981 */ /* 0x000166000c1e1b00 */
[----:B------:R-:W-:Y:S01]  /*2b00*/  FFMA.FTZ R6, R160, R6, R137 ;  /* 0x00000006a0067223 */ /* 0x000fe20000010089 */
[----:B------:R-:W-:Y:S02]  /*2b10*/  ISETP.GT.U32.AND P2, PT, R14, 0x1f, PT ;  /* 0x0000001f0e00780c */ /* 0x000fe40003f44070 */
[----:B------:R-:W-:Y:S01]  /*2b20*/  LOP3.LUT R203, R203, 0xfffffffe, RZ, 0xc0, !PT ;  /* 0xfffffffecbcb7812 */ /* 0x000fe200078ec0ff */
[----:B------:R-:W-:-:S04]  /*2b30*/  FFMA.FTZ R6, R157, R6, R138 ;  /* 0x000000069d067223 */ /* 0x000fc8000001008a */
[----:B------:R-:W-:Y:S01]  /*2b40*/  FFMA.FTZ R6, R164, R6, R139 ;  /* 0x00000006a4067223 */ /* 0x000fe2000001008b */
[----:B0-----:R-:W-:-:S03]  /*2b50*/  FMUL.FTZ R4, R160, R7 ;  /* 0x00000007a0047220 */ /* 0x001fc60000410000 */
        /* <DEDUP_REMOVED lines=11> */
[----:B------:R-:W-:-:S04]  /*2c10*/  FMUL.FTZ R4, R172, R5 ;  /* 0x00000005ac047220 */ /* 0x000fc80000410000 */
[----:B------:R-:W-:-:S04]  /*2c20*/  FMUL.FTZ R5, R173, R4 ;  /* 0x00000004ad057220 */ /* 0x000fc80000410000 */
[C---:B------:R-:W-:Y:S01]  /*2c30*/  FMUL.FTZ R4, R178.reuse, R5 ;  /* 0x00000005b2047220 */ /* 0x040fe20000410000 */
[----:B------:R-:W-:-:S03]  /*2c40*/  FFMA.FTZ R5, R178, R6, R145 ;  /* 0x00000006b2057223 */ /* 0x000fc60000010091 */
[C---:B------:R-:W-:Y:S01]  /*2c50*/  FMUL.FTZ R4, R181.reuse, R4 ;  /* 0x00000004b5047220 */ /* 0x040fe20000410000 */
[----:B------:R-:W-:-:S05]  /*2c60*/  FFMA.FTZ R5, R181, R5, R146 ;  /* 0x00000005b5057223 */ /* 0x000fca0000010092 */
[----:B------:R0:W-:Y:S01]  /*2c70*/  STS.64 [R17+0x880], R4 ;  /* 0x0008800411007388 */ /* 0x0001e20000000a00 */
[----:B------:R-:W-:Y:S06]  /*2c80*/  BAR.SYNC.DEFER_BLOCKING 0x0 ;  /* 0x0000000000007b1d */ /* 0x000fec0000010000 */
[----:B------:R-:W-:Y:S05]  /*2c90*/  @P2 BRA `(.L_x_3309) ;  /* 0x0000000000cc2947 */ /* 0x000fea0003800000 */
[----:B0-----:R-:W0:Y:S01]  /*2ca0*/  LDS.128 R4, [R18+0x880] ;  /* 0x0008800012047984 */ /* 0x001e220000000c00 */
[----:B------:R-:W-:Y:S01]  /*2cb0*/  UMOV UR21, 0xffffffff ;  /* 0xffffffff00157882 */ /* 0x000fe20000000000 */
[C---:B------:R-:W-:Y:S02]  /*2cc0*/  ISETP.GE.AND P1, PT, R36.reuse, 0x10, PT ;  /* 0x000000102400780c */ /* 0x040fe40003f26270 */
[C---:B------:R-:W-:Y:S02]  /*2cd0*/  ISETP.GE.AND P2, PT, R36.reuse, 0x8, PT ;  /* 0x000000082400780c */ /* 0x040fe40003f46270 */
[C---:B------:R-:W-:Y:S02]  /*2ce0*/  ISETP.GE.AND P3, PT, R36.reuse, 0x4, PT ;  /* 0x000000042400780c */ /* 0x040fe40003f66270 */
[C---:B------:R-:W-:Y:S02]  /*2cf0*/  ISETP.GE.AND P4, PT, R36.reuse, 0x2, PT ;  /* 0x000000022400780c */ /* 0x040fe40003f86270 */
[----:B------:R-:W-:Y:S01]  /*2d00*/  ISETP.GE.AND P5, PT, R36, 0x1, PT ;  /* 0x000000012400780c */ /* 0x000fe20003fa6270 */
[-C--:B0-----:R-:W-:Y:S01]  /*2d10*/  FFMA.FTZ R5, R5, R6.reuse, R7 ;  /* 0x0000000605057223 */ /* 0x081fe20000010007 */
[----:B------:R-:W-:Y:S01]  /*2d20*/  FMUL.FTZ R6, R4, R6 ;  /* 0x0000000604067220 */ /* 0x000fe20000410000 */
[----:B------:R-:W-:Y:S10]  /*2d30*/  BRA.DIV UR21, `(.L_x_3310) ;  /* 0x0000003215007947 */ /* 0x000ff4000b800000 */
        /* <DEDUP_REMOVED lines=21> */
[----:B------:R0:W0:Y:S02]  /*2e90*/  SHFL.UP PT, R4, R5, 0x10, RZ ;  /* 0x0600000005047989 */ /* 0x00002400000e00ff */
.L_x_3336:
[C---:B0-----:R-:W-:Y:S01]  /*2ea0*/  FFMA.FTZ R4, R6.reuse, R4, R5 ;  /* 0x0000000406047223 */ /* 0x041fe20000010005 */
[----:B------:R-:W-:Y:S01]  /*2eb0*/  UMOV UR21, 0xffffffff ;  /* 0xffffffff00157882 */ /* 0x000fe20000000000 */
[----:B-1----:R-:W-:-:S03]  /*2ec0*/  @P1 FMUL.FTZ R6, R6, R9 ;  /* 0x0000000906061220 */ /* 0x002fc60000410000 */
[----:B------:R-:W-:Y:S01]  /*2ed0*/  FSEL R7, R5, R4, !P1 ;  /* 0x0000000405077208 */ /* 0x000fe20004800000 */
[----:B------:R-:W-:Y:S06]  /*2ee0*/  BRA.DIV UR21, `(.L_x_3311) ;  /* 0x0000003215987947 */ /* 0x000fec000b800000 */
.L_x_3339:
[----:B------:R-:W-:-:S03]  /*2ef0*/  UMOV UR21, 0xffffffff ;  /* 0xffffffff00157882 */ /* 0x000fc60000000000 */
[----:B------:R-:W-:Y:S05]  /*2f00*/  BRA.DIV UR21, `(.L_x_3312) ;  /* 0x0000003215b87947 */ /* 0x000fea000b800000 */
.L_x_3342:
[----:B------:R-:W-:-:S03]  /*2f10*/  UMOV UR21, 0xffffffff ;  /* 0xffffffff00157882 */ /* 0x000fc60000000000 */
[----:B------:R-:W-:Y:S05]  /*2f20*/  BRA.DIV UR21, `(.L_x_3313) ;  /* 0x0000003215d87947 */ /* 0x000fea000b800000 */
[----:B------:R0:W1:Y:S04]  /*2f30*/  SHFL.UP PT, R9, R6, 0x1, RZ ;  /* 0x0420000006097989 */ /* 0x00006800000e00ff */
[----:B------:R0:W0:Y:S04]  /*2f40*/  SHFL.UP PT, R186, R7, 0x1, RZ ;  /* 0x0420000007ba7989 */ /* 0x00002800000e00ff */
[----:B-----5:R0:W0:Y:S04]  /*2f50*/  SHFL.IDX PT, R4, R2, RZ, 0x1f ;  /* 0x00001fff02047589 */ /* 0x02002800000e0000 */
[----:B------:R0:W0:Y:S02]  /*2f60*/  SHFL.IDX PT, R5, R3, RZ, 0x1f ;  /* 0x00001fff03057589 */ /* 0x00002400000e0000 */
.L_x_3348:
[----:B0-----:R-:W0:Y:S01]  /*2f70*/  LDS.64 R6, [R18+0x880] ;  /* 0x0008800012067984 */ /* 0x001e220000000a00 */
[C---:B-1----:R-:W-:Y:S01]  /*2f80*/  @P0 FFMA.FTZ R5, R9.reuse, R5, R186 ;  /* 0x0000000509050223 */ /* 0x042fe200000100ba */
[----:B------:R-:W-:-:S03]  /*2f90*/  @P0 FMUL.FTZ R4, R9, R4 ;  /* 0x0000000409040220 */ /* 0x000fc60000410000 */
[-C--:B0-----:R-:W-:Y:S01]  /*2fa0*/  FFMA.FTZ R7, R5, R6.reuse, R7 ;  /* 0x0000000605077223 */ /* 0x081fe20000010007 */
[----:B------:R-:W-:-:S05]  /*2fb0*/  FMUL.FTZ R6, R4, R6 ;  /* 0x0000000604067220 */ /* 0x000fca0000410000 */
[----:B------:R0:W-:Y:S02]  /*2fc0*/  STS.128 [R18+0x880], R4 ;  /* 0x0008800412007388 */ /* 0x0001e40000000c00 */
.L_x_3309:
[----:B------:R-:W-:Y:S05]  /*2fd0*/  WARPSYNC.ALL ;  /* 0x0000000000007948 */ /* 0x000fea0003800000 */
[----:B------:R-:W-:Y:S01]  /*2fe0*/  BAR.SYNC.DEFER_BLOCKING 0x0 ;  /* 0x0000000000007b1d */ /* 0x000fe20000010000 */
[C---:B--2-45:R-:W-:Y:S01]  /*2ff0*/  FMUL.FTZ R3, R181.reuse, R184 ;  /* 0x000000b8b5037220 */ /* 0x074fe20000410000 */
[----:B------:R-:W-:Y:S01]  /*3000*/  FFMA.FTZ R2, R181, R183, R182 ;  /* 0x000000b7b5027223 */ /* 0x000fe200000100b6 */
[----:B------:R-:W-:Y:S02]  /*3010*/  LOP3.LUT P0, RZ, R203, 0x2, RZ, 0xc0, !PT ;  /* 0x00000002cbff7812 */ /* 0x000fe4000780c0ff */
[C---:B0-----:R-:W-:Y:S01]  /*3020*/  FMUL.FTZ R4, R178.reuse, R3 ;  /* 0x00000003b2047220 */ /* 0x041fe20000410000 */
[----:B------:R-:W-:Y:S01]  /*3030*/  FFMA.FTZ R2, R178, R2, R179 ;  /* 0x00000002b2027223 */ /* 0x000fe200000100b3 */
[----:B------:R-:W-:-:S02]  /*3040*/  MOV R9, RZ ;  /* 0x000000ff00097202 */ /* 0x000fc40000000f00 */
        /* <DEDUP_REMOVED lines=28> */
[----:B------:R-:W-:-:S03]  /*3210*/  IMAD.MOV.U32 R8, RZ, RZ, 0x3f800000 ;  /* 0x3f800000ff087424 */ /* 0x000fc600078e00ff */
[----:B------:R-:W-:-:S03]  /*3220*/  FFMA.FTZ R191, R153, R192, R134 ;  /* 0x000000c099bf7223 */ /* 0x000fc60000010086 */
[----:B------:R0:W2:Y:S01]  /*3230*/  @P0 LDS.64 R8, [R127] ;  /* 0x000000007f080984 */ /* 0x0000a20000000a00 */
[----:B------:R-:W-:Y:S01]  /*3240*/  FFMA.FTZ R190, R154, R191, R131 ;  /* 0x000000bf9abe7223 */ /* 0x000fe20000010083 */
[----:B------:R-:W-:Y:S02]  /*3250*/  ISETP.GT.U32.AND P0, PT, R14, 0x1f, PT ;  /* 0x0000001f0e00780c */ /* 0x000fe40003f04070 */
[----:B------:R0:W-:Y:S01]  /*3260*/  STS.64 [R17+0xa90], R2 ;  /* 0x000a900211007388 */ /* 0x0001e20000000a00 */
        /* <DEDUP_REMOVED lines=14> */
[----:B0-2---:R-:W-:Y:S05]  /*3350*/  @P0 BRA `(.L_x_3314) ;  /* 0x0000000000e80947 */ /* 0x005fea0003800000 */
[----:B------:R-:W0:Y:S01]  /*3360*/  LDS.128 R4, [R18+0xa90] ;  /* 0x000a900012047984 */ /* 0x000e220000000c00 */
[----:B------:R-:W-:Y:S01]  /*3370*/  UMOV UR21, 0xffffffff ;  /* 0xffffffff00157882 */ /* 0x000fe20000000000 */
[----:B------:R-:W-:Y:S01]  /*3380*/  ISETP.NE.AND P0, PT, R200, 0x1f, PT ;  /* 0x0000001fc800780c */ /* 0x000fe20003f05270 */
[C---:B0-----:R-:W-:Y:S01]  /*3390*/  FFMA.FTZ R5, R4.reuse, R7, R5 ;  /* 0x0000000704057223 */ /* 0x041fe20000010005 */
[----:B------:R-:W-:Y:S01]  /*33a0*/  FMUL.FTZ R6, R4, R6 ;  /* 0x0000000604067220 */ /* 0x000fe20000410000 */
[----:B------:R-:W-:Y:S10]  /*33b0*/  BRA.DIV UR21, `(.L_x_3315) ;  /* 0x00000032152c7947 */ /* 0x000ff4000b800000 */
[----:B------:R-:W0:Y:S01]  /*33c0*/  SHFL.DOWN PT, R7, R5, 0x1, 0x1f ;  /* 0x08201f0005077f89 */ /* 0x000e2200000e0000 */
[----:B------:R-:W-:Y:S02]  /*33d0*/  MOV R3, R6 ;  /* 0x0000000600037202 */ /* 0x000fe40000000f00 */
[----:B------:R-:W-:Y:S01]  /*33e0*/  MOV R4, R5 ;  /* 0x0000000500047202 */ /* 0x000fe20000000f00 */
[----:B------:R-:W2:Y:S04]  /*33f0*/  SHFL.DOWN PT, R2, R6, 0x1, 0x1f ;  /* 0x08201f0006027f89 */ /* 0x000ea800000e0000 */
[----:B------:R-:W-:Y:S01]  /*3400*/  SHFL.IDX PT, R207, R8, RZ, 0x1f ;  /* 0x00001fff08cf7589 */ /* 0x000fe200000e0000 */
[----:B0-----:R-:W-:Y:S01]  /*3410*/  @P0 FFMA.FTZ R7, R3, R7, R4 ;  /* 0x0000000703070223 */ /* 0x001fe20000010004 */
[----:B--2---:R-:W-:-:S04]  /*3420*/  @P0 FMUL.FTZ R2, R2, R3 ;  /* 0x0000000302020220 */ /* 0x004fc80000410000 */
[----:B------:R-:W-:Y:S01]  /*3430*/  @P0 MOV R4, R7 ;  /* 0x0000000700040202 */ /* 0x000fe20000000f00 */
[----:B------:R-:W-:Y:S01]  /*3440*/  @P0 IMAD.MOV.U32 R3, RZ, RZ, R2 ;  /* 0x000000ffff030224 */ /* 0x000fe200078e0002 */
[----:B------:R-:W-:-:S03]  /*3450*/  ISETP.GT.U32.AND P0, PT, R200, 0x1d, PT ;  /* 0x0000001dc800780c */ /* 0x000fc60003f04070 */
[----:B------:R-:W0:Y:S04]  /*3460*/  SHFL.DOWN PT, R7, R4, 0x2, 0x1f ;  /* 0x08401f0004077f89 */ /* 0x000e2800000e0000 */
[----:B------:R-:W2:Y:S06]  /*3470*/  SHFL.DOWN PT, R2, R3, 0x2, 0x1f ;  /* 0x08401f0003027f89 */ /* 0x000eac00000e0000 */
[C---:B0-----:R-:W-:Y:S01]  /*3480*/  @!P0 FFMA.FTZ R7, R3.reuse, R7, R4 ;  /* 0x0000000703078223 */ /* 0x041fe20000010004 */
[----:B--2---:R-:W-:-:S04]  /*3490*/  @!P0 FMUL.FTZ R2, R3, R2 ;  /* 0x0000000203028220 */ /* 0x004fc80000410000 */
[----:B------:R-:W-:Y:S02]  /*34a0*/  @!P0 MOV R4, R7 ;  /* 0x0000000700048202 */ /* 0x000fe40000000f00 */
[----:B------:R-:W-:Y:S01]  /*34b0*/  SHFL.IDX PT, R7, R9, RZ, 0x1f ;  /* 0x00001fff09077589 */ /* 0x000fe200000e0000 */
[----:B------:R-:W-:-:S03]  /*34c0*/  @!P0 MOV R3, R2 ;  /* 0x0000000200038202 */ /* 0x000fc60000000f00 */
[----:B------:R-:W0:Y:S01]  /*34d0*/  SHFL.DOWN PT, R5, R4, 0x4, 0x1f ;  /* 0x08801f0004057f89 */ /* 0x000e2200000e0000 */
[----:B------:R-:W-:-:S03]  /*34e0*/  ISETP.GT.U32.AND P0, PT, R200, 0x1b, PT ;  /* 0x0000001bc800780c */ /* 0x000fc60003f04070 */
[----:B------:R-:W2:Y:S10]  /*34f0*/  SHFL.DOWN PT, R2, R3, 0x4, 0x1f ;  /* 0x08801f0003027f89 */ /* 0x000eb400000e0000 */
[C---:B0-----:R-:W-:Y:S01]  /*3500*/  @!P0 FFMA.FTZ R5, R3.reuse, R5, R4 ;  /* 0x0000000503058223 */ /* 0x041fe20000010004 */
[----:B--2---:R-:W-:-:S04]  /*3510*/  @!P0 FMUL.FTZ R2, R3, R2 ;  /* 0x0000000203028220 */ /* 0x004fc80000410000 */
[----:B------:R-:W-:Y:S01]  /*3520*/  @!P0 MOV R4, R5 ;  /* 0x0000000500048202 */ /* 0x000fe20000000f00 */
[----:B------:R-:W-:Y:S01]  /*3530*/  @!P0 IMAD.MOV.U32 R3, RZ, RZ, R2 ;  /* 0x000000ffff038224 */ /* 0x000fe200078e0002 */
[----:B------:R-:W-:-:S03]  /*3540*/  ISETP.GT.U32.AND P0, PT, R200, 0x17, PT ;  /* 0x00000017c800780c */ /* 0x000fc60003f04070 */
[----:B------:R-:W0:Y:S04]  /*3550*/  SHFL.DOWN PT, R5, R4, 0x8, 0x1f ;  /* 0x09001f0004057f89 */ /* 0x000e2800000e0000 */
[----:B------:R-:W2:Y:S06]  /*3560*/  SHFL.DOWN PT, R2, R3, 0x8, 0x1f ;  /* 0x09001f0003027f89 */ /* 0x000eac00000e0000 */
[C---:B0-----:R-:W-:Y:S01]  /*3570*/  @!P0 FFMA.FTZ R5, R3.reuse, R5, R4 ;  /* 0x0000000503058223 */ /* 0x041fe20000010004 */
[----:B--2---:R-:W-:-:S04]  /*3580*/  @!P0 FMUL.FTZ R2, R3, R2 ;  /* 0x0000000203028220 */ /* 0x004fc80000410000 */
[----:B------:R-:W-:Y:S02]  /*3590*/  @!P0 MOV R4, R5 ;  /* 0x0000000500048202 */ /* 0x000fe40000000f00 */
        /* <DEDUP_REMOVED lines=8> */
[----:B------:R-:W-:-:S03]  /*3620*/  ISETP.NE.AND P0, PT, R14, 0x1f, PT ;  /* 0x0000001f0e00780c */ /* 0x000fc60003f05270 */
[----:B------:R-:W-:Y:S04]  /*3630*/  SHFL.IDX PT, R6, R4, RZ, 0x1f ;  /* 0x00001fff04067589 */ /* 0x000fe800000e0000 */
[----:B------:R-:W0:Y:S04]  /*3640*/  SHFL.IDX PT, R2, R3, RZ, 0x1f ;  /* 0x00001fff03027589 */ /* 0x000e2800000e0000 */
[----:B------:R2:W4:Y:S04]  /*3650*/  SHFL.DOWN PT, R205, R3, 0x1, 0x1f ;  /* 0x08201f0003cd7f89 */ /* 0x00052800000e0000 */
[----:B------:R2:W1:Y:S01]  /*3660*/  SHFL.DOWN PT, R206, R4, 0x1, 0x1f ;  /* 0x08201f0004ce7f89 */ /* 0x00046200000e0000 */
[-C--:B0-----:R-:W-:Y:S01]  /*3670*/  FFMA.FTZ R9, R9, R2.reuse, R6 ;  /* 0x0000000209097223 */ /* 0x081fe20000010006 */
[----:B--2---:R-:W-:-:S07]  /*3680*/  FMUL.FTZ R8, R8, R2 ;  /* 0x0000000208087220 */ /* 0x004fce0000410000 */
.L_x_3365:
[----:B------:R-:W0:Y:S01]  /*3690*/  LDS.64 R4, [R18+0xa98] ;  /* 0x000a980012047984 */ /* 0x000e220000000a00 */
[----:B------:R-:W-:Y:S01]  /*36a0*/  MOV R6, R207 ;  /* 0x000000cf00067202 */ /* 0x000fe20000000f00 */
[----:B-1--4-:R-:W-:-:S04]  /*36b0*/  @P0 FFMA.FTZ R7, R205, R7, R206 ;  /* 0x00000007cd070223 */ /* 0x012fc800000100ce */
[----:B------:R-:W-:Y:S01]  /*36c0*/  @P0 FMUL.FTZ R6, R205, R6 ;  /* 0x00000006cd060220 */ /* 0x000fe20000410000 */
[----:B0-----:R-:W-:-:S03]  /*36d0*/  FFMA.FTZ R5, R4, R7, R5 ;  /* 0x0000000704057223 */ /* 0x001fc60000010005 */
[----:B------:R-:W-:-:S05]  /*36e0*/  FMUL.FTZ R4, R4, R6 ;  /* 0x0000000604047220 */ /* 0x000fca0000410000 */
[----:B------:R0:W-:Y:S02]  /*36f0*/  STS.128 [R18+0xa90], R4 ;  /* 0x000a900412007388 */ /* 0x0001e40000000c00 */
.L_x_3314:
[----:B------:R-:W-:Y:S05]  /*3700*/  WARPSYNC.ALL ;  /* 0x0000000000007948 */ /* 0x000fea0003800000 */
[----:B------:R-:W-:Y:S01]  /*3710*/  BAR.SYNC.DEFER_BLOCKING 0x0 ;  /* 0x0000000000007b1d */ /* 0x000fe20000010000 */
[C---:B------:R-:W-:Y:S02]  /*3720*/  ISETP.GT.AND P1, PT, R36.reuse, 0x1e, PT ;  /* 0x0000001e2400780c */ /* 0x040fe40003f24270 */
[----:B------:R-:W-:Y:S02]  /*3730*/  ISETP.GT.AND P0, PT, R36, 0x1d, PT ;  /* 0x0000001d2400780c */ /* 0x000fe40003f04270 */
[----:B------:R-:W-:Y:S01]  /*3740*/  ISETP.NE.AND P2, PT, R14, RZ, PT ;  /* 0x000000ff0e00720c */ /* 0x000fe20003f45270 */
[----:B------:R-:W-:Y:S01]  /*3750*/  BSSY.RECONVERGENT B0, `(.L_x_3316) ;  /* 0x00000cd000007945 */ /* 0x000fe20003800200 */
[----:B------:R-:W2:Y:S11]  /*3760*/  LDS R2, [R17+0xa94] ;  /* 0x000a940011027984 */ /* 0x000eb60000000800 */
[----:B------:R4:W-:Y:S01]  /*3770*/  @!P2 STS.64 [R127], R8 ;  /* 0x000000087f00a388 */ /* 0x0009e20000000a00 */
[----:B--2---:R-:W-:Y:S01]  /*3780*/  FFMA.FTZ R184, R2, R184, R183 ;  /* 0x000000b802b87223 */ /* 0x004fe200000100b7 */
[----:B------:R-:W-:-:S03]  /*3790*/  FFMA.FTZ R2, R0, R192, RZ ;  /* 0x000000c000027223 */ /* 0x000fc600000100ff */
[-C--:B------:R-:W-:Y:S01]  /*37a0*/  FFMA.FTZ R182, R181, R184.reuse, R182 ;  /* 0x000000b8b5b67223 */ /* 0x080fe200000100b6 */
[----:B------:R-:W-:Y:S01]  /*37b0*/  FFMA.FTZ R3, R83, R191, R2 ;  /* 0x000000bf53037223 */ /* 0x000fe20000010002 */
[----:B------:R-:W-:Y:S01]  /*37c0*/  FADD.FTZ R191, -R134, R191 ;  /* 0x000000bf86bf7221 */ /* 0x000fe20000010100 */
[----:B------:R-:W-:Y:S01]  /*37d0*/  FMUL.FTZ R216, R132, R184 ;  /* 0x000000b884d87220 */ /* 0x000fe20000410000 */
[----:B------:R-:W-:Y:S01]  /*37e0*/  FFMA.FTZ R178, R178, R182, R179 ;  /* 0x000000b6b2b27223 */ /* 0x000fe200000100b3 */
[----:B------:R-:W-:Y:S01]  /*37f0*/  FFMA.FTZ R3, R86, R190, R3 ;  /* 0x000000be56037223 */ /* 0x000fe20000010003 */
[----:B------:R-:W-:Y:S01]  /*3800*/  FADD.FTZ R190, -R131, R190 ;  /* 0x000000be83be7221 */ /* 0x000fe20000010100 */
[----:B------:R-:W-:Y:S01]  /*3810*/  FADD.FTZ R74, R216, R74 ;  /* 0x0000004ad84a7221 */ /* 0x000fe20000010000 */
[----:B------:R-:W-:Y:S01]  /*3820*/  FFMA.FTZ R180, R173, R178, R180 ;  /* 0x000000b2adb47223 */ /* 0x000fe200000100b4 */
[----:B------:R-:W-:Y:S01]  /*3830*/  FFMA.FTZ R3, R90, R189, R3 ;  /* 0x000000bd5a037223 */ /* 0x000fe20000010003 */
[----:B------:R-:W-:-:S02]  /*3840*/  FADD.FTZ R189, -R133, R189 ;  /* 0x000000bd85bd7221 */ /* 0x000fc40000010100 */
[----:B------:R-:W-:Y:S01]  /*3850*/  FFMA.FTZ R172, R172, R180, R177 ;  /* 0x000000b4acac7223 */ /* 0x000fe200000100b1 */
[----:B------:R-:W-:Y:S01]  /*3860*/  FFMA.FTZ R2, R92, R188, R3 ;  /* 0x000000bc5c027223 */ /* 0x000fe20000010003 */
[-C--:B------:R-:W-:Y:S01]  /*3870*/  FMUL.FTZ R214, R128, R180.reuse ;  /* 0x000000b480d67220 */ /* 0x080fe20000410000 */
[----:B----4-:R-:W-:Y:S01]  /*3880*/  FMUL.FTZ R8, R151, R180 ;  /* 0x000000b497087220 */ /* 0x010fe20000410000 */
[-C--:B------:R-:W-:Y:S01]  /*3890*/  FFMA.FTZ R176, R169, R172.reuse, R176 ;  /* 0x000000aca9b07223 */ /* 0x080fe200000100b0 */
[----:B------:R-:W-:Y:S01]  /*38a0*/  FFMA.FTZ R3, R95, R187, R2 ;  /* 0x000000bb5f037223 */ /* 0x000fe20000010002 */
[----:B------:R-:W-:Y:S01]  /*38b0*/  FADD.FTZ R187, -R136, R187 ;  /* 0x000000bb88bb7221 */ /* 0x000fe20000010100 */
[----:B------:R-:W-:Y:S01]  /*38c0*/  FMUL.FTZ R212, R126, R172 ;  /* 0x000000ac7ed47220 */ /* 0x000fe20000410000 */
[----:B------:R-:W-:Y:S01]  /*38d0*/  FFMA.FTZ R168, R168, R176, R175 ;  /* 0x000000b0a8a87223 */ /* 0x000fe200000100af */
[----:B------:R-:W-:Y:S01]  /*38e0*/  FFMA.FTZ R3, R98, R186, R3 ;  /* 0x000000ba62037223 */ /* 0x000fe20000010003 */
[----:B------:R-:W-:Y:S01]  /*38f0*/  FMUL.FTZ R210, R123, R176 ;  /* 0x000000b07bd27220 */ /* 0x000fe20000410000 */
[----:B------:R-:W-:Y:S01]  /*3900*/  FADD.FTZ R69, R214, R69 ;  /* 0x00000045d6457221 */ /* 0x000fe20000010000 */
[----:B------:R-:W-:Y:S01]  /*3910*/  FFMA.FTZ R174, R163, R168, R174 ;  /* 0x000000a8a3ae7223 */ /* 0x000fe200000100ae */
[----:B------:R-:W-:Y:S01]  /*3920*/  FFMA.FTZ R3, R102, R185, R3 ;  /* 0x000000b966037223 */ /* 0x000fe20000010003 */
[----:B------:R-:W-:Y:S01]  /*3930*/  FADD.FTZ R185, -R138, R185 ;  /* 0x000000b98ab97221 */ /* 0x000fe20000010100 */
[----:B------:R-:W-:Y:S01]  /*3940*/  FADD.FTZ R163, -R145, R196 ;  /* 0x000000c491a37221 */ /* 0x000fe20000010100 */
[-C--:B------:R-:W-:Y:S01]  /*3950*/  FFMA.FTZ R164, R164, R174.reuse, R171 ;  /* 0x000000aea4a47223 */ /* 0x080fe200000100ab */
[----:B------:R-:W-:Y:S01]  /*3960*/  FFMA.FTZ R2, R104, R193, R3 ;  /* 0x000000c168027223 */ /* 0x000fe20000010003 */
[----:B------:R-:W-:Y:S01]  /*3970*/  FADD.FTZ R193, -R139, R193 ;  /* 0x000000c18bc17221 */ /* 0x000fe20000010100 */
[----:B------:R-:W-:Y:S01]  /*3980*/  FMUL.FTZ R208, R124, R174 ;  /* 0x000000ae7cd07220 */ /* 0x000fe20000410000 */
[----:B------:R-:W-:Y:S01]  /*3990*/  FFMA.FTZ R170, R157, R164, R170 ;  /* 0x000000a49daa7223 */ /* 0x000fe200000100aa */
[----:B------:R-:W-:Y:S01]  /*39a0*/  FFMA.FTZ R3, R105, R194, R2 ;  /* 0x000000c269037223 */ /* 0x000fe20000010002 */
[----:B------:R-:W-:Y:S01]  /*39b0*/  FADD.FTZ R68, R212, R68 ;  /* 0x00000044d4447221 */ /* 0x000fe20000010000 */
[----:B------:R-:W-:Y:S01]  /*39c0*/  FADD.FTZ R65, R210, R65 ;  /* 0x00000041d2417221 */ /* 0x000fe20000010000 */
[----:B------:R-:W-:Y:S01]  /*39d0*/  FFMA.FTZ R160, R160, R170, R167 ;  /* 0x000000aaa0a07223 */ /* 0x000fe200000100a7 */
[----:B0-----:R-:W-:Y:S01]  /*39e0*/  FFMA.FTZ R5, R106, R195, R3 ;  /* 0x000000c36a057223 */ /* 0x001fe20000010003 */
[----:B------:R-:W-:Y:S01]  /*39f0*/  FADD.FTZ R3, -R129, R192 ;  /* 0x000000c081037221 */ /* 0x000fe20000010100 */
[----:B------:R-:W-:Y:S01]  /*3a00*/  FADD.FTZ R195, -R141, R195 ;  /* 0x000000c38dc37221 */ /* 0x000fe20000010100 */
        /* <DEDUP_REMOVED lines=9> */
[----:B------:R-:W-:Y:S02]  /*3aa0*/  FMUL.FTZ R4, R116, R158 ;  /* 0x0000009e74047220 */ /* 0x000fe40000410000 */
[-C--:B------:R-:W-:Y:S01]  /*3ab0*/  FFMA.FTZ R154, R154, R156.reuse, R159 ;  /* 0x0000009c9a9a7223 */ /* 0x080fe2000001009f */
[----:B------:R-:W-:Y:S01]  /*3ac0*/  FMUL.FTZ R7, R117, R156 ;  /* 0x0000009c75077220 */ /* 0x000fe20000410000 */
[----:B------:R-:W-:Y:S01]  /*3ad0*/  FFMA.FTZ R157, R112, R196, R155 ;  /* 0x000000c4709d7223 */ /* 0x000fe2000001009b */
[----:B------:R-:W-:Y:S01]  /*3ae0*/  FADD.FTZ R159, -R140, R194 ;  /* 0x000000c28c9f7221 */ /* 0x000fe20000010100 */
[-C--:B------:R-:W-:Y:S01]  /*3af0*/  FFMA.FTZ R162, R153, R154.reuse, R162 ;  /* 0x0000009a99a27223 */ /* 0x080fe200000100a2 */
[----:B------:R-:W-:Y:S01]  /*3b00*/  FMUL.FTZ R6, R115, R154 ;  /* 0x0000009a73067220 */ /* 0x000fe20000410000 */
[----:B------:R-:W-:Y:S01]  /*3b10*/  FMUL.FTZ R194, R121, R168 ;  /* 0x000000a879c27220 */ /* 0x000fe20000410000 */
[----:B------:R-:W-:Y:S01]  /*3b20*/  FMUL.FTZ R196, R130, R182 ;  /* 0x000000b682c47220 */ /* 0x000fe20000410000 */
        /* <DEDUP_REMOVED lines=8> */
[----:B------:R-:W-:Y:S01]  /*3bb0*/  FFMA.FTZ R192, R6, R191, R5 ;  /* 0x000000bf06c07223 */ /* 0x000fe20000010005 */
[----:B------:R-:W-:Y:S01]  /*3bc0*/  FADD.FTZ R5, -R135, R188 ;  /* 0x000000bc87057221 */ /* 0x000fe20000010100 */
[----:B------:R-:W-:Y:S01]  /*3bd0*/  FFMA.FTZ R188, R114, R197, R157 ;  /* 0x000000c572bc7223 */ /* 0x000fe2000001009d */
[----:B------:R-:W-:Y:S01]  /*3be0*/  FADD.FTZ R157, -R137, R186 ;  /* 0x000000ba899d7221 */ /* 0x000fe20000010100 */
[----:B------:R-:W-:Y:S01]  /*3bf0*/  FFMA.FTZ R153, R7, R190, R192 ;  /* 0x000000be07997223 */ /* 0x000fe200000100c0 */
[----:B------:R-:W-:Y:S01]  /*3c00*/  FMUL.FTZ R192, R118, R166 ;  /* 0x000000a676c07220 */ /* 0x000fe20000410000 */
[----:B------:R-:W-:Y:S01]  /*3c10*/  FMUL.FTZ R186, R120, R170 ;  /* 0x000000aa78ba7220 */ /* 0x000fe20000410000 */
[----:B------:R-:W0:Y:S01]  /*3c20*/  SHFL.DOWN PT, R161, R188, 0x1, 0x1f ;  /* 0x08201f00bca17f89 */ /* 0x000e2200000e0000 */
[----:B------:R-:W-:Y:S01]  /*3c30*/  FFMA.FTZ R155, R4, R189, R153 ;  /* 0x000000bd049b7223 */ /* 0x000fe20000010099 */
[----:B------:R-:W-:Y:S01]  /*3c40*/  FMUL.FTZ R153, R119, R160 ;  /* 0x000000a077997220 */ /* 0x000fe20000410000 */
[----:B------:R-:W-:Y:S01]  /*3c50*/  FADD.FTZ R197, -R146, R197 ;  /* 0x000000c592c57221 */ /* 0x000fe20000010100 */
[----:B------:R-:W-:Y:S01]  /*3c60*/  FADD.FTZ R57, R186, R57 ;  /* 0x00000039ba397221 */ /* 0x000fe20000010000 */
[C---:B------:R-:W-:Y:S01]  /*3c70*/  FFMA.FTZ R206, R192.reuse, R5, R155 ;  /* 0x00000005c0ce7223 */ /* 0x040fe2000001009b */
[----:B------:R-:W-:Y:S01]  /*3c80*/  FADD.FTZ R56, R153, R56 ;  /* 0x0000003899387221 */ /* 0x000fe20000010000 */
[----:B------:R-:W-:-:S02]  /*3c90*/  FADD.FTZ R53, R192, R53 ;  /* 0x00000035c0357221 */ /* 0x000fc40000010000 */
        /* <DEDUP_REMOVED lines=8> */
[----:B------:R-:W-:Y:S01]  /*3d20*/  FADD.FTZ R161, -R144, R198 ;  /* 0x000000c690a17221 */ /* 0x000fe20000010100 */
[----:B------:R-:W-:Y:S02]  /*3d30*/  FMUL.FTZ R198, R125, R178 ;  /* 0x000000b27dc67220 */ /* 0x000fe40000410000 */
[----:B------:R-:W-:Y:S01]  /*3d40*/  FFMA.FTZ R155, R210, R195, R155 ;  /* 0x000000c3d29b7223 */ /* 0x000fe2000001009b */
[----:B------:R-:W0:Y:S01]  /*3d50*/  SHFL.DOWN PT, R165, R188, 0x2, 0x1f ;  /* 0x08401f00bca57f89 */ /* 0x000e2200000e0000 */
[----:B------:R-:W-:Y:S02]  /*3d60*/  FADD.FTZ R72, R198, R72 ;  /* 0x00000048c6487221 */ /* 0x000fe40000010000 */
[----:B------:R-:W-:-:S04]  /*3d70*/  FFMA.FTZ R155, R212, R201, R155 ;  /* 0x000000c9d49b7223 */ /* 0x000fc8000001009b */
[----:B------:R-:W-:-:S04]  /*3d80*/  FFMA.FTZ R155, R214, R199, R155 ;  /* 0x000000c7d69b7223 */ /* 0x000fc8000001009b */
[----:B------:R-:W-:-:S04]  /*3d90*/  FFMA.FTZ R155, R198, R161, R155 ;  /* 0x000000a1c69b7223 */ /* 0x000fc8000001009b */
[----:B------:R-:W-:Y:S01]  /*3da0*/  FFMA.FTZ R155, R196, R163, R155 ;  /* 0x000000a3c49b7223 */ /* 0x000fe2000001009b */
[----:B------:R-:W-:-:S03]  /*3db0*/  FMUL.FTZ R196, R151, R178 ;  /* 0x000000b297c47220 */ /* 0x000fc60000410000 */
[----:B------:R-:W-:Y:S01]  /*3dc0*/  FFMA.FTZ R155, R216, R197, R155 ;  /* 0x000000c5d89b7223 */ /* 0x000fe2000001009b */
[----:B------:R-:W-:Y:S01]  /*3dd0*/  FMUL.FTZ R216, R151, R182 ;  /* 0x000000b697d87220 */ /* 0x000fe20000410000 */
[----:B------:R-:W-:-:S03]  /*3de0*/  FMUL.FTZ R161, R161, R196 ;  /* 0x000000c4a1a17220 */ /* 0x000fc60000410000 */
[----:B------:R-:W2:Y:S01]  /*3df0*/  SHFL.DOWN PT, R218, R155, 0x1, 0x1f ;  /* 0x08201f009bda7f89 */ /* 0x000ea200000e0000 */
[----:B0-----:R-:W-:Y:S01]  /*3e00*/  @!P0 FADD.FTZ R188, R188, R165 ;  /* 0x000000a5bcbc8221 */ /* 0x001fe20000010000 */
[----:B------:R-:W-:Y:S01]  /*3e10*/  FMUL.FTZ R216, R163, R216 ;  /* 0x000000d8a3d87220 */ /* 0x000fe20000410000 */
[----:B------:R-:W-:-:S03]  /*3e20*/  FFMA.FTZ R161, R100, R178, R161 ;  /* 0x000000b264a17223 */ /* 0x000fc600000100a1 */
        /* <DEDUP_REMOVED lines=8> */
[----:B------:R-:W-:Y:S02]  /*3eb0*/  FMUL.FTZ R8, R151, R176 ;  /* 0x000000b097087220 */ /* 0x000fe40000410000 */
[----:B------:R-:W-:Y:S01]  /*3ec0*/  FADD.FTZ R63, R182, R63 ;  /* 0x0000003fb63f7221 */ /* 0x000fe20000010000 */
[----:B------:R-:W-:Y:S01]  /*3ed0*/  FFMA.FTZ R9, R97, R172, R178 ;  /* 0x000000ac61097223 */ /* 0x000fe200000100b2 */
[----:B------:R-:W-:Y:S01]  /*3ee0*/  FMUL.FTZ R195, R195, R8 ;  /* 0x00000008c3c37220 */ /* 0x000fe20000410000 */
[----:B------:R-:W-:-:S02]  /*3ef0*/  FMUL.FTZ R8, R151, R168 ;  /* 0x000000a897087220 */ /* 0x000fc40000410000 */
[----:B------:R-:W-:Y:S01]  /*3f00*/  FADD.FTZ R62, R9, R62 ;  /* 0x0000003e093e7221 */ /* 0x000fe20000010000 */
[----:B------:R-:W-:Y:S01]  /*3f10*/  FFMA.FTZ R172, R96, R176, R195 ;  /* 0x000000b060ac7223 */ /* 0x000fe200000100c3 */
[----:B------:R-:W-:Y:S01]  /*3f20*/  FMUL.FTZ R159, R159, R8 ;  /* 0x000000089f9f7220 */ /* 0x000fe20000410000 */
[----:B--2---:R-:W-:Y:S01]  /*3f30*/  @!P1 FADD.FTZ R155, R155, R218 ;  /* 0x000000da9b9b9221 */ /* 0x004fe20000010000 */
[----:B------:R-:W-:Y:S01]  /*3f40*/  ISETP.GT.AND P1, PT, R36, 0x1b, PT ;  /* 0x0000001b2400780c */ /* 0x000fe20003f24270 */
[----:B------:R-:W-:Y:S01]  /*3f50*/  FMUL.FTZ R8, R151, R174 ;  /* 0x000000ae97087220 */ /* 0x000fe20000410000 */
[----:B------:R-:W-:Y:S01]  /*3f60*/  FADD.FTZ R59, R172, R59 ;  /* 0x0000003bac3b7221 */ /* 0x000fe20000010000 */
[----:B------:R-:W-:Y:S01]  /*3f70*/  FFMA.FTZ R159, R94, R168, R159 ;  /* 0x000000a85e9f7223 */ /* 0x000fe2000001009f */
[----:B------:R-:W2:Y:S01]  /*3f80*/  SHFL.DOWN PT, R218, R155, 0x2, 0x1f ;  /* 0x08401f009bda7f89 */ /* 0x000ea200000e0000 */
[----:B------:R-:W-:Y:S01]  /*3f90*/  FMUL.FTZ R176, R193, R8 ;  /* 0x00000008c1b07220 */ /* 0x000fe20000410000 */
[----:B------:R-:W-:Y:S01]  /*3fa0*/  FMUL.FTZ R8, R151, R164 ;  /* 0x000000a497087220 */ /* 0x000fe20000410000 */
[----:B------:R-:W-:-:S02]  /*3fb0*/  FADD.FTZ R58, R159, R58 ;  /* 0x0000003a9f3a7221 */ /* 0x000fc40000010000 */
[----:B------:R-:W-:Y:S01]  /*3fc0*/  FFMA.FTZ R176, R93, R174, R176 ;  /* 0x000000ae5db07223 */ /* 0x000fe200000100b0 */
[----:B------:R-:W-:Y:S01]  /*3fd0*/  FMUL.FTZ R172, R185, R8 ;  /* 0x00000008b9ac7220 */ /* 0x000fe20000410000 */
[----:B------:R-:W-:Y:S02]  /*3fe0*/  FMUL.FTZ R8, R151, R170 ;  /* 0x000000aa97087220 */ /* 0x000fe40000410000 */
[----:B0-----:R-:W-:Y:S01]  /*3ff0*/  @!P1 FADD.FTZ R188, R188, R165 ;  /* 0x000000a5bcbc9221 */ /* 0x001fe20000010000 */
[----:B------:R-:W-:Y:S01]  /*4000*/  FFMA.FTZ R9, R91, R164, R172 ;  /* 0x000000a45b097223 */ /* 0x000fe200000100ac */
[----:B------:R-:W-:Y:S01]  /*4010*/  FMUL.FTZ R168, R157, R8 ;  /* 0x000000089da87220 */ /* 0x000fe20000410000 */
[----:B------:R-:W-:Y:S01]  /*4020*/  FMUL.FTZ R8, R151, R160 ;  /* 0x000000a097087220 */ /* 0x000fe20000410000 */
[----:B------:R-:W-:Y:S01]  /*4030*/  FADD.FTZ R55, R176, R55 ;  /* 0x00000037b0377221 */ /* 0x000fe20000010000 */
[----:B------:R-:W0:Y:S01]  /*4040*/  SHFL.DOWN PT, R165, R188, 0x8, 0x1f ;  /* 0x09001f00bca57f89 */ /* 0x000e2200000e0000 */
[----:B------:R-:W-:Y:S01]  /*4050*/  FADD.FTZ R54, R9, R54 ;  /* 0x0000003609367221 */ /* 0x000fe20000010000 */
[----:B------:R-:W-:Y:S01]  /*4060*/  FMUL.FTZ R187, R187, R8 ;  /* 0x00000008bbbb7220 */ /* 0x000fe20000410000 */
[C---:B------:R-:W-:Y:S01]  /*4070*/  FMUL.FTZ R8, R151.reuse, R166 ;  /* 0x000000a697087220 */ /* 0x040fe20000410000 */
[----:B------:R-:W-:Y:S01]  /*4080*/  FMUL.FTZ R9, R151, R156 ;  /* 0x0000009c97097220 */ /* 0x000fe20000410000 */
[----:B------:R-:W-:Y:S01]  /*4090*/  FFMA.FTZ R168, R89, R170, R168 ;  /* 0x000000aa59a87223 */ /* 0x000fe200000100a8 */
[----:B------:R-:W-:Y:S01]  /*40a0*/  FFMA.FTZ R187, R88, R160, R187 ;  /* 0x000000a058bb7223 */ /* 0x000fe200000100bb */
[----:B------:R-:W-:Y:S01]  /*40b0*/  FMUL.FTZ R164, R5, R8 ;  /* 0x0000000805a47220 */ /* 0x000fe20000410000 */
[----:B------:R-:W-:Y:S01]  /*40c0*/  FMUL.FTZ R8, R151, R158 ;  /* 0x0000009e97087220 */ /* 0x000fe20000410000 */
[----:B------:R-:W-:Y:S01]  /*40d0*/  FMUL.FTZ R9, R190, R9 ;  /* 0x00000009be097220 */ /* 0x000fe20000410000 */
[----:B--2---:R-:W-:Y:S01]  /*40e0*/  @!P0 FADD.FTZ R155, R155, R218 ;  /* 0x000000da9b9b8221 */ /* 0x004fe20000010000 */
[----:B------:R-:W-:Y:S01]  /*40f0*/  FMUL.FTZ R218, R151, R184 ;  /* 0x000000b897da7220 */ /* 0x000fe20000410000 */
[----:B------:R-:W-:Y:S01]  /*4100*/  ISETP.GT.AND P0, PT, R36, 0x17, PT ;  /* 0x000000172400780c */ /* 0x000fe20003f04270 */
[----:B------:R-:W-:Y:S01]  /*4110*/  FMUL.FTZ R8, R189, R8 ;  /* 0x00000008bd087220 */ /* 0x000fe20000410000 */
[----:B------:R-:W-:Y:S01]  /*4120*/  FFMA.FTZ R164, R87, R166, R164 ;  /* 0x000000a657a47223 */ /* 0x000fe200000100a4 */
[----:B------:R-:W2:Y:S01]  /*4130*/  SHFL.DOWN PT, R220, R155, 0x4, 0x1f ;  /* 0x08801f009bdc7f89 */ /* 0x000ea200000e0000 */
[----:B------:R-:W-:Y:S01]  /*4140*/  FMUL.FTZ R218, R197, R218 ;  /* 0x000000dac5da7220 */ /* 0x000fe20000410000 */
[----:B------:R-:W-:Y:S01]  /*4150*/  FFMA.FTZ R7, R85, R158, R8 ;  /* 0x0000009e55077223 */ /* 0x000fe20000010008 */
[C---:B------:R-:W-:Y:S01]  /*4160*/  FMUL.FTZ R158, R151.reuse, R154 ;  /* 0x0000009a979e7220 */ /* 0x040fe20000410000 */
[----:B------:R-:W-:Y:S01]  /*4170*/  FMUL.FTZ R8, R151, R162 ;  /* 0x000000a297087220 */ /* 0x000fe20000410000 */
[----:B------:R-:W-:Y:S01]  /*4180*/  FFMA.FTZ R163, R103, R184, R218 ;  /* 0x000000b867a37223 */ /* 0x000fe200000100da */
[----:B------:R-:W-:Y:S01]  /*4190*/  FFMA.FTZ R156, R84, R156, R9 ;  /* 0x0000009c549c7223 */ /* 0x000fe20000010009 */
[----:B------:R-:W-:Y:S01]  /*41a0*/  FMUL.FTZ R191, R191, R158 ;  /* 0x0000009ebfbf7220 */ /* 0x000fe20000410000 */
[----:B------:R-:W-:Y:S01]  /*41b0*/  FMUL.FTZ R3, R3, R8 ;  /* 0x0000000803037220 */ /* 0x000fe20000410000 */
[----:B------:R-:W-:Y:S01]  /*41c0*/  FADD.FTZ R70, R163, R70 ;  /* 0x00000046a3467221 */ /* 0x000fe20000010000 */
[----:B0-----:R-:W-:Y:S01]  /*41d0*/  @!P0 FADD.FTZ R188, R188, R165 ;  /* 0x000000a5bcbc8221 */ /* 0x001fe20000010000 */
[----:B------:R-:W-:Y:S01]  /*41e0*/  FFMA.FTZ R191, R82, R154, R191 ;  /* 0x0000009a52bf7223 */ /* 0x000fe200000100bf */
[----:B------:R-:W-:Y:S01]  /*41f0*/  FFMA.FTZ R162, R80, R162, R3 ;  /* 0x000000a250a27223 */ /* 0x000fe20000010003 */
[----:B------:R-:W-:Y:S01]  /*4200*/  FADD.FTZ R81, R168, R81 ;  /* 0x00000051a8517221 */ /* 0x000fe20000010000 */
[----:B------:R-:W-:Y:S01]  /*4210*/  FADD.FTZ R152, R187, R152 ;  /* 0x00000098bb987221 */ /* 0x000fe20000010000 */
[----:B------:R-:W-:Y:S01]  /*4220*/  SHFL.DOWN PT, R161, R188, 0x10, 0x1f ;  /* 0x0a001f00bca17f89 */ /* 0x000fe200000e0000 */
[----:B------:R-:W-:Y:S01]  /*4230*/  FADD.FTZ R77, R164, R77 ;  /* 0x0000004da44d7221 */ /* 0x000fe20000010000 */
[----:B------:R-:W-:Y:S01]  /*4240*/  FADD.FTZ R150, R7, R150 ;  /* 0x0000009607967221 */ /* 0x000fe20000010000 */
[----:B------:R-:W-:Y:S01]  /*4250*/  FADD.FTZ R109, R156, R109 ;  /* 0x0000006d9c6d7221 */ /* 0x000fe20000010000 */
[----:B------:R-:W-:Y:S01]  /*4260*/  FADD.FTZ R78, R191, R78 ;  /* 0x0000004ebf4e7221 */ /* 0x000fe20000010000 */
[----:B------:R-:W-:Y:S01]  /*4270*/  FADD.FTZ R79, R162, R79 ;  /* 0x0000004fa24f7221 */ /* 0x000fe20000010000 */
[----:B--2---:R-:W-:-:S05]  /*4280*/  @!P1 FADD.FTZ R155, R155, R220 ;  /* 0x000000dc9b9b9221 */ /* 0x004fca0000010000 */
[----:B------:R-:W0:Y:S02]  /*4290*/  SHFL.DOWN PT, R184, R155, 0x8, 0x1f ;  /* 0x09001f009bb87f89 */ /* 0x000e2400000e0000 */
[----:B0-----:R-:W-:Y:S01]  /*42a0*/  @!P0 FADD.FTZ R155, R155, R184 ;  /* 0x000000b89b9b8221 */ /* 0x001fe20000010000 */
[----:B------:R-:W-:-:S04]  /*42b0*/  ISETP.NE.AND P0, PT, R36, RZ, PT ;  /* 0x000000ff2400720c */ /* 0x000fc80003f05270 */
[----:B------:R-:W0:Y:S09]  /*42c0*/  SHFL.DOWN PT, R178, R155, 0x10, 0x1f ;  /* 0x0a001f009bb27f89 */ /* 0x000e3200000e0000 */
[----:B------:R-:W-:-:S04]  /*42d0*/  @!P0 SHF.R.U32.HI R5, RZ, 0x2, R14 ;  /* 0x00000002ff058819 */ /* 0x000fc8000001160e */
[----:B------:R-:W-:Y:S01]  /*42e0*/  @!P0 LOP3.LUT R153, R5, 0xf8, RZ, 0xc0, !PT ;  /* 0x000000f805998812 */ /* 0x000fe200078ec0ff */
[----:B------:R-:W-:Y:S01]  /*42f0*/  FADD.FTZ R5, R188, R161 ;  /* 0x000000a1bc057221 */ /* 0x000fe20000010000 */
[----:B0-----:R-:W-:-:S05]  /*4300*/  FADD.FTZ R4, R155, R178 ;  /* 0x000000b29b047221 */ /* 0x001fca0000010000 */
[----:B------:R0:W-:Y:S01]  /*4310*/  @!P0 STS.64 [R153+UR35+0x858], R4 ;  /* 0x0008580499008988 */ /* 0x0001e20008000a23 */
[----:B------:R-:W-:Y:S06]  /*4320*/  BAR.SYNC.DEFER_BLOCKING 0x0 ;  /* 0x0000000000007b1d */ /* 0x000fec0000010000 */
[----:B------:R-:W-:Y:S05]  /*4330*/  @P2 BRA `(.L_x_3317) ;  /* 0x0000000000382947 */ /* 0x000fea0003800000 */
[----:B------:R-:W-:Y:S01]  /*4340*/  ISETP.NE.AND P1, PT, R204, UR12, PT ;  /* 0x0000000ccc007c0c */ /* 0x000fe2000bf25270 */
[----:B------:R-:W2:Y:S01]  /*4350*/  LDS.64 R2, [UR35+0x860] ;  /* 0x00086023ff027984 */ /* 0x000ea20008000a00 */
[----:B------:R-:W-:-:S04]  /*4360*/  ISETP.GT.AND P0, PT, R36, 0xf, PT ;  /* 0x0000000f2400780c */ /* 0x000fc80003f04270 */
[----:B------:R-:W-:Y:S02]  /*4370*/  FSEL R188, R188, R5, P0 ;  /* 0x00000005bcbc7208 */ /* 0x000fe40000000000 */
[----:B------:R-:W-:-:S05]  /*4380*/  FSEL R155, R155, R4, P0 ;  /* 0x000000049b9b7208 */ /* 0x000fca0000000000 */
[----:B------:R-:W4:Y:S04]  /*4390*/  @P1 LDS R6, [R111+0x2190] ;  /* 0x002190006f061984 */ /* 0x000f280000000800 */
[----:B------:R-:W5:Y:S01]  /*43a0*/  @P1 LDS R7, [R111+0x1d90] ;  /* 0x001d90006f071984 */ /* 0x000f620000000800 */
[----:B--2---:R-:W-:Y:S01]  /*43b0*/  FADD.FTZ R3, R3, R188 ;  /* 0x000000bc03037221 */ /* 0x004fe20000010000 */
[----:B------:R-:W-:-:S03]  /*43c0*/  FADD.FTZ R2, R2, R155 ;  /* 0x0000009b02027221 */ /* 0x000fc60000010000 */
[----:B----4-:R-:W-:Y:S01]  /*43d0*/  @P1 FADD.FTZ R6, R3, R6 ;  /* 0x0000000603061221 */ /* 0x010fe20000010000 */
[----:B-----5:R-:W-:-:S04]  /*43e0*/  @P1 FADD.FTZ R2, R2, R7 ;  /* 0x0000000702021221 */ /* 0x020fc80000010000 */
[----:B------:R2:W-:Y:S04]  /*43f0*/  @P1 STS [R111+0x2190], R6 ;  /* 0x002190066f001388 */ /* 0x0005e80000000800 */
[----:B------:R2:W-:Y:S04]  /*4400*/  STS [R111+0x1d90], R2 ;  /* 0x001d90026f007388 */ /* 0x0005e80000000800 */
[----:B------:R2:W-:Y:S02]  /*4410*/  @!P1 STS [R111+0x2190], R3 ;  /* 0x002190036f009388 */ /* 0x0005e40000000800 */
.L_x_3317:
[----:B------:R-:W-:Y:S05]  /*4420*/  BSYNC.RECONVERGENT B0 ;  /* 0x0000000000007941 */ /* 0x000fea0003800200 */
.L_x_3316:
[----:B------:R-:W-:Y:S01]  /*4430*/  ULEA UR22, UP0, UR38, UR22, 0x2 ;  /* 0x0000001626167291 */ /* 0x000fe2000f8010ff */
[----:B------:R-:W-:Y:S01]  /*4440*/  IADD3 R148, PT, PT, R148, 0x1, RZ ;  /* 0x0000000194947810 */ /* 0x000fe20007ffe0ff */
[----:B------:R-:W-:Y:S01]  /*4450*/  UIADD3 UR42, UPT, UPT, UR42, 0x1, URZ ;  /* 0x000000012a2a7890 */ /* 0x000fe2000fffe0ff */
[----:B--23--:R-:W-:Y:S01]  /*4460*/  VIADD R111, R111, 0x4 ;  /* 0x000000046f6f7836 */ /* 0x00cfe20000000000 */
[----:B------:R-:W-:Y:S01]  /*4470*/  UIADD3.X UR23, UPT, UPT, UR23, UR33, URZ, UP0, !UPT ;  /* 0x0000002117177290 */ /* 0x000fe200087fe4ff */
[----:B------:R-:W-:Y:S01]  /*4480*/  IADD3 R127, PT, PT, R127, 0x8, RZ ;  /* 0x000000087f7f7810 */ /* 0x000fe20007ffe0ff */
[----:B------:R-:W-:Y:S01]  /*4490*/  UISETP.NE.AND UP0, UPT, UR42, URZ, UPT ;  /* 0x000000ff2a00728c */ /* 0x000fe2000bf05270 */
[----:B------:R-:W-:Y:S01]  /*44a0*/  IADD3 R147, PT, PT, R147, 0x1, RZ ;  /* 0x0000000193937810 */ /* 0x000fe20007ffe0ff */
[----:B------:R-:W-:Y:S02]  /*44b0*/  ULEA UR26, UP1, UR40, UR26, 0x2 ;  /* 0x0000001a281a7291 */ /* 0x000fe4000f8210ff */
[----:B------:R-:W-:-:S02]  /*44c0*/  ULEA UR29, UP2, UR36, UR29, 0x2 ;  /* 0x0000001d241d7291 */ /* 0x000fc4000f8410ff */
[----:B------:R-:W-:Y:S02]  /*44d0*/  UIADD3.X UR27, UPT, UPT, UR27, UR32, URZ, UP1, !UPT ;  /* 0x000000201b1b7290 */ /* 0x000fe40008ffe4ff */
[----:B------:R-:W-:Y:S01]  /*44e0*/  UIADD3.X UR30, UPT, UPT, UR30, UR31, URZ, UP2, !UPT ;  /* 0x0000001f1e1e7290 */ /* 0x000fe200097fe4ff */
[----:B------:R-:W-:Y:S11]  /*44f0*/  BRA.U UP0, `(.L_x_3318) ;  /* 0xffffffdd00f87547 */ /* 0x000ff6000b83ffff */
.L_x_3305:
[----:B------:R-:W-:Y:S01]  /*4500*/  BAR.SYNC.DEFER_BLOCKING 0x0 ;  /* 0x0000000000007b1d */ /* 0x000fe20000010000 */
[----:B------:R-:W-:Y:S01]  /*4510*/  F2FP.BF16.F32.PACK_AB R75, R75, R149 ;  /* 0x000000954b4b723e */ /* 0x000fe200000010ff */
[----:B------:R-:W-:Y:S01]  /*4520*/  USHF.R.S32.HI UR27, URZ, 0x1f, UR34 ;  /* 0x0000001fff1b7899 */ /* 0x000fe20008011422 */
[----:B------:R-:W-:Y:S01]  /*4530*/  F2FP.BF16.F32.PACK_AB R73, R73, R76 ;  /* 0x0000004c4949723e */ /* 0x000fe200000010ff */
[----:B------:R-:W-:Y:S01]  /*4540*/  UIADD3 UR15, UP0, UPT, UR15, -0x800, URZ ;  /* 0xfffff8000f0f7890 */ /* 0x000fe2000ff1e0ff */
[----:B------:R-:W-:Y:S01]  /*4550*/  F2FP.BF16.F32.PACK_AB R53, R56, R53 ;  /* 0x000000353835723e */ /* 0x000fe200000010ff */
[----:B------:R-:W2:Y:S01]  /*4560*/  LDCU.64 UR30, c[0x0][0x4f8] ;  /* 0x00009f00ff1e77ac */ /* 0x000ea20008000a00 */
[----:B------:R-:W-:Y:S02]  /*4570*/  PRMT R0, R75, 0x7632, R0 ;  /* 0x000076324b007816 */ /* 0x000fe40000000000 */
[----:B------:R-:W-:Y:S01]  /*4580*/  PRMT R2, R73, 0x7632, R2 ;  /* 0x0000763249027816 */ /* 0x000fe20000000002 */
[----:B------:R-:W3:Y:S01]  /*4590*/  LDCU.64 UR32, c[0x0][0x500] ;  /* 0x0000a000ff2077ac */ /* 0x000ee20008000a00 */
[----:B------:R-:W-:-:S02]  /*45a0*/  PRMT R3, R53, 0x7632, R3 ;  /* 0x0000763235037816 */ /* 0x000fc40000000003 */
[----:B------:R-:W-:Y:S01]  /*45b0*/  ISETP.NE.AND P0, PT, R14, RZ, PT ;  /* 0x000000ff0e00720c */ /* 0x000fe20003f05270 */
[----:B------:R-:W-:Y:S01]  /*45c0*/  UMOV UR26, UR34 ;  /* 0x00000022001a7c82 */ /* 0x000fe20008000000 */
[----:B------:R-:W-:Y:S01]  /*45d0*/  F2FP.BF16.F32.PACK_AB R57, R60, R57 ;  /* 0x000000393c39723e */ /* 0x000fe200000010ff */
[----:B------:R-:W-:Y:S01]  /*45e0*/  UIADD3.X UR16, UPT, UPT, UR16, -0x1, URZ, UP0, !UPT ;  /* 0xffffffff10107890 */ /* 0x000fe200087fe4ff */
[----:B------:R-:W-:Y:S01]  /*45f0*/  F2FP.BF16.F32.PACK_AB R61, R64, R61 ;  /* 0x0000003d403d723e */ /* 0x000fe200000010ff */
[----:B------:R-:W-:Y:S01]  /*4600*/  UISETP.GT.AND UP0, UPT, UR12, 0x1, UPT ;  /* 0x000000010c00788c */ /* 0x000fe2000bf04270 */
[----:B------:R-:W-:Y:S01]  /*4610*/  F2FP.BF16.F32.PACK_AB R65, R68, R65 ;  /* 0x000000414441723e */ /* 0x000fe200000010ff */
[----:B------:R-:W-:Y:S01]  /*4620*/  UIADD3 UR14, UP1, UPT, UR14, -0x800, URZ ;  /* 0xfffff8000e0e7890 */ /* 0x000fe2000ff3e0ff */
[----:B------:R-:W-:Y:S01]  /*4630*/  F2FP.BF16.F32.PACK_AB R69, R72, R69 ;  /* 0x000000454845723e */ /* 0x000fe200000010ff */
[----:B------:R-:W-:Y:S01]  /*4640*/  UIADD3 UR18, UP2, UPT, UR18, -0x800, URZ ;  /* 0xfffff80012127890 */ /* 0x000fe2000ff5e0ff */
[----:B------:R-:W-:Y:S01]  /*4650*/  F2FP.BF16.F32.PACK_AB R71, R74, R71 ;  /* 0x000000474a47723e */ /* 0x000fe200000010ff */
[----:B------:R4:W-:Y:S01]  /*4660*/  STS.U16 [R52+0x2], R0 ;  /* 0x0000020034007388 */ /* 0x0009e20000000400 */
[----:B0-----:R-:W-:Y:S01]  /*4670*/  PRMT R4, R61, 0x7632, R4 ;  /* 0x000076323d047816 */ /* 0x001fe20000000004 */
[----:B--2---:R-:W-:Y:S01]  /*4680*/  UIMAD.WIDE.U32 UR22, UR28, UR30, UR26 ;  /* 0x0000001e1c1672a5 */ /* 0x004fe2000f8e001a */
[----:B------:R-:W-:Y:S01]  /*4690*/  PRMT R6, R71, 0x7632, R6 ;  /* 0x0000763247067816 */ /* 0x000fe20000000006 */
[----:B------:R0:W-:Y:S01]  /*46a0*/  STS.U16 [R52+0x6], R2 ;  /* 0x0000060234007388 */ /* 0x0001e20000000400 */
[----:B------:R-:W-:-:S02]  /*46b0*/  UIADD3.X UR17, UPT, UPT, UR17, -0x1, URZ, UP1, !UPT ;  /* 0xffffffff11117890 */ /* 0x000fc40008ffe4ff */
[----:B------:R-:W-:Y:S01]  /*46c0*/  UIMAD UR23, UR28, UR31, UR23 ;  /* 0x0000001f1c1772a4 */ /* 0x000fe2000f8e0217 */
[----:B------:R2:W-:Y:S01]  /*46d0*/  STS.U16 [R52+0xa], R3 ;  /* 0x00000a0334007388 */ /* 0x0005e20000000400 */
[----:B------:R-:W5:Y:S01]  /*46e0*/  LDCU.64 UR30, c[0x0][0x550] ;  /* 0x0000aa00ff1e77ac */ /* 0x000f620008000a00 */
[----:B----4-:R-:W-:Y:S02]  /*46f0*/  PRMT R0, R57, 0x7632, R0 ;  /* 0x0000763239007816 */ /* 0x010fe40000000000 */
[----:B------:R-:W-:Y:S01]  /*4700*/  STS.U16 [R52], R75 ;  /* 0x0000004b34007388 */ /* 0x000fe20000000400 */
[----:B---3--:R-:W-:Y:S01]  /*4710*/  UIMAD.WIDE.U32 UR22, UR8, UR32, UR22 ;  /* 0x00000020081672a5 */ /* 0x008fe2000f8e0016 */
[----:B0-----:R-:W-:Y:S01]  /*4720*/  PRMT R2, R65, 0x7632, R2 ;  /* 0x0000763241027816 */ /* 0x001fe20000000002 */
[----:B------:R-:W-:Y:S01]  /*4730*/  UIADD3.X UR19, UPT, UPT, UR19, -0x1, URZ, UP2, !UPT ;  /* 0xffffffff13137890 */ /* 0x000fe200097fe4ff */
[----:B------:R-:W-:Y:S01]  /*4740*/  STS.U16 [R52+0x4], R73 ;  /* 0x0000044934007388 */ /* 0x000fe20000000400 */
[----:B------:R-:W-:Y:S01]  /*4750*/  UIMAD UR21, UR8, UR33, UR23 ;  /* 0x00000021081572a4 */ /* 0x000fe2000f8e0217 */
[----:B--2---:R-:W-:Y:S01]  /*4760*/  PRMT R3, R69, 0x7632, R3 ;  /* 0x0000763245037816 */ /* 0x004fe20000000003 */
[----:B------:R-:W0:Y:S01]  /*4770*/  LDCU.64 UR32, c[0x0][0x560] ;  /* 0x0000ac00ff2077ac */ /* 0x000e220008000a00 */
[----:B------:R-:W-:Y:S01]  /*4780*/  STS.U16 [R52+0x8], R53 ;  /* 0x0000083534007388 */ /* 0x000fe20000000400 */
[----:B------:R-:W-:-:S03]  /*4790*/  UMOV UR12, UR20 ;  /* 0x00000014000c7c82 */ /* 0x000fc60008000000 */
        /* <DEDUP_REMOVED lines=11> */
[----:B------:R-:W-:Y:S01]  /*4850*/  LDS.U16 R5, [R35] ;  /* 0x0000000023057984 */ /* 0x000fe20000000400 */
[----:B--2---:R-:W-:Y:S01]  /*4860*/  IADD3 R3, P1, PT, R16, UR22, RZ ;  /* 0x0000001610037c10 */ /* 0x004fe2000ff3e0ff */
[----:B------:R-:W2:Y:S02]  /*4870*/  LDCU.64 UR22, c[0x0][0x518] ;  /* 0x0000a300ff1677ac */ /* 0x000ea40008000a00 */
[----:B------:R-:W-:Y:S01]  /*4880*/  LDS.U16 R7, [R37+0x40] ;  /* 0x0000400025077984 */ /* 0x000fe20000000400 */
[----:B------:R-:W-:Y:S02]  /*4890*/  IADD3.X R4, PT, PT, RZ, UR21, RZ, P1, !PT ;  /* 0x00000015ff047c10 */ /* 0x000fe40008ffe4ff */
[C---:B-----5:R-:W-:Y:S01]  /*48a0*/  LEA R2, P3, R3.reuse, UR30, 0x1 ;  /* 0x0000001e03027c11 */ /* 0x060fe2000f8608ff */
[----:B------:R-:W-:Y:S03]  /*48b0*/  LDS.U16 R9, [R38+0x80] ;  /* 0x0000800026097984 */ /* 0x000fe60000000400 */
[----:B------:R-:W-:Y:S01]  /*48c0*/  LEA.HI.X R3, R3, UR31, R4, 0x1, P3 ;  /* 0x0000001f03037c11 */ /* 0x000fe200098f0c04 */
[----:B------:R-:W-:Y:S01]  /*48d0*/  LDS.U16 R53, [R39+0xc0] ;  /* 0x0000c00027357984 */ /* 0x000fe20000000400 */
[----:B------:R-:W3:Y:S03]  /*48e0*/  LDCU.64 UR30, c[0x0][0x520] ;  /* 0x0000a400ff1e77ac */ /* 0x000ee60008000a00 */
[----:B------:R-:W-:Y:S04]  /*48f0*/  LDS.U16 R57, [R40+0x100] ;  /* 0x0001000028397984 */ /* 0x000fe80000000400 */
[----:B------:R-:W-:Y:S01]  /*4900*/  LDS.U16 R61, [R41+0x140] ;  /* 0x00014000293d7984 */ /* 0x000fe20000000400 */
[----:B--2---:R-:W-:-:S03]  /*4910*/  UIMAD.WIDE.U32 UR26, UR28, UR22, UR26 ;  /* 0x000000161c1a72a5 */ /* 0x004fc6000f8e001a */
[----:B------:R-:W-:Y:S01]  /*4920*/  LDS.U16 R65, [R42+0x180] ;  /* 0x000180002a417984 */ /* 0x000fe20000000400 */
[----:B------:R-:W-:-:S03]  /*4930*/  UIMAD UR23, UR28, UR23, UR27 ;  /* 0x000000171c1772a4 */ /* 0x000fc6000f8e021b */
[----:B------:R-:W-:Y:S01]  /*4940*/  LDS.U16 R69, [R43+0x1c0] ;  /* 0x0001c0002b457984 */ /* 0x000fe20000000400 */
[----:B------:R-:W-:Y:S02]  /*4950*/  UMOV UR22, UR26 ;  /* 0x0000001a00167c82 */ /* 0x000fe40008000000 */
[----:B---3--:R-:W-:Y:S01]  /*4960*/  UIMAD.WIDE.U32 UR22, UR8, UR30, UR22 ;  /* 0x0000001e081672a5 */ /* 0x008fe2000f8e0016 */
[----:B------:R-:W-:Y:S03]  /*4970*/  LDS.U16 R71, [R44+0x200] ;  /* 0x000200002c477984 */ /* 0x000fe60000000400 */
[----:B------:R-:W-:Y:S01]  /*4980*/  UIMAD UR21, UR8, UR31, UR23 ;  /* 0x0000001f081572a4 */ /* 0x000fe2000f8e0217 */
        /* <DEDUP_REMOVED lines=38> */
[----:B------:R-:W-:Y:S02]  /*4bf0*/  FADD.FTZ R79, R79, R12 ;  /* 0x0000000c4f4f7221 */ /* 0x000fe40000010000 */
[C---:B------:R-:W-:Y:S01]  /*4c00*/  PRMT R4, R0.reuse, 0x7610, R4 ;  /* 0x0000761000047816 */ /* 0x040fe20000000004 */
[----:B------:R-:W-:Y:S01]  /*4c10*/  @!P2 STG.E.U16 desc[UR24][R2.64+0x2c0], R83 ;  /* 0x0002c0530200a986 */ /* 0x000fe2000c101518 */
[----:B--2---:R-:W-:Y:S01]  /*4c20*/  PRMT R5, R0, 0x7632, R5 ;  /* 0x0000763200057816 */ /* 0x004fe20000000005 */
[----:B------:R-:W-:Y:S01]  /*4c30*/  FADD.FTZ R78, R79, R78 ;  /* 0x0000004e4f4e7221 */ /* 0x000fe20000010000 */
[----:B------:R-:W-:Y:S01]  /*4c40*/  F2FP.BF16.F32.PACK_AB R0, R152, R77 ;  /* 0x0000004d9800723e */ /* 0x000fe200000010ff */
[----:B------:R-:W-:Y:S03]  /*4c50*/  @!P5 STG.E.U16 desc[UR24][R2.64+0x300], R85 ;  /* 0x000300550200d986 */ /* 0x000fe6000c101518 */
[C---:B------:R-:W-:Y:S01]  /*4c60*/  PRMT R8, R0.reuse, 0x7610, R8 ;  /* 0x0000761000087816 */ /* 0x040fe20000000008 */
[----:B------:R-:W-:Y:S01]  /*4c70*/  @!P4 STG.E.U16 desc[UR24][R2.64+0x340], R87 ;  /* 0x000340570200c986 */ /* 0x000fe2000c101518 */
[----:B---3--:R-:W-:-:S02]  /*4c80*/  PRMT R9, R0, 0x7632, R9 ;  /* 0x0000763200097816 */ /* 0x008fc40000000009 */
[----:B------:R-:W-:Y:S01]  /*4c90*/  F2FP.BF16.F32.PACK_AB R0, R54, R81 ;  /* 0x000000513600723e */ /* 0x000fe200000010ff */
[----:B------:R-:W-:Y:S04]  /*4ca0*/  @!P3 STG.E.U16 desc[UR24][R2.64+0x380], R89 ;  /* 0x000380590200b986 */ /* 0x000fe8000c101518 */
[----:B------:R2:W-:Y:S01]  /*4cb0*/  @!P6 STG.E.U16 desc[UR24][R2.64+0x3c0], R91 ;  /* 0x0003c05b0200e986 */ /* 0x0005e2000c101518 */
[----:B------:R-:W-:Y:S01]  /*4cc0*/  BAR.SYNC.DEFER_BLOCKING 0x0 ;  /* 0x0000000000007b1d */ /* 0x000fe20000010000 */
[----:B--2---:R-:W-:Y:S01]  /*4cd0*/  F2FP.BF16.F32.PACK_AB R3, R150, R109 ;  /* 0x0000006d9603723e */ /* 0x004fe200000010ff */
        /* <DEDUP_REMOVED lines=17> */
[C---:B--2---:R-:W-:Y:S01]  /*4df0*/  PRMT R4, R0.reuse, 0x7610, R4 ;  /* 0x0000761000047816 */ /* 0x044fe20000000004 */
[----:B------:R2:W-:Y:S02]  /*4e00*/  STS.U16 [R52+0x8], R8 ;  /* 0x0000080834007388 */ /* 0x0005e40000000400 */
[----:B------:R-:W-:Y:S01]  /*4e10*/  FADD.FTZ R58, R55, R58 ;  /* 0x0000003a373a7221 */ /* 0x000fe20000010000 */
[----:B---3--:R-:W-:Y:S02]  /*4e20*/  PRMT R5, R0, 0x7632, R5 ;  /* 0x0000763200057816 */ /* 0x008fe40000000005 */
[----:B------:R-:W-:Y:S01]  /*4e30*/  F2FP.BF16.F32.PACK_AB R0, R66, R63 ;  /* 0x0000003f4200723e */ /* 0x000fe200000010ff */
[----:B------:R3:W-:Y:S01]  /*4e40*/  STS.U16 [R52+0xc], R4 ;  /* 0x00000c0434007388 */ /* 0x0007e20000000400 */
[----:B----4-:R-:W-:Y:S01]  /*4e50*/  PRMT R6, R3, 0x7632, R6 ;  /* 0x0000763203067816 */ /* 0x010fe20000000006 */
[----:B------:R-:W-:-:S02]  /*4e60*/  FADD.FTZ R59, R58, R59 ;  /* 0x0000003b3a3b7221 */ /* 0x000fc40000010000 */
[----:B------:R-:W-:Y:S01]  /*4e70*/  STS.U16 [R52+0x6], R7 ;  /* 0x0000060734007388 */ /* 0x000fe20000000400 */
[----:B--2---:R-:W-:Y:S01]  /*4e80*/  PRMT R8, R0, 0x7632, R8 ;  /* 0x0000763200087816 */ /* 0x004fe20000000008 */
[----:B------:R-:W-:Y:S02]  /*4e90*/  FADD.FTZ R62, R59, R62 ;  /* 0x0000003e3b3e7221 */ /* 0x000fe40000010000 */
[----:B------:R-:W-:Y:S01]  /*4ea0*/  STS.U16 [R52+0xa], R9 ;  /* 0x00000a0934007388 */ /* 0x000fe20000000400 */
[----:B---3--:R-:W-:Y:S01]  /*4eb0*/  PRMT R4, R2, 0x7632, R4 ;  /* 0x0000763202047816 */ /* 0x008fe20000000004 */
[----:B------:R-:W-:Y:S02]  /*4ec0*/  FADD.FTZ R63, R62, R63 ;  /* 0x0000003f3e3f7221 */ /* 0x000fe40000010000 */
[----:B------:R-:W-:Y:S02]  /*4ed0*/  STS.U16 [R52+0xe], R5 ;  /* 0x00000e0534007388 */ /* 0x000fe40000000400 */
[----:B------:R-:W-:-:S02]  /*4ee0*/  FADD.FTZ R66, R63, R66 ;  /* 0x000000423f427221 */ /* 0x000fc40000010000 */
[----:B------:R-:W-:Y:S02]  /*4ef0*/  STS.U16 [R52+0x10], R36 ;  /* 0x0000102434007388 */ /* 0x000fe40000000400 */
[----:B------:R-:W-:Y:S02]  /*4f00*/  FADD.FTZ R67, R66, R67 ;  /* 0x0000004342437221 */ /* 0x000fe40000010000 */
[----:B------:R-:W-:Y:S02]  /*4f10*/  STS.U16 [R52+0x12], R53 ;  /* 0x0000123534007388 */ /* 0x000fe40000000400 */
[----:B------:R-:W-:Y:S02]  /*4f20*/  FADD.FTZ R12, R67, R70 ;  /* 0x00000046430c7221 */ /* 0x000fe40000010000 */
[----:B------:R2:W-:Y:S04]  /*4f30*/  STS.U16 [R52+0x14], R3 ;  /* 0x0000140334007388 */ /* 0x0005e80000000400 */
[----:B------:R-:W-:Y:S04]  /*4f40*/  STS.U16 [R52+0x16], R6 ;  /* 0x0000160634007388 */ /* 0x000fe80000000400 */
[----:B------:R-:W-:Y:S01]  /*4f50*/  STS.U16 [R52+0x18], R0 ;  /* 0x0000180034007388 */ /* 0x000fe20000000400 */
[----:B--2---:R-:W-:-:S03]  /*4f60*/  IADD3 R3, P2, PT, R16, UR22, RZ ;  /* 0x0000001610037c10 */ /* 0x004fc6000ff5e0ff */
[----:B------:R-:W-:Y:S04]  /*4f70*/  STS.U16 [R52+0x1a], R8 ;  /* 0x00001a0834007388 */ /* 0x000fe80000000400 */
[----:B------:R-:W-:Y:S04]  /*4f80*/  STS.U16 [R52+0x1c], R2 ;  /* 0x00001c0234007388 */ /* 0x000fe80000000400 */
[----:B------:R2:W-:Y:S01]  /*4f90*/  STS.U16 [R52+0x1e], R4 ;  /* 0x00001e0434007388 */ /* 0x0005e20000000400 */
[----:B------:R-:W-:-:S03]  /*4fa0*/  NOP ;  /* 0x0000000000007918 */ /* 0x000fc60000000000 */
[----:B------:R-:W-:Y:S01]  /*4fb0*/  LDS.U16 R35, [R35] ;  /* 0x0000000023237984 */ /* 0x000fe20000000400 */
[----:B--2---:R-:W-:-:S03]  /*4fc0*/  IMAD.X R4, RZ, RZ, UR21, P2 ;  /* 0x00000015ff047e24 */ /* 0x004fc600090e06ff */
[----:B------:R-:W-:Y:S01]  /*4fd0*/  LDS.U16 R37, [R37+0x40] ;  /* 0x0000400025257984 */ /* 0x000fe20000000400 */
[----:B0-----:R-:W-:-:S03]  /*4fe0*/  LEA R2, P2, R3, UR32, 0x1 ;  /* 0x0000002003027c11 */ /* 0x001fc6000f8408ff */
[----:B------:R-:W-:Y:S01]  /*4ff0*/  LDS.U16 R5, [R38+0x80] ;  /* 0x0000800026057984 */ /* 0x000fe20000000400 */
[----:B------:R-:W-:-:S03]  /*5000*/  LEA.HI.X R3, R3, UR33, R4, 0x1, P2 ;  /* 0x0000002103037c11 */ /* 0x000fc600090f0c04 */
        /* <DEDUP_REMOVED lines=46> */
[----:B------:R0:W-:Y:S04]  /*52f0*/  @!P5 STG.E.U16 desc[UR24][R2.64+0x380], R65 ;  /* 0x000380410200d986 */ /* 0x0001e8000c101518 */
[----:B------:R0:W-:Y:S01]  /*5300*/  @!P6 STG.E.U16 desc[UR24][R2.64+0x3c0], R51 ;  /* 0x0003c0330200e986 */ /* 0x0001e2000c101518 */
[----:B------:R-:W-:Y:S05]  /*5310*/  BRA.U UP0, `(.L_x_3319) ;  /* 0xffffffb500207547 */ /* 0x000fea000b83ffff */
.L_x_3304:
[----:B------:R-:W2:Y:S01]  /*5320*/  LDCU.64 UR12, c[0x0][0x548] ;  /* 0x0000a900ff0c77ac */ /* 0x000ea20008000a00 */
[----:B-----5:R-:W3:Y:S01]  /*5330*/  S2R R11, SR_TID.X ;  /* 0x00000000000b7919 */ /* 0x020ee20000002100 */
[----:B------:R-:W4:Y:S01]  /*5340*/  LDCU UR38, c[0x0][0x38c] ;  /* 0x00007180ff2677ac */ /* 0x000f220008000800 */
[----:B------:R-:W0:Y:S01]  /*5350*/  LDCU.64 UR14, c[0x0][0x568] ;  /* 0x0000ad00ff0e77ac */ /* 0x000e220008000a00 */
[----:B--2---:R-:W-:-:S04]  /*5360*/  UISETP.NE.U32.AND UP0, UPT, UR12, URZ, UPT ;  /* 0x000000ff0c00728c */ /* 0x004fc8000bf05070 */
[----:B------:R-:W-:-:S09]  /*5370*/  UISETP.NE.AND.EX UP0, UPT, UR13, URZ, UPT, UP0 ;  /* 0x000000ff0d00728c */ /* 0x000fd2000bf05300 */
[----:B0---4-:R-:W-:Y:S05]  /*5380*/  BRA.U !UP0, `(.L_x_3320) ;  /* 0x00000001088c7547 */ /* 0x011fea000b800000 */
[----:B------:R-:W0:Y:S01]  /*5390*/  SHFL.DOWN P0, R0, R13, 0x1, 0x1f ;  /* 0x08201f000d007f89 */ /* 0x000e220000000000 */
[----:B------:R-:W-:Y:S01]  /*53a0*/  BSSY.RECONVERGENT B0, `(.L_x_3320) ;  /* 0x0000021000007945 */ /* 0x000fe20003800200 */
[----:B------:R-:W2:Y:S01]  /*53b0*/  S2R R4, SR_LANEID ;  /* 0x0000000000047919 */ /* 0x000ea20000000000 */
[----:B------:R-:W4:Y:S01]  /*53c0*/  S2R R6, SR_TID.X ;  /* 0x0000000000067919 */ /* 0x000f220000002100 */
[----:B0-----:R-:W-:-:S05]  /*53d0*/  @P0 FADD R0, R0, R13 ;  /* 0x0000000d00000221 */ /* 0x001fca0000000000 */
[----:B------:R-:W0:Y:S01]  /*53e0*/  SHFL.DOWN P0, R3, R0, 0x2, 0x1f ;  /* 0x08401f0000037f89 */ /* 0x000e220000000000 */
[----:B--2---:R-:W-:-:S13]  /*53f0*/  ISETP.NE.AND P1, PT, R4, RZ, PT ;  /* 0x000000ff0400720c */ /* 0x004fda0003f25270 */
[----:B------:R-:W2:Y:S01]  /*5400*/  @!P1 S2R R8, SR_CgaCtaId ;  /* 0x0000000000089919 */ /* 0x000ea20000008800 */
[----:B------:R-:W-:Y:S01]  /*5410*/  @!P1 MOV R7, 0x400 ;  /* 0x0000040000079802 */ /* 0x000fe20000000f00 */
[----:B0-----:R-:W-:Y:S01]  /*5420*/  @P0 FADD R3, R0, R3 ;  /* 0x0000000300030221 */ /* 0x001fe20000000000 */
[----:B----4-:R-:W-:-:S04]  /*5430*/  @!P1 SHF.R.U32.HI R0, RZ, 0x3, R6 ;  /* 0x00000003ff009819 */ /* 0x010fc80000011606 */
[----:B------:R-:W0:Y:S01]  /*5440*/  SHFL.DOWN P0, R2, R3, 0x4, 0x1f ;  /* 0x08801f0003027f89 */ /* 0x000e220000000000 */
[----:B------:R-:W-:Y:S02]  /*5450*/  @!P1 LOP3.LUT R0, R0, 0x7c, RZ, 0xc0, !PT ;  /* 0x0000007c00009812 */ /* 0x000fe400078ec0ff */
[----:B--2---:R-:W-:Y:S01]  /*5460*/  @!P1 LEA R7, R8, R7, 0x18 ;  /* 0x0000000708079211 */ /* 0x004fe200078ec0ff */
        /* <DEDUP_REMOVED lines=13> */
[----:B------:R-:W2:Y:S01]  /*5540*/  LDS R5, [UR4+0x858] ;  /* 0x00085804ff057984 */ /* 0x000ea20008000800 */
[----:B------:R-:W-:-:S04]  /*5550*/  ULEA UR4, UP0, UR8, UR12, 0x2 ;  /* 0x0000000c08047291 */ /* 0x000fc8000f8010ff */
[----:B------:R-:W-:Y:S02]  /*5560*/  ULEA.HI.X UR5, UR8, UR13, URZ, 0x2, UP0 ;  /* 0x0000000d08057291 */ /* 0x000fe400080f14ff */
[----:B------:R-:W-:-:S04]  /*5570*/  MOV R2, UR4 ;  /* 0x0000000400027c02 */ /* 0x000fc80008000f00 */
[----:B0-----:R-:W-:Y:S01]  /*5580*/  MOV R3, UR5 ;  /* 0x0000000500037c02 */ /* 0x001fe20008000f00 */
[----:B--2---:R-:W-:-:S05]  /*5590*/  FADD.FTZ R5, R4, R5 ;  /* 0x0000000504057221 */ /* 0x004fca0000010000 */
[----:B------:R2:W-:Y:S02]  /*55a0*/  REDG.E.ADD.F32.FTZ.RN.STRONG.GPU desc[UR24][R2.64], R5 ;  /* 0x00000005020079a6 */ /* 0x0005e4000c12f318 */
.L_x_3321:
[----:B------:R-:W-:Y:S05]  /*55b0*/  BSYNC.RECONVERGENT B0 ;  /* 0x0000000000007941 */ /* 0x000fea0003800200 */
.L_x_3320:
[----:B------:R-:W-:Y:S01]  /*55c0*/  UISETP.NE.U32.AND UP0, UPT, UR14, URZ, UPT ;  /* 0x000000ff0e00728c */ /* 0x000fe2000bf05070 */
[----:B---3--:R-:W-:-:S03]  /*55d0*/  ISETP.GE.AND P0, PT, R11, UR38, PT ;  /* 0x000000260b007c0c */ /* 0x008fc6000bf06270 */
[----:B------:R-:W-:-:S09]  /*55e0*/  UISETP.NE.AND.EX UP0, UPT, UR15, URZ, UPT, UP0 ;  /* 0x000000ff0f00728c */ /* 0x000fd2000bf05300 */
[----:B------:R-:W-:Y:S05]  /*55f0*/  BRA.U !UP0, `(.L_x_3322) ;  /* 0x0000000108907547 */ /* 0x000fea000b800000 */
[----:B------:R-:W-:Y:S06]  /*5600*/  BAR.SYNC.DEFER_BLOCKING 0x0 ;  /* 0x0000000000007b1d */ /* 0x000fec0000010000 */
[----:B------:R-:W-:Y:S01]  /*5610*/  BSSY.RECONVERGENT B0, `(.L_x_3322) ;  /* 0x0000022000007945 */ /* 0x000fe20003800200 */
[----:B0-2---:R-:W0:Y:S01]  /*5620*/  SHFL.DOWN P1, R3, R12, 0x1, 0x1f ;  /* 0x08201f000c037f89 */ /* 0x005e220000020000 */
[----:B------:R-:W2:Y:S01]  /*5630*/  S2R R4, SR_LANEID ;  /* 0x0000000000047919 */ /* 0x000ea20000000000 */
[----:B0-----:R-:W-:-:S05]  /*5640*/  @P1 FADD R3, R3, R12 ;  /* 0x0000000c03031221 */ /* 0x001fca0000000000 */
[----:B------:R-:W0:Y:S01]  /*5650*/  SHFL.DOWN P1, R0, R3, 0x2, 0x1f ;  /* 0x08401f0003007f89 */ /* 0x000e220000020000 */
[----:B--2---:R-:W-:Y:S02]  /*5660*/  ISETP.NE.AND P2, PT, R4, RZ, PT ;  /* 0x000000ff0400720c */ /* 0x004fe40003f45270 */
[----:B------:R-:W2:Y:S11]  /*5670*/  S2R R4, SR_TID.X ;  /* 0x0000000000047919 */ /* 0x000eb60000002100 */
[----:B------:R-:W3:Y:S01]  /*5680*/  @!P2 S2R R9, SR_CgaCtaId ;  /* 0x000000000009a919 */ /* 0x000ee20000008800 */
[----:B------:R-:W-:Y:S01]  /*5690*/  @!P2 MOV R6, 0x400 ;  /* 0x000004000006a802 */ /* 0x000fe20000000f00 */
[----:B0-----:R-:W-:-:S05]  /*56a0*/  @P1 FADD R0, R3, R0 ;  /* 0x0000000003001221 */ /* 0x001fca0000000000 */
[----:B------:R-:W0:Y:S01]  /*56b0*/  SHFL.DOWN P1, R5, R0, 0x4, 0x1f ;  /* 0x08801f0000057f89 */ /* 0x000e220000020000 */
[----:B--2---:R-:W-:-:S04]  /*56c0*/  @!P2 SHF.R.U32.HI R3, RZ, 0x3, R4 ;  /* 0x00000003ff03a819 */ /* 0x004fc80000011604 */
[----:B------:R-:W-:Y:S02]  /*56d0*/  @!P2 LOP3.LUT R3, R3, 0x7c, RZ, 0xc0, !PT ;  /* 0x0000007c0303a812 */ /* 0x000fe400078ec0ff */
[----:B---3--:R-:W-:Y:S01]  /*56e0*/  @!P2 LEA R6, R9, R6, 0x18 ;  /* 0x000000060906a211 */ /* 0x008fe200078ec0ff */
        /* <DEDUP_REMOVED lines=13> */
[----:B------:R-:W0:Y:S01]  /*57c0*/  LDS R0, [UR4+0x858] ;  /* 0x00085804ff007984 */ /* 0x000e220008000800 */
[----:B------:R-:W-:-:S04]  /*57d0*/  ULEA UR4, UP0, UR8, UR14, 0x2 ;  /* 0x0000000e08047291 */ /* 0x000fc8000f8010ff */
[----:B------:R-:W-:Y:S02]  /*57e0*/  ULEA.HI.X UR5, UR8, UR15, URZ, 0x2, UP0 ;  /* 0x0000000f08057291 */ /* 0x000fe400080f14ff */
[----:B------:R-:W-:-:S04]  /*57f0*/  MOV R2, UR4 ;  /* 0x0000000400027c02 */ /* 0x000fc80008000f00 */
[----:B------:R-:W-:Y:S01]  /*5800*/  MOV R3, UR5 ;  /* 0x0000000500037c02 */ /* 0x000fe20008000f00 */
[----:B0-----:R-:W-:-:S05]  /*5810*/  FADD.FTZ R7, R7, R0 ;  /* 0x0000000007077221 */ /* 0x001fca0000010000 */
[----:B------:R2:W-:Y:S02]  /*5820*/  REDG.E.ADD.F32.FTZ.RN.STRONG.GPU desc[UR24][R2.64], R7 ;  /* 0x00000007020079a6 */ /* 0x0005e4000c12f318 */
.L_x_3323:
[----:B------:R-:W-:Y:S05]  /*5830*/  BSYNC.RECONVERGENT B0 ;  /* 0x0000000000007941 */ /* 0x000fea0003800200 */
.L_x_3322:
[----:B------:R-:W-:Y:S05]  /*5840*/  @P0 EXIT ;  /* 0x000000000000094d */ /* 0x000fea0003800000 */
[----:B------:R-:W3:Y:S01]  /*5850*/  LDCU.64 UR12, c[0x0][0x4e8] ;  /* 0x00009d00ff0c77ac */ /* 0x000ee20008000a00 */
[----:B------:R-:W4:Y:S01]  /*5860*/  S2UR UR22, SR_CgaCtaId ;  /* 0x00000000001679c3 */ /* 0x000f220000008800 */
[----:B------:R-:W-:Y:S01]  /*5870*/  BSSY.RECONVERGENT B0, `(.L_x_3324) ;  /* 0x000004b000007945 */ /* 0x000fe20003800200 */
[----:B------:R-:W5:Y:S01]  /*5880*/  LDCU.64 UR18, c[0x0][0x4c8] ;  /* 0x00009900ff1277ac */ /* 0x000f620008000a00 */
[----:B------:R-:W0:Y:S01]  /*5890*/  LDCU.64 UR20, c[0x0][0x4a8] ;  /* 0x00009500ff1477ac */ /* 0x000e220008000a00 */
[----:B------:R-:W-:Y:S01]  /*58a0*/  UMOV UR17, 0x400 ;  /* 0x0000040000117882 */ /* 0x000fe20000000000 */
[----:B------:R-:W0:Y:S01]  /*58b0*/  LDCU UR23, c[0x0][0x360] ;  /* 0x00006c00ff1777ac */ /* 0x000e220008000800 */
[----:B------:R-:W0:Y:S01]  /*58c0*/  LDCU.64 UR40, c[0x0][0x3e0] ;  /* 0x00007c00ff2877ac */ /* 0x000e220008000a00 */
[----:B---3--:R-:W-:Y:S01]  /*58d0*/  UIMAD.WIDE.U32 UR4, UR8, UR12, URZ ;  /* 0x0000000c080472a5 */ /* 0x008fe2000f8e00ff */
[----:B------:R-:W3:Y:S03]  /*58e0*/  LDCU.64 UR42, c[0x0][0x3c0] ;  /* 0x00007800ff2a77ac */ /* 0x000ee60008000a00 */
[----:B------:R-:W-:-:S02]  /*58f0*/  UIMAD UR16, UR8, UR13, UR5 ;  /* 0x0000000d081072a4 */ /* 0x000fc4000f8e0205 */
[----:B-----5:R-:W-:Y:S02]  /*5900*/  UIMAD.WIDE.U32 UR12, UR8, UR18, URZ ;  /* 0x00000012080c72a5 */ /* 0x020fe4000f8e00ff */
[----:B0-----:R-:W-:Y:S02]  /*5910*/  UIMAD.WIDE.U32 UR14, UR8, UR20, URZ ;  /* 0x00000014080e72a5 */ /* 0x001fe4000f8e00ff */
[----:B------:R-:W-:Y:S01]  /*5920*/  UIMAD UR11, UR8, UR19, UR13 ;  /* 0x00000013080b72a4 */ /* 0x000fe2000f8e020d */
[----:B------:R-:W0:Y:S01]  /*5930*/  LDCU.64 UR26, c[0x0][0x4b0] ;  /* 0x00009600ff1a77ac */ /* 0x000e220008000a00 */
[----:B------:R-:W0:Y:S01]  /*5940*/  LDCU.64 UR32, c[0x0][0x4d0] ;  /* 0x00009a00ff2077ac */ /* 0x000e220008000a00 */
[----:B------:R-:W0:Y:S01]  /*5950*/  LDCU.64 UR34, c[0x0][0x4f0] ;  /* 0x00009e00ff2277ac */ /* 0x000e220008000a00 */
[----:B------:R-:W0:Y:S01]  /*5960*/  LDCU.64 UR36, c[0x0][0x540] ;  /* 0x0000a800ff2477ac */ /* 0x000e220008000a00 */
[----:B------:R-:W0:Y:S01]  /*5970*/  LDCU.128 UR28, c[0x0][0x530] ;  /* 0x0000a600ff1c77ac */ /* 0x000e220008000c00 */
[----:B------:R-:W-:-:S02]  /*5980*/  UIMAD UR8, UR8, UR21, UR15 ;  /* 0x00000015080872a4 */ /* 0x000fc4000f8e020f */
[----:B----4-:R-:W-:-:S12]  /*5990*/  ULEA UR17, UR22, UR17, 0x18 ;  /* 0x0000001116117291 */ /* 0x010fd8000f8ec0ff */
.L_x_3325:
[C---:B------:R-:W-:Y:S01]  /*59a0*/  LEA R0, R11.reuse, UR17, 0x2 ;  /* 0x000000110b007c11 */ /* 0x040fe2000f8e10ff */
[----:B----4-:R-:W-:Y:S01]  /*59b0*/  IMAD.U32 R4, RZ, RZ, UR14 ;  /* 0x0000000eff047e24 */ /* 0x010fe2000f8e00ff */
[----:B------:R-:W-:Y:S01]  /*59c0*/  SHF.R.S32.HI R10, RZ, 0x1f, R11 ;  /* 0x0000001fff0a7819 */ /* 0x000fe2000001140b */
[C---:B--2---:R-:W-:Y:S01]  /*59d0*/  IMAD.WIDE.U32 R6, R11.reuse, UR40, RZ ;  /* 0x000000280b067c25 */ /* 0x044fe2000f8e00ff */
[----:B------:R-:W-:Y:S01]  /*59e0*/  MOV R3, UR8 ;  /* 0x0000000800037c02 */ /* 0x000fe20008000f00 */
[----:B------:R-:W2:Y:S01]  /*59f0*/  LDS R13, [R0+0x1d90] ;  /* 0x001d9000000d7984 */ /* 0x000ea20000000800 */
[----:B------:R-:W-:Y:S01]  /*5a00*/  MOV R2, R4 ;  /* 0x0000000400027202 */ /* 0x000fe20000000f00 */
[C---:B0-----:R-:W-:Y:S01]  /*5a10*/  IMAD R4, R10.reuse, UR26, RZ ;  /* 0x0000001a0a047c24 */ /* 0x041fe2000f8e02ff */
[----:B------:R-:W-:Y:S01]  /*5a20*/  MOV R5, UR15 ;  /* 0x0000000f00057c02 */ /* 0x000fe20008000f00 */
[----:B------:R-:W-:Y:S01]  /*5a30*/  IMAD R8, R10, UR40, RZ ;  /* 0x000000280a087c24 */ /* 0x000fe2000f8e02ff */
[----:B------:R-:W0:Y:S01]  /*5a40*/  LDS R0, [R0+0x2190] ;  /* 0x0021900000007984 */ /* 0x000e220000000800 */
[----:B------:R-:W-:-:S04]  /*5a50*/  IMAD.WIDE.U32 R2, R11, UR26, R2 ;  /* 0x0000001a0b027c25 */ /* 0x000fc8000f8e0002 */
[C---:B------:R-:W-:Y:S01]  /*5a60*/  IMAD R5, R11.reuse, UR27, R4 ;  /* 0x0000001b0b057c24 */ /* 0x040fe2000f8e0204 */
[----:B------:R-:W-:Y:S01]  /*5a70*/  LEA R4, P0, R2, UR28, 0x2 ;  /* 0x0000001c02047c11 */ /* 0x000fe2000f8010ff */
[----:B------:R-:W-:Y:S01]  /*5a80*/  IMAD R9, R11, UR41, R8 ;  /* 0x000000290b097c24 */ /* 0x000fe2000f8e0208 */
[----:B------:R-:W-:Y:S02]  /*5a90*/  LEA R8, P1, R6, UR6, 0x2 ;  /* 0x0000000606087c11 */ /* 0x000fe4000f8210ff */
[----:B------:R-:W-:Y:S01]  /*5aa0*/  IADD3 R5, PT, PT, R3, R5, RZ ;  /* 0x0000000503057210 */ /* 0x000fe20007ffe0ff */
[----:B------:R-:W-:-:S03]  /*5ab0*/  IMAD.IADD R3, R7, 0x1, R9 ;  /* 0x0000000107037824 */ /* 0x000fc600078e0209 */
[----:B------:R-:W-:Y:S02]  /*5ac0*/  LEA.HI.X R5, R2, UR29, R5, 0x2, P0 ;  /* 0x0000001d02057c11 */ /* 0x000fe400080f1405 */
[----:B------:R-:W-:-:S03]  /*5ad0*/  LEA.HI.X R9, R6, UR7, R3, 0x2, P1 ;  /* 0x0000000706097c11 */ /* 0x000fc600088f1403 */
[----:B--2---:R2:W-:Y:S04]  /*5ae0*/  REDG.E.ADD.F32.FTZ.RN.STRONG.GPU desc[UR24][R4.64], R13 ;  /* 0x0000000d040079a6 */ /* 0x0045e8000c12f318 */
[----:B------:R4:W0:Y:S01]  /*5af0*/  LDG.E R15, desc[UR24][R8.64] ;  /* 0x00000018080f7981 */ /* 0x000822000c1e1900 */
[----:B------:R-:W-:Y:S01]  /*5b00*/  MOV R6, UR12 ;  /* 0x0000000c00067c02 */ /* 0x000fe20008000f00 */
[C---:B------:R-:W-:Y:S01]  /*5b10*/  IMAD R12, R10.reuse, UR32, RZ ;  /* 0x000000200a0c7c24 */ /* 0x040fe2000f8e02ff */
[----:B------:R-:W-:Y:S01]  /*5b20*/  MOV R3, UR11 ;  /* 0x0000000b00037c02 */ /* 0x000fe20008000f00 */
[----:B---3--:R-:W-:Y:S01]  /*5b30*/  IMAD R14, R10, UR42, RZ ;  /* 0x0000002a0a0e7c24 */ /* 0x008fe2000f8e02ff */
[----:B------:R-:W-:Y:S01]  /*5b40*/  MOV R2, R6 ;  /* 0x0000000600027202 */ /* 0x000fe20000000f00 */
[C---:B------:R-:W-:Y:S01]  /*5b50*/  IMAD R17, R11.reuse, UR33, R12 ;  /* 0x000000210b117c24 */ /* 0x040fe2000f8e020c */
[----:B------:R-:W-:Y:S01]  /*5b60*/  MOV R7, UR13 ;  /* 0x0000000d00077c02 */ /* 0x000fe20008000f00 */
[----:B------:R-:W-:-:S04]  /*5b70*/  IMAD.WIDE.U32 R6, R11, UR42, RZ ;  /* 0x0000002a0b067c25 */ /* 0x000fc8000f8e00ff */
[----:B------:R-:W-:Y:S01]  /*5b80*/  IMAD.WIDE.U32 R2, R11, UR32, R2 ;  /* 0x000000200b027c25 */ /* 0x000fe2000f8e0002 */
[----:B----4-:R-:W-:-:S03]  /*5b90*/  LEA R8, P1, R6, UR9, 0x2 ;  /* 0x0000000906087c11 */ /* 0x010fc6000f8210ff */
[----:B--2---:R-:W-:Y:S01]  /*5ba0*/  IMAD R13, R11, UR43, R14 ;  /* 0x0000002b0b0d7c24 */ /* 0x004fe2000f8e020e */
[----:B------:R-:W-:Y:S01]  /*5bb0*/  LEA R4, P0, R2, UR30, 0x2 ;  /* 0x0000001e02047c11 */ /* 0x000fe2000f8010ff */
[----:B------:R-:W-:-:S03]  /*5bc0*/  IMAD.IADD R5, R3, 0x1, R17 ;  /* 0x0000000103057824 */ /* 0x000fc600078e0211 */
[----:B------:R-:W-:Y:S02]  /*5bd0*/  IADD3 R3, PT, PT, R7, R13, RZ ;  /* 0x0000000d07037210 */ /* 0x000fe40007ffe0ff */
[----:B------:R-:W-:Y:S02]  /*5be0*/  LEA.HI.X R5, R2, UR31, R5, 0x2, P0 ;  /* 0x0000001f02057c11 */ /* 0x000fe400080f1405 */
[----:B------:R-:W-:Y:S01]  /*5bf0*/  LEA.HI.X R9, R6, UR10, R3, 0x2, P1 ;  /* 0x0000000a06097c11 */ /* 0x000fe200088f1403 */
[----:B0-----:R-:W-:-:S05]  /*5c00*/  FMUL.FTZ R15, R0, R15 ;  /* 0x0000000f000f7220 */ /* 0x001fca0000410000 */
        /* <DEDUP_REMOVED lines=18> */
.L_x_3324:
[----:B------:R-:W-:Y:S05]  /*5d30*/  EXIT ;  /* 0x000000000000794d */ /* 0x000fea0003800000 */
.L_x_3310:
[----:B------:R-:W-:Y:S01]  /*5d40*/  MOV R187, R6 ;  /* 0x0000000600bb7202 */ /* 0x000fe20000000f00 */
[----:B------:R-:W-:Y:S02]  /*5d50*/  HFMA2 R188, -RZ, RZ, 0, 5.9604644775390625e-08 ;  /* 0x00000001ffbc7431 */ /* 0x000fe400000001ff */
[----:B------:R-:W-:Y:S01]  /*5d60*/  IMAD.MOV.U32 R189, RZ, RZ, RZ ;  /* 0x000000ffffbd7224 */ /* 0x000fe200078e00ff */
[----:B------:R-:W-:-:S07]  /*5d70*/  MOV R208, 0xffffffff ;  /* 0xffffffff00d07802 */ /* 0x000fce0000000f00 */
[----:B-12345:R-:W-:Y:S05]  /*5d80*/  WARPSYNC.COLLECTIVE R208, `(.L_x_3326) ;  /* 0x00000000d0087348 */ /* 0x03efea0003c00000 */
[----:B------:R0:W0:Y:S02]  /*5d90*/  SHFL.UP P6, R4, R187, R188, R189 ;  /* 0x040000bcbb047389 */ /* 0x00002400000c00bd */
[----:B012345:R-:W-:Y:S05]  /*5da0*/  ENDCOLLECTIVE ;  /* 0x000000000000791b */ /* 0x03ffea0003800000 */
.L_x_3326:
[----:B------:R-:W-:Y:S02]  /*5db0*/  MOV R187, R5 ;  /* 0x0000000500bb7202 */ /* 0x000fe40000000f00 */
[----:B------:R-:W-:-:S07]  /*5dc0*/  MOV R7, R4 ;  /* 0x0000000400077202 */ /* 0x000fce0000000f00 */
[----:B------:R-:W-:Y:S05]  /*5dd0*/  WARPSYNC.COLLECTIVE R208, `(.L_x_3327) ;  /* 0x00000000d0087348 */ /* 0x000fea0003c00000 */
[----:B------:R0:W1:Y:S02]  /*5de0*/  SHFL.UP P6, R4, R187, R188, R189 ;  /* 0x040000bcbb047389 */ /* 0x00006400000c00bd */
[----:B01----:R-:W-:Y:S05]  /*5df0*/  ENDCOLLECTIVE ;  /* 0x000000000000791b */ /* 0x003fea0003800000 */
.L_x_3327:
[----:B------:R-:W-:Y:S02]  /*5e00*/  IMAD.MOV.U32 R188, RZ, RZ, 0x2 ;  /* 0x00000002ffbc7424 */ /* 0x000fe400078e00ff */
[C---:B------:R-:W-:Y:S01]  /*5e10*/  FFMA.FTZ R4, R6.reuse, R4, R5 ;  /* 0x0000000406047223 */ /* 0x040fe20000010005 */
[----:B------:R-:W-:-:S04]  /*5e20*/  @P5 FMUL.FTZ R6, R6, R7 ;  /* 0x0000000706065220 */ /* 0x000fc80000410000 */
[----:B------:R-:W-:Y:S02]  /*5e30*/  FSEL R9, R5, R4, !P5 ;  /* 0x0000000405097208 */ /* 0x000fe40006800000 */
[----:B------:R-:W-:-:S07]  /*5e40*/  MOV R187, R6 ;  /* 0x0000000600bb7202 */ /* 0x000fce0000000f00 */
[----:B------:R-:W-:Y:S05]  /*5e50*/  WARPSYNC.COLLECTIVE R208, `(.L_x_3328) ;  /* 0x00000000d0087348 */ /* 0x000fea0003c00000 */
[----:B------:R0:W1:Y:S02]  /*5e60*/  SHFL.UP P6, R4, R187, R188, R189 ;  /* 0x040000bcbb047389 */ /* 0x00006400000c00bd */
[----:B01----:R-:W-:Y:S05]  /*5e70*/  ENDCOLLECTIVE ;  /* 0x000000000000791b */ /* 0x003fea0003800000 */
.L_x_3328:
[----:B------:R-:W-:Y:S02]  /*5e80*/  MOV R187, R9 ;  /* 0x0000000900bb7202 */ /* 0x000fe40000000f00 */
[----:B------:R-:W-:-:S07]  /*5e90*/  MOV R7, R4 ;  /* 0x0000000400077202 */ /* 0x000fce0000000f00 */
[----:B------:R-:W-:Y:S05]  /*5ea0*/  WARPSYNC.COLLECTIVE R208, `(.L_x_3329) ;  /* 0x00000000d0087348 */ /* 0x000fea0003c00000 */
[----:B------:R0:W1:Y:S02]  /*5eb0*/  SHFL.UP P6, R4, R187, R188, R189 ;  /* 0x040000bcbb047389 */ /* 0x00006400000c00bd */
[----:B01----:R-:W-:Y:S05]  /*5ec0*/  ENDCOLLECTIVE ;  /* 0x000000000000791b */ /* 0x003fea0003800000 */
.L_x_3329:
        /* <DEDUP_REMOVED lines=8> */
.L_x_3330:
[----:B------:R-:W-:Y:S01]  /*5f50*/  MOV R187, R185 ;  /* 0x000000b900bb7202 */ /* 0x000fe20000000f00 */
[----:B------:R-:W-:-:S07]  /*5f60*/  IMAD.MOV.U32 R5, RZ, RZ, R4 ;  /* 0x000000ffff057224 */ /* 0x000fce00078e0004 */
[----:B------:R-:W-:Y:S05]  /*5f70*/  WARPSYNC.COLLECTIVE R208, `(.L_x_3331) ;  /* 0x00000000d0087348 */ /* 0x000fea0003c00000 */
[----:B------:R0:W1:Y:S02]  /*5f80*/  SHFL.UP P6, R4, R187, R188, R189 ;  /* 0x040000bcbb047389 */ /* 0x00006400000c00bd */
[----:B01----:R-:W-:Y:S05]  /*5f90*/  ENDCOLLECTIVE ;  /* 0x000000000000791b */ /* 0x003fea0003800000 */
.L_x_3331:
        /* <DEDUP_REMOVED lines=8> */
.L_x_3332:
[----:B------:R-:W-:Y:S01]  /*6020*/  IMAD.MOV.U32 R187, RZ, RZ, R7 ;  /* 0x000000ffffbb7224 */ /* 0x000fe200078e0007 */
[----:B------:R-:W-:-:S07]  /*6030*/  MOV R5, R4 ;  /* 0x0000000400057202 */ /* 0x000fce0000000f00 */
[----:B------:R-:W-:Y:S05]  /*6040*/  WARPSYNC.COLLECTIVE R208, `(.L_x_3333) ;  /* 0x00000000d0087348 */ /* 0x000fea0003c00000 */
[----:B------:R0:W1:Y:S02]  /*6050*/  SHFL.UP P6, R4, R187, R188, R189 ;  /* 0x040000bcbb047389 */ /* 0x00006400000c00bd */
[----:B01----:R-:W-:Y:S05]  /*6060*/  ENDCOLLECTIVE ;  /* 0x000000000000791b */ /* 0x003fea0003800000 */
.L_x_3333:
        /* <DEDUP_REMOVED lines=8> */
.L_x_3334:
[----:B------:R-:W-:Y:S02]  /*60f0*/  MOV R187, R5 ;  /* 0x0000000500bb7202 */ /* 0x000fe40000000f00 */
[----:B------:R-:W-:-:S07]  /*6100*/  MOV R9, R4 ;  /* 0x0000000400097202 */ /* 0x000fce0000000f00 */
[----:B------:R-:W-:Y:S05]  /*6110*/  WARPSYNC.COLLECTIVE R208, `(.L_x_3335) ;  /* 0x00000000d0087348 */ /* 0x000fea0003c00000 */
[----:B------:R0:W1:Y:S02]  /*6120*/  SHFL.UP P6, R4, R187, R188, R189 ;  /* 0x040000bcbb047389 */ /* 0x00006400000c00bd */
[----:B01----:R-:W-:Y:S05]  /*6130*/  ENDCOLLECTIVE ;  /* 0x000000000000791b */ /* 0x003fea0003800000 */
.L_x_3335:
[----:B------:R-:W-:Y:S05]  /*6140*/  BRA `(.L_x_3336) ;  /* 0xffffffcc00547947 */ /* 0x000fea000383ffff */
.L_x_3311:
[----:B------:R-:W-:Y:S01]  /*6150*/  HFMA2 R210, -RZ, RZ, 0, 1.847743988037109375e-06 ;  /* 0x0000001fffd27431 */ /* 0x000fe200000001ff */
[----:B------:R-:W-:Y:S01]  /*6160*/  BSSY B0, `(.L_x_3337) ;  /* 0x0000007000007945 */ /* 0x000fe20003800000 */
[----:B------:R-:W-:Y:S01]  /*6170*/  IMAD.MOV.U32 R209, RZ, RZ, R6 ;  /* 0x000000ffffd17224 */ /* 0x000fe200078e0006 */
[----:B------:R-:W-:Y:S02]  /*6180*/  MOV R211, 0x1f ;  /* 0x0000001f00d37802 */ /* 0x000fe40000000f00 */
[----:B------:R-:W-:-:S07]  /*6190*/  MOV R208, 0xffffffff ;  /* 0xffffffff00d07802 */ /* 0x000fce0000000f00 */
[----:B--2345:R-:W-:Y:S05]  /*61a0*/  WARPSYNC.COLLECTIVE R208, `(.L_x_3338) ;  /* 0x00000000d0087348 */ /* 0x03cfea0003c00000 */
[----:B------:R0:W1:Y:S02]  /*61b0*/  SHFL.IDX P1, R5, R209, R210, R211 ;  /* 0x000000d2d1057389 */ /* 0x00006400000200d3 */
[----:B012345:R-:W-:Y:S05]  /*61c0*/  ENDCOLLECTIVE ;  /* 0x000000000000791b */ /* 0x03ffea0003800000 */
.L_x_3338:
[----:B------:R-:W-:Y:S05]  /*61d0*/  BSYNC B0 ;  /* 0x0000000000007941 */ /* 0x000fea0003800000 */
.L_x_3337:
[----:B------:R-:W-:Y:S05]  /*61e0*/  BRA `(.L_x_3339) ;  /* 0xffffffcc00407947 */ /* 0x000fea000383ffff */
.L_x_3312:
[----:B------:R-:W-:Y:S01]  /*61f0*/  HFMA2 R211, -RZ, RZ, 0, 1.847743988037109375e-06 ;  /* 0x0000001fffd37431 */ /* 0x000fe200000001ff */
[----:B------:R-:W-:Y:S01]  /*6200*/  BSSY B0, `(.L_x_3340) ;  /* 0x0000007000007945 */ /* 0x000fe20003800000 */
[----:B------:R-:W-:Y:S01]  /*6210*/  MOV R209, R7 ;  /* 0x0000000700d17202 */ /* 0x000fe20000000f00 */
[----:B------:R-:W-:Y:S01]  /*6220*/  IMAD.MOV.U32 R210, RZ, RZ, 0x1f ;  /* 0x0000001fffd27424 */ /* 0x000fe200078e00ff */
[----:B------:R-:W-:-:S07]  /*6230*/  MOV R208, 0xffffffff ;  /* 0xffffffff00d07802 */ /* 0x000fce0000000f00 */
[----:B--2345:R-:W-:Y:S05]  /*6240*/  WARPSYNC.COLLECTIVE R208, `(.L_x_3341) ;  /* 0x00000000d0087348 */ /* 0x03cfea0003c00000 */
[----:B------:R0:W1:Y:S02]  /*6250*/  SHFL.IDX P1, R5, R209, R210, R211 ;  /* 0x000000d2d1057389 */ /* 0x00006400000200d3 */
[----:B012345:R-:W-:Y:S05]  /*6260*/  ENDCOLLECTIVE ;  /* 0x000000000000791b */ /* 0x03ffea0003800000 */
.L_x_3341:
[----:B------:R-:W-:Y:S05]  /*6270*/  BSYNC B0 ;  /* 0x0000000000007941 */ /* 0x000fea0003800000 */
.L_x_3340:
[----:B------:R-:W-:Y:S05]  /*6280*/  BRA `(.L_x_3342) ;  /* 0xffffffcc00207947 */ /* 0x000fea000383ffff */
.L_x_3313:
[----:B------:R-:W-:Y:S01]  /*6290*/  HFMA2 R188, -RZ, RZ, 0, 5.9604644775390625e-08 ;  /* 0x00000001ffbc7431 */ /* 0x000fe200000001ff */
[----:B------:R-:W-:Y:S01]  /*62a0*/  BSSY B0, `(.L_x_3343) ;  /* 0x0000007000007945 */ /* 0x000fe20003800000 */
[----:B------:R-:W-:Y:S01]  /*62b0*/  MOV R187, R6 ;  /* 0x0000000600bb7202 */ /* 0x000fe20000000f00 */
[----:B------:R-:W-:Y:S01]  /*62c0*/  IMAD.MOV.U32 R189, RZ, RZ, RZ ;  /* 0x000000ffffbd7224 */ /* 0x000fe200078e00ff */
[----:B------:R-:W-:-:S07]  /*62d0*/  MOV R208, 0xffffffff ;  /* 0xffffffff00d07802 */ /* 0x000fce0000000f00 */
[----:B--2345:R-:W-:Y:S05]  /*62e0*/  WARPSYNC.COLLECTIVE R208, `(.L_x_3344) ;  /* 0x00000000d0087348 */ /* 0x03cfea0003c00000 */
[----:B------:R0:W1:Y:S02]  /*62f0*/  SHFL.UP P6, R4, R187, R188, R189 ;  /* 0x040000bcbb047389 */ /* 0x00006400000c00bd */
[----:B012345:R-:W-:Y:S05]  /*6300*/  ENDCOLLECTIVE ;  /* 0x000000000000791b */ /* 0x03ffea0003800000 */
.L_x_3344:
[----:B------:R-:W-:Y:S05]  /*6310*/  BSYNC B0 ;  /* 0x0000000000007941 */ /* 0x000fea0003800000 */
.L_x_3343:
[----:B------:R-:W-:Y:S01]  /*6320*/  MOV R187, R7 ;  /* 0x0000000700bb7202 */ /* 0x000fe20000000f00 */
[----:B------:R-:W-:Y:S02]  /*6330*/  HFMA2 R188, -RZ, RZ, 0, 5.9604644775390625e-08 ;  /* 0x00000001ffbc7431 */ /* 0x000fe400000001ff */
[----:B------:R-:W-:Y:S01]  /*6340*/  IMAD.MOV.U32 R189, RZ, RZ, RZ ;  /* 0x000000ffffbd7224 */ /* 0x000fe200078e00ff */
[----:B------:R-:W-:Y:S01]  /*6350*/  MOV R208, 0xffffffff ;  /* 0xffffffff00d07802 */ /* 0x000fe20000000f00 */
[----:B------:R-:W-:Y:S01]  /*6360*/  HFMA2 R210, -RZ, RZ, 0, 0 ;  /* 0x00000000ffd27431 */ /* 0x000fe200000001ff */
[----:B------:R-:W-:Y:S01]  /*6370*/  MOV R209, R2 ;  /* 0x0000000200d17202 */ /* 0x000fe20000000f00 */
[----:B------:R-:W-:Y:S01]  /*6380*/  IMAD.MOV.U32 R211, RZ, RZ, 0x1f ;  /* 0x0000001fffd37424 */ /* 0x000fe200078e00ff */
[----:B------:R-:W-:-:S07]  /*6390*/  MOV R9, R4 ;  /* 0x0000000400097202 */ /* 0x000fce0000000f00 */
[----:B------:R-:W-:Y:S05]  /*63a0*/  WARPSYNC.COLLECTIVE R208, `(.L_x_3345) ;  /* 0x00000000d0087348 */ /* 0x000fea0003c00000 */
[----:B------:R0:W1:Y:S02]  /*63b0*/  SHFL.UP P6, R4, R187, R188, R189 ;  /* 0x040000bcbb047389 */ /* 0x00006400000c00bd */
[----:B01----:R-:W-:Y:S05]  /*63c0*/  ENDCOLLECTIVE ;  /* 0x000000000000791b */ /* 0x003fea0003800000 */
.L_x_3345:
[----:B------:R-:W-:Y:S05]  /*63d0*/  WARPSYNC.COLLECTIVE R208, `(.L_x_3346) ;  /* 0x00000000d0087348 */ /* 0x000fea0003c00000 */
[----:B------:R0:W1:Y:S02]  /*63e0*/  SHFL.IDX P1, R5, R209, R210, R211 ;  /* 0x000000d2d1057389 */ /* 0x00006400000200d3 */
[----:B01----:R-:W-:Y:S05]  /*63f0*/  ENDCOLLECTIVE ;  /* 0x000000000000791b */ /* 0x003fea0003800000 */
.L_x_3346:
[----:B------:R-:W-:Y:S02]  /*6400*/  MOV R209, R3 ;  /* 0x0000000300d17202 */ /* 0x000fe40000000f00 */
[----:B------:R-:W-:Y:S02]  /*6410*/  MOV R186, R4 ;  /* 0x0000000400ba7202 */ /* 0x000fe40000000f00 */
[----:B------:R-:W-:-:S07]  /*6420*/  MOV R4, R5 ;  /* 0x0000000500047202 */ /* 0x000fce0000000f00 */
[----:B------:R-:W-:Y:S05]  /*6430*/  WARPSYNC.COLLECTIVE R208, `(.L_x_3347) ;  /* 0x00000000d0087348 */ /* 0x000fea0003c00000 */
[----:B------:R0:W1:Y:S02]  /*6440*/  SHFL.IDX P1, R5, R209, R210, R211 ;  /* 0x000000d2d1057389 */ /* 0x00006400000200d3 */
[----:B01----:R-:W-:Y:S05]  /*6450*/  ENDCOLLECTIVE ;  /* 0x000000000000791b */ /* 0x003fea0003800000 */
.L_x_3347:
[----:B------:R-:W-:Y:S05]  /*6460*/  BRA `(.L_x_3348) ;  /* 0xffffffc800c07947 */ /* 0x000fea000383ffff */
.L_x_3315:
[-C--:B------:R-:W-:Y:S01]  /*6470*/  MOV R213, R6.reuse ;  /* 0x0000000600d57202 */ /* 0x080fe20000000f00 */
[----:B------:R-:W-:Y:S02]  /*6480*/  HFMA2 R212, -RZ, RZ, 0, 5.9604644775390625e-08 ;  /* 0x00000001ffd47431 */ /* 0x000fe400000001ff */
[----:B------:R-:W-:Y:S01]  /*6490*/  IMAD.MOV.U32 R215, RZ, RZ, 0x1f ;  /* 0x0000001fffd77424 */ /* 0x000fe200078e00ff */
[----:B------:R-:W-:Y:S01]  /*64a0*/  MOV R208, 0xffffffff ;  /* 0xffffffff00d07802 */ /* 0x000fe20000000f00 */
[----:B------:R-:W-:Y:S01]  /*64b0*/  IMAD.MOV.U32 R4, RZ, RZ, R5 ;  /* 0x000000ffff047224 */ /* 0x000fe200078e0005 */
[----:B------:R-:W-:Y:S01]  /*64c0*/  MOV R3, R6 ;  /* 0x0000000600037202 */ /* 0x000fe20000000f00 */
[----:B------:R-:W-:Y:S01]  /*64d0*/  HFMA2 R210, -RZ, RZ, 0, 0 ;  /* 0x00000000ffd27431 */ /* 0x000fe200000001ff */
[----:B------:R-:W-:-:S07]  /*64e0*/  MOV R211, 0x1f ;  /* 0x0000001f00d37802 */ /* 0x000fce0000000f00 */
[----:B-1-3--:R-:W-:Y:S05]  /*64f0*/  WARPSYNC.COLLECTIVE R208, `(.L_x_3349) ;  /* 0x00000000d0087348 */ /* 0x00afea0003c00000 */
[----:B------:R0:W2:Y:S02]  /*6500*/  SHFL.DOWN P1, R7, R213, R212, R215 ;  /* 0x080000d4d5077389 */ /* 0x0000a400000200d7 */
[----:B0123--:R-:W-:Y:S05]  /*6510*/  ENDCOLLECTIVE ;  /* 0x000000000000791b */ /* 0x00ffea0003800000 */
.L_x_3349:
[----:B------:R-:W-:Y:S02]  /*6520*/  MOV R213, R5 ;  /* 0x0000000500d57202 */ /* 0x000fe40000000f00 */
[----:B------:R-:W-:-:S07]  /*6530*/  MOV R2, R7 ;  /* 0x0000000700027202 */ /* 0x000fce0000000f00 */
[----:B------:R-:W-:Y:S05]  /*6540*/  WARPSYNC.COLLECTIVE R208, `(.L_x_3350) ;  /* 0x00000000d0087348 */ /* 0x000fea0003c00000 */
[----:B------:R0:W1:Y:S02]  /*6550*/  SHFL.DOWN P1, R7, R213, R212, R215 ;  /* 0x080000d4d5077389 */ /* 0x00006400000200d7 */
[----:B01----:R-:W-:Y:S05]  /*6560*/  ENDCOLLECTIVE ;  /* 0x000000000000791b */ /* 0x003fea0003800000 */
.L_x_3350:
[----:B------:R-:W-:Y:S01]  /*6570*/  @P0 FMUL.FTZ R2, R2, R3 ;  /* 0x0000000302020220 */ /* 0x000fe20000410000 */
[----:B------:R-:W-:Y:S02]  /*6580*/  HFMA2 R212, -RZ, RZ, 0, 1.1920928955078125e-07 ;  /* 0x00000002ffd47431 */ /* 0x000fe400000001ff */
[----:B------:R-:W-:Y:S02]  /*6590*/  @P0 FFMA.FTZ R7, R3, R7, R4 ;  /* 0x0000000703070223 */ /* 0x000fe40000010004 */
[----:B------:R-:W-:-:S04]  /*65a0*/  @P0 MOV R3, R2 ;  /* 0x0000000200030202 */ /* 0x000fc80000000f00 */
[----:B------:R-:W-:Y:S02]  /*65b0*/  MOV R213, R3 ;  /* 0x0000000300d57202 */ /* 0x000fe40000000f00 */
[----:B------:R-:W-:Y:S02]  /*65c0*/  @P0 MOV R4, R7 ;  /* 0x0000000700040202 */ /* 0x000fe40000000f00 */
[----:B------:R-:W-:-:S13]  /*65d0*/  ISETP.GT.U32.AND P0, PT, R200, 0x1d, PT ;  /* 0x0000001dc800780c */ /* 0x000fda0003f04070 */
[----:B------:R-:W-:Y:S05]  /*65e0*/  WARPSYNC.COLLECTIVE R208, `(.L_x_3351) ;  /* 0x00000000d0087348 */ /* 0x000fea0003c00000 */
[----:B------:R0:W1:Y:S02]  /*65f0*/  SHFL.DOWN P1, R7, R213, R212, R215 ;  /* 0x080000d4d5077389 */ /* 0x00006400000200d7 */
[----:B01----:R-:W-:Y:S05]  /*6600*/  ENDCOLLECTIVE ;  /* 0x000000000000791b */ /* 0x003fea0003800000 */
.L_x_3351:
[----:B------:R-:W-:Y:S01]  /*6610*/  MOV R213, R4 ;  /* 0x0000000400d57202 */ /* 0x000fe20000000f00 */
[----:B------:R-:W-:-:S07]  /*6620*/  IMAD.MOV.U32 R2, RZ, RZ, R7 ;  /* 0x000000ffff027224 */ /* 0x000fce00078e0007 */
[----:B------:R-:W-:Y:S05]  /*6630*/  WARPSYNC.COLLECTIVE R208, `(.L_x_3352) ;  /* 0x00000000d0087348 */ /* 0x000fea0003c00000 */
[----:B------:R0:W1:Y:S02]  /*6640*/  SHFL.DOWN P1, R7, R213, R212, R215 ;  /* 0x080000d4d5077389 */ /* 0x00006400000200d7 */
[----:B01----:R-:W-:Y:S05]  /*6650*/  ENDCOLLECTIVE ;  /* 0x000000000000791b */ /* 0x003fea0003800000 */
.L_x_3352:
[C---:B------:R-:W-:Y:S01]  /*6660*/  @!P0 FMUL.FTZ R2, R3.reuse, R2 ;  /* 0x0000000203028220 */ /* 0x040fe20000410000 */
[----:B------:R-:W-:Y:S02]  /*6670*/  IMAD.MOV.U32 R212, RZ, RZ, 0x4 ;  /* 0x00000004ffd47424 */ /* 0x000fe400078e00ff */
[----:B------:R-:W-:Y:S02]  /*6680*/  @!P0 FFMA.FTZ R7, R3, R7, R4 ;  /* 0x0000000703078223 */ /* 0x000fe40000010004 */
[----:B------:R-:W-:-:S04]  /*6690*/  @!P0 MOV R3, R2 ;  /* 0x0000000200038202 */ /* 0x000fc80000000f00 */
[----:B------:R-:W-:Y:S02]  /*66a0*/  MOV R213, R3 ;  /* 0x0000000300d57202 */ /* 0x000fe40000000f00 */
[----:B------:R-:W-:Y:S02]  /*66b0*/  @!P0 MOV R4, R7 ;  /* 0x0000000700048202 */ /* 0x000fe40000000f00 */
[----:B------:R-:W-:-:S13]  /*66c0*/  ISETP.GT.U32.AND P0, PT, R200, 0x1b, PT ;  /* 0x0000001bc800780c */ /* 0x000fda0003f04070 */
[----:B------:R-:W-:Y:S05]  /*66d0*/  WARPSYNC.COLLECTIVE R208, `(.L_x_3353) ;  /* 0x00000000d0087348 */ /* 0x000fea0003c00000 */
[----:B------:R0:W1:Y:S02]  /*66e0*/  SHFL.DOWN P1, R7, R213, R212, R215 ;  /* 0x080000d4d5077389 */ /* 0x00006400000200d7 */
[----:B01----:R-:W-:Y:S05]  /*66f0*/  ENDCOLLECTIVE ;  /* 0x000000000000791b */ /* 0x003fea0003800000 */
.L_x_3353:
[----:B------:R-:W-:Y:S02]  /*6700*/  MOV R213, R4 ;  /* 0x0000000400d57202 */ /* 0x000fe40000000f00 */
[----:B------:R-:W-:-:S07]  /*6710*/  MOV R2, R7 ;  /* 0x0000000700027202 */ /* 0x000fce0000000f00 */
[----:B------:R-:W-:Y:S05]  /*6720*/  WARPSYNC.COLLECTIVE R208, `(.L_x_3354) ;  /* 0x00000000d0087348 */ /* 0x000fea0003c00000 */
[----:B------:R0:W1:Y:S02]  /*6730*/  SHFL.DOWN P1, R7, R213, R212, R215 ;  /* 0x080000d4d5077389 */ /* 0x00006400000200d7 */
[----:B01----:R-:W-:Y:S05]  /*6740*/  ENDCOLLECTIVE ;  /* 0x000000000000791b */ /* 0x003fea0003800000 */
.L_x_3354:
[----:B------:R-:W-:Y:S01]  /*6750*/  @!P0 FMUL.FTZ R2, R3, R2 ;  /* 0x0000000203028220 */ /* 0x000fe20000410000 */
[----:B------:R-:W-:Y:S01]  /*6760*/  HFMA2 R212, -RZ, RZ, 0, 4.76837158203125e-07 ;  /* 0x00000008ffd47431 */ /* 0x000fe200000001ff */
[----:B------:R-:W-:-:S05]  /*6770*/  MOV R5, R7 ;  /* 0x0000000700057202 */ /* 0x000fca0000000f00 */
[----:B------:R-:W-:Y:S01]  /*6780*/  @!P0 FFMA.FTZ R5, R3, R5, R4 ;  /* 0x0000000503058223 */ /* 0x000fe20000010004 */
[----:B------:R-:W-:-:S03]  /*6790*/  @!P0 MOV R3, R2 ;  /* 0x0000000200038202 */ /* 0x000fc60000000f00 */
[----:B------:R-:W-:Y:S01]  /*67a0*/  @!P0 IMAD.MOV.U32 R4, RZ, RZ, R5 ;  /* 0x000000ffff048224 */ /* 0x000fe200078e0005 */
[----:B------:R-:W-:Y:S02]  /*67b0*/  MOV R213, R3 ;  /* 0x0000000300d57202 */ /* 0x000fe40000000f00 */
[----:B------:R-:W-:-:S13]  /*67c0*/  ISETP.GT.U32.AND P0, PT, R200, 0x17, PT ;  /* 0x00000017c800780c */ /* 0x000fda0003f04070 */
[----:B------:R-:W-:Y:S05]  /*67d0*/  WARPSYNC.COLLECTIVE R208, `(.L_x_3355) ;  /* 0x00000000d0087348 */ /* 0x000fea0003c00000 */
[----:B------:R0:W1:Y:S02]  /*67e0*/  SHFL.DOWN P1, R7, R213, R212, R215 ;  /* 0x080000d4d5077389 */ /* 0x00006400000200d7 */
[----:B01----:R-:W-:Y:S05]  /*67f0*/  ENDCOLLECTIVE ;  /* 0x000000000000791b */ /* 0x003fea0003800000 */
.L_x_3355:
[----:B------:R-:W-:Y:S02]  /*6800*/  MOV R213, R4 ;  /* 0x0000000400d57202 */ /* 0x000fe40000000f00 */
[----:B------:R-:W-:-:S07]  /*6810*/  MOV R2, R7 ;  /* 0x0000000700027202 */ /* 0x000fce0000000f00 */
[----:B------:R-:W-:Y:S05]  /*6820*/  WARPSYNC.COLLECTIVE R208, `(.L_x_3356) ;  /* 0x00000000d0087348 */ /* 0x000fea0003c00000 */
[----:B------:R0:W1:Y:S02]  /*6830*/  SHFL.DOWN P1, R7, R213, R212, R215 ;  /* 0x080000d4d5077389 */ /* 0x00006400000200d7 */
[----:B01----:R-:W-:Y:S05]  /*6840*/  ENDCOLLECTIVE ;  /* 0x000000000000791b */ /* 0x003fea0003800000 */
.L_x_3356:
[----:B------:R-:W-:Y:S01]  /*6850*/  @!P0 FMUL.FTZ R2, R3, R2 ;  /* 0x0000000203028220 */ /* 0x000fe20000410000 */
[----:B------:R-:W-:Y:S02]  /*6860*/  HFMA2 R212, -RZ, RZ, 0, 9.5367431640625e-07 ;  /* 0x00000010ffd47431 */ /* 0x000fe400000001ff */
[----:B------:R-:W-:-:S04]  /*6870*/  IMAD.MOV.U32 R5, RZ, RZ, R7 ;  /* 0x000000ffff057224 */ /* 0x000fc800078e0007 */
[----:B------:R-:W-:Y:S01]  /*6880*/  @!P0 FFMA.FTZ R5, R3, R5, R4 ;  /* 0x0000000503058223 */ /* 0x000fe20000010004 */
[----:B------:R-:W-:-:S04]  /*6890*/  @!P0 MOV R3, R2 ;  /* 0x0000000200038202 */ /* 0x000fc80000000f00 */
[----:B------:R-:W-:Y:S02]  /*68a0*/  MOV R213, R3 ;  /* 0x0000000300d57202 */ /* 0x000fe40000000f00 */
[----:B------:R-:W-:Y:S02]  /*68b0*/  @!P0 MOV R4, R5 ;  /* 0x0000000500048202 */ /* 0x000fe40000000f00 */
[----:B------:R-:W-:-:S13]  /*68c0*/  ISETP.GT.U32.AND P0, PT, R200, 0xf, PT ;  /* 0x0000000fc800780c */ /* 0x000fda0003f04070 */
[----:B------:R-:W-:Y:S05]  /*68d0*/  WARPSYNC.COLLECTIVE R208, `(.L_x_3357) ;  /* 0x00000000d0087348 */ /* 0x000fea0003c00000 */
[----:B------:R0:W1:Y:S02]  /*68e0*/  SHFL.DOWN P1, R7, R213, R212, R215 ;  /* 0x080000d4d5077389 */ /* 0x00006400000200d7 */
[----:B01----:R-:W-:Y:S05]  /*68f0*/  ENDCOLLECTIVE ;  /* 0x000000000000791b */ /* 0x003fea0003800000 */
.L_x_3357:
[----:B------:R-:W-:Y:S01]  /*6900*/  MOV R213, R4 ;  /* 0x0000000400d57202 */ /* 0x000fe20000000f00 */
[----:B------:R-:W-:-:S07]  /*6910*/  IMAD.MOV.U32 R2, RZ, RZ, R7 ;  /* 0x000000ffff027224 */ /* 0x000fce00078e0007 */
[----:B------:R-:W-:Y:S05]  /*6920*/  WARPSYNC.COLLECTIVE R208, `(.L_x_3358) ;  /* 0x00000000d0087348 */ /* 0x000fea0003c00000 */
[----:B------:R0:W1:Y:S02]  /*6930*/  SHFL.DOWN P1, R7, R213, R212, R215 ;  /* 0x080000d4d5077389 */ /* 0x00006400000200d7 */
[----:B01----:R-:W-:Y:S05]  /*6940*/  ENDCOLLECTIVE ;  /* 0x000000000000791b */ /* 0x003fea0003800000 */
.L_x_3358:
[----:B------:R-:W-:Y:S01]  /*6950*/  @!P0 FMUL.FTZ R2, R3, R2 ;  /* 0x0000000203028220 */ /* 0x000fe20000410000 */
[----:B------:R-:W-:Y:S01]  /*6960*/  HFMA2 R212, -RZ, RZ, 0, 5.9604644775390625e-08 ;  /* 0x00000001ffd47431 */ /* 0x000fe200000001ff */
[----:B------:R-:W-:-:S05]  /*6970*/  MOV R5, R7 ;  /* 0x0000000700057202 */ /* 0x000fca0000000f00 */
[----:B------:R-:W-:Y:S01]  /*6980*/  @!P0 FFMA.FTZ R5, R3, R5, R4 ;  /* 0x0000000503058223 */ /* 0x000fe20000010004 */
[----:B------:R-:W-:-:S04]  /*6990*/  @!P0 MOV R3, R2 ;  /* 0x0000000200038202 */ /* 0x000fc80000000f00 */
[----:B------:R-:W-:Y:S01]  /*69a0*/  @!P0 MOV R4, R5 ;  /* 0x0000000500048202 */ /* 0x000fe20000000f00 */
[----:B------:R-:W-:Y:S01]  /*69b0*/  IMAD.MOV.U32 R209, RZ, RZ, R3 ;  /* 0x000000ffffd17224 */ /* 0x000fe200078e0003 */
[----:B------:R-:W-:Y:S02]  /*69c0*/  MOV R213, R3 ;  /* 0x0000000300d57202 */ /* 0x000fe40000000f00 */
[----:B------:R-:W-:-:S13]  /*69d0*/  ISETP.NE.AND P0, PT, R14, 0x1f, PT ;  /* 0x0000001f0e00780c */ /* 0x000fda0003f05270 */
[----:B------:R-:W-:Y:S05]  /*69e0*/  WARPSYNC.COLLECTIVE R208, `(.L_x_3359) ;  /* 0x00000000d0087348 */ /* 0x000fea0003c00000 */
[----:B------:R0:W1:Y:S02]  /*69f0*/  SHFL.IDX P1, R5, R209, R210, R211 ;  /* 0x000000d2d1057389 */ /* 0x00006400000200d3 */
[----:B01----:R-:W-:Y:S05]  /*6a00*/  ENDCOLLECTIVE ;  /* 0x000000000000791b */ /* 0x003fea0003800000 */
.L_x_3359:
[----:B------:R-:W-:Y:S02]  /*6a10*/  MOV R209, R4 ;  /* 0x0000000400d17202 */ /* 0x000fe40000000f00 */
[----:B------:R-:W-:-:S07]  /*6a20*/  MOV R2, R5 ;  /* 0x0000000500027202 */ /* 0x000fce0000000f00 */
[----:B------:R-:W-:Y:S05]  /*6a30*/  WARPSYNC.COLLECTIVE R208, `(.L_x_3360) ;  /* 0x00000000d0087348 */ /* 0x000fea0003c00000 */
[----:B------:R0:W1:Y:S02]  /*6a40*/  SHFL.IDX P1, R5, R209, R210, R211 ;  /* 0x000000d2d1057389 */ /* 0x00006400000200d3 */
[----:B01----:R-:W-:Y:S05]  /*6a50*/  ENDCOLLECTIVE ;  /* 0x000000000000791b */ /* 0x003fea0003800000 */
.L_x_3360:
[----:B------:R-:W-:Y:S05]  /*6a60*/  WARPSYNC.COLLECTIVE R208, `(.L_x_3361) ;  /* 0x00000000d0087348 */ /* 0x000fea0003c00000 */
[----:B------:R0:W1:Y:S02]  /*6a70*/  SHFL.DOWN P1, R7, R213, R212, R215 ;  /* 0x080000d4d5077389 */ /* 0x00006400000200d7 */
[----:B01----:R-:W-:Y:S05]  /*6a80*/  ENDCOLLECTIVE ;  /* 0x000000000000791b */ /* 0x003fea0003800000 */
.L_x_3361:
[----:B------:R-:W-:Y:S01]  /*6a90*/  MOV R209, R8 ;  /* 0x0000000800d17202 */ /* 0x000fe20000000f00 */
[----:B------:R-:W-:Y:S01]  /*6aa0*/  FMUL.FTZ R8, R8, R2 ;  /* 0x0000000208087220 */ /* 0x000fe20000410000 */
[----:B------:R-:W-:Y:S01]  /*6ab0*/  MOV R213, R4 ;  /* 0x0000000400d57202 */ /* 0x000fe20000000f00 */
[----:B------:R-:W-:Y:S01]  /*6ac0*/  IMAD.MOV.U32 R6, RZ, RZ, R5 ;  /* 0x000000ffff067224 */ /* 0x000fe200078e0005 */
[----:B------:R-:W-:-:S07]  /*6ad0*/  MOV R205, R7 ;  /* 0x0000000700cd7202 */ /* 0x000fce0000000f00 */
[----:B------:R-:W-:Y:S05]  /*6ae0*/  WARPSYNC.COLLECTIVE R208, `(.L_x_3362) ;  /* 0x00000000d0087348 */ /* 0x000fea0003c00000 */
[----:B------:R0:W1:Y:S02]  /*6af0*/  SHFL.DOWN P1, R7, R213, R212, R215 ;  /* 0x080000d4d5077389 */ /* 0x00006400000200d7 */
[----:B01----:R-:W-:Y:S05]  /*6b00*/  ENDCOLLECTIVE ;  /* 0x000000000000791b */ /* 0x003fea0003800000 */
.L_x_3362:
[----:B------:R-:W-:Y:S05]  /*6b10*/  WARPSYNC.COLLECTIVE R208, `(.L_x_3363) ;  /* 0x00000000d0087348 */ /* 0x000fea0003c00000 */
[----:B------:R0:W1:Y:S02]  /*6b20*/  SHFL.IDX P1, R5, R209, R210, R211 ;  /* 0x000000d2d1057389 */ /* 0x00006400000200d3 */
[----:B01----:R-:W-:Y:S05]  /*6b30*/  ENDCOLLECTIVE ;  /* 0x000000000000791b */ /* 0x003fea0003800000 */
.L_x_3363:
[----:B------:R-:W-:Y:S01]  /*6b40*/  MOV R209, R9 ;  /* 0x0000000900d17202 */ /* 0x000fe20000000f00 */
[----:B------:R-:W-:Y:S01]  /*6b50*/  FFMA.FTZ R9, R9, R2, R6 ;  /* 0x0000000209097223 */ /* 0x000fe20000010006 */
[----:B------:R-:W-:Y:S01]  /*6b60*/  IMAD.MOV.U32 R206, RZ, RZ, R7 ;  /* 0x000000ffffce7224 */ /* 0x000fe200078e0007 */
[----:B------:R-:W-:-:S07]  /*6b70*/  MOV R207, R5 ;  /* 0x0000000500cf7202 */ /* 0x000fce0000000f00 */
[----:B------:R-:W-:Y:S05]  /*6b80*/  WARPSYNC.COLLECTIVE R208, `(.L_x_3364) ;  /* 0x00000000d0087348 */ /* 0x000fea0003c00000 */
[----:B------:R0:W1:Y:S02]  /*6b90*/  SHFL.IDX P1, R5, R209, R210, R211 ;  /* 0x000000d2d1057389 */ /* 0x00006400000200d3 */
[----:B01----:R-:W-:Y:S05]  /*6ba0*/  ENDCOLLECTIVE ;  /* 0x000000000000791b */ /* 0x003fea0003800000 */
.L_x_3364:
[----:B------:R-:W-:Y:S01]  /*6bb0*/  MOV R7, R5 ;  /* 0x0000000500077202 */ /* 0x000fe20000000f00 */
[----:B------:R-:W-:Y:S06]  /*6bc0*/  BRA `(.L_x_3365) ;  /* 0xffffffc800b07947 */ /* 0x000fec000383ffff */
.L_x_3366:
        /* <DEDUP_REMOVED lines=11> */
.L_x_10440:


//--------------------- .text._Z25selective_scan_bwd_kernelI32Selective_Scan_bwd_kernel_traitsILi64ELi16ELb0ELb0ELb0ELb0ELb1EN3c108BFloat16EfEEv12SSMParamsBwd --------------------------
	.section	.text._Z25selective_scan_bwd_kernelI32Selective_Scan_bwd_kernel_traitsILi64ELi16ELb0ELb0ELb0ELb0ELb1EN3c108BFloat16EfEEv12SSMParamsBwd,"ax",@progbits
	.align	128
        .global         _Z25selective_scan_bwd_kernelI32Selective_Scan_bwd_kernel_traitsILi64ELi16ELb0ELb0ELb0ELb0ELb1EN3c108BFloat16EfEEv12SSMParamsBwd
        .type           _Z25selective_scan_bwd_kernelI32Selective_Scan_bwd_kernel_traitsILi64ELi16ELb0ELb0ELb0ELb0ELb1EN3c108BFloat16EfEEv12SSMParamsBwd,@function
        .size           _Z25selective_scan_bwd_kernelI32Selective_Scan_bwd_kernel_traitsILi64ELi16ELb0ELb0ELb0ELb0ELb1EN3c108BFloat16EfEEv12SSMParamsBwd,(.L_x_10441 - _Z25selective_scan_bwd_kernelI32Selective_Scan_bwd_kernel_traitsILi64ELi16ELb0ELb0ELb0ELb0ELb1EN3c108BFloat16EfEEv12SSMParamsBwd)
        .other          _Z25selective_scan_bwd_kernelI32Selective_Scan_bwd_kernel_traitsILi64ELi16ELb0ELb0ELb0ELb0ELb1EN3c108BFloat16EfEEv12SSMParamsBwd,@"STO_CUDA_ENTRY STV_DEFAULT"
_Z25selective_scan_bwd_kernelI32Selective_Scan_bwd_kernel_traitsILi64ELi16ELb0ELb0ELb0ELb0ELb1EN3c108BFloat16EfEEv12SSMParamsBwd:
.text._Z25selective_scan_bwd_kernelI32Selective_Scan_bwd_kernel_traitsILi64ELi16ELb0ELb0ELb0ELb0ELb1EN3c108BFloat16EfEEv12SSMParamsBwd:
        /* <DEDUP_REMOVED lines=8> */
[----:B------:R-:W4:Y:S01]  /*0080*/  LDCU.128 UR24, c[0x0][0x400] ;  /* 0x00008000ff1877ac */ /* 0x000f220008000c00 */
[----:B0-----:R-:W-:-:S02]  /*0090*/  UISETP.NE.U32.AND UP1, UPT, UR8, URZ, UPT ;  /* 0x000000ff0800728c */ /* 0x001fc4000bf25070 */
[----:B--2---:R-:W-:Y:S02]  /*00a0*/  UISETP.NE.U32.AND UP0, UPT, UR6, URZ, UPT ;  /* 0x000000ff0600728c */ /* 0x004fe4000bf05070 */
[----:B------:R-:W-:Y:S02]  /*00b0*/  UISETP.NE.AND.EX UP1, UPT, UR9, URZ, UPT, UP1 ;  /* 0x000000ff0900728c */ /* 0x000fe4000bf25310 */
[----:B------:R-:W-:Y:S01]  /*00c0*/  UISETP.NE.AND.EX UP0, UPT, UR7, URZ, UPT, UP0 ;  /* 0x000000ff0700728c */ /* 0x000fe2000bf05300 */
[----:B------:R-:W0:Y:S03]  /*00d0*/  LDCU.64 UR34, c[0x0][0x480] ;  /* 0x00009000ff2277ac */ /* 0x000e260008000a00 */
[----:B------:R-:W-:Y:S02]  /*00e0*/  PLOP3.LUT P1, PT, PT, PT, UP1, 0x80, 0x8 ;  /* 0x000000000008781c */ /* 0x000fe40003f2f018 */
[----:B------:R-:W-:Y:S01]  /*00f0*/  PLOP3.LUT P0, PT, PT, PT, UP0, 0x80, 0x8 ;  /* 0x000000000008781c */ /* 0x000fe20003f0f008 */
[----:B------:R-:W2:Y:S02]  /*0100*/  LDCU UR30, c[0x0][0x394] ;  /* 0x00007280ff1e77ac */ /* 0x000ea40008000800 */
[----:B-1----:R-:W-:-:S02]  /*0110*/  @UP1 ULEA UR8, UP3, UR16, UR8, 0x2 ;  /* 0x0000000810081291 */ /* 0x002fc4000f8610ff */
[----:B------:R-:W-:Y:S02]  /*0120*/  @UP0 ULEA UR6, UP2, UR16, UR6, 0x2 ;  /* 0x0000000610060291 */ /* 0x000fe4000f8410ff */
[----:B------:R-:W-:Y:S02]  /*0130*/  @UP1 ULEA.HI.X UR9, UR16, UR9, URZ, 0x2, UP3 ;  /* 0x0000000910091291 */ /* 0x000fe400098f14ff */
[----:B------:R-:W-:Y:S01]  /*0140*/  @UP0 ULEA.HI.X UR7, UR16, UR7, URZ, 0x2, UP2 ;  /* 0x0000000710070291 */ /* 0x000fe200090f14ff */
[----:B------:R-:W-:Y:S01]  /*0150*/  MOV R4, UR8 ;  /* 0x0000000800047c02 */ /* 0x000fe20008000f00 */
[----:B------:R-:W1:Y:S01]  /*0160*/  LDCU.64 UR28, c[0x0][0x498] ;  /* 0x00009300ff1c77ac */ /* 0x000e620008000a00 */
[----:B------:R-:W-:Y:S01]  /*0170*/  MOV R2, UR6 ;  /* 0x0000000600027c02 */ /* 0x000fe20008000f00 */
[----:B------:R-:W-:Y:S02]  /*0180*/  IMAD.U32 R5, RZ, RZ, UR9 ;  /* 0x00000009ff057e24 */ /* 0x000fe4000f8e00ff */
[----:B------:R-:W-:Y:S01]  /*0190*/  MOV R3, UR7 ;  /* 0x0000000700037c02 */ /* 0x000fe20008000f00 */
[----:B------:R-:W1:Y:S02]  /*01a0*/  LDCU.64 UR36, c[0x0][0x528] ;  /* 0x0000a500ff2477ac */ /* 0x000e640008000a00 */
[----:B---3--:R3:W5:Y:S01]  /*01b0*/  @P1 LDG.E R10, desc[UR32][R4.64] ;  /* 0x00000020040a1981 */ /* 0x008762000c1e1900 */
[----:B----4-:R-:W-:-:S03]  /*01c0*/  UIMAD.WIDE.U32 UR12, UR31, UR24, URZ ;  /* 0x000000181f0c72a5 */ /* 0x010fc6000f8e00ff */
[----:B------:R3:W5:Y:S01]  /*01d0*/  @P0 LDG.E R11, desc[UR32][R2.64] ;  /* 0x00000020020b0981 */ /* 0x000762000c1e1900 */
[----:B------:R-:W-:Y:S01]  /*01e0*/  UIMAD.WIDE.U32 UR6, UR31, UR20, URZ ;  /* 0x000000141f0672a5 */ /* 0x000fe2000f8e00ff */
[----:B------:R-:W4:Y:S03]  /*01f0*/  LDCU.128 UR8, c[0x0][0x460] ;  /* 0x00008c00ff0877ac */ /* 0x000f260008000c00 */
[----:B------:R-:W-:Y:S02]  /*0200*/  UIMAD UR7, UR31, UR21, UR7 ;  /* 0x000000151f0772a4 */ /* 0x000fe4000f8e0207 */
[----:B------:R-:W-:Y:S02]  /*0210*/  UIMAD UR13, UR31, UR25, UR13 ;  /* 0x000000191f0d72a4 */ /* 0x000fe4000f8e020d */
[----:B------:R-:W-:Y:S02]  /*0220*/  UIMAD.WIDE.U32 UR14, UR16, UR22, UR6 ;  /* 0x00000016100e72a5 */ /* 0x000fe4000f8e0006 */
[----:B------:R-:W-:-:S02]  /*0230*/  UIMAD.WIDE.U32 UR18, UR16, UR26, UR12 ;  /* 0x0000001a101272a5 */ /* 0x000fc4000f8e000c */
[----:B0-----:R-:W-:Y:S02]  /*0240*/  UISETP.NE.U32.AND UP0, UPT, UR34, URZ, UPT ;  /* 0x000000ff2200728c */ /* 0x001fe4000bf05070 */
[----:B------:R-:W-:Y:S02]  /*0250*/  UIMAD UR22, UR16, UR23, UR15 ;  /* 0x00000017101672a4 */ /* 0x000fe4000f8e020f */
[----:B--2---:R-:W-:Y:S02]  /*0260*/  ULEA UR15, UR30, 0xfffffc00, 0xa ;  /* 0xfffffc001e0f7891 */ /* 0x004fe4000f8e50ff */
[----:B------:R-:W-:Y:S02]  /*0270*/  UIMAD UR17, UR16, UR27, UR19 ;  /* 0x0000001b101172a4 */ /* 0x000fe4000f8e0213 */
[----:B------:R-:W-:Y:S01]  /*0280*/  UISETP.NE.AND.EX UP0, UPT, UR35, URZ, UPT, UP0 ;  /* 0x000000ff2300728c */ /* 0x000fe2000bf05300 */
[----:B------:R-:W0:Y:S01]  /*0290*/  LDCU.64 UR34, c[0x0][0x3d8] ;  /* 0x00007b00ff2277ac */ /* 0x000e220008000a00 */
[----:B------:R-:W2:Y:S01]  /*02a0*/  LDCU.64 UR12, c[0x0][0x3b8] ;  /* 0x00007700ff0c77ac */ /* 0x000ea20008000a00 */
[----:B-1----:R-:W-:-:S02]  /*02b0*/  UIMAD.WIDE.U32 UR20, UR31, UR28, URZ ;  /* 0x0000001c1f1472a5 */ /* 0x002fc4000f8e00ff */
[----:B------:R-:W-:Y:S02]  /*02c0*/  UIADD3 UR25, UP1, UPT, UR15, UR14, URZ ;  /* 0x0000000e0f197290 */ /* 0x000fe4000ff3e0ff */
[----:B------:R-:W-:Y:S02]  /*02d0*/  UIADD3 UR27, UP3, UPT, UR15, UR18, URZ ;  /* 0x000000120f1b7290 */ /* 0x000fe4000ff7e0ff */
[----:B------:R-:W-:Y:S02]  /*02e0*/  USHF.R.S32.HI UR14, URZ, 0x1f, UR15 ;  /* 0x0000001fff0e7899 */ /* 0x000fe4000801140f */
[----:B----4-:R-:W-:Y:S02]  /*02f0*/  ULEA UR26, UP4, UR27, UR10, 0x1 ;  /* 0x0000000a1b1a7291 */ /* 0x010fe4000f8808ff */
[----:B------:R-:W-:Y:S02]  /*0300*/  ULEA UR24, UP2, UR25, UR8, 0x1 ;  /* 0x0000000819187291 */ /* 0x000fe4000f8408ff */
[----:B------:R-:W-:-:S02]  /*0310*/  UIADD3.X UR10, UPT, UPT, UR14, UR22, URZ, UP1, !UPT ;  /* 0x000000160e0a7290 */ /* 0x000fc40008ffe4ff */
[----:B------:R-:W-:Y:S02]  /*0320*/  UIADD3.X UR8, UPT, UPT, UR14, UR17, URZ, UP3, !UPT ;  /* 0x000000110e087290 */ /* 0x000fe40009ffe4ff */
[----:B------:R-:W-:Y:S02]  /*0330*/  ULEA.HI.X UR25, UR25, UR9, UR10, 0x1, UP2 ;  /* 0x0000000919197291 */ /* 0x000fe400090f0c0a */
[----:B------:R-:W-:Y:S01]  /*0340*/  UIMAD UR9, UR31, UR29, UR21 ;  /* 0x0000001d1f0972a4 */ /* 0x000fe2000f8e0215 */
[----:B------:R-:W1:Y:S01]  /*0350*/  @UP0 LDCU UR21, c[0x0][0x384] ;  /* 0x00007080ff1507ac */ /* 0x000e620008000800 */
[----:B------:R-:W-:Y:S01]  /*0360*/  ULEA.HI.X UR27, UR27, UR11, UR8, 0x1, UP4 ;  /* 0x0000000b1b1b7291 */ /* 0x000fe2000a0f0c08 */
[----:B------:R-:W4:Y:S01]  /*0370*/  LDCU.64 UR6, c[0x0][0x4a0] ;  /* 0x00009400ff0677ac */ /* 0x000f220008000a00 */
[----:B0-----:R-:W-:Y:S02]  /*0380*/  UIMAD.WIDE.U32 UR18, UR16, UR34, URZ ;  /* 0x00000022101272a5 */ /* 0x001fe4000f8e00ff */
[----:B--2---:R-:W-:Y:S01]  /*0390*/  UIMAD.WIDE.U32 UR10, UR16, UR12, URZ ;  /* 0x0000000c100a72a5 */ /* 0x004fe2000f8e00ff */
[----:B------:R-:W0:Y:S01]  /*03a0*/  @UP0 LDCU UR12, c[0x0][0x38c] ;  /* 0x00007180ff0c07ac */ /* 0x000e220008000800 */
[----:B------:R-:W-:Y:S01]  /*03b0*/  UIMAD UR19, UR16, UR35, UR19 ;  /* 0x00000023101372a4 */ /* 0x000fe2000f8e0213 */
[----:B------:R-:W2:Y:S01]  /*03c0*/  @UP0 LDCU.64 UR34, c[0x0][0x480] ;  /* 0x00009000ff2207ac */ /* 0x000ea20008000a00 */
[----:B------:R-:W-:-:S02]  /*03d0*/  ULEA UR17, UP1, UR18, UR4, 0x2 ;  /* 0x0000000412117291 */ /* 0x000fc4000f8210ff */
[----:B-1----:R-:W-:Y:S01]  /*03e0*/  @UP0 UIMAD UR4, UR31, UR21, UR16 ;  /* 0x000000151f0402a4 */ /* 0x002fe2000f8e0210 */
[----:B------:R-:W1:Y:S03]  /*03f0*/  LDCU.64 UR22, c[0x0][0x448] ;  /* 0x00008900ff1677ac */ /* 0x000e660008000a00 */
[----:B------:R-:W-:Y:S01]  /*0400*/  @UP0 UIMAD UR4, UR4, UR30, URZ ;  /* 0x0000001e040402a4 */ /* 0x000fe2000f8e02ff */
[----:B------:R-:W-:Y:S02]  /*0410*/  UMOV UR8, UR20 ;  /* 0x0000001400087c82 */ /* 0x000fe40008000000 */
[----:B----4-:R-:W-:Y:S02]  /*0420*/  UIMAD.WIDE.U32 UR8, UR16, UR6, UR8 ;  /* 0x00000006100872a5 */ /* 0x010fe4000f8e0008 */
[----:B0-----:R-:W-:Y:S02]  /*0430*/  @UP0 UIMAD UR6, UR4, UR12, URZ ;  /* 0x0000000c040602a4 */ /* 0x001fe4000f8e02ff */
[----:B------:R-:W-:Y:S01]  /*0440*/  ULEA.HI.X UR18, UR18, UR5, UR19, 0x2, UP1 ;  /* 0x0000000512127291 */ /* 0x000fe200088f1413 */
[----:B------:R-:W-:-:S02]  /*0450*/  UMOV UR4, URZ ;  /* 0x000000ff00047c82 */ /* 0x000fc40008000000 */
[----:B------:R-:W-:Y:S01]  /*0460*/  UMOV UR5, URZ ;  /* 0x000000ff00057c82 */ /* 0x000fe20008000000 */
[----:B--2---:R-:W-:Y:S02]  /*0470*/  @UP0 UIMAD.WIDE UR4, UR6, 0x8, UR34 ;  /* 0x00000008060408a5 */ /* 0x004fe4000f8e0222 */
[----:B------:R-:W-:Y:S02]  /*0480*/  UISETP.GE.AND UP0, UPT, UR30, 0x1, UPT ;  /* 0x000000011e00788c */ /* 0x000fe4000bf06270 */
[----:B------:R-:W-:Y:S02]  /*0490*/  UIMAD UR7, UR16, UR7, UR9 ;  /* 0x00000007100772a4 */ /* 0x000fe4000f8e0209 */
[----:B------:R-:W-:Y:S01]  /*04a0*/  UIADD3 UR8, UP2, UPT, UR15, UR8, URZ ;  /* 0x000000080f087290 */ /* 0x000fe2000ff5e0ff */
[----:B------:R-:W-:Y:S01]  /*04b0*/  CS2R R12, SRZ ;  /* 0x00000000000c7805 */ /* 0x000fe2000001ff00 */
[----:B------:R-:W-:Y:S02]  /*04c0*/  UIMAD UR13, UR16, UR13, UR11 ;  /* 0x0000000d100d72a4 */ /* 0x000fe4000f8e020b */
[----:B------:R-:W-:-:S02]  /*04d0*/  UIADD3.X UR29, UPT, UPT, UR14, UR7, URZ, UP2, !UPT ;  /* 0x000000070e1d7290 */ /* 0x000fc400097fe4ff */
[----:B-1----:R-:W-:Y:S02]  /*04e0*/  ULEA UR19, UP1, UR10, UR22, 0x2 ;  /* 0x000000160a137291 */ /* 0x002fe4000f8210ff */
[----:B------:R-:W-:Y:S02]  /*04f0*/  ULEA UR28, UP2, UR8, UR36, 0x1 ;  /* 0x00000024081c7291 */ /* 0x000fe4000f8408ff */
[----:B------:R-:W-:Y:S02]  /*0500*/  ULEA.HI.X UR20, UR10, UR23, UR13, 0x2, UP1 ;  /* 0x000000170a147291 */ /* 0x000fe400088f140d */
[----:B------:R-:W-:Y:S01]  /*0510*/  ULEA.HI.X UR29, UR8, UR37, UR29, 0x1, UP2 ;  /* 0x00000025081d7291 */ /* 0x000fe200090f0c1d */
[----:B---3--:R-:W-:Y:S11]  /*0520*/  BRA.U !UP0, `(.L_x_3367) ;  /* 0x0000007108f47547 */ /* 0x008ff6000b800000 */
[----:B------:R-:W0:Y:S01]  /*0530*/  S2R R14, SR_TID.X ;  /* 0x00000000000e7919 */ /* 0x000e220000002100 */
[----:B------:R-:W1:Y:S01]  /*0540*/  LDCU.64 UR8, c[0x0][0x3a0] ;  /* 0x00007400ff0877ac */ /* 0x000e620008000a00 */
[----:B------:R-:W2:Y:S01]  /*0550*/  S2UR UR7, SR_CgaCtaId ;  /* 0x00000000000779c3 */ /* 0x000ea20000008800 */
[----:B------:R-:W-:Y:S01]  /*0560*/  CS2R R12, SRZ ;  /* 0x00000000000c7805 */ /* 0x000fe2000001ff00 */
[----:B------:R-:W3:Y:S01]  /*0570*/  LDCU.64 UR10, c[0x0][0x440] ;  /* 0x00008800ff0a77ac */ /* 0x000ee20008000a00 */
[----:B-1----:R-:W-:-:S04]  /*0580*/  UIMAD.WIDE.U32 UR22, UR16, UR8, URZ ;  /* 0x00000008101672a5 */ /* 0x002fc8000f8e00ff */
[----:B------:R-:W-:Y:S02]  /*0590*/  UIMAD UR6, UR16, UR9, UR23 ;  /* 0x00000009100672a4 */ /* 0x000fe4000f8e0217 */
[----:B---3--:R-:W-:-:S04]  /*05a0*/  ULEA UR21, UP0, UR22, UR10, 0x2 ;  /* 0x0000000a16157291 */ /* 0x008fc8000f8010ff */
[----:B------:R-:W-:Y:S01]  /*05b0*/  ULEA.HI.X UR22, UR22, UR11, UR6, 0x2, UP0 ;  /* 0x0000000b16167291 */ /* 0x000fe200080f1406 */
[----:B------:R-:W1:Y:S01]  /*05c0*/  LDCU UR23, c[0x0][0x394] ;  /* 0x00007280ff1777ac */ /* 0x000e620008000800 */
[C---:B0-----:R-:W-:Y:S02]  /*05d0*/  SHF.L.U32 R15, R14.reuse, 0x4, RZ ;  /* 0x000000040e0f7819 */ /* 0x041fe400000006ff */
[----:B------:R-:W-:Y:S01]  /*05e0*/  LOP3.LUT R153, R14, 0x1f, RZ, 0xc0, !PT ;  /* 0x0000001f0e997812 */ /* 0x000fe200078ec0ff */
[----:B------:R-:W-:Y:S01]  /*05f0*/  UMOV UR6, 0x400 ;  /* 0x0000040000067882 */ /* 0x000fe20000000000 */
[----:B------:R-:W-:Y:S01]  /*0600*/  LOP3.LUT R15, R15, 0x3e00, RZ, 0xc0, !PT ;  /* 0x00003e000f0f7812 */ /* 0x000fe200078ec0ff */
[----:B--2---:R-:W-:-:S03]  /*0610*/  ULEA UR6, UR7, UR6, 0x18 ;  /* 0x0000000607067291 */ /* 0x004fc6000f8ec0ff */
[----:B------:R-:W-:-:S03]  /*0620*/  LOP3.LUT R16, R15, 0x1f, R14, 0xf8, !PT ;  /* 0x0000001f0f107812 */ /* 0x000fc600078ef80e */
[----:B------:R-:W-:Y:S02]  /*0630*/  LEA R17, R14, UR6, 0x3 ;  /* 0x000000060e117c11 */ /* 0x000fe4000f8e18ff */
[----:B------:R-:W-:Y:S02]  /*0640*/  LOP3.LUT R19, R16, 0x20, RZ, 0xfc, !PT ;  /* 0x0000002010137812 */ /* 0x000fe400078efcff */
[----:B------:R-:W-:Y:S02]  /*0650*/  LEA R18, R14, R17, 0x3 ;  /* 0x000000110e127211 */ /* 0x000fe400078e18ff */
        /* <DEDUP_REMOVED lines=13> */
[----:B-1----:R-:W-:-:S07]  /*0730*/  LOP3.LUT R33, R16, 0x1e0, RZ, 0xfc, !PT ;  /* 0x000001e010217812 */ /* 0x002fce00078efcff */
.L_x_3383:
[----:B0-----:R-:W0:Y:S01]  /*0740*/  LDCU.128 UR8, c[0x0][0x410] ;  /* 0x00008200ff0877ac */ /* 0x001e220008000c00 */
[----:B------:R-:W1:Y:S01]  /*0750*/  LDC R34, c[0x0][0x388] ;  /* 0x0000e200ff227b82 */ /* 0x000e620000000800 */
[----:B------:R-:W-:Y:S01]  /*0760*/  PRMT R47, RZ, 0x7610, R47 ;  /* 0x00007610ff2f7816 */ /* 0x000fe2000000002f */
[----:B------:R-:W-:Y:S01]  /*0770*/  UIADD3 UR30, UPT, UPT, UR23, -0x1, URZ ;  /* 0xffffffff171e7890 */ /* 0x000fe2000fffe0ff */
[----:B------:R-:W-:Y:S01]  /*0780*/  PRMT R54, RZ, 0x7610, R54 ;  /* 0x00007610ff367816 */ /* 0x000fe20000000036 */
[----:B------:R-:W-:Y:S01]  /*0790*/  UMOV UR7, URZ ;  /* 0x000000ff00077c82 */ /* 0x000fe20008000000 */
[----:B------:R-:W2:Y:S01]  /*07a0*/  LDCU.64 UR38, c[0x0][0x488] ;  /* 0x00009100ff2677ac */ /* 0x000ea20008000a00 */
[----:B------:R-:W-:Y:S02]  /*07b0*/  PRMT R48, RZ, 0x7610, R48 ;  /* 0x00007610ff307816 */ /* 0x000fe40000000030 */
[----:B------:R-:W-:Y:S01]  /*07c0*/  PRMT R50, RZ, 0x7610, R50 ;  /* 0x00007610ff327816 */ /* 0x000fe20000000032 */
[----:B------:R-:W-:Y:S01]  /*07d0*/  USHF.L.U32 UR6, UR30, 0xa, URZ ;  /* 0x0000000a1e067899 */ /* 0x000fe200080006ff */
[----:B------:R-:W-:Y:S01]  /*07e0*/  PRMT R49, RZ, 0x7610, R49 ;  /* 0x00007610ff317816 */ /* 0x000fe20000000031 */
[----:B------:R-:W3:Y:S01]  /*07f0*/  LDCU.128 UR12, c[0x0][0x420] ;  /* 0x00008400ff0c77ac */ /* 0x000ee20008000c00 */
[----:B------:R-:W-:-:S02]  /*0800*/  PRMT R52, RZ, 0x7610, R52 ;  /* 0x00007610ff347816 */ /* 0x000fc40000000034 */
[----:B------:R-:W-:Y:S01]  /*0810*/  PRMT R53, RZ, 0x7610, R53 ;  /* 0x00007610ff357816 */ /* 0x000fe20000000035 */
[----:B------:R-:W4:Y:S01]  /*0820*/  LDCU.64 UR40, c[0x0][0x478] ;  /* 0x00008f00ff2877ac */ /* 0x000f220008000a00 */
[----:B------:R-:W-:Y:S02]  /*0830*/  PRMT R55, RZ, 0x7610, R55 ;  /* 0x00007610ff377816 */ /* 0x000fe40000000037 */
[----:B------:R-:W-:Y:S01]  /*0840*/  PRMT R56, RZ, 0x7610, R56 ;  /* 0x00007610ff387816 */ /* 0x000fe20000000038 */
[----:B0-----:R-:W-:Y:S01]  /*0850*/  UIMAD.WIDE.U32 UR34, UR31, UR8, UR6 ;  /* 0x000000081f2272a5 */ /* 0x001fe2000f8e0006 */
[----:B------:R-:W-:Y:S02]  /*0860*/  PRMT R57, RZ, 0x7610, R57 ;  /* 0x00007610ff397816 */ /* 0x000fe40000000039 */
[----:B------:R-:W-:Y:S01]  /*0870*/  PRMT R58, RZ, 0x7610, R58 ;  /* 0x00007610ff3a7816 */ /* 0x000fe2000000003a */
[----:B------:R-:W-:Y:S01]  /*0880*/  UIMAD UR9, UR31, UR9, UR35 ;  /* 0x000000091f0972a4 */ /* 0x000fe2000f8e0223 */
[----:B-1----:R-:W-:-:S02]  /*0890*/  IADD3 R34, PT, PT, R34, -UR6, RZ ;  /* 0x8000000622227c10 */ /* 0x002fc4000fffe0ff */
[----:B------:R-:W-:Y:S01]  /*08a0*/  UMOV UR8, UR34 ;  /* 0x0000002200087c82 */ /* 0x000fe20008000000 */
[----:B------:R-:W-:Y:S01]  /*08b0*/  PRMT R59, RZ, 0x7610, R59 ;  /* 0x00007610ff3b7816 */ /* 0x000fe2000000003b */
[----:B------:R-:W-:Y:S01]  /*08c0*/  UIMAD.WIDE.U32 UR8, UR16, UR10, UR8 ;  /* 0x0000000a100872a5 */ /* 0x000fe2000f8e0008 */
[-C--:B------:R-:W-:Y:S01]  /*08d0*/  ISETP.GE.AND P6, PT, R21, R34.reuse, PT ;  /* 0x000000221500720c */ /* 0x080fe20003fc6270 */
[----:B---3--:R-:W-:Y:S01]  /*08e0*/  UIMAD.WIDE.U32 UR36, UR31, UR12, UR6 ;  /* 0x0000000c1f2472a5 */ /* 0x008fe2000f8e0006 */
[-C--:B------:R-:W-:Y:S01]  /*08f0*/  ISETP.GE.AND P5, PT, R22, R34.reuse, PT ;  /* 0x000000221600720c */ /* 0x080fe20003fa6270 */
[----:B------:R-:W-:Y:S01]  /*0900*/  UIMAD UR11, UR16, UR11, UR9 ;  /* 0x0000000b100b72a4 */ /* 0x000fe2000f8e0209 */
[----:B------:R-:W-:Y:S01]  /*0910*/  ISETP.GE.AND P4, PT, R23, R34, PT ;  /* 0x000000221700720c */ /* 0x000fe20003f86270 */
[----:B------:R-:W-:Y:S01]  /*0920*/  UIMAD UR13, UR31, UR13, UR37 ;  /* 0x0000000d1f0d72a4 */ /* 0x000fe2000f8e0225 */
[----:B------:R-:W-:Y:S02]  /*0930*/  IADD3 R5, P0, PT, R16, UR8, RZ ;  /* 0x0000000810057c10 */ /* 0x000fe4000ff1e0ff */
[----:B------:R-:W-:Y:S01]  /*0940*/  PRMT R60, RZ, 0x7610, R60 ;  /* 0x00007610ff3c7816 */ /* 0x000fe2000000003c */
[----:B------:R-:W-:Y:S01]  /*0950*/  UMOV UR12, UR36 ;  /* 0x00000024000c7c82 */ /* 0x000fe20008000000 */
[----:B------:R-:W-:Y:S01]  /*0960*/  IADD3.X R6, PT, PT, RZ, UR11, RZ, P0, !PT ;  /* 0x0000000bff067c10 */ /* 0x000fe200087fe4ff */
[----:B------:R-:W-:Y:S01]  /*0970*/  UIMAD.WIDE.U32 UR12, UR16, UR14, UR12 ;  /* 0x0000000e100c72a5 */ /* 0x000fe2000f8e000c */
[----:B--2---:R-:W-:-:S02]  /*0980*/  LEA R4, P0, R5, UR38, 0x1 ;  /* 0x0000002605047c11 */ /* 0x004fc4000f8008ff */
[----:B------:R-:W-:Y:S01]  /*0990*/  ISETP.GE.AND P3, PT, R24, R34, PT ;  /* 0x000000221800720c */ /* 0x000fe20003f66270 */
[----:B------:R-:W-:Y:S01]  /*09a0*/  UIMAD UR15, UR16, UR15, UR13 ;  /* 0x0000000f100f72a4 */ /* 0x000fe2000f8e020d */
[----:B------:R-:W-:Y:S02]  /*09b0*/  LEA.HI.X R5, R5, UR39, R6, 0x1, P0 ;  /* 0x0000002705057c11 */ /* 0x000fe400080f0c06 */
[----:B------:R-:W-:Y:S02]  /*09c0*/  PRMT R61, RZ, 0x7610, R61 ;  /* 0x00007610ff3d7816 */ /* 0x000fe4000000003d */
[----:B------:R-:W-:Y:S01]  /*09d0*/  PRMT R62, RZ, 0x7610, R62 ;  /* 0x00007610ff3e7816 */ /* 0x000fe2000000003e */
[----:B------:R-:W-:Y:S01]  /*09e0*/  BAR.SYNC.DEFER_BLOCKING 0x0 ;  /* 0x0000000000007b1d */ /* 0x000fe20000010000 */
[C---:B------:R-:W-:Y:S02]  /*09f0*/  SHF.L.U32 R6, R16.reuse, 0x1, RZ ;  /* 0x0000000110067819 */ /* 0x040fe400000006ff */
[----:B------:R-:W-:-:S02]  /*0a00*/  IADD3 R0, P1, PT, R16, UR12, RZ ;  /* 0x0000000c10007c10 */ /* 0x000fc4000ff3e0ff */
[----:B------:R-:W-:Y:S01]  /*0a10*/  IADD3 R38, P0, PT, R6, UR24, RZ ;  /* 0x0000001806267c10 */ /* 0x000fe2000ff1e0ff */
[----:B------:R-:W0:Y:S03]  /*0a20*/  S2R R36, SR_LANEID ;  /* 0x0000000000247919 */ /* 0x000e260000000000 */
[----:B------:R-:W-:Y:S01]  /*0a30*/  IADD3.X R39, PT, PT, RZ, UR25, RZ, P0, !PT ;  /* 0x00000019ff277c10 */ /* 0x000fe200087fe4ff */
[----:B------:R-:W-:Y:S01]  /*0a40*/  IMAD.X R3, RZ, RZ, UR15, P1 ;  /* 0x0000000fff037e24 */ /* 0x000fe200088e06ff */
[----:B------:R-:W-:Y:S01]  /*0a50*/  ISETP.GE.AND P0, PT, R20, R34, PT ;  /* 0x000000221400720c */ /* 0x000fe20003f06270 */
[----:B------:R-:W1:Y:S01]  /*0a60*/  S2UR UR8, SR_CgaCtaId ;  /* 0x00000000000879c3 */ /* 0x000e620000008800 */
[C---:B----4-:R-:W-:Y:S01]  /*0a70*/  LEA R2, P1, R0.reuse, UR40, 0x1 ;  /* 0x0000002800027c11 */ /* 0x050fe2000f8208ff */
[----:B------:R-:W-:Y:S01]  /*0a80*/  UMOV UR12, 0x400 ;  /* 0x00000400000c7882 */ /* 0x000fe20000000000 */
[----:B------:R-:W-:Y:S01]  /*0a90*/  PRMT R63, RZ, 0x7610, R63 ;  /* 0x00007610ff3f7816 */ /* 0x000fe2000000003f */
[----:B------:R-:W2:Y:S01]  /*0aa0*/  LDCU.64 UR10, c[0x0][0x508] ;  /* 0x0000a100ff0a77ac */ /* 0x000ea20008000a00 */
[----:B------:R-:W-:-:S02]  /*0ab0*/  LEA.HI.X R3, R0, UR41, R3, 0x1, P1 ;  /* 0x0000002900037c11 */ /* 0x000fc400088f0c03 */
[C---:B------:R-:W-:Y:S01]  /*0ac0*/  IADD3 R8, P1, PT, R6.reuse, UR26, RZ ;  /* 0x0000001a06087c10 */ /* 0x040fe2000ff3e0ff */
[----:B------:R-:W3:Y:S01]  /*0ad0*/  LDCU.64 UR14, c[0x0][0x510] ;  /* 0x0000a200ff0e77ac */ /* 0x000ee20008000a00 */
[----:B------:R-:W-:Y:S02]  /*0ae0*/  IADD3 R6, P2, PT, R6, UR28, RZ ;  /* 0x0000001c06067c10 */ /* 0x000fe4000ff5e0ff */
[----:B------:R-:W-:Y:S01]  /*0af0*/  PRMT R0, RZ, 0x7610, R0 ;  /* 0x00007610ff007816 */ /* 0x000fe20000000000 */
[----:B------:R-:W4:Y:S01]  /*0b00*/  @!P0 LDG.E.U16 R47, desc[UR32][R38.64+0x80] ;  /* 0x00008020262f8981 */ /* 0x000f22000c1e1500 */
[-C--:B------:R-:W-:Y:S01]  /*0b10*/  ISETP.GE.AND P0, PT, R25, R34.reuse, PT ;  /* 0x000000221900720c */ /* 0x080fe20003f06270 */
[----:B------:R-:W-:Y:S01]  /*0b20*/  IMAD.X R9, RZ, RZ, UR27, P1 ;  /* 0x0000001bff097e24 */ /* 0x000fe200088e06ff */
[----:B------:R-:W-:Y:S01]  /*0b30*/  IADD3.X R7, PT, PT, RZ, UR29, RZ, P2, !PT ;  /* 0x0000001dff077c10 */ /* 0x000fe200097fe4ff */
[----:B------:R-:W2:Y:S01]  /*0b40*/  @!P6 LDG.E.U16 R50, desc[UR32][R38.64+0xc0] ;  /* 0x0000c0202632e981 */ /* 0x000ea2000c1e1500 */
[-C--:B------:R-:W-:Y:S01]  /*0b50*/  ISETP.GE.AND P2, PT, R16, R34.reuse, PT ;  /* 0x000000221000720c */ /* 0x080fe20003f46270 */
[----:B------:R-:W3:Y:S01]  /*0b60*/  LDCU.64 UR36, c[0x0][0x490] ;  /* 0x00009200ff2477ac */ /* 0x000ee20008000a00 */
[-C--:B------:R-:W-:Y:S01]  /*0b70*/  ISETP.GE.AND P1, PT, R19, R34.reuse, PT ;  /* 0x000000221300720c */ /* 0x080fe20003f26270 */
[----:B------:R-:W3:Y:S01]  /*0b80*/  @!P5 LDG.E.U16 R49, desc[UR32][R38.64+0x100] ;  /* 0x000100202631d981 */ /* 0x000ee2000c1e1500 */
[----:B------:R-:W-:Y:S01]  /*0b90*/  PRMT R65, RZ, 0x7610, R65 ;  /* 0x00007610ff417816 */ /* 0x000fe20000000041 */
[----:B------:R-:W0:Y:S02]  /*0ba0*/  LDCU UR34, c[0x0][0x38c] ;  /* 0x00007180ff2277ac */ /* 0x000e240008000800 */
[----:B------:R-:W3:Y:S04]  /*0bb0*/  @!P4 LDG.E.U16 R52, desc[UR32][R38.64+0x140] ;  /* 0x000140202634c981 */ /* 0x000ee8000c1e1500 */
[----:B------:R-:W3:Y:S01]  /*0bc0*/  @!P0 LDG.E.U16 R54, desc[UR32][R38.64+0x1c0] ;  /* 0x0001c02026368981 */ /* 0x000ee2000c1e1500 */
[----:B------:R-:W-:-:S03]  /*0bd0*/  ISETP.GE.AND P0, PT, R26, R34, PT ;  /* 0x000000221a00720c */ /* 0x000fc60003f06270 */
[----:B------:R-:W4:Y:S04]  /*0be0*/  @!P2 LDG.E.U16 R0, desc[UR32][R38.64] ;  /* 0x000000202600a981 */ /* 0x000f28000c1e1500 */
[----:B------:R-:W2:Y:S01]  /*0bf0*/  @!P1 LDG.E.U16 R48, desc[UR32][R38.64+0x40] ;  /* 0x0000402026309981 */ /* 0x000ea2000c1e1500 */
[----:B------:R-:W-:-:S03]  /*0c00*/  ISETP.GE.AND P1, PT, R28, R34, PT ;  /* 0x000000221c00720c */ /* 0x000fc60003f26270 */
[----:B------:R-:W3:Y:S01]  /*0c10*/  @!P3 LDG.E.U16 R53, desc[UR32][R38.64+0x180] ;  /* 0x000180202635b981 */ /* 0x000ee2000c1e1500 */
[----:B------:R-:W-:-:S03]  /*0c20*/  ISETP.GE.AND P2, PT, R29, R34, PT ;  /* 0x000000221d00720c */ /* 0x000fc60003f46270 */
[----:B------:R-:W3:Y:S01]  /*0c30*/  @!P0 LDG.E.U16 R55, desc[UR32][R38.64+0x200] ;  /* 0x0002002026378981 */ /* 0x000ee2000c1e1500 */
[-C--:B------:R-:W-:Y:S02]  /*0c40*/  ISETP.GE.AND P0, PT, R27, R34.reuse, PT ;  /* 0x000000221b00720c */ /* 0x080fe40003f06270 */
[-C--:B------:R-:W-:Y:S02]  /*0c50*/  ISETP.GE.AND P3, PT, R30, R34.reuse, PT ;  /* 0x000000221e00720c */ /* 0x080fe40003f66270 */
[-C--:B------:R-:W-:Y:S01]  /*0c60*/  ISETP.GE.AND P4, PT, R31, R34.reuse, PT ;  /* 0x000000221f00720c */ /* 0x080fe20003f86270 */
[----:B------:R-:W3:Y:S01]  /*0c70*/  @!P1 LDG.E.U16 R57, desc[UR32][R38.64+0x280] ;  /* 0x0002802026399981 */ /* 0x000ee2000c1e1500 */
[-C--:B------:R-:W-:Y:S02]  /*0c80*/  ISETP.GE.AND P5, PT, R32, R34.reuse, PT ;  /* 0x000000222000720c */ /* 0x080fe40003fa6270 */
[----:B------:R-:W-:Y:S01]  /*0c90*/  ISETP.GE.AND P6, PT, R33, R34, PT ;  /* 0x000000222100720c */ /* 0x000fe20003fc6270 */
[----:B------:R-:W3:Y:S04]  /*0ca0*/  @!P2 LDG.E.U16 R58, desc[UR32][R38.64+0x2c0] ;  /* 0x0002c020263aa981 */ /* 0x000ee8000c1e1500 */
[----:B------:R-:W3:Y:S04]  /*0cb0*/  @!P0 LDG.E.U16 R56, desc[UR32][R38.64+0x240] ;  /* 0x0002402026388981 */ /* 0x000ee8000c1e1500 */
[----:B------:R-:W3:Y:S04]  /*0cc0*/  @!P3 LDG.E.U16 R59, desc[UR32][R38.64+0x300] ;  /* 0x00030020263bb981 */ /* 0x000ee8000c1e1500 */
[----:B------:R-:W3:Y:S04]  /*0cd0*/  @!P4 LDG.E.U16 R60, desc[UR32][R38.64+0x340] ;  /* 0x00034020263cc981 */ /* 0x000ee8000c1e1500 */
[----:B------:R-:W3:Y:S04]  /*0ce0*/  @!P5 LDG.E.U16 R61, desc[UR32][R38.64+0x380] ;  /* 0x00038020263dd981 */ /* 0x000ee8000c1e1500 */
[----:B------:R1:W3:Y:S01]  /*0cf0*/  @!P6 LDG.E.U16 R62, desc[UR32][R38.64+0x3c0] ;  /* 0x0003c020263ee981 */ /* 0x0002e2000c1e1500 */
[----:B0-----:R-:W-:Y:S01]  /*0d00*/  IADD3 R37, PT, PT, R15, R36, RZ ;  /* 0x000000240f257210 */ /* 0x001fe20007ffe0ff */
[----:B-1----:R-:W-:-:S03]  /*0d10*/  ULEA UR12, UR8, UR12, 0x18 ;  /* 0x0000000c080c7291 */ /* 0x002fc6000f8ec0ff */
[C---:B------:R-:W-:Y:S01]  /*0d20*/  IADD3 R40, PT, PT, R37.reuse, 0x20, RZ ;  /* 0x0000002025287810 */ /* 0x040fe20007ffe0ff */
[C---:B------:R-:W-:Y:S01]  /*0d30*/  VIADD R42, R37.reuse, 0x40 ;  /* 0x00000040252a7836 */ /* 0x040fe20000000000 */
[C---:B------:R-:W-:Y:S01]  /*0d40*/  IADD3 R44, PT, PT, R37.reuse, 0x60, RZ ;  /* 0x00000060252c7810 */ /* 0x040fe20007ffe0ff */
[C---:B------:R-:W-:Y:S01]  /*0d50*/  VIADD R66, R37.reuse, 0xc0 ;  /* 0x000000c025427836 */ /* 0x040fe20000000000 */
[C---:B------:R-:W-:Y:S01]  /*0d60*/  LEA.HI.SX32 R35, R37.reuse, R37, 0x1b ;  /* 0x0000002525237211 */ /* 0x040fe200078fdaff */
[C---:B------:R-:W-:Y:S01]  /*0d70*/  VIADD R74, R37.reuse, 0x140 ;  /* 0x00000140254a7836 */ /* 0x040fe20000000000 */
[C---:B------:R-:W-:Y:S01]  /*0d80*/  IADD3 R46, PT, PT, R37.reuse, 0x80, RZ ;  /* 0x00000080252e7810 */ /* 0x040fe20007ffe0ff */
[C---:B------:R-:W-:Y:S01]  /*0d90*/  VIADD R82, R37.reuse, 0x1c0 ;  /* 0x000001c025527836 */ /* 0x040fe20000000000 */
[C---:B------:R-:W-:Y:S02]  /*0da0*/  IADD3 R64, PT, PT, R37.reuse, 0xa0, RZ ;  /* 0x000000a025407810 */ /* 0x040fe40007ffe0ff */
[----:B------:R-:W-:-:S02]  /*0db0*/  IADD3 R68, PT, PT, R37, 0xe0, RZ ;  /* 0x000000e025447810 */ /* 0x000fc40007ffe0ff */
[C---:B------:R-:W-:Y:S02]  /*0dc0*/  IADD3 R70, PT, PT, R37.reuse, 0x100, RZ ;  /* 0x0000010025467810 */ /* 0x040fe40007ffe0ff */
[C---:B------:R-:W-:Y:S02]  /*0dd0*/  IADD3 R72, PT, PT, R37.reuse, 0x120, RZ ;  /* 0x0000012025487810 */ /* 0x040fe40007ffe0ff */
[C---:B------:R-:W-:Y:S02]  /*0de0*/  IADD3 R76, PT, PT, R37.reuse, 0x160, RZ ;  /* 0x00000160254c7810 */ /* 0x040fe40007ffe0ff */
[C---:B------:R-:W-:Y:S02]  /*0df0*/  IADD3 R78, PT, PT, R37.reuse, 0x180, RZ ;  /* 0x00000180254e7810 */ /* 0x040fe40007ffe0ff */
[C---:B------:R-:W-:Y:S02]  /*0e00*/  IADD3 R80, PT, PT, R37.reuse, 0x1a0, RZ ;  /* 0x000001a025507810 */ /* 0x040fe40007ffe0ff */
[----:B------:R-:W-:-:S02]  /*0e10*/  IADD3 R84, PT, PT, R37, 0x1e0, RZ ;  /* 0x000001e025547810 */ /* 0x000fc40007ffe0ff */
[-C--:B------:R-:W-:Y:S02]  /*0e20*/  LEA.HI.SX32 R40, R40, R37.reuse, 0x1b ;  /* 0x0000002528287211 */ /* 0x080fe400078fdaff */
[-C--:B------:R-:W-:Y:S02]  /*0e30*/  LEA.HI.SX32 R38, R42, R37.reuse, 0x1b ;  /* 0x000000252a267211 */ /* 0x080fe400078fdaff */
[-C--:B------:R-:W-:Y:S02]  /*0e40*/  LEA.HI.SX32 R39, R44, R37.reuse, 0x1b ;  /* 0x000000252c277211 */ /* 0x080fe400078fdaff */
[----:B------:R-:W-:Y:S02]  /*0e50*/  LEA R35, R35, UR12, 0x1 ;  /* 0x0000000c23237c11 */ /* 0x000fe4000f8e08ff */
        /* <DEDUP_REMOVED lines=23> */
[----:B------:R-:W-:Y:S02]  /*0fd0*/  P2R R88, PR, RZ, 0x1 ;  /* 0x00000001ff587803 */ /* 0x000fe40000000000 */
[----:B------:R-:W-:Y:S02]  /*0fe0*/  ISETP.GE.AND P0, PT, R16, R34, PT ;  /* 0x000000221000720c */ /* 0x000fe40003f06270 */
[----:B------:R-:W-:-:S02]  /*0ff0*/  P2R R86, PR, RZ, 0x2 ;  /* 0x00000002ff567803 */ /* 0x000fc40000000000 */
[----:B------:R-:W-:Y:S02]  /*1000*/  P2R R69, PR, RZ, 0x4 ;  /* 0x00000004ff457803 */ /* 0x000fe40000000000 */
[-C--:B------:R-:W-:Y:S02]  /*1010*/  ISETP.GE.AND P1, PT, R21, R34.reuse, PT ;  /* 0x000000221500720c */ /* 0x080fe40003f26270 */
[----:B------:R-:W-:Y:S02]  /*1020*/  P2R R67, PR, RZ, 0x8 ;  /* 0x00000008ff437803 */ /* 0x000fe40000000000 */
[-C--:B------:R-:W-:Y:S02]  /*1030*/  ISETP.GE.AND P2, PT, R20, R34.reuse, PT ;  /* 0x000000221400720c */ /* 0x080fe40003f46270 */
[----:B------:R-:W-:Y:S02]  /*1040*/  ISETP.GE.AND P3, PT, R19, R34, PT ;  /* 0x000000221300720c */ /* 0x000fe40003f66270 */
[----:B------:R-:W-:-:S02]  /*1050*/  PRMT R64, RZ, 0x7610, R64 ;  /* 0x00007610ff407816 */ /* 0x000fc40000000040 */
[----:B------:R-:W-:Y:S02]  /*1060*/  PRMT R66, RZ, 0x7610, R66 ;  /* 0x00007610ff427816 */ /* 0x000fe40000000042 */
[----:B------:R-:W-:Y:S01]  /*1070*/  PRMT R68, RZ, 0x7610, R68 ;  /* 0x00007610ff447816 */ /* 0x000fe20000000044 */
[----:B----4-:R-:W-:Y:S04]  /*1080*/  STS.U16 [R35], R0 ;  /* 0x0000000023007388 */ /* 0x010fe80000000400 */
[----:B--2---:R-:W-:Y:S04]  /*1090*/  STS.U16 [R37+0x40], R48 ;  /* 0x0000403025007388 */ /* 0x004fe80000000400 */
[----:B------:R-:W-:Y:S04]  /*10a0*/  STS.U16 [R38+0x80], R47 ;  /* 0x0000802f26007388 */ /* 0x000fe80000000400 */
[----:B------:R-:W-:Y:S04]  /*10b0*/  STS.U16 [R39+0xc0], R50 ;  /* 0x0000c03227007388 */ /* 0x000fe80000000400 */
[----:B---3--:R-:W-:Y:S04]  /*10c0*/  STS.U16 [R40+0x100], R49 ;  /* 0x0001003128007388 */ /* 0x008fe80000000400 */
[----:B------:R-:W-:Y:S04]  /*10d0*/  STS.U16 [R41+0x140], R52 ;  /* 0x0001403429007388 */ /* 0x000fe80000000400 */
[----:B------:R0:W-:Y:S02]  /*10e0*/  STS.U16 [R42+0x180], R53 ;  /* 0x000180352a007388 */ /* 0x0001e40000000400 */
[----:B0-----:R-:W-:-:S04]  /*10f0*/  LOP3.LUT R53, R14, 0x3e0, RZ, 0xc0, !PT ;  /* 0x000003e00e357812 */ /* 0x001fc800078ec0ff */
[----:B------:R-:W-:Y:S01]  /*1100*/  IADD3 R53, PT, PT, R53, R36, RZ ;  /* 0x0000002435357210 */ /* 0x000fe20007ffe0ff */
[----:B------:R-:W-:Y:S01]  /*1110*/  STS.U16 [R43+0x1c0], R54 ;  /* 0x0001c0362b007388 */ /* 0x000fe20000000400 */
[----:B------:R-:W-:Y:S02]  /*1120*/  LEA R47, R76, UR12, 0x1 ;  /* 0x0000000c4c2f7c11 */ /* 0x000fe4000f8e08ff */
[----:B------:R-:W-:Y:S01]  /*1130*/  SHF.L.U32 R53, R53, 0x4, RZ ;  /* 0x0000000435357819 */ /* 0x000fe200000006ff */
[----:B------:R-:W-:Y:S01]  /*1140*/  STS.U16 [R44+0x200], R55 ;  /* 0x000200372c007388 */ /* 0x000fe20000000400 */
[----:B------:R-:W-:Y:S02]  /*1150*/  LEA R48, R78, UR12, 0x1 ;  /* 0x0000000c4e307c11 */ /* 0x000fe4000f8e08ff */
[----:B------:R-:W-:Y:S01]  /*1160*/  LEA R49, R80, UR12, 0x1 ;  /* 0x0000000c50317c11 */ /* 0x000fe2000f8e08ff */
[----:B------:R-:W-:Y:S01]  /*1170*/  STS.U16 [R45+0x240], R56 ;  /* 0x000240382d007388 */ /* 0x000fe20000000400 */
[----:B------:R-:W-:-:S02]  /*1180*/  LEA.HI.SX32 R52, R53, R53, 0x1b ;  /* 0x0000003535347211 */ /* 0x000fc400078fdaff */
[----:B------:R-:W-:Y:S01]  /*1190*/  LEA R50, R82, UR12, 0x1 ;  /* 0x0000000c52327c11 */ /* 0x000fe2000f8e08ff */
[----:B------:R0:W-:Y:S01]  /*11a0*/  STS.U16 [R46+0x280], R57 ;  /* 0x000280392e007388 */ /* 0x0001e20000000400 */
[----:B------:R-:W-:-:S03]  /*11b0*/  LEA R52, R52, UR12, 0x1 ;  /* 0x0000000c34347c11 */ /* 0x000fc6000f8e08ff */
[----:B------:R-:W-:Y:S04]  /*11c0*/  STS.U16 [R47+0x2c0], R58 ;  /* 0x0002c03a2f007388 */ /* 0x000fe80000000400 */
[----:B------:R-:W-:Y:S04]  /*11d0*/  STS.U16 [R48+0x300], R59 ;  /* 0x0003003b30007388 */ /* 0x000fe80000000400 */
        /* <DEDUP_REMOVED lines=21> */
[----:B------:R-:W-:-:S02]  /*1330*/  PRMT R0, RZ, 0x7610, R0 ;  /* 0x00007610ff007816 */ /* 0x000fc40000000000 */
[----:B0-----:R-:W-:Y:S02]  /*1340*/  PRMT R57, RZ, 0x7610, R57 ;  /* 0x00007610ff397816 */ /* 0x001fe40000000039 */
[----:B------:R-:W-:Y:S02]  /*1350*/  PRMT R56, RZ, 0x7610, R56 ;  /* 0x00007610ff387816 */ /* 0x000fe40000000038 */
[----:B------:R-:W-:Y:S02]  /*1360*/  PRMT R55, RZ, 0x7610, R55 ;  /* 0x00007610ff377816 */ /* 0x000fe40000000037 */
[----:B------:R-:W-:Y:S01]  /*1370*/  PRMT R54, RZ, 0x7610, R54 ;  /* 0x00007610ff367816 */ /* 0x000fe20000000036 */
[----:B------:R-:W3:Y:S01]  /*1380*/  @!P0 LDG.E.U16 R0, desc[UR32][R8.64] ;  /* 0x0000002008008981 */ /* 0x000ee2000c1e1500 */
        /* <DEDUP_REMOVED lines=10> */
[----:B-1----:R-:W-:Y:S02]  /*1430*/  PRMT R61, RZ, 0x7610, R61 ;  /* 0x00007610ff3d7816 */ /* 0x002fe4000000003d */
[----:B------:R-:W-:Y:S01]  /*1440*/  PRMT R60, RZ, 0x7610, R60 ;  /* 0x00007610ff3c7816 */ /* 0x000fe2000000003c */
        /* <DEDUP_REMOVED lines=11> */
[----:B--2---:R-:W-:Y:S01]  /*1500*/  PRMT R62, RZ, 0x7610, R62 ;  /* 0x00007610ff3e7816 */ /* 0x004fe2000000003e */
[----:B------:R-:W2:Y:S01]  /*1510*/  @!P1 LDG.E.U16 R63, desc[UR32][R8.64+0x280] ;  /* 0x00028020083f9981 */ /* 0x000ea2000c1e1500 */
[----:B------:R-:W-:-:S04]  /*1520*/  PRMT R53, RZ, 0x7610, R53 ;  /* 0x00007610ff357816 */ /* 0x000fc80000000035 */
[----:B------:R-:W2:Y:S04]  /*1530*/  @!P0 LDG.E.U16 R62, desc[UR32][R8.64+0x240] ;  /* 0x00024020083e8981 */ /* 0x000ea8000c1e1500 */
[----:B------:R-:W2:Y:S04]  /*1540*/  @!P2 LDG.E.U16 R64, desc[UR32][R8.64+0x2c0] ;  /* 0x0002c0200840a981 */ /* 0x000ea8000c1e1500 */
[----:B------:R-:W2:Y:S04]  /*1550*/  @!P3 LDG.E.U16 R65, desc[UR32][R8.64+0x300] ;  /* 0x000300200841b981 */ /* 0x000ea8000c1e1500 */
[----:B------:R-:W2:Y:S01]  /*1560*/  @!P5 LDG.E.U16 R53, desc[UR32][R8.64+0x380] ;  /* 0x000380200835d981 */ /* 0x000ea2000c1e1500 */
[----:B------:R-:W-:-:S02]  /*1570*/  P2R R72, PR, RZ, 0x1 ;  /* 0x00000001ff487803 */ /* 0x000fc40000000000 */
[-C--:B------:R-:W-:Y:S02]  /*1580*/  ISETP.GE.AND P0, PT, R16, R34.reuse, PT ;  /* 0x000000221000720c */ /* 0x080fe40003f06270 */
[----:B------:R-:W-:Y:S02]  /*1590*/  P2R R70, PR, RZ, 0x2 ;  /* 0x00000002ff467803 */ /* 0x000fe40000000000 */
[----:B------:R-:W-:Y:S02]  /*15a0*/  P2R R69, PR, RZ, 0x4 ;  /* 0x00000004ff457803 */ /* 0x000fe40000000000 */
[-C--:B------:R-:W-:Y:S02]  /*15b0*/  ISETP.GE.AND P1, PT, R21, R34.reuse, PT ;  /* 0x000000221500720c */ /* 0x080fe40003f26270 */
[----:B------:R-:W-:Y:S02]  /*15c0*/  P2R R67, PR, RZ, 0x8 ;  /* 0x00000008ff437803 */ /* 0x000fe40000000000 */
[----:B------:R-:W-:-:S02]  /*15d0*/  ISETP.GE.AND P2, PT, R20, R34, PT ;  /* 0x000000221400720c */ /* 0x000fc40003f46270 */
[----:B------:R-:W-:Y:S01]  /*15e0*/  ISETP.GE.AND P3, PT, R19, R34, PT ;  /* 0x000000221300720c */ /* 0x000fe20003f66270 */
[----:B---3--:R0:W-:Y:S04]  /*15f0*/  STS.U16 [R35], R0 ;  /* 0x0000000023007388 */ /* 0x0081e80000000400 */
[----:B----4-:R-:W-:Y:S04]  /*1600*/  STS.U16 [R37+0x40], R54 ;  /* 0x0000403625007388 */ /* 0x010fe80000000400 */
[----:B------:R-:W-:Y:S04]  /*1610*/  STS.U16 [R38+0x80], R55 ;  /* 0x0000803726007388 */ /* 0x000fe80000000400 */
[----:B------:R-:W-:Y:S04]  /*1620*/  STS.U16 [R39+0xc0], R56 ;  /* 0x0000c03827007388 */ /* 0x000fe80000000400 */
[----:B------:R1:W-:Y:S04]  /*1630*/  STS.U16 [R40+0x100], R57 ;  /* 0x0001003928007388 */ /* 0x0003e80000000400 */
[----:B------:R-:W-:Y:S04]  /*1640*/  STS.U16 [R41+0x140], R58 ;  /* 0x0001403a29007388 */ /* 0x000fe80000000400 */
[----:B------:R-:W-:Y:S04]  /*1650*/  STS.U16 [R42+0x180], R59 ;  /* 0x0001803b2a007388 */ /* 0x000fe80000000400 */
[----:B------:R-:W-:Y:S04]  /*1660*/  STS.U16 [R43+0x1c0], R60 ;  /* 0x0001c03c2b007388 */ /* 0x000fe80000000400 */
[----:B------:R3:W-:Y:S04]  /*1670*/  STS.U16 [R44+0x200], R61 ;  /* 0x0002003d2c007388 */ /* 0x0007e80000000400 */
[----:B--2---:R2:W-:Y:S04]  /*1680*/  STS.U16 [R45+0x240], R62 ;  /* 0x0002403e2d007388 */ /* 0x0045e80000000400 */
[----:B------:R-:W-:Y:S04]  /*1690*/  STS.U16 [R46+0x280], R63 ;  /* 0x0002803f2e007388 */ /* 0x000fe80000000400 */
        /* <DEDUP_REMOVED lines=24> */
[----:B-1----:R-:W-:-:S02]  /*1820*/  PRMT R57, RZ, 0x7610, R57 ;  /* 0x00007610ff397816 */ /* 0x002fc40000000039 */
        /* <DEDUP_REMOVED lines=12> */
[----:B------:R-:W-:Y:S02]  /*18f0*/  ISETP.GE.AND P3, PT, R23, R34, PT ;  /* 0x000000221700720c */ /* 0x000fe40003f66270 */
        /* <DEDUP_REMOVED lines=12> */
[----:B--2---:R-:W-:Y:S02]  /*19c0*/  PRMT R62, RZ, 0x7610, R62 ;  /* 0x00007610ff3e7816 */ /* 0x004fe4000000003e */
[----:B----4-:R-:W-:Y:S02]  /*19d0*/  PRMT R53, RZ, 0x7610, R53 ;  /* 0x00007610ff357816 */ /* 0x010fe40000000035 */
[----:B------:R-:W-:Y:S02]  /*19e0*/  PRMT R64, RZ, 0x7610, R64 ;  /* 0x00007610ff407816 */ /* 0x000fe40000000040 */
[----:B------:R-:W-:Y:S01]  /*19f0*/  PRMT R63, RZ, 0x7610, R63 ;  /* 0x00007610ff3f7816 */ /* 0x000fe2000000003f */
[----:B------:R-:W2:Y:S01]  /*1a00*/  @!P0 LDG.E.U16 R62, desc[UR32][R6.64+0x240] ;  /* 0x00024020063e8981 */ /* 0x000ea2000c1e1500 */
[----:B------:R-:W-:-:S02]  /*1a10*/  PRMT R66, RZ, 0x7610, R66 ;  /* 0x00007610ff427816 */ /* 0x000fc40000000042 */
[----:B------:R-:W-:Y:S01]  /*1a20*/  PRMT R65, RZ, 0x7610, R65 ;  /* 0x00007610ff417816 */ /* 0x000fe20000000041 */
[----:B------:R-:W4:Y:S01]  /*1a30*/  @!P1 LDG.E.U16 R53, desc[UR32][R6.64+0x280] ;  /* 0x0002802006359981 */ /* 0x000f22000c1e1500 */
[----:B------:R-:W-:-:S03]  /*1a40*/  PRMT R68, RZ, 0x7610, R68 ;  /* 0x00007610ff447816 */ /* 0x000fc60000000044 */
[----:B------:R-:W4:Y:S04]  /*1a50*/  @!P2 LDG.E.U16 R64, desc[UR32][R6.64+0x2c0] ;  /* 0x0002c0200640a981 */ /* 0x000f28000c1e1500 */
[----:B------:R-:W4:Y:S04]  /*1a60*/  @!P3 LDG.E.U16 R63, desc[UR32][R6.64+0x300] ;  /* 0x00030020063fb981 */ /* 0x000f28000c1e1500 */
[----:B------:R-:W4:Y:S04]  /*1a70*/  @!P4 LDG.E.U16 R66, desc[UR32][R6.64+0x340] ;  /* 0x000340200642c981 */ /* 0x000f28000c1e1500 */
[----:B------:R-:W4:Y:S04]  /*1a80*/  @!P5 LDG.E.U16 R65, desc[UR32][R6.64+0x380] ;  /* 0x000380200641d981 */ /* 0x000f28000c1e1500 */
[----:B------:R-:W4:Y:S01]  /*1a90*/  @!P6 LDG.E.U16 R68, desc[UR32][R6.64+0x3c0] ;  /* 0x0003c0200644e981 */ /* 0x000f22000c1e1500 */
[----:B------:R-:W-:-:S02]  /*1aa0*/  P2R R86, PR, RZ, 0x1 ;  /* 0x00000001ff567803 */ /* 0x000fc40000000000 */
[-C--:B------:R-:W-:Y:S02]  /*1ab0*/  ISETP.GE.AND P0, PT, R16, R34.reuse, PT ;  /* 0x000000221000720c */ /* 0x080fe40003f06270 */
[----:B------:R-:W-:Y:S02]  /*1ac0*/  P2R R84, PR, RZ, 0x2 ;  /* 0x00000002ff547803 */ /* 0x000fe40000000000 */
[----:B------:R-:W-:Y:S02]  /*1ad0*/  P2R R82, PR, RZ, 0x4 ;  /* 0x00000004ff527803 */ /* 0x000fe40000000000 */
[-C--:B------:R-:W-:Y:S02]  /*1ae0*/  ISETP.GE.AND P1, PT, R21, R34.reuse, PT ;  /* 0x000000221500720c */ /* 0x080fe40003f26270 */
[----:B------:R-:W-:Y:S02]  /*1af0*/  P2R R80, PR, RZ, 0x8 ;  /* 0x00000008ff507803 */ /* 0x000fe40000000000 */
[----:B------:R-:W-:-:S02]  /*1b00*/  ISETP.GE.AND P2, PT, R20, R34, PT ;  /* 0x000000221400720c */ /* 0x000fc40003f46270 */
[----:B------:R-:W-:Y:S02]  /*1b10*/  ISETP.GE.AND P3, PT, R19, R34, PT ;  /* 0x000000221300720c */ /* 0x000fe40003f66270 */
[----:B------:R-:W-:Y:S02]  /*1b20*/  PRMT R70, RZ, 0x7610, R70 ;  /* 0x00007610ff467816 */ /* 0x000fe40000000046 */
[----:B------:R-:W-:Y:S02]  /*1b30*/  PRMT R72, RZ, 0x7610, R72 ;  /* 0x00007610ff487816 */ /* 0x000fe40000000048 */
[----:B------:R-:W-:Y:S02]  /*1b40*/  PRMT R67, RZ, 0x7610, R67 ;  /* 0x00007610ff437816 */ /* 0x000fe40000000043 */
[----:B------:R-:W-:Y:S02]  /*1b50*/  PRMT R69, RZ, 0x7610, R69 ;  /* 0x00007610ff457816 */ /* 0x000fe40000000045 */
[----:B------:R-:W-:-:S02]  /*1b60*/  PRMT R74, RZ, 0x7610, R74 ;  /* 0x00007610ff4a7816 */ /* 0x000fc4000000004a */
[----:B------:R-:W-:Y:S02]  /*1b70*/  PRMT R115, RZ, 0x7610, R115 ;  /* 0x00007610ff737816 */ /* 0x000fe40000000073 */
[----:B------:R-:W-:Y:S01]  /*1b80*/  PRMT R78, RZ, 0x7610, R78 ;  /* 0x00007610ff4e7816 */ /* 0x000fe2000000004e */
[----:B------:R-:W-:Y:S04]  /*1b90*/  STS.U16 [R35], R0 ;  /* 0x0000000023007388 */ /* 0x000fe80000000400 */
[----:B------:R-:W-:Y:S04]  /*1ba0*/  STS.U16 [R37+0x40], R54 ;  /* 0x0000403625007388 */ /* 0x000fe80000000400 */
[----:B------:R-:W-:Y:S04]  /*1bb0*/  STS.U16 [R38+0x80], R55 ;  /* 0x0000803726007388 */ /* 0x000fe80000000400 */
[----:B------:R-:W-:Y:S04]  /*1bc0*/  STS.U16 [R39+0xc0], R56 ;  /* 0x0000c03827007388 */ /* 0x000fe80000000400 */
[----:B------:R-:W-:Y:S04]  /*1bd0*/  STS.U16 [R40+0x100], R57 ;  /* 0x0001003928007388 */ /* 0x000fe80000000400 */
[----:B---3--:R0:W-:Y:S04]  /*1be0*/  STS.U16 [R41+0x140], R58 ;  /* 0x0001403a29007388 */ /* 0x0081e80000000400 */
[----:B------:R1:W-:Y:S04]  /*1bf0*/  STS.U16 [R42+0x180], R59 ;  /* 0x0001803b2a007388 */ /* 0x0003e80000000400 */
[----:B------:R3:W-:Y:S04]  /*1c00*/  STS.U16 [R43+0x1c0], R60 ;  /* 0x0001c03c2b007388 */ /* 0x0007e80000000400 */
[----:B------:R-:W-:Y:S04]  /*1c10*/  STS.U16 [R44+0x200], R61 ;  /* 0x0002003d2c007388 */ /* 0x000fe80000000400 */
[----:B--2---:R-:W-:Y:S04]  /*1c20*/  STS.U16 [R45+0x240], R62 ;  /* 0x0002403e2d007388 */ /* 0x004fe80000000400 */
[----:B----4-:R-:W-:Y:S04]  /*1c30*/  STS.U16 [R46+0x280], R53 ;  /* 0x000280352e007388 */ /* 0x010fe80000000400 */
[----:B------:R-:W-:Y:S04]  /*1c40*/  STS.U16 [R47+0x2c0], R64 ;  /* 0x0002c0402f007388 */ /* 0x000fe80000000400 */
        /* <DEDUP_REMOVED lines=25> */
[----:B------:R-:W-:Y:S01]  /*1de0*/  PRMT R57, RZ, 0x7610, R57 ;  /* 0x00007610ff397816 */ /* 0x000fe20000000039 */
[----:B------:R-:W3:Y:S01]  /*1df0*/  @!P0 LDG.E.U16 R58, desc[UR32][R4.64] ;  /* 0x00000020043a8981 */ /* 0x000ee2000c1e1500 */
[----:B------:R-:W-:-:S03]  /*1e00*/  ISETP.GE.AND P0, PT, R22, R34, PT ;  /* 0x000000221600720c */ /* 0x000fc60003f06270 */
[----:B------:R-:W3:Y:S01]  /*1e10*/  @!P1 LDG.E.U16 R60, desc[UR32][R4.64+0xc0] ;  /* 0x0000c020043c9981 */ /* 0x000ee2000c1e1500 */
[----:B------:R-:W-:-:S03]  /*1e20*/  ISETP.GE.AND P1, PT, R25, R34, PT ;  /* 0x000000221900720c */ /* 0x000fc60003f26270 */
[----:B------:R-:W3:Y:S01]  /*1e30*/  @!P2 LDG.E.U16 R57, desc[UR32][R4.64+0x80] ;  /* 0x000080200439a981 */ /* 0x000ee2000c1e1500 */
[----:B------:R-:W-:-:S03]  /*1e40*/  ISETP.GE.AND P2, PT, R24, R34, PT ;  /* 0x000000221800720c */ /* 0x000fc60003f46270 */
[----:B------:R-:W3:Y:S04]  /*1e50*/  @!P3 LDG.E.U16 R70, desc[UR32][R4.64+0x40] ;  /* 0x000040200446b981 */ /* 0x000ee8000c1e1500 */
[----:B------:R-:W3:Y:S01]  /*1e60*/  @!P0 LDG.E.U16 R59, desc[UR32][R4.64+0x100] ;  /* 0x00010020043b8981 */ /* 0x000ee2000c1e1500 */
[-C--:B------:R-:W-:Y:S02]  /*1e70*/  ISETP.GE.AND P0, PT, R26, R34.reuse, PT ;  /* 0x000000221a00720c */ /* 0x080fe40003f06270 */
[----:B------:R-:W-:Y:S01]  /*1e80*/  ISETP.GE.AND P3, PT, R23, R34, PT ;  /* 0x000000221700720c */ /* 0x000fe20003f66270 */
[----:B------:R-:W3:Y:S01]  /*1e90*/  @!P1 LDG.E.U16 R72, desc[UR32][R4.64+0x1c0] ;  /* 0x0001c02004489981 */ /* 0x000ee2000c1e1500 */
[----:B--2---:R-:W-:Y:S02]  /*1ea0*/  PRMT R63, RZ, 0x7610, R63 ;  /* 0x00007610ff3f7816 */ /* 0x004fe4000000003f */
[----:B------:R-:W-:Y:S01]  /*1eb0*/  PRMT R62, RZ, 0x7610, R62 ;  /* 0x00007610ff3e7816 */ /* 0x000fe2000000003e */
[----:B------:R-:W2:Y:S01]  /*1ec0*/  @!P2 LDG.E.U16 R67, desc[UR32][R4.64+0x180] ;  /* 0x000180200443a981 */ /* 0x000ea2000c1e1500 */
[----:B------:R-:W-:-:S02]  /*1ed0*/  ISETP.NE.AND P1, PT, R84, RZ, PT ;  /* 0x000000ff5400720c */ /* 0x000fc40003f25270 */
[----:B------:R-:W-:Y:S01]  /*1ee0*/  ISETP.NE.AND P2, PT, R82, RZ, PT ;  /* 0x000000ff5200720c */ /* 0x000fe20003f45270 */
[----:B------:R-:W2:Y:S04]  /*1ef0*/  @!P4 LDG.E.U16 R74, desc[UR32][R4.64+0x340] ;  /* 0x00034020044ac981 */ /* 0x000ea8000c1e1500 */
[----:B------:R-:W2:Y:S01]  /*1f00*/  @!P0 LDG.E.U16 R63, desc[UR32][R4.64+0x200] ;  /* 0x00020020043f8981 */ /* 0x000ea2000c1e1500 */
[----:B------:R-:W-:-:S03]  /*1f10*/  ISETP.NE.AND P0, PT, R86, RZ, PT ;  /* 0x000000ff5600720c */ /* 0x000fc60003f05270 */
[----:B------:R-:W2:Y:S01]  /*1f20*/  @!P3 LDG.E.U16 R62, desc[UR32][R4.64+0x140] ;  /* 0x00014020043eb981 */ /* 0x000ea2000c1e1500 */
[----:B------:R-:W-:Y:S02]  /*1f30*/  ISETP.NE.AND P3, PT, R80, RZ, PT ;  /* 0x000000ff5000720c */ /* 0x000fe40003f65270 */
[----:B----4-:R-:W-:Y:S01]  /*1f40*/  PRMT R66, RZ, 0x7610, R66 ;  /* 0x00007610ff427816 */ /* 0x010fe20000000042 */
[----:B------:R-:W4:Y:S01]  /*1f50*/  @!P5 LDG.E.U16 R115, desc[UR32][R4.64+0x380] ;  /* 0x000380200473d981 */ /* 0x000f22000c1e1500 */
[----:B------:R-:W-:Y:S02]  /*1f60*/  PRMT R65, RZ, 0x7610, R65 ;  /* 0x00007610ff417816 */ /* 0x000fe40000000041 */
[----:B------:R-:W-:Y:S01]  /*1f70*/  PRMT R68, RZ, 0x7610, R68 ;  /* 0x00007610ff447816 */ /* 0x000fe20000000044 */
[----:B------:R-:W4:Y:S04]  /*1f80*/  @!P6 LDG.E.U16 R78, desc[UR32][R4.64+0x3c0] ;  /* 0x0003c020044ee981 */ /* 0x000f28000c1e1500 */
[----:B------:R-:W4:Y:S04]  /*1f90*/  @!P0 LDG.E.U16 R66, desc[UR32][R4.64+0x240] ;  /* 0x0002402004428981 */ /* 0x000f28000c1e1500 */
[----:B------:R-:W4:Y:S04]  /*1fa0*/  @!P1 LDG.E.U16 R65, desc[UR32][R4.64+0x280] ;  /* 0x0002802004419981 */ /* 0x000f28000c1e1500 */
[----:B------:R-:W4:Y:S04]  /*1fb0*/  @!P2 LDG.E.U16 R68, desc[UR32][R4.64+0x2c0] ;  /* 0x0002c0200444a981 */ /* 0x000f28000c1e1500 */
[----:B------:R-:W4:Y:S01]  /*1fc0*/  @!P3 LDG.E.U16 R69, desc[UR32][R4.64+0x300] ;  /* 0x000300200445b981 */ /* 0x000f22000c1e1500 */
[----:B------:R-:W-:-:S02]  /*1fd0*/  P2R R90, PR, RZ, 0x1 ;  /* 0x00000001ff5a7803 */ /* 0x000fc40000000000 */
[-C--:B------:R-:W-:Y:S02]  /*1fe0*/  ISETP.GE.AND P0, PT, R16, R34.reuse, PT ;  /* 0x000000221000720c */ /* 0x080fe40003f06270 */
[----:B------:R-:W-:Y:S02]  /*1ff0*/  PRMT R80, RZ, 0x7610, R80 ;  /* 0x00007610ff507816 */ /* 0x000fe40000000050 */
[----:B------:R-:W-:Y:S02]  /*2000*/  P2R R82, PR, RZ, 0x2 ;  /* 0x00000002ff527803 */ /* 0x000fe40000000000 */
[----:B------:R-:W-:Y:S02]  /*2010*/  ISETP.GE.AND P1, PT, R19, R34, PT ;  /* 0x000000221300720c */ /* 0x000fe40003f26270 */
        /* <DEDUP_REMOVED lines=11> */
[----:B---3--:R-:W-:Y:S04]  /*20d0*/  STS.U16 [R35], R58 ;  /* 0x0000003a23007388 */ /* 0x008fe80000000400 */
        /* <DEDUP_REMOVED lines=8> */
[----:B----4-:R-:W-:Y:S04]  /*2160*/  STS.U16 [R45+0x240], R66 ;  /* 0x000240422d007388 */ /* 0x010fe80000000400 */
        /* <DEDUP_REMOVED lines=9> */
[----:B------:R-:W2:Y:S04]  /*2200*/  LDS.U16 R5, [R52+0x4] ;  /* 0x0000040034057984 */ /* 0x000ea80000000400 */
[----:B------:R-:W-:Y:S04]  /*2210*/  LDS.U16 R58, [R52+0x6] ;  /* 0x00000600343a7984 */ /* 0x000fe80000000400 */
[----:B------:R-:W-:Y:S04]  /*2220*/  LDS.U16 R59, [R52+0x8] ;  /* 0x00000800343b7984 */ /* 0x000fe80000000400 */
[----:B------:R-:W3:Y:S04]  /*2230*/  LDS.U16 R60, [R52+0xa] ;  /* 0x00000a00343c7984 */ /* 0x000ee80000000400 */
[----:B------:R-:W4:Y:S04]  /*2240*/  LDS.U16 R62, [R52+0xc] ;  /* 0x00000c00343e7984 */ /* 0x000f280000000400 */
[----:B------:R-:W-:Y:S04]  /*2250*/  LDS.U16 R63, [R52+0xe] ;  /* 0x00000e00343f7984 */ /* 0x000fe80000000400 */
[----:B------:R-:W-:Y:S04]  /*2260*/  LDS.U16 R65, [R52+0x10] ;  /* 0x0000100034417984 */ /* 0x000fe80000000400 */
[----:B------:R-:W-:Y:S04]  /*2270*/  LDS.U16 R66, [R52+0x12] ;  /* 0x0000120034427984 */ /* 0x000fe80000000400 */
[----:B------:R-:W-:Y:S04]  /*2280*/  LDS.U16 R67, [R52+0x14] ;  /* 0x0000140034437984 */ /* 0x000fe80000000400 */
[----:B------:R-:W-:Y:S04]  /*2290*/  LDS.U16 R68, [R52+0x16] ;  /* 0x0000160034447984 */ /* 0x000fe80000000400 */
[----:B------:R-:W-:Y:S04]  /*22a0*/  LDS.U16 R69, [R52+0x18] ;  /* 0x0000180034457984 */ /* 0x000fe80000000400 */
[----:B------:R-:W-:Y:S04]  /*22b0*/  LDS.U16 R70, [R52+0x1a] ;  /* 0x00001a0034467984 */ /* 0x000fe80000000400 */
[----:B------:R-:W4:Y:S04]  /*22c0*/  LDS.U16 R72, [R52+0x1c] ;  /* 0x00001c0034487984 */ /* 0x000f280000000400 */
[----:B------:R-:W4:Y:S01]  /*22d0*/  LDS.U16 R74, [R52+0x1e] ;  /* 0x00001e00344a7984 */ /* 0x000f220000000400 */
[----:B------:R-:W-:Y:S01]  /*22e0*/  BAR.SYNC.DEFER_BLOCKING 0x0 ;  /* 0x0000000000007b1d */ /* 0x000fe20000010000 */
[----:B0-----:R-:W-:-:S02]  /*22f0*/  PRMT R115, RZ, 0x7610, R115 ;  /* 0x00007610ff737816 */ /* 0x001fc40000000073 */
[----:B-1----:R-:W-:-:S03]  /*2300*/  PRMT R78, RZ, 0x7610, R78 ;  /* 0x00007610ff4e7816 */ /* 0x002fc6000000004e */
[----:B------:R-:W4:Y:S01]  /*2310*/  @!P0 LDG.E.U16 R80, desc[UR32][R2.64] ;  /* 0x0000002002508981 */ /* 0x000f22000c1e1500 */
[----:B------:R-:W-:-:S03]  /*2320*/  ISETP.GE.AND P0, PT, R20, R34, PT ;  /* 0x000000221400720c */ /* 0x000fc60003f06270 */
[----:B------:R-:W4:Y:S01]  /*2330*/  @!P1 LDG.E.U16 R78, desc[UR32][R2.64+0x40] ;  /* 0x00004020024e9981 */ /* 0x000f22000c1e1500 */
[----:B------:R-:W-:-:S03]  /*2340*/  ISETP.GE.AND P1, PT, R21, R34, PT ;  /* 0x000000221500720c */ /* 0x000fc60003f26270 */
[----:B------:R-:W4:Y:S04]  /*2350*/  @!P2 LDG.E.U16 R92, desc[UR32][R2.64+0x2c0] ;  /* 0x0002c020025ca981 */ /* 0x000f28000c1e1500 */
[----:B------:R-:W4:Y:S04]  /*2360*/  @!P3 LDG.E.U16 R137, desc[UR32][R2.64+0x300] ;  /* 0x000300200289b981 */ /* 0x000f28000c1e1500 */
        /* <DEDUP_REMOVED lines=9> */
[----:B------:R-:W-:-:S09]  /*2400*/  ISETP.GE.AND P1, PT, R25, R34, PT ;  /* 0x000000221900720c */ /* 0x000fd20003f26270 */
[----:B------:R-:W4:Y:S01]  /*2410*/  @!P0 LDG.E.U16 R125, desc[UR32][R2.64+0x180] ;  /* 0x00018020027d8981 */ /* 0x000f22000c1e1500 */
[----:B------:R-:W-:-:S03]  /*2420*/  ISETP.GE.AND P0, PT, R26, R34, PT ;  /* 0x000000221a00720c */ /* 0x000fc60003f06270 */
[----:B------:R-:W4:Y:S01]  /*2430*/  @!P1 LDG.E.U16 R88, desc[UR32][R2.64+0x1c0] ;  /* 0x0001c02002589981 */ /* 0x000f22000c1e1500 */
[----:B------:R-:W-:-:S09]  /*2440*/  ISETP.NE.AND P1, PT, R82, RZ, PT ;  /* 0x000000ff5200720c */ /* 0x000fd20003f25270 */
[----:B------:R-:W4:Y:S01]  /*2450*/  @!P0 LDG.E.U16 R127, desc[UR32][R2.64+0x200] ;  /* 0x00020020027f8981 */ /* 0x000f22000c1e1500 */
[----:B------:R-:W-:Y:S02]  /*2460*/  ISETP.NE.AND P0, PT, R90, RZ, PT ;  /* 0x000000ff5a00720c */ /* 0x000fe40003f05270 */
[----:B------:R-:W-:Y:S01]  /*2470*/  PRMT R90, RZ, 0x7610, R90 ;  /* 0x00007610ff5a7816 */ /* 0x000fe2000000005a */
[----:B------:R-:W4:Y:S01]  /*2480*/  @!P1 LDG.E.U16 R135, desc[UR32][R2.64+0x280] ;  /* 0x0002802002879981 */ /* 0x000f22000c1e1500 */
[----:B------:R-:W-:-:S06]  /*2490*/  PRMT R82, RZ, 0x7610, R82 ;  /* 0x00007610ff527816 */ /* 0x000fcc0000000052 */
[----:B------:R-:W4:Y:S04]  /*24a0*/  @!P6 LDG.E.U16 R82, desc[UR32][R2.64+0x3c0] ;  /* 0x0003c0200252e981 */ /* 0x000f28000c1e1500 */
[----:B------:R0:W4:Y:S01]  /*24b0*/  @!P0 LDG.E.U16 R90, desc[UR32][R2.64+0x240] ;  /* 0x00024020025a8981 */ /* 0x000122000c1e1500 */
[----:B--2---:R-:W-:Y:S02]  /*24c0*/  SHF.L.U32 R5, R5, 0x10, RZ ;  /* 0x0000001005057819 */ /* 0x004fe400000006ff */
[----:B------:R-:W-:-:S03]  /*24d0*/  SHF.L.U32 R4, R4, 0x10, RZ ;  /* 0x0000001004047819 */ /* 0x000fc600000006ff */
[----:B------:R-:W-:Y:S01]  /*24e0*/  FMUL.FTZ R116, R5, -1.4426950216293334961 ;  /* 0xbfb8aa3b05747820 */ /* 0x000fe20000410000 */
[----:B------:R-:W-:Y:S02]  /*24f0*/  IMAD.U32 R57, R57, 0x10000, RZ ;  /* 0x0001000039397824 */ /* 0x000fe400078e00ff */
[----:B------:R-:W-:-:S03]  /*2500*/  FMUL.FTZ R98, R4, -1.4426950216293334961 ;  /* 0xbfb8aa3b04627820 */ /* 0x000fc60000410000 */
[----:B------:R-:W-:Y:S01]  /*2510*/  MUFU.EX2 R116, R116 ;  /* 0x0000007400747308 */ /* 0x000fe20000000800 */
[----:B------:R-:W-:Y:S01]  /*2520*/  FMUL.FTZ R96, R57, -1.4426950216293334961 ;  /* 0xbfb8aa3b39607820 */ /* 0x000fe20000410000 */
[----:B---3--:R-:W-:Y:S02]  /*2530*/  SHF.L.U32 R60, R60, 0x10, RZ ;  /* 0x000000103c3c7819 */ /* 0x008fe400000006ff */
[----:B------:R-:W1:Y:S01]  /*2540*/  MUFU.EX2 R98, R98 ;  /* 0x0000006200627308 */ /* 0x000e620000000800 */
[----:B------:R-:W-:-:S03]  /*2550*/  IMAD.U32 R59, R59, 0x10000, RZ ;  /* 0x000100003b3b7824 */ /* 0x000fc600078e00ff */
[----:B------:R-:W2:Y:S01]  /*2560*/  MUFU.EX2 R96, R96 ;  /* 0x0000006000607308 */ /* 0x000ea20000000800 */
[----:B------:R-:W-:Y:S01]  /*2570*/  FMUL.FTZ R118, R60, -1.4426950216293334961 ;  /* 0xbfb8aa3b3c767820 */ /* 0x000fe20000410000 */
[----:B------:R-:W-:Y:S01]  /*2580*/  SHF.L.U32 R58, R58, 0x10, RZ ;  /* 0x000000103a3a7819 */ /* 0x000fe200000006ff */
[----:B0-----:R-:W-:-:S04]  /*2590*/  FMUL.FTZ R3, R59, -1.4426950216293334961 ;  /* 0xbfb8aa3b3b037820 */ /* 0x001fc80000410000 */
[----:B------:R-:W0:Y:S01]  /*25a0*/  MUFU.EX2 R118, R118 ;  /* 0x0000007600767308 */ /* 0x000e220000000800 */
[----:B------:R-:W-:Y:S01]  /*25b0*/  FMUL.FTZ R2, R58, -1.4426950216293334961 ;  /* 0xbfb8aa3b3a027820 */ /* 0x000fe20000410000 */
[----:B-1----:R-:W-:Y:S02]  /*25c0*/  FADD.FTZ R98, R98, 1 ;  /* 0x3f80000062627421 */ /* 0x002fe40000010000 */
[----:B------:R-:W1:Y:S01]  /*25d0*/  MUFU.EX2 R3, R3 ;  /* 0x0000000300037308 */ /* 0x000e620000000800 */
[----:B--2---:R-:W-:-:S03]  /*25e0*/  FADD.FTZ R96, R96, 1 ;  /* 0x3f80000060607421 */ /* 0x004fc60000010000 */
[----:B------:R-:W2:Y:S01]  /*25f0*/  MUFU.EX2 R2, R2 ;  /* 0x0000000200027308 */ /* 0x000ea20000000800 */
[----:B------:R-:W-:Y:S01]  /*2600*/  SHF.L.U32 R121, R121, 0x10, RZ ;  /* 0x0000001079797819 */ /* 0x000fe200000006ff */
[----:B0-----:R-:W-:Y:S01]  /*2610*/  FADD.FTZ R118, R118, 1 ;  /* 0x3f80000076767421 */ /* 0x001fe20000010000 */
[----:B----4-:R-:W-:Y:S02]  /*2620*/  SHF.L.U32 R62, R62, 0x10, RZ ;  /* 0x000000103e3e7819 */ /* 0x010fe400000006ff */
[----:B------:R-:W-:Y:S01]  /*2630*/  SHF.L.U32 R72, R72, 0x10, RZ ;  /* 0x0000001048487819 */ /* 0x000fe200000006ff */
[----:B-1----:R-:W-:Y:S01]  /*2640*/  FADD.FTZ R3, R3, 1 ;  /* 0x3f80000003037421 */ /* 0x002fe20000010000 */
[----:B------:R-:W-:Y:S02]  /*2650*/  IMAD.U32 R117, R117, 0x10000, RZ ;  /* 0x0001000075757824 */ /* 0x000fe400078e00ff */
[----:B------:R-:W-:Y:S01]  /*2660*/  FMUL.FTZ R120, R62, -1.4426950216293334961 ;  /* 0xbfb8aa3b3e787820 */ /* 0x000fe20000410000 */
[----:B--2---:R-:W-:Y:S01]  /*2670*/  FADD.FTZ R2, R2, 1 ;  /* 0x3f80000002027421 */ /* 0x004fe20000010000 */
[----:B------:R-:W-:Y:S01]  /*2680*/  FMUL.FTZ R138, R72, -1.4426950216293334961 ;  /* 0xbfb8aa3b488a7820 */ /* 0x000fe20000410000 */
[----:B------:R-:W-:Y:S01]  /*2690*/  SHF.L.U32 R63, R63, 0x10, RZ ;  /* 0x000000103f3f7819 */ /* 0x000fe200000006ff */
[----:B------:R-:W-:-:S02]  /*26a0*/  IMAD.U32 R69, R69, 0x10000, RZ ;  /* 0x0001000045457824 */ /* 0x000fc400078e00ff */
[----:B------:R-:W-:Y:S01]  /*26b0*/  MUFU.EX2 R144, R138 ;  /* 0x0000008a00907308 */ /* 0x000fe20000000800 */
[----:B------:R-:W-:Y:S02]  /*26c0*/  IMAD.U32 R65, R65, 0x10000, RZ ;  /* 0x0001000041417824 */ /* 0x000fe400078e00ff */
[----:B------:R-:W-:Y:S01]  /*26d0*/  FMUL.FTZ R122, R63, -1.4426950216293334961 ;  /* 0xbfb8aa3b3f7a7820 */ /* 0x000fe20000410000 */
[----:B------:R-:W0:Y:S01]  /*26e0*/  MUFU.EX2 R120, R120 ;  /* 0x0000007800787308 */ /* 0x000e220000000800 */
[----:B------:R-:W-:Y:S01]  /*26f0*/  FMUL.FTZ R132, R69, -1.4426950216293334961 ;  /* 0xbfb8aa3b45847820 */ /* 0x000fe20000410000 */
[----:B------:R-:W-:-:S03]  /*2700*/  FMUL.FTZ R124, R65, -1.4426950216293334961 ;  /* 0xbfb8aa3b417c7820 */ /* 0x000fc60000410000 */
[----:B------:R-:W-:Y:S04]  /*2710*/  MUFU.EX2 R122, R122 ;  /* 0x0000007a007a7308 */ /* 0x000fe80000000800 */
[----:B------:R-:W-:Y:S01]  /*2720*/  MUFU.EX2 R134, R132 ;  /* 0x0000008400867308 */ /* 0x000fe20000000800 */
[----:B------:R-:W-:-:S03]  /*2730*/  SHF.L.U32 R66, R66, 0x10, RZ ;  /* 0x0000001042427819 */ /* 0x000fc600000006ff */
[----:B------:R-:W1:Y:S01]  /*2740*/  MUFU.EX2 R124, R124 ;  /* 0x0000007c007c7308 */ /* 0x000e620000000800 */
[----:B------:R-:W-:Y:S01]  /*2750*/  SHF.L.U32 R119, R119, 0x10, RZ ;  /* 0x0000001077777819 */ /* 0x000fe200000006ff */
[----:B0-----:R-:W-:Y:S01]  /*2760*/  FADD.FTZ R120, R120, 1 ;  /* 0x3f80000078787421 */ /* 0x001fe20000010000 */
[----:B------:R-:W-:Y:S01]  /*2770*/  SHF.L.U32 R68, R68, 0x10, RZ ;  /* 0x0000001044447819 */ /* 0x000fe200000006ff */
[----:B------:R-:W-:Y:S01]  /*2780*/  FMUL.FTZ R126, R66, -1.4426950216293334961 ;  /* 0xbfb8aa3b427e7820 */ /* 0x000fe20000410000 */
[----:B------:R-:W-:Y:S02]  /*2790*/  SHF.L.U32 R131, R131, 0x10, RZ ;  /* 0x0000001083837819 */ /* 0x000fe400000006ff */
[----:B------:R-:W-:Y:S01]  /*27a0*/  SHF.L.U32 R129, R129, 0x10, RZ ;  /* 0x0000001081817819 */ /* 0x000fe200000006ff */
[----:B------:R-:W-:Y:S01]  /*27b0*/  FMUL.FTZ R130, R68, -1.4426950216293334961 ;  /* 0xbfb8aa3b44827820 */ /* 0x000fe20000410000 */
[----:B------:R-:W-:Y:S02]  /*27c0*/  SHF.L.U32 R74, R74, 0x10, RZ ;  /* 0x000000104a4a7819 */ /* 0x000fe400000006ff */
[----:B------:R-:W-:Y:S01]  /*27d0*/  SHF.L.U32 R70, R70, 0x10, RZ ;  /* 0x0000001046467819 */ /* 0x000fe200000006ff */
[----:B------:R-:W0:Y:S01]  /*27e0*/  MUFU.EX2 R126, R126 ;  /* 0x0000007e007e7308 */ /* 0x000e220000000800 */
[----:B------:R-:W-:-:S02]  /*27f0*/  IMAD.U32 R133, R133, 0x10000, RZ ;  /* 0x0001000085857824 */ /* 0x000fc400078e00ff */
[----:B-1----:R-:W-:Y:S01]  /*2800*/  FADD.FTZ R124, R124, 1 ;  /* 0x3f8000007c7c7421 */ /* 0x002fe20000010000 */
[----:B------:R-:W-:Y:S01]  /*2810*/  FMUL.FTZ R140, R74, -1.4426950216293334961 ;  /* 0xbfb8aa3b4a8c7820 */ /* 0x000fe20000410000 */
[----:B------:R-:W-:Y:S01]  /*2820*/  FMUL.FTZ R136, R70, -1.4426950216293334961 ;  /* 0xbfb8aa3b46887820 */ /* 0x000fe20000410000 */
[----:B------:R-:W1:Y:S01]  /*2830*/  MUFU.EX2 R130, R130 ;  /* 0x0000008200827308 */ /* 0x000e620000000800 */
[----:B------:R-:W-:-:S03]  /*2840*/  SHF.L.U32 R67, R67, 0x10, RZ ;  /* 0x0000001043437819 */ /* 0x000fc600000006ff */
[----:B------:R2:W-:Y:S04]  /*2850*/  MUFU.EX2 R146, R140 ;  /* 0x0000008c00927308 */ /* 0x0005e80000000800 */
[----:B------:R-:W3:Y:S01]  /*2860*/  MUFU.EX2 R136, R136 ;  /* 0x0000008800887308 */ /* 0x000ee20000000800 */
[----:B------:R-:W-:Y:S01]  /*2870*/  FMUL.FTZ R128, R67, -1.4426950216293334961 ;  /* 0xbfb8aa3b43807820 */ /* 0x000fe20000410000 */
[----:B0-----:R-:W-:Y:S01]  /*2880*/  FADD.FTZ R126, R126, 1 ;  /* 0x3f8000007e7e7421 */ /* 0x001fe20000010000 */
[----:B-1----:R-:W-:-:S04]  /*2890*/  FADD.FTZ R141, R130, 1 ;  /* 0x3f800000828d7421 */ /* 0x002fc80000010000 */
[----:B------:R-:W0:Y:S01]  /*28a0*/  MUFU.EX2 R128, R128 ;  /* 0x0000008000807308 */ /* 0x000e220000000800 */
[----:B------:R-:W-:Y:S01]  /*28b0*/  FADD.FTZ R134, R134, 1 ;  /* 0x3f80000086867421 */ /* 0x000fe20000010000 */
[----:B------:R1:W-:Y:S04]  /*28c0*/  STS.U16 [R35], R80 ;  /* 0x0000005023007388 */ /* 0x0003e80000000400 */
[----:B------:R-:W-:Y:S04]  /*28d0*/  STS.U16 [R37+0x40], R78 ;  /* 0x0000404e25007388 */ /* 0x000fe80000000400 */
[----:B------:R4:W-:Y:S04]  /*28e0*/  STS.U16 [R38+0x80], R115 ;  /* 0x0000807326007388 */ /* 0x0009e80000000400 */
[----:B------:R-:W-:Y:S04]  /*28f0*/  STS.U16 [R39+0xc0], R84 ;  /* 0x0000c05427007388 */ /* 0x000fe80000000400 */
[----:B------:R-:W-:Y:S04]  /*2900*/  STS.U16 [R40+0x100], R123 ;  /* 0x0001007b28007388 */ /* 0x000fe80000000400 */
[----:B------:R-:W-:Y:S04]  /*2910*/  STS.U16 [R41+0x140], R86 ;  /* 0x0001405629007388 */ /* 0x000fe80000000400 */
[----:B------:R2:W-:Y:S04]  /*2920*/  STS.U16 [R42+0x180], R125 ;  /* 0x0001807d2a007388 */ /* 0x0005e80000000400 */
        /* <DEDUP_REMOVED lines=10> */
[----:B------:R-:W0:Y:S04]  /*29d0*/  LDS.U16 R88, [R52+0x4] ;  /* 0x0000040034587984 */ /* 0x000e280000000400 */
[----:B------:R-:W0:Y:S01]  /*29e0*/  LDS.U16 R84, [R52] ;  /* 0x0000000034547984 */ /* 0x000e220000000400 */
[----:B-1----:R-:W-:Y:S01]  /*29f0*/  FADD.FTZ R80, R116, 1 ;  /* 0x3f80000074507421 */ /* 0x002fe20000010000 */
[----:B----4-:R-:W-:Y:S02]  /*2a00*/  MUFU.RCP R115, R98 ;  /* 0x0000006200737308 */ /* 0x010fe40000001000 */
[----:B------:R-:W1:Y:S04]  /*2a10*/  LDS.U16 R86, [R52+0x2] ;  /* 0x0000020034567984 */ /* 0x000e680000000400 */
[----:B------:R-:W4:Y:S02]  /*2a20*/  LDS.U16 R94, [R52+0x8] ;  /* 0x00000800345e7984 */ /* 0x000f240000000400 */
[----:B------:R-:W0:Y:S02]  /*2a30*/  MUFU.RCP R80, R80 ;  /* 0x0000005000507308 */ /* 0x000e240000001000 */
[----:B------:R-:W4:Y:S04]  /*2a40*/  LDS.U16 R92, [R52+0x6] ;  /* 0x00000600345c7984 */ /* 0x000f280000000400 */
[----:B------:R-:W-:Y:S02]  /*2a50*/  LDS.U16 R116, [R52+0xc] ;  /* 0x00000c0034747984 */ /* 0x000fe40000000400 */
[----:B------:R3:W1:Y:S08]  /*2a60*/  MUFU.RCP R78, R96 ;  /* 0x00000060004e7308 */ /* 0x0006700000001000 */
[----:B--2---:R2:W-:Y:S01]  /*2a70*/  MUFU.RCP R125, R118 ;  /* 0x00000076007d7308 */ /* 0x0045e20000001000 */
[----:B---3--:R-:W3:Y:S07]  /*2a80*/  LDS.U16 R96, [R52+0xa] ;  /* 0x00000a0034607984 */ /* 0x008eee0000000400 */
[----:B------:R1:W-:Y:S01]  /*2a90*/  MUFU.RCP R123, R2 ;  /* 0x00000002007b7308 */ /* 0x0003e20000001000 */
[----:B------:R-:W-:Y:S01]  /*2aa0*/  FADD.FTZ R90, R122, 1 ;  /* 0x3f8000007a5a7421 */ /* 0x000fe20000010000 */
[----:B0-----:R-:W-:Y:S01]  /*2ab0*/  SHF.L.U32 R88, R88, 0x10, RZ ;  /* 0x0000001058587819 */ /* 0x001fe200000006ff */
[----:B--2---:R-:W-:Y:S01]  /*2ac0*/  FADD.FTZ R118, -R80, 1 ;  /* 0x3f80000050767421 */ /* 0x004fe20000010100 */
[----:B------:R-:W-:Y:S03]  /*2ad0*/  LDS.U16 R130, [R52+0x18] ;  /* 0x0000180034827984 */ /* 0x000fe60000000400 */
[----:B------:R-:W-:Y:S01]  /*2ae0*/  FMUL.FTZ R137, R121, R88 ;  /* 0x0000005879897220 */ /* 0x000fe20000410000 */
[----:B------:R0:W2:Y:S01]  /*2af0*/  MUFU.RCP R82, R3 ;  /* 0x0000000300527308 */ /* 0x0000a20000001000 */
[----:B------:R-:W-:Y:S01]  /*2b00*/  SHF.L.U32 R84, R84, 0x10, RZ ;  /* 0x0000001054547819 */ /* 0x000fe200000006ff */
[----:B------:R-:W-:Y:S01]  /*2b10*/  FFMA.FTZ R118, R5, R118, 1 ;  /* 0x3f80000005767423 */ /* 0x000fe20000010076 */
[----:B------:R-:W-:Y:S01]  /*2b20*/  FMUL.FTZ R137, R80, R137 ;  /* 0x0000008950897220 */ /* 0x000fe20000410000 */
[----:B-1----:R-:W-:Y:S01]  /*2b30*/  FADD.FTZ R2, -R78, 1 ;  /* 0x3f8000004e027421 */ /* 0x002fe20000010100 */
[----:B0-----:R-:W-:-:S02]  /*2b40*/  FADD.FTZ R3, -R115, 1 ;  /* 0x3f80000073037421 */ /* 0x001fc40000010100 */
[----:B------:R-:W-:Y:S02]  /*2b50*/  FMUL.FTZ R138, R137, R118 ;  /* 0x00000076898a7220 */ /* 0x000fe40000410000 */
[----:B------:R-:W0:Y:S01]  /*2b60*/  LDS.U16 R118, [R52+0xe] ;  /* 0x00000e0034767984 */ /* 0x000e220000000400 */
[----:B------:R-:W-:Y:S01]  /*2b70*/  FFMA.FTZ R135, R4, R3, 1 ;  /* 0x3f80000004877423 */ /* 0x000fe20000010003 */
[----:B------:R-:W-:Y:S01]  /*2b80*/  FMUL.FTZ R3, R117, R84 ;  /* 0x0000005475037220 */ /* 0x000fe20000410000 */
[----:B------:R-:W-:-:S03]  /*2b90*/  FFMA.FTZ R2, R57, R2, 1 ;  /* 0x3f80000039027423 */ /* 0x000fc60000010002 */
[----:B------:R-:W-:-:S04]  /*2ba0*/  FMUL.FTZ R3, R78, R3 ;  /* 0x000000034e037220 */ /* 0x000fc80000410000 */
[----:B------:R-:W-:Y:S02]  /*2bb0*/  FMUL.FTZ R132, R3, R2 ;  /* 0x0000000203847220 */ /* 0x000fe40000410000 */
[----:B------:R-:W1:Y:S01]  /*2bc0*/  LDS.U16 R2, [R52+0x10] ;  /* 0x0000100034027984 */ /* 0x000e620000000400 */
[----:B------:R-:W-:Y:S01]  /*2bd0*/  IMAD.U32 R86, R86, 0x10000, RZ ;  /* 0x0001000056567824 */ /* 0x000fe200078e00ff */
[----:B------:R3:W0:Y:S01]  /*2be0*/  MUFU.RCP R127, R120 ;  /* 0x00000078007f7308 */ /* 0x0006220000001000 */
[----:B----4-:R-:W-:Y:S02]  /*2bf0*/  SHF.L.U32 R94, R94, 0x10, RZ ;  /* 0x000000105e5e7819 */ /* 0x010fe400000006ff */
[----:B------:R-:W-:Y:S01]  /*2c00*/  FMUL.FTZ R98, R119, R86 ;  /* 0x0000005677627220 */ /* 0x000fe20000410000 */
[----:B------:R-:W-:Y:S01]  /*2c10*/  SHF.L.U32 R92, R92, 0x10, RZ ;  /* 0x000000105c5c7819 */ /* 0x000fe200000006ff */
[----:B--2---:R-:W-:Y:S01]  /*2c20*/  FADD.FTZ R122, -R82, 1 ;  /* 0x3f800000527a7421 */ /* 0x004fe20000010100 */
[----:B------:R-:W-:Y:S01]  /*2c30*/  FMUL.FTZ R137, R131, R94 ;  /* 0x0000005e83897220 */ /* 0x000fe20000410000 */
[----:B------:R-:W-:Y:S01]  /*2c40*/  FMUL.FTZ R98, R115, R98 ;  /* 0x0000006273627220 */ /* 0x000fe20000410000 */
[----:B---3--:R-:W-:Y:S01]  /*2c50*/  SHF.L.U32 R96, R96, 0x10, RZ ;  /* 0x0000001060607819 */ /* 0x008fe200000006ff */
[----:B------:R-:W2:Y:S01]  /*2c60*/  MUFU.RCP R90, R90 ;  /* 0x0000005a005a7308 */ /* 0x000ea20000001000 */
[----:B------:R-:W-:Y:S01]  /*2c70*/  FADD.FTZ R3, -R123, 1 ;  /* 0x3f8000007b037421 */ /* 0x000fe20000010100 */
[----:B------:R-:W-:Y:S01]  /*2c80*/  FMUL.FTZ R120, R129, R92 ;  /* 0x0000005c81787220 */ /* 0x000fe20000410000 */
[----:B------:R-:W-:Y:S01]  /*2c90*/  FMUL.FTZ R155, R98, R135 ;  /* 0x00000087629b7220 */ /* 0x000fe20000410000 */
[----:B------:R-:W-:Y:S01]  /*2ca0*/  FFMA.FTZ R122, R59, R122, 1 ;  /* 0x3f8000003b7a7423 */ /* 0x000fe2000001007a */
[----:B------:R-:W-:Y:S01]  /*2cb0*/  FMUL.FTZ R137, R82, R137 ;  /* 0x0000008952897220 */ /* 0x000fe20000410000 */
[----:B------:R-:W-:Y:S01]  /*2cc0*/  FADD.FTZ R139, -R125, 1 ;  /* 0x3f8000007d8b7421 */ /* 0x000fe20000010100 */
[----:B------:R-:W-:Y:S01]  /*2cd0*/  FFMA.FTZ R3, R58, R3, 1 ;  /* 0x3f8000003a037423 */ /* 0x000fe20000010003 */
[----:B------:R3:W4:Y:S01]  /*2ce0*/  MUFU.RCP R98, R124 ;  /* 0x0000007c00627308 */ /* 0x0007220000001000 */
[----:B------:R-:W-:Y:S01]  /*2cf0*/  FMUL.FTZ R120, R123, R120 ;  /* 0x000000787b787220 */ /* 0x000fe20000410000 */
[----:B------:R-:W-:Y:S01]  /*2d00*/  FMUL.FTZ R140, R137, R122 ;  /* 0x0000007a898c7220 */ /* 0x000fe20000410000 */
[----:B------:R-:W-:Y:S01]  /*2d10*/  SHF.L.U32 R116, R116, 0x10, RZ ;  /* 0x0000001074747819 */ /* 0x000fe200000006ff */
[----:B------:R-:W-:-:S02]  /*2d20*/  IMAD.U32 R137, R76, 0x10000, RZ ;  /* 0x000100004c897824 */ /* 0x000fc400078e00ff */
[----:B------:R-:W-:Y:S01]  /*2d30*/  FFMA.FTZ R139, R60, R139, 1 ;  /* 0x3f8000003c8b7423 */ /* 0x000fe2000001008b */
[----:B---3--:R-:W-:Y:S01]  /*2d40*/  FMUL.FTZ R124, R133, R96 ;  /* 0x00000060857c7220 */ /* 0x008fe20000410000 */
[----:B------:R-:W-:Y:S01]  /*2d50*/  FMUL.FTZ R159, R120, R3 ;  /* 0x00000003789f7220 */ /* 0x000fe20000410000 */
[----:B0-----:R-:W-:Y:S01]  /*2d60*/  FADD.FTZ R3, -R127, 1 ;  /* 0x3f8000007f037421 */ /* 0x001fe20000010100 */
[----:B------:R-:W-:Y:S01]  /*2d70*/  SHF.L.U32 R118, R118, 0x10, RZ ;  /* 0x0000001076767819 */ /* 0x000fe200000006ff */
[----:B------:R-:W-:Y:S01]  /*2d80*/  FMUL.FTZ R124, R125, R124 ;  /* 0x0000007c7d7c7220 */ /* 0x000fe20000410000 */
[----:B------:R-:W-:Y:S01]  /*2d90*/  FMUL.FTZ R76, R137, R116 ;  /* 0x00000074894c7220 */ /* 0x000fe20000410000 */
[----:B------:R-:W-:Y:S01]  /*2da0*/  FFMA.FTZ R143, R62, R3, 1 ;  /* 0x3f8000003e8f7423 */ /* 0x000fe20000010003 */
[----:B------:R-:W0:Y:S01]  /*2db0*/  LDS.U16 R122, [R52+0x14] ;  /* 0x00001400347a7984 */ /* 0x000e220000000400 */
[----:B------:R-:W-:Y:S01]  /*2dc0*/  FMUL.FTZ R161, R124, R139 ;  /* 0x0000008b7ca17220 */ /* 0x000fe20000410000 */
[----:B------:R-:W-:Y:S01]  /*2dd0*/  SHF.L.U32 R139, R64, 0x10, RZ ;  /* 0x00000010408b7819 */ /* 0x000fe200000006ff */
[----:B------:R-:W-:Y:S01]  /*2de0*/  FMUL.FTZ R76, R127, R76 ;  /* 0x0000004c7f4c7220 */ /* 0x000fe20000410000 */
[----:B------:R-:W3:Y:S01]  /*2df0*/  LDS.U16 R3, [R52+0x12] ;  /* 0x0000120034037984 */ /* 0x000ee20000000400 */
[----:B------:R2:W0:Y:S03]  /*2e00*/  MUFU.RCP R135, R126 ;  /* 0x0000007e00877308 */ /* 0x0004260000001000 */
[----:B------:R-:W3:Y:S01]  /*2e10*/  LDS.U16 R124, [R52+0x16] ;  /* 0x00001600347c7984 */ /* 0x000ee20000000400 */
[----:B------:R-:W-:Y:S01]  /*2e20*/  FMUL.FTZ R145, R139, R118 ;  /* 0x000000768b917220 */ /* 0x000fe20000410000 */
[----:B------:R-:W-:Y:S01]  /*2e30*/  FMUL.FTZ R142, R76, R143 ;  /* 0x0000008f4c8e7220 */ /* 0x000fe20000410000 */
[----:B------:R-:W-:-:S02]  /*2e40*/  IMAD.U32 R76, R61, 0x10000, RZ ;  /* 0x000100003d4c7824 */ /* 0x000fc400078e00ff */
[----:B--2---:R-:W-:Y:S01]  /*2e50*/  FADD.FTZ R126, -R90, 1 ;  /* 0x3f8000005a7e7421 */ /* 0x004fe20000010100 */
[----:B-1----:R-:W-:Y:S01]  /*2e60*/  SHF.L.U32 R61, R2, 0x10, RZ ;  /* 0x00000010023d7819 */ /* 0x002fe200000006ff */
[----:B------:R-:W-:Y:S01]  /*2e70*/  FADD.FTZ R136, R136, 1 ;  /* 0x3f80000088887421 */ /* 0x000fe20000010000 */
[----:B------:R-:W-:Y:S01]  /*2e80*/  FMUL.FTZ R145, R90, R145 ;  /* 0x000000915a917220 */ /* 0x000fe20000410000 */
[----:B------:R-:W-:Y:S01]  /*2e90*/  FFMA.FTZ R126, R63, R126, 1 ;  /* 0x3f8000003f7e7423 */ /* 0x000fe2000001007e */
[----:B----4-:R-:W-:Y:S01]  /*2ea0*/  FADD.FTZ R2, -R98, 1 ;  /* 0x3f80000062027421 */ /* 0x010fe20000010100 */
[----:B------:R1:W-:Y:S02]  /*2eb0*/  MUFU.RCP R64, R134 ;  /* 0x0000008600407308 */ /* 0x0003e40000001000 */
[----:B------:R-:W-:Y:S01]  /*2ec0*/  FMUL.FTZ R163, R145, R126 ;  /* 0x0000007e91a37220 */ /* 0x000fe20000410000 */
[----:B------:R-:W-:Y:S02]  /*2ed0*/  FFMA.FTZ R126, R65, R2, 1 ;  /* 0x3f800000417e7423 */ /* 0x000fe40000010002 */
[----:B------:R-:W2:Y:S03]  /*2ee0*/  LDS.U16 R2, [R52+0x1a] ;  /* 0x00001a0034027984 */ /* 0x000ea60000000400 */
[----:B------:R4:W-:Y:S01]  /*2ef0*/  MUFU.RCP R143, R136 ;  /* 0x00000088008f7308 */ /* 0x0009e20000001000 */
[----:B-1----:R-:W1:Y:S01]  /*2f00*/  LDS.U16 R134, [R52+0x1c] ;  /* 0x00001c0034867984 */ /* 0x002e620000000400 */
[----:B------:R-:W-:-:S03]  /*2f10*/  FADD.FTZ R128, R128, 1 ;  /* 0x3f80000080807421 */ /* 0x000fc60000010000 */
[----:B----4-:R-:W4:Y:S03]  /*2f20*/  LDS.U16 R136, [R52+0x1e] ;  /* 0x00001e0034887984 */ /* 0x010f260000000400 */
[----:B------:R-:W3:Y:S01]  /*2f30*/  MUFU.RCP R141, R141 ;  /* 0x0000008d008d7308 */ /* 0x000ee20000001000 */
[----:B------:R-:W-:-:S07]  /*2f40*/  FMUL.FTZ R147, R76, R61 ;  /* 0x0000003d4c937220 */ /* 0x000fce0000410000 */
[----:B------:R3:W2:Y:S01]  /*2f50*/  MUFU.RCP R120, R128 ;  /* 0x0000008000787308 */ /* 0x0006a20000001000 */
[----:B------:R-:W-:Y:S01]  /*2f60*/  FMUL.FTZ R147, R98, R147 ;  /* 0x0000009362937220 */ /* 0x000fe20000410000 */
[----:B------:R-:W-:-:S03]  /*2f70*/  FADD.FTZ R149, R144, 1 ;  /* 0x3f80000090957421 */ /* 0x000fc60000010000 */
[----:B------:R-:W-:Y:S01]  /*2f80*/  FMUL.FTZ R144, R147, R126 ;  /* 0x0000007e93907220 */ /* 0x000fe20000410000 */
[----:B------:R-:W-:Y:S01]  /*2f90*/  SHF.L.U32 R147, R53, 0x10, RZ ;  /* 0x0000001035937819 */ /* 0x000fe200000006ff */
[----:B0-----:R-:W-:Y:S01]  /*2fa0*/  FADD.FTZ R53, -R135, 1 ;  /* 0x3f80000087357421 */ /* 0x001fe20000010100 */
[----:B---3--:R-:W-:Y:S01]  /*2fb0*/  SHF.L.U32 R128, R55, 0x10, RZ ;  /* 0x0000001037807819 */ /* 0x008fe200000006ff */
[----:B------:R-:W-:Y:S01]  /*2fc0*/  FADD.FTZ R55, -R141, 1 ;  /* 0x3f8000008d377421 */ /* 0x000fe20000010100 */
[----:B------:R-:W-:Y:S01]  /*2fd0*/  FADD.FTZ R146, R146, 1 ;  /* 0x3f80000092927421 */ /* 0x000fe20000010000 */
[----:B------:R-:W-:Y:S02]  /*2fe0*/  IMAD.U32 R145, R54, 0x10000, RZ ;  /* 0x0001000036917824 */ /* 0x000fe400078e00ff */
[----:B------:R-:W-:Y:S01]  /*2ff0*/  FFMA.FTZ R157, R66, R53, 1 ;  /* 0x3f800000429d7423 */ /* 0x000fe20000010035 */
[----:B------:R-:W-:Y:S01]  /*3000*/  FFMA.FTZ R167, R68, R55, 1 ;  /* 0x3f80000044a77423 */ /* 0x000fe20000010037 */
[----:B------:R-:W-:Y:S01]  /*3010*/  SHF.L.U32 R55, R122, 0x10, RZ ;  /* 0x000000107a377819 */ /* 0x000fe200000006ff */
[----:B------:R-:W0:Y:S01]  /*3020*/  MUFU.RCP R149, R149 ;  /* 0x0000009500957308 */ /* 0x000e220000001000 */
[----:B------:R-:W-:Y:S01]  /*3030*/  SHF.L.U32 R126, R56, 0x10, RZ ;  /* 0x00000010387e7819 */ /* 0x000fe200000006ff */
[----:B--2---:R-:W-:Y:S01]  /*3040*/  FADD.FTZ R54, -R120, 1 ;  /* 0x3f80000078367421 */ /* 0x004fe20000010100 */
[----:B------:R-:W-:Y:S01]  /*3050*/  SHF.L.U32 R53, R3, 0x10, RZ ;  /* 0x0000001003357819 */ /* 0x000fe200000006ff */
[----:B------:R-:W-:Y:S01]  /*3060*/  IMAD.U32 R122, R124, 0x10000, RZ ;  /* 0x000100007c7a7824 */ /* 0x000fe200078e00ff */
[----:B------:R-:W-:-:S03]  /*3070*/  SHF.L.U32 R124, R130, 0x10, RZ ;  /* 0x00000010827c7819 */ /* 0x000fc600000006ff */
[----:B------:R2:W3:Y:S01]  /*3080*/  MUFU.RCP R151, R146 ;  /* 0x0000009200977308 */ /* 0x0004e20000001000 */
        /* <DEDUP_REMOVED lines=8> */
[----:B--2---:R-:W-:Y:S01]  /*3110*/  FFMA.FTZ R146, R69, R56, 1 ;  /* 0x3f80000045927423 */ /* 0x004fe20000010038 */
[----:B------:R-:W-:Y:S01]  /*3120*/  F2FP.BF16.F32.PACK_AB R148, R155, R132 ;  /* 0x000000849b94723e */ /* 0x000fe200000010ff */
[----:B------:R-:W-:Y:S01]  /*3130*/  BAR.SYNC.DEFER_BLOCKING 0x0 ;  /* 0x0000000000007b1d */ /* 0x000fe20000010000 */
[----:B------:R-:W-:Y:S01]  /*3140*/  FMUL.FTZ R56, R120, R3 ;  /* 0x0000000378387220 */ /* 0x000fe20000410000 */
[----:B------:R-:W-:Y:S01]  /*3150*/  FMUL.FTZ R167, R130, R167 ;  /* 0x000000a782a77220 */ /* 0x000fe20000410000 */
[----:B------:R-:W-:Y:S01]  /*3160*/  SHF.L.U32 R155, R7, 0x10, RZ ;  /* 0x00000010079b7819 */ /* 0x000fe200000006ff */
[----:B------:R-:W-:Y:S01]  /*3170*/  FMUL.FTZ R169, R64, R169 ;  /* 0x000000a940a97220 */ /* 0x000fe20000410000 */
[----:B------:R-:W-:Y:S01]  /*3180*/  SHF.L.U32 R132, R6, 0x10, RZ ;  /* 0x0000001006847819 */ /* 0x000fe200000006ff */
[----:B------:R-:W-:Y:S01]  /*3190*/  FMUL.FTZ R3, R54, R157 ;  /* 0x0000009d36037220 */ /* 0x000fe20000410000 */
[----:B------:R-:W-:Y:S01]  /*31a0*/  SHF.L.U32 R6, R2, 0x10, RZ ;  /* 0x0000001002067819 */ /* 0x000fe200000006ff */
[----:B------:R-:W-:Y:S01]  /*31b0*/  IMAD.U32 R157, R0, 0x10000, RZ ;  /* 0x00010000009d7824 */ /* 0x000fe200078e00ff */
[----:B-1----:R-:W-:-:S02]  /*31c0*/  SHF.L.U32 R7, R134, 0x10, RZ ;  /* 0x0000001086077819 */ /* 0x002fc400000006ff */
[----:B----4-:R-:W-:Y:S01]  /*31d0*/  SHF.L.U32 R130, R136, 0x10, RZ ;  /* 0x0000001088827819 */ /* 0x010fe200000006ff */
[----:B------:R-:W-:Y:S01]  /*31e0*/  FMUL.FTZ R56, R56, R165 ;  /* 0x000000a538387220 */ /* 0x000fe20000410000 */
[----:B------:R-:W-:Y:S01]  /*31f0*/  FMUL.FTZ R146, R169, R146 ;  /* 0x00000092a9927220 */ /* 0x000fe20000410000 */
[----:B------:R-:W-:Y:S01]  /*3200*/  FADD.FTZ R165, -R143, 1 ;  /* 0x3f8000008fa57421 */ /* 0x000fe20000010100 */
[----:B0-----:R-:W-:Y:S01]  /*3210*/  FADD.FTZ R169, -R149, 1 ;  /* 0x3f80000095a97421 */ /* 0x001fe20000010100 */
[----:B---3--:R-:W-:Y:S01]  /*3220*/  FADD.FTZ R171, -R151, 1 ;  /* 0x3f80000097ab7421 */ /* 0x008fe20000010100 */
[----:B------:R-:W-:Y:S01]  /*3230*/  FMUL.FTZ R0, R155, R6 ;  /* 0x000000069b007220 */ /* 0x000fe20000410000 */
[----:B------:R-:W-:Y:S01]  /*3240*/  FMUL.FTZ R2, R132, R7 ;  /* 0x0000000784027220 */ /* 0x000fe20000410000 */
[----:B------:R-:W-:Y:S01]  /*3250*/  FMUL.FTZ R54, R157, R130 ;  /* 0x000000829d367220 */ /* 0x000fe20000410000 */
[----:B------:R-:W-:Y:S01]  /*3260*/  FFMA.FTZ R165, R70, R165, 1 ;  /* 0x3f80000046a57423 */ /* 0x000fe200000100a5 */
[----:B------:R-:W-:Y:S01]  /*3270*/  FFMA.FTZ R169, R72, R169, 1 ;  /* 0x3f80000048a97423 */ /* 0x000fe200000100a9 */
[----:B------:R-:W-:Y:S01]  /*3280*/  FMUL.FTZ R0, R143, R0 ;  /* 0x000000008f007220 */ /* 0x000fe20000410000 */
[----:B------:R-:W-:Y:S01]  /*3290*/  FMUL.FTZ R2, R149, R2 ;  /* 0x0000000295027220 */ /* 0x000fe20000410000 */
[----:B------:R-:W-:Y:S01]  /*32a0*/  FFMA.FTZ R171, R74, R171, 1 ;  /* 0x3f8000004aab7423 */ /* 0x000fe200000100ab */
[----:B------:R-:W-:Y:S01]  /*32b0*/  FMUL.FTZ R54, R151, R54 ;  /* 0x0000003697367220 */ /* 0x000fe20000410000 */
[----:B------:R-:W-:Y:S01]  /*32c0*/  F2FP.BF16.F32.PACK_AB R138, R159, R138 ;  /* 0x0000008a9f8a723e */ /* 0x000fe200000010ff */
[----:B------:R-:W-:Y:S01]  /*32d0*/  FMUL.FTZ R165, R0, R165 ;  /* 0x000000a500a57220 */ /* 0x000fe20000410000 */
[----:B------:R-:W-:Y:S01]  /*32e0*/  F2FP.BF16.F32.PACK_AB R140, R161, R140 ;  /* 0x0000008ca18c723e */ /* 0x000fe200000010ff */
[----:B------:R-:W-:Y:S01]  /*32f0*/  FMUL.FTZ R2, R2, R169 ;  /* 0x000000a902027220 */ /* 0x000fe20000410000 */
[----:B------:R-:W-:Y:S01]  /*3300*/  FMUL.FTZ R171, R54, R171 ;  /* 0x000000ab36ab7220 */ /* 0x000fe20000410000 */
[----:B------:R-:W-:-:S02]  /*3310*/  PRMT R0, R148, 0x7632, R0 ;  /* 0x0000763294007816 */ /* 0x000fc40000000000 */
[----:B------:R-:W-:Y:S02]  /*3320*/  PRMT R54, R138, 0x7632, R54 ;  /* 0x000076328a367816 */ /* 0x000fe40000000036 */
[----:B------:R-:W-:Y:S02]  /*3330*/  PRMT R134, R140, 0x7632, R134 ;  /* 0x000076328c867816 */ /* 0x000fe40000000086 */
[----:B------:R-:W-:Y:S02]  /*3340*/  ISETP.NE.AND P0, PT, R14, RZ, PT ;  /* 0x000000ff0e00720c */ /* 0x000fe40003f05270 */
[----:B------:R-:W-:Y:S02]  /*3350*/  F2FP.BF16.F32.PACK_AB R142, R163, R142 ;  /* 0x0000008ea38e723e */ /* 0x000fe400000010ff */
[----:B------:R-:W-:Y:S02]  /*3360*/  F2FP.BF16.F32.PACK_AB R3, R3, R144 ;  /* 0x000000900303723e */ /* 0x000fe400000010ff */
[----:B------:R-:W-:-:S02]  /*3370*/  F2FP.BF16.F32.PACK_AB R56, R167, R56 ;  /* 0x00000038a738723e */ /* 0x000fc400000010ff */
[----:B------:R-:W-:Y:S02]  /*3380*/  F2FP.BF16.F32.PACK_AB R146, R165, R146 ;  /* 0x00000092a592723e */ /* 0x000fe400000010ff */
[----:B------:R-:W-:Y:S01]  /*3390*/  F2FP.BF16.F32.PACK_AB R2, R171, R2 ;  /* 0x00000002ab02723e */ /* 0x000fe200000010ff */
[----:B------:R0:W-:Y:S01]  /*33a0*/  STS.U16 [R52+0x2], R0 ;  /* 0x0000020034007388 */ /* 0x0001e20000000400 */
[----:B------:R-:W-:-:S03]  /*33b0*/  PRMT R136, R3, 0x7632, R136 ;  /* 0x0000763203887816 */ /* 0x000fc60000000088 */
[----:B------:R1:W-:Y:S04]  /*33c0*/  STS.U16 [R52+0x4], R138 ;  /* 0x0000048a34007388 */ /* 0x0003e80000000400 */
[----:B------:R2:W-:Y:S01]  /*33d0*/  STS.U16 [R52+0x6], R54 ;  /* 0x0000063634007388 */ /* 0x0005e20000000400 */
[----:B0-----:R-:W-:-:S03]  /*33e0*/  PRMT R0, R142, 0x7632, R0 ;  /* 0x000076328e007816 */ /* 0x001fc60000000000 */
[----:B------:R0:W-:Y:S01]  /*33f0*/  STS.U16 [R52+0xa], R134 ;  /* 0x00000a8634007388 */ /* 0x0001e20000000400 */
[----:B-1----:R-:W-:Y:S02]  /*3400*/  PRMT R138, R2, 0x7632, R138 ;  /* 0x00007632028a7816 */ /* 0x002fe4000000008a */
[----:B--2---:R-:W-:Y:S02]  /*3410*/  PRMT R54, R56, 0x7632, R54 ;  /* 0x0000763238367816 */ /* 0x004fe40000000036 */
[----:B0-----:R-:W-:Y:S01]  /*3420*/  PRMT R134, R146, 0x7632, R134 ;  /* 0x0000763292867816 */ /* 0x001fe20000000086 */
[----:B------:R-:W-:Y:S04]  /*3430*/  STS.U16 [R52], R148 ;  /* 0x0000009434007388 */ /* 0x000fe80000000400 */
        /* <DEDUP_REMOVED lines=30> */
[----:B------:R-:W-:-:S04]  /*3620*/  UIMAD.WIDE.U32 UR8, UR31, UR10, UR6 ;  /* 0x0000000a1f0872a5 */ /* 0x000fc8000f8e0006 */
[----:B------:R-:W-:Y:S01]  /*3630*/  UIMAD UR9, UR31, UR11, UR9 ;  /* 0x0000000b1f0972a4 */ /* 0x000fe2000f8e0209 */
[----:B------:R-:W2:Y:S01]  /*3640*/  LDCU.64 UR10, c[0x0][0x558] ;  /* 0x0000ab00ff0a77ac */ /* 0x000ea20008000a00 */
[----:B------:R-:W3:Y:S02]  /*3650*/  LDS R0, [UR12+0x840] ;  /* 0x0008400cff007984 */ /* 0x000ee40008000800 */
[----:B------:R-:W-:-:S04]  /*3660*/  UIMAD.WIDE.U32 UR8, UR16, UR14, UR8 ;  /* 0x0000000e100872a5 */ /* 0x000fc8000f8e0008 */
[----:B------:R-:W-:Y:S02]  /*3670*/  UIMAD UR9, UR16, UR15, UR9 ;  /* 0x0000000f100972a4 */ /* 0x000fe4000f8e0209 */
[----:B0-----:R-:W-:-:S05]  /*3680*/  IADD3 R3, P1, PT, R16, UR8, RZ ;  /* 0x0000000810037c10 */ /* 0x001fca000ff3e0ff */
[----:B-1----:R-:W-:Y:S01]  /*3690*/  IMAD.X R54, RZ, RZ, UR9, P1 ;  /* 0x00000009ff367e24 */ /* 0x002fe200088e06ff */
[----:B--2---:R-:W-:-:S04]  /*36a0*/  LEA R2, P1, R3, UR10, 0x1 ;  /* 0x0000000a03027c11 */ /* 0x004fc8000f8208ff */
        /* <DEDUP_REMOVED lines=89> */
[----:B------:R-:W-:-:S02]  /*3c40*/  PRMT R57, R59, 0x7632, R57 ;  /* 0x000076323b397816 */ /* 0x000fc40000000039 */
[----:B------:R-:W-:Y:S01]  /*3c50*/  F2FP.BF16.F32.PACK_AB R63, R63, R116 ;  /* 0x000000743f3f723e */ /* 0x000fe200000010ff */
        /* <DEDUP_REMOVED lines=13> */
[----:B------:R-:W-:Y:S01]  /*3d30*/  STS.U16 [R52+0x4], R5 ;  /* 0x0000040534007388 */ /* 0x000fe20000000400 */
[----:B------:R-:W-:Y:S01]  /*3d40*/  PRMT R61, R6, 0x7632, R61 ;  /* 0x00007632063d7816 */ /* 0x000fe2000000003d */
[----:B------:R-:W-:Y:S01]  /*3d50*/  UIMAD UR9, UR31, UR9, UR15 ;  /* 0x000000091f0972a4 */ /* 0x000fe2000f8e020f */
[----:B---3--:R-:W-:Y:S01]  /*3d60*/  PRMT R57, R55, 0x7632, R57 ;  /* 0x0000763237397816 */ /* 0x008fe20000000039 */
[----:B------:R-:W-:Y:S01]  /*3d70*/  STS.U16 [R52+0x6], R53 ;  /* 0x0000063534007388 */ /* 0x000fe20000000400 */
[C---:B------:R-:W-:Y:S01]  /*3d80*/  PRMT R65, R7.reuse, 0x7632, R65 ;  /* 0x0000763207417816 */ /* 0x040fe20000000041 */
[----:B------:R-:W-:Y:S01]  /*3d90*/  UMOV UR8, UR14 ;  /* 0x0000000e00087c82 */ /* 0x000fe20008000000 */
[----:B-1----:R-:W-:Y:S01]  /*3da0*/  PRMT R63, R7, 0x7610, R63 ;  /* 0x00007610073f7816 */ /* 0x002fe2000000003f */
[----:B------:R-:W-:Y:S01]  /*3db0*/  STS.U16 [R52+0x8], R59 ;  /* 0x0000083b34007388 */ /* 0x000fe20000000400 */
[----:B------:R-:W-:-:S03]  /*3dc0*/  UIMAD.WIDE.U32 UR8, UR16, UR10, UR8 ;  /* 0x0000000a100872a5 */ /* 0x000fc6000f8e0008 */
[----:B------:R0:W-:Y:S01]  /*3dd0*/  STS.U16 [R52+0xe], R3 ;  /* 0x00000e0334007388 */ /* 0x0001e20000000400 */
[----:B------:R-:W-:-:S03]  /*3de0*/  UIMAD UR11, UR16, UR11, UR9 ;  /* 0x0000000b100b72a4 */ /* 0x000fc6000f8e0209 */
[----:B------:R1:W-:Y:S04]  /*3df0*/  STS.U16 [R52+0x10], R2 ;  /* 0x0000100234007388 */ /* 0x0003e80000000400 */
[----:B------:R-:W-:Y:S01]  /*3e00*/  STS.U16 [R52+0x12], R4 ;  /* 0x0000120434007388 */ /* 0x000fe20000000400 */
[----:B0-----:R-:W-:-:S03]  /*3e10*/  IADD3 R3, P1, PT, R16, UR8, RZ ;  /* 0x0000000810037c10 */ /* 0x001fc6000ff3e0ff */
[----:B------:R-:W-:Y:S01]  /*3e20*/  STS.U16 [R52+0x14], R55 ;  /* 0x0000143734007388 */ /* 0x000fe20000000400 */
[----:B-1----:R-:W-:-:S03]  /*3e30*/  LEA R2, P5, R3, UR36, 0x1 ;  /* 0x0000002403027c11 */ /* 0x002fc6000f8a08ff */
[----:B------:R-:W-:Y:S04]  /*3e40*/  STS.U16 [R52+0x16], R57 ;  /* 0x0000163934007388 */ /* 0x000fe80000000400 */
[----:B------:R0:W-:Y:S04]  /*3e50*/  STS.U16 [R52+0x18], R6 ;  /* 0x0000180634007388 */ /* 0x0001e80000000400 */
[----:B------:R-:W-:Y:S04]  /*3e60*/  STS.U16 [R52+0x1a], R61 ;  /* 0x00001a3d34007388 */ /* 0x000fe80000000400 */
[----:B------:R-:W-:Y:S01]  /*3e70*/  STS.U16 [R52+0x1c], R63 ;  /* 0x00001c3f34007388 */ /* 0x000fe20000000400 */
[----:B0-----:R-:W-:-:S03]  /*3e80*/  IADD3.X R6, PT, PT, RZ, UR11, RZ, P1, !PT ;  /* 0x0000000bff067c10 */ /* 0x001fc60008ffe4ff */
[----:B------:R-:W-:Y:S01]  /*3e90*/  STS.U16 [R52+0x1e], R65 ;  /* 0x00001e4134007388 */ /* 0x000fe20000000400 */
[----:B------:R-:W-:-:S03]  /*3ea0*/  NOP ;  /* 0x0000000000007918 */ /* 0x000fc60000000000 */
[----:B------:R-:W-:Y:S01]  /*3eb0*/  LDS.U16 R5, [R35] ;  /* 0x0000000023057984 */ /* 0x000fe20000000400 */
        /* <DEDUP_REMOVED lines=51> */
.L_x_3368:
[----:B------:R-:W-:Y:S01]  /*41f0*/  SHF.L.U32 R71, R71, 0x10, RZ ;  /* 0x0000001047477819 */ /* 0x000fe200000006ff */
[----:B------:R-:W-:Y:S01]  /*4200*/  IMAD.U32 R73, R73, 0x10000, RZ ;  /* 0x0001000049497824 */ /* 0x000fe200078e00ff */
[----:B------:R-:W-:Y:S01]  /*4210*/  SHF.L.U32 R75, R75, 0x10, RZ ;  /* 0x000000104b4b7819 */ /* 0x000fe200000006ff */
[----:B------:R-:W-:Y:S01]  /*4220*/  IMAD.U32 R81, R81, 0x10000, RZ ;  /* 0x0001000051517824 */ /* 0x000fe200078e00ff */
[----:B------:R-:W-:Y:S01]  /*4230*/  SHF.L.U32 R77, R77, 0x10, RZ ;  /* 0x000000104d4d7819 */ /* 0x000fe200000006ff */
[----:B0-----:R-:W-:Y:S01]  /*4240*/  FFMA.FTZ R115, R0, R71, R13 ;  /* 0x0000004700737223 */ /* 0x001fe2000001000d */
[----:B------:R-:W-:Y:S01]  /*4250*/  SHF.L.U32 R79, R79, 0x10, RZ ;  /* 0x000000104f4f7819 */ /* 0x000fe200000006ff */
[----:B------:R-:W-:Y:S01]  /*4260*/  IMAD.U32 R89, R89, 0x10000, RZ ;  /* 0x0001000059597824 */ /* 0x000fe200078e00ff */
[----:B------:R-:W-:Y:S01]  /*4270*/  SHF.L.U32 R83, R83, 0x10, RZ ;  /* 0x0000001053537819 */ /* 0x000fe200000006ff */
[----:B------:R-:W-:Y:S01]  /*4280*/  FFMA.FTZ R117, R54, R73, R115 ;  /* 0x0000004936757223 */ /* 0x000fe20000010073 */
[----:B------:R-:W-:Y:S01]  /*4290*/  SHF.L.U32 R85, R85, 0x10, RZ ;  /* 0x0000001055557819 */ /* 0x000fe200000006ff */
[----:B------:R-:W-:Y:S01]  /*42a0*/  BAR.SYNC.DEFER_BLOCKING 0x0 ;  /* 0x0000000000007b1d */ /* 0x000fe20000010000 */
[----:B------:R-:W-:Y:S01]  /*42b0*/  SHF.L.U32 R87, R87, 0x10, RZ ;  /* 0x0000001057577819 */ /* 0x000fe200000006ff */
[----:B------:R-:W-:Y:S01]  /*42c0*/  FFMA.FTZ R121, R56, R75, R117 ;  /* 0x0000004b38797223 */ /* 0x000fe20000010075 */
[----:B------:R-:W-:Y:S01]  /*42d0*/  SHF.L.U32 R91, R91, 0x10, RZ ;  /* 0x000000105b5b7819 */ /* 0x000fe200000006ff */
[----:B------:R-:W-:Y:S01]  /*42e0*/  IMAD.U32 R97, R97, 0x10000, RZ ;  /* 0x0001000061617824 */ /* 0x000fe200078e00ff */
[----:B------:R-:W-:Y:S01]  /*42f0*/  SHF.L.U32 R93, R93, 0x10, RZ ;  /* 0x000000105d5d7819 */ /* 0x000fe200000006ff */
[----:B------:R-:W-:Y:S01]  /*4300*/  FFMA.FTZ R125, R58, R77, R121 ;  /* 0x0000004d3a7d7223 */ /* 0x000fe20000010079 */
[----:B------:R-:W-:Y:S01]  /*4310*/  SHF.L.U32 R95, R95, 0x10, RZ ;  /* 0x000000105f5f7819 */ /* 0x000fe200000006ff */
[----:B------:R-:W-:Y:S01]  /*4320*/  UISETP.GE.AND UP0, UPT, UR34, 0x1, UPT ;  /* 0x000000012200788c */ /* 0x000fe2000bf06270 */
[----:B------:R-:W-:Y:S01]  /*4330*/  SHF.L.U32 R99, R99, 0x10, RZ ;  /* 0x0000001063637819 */ /* 0x000fe200000006ff */
[----:B------:R-:W-:Y:S01]  /*4340*/  FFMA.FTZ R125, R60, R79, R125 ;  /* 0x0000004f3c7d7223 */ /* 0x000fe2000001007d */
[----:B------:R-:W-:Y:S01]  /*4350*/  SHF.L.U32 R111, R111, 0x10, RZ ;  /* 0x000000106f6f7819 */ /* 0x000fe200000006ff */
[----:B------:R-:W-:Y:S01]  /*4360*/  IMAD.U32 R113, R113, 0x10000, RZ ;  /* 0x0001000071717824 */ /* 0x000fe200078e00ff */
        /* <DEDUP_REMOVED lines=15> */
[----:B------:R-:W-:Y:S01]  /*4460*/  HFMA2 R98, -RZ, RZ, 0, 0 ;  /* 0x00000000ff627431 */ /* 0x000fe200000001ff */
[----:B------:R-:W-:Y:S01]  /*4470*/  SHF.L.U32 R117, R104, 0x10, RZ ;  /* 0x0000001068757819 */ /* 0x000fe200000006ff */
[----:B------:R-:W-:Y:S01]  /*4480*/  FFMA.FTZ R125, R80, R89, R125 ;  /* 0x00000059507d7223 */ /* 0x000fe2000001007d */
[----:B------:R-:W-:Y:S01]  /*4490*/  SHF.L.U32 R119, R102, 0x10, RZ ;  /* 0x0000001066777819 */ /* 0x000fe200000006ff */
[----:B------:R-:W-:Y:S01]  /*44a0*/  HFMA2 R67, -RZ, RZ, 0, 0 ;  /* 0x00000000ff437431 */ /* 0x000fe200000001ff */
[----:B------:R-:W-:Y:S01]  /*44b0*/  SHF.L.U32 R9, R9, 0x10, RZ ;  /* 0x0000001009097819 */ /* 0x000fe200000006ff */
[----:B------:R-:W-:Y:S01]  /*44c0*/  FFMA.FTZ R125, R78, R91, R125 ;  /* 0x0000005b4e7d7223 */ /* 0x000fe2000001007d */
[----:B------:R-:W-:Y:S01]  /*44d0*/  SHF.L.U32 R123, R8, 0x10, RZ ;  /* 0x00000010087b7819 */ /* 0x000fe200000006ff */
[----:B------:R-:W-:-:S02]  /*44e0*/  HFMA2 R65, -RZ, RZ, 0, 0 ;  /* 0x00000000ff417431 */ /* 0x000fc400000001ff */
[--C-:B-----5:R-:W-:Y:S01]  /*44f0*/  FADD.FTZ R118, R113, R10.reuse ;  /* 0x0000000a71767221 */ /* 0x120fe20000010000 */
[----:B------:R-:W-:Y:S01]  /*4500*/  FFMA.FTZ R125, R76, R93, R125 ;  /* 0x0000005d4c7d7223 */ /* 0x000fe2000001007d */
[----:B------:R-:W-:Y:S02]  /*4510*/  HFMA2 R90, -RZ, RZ, 0, 0 ;  /* 0x00000000ff5a7431 */ /* 0x000fe400000001ff */
[--C-:B------:R-:W-:Y:S01]  /*4520*/  FADD.FTZ R122, R111, R10.reuse ;  /* 0x0000000a6f7a7221 */ /* 0x100fe20000010000 */
[----:B------:R-:W-:Y:S02]  /*4530*/  HFMA2 R59, -RZ, RZ, 0, 0 ;  /* 0x00000000ff3b7431 */ /* 0x000fe400000001ff */
[----:B------:R-:W-:Y:S01]  /*4540*/  FFMA.FTZ R125, R74, R95, R125 ;  /* 0x0000005f4a7d7223 */ /* 0x000fe2000001007d */
[----:B------:R-:W-:Y:S02]  /*4550*/  HFMA2 R57, -RZ, RZ, 0, 0 ;  /* 0x00000000ff397431 */ /* 0x000fe400000001ff */
[--C-:B------:R-:W-:Y:S01]  /*4560*/  FADD.FTZ R126, R109, R10.reuse ;  /* 0x0000000a6d7e7221 */ /* 0x100fe20000010000 */
[--C-:B------:R-:W-:Y:S01]  /*4570*/  FADD.FTZ R128, R13, R10.reuse ;  /* 0x0000000a0d807221 */ /* 0x100fe20000010000 */
[----:B------:R-:W-:Y:S01]  /*4580*/  FFMA.FTZ R125, R72, R97, R125 ;  /* 0x00000061487d7223 */ /* 0x000fe2000001007d */
[--C-:B------:R-:W-:Y:S01]  /*4590*/  FADD.FTZ R130, R107, R10.reuse ;  /* 0x0000000a6b827221 */ /* 0x100fe20000010000 */
[--C-:B------:R-:W-:Y:S01]  /*45a0*/  FADD.FTZ R132, R115, R10.reuse ;  /* 0x0000000a73847221 */ /* 0x100fe20000010000 */
[--C-:B------:R-:W-:Y:S01]  /*45b0*/  FADD.FTZ R134, R105, R10.reuse ;  /* 0x0000000a69867221 */ /* 0x100fe20000010000 */
[----:B------:R-:W-:Y:S01]  /*45c0*/  FFMA.FTZ R125, R70, R99, R125 ;  /* 0x00000063467d7223 */ /* 0x000fe2000001007d */
[--C-:B------:R-:W-:Y:S01]  /*45d0*/  FADD.FTZ R138, R103, R10.reuse ;  /* 0x0000000a678a7221 */ /* 0x100fe20000010000 */
[----:B------:R-:W-:Y:S01]  /*45e0*/  MOV R69, RZ ;  /* 0x000000ff00457202 */ /* 0x000fe20000000f00 */
[----:B------:R-:W-:Y:S01]  /*45f0*/  IMAD.MOV.U32 R96, RZ, RZ, RZ ;  /* 0x000000ffff607224 */ /* 0x000fe200078e00ff */
[----:B------:R-:W-:Y:S01]  /*4600*/  MOV R94, RZ ;  /* 0x000000ff005e7202 */ /* 0x000fe20000000f00 */
[----:B------:R-:W-:Y:S01]  /*4610*/  IMAD.MOV.U32 R92, RZ, RZ, RZ ;  /* 0x000000ffff5c7224 */ /* 0x000fe200078e00ff */
[----:B------:R-:W-:Y:S01]  /*4620*/  MOV R63, RZ ;  /* 0x000000ff003f7202 */ /* 0x000fe20000000f00 */
[----:B------:R-:W-:Y:S01]  /*4630*/  IMAD.MOV.U32 R88, RZ, RZ, RZ ;  /* 0x000000ffff587224 */ /* 0x000fe200078e00ff */
[----:B------:R-:W-:Y:S01]  /*4640*/  MOV R61, RZ ;  /* 0x000000ff003d7202 */ /* 0x000fe20000000f00 */
[----:B------:R-:W-:Y:S01]  /*4650*/  IMAD.MOV.U32 R84, RZ, RZ, RZ ;  /* 0x000000ffff547224 */ /* 0x000fe200078e00ff */
[----:B------:R-:W-:Y:S01]  /*4660*/  MOV R86, RZ ;  /* 0x000000ff00567202 */ /* 0x000fe20000000f00 */
[--C-:B------:R-:W-:Y:S01]  /*4670*/  FADD.FTZ R116, R3, R10.reuse ;  /* 0x0000000a03747221 */ /* 0x100fe20000010000 */
[----:B------:R-:W-:Y:S01]  /*4680*/  MOV R55, RZ ;  /* 0x000000ff00377202 */ /* 0x000fe20000000f00 */
[--C-:B------:R-:W-:Y:S01]  /*4690*/  FADD.FTZ R120, R5, R10.reuse ;  /* 0x0000000a05787221 */ /* 0x100fe20000010000 */
[----:B------:R-:W-:Y:S01]  /*46a0*/  MOV R53, UR12 ;  /* 0x0000000c00357c02 */ /* 0x000fe20008000f00 */
[--C-:B------:R-:W-:Y:S01]  /*46b0*/  FADD.FTZ R124, R7, R10.reuse ;  /* 0x0000000a077c7221 */ /* 0x100fe20000010000 */
[--C-:B------:R-:W-:Y:S01]  /*46c0*/  FADD.FTZ R136, R117, R10.reuse ;  /* 0x0000000a75887221 */ /* 0x100fe20000010000 */
[--C-:B------:R-:W-:Y:S01]  /*46d0*/  FADD.FTZ R140, R119, R10.reuse ;  /* 0x0000000a778c7221 */ /* 0x100fe20000010000 */
[--C-:B------:R-:W-:Y:S01]  /*46e0*/  FADD.FTZ R142, R121, R10.reuse ;  /* 0x0000000a798e7221 */ /* 0x100fe20000010000 */
[--C-:B------:R-:W-:Y:S01]  /*46f0*/  FADD.FTZ R144, R9, R10.reuse ;  /* 0x0000000a09907221 */ /* 0x100fe20000010000 */
[----:B------:R-:W-:Y:S01]  /*4700*/  FADD.FTZ R146, R123, R10 ;  /* 0x0000000a7b927221 */ /* 0x000fe20000010000 */
        /* <DEDUP_REMOVED lines=17> */
[----:B------:R-:W-:Y:S06]  /*4820*/  BRA.U !UP0, `(.L_x_3369) ;  /* 0x0000002108b87547 */ /* 0x000fec000b800000 */
[----:B------:R-:W0:Y:S01]  /*4830*/  LDC R203, c[0x0][0x394] ;  /* 0x0000e500ffcb7b82 */ /* 0x000e220000000800 */
[----:B------:R-:W1:Y:S01]  /*4840*/  LDCU.64 UR36, c[0x0][0x3e0] ;  /* 0x00007c00ff2477ac */ /* 0x000e620008000a00 */
[----:B------:R-:W-:Y:S01]  /*4850*/  FMUL.FTZ R117, R116, R71 ;  /* 0x0000004774757220 */ /* 0x000fe20000410000 */
[----:B------:R-:W-:Y:S01]  /*4860*/  FMUL.FTZ R148, R118, R73 ;  /* 0x0000004976947220 */ /* 0x000fe20000410000 */
[----:B------:R-:W-:Y:S01]  /*4870*/  FMUL.FTZ R119, R120, R75 ;  /* 0x0000004b78777220 */ /* 0x000fe20000410000 */
[----:B------:R-:W2:Y:S01]  /*4880*/  LDCU.64 UR38, c[0x0][0x3c0] ;  /* 0x00007800ff2677ac */ /* 0x000ea20008000a00 */
[----:B------:R-:W-:Y:S01]  /*4890*/  FMUL.FTZ R121, R122, R77 ;  /* 0x0000004d7a797220 */ /* 0x000fe20000410000 */
[----:B------:R-:W-:Y:S01]  /*48a0*/  FMUL.FTZ R123, R124, R79 ;  /* 0x0000004f7c7b7220 */ /* 0x000fe20000410000 */
[----:B------:R-:W-:Y:S01]  /*48b0*/  FMUL.FTZ R125, R126, R81 ;  /* 0x000000517e7d7220 */ /* 0x000fe20000410000 */
[----:B------:R-:W3:Y:S01]  /*48c0*/  LDCU.64 UR40, c[0x0][0x3a8] ;  /* 0x00007500ff2877ac */ /* 0x000ee20008000a00 */
[----:B------:R-:W-:Y:S01]  /*48d0*/  FMUL.FTZ R127, R128, R83 ;  /* 0x00000053807f7220 */ /* 0x000fe20000410000 */
[----:B------:R-:W-:Y:S01]  /*48e0*/  FMUL.FTZ R129, R130, R85 ;  /* 0x0000005582817220 */ /* 0x000fe20000410000 */
[----:B------:R-:W-:Y:S01]  /*48f0*/  FMUL.FTZ R131, R132, R87 ;  /* 0x0000005784837220 */ /* 0x000fe20000410000 */
[----:B------:R-:W-:Y:S01]  /*4900*/  USHF.L.U32 UR8, UR30, 0x8, URZ ;  /* 0x000000081e087899 */ /* 0x000fe200080006ff */
[----:B------:R-:W-:Y:S01]  /*4910*/  FMUL.FTZ R133, R134, R89 ;  /* 0x0000005986857220 */ /* 0x000fe20000410000 */
[----:B------:R-:W-:Y:S01]  /*4920*/  UISETP.NE.AND UP0, UPT, UR23, 0x1, UPT ;  /* 0x000000011700788c */ /* 0x000fe2000bf05270 */
[----:B------:R-:W-:Y:S01]  /*4930*/  FMUL.FTZ R135, R136, R91 ;  /* 0x0000005b88877220 */ /* 0x000fe20000410000 */
[----:B------:R-:W-:Y:S01]  /*4940*/  UIADD3 UR9, UPT, UPT, UR23, -0x2, URZ ;  /* 0xfffffffe17097890 */ /* 0x000fe2000fffe0ff */
[----:B------:R-:W-:Y:S01]  /*4950*/  FMUL.FTZ R137, R138, R93 ;  /* 0x0000005d8a897220 */ /* 0x000fe20000410000 */
[----:B------:R-:W-:Y:S01]  /*4960*/  ULOP3.LUT UR8, UR8, 0x100, URZ, 0xc0, !UPT ;  /* 0x0000010008087892 */ /* 0x000fe2000f8ec0ff */
[----:B------:R-:W-:Y:S01]  /*4970*/  FMUL.FTZ R139, R140, R95 ;  /* 0x0000005f8c8b7220 */ /* 0x000fe20000410000 */
[----:B------:R-:W-:Y:S01]  /*4980*/  UIMAD UR9, UR9, UR34, URZ ;  /* 0x00000022090972a4 */ /* 0x000fe2000f8e02ff */
[----:B------:R-:W-:Y:S01]  /*4990*/  PLOP3.LUT P1, PT, PT, PT, UP0, 0x80, 0x8 ;  /* 0x000000000008781c */ /* 0x000fe20003f2f008 */
[----:B------:R-:W-:Y:S01]  /*49a0*/  FMUL.FTZ R141, R142, R97 ;  /* 0x000000618e8d7220 */ /* 0x000fe20000410000 */
[----:B------:R-:W-:Y:S01]  /*49b0*/  FMUL.FTZ R143, R144, R99 ;  /* 0x00000063908f7220 */ /* 0x000fe20000410000 */
[----:B------:R-:W-:Y:S01]  /*49c0*/  FMUL.FTZ R145, R146, R101 ;  /* 0x0000006592917220 */ /* 0x000fe20000410000 */
[----:B------:R-:W-:Y:S01]  /*49d0*/  ISETP.EQ.AND P1, PT, R153, RZ, P1 ;  /* 0x000000ff9900720c */ /* 0x000fe20000f22270 */
[----:B------:R-:W-:Y:S01]  /*49e0*/  IMAD.MOV.U32 R98, RZ, RZ, RZ ;  /* 0x000000ffff627224 */ /* 0x000fe200078e00ff */
[----:B------:R-:W-:Y:S01]  /*49f0*/  IADD3 R147, PT, PT, R53, 0x1590, RZ ;  /* 0x0000159035937810 */ /* 0x000fe20007ffe0ff */
[----:B------:R-:W-:Y:S01]  /*4a00*/  UIADD3 UR42, UPT, UPT, -UR34, URZ, URZ ;  /* 0x000000ff222a7290 */ /* 0x000fe2000fffe1ff */
[----:B------:R-:W-:Y:S01]  /*4a10*/  MOV R149, UR8 ;  /* 0x0000000800957c02 */ /* 0x000fe20008000f00 */
[----:B------:R-:W-:Y:S01]  /*4a20*/  UMOV UR14, UR21 ;  /* 0x00000015000e7c82 */ /* 0x000fe20008000000 */
[----:B------:R-:W-:Y:S01]  /*4a30*/  MOV R150, UR9 ;  /* 0x0000000900967c02 */ /* 0x000fe20008000f00 */
[----:B------:R-:W-:Y:S01]  /*4a40*/  UMOV UR15, UR22 ;  /* 0x00000016000f7c82 */ /* 0x000fe20008000000 */
[----:B------:R-:W-:Y:S01]  /*4a50*/  UMOV UR11, UR19 ;  /* 0x00000013000b7c82 */ /* 0x000fe20008000000 */
[----:B------:R-:W-:Y:S01]  /*4a60*/  UMOV UR13, UR20 ;  /* 0x00000014000d7c82 */ /* 0x000fe20008000000 */
[----:B------:R-:W4:Y:S01]  /*4a70*/  LDCU UR43, c[0x0][0x394] ;  /* 0x00007280ff2b77ac */ /* 0x000f220008000800 */
[----:B-1----:R-:W-:-:S02]  /*4a80*/  USHF.L.U64.HI UR37, UR36, 0x2, UR37 ;  /* 0x0000000224257899 */ /* 0x002fc40008010225 */
[----:B--2---:R-:W-:Y:S02]  /*4a90*/  USHF.L.U64.HI UR35, UR38, 0x2, UR39 ;  /* 0x0000000226237899 */ /* 0x004fe40008010227 */
[----:B---3--:R-:W-:Y:S01]  /*4aa0*/  USHF.L.U64.HI UR34, UR40, 0x2, UR41 ;  /* 0x0000000228227899 */ /* 0x008fe20008010229 */
[----:B------:R-:W-:Y:S01]  /*4ab0*/  UMOV UR9, UR17 ;  /* 0x0000001100097c82 */ /* 0x000fe20008000000 */
[----:B------:R-:W-:-:S10]  /*4ac0*/  UMOV UR10, UR18 ;  /* 0x00000012000a7c82 */ /* 0x000fd40008000000 */
.L_x_3382:
[----:B------:R-:W-:Y:S01]  /*4ad0*/  MOV R6, UR14 ;  /* 0x0000000e00067c02 */ /* 0x000fe20008000f00 */
[----:B------:R-:W-:-:S05]  /*4ae0*/  IMAD.U32 R7, RZ, RZ, UR15 ;  /* 0x0000000fff077e24 */ /* 0x000fca000f8e00ff */
[----:B------:R-:W2:Y:S01]  /*4af0*/  LDG.E R152, desc[UR32][R6.64] ;  /* 0x0000002006987981 */ /* 0x000ea2000c1e1900 */
[----:B------:R-:W-:Y:S01]  /*4b00*/  MOV R2, UR11 ;  /* 0x0000000b00027c02 */ /* 0x000fe20008000f00 */
[----:B0-----:R-:W-:Y:S01]  /*4b10*/  IMAD.U32 R5, RZ, RZ, UR10 ;  /* 0x0000000aff057e24 */ /* 0x001fe2000f8e00ff */
[----:B------:R-:W-:Y:S02]  /*4b20*/  MOV R3, UR13 ;  /* 0x0000000d00037c02 */ /* 0x000fe40008000f00 */
[----:B------:R-:W-:-:S03]  /*4b30*/  MOV R4, UR9 ;  /* 0x0000000900047c02 */ /* 0x000fc60008000f00 */
[----:B------:R-:W3:Y:S04]  /*4b40*/  LDG.E R2, desc[UR32][R2.64] ;  /* 0x0000002002027981 */ /* 0x000ee8000c1e1900 */
[----:B------:R1:W3:Y:S01]  /*4b50*/  LDG.E R5, desc[UR32][R4.64] ;  /* 0x0000002004057981 */ /* 0x0002e2000c1e1900 */
[----:B------:R-:W5:Y:S01]  /*4b60*/  S2UR UR8, SR_CgaCtaId ;  /* 0x00000000000879c3 */ /* 0x000f620000008800 */
[C---:B------:R-:W-:Y:S01]  /*4b70*/  ISETP.NE.AND P0, PT, R14.reuse, RZ, PT ;  /* 0x000000ff0e00720c */ /* 0x040fe20003f05270 */
[----:B------:R-:W-:Y:S01]  /*4b80*/  UMOV UR12, 0x400 ;  /* 0x00000400000c7882 */ /* 0x000fe20000000000 */
[C---:B------:R-:W-:Y:S01]  /*4b90*/  ISETP.NE.AND P2, PT, R14.reuse, 0x3f, PT ;  /* 0x0000003f0e00780c */ /* 0x040fe20003f45270 */
[----:B------:R-:W-:Y:S01]  /*4ba0*/  BSSY.RECONVERGENT B0, `(.L_x_3370) ;  /* 0x0000043000007945 */ /* 0x000fe20003800200 */
[----:B-1----:R-:W-:-:S04]  /*4bb0*/  IADD3 R4, PT, PT, R14, 0x200, RZ ;  /* 0x000002000e047810 */ /* 0x002fc80007ffe0ff */
[----:B------:R-:W-:Y:S01]  /*4bc0*/  SEL R4, R149, R4, !P0 ;  /* 0x0000000495047207 */ /* 0x000fe20004000000 */
[----:B-----5:R-:W-:-:S06]  /*4bd0*/  ULEA UR12, UR8, UR12, 0x18 ;  /* 0x0000000c080c7291 */ /* 0x020fcc000f8ec0ff */
        /* <DEDUP_REMOVED lines=53> */
[----:B-123--:R-:W-:Y:S05]  /*4f30*/  @P2 BRA `(.L_x_3371) ;  /* 0x00000000001c2947 */ /* 0x00efea0003800000 */
[----:B----4-:R-:W-:Y:S01]  /*4f40*/  UISETP.NE.AND UP0, UPT, UR23, UR43, UPT ;  /* 0x0000002b1700728c */ /* 0x010fe2000bf05270 */
[----:B------:R-:W-:-:S08]  /*4f50*/  HFMA2 R186, -RZ, RZ, 1.875, 0 ;  /* 0x3f800000ffba7431 */ /* 0x000fd000000001ff */
[----:B------:R-:W-:Y:S05]  /*4f60*/  BRA.U !UP0, `(.L_x_3372) ;  /* 0x0000000108187547 */ /* 0x000fea000b800000 */
[----:B------:R-:W-:-:S04]  /*4f70*/  USHF.L.U32 UR8, UR23, 0xa, URZ ;  /* 0x0000000a17087899 */ /* 0x000fc800080006ff */
[----:B------:R-:W-:-:S09]  /*4f80*/  ULOP3.LUT UR8, UR8, 0x400, URZ, 0xc0, !UPT ;  /* 0x0000040008087892 */ /* 0x000fd2000f8ec0ff */
[----:B------:R2:W3:Y:S01]  /*4f90*/  LDS R186, [R53+UR8+0xc90] ;  /* 0x000c900835ba7984 */ /* 0x0004e20008000800 */
[----:B------:R-:W-:Y:S05]  /*4fa0*/  BRA `(.L_x_3372) ;  /* 0x0000000000087947 */ /* 0x000fea0003800000 */
.L_x_3371:
[----:B------:R-:W-:-:S06]  /*4fb0*/  LEA R186, R14, UR12, 0x2 ;  /* 0x0000000c0eba7c11 */ /* 0x000fcc000f8e10ff */
[----:B------:R-:W1:Y:S02]  /*4fc0*/  LDS R186, [R186+0x1494] ;  /* 0x00149400baba7984 */ /* 0x000e640000000800 */
.L_x_3372:
[----:B----4-:R-:W-:Y:S05]  /*4fd0*/  BSYNC.RECONVERGENT B0 ;  /* 0x0000000000007941 */ /* 0x010fea0003800200 */
.L_x_3370:
[-C--:B------:R-:W-:Y:S01]  /*4fe0*/  FMUL.FTZ R7, R8, R155.reuse ;  /* 0x0000009b08077220 */ /* 0x080fe20000410000 */
[----:B------:R-:W-:Y:S01]  /*4ff0*/  FFMA.FTZ R6, R117, R155, R148 ;  /* 0x0000009b75067223 */ /* 0x000fe20000010094 */
[----:B------:R-:W-:Y:S01]  /*5000*/  MOV R5, 0x8 ;  /* 0x0000000800057802 */ /* 0x000fe20000000f00 */
[----:B------:R-:W-:Y:S02]  /*5010*/  IMAD.MOV.U32 R2, RZ, RZ, 0x3f800000 ;  /* 0x3f800000ff027424 */ /* 0x000fe400078e00ff */
[C---:B------:R-:W-:Y:S01]  /*5020*/  FMUL.FTZ R7, R156.reuse, R7 ;  /* 0x000000079c077220 */ /* 0x040fe20000410000 */
[----:B------:R-:W-:Y:S01]  /*5030*/  FFMA.FTZ R6, R156, R6, R119 ;  /* 0x000000069c067223 */ /* 0x000fe20000010077 */
[----:B------:R-:W-:Y:S02]  /*5040*/  HFMA2 R3, -RZ, RZ, 0, 0 ;  /* 0x00000000ff037431 */ /* 0x000fe400000001ff */
[----:B------:R-:W-:-:S04]  /*5050*/  @P1 IMAD.WIDE R4, R150, R5, UR4 ;  /* 0x0000000496041e25 */ /* 0x000fc8000f8e0205 */
[C---:B0-----:R-:W-:Y:S01]  /*5060*/  FMUL.FTZ R7, R158.reuse, R7 ;  /* 0x000000079e077220 */ /* 0x041fe20000410000 */
[----:B------:R-:W-:-:S03]  /*5070*/  FFMA.FTZ R6, R158, R6, R121 ;  /* 0x000000069e067223 */ /* 0x000fc60000010079 */
[C---:B------:R-:W-:Y:S01]  /*5080*/  FMUL.FTZ R7, R160.reuse, R7 ;  /* 0x00000007a0077220 */ /* 0x040fe20000410000 */
[----:B------:R-:W-:Y:S01]  /*5090*/  FFMA.FTZ R6, R160, R6, R123 ;  /* 0x00000006a0067223 */ /* 0x000fe2000001007b */
[----:B------:R-:W-:Y:S01]  /*50a0*/  ISETP.GT.U32.AND P2, PT, R14, 0x1f, PT ;  /* 0x0000001f0e00780c */ /* 0x000fe20003f44070 */
[----:B------:R0:W5:Y:S01]  /*50b0*/  @P1 LDG.E.64 R2, desc[UR32][R4.64] ;  /* 0x0000002004021981 */ /* 0x000162000c1e1b00 */
[C---:B------:R-:W-:Y:S01]  /*50c0*/  FMUL.FTZ R7, R162.reuse, R7 ;  /* 0x00000007a2077220 */ /* 0x040fe20000410000 */
[----:B------:R-:W-:Y:S01]  /*50d0*/  FFMA.FTZ R6, R162, R6, R125 ;  /* 0x00000006a2067223 */ /* 0x000fe2000001007d */
[----:B------:R-:W-:Y:S02]  /*50e0*/  LOP3.LUT R154, R154, 0xfffffffd, RZ, 0xc0, !PT ;  /* 0xfffffffd9a9a7812 */ /* 0x000fe400078ec0ff */
[C---:B------:R-:W-:Y:S01]  /*50f0*/  FMUL.FTZ R7, R164.reuse, R7 ;  /* 0x00000007a4077220 */ /* 0x040fe20000410000 */
[----:B------:R-:W-:-:S03]  /*5100*/  FFMA.FTZ R6, R164, R6, R127 ;  /* 0x00000006a4067223 */ /* 0x000fc6000001007f */
[C---:B------:R-:W-:Y:S01]  /*5110*/  FMUL.FTZ R7, R166.reuse, R7 ;  /* 0x00000007a6077220 */ /* 0x040fe20000410000 */
[----:B------:R-:W-:Y:S02]  /*5120*/  FFMA.FTZ R6, R166, R6, R129 ;  /* 0x00000006a6067223 */ /* 0x000fe40000010081 */
[----:B------:R-:W-:Y:S01]  /*5130*/  @P2 LOP3.LUT R154, R154, 0x2, RZ, 0xfc, !PT ;  /* 0x000000029a9a2812 */ /* 0x000fe200078efcff */
        /* <DEDUP_REMOVED lines=13> */
[----:B0-----:R-:W-:-:S03]  /*5210*/  FFMA.FTZ R5, R182, R6, R143 ;  /* 0x00000006b6057223 */ /* 0x001fc6000001008f */
[C---:B------:R-:W-:Y:S01]  /*5220*/  FMUL.FTZ R4, R184.reuse, R7 ;  /* 0x00000007b8047220 */ /* 0x040fe20000410000 */
[----:B------:R-:W-:-:S05]  /*5230*/  FFMA.FTZ R5, R184, R5, R145 ;  /* 0x00000005b8057223 */ /* 0x000fca0000010091 */
[----:B------:R0:W-:Y:S01]  /*5240*/  STS.64 [R17+0x880], R4 ;  /* 0x0008800411007388 */ /* 0x0001e20000000a00 */
[----:B------:R-:W-:Y:S06]  /*5250*/  BAR.SYNC.DEFER_BLOCKING 0x0 ;  /* 0x0000000000007b1d */ /* 0x000fec0000010000 */
[----:B------:R-:W-:Y:S05]  /*5260*/  @P2 BRA `(.L_x_3373) ;  /* 0x0000000000d82947 */ /* 0x000fea0003800000 */
[----:B0-----:R-:W0:Y:S01]  /*5270*/  LDS.128 R4, [R18+0x880] ;  /* 0x0008800012047984 */ /* 0x001e220000000c00 */
[----:B------:R-:W-:Y:S01]  /*5280*/  ISETP.GE.AND P2, PT, R36, 0x10, PT ;  /* 0x000000102400780c */ /* 0x000fe20003f46270 */
[----:B------:R-:W-:Y:S01]  /*5290*/  UMOV UR8, 0xffffffff ;  /* 0xffffffff00087882 */ /* 0x000fe20000000000 */
[----:B------:R-:W-:Y:S02]  /*52a0*/  LOP3.LUT R154, R154, 0xfffffffe, RZ, 0xc0, !PT ;  /* 0xfffffffe9a9a7812 */ /* 0x000fe400078ec0ff */
[C---:B------:R-:W-:Y:S02]  /*52b0*/  ISETP.GE.AND P3, PT, R36.reuse, 0x4, PT ;  /* 0x000000042400780c */ /* 0x040fe40003f66270 */
[C---:B------:R-:W-:Y:S02]  /*52c0*/  ISETP.GE.AND P4, PT, R36.reuse, 0x2, PT ;  /* 0x000000022400780c */ /* 0x040fe40003f86270 */
[----:B------:R-:W-:-:S05]  /*52d0*/  ISETP.GE.AND P5, PT, R36, 0x1, PT ;  /* 0x000000012400780c */ /* 0x000fca0003fa6270 */
[----:B------:R-:W-:Y:S02]  /*52e0*/  @P2 LOP3.LUT R154, R154, 0x1, RZ, 0xfc, !PT ;  /* 0x000000019a9a2812 */ /* 0x000fe400078efcff */
[----:B------:R-:W-:Y:S01]  /*52f0*/  ISETP.GE.AND P2, PT, R36, 0x8, PT ;  /* 0x000000082400780c */ /* 0x000fe20003f46270 */
[-C--:B0-----:R-:W-:Y:S01]  /*5300*/  FFMA.FTZ R5, R5, R6.reuse, R7 ;  /* 0x0000000605057223 */ /* 0x081fe20000010007 */
[----:B------:R-:W-:Y:S01]  /*5310*/  FMUL.FTZ R6, R4, R6 ;  /* 0x0000000604067220 */ /* 0x000fe20000410000 */
[----:B------:R-:W-:Y:S10]  /*5320*/  BRA.DIV UR8, `(.L_x_3374) ;  /* 0x0000002e08fc7947 */ /* 0x000ff4000b800000 */
[----:B------:R-:W0:Y:S04]  /*5330*/  SHFL.UP PT, R4, R5, 0x1, RZ ;  /* 0x0420000005047989 */ /* 0x000e2800000e00ff */
[----:B------:R-:W4:Y:S01]  /*5340*/  SHFL.UP PT, R7, R6, 0x1, RZ ;  /* 0x0420000006077989 */ /* 0x000f2200000e00ff */
[C---:B0-----:R-:W-:Y:S01]  /*5350*/  FFMA.FTZ R4, R6.reuse, R4, R5 ;  /* 0x0000000406047223 */ /* 0x041fe20000010005 */
[----:B----4-:R-:W-:-:S04]  /*5360*/  @P5 FMUL.FTZ R6, R6, R7 ;  /* 0x0000000706065220 */ /* 0x010fc80000410000 */
        /* <DEDUP_REMOVED lines=16> */
[----:B------:R0:W4:Y:S04]  /*5470*/  SHFL.UP PT, R9, R6, 0x10, RZ ;  /* 0x0600000006097989 */ /* 0x00012800000e00ff */
[----:B------:R0:W0:Y:S02]  /*5480*/  SHFL.UP PT, R4, R5, 0x10, RZ ;  /* 0x0600000005047989 */ /* 0x00002400000e00ff */
.L_x_3400:
[----:B------:R-:W-:Y:S01]  /*5490*/  ISETP.GE.AND P2, PT, R36, 0x10, PT ;  /* 0x000000102400780c */ /* 0x000fe20003f46270 */
[----:B0-----:R-:W-:Y:S01]  /*54a0*/  FFMA.FTZ R4, R6, R4, R5 ;  /* 0x0000000406047223 */ /* 0x001fe20000010005 */
[----:B------:R-:W-:-:S04]  /*54b0*/  UMOV UR8, 0xffffffff ;  /* 0xffffffff00087882 */ /* 0x000fc80000000000 */
[----:B------:R-:W-:-:S07]  /*54c0*/  FSEL R7, R5, R4, !P2 ;  /* 0x0000000405077208 */ /* 0x000fce0005000000 */
[----:B----4-:R-:W-:Y:S01]  /*54d0*/  @P2 FMUL.FTZ R6, R6, R9 ;  /* 0x0000000906062220 */ /* 0x010fe20000410000 */
[----:B------:R-:W-:Y:S06]  /*54e0*/  BRA.DIV UR8, `(.L_x_3375) ;  /* 0x0000003208907947 */ /* 0x000fec000b800000 */
.L_x_3403:
[----:B------:R-:W-:-:S03]  /*54f0*/  UMOV UR8, 0xffffffff ;  /* 0xffffffff00087882 */ /* 0x000fc60000000000 */
[----:B------:R-:W-:Y:S05]  /*5500*/  BRA.DIV UR8, `(.L_x_3376) ;  /* 0x0000003208b07947 */ /* 0x000fea000b800000 */
.L_x_3406:
[----:B------:R-:W-:-:S03]  /*5510*/  UMOV UR8, 0xffffffff ;  /* 0xffffffff00087882 */ /* 0x000fc60000000000 */
[----:B------:R-:W-:Y:S05]  /*5520*/  BRA.DIV UR8, `(.L_x_3377) ;  /* 0x0000003208d07947 */ /* 0x000fea000b800000 */
[----:B------:R0:W4:Y:S04]  /*5530*/  SHFL.UP PT, R9, R6, 0x1, RZ ;  /* 0x0420000006097989 */ /* 0x00012800000e00ff */
[----:B------:R0:W0:Y:S04]  /*5540*/  SHFL.UP PT, R188, R7, 0x1, RZ ;  /* 0x0420000007bc7989 */ /* 0x00002800000e00ff */
[----:B-----5:R0:W0:Y:S04]  /*5550*/  SHFL.IDX PT, R4, R2, RZ, 0x1f ;  /* 0x00001fff02047589 */ /* 0x02002800000e0000 */
[----:B------:R0:W0:Y:S02]  /*5560*/  SHFL.IDX PT, R5, R3, RZ, 0x1f ;  /* 0x00001fff03057589 */ /* 0x00002400000e0000 */
.L_x_3412:
[----:B0-----:R-:W0:Y:S01]  /*5570*/  LDS.64 R6, [R18+0x880] ;  /* 0x0008800012067984 */ /* 0x001e220000000a00 */
[C---:B----4-:R-:W-:Y:S01]  /*5580*/  @P0 FFMA.FTZ R5, R9.reuse, R5, R188 ;  /* 0x0000000509050223 */ /* 0x050fe200000100bc */
[----:B------:R-:W-:-:S03]  /*5590*/  @P0 FMUL.FTZ R4, R9, R4 ;  /* 0x0000000409040220 */ /* 0x000fc60000410000 */
[-C--:B0-----:R-:W-:Y:S01]  /*55a0*/  FFMA.FTZ R7, R5, R6.reuse, R7 ;  /* 0x0000000605077223 */ /* 0x081fe20000010007 */
[----:B------:R-:W-:-:S05]  /*55b0*/  FMUL.FTZ R6, R4, R6 ;  /* 0x0000000604067220 */ /* 0x000fca0000410000 */
[----:B------:R4:W-:Y:S02]  /*55c0*/  STS.128 [R18+0x880], R4 ;  /* 0x0008800412007388 */ /* 0x0009e40000000c00 */
.L_x_3373:
[----:B------:R-:W-:Y:S05]  /*55d0*/  WARPSYNC.ALL ;  /* 0x0000000000007948 */ /* 0x000fea0003800000 */
[----:B------:R-:W-:Y:S01]  /*55e0*/  BAR.SYNC.DEFER_BLOCKING 0x0 ;  /* 0x0000000000007b1d */ /* 0x000fe20000010000 */
[C---:B-1-3-5:R-:W-:Y:S01]  /*55f0*/  FMUL.FTZ R3, R184.reuse, R186 ;  /* 0x000000bab8037220 */ /* 0x06afe20000410000 */
[----:B------:R-:W-:Y:S01]  /*5600*/  FFMA.FTZ R2, R184, R185, R183 ;  /* 0x000000b9b8027223 */ /* 0x000fe200000100b7 */
[----:B------:R-:W-:Y:S02]  /*5610*/  ISETP.LE.AND P0, PT, R203, UR23, PT ;  /* 0x00000017cb007c0c */ /* 0x000fe4000bf03270 */
[C---:B------:R-:W-:Y:S01]  /*5620*/  FMUL.FTZ R3, R182.reuse, R3 ;  /* 0x00000003b6037220 */ /* 0x040fe20000410000 */
[----:B------:R-:W-:Y:S01]  /*5630*/  FFMA.FTZ R2, R182, R2, R181 ;  /* 0x00000002b6027223 */ /* 0x000fe200000100b5 */
[----:B------:R-:W-:-:S02]  /*5640*/  ISETP.NE.OR P0, PT, R153, RZ, P0 ;  /* 0x000000ff9900720c */ /* 0x000fc40000705670 */
[C---:B------:R-:W-:Y:S01]  /*5650*/  FMUL.FTZ R3, R180.reuse, R3 ;  /* 0x00000003b4037220 */ /* 0x040fe20000410000 */
[----:B------:R-:W-:Y:S01]  /*5660*/  FFMA.FTZ R2, R180, R2, R179 ;  /* 0x00000002b4027223 */ /* 0x000fe200000100b3 */
[----:B------:R-:W-:Y:S02]  /*5670*/  ISETP.GT.U32.AND P2, PT, R14, 0x1f, PT ;  /* 0x0000001f0e00780c */ /* 0x000fe40003f44070 */
[C---:B------:R-:W-:Y:S01]  /*5680*/  FMUL.FTZ R3, R178.reuse, R3 ;  /* 0x00000003b2037220 */ /* 0x040fe20000410000 */
[----:B------:R-:W-:Y:S01]  /*5690*/  FFMA.FTZ R2, R178, R2, R177 ;  /* 0x00000002b2027223 */ /* 0x000fe200000100b1 */
[----:B------:R-:W-:Y:S02]  /*56a0*/  MOV R9, RZ ;  /* 0x000000ff00097202 */ /* 0x000fe40000000f00 */
[C---:B------:R-:W-:Y:S01]  /*56b0*/  FMUL.FTZ R3, R176.reuse, R3 ;  /* 0x00000003b0037220 */ /* 0x040fe20000410000 */
[----:B------:R-:W-:-:S03]  /*56c0*/  FFMA.FTZ R2, R176, R2, R175 ;  /* 0x00000002b0027223 */ /* 0x000fc600000100af */
[C---:B------:R-:W-:Y:S01]  /*56d0*/  FMUL.FTZ R3, R174.reuse, R3 ;  /* 0x00000003ae037220 */ /* 0x040fe20000410000 */
[----:B------:R-:W-:Y:S01]  /*56e0*/  FFMA.FTZ R2, R174, R2, R173 ;  /* 0x00000002ae027223 */ /* 0x000fe200000100ad */
[----:B------:R-:W1:Y:S02]  /*56f0*/  LDS R194, [R17+0x884] ;  /* 0x0008840011c27984 */ /* 0x000e640000000800 */
        /* <DEDUP_REMOVED lines=14> */
[C---:B0---4-:R-:W-:Y:S01]  /*57e0*/  FMUL.FTZ R4, R156.reuse, R3 ;  /* 0x000000039c047220 */ /* 0x051fe20000410000 */
[----:B------:R-:W-:-:S03]  /*57f0*/  FFMA.FTZ R3, R156, R2, R157 ;  /* 0x000000029c037223 */ /* 0x000fc6000001009d */
[C---:B------:R-:W-:Y:S01]  /*5800*/  FMUL.FTZ R2, R155.reuse, R4 ;  /* 0x000000049b027220 */ /* 0x040fe20000410000 */
[----:B------:R-:W-:Y:S01]  /*5810*/  FFMA.FTZ R3, R155, R3, R168 ;  /* 0x000000039b037223 */ /* 0x000fe200000100a8 */
[----:B-1----:R-:W-:Y:S01]  /*5820*/  FFMA.FTZ R194, R8, R194, R117 ;  /* 0x000000c208c27223 */ /* 0x002fe20000010075 */
[----:B------:R-:W-:-:S03]  /*5830*/  HFMA2 R8, -RZ, RZ, 1.875, 0 ;  /* 0x3f800000ff087431 */ /* 0x000fc600000001ff */
[----:B------:R-:W-:-:S03]  /*5840*/  FFMA.FTZ R193, R155, R194, R148 ;  /* 0x000000c29bc17223 */ /* 0x000fc60000010094 */
[----:B------:R0:W1:Y:S01]  /*5850*/  @!P0 LDS.64 R8, [R147] ;  /* 0x0000000093088984 */ /* 0x0000620000000a00 */
        /* <DEDUP_REMOVED lines=17> */
[----:B------:R-:W0:Y:S01]  /*5970*/  LDS.128 R4, [R18+0xa90] ;  /* 0x000a900012047984 */ /* 0x000e220000000c00 */
[----:B------:R-:W-:Y:S01]  /*5980*/  UMOV UR8, 0xffffffff ;  /* 0xffffffff00087882 */ /* 0x000fe20000000000 */
[----:B------:R-:W-:Y:S01]  /*5990*/  ISETP.NE.AND P0, PT, R153, 0x1f, PT ;  /* 0x0000001f9900780c */ /* 0x000fe20003f05270 */
[C---:B0-----:R-:W-:Y:S01]  /*59a0*/  FFMA.FTZ R5, R4.reuse, R7, R5 ;  /* 0x0000000704057223 */ /* 0x041fe20000010005 */
[----:B------:R-:W-:Y:S01]  /*59b0*/  FMUL.FTZ R6, R4, R6 ;  /* 0x0000000604067220 */ /* 0x000fe20000410000 */
[----:B------:R-:W-:Y:S10]  /*59c0*/  BRA.DIV UR8, `(.L_x_3379) ;  /* 0x0000003208207947 */ /* 0x000ff4000b800000 */
[----:B------:R-:W0:Y:S01]  /*59d0*/  SHFL.DOWN PT, R7, R5, 0x1, 0x1f ;  /* 0x08201f0005077f89 */ /* 0x000e2200000e0000 */
[----:B------:R-:W-:Y:S01]  /*59e0*/  MOV R4, R5 ;  /* 0x0000000500047202 */ /* 0x000fe20000000f00 */
[----:B------:R-:W-:Y:S02]  /*59f0*/  IMAD.MOV.U32 R3, RZ, RZ, R6 ;  /* 0x000000ffff037224 */ /* 0x000fe400078e0006 */
[----:B------:R-:W1:Y:S04]  /*5a00*/  SHFL.DOWN PT, R2, R6, 0x1, 0x1f ;  /* 0x08201f0006027f89 */ /* 0x000e6800000e0000 */
[----:B------:R-:W-:Y:S01]  /*5a10*/  SHFL.IDX PT, R206, R8, RZ, 0x1f ;  /* 0x00001fff08ce7589 */ /* 0x000fe200000e0000 */
[----:B0-----:R-:W-:Y:S01]  /*5a20*/  @P0 FFMA.FTZ R7, R3, R7, R4 ;  /* 0x0000000703070223 */ /* 0x001fe20000010004 */
[----:B-1----:R-:W-:-:S04]  /*5a30*/  @P0 FMUL.FTZ R2, R2, R3 ;  /* 0x0000000302020220 */ /* 0x002fc80000410000 */
[----:B------:R-:W-:Y:S02]  /*5a40*/  @P0 MOV R4, R7 ;  /* 0x0000000700040202 */ /* 0x000fe40000000f00 */
[----:B------:R-:W-:-:S03]  /*5a50*/  @P0 MOV R3, R2 ;  /* 0x0000000200030202 */ /* 0x000fc60000000f00 */
[----:B------:R-:W0:Y:S01]  /*5a60*/  SHFL.DOWN PT, R7, R4, 0x2, 0x1f ;  /* 0x08401f0004077f89 */ /* 0x000e2200000e0000 */
[----:B------:R-:W-:-:S03]  /*5a70*/  ISETP.GT.U32.AND P0, PT, R153, 0x1d, PT ;  /* 0x0000001d9900780c */ /* 0x000fc60003f04070 */
[----:B------:R-:W1:Y:S10]  /*5a80*/  SHFL.DOWN PT, R2, R3, 0x2, 0x1f ;  /* 0x08401f0003027f89 */ /* 0x000e7400000e0000 */
[C---:B0-----:R-:W-:Y:S01]  /*5a90*/  @!P0 FFMA.FTZ R7, R3.reuse, R7, R4 ;  /* 0x0000000703078223 */ /* 0x041fe20000010004 */
[----:B-1----:R-:W-:-:S04]  /*5aa0*/  @!P0 FMUL.FTZ R2, R3, R2 ;  /* 0x0000000203028220 */ /* 0x002fc80000410000 */
[----:B------:R-:W-:Y:S02]  /*5ab0*/  @!P0 MOV R4, R7 ;  /* 0x0000000700048202 */ /* 0x000fe40000000f00 */
[----:B------:R-:W-:Y:S01]  /*5ac0*/  SHFL.IDX PT, R7, R9, RZ, 0x1f ;  /* 0x00001fff09077589 */ /* 0x000fe200000e0000 */
[----:B------:R-:W-:Y:S01]  /*5ad0*/  @!P0 IMAD.MOV.U32 R3, RZ, RZ, R2 ;  /* 0x000000ffff038224 */ /* 0x000fe200078e0002 */
[----:B------:R-:W-:Y:S02]  /*5ae0*/  ISETP.GT.U32.AND P0, PT, R153, 0x1b, PT ;  /* 0x0000001b9900780c */ /* 0x000fe40003f04070 */
[----:B------:R-:W0:Y:S04]  /*5af0*/  SHFL.DOWN PT, R5, R4, 0x4, 0x1f ;  /* 0x08801f0004057f89 */ /* 0x000e2800000e0000 */
[----:B------:R-:W1:Y:S07]  /*5b00*/  SHFL.DOWN PT, R2, R3, 0x4, 0x1f ;  /* 0x08801f0003027f89 */ /* 0x000e6e00000e0000 */
[C---:B0-----:R-:W-:Y:S01]  /*5b10*/  @!P0 FFMA.FTZ R5, R3.reuse, R5, R4 ;  /* 0x0000000503058223 */ /* 0x041fe20000010004 */
[----:B-1----:R-:W-:-:S04]  /*5b20*/  @!P0 FMUL.FTZ R2, R3, R2 ;  /* 0x0000000203028220 */ /* 0x002fc80000410000 */
[----:B------:R-:W-:Y:S02]  /*5b30*/  @!P0 MOV R4, R5 ;  /* 0x0000000500048202 */ /* 0x000fe40000000f00 */
[----:B------:R-:W-:-:S03]  /*5b40*/  @!P0 MOV R3, R2 ;  /* 0x0000000200038202 */ /* 0x000fc60000000f00 */
[----:B------:R-:W0:Y:S01]  /*5b50*/  SHFL.DOWN PT, R5, R4, 0x8, 0x1f ;  /* 0x09001f0004057f89 */ /* 0x000e2200000e0000 */
[----:B------:R-:W-:-:S03]  /*5b60*/  ISETP.GT.U32.AND P0, PT, R153, 0x17, PT ;  /* 0x000000179900780c */ /* 0x000fc60003f04070 */
[----:B------:R-:W1:Y:S10]  /*5b70*/  SHFL.DOWN PT, R2, R3, 0x8, 0x1f ;  /* 0x09001f0003027f89 */ /* 0x000e7400000e0000 */
[C---:B0-----:R-:W-:Y:S01]  /*5b80*/  @!P0 FFMA.FTZ R5, R3.reuse, R5, R4 ;  /* 0x0000000503058223 */ /* 0x041fe20000010004 */
[----:B-1----:R-:W-:-:S04]  /*5b90*/  @!P0 FMUL.FTZ R2, R3, R2 ;  /* 0x0000000203028220 */ /* 0x002fc80000410000 */
[----:B------:R-:W-:Y:S01]  /*5ba0*/  @!P0 MOV R4, R5 ;  /* 0x0000000500048202 */ /* 0x000fe20000000f00 */
[----:B------:R-:W-:Y:S01]  /*5bb0*/  @!P0 IMAD.MOV.U32 R3, RZ, RZ, R2 ;  /* 0x000000ffff038224 */ /* 0x000fe200078e0002 */
[----:B------:R-:W-:-:S03]  /*5bc0*/  ISETP.GT.U32.AND P0, PT, R153, 0xf, PT ;  /* 0x0000000f9900780c */ /* 0x000fc60003f04070 */
[----:B------:R-:W0:Y:S04]  /*5bd0*/  SHFL.DOWN PT, R5, R4, 0x10, 0x1f ;  /* 0x0a001f0004057f89 */ /* 0x000e2800000e0000 */
[----:B------:R-:W1:Y:S06]  /*5be0*/  SHFL.DOWN PT, R2, R3, 0x10, 0x1f ;  /* 0x0a001f0003027f89 */ /* 0x000e6c00000e0000 */
[C---:B0-----:R-:W-:Y:S01]  /*5bf0*/  @!P0 FFMA.FTZ R5, R3.reuse, R5, R4 ;  /* 0x0000000503058223 */ /* 0x041fe20000010004 */
[----:B-1----:R-:W-:-:S04]  /*5c00*/  @!P0 FMUL.FTZ R2, R3, R2 ;  /* 0x0000000203028220 */ /* 0x002fc80000410000 */
[----:B------:R-:W-:Y:S02]  /*5c10*/  @!P0 MOV R4, R5 ;  /* 0x0000000500048202 */ /* 0x000fe40000000f00 */
[----:B------:R-:W-:-:S03]  /*5c20*/  @!P0 MOV R3, R2 ;  /* 0x0000000200038202 */ /* 0x000fc60000000f00 */
[----:B------:R-:W-:Y:S01]  /*5c30*/  SHFL.IDX PT, R6, R4, RZ, 0x1f ;  /* 0x00001fff04067589 */ /* 0x000fe200000e0000 */
[----:B------:R-:W-:-:S03]  /*5c40*/  ISETP.NE.AND P0, PT, R14, 0x1f, PT ;  /* 0x0000001f0e00780c */ /* 0x000fc60003f05270 */
[----:B------:R-:W0:Y:S04]  /*5c50*/  SHFL.IDX PT, R2, R3, RZ, 0x1f ;  /* 0x00001fff03027589 */ /* 0x000e2800000e0000 */
[----:B------:R1:W3:Y:S04]  /*5c60*/  SHFL.DOWN PT, R204, R3, 0x1, 0x1f ;  /* 0x08201f0003cc7f89 */ /* 0x0002e800000e0000 */
[----:B------:R1:W4:Y:S01]  /*5c70*/  SHFL.DOWN PT, R205, R4, 0x1, 0x1f ;  /* 0x08201f0004cd7f89 */ /* 0x00032200000e0000 */
[-C--:B0-----:R-:W-:Y:S01]  /*5c80*/  FFMA.FTZ R9, R9, R2.reuse, R6 ;  /* 0x0000000209097223 */ /* 0x081fe20000010006 */
[----:B-1----:R-:W-:-:S07]  /*5c90*/  FMUL.FTZ R8, R8, R2 ;  /* 0x0000000208087220 */ /* 0x002fce0000410000 */
.L_x_3429:
[----:B------:R-:W0:Y:S01]  /*5ca0*/  LDS.64 R4, [R18+0xa98] ;  /* 0x000a980012047984 */ /* 0x000e220000000a00 */
[----:B------:R-:W-:Y:S02]  /*5cb0*/  IMAD.MOV.U32 R6, RZ, RZ, R206 ;  /* 0x000000ffff067224 */ /* 0x000fe400078e00ce */
[C---:B---34-:R-:W-:Y:S02]  /*5cc0*/  @P0 FFMA.FTZ R7, R204.reuse, R7, R205 ;  /* 0x00000007cc070223 */ /* 0x058fe400000100cd */
[----:B------:R-:W-:Y:S02]  /*5cd0*/  @P0 FMUL.FTZ R6, R204, R6 ;  /* 0x00000006cc060220 */ /* 0x000fe40000410000 */
[C---:B0-----:R-:W-:Y:S02]  /*5ce0*/  FFMA.FTZ R5, R4.reuse, R7, R5 ;  /* 0x0000000704057223 */ /* 0x041fe40000010005 */
[----:B------:R-:W-:-:S05]  /*5cf0*/  FMUL.FTZ R4, R4, R6 ;  /* 0x0000000604047220 */ /* 0x000fca0000410000 */
[----:B------:R0:W-:Y:S02]  /*5d00*/  STS.128 [R18+0xa90], R4 ;  /* 0x000a900412007388 */ /* 0x0001e40000000c00 */
.L_x_3378:
[----:B------:R-:W-:Y:S05]  /*5d10*/  WARPSYNC.ALL ;  /* 0x0000000000007948 */ /* 0x000fea0003800000 */
[----:B------:R-:W-:Y:S01]  /*5d20*/  BAR.SYNC.DEFER_BLOCKING 0x0 ;  /* 0x0000000000007b1d */ /* 0x000fe20000010000 */
[----:B------:R-:W-:Y:S01]  /*5d30*/  FFMA.FTZ R3, R0, R194, RZ ;  /* 0x000000c200037223 */ /* 0x000fe200000100ff */
[C---:B------:R-:W-:Y:S02]  /*5d40*/  ISETP.GT.AND P2, PT, R36.reuse, 0x1e, PT ;  /* 0x0000001e2400780c */ /* 0x040fe40003f44270 */
[----:B------:R-:W-:Y:S01]  /*5d50*/  ISETP.GT.AND P0, PT, R36, 0x1d, PT ;  /* 0x0000001d2400780c */ /* 0x000fe20003f04270 */
[----:B------:R-:W-:Y:S01]  /*5d60*/  FFMA.FTZ R3, R54, R193, R3 ;  /* 0x000000c136037223 */ /* 0x000fe20000010003 */
[----:B------:R-:W-:Y:S01]  /*5d70*/  FADD.FTZ R193, -R148, R193 ;  /* 0x000000c194c17221 */ /* 0x000fe20000010100 */
[----:B------:R-:W-:Y:S01]  /*5d80*/  ISETP.GT.AND P3, PT, R36, 0x1b, PT ;  /* 0x0000001b2400780c */ /* 0x000fe20003f64270 */
[----:B------:R-:W-:Y:S01]  /*5d90*/  BSSY.RECONVERGENT B0, `(.L_x_3380) ;  /* 0x00000ca000007945 */ /* 0x000fe20003800200 */
[----:B------:R-:W-:Y:S01]  /*5da0*/  FFMA.FTZ R3, R56, R192, R3 ;  /* 0x000000c038037223 */ /* 0x000fe20000010003 */
[----:B------:R-:W-:-:S03]  /*5db0*/  FADD.FTZ R192, -R119, R192 ;  /* 0x000000c077c07221 */ /* 0x000fc60000010100 */
[----:B------:R-:W-:Y:S01]  /*5dc0*/  FFMA.FTZ R3, R58, R191, R3 ;  /* 0x000000bf3a037223 */ /* 0x000fe20000010003 */
[----:B------:R-:W-:-:S03]  /*5dd0*/  FADD.FTZ R191, -R121, R191 ;  /* 0x000000bf79bf7221 */ /* 0x000fc60000010100 */
[----:B------:R-:W-:Y:S01]  /*5de0*/  FFMA.FTZ R3, R60, R190, R3 ;  /* 0x000000be3c037223 */ /* 0x000fe20000010003 */
[----:B------:R-:W-:-:S03]  /*5df0*/  FADD.FTZ R190, -R123, R190 ;  /* 0x000000be7bbe7221 */ /* 0x000fc60000010100 */
[----:B------:R-:W-:Y:S01]  /*5e00*/  FFMA.FTZ R3, R62, R189, R3 ;  /* 0x000000bd3e037223 */ /* 0x000fe20000010003 */
[----:B------:R-:W-:Y:S01]  /*5e10*/  FADD.FTZ R189, -R125, R189 ;  /* 0x000000bd7dbd7221 */ /* 0x000fe20000010100 */
[----:B------:R-:W1:Y:S02]  /*5e20*/  LDS R2, [R17+0xa94] ;  /* 0x000a940011027984 */ /* 0x000e640000000800 */
[----:B------:R-:W-:-:S04]  /*5e30*/  FFMA.FTZ R3, R64, R188, R3 ;  /* 0x000000bc40037223 */ /* 0x000fc80000010003 */
[----:B------:R-:W-:-:S04]  /*5e40*/  FFMA.FTZ R3, R66, R187, R3 ;  /* 0x000000bb42037223 */ /* 0x000fc80000010003 */
[----:B------:R-:W-:Y:S01]  /*5e50*/  FFMA.FTZ R3, R82, R195, R3 ;  /* 0x000000c352037223 */ /* 0x000fe20000010003 */
[----:B------:R-:W-:-:S03]  /*5e60*/  FADD.FTZ R195, -R131, R195 ;  /* 0x000000c383c37221 */ /* 0x000fc60000010100 */
[----:B------:R-:W-:Y:S01]  /*5e70*/  FFMA.FTZ R3, R80, R196, R3 ;  /* 0x000000c450037223 */ /* 0x000fe20000010003 */
[----:B------:R-:W-:-:S03]  /*5e80*/  FADD.FTZ R196, -R133, R196 ;  /* 0x000000c485c47221 */ /* 0x000fc60000010100 */
[----:B0-----:R-:W-:Y:S01]  /*5e90*/  FFMA.FTZ R5, R78, R197, R3 ;  /* 0x000000c54e057223 */ /* 0x001fe20000010003 */
[----:B------:R-:W-:Y:S01]  /*5ea0*/  FADD.FTZ R3, -R117, R194 ;  /* 0x000000c275037221 */ /* 0x000fe20000010100 */
[----:B------:R-:W-:Y:S02]  /*5eb0*/  FADD.FTZ R197, -R135, R197 ;  /* 0x000000c587c57221 */ /* 0x000fe40000010100 */
[----:B------:R-:W-:Y:S01]  /*5ec0*/  FFMA.FTZ R7, R76, R202, R5 ;  /* 0x000000ca4c077223 */ /* 0x000fe20000010005 */
[----:B------:R-:W-:-:S03]  /*5ed0*/  FADD.FTZ R202, -R137, R202 ;  /* 0x000000ca89ca7221 */ /* 0x000fc60000010100 */
[----:B------:R-:W-:Y:S01]  /*5ee0*/  FFMA.FTZ R205, R74, R201, R7 ;  /* 0x000000c94acd7223 */ /* 0x000fe20000010007 */
[----:B------:R-:W-:Y:S01]  /*5ef0*/  FADD.FTZ R201, -R139, R201 ;  /* 0x000000c98bc97221 */ /* 0x000fe20000010100 */
[----:B-1----:R-:W-:-:S04]  /*5f00*/  FFMA.FTZ R185, R2, R186, R185 ;  /* 0x000000ba02b97223 */ /* 0x002fc800000100b9 */
[----:B------:R-:W-:-:S04]  /*5f10*/  FFMA.FTZ R183, R184, R185, R183 ;  /* 0x000000b9b8b77223 */ /* 0x000fc800000100b7 */
[----:B------:R-:W-:Y:S01]  /*5f20*/  FFMA.FTZ R181, R182, R183, R181 ;  /* 0x000000b7b6b57223 */ /* 0x000fe200000100b5 */
[----:B------:R-:W-:-:S03]  /*5f30*/  FMUL.FTZ R182, R146, R185 ;  /* 0x000000b992b67220 */ /* 0x000fc60000410000 */
[----:B------:R-:W-:Y:S01]  /*5f40*/  FFMA.FTZ R179, R180, R181, R179 ;  /* 0x000000b5b4b37223 */ /* 0x000fe200000100b3 */
[----:B------:R-:W-:Y:S01]  /*5f50*/  FADD.FTZ R180, -R143, R199 ;  /* 0x000000c78fb47221 */ /* 0x000fe20000010100 */
[----:B------:R-:W-:Y:S02]  /*5f60*/  FADD.FTZ R109, R182, R109 ;  /* 0x0000006db66d7221 */ /* 0x000fe40000010000 */
[----:B------:R-:W-:Y:S01]  /*5f70*/  FFMA.FTZ R177, R178, R179, R177 ;  /* 0x000000b3b2b17223 */ /* 0x000fe200000100b1 */
[----:B------:R-:W-:-:S03]  /*5f80*/  FMUL.FTZ R178, R144, R183 ;  /* 0x000000b790b27220 */ /* 0x000fc60000410000 */
[----:B------:R-:W-:Y:S01]  /*5f90*/  FFMA.FTZ R175, R176, R177, R175 ;  /* 0x000000b1b0af7223 */ /* 0x000fe200000100af */
[----:B------:R-:W-:Y:S01]  /*5fa0*/  FMUL.FTZ R176, R142, R181 ;  /* 0x000000b58eb07220 */ /* 0x000fe20000410000 */
[----:B------:R-:W-:Y:S02]  /*5fb0*/  FADD.FTZ R106, R178, R106 ;  /* 0x0000006ab26a7221 */ /* 0x000fe40000010000 */
[----:B------:R-:W-:Y:S01]  /*5fc0*/  FFMA.FTZ R173, R174, R175, R173 ;  /* 0x000000afaead7223 */ /* 0x000fe200000100ad */
[----:B------:R-:W-:Y:S01]  /*5fd0*/  FMUL.FTZ R174, R140, R179 ;  /* 0x000000b38cae7220 */ /* 0x000fe20000410000 */
[----:B------:R-:W-:Y:S02]  /*5fe0*/  FADD.FTZ R107, R176, R107 ;  /* 0x0000006bb06b7221 */ /* 0x000fe40000010000 */
[----:B------:R-:W-:Y:S01]  /*5ff0*/  FFMA.FTZ R171, R172, R173, R171 ;  /* 0x000000adacab7223 */ /* 0x000fe200000100ab */
[----:B------:R-:W-:Y:S01]  /*6000*/  FMUL.FTZ R172, R138, R177 ;  /* 0x000000b18aac7220 */ /* 0x000fe20000410000 */
[----:B------:R-:W-:-:S02]  /*6010*/  FADD.FTZ R104, R174, R104 ;  /* 0x00000068ae687221 */ /* 0x000fc40000010000 */
[----:B------:R-:W-:Y:S01]  /*6020*/  FFMA.FTZ R169, R170, R171, R169 ;  /* 0x000000abaaa97223 */ /* 0x000fe200000100a9 */
[----:B------:R-:W-:Y:S01]  /*6030*/  FMUL.FTZ R170, R136, R175 ;  /* 0x000000af88aa7220 */ /* 0x000fe20000410000 */
[----:B------:R-:W-:Y:S02]  /*6040*/  FADD.FTZ R105, R172, R105 ;  /* 0x00000069ac697221 */ /* 0x000fe40000010000 */
[----:B------:R-:W-:Y:S01]  /*6050*/  FFMA.FTZ R167, R166, R169, R167 ;  /* 0x000000a9a6a77223 */ /* 0x000fe200000100a7 */
[----:B------:R-:W-:Y:S01]  /*6060*/  FMUL.FTZ R166, R132, R171 ;  /* 0x000000ab84a67220 */ /* 0x000fe20000410000 */
[----:B------:R-:W-:Y:S02]  /*6070*/  FADD.FTZ R102, R170, R102 ;  /* 0x00000066aa667221 */ /* 0x000fe40000010000 */
[----:B------:R-:W-:Y:S01]  /*6080*/  FFMA.FTZ R165, R164, R167, R165 ;  /* 0x000000a7a4a57223 */ /* 0x000fe200000100a5 */
[----:B------:R-:W-:Y:S01]  /*6090*/  FADD.FTZ R164, -R129, R187 ;  /* 0x000000bb81a47221 */ /* 0x000fe20000010100 */
[----:B------:R-:W-:-:S02]  /*60a0*/  FADD.FTZ R100, R166, R100 ;  /* 0x00000064a6647221 */ /* 0x000fc40000010000 */
[----:B------:R-:W-:Y:S01]  /*60b0*/  FFMA.FTZ R163, R162, R165, R163 ;  /* 0x000000a5a2a37223 */ /* 0x000fe200000100a3 */
[----:B------:R-:W-:-:S03]  /*60c0*/  FMUL.FTZ R162, R130, R169 ;  /* 0x000000a982a27220 */ /* 0x000fc60000410000 */
[----:B------:R-:W-:Y:S01]  /*60d0*/  FFMA.FTZ R161, R160, R163, R161 ;  /* 0x000000a3a0a17223 */ /* 0x000fe200000100a1 */
[----:B------:R-:W-:-:S03]  /*60e0*/  FADD.FTZ R108, R162, R108 ;  /* 0x0000006ca26c7221 */ /* 0x000fc60000010000 */
[-C--:B------:R-:W-:Y:S01]  /*60f0*/  FFMA.FTZ R159, R158, R161.reuse, R159 ;  /* 0x000000a19e9f7223 */ /* 0x080fe2000001009f */
[----:B------:R-:W-:Y:S01]  /*6100*/  FMUL.FTZ R4, R122, R161 ;  /* 0x000000a17a047220 */ /* 0x000fe20000410000 */
[----:B------:R-:W-:Y:S02]  /*6110*/  FMUL.FTZ R158, R126, R165 ;  /* 0x000000a57e9e7220 */ /* 0x000fe40000410000 */
[-C--:B------:R-:W-:Y:S01]  /*6120*/  FFMA.FTZ R157, R156, R159.reuse, R157 ;  /* 0x0000009f9c9d7223 */ /* 0x080fe2000001009d */
[----:B------:R-:W-:Y:S01]  /*6130*/  FMUL.FTZ R7, R120, R159 ;  /* 0x0000009f78077220 */ /* 0x000fe20000410000 */
[----:B------:R-:W-:Y:S01]  /*6140*/  FADD.FTZ R110, R158, R110 ;  /* 0x0000006e9e6e7221 */ /* 0x000fe20000010000 */
[----:B------:R-:W-:Y:S01]  /*6150*/  FADD.FTZ R112, R4, R112 ;  /* 0x0000007004707221 */ /* 0x000fe20000010000 */
[-C--:B------:R-:W-:Y:S01]  /*6160*/  FFMA.FTZ R155, R155, R157.reuse, R168 ;  /* 0x0000009d9b9b7223 */ /* 0x080fe200000100a8 */
[----:B------:R-:W-:Y:S01]  /*6170*/  FMUL.FTZ R6, R118, R157 ;  /* 0x0000009d76067220 */ /* 0x000fe20000410000 */
[----:B------:R-:W-:Y:S01]  /*6180*/  FMUL.FTZ R168, R134, R173 ;  /* 0x000000ad86a87220 */ /* 0x000fe20000410000 */
[----:B------:R-:W-:Y:S01]  /*6190*/  FADD.FTZ R115, R7, R115 ;  /* 0x0000007307737221 */ /* 0x000fe20000010000 */
[----:B------:R-:W-:Y:S01]  /*61a0*/  FMUL.FTZ R2, R116, R155 ;  /* 0x0000009b74027220 */ /* 0x000fe20000410000 */
[----:B------:R-:W-:Y:S01]  /*61b0*/  FADD.FTZ R114, R6, R114 ;  /* 0x0000007206727221 */ /* 0x000fe20000010000 */
[----:B------:R-:W-:-:S02]  /*61c0*/  FADD.FTZ R103, R168, R103 ;  /* 0x00000067a8677221 */ /* 0x000fc40000010000 */
[C---:B------:R-:W-:Y:S01]  /*61d0*/  FFMA.FTZ R5, R2.reuse, R3, RZ ;  /* 0x0000000302057223 */ /* 0x040fe200000100ff */
[----:B------:R-:W-:-:S03]  /*61e0*/  FADD.FTZ R151, R2, R151 ;  /* 0x0000009702977221 */ /* 0x000fc60000010000 */
[----:B------:R-:W-:Y:S01]  /*61f0*/  FFMA.FTZ R156, R6, R193, R5 ;  /* 0x000000c1069c7223 */ /* 0x000fe20000010005 */
[----:B------:R-:W-:Y:S01]  /*6200*/  FFMA.FTZ R5, R72, R200, R205 ;  /* 0x000000c848057223 */ /* 0x000fe200000100cd */
[----:B------:R-:W-:Y:S02]  /*6210*/  FADD.FTZ R200, -R141, R200 ;  /* 0x000000c88dc87221 */ /* 0x000fe40000010100 */
[----:B------:R-:W-:Y:S01]  /*6220*/  FFMA.FTZ R205, R7, R192, R156 ;  /* 0x000000c007cd7223 */ /* 0x000fe2000001009c */
[----:B------:R-:W-:Y:S01]  /*6230*/  FFMA.FTZ R207, R70, R199, R5 ;  /* 0x000000c746cf7223 */ /* 0x000fe20000010005 */
[----:B------:R-:W-:Y:S02]  /*6240*/  FMUL.FTZ R5, R124, R163 ;  /* 0x000000a37c057220 */ /* 0x000fe40000410000 */
[----:B------:R-:W-:Y:S01]  /*6250*/  FFMA.FTZ R160, R4, R191, R205 ;  /* 0x000000bf04a07223 */ /* 0x000fe200000100cd */
[----:B------:R-:W-:Y:S01]  /*6260*/  FFMA.FTZ R156, R68, R198, R207 ;  /* 0x000000c6449c7223 */ /* 0x000fe200000100cf */
[----:B------:R-:W-:Y:S01]  /*6270*/  FADD.FTZ R205, -R127, R188 ;  /* 0x000000bc7fcd7221 */ /* 0x000fe20000010100 */
[----:B------:R-:W-:Y:S01]  /*6280*/  FADD.FTZ R198, -R145, R198 ;  /* 0x000000c691c67221 */ /* 0x000fe20000010100 */
[C---:B------:R-:W-:Y:S01]  /*6290*/  FFMA.FTZ R207, R5.reuse, R190, R160 ;  /* 0x000000be05cf7223 */ /* 0x040fe200000100a0 */
[----:B------:R-:W-:Y:S01]  /*62a0*/  FMUL.FTZ R160, R128, R167 ;  /* 0x000000a780a07220 */ /* 0x000fe20000410000 */
[----:B------:R-:W0:Y:S01]  /*62b0*/  SHFL.DOWN PT, R209, R156, 0x1, 0x1f ;  /* 0x08201f009cd17f89 */ /* 0x000e2200000e0000 */
[----:B------:R-:W-:Y:S01]  /*62c0*/  FADD.FTZ R113, R5, R113 ;  /* 0x0000007105717221 */ /* 0x000fe20000010000 */
[----:B------:R-:W-:Y:S01]  /*62d0*/  FFMA.FTZ R207, R158, R189, R207 ;  /* 0x000000bd9ecf7223 */ /* 0x000fe200000100cf */
[----:B------:R-:W-:-:S03]  /*62e0*/  FADD.FTZ R111, R160, R111 ;  /* 0x0000006fa06f7221 */ /* 0x000fc60000010000 */
[----:B------:R-:W-:-:S04]  /*62f0*/  FFMA.FTZ R207, R160, R205, R207 ;  /* 0x000000cda0cf7223 */ /* 0x000fc800000100cf */
[----:B------:R-:W-:-:S04]  /*6300*/  FFMA.FTZ R207, R162, R164, R207 ;  /* 0x000000a4a2cf7223 */ /* 0x000fc800000100cf */
[----:B------:R-:W-:-:S04]  /*6310*/  FFMA.FTZ R207, R166, R195, R207 ;  /* 0x000000c3a6cf7223 */ /* 0x000fc800000100cf */
[----:B------:R-:W-:-:S04]  /*6320*/  FFMA.FTZ R207, R168, R196, R207 ;  /* 0x000000c4a8cf7223 */ /* 0x000fc800000100cf */
[----:B------:R-:W-:Y:S01]  /*6330*/  FFMA.FTZ R207, R170, R197, R207 ;  /* 0x000000c5aacf7223 */ /* 0x000fe200000100cf */
[----:B0-----:R-:W-:-:S03]  /*6340*/  @!P2 FADD.FTZ R156, R156, R209 ;  /* 0x000000d19c9ca221 */ /* 0x001fc60000010000 */
[----:B------:R-:W-:Y:S02]  /*6350*/  FFMA.FTZ R207, R172, R202, R207 ;  /* 0x000000caaccf7223 */ /* 0x000fe400000100cf */
[----:B------:R-:W0:Y:S02]  /*6360*/  SHFL.DOWN PT, R199, R156, 0x2, 0x1f ;  /* 0x08401f009cc77f89 */ /* 0x000e2400000e0000 */
[----:B------:R-:W-:-:S04]  /*6370*/  FFMA.FTZ R207, R174, R201, R207 ;  /* 0x000000c9aecf7223 */ /* 0x000fc800000100cf */
[----:B------:R-:W-:-:S04]  /*6380*/  FFMA.FTZ R207, R176, R200, R207 ;  /* 0x000000c8b0cf7223 */ /* 0x000fc800000100cf */
[----:B------:R-:W-:-:S04]  /*6390*/  FFMA.FTZ R207, R178, R180, R207 ;  /* 0x000000b4b2cf7223 */ /* 0x000fc800000100cf */
[----:B------:R-:W-:Y:S01]  /*63a0*/  FFMA.FTZ R187, R182, R198, R207 ;  /* 0x000000c6b6bb7223 */ /* 0x000fe200000100cf */
[----:B------:R-:W-:-:S04]  /*63b0*/  FMUL.FTZ R207, R152, R183 ;  /* 0x000000b798cf7220 */ /* 0x000fc80000410000 */
[----:B------:R-:W1:Y:S01]  /*63c0*/  SHFL.DOWN PT, R184, R187, 0x1, 0x1f ;  /* 0x08201f00bbb87f89 */ /* 0x000e6200000e0000 */
[----:B------:R-:W-:-:S04]  /*63d0*/  FMUL.FTZ R180, R180, R207 ;  /* 0x000000cfb4b47220 */ /* 0x000fc80000410000 */
[----:B------:R-:W-:Y:S01]  /*63e0*/  FFMA.FTZ R180, R99, R183, R180 ;  /* 0x000000b763b47223 */ /* 0x000fe200000100b4 */
[----:B0-----:R-:W-:-:S03]  /*63f0*/  @!P0 FADD.FTZ R156, R156, R199 ;  /* 0x000000c79c9c8221 */ /* 0x001fc60000010000 */
[----:B------:R-:W-:Y:S02]  /*6400*/  FADD.FTZ R69, R180, R69 ;  /* 0x00000045b4457221 */ /* 0x000fe40000010000 */
[----:B------:R-:W0:Y:S01]  /*6410*/  SHFL.DOWN PT, R199, R156, 0x4, 0x1f ;  /* 0x08801f009cc77f89 */ /* 0x000e2200000e0000 */
[----:B-1----:R-:W-:Y:S01]  /*6420*/  @!P2 FADD.FTZ R187, R187, R184 ;  /* 0x000000b8bbbba221 */ /* 0x002fe20000010000 */
[----:B------:R-:W-:-:S04]  /*6430*/  ISETP.GT.AND P2, PT, R36, 0x17, PT ;  /* 0x000000172400780c */ /* 0x000fc80003f44270 */
[----:B------:R-:W1:Y:S01]  /*6440*/  SHFL.DOWN PT, R184, R187, 0x2, 0x1f ;  /* 0x08401f00bbb87f89 */ /* 0x000e6200000e0000 */
[----:B0-----:R-:W-:-:S05]  /*6450*/  @!P3 FADD.FTZ R156, R156, R199 ;  /* 0x000000c79c9cb221 */ /* 0x001fca0000010000 */
[----:B------:R-:W0:Y:S01]  /*6460*/  SHFL.DOWN PT, R199, R156, 0x8, 0x1f ;  /* 0x09001f009cc77f89 */ /* 0x000e2200000e0000 */
[----:B-1----:R-:W-:Y:S01]  /*6470*/  @!P0 FADD.FTZ R187, R187, R184 ;  /* 0x000000b8bbbb8221 */ /* 0x002fe20000010000 */
[----:B------:R-:W-:-:S04]  /*6480*/  ISETP.NE.AND P0, PT, R14, RZ, PT ;  /* 0x000000ff0e00720c */ /* 0x000fc80003f05270 */
[----:B------:R-:W1:Y:S01]  /*6490*/  SHFL.DOWN PT, R184, R187, 0x4, 0x1f ;  /* 0x08801f00bbb87f89 */ /* 0x000e6200000e0000 */
[----:B0-----:R-:W-:Y:S01]  /*64a0*/  @!P2 FADD.FTZ R156, R156, R199 ;  /* 0x000000c79c9ca221 */ /* 0x001fe20000010000 */
[----:B------:R-:W-:-:S07]  /*64b0*/  FMUL.FTZ R199, R152, R185 ;  /* 0x000000b998c77220 */ /* 0x000fce0000410000 */
[----:B------:R0:W-:Y:S01]  /*64c0*/  @!P0 STS.64 [R147], R8 ;  /* 0x0000000893008388 */ /* 0x0001e20000000a00 */
[----:B------:R-:W-:Y:S01]  /*64d0*/  FMUL.FTZ R198, R198, R199 ;  /* 0x000000c7c6c67220 */ /* 0x000fe20000410000 */
[----:B------:R-:W-:-:S03]  /*64e0*/  FMUL.FTZ R199, R152, R181 ;  /* 0x000000b598c77220 */ /* 0x000fc60000410000 */
[----:B------:R-:W-:Y:S01]  /*64f0*/  FFMA.FTZ R185, R101, R185, R198 ;  /* 0x000000b965b97223 */ /* 0x000fe200000100c6 */
[----:B------:R-:W-:-:S03]  /*6500*/  FMUL.FTZ R200, R200, R199 ;  /* 0x000000c7c8c87220 */ /* 0x000fc60000410000 */
[----:B------:R-:W-:Y:S01]  /*6510*/  FADD.FTZ R98, R185, R98 ;  /* 0x00000062b9627221 */ /* 0x000fe20000010000 */
[----:B------:R-:W-:Y:S01]  /*6520*/  FFMA.FTZ R181, R97, R181, R200 ;  /* 0x000000b561b57223 */ /* 0x000fe200000100c8 */
[C---:B0-----:R-:W-:Y:S01]  /*6530*/  FMUL.FTZ R8, R152.reuse, R179 ;  /* 0x000000b398087220 */ /* 0x041fe20000410000 */
[C---:B------:R-:W-:Y:S01]  /*6540*/  FMUL.FTZ R9, R152.reuse, R177 ;  /* 0x000000b198097220 */ /* 0x040fe20000410000 */
[----:B-1----:R-:W-:Y:S02]  /*6550*/  @!P3 FADD.FTZ R187, R187, R184 ;  /* 0x000000b8bbbbb221 */ /* 0x002fe40000010000 */
[----:B------:R-:W-:Y:S01]  /*6560*/  FMUL.FTZ R174, R201, R8 ;  /* 0x00000008c9ae7220 */ /* 0x000fe20000410000 */
[----:B------:R-:W-:Y:S01]  /*6570*/  FMUL.FTZ R8, R152, R175 ;  /* 0x000000af98087220 */ /* 0x000fe20000410000 */
[----:B------:R-:W-:Y:S01]  /*6580*/  FMUL.FTZ R202, R202, R9 ;  /* 0x00000009caca7220 */ /* 0x000fe20000410000 */
[C---:B------:R-:W-:Y:S01]  /*6590*/  FMUL.FTZ R9, R152.reuse, R173 ;  /* 0x000000ad98097220 */ /* 0x040fe20000410000 */
[----:B------:R-:W0:Y:S01]  /*65a0*/  SHFL.DOWN PT, R176, R187, 0x8, 0x1f ;  /* 0x09001f00bbb07f89 */ /* 0x000e2200000e0000 */
[----:B------:R-:W-:Y:S01]  /*65b0*/  FMUL.FTZ R170, R197, R8 ;  /* 0x00000008c5aa7220 */ /* 0x000fe20000410000 */
[----:B------:R-:W-:Y:S01]  /*65c0*/  FMUL.FTZ R8, R152, R171 ;  /* 0x000000ab98087220 */ /* 0x000fe20000410000 */
[----:B------:R-:W-:Y:S01]  /*65d0*/  FMUL.FTZ R196, R196, R9 ;  /* 0x00000009c4c47220 */ /* 0x000fe20000410000 */
[----:B------:R-:W-:Y:S01]  /*65e0*/  FMUL.FTZ R9, R152, R169 ;  /* 0x000000a998097220 */ /* 0x000fe20000410000 */
[----:B------:R-:W-:Y:S01]  /*65f0*/  FFMA.FTZ R170, R91, R175, R170 ;  /* 0x000000af5baa7223 */ /* 0x000fe200000100aa */
[----:B------:R-:W-:Y:S01]  /*6600*/  FMUL.FTZ R8, R195, R8 ;  /* 0x00000008c3087220 */ /* 0x000fe20000410000 */
[----:B------:R-:W1:Y:S01]  /*6610*/  SHFL.DOWN PT, R175, R156, 0x10, 0x1f ;  /* 0x0a001f009caf7f89 */ /* 0x000e6200000e0000 */
[----:B------:R-:W-:Y:S01]  /*6620*/  FMUL.FTZ R164, R164, R9 ;  /* 0x00000009a4a47220 */ /* 0x000fe20000410000 */
[C---:B------:R-:W-:Y:S01]  /*6630*/  FMUL.FTZ R9, R152.reuse, R163 ;  /* 0x000000a398097220 */ /* 0x040fe20000410000 */
[----:B------:R-:W-:Y:S01]  /*6640*/  FFMA.FTZ R162, R87, R171, R8 ;  /* 0x000000ab57a27223 */ /* 0x000fe20000010008 */
[----:B------:R-:W-:Y:S01]  /*6650*/  FMUL.FTZ R8, R152, R167 ;  /* 0x000000a798087220 */ /* 0x000fe20000410000 */
[----:B------:R-:W-:Y:S01]  /*6660*/  FFMA.FTZ R174, R95, R179, R174 ;  /* 0x000000b35fae7223 */ /* 0x000fe200000100ae */
        /* <DEDUP_REMOVED lines=10> */
[----:B------:R-:W-:Y:S01]  /*6710*/  FFMA.FTZ R190, R79, R163, R190 ;  /* 0x000000a34fbe7223 */ /* 0x000fe200000100be */
[----:B0-----:R-:W-:Y:S01]  /*6720*/  @!P2 FADD.FTZ R187, R187, R176 ;  /* 0x000000b0bbbba221 */ /* 0x001fe20000010000 */
[----:B------:R-:W-:Y:S01]  /*6730*/  ISETP.NE.AND P2, PT, R36, RZ, PT ;  /* 0x000000ff2400720c */ /* 0x000fe20003f45270 */
[----:B------:R-:W-:Y:S01]  /*6740*/  FFMA.FTZ R165, R81, R165, R8 ;  /* 0x000000a551a57223 */ /* 0x000fe20000010008 */
[----:B------:R-:W-:Y:S01]  /*6750*/  FMUL.FTZ R8, R152, R161 ;  /* 0x000000a198087220 */ /* 0x000fe20000410000 */
[----:B------:R-:W-:Y:S01]  /*6760*/  FFMA.FTZ R192, R75, R159, R192 ;  /* 0x0000009f4bc07223 */ /* 0x000fe200000100c0 */
[----:B------:R-:W0:Y:S01]  /*6770*/  SHFL.DOWN PT, R166, R187, 0x10, 0x1f ;  /* 0x0a001f00bba67f89 */ /* 0x000e2200000e0000 */
[----:B------:R-:W-:Y:S01]  /*6780*/  FADD.FTZ R96, R181, R96 ;  /* 0x00000060b5607221 */ /* 0x000fe20000010000 */
[----:B------:R-:W-:Y:S01]  /*6790*/  FMUL.FTZ R8, R191, R8 ;  /* 0x00000008bf087220 */ /* 0x000fe20000410000 */
[----:B------:R-:W-:Y:S01]  /*67a0*/  FADD.FTZ R67, R174, R67 ;  /* 0x00000043ae437221 */ /* 0x000fe20000010000 */
[----:B------:R-:W-:Y:S01]  /*67b0*/  FADD.FTZ R94, R177, R94 ;  /* 0x0000005eb15e7221 */ /* 0x000fe20000010000 */
[----:B------:R-:W-:Y:S01]  /*67c0*/  FADD.FTZ R65, R170, R65 ;  /* 0x00000041aa417221 */ /* 0x000fe20000010000 */
[----:B------:R-:W-:Y:S01]  /*67d0*/  FFMA.FTZ R161, R77, R161, R8 ;  /* 0x000000a14da17223 */ /* 0x000fe20000010008 */
[C---:B------:R-:W-:Y:S01]  /*67e0*/  FMUL.FTZ R8, R152.reuse, R157 ;  /* 0x0000009d98087220 */ /* 0x040fe20000410000 */
[----:B------:R-:W-:Y:S01]  /*67f0*/  FMUL.FTZ R152, R152, R155 ;  /* 0x0000009b98987220 */ /* 0x000fe20000410000 */
[----:B------:R-:W-:Y:S01]  /*6800*/  @!P2 SHF.R.U32.HI R5, RZ, 0x2, R14 ;  /* 0x00000002ff05a819 */ /* 0x000fe2000001160e */
[----:B------:R-:W-:Y:S01]  /*6810*/  FADD.FTZ R92, R173, R92 ;  /* 0x0000005cad5c7221 */ /* 0x000fe20000010000 */
[----:B------:R-:W-:Y:S01]  /*6820*/  FMUL.FTZ R8, R193, R8 ;  /* 0x00000008c1087220 */ /* 0x000fe20000410000 */
[----:B------:R-:W-:Y:S01]  /*6830*/  FMUL.FTZ R152, R3, R152 ;  /* 0x0000009803987220 */ /* 0x000fe20000410000 */
[----:B------:R-:W-:Y:S01]  /*6840*/  @!P2 LOP3.LUT R158, R5, 0xf8, RZ, 0xc0, !PT ;  /* 0x000000f8059ea812 */ /* 0x000fe200078ec0ff */
[----:B-1----:R-:W-:Y:S01]  /*6850*/  FADD.FTZ R5, R156, R175 ;  /* 0x000000af9c057221 */ /* 0x002fe20000010000 */
        /* <DEDUP_REMOVED lines=9> */
[----:B0-----:R-:W-:Y:S01]  /*68f0*/  FADD.FTZ R4, R187, R166 ;  /* 0x000000a6bb047221 */ /* 0x001fe20000010000 */
[----:B------:R-:W-:Y:S01]  /*6900*/  FADD.FTZ R84, R157, R84 ;  /* 0x000000549d547221 */ /* 0x000fe20000010000 */
[----:B------:R-:W-:-:S03]  /*6910*/  FADD.FTZ R55, R152, R55 ;  /* 0x0000003798377221 */ /* 0x000fc60000010000 */
[----:B------:R0:W-:Y:S01]  /*6920*/  @!P2 STS.64 [R158+UR12+0x858], R4 ;  /* 0x000858049e00a988 */ /* 0x0001e20008000a0c */
[----:B------:R-:W-:Y:S06]  /*6930*/  BAR.SYNC.DEFER_BLOCKING 0x0 ;  /* 0x0000000000007b1d */ /* 0x000fec0000010000 */
[----:B------:R-:W-:Y:S05]  /*6940*/  @P0 BRA `(.L_x_3381) ;  /* 0x0000000000380947 */ /* 0x000fea0003800000 */
[----:B------:R-:W-:Y:S01]  /*6950*/  ISETP.NE.AND P3, PT, R203, UR23, PT ;  /* 0x00000017cb007c0c */ /* 0x000fe2000bf65270 */
[----:B------:R-:W1:Y:S01]  /*6960*/  LDS.64 R2, [UR12+0x860] ;  /* 0x0008600cff027984 */ /* 0x000e620008000a00 */
[----:B------:R-:W-:-:S04]  /*6970*/  ISETP.GT.AND P2, PT, R36, 0xf, PT ;  /* 0x0000000f2400780c */ /* 0x000fc80003f44270 */
[----:B------:R-:W-:Y:S02]  /*6980*/  FSEL R156, R156, R5, P2 ;  /* 0x000000059c9c7208 */ /* 0x000fe40001000000 */
[----:B------:R-:W-:-:S05]  /*6990*/  FSEL R187, R187, R4, P2 ;  /* 0x00000004bbbb7208 */ /* 0x000fca0001000000 */
[----:B------:R-:W3:Y:S04]  /*69a0*/  @P3 LDS R6, [R53+0x2190] ;  /* 0x0021900035063984 */ /* 0x000ee80000000800 */
[----:B------:R-:W4:Y:S01]  /*69b0*/  @P3 LDS R7, [R53+0x1d90] ;  /* 0x001d900035073984 */ /* 0x000f220000000800 */
[----:B-1----:R-:W-:Y:S01]  /*69c0*/  FADD.FTZ R3, R3, R156 ;  /* 0x0000009c03037221 */ /* 0x002fe20000010000 */
[----:B------:R-:W-:-:S03]  /*69d0*/  FADD.FTZ R2, R2, R187 ;  /* 0x000000bb02027221 */ /* 0x000fc60000010000 */
[----:B---3--:R-:W-:Y:S01]  /*69e0*/  @P3 FADD.FTZ R6, R3, R6 ;  /* 0x0000000603063221 */ /* 0x008fe20000010000 */
[----:B----4-:R-:W-:-:S04]  /*69f0*/  @P3 FADD.FTZ R2, R2, R7 ;  /* 0x0000000702023221 */ /* 0x010fc80000010000 */
[----:B------:R1:W-:Y:S04]  /*6a00*/  @P3 STS [R53+0x2190], R6 ;  /* 0x0021900635003388 */ /* 0x0003e80000000800 */
[----:B------:R1:W-:Y:S04]  /*6a10*/  STS [R53+0x1d90], R2 ;  /* 0x001d900235007388 */ /* 0x0003e80000000800 */
[----:B------:R1:W-:Y:S02]  /*6a20*/  @!P3 STS [R53+0x2190], R3 ;  /* 0x002190033500b388 */ /* 0x0003e40000000800 */
.L_x_3381:
[----:B------:R-:W-:Y:S05]  /*6a30*/  BSYNC.RECONVERGENT B0 ;  /* 0x0000000000007941 */ /* 0x000fea0003800200 */
.L_x_3380:
[----:B------:R-:W-:Y:S01]  /*6a40*/  ULEA UR9, UP0, UR36, UR9, 0x2 ;  /* 0x0000000924097291 */ /* 0x000fe2000f8010ff */
[----:B------:R-:W-:Y:S01]  /*6a50*/  IADD3 R150, PT, PT, R150, 0x1, RZ ;  /* 0x0000000196967810 */ /* 0x000fe20007ffe0ff */
[----:B------:R-:W-:Y:S01]  /*6a60*/  UIADD3 UR42, UPT, UPT, UR42, 0x1, URZ ;  /* 0x000000012a2a7890 */ /* 0x000fe2000fffe0ff */
[----:B-12---:R-:W-:Y:S01]  /*6a70*/  IADD3 R53, PT, PT, R53, 0x4, RZ ;  /* 0x0000000435357810 */ /* 0x006fe20007ffe0ff */
[----:B------:R-:W-:Y:S01]  /*6a80*/  UIADD3.X UR10, UPT, UPT, UR10, UR37, URZ, UP0, !UPT ;  /* 0x000000250a0a7290 */ /* 0x000fe200087fe4ff */
[----:B------:R-:W-:Y:S01]  /*6a90*/  IADD3 R147, PT, PT, R147, 0x8, RZ ;  /* 0x0000000893937810 */ /* 0x000fe20007ffe0ff */
[----:B------:R-:W-:Y:S01]  /*6aa0*/  UISETP.NE.AND UP0, UPT, UR42, URZ, UPT ;  /* 0x000000ff2a00728c */ /* 0x000fe2000bf05270 */
[----:B------:R-:W-:Y:S01]  /*6ab0*/  VIADD R149, R149, 0x1 ;  /* 0x0000000195957836 */ /* 0x000fe20000000000 */
[----:B------:R-:W-:Y:S02]  /*6ac0*/  ULEA UR11, UP1, UR38, UR11, 0x2 ;  /* 0x0000000b260b7291 */ /* 0x000fe4000f8210ff */
[----:B------:R-:W-:-:S02]  /*6ad0*/  ULEA UR14, UP2, UR40, UR14, 0x2 ;  /* 0x0000000e280e7291 */ /* 0x000fc4000f8410ff */
[----:B------:R-:W-:Y:S02]  /*6ae0*/  UIADD3.X UR13, UPT, UPT, UR13, UR35, URZ, UP1, !UPT ;  /* 0x000000230d0d7290 */ /* 0x000fe40008ffe4ff */
[----:B------:R-:W-:Y:S01]  /*6af0*/  UIADD3.X UR15, UPT, UPT, UR15, UR34, URZ, UP2, !UPT ;  /* 0x000000220f0f7290 */ /* 0x000fe200097fe4ff */
[----:B------:R-:W-:Y:S11]  /*6b00*/  BRA.U UP0, `(.L_x_3382) ;  /* 0xffffffdd00f07547 */ /* 0x000ff6000b83ffff */
.L_x_3369:
[----:B------:R-:W-:Y:S01]  /*6b10*/  BAR.SYNC.DEFER_BLOCKING 0x0 ;  /* 0x0000000000007b1d */ /* 0x000fe20000010000 */
[----:B------:R-:W-:Y:S01]  /*6b20*/  F2FP.BF16.F32.PACK_AB R114, R114, R151 ;  /* 0x000000977272723e */ /* 0x000fe200000010ff */
[----:B------:R-:W-:Y:S01]  /*6b30*/  UIADD3 UR24, UP0, UPT, UR24, -0x800, URZ ;  /* 0xfffff80018187890 */ /* 0x000fe2000ff1e0ff */
[----:B------:R-:W-:Y:S01]  /*6b40*/  F2FP.BF16.F32.PACK_AB R112, R112, R115 ;  /* 0x000000737070723e */ /* 0x000fe200000010ff */
[----:B------:R-:W-:Y:S01]  /*6b50*/  UIADD3 UR26, UP1, UPT, UR26, -0x800, URZ ;  /* 0xfffff8001a1a7890 */ /* 0x000fe2000ff3e0ff */
[----:B------:R-:W-:Y:S01]  /*6b60*/  F2FP.BF16.F32.PACK_AB R110, R110, R113 ;  /* 0x000000716e6e723e */ /* 0x000fe200000010ff */
[----:B------:R-:W1:Y:S01]  /*6b70*/  LDCU.64 UR10, c[0x0][0x4f8] ;  /* 0x00009f00ff0a77ac */ /* 0x000e620008000a00 */
[----:B------:R-:W-:Y:S02]  /*6b80*/  PRMT R0, R114, 0x7632, R0 ;  /* 0x0000763272007816 */ /* 0x000fe40000000000 */
[----:B------:R-:W-:Y:S01]  /*6b90*/  PRMT R2, R112, 0x7632, R2 ;  /* 0x0000763270027816 */ /* 0x000fe20000000002 */
[----:B------:R-:W2:Y:S01]  /*6ba0*/  LDCU.64 UR14, c[0x0][0x500] ;  /* 0x0000a000ff0e77ac */ /* 0x000ea20008000a00 */
[----:B------:R-:W-:-:S02]  /*6bb0*/  PRMT R3, R110, 0x7632, R3 ;  /* 0x000076326e037816 */ /* 0x000fc40000000003 */
[----:B------:R-:W-:Y:S01]  /*6bc0*/  F2FP.BF16.F32.PACK_AB R108, R108, R111 ;  /* 0x0000006f6c6c723e */ /* 0x000fe200000010ff */
[----:B------:R-:W-:Y:S01]  /*6bd0*/  UMOV UR7, URZ ;  /* 0x000000ff00077c82 */ /* 0x000fe20008000000 */
[----:B------:R-:W-:Y:S01]  /*6be0*/  F2FP.BF16.F32.PACK_AB R100, R103, R100 ;  /* 0x000000646764723e */ /* 0x000fe200000010ff */
[----:B------:R-:W-:Y:S01]  /*6bf0*/  UIADD3.X UR25, UPT, UPT, UR25, -0x1, URZ, UP0, !UPT ;  /* 0xffffffff19197890 */ /* 0x000fe200087fe4ff */
[----:B------:R-:W-:Y:S01]  /*6c00*/  F2FP.BF16.F32.PACK_AB R102, R105, R102 ;  /* 0x000000666966723e */ /* 0x000fe200000010ff */
[----:B------:R-:W-:Y:S01]  /*6c10*/  UISETP.GT.AND UP0, UPT, UR23, 0x1, UPT ;  /* 0x000000011700788c */ /* 0x000fe2000bf04270 */
[----:B------:R-:W-:Y:S01]  /*6c20*/  F2FP.BF16.F32.PACK_AB R104, R107, R104 ;  /* 0x000000686b68723e */ /* 0x000fe200000010ff */
[----:B------:R-:W-:Y:S01]  /*6c30*/  UIADD3 UR28, UP2, UPT, UR28, -0x800, URZ ;  /* 0xfffff8001c1c7890 */ /* 0x000fe2000ff5e0ff */
[----:B------:R-:W-:Y:S01]  /*6c40*/  F2FP.BF16.F32.PACK_AB R106, R109, R106 ;  /* 0x0000006a6d6a723e */ /* 0x000fe200000010ff */
[----:B------:R-:W-:Y:S01]  /*6c50*/  UIADD3.X UR27, UPT, UPT, UR27, -0x1, URZ, UP1, !UPT ;  /* 0xffffffff1b1b7890 */ /* 0x000fe20008ffe4ff */
[----:B0-----:R-:W-:Y:S01]  /*6c60*/  PRMT R4, R100, 0x7632, R4 ;  /* 0x0000763264047816 */ /* 0x001fe20000000004 */
[----:B------:R0:W-:Y:S01]  /*6c70*/  STS.U16 [R52+0x2], R0 ;  /* 0x0000020034007388 */ /* 0x0001e20000000400 */
[----:B------:R-:W-:Y:S01]  /*6c80*/  PRMT R6, R106, 0x7632, R6 ;  /* 0x000076326a067816 */ /* 0x000fe20000000006 */
[----:B-1----:R-:W-:-:S02]  /*6c90*/  UIMAD.WIDE.U32 UR8, UR31, UR10, UR6 ;  /* 0x0000000a1f0872a5 */ /* 0x002fc4000f8e0006 */
[----:B------:R1:W-:Y:S01]  /*6ca0*/  STS.U16 [R52+0x6], R2 ;  /* 0x0000060234007388 */ /* 0x0003e20000000400 */
[----:B------:R-:W-:Y:S02]  /*6cb0*/  UIADD3.X UR29, UPT, UPT, UR29, -0x1, URZ, UP2, !UPT ;  /* 0xffffffff1d1d7890 */ /* 0x000fe400097fe4ff */
[----:B------:R-:W-:Y:S01]  /*6cc0*/  UIMAD UR9, UR31, UR11, UR9 ;  /* 0x0000000b1f0972a4 */ /* 0x000fe2000f8e0209 */
[----:B------:R3:W-:Y:S01]  /*6cd0*/  STS.U16 [R52+0xa], R3 ;  /* 0x00000a0334007388 */ /* 0x0007e20000000400 */
[----:B------:R-:W4:Y:S01]  /*6ce0*/  LDCU.64 UR10, c[0x0][0x550] ;  /* 0x0000aa00ff0a77ac */ /* 0x000f220008000a00 */
[----:B0-----:R-:W-:Y:S02]  /*6cf0*/  PRMT R0, R108, 0x7632, R0 ;  /* 0x000076326c007816 */ /* 0x001fe40000000000 */
[----:B------:R-:W-:Y:S01]  /*6d00*/  STS.U16 [R52], R114 ;  /* 0x0000007234007388 */ /* 0x000fe20000000400 */
[----:B--2---:R-:W-:Y:S01]  /*6d10*/  UIMAD.WIDE.U32 UR8, UR16, UR14, UR8 ;  /* 0x0000000e100872a5 */ /* 0x004fe2000f8e0008 */
[----:B-1----:R-:W-:Y:S01]  /*6d20*/  PRMT R2, R102, 0x7632, R2 ;  /* 0x0000763266027816 */ /* 0x002fe20000000002 */
[----:B------:R-:W-:Y:S01]  /*6d30*/  UMOV UR23, UR30 ;  /* 0x0000001e00177c82 */ /* 0x000fe20008000000 */
[----:B------:R-:W-:Y:S01]  /*6d40*/  STS.U16 [R52+0x4], R112 ;  /* 0x0000047034007388 */ /* 0x000fe20000000400 */
[----:B------:R-:W-:Y:S01]  /*6d50*/  UIMAD UR9, UR16, UR15, UR9 ;  /* 0x0000000f100972a4 */ /* 0x000fe2000f8e0209 */
[----:B---3--:R-:W-:-:S02]  /*6d60*/  PRMT R3, R104, 0x7632, R3 ;  /* 0x0000763268037816 */ /* 0x008fc40000000003 */
        /* <DEDUP_REMOVED lines=13> */
[----:B0-----:R-:W-:-:S03]  /*6e40*/  IADD3 R3, P1, PT, R16, UR8, RZ ;  /* 0x0000000810037c10 */ /* 0x001fc6000ff3e0ff */
[----:B------:R-:W-:Y:S01]  /*6e50*/  LDS.U16 R7, [R37+0x40] ;  /* 0x0000400025077984 */ /* 0x000fe20000000400 */
[----:B------:R-:W-:Y:S01]  /*6e60*/  IADD3.X R4, PT, PT, RZ, UR9, RZ, P1, !PT ;  /* 0x00000009ff047c10 */ /* 0x000fe20008ffe4ff */
[----:B------:R-:W0:Y:S01]  /*6e70*/  LDCU.64 UR8, c[0x0][0x518] ;  /* 0x0000a300ff0877ac */ /* 0x000e220008000a00 */
[C---:B----4-:R-:W-:Y:S01]  /*6e80*/  LEA R2, P3, R3.reuse, UR10, 0x1 ;  /* 0x0000000a03027c11 */ /* 0x050fe2000f8608ff */
[----:B------:R-:W-:Y:S03]  /*6e90*/  LDS.U16 R9, [R38+0x80] ;  /* 0x0000800026097984 */ /* 0x000fe60000000400 */
[----:B------:R-:W-:Y:S01]  /*6ea0*/  LEA.HI.X R3, R3, UR11, R4, 0x1, P3 ;  /* 0x0000000b03037c11 */ /* 0x000fe200098f0c04 */
[----:B------:R-:W-:Y:S01]  /*6eb0*/  LDS.U16 R53, [R39+0xc0] ;  /* 0x0000c00027357984 */ /* 0x000fe20000000400 */
[----:B------:R-:W1:Y:S03]  /*6ec0*/  LDCU.64 UR10, c[0x0][0x520] ;  /* 0x0000a400ff0a77ac */ /* 0x000e660008000a00 */
[----:B------:R-:W-:Y:S04]  /*6ed0*/  LDS.U16 R71, [R40+0x100] ;  /* 0x0001000028477984 */ /* 0x000fe80000000400 */
[----:B------:R-:W-:Y:S04]  /*6ee0*/  LDS.U16 R73, [R41+0x140] ;  /* 0x0001400029497984 */ /* 0x000fe80000000400 */
[----:B------:R-:W-:Y:S01]  /*6ef0*/  LDS.U16 R75, [R42+0x180] ;  /* 0x000180002a4b7984 */ /* 0x000fe20000000400 */
[----:B0-----:R-:W-:-:S03]  /*6f00*/  UIMAD.WIDE.U32 UR6, UR31, UR8, UR6 ;  /* 0x000000081f0672a5 */ /* 0x001fc6000f8e0006 */
[----:B------:R-:W-:Y:S01]  /*6f10*/  LDS.U16 R77, [R43+0x1c0] ;  /* 0x0001c0002b4d7984 */ /* 0x000fe20000000400 */
[----:B------:R-:W-:Y:S01]  /*6f20*/  UIMAD UR7, UR31, UR9, UR7 ;  /* 0x000000091f0772a4 */ /* 0x000fe2000f8e0207 */
[----:B------:R-:W0:Y:S02]  /*6f30*/  LDCU.64 UR8, c[0x0][0x560] ;  /* 0x0000ac00ff0877ac */ /* 0x000e240008000a00 */
[----:B------:R-:W-:Y:S01]  /*6f40*/  LDS.U16 R79, [R44+0x200] ;  /* 0x000200002c4f7984 */ /* 0x000fe20000000400 */
[----:B-1----:R-:W-:-:S03]  /*6f50*/  UIMAD.WIDE.U32 UR6, UR16, UR10, UR6 ;  /* 0x0000000a100672a5 */ /* 0x002fc6000f8e0006 */
[----:B------:R-:W-:Y:S01]  /*6f60*/  LDS.U16 R81, [R45+0x240] ;  /* 0x000240002d517984 */ /* 0x000fe20000000400 */
[----:B------:R-:W-:-:S03]  /*6f70*/  UIMAD UR7, UR16, UR11, UR7 ;  /* 0x0000000b100772a4 */ /* 0x000fc6000f8e0207 */
        /* <DEDUP_REMOVED lines=40> */
[----:B-1----:R-:W-:Y:S01]  /*7200*/  PRMT R5, R0, 0x7632, R5 ;  /* 0x0000763200057816 */ /* 0x002fe20000000005 */
[----:B------:R-:W-:Y:S01]  /*7210*/  FADD.FTZ R84, R55, R84 ;  /* 0x0000005437547221 */ /* 0x000fe20000010000 */
[----:B------:R-:W-:Y:S01]  /*7220*/  F2FP.BF16.F32.PACK_AB R0, R88, R59 ;  /* 0x0000003b5800723e */ /* 0x000fe200000010ff */
[----:B------:R-:W-:Y:S03]  /*7230*/  @!P5 STG.E.U16 desc[UR32][R2.64+0x300], R87 ;  /* 0x000300570200d986 */ /* 0x000fe6000c101520 */
[C---:B------:R-:W-:Y:S01]  /*7240*/  PRMT R8, R0.reuse, 0x7610, R8 ;  /* 0x0000761000087816 */ /* 0x040fe20000000008 */
[----:B------:R-:W-:Y:S01]  /*7250*/  @!P4 STG.E.U16 desc[UR32][R2.64+0x340], R89 ;  /* 0x000340590200c986 */ /* 0x000fe2000c101520 */
[----:B--2---:R-:W-:-:S02]  /*7260*/  PRMT R9, R0, 0x7632, R9 ;  /* 0x0000763200097816 */ /* 0x004fc40000000009 */
[----:B------:R-:W-:Y:S01]  /*7270*/  F2FP.BF16.F32.PACK_AB R0, R90, R61 ;  /* 0x0000003d5a00723e */ /* 0x000fe200000010ff */
[----:B------:R-:W-:Y:S04]  /*7280*/  @!P3 STG.E.U16 desc[UR32][R2.64+0x380], R91 ;  /* 0x0003805b0200b986 */ /* 0x000fe8000c101520 */
[----:B------:R1:W-:Y:S01]  /*7290*/  @!P6 STG.E.U16 desc[UR32][R2.64+0x3c0], R93 ;  /* 0x0003c05d0200e986 */ /* 0x0003e2000c101520 */
[----:B------:R-:W-:Y:S01]  /*72a0*/  BAR.SYNC.DEFER_BLOCKING 0x0 ;  /* 0x0000000000007b1d */ /* 0x000fe20000010000 */
[----:B-1----:R-:W-:Y:S01]  /*72b0*/  F2FP.BF16.F32.PACK_AB R3, R86, R57 ;  /* 0x000000395603723e */ /* 0x002fe200000010ff */
        /* <DEDUP_REMOVED lines=17> */
[C---:B-1----:R-:W-:Y:S01]  /*73d0*/  PRMT R4, R0.reuse, 0x7610, R4 ;  /* 0x0000761000047816 */ /* 0x042fe20000000004 */
[----:B------:R1:W-:Y:S02]  /*73e0*/  STS.U16 [R52+0x8], R8 ;  /* 0x0000080834007388 */ /* 0x0003e40000000400 */
[----:B------:R-:W-:Y:S01]  /*73f0*/  FADD.FTZ R92, R63, R92 ;  /* 0x0000005c3f5c7221 */ /* 0x000fe20000010000 */
[----:B--2---:R-:W-:Y:S02]  /*7400*/  PRMT R5, R0, 0x7632, R5 ;  /* 0x0000763200057816 */ /* 0x004fe40000000005 */
[----:B------:R-:W-:Y:S01]  /*7410*/  F2FP.BF16.F32.PACK_AB R0, R96, R67 ;  /* 0x000000436000723e */ /* 0x000fe200000010ff */
[----:B------:R2:W-:Y:S01]  /*7420*/  STS.U16 [R52+0xc], R4 ;  /* 0x00000c0434007388 */ /* 0x0005e20000000400 */
[----:B---3--:R-:W-:Y:S01]  /*7430*/  PRMT R6, R3, 0x7632, R6 ;  /* 0x0000763203067816 */ /* 0x008fe20000000006 */
[----:B------:R-:W-:-:S02]  /*7440*/  FADD.FTZ R65, R92, R65 ;  /* 0x000000415c417221 */ /* 0x000fc40000010000 */
[----:B------:R-:W-:Y:S01]  /*7450*/  STS.U16 [R52+0x6], R7 ;  /* 0x0000060734007388 */ /* 0x000fe20000000400 */
[----:B-1----:R-:W-:Y:S01]  /*7460*/  PRMT R8, R0, 0x7632, R8 ;  /* 0x0000763200087816 */ /* 0x002fe20000000008 */
[----:B------:R-:W-:Y:S02]  /*7470*/  FADD.FTZ R94, R65, R94 ;  /* 0x0000005e415e7221 */ /* 0x000fe40000010000 */
[----:B------:R-:W-:Y:S01]  /*7480*/  STS.U16 [R52+0xa], R9 ;  /* 0x00000a0934007388 */ /* 0x000fe20000000400 */
[----:B--2---:R-:W-:Y:S01]  /*7490*/  PRMT R4, R2, 0x7632, R4 ;  /* 0x0000763202047816 */ /* 0x004fe20000000004 */
        /* <DEDUP_REMOVED lines=10> */
[----:B-1----:R-:W-:-:S03]  /*7540*/  IADD3 R3, P2, PT, R16, UR6, RZ ;  /* 0x0000000610037c10 */ /* 0x002fc6000ff5e0ff */
[----:B------:R-:W-:Y:S04]  /*7550*/  STS.U16 [R52+0x1a], R8 ;  /* 0x00001a0834007388 */ /* 0x000fe80000000400 */
[----:B------:R-:W-:Y:S04]  /*7560*/  STS.U16 [R52+0x1c], R2 ;  /* 0x00001c0234007388 */ /* 0x000fe80000000400 */
[----:B------:R1:W-:Y:S01]  /*7570*/  STS.U16 [R52+0x1e], R4 ;  /* 0x00001e0434007388 */ /* 0x0003e20000000400 */
[----:B------:R-:W-:-:S03]  /*7580*/  NOP ;  /* 0x0000000000007918 */ /* 0x000fc60000000000 */
[----:B------:R-:W-:Y:S01]  /*7590*/  LDS.U16 R35, [R35] ;  /* 0x0000000023237984 */ /* 0x000fe20000000400 */
[----:B-1----:R-:W-:-:S03]  /*75a0*/  IADD3.X R4, PT, PT, RZ, UR7, RZ, P2, !PT ;  /* 0x00000007ff047c10 */ /* 0x002fc600097fe4ff */
        /* <DEDUP_REMOVED lines=53> */
.L_x_3367:
[----:B------:R-:W1:Y:S01]  /*7900*/  LDCU.64 UR6, c[0x0][0x548] ;  /* 0x0000a900ff0677ac */ /* 0x000e620008000a00 */
[----:B-----5:R-:W2:Y:S01]  /*7910*/  S2R R11, SR_TID.X ;  /* 0x00000000000b7919 */ /* 0x020ea20000002100 */
[----:B------:R-:W3:Y:S01]  /*7920*/  LDCU UR23, c[0x0][0x38c] ;  /* 0x00007180ff1777ac */ /* 0x000ee20008000800 */
[----:B------:R-:W4:Y:S01]  /*7930*/  LDCU.64 UR8, c[0x0][0x568] ;  /* 0x0000ad00ff0877ac */ /* 0x000f220008000a00 */
[----:B-1----:R-:W-:-:S04]  /*7940*/  UISETP.NE.U32.AND UP0, UPT, UR6, URZ, UPT ;  /* 0x000000ff0600728c */ /* 0x002fc8000bf05070 */
[----:B------:R-:W-:-:S09]  /*7950*/  UISETP.NE.AND.EX UP0, UPT, UR7, URZ, UPT, UP0 ;  /* 0x000000ff0700728c */ /* 0x000fd2000bf05300 */
[----:B---34-:R-:W-:Y:S05]  /*7960*/  BRA.U !UP0, `(.L_x_3384) ;  /* 0x00000001088c7547 */ /* 0x018fea000b800000 */
[----:B------:R-:W1:Y:S01]  /*7970*/  SHFL.DOWN P0, R0, R13, 0x1, 0x1f ;  /* 0x08201f000d007f89 */ /* 0x000e620000000000 */
[----:B------:R-:W-:Y:S01]  /*7980*/  BSSY.RECONVERGENT B0, `(.L_x_3384) ;  /* 0x0000021000007945 */ /* 0x000fe20003800200 */
[----:B------:R-:W3:Y:S01]  /*7990*/  S2R R4, SR_LANEID ;  /* 0x0000000000047919 */ /* 0x000ee20000000000 */
[----:B------:R-:W4:Y:S01]  /*79a0*/  S2R R6, SR_TID.X ;  /* 0x0000000000067919 */ /* 0x000f220000002100 */
[----:B-1----:R-:W-:-:S05]  /*79b0*/  @P0 FADD R0, R0, R13 ;  /* 0x0000000d00000221 */ /* 0x002fca0000000000 */
[----:B0-----:R-:W0:Y:S01]  /*79c0*/  SHFL.DOWN P0, R3, R0, 0x2, 0x1f ;  /* 0x08401f0000037f89 */ /* 0x001e220000000000 */
[----:B---3--:R-:W-:-:S13]  /*79d0*/  ISETP.NE.AND P1, PT, R4, RZ, PT ;  /* 0x000000ff0400720c */ /* 0x008fda0003f25270 */
[----:B------:R-:W1:Y:S01]  /*79e0*/  @!P1 S2R R8, SR_CgaCtaId ;  /* 0x0000000000089919 */ /* 0x000e620000008800 */
[----:B------:R-:W-:Y:S01]  /*79f0*/  @!P1 MOV R7, 0x400 ;  /* 0x0000040000079802 */ /* 0x000fe20000000f00 */
[----:B0-----:R-:W-:Y:S01]  /*7a00*/  @P0 FADD R3, R0, R3 ;  /* 0x0000000300030221 */ /* 0x001fe20000000000 */
[----:B----4-:R-:W-:-:S04]  /*7a10*/  @!P1 SHF.R.U32.HI R0, RZ, 0x3, R6 ;  /* 0x00000003ff009819 */ /* 0x010fc80000011606 */
        /* <DEDUP_REMOVED lines=16> */
[----:B------:R-:W1:Y:S01]  /*7b20*/  LDS R5, [UR4+0x858] ;  /* 0x00085804ff057984 */ /* 0x000e620008000800 */
[----:B------:R-:W-:-:S04]  /*7b30*/  ULEA UR4, UP0, UR16, UR6, 0x2 ;  /* 0x0000000610047291 */ /* 0x000fc8000f8010ff */
[----:B------:R-:W-:Y:S02]  /*7b40*/  ULEA.HI.X UR5, UR16, UR7, URZ, 0x2, UP0 ;  /* 0x0000000710057291 */ /* 0x000fe400080f14ff */
[----:B------:R-:W-:-:S04]  /*7b50*/  IMAD.U32 R2, RZ, RZ, UR4 ;  /* 0x00000004ff027e24 */ /* 0x000fc8000f8e00ff */
[----:B0-----:R-:W-:Y:S01]  /*7b60*/  MOV R3, UR5 ;  /* 0x0000000500037c02 */ /* 0x001fe20008000f00 */
[----:B-1----:R-:W-:-:S05]  /*7b70*/  FADD.FTZ R5, R4, R5 ;  /* 0x0000000504057221 */ /* 0x002fca0000010000 */
[----:B------:R1:W-:Y:S02]  /*7b80*/  REDG.E.ADD.F32.FTZ.RN.STRONG.GPU desc[UR32][R2.64], R5 ;  /* 0x00000005020079a6 */ /* 0x0003e4000c12f320 */
.L_x_3385:
[----:B------:R-:W-:Y:S05]  /*7b90*/  BSYNC.RECONVERGENT B0 ;  /* 0x0000000000007941 */ /* 0x000fea0003800200 */
.L_x_3384:
[----:B------:R-:W-:Y:S01]  /*7ba0*/  UISETP.NE.U32.AND UP0, UPT, UR8, URZ, UPT ;  /* 0x000000ff0800728c */ /* 0x000fe2000bf05070 */
[----:B--2---:R-:W-:-:S03]  /*7bb0*/  ISETP.GE.AND P0, PT, R11, UR23, PT ;  /* 0x000000170b007c0c */ /* 0x004fc6000bf06270 */
[----:B------:R-:W-:-:S09]  /*7bc0*/  UISETP.NE.AND.EX UP0, UPT, UR9, URZ, UPT, UP0 ;  /* 0x000000ff0900728c */ /* 0x000fd2000bf05300 */
[----:B------:R-:W-:Y:S05]  /*7bd0*/  BRA.U !UP0, `(.L_x_3386) ;  /* 0x0000000108907547 */ /* 0x000fea000b800000 */
[----:B------:R-:W-:Y:S06]  /*7be0*/  BAR.SYNC.DEFER_BLOCKING 0x0 ;  /* 0x0000000000007b1d */ /* 0x000fec0000010000 */
[----:B------:R-:W-:Y:S01]  /*7bf0*/  BSSY.RECONVERGENT B0, `(.L_x_3386) ;  /* 0x0000022000007945 */ /* 0x000fe20003800200 */
[----:B01----:R-:W0:Y:S01]  /*7c00*/  SHFL.DOWN P1, R3, R12, 0x1, 0x1f ;  /* 0x08201f000c037f89 */ /* 0x003e220000020000 */
[----:B------:R-:W1:Y:S01]  /*7c10*/  S2R R4, SR_LANEID ;  /* 0x0000000000047919 */ /* 0x000e620000000000 */
[----:B0-----:R-:W-:-:S05]  /*7c20*/  @P1 FADD R3, R3, R12 ;  /* 0x0000000c03031221 */ /* 0x001fca0000000000 */
[----:B------:R-:W0:Y:S01]  /*7c30*/  SHFL.DOWN P1, R0, R3, 0x2, 0x1f ;  /* 0x08401f0003007f89 */ /* 0x000e220000020000 */
[----:B-1----:R-:W-:Y:S02]  /*7c40*/  ISETP.NE.AND P2, PT, R4, RZ, PT ;  /* 0x000000ff0400720c */ /* 0x002fe40003f45270 */
[----:B------:R-:W1:Y:S11]  /*7c50*/  S2R R4, SR_TID.X ;  /* 0x0000000000047919 */ /* 0x000e760000002100 */
[----:B------:R-:W2:Y:S01]  /*7c60*/  @!P2 S2R R9, SR_CgaCtaId ;  /* 0x000000000009a919 */ /* 0x000ea20000008800 */
[----:B------:R-:W-:Y:S01]  /*7c70*/  @!P2 MOV R6, 0x400 ;  /* 0x000004000006a802 */ /* 0x000fe20000000f00 */
[----:B0-----:R-:W-:-:S05]  /*7c80*/  @P1 FADD R0, R3, R0 ;  /* 0x0000000003001221 */ /* 0x001fca0000000000 */
[----:B------:R-:W0:Y:S01]  /*7c90*/  SHFL.DOWN P1, R5, R0, 0x4, 0x1f ;  /* 0x08801f0000057f89 */ /* 0x000e220000020000 */
[----:B-1----:R-:W-:-:S04]  /*7ca0*/  @!P2 SHF.R.U32.HI R3, RZ, 0x3, R4 ;  /* 0x00000003ff03a819 */ /* 0x002fc80000011604 */
        /* <DEDUP_REMOVED lines=15> */
[----:B------:R-:W0:Y:S01]  /*7da0*/  LDS R0, [UR4+0x858] ;  /* 0x00085804ff007984 */ /* 0x000e220008000800 */
[----:B------:R-:W-:-:S04]  /*7db0*/  ULEA UR4, UP0, UR16, UR8, 0x2 ;  /* 0x0000000810047291 */ /* 0x000fc8000f8010ff */
[----:B------:R-:W-:Y:S02]  /*7dc0*/  ULEA.HI.X UR5, UR16, UR9, URZ, 0x2, UP0 ;  /* 0x0000000910057291 */ /* 0x000fe400080f14ff */
[----:B------:R-:W-:-:S04]  /*7dd0*/  MOV R2, UR4 ;  /* 0x0000000400027c02 */ /* 0x000fc80008000f00 */
[----:B------:R-:W-:Y:S02]  /*7de0*/  IMAD.U32 R3, RZ, RZ, UR5 ;  /* 0x00000005ff037e24 */ /* 0x000fe4000f8e00ff */
[----:B0-----:R-:W-:-:S05]  /*7df0*/  FADD.FTZ R7, R7, R0 ;  /* 0x0000000007077221 */ /* 0x001fca0000010000 */
[----:B------:R1:W-:Y:S02]  /*7e00*/  REDG.E.ADD.F32.FTZ.RN.STRONG.GPU desc[UR32][R2.64], R7 ;  /* 0x00000007020079a6 */ /* 0x0003e4000c12f320 */
.L_x_3387:
[----:B------:R-:W-:Y:S05]  /*7e10*/  BSYNC.RECONVERGENT B0 ;  /* 0x0000000000007941 */ /* 0x000fea0003800200 */
.L_x_3386:
[----:B------:R-:W-:Y:S05]  /*7e20*/  @P0 EXIT ;  /* 0x000000000000094d */ /* 0x000fea0003800000 */
[----:B------:R-:W2:Y:S01]  /*7e30*/  S2UR UR21, SR_CgaCtaId ;  /* 0x00000000001579c3 */ /* 0x000ea20000008800 */
[----:B------:R-:W3:Y:S01]  /*7e40*/  LDCU.64 UR10, c[0x0][0x4e8] ;  /* 0x00009d00ff0a77ac */ /* 0x000ee20008000a00 */
[----:B------:R-:W-:Y:S01]  /*7e50*/  BSSY.RECONVERGENT B0, `(.L_x_3388) ;  /* 0x000004b000007945 */ /* 0x000fe20003800200 */
[----:B------:R-:W4:Y:S01]  /*7e60*/  LDCU.64 UR12, c[0x0][0x4c8] ;  /* 0x00009900ff0c77ac */ /* 0x000f220008000a00 */
[----:B------:R-:W5:Y:S01]  /*7e70*/  LDCU.64 UR14, c[0x0][0x4a8] ;  /* 0x00009500ff0e77ac */ /* 0x000f620008000a00 */
[----:B------:R-:W0:Y:S01]  /*7e80*/  LDCU UR22, c[0x0][0x360] ;  /* 0x00006c00ff1677ac */ /* 0x000e220008000800 */
[----:B------:R-:W0:Y:S01]  /*7e90*/  LDCU.64 UR38, c[0x0][0x3e0] ;  /* 0x00007c00ff2677ac */ /* 0x000e220008000a00 */
[----:B---3--:R-:W-:Y:S02]  /*7ea0*/  UIMAD.WIDE.U32 UR4, UR16, UR10, URZ ;  /* 0x0000000a100472a5 */ /* 0x008fe4000f8e00ff */
[----:B----4-:R-:W-:Y:S02]  /*7eb0*/  UIMAD.WIDE.U32 UR6, UR16, UR12, URZ ;  /* 0x0000000c100672a5 */ /* 0x010fe4000f8e00ff */
[----:B------:R-:W-:-:S02]  /*7ec0*/  UIMAD UR11, UR16, UR11, UR5 ;  /* 0x0000000b100b72a4 */ /* 0x000fc4000f8e0205 */
[----:B-----5:R-:W-:Y:S01]  /*7ed0*/  UIMAD.WIDE.U32 UR8, UR16, UR14, URZ ;  /* 0x0000000e100872a5 */ /* 0x020fe2000f8e00ff */
[----:B------:R-:W-:Y:S01]  /*7ee0*/  UMOV UR12, 0x400 ;  /* 0x00000400000c7882 */ /* 0x000fe20000000000 */
[----:B------:R-:W-:Y:S01]  /*7ef0*/  UIMAD UR10, UR16, UR13, UR7 ;  /* 0x0000000d100a72a4 */ /* 0x000fe2000f8e0207 */
[----:B------:R-:W3:Y:S01]  /*7f00*/  LDCU.64 UR40, c[0x0][0x3c0] ;  /* 0x00007800ff2877ac */ /* 0x000ee20008000a00 */
[----:B------:R-:W4:Y:S01]  /*7f10*/  LDCU.64 UR28, c[0x0][0x4b0] ;  /* 0x00009600ff1c77ac */ /* 0x000f220008000a00 */
[----:B------:R-:W0:Y:S01]  /*7f20*/  LDCU.64 UR30, c[0x0][0x4d0] ;  /* 0x00009a00ff1e77ac */ /* 0x000e220008000a00 */
[----:B------:R-:W0:Y:S01]  /*7f30*/  LDCU.64 UR34, c[0x0][0x4f0] ;  /* 0x00009e00ff2277ac */ /* 0x000e220008000a00 */
[----:B------:R-:W0:Y:S01]  /*7f40*/  LDCU.64 UR36, c[0x0][0x540] ;  /* 0x0000a800ff2477ac */ /* 0x000e220008000a00 */
[----:B------:R-:W0:Y:S01]  /*7f50*/  LDCU.128 UR24, c[0x0][0x530] ;  /* 0x0000a600ff1877ac */ /* 0x000e220008000c00 */
[----:B------:R-:W-:Y:S02]  /*7f60*/  UIMAD UR16, UR16, UR15, UR9 ;  /* 0x0000000f101072a4 */ /* 0x000fe4000f8e0209 */
[----:B--2---:R-:W-:-:S12]  /*7f70*/  ULEA UR12, UR21, UR12, 0x18 ;  /* 0x0000000c150c7291 */ /* 0x004fd8000f8ec0ff */
.L_x_3389:
[C---:B------:R-:W-:Y:S01]  /*7f80*/  LEA R0, R11.reuse, UR12, 0x2 ;  /* 0x0000000c0b007c11 */ /* 0x040fe2000f8e10ff */
[----:B012---:R-:W-:Y:S01]  /*7f90*/  IMAD.WIDE.U32 R6, R11, UR38, RZ ;  /* 0x000000260b067c25 */ /* 0x007fe2000f8e00ff */
[----:B------:R-:W-:Y:S02]  /*7fa0*/  MOV R4, UR8 ;  /* 0x0000000800047c02 */ /* 0x000fe40008000f00 */
[----:B------:R-:W-:Y:S01]  /*7fb0*/  SHF.R.S32.HI R10, RZ, 0x1f, R11 ;  /* 0x0000001fff0a7819 */ /* 0x000fe2000001140b */
[----:B------:R-:W0:Y:S01]  /*7fc0*/  LDS R13, [R0+0x1d90] ;  /* 0x001d9000000d7984 */ /* 0x000e220000000800 */
[----:B------:R-:W-:Y:S01]  /*7fd0*/  MOV R3, UR16 ;  /* 0x0000001000037c02 */ /* 0x000fe20008000f00 */
[----:B------:R-:W-:Y:S01]  /*7fe0*/  IMAD.MOV.U32 R2, RZ, RZ, R4 ;  /* 0x000000ffff027224 */ /* 0x000fe200078e0004 */
[----:B------:R-:W-:Y:S01]  /*7ff0*/  MOV R5, UR9 ;  /* 0x0000000900057c02 */ /* 0x000fe20008000f00 */
[C---:B----4-:R-:W-:Y:S01]  /*8000*/  IMAD R4, R10.reuse, UR28, RZ ;  /* 0x0000001c0a047c24 */ /* 0x050fe2000f8e02ff */
[----:B------:R-:W1:Y:S01]  /*8010*/  LDS R0, [R0+0x2190] ;  /* 0x0021900000007984 */ /* 0x000e620000000800 */
[----:B------:R-:W-:-:S02]  /*8020*/  IMAD R8, R10, UR38, RZ ;  /* 0x000000260a087c24 */ /* 0x000fc4000f8e02ff */
[----:B------:R-:W-:-:S04]  /*8030*/  IMAD.WIDE.U32 R2, R11, UR28, R2 ;  /* 0x0000001c0b027c25 */ /* 0x000fc8000f8e0002 */
[C---:B------:R-:W-:Y:S01]  /*8040*/  IMAD R5, R11.reuse, UR29, R4 ;  /* 0x0000001d0b057c24 */ /* 0x040fe2000f8e0204 */
[----:B------:R-:W-:Y:S01]  /*8050*/  LEA R4, P0, R2, UR24, 0x2 ;  /* 0x0000001802047c11 */ /* 0x000fe2000f8010ff */
[----:B------:R-:W-:Y:S01]  /*8060*/  IMAD R9, R11, UR39, R8 ;  /* 0x000000270b097c24 */ /* 0x000fe2000f8e0208 */
[----:B------:R-:W-:Y:S02]  /*8070*/  LEA R8, P1, R6, UR17, 0x2 ;  /* 0x0000001106087c11 */ /* 0x000fe4000f8210ff */
[----:B------:R-:W-:Y:S02]  /*8080*/  IADD3 R5, PT, PT, R3, R5, RZ ;  /* 0x0000000503057210 */ /* 0x000fe40007ffe0ff */
[----:B------:R-:W-:Y:S02]  /*8090*/  IADD3 R3, PT, PT, R7, R9, RZ ;  /* 0x0000000907037210 */ /* 0x000fe40007ffe0ff */
[----:B------:R-:W-:Y:S02]  /*80a0*/  LEA.HI.X R5, R2, UR25, R5, 0x2, P0 ;  /* 0x0000001902057c11 */ /* 0x000fe400080f1405 */
[----:B------:R-:W-:-:S03]  /*80b0*/  LEA.HI.X R9, R6, UR18, R3, 0x2, P1 ;  /* 0x0000001206097c11 */ /* 0x000fc600088f1403 */
[----:B0-----:R0:W-:Y:S04]  /*80c0*/  REDG.E.ADD.F32.FTZ.RN.STRONG.GPU desc[UR32][R4.64], R13 ;  /* 0x0000000d040079a6 */ /* 0x0011e8000c12f320 */
[----:B------:R2:W1:Y:S01]  /*80d0*/  LDG.E R15, desc[UR32][R8.64] ;  /* 0x00000020080f7981 */ /* 0x000462000c1e1900 */
[----:B------:R-:W-:Y:S01]  /*80e0*/  IMAD.U32 R6, RZ, RZ, UR6 ;  /* 0x00000006ff067e24 */ /* 0x000fe2000f8e00ff */
[----:B------:R-:W-:Y:S01]  /*80f0*/  MOV R3, UR10 ;  /* 0x0000000a00037c02 */ /* 0x000fe20008000f00 */
[C---:B------:R-:W-:Y:S01]  /*8100*/  IMAD R12, R10.reuse, UR30, RZ ;  /* 0x0000001e0a0c7c24 */ /* 0x040fe2000f8e02ff */
[----:B------:R-:W-:Y:S01]  /*8110*/  MOV R7, UR7 ;  /* 0x0000000700077c02 */ /* 0x000fe20008000f00 */
[----:B---3--:R-:W-:Y:S01]  /*8120*/  IMAD R14, R10, UR40, RZ ;  /* 0x000000280a0e7c24 */ /* 0x008fe2000f8e02ff */
[----:B------:R-:W-:Y:S01]  /*8130*/  MOV R2, R6 ;  /* 0x0000000600027202 */ /* 0x000fe20000000f00 */
[----:B------:R-:W-:-:S02]  /*8140*/  IMAD R17, R11, UR31, R12 ;  /* 0x0000001f0b117c24 */ /* 0x000fc4000f8e020c */
[----:B------:R-:W-:-:S04]  /*8150*/  IMAD.WIDE.U32 R6, R11, UR40, RZ ;  /* 0x000000280b067c25 */ /* 0x000fc8000f8e00ff */
[----:B------:R-:W-:Y:S01]  /*8160*/  IMAD.WIDE.U32 R2, R11, UR30, R2 ;  /* 0x0000001e0b027c25 */ /* 0x000fe2000f8e0002 */
[----:B--2---:R-:W-:-:S03]  /*8170*/  LEA R8, P1, R6, UR19, 0x2 ;  /* 0x0000001306087c11 */ /* 0x004fc6000f8210ff */
[----:B0-----:R-:W-:Y:S01]  /*8180*/  IMAD R13, R11, UR41, R14 ;  /* 0x000000290b0d7c24 */ /* 0x001fe2000f8e020e */
[----:B------:R-:W-:Y:S02]  /*8190*/  IADD3 R5, PT, PT, R3, R17, RZ ;  /* 0x0000001103057210 */ /* 0x000fe40007ffe0ff */
[----:B------:R-:W-:Y:S01]  /*81a0*/  LEA R4, P0, R2, UR26, 0x2 ;  /* 0x0000001a02047c11 */ /* 0x000fe2000f8010ff */
[----:B------:R-:W-:-:S03]  /*81b0*/  IMAD.IADD R3, R7, 0x1, R13 ;  /* 0x0000000107037824 */ /* 0x000fc600078e020d */
[----:B------:R-:W-:Y:S02]  /*81c0*/  LEA.HI.X R5, R2, UR27, R5, 0x2, P0 ;  /* 0x0000001b02057c11 */ /* 0x000fe400080f1405 */
[----:B------:R-:W-:Y:S01]  /*81d0*/  LEA.HI.X R9, R6, UR20, R3, 0x2, P1 ;  /* 0x0000001406097c11 */ /* 0x000fe200088f1403 */
[----:B-1----:R-:W-:-:S05]  /*81e0*/  FMUL.FTZ R15, R0, R15 ;  /* 0x0000000f000f7220 */ /* 0x002fca0000410000 */
[----:B------:R2:W-:Y:S04]  /*81f0*/  REDG.E.ADD.F32.FTZ.RN.STRONG.GPU desc[UR32][R4.64], R15 ;  /* 0x0000000f040079a6 */ /* 0x0005e8000c12f320 */
[----:B------:R-:W3:Y:S01]  /*8200*/  LDG.E R9, desc[UR32][R8.64] ;  /* 0x0000002008097981 */ /* 0x000ee2000c1e1900 */
        /* <DEDUP_REMOVED lines=12> */
[----:B---3--:R-:W-:-:S05]  /*82d0*/  FMUL.FTZ R3, R0, R9 ;  /* 0x0000000900037220 */ /* 0x008fca0000410000 */
[----:B------:R2:W-:Y:S07]  /*82e0*/  REDG.E.ADD.F32.FTZ.RN.STRONG.GPU desc[UR32][R6.64], R3 ;  /* 0x00000003060079a6 */ /* 0x0005ee000c12f320 */
[----:B------:R-:W-:Y:S05]  /*82f0*/  @!P0 BRA `(.L_x_3389) ;  /* 0xfffffffc00208947 */ /* 0x000fea000383ffff */
[----:B------:R-:W-:Y:S05]  /*8300*/  BSYNC.RECONVERGENT B0 ;  /* 0x0000000000007941 */ /* 0x000fea0003800200 */
.L_x_3388:
[----:B------:R-:W-:Y:S05]  /*8310*/  EXIT ;  /* 0x000000000000794d */ /* 0x000fea0003800000 */
.L_x_3374:
[----:B------:R-:W-:Y:S01]  /*8320*/  MOV R190, R6 ;  /* 0x0000000600be7202 */ /* 0x000fe20000000f00 */
[----:B------:R-:W-:Y:S02]  /*8330*/  HFMA2 R189, -RZ, RZ, 0, 5.9604644775390625e-08 ;  /* 0x00000001ffbd7431 */ /* 0x000fe400000001ff */
[----:B------:R-:W-:Y:S01]  /*8340*/  IMAD.MOV.U32 R192, RZ, RZ, RZ ;  /* 0x000000ffffc07224 */ /* 0x000fe200078e00ff */
[----:B------:R-:W-:-:S07]  /*8350*/  MOV R207, 0xffffffff ;  /* 0xffffffff00cf7802 */ /* 0x000fce0000000f00 */
[----:B-123-5:R-:W-:Y:S05]  /*8360*/  WARPSYNC.COLLECTIVE R207, `(.L_x_3390) ;  /* 0x00000000cf087348 */ /* 0x02efea0003c00000 */
[----:B------:R0:W4:Y:S02]  /*8370*/  SHFL.UP P6, R4, R190, R189, R192 ;  /* 0x040000bdbe047389 */ /* 0x00012400000c00c0 */
[----:B012345:R-:W-:Y:S05]  /*8380*/  ENDCOLLECTIVE ;  /* 0x000000000000791b */ /* 0x03ffea0003800000 */
.L_x_3390:
[----:B------:R-:W-:Y:S02]  /*8390*/  MOV R190, R5 ;  /* 0x0000000500be7202 */ /* 0x000fe40000000f00 */
[----:B------:R-:W-:-:S07]  /*83a0*/  MOV R7, R4 ;  /* 0x0000000400077202 */ /* 0x000fce0000000f00 */
[----:B------:R-:W-:Y:S05]  /*83b0*/  WARPSYNC.COLLECTIVE R207, `(.L_x_3391) ;  /* 0x00000000cf087348 */ /* 0x000fea0003c00000 */
[----:B------:R0:W1:Y:S02]  /*83c0*/  SHFL.UP P6, R4, R190, R189, R192 ;  /* 0x040000bdbe047389 */ /* 0x00006400000c00c0 */
[----:B01----:R-:W-:Y:S05]  /*83d0*/  ENDCOLLECTIVE ;  /* 0x000000000000791b */ /* 0x003fea0003800000 */
.L_x_3391:
        /* <DEDUP_REMOVED lines=8> */
.L_x_3392:
[----:B------:R-:W-:Y:S02]  /*8460*/  MOV R190, R9 ;  /* 0x0000000900be7202 */ /* 0x000fe40000000f00 */
[----:B------:R-:W-:-:S07]  /*8470*/  MOV R7, R4 ;  /* 0x0000000400077202 */ /* 0x000fce0000000f00 */
[----:B------:R-:W-:Y:S05]  /*8480*/  WARPSYNC.COLLECTIVE R207, `(.L_x_3393) ;  /* 0x00000000cf087348 */ /* 0x000fea0003c00000 */
[----:B------:R0:W1:Y:S02]  /*8490*/  SHFL.UP P6, R4, R190, R189, R192 ;  /* 0x040000bdbe047389 */ /* 0x00006400000c00c0 */
[----:B01----:R-:W-:Y:S05]  /*84a0*/  ENDCOLLECTIVE ;  /* 0x000000000000791b */ /* 0x003fea0003800000 */
.L_x_3393:
        /* <DEDUP_REMOVED lines=8> */
.L_x_3394:
[----:B------:R-:W-:Y:S01]  /*8530*/  MOV R190, R187 ;  /* 0x000000bb00be7202 */ /* 0x000fe20000000f00 */
[----:B------:R-:W-:-:S07]  /*8540*/  IMAD.MOV.U32 R5, RZ, RZ, R4 ;  /* 0x000000ffff057224 */ /* 0x000fce00078e0004 */
[----:B------:R-:W-:Y:S05]  /*8550*/  WARPSYNC.COLLECTIVE R207, `(.L_x_3395) ;  /* 0x00000000cf087348 */ /* 0x000fea0003c00000 */
[----:B------:R0:W1:Y:S02]  /*8560*/  SHFL.UP P6, R4, R190, R189, R192 ;  /* 0x040000bdbe047389 */ /* 0x00006400000c00c0 */
[----:B01----:R-:W-:Y:S05]  /*8570*/  ENDCOLLECTIVE ;  /* 0x000000000000791b */ /* 0x003fea0003800000 */
.L_x_3395:
        /* <DEDUP_REMOVED lines=8> */
.L_x_3396:
[----:B------:R-:W-:Y:S01]  /*8600*/  IMAD.MOV.U32 R190, RZ, RZ, R7 ;  /* 0x000000ffffbe7224 */ /* 0x000fe200078e0007 */
[----:B------:R-:W-:-:S07]  /*8610*/  MOV R5, R4 ;  /* 0x0000000400057202 */ /* 0x000fce0000000f00 */
[----:B------:R-:W-:Y:S05]  /*8620*/  WARPSYNC.COLLECTIVE R207, `(.L_x_3397) ;  /* 0x00000000cf087348 */ /* 0x000fea0003c00000 */
[----:B------:R0:W1:Y:S02]  /*8630*/  SHFL.UP P6, R4, R190, R189, R192 ;  /* 0x040000bdbe047389 */ /* 0x00006400000c00c0 */
[----:B01----:R-:W-:Y:S05]  /*8640*/  ENDCOLLECTIVE ;  /* 0x000000000000791b */ /* 0x003fea0003800000 */
.L_x_3397:
        /* <DEDUP_REMOVED lines=8> */
.L_x_3398:
[----:B------:R-:W-:Y:S02]  /*86d0*/  MOV R190, R5 ;  /* 0x0000000500be7202 */ /* 0x000fe40000000f00 */
[----:B------:R-:W-:-:S07]  /*86e0*/  MOV R9, R4 ;  /* 0x0000000400097202 */ /* 0x000fce0000000f00 */
[----:B------:R-:W-:Y:S05]  /*86f0*/  WARPSYNC.COLLECTIVE R207, `(.L_x_3399) ;  /* 0x00000000cf087348 */ /* 0x000fea0003c00000 */
[----:B------:R0:W1:Y:S02]  /*8700*/  SHFL.UP P6, R4, R190, R189, R192 ;  /* 0x040000bdbe047389 */ /* 0x00006400000c00c0 */
[----:B01----:R-:W-:Y:S05]  /*8710*/  ENDCOLLECTIVE ;  /* 0x000000000000791b */ /* 0x003fea0003800000 */
.L_x_3399:
[----:B------:R-:W-:Y:S05]  /*8720*/  BRA `(.L_x_3400) ;  /* 0xffffffcc00587947 */ /* 0x000fea000383ffff */
.L_x_3375:
[----:B------:R-:W-:Y:S01]  /*8730*/  HFMA2 R209, -RZ, RZ, 0, 1.847743988037109375e-06 ;  /* 0x0000001fffd17431 */ /* 0x000fe200000001ff */
[----:B------:R-:W-:Y:S01]  /*8740*/  BSSY B0, `(.L_x_3401) ;  /* 0x0000007000007945 */ /* 0x000fe20003800000 */
[----:B------:R-:W-:Y:S01]  /*8750*/  IMAD.MOV.U32 R208, RZ, RZ, R6 ;  /* 0x000000ffffd07224 */ /* 0x000fe200078e0006 */
[----:B------:R-:W-:Y:S02]  /*8760*/  MOV R210, 0x1f ;  /* 0x0000001f00d27802 */ /* 0x000fe40000000f00 */
[----:B------:R-:W-:-:S07]  /*8770*/  MOV R207, 0xffffffff ;  /* 0xffffffff00cf7802 */ /* 0x000fce0000000f00 */
[----:B-123-5:R-:W-:Y:S05]  /*8780*/  WARPSYNC.COLLECTIVE R207, `(.L_x_3402) ;  /* 0x00000000cf087348 */ /* 0x02efea0003c00000 */
[----:B------:R0:W4:Y:S02]  /*8790*/  SHFL.IDX P2, R5, R208, R209, R210 ;  /* 0x000000d1d0057389 */ /* 0x00012400000400d2 */
[----:B012345:R-:W-:Y:S05]  /*87a0*/  ENDCOLLECTIVE ;  /* 0x000000000000791b */ /* 0x03ffea0003800000 */
.L_x_3402:
[----:B------:R-:W-:Y:S05]  /*87b0*/  BSYNC B0 ;  /* 0x0000000000007941 */ /* 0x000fea0003800000 */
.L_x_3401:
[----:B------:R-:W-:Y:S05]  /*87c0*/  BRA `(.L_x_3403) ;  /* 0xffffffcc00487947 */ /* 0x000fea000383ffff */
.L_x_3376:
[----:B------:R-:W-:Y:S01]  /*87d0*/  HFMA2 R210, -RZ, RZ, 0, 1.847743988037109375e-06 ;  /* 0x0000001fffd27431 */ /* 0x000fe200000001ff */
[----:B------:R-:W-:Y:S01]  /*87e0*/  BSSY B0, `(.L_x_3404) ;  /* 0x0000007000007945 */ /* 0x000fe20003800000 */
[----:B------:R-:W-:Y:S01]  /*87f0*/  MOV R208, R7 ;  /* 0x0000000700d07202 */ /* 0x000fe20000000f00 */
[----:B------:R-:W-:Y:S01]  /*8800*/  IMAD.MOV.U32 R209, RZ, RZ, 0x1f ;  /* 0x0000001fffd17424 */ /* 0x000fe200078e00ff */
[----:B------:R-:W-:-:S07]  /*8810*/  MOV R207, 0xffffffff ;  /* 0xffffffff00cf7802 */ /* 0x000fce0000000f00 */
[----:B-123-5:R-:W-:Y:S05]  /*8820*/  WARPSYNC.COLLECTIVE R207, `(.L_x_3405) ;  /* 0x00000000cf087348 */ /* 0x02efea0003c00000 */
[----:B------:R0:W4:Y:S02]  /*8830*/  SHFL.IDX P2, R5, R208, R209, R210 ;  /* 0x000000d1d0057389 */ /* 0x00012400000400d2 */
[----:B012345:R-:W-:Y:S05]  /*8840*/  ENDCOLLECTIVE ;  /* 0x000000000000791b */ /* 0x03ffea0003800000 */
.L_x_3405:
[----:B------:R-:W-:Y:S05]  /*8850*/  BSYNC B0 ;  /* 0x0000000000007941 */ /* 0x000fea0003800000 */
.L_x_3404:
[----:B------:R-:W-:Y:S05]  /*8860*/  BRA `(.L_x_3406) ;  /* 0xffffffcc00287947 */ /* 0x000fea000383ffff */
.L_x_3377:
[----:B------:R-:W-:Y:S01]  /*8870*/  HFMA2 R189, -RZ, RZ, 0, 5.9604644775390625e-08 ;  /* 0x00000001ffbd7431 */ /* 0x000fe200000001ff */
[----:B------:R-:W-:Y:S01]  /*8880*/  BSSY B0, `(.L_x_3407) ;  /* 0x0000007000007945 */ /* 0x000fe20003800000 */
[----:B------:R-:W-:Y:S01]  /*8890*/  MOV R190, R6 ;  /* 0x0000000600be7202 */ /* 0x000fe20000000f00 */
[----:B------:R-:W-:Y:S01]  /*88a0*/  IMAD.MOV.U32 R192, RZ, RZ, RZ ;  /* 0x000000ffffc07224 */ /* 0x000fe200078e00ff */
[----:B------:R-:W-:-:S07]  /*88b0*/  MOV R207, 0xffffffff ;  /* 0xffffffff00cf7802 */ /* 0x000fce0000000f00 */
[----:B-123-5:R-:W-:Y:S05]  /*88c0*/  WARPSYNC.COLLECTIVE R207, `(.L_x_3408) ;  /* 0x00000000cf087348 */ /* 0x02efea0003c00000 */
[----:B------:R0:W4:Y:S02]  /*88d0*/  SHFL.UP P6, R4, R190, R189, R192 ;  /* 0x040000bdbe047389 */ /* 0x00012400000c00c0 */
[----:B012345:R-:W-:Y:S05]  /*88e0*/  ENDCOLLECTIVE ;  /* 0x000000000000791b */ /* 0x03ffea0003800000 */
.L_x_3408:
[----:B------:R-:W-:Y:S05]  /*88f0*/  BSYNC B0 ;  /* 0x0000000000007941 */ /* 0x000fea0003800000 */
.L_x_3407:
        /* <DEDUP_REMOVED lines=11> */
.L_x_3409:
[----:B------:R-:W-:Y:S05]  /*89b0*/  WARPSYNC.COLLECTIVE R207, `(.L_x_3410) ;  /* 0x00000000cf087348 */ /* 0x000fea0003c00000 */
[----:B------:R0:W1:Y:S02]  /*89c0*/  SHFL.IDX P2, R5, R208, R209, R210 ;  /* 0x000000d1d0057389 */ /* 0x00006400000400d2 */
[----:B01----:R-:W-:Y:S05]  /*89d0*/  ENDCOLLECTIVE ;  /* 0x000000000000791b */ /* 0x003fea0003800000 */
.L_x_3410:
[----:B------:R-:W-:Y:S02]  /*89e0*/  MOV R208, R3 ;  /* 0x0000000300d07202 */ /* 0x000fe40000000f00 */
[----:B------:R-:W-:Y:S02]  /*89f0*/  MOV R188, R4 ;  /* 0x0000000400bc7202 */ /* 0x000fe40000000f00 */
[----:B------:R-:W-:-:S07]  /*8a00*/  MOV R4, R5 ;  /* 0x0000000500047202 */ /* 0x000fce0000000f00 */
[----:B------:R-:W-:Y:S05]  /*8a10*/  WARPSYNC.COLLECTIVE R207, `(.L_x_3411) ;  /* 0x00000000cf087348 */ /* 0x000fea0003c00000 */
[----:B------:R0:W1:Y:S02]  /*8a20*/  SHFL.IDX P2, R5, R208, R209, R210 ;  /* 0x000000d1d0057389 */ /* 0x00006400000400d2 */
[----:B01----:R-:W-:Y:S05]  /*8a30*/  ENDCOLLECTIVE ;  /* 0x000000000000791b */ /* 0x003fea0003800000 */
.L_x_3411:
[----:B------:R-:W-:Y:S05]  /*8a40*/  BRA `(.L_x_3412) ;  /* 0xffffffc800c87947 */ /* 0x000fea000383ffff */
.L_x_3379:
        /* <DEDUP_REMOVED lines=8> */
[----:B--2---:R-:W-:Y:S05]  /*8ad0*/  WARPSYNC.COLLECTIVE R207, `(.L_x_3413) ;  /* 0x00000000cf087348 */ /* 0x004fea0003c00000 */
[----:B------:R0:W1:Y:S02]  /*8ae0*/  SHFL.DOWN P2, R7, R212, R211, R214 ;  /* 0x080000d3d4077389 */ /* 0x00006400000400d6 */
[----:B012---:R-:W-:Y:S05]  /*8af0*/  ENDCOLLECTIVE ;  /* 0x000000000000791b */ /* 0x007fea0003800000 */
.L_x_3413:
[----:B------:R-:W-:Y:S02]  /*8b00*/  MOV R212, R5 ;  /* 0x0000000500d47202 */ /* 0x000fe40000000f00 */
[----:B------:R-:W-:-:S07]  /*8b10*/  MOV R2, R7 ;  /* 0x0000000700027202 */ /* 0x000fce0000000f00 */
[----:B------:R-:W-:Y:S05]  /*8b20*/  WARPSYNC.COLLECTIVE R207, `(.L_x_3414) ;  /* 0x00000000cf087348 */ /* 0x000fea0003c00000 */
[----:B------:R0:W1:Y:S02]  /*8b30*/  SHFL.DOWN P2, R7, R212, R211, R214 ;  /* 0x080000d3d4077389 */ /* 0x00006400000400d6 */
[----:B01----:R-:W-:Y:S05]  /*8b40*/  ENDCOLLECTIVE ;  /* 0x000000000000791b */ /* 0x003fea0003800000 */
.L_x_3414:
        /* <DEDUP_REMOVED lines=10> */
.L_x_3415:
[----:B------:R-:W-:Y:S01]  /*8bf0*/  MOV R212, R4 ;  /* 0x0000000400d47202 */ /* 0x000fe20000000f00 */
[----:B------:R-:W-:-:S07]  /*8c00*/  IMAD.MOV.U32 R2, RZ, RZ, R7 ;  /* 0x000000ffff027224 */ /* 0x000fce00078e0007 */
[----:B------:R-:W-:Y:S05]  /*8c10*/  WARPSYNC.COLLECTIVE R207, `(.L_x_3416) ;  /* 0x00000000cf087348 */ /* 0x000fea0003c00000 */
[----:B------:R0:W1:Y:S02]  /*8c20*/  SHFL.DOWN P2, R7, R212, R211, R214 ;  /* 0x080000d3d4077389 */ /* 0x00006400000400d6 */
[----:B01----:R-:W-:Y:S05]  /*8c30*/  ENDCOLLECTIVE ;  /* 0x000000000000791b */ /* 0x003fea0003800000 */
.L_x_3416:
        /* <DEDUP_REMOVED lines=10> */
.L_x_3417:
[----:B------:R-:W-:Y:S02]  /*8ce0*/  MOV R212, R4 ;  /* 0x0000000400d47202 */ /* 0x000fe40000000f00 */
[----:B------:R-:W-:-:S07]  /*8cf0*/  MOV R2, R7 ;  /* 0x0000000700027202 */ /* 0x000fce0000000f00 */
[----:B------:R-:W-:Y:S05]  /*8d00*/  WARPSYNC.COLLECTIVE R207, `(.L_x_3418) ;  /* 0x00000000cf087348 */ /* 0x000fea0003c00000 */
[----:B------:R0:W1:Y:S02]  /*8d10*/  SHFL.DOWN P2, R7, R212, R211, R214 ;  /* 0x080000d3d4077389 */ /* 0x00006400000400d6 */
[----:B01----:R-:W-:Y:S05]  /*8d20*/  ENDCOLLECTIVE ;  /* 0x000000000000791b */ /* 0x003fea0003800000 */
.L_x_3418:
        /* <DEDUP_REMOVED lines=11> */
.L_x_3419:
[----:B------:R-:W-:Y:S02]  /*8de0*/  MOV R212, R4 ;  /* 0x0000000400d47202 */ /* 0x000fe40000000f00 */
[----:B------:R-:W-:-:S07]  /*8df0*/  MOV R2, R7 ;  /* 0x0000000700027202 */ /* 0x000fce0000000f00 */
[----:B------:R-:W-:Y:S05]  /*8e00*/  WARPSYNC.COLLECTIVE R207, `(.L_x_3420) ;  /* 0x00000000cf087348 */ /* 0x000fea0003c00000 */
[----:B------:R0:W1:Y:S02]  /*8e10*/  SHFL.DOWN P2, R7, R212, R211, R214 ;  /* 0x080000d3d4077389 */ /* 0x00006400000400d6 */
[----:B01----:R-:W-:Y:S05]  /*8e20*/  ENDCOLLECTIVE ;  /* 0x000000000000791b */ /* 0x003fea0003800000 */
.L_x_3420:
        /* <DEDUP_REMOVED lines=11> */
.L_x_3421:
[----:B------:R-:W-:Y:S01]  /*8ee0*/  MOV R212, R4 ;  /* 0x0000000400d47202 */ /* 0x000fe20000000f00 */
[----:B------:R-:W-:-:S07]  /*8ef0*/  IMAD.MOV.U32 R2, RZ, RZ, R7 ;  /* 0x000000ffff027224 */ /* 0x000fce00078e0007 */
[----:B------:R-:W-:Y:S05]  /*8f00*/  WARPSYNC.COLLECTIVE R207, `(.L_x_3422) ;  /* 0x00000000cf087348 */ /* 0x000fea0003c00000 */
[----:B------:R0:W1:Y:S02]  /*8f10*/  SHFL.DOWN P2, R7, R212, R211, R214 ;  /* 0x080000d3d4077389 */ /* 0x00006400000400d6 */
[----:B01----:R-:W-:Y:S05]  /*8f20*/  ENDCOLLECTIVE ;  /* 0x000000000000791b */ /* 0x003fea0003800000 */
.L_x_3422:
        /* <DEDUP_REMOVED lines=12> */
.L_x_3423:
[----:B------:R-:W-:Y:S02]  /*8ff0*/  MOV R208, R4 ;  /* 0x0000000400d07202 */ /* 0x000fe40000000f00 */
[----:B------:R-:W-:-:S07]  /*9000*/  MOV R2, R5 ;  /* 0x0000000500027202 */ /* 0x000fce0000000f00 */
[----:B------:R-:W-:Y:S05]  /*9010*/  WARPSYNC.COLLECTIVE R207, `(.L_x_3424) ;  /* 0x00000000cf087348 */ /* 0x000fea0003c00000 */
[----:B------:R0:W1:Y:S02]  /*9020*/  SHFL.IDX P2, R5, R208, R209, R210 ;  /* 0x000000d1d0057389 */ /* 0x00006400000400d2 */
[----:B01----:R-:W-:Y:S05]  /*9030*/  ENDCOLLECTIVE ;  /* 0x000000000000791b */ /* 0x003fea0003800000 */
.L_x_3424:
[----:B------:R-:W-:Y:S05]  /*9040*/  WARPSYNC.COLLECTIVE R207, `(.L_x_3425) ;  /* 0x00000000cf087348 */ /* 0x000fea0003c00000 */
[----:B------:R0:W1:Y:S02]  /*9050*/  SHFL.DOWN P2, R7, R212, R211, R214 ;  /* 0x080000d3d4077389 */ /* 0x00006400000400d6 */
[----:B01----:R-:W-:Y:S05]  /*9060*/  ENDCOLLECTIVE ;  /* 0x000000000000791b */ /* 0x003fea0003800000 */
.L_x_3425:
        /* <DEDUP_REMOVED lines=8> */
.L_x_3426:
[----:B------:R-:W-:Y:S05]  /*90f0*/  WARPSYNC.COLLECTIVE R207, `(.L_x_3427) ;  /* 0x00000000cf087348 */ /* 0x000fea0003c00000 */
[----:B------:R0:W1:Y:S02]  /*9100*/  SHFL.IDX P2, R5, R208, R209, R210 ;  /* 0x000000d1d0057389 */ /* 0x00006400000400d2 */
[----:B01----:R-:W-:Y:S05]  /*9110*/  ENDCOLLECTIVE ;  /* 0x000000000000791b */ /* 0x003fea0003800000 */
.L_x_3427:
[----:B------:R-:W-:Y:S01]  /*9120*/  MOV R208, R9 ;  /* 0x0000000900d07202 */ /* 0x000fe20000000f00 */
[----:B------:R-:W-:Y:S01]  /*9130*/  FFMA.FTZ R9, R9, R2, R6 ;  /* 0x0000000209097223 */ /* 0x000fe20000010006 */
[----:B------:R-:W-:Y:S01]  /*9140*/  IMAD.MOV.U32 R205, RZ, RZ, R7 ;  /* 0x000000ffffcd7224 */ /* 0x000fe200078e0007 */
[----:B------:R-:W-:-:S07]  /*9150*/  MOV R206, R5 ;  /* 0x0000000500ce7202 */ /* 0x000fce0000000f00 */
[----:B------:R-:W-:Y:S05]  /*9160*/  WARPSYNC.COLLECTIVE R207, `(.L_x_3428) ;  /* 0x00000000cf087348 */ /* 0x000fea0003c00000 */
[----:B------:R0:W1:Y:S02]  /*9170*/  SHFL.IDX P2, R5, R208, R209, R210 ;  /* 0x000000d1d0057389 */ /* 0x00006400000400d2 */
[----:B01----:R-:W-:Y:S05]  /*9180*/  ENDCOLLECTIVE ;  /* 0x000000000000791b */ /* 0x003fea0003800000 */
.L_x_3428:
[----:B------:R-:W-:Y:S01]  /*9190*/  MOV R7, R5 ;  /* 0x0000000500077202 */ /* 0x000fe20000000f00 */
[----:B------:R-:W-:Y:S06]  /*91a0*/  BRA `(.L_x_3429) ;  /* 0xffffffc800bc7947 */ /* 0x000fec000383ffff */
.L_x_3430:
        /* <DEDUP_REMOVED lines=13> */
.L_x_10441:


//--------------------- .text._Z25selective_scan_bwd_kernelI32Selective_Scan_bwd_kernel_traitsILi64ELi16ELb0ELb0ELb0ELb1ELb0EN3c108BFloat16EfEEv12SSMParamsBwd --------------------------
	.section	.text._Z25selective_scan_bwd_kernelI32Selective_Scan_bwd_kernel_traitsILi64ELi16ELb0ELb0ELb0ELb1ELb0EN3c108BFloat16EfEEv12SSMParamsBwd,"ax",@progbits
	.align	128
        .global         _Z25selective_scan_bwd_kernelI32Selective_Scan_bwd_kernel_traitsILi64ELi16ELb0ELb0ELb0ELb1ELb0EN3c108BFloat16EfEEv12SSMParamsBwd
        .type           _Z25selective_scan_bwd_kernelI32Selective_Scan_bwd_kernel_traitsILi64ELi16ELb0ELb0ELb0ELb1ELb0EN3c108BFloat16EfEEv12SSMParamsBwd,@function
        .size           _Z25selective_scan_bwd_kernelI32Selective_Scan_bwd_kernel_traitsILi64ELi16ELb0ELb0ELb0ELb1ELb0EN3c108BFloat16EfEEv12SSMParamsBwd,(.L_x_10442 - _Z25selective_scan_bwd_kernelI32Selective_Scan_bwd_kernel_traitsILi64ELi16ELb0ELb0ELb0ELb1ELb0EN3c108BFloat16EfEEv12SSMParamsBwd)
        .other          _Z25selective_scan_bwd_kernelI32Selective_Scan_bwd_kernel_traitsILi64ELi16ELb0ELb0ELb0ELb1ELb0EN3c108BFloat16EfEEv12SSMParamsBwd,@"STO_CUDA_ENTRY STV_DEFAULT"
_Z25selective_scan_bwd_kernelI32Selective_Scan_bwd_kernel_traitsILi64ELi16ELb0ELb0ELb0ELb1ELb0EN3c108BFloat16EfEEv12SSMParamsBwd:
.text._Z25selective_scan_bwd_kernelI32Selective_Scan_bwd_kernel_traitsILi64ELi16ELb0ELb0ELb0ELb1ELb0EN3c108BFloat16EfEEv12SSMParamsBwd:
[----:B------:R-:W-:Y:S01]  /*0000*/  LDC R1, c[0x0][0x37c] ;  /* 0x0000df00ff017b82 */ /* 0x000fe20000000800 */
[----:B------:R-:W0:Y:S07]  /*0010*/  LDCU.64 UR10, c[0x0][0x470] ;  /* 0x00008e00ff0a77ac */ /* 0x000e2e0008000a00 */
[----:B------:R-:W1:Y:S01]  /*0020*/  S2UR UR8, SR_CTAID.Y ;  /* 0x00000000000879c3 */ /* 0x000e620000002600 */
[----:B------:R-:W-:Y:S01]  /*0030*/  HFMA2 R67, -RZ, RZ, 0, 0 ;  /* 0x00000000ff437431 */ /* 0x000fe200000001ff */
[----:B------:R-:W-:Y:S01]  /*0040*/  MOV R38, RZ ;  /* 0x000000ff00267202 */ /* 0x000fe20000000f00 */
[----:B------:R-:W2:Y:S01]  /*0050*/  LDCU.128 UR4, c[0x0][0x450] ;  /* 0x00008a00ff0477ac */ /* 0x000ea20008000c00 */
[----:B------:R-:W3:Y:S04]  /*0060*/  LDCU.64 UR24, c[0x0][0x358] ;  /* 0x00006b00ff1877ac */ /* 0x000ee80008000a00 */
        /* <DEDUP_REMOVED lines=17> */
[----:B------:R-:W-:Y:S02]  /*0180*/  MOV R2, UR6 ;  /* 0x0000000600027c02 */ /* 0x000fe40008000f00 */
[----:B------:R-:W-:Y:S01]  /*0190*/  MOV R5, UR11 ;  /* 0x0000000b00057c02 */ /* 0x000fe20008000f00 */
[----:B------:R-:W1:Y:S01]  /*01a0*/  LDCU.64 UR36, c[0x0][0x498] ;  /* 0x00009300ff2477ac */ /* 0x000e620008000a00 */
[----:B------:R-:W-:-:S03]  /*01b0*/  MOV R3, UR7 ;  /* 0x0000000700037c02 */ /* 0x000fc60008000f00 */
[----:B---3--:R3:W5:Y:S04]  /*01c0*/  @P1 LDG.E R38, desc[UR24][R4.64] ;  /* 0x0000001804261981 */ /* 0x008768000c1e1900 */
[----:B------:R3:W5:Y:S01]  /*01d0*/  @P0 LDG.E R67, desc[UR24][R2.64] ;  /* 0x0000001802430981 */ /* 0x000762000c1e1900 */
[----:B----4-:R-:W-:Y:S02]  /*01e0*/  UIMAD.WIDE.U32 UR10, UR28, UR32, URZ ;  /* 0x000000201c0a72a5 */ /* 0x010fe4000f8e00ff */
[----:B------:R-:W-:Y:S02]  /*01f0*/  UISETP.NE.U32.AND UP0, UPT, UR16, URZ, UPT ;  /* 0x000000ff1000728c */ /* 0x000fe4000bf05070 */
[----:B------:R-:W-:Y:S02]  /*0200*/  UIMAD UR11, UR28, UR33, UR11 ;  /* 0x000000211c0b72a4 */ /* 0x000fe4000f8e020b */
[----:B0-----:R-:W-:-:S02]  /*0210*/  ULEA UR9, UR31, 0xfffffc00, 0xa ;  /* 0xfffffc001f097891 */ /* 0x001fc4000f8e50ff */
[----:B------:R-:W-:Y:S02]  /*0220*/  UIMAD.WIDE.U32 UR18, UR8, UR34, UR10 ;  /* 0x00000022081272a5 */ /* 0x000fe4000f8e000a */
[----:B------:R-:W-:Y:S01]  /*0230*/  UISETP.NE.AND.EX UP0, UPT, UR17, URZ, UPT, UP0 ;  /* 0x000000ff1100728c */ /* 0x000fe2000bf05300 */
[----:B------:R-:W0:Y:S01]  /*0240*/  LDCU.64 UR16, c[0x0][0x3b8] ;  /* 0x00007700ff1077ac */ /* 0x000e220008000a00 */
[----:B------:R-:W-:Y:S02]  /*0250*/  UIMAD UR27, UR8, UR35, UR19 ;  /* 0x00000023081b72a4 */ /* 0x000fe4000f8e0213 */
[----:B------:R-:W-:Y:S02]  /*0260*/  UIADD3 UR18, UP3, UPT, UR9, UR18, URZ ;  /* 0x0000001209127290 */ /* 0x000fe4000ff7e0ff */
[----:B------:R-:W-:Y:S02]  /*0270*/  USHF.R.S32.HI UR26, URZ, 0x1f, UR9 ;  /* 0x0000001fff1a7899 */ /* 0x000fe40008011409 */
[----:B--2---:R-:W-:Y:S01]  /*0280*/  UIMAD.WIDE.U32 UR6, UR28, UR20, URZ ;  /* 0x000000141c0672a5 */ /* 0x004fe2000f8e00ff */
[----:B------:R-:W2:Y:S01]  /*0290*/  LDCU.64 UR32, c[0x0][0x3d8] ;  /* 0x00007b00ff2077ac */ /* 0x000ea20008000a00 */
[----:B-1----:R-:W-:-:S02]  /*02a0*/  ULEA UR14, UP4, UR18, UR14, 0x1 ;  /* 0x0000000e120e7291 */ /* 0x002fc4000f8808ff */
[----:B------:R-:W-:Y:S02]  /*02b0*/  UIADD3.X UR27, UPT, UPT, UR26, UR27, URZ, UP3, !UPT ;  /* 0x0000001b1a1b7290 */ /* 0x000fe40009ffe4ff */
[----:B------:R-:W-:Y:S01]  /*02c0*/  UIMAD UR7, UR28, UR21, UR7 ;  /* 0x000000151c0772a4 */ /* 0x000fe2000f8e0207 */
[----:B------:R-:W1:Y:S01]  /*02d0*/  LDCU.64 UR10, c[0x0][0x4a0] ;  /* 0x00009400ff0a77ac */ /* 0x000e620008000a00 */
[----:B------:R-:W-:Y:S02]  /*02e0*/  ULEA.HI.X UR27, UR18, UR15, UR27, 0x1, UP4 ;  /* 0x0000000f121b7291 */ /* 0x000fe4000a0f0c1b */
[----:B------:R-:W-:Y:S01]  /*02f0*/  UIMAD.WIDE.U32 UR6, UR8, UR22, UR6 ;  /* 0x00000016080672a5 */ /* 0x000fe2000f8e0006 */
[----:B------:R-:W4:Y:S03]  /*0300*/  @UP0 LDCU UR15, c[0x0][0x384] ;  /* 0x00007080ff0f07ac */ /* 0x000f260008000800 */
[----:B------:R-:W-:-:S02]  /*0310*/  UIMAD UR30, UR8, UR23, UR7 ;  /* 0x00000017081e72a4 */ /* 0x000fc4000f8e0207 */
[----:B------:R-:W-:Y:S02]  /*0320*/  UIADD3 UR6, UP1, UPT, UR9, UR6, URZ ;  /* 0x0000000609067290 */ /* 0x000fe4000ff3e0ff */
[----:B0-----:R-:W-:Y:S02]  /*0330*/  UIMAD.WIDE.U32 UR18, UR8, UR16, URZ ;  /* 0x00000010081272a5 */ /* 0x001fe4000f8e00ff */
[----:B------:R-:W-:Y:S02]  /*0340*/  UIMAD.WIDE.U32 UR20, UR28, UR36, URZ ;  /* 0x000000241c1472a5 */ /* 0x000fe4000f8e00ff */
[----:B------:R-:W-:Y:S02]  /*0350*/  ULEA UR29, UP2, UR6, UR12, 0x1 ;  /* 0x0000000c061d7291 */ /* 0x000fe4000f8408ff */
[----:B------:R-:W-:Y:S01]  /*0360*/  UIADD3.X UR30, UPT, UPT, UR26, UR30, URZ, UP1, !UPT ;  /* 0x0000001e1a1e7290 */ /* 0x000fe20008ffe4ff */
[----:B------:R-:W0:Y:S03]  /*0370*/  @UP0 LDCU UR16, c[0x0][0x38c] ;  /* 0x00007180ff1007ac */ /* 0x000e260008000800 */
[----:B------:R-:W-:Y:S01]  /*0380*/  ULEA.HI.X UR30, UR6, UR13, UR30, 0x1, UP2 ;  /* 0x0000000d061e7291 */ /* 0x000fe200090f0c1e */
[----:B------:R-:W3:Y:S01]  /*0390*/  @UP0 LDCU.64 UR34, c[0x0][0x480] ;  /* 0x00009000ff2207ac */ /* 0x000ee20008000a00 */
[----:B--2---:R-:W-:-:S02]  /*03a0*/  UIMAD.WIDE.U32 UR22, UR8, UR32, URZ ;  /* 0x00000020081672a5 */ /* 0x004fc4000f8e00ff */
[----:B------:R-:W-:Y:S01]  /*03b0*/  UIMAD UR13, UR28, UR37, UR21 ;  /* 0x000000251c0d72a4 */ /* 0x000fe2000f8e0215 */
[----:B------:R-:W-:Y:S01]  /*03c0*/  UMOV UR12, UR20 ;  /* 0x00000014000c7c82 */ /* 0x000fe20008000000 */
[----:B------:R-:W-:Y:S02]  /*03d0*/  ULEA UR6, UP1, UR22, UR4, 0x2 ;  /* 0x0000000416067291 */ /* 0x000fe4000f8210ff */
[----:B-1----:R-:W-:Y:S02]  /*03e0*/  UIMAD.WIDE.U32 UR12, UR8, UR10, UR12 ;  /* 0x0000000a080c72a5 */ /* 0x002fe4000f8e000c */
[----:B----4-:R-:W-:Y:S02]  /*03f0*/  @UP0 UIMAD UR4, UR28, UR15, UR8 ;  /* 0x0000000f1c0402a4 */ /* 0x010fe4000f8e0208 */
[----:B------:R-:W-:Y:S02]  /*0400*/  UIMAD UR11, UR8, UR11, UR13 ;  /* 0x0000000b080b72a4 */ /* 0x000fe4000f8e020d */
[----:B------:R-:W-:-:S02]  /*0410*/  UIADD3 UR12, UP2, UPT, UR9, UR12, URZ ;  /* 0x0000000c090c7290 */ /* 0x000fc4000ff5e0ff */
[----:B------:R-:W-:Y:S02]  /*0420*/  UIMAD UR7, UR8, UR33, UR23 ;  /* 0x00000021080772a4 */ /* 0x000fe4000f8e0217 */
[----:B------:R-:W-:Y:S01]  /*0430*/  @UP0 UIMAD UR4, UR4, UR31, URZ ;  /* 0x0000001f040402a4 */ /* 0x000fe2000f8e02ff */
[----:B------:R-:W1:Y:S01]  /*0440*/  LDCU.64 UR32, c[0x0][0x448] ;  /* 0x00008900ff2077ac */ /* 0x000e620008000a00 */
[----:B------:R-:W2:Y:S01]  /*0450*/  LDCU.64 UR36, c[0x0][0x528] ;  /* 0x0000a500ff2477ac */ /* 0x000ea20008000a00 */
[----:B------:R-:W-:Y:S02]  /*0460*/  UIADD3.X UR20, UPT, UPT, UR26, UR11, URZ, UP2, !UPT ;  /* 0x0000000b1a147290 */ /* 0x000fe400097fe4ff */
[----:B0-----:R-:W-:Y:S02]  /*0470*/  @UP0 UIMAD UR11, UR4, UR16, URZ ;  /* 0x00000010040b02a4 */ /* 0x001fe4000f8e02ff */
[----:B------:R-:W-:Y:S01]  /*0480*/  ULEA.HI.X UR7, UR22, UR5, UR7, 0x2, UP1 ;  /* 0x0000000516077291 */ /* 0x000fe200088f1407 */
[----:B------:R-:W-:-:S02]  /*0490*/  UMOV UR4, URZ ;  /* 0x000000ff00047c82 */ /* 0x000fc40008000000 */
[----:B------:R-:W-:Y:S01]  /*04a0*/  UMOV UR5, URZ ;  /* 0x000000ff00057c82 */ /* 0x000fe20008000000 */
[----:B---3--:R-:W-:Y:S02]  /*04b0*/  @UP0 UIMAD.WIDE UR4, UR11, 0x8, UR34 ;  /* 0x000000080b0408a5 */ /* 0x008fe4000f8e0222 */
[----:B------:R-:W-:Y:S01]  /*04c0*/  UISETP.GE.AND UP0, UPT, UR31, 0x1, UPT ;  /* 0x000000011f00788c */ /* 0x000fe2000bf06270 */
[----:B------:R-:W-:Y:S01]  /*04d0*/  HFMA2 R65, -RZ, RZ, 0, 0 ;  /* 0x00000000ff417431 */ /* 0x000fe200000001ff */
[----:B------:R-:W-:Y:S01]  /*04e0*/  UIMAD UR10, UR8, UR17, UR19 ;  /* 0x00000011080a72a4 */ /* 0x000fe2000f8e0213 */
[----:B------:R-:W-:Y:S01]  /*04f0*/  MOV R36, RZ ;  /* 0x000000ff00247202 */ /* 0x000fe20000000f00 */
[----:B-1----:R-:W-:Y:S02]  /*0500*/  ULEA UR9, UP1, UR18, UR32, 0x2 ;  /* 0x0000002012097291 */ /* 0x002fe4000f8210ff */
[----:B--2---:R-:W-:Y:S02]  /*0510*/  ULEA UR19, UP2, UR12, UR36, 0x1 ;  /* 0x000000240c137291 */ /* 0x004fe4000f8408ff */
[----:B------:R-:W-:-:S02]  /*0520*/  ULEA.HI.X UR10, UR18, UR33, UR10, 0x2, UP1 ;  /* 0x00000021120a7291 */ /* 0x000fc400088f140a */
[----:B------:R-:W-:Y:S01]  /*0530*/  ULEA.HI.X UR20, UR12, UR37, UR20, 0x1, UP2 ;  /* 0x000000250c147291 */ /* 0x000fe200090f0c14 */
[----:B------:R-:W-:Y:S11]  /*0540*/  BRA.U !UP0, `(.L_x_3431) ;  /* 0x0000007d08587547 */ /* 0x000ff6000b800000 */
[----:B------:R-:W0:Y:S01]  /*0550*/  S2R R63, SR_TID.X ;  /* 0x00000000003f7919 */ /* 0x000e220000002100 */
[----:B------:R-:W1:Y:S01]  /*0560*/  LDCU.64 UR16, c[0x0][0x3a0] ;  /* 0x00007400ff1077ac */ /* 0x000e620008000a00 */
[----:B------:R-:W2:Y:S01]  /*0570*/  S2UR UR18, SR_CgaCtaId ;  /* 0x00000000001279c3 */ /* 0x000ea20000008800 */
[----:B------:R-:W-:Y:S01]  /*0580*/  MOV R36, RZ ;  /* 0x000000ff00247202 */ /* 0x000fe20000000f00 */
[----:B------:R-:W3:Y:S01]  /*0590*/  LDCU.64 UR22, c[0x0][0x440] ;  /* 0x00008800ff1677ac */ /* 0x000ee20008000a00 */
[----:B------:R-:W-:Y:S01]  /*05a0*/  MOV R65, RZ ;  /* 0x000000ff00417202 */ /* 0x000fe20000000f00 */
        /* <DEDUP_REMOVED lines=13> */
[----:B------:R-:W-:Y:S01]  /*0680*/  LEA R32, R63, UR18, 0x3 ;  /* 0x000000123f207c11 */ /* 0x000fe2000f8e18ff */
[----:B------:R-:W-:Y:S01]  /*0690*/  UMOV UR18, UR19 ;  /* 0x0000001300127c82 */ /* 0x000fe20008000000 */
[----:B------:R-:W-:Y:S01]  /*06a0*/  LOP3.LUT R61, R34, 0x1f, R63, 0xf8, !PT ;  /* 0x0000001f223d7812 */ /* 0x000fe200078ef83f */
[----:B------:R-:W-:-:S03]  /*06b0*/  UMOV UR19, UR20 ;  /* 0x0000001400137c82 */ /* 0x000fc60008000000 */
        /* <DEDUP_REMOVED lines=14> */
[----:B0-----:R-:W-:-:S07]  /*07a0*/  LOP3.LUT R31, R61, 0x1e0, RZ, 0xfc, !PT ;  /* 0x000001e03d1f7812 */ /* 0x001fce00078efcff */
.L_x_3478:
[----:B------:R-:W0:Y:S01]  /*07b0*/  LDC R30, c[0x0][0x388] ;  /* 0x0000e200ff1e7b82 */ /* 0x000e220000000800 */
[----:B------:R-:W-:Y:S01]  /*07c0*/  UIADD3 UR20, UPT, UPT, UR12, -0x1, URZ ;  /* 0xffffffff0c147890 */ /* 0x000fe2000fffe0ff */
[----:B------:R-:W-:Y:S02]  /*07d0*/  SHF.L.U32 R2, R61, 0x1, RZ ;  /* 0x000000013d027819 */ /* 0x000fe400000006ff */
[----:B------:R-:W-:Y:S01]  /*07e0*/  PRMT R11, RZ, 0x7610, R11 ;  /* 0x00007610ff0b7816 */ /* 0x000fe2000000000b */
[----:B------:R-:W-:Y:S01]  /*07f0*/  USHF.L.U32 UR34, UR20, 0xa, URZ ;  /* 0x0000000a14227899 */ /* 0x000fe200080006ff */
[----:B------:R-:W-:Y:S02]  /*0800*/  IADD3 R4, P0, PT, R2, UR15, RZ ;  /* 0x0000000f02047c10 */ /* 0x000fe4000ff1e0ff */
[----:B------:R-:W-:Y:S02]  /*0810*/  PRMT R12, RZ, 0x7610, R12 ;  /* 0x00007610ff0c7816 */ /* 0x000fe4000000000c */
[----:B------:R-:W-:-:S02]  /*0820*/  IADD3.X R5, PT, PT, RZ, UR16, RZ, P0, !PT ;  /* 0x00000010ff057c10 */ /* 0x000fc400087fe4ff */
[C---:B------:R-:W-:Y:S02]  /*0830*/  IADD3 R8, P1, PT, R2.reuse, UR14, RZ ;  /* 0x0000000e02087c10 */ /* 0x040fe4000ff3e0ff */
[----:B------:R-:W-:Y:S02]  /*0840*/  IADD3 R2, P2, PT, R2, UR18, RZ ;  /* 0x0000001202027c10 */ /* 0x000fe4000ff5e0ff */
[----:B------:R-:W-:Y:S02]  /*0850*/  IADD3.X R9, PT, PT, RZ, UR17, RZ, P1, !PT ;  /* 0x00000011ff097c10 */ /* 0x000fe40008ffe4ff */
[----:B------:R-:W-:Y:S02]  /*0860*/  IADD3.X R3, PT, PT, RZ, UR19, RZ, P2, !PT ;  /* 0x00000013ff037c10 */ /* 0x000fe400097fe4ff */
[----:B------:R-:W-:Y:S02]  /*0870*/  PRMT R7, RZ, 0x7610, R7 ;  /* 0x00007610ff077816 */ /* 0x000fe40000000007 */
[----:B------:R-:W-:Y:S01]  /*0880*/  PRMT R0, RZ, 0x7610, R0 ;  /* 0x00007610ff007816 */ /* 0x000fe20000000000 */
[----:B0-----:R-:W-:Y:S01]  /*0890*/  VIADD R30, R30, -UR34 ;  /* 0x800000221e1e7c36 */ /* 0x001fe20008000000 */
[----:B------:R-:W-:-:S02]  /*08a0*/  PRMT R71, RZ, 0x7610, R71 ;  /* 0x00007610ff477816 */ /* 0x000fc40000000047 */
[----:B------:R-:W-:Y:S02]  /*08b0*/  PRMT R69, RZ, 0x7610, R69 ;  /* 0x00007610ff457816 */ /* 0x000fe40000000045 */
[-C--:B------:R-:W-:Y:S01]  /*08c0*/  ISETP.GE.AND P0, PT, R57, R30.reuse, PT ;  /* 0x0000001e3900720c */ /* 0x080fe20003f06270 */
[----:B------:R-:W-:Y:S01]  /*08d0*/  BAR.SYNC.DEFER_BLOCKING 0x0 ;  /* 0x0000000000007b1d */ /* 0x000fe20000010000 */
[-C--:B------:R-:W-:Y:S02]  /*08e0*/  ISETP.GE.AND P2, PT, R61, R30.reuse, PT ;  /* 0x0000001e3d00720c */ /* 0x080fe40003f46270 */
[-C--:B------:R-:W-:Y:S02]  /*08f0*/  ISETP.GE.AND P1, PT, R59, R30.reuse, PT ;  /* 0x0000001e3b00720c */ /* 0x080fe40003f26270 */
[-C--:B------:R-:W-:Y:S02]  /*0900*/  ISETP.GE.AND P3, PT, R49, R30.reuse, PT ;  /* 0x0000001e3100720c */ /* 0x080fe40003f66270 */
[----:B------:R-:W-:-:S02]  /*0910*/  ISETP.GE.AND P4, PT, R51, R30, PT ;  /* 0x0000001e3300720c */ /* 0x000fc40003f86270 */
[-C--:B------:R-:W-:Y:S02]  /*0920*/  ISETP.GE.AND P5, PT, R53, R30.reuse, PT ;  /* 0x0000001e3500720c */ /* 0x080fe40003fa6270 */
[----:B------:R-:W-:Y:S02]  /*0930*/  ISETP.GE.AND P6, PT, R55, R30, PT ;  /* 0x0000001e3700720c */ /* 0x000fe40003fc6270 */
[----:B------:R-:W-:Y:S02]  /*0940*/  PRMT R10, RZ, 0x7610, R10 ;  /* 0x00007610ff0a7816 */ /* 0x000fe4000000000a */
[----:B------:R-:W-:Y:S02]  /*0950*/  PRMT R13, RZ, 0x7610, R13 ;  /* 0x00007610ff0d7816 */ /* 0x000fe4000000000d */
[----:B------:R-:W-:Y:S02]  /*0960*/  PRMT R6, RZ, 0x7610, R6 ;  /* 0x00007610ff067816 */ /* 0x000fe40000000006 */
[----:B------:R-:W-:-:S02]  /*0970*/  PRMT R40, RZ, 0x7610, R40 ;  /* 0x00007610ff287816 */ /* 0x000fc40000000028 */
[----:B------:R-:W-:Y:S02]  /*0980*/  PRMT R73, RZ, 0x7610, R73 ;  /* 0x00007610ff497816 */ /* 0x000fe40000000049 */
[----:B------:R-:W-:Y:S01]  /*0990*/  PRMT R42, RZ, 0x7610, R42 ;  /* 0x00007610ff2a7816 */ /* 0x000fe2000000002a */
[----:B------:R-:W2:Y:S01]  /*09a0*/  @!P0 LDG.E.U16 R11, desc[UR24][R4.64+0x80] ;  /* 0x00008018040b8981 */ /* 0x000ea2000c1e1500 */
[----:B------:R-:W-:Y:S02]  /*09b0*/  ISETP.GE.AND P0, PT, R47, R30, PT ;  /* 0x0000001e2f00720c */ /* 0x000fe40003f06270 */
[----:B------:R-:W-:Y:S01]  /*09c0*/  PRMT R75, RZ, 0x7610, R75 ;  /* 0x00007610ff4b7816 */ /* 0x000fe2000000004b */
[----:B------:R-:W3:Y:S01]  /*09d0*/  @!P2 LDG.E.U16 R7, desc[UR24][R4.64] ;  /* 0x000000180407a981 */ /* 0x000ee2000c1e1500 */
[----:B------:R-:W-:Y:S02]  /*09e0*/  PRMT R44, RZ, 0x7610, R44 ;  /* 0x00007610ff2c7816 */ /* 0x000fe4000000002c */
[----:B------:R-:W-:Y:S01]  /*09f0*/  PRMT R77, RZ, 0x7610, R77 ;  /* 0x00007610ff4d7816 */ /* 0x000fe2000000004d */
[----:B------:R-:W4:Y:S01]  /*0a00*/  @!P1 LDG.E.U16 R0, desc[UR24][R4.64+0x40] ;  /* 0x0000401804009981 */ /* 0x000f22000c1e1500 */
[----:B------:R-:W-:-:S03]  /*0a10*/  PRMT R46, RZ, 0x7610, R46 ;  /* 0x00007610ff2e7816 */ /* 0x000fc6000000002e */
[----:B------:R-:W2:Y:S04]  /*0a20*/  @!P3 LDG.E.U16 R69, desc[UR24][R4.64+0x180] ;  /* 0x000180180445b981 */ /* 0x000ea8000c1e1500 */
[----:B------:R-:W2:Y:S01]  /*0a30*/  @!P0 LDG.E.U16 R12, desc[UR24][R4.64+0x1c0] ;  /* 0x0001c018040c8981 */ /* 0x000ea2000c1e1500 */
[-C--:B------:R-:W-:Y:S02]  /*0a40*/  ISETP.GE.AND P0, PT, R45, R30.reuse, PT ;  /* 0x0000001e2d00720c */ /* 0x080fe40003f06270 */
[-C--:B------:R-:W-:Y:S01]  /*0a50*/  ISETP.GE.AND P1, PT, R41, R30.reuse, PT ;  /* 0x0000001e2900720c */ /* 0x080fe20003f26270 */
[----:B------:R-:W2:Y:S01]  /*0a60*/  @!P4 LDG.E.U16 R10, desc[UR24][R4.64+0x140] ;  /* 0x00014018040ac981 */ /* 0x000ea2000c1e1500 */
[-C--:B------:R-:W-:Y:S02]  /*0a70*/  ISETP.GE.AND P2, PT, R39, R30.reuse, PT ;  /* 0x0000001e2700720c */ /* 0x080fe40003f46270 */
[-C--:B------:R-:W-:Y:S01]  /*0a80*/  ISETP.GE.AND P3, PT, R37, R30.reuse, PT ;  /* 0x0000001e2500720c */ /* 0x080fe20003f66270 */
[----:B------:R-:W2:Y:S01]  /*0a90*/  @!P5 LDG.E.U16 R13, desc[UR24][R4.64+0x100] ;  /* 0x00010018040dd981 */ /* 0x000ea2000c1e1500 */
[----:B------:R-:W-:-:S03]  /*0aa0*/  ISETP.GE.AND P4, PT, R35, R30, PT ;  /* 0x0000001e2300720c */ /* 0x000fc60003f86270 */
[----:B------:R-:W2:Y:S04]  /*0ab0*/  @!P6 LDG.E.U16 R6, desc[UR24][R4.64+0xc0] ;  /* 0x0000c0180406e981 */ /* 0x000ea8000c1e1500 */
[----:B------:R-:W2:Y:S01]  /*0ac0*/  @!P0 LDG.E.U16 R71, desc[UR24][R4.64+0x200] ;  /* 0x0002001804478981 */ /* 0x000ea2000c1e1500 */
[-C--:B------:R-:W-:Y:S02]  /*0ad0*/  ISETP.GE.AND P0, PT, R43, R30.reuse, PT ;  /* 0x0000001e2b00720c */ /* 0x080fe40003f06270 */
[-C--:B------:R-:W-:Y:S01]  /*0ae0*/  ISETP.GE.AND P5, PT, R33, R30.reuse, PT ;  /* 0x0000001e2100720c */ /* 0x080fe20003fa6270 */
[----:B------:R-:W2:Y:S01]  /*0af0*/  @!P1 LDG.E.U16 R73, desc[UR24][R4.64+0x280] ;  /* 0x0002801804499981 */ /* 0x000ea2000c1e1500 */
[----:B------:R-:W-:-:S03]  /*0b00*/  ISETP.GE.AND P6, PT, R31, R30, PT ;  /* 0x0000001e1f00720c */ /* 0x000fc60003fc6270 */
[----:B------:R-:W2:Y:S04]  /*0b10*/  @!P2 LDG.E.U16 R42, desc[UR24][R4.64+0x2c0] ;  /* 0x0002c018042aa981 */ /* 0x000ea8000c1e1500 */
[----:B------:R-:W2:Y:S04]  /*0b20*/  @!P3 LDG.E.U16 R75, desc[UR24][R4.64+0x300] ;  /* 0x00030018044bb981 */ /* 0x000ea8000c1e1500 */
[----:B------:R-:W2:Y:S04]  /*0b30*/  @!P0 LDG.E.U16 R40, desc[UR24][R4.64+0x240] ;  /* 0x0002401804288981 */ /* 0x000ea8000c1e1500 */
[----:B------:R-:W2:Y:S04]  /*0b40*/  @!P4 LDG.E.U16 R44, desc[UR24][R4.64+0x340] ;  /* 0x00034018042cc981 */ /* 0x000ea8000c1e1500 */
[----:B------:R-:W2:Y:S04]  /*0b50*/  @!P5 LDG.E.U16 R77, desc[UR24][R4.64+0x380] ;  /* 0x00038018044dd981 */ /* 0x000ea8000c1e1500 */
[----:B------:R0:W2:Y:S01]  /*0b60*/  @!P6 LDG.E.U16 R46, desc[UR24][R4.64+0x3c0] ;  /* 0x0003c018042ee981 */ /* 0x0000a2000c1e1500 */
[----:B------:R-:W1:Y:S01]  /*0b70*/  S2R R29, SR_LANEID ;  /* 0x00000000001d7919 */ /* 0x000e620000000000 */
[----:B------:R-:W0:Y:S01]  /*0b80*/  S2UR UR22, SR_CgaCtaId ;  /* 0x00000000001679c3 */ /* 0x000e220000008800 */
[----:B------:R-:W-:-:S02]  /*0b90*/  UMOV UR21, 0x400 ;  /* 0x0000040000157882 */ /* 0x000fc40000000000 */
[----:B0-----:R-:W-:Y:S01]  /*0ba0*/  ULEA UR35, UR22, UR21, 0x18 ;  /* 0x0000001516237291 */ /* 0x001fe2000f8ec0ff */
[----:B-1----:R-:W-:-:S04]  /*0bb0*/  IADD3 R14, PT, PT, R34, R29, RZ ;  /* 0x0000001d220e7210 */ /* 0x002fc80007ffe0ff */
[C---:B------:R-:W-:Y:S02]  /*0bc0*/  IADD3 R15, PT, PT, R14.reuse, 0x20, RZ ;  /* 0x000000200e0f7810 */ /* 0x040fe40007ffe0ff */
[CC--:B------:R-:W-:Y:S02]  /*0bd0*/  LEA.HI.SX32 R28, R14.reuse, R14.reuse, 0x1b ;  /* 0x0000000e0e1c7211 */ /* 0x0c0fe400078fdaff */
[C---:B------:R-:W-:Y:S02]  /*0be0*/  IADD3 R27, PT, PT, R14.reuse, 0x100, RZ ;  /* 0x000001000e1b7810 */ /* 0x040fe40007ffe0ff */
[----:B------:R-:W-:Y:S02]  /*0bf0*/  LEA.HI.SX32 R15, R15, R14, 0x1b ;  /* 0x0000000e0f0f7211 */ /* 0x000fe400078fdaff */
[----:B------:R-:W-:Y:S02]  /*0c00*/  IADD3 R17, PT, PT, R14, 0x40, RZ ;  /* 0x000000400e117810 */ /* 0x000fe40007ffe0ff */
[----:B------:R-:W-:-:S02]  /*0c10*/  LEA R28, R28, UR35, 0x1 ;  /* 0x000000231c1c7c11 */ /* 0x000fc4000f8e08ff */
[----:B------:R-:W-:Y:S02]  /*0c20*/  LEA.HI.SX32 R20, R27, R14, 0x1b ;  /* 0x0000000e1b147211 */ /* 0x000fe400078fdaff */
[C---:B------:R-:W-:Y:S02]  /*0c30*/  IADD3 R19, PT, PT, R14.reuse, 0x60, RZ ;  /* 0x000000600e137810 */ /* 0x040fe40007ffe0ff */
[----:B------:R-:W-:Y:S02]  /*0c40*/  LEA R27, R15, UR35, 0x1 ;  /* 0x000000230f1b7c11 */ /* 0x000fe4000f8e08ff */
[C---:B------:R-:W-:Y:S02]  /*0c50*/  IADD3 R21, PT, PT, R14.reuse, 0x80, RZ ;  /* 0x000000800e157810 */ /* 0x040fe40007ffe0ff */
[C---:B------:R-:W-:Y:S02]  /*0c60*/  IADD3 R5, PT, PT, R14.reuse, 0xa0, RZ ;  /* 0x000000a00e057810 */ /* 0x040fe40007ffe0ff */
[----:B------:R-:W-:-:S02]  /*0c70*/  IADD3 R23, PT, PT, R14, 0xc0, RZ ;  /* 0x000000c00e177810 */ /* 0x000fc40007ffe0ff */
[C---:B------:R-:W-:Y:S02]  /*0c80*/  IADD3 R25, PT, PT, R14.reuse, 0xe0, RZ ;  /* 0x000000e00e197810 */ /* 0x040fe40007ffe0ff */
[-C--:B------:R-:W-:Y:S01]  /*0c90*/  LEA.HI.SX32 R17, R17, R14.reuse, 0x1b ;  /* 0x0000000e11117211 */ /* 0x080fe200078fdaff */
[C---:B------:R-:W-:Y:S01]  /*0ca0*/  VIADD R79, R14.reuse, 0x120 ;  /* 0x000001200e4f7836 */ /* 0x040fe20000000000 */
[-C--:B------:R-:W-:Y:S02]  /*0cb0*/  LEA.HI.SX32 R19, R19, R14.reuse, 0x1b ;  /* 0x0000000e13137211 */ /* 0x080fe400078fdaff */
[-C--:B------:R-:W-:Y:S02]  /*0cc0*/  LEA.HI.SX32 R21, R21, R14.reuse, 0x1b ;  /* 0x0000000e15157211 */ /* 0x080fe400078fdaff */
[----:B------:R-:W-:Y:S02]  /*0cd0*/  LEA.HI.SX32 R5, R5, R14, 0x1b ;  /* 0x0000000e05057211 */ /* 0x000fe400078fdaff */
[----:B------:R-:W-:-:S02]  /*0ce0*/  IADD3 R81, PT, PT, R14, 0x140, RZ ;  /* 0x000001400e517810 */ /* 0x000fc40007ffe0ff */
[-C--:B------:R-:W-:Y:S02]  /*0cf0*/  LEA.HI.SX32 R22, R23, R14.reuse, 0x1b ;  /* 0x0000000e17167211 */ /* 0x080fe400078fdaff */
[----:B------:R-:W-:Y:S02]  /*0d00*/  LEA.HI.SX32 R4, R25, R14, 0x1b ;  /* 0x0000000e19047211 */ /* 0x000fe400078fdaff */
[----:B------:R-:W-:Y:S02]  /*0d10*/  LEA R26, R17, UR35, 0x1 ;  /* 0x00000023111a7c11 */ /* 0x000fe4000f8e08ff */
[C---:B------:R-:W-:Y:S02]  /*0d20*/  IADD3 R83, PT, PT, R14.reuse, 0x160, RZ ;  /* 0x000001600e537810 */ /* 0x040fe40007ffe0ff */
[----:B------:R-:W-:Y:S02]  /*0d30*/  LEA R25, R19, UR35, 0x1 ;  /* 0x0000002313197c11 */ /* 0x000fe4000f8e08ff */
[----:B------:R-:W-:-:S02]  /*0d40*/  IADD3 R85, PT, PT, R14, 0x180, RZ ;  /* 0x000001800e557810 */ /* 0x000fc40007ffe0ff */
[----:B------:R-:W-:Y:S02]  /*0d50*/  LEA R24, R21, UR35, 0x1 ;  /* 0x0000002315187c11 */ /* 0x000fe4000f8e08ff */
[C---:B------:R-:W-:Y:S02]  /*0d60*/  IADD3 R87, PT, PT, R14.reuse, 0x1a0, RZ ;  /* 0x000001a00e577810 */ /* 0x040fe40007ffe0ff */
[-C--:B------:R-:W-:Y:S02]  /*0d70*/  LEA.HI.SX32 R79, R79, R14.reuse, 0x1b ;  /* 0x0000000e4f4f7211 */ /* 0x080fe400078fdaff */
[----:B------:R-:W-:Y:S02]  /*0d80*/  LEA R23, R5, UR35, 0x1 ;  /* 0x0000002305177c11 */ /* 0x000fe4000f8e08ff */
[----:B------:R-:W-:Y:S02]  /*0d90*/  IADD3 R89, PT, PT, R14, 0x1c0, RZ ;  /* 0x000001c00e597810 */ /* 0x000fe40007ffe0ff */
[----:B------:R-:W-:-:S02]  /*0da0*/  LEA.HI.SX32 R18, R81, R14, 0x1b ;  /* 0x0000000e51127211 */ /* 0x000fc400078fdaff */
[----:B------:R-:W-:Y:S02]  /*0db0*/  LEA R22, R22, UR35, 0x1 ;  /* 0x0000002316167c11 */ /* 0x000fe4000f8e08ff */
[----:B------:R-:W-:Y:S02]  /*0dc0*/  IADD3 R91, PT, PT, R14, 0x1e0, RZ ;  /* 0x000001e00e5b7810 */ /* 0x000fe40007ffe0ff */
[-C--:B------:R-:W-:Y:S02]  /*0dd0*/  LEA.HI.SX32 R83, R83, R14.reuse, 0x1b ;  /* 0x0000000e53537211 */ /* 0x080fe400078fdaff */
[----:B------:R-:W-:Y:S02]  /*0de0*/  LEA R21, R4, UR35, 0x1 ;  /* 0x0000002304157c11 */ /* 0x000fe4000f8e08ff */
[----:B------:R-:W-:Y:S02]  /*0df0*/  LEA.HI.SX32 R16, R85, R14, 0x1b ;  /* 0x0000000e55107211 */ /* 0x000fe400078fdaff */
[----:B------:R-:W-:-:S02]  /*0e00*/  LEA R20, R20, UR35, 0x1 ;  /* 0x0000002314147c11 */ /* 0x000fc4000f8e08ff */
[-C--:B------:R-:W-:Y:S02]  /*0e10*/  LEA.HI.SX32 R87, R87, R14.reuse, 0x1b ;  /* 0x0000000e57577211 */ /* 0x080fe400078fdaff */
[----:B------:R-:W-:Y:S02]  /*0e20*/  LEA R19, R79, UR35, 0x1 ;  /* 0x000000234f137c11 */ /* 0x000fe4000f8e08ff */
[-C--:B------:R-:W-:Y:S02]  /*0e30*/  LEA.HI.SX32 R89, R89, R14.reuse, 0x1b ;  /* 0x0000000e59597211 */ /* 0x080fe400078fdaff */
[----:B------:R-:W-:Y:S02]  /*0e40*/  LEA R18, R18, UR35, 0x1 ;  /* 0x0000002312127c11 */ /* 0x000fe4000f8e08ff */
[----:B------:R-:W-:Y:S02]  /*0e50*/  LEA.HI.SX32 R91, R91, R14, 0x1b ;  /* 0x0000000e5b5b7211 */ /* 0x000fe400078fdaff */
[----:B------:R-:W-:-:S02]  /*0e60*/  LEA R17, R83, UR35, 0x1 ;  /* 0x0000002353117c11 */ /* 0x000fc4000f8e08ff */
[----:B------:R-:W-:Y:S02]  /*0e70*/  LEA R16, R16, UR35, 0x1 ;  /* 0x0000002310107c11 */ /* 0x000fe4000f8e08ff */
[----:B------:R-:W-:Y:S02]  /*0e80*/  LEA R15, R87, UR35, 0x1 ;  /* 0x00000023570f7c11 */ /* 0x000fe4000f8e08ff */
[----:B------:R-:W-:Y:S02]  /*0e90*/  LEA R14, R89, UR35, 0x1 ;  /* 0x00000023590e7c11 */ /* 0x000fe4000f8e08ff */
[----:B------:R-:W-:Y:S02]  /*0ea0*/  P2R R72, PR, RZ, 0x1 ;  /* 0x00000001ff487803 */ /* 0x000fe40000000000 */
[----:B------:R-:W-:Y:S02]  /*0eb0*/  ISETP.GE.AND P0, PT, R61, R30, PT ;  /* 0x0000001e3d00720c */ /* 0x000fe40003f06270 */
[----:B------:R-:W-:-:S02]  /*0ec0*/  PRMT R5, RZ, 0x7610, R5 ;  /* 0x00007610ff057816 */ /* 0x000fc40000000005 */
[----:B------:R-:W-:Y:S02]  /*0ed0*/  P2R R70, PR, RZ, 0x2 ;  /* 0x00000002ff467803 */ /* 0x000fe40000000000 */
[----:B------:R-:W-:Y:S02]  /*0ee0*/  P2R R68, PR, RZ, 0x4 ;  /* 0x00000004ff447803 */ /* 0x000fe40000000000 */
[-C--:B------:R-:W-:Y:S02]  /*0ef0*/  ISETP.GE.AND P1, PT, R55, R30.reuse, PT ;  /* 0x0000001e3700720c */ /* 0x080fe40003f26270 */
[----:B------:R-:W-:Y:S02]  /*0f00*/  P2R R66, PR, RZ, 0x8 ;  /* 0x00000008ff427803 */ /* 0x000fe40000000000 */
[-C--:B------:R-:W-:Y:S02]  /*0f10*/  ISETP.GE.AND P2, PT, R57, R30.reuse, PT ;  /* 0x0000001e3900720c */ /* 0x080fe40003f46270 */
[----:B------:R-:W-:-:S02]  /*0f20*/  ISETP.GE.AND P3, PT, R59, R30, PT ;  /* 0x0000001e3b00720c */ /* 0x000fc40003f66270 */
[----:B------:R-:W-:Y:S02]  /*0f30*/  PRMT R4, RZ, 0x7610, R4 ;  /* 0x00007610ff047816 */ /* 0x000fe40000000004 */
[----:B------:R-:W-:Y:S02]  /*0f40*/  PRMT R60, RZ, 0x7610, R60 ;  /* 0x00007610ff3c7816 */ /* 0x000fe4000000003c */
[----:B------:R-:W-:Y:S02]  /*0f50*/  PRMT R62, RZ, 0x7610, R62 ;  /* 0x00007610ff3e7816 */ /* 0x000fe4000000003e */
[----:B------:R-:W-:Y:S01]  /*0f60*/  PRMT R64, RZ, 0x7610, R64 ;  /* 0x00007610ff407816 */ /* 0x000fe20000000040 */
[----:B---3--:R-:W-:Y:S04]  /*0f70*/  STS.U16 [R28], R7 ;  /* 0x000000071c007388 */ /* 0x008fe80000000400 */
[----:B----4-:R0:W-:Y:S04]  /*0f80*/  STS.U16 [R27+0x40], R0 ;  /* 0x000040001b007388 */ /* 0x0101e80000000400 */
[----:B--2---:R-:W-:Y:S01]  /*0f90*/  STS.U16 [R26+0x80], R11 ;  /* 0x0000800b1a007388 */ /* 0x004fe20000000400 */
[----:B0-----:R-:W-:-:S04]  /*0fa0*/  LOP3.LUT R0, R63, 0x3e0, RZ, 0xc0, !PT ;  /* 0x000003e03f007812 */ /* 0x001fc800078ec0ff */
[----:B------:R-:W-:-:S04]  /*0fb0*/  IADD3 R0, PT, PT, R0, R29, RZ ;  /* 0x0000001d00007210 */ /* 0x000fc80007ffe0ff */
[----:B------:R-:W-:Y:S01]  /*0fc0*/  SHF.L.U32 R0, R0, 0x4, RZ ;  /* 0x0000000400007819 */ /* 0x000fe200000006ff */
[----:B------:R-:W-:Y:S04]  /*0fd0*/  STS.U16 [R25+0xc0], R6 ;  /* 0x0000c00619007388 */ /* 0x000fe80000000400 */
[----:B------:R0:W-:Y:S04]  /*0fe0*/  STS.U16 [R24+0x100], R13 ;  /* 0x0001000d18007388 */ /* 0x0001e80000000400 */
[----:B------:R-:W-:Y:S04]  /*0ff0*/  STS.U16 [R23+0x140], R10 ;  /* 0x0001400a17007388 */ /* 0x000fe80000000400 */
[----:B------:R-:W-:Y:S04]  /*1000*/  STS.U16 [R22+0x180], R69 ;  /* 0x0001804516007388 */ /* 0x000fe80000000400 */
[----:B------:R1:W-:Y:S01]  /*1010*/  STS.U16 [R21+0x1c0], R12 ;  /* 0x0001c00c15007388 */ /* 0x0003e20000000400 */
[----:B0-----:R-:W-:-:S03]  /*1020*/  LEA R13, R91, UR35, 0x1 ;  /* 0x000000235b0d7c11 */ /* 0x001fc6000f8e08ff */
[----:B------:R0:W-:Y:S04]  /*1030*/  STS.U16 [R20+0x200], R71 ;  /* 0x0002004714007388 */ /* 0x0001e80000000400 */
[----:B------:R2:W-:Y:S01]  /*1040*/  STS.U16 [R19+0x240], R40 ;  /* 0x0002402813007388 */ /* 0x0005e20000000400 */
[----:B-1----:R-:W-:-:S03]  /*1050*/  LEA.HI.SX32 R12, R0, R0, 0x1b ;  /* 0x00000000000c7211 */ /* 0x002fc600078fdaff */
[----:B------:R1:W-:Y:S01]  /*1060*/  STS.U16 [R18+0x280], R73 ;  /* 0x0002804912007388 */ /* 0x0003e20000000400 */
[----:B------:R-:W-:-:S03]  /*1070*/  LEA R12, R12, UR35, 0x1 ;  /* 0x000000230c0c7c11 */ /* 0x000fc6000f8e08ff */
        /* <DEDUP_REMOVED lines=38> */
[----:B--2---:R-:W-:-:S02]  /*12e0*/  PRMT R40, RZ, 0x7610, R40 ;  /* 0x00007610ff287816 */ /* 0x004fc40000000028 */
[----:B------:R-:W-:Y:S02]  /*12f0*/  PRMT R69, RZ, 0x7610, R69 ;  /* 0x00007610ff457816 */ /* 0x000fe40000000045 */
        /* <DEDUP_REMOVED lines=9> */
[----:B-1----:R-:W-:Y:S02]  /*1390*/  PRMT R73, RZ, 0x7610, R73 ;  /* 0x00007610ff497816 */ /* 0x002fe40000000049 */
[----:B---3--:R-:W-:Y:S01]  /*13a0*/  PRMT R75, RZ, 0x7610, R75 ;  /* 0x00007610ff4b7816 */ /* 0x008fe2000000004b */
[----:B------:R-:W3:Y:S01]  /*13b0*/  @!P0 LDG.E.U16 R60, desc[UR24][R8.64+0x240] ;  /* 0x00024018083c8981 */ /* 0x000ee2000c1e1500 */
[----:B----4-:R-:W-:Y:S02]  /*13c0*/  PRMT R77, RZ, 0x7610, R77 ;  /* 0x00007610ff4d7816 */ /* 0x010fe4000000004d */
        /* <DEDUP_REMOVED lines=31> */
[----:B---3--:R-:W-:Y:S04]  /*15c0*/  STS.U16 [R19+0x240], R60 ;  /* 0x0002403c13007388 */ /* 0x008fe80000000400 */
[----:B----4-:R0:W-:Y:S04]  /*15d0*/  STS.U16 [R18+0x280], R73 ;  /* 0x0002804912007388 */ /* 0x0101e80000000400 */
[----:B------:R-:W-:Y:S04]  /*15e0*/  STS.U16 [R17+0x2c0], R62 ;  /* 0x0002c03e11007388 */ /* 0x000fe80000000400 */
[----:B------:R1:W-:Y:S04]  /*15f0*/  STS.U16 [R16+0x300], R75 ;  /* 0x0003004b10007388 */ /* 0x0003e80000000400 */
[----:B------:R-:W-:Y:S04]  /*1600*/  STS.U16 [R15+0x340], R64 ;  /* 0x000340400f007388 */ /* 0x000fe80000000400 */
[----:B------:R2:W-:Y:S04]  /*1610*/  STS.U16 [R14+0x380], R77 ;  /* 0x0003804d0e007388 */ /* 0x0005e80000000400 */
[----:B------:R-:W-:Y:S01]  /*1620*/  STS.U16 [R13+0x3c0], R0 ;  /* 0x0003c0000d007388 */ /* 0x000fe20000000400 */
[----:B------:R-:W-:-:S03]  /*1630*/  NOP ;  /* 0x0000000000007918 */ /* 0x000fc60000000000 */
[----:B------:R-:W3:Y:S04]  /*1640*/  LDS.U16 R11, [R12] ;  /* 0x000000000c0b7984 */ /* 0x000ee80000000400 */
[----:B------:R-:W4:Y:S04]  /*1650*/  LDS.U16 R40, [R12+0x2] ;  /* 0x000002000c287984 */ /* 0x000f280000000400 */
[----:B------:R-:W-:Y:S04]  /*1660*/  LDS.U16 R60, [R12+0x4] ;  /* 0x000004000c3c7984 */ /* 0x000fe80000000400 */
[----:B------:R-:W-:Y:S04]  /*1670*/  LDS.U16 R66, [R12+0x6] ;  /* 0x000006000c427984 */ /* 0x000fe80000000400 */
[----:B------:R-:W-:Y:S04]  /*1680*/  LDS.U16 R62, [R12+0x8] ;  /* 0x000008000c3e7984 */ /* 0x000fe80000000400 */
[----:B------:R-:W4:Y:S04]  /*1690*/  LDS.U16 R69, [R12+0xa] ;  /* 0x00000a000c457984 */ /* 0x000f280000000400 */
[----:B------:R-:W4:Y:S04]  /*16a0*/  LDS.U16 R64, [R12+0xc] ;  /* 0x00000c000c407984 */ /* 0x000f280000000400 */
[----:B------:R-:W1:Y:S04]  /*16b0*/  LDS.U16 R71, [R12+0xe] ;  /* 0x00000e000c477984 */ /* 0x000e680000000400 */
[----:B------:R-:W2:Y:S04]  /*16c0*/  LDS.U16 R105, [R12+0x10] ;  /* 0x000010000c697984 */ /* 0x000ea80000000400 */
[----:B------:R-:W3:Y:S04]  /*16d0*/  LDS.U16 R107, [R12+0x12] ;  /* 0x000012000c6b7984 */ /* 0x000ee80000000400 */
[----:B------:R-:W3:Y:S04]  /*16e0*/  LDS.U16 R10, [R12+0x14] ;  /* 0x000014000c0a7984 */ /* 0x000ee80000000400 */
[----:B------:R-:W3:Y:S04]  /*16f0*/  LDS.U16 R7, [R12+0x16] ;  /* 0x000016000c077984 */ /* 0x000ee80000000400 */
[----:B------:R-:W3:Y:S04]  /*1700*/  LDS.U16 R0, [R12+0x18] ;  /* 0x000018000c007984 */ /* 0x000ee80000000400 */
[----:B------:R-:W3:Y:S04]  /*1710*/  LDS.U16 R6, [R12+0x1a] ;  /* 0x00001a000c067984 */ /* 0x000ee80000000400 */
[----:B------:R-:W3:Y:S04]  /*1720*/  LDS.U16 R5, [R12+0x1c] ;  /* 0x00001c000c057984 */ /* 0x000ee80000000400 */
[----:B------:R-:W3:Y:S01]  /*1730*/  LDS.U16 R4, [R12+0x1e] ;  /* 0x00001e000c047984 */ /* 0x000ee20000000400 */
[----:B------:R-:W-:Y:S01]  /*1740*/  BAR.SYNC.DEFER_BLOCKING 0x0 ;  /* 0x0000000000007b1d */ /* 0x000fe20000010000 */
[----:B0-----:R-:W-:-:S05]  /*1750*/  PRMT R73, RZ, 0x7610, R73 ;  /* 0x00007610ff497816 */ /* 0x001fca0000000049 */
[----:B------:R-:W4:Y:S01]  /*1760*/  @!P0 LDG.E.U16 R79, desc[UR24][R2.64] ;  /* 0x00000018024f8981 */ /* 0x000f22000c1e1500 */
[----:B------:R-:W-:-:S03]  /*1770*/  ISETP.GE.AND P0, PT, R57, R30, PT ;  /* 0x0000001e3900720c */ /* 0x000fc60003f06270 */
[----:B------:R-:W4:Y:S01]  /*1780*/  @!P1 LDG.E.U16 R68, desc[UR24][R2.64+0x40] ;  /* 0x0000401802449981 */ /* 0x000f22000c1e1500 */
[----:B------:R-:W-:Y:S02]  /*1790*/  ISETP.GE.AND P1, PT, R55, R30, PT ;  /* 0x0000001e3700720c */ /* 0x000fe40003f26270 */
[----:B-1----:R-:W-:Y:S01]  /*17a0*/  PRMT R75, RZ, 0x7610, R75 ;  /* 0x00007610ff4b7816 */ /* 0x002fe2000000004b */
[----:B------:R-:W4:Y:S01]  /*17b0*/  @!P2 LDG.E.U16 R94, desc[UR24][R2.64+0x2c0] ;  /* 0x0002c018025ea981 */ /* 0x000f22000c1e1500 */
[----:B--2---:R-:W-:-:S03]  /*17c0*/  PRMT R77, RZ, 0x7610, R77 ;  /* 0x00007610ff4d7816 */ /* 0x004fc6000000004d */
[----:B------:R-:W2:Y:S04]  /*17d0*/  @!P3 LDG.E.U16 R85, desc[UR24][R2.64+0x300] ;  /* 0x000300180255b981 */ /* 0x000ea8000c1e1500 */
[----:B------:R-:W2:Y:S01]  /*17e0*/  @!P0 LDG.E.U16 R73, desc[UR24][R2.64+0x80] ;  /* 0x0000801802498981 */ /* 0x000ea2000c1e1500 */
[----:B------:R-:W-:-:S03]  /*17f0*/  ISETP.GE.AND P0, PT, R53, R30, PT ;  /* 0x0000001e3500720c */ /* 0x000fc60003f06270 */
[----:B------:R-:W2:Y:S01]  /*1800*/  @!P1 LDG.E.U16 R70, desc[UR24][R2.64+0xc0] ;  /* 0x0000c01802469981 */ /* 0x000ea2000c1e1500 */
[----:B------:R-:W-:-:S03]  /*1810*/  ISETP.GE.AND P1, PT, R51, R30, PT ;  /* 0x0000001e3300720c */ /* 0x000fc60003f26270 */
[----:B------:R-:W2:Y:S04]  /*1820*/  @!P4 LDG.E.U16 R98, desc[UR24][R2.64+0x340] ;  /* 0x000340180262c981 */ /* 0x000ea8000c1e1500 */
[----:B------:R-:W2:Y:S04]  /*1830*/  @!P5 LDG.E.U16 R87, desc[UR24][R2.64+0x380] ;  /* 0x000380180257d981 */ /* 0x000ea8000c1e1500 */
[----:B------:R-:W2:Y:S01]  /*1840*/  @!P0 LDG.E.U16 R75, desc[UR24][R2.64+0x100] ;  /* 0x00010018024b8981 */ /* 0x000ea2000c1e1500 */
[----:B------:R-:W-:-:S03]  /*1850*/  ISETP.GE.AND P0, PT, R49, R30, PT ;  /* 0x0000001e3100720c */ /* 0x000fc60003f06270 */
[----:B------:R-:W2:Y:S01]  /*1860*/  @!P1 LDG.E.U16 R72, desc[UR24][R2.64+0x140] ;  /* 0x0001401802489981 */ /* 0x000ea2000c1e1500 */
[----:B------:R-:W-:-:S03]  /*1870*/  ISETP.GE.AND P1, PT, R47, R30, PT ;  /* 0x0000001e2f00720c */ /* 0x000fc60003f26270 */
[----:B------:R-:W2:Y:S06]  /*1880*/  @!P6 LDG.E.U16 R108, desc[UR24][R2.64+0x3c0] ;  /* 0x0003c018026ce981 */ /* 0x000eac000c1e1500 */
[----:B------:R-:W2:Y:S01]  /*1890*/  @!P0 LDG.E.U16 R77, desc[UR24][R2.64+0x180] ;  /* 0x00018018024d8981 */ /* 0x000ea2000c1e1500 */
[----:B------:R-:W-:-:S03]  /*18a0*/  ISETP.GE.AND P0, PT, R45, R30, PT ;  /* 0x0000001e2d00720c */ /* 0x000fc60003f06270 */
[----:B------:R-:W2:Y:S01]  /*18b0*/  @!P1 LDG.E.U16 R74, desc[UR24][R2.64+0x1c0] ;  /* 0x0001c018024a9981 */ /* 0x000ea2000c1e1500 */
[----:B------:R-:W-:-:S09]  /*18c0*/  ISETP.NE.AND P1, PT, R76, RZ, PT ;  /* 0x000000ff4c00720c */ /* 0x000fd20003f25270 */
[----:B------:R-:W2:Y:S01]  /*18d0*/  @!P0 LDG.E.U16 R81, desc[UR24][R2.64+0x200] ;  /* 0x0002001802518981 */ /* 0x000ea2000c1e1500 */
[----:B------:R-:W-:Y:S02]  /*18e0*/  ISETP.NE.AND P0, PT, R78, RZ, PT ;  /* 0x000000ff4e00720c */ /* 0x000fe40003f05270 */
[----:B------:R-:W-:Y:S01]  /*18f0*/  PRMT R76, RZ, 0x7610, R76 ;  /* 0x00007610ff4c7816 */ /* 0x000fe2000000004c */
[----:B------:R-:W2:Y:S10]  /*1900*/  @!P1 LDG.E.U16 R83, desc[UR24][R2.64+0x280] ;  /* 0x0002801802539981 */ /* 0x000eb4000c1e1500 */
[----:B------:R-:W2:Y:S01]  /*1910*/  @!P0 LDG.E.U16 R76, desc[UR24][R2.64+0x240] ;  /* 0x00024018024c8981 */ /* 0x000ea2000c1e1500 */
[----:B---3--:R-:W-:-:S05]  /*1920*/  SHF.L.U32 R11, R11, 0x10, RZ ;  /* 0x000000100b0b7819 */ /* 0x008fca00000006ff */
[----:B-----5:R-:W-:-:S05]  /*1930*/  FADD.FTZ R91, R11, R38 ;  /* 0x000000260b5b7221 */ /* 0x020fca0000010000 */
[----:B------:R-:W-:Y:S02]  /*1940*/  FSETP.GTU.FTZ.AND P0, PT, R91, 20, PT ;  /* 0x41a000005b00780b */ /* 0x000fe40003f1c000 */
[----:B----4-:R-:W-:Y:S02]  /*1950*/  SHF.L.U32 R89, R40, 0x10, RZ ;  /* 0x0000001028597819 */ /* 0x010fe400000006ff */
[----:B------:R-:W-:Y:S01]  /*1960*/  SHF.L.U32 R69, R69, 0x10, RZ ;  /* 0x0000001045457819 */ /* 0x000fe200000006ff */
[----:B------:R-:W-:Y:S02]  /*1970*/  BSSY.RECONVERGENT B0, `(.L_x_3432) ;  /* 0x000005e000007945 */ /* 0x000fe40003800200 */
[----:B------:R-:W-:Y:S01]  /*1980*/  FADD.FTZ R89, R89, R38 ;  /* 0x0000002659597221 */ /* 0x000fe20000010000 */
[----:B------:R-:W-:Y:S02]  /*1990*/  HFMA2 R101, -RZ, RZ, 0, 0 ;  /* 0x00000000ff657431 */ /* 0x000fe400000001ff */
[----:B------:R-:W-:-:S02]  /*19a0*/  HFMA2 R95, -RZ, RZ, 0, 0 ;  /* 0x00000000ff5f7431 */ /* 0x000fc400000001ff */
[----:B------:R-:W-:Y:S01]  /*19b0*/  HFMA2 R93, -RZ, RZ, 0, 0 ;  /* 0x00000000ff5d7431 */ /* 0x000fe200000001ff */
[----:B------:R-:W-:Y:S02]  /*19c0*/  PRMT R78, RZ, 0x7610, R78 ;  /* 0x00007610ff4e7816 */ /* 0x000fe4000000004e */
[----:B------:R-:W-:Y:S02]  /*19d0*/  MOV R99, RZ ;  /* 0x000000ff00637202 */ /* 0x000fe40000000f00 */
[----:B------:R-:W-:Y:S02]  /*19e0*/  MOV R97, RZ ;  /* 0x000000ff00617202 */ /* 0x000fe40000000f00 */
[----:B------:R-:W-:Y:S01]  /*19f0*/  FSETP.GTU.FTZ.AND P1, PT, R89, 20, PT ;  /* 0x41a000005900780b */ /* 0x000fe20003f3c000 */
[----:B------:R-:W-:Y:S04]  /*1a00*/  STS.U16 [R28], R79 ;  /* 0x0000004f1c007388 */ /* 0x000fe80000000400 */
[----:B------:R-:W-:Y:S04]  /*1a10*/  STS.U16 [R27+0x40], R68 ;  /* 0x000040441b007388 */ /* 0x000fe80000000400 */
[----:B--2---:R-:W-:Y:S04]  /*1a20*/  STS.U16 [R26+0x80], R73 ;  /* 0x000080491a007388 */ /* 0x004fe80000000400 */
        /* <DEDUP_REMOVED lines=29> */
[----:B------:R1:W1:Y:S01]  /*1c00*/  LDS.U16 R133, [R12+0x1e] ;  /* 0x00001e000c857984 */ /* 0x0002620000000400 */
[----:B0-----:R-:W-:-:S02]  /*1c10*/  SHF.L.U32 R87, R60, 0x10, RZ ;  /* 0x000000103c577819 */ /* 0x001fc400000006ff */
[----:B------:R-:W-:Y:S02]  /*1c20*/  SHF.L.U32 R85, R66, 0x10, RZ ;  /* 0x0000001042557819 */ /* 0x000fe400000006ff */
[----:B------:R-:W-:Y:S01]  /*1c30*/  SHF.L.U32 R83, R62, 0x10, RZ ;  /* 0x000000103e537819 */ /* 0x000fe200000006ff */
[--C-:B------:R-:W-:Y:S01]  /*1c40*/  FADD.FTZ R87, R87, R38.reuse ;  /* 0x0000002657577221 */ /* 0x100fe20000010000 */
[--C-:B------:R-:W-:Y:S01]  /*1c50*/  FADD.FTZ R81, R69, R38.reuse ;  /* 0x0000002645517221 */ /* 0x100fe20000010000 */
[--C-:B------:R-:W-:Y:S01]  /*1c60*/  FADD.FTZ R85, R85, R38.reuse ;  /* 0x0000002655557221 */ /* 0x100fe20000010000 */
[----:B------:R-:W-:Y:S01]  /*1c70*/  SHF.L.U32 R75, R64, 0x10, RZ ;  /* 0x00000010404b7819 */ /* 0x000fe200000006ff */
[--C-:B------:R-:W-:Y:S01]  /*1c80*/  FADD.FTZ R83, R83, R38.reuse ;  /* 0x0000002653537221 */ /* 0x100fe20000010000 */
[----:B------:R-:W-:Y:S02]  /*1c90*/  HFMA2 R74, -RZ, RZ, 0, 0 ;  /* 0x00000000ff4a7431 */ /* 0x000fe400000001ff */
[----:B------:R-:W-:Y:S01]  /*1ca0*/  HFMA2 R79, -RZ, RZ, 0, 0 ;  /* 0x00000000ff4f7431 */ /* 0x000fe200000001ff */
[----:B------:R-:W-:Y:S01]  /*1cb0*/  CS2R R76, SRZ ;  /* 0x00000000004c7805 */ /* 0x000fe2000001ff00 */
[----:B------:R-:W-:Y:S01]  /*1cc0*/  IMAD.MOV.U32 R72, RZ, RZ, RZ ;  /* 0x000000ffff487224 */ /* 0x000fe200078e00ff */
[----:B------:R-:W-:Y:S01]  /*1cd0*/  MOV R70, RZ ;  /* 0x000000ff00467202 */ /* 0x000fe20000000f00 */
[----:B------:R-:W-:Y:S01]  /*1ce0*/  IMAD.MOV.U32 R66, RZ, RZ, RZ ;  /* 0x000000ffff427224 */ /* 0x000fe200078e00ff */
[----:B------:R-:W-:Y:S01]  /*1cf0*/  MOV R68, RZ ;  /* 0x000000ff00447202 */ /* 0x000fe20000000f00 */
[----:B------:R-:W-:Y:S01]  /*1d00*/  FADD.FTZ R75, R75, R38 ;  /* 0x000000264b4b7221 */ /* 0x000fe20000010000 */
[----:B------:R-:W-:-:S02]  /*1d10*/  FSETP.GTU.FTZ.AND P2, PT, R87, 20, PT ;  /* 0x41a000005700780b */ /* 0x000fc40003f5c000 */
[----:B------:R-:W-:Y:S02]  /*1d20*/  FSETP.GTU.FTZ.AND P3, PT, R85, 20, PT ;  /* 0x41a000005500780b */ /* 0x000fe40003f7c000 */
[----:B------:R-:W-:Y:S02]  /*1d30*/  FSETP.GTU.FTZ.AND P4, PT, R83, 20, PT ;  /* 0x41a000005300780b */ /* 0x000fe40003f9c000 */
[----:B------:R-:W-:Y:S02]  /*1d40*/  FSETP.GTU.FTZ.AND P5, PT, R81, 20, PT ;  /* 0x41a000005100780b */ /* 0x000fe40003fbc000 */
[----:B------:R-:W-:Y:S01]  /*1d50*/  MOV R64, RZ ;  /* 0x000000ff00407202 */ /* 0x000fe20000000f00 */
[----:B--234-:R-:W-:Y:S10]  /*1d60*/  @P0 BRA `(.L_x_3433) ;  /* 0x0000000000780947 */ /* 0x01cff40003800000 */
        /* <DEDUP_REMOVED lines=30> */
.L_x_3433:
[----:B------:R-:W-:Y:S05]  /*1f50*/  BSYNC.RECONVERGENT B0 ;  /* 0x0000000000007941 */ /* 0x000fea0003800200 */
.L_x_3432:
[----:B------:R-:W-:Y:S01]  /*1f60*/  SHF.L.U32 R71, R71, 0x10, RZ ;  /* 0x0000001047477819 */ /* 0x000fe200000006ff */
[----:B------:R-:W-:Y:S01]  /*1f70*/  BSSY.RECONVERGENT B0, `(.L_x_3434) ;  /* 0x0000026000007945 */ /* 0x000fe20003800200 */
[----:B------:R-:W-:Y:S01]  /*1f80*/  HFMA2 R62, -RZ, RZ, 0, 0 ;  /* 0x00000000ff3e7431 */ /* 0x000fe200000001ff */
[----:B------:R-:W-:Y:S02]  /*1f90*/  FSETP.GTU.FTZ.AND P0, PT, R75, 20, PT ;  /* 0x41a000004b00780b */ /* 0x000fe40003f1c000 */
[----:B------:R-:W-:Y:S01]  /*1fa0*/  MOV R73, RZ ;  /* 0x000000ff00497202 */ /* 0x000fe20000000f00 */
[----:B------:R-:W-:Y:S01]  /*1fb0*/  FADD.FTZ R71, R71, R38 ;  /* 0x0000002647477221 */ /* 0x000fe20000010000 */
[----:B------:R-:W-:Y:S02]  /*1fc0*/  MOV R60, UR35 ;  /* 0x00000023003c7c02 */ /* 0x000fe40008000f00 */
[----:B------:R-:W-:Y:S01]  /*1fd0*/  SHF.L.U32 R58, R58, 0x10, RZ ;  /* 0x000000103a3a7819 */ /* 0x000fe200000006ff */
[----:B------:R-:W-:Y:S06]  /*1fe0*/  @P1 BRA `(.L_x_3435) ;  /* 0x0000000000781947 */ /* 0x000fec0003800000 */
        /* <DEDUP_REMOVED lines=30> */
.L_x_3435:
[----:B------:R-:W-:Y:S05]  /*21d0*/  BSYNC.RECONVERGENT B0 ;  /* 0x0000000000007941 */ /* 0x000fea0003800200 */
.L_x_3434:
[----:B------:R-:W-:Y:S01]  /*21e0*/  SHF.L.U32 R105, R105, 0x10, RZ ;  /* 0x0000001069697819 */ /* 0x000fe200000006ff */
[----:B------:R-:W-:Y:S01]  /*21f0*/  BSSY.RECONVERGENT B0, `(.L_x_3436) ;  /* 0x0000026000007945 */ /* 0x000fe20003800200 */
[----:B------:R-:W-:Y:S02]  /*2200*/  FSETP.GTU.FTZ.AND P1, PT, R71, 20, PT ;  /* 0x41a000004700780b */ /* 0x000fe40003f3c000 */
[----:B------:R-:W-:Y:S01]  /*2210*/  SHF.L.U32 R56, R56, 0x10, RZ ;  /* 0x0000001038387819 */ /* 0x000fe200000006ff */
[----:B------:R-:W-:Y:S01]  /*2220*/  FADD.FTZ R69, R105, R38 ;  /* 0x0000002669457221 */ /* 0x000fe20000010000 */
        /* <DEDUP_REMOVED lines=34> */
.L_x_3437:
[----:B------:R-:W-:Y:S05]  /*2450*/  BSYNC.RECONVERGENT B0 ;  /* 0x0000000000007941 */ /* 0x000fea0003800200 */
.L_x_3436:
        /* <DEDUP_REMOVED lines=39> */
.L_x_3439:
[----:B------:R-:W-:Y:S05]  /*26d0*/  BSYNC.RECONVERGENT B0 ;  /* 0x0000000000007941 */ /* 0x000fea0003800200 */
.L_x_3438:
[----:B------:R-:W-:Y:S01]  /*26e0*/  SHF.L.U32 R105, R10, 0x10, RZ ;  /* 0x000000100a697819 */ /* 0x000fe200000006ff */
[----:B------:R-:W-:Y:S01]  /*26f0*/  BSSY.RECONVERGENT B0, `(.L_x_3440) ;  /* 0x0000026000007945 */ /* 0x000fe20003800200 */
[----:B------:R-:W-:Y:S01]  /*2700*/  FSETP.GTU.FTZ.AND P3, PT, R40, 20, PT ;  /* 0x41a000002800780b */ /* 0x000fe20003f7c000 */
[----:B------:R-:W-:Y:S01]  /*2710*/  IMAD.U32 R80, R80, 0x10000, RZ ;  /* 0x0001000050507824 */ /* 0x000fe200078e00ff */
[----:B------:R-:W-:Y:S01]  /*2720*/  SHF.L.U32 R103, R103, 0x10, RZ ;  /* 0x0000001067677819 */ /* 0x000fe200000006ff */
[----:B------:R-:W-:Y:S01]  /*2730*/  FADD.FTZ R105, R105, R38 ;  /* 0x0000002669697221 */ /* 0x000fe20000010000 */
        /* <DEDUP_REMOVED lines=33> */
.L_x_3441:
[----:B------:R-:W-:Y:S05]  /*2950*/  BSYNC.RECONVERGENT B0 ;  /* 0x0000000000007941 */ /* 0x000fea0003800200 */
.L_x_3440:
[----:B------:R-:W-:Y:S01]  /*2960*/  BSSY.RECONVERGENT B0, `(.L_x_3442) ;  /* 0x0000027000007945 */ /* 0x000fe20003800200 */
[----:B------:R-:W-:Y:S01]  /*2970*/  SHF.L.U32 R109, R0, 0x10, RZ ;  /* 0x00000010006d7819 */ /* 0x000fe200000006ff */
[----:B------:R-:W-:Y:S01]  /*2980*/  FADD.FTZ R107, R107, R38 ;  /* 0x000000266b6b7221 */ /* 0x000fe20000010000 */
[----:B------:R-:W-:Y:S02]  /*2990*/  FSETP.GTU.FTZ.AND P4, PT, R105, 20, PT ;  /* 0x41a000006900780b */ /* 0x000fe40003f9c000 */
[----:B------:R-:W-:Y:S02]  /*29a0*/  SHF.L.U32 R84, R84, 0x10, RZ ;  /* 0x0000001054547819 */ /* 0x000fe400000006ff */
        /* <DEDUP_REMOVED lines=34> */
.L_x_3443:
[----:B------:R-:W-:Y:S05]  /*2bd0*/  BSYNC.RECONVERGENT B0 ;  /* 0x0000000000007941 */ /* 0x000fea0003800200 */
.L_x_3442:
[----:B------:R-:W-:Y:S01]  /*2be0*/  SHF.L.U32 R90, R90, 0x10, RZ ;  /* 0x000000105a5a7819 */ /* 0x000fe200000006ff */
[----:B------:R-:W-:Y:S01]  /*2bf0*/  FFMA.FTZ R65, R0, R58, R65 ;  /* 0x0000003a00417223 */ /* 0x000fe20000010041 */
[----:B------:R-:W-:Y:S01]  /*2c00*/  BSSY.RECONVERGENT B0, `(.L_x_3444) ;  /* 0x0000025000007945 */ /* 0x000fe20003800200 */
[----:B------:R-:W-:Y:S01]  /*2c10*/  FSETP.GTU.FTZ.AND P5, PT, R107, 20, PT ;  /* 0x41a000006b00780b */ /* 0x000fe20003fbc000 */
[----:B------:R-:W-:Y:S01]  /*2c20*/  FADD.FTZ R109, R109, R38 ;  /* 0x000000266d6d7221 */ /* 0x000fe20000010000 */
        /* <DEDUP_REMOVED lines=34> */
.L_x_3445:
[----:B------:R-:W-:Y:S05]  /*2e50*/  BSYNC.RECONVERGENT B0 ;  /* 0x0000000000007941 */ /* 0x000fea0003800200 */
.L_x_3444:
[----:B------:R-:W-:Y:S02]  /*2e60*/  IMAD.U32 R94, R94, 0x10000, RZ ;  /* 0x000100005e5e7824 */ /* 0x000fe400078e00ff */
        /* <DEDUP_REMOVED lines=38> */
.L_x_3447:
[----:B------:R-:W-:Y:S05]  /*30d0*/  BSYNC.RECONVERGENT B0 ;  /* 0x0000000000007941 */ /* 0x000fea0003800200 */
.L_x_3446:
[----:B------:R-:W-:Y:S01]  /*30e0*/  SHF.L.U32 R98, R98, 0x10, RZ ;  /* 0x0000001062627819 */ /* 0x000fe200000006ff */
[----:B------:R-:W-:Y:S01]  /*30f0*/  FFMA.FTZ R65, R96, R50, R65 ;  /* 0x0000003260417223 */ /* 0x000fe20000010041 */
[----:B------:R-:W-:Y:S01]  /*3100*/  BSSY.RECONVERGENT B0, `(.L_x_3448) ;  /* 0x0000025000007945 */ /* 0x000fe20003800200 */
[----:B------:R-:W-:Y:S01]  /*3110*/  FSETP.GTU.FTZ.AND P1, PT, R111, 20, PT ;  /* 0x41a000006f00780b */ /* 0x000fe20003f3c000 */
[----:B------:R-:W-:Y:S01]  /*3120*/  FADD.FTZ R113, R113, R38 ;  /* 0x0000002671717221 */ /* 0x000fe20000010000 */
[----:B------:R-:W-:Y:S01]  /*3130*/  SHF.L.U32 R115, R4, 0x10, RZ ;  /* 0x0000001004737819 */ /* 0x000fe200000006ff */
[----:B------:R-:W-:Y:S01]  /*3140*/  FFMA.FTZ R65, R98, R48, R65 ;  /* 0x0000003062417223 */ /* 0x000fe20000010041 */
[----:B-1----:R-:W-:Y:S01]  /*3150*/  SHF.L.U32 R100, R100, 0x10, RZ ;  /* 0x0000001064647819 */ /* 0x002fe200000006ff */
        /* <DEDUP_REMOVED lines=31> */
.L_x_3449:
[----:B------:R-:W-:Y:S05]  /*3350*/  BSYNC.RECONVERGENT B0 ;  /* 0x0000000000007941 */ /* 0x000fea0003800200 */
.L_x_3448:
        /* <DEDUP_REMOVED lines=39> */
.L_x_3451:
[----:B------:R-:W-:Y:S05]  /*35d0*/  BSYNC.RECONVERGENT B0 ;  /* 0x0000000000007941 */ /* 0x000fea0003800200 */
.L_x_3450:
[----:B------:R-:W-:Y:S01]  /*35e0*/  SHF.L.U32 R108, R108, 0x10, RZ ;  /* 0x000000106c6c7819 */ /* 0x000fe200000006ff */
[----:B------:R-:W-:Y:S01]  /*35f0*/  FFMA.FTZ R65, R106, R42, R65 ;  /* 0x0000002a6a417223 */ /* 0x000fe20000010041 */
[----:B------:R-:W-:Y:S01]  /*3600*/  SHF.L.U32 R110, R110, 0x10, RZ ;  /* 0x000000106e6e7819 */ /* 0x000fe200000006ff */
[----:B------:R-:W-:Y:S01]  /*3610*/  BSSY.RECONVERGENT B0, `(.L_x_3452) ;  /* 0x0000029000007945 */ /* 0x000fe20003800200 */
[----:B------:R-:W-:Y:S01]  /*3620*/  FSETP.GTU.FTZ.AND P3, PT, R115, 20, PT ;  /* 0x41a000007300780b */ /* 0x000fe20003f7c000 */
[----:B------:R-:W-:Y:S01]  /*3630*/  FFMA.FTZ R3, R108, R103, R65 ;  /* 0x000000676c037223 */ /* 0x000fe20000010041 */
[----:B------:R-:W-:Y:S01]  /*3640*/  IMAD.U32 R112, R112, 0x10000, RZ ;  /* 0x0001000070707824 */ /* 0x000fe200078e00ff */
[----:B------:R-:W-:Y:S01]  /*3650*/  SHF.L.U32 R114, R114, 0x10, RZ ;  /* 0x0000001072727819 */ /* 0x000fe200000006ff */
[----:B------:R-:W-:Y:S01]  /*3660*/  FMUL.FTZ R153, R0, R67 ;  /* 0x0000004300997220 */ /* 0x000fe20000410000 */
[----:B------:R-:W-:Y:S01]  /*3670*/  SHF.L.U32 R116, R116, 0x10, RZ ;  /* 0x0000001074747819 */ /* 0x000fe200000006ff */
[----:B------:R-:W-:Y:S01]  /*3680*/  FFMA.FTZ R3, R110, R80, R3 ;  /* 0x000000506e037223 */ /* 0x000fe20000010003 */
[----:B------:R-:W-:-:S02]  /*3690*/  SHF.L.U32 R117, R117, 0x10, RZ ;  /* 0x0000001075757819 */ /* 0x000fc400000006ff */
        /* <DEDUP_REMOVED lines=32> */
.L_x_3453:
[----:B------:R-:W-:Y:S05]  /*38a0*/  BSYNC.RECONVERGENT B0 ;  /* 0x0000000000007941 */ /* 0x000fea0003800200 */
.L_x_3452:
        /* <DEDUP_REMOVED lines=32> */
.L_x_3455:
[----:B------:R-:W-:Y:S05]  /*3ab0*/  BSYNC.RECONVERGENT B0 ;  /* 0x0000000000007941 */ /* 0x000fea0003800200 */
.L_x_3454:
        /* <DEDUP_REMOVED lines=32> */
.L_x_3457:
[----:B------:R-:W-:Y:S05]  /*3cc0*/  BSYNC.RECONVERGENT B0 ;  /* 0x0000000000007941 */ /* 0x000fea0003800200 */
.L_x_3456:
        /* <DEDUP_REMOVED lines=32> */
.L_x_3459:
[----:B------:R-:W-:Y:S05]  /*3ed0*/  BSYNC.RECONVERGENT B0 ;  /* 0x0000000000007941 */ /* 0x000fea0003800200 */
.L_x_3458:
        /* <DEDUP_REMOVED lines=32> */
.L_x_3461:
[----:B------:R-:W-:Y:S05]  /*40e0*/  BSYNC.RECONVERGENT B0 ;  /* 0x0000000000007941 */ /* 0x000fea0003800200 */
.L_x_3460:
        /* <DEDUP_REMOVED lines=32> */
.L_x_3463:
[----:B------:R-:W-:Y:S05]  /*42f0*/  BSYNC.RECONVERGENT B0 ;  /* 0x0000000000007941 */ /* 0x000fea0003800200 */
.L_x_3462:
[----:B------:R-:W0:Y:S01]  /*4300*/  LDCU UR23, c[0x0][0x38c] ;  /* 0x00007180ff1777ac */ /* 0x000e220008000800 */
[----:B------:R-:W-:Y:S01]  /*4310*/  FFMA.FTZ R3, R112, R82, R3 ;  /* 0x0000005270037223 */ /* 0x000fe20000010003 */
[-C--:B------:R-:W-:Y:S01]  /*4320*/  FMUL.FTZ R118, R90, R67.reuse ;  /* 0x000000435a767220 */ /* 0x080fe20000410000 */
[-C--:B------:R-:W-:Y:S01]  /*4330*/  FMUL.FTZ R119, R92, R67.reuse ;  /* 0x000000435c777220 */ /* 0x080fe20000410000 */
[-C--:B------:R-:W-:Y:S01]  /*4340*/  FMUL.FTZ R120, R94, R67.reuse ;  /* 0x000000435e787220 */ /* 0x080fe20000410000 */
        /* <DEDUP_REMOVED lines=8> */
[C---:B------:R-:W-:Y:S01]  /*43d0*/  FFMA.FTZ R2, R117.reuse, R88, R2 ;  /* 0x0000005875027223 */ /* 0x040fe20000010002 */
[-C--:B------:R-:W-:Y:S01]  /*43e0*/  FMUL.FTZ R127, R110, R67.reuse ;  /* 0x000000436e7f7220 */ /* 0x080fe20000410000 */
[-C--:B------:R-:W-:Y:S01]  /*43f0*/  FMUL.FTZ R128, R112, R67.reuse ;  /* 0x0000004370807220 */ /* 0x080fe20000410000 */
[-C--:B------:R-:W-:Y:S01]  /*4400*/  FMUL.FTZ R129, R114, R67.reuse ;  /* 0x0000004372817220 */ /* 0x080fe20000410000 */
[-C--:B------:R-:W-:Y:S01]  /*4410*/  FMUL.FTZ R130, R116, R67.reuse ;  /* 0x0000004374827220 */ /* 0x080fe20000410000 */
[----:B0-----:R-:W-:Y:S01]  /*4420*/  UISETP.GE.AND UP0, UPT, UR23, 0x1, UPT ;  /* 0x000000011700788c */ /* 0x001fe2000bf06270 */
[-C--:B------:R-:W-:Y:S01]  /*4430*/  FMUL.FTZ R131, R117, R67.reuse ;  /* 0x0000004375837220 */ /* 0x080fe20000410000 */
[C---:B------:R-:W-:Y:S01]  /*4440*/  FMUL.FTZ R132, R133.reuse, R67 ;  /* 0x0000004385847220 */ /* 0x040fe20000410000 */
[----:B------:R-:W-:Y:S01]  /*4450*/  FFMA.FTZ R65, R133, R104, R2 ;  /* 0x0000006885417223 */ /* 0x000fe20000010002 */
[----:B------:R-:W-:Y:S06]  /*4460*/  BAR.SYNC.DEFER_BLOCKING 0x0 ;  /* 0x0000000000007b1d */ /* 0x000fec0000010000 */
[----:B------:R-:W-:Y:S05]  /*4470*/  BRA.U !UP0, `(.L_x_3464) ;  /* 0x0000002108c07547 */ /* 0x000fea000b800000 */
[----:B------:R-:W0:Y:S01]  /*4480*/  LDC R205, c[0x0][0x394] ;  /* 0x0000e500ffcd7b82 */ /* 0x000e220000000800 */
[----:B------:R-:W1:Y:S01]  /*4490*/  LDCU.64 UR36, c[0x0][0x3e0] ;  /* 0x00007c00ff2477ac */ /* 0x000e620008000a00 */
[----:B------:R-:W-:Y:S02]  /*44a0*/  HFMA2 R101, -RZ, RZ, 0, 0 ;  /* 0x00000000ff657431 */ /* 0x000fe400000001ff */
        /* <DEDUP_REMOVED lines=24> */
[----:B------:R-:W-:Y:S01]  /*4630*/  FMUL.FTZ R149, R104, R115 ;  /* 0x0000007368957220 */ /* 0x000fe20000410000 */
        /* <DEDUP_REMOVED lines=14> */
.L_x_3477:
[----:B------:R-:W-:Y:S01]  /*4720*/  IMAD.U32 R6, RZ, RZ, UR29 ;  /* 0x0000001dff067e24 */ /* 0x000fe2000f8e00ff */
[----:B------:R-:W-:-:S05]  /*4730*/  MOV R7, UR30 ;  /* 0x0000001e00077c02 */ /* 0x000fca0008000f00 */
[----:B------:R-:W2:Y:S01]  /*4740*/  LDG.E R154, desc[UR24][R6.64] ;  /* 0x00000018069a7981 */ /* 0x000ea2000c1e1900 */
[----:B------:R-:W-:Y:S02]  /*4750*/  MOV R2, UR26 ;  /* 0x0000001a00027c02 */ /* 0x000fe40008000f00 */
[----:B0-----:R-:W-:Y:S02]  /*4760*/  MOV R5, UR23 ;  /* 0x0000001700057c02 */ /* 0x001fe40008000f00 */
        /* <DEDUP_REMOVED lines=14> */
[C---:B------:R-:W-:Y:S01]  /*4850*/  FMUL.FTZ R11, R10.reuse, R91 ;  /* 0x0000005b0a0b7220 */ /* 0x040fe20000410000 */
[C---:B------:R-:W-:Y:S01]  /*4860*/  FMUL.FTZ R156, R10.reuse, R89 ;  /* 0x000000590a9c7220 */ /* 0x040fe20000410000 */
[C---:B------:R-:W-:Y:S01]  /*4870*/  FMUL.FTZ R155, R10.reuse, R87 ;  /* 0x000000570a9b7220 */ /* 0x040fe20000410000 */
[C---:B------:R-:W-:Y:S01]  /*4880*/  FMUL.FTZ R158, R10.reuse, R85 ;  /* 0x000000550a9e7220 */ /* 0x040fe20000410000 */
[C---:B------:R-:W-:Y:S01]  /*4890*/  FMUL.FTZ R157, R10.reuse, R83 ;  /* 0x000000530a9d7220 */ /* 0x040fe20000410000 */
[C---:B------:R-:W-:Y:S01]  /*48a0*/  FMUL.FTZ R160, R10.reuse, R81 ;  /* 0x000000510aa07220 */ /* 0x040fe20000410000 */
[----:B------:R-:W1:Y:S01]  /*48b0*/  MUFU.EX2 R11, R11 ;  /* 0x0000000b000b7308 */ /* 0x000e620000000800 */
        /* <DEDUP_REMOVED lines=52> */
.L_x_3466:
[----:B------:R-:W-:-:S06]  /*4c00*/  LEA R186, R63, UR35, 0x2 ;  /* 0x000000233fba7c11 */ /* 0x000fcc000f8e10ff */
[----:B------:R-:W1:Y:S02]  /*4c10*/  LDS R186, [R186+0x1494] ;  /* 0x00149400baba7984 */ /* 0x000e640000000800 */
.L_x_3467:
[----:B----4-:R-:W-:Y:S05]  /*4c20*/  BSYNC.RECONVERGENT B0 ;  /* 0x0000000000007941 */ /* 0x010fea0003800200 */
.L_x_3465:
[-C--:B------:R-:W-:Y:S01]  /*4c30*/  FMUL.FTZ R6, R11, R156.reuse ;  /* 0x0000009c0b067220 */ /* 0x080fe20000410000 */
[----:B------:R-:W-:Y:S01]  /*4c40*/  FFMA.FTZ R7, R134, R156, R135 ;  /* 0x0000009c86077223 */ /* 0x000fe20000010087 */
[----:B------:R-:W-:Y:S01]  /*4c50*/  MOV R5, 0x8 ;  /* 0x0000000800057802 */ /* 0x000fe20000000f00 */
[----:B------:R-:W-:Y:S02]  /*4c60*/  HFMA2 R2, -RZ, RZ, 1.875, 0 ;  /* 0x3f800000ff027431 */ /* 0x000fe400000001ff */
[C---:B------:R-:W-:Y:S01]  /*4c70*/  FMUL.FTZ R187, R155.reuse, R6 ;  /* 0x000000069bbb7220 */ /* 0x040fe20000410000 */
[----:B------:R-:W-:Y:S01]  /*4c80*/  FFMA.FTZ R7, R155, R7, R136 ;  /* 0x000000079b077223 */ /* 0x000fe20000010088 */
[----:B------:R-:W-:Y:S01]  /*4c90*/  MOV R3, RZ ;  /* 0x000000ff00037202 */ /* 0x000fe20000000f00 */
[----:B------:R-:W-:-:S04]  /*4ca0*/  @P1 IMAD.WIDE R4, R152, R5, UR4 ;  /* 0x0000000498041e25 */ /* 0x000fc8000f8e0205 */
[C---:B0-----:R-:W-:Y:S01]  /*4cb0*/  FMUL.FTZ R6, R158.reuse, R187 ;  /* 0x000000bb9e067220 */ /* 0x041fe20000410000 */
[----:B------:R-:W-:-:S03]  /*4cc0*/  FFMA.FTZ R7, R158, R7, R137 ;  /* 0x000000079e077223 */ /* 0x000fc60000010089 */
[C---:B------:R-:W-:Y:S01]  /*4cd0*/  FMUL.FTZ R187, R157.reuse, R6 ;  /* 0x000000069dbb7220 */ /* 0x040fe20000410000 */
[----:B------:R-:W-:Y:S01]  /*4ce0*/  FFMA.FTZ R7, R157, R7, R138 ;  /* 0x000000079d077223 */ /* 0x000fe2000001008a */
[----:B------:R0:W5:Y:S01]  /*4cf0*/  @P1 LDG.E.64 R2, desc[UR24][R4.64] ;  /* 0x0000001804021981 */ /* 0x000162000c1e1b00 */
[----:B------:R-:W-:Y:S01]  /*4d00*/  ISETP.GT.U32.AND P2, PT, R63, 0x1f, PT ;  /* 0x0000001f3f00780c */ /* 0x000fe20003f44070 */
[C---:B------:R-:W-:Y:S01]  /*4d10*/  FMUL.FTZ R6, R160.reuse, R187 ;  /* 0x000000bba0067220 */ /* 0x040fe20000410000 */
[----:B------:R-:W-:Y:S01]  /*4d20*/  FFMA.FTZ R7, R160, R7, R139 ;  /* 0x00000007a0077223 */ /* 0x000fe2000001008b */
[----:B------:R-:W-:-:S03]  /*4d30*/  LOP3.LUT R188, R188, 0xfffffffd, RZ, 0xc0, !PT ;  /* 0xfffffffdbcbc7812 */ /* 0x000fc600078ec0ff */
[C---:B------:R-:W-:Y:S01]  /*4d40*/  FFMA.FTZ R7, R159.reuse, R7, R140 ;  /* 0x000000079f077223 */ /* 0x040fe2000001008c */
[----:B0-----:R-:W-:-:S03]  /*4d50*/  FMUL.FTZ R5, R159, R6 ;  /* 0x000000069f057220 */ /* 0x001fc60000410000 */
[C---:B------:R-:W-:Y:S01]  /*4d60*/  FFMA.FTZ R7, R162.reuse, R7, R141 ;  /* 0x00000007a2077223 */ /* 0x040fe2000001008d */
[----:B------:R-:W-:-:S03]  /*4d70*/  FMUL.FTZ R4, R162, R5 ;  /* 0x00000005a2047220 */ /* 0x000fc60000410000 */
[C---:B------:R-:W-:Y:S01]  /*4d80*/  FFMA.FTZ R7, R163.reuse, R7, R142 ;  /* 0x00000007a3077223 */ /* 0x040fe2000001008e */
[----:B------:R-:W-:Y:S01]  /*4d90*/  @P2 LOP3.LUT R188, R188, 0x2, RZ, 0xfc, !PT ;  /* 0x00000002bcbc2812 */ /* 0x000fe200078efcff */
[----:B------:R-:W-:Y:S02]  /*4da0*/  FMUL.FTZ R5, R163, R4 ;  /* 0x00000004a3057220 */ /* 0x000fe40000410000 */
[C---:B------:R-:W-:Y:S02]  /*4db0*/  FFMA.FTZ R7, R166.reuse, R7, R143 ;  /* 0x00000007a6077223 */ /* 0x040fe4000001008f */
[----:B------:R-:W-:Y:S02]  /*4dc0*/  FMUL.FTZ R4, R166, R5 ;  /* 0x00000005a6047220 */ /* 0x000fe40000410000 */
[C---:B------:R-:W-:Y:S02]  /*4dd0*/  FFMA.FTZ R7, R169.reuse, R7, R144 ;  /* 0x00000007a9077223 */ /* 0x040fe40000010090 */
[----:B------:R-:W-:-:S02]  /*4de0*/  FMUL.FTZ R5, R169, R4 ;  /* 0x00000004a9057220 */ /* 0x000fc40000410000 */
[C---:B------:R-:W-:Y:S02]  /*4df0*/  FFMA.FTZ R7, R172.reuse, R7, R145 ;  /* 0x00000007ac077223 */ /* 0x040fe40000010091 */
[----:B------:R-:W-:Y:S02]  /*4e00*/  FMUL.FTZ R4, R172, R5 ;  /* 0x00000005ac047220 */ /* 0x000fe40000410000 */
[C---:B------:R-:W-:Y:S02]  /*4e10*/  FFMA.FTZ R7, R173.reuse, R7, R146 ;  /* 0x00000007ad077223 */ /* 0x040fe40000010092 */
[----:B------:R-:W-:Y:S02]  /*4e20*/  FMUL.FTZ R5, R173, R4 ;  /* 0x00000004ad057220 */ /* 0x000fe40000410000 */
[C---:B------:R-:W-:Y:S02]  /*4e30*/  FFMA.FTZ R7, R176.reuse, R7, R147 ;  /* 0x00000007b0077223 */ /* 0x040fe40000010093 */
[----:B------:R-:W-:-:S02]  /*4e40*/  FMUL.FTZ R4, R176, R5 ;  /* 0x00000005b0047220 */ /* 0x000fc40000410000 */
[C---:B------:R-:W-:Y:S02]  /*4e50*/  FFMA.FTZ R7, R179.reuse, R7, R148 ;  /* 0x00000007b3077223 */ /* 0x040fe40000010094 */
[----:B------:R-:W-:-:S04]  /*4e60*/  FMUL.FTZ R5, R179, R4 ;  /* 0x00000004b3057220 */ /* 0x000fc80000410000 */
[C---:B------:R-:W-:Y:S01]  /*4e70*/  FMUL.FTZ R4, R184.reuse, R5 ;  /* 0x00000005b8047220 */ /* 0x040fe20000410000 */
[----:B------:R-:W-:-:S05]  /*4e80*/  FFMA.FTZ R5, R184, R7, R149 ;  /* 0x00000007b8057223 */ /* 0x000fca0000010095 */
[----:B------:R0:W-:Y:S01]  /*4e90*/  STS.64 [R32+0x880], R4 ;  /* 0x0008800420007388 */ /* 0x0001e20000000a00 */
[----:B------:R-:W-:Y:S06]  /*4ea0*/  BAR.SYNC.DEFER_BLOCKING 0x0 ;  /* 0x0000000000007b1d */ /* 0x000fec0000010000 */
[----:B------:R-:W-:Y:S05]  /*4eb0*/  @P2 BRA `(.L_x_3468) ;  /* 0x0000000000dc2947 */ /* 0x000fea0003800000 */
[----:B------:R-:W-:Y:S01]  /*4ec0*/  LEA R191, R63, R32, 0x3 ;  /* 0x000000203fbf7211 */ /* 0x000fe200078e18ff */
[----:B------:R-:W-:Y:S01]  /*4ed0*/  UMOV UR21, 0xffffffff ;  /* 0xffffffff00157882 */ /* 0x000fe20000000000 */
[C---:B------:R-:W-:Y:S02]  /*4ee0*/  ISETP.GE.AND P2, PT, R29.reuse, 0x10, PT ;  /* 0x000000101d00780c */ /* 0x040fe40003f46270 */
[----:B------:R-:W-:Y:S01]  /*4ef0*/  LOP3.LUT R188, R188, 0xfffffffe, RZ, 0xc0, !PT ;  /* 0xfffffffebcbc7812 */ /* 0x000fe200078ec0ff */
[----:B0-----:R-:W0:Y:S01]  /*4f00*/  LDS.128 R4, [R191+0x880] ;  /* 0x00088000bf047984 */ /* 0x001e220000000c00 */
        /* <DEDUP_REMOVED lines=30> */
.L_x_3495:
[----:B------:R-:W-:Y:S01]  /*50f0*/  ISETP.GE.AND P2, PT, R29, 0x10, PT ;  /* 0x000000101d00780c */ /* 0x000fe20003f46270 */
[----:B0-----:R-:W-:Y:S01]  /*5100*/  FFMA.FTZ R4, R6, R4, R5 ;  /* 0x0000000406047223 */ /* 0x001fe20000010005 */
[----:B------:R-:W-:-:S04]  /*5110*/  UMOV UR21, 0xffffffff ;  /* 0xffffffff00157882 */ /* 0x000fc80000000000 */
[----:B------:R-:W-:-:S07]  /*5120*/  FSEL R7, R5, R4, !P2 ;  /* 0x0000000405077208 */ /* 0x000fce0005000000 */
[----:B----4-:R-:W-:Y:S01]  /*5130*/  @P2 FMUL.FTZ R6, R6, R187 ;  /* 0x000000bb06062220 */ /* 0x010fe20000410000 */
[----:B------:R-:W-:Y:S06]  /*5140*/  BRA.DIV UR21, `(.L_x_3470) ;  /* 0x0000003e15e47947 */ /* 0x000fec000b800000 */
.L_x_3498:
[----:B------:R-:W-:-:S03]  /*5150*/  UMOV UR21, 0xffffffff ;  /* 0xffffffff00157882 */ /* 0x000fc60000000000 */
[----:B------:R-:W-:Y:S05]  /*5160*/  BRA.DIV UR21, `(.L_x_3471) ;  /* 0x0000004215047947 */ /* 0x000fea000b800000 */
.L_x_3501:
[----:B------:R-:W-:-:S03]  /*5170*/  UMOV UR21, 0xffffffff ;  /* 0xffffffff00157882 */ /* 0x000fc60000000000 */
[----:B------:R-:W-:Y:S05]  /*5180*/  BRA.DIV UR21, `(.L_x_3472) ;  /* 0x0000004215247947 */ /* 0x000fea000b800000 */
[----:B------:R0:W4:Y:S04]  /*5190*/  SHFL.UP PT, R10, R6, 0x1, RZ ;  /* 0x04200000060a7989 */ /* 0x00012800000e00ff */
[----:B------:R0:W0:Y:S04]  /*51a0*/  SHFL.UP PT, R187, R7, 0x1, RZ ;  /* 0x0420000007bb7989 */ /* 0x00002800000e00ff */
[----:B-----5:R0:W0:Y:S04]  /*51b0*/  SHFL.IDX PT, R4, R2, RZ, 0x1f ;  /* 0x00001fff02047589 */ /* 0x02002800000e0000 */
[----:B------:R0:W0:Y:S02]  /*51c0*/  SHFL.IDX PT, R5, R3, RZ, 0x1f ;  /* 0x00001fff03057589 */ /* 0x00002400000e0000 */
.L_x_3507:
[----:B0-----:R-:W0:Y:S01]  /*51d0*/  LDS.64 R6, [R191+0x880] ;  /* 0x00088000bf067984 */ /* 0x001e220000000a00 */
[C---:B----4-:R-:W-:Y:S01]  /*51e0*/  @P0 FFMA.FTZ R5, R10.reuse, R5, R187 ;  /* 0x000000050a050223 */ /* 0x050fe200000100bb */
[----:B------:R-:W-:-:S03]  /*51f0*/  @P0 FMUL.FTZ R4, R10, R4 ;  /* 0x000000040a040220 */ /* 0x000fc60000410000 */
[-C--:B0-----:R-:W-:Y:S01]  /*5200*/  FFMA.FTZ R7, R5, R6.reuse, R7 ;  /* 0x0000000605077223 */ /* 0x081fe20000010007 */
[----:B------:R-:W-:-:S05]  /*5210*/  FMUL.FTZ R6, R4, R6 ;  /* 0x0000000604067220 */ /* 0x000fca0000410000 */
[----:B------:R4:W-:Y:S02]  /*5220*/  STS.128 [R191+0x880], R4 ;  /* 0x00088004bf007388 */ /* 0x0009e40000000c00 */
.L_x_3468:
[----:B------:R-:W-:Y:S05]  /*5230*/  WARPSYNC.ALL ;  /* 0x0000000000007948 */ /* 0x000fea0003800000 */
[----:B------:R-:W-:Y:S01]  /*5240*/  BAR.SYNC.DEFER_BLOCKING 0x0 ;  /* 0x0000000000007b1d */ /* 0x000fe20000010000 */
[C---:B-1-3-5:R-:W-:Y:S01]  /*5250*/  FMUL.FTZ R2, R184.reuse, R186 ;  /* 0x000000bab8027220 */ /* 0x06afe20000410000 */
[----:B------:R-:W-:Y:S01]  /*5260*/  FFMA.FTZ R3, R184, R185, R183 ;  /* 0x000000b9b8037223 */ /* 0x000fe200000100b7 */
[----:B------:R-:W-:Y:S01]  /*5270*/  ISETP.LE.AND P0, PT, R205, UR12, PT ;  /* 0x0000000ccd007c0c */ /* 0x000fe2000bf03270 */
[----:B------:R-:W-:Y:S02]  /*5280*/  HFMA2 R10, -RZ, RZ, 1.875, 0 ;  /* 0x3f800000ff0a7431 */ /* 0x000fe400000001ff */
[C---:B0---4-:R-:W-:Y:S01]  /*5290*/  FMUL.FTZ R5, R179.reuse, R2 ;  /* 0x00000002b3057220 */ /* 0x051fe20000410000 */
[----:B------:R-:W-:Y:S01]  /*52a0*/  FFMA.FTZ R3, R179, R3, R182 ;  /* 0x00000003b3037223 */ /* 0x000fe200000100b6 */
[----:B------:R-:W-:-:S02]  /*52b0*/  ISETP.NE.OR P0, PT, R190, RZ, P0 ;  /* 0x000000ffbe00720c */ /* 0x000fc40000705670 */
[C---:B------:R-:W-:Y:S01]  /*52c0*/  FMUL.FTZ R2, R176.reuse, R5 ;  /* 0x00000005b0027220 */ /* 0x040fe20000410000 */
[----:B------:R-:W-:Y:S01]  /*52d0*/  FFMA.FTZ R3, R176, R3, R181 ;  /* 0x00000003b0037223 */ /* 0x000fe200000100b5 */
[----:B------:R-:W-:Y:S02]  /*52e0*/  ISETP.GT.U32.AND P2, PT, R63, 0x1f, PT ;  /* 0x0000001f3f00780c */ /* 0x000fe40003f44070 */
        /* <DEDUP_REMOVED lines=26> */
[----:B------:R-:W-:-:S03]  /*5490*/  IMAD.MOV.U32 R11, RZ, RZ, RZ ;  /* 0x000000ffff0b7224 */ /* 0x000fc600078e00ff */
        /* <DEDUP_REMOVED lines=19> */
[----:B------:R-:W-:Y:S01]  /*55d0*/  LEA R209, R63, R32, 0x3 ;  /* 0x000000203fd17211 */ /* 0x000fe200078e18ff */
[----:B------:R-:W-:Y:S01]  /*55e0*/  UMOV UR21, 0xffffffff ;  /* 0xffffffff00157882 */ /* 0x000fe20000000000 */
[----:B------:R-:W-:-:S03]  /*55f0*/  ISETP.NE.AND P0, PT, R190, 0x1f, PT ;  /* 0x0000001fbe00780c */ /* 0x000fc60003f05270 */
[----:B------:R-:W0:Y:S02]  /*5600*/  LDS.128 R4, [R209+0xa90] ;  /* 0x000a9000d1047984 */ /* 0x000e240000000c00 */
[C---:B0-----:R-:W-:Y:S01]  /*5610*/  FFMA.FTZ R5, R4.reuse, R7, R5 ;  /* 0x0000000704057223 */ /* 0x041fe20000010005 */
[----:B------:R-:W-:Y:S01]  /*5620*/  FMUL.FTZ R6, R4, R6 ;  /* 0x0000000604067220 */ /* 0x000fe20000410000 */
[----:B------:R-:W-:Y:S06]  /*5630*/  BRA.DIV UR21, `(.L_x_3474) ;  /* 0x0000003e15707947 */ /* 0x000fec000b800000 */
[----:B------:R-:W0:Y:S01]  /*5640*/  SHFL.DOWN PT, R2, R6, 0x1, 0x1f ;  /* 0x08201f0006027f89 */ /* 0x000e2200000e0000 */
[----:B------:R-:W-:Y:S02]  /*5650*/  MOV R3, R6 ;  /* 0x0000000600037202 */ /* 0x000fe40000000f00 */
[----:B------:R-:W-:Y:S01]  /*5660*/  MOV R4, R5 ;  /* 0x0000000500047202 */ /* 0x000fe20000000f00 */
[----:B------:R-:W1:Y:S04]  /*5670*/  SHFL.DOWN PT, R7, R5, 0x1, 0x1f ;  /* 0x08201f0005077f89 */ /* 0x000e6800000e0000 */
        /* <DEDUP_REMOVED lines=13> */
[----:B------:R-:W-:-:S03]  /*5750*/  ISETP.GT.U32.AND P0, PT, R190, 0x1b, PT ;  /* 0x0000001bbe00780c */ /* 0x000fc60003f04070 */
[----:B------:R-:W1:Y:S04]  /*5760*/  SHFL.DOWN PT, R5, R4, 0x4, 0x1f ;  /* 0x08801f0004057f89 */ /* 0x000e6800000e0000 */
[----:B------:R-:W-:Y:S06]  /*5770*/  SHFL.IDX PT, R7, R11, RZ, 0x1f ;  /* 0x00001fff0b077589 */ /* 0x000fec00000e0000 */
[C---:B0-----:R-:W-:Y:S01]  /*5780*/  @!P0 FMUL.FTZ R2, R3.reuse, R2 ;  /* 0x0000000203028220 */ /* 0x041fe20000410000 */
[----:B-1----:R-:W-:-:S04]  /*5790*/  @!P0 FFMA.FTZ R5, R3, R5, R4 ;  /* 0x0000000503058223 */ /* 0x002fc80000010004 */
[----:B------:R-:W-:Y:S02]  /*57a0*/  @!P0 MOV R3, R2 ;  /* 0x0000000200038202 */ /* 0x000fe40000000f00 */
[----:B------:R-:W-:-:S03]  /*57b0*/  @!P0 MOV R4, R5 ;  /* 0x0000000500048202 */ /* 0x000fc60000000f00 */
        /* <DEDUP_REMOVED lines=12> */
[----:B------:R-:W-:Y:S01]  /*5880*/  @!P0 MOV R3, R2 ;  /* 0x0000000200038202 */ /* 0x000fe20000000f00 */
[----:B------:R-:W-:Y:S01]  /*5890*/  @!P0 IMAD.MOV.U32 R4, RZ, RZ, R5 ;  /* 0x000000ffff048224 */ /* 0x000fe200078e0005 */
[----:B------:R-:W-:-:S03]  /*58a0*/  ISETP.NE.AND P0, PT, R63, 0x1f, PT ;  /* 0x0000001f3f00780c */ /* 0x000fc60003f05270 */
[----:B------:R-:W0:Y:S04]  /*58b0*/  SHFL.IDX PT, R2, R3, RZ, 0x1f ;  /* 0x00001fff03027589 */ /* 0x000e2800000e0000 */
[----:B------:R-:W1:Y:S04]  /*58c0*/  SHFL.IDX PT, R6, R4, RZ, 0x1f ;  /* 0x00001fff04067589 */ /* 0x000e6800000e0000 */
[----:B------:R3:W4:Y:S04]  /*58d0*/  SHFL.DOWN PT, R206, R3, 0x1, 0x1f ;  /* 0x08201f0003ce7f89 */ /* 0x00072800000e0000 */
[----:B------:R3:W2:Y:S01]  /*58e0*/  SHFL.DOWN PT, R207, R4, 0x1, 0x1f ;  /* 0x08201f0004cf7f89 */ /* 0x0006a200000e0000 */
[-C--:B0-----:R-:W-:Y:S01]  /*58f0*/  FMUL.FTZ R10, R10, R2.reuse ;  /* 0x000000020a0a7220 */ /* 0x081fe20000410000 */
[----:B-1-3--:R-:W-:-:S07]  /*5900*/  FFMA.FTZ R11, R11, R2, R6 ;  /* 0x000000020b0b7223 */ /* 0x00afce0000010006 */
.L_x_3524:
[----:B------:R-:W0:Y:S01]  /*5910*/  LDS.64 R4, [R209+0xa98] ;  /* 0x000a9800d1047984 */ /* 0x000e220000000a00 */
[----:B------:R-:W-:Y:S01]  /*5920*/  MOV R6, R208 ;  /* 0x000000d000067202 */ /* 0x000fe20000000f00 */
[----:B--2-4-:R-:W-:-:S04]  /*5930*/  @P0 FFMA.FTZ R7, R206, R7, R207 ;  /* 0x00000007ce070223 */ /* 0x014fc800000100cf */
[----:B------:R-:W-:Y:S01]  /*5940*/  @P0 FMUL.FTZ R6, R206, R6 ;  /* 0x00000006ce060220 */ /* 0x000fe20000410000 */
[----:B0-----:R-:W-:-:S03]  /*5950*/  FFMA.FTZ R5, R4, R7, R5 ;  /* 0x0000000704057223 */ /* 0x001fc60000010005 */
[----:B------:R-:W-:-:S05]  /*5960*/  FMUL.FTZ R4, R4, R6 ;  /* 0x0000000604047220 */ /* 0x000fca0000410000 */
[----:B------:R0:W-:Y:S02]  /*5970*/  STS.128 [R209+0xa90], R4 ;  /* 0x000a9004d1007388 */ /* 0x0001e40000000c00 */
.L_x_3473:
[----:B------:R-:W-:Y:S05]  /*5980*/  WARPSYNC.ALL ;  /* 0x0000000000007948 */ /* 0x000fea0003800000 */
[----:B------:R-:W-:Y:S01]  /*5990*/  BAR.SYNC.DEFER_BLOCKING 0x0 ;  /* 0x0000000000007b1d */ /* 0x000fe20000010000 */
[----:B------:R-:W-:Y:S01]  /*59a0*/  FFMA.FTZ R3, R0, R197, RZ ;  /* 0x000000c500037223 */ /* 0x000fe200000100ff */
[----:B------:R-:W-:Y:S01]  /*59b0*/  FADD.FTZ R197, -R134, R197 ;  /* 0x000000c586c57221 */ /* 0x000fe20000010100 */
[----:B------:R-:W-:Y:S02]  /*59c0*/  ISETP.GT.AND P2, PT, R29, 0x1e, PT ;  /* 0x0000001e1d00780c */ /* 0x000fe40003f44270 */
[----:B------:R-:W-:Y:S01]  /*59d0*/  FFMA.FTZ R3, R90, R194, R3 ;  /* 0x000000c25a037223 */ /* 0x000fe20000010003 */
[----:B------:R-:W-:Y:S01]  /*59e0*/  FADD.FTZ R194, -R135, R194 ;  /* 0x000000c287c27221 */ /* 0x000fe20000010100 */
[----:B------:R-:W-:Y:S01]  /*59f0*/  ISETP.GT.AND P0, PT, R29, 0x1d, PT ;  /* 0x0000001d1d00780c */ /* 0x000fe20003f04270 */
[----:B------:R-:W-:Y:S01]  /*5a00*/  BSSY.RECONVERGENT B0, `(.L_x_3475) ;  /* 0x00000ca000007945 */ /* 0x000fe20003800200 */
[----:B------:R-:W-:Y:S01]  /*5a10*/  FFMA.FTZ R3, R92, R195, R3 ;  /* 0x000000c35c037223 */ /* 0x000fe20000010003 */
[----:B------:R-:W-:Y:S01]  /*5a20*/  FADD.FTZ R195, -R136, R195 ;  /* 0x000000c388c37221 */ /* 0x000fe20000010100 */
[----:B------:R-:W-:-:S02]  /*5a30*/  ISETP.NE.AND P3, PT, R63, RZ, PT ;  /* 0x000000ff3f00720c */ /* 0x000fc40003f65270 */
[----:B------:R-:W-:Y:S01]  /*5a40*/  FFMA.FTZ R3, R94, R192, R3 ;  /* 0x000000c05e037223 */ /* 0x000fe20000010003 */
[----:B------:R-:W-:-:S03]  /*5a50*/  FADD.FTZ R192, -R137, R192 ;  /* 0x000000c089c07221 */ /* 0x000fc60000010100 */
[----:B------:R-:W-:Y:S01]  /*5a60*/  FFMA.FTZ R3, R96, R193, R3 ;  /* 0x000000c160037223 */ /* 0x000fe20000010003 */
[----:B------:R-:W-:-:S03]  /*5a70*/  FADD.FTZ R193, -R138, R193 ;  /* 0x000000c18ac17221 */ /* 0x000fc60000010100 */
[----:B------:R-:W-:Y:S01]  /*5a80*/  FFMA.FTZ R3, R98, R191, R3 ;  /* 0x000000bf62037223 */ /* 0x000fe20000010003 */
[----:B------:R-:W-:Y:S01]  /*5a90*/  FADD.FTZ R191, -R139, R191 ;  /* 0x000000bf8bbf7221 */ /* 0x000fe20000010100 */
[----:B------:R-:W1:Y:S02]  /*5aa0*/  LDS R2, [R32+0xa94] ;  /* 0x000a940020027984 */ /* 0x000e640000000800 */
[----:B------:R-:W-:Y:S01]  /*5ab0*/  FFMA.FTZ R3, R100, R189, R3 ;  /* 0x000000bd64037223 */ /* 0x000fe20000010003 */
[----:B------:R-:W-:Y:S01]  /*5ac0*/  FADD.FTZ R189, -R140, R189 ;  /* 0x000000bd8cbd7221 */ /* 0x000fe20000010100 */
[----:B------:R3:W-:Y:S02]  /*5ad0*/  @!P3 STS.64 [R150], R10 ;  /* 0x0000000a9600b388 */ /* 0x0007e40000000a00 */
[----:B------:R-:W-:-:S04]  /*5ae0*/  FFMA.FTZ R3, R102, R187, R3 ;  /* 0x000000bb66037223 */ /* 0x000fc80000010003 */
[----:B------:R-:W-:Y:S01]  /*5af0*/  FFMA.FTZ R3, R106, R199, R3 ;  /* 0x000000c76a037223 */ /* 0x000fe20000010003 */
[----:B------:R-:W-:-:S03]  /*5b00*/  FADD.FTZ R199, -R142, R199 ;  /* 0x000000c78ec77221 */ /* 0x000fc60000010100 */
[----:B------:R-:W-:Y:S01]  /*5b10*/  FFMA.FTZ R3, R108, R196, R3 ;  /* 0x000000c46c037223 */ /* 0x000fe20000010003 */
[----:B------:R-:W-:-:S03]  /*5b20*/  FADD.FTZ R196, -R143, R196 ;  /* 0x000000c48fc47221 */ /* 0x000fc60000010100 */
[----:B------:R-:W-:Y:S01]  /*5b30*/  FFMA.FTZ R3, R110, R201, R3 ;  /* 0x000000c96e037223 */ /* 0x000fe20000010003 */
[----:B------:R-:W-:-:S03]  /*5b40*/  FADD.FTZ R201, -R144, R201 ;  /* 0x000000c990c97221 */ /* 0x000fc60000010100 */
[----:B0-----:R-:W-:Y:S01]  /*5b50*/  FFMA.FTZ R5, R112, R204, R3 ;  /* 0x000000cc70057223 */ /* 0x001fe20000010003 */
[----:B------:R-:W-:-:S03]  /*5b60*/  FADD.FTZ R204, -R145, R204 ;  /* 0x000000cc91cc7221 */ /* 0x000fc60000010100 */
[----:B------:R-:W-:Y:S01]  /*5b70*/  FFMA.FTZ R5, R114, R203, R5 ;  /* 0x000000cb72057223 */ /* 0x000fe20000010005 */
[----:B------:R-:W-:Y:S01]  /*5b80*/  FADD.FTZ R203, -R146, R203 ;  /* 0x000000cb92cb7221 */ /* 0x000fe20000010100 */
[----:B-1----:R-:W-:-:S04]  /*5b90*/  FFMA.FTZ R185, R2, R186, R185 ;  /* 0x000000ba02b97223 */ /* 0x002fc800000100b9 */
[----:B------:R-:W-:-:S04]  /*5ba0*/  FFMA.FTZ R183, R184, R185, R183 ;  /* 0x000000b9b8b77223 */ /* 0x000fc800000100b7 */
[----:B------:R-:W-:-:S04]  /*5bb0*/  FFMA.FTZ R179, R179, R183, R182 ;  /* 0x000000b7b3b37223 */ /* 0x000fc800000100b6 */
[----:B------:R-:W-:Y:S01]  /*5bc0*/  FFMA.FTZ R181, R176, R179, R181 ;  /* 0x000000b3b0b57223 */ /* 0x000fe200000100b5 */
[----:B------:R-:W-:-:S03]  /*5bd0*/  FMUL.FTZ R176, R183, R113 ;  /* 0x00000071b7b07220 */ /* 0x000fc60000410000 */
[-C--:B------:R-:W-:Y:S01]  /*5be0*/  FFMA.FTZ R173, R173, R181.reuse, R180 ;  /* 0x000000b5adad7223 */ /* 0x080fe200000100b4 */
[----:B---3--:R-:W-:Y:S01]  /*5bf0*/  FMUL.FTZ R10, R154, R181 ;  /* 0x000000b59a0a7220 */ /* 0x008fe20000410000 */
[----:B------:R-:W-:Y:S02]  /*5c00*/  FADD.FTZ R131, R176, R131 ;  /* 0x00000083b0837221 */ /* 0x000fe40000010000 */
[----:B------:R-:W-:Y:S01]  /*5c10*/  FFMA.FTZ R177, R172, R173, R177 ;  /* 0x000000adacb17223 */ /* 0x000fe200000100b1 */
[----:B------:R-:W-:Y:S01]  /*5c20*/  FMUL.FTZ R172, R181, R109 ;  /* 0x0000006db5ac7220 */ /* 0x000fe20000410000 */
[----:B------:R-:W-:Y:S02]  /*5c30*/  FMUL.FTZ R11, R154, R173 ;  /* 0x000000ad9a0b7220 */ /* 0x000fe40000410000 */
        /* <DEDUP_REMOVED lines=20> */
[----:B------:R-:W-:Y:S01]  /*5d80*/  FFMA.FTZ R155, R155, R165, R164 ;  /* 0x000000a59b9b7223 */ /* 0x000fe200000100a4 */
[----:B------:R-:W-:-:S03]  /*5d90*/  FMUL.FTZ R164, R175, R69 ;  /* 0x00000045afa47220 */ /* 0x000fc60000410000 */
[----:B------:R-:W-:Y:S01]  /*5da0*/  FFMA.FTZ R161, R156, R155, R161 ;  /* 0x0000009b9ca17223 */ /* 0x000fe200000100a1 */
[----:B------:R-:W-:Y:S01]  /*5db0*/  FMUL.FTZ R3, R155, R89 ;  /* 0x000000599b037220 */ /* 0x000fe20000410000 */
[----:B------:R-:W-:Y:S01]  /*5dc0*/  FMUL.FTZ R156, R165, R87 ;  /* 0x00000057a59c7220 */ /* 0x000fe20000410000 */
[----:B------:R-:W-:Y:S01]  /*5dd0*/  FADD.FTZ R125, R164, R125 ;  /* 0x0000007da47d7221 */ /* 0x000fe20000010000 */
[----:B------:R-:W-:Y:S01]  /*5de0*/  FMUL.FTZ R2, R161, R91 ;  /* 0x0000005ba1027220 */ /* 0x000fe20000410000 */
[----:B------:R-:W-:Y:S01]  /*5df0*/  FADD.FTZ R118, R3, R118 ;  /* 0x0000007603767221 */ /* 0x000fe20000010000 */
[----:B------:R-:W-:Y:S02]  /*5e00*/  FADD.FTZ R119, R156, R119 ;  /* 0x000000779c777221 */ /* 0x000fe40000010000 */
[C---:B------:R-:W-:Y:S01]  /*5e10*/  FFMA.FTZ R4, R2.reuse, R197, RZ ;  /* 0x000000c502047223 */ /* 0x040fe200000100ff */
[----:B------:R-:W-:-:S03]  /*5e20*/  FADD.FTZ R153, R2, R153 ;  /* 0x0000009902997221 */ /* 0x000fc60000010000 */
[----:B------:R-:W-:Y:S01]  /*5e30*/  FFMA.FTZ R7, R3, R194, R4 ;  /* 0x000000c203077223 */ /* 0x000fe20000010004 */
[----:B------:R-:W-:Y:S01]  /*5e40*/  FFMA.FTZ R4, R116, R202, R5 ;  /* 0x000000ca74047223 */ /* 0x000fe20000010005 */
[----:B------:R-:W-:Y:S01]  /*5e50*/  FMUL.FTZ R5, R157, R85 ;  /* 0x000000559d057220 */ /* 0x000fe20000410000 */
[----:B------:R-:W-:Y:S01]  /*5e60*/  FADD.FTZ R202, -R147, R202 ;  /* 0x000000ca93ca7221 */ /* 0x000fe20000010100 */
[----:B------:R-:W-:Y:S01]  /*5e70*/  FFMA.FTZ R6, R156, R195, R7 ;  /* 0x000000c39c067223 */ /* 0x000fe20000010007 */
[----:B------:R-:W-:Y:S01]  /*5e80*/  FFMA.FTZ R158, R117, R200, R4 ;  /* 0x000000c8759e7223 */ /* 0x000fe20000010004 */
[----:B------:R-:W-:Y:S01]  /*5e90*/  FMUL.FTZ R4, R167, R83 ;  /* 0x00000053a7047220 */ /* 0x000fe20000410000 */
[----:B------:R-:W-:Y:S01]  /*5ea0*/  FMUL.FTZ R7, R159, R81 ;  /* 0x000000519f077220 */ /* 0x000fe20000410000 */
[----:B------:R-:W-:Y:S01]  /*5eb0*/  FFMA.FTZ R207, R5, R192, R6 ;  /* 0x000000c005cf7223 */ /* 0x000fe20000010006 */
[----:B------:R-:W-:Y:S01]  /*5ec0*/  FFMA.FTZ R6, R133, R198, R158 ;  /* 0x000000c685067223 */ /* 0x000fe2000001009e */
[----:B------:R-:W-:Y:S01]  /*5ed0*/  FMUL.FTZ R158, R171, R75 ;  /* 0x0000004bab9e7220 */ /* 0x000fe20000410000 */
[----:B------:R-:W-:Y:S01]  /*5ee0*/  FADD.FTZ R200, -R148, R200 ;  /* 0x000000c894c87221 */ /* 0x000fe20000010100 */
[----:B------:R-:W-:Y:S01]  /*5ef0*/  FFMA.FTZ R160, R4, R193, R207 ;  /* 0x000000c104a07223 */ /* 0x000fe200000100cf */
[----:B------:R-:W-:Y:S01]  /*5f00*/  FADD.FTZ R198, -R149, R198 ;  /* 0x000000c695c67221 */ /* 0x000fe20000010100 */
[----:B------:R-:W0:Y:S01]  /*5f10*/  SHFL.DOWN PT, R209, R6, 0x1, 0x1f ;  /* 0x08201f0006d17f89 */ /* 0x000e2200000e0000 */
[C---:B------:R-:W-:Y:S01]  /*5f20*/  FADD.FTZ R122, R7.reuse, R122 ;  /* 0x0000007a077a7221 */ /* 0x040fe20000010000 */
[----:B------:R-:W-:Y:S01]  /*5f30*/  FFMA.FTZ R207, R7, R191, R160 ;  /* 0x000000bf07cf7223 */ /* 0x000fe200000100a0 */
[----:B------:R-:W-:Y:S01]  /*5f40*/  FMUL.FTZ R160, R163, R71 ;  /* 0x00000047a3a07220 */ /* 0x000fe20000410000 */
[----:B------:R-:W-:Y:S01]  /*5f50*/  FMUL.FTZ R7, R154, R157 ;  /* 0x0000009d9a077220 */ /* 0x000fe20000410000 */
[----:B------:R-:W-:Y:S01]  /*5f60*/  FADD.FTZ R121, R4, R121 ;  /* 0x0000007904797221 */ /* 0x000fe20000010000 */
[----:B------:R-:W-:Y:S01]  /*5f70*/  FFMA.FTZ R207, R158, R189, R207 ;  /* 0x000000bd9ecf7223 */ /* 0x000fe200000100cf */
[----:B------:R-:W-:Y:S01]  /*5f80*/  FADD.FTZ R124, R160, R124 ;  /* 0x0000007ca07c7221 */ /* 0x000fe20000010000 */
[----:B------:R-:W-:Y:S01]  /*5f90*/  FMUL.FTZ R7, R192, R7 ;  /* 0x00000007c0077220 */ /* 0x000fe20000410000 */
[----:B------:R-:W-:Y:S01]  /*5fa0*/  FADD.FTZ R123, R158, R123 ;  /* 0x0000007b9e7b7221 */ /* 0x000fe20000010000 */
[----:B------:R-:W-:Y:S01]  /*5fb0*/  FFMA.FTZ R207, R160, R162, R207 ;  /* 0x000000a2a0cf7223 */ /* 0x000fe200000100cf */
[----:B------:R-:W-:-:S03]  /*5fc0*/  FADD.FTZ R120, R5, R120 ;  /* 0x0000007805787221 */ /* 0x000fc60000010000 */
[----:B------:R-:W-:-:S04]  /*5fd0*/  FFMA.FTZ R207, R164, R199, R207 ;  /* 0x000000c7a4cf7223 */ /* 0x000fc800000100cf */
[----:B------:R-:W-:-:S04]  /*5fe0*/  FFMA.FTZ R207, R166, R196, R207 ;  /* 0x000000c4a6cf7223 */ /* 0x000fc800000100cf */
[----:B------:R-:W-:Y:S01]  /*5ff0*/  FFMA.FTZ R207, R168, R201, R207 ;  /* 0x000000c9a8cf7223 */ /* 0x000fe200000100cf */
[----:B0-----:R-:W-:-:S03]  /*6000*/  @!P2 FADD.FTZ R6, R6, R209 ;  /* 0x000000d10606a221 */ /* 0x001fc60000010000 */
[----:B------:R-:W-:Y:S02]  /*6010*/  FFMA.FTZ R207, R170, R204, R207 ;  /* 0x000000ccaacf7223 */ /* 0x000fe400000100cf */
[----:B------:R-:W0:Y:S02]  /*6020*/  SHFL.DOWN PT, R209, R6, 0x2, 0x1f ;  /* 0x08401f0006d17f89 */ /* 0x000e2400000e0000 */
[----:B------:R-:W-:Y:S01]  /*6030*/  FFMA.FTZ R207, R172, R203, R207 ;  /* 0x000000cbaccf7223 */ /* 0x000fe200000100cf */
[----:B------:R-:W-:Y:S01]  /*6040*/  FMUL.FTZ R203, R203, R10 ;  /* 0x0000000acbcb7220 */ /* 0x000fe20000410000 */
[----:B------:R-:W-:Y:S02]  /*6050*/  FMUL.FTZ R10, R154, R177 ;  /* 0x000000b19a0a7220 */ /* 0x000fe40000410000 */
[----:B------:R-:W-:Y:S01]  /*6060*/  FFMA.FTZ R207, R174, R202, R207 ;  /* 0x000000caaecf7223 */ /* 0x000fe200000100cf */
[----:B------:R-:W-:Y:S01]  /*6070*/  FFMA.FTZ R203, R84, R181, R203 ;  /* 0x000000b554cb7223 */ /* 0x000fe200000100cb */
[----:B------:R-:W-:Y:S01]  /*6080*/  FMUL.FTZ R201, R201, R10 ;  /* 0x0000000ac9c97220 */ /* 0x000fe20000410000 */
[----:B------:R-:W-:Y:S01]  /*6090*/  FMUL.FTZ R10, R154, R175 ;  /* 0x000000af9a0a7220 */ /* 0x000fe20000410000 */
[----:B------:R-:W-:Y:S01]  /*60a0*/  FFMA.FTZ R207, R176, R200, R207 ;  /* 0x000000c8b0cf7223 */ /* 0x000fe200000100cf */
[----:B------:R-:W-:Y:S01]  /*60b0*/  FADD.FTZ R74, R203, R74 ;  /* 0x0000004acb4a7221 */ /* 0x000fe20000010000 */
[----:B------:R-:W-:Y:S01]  /*60c0*/  FFMA.FTZ R201, R80, R177, R201 ;  /* 0x000000b150c97223 */ /* 0x000fe200000100c9 */
[----:B------:R-:W-:Y:S01]  /*60d0*/  FMUL.FTZ R199, R199, R10 ;  /* 0x0000000ac7c77220 */ /* 0x000fe20000410000 */
[----:B------:R-:W-:Y:S01]  /*60e0*/  FFMA.FTZ R187, R178, R198, R207 ;  /* 0x000000c6b2bb7223 */ /* 0x000fe200000100cf */
[----:B------:R-:W-:Y:S01]  /*60f0*/  FMUL.FTZ R10, R154, R171 ;  /* 0x000000ab9a0a7220 */ /* 0x000fe20000410000 */
[----:B------:R-:W-:Y:S01]  /*6100*/  FADD.FTZ R72, R201, R72 ;  /* 0x00000048c9487221 */ /* 0x000fe20000010000 */
[----:B------:R-:W-:-:S02]  /*6110*/  FFMA.FTZ R199, R42, R175, R199 ;  /* 0x000000af2ac77223 */ /* 0x000fc400000100c7 */
[----:B------:R-:W1:Y:S01]  /*6120*/  SHFL.DOWN PT, R180, R187, 0x1, 0x1f ;  /* 0x08201f00bbb47f89 */ /* 0x000e6200000e0000 */
[----:B------:R-:W-:Y:S01]  /*6130*/  FMUL.FTZ R189, R189, R10 ;  /* 0x0000000abdbd7220 */ /* 0x000fe20000410000 */
[----:B------:R-:W-:Y:S01]  /*6140*/  FMUL.FTZ R10, R154, R159 ;  /* 0x0000009f9a0a7220 */ /* 0x000fe20000410000 */
[----:B------:R-:W-:Y:S02]  /*6150*/  FADD.FTZ R70, R199, R70 ;  /* 0x00000046c7467221 */ /* 0x000fe40000010000 */
[----:B------:R-:W-:Y:S01]  /*6160*/  FFMA.FTZ R189, R46, R171, R189 ;  /* 0x000000ab2ebd7223 */ /* 0x000fe200000100bd */
[----:B0-----:R-:W-:Y:S01]  /*6170*/  @!P0 FADD.FTZ R6, R6, R209 ;  /* 0x000000d106068221 */ /* 0x001fe20000010000 */
[----:B------:R-:W-:Y:S01]  /*6180*/  FMUL.FTZ R191, R191, R10 ;  /* 0x0000000abfbf7220 */ /* 0x000fe20000410000 */
[C---:B------:R-:W-:Y:S01]  /*6190*/  FMUL.FTZ R10, R154.reuse, R167 ;  /* 0x000000a79a0a7220 */ /* 0x040fe20000410000 */
[----:B------:R-:W-:Y:S01]  /*61a0*/  FMUL.FTZ R209, R154, R183 ;  /* 0x000000b79ad17220 */ /* 0x000fe20000410000 */
[----:B------:R-:W-:Y:S01]  /*61b0*/  FADD.FTZ R68, R189, R68 ;  /* 0x00000044bd447221 */ /* 0x000fe20000010000 */
[----:B------:R-:W0:Y:S01]  /*61c0*/  SHFL.DOWN PT, R207, R6, 0x4, 0x1f ;  /* 0x08801f0006cf7f89 */ /* 0x000e2200000e0000 */
[----:B------:R-:W-:Y:S01]  /*61d0*/  FMUL.FTZ R193, R193, R10 ;  /* 0x0000000ac1c17220 */ /* 0x000fe20000410000 */
[----:B------:R-:W-:Y:S01]  /*61e0*/  FFMA.FTZ R10, R48, R159, R191 ;  /* 0x0000009f300a7223 */ /* 0x000fe200000100bf */
[----:B------:R-:W-:-:S02]  /*61f0*/  FMUL.FTZ R209, R200, R209 ;  /* 0x000000d1c8d17220 */ /* 0x000fc40000410000 */
[----:B------:R-:W-:Y:S01]  /*6200*/  FFMA.FTZ R193, R50, R167, R193 ;  /* 0x000000a732c17223 */ /* 0x000fe200000100c1 */
[----:B------:R-:W-:Y:S01]  /*6210*/  FADD.FTZ R79, R10, R79 ;  /* 0x0000004f0a4f7221 */ /* 0x000fe20000010000 */
[----:B------:R-:W-:Y:S01]  /*6220*/  FMUL.FTZ R10, R154, R165 ;  /* 0x000000a59a0a7220 */ /* 0x000fe20000410000 */
[----:B------:R-:W-:Y:S01]  /*6230*/  FFMA.FTZ R209, R88, R183, R209 ;  /* 0x000000b758d17223 */ /* 0x000fe200000100d1 */
[----:B------:R-:W-:Y:S02]  /*6240*/  FADD.FTZ R66, R193, R66 ;  /* 0x00000042c1427221 */ /* 0x000fe40000010000 */
[----:B------:R-:W-:Y:S01]  /*6250*/  FMUL.FTZ R195, R195, R10 ;  /* 0x0000000ac3c37220 */ /* 0x000fe20000410000 */
[----:B------:R-:W-:Y:S01]  /*6260*/  FFMA.FTZ R10, R52, R157, R7 ;  /* 0x0000009d340a7223 */ /* 0x000fe20000010007 */
[----:B-1----:R-:W-:Y:S01]  /*6270*/  @!P2 FADD.FTZ R187, R187, R180 ;  /* 0x000000b4bbbba221 */ /* 0x002fe20000010000 */
[----:B------:R-:W-:Y:S01]  /*6280*/  ISETP.GT.AND P2, PT, R29, 0x1b, PT ;  /* 0x0000001b1d00780c */ /* 0x000fe20003f44270 */
[----:B------:R-:W-:Y:S01]  /*6290*/  FMUL.FTZ R7, R154, R155 ;  /* 0x0000009b9a077220 */ /* 0x000fe20000410000 */
[----:B------:R-:W-:Y:S01]  /*62a0*/  FADD.FTZ R77, R10, R77 ;  /* 0x0000004d0a4d7221 */ /* 0x000fe20000010000 */
[----:B------:R-:W-:Y:S01]  /*62b0*/  FFMA.FTZ R195, R54, R165, R195 ;  /* 0x000000a536c37223 */ /* 0x000fe200000100c3 */
[----:B------:R-:W1:Y:S01]  /*62c0*/  SHFL.DOWN PT, R180, R187, 0x2, 0x1f ;  /* 0x08401f00bbb47f89 */ /* 0x000e6200000e0000 */
[----:B------:R-:W-:Y:S01]  /*62d0*/  FMUL.FTZ R7, R194, R7 ;  /* 0x00000007c2077220 */ /* 0x000fe20000410000 */
[----:B------:R-:W-:Y:S01]  /*62e0*/  FADD.FTZ R76, R209, R76 ;  /* 0x0000004cd14c7221 */ /* 0x000fe20000010000 */
[----:B------:R-:W-:-:S02]  /*62f0*/  FADD.FTZ R64, R195, R64 ;  /* 0x00000040c3407221 */ /* 0x000fc40000010000 */
[----:B------:R-:W-:-:S04]  /*6300*/  FFMA.FTZ R7, R56, R155, R7 ;  /* 0x0000009b38077223 */ /* 0x000fc80000010007 */
[----:B0-----:R-:W-:Y:S01]  /*6310*/  @!P2 FADD.FTZ R6, R6, R207 ;  /* 0x000000cf0606a221 */ /* 0x001fe20000010000 */
[----:B------:R-:W-:-:S04]  /*6320*/  FADD.FTZ R62, R7, R62 ;  /* 0x0000003e073e7221 */ /* 0x000fc80000010000 */
[----:B------:R-:W0:Y:S01]  /*6330*/  SHFL.DOWN PT, R207, R6, 0x8, 0x1f ;  /* 0x09001f0006cf7f89 */ /* 0x000e2200000e0000 */
[----:B-1----:R-:W-:Y:S01]  /*6340*/  @!P0 FADD.FTZ R187, R187, R180 ;  /* 0x000000b4bbbb8221 */ /* 0x002fe20000010000 */
[----:B------:R-:W-:-:S04]  /*6350*/  ISETP.GT.AND P0, PT, R29, 0x17, PT ;  /* 0x000000171d00780c */ /* 0x000fc80003f04270 */
[----:B------:R-:W1:Y:S09]  /*6360*/  SHFL.DOWN PT, R180, R187, 0x4, 0x1f ;  /* 0x08801f00bbb47f89 */ /* 0x000e7200000e0000 */
[----:B0-----:R-:W-:Y:S01]  /*6370*/  @!P0 FADD.FTZ R6, R6, R207 ;  /* 0x000000cf06068221 */ /* 0x001fe20000010000 */
[----:B------:R-:W-:-:S04]  /*6380*/  FMUL.FTZ R207, R154, R185 ;  /* 0x000000b99acf7220 */ /* 0x000fc80000410000 */
[----:B------:R-:W-:Y:S01]  /*6390*/  FMUL.FTZ R211, R198, R207 ;  /* 0x000000cfc6d37220 */ /* 0x000fe20000410000 */
[----:B------:R-:W-:-:S03]  /*63a0*/  FMUL.FTZ R207, R154, R179 ;  /* 0x000000b39acf7220 */ /* 0x000fc60000410000 */
[----:B------:R-:W-:Y:S01]  /*63b0*/  FFMA.FTZ R176, R104, R185, R211 ;  /* 0x000000b968b07223 */ /* 0x000fe200000100d3 */
[----:B------:R-:W-:-:S03]  /*63c0*/  FMUL.FTZ R207, R202, R207 ;  /* 0x000000cfcacf7220 */ /* 0x000fc60000410000 */
[----:B------:R-:W-:Y:S01]  /*63d0*/  FADD.FTZ R101, R176, R101 ;  /* 0x00000065b0657221 */ /* 0x000fe20000010000 */
[----:B------:R-:W-:Y:S01]  /*63e0*/  FFMA.FTZ R172, R86, R179, R207 ;  /* 0x000000b356ac7223 */ /* 0x000fe200000100cf */
[----:B-1----:R-:W-:Y:S01]  /*63f0*/  @!P2 FADD.FTZ R187, R187, R180 ;  /* 0x000000b4bbbba221 */ /* 0x002fe20000010000 */
[----:B------:R-:W-:Y:S01]  /*6400*/  FMUL.FTZ R179, R204, R11 ;  /* 0x0000000bccb37220 */ /* 0x000fe20000410000 */
[----:B------:R-:W-:Y:S01]  /*6410*/  FMUL.FTZ R11, R154, R169 ;  /* 0x000000a99a0b7220 */ /* 0x000fe20000410000 */
[----:B------:R-:W-:Y:S02]  /*6420*/  FADD.FTZ R99, R172, R99 ;  /* 0x00000063ac637221 */ /* 0x000fe40000010000 */
[----:B------:R-:W0:Y:S01]  /*6430*/  SHFL.DOWN PT, R174, R187, 0x8, 0x1f ;  /* 0x09001f00bbae7f89 */ /* 0x000e2200000e0000 */
[----:B------:R-:W-:Y:S01]  /*6440*/  FMUL.FTZ R196, R196, R11 ;  /* 0x0000000bc4c47220 */ /* 0x000fe20000410000 */
[C---:B------:R-:W-:Y:S01]  /*6450*/  FMUL.FTZ R11, R154.reuse, R163 ;  /* 0x000000a39a0b7220 */ /* 0x040fe20000410000 */
[----:B------:R-:W-:Y:S01]  /*6460*/  FMUL.FTZ R154, R154, R161 ;  /* 0x000000a19a9a7220 */ /* 0x000fe20000410000 */
[----:B------:R-:W-:Y:S01]  /*6470*/  FFMA.FTZ R168, R82, R173, R179 ;  /* 0x000000ad52a87223 */ /* 0x000fe200000100b3 */
[----:B------:R-:W-:Y:S01]  /*6480*/  FFMA.FTZ R196, R103, R169, R196 ;  /* 0x000000a967c47223 */ /* 0x000fe200000100c4 */
[----:B------:R-:W-:Y:S01]  /*6490*/  FMUL.FTZ R11, R162, R11 ;  /* 0x0000000ba20b7220 */ /* 0x000fe20000410000 */
[----:B------:R-:W1:Y:S01]  /*64a0*/  SHFL.DOWN PT, R169, R6, 0x10, 0x1f ;  /* 0x0a001f0006a97f89 */ /* 0x000e6200000e0000 */
[----:B------:R-:W-:Y:S01]  /*64b0*/  FMUL.FTZ R197, R197, R154 ;  /* 0x0000009ac5c57220 */ /* 0x000fe20000410000 */
[----:B------:R-:W-:Y:S01]  /*64c0*/  FADD.FTZ R97, R168, R97 ;  /* 0x00000061a8617221 */ /* 0x000fe20000010000 */
[----:B------:R-:W-:Y:S01]  /*64d0*/  FFMA.FTZ R158, R44, R163, R11 ;  /* 0x000000a32c9e7223 */ /* 0x000fe2000001000b */
[----:B------:R-:W-:Y:S01]  /*64e0*/  FADD.FTZ R95, R196, R95 ;  /* 0x0000005fc45f7221 */ /* 0x000fe20000010000 */
[----:B------:R-:W-:-:S02]  /*64f0*/  FFMA.FTZ R10, R58, R161, R197 ;  /* 0x000000a13a0a7223 */ /* 0x000fc400000100c5 */
[----:B------:R-:W-:Y:S02]  /*6500*/  FADD.FTZ R93, R158, R93 ;  /* 0x0000005d9e5d7221 */ /* 0x000fe40000010000 */
[----:B------:R-:W-:Y:S01]  /*6510*/  FADD.FTZ R73, R10, R73 ;  /* 0x000000490a497221 */ /* 0x000fe20000010000 */
[----:B0-----:R-:W-:Y:S01]  /*6520*/  @!P0 FADD.FTZ R187, R187, R174 ;  /* 0x000000aebbbb8221 */ /* 0x001fe20000010000 */
[----:B------:R-:W-:-:S04]  /*6530*/  ISETP.NE.AND P0, PT, R29, RZ, PT ;  /* 0x000000ff1d00720c */ /* 0x000fc80003f05270 */
[----:B------:R-:W0:Y:S01]  /*6540*/  SHFL.DOWN PT, R160, R187, 0x10, 0x1f ;  /* 0x0a001f00bba07f89 */ /* 0x000e2200000e0000 */
[----:B-1----:R-:W-:-:S08]  /*6550*/  FADD.FTZ R5, R6, R169 ;  /* 0x000000a906057221 */ /* 0x002fd00000010000 */
[----:B------:R-:W-:-:S04]  /*6560*/  @!P0 SHF.R.U32.HI R4, RZ, 0x2, R63 ;  /* 0x00000002ff048819 */ /* 0x000fc8000001163f */
[----:B------:R-:W-:Y:S01]  /*6570*/  @!P0 LOP3.LUT R11, R4, 0xf8, RZ, 0xc0, !PT ;  /* 0x000000f8040b8812 */ /* 0x000fe200078ec0ff */
[----:B0-----:R-:W-:-:S05]  /*6580*/  FADD.FTZ R4, R187, R160 ;  /* 0x000000a0bb047221 */ /* 0x001fca0000010000 */
        /* <DEDUP_REMOVED lines=17> */
.L_x_3476:
[----:B------:R-:W-:Y:S05]  /*66a0*/  BSYNC.RECONVERGENT B0 ;  /* 0x0000000000007941 */ /* 0x000fea0003800200 */
.L_x_3475:
[----:B------:R-:W-:Y:S01]  /*66b0*/  ULEA UR22, UP0, UR36, UR22, 0x2 ;  /* 0x0000001624167291 */ /* 0x000fe2000f8010ff */
[----:B------:R-:W-:Y:S01]  /*66c0*/  IADD3 R152, PT, PT, R152, 0x1, RZ ;  /* 0x0000000198987810 */ /* 0x000fe20007ffe0ff */
[----:B------:R-:W-:Y:S01]  /*66d0*/  UIADD3 UR42, UPT, UPT, UR42, 0x1, URZ ;  /* 0x000000012a2a7890 */ /* 0x000fe2000fffe0ff */
[----:B-12---:R-:W-:Y:S01]  /*66e0*/  IADD3 R60, PT, PT, R60, 0x4, RZ ;  /* 0x000000043c3c7810 */ /* 0x006fe20007ffe0ff */
        /* <DEDUP_REMOVED lines=9> */
.L_x_3464:
[----:B------:R-:W-:Y:S01]  /*6780*/  BAR.SYNC.DEFER_BLOCKING 0x0 ;  /* 0x0000000000007b1d */ /* 0x000fe20000010000 */
[-C--:B------:R-:W-:Y:S02]  /*6790*/  ISETP.GE.AND P2, PT, R61, R30.reuse, PT ;  /* 0x0000001e3d00720c */ /* 0x080fe40003f46270 */
[-C--:B------:R-:W-:Y:S02]  /*67a0*/  ISETP.GE.AND P1, PT, R59, R30.reuse, PT ;  /* 0x0000001e3b00720c */ /* 0x080fe40003f26270 */
[----:B------:R-:W-:Y:S01]  /*67b0*/  PRMT R3, RZ, 0x7610, R3 ;  /* 0x00007610ff037816 */ /* 0x000fe20000000003 */
[----:B------:R-:W1:Y:S01]  /*67c0*/  LDCU.64 UR30, c[0x0][0x4f8] ;  /* 0x00009f00ff1e77ac */ /* 0x000e620008000a00 */
[----:B------:R-:W-:Y:S02]  /*67d0*/  PRMT R0, RZ, 0x7610, R0 ;  /* 0x00007610ff007816 */ /* 0x000fe40000000000 */
[-C--:B------:R-:W-:Y:S01]  /*67e0*/  ISETP.GE.AND P0, PT, R57, R30.reuse, PT ;  /* 0x0000001e3900720c */ /* 0x080fe20003f06270 */
[----:B------:R-:W2:Y:S01]  /*67f0*/  LDCU.64 UR32, c[0x0][0x500] ;  /* 0x0000a000ff2077ac */ /* 0x000ea20008000a00 */
[----:B------:R-:W-:-:S02]  /*6800*/  ISETP.GE.AND P4, PT, R55, R30, PT ;  /* 0x0000001e3700720c */ /* 0x000fc40003f86270 */
[-C--:B------:R-:W-:Y:S02]  /*6810*/  ISETP.GE.AND P6, PT, R53, R30.reuse, PT ;  /* 0x0000001e3500720c */ /* 0x080fe40003fc6270 */
[-C--:B------:R-:W-:Y:S02]  /*6820*/  ISETP.GE.AND P5, PT, R51, R30.reuse, PT ;  /* 0x0000001e3300720c */ /* 0x080fe40003fa6270 */
[-C--:B------:R-:W-:Y:S02]  /*6830*/  ISETP.GE.AND P3, PT, R49, R30.reuse, PT ;  /* 0x0000001e3100720c */ /* 0x080fe40003f66270 */
[----:B0-----:R-:W-:Y:S01]  /*6840*/  PRMT R5, RZ, 0x7610, R5 ;  /* 0x00007610ff057816 */ /* 0x001fe20000000005 */
[----:B------:R-:W3:Y:S01]  /*6850*/  @!P2 LDG.E.U16 R3, desc[UR24][R8.64] ;  /* 0x000000180803a981 */ /* 0x000ee2000c1e1500 */
[-C--:B------:R-:W-:Y:S02]  /*6860*/  ISETP.GE.AND P2, PT, R47, R30.reuse, PT ;  /* 0x0000001e2f00720c */ /* 0x080fe40003f46270 */
[----:B------:R-:W-:Y:S01]  /*6870*/  PRMT R2, RZ, 0x7610, R2 ;  /* 0x00007610ff027816 */ /* 0x000fe20000000002 */
[----:B------:R-:W4:Y:S01]  /*6880*/  @!P1 LDG.E.U16 R0, desc[UR24][R8.64+0x40] ;  /* 0x0000401808009981 */ /* 0x000f22000c1e1500 */
[----:B------:R-:W-:-:S02]  /*6890*/  ISETP.GE.AND P1, PT, R45, R30, PT ;  /* 0x0000001e2d00720c */ /* 0x000fc40003f26270 */
[----:B------:R-:W-:Y:S01]  /*68a0*/  PRMT R7, RZ, 0x7610, R7 ;  /* 0x00007610ff077816 */ /* 0x000fe20000000007 */
[----:B------:R-:W5:Y:S01]  /*68b0*/  @!P0 LDG.E.U16 R5, desc[UR24][R8.64+0x80] ;  /* 0x0000801808058981 */ /* 0x000f62000c1e1500 */
[----:B------:R-:W-:Y:S02]  /*68c0*/  PRMT R4, RZ, 0x7610, R4 ;  /* 0x00007610ff047816 */ /* 0x000fe40000000004 */
[----:B------:R-:W-:Y:S01]  /*68d0*/  PRMT R11, RZ, 0x7610, R11 ;  /* 0x00007610ff0b7816 */ /* 0x000fe2000000000b */
[----:B------:R-:W2:Y:S01]  /*68e0*/  @!P4 LDG.E.U16 R2, desc[UR24][R8.64+0xc0] ;  /* 0x0000c0180802c981 */ /* 0x000ea2000c1e1500 */
[----:B------:R-:W-:Y:S02]  /*68f0*/  PRMT R6, RZ, 0x7610, R6 ;  /* 0x00007610ff067816 */ /* 0x000fe40000000006 */
[----:B------:R-:W-:Y:S01]  /*6900*/  PRMT R29, RZ, 0x7610, R29 ;  /* 0x00007610ff1d7816 */ /* 0x000fe2000000001d */
[----:B------:R-:W2:Y:S01]  /*6910*/  @!P6 LDG.E.U16 R7, desc[UR24][R8.64+0x100] ;  /* 0x000100180807e981 */ /* 0x000ea2000c1e1500 */
[----:B------:R-:W-:-:S02]  /*6920*/  ISETP.GE.AND P0, PT, R43, R30, PT ;  /* 0x0000001e2b00720c */ /* 0x000fc40003f06270 */
[-C--:B------:R-:W-:Y:S01]  /*6930*/  ISETP.GE.AND P4, PT, R41, R30.reuse, PT ;  /* 0x0000001e2900720c */ /* 0x080fe20003f86270 */
[----:B------:R-:W2:Y:S01]  /*6940*/  @!P5 LDG.E.U16 R4, desc[UR24][R8.64+0x140] ;  /* 0x000140180804d981 */ /* 0x000ea2000c1e1500 */
[-C--:B------:R-:W-:Y:S02]  /*6950*/  ISETP.GE.AND P6, PT, R39, R30.reuse, PT ;  /* 0x0000001e2700720c */ /* 0x080fe40003fc6270 */
[-C--:B------:R-:W-:Y:S01]  /*6960*/  ISETP.GE.AND P5, PT, R37, R30.reuse, PT ;  /* 0x0000001e2500720c */ /* 0x080fe20003fa6270 */
[----:B------:R-:W2:Y:S01]  /*6970*/  @!P3 LDG.E.U16 R11, desc[UR24][R8.64+0x180] ;  /* 0x00018018080bb981 */ /* 0x000ea2000c1e1500 */
[----:B------:R-:W-:-:S03]  /*6980*/  ISETP.GE.AND P3, PT, R35, R30, PT ;  /* 0x0000001e2300720c */ /* 0x000fc60003f66270 */
[----:B------:R-:W2:Y:S01]  /*6990*/  @!P2 LDG.E.U16 R6, desc[UR24][R8.64+0x1c0] ;  /* 0x0001c0180806a981 */ /* 0x000ea2000c1e1500 */
[----:B------:R-:W-:-:S03]  /*69a0*/  ISETP.GE.AND P2, PT, R33, R30, PT ;  /* 0x0000001e2100720c */ /* 0x000fc60003f46270 */
[----:B------:R-:W2:Y:S01]  /*69b0*/  @!P1 LDG.E.U16 R29, desc[UR24][R8.64+0x200] ;  /* 0x00020018081d9981 */ /* 0x000ea2000c1e1500 */
[----:B------:R-:W-:Y:S02]  /*69c0*/  ISETP.GE.AND P1, PT, R31, R30, PT ;  /* 0x0000001e1f00720c */ /* 0x000fe40003f26270 */
[----:B------:R-:W-:Y:S02]  /*69d0*/  PRMT R10, RZ, 0x7610, R10 ;  /* 0x00007610ff0a7816 */ /* 0x000fe4000000000a */
[----:B------:R-:W-:Y:S02]  /*69e0*/  PRMT R69, RZ, 0x7610, R69 ;  /* 0x00007610ff457816 */ /* 0x000fe40000000045 */
[----:B------:R-:W-:Y:S02]  /*69f0*/  PRMT R40, RZ, 0x7610, R40 ;  /* 0x00007610ff287816 */ /* 0x000fe40000000028 */
[----:B------:R-:W-:Y:S01]  /*6a00*/  PRMT R71, RZ, 0x7610, R71 ;  /* 0x00007610ff477816 */ /* 0x000fe20000000047 */
[----:B------:R-:W2:Y:S01]  /*6a10*/  @!P0 LDG.E.U16 R10, desc[UR24][R8.64+0x240] ;  /* 0x00024018080a8981 */ /* 0x000ea2000c1e1500 */
[----:B------:R-:W-:-:S02]  /*6a20*/  PRMT R42, RZ, 0x7610, R42 ;  /* 0x00007610ff2a7816 */ /* 0x000fc4000000002a */
[----:B------:R-:W-:Y:S01]  /*6a30*/  PRMT R75, RZ, 0x7610, R75 ;  /* 0x00007610ff4b7816 */ /* 0x000fe2000000004b */
[----:B------:R-:W2:Y:S04]  /*6a40*/  @!P4 LDG.E.U16 R69, desc[UR24][R8.64+0x280] ;  /* 0x000280180845c981 */ /* 0x000ea8000c1e1500 */
[----:B------:R-:W2:Y:S04]  /*6a50*/  @!P6 LDG.E.U16 R40, desc[UR24][R8.64+0x2c0] ;  /* 0x0002c0180828e981 */ /* 0x000ea8000c1e1500 */
[----:B------:R-:W2:Y:S04]  /*6a60*/  @!P5 LDG.E.U16 R71, desc[UR24][R8.64+0x300] ;  /* 0x000300180847d981 */ /* 0x000ea8000c1e1500 */
[----:B------:R-:W2:Y:S04]  /*6a70*/  @!P3 LDG.E.U16 R42, desc[UR24][R8.64+0x340] ;  /* 0x00034018082ab981 */ /* 0x000ea8000c1e1500 */
[----:B------:R-:W2:Y:S04]  /*6a80*/  @!P2 LDG.E.U16 R75, desc[UR24][R8.64+0x380] ;  /* 0x00038018084ba981 */ /* 0x000ea8000c1e1500 */
[----:B------:R-:W2:Y:S01]  /*6a90*/  @!P1 LDG.E.U16 R78, desc[UR24][R8.64+0x3c0] ;  /* 0x0003c018084e9981 */ /* 0x000ea2000c1e1500 */
[----:B------:R-:W-:-:S02]  /*6aa0*/  F2FP.BF16.F32.PACK_AB R118, R118, R153 ;  /* 0x000000997676723e */ /* 0x000fc400000010ff */
[----:B------:R-:W-:Y:S02]  /*6ab0*/  F2FP.BF16.F32.PACK_AB R121, R122, R121 ;  /* 0x000000797a79723e */ /* 0x000fe400000010ff */
[----:B------:R-:W-:Y:S02]  /*6ac0*/  F2FP.BF16.F32.PACK_AB R127, R128, R127 ;  /* 0x0000007f807f723e */ /* 0x000fe400000010ff */
[----:B------:R-:W-:Y:S02]  /*6ad0*/  F2FP.BF16.F32.PACK_AB R119, R120, R119 ;  /* 0x000000777877723e */ /* 0x000fe400000010ff */
[----:B------:R-:W-:Y:S01]  /*6ae0*/  F2FP.BF16.F32.PACK_AB R123, R124, R123 ;  /* 0x0000007b7c7b723e */ /* 0x000fe200000010ff */
[----:B---3--:R-:W-:Y:S04]  /*6af0*/  STS.U16 [R28], R3 ;  /* 0x000000031c007388 */ /* 0x008fe80000000400 */
[----:B----4-:R-:W-:Y:S04]  /*6b00*/  STS.U16 [R27+0x40], R0 ;  /* 0x000040001b007388 */ /* 0x010fe80000000400 */
[----:B-----5:R-:W-:Y:S04]  /*6b10*/  STS.U16 [R26+0x80], R5 ;  /* 0x000080051a007388 */ /* 0x020fe80000000400 */
        /* <DEDUP_REMOVED lines=15> */
[----:B------:R-:W2:Y:S04]  /*6c10*/  LDS.U16 R2, [R12+0x2] ;  /* 0x000002000c027984 */ /* 0x000ea80000000400 */
[----:B------:R-:W3:Y:S04]  /*6c20*/  LDS.U16 R3, [R12+0x4] ;  /* 0x000004000c037984 */ /* 0x000ee80000000400 */
[----:B------:R-:W-:Y:S04]  /*6c30*/  LDS.U16 R4, [R12+0xc] ;  /* 0x00000c000c047984 */ /* 0x000fe80000000400 */
[----:B------:R-:W-:Y:S01]  /*6c40*/  LDS.U16 R6, [R12+0x10] ;  /* 0x000010000c067984 */ /* 0x000fe20000000400 */
[----:B0-----:R-:W-:-:S03]  /*6c50*/  SHF.L.U32 R5, R0, 0x10, RZ ;  /* 0x0000001000057819 */ /* 0x001fc600000006ff */
[----:B------:R-:W0:Y:S01]  /*6c60*/  LDS.U16 R0, [R12+0x6] ;  /* 0x000006000c007984 */ /* 0x000e220000000400 */
[----:B--2---:R-:W-:Y:S01]  /*6c70*/  SHF.L.U32 R7, R2, 0x10, RZ ;  /* 0x0000001002077819 */ /* 0x004fe200000006ff */
[--C-:B------:R-:W-:Y:S02]  /*6c80*/  FADD.FTZ R8, R5, R38.reuse ;  /* 0x0000002605087221 */ /* 0x100fe40000010000 */
[----:B------:R-:W2:Y:S02]  /*6c90*/  LDS.U16 R2, [R12+0x8] ;  /* 0x000008000c027984 */ /* 0x000ea40000000400 */
[--C-:B------:R-:W-:Y:S01]  /*6ca0*/  FADD.FTZ R10, R7, R38.reuse ;  /* 0x00000026070a7221 */ /* 0x100fe20000010000 */
[----:B---3--:R-:W-:Y:S01]  /*6cb0*/  SHF.L.U32 R7, R3, 0x10, RZ ;  /* 0x0000001003077819 */ /* 0x008fe200000006ff */
[----:B------:R-:W-:Y:S03]  /*6cc0*/  LDS.U16 R5, [R12+0xe] ;  /* 0x00000e000c057984 */ /* 0x000fe60000000400 */
[----:B------:R-:W-:Y:S01]  /*6cd0*/  FSETP.GTU.FTZ.AND P6, PT, R10, 20, PT ;  /* 0x41a000000a00780b */ /* 0x000fe20003fdc000 */
[----:B------:R-:W-:Y:S01]  /*6ce0*/  FADD.FTZ R29, R7, R38 ;  /* 0x00000026071d7221 */ /* 0x000fe20000010000 */
[----:B------:R-:W-:Y:S01]  /*6cf0*/  FSETP.GTU.FTZ.AND P1, PT, R8, 20, PT ;  /* 0x41a000000800780b */ /* 0x000fe20003f3c000 */
[----:B------:R-:W3:Y:S03]  /*6d00*/  LDS.U16 R3, [R12+0xa] ;  /* 0x00000a000c037984 */ /* 0x000ee60000000400 */
[----:B------:R-:W-:Y:S01]  /*6d10*/  FSETP.GTU.FTZ.AND P5, PT, R29, 20, PT ;  /* 0x41a000001d00780b */ /* 0x000fe20003fbc000 */
[----:B------:R-:W4:Y:S06]  /*6d20*/  LDS.U16 R7, [R12+0x12] ;  /* 0x000012000c077984 */ /* 0x000f2c0000000400 */
[----:B------:R-:W-:-:S02]  /*6d30*/  @!P6 FMUL.FTZ R10, R10, -1.4426950216293334961 ;  /* 0xbfb8aa3b0a0ae820 */ /* 0x000fc40000410000 */
[----:B------:R-:W-:-:S04]  /*6d40*/  @!P1 FMUL.FTZ R8, R8, -1.4426950216293334961 ;  /* 0xbfb8aa3b08089820 */ /* 0x000fc80000410000 */
[----:B------:R-:W5:Y:S01]  /*6d50*/  @!P6 MUFU.EX2 R10, R10 ;  /* 0x0000000a000ae308 */ /* 0x000f620000000800 */
[----:B------:R-:W-:Y:S01]  /*6d60*/  @!P5 FMUL.FTZ R29, R29, -1.4426950216293334961 ;  /* 0xbfb8aa3b1d1dd820 */ /* 0x000fe20000410000 */
[----:B0-----:R-:W-:-:S05]  /*6d70*/  SHF.L.U32 R69, R0, 0x10, RZ ;  /* 0x0000001000457819 */ /* 0x001fca00000006ff */
[----:B------:R-:W0:Y:S01]  /*6d80*/  @!P5 MUFU.EX2 R29, R29 ;  /* 0x0000001d001dd308 */ /* 0x000e220000000800 */
[----:B------:R-:W-:-:S03]  /*6d90*/  FADD.FTZ R69, R69, R38 ;  /* 0x0000002645457221 */ /* 0x000fc60000010000 */
[----:B------:R-:W1:Y:S01]  /*6da0*/  @!P1 MUFU.EX2 R8, R8 ;  /* 0x0000000800089308 */ /* 0x000e620000000800 */
[----:B-----5:R-:W-:Y:S01]  /*6db0*/  @!P6 FADD.FTZ R11, R10, 1 ;  /* 0x3f8000000a0be421 */ /* 0x020fe20000010000 */
[----:B------:R-:W-:-:S05]  /*6dc0*/  FSETP.GTU.FTZ.AND P0, PT, R69, 20, PT ;  /* 0x41a000004500780b */ /* 0x000fca0003f1c000 */
[----:B------:R-:W5:Y:S01]  /*6dd0*/  @!P6 MUFU.RCP R11, R11 ;  /* 0x0000000b000be308 */ /* 0x000f620000001000 */
[----:B0-----:R-:W-:Y:S01]  /*6de0*/  @!P5 FADD.FTZ R0, R29, 1 ;  /* 0x3f8000001d00d421 */ /* 0x001fe20000010000 */
[----:B-1----:R-:W-:-:S06]  /*6df0*/  @!P1 FADD.FTZ R9, R8, 1 ;  /* 0x3f80000008099421 */ /* 0x002fcc0000010000 */
[----:B------:R0:W-:Y:S01]  /*6e00*/  @!P5 MUFU.RCP R29, R0 ;  /* 0x00000000001dd308 */ /* 0x0001e20000001000 */
[----:B--2---:R-:W-:Y:S02]  /*6e10*/  SHF.L.U32 R71, R2, 0x10, RZ ;  /* 0x0000001002477819 */ /* 0x004fe400000006ff */
[----:B------:R-:W-:-:S05]  /*6e20*/  SHF.L.U32 R75, R4, 0x10, RZ ;  /* 0x00000010044b7819 */ /* 0x000fca00000006ff */
[----:B------:R1:W2:Y:S01]  /*6e30*/  @!P1 MUFU.RCP R40, R9 ;  /* 0x0000000900289308 */ /* 0x0002a20000001000 */
[----:B0-----:R-:W-:Y:S01]  /*6e40*/  @!P0 FMUL.FTZ R0, R69, -1.4426950216293334961 ;  /* 0xbfb8aa3b45008820 */ /* 0x001fe20000410000 */
[--C-:B------:R-:W-:Y:S01]  /*6e50*/  FADD.FTZ R71, R71, R38.reuse ;  /* 0x0000002647477221 */ /* 0x100fe20000010000 */
[----:B------:R-:W-:Y:S01]  /*6e60*/  FADD.FTZ R75, R75, R38 ;  /* 0x000000264b4b7221 */ /* 0x000fe20000010000 */
[----:B-1----:R-:W-:-:S04]  /*6e70*/  SHF.L.U32 R9, R6, 0x10, RZ ;  /* 0x0000001006097819 */ /* 0x002fc800000006ff */
[----:B------:R-:W0:Y:S01]  /*6e80*/  @!P0 MUFU.EX2 R0, R0 ;  /* 0x0000000000008308 */ /* 0x000e220000000800 */
[----:B---3--:R-:W-:Y:S01]  /*6e90*/  SHF.L.U32 R3, R3, 0x10, RZ ;  /* 0x0000001003037819 */ /* 0x008fe200000006ff */
[--C-:B------:R-:W-:Y:S01]  /*6ea0*/  FADD.FTZ R9, R9, R38.reuse ;  /* 0x0000002609097221 */ /* 0x100fe20000010000 */
[----:B------:R-:W-:Y:S02]  /*6eb0*/  IMAD.U32 R5, R5, 0x10000, RZ ;  /* 0x0001000005057824 */ /* 0x000fe400078e00ff */
[----:B-----5:R-:W-:Y:S01]  /*6ec0*/  @!P6 FMUL.FTZ R62, R62, R11 ;  /* 0x0000000b3e3ee220 */ /* 0x020fe20000410000 */
[----:B------:R-:W-:Y:S02]  /*6ed0*/  FSETP.GTU.FTZ.AND P4, PT, R71, 20, PT ;  /* 0x41a000004700780b */ /* 0x000fe40003f9c000 */
[----:B------:R-:W-:Y:S02]  /*6ee0*/  FSETP.GTU.FTZ.AND P2, PT, R75, 20, PT ;  /* 0x41a000004b00780b */ /* 0x000fe40003f5c000 */
[----:B------:R-:W-:Y:S01]  /*6ef0*/  FSETP.GTU.FTZ.AND P6, PT, R9, 20, PT ;  /* 0x41a000000900780b */ /* 0x000fe20003fdc000 */
[--C-:B------:R-:W-:Y:S01]  /*6f00*/  FADD.FTZ R3, R3, R38.reuse ;  /* 0x0000002603037221 */ /* 0x100fe20000010000 */
[----:B------:R-:W-:Y:S01]  /*6f10*/  FADD.FTZ R5, R5, R38 ;  /* 0x0000002605057221 */ /* 0x000fe20000010000 */
[----:B--2---:R-:W-:Y:S01]  /*6f20*/  @!P1 FMUL.FTZ R73, R73, R40 ;  /* 0x0000002849499220 */ /* 0x004fe20000410000 */
[----:B0-----:R-:W-:-:S02]  /*6f30*/  @!P0 FADD.FTZ R0, R0, 1 ;  /* 0x3f80000000008421 */ /* 0x001fc40000010000 */
[----:B------:R-:W-:Y:S02]  /*6f40*/  FSETP.GTU.FTZ.AND P3, PT, R3, 20, PT ;  /* 0x41a000000300780b */ /* 0x000fe40003f7c000 */
[----:B------:R-:W-:Y:S01]  /*6f50*/  FSETP.GTU.FTZ.AND P1, PT, R5, 20, PT ;  /* 0x41a000000500780b */ /* 0x000fe20003f3c000 */
[----:B------:R-:W-:Y:S01]  /*6f60*/  @!P4 FMUL.FTZ R2, R71, -1.4426950216293334961 ;  /* 0xbfb8aa3b4702c820 */ /* 0x000fe20000410000 */
[----:B------:R-:W0:Y:S01]  /*6f70*/  @!P0 MUFU.RCP R0, R0 ;  /* 0x0000000000008308 */ /* 0x000e220000001000 */
[----:B------:R-:W-:Y:S02]  /*6f80*/  @!P2 FMUL.FTZ R4, R75, -1.4426950216293334961 ;  /* 0xbfb8aa3b4b04a820 */ /* 0x000fe40000410000 */
[----:B------:R-:W-:Y:S01]  /*6f90*/  @!P6 FMUL.FTZ R6, R9, -1.4426950216293334961 ;  /* 0xbfb8aa3b0906e820 */ /* 0x000fe20000410000 */
[----:B----4-:R-:W-:-:S04]  /*6fa0*/  SHF.L.U32 R7, R7, 0x10, RZ ;  /* 0x0000001007077819 */ /* 0x010fc800000006ff */
[----:B------:R-:W1:Y:S01]  /*6fb0*/  @!P4 MUFU.EX2 R2, R2 ;  /* 0x000000020002c308 */ /* 0x000e620000000800 */
[----:B------:R-:W-:-:S03]  /*6fc0*/  @!P3 FMUL.FTZ R3, R3, -1.4426950216293334961 ;  /* 0xbfb8aa3b0303b820 */ /* 0x000fc60000410000 */
[----:B------:R-:W2:Y:S01]  /*6fd0*/  @!P2 MUFU.EX2 R4, R4 ;  /* 0x000000040004a308 */ /* 0x000ea20000000800 */
[----:B------:R-:W-:-:S03]  /*6fe0*/  @!P1 FMUL.FTZ R5, R5, -1.4426950216293334961 ;  /* 0xbfb8aa3b05059820 */ /* 0x000fc60000410000 */
[----:B------:R-:W3:Y:S01]  /*6ff0*/  @!P6 MUFU.EX2 R6, R6 ;  /* 0x000000060006e308 */ /* 0x000ee20000000800 */
[----:B------:R-:W-:Y:S01]  /*7000*/  FADD.FTZ R7, R7, R38 ;  /* 0x0000002607077221 */ /* 0x000fe20000010000 */
[----:B------:R-:W-:Y:S02]  /*7010*/  @!P5 FMUL.FTZ R64, R64, R29 ;  /* 0x0000001d4040d220 */ /* 0x000fe40000410000 */
[----:B------:R-:W4:Y:S02]  /*7020*/  @!P3 MUFU.EX2 R3, R3 ;  /* 0x000000030003b308 */ /* 0x000f240000000800 */
[----:B------:R-:W-:Y:S02]  /*7030*/  FSETP.GTU.FTZ.AND P5, PT, R7, 20, PT ;  /* 0x41a000000700780b */ /* 0x000fe40003fbc000 */
[----:B------:R-:W5:Y:S01]  /*7040*/  @!P1 MUFU.EX2 R5, R5 ;  /* 0x0000000500059308 */ /* 0x000f620000000800 */
[----:B0-----:R-:W-:Y:S01]  /*7050*/  @!P0 FMUL.FTZ R77, R77, R0 ;  /* 0x000000004d4d8220 */ /* 0x001fe20000410000 */
[----:B-1----:R-:W-:Y:S01]  /*7060*/  @!P4 FADD.FTZ R2, R2, 1 ;  /* 0x3f8000000202c421 */ /* 0x002fe20000010000 */
[----:B--2---:R-:W-:Y:S01]  /*7070*/  @!P2 FADD.FTZ R4, R4, 1 ;  /* 0x3f8000000404a421 */ /* 0x004fe20000010000 */
[----:B------:R-:W0:Y:S01]  /*7080*/  LDS.U16 R0, [R12+0x14] ;  /* 0x000014000c007984 */ /* 0x000e220000000400 */
[----:B---3--:R-:W-:Y:S01]  /*7090*/  @!P6 FADD.FTZ R6, R6, 1 ;  /* 0x3f8000000606e421 */ /* 0x008fe20000010000 */
[----:B------:R1:W2:Y:S01]  /*70a0*/  @!P4 MUFU.RCP R9, R2 ;  /* 0x000000020009c308 */ /* 0x0002a20000001000 */
[----:B----4-:R-:W-:-:S04]  /*70b0*/  @!P3 FADD.FTZ R3, R3, 1 ;  /* 0x3f8000000303b421 */ /* 0x010fc80000010000 */
[----:B------:R-:W-:-:S03]  /*70c0*/  @!P5 FMUL.FTZ R7, R7, -1.4426950216293334961 ;  /* 0xbfb8aa3b0707d820 */ /* 0x000fc60000410000 */
[----:B------:R3:W4:Y:S01]  /*70d0*/  @!P2 MUFU.RCP R11, R4 ;  /* 0x00000004000ba308 */ /* 0x0007220000001000 */
[----:B-1----:R-:W-:Y:S01]  /*70e0*/  LDS.U16 R2, [R12+0x16] ;  /* 0x000016000c027984 */ /* 0x002fe20000000400 */
[----:B-----5:R-:W-:-:S06]  /*70f0*/  @!P1 FADD.FTZ R5, R5, 1 ;  /* 0x3f80000005059421 */ /* 0x020fcc0000010000 */
[----:B------:R1:W-:Y:S01]  /*7100*/  @!P6 MUFU.RCP R29, R6 ;  /* 0x00000006001de308 */ /* 0x0003e20000001000 */
[----:B---3--:R-:W3:Y:S04]  /*7110*/  LDS.U16 R4, [R12+0x1a] ;  /* 0x00001a000c047984 */ /* 0x008ee80000000400 */
[----:B-1----:R-:W1:Y:S03]  /*7120*/  LDS.U16 R6, [R12+0x1e] ;  /* 0x00001e000c067984 */ /* 0x002e660000000400 */
[----:B------:R5:W1:Y:S08]  /*7130*/  @!P3 MUFU.RCP R8, R3 ;  /* 0x000000030008b308 */ /* 0x000a700000001000 */
[----:B------:R2:W-:Y:S01]  /*7140*/  @!P1 MUFU.RCP R10, R5 ;  /* 0x00000005000a9308 */ /* 0x0005e20000001000 */
[----:B-----5:R-:W5:Y:S07]  /*7150*/  LDS.U16 R3, [R12+0x18] ;  /* 0x000018000c037984 */ /* 0x020f6e0000000400 */
[----:B------:R-:W4:Y:S01]  /*7160*/  @!P5 MUFU.EX2 R7, R7 ;  /* 0x000000070007d308 */ /* 0x000f220000000800 */
[----:B--2---:R-:W2:Y:S01]  /*7170*/  LDS.U16 R5, [R12+0x1c] ;  /* 0x00001c000c057984 */ /* 0x004ea20000000400 */
[----:B------:R-:W-:Y:S01]  /*7180*/  BAR.SYNC.DEFER_BLOCKING 0x0 ;  /* 0x0000000000007b1d */ /* 0x000fe20000010000 */
[----:B----4-:R-:W-:-:S05]  /*7190*/  @!P5 FADD.FTZ R7, R7, 1 ;  /* 0x3f8000000707d421 */ /* 0x010fca0000010000 */
[----:B------:R4:W5:Y:S01]  /*71a0*/  @!P5 MUFU.RCP R40, R7 ;  /* 0x000000070028d308 */ /* 0x0009620000001000 */
[----:B------:R-:W-:Y:S01]  /*71b0*/  @!P4 FMUL.FTZ R66, R66, R9 ;  /* 0x000000094242c220 */ /* 0x000fe20000410000 */
[----:B------:R-:W-:Y:S01]  /*71c0*/  @!P2 FMUL.FTZ R68, R68, R11 ;  /* 0x0000000b4444a220 */ /* 0x000fe20000410000 */
[----:B------:R-:W-:Y:S02]  /*71d0*/  PRMT R9, R121, 0x7632, R9 ;  /* 0x0000763279097816 */ /* 0x000fe40000000009 */
[----:B----4-:R-:W-:Y:S02]  /*71e0*/  PRMT R7, R118, 0x7632, R7 ;  /* 0x0000763276077816 */ /* 0x010fe40000000007 */
[----:B------:R-:W-:-:S03]  /*71f0*/  PRMT R11, R127, 0x7632, R11 ;  /* 0x000076327f0b7816 */ /* 0x000fc6000000000b */
[----:B------:R0:W-:Y:S04]  /*7200*/  STS.U16 [R12+0x2], R7 ;  /* 0x000002070c007388 */ /* 0x0001e80000000400 */
[----:B------:R3:W-:Y:S01]  /*7210*/  STS.U16 [R12+0xa], R9 ;  /* 0x00000a090c007388 */ /* 0x0007e20000000400 */
[----:B0-----:R-:W-:-:S03]  /*7220*/  SHF.L.U32 R7, R0, 0x10, RZ ;  /* 0x0000001000077819 */ /* 0x001fc600000006ff */
[----:B------:R1:W-:Y:S01]  /*7230*/  STS.U16 [R12+0x16], R11 ;  /* 0x0000160b0c007388 */ /* 0x0003e20000000400 */
[----:B---3--:R-:W-:Y:S01]  /*7240*/  SHF.L.U32 R9, R4, 0x10, RZ ;  /* 0x0000001004097819 */ /* 0x008fe200000006ff */
[----:B------:R-:W-:Y:S01]  /*7250*/  FADD.FTZ R0, R7, R38 ;  /* 0x0000002607007221 */ /* 0x000fe20000010000 */
[----:B------:R-:W-:Y:S02]  /*7260*/  SHF.L.U32 R7, R2, 0x10, RZ ;  /* 0x0000001002077819 */ /* 0x000fe400000006ff */
[----:B-1----:R-:W-:-:S03]  /*7270*/  SHF.L.U32 R11, R6, 0x10, RZ ;  /* 0x00000010060b7819 */ /* 0x002fc600000006ff */
[--C-:B------:R-:W-:Y:S01]  /*7280*/  FADD.FTZ R7, R7, R38.reuse ;  /* 0x0000002607077221 */ /* 0x100fe20000010000 */
[--C-:B------:R-:W-:Y:S01]  /*7290*/  FADD.FTZ R9, R9, R38.reuse ;  /* 0x0000002609097221 */ /* 0x100fe20000010000 */
[----:B------:R-:W-:Y:S01]  /*72a0*/  FADD.FTZ R11, R11, R38 ;  /* 0x000000260b0b7221 */ /* 0x000fe20000010000 */
[----:B------:R-:W-:Y:S01]  /*72b0*/  @!P3 FMUL.FTZ R79, R79, R8 ;  /* 0x000000084f4fb220 */ /* 0x000fe20000410000 */
[----:B-----5:R-:W-:Y:S01]  /*72c0*/  @!P5 FMUL.FTZ R95, R95, R40 ;  /* 0x000000285f5fd220 */ /* 0x020fe20000410000 */
[----:B------:R-:W-:Y:S01]  /*72d0*/  @!P1 FMUL.FTZ R93, R93, R10 ;  /* 0x0000000a5d5d9220 */ /* 0x000fe20000410000 */
[----:B------:R-:W-:Y:S02]  /*72e0*/  FSETP.GTU.FTZ.AND P3, PT, R7, 20, PT ;  /* 0x41a000000700780b */ /* 0x000fe40003f7c000 */
[----:B------:R-:W-:Y:S02]  /*72f0*/  FSETP.GTU.FTZ.AND P5, PT, R9, 20, PT ;  /* 0x41a000000900780b */ /* 0x000fe40003fbc000 */
[----:B------:R-:W-:-:S02]  /*7300*/  FSETP.GTU.FTZ.AND P4, PT, R11, 20, PT ;  /* 0x41a000000b00780b */ /* 0x000fc40003f9c000 */
[----:B------:R-:W-:Y:S02]  /*7310*/  PRMT R8, R119, 0x7632, R8 ;  /* 0x0000763277087816 */ /* 0x000fe40000000008 */
[----:B------:R-:W-:Y:S02]  /*7320*/  PRMT R10, R123, 0x7632, R10 ;  /* 0x000076327b0a7816 */ /* 0x000fe4000000000a */
[----:B------:R-:W-:Y:S02]  /*7330*/  ISETP.NE.AND P0, PT, R63, RZ, PT ;  /* 0x000000ff3f00720c */ /* 0x000fe40003f05270 */
[----:B------:R-:W-:Y:S02]  /*7340*/  F2FP.BF16.F32.PACK_AB R125, R126, R125 ;  /* 0x0000007d7e7d723e */ /* 0x000fe400000010ff */
[----:B------:R-:W-:Y:S02]  /*7350*/  F2FP.BF16.F32.PACK_AB R129, R130, R129 ;  /* 0x000000818281723e */ /* 0x000fe400000010ff */
[----:B------:R-:W-:Y:S01]  /*7360*/  F2FP.BF16.F32.PACK_AB R131, R132, R131 ;  /* 0x000000838483723e */ /* 0x000fe200000010ff */
[----:B------:R-:W-:Y:S01]  /*7370*/  @!P6 FMUL.FTZ R70, R70, R29 ;  /* 0x0000001d4646e220 */ /* 0x000fe20000410000 */
[----:B------:R0:W-:Y:S01]  /*7380*/  STS.U16 [R12+0x6], R8 ;  /* 0x000006080c007388 */ /* 0x0001e20000000400 */
[----:B------:R-:W-:-:S02]  /*7390*/  SHF.L.U32 R3, R3, 0x10, RZ ;  /* 0x0000001003037819 */ /* 0x000fc400000006ff */
[----:B------:R-:W-:Y:S01]  /*73a0*/  PRMT R29, R131, 0x7632, R29 ;  /* 0x00007632831d7816 */ /* 0x000fe2000000001d */
[----:B------:R1:W-:Y:S01]  /*73b0*/  STS.U16 [R12+0xe], R10 ;  /* 0x00000e0a0c007388 */ /* 0x0003e20000000400 */
[----:B--2---:R-:W-:Y:S01]  /*73c0*/  SHF.L.U32 R5, R5, 0x10, RZ ;  /* 0x0000001005057819 */ /* 0x004fe200000006ff */
[----:B------:R-:W-:Y:S01]  /*73d0*/  FADD.FTZ R3, R3, R38 ;  /* 0x0000002603037221 */ /* 0x000fe20000010000 */
[----:B0-----:R-:W-:Y:S02]  /*73e0*/  PRMT R8, R125, 0x7632, R8 ;  /* 0x000076327d087816 */ /* 0x001fe40000000008 */
[----:B-1----:R-:W-:Y:S01]  /*73f0*/  PRMT R10, R129, 0x7632, R10 ;  /* 0x00007632810a7816 */ /* 0x002fe2000000000a */
[----:B------:R-:W-:Y:S01]  /*7400*/  STS.U16 [R12], R118 ;  /* 0x000000760c007388 */ /* 0x000fe20000000400 */
[----:B------:R-:W-:Y:S01]  /*7410*/  @!P3 FMUL.FTZ R2, R7, -1.4426950216293334961 ;  /* 0xbfb8aa3b0702b820 */ /* 0x000fe20000410000 */
[----:B------:R-:W-:Y:S01]  /*7420*/  @!P5 FMUL.FTZ R4, R9, -1.4426950216293334961 ;  /* 0xbfb8aa3b0904d820 */ /* 0x000fe20000410000 */
[----:B------:R-:W-:Y:S01]  /*7430*/  @!P4 FMUL.FTZ R6, R11, -1.4426950216293334961 ;  /* 0xbfb8aa3b0b06c820 */ /* 0x000fe20000410000 */
[----:B------:R-:W-:Y:S01]  /*7440*/  STS.U16 [R12+0x4], R119 ;  /* 0x000004770c007388 */ /* 0x000fe20000000400 */
[----:B------:R-:W-:-:S03]  /*7450*/  FSETP.GTU.FTZ.AND P6, PT, R0, 20, PT ;  /* 0x41a000000000780b */ /* 0x000fc60003fdc000 */
        /* <DEDUP_REMOVED lines=10> */
[----:B------:R-:W-:Y:S01]  /*7500*/  LDS.U16 R7, [R28] ;  /* 0x000000001c077984 */ /* 0x000fe20000000400 */
[----:B------:R-:W-:-:S03]  /*7510*/  FSETP.GTU.FTZ.AND P2, PT, R3, 20, PT ;  /* 0x41a000000300780b */ /* 0x000fc60003f5c000 */
[----:B------:R-:W-:Y:S01]  /*7520*/  LDS.U16 R9, [R27+0x40] ;  /* 0x000040001b097984 */ /* 0x000fe20000000400 */
[----:B------:R-:W-:-:S03]  /*7530*/  FADD.FTZ R5, R5, R38 ;  /* 0x0000002605057221 */ /* 0x000fc60000010000 */
        /* <DEDUP_REMOVED lines=16> */
[----:B------:R-:W-:Y:S01]  /*7640*/  FSETP.GTU.FTZ.AND P1, PT, R5, 20, PT ;  /* 0x41a000000500780b */ /* 0x000fe20003f3c000 */
[----:B------:R-:W-:Y:S01]  /*7650*/  @!P6 FMUL.FTZ R0, R0, -1.4426950216293334961 ;  /* 0xbfb8aa3b0000e820 */ /* 0x000fe20000410000 */
[----:B------:R-:W-:-:S05]  /*7660*/  @!P2 FMUL.FTZ R3, R3, -1.4426950216293334961 ;  /* 0xbfb8aa3b0303a820 */ /* 0x000fca0000410000 */
[----:B------:R-:W0:Y:S04]  /*7670*/  @!P6 MUFU.EX2 R0, R0 ;  /* 0x000000000000e308 */ /* 0x000e280000000800 */
[----:B------:R-:W1:Y:S02]  /*7680*/  @!P2 MUFU.EX2 R3, R3 ;  /* 0x000000030003a308 */ /* 0x000e640000000800 */
[----:B------:R-:W-:Y:S02]  /*7690*/  @!P1 FMUL.FTZ R5, R5, -1.4426950216293334961 ;  /* 0xbfb8aa3b05059820 */ /* 0x000fe40000410000 */
[----:B------:R-:W2:Y:S04]  /*76a0*/  @!P3 MUFU.EX2 R2, R2 ;  /* 0x000000020002b308 */ /* 0x000ea80000000800 */
[----:B------:R-:W3:Y:S01]  /*76b0*/  @!P1 MUFU.EX2 R5, R5 ;  /* 0x0000000500059308 */ /* 0x000ee20000000800 */
[----:B------:R-:W4:Y:S01]  /*76c0*/  LDS R8, [UR35+0x840] ;  /* 0x00084023ff087984 */ /* 0x000f220008000800 */
[----:B0-----:R-:W-:Y:S01]  /*76d0*/  @!P6 FADD.FTZ R0, R0, 1 ;  /* 0x3f8000000000e421 */ /* 0x001fe20000010000 */
[----:B------:R-:W-:Y:S01]  /*76e0*/  USHF.R.S32.HI UR27, URZ, 0x1f, UR34 ;  /* 0x0000001fff1b7899 */ /* 0x000fe20008011422 */
[----:B-1----:R-:W-:Y:S01]  /*76f0*/  @!P2 FADD.FTZ R3, R3, 1 ;  /* 0x3f8000000303a421 */ /* 0x002fe20000010000 */
[----:B------:R-:W-:Y:S01]  /*7700*/  UMOV UR26, UR34 ;  /* 0x00000022001a7c82 */ /* 0x000fe20008000000 */
[----:B------:R-:W0:Y:S01]  /*7710*/  @!P6 MUFU.RCP R109, R0 ;  /* 0x00000000006de308 */ /* 0x000e220000001000 */
[----:B--2---:R-:W-:Y:S01]  /*7720*/  @!P3 FADD.FTZ R2, R2, 1 ;  /* 0x3f8000000202b421 */ /* 0x004fe20000010000 */
[----:B------:R-:W-:Y:S01]  /*7730*/  UIMAD.WIDE.U32 UR22, UR28, UR30, UR26 ;  /* 0x0000001e1c1672a5 */ /* 0x000fe2000f8e001a */
[----:B---3--:R-:W-:-:S03]  /*7740*/  @!P1 FADD.FTZ R5, R5, 1 ;  /* 0x3f80000005059421 */ /* 0x008fc60000010000 */
[----:B------:R-:W-:Y:S02]  /*7750*/  UIMAD UR23, UR28, UR31, UR23 ;  /* 0x0000001f1c1772a4 */ /* 0x000fe4000f8e0217 */
[----:B------:R-:W1:Y:S01]  /*7760*/  @!P5 MUFU.EX2 R4, R4 ;  /* 0x000000040004d308 */ /* 0x000e620000000800 */
[----:B------:R-:W2:Y:S03]  /*7770*/  LDCU.64 UR30, c[0x0][0x550] ;  /* 0x0000aa00ff1e77ac */ /* 0x000ea60008000a00 */
[----:B------:R-:W3:Y:S04]  /*7780*/  @!P4 MUFU.EX2 R6, R6 ;  /* 0x000000060006c308 */ /* 0x000ee80000000800 */
[----:B------:R-:W5:Y:S08]  /*7790*/  @!P2 MUFU.RCP R3, R3 ;  /* 0x000000030003a308 */ /* 0x000f700000001000 */
[----:B------:R-:W2:Y:S01]  /*77a0*/  @!P3 MUFU.RCP R2, R2 ;  /* 0x000000020002b308 */ /* 0x000ea20000001000 */
[----:B------:R-:W-:-:S07]  /*77b0*/  UIMAD.WIDE.U32 UR22, UR8, UR32, UR22 ;  /* 0x00000020081672a5 */ /* 0x000fce000f8e0016 */
[----:B------:R-:W4:Y:S01]  /*77c0*/  @!P1 MUFU.RCP R5, R5 ;  /* 0x0000000500059308 */ /* 0x000f220000001000 */
[----:B------:R-:W-:Y:S01]  /*77d0*/  UIMAD UR21, UR8, UR33, UR23 ;  /* 0x00000021081572a4 */ /* 0x000fe2000f8e0217 */
[----:B-1----:R-:W-:Y:S01]  /*77e0*/  @!P5 FADD.FTZ R4, R4, 1 ;  /* 0x3f8000000404d421 */ /* 0x002fe20000010000 */
[----:B---3--:R-:W-:Y:S01]  /*77f0*/  @!P4 FADD.FTZ R6, R6, 1 ;  /* 0x3f8000000606c421 */ /* 0x008fe20000010000 */
[----:B0-----:R-:W-:Y:S01]  /*7800*/  @!P6 FMUL.FTZ R72, R72, R109 ;  /* 0x0000006d4848e220 */ /* 0x001fe20000410000 */
[----:B------:R-:W-:Y:S01]  /*7810*/  IADD3 R0, P6, PT, R61, UR22, RZ ;  /* 0x000000163d007c10 */ /* 0x000fe2000ffde0ff */
[----:B-----5:R-:W-:Y:S01]  /*7820*/  @!P2 FMUL.FTZ R74, R74, R3 ;  /* 0x000000034a4aa220 */ /* 0x020fe20000410000 */
[----:B------:R-:W0:Y:S01]  /*7830*/  LDCU.64 UR22, c[0x0][0x518] ;  /* 0x0000a300ff1677ac */ /* 0x000e220008000a00 */
[----:B------:R-:W1:Y:S01]  /*7840*/  @!P5 MUFU.RCP R4, R4 ;  /* 0x000000040004d308 */ /* 0x000e620000001000 */
[----:B------:R-:W-:Y:S01]  /*7850*/  IADD3.X R3, PT, PT, RZ, UR21, RZ, P6, !PT ;  /* 0x00000015ff037c10 */ /* 0x000fe2000b7fe4ff */
[----:B--2---:R-:W-:Y:S01]  /*7860*/  @!P3 FMUL.FTZ R97, R97, R2 ;  /* 0x000000026161b220 */ /* 0x004fe20000410000 */
[C---:B------:R-:W-:Y:S01]  /*7870*/  LEA R2, P6, R0.reuse, UR30, 0x1 ;  /* 0x0000001e00027c11 */ /* 0x040fe2000f8c08ff */
[----:B------:R-:W2:Y:S04]  /*7880*/  LDCU.64 UR32, c[0x0][0x560] ;  /* 0x0000ac00ff2077ac */ /* 0x000ea80008000a00 */
        /* <DEDUP_REMOVED lines=8> */
[----:B-1----:R-:W-:Y:S01]  /*7910*/  @!P5 FMUL.FTZ R99, R99, R4 ;  /* 0x000000046363d220 */ /* 0x002fe20000410000 */
[----:B------:R-:W-:-:S05]  /*7920*/  ISETP.GE.AND P5, PT, R47, R8, PT ;  /* 0x000000082f00720c */ /* 0x000fca0003fa6270 */
[----:B------:R-:W-:Y:S01]  /*7930*/  @!P2 STG.E.U16 desc[UR24][R2.64], R7 ;  /* 0x000000070200a986 */ /* 0x000fe2000c101518 */
[----:B------:R-:W-:Y:S01]  /*7940*/  ISETP.GE.AND P2, PT, R53, R8, PT ;  /* 0x000000083500720c */ /* 0x000fe20003f46270 */
[----:B---3--:R-:W-:Y:S01]  /*7950*/  @!P4 FMUL.FTZ R101, R101, R6 ;  /* 0x000000066565c220 */ /* 0x008fe20000410000 */
[-C--:B------:R-:W-:Y:S01]  /*7960*/  ISETP.GE.AND P4, PT, R49, R8.reuse, PT ;  /* 0x000000083100720c */ /* 0x080fe20003f86270 */
        /* <DEDUP_REMOVED lines=28> */
[----:B------:R-:W-:-:S04]  /*7b30*/  F2FP.BF16.F32.PACK_AB R0, R79, R66 ;  /* 0x000000424f00723e */ /* 0x000fc800000010ff */
[C---:B------:R-:W-:Y:S02]  /*7b40*/  PRMT R8, R0.reuse, 0x7610, R8 ;  /* 0x0000761000087816 */ /* 0x040fe40000000008 */
[----:B-1----:R-:W-:Y:S02]  /*7b50*/  PRMT R9, R0, 0x7632, R9 ;  /* 0x0000763200097816 */ /* 0x002fe40000000009 */
[----:B------:R-:W-:Y:S02]  /*7b60*/  F2FP.BF16.F32.PACK_AB R0, R93, R68 ;  /* 0x000000445d00723e */ /* 0x000fe400000010ff */
[----:B---3--:R-:W-:Y:S02]  /*7b70*/  F2FP.BF16.F32.PACK_AB R3, R77, R64 ;  /* 0x000000404d03723e */ /* 0x008fe400000010ff */
[----:B------:R-:W-:Y:S02]  /*7b80*/  F2FP.BF16.F32.PACK_AB R2, R95, R70 ;  /* 0x000000465f02723e */ /* 0x000fe400000010ff */
[----:B------:R-:W-:-:S02]  /*7b90*/  PRMT R5, R3, 0x7610, R5 ;  /* 0x0000761003057816 */ /* 0x000fc40000000005 */
[----:B------:R-:W-:Y:S02]  /*7ba0*/  PRMT R7, R3, 0x7632, R7 ;  /* 0x0000763203077816 */ /* 0x000fe40000000007 */
[C---:B------:R-:W-:Y:S01]  /*7bb0*/  PRMT R10, R2.reuse, 0x7610, R10 ;  /* 0x00007610020a7816 */ /* 0x040fe2000000000a */
[----:B------:R1:W-:Y:S01]  /*7bc0*/  STS.U16 [R12], R6 ;  /* 0x000000060c007388 */ /* 0x0003e20000000400 */
[----:B------:R-:W-:-:S03]  /*7bd0*/  PRMT R11, R2, 0x7632, R11 ;  /* 0x00007632020b7816 */ /* 0x000fc6000000000b */
[----:B------:R3:W-:Y:S01]  /*7be0*/  STS.U16 [R12+0x2], R4 ;  /* 0x000002040c007388 */ /* 0x0007e20000000400 */
[----:B------:R-:W-:Y:S02]  /*7bf0*/  F2FP.BF16.F32.PACK_AB R3, R97, R72 ;  /* 0x000000486103723e */ /* 0x000fe400000010ff */
[----:B------:R-:W-:Y:S02]  /*7c00*/  F2FP.BF16.F32.PACK_AB R2, R101, R76 ;  /* 0x0000004c6502723e */ /* 0x000fe400000010ff */
[C---:B-1----:R-:W-:Y:S02]  /*7c10*/  PRMT R6, R0.reuse, 0x7610, R6 ;  /* 0x0000761000067816 */ /* 0x042fe40000000006 */
[----:B---3--:R-:W-:Y:S02]  /*7c20*/  PRMT R4, R0, 0x7632, R4 ;  /* 0x0000763200047816 */ /* 0x008fe40000000004 */
[----:B------:R-:W-:Y:S01]  /*7c30*/  F2FP.BF16.F32.PACK_AB R0, R99, R74 ;  /* 0x0000004a6300723e */ /* 0x000fe200000010ff */
[----:B------:R1:W-:Y:S03]  /*7c40*/  STS.U16 [R12+0x8], R8 ;  /* 0x000008080c007388 */ /* 0x0003e60000000400 */
[----:B------:R-:W-:Y:S01]  /*7c50*/  PRMT R29, R0, 0x7632, R29 ;  /* 0x00007632001d7816 */ /* 0x000fe2000000001d */
[----:B------:R3:W-:Y:S01]  /*7c60*/  STS.U16 [R12+0xc], R6 ;  /* 0x00000c060c007388 */ /* 0x0007e20000000400 */
[----:B-1----:R-:W-:-:S02]  /*7c70*/  PRMT R8, R3, 0x7632, R8 ;  /* 0x0000763203087816 */ /* 0x002fc40000000008 */
[----:B---3--:R-:W-:Y:S01]  /*7c80*/  PRMT R6, R2, 0x7632, R6 ;  /* 0x0000763202067816 */ /* 0x008fe20000000006 */
        /* <DEDUP_REMOVED lines=35> */
[----:B----4-:R-:W-:-:S04]  /*7ec0*/  UIMAD.WIDE.U32 UR22, UR8, UR30, UR22 ;  /* 0x0000001e081672a5 */ /* 0x010fc8000f8e0016 */
[----:B------:R-:W-:Y:S02]  /*7ed0*/  UIMAD UR21, UR8, UR31, UR23 ;  /* 0x0000001f081572a4 */ /* 0x000fe4000f8e0217 */
[----:B-1----:R-:W-:Y:S01]  /*7ee0*/  IADD3 R3, P0, PT, R61, UR22, RZ ;  /* 0x000000163d037c10 */ /* 0x002fe2000ff1e0ff */
[----:B------:R-:W-:-:S03]  /*7ef0*/  FADD.FTZ R73, R73, R36 ;  /* 0x0000002449497221 */ /* 0x000fc60000010000 */
[----:B------:R-:W-:Y:S01]  /*7f00*/  IADD3.X R4, PT, PT, RZ, UR21, RZ, P0, !PT ;  /* 0x00000015ff047c10 */ /* 0x000fe200087fe4ff */
[----:B------:R-:W-:Y:S01]  /*7f10*/  FADD.FTZ R73, R73, R62 ;  /* 0x0000003e49497221 */ /* 0x000fe20000010000 */
[----:B--2---:R-:W-:-:S03]  /*7f20*/  LEA R2, P2, R3, UR32, 0x1 ;  /* 0x0000002003027c11 */ /* 0x004fc6000f8408ff */
[----:B------:R-:W-:Y:S01]  /*7f30*/  FADD.FTZ R64, R73, R64 ;  /* 0x0000004049407221 */ /* 0x000fe20000010000 */
[----:B------:R-:W-:-:S03]  /*7f40*/  LEA.HI.X R3, R3, UR33, R4, 0x1, P2 ;  /* 0x0000002103037c11 */ /* 0x000fc600090f0c04 */
[----:B------:R-:W-:Y:S01]  /*7f50*/  FADD.FTZ R77, R64, R77 ;  /* 0x0000004d404d7221 */ /* 0x000fe20000010000 */
[-C--:B0-----:R-:W-:Y:S02]  /*7f60*/  ISETP.GE.AND P0, PT, R61, R0.reuse, PT ;  /* 0x000000003d00720c */ /* 0x081fe40003f06270 */
[-C--:B------:R-:W-:Y:S02]  /*7f70*/  ISETP.GE.AND P1, PT, R59, R0.reuse, PT ;  /* 0x000000003b00720c */ /* 0x080fe40003f26270 */
[-C--:B------:R-:W-:Y:S02]  /*7f80*/  ISETP.GE.AND P2, PT, R53, R0.reuse, PT ;  /* 0x000000003500720c */ /* 0x080fe40003f46270 */
[-C--:B------:R-:W-:Y:S02]  /*7f90*/  ISETP.GE.AND P3, PT, R51, R0.reuse, PT ;  /* 0x000000003300720c */ /* 0x080fe40003f66270 */
[-C--:B------:R-:W-:Y:S02]  /*7fa0*/  ISETP.GE.AND P4, PT, R49, R0.reuse, PT ;  /* 0x000000003100720c */ /* 0x080fe40003f86270 */
[----:B------:R-:W-:-:S02]  /*7fb0*/  ISETP.GE.AND P5, PT, R47, R0, PT ;  /* 0x000000002f00720c */ /* 0x000fc40003fa6270 */
        /* <DEDUP_REMOVED lines=27> */
[----:B------:R0:W-:Y:S04]  /*8170*/  @!P1 STG.E.U16 desc[UR24][R2.64+0x280], R69 ;  /* 0x0002804502009986 */ /* 0x0001e8000c101518 */
[----:B------:R0:W-:Y:S04]  /*8180*/  @!P2 STG.E.U16 desc[UR24][R2.64+0x2c0], R17 ;  /* 0x0002c0110200a986 */ /* 0x0001e8000c101518 */
[----:B------:R0:W-:Y:S04]  /*8190*/  @!P3 STG.E.U16 desc[UR24][R2.64+0x300], R71 ;  /* 0x000300470200b986 */ /* 0x0001e8000c101518 */
[----:B------:R0:W-:Y:S04]  /*81a0*/  @!P4 STG.E.U16 desc[UR24][R2.64+0x340], R15 ;  /* 0x0003400f0200c986 */ /* 0x0001e8000c101518 */
[----:B------:R0:W-:Y:S04]  /*81b0*/  @!P5 STG.E.U16 desc[UR24][R2.64+0x380], R75 ;  /* 0x0003804b0200d986 */ /* 0x0001e8000c101518 */
[----:B------:R0:W-:Y:S01]  /*81c0*/  @!P6 STG.E.U16 desc[UR24][R2.64+0x3c0], R13 ;  /* 0x0003c00d0200e986 */ /* 0x0001e2000c101518 */
[----:B------:R-:W-:Y:S01]  /*81d0*/  FADD.FTZ R97, R72, R97 ;  /* 0x0000006148617221 */ /* 0x000fe20000010000 */
[----:B------:R-:W-:-:S03]  /*81e0*/  UIADD3 UR15, UP0, UPT, UR15, -0x800, URZ ;  /* 0xfffff8000f0f7890 */ /* 0x000fc6000ff1e0ff */
[----:B------:R-:W-:Y:S01]  /*81f0*/  FADD.FTZ R74, R97, R74 ;  /* 0x0000004a614a7221 */ /* 0x000fe20000010000 */
[----:B------:R-:W-:Y:S02]  /*8200*/  UIADD3.X UR16, UPT, UPT, UR16, -0x1, URZ, UP0, !UPT ;  /* 0xffffffff10107890 */ /* 0x000fe400087fe4ff */
[----:B------:R-:W-:Y:S01]  /*8210*/  UISETP.GT.AND UP0, UPT, UR12, 0x1, UPT ;  /* 0x000000010c00788c */ /* 0x000fe2000bf04270 */
[----:B------:R-:W-:Y:S01]  /*8220*/  FADD.FTZ R99, R74, R99 ;  /* 0x000000634a637221 */ /* 0x000fe20000010000 */
[----:B------:R-:W-:-:S03]  /*8230*/  UIADD3 UR18, UP1, UPT, UR18, -0x800, URZ ;  /* 0xfffff80012127890 */ /* 0x000fc6000ff3e0ff */
[----:B------:R-:W-:Y:S01]  /*8240*/  FADD.FTZ R36, R99, R76 ;  /* 0x0000004c63247221 */ /* 0x000fe20000010000 */
[----:B------:R-:W-:-:S03]  /*8250*/  UIADD3 UR14, UP2, UPT, UR14, -0x800, URZ ;  /* 0xfffff8000e0e7890 */ /* 0x000fc6000ff5e0ff */
[----:B------:R-:W-:Y:S01]  /*8260*/  FADD.FTZ R36, R36, R101 ;  /* 0x0000006524247221 */ /* 0x000fe20000010000 */
[----:B------:R-:W-:Y:S02]  /*8270*/  UIADD3.X UR19, UPT, UPT, UR19, -0x1, URZ, UP1, !UPT ;  /* 0xffffffff13137890 */ /* 0x000fe40008ffe4ff */
[----:B------:R-:W-:Y:S01]  /*8280*/  UIADD3.X UR17, UPT, UPT, UR17, -0x1, URZ, UP2, !UPT ;  /* 0xffffffff11117890 */ /* 0x000fe200097fe4ff */
[----:B------:R-:W-:Y:S01]  /*8290*/  UMOV UR12, UR20 ;  /* 0x00000014000c7c82 */ /* 0x000fe20008000000 */
[----:B0-----:R-:W-:Y:S10]  /*82a0*/  BRA.U UP0, `(.L_x_3478) ;  /* 0xffffff8500407547 */ /* 0x001ff4000b83ffff */
.L_x_3431:
[----:B------:R-:W0:Y:S01]  /*82b0*/  LDCU.64 UR12, c[0x0][0x548] ;  /* 0x0000a900ff0c77ac */ /* 0x000e220008000a00 */
[----:B------:R-:W1:Y:S01]  /*82c0*/  S2R R11, SR_TID.X ;  /* 0x00000000000b7919 */ /* 0x000e620000002100 */
[----:B------:R-:W2:Y:S01]  /*82d0*/  LDCU UR38, c[0x0][0x38c] ;  /* 0x00007180ff2677ac */ /* 0x000ea20008000800 */
[----:B------:R-:W3:Y:S01]  /*82e0*/  LDCU.64 UR14, c[0x0][0x568] ;  /* 0x0000ad00ff0e77ac */ /* 0x000ee20008000a00 */
[----:B0-----:R-:W-:-:S04]  /*82f0*/  UISETP.NE.U32.AND UP0, UPT, UR12, URZ, UPT ;  /* 0x000000ff0c00728c */ /* 0x001fc8000bf05070 */
[----:B------:R-:W-:-:S09]  /*8300*/  UISETP.NE.AND.EX UP0, UPT, UR13, URZ, UPT, UP0 ;  /* 0x000000ff0d00728c */ /* 0x000fd2000bf05300 */
[----:B--23--:R-:W-:Y:S05]  /*8310*/  BRA.U !UP0, `(.L_x_3479) ;  /* 0x00000001088c7547 */ /* 0x00cfea000b800000 */
[----:B------:R-:W0:Y:S01]  /*8320*/  SHFL.DOWN P0, R0, R65, 0x1, 0x1f ;  /* 0x08201f0041007f89 */ /* 0x000e220000000000 */
[----:B------:R-:W-:Y:S01]  /*8330*/  BSSY.RECONVERGENT B0, `(.L_x_3479) ;  /* 0x0000021000007945 */ /* 0x000fe20003800200 */
[----:B------:R-:W2:Y:S01]  /*8340*/  S2R R4, SR_LANEID ;  /* 0x0000000000047919 */ /* 0x000ea20000000000 */
[----:B------:R-:W3:Y:S01]  /*8350*/  S2R R6, SR_TID.X ;  /* 0x0000000000067919 */ /* 0x000ee20000002100 */
[----:B0-----:R-:W-:-:S05]  /*8360*/  @P0 FADD R0, R0, R65 ;  /* 0x0000004100000221 */ /* 0x001fca0000000000 */
[----:B------:R-:W0:Y:S01]  /*8370*/  SHFL.DOWN P0, R3, R0, 0x2, 0x1f ;  /* 0x08401f0000037f89 */ /* 0x000e220000000000 */
[----:B--2---:R-:W-:-:S13]  /*8380*/  ISETP.NE.AND P1, PT, R4, RZ, PT ;  /* 0x000000ff0400720c */ /* 0x004fda0003f25270 */
[----:B------:R-:W2:Y:S01]  /*8390*/  @!P1 S2R R8, SR_CgaCtaId ;  /* 0x0000000000089919 */ /* 0x000ea20000008800 */
[----:B------:R-:W-:Y:S01]  /*83a0*/  @!P1 MOV R7, 0x400 ;  /* 0x0000040000079802 */ /* 0x000fe20000000f00 */
[----:B0-----:R-:W-:Y:S01]  /*83b0*/  @P0 FADD R3, R0, R3 ;  /* 0x0000000300030221 */ /* 0x001fe20000000000 */
[----:B---3--:R-:W-:-:S04]  /*83c0*/  @!P1 SHF.R.U32.HI R0, RZ, 0x3, R6 ;  /* 0x00000003ff009819 */ /* 0x008fc80000011606 */
        /* <DEDUP_REMOVED lines=20> */
[----:B0-----:R-:W-:Y:S02]  /*8510*/  IMAD.U32 R3, RZ, RZ, UR5 ;  /* 0x00000005ff037e24 */ /* 0x001fe4000f8e00ff */
[----:B--2---:R-:W-:-:S05]  /*8520*/  FADD.FTZ R5, R4, R5 ;  /* 0x0000000504057221 */ /* 0x004fca0000010000 */
[----:B------:R2:W-:Y:S02]  /*8530*/  REDG.E.ADD.F32.FTZ.RN.STRONG.GPU desc[UR24][R2.64], R5 ;  /* 0x00000005020079a6 */ /* 0x0005e4000c12f318 */
.L_x_3480:
[----:B------:R-:W-:Y:S05]  /*8540*/  BSYNC.RECONVERGENT B0 ;  /* 0x0000000000007941 */ /* 0x000fea0003800200 */
.L_x_3479:
[----:B------:R-:W-:Y:S01]  /*8550*/  UISETP.NE.U32.AND UP0, UPT, UR14, URZ, UPT ;  /* 0x000000ff0e00728c */ /* 0x000fe2000bf05070 */
[----:B-1----:R-:W-:-:S03]  /*8560*/  ISETP.GE.AND P0, PT, R11, UR38, PT ;  /* 0x000000260b007c0c */ /* 0x002fc6000bf06270 */
[----:B------:R-:W-:-:S09]  /*8570*/  UISETP.NE.AND.EX UP0, UPT, UR15, URZ, UPT, UP0 ;  /* 0x000000ff0f00728c */ /* 0x000fd2000bf05300 */
[----:B------:R-:W-:Y:S05]  /*8580*/  BRA.U !UP0, `(.L_x_3481) ;  /* 0x0000000108907547 */ /* 0x000fea000b800000 */
[----:B------:R-:W-:Y:S06]  /*8590*/  BAR.SYNC.DEFER_BLOCKING 0x0 ;  /* 0x0000000000007b1d */ /* 0x000fec0000010000 */
[----:B------:R-:W-:Y:S01]  /*85a0*/  BSSY.RECONVERGENT B0, `(.L_x_3481) ;  /* 0x0000022000007945 */ /* 0x000fe20003800200 */
[----:B0-2---:R-:W0:Y:S01]  /*85b0*/  SHFL.DOWN P1, R3, R36, 0x1, 0x1f ;  /* 0x08201f0024037f89 */ /* 0x005e220000020000 */
        /* <DEDUP_REMOVED lines=29> */
[----:B------:R-:W-:Y:S01]  /*8790*/  MOV R3, UR5 ;  /* 0x0000000500037c02 */ /* 0x000fe20008000f00 */
[----:B0-----:R-:W-:-:S05]  /*87a0*/  FADD.FTZ R7, R7, R0 ;  /* 0x0000000007077221 */ /* 0x001fca0000010000 */
[----:B------:R1:W-:Y:S02]  /*87b0*/  REDG.E.ADD.F32.FTZ.RN.STRONG.GPU desc[UR24][R2.64], R7 ;  /* 0x00000007020079a6 */ /* 0x0003e4000c12f318 */
.L_x_3482:
[----:B------:R-:W-:Y:S05]  /*87c0*/  BSYNC.RECONVERGENT B0 ;  /* 0x0000000000007941 */ /* 0x000fea0003800200 */
.L_x_3481:
[----:B------:R-:W-:Y:S05]  /*87d0*/  @P0 EXIT ;  /* 0x000000000000094d */ /* 0x000fea0003800000 */
[----:B------:R-:W3:Y:S01]  /*87e0*/  LDCU.64 UR12, c[0x0][0x4e8] ;  /* 0x00009d00ff0c77ac */ /* 0x000ee20008000a00 */
[----:B------:R-:W4:Y:S01]  /*87f0*/  S2UR UR22, SR_CgaCtaId ;  /* 0x00000000001679c3 */ /* 0x000f220000008800 */
[----:B------:R-:W-:Y:S01]  /*8800*/  BSSY.RECONVERGENT B0, `(.L_x_3483) ;  /* 0x000004b000007945 */ /* 0x000fe20003800200 */
[----:B------:R-:W0:Y:S01]  /*8810*/  LDCU.64 UR18, c[0x0][0x4c8] ;  /* 0x00009900ff1277ac */ /* 0x000e220008000a00 */
[----:B------:R-:W1:Y:S01]  /*8820*/  LDCU.64 UR20, c[0x0][0x4a8] ;  /* 0x00009500ff1477ac */ /* 0x000e620008000a00 */
[----:B------:R-:W-:Y:S01]  /*8830*/  UMOV UR17, 0x400 ;  /* 0x0000040000117882 */ /* 0x000fe20000000000 */
[----:B------:R-:W0:Y:S01]  /*8840*/  LDCU UR23, c[0x0][0x360] ;  /* 0x00006c00ff1777ac */ /* 0x000e220008000800 */
[----:B------:R-:W1:Y:S01]  /*8850*/  LDCU.64 UR40, c[0x0][0x3e0] ;  /* 0x00007c00ff2877ac */ /* 0x000e620008000a00 */
[----:B---3--:R-:W-:Y:S01]  /*8860*/  UIMAD.WIDE.U32 UR4, UR8, UR12, URZ ;  /* 0x0000000c080472a5 */ /* 0x008fe2000f8e00ff */
[----:B------:R-:W3:Y:S03]  /*8870*/  LDCU.64 UR42, c[0x0][0x3c0] ;  /* 0x00007800ff2a77ac */ /* 0x000ee60008000a00 */
[----:B------:R-:W-:-:S02]  /*8880*/  UIMAD UR16, UR8, UR13, UR5 ;  /* 0x0000000d081072a4 */ /* 0x000fc4000f8e0205 */
[----:B0-----:R-:W-:Y:S02]  /*8890*/  UIMAD.WIDE.U32 UR12, UR8, UR18, URZ ;  /* 0x00000012080c72a5 */ /* 0x001fe4000f8e00ff */
[----:B-1----:R-:W-:Y:S02]  /*88a0*/  UIMAD.WIDE.U32 UR14, UR8, UR20, URZ ;  /* 0x00000014080e72a5 */ /* 0x002fe4000f8e00ff */
[----:B------:R-:W-:Y:S01]  /*88b0*/  UIMAD UR11, UR8, UR19, UR13 ;  /* 0x00000013080b72a4 */ /* 0x000fe2000f8e020d */
[----:B------:R-:W0:Y:S01]  /*88c0*/  LDCU.64 UR26, c[0x0][0x4b0] ;  /* 0x00009600ff1a77ac */ /* 0x000e220008000a00 */
[----:B------:R-:W1:Y:S01]  /*88d0*/  LDCU.64 UR32, c[0x0][0x4d0] ;  /* 0x00009a00ff2077ac */ /* 0x000e620008000a00 */
[----:B------:R-:W0:Y:S01]  /*88e0*/  LDCU.64 UR34, c[0x0][0x4f0] ;  /* 0x00009e00ff2277ac */ /* 0x000e220008000a00 */
[----:B------:R-:W0:Y:S01]  /*88f0*/  LDCU.64 UR36, c[0x0][0x540] ;  /* 0x0000a800ff2477ac */ /* 0x000e220008000a00 */
[----:B------:R-:W0:Y:S01]  /*8900*/  LDCU.128 UR28, c[0x0][0x530] ;  /* 0x0000a600ff1c77ac */ /* 0x000e220008000c00 */
[----:B------:R-:W-:-:S02]  /*8910*/  UIMAD UR8, UR8, UR21, UR15 ;  /* 0x00000015080872a4 */ /* 0x000fc4000f8e020f */
[----:B----4-:R-:W-:-:S12]  /*8920*/  ULEA UR17, UR22, UR17, 0x18 ;  /* 0x0000001116117291 */ /* 0x010fd8000f8ec0ff */
.L_x_3484:
[C---:B------:R-:W-:Y:S01]  /*8930*/  LEA R0, R11.reuse, UR17, 0x2 ;  /* 0x000000110b007c11 */ /* 0x040fe2000f8e10ff */
[C---:B----4-:R-:W-:Y:S01]  /*8940*/  IMAD.WIDE.U32 R6, R11.reuse, UR40, RZ ;  /* 0x000000280b067c25 */ /* 0x050fe2000f8e00ff */
[----:B------:R-:W-:Y:S02]  /*8950*/  MOV R4, UR14 ;  /* 0x0000000e00047c02 */ /* 0x000fe40008000f00 */
[----:B------:R-:W-:Y:S01]  /*8960*/  SHF.R.S32.HI R10, RZ, 0x1f, R11 ;  /* 0x0000001fff0a7819 */ /* 0x000fe2000001140b */
[----:B------:R-:W4:Y:S01]  /*8970*/  LDS R13, [R0+0x1d90] ;  /* 0x001d9000000d7984 */ /* 0x000f220000000800 */
[----:B--2---:R-:W-:Y:S02]  /*8980*/  MOV R3, UR8 ;  /* 0x0000000800037c02 */ /* 0x004fe40008000f00 */
        /* <DEDUP_REMOVED lines=14> */
[----:B----4-:R2:W-:Y:S04]  /*8a70*/  REDG.E.ADD.F32.FTZ.RN.STRONG.GPU desc[UR24][R4.64], R13 ;  /* 0x0000000d040079a6 */ /* 0x0105e8000c12f318 */
[----:B------:R4:W0:Y:S01]  /*8a80*/  LDG.E R15, desc[UR24][R8.64] ;  /* 0x00000018080f7981 */ /* 0x000822000c1e1900 */
[----:B------:R-:W-:Y:S01]  /*8a90*/  MOV R6, UR12 ;  /* 0x0000000c00067c02 */ /* 0x000fe20008000f00 */
[C---:B-1----:R-:W-:Y:S01]  /*8aa0*/  IMAD R12, R10.reuse, UR32, RZ ;  /* 0x000000200a0c7c24 */ /* 0x042fe2000f8e02ff */
[----:B------:R-:W-:Y:S01]  /*8ab0*/  MOV R3, UR11 ;  /* 0x0000000b00037c02 */ /* 0x000fe20008000f00 */
[----:B---3--:R-:W-:Y:S01]  /*8ac0*/  IMAD R14, R10, UR42, RZ ;  /* 0x0000002a0a0e7c24 */ /* 0x008fe2000f8e02ff */
[----:B------:R-:W-:Y:S01]  /*8ad0*/  MOV R7, UR13 ;  /* 0x0000000d00077c02 */ /* 0x000fe20008000f00 */
[----:B------:R-:W-:-:S02]  /*8ae0*/  IMAD.MOV.U32 R2, RZ, RZ, R6 ;  /* 0x000000ffff027224 */ /* 0x000fc400078e0006 */
[C---:B------:R-:W-:Y:S02]  /*8af0*/  IMAD R17, R11.reuse, UR33, R12 ;  /* 0x000000210b117c24 */ /* 0x040fe4000f8e020c */
[----:B------:R-:W-:-:S04]  /*8b00*/  IMAD.WIDE.U32 R2, R11, UR32, R2 ;  /* 0x000000200b027c25 */ /* 0x000fc8000f8e0002 */
[----:B------:R-:W-:Y:S01]  /*8b10*/  IMAD.WIDE.U32 R6, R11, UR42, RZ ;  /* 0x0000002a0b067c25 */ /* 0x000fe2000f8e00ff */
[----:B--2---:R-:W-:Y:S02]  /*8b20*/  IADD3 R5, PT, PT, R3, R17, RZ ;  /* 0x0000001103057210 */ /* 0x004fe40007ffe0ff */
[----:B------:R-:W-:Y:S01]  /*8b30*/  LEA R4, P0, R2, UR30, 0x2 ;  /* 0x0000001e02047c11 */ /* 0x000fe2000f8010ff */
[----:B------:R-:W-:Y:S01]  /*8b40*/  IMAD R13, R11, UR43, R14 ;  /* 0x0000002b0b0d7c24 */ /* 0x000fe2000f8e020e */
[----:B----4-:R-:W-:Y:S02]  /*8b50*/  LEA R8, P1, R6, UR9, 0x2 ;  /* 0x0000000906087c11 */ /* 0x010fe4000f8210ff */
[----:B------:R-:W-:Y:S02]  /*8b60*/  LEA.HI.X R5, R2, UR31, R5, 0x2, P0 ;  /* 0x0000001f02057c11 */ /* 0x000fe400080f1405 */
[----:B------:R-:W-:-:S04]  /*8b70*/  IADD3 R3, PT, PT, R7, R13, RZ ;  /* 0x0000000d07037210 */ /* 0x000fc80007ffe0ff */
[----:B------:R-:W-:Y:S01]  /*8b80*/  LEA.HI.X R9, R6, UR10, R3, 0x2, P1 ;  /* 0x0000000a06097c11 */ /* 0x000fe200088f1403 */
[----:B0-----:R-:W-:-:S05]  /*8b90*/  FMUL.FTZ R15, R0, R15 ;  /* 0x0000000f000f7220 */ /* 0x001fca0000410000 */
        /* <DEDUP_REMOVED lines=18> */
.L_x_3483:
[----:B------:R-:W-:Y:S05]  /*8cc0*/  EXIT ;  /* 0x000000000000794d */ /* 0x000fea0003800000 */
.L_x_3469:
[----:B------:R-:W-:Y:S01]  /*8cd0*/  MOV R193, R6 ;  /* 0x0000000600c17202 */ /* 0x000fe20000000f00 */
[----:B------:R-:W-:Y:S01]  /*8ce0*/  HFMA2 R192, -RZ, RZ, 0, 5.9604644775390625e-08 ;  /* 0x00000001ffc07431 */ /* 0x000fe200000001ff */
[----:B------:R-:W-:Y:S02]  /*8cf0*/  MOV R195, RZ ;  /* 0x000000ff00c37202 */ /* 0x000fe40000000f00 */
[----:B------:R-:W-:-:S07]  /*8d00*/  MOV R210, 0xffffffff ;  /* 0xffffffff00d27802 */ /* 0x000fce0000000f00 */
[----:B-123-5:R-:W-:Y:S05]  /*8d10*/  WARPSYNC.COLLECTIVE R210, `(.L_x_3485) ;  /* 0x00000000d2087348 */ /* 0x02efea0003c00000 */
[----:B------:R0:W4:Y:S02]  /*8d20*/  SHFL.UP P6, R4, R193, R192, R195 ;  /* 0x040000c0c1047389 */ /* 0x00012400000c00c3 */
[----:B012345:R-:W-:Y:S05]  /*8d30*/  ENDCOLLECTIVE ;  /* 0x000000000000791b */ /* 0x03ffea0003800000 */
.L_x_3485:
[----:B------:R-:W-:Y:S01]  /*8d40*/  MOV R193, R5 ;  /* 0x0000000500c17202 */ /* 0x000fe20000000f00 */
[----:B------:R-:W-:-:S07]  /*8d50*/  IMAD.MOV.U32 R7, RZ, RZ, R4 ;  /* 0x000000ffff077224 */ /* 0x000fce00078e0004 */
[----:B------:R-:W-:Y:S05]  /*8d60*/  WARPSYNC.COLLECTIVE R210, `(.L_x_3486) ;  /* 0x00000000d2087348 */ /* 0x000fea0003c00000 */
[----:B------:R0:W1:Y:S02]  /*8d70*/  SHFL.UP P6, R4, R193, R192, R195 ;  /* 0x040000c0c1047389 */ /* 0x00006400000c00c3 */
[----:B01----:R-:W-:Y:S05]  /*8d80*/  ENDCOLLECTIVE ;  /* 0x000000000000791b */ /* 0x003fea0003800000 */
.L_x_3486:
        /* <DEDUP_REMOVED lines=8> */
.L_x_3487:
[----:B------:R-:W-:Y:S02]  /*8e10*/  MOV R193, R187 ;  /* 0x000000bb00c17202 */ /* 0x000fe40000000f00 */
[----:B------:R-:W-:-:S07]  /*8e20*/  MOV R7, R4 ;  /* 0x0000000400077202 */ /* 0x000fce0000000f00 */
[----:B------:R-:W-:Y:S05]  /*8e30*/  WARPSYNC.COLLECTIVE R210, `(.L_x_3488) ;  /* 0x00000000d2087348 */ /* 0x000fea0003c00000 */
[----:B------:R0:W1:Y:S02]  /*8e40*/  SHFL.UP P6, R4, R193, R192, R195 ;  /* 0x040000c0c1047389 */ /* 0x00006400000c00c3 */
[----:B01----:R-:W-:Y:S05]  /*8e50*/  ENDCOLLECTIVE ;  /* 0x000000000000791b */ /* 0x003fea0003800000 */
.L_x_3488:
        /* <DEDUP_REMOVED lines=8> */
.L_x_3489:
[----:B------:R-:W-:Y:S02]  /*8ee0*/  MOV R193, R189 ;  /* 0x000000bd00c17202 */ /* 0x000fe40000000f00 */
[----:B------:R-:W-:-:S07]  /*8ef0*/  MOV R5, R4 ;  /* 0x0000000400057202 */ /* 0x000fce0000000f00 */
[----:B------:R-:W-:Y:S05]  /*8f00*/  WARPSYNC.COLLECTIVE R210, `(.L_x_3490) ;  /* 0x00000000d2087348 */ /* 0x000fea0003c00000 */
[----:B------:R0:W1:Y:S02]  /*8f10*/  SHFL.UP P6, R4, R193, R192, R195 ;  /* 0x040000c0c1047389 */ /* 0x00006400000c00c3 */
[----:B01----:R-:W-:Y:S05]  /*8f20*/  ENDCOLLECTIVE ;  /* 0x000000000000791b */ /* 0x003fea0003800000 */
.L_x_3490:
        /* <DEDUP_REMOVED lines=8> */
.L_x_3491:
[----:B------:R-:W-:Y:S01]  /*8fb0*/  IMAD.MOV.U32 R193, RZ, RZ, R7 ;  /* 0x000000ffffc17224 */ /* 0x000fe200078e0007 */
[----:B------:R-:W-:-:S07]  /*8fc0*/  MOV R5, R4 ;  /* 0x0000000400057202 */ /* 0x000fce0000000f00 */
[----:B------:R-:W-:Y:S05]  /*8fd0*/  WARPSYNC.COLLECTIVE R210, `(.L_x_3492) ;  /* 0x00000000d2087348 */ /* 0x000fea0003c00000 */
[----:B------:R0:W1:Y:S02]  /*8fe0*/  SHFL.UP P6, R4, R193, R192, R195 ;  /* 0x040000c0c1047389 */ /* 0x00006400000c00c3 */
[----:B01----:R-:W-:Y:S05]  /*8ff0*/  ENDCOLLECTIVE ;  /* 0x000000000000791b */ /* 0x003fea0003800000 */
.L_x_3492:
        /* <DEDUP_REMOVED lines=8> */
.L_x_3493:
[----:B------:R-:W-:Y:S02]  /*9080*/  MOV R193, R5 ;  /* 0x0000000500c17202 */ /* 0x000fe40000000f00 */
[----:B------:R-:W-:-:S07]  /*9090*/  MOV R187, R4 ;  /* 0x0000000400bb7202 */ /* 0x000fce0000000f00 */
[----:B------:R-:W-:Y:S05]  /*90a0*/  WARPSYNC.COLLECTIVE R210, `(.L_x_3494) ;  /* 0x00000000d2087348 */ /* 0x000fea0003c00000 */
[----:B------:R0:W1:Y:S02]  /*90b0*/  SHFL.UP P6, R4, R193, R192, R195 ;  /* 0x040000c0c1047389 */ /* 0x00006400000c00c3 */
[----:B01----:R-:W-:Y:S05]  /*90c0*/  ENDCOLLECTIVE ;  /* 0x000000000000791b */ /* 0x003fea0003800000 */
.L_x_3494:
[----:B------:R-:W-:Y:S05]  /*90d0*/  BRA `(.L_x_3495) ;  /* 0xffffffc000047947 */ /* 0x000fea000383ffff */
.L_x_3470:
[----:B------:R-:W-:Y:S01]  /*90e0*/  HFMA2 R212, -RZ, RZ, 0, 1.847743988037109375e-06 ;  /* 0x0000001fffd47431 */ /* 0x000fe200000001ff */
[----:B------:R-:W-:Y:S01]  /*90f0*/  BSSY B0, `(.L_x_3496) ;  /* 0x0000007000007945 */ /* 0x000fe20003800000 */
[----:B------:R-:W-:Y:S02]  /*9100*/  MOV R211, R6 ;  /* 0x0000000600d37202 */ /* 0x000fe40000000f00 */
[----:B------:R-:W-:Y:S02]  /*9110*/  MOV R213, 0x1f ;  /* 0x0000001f00d57802 */ /* 0x000fe40000000f00 */
[----:B------:R-:W-:-:S07]  /*9120*/  MOV R210, 0xffffffff ;  /* 0xffffffff00d27802 */ /* 0x000fce0000000f00 */
[----:B-123-5:R-:W-:Y:S05]  /*9130*/  WARPSYNC.COLLECTIVE R210, `(.L_x_3497) ;  /* 0x00000000d2087348 */ /* 0x02efea0003c00000 */
[----:B------:R0:W4:Y:S02]  /*9140*/  SHFL.IDX P2, R5, R211, R212, R213 ;  /* 0x000000d4d3057389 */ /* 0x00012400000400d5 */
[----:B012345:R-:W-:Y:S05]  /*9150*/  ENDCOLLECTIVE ;  /* 0x000000000000791b */ /* 0x03ffea0003800000 */
.L_x_3497:
[----:B------:R-:W-:Y:S05]  /*9160*/  BSYNC B0 ;  /* 0x0000000000007941 */ /* 0x000fea0003800000 */
.L_x_3496:
[----:B------:R-:W-:Y:S05]  /*9170*/  BRA `(.L_x_3498) ;  /* 0xffffffbc00f47947 */ /* 0x000fea000383ffff */
.L_x_3471:
        /* <DEDUP_REMOVED lines=8> */
.L_x_3500:
[----:B------:R-:W-:Y:S05]  /*9200*/  BSYNC B0 ;  /* 0x0000000000007941 */ /* 0x000fea0003800000 */
.L_x_3499:
[----:B------:R-:W-:Y:S05]  /*9210*/  BRA `(.L_x_3501) ;  /* 0xffffffbc00d47947 */ /* 0x000fea000383ffff */
.L_x_3472:
[----:B------:R-:W-:Y:S01]  /*9220*/  HFMA2 R192, -RZ, RZ, 0, 5.9604644775390625e-08 ;  /* 0x00000001ffc07431 */ /* 0x000fe200000001ff */
[----:B------:R-:W-:Y:S01]  /*9230*/  BSSY B0, `(.L_x_3502) ;  /* 0x0000007000007945 */ /* 0x000fe20003800000 */
[----:B------:R-:W-:Y:S01]  /*9240*/  IMAD.MOV.U32 R193, RZ, RZ, R6 ;  /* 0x000000ffffc17224 */ /* 0x000fe200078e0006 */
[----:B------:R-:W-:Y:S02]  /*9250*/  MOV R195, RZ ;  /* 0x000000ff00c37202 */ /* 0x000fe40000000f00 */
[----:B------:R-:W-:-:S07]  /*9260*/  MOV R210, 0xffffffff ;  /* 0xffffffff00d27802 */ /* 0x000fce0000000f00 */
[----:B-123-5:R-:W-:Y:S05]  /*9270*/  WARPSYNC.COLLECTIVE R210, `(.L_x_3503) ;  /* 0x00000000d2087348 */ /* 0x02efea0003c00000 */
[----:B------:R0:W4:Y:S02]  /*9280*/  SHFL.UP P6, R4, R193, R192, R195 ;  /* 0x040000c0c1047389 */ /* 0x00012400000c00c3 */
[----:B012345:R-:W-:Y:S05]  /*9290*/  ENDCOLLECTIVE ;  /* 0x000000000000791b */ /* 0x03ffea0003800000 */
.L_x_3503:
[----:B------:R-:W-:Y:S05]  /*92a0*/  BSYNC B0 ;  /* 0x0000000000007941 */ /* 0x000fea0003800000 */
.L_x_3502:
[----:B------:R-:W-:Y:S01]  /*92b0*/  MOV R193, R7 ;  /* 0x0000000700c17202 */ /* 0x000fe20000000f00 */
[----:B------:R-:W-:Y:S01]  /*92c0*/  HFMA2 R192, -RZ, RZ, 0, 5.9604644775390625e-08 ;  /* 0x00000001ffc07431 */ /* 0x000fe200000001ff */
[----:B------:R-:W-:Y:S01]  /*92d0*/  MOV R195, RZ ;  /* 0x000000ff00c37202 */ /* 0x000fe20000000f00 */
[----:B------:R-:W-:Y:S01]  /*92e0*/  HFMA2 R212, -RZ, RZ, 0, 0 ;  /* 0x00000000ffd47431 */ /* 0x000fe200000001ff */
[----:B------:R-:W-:Y:S02]  /*92f0*/  MOV R210, 0xffffffff ;  /* 0xffffffff00d27802 */ /* 0x000fe40000000f00 */
[----:B------:R-:W-:Y:S02]  /*9300*/  MOV R211, R2 ;  /* 0x0000000200d37202 */ /* 0x000fe40000000f00 */
[----:B------:R-:W-:Y:S02]  /*9310*/  MOV R213, 0x1f ;  /* 0x0000001f00d57802 */ /* 0x000fe40000000f00 */
[----:B------:R-:W-:-:S07]  /*9320*/  MOV R10, R4 ;  /* 0x00000004000a7202 */ /* 0x000fce0000000f00 */
[----:B------:R-:W-:Y:S05]  /*9330*/  WARPSYNC.COLLECTIVE R210, `(.L_x_3504) ;  /* 0x00000000d2087348 */ /* 0x000fea0003c00000 */
[----:B------:R0:W1:Y:S02]  /*9340*/  SHFL.UP P6, R4, R193, R192, R195 ;  /* 0x040000c0c1047389 */ /* 0x00006400000c00c3 */
[----:B01----:R-:W-:Y:S05]  /*9350*/  ENDCOLLECTIVE ;  /* 0x000000000000791b */ /* 0x003fea0003800000 */
.L_x_3504:
[----:B------:R-:W-:Y:S05]  /*9360*/  WARPSYNC.COLLECTIVE R210, `(.L_x_3505) ;  /* 0x00000000d2087348 */ /* 0x000fea0003c00000 */
[----:B------:R0:W1:Y:S02]  /*9370*/  SHFL.IDX P2, R5, R211, R212, R213 ;  /* 0x000000d4d3057389 */ /* 0x00006400000400d5 */
[----:B01----:R-:W-:Y:S05]  /*9380*/  ENDCOLLECTIVE ;  /* 0x000000000000791b */ /* 0x003fea0003800000 */
.L_x_3505:
[----:B------:R-:W-:Y:S02]  /*9390*/  MOV R211, R3 ;  /* 0x0000000300d37202 */ /* 0x000fe40000000f00 */
[----:B------:R-:W-:Y:S01]  /*93a0*/  MOV R187, R4 ;  /* 0x0000000400bb7202 */ /* 0x000fe20000000f00 */
[----:B------:R-:W-:-:S07]  /*93b0*/  IMAD.MOV.U32 R4, RZ, RZ, R5 ;  /* 0x000000ffff047224 */ /* 0x000fce00078e0005 */
[----:B------:R-:W-:Y:S05]  /*93c0*/  WARPSYNC.COLLECTIVE R210, `(.L_x_3506) ;  /* 0x00000000d2087348 */ /* 0x000fea0003c00000 */
[----:B------:R0:W1:Y:S02]  /*93d0*/  SHFL.IDX P2, R5, R211, R212, R213 ;  /* 0x000000d4d3057389 */ /* 0x00006400000400d5 */
[----:B01----:R-:W-:Y:S05]  /*93e0*/  ENDCOLLECTIVE ;  /* 0x000000000000791b */ /* 0x003fea0003800000 */
.L_x_3506:
[----:B------:R-:W-:Y:S05]  /*93f0*/  BRA `(.L_x_3507) ;  /* 0xffffffbc00747947 */ /* 0x000fea000383ffff */
.L_x_3474:
[-C--:B------:R-:W-:Y:S01]  /*9400*/  MOV R215, R6.reuse ;  /* 0x0000000600d77202 */ /* 0x080fe20000000f00 */
[----:B------:R-:W-:Y:S01]  /*9410*/  HFMA2 R214, -RZ, RZ, 0, 5.9604644775390625e-08 ;  /* 0x00000001ffd67431 */ /* 0x000fe200000001ff */
[----:B------:R-:W-:Y:S01]  /*9420*/  MOV R217, 0x1f ;  /* 0x0000001f00d97802 */ /* 0x000fe20000000f00 */
[----:B------:R-:W-:Y:S01]  /*9430*/  IMAD.MOV.U32 R212, RZ, RZ, RZ ;  /* 0x000000ffffd47224 */ /* 0x000fe200078e00ff */
[----:B------:R-:W-:Y:S01]  /*9440*/  MOV R210, 0xffffffff ;  /* 0xffffffff00d27802 */ /* 0x000fe20000000f00 */
[----:B------:R-:W-:Y:S01]  /*9450*/  HFMA2 R213, -RZ, RZ, 0, 1.847743988037109375e-06 ;  /* 0x0000001fffd57431 */ /* 0x000fe200000001ff */
[----:B------:R-:W-:Y:S02]  /*9460*/  MOV R3, R6 ;  /* 0x0000000600037202 */ /* 0x000fe40000000f00 */
[----:B------:R-:W-:-:S07]  /*9470*/  MOV R4, R5 ;  /* 0x0000000500047202 */ /* 0x000fce0000000f00 */
[----:B--2---:R-:W-:Y:S05]  /*9480*/  WARPSYNC.COLLECTIVE R210, `(.L_x_3508) ;  /* 0x00000000d2087348 */ /* 0x004fea0003c00000 */
[----:B------:R0:W1:Y:S02]  /*9490*/  SHFL.DOWN P2, R7, R215, R214, R217 ;  /* 0x080000d6d7077389 */ /* 0x00006400000400d9 */
[----:B012---:R-:W-:Y:S05]  /*94a0*/  ENDCOLLECTIVE ;  /* 0x000000000000791b */ /* 0x007fea0003800000 */
.L_x_3508:
[----:B------:R-:W-:Y:S02]  /*94b0*/  MOV R215, R5 ;  /* 0x0000000500d77202 */ /* 0x000fe40000000f00 */
[----:B------:R-:W-:-:S07]  /*94c0*/  MOV R2, R7 ;  /* 0x0000000700027202 */ /* 0x000fce0000000f00 */
[----:B------:R-:W-:Y:S05]  /*94d0*/  WARPSYNC.COLLECTIVE R210, `(.L_x_3509) ;  /* 0x00000000d2087348 */ /* 0x000fea0003c00000 */
[----:B------:R0:W1:Y:S02]  /*94e0*/  SHFL.DOWN P2, R7, R215, R214, R217 ;  /* 0x080000d6d7077389 */ /* 0x00006400000400d9 */
[----:B01----:R-:W-:Y:S05]  /*94f0*/  ENDCOLLECTIVE ;  /* 0x000000000000791b */ /* 0x003fea0003800000 */
.L_x_3509:
[----:B------:R-:W-:Y:S01]  /*9500*/  @P0 FMUL.FTZ R2, R2, R3 ;  /* 0x0000000302020220 */ /* 0x000fe20000410000 */
[----:B------:R-:W-:Y:S02]  /*9510*/  IMAD.MOV.U32 R214, RZ, RZ, 0x2 ;  /* 0x00000002ffd67424 */ /* 0x000fe400078e00ff */
        /* <DEDUP_REMOVED lines=8> */
.L_x_3510:
[----:B------:R-:W-:Y:S02]  /*95a0*/  MOV R215, R4 ;  /* 0x0000000400d77202 */ /* 0x000fe40000000f00 */
[----:B------:R-:W-:-:S07]  /*95b0*/  MOV R2, R7 ;  /* 0x0000000700027202 */ /* 0x000fce0000000f00 */
[----:B------:R-:W-:Y:S05]  /*95c0*/  WARPSYNC.COLLECTIVE R210, `(.L_x_3511) ;  /* 0x00000000d2087348 */ /* 0x000fea0003c00000 */
[----:B------:R0:W1:Y:S02]  /*95d0*/  SHFL.DOWN P2, R7, R215, R214, R217 ;  /* 0x080000d6d7077389 */ /* 0x00006400000400d9 */
[----:B01----:R-:W-:Y:S05]  /*95e0*/  ENDCOLLECTIVE ;  /* 0x000000000000791b */ /* 0x003fea0003800000 */
.L_x_3511:
[C---:B------:R-:W-:Y:S01]  /*95f0*/  @!P0 FMUL.FTZ R2, R3.reuse, R2 ;  /* 0x0000000203028220 */ /* 0x040fe20000410000 */
[----:B------:R-:W-:Y:S02]  /*9600*/  HFMA2 R214, -RZ, RZ, 0, 2.384185791015625e-07 ;  /* 0x00000004ffd67431 */ /* 0x000fe400000001ff */
        /* <DEDUP_REMOVED lines=8> */
.L_x_3512:
[----:B------:R-:W-:Y:S02]  /*9690*/  MOV R215, R4 ;  /* 0x0000000400d77202 */ /* 0x000fe40000000f00 */
[----:B------:R-:W-:-:S07]  /*96a0*/  MOV R2, R7 ;  /* 0x0000000700027202 */ /* 0x000fce0000000f00 */
[----:B------:R-:W-:Y:S05]  /*96b0*/  WARPSYNC.COLLECTIVE R210, `(.L_x_3513) ;  /* 0x00000000d2087348 */ /* 0x000fea0003c00000 */
[----:B------:R0:W1:Y:S02]  /*96c0*/  SHFL.DOWN P2, R7, R215, R214, R217 ;  /* 0x080000d6d7077389 */ /* 0x00006400000400d9 */
[----:B01----:R-:W-:Y:S05]  /*96d0*/  ENDCOLLECTIVE ;  /* 0x000000000000791b */ /* 0x003fea0003800000 */
.L_x_3513:
[----:B------:R-:W-:Y:S01]  /*96e0*/  @!P0 FMUL.FTZ R2, R3, R2 ;  /* 0x0000000203028220 */ /* 0x000fe20000410000 */
[----:B------:R-:W-:Y:S01]  /*96f0*/  IMAD.MOV.U32 R214, RZ, RZ, 0x8 ;  /* 0x00000008ffd67424 */ /* 0x000fe200078e00ff */
[----:B------:R-:W-:-:S05]  /*9700*/  MOV R5, R7 ;  /* 0x0000000700057202 */ /* 0x000fca0000000f00 */
        /* <DEDUP_REMOVED lines=8> */
.L_x_3514:
[----:B------:R-:W-:Y:S02]  /*9790*/  MOV R215, R4 ;  /* 0x0000000400d77202 */ /* 0x000fe40000000f00 */
[----:B------:R-:W-:-:S07]  /*97a0*/  MOV R2, R7 ;  /* 0x0000000700027202 */ /* 0x000fce0000000f00 */
[----:B------:R-:W-:Y:S05]  /*97b0*/  WARPSYNC.COLLECTIVE R210, `(.L_x_3515) ;  /* 0x00000000d2087348 */ /* 0x000fea0003c00000 */
[----:B------:R0:W1:Y:S02]  /*97c0*/  SHFL.DOWN P2, R7, R215, R214, R217 ;  /* 0x080000d6d7077389 */ /* 0x00006400000400d9 */
[----:B01----:R-:W-:Y:S05]  /*97d0*/  ENDCOLLECTIVE ;  /* 0x000000000000791b */ /* 0x003fea0003800000 */
.L_x_3515:
[----:B------:R-:W-:Y:S01]  /*97e0*/  @!P0 FMUL.FTZ R2, R3, R2 ;  /* 0x0000000203028220 */ /* 0x000fe20000410000 */
[----:B------:R-:W-:Y:S01]  /*97f0*/  HFMA2 R214, -RZ, RZ, 0, 9.5367431640625e-07 ;  /* 0x00000010ffd67431 */ /* 0x000fe200000001ff */
        /* <DEDUP_REMOVED lines=9> */
.L_x_3516:
[----:B------:R-:W-:Y:S02]  /*9890*/  MOV R215, R4 ;  /* 0x0000000400d77202 */ /* 0x000fe40000000f00 */
[----:B------:R-:W-:-:S07]  /*98a0*/  MOV R2, R7 ;  /* 0x0000000700027202 */ /* 0x000fce0000000f00 */
[----:B------:R-:W-:Y:S05]  /*98b0*/  WARPSYNC.COLLECTIVE R210, `(.L_x_3517) ;  /* 0x00000000d2087348 */ /* 0x000fea0003c00000 */
[----:B------:R0:W1:Y:S02]  /*98c0*/  SHFL.DOWN P2, R7, R215, R214, R217 ;  /* 0x080000d6d7077389 */ /* 0x00006400000400d9 */
[----:B01----:R-:W-:Y:S05]  /*98d0*/  ENDCOLLECTIVE ;  /* 0x000000000000791b */ /* 0x003fea0003800000 */
.L_x_3517:
[----:B------:R-:W-:Y:S01]  /*98e0*/  @!P0 FMUL.FTZ R2, R3, R2 ;  /* 0x0000000203028220 */ /* 0x000fe20000410000 */
[----:B------:R-:W-:Y:S01]  /*98f0*/  HFMA2 R214, -RZ, RZ, 0, 5.9604644775390625e-08 ;  /* 0x00000001ffd67431 */ /* 0x000fe200000001ff */
[----:B------:R-:W-:-:S05]  /*9900*/  MOV R5, R7 ;  /* 0x0000000700057202 */ /* 0x000fca0000000f00 */
[----:B------:R-:W-:Y:S01]  /*9910*/  @!P0 FFMA.FTZ R5, R3, R5, R4 ;  /* 0x0000000503058223 */ /* 0x000fe20000010004 */
[----:B------:R-:W-:-:S04]  /*9920*/  @!P0 MOV R3, R2 ;  /* 0x0000000200038202 */ /* 0x000fc80000000f00 */
[----:B------:R-:W-:Y:S02]  /*9930*/  MOV R211, R3 ;  /* 0x0000000300d37202 */ /* 0x000fe40000000f00 */
[----:B------:R-:W-:Y:S02]  /*9940*/  @!P0 MOV R4, R5 ;  /* 0x0000000500048202 */ /* 0x000fe40000000f00 */
[----:B------:R-:W-:-:S07]  /*9950*/  MOV R215, R3 ;  /* 0x0000000300d77202 */ /* 0x000fce0000000f00 */
[----:B------:R-:W-:Y:S05]  /*9960*/  WARPSYNC.COLLECTIVE R210, `(.L_x_3518) ;  /* 0x00000000d2087348 */ /* 0x000fea0003c00000 */
[----:B------:R0:W1:Y:S02]  /*9970*/  SHFL.IDX P2, R5, R211, R212, R213 ;  /* 0x000000d4d3057389 */ /* 0x00006400000400d5 */
[----:B01----:R-:W-:Y:S05]  /*9980*/  ENDCOLLECTIVE ;  /* 0x000000000000791b */ /* 0x003fea0003800000 */
.L_x_3518:
[----:B------:R-:W-:Y:S02]  /*9990*/  ISETP.NE.AND P0, PT, R63, 0x1f, PT ;  /* 0x0000001f3f00780c */ /* 0x000fe40003f05270 */
[----:B------:R-:W-:Y:S02]  /*99a0*/  MOV R211, R4 ;  /* 0x0000000400d37202 */ /* 0x000fe40000000f00 */
[----:B------:R-:W-:-:S09]  /*99b0*/  MOV R2, R5 ;  /* 0x0000000500027202 */ /* 0x000fd20000000f00 */
[----:B------:R-:W-:Y:S05]  /*99c0*/  WARPSYNC.COLLECTIVE R210, `(.L_x_3519) ;  /* 0x00000000d2087348 */ /* 0x000fea0003c00000 */
[----:B------:R0:W1:Y:S02]  /*99d0*/  SHFL.IDX P2, R5, R211, R212, R213 ;  /* 0x000000d4d3057389 */ /* 0x00006400000400d5 */
[----:B01----:R-:W-:Y:S05]  /*99e0*/  ENDCOLLECTIVE ;  /* 0x000000000000791b */ /* 0x003fea0003800000 */
.L_x_3519:
[----:B------:R-:W-:Y:S05]  /*99f0*/  WARPSYNC.COLLECTIVE R210, `(.L_x_3520) ;  /* 0x00000000d2087348 */ /* 0x000fea0003c00000 */
[----:B------:R0:W1:Y:S02]  /*9a00*/  SHFL.DOWN P2, R7, R215, R214, R217 ;  /* 0x080000d6d7077389 */ /* 0x00006400000400d9 */
[----:B01----:R-:W-:Y:S05]  /*9a10*/  ENDCOLLECTIVE ;  /* 0x000000000000791b */ /* 0x003fea0003800000 */
.L_x_3520:
[----:B------:R-:W-:Y:S01]  /*9a20*/  MOV R211, R10 ;  /* 0x0000000a00d37202 */ /* 0x000fe20000000f00 */
[----:B------:R-:W-:Y:S01]  /*9a30*/  FMUL.FTZ R10, R10, R2 ;  /* 0x000000020a0a7220 */ /* 0x000fe20000410000 */
[----:B------:R-:W-:Y:S02]  /*9a40*/  MOV R215, R4 ;  /* 0x0000000400d77202 */ /* 0x000fe40000000f00 */
[----:B------:R-:W-:Y:S02]  /*9a50*/  MOV R6, R5 ;  /* 0x0000000500067202 */ /* 0x000fe40000000f00 */
[----:B------:R-:W-:-:S07]  /*9a60*/  MOV R206, R7 ;  /* 0x0000000700ce7202 */ /* 0x000fce0000000f00 */
[----:B------:R-:W-:Y:S05]  /*9a70*/  WARPSYNC.COLLECTIVE R210, `(.L_x_3521) ;  /* 0x00000000d2087348 */ /* 0x000fea0003c00000 */
[----:B------:R0:W1:Y:S02]  /*9a80*/  SHFL.DOWN P2, R7, R215, R214, R217 ;  /* 0x080000d6d7077389 */ /* 0x00006400000400d9 */
[----:B01----:R-:W-:Y:S05]  /*9a90*/  ENDCOLLECTIVE ;  /* 0x000000000000791b */ /* 0x003fea0003800000 */
.L_x_3521:
[----:B------:R-:W-:Y:S05]  /*9aa0*/  WARPSYNC.COLLECTIVE R210, `(.L_x_3522) ;  /* 0x00000000d2087348 */ /* 0x000fea0003c00000 */
[----:B------:R0:W1:Y:S02]  /*9ab0*/  SHFL.IDX P2, R5, R211, R212, R213 ;  /* 0x000000d4d3057389 */ /* 0x00006400000400d5 */
[----:B01----:R-:W-:Y:S05]  /*9ac0*/  ENDCOLLECTIVE ;  /* 0x000000000000791b */ /* 0x003fea0003800000 */
.L_x_3522:
[----:B------:R-:W-:Y:S01]  /*9ad0*/  MOV R211, R11 ;  /* 0x0000000b00d37202 */ /* 0x000fe20000000f00 */
[----:B------:R-:W-:Y:S01]  /*9ae0*/  FFMA.FTZ R11, R11, R2, R6 ;  /* 0x000000020b0b7223 */ /* 0x000fe20000010006 */
[----:B------:R-:W-:Y:S02]  /*9af0*/  MOV R207, R7 ;  /* 0x0000000700cf7202 */ /* 0x000fe40000000f00 */
[----:B------:R-:W-:-:S07]  /*9b00*/  MOV R208, R5 ;  /* 0x0000000500d07202 */ /* 0x000fce0000000f00 */
[----:B------:R-:W-:Y:S05]  /*9b10*/  WARPSYNC.COLLECTIVE R210, `(.L_x_3523) ;  /* 0x00000000d2087348 */ /* 0x000fea0003c00000 */
[----:B------:R0:W1:Y:S02]  /*9b20*/  SHFL.IDX P2, R5, R211, R212, R213 ;  /* 0x000000d4d3057389 */ /* 0x00006400000400d5 */
[----:B01----:R-:W-:Y:S05]  /*9b30*/  ENDCOLLECTIVE ;  /* 0x000000000000791b */ /* 0x003fea0003800000 */
.L_x_3523:
[----:B------:R-:W-:Y:S01]  /*9b40*/  MOV R7, R5 ;  /* 0x0000000500077202 */ /* 0x000fe20000000f00 */
[----:B------:R-:W-:Y:S06]  /*9b50*/  BRA `(.L_x_3524) ;  /* 0xffffffbc006c7947 */ /* 0x000fec000383ffff */
.L_x_3525:
        /* <DEDUP_REMOVED lines=10> */
.L_x_10442:


//--------------------- .text._Z25selective_scan_bwd_kernelI32Selective_Scan_bwd_kernel_traitsILi64ELi16ELb0ELb0ELb0ELb1ELb1EN3c108BFloat16EfEEv12SSMParamsBwd --------------------------
	.section	.text._Z25selective_scan_bwd_kernelI32Selective_Scan_bwd_kernel_traitsILi64ELi16ELb0ELb0ELb0ELb1ELb1EN3c108BFloat16EfEEv12SSMParamsBwd,"ax",@progbits
	.align	128
        .global         _Z25selective_scan_bwd_kernelI32Selective_Scan_bwd_kernel_traitsILi64ELi16ELb0ELb0ELb0ELb1ELb1EN3c108BFloat16EfEEv12SSMParamsBwd
        .type           _Z25selective_scan_bwd_kernelI32Selective_Scan_bwd_kernel_traitsILi64ELi16ELb0ELb0ELb0ELb1ELb1EN3c108BFloat16EfEEv12SSMParamsBwd,@function
        .size           _Z25selective_scan_bwd_kernelI32Selective_Scan_bwd_kernel_traitsILi64ELi16ELb0ELb0ELb0ELb1ELb1EN3c108BFloat16EfEEv12SSMParamsBwd,(.L_x_10443 - _Z25selective_scan_bwd_kernelI32Selective_Scan_bwd_kernel_traitsILi64ELi16ELb0ELb0ELb0ELb1ELb1EN3c108BFloat16EfEEv12SSMParamsBwd)
        .other          _Z25selective_scan_bwd_kernelI32Selective_Scan_bwd_kernel_traitsILi64ELi16ELb0ELb0ELb0ELb1ELb1EN3c108BFloat16EfEEv12SSMParamsBwd,@"STO_CUDA_ENTRY STV_DEFAULT"
_Z25selective_scan_bwd_kernelI32Selective_Scan_bwd_kernel_traitsILi64ELi16ELb0ELb0ELb0ELb1ELb1EN3c108BFloat16EfEEv12SSMParamsBwd:
.text._Z25selective_scan_bwd_kernelI32Selective_Scan_bwd_kernel_traitsILi64ELi16ELb0ELb0ELb0ELb1ELb1EN3c108BFloat16EfEEv12SSMParamsBwd:
        /* <DEDUP_REMOVED lines=26> */
[----:B------:R-:W-:-:S03]  /*01a0*/  MOV R3, UR7 ;  /* 0x0000000700037c02 */ /* 0x000fc60008000f00 */
[----:B---3--:R3:W5:Y:S01]  /*01b0*/  @P1 LDG.E R38, desc[UR26][R4.64] ;  /* 0x0000001a04261981 */ /* 0x008762000c1e1900 */
[----:B------:R-:W3:Y:S03]  /*01c0*/  LDCU.128 UR8, c[0x0][0x460] ;  /* 0x00008c00ff0877ac */ /* 0x000ee60008000c00 */
[----:B------:R0:W5:Y:S01]  /*01d0*/  @P0 LDG.E R67, desc[UR26][R2.64] ;  /* 0x0000001a02430981 */ /* 0x000162000c1e1900 */
[----:B----4-:R-:W-:Y:S02]  /*01e0*/  UIMAD.WIDE.U32 UR6, UR30, UR20, URZ ;  /* 0x000000141e0672a5 */ /* 0x010fe4000f8e00ff */
[----:B------:R-:W-:Y:S02]  /*01f0*/  UIMAD.WIDE.U32 UR14, UR30, UR32, URZ ;  /* 0x000000201e0e72a5 */ /* 0x000fe4000f8e00ff */
[----:B------:R-:W-:Y:S02]  /*0200*/  UIMAD UR7, UR30, UR21, UR7 ;  /* 0x000000151e0772a4 */ /* 0x000fe4000f8e0207 */
[----:B------:R-:W-:Y:S01]  /*0210*/  UIMAD UR15, UR30, UR33, UR15 ;  /* 0x000000211e0f72a4 */ /* 0x000fe2000f8e020f */
[----:B------:R-:W4:Y:S01]  /*0220*/  LDCU.64 UR32, c[0x0][0x3d8] ;  /* 0x00007b00ff2077ac */ /* 0x000f220008000a00 */
[----:B------:R-:W-:-:S02]  /*0230*/  UIMAD.WIDE.U32 UR16, UR12, UR22, UR6 ;  /* 0x000000160c1072a5 */ /* 0x000fc4000f8e0006 */
[----:B0-----:R-:W-:Y:S02]  /*0240*/  UISETP.NE.U32.AND UP0, UPT, UR38, URZ, UPT ;  /* 0x000000ff2600728c */ /* 0x001fe4000bf05070 */
[----:B--2---:R-:W-:Y:S02]  /*0250*/  ULEA UR22, UR28, 0xfffffc00, 0xa ;  /* 0xfffffc001c167891 */ /* 0x004fe4000f8e50ff */
[----:B------:R-:W-:Y:S02]  /*0260*/  UIMAD UR25, UR12, UR23, UR17 ;  /* 0x000000170c1972a4 */ /* 0x000fe4000f8e0211 */
[----:B------:R-:W-:Y:S02]  /*0270*/  UISETP.NE.AND.EX UP0, UPT, UR39, URZ, UPT, UP0 ;  /* 0x000000ff2700728c */ /* 0x000fe4000bf05300 */
[----:B-1----:R-:W-:Y:S02]  /*0280*/  UIMAD.WIDE.U32 UR20, UR30, UR36, URZ ;  /* 0x000000241e1472a5 */ /* 0x002fe4000f8e00ff */
[----:B------:R-:W-:-:S02]  /*0290*/  UIADD3 UR16, UP1, UPT, UR22, UR16, URZ ;  /* 0x0000001016107290 */ /* 0x000fc4000ff3e0ff */
[----:B------:R-:W-:Y:S02]  /*02a0*/  USHF.R.S32.HI UR23, URZ, 0x1f, UR22 ;  /* 0x0000001fff177899 */ /* 0x000fe40008011416 */
[----:B---3--:R-:W-:Y:S02]  /*02b0*/  ULEA UR24, UP2, UR16, UR8, 0x1 ;  /* 0x0000000810187291 */ /* 0x008fe4000f8408ff */
[----:B------:R-:W-:Y:S02]  /*02c0*/  UIADD3.X UR25, UPT, UPT, UR23, UR25, URZ, UP1, !UPT ;  /* 0x0000001917197290 */ /* 0x000fe40008ffe4ff */
[----:B------:R-:W-:Y:S02]  /*02d0*/  UIMAD.WIDE.U32 UR18, UR12, UR34, UR14 ;  /* 0x000000220c1272a5 */ /* 0x000fe4000f8e000e */
[----:B------:R-:W-:Y:S02]  /*02e0*/  ULEA.HI.X UR25, UR16, UR9, UR25, 0x1, UP2 ;  /* 0x0000000910197291 */ /* 0x000fe400090f0c19 */
[----:B------:R-:W-:-:S02]  /*02f0*/  UIMAD UR9, UR30, UR37, UR21 ;  /* 0x000000251e0972a4 */ /* 0x000fc4000f8e0215 */
[----:B------:R-:W-:Y:S01]  /*0300*/  UIMAD UR17, UR12, UR35, UR19 ;  /* 0x000000230c1172a4 */ /* 0x000fe2000f8e0213 */
[----:B------:R-:W0:Y:S01]  /*0310*/  LDCU.64 UR14, c[0x0][0x3b8] ;  /* 0x00007700ff0e77ac */ /* 0x000e220008000a00 */
[----:B------:R-:W-:Y:S01]  /*0320*/  UIADD3 UR13, UP3, UPT, UR22, UR18, URZ ;  /* 0x00000012160d7290 */ /* 0x000fe2000ff7e0ff */
[----:B------:R-:W1:Y:S01]  /*0330*/  @UP0 LDCU UR21, c[0x0][0x384] ;  /* 0x00007080ff1507ac */ /* 0x000e620008000800 */
[----:B----4-:R-:W-:Y:S01]  /*0340*/  UIMAD.WIDE.U32 UR18, UR12, UR32, URZ ;  /* 0x000000200c1272a5 */ /* 0x010fe2000f8e00ff */
[----:B------:R-:W2:Y:S03]  /*0350*/  LDCU.64 UR6, c[0x0][0x4a0] ;  /* 0x00009400ff0677ac */ /* 0x000ea60008000a00 */
[----:B------:R-:W-:Y:S01]  /*0360*/  UIMAD UR19, UR12, UR33, UR19 ;  /* 0x000000210c1372a4 */ /* 0x000fe2000f8e0213 */
[----:B------:R-:W3:Y:S01]  /*0370*/  LDCU.64 UR32, c[0x0][0x448] ;  /* 0x00008900ff2077ac */ /* 0x000ee20008000a00 */
[----:B------:R-:W4:Y:S01]  /*0380*/  @UP0 LDCU UR29, c[0x0][0x38c] ;  /* 0x00007180ff1d07ac */ /* 0x000f220008000800 */
[----:B------:R-:W-:-:S02]  /*0390*/  ULEA UR10, UP4, UR13, UR10, 0x1 ;  /* 0x0000000a0d0a7291 */ /* 0x000fc4000f8808ff */
[----:B------:R-:W-:Y:S01]  /*03a0*/  UIADD3.X UR8, UPT, UPT, UR23, UR17, URZ, UP3, !UPT ;  /* 0x0000001117087290 */ /* 0x000fe20009ffe4ff */
[----:B------:R-:W4:Y:S03]  /*03b0*/  @UP0 LDCU.64 UR34, c[0x0][0x480] ;  /* 0x00009000ff2207ac */ /* 0x000f260008000a00 */
[----:B------:R-:W-:Y:S02]  /*03c0*/  ULEA.HI.X UR11, UR13, UR11, UR8, 0x1, UP4 ;  /* 0x0000000b0d0b7291 */ /* 0x000fe4000a0f0c08 */
[----:B------:R-:W-:Y:S02]  /*03d0*/  ULEA UR13, UP1, UR18, UR4, 0x2 ;  /* 0x00000004120d7291 */ /* 0x000fe4000f8210ff */
[----:B0-----:R-:W-:Y:S02]  /*03e0*/  UIMAD.WIDE.U32 UR16, UR12, UR14, URZ ;  /* 0x0000000e0c1072a5 */ /* 0x001fe4000f8e00ff */
[----:B-1----:R-:W-:-:S02]  /*03f0*/  @UP0 UIMAD UR4, UR30, UR21, UR12 ;  /* 0x000000151e0402a4 */ /* 0x002fc4000f8e020c */
[----:B------:R-:W-:Y:S02]  /*0400*/  ULEA.HI.X UR14, UR18, UR5, UR19, 0x2, UP1 ;  /* 0x00000005120e7291 */ /* 0x000fe400088f1413 */
[----:B------:R-:W-:Y:S02]  /*0410*/  UIMAD UR5, UR12, UR15, UR17 ;  /* 0x0000000f0c0572a4 */ /* 0x000fe4000f8e0211 */
[----:B------:R-:W-:Y:S01]  /*0420*/  @UP0 UIMAD UR4, UR4, UR28, URZ ;  /* 0x0000001c040402a4 */ /* 0x000fe2000f8e02ff */
[----:B------:R-:W0:Y:S01]  /*0430*/  LDCU.64 UR36, c[0x0][0x528] ;  /* 0x0000a500ff2477ac */ /* 0x000e220008000a00 */
[----:B------:R-:W-:Y:S01]  /*0440*/  UMOV UR8, UR20 ;  /* 0x0000001400087c82 */ /* 0x000fe20008000000 */
[----:B---3--:R-:W-:Y:S02]  /*0450*/  ULEA UR15, UP1, UR16, UR32, 0x2 ;  /* 0x00000020100f7291 */ /* 0x008fe4000f8210ff */
[----:B--2---:R-:W-:Y:S02]  /*0460*/  UIMAD.WIDE.U32 UR8, UR12, UR6, UR8 ;  /* 0x000000060c0872a5 */ /* 0x004fe4000f8e0008 */
[----:B----4-:R-:W-:-:S02]  /*0470*/  @UP0 UIMAD UR6, UR4, UR29, URZ ;  /* 0x0000001d040602a4 */ /* 0x010fc4000f8e02ff */
[----:B------:R-:W-:Y:S01]  /*0480*/  ULEA.HI.X UR16, UR16, UR33, UR5, 0x2, UP1 ;  /* 0x0000002110107291 */ /* 0x000fe200088f1405 */
[----:B------:R-:W-:Y:S02]  /*0490*/  UMOV UR4, URZ ;  /* 0x000000ff00047c82 */ /* 0x000fe40008000000 */
[----:B------:R-:W-:Y:S01]  /*04a0*/  UMOV UR5, URZ ;  /* 0x000000ff00057c82 */ /* 0x000fe20008000000 */
[----:B------:R-:W-:Y:S02]  /*04b0*/  @UP0 UIMAD.WIDE UR4, UR6, 0x8, UR34 ;  /* 0x00000008060408a5 */ /* 0x000fe4000f8e0222 */
[----:B------:R-:W-:Y:S02]  /*04c0*/  UISETP.GE.AND UP0, UPT, UR28, 0x1, UPT ;  /* 0x000000011c00788c */ /* 0x000fe4000bf06270 */
[----:B------:R-:W-:Y:S02]  /*04d0*/  UIMAD UR7, UR12, UR7, UR9 ;  /* 0x000000070c0772a4 */ /* 0x000fe4000f8e0209 */
[----:B------:R-:W-:Y:S01]  /*04e0*/  UIADD3 UR8, UP2, UPT, UR22, UR8, URZ ;  /* 0x0000000816087290 */ /* 0x000fe2000ff5e0ff */
[----:B------:R-:W-:Y:S01]  /*04f0*/  HFMA2 R65, -RZ, RZ, 0, 0 ;  /* 0x00000000ff417431 */ /* 0x000fe200000001ff */
[----:B------:R-:W-:-:S02]  /*0500*/  MOV R36, RZ ;  /* 0x000000ff00247202 */ /* 0x000fc40000000f00 */
[----:B------:R-:W-:Y:S02]  /*0510*/  UIADD3.X UR19, UPT, UPT, UR23, UR7, URZ, UP2, !UPT ;  /* 0x0000000717137290 */ /* 0x000fe400097fe4ff */
[----:B0-----:R-:W-:-:S04]  /*0520*/  ULEA UR18, UP2, UR8, UR36, 0x1 ;  /* 0x0000002408127291 */ /* 0x001fc8000f8408ff */
[----:B------:R-:W-:Y:S01]  /*0530*/  ULEA.HI.X UR19, UR8, UR37, UR19, 0x1, UP2 ;  /* 0x0000002508137291 */ /* 0x000fe200090f0c13 */
[----:B------:R-:W-:Y:S11]  /*0540*/  BRA.U !UP0, `(.L_x_3526) ;  /* 0x000000a508ac7547 */ /* 0x000ff6000b800000 */
[----:B------:R-:W0:Y:S01]  /*0550*/  S2R R63, SR_TID.X ;  /* 0x00000000003f7919 */ /* 0x000e220000002100 */
[----:B------:R-:W1:Y:S01]  /*0560*/  S2UR UR7, SR_CgaCtaId ;  /* 0x00000000000779c3 */ /* 0x000e620000008800 */
[----:B------:R-:W-:Y:S01]  /*0570*/  UMOV UR6, 0x400 ;  /* 0x0000040000067882 */ /* 0x000fe20000000000 */
[----:B------:R-:W-:Y:S01]  /*0580*/  MOV R36, RZ ;  /* 0x000000ff00247202 */ /* 0x000fe20000000f00 */
[----:B------:R-:W-:Y:S01]  /*0590*/  IMAD.MOV.U32 R65, RZ, RZ, RZ ;  /* 0x000000ffff417224 */ /* 0x000fe200078e00ff */
[----:B------:R-:W2:Y:S01]  /*05a0*/  LDCU UR21, c[0x0][0x394] ;  /* 0x00007280ff1577ac */ /* 0x000ea20008000800 */
[----:B------:R-:W-:Y:S01]  /*05b0*/  UMOV UR20, UR25 ;  /* 0x0000001900147c82 */ /* 0x000fe20008000000 */
[----:B------:R-:W-:Y:S01]  /*05c0*/  UMOV UR22, UR10 ;  /* 0x0000000a00167c82 */ /* 0x000fe20008000000 */
[----:B------:R-:W-:Y:S01]  /*05d0*/  UMOV UR17, UR11 ;  /* 0x0000000b00117c82 */ /* 0x000fe20008000000 */
[----:B-1----:R-:W-:Y:S01]  /*05e0*/  ULEA UR6, UR7, UR6, 0x18 ;  /* 0x0000000607067291 */ /* 0x002fe2000f8ec0ff */
[----:B0-----:R-:W-:-:S02]  /*05f0*/  SHF.L.U32 R34, R63, 0x4, RZ ;  /* 0x000000043f227819 */ /* 0x001fc400000006ff */
[C---:B------:R-:W-:Y:S02]  /*0600*/  LOP3.LUT R155, R63.reuse, 0x1f, RZ, 0xc0, !PT ;  /* 0x0000001f3f9b7812 */ /* 0x040fe400078ec0ff */
[----:B------:R-:W-:Y:S02]  /*0610*/  LOP3.LUT R34, R34, 0x3e00, RZ, 0xc0, !PT ;  /* 0x00003e0022227812 */ /* 0x000fe400078ec0ff */
[----:B------:R-:W-:Y:S02]  /*0620*/  LEA R32, R63, UR6, 0x3 ;  /* 0x000000063f207c11 */ /* 0x000fe4000f8e18ff */
[----:B------:R-:W-:-:S04]  /*0630*/  LOP3.LUT R61, R34, 0x1f, R63, 0xf8, !PT ;  /* 0x0000001f223d7812 */ /* 0x000fc800078ef83f */
        /* <DEDUP_REMOVED lines=14> */
[----:B--2---:R-:W-:-:S07]  /*0720*/  LOP3.LUT R31, R61, 0x1e0, RZ, 0xfc, !PT ;  /* 0x000001e03d1f7812 */ /* 0x004fce00078efcff */
.L_x_3574:
[----:B------:R-:W0:Y:S01]  /*0730*/  LDC R30, c[0x0][0x388] ;  /* 0x0000e200ff1e7b82 */ /* 0x000e220000000800 */
[----:B------:R-:W-:Y:S01]  /*0740*/  UIADD3 UR23, UPT, UPT, UR21, -0x1, URZ ;  /* 0xffffffff15177890 */ /* 0x000fe2000fffe0ff */
[----:B------:R-:W-:Y:S02]  /*0750*/  SHF.L.U32 R2, R61, 0x1, RZ ;  /* 0x000000013d027819 */ /* 0x000fe400000006ff */
[----:B------:R-:W-:Y:S01]  /*0760*/  PRMT R11, RZ, 0x7610, R11 ;  /* 0x00007610ff0b7816 */ /* 0x000fe2000000000b */
[----:B------:R-:W-:Y:S01]  /*0770*/  USHF.L.U32 UR6, UR23, 0xa, URZ ;  /* 0x0000000a17067899 */ /* 0x000fe200080006ff */
[C---:B------:R-:W-:Y:S02]  /*0780*/  IADD3 R4, P0, PT, R2.reuse, UR24, RZ ;  /* 0x0000001802047c10 */ /* 0x040fe4000ff1e0ff */
[----:B------:R-:W-:Y:S02]  /*0790*/  IADD3 R8, P1, PT, R2, UR22, RZ ;  /* 0x0000001602087c10 */ /* 0x000fe4000ff3e0ff */
[----:B------:R-:W-:-:S02]  /*07a0*/  IADD3.X R5, PT, PT, RZ, UR20, RZ, P0, !PT ;  /* 0x00000014ff057c10 */ /* 0x000fc400087fe4ff */
[----:B------:R-:W-:Y:S02]  /*07b0*/  IADD3 R2, P2, PT, R2, UR18, RZ ;  /* 0x0000001202027c10 */ /* 0x000fe4000ff5e0ff */
[----:B------:R-:W-:Y:S02]  /*07c0*/  PRMT R12, RZ, 0x7610, R12 ;  /* 0x00007610ff0c7816 */ /* 0x000fe4000000000c */
[----:B------:R-:W-:Y:S01]  /*07d0*/  IADD3.X R9, PT, PT, RZ, UR17, RZ, P1, !PT ;  /* 0x00000011ff097c10 */ /* 0x000fe20008ffe4ff */
[----:B------:R-:W-:Y:S01]  /*07e0*/  IMAD.X R3, RZ, RZ, UR19, P2 ;  /* 0x00000013ff037e24 */ /* 0x000fe200090e06ff */
[----:B------:R-:W-:Y:S02]  /*07f0*/  PRMT R7, RZ, 0x7610, R7 ;  /* 0x00007610ff077816 */ /* 0x000fe40000000007 */
[----:B------:R-:W-:Y:S02]  /*0800*/  PRMT R0, RZ, 0x7610, R0 ;  /* 0x00007610ff007816 */ /* 0x000fe40000000000 */
[----:B------:R-:W-:-:S02]  /*0810*/  PRMT R6, RZ, 0x7610, R6 ;  /* 0x00007610ff067816 */ /* 0x000fc40000000006 */
[----:B0-----:R-:W-:Y:S02]  /*0820*/  IADD3 R30, PT, PT, R30, -UR6, RZ ;  /* 0x800000061e1e7c10 */ /* 0x001fe4000fffe0ff */
[----:B------:R-:W-:Y:S02]  /*0830*/  PRMT R13, RZ, 0x7610, R13 ;  /* 0x00007610ff0d7816 */ /* 0x000fe4000000000d */
[-C--:B------:R-:W-:Y:S01]  /*0840*/  ISETP.GE.AND P0, PT, R57, R30.reuse, PT ;  /* 0x0000001e3900720c */ /* 0x080fe20003f06270 */
[----:B------:R-:W-:Y:S01]  /*0850*/  BAR.SYNC.DEFER_BLOCKING 0x0 ;  /* 0x0000000000007b1d */ /* 0x000fe20000010000 */
[-C--:B------:R-:W-:Y:S02]  /*0860*/  ISETP.GE.AND P2, PT, R61, R30.reuse, PT ;  /* 0x0000001e3d00720c */ /* 0x080fe40003f46270 */
[----:B------:R-:W-:Y:S02]  /*0870*/  P2R R80, PR, RZ, 0x1 ;  /* 0x00000001ff507803 */ /* 0x000fe40000000000 */
[----:B------:R-:W-:-:S02]  /*0880*/  ISETP.GE.AND P1, PT, R59, R30, PT ;  /* 0x0000001e3b00720c */ /* 0x000fc40003f26270 */
[-C--:B------:R-:W-:Y:S02]  /*0890*/  ISETP.GE.AND P6, PT, R55, R30.reuse, PT ;  /* 0x0000001e3700720c */ /* 0x080fe40003fc6270 */
[-C--:B------:R-:W-:Y:S02]  /*08a0*/  ISETP.GE.AND P5, PT, R53, R30.reuse, PT ;  /* 0x0000001e3500720c */ /* 0x080fe40003fa6270 */
[-C--:B------:R-:W-:Y:S02]  /*08b0*/  ISETP.GE.AND P3, PT, R49, R30.reuse, PT ;  /* 0x0000001e3100720c */ /* 0x080fe40003f66270 */
[----:B------:R-:W-:Y:S02]  /*08c0*/  ISETP.GE.AND P4, PT, R51, R30, PT ;  /* 0x0000001e3300720c */ /* 0x000fe40003f86270 */
[----:B------:R-:W-:Y:S02]  /*08d0*/  PRMT R71, RZ, 0x7610, R71 ;  /* 0x00007610ff477816 */ /* 0x000fe40000000047 */
[----:B------:R-:W-:-:S02]  /*08e0*/  PRMT R69, RZ, 0x7610, R69 ;  /* 0x00007610ff457816 */ /* 0x000fc40000000045 */
[----:B------:R-:W-:Y:S02]  /*08f0*/  PRMT R10, RZ, 0x7610, R10 ;  /* 0x00007610ff0a7816 */ /* 0x000fe4000000000a */
[----:B------:R-:W-:Y:S02]  /*0900*/  P2R R78, PR, RZ, 0x40 ;  /* 0x00000040ff4e7803 */ /* 0x000fe40000000000 */
[----:B------:R-:W-:Y:S01]  /*0910*/  P2R R74, PR, RZ, 0x20 ;  /* 0x00000020ff4a7803 */ /* 0x000fe20000000000 */
[----:B------:R-:W2:Y:S01]  /*0920*/  @!P0 LDG.E.U16 R11, desc[UR26][R4.64+0x80] ;  /* 0x0000801a040b8981 */ /* 0x000ea2000c1e1500 */
[----:B------:R-:W-:Y:S02]  /*0930*/  ISETP.GE.AND P0, PT, R47, R30, PT ;  /* 0x0000001e2f00720c */ /* 0x000fe40003f06270 */
[----:B------:R-:W-:Y:S01]  /*0940*/  P2R R82, PR, RZ, 0x2 ;  /* 0x00000002ff527803 */ /* 0x000fe20000000000 */
[----:B------:R-:W3:Y:S01]  /*0950*/  @!P2 LDG.E.U16 R7, desc[UR26][R4.64] ;  /* 0x0000001a0407a981 */ /* 0x000ee2000c1e1500 */
[----:B------:R-:W-:-:S02]  /*0960*/  P2R R90, PR, RZ, 0x1 ;  /* 0x00000001ff5a7803 */ /* 0x000fc40000000000 */
[----:B------:R-:W-:Y:S01]  /*0970*/  P2R R84, PR, RZ, 0x4 ;  /* 0x00000004ff547803 */ /* 0x000fe20000000000 */
[----:B------:R-:W4:Y:S01]  /*0980*/  @!P1 LDG.E.U16 R0, desc[UR26][R4.64+0x40] ;  /* 0x0000401a04009981 */ /* 0x000f22000c1e1500 */
[----:B------:R-:W-:Y:S02]  /*0990*/  P2R R88, PR, RZ, 0x8 ;  /* 0x00000008ff587803 */ /* 0x000fe40000000000 */
[----:B------:R-:W-:Y:S01]  /*09a0*/  P2R R86, PR, RZ, 0x10 ;  /* 0x00000010ff567803 */ /* 0x000fe20000000000 */
[----:B------:R-:W2:Y:S01]  /*09b0*/  @!P6 LDG.E.U16 R6, desc[UR26][R4.64+0xc0] ;  /* 0x0000c01a0406e981 */ /* 0x000ea2000c1e1500 */
[----:B------:R-:W-:Y:S02]  /*09c0*/  PRMT R40, RZ, 0x7610, R40 ;  /* 0x00007610ff287816 */ /* 0x000fe40000000028 */
[----:B------:R-:W-:Y:S01]  /*09d0*/  PRMT R73, RZ, 0x7610, R73 ;  /* 0x00007610ff497816 */ /* 0x000fe20000000049 */
[----:B------:R-:W2:Y:S01]  /*09e0*/  @!P0 LDG.E.U16 R12, desc[UR26][R4.64+0x1c0] ;  /* 0x0001c01a040c8981 */ /* 0x000ea2000c1e1500 */
[----:B------:R-:W-:-:S02]  /*09f0*/  ISETP.GE.AND P0, PT, R45, R30, PT ;  /* 0x0000001e2d00720c */ /* 0x000fc40003f06270 */
[-C--:B------:R-:W-:Y:S01]  /*0a00*/  ISETP.GE.AND P6, PT, R43, R30.reuse, PT ;  /* 0x0000001e2b00720c */ /* 0x080fe20003fc6270 */
[----:B------:R-:W2:Y:S01]  /*0a10*/  @!P5 LDG.E.U16 R13, desc[UR26][R4.64+0x100] ;  /* 0x0001001a040dd981 */ /* 0x000ea2000c1e1500 */
[----:B------:R-:W-:Y:S02]  /*0a20*/  P2R R92, PR, RZ, 0x1 ;  /* 0x00000001ff5c7803 */ /* 0x000fe40000000000 */
[-C--:B------:R-:W-:Y:S01]  /*0a30*/  ISETP.GE.AND P5, PT, R41, R30.reuse, PT ;  /* 0x0000001e2900720c */ /* 0x080fe20003fa6270 */
[----:B------:R-:W2:Y:S01]  /*0a40*/  @!P3 LDG.E.U16 R69, desc[UR26][R4.64+0x180] ;  /* 0x0001801a0445b981 */ /* 0x000ea2000c1e1500 */
[-C--:B------:R-:W-:Y:S02]  /*0a50*/  ISETP.GE.AND P1, PT, R37, R30.reuse, PT ;  /* 0x0000001e2500720c */ /* 0x080fe40003f26270 */
[----:B------:R-:W-:Y:S01]  /*0a60*/  ISETP.GE.AND P2, PT, R35, R30, PT ;  /* 0x0000001e2300720c */ /* 0x000fe20003f46270 */
[----:B------:R-:W2:Y:S01]  /*0a70*/  @!P4 LDG.E.U16 R10, desc[UR26][R4.64+0x140] ;  /* 0x0001401a040ac981 */ /* 0x000ea2000c1e1500 */
[----:B------:R-:W-:-:S02]  /*0a80*/  PRMT R42, RZ, 0x7610, R42 ;  /* 0x00007610ff2a7816 */ /* 0x000fc4000000002a */
[----:B------:R-:W-:Y:S01]  /*0a90*/  PRMT R75, RZ, 0x7610, R75 ;  /* 0x00007610ff4b7816 */ /* 0x000fe2000000004b */
[----:B------:R-:W2:Y:S01]  /*0aa0*/  @!P0 LDG.E.U16 R71, desc[UR26][R4.64+0x200] ;  /* 0x0002001a04478981 */ /* 0x000ea2000c1e1500 */
[-C--:B------:R-:W-:Y:S02]  /*0ab0*/  ISETP.GE.AND P0, PT, R39, R30.reuse, PT ;  /* 0x0000001e2700720c */ /* 0x080fe40003f06270 */
[-C--:B------:R-:W-:Y:S01]  /*0ac0*/  ISETP.GE.AND P3, PT, R33, R30.reuse, PT ;  /* 0x0000001e2100720c */ /* 0x080fe20003f66270 */
[----:B------:R-:W2:Y:S01]  /*0ad0*/  @!P6 LDG.E.U16 R40, desc[UR26][R4.64+0x240] ;  /* 0x0002401a0428e981 */ /* 0x000ea2000c1e1500 */
[----:B------:R-:W-:Y:S02]  /*0ae0*/  ISETP.GE.AND P4, PT, R31, R30, PT ;  /* 0x0000001e1f00720c */ /* 0x000fe40003f86270 */
        /* <DEDUP_REMOVED lines=13> */
[----:B------:R-:W-:Y:S02]  /*0bc0*/  P2R R64, PR, RZ, 0x40 ;  /* 0x00000040ff407803 */ /* 0x000fe40000000000 */
[----:B------:R-:W-:-:S04]  /*0bd0*/  ISETP.NE.AND P6, PT, R92, RZ, PT ;  /* 0x000000ff5c00720c */ /* 0x000fc80003fc5270 */
[----:B------:R-:W-:Y:S02]  /*0be0*/  P2R R62, PR, RZ, 0x40 ;  /* 0x00000040ff3e7803 */ /* 0x000fe40000000000 */
[----:B------:R-:W-:Y:S01]  /*0bf0*/  ISETP.NE.AND P6, PT, R90, RZ, PT ;  /* 0x000000ff5a00720c */ /* 0x000fe20003fc5270 */
[----:B0-----:R-:W-:Y:S01]  /*0c00*/  ULEA UR25, UR7, UR25, 0x18 ;  /* 0x0000001907197291 */ /* 0x001fe2000f8ec0ff */
[----:B-1----:R-:W-:-:S04]  /*0c10*/  IADD3 R14, PT, PT, R34, R29, RZ ;  /* 0x0000001d220e7210 */ /* 0x002fc80007ffe0ff */
[C---:B------:R-:W-:Y:S02]  /*0c20*/  IADD3 R15, PT, PT, R14.reuse, 0x20, RZ ;  /* 0x000000200e0f7810 */ /* 0x040fe40007ffe0ff */
[CC--:B------:R-:W-:Y:S02]  /*0c30*/  LEA.HI.SX32 R28, R14.reuse, R14.reuse, 0x1b ;  /* 0x0000000e0e1c7211 */ /* 0x0c0fe400078fdaff */
[C---:B------:R-:W-:Y:S02]  /*0c40*/  IADD3 R27, PT, PT, R14.reuse, 0x100, RZ ;  /* 0x000001000e1b7810 */ /* 0x040fe40007ffe0ff */
[----:B------:R-:W-:Y:S01]  /*0c50*/  LEA.HI.SX32 R15, R15, R14, 0x1b ;  /* 0x0000000e0f0f7211 */ /* 0x000fe200078fdaff */
[C---:B------:R-:W-:Y:S01]  /*0c60*/  VIADD R21, R14.reuse, 0x80 ;  /* 0x000000800e157836 */ /* 0x040fe20000000000 */
        /* <DEDUP_REMOVED lines=8> */
[-C--:B------:R-:W-:Y:S01]  /*0cf0*/  LEA.HI.SX32 R17, R17, R14.reuse, 0x1b ;  /* 0x0000000e11117211 */ /* 0x080fe200078fdaff */
[C---:B------:R-:W-:Y:S01]  /*0d00*/  VIADD R79, R14.reuse, 0x120 ;  /* 0x000001200e4f7836 */ /* 0x040fe20000000000 */
[-C--:B------:R-:W-:Y:S02]  /*0d10*/  LEA.HI.SX32 R19, R19, R14.reuse, 0x1b ;  /* 0x0000000e13137211 */ /* 0x080fe400078fdaff */
[-C--:B------:R-:W-:Y:S02]  /*0d20*/  LEA.HI.SX32 R21, R21, R14.reuse, 0x1b ;  /* 0x0000000e15157211 */ /* 0x080fe400078fdaff */
[-C--:B------:R-:W-:Y:S02]  /*0d30*/  LEA.HI.SX32 R5, R5, R14.reuse, 0x1b ;  /* 0x0000000e05057211 */ /* 0x080fe400078fdaff */
[----:B------:R-:W-:Y:S02]  /*0d40*/  IADD3 R81, PT, PT, R14, 0x140, RZ ;  /* 0x000001400e517810 */ /* 0x000fe40007ffe0ff */
[----:B------:R-:W-:-:S02]  /*0d50*/  LEA.HI.SX32 R22, R23, R14, 0x1b ;  /* 0x0000000e17167211 */ /* 0x000fc400078fdaff */
[----:B------:R-:W-:Y:S02]  /*0d60*/  LEA.HI.SX32 R4, R25, R14, 0x1b ;  /* 0x0000000e19047211 */ /* 0x000fe400078fdaff */
[----:B------:R-:W-:Y:S02]  /*0d70*/  LEA R26, R17, UR25, 0x1 ;  /* 0x00000019111a7c11 */ /* 0x000fe4000f8e08ff */
[----:B------:R-:W-:Y:S02]  /*0d80*/  P2R R60, PR, RZ, 0x40 ;  /* 0x00000040ff3c7803 */ /* 0x000fe40000000000 */
[C---:B------:R-:W-:Y:S02]  /*0d90*/  IADD3 R83, PT, PT, R14.reuse, 0x160, RZ ;  /* 0x000001600e537810 */ /* 0x040fe40007ffe0ff */
[----:B------:R-:W-:Y:S01]  /*0da0*/  LEA R25, R19, UR25, 0x1 ;  /* 0x0000001913197c11 */ /* 0x000fe2000f8e08ff */
[----:B------:R-:W-:Y:S01]  /*0db0*/  VIADD R89, R14, 0x1c0 ;  /* 0x000001c00e597836 */ /* 0x000fe20000000000 */
[----:B------:R-:W-:-:S02]  /*0dc0*/  ISETP.NE.AND P6, PT, R88, RZ, PT ;  /* 0x000000ff5800720c */ /* 0x000fc40003fc5270 */
[C---:B------:R-:W-:Y:S02]  /*0dd0*/  IADD3 R85, PT, PT, R14.reuse, 0x180, RZ ;  /* 0x000001800e557810 */ /* 0x040fe40007ffe0ff */
[----:B------:R-:W-:Y:S02]  /*0de0*/  LEA R24, R21, UR25, 0x1 ;  /* 0x0000001915187c11 */ /* 0x000fe4000f8e08ff */
[----:B------:R-:W-:Y:S02]  /*0df0*/  IADD3 R87, PT, PT, R14, 0x1a0, RZ ;  /* 0x000001a00e577810 */ /* 0x000fe40007ffe0ff */
[-C--:B------:R-:W-:Y:S02]  /*0e00*/  LEA.HI.SX32 R79, R79, R14.reuse, 0x1b ;  /* 0x0000000e4f4f7211 */ /* 0x080fe400078fdaff */
[----:B------:R-:W-:Y:S02]  /*0e10*/  LEA R23, R5, UR25, 0x1 ;  /* 0x0000001905177c11 */ /* 0x000fe4000f8e08ff */
        /* <DEDUP_REMOVED lines=8> */
[----:B------:R-:W-:Y:S02]  /*0ea0*/  ISETP.NE.AND P6, PT, R86, RZ, PT ;  /* 0x000000ff5600720c */ /* 0x000fe40003fc5270 */
[-C--:B------:R-:W-:Y:S02]  /*0eb0*/  LEA.HI.SX32 R87, R87, R14.reuse, 0x1b ;  /* 0x0000000e57577211 */ /* 0x080fe400078fdaff */
[----:B------:R-:W-:Y:S02]  /*0ec0*/  LEA R19, R79, UR25, 0x1 ;  /* 0x000000194f137c11 */ /* 0x000fe4000f8e08ff */
[----:B------:R-:W-:Y:S02]  /*0ed0*/  LEA.HI.SX32 R89, R89, R14, 0x1b ;  /* 0x0000000e59597211 */ /* 0x000fe400078fdaff */
[----:B------:R-:W-:-:S02]  /*0ee0*/  LEA R18, R18, UR25, 0x1 ;  /* 0x0000001912127c11 */ /* 0x000fc4000f8e08ff */
        /* <DEDUP_REMOVED lines=16> */
[----:B------:R-:W-:Y:S01]  /*0ff0*/  PRMT R4, RZ, 0x7610, R4 ;  /* 0x00007610ff047816 */ /* 0x000fe20000000004 */
[----:B---3--:R-:W-:Y:S04]  /*1000*/  STS.U16 [R28], R7 ;  /* 0x000000071c007388 */ /* 0x008fe80000000400 */
[----:B----4-:R0:W-:Y:S04]  /*1010*/  STS.U16 [R27+0x40], R0 ;  /* 0x000040001b007388 */ /* 0x0101e80000000400 */
[----:B--2---:R-:W-:Y:S01]  /*1020*/  STS.U16 [R26+0x80], R11 ;  /* 0x0000800b1a007388 */ /* 0x004fe20000000400 */
[----:B0-----:R-:W-:-:S03]  /*1030*/  LOP3.LUT R0, R63, 0x3e0, RZ, 0xc0, !PT ;  /* 0x000003e03f007812 */ /* 0x001fc600078ec0ff */
[----:B------:R-:W-:Y:S01]  /*1040*/  STS.U16 [R25+0xc0], R6 ;  /* 0x0000c00619007388 */ /* 0x000fe20000000400 */
[----:B------:R-:W-:-:S03]  /*1050*/  IADD3 R0, PT, PT, R0, R29, RZ ;  /* 0x0000001d00007210 */ /* 0x000fc60007ffe0ff */
[----:B------:R0:W-:Y:S01]  /*1060*/  STS.U16 [R24+0x100], R13 ;  /* 0x0001000d18007388 */ /* 0x0001e20000000400 */
[----:B------:R-:W-:-:S03]  /*1070*/  SHF.L.U32 R0, R0, 0x4, RZ ;  /* 0x0000000400007819 */ /* 0x000fc600000006ff */
[----:B------:R-:W-:Y:S04]  /*1080*/  STS.U16 [R23+0x140], R10 ;  /* 0x0001400a17007388 */ /* 0x000fe80000000400 */
[----:B------:R-:W-:Y:S01]  /*1090*/  STS.U16 [R22+0x180], R69 ;  /* 0x0001804516007388 */ /* 0x000fe20000000400 */
[----:B0-----:R-:W-:-:S03]  /*10a0*/  LEA R13, R91, UR25, 0x1 ;  /* 0x000000195b0d7c11 */ /* 0x001fc6000f8e08ff */
[----:B------:R0:W-:Y:S04]  /*10b0*/  STS.U16 [R21+0x1c0], R12 ;  /* 0x0001c00c15007388 */ /* 0x0001e80000000400 */
[----:B------:R-:W-:Y:S04]  /*10c0*/  STS.U16 [R20+0x200], R71 ;  /* 0x0002004714007388 */ /* 0x000fe80000000400 */
[----:B------:R1:W-:Y:S01]  /*10d0*/  STS.U16 [R19+0x240], R40 ;  /* 0x0002402813007388 */ /* 0x0003e20000000400 */
[----:B0-----:R-:W-:-:S03]  /*10e0*/  LEA.HI.SX32 R12, R0, R0, 0x1b ;  /* 0x00000000000c7211 */ /* 0x001fc600078fdaff */
[----:B------:R-:W-:Y:S01]  /*10f0*/  STS.U16 [R18+0x280], R73 ;  /* 0x0002804912007388 */ /* 0x000fe20000000400 */
[----:B------:R-:W-:-:S03]  /*1100*/  LEA R12, R12, UR25, 0x1 ;  /* 0x000000190c0c7c11 */ /* 0x000fc6000f8e08ff */
[----:B------:R0:W-:Y:S04]  /*1110*/  STS.U16 [R17+0x2c0], R42 ;  /* 0x0002c02a11007388 */ /* 0x0001e80000000400 */
        /* <DEDUP_REMOVED lines=23> */
[----:B------:R-:W4:Y:S01]  /*1290*/  @!P6 LDG.E.U16 R5, desc[UR26][R8.64] ;  /* 0x0000001a0805e981 */ /* 0x000f22000c1e1500 */
[----:B------:R-:W-:-:S13]  /*12a0*/  ISETP.NE.AND P6, PT, R48, RZ, PT ;  /* 0x000000ff3000720c */ /* 0x000fda0003fc5270 */
        /* <DEDUP_REMOVED lines=14> */
[----:B-1----:R-:W-:-:S11]  /*1390*/  PRMT R40, RZ, 0x7610, R40 ;  /* 0x00007610ff287816 */ /* 0x002fd60000000028 */
[----:B------:R-:W4:Y:S01]  /*13a0*/  @!P6 LDG.E.U16 R69, desc[UR26][R8.64+0x180] ;  /* 0x0001801a0845e981 */ /* 0x000f22000c1e1500 */
[----:B------:R-:W-:Y:S02]  /*13b0*/  ISETP.NE.AND P6, PT, R60, RZ, PT ;  /* 0x000000ff3c00720c */ /* 0x000fe40003fc5270 */
[----:B------:R-:W-:-:S11]  /*13c0*/  PRMT R71, RZ, 0x7610, R71 ;  /* 0x00007610ff477816 */ /* 0x000fd60000000047 */
[----:B------:R-:W4:Y:S01]  /*13d0*/  @!P6 LDG.E.U16 R40, desc[UR26][R8.64+0x1c0] ;  /* 0x0001c01a0828e981 */ /* 0x000f22000c1e1500 */
[----:B------:R-:W-:Y:S02]  /*13e0*/  ISETP.NE.AND P6, PT, R62, RZ, PT ;  /* 0x000000ff3e00720c */ /* 0x000fe40003fc5270 */
[----:B0-----:R-:W-:Y:S02]  /*13f0*/  PRMT R42, RZ, 0x7610, R42 ;  /* 0x00007610ff2a7816 */ /* 0x001fe4000000002a */
[----:B--2---:R-:W-:Y:S02]  /*1400*/  PRMT R77, RZ, 0x7610, R77 ;  /* 0x00007610ff4d7816 */ /* 0x004fe4000000004d */
[----:B------:R-:W-:Y:S02]  /*1410*/  PRMT R44, RZ, 0x7610, R44 ;  /* 0x00007610ff2c7816 */ /* 0x000fe4000000002c */
[----:B------:R-:W-:Y:S02]  /*1420*/  PRMT R81, RZ, 0x7610, R81 ;  /* 0x00007610ff517816 */ /* 0x000fe40000000051 */
[----:B---3--:R-:W-:Y:S01]  /*1430*/  PRMT R46, RZ, 0x7610, R46 ;  /* 0x00007610ff2e7816 */ /* 0x008fe2000000002e */
[----:B------:R-:W2:Y:S04]  /*1440*/  @!P5 LDG.E.U16 R77, desc[UR26][R8.64+0x280] ;  /* 0x0002801a084dd981 */ /* 0x000ea8000c1e1500 */
[----:B------:R-:W3:Y:S01]  /*1450*/  @!P6 LDG.E.U16 R71, desc[UR26][R8.64+0x200] ;  /* 0x0002001a0847e981 */ /* 0x000ee2000c1e1500 */
        /* <DEDUP_REMOVED lines=8> */
[----:B------:R-:W2:Y:S01]  /*14e0*/  @!P4 LDG.E.U16 R0, desc[UR26][R8.64+0x3c0] ;  /* 0x0003c01a0800c981 */ /* 0x000ea2000c1e1500 */
        /* <DEDUP_REMOVED lines=22> */
[----:B------:R-:W-:Y:S04]  /*1650*/  STS.U16 [R27+0x40], R4 ;  /* 0x000040041b007388 */ /* 0x000fe80000000400 */
[----:B------:R-:W-:Y:S04]  /*1660*/  STS.U16 [R26+0x80], R7 ;  /* 0x000080071a007388 */ /* 0x000fe80000000400 */
[----:B------:R-:W-:Y:S04]  /*1670*/  STS.U16 [R25+0xc0], R6 ;  /* 0x0000c00619007388 */ /* 0x000fe80000000400 */
[----:B------:R-:W-:Y:S04]  /*1680*/  STS.U16 [R24+0x100], R11 ;  /* 0x0001000b18007388 */ /* 0x000fe80000000400 */
[----:B------:R-:W-:Y:S04]  /*1690*/  STS.U16 [R23+0x140], R10 ;  /* 0x0001400a17007388 */ /* 0x000fe80000000400 */
[----:B------:R0:W-:Y:S04]  /*16a0*/  STS.U16 [R22+0x180], R69 ;  /* 0x0001804516007388 */ /* 0x0001e80000000400 */
[----:B------:R-:W-:Y:S04]  /*16b0*/  STS.U16 [R21+0x1c0], R40 ;  /* 0x0001c02815007388 */ /* 0x000fe80000000400 */
[----:B---3--:R1:W-:Y:S04]  /*16c0*/  STS.U16 [R20+0x200], R71 ;  /* 0x0002004714007388 */ /* 0x0083e80000000400 */
[----:B--2---:R-:W-:Y:S04]  /*16d0*/  STS.U16 [R19+0x240], R42 ;  /* 0x0002402a13007388 */ /* 0x004fe80000000400 */
        /* <DEDUP_REMOVED lines=9> */
[----:B------:R-:W4:Y:S04]  /*1770*/  LDS.U16 R5, [R12+0x4] ;  /* 0x000004000c057984 */ /* 0x000f280000000400 */
[----:B------:R-:W-:Y:S04]  /*1780*/  LDS.U16 R6, [R12+0x6] ;  /* 0x000006000c067984 */ /* 0x000fe80000000400 */
        /* <DEDUP_REMOVED lines=13> */
[----:B0-----:R-:W-:-:S05]  /*1860*/  PRMT R69, RZ, 0x7610, R69 ;  /* 0x00007610ff457816 */ /* 0x001fca0000000045 */
[----:B------:R-:W4:Y:S01]  /*1870*/  @!P6 LDG.E.U16 R87, desc[UR26][R2.64] ;  /* 0x0000001a0257e981 */ /* 0x000f22000c1e1500 */
[----:B------:R-:W-:-:S13]  /*1880*/  ISETP.NE.AND P6, PT, R96, RZ, PT ;  /* 0x000000ff6000720c */ /* 0x000fda0003fc5270 */
[----:B------:R-:W4:Y:S01]  /*1890*/  @!P6 LDG.E.U16 R58, desc[UR26][R2.64+0x40] ;  /* 0x0000401a023ae981 */ /* 0x000f22000c1e1500 */
[----:B------:R-:W-:-:S13]  /*18a0*/  ISETP.NE.AND P6, PT, R98, RZ, PT ;  /* 0x000000ff6200720c */ /* 0x000fda0003fc5270 */
        /* <DEDUP_REMOVED lines=17> */
[----:B------:R-:W-:Y:S02]  /*19c0*/  PRMT R66, RZ, 0x7610, R66 ;  /* 0x00007610ff427816 */ /* 0x000fe40000000042 */
[----:B----4-:R-:W-:Y:S02]  /*19d0*/  PRMT R85, RZ, 0x7610, R85 ;  /* 0x00007610ff557816 */ /* 0x010fe40000000055 */
        /* <DEDUP_REMOVED lines=14> */
[----:B------:R-:W-:-:S02]  /*1ac0*/  P2R R76, PR, RZ, 0x20 ;  /* 0x00000020ff4c7803 */ /* 0x000fc40000000000 */
[----:B0-----:R-:W-:Y:S01]  /*1ad0*/  SHF.L.U32 R3, R0, 0x10, RZ ;  /* 0x0000001000037819 */ /* 0x001fe200000006ff */
[----:B------:R-:W-:Y:S01]  /*1ae0*/  IMAD.U32 R5, R5, 0x10000, RZ ;  /* 0x0001000005057824 */ /* 0x000fe200078e00ff */
[----:B------:R-:W-:Y:S01]  /*1af0*/  SHF.L.U32 R7, R7, 0x10, RZ ;  /* 0x0000001007077819 */ /* 0x000fe200000006ff */
[----:B------:R-:W-:Y:S01]  /*1b00*/  IMAD.U32 R107, R54, 0x10000, RZ ;  /* 0x00010000366b7824 */ /* 0x000fe200078e00ff */
[----:B------:R-:W-:Y:S02]  /*1b10*/  SHF.L.U32 R11, R11, 0x10, RZ ;  /* 0x000000100b0b7819 */ /* 0x000fe400000006ff */
[----:B------:R-:W-:Y:S02]  /*1b20*/  SHF.L.U32 R99, R50, 0x10, RZ ;  /* 0x0000001032637819 */ /* 0x000fe400000006ff */
[----:B------:R-:W-:Y:S02]  /*1b30*/  SHF.L.U32 R103, R52, 0x10, RZ ;  /* 0x0000001034677819 */ /* 0x000fe400000006ff */
[----:B------:R-:W-:Y:S01]  /*1b40*/  SHF.L.U32 R121, R56, 0x10, RZ ;  /* 0x0000001038797819 */ /* 0x000fe200000006ff */
[----:B------:R-:W-:Y:S01]  /*1b50*/  BSSY.RECONVERGENT B0, `(.L_x_3527) ;  /* 0x000004a000007945 */ /* 0x000fe20003800200 */
[--C-:B-----5:R-:W-:Y:S01]  /*1b60*/  FADD.FTZ R52, R11, R38.reuse ;  /* 0x000000260b347221 */ /* 0x120fe20000010000 */
[----:B------:R-:W-:Y:S04]  /*1b70*/  STS.U16 [R28], R87 ;  /* 0x000000571c007388 */ /* 0x000fe80000000400 */
[----:B------:R-:W-:Y:S04]  /*1b80*/  STS.U16 [R27+0x40], R58 ;  /* 0x0000403a1b007388 */ /* 0x000fe80000000400 */
[----:B------:R-:W-:Y:S04]  /*1b90*/  STS.U16 [R26+0x80], R69 ;  /* 0x000080451a007388 */ /* 0x000fe80000000400 */
[----:B------:R-:W-:Y:S04]  /*1ba0*/  STS.U16 [R25+0xc0], R60 ;  /* 0x0000c03c19007388 */ /* 0x000fe80000000400 */
[----:B------:R-:W-:Y:S04]  /*1bb0*/  STS.U16 [R24+0x100], R71 ;  /* 0x0001004718007388 */ /* 0x000fe80000000400 */
[----:B--2---:R-:W-:Y:S04]  /*1bc0*/  STS.U16 [R23+0x140], R62 ;  /* 0x0001403e17007388 */ /* 0x004fe80000000400 */
[----:B------:R-:W-:Y:S04]  /*1bd0*/  STS.U16 [R22+0x180], R77 ;  /* 0x0001804d16007388 */ /* 0x000fe80000000400 */
[----:B---3--:R-:W-:Y:S04]  /*1be0*/  STS.U16 [R21+0x1c0], R64 ;  /* 0x0001c04015007388 */ /* 0x008fe80000000400 */
[----:B----4-:R0:W-:Y:S02]  /*1bf0*/  STS.U16 [R20+0x200], R81 ;  /* 0x0002005114007388 */ /* 0x0101e40000000400 */
[----:B0-----:R-:W-:Y:S01]  /*1c00*/  SHF.L.U32 R81, R40, 0x10, RZ ;  /* 0x0000001028517819 */ /* 0x001fe200000006ff */
[----:B------:R-:W-:-:S05]  /*1c10*/  FADD.FTZ R40, R3, R38 ;  /* 0x0000002603287221 */ /* 0x000fca0000010000 */
[----:B------:R-:W-:Y:S01]  /*1c20*/  FSETP.GTU.FTZ.AND P5, PT, R40, 20, PT ;  /* 0x41a000002800780b */ /* 0x000fe20003fbc000 */
[----:B------:R-:W-:Y:S04]  /*1c30*/  STS.U16 [R19+0x240], R66 ;  /* 0x0002404213007388 */ /* 0x000fe80000000400 */
[----:B------:R0:W-:Y:S01]  /*1c40*/  STS.U16 [R18+0x280], R85 ;  /* 0x0002805512007388 */ /* 0x0001e20000000400 */
[----:B------:R-:W-:-:S03]  /*1c50*/  SHF.L.U32 R69, R4, 0x10, RZ ;  /* 0x0000001004457819 */ /* 0x000fc600000006ff */
[----:B------:R-:W-:Y:S01]  /*1c60*/  STS.U16 [R17+0x2c0], R68 ;  /* 0x0002c04411007388 */ /* 0x000fe20000000400 */
[----:B------:R-:W-:-:S03]  /*1c70*/  SHF.L.U32 R71, R6, 0x10, RZ ;  /* 0x0000001006477819 */ /* 0x000fc600000006ff */
[----:B------:R1:W-:Y:S01]  /*1c80*/  STS.U16 [R16+0x300], R91 ;  /* 0x0003005b10007388 */ /* 0x0003e20000000400 */
[----:B------:R-:W-:-:S03]  /*1c90*/  SHF.L.U32 R77, R10, 0x10, RZ ;  /* 0x000000100a4d7819 */ /* 0x000fc600000006ff */
[----:B------:R-:W-:Y:S01]  /*1ca0*/  STS.U16 [R15+0x340], R70 ;  /* 0x000340460f007388 */ /* 0x000fe20000000400 */
[----:B------:R-:W-:Y:S01]  /*1cb0*/  SHF.L.U32 R87, R44, 0x10, RZ ;  /* 0x000000102c577819 */ /* 0x000fe200000006ff */
[----:B0-----:R-:W-:Y:S02]  /*1cc0*/  IMAD.U32 R85, R42, 0x10000, RZ ;  /* 0x000100002a557824 */ /* 0x001fe400078e00ff */
[----:B------:R0:W-:Y:S01]  /*1cd0*/  STS.U16 [R14+0x380], R97 ;  /* 0x000380610e007388 */ /* 0x0001e20000000400 */
[----:B-1----:R-:W-:-:S03]  /*1ce0*/  SHF.L.U32 R91, R46, 0x10, RZ ;  /* 0x000000102e5b7819 */ /* 0x002fc600000006ff */
[----:B------:R1:W-:Y:S01]  /*1cf0*/  STS.U16 [R13+0x3c0], R72 ;  /* 0x0003c0480d007388 */ /* 0x0003e20000000400 */
[--C-:B------:R-:W-:Y:S01]  /*1d00*/  FADD.FTZ R42, R69, R38.reuse ;  /* 0x00000026452a7221 */ /* 0x100fe20000010000 */
[----:B0-----:R-:W-:Y:S01]  /*1d10*/  SHF.L.U32 R97, R48, 0x10, RZ ;  /* 0x0000001030617819 */ /* 0x001fe200000006ff */
        /* <DEDUP_REMOVED lines=12> */
[----:B------:R-:W-:Y:S01]  /*1de0*/  FADD.FTZ R69, R121, R38 ;  /* 0x0000002679457221 */ /* 0x000fe20000010000 */
[----:B------:R-:W-:Y:S01]  /*1df0*/  NOP ;  /* 0x0000000000007918 */ /* 0x000fe20000000000 */
[----:B-1----:R-:W-:Y:S05]  /*1e00*/  @P5 BRA `(.L_x_3528) ;  /* 0x0000000000785947 */ /* 0x002fea0003800000 */
        /* <DEDUP_REMOVED lines=30> */
.L_x_3528:
[----:B------:R-:W-:Y:S05]  /*1ff0*/  BSYNC.RECONVERGENT B0 ;  /* 0x0000000000007941 */ /* 0x000fea0003800200 */
.L_x_3527:
[----:B------:R-:W-:Y:S01]  /*2000*/  FSETP.GTU.FTZ.AND P5, PT, R42, 20, PT ;  /* 0x41a000002a00780b */ /* 0x000fe20003fbc000 */
[----:B------:R-:W-:-:S12]  /*2010*/  BSSY.RECONVERGENT B0, `(.L_x_3529) ;  /* 0x0000020000007945 */ /* 0x000fd80003800200 */
        /* <DEDUP_REMOVED lines=31> */
.L_x_3530:
[----:B------:R-:W-:Y:S05]  /*2210*/  BSYNC.RECONVERGENT B0 ;  /* 0x0000000000007941 */ /* 0x000fea0003800200 */
.L_x_3529:
        /* <DEDUP_REMOVED lines=33> */
.L_x_3532:
[----:B------:R-:W-:Y:S05]  /*2430*/  BSYNC.RECONVERGENT B0 ;  /* 0x0000000000007941 */ /* 0x000fea0003800200 */
.L_x_3531:
        /* <DEDUP_REMOVED lines=33> */
.L_x_3534:
[----:B------:R-:W-:Y:S05]  /*2650*/  BSYNC.RECONVERGENT B0 ;  /* 0x0000000000007941 */ /* 0x000fea0003800200 */
.L_x_3533:
        /* <DEDUP_REMOVED lines=33> */
.L_x_3536:
[----:B------:R-:W-:Y:S05]  /*2870*/  BSYNC.RECONVERGENT B0 ;  /* 0x0000000000007941 */ /* 0x000fea0003800200 */
.L_x_3535:
        /* <DEDUP_REMOVED lines=33> */
.L_x_3538:
[----:B------:R-:W-:Y:S05]  /*2a90*/  BSYNC.RECONVERGENT B0 ;  /* 0x0000000000007941 */ /* 0x000fea0003800200 */
.L_x_3537:
        /* <DEDUP_REMOVED lines=33> */
.L_x_3540:
[----:B------:R-:W-:Y:S05]  /*2cb0*/  BSYNC.RECONVERGENT B0 ;  /* 0x0000000000007941 */ /* 0x000fea0003800200 */
.L_x_3539:
        /* <DEDUP_REMOVED lines=33> */
.L_x_3542:
[----:B------:R-:W-:Y:S05]  /*2ed0*/  BSYNC.RECONVERGENT B0 ;  /* 0x0000000000007941 */ /* 0x000fea0003800200 */
.L_x_3541:
        /* <DEDUP_REMOVED lines=33> */
.L_x_3544:
[----:B------:R-:W-:Y:S05]  /*30f0*/  BSYNC.RECONVERGENT B0 ;  /* 0x0000000000007941 */ /* 0x000fea0003800200 */
.L_x_3543:
        /* <DEDUP_REMOVED lines=33> */
.L_x_3546:
[----:B------:R-:W-:Y:S05]  /*3310*/  BSYNC.RECONVERGENT B0 ;  /* 0x0000000000007941 */ /* 0x000fea0003800200 */
.L_x_3545:
        /* <DEDUP_REMOVED lines=33> */
.L_x_3548:
[----:B------:R-:W-:Y:S05]  /*3530*/  BSYNC.RECONVERGENT B0 ;  /* 0x0000000000007941 */ /* 0x000fea0003800200 */
.L_x_3547:
        /* <DEDUP_REMOVED lines=33> */
.L_x_3550:
[----:B------:R-:W-:Y:S05]  /*3750*/  BSYNC.RECONVERGENT B0 ;  /* 0x0000000000007941 */ /* 0x000fea0003800200 */
.L_x_3549:
        /* <DEDUP_REMOVED lines=33> */
.L_x_3552:
[----:B------:R-:W-:Y:S05]  /*3970*/  BSYNC.RECONVERGENT B0 ;  /* 0x0000000000007941 */ /* 0x000fea0003800200 */
.L_x_3551:
        /* <DEDUP_REMOVED lines=33> */
.L_x_3554:
[----:B------:R-:W-:Y:S05]  /*3b90*/  BSYNC.RECONVERGENT B0 ;  /* 0x0000000000007941 */ /* 0x000fea0003800200 */
.L_x_3553:
        /* <DEDUP_REMOVED lines=33> */
.L_x_3556:
[----:B------:R-:W-:Y:S05]  /*3db0*/  BSYNC.RECONVERGENT B0 ;  /* 0x0000000000007941 */ /* 0x000fea0003800200 */
.L_x_3555:
        /* <DEDUP_REMOVED lines=33> */
.L_x_3558:
[----:B------:R-:W-:Y:S05]  /*3fd0*/  BSYNC.RECONVERGENT B0 ;  /* 0x0000000000007941 */ /* 0x000fea0003800200 */
.L_x_3557:
[----:B------:R-:W0:Y:S01]  /*3fe0*/  LDCU.128 UR8, c[0x0][0x410] ;  /* 0x00008200ff0877ac */ /* 0x000e220008000c00 */
[----:B------:R-:W-:Y:S01]  /*3ff0*/  ISETP.NE.AND P6, PT, R76, RZ, PT ;  /* 0x000000ff4c00720c */ /* 0x000fe20003fc5270 */
[----:B------:R-:W1:Y:S01]  /*4000*/  LDS.U16 R96, [R12] ;  /* 0x000000000c607984 */ /* 0x000e620000000400 */
[----:B------:R-:W-:Y:S01]  /*4010*/  P2R R120, PR, RZ, 0x1 ;  /* 0x00000001ff787803 */ /* 0x000fe20000000000 */
[----:B------:R-:W-:Y:S01]  /*4020*/  UMOV UR7, URZ ;  /* 0x000000ff00077c82 */ /* 0x000fe20008000000 */
[----:B------:R-:W-:Y:S01]  /*4030*/  ISETP.NE.AND P0, PT, R74, RZ, PT ;  /* 0x000000ff4a00720c */ /* 0x000fe20003f05270 */
[----:B------:R-:W-:Y:S01]  /*4040*/  LDS.U16 R98, [R12+0x2] ;  /* 0x000002000c627984 */ /* 0x000fe20000000400 */
[----:B------:R-:W-:Y:S01]  /*4050*/  PRMT R85, RZ, 0x7610, R85 ;  /* 0x00007610ff557816 */ /* 0x000fe20000000055 */
[----:B------:R-:W2:Y:S01]  /*4060*/  LDCU.64 UR32, c[0x0][0x490] ;  /* 0x00009200ff2077ac */ /* 0x000ea20008000a00 */
[----:B------:R-:W-:Y:S01]  /*4070*/  P2R R118, PR, RZ, 0x1 ;  /* 0x00000001ff767803 */ /* 0x000fe20000000000 */
[----:B------:R-:W3:Y:S01]  /*4080*/  LDS.U16 R123, [R12+0x4] ;  /* 0x000004000c7b7984 */ /* 0x000ee20000000400 */
[----:B------:R-:W-:-:S02]  /*4090*/  ISETP.NE.AND P0, PT, R78, RZ, PT ;  /* 0x000000ff4e00720c */ /* 0x000fc40003f05270 */
[----:B------:R-:W-:Y:S01]  /*40a0*/  PRMT R72, RZ, 0x7610, R72 ;  /* 0x00007610ff487816 */ /* 0x000fe20000000048 */
[----:B------:R-:W4:Y:S01]  /*40b0*/  LDS.U16 R133, [R12+0x6] ;  /* 0x000006000c857984 */ /* 0x000f220000000400 */
[----:B------:R-:W-:Y:S02]  /*40c0*/  P2R R116, PR, RZ, 0x1 ;  /* 0x00000001ff747803 */ /* 0x000fe40000000000 */
[----:B------:R-:W-:Y:S01]  /*40d0*/  ISETP.NE.AND P0, PT, R80, RZ, PT ;  /* 0x000000ff5000720c */ /* 0x000fe20003f05270 */
[----:B0-----:R-:W-:Y:S01]  /*40e0*/  UIMAD.WIDE.U32 UR28, UR30, UR8, UR6 ;  /* 0x000000081e1c72a5 */ /* 0x001fe2000f8e0006 */
[----:B------:R-:W0:Y:S01]  /*40f0*/  LDS.U16 R135, [R12+0x8] ;  /* 0x000008000c877984 */ /* 0x000e220000000400 */
[----:B------:R-:W-:Y:S02]  /*4100*/  PRMT R87, RZ, 0x7610, R87 ;  /* 0x00007610ff577816 */ /* 0x000fe40000000057 */
[----:B------:R-:W-:Y:S01]  /*4110*/  UIMAD UR9, UR30, UR9, UR29 ;  /* 0x000000091e0972a4 */ /* 0x000fe2000f8e021d */
[----:B------:R-:W5:Y:S01]  /*4120*/  LDS.U16 R137, [R12+0xa] ;  /* 0x00000a000c897984 */ /* 0x000f620000000400 */
[----:B------:R-:W-:Y:S01]  /*4130*/  P2R R114, PR, RZ, 0x1 ;  /* 0x00000001ff727803 */ /* 0x000fe20000000000 */
[----:B------:R-:W-:Y:S01]  /*4140*/  UMOV UR8, UR28 ;  /* 0x0000001c00087c82 */ /* 0x000fe20008000000 */
[----:B------:R-:W-:Y:S01]  /*4150*/  ISETP.NE.AND P0, PT, R82, RZ, PT ;  /* 0x000000ff5200720c */ /* 0x000fe20003f05270 */
[----:B------:R-:W-:Y:S01]  /*4160*/  UIMAD.WIDE.U32 UR8, UR12, UR10, UR8 ;  /* 0x0000000a0c0872a5 */ /* 0x000fe2000f8e0008 */
[----:B------:R-:W-:Y:S01]  /*4170*/  LDS.U16 R81, [R12+0xc] ;  /* 0x00000c000c517984 */ /* 0x000fe20000000400 */
[----:B------:R-:W-:-:S02]  /*4180*/  P2R R122, PR, RZ, 0x2 ;  /* 0x00000002ff7a7803 */ /* 0x000fc40000000000 */
[----:B------:R-:W-:Y:S01]  /*4190*/  UIMAD UR11, UR12, UR11, UR9 ;  /* 0x0000000b0c0b72a4 */ /* 0x000fe2000f8e0209 */
[----:B------:R-:W-:Y:S01]  /*41a0*/  LDS.U16 R71, [R12+0xe] ;  /* 0x00000e000c477984 */ /* 0x000fe20000000400 */
[----:B------:R-:W-:Y:S02]  /*41b0*/  IADD3 R2, P5, PT, R61, UR8, RZ ;  /* 0x000000083d027c10 */ /* 0x000fe4000ffbe0ff */
[----:B------:R-:W-:Y:S01]  /*41c0*/  P2R R112, PR, RZ, 0x1 ;  /* 0x00000001ff707803 */ /* 0x000fe20000000000 */
[----:B------:R-:W-:Y:S01]  /*41d0*/  LDS.U16 R70, [R12+0x10] ;  /* 0x000010000c467984 */ /* 0x000fe20000000400 */
[----:B------:R-:W-:Y:S02]  /*41e0*/  IADD3.X R5, PT, PT, RZ, UR11, RZ, P5, !PT ;  /* 0x0000000bff057c10 */ /* 0x000fe4000affe4ff */
[----:B------:R-:W-:Y:S01]  /*41f0*/  ISETP.NE.AND P0, PT, R84, RZ, PT ;  /* 0x000000ff5400720c */ /* 0x000fe20003f05270 */
[----:B------:R-:W-:Y:S01]  /*4200*/  LDS.U16 R11, [R12+0x12] ;  /* 0x000012000c0b7984 */ /* 0x000fe20000000400 */
[----:B------:R-:W-:Y:S01]  /*4210*/  ISETP.NE.AND P1, PT, R86, RZ, PT ;  /* 0x000000ff5600720c */ /* 0x000fe20003f25270 */
[----:B------:R-:W2:Y:S01]  /*4220*/  LDCU.128 UR8, c[0x0][0x420] ;  /* 0x00008400ff0877ac */ /* 0x000ea20008000c00 */
[----:B------:R-:W-:Y:S01]  /*4230*/  P2R R124, PR, RZ, 0x4 ;  /* 0x00000004ff7c7803 */ /* 0x000fe20000000000 */
[----:B------:R-:W-:Y:S01]  /*4240*/  LDS.U16 R10, [R12+0x14] ;  /* 0x000014000c0a7984 */ /* 0x000fe20000000400 */
[----:B------:R-:W-:-:S02]  /*4250*/  ISETP.NE.AND P2, PT, R88, RZ, PT ;  /* 0x000000ff5800720c */ /* 0x000fc40003f45270 */
[----:B------:R-:W-:Y:S01]  /*4260*/  P2R R125, PR, RZ, 0x8 ;  /* 0x00000008ff7d7803 */ /* 0x000fe20000000000 */
[----:B------:R-:W-:Y:S01]  /*4270*/  LDS.U16 R7, [R12+0x16] ;  /* 0x000016000c077984 */ /* 0x000fe20000000400 */
[----:B------:R-:W-:Y:S02]  /*4280*/  ISETP.NE.AND P3, PT, R90, RZ, PT ;  /* 0x000000ff5a00720c */ /* 0x000fe40003f65270 */
[----:B------:R-:W-:Y:S01]  /*4290*/  P2R R126, PR, RZ, 0x10 ;  /* 0x00000010ff7e7803 */ /* 0x000fe20000000000 */
[----:B------:R-:W5:Y:S01]  /*42a0*/  LDS.U16 R6, [R12+0x18] ;  /* 0x000018000c067984 */ /* 0x000f620000000400 */
[----:B------:R-:W-:Y:S02]  /*42b0*/  ISETP.NE.AND P4, PT, R92, RZ, PT ;  /* 0x000000ff5c00720c */ /* 0x000fe40003f85270 */
[----:B------:R-:W-:Y:S01]  /*42c0*/  PRMT R91, RZ, 0x7610, R91 ;  /* 0x00007610ff5b7816 */ /* 0x000fe2000000005b */
[----:B------:R-:W-:Y:S01]  /*42d0*/  LDS.U16 R4, [R12+0x1c] ;  /* 0x00001c000c047984 */ /* 0x000fe20000000400 */
[----:B------:R-:W-:-:S02]  /*42e0*/  PRMT R100, RZ, 0x7610, R100 ;  /* 0x00007610ff647816 */ /* 0x000fc40000000064 */
[----:B------:R-:W-:Y:S01]  /*42f0*/  PRMT R97, RZ, 0x7610, R97 ;  /* 0x00007610ff617816 */ /* 0x000fe20000000061 */
[----:B--2---:R-:W-:Y:S01]  /*4300*/  UIMAD.WIDE.U32 UR28, UR30, UR8, UR6 ;  /* 0x000000081e1c72a5 */ /* 0x004fe2000f8e0006 */
[----:B------:R-:W-:Y:S02]  /*4310*/  PRMT R102, RZ, 0x7610, R102 ;  /* 0x00007610ff667816 */ /* 0x000fe40000000066 */
[----:B------:R-:W-:Y:S01]  /*4320*/  PRMT R99, RZ, 0x7610, R99 ;  /* 0x00007610ff637816 */ /* 0x000fe20000000063 */
[----:B------:R-:W-:Y:S01]  /*4330*/  UIMAD UR9, UR30, UR9, UR29 ;  /* 0x000000091e0972a4 */ /* 0x000fe2000f8e021d */
[----:B------:R-:W-:Y:S02]  /*4340*/  PRMT R104, RZ, 0x7610, R104 ;  /* 0x00007610ff687816 */ /* 0x000fe40000000068 */
[----:B------:R-:W-:Y:S01]  /*4350*/  UMOV UR8, UR28 ;  /* 0x0000001c00087c82 */ /* 0x000fe20008000000 */
        /* <DEDUP_REMOVED lines=8> */
[----:B------:R-:W-:Y:S02]  /*43e0*/  PRMT R129, RZ, 0x7610, R129 ;  /* 0x00007610ff817816 */ /* 0x000fe40000000081 */
[----:B------:R-:W-:-:S02]  /*43f0*/  PRMT R131, RZ, 0x7610, R131 ;  /* 0x00007610ff837816 */ /* 0x000fc40000000083 */
[----:B-1----:R-:W-:Y:S01]  /*4400*/  SHF.L.U32 R96, R96, 0x10, RZ ;  /* 0x0000001060607819 */ /* 0x002fe200000006ff */
[----:B---3--:R-:W-:Y:S01]  /*4410*/  IMAD.U32 R123, R123, 0x10000, RZ ;  /* 0x000100007b7b7824 */ /* 0x008fe200078e00ff */
[----:B------:R-:W-:Y:S01]  /*4420*/  IADD3 R0, P5, PT, R61, UR8, RZ ;  /* 0x000000083d007c10 */ /* 0x000fe2000ffbe0ff */
[----:B------:R-:W1:Y:S03]  /*4430*/  LDCU.64 UR8, c[0x0][0x488] ;  /* 0x00009100ff0877ac */ /* 0x000e660008000a00 */
[----:B------:R-:W-:Y:S02]  /*4440*/  IADD3.X R3, PT, PT, RZ, UR11, RZ, P5, !PT ;  /* 0x0000000bff037c10 */ /* 0x000fe4000affe4ff */
[----:B------:R-:W-:Y:S02]  /*4450*/  SHF.L.U32 R98, R98, 0x10, RZ ;  /* 0x0000001062627819 */ /* 0x000fe400000006ff */
[----:B----4-:R-:W-:-:S02]  /*4460*/  SHF.L.U32 R133, R133, 0x10, RZ ;  /* 0x0000001085857819 */ /* 0x010fc400000006ff */
[----:B0-----:R-:W-:Y:S01]  /*4470*/  SHF.L.U32 R135, R135, 0x10, RZ ;  /* 0x0000001087877819 */ /* 0x001fe200000006ff */
[----:B-----5:R-:W-:Y:S01]  /*4480*/  IMAD.U32 R137, R137, 0x10000, RZ ;  /* 0x0001000089897824 */ /* 0x020fe200078e00ff */
[----:B------:R-:W-:Y:S01]  /*4490*/  SHF.L.U32 R149, R6, 0x10, RZ ;  /* 0x0000001006957819 */ /* 0x000fe200000006ff */
[----:B------:R-:W0:Y:S01]  /*44a0*/  LDCU.64 UR10, c[0x0][0x508] ;  /* 0x0000a100ff0a77ac */ /* 0x000e220008000a00 */
[----:B------:R-:W-:Y:S01]  /*44b0*/  SHF.L.U32 R11, R11, 0x10, RZ ;  /* 0x000000100b0b7819 */ /* 0x000fe200000006ff */
[----:B------:R-:W2:Y:S01]  /*44c0*/  LDCU.64 UR28, c[0x0][0x510] ;  /* 0x0000a200ff1c77ac */ /* 0x000ea20008000a00 */
[----:B-1----:R-:W-:-:S04]  /*44d0*/  LEA R76, P5, R2, UR8, 0x1 ;  /* 0x00000008024c7c11 */ /* 0x002fc8000f8a08ff */
[----:B------:R-:W-:Y:S01]  /*44e0*/  LEA.HI.X R77, R2, UR9, R5, 0x1, P5 ;  /* 0x00000009024d7c11 */ /* 0x000fe2000a8f0c05 */
[----:B------:R-:W1:Y:S01]  /*44f0*/  LDCU.64 UR8, c[0x0][0x478] ;  /* 0x00008f00ff0877ac */ /* 0x000e620008000a00 */
[----:B------:R-:W-:Y:S01]  /*4500*/  LDS.U16 R5, [R12+0x1a] ;  /* 0x00001a000c057984 */ /* 0x000fe20000000400 */
[----:B-1----:R-:W-:-:S04]  /*4510*/  LEA R2, P5, R0, UR8, 0x1 ;  /* 0x0000000800027c11 */ /* 0x002fc8000f8a08ff */
[----:B------:R-:W-:Y:S02]  /*4520*/  LEA.HI.X R3, R0, UR9, R3, 0x1, P5 ;  /* 0x0000000900037c11 */ /* 0x000fe4000a8f0c03 */
[----:B------:R-:W-:Y:S01]  /*4530*/  LDS.U16 R0, [R12+0x1e] ;  /* 0x00001e000c007984 */ /* 0x000fe20000000400 */
[----:B------:R-:W-:Y:S01]  /*4540*/  BAR.SYNC.DEFER_BLOCKING 0x0 ;  /* 0x0000000000007b1d */ /* 0x000fe20000010000 */
[----:B------:R-:W-:Y:S02]  /*4550*/  ISETP.NE.AND P5, PT, R94, RZ, PT ;  /* 0x000000ff5e00720c */ /* 0x000fe40003fa5270 */
[----:B------:R-:W-:-:S03]  /*4560*/  PRMT R94, RZ, 0x7610, R94 ;  /* 0x00007610ff5e7816 */ /* 0x000fc6000000005e */
        /* <DEDUP_REMOVED lines=56> */
[----:B------:R0:W-:Y:S04]  /*48f0*/  STS.U16 [R16+0x300], R107 ;  /* 0x0003006b10007388 */ /* 0x0001e80000000400 */
[----:B------:R-:W-:Y:S04]  /*4900*/  STS.U16 [R15+0x340], R108 ;  /* 0x0003406c0f007388 */ /* 0x000fe80000000400 */
[----:B------:R0:W-:Y:S04]  /*4910*/  STS.U16 [R14+0x380], R121 ;  /* 0x000380790e007388 */ /* 0x0001e80000000400 */
[----:B------:R0:W-:Y:S01]  /*4920*/  STS.U16 [R13+0x3c0], R110 ;  /* 0x0003c06e0d007388 */ /* 0x0001e20000000400 */
[----:B------:R-:W-:-:S03]  /*4930*/  NOP ;  /* 0x0000000000007918 */ /* 0x000fc60000000000 */
[----:B------:R-:W0:Y:S04]  /*4940*/  LDS.U16 R76, [R12] ;  /* 0x000000000c4c7984 */ /* 0x000e280000000400 */
[----:B------:R-:W-:Y:S04]  /*4950*/  LDS.U16 R72, [R12+0x2] ;  /* 0x000002000c487984 */ /* 0x000fe80000000400 */
[----:B------:R-:W-:Y:S04]  /*4960*/  LDS.U16 R74, [R12+0x4] ;  /* 0x000004000c4a7984 */ /* 0x000fe80000000400 */
[----:B------:R-:W0:Y:S04]  /*4970*/  LDS.U16 R77, [R12+0x6] ;  /* 0x000006000c4d7984 */ /* 0x000e280000000400 */
[----:B------:R-:W0:Y:S04]  /*4980*/  LDS.U16 R78, [R12+0x8] ;  /* 0x000008000c4e7984 */ /* 0x000e280000000400 */
[----:B------:R-:W0:Y:S04]  /*4990*/  LDS.U16 R80, [R12+0xa] ;  /* 0x00000a000c507984 */ /* 0x000e280000000400 */
[----:B------:R-:W-:Y:S04]  /*49a0*/  LDS.U16 R82, [R12+0xc] ;  /* 0x00000c000c527984 */ /* 0x000fe80000000400 */
[----:B------:R-:W-:Y:S04]  /*49b0*/  LDS.U16 R84, [R12+0xe] ;  /* 0x00000e000c547984 */ /* 0x000fe80000000400 */
[----:B------:R-:W-:Y:S04]  /*49c0*/  LDS.U16 R85, [R12+0x10] ;  /* 0x000010000c557984 */ /* 0x000fe80000000400 */
[----:B------:R-:W-:Y:S04]  /*49d0*/  LDS.U16 R86, [R12+0x12] ;  /* 0x000012000c567984 */ /* 0x000fe80000000400 */
[----:B------:R-:W-:Y:S04]  /*49e0*/  LDS.U16 R87, [R12+0x14] ;  /* 0x000014000c577984 */ /* 0x000fe80000000400 */
[----:B------:R-:W0:Y:S04]  /*49f0*/  LDS.U16 R88, [R12+0x16] ;  /* 0x000016000c587984 */ /* 0x000e280000000400 */
[----:B------:R-:W-:Y:S04]  /*4a00*/  LDS.U16 R90, [R12+0x18] ;  /* 0x000018000c5a7984 */ /* 0x000fe80000000400 */
[----:B------:R-:W-:Y:S04]  /*4a10*/  LDS.U16 R91, [R12+0x1a] ;  /* 0x00001a000c5b7984 */ /* 0x000fe80000000400 */
[----:B------:R-:W0:Y:S04]  /*4a20*/  LDS.U16 R92, [R12+0x1c] ;  /* 0x00001c000c5c7984 */ /* 0x000e280000000400 */
[----:B------:R-:W0:Y:S01]  /*4a30*/  LDS.U16 R94, [R12+0x1e] ;  /* 0x00001e000c5e7984 */ /* 0x000e220000000400 */
        /* <DEDUP_REMOVED lines=39> */
[----:B------:R-:W-:-:S04]  /*4cb0*/  IMAD.U32 R76, R76, 0x10000, RZ ;  /* 0x000100004c4c7824 */ /* 0x000fc800078e00ff */
[----:B------:R-:W-:-:S06]  /*4cc0*/  FMUL.FTZ R103, R76, -1.4426950216293334961 ;  /* 0xbfb8aa3b4c677820 */ /* 0x000fcc0000410000 */
[----:B------:R-:W1:Y:S01]  /*4cd0*/  MUFU.EX2 R103, R103 ;  /* 0x0000006700677308 */ /* 0x000e620000000800 */
[----:B------:R-:W-:Y:S02]  /*4ce0*/  SHF.L.U32 R77, R77, 0x10, RZ ;  /* 0x000000104d4d7819 */ /* 0x000fe400000006ff */
[----:B------:R-:W-:Y:S02]  /*4cf0*/  SHF.L.U32 R78, R78, 0x10, RZ ;  /* 0x000000104e4e7819 */ /* 0x000fe400000006ff */
[----:B------:R-:W-:Y:S01]  /*4d00*/  SHF.L.U32 R72, R72, 0x10, RZ ;  /* 0x0000001048487819 */ /* 0x000fe200000006ff */
[----:B0-----:R-:W-:Y:S01]  /*4d10*/  FMUL.FTZ R2, R77, -1.4426950216293334961 ;  /* 0xbfb8aa3b4d027820 */ /* 0x001fe20000410000 */
[----:B------:R-:W-:Y:S01]  /*4d20*/  SHF.L.U32 R74, R74, 0x10, RZ ;  /* 0x000000104a4a7819 */ /* 0x000fe200000006ff */
[----:B------:R-:W-:Y:S02]  /*4d30*/  FMUL.FTZ R3, R78, -1.4426950216293334961 ;  /* 0xbfb8aa3b4e037820 */ /* 0x000fe40000410000 */
[----:B------:R-:W-:-:S02]  /*4d40*/  FMUL.FTZ R116, R72, -1.4426950216293334961 ;  /* 0xbfb8aa3b48747820 */ /* 0x000fc40000410000 */
[----:B------:R-:W-:Y:S01]  /*4d50*/  FMUL.FTZ R118, R74, -1.4426950216293334961 ;  /* 0xbfb8aa3b4a767820 */ /* 0x000fe20000410000 */
[----:B-1----:R-:W-:Y:S01]  /*4d60*/  FADD.FTZ R103, R103, 1 ;  /* 0x3f80000067677421 */ /* 0x002fe20000010000 */
[----:B------:R-:W0:Y:S04]  /*4d70*/  MUFU.EX2 R2, R2 ;  /* 0x0000000200027308 */ /* 0x000e280000000800 */
[----:B------:R-:W1:Y:S04]  /*4d80*/  MUFU.EX2 R3, R3 ;  /* 0x0000000300037308 */ /* 0x000e680000000800 */
[----:B------:R-:W5:Y:S08]  /*4d90*/  MUFU.RCP R103, R103 ;  /* 0x0000006700677308 */ /* 0x000f700000001000 */
[----:B------:R-:W1:Y:S04]  /*4da0*/  MUFU.EX2 R116, R116 ;  /* 0x0000007400747308 */ /* 0x000e680000000800 */
[----:B------:R-:W1:Y:S01]  /*4db0*/  MUFU.EX2 R118, R118 ;  /* 0x0000007600767308 */ /* 0x000e620000000800 */
[----:B0-----:R-:W-:Y:S01]  /*4dc0*/  FADD.FTZ R2, R2, 1 ;  /* 0x3f80000002027421 */ /* 0x001fe20000010000 */
[----:B------:R-:W-:Y:S01]  /*4dd0*/  SHF.L.U32 R80, R80, 0x10, RZ ;  /* 0x0000001050507819 */ /* 0x000fe200000006ff */
[----:B-1----:R-:W-:Y:S01]  /*4de0*/  FADD.FTZ R3, R3, 1 ;  /* 0x3f80000003037421 */ /* 0x002fe20000010000 */
[----:B------:R-:W-:Y:S01]  /*4df0*/  SHF.L.U32 R88, R88, 0x10, RZ ;  /* 0x0000001058587819 */ /* 0x000fe200000006ff */
[----:B------:R-:W-:-:S02]  /*4e00*/  IMAD.U32 R82, R82, 0x10000, RZ ;  /* 0x0001000052527824 */ /* 0x000fc400078e00ff */
[----:B------:R-:W-:Y:S01]  /*4e10*/  FMUL.FTZ R120, R80, -1.4426950216293334961 ;  /* 0xbfb8aa3b50787820 */ /* 0x000fe20000410000 */
[----:B------:R-:W-:Y:S01]  /*4e20*/  FADD.FTZ R116, R116, 1 ;  /* 0x3f80000074747421 */ /* 0x000fe20000010000 */
[----:B------:R-:W-:Y:S01]  /*4e30*/  FADD.FTZ R118, R118, 1 ;  /* 0x3f80000076767421 */ /* 0x000fe20000010000 */
[----:B------:R-:W-:Y:S01]  /*4e40*/  FMUL.FTZ R122, R82, -1.4426950216293334961 ;  /* 0xbfb8aa3b527a7820 */ /* 0x000fe20000410000 */
[----:B------:R-:W-:Y:S02]  /*4e50*/  FMUL.FTZ R134, R88, -1.4426950216293334961 ;  /* 0xbfb8aa3b58867820 */ /* 0x000fe40000410000 */
[----:B------:R-:W0:Y:S01]  /*4e60*/  MUFU.EX2 R120, R120 ;  /* 0x0000007800787308 */ /* 0x000e220000000800 */
[----:B------:R-:W-:-:S03]  /*4e70*/  SHF.L.U32 R84, R84, 0x10, RZ ;  /* 0x0000001054547819 */ /* 0x000fc600000006ff */
[----:B------:R1:W-:Y:S01]  /*4e80*/  MUFU.EX2 R140, R134 ;  /* 0x00000086008c7308 */ /* 0x0003e20000000800 */
[----:B------:R-:W-:Y:S02]  /*4e90*/  SHF.L.U32 R92, R92, 0x10, RZ ;  /* 0x000000105c5c7819 */ /* 0x000fe400000006ff */
[----:B------:R-:W-:Y:S01]  /*4ea0*/  SHF.L.U32 R94, R94, 0x10, RZ ;  /* 0x000000105e5e7819 */ /* 0x000fe200000006ff */
[----:B------:R-:W1:Y:S01]  /*4eb0*/  MUFU.EX2 R122, R122 ;  /* 0x0000007a007a7308 */ /* 0x000e620000000800 */
[----:B------:R-:W-:Y:S01]  /*4ec0*/  SHF.L.U32 R85, R85, 0x10, RZ ;  /* 0x0000001055557819 */ /* 0x000fe200000006ff */
[----:B------:R-:W-:Y:S01]  /*4ed0*/  FMUL.FTZ R124, R84, -1.4426950216293334961 ;  /* 0xbfb8aa3b547c7820 */ /* 0x000fe20000410000 */
[----:B------:R-:W-:Y:S01]  /*4ee0*/  FMUL.FTZ R139, R92, -1.4426950216293334961 ;  /* 0xbfb8aa3b5c8b7820 */ /* 0x000fe20000410000 */
[----:B------:R-:W-:Y:S02]  /*4ef0*/  FMUL.FTZ R141, R94, -1.4426950216293334961 ;  /* 0xbfb8aa3b5e8d7820 */ /* 0x000fe40000410000 */
[----:B------:R-:W-:Y:S01]  /*4f00*/  FMUL.FTZ R126, R85, -1.4426950216293334961 ;  /* 0xbfb8aa3b557e7820 */ /* 0x000fe20000410000 */
[----:B------:R-:W-:Y:S01]  /*4f10*/  IMAD.U32 R90, R90, 0x10000, RZ ;  /* 0x000100005a5a7824 */ /* 0x000fe200078e00ff */
[----:B------:R-:W1:Y:S01]  /*4f20*/  MUFU.EX2 R124, R124 ;  /* 0x0000007c007c7308 */ /* 0x000e620000000800 */
[----:B0-----:R-:W-:Y:S01]  /*4f30*/  FADD.FTZ R120, R120, 1 ;  /* 0x3f80000078787421 */ /* 0x001fe20000010000 */
[----:B------:R-:W-:Y:S04]  /*4f40*/  STS.U16 [R28], R125 ;  /* 0x0000007d1c007388 */ /* 0x000fe80000000400 */
[----:B----4-:R-:W-:Y:S04]  /*4f50*/  STS.U16 [R27+0x40], R100 ;  /* 0x000040641b007388 */ /* 0x010fe80000000400 */
[----:B--2---:R-:W-:Y:S04]  /*4f60*/  STS.U16 [R26+0x80], R97 ;  /* 0x000080611a007388 */ /* 0x004fe80000000400 */
[----:B---3--:R0:W-:Y:S04]  /*4f70*/  STS.U16 [R25+0xc0], R102 ;  /* 0x0000c06619007388 */ /* 0x0081e80000000400 */
        /* <DEDUP_REMOVED lines=17> */
[----:B------:R-:W5:Y:S01]  /*5090*/  LDS.U16 R106, [R12+0x8] ;  /* 0x000008000c6a7984 */ /* 0x000f620000000400 */
[----:B0-----:R0:W-:Y:S03]  /*50a0*/  MUFU.RCP R102, R2 ;  /* 0x0000000200667308 */ /* 0x0011e60000001000 */
[----:B------:R-:W5:Y:S05]  /*50b0*/  LDS.U16 R108, [R12+0xa] ;  /* 0x00000a000c6c7984 */ /* 0x000f6a0000000400 */
[----:B------:R1:W-:Y:S01]  /*50c0*/  MUFU.RCP R125, R3 ;  /* 0x00000003007d7308 */ /* 0x0003e20000001000 */
[----:B0-----:R-:W0:Y:S01]  /*50d0*/  LDS.U16 R2, [R12+0xc] ;  /* 0x00000c000c027984 */ /* 0x001e220000000400 */
[----:B-1----:R-:W-:Y:S01]  /*50e0*/  FADD.FTZ R3, -R103, 1 ;  /* 0x3f80000067037421 */ /* 0x002fe20000010100 */
[----:B--2---:R-:W-:-:S05]  /*50f0*/  SHF.L.U32 R97, R97, 0x10, RZ ;  /* 0x0000001061617819 */ /* 0x004fca00000006ff */
[----:B------:R-:W1:Y:S01]  /*5100*/  MUFU.RCP R107, R116 ;  /* 0x00000074006b7308 */ /* 0x000e620000001000 */
[----:B------:R-:W-:Y:S01]  /*5110*/  FFMA.FTZ R3, R76, R3, 1 ;  /* 0x3f8000004c037423 */ /* 0x000fe20000010003 */
[----:B------:R-:W-:-:S06]  /*5120*/  FMUL.FTZ R110, R96, R97 ;  /* 0x00000061606e7220 */ /* 0x000fcc0000410000 */
[----:B------:R-:W2:Y:S01]  /*5130*/  MUFU.RCP R121, R118 ;  /* 0x0000007600797308 */ /* 0x000ea20000001000 */
[----:B------:R-:W-:-:S04]  /*5140*/  FMUL.FTZ R110, R103, R110 ;  /* 0x0000006e676e7220 */ /* 0x000fc80000410000 */
[----:B------:R-:W-:Y:S02]  /*5150*/  FMUL.FTZ R134, R110, R3 ;  /* 0x000000036e867220 */ /* 0x000fe40000410000 */
[----:B------:R-:W0:Y:S01]  /*5160*/  LDS.U16 R3, [R12+0xe] ;  /* 0x00000e000c037984 */ /* 0x000e220000000400 */
[----:B---3--:R-:W-:Y:S02]  /*5170*/  SHF.L.U32 R99, R99, 0x10, RZ ;  /* 0x0000001063637819 */ /* 0x008fe400000006ff */
[----:B----4-:R-:W-:Y:S01]  /*5180*/  SHF.L.U32 R100, R100, 0x10, RZ ;  /* 0x0000001064647819 */ /* 0x010fe200000006ff */
[----:B------:R1:W-:Y:S02]  /*5190*/  MUFU.EX2 R146, R139 ;  /* 0x0000008b00927308 */ /* 0x0003e40000000800 */
[----:B------:R-:W-:Y:S02]  /*51a0*/  FMUL.FTZ R112, R98, R99 ;  /* 0x0000006362707220 */ /* 0x000fe40000410000 */
[----:B------:R2:W-:Y:S01]  /*51b0*/  MUFU.EX2 R148, R141 ;  /* 0x0000008d00947308 */ /* 0x0005e20000000800 */
[----:B------:R-:W-:Y:S01]  /*51c0*/  FMUL.FTZ R114, R123, R100 ;  /* 0x000000647b727220 */ /* 0x000fe20000410000 */
[----:B------:R-:W-:Y:S01]  /*51d0*/  FMUL.FTZ R136, R90, -1.4426950216293334961 ;  /* 0xbfb8aa3b5a887820 */ /* 0x000fe20000410000 */
[----:B-1----:R-:W-:Y:S01]  /*51e0*/  FADD.FTZ R139, -R107, 1 ;  /* 0x3f8000006b8b7421 */ /* 0x002fe20000010100 */
[----:B------:R-:W1:Y:S01]  /*51f0*/  MUFU.EX2 R126, R126 ;  /* 0x0000007e007e7308 */ /* 0x000e620000000800 */
[----:B--2---:R-:W-:-:S03]  /*5200*/  FADD.FTZ R141, -R121, 1 ;  /* 0x3f800000798d7421 */ /* 0x004fc60000010100 */
[----:B------:R-:W2:Y:S01]  /*5210*/  MUFU.RCP R127, R120 ;  /* 0x00000078007f7308 */ /* 0x000ea20000001000 */
[----:B------:R-:W-:Y:S01]  /*5220*/  FADD.FTZ R122, R122, 1 ;  /* 0x3f8000007a7a7421 */ /* 0x000fe20000010000 */
[----:B------:R-:W-:Y:S01]  /*5230*/  FFMA.FTZ R139, R72, R139, 1 ;  /* 0x3f800000488b7423 */ /* 0x000fe2000001008b */
[----:B------:R-:W-:Y:S01]  /*5240*/  FMUL.FTZ R112, R107, R112 ;  /* 0x000000706b707220 */ /* 0x000fe20000410000 */
[----:B------:R-:W-:Y:S01]  /*5250*/  FFMA.FTZ R141, R74, R141, 1 ;  /* 0x3f8000004a8d7423 */ /* 0x000fe2000001008d */
[----:B------:R-:W-:Y:S01]  /*5260*/  FMUL.FTZ R114, R121, R114 ;  /* 0x0000007279727220 */ /* 0x000fe20000410000 */
[----:B-----5:R-:W-:Y:S01]  /*5270*/  SHF.L.U32 R104, R104, 0x10, RZ ;  /* 0x0000001068687819 */ /* 0x020fe200000006ff */
[----:B------:R-:W-:Y:S01]  /*5280*/  FMUL.FTZ R157, R112, R139 ;  /* 0x0000008b709d7220 */ /* 0x000fe20000410000 */
[----:B------:R3:W-:Y:S01]  /*5290*/  MUFU.EX2 R142, R136 ;  /* 0x00000088008e7308 */ /* 0x0007e20000000800 */
[----:B------:R-:W-:Y:S01]  /*52a0*/  SHF.L.U32 R86, R86, 0x10, RZ ;  /* 0x0000001056567819 */ /* 0x000fe200000006ff */
[----:B------:R-:W-:-:S02]  /*52b0*/  FADD.FTZ R112, -R102, 1 ;  /* 0x3f80000066707421 */ /* 0x000fc40000010100 */
[----:B------:R-:W4:Y:S01]  /*52c0*/  MUFU.RCP R129, R122 ;  /* 0x0000007a00817308 */ /* 0x000f220000001000 */
[----:B------:R-:W-:Y:S01]  /*52d0*/  SHF.L.U32 R106, R106, 0x10, RZ ;  /* 0x000000106a6a7819 */ /* 0x000fe200000006ff */
[----:B---3--:R-:W-:Y:S01]  /*52e0*/  FMUL.FTZ R136, R114, R141 ;  /* 0x0000008d72887220 */ /* 0x008fe20000410000 */
[----:B------:R-:W-:Y:S01]  /*52f0*/  FMUL.FTZ R141, R133, R104 ;  /* 0x00000068858d7220 */ /* 0x000fe20000410000 */
[----:B------:R-:W3:Y:S01]  /*5300*/  LDS.U16 R114, [R12+0x10] ;  /* 0x000010000c727984 */ /* 0x000ee20000000400 */
[----:B------:R-:W-:Y:S01]  /*5310*/  SHF.L.U32 R91, R91, 0x10, RZ ;  /* 0x000000105b5b7819 */ /* 0x000fe200000006ff */
[----:B------:R-:W-:Y:S01]  /*5320*/  FADD.FTZ R124, R124, 1 ;  /* 0x3f8000007c7c7421 */ /* 0x000fe20000010000 */
[----:B------:R-:W-:Y:S01]  /*5330*/  FFMA.FTZ R112, R77, R112, 1 ;  /* 0x3f8000004d707423 */ /* 0x000fe20000010070 */
[----:B------:R-:W-:Y:S01]  /*5340*/  FMUL.FTZ R141, R102, R141 ;  /* 0x0000008d668d7220 */ /* 0x000fe20000410000 */
[----:B------:R-:W-:Y:S01]  /*5350*/  SHF.L.U32 R87, R87, 0x10, RZ ;  /* 0x0000001057577819 */ /* 0x000fe200000006ff */
[----:B------:R-:W-:Y:S01]  /*5360*/  FMUL.FTZ R128, R86, -1.4426950216293334961 ;  /* 0xbfb8aa3b56807820 */ /* 0x000fe20000410000 */
[----:B------:R-:W-:Y:S01]  /*5370*/  FADD.FTZ R143, -R125, 1 ;  /* 0x3f8000007d8f7421 */ /* 0x000fe20000010100 */
[----:B------:R-:W-:Y:S01]  /*5380*/  FMUL.FTZ R116, R135, R106 ;  /* 0x0000006a87747220 */ /* 0x000fe20000410000 */
[----:B------:R-:W-:Y:S01]  /*5390*/  SHF.L.U32 R108, R108, 0x10, RZ ;  /* 0x000000106c6c7819 */ /* 0x000fe200000006ff */
[----:B-1----:R-:W-:Y:S01]  /*53a0*/  FADD.FTZ R126, R126, 1 ;  /* 0x3f8000007e7e7421 */ /* 0x002fe20000010000 */
[----:B------:R1:W5:Y:S01]  /*53b0*/  MUFU.RCP R131, R124 ;  /* 0x0000007c00837308 */ /* 0x0003620000001000 */
[----:B------:R-:W-:Y:S01]  /*53c0*/  FMUL.FTZ R161, R141, R112 ;  /* 0x000000708da17220 */ /* 0x000fe20000410000 */
[----:B------:R-:W-:Y:S01]  /*53d0*/  FMUL.FTZ R138, R91, -1.4426950216293334961 ;  /* 0xbfb8aa3b5b8a7820 */ /* 0x000fe20000410000 */
[----:B------:R-:W-:Y:S01]  /*53e0*/  SHF.L.U32 R112, R81, 0x10, RZ ;  /* 0x0000001051707819 */ /* 0x000fe200000006ff */
[----:B------:R-:W-:Y:S01]  /*53f0*/  FMUL.FTZ R130, R87, -1.4426950216293334961 ;  /* 0xbfb8aa3b57827820 */ /* 0x000fe20000410000 */
[----:B------:R-:W-:Y:S01]  /*5400*/  FFMA.FTZ R143, R78, R143, 1 ;  /* 0x3f8000004e8f7423 */ /* 0x000fe2000001008f */
[----:B------:R-:W-:Y:S01]  /*5410*/  FMUL.FTZ R116, R125, R116 ;  /* 0x000000747d747220 */ /* 0x000fe20000410000 */
[----:B0-----:R-:W-:Y:S01]  /*5420*/  SHF.L.U32 R81, R2, 0x10, RZ ;  /* 0x0000001002517819 */ /* 0x001fe200000006ff */
[----:B------:R-:W0:Y:S01]  /*5430*/  MUFU.EX2 R128, R128 ;  /* 0x0000008000807308 */ /* 0x000e220000000800 */
[----:B------:R-:W-:Y:S01]  /*5440*/  FMUL.FTZ R118, R137, R108 ;  /* 0x0000006c89767220 */ /* 0x000fe20000410000 */
[----:B--2---:R-:W-:-:S02]  /*5450*/  FADD.FTZ R145, -R127, 1 ;  /* 0x3f8000007f917421 */ /* 0x004fc40000010100 */
[----:B------:R2:W3:Y:S01]  /*5460*/  MUFU.RCP R110, R126 ;  /* 0x0000007e006e7308 */ /* 0x0004e20000001000 */
[----:B------:R-:W-:Y:S01]  /*5470*/  FMUL.FTZ R120, R127, R118 ;  /* 0x000000767f787220 */ /* 0x000fe20000410000 */
[----:B------:R-:W-:Y:S01]  /*5480*/  FFMA.FTZ R145, R80, R145, 1 ;  /* 0x3f80000050917423 */ /* 0x000fe20000010091 */
[C---:B----4-:R-:W-:Y:S01]  /*5490*/  FADD.FTZ R141, -R129.reuse, 1 ;  /* 0x3f800000818d7421 */ /* 0x050fe20000010100 */
[----:B------:R-:W-:Y:S01]  /*54a0*/  FADD.FTZ R140, R140, 1 ;  /* 0x3f8000008c8c7421 */ /* 0x000fe20000010000 */
[----:B------:R-:W4:Y:S03]  /*54b0*/  LDS.U16 R2, [R12+0x12] ;  /* 0x000012000c027984 */ /* 0x000f260000000400 */
[----:B------:R5:W-:Y:S01]  /*54c0*/  MUFU.EX2 R144, R138 ;  /* 0x0000008a00907308 */ /* 0x000be20000000800 */
[----:B-1----:R-:W1:Y:S03]  /*54d0*/  LDS.U16 R124, [R12+0x16] ;  /* 0x000016000c7c7984 */ /* 0x002e660000000400 */
[----:B------:R-:W3:Y:S01]  /*54e0*/  MUFU.EX2 R130, R130 ;  /* 0x0000008200827308 */ /* 0x000ee20000000800 */
[----:B0-----:R-:W-:Y:S01]  /*54f0*/  FADD.FTZ R128, R128, 1 ;  /* 0x3f80000080807421 */ /* 0x001fe20000010000 */
[----:B--2---:R-:W-:Y:S01]  /*5500*/  LDS.U16 R126, [R12+0x18] ;  /* 0x000018000c7e7984 */ /* 0x004fe20000000400 */
[----:B-----5:R-:W-:Y:S01]  /*5510*/  FMUL.FTZ R138, R116, R143 ;  /* 0x0000008f748a7220 */ /* 0x020fe20000410000 */
[----:B------:R-:W-:Y:S01]  /*5520*/  FMUL.FTZ R116, R112, R81 ;  /* 0x0000005170747220 */ /* 0x000fe20000410000 */
[----:B------:R-:W-:Y:S01]  /*5530*/  FMUL.FTZ R163, R120, R145 ;  /* 0x0000009178a37220 */ /* 0x000fe20000410000 */
[----:B------:R-:W-:Y:S01]  /*5540*/  FFMA.FTZ R141, R82, R141, 1 ;  /* 0x3f800000528d7423 */ /* 0x000fe2000001008d */
[----:B------:R-:W0:Y:S01]  /*5550*/  LDS.U16 R120, [R12+0x14] ;  /* 0x000014000c787984 */ /* 0x000e220000000400 */
[----:B------:R-:W-:Y:S01]  /*5560*/  FMUL.FTZ R122, R129, R116 ;  /* 0x00000074817a7220 */ /* 0x000fe20000410000 */
[----:B------:R-:W-:Y:S01]  /*5570*/  IMAD.U32 R116, R71, 0x10000, RZ ;  /* 0x0001000047747824 */ /* 0x000fe200078e00ff */
[----:B------:R-:W-:Y:S01]  /*5580*/  SHF.L.U32 R71, R3, 0x10, RZ ;  /* 0x0000001003477819 */ /* 0x000fe200000006ff */
[----:B------:R2:W-:Y:S01]  /*5590*/  MUFU.RCP R143, R140 ;  /* 0x0000008c008f7308 */ /* 0x0005e20000001000 */
[----:B------:R-:W-:Y:S01]  /*55a0*/  FADD.FTZ R3, -R131, 1 ;  /* 0x3f80000083037421 */ /* 0x000fe20000010100 */
[----:B---3--:R-:W-:Y:S01]  /*55b0*/  FADD.FTZ R130, R130, 1 ;  /* 0x3f80000082827421 */ /* 0x008fe20000010000 */
[----:B--2---:R-:W-:Y:S01]  /*55c0*/  FMUL.FTZ R140, R122, R141 ;  /* 0x0000008d7a8c7220 */ /* 0x004fe20000410000 */
[----:B------:R-:W-:-:S04]  /*55d0*/  FMUL.FTZ R122, R116, R71 ;  /* 0x00000047747a7220 */ /* 0x000fc80000410000 */
[----:B------:R2:W-:Y:S01]  /*55e0*/  MUFU.RCP R139, R128 ;  /* 0x00000080008b7308 */ /* 0x0005e20000001000 */
[----:B------:R-:W-:Y:S01]  /*55f0*/  FFMA.FTZ R3, R84, R3, 1 ;  /* 0x3f80000054037423 */ /* 0x000fe20000010003 */
[----:B------:R-:W-:Y:S01]  /*5600*/  FMUL.FTZ R122, R131, R122 ;  /* 0x0000007a837a7220 */ /* 0x000fe20000410000 */
[----:B--2---:R-:W-:-:S03]  /*5610*/  FADD.FTZ R128, -R110, 1 ;  /* 0x3f8000006e807421 */ /* 0x004fc60000010100 */
[----:B------:R-:W-:Y:S02]  /*5620*/  FMUL.FTZ R165, R122, R3 ;  /* 0x000000037aa57220 */ /* 0x000fe40000410000 */
[----:B------:R2:W3:Y:S01]  /*5630*/  MUFU.RCP R118, R130 ;  /* 0x0000008200767308 */ /* 0x0004e20000001000 */
[----:B------:R-:W5:Y:S01]  /*5640*/  LDS.U16 R3, [R12+0x1a] ;  /* 0x00001a000c037984 */ /* 0x000f620000000400 */
[----:B------:R-:W-:-:S03]  /*5650*/  FFMA.FTZ R122, R85, R128, 1 ;  /* 0x3f800000557a7423 */ /* 0x000fc60000010080 */
[----:B------:R-:W5:Y:S04]  /*5660*/  LDS.U16 R128, [R12+0x1c] ;  /* 0x00001c000c807984 */ /* 0x000f680000000400 */
[----:B--2---:R-:W2:Y:S01]  /*5670*/  LDS.U16 R130, [R12+0x1e] ;  /* 0x00001e000c827984 */ /* 0x004ea20000000400 */
[----:B------:R-:W-:Y:S02]  /*5680*/  SHF.L.U32 R141, R70, 0x10, RZ ;  /* 0x00000010468d7819 */ /* 0x000fe400000006ff */
[----:B------:R-:W-:Y:S01]  /*5690*/  SHF.L.U32 R114, R114, 0x10, RZ ;  /* 0x0000001072727819 */ /* 0x000fe200000006ff */
[----:B------:R-:W-:-:S04]  /*56a0*/  FADD.FTZ R142, R142, 1 ;  /* 0x3f8000008e8e7421 */ /* 0x000fc80000010000 */
[----:B------:R-:W-:Y:S01]  /*56b0*/  FMUL.FTZ R147, R141, R114 ;  /* 0x000000728d937220 */ /* 0x000fe20000410000 */
[----:B------:R4:W5:Y:S03]  /*56c0*/  MUFU.RCP R145, R142 ;  /* 0x0000008e00917308 */ /* 0x0009660000001000 */
[----:B------:R-:W-:Y:S01]  /*56d0*/  FMUL.FTZ R147, R110, R147 ;  /* 0x000000936e937220 */ /* 0x000fe20000410000 */
[----:B---3--:R-:W-:Y:S01]  /*56e0*/  FADD.FTZ R6, -R118, 1 ;  /* 0x3f80000076067421 */ /* 0x008fe20000010100 */
[----:B------:R-:W-:Y:S02]  /*56f0*/  FADD.FTZ R70, R144, 1 ;  /* 0x3f80000090467421 */ /* 0x000fe40000010000 */
[----:B----4-:R-:W-:Y:S01]  /*5700*/  FMUL.FTZ R142, R147, R122 ;  /* 0x0000007a938e7220 */ /* 0x010fe20000410000 */
[----:B------:R-:W-:Y:S02]  /*5710*/  IMAD.U32 R147, R7, 0x10000, RZ ;  /* 0x0001000007937824 */ /* 0x000fe400078e00ff */
[----:B------:R-:W-:Y:S01]  /*5720*/  FADD.FTZ R7, -R139, 1 ;  /* 0x3f8000008b077421 */ /* 0x000fe20000010100 */
[----:B------:R-:W-:Y:S01]  /*5730*/  FADD.FTZ R146, R146, 1 ;  /* 0x3f80000092927421 */ /* 0x000fe20000010000 */
[----:B------:R-:W-:Y:S01]  /*5740*/  FADD.FTZ R148, R148, 1 ;  /* 0x3f80000094947421 */ /* 0x000fe20000010000 */
[----:B------:R-:W-:Y:S01]  /*5750*/  FFMA.FTZ R169, R87, R6, 1 ;  /* 0x3f80000057a97423 */ /* 0x000fe20000010006 */
[----:B------:R-:W-:Y:S01]  /*5760*/  SHF.L.U32 R122, R10, 0x10, RZ ;  /* 0x000000100a7a7819 */ /* 0x000fe200000006ff */
[----:B------:R-:W-:Y:S01]  /*5770*/  FFMA.FTZ R159, R86, R7, 1 ;  /* 0x3f800000569f7423 */ /* 0x000fe20000010007 */
[----:B------:R-:W-:Y:S01]  /*5780*/  SHF.L.U32 R6, R2, 0x10, RZ ;  /* 0x0000001002067819 */ /* 0x000fe200000006ff */
[----:B------:R-:W-:Y:S01]  /*5790*/  FADD.FTZ R167, -R143, 1 ;  /* 0x3f8000008fa77421 */ /* 0x000fe20000010100 */
[----:B-1----:R-:W-:Y:S01]  /*57a0*/  SHF.L.U32 R10, R124, 0x10, RZ ;  /* 0x000000107c0a7819 */ /* 0x002fe200000006ff */
[----:B------:R-:W1:Y:S01]  /*57b0*/  MUFU.RCP R70, R70 ;  /* 0x0000004600467308 */ /* 0x000e620000001000 */
[----:B0-----:R-:W-:Y:S01]  /*57c0*/  SHF.L.U32 R7, R120, 0x10, RZ ;  /* 0x0000001078077819 */ /* 0x001fe200000006ff */
[----:B------:R-:W-:Y:S01]  /*57d0*/  FMUL.FTZ R2, R11, R6 ;  /* 0x000000060b027220 */ /* 0x000fe20000410000 */
[----:B------:R-:W-:Y:S01]  /*57e0*/  SHF.L.U32 R120, R126, 0x10, RZ ;  /* 0x000000107e787819 */ /* 0x000fe200000006ff */
[----:B------:R-:W-:Y:S01]  /*57f0*/  FFMA.FTZ R171, R88, R167, 1 ;  /* 0x3f80000058ab7423 */ /* 0x000fe200000100a7 */
[----:B------:R-:W-:-:S03]  /*5800*/  FMUL.FTZ R126, R147, R10 ;  /* 0x0000000a937e7220 */ /* 0x000fc60000410000 */
[----:B------:R-:W0:Y:S01]  /*5810*/  MUFU.RCP R151, R146 ;  /* 0x0000009200977308 */ /* 0x000e220000001000 */
[----:B------:R-:W-:Y:S01]  /*5820*/  FMUL.FTZ R167, R122, R7 ;  /* 0x000000077aa77220 */ /* 0x000fe20000410000 */
[----:B------:R-:W-:-:S06]  /*5830*/  FMUL.FTZ R2, R139, R2 ;  /* 0x000000028b027220 */ /* 0x000fcc0000410000 */
[----:B------:R-:W3:Y:S01]  /*5840*/  MUFU.RCP R153, R148 ;  /* 0x0000009400997308 */ /* 0x000ee20000001000 */
[----:B------:R-:W-:Y:S01]  /*5850*/  FMUL.FTZ R126, R143, R126 ;  /* 0x0000007e8f7e7220 */ /* 0x000fe20000410000 */
[----:B------:R-:W-:Y:S01]  /*5860*/  FMUL.FTZ R124, R118, R167 ;  /* 0x000000a7767c7220 */ /* 0x000fe20000410000 */
[----:B-----5:R-:W-:Y:S01]  /*5870*/  FADD.FTZ R173, -R145, 1 ;  /* 0x3f80000091ad7421 */ /* 0x020fe20000010100 */
[----:B------:R-:W-:Y:S01]  /*5880*/  FMUL.FTZ R144, R149, R120 ;  /* 0x0000007895907220 */ /* 0x000fe20000410000 */
[----:B------:R-:W-:Y:S01]  /*5890*/  FMUL.FTZ R167, R2, R159 ;  /* 0x0000009f02a77220 */ /* 0x000fe20000410000 */
[----:B------:R-:W-:Y:S01]  /*58a0*/  FMUL.FTZ R2, R126, R171 ;  /* 0x000000ab7e027220 */ /* 0x000fe20000410000 */
[----:B------:R-:W-:Y:S01]  /*58b0*/  F2FP.BF16.F32.PACK_AB R134, R157, R134 ;  /* 0x000000869d86723e */ /* 0x000fe200000010ff */
[----:B------:R-:W-:Y:S01]  /*58c0*/  BAR.SYNC.DEFER_BLOCKING 0x0 ;  /* 0x0000000000007b1d */ /* 0x000fe20000010000 */
[----:B------:R-:W-:Y:S01]  /*58d0*/  FMUL.FTZ R169, R124, R169 ;  /* 0x000000a97ca97220 */ /* 0x000fe20000410000 */
[----:B------:R-:W-:Y:S01]  /*58e0*/  IMAD.U32 R157, R5, 0x10000, RZ ;  /* 0x00010000059d7824 */ /* 0x000fe200078e00ff */
[----:B------:R-:W-:Y:S01]  /*58f0*/  SHF.L.U32 R126, R4, 0x10, RZ ;  /* 0x00000010047e7819 */ /* 0x000fe200000006ff */
[----:B------:R-:W-:Y:S01]  /*5900*/  FFMA.FTZ R173, R90, R173, 1 ;  /* 0x3f8000005aad7423 */ /* 0x000fe200000100ad */
[----:B------:R-:W-:Y:S01]  /*5910*/  FMUL.FTZ R144, R145, R144 ;  /* 0x0000009091907220 */ /* 0x000fe20000410000 */
[----:B------:R-:W-:-:S02]  /*5920*/  SHF.L.U32 R159, R0, 0x10, RZ ;  /* 0x00000010009f7819 */ /* 0x000fc400000006ff */
[----:B------:R-:W-:Y:S02]  /*5930*/  SHF.L.U32 R4, R3, 0x10, RZ ;  /* 0x0000001003047819 */ /* 0x000fe400000006ff */
[----:B------:R-:W-:Y:S02]  /*5940*/  SHF.L.U32 R5, R128, 0x10, RZ ;  /* 0x0000001080057819 */ /* 0x000fe400000006ff */
[----:B--2---:R-:W-:Y:S01]  /*5950*/  SHF.L.U32 R124, R130, 0x10, RZ ;  /* 0x00000010827c7819 */ /* 0x004fe200000006ff */
[----:B------:R-:W-:Y:S01]  /*5960*/  FMUL.FTZ R144, R144, R173 ;  /* 0x000000ad90907220 */ /* 0x000fe20000410000 */
[----:B-1----:R-:W-:Y:S01]  /*5970*/  FADD.FTZ R0, -R70, 1 ;  /* 0x3f80000046007421 */ /* 0x002fe20000010100 */
        /* <DEDUP_REMOVED lines=13> */
[----:B------:R-:W-:Y:S01]  /*5a50*/  FMUL.FTZ R128, R128, R171 ;  /* 0x000000ab80807220 */ /* 0x000fe20000410000 */
[----:B------:R-:W-:Y:S01]  /*5a60*/  FMUL.FTZ R173, R130, R173 ;  /* 0x000000ad82ad7220 */ /* 0x000fe20000410000 */
[----:B------:R-:W-:-:S02]  /*5a70*/  PRMT R0, R134, 0x7632, R0 ;  /* 0x0000763286007816 */ /* 0x000fc40000000000 */
[----:B------:R-:W-:Y:S02]  /*5a80*/  F2FP.BF16.F32.PACK_AB R138, R163, R138 ;  /* 0x0000008aa38a723e */ /* 0x000fe400000010ff */
[----:B------:R-:W-:Y:S02]  /*5a90*/  PRMT R130, R136, 0x7632, R130 ;  /* 0x0000763288827816 */ /* 0x000fe40000000082 */
[----:B------:R-:W-:Y:S02]  /*5aa0*/  ISETP.NE.AND P0, PT, R63, RZ, PT ;  /* 0x000000ff3f00720c */ /* 0x000fe40003f05270 */
[----:B------:R-:W-:Y:S02]  /*5ab0*/  F2FP.BF16.F32.PACK_AB R140, R165, R140 ;  /* 0x0000008ca58c723e */ /* 0x000fe400000010ff */
[----:B------:R-:W-:Y:S02]  /*5ac0*/  F2FP.BF16.F32.PACK_AB R142, R167, R142 ;  /* 0x0000008ea78e723e */ /* 0x000fe400000010ff */
[----:B------:R-:W-:-:S02]  /*5ad0*/  F2FP.BF16.F32.PACK_AB R2, R2, R169 ;  /* 0x000000a90202723e */ /* 0x000fc400000010ff */
[----:B------:R-:W-:Y:S02]  /*5ae0*/  F2FP.BF16.F32.PACK_AB R3, R3, R144 ;  /* 0x000000900303723e */ /* 0x000fe400000010ff */
[----:B------:R-:W-:Y:S01]  /*5af0*/  F2FP.BF16.F32.PACK_AB R128, R173, R128 ;  /* 0x00000080ad80723e */ /* 0x000fe200000010ff */
[----:B------:R0:W-:Y:S01]  /*5b00*/  STS.U16 [R12], R134 ;  /* 0x000000860c007388 */ /* 0x0001e20000000400 */
[----:B------:R-:W-:-:S03]  /*5b10*/  PRMT R146, R138, 0x7632, R146 ;  /* 0x000076328a927816 */ /* 0x000fc60000000092 */
[----:B------:R1:W-:Y:S04]  /*5b20*/  STS.U16 [R12+0x2], R0 ;  /* 0x000002000c007388 */ /* 0x0003e80000000400 */
[----:B------:R2:W-:Y:S01]  /*5b30*/  STS.U16 [R12+0x4], R136 ;  /* 0x000004880c007388 */ /* 0x0005e20000000400 */
[----:B0-----:R-:W-:-:S03]  /*5b40*/  PRMT R134, R142, 0x7632, R134 ;  /* 0x000076328e867816 */ /* 0x001fc60000000086 */
[----:B------:R0:W-:Y:S01]  /*5b50*/  STS.U16 [R12+0x6], R130 ;  /* 0x000006820c007388 */ /* 0x0001e20000000400 */
[----:B-1----:R-:W-:-:S03]  /*5b60*/  PRMT R0, R140, 0x7632, R0 ;  /* 0x000076328c007816 */ /* 0x002fc60000000000 */
[----:B------:R1:W-:Y:S01]  /*5b70*/  STS.U16 [R12+0x8], R138 ;  /* 0x0000088a0c007388 */ /* 0x0003e20000000400 */
[----:B--2---:R-:W-:Y:S02]  /*5b80*/  PRMT R136, R3, 0x7632, R136 ;  /* 0x0000763203887816 */ /* 0x004fe40000000088 */
[----:B0-----:R-:W-:Y:S02]  /*5b90*/  PRMT R130, R2, 0x7632, R130 ;  /* 0x0000763202827816 */ /* 0x001fe40000000082 */
[----:B-1----:R-:W-:Y:S01]  /*5ba0*/  PRMT R138, R128, 0x7632, R138 ;  /* 0x00007632808a7816 */ /* 0x002fe2000000008a */
        /* <DEDUP_REMOVED lines=30> */
[----:B------:R-:W-:-:S05]  /*5d90*/  UIMAD.WIDE.U32 UR8, UR30, UR10, UR6 ;  /* 0x0000000a1e0872a5 */ /* 0x000fca000f8e0006 */
[----:B------:R-:W2:Y:S01]  /*5da0*/  LDS R0, [UR25+0x840] ;  /* 0x00084019ff007984 */ /* 0x000ea20008000800 */
[----:B------:R-:W-:Y:S01]  /*5db0*/  UIMAD UR9, UR30, UR11, UR9 ;  /* 0x0000000b1e0972a4 */ /* 0x000fe2000f8e0209 */
[----:B------:R-:W3:Y:S03]  /*5dc0*/  LDCU.64 UR10, c[0x0][0x558] ;  /* 0x0000ab00ff0a77ac */ /* 0x000ee60008000a00 */
[----:B------:R-:W-:-:S04]  /*5dd0*/  UIMAD.WIDE.U32 UR8, UR12, UR28, UR8 ;  /* 0x0000001c0c0872a5 */ /* 0x000fc8000f8e0008 */
[----:B------:R-:W-:Y:S02]  /*5de0*/  UIMAD UR9, UR12, UR29, UR9 ;  /* 0x0000001d0c0972a4 */ /* 0x000fe4000f8e0209 */
[----:B0-----:R-:W-:-:S05]  /*5df0*/  IADD3 R3, P1, PT, R61, UR8, RZ ;  /* 0x000000083d037c10 */ /* 0x001fca000ff3e0ff */
[----:B-1----:R-:W-:Y:S01]  /*5e00*/  IMAD.X R128, RZ, RZ, UR9, P1 ;  /* 0x00000009ff807e24 */ /* 0x002fe200088e06ff */
[----:B---3--:R-:W-:-:S04]  /*5e10*/  LEA R2, P2, R3, UR10, 0x1 ;  /* 0x0000000a03027c11 */ /* 0x008fc8000f8408ff */
        /* <DEDUP_REMOVED lines=91> */
[----:B------:R1:W-:Y:S01]  /*63d0*/  STS.U16 [R12], R2 ;  /* 0x000000020c007388 */ /* 0x0003e20000000400 */
[----:B------:R-:W-:Y:S02]  /*63e0*/  F2FP.BF16.F32.PACK_AB R81, R102, R81 ;  /* 0x000000516651723e */ /* 0x000fe400000010ff */
[----:B------:R-:W-:Y:S01]  /*63f0*/  F2FP.BF16.F32.PACK_AB R6, R6, R85 ;  /* 0x000000550606723e */ /* 0x000fe200000010ff */
[----:B------:R2:W-:Y:S01]  /*6400*/  STS.U16 [R12+0x2], R3 ;  /* 0x000002030c007388 */ /* 0x0005e20000000400 */
[----:B------:R-:W-:Y:S02]  /*6410*/  F2FP.BF16.F32.PACK_AB R7, R10, R7 ;  /* 0x000000070a07723e */ /* 0x000fe400000010ff */
[----:B------:R-:W-:Y:S01]  /*6420*/  F2FP.BF16.F32.PACK_AB R91, R91, R120 ;  /* 0x000000785b5b723e */ /* 0x000fe200000010ff */
[----:B------:R3:W-:Y:S01]  /*6430*/  STS.U16 [R12+0x6], R4 ;  /* 0x000006040c007388 */ /* 0x0007e20000000400 */
[----:B------:R-:W-:-:S02]  /*6440*/  F2FP.BF16.F32.PACK_AB R5, R124, R5 ;  /* 0x000000057c05723e */ /* 0x000fc400000010ff */
[----:B------:R-:W-:Y:S01]  /*6450*/  PRMT R11, R106, 0x7632, R11 ;  /* 0x000076326a0b7816 */ /* 0x000fe2000000000b */
[----:B------:R-:W-:Y:S01]  /*6460*/  STS.U16 [R12+0x4], R77 ;  /* 0x0000044d0c007388 */ /* 0x000fe20000000400 */
[----:B-1----:R-:W-:Y:S01]  /*6470*/  PRMT R2, R81, 0x7632, R2 ;  /* 0x0000763251027816 */ /* 0x002fe20000000002 */
        /* <DEDUP_REMOVED lines=9> */
[----:B------:R-:W-:Y:S01]  /*6510*/  PRMT R97, R5, 0x7632, R97 ;  /* 0x0000763205617816 */ /* 0x000fe20000000061 */
[----:B------:R-:W-:Y:S01]  /*6520*/  STS.U16 [R12+0xc], R81 ;  /* 0x00000c510c007388 */ /* 0x000fe20000000400 */
[----:B------:R-:W-:-:S03]  /*6530*/  UIMAD.WIDE.U32 UR8, UR12, UR10, UR8 ;  /* 0x0000000a0c0872a5 */ /* 0x000fc6000f8e0008 */
[----:B------:R-:W-:Y:S01]  /*6540*/  STS.U16 [R12+0xe], R2 ;  /* 0x00000e020c007388 */ /* 0x000fe20000000400 */
[----:B------:R-:W-:-:S03]  /*6550*/  UIMAD UR11, UR12, UR11, UR9 ;  /* 0x0000000b0c0b72a4 */ /* 0x000fc6000f8e0209 */
[----:B------:R-:W-:Y:S04]  /*6560*/  STS.U16 [R12+0x10], R6 ;  /* 0x000010060c007388 */ /* 0x000fe80000000400 */
[----:B------:R0:W-:Y:S04]  /*6570*/  STS.U16 [R12+0x12], R3 ;  /* 0x000012030c007388 */ /* 0x0001e80000000400 */
[----:B------:R-:W-:Y:S04]  /*6580*/  STS.U16 [R12+0x14], R7 ;  /* 0x000014070c007388 */ /* 0x000fe80000000400 */
[----:B------:R-:W-:Y:S01]  /*6590*/  STS.U16 [R12+0x16], R4 ;  /* 0x000016040c007388 */ /* 0x000fe20000000400 */
[----:B0-----:R-:W-:-:S03]  /*65a0*/  IADD3 R3, P1, PT, R61, UR8, RZ ;  /* 0x000000083d037c10 */ /* 0x001fc6000ff3e0ff */
[----:B------:R-:W-:Y:S01]  /*65b0*/  STS.U16 [R12+0x18], R91 ;  /* 0x0000185b0c007388 */ /* 0x000fe20000000400 */
[----:B------:R-:W-:-:S03]  /*65c0*/  IADD3.X R6, PT, PT, RZ, UR11, RZ, P1, !PT ;  /* 0x0000000bff067c10 */ /* 0x000fc60008ffe4ff */
[----:B------:R-:W-:Y:S01]  /*65d0*/  STS.U16 [R12+0x1a], R10 ;  /* 0x00001a0a0c007388 */ /* 0x000fe20000000400 */
[----:B------:R-:W-:-:S03]  /*65e0*/  LEA R2, P5, R3, UR32, 0x1 ;  /* 0x0000002003027c11 */ /* 0x000fc6000f8a08ff */
[----:B------:R-:W-:Y:S01]  /*65f0*/  STS.U16 [R12+0x1c], R87 ;  /* 0x00001c570c007388 */ /* 0x000fe20000000400 */
[----:B------:R-:W-:-:S03]  /*6600*/  LEA.HI.X R3, R3, UR33, R6, 0x1, P5 ;  /* 0x0000002103037c11 */ /* 0x000fc6000a8f0c06 */
        /* <DEDUP_REMOVED lines=53> */
.L_x_3559:
[----:B------:R-:W-:Y:S01]  /*6960*/  SHF.L.U32 R73, R73, 0x10, RZ ;  /* 0x0000001049497819 */ /* 0x000fe200000006ff */
[----:B------:R-:W1:Y:S01]  /*6970*/  LDCU UR34, c[0x0][0x38c] ;  /* 0x00007180ff2277ac */ /* 0x000e620008000800 */
        /* <DEDUP_REMOVED lines=13> */
[----:B0-----:R-:W-:Y:S01]  /*6a50*/  HFMA2 R81, -RZ, RZ, 0, 0 ;  /* 0x00000000ff517431 */ /* 0x001fe200000001ff */
[----:B------:R-:W-:Y:S01]  /*6a60*/  SHF.L.U32 R105, R105, 0x10, RZ ;  /* 0x0000001069697819 */ /* 0x000fe200000006ff */
[----:B------:R-:W-:Y:S01]  /*6a70*/  FFMA.FTZ R65, R74, R83, R65 ;  /* 0x000000534a417223 */ /* 0x000fe20000010041 */
[----:B------:R-:W-:Y:S01]  /*6a80*/  SHF.L.U32 R109, R109, 0x10, RZ ;  /* 0x000000106d6d7819 */ /* 0x000fe200000006ff */
[----:B-1----:R-:W-:Y:S01]  /*6a90*/  UISETP.GE.AND UP0, UPT, UR34, 0x1, UPT ;  /* 0x000000012200788c */ /* 0x002fe2000bf06270 */
        /* <DEDUP_REMOVED lines=10> */
[----:B------:R-:W-:Y:S01]  /*6b40*/  HFMA2 R97, -RZ, RZ, 0, 0 ;  /* 0x00000000ff617431 */ /* 0x000fe200000001ff */
[----:B------:R-:W-:Y:S01]  /*6b50*/  PRMT R102, RZ, 0x7610, R102 ;  /* 0x00007610ff667816 */ /* 0x000fe20000000066 */
[----:B------:R-:W-:-:S02]  /*6b60*/  IMAD.MOV.U32 R77, RZ, RZ, RZ ;  /* 0x000000ffff4d7224 */ /* 0x000fc400078e00ff */
[----:B------:R-:W-:Y:S01]  /*6b70*/  FFMA.FTZ R65, R82, R101, R65 ;  /* 0x0000006552417223 */ /* 0x000fe20000010041 */
[----:B------:R-:W-:Y:S01]  /*6b80*/  MOV R71, RZ ;  /* 0x000000ff00477202 */ /* 0x000fe20000000f00 */
[----:B------:R-:W-:Y:S01]  /*6b90*/  IMAD.MOV.U32 R85, RZ, RZ, RZ ;  /* 0x000000ffff557224 */ /* 0x000fe200078e00ff */
[----:B------:R-:W-:Y:S01]  /*6ba0*/  MOV R106, RZ ;  /* 0x000000ff006a7202 */ /* 0x000fe20000000f00 */
        /* <DEDUP_REMOVED lines=9> */
[----:B------:R-:W-:Y:S01]  /*6c40*/  MOV R107, UR25 ;  /* 0x00000019006b7c02 */ /* 0x000fe20008000f00 */
[-C--:B------:R-:W-:Y:S01]  /*6c50*/  FMUL.FTZ R153, R0, R67.reuse ;  /* 0x0000004300997220 */ /* 0x080fe20000410000 */
[----:B------:R-:W-:Y:S01]  /*6c60*/  FMUL.FTZ R116, R70, R67 ;  /* 0x0000004346747220 */ /* 0x000fe20000410000 */
[----:B------:R-:W-:Y:S01]  /*6c70*/  FFMA.FTZ R65, R94, R113, R65 ;  /* 0x000000715e417223 */ /* 0x000fe20000010041 */
[-C--:B------:R-:W-:Y:S01]  /*6c80*/  FMUL.FTZ R118, R72, R67.reuse ;  /* 0x0000004348767220 */ /* 0x080fe20000410000 */
        /* <DEDUP_REMOVED lines=20> */
[----:B------:R-:W1:Y:S01]  /*6dd0*/  LDCU.128 UR8, c[0x0][0x3a0] ;  /* 0x00007400ff0877ac */ /* 0x000e620008000c00 */
[----:B------:R-:W-:Y:S01]  /*6de0*/  LOP3.LUT R156, R156, 0xfffffffd, RZ, 0xc0, !PT ;  /* 0xfffffffd9c9c7812 */ /* 0x000fe200078ec0ff */
[----:B------:R-:W-:Y:S01]  /*6df0*/  FMUL.FTZ R134, R73, R40 ;  /* 0x0000002849867220 */ /* 0x000fe20000410000 */
[----:B------:R-:W-:Y:S01]  /*6e00*/  FMUL.FTZ R135, R75, R42 ;  /* 0x0000002a4b877220 */ /* 0x000fe20000410000 */
[----:B------:R-:W2:Y:S01]  /*6e10*/  LDCU.64 UR32, c[0x0][0x440] ;  /* 0x00008800ff2077ac */ /* 0x000ea20008000a00 */
[----:B------:R-:W-:Y:S01]  /*6e20*/  FMUL.FTZ R136, R79, R44 ;  /* 0x0000002c4f887220 */ /* 0x000fe20000410000 */
[----:B------:R-:W-:Y:S01]  /*6e30*/  FMUL.FTZ R137, R83, R46 ;  /* 0x0000002e53897220 */ /* 0x000fe20000410000 */
[----:B------:R-:W3:Y:S01]  /*6e40*/  LDC R204, c[0x0][0x394] ;  /* 0x0000e500ffcc7b82 */ /* 0x000ee20000000800 */
[----:B------:R-:W4:Y:S01]  /*6e50*/  LDCU.64 UR36, c[0x0][0x3e0] ;  /* 0x00007c00ff2477ac */ /* 0x000f220008000a00 */
[----:B------:R-:W-:Y:S01]  /*6e60*/  FMUL.FTZ R138, R89, R48 ;  /* 0x00000030598a7220 */ /* 0x000fe20000410000 */
[----:B------:R-:W-:Y:S01]  /*6e70*/  FMUL.FTZ R139, R93, R50 ;  /* 0x000000325d8b7220 */ /* 0x000fe20000410000 */
[----:B------:R-:W-:Y:S01]  /*6e80*/  FMUL.FTZ R140, R95, R52 ;  /* 0x000000345f8c7220 */ /* 0x000fe20000410000 */
[----:B------:R-:W5:Y:S01]  /*6e90*/  LDCU.64 UR38, c[0x0][0x3c0] ;  /* 0x00007800ff2677ac */ /* 0x000f620008000a00 */
[----:B------:R-:W-:Y:S01]  /*6ea0*/  FMUL.FTZ R141, R101, R54 ;  /* 0x00000036658d7220 */ /* 0x000fe20000410000 */
[----:B------:R-:W-:Y:S01]  /*6eb0*/  FMUL.FTZ R142, R105, R56 ;  /* 0x00000038698e7220 */ /* 0x000fe20000410000 */
[----:B------:R-:W-:Y:S01]  /*6ec0*/  FMUL.FTZ R143, R109, R58 ;  /* 0x0000003a6d8f7220 */ /* 0x000fe20000410000 */
[----:B------:R-:W-:Y:S01]  /*6ed0*/  USHF.L.U32 UR7, UR23, 0x8, URZ ;  /* 0x0000000817077899 */ /* 0x000fe200080006ff */
[----:B------:R-:W-:Y:S01]  /*6ee0*/  FMUL.FTZ R144, R111, R60 ;  /* 0x0000003c6f907220 */ /* 0x000fe20000410000 */
[----:B-1----:R-:W-:Y:S01]  /*6ef0*/  UIMAD.WIDE.U32 UR28, UR12, UR8, URZ ;  /* 0x000000080c1c72a5 */ /* 0x002fe2000f8e00ff */
[----:B------:R-:W-:Y:S01]  /*6f00*/  FMUL.FTZ R145, R113, R62 ;  /* 0x0000003e71917220 */ /* 0x000fe20000410000 */
[----:B------:R-:W-:Y:S01]  /*6f10*/  UIADD3 UR8, UPT, UPT, UR21, -0x2, URZ ;  /* 0xfffffffe15087890 */ /* 0x000fe2000fffe0ff */
[----:B------:R-:W-:Y:S01]  /*6f20*/  FMUL.FTZ R146, R115, R64 ;  /* 0x0000004073927220 */ /* 0x000fe20000410000 */
[----:B------:R-:W-:Y:S01]  /*6f30*/  ULOP3.LUT UR7, UR7, 0x100, URZ, 0xc0, !UPT ;  /* 0x0000010007077892 */ /* 0x000fe2000f8ec0ff */
[----:B0-----:R-:W-:Y:S01]  /*6f40*/  ISETP.LE.AND P0, PT, R2, UR21, PT ;  /* 0x0000001502007c0c */ /* 0x001fe2000bf03270 */
[----:B------:R-:W-:Y:S01]  /*6f50*/  UIMAD UR9, UR12, UR9, UR29 ;  /* 0x000000090c0972a4 */ /* 0x000fe2000f8e021d */
[----:B------:R-:W-:Y:S01]  /*6f60*/  FMUL.FTZ R147, R117, R66 ;  /* 0x0000004275937220 */ /* 0x000fe20000410000 */
[----:B------:R-:W-:Y:S01]  /*6f70*/  UIMAD UR8, UR8, UR34, URZ ;  /* 0x00000022080872a4 */ /* 0x000fe2000f8e02ff */
[----:B------:R-:W-:Y:S01]  /*6f80*/  ISETP.EQ.AND P0, PT, R155, RZ, !P0 ;  /* 0x000000ff9b00720c */ /* 0x000fe20004702270 */
[----:B--2---:R-:W-:Y:S01]  /*6f90*/  ULEA UR31, UP0, UR28, UR32, 0x2 ;  /* 0x000000201c1f7291 */ /* 0x004fe2000f8010ff */
[----:B------:R-:W-:Y:S01]  /*6fa0*/  FMUL.FTZ R148, R119, R68 ;  /* 0x0000004477947220 */ /* 0x000fe20000410000 */
[----:B------:R-:W-:Y:S01]  /*6fb0*/  FMUL.FTZ R149, R132, R69 ;  /* 0x0000004584957220 */ /* 0x000fe20000410000 */
[----:B------:R-:W-:Y:S01]  /*6fc0*/  IADD3 R150, PT, PT, R107, 0x1590, RZ ;  /* 0x000015906b967810 */ /* 0x000fe20007ffe0ff */
[----:B------:R-:W-:Y:S01]  /*6fd0*/  IMAD.MOV.U32 R100, RZ, RZ, RZ ;  /* 0x000000ffff647224 */ /* 0x000fe200078e00ff */
[----:B------:R-:W-:Y:S01]  /*6fe0*/  MOV R151, UR7 ;  /* 0x0000000700977c02 */ /* 0x000fe20008000f00 */
[----:B------:R-:W-:Y:S01]  /*6ff0*/  ULEA.HI.X UR32, UR28, UR33, UR9, 0x2, UP0 ;  /* 0x000000211c207291 */ /* 0x000fe200080f1409 */
[----:B------:R-:W-:Y:S01]  /*7000*/  MOV R152, UR8 ;  /* 0x0000000800987c02 */ /* 0x000fe20008000f00 */
[----:B------:R-:W-:Y:S01]  /*7010*/  UIADD3 UR35, UPT, UPT, -UR34, URZ, URZ ;  /* 0x000000ff22237290 */ /* 0x000fe2000fffe1ff */
[----:B------:R-:W-:Y:S01]  /*7020*/  UMOV UR28, UR15 ;  /* 0x0000000f001c7c82 */ /* 0x000fe20008000000 */
[----:B------:R-:W-:-:S02]  /*7030*/  UMOV UR29, UR16 ;  /* 0x00000010001d7c82 */ /* 0x000fc40008000000 */
[----:B------:R-:W-:Y:S01]  /*7040*/  @P0 LOP3.LUT R156, R156, 0x2, RZ, 0xfc, !PT ;  /* 0x000000029c9c0812 */ /* 0x000fe200078efcff */
[----:B------:R-:W0:Y:S01]  /*7050*/  LDCU UR40, c[0x0][0x394] ;  /* 0x00007280ff2877ac */ /* 0x000e220008000800 */
[----:B------:R-:W-:Y:S02]  /*7060*/  USHF.L.U64.HI UR11, UR10, 0x2, UR11 ;  /* 0x000000020a0b7899 */ /* 0x000fe4000801020b */
[----:B----4-:R-:W-:Y:S02]  /*7070*/  USHF.L.U64.HI UR34, UR36, 0x2, UR37 ;  /* 0x0000000224227899 */ /* 0x010fe40008010225 */
[----:B-----5:R-:W-:Y:S01]  /*7080*/  USHF.L.U64.HI UR33, UR38, 0x2, UR39 ;  /* 0x0000000226217899 */ /* 0x020fe20008010227 */
[----:B------:R-:W-:Y:S01]  /*7090*/  UMOV UR8, UR13 ;  /* 0x0000000d00087c82 */ /* 0x000fe20008000000 */
[----:B---3--:R-:W-:-:S10]  /*70a0*/  UMOV UR9, UR14 ;  /* 0x0000000e00097c82 */ /* 0x008fd40008000000 */
.L_x_3573:
        /* <DEDUP_REMOVED lines=8> */
[----:B------:R1:W3:Y:S01]  /*7130*/  LDG.E R5, desc[UR26][R4.64] ;  /* 0x0000001a04057981 */ /* 0x0002e2000c1e1900 */
        /* <DEDUP_REMOVED lines=63> */
[----:B------:R-:W-:-:S08]  /*7530*/  HFMA2 R188, -RZ, RZ, 1.875, 0 ;  /* 0x3f800000ffbc7431 */ /* 0x000fd000000001ff */
[----:B------:R-:W-:Y:S05]  /*7540*/  BRA.U !UP0, `(.L_x_3563) ;  /* 0x0000000108187547 */ /* 0x000fea000b800000 */
[----:B------:R-:W-:-:S04]  /*7550*/  USHF.L.U32 UR7, UR21, 0xa, URZ ;  /* 0x0000000a15077899 */ /* 0x000fc800080006ff */
[----:B------:R-:W-:-:S09]  /*7560*/  ULOP3.LUT UR7, UR7, 0x400, URZ, 0xc0, !UPT ;  /* 0x0000040007077892 */ /* 0x000fd2000f8ec0ff */
[----:B------:R2:W3:Y:S01]  /*7570*/  LDS R188, [R107+UR7+0xc90] ;  /* 0x000c90076bbc7984 */ /* 0x0004e20008000800 */
[----:B------:R-:W-:Y:S05]  /*7580*/  BRA `(.L_x_3563) ;  /* 0x0000000000087947 */ /* 0x000fea0003800000 */
.L_x_3562:
[----:B------:R-:W-:-:S06]  /*7590*/  LEA R188, R63, UR25, 0x2 ;  /* 0x000000193fbc7c11 */ /* 0x000fcc000f8e10ff */
[----:B------:R-:W1:Y:S02]  /*75a0*/  LDS R188, [R188+0x1494] ;  /* 0x00149400bcbc7984 */ /* 0x000e640000000800 */
.L_x_3563:
[----:B0-----:R-:W-:Y:S05]  /*75b0*/  BSYNC.RECONVERGENT B0 ;  /* 0x0000000000007941 */ /* 0x001fea0003800200 */
.L_x_3561:
[----:B------:R-:W-:Y:S01]  /*75c0*/  UISETP.NE.AND UP0, UPT, UR21, 0x1, UPT ;  /* 0x000000011500788c */ /* 0x000fe2000bf05270 */
[-C--:B------:R-:W-:Y:S01]  /*75d0*/  FMUL.FTZ R6, R11, R158.reuse ;  /* 0x0000009e0b067220 */ /* 0x080fe20000410000 */
[----:B------:R-:W-:Y:S01]  /*75e0*/  FFMA.FTZ R7, R134, R158, R135 ;  /* 0x0000009e86077223 */ /* 0x000fe20000010087 */
[----:B------:R-:W-:Y:S01]  /*75f0*/  MOV R5, 0x8 ;  /* 0x0000000800057802 */ /* 0x000fe20000000f00 */
[----:B------:R-:W-:Y:S02]  /*7600*/  IMAD.MOV.U32 R2, RZ, RZ, 0x3f800000 ;  /* 0x3f800000ff027424 */ /* 0x000fe400078e00ff */
[----:B------:R-:W-:Y:S01]  /*7610*/  HFMA2 R3, -RZ, RZ, 0, 0 ;  /* 0x00000000ff037431 */ /* 0x000fe200000001ff */
        /* <DEDUP_REMOVED lines=41> */
[C---:B------:R-:W-:Y:S01]  /*78b0*/  ISETP.GE.AND P2, PT, R29.reuse, 0x8, PT ;  /* 0x000000081d00780c */ /* 0x040fe20003f46270 */
[----:B0-----:R-:W0:Y:S01]  /*78c0*/  LDS.128 R4, [R190+0x880] ;  /* 0x00088000be047984 */ /* 0x001e220000000c00 */
[C---:B------:R-:W-:Y:S02]  /*78d0*/  ISETP.GE.AND P3, PT, R29.reuse, 0x4, PT ;  /* 0x000000041d00780c */ /* 0x040fe40003f66270 */
[C---:B------:R-:W-:Y:S02]  /*78e0*/  ISETP.GE.AND P4, PT, R29.reuse, 0x2, PT ;  /* 0x000000021d00780c */ /* 0x040fe40003f86270 */
        /* <DEDUP_REMOVED lines=26> */
.L_x_3591:
[C---:B0-----:R-:W-:Y:S01]  /*7a90*/  FFMA.FTZ R4, R6.reuse, R4, R5 ;  /* 0x0000000406047223 */ /* 0x041fe20000010005 */
[----:B------:R-:W-:Y:S01]  /*7aa0*/  UMOV UR7, 0xffffffff ;  /* 0xffffffff00077882 */ /* 0x000fe20000000000 */
[----:B----4-:R-:W-:-:S03]  /*7ab0*/  @P1 FMUL.FTZ R6, R6, R189 ;  /* 0x000000bd06061220 */ /* 0x010fc60000410000 */
[----:B------:R-:W-:Y:S01]  /*7ac0*/  FSEL R7, R5, R4, !P1 ;  /* 0x0000000405077208 */ /* 0x000fe20004800000 */
[----:B------:R-:W-:Y:S06]  /*7ad0*/  BRA.DIV UR7, `(.L_x_3566) ;  /* 0x0000003e07d47947 */ /* 0x000fec000b800000 */
.L_x_3594:
[----:B------:R-:W-:-:S03]  /*7ae0*/  UMOV UR7, 0xffffffff ;  /* 0xffffffff00077882 */ /* 0x000fc60000000000 */
[----:B------:R-:W-:Y:S05]  /*7af0*/  BRA.DIV UR7, `(.L_x_3567) ;  /* 0x0000003e07f47947 */ /* 0x000fea000b800000 */
.L_x_3597:
[----:B------:R-:W-:-:S03]  /*7b00*/  UMOV UR7, 0xffffffff ;  /* 0xffffffff00077882 */ /* 0x000fc60000000000 */
[----:B------:R-:W-:Y:S05]  /*7b10*/  BRA.DIV UR7, `(.L_x_3568) ;  /* 0x0000004207147947 */ /* 0x000fea000b800000 */
[----:B------:R0:W4:Y:S04]  /*7b20*/  SHFL.UP PT, R10, R6, 0x1, RZ ;  /* 0x04200000060a7989 */ /* 0x00012800000e00ff */
[----:B------:R0:W0:Y:S04]  /*7b30*/  SHFL.UP PT, R189, R7, 0x1, RZ ;  /* 0x0420000007bd7989 */ /* 0x00002800000e00ff */
[----:B-----5:R0:W0:Y:S04]  /*7b40*/  SHFL.IDX PT, R4, R2, RZ, 0x1f ;  /* 0x00001fff02047589 */ /* 0x02002800000e0000 */
[----:B------:R0:W0:Y:S02]  /*7b50*/  SHFL.IDX PT, R5, R3, RZ, 0x1f ;  /* 0x00001fff03057589 */ /* 0x00002400000e0000 */
.L_x_3603:
[----:B0-----:R-:W0:Y:S01]  /*7b60*/  LDS.64 R6, [R190+0x880] ;  /* 0x00088000be067984 */ /* 0x001e220000000a00 */
[C---:B----4-:R-:W-:Y:S01]  /*7b70*/  @P0 FFMA.FTZ R5, R10.reuse, R5, R189 ;  /* 0x000000050a050223 */ /* 0x050fe200000100bd */
[----:B------:R-:W-:-:S03]  /*7b80*/  @P0 FMUL.FTZ R4, R10, R4 ;  /* 0x000000040a040220 */ /* 0x000fc60000410000 */
[-C--:B0-----:R-:W-:Y:S01]  /*7b90*/  FFMA.FTZ R7, R5, R6.reuse, R7 ;  /* 0x0000000605077223 */ /* 0x081fe20000010007 */
[----:B------:R-:W-:-:S05]  /*7ba0*/  FMUL.FTZ R6, R4, R6 ;  /* 0x0000000604067220 */ /* 0x000fca0000410000 */
[----:B------:R4:W-:Y:S02]  /*7bb0*/  STS.128 [R190+0x880], R4 ;  /* 0x00088004be007388 */ /* 0x0009e40000000c00 */
.L_x_3564:
[----:B------:R-:W-:Y:S05]  /*7bc0*/  WARPSYNC.ALL ;  /* 0x0000000000007948 */ /* 0x000fea0003800000 */
[----:B------:R-:W-:Y:S01]  /*7bd0*/  BAR.SYNC.DEFER_BLOCKING 0x0 ;  /* 0x0000000000007b1d */ /* 0x000fe20000010000 */
[C---:B-1-3-5:R-:W-:Y:S01]  /*7be0*/  FMUL.FTZ R2, R186.reuse, R188 ;  /* 0x000000bcba027220 */ /* 0x06afe20000410000 */
[----:B------:R-:W-:Y:S01]  /*7bf0*/  FFMA.FTZ R3, R186, R187, R185 ;  /* 0x000000bbba037223 */ /* 0x000fe200000100b9 */
[----:B------:R-:W-:Y:S02]  /*7c00*/  LOP3.LUT P0, RZ, R156, 0x2, RZ, 0xc0, !PT ;  /* 0x000000029cff7812 */ /* 0x000fe4000780c0ff */
[C---:B0---4-:R-:W-:Y:S01]  /*7c10*/  FMUL.FTZ R5, R181.reuse, R2 ;  /* 0x00000002b5057220 */ /* 0x051fe20000410000 */
[----:B------:R-:W-:Y:S01]  /*7c20*/  FFMA.FTZ R3, R181, R3, R184 ;  /* 0x00000003b5037223 */ /* 0x000fe200000100b8 */
[----:B------:R-:W-:-:S02]  /*7c30*/  MOV R10, 0x3f800000 ;  /* 0x3f800000000a7802 */ /* 0x000fc40000000f00 */
        /* <DEDUP_REMOVED lines=28> */
[----:B------:R-:W-:-:S03]  /*7e00*/  MOV R11, RZ ;  /* 0x000000ff000b7202 */ /* 0x000fc60000000f00 */
[----:B------:R-:W-:-:S03]  /*7e10*/  FFMA.FTZ R194, R158, R197, R135 ;  /* 0x000000c59ec27223 */ /* 0x000fc60000010087 */
[----:B------:R0:W1:Y:S01]  /*7e20*/  @P0 LDS.64 R10, [R150] ;  /* 0x00000000960a0984 */ /* 0x0000620000000a00 */
        /* <DEDUP_REMOVED lines=70> */
.L_x_3620:
[----:B------:R-:W0:Y:S01]  /*8290*/  LDS.64 R4, [R209+0xa98] ;  /* 0x000a9800d1047984 */ /* 0x000e220000000a00 */
[----:B------:R-:W-:Y:S02]  /*82a0*/  IMAD.MOV.U32 R6, RZ, RZ, R208 ;  /* 0x000000ffff067224 */ /* 0x000fe400078e00d0 */
[C---:B---34-:R-:W-:Y:S02]  /*82b0*/  @P0 FFMA.FTZ R7, R206.reuse, R7, R207 ;  /* 0x00000007ce070223 */ /* 0x058fe400000100cf */
[----:B------:R-:W-:Y:S02]  /*82c0*/  @P0 FMUL.FTZ R6, R206, R6 ;  /* 0x00000006ce060220 */ /* 0x000fe40000410000 */
[C---:B0-----:R-:W-:Y:S02]  /*82d0*/  FFMA.FTZ R5, R4.reuse, R7, R5 ;  /* 0x0000000704057223 */ /* 0x041fe40000010005 */
[----:B------:R-:W-:-:S05]  /*82e0*/  FMUL.FTZ R4, R4, R6 ;  /* 0x0000000604047220 */ /* 0x000fca0000410000 */
[----:B------:R0:W-:Y:S02]  /*82f0*/  STS.128 [R209+0xa90], R4 ;  /* 0x000a9004d1007388 */ /* 0x0001e40000000c00 */
.L_x_3569:
[----:B------:R-:W-:Y:S05]  /*8300*/  WARPSYNC.ALL ;  /* 0x0000000000007948 */ /* 0x000fea0003800000 */
[----:B------:R-:W-:Y:S01]  /*8310*/  BAR.SYNC.DEFER_BLOCKING 0x0 ;  /* 0x0000000000007b1d */ /* 0x000fe20000010000 */
[----:B------:R-:W-:Y:S01]  /*8320*/  FFMA.FTZ R3, R0, R197, RZ ;  /* 0x000000c500037223 */ /* 0x000fe200000100ff */
[----:B------:R-:W-:Y:S01]  /*8330*/  FADD.FTZ R197, -R134, R197 ;  /* 0x000000c586c57221 */ /* 0x000fe20000010100 */
[----:B------:R-:W-:Y:S02]  /*8340*/  ISETP.GT.AND P1, PT, R29, 0x1e, PT ;  /* 0x0000001e1d00780c */ /* 0x000fe40003f24270 */
[----:B------:R-:W-:Y:S01]  /*8350*/  FFMA.FTZ R3, R70, R194, R3 ;  /* 0x000000c246037223 */ /* 0x000fe20000010003 */
[----:B------:R-:W-:Y:S01]  /*8360*/  FADD.FTZ R194, -R135, R194 ;  /* 0x000000c287c27221 */ /* 0x000fe20000010100 */
[C---:B------:R-:W-:Y:S01]  /*8370*/  ISETP.GT.AND P0, PT, R29.reuse, 0x1d, PT ;  /* 0x0000001d1d00780c */ /* 0x040fe20003f04270 */
[----:B------:R-:W-:Y:S01]  /*8380*/  BSSY.RECONVERGENT B0, `(.L_x_3571) ;  /* 0x00000ca000007945 */ /* 0x000fe20003800200 */
[----:B------:R-:W-:Y:S01]  /*8390*/  FFMA.FTZ R3, R72, R195, R3 ;  /* 0x000000c348037223 */ /* 0x000fe20000010003 */
[----:B------:R-:W-:Y:S01]  /*83a0*/  FADD.FTZ R195, -R136, R195 ;  /* 0x000000c388c37221 */ /* 0x000fe20000010100 */
[----:B------:R-:W-:-:S02]  /*83b0*/  ISETP.GT.AND P2, PT, R29, 0x1b, PT ;  /* 0x0000001b1d00780c */ /* 0x000fc40003f44270 */
        /* <DEDUP_REMOVED lines=9> */
[----:B------:R-:W-:-:S04]  /*8450*/  FFMA.FTZ R3, R84, R199, R3 ;  /* 0x000000c754037223 */ /* 0x000fc80000010003 */
[----:B------:R-:W-:Y:S01]  /*8460*/  FFMA.FTZ R3, R98, R196, R3 ;  /* 0x000000c462037223 */ /* 0x000fe20000010003 */
[----:B------:R-:W-:-:S03]  /*8470*/  FADD.FTZ R196, -R143, R196 ;  /* 0x000000c48fc47221 */ /* 0x000fc60000010100 */
[----:B------:R-:W-:-:S04]  /*8480*/  FFMA.FTZ R3, R96, R201, R3 ;  /* 0x000000c960037223 */ /* 0x000fc80000010003 */
[----:B0-----:R-:W-:Y:S01]  /*8490*/  FFMA.FTZ R5, R94, R202, R3 ;  /* 0x000000ca5e057223 */ /* 0x001fe20000010003 */
[----:B------:R-:W-:-:S03]  /*84a0*/  FADD.FTZ R202, -R145, R202 ;  /* 0x000000ca91ca7221 */ /* 0x000fc60000010100 */
[----:B------:R-:W-:-:S04]  /*84b0*/  FFMA.FTZ R5, R92, R205, R5 ;  /* 0x000000cd5c057223 */ /* 0x000fc80000010005 */
[----:B------:R-:W-:Y:S01]  /*84c0*/  FFMA.FTZ R5, R90, R200, R5 ;  /* 0x000000c85a057223 */ /* 0x000fe20000010005 */
[----:B------:R-:W-:-:S03]  /*84d0*/  FADD.FTZ R200, -R147, R200 ;  /* 0x000000c893c87221 */ /* 0x000fc60000010100 */
[----:B------:R-:W-:Y:S01]  /*84e0*/  FFMA.FTZ R209, R88, R203, R5 ;  /* 0x000000cb58d17223 */ /* 0x000fe20000010005 */
[----:B-1----:R-:W-:-:S04]  /*84f0*/  FFMA.FTZ R187, R2, R188, R187 ;  /* 0x000000bc02bb7223 */ /* 0x002fc800000100bb */
[----:B------:R-:W-:Y:S01]  /*8500*/  FFMA.FTZ R185, R186, R187, R185 ;  /* 0x000000bbbab97223 */ /* 0x000fe200000100b9 */
[----:B------:R-:W-:-:S03]  /*8510*/  FMUL.FTZ R215, R187, R69 ;  /* 0x00000045bbd77220 */ /* 0x000fc60000410000 */
[----:B------:R-:W-:Y:S01]  /*8520*/  FFMA.FTZ R181, R181, R185, R184 ;  /* 0x000000b9b5b57223 */ /* 0x000fe200000100b8 */
[----:B------:R-:W-:-:S03]  /*8530*/  FADD.FTZ R133, R215, R133 ;  /* 0x00000085d7857221 */ /* 0x000fc60000010000 */
[----:B------:R-:W-:-:S04]  /*8540*/  FFMA.FTZ R183, R178, R181, R183 ;  /* 0x000000b5b2b77223 */ /* 0x000fc800000100b7 */
[----:B------:R-:W-:-:S04]  /*8550*/  FFMA.FTZ R175, R175, R183, R182 ;  /* 0x000000b7afaf7223 */ /* 0x000fc800000100b6 */
[----:B------:R-:W-:Y:S01]  /*8560*/  FFMA.FTZ R179, R174, R175, R179 ;  /* 0x000000afaeb37223 */ /* 0x000fe200000100b3 */
[----:B------:R-:W-:-:S03]  /*8570*/  FMUL.FTZ R211, R175, R62 ;  /* 0x0000003eafd37220 */ /* 0x000fc60000410000 */
[----:B------:R-:W-:Y:S01]  /*8580*/  FFMA.FTZ R171, R171, R179, R180 ;  /* 0x000000b3abab7223 */ /* 0x000fe200000100b4 */
[----:B------:R-:W-:-:S03]  /*8590*/  FADD.FTZ R129, R211, R129 ;  /* 0x00000081d3817221 */ /* 0x000fc60000010000 */
[----:B------:R-:W-:Y:S01]  /*85a0*/  FFMA.FTZ R177, R168, R171, R177 ;  /* 0x000000aba8b17223 */ /* 0x000fe200000100b1 */
[----:B------:R-:W-:Y:S01]  /*85b0*/  FADD.FTZ R168, -R144, R201 ;  /* 0x000000c990a87221 */ /* 0x000fe20000010100 */
[----:B------:R-:W-:Y:S02]  /*85c0*/  FMUL.FTZ R201, R179, R60 ;  /* 0x0000003cb3c97220 */ /* 0x000fe40000410000 */
[----:B------:R-:W-:Y:S02]  /*85d0*/  FFMA.FTZ R165, R165, R177, R176 ;  /* 0x000000b1a5a57223 */ /* 0x000fe400000100b0 */
[----:B------:R-:W-:Y:S02]  /*85e0*/  FADD.FTZ R126, R201, R126 ;  /* 0x0000007ec97e7221 */ /* 0x000fe40000010000 */
[----:B------:R-:W-:Y:S01]  /*85f0*/  FFMA.FTZ R173, R164, R165, R173 ;  /* 0x000000a5a4ad7223 */ /* 0x000fe200000100ad */
[----:B------:R-:W-:-:S03]  /*8600*/  FADD.FTZ R164, -R141, R189 ;  /* 0x000000bd8da47221 */ /* 0x000fc60000010100 */
[----:B------:R-:W-:Y:S01]  /*8610*/  FFMA.FTZ R161, R161, R173, R172 ;  /* 0x000000ada1a17223 */ /* 0x000fe200000100ac */
[----:B------:R-:W-:Y:S01]  /*8620*/  FADD.FTZ R172, -R148, R203 ;  /* 0x000000cb94ac7221 */ /* 0x000fe20000010100 */
[----:B------:R-:W-:Y:S02]  /*8630*/  FMUL.FTZ R203, R185, R68 ;  /* 0x00000044b9cb7220 */ /* 0x000fe40000410000 */
[----:B------:R-:W-:Y:S02]  /*8640*/  FFMA.FTZ R169, R162, R161, R169 ;  /* 0x000000a1a2a97223 */ /* 0x000fe400000100a9 */
[----:B------:R-:W-:Y:S02]  /*8650*/  FADD.FTZ R130, R203, R130 ;  /* 0x00000082cb827221 */ /* 0x000fe40000010000 */
[----:B------:R-:W-:Y:S01]  /*8660*/  FFMA.FTZ R159, R159, R169, R170 ;  /* 0x000000a99f9f7223 */ /* 0x000fe200000100aa */
[----:B------:R-:W-:Y:S01]  /*8670*/  FMUL.FTZ R5, R169, R48 ;  /* 0x00000030a9057220 */ /* 0x000fe20000410000 */
[----:B------:R-:W-:Y:S01]  /*8680*/  FADD.FTZ R170, -R146, R205 ;  /* 0x000000cd92aa7221 */ /* 0x000fe20000010100 */
[----:B------:R-:W-:Y:S01]  /*8690*/  FMUL.FTZ R205, R183, R64 ;  /* 0x00000040b7cd7220 */ /* 0x000fe20000410000 */
[----:B------:R-:W-:Y:S01]  /*86a0*/  FFMA.FTZ R167, R160, R159, R167 ;  /* 0x0000009fa0a77223 */ /* 0x000fe200000100a7 */
[----:B------:R-:W-:-:S02]  /*86b0*/  FADD.FTZ R120, R5, R120 ;  /* 0x0000007805787221 */ /* 0x000fc40000010000 */
[----:B------:R-:W-:Y:S01]  /*86c0*/  FADD.FTZ R128, R205, R128 ;  /* 0x00000080cd807221 */ /* 0x000fe20000010000 */
[----:B------:R-:W-:Y:S01]  /*86d0*/  FFMA.FTZ R157, R157, R167, R166 ;  /* 0x000000a79d9d7223 */ /* 0x000fe200000100a6 */
[----:B------:R-:W-:Y:S01]  /*86e0*/  FMUL.FTZ R7, R167, R44 ;  /* 0x0000002ca7077220 */ /* 0x000fe20000410000 */
[----:B------:R-:W-:Y:S01]  /*86f0*/  FADD.FTZ R166, -R142, R199 ;  /* 0x000000c78ea67221 */ /* 0x000fe20000010100 */
[----:B------:R-:W-:Y:S01]  /*8700*/  FMUL.FTZ R199, R177, R56 ;  /* 0x00000038b1c77220 */ /* 0x000fe20000410000 */
[----:B------:R-:W-:Y:S01]  /*8710*/  FFMA.FTZ R163, R158, R157, R163 ;  /* 0x0000009d9ea37223 */ /* 0x000fe200000100a3 */
[----:B------:R-:W-:Y:S01]  /*8720*/  FMUL.FTZ R3, R157, R42 ;  /* 0x0000002a9d037220 */ /* 0x000fe20000410000 */
[----:B------:R-:W-:Y:S01]  /*8730*/  FMUL.FTZ R158, R161, R50 ;  /* 0x00000032a19e7220 */ /* 0x000fe20000410000 */
        /* <DEDUP_REMOVED lines=12> */
[----:B------:R-:W-:Y:S01]  /*8800*/  FADD.FTZ R198, -R149, R198 ;  /* 0x000000c695c67221 */ /* 0x000fe20000010100 */
[----:B------:R-:W-:Y:S01]  /*8810*/  FFMA.FTZ R160, R4, R192, R207 ;  /* 0x000000c004a07223 */ /* 0x000fe200000100cf */
[----:B------:R-:W-:Y:S01]  /*8820*/  FMUL.FTZ R7, R154, R157 ;  /* 0x0000009d9a077220 */ /* 0x000fe20000410000 */
[----:B------:R-:W0:Y:S01]  /*8830*/  SHFL.DOWN PT, R213, R6, 0x1, 0x1f ;  /* 0x08201f0006d57f89 */ /* 0x000e2200000e0000 */
[----:B------:R-:W-:Y:S01]  /*8840*/  FADD.FTZ R121, R4, R121 ;  /* 0x0000007904797221 */ /* 0x000fe20000010000 */
[----:B------:R-:W-:Y:S01]  /*8850*/  FFMA.FTZ R207, R5, R193, R160 ;  /* 0x000000c105cf7223 */ /* 0x000fe200000100a0 */
[----:B------:R-:W-:Y:S01]  /*8860*/  FADD.FTZ R160, -R140, R191 ;  /* 0x000000bf8ca07221 */ /* 0x000fe20000010100 */
[----:B------:R-:W-:Y:S01]  /*8870*/  FMUL.FTZ R191, R173, R52 ;  /* 0x00000034adbf7220 */ /* 0x000fe20000410000 */
[----:B------:R-:W-:Y:S01]  /*8880*/  FMUL.FTZ R194, R194, R7 ;  /* 0x00000007c2c27220 */ /* 0x000fe20000410000 */
[----:B------:R-:W-:Y:S01]  /*8890*/  FFMA.FTZ R162, R158, R190, R207 ;  /* 0x000000be9ea27223 */ /* 0x000fe200000100cf */
[----:B------:R-:W-:Y:S01]  /*88a0*/  FMUL.FTZ R207, R165, R54 ;  /* 0x00000036a5cf7220 */ /* 0x000fe20000410000 */
[----:B------:R-:W-:Y:S01]  /*88b0*/  FADD.FTZ R127, R209, R127 ;  /* 0x0000007fd17f7221 */ /* 0x000fe20000010000 */
[----:B------:R-:W-:Y:S01]  /*88c0*/  FFMA.FTZ R194, R75, R157, R194 ;  /* 0x0000009d4bc27223 */ /* 0x000fe200000100c2 */
[----:B------:R-:W-:Y:S01]  /*88d0*/  FFMA.FTZ R162, R191, R160, R162 ;  /* 0x000000a0bfa27223 */ /* 0x000fe200000100a2 */
[----:B------:R-:W-:Y:S01]  /*88e0*/  FADD.FTZ R125, R207, R125 ;  /* 0x0000007dcf7d7221 */ /* 0x000fe20000010000 */
[----:B------:R-:W-:Y:S01]  /*88f0*/  FADD.FTZ R122, R191, R122 ;  /* 0x0000007abf7a7221 */ /* 0x000fe20000010000 */
[----:B------:R-:W-:Y:S01]  /*8900*/  FADD.FTZ R99, R194, R99 ;  /* 0x00000063c2637221 */ /* 0x000fe20000010000 */
[----:B------:R-:W-:-:S04]  /*8910*/  FFMA.FTZ R162, R207, R164, R162 ;  /* 0x000000a4cfa27223 */ /* 0x000fc800000100a2 */
[----:B------:R-:W-:-:S04]  /*8920*/  FFMA.FTZ R162, R199, R166, R162 ;  /* 0x000000a6c7a27223 */ /* 0x000fc800000100a2 */
[----:B------:R-:W-:Y:S01]  /*8930*/  FFMA.FTZ R162, R209, R196, R162 ;  /* 0x000000c4d1a27223 */ /* 0x000fe200000100a2 */
[----:B0-----:R-:W-:Y:S01]  /*8940*/  @!P1 FADD.FTZ R6, R6, R213 ;  /* 0x000000d506069221 */ /* 0x001fe20000010000 */
[----:B------:R-:W-:Y:S02]  /*8950*/  FMUL.FTZ R213, R181, R66 ;  /* 0x00000042b5d57220 */ /* 0x000fe40000410000 */
[----:B------:R-:W-:Y:S02]  /*8960*/  FFMA.FTZ R162, R201, R168, R162 ;  /* 0x000000a8c9a27223 */ /* 0x000fe400000100a2 */
[----:B------:R-:W0:Y:S02]  /*8970*/  SHFL.DOWN PT, R217, R6, 0x2, 0x1f ;  /* 0x08401f0006d97f89 */ /* 0x000e2400000e0000 */
[----:B------:R-:W-:Y:S01]  /*8980*/  FFMA.FTZ R162, R211, R202, R162 ;  /* 0x000000cad3a27223 */ /* 0x000fe200000100a2 */
[----:B------:R-:W-:-:S03]  /*8990*/  FADD.FTZ R131, R213, R131 ;  /* 0x00000083d5837221 */ /* 0x000fc60000010000 */
[----:B------:R-:W-:-:S04]  /*89a0*/  FFMA.FTZ R162, R205, R170, R162 ;  /* 0x000000aacda27223 */ /* 0x000fc800000100a2 */
[----:B------:R-:W-:-:S04]  /*89b0*/  FFMA.FTZ R162, R213, R200, R162 ;  /* 0x000000c8d5a27223 */ /* 0x000fc800000100a2 */
[----:B------:R-:W-:Y:S01]  /*89c0*/  FFMA.FTZ R162, R203, R172, R162 ;  /* 0x000000accba27223 */ /* 0x000fe200000100a2 */
[----:B------:R-:W-:-:S03]  /*89d0*/  FMUL.FTZ R203, R154, R181 ;  /* 0x000000b59acb7220 */ /* 0x000fc60000410000 */
[----:B------:R-:W-:Y:S01]  /*89e0*/  FFMA.FTZ R189, R215, R198, R162 ;  /* 0x000000c6d7bd7223 */ /* 0x000fe200000100a2 */
[----:B------:R-:W-:Y:S01]  /*89f0*/  FMUL.FTZ R215, R154, R185 ;  /* 0x000000b99ad77220 */ /* 0x000fe20000410000 */
[----:B------:R-:W-:-:S03]  /*8a00*/  FMUL.FTZ R200, R200, R203 ;  /* 0x000000cbc8c87220 */ /* 0x000fc60000410000 */
[----:B------:R-:W1:Y:S01]  /*8a10*/  SHFL.DOWN PT, R162, R189, 0x1, 0x1f ;  /* 0x08201f00bda27f89 */ /* 0x000e6200000e0000 */
[----:B------:R-:W-:Y:S01]  /*8a20*/  FMUL.FTZ R172, R172, R215 ;  /* 0x000000d7acac7220 */ /* 0x000fe20000410000 */
[----:B0-----:R-:W-:Y:S01]  /*8a30*/  @!P0 FADD.FTZ R6, R6, R217 ;  /* 0x000000d906068221 */ /* 0x001fe20000010000 */
[----:B------:R-:W-:Y:S02]  /*8a40*/  FFMA.FTZ R200, R117, R181, R200 ;  /* 0x000000b575c87223 */ /* 0x000fe400000100c8 */
[----:B------:R-:W-:Y:S02]  /*8a50*/  FFMA.FTZ R172, R119, R185, R172 ;  /* 0x000000b977ac7223 */ /* 0x000fe400000100ac */
[----:B------:R-:W0:Y:S01]  /*8a60*/  SHFL.DOWN PT, R217, R6, 0x4, 0x1f ;  /* 0x08801f0006d97f89 */ /* 0x000e2200000e0000 */
[----:B------:R-:W-:Y:S01]  /*8a70*/  FADD.FTZ R77, R200, R77 ;  /* 0x0000004dc84d7221 */ /* 0x000fe20000010000 */
[----:B------:R-:W-:Y:S01]  /*8a80*/  FADD.FTZ R71, R172, R71 ;  /* 0x00000047ac477221 */ /* 0x000fe20000010000 */
        /* <DEDUP_REMOVED lines=9> */
[----:B------:R-:W-:-:S04]  /*8b20*/  FMUL.FTZ R217, R154, R187 ;  /* 0x000000bb9ad97220 */ /* 0x000fc80000410000 */
[----:B------:R-:W-:-:S03]  /*8b30*/  FMUL.FTZ R217, R198, R217 ;  /* 0x000000d9c6d97220 */ /* 0x000fc60000410000 */
[----:B------:R0:W-:Y:S01]  /*8b40*/  @!P0 STS.64 [R150], R10 ;  /* 0x0000000a96008388 */ /* 0x0001e20000000a00 */
[----:B------:R-:W-:-:S04]  /*8b50*/  FFMA.FTZ R217, R132, R187, R217 ;  /* 0x000000bb84d97223 */ /* 0x000fc800000100d9 */
[----:B------:R-:W-:Y:S01]  /*8b60*/  FADD.FTZ R100, R217, R100 ;  /* 0x00000064d9647221 */ /* 0x000fe20000010000 */
[----:B0-----:R-:W-:Y:S01]  /*8b70*/  FMUL.FTZ R11, R154, R183 ;  /* 0x000000b79a0b7220 */ /* 0x001fe20000410000 */
[----:B-1----:R-:W-:-:S03]  /*8b80*/  @!P2 FADD.FTZ R189, R189, R162 ;  /* 0x000000a2bdbda221 */ /* 0x002fc60000010000 */
[----:B------:R-:W-:Y:S01]  /*8b90*/  FMUL.FTZ R170, R170, R11 ;  /* 0x0000000baaaa7220 */ /* 0x000fe20000410000 */
[----:B------:R-:W-:Y:S01]  /*8ba0*/  FMUL.FTZ R11, R154, R175 ;  /* 0x000000af9a0b7220 */ /* 0x000fe20000410000 */
[----:B------:R-:W0:Y:S03]  /*8bb0*/  SHFL.DOWN PT, R10, R189, 0x8, 0x1f ;  /* 0x09001f00bd0a7f89 */ /* 0x000e2600000e0000 */
[----:B------:R-:W-:Y:S01]  /*8bc0*/  FMUL.FTZ R202, R202, R11 ;  /* 0x0000000bcaca7220 */ /* 0x000fe20000410000 */
[----:B------:R-:W-:Y:S01]  /*8bd0*/  FMUL.FTZ R11, R154, R179 ;  /* 0x000000b39a0b7220 */ /* 0x000fe20000410000 */
[----:B------:R-:W-:Y:S02]  /*8be0*/  FFMA.FTZ R183, R115, R183, R170 ;  /* 0x000000b773b77223 */ /* 0x000fe400000100aa */
[----:B------:R-:W-:Y:S01]  /*8bf0*/  FFMA.FTZ R175, R113, R175, R202 ;  /* 0x000000af71af7223 */ /* 0x000fe200000100ca */
[----:B------:R-:W-:Y:S01]  /*8c00*/  FMUL.FTZ R168, R168, R11 ;  /* 0x0000000ba8a87220 */ /* 0x000fe20000410000 */
[----:B------:R-:W-:Y:S01]  /*8c10*/  FMUL.FTZ R11, R154, R171 ;  /* 0x000000ab9a0b7220 */ /* 0x000fe20000410000 */
[----:B------:R-:W-:Y:S01]  /*8c20*/  FADD.FTZ R104, R183, R104 ;  /* 0x00000068b7687221 */ /* 0x000fe20000010000 */
[----:B------:R-:W-:Y:S01]  /*8c30*/  FADD.FTZ R106, R175, R106 ;  /* 0x0000006aaf6a7221 */ /* 0x000fe20000010000 */
[----:B------:R-:W-:Y:S01]  /*8c40*/  FFMA.FTZ R168, R111, R179, R168 ;  /* 0x000000b36fa87223 */ /* 0x000fe200000100a8 */
[----:B------:R-:W-:Y:S01]  /*8c50*/  FMUL.FTZ R196, R196, R11 ;  /* 0x0000000bc4c47220 */ /* 0x000fe20000410000 */
[----:B------:R-:W-:-:S02]  /*8c60*/  FMUL.FTZ R11, R154, R177 ;  /* 0x000000b19a0b7220 */ /* 0x000fc40000410000 */
[----:B------:R-:W-:Y:S01]  /*8c70*/  FADD.FTZ R81, R168, R81 ;  /* 0x00000051a8517221 */ /* 0x000fe20000010000 */
[----:B------:R-:W-:Y:S01]  /*8c80*/  FFMA.FTZ R196, R109, R171, R196 ;  /* 0x000000ab6dc47223 */ /* 0x000fe200000100c4 */
[----:B------:R-:W-:Y:S01]  /*8c90*/  FMUL.FTZ R166, R166, R11 ;  /* 0x0000000ba6a67220 */ /* 0x000fe20000410000 */
[----:B------:R-:W1:Y:S01]  /*8ca0*/  SHFL.DOWN PT, R171, R6, 0x10, 0x1f ;  /* 0x0a001f0006ab7f89 */ /* 0x000e6200000e0000 */
[----:B------:R-:W-:Y:S01]  /*8cb0*/  FMUL.FTZ R11, R154, R165 ;  /* 0x000000a59a0b7220 */ /* 0x000fe20000410000 */
[----:B------:R-:W-:Y:S01]  /*8cc0*/  FADD.FTZ R85, R196, R85 ;  /* 0x00000055c4557221 */ /* 0x000fe20000010000 */
[----:B------:R-:W-:Y:S02]  /*8cd0*/  FFMA.FTZ R177, R105, R177, R166 ;  /* 0x000000b169b17223 */ /* 0x000fe400000100a6 */
[----:B------:R-:W-:Y:S01]  /*8ce0*/  FMUL.FTZ R164, R164, R11 ;  /* 0x0000000ba4a47220 */ /* 0x000fe20000410000 */
[C---:B------:R-:W-:Y:S01]  /*8cf0*/  FMUL.FTZ R11, R154.reuse, R173 ;  /* 0x000000ad9a0b7220 */ /* 0x040fe20000410000 */
[----:B0-----:R-:W-:Y:S01]  /*8d00*/  @!P1 FADD.FTZ R189, R189, R10 ;  /* 0x0000000abdbd9221 */ /* 0x001fe20000010000 */
[----:B------:R-:W-:Y:S01]  /*8d10*/  ISETP.NE.AND P1, PT, R29, RZ, PT ;  /* 0x000000ff1d00720c */ /* 0x000fe20003f25270 */
[----:B------:R-:W-:Y:S01]  /*8d20*/  FMUL.FTZ R10, R154, R169 ;  /* 0x000000a99a0a7220 */ /* 0x000fe20000410000 */
[----:B------:R-:W-:Y:S01]  /*8d30*/  FMUL.FTZ R160, R160, R11 ;  /* 0x0000000ba0a07220 */ /* 0x000fe20000410000 */
[----:B------:R-:W-:Y:S01]  /*8d40*/  FMUL.FTZ R11, R154, R161 ;  /* 0x000000a19a0b7220 */ /* 0x000fe20000410000 */
[----:B------:R-:W0:Y:S01]  /*8d50*/  SHFL.DOWN PT, R162, R189, 0x10, 0x1f ;  /* 0x0a001f00bda27f89 */ /* 0x000e2200000e0000 */
[----:B------:R-:W-:Y:S01]  /*8d60*/  FMUL.FTZ R10, R193, R10 ;  /* 0x0000000ac10a7220 */ /* 0x000fe20000410000 */
[----:B------:R-:W-:Y:S01]  /*8d70*/  FFMA.FTZ R160, R95, R173, R160 ;  /* 0x000000ad5fa07223 */ /* 0x000fe200000100a0 */
[----:B------:R-:W-:Y:S01]  /*8d80*/  FMUL.FTZ R190, R190, R11 ;  /* 0x0000000bbebe7220 */ /* 0x000fe20000410000 */
[C---:B------:R-:W-:Y:S01]  /*8d90*/  FMUL.FTZ R11, R154.reuse, R159 ;  /* 0x0000009f9a0b7220 */ /* 0x040fe20000410000 */
[----:B------:R-:W-:Y:S01]  /*8da0*/  FFMA.FTZ R158, R89, R169, R10 ;  /* 0x000000a9599e7223 */ /* 0x000fe2000001000a */
[C---:B------:R-:W-:Y:S01]  /*8db0*/  FMUL.FTZ R10, R154.reuse, R167 ;  /* 0x000000a79a0a7220 */ /* 0x040fe20000410000 */
[----:B------:R-:W-:Y:S01]  /*8dc0*/  FMUL.FTZ R154, R154, R163 ;  /* 0x000000a39a9a7220 */ /* 0x000fe20000410000 */
[----:B------:R-:W-:Y:S01]  /*8dd0*/  FADD.FTZ R87, R160, R87 ;  /* 0x00000057a0577221 */ /* 0x000fe20000010000 */
[----:B------:R-:W-:Y:S01]  /*8de0*/  @!P1 SHF.R.U32.HI R5, RZ, 0x2, R63 ;  /* 0x00000002ff059819 */ /* 0x000fe2000001163f */
[----:B------:R-:W-:Y:S01]  /*8df0*/  FMUL.FTZ R192, R192, R11 ;  /* 0x0000000bc0c07220 */ /* 0x000fe20000410000 */
[----:B------:R-:W-:Y:S01]  /*8e00*/  FMUL.FTZ R10, R195, R10 ;  /* 0x0000000ac30a7220 */ /* 0x000fe20000410000 */
[----:B------:R-:W-:Y:S01]  /*8e10*/  FMUL.FTZ R154, R197, R154 ;  /* 0x0000009ac59a7220 */ /* 0x000fe20000410000 */
[----:B------:R-:W-:Y:S01]  /*8e20*/  @!P1 LOP3.LUT R160, R5, 0xf8, RZ, 0xc0, !PT ;  /* 0x000000f805a09812 */ /* 0x000fe200078ec0ff */
[----:B-1----:R-:W-:Y:S01]  /*8e30*/  FADD.FTZ R5, R6, R171 ;  /* 0x000000ab06057221 */ /* 0x002fe20000010000 */
[----:B------:R-:W-:Y:S01]  /*8e40*/  FFMA.FTZ R165, R101, R165, R164 ;  /* 0x000000a565a57223 */ /* 0x000fe200000100a4 */
        /* <DEDUP_REMOVED lines=8> */
[----:B0-----:R-:W-:Y:S01]  /*8ed0*/  FADD.FTZ R4, R189, R162 ;  /* 0x000000a2bd047221 */ /* 0x001fe20000010000 */
[----:B------:R-:W-:Y:S01]  /*8ee0*/  FADD.FTZ R114, R159, R114 ;  /* 0x000000729f727221 */ /* 0x000fe20000010000 */
[----:B------:R-:W-:Y:S01]  /*8ef0*/  FADD.FTZ R97, R10, R97 ;  /* 0x000000610a617221 */ /* 0x000fe20000010000 */
[----:B------:R-:W-:-:S02]  /*8f00*/  FADD.FTZ R103, R154, R103 ;  /* 0x000000679a677221 */ /* 0x000fc40000010000 */
        /* <DEDUP_REMOVED lines=8> */
[----:B------:R-:W0:Y:S04]  /*8f90*/  @P2 LDS R7, [R107+0x2190] ;  /* 0x002190006b072984 */ /* 0x000e280000000800 */
[----:B------:R-:W3:Y:S01]  /*8fa0*/  @P2 LDS R11, [R107+0x1d90] ;  /* 0x001d90006b0b2984 */ /* 0x000ee20000000800 */
[----:B-1----:R-:W-:Y:S01]  /*8fb0*/  FADD.FTZ R6, R3, R6 ;  /* 0x0000000603067221 */ /* 0x002fe20000010000 */
[----:B------:R-:W-:-:S03]  /*8fc0*/  FADD.FTZ R2, R2, R189 ;  /* 0x000000bd02027221 */ /* 0x000fc60000010000 */
[----:B0-----:R-:W-:Y:S01]  /*8fd0*/  @P2 FADD.FTZ R4, R6, R7 ;  /* 0x0000000706042221 */ /* 0x001fe20000010000 */
[----:B---3--:R-:W-:-:S04]  /*8fe0*/  @P2 FADD.FTZ R2, R2, R11 ;  /* 0x0000000b02022221 */ /* 0x008fc80000010000 */
[----:B------:R1:W-:Y:S04]  /*8ff0*/  @P2 STS [R107+0x2190], R4 ;  /* 0x002190046b002388 */ /* 0x0003e80000000800 */
[----:B------:R1:W-:Y:S04]  /*9000*/  STS [R107+0x1d90], R2 ;  /* 0x001d90026b007388 */ /* 0x0003e80000000800 */
[----:B------:R1:W-:Y:S02]  /*9010*/  @!P2 STS [R107+0x2190], R6 ;  /* 0x002190066b00a388 */ /* 0x0003e40000000800 */
.L_x_3572:
[----:B------:R-:W-:Y:S05]  /*9020*/  BSYNC.RECONVERGENT B0 ;  /* 0x0000000000007941 */ /* 0x000fea0003800200 */
.L_x_3571:
        /* <DEDUP_REMOVED lines=13> */
.L_x_3560:
[----:B------:R-:W-:Y:S01]  /*9100*/  BAR.SYNC.DEFER_BLOCKING 0x0 ;  /* 0x0000000000007b1d */ /* 0x000fe20000010000 */
[-C--:B------:R-:W-:Y:S02]  /*9110*/  ISETP.GE.AND P2, PT, R61, R30.reuse, PT ;  /* 0x0000001e3d00720c */ /* 0x080fe40003f46270 */
[-C--:B------:R-:W-:Y:S02]  /*9120*/  ISETP.GE.AND P3, PT, R59, R30.reuse, PT ;  /* 0x0000001e3b00720c */ /* 0x080fe40003f66270 */
[-C--:B------:R-:W-:Y:S01]  /*9130*/  ISETP.GE.AND P4, PT, R57, R30.reuse, PT ;  /* 0x0000001e3900720c */ /* 0x080fe20003f86270 */
[----:B------:R-:W1:Y:S01]  /*9140*/  LDCU.64 UR10, c[0x0][0x4f8] ;  /* 0x00009f00ff0a77ac */ /* 0x000e620008000a00 */
[----:B------:R-:W-:Y:S02]  /*9150*/  ISETP.GE.AND P5, PT, R55, R30, PT ;  /* 0x0000001e3700720c */ /* 0x000fe40003fa6270 */
[----:B------:R-:W-:Y:S01]  /*9160*/  PRMT R3, RZ, 0x7610, R3 ;  /* 0x00007610ff037816 */ /* 0x000fe20000000003 */
[----:B------:R-:W2:Y:S01]  /*9170*/  LDCU.64 UR28, c[0x0][0x500] ;  /* 0x0000a000ff1c77ac */ /* 0x000ea20008000a00 */
[----:B------:R-:W-:-:S02]  /*9180*/  PRMT R0, RZ, 0x7610, R0 ;  /* 0x00007610ff007816 */ /* 0x000fc40000000000 */
[----:B0-----:R-:W-:Y:S02]  /*9190*/  PRMT R5, RZ, 0x7610, R5 ;  /* 0x00007610ff057816 */ /* 0x001fe40000000005 */
[----:B------:R-:W-:Y:S02]  /*91a0*/  PRMT R2, RZ, 0x7610, R2 ;  /* 0x00007610ff027816 */ /* 0x000fe40000000002 */
[-C--:B------:R-:W-:Y:S02]  /*91b0*/  ISETP.GE.AND P6, PT, R53, R30.reuse, PT ;  /* 0x0000001e3500720c */ /* 0x080fe40003fc6270 */
[-C--:B------:R-:W-:Y:S01]  /*91c0*/  ISETP.GE.AND P1, PT, R51, R30.reuse, PT ;  /* 0x0000001e3300720c */ /* 0x080fe20003f26270 */
[----:B------:R-:W3:Y:S01]  /*91d0*/  @!P2 LDG.E.U16 R3, desc[UR26][R8.64] ;  /* 0x0000001a0803a981 */ /* 0x000ee2000c1e1500 */
[----:B------:R-:W-:-:S03]  /*91e0*/  ISETP.GE.AND P2, PT, R49, R30, PT ;  /* 0x0000001e3100720c */ /* 0x000fc60003f46270 */
[----:B------:R-:W4:Y:S01]  /*91f0*/  @!P3 LDG.E.U16 R0, desc[UR26][R8.64+0x40] ;  /* 0x0000401a0800b981 */ /* 0x000f22000c1e1500 */
[-C--:B------:R-:W-:Y:S02]  /*9200*/  ISETP.GE.AND P3, PT, R47, R30.reuse, PT ;  /* 0x0000001e2f00720c */ /* 0x080fe40003f66270 */
[----:B------:R-:W-:Y:S01]  /*9210*/  PRMT R7, RZ, 0x7610, R7 ;  /* 0x00007610ff077816 */ /* 0x000fe20000000007 */
[----:B------:R-:W5:Y:S01]  /*9220*/  @!P4 LDG.E.U16 R5, desc[UR26][R8.64+0x80] ;  /* 0x0000801a0805c981 */ /* 0x000f62000c1e1500 */
[-C--:B------:R-:W-:Y:S02]  /*9230*/  ISETP.GE.AND P4, PT, R45, R30.reuse, PT ;  /* 0x0000001e2d00720c */ /* 0x080fe40003f86270 */
[----:B------:R-:W-:Y:S01]  /*9240*/  PRMT R4, RZ, 0x7610, R4 ;  /* 0x00007610ff047816 */ /* 0x000fe20000000004 */
[----:B------:R-:W2:Y:S01]  /*9250*/  @!P5 LDG.E.U16 R2, desc[UR26][R8.64+0xc0] ;  /* 0x0000c01a0802d981 */ /* 0x000ea2000c1e1500 */
[----:B------:R-:W-:Y:S02]  /*9260*/  ISETP.GE.AND P5, PT, R43, R30, PT ;  /* 0x0000001e2b00720c */ /* 0x000fe40003fa6270 */
[----:B------:R-:W-:Y:S01]  /*9270*/  PRMT R11, RZ, 0x7610, R11 ;  /* 0x00007610ff0b7816 */ /* 0x000fe2000000000b */
[----:B------:R-:W2:Y:S01]  /*9280*/  @!P6 LDG.E.U16 R7, desc[UR26][R8.64+0x100] ;  /* 0x0001001a0807e981 */ /* 0x000ea2000c1e1500 */
[----:B------:R-:W-:-:S02]  /*9290*/  PRMT R6, RZ, 0x7610, R6 ;  /* 0x00007610ff067816 */ /* 0x000fc40000000006 */
[----:B------:R-:W-:Y:S01]  /*92a0*/  PRMT R29, RZ, 0x7610, R29 ;  /* 0x00007610ff1d7816 */ /* 0x000fe2000000001d */
[----:B------:R-:W2:Y:S01]  /*92b0*/  @!P1 LDG.E.U16 R4, desc[UR26][R8.64+0x140] ;  /* 0x0001401a08049981 */ /* 0x000ea2000c1e1500 */
[----:B------:R-:W-:Y:S02]  /*92c0*/  PRMT R10, RZ, 0x7610, R10 ;  /* 0x00007610ff0a7816 */ /* 0x000fe4000000000a */
        /* <DEDUP_REMOVED lines=21> */
[----:B------:R-:W-:-:S02]  /*9420*/  F2FP.BF16.F32.PACK_AB R116, R116, R153 ;  /* 0x000000997474723e */ /* 0x000fc400000010ff */
        /* <DEDUP_REMOVED lines=22> */
[----:B------:R-:W4:Y:S04]  /*9590*/  LDS.U16 R4, [R12+0x6] ;  /* 0x000006000c047984 */ /* 0x000f280000000400 */
[----:B------:R-:W-:Y:S01]  /*95a0*/  LDS.U16 R6, [R12+0x12] ;  /* 0x000012000c067984 */ /* 0x000fe20000000400 */
[----:B0-----:R-:W-:-:S03]  /*95b0*/  SHF.L.U32 R5, R0, 0x10, RZ ;  /* 0x0000001000057819 */ /* 0x001fc600000006ff */
[----:B------:R-:W0:Y:S01]  /*95c0*/  LDS.U16 R0, [R12+0x8] ;  /* 0x000008000c007984 */ /* 0x000e220000000400 */
[----:B--2---:R-:W-:Y:S01]  /*95d0*/  SHF.L.U32 R3, R3, 0x10, RZ ;  /* 0x0000001003037819 */ /* 0x004fe200000006ff */
[----:B------:R-:W-:Y:S01]  /*95e0*/  FADD.FTZ R7, R5, R38 ;  /* 0x0000002605077221 */ /* 0x000fe20000010000 */
[----:B---3--:R-:W-:-:S03]  /*95f0*/  IMAD.U32 R5, R2, 0x10000, RZ ;  /* 0x0001000002057824 */ /* 0x008fc600078e00ff */
[--C-:B------:R-:W-:Y:S01]  /*9600*/  FADD.FTZ R10, R3, R38.reuse ;  /* 0x00000026030a7221 */ /* 0x100fe20000010000 */
[----:B------:R-:W-:Y:S01]  /*9610*/  FSETP.GTU.FTZ.AND P3, PT, R7, 20, PT ;  /* 0x41a000000700780b */ /* 0x000fe20003f7c000 */
[----:B------:R-:W2:Y:S01]  /*9620*/  LDS.U16 R2, [R12+0xa] ;  /* 0x00000a000c027984 */ /* 0x000ea20000000400 */
[----:B----4-:R-:W-:Y:S01]  /*9630*/  SHF.L.U32 R3, R4, 0x10, RZ ;  /* 0x0000001004037819 */ /* 0x010fe200000006ff */
[--C-:B------:R-:W-:Y:S01]  /*9640*/  FADD.FTZ R9, R5, R38.reuse ;  /* 0x0000002605097221 */ /* 0x100fe20000010000 */
[----:B------:R-:W-:Y:S01]  /*9650*/  FSETP.GTU.FTZ.AND P1, PT, R10, 20, PT ;  /* 0x41a000000a00780b */ /* 0x000fe20003f3c000 */
[----:B------:R-:W-:Y:S02]  /*9660*/  LDS.U16 R4, [R12+0xe] ;  /* 0x00000e000c047984 */ /* 0x000fe40000000400 */
[----:B------:R-:W-:Y:S01]  /*9670*/  FADD.FTZ R29, R3, R38 ;  /* 0x00000026031d7221 */ /* 0x000fe20000010000 */
[----:B------:R-:W-:Y:S01]  /*9680*/  FSETP.GTU.FTZ.AND P5, PT, R9, 20, PT ;  /* 0x41a000000900780b */ /* 0x000fe20003fbc000 */
[----:B------:R-:W3:Y:S03]  /*9690*/  LDS.U16 R3, [R12+0xc] ;  /* 0x00000c000c037984 */ /* 0x000ee60000000400 */
[----:B------:R-:W-:Y:S01]  /*96a0*/  FSETP.GTU.FTZ.AND P2, PT, R29, 20, PT ;  /* 0x41a000001d00780b */ /* 0x000fe20003f5c000 */
[----:B------:R-:W4:Y:S01]  /*96b0*/  LDS.U16 R5, [R12+0x10] ;  /* 0x000010000c057984 */ /* 0x000f220000000400 */
[----:B------:R-:W-:-:S03]  /*96c0*/  @!P3 FMUL.FTZ R7, R7, -1.4426950216293334961 ;  /* 0xbfb8aa3b0707b820 */ /* 0x000fc60000410000 */
[----:B------:R-:W-:-:S03]  /*96d0*/  @!P1 FMUL.FTZ R10, R10, -1.4426950216293334961 ;  /* 0xbfb8aa3b0a0a9820 */ /* 0x000fc60000410000 */
[----:B------:R-:W5:Y:S01]  /*96e0*/  @!P3 MUFU.EX2 R7, R7 ;  /* 0x000000070007b308 */ /* 0x000f620000000800 */
[----:B------:R-:W-:-:S04]  /*96f0*/  @!P5 FMUL.FTZ R9, R9, -1.4426950216293334961 ;  /* 0xbfb8aa3b0909d820 */ /* 0x000fc80000410000 */
[----:B------:R-:W-:Y:S01]  /*9700*/  @!P2 FMUL.FTZ R29, R29, -1.4426950216293334961 ;  /* 0xbfb8aa3b1d1da820 */ /* 0x000fe20000410000 */
[----:B------:R-:W1:Y:S04]  /*9710*/  @!P1 MUFU.EX2 R10, R10 ;  /* 0x0000000a000a9308 */ /* 0x000e680000000800 */
[----:B------:R-:W0:Y:S04]  /*9720*/  @!P5 MUFU.EX2 R9, R9 ;  /* 0x000000090009d308 */ /* 0x000e280000000800 */
[----:B------:R-:W2:Y:S01]  /*9730*/  @!P2 MUFU.EX2 R29, R29 ;  /* 0x0000001d001da308 */ /* 0x000ea20000000800 */
[----:B-----5:R-:W-:Y:S01]  /*9740*/  @!P3 FADD.FTZ R8, R7, 1 ;  /* 0x3f8000000708b421 */ /* 0x020fe20000010000 */
[----:B-1----:R-:W-:-:S05]  /*9750*/  @!P1 FADD.FTZ R11, R10, 1 ;  /* 0x3f8000000a0b9421 */ /* 0x002fca0000010000 */
[----:B------:R-:W1:Y:S01]  /*9760*/  @!P3 MUFU.RCP R8, R8 ;  /* 0x000000080008b308 */ /* 0x000e620000001000 */
[----:B0-----:R-:W-:Y:S01]  /*9770*/  @!P5 FADD.FTZ R7, R9, 1 ;  /* 0x3f8000000907d421 */ /* 0x001fe20000010000 */
[----:B--2---:R-:W-:-:S06]  /*9780*/  @!P2 FADD.FTZ R40, R29, 1 ;  /* 0x3f8000001d28a421 */ /* 0x004fcc0000010000 */
[----:B------:R0:W2:Y:S01]  /*9790*/  @!P5 MUFU.RCP R42, R7 ;  /* 0x00000007002ad308 */ /* 0x0000a20000001000 */
[----:B------:R-:W-:-:S07]  /*97a0*/  SHF.L.U32 R9, R0, 0x10, RZ ;  /* 0x0000001000097819 */ /* 0x000fce00000006ff */
[----:B------:R-:W5:Y:S01]  /*97b0*/  @!P1 MUFU.RCP R44, R11 ;  /* 0x0000000b002c9308 */ /* 0x000f620000001000 */
[----:B------:R-:W-:-:S07]  /*97c0*/  SHF.L.U32 R69, R2, 0x10, RZ ;  /* 0x0000001002457819 */ /* 0x000fce00000006ff */
[----:B------:R-:W5:Y:S01]  /*97d0*/  @!P2 MUFU.RCP R73, R40 ;  /* 0x000000280049a308 */ /* 0x000f620000001000 */
[----:B---3--:R-:W-:Y:S01]  /*97e0*/  SHF.L.U32 R3, R3, 0x10, RZ ;  /* 0x0000001003037819 */ /* 0x008fe200000006ff */
[--C-:B------:R-:W-:Y:S01]  /*97f0*/  FADD.FTZ R0, R9, R38.reuse ;  /* 0x0000002609007221 */ /* 0x100fe20000010000 */
[----:B------:R-:W-:Y:S01]  /*9800*/  IMAD.U32 R9, R4, 0x10000, RZ ;  /* 0x0001000004097824 */ /* 0x000fe200078e00ff */
[----:B----4-:R-:W-:Y:S02]  /*9810*/  SHF.L.U32 R5, R5, 0x10, RZ ;  /* 0x0000001005057819 */ /* 0x010fe400000006ff */
[----:B0-----:R-:W-:Y:S01]  /*9820*/  SHF.L.U32 R7, R6, 0x10, RZ ;  /* 0x0000001006077819 */ /* 0x001fe200000006ff */
[--C-:B------:R-:W-:Y:S01]  /*9830*/  FADD.FTZ R69, R69, R38.reuse ;  /* 0x0000002645457221 */ /* 0x100fe20000010000 */
[--C-:B------:R-:W-:Y:S01]  /*9840*/  FADD.FTZ R4, R3, R38.reuse ;  /* 0x0000002603047221 */ /* 0x100fe20000010000 */
[--C-:B------:R-:W-:Y:S01]  /*9850*/  FADD.FTZ R9, R9, R38.reuse ;  /* 0x0000002609097221 */ /* 0x100fe20000010000 */
[----:B-1----:R-:W-:Y:S01]  /*9860*/  @!P3 FMUL.FTZ R103, R103, R8 ;  /* 0x000000086767b220 */ /* 0x002fe20000410000 */
[--C-:B------:R-:W-:Y:S01]  /*9870*/  FADD.FTZ R6, R5, R38.reuse ;  /* 0x0000002605067221 */ /* 0x100fe20000010000 */
[----:B------:R-:W-:Y:S01]  /*9880*/  FADD.FTZ R7, R7, R38 ;  /* 0x0000002607077221 */ /* 0x000fe20000010000 */
[----:B------:R-:W-:Y:S01]  /*9890*/  FSETP.GTU.FTZ.AND P3, PT, R0, 20, PT ;  /* 0x41a000000000780b */ /* 0x000fe20003f7c000 */
[----:B--2---:R-:W-:Y:S01]  /*98a0*/  @!P5 FMUL.FTZ R99, R99, R42 ;  /* 0x0000002a6363d220 */ /* 0x004fe20000410000 */
[----:B------:R-:W-:Y:S01]  /*98b0*/  FSETP.GTU.FTZ.AND P4, PT, R69, 20, PT ;  /* 0x41a000004500780b */ /* 0x000fe20003f9c000 */
[----:B-----5:R-:W-:Y:S01]  /*98c0*/  @!P1 FMUL.FTZ R97, R97, R44 ;  /* 0x0000002c61619220 */ /* 0x020fe20000410000 */
[----:B------:R-:W-:Y:S01]  /*98d0*/  FSETP.GTU.FTZ.AND P6, PT, R4, 20, PT ;  /* 0x41a000000400780b */ /* 0x000fe20003fdc000 */
[----:B------:R-:W-:Y:S01]  /*98e0*/  @!P2 FMUL.FTZ R114, R114, R73 ;  /* 0x000000497272a220 */ /* 0x000fe20000410000 */
[----:B------:R-:W-:-:S02]  /*98f0*/  FSETP.GTU.FTZ.AND P5, PT, R9, 20, PT ;  /* 0x41a000000900780b */ /* 0x000fc40003fbc000 */
[----:B------:R-:W-:Y:S02]  /*9900*/  FSETP.GTU.FTZ.AND P1, PT, R6, 20, PT ;  /* 0x41a000000600780b */ /* 0x000fe40003f3c000 */
[----:B------:R-:W-:-:S03]  /*9910*/  FSETP.GTU.FTZ.AND P2, PT, R7, 20, PT ;  /* 0x41a000000700780b */ /* 0x000fc60003f5c000 */
[----:B------:R-:W-:Y:S02]  /*9920*/  @!P3 FMUL.FTZ R0, R0, -1.4426950216293334961 ;  /* 0xbfb8aa3b0000b820 */ /* 0x000fe40000410000 */
[----:B------:R-:W-:Y:S02]  /*9930*/  @!P4 FMUL.FTZ R3, R69, -1.4426950216293334961 ;  /* 0xbfb8aa3b4503c820 */ /* 0x000fe40000410000 */
[----:B------:R-:W-:Y:S02]  /*9940*/  @!P6 FMUL.FTZ R4, R4, -1.4426950216293334961 ;  /* 0xbfb8aa3b0404e820 */ /* 0x000fe40000410000 */
        /* <DEDUP_REMOVED lines=12> */
[----:B---3--:R-:W-:Y:S01]  /*9a10*/  @!P5 FADD.FTZ R4, R5, 1 ;  /* 0x3f8000000504d421 */ /* 0x008fe20000010000 */
[----:B----4-:R-:W-:Y:S01]  /*9a20*/  @!P1 FADD.FTZ R5, R6, 1 ;  /* 0x3f80000006059421 */ /* 0x010fe20000010000 */
[----:B-----5:R-:W-:Y:S01]  /*9a30*/  @!P2 FADD.FTZ R7, R7, 1 ;  /* 0x3f8000000707a421 */ /* 0x020fe20000010000 */
[----:B------:R-:W0:Y:S08]  /*9a40*/  @!P3 MUFU.RCP R2, R2 ;  /* 0x000000020002b308 */ /* 0x000e300000001000 */
[----:B------:R-:W1:Y:S08]  /*9a50*/  @!P2 MUFU.RCP R6, R7 ;  /* 0x000000070006a308 */ /* 0x000e700000001000 */
[----:B------:R-:W2:Y:S01]  /*9a60*/  @!P1 MUFU.RCP R5, R5 ;  /* 0x0000000500059308 */ /* 0x000ea20000001000 */
[----:B0-----:R-:W-:-:S02]  /*9a70*/  @!P3 FMUL.FTZ R91, R91, R2 ;  /* 0x000000025b5bb220 */ /* 0x001fc40000410000 */
[----:B------:R-:W-:Y:S05]  /*9a80*/  LDS.U16 R2, [R12+0x16] ;  /* 0x000016000c027984 */ /* 0x000fea0000000400 */
[----:B------:R0:W3:Y:S01]  /*9a90*/  @!P4 MUFU.RCP R9, R0 ;  /* 0x000000000009c308 */ /* 0x0000e20000001000 */
[----:B-1----:R-:W-:Y:S02]  /*9aa0*/  @!P2 FMUL.FTZ R85, R85, R6 ;  /* 0x000000065555a220 */ /* 0x002fe40000410000 */
[----:B------:R-:W1:Y:S04]  /*9ab0*/  LDS.U16 R6, [R12+0x1e] ;  /* 0x00001e000c067984 */ /* 0x000e680000000400 */
[----:B0-----:R-:W0:Y:S01]  /*9ac0*/  LDS.U16 R0, [R12+0x14] ;  /* 0x000014000c007984 */ /* 0x001e220000000400 */
[----:B------:R4:W5:Y:S01]  /*9ad0*/  @!P5 MUFU.RCP R11, R4 ;  /* 0x00000004000bd308 */ /* 0x0009620000001000 */
[----:B--2---:R-:W-:-:S02]  /*9ae0*/  @!P1 FMUL.FTZ R108, R108, R5 ;  /* 0x000000056c6c9220 */ /* 0x004fc40000410000 */
[----:B------:R-:W-:Y:S05]  /*9af0*/  LDS.U16 R5, [R12+0x1c] ;  /* 0x00001c000c057984 */ /* 0x000fea0000000400 */
[----:B------:R2:W0:Y:S01]  /*9b00*/  @!P6 MUFU.RCP R8, R3 ;  /* 0x000000030008e308 */ /* 0x0004220000001000 */
[----:B----4-:R-:W4:Y:S04]  /*9b10*/  LDS.U16 R4, [R12+0x1a] ;  /* 0x00001a000c047984 */ /* 0x010f280000000400 */
[----:B--2---:R-:W2:Y:S01]  /*9b20*/  LDS.U16 R3, [R12+0x18] ;  /* 0x000018000c037984 */ /* 0x004ea20000000400 */
[----:B------:R-:W-:Y:S01]  /*9b30*/  BAR.SYNC.DEFER_BLOCKING 0x0 ;  /* 0x0000000000007b1d */ /* 0x000fe20000010000 */
[----:B------:R-:W-:Y:S01]  /*9b40*/  PRMT R7, R116, 0x7632, R7 ;  /* 0x0000763274077816 */ /* 0x000fe20000000007 */
[----:B---3--:R-:W-:Y:S01]  /*9b50*/  @!P4 FMUL.FTZ R112, R112, R9 ;  /* 0x000000097070c220 */ /* 0x008fe20000410000 */
[----:B------:R-:W-:Y:S01]  /*9b60*/  PRMT R9, R120, 0x7632, R9 ;  /* 0x0000763278097816 */ /* 0x000fe20000000009 */
[----:B-----5:R-:W-:-:S02]  /*9b70*/  @!P5 FMUL.FTZ R110, R110, R11 ;  /* 0x0000000b6e6ed220 */ /* 0x020fc40000410000 */
[----:B------:R3:W-:Y:S02]  /*9b80*/  STS.U16 [R12+0x2], R7 ;  /* 0x000002070c007388 */ /* 0x0007e40000000400 */
[----:B---3--:R-:W-:-:S05]  /*9b90*/  PRMT R7, R122, 0x7632, R7 ;  /* 0x000076327a077816 */ /* 0x008fca0000000007 */
[----:B------:R0:W-:Y:S01]  /*9ba0*/  STS.U16 [R12+0xe], R7 ;  /* 0x00000e070c007388 */ /* 0x0001e20000000400 */
[----:B-1----:R-:W-:-:S03]  /*9bb0*/  SHF.L.U32 R11, R6, 0x10, RZ ;  /* 0x00000010060b7819 */ /* 0x002fc600000006ff */
[----:B------:R4:W-:Y:S01]  /*9bc0*/  STS.U16 [R12+0xa], R9 ;  /* 0x00000a090c007388 */ /* 0x0009e20000000400 */
[----:B0-----:R-:W-:-:S05]  /*9bd0*/  SHF.L.U32 R7, R0, 0x10, RZ ;  /* 0x0000001000077819 */ /* 0x001fca00000006ff */
[--C-:B------:R-:W-:Y:S01]  /*9be0*/  FADD.FTZ R0, R7, R38.reuse ;  /* 0x0000002607007221 */ /* 0x100fe20000010000 */
[----:B------:R-:W-:Y:S01]  /*9bf0*/  SHF.L.U32 R7, R2, 0x10, RZ ;  /* 0x0000001002077819 */ /* 0x000fe200000006ff */
[----:B----4-:R-:W-:Y:S02]  /*9c00*/  IMAD.U32 R9, R4, 0x10000, RZ ;  /* 0x0001000004097824 */ /* 0x010fe400078e00ff */
[--C-:B------:R-:W-:Y:S01]  /*9c10*/  FADD.FTZ R11, R11, R38.reuse ;  /* 0x000000260b0b7221 */ /* 0x100fe20000010000 */
[----:B------:R-:W-:Y:S01]  /*9c20*/  F2FP.BF16.F32.PACK_AB R118, R121, R118 ;  /* 0x000000767976723e */ /* 0x000fe200000010ff */
[--C-:B------:R-:W-:Y:S01]  /*9c30*/  FADD.FTZ R7, R7, R38.reuse ;  /* 0x0000002607077221 */ /* 0x100fe20000010000 */
[----:B------:R-:W-:Y:S01]  /*9c40*/  FADD.FTZ R9, R9, R38 ;  /* 0x0000002609097221 */ /* 0x000fe20000010000 */
[----:B------:R-:W-:Y:S01]  /*9c50*/  @!P6 FMUL.FTZ R87, R87, R8 ;  /* 0x000000085757e220 */ /* 0x000fe20000410000 */
[----:B------:R-:W-:Y:S02]  /*9c60*/  FSETP.GTU.FTZ.AND P4, PT, R11, 20, PT ;  /* 0x41a000000b00780b */ /* 0x000fe40003f9c000 */
[----:B------:R-:W-:-:S02]  /*9c70*/  FSETP.GTU.FTZ.AND P3, PT, R7, 20, PT ;  /* 0x41a000000700780b */ /* 0x000fc40003f7c000 */
[----:B------:R-:W-:Y:S02]  /*9c80*/  FSETP.GTU.FTZ.AND P5, PT, R9, 20, PT ;  /* 0x41a000000900780b */ /* 0x000fe40003fbc000 */
[----:B------:R-:W-:Y:S02]  /*9c90*/  PRMT R8, R118, 0x7632, R8 ;  /* 0x0000763276087816 */ /* 0x000fe40000000008 */
[----:B------:R-:W-:Y:S02]  /*9ca0*/  F2FP.BF16.F32.PACK_AB R124, R127, R124 ;  /* 0x0000007c7f7c723e */ /* 0x000fe400000010ff */
[----:B------:R-:W-:Y:S02]  /*9cb0*/  F2FP.BF16.F32.PACK_AB R126, R129, R126 ;  /* 0x0000007e817e723e */ /* 0x000fe400000010ff */
[----:B------:R-:W-:Y:S02]  /*9cc0*/  F2FP.BF16.F32.PACK_AB R128, R131, R128 ;  /* 0x000000808380723e */ /* 0x000fe400000010ff */
[----:B------:R-:W-:Y:S01]  /*9cd0*/  F2FP.BF16.F32.PACK_AB R130, R133, R130 ;  /* 0x000000828582723e */ /* 0x000fe200000010ff */
[----:B------:R0:W-:Y:S01]  /*9ce0*/  STS.U16 [R12+0x6], R8 ;  /* 0x000006080c007388 */ /* 0x0001e20000000400 */
[----:B--2---:R-:W-:-:S02]  /*9cf0*/  SHF.L.U32 R3, R3, 0x10, RZ ;  /* 0x0000001003037819 */ /* 0x004fc400000006ff */
[----:B------:R-:W-:Y:S02]  /*9d00*/  PRMT R10, R124, 0x7632, R10 ;  /* 0x000076327c0a7816 */ /* 0x000fe4000000000a */
[----:B------:R-:W-:Y:S02]  /*9d10*/  PRMT R29, R128, 0x7632, R29 ;  /* 0x00007632801d7816 */ /* 0x000fe4000000001d */
[----:B------:R-:W-:Y:S02]  /*9d20*/  PRMT R40, R130, 0x7632, R40 ;  /* 0x0000763282287816 */ /* 0x000fe40000000028 */
[----:B0-----:R-:W-:Y:S01]  /*9d30*/  PRMT R8, R126, 0x7632, R8 ;  /* 0x000076327e087816 */ /* 0x001fe20000000008 */
[----:B------:R-:W-:Y:S01]  /*9d40*/  FADD.FTZ R3, R3, R38 ;  /* 0x0000002603037221 */ /* 0x000fe20000010000 */
[----:B------:R-:W-:Y:S01]  /*9d50*/  STS.U16 [R12], R116 ;  /* 0x000000740c007388 */ /* 0x000fe20000000400 */
[----:B------:R-:W-:Y:S01]  /*9d60*/  FSETP.GTU.FTZ.AND P6, PT, R0, 20, PT ;  /* 0x41a000000000780b */ /* 0x000fe20003fdc000 */
[----:B------:R-:W-:Y:S01]  /*9d70*/  @!P3 FMUL.FTZ R2, R7, -1.4426950216293334961 ;  /* 0xbfb8aa3b0702b820 */ /* 0x000fe20000410000 */
[----:B------:R-:W-:Y:S01]  /*9d80*/  @!P5 FMUL.FTZ R4, R9, -1.4426950216293334961 ;  /* 0xbfb8aa3b0904d820 */ /* 0x000fe20000410000 */
[----:B------:R-:W-:Y:S01]  /*9d90*/  STS.U16 [R12+0x4], R118 ;  /* 0x000004760c007388 */ /* 0x000fe20000000400 */
[----:B------:R-:W-:Y:S01]  /*9da0*/  @!P4 FMUL.FTZ R6, R11, -1.4426950216293334961 ;  /* 0xbfb8aa3b0b06c820 */ /* 0x000fe20000410000 */
[----:B------:R-:W-:-:S02]  /*9db0*/  SHF.L.U32 R5, R5, 0x10, RZ ;  /* 0x0000001005057819 */ /* 0x000fc400000006ff */
        /* <DEDUP_REMOVED lines=29> */
[----:B------:R-:W-:Y:S01]  /*9f90*/  FADD.FTZ R5, R5, R38 ;  /* 0x0000002605057221 */ /* 0x000fe20000010000 */
[----:B------:R-:W-:Y:S01]  /*9fa0*/  BAR.SYNC.DEFER_BLOCKING 0x0 ;  /* 0x0000000000007b1d */ /* 0x000fe20000010000 */
[----:B------:R-:W-:-:S03]  /*9fb0*/  @!P6 FMUL.FTZ R0, R0, -1.4426950216293334961 ;  /* 0xbfb8aa3b0000e820 */ /* 0x000fc60000410000 */
[----:B------:R-:W-:Y:S01]  /*9fc0*/  FSETP.GTU.FTZ.AND P1, PT, R5, 20, PT ;  /* 0x41a000000500780b */ /* 0x000fe20003f3c000 */
[----:B------:R-:W-:Y:S02]  /*9fd0*/  @!P2 FMUL.FTZ R3, R3, -1.4426950216293334961 ;  /* 0xbfb8aa3b0303a820 */ /* 0x000fe40000410000 */
[----:B------:R-:W1:Y:S04]  /*9fe0*/  @!P6 MUFU.EX2 R0, R0 ;  /* 0x000000000000e308 */ /* 0x000e680000000800 */
[----:B------:R-:W2:Y:S06]  /*9ff0*/  @!P2 MUFU.EX2 R3, R3 ;  /* 0x000000030003a308 */ /* 0x000eac0000000800 */
[----:B------:R-:W-:Y:S01]  /*a000*/  @!P1 FMUL.FTZ R5, R5, -1.4426950216293334961 ;  /* 0xbfb8aa3b05059820 */ /* 0x000fe20000410000 */
[----:B------:R-:W3:Y:S05]  /*a010*/  @!P3 MUFU.EX2 R2, R2 ;  /* 0x000000020002b308 */ /* 0x000eea0000000800 */
[----:B------:R-:W4:Y:S01]  /*a020*/  @!P1 MUFU.EX2 R5, R5 ;  /* 0x0000000500059308 */ /* 0x000f220000000800 */
[----:B------:R-:W5:Y:S01]  /*a030*/  LDS R8, [UR25+0x840] ;  /* 0x00084019ff087984 */ /* 0x000f620008000800 */
[----:B-1----:R-:W-:Y:S01]  /*a040*/  @!P6 FADD.FTZ R0, R0, 1 ;  /* 0x3f8000000000e421 */ /* 0x002fe20000010000 */
[----:B--2---:R-:W-:Y:S01]  /*a050*/  @!P2 FADD.FTZ R3, R3, 1 ;  /* 0x3f8000000303a421 */ /* 0x004fe20000010000 */
[----:B------:R-:W-:-:S02]  /*a060*/  UMOV UR7, URZ ;  /* 0x000000ff00077c82 */ /* 0x000fc40008000000 */
[----:B------:R-:W-:Y:S02]  /*a070*/  UIMAD.WIDE.U32 UR8, UR30, UR10, UR6 ;  /* 0x0000000a1e0872a5 */ /* 0x000fe4000f8e0006 */
[----:B------:R-:W1:Y:S01]  /*a080*/  @!P6 MUFU.RCP R0, R0 ;  /* 0x000000000000e308 */ /* 0x000e620000001000 */
[----:B---3--:R-:W-:Y:S01]  /*a090*/  @!P3 FADD.FTZ R2, R2, 1 ;  /* 0x3f8000000202b421 */ /* 0x008fe20000010000 */
[----:B------:R-:W-:Y:S01]  /*a0a0*/  UIMAD UR9, UR30, UR11, UR9 ;  /* 0x0000000b1e0972a4 */ /* 0x000fe2000f8e0209 */
[----:B------:R-:W2:Y:S01]  /*a0b0*/  LDCU.64 UR10, c[0x0][0x550] ;  /* 0x0000aa00ff0a77ac */ /* 0x000ea20008000a00 */
[----:B----4-:R-:W-:-:S04]  /*a0c0*/  @!P1 FADD.FTZ R5, R5, 1 ;  /* 0x3f80000005059421 */ /* 0x010fc80000010000 */
[----:B------:R-:W3:Y:S04]  /*a0d0*/  @!P5 MUFU.EX2 R4, R4 ;  /* 0x000000040004d308 */ /* 0x000ee80000000800 */
[----:B------:R-:W4:Y:S01]  /*a0e0*/  @!P2 MUFU.RCP R3, R3 ;  /* 0x000000030003a308 */ /* 0x000f220000001000 */
[----:B------:R-:W-:-:S07]  /*a0f0*/  UIMAD.WIDE.U32 UR8, UR12, UR28, UR8 ;  /* 0x0000001c0c0872a5 */ /* 0x000fce000f8e0008 */
[----:B------:R-:W2:Y:S04]  /*a100*/  @!P4 MUFU.EX2 R6, R6 ;  /* 0x000000060006c308 */ /* 0x000ea80000000800 */
[----:B------:R5:W5:Y:S01]  /*a110*/  @!P3 MUFU.RCP R111, R2 ;  /* 0x00000002006fb308 */ /* 0x000b620000001000 */
[----:B------:R-:W-:-:S07]  /*a120*/  UIMAD UR9, UR12, UR29, UR9 ;  /* 0x0000001d0c0972a4 */ /* 0x000fce000f8e0209 */
[----:B0-----:R-:W0:Y:S01]  /*a130*/  @!P1 MUFU.RCP R10, R5 ;  /* 0x00000005000a9308 */ /* 0x001e220000001000 */
[----:B---3--:R-:W-:Y:S01]  /*a140*/  @!P5 FADD.FTZ R4, R4, 1 ;  /* 0x3f8000000404d421 */ /* 0x008fe20000010000 */
[----:B-1----:R-:W-:Y:S01]  /*a150*/  @!P6 FMUL.FTZ R81, R81, R0 ;  /* 0x000000005151e220 */ /* 0x002fe20000410000 */
[C---:B------:R-:W-:Y:S01]  /*a160*/  IADD3 R0, P6, PT, R61.reuse, UR8, RZ ;  /* 0x000000083d007c10 */ /* 0x040fe2000ffde0ff */
[----:B--2---:R-:W-:Y:S01]  /*a170*/  @!P4 FADD.FTZ R6, R6, 1 ;  /* 0x3f8000000606c421 */ /* 0x004fe20000010000 */
[----:B----4-:R-:W-:Y:S02]  /*a180*/  @!P2 FMUL.FTZ R104, R104, R3 ;  /* 0x000000036868a220 */ /* 0x010fe40000410000 */
[----:B------:R-:W-:Y:S01]  /*a190*/  IADD3.X R3, PT, PT, RZ, UR9, RZ, P6, !PT ;  /* 0x00000009ff037c10 */ /* 0x000fe2000b7fe4ff */
[----:B------:R-:W1:Y:S01]  /*a1a0*/  @!P5 MUFU.RCP R4, R4 ;  /* 0x000000040004d308 */ /* 0x000e620000001000 */
[----:B-----5:R-:W-:Y:S01]  /*a1b0*/  LEA R2, P6, R0, UR10, 0x1 ;  /* 0x0000000a00027c11 */ /* 0x020fe2000f8c08ff */
[----:B------:R-:W-:Y:S01]  /*a1c0*/  @!P3 FMUL.FTZ R106, R106, R111 ;  /* 0x0000006f6a6ab220 */ /* 0x000fe20000410000 */
[----:B------:R-:W-:Y:S01]  /*a1d0*/  ISETP.GE.AND P2, PT, R61, R8, PT ;  /* 0x000000083d00720c */ /* 0x000fe20003f46270 */
[----:B------:R-:W2:Y:S04]  /*a1e0*/  LDCU.64 UR8, c[0x0][0x518] ;  /* 0x0000a300ff0877ac */ /* 0x000ea80008000a00 */
[----:B------:R-:W3:Y:S01]  /*a1f0*/  @!P4 MUFU.RCP R113, R6 ;  /* 0x000000060071c308 */ /* 0x000ee20000001000 */
[----:B------:R-:W-:Y:S01]  /*a200*/  LEA.HI.X R3, R0, UR11, R3, 0x1, P6 ;  /* 0x0000000b00037c11 */ /* 0x000fe2000b0f0c03 */
[----:B0-----:R-:W-:Y:S01]  /*a210*/  @!P1 FMUL.FTZ R71, R71, R10 ;  /* 0x0000000a47479220 */ /* 0x001fe20000410000 */
[-C--:B------:R-:W-:Y:S01]  /*a220*/  ISETP.GE.AND P3, PT, R59, R8.reuse, PT ;  /* 0x000000083b00720c */ /* 0x080fe20003f66270 */
[----:B------:R-:W0:Y:S01]  /*a230*/  LDCU.64 UR10, c[0x0][0x520] ;  /* 0x0000a400ff0a77ac */ /* 0x000e220008000a00 */
[----:B------:R-:W-:-:S02]  /*a240*/  ISETP.GE.AND P6, PT, R57, R8, PT ;  /* 0x000000083900720c */ /* 0x000fc40003fc6270 */
[-C--:B------:R-:W-:Y:S01]  /*a250*/  ISETP.GE.AND P1, PT, R55, R8.reuse, PT ;  /* 0x000000083700720c */ /* 0x080fe20003f26270 */
[----:B------:R-:W-:Y:S01]  /*a260*/  @!P2 STG.E.U16 desc[UR26][R2.64], R7 ;  /* 0x000000070200a986 */ /* 0x000fe2000c10151a */
[----:B------:R-:W-:Y:S01]  /*a270*/  ISETP.GE.AND P2, PT, R53, R8, PT ;  /* 0x000000083500720c */ /* 0x000fe20003f46270 */
[----:B-1----:R-:W-:Y:S01]  /*a280*/  @!P5 FMUL.FTZ R77, R77, R4 ;  /* 0x000000044d4dd220 */ /* 0x002fe20000410000 */
[----:B------:R-:W-:-:S05]  /*a290*/  ISETP.GE.AND P5, PT, R47, R8, PT ;  /* 0x000000082f00720c */ /* 0x000fca0003fa6270 */
[----:B------:R1:W-:Y:S01]  /*a2a0*/  @!P3 STG.E.U16 desc[UR26][R2.64+0x40], R9 ;  /* 0x000040090200b986 */ /* 0x0003e2000c10151a */
[-C--:B------:R-:W-:Y:S01]  /*a2b0*/  ISETP.GE.AND P3, PT, R51, R8.reuse, PT ;  /* 0x000000083300720c */ /* 0x080fe20003f66270 */
        /* <DEDUP_REMOVED lines=84> */
[----:B------:R-:W3:Y:S03]  /*a800*/  LDCU.64 UR8, c[0x0][0x560] ;  /* 0x0000ac00ff0877ac */ /* 0x000ee60008000a00 */
[----:B0-----:R-:W-:-:S04]  /*a810*/  UIMAD.WIDE.U32 UR6, UR12, UR10, UR6 ;  /* 0x0000000a0c0672a5 */ /* 0x001fc8000f8e0006 */
[----:B------:R-:W-:Y:S02]  /*a820*/  UIMAD UR7, UR12, UR11, UR7 ;  /* 0x0000000b0c0772a4 */ /* 0x000fe4000f8e0207 */
[----:B-1----:R-:W-:Y:S01]  /*a830*/  IADD3 R3, P0, PT, R61, UR6, RZ ;  /* 0x000000063d037c10 */ /* 0x002fe2000ff1e0ff */
[----:B------:R-:W-:-:S03]  /*a840*/  FADD.FTZ R36, R103, R36 ;  /* 0x0000002467247221 */ /* 0x000fc60000010000 */
[----:B------:R-:W-:Y:S01]  /*a850*/  IADD3.X R4, PT, PT, RZ, UR7, RZ, P0, !PT ;  /* 0x00000007ff047c10 */ /* 0x000fe200087fe4ff */
[----:B------:R-:W-:Y:S01]  /*a860*/  FADD.FTZ R36, R36, R99 ;  /* 0x0000006324247221 */ /* 0x000fe20000010000 */
[----:B---3--:R-:W-:-:S03]  /*a870*/  LEA R2, P2, R3, UR8, 0x1 ;  /* 0x0000000803027c11 */ /* 0x008fc6000f8408ff */
[----:B------:R-:W-:Y:S01]  /*a880*/  FADD.FTZ R97, R36, R97 ;  /* 0x0000006124617221 */ /* 0x000fe20000010000 */
[----:B------:R-:W-:-:S03]  /*a890*/  LEA.HI.X R3, R3, UR9, R4, 0x1, P2 ;  /* 0x0000000903037c11 */ /* 0x000fc600090f0c04 */
[----:B------:R-:W-:Y:S01]  /*a8a0*/  FADD.FTZ R114, R97, R114 ;  /* 0x0000007261727221 */ /* 0x000fe20000010000 */
[-C--:B--2---:R-:W-:Y:S02]  /*a8b0*/  ISETP.GE.AND P0, PT, R61, R0.reuse, PT ;  /* 0x000000003d00720c */ /* 0x084fe40003f06270 */
        /* <DEDUP_REMOVED lines=52> */
.L_x_3526:
        /* <DEDUP_REMOVED lines=37> */
[----:B------:R-:W-:-:S04]  /*ae50*/  IMAD.U32 R2, RZ, RZ, UR4 ;  /* 0x00000004ff027e24 */ /* 0x000fc8000f8e00ff */
[----:B0-----:R-:W-:Y:S01]  /*ae60*/  MOV R3, UR5 ;  /* 0x0000000500037c02 */ /* 0x001fe20008000f00 */
[----:B--2---:R-:W-:-:S05]  /*ae70*/  FADD.FTZ R5, R4, R5 ;  /* 0x0000000504057221 */ /* 0x004fca0000010000 */
[----:B------:R2:W-:Y:S02]  /*ae80*/  REDG.E.ADD.F32.FTZ.RN.STRONG.GPU desc[UR26][R2.64], R5 ;  /* 0x00000005020079a6 */ /* 0x0005e4000c12f31a */
.L_x_3576:
[----:B------:R-:W-:Y:S05]  /*ae90*/  BSYNC.RECONVERGENT B0 ;  /* 0x0000000000007941 */ /* 0x000fea0003800200 */
.L_x_3575:
        /* <DEDUP_REMOVED lines=39> */
.L_x_3578:
[----:B------:R-:W-:Y:S05]  /*b110*/  BSYNC.RECONVERGENT B0 ;  /* 0x0000000000007941 */ /* 0x000fea0003800200 */
.L_x_3577:
[----:B------:R-:W-:Y:S05]  /*b120*/  @P0 EXIT ;  /* 0x000000000000094d */ /* 0x000fea0003800000 */
[----:B------:R-:W3:Y:S01]  /*b130*/  S2UR UR22, SR_CgaCtaId ;  /* 0x00000000001679c3 */ /* 0x000ee20000008800 */
[----:B------:R-:W4:Y:S01]  /*b140*/  LDCU.64 UR10, c[0x0][0x4e8] ;  /* 0x00009d00ff0a77ac */ /* 0x000f220008000a00 */
[----:B------:R-:W-:Y:S01]  /*b150*/  BSSY.RECONVERGENT B0, `(.L_x_3579) ;  /* 0x000004b000007945 */ /* 0x000fe20003800200 */
[----:B------:R-:W0:Y:S01]  /*b160*/  LDCU.64 UR18, c[0x0][0x4c8] ;  /* 0x00009900ff1277ac */ /* 0x000e220008000a00 */
[----:B------:R-:W1:Y:S01]  /*b170*/  LDCU.64 UR20, c[0x0][0x4a8] ;  /* 0x00009500ff1477ac */ /* 0x000e620008000a00 */
[----:B------:R-:W-:Y:S01]  /*b180*/  UMOV UR17, 0x400 ;  /* 0x0000040000117882 */ /* 0x000fe20000000000 */
[----:B------:R-:W1:Y:S01]  /*b190*/  LDCU UR23, c[0x0][0x360] ;  /* 0x00006c00ff1777ac */ /* 0x000e620008000800 */
[----:B------:R-:W1:Y:S01]  /*b1a0*/  LDCU.64 UR40, c[0x0][0x3e0] ;  /* 0x00007c00ff2877ac */ /* 0x000e620008000a00 */
[----:B----4-:R-:W-:Y:S02]  /*b1b0*/  UIMAD.WIDE.U32 UR4, UR12, UR10, URZ ;  /* 0x0000000a0c0472a5 */ /* 0x010fe4000f8e00ff */
[----:B0-----:R-:W-:-:S02]  /*b1c0*/  UIMAD.WIDE.U32 UR6, UR12, UR18, URZ ;  /* 0x000000120c0672a5 */ /* 0x001fc4000f8e00ff */
[----:B------:R-:W-:Y:S02]  /*b1d0*/  UIMAD UR11, UR12, UR11, UR5 ;  /* 0x0000000b0c0b72a4 */ /* 0x000fe4000f8e0205 */
[----:B-1----:R-:W-:Y:S02]  /*b1e0*/  UIMAD.WIDE.U32 UR8, UR12, UR20, URZ ;  /* 0x000000140c0872a5 */ /* 0x002fe4000f8e00ff */
[----:B------:R-:W-:Y:S01]  /*b1f0*/  UIMAD UR10, UR12, UR19, UR7 ;  /* 0x000000130c0a72a4 */ /* 0x000fe2000f8e0207 */
[----:B------:R-:W0:Y:S01]  /*b200*/  LDCU.64 UR42, c[0x0][0x3c0] ;  /* 0x00007800ff2a77ac */ /* 0x000e220008000a00 */
[----:B------:R-:W1:Y:S01]  /*b210*/  LDCU.64 UR24, c[0x0][0x4b0] ;  /* 0x00009600ff1877ac */ /* 0x000e620008000a00 */
[----:B------:R-:W4:Y:S01]  /*b220*/  LDCU.64 UR32, c[0x0][0x4d0] ;  /* 0x00009a00ff2077ac */ /* 0x000f220008000a00 */
[----:B------:R-:W0:Y:S01]  /*b230*/  LDCU.64 UR34, c[0x0][0x4f0] ;  /* 0x00009e00ff2277ac */ /* 0x000e220008000a00 */
[----:B------:R-:W0:Y:S01]  /*b240*/  LDCU.64 UR36, c[0x0][0x540] ;  /* 0x0000a800ff2477ac */ /* 0x000e220008000a00 */
[----:B------:R-:W0:Y:S01]  /*b250*/  LDCU.128 UR28, c[0x0][0x530] ;  /* 0x0000a600ff1c77ac */ /* 0x000e220008000c00 */
[----:B------:R-:W-:-:S02]  /*b260*/  UIMAD UR12, UR12, UR21, UR9 ;  /* 0x000000150c0c72a4 */ /* 0x000fc4000f8e0209 */
[----:B---3--:R-:W-:-:S12]  /*b270*/  ULEA UR17, UR22, UR17, 0x18 ;  /* 0x0000001116117291 */ /* 0x008fd8000f8ec0ff */
.L_x_3580:
[C---:B------:R-:W-:Y:S01]  /*b280*/  LEA R0, R11.reuse, UR17, 0x2 ;  /* 0x000000110b007c11 */ /* 0x040fe2000f8e10ff */
[----:B---3--:R-:W-:Y:S01]  /*b290*/  IMAD.U32 R4, RZ, RZ, UR8 ;  /* 0x00000008ff047e24 */ /* 0x008fe2000f8e00ff */
[----:B------:R-:W-:Y:S01]  /*b2a0*/  SHF.R.S32.HI R10, RZ, 0x1f, R11 ;  /* 0x0000001fff0a7819 */ /* 0x000fe2000001140b */
[C---:B------:R-:W-:Y:S01]  /*b2b0*/  IMAD.WIDE.U32 R6, R11.reuse, UR40, RZ ;  /* 0x000000280b067c25 */ /* 0x040fe2000f8e00ff */
[----:B--2---:R-:W-:Y:S01]  /*b2c0*/  MOV R3, UR12 ;  /* 0x0000000c00037c02 */ /* 0x004fe20008000f00 */
[----:B------:R-:W2:Y:S01]  /*b2d0*/  LDS R13, [R0+0x1d90] ;  /* 0x001d9000000d7984 */ /* 0x000ea20000000800 */
[----:B------:R-:W-:Y:S01]  /*b2e0*/  MOV R2, R4 ;  /* 0x0000000400027202 */ /* 0x000fe20000000f00 */
[C---:B-1----:R-:W-:Y:S01]  /*b2f0*/  IMAD R4, R10.reuse, UR24, RZ ;  /* 0x000000180a047c24 */ /* 0x042fe2000f8e02ff */
[----:B------:R-:W-:Y:S01]  /*b300*/  MOV R5, UR9 ;  /* 0x0000000900057c02 */ /* 0x000fe20008000f00 */
[----:B------:R-:W-:Y:S01]  /*b310*/  IMAD R8, R10, UR40, RZ ;  /* 0x000000280a087c24 */ /* 0x000fe2000f8e02ff */
[----:B------:R-:W1:Y:S01]  /*b320*/  LDS R0, [R0+0x2190] ;  /* 0x0021900000007984 */ /* 0x000e620000000800 */
        /* <DEDUP_REMOVED lines=9> */
[----:B--2---:R0:W-:Y:S04]  /*b3c0*/  REDG.E.ADD.F32.FTZ.RN.STRONG.GPU desc[UR26][R4.64], R13 ;  /* 0x0000000d040079a6 */ /* 0x0041e8000c12f31a */
[----:B------:R2:W1:Y:S01]  /*b3d0*/  LDG.E R15, desc[UR26][R8.64] ;  /* 0x0000001a080f7981 */ /* 0x000462000c1e1900 */
[----:B------:R-:W-:Y:S01]  /*b3e0*/  IMAD.U32 R6, RZ, RZ, UR6 ;  /* 0x00000006ff067e24 */ /* 0x000fe2000f8e00ff */
[----:B------:R-:W-:Y:S01]  /*b3f0*/  MOV R3, UR10 ;  /* 0x0000000a00037c02 */ /* 0x000fe20008000f00 */
[C---:B----4-:R-:W-:Y:S01]  /*b400*/  IMAD R12, R10.reuse, UR32, RZ ;  /* 0x000000200a0c7c24 */ /* 0x050fe2000f8e02ff */
[----:B------:R-:W-:Y:S01]  /*b410*/  MOV R7, UR7 ;  /* 0x0000000700077c02 */ /* 0x000fe20008000f00 */
[----:B------:R-:W-:Y:S01]  /*b420*/  IMAD R14, R10, UR42, RZ ;  /* 0x0000002a0a0e7c24 */ /* 0x000fe2000f8e02ff */
[----:B------:R-:W-:Y:S01]  /*b430*/  MOV R2, R6 ;  /* 0x0000000600027202 */ /* 0x000fe20000000f00 */
[----:B------:R-:W-:-:S02]  /*b440*/  IMAD R17, R11, UR33, R12 ;  /* 0x000000210b117c24 */ /* 0x000fc4000f8e020c */
[----:B------:R-:W-:-:S04]  /*b450*/  IMAD.WIDE.U32 R6, R11, UR42, RZ ;  /* 0x0000002a0b067c25 */ /* 0x000fc8000f8e00ff */
[----:B------:R-:W-:Y:S01]  /*b460*/  IMAD.WIDE.U32 R2, R11, UR32, R2 ;  /* 0x000000200b027c25 */ /* 0x000fe2000f8e0002 */
[----:B--2---:R-:W-:-:S03]  /*b470*/  LEA R8, P1, R6, UR15, 0x2 ;  /* 0x0000000f06087c11 */ /* 0x004fc6000f8210ff */
[----:B0-----:R-:W-:Y:S01]  /*b480*/  IMAD R13, R11, UR43, R14 ;  /* 0x0000002b0b0d7c24 */ /* 0x001fe2000f8e020e */
[----:B------:R-:W-:Y:S02]  /*b490*/  IADD3 R5, PT, PT, R3, R17, RZ ;  /* 0x0000001103057210 */ /* 0x000fe40007ffe0ff */
[C---:B------:R-:W-:Y:S02]  /*b4a0*/  LEA R4, P0, R2.reuse, UR30, 0x2 ;  /* 0x0000001e02047c11 */ /* 0x040fe4000f8010ff */
[----:B------:R-:W-:Y:S02]  /*b4b0*/  IADD3 R3, PT, PT, R7, R13, RZ ;  /* 0x0000000d07037210 */ /* 0x000fe40007ffe0ff */
[----:B------:R-:W-:Y:S02]  /*b4c0*/  LEA.HI.X R5, R2, UR31, R5, 0x2, P0 ;  /* 0x0000001f02057c11 */ /* 0x000fe400080f1405 */
[----:B------:R-:W-:Y:S01]  /*b4d0*/  LEA.HI.X R9, R6, UR16, R3, 0x2, P1 ;  /* 0x0000001006097c11 */ /* 0x000fe200088f1403 */
[----:B-1----:R-:W-:-:S05]  /*b4e0*/  FMUL.FTZ R15, R0, R15 ;  /* 0x0000000f000f7220 */ /* 0x002fca0000410000 */
        /* <DEDUP_REMOVED lines=18> */
.L_x_3579:
[----:B------:R-:W-:Y:S05]  /*b610*/  EXIT ;  /* 0x000000000000794d */ /* 0x000fea0003800000 */
.L_x_3565:
[----:B------:R-:W-:Y:S01]  /*b620*/  MOV R193, R6 ;  /* 0x0000000600c17202 */ /* 0x000fe20000000f00 */
[----:B------:R-:W-:Y:S02]  /*b630*/  IMAD.MOV.U32 R192, RZ, RZ, 0x1 ;  /* 0x00000001ffc07424 */ /* 0x000fe400078e00ff */
[----:B------:R-:W-:Y:S01]  /*b640*/  HFMA2 R195, -RZ, RZ, 0, 0 ;  /* 0x00000000ffc37431 */ /* 0x000fe200000001ff */
[----:B------:R-:W-:-:S07]  /*b650*/  MOV R210, 0xffffffff ;  /* 0xffffffff00d27802 */ /* 0x000fce0000000f00 */
[----:B-123-5:R-:W-:Y:S05]  /*b660*/  WARPSYNC.COLLECTIVE R210, `(.L_x_3581) ;  /* 0x00000000d2087348 */ /* 0x02efea0003c00000 */
[----:B------:R0:W4:Y:S02]  /*b670*/  SHFL.UP P6, R4, R193, R192, R195 ;  /* 0x040000c0c1047389 */ /* 0x00012400000c00c3 */
[----:B012345:R-:W-:Y:S05]  /*b680*/  ENDCOLLECTIVE ;  /* 0x000000000000791b */ /* 0x03ffea0003800000 */
.L_x_3581:
[----:B------:R-:W-:Y:S02]  /*b690*/  MOV R193, R5 ;  /* 0x0000000500c17202 */ /* 0x000fe40000000f00 */
[----:B------:R-:W-:-:S07]  /*b6a0*/  MOV R7, R4 ;  /* 0x0000000400077202 */ /* 0x000fce0000000f00 */
[----:B------:R-:W-:Y:S05]  /*b6b0*/  WARPSYNC.COLLECTIVE R210, `(.L_x_3582) ;  /* 0x00000000d2087348 */ /* 0x000fea0003c00000 */
[----:B------:R0:W1:Y:S02]  /*b6c0*/  SHFL.UP P6, R4, R193, R192, R195 ;  /* 0x040000c0c1047389 */ /* 0x00006400000c00c3 */
[----:B01----:R-:W-:Y:S05]  /*b6d0*/  ENDCOLLECTIVE ;  /* 0x000000000000791b */ /* 0x003fea0003800000 */
.L_x_3582:
        /* <DEDUP_REMOVED lines=8> */
.L_x_3583:
[----:B------:R-:W-:Y:S02]  /*b760*/  MOV R193, R189 ;  /* 0x000000bd00c17202 */ /* 0x000fe40000000f00 */
[----:B------:R-:W-:-:S07]  /*b770*/  MOV R7, R4 ;  /* 0x0000000400077202 */ /* 0x000fce0000000f00 */
[----:B------:R-:W-:Y:S05]  /*b780*/  WARPSYNC.COLLECTIVE R210, `(.L_x_3584) ;  /* 0x00000000d2087348 */ /* 0x000fea0003c00000 */
[----:B------:R0:W1:Y:S02]  /*b790*/  SHFL.UP P6, R4, R193, R192, R195 ;  /* 0x040000c0c1047389 */ /* 0x00006400000c00c3 */
[----:B01----:R-:W-:Y:S05]  /*b7a0*/  ENDCOLLECTIVE ;  /* 0x000000000000791b */ /* 0x003fea0003800000 */
.L_x_3584:
        /* <DEDUP_REMOVED lines=8> */
.L_x_3585:
[----:B------:R-:W-:Y:S01]  /*b830*/  IMAD.MOV.U32 R193, RZ, RZ, R191 ;  /* 0x000000ffffc17224 */ /* 0x000fe200078e00bf */
[----:B------:R-:W-:-:S07]  /*b840*/  MOV R5, R4 ;  /* 0x0000000400057202 */ /* 0x000fce0000000f00 */
[----:B------:R-:W-:Y:S05]  /*b850*/  WARPSYNC.COLLECTIVE R210, `(.L_x_3586) ;  /* 0x00000000d2087348 */ /* 0x000fea0003c00000 */
[----:B------:R0:W1:Y:S02]  /*b860*/  SHFL.UP P6, R4, R193, R192, R195 ;  /* 0x040000c0c1047389 */ /* 0x00006400000c00c3 */
[----:B01----:R-:W-:Y:S05]  /*b870*/  ENDCOLLECTIVE ;  /* 0x000000000000791b */ /* 0x003fea0003800000 */
.L_x_3586:
        /* <DEDUP_REMOVED lines=8> */
.L_x_3587:
[----:B------:R-:W-:Y:S02]  /*b900*/  MOV R193, R7 ;  /* 0x0000000700c17202 */ /* 0x000fe40000000f00 */
[----:B------:R-:W-:-:S07]  /*b910*/  MOV R5, R4 ;  /* 0x0000000400057202 */ /* 0x000fce0000000f00 */
[----:B------:R-:W-:Y:S05]  /*b920*/  WARPSYNC.COLLECTIVE R210, `(.L_x_3588) ;  /* 0x00000000d2087348 */ /* 0x000fea0003c00000 */
[----:B------:R0:W1:Y:S02]  /*b930*/  SHFL.UP P6, R4, R193, R192, R195 ;  /* 0x040000c0c1047389 */ /* 0x00006400000c00c3 */
[----:B01----:R-:W-:Y:S05]  /*b940*/  ENDCOLLECTIVE ;  /* 0x000000000000791b */ /* 0x003fea0003800000 */
.L_x_3588:
        /* <DEDUP_REMOVED lines=8> */
.L_x_3589:
[----:B------:R-:W-:Y:S02]  /*b9d0*/  MOV R193, R5 ;  /* 0x0000000500c17202 */ /* 0x000fe40000000f00 */
[----:B------:R-:W-:-:S07]  /*b9e0*/  MOV R189, R4 ;  /* 0x0000000400bd7202 */ /* 0x000fce0000000f00 */
[----:B------:R-:W-:Y:S05]  /*b9f0*/  WARPSYNC.COLLECTIVE R210, `(.L_x_3590) ;  /* 0x00000000d2087348 */ /* 0x000fea0003c00000 */
[----:B------:R0:W1:Y:S02]  /*ba00*/  SHFL.UP P6, R4, R193, R192, R195 ;  /* 0x040000c0c1047389 */ /* 0x00006400000c00c3 */
[----:B01----:R-:W-:Y:S05]  /*ba10*/  ENDCOLLECTIVE ;  /* 0x000000000000791b */ /* 0x003fea0003800000 */
.L_x_3590:
[----:B------:R-:W-:Y:S05]  /*ba20*/  BRA `(.L_x_3591) ;  /* 0xffffffc000187947 */ /* 0x000fea000383ffff */
.L_x_3566:
[----:B------:R-:W-:Y:S01]  /*ba30*/  HFMA2 R212, -RZ, RZ, 0, 1.847743988037109375e-06 ;  /* 0x0000001fffd47431 */ /* 0x000fe200000001ff */
[----:B------:R-:W-:Y:S01]  /*ba40*/  BSSY B0, `(.L_x_3592) ;  /* 0x0000007000007945 */ /* 0x000fe20003800000 */
[----:B------:R-:W-:Y:S01]  /*ba50*/  MOV R211, R6 ;  /* 0x0000000600d37202 */ /* 0x000fe20000000f00 */
[----:B------:R-:W-:Y:S01]  /*ba60*/  IMAD.MOV.U32 R210, RZ, RZ, -0x1 ;  /* 0xffffffffffd27424 */ /* 0x000fe200078e00ff */
[----:B------:R-:W-:-:S07]  /*ba70*/  MOV R213, 0x1f ;  /* 0x0000001f00d57802 */ /* 0x000fce0000000f00 */
[----:B-123-5:R-:W-:Y:S05]  /*ba80*/  WARPSYNC.COLLECTIVE R210, `(.L_x_3593) ;  /* 0x00000000d2087348 */ /* 0x02efea0003c00000 */
[----:B------:R0:W4:Y:S02]  /*ba90*/  SHFL.IDX P1, R5, R211, R212, R213 ;  /* 0x000000d4d3057389 */ /* 0x00012400000200d5 */
[----:B012345:R-:W-:Y:S05]  /*baa0*/  ENDCOLLECTIVE ;  /* 0x000000000000791b */ /* 0x03ffea0003800000 */
.L_x_3593:
[----:B------:R-:W-:Y:S05]  /*bab0*/  BSYNC B0 ;  /* 0x0000000000007941 */ /* 0x000fea0003800000 */
.L_x_3592:
[----:B------:R-:W-:Y:S05]  /*bac0*/  BRA `(.L_x_3594) ;  /* 0xffffffc000047947 */ /* 0x000fea000383ffff */
.L_x_3567:
        /* <DEDUP_REMOVED lines=8> */
.L_x_3596:
[----:B------:R-:W-:Y:S05]  /*bb50*/  BSYNC B0 ;  /* 0x0000000000007941 */ /* 0x000fea0003800000 */
.L_x_3595:
[----:B------:R-:W-:Y:S05]  /*bb60*/  BRA `(.L_x_3597) ;  /* 0xffffffbc00e47947 */ /* 0x000fea000383ffff */
.L_x_3568:
[----:B------:R-:W-:Y:S01]  /*bb70*/  HFMA2 R195, -RZ, RZ, 0, 0 ;  /* 0x00000000ffc37431 */ /* 0x000fe200000001ff */
[----:B------:R-:W-:Y:S01]  /*bb80*/  BSSY B0, `(.L_x_3598) ;  /* 0x0000007000007945 */ /* 0x000fe20003800000 */
[----:B------:R-:W-:Y:S01]  /*bb90*/  MOV R193, R6 ;  /* 0x0000000600c17202 */ /* 0x000fe20000000f00 */
[----:B------:R-:W-:Y:S01]  /*bba0*/  IMAD.MOV.U32 R192, RZ, RZ, 0x1 ;  /* 0x00000001ffc07424 */ /* 0x000fe200078e00ff */
[----:B------:R-:W-:-:S07]  /*bbb0*/  MOV R210, 0xffffffff ;  /* 0xffffffff00d27802 */ /* 0x000fce0000000f00 */
[----:B-123-5:R-:W-:Y:S05]  /*bbc0*/  WARPSYNC.COLLECTIVE R210, `(.L_x_3599) ;  /* 0x00000000d2087348 */ /* 0x02efea0003c00000 */
[----:B------:R0:W4:Y:S02]  /*bbd0*/  SHFL.UP P6, R4, R193, R192, R195 ;  /* 0x040000c0c1047389 */ /* 0x00012400000c00c3 */
[----:B012345:R-:W-:Y:S05]  /*bbe0*/  ENDCOLLECTIVE ;  /* 0x000000000000791b */ /* 0x03ffea0003800000 */
.L_x_3599:
[----:B------:R-:W-:Y:S05]  /*bbf0*/  BSYNC B0 ;  /* 0x0000000000007941 */ /* 0x000fea0003800000 */
.L_x_3598:
[----:B------:R-:W-:Y:S01]  /*bc00*/  MOV R193, R7 ;  /* 0x0000000700c17202 */ /* 0x000fe20000000f00 */
[----:B------:R-:W-:Y:S02]  /*bc10*/  HFMA2 R192, -RZ, RZ, 0, 5.9604644775390625e-08 ;  /* 0x00000001ffc07431 */ /* 0x000fe400000001ff */
[----:B------:R-:W-:Y:S01]  /*bc20*/  IMAD.MOV.U32 R195, RZ, RZ, RZ ;  /* 0x000000ffffc37224 */ /* 0x000fe200078e00ff */
[----:B------:R-:W-:Y:S01]  /*bc30*/  MOV R210, 0xffffffff ;  /* 0xffffffff00d27802 */ /* 0x000fe20000000f00 */
[----:B------:R-:W-:Y:S01]  /*bc40*/  HFMA2 R212, -RZ, RZ, 0, 0 ;  /* 0x00000000ffd47431 */ /* 0x000fe200000001ff */
[----:B------:R-:W-:Y:S02]  /*bc50*/  MOV R211, R2 ;  /* 0x0000000200d37202 */ /* 0x000fe40000000f00 */
[----:B------:R-:W-:Y:S02]  /*bc60*/  MOV R213, 0x1f ;  /* 0x0000001f00d57802 */ /* 0x000fe40000000f00 */
[----:B------:R-:W-:-:S07]  /*bc70*/  MOV R10, R4 ;  /* 0x00000004000a7202 */ /* 0x000fce0000000f00 */
[----:B------:R-:W-:Y:S05]  /*bc80*/  WARPSYNC.COLLECTIVE R210, `(.L_x_3600) ;  /* 0x00000000d2087348 */ /* 0x000fea0003c00000 */
[----:B------:R0:W1:Y:S02]  /*bc90*/  SHFL.UP P6, R4, R193, R192, R195 ;  /* 0x040000c0c1047389 */ /* 0x00006400000c00c3 */
[----:B01----:R-:W-:Y:S05]  /*bca0*/  ENDCOLLECTIVE ;  /* 0x000000000000791b */ /* 0x003fea0003800000 */
.L_x_3600:
[----:B------:R-:W-:Y:S05]  /*bcb0*/  WARPSYNC.COLLECTIVE R210, `(.L_x_3601) ;  /* 0x00000000d2087348 */ /* 0x000fea0003c00000 */
[----:B------:R0:W1:Y:S02]  /*bcc0*/  SHFL.IDX P1, R5, R211, R212, R213 ;  /* 0x000000d4d3057389 */ /* 0x00006400000200d5 */
[----:B01----:R-:W-:Y:S05]  /*bcd0*/  ENDCOLLECTIVE ;  /* 0x000000000000791b */ /* 0x003fea0003800000 */
.L_x_3601:
[----:B------:R-:W-:Y:S02]  /*bce0*/  MOV R211, R3 ;  /* 0x0000000300d37202 */ /* 0x000fe40000000f00 */
[----:B------:R-:W-:Y:S01]  /*bcf0*/  MOV R189, R4 ;  /* 0x0000000400bd7202 */ /* 0x000fe20000000f00 */
[----:B------:R-:W-:-:S07]  /*bd00*/  IMAD.MOV.U32 R4, RZ, RZ, R5 ;  /* 0x000000ffff047224 */ /* 0x000fce00078e0005 */
[----:B------:R-:W-:Y:S05]  /*bd10*/  WARPSYNC.COLLECTIVE R210, `(.L_x_3602) ;  /* 0x00000000d2087348 */ /* 0x000fea0003c00000 */
[----:B------:R0:W1:Y:S02]  /*bd20*/  SHFL.IDX P1, R5, R211, R212, R213 ;  /* 0x000000d4d3057389 */ /* 0x00006400000200d5 */
[----:B01----:R-:W-:Y:S05]  /*bd30*/  ENDCOLLECTIVE ;  /* 0x000000000000791b */ /* 0x003fea0003800000 */
.L_x_3602:
[----:B------:R-:W-:Y:S05]  /*bd40*/  BRA `(.L_x_3603) ;  /* 0xffffffbc00847947 */ /* 0x000fea000383ffff */
.L_x_3570:
[-C--:B------:R-:W-:Y:S01]  /*bd50*/  MOV R215, R6.reuse ;  /* 0x0000000600d77202 */ /* 0x080fe20000000f00 */
[----:B------:R-:W-:Y:S01]  /*bd60*/  HFMA2 R214, -RZ, RZ, 0, 5.9604644775390625e-08 ;  /* 0x00000001ffd67431 */ /* 0x000fe200000001ff */
[----:B------:R-:W-:Y:S01]  /*bd70*/  MOV R217, 0x1f ;  /* 0x0000001f00d97802 */ /* 0x000fe20000000f00 */
[----:B------:R-:W-:Y:S01]  /*bd80*/  HFMA2 R212, -RZ, RZ, 0, 0 ;  /* 0x00000000ffd47431 */ /* 0x000fe200000001ff */
[----:B------:R-:W-:Y:S02]  /*bd90*/  MOV R210, 0xffffffff ;  /* 0xffffffff00d27802 */ /* 0x000fe40000000f00 */
[----:B------:R-:W-:Y:S02]  /*bda0*/  MOV R3, R6 ;  /* 0x0000000600037202 */ /* 0x000fe40000000f00 */
[----:B------:R-:W-:-:S07]  /*bdb0*/  MOV R4, R5 ;  /* 0x0000000500047202 */ /* 0x000fce0000000f00 */
[----:B--2---:R-:W-:Y:S05]  /*bdc0*/  WARPSYNC.COLLECTIVE R210, `(.L_x_3604) ;  /* 0x00000000d2087348 */ /* 0x004fea0003c00000 */
[----:B------:R0:W1:Y:S02]  /*bdd0*/  SHFL.DOWN P1, R7, R215, R214, R217 ;  /* 0x080000d6d7077389 */ /* 0x00006400000200d9 */
[----:B012---:R-:W-:Y:S05]  /*bde0*/  ENDCOLLECTIVE ;  /* 0x000000000000791b */ /* 0x007fea0003800000 */
.L_x_3604:
[----:B------:R-:W-:Y:S02]  /*bdf0*/  MOV R213, 0x1f ;  /* 0x0000001f00d57802 */ /* 0x000fe40000000f00 */
[----:B------:R-:W-:Y:S01]  /*be00*/  MOV R215, R5 ;  /* 0x0000000500d77202 */ /* 0x000fe20000000f00 */
[----:B------:R-:W-:-:S07]  /*be10*/  IMAD.MOV.U32 R2, RZ, RZ, R7 ;  /* 0x000000ffff027224 */ /* 0x000fce00078e0007 */
[----:B------:R-:W-:Y:S05]  /*be20*/  WARPSYNC.COLLECTIVE R210, `(.L_x_3605) ;  /* 0x00000000d2087348 */ /* 0x000fea0003c00000 */
[----:B------:R0:W1:Y:S02]  /*be30*/  SHFL.DOWN P1, R7, R215, R214, R217 ;  /* 0x080000d6d7077389 */ /* 0x00006400000200d9 */
[----:B01----:R-:W-:Y:S05]  /*be40*/  ENDCOLLECTIVE ;  /* 0x000000000000791b */ /* 0x003fea0003800000 */
.L_x_3605:
[----:B------:R-:W-:Y:S01]  /*be50*/  @P0 FMUL.FTZ R2, R2, R3 ;  /* 0x0000000302020220 */ /* 0x000fe20000410000 */
[----:B------:R-:W-:Y:S02]  /*be60*/  HFMA2 R214, -RZ, RZ, 0, 1.1920928955078125e-07 ;  /* 0x00000002ffd67431 */ /* 0x000fe400000001ff */
[----:B------:R-:W-:Y:S02]  /*be70*/  @P0 FFMA.FTZ R7, R3, R7, R4 ;  /* 0x0000000703070223 */ /* 0x000fe40000010004 */
[----:B------:R-:W-:-:S03]  /*be80*/  @P0 MOV R3, R2 ;  /* 0x0000000200030202 */ /* 0x000fc60000000f00 */
[----:B------:R-:W-:Y:S02]  /*be90*/  @P0 MOV R4, R7 ;  /* 0x0000000700040202 */ /* 0x000fe40000000f00 */
[----:B------:R-:W-:Y:S01]  /*bea0*/  IMAD.MOV.U32 R215, RZ, RZ, R3 ;  /* 0x000000ffffd77224 */ /* 0x000fe200078e0003 */
[----:B------:R-:W-:-:S13]  /*beb0*/  ISETP.GT.U32.AND P0, PT, R155, 0x1d, PT ;  /* 0x0000001d9b00780c */ /* 0x000fda0003f04070 */
[----:B------:R-:W-:Y:S05]  /*bec0*/  WARPSYNC.COLLECTIVE R210, `(.L_x_3606) ;  /* 0x00000000d2087348 */ /* 0x000fea0003c00000 */
[----:B------:R0:W1:Y:S02]  /*bed0*/  SHFL.DOWN P1, R7, R215, R214, R217 ;  /* 0x080000d6d7077389 */ /* 0x00006400000200d9 */
[----:B01----:R-:W-:Y:S05]  /*bee0*/  ENDCOLLECTIVE ;  /* 0x000000000000791b */ /* 0x003fea0003800000 */
.L_x_3606:
[----:B------:R-:W-:Y:S02]  /*bef0*/  MOV R215, R4 ;  /* 0x0000000400d77202 */ /* 0x000fe40000000f00 */
[----:B------:R-:W-:-:S07]  /*bf00*/  MOV R2, R7 ;  /* 0x0000000700027202 */ /* 0x000fce0000000f00 */
[----:B------:R-:W-:Y:S05]  /*bf10*/  WARPSYNC.COLLECTIVE R210, `(.L_x_3607) ;  /* 0x00000000d2087348 */ /* 0x000fea0003c00000 */
[----:B------:R0:W1:Y:S02]  /*bf20*/  SHFL.DOWN P1, R7, R215, R214, R217 ;  /* 0x080000d6d7077389 */ /* 0x00006400000200d9 */
[----:B01----:R-:W-:Y:S05]  /*bf30*/  ENDCOLLECTIVE ;  /* 0x000000000000791b */ /* 0x003fea0003800000 */
.L_x_3607:
[C---:B------:R-:W-:Y:S01]  /*bf40*/  @!P0 FMUL.FTZ R2, R3.reuse, R2 ;  /* 0x0000000203028220 */ /* 0x040fe20000410000 */
[----:B------:R-:W-:Y:S02]  /*bf50*/  HFMA2 R214, -RZ, RZ, 0, 2.384185791015625e-07 ;  /* 0x00000004ffd67431 */ /* 0x000fe400000001ff */
[----:B------:R-:W-:Y:S02]  /*bf60*/  @!P0 FFMA.FTZ R7, R3, R7, R4 ;  /* 0x0000000703078223 */ /* 0x000fe40000010004 */
[----:B------:R-:W-:-:S03]  /*bf70*/  @!P0 MOV R3, R2 ;  /* 0x0000000200038202 */ /* 0x000fc60000000f00 */
[----:B------:R-:W-:Y:S02]  /*bf80*/  @!P0 MOV R4, R7 ;  /* 0x0000000700048202 */ /* 0x000fe40000000f00 */
[----:B------:R-:W-:Y:S01]  /*bf90*/  IMAD.MOV.U32 R215, RZ, RZ, R3 ;  /* 0x000000ffffd77224 */ /* 0x000fe200078e0003 */
[----:B------:R-:W-:-:S13]  /*bfa0*/  ISETP.GT.U32.AND P0, PT, R155, 0x1b, PT ;  /* 0x0000001b9b00780c */ /* 0x000fda0003f04070 */
[----:B------:R-:W-:Y:S05]  /*bfb0*/  WARPSYNC.COLLECTIVE R210, `(.L_x_3608) ;  /* 0x00000000d2087348 */ /* 0x000fea0003c00000 */
[----:B------:R0:W1:Y:S02]  /*bfc0*/  SHFL.DOWN P1, R7, R215, R214, R217 ;  /* 0x080000d6d7077389 */ /* 0x00006400000200d9 */
[----:B01----:R-:W-:Y:S05]  /*bfd0*/  ENDCOLLECTIVE ;  /* 0x000000000000791b */ /* 0x003fea0003800000 */
.L_x_3608:
[----:B------:R-:W-:Y:S02]  /*bfe0*/  MOV R215, R4 ;  /* 0x0000000400d77202 */ /* 0x000fe40000000f00 */
[----:B------:R-:W-:-:S07]  /*bff0*/  MOV R2, R7 ;  /* 0x0000000700027202 */ /* 0x000fce0000000f00 */
[----:B------:R-:W-:Y:S05]  /*c000*/  WARPSYNC.COLLECTIVE R210, `(.L_x_3609) ;  /* 0x00000000d2087348 */ /* 0x000fea0003c00000 */
[----:B------:R0:W1:Y:S02]  /*c010*/  SHFL.DOWN P1, R7, R215, R214, R217 ;  /* 0x080000d6d7077389 */ /* 0x00006400000200d9 */
[----:B01----:R-:W-:Y:S05]  /*c020*/  ENDCOLLECTIVE ;  /* 0x000000000000791b */ /* 0x003fea0003800000 */
.L_x_3609:
        /* <DEDUP_REMOVED lines=11> */
.L_x_3610:
[----:B------:R-:W-:Y:S02]  /*c0e0*/  MOV R215, R4 ;  /* 0x0000000400d77202 */ /* 0x000fe40000000f00 */
[----:B------:R-:W-:-:S07]  /*c0f0*/  MOV R2, R7 ;  /* 0x0000000700027202 */ /* 0x000fce0000000f00 */
[----:B------:R-:W-:Y:S05]  /*c100*/  WARPSYNC.COLLECTIVE R210, `(.L_x_3611) ;  /* 0x00000000d2087348 */ /* 0x000fea0003c00000 */
[----:B------:R0:W1:Y:S02]  /*c110*/  SHFL.DOWN P1, R7, R215, R214, R217 ;  /* 0x080000d6d7077389 */ /* 0x00006400000200d9 */
[----:B01----:R-:W-:Y:S05]  /*c120*/  ENDCOLLECTIVE ;  /* 0x000000000000791b */ /* 0x003fea0003800000 */
.L_x_3611:
[----:B------:R-:W-:Y:S01]  /*c130*/  @!P0 FMUL.FTZ R2, R3, R2 ;  /* 0x0000000203028220 */ /* 0x000fe20000410000 */
[----:B------:R-:W-:Y:S01]  /*c140*/  HFMA2 R214, -RZ, RZ, 0, 9.5367431640625e-07 ;  /* 0x00000010ffd67431 */ /* 0x000fe200000001ff */
[----:B------:R-:W-:-:S05]  /*c150*/  MOV R5, R7 ;  /* 0x0000000700057202 */ /* 0x000fca0000000f00 */
[----:B------:R-:W-:Y:S01]  /*c160*/  @!P0 FFMA.FTZ R5, R3, R5, R4 ;  /* 0x0000000503058223 */ /* 0x000fe20000010004 */
[----:B------:R-:W-:-:S04]  /*c170*/  @!P0 IMAD.MOV.U32 R3, RZ, RZ, R2 ;  /* 0x000000ffff038224 */ /* 0x000fc800078e0002 */
[----:B------:R-:W-:Y:S02]  /*c180*/  @!P0 MOV R4, R5 ;  /* 0x0000000500048202 */ /* 0x000fe40000000f00 */
[----:B------:R-:W-:Y:S02]  /*c190*/  MOV R215, R3 ;  /* 0x0000000300d77202 */ /* 0x000fe40000000f00 */
[----:B------:R-:W-:-:S13]  /*c1a0*/  ISETP.GT.U32.AND P0, PT, R155, 0xf, PT ;  /* 0x0000000f9b00780c */ /* 0x000fda0003f04070 */
[----:B------:R-:W-:Y:S05]  /*c1b0*/  WARPSYNC.COLLECTIVE R210, `(.L_x_3612) ;  /* 0x00000000d2087348 */ /* 0x000fea0003c00000 */
[----:B------:R0:W1:Y:S02]  /*c1c0*/  SHFL.DOWN P1, R7, R215, R214, R217 ;  /* 0x080000d6d7077389 */ /* 0x00006400000200d9 */
[----:B01----:R-:W-:Y:S05]  /*c1d0*/  ENDCOLLECTIVE ;  /* 0x000000000000791b */ /* 0x003fea0003800000 */
.L_x_3612:
[----:B------:R-:W-:Y:S02]  /*c1e0*/  MOV R215, R4 ;  /* 0x0000000400d77202 */ /* 0x000fe40000000f00 */
[----:B------:R-:W-:-:S07]  /*c1f0*/  MOV R2, R7 ;  /* 0x0000000700027202 */ /* 0x000fce0000000f00 */
[----:B------:R-:W-:Y:S05]  /*c200*/  WARPSYNC.COLLECTIVE R210, `(.L_x_3613) ;  /* 0x00000000d2087348 */ /* 0x000fea0003c00000 */
[----:B------:R0:W1:Y:S02]  /*c210*/  SHFL.DOWN P1, R7, R215, R214, R217 ;  /* 0x080000d6d7077389 */ /* 0x00006400000200d9 */
[----:B01----:R-:W-:Y:S05]  /*c220*/  ENDCOLLECTIVE ;  /* 0x000000000000791b */ /* 0x003fea0003800000 */
.L_x_3613:
[----:B------:R-:W-:Y:S01]  /*c230*/  @!P0 FMUL.FTZ R2, R3, R2 ;  /* 0x0000000203028220 */ /* 0x000fe20000410000 */
[----:B------:R-:W-:Y:S02]  /*c240*/  HFMA2 R214, -RZ, RZ, 0, 5.9604644775390625e-08 ;  /* 0x00000001ffd67431 */ /* 0x000fe400000001ff */
[----:B------:R-:W-:-:S04]  /*c250*/  IMAD.MOV.U32 R5, RZ, RZ, R7 ;  /* 0x000000ffff057224 */ /* 0x000fc800078e0007 */
        /* <DEDUP_REMOVED lines=8> */
.L_x_3614:
[----:B------:R-:W-:Y:S02]  /*c2e0*/  ISETP.NE.AND P0, PT, R63, 0x1f, PT ;  /* 0x0000001f3f00780c */ /* 0x000fe40003f05270 */
[----:B------:R-:W-:Y:S01]  /*c2f0*/  MOV R211, R4 ;  /* 0x0000000400d37202 */ /* 0x000fe20000000f00 */
[----:B------:R-:W-:-:S10]  /*c300*/  IMAD.MOV.U32 R2, RZ, RZ, R5 ;  /* 0x000000ffff027224 */ /* 0x000fd400078e0005 */
[----:B------:R-:W-:Y:S05]  /*c310*/  WARPSYNC.COLLECTIVE R210, `(.L_x_3615) ;  /* 0x00000000d2087348 */ /* 0x000fea0003c00000 */
[----:B------:R0:W1:Y:S02]  /*c320*/  SHFL.IDX P1, R5, R211, R212, R213 ;  /* 0x000000d4d3057389 */ /* 0x00006400000200d5 */
[----:B01----:R-:W-:Y:S05]  /*c330*/  ENDCOLLECTIVE ;  /* 0x000000000000791b */ /* 0x003fea0003800000 */
.L_x_3615:
[----:B------:R-:W-:Y:S05]  /*c340*/  WARPSYNC.COLLECTIVE R210, `(.L_x_3616) ;  /* 0x00000000d2087348 */ /* 0x000fea0003c00000 */
[----:B------:R0:W1:Y:S02]  /*c350*/  SHFL.DOWN P1, R7, R215, R214, R217 ;  /* 0x080000d6d7077389 */ /* 0x00006400000200d9 */
[----:B01----:R-:W-:Y:S05]  /*c360*/  ENDCOLLECTIVE ;  /* 0x000000000000791b */ /* 0x003fea0003800000 */
.L_x_3616:
[----:B------:R-:W-:Y:S01]  /*c370*/  MOV R211, R10 ;  /* 0x0000000a00d37202 */ /* 0x000fe20000000f00 */
[----:B------:R-:W-:Y:S01]  /*c380*/  FMUL.FTZ R10, R10, R2 ;  /* 0x000000020a0a7220 */ /* 0x000fe20000410000 */
[----:B------:R-:W-:Y:S01]  /*c390*/  IMAD.MOV.U32 R215, RZ, RZ, R4 ;  /* 0x000000ffffd77224 */ /* 0x000fe200078e0004 */
[----:B------:R-:W-:Y:S02]  /*c3a0*/  MOV R6, R5 ;  /* 0x0000000500067202 */ /* 0x000fe40000000f00 */
[----:B------:R-:W-:-:S07]  /*c3b0*/  MOV R206, R7 ;  /* 0x0000000700ce7202 */ /* 0x000fce0000000f00 */
[----:B------:R-:W-:Y:S05]  /*c3c0*/  WARPSYNC.COLLECTIVE R210, `(.L_x_3617) ;  /* 0x00000000d2087348 */ /* 0x000fea0003c00000 */
[----:B------:R0:W1:Y:S02]  /*c3d0*/  SHFL.DOWN P1, R7, R215, R214, R217 ;  /* 0x080000d6d7077389 */ /* 0x00006400000200d9 */
[----:B01----:R-:W-:Y:S05]  /*c3e0*/  ENDCOLLECTIVE ;  /* 0x000000000000791b */ /* 0x003fea0003800000 */
.L_x_3617:
[----:B------:R-:W-:Y:S05]  /*c3f0*/  WARPSYNC.COLLECTIVE R210, `(.L_x_3618) ;  /* 0x00000000d2087348 */ /* 0x000fea0003c00000 */
[----:B------:R0:W1:Y:S02]  /*c400*/  SHFL.IDX P1, R5, R211, R212, R213 ;  /* 0x000000d4d3057389 */ /* 0x00006400000200d5 */
[----:B01----:R-:W-:Y:S05]  /*c410*/  ENDCOLLECTIVE ;  /* 0x000000000000791b */ /* 0x003fea0003800000 */
.L_x_3618:
[----:B------:R-:W-:Y:S01]  /*c420*/  MOV R211, R11 ;  /* 0x0000000b00d37202 */ /* 0x000fe20000000f00 */
[----:B------:R-:W-:Y:S01]  /*c430*/  FFMA.FTZ R11, R11, R2, R6 ;  /* 0x000000020b0b7223 */ /* 0x000fe20000010006 */
[----:B------:R-:W-:Y:S02]  /*c440*/  MOV R207, R7 ;  /* 0x0000000700cf7202 */ /* 0x000fe40000000f00 */
[----:B------:R-:W-:-:S07]  /*c450*/  MOV R208, R5 ;  /* 0x0000000500d07202 */ /* 0x000fce0000000f00 */
[----:B------:R-:W-:Y:S05]  /*c460*/  WARPSYNC.COLLECTIVE R210, `(.L_x_3619) ;  /* 0x00000000d2087348 */ /* 0x000fea0003c00000 */
[----:B------:R0:W1:Y:S02]  /*c470*/  SHFL.IDX P1, R5, R211, R212, R213 ;  /* 0x000000d4d3057389 */ /* 0x00006400000200d5 */
[----:B01----:R-:W-:Y:S05]  /*c480*/  ENDCOLLECTIVE ;  /* 0x000000000000791b */ /* 0x003fea0003800000 */
.L_x_3619:
[----:B------:R-:W-:Y:S01]  /*c490*/  MOV R7, R5 ;  /* 0x0000000500077202 */ /* 0x000fe20000000f00 */
[----:B------:R-:W-:Y:S06]  /*c4a0*/  BRA `(.L_x_3620) ;  /* 0xffffffbc00787947 */ /* 0x000fec000383ffff */
.L_x_3621:
        /* <DEDUP_REMOVED lines=13> */
.L_x_10443:


//--------------------- .text._Z25selective_scan_bwd_kernelI32Selective_Scan_bwd_kernel_traitsILi64ELi16ELb0ELb0ELb1ELb0ELb0EN3c108BFloat16EfEEv12SSMParamsBwd --------------------------
	.section	.text._Z25selective_scan_bwd_kernelI32Selective_Scan_bwd_kernel_traitsILi64ELi16ELb0ELb0ELb1ELb0ELb0EN3c108BFloat16EfEEv12SSMParamsBwd,"ax",@progbits
	.align	128
        .global         _Z25selective_scan_bwd_kernelI32Selective_Scan_bwd_kernel_traitsILi64ELi16ELb0ELb0ELb1ELb0ELb0EN3c108BFloat16EfEEv12SSMParamsBwd
        .type           _Z25selective_scan_bwd_kernelI32Selective_Scan_bwd_kernel_traitsILi64ELi16ELb0ELb0ELb1ELb0ELb0EN3c108BFloat16EfEEv12SSMParamsBwd,@function
        .size           _Z25selective_scan_bwd_kernelI32Selective_Scan_bwd_kernel_traitsILi64ELi16ELb0ELb0ELb1ELb0ELb0EN3c108BFloat16EfEEv12SSMParamsBwd,(.L_x_10444 - _Z25selective_scan_bwd_kernelI32Selective_Scan_bwd_kernel_traitsILi64ELi16ELb0ELb0ELb1ELb0ELb0EN3c108BFloat16EfEEv12SSMParamsBwd)
        .other          _Z25selective_scan_bwd_kernelI32Selective_Scan_bwd_kernel_traitsILi64ELi16ELb0ELb0ELb1ELb0ELb0EN3c108BFloat16EfEEv12SSMParamsBwd,@"STO_CUDA_ENTRY STV_DEFAULT"
_Z25selective_scan_bwd_kernelI32Selective_Scan_bwd_kernel_traitsILi64ELi16ELb0ELb0ELb1ELb0ELb0EN3c108BFloat16EfEEv12SSMParamsBwd:
.text._Z25selective_scan_bwd_kernelI32Selective_Scan_bwd_kernel_traitsILi64ELi16ELb0ELb0ELb1ELb0ELb0EN3c108BFloat16EfEEv12SSMParamsBwd:
[----:B------:R-:W-:Y:S08]  /*0000*/  LDC R1, c[0x0][0x37c] ;  /* 0x0000df00ff017b82 */ /* 0x000ff00000000800 */
[----:B------:R-:W0:Y:S01]  /*0010*/  LDC R8, c[0x0][0x398] ;  /* 0x0000e600ff087b82 */ /* 0x000e220000000800 */
[----:B------:R-:W1:Y:S01]  /*0020*/  LDCU.64 UR4, c[0x0][0x458] ;  /* 0x00008b00ff0477ac */ /* 0x000e620008000a00 */
[----:B------:R-:W-:Y:S01]  /*0030*/  HFMA2 R159, -RZ, RZ, 0, 0 ;  /* 0x00000000ff9f7431 */ /* 0x000fe200000001ff */
[----:B------:R-:W-:Y:S01]  /*0040*/  CS2R R152, SRZ ;  /* 0x0000000000987805 */ /* 0x000fe2000001ff00 */
[----:B------:R-:W2:Y:S04]  /*0050*/  LDCU.64 UR6, c[0x0][0x470] ;  /* 0x00008e00ff0677ac */ /* 0x000ea80008000a00 */
[----:B------:R-:W3:Y:S01]  /*0060*/  S2UR UR26, SR_CTAID.Y ;  /* 0x00000000001a79c3 */ /* 0x000ee20000002600 */
[----:B------:R-:W4:Y:S01]  /*0070*/  LDCU.64 UR24, c[0x0][0x358] ;  /* 0x00006b00ff1877ac */ /* 0x000f220008000a00 */
[----:B------:R-:W4:Y:S06]  /*0080*/  LDCU.128 UR12, c[0x0][0x3f0] ;  /* 0x00007e00ff0c77ac */ /* 0x000f2c0008000c00 */
[----:B------:R-:W4:Y:S01]  /*0090*/  S2UR UR27, SR_CTAID.X ;  /* 0x00000000001b79c3 */ /* 0x000f220000002500 */
[----:B------:R-:W4:Y:S01]  /*00a0*/  LDCU.128 UR16, c[0x0][0x400] ;  /* 0x00008000ff1077ac */ /* 0x000f220008000c00 */
[----:B-1----:R-:W-:-:S02]  /*00b0*/  UISETP.NE.U32.AND UP0, UPT, UR4, URZ, UPT ;  /* 0x000000ff0400728c */ /* 0x002fc4000bf05070 */
[----:B--2---:R-:W-:Y:S01]  /*00c0*/  UISETP.NE.U32.AND UP1, UPT, UR6, URZ, UPT ;  /* 0x000000ff0600728c */ /* 0x004fe2000bf25070 */
[----:B0-----:R-:W-:Y:S01]  /*00d0*/  IABS R9, R8 ;  /* 0x0000000800097213 */ /* 0x001fe20000000000 */
[----:B------:R-:W-:Y:S02]  /*00e0*/  UISETP.NE.AND.EX UP0, UPT, UR5, URZ, UPT, UP0 ;  /* 0x000000ff0500728c */ /* 0x000fe4000bf05300 */
[----:B------:R-:W-:Y:S01]  /*00f0*/  UISETP.NE.AND.EX UP1, UPT, UR7, URZ, UPT, UP1 ;  /* 0x000000ff0700728c */ /* 0x000fe2000bf25310 */
[----:B------:R-:W0:Y:S01]  /*0100*/  I2F.RP R0, R9 ;  /* 0x0000000900007306 */ /* 0x000e220000209400 */
[----:B------:R-:W1:Y:S02]  /*0110*/  LDCU UR28, c[0x0][0x394] ;  /* 0x00007280ff1c77ac */ /* 0x000e640008000800 */
[----:B------:R-:W-:Y:S02]  /*0120*/  PLOP3.LUT P0, PT, PT, PT, UP0, 0x80, 0x8 ;  /* 0x000000000008781c */ /* 0x000fe40003f0f008 */
[----:B------:R-:W-:Y:S01]  /*0130*/  PLOP3.LUT P1, PT, PT, PT, UP1, 0x80, 0x8 ;  /* 0x000000000008781c */ /* 0x000fe20003f2f018 */
[----:B------:R-:W2:Y:S02]  /*0140*/  LDCU.64 UR22, c[0x0][0x480] ;  /* 0x00009000ff1677ac */ /* 0x000ea40008000a00 */
[----:B---3--:R-:W-:-:S02]  /*0150*/  @UP0 ULEA UR4, UP2, UR26, UR4, 0x2 ;  /* 0x000000041a040291 */ /* 0x008fc4000f8410ff */
[----:B------:R-:W-:Y:S02]  /*0160*/  @UP1 ULEA UR6, UP3, UR26, UR6, 0x2 ;  /* 0x000000061a061291 */ /* 0x000fe4000f8610ff */
[----:B------:R-:W-:Y:S01]  /*0170*/  @UP0 ULEA.HI.X UR5, UR26, UR5, URZ, 0x2, UP2 ;  /* 0x000000051a050291 */ /* 0x000fe200090f14ff */
[----:B0-----:R-:W0:Y:S01]  /*0180*/  MUFU.RCP R0, R0 ;  /* 0x0000000000007308 */ /* 0x001e220000001000 */
[----:B------:R-:W-:Y:S01]  /*0190*/  IMAD.U32 R2, RZ, RZ, UR4 ;  /* 0x00000004ff027e24 */ /* 0x000fe2000f8e00ff */
[----:B------:R-:W-:Y:S01]  /*01a0*/  @UP1 ULEA.HI.X UR7, UR26, UR7, URZ, 0x2, UP3 ;  /* 0x000000071a071291 */ /* 0x000fe200098f14ff */
[----:B------:R-:W-:Y:S01]  /*01b0*/  IMAD.U32 R4, RZ, RZ, UR6 ;  /* 0x00000006ff047e24 */ /* 0x000fe2000f8e00ff */
[----:B------:R-:W3:Y:S01]  /*01c0*/  LDCU.64 UR20, c[0x0][0x3d0] ;  /* 0x00007a00ff1477ac */ /* 0x000ee20008000a00 */
[----:B------:R-:W-:-:S03]  /*01d0*/  MOV R3, UR5 ;  /* 0x0000000500037c02 */ /* 0x000fc60008000f00 */
[----:B------:R-:W-:Y:S02]  /*01e0*/  MOV R5, UR7 ;  /* 0x0000000700057c02 */ /* 0x000fe40008000f00 */
[----:B----4-:R-:W5:Y:S01]  /*01f0*/  @P0 LDG.E R159, desc[UR24][R2.64] ;  /* 0x00000018029f0981 */ /* 0x010f62000c1e1900 */
[----:B0-----:R-:W-:Y:S01]  /*0200*/  VIADD R6, R0, 0xffffffe ;  /* 0x0ffffffe00067836 */ /* 0x001fe20000000000 */
[----:B------:R-:W-:Y:S02]  /*0210*/  UIMAD.WIDE.U32 UR4, UR27, UR12, URZ ;  /* 0x0000000c1b0472a5 */ /* 0x000fe4000f8e00ff */
[----:B------:R0:W5:Y:S01]  /*0220*/  @P1 LDG.E R152, desc[UR24][R4.64] ;  /* 0x0000001804981981 */ /* 0x000162000c1e1900 */
[----:B------:R-:W-:Y:S01]  /*0230*/  UIMAD.WIDE.U32 UR6, UR27, UR16, URZ ;  /* 0x000000101b0672a5 */ /* 0x000fe2000f8e00ff */
[----:B------:R4:W3:Y:S01]  /*0240*/  F2I.FTZ.U32.TRUNC.NTZ R7, R6 ;  /* 0x0000000600077305 */ /* 0x0008e2000021f000 */
[----:B------:R-:W-:Y:S01]  /*0250*/  IABS R0, UR26 ;  /* 0x0000001a00007c13 */ /* 0x000fe20008000000 */
[----:B------:R-:W-:Y:S01]  /*0260*/  UIMAD UR5, UR27, UR13, UR5 ;  /* 0x0000000d1b0572a4 */ /* 0x000fe2000f8e0205 */
[----:B------:R-:W-:Y:S01]  /*0270*/  HFMA2 R155, -RZ, RZ, 0, 0 ;  /* 0x00000000ff9b7431 */ /* 0x000fe200000001ff */
[----:B------:R-:W-:-:S02]  /*0280*/  UIMAD UR7, UR27, UR17, UR7 ;  /* 0x000000111b0772a4 */ /* 0x000fc4000f8e0207 */
[----:B------:R-:W-:Y:S02]  /*0290*/  UIMAD.WIDE.U32 UR8, UR26, UR14, UR4 ;  /* 0x0000000e1a0872a5 */ /* 0x000fe4000f8e0004 */
[----:B------:R-:W-:Y:S01]  /*02a0*/  UIMAD.WIDE.U32 UR10, UR26, UR18, UR6 ;  /* 0x000000121a0a72a5 */ /* 0x000fe2000f8e0006 */
[----:B----4-:R-:W-:Y:S01]  /*02b0*/  IMAD.MOV.U32 R6, RZ, RZ, RZ ;  /* 0x000000ffff067224 */ /* 0x010fe200078e00ff */
[----:B-1----:R-:W-:Y:S01]  /*02c0*/  ULEA UR12, UR28, 0xfffffc00, 0xa ;  /* 0xfffffc001c0c7891 */ /* 0x002fe2000f8e50ff */
[----:B0-----:R-:W0:Y:S01]  /*02d0*/  LDC.64 R4, c[0x0][0x3e8] ;  /* 0x0000fa00ff047b82 */ /* 0x001e220000000a00 */
[----:B--2---:R-:W-:Y:S02]  /*02e0*/  UISETP.NE.U32.AND UP0, UPT, UR22, URZ, UPT ;  /* 0x000000ff1600728c */ /* 0x004fe4000bf05070 */
[----:B------:R-:W-:Y:S01]  /*02f0*/  UIADD3 UR8, UP1, UPT, UR12, UR8, URZ ;  /* 0x000000080c087290 */ /* 0x000fe2000ff3e0ff */
[----:B---3--:R-:W-:Y:S01]  /*0300*/  IADD3 R2, PT, PT, RZ, -R7, RZ ;  /* 0x80000007ff027210 */ /* 0x008fe20007ffe0ff */
[----:B------:R-:W1:Y:S04]  /*0310*/  LDCU.128 UR4, c[0x0][0x460] ;  /* 0x00008c00ff0477ac */ /* 0x000e680008000c00 */
[----:B------:R-:W-:Y:S01]  /*0320*/  IMAD R3, R2, R9, RZ ;  /* 0x0000000902037224 */ /* 0x000fe200078e02ff */
[----:B------:R-:W-:-:S02]  /*0330*/  UIMAD UR14, UR26, UR15, UR9 ;  /* 0x0000000f1a0e72a4 */ /* 0x000fc4000f8e0209 */
[----:B------:R-:W-:Y:S01]  /*0340*/  UIMAD UR16, UR26, UR19, UR11 ;  /* 0x000000131a1072a4 */ /* 0x000fe2000f8e020b */
[----:B------:R-:W-:Y:S01]  /*0350*/  IMAD.HI.U32 R6, R7, R3, R6 ;  /* 0x0000000307067227 */ /* 0x000fe200078e0006 */
[----:B------:R-:W-:Y:S01]  /*0360*/  USHF.R.S32.HI UR17, URZ, 0x1f, UR12 ;  /* 0x0000001fff117899 */ /* 0x000fe2000801140c */
[----:B------:R-:W2:Y:S04]  /*0370*/  LDCU.64 UR18, c[0x0][0x498] ;  /* 0x00009300ff1277ac */ /* 0x000ea80008000a00 */
[----:B------:R-:W-:Y:S01]  /*0380*/  IMAD.HI.U32 R157, R6, R0, RZ ;  /* 0x00000000069d7227 */ /* 0x000fe200078e00ff */
[----:B------:R-:W-:Y:S01]  /*0390*/  UIADD3 UR10, UP3, UPT, UR12, UR10, URZ ;  /* 0x0000000a0c0a7290 */ /* 0x000fe2000ff7e0ff */
[----:B------:R-:W3:Y:S01]  /*03a0*/  LDC.64 R6, c[0x0][0x450] ;  /* 0x00011400ff067b82 */ /* 0x000ee20000000a00 */
[----:B------:R-:W-:-:S02]  /*03b0*/  UISETP.NE.AND.EX UP0, UPT, UR23, URZ, UPT, UP0 ;  /* 0x000000ff1700728c */ /* 0x000fc4000bf05300 */
[----:B------:R-:W-:Y:S01]  /*03c0*/  IADD3 R2, PT, PT, -R157, RZ, RZ ;  /* 0x000000ff9d027210 */ /* 0x000fe20007ffe1ff */
[----:B-1----:R-:W-:Y:S02]  /*03d0*/  ULEA UR13, UP2, UR8, UR4, 0x1 ;  /* 0x00000004080d7291 */ /* 0x002fe4000f8408ff */
[----:B------:R-:W-:Y:S02]  /*03e0*/  UIADD3.X UR14, UPT, UPT, UR17, UR14, URZ, UP1, !UPT ;  /* 0x0000000e110e7290 */ /* 0x000fe40008ffe4ff */
[C---:B------:R-:W-:Y:S01]  /*03f0*/  IMAD R0, R9.reuse, R2, R0 ;  /* 0x0000000209007224 */ /* 0x040fe200078e0200 */
[----:B------:R-:W-:Y:S02]  /*0400*/  ULEA UR15, UP4, UR10, UR6, 0x1 ;  /* 0x000000060a0f7291 */ /* 0x000fe4000f8808ff */
[----:B------:R-:W-:Y:S02]  /*0410*/  ULEA.HI.X UR14, UR8, UR5, UR14, 0x1, UP2 ;  /* 0x00000005080e7291 */ /* 0x000fe400090f0c0e */
[----:B------:R-:W-:Y:S01]  /*0420*/  ISETP.GT.U32.AND P1, PT, R9, R0, PT ;  /* 0x000000000900720c */ /* 0x000fe20003f24070 */
[----:B------:R-:W-:Y:S01]  /*0430*/  UIADD3.X UR16, UPT, UPT, UR17, UR16, URZ, UP3, !UPT ;  /* 0x0000001011107290 */ /* 0x000fe20009ffe4ff */
[----:B------:R-:W1:Y:S03]  /*0440*/  LDCU.64 UR8, c[0x0][0x4a0] ;  /* 0x00009400ff0877ac */ /* 0x000e660008000a00 */
[----:B------:R-:W-:Y:S01]  /*0450*/  ULEA.HI.X UR16, UR10, UR7, UR16, 0x1, UP4 ;  /* 0x000000070a107291 */ /* 0x000fe2000a0f0c10 */
[----:B------:R-:W4:Y:S07]  /*0460*/  @UP0 LDCU UR10, c[0x0][0x384] ;  /* 0x00007080ff0a07ac */ /* 0x000f2e0008000800 */
[----:B------:R-:W-:Y:S01]  /*0470*/  @!P1 IMAD.IADD R0, R0, 0x1, -R9 ;  /* 0x0000000100009824 */ /* 0x000fe200078e0a09 */
[----:B------:R-:W-:Y:S01]  /*0480*/  @!P1 IADD3 R157, PT, PT, R157, 0x1, RZ ;  /* 0x000000019d9d9810 */ /* 0x000fe20007ffe0ff */
[----:B--2---:R-:W-:Y:S01]  /*0490*/  UIMAD.WIDE.U32 UR4, UR27, UR18, URZ ;  /* 0x000000121b0472a5 */ /* 0x004fe2000f8e00ff */
[----:B------:R-:W-:Y:S01]  /*04a0*/  ISETP.NE.AND P1, PT, R8, RZ, PT ;  /* 0x000000ff0800720c */ /* 0x000fe20003f25270 */
[----:B------:R-:W2:Y:S01]  /*04b0*/  LDCU.64 UR22, c[0x0][0x528] ;  /* 0x0000a500ff1677ac */ /* 0x000ea20008000a00 */
[----:B------:R-:W-:-:S02]  /*04c0*/  ISETP.GE.U32.AND P0, PT, R0, R9, PT ;  /* 0x000000090000720c */ /* 0x000fc40003f06070 */
[----:B------:R-:W-:Y:S01]  /*04d0*/  LOP3.LUT R0, R8, UR26, RZ, 0x3c, !PT ;  /* 0x0000001a08007c12 */ /* 0x000fe2000f8e3cff */
[----:B------:R-:W3:Y:S03]  /*04e0*/  @UP0 LDCU UR11, c[0x0][0x38c] ;  /* 0x00007180ff0b07ac */ /* 0x000ee60008000800 */
[----:B------:R-:W-:Y:S01]  /*04f0*/  ISETP.GE.AND P2, PT, R0, RZ, PT ;  /* 0x000000ff0000720c */ /* 0x000fe20003f46270 */
[----:B------:R-:W-:Y:S01]  /*0500*/  UIMAD UR5, UR27, UR19, UR5 ;  /* 0x000000131b0572a4 */ /* 0x000fe2000f8e0205 */
[----:B------:R-:W3:Y:S05]  /*0510*/  @UP0 LDCU.64 UR30, c[0x0][0x480] ;  /* 0x00009000ff1e07ac */ /* 0x000eea0008000a00 */
[----:B------:R-:W-:Y:S01]  /*0520*/  @P0 VIADD R157, R157, 0x1 ;  /* 0x000000019d9d0836 */ /* 0x000fe20000000000 */
[----:B-1----:R-:W-:-:S02]  /*0530*/  UIMAD.WIDE.U32 UR4, UR26, UR8, UR4 ;  /* 0x000000081a0472a5 */ /* 0x002fc4000f8e0004 */
[----:B------:R-:W-:Y:S02]  /*0540*/  UIMAD.WIDE.U32 UR6, UR27, UR20, URZ ;  /* 0x000000141b0672a5 */ /* 0x000fe4000f8e00ff */
[----:B------:R-:W-:Y:S01]  /*0550*/  UIMAD UR20, UR26, UR9, UR5 ;  /* 0x000000091a1472a4 */ /* 0x000fe2000f8e0205 */
[----:B------:R-:W-:Y:S01]  /*0560*/  @!P2 IADD3 R157, PT, PT, -R157, RZ, RZ ;  /* 0x000000ff9d9da210 */ /* 0x000fe20007ffe1ff */
[----:B----4-:R-:W-:Y:S01]  /*0570*/  @UP0 UIMAD UR5, UR27, UR10, UR26 ;  /* 0x0000000a1b0502a4 */ /* 0x010fe2000f8e021a */
[----:B------:R-:W-:Y:S01]  /*0580*/  @!P1 LOP3.LUT R157, RZ, R8, RZ, 0x33, !PT ;  /* 0x00000008ff9d9212 */ /* 0x000fe200078e33ff */
[----:B------:R-:W-:Y:S02]  /*0590*/  UIMAD UR7, UR27, UR21, UR7 ;  /* 0x000000151b0772a4 */ /* 0x000fe4000f8e0207 */
[----:B------:R-:W-:Y:S01]  /*05a0*/  UIADD3 UR4, UP1, UPT, UR12, UR4, URZ ;  /* 0x000000040c047290 */ /* 0x000fe2000ff3e0ff */
[----:B------:R-:W-:Y:S01]  /*05b0*/  SHF.R.S32.HI R3, RZ, 0x1f, R157 ;  /* 0x0000001fff037819 */ /* 0x000fe2000001149d */
[----:B------:R-:W-:-:S02]  /*05c0*/  @UP0 UIMAD UR5, UR5, UR28, URZ ;  /* 0x0000001c050502a4 */ /* 0x000fc4000f8e02ff */
[----:B------:R-:W-:Y:S02]  /*05d0*/  UIADD3.X UR20, UPT, UPT, UR17, UR20, URZ, UP1, !UPT ;  /* 0x0000001411147290 */ /* 0x000fe40008ffe4ff */
[-C--:B0-----:R-:W-:Y:S01]  /*05e0*/  IMAD R0, R3, R4.reuse, RZ ;  /* 0x0000000403007224 */ /* 0x081fe200078e02ff */
[----:B--2---:R-:W-:Y:S01]  /*05f0*/  ULEA UR19, UP1, UR4, UR22, 0x1 ;  /* 0x0000001604137291 */ /* 0x004fe2000f8208ff */
[C---:B------:R-:W-:Y:S01]  /*0600*/  IMAD.WIDE.U32 R2, R157.reuse, R4, UR6 ;  /* 0x000000069d027e25 */ /* 0x040fe2000f8e0004 */
[----:B---3--:R-:W-:Y:S02]  /*0610*/  @UP0 UIMAD UR6, UR5, UR11, URZ ;  /* 0x0000000b050602a4 */ /* 0x008fe4000f8e02ff */
[----:B------:R-:W-:Y:S01]  /*0620*/  ULEA.HI.X UR20, UR4, UR23, UR20, 0x1, UP1 ;  /* 0x0000001704147291 */ /* 0x000fe200088f0c14 */
[----:B------:R-:W-:Y:S01]  /*0630*/  IMAD R5, R157, R5, R0 ;  /* 0x000000059d057224 */ /* 0x000fe200078e0200 */
[----:B------:R-:W-:Y:S01]  /*0640*/  UMOV UR5, URZ ;  /* 0x000000ff00057c82 */ /* 0x000fe20008000000 */
[----:B------:R-:W-:Y:S01]  /*0650*/  UMOV UR4, URZ ;  /* 0x000000ff00047c82 */ /* 0x000fe20008000000 */
[----:B------:R-:W-:Y:S01]  /*0660*/  @UP0 UIMAD.WIDE UR4, UR6, 0x8, UR30 ;  /* 0x00000008060408a5 */ /* 0x000fe2000f8e021e */
[----:B------:R-:W-:Y:S01]  /*0670*/  IMAD.IADD R0, R3, 0x1, R5 ;  /* 0x0000000103007824 */ /* 0x000fe200078e0205 */
[----:B------:R-:W-:Y:S01]  /*0680*/  UISETP.GE.AND UP0, UPT, UR28, 0x1, UPT ;  /* 0x000000011c00788c */ /* 0x000fe2000bf06270 */
[----:B------:R-:W-:-:S04]  /*0690*/  IADD3 R149, P0, PT, R2, UR12, RZ ;  /* 0x0000000c02957c10 */ /* 0x000fc8000ff1e0ff */
[----:B------:R-:W-:Y:S02]  /*06a0*/  LEA R151, P1, R149, R6, 0x1 ;  /* 0x0000000695977211 */ /* 0x000fe400078208ff */
[----:B------:R-:W-:-:S04]  /*06b0*/  IADD3.X R0, PT, PT, R0, UR17, RZ, P0, !PT ;  /* 0x0000001100007c10 */ /* 0x000fc800087fe4ff */
[----:B------:R-:W-:Y:S01]  /*06c0*/  LEA.HI.X R149, R149, R7, R0, 0x1, P1 ;  /* 0x0000000795957211 */ /* 0x000fe200008f0c00 */
[----:B------:R-:W-:Y:S06]  /*06d0*/  BRA.U !UP0, `(.L_x_3622) ;  /* 0x0000006508f47547 */ /* 0x000fec000b800000 */
[----:B------:R-:W0:Y:S01]  /*06e0*/  S2R R150, SR_TID.X ;  /* 0x0000000000967919 */ /* 0x000e220000002100 */
[----:B------:R-:W1:Y:S01]  /*06f0*/  S2UR UR18, SR_CgaCtaId ;  /* 0x00000000001279c3 */ /* 0x000e620000008800 */
[----:B------:R-:W2:Y:S01]  /*0700*/  LDCU.64 UR10, c[0x0][0x3a0] ;  /* 0x00007400ff0a77ac */ /* 0x000ea20008000a00 */
[----:B------:R-:W-:Y:S01]  /*0710*/  MOV R153, RZ ;  /* 0x000000ff00997202 */ /* 0x000fe20000000f00 */
[----:B------:R-:W-:Y:S01]  /*0720*/  IMAD.MOV.U32 R155, RZ, RZ, RZ ;  /* 0x000000ffff9b7224 */ /* 0x000fe200078e00ff */
[----:B------:R-:W3:Y:S01]  /*0730*/  LDCU.64 UR22, c[0x0][0x3b8] ;  /* 0x00007700ff1677ac */ /* 0x000ee20008000a00 */
[----:B------:R-:W-:Y:S01]  /*0740*/  UMOV UR17, 0x400 ;  /* 0x0000040000117882 */ /* 0x000fe20000000000 */
[----:B--2---:R-:W-:Y:S02]  /*0750*/  UIMAD.WIDE.U32 UR8, UR26, UR10, URZ ;  /* 0x0000000a1a0872a5 */ /* 0x004fe4000f8e00ff */
[----:B---3--:R-:W-:Y:S02]  /*0760*/  UIMAD.WIDE.U32 UR6, UR26, UR22, URZ ;  /* 0x000000161a0672a5 */ /* 0x008fe4000f8e00ff */
[----:B-1----:R-:W-:-:S02]  /*0770*/  ULEA UR17, UR18, UR17, 0x18 ;  /* 0x0000001112117291 */ /* 0x002fc4000f8ec0ff */
[----:B------:R-:W-:Y:S02]  /*0780*/  UIMAD UR10, UR26, UR11, UR9 ;  /* 0x0000000b1a0a72a4 */ /* 0x000fe4000f8e0209 */
[----:B------:R-:W-:Y:S01]  /*0790*/  UIMAD UR12, UR26, UR23, UR7 ;  /* 0x000000171a0c72a4 */ /* 0x000fe2000f8e0207 */
[C---:B0-----:R-:W-:Y:S01]  /*07a0*/  IMAD.SHL.U32 R0, R150.reuse, 0x10, RZ ;  /* 0x0000001096007824 */ /* 0x041fe200078e00ff */
[C---:B------:R-:W-:Y:S01]  /*07b0*/  LOP3.LUT R184, R150.reuse, 0x1f, RZ, 0xc0, !PT ;  /* 0x0000001f96b87812 */ /* 0x040fe200078ec0ff */
[----:B------:R-:W0:Y:S01]  /*07c0*/  LDCU UR11, c[0x0][0x394] ;  /* 0x00007280ff0b77ac */ /* 0x000e220008000800 */
[----:B------:R-:W-:Y:S02]  /*07d0*/  LEA R147, R150, UR17, 0x3 ;  /* 0x0000001196937c11 */ /* 0x000fe4000f8e18ff */
[C---:B------:R-:W-:Y:S01]  /*07e0*/  LOP3.LUT R3, R0.reuse, 0x3e00, RZ, 0xc0, !PT ;  /* 0x00003e0000037812 */ /* 0x040fe200078ec0ff */
[----:B------:R-:W-:Y:S01]  /*07f0*/  UMOV UR18, UR20 ;  /* 0x0000001400127c82 */ /* 0x000fe20008000000 */
[----:B------:R-:W-:-:S02]  /*0800*/  LEA.HI R146, R0, R0, RZ, 0x1b ;  /* 0x0000000000927211 */ /* 0x000fc400078fd8ff */
[----:B------:R-:W-:Y:S02]  /*0810*/  LOP3.LUT R148, R3, 0x1f, R150, 0xf8, !PT ;  /* 0x0000001f03947812 */ /* 0x000fe400078ef896 */
[----:B------:R-:W-:Y:S01]  /*0820*/  LEA R146, R146, UR17, 0x2 ;  /* 0x0000001192927c11 */ /* 0x000fe2000f8e10ff */
[----:B------:R-:W-:Y:S01]  /*0830*/  UMOV UR17, UR19 ;  /* 0x0000001300117c82 */ /* 0x000fe20008000000 */
        /* <DEDUP_REMOVED lines=14> */
[----:B0-----:R-:W-:-:S07]  /*0920*/  LOP3.LUT R131, R148, 0x1e0, RZ, 0xfc, !PT ;  /* 0x000001e094837812 */ /* 0x001fce00078efcff */
.L_x_3669:
[----:B0-----:R-:W0:Y:S01]  /*0930*/  LDCU UR19, c[0x0][0x388] ;  /* 0x00007100ff1377ac */ /* 0x001e220008000800 */
[----:B-1----:R-:W-:Y:S02]  /*0940*/  SHF.L.U32 R2, R148, 0x1, RZ ;  /* 0x0000000194027819 */ /* 0x002fe400000006ff */
[----:B------:R-:W-:Y:S01]  /*0950*/  PRMT R0, RZ, 0x7610, R0 ;  /* 0x00007610ff007816 */ /* 0x000fe20000000000 */
[----:B------:R-:W-:Y:S01]  /*0960*/  ULEA UR22, UR11, 0xfffffc00, 0xa ;  /* 0xfffffc000b167891 */ /* 0x000fe2000f8e50ff */
[C---:B------:R-:W-:Y:S02]  /*0970*/  IADD3 R6, P2, PT, R2.reuse, UR13, RZ ;  /* 0x0000000d02067c10 */ /* 0x040fe4000ff5e0ff */
[C---:B------:R-:W-:Y:S02]  /*0980*/  IADD3 R4, P1, PT, R2.reuse, UR15, RZ ;  /* 0x0000000f02047c10 */ /* 0x040fe4000ff3e0ff */
[----:B------:R-:W-:Y:S01]  /*0990*/  IADD3 R2, P0, PT, R2, UR17, RZ ;  /* 0x0000001102027c10 */ /* 0x000fe2000ff1e0ff */
[----:B------:R-:W-:Y:S01]  /*09a0*/  IMAD.X R7, RZ, RZ, UR14, P2 ;  /* 0x0000000eff077e24 */ /* 0x000fe200090e06ff */
[----:B------:R-:W-:-:S02]  /*09b0*/  PRMT R15, RZ, 0x7610, R15 ;  /* 0x00007610ff0f7816 */ /* 0x000fc4000000000f */
[----:B------:R-:W-:Y:S01]  /*09c0*/  IADD3.X R5, PT, PT, RZ, UR16, RZ, P1, !PT ;  /* 0x00000010ff057c10 */ /* 0x000fe20008ffe4ff */
[----:B------:R-:W-:Y:S01]  /*09d0*/  IMAD.X R3, RZ, RZ, UR18, P0 ;  /* 0x00000012ff037e24 */ /* 0x000fe200080e06ff */
        /* <DEDUP_REMOVED lines=8> */
[----:B------:R-:W-:Y:S02]  /*0a60*/  ISETP.GE.AND P1, PT, R145, UR23, PT ;  /* 0x0000001791007c0c */ /* 0x000fe4000bf26270 */
[----:B------:R-:W-:Y:S02]  /*0a70*/  ISETP.GE.AND P2, PT, R144, UR23, PT ;  /* 0x0000001790007c0c */ /* 0x000fe4000bf46270 */
[----:B------:R-:W-:Y:S02]  /*0a80*/  ISETP.GE.AND P6, PT, R143, UR23, PT ;  /* 0x000000178f007c0c */ /* 0x000fe4000bfc6270 */
[----:B------:R-:W-:Y:S02]  /*0a90*/  ISETP.GE.AND P3, PT, R140, UR23, PT ;  /* 0x000000178c007c0c */ /* 0x000fe4000bf66270 */
[----:B------:R-:W-:-:S02]  /*0aa0*/  ISETP.GE.AND P5, PT, R142, UR23, PT ;  /* 0x000000178e007c0c */ /* 0x000fc4000bfa6270 */
[----:B------:R-:W-:Y:S02]  /*0ab0*/  ISETP.GE.AND P4, PT, R141, UR23, PT ;  /* 0x000000178d007c0c */ /* 0x000fe4000bf86270 */
        /* <DEDUP_REMOVED lines=8> */
[----:B------:R-:W-:Y:S01]  /*0b40*/  PRMT R21, RZ, 0x7610, R21 ;  /* 0x00007610ff157816 */ /* 0x000fe20000000015 */
[----:B------:R-:W3:Y:S01]  /*0b50*/  @!P1 LDG.E.U16 R9, desc[UR24][R6.64+0x40] ;  /* 0x0000401806099981 */ /* 0x000ee2000c1e1500 */
[----:B------:R-:W-:Y:S02]  /*0b60*/  PRMT R20, RZ, 0x7610, R20 ;  /* 0x00007610ff147816 */ /* 0x000fe40000000014 */
[----:B------:R-:W-:Y:S01]  /*0b70*/  PRMT R23, RZ, 0x7610, R23 ;  /* 0x00007610ff177816 */ /* 0x000fe20000000017 */
[----:B------:R-:W4:Y:S04]  /*0b80*/  @!P2 LDG.E.U16 R8, desc[UR24][R6.64+0x80] ;  /* 0x000080180608a981 */ /* 0x000f28000c1e1500 */
[----:B------:R-:W4:Y:S04]  /*0b90*/  @!P6 LDG.E.U16 R11, desc[UR24][R6.64+0xc0] ;  /* 0x0000c018060be981 */ /* 0x000f28000c1e1500 */
[----:B------:R-:W4:Y:S01]  /*0ba0*/  @!P0 LDG.E.U16 R15, desc[UR24][R6.64+0x1c0] ;  /* 0x0001c018060f8981 */ /* 0x000f22000c1e1500 */
[----:B------:R-:W-:-:S02]  /*0bb0*/  ISETP.GE.AND P0, PT, R138, UR23, PT ;  /* 0x000000178a007c0c */ /* 0x000fc4000bf06270 */
[----:B------:R-:W-:Y:S01]  /*0bc0*/  ISETP.GE.AND P1, PT, R136, UR23, PT ;  /* 0x0000001788007c0c */ /* 0x000fe2000bf26270 */
[----:B------:R-:W4:Y:S01]  /*0bd0*/  @!P3 LDG.E.U16 R12, desc[UR24][R6.64+0x180] ;  /* 0x00018018060cb981 */ /* 0x000f22000c1e1500 */
[----:B------:R-:W-:Y:S02]  /*0be0*/  ISETP.GE.AND P2, PT, R135, UR23, PT ;  /* 0x0000001787007c0c */ /* 0x000fe4000bf46270 */
[----:B------:R-:W-:Y:S01]  /*0bf0*/  ISETP.GE.AND P3, PT, R134, UR23, PT ;  /* 0x0000001786007c0c */ /* 0x000fe2000bf66270 */
[----:B------:R-:W4:Y:S04]  /*0c00*/  @!P5 LDG.E.U16 R10, desc[UR24][R6.64+0x100] ;  /* 0x00010018060ad981 */ /* 0x000f28000c1e1500 */
[----:B------:R-:W4:Y:S04]  /*0c10*/  @!P4 LDG.E.U16 R13, desc[UR24][R6.64+0x140] ;  /* 0x00014018060dc981 */ /* 0x000f28000c1e1500 */
[----:B------:R-:W4:Y:S01]  /*0c20*/  @!P0 LDG.E.U16 R14, desc[UR24][R6.64+0x200] ;  /* 0x00020018060e8981 */ /* 0x000f22000c1e1500 */
[----:B------:R-:W-:-:S02]  /*0c30*/  ISETP.GE.AND P0, PT, R137, UR23, PT ;  /* 0x0000001789007c0c */ /* 0x000fc4000bf06270 */
[----:B------:R-:W-:Y:S01]  /*0c40*/  ISETP.GE.AND P4, PT, R133, UR23, PT ;  /* 0x0000001785007c0c */ /* 0x000fe2000bf86270 */
        /* <DEDUP_REMOVED lines=8> */
[----:B------:R0:W4:Y:S01]  /*0cd0*/  @!P6 LDG.E.U16 R23, desc[UR24][R6.64+0x3c0] ;  /* 0x0003c0180617e981 */ /* 0x000122000c1e1500 */
[----:B------:R-:W1:Y:S01]  /*0ce0*/  S2R R130, SR_LANEID ;  /* 0x0000000000827919 */ /* 0x000e620000000000 */
[----:B------:R-:W0:Y:S01]  /*0cf0*/  S2UR UR21, SR_CgaCtaId ;  /* 0x00000000001579c3 */ /* 0x000e220000008800 */
[----:B------:R-:W-:-:S04]  /*0d00*/  SHF.L.U32 R22, R150, 0x4, RZ ;  /* 0x0000000496167819 */ /* 0x000fc800000006ff */
[----:B------:R-:W-:Y:S01]  /*0d10*/  LOP3.LUT R25, R22, 0x3e00, RZ, 0xc0, !PT ;  /* 0x00003e0016197812 */ /* 0x000fe200078ec0ff */
[----:B------:R-:W-:Y:S02]  /*0d20*/  UMOV UR20, 0x400 ;  /* 0x0000040000147882 */ /* 0x000fe40000000000 */
[----:B0-----:R-:W-:Y:S01]  /*0d30*/  ULEA UR32, UR21, UR20, 0x18 ;  /* 0x0000001415207291 */ /* 0x001fe2000f8ec0ff */
[----:B------:R-:W-:Y:S01]  /*0d40*/  P2R R33, PR, RZ, 0x1 ;  /* 0x00000001ff217803 */ /* 0x000fe20000000000 */
[----:B------:R-:W0:Y:S01]  /*0d50*/  LDCU UR20, c[0x0][0x38c] ;  /* 0x00007180ff1477ac */ /* 0x000e220008000800 */
[----:B-1----:R-:W-:-:S05]  /*0d60*/  IMAD.IADD R25, R25, 0x1, R130 ;  /* 0x0000000119197824 */ /* 0x002fca00078e0282 */
[CC--:B------:R-:W-:Y:S02]  /*0d70*/  LEA.HI.SX32 R129, R25.reuse, R25.reuse, 0x1b ;  /* 0x0000001919817211 */ /* 0x0c0fe400078fdaff */
[C---:B------:R-:W-:Y:S01]  /*0d80*/  IADD3 R6, PT, PT, R25.reuse, 0x20, RZ ;  /* 0x0000002019067810 */ /* 0x040fe20007ffe0ff */
[----:B------:R-:W-:Y:S01]  /*0d90*/  VIADD R22, R25, 0x40 ;  /* 0x0000004019167836 */ /* 0x000fe20000000000 */
[----:B------:R-:W-:Y:S01]  /*0da0*/  LEA R129, R129, UR32, 0x1 ;  /* 0x0000002081817c11 */ /* 0x000fe2000f8e08ff */
[C---:B------:R-:W-:Y:S01]  /*0db0*/  VIADD R26, R25.reuse, 0x80 ;  /* 0x00000080191a7836 */ /* 0x040fe20000000000 */
[-C--:B------:R-:W-:Y:S02]  /*0dc0*/  LEA.HI.SX32 R6, R6, R25.reuse, 0x1b ;  /* 0x0000001906067211 */ /* 0x080fe400078fdaff */
[----:B------:R-:W-:Y:S02]  /*0dd0*/  IADD3 R24, PT, PT, R25, 0x60, RZ ;  /* 0x0000006019187810 */ /* 0x000fe40007ffe0ff */
[----:B------:R-:W-:-:S02]  /*0de0*/  LEA.HI.SX32 R22, R22, R25, 0x1b ;  /* 0x0000001916167211 */ /* 0x000fc400078fdaff */
[----:B------:R-:W-:Y:S02]  /*0df0*/  LEA R128, R6, UR32, 0x1 ;  /* 0x0000002006807c11 */ /* 0x000fe4000f8e08ff */
[-C--:B------:R-:W-:Y:S02]  /*0e00*/  LEA.HI.SX32 R24, R24, R25.reuse, 0x1b ;  /* 0x0000001918187211 */ /* 0x080fe400078fdaff */
[C---:B------:R-:W-:Y:S02]  /*0e10*/  IADD3 R6, PT, PT, R25.reuse, 0xe0, RZ ;  /* 0x000000e019067810 */ /* 0x040fe40007ffe0ff */
[----:B------:R-:W-:Y:S02]  /*0e20*/  LEA.HI.SX32 R26, R26, R25, 0x1b ;  /* 0x000000191a1a7211 */ /* 0x000fe400078fdaff */
[C---:B------:R-:W-:Y:S02]  /*0e30*/  IADD3 R28, PT, PT, R25.reuse, 0xa0, RZ ;  /* 0x000000a0191c7810 */ /* 0x040fe40007ffe0ff */
        /* <DEDUP_REMOVED lines=11> */
[----:B------:R-:W-:Y:S02]  /*0ef0*/  LEA R124, R28, UR32, 0x1 ;  /* 0x000000201c7c7c11 */ /* 0x000fe4000f8e08ff */
[-C--:B------:R-:W-:Y:S02]  /*0f00*/  LEA.HI.SX32 R24, R24, R25.reuse, 0x1b ;  /* 0x0000001918187211 */ /* 0x080fe400078fdaff */
[-C--:B------:R-:W-:Y:S02]  /*0f10*/  LEA.HI.SX32 R26, R26, R25.reuse, 0x1b ;  /* 0x000000191a1a7211 */ /* 0x080fe400078fdaff */
[----:B------:R-:W-:Y:S02]  /*0f20*/  LEA R121, R22, UR32, 0x1 ;  /* 0x0000002016797c11 */ /* 0x000fe4000f8e08ff */
[----:B------:R-:W-:Y:S02]  /*0f30*/  LEA.HI.SX32 R6, R6, R25, 0x1b ;  /* 0x0000001906067211 */ /* 0x000fe400078fdaff */
[----:B------:R-:W-:-:S02]  /*0f40*/  LEA R120, R24, UR32, 0x1 ;  /* 0x0000002018787c11 */ /* 0x000fc4000f8e08ff */
[----:B------:R-:W-:Y:S02]  /*0f50*/  LEA R119, R26, UR32, 0x1 ;  /* 0x000000201a777c11 */ /* 0x000fe4000f8e08ff */
[----:B------:R-:W-:Y:S02]  /*0f60*/  IADD3 R22, PT, PT, R25, 0x1e0, RZ ;  /* 0x000001e019167810 */ /* 0x000fe40007ffe0ff */
[----:B------:R-:W-:Y:S02]  /*0f70*/  LEA R117, R6, UR32, 0x1 ;  /* 0x0000002006757c11 */ /* 0x000fe4000f8e08ff */
[----:B------:R-:W-:-:S04]  /*0f80*/  LEA.HI.SX32 R22, R22, R25, 0x1b ;  /* 0x0000001916167211 */ /* 0x000fc800078fdaff */
[----:B------:R-:W-:Y:S02]  /*0f90*/  LEA R114, R22, UR32, 0x1 ;  /* 0x0000002016727c11 */ /* 0x000fe4000f8e08ff */
[----:B------:R-:W-:Y:S02]  /*0fa0*/  ISETP.GE.AND P0, PT, R148, UR23, PT ;  /* 0x0000001794007c0c */ /* 0x000fe4000bf06270 */
[----:B------:R-:W-:Y:S02]  /*0fb0*/  PRMT R34, RZ, 0x7610, R34 ;  /* 0x00007610ff227816 */ /* 0x000fe40000000022 */
[----:B------:R-:W-:Y:S02]  /*0fc0*/  P2R R31, PR, RZ, 0x2 ;  /* 0x00000002ff1f7803 */ /* 0x000fe40000000000 */
[----:B------:R-:W-:Y:S02]  /*0fd0*/  P2R R29, PR, RZ, 0x4 ;  /* 0x00000004ff1d7803 */ /* 0x000fe40000000000 */
[----:B------:R-:W-:-:S02]  /*0fe0*/  ISETP.GE.AND P1, PT, R143, UR23, PT ;  /* 0x000000178f007c0c */ /* 0x000fc4000bf26270 */
[----:B------:R-:W-:Y:S02]  /*0ff0*/  P2R R27, PR, RZ, 0x8 ;  /* 0x00000008ff1b7803 */ /* 0x000fe40000000000 */
[----:B------:R-:W-:Y:S02]  /*1000*/  ISETP.GE.AND P2, PT, R144, UR23, PT ;  /* 0x0000001790007c0c */ /* 0x000fe4000bf46270 */
[----:B------:R-:W-:Y:S02]  /*1010*/  ISETP.GE.AND P3, PT, R145, UR23, PT ;  /* 0x0000001791007c0c */ /* 0x000fe4000bf66270 */
[----:B------:R-:W-:Y:S02]  /*1020*/  PRMT R38, RZ, 0x7610, R38 ;  /* 0x00007610ff267816 */ /* 0x000fe40000000026 */
[----:B------:R-:W-:Y:S02]  /*1030*/  PRMT R36, RZ, 0x7610, R36 ;  /* 0x00007610ff247816 */ /* 0x000fe40000000024 */
[----:B------:R-:W-:-:S02]  /*1040*/  PRMT R7, RZ, 0x7610, R7 ;  /* 0x00007610ff077816 */ /* 0x000fc40000000007 */
[----:B------:R-:W-:Y:S02]  /*1050*/  PRMT R42, RZ, 0x7610, R42 ;  /* 0x00007610ff2a7816 */ /* 0x000fe4000000002a */
[----:B------:R-:W-:Y:S02]  /*1060*/  PRMT R40, RZ, 0x7610, R40 ;  /* 0x00007610ff287816 */ /* 0x000fe40000000028 */
[----:B------:R-:W-:Y:S02]  /*1070*/  PRMT R44, RZ, 0x7610, R44 ;  /* 0x00007610ff2c7816 */ /* 0x000fe4000000002c */
[----:B------:R-:W-:Y:S01]  /*1080*/  PRMT R46, RZ, 0x7610, R46 ;  /* 0x00007610ff2e7816 */ /* 0x000fe2000000002e */
[----:B--2---:R1:W-:Y:S02]  /*1090*/  STS.U16 [R129], R0 ;  /* 0x0000000081007388 */ /* 0x0043e40000000400 */
[C---:B-1----:R-:W-:Y:S02]  /*10a0*/  VIADD R0, R25.reuse, 0xc0 ;  /* 0x000000c019007836 */ /* 0x042fe40000000000 */
[----:B---3--:R-:W-:Y:S03]  /*10b0*/  STS.U16 [R128+0x40], R9 ;  /* 0x0000400980007388 */ /* 0x008fe60000000400 */
[----:B------:R-:W-:Y:S01]  /*10c0*/  LEA.HI.SX32 R0, R0, R25, 0x1b ;  /* 0x0000001900007211 */ /* 0x000fe200078fdaff */
[----:B----4-:R1:W-:Y:S03]  /*10d0*/  STS.U16 [R127+0x80], R8 ;  /* 0x000080087f007388 */ /* 0x0103e60000000400 */
[----:B------:R-:W-:Y:S01]  /*10e0*/  LEA R123, R0, UR32, 0x1 ;  /* 0x00000020007b7c11 */ /* 0x000fe2000f8e08ff */
[----:B------:R-:W-:Y:S01]  /*10f0*/  STS.U16 [R126+0xc0], R11 ;  /* 0x0000c00b7e007388 */ /* 0x000fe20000000400 */
[----:B------:R-:W-:-:S03]  /*1100*/  IADD3 R0, PT, PT, R25, 0x160, RZ ;  /* 0x0000016019007810 */ /* 0x000fc60007ffe0ff */
[----:B------:R2:W-:Y:S01]  /*1110*/  STS.U16 [R125+0x100], R10 ;  /* 0x0001000a7d007388 */ /* 0x0005e20000000400 */
[C---:B-1----:R-:W-:Y:S02]  /*1120*/  IADD3 R8, PT, PT, R25.reuse, 0x1a0, RZ ;  /* 0x000001a019087810 */ /* 0x042fe40007ffe0ff */
[-C--:B------:R-:W-:Y:S01]  /*1130*/  LEA.HI.SX32 R0, R0, R25.reuse, 0x1b ;  /* 0x0000001900007211 */ /* 0x080fe200078fdaff */
[----:B------:R-:W-:Y:S01]  /*1140*/  STS.U16 [R124+0x140], R13 ;  /* 0x0001400d7c007388 */ /* 0x000fe20000000400 */
[-C--:B------:R-:W-:Y:S01]  /*1150*/  LEA.HI.SX32 R8, R8, R25.reuse, 0x1b ;  /* 0x0000001908087211 */ /* 0x080fe200078fdaff */
[----:B--2---:R-:W-:Y:S02]  /*1160*/  VIADD R10, R25, 0x1c0 ;  /* 0x000001c0190a7836 */ /* 0x004fe40000000000 */
[----:B------:R1:W-:Y:S01]  /*1170*/  STS.U16 [R123+0x180], R12 ;  /* 0x0001800c7b007388 */ /* 0x0003e20000000400 */
[----:B------:R-:W-:Y:S02]  /*1180*/  LEA R118, R0, UR32, 0x1 ;  /* 0x0000002000767c11 */ /* 0x000fe4000f8e08ff */
[----:B------:R-:W-:Y:S01]  /*1190*/  LEA.HI.SX32 R10, R10, R25, 0x1b ;  /* 0x000000190a0a7211 */ /* 0x000fe200078fdaff */
[----:B------:R-:W-:Y:S01]  /*11a0*/  STS.U16 [R122+0x1c0], R15 ;  /* 0x0001c00f7a007388 */ /* 0x000fe20000000400 */
[----:B------:R-:W-:-:S02]  /*11b0*/  LEA R116, R8, UR32, 0x1 ;  /* 0x0000002008747c11 */ /* 0x000fc4000f8e08ff */
        /* <DEDUP_REMOVED lines=55> */
[----:B------:R-:W-:Y:S01]  /*1530*/  LEA R98, R32, UR32, 0x1 ;  /* 0x0000002020627c11 */ /* 0x000fe2000f8e08ff */
[----:B------:R1:W-:Y:S01]  /*1540*/  STS.U16 [R114+0x3c0], R23 ;  /* 0x0003c01772007388 */ /* 0x0003e20000000400 */
[----:B------:R-:W-:-:S03]  /*1550*/  NOP ;  /* 0x0000000000007918 */ /* 0x000fc60000000000 */
[----:B------:R-:W2:Y:S04]  /*1560*/  LDS.U16 R80, [R113] ;  /* 0x0000000071507984 */ /* 0x000ea80000000400 */
[----:B------:R-:W3:Y:S04]  /*1570*/  LDS.U16 R81, [R112+0x2] ;  /* 0x0000020070517984 */ /* 0x000ee80000000400 */
[----:B------:R-:W4:Y:S04]  /*1580*/  LDS.U16 R78, [R111+0x4] ;  /* 0x000004006f4e7984 */ /* 0x000f280000000400 */
        /* <DEDUP_REMOVED lines=13> */
[----:B------:R-:W-:Y:S01]  /*1660*/  BAR.SYNC.DEFER_BLOCKING 0x0 ;  /* 0x0000000000007b1d */ /* 0x000fe20000010000 */
[----:B------:R-:W-:-:S05]  /*1670*/  PRMT R9, RZ, 0x7610, R9 ;  /* 0x00007610ff097816 */ /* 0x000fca0000000009 */
[----:B------:R-:W2:Y:S01]  /*1680*/  @!P0 LDG.E.U16 R34, desc[UR24][R4.64] ;  /* 0x0000001804228981 */ /* 0x000ea2000c1e1500 */
[----:B------:R-:W-:-:S03]  /*1690*/  ISETP.GE.AND P0, PT, R142, UR23, PT ;  /* 0x000000178e007c0c */ /* 0x000fc6000bf06270 */
[----:B------:R-:W3:Y:S01]  /*16a0*/  @!P1 LDG.E.U16 R9, desc[UR24][R4.64+0xc0] ;  /* 0x0000c01804099981 */ /* 0x000ee2000c1e1500 */
[----:B------:R-:W-:-:S03]  /*16b0*/  ISETP.GE.AND P1, PT, R139, UR23, PT ;  /* 0x000000178b007c0c */ /* 0x000fc6000bf26270 */
[----:B------:R-:W4:Y:S01]  /*16c0*/  @!P2 LDG.E.U16 R36, desc[UR24][R4.64+0x80] ;  /* 0x000080180424a981 */ /* 0x000f22000c1e1500 */
[----:B------:R-:W-:-:S03]  /*16d0*/  ISETP.GE.AND P2, PT, R140, UR23, PT ;  /* 0x000000178c007c0c */ /* 0x000fc6000bf46270 */
[----:B------:R-:W3:Y:S04]  /*16e0*/  @!P3 LDG.E.U16 R7, desc[UR24][R4.64+0x40] ;  /* 0x000040180407b981 */ /* 0x000ee8000c1e1500 */
[----:B------:R-:W4:Y:S01]  /*16f0*/  @!P0 LDG.E.U16 R38, desc[UR24][R4.64+0x100] ;  /* 0x0001001804268981 */ /* 0x000f22000c1e1500 */
[----:B------:R-:W-:Y:S02]  /*1700*/  ISETP.GE.AND P0, PT, R138, UR23, PT ;  /* 0x000000178a007c0c */ /* 0x000fe4000bf06270 */
[----:B------:R-:W-:Y:S02]  /*1710*/  ISETP.GE.AND P3, PT, R141, UR23, PT ;  /* 0x000000178d007c0c */ /* 0x000fe4000bf66270 */
[----:B------:R-:W-:Y:S01]  /*1720*/  PRMT R13, RZ, 0x7610, R13 ;  /* 0x00007610ff0d7816 */ /* 0x000fe2000000000d */
[----:B------:R-:W4:Y:S01]  /*1730*/  @!P2 LDG.E.U16 R40, desc[UR24][R4.64+0x180] ;  /* 0x000180180428a981 */ /* 0x000f22000c1e1500 */
[----:B------:R-:W-:-:S02]  /*1740*/  PRMT R11, RZ, 0x7610, R11 ;  /* 0x00007610ff0b7816 */ /* 0x000fc4000000000b */
[----:B------:R-:W-:Y:S02]  /*1750*/  ISETP.NE.AND P2, PT, R29, RZ, PT ;  /* 0x000000ff1d00720c */ /* 0x000fe40003f45270 */
[----:B------:R-:W4:Y:S01]  /*1760*/  @!P1 LDG.E.U16 R13, desc[UR24][R4.64+0x1c0] ;  /* 0x0001c018040d9981 */ /* 0x000f22000c1e1500 */
[----:B------:R-:W-:-:S03]  /*1770*/  ISETP.NE.AND P1, PT, R31, RZ, PT ;  /* 0x000000ff1f00720c */ /* 0x000fc60003f25270 */
[----:B------:R-:W4:Y:S01]  /*1780*/  @!P0 LDG.E.U16 R42, desc[UR24][R4.64+0x200] ;  /* 0x00020018042a8981 */ /* 0x000f22000c1e1500 */
[----:B------:R-:W-:-:S03]  /*1790*/  ISETP.NE.AND P0, PT, R33, RZ, PT ;  /* 0x000000ff2100720c */ /* 0x000fc60003f05270 */
[----:B------:R-:W4:Y:S01]  /*17a0*/  @!P3 LDG.E.U16 R11, desc[UR24][R4.64+0x140] ;  /* 0x00014018040bb981 */ /* 0x000f22000c1e1500 */
[----:B------:R-:W-:Y:S02]  /*17b0*/  ISETP.NE.AND P3, PT, R27, RZ, PT ;  /* 0x000000ff1b00720c */ /* 0x000fe40003f65270 */
        /* <DEDUP_REMOVED lines=13> */
[----:B------:R-:W-:Y:S02]  /*1890*/  ISETP.GE.AND P0, PT, R148, UR23, PT ;  /* 0x0000001794007c0c */ /* 0x000fe4000bf06270 */
[----:B------:R-:W-:Y:S02]  /*18a0*/  P2R R26, PR, RZ, 0x2 ;  /* 0x00000002ff1a7803 */ /* 0x000fe40000000000 */
[----:B------:R-:W-:Y:S02]  /*18b0*/  ISETP.GE.AND P1, PT, R145, UR23, PT ;  /* 0x0000001791007c0c */ /* 0x000fe4000bf26270 */
[----:B------:R-:W-:Y:S02]  /*18c0*/  PRMT R0, RZ, 0x7610, R0 ;  /* 0x00007610ff007816 */ /* 0x000fe40000000000 */
[----:B------:R-:W-:Y:S02]  /*18d0*/  PRMT R20, RZ, 0x7610, R20 ;  /* 0x00007610ff147816 */ /* 0x000fe40000000014 */
[----:B-1----:R-:W-:-:S02]  /*18e0*/  PRMT R23, RZ, 0x7610, R23 ;  /* 0x00007610ff177816 */ /* 0x002fc40000000017 */
        /* <DEDUP_REMOVED lines=9> */
[----:B------:R-:W-:Y:S01]  /*1980*/  PRMT R35, RZ, 0x7610, R35 ;  /* 0x00007610ff237816 */ /* 0x000fe20000000023 */
[----:B--2---:R-:W-:Y:S04]  /*1990*/  STS.U16 [R129], R34 ;  /* 0x0000002281007388 */ /* 0x004fe80000000400 */
[----:B---3--:R-:W-:Y:S04]  /*19a0*/  STS.U16 [R128+0x40], R7 ;  /* 0x0000400780007388 */ /* 0x008fe80000000400 */
        /* <DEDUP_REMOVED lines=32> */
[----:B-1----:R-:W-:-:S05]  /*1bb0*/  PRMT R21, RZ, 0x7610, R21 ;  /* 0x00007610ff157816 */ /* 0x002fca0000000015 */
[----:B------:R-:W2:Y:S01]  /*1bc0*/  @!P0 LDG.E.U16 R0, desc[UR24][R2.64] ;  /* 0x0000001802008981 */ /* 0x000ea2000c1e1500 */
[----:B------:R-:W-:-:S03]  /*1bd0*/  ISETP.GE.AND P0, PT, R144, UR23, PT ;  /* 0x0000001790007c0c */ /* 0x000fc6000bf06270 */
[----:B------:R-:W3:Y:S01]  /*1be0*/  @!P1 LDG.E.U16 R21, desc[UR24][R2.64+0x40] ;  /* 0x0000401802159981 */ /* 0x000ee2000c1e1500 */
[----:B------:R-:W-:-:S03]  /*1bf0*/  ISETP.GE.AND P1, PT, R143, UR23, PT ;  /* 0x000000178f007c0c */ /* 0x000fc6000bf26270 */
[----:B------:R-:W4:Y:S04]  /*1c00*/  @!P2 LDG.E.U16 R31, desc[UR24][R2.64+0x2c0] ;  /* 0x0002c018021fa981 */ /* 0x000f28000c1e1500 */
[----:B------:R-:W4:Y:S04]  /*1c10*/  @!P3 LDG.E.U16 R30, desc[UR24][R2.64+0x300] ;  /* 0x00030018021eb981 */ /* 0x000f28000c1e1500 */
[----:B------:R-:W4:Y:S01]  /*1c20*/  @!P0 LDG.E.U16 R20, desc[UR24][R2.64+0x80] ;  /* 0x0000801802148981 */ /* 0x000f22000c1e1500 */
[----:B------:R-:W-:-:S03]  /*1c30*/  ISETP.GE.AND P0, PT, R142, UR23, PT ;  /* 0x000000178e007c0c */ /* 0x000fc6000bf06270 */
[----:B------:R-:W4:Y:S01]  /*1c40*/  @!P1 LDG.E.U16 R23, desc[UR24][R2.64+0xc0] ;  /* 0x0000c01802179981 */ /* 0x000f22000c1e1500 */
[----:B------:R-:W-:-:S03]  /*1c50*/  ISETP.GE.AND P1, PT, R141, UR23, PT ;  /* 0x000000178d007c0c */ /* 0x000fc6000bf26270 */
[----:B------:R-:W4:Y:S04]  /*1c60*/  @!P4 LDG.E.U16 R33, desc[UR24][R2.64+0x340] ;  /* 0x000340180221c981 */ /* 0x000f28000c1e1500 */
[----:B------:R-:W4:Y:S04]  /*1c70*/  @!P5 LDG.E.U16 R32, desc[UR24][R2.64+0x380] ;  /* 0x000380180220d981 */ /* 0x000f28000c1e1500 */
[----:B------:R-:W4:Y:S01]  /*1c80*/  @!P0 LDG.E.U16 R22, desc[UR24][R2.64+0x100] ;  /* 0x0001001802168981 */ /* 0x000f22000c1e1500 */
[----:B------:R-:W-:-:S03]  /*1c90*/  ISETP.GE.AND P0, PT, R140, UR23, PT ;  /* 0x000000178c007c0c */ /* 0x000fc6000bf06270 */
[----:B------:R-:W4:Y:S01]  /*1ca0*/  @!P1 LDG.E.U16 R25, desc[UR24][R2.64+0x140] ;  /* 0x0001401802199981 */ /* 0x000f22000c1e1500 */
[----:B------:R-:W-:-:S03]  /*1cb0*/  ISETP.GE.AND P1, PT, R139, UR23, PT ;  /* 0x000000178b007c0c */ /* 0x000fc6000bf26270 */
[----:B------:R-:W4:Y:S06]  /*1cc0*/  @!P6 LDG.E.U16 R35, desc[UR24][R2.64+0x3c0] ;  /* 0x0003c0180223e981 */ /* 0x000f2c000c1e1500 */
[----:B------:R-:W4:Y:S01]  /*1cd0*/  @!P0 LDG.E.U16 R24, desc[UR24][R2.64+0x180] ;  /* 0x0001801802188981 */ /* 0x000f22000c1e1500 */
[----:B------:R-:W-:-:S03]  /*1ce0*/  ISETP.GE.AND P0, PT, R138, UR23, PT ;  /* 0x000000178a007c0c */ /* 0x000fc6000bf06270 */
[----:B------:R-:W4:Y:S01]  /*1cf0*/  @!P1 LDG.E.U16 R27, desc[UR24][R2.64+0x1c0] ;  /* 0x0001c018021b9981 */ /* 0x000f22000c1e1500 */
[----:B------:R-:W-:Y:S02]  /*1d00*/  ISETP.NE.AND P1, PT, R26, RZ, PT ;  /* 0x000000ff1a00720c */ /* 0x000fe40003f25270 */
[----:B------:R-:W-:-:S07]  /*1d10*/  PRMT R26, RZ, 0x7610, R26 ;  /* 0x00007610ff1a7816 */ /* 0x000fce000000001a */
[----:B------:R-:W4:Y:S01]  /*1d20*/  @!P0 LDG.E.U16 R26, desc[UR24][R2.64+0x200] ;  /* 0x00020018021a8981 */ /* 0x000f22000c1e1500 */
[----:B------:R-:W-:Y:S02]  /*1d30*/  ISETP.NE.AND P0, PT, R28, RZ, PT ;  /* 0x000000ff1c00720c */ /* 0x000fe40003f05270 */
[----:B------:R-:W-:-:S06]  /*1d40*/  PRMT R28, RZ, 0x7610, R28 ;  /* 0x00007610ff1c7816 */ /* 0x000fcc000000001c */
[----:B------:R-:W4:Y:S05]  /*1d50*/  @!P1 LDG.E.U16 R28, desc[UR24][R2.64+0x280] ;  /* 0x00028018021c9981 */ /* 0x000f2a000c1e1500 */
[----:B------:R-:W4:Y:S01]  /*1d60*/  @!P0 LDG.E.U16 R29, desc[UR24][R2.64+0x240] ;  /* 0x00024018021d8981 */ /* 0x000f22000c1e1500 */
[----:B------:R-:W-:Y:S02]  /*1d70*/  SHF.L.U32 R80, R80, 0x10, RZ ;  /* 0x0000001050507819 */ /* 0x000fe400000006ff */
[----:B------:R-:W-:Y:S02]  /*1d80*/  SHF.L.U32 R81, R81, 0x10, RZ ;  /* 0x0000001051517819 */ /* 0x000fe400000006ff */
[----:B------:R-:W-:Y:S01]  /*1d90*/  SHF.L.U32 R78, R78, 0x10, RZ ;  /* 0x000000104e4e7819 */ /* 0x000fe200000006ff */
[----:B0-----:R-:W-:-:S02]  /*1da0*/  IMAD.U32 R77, R77, 0x10000, RZ ;  /* 0x000100004d4d7824 */ /* 0x001fc400078e00ff */
[----:B------:R-:W-:Y:S01]  /*1db0*/  IMAD.U32 R74, R74, 0x10000, RZ ;  /* 0x000100004a4a7824 */ /* 0x000fe200078e00ff */
[----:B------:R-:W-:Y:S02]  /*1dc0*/  SHF.L.U32 R75, R75, 0x10, RZ ;  /* 0x000000104b4b7819 */ /* 0x000fe400000006ff */
[----:B------:R-:W-:Y:S01]  /*1dd0*/  SHF.L.U32 R72, R72, 0x10, RZ ;  /* 0x0000001048487819 */ /* 0x000fe200000006ff */
[----:B------:R-:W-:Y:S02]  /*1de0*/  IMAD.U32 R71, R71, 0x10000, RZ ;  /* 0x0001000047477824 */ /* 0x000fe400078e00ff */
[----:B------:R-:W-:Y:S01]  /*1df0*/  IMAD.U32 R68, R68, 0x10000, RZ ;  /* 0x0001000044447824 */ /* 0x000fe200078e00ff */
[----:B------:R-:W-:Y:S02]  /*1e00*/  SHF.L.U32 R69, R69, 0x10, RZ ;  /* 0x0000001045457819 */ /* 0x000fe400000006ff */
[----:B------:R-:W-:Y:S01]  /*1e10*/  SHF.L.U32 R66, R66, 0x10, RZ ;  /* 0x0000001042427819 */ /* 0x000fe200000006ff */
[----:B------:R-:W-:-:S02]  /*1e20*/  IMAD.U32 R65, R65, 0x10000, RZ ;  /* 0x0001000041417824 */ /* 0x000fc400078e00ff */
[----:B------:R-:W-:Y:S01]  /*1e30*/  IMAD.U32 R62, R62, 0x10000, RZ ;  /* 0x000100003e3e7824 */ /* 0x000fe200078e00ff */
[----:B------:R-:W-:Y:S01]  /*1e40*/  SHF.L.U32 R63, R63, 0x10, RZ ;  /* 0x000000103f3f7819 */ /* 0x000fe200000006ff */
[----:B------:R-:W-:Y:S01]  /*1e50*/  UISETP.GE.AND UP0, UPT, UR20, 0x1, UPT ;  /* 0x000000011400788c */ /* 0x000fe2000bf06270 */
[----:B------:R-:W-:Y:S01]  /*1e60*/  SHF.L.U32 R60, R60, 0x10, RZ ;  /* 0x000000103c3c7819 */ /* 0x000fe200000006ff */
[----:B------:R-:W-:Y:S01]  /*1e70*/  IMAD.U32 R59, R59, 0x10000, RZ ;  /* 0x000100003b3b7824 */ /* 0x000fe200078e00ff */
[----:B------:R-:W-:Y:S02]  /*1e80*/  CS2R R96, SRZ ;  /* 0x0000000000607805 */ /* 0x000fe4000001ff00 */
[----:B------:R-:W-:Y:S02]  /*1e90*/  CS2R R94, SRZ ;  /* 0x00000000005e7805 */ /* 0x000fe4000001ff00 */
[----:B------:R-:W-:Y:S02]  /*1ea0*/  CS2R R92, SRZ ;  /* 0x00000000005c7805 */ /* 0x000fe4000001ff00 */
[----:B------:R-:W-:-:S02]  /*1eb0*/  CS2R R90, SRZ ;  /* 0x00000000005a7805 */ /* 0x000fc4000001ff00 */
[----:B------:R-:W-:Y:S02]  /*1ec0*/  CS2R R88, SRZ ;  /* 0x0000000000587805 */ /* 0x000fe4000001ff00 */
[----:B------:R-:W-:Y:S02]  /*1ed0*/  CS2R R86, SRZ ;  /* 0x0000000000567805 */ /* 0x000fe4000001ff00 */
[----:B------:R-:W-:Y:S02]  /*1ee0*/  CS2R R84, SRZ ;  /* 0x0000000000547805 */ /* 0x000fe4000001ff00 */
[----:B------:R-:W-:Y:S01]  /*1ef0*/  CS2R R82, SRZ ;  /* 0x0000000000527805 */ /* 0x000fe2000001ff00 */
        /* <DEDUP_REMOVED lines=28> */
[----:B0-----:R-:W-:-:S03]  /*20c0*/  IMAD.U32 R0, R0, 0x10000, RZ ;  /* 0x0001000000007824 */ /* 0x001fc600078e00ff */
[----:B------:R-:W0:Y:S01]  /*20d0*/  LDS.U16 R55, [R102+0x16] ;  /* 0x0000160066377984 */ /* 0x000e220000000400 */
[----:B-1----:R-:W-:Y:S02]  /*20e0*/  IMAD.U32 R79, R79, 0x10000, RZ ;  /* 0x000100004f4f7824 */ /* 0x002fe400078e00ff */
[----:B------:R-:W-:Y:S01]  /*20f0*/  FFMA.FTZ R2, R0, R80, R155 ;  /* 0x0000005000027223 */ /* 0x000fe2000001009b */
[----:B------:R-:W1:Y:S01]  /*2100*/  LDS.U16 R54, [R101+0x18] ;  /* 0x0000180065367984 */ /* 0x000e620000000400 */
[----:B--2---:R-:W-:Y:S02]  /*2110*/  SHF.L.U32 R76, R76, 0x10, RZ ;  /* 0x000000104c4c7819 */ /* 0x004fe400000006ff */
[----:B------:R-:W-:Y:S01]  /*2120*/  FFMA.FTZ R3, R79, R81, R2 ;  /* 0x000000514f037223 */ /* 0x000fe20000010002 */
[----:B------:R-:W2:Y:S01]  /*2130*/  LDS.U16 R53, [R100+0x1a] ;  /* 0x00001a0064357984 */ /* 0x000ea20000000400 */
[----:B---3--:R-:W-:Y:S02]  /*2140*/  IMAD.U32 R73, R73, 0x10000, RZ ;  /* 0x0001000049497824 */ /* 0x008fe400078e00ff */
[----:B------:R-:W-:Y:S01]  /*2150*/  FFMA.FTZ R2, R76, R78, R3 ;  /* 0x0000004e4c027223 */ /* 0x000fe20000010003 */
[----:B------:R-:W3:Y:S01]  /*2160*/  LDS.U16 R52, [R99+0x1c] ;  /* 0x00001c0063347984 */ /* 0x000ee20000000400 */
[----:B----4-:R-:W-:-:S02]  /*2170*/  SHF.L.U32 R70, R70, 0x10, RZ ;  /* 0x0000001046467819 */ /* 0x010fc400000006ff */
[----:B------:R-:W-:Y:S01]  /*2180*/  FFMA.FTZ R3, R73, R77, R2 ;  /* 0x0000004d49037223 */ /* 0x000fe20000010002 */
[----:B------:R-:W4:Y:S01]  /*2190*/  LDS.U16 R50, [R98+0x1e] ;  /* 0x00001e0062327984 */ /* 0x000f220000000400 */
[----:B------:R-:W-:Y:S02]  /*21a0*/  IMAD.U32 R67, R67, 0x10000, RZ ;  /* 0x0001000043437824 */ /* 0x000fe400078e00ff */
[----:B------:R-:W-:Y:S01]  /*21b0*/  FFMA.FTZ R2, R70, R74, R3 ;  /* 0x0000004a46027223 */ /* 0x000fe20000010003 */
[----:B------:R-:W-:-:S03]  /*21c0*/  SHF.L.U32 R64, R64, 0x10, RZ ;  /* 0x0000001040407819 */ /* 0x000fc600000006ff */
[----:B------:R-:W-:Y:S01]  /*21d0*/  FFMA.FTZ R3, R67, R75, R2 ;  /* 0x0000004b43037223 */ /* 0x000fe20000010002 */
[----:B------:R-:W-:-:S03]  /*21e0*/  IMAD.U32 R61, R61, 0x10000, RZ ;  /* 0x000100003d3d7824 */ /* 0x000fc600078e00ff */
[----:B------:R-:W-:Y:S01]  /*21f0*/  FFMA.FTZ R2, R64, R72, R3 ;  /* 0x0000004840027223 */ /* 0x000fe20000010003 */
[----:B------:R-:W-:-:S03]  /*2200*/  SHF.L.U32 R58, R58, 0x10, RZ ;  /* 0x000000103a3a7819 */ /* 0x000fc600000006ff */
[----:B------:R-:W-:Y:S01]  /*2210*/  FFMA.FTZ R3, R61, R71, R2 ;  /* 0x000000473d037223 */ /* 0x000fe20000010002 */
[----:B------:R-:W-:-:S03]  /*2220*/  IMAD.U32 R57, R57, 0x10000, RZ ;  /* 0x0001000039397824 */ /* 0x000fc600078e00ff */
[----:B------:R-:W-:Y:S01]  /*2230*/  FFMA.FTZ R2, R58, R68, R3 ;  /* 0x000000443a027223 */ /* 0x000fe20000010003 */
[----:B------:R-:W-:-:S03]  /*2240*/  SHF.L.U32 R56, R56, 0x10, RZ ;  /* 0x0000001038387819 */ /* 0x000fc600000006ff */
[----:B------:R-:W-:Y:S01]  /*2250*/  FFMA.FTZ R3, R57, R69, R2 ;  /* 0x0000004539037223 */ /* 0x000fe20000010002 */
[----:B0-----:R-:W-:-:S03]  /*2260*/  IMAD.U32 R55, R55, 0x10000, RZ ;  /* 0x0001000037377824 */ /* 0x001fc600078e00ff */
[----:B------:R-:W-:Y:S01]  /*2270*/  FFMA.FTZ R2, R56, R66, R3 ;  /* 0x0000004238027223 */ /* 0x000fe20000010003 */
[----:B-1----:R-:W-:-:S03]  /*2280*/  SHF.L.U32 R54, R54, 0x10, RZ ;  /* 0x0000001036367819 */ /* 0x002fc600000006ff */
[----:B------:R-:W-:Y:S01]  /*2290*/  FFMA.FTZ R3, R55, R65, R2 ;  /* 0x0000004137037223 */ /* 0x000fe20000010002 */
[----:B--2---:R-:W-:-:S03]  /*22a0*/  IMAD.U32 R53, R53, 0x10000, RZ ;  /* 0x0001000035357824 */ /* 0x004fc600078e00ff */
[----:B------:R-:W-:Y:S01]  /*22b0*/  FFMA.FTZ R2, R54, R62, R3 ;  /* 0x0000003e36027223 */ /* 0x000fe20000010003 */
[----:B---3--:R-:W-:-:S03]  /*22c0*/  SHF.L.U32 R52, R52, 0x10, RZ ;  /* 0x0000001034347819 */ /* 0x008fc600000006ff */
[----:B------:R-:W-:Y:S01]  /*22d0*/  FFMA.FTZ R3, R53, R63, R2 ;  /* 0x0000003f35037223 */ /* 0x000fe20000010002 */
[----:B----4-:R-:W-:-:S03]  /*22e0*/  IMAD.U32 R50, R50, 0x10000, RZ ;  /* 0x0001000032327824 */ /* 0x010fc600078e00ff */
[----:B------:R-:W-:Y:S01]  /*22f0*/  FFMA.FTZ R3, R52, R60, R3 ;  /* 0x0000003c34037223 */ /* 0x000fe20000010003 */
        /* <DEDUP_REMOVED lines=19> */
[----:B------:R-:W-:Y:S01]  /*2430*/  SHF.L.U32 R29, R8, 0x10, RZ ;  /* 0x00000010081d7819 */ /* 0x000fe200000006ff */
[----:B------:R-:W-:Y:S01]  /*2440*/  IMAD.U32 R3, R9, 0x10000, RZ ;  /* 0x0001000009037824 */ /* 0x000fe200078e00ff */
[----:B------:R-:W-:Y:S01]  /*2450*/  SHF.L.U32 R27, R10, 0x10, RZ ;  /* 0x000000100a1b7819 */ /* 0x000fe200000006ff */
[----:B------:R-:W-:Y:S01]  /*2460*/  IMAD.U32 R21, R11, 0x10000, RZ ;  /* 0x000100000b157824 */ /* 0x000fe200078e00ff */
[----:B------:R-:W-:Y:S01]  /*2470*/  SHF.L.U32 R25, R12, 0x10, RZ ;  /* 0x000000100c197819 */ /* 0x000fe200000006ff */
[----:B------:R-:W-:Y:S01]  /*2480*/  IMAD.U32 R23, R13, 0x10000, RZ ;  /* 0x000100000d177824 */ /* 0x000fe200078e00ff */
[----:B------:R-:W0:Y:S01]  /*2490*/  LDC.64 R8, c[0x0][0x440] ;  /* 0x00011000ff087b82 */ /* 0x000e220000000a00 */
[----:B------:R-:W-:Y:S01]  /*24a0*/  UISETP.NE.AND UP0, UPT, UR11, 0x1, UPT ;  /* 0x000000010b00788c */ /* 0x000fe2000bf05270 */
[----:B------:R-:W-:Y:S01]  /*24b0*/  SHF.L.U32 R33, R4, 0x10, RZ ;  /* 0x0000001004217819 */ /* 0x000fe200000006ff */
[----:B------:R-:W-:Y:S01]  /*24c0*/  IMAD.U32 R5, R5, 0x10000, RZ ;  /* 0x0001000005057824 */ /* 0x000fe200078e00ff */
[----:B------:R-:W-:Y:S01]  /*24d0*/  SHF.L.U32 R31, R6, 0x10, RZ ;  /* 0x00000010061f7819 */ /* 0x000fe200000006ff */
[----:B------:R-:W-:Y:S01]  /*24e0*/  IMAD.U32 R7, R7, 0x10000, RZ ;  /* 0x0001000007077824 */ /* 0x000fe200078e00ff */
[----:B------:R-:W-:Y:S01]  /*24f0*/  SHF.L.U32 R161, R14, 0x10, RZ ;  /* 0x000000100ea17819 */ /* 0x000fe200000006ff */
[----:B------:R-:W-:Y:S01]  /*2500*/  IMAD.U32 R15, R15, 0x10000, RZ ;  /* 0x000100000f0f7824 */ /* 0x000fe200078e00ff */
[----:B------:R-:W1:Y:S01]  /*2510*/  LDC.64 R10, c[0x0][0x448] ;  /* 0x00011200ff0a7b82 */ /* 0x000e620000000a00 */
[----:B------:R-:W-:Y:S01]  /*2520*/  SHF.L.U32 R163, R16, 0x10, RZ ;  /* 0x0000001010a37819 */ /* 0x000fe200000006ff */
[----:B------:R-:W-:Y:S01]  /*2530*/  IMAD.U32 R17, R17, 0x10000, RZ ;  /* 0x0001000011117824 */ /* 0x000fe200078e00ff */
[----:B------:R-:W-:Y:S01]  /*2540*/  SHF.L.U32 R165, R18, 0x10, RZ ;  /* 0x0000001012a57819 */ /* 0x000fe200000006ff */
[----:B------:R-:W-:Y:S01]  /*2550*/  IMAD.U32 R167, R19, 0x10000, RZ ;  /* 0x0001000013a77824 */ /* 0x000fe200078e00ff */
[----:B------:R-:W-:Y:S01]  /*2560*/  PLOP3.LUT P1, PT, PT, PT, UP0, 0x80, 0x8 ;  /* 0x000000000008781c */ /* 0x000fe20003f2f008 */
[--C-:B------:R-:W-:Y:S01]  /*2570*/  FADD.FTZ R26, R21, R152.reuse ;  /* 0x00000098151a7221 */ /* 0x100fe20000010000 */
[--C-:B------:R-:W-:Y:S01]  /*2580*/  FADD.FTZ R24, R23, R152.reuse ;  /* 0x0000009817187221 */ /* 0x100fe20000010000 */
[----:B------:R-:W2:Y:S01]  /*2590*/  LDC.64 R12, c[0x0][0x4d8] ;  /* 0x00013600ff0c7b82 */ /* 0x000ea20000000a00 */
[----:B------:R-:W-:Y:S01]  /*25a0*/  ISETP.GE.AND P2, PT, R148, UR23, PT ;  /* 0x0000001794007c0c */ /* 0x000fe2000bf46270 */
[----:B------:R-:W-:Y:S01]  /*25b0*/  IMAD.MOV.U32 R97, RZ, RZ, RZ ;  /* 0x000000ffff617224 */ /* 0x000fe200078e00ff */
[----:B------:R-:W-:Y:S01]  /*25c0*/  MOV R35, RZ ;  /* 0x000000ff00237202 */ /* 0x000fe20000000f00 */
        /* <DEDUP_REMOVED lines=8> */
[----:B------:R-:W-:Y:S01]  /*2650*/  ISETP.EQ.AND P1, PT, R184, RZ, P1 ;  /* 0x000000ffb800720c */ /* 0x000fe20000f22270 */
[--C-:B------:R-:W-:Y:S01]  /*2660*/  FADD.FTZ R23, R161, R152.reuse ;  /* 0x00000098a1177221 */ /* 0x100fe20000010000 */
[--C-:B------:R-:W-:Y:S01]  /*2670*/  FADD.FTZ R22, R15, R152.reuse ;  /* 0x000000980f167221 */ /* 0x100fe20000010000 */
[--C-:B------:R-:W-:Y:S01]  /*2680*/  FADD.FTZ R21, R163, R152.reuse ;  /* 0x00000098a3157221 */ /* 0x100fe20000010000 */
[--C-:B------:R-:W-:Y:S01]  /*2690*/  FADD.FTZ R20, R17, R152.reuse ;  /* 0x0000009811147221 */ /* 0x100fe20000010000 */
[--C-:B------:R-:W-:Y:S01]  /*26a0*/  FADD.FTZ R19, R165, R152.reuse ;  /* 0x00000098a5137221 */ /* 0x100fe20000010000 */
[----:B------:R-:W-:Y:S01]  /*26b0*/  FADD.FTZ R18, R167, R152 ;  /* 0x00000098a7127221 */ /* 0x000fe20000010000 */
[----:B------:R-:W3:Y:S01]  /*26c0*/  LDCU UR42, c[0x0][0x394] ;  /* 0x00007280ff2a77ac */ /* 0x000ee20008000800 */
[----:B------:R-:W4:Y:S01]  /*26d0*/  LDCU UR43, c[0x0][0x38c] ;  /* 0x00007180ff2b77ac */ /* 0x000f220008000800 */
[----:B------:R-:W0:Y:S01]  /*26e0*/  LDCU UR21, c[0x0][0x388] ;  /* 0x00007100ff1577ac */ /* 0x000e220008000800 */
[----:B------:R-:W0:Y:S01]  /*26f0*/  LDCU.64 UR28, c[0x0][0x3a8] ;  /* 0x00007500ff1c77ac */ /* 0x000e220008000a00 */
[----:B------:R-:W0:Y:S01]  /*2700*/  LDCU.64 UR30, c[0x0][0x3c0] ;  /* 0x00007800ff1e77ac */ /* 0x000e220008000a00 */
[----:B------:R-:W0:Y:S01]  /*2710*/  LDCU.64 UR34, c[0x0][0x3e0] ;  /* 0x00007c00ff2277ac */ /* 0x000e220008000a00 */
[----:B------:R-:W0:Y:S01]  /*2720*/  LDCU.64 UR36, c[0x0][0x4e0] ;  /* 0x00009c00ff2477ac */ /* 0x000e220008000a00 */
[----:B------:R-:W0:Y:S01]  /*2730*/  LDCU.64 UR38, c[0x0][0x4f0] ;  /* 0x00009e00ff2677ac */ /* 0x000e220008000a00 */
[----:B------:R-:W0:Y:S02]  /*2740*/  LDCU.64 UR40, c[0x0][0x540] ;  /* 0x0000a800ff2877ac */ /* 0x000e240008000a00 */
.L_x_3668:
[----:B--2---:R-:W-:Y:S01]  /*2750*/  MOV R2, R148 ;  /* 0x0000009400027202 */ /* 0x004fe20000000f00 */
[----:B------:R-:W-:Y:S01]  /*2760*/  IMAD.MOV.U32 R3, RZ, RZ, RZ ;  /* 0x000000ffff037224 */ /* 0x000fe200078e00ff */
[----:B------:R-:W-:Y:S02]  /*2770*/  ISETP.GE.AND P6, PT, R145, UR23, PT ;  /* 0x0000001791007c0c */ /* 0x000fe4000bfc6270 */
[----:B------:R-:W-:Y:S01]  /*2780*/  ISETP.GE.AND P4, PT, R142, UR23, PT ;  /* 0x000000178e007c0c */ /* 0x000fe2000bf86270 */
[----:B01----:R-:W-:Y:S01]  /*2790*/  IMAD.WIDE.U32 R4, R35, UR34, R2 ;  /* 0x0000002223047c25 */ /* 0x003fe2000f8e0002 */
[----:B------:R-:W-:-:S03]  /*27a0*/  ISETP.GE.AND P3, PT, R143, UR23, PT ;  /* 0x000000178f007c0c */ /* 0x000fc6000bf66270 */
[----:B------:R-:W-:Y:S01]  /*27b0*/  IMAD R3, R35, UR35, R5 ;  /* 0x0000002323037c24 */ /* 0x000fe2000f8e0205 */
[----:B------:R-:W-:-:S04]  /*27c0*/  LEA R2, P0, R4, R151, 0x1 ;  /* 0x0000009704027211 */ /* 0x000fc800078008ff */
[----:B------:R-:W-:Y:S02]  /*27d0*/  LEA.HI.X R3, R4, R149, R3, 0x1, P0 ;  /* 0x0000009504037211 */ /* 0x000fe400000f0c03 */
[----:B------:R-:W-:-:S03]  /*27e0*/  ISETP.GE.AND P0, PT, R144, UR23, PT ;  /* 0x0000001790007c0c */ /* 0x000fc6000bf06270 */
[----:B------:R-:W5:Y:S01]  /*27f0*/  @!P2 LDG.E.U16 R14, desc[UR24][R2.64] ;  /* 0x00000018020ea981 */ /* 0x000f62000c1e1500 */
[----:B------:R-:W-:-:S03]  /*2800*/  ISETP.GE.AND P5, PT, R141, UR23, PT ;  /* 0x000000178d007c0c */ /* 0x000fc6000bfa6270 */
[----:B------:R-:W3:Y:S04]  /*2810*/  @!P6 LDG.E.U16 R5, desc[UR24][R2.64+0x40] ;  /* 0x000040180205e981 */ /* 0x000ee8000c1e1500 */
[----:B------:R-:W4:Y:S04]  /*2820*/  @!P4 LDG.E.U16 R6, desc[UR24][R2.64+0x100] ;  /* 0x000100180206c981 */ /* 0x000f28000c1e1500 */
[----:B------:R-:W2:Y:S04]  /*2830*/  @!P0 LDG.E.U16 R4, desc[UR24][R2.64+0x80] ;  /* 0x0000801802048981 */ /* 0x000ea8000c1e1500 */
[----:B------:R-:W2:Y:S04]  /*2840*/  @!P5 LDG.E.U16 R15, desc[UR24][R2.64+0x140] ;  /* 0x00014018020fd981 */ /* 0x000ea8000c1e1500 */
[----:B------:R-:W2:Y:S01]  /*2850*/  @!P3 LDG.E.U16 R7, desc[UR24][R2.64+0xc0] ;  /* 0x0000c0180207b981 */ /* 0x000ea2000c1e1500 */
[----:B------:R-:W-:Y:S01]  /*2860*/  HFMA2 R154, -RZ, RZ, 0, 0 ;  /* 0x00000000ff9a7431 */ /* 0x000fe200000001ff */
[----:B------:R-:W-:Y:S01]  /*2870*/  MOV R158, RZ ;  /* 0x000000ff009e7202 */ /* 0x000fe20000000f00 */
[----:B------:R-:W-:Y:S01]  /*2880*/  IMAD.MOV.U32 R156, RZ, RZ, RZ ;  /* 0x000000ffff9c7224 */ /* 0x000fe200078e00ff */
[----:B-----5:R-:W-:-:S04]  /*2890*/  @!P2 PRMT R154, R14, 0x5410, RZ ;  /* 0x000054100e9aa816 */ /* 0x020fc800000000ff */
[----:B---3--:R-:W-:Y:S02]  /*28a0*/  @!P6 PRMT R154, R154, 0x5410, R5 ;  /* 0x000054109a9ae816 */ /* 0x008fe40000000005 */
[----:B------:R-:W-:Y:S02]  /*28b0*/  ISETP.GE.AND P6, PT, R140, UR23, PT ;  /* 0x000000178c007c0c */ /* 0x000fe4000bfc6270 */
[----:B----4-:R-:W-:Y:S02]  /*28c0*/  @!P4 PRMT R158, R6, 0x5410, RZ ;  /* 0x00005410069ec816 */ /* 0x010fe400000000ff */
[----:B------:R-:W-:Y:S02]  /*28d0*/  ISETP.GE.AND P4, PT, R138, UR23, PT ;  /* 0x000000178a007c0c */ /* 0x000fe4000bf86270 */
[----:B--2---:R-:W-:Y:S02]  /*28e0*/  @!P0 PRMT R156, R4, 0x5410, RZ ;  /* 0x00005410049c8816 */ /* 0x004fe400000000ff */
[----:B------:R-:W-:-:S02]  /*28f0*/  ISETP.GE.AND P0, PT, R136, UR23, PT ;  /* 0x0000001788007c0c */ /* 0x000fc4000bf06270 */
[----:B------:R-:W-:Y:S02]  /*2900*/  @!P5 PRMT R158, R158, 0x5410, R15 ;  /* 0x000054109e9ed816 */ /* 0x000fe4000000000f */
[----:B------:R-:W-:Y:S01]  /*2910*/  ISETP.GE.AND P5, PT, R139, UR23, PT ;  /* 0x000000178b007c0c */ /* 0x000fe2000bfa6270 */
[----:B------:R-:W2:Y:S01]  /*2920*/  @!P6 LDG.E.U16 R14, desc[UR24][R2.64+0x180] ;  /* 0x00018018020ee981 */ /* 0x000ea2000c1e1500 */
[----:B------:R-:W-:Y:S02]  /*2930*/  @!P3 PRMT R156, R156, 0x5410, R7 ;  /* 0x000054109c9cb816 */ /* 0x000fe40000000007 */
[----:B------:R-:W-:Y:S01]  /*2940*/  ISETP.GE.AND P3, PT, R137, UR23, PT ;  /* 0x0000001789007c0c */ /* 0x000fe2000bf66270 */
[----:B------:R-:W3:Y:S04]  /*2950*/  @!P4 LDG.E.U16 R162, desc[UR24][R2.64+0x200] ;  /* 0x0002001802a2c981 */ /* 0x000ee8000c1e1500 */
[----:B------:R-:W4:Y:S04]  /*2960*/  @!P0 LDG.E.U16 R165, desc[UR24][R2.64+0x280] ;  /* 0x0002801802a58981 */ /* 0x000f28000c1e1500 */
[----:B------:R-:W5:Y:S04]  /*2970*/  @!P5 LDG.E.U16 R161, desc[UR24][R2.64+0x1c0] ;  /* 0x0001c01802a1d981 */ /* 0x000f68000c1e1500 */
[----:B------:R-:W4:Y:S01]  /*2980*/  @!P3 LDG.E.U16 R163, desc[UR24][R2.64+0x240] ;  /* 0x0002401802a3b981 */ /* 0x000f22000c1e1500 */
[----:B------:R-:W-:Y:S01]  /*2990*/  MOV R6, UR8 ;  /* 0x0000000800067c02 */ /* 0x000fe20008000f00 */
[----:B------:R-:W-:-:S02]  /*29a0*/  IMAD.U32 R5, RZ, RZ, UR10 ;  /* 0x0000000aff057e24 */ /* 0x000fc4000f8e00ff */
[----:B------:R-:W-:Y:S02]  /*29b0*/  HFMA2 R160, -RZ, RZ, 0, 0 ;  /* 0x00000000ffa07431 */ /* 0x000fe400000001ff */
[----:B------:R-:W-:Y:S02]  /*29c0*/  IMAD.MOV.U32 R4, RZ, RZ, R6 ;  /* 0x000000ffff047224 */ /* 0x000fe400078e0006 */
[----:B------:R-:W-:Y:S02]  /*29d0*/  IMAD.U32 R7, RZ, RZ, UR9 ;  /* 0x00000009ff077e24 */ /* 0x000fe4000f8e00ff */
[----:B------:R-:W-:Y:S01]  /*29e0*/  IMAD.WIDE.U32 R4, R35, UR28, R4 ;  /* 0x0000001c23047c25 */ /* 0x000fe2000f8e0004 */
[----:B------:R-:W-:-:S03]  /*29f0*/  MOV R7, UR12 ;  /* 0x0000000c00077c02 */ /* 0x000fc60008000f00 */
[----:B------:R-:W-:Y:S02]  /*2a00*/  IMAD R5, R35, UR29, R5 ;  /* 0x0000001d23057c24 */ /* 0x000fe4000f8e0205 */
[----:B------:R-:W-:Y:S01]  /*2a10*/  IMAD.MOV.U32 R164, RZ, RZ, RZ ;  /* 0x000000ffffa47224 */ /* 0x000fe200078e00ff */
[----:B------:R-:W-:Y:S02]  /*2a20*/  MOV R15, UR7 ;  /* 0x00000007000f7c02 */ /* 0x000fe40008000f00 */
[----:B--2---:R-:W-:Y:S01]  /*2a30*/  @!P6 PRMT R160, R14, 0x5410, RZ ;  /* 0x000054100ea0e816 */ /* 0x004fe200000000ff */
[----:B------:R-:W-:Y:S01]  /*2a40*/  IMAD.U32 R14, RZ, RZ, UR6 ;  /* 0x00000006ff0e7e24 */ /* 0x000fe2000f8e00ff */
[----:B------:R-:W-:-:S03]  /*2a50*/  LEA R16, P6, R4, R8, 0x2 ;  /* 0x0000000804107211 */ /* 0x000fc600078c10ff */
[----:B------:R-:W-:Y:S01]  /*2a60*/  IMAD.MOV.U32 R6, RZ, RZ, R14 ;  /* 0x000000ffff067224 */ /* 0x000fe200078e000e */
[----:B------:R-:W-:-:S03]  /*2a70*/  LEA.HI.X R17, R4, R9, R5, 0x2, P6 ;  /* 0x0000000904117211 */ /* 0x000fc600030f1405 */
[----:B------:R-:W-:Y:S01]  /*2a80*/  IMAD.WIDE.U32 R6, R35, UR30, R6 ;  /* 0x0000001e23067c25 */ /* 0x000fe2000f8e0006 */
[----:B------:R-:W-:Y:S01]  /*2a90*/  ISETP.GE.AND P6, PT, R135, UR23, PT ;  /* 0x0000001787007c0c */ /* 0x000fe2000bfc6270 */
[----:B------:R-:W2:Y:S01]  /*2aa0*/  LDG.E R16, desc[UR24][R16.64] ;  /* 0x0000001810107981 */ /* 0x000ea2000c1e1900 */
[----:B------:R-:W-:Y:S01]  /*2ab0*/  MOV R14, RZ ;  /* 0x000000ff000e7202 */ /* 0x000fe20000000f00 */
[----:B------:R-:W-:Y:S01]  /*2ac0*/  IMAD R5, R35, UR31, R7 ;  /* 0x0000001f23057c24 */ /* 0x000fe2000f8e0207 */
[----:B---3--:R-:W-:Y:S02]  /*2ad0*/  @!P4 PRMT R14, R162, 0x5410, RZ ;  /* 0x00005410a20ec816 */ /* 0x008fe400000000ff */
[----:B-----5:R-:W-:Y:S02]  /*2ae0*/  @!P5 PRMT R160, R160, 0x5410, R161 ;  /* 0x00005410a0a0d816 */ /* 0x020fe400000000a1 */
[----:B------:R-:W-:Y:S02]  /*2af0*/  ISETP.GE.AND P4, PT, R134, UR23, PT ;  /* 0x0000001786007c0c */ /* 0x000fe4000bf86270 */
[----:B----4-:R-:W-:-:S02]  /*2b00*/  @!P0 PRMT R164, R165, 0x5410, RZ ;  /* 0x00005410a5a48816 */ /* 0x010fc400000000ff */
[----:B-1----:R-:W-:Y:S01]  /*2b10*/  LEA R4, P5, R6, R10, 0x2 ;  /* 0x0000000a06047211 */ /* 0x002fe200078a10ff */
[----:B------:R-:W3:Y:S01]  /*2b20*/  @!P6 LDG.E.U16 R15, desc[UR24][R2.64+0x2c0] ;  /* 0x0002c018020fe981 */ /* 0x000ee2000c1e1500 */
[----:B------:R-:W-:Y:S02]  /*2b30*/  ISETP.GE.AND P0, PT, R132, UR23, PT ;  /* 0x0000001784007c0c */ /* 0x000fe4000bf06270 */
[----:B------:R-:W-:Y:S02]  /*2b40*/  @!P3 PRMT R14, R14, 0x5410, R163 ;  /* 0x000054100e0eb816 */ /* 0x000fe400000000a3 */
[----:B------:R-:W-:Y:S02]  /*2b50*/  ISETP.GE.AND P3, PT, R133, UR23, PT ;  /* 0x0000001785007c0c */ /* 0x000fe4000bf66270 */
[----:B------:R-:W-:Y:S02]  /*2b60*/  LEA.HI.X R5, R6, R11, R5, 0x2, P5 ;  /* 0x0000000b06057211 */ /* 0x000fe400028f1405 */
[----:B------:R-:W-:Y:S01]  /*2b70*/  ISETP.GE.AND P5, PT, R131, UR23, PT ;  /* 0x0000001783007c0c */ /* 0x000fe2000bfa6270 */
[----:B------:R-:W4:Y:S04]  /*2b80*/  @!P4 LDG.E.U16 R6, desc[UR24][R2.64+0x300] ;  /* 0x000300180206c981 */ /* 0x000f28000c1e1500 */
[----:B------:R-:W5:Y:S04]  /*2b90*/  @!P0 LDG.E.U16 R17, desc[UR24][R2.64+0x380] ;  /* 0x0003801802118981 */ /* 0x000f68000c1e1500 */
[----:B------:R-:W2:Y:S04]  /*2ba0*/  @!P3 LDG.E.U16 R7, desc[UR24][R2.64+0x340] ;  /* 0x000340180207b981 */ /* 0x000ea8000c1e1500 */
[----:B------:R-:W2:Y:S04]  /*2bb0*/  @!P5 LDG.E.U16 R161, desc[UR24][R2.64+0x3c0] ;  /* 0x0003c01802a1d981 */ /* 0x000ea8000c1e1500 */
[----:B------:R0:W2:Y:S01]  /*2bc0*/  LDG.E R188, desc[UR24][R4.64] ;  /* 0x0000001804bc7981 */ /* 0x0000a2000c1e1900 */
[----:B------:R-:W-:-:S02]  /*2bd0*/  PRMT R162, R156, 0x7632, R162 ;  /* 0x000076329ca27816 */ /* 0x000fc400000000a2 */
[----:B------:R-:W-:Y:S01]  /*2be0*/  PRMT R163, R158, 0x7632, R163 ;  /* 0x000076329ea37816 */ /* 0x000fe200000000a3 */
[----:B------:R-:W-:Y:S01]  /*2bf0*/  STS.U16 [R129], R154 ;  /* 0x0000009a81007388 */ /* 0x000fe20000000400 */
[----:B0-----:R-:W-:Y:S02]  /*2c00*/  PRMT R5, R154, 0x7632, R5 ;  /* 0x000076329a057816 */ /* 0x001fe40000000005 */
[----:B------:R-:W-:-:S03]  /*2c10*/  PRMT R165, R160, 0x7632, R165 ;  /* 0x00007632a0a57816 */ /* 0x000fc600000000a5 */
[----:B------:R-:W-:Y:S01]  /*2c20*/  STS.U16 [R128+0x40], R5 ;  /* 0x0000400580007388 */ /* 0x000fe20000000400 */
[----:B------:R-:W-:-:S03]  /*2c30*/  PRMT R4, R14, 0x7632, R4 ;  /* 0x000076320e047816 */ /* 0x000fc60000000004 */
[----:B------:R-:W-:Y:S04]  /*2c40*/  STS.U16 [R127+0x80], R156 ;  /* 0x0000809c7f007388 */ /* 0x000fe80000000400 */
[----:B------:R-:W-:Y:S04]  /*2c50*/  STS.U16 [R126+0xc0], R162 ;  /* 0x0000c0a27e007388 */ /* 0x000fe80000000400 */
[----:B------:R-:W-:Y:S01]  /*2c60*/  STS.U16 [R125+0x100], R158 ;  /* 0x0001009e7d007388 */ /* 0x000fe20000000400 */
[----:B------:R-:W-:-:S03]  /*2c70*/  HFMA2 R2, -RZ, RZ, 0, 0 ;  /* 0x00000000ff027431 */ /* 0x000fc600000001ff */
[----:B------:R-:W-:Y:S04]  /*2c80*/  STS.U16 [R124+0x140], R163 ;  /* 0x000140a37c007388 */ /* 0x000fe80000000400 */
[----:B------:R-:W-:Y:S04]  /*2c90*/  STS.U16 [R123+0x180], R160 ;  /* 0x000180a07b007388 */ /* 0x000fe80000000400 */
[----:B------:R-:W-:Y:S04]  /*2ca0*/  STS.U16 [R122+0x1c0], R165 ;  /* 0x0001c0a57a007388 */ /* 0x000fe80000000400 */
[----:B------:R-:W-:Y:S04]  /*2cb0*/  STS.U16 [R121+0x200], R14 ;  /* 0x0002000e79007388 */ /* 0x000fe80000000400 */
[----:B------:R0:W-:Y:S02]  /*2cc0*/  STS.U16 [R120+0x240], R4 ;  /* 0x0002400478007388 */ /* 0x0001e40000000400 */
[----:B0-----:R-:W-:Y:S01]  /*2cd0*/  IMAD.MOV.U32 R4, RZ, RZ, RZ ;  /* 0x000000ffff047224 */ /* 0x001fe200078e00ff */
[----:B------:R-:W0:Y:S01]  /*2ce0*/  S2UR UR20, SR_CgaCtaId ;  /* 0x00000000001479c3 */ /* 0x000e220000008800 */
[----:B------:R-:W-:-:S04]  /*2cf0*/  USHF.L.U32 UR33, UR11, 0x8, URZ ;  /* 0x000000080b217899 */ /* 0x000fc800080006ff */
[----:B------:R-:W-:-:S04]  /*2d00*/  UIADD3 UR19, UPT, UPT, UR33, -0x100, URZ ;  /* 0xffffff0021137890 */ /* 0x000fc8000fffe0ff */
[----:B------:R-:W-:Y:S01]  /*2d10*/  ULOP3.LUT UR19, UR19, 0x100, URZ, 0xc0, !UPT ;  /* 0x0000010013137892 */ /* 0x000fe2000f8ec0ff */
[----:B------:R-:W-:Y:S02]  /*2d20*/  UMOV UR32, 0x400 ;  /* 0x0000040000207882 */ /* 0x000fe40000000000 */
[----:B0-----:R-:W-:Y:S01]  /*2d30*/  ULEA UR32, UR20, UR32, 0x18 ;  /* 0x0000002014207291 */ /* 0x001fe2000f8ec0ff */
[----:B------:R-:W-:Y:S01]  /*2d40*/  BSSY.RECONVERGENT B0, `(.L_x_3624) ;  /* 0x0000080000007945 */ /* 0x000fe20003800200 */
[----:B---3--:R-:W-:-:S04]  /*2d50*/  @!P6 PRMT R164, R164, 0x5410, R15 ;  /* 0x00005410a4a4e816 */ /* 0x008fc8000000000f */
[----:B------:R-:W-:Y:S02]  /*2d60*/  PRMT R5, R164, 0x7632, R5 ;  /* 0x00007632a4057816 */ /* 0x000fe40000000005 */
[----:B----4-:R-:W-:Y:S02]  /*2d70*/  @!P4 PRMT R2, R6, 0x5410, RZ ;  /* 0x000054100602c816 */ /* 0x010fe400000000ff */
[----:B-----5:R-:W-:Y:S01]  /*2d80*/  @!P0 PRMT R4, R17, 0x5410, RZ ;  /* 0x0000541011048816 */ /* 0x020fe200000000ff */
[----:B------:R-:W-:Y:S01]  /*2d90*/  STS.U16 [R119+0x280], R164 ;  /* 0x000280a477007388 */ /* 0x000fe20000000400 */
[----:B--2---:R-:W-:-:S03]  /*2da0*/  @!P3 PRMT R2, R2, 0x5410, R7 ;  /* 0x000054100202b816 */ /* 0x004fc60000000007 */
[----:B------:R0:W-:Y:S01]  /*2db0*/  STS.U16 [R118+0x2c0], R5 ;  /* 0x0002c00576007388 */ /* 0x0001e20000000400 */
[----:B------:R-:W-:-:S03]  /*2dc0*/  @!P5 PRMT R4, R4, 0x5410, R161 ;  /* 0x000054100404d816 */ /* 0x000fc600000000a1 */
[----:B------:R1:W-:Y:S01]  /*2dd0*/  STS.U16 [R117+0x300], R2 ;  /* 0x0003000275007388 */ /* 0x0003e20000000400 */
[----:B------:R-:W-:Y:S02]  /*2de0*/  PRMT R6, R4, 0x7632, R6 ;  /* 0x0000763204067816 */ /* 0x000fe40000000006 */
[----:B0-----:R-:W-:-:S05]  /*2df0*/  PRMT R5, R2, 0x7632, R5 ;  /* 0x0000763202057816 */ /* 0x001fca0000000005 */
[----:B------:R-:W-:Y:S04]  /*2e00*/  STS.U16 [R116+0x340], R5 ;  /* 0x0003400574007388 */ /* 0x000fe80000000400 */
[----:B------:R-:W-:Y:S04]  /*2e10*/  STS.U16 [R115+0x380], R4 ;  /* 0x0003800473007388 */ /* 0x000fe80000000400 */
[----:B------:R-:W-:Y:S01]  /*2e20*/  STS.U16 [R114+0x3c0], R6 ;  /* 0x0003c00672007388 */ /* 0x000fe20000000400 */
[----:B------:R-:W-:-:S03]  /*2e30*/  NOP ;  /* 0x0000000000007918 */ /* 0x000fc60000000000 */
[----:B------:R-:W0:Y:S04]  /*2e40*/  LDS.U16 R201, [R105+0x10] ;  /* 0x0000100069c97984 */ /* 0x000e280000000400 */
[----:B------:R-:W2:Y:S04]  /*2e50*/  LDS.U16 R197, [R103+0x14] ;  /* 0x0000140067c57984 */ /* 0x000ea80000000400 */
[----:B------:R-:W3:Y:S04]  /*2e60*/  LDS.U16 R217, [R113] ;  /* 0x0000000071d97984 */ /* 0x000ee80000000400 */
        /* <DEDUP_REMOVED lines=13> */
[----:B------:R-:W-:-:S04]  /*2f40*/  FMUL.FTZ R3, R16, 1.4426950216293334961 ;  /* 0x3fb8aa3b10037820 */ /* 0x000fc80000410000 */
[-C--:B------:R-:W-:Y:S01]  /*2f50*/  FMUL.FTZ R219, R33, R3.reuse ;  /* 0x0000000321db7220 */ /* 0x080fe20000410000 */
[----:B-1----:R-:W-:Y:S02]  /*2f60*/  VIADD R2, R35, UR19 ;  /* 0x0000001323027c36 */ /* 0x002fe40008000000 */
        /* <DEDUP_REMOVED lines=11> */
[----:B------:R-:W-:Y:S01]  /*3020*/  ISETP.NE.AND P0, PT, R150, RZ, PT ;  /* 0x000000ff9600720c */ /* 0x000fe20003f05270 */
[-C--:B------:R-:W-:Y:S01]  /*3030*/  FMUL.FTZ R183, R22, R3.reuse ;  /* 0x0000000316b77220 */ /* 0x080fe20000410000 */
[----:B------:R-:W-:Y:S01]  /*3040*/  IADD3 R161, PT, PT, R150, 0x200, RZ ;  /* 0x0000020096a17810 */ /* 0x000fe20007ffe0ff */
[-C--:B------:R-:W-:Y:S01]  /*3050*/  FMUL.FTZ R176, R21, R3.reuse ;  /* 0x0000000315b07220 */ /* 0x080fe20000410000 */
[-C--:B------:R-:W-:Y:S01]  /*3060*/  FMUL.FTZ R181, R20, R3.reuse ;  /* 0x0000000314b57220 */ /* 0x080fe20000410000 */
[-C--:B------:R-:W-:Y:S01]  /*3070*/  FMUL.FTZ R179, R19, R3.reuse ;  /* 0x0000000313b37220 */ /* 0x080fe20000410000 */
[----:B------:R-:W-:Y:S01]  /*3080*/  FMUL.FTZ R177, R18, R3 ;  /* 0x0000000312b17220 */ /* 0x000fe20000410000 */
[----:B------:R-:W-:-:S02]  /*3090*/  ISETP.NE.AND P3, PT, R150, 0x3f, PT ;  /* 0x0000003f9600780c */ /* 0x000fc40003f65270 */
[----:B------:R-:W-:Y:S01]  /*30a0*/  SEL R2, R2, R161, !P0 ;  /* 0x000000a102027207 */ /* 0x000fe20004000000 */
[----:B------:R-:W1:Y:S01]  /*30b0*/  MUFU.EX2 R156, R156 ;  /* 0x0000009c009c7308 */ /* 0x000e620000000800 */
[----:B0-----:R-:W-:-:S03]  /*30c0*/  SHF.L.U32 R201, R201, 0x10, RZ ;  /* 0x00000010c9c97819 */ /* 0x001fc600000006ff */
[----:B------:R-:W0:Y:S01]  /*30d0*/  MUFU.EX2 R154, R154 ;  /* 0x0000009a009a7308 */ /* 0x000e220000000800 */
[----:B------:R-:W-:-:S03]  /*30e0*/  LEA R2, R2, UR32, 0x2 ;  /* 0x0000002002027c11 */ /* 0x000fc6000f8e10ff */
[----:B------:R-:W0:Y:S01]  /*30f0*/  MUFU.EX2 R163, R163 ;  /* 0x000000a300a37308 */ /* 0x000e220000000800 */
[----:B--2---:R-:W-:-:S03]  /*3100*/  SHF.L.U32 R197, R197, 0x10, RZ ;  /* 0x00000010c5c57819 */ /* 0x004fc600000006ff */
[----:B------:R-:W2:Y:S01]  /*3110*/  MUFU.EX2 R158, R158 ;  /* 0x0000009e009e7308 */ /* 0x000ea20000000800 */
[----:B---3--:R-:W-:-:S03]  /*3120*/  SHF.L.U32 R217, R217, 0x10, RZ ;  /* 0x00000010d9d97819 */ /* 0x008fc600000006ff */
[----:B------:R-:W3:Y:S01]  /*3130*/  MUFU.EX2 R189, R189 ;  /* 0x000000bd00bd7308 */ /* 0x000ee20000000800 */
[----:B----4-:R-:W-:-:S03]  /*3140*/  SHF.L.U32 R213, R213, 0x10, RZ ;  /* 0x00000010d5d57819 */ /* 0x010fc600000006ff */
[----:B------:R-:W4:Y:S01]  /*3150*/  MUFU.EX2 R182, R182 ;  /* 0x000000b600b67308 */ /* 0x000f220000000800 */
[----:B-----5:R-:W-:-:S03]  /*3160*/  SHF.L.U32 R209, R209, 0x10, RZ ;  /* 0x00000010d1d17819 */ /* 0x020fc600000006ff */
[----:B------:R-:W0:Y:S01]  /*3170*/  MUFU.EX2 R187, R187 ;  /* 0x000000bb00bb7308 */ /* 0x000e220000000800 */
[----:B------:R-:W-:-:S03]  /*3180*/  SHF.L.U32 R205, R205, 0x10, RZ ;  /* 0x00000010cdcd7819 */ /* 0x000fc600000006ff */
[----:B------:R-:W0:Y:S01]  /*3190*/  MUFU.EX2 R180, R180 ;  /* 0x000000b400b47308 */ /* 0x000e220000000800 */
[----:B------:R-:W-:-:S03]  /*31a0*/  SHF.L.U32 R193, R193, 0x10, RZ ;  /* 0x00000010c1c17819 */ /* 0x000fc600000006ff */
        /* <DEDUP_REMOVED lines=8> */
[----:B------:R-:W-:-:S02]  /*3230*/  IMAD.U32 R207, R207, 0x10000, RZ ;  /* 0x00010000cfcf7824 */ /* 0x000fc400078e00ff */
[----:B------:R-:W-:Y:S02]  /*3240*/  IMAD.U32 R203, R203, 0x10000, RZ ;  /* 0x00010000cbcb7824 */ /* 0x000fe400078e00ff */
[----:B------:R-:W-:Y:S02]  /*3250*/  IMAD.U32 R199, R199, 0x10000, RZ ;  /* 0x00010000c7c77824 */ /* 0x000fe400078e00ff */
[----:B------:R-:W-:Y:S02]  /*3260*/  IMAD.U32 R195, R195, 0x10000, RZ ;  /* 0x00010000c3c37824 */ /* 0x000fe400078e00ff */
[----:B------:R-:W-:Y:S02]  /*3270*/  IMAD.U32 R191, R191, 0x10000, RZ ;  /* 0x00010000bfbf7824 */ /* 0x000fe400078e00ff */
[----:B------:R-:W-:Y:S01]  /*3280*/  IMAD.U32 R17, R17, 0x10000, RZ ;  /* 0x0001000011117824 */ /* 0x000fe200078e00ff */
[----:B-1----:R1:W-:Y:S01]  /*3290*/  STS [R2+0x1d10], R219 ;  /* 0x001d10db02007388 */ /* 0x0023e20000000800 */
        /* <DEDUP_REMOVED lines=10> */
[C---:B------:R-:W-:Y:S01]  /*3340*/  FMUL.FTZ R221, R188.reuse, R193 ;  /* 0x000000c1bcdd7220 */ /* 0x040fe20000410000 */
[C---:B------:R-:W-:Y:S01]  /*3350*/  FMUL.FTZ R164, R188.reuse, R191 ;  /* 0x000000bfbca47220 */ /* 0x040fe20000410000 */
[C---:B------:R-:W-:Y:S01]  /*3360*/  FMUL.FTZ R223, R188.reuse, R175 ;  /* 0x000000afbcdf7220 */ /* 0x040fe20000410000 */
[----:B------:R-:W-:Y:S01]  /*3370*/  FMUL.FTZ R225, R188, R17 ;  /* 0x00000011bce17220 */ /* 0x000fe20000410000 */
[----:B------:R-:W-:Y:S01]  /*3380*/  FMUL.FTZ R170, R58, R165 ;  /* 0x000000a53aaa7220 */ /* 0x000fe20000410000 */
[----:B------:R-:W-:Y:S01]  /*3390*/  FMUL.FTZ R168, R56, R167 ;  /* 0x000000a738a87220 */ /* 0x000fe20000410000 */
        /* <DEDUP_REMOVED lines=15> */
[----:B0-234-:R-:W-:Y:S05]  /*3490*/  @P3 BRA `(.L_x_3625) ;  /* 0x0000000000203947 */ /* 0x01dfea0003800000 */
[----:B------:R-:W-:Y:S01]  /*34a0*/  UISETP.NE.AND UP0, UPT, UR11, UR42, UPT ;  /* 0x0000002a0b00728c */ /* 0x000fe2000bf05270 */
[----:B------:R-:W-:-:S08]  /*34b0*/  MOV R160, 0x3f800000 ;  /* 0x3f80000000a07802 */ /* 0x000fd00000000f00 */
[----:B------:R-:W-:Y:S05]  /*34c0*/  BRA.U !UP0, `(.L_x_3626) ;  /* 0x00000001081c7547 */ /* 0x000fea000b800000 */
[----:B------:R-:W-:-:S06]  /*34d0*/  ULOP3.LUT UR19, UR33, 0x100, URZ, 0xc0, !UPT ;  /* 0x0000010021137892 */ /* 0x000fcc000f8ec0ff */
[----:B------:R-:W-:-:S04]  /*34e0*/  IADD3 R2, PT, PT, R35, UR19, RZ ;  /* 0x0000001323027c10 */ /* 0x000fc8000fffe0ff */
[----:B------:R-:W-:-:S05]  /*34f0*/  LEA R2, R2, UR32, 0x2 ;  /* 0x0000002002027c11 */ /* 0x000fca000f8e10ff */
[----:B------:R1:W2:Y:S01]  /*3500*/  LDS R160, [R2+0x1d10] ;  /* 0x001d100002a07984 */ /* 0x0002a20000000800 */
[----:B------:R-:W-:Y:S05]  /*3510*/  BRA `(.L_x_3626) ;  /* 0x0000000000087947 */ /* 0x000fea0003800000 */
.L_x_3625:
[----:B------:R-:W-:-:S06]  /*3520*/  LEA R160, R150, UR32, 0x2 ;  /* 0x0000002096a07c11 */ /* 0x000fcc000f8e10ff */
[----:B------:R-:W0:Y:S02]  /*3530*/  LDS R160, [R160+0x2514] ;  /* 0x00251400a0a07984 */ /* 0x000e240000000800 */
.L_x_3626:
[----:B------:R-:W-:Y:S05]  /*3540*/  BSYNC.RECONVERGENT B0 ;  /* 0x0000000000007941 */ /* 0x000fea0003800200 */
.L_x_3624:
[----:B------:R-:W3:Y:S01]  /*3550*/  @P1 LDC R4, c[0x0][0x38c] ;  /* 0x0000e300ff041b82 */ /* 0x000ee20000000800 */
[----:B------:R-:W-:Y:S01]  /*3560*/  VOTEU.ANY UP0, P1 ;  /* 0x0000000000ff7886 */ /* 0x000fe20000800100 */
[----:B------:R-:W-:Y:S01]  /*3570*/  FMUL.FTZ R190, R33, R80 ;  /* 0x0000005021be7220 */ /* 0x000fe20000410000 */
[----:B------:R-:W-:Y:S01]  /*3580*/  FMUL.FTZ R225, R32, R81 ;  /* 0x0000005120e17220 */ /* 0x000fe20000410000 */
[----:B------:R-:W-:Y:S01]  /*3590*/  IMAD.MOV.U32 R5, RZ, RZ, 0x8 ;  /* 0x00000008ff057424 */ /* 0x000fe200078e00ff */
[----:B-1----:R-:W-:Y:S01]  /*35a0*/  MOV R2, 0x3f800000 ;  /* 0x3f80000000027802 */ /* 0x002fe20000000f00 */
[----:B------:R-:W-:Y:S01]  /*35b0*/  @UP0 UIADD3 UR19, UPT, UPT, UR11, -0x2, URZ ;  /* 0xfffffffe0b130890 */ /* 0x000fe2000fffe0ff */
[----:B------:R-:W-:Y:S01]  /*35c0*/  FMUL.FTZ R7, R219, R156 ;  /* 0x0000009cdb077220 */ /* 0x000fe20000410000 */
[----:B------:R-:W-:Y:S01]  /*35d0*/  FMUL.FTZ R221, R31, R78 ;  /* 0x0000004e1fdd7220 */ /* 0x000fe20000410000 */
[----:B------:R-:W-:Y:S01]  /*35e0*/  FFMA.FTZ R6, R156, R190, R225 ;  /* 0x000000be9c067223 */ /* 0x000fe200000100e1 */
[----:B------:R-:W-:Y:S01]  /*35f0*/  FMUL.FTZ R194, R30, R77 ;  /* 0x0000004d1ec27220 */ /* 0x000fe20000410000 */
[----:B------:R-:W-:Y:S01]  /*3600*/  FMUL.FTZ R192, R154, R7 ;  /* 0x000000079ac07220 */ /* 0x000fe20000410000 */
[----:B------:R-:W-:-:S02]  /*3610*/  HFMA2 R3, -RZ, RZ, 0, 0 ;  /* 0x00000000ff037431 */ /* 0x000fc400000001ff */
[----:B------:R-:W-:Y:S01]  /*3620*/  FFMA.FTZ R6, R154, R6, R221 ;  /* 0x000000069a067223 */ /* 0x000fe200000100dd */
[----:B------:R-:W-:Y:S01]  /*3630*/  FMUL.FTZ R223, R29, R74 ;  /* 0x0000004a1ddf7220 */ /* 0x000fe20000410000 */
[C---:B------:R-:W-:Y:S02]  /*3640*/  FMUL.FTZ R7, R163.reuse, R192 ;  /* 0x000000c0a3077220 */ /* 0x040fe40000410000 */
[----:B------:R-:W-:Y:S01]  /*3650*/  FFMA.FTZ R6, R163, R6, R194 ;  /* 0x00000006a3067223 */ /* 0x000fe200000100c2 */
[----:B---3--:R-:W-:-:S04]  /*3660*/  @P1 IMAD R4, R4, UR19, R35 ;  /* 0x0000001304041c24 */ /* 0x008fc8000f8e0223 */
[----:B------:R-:W-:-:S04]  /*3670*/  @P1 IMAD.WIDE R4, R4, R5, UR4 ;  /* 0x0000000404041e25 */ /* 0x000fc8000f8e0205 */
[----:B------:R-:W-:Y:S01]  /*3680*/  FMUL.FTZ R196, R28, R75 ;  /* 0x0000004b1cc47220 */ /* 0x000fe20000410000 */
[----:B------:R-:W-:Y:S01]  /*3690*/  FFMA.FTZ R6, R158, R6, R223 ;  /* 0x000000069e067223 */ /* 0x000fe200000100df */
[----:B------:R1:W5:Y:S01]  /*36a0*/  @P1 LDG.E.64 R2, desc[UR24][R4.64] ;  /* 0x0000001804021981 */ /* 0x000362000c1e1b00 */
[----:B------:R-:W-:Y:S02]  /*36b0*/  FMUL.FTZ R227, R27, R72 ;  /* 0x000000481be37220 */ /* 0x000fe40000410000 */
        /* <DEDUP_REMOVED lines=8> */
[----:B-1----:R-:W-:Y:S01]  /*3740*/  FMUL.FTZ R4, R158, R7 ;  /* 0x000000079e047220 */ /* 0x002fe20000410000 */
        /* <DEDUP_REMOVED lines=9> */
[----:B------:R-:W-:-:S02]  /*37e0*/  LOP3.LUT R186, R186, 0xfffffffb, RZ, 0xc0, !PT ;  /* 0xfffffffbbaba7812 */ /* 0x000fc400078ec0ff */
[----:B------:R-:W-:Y:S01]  /*37f0*/  FMUL.FTZ R5, R187, R4 ;  /* 0x00000004bb057220 */ /* 0x000fe20000410000 */
[----:B------:R-:W-:-:S03]  /*3800*/  FFMA.FTZ R6, R178, R6, R233 ;  /* 0x00000006b2067223 */ /* 0x000fc600000100e9 */
[----:B------:R-:W-:Y:S01]  /*3810*/  FMUL.FTZ R4, R180, R5 ;  /* 0x00000005b4047220 */ /* 0x000fe20000410000 */
[----:B------:R-:W-:Y:S02]  /*3820*/  FFMA.FTZ R6, R183, R6, R206 ;  /* 0x00000006b7067223 */ /* 0x000fe400000100ce */
[----:B------:R-:W-:Y:S01]  /*3830*/  @P3 LOP3.LUT R186, R186, 0x4, RZ, 0xfc, !PT ;  /* 0x00000004baba3812 */ /* 0x000fe200078efcff */
[----:B------:R-:W-:Y:S01]  /*3840*/  FMUL.FTZ R5, R185, R4 ;  /* 0x00000004b9057220 */ /* 0x000fe20000410000 */
[----:B------:R-:W-:-:S03]  /*3850*/  FFMA.FTZ R6, R176, R6, R235 ;  /* 0x00000006b0067223 */ /* 0x000fc600000100eb */
[----:B------:R-:W-:Y:S01]  /*3860*/  FMUL.FTZ R4, R178, R5 ;  /* 0x00000005b2047220 */ /* 0x000fe20000410000 */
[----:B------:R-:W-:-:S03]  /*3870*/  FFMA.FTZ R6, R181, R6, R208 ;  /* 0x00000006b5067223 */ /* 0x000fc600000100d0 */
[----:B------:R-:W-:-:S04]  /*3880*/  FMUL.FTZ R5, R183, R4 ;  /* 0x00000004b7057220 */ /* 0x000fc80000410000 */
[----:B------:R-:W-:Y:S01]  /*3890*/  FMUL.FTZ R4, R176, R5 ;  /* 0x00000005b0047220 */ /* 0x000fe20000410000 */
[----:B------:R-:W-:-:S03]  /*38a0*/  FFMA.FTZ R5, R179, R6, R204 ;  /* 0x00000006b3057223 */ /* 0x000fc600000100cc */
[----:B------:R-:W-:Y:S01]  /*38b0*/  FMUL.FTZ R4, R181, R4 ;  /* 0x00000004b5047220 */ /* 0x000fe20000410000 */
[----:B------:R-:W-:-:S03]  /*38c0*/  FFMA.FTZ R5, R177, R5, R200 ;  /* 0x00000005b1057223 */ /* 0x000fc600000100c8 */
[----:B------:R-:W-:-:S04]  /*38d0*/  FMUL.FTZ R4, R179, R4 ;  /* 0x00000004b3047220 */ /* 0x000fc80000410000 */
[----:B------:R-:W-:-:S05]  /*38e0*/  FMUL.FTZ R4, R177, R4 ;  /* 0x00000004b1047220 */ /* 0x000fca0000410000 */
[----:B------:R1:W-:Y:S01]  /*38f0*/  STS.64 [R147+0x1900], R4 ;  /* 0x0019000493007388 */ /* 0x0003e20000000a00 */
[----:B------:R-:W-:Y:S06]  /*3900*/  BAR.SYNC.DEFER_BLOCKING 0x0 ;  /* 0x0000000000007b1d */ /* 0x000fec0000010000 */
[----:B------:R-:W-:Y:S05]  /*3910*/  @P3 BRA `(.L_x_3627) ;  /* 0x0000000000e83947 */ /* 0x000fea0003800000 */
[----:B------:R-:W-:Y:S01]  /*3920*/  IMAD R192, R150, 0x8, R147 ;  /* 0x0000000896c07824 */ /* 0x000fe200078e0293 */
[C---:B------:R-:W-:Y:S01]  /*3930*/  ISETP.GE.AND P3, PT, R130.reuse, 0x10, PT ;  /* 0x000000108200780c */ /* 0x040fe20003f66270 */
[----:B------:R-:W-:Y:S01]  /*3940*/  UMOV UR19, 0xffffffff ;  /* 0xffffffff00137882 */ /* 0x000fe20000000000 */
[----:B------:R-:W-:Y:S02]  /*3950*/  ISETP.GE.AND P4, PT, R130, 0x8, PT ;  /* 0x000000088200780c */ /* 0x000fe40003f86270 */
[----:B-1----:R-:W1:Y:S01]  /*3960*/  LDS.128 R4, [R192+0x1900] ;  /* 0x00190000c0047984 */ /* 0x002e620000000c00 */
[----:B------:R-:W-:Y:S02]  /*3970*/  LOP3.LUT R186, R186, 0xfffffffd, RZ, 0xc0, !PT ;  /* 0xfffffffdbaba7812 */ /* 0x000fe400078ec0ff */
[----:B------:R-:W-:-:S06]  /*3980*/  ISETP.GE.AND P5, PT, R130, 0x1, PT ;  /* 0x000000018200780c */ /* 0x000fcc0003fa6270 */
[----:B------:R-:W-:Y:S02]  /*3990*/  @P3 LOP3.LUT R186, R186, 0x2, RZ, 0xfc, !PT ;  /* 0x00000002baba3812 */ /* 0x000fe400078efcff */
[----:B------:R-:W-:Y:S02]  /*39a0*/  ISETP.GE.AND P3, PT, R130, 0x4, PT ;  /* 0x000000048200780c */ /* 0x000fe40003f66270 */
[----:B------:R-:W-:-:S04]  /*39b0*/  LOP3.LUT R186, R186, 0xfffffffe, RZ, 0xc0, !PT ;  /* 0xfffffffebaba7812 */ /* 0x000fc800078ec0ff */
[----:B------:R-:W-:Y:S02]  /*39c0*/  @P4 LOP3.LUT R186, R186, 0x1, RZ, 0xfc, !PT ;  /* 0x00000001baba4812 */ /* 0x000fe400078efcff */
[----:B------:R-:W-:Y:S01]  /*39d0*/  ISETP.GE.AND P4, PT, R130, 0x2, PT ;  /* 0x000000028200780c */ /* 0x000fe20003f86270 */
[-C--:B-1----:R-:W-:Y:S01]  /*39e0*/  FFMA.FTZ R5, R5, R6.reuse, R7 ;  /* 0x0000000605057223 */ /* 0x082fe20000010007 */
[----:B------:R-:W-:Y:S01]  /*39f0*/  FMUL.FTZ R212, R4, R6 ;  /* 0x0000000604d47220 */ /* 0x000fe20000410000 */
[----:B------:R-:W-:Y:S10]  /*3a00*/  BRA.DIV UR19, `(.L_x_3628) ;  /* 0x0000003e13187947 */ /* 0x000ff4000b800000 */
[----:B------:R-:W1:Y:S01]  /*3a10*/  SHFL.UP PT, R4, R5, 0x1, RZ ;  /* 0x0420000005047989 */ /* 0x000e6200000e00ff */
[----:B------:R-:W-:-:S03]  /*3a20*/  ISETP.GE.AND P6, PT, R130, 0x8, PT ;  /* 0x000000088200780c */ /* 0x000fc60003fc6270 */
[----:B------:R-:W3:Y:S01]  /*3a30*/  SHFL.UP PT, R7, R212, 0x1, RZ ;  /* 0x04200000d4077989 */ /* 0x000ee200000e00ff */
[C---:B-1----:R-:W-:Y:S01]  /*3a40*/  FFMA.FTZ R4, R212.reuse, R4, R5 ;  /* 0x00000004d4047223 */ /* 0x042fe20000010005 */
[----:B---3--:R-:W-:-:S04]  /*3a50*/  @P5 FMUL.FTZ R212, R212, R7 ;  /* 0x00000007d4d45220 */ /* 0x008fc80000410000 */
[----:B------:R-:W-:Y:S01]  /*3a60*/  FSEL R229, R5, R4, !P5 ;  /* 0x0000000405e57208 */ /* 0x000fe20006800000 */
[----:B------:R-:W-:Y:S04]  /*3a70*/  SHFL.UP PT, R7, R212, 0x2, RZ ;  /* 0x04400000d4077989 */ /* 0x000fe800000e00ff */
[----:B------:R-:W1:Y:S02]  /*3a80*/  SHFL.UP PT, R4, R229, 0x2, RZ ;  /* 0x04400000e5047989 */ /* 0x000e6400000e00ff */
[C---:B-1----:R-:W-:Y:S01]  /*3a90*/  FFMA.FTZ R4, R212.reuse, R4, R229 ;  /* 0x00000004d4047223 */ /* 0x042fe200000100e5 */
[----:B------:R-:W-:-:S04]  /*3aa0*/  @P4 FMUL.FTZ R212, R212, R7 ;  /* 0x00000007d4d44220 */ /* 0x000fc80000410000 */
        /* <DEDUP_REMOVED lines=11> */
[----:B------:R1:W3:Y:S04]  /*3b60*/  SHFL.UP PT, R229, R212, 0x10, RZ ;  /* 0x06000000d4e57989 */ /* 0x0002e800000e00ff */
[----:B------:R1:W4:Y:S02]  /*3b70*/  SHFL.UP PT, R4, R5, 0x10, RZ ;  /* 0x0600000005047989 */ /* 0x00032400000e00ff */
.L_x_3686:
[----:B------:R-:W-:Y:S01]  /*3b80*/  ISETP.GE.AND P3, PT, R130, 0x10, PT ;  /* 0x000000108200780c */ /* 0x000fe20003f66270 */
[----:B----4-:R-:W-:Y:S01]  /*3b90*/  FFMA.FTZ R4, R212, R4, R5 ;  /* 0x00000004d4047223 */ /* 0x010fe20000010005 */
[----:B------:R-:W-:-:S04]  /*3ba0*/  UMOV UR19, 0xffffffff ;  /* 0xffffffff00137882 */ /* 0x000fc80000000000 */
[----:B------:R-:W-:-:S07]  /*3bb0*/  FSEL R214, R5, R4, !P3 ;  /* 0x0000000405d67208 */ /* 0x000fce0005800000 */
[----:B-1-3--:R-:W-:Y:S01]  /*3bc0*/  @P3 FMUL.FTZ R212, R212, R229 ;  /* 0x000000e5d4d43220 */ /* 0x00afe20000410000 */
[----:B------:R-:W-:Y:S06]  /*3bd0*/  BRA.DIV UR19, `(.L_x_3629) ;  /* 0x0000003e13ac7947 */ /* 0x000fec000b800000 */
.L_x_3689:
[----:B------:R-:W-:-:S03]  /*3be0*/  UMOV UR19, 0xffffffff ;  /* 0xffffffff00137882 */ /* 0x000fc60000000000 */
[----:B------:R-:W-:Y:S05]  /*3bf0*/  BRA.DIV UR19, `(.L_x_3630) ;  /* 0x0000003e13cc7947 */ /* 0x000fea000b800000 */
.L_x_3692:
[----:B------:R-:W-:-:S03]  /*3c00*/  UMOV UR19, 0xffffffff ;  /* 0xffffffff00137882 */ /* 0x000fc60000000000 */
[----:B------:R-:W-:Y:S05]  /*3c10*/  BRA.DIV UR19, `(.L_x_3631) ;  /* 0x0000003e13ec7947 */ /* 0x000fea000b800000 */
[----:B------:R-:W1:Y:S04]  /*3c20*/  SHFL.UP PT, R212, R212, 0x1, RZ ;  /* 0x04200000d4d47989 */ /* 0x000e6800000e00ff */
[----:B------:R3:W4:Y:S04]  /*3c30*/  SHFL.UP PT, R229, R214, 0x1, RZ ;  /* 0x04200000d6e57989 */ /* 0x00072800000e00ff */
[----:B-----5:R3:W0:Y:S04]  /*3c40*/  SHFL.IDX PT, R4, R2, RZ, 0x1f ;  /* 0x00001fff02047589 */ /* 0x02062800000e0000 */
[----:B------:R3:W0:Y:S02]  /*3c50*/  SHFL.IDX PT, R5, R3, RZ, 0x1f ;  /* 0x00001fff03057589 */ /* 0x00062400000e0000 */
.L_x_3698:
[----:B------:R-:W5:Y:S01]  /*3c60*/  LDS.64 R6, [R192+0x1900] ;  /* 0x00190000c0067984 */ /* 0x000f620000000a00 */
[C---:B01--4-:R-:W-:Y:S01]  /*3c70*/  @P0 FFMA.FTZ R5, R212.reuse, R5, R229 ;  /* 0x00000005d4050223 */ /* 0x053fe200000100e5 */
[----:B------:R-:W-:-:S03]  /*3c80*/  @P0 FMUL.FTZ R4, R212, R4 ;  /* 0x00000004d4040220 */ /* 0x000fc60000410000 */
[-C--:B-----5:R-:W-:Y:S01]  /*3c90*/  FFMA.FTZ R7, R5, R6.reuse, R7 ;  /* 0x0000000605077223 */ /* 0x0a0fe20000010007 */
[----:B------:R-:W-:-:S05]  /*3ca0*/  FMUL.FTZ R6, R4, R6 ;  /* 0x0000000604067220 */ /* 0x000fca0000410000 */
[----:B------:R4:W-:Y:S02]  /*3cb0*/  STS.128 [R192+0x1900], R4 ;  /* 0x00190004c0007388 */ /* 0x0009e40000000c00 */
.L_x_3627:
[----:B------:R-:W-:Y:S05]  /*3cc0*/  WARPSYNC.ALL ;  /* 0x0000000000007948 */ /* 0x000fea0003800000 */
[----:B------:R-:W-:Y:S01]  /*3cd0*/  BAR.SYNC.DEFER_BLOCKING 0x0 ;  /* 0x0000000000007b1d */ /* 0x000fe20000010000 */
[C---:B012-4-:R-:W-:Y:S01]  /*3ce0*/  FMUL.FTZ R4, R177.reuse, R160 ;  /* 0x000000a0b1047220 */ /* 0x057fe20000410000 */
[----:B---3-5:R-:W-:Y:S01]  /*3cf0*/  FFMA.FTZ R3, R177, R165, R162 ;  /* 0x000000a5b1037223 */ /* 0x028fe200000100a2 */
[----:B------:R-:W-:Y:S01]  /*3d00*/  UISETP.GE.AND UP0, UPT, UR11, UR42, UPT ;  /* 0x0000002a0b00728c */ /* 0x000fe2000bf06270 */
[----:B------:R-:W-:Y:S01]  /*3d10*/  FMUL.FTZ R210, R188, R211 ;  /* 0x000000d3bcd27220 */ /* 0x000fe20000410000 */
[C---:B------:R-:W-:Y:S01]  /*3d20*/  FMUL.FTZ R4, R179.reuse, R4 ;  /* 0x00000004b3047220 */ /* 0x040fe20000410000 */
[----:B------:R-:W-:Y:S01]  /*3d30*/  FFMA.FTZ R3, R179, R3, R164 ;  /* 0x00000003b3037223 */ /* 0x000fe200000100a4 */
[----:B------:R-:W-:-:S02]  /*3d40*/  ISETP.GT.U32.AND P3, PT, R150, 0x1f, PT ;  /* 0x0000001f9600780c */ /* 0x000fc40003f64070 */
[C---:B------:R-:W-:Y:S01]  /*3d50*/  FMUL.FTZ R5, R181.reuse, R4 ;  /* 0x00000004b5057220 */ /* 0x040fe20000410000 */
[----:B------:R-:W-:Y:S01]  /*3d60*/  FFMA.FTZ R3, R181, R3, R166 ;  /* 0x00000003b5037223 */ /* 0x000fe200000100a6 */
[----:B------:R-:W-:Y:S02]  /*3d70*/  PLOP3.LUT P0, PT, PT, PT, UP0, 0x80, 0x8 ;  /* 0x000000000008781c */ /* 0x000fe40003f0f008 */
[C---:B------:R-:W-:Y:S01]  /*3d80*/  FMUL.FTZ R4, R176.reuse, R5 ;  /* 0x00000005b0047220 */ /* 0x040fe20000410000 */
[----:B------:R-:W-:Y:S01]  /*3d90*/  FFMA.FTZ R3, R176, R3, R167 ;  /* 0x00000003b0037223 */ /* 0x000fe200000100a7 */
[----:B------:R-:W-:Y:S02]  /*3da0*/  ISETP.NE.OR P0, PT, R184, RZ, P0 ;  /* 0x000000ffb800720c */ /* 0x000fe40000705670 */
[C---:B------:R-:W-:Y:S01]  /*3db0*/  FMUL.FTZ R5, R183.reuse, R4 ;  /* 0x00000004b7057220 */ /* 0x040fe20000410000 */
[----:B------:R-:W-:Y:S01]  /*3dc0*/  FFMA.FTZ R4, R183, R3, R168 ;  /* 0x00000003b7047223 */ /* 0x000fe200000100a8 */
[----:B------:R-:W-:-:S02]  /*3dd0*/  MOV R3, RZ ;  /* 0x000000ff00037202 */ /* 0x000fc40000000f00 */
[C---:B------:R-:W-:Y:S01]  /*3de0*/  FMUL.FTZ R6, R178.reuse, R5 ;  /* 0x00000005b2067220 */ /* 0x040fe20000410000 */
[----:B------:R-:W-:Y:S01]  /*3df0*/  FFMA.FTZ R5, R178, R4, R169 ;  /* 0x00000004b2057223 */ /* 0x000fe200000100a9 */
[----:B------:R-:W0:Y:S02]  /*3e00*/  LDS R2, [R147+0x1904] ;  /* 0x0019040093027984 */ /* 0x000e240000000800 */
[C---:B------:R-:W-:Y:S01]  /*3e10*/  FMUL.FTZ R7, R185.reuse, R6 ;  /* 0x00000006b9077220 */ /* 0x040fe20000410000 */
[----:B------:R-:W-:Y:S02]  /*3e20*/  FFMA.FTZ R5, R185, R5, R170 ;  /* 0x00000005b9057223 */ /* 0x000fe400000100aa */
[----:B------:R-:W-:Y:S01]  /*3e30*/  @!P0 LEA R4, R35, UR32, 0x3 ;  /* 0x0000002023048c11 */ /* 0x000fe2000f8e18ff */
        /* <DEDUP_REMOVED lines=8> */
[----:B------:R-:W-:Y:S01]  /*3ec0*/  FMUL.FTZ R6, R188, R215 ;  /* 0x000000d7bc067220 */ /* 0x000fe20000410000 */
[----:B0-----:R-:W-:Y:S01]  /*3ed0*/  FFMA.FTZ R190, R219, R2, R190 ;  /* 0x00000002dbbe7223 */ /* 0x001fe200000100be */
[----:B------:R-:W-:-:S03]  /*3ee0*/  HFMA2 R2, -RZ, RZ, 1.875, 0 ;  /* 0x3f800000ff027431 */ /* 0x000fc600000001ff */
[----:B------:R-:W-:Y:S01]  /*3ef0*/  FFMA.FTZ R219, R156, R190, R225 ;  /* 0x000000be9cdb7223 */ /* 0x000fe200000100e1 */
[----:B------:R-:W-:Y:S02]  /*3f00*/  FMUL.FTZ R225, R73, R210 ;  /* 0x000000d249e17220 */ /* 0x000fe40000410000 */
[----:B------:R0:W1:Y:S01]  /*3f10*/  @!P0 LDS.64 R2, [R4+0x2610] ;  /* 0x0026100004028984 */ /* 0x0000620000000a00 */
[----:B------:R-:W-:Y:S01]  /*3f20*/  FFMA.FTZ R192, R154, R219, R221 ;  /* 0x000000db9ac07223 */ /* 0x000fe200000100dd */
[----:B------:R-:W-:-:S03]  /*3f30*/  FFMA.FTZ R5, R158, R5, R225 ;  /* 0x000000059e057223 */ /* 0x000fc600000100e1 */
[C---:B------:R-:W-:Y:S01]  /*3f40*/  FFMA.FTZ R221, R163.reuse, R192, R194 ;  /* 0x000000c0a3dd7223 */ /* 0x040fe200000100c2 */
[C---:B------:R-:W-:Y:S01]  /*3f50*/  FFMA.FTZ R5, R163.reuse, R5, R14 ;  /* 0x00000005a3057223 */ /* 0x040fe2000001000e */
[C---:B0-----:R-:W-:Y:S02]  /*3f60*/  FMUL.FTZ R4, R158.reuse, R7 ;  /* 0x000000079e047220 */ /* 0x041fe40000410000 */
[----:B------:R-:W-:Y:S02]  /*3f70*/  FFMA.FTZ R194, R158, R221, R223 ;  /* 0x000000dd9ec27223 */ /* 0x000fe400000100df */
[----:B------:R-:W-:Y:S02]  /*3f80*/  FMUL.FTZ R7, R163, R4 ;  /* 0x00000004a3077220 */ /* 0x000fe40000410000 */
[----:B------:R-:W-:Y:S02]  /*3f90*/  FFMA.FTZ R223, R189, R194, R196 ;  /* 0x000000c2bddf7223 */ /* 0x000fe400000100c4 */
[----:B------:R-:W-:-:S02]  /*3fa0*/  FMUL.FTZ R7, R154, R7 ;  /* 0x000000079a077220 */ /* 0x000fc40000410000 */
[----:B------:R-:W-:Y:S01]  /*3fb0*/  FFMA.FTZ R196, R182, R223, R227 ;  /* 0x000000dfb6c47223 */ /* 0x000fe200000100e3 */
[----:B------:R-:W-:Y:S01]  /*3fc0*/  FMUL.FTZ R227, R79, R6 ;  /* 0x000000064fe37220 */ /* 0x000fe20000410000 */
[----:B------:R-:W-:Y:S02]  /*3fd0*/  FMUL.FTZ R4, R156, R7 ;  /* 0x000000079c047220 */ /* 0x000fe40000410000 */
[----:B------:R-:W-:Y:S01]  /*3fe0*/  FFMA.FTZ R229, R187, R196, R198 ;  /* 0x000000c4bbe57223 */ /* 0x000fe200000100c6 */
[----:B------:R-:W-:-:S03]  /*3ff0*/  FFMA.FTZ R5, R154, R5, R227 ;  /* 0x000000059a057223 */ /* 0x000fc600000100e3 */
[----:B------:R-:W-:Y:S01]  /*4000*/  FFMA.FTZ R198, R180, R229, R231 ;  /* 0x000000e5b4c67223 */ /* 0x000fe200000100e7 */
[----:B------:R-:W-:-:S03]  /*4010*/  FFMA.FTZ R5, R156, R5, R15 ;  /* 0x000000059c057223 */ /* 0x000fc6000001000f */
        /* <DEDUP_REMOVED lines=10> */
[----:B------:R-:W-:Y:S01]  /*40c0*/  IMAD R200, R150, 0x8, R147 ;  /* 0x0000000896c87824 */ /* 0x000fe200078e0293 */
[----:B------:R-:W-:Y:S01]  /*40d0*/  UMOV UR19, 0xffffffff ;  /* 0xffffffff00137882 */ /* 0x000fe20000000000 */
[----:B------:R-:W-:-:S03]  /*40e0*/  ISETP.NE.AND P0, PT, R184, 0x1f, PT ;  /* 0x0000001fb800780c */ /* 0x000fc60003f05270 */
[----:B------:R-:W0:Y:S02]  /*40f0*/  LDS.128 R4, [R200+0x1b10] ;  /* 0x001b1000c8047984 */ /* 0x000e240000000c00 */
[C---:B0-----:R-:W-:Y:S01]  /*4100*/  FFMA.FTZ R5, R4.reuse, R7, R5 ;  /* 0x0000000704057223 */ /* 0x041fe20000010005 */
[----:B------:R-:W-:Y:S01]  /*4110*/  FMUL.FTZ R4, R4, R6 ;  /* 0x0000000604047220 */ /* 0x000fe20000410000 */
[----:B------:R-:W-:Y:S06]  /*4120*/  BRA.DIV UR19, `(.L_x_3633) ;  /* 0x0000003e13247947 */ /* 0x000fec000b800000 */
[----:B------:R-:W0:Y:S04]  /*4130*/  SHFL.DOWN PT, R208, R5, 0x1, 0x1f ;  /* 0x08201f0005d07f89 */ /* 0x000e2800000e0000 */
[----:B------:R-:W1:Y:S04]  /*4140*/  SHFL.DOWN PT, R7, R4, 0x1, 0x1f ;  /* 0x08201f0004077f89 */ /* 0x000e6800000e0000 */
[----:B------:R-:W-:Y:S04]  /*4150*/  SHFL.IDX PT, R216, R2, RZ, 0x1f ;  /* 0x00001fff02d87589 */ /* 0x000fe800000e0000 */
        /* <DEDUP_REMOVED lines=16> */
[----:B-1----:R-:W-:-:S03]  /*4260*/  @!P0 FMUL.FTZ R7, R4, R7 ;  /* 0x0000000704078220 */ /* 0x002fc60000410000 */
[----:B------:R-:W-:Y:S02]  /*4270*/  @!P0 IMAD.MOV.U32 R5, RZ, RZ, R208 ;  /* 0x000000ffff058224 */ /* 0x000fe400078e00d0 */
        /* <DEDUP_REMOVED lines=15> */
[----:B------:R-:W-:-:S03]  /*4370*/  ISETP.NE.AND P0, PT, R150, 0x1f, PT ;  /* 0x0000001f9600780c */ /* 0x000fc60003f05270 */
[----:B------:R-:W-:Y:S04]  /*4380*/  SHFL.IDX PT, R212, R5, RZ, 0x1f ;  /* 0x00001fff05d47589 */ /* 0x000fe800000e0000 */
[----:B------:R-:W0:Y:S04]  /*4390*/  SHFL.IDX PT, R208, R4, RZ, 0x1f ;  /* 0x00001fff04d07589 */ /* 0x000e2800000e0000 */
[----:B------:R1:W2:Y:S04]  /*43a0*/  SHFL.DOWN PT, R214, R4, 0x1, 0x1f ;  /* 0x08201f0004d67f89 */ /* 0x0002a800000e0000 */
[----:B------:R1:W3:Y:S01]  /*43b0*/  SHFL.DOWN PT, R241, R5, 0x1, 0x1f ;  /* 0x08201f0005f17f89 */ /* 0x0002e200000e0000 */
[-C--:B0-----:R-:W-:Y:S01]  /*43c0*/  FFMA.FTZ R212, R3, R208.reuse, R212 ;  /* 0x000000d003d47223 */ /* 0x081fe200000100d4 */
[----:B-1----:R-:W-:-:S07]  /*43d0*/  FMUL.FTZ R208, R2, R208 ;  /* 0x000000d002d07220 */ /* 0x002fce0000410000 */
.L_x_3715:
[----:B------:R-:W0:Y:S01]  /*43e0*/  LDS.64 R4, [R200+0x1b18] ;  /* 0x001b1800c8047984 */ /* 0x000e220000000a00 */
[----:B------:R-:W-:Y:S01]  /*43f0*/  MOV R7, R218 ;  /* 0x000000da00077202 */ /* 0x000fe20000000f00 */
[----:B------:R-:W-:Y:S01]  /*4400*/  IMAD.MOV.U32 R6, RZ, RZ, R216 ;  /* 0x000000ffff067224 */ /* 0x000fe200078e00d8 */
[----:B------:R-:W-:Y:S02]  /*4410*/  MOV R3, R212 ;  /* 0x000000d400037202 */ /* 0x000fe40000000f00 */
[----:B------:R-:W-:Y:S01]  /*4420*/  MOV R2, R208 ;  /* 0x000000d000027202 */ /* 0x000fe20000000f00 */
[C---:B--23--:R-:W-:Y:S01]  /*4430*/  @P0 FFMA.FTZ R7, R214.reuse, R7, R241 ;  /* 0x00000007d6070223 */ /* 0x04cfe200000100f1 */
[----:B------:R-:W-:-:S03]  /*4440*/  @P0 FMUL.FTZ R6, R214, R6 ;  /* 0x00000006d6060220 */ /* 0x000fc60000410000 */
[C---:B0-----:R-:W-:Y:S01]  /*4450*/  FFMA.FTZ R5, R4.reuse, R7, R5 ;  /* 0x0000000704057223 */ /* 0x041fe20000010005 */
[----:B------:R-:W-:-:S05]  /*4460*/  FMUL.FTZ R4, R4, R6 ;  /* 0x0000000604047220 */ /* 0x000fca0000410000 */
[----:B------:R0:W-:Y:S02]  /*4470*/  STS.128 [R200+0x1b10], R4 ;  /* 0x001b1004c8007388 */ /* 0x0001e40000000c00 */
.L_x_3632:
[----:B------:R-:W-:Y:S01]  /*4480*/  ISETP.NE.AND P3, PT, R150, RZ, PT ;  /* 0x000000ff9600720c */ /* 0x000fe20003f65270 */
[----:B------:R-:W-:Y:S05]  /*4490*/  WARPSYNC.ALL ;  /* 0x0000000000007948 */ /* 0x000fea0003800000 */
[----:B0-----:R-:W-:Y:S01]  /*44a0*/  P2R R4, PR, RZ, 0x8 ;  /* 0x00000008ff047803 */ /* 0x001fe20000000000 */
[----:B------:R-:W-:Y:S01]  /*44b0*/  BAR.SYNC.DEFER_BLOCKING 0x0 ;  /* 0x0000000000007b1d */ /* 0x000fe20000010000 */
[----:B------:R-:W-:Y:S01]  /*44c0*/  FMUL.FTZ R217, R217, R190 ;  /* 0x000000bed9d97220 */ /* 0x000fe20000410000 */
[----:B------:R-:W-:Y:S01]  /*44d0*/  FMUL.FTZ R215, R215, R219 ;  /* 0x000000dbd7d77220 */ /* 0x000fe20000410000 */
[----:B------:R-:W-:Y:S01]  /*44e0*/  FMUL.FTZ R213, R213, R192 ;  /* 0x000000c0d5d57220 */ /* 0x000fe20000410000 */
[----:B------:R-:W-:Y:S01]  /*44f0*/  FMUL.FTZ R211, R211, R221 ;  /* 0x000000ddd3d37220 */ /* 0x000fe20000410000 */
        /* <DEDUP_REMOVED lines=10> */
[----:B------:R-:W-:-:S02]  /*45a0*/  HFMA2 R5, -RZ, RZ, 0, 0 ;  /* 0x00000000ff057431 */ /* 0x000fc400000001ff */
[----:B------:R-:W-:Y:S01]  /*45b0*/  FMUL.FTZ R195, R195, R233 ;  /* 0x000000e9c3c37220 */ /* 0x000fe20000410000 */
[----:B------:R-:W-:Y:S01]  /*45c0*/  FFMA.FTZ R211, R73, R211, R4 ;  /* 0x000000d349d37223 */ /* 0x000fe20000010004 */
[----:B------:R-:W-:Y:S01]  /*45d0*/  FMUL.FTZ R193, R193, R206 ;  /* 0x000000cec1c17220 */ /* 0x000fe20000410000 */
[----:B------:R-:W-:Y:S01]  /*45e0*/  SHF.R.S32.HI R208, RZ, 0x1f, R157 ;  /* 0x0000001fffd07819 */ /* 0x000fe2000001149d */
[----:B------:R-:W-:Y:S01]  /*45f0*/  FMUL.FTZ R7, R188, R190 ;  /* 0x000000bebc077220 */ /* 0x000fe20000410000 */
[----:B------:R-:W-:Y:S01]  /*4600*/  FFMA.FTZ R4, R70, R209, R211 ;  /* 0x000000d146047223 */ /* 0x000fe200000100d3 */
[----:B------:R-:W-:Y:S01]  /*4610*/  UMOV UR19, UR21 ;  /* 0x0000001500137c82 */ /* 0x000fe20008000000 */
[----:B------:R-:W-:Y:S01]  /*4620*/  FMUL.FTZ R175, R175, R204 ;  /* 0x000000ccafaf7220 */ /* 0x000fe20000410000 */
[----:B------:R-:W0:Y:S01]  /*4630*/  LDS R6, [R147+0x1b14] ;  /* 0x001b140093067984 */ /* 0x000e220000000800 */
[----:B------:R-:W-:Y:S01]  /*4640*/  FFMA.FTZ R207, R67, R207, R4 ;  /* 0x000000cf43cf7223 */ /* 0x000fe20000010004 */
[----:B------:R-:W-:Y:S01]  /*4650*/  IMAD R208, R208, UR36, RZ ;  /* 0x00000024d0d07c24 */ /* 0x000fe2000f8e02ff */
[----:B------:R-:W-:Y:S02]  /*4660*/  BSSY.RECONVERGENT B0, `(.L_x_3634) ;  /* 0x0000073000007945 */ /* 0x000fe40003800200 */
[----:B------:R-:W-:-:S04]  /*4670*/  FFMA.FTZ R4, R64, R205, R207 ;  /* 0x000000cd40047223 */ /* 0x000fc800000100cf */
[----:B------:R-:W-:-:S04]  /*4680*/  FFMA.FTZ R203, R61, R203, R4 ;  /* 0x000000cb3dcb7223 */ /* 0x000fc80000010004 */
[----:B------:R-:W-:Y:S01]  /*4690*/  FFMA.FTZ R4, R58, R201, R203 ;  /* 0x000000c93a047223 */ /* 0x000fe200000100cb */
[----:B------:R-:W-:Y:S02]  /*46a0*/  @!P3 LEA R201, R35, UR32, 0x3 ;  /* 0x0000002023c9bc11 */ /* 0x000fe4000f8e18ff */
[----:B------:R-:W-:Y:S01]  /*46b0*/  IADD3 R203, PT, PT, R150, 0x40, RZ ;  /* 0x0000004096cb7810 */ /* 0x000fe20007ffe0ff */
[----:B------:R-:W-:Y:S01]  /*46c0*/  FFMA.FTZ R199, R57, R199, R4 ;  /* 0x000000c739c77223 */ /* 0x000fe20000010004 */
[----:B------:R-:W-:Y:S01]  /*46d0*/  IMAD.MOV.U32 R4, RZ, RZ, R150 ;  /* 0x000000ffff047224 */ /* 0x000fe200078e0096 */
[----:B------:R1:W-:Y:S01]  /*46e0*/  @!P3 STS.64 [R201+0x2610], R2 ;  /* 0x00261002c900b388 */ /* 0x0003e20000000a00 */
[----:B------:R-:W-:Y:S01]  /*46f0*/  LEA.HI R203, R203, R150, RZ, 0x1b ;  /* 0x00000096cbcb7211 */ /* 0x000fe200078fd8ff */
[----:B------:R-:W-:Y:S01]  /*4700*/  FFMA.FTZ R200, R56, R197, R199 ;  /* 0x000000c538c87223 */ /* 0x000fe200000100c7 */
[----:B------:R-:W-:-:S04]  /*4710*/  IMAD.WIDE.U32 R4, R12, UR27, R4 ;  /* 0x0000001b0c047c25 */ /* 0x000fc8000f8e0004 */
[----:B------:R-:W-:Y:S01]  /*4720*/  FMUL.FTZ R199, R188, R194 ;  /* 0x000000c2bcc77220 */ /* 0x000fe20000410000 */
[----:B------:R-:W-:Y:S01]  /*4730*/  FFMA.FTZ R195, R55, R195, R200 ;  /* 0x000000c337c37223 */ /* 0x000fe200000100c8 */
[----:B------:R-:W-:Y:S02]  /*4740*/  IMAD R5, R13, UR27, R5 ;  /* 0x0000001b0d057c24 */ /* 0x000fe4000f8e0205 */
[----:B------:R-:W-:Y:S01]  /*4750*/  FMUL.FTZ R199, R70, R199 ;  /* 0x000000c746c77220 */ /* 0x000fe20000410000 */
[C---:B------:R-:W-:Y:S02]  /*4760*/  IMAD R197, R157.reuse, UR37, R208 ;  /* 0x000000259dc57c24 */ /* 0x040fe4000f8e02d0 */
[----:B------:R-:W-:Y:S01]  /*4770*/  FFMA.FTZ R200, R54, R193, R195 ;  /* 0x000000c136c87223 */ /* 0x000fe200000100c3 */
[----:B------:R-:W-:Y:S01]  /*4780*/  SHF.R.U32.HI R195, RZ, 0x1, R150 ;  /* 0x00000001ffc37819 */ /* 0x000fe20000011696 */
[----:B------:R-:W-:-:S04]  /*4790*/  IMAD.WIDE.U32 R4, R157, UR36, R4 ;  /* 0x000000249d047c25 */ /* 0x000fc8000f8e0004 */
[----:B------:R-:W-:Y:S01]  /*47a0*/  FMUL.FTZ R193, R191, R235 ;  /* 0x000000ebbfc17220 */ /* 0x000fe20000410000 */
[----:B------:R-:W-:Y:S01]  /*47b0*/  FMUL.FTZ R191, R0, R7 ;  /* 0x0000000700bf7220 */ /* 0x000fe20000410000 */
[----:B------:R-:W-:Y:S01]  /*47c0*/  LEA R195, R150, R195, 0x4 ;  /* 0x000000c396c37211 */ /* 0x000fe200078e20ff */
[----:B-1----:R-:W-:Y:S01]  /*47d0*/  FMUL.FTZ R2, R188, R223 ;  /* 0x000000dfbc027220 */ /* 0x002fe20000410000 */
[----:B------:R-:W-:Y:S01]  /*47e0*/  FFMA.FTZ R7, R53, R193, R200 ;  /* 0x000000c135077223 */ /* 0x000fe200000100c8 */
[----:B------:R-:W-:Y:S01]  /*47f0*/  IADD3 R4, P0, PT, R4, UR22, RZ ;  /* 0x0000001604047c10 */ /* 0x000fe2000ff1e0ff */
[----:B------:R-:W-:Y:S01]  /*4800*/  FMUL.FTZ R201, R188, R198 ;  /* 0x000000c6bcc97220 */ /* 0x000fe20000410000 */
[----:B------:R-:W-:Y:S01]  /*4810*/  LEA R208, R195, UR32, 0x2 ;  /* 0x00000020c3d07c11 */ /* 0x000fe2000f8e10ff */
[----:B0-----:R-:W-:Y:S01]  /*4820*/  FFMA.FTZ R165, R6, R160, R165 ;  /* 0x000000a006a57223 */ /* 0x001fe200000100a5 */
[C---:B------:R-:W-:Y:S01]  /*4830*/  FMUL.FTZ R6, R188.reuse, R219 ;  /* 0x000000dbbc067220 */ /* 0x040fe20000410000 */
[C---:B------:R-:W-:Y:S01]  /*4840*/  FMUL.FTZ R195, R188.reuse, R192 ;  /* 0x000000c0bcc37220 */ /* 0x040fe20000410000 */
[C---:B------:R-:W-:Y:S01]  /*4850*/  FMUL.FTZ R160, R188.reuse, R221 ;  /* 0x000000ddbca07220 */ /* 0x040fe20000410000 */
[----:B------:R0:W-:Y:S01]  /*4860*/  STS [R208+0x850], R191 ;  /* 0x000850bfd0007388 */ /* 0x0001e20000000800 */
[----:B------:R-:W-:Y:S01]  /*4870*/  FMUL.FTZ R193, R79, R6 ;  /* 0x000000064fc17220 */ /* 0x000fe20000410000 */
[----:B------:R-:W-:Y:S01]  /*4880*/  FMUL.FTZ R6, R188, R229 ;  /* 0x000000e5bc067220 */ /* 0x000fe20000410000 */
[----:B------:R-:W-:-:S02]  /*4890*/  IMAD.X R5, R5, 0x1, R197, P0 ;  /* 0x0000000105057824 */ /* 0x000fc400000e06c5 */
[----:B------:R-:W-:Y:S01]  /*48a0*/  FMUL.FTZ R195, R76, R195 ;  /* 0x000000c34cc37220 */ /* 0x000fe20000410000 */
[----:B------:R-:W-:Y:S01]  /*48b0*/  FMUL.FTZ R197, R73, R160 ;  /* 0x000000a049c57220 */ /* 0x000fe20000410000 */
[----:B------:R1:W-:Y:S01]  /*48c0*/  STS [R146+0x854], R193 ;  /* 0x000854c192007388 */ /* 0x0003e20000000800 */
[----:B------:R-:W-:Y:S01]  /*48d0*/  FMUL.FTZ R3, R67, R2 ;  /* 0x0000000243037220 */ /* 0x000fe20000410000 */
[----:B------:R-:W-:Y:S01]  /*48e0*/  FMUL.FTZ R201, R58, R201 ;  /* 0x000000c93ac97220 */ /* 0x000fe20000410000 */
[C---:B------:R-:W-:Y:S01]  /*48f0*/  FMUL.FTZ R2, R188.reuse, R231 ;  /* 0x000000e7bc027220 */ /* 0x040fe20000410000 */
[----:B0-----:R-:W-:Y:S01]  /*4900*/  FMUL.FTZ R191, R188, R196 ;  /* 0x000000c4bcbf7220 */ /* 0x001fe20000410000 */
[----:B------:R-:W-:Y:S01]  /*4910*/  FFMA.FTZ R177, R177, R165, R162 ;  /* 0x000000a5b1b17223 */ /* 0x000fe200000100a2 */
[----:B------:R0:W-:Y:S01]  /*4920*/  STS [R146+0x858], R195 ;  /* 0x000858c392007388 */ /* 0x0001e20000000800 */
[----:B------:R-:W-:Y:S01]  /*4930*/  FFMA.FTZ R7, R52, R175, R7 ;  /* 0x000000af34077223 */ /* 0x000fe20000010007 */
[----:B------:R-:W-:Y:S01]  /*4940*/  FMUL.FTZ R191, R64, R191 ;  /* 0x000000bf40bf7220 */ /* 0x000fe20000410000 */
[----:B------:R-:W-:Y:S01]  /*4950*/  FFMA.FTZ R179, R179, R177, R164 ;  /* 0x000000b1b3b37223 */ /* 0x000fe200000100a4 */
[----:B-1----:R-:W-:Y:S01]  /*4960*/  FMUL.FTZ R193, R61, R6 ;  /* 0x000000063dc17220 */ /* 0x002fe20000410000 */
[----:B------:R1:W-:Y:S01]  /*4970*/  STS [R146+0x85c], R197 ;  /* 0x00085cc592007388 */ /* 0x0003e20000000800 */
[----:B------:R-:W-:Y:S01]  /*4980*/  FMUL.FTZ R6, R188, R233 ;  /* 0x000000e9bc067220 */ /* 0x000fe20000410000 */
[----:B------:R-:W-:-:S02]  /*4990*/  FFMA.FTZ R181, R181, R179, R166 ;  /* 0x000000b3b5b57223 */ /* 0x000fc400000100a6 */
[----:B------:R2:W-:Y:S01]  /*49a0*/  STS [R146+0x860], R199 ;  /* 0x000860c792007388 */ /* 0x0005e20000000800 */
[----:B0-----:R-:W-:Y:S01]  /*49b0*/  FMUL.FTZ R195, R57, R2 ;  /* 0x0000000239c37220 */ /* 0x001fe20000410000 */
[----:B------:R-:W-:Y:S01]  /*49c0*/  FMUL.FTZ R2, R188, R235 ;  /* 0x000000ebbc027220 */ /* 0x000fe20000410000 */
[----:B------:R-:W-:Y:S01]  /*49d0*/  FFMA.FTZ R167, R176, R181, R167 ;  /* 0x000000b5b0a77223 */ /* 0x000fe200000100a7 */
[----:B------:R0:W-:Y:S01]  /*49e0*/  STS [R146+0x86c], R193 ;  /* 0x00086cc192007388 */ /* 0x0001e20000000800 */
[C---:B-1----:R-:W-:Y:S02]  /*49f0*/  FMUL.FTZ R197, R188.reuse, R202 ;  /* 0x000000cabcc57220 */ /* 0x042fe40000410000 */
[----:B------:R-:W-:Y:S01]  /*4a00*/  FFMA.FTZ R183, R183, R167, R168 ;  /* 0x000000a7b7b77223 */ /* 0x000fe200000100a8 */
[----:B------:R1:W-:Y:S01]  /*4a10*/  STS [R146+0x870], R201 ;  /* 0x000870c992007388 */ /* 0x0003e20000000800 */
[----:B--2---:R-:W-:Y:S01]  /*4a20*/  FMUL.FTZ R199, R188, R206 ;  /* 0x000000cebcc77220 */ /* 0x004fe20000410000 */
[----:B------:R-:W-:-:S02]  /*4a30*/  FMUL.FTZ R197, R56, R197 ;  /* 0x000000c538c57220 */ /* 0x000fc40000410000 */
[----:B------:R2:W-:Y:S01]  /*4a40*/  STS [R146+0x864], R3 ;  /* 0x0008640392007388 */ /* 0x0005e20000000800 */
[----:B------:R-:W-:Y:S01]  /*4a50*/  FFMA.FTZ R169, R178, R183, R169 ;  /* 0x000000b7b2a97223 */ /* 0x000fe200000100a9 */
[----:B0-----:R-:W-:Y:S01]  /*4a60*/  FMUL.FTZ R193, R188, R204 ;  /* 0x000000ccbcc17220 */ /* 0x001fe20000410000 */
[----:B------:R-:W-:Y:S01]  /*4a70*/  FMUL.FTZ R199, R54, R199 ;  /* 0x000000c736c77220 */ /* 0x000fe20000410000 */
[----:B------:R0:W-:Y:S01]  /*4a80*/  STS [R146+0x868], R191 ;  /* 0x000868bf92007388 */ /* 0x0001e20000000800 */
[----:B------:R-:W-:Y:S01]  /*4a90*/  FFMA.FTZ R185, R185, R169, R170 ;  /* 0x000000a9b9b97223 */ /* 0x000fe200000100aa */
[----:B-1----:R-:W-:Y:S01]  /*4aa0*/  FMUL.FTZ R201, R188, R237 ;  /* 0x000000edbcc97220 */ /* 0x002fe20000410000 */
[----:B------:R-:W-:Y:S01]  /*4ab0*/  FMUL.FTZ R193, R52, R193 ;  /* 0x000000c134c17220 */ /* 0x000fe20000410000 */
[----:B------:R1:W-:Y:S01]  /*4ac0*/  STS [R146+0x874], R195 ;  /* 0x000874c392007388 */ /* 0x0003e20000000800 */
[----:B------:R-:W-:Y:S01]  /*4ad0*/  FFMA.FTZ R171, R180, R185, R171 ;  /* 0x000000b9b4ab7223 */ /* 0x000fe200000100ab */
[----:B--2---:R-:W-:Y:S01]  /*4ae0*/  FMUL.FTZ R3, R55, R6 ;  /* 0x0000000637037220 */ /* 0x004fe20000410000 */
[----:B------:R-:W-:Y:S01]  /*4af0*/  FMUL.FTZ R201, R50, R201 ;  /* 0x000000c932c97220 */ /* 0x000fe20000410000 */
[----:B------:R-:W-:Y:S01]  /*4b00*/  STS [R146+0x878], R197 ;  /* 0x000878c592007388 */ /* 0x000fe20000000800 */
[----:B------:R-:W-:Y:S01]  /*4b10*/  FFMA.FTZ R187, R187, R171, R172 ;  /* 0x000000abbbbb7223 */ /* 0x000fe200000100ac */
[----:B0-----:R-:W-:Y:S01]  /*4b20*/  FMUL.FTZ R191, R53, R2 ;  /* 0x0000000235bf7220 */ /* 0x001fe20000410000 */
[----:B------:R-:W-:Y:S01]  /*4b30*/  FMUL.FTZ R6, R17, R237 ;  /* 0x000000ed11067220 */ /* 0x000fe20000410000 */
[----:B------:R0:W-:Y:S01]  /*4b40*/  STS [R146+0x87c], R3 ;  /* 0x00087c0392007388 */ /* 0x0001e20000000800 */
[----:B------:R-:W-:Y:S01]  /*4b50*/  FFMA.FTZ R173, R182, R187, R173 ;  /* 0x000000bbb6ad7223 */ /* 0x000fe200000100ad */
[----:B-1----:R-:W-:Y:S01]  /*4b60*/  LEA R195, R203, UR32, 0x2 ;  /* 0x00000020cbc37c11 */ /* 0x002fe2000f8e10ff */
[----:B------:R-:W-:Y:S01]  /*4b70*/  IMAD.U32 R17, RZ, RZ, UR19 ;  /* 0x00000013ff117e24 */ /* 0x000fe2000f8e00ff */
[----:B------:R1:W-:Y:S01]  /*4b80*/  STS [R146+0x880], R199 ;  /* 0x000880c792007388 */ /* 0x0003e20000000800 */
[----:B------:R-:W-:Y:S01]  /*4b90*/  FFMA.FTZ R189, R189, R173, R174 ;  /* 0x000000adbdbd7223 */ /* 0x000fe200000100ae */
[----:B------:R-:W-:Y:S01]  /*4ba0*/  FFMA.FTZ R6, R50, R6, R7 ;  /* 0x0000000632067223 */ /* 0x000fe20000010007 */
[----:B------:R-:W-:Y:S01]  /*4bb0*/  IADD3 R7, PT, PT, R150, 0xc0, RZ ;  /* 0x000000c096077810 */ /* 0x000fe20007ffe0ff */
[----:B------:R1:W-:Y:S01]  /*4bc0*/  STS [R146+0x884], R191 ;  /* 0x000884bf92007388 */ /* 0x0003e20000000800 */
[----:B------:R-:W-:Y:S01]  /*4bd0*/  FFMA.FTZ R225, R158, R189, R225 ;  /* 0x000000bd9ee17223 */ /* 0x000fe200000100e1 */
[----:B0-----:R-:W-:Y:S01]  /*4be0*/  IMAD.WIDE.U32 R2, R35, UR38, R4 ;  /* 0x0000002623027c25 */ /* 0x001fe2000f8e0004 */
[----:B------:R-:W-:Y:S01]  /*4bf0*/  LEA.HI R7, R7, R150, RZ, 0x1b ;  /* 0x0000009607077211 */ /* 0x000fe200078fd8ff */
[----:B------:R1:W-:Y:S02]  /*4c00*/  STS [R146+0x888], R193 ;  /* 0x000888c192007388 */ /* 0x0003e40000000800 */
[----:B------:R-:W-:Y:S01]  /*4c10*/  FFMA.FTZ R163, R163, R225, R14 ;  /* 0x000000e1a3a37223 */ /* 0x000fe2000001000e */
[----:B------:R-:W-:Y:S01]  /*4c20*/  IMAD R3, R35, UR39, R3 ;  /* 0x0000002723037c24 */ /* 0x000fe2000f8e0203 */
[----:B------:R-:W-:Y:S01]  /*4c30*/  LEA R4, P0, R2, UR40, 0x2 ;  /* 0x0000002802047c11 */ /* 0x000fe2000f8010ff */
[----:B------:R1:W-:Y:S01]  /*4c40*/  STS [R146+0x88c], R201 ;  /* 0x00088cc992007388 */ /* 0x0003e20000000800 */
[----:B------:R-:W-:Y:S01]  /*4c50*/  FFMA.FTZ R227, R154, R163, R227 ;  /* 0x000000a39ae37223 */ /* 0x000fe200000100e3 */
[----:B------:R-:W-:Y:S01]  /*4c60*/  IADD3 R154, PT, PT, R17, -UR22, -R150 ;  /* 0x80000016119a7c10 */ /* 0x000fe2000fffe896 */
[----:B------:R-:W-:Y:S01]  /*4c70*/  BAR.SYNC.DEFER_BLOCKING 0x0 ;  /* 0x0000000000007b1d */ /* 0x000fe20000010000 */
[----:B------:R-:W-:Y:S01]  /*4c80*/  LEA.HI.X R5, R2, UR41, R3, 0x2, P0 ;  /* 0x0000002902057c11 */ /* 0x000fe200080f1403 */
[----:B------:R-:W-:Y:S01]  /*4c90*/  FFMA.FTZ R15, R156, R227, R15 ;  /* 0x000000e39c0f7223 */ /* 0x000fe2000001000f */
[----:B------:R-:W-:-:S02]  /*4ca0*/  ISETP.GE.AND P6, PT, R154, 0x1, PT ;  /* 0x000000019a00780c */ /* 0x000fc40003fc6270 */
[C---:B------:R-:W-:Y:S02]  /*4cb0*/  IADD3 R3, PT, PT, R150.reuse, 0x80, RZ ;  /* 0x0000008096037810 */ /* 0x040fe40007ffe0ff */
[----:B------:R-:W-:Y:S02]  /*4cc0*/  IADD3 R17, PT, PT, R150, 0x100, RZ ;  /* 0x0000010096117810 */ /* 0x000fe40007ffe0ff */
[----:B------:R-:W-:Y:S02]  /*4cd0*/  LEA.HI R3, R3, R150, RZ, 0x1b ;  /* 0x0000009603037211 */ /* 0x000fe400078fd8ff */
[C---:B------:R-:W-:Y:S02]  /*4ce0*/  ISETP.GE.AND P5, PT, R154.reuse, 0x41, PT ;  /* 0x000000419a00780c */ /* 0x040fe40003fa6270 */
[----:B------:R-:W-:Y:S02]  /*4cf0*/  LEA R14, R3, UR32, 0x2 ;  /* 0x00000020030e7c11 */ /* 0x000fe4000f8e10ff */
[----:B------:R-:W-:-:S02]  /*4d00*/  ISETP.GE.AND P4, PT, R154, 0x81, PT ;  /* 0x000000819a00780c */ /* 0x000fc40003f86270 */
[C---:B------:R-:W-:Y:S02]  /*4d10*/  ISETP.GE.AND P3, PT, R154.reuse, 0xc1, PT ;  /* 0x000000c19a00780c */ /* 0x040fe40003f66270 */
[----:B------:R-:W-:Y:S01]  /*4d20*/  ISETP.GE.AND P0, PT, R154, 0x101, PT ;  /* 0x000001019a00780c */ /* 0x000fe20003f06270 */
[----:B------:R-:W0:Y:S01]  /*4d30*/  LDS R195, [R195+0x950] ;  /* 0x00095000c3c37984 */ /* 0x000e220000000800 */
[----:B-1----:R-:W-:Y:S11]  /*4d40*/  @!P6 BRA `(.L_x_3635) ;  /* 0x000000000010e947 */ /* 0x002ff60003800000 */
[----:B------:R-:W-:-:S04]  /*4d50*/  LEA.HI R2, R150, R150, RZ, 0x1b ;  /* 0x0000009696027211 */ /* 0x000fc800078fd8ff */
[----:B------:R-:W-:-:S05]  /*4d60*/  LEA R2, R2, UR32, 0x2 ;  /* 0x0000002002027c11 */ /* 0x000fca000f8e10ff */
[----:B------:R-:W1:Y:S04]  /*4d70*/  LDS R3, [R2+0x850] ;  /* 0x0008500002037984 */ /* 0x000e680000000800 */
[----:B-1----:R1:W-:Y:S02]  /*4d80*/  REDG.E.ADD.F32.FTZ.RN.STRONG.GPU desc[UR24][R4.64], R3 ;  /* 0x00000003040079a6 */ /* 0x0023e4000c12f318 */
.L_x_3635:
[----:B------:R-:W-:Y:S05]  /*4d90*/  BSYNC.RECONVERGENT B0 ;  /* 0x0000000000007941 */ /* 0x000fea0003800200 */
.L_x_3634:
[----:B------:R-:W-:Y:S01]  /*4da0*/  BSSY.RECONVERGENT B0, `(.L_x_3636) ;  /* 0x0000004000007945 */ /* 0x000fe20003800200 */
[----:B------:R-:W-:-:S03]  /*4db0*/  ISETP.GE.AND P6, PT, R154, 0x141, PT ;  /* 0x000001419a00780c */ /* 0x000fc60003fc6270 */
[----:B------:R-:W-:Y:S10]  /*4dc0*/  @!P5 BRA `(.L_x_3637) ;  /* 0x000000000004d947 */ /* 0x000ff40003800000 */
[----:B0-----:R2:W-:Y:S02]  /*4dd0*/  REDG.E.ADD.F32.FTZ.RN.STRONG.GPU desc[UR24][R4.64+0x100], R195 ;  /* 0x000100c3040079a6 */ /* 0x0015e4000c12f318 */
.L_x_3637:
[----:B------:R-:W-:Y:S05]  /*4de0*/  BSYNC.RECONVERGENT B0 ;  /* 0x0000000000007941 */ /* 0x000fea0003800200 */
.L_x_3636:
[----:B-1----:R1:W3:Y:S01]  /*4df0*/  LDS R3, [R14+0xa50] ;  /* 0x000a50000e037984 */ /* 0x0022e20000000800 */
[----:B------:R-:W-:Y:S01]  /*4e00*/  BSSY.RECONVERGENT B0, `(.L_x_3638) ;  /* 0x0000006000007945 */ /* 0x000fe20003800200 */
[----:B------:R-:W-:Y:S01]  /*4e10*/  VIADD R175, R150, 0x140 ;  /* 0x0000014096af7836 */ /* 0x000fe20000000000 */
[----:B------:R-:W-:Y:S02]  /*4e20*/  LEA.HI R17, R17, R150, RZ, 0x1b ;  /* 0x0000009611117211 */ /* 0x000fe400078fd8ff */
[----:B------:R-:W-:Y:S01]  /*4e30*/  LEA R7, R7, UR32, 0x2 ;  /* 0x0000002007077c11 */ /* 0x000fe2000f8e10ff */
[----:B------:R-:W-:Y:S06]  /*4e40*/  @!P4 BRA `(.L_x_3639) ;  /* 0x000000000004c947 */ /* 0x000fec0003800000 */
[----:B---3--:R4:W-:Y:S02]  /*4e50*/  REDG.E.ADD.F32.FTZ.RN.STRONG.GPU desc[UR24][R4.64+0x200], R3 ;  /* 0x00020003040079a6 */ /* 0x0089e4000c12f318 */
.L_x_3639:
[----:B------:R-:W-:Y:S05]  /*4e60*/  BSYNC.RECONVERGENT B0 ;  /* 0x0000000000007941 */ /* 0x000fea0003800200 */
.L_x_3638:
[----:B---34-:R3:W4:Y:S01]  /*4e70*/  LDS R3, [R7+0xb50] ;  /* 0x000b500007037984 */ /* 0x0187220000000800 */
[----:B------:R-:W-:Y:S01]  /*4e80*/  BSSY.RECONVERGENT B0, `(.L_x_3640) ;  /* 0x0000005000007945 */ /* 0x000fe20003800200 */
[----:B------:R-:W-:Y:S02]  /*4e90*/  LEA.HI R175, R175, R150, RZ, 0x1b ;  /* 0x00000096afaf7211 */ /* 0x000fe400078fd8ff */
[----:B------:R-:W-:Y:S01]  /*4ea0*/  LEA R17, R17, UR32, 0x2 ;  /* 0x0000002011117c11 */ /* 0x000fe2000f8e10ff */
[----:B------:R-:W-:Y:S06]  /*4eb0*/  @!P3 BRA `(.L_x_3641) ;  /* 0x000000000004b947 */ /* 0x000fec0003800000 */
[----:B----4-:R4:W-:Y:S02]  /*4ec0*/  REDG.E.ADD.F32.FTZ.RN.STRONG.GPU desc[UR24][R4.64+0x300], R3 ;  /* 0x00030003040079a6 */ /* 0x0109e4000c12f318 */
.L_x_3641:
[----:B------:R-:W-:Y:S05]  /*4ed0*/  BSYNC.RECONVERGENT B0 ;  /* 0x0000000000007941 */ /* 0x000fea0003800200 */
.L_x_3640:
[----:B----4-:R4:W0:Y:S01]  /*4ee0*/  LDS R3, [R17+0xc50] ;  /* 0x000c500011037984 */ /* 0x0108220000000800 */
[----:B------:R-:W-:Y:S01]  /*4ef0*/  BSSY.RECONVERGENT B0, `(.L_x_3642) ;  /* 0x0000004000007945 */ /* 0x000fe20003800200 */
[----:B------:R-:W-:-:S03]  /*4f00*/  LEA R175, R175, UR32, 0x2 ;  /* 0x00000020afaf7c11 */ /* 0x000fc6000f8e10ff */
[----:B------:R-:W-:Y:S05]  /*4f10*/  @!P0 BRA `(.L_x_3643) ;  /* 0x0000000000048947 */ /* 0x000fea0003800000 */
[----:B0-----:R0:W-:Y:S02]  /*4f20*/  REDG.E.ADD.F32.FTZ.RN.STRONG.GPU desc[UR24][R4.64+0x400], R3 ;  /* 0x00040003040079a6 */ /* 0x0011e4000c12f318 */
.L_x_3643:
[----:B------:R-:W-:Y:S05]  /*4f30*/  BSYNC.RECONVERGENT B0 ;  /* 0x0000000000007941 */ /* 0x000fea0003800200 */
.L_x_3642:
[----:B0-----:R0:W0:Y:S01]  /*4f40*/  LDS R3, [R175+0xd50] ;  /* 0x000d5000af037984 */ /* 0x0010220000000800 */
[----:B------:R-:W-:Y:S01]  /*4f50*/  BSSY.RECONVERGENT B0, `(.L_x_3644) ;  /* 0x0000005000007945 */ /* 0x000fe20003800200 */
[C---:B---3--:R-:W-:Y:S02]  /*4f60*/  IADD3 R7, PT, PT, R150.reuse, 0x180, RZ ;  /* 0x0000018096077810 */ /* 0x048fe40007ffe0ff */
[----:B----4-:R-:W-:Y:S01]  /*4f70*/  IADD3 R17, PT, PT, R150, 0x1c0, RZ ;  /* 0x000001c096117810 */ /* 0x010fe20007ffe0ff */
[----:B------:R-:W-:Y:S06]  /*4f80*/  @!P6 BRA `(.L_x_3645) ;  /* 0x000000000004e947 */ /* 0x000fec0003800000 */
[----:B0-----:R3:W-:Y:S02]  /*4f90*/  REDG.E.ADD.F32.FTZ.RN.STRONG.GPU desc[UR24][R4.64+0x500], R3 ;  /* 0x00050003040079a6 */ /* 0x0017e4000c12f318 */
.L_x_3645:
[----:B------:R-:W-:Y:S05]  /*4fa0*/  BSYNC.RECONVERGENT B0 ;  /* 0x0000000000007941 */ /* 0x000fea0003800200 */
.L_x_3644:
[-C--:B------:R-:W-:Y:S01]  /*4fb0*/  LEA.HI R7, R7, R150.reuse, RZ, 0x1b ;  /* 0x0000009607077211 */ /* 0x080fe200078fd8ff */
[----:B------:R-:W-:Y:S01]  /*4fc0*/  BSSY.RECONVERGENT B0, `(.L_x_3646) ;  /* 0x000000e000007945 */ /* 0x000fe20003800200 */
[----:B------:R-:W-:Y:S01]  /*4fd0*/  ISETP.GE.AND P6, PT, R154, 0x181, PT ;  /* 0x000001819a00780c */ /* 0x000fe20003fc6270 */
[----:B0-----:R-:W-:Y:S01]  /*4fe0*/  VIADD R175, R150, 0x240 ;  /* 0x0000024096af7836 */ /* 0x001fe20000000000 */
[----:B---3--:R-:W-:Y:S02]  /*4ff0*/  LEA R3, R7, UR32, 0x2 ;  /* 0x0000002007037c11 */ /* 0x008fe4000f8e10ff */
[-C--:B------:R-:W-:Y:S02]  /*5000*/  LEA.HI R17, R17, R150.reuse, RZ, 0x1b ;  /* 0x0000009611117211 */ /* 0x080fe400078fd8ff */
[----:B------:R-:W-:Y:S02]  /*5010*/  LEA.HI R161, R161, R150, RZ, 0x1b ;  /* 0x00000096a1a17211 */ /* 0x000fe400078fd8ff */
[----:B------:R-:W0:Y:S01]  /*5020*/  LDS R3, [R3+0xe50] ;  /* 0x000e500003037984 */ /* 0x000e220000000800 */
[----:B------:R-:W-:-:S02]  /*5030*/  LEA R17, R17, UR32, 0x2 ;  /* 0x0000002011117c11 */ /* 0x000fc4000f8e10ff */
[C---:B------:R-:W-:Y:S02]  /*5040*/  ISETP.GE.AND P0, PT, R154.reuse, 0x1c1, PT ;  /* 0x000001c19a00780c */ /* 0x040fe40003f06270 */
[C---:B------:R-:W-:Y:S02]  /*5050*/  ISETP.GE.AND P3, PT, R154.reuse, 0x201, PT ;  /* 0x000002019a00780c */ /* 0x040fe40003f66270 */
[C---:B------:R-:W-:Y:S02]  /*5060*/  ISETP.GE.AND P4, PT, R154.reuse, 0x241, PT ;  /* 0x000002419a00780c */ /* 0x040fe40003f86270 */
[----:B------:R-:W-:Y:S01]  /*5070*/  ISETP.GE.AND P5, PT, R154, 0x281, PT ;  /* 0x000002819a00780c */ /* 0x000fe20003fa6270 */
[----:B------:R-:W-:-:S12]  /*5080*/  @!P6 BRA `(.L_x_3647) ;  /* 0x000000000004e947 */ /* 0x000fd80003800000 */
[----:B0-----:R3:W-:Y:S02]  /*5090*/  REDG.E.ADD.F32.FTZ.RN.STRONG.GPU desc[UR24][R4.64+0x600], R3 ;  /* 0x00060003040079a6 */ /* 0x0017e4000c12f318 */
.L_x_3647:
[----:B------:R-:W-:Y:S05]  /*50a0*/  BSYNC.RECONVERGENT B0 ;  /* 0x0000000000007941 */ /* 0x000fea0003800200 */
.L_x_3646:
[----:B0--3--:R0:W3:Y:S01]  /*50b0*/  LDS R3, [R17+0xf50] ;  /* 0x000f500011037984 */ /* 0x0090e20000000800 */
[----:B------:R-:W-:Y:S01]  /*50c0*/  BSSY.RECONVERGENT B0, `(.L_x_3648) ;  /* 0x0000006000007945 */ /* 0x000fe20003800200 */
[----:B------:R-:W-:Y:S02]  /*50d0*/  IADD3 R7, PT, PT, R150, 0x280, RZ ;  /* 0x0000028096077810 */ /* 0x000fe40007ffe0ff */
[----:B------:R-:W-:Y:S02]  /*50e0*/  LEA R161, R161, UR32, 0x2 ;  /* 0x00000020a1a17c11 */ /* 0x000fe4000f8e10ff */
[----:B------:R-:W-:Y:S01]  /*50f0*/  LEA.HI R175, R175, R150, RZ, 0x1b ;  /* 0x00000096afaf7211 */ /* 0x000fe200078fd8ff */
[----:B------:R-:W-:Y:S06]  /*5100*/  @!P0 BRA `(.L_x_3649) ;  /* 0x0000000000048947 */ /* 0x000fec0003800000 */
[----:B---3--:R4:W-:Y:S02]  /*5110*/  REDG.E.ADD.F32.FTZ.RN.STRONG.GPU desc[UR24][R4.64+0x700], R3 ;  /* 0x00070003040079a6 */ /* 0x0089e4000c12f318 */
.L_x_3649:
[----:B------:R-:W-:Y:S05]  /*5120*/  BSYNC.RECONVERGENT B0 ;  /* 0x0000000000007941 */ /* 0x000fea0003800200 */
.L_x_3648:
[----:B---34-:R3:W4:Y:S01]  /*5130*/  LDS R3, [R161+0x1050] ;  /* 0x00105000a1037984 */ /* 0x0187220000000800 */
[----:B------:R-:W-:Y:S01]  /*5140*/  BSSY.RECONVERGENT B0, `(.L_x_3650) ;  /* 0x0000005000007945 */ /* 0x000fe20003800200 */
[----:B------:R-:W-:Y:S02]  /*5150*/  LEA.HI R7, R7, R150, RZ, 0x1b ;  /* 0x0000009607077211 */ /* 0x000fe400078fd8ff */
[----:B------:R-:W-:Y:S01]  /*5160*/  LEA R175, R175, UR32, 0x2 ;  /* 0x00000020afaf7c11 */ /* 0x000fe2000f8e10ff */
[----:B------:R-:W-:Y:S06]  /*5170*/  @!P3 BRA `(.L_x_3651) ;  /* 0x000000000004b947 */ /* 0x000fec0003800000 */
[----:B----4-:R4:W-:Y:S02]  /*5180*/  REDG.E.ADD.F32.FTZ.RN.STRONG.GPU desc[UR24][R4.64+0x800], R3 ;  /* 0x00080003040079a6 */ /* 0x0109e4000c12f318 */
.L_x_3651:
[----:B------:R-:W-:Y:S05]  /*5190*/  BSYNC.RECONVERGENT B0 ;  /* 0x0000000000007941 */ /* 0x000fea0003800200 */
.L_x_3650:
[----:B----4-:R4:W1:Y:S01]  /*51a0*/  LDS R3, [R175+0x1150] ;  /* 0x00115000af037984 */ /* 0x0108620000000800 */
[----:B------:R-:W-:Y:S01]  /*51b0*/  BSSY.RECONVERGENT B0, `(.L_x_3652) ;  /* 0x0000005000007945 */ /* 0x000fe20003800200 */
[----:B0-----:R-:W-:Y:S02]  /*51c0*/  IADD3 R17, PT, PT, R150, 0x2c0, RZ ;  /* 0x000002c096117810 */ /* 0x001fe40007ffe0ff */
[----:B------:R-:W-:Y:S01]  /*51d0*/  LEA R7, R7, UR32, 0x2 ;  /* 0x0000002007077c11 */ /* 0x000fe2000f8e10ff */
[----:B------:R-:W-:Y:S06]  /*51e0*/  @!P4 BRA `(.L_x_3653) ;  /* 0x000000000004c947 */ /* 0x000fec0003800000 */
[----:B-1----:R0:W-:Y:S02]  /*51f0*/  REDG.E.ADD.F32.FTZ.RN.STRONG.GPU desc[UR24][R4.64+0x900], R3 ;  /* 0x00090003040079a6 */ /* 0x0021e4000c12f318 */
.L_x_3653:
[----:B------:R-:W-:Y:S05]  /*5200*/  BSYNC.RECONVERGENT B0 ;  /* 0x0000000000007941 */ /* 0x000fea0003800200 */
.L_x_3652:
[----:B01----:R0:W1:Y:S01]  /*5210*/  LDS R3, [R7+0x1250] ;  /* 0x0012500007037984 */ /* 0x0030620000000800 */
[----:B------:R-:W-:Y:S01]  /*5220*/  BSSY.RECONVERGENT B0, `(.L_x_3654) ;  /* 0x0000004000007945 */ /* 0x000fe20003800200 */
[----:B------:R-:W-:-:S03]  /*5230*/  LEA.HI R17, R17, R150, RZ, 0x1b ;  /* 0x0000009611117211 */ /* 0x000fc600078fd8ff */
[----:B------:R-:W-:Y:S05]  /*5240*/  @!P5 BRA `(.L_x_3655) ;  /* 0x000000000004d947 */ /* 0x000fea0003800000 */
[----:B-1----:R1:W-:Y:S02]  /*5250*/  REDG.E.ADD.F32.FTZ.RN.STRONG.GPU desc[UR24][R4.64+0xa00], R3 ;  /* 0x000a0003040079a6 */ /* 0x0023e4000c12f318 */
.L_x_3655:
[----:B------:R-:W-:Y:S05]  /*5260*/  BSYNC.RECONVERGENT B0 ;  /* 0x0000000000007941 */ /* 0x000fea0003800200 */
.L_x_3654:
[----:B0-----:R-:W-:Y:S01]  /*5270*/  LEA R7, R17, UR32, 0x2 ;  /* 0x0000002011077c11 */ /* 0x001fe2000f8e10ff */
[----:B------:R-:W-:Y:S01]  /*5280*/  BSSY.RECONVERGENT B0, `(.L_x_3656) ;  /* 0x000000b000007945 */ /* 0x000fe20003800200 */
[C---:B------:R-:W-:Y:S01]  /*5290*/  ISETP.GE.AND P6, PT, R154.reuse, 0x2c1, PT ;  /* 0x000002c19a00780c */ /* 0x040fe20003fc6270 */
[C---:B-1----:R-:W-:Y:S01]  /*52a0*/  FFMA.FTZ R3, -R33.reuse, R80, R190 ;  /* 0x0000005021037223 */ /* 0x042fe200000101be */
[C---:B------:R-:W-:Y:S01]  /*52b0*/  ISETP.GE.AND P0, PT, R154.reuse, 0x301, PT ;  /* 0x000003019a00780c */ /* 0x040fe20003f06270 */
[----:B------:R-:W-:Y:S01]  /*52c0*/  FMUL.FTZ R2, R33, R15 ;  /* 0x0000000f21027220 */ /* 0x000fe20000410000 */
[----:B------:R-:W0:Y:S01]  /*52d0*/  LDS R7, [R7+0x1350] ;  /* 0x0013500007077984 */ /* 0x000e220000000800 */
[C---:B------:R-:W-:Y:S02]  /*52e0*/  ISETP.GE.AND P3, PT, R154.reuse, 0x341, PT ;  /* 0x000003419a00780c */ /* 0x040fe40003f66270 */
[C---:B------:R-:W-:Y:S02]  /*52f0*/  ISETP.GE.AND P4, PT, R154.reuse, 0x381, PT ;  /* 0x000003819a00780c */ /* 0x040fe40003f86270 */
[----:B------:R-:W-:-:S04]  /*5300*/  ISETP.GE.AND P5, PT, R154, 0x3c1, PT ;  /* 0x000003c19a00780c */ /* 0x000fc80003fa6270 */
[----:B------:R-:W-:Y:S09]  /*5310*/  @!P6 BRA `(.L_x_3657) ;  /* 0x000000000004e947 */ /* 0x000ff20003800000 */
[----:B0-----:R1:W-:Y:S02]  /*5320*/  REDG.E.ADD.F32.FTZ.RN.STRONG.GPU desc[UR24][R4.64+0xb00], R7 ;  /* 0x000b0007040079a6 */ /* 0x0013e4000c12f318 */
.L_x_3657:
[----:B------:R-:W-:Y:S05]  /*5330*/  BSYNC.RECONVERGENT B0 ;  /* 0x0000000000007941 */ /* 0x000fea0003800200 */
.L_x_3656:
[----:B----4-:R-:W-:Y:S02]  /*5340*/  VIADD R175, R150, 0x300 ;  /* 0x0000030096af7836 */ /* 0x010fe40000000000 */
[C---:B------:R-:W-:Y:S01]  /*5350*/  FFMA.FTZ R14, -R32.reuse, R81, R219 ;  /* 0x00000051200e7223 */ /* 0x040fe200000101db */
[----:B01----:R-:W-:Y:S01]  /*5360*/  FMUL.FTZ R7, R32, R227 ;  /* 0x000000e320077220 */ /* 0x003fe20000410000 */
[----:B------:R-:W-:Y:S01]  /*5370*/  FFMA.FTZ R154, R2, R3, RZ ;  /* 0x00000003029a7223 */ /* 0x000fe200000100ff */
[----:B------:R-:W-:Y:S01]  /*5380*/  FFMA.FTZ R192, -R31, R78, R192 ;  /* 0x0000004e1fc07223 */ /* 0x000fe200000101c0 */
[----:B------:R-:W-:Y:S01]  /*5390*/  LEA.HI R175, R175, R150, RZ, 0x1b ;  /* 0x00000096afaf7211 */ /* 0x000fe200078fd8ff */
[----:B------:R-:W-:Y:S01]  /*53a0*/  FMUL.FTZ R17, R31, R163 ;  /* 0x000000a31f117220 */ /* 0x000fe20000410000 */
[----:B------:R-:W-:Y:S01]  /*53b0*/  FFMA.FTZ R156, R7, R14, R154 ;  /* 0x0000000e079c7223 */ /* 0x000fe2000001009a */
[C---:B------:R-:W-:Y:S01]  /*53c0*/  FFMA.FTZ R221, -R30.reuse, R77, R221 ;  /* 0x0000004d1edd7223 */ /* 0x040fe200000101dd */
[----:B------:R-:W-:Y:S01]  /*53d0*/  LEA R175, R175, UR32, 0x2 ;  /* 0x00000020afaf7c11 */ /* 0x000fe2000f8e10ff */
[----:B------:R-:W-:Y:S01]  /*53e0*/  FMUL.FTZ R154, R30, R225 ;  /* 0x000000e11e9a7220 */ /* 0x000fe20000410000 */
[----:B---3--:R-:W-:Y:S01]  /*53f0*/  FFMA.FTZ R161, R17, R192, R156 ;  /* 0x000000c011a17223 */ /* 0x008fe2000001009c */
[C---:B------:R-:W-:Y:S01]  /*5400*/  FFMA.FTZ R194, -R29.reuse, R74, R194 ;  /* 0x0000004a1dc27223 */ /* 0x040fe200000101c2 */
[----:B------:R-:W-:Y:S01]  /*5410*/  FMUL.FTZ R156, R29, R189 ;  /* 0x000000bd1d9c7220 */ /* 0x000fe20000410000 */
[----:B------:R-:W-:Y:S01]  /*5420*/  FFMA.FTZ R223, -R28, R75, R223 ;  /* 0x0000004b1cdf7223 */ /* 0x000fe200000101df */
[----:B------:R-:W0:Y:S01]  /*5430*/  LDS R175, [R175+0x1450] ;  /* 0x00145000afaf7984 */ /* 0x000e220000000800 */
[----:B------:R-:W-:Y:S01]  /*5440*/  FFMA.FTZ R161, R154, R221, R161 ;  /* 0x000000dd9aa17223 */ /* 0x000fe200000100a1 */
[----:B------:R-:W-:Y:S01]  /*5450*/  IADD3 R191, PT, PT, R150, 0x340, RZ ;  /* 0x0000034096bf7810 */ /* 0x000fe20007ffe0ff */
[----:B------:R-:W-:Y:S01]  /*5460*/  FMUL.FTZ R158, R28, R173 ;  /* 0x000000ad1c9e7220 */ /* 0x000fe20000410000 */
[----:B------:R-:W-:Y:S01]  /*5470*/  FFMA.FTZ R196, -R27, R72, R196 ;  /* 0x000000481bc47223 */ /* 0x000fe200000101c4 */
[----:B------:R-:W-:Y:S01]  /*5480*/  FFMA.FTZ R161, R156, R194, R161 ;  /* 0x000000c29ca17223 */ /* 0x000fe200000100a1 */
[----:B------:R-:W-:Y:S01]  /*5490*/  LEA.HI R191, R191, R150, RZ, 0x1b ;  /* 0x00000096bfbf7211 */ /* 0x000fe200078fd8ff */
[----:B------:R-:W-:Y:S01]  /*54a0*/  FMUL.FTZ R160, R27, R187 ;  /* 0x000000bb1ba07220 */ /* 0x000fe20000410000 */
[----:B------:R-:W-:Y:S01]  /*54b0*/  BSSY.RECONVERGENT B0, `(.L_x_3658) ;  /* 0x0000008000007945 */ /* 0x000fe20003800200 */
[----:B------:R-:W-:Y:S01]  /*54c0*/  FFMA.FTZ R161, R158, R223, R161 ;  /* 0x000000df9ea17223 */ /* 0x000fe200000100a1 */
[C---:B------:R-:W-:Y:S01]  /*54d0*/  FFMA.FTZ R229, -R26.reuse, R71, R229 ;  /* 0x000000471ae57223 */ /* 0x040fe200000101e5 */
[----:B------:R-:W-:Y:S01]  /*54e0*/  LEA R191, R191, UR32, 0x2 ;  /* 0x00000020bfbf7c11 */ /* 0x000fe2000f8e10ff */
[----:B------:R-:W-:Y:S01]  /*54f0*/  FMUL.FTZ R162, R26, R171 ;  /* 0x000000ab1aa27220 */ /* 0x000fe20000410000 */
[----:B------:R-:W-:Y:S01]  /*5500*/  FFMA.FTZ R161, R160, R196, R161 ;  /* 0x000000c4a0a17223 */ /* 0x000fe200000100a1 */
[----:B------:R-:W-:Y:S06]  /*5510*/  @!P0 BRA `(.L_x_3659) ;  /* 0x0000000000048947 */ /* 0x000fec0003800000 */
[----:B0-----:R1:W-:Y:S02]  /*5520*/  REDG.E.ADD.F32.FTZ.RN.STRONG.GPU desc[UR24][R4.64+0xc00], R175 ;  /* 0x000c00af040079a6 */ /* 0x0013e4000c12f318 */
.L_x_3659:
[----:B------:R-:W-:Y:S05]  /*5530*/  BSYNC.RECONVERGENT B0 ;  /* 0x0000000000007941 */ /* 0x000fea0003800200 */
.L_x_3658:
[----:B01----:R0:W1:Y:S01]  /*5540*/  LDS R175, [R191+0x1550] ;  /* 0x00155000bfaf7984 */ /* 0x0030620000000800 */
[----:B------:R-:W-:Y:S01]  /*5550*/  BSSY.RECONVERGENT B0, `(.L_x_3660) ;  /* 0x0000006000007945 */ /* 0x000fe20003800200 */
[C---:B------:R-:W-:Y:S01]  /*5560*/  FFMA.FTZ R198, -R25.reuse, R68, R198 ;  /* 0x0000004419c67223 */ /* 0x040fe200000101c6 */
[----:B------:R-:W-:Y:S01]  /*5570*/  FMUL.FTZ R164, R25, R185 ;  /* 0x000000b919a47220 */ /* 0x000fe20000410000 */
[----:B------:R-:W-:Y:S01]  /*5580*/  FFMA.FTZ R161, R162, R229, R161 ;  /* 0x000000e5a2a17223 */ /* 0x000fe200000100a1 */
[----:B------:R-:W-:Y:S06]  /*5590*/  @!P3 BRA `(.L_x_3661) ;  /* 0x000000000004b947 */ /* 0x000fec0003800000 */
[----:B-1----:R3:W-:Y:S02]  /*55a0*/  REDG.E.ADD.F32.FTZ.RN.STRONG.GPU desc[UR24][R4.64+0xd00], R175 ;  /* 0x000d00af040079a6 */ /* 0x0027e4000c12f318 */
.L_x_3661:
[----:B------:R-:W-:Y:S05]  /*55b0*/  BSYNC.RECONVERGENT B0 ;  /* 0x0000000000007941 */ /* 0x000fea0003800200 */
.L_x_3660:
[----:B-1-3--:R-:W-:Y:S01]  /*55c0*/  IADD3 R175, PT, PT, R150, 0x380, RZ ;  /* 0x0000038096af7810 */ /* 0x00afe20007ffe0ff */
[C---:B------:R-:W-:Y:S01]  /*55d0*/  FFMA.FTZ R231, -R24.reuse, R69, R231 ;  /* 0x0000004518e77223 */ /* 0x040fe200000101e7 */
[----:B------:R-:W-:Y:S01]  /*55e0*/  FMUL.FTZ R166, R24, R169 ;  /* 0x000000a918a67220 */ /* 0x000fe20000410000 */
[----:B------:R-:W-:Y:S01]  /*55f0*/  FFMA.FTZ R161, R164, R198, R161 ;  /* 0x000000c6a4a17223 */ /* 0x000fe200000100a1 */
[----:B------:R-:W-:Y:S01]  /*5600*/  LEA.HI R175, R175, R150, RZ, 0x1b ;  /* 0x00000096afaf7211 */ /* 0x000fe200078fd8ff */
[C---:B------:R-:W-:Y:S01]  /*5610*/  FFMA.FTZ R202, -R23.reuse, R66, R202 ;  /* 0x0000004217ca7223 */ /* 0x040fe200000101ca */
[----:B------:R-:W-:Y:S01]  /*5620*/  FMUL.FTZ R168, R23, R183 ;  /* 0x000000b717a87220 */ /* 0x000fe20000410000 */
[----:B------:R-:W-:Y:S01]  /*5630*/  FFMA.FTZ R161, R166, R231, R161 ;  /* 0x000000e7a6a17223 */ /* 0x000fe200000100a1 */
[----:B------:R-:W-:Y:S01]  /*5640*/  LEA R175, R175, UR32, 0x2 ;  /* 0x00000020afaf7c11 */ /* 0x000fe2000f8e10ff */
[C---:B------:R-:W-:Y:S01]  /*5650*/  FFMA.FTZ R233, -R22.reuse, R65, R233 ;  /* 0x0000004116e97223 */ /* 0x040fe200000101e9 */
[----:B------:R-:W-:Y:S01]  /*5660*/  FMUL.FTZ R170, R22, R167 ;  /* 0x000000a716aa7220 */ /* 0x000fe20000410000 */
[----:B------:R-:W-:Y:S01]  /*5670*/  FFMA.FTZ R161, R168, R202, R161 ;  /* 0x000000caa8a17223 */ /* 0x000fe200000100a1 */
[C---:B------:R-:W-:Y:S01]  /*5680*/  FFMA.FTZ R206, -R21.reuse, R62, R206 ;  /* 0x0000003e15ce7223 */ /* 0x040fe200000101ce */
[----:B------:R-:W-:Y:S01]  /*5690*/  FMUL.FTZ R172, R21, R181 ;  /* 0x000000b515ac7220 */ /* 0x000fe20000410000 */
[----:B------:R-:W1:Y:S01]  /*56a0*/  LDS R175, [R175+0x1650] ;  /* 0x00165000afaf7984 */ /* 0x000e620000000800 */
[----:B------:R-:W-:Y:S01]  /*56b0*/  FFMA.FTZ R161, R170, R233, R161 ;  /* 0x000000e9aaa17223 */ /* 0x000fe200000100a1 */
[----:B0-----:R-:W-:-:S02]  /*56c0*/  VIADD R191, R150, 0x3c0 ;  /* 0x000003c096bf7836 */ /* 0x001fc40000000000 */
[C---:B------:R-:W-:Y:S01]  /*56d0*/  FFMA.FTZ R235, -R20.reuse, R63, R235 ;  /* 0x0000003f14eb7223 */ /* 0x040fe200000101eb */
[----:B------:R-:W-:Y:S01]  /*56e0*/  FMUL.FTZ R174, R20, R179 ;  /* 0x000000b314ae7220 */ /* 0x000fe20000410000 */
[----:B------:R-:W-:Y:S01]  /*56f0*/  FFMA.FTZ R161, R172, R206, R161 ;  /* 0x000000ceaca17223 */ /* 0x000fe200000100a1 */
[----:B------:R-:W-:Y:S01]  /*5700*/  FFMA.FTZ R204, -R19, R60, R204 ;  /* 0x0000003c13cc7223 */ /* 0x000fe200000101cc */
[----:B------:R-:W-:Y:S01]  /*5710*/  LEA.HI R191, R191, R150, RZ, 0x1b ;  /* 0x00000096bfbf7211 */ /* 0x000fe200078fd8ff */
[----:B------:R-:W-:Y:S01]  /*5720*/  FMUL.FTZ R176, R19, R177 ;  /* 0x000000b113b07220 */ /* 0x000fe20000410000 */
[----:B------:R-:W-:Y:S01]  /*5730*/  FFMA.FTZ R161, R174, R235, R161 ;  /* 0x000000ebaea17223 */ /* 0x000fe200000100a1 */
[----:B------:R-:W-:Y:S01]  /*5740*/  BSSY.RECONVERGENT B0, `(.L_x_3662) ;  /* 0x0000007000007945 */ /* 0x000fe20003800200 */
[C---:B------:R-:W-:Y:S01]  /*5750*/  FFMA.FTZ R237, -R18.reuse, R59, R237 ;  /* 0x0000003b12ed7223 */ /* 0x040fe200000101ed */
[----:B------:R-:W-:Y:S01]  /*5760*/  LEA R191, R191, UR32, 0x2 ;  /* 0x00000020bfbf7c11 */ /* 0x000fe2000f8e10ff */
[----:B------:R-:W-:Y:S01]  /*5770*/  FMUL.FTZ R178, R18, R165 ;  /* 0x000000a512b27220 */ /* 0x000fe20000410000 */
[----:B------:R-:W-:Y:S01]  /*5780*/  FFMA.FTZ R161, R176, R204, R161 ;  /* 0x000000ccb0a17223 */ /* 0x000fe200000100a1 */
[----:B------:R-:W-:Y:S06]  /*5790*/  @!P4 BRA `(.L_x_3663) ;  /* 0x000000000004c947 */ /* 0x000fec0003800000 */
[----:B-1----:R0:W-:Y:S02]  /*57a0*/  REDG.E.ADD.F32.FTZ.RN.STRONG.GPU desc[UR24][R4.64+0xe00], R175 ;  /* 0x000e00af040079a6 */ /* 0x0021e4000c12f318 */
.L_x_3663:
[----:B------:R-:W-:Y:S05]  /*57b0*/  BSYNC.RECONVERGENT B0 ;  /* 0x0000000000007941 */ /* 0x000fea0003800200 */
.L_x_3662:
[----:B01----:R0:W1:Y:S01]  /*57c0*/  LDS R175, [R191+0x1750] ;  /* 0x00175000bfaf7984 */ /* 0x0030620000000800 */
[----:B------:R-:W-:Y:S01]  /*57d0*/  BSSY.RECONVERGENT B0, `(.L_x_3664) ;  /* 0x0000004000007945 */ /* 0x000fe20003800200 */
[----:B------:R-:W-:-:S03]  /*57e0*/  FFMA.FTZ R161, R178, R237, R161 ;  /* 0x000000edb2a17223 */ /* 0x000fc600000100a1 */
[----:B------:R-:W-:Y:S05]  /*57f0*/  @!P5 BRA `(.L_x_3665) ;  /* 0x000000000004d947 */ /* 0x000fea0003800000 */
[----:B-1----:R3:W-:Y:S02]  /*5800*/  REDG.E.ADD.F32.FTZ.RN.STRONG.GPU desc[UR24][R4.64+0xf00], R175 ;  /* 0x000f00af040079a6 */ /* 0x0027e4000c12f318 */
.L_x_3665:
[----:B------:R-:W-:Y:S05]  /*5810*/  BSYNC.RECONVERGENT B0 ;  /* 0x0000000000007941 */ /* 0x000fea0003800200 */
.L_x_3664:
[----:B--23--:R-:W2:Y:S01]  /*5820*/  SHFL.DOWN PT, R4, R161, 0x1, 0x1f ;  /* 0x08201f00a1047f89 */ /* 0x00cea200000e0000 */
[----:B------:R-:W-:Y:S01]  /*5830*/  ISETP.GT.AND P0, PT, R130, 0x1e, PT ;  /* 0x0000001e8200780c */ /* 0x000fe20003f04270 */
[----:B------:R-:W-:Y:S01]  /*5840*/  FADD.FTZ R39, R172, R39 ;  /* 0x00000027ac277221 */ /* 0x000fe20000010000 */
[----:B------:R-:W-:Y:S01]  /*5850*/  FADD.FTZ R34, R178, R34 ;  /* 0x00000022b2227221 */ /* 0x000fe20000010000 */
[----:B------:R-:W3:Y:S01]  /*5860*/  SHFL.DOWN PT, R5, R6, 0x1, 0x1f ;  /* 0x08201f0006057f89 */ /* 0x000ee200000e0000 */
[----:B------:R-:W-:Y:S01]  /*5870*/  FADD.FTZ R36, R174, R36 ;  /* 0x00000024ae247221 */ /* 0x000fe20000010000 */
[----:B------:R-:W-:Y:S01]  /*5880*/  FADD.FTZ R38, R170, R38 ;  /* 0x00000026aa267221 */ /* 0x000fe20000010000 */
[----:B------:R-:W-:Y:S01]  /*5890*/  FADD.FTZ R40, R166, R40 ;  /* 0x00000028a6287221 */ /* 0x000fe20000010000 */
[----:B------:R-:W-:Y:S01]  /*58a0*/  FADD.FTZ R43, R164, R43 ;  /* 0x0000002ba42b7221 */ /* 0x000fe20000010000 */
[----:B------:R-:W-:Y:S01]  /*58b0*/  FADD.FTZ R42, R162, R42 ;  /* 0x0000002aa22a7221 */ /* 0x000fe20000010000 */
[----:B------:R-:W-:Y:S01]  /*58c0*/  FADD.FTZ R47, R156, R47 ;  /* 0x0000002f9c2f7221 */ /* 0x000fe20000010000 */
[----:B------:R-:W-:Y:S01]  /*58d0*/  ISETP.NE.AND P3, PT, R150, RZ, PT ;  /* 0x000000ff9600720c */ /* 0x000fe20003f65270 */
[----:B------:R-:W-:Y:S01]  /*58e0*/  FADD.FTZ R46, R154, R46 ;  /* 0x0000002e9a2e7221 */ /* 0x000fe20000010000 */
[----:B------:R-:W-:Y:S01]  /*58f0*/  FADD.FTZ R49, R17, R49 ;  /* 0x0000003111317221 */ /* 0x000fe20000010000 */
[C---:B------:R-:W-:Y:S01]  /*5900*/  FMUL.FTZ R154, R16.reuse, R225 ;  /* 0x000000e1109a7220 */ /* 0x040fe20000410000 */
[----:B------:R-:W-:Y:S01]  /*5910*/  FMUL.FTZ R17, R16, R227 ;  /* 0x000000e310117220 */ /* 0x000fe20000410000 */
[----:B------:R-:W-:Y:S01]  /*5920*/  FADD.FTZ R44, R158, R44 ;  /* 0x0000002c9e2c7221 */ /* 0x000fe20000010000 */
[----:B------:R-:W-:Y:S01]  /*5930*/  BSSY.RECONVERGENT B0, `(.L_x_3666) ;  /* 0x000006e000007945 */ /* 0x000fe20003800200 */
[----:B------:R-:W-:Y:S01]  /*5940*/  FMUL.FTZ R154, R221, R154 ;  /* 0x0000009add9a7220 */ /* 0x000fe20000410000 */
[----:B------:R-:W-:Y:S01]  /*5950*/  FMUL.FTZ R14, R14, R17 ;  /* 0x000000110e0e7220 */ /* 0x000fe20000410000 */
[----:B------:R-:W-:Y:S01]  /*5960*/  FADD.FTZ R37, R176, R37 ;  /* 0x00000025b0257221 */ /* 0x000fe20000010000 */
[----:B------:R-:W-:Y:S01]  /*5970*/  FADD.FTZ R41, R168, R41 ;  /* 0x00000029a8297221 */ /* 0x000fe20000010000 */
[----:B------:R-:W-:Y:S01]  /*5980*/  FFMA.FTZ R154, R77, R225, R154 ;  /* 0x000000e14d9a7223 */ /* 0x000fe2000001009a */
[----:B------:R-:W-:Y:S01]  /*5990*/  FFMA.FTZ R14, R81, R227, R14 ;  /* 0x000000e3510e7223 */ /* 0x000fe2000001000e */
[----:B--2---:R-:W-:Y:S01]  /*59a0*/  @!P0 FADD.FTZ R161, R161, R4 ;  /* 0x00000004a1a18221 */ /* 0x004fe20000010000 */
[----:B------:R-:W-:Y:S01]  /*59b0*/  FADD.FTZ R45, R160, R45 ;  /* 0x0000002da02d7221 */ /* 0x000fe20000010000 */
[----:B------:R-:W-:Y:S01]  /*59c0*/  FADD.FTZ R48, R7, R48 ;  /* 0x0000003007307221 */ /* 0x000fe20000010000 */
[----:B------:R-:W-:Y:S01]  /*59d0*/  FADD.FTZ R85, R154, R85 ;  /* 0x000000559a557221 */ /* 0x000fe20000010000 */
[----:B---3--:R-:W-:Y:S01]  /*59e0*/  @!P0 FADD.FTZ R6, R6, R5 ;  /* 0x0000000506068221 */ /* 0x008fe20000010000 */
[----:B------:R-:W2:Y:S01]  /*59f0*/  SHFL.DOWN PT, R4, R161, 0x2, 0x1f ;  /* 0x08401f00a1047f89 */ /* 0x000ea200000e0000 */
[----:B------:R-:W-:Y:S01]  /*5a00*/  ISETP.GT.AND P0, PT, R130, 0x1d, PT ;  /* 0x0000001d8200780c */ /* 0x000fe20003f04270 */
[----:B------:R-:W-:Y:S01]  /*5a10*/  FADD.FTZ R51, R2, R51 ;  /* 0x0000003302337221 */ /* 0x000fe20000010000 */
[----:B------:R-:W-:Y:S01]  /*5a20*/  FADD.FTZ R83, R14, R83 ;  /* 0x000000530e537221 */ /* 0x000fe20000010000 */
[----:B------:R-:W3:Y:S10]  /*5a30*/  SHFL.DOWN PT, R5, R6, 0x2, 0x1f ;  /* 0x08401f0006057f89 */ /* 0x000ef400000e0000 */
[----:B--2---:R-:W-:Y:S01]  /*5a40*/  @!P0 FADD.FTZ R161, R161, R4 ;  /* 0x00000004a1a18221 */ /* 0x004fe20000010000 */
[----:B------:R-:W-:Y:S01]  /*5a50*/  FMUL.FTZ R4, R16, R165 ;  /* 0x000000a510047220 */ /* 0x000fe20000410000 */
[----:B---3--:R-:W-:-:S03]  /*5a60*/  @!P0 FADD.FTZ R6, R6, R5 ;  /* 0x0000000506068221 */ /* 0x008fc60000010000 */
[----:B------:R-:W2:Y:S01]  /*5a70*/  SHFL.DOWN PT, R180, R161, 0x4, 0x1f ;  /* 0x08801f00a1b47f89 */ /* 0x000ea200000e0000 */
[----:B------:R-:W-:Y:S01]  /*5a80*/  ISETP.GT.AND P0, PT, R130, 0x1b, PT ;  /* 0x0000001b8200780c */ /* 0x000fe20003f04270 */
[C---:B------:R-:W-:Y:S01]  /*5a90*/  FMUL.FTZ R5, R16.reuse, R177 ;  /* 0x000000b110057220 */ /* 0x040fe20000410000 */
[----:B------:R-:W-:Y:S01]  /*5aa0*/  FMUL.FTZ R178, R237, R4 ;  /* 0x00000004edb27220 */ /* 0x000fe20000410000 */
[----:B-1----:R-:W1:Y:S01]  /*5ab0*/  SHFL.DOWN PT, R175, R6, 0x4, 0x1f ;  /* 0x08801f0006af7f89 */ /* 0x002e6200000e0000 */
[----:B------:R-:W-:Y:S01]  /*5ac0*/  FMUL.FTZ R4, R16, R179 ;  /* 0x000000b310047220 */ /* 0x000fe20000410000 */
[----:B------:R-:W-:Y:S01]  /*5ad0*/  FMUL.FTZ R5, R204, R5 ;  /* 0x00000005cc057220 */ /* 0x000fe20000410000 */
[----:B------:R-:W-:Y:S02]  /*5ae0*/  FFMA.FTZ R178, R59, R165, R178 ;  /* 0x000000a53bb27223 */ /* 0x000fe400000100b2 */
[----:B------:R-:W-:Y:S01]  /*5af0*/  FMUL.FTZ R174, R235, R4 ;  /* 0x00000004ebae7220 */ /* 0x000fe20000410000 */
[----:B------:R-:W-:Y:S01]  /*5b00*/  FFMA.FTZ R177, R60, R177, R5 ;  /* 0x000000b13cb17223 */ /* 0x000fe20000010005 */
[C---:B------:R-:W-:Y:S01]  /*5b10*/  FMUL.FTZ R5, R16.reuse, R181 ;  /* 0x000000b510057220 */ /* 0x040fe20000410000 */
[----:B------:R-:W-:Y:S01]  /*5b20*/  FMUL.FTZ R4, R16, R167 ;  /* 0x000000a710047220 */ /* 0x000fe20000410000 */
[----:B------:R-:W-:Y:S01]  /*5b30*/  FFMA.FTZ R174, R63, R179, R174 ;  /* 0x000000b33fae7223 */ /* 0x000fe200000100ae */
[----:B------:R-:W-:Y:S01]  /*5b40*/  FADD.FTZ R97, R178, R97 ;  /* 0x00000061b2617221 */ /* 0x000fe20000010000 */
[----:B------:R-:W-:Y:S01]  /*5b50*/  FMUL.FTZ R5, R206, R5 ;  /* 0x00000005ce057220 */ /* 0x000fe20000410000 */
[----:B------:R-:W-:Y:S01]  /*5b60*/  FMUL.FTZ R170, R233, R4 ;  /* 0x00000004e9aa7220 */ /* 0x000fe20000410000 */
[----:B------:R-:W-:Y:S01]  /*5b70*/  FMUL.FTZ R4, R16, R169 ;  /* 0x000000a910047220 */ /* 0x000fe20000410000 */
[----:B------:R-:W-:Y:S01]  /*5b80*/  FADD.FTZ R96, R177, R96 ;  /* 0x00000060b1607221 */ /* 0x000fe20000010000 */
[----:B------:R-:W-:Y:S01]  /*5b90*/  FFMA.FTZ R181, R62, R181, R5 ;  /* 0x000000b53eb57223 */ /* 0x000fe20000010005 */
[----:B------:R-:W-:Y:S01]  /*5ba0*/  FMUL.FTZ R5, R16, R183 ;  /* 0x000000b710057220 */ /* 0x000fe20000410000 */
[----:B------:R-:W-:Y:S01]  /*5bb0*/  FFMA.FTZ R170, R65, R167, R170 ;  /* 0x000000a741aa7223 */ /* 0x000fe200000100aa */
[----:B------:R-:W-:Y:S01]  /*5bc0*/  FMUL.FTZ R4, R231, R4 ;  /* 0x00000004e7047220 */ /* 0x000fe20000410000 */
[----:B------:R-:W-:Y:S01]  /*5bd0*/  FADD.FTZ R95, R174, R95 ;  /* 0x0000005fae5f7221 */ /* 0x000fe20000010000 */
[----:B--2---:R-:W-:Y:S01]  /*5be0*/  @!P0 FADD.FTZ R161, R161, R180 ;  /* 0x000000b4a1a18221 */ /* 0x004fe20000010000 */
[----:B------:R-:W-:Y:S01]  /*5bf0*/  FMUL.FTZ R165, R202, R5 ;  /* 0x00000005caa57220 */ /* 0x000fe20000410000 */
[----:B------:R-:W-:Y:S01]  /*5c00*/  FMUL.FTZ R5, R16, R185 ;  /* 0x000000b910057220 */ /* 0x000fe20000410000 */
[----:B------:R-:W-:Y:S01]  /*5c10*/  FFMA.FTZ R164, R69, R169, R4 ;  /* 0x000000a945a47223 */ /* 0x000fe20000010004 */
[----:B-1----:R-:W-:Y:S01]  /*5c20*/  @!P0 FADD.FTZ R6, R6, R175 ;  /* 0x000000af06068221 */ /* 0x002fe20000010000 */
[----:B------:R-:W1:Y:S01]  /*5c30*/  SHFL.DOWN PT, R172, R161, 0x8, 0x1f ;  /* 0x09001f00a1ac7f89 */ /* 0x000e6200000e0000 */
[----:B------:R-:W-:Y:S01]  /*5c40*/  ISETP.GT.AND P0, PT, R130, 0x17, PT ;  /* 0x000000178200780c */ /* 0x000fe20003f04270 */
[----:B------:R-:W-:Y:S01]  /*5c50*/  FMUL.FTZ R5, R198, R5 ;  /* 0x00000005c6057220 */ /* 0x000fe20000410000 */
[----:B------:R-:W-:Y:S01]  /*5c60*/  FFMA.FTZ R165, R66, R183, R165 ;  /* 0x000000b742a57223 */ /* 0x000fe200000100a5 */
[----:B------:R-:W2:Y:S01]  /*5c70*/  SHFL.DOWN PT, R175, R6, 0x8, 0x1f ;  /* 0x09001f0006af7f89 */ /* 0x000ea200000e0000 */
[----:B------:R-:W-:Y:S01]  /*5c80*/  FMUL.FTZ R4, R16, R171 ;  /* 0x000000ab10047220 */ /* 0x000fe20000410000 */
[----:B------:R-:W-:Y:S01]  /*5c90*/  FFMA.FTZ R185, R68, R185, R5 ;  /* 0x000000b944b97223 */ /* 0x000fe20000010005 */
[C---:B------:R-:W-:Y:S01]  /*5ca0*/  FMUL.FTZ R5, R16.reuse, R187 ;  /* 0x000000bb10057220 */ /* 0x040fe20000410000 */
[----:B------:R-:W-:Y:S01]  /*5cb0*/  FADD.FTZ R92, R165, R92 ;  /* 0x0000005ca55c7221 */ /* 0x000fe20000010000 */
        /* <DEDUP_REMOVED lines=8> */
[----:B------:R-:W-:Y:S01]  /*5d40*/  FADD.FTZ R94, R181, R94 ;  /* 0x0000005eb55e7221 */ /* 0x000fe20000010000 */
[----:B------:R-:W-:Y:S01]  /*5d50*/  FFMA.FTZ R156, R75, R173, R4 ;  /* 0x000000ad4b9c7223 */ /* 0x000fe20000010004 */
[----:B------:R-:W-:Y:S01]  /*5d60*/  FADD.FTZ R93, R170, R93 ;  /* 0x0000005daa5d7221 */ /* 0x000fe20000010000 */
[----:B------:R-:W-:Y:S01]  /*5d70*/  FFMA.FTZ R189, R74, R189, R165 ;  /* 0x000000bd4abd7223 */ /* 0x000fe200000100a5 */
[C---:B------:R-:W-:Y:S01]  /*5d80*/  FMUL.FTZ R165, R16.reuse, R163 ;  /* 0x000000a310a57220 */ /* 0x040fe20000410000 */
[----:B------:R-:W-:Y:S01]  /*5d90*/  FMUL.FTZ R16, R16, R15 ;  /* 0x0000000f10107220 */ /* 0x000fe20000410000 */
[----:B------:R-:W-:Y:S01]  /*5da0*/  FADD.FTZ R91, R164, R91 ;  /* 0x0000005ba45b7221 */ /* 0x000fe20000010000 */
[----:B-1----:R-:W-:Y:S01]  /*5db0*/  @!P0 FADD.FTZ R161, R161, R172 ;  /* 0x000000aca1a18221 */ /* 0x002fe20000010000 */
[----:B------:R-:W-:Y:S01]  /*5dc0*/  FMUL.FTZ R165, R192, R165 ;  /* 0x000000a5c0a57220 */ /* 0x000fe20000410000 */
[----:B------:R-:W-:Y:S01]  /*5dd0*/  FMUL.FTZ R3, R3, R16 ;  /* 0x0000001003037220 */ /* 0x000fe20000410000 */
[----:B------:R-:W-:Y:S01]  /*5de0*/  FADD.FTZ R90, R185, R90 ;  /* 0x0000005ab95a7221 */ /* 0x000fe20000010000 */
[----:B--2---:R-:W-:Y:S01]  /*5df0*/  @!P0 FADD.FTZ R6, R6, R175 ;  /* 0x000000af06068221 */ /* 0x004fe20000010000 */
[----:B------:R-:W1:Y:S01]  /*5e00*/  SHFL.DOWN PT, R166, R161, 0x10, 0x1f ;  /* 0x0a001f00a1a67f89 */ /* 0x000e6200000e0000 */
[----:B------:R-:W-:Y:S01]  /*5e10*/  ISETP.NE.AND P0, PT, R130, RZ, PT ;  /* 0x000000ff8200720c */ /* 0x000fe20003f05270 */
[----:B------:R-:W-:Y:S01]  /*5e20*/  FFMA.FTZ R165, R78, R163, R165 ;  /* 0x000000a34ea57223 */ /* 0x000fe200000100a5 */
[----:B------:R-:W-:Y:S01]  /*5e30*/  FFMA.FTZ R3, R80, R15, R3 ;  /* 0x0000000f50037223 */ /* 0x000fe20000010003 */
[----:B------:R-:W2:Y:S01]  /*5e40*/  SHFL.DOWN PT, R167, R6, 0x10, 0x1f ;  /* 0x0a001f0006a77f89 */ /* 0x000ea200000e0000 */
[----:B------:R-:W-:Y:S01]  /*5e50*/  FADD.FTZ R89, R162, R89 ;  /* 0x00000059a2597221 */ /* 0x000fe20000010000 */
[----:B------:R-:W-:Y:S01]  /*5e60*/  FADD.FTZ R88, R187, R88 ;  /* 0x00000058bb587221 */ /* 0x000fe20000010000 */
[----:B------:R-:W-:Y:S01]  /*5e70*/  FADD.FTZ R87, R156, R87 ;  /* 0x000000579c577221 */ /* 0x000fe20000010000 */
[----:B------:R-:W-:Y:S01]  /*5e80*/  FADD.FTZ R86, R189, R86 ;  /* 0x00000056bd567221 */ /* 0x000fe20000010000 */
[----:B------:R-:W-:Y:S01]  /*5e90*/  FADD.FTZ R84, R165, R84 ;  /* 0x00000054a5547221 */ /* 0x000fe20000010000 */
[----:B------:R-:W-:-:S04]  /*5ea0*/  FADD.FTZ R82, R3, R82 ;  /* 0x0000005203527221 */ /* 0x000fc80000010000 */
[----:B------:R-:W-:-:S04]  /*5eb0*/  @!P0 SHF.R.U32.HI R4, RZ, 0x2, R150 ;  /* 0x00000002ff048819 */ /* 0x000fc80000011696 */
[----:B------:R-:W-:Y:S01]  /*5ec0*/  @!P0 LOP3.LUT R158, R4, 0xf8, RZ, 0xc0, !PT ;  /* 0x000000f8049e8812 */ /* 0x000fe200078ec0ff */
[----:B-1----:R-:W-:Y:S01]  /*5ed0*/  FADD.FTZ R4, R161, R166 ;  /* 0x000000a6a1047221 */ /* 0x002fe20000010000 */
[----:B--2---:R-:W-:-:S05]  /*5ee0*/  FADD.FTZ R5, R6, R167 ;  /* 0x000000a706057221 */ /* 0x004fca0000010000 */
[----:B------:R1:W-:Y:S01]  /*5ef0*/  @!P0 STS.64 [R158+UR32+0x18d8], R4 ;  /* 0x0018d8049e008988 */ /* 0x0003e20008000a20 */
[----:B------:R-:W-:Y:S06]  /*5f00*/  BAR.SYNC.DEFER_BLOCKING 0x0 ;  /* 0x0000000000007b1d */ /* 0x000fec0000010000 */
[----:B------:R-:W-:Y:S05]  /*5f10*/  @P3 BRA `(.L_x_3667) ;  /* 0x00000000003c3947 */ /* 0x000fea0003800000 */
[----:B------:R-:W-:Y:S01]  /*5f20*/  UISETP.NE.AND UP0, UPT, UR11, UR42, UPT ;  /* 0x0000002a0b00728c */ /* 0x000fe2000bf05270 */
[----:B------:R-:W-:Y:S01]  /*5f30*/  LEA R15, R35, UR32, 0x2 ;  /* 0x00000020230f7c11 */ /* 0x000fe2000f8e10ff */
[----:B------:R-:W2:Y:S01]  /*5f40*/  LDS.64 R2, [UR32+0x18e0] ;  /* 0x0018e020ff027984 */ /* 0x000ea20008000a00 */
[----:B------:R-:W-:-:S03]  /*5f50*/  ISETP.GT.AND P0, PT, R130, 0xf, PT ;  /* 0x0000000f8200780c */ /* 0x000fc60003f04270 */
[----:B------:R-:W-:Y:S02]  /*5f60*/  PLOP3.LUT P3, PT, PT, PT, UP0, 0x80, 0x8 ;  /* 0x000000000008781c */ /* 0x000fe40003f6f008 */
[----:B------:R-:W-:Y:S02]  /*5f70*/  FSEL R6, R6, R5, P0 ;  /* 0x0000000506067208 */ /* 0x000fe40000000000 */
[----:B------:R-:W-:-:S09]  /*5f80*/  FSEL R161, R161, R4, P0 ;  /* 0x00000004a1a17208 */ /* 0x000fd20000000000 */
[----:B------:R-:W3:Y:S04]  /*5f90*/  @P3 LDS R14, [R15+0x3210] ;  /* 0x003210000f0e3984 */ /* 0x000ee80000000800 */
[----:B------:R-:W4:Y:S01]  /*5fa0*/  @P3 LDS R7, [R15+0x2e10] ;  /* 0x002e10000f073984 */ /* 0x000f220000000800 */
[----:B--2---:R-:W-:Y:S01]  /*5fb0*/  FADD.FTZ R3, R3, R6 ;  /* 0x0000000603037221 */ /* 0x004fe20000010000 */
[----:B------:R-:W-:-:S03]  /*5fc0*/  FADD.FTZ R2, R2, R161 ;  /* 0x000000a102027221 */ /* 0x000fc60000010000 */
[----:B---3--:R-:W-:Y:S01]  /*5fd0*/  @P3 FADD.FTZ R3, R3, R14 ;  /* 0x0000000e03033221 */ /* 0x008fe20000010000 */
[----:B----4-:R-:W-:-:S04]  /*5fe0*/  @P3 FADD.FTZ R2, R2, R7 ;  /* 0x0000000702023221 */ /* 0x010fc80000010000 */
[----:B------:R2:W-:Y:S04]  /*5ff0*/  STS [R15+0x3210], R3 ;  /* 0x003210030f007388 */ /* 0x0005e80000000800 */
[----:B------:R2:W-:Y:S02]  /*6000*/  STS [R15+0x2e10], R2 ;  /* 0x002e10020f007388 */ /* 0x0005e40000000800 */
.L_x_3667:
[----:B------:R-:W-:Y:S05]  /*6010*/  BSYNC.RECONVERGENT B0 ;  /* 0x0000000000007941 */ /* 0x000fea0003800200 */
.L_x_3666:
[----:B------:R-:W-:-:S04]  /*6020*/  IADD3 R35, PT, PT, R35, 0x1, RZ ;  /* 0x0000000123237810 */ /* 0x000fc80007ffe0ff */
[----:B------:R-:W-:-:S13]  /*6030*/  ISETP.GE.AND P0, PT, R35, UR43, PT ;  /* 0x0000002b23007c0c */ /* 0x000fda000bf06270 */
[----:B------:R-:W-:Y:S05]  /*6040*/  @!P0 BRA `(.L_x_3668) ;  /* 0xffffffc400c08947 */ /* 0x000fea000383ffff */
.L_x_3623:
[----:B------:R-:W-:Y:S01]  /*6050*/  BAR.SYNC.DEFER_BLOCKING 0x0 ;  /* 0x0000000000007b1d */ /* 0x000fe20000010000 */
[----:B------:R-:W-:Y:S01]  /*6060*/  F2FP.BF16.F32.PACK_AB R48, R48, R51 ;  /* 0x000000333030723e */ /* 0x000fe200000010ff */
[----:B------:R-:W-:Y:S01]  /*6070*/  UIADD3 UR19, UPT, UPT, -UR22, UR19, URZ ;  /* 0x0000001316137290 */ /* 0x000fe2000fffe1ff */
[----:B------:R-:W-:Y:S01]  /*6080*/  F2FP.BF16.F32.PACK_AB R46, R46, R49 ;  /* 0x000000312e2e723e */ /* 0x000fe200000010ff */
[----:B------:R-:W-:Y:S01]  /*6090*/  USHF.R.S32.HI UR23, URZ, 0x1f, UR22 ;  /* 0x0000001fff177899 */ /* 0x000fe20008011416 */
[----:B------:R-:W-:Y:S01]  /*60a0*/  PRMT R56, R48, 0x7632, R56 ;  /* 0x0000763230387816 */ /* 0x000fe20000000038 */
[----:B------:R-:W3:Y:S01]  /*60b0*/  LDCU.64 UR28, c[0x0][0x4f8] ;  /* 0x00009f00ff1c77ac */ /* 0x000ee20008000a00 */
[----:B------:R-:W-:Y:S02]  /*60c0*/  F2FP.BF16.F32.PACK_AB R44, R44, R47 ;  /* 0x0000002f2c2c723e */ /* 0x000fe400000010ff */
[----:B------:R-:W-:Y:S01]  /*60d0*/  PRMT R55, R46, 0x7632, R55 ;  /* 0x000076322e377816 */ /* 0x000fe20000000037 */
[----:B------:R-:W4:Y:S01]  /*60e0*/  LDCU.64 UR30, c[0x0][0x500] ;  /* 0x0000a000ff1e77ac */ /* 0x000f220008000a00 */
[----:B------:R-:W-:-:S02]  /*60f0*/  F2FP.BF16.F32.PACK_AB R42, R42, R45 ;  /* 0x0000002d2a2a723e */ /* 0x000fc400000010ff */
[----:B------:R-:W-:Y:S01]  /*6100*/  PRMT R54, R44, 0x7632, R54 ;  /* 0x000076322c367816 */ /* 0x000fe20000000036 */
[----:B------:R-:W-:Y:S01]  /*6110*/  UIADD3 UR13, UP0, UPT, UR13, -0x800, URZ ;  /* 0xfffff8000d0d7890 */ /* 0x000fe2000ff1e0ff */
[----:B------:R-:W-:Y:S01]  /*6120*/  F2FP.BF16.F32.PACK_AB R40, R40, R43 ;  /* 0x0000002b2828723e */ /* 0x000fe200000010ff */
[----:B------:R-:W-:Y:S01]  /*6130*/  UIADD3 UR15, UP1, UPT, UR15, -0x800, URZ ;  /* 0xfffff8000f0f7890 */ /* 0x000fe2000ff3e0ff */
[----:B------:R-:W-:Y:S01]  /*6140*/  PRMT R53, R42, 0x7632, R53 ;  /* 0x000076322a357816 */ /* 0x000fe20000000035 */
[----:B------:R-:W-:Y:S01]  /*6150*/  UIADD3.X UR14, UPT, UPT, UR14, -0x1, URZ, UP0, !UPT ;  /* 0xffffffff0e0e7890 */ /* 0x000fe200087fe4ff */
[----:B------:R-:W-:Y:S01]  /*6160*/  F2FP.BF16.F32.PACK_AB R38, R38, R41 ;  /* 0x000000292626723e */ /* 0x000fe200000010ff */
[----:B------:R-:W-:Y:S01]  /*6170*/  UISETP.GT.AND UP0, UPT, UR11, 0x1, UPT ;  /* 0x000000010b00788c */ /* 0x000fe2000bf04270 */
[----:B------:R-:W-:Y:S01]  /*6180*/  PRMT R52, R40, 0x7632, R52 ;  /* 0x0000763228347816 */ /* 0x000fe20000000034 */
[----:B------:R-:W-:Y:S01]  /*6190*/  UIADD3 UR17, UP2, UPT, UR17, -0x800, URZ ;  /* 0xfffff80011117890 */ /* 0x000fe2000ff5e0ff */
[----:B------:R-:W-:Y:S01]  /*61a0*/  F2FP.BF16.F32.PACK_AB R36, R36, R39 ;  /* 0x000000272424723e */ /* 0x000fe200000010ff */
[----:B------:R-:W-:Y:S01]  /*61b0*/  STS.U16 [R113], R48 ;  /* 0x0000003071007388 */ /* 0x000fe20000000400 */
[----:B------:R-:W-:Y:S01]  /*61c0*/  ISETP.NE.AND P0, PT, R150, RZ, PT ;  /* 0x000000ff9600720c */ /* 0x000fe20003f05270 */
[----:B---3--:R-:W-:Y:S01]  /*61d0*/  UIMAD.WIDE.U32 UR20, UR27, UR28, UR22 ;  /* 0x0000001c1b1472a5 */ /* 0x008fe2000f8e0016 */
[----:B------:R-:W-:Y:S01]  /*61e0*/  PRMT R51, R38, 0x7632, R51 ;  /* 0x0000763226337816 */ /* 0x000fe20000000033 */
[----:B------:R-:W-:Y:S01]  /*61f0*/  STS.U16 [R112+0x2], R56 ;  /* 0x0000023870007388 */ /* 0x000fe20000000400 */
[----:B------:R-:W-:Y:S01]  /*6200*/  F2FP.BF16.F32.PACK_AB R34, R34, R37 ;  /* 0x000000252222723e */ /* 0x000fe200000010ff */
[----:B------:R-:W-:Y:S01]  /*6210*/  UIMAD UR21, UR27, UR29, UR21 ;  /* 0x0000001d1b1572a4 */ /* 0x000fe2000f8e0215 */
[----:B------:R-:W-:Y:S01]  /*6220*/  PRMT R50, R36, 0x7632, R50 ;  /* 0x0000763224327816 */ /* 0x000fe20000000032 */
[----:B------:R-:W-:Y:S01]  /*6230*/  STS.U16 [R111+0x4], R46 ;  /* 0x0000042e6f007388 */ /* 0x000fe20000000400 */
[----:B------:R-:W-:Y:S01]  /*6240*/  PRMT R49, R34, 0x7632, R49 ;  /* 0x0000763222317816 */ /* 0x000fe20000000031 */
[----:B------:R-:W3:Y:S01]  /*6250*/  LDCU.64 UR28, c[0x0][0x550] ;  /* 0x0000aa00ff1c77ac */ /* 0x000ee20008000a00 */
[----:B------:R-:W-:Y:S01]  /*6260*/  MOV R6, UR19 ;  /* 0x0000001300067c02 */ /* 0x000fe20008000f00 */
[----:B------:R-:W-:Y:S01]  /*6270*/  STS.U16 [R110+0x6], R55 ;  /* 0x000006376e007388 */ /* 0x000fe20000000400 */
[----:B----4-:R-:W-:-:S03]  /*6280*/  UIMAD.WIDE.U32 UR20, UR26, UR30, UR20 ;  /* 0x0000001e1a1472a5 */ /* 0x010fc6000f8e0014 */
[----:B------:R-:W-:Y:S01]  /*6290*/  STS.U16 [R109+0x8], R44 ;  /* 0x0000082c6d007388 */ /* 0x000fe20000000400 */
[----:B------:R-:W-:Y:S02]  /*62a0*/  UIADD3.X UR16, UPT, UPT, UR16, -0x1, URZ, UP1, !UPT ;  /* 0xffffffff10107890 */ /* 0x000fe40008ffe4ff */
[----:B------:R-:W-:Y:S01]  /*62b0*/  UIMAD UR19, UR26, UR31, UR21 ;  /* 0x0000001f1a1372a4 */ /* 0x000fe2000f8e0215 */
[----:B------:R-:W-:Y:S01]  /*62c0*/  STS.U16 [R108+0xa], R54 ;  /* 0x00000a366c007388 */ /* 0x000fe20000000400 */
[----:B--2---:R-:W-:Y:S01]  /*62d0*/  IADD3 R3, P1, PT, R148, UR20, RZ ;  /* 0x0000001494037c10 */ /* 0x004fe2000ff3e0ff */
[----:B------:R-:W2:Y:S02]  /*62e0*/  LDCU.64 UR30, c[0x0][0x560] ;  /* 0x0000ac00ff1e77ac */ /* 0x000ea40008000a00 */
[----:B------:R-:W-:Y:S02]  /*62f0*/  STS.U16 [R107+0xc], R42 ;  /* 0x00000c2a6b007388 */ /* 0x000fe40000000400 */
[----:B-1----:R-:W-:Y:S01]  /*6300*/  IMAD.X R4, RZ, RZ, UR19, P1 ;  /* 0x00000013ff047e24 */ /* 0x002fe200088e06ff */
[----:B------:R-:W1:Y:S01]  /*6310*/  LDCU.64 UR20, c[0x0][0x518] ;  /* 0x0000a300ff1477ac */ /* 0x000e620008000a00 */
[----:B------:R-:W-:Y:S01]  /*6320*/  STS.U16 [R106+0xe], R53 ;  /* 0x00000e356a007388 */ /* 0x000fe20000000400 */
[----:B---3--:R-:W-:Y:S01]  /*6330*/  LEA R2, P4, R3, UR28, 0x1 ;  /* 0x0000001c03027c11 */ /* 0x008fe2000f8808ff */
[----:B------:R-:W-:-:S02]  /*6340*/  UIADD3.X UR18, UPT, UPT, UR18, -0x1, URZ, UP2, !UPT ;  /* 0xffffffff12127890 */ /* 0x000fc400097fe4ff */
[----:B------:R-:W-:Y:S01]  /*6350*/  STS.U16 [R105+0x10], R40 ;  /* 0x0000102869007388 */ /* 0x000fe20000000400 */
[----:B------:R-:W-:Y:S01]  /*6360*/  LEA.HI.X R3, R3, UR29, R4, 0x1, P4 ;  /* 0x0000001d03037c11 */ /* 0x000fe2000a0f0c04 */
[----:B------:R-:W3:Y:S02]  /*6370*/  LDCU.64 UR28, c[0x0][0x520] ;  /* 0x0000a400ff1c77ac */ /* 0x000ee40008000a00 */
[----:B------:R-:W-:Y:S04]  /*6380*/  STS.U16 [R104+0x12], R52 ;  /* 0x0000123468007388 */ /* 0x000fe80000000400 */
[----:B------:R-:W-:Y:S04]  /*6390*/  STS.U16 [R103+0x14], R38 ;  /* 0x0000142667007388 */ /* 0x000fe80000000400 */
[----:B------:R-:W-:Y:S01]  /*63a0*/  STS.U16 [R102+0x16], R51 ;  /* 0x0000163366007388 */ /* 0x000fe20000000400 */
[----:B-1----:R-:W-:-:S03]  /*63b0*/  UIMAD.WIDE.U32 UR22, UR27, UR20, UR22 ;  /* 0x000000141b1672a5 */ /* 0x002fc6000f8e0016 */
[----:B------:R-:W-:Y:S01]  /*63c0*/  STS.U16 [R101+0x18], R36 ;  /* 0x0000182465007388 */ /* 0x000fe20000000400 */
[----:B------:R-:W-:-:S03]  /*63d0*/  UIMAD UR21, UR27, UR21, UR23 ;  /* 0x000000151b1572a4 */ /* 0x000fc6000f8e0217 */
[----:B------:R-:W-:Y:S01]  /*63e0*/  STS.U16 [R100+0x1a], R50 ;  /* 0x00001a3264007388 */ /* 0x000fe20000000400 */
[----:B------:R-:W-:Y:S02]  /*63f0*/  UMOV UR20, UR22 ;  /* 0x0000001600147c82 */ /* 0x000fe40008000000 */
[----:B---3--:R-:W-:Y:S01]  /*6400*/  UIMAD.WIDE.U32 UR20, UR26, UR28, UR20 ;  /* 0x0000001c1a1472a5 */ /* 0x008fe2000f8e0014 */
[----:B------:R-:W-:Y:S03]  /*6410*/  STS.U16 [R99+0x1c], R34 ;  /* 0x00001c2263007388 */ /* 0x000fe60000000400 */
[----:B------:R-:W-:Y:S01]  /*6420*/  UIMAD UR19, UR26, UR29, UR21 ;  /* 0x0000001d1a1372a4 */ /* 0x000fe2000f8e0215 */
        /* <DEDUP_REMOVED lines=52> */
[----:B------:R-:W-:Y:S01]  /*6770*/  PRMT R56, R0, 0x7632, R56 ;  /* 0x0000763200387816 */ /* 0x000fe20000000038 */
[----:B------:R-:W-:Y:S01]  /*6780*/  FADD.FTZ R83, R82, R83 ;  /* 0x0000005352537221 */ /* 0x000fe20000010000 */
[----:B------:R-:W-:Y:S01]  /*6790*/  F2FP.BF16.F32.PACK_AB R0, R87, R86 ;  /* 0x000000565700723e */ /* 0x000fe200000010ff */
[----:B------:R-:W-:Y:S03]  /*67a0*/  @!P2 STG.E.U16 desc[UR24][R2.64+0x300], R29 ;  /* 0x0003001d0200a986 */ /* 0x000fe6000c101518 */
[C---:B-1----:R-:W-:Y:S01]  /*67b0*/  PRMT R5, R0.reuse, 0x7610, R5 ;  /* 0x0000761000057816 */ /* 0x042fe20000000005 */
[----:B------:R-:W-:Y:S01]  /*67c0*/  @!P1 STG.E.U16 desc[UR24][R2.64+0x340], R31 ;  /* 0x0003401f02009986 */ /* 0x000fe2000c101518 */
[----:B------:R-:W-:-:S02]  /*67d0*/  PRMT R54, R0, 0x7632, R54 ;  /* 0x0000763200367816 */ /* 0x000fc40000000036 */
[----:B------:R-:W-:Y:S01]  /*67e0*/  F2FP.BF16.F32.PACK_AB R0, R91, R90 ;  /* 0x0000005a5b00723e */ /* 0x000fe200000010ff */
[----:B------:R-:W-:Y:S03]  /*67f0*/  @!P5 STG.E.U16 desc[UR24][R2.64+0x380], R33 ;  /* 0x000380210200d986 */ /* 0x000fe6000c101518 */
[----:B------:R-:W-:Y:S01]  /*6800*/  PRMT R52, R0, 0x7632, R52 ;  /* 0x0000763200347816 */ /* 0x000fe20000000034 */
        /* <DEDUP_REMOVED lines=10> */
[----:B------:R-:W-:-:S03]  /*68b0*/  F2FP.BF16.F32.PACK_AB R2, R93, R92 ;  /* 0x0000005c5d02723e */ /* 0x000fc600000010ff */
[----:B------:R-:W-:Y:S01]  /*68c0*/  FADD.FTZ R87, R86, R87 ;  /* 0x0000005756577221 */ /* 0x000fe20000010000 */
[----:B------:R-:W-:Y:S01]  /*68d0*/  PRMT R51, R2, 0x7632, R51 ;  /* 0x0000763202337816 */ /* 0x000fe20000000033 */
[----:B------:R1:W-:Y:S02]  /*68e0*/  STS.U16 [R113], R4 ;  /* 0x0000000471007388 */ /* 0x0003e40000000400 */
[----:B------:R-:W-:Y:S02]  /*68f0*/  FADD.FTZ R88, R87, R88 ;  /* 0x0000005857587221 */ /* 0x000fe40000010000 */
[----:B------:R-:W-:Y:S02]  /*6900*/  STS.U16 [R112+0x2], R56 ;  /* 0x0000023870007388 */ /* 0x000fe40000000400 */
[----:B------:R-:W-:Y:S02]  /*6910*/  FADD.FTZ R89, R88, R89 ;  /* 0x0000005958597221 */ /* 0x000fe40000010000 */
[----:B------:R3:W-:Y:S02]  /*6920*/  STS.U16 [R111+0x4], R3 ;  /* 0x000004036f007388 */ /* 0x0007e40000000400 */
[----:B------:R-:W-:Y:S01]  /*6930*/  FADD.FTZ R90, R89, R90 ;  /* 0x0000005a595a7221 */ /* 0x000fe20000010000 */
[----:B-1----:R-:W-:Y:S01]  /*6940*/  PRMT R4, R0, 0x7610, R4 ;  /* 0x0000761000047816 */ /* 0x002fe20000000004 */
[----:B------:R-:W-:Y:S01]  /*6950*/  STS.U16 [R110+0x6], R55 ;  /* 0x000006376e007388 */ /* 0x000fe20000000400 */
[----:B------:R-:W-:Y:S01]  /*6960*/  F2FP.BF16.F32.PACK_AB R0, R95, R94 ;  /* 0x0000005e5f00723e */ /* 0x000fe200000010ff */
[----:B------:R-:W-:-:S02]  /*6970*/  FADD.FTZ R91, R90, R91 ;  /* 0x0000005b5a5b7221 */ /* 0x000fc40000010000 */
[----:B------:R-:W-:Y:S01]  /*6980*/  STS.U16 [R109+0x8], R5 ;  /* 0x000008056d007388 */ /* 0x000fe20000000400 */
[----:B------:R-:W-:Y:S01]  /*6990*/  PRMT R50, R0, 0x7632, R50 ;  /* 0x0000763200327816 */ /* 0x000fe20000000032 */
[----:B------:R-:W-:Y:S01]  /*69a0*/  FADD.FTZ R92, R91, R92 ;  /* 0x0000005c5b5c7221 */ /* 0x000fe20000010000 */
[----:B---3--:R-:W-:Y:S01]  /*69b0*/  PRMT R3, R2, 0x7610, R3 ;  /* 0x0000761002037816 */ /* 0x008fe20000000003 */
[----:B------:R-:W-:Y:S01]  /*69c0*/  STS.U16 [R108+0xa], R54 ;  /* 0x00000a366c007388 */ /* 0x000fe20000000400 */
[----:B------:R-:W-:Y:S01]  /*69d0*/  F2FP.BF16.F32.PACK_AB R2, R97, R96 ;  /* 0x000000606102723e */ /* 0x000fe200000010ff */
[----:B------:R-:W-:Y:S02]  /*69e0*/  FADD.FTZ R93, R92, R93 ;  /* 0x0000005d5c5d7221 */ /* 0x000fe40000010000 */
[----:B------:R-:W-:Y:S01]  /*69f0*/  STS.U16 [R107+0xc], R7 ;  /* 0x00000c076b007388 */ /* 0x000fe20000000400 */
[----:B------:R-:W-:Y:S01]  /*6a00*/  PRMT R49, R2, 0x7632, R49 ;  /* 0x0000763202317816 */ /* 0x000fe20000000031 */
[----:B------:R-:W-:-:S02]  /*6a10*/  FADD.FTZ R94, R93, R94 ;  /* 0x0000005e5d5e7221 */ /* 0x000fc40000010000 */
[----:B------:R-:W-:Y:S02]  /*6a20*/  STS.U16 [R106+0xe], R53 ;  /* 0x00000e356a007388 */ /* 0x000fe40000000400 */
[----:B------:R-:W-:Y:S02]  /*6a30*/  FADD.FTZ R95, R94, R95 ;  /* 0x0000005f5e5f7221 */ /* 0x000fe40000010000 */
[----:B------:R-:W-:Y:S02]  /*6a40*/  STS.U16 [R105+0x10], R4 ;  /* 0x0000100469007388 */ /* 0x000fe40000000400 */
[----:B------:R-:W-:Y:S02]  /*6a50*/  FADD.FTZ R96, R95, R96 ;  /* 0x000000605f607221 */ /* 0x000fe40000010000 */
[----:B------:R-:W-:Y:S02]  /*6a60*/  STS.U16 [R104+0x12], R52 ;  /* 0x0000123468007388 */ /* 0x000fe40000000400 */
[----:B------:R-:W-:-:S02]  /*6a70*/  FADD.FTZ R153, R96, R97 ;  /* 0x0000006160997221 */ /* 0x000fc40000010000 */
[----:B------:R1:W-:Y:S04]  /*6a80*/  STS.U16 [R103+0x14], R3 ;  /* 0x0000140367007388 */ /* 0x0003e80000000400 */
[----:B------:R-:W-:Y:S04]  /*6a90*/  STS.U16 [R102+0x16], R51 ;  /* 0x0000163366007388 */ /* 0x000fe80000000400 */
[----:B------:R-:W-:Y:S01]  /*6aa0*/  STS.U16 [R101+0x18], R0 ;  /* 0x0000180065007388 */ /* 0x000fe20000000400 */
[----:B-1----:R-:W-:-:S03]  /*6ab0*/  IADD3 R3, P2, PT, R148, UR20, RZ ;  /* 0x0000001494037c10 */ /* 0x002fc6000ff5e0ff */
[----:B------:R-:W-:Y:S01]  /*6ac0*/  STS.U16 [R100+0x1a], R50 ;  /* 0x00001a3264007388 */ /* 0x000fe20000000400 */
[----:B------:R-:W-:Y:S01]  /*6ad0*/  IADD3.X R4, PT, PT, RZ, UR19, RZ, P2, !PT ;  /* 0x00000013ff047c10 */ /* 0x000fe200097fe4ff */
[----:B------:R-:W-:Y:S02]  /*6ae0*/  UIADD3 UR19, UPT, UPT, UR11, -0x1, URZ ;  /* 0xffffffff0b137890 */ /* 0x000fe4000fffe0ff */
[----:B------:R2:W-:Y:S04]  /*6af0*/  STS.U16 [R99+0x1c], R2 ;  /* 0x00001c0263007388 */ /* 0x0005e80000000400 */
[----:B------:R-:W-:Y:S01]  /*6b00*/  STS.U16 [R98+0x1e], R49 ;  /* 0x00001e3162007388 */ /* 0x000fe20000000400 */
[----:B------:R-:W-:-:S03]  /*6b10*/  NOP ;  /* 0x0000000000007918 */ /* 0x000fc60000000000 */
[----:B------:R-:W-:Y:S01]  /*6b20*/  LDS.U16 R129, [R129] ;  /* 0x0000000081817984 */ /* 0x000fe20000000400 */
[C---:B--2---:R-:W-:Y:S01]  /*6b30*/  LEA R2, P2, R3.reuse, UR30, 0x1 ;  /* 0x0000001e03027c11 */ /* 0x044fe2000f8408ff */
[----:B------:R-:W-:Y:S02]  /*6b40*/  UMOV UR11, UR19 ;  /* 0x00000013000b7c82 */ /* 0x000fe40008000000 */
        /* <DEDUP_REMOVED lines=49> */
[----:B------:R-:W-:-:S13]  /*6e60*/  ISETP.GE.AND P0, PT, R137, R0, PT ;  /* 0x000000008900720c */ /* 0x000fda0003f06270 */
[----:B------:R1:W-:Y:S01]  /*6e70*/  @!P0 STG.E.U16 desc[UR24][R2.64+0x240], R13 ;  /* 0x0002400d02008986 */ /* 0x0003e2000c101518 */
[----:B------:R-:W-:-:S04]  /*6e80*/  IADD3 R151, P0, PT, R151, -0x800, RZ ;  /* 0xfffff80097977810 */ /* 0x000fc80007f1e0ff */
[----:B------:R-:W-:Y:S01]  /*6e90*/  IADD3.X R149, PT, PT, R149, -0x1, RZ, P0, !PT ;  /* 0xffffffff95957810 */ /* 0x000fe200007fe4ff */
[----:B------:R-:W-:Y:S08]  /*6ea0*/  BRA.U UP0, `(.L_x_3669) ;  /* 0xffffff9900a07547 */ /* 0x000ff0000b83ffff */
.L_x_3622:
[----:B------:R-:W2:Y:S01]  /*6eb0*/  LDCU.64 UR6, c[0x0][0x548] ;  /* 0x0000a900ff0677ac */ /* 0x000ea20008000a00 */
[----:B-1----:R-:W1:Y:S01]  /*6ec0*/  S2R R9, SR_TID.X ;  /* 0x0000000000097919 */ /* 0x002e620000002100 */
[----:B------:R-:W3:Y:S01]  /*6ed0*/  LDCU UR15, c[0x0][0x38c] ;  /* 0x00007180ff0f77ac */ /* 0x000ee20008000800 */
[----:B------:R-:W4:Y:S01]  /*6ee0*/  LDCU.64 UR8, c[0x0][0x568] ;  /* 0x0000ad00ff0877ac */ /* 0x000f220008000a00 */
[----:B--2---:R-:W-:-:S04]  /*6ef0*/  UISETP.NE.U32.AND UP0, UPT, UR6, URZ, UPT ;  /* 0x000000ff0600728c */ /* 0x004fc8000bf05070 */
[----:B------:R-:W-:-:S09]  /*6f00*/  UISETP.NE.AND.EX UP0, UPT, UR7, URZ, UPT, UP0 ;  /* 0x000000ff0700728c */ /* 0x000fd2000bf05300 */
[----:B---34-:R-:W-:Y:S05]  /*6f10*/  BRA.U !UP0, `(.L_x_3670) ;  /* 0x00000001088c7547 */ /* 0x018fea000b800000 */
[----:B------:R-:W2:Y:S01]  /*6f20*/  SHFL.DOWN P0, R0, R155, 0x1, 0x1f ;  /* 0x08201f009b007f89 */ /* 0x000ea20000000000 */
[----:B------:R-:W-:Y:S01]  /*6f30*/  BSSY.RECONVERGENT B0, `(.L_x_3670) ;  /* 0x0000021000007945 */ /* 0x000fe20003800200 */
[----:B------:R-:W3:Y:S01]  /*6f40*/  S2R R4, SR_LANEID ;  /* 0x0000000000047919 */ /* 0x000ee20000000000 */
[----:B------:R-:W4:Y:S01]  /*6f50*/  S2R R6, SR_TID.X ;  /* 0x0000000000067919 */ /* 0x000f220000002100 */
[----:B--2---:R-:W-:-:S05]  /*6f60*/  @P0 FADD R0, R0, R155 ;  /* 0x0000009b00000221 */ /* 0x004fca0000000000 */
[----:B------:R-:W2:Y:S01]  /*6f70*/  SHFL.DOWN P0, R3, R0, 0x2, 0x1f ;  /* 0x08401f0000037f89 */ /* 0x000ea20000000000 */
[----:B---3--:R-:W-:-:S13]  /*6f80*/  ISETP.NE.AND P1, PT, R4, RZ, PT ;  /* 0x000000ff0400720c */ /* 0x008fda0003f25270 */
[----:B------:R-:W3:Y:S01]  /*6f90*/  @!P1 S2R R8, SR_CgaCtaId ;  /* 0x0000000000089919 */ /* 0x000ee20000008800 */
[----:B------:R-:W-:Y:S01]  /*6fa0*/  @!P1 MOV R7, 0x400 ;  /* 0x0000040000079802 */ /* 0x000fe20000000f00 */
[----:B--2---:R-:W-:Y:S01]  /*6fb0*/  @P0 FADD R3, R0, R3 ;  /* 0x0000000300030221 */ /* 0x004fe20000000000 */
[----:B----4-:R-:W-:-:S04]  /*6fc0*/  @!P1 SHF.R.U32.HI R0, RZ, 0x3, R6 ;  /* 0x00000003ff009819 */ /* 0x010fc80000011606 */
[----:B------:R-:W2:Y:S01]  /*6fd0*/  SHFL.DOWN P0, R2, R3, 0x4, 0x1f ;  /* 0x08801f0003027f89 */ /* 0x000ea20000000000 */
[----:B------:R-:W-:Y:S02]  /*6fe0*/  @!P1 LOP3.LUT R0, R0, 0x7c, RZ, 0xc0, !PT ;  /* 0x0000007c00009812 */ /* 0x000fe400078ec0ff */
[----:B---3--:R-:W-:Y:S01]  /*6ff0*/  @!P1 LEA R7, R8, R7, 0x18 ;  /* 0x0000000708079211 */ /* 0x008fe200078ec0ff */
[----:B--2---:R-:W-:-:S03]  /*7000*/  @P0 FADD R2, R3, R2 ;  /* 0x0000000203020221 */ /* 0x004fc60000000000 */
[----:B------:R-:W-:Y:S02]  /*7010*/  @!P1 IADD3 R3, PT, PT, R7, R0, RZ ;  /* 0x0000000007039210 */ /* 0x000fe40007ffe0ff */
[----:B------:R-:W2:Y:S02]  /*7020*/  SHFL.DOWN P0, R5, R2, 0x8, 0x1f ;  /* 0x09001f0002057f89 */ /* 0x000ea40000000000 */
[----:B--2---:R-:W-:-:S05]  /*7030*/  @P0 FADD R5, R2, R5 ;  /* 0x0000000502050221 */ /* 0x004fca0000000000 */
[----:B------:R-:W2:Y:S02]  /*7040*/  SHFL.DOWN P0, R4, R5, 0x10, 0x1f ;  /* 0x0a001f0005047f89 */ /* 0x000ea40000000000 */
[----:B--2---:R-:W-:Y:S01]  /*7050*/  @P0 FADD R4, R5, R4 ;  /* 0x0000000405040221 */ /* 0x004fe20000000000 */
[----:B------:R-:W-:-:S04]  /*7060*/  ISETP.NE.AND P0, PT, R6, RZ, PT ;  /* 0x000000ff0600720c */ /* 0x000fc80003f05270 */
[----:B------:R2:W-:Y:S01]  /*7070*/  @!P1 STS [R3+0x18d4], R4 ;  /* 0x0018d40403009388 */ /* 0x0005e20000000800 */
[----:B------:R-:W-:Y:S08]  /*7080*/  BAR.SYNC.DEFER_BLOCKING 0x0 ;  /* 0x0000000000007b1d */ /* 0x000ff00000010000 */
[----:B------:R-:W-:Y:S05]  /*7090*/  @P0 BRA `(.L_x_3671) ;  /* 0x0000000000280947 */ /* 0x000fea0003800000 */
[----:B------:R-:W3:Y:S01]  /*70a0*/  S2UR UR5, SR_CgaCtaId ;  /* 0x00000000000579c3 */ /* 0x000ee20000008800 */
[----:B------:R-:W-:Y:S02]  /*70b0*/  UMOV UR4, 0x400 ;  /* 0x0000040000047882 */ /* 0x000fe40000000000 */
[----:B---3--:R-:W-:-:S09]  /*70c0*/  ULEA UR4, UR5, UR4, 0x18 ;  /* 0x0000000405047291 */ /* 0x008fd2000f8ec0ff */
[----:B------:R-:W3:Y:S01]  /*70d0*/  LDS R5, [UR4+0x18d8] ;  /* 0x0018d804ff057984 */ /* 0x000ee20008000800 */
[----:B------:R-:W-:-:S04]  /*70e0*/  ULEA UR4, UP0, UR26, UR6, 0x2 ;  /* 0x000000061a047291 */ /* 0x000fc8000f8010ff */
[----:B------:R-:W-:Y:S02]  /*70f0*/  ULEA.HI.X UR5, UR26, UR7, URZ, 0x2, UP0 ;  /* 0x000000071a057291 */ /* 0x000fe400080f14ff */
[----:B------:R-:W-:-:S04]  /*7100*/  IMAD.U32 R2, RZ, RZ, UR4 ;  /* 0x00000004ff027e24 */ /* 0x000fc8000f8e00ff */
[----:B--2---:R-:W-:Y:S01]  /*7110*/  MOV R3, UR5 ;  /* 0x0000000500037c02 */ /* 0x004fe20008000f00 */
[----:B---3--:R-:W-:-:S05]  /*7120*/  FADD.FTZ R5, R4, R5 ;  /* 0x0000000504057221 */ /* 0x008fca0000010000 */
[----:B------:R3:W-:Y:S02]  /*7130*/  REDG.E.ADD.F32.FTZ.RN.STRONG.GPU desc[UR24][R2.64], R5 ;  /* 0x00000005020079a6 */ /* 0x0007e4000c12f318 */
.L_x_3671:
[----:B------:R-:W-:Y:S05]  /*7140*/  BSYNC.RECONVERGENT B0 ;  /* 0x0000000000007941 */ /* 0x000fea0003800200 */
.L_x_3670:
[----:B------:R-:W-:Y:S01]  /*7150*/  UISETP.NE.U32.AND UP0, UPT, UR8, URZ, UPT ;  /* 0x000000ff0800728c */ /* 0x000fe2000bf05070 */
[----:B-1----:R-:W-:-:S03]  /*7160*/  ISETP.GE.AND P0, PT, R9, UR15, PT ;  /* 0x0000000f09007c0c */ /* 0x002fc6000bf06270 */
[----:B------:R-:W-:-:S09]  /*7170*/  UISETP.NE.AND.EX UP0, UPT, UR9, URZ, UPT, UP0 ;  /* 0x000000ff0900728c */ /* 0x000fd2000bf05300 */
[----:B------:R-:W-:Y:S05]  /*7180*/  BRA.U !UP0, `(.L_x_3672) ;  /* 0x0000000108907547 */ /* 0x000fea000b800000 */
[----:B------:R-:W-:Y:S06]  /*7190*/  BAR.SYNC.DEFER_BLOCKING 0x0 ;  /* 0x0000000000007b1d */ /* 0x000fec0000010000 */
[----:B------:R-:W-:Y:S01]  /*71a0*/  BSSY.RECONVERGENT B0, `(.L_x_3672) ;  /* 0x0000022000007945 */ /* 0x000fe20003800200 */
[----:B------:R-:W1:Y:S01]  /*71b0*/  SHFL.DOWN P1, R0, R153, 0x1, 0x1f ;  /* 0x08201f0099007f89 */ /* 0x000e620000020000 */
[----:B--2---:R-:W2:Y:S01]  /*71c0*/  S2R R4, SR_LANEID ;  /* 0x0000000000047919 */ /* 0x004ea20000000000 */
[----:B------:R-:W4:Y:S01]  /*71d0*/  S2R R6, SR_TID.X ;  /* 0x0000000000067919 */ /* 0x000f220000002100 */
[----:B-1----:R-:W-:-:S05]  /*71e0*/  @P1 FADD R0, R0, R153 ;  /* 0x0000009900001221 */ /* 0x002fca0000000000 */
[----:B---3--:R-:W1:Y:S01]  /*71f0*/  SHFL.DOWN P1, R3, R0, 0x2, 0x1f ;  /* 0x08401f0000037f89 */ /* 0x008e620000020000 */
[----:B--2---:R-:W-:-:S13]  /*7200*/  ISETP.NE.AND P2, PT, R4, RZ, PT ;  /* 0x000000ff0400720c */ /* 0x004fda0003f45270 */
[----:B------:R-:W2:Y:S01]  /*7210*/  @!P2 S2R R8, SR_CgaCtaId ;  /* 0x000000000008a919 */ /* 0x000ea20000008800 */
[----:B------:R-:W-:Y:S01]  /*7220*/  @!P2 MOV R7, 0x400 ;  /* 0x000004000007a802 */ /* 0x000fe20000000f00 */
[----:B-1----:R-:W-:Y:S01]  /*7230*/  @P1 FADD R3, R0, R3 ;  /* 0x0000000300031221 */ /* 0x002fe20000000000 */
[----:B----4-:R-:W-:-:S04]  /*7240*/  @!P2 SHF.R.U32.HI R0, RZ, 0x3, R6 ;  /* 0x00000003ff00a819 */ /* 0x010fc80000011606 */
        /* <DEDUP_REMOVED lines=20> */
[----:B------:R-:W-:Y:S01]  /*7390*/  MOV R3, UR5 ;  /* 0x0000000500037c02 */ /* 0x000fe20008000f00 */
[----:B--2---:R-:W-:-:S05]  /*73a0*/  FADD.FTZ R5, R4, R5 ;  /* 0x0000000504057221 */ /* 0x004fca0000010000 */
[----:B------:R2:W-:Y:S02]  /*73b0*/  REDG.E.ADD.F32.FTZ.RN.STRONG.GPU desc[UR24][R2.64], R5 ;  /* 0x00000005020079a6 */ /* 0x0005e4000c12f318 */
.L_x_3673:
[----:B------:R-:W-:Y:S05]  /*73c0*/  BSYNC.RECONVERGENT B0 ;  /* 0x0000000000007941 */ /* 0x000fea0003800200 */
.L_x_3672:
[----:B------:R-:W-:Y:S05]  /*73d0*/  @P0 EXIT ;  /* 0x000000000000094d */ /* 0x000fea0003800000 */
[----:B------:R-:W4:Y:S01]  /*73e0*/  S2UR UR12, SR_CTAID.Y ;  /* 0x00000000000c79c3 */ /* 0x000f220000002600 */
[----:B------:R-:W4:Y:S01]  /*73f0*/  LDCU.64 UR8, c[0x0][0x4a8] ;  /* 0x00009500ff0877ac */ /* 0x000f220008000a00 */
[----:B------:R-:W-:Y:S01]  /*7400*/  BSSY.RECONVERGENT B0, `(.L_x_3674) ;  /* 0x0000025000007945 */ /* 0x000fe20003800200 */
[----:B------:R-:W-:Y:S01]  /*7410*/  MOV R0, R9 ;  /* 0x0000000900007202 */ /* 0x000fe20000000f00 */
[----:B------:R-:W0:Y:S04]  /*7420*/  LDCU.64 UR10, c[0x0][0x4c8] ;  /* 0x00009900ff0a77ac */ /* 0x000e280008000a00 */
[----:B------:R-:W1:Y:S01]  /*7430*/  S2UR UR13, SR_CgaCtaId ;  /* 0x00000000000d79c3 */ /* 0x000e620000008800 */
[----:B------:R-:W0:Y:S01]  /*7440*/  LDCU UR14, c[0x0][0x360] ;  /* 0x00006c00ff0e77ac */ /* 0x000e220008000800 */
[----:B------:R-:W1:Y:S06]  /*7450*/  LDCU.128 UR16, c[0x0][0x530] ;  /* 0x0000a600ff1077ac */ /* 0x000e6c0008000c00 */
[----:B------:R-:W2:Y:S08]  /*7460*/  LDC.64 R14, c[0x0][0x4b0] ;  /* 0x00012c00ff0e7b82 */ /* 0x000eb00000000a00 */
[----:B------:R-:W2:Y:S01]  /*7470*/  LDC.64 R16, c[0x0][0x4d0] ;  /* 0x00013400ff107b82 */ /* 0x000ea20000000a00 */
[----:B----4-:R-:W-:-:S02]  /*7480*/  UIMAD.WIDE.U32 UR4, UR12, UR8, URZ ;  /* 0x000000080c0472a5 */ /* 0x010fc4000f8e00ff */
[----:B0-----:R-:W-:Y:S01]  /*7490*/  UIMAD.WIDE.U32 UR6, UR12, UR10, URZ ;  /* 0x0000000a0c0672a5 */ /* 0x001fe2000f8e00ff */
[----:B------:R-:W-:Y:S01]  /*74a0*/  UMOV UR8, 0x400 ;  /* 0x0000040000087882 */ /* 0x000fe20000000000 */
[----:B------:R-:W-:Y:S02]  /*74b0*/  UIMAD UR9, UR12, UR9, UR5 ;  /* 0x000000090c0972a4 */ /* 0x000fe4000f8e0205 */
[----:B------:R-:W-:Y:S02]  /*74c0*/  UIMAD UR11, UR12, UR11, UR7 ;  /* 0x0000000b0c0b72a4 */ /* 0x000fe4000f8e0207 */
[----:B-1----:R-:W-:-:S12]  /*74d0*/  ULEA UR13, UR13, UR8, 0x18 ;  /* 0x000000080d0d7291 */ /* 0x002fd8000f8ec0ff */
.L_x_3675:
[C---:B0-----:R-:W-:Y:S01]  /*74e0*/  LEA R8, R0.reuse, UR13, 0x2 ;  /* 0x0000000d00087c11 */ /* 0x041fe2000f8e10ff */
[----:B------:R-:W-:Y:S01]  /*74f0*/  UMOV UR8, UR4 ;  /* 0x0000000400087c82 */ /* 0x000fe20008000000 */
[----:B--23--:R-:W-:Y:S01]  /*7500*/  SHF.R.S32.HI R3, RZ, 0x1f, R0 ;  /* 0x0000001fff037819 */ /* 0x00cfe20000011400 */
[----:B------:R-:W-:Y:S02]  /*7510*/  UMOV UR10, UR6 ;  /* 0x00000006000a7c82 */ /* 0x000fe40008000000 */
[----:B------:R-:W0:Y:S01]  /*7520*/  LDS R11, [R8+0x2e10] ;  /* 0x002e1000080b7984 */ /* 0x000e220000000800 */
[----:B------:R-:W-:-:S03]  /*7530*/  IMAD.WIDE.U32 R6, R0, R16, UR10 ;  /* 0x0000000a00067e25 */ /* 0x000fc6000f8e0010 */
[----:B------:R1:W2:Y:S01]  /*7540*/  LDS R13, [R8+0x3210] ;  /* 0x00321000080d7984 */ /* 0x0002a20000000800 */
[C---:B------:R-:W-:Y:S02]  /*7550*/  IMAD R4, R3.reuse, R14, RZ ;  /* 0x0000000e03047224 */ /* 0x040fe400078e02ff */
[----:B------:R-:W-:Y:S02]  /*7560*/  IMAD R9, R3, R16, RZ ;  /* 0x0000001003097224 */ /* 0x000fe400078e02ff */
[----:B------:R-:W-:Y:S01]  /*7570*/  IMAD.WIDE.U32 R2, R0, R14, UR8 ;  /* 0x0000000800027e25 */ /* 0x000fe2000f8e000e */
[----:B-1----:R-:W-:-:S03]  /*7580*/  LEA R8, P1, R6, UR18, 0x2 ;  /* 0x0000001206087c11 */ /* 0x002fc6000f8210ff */
[----:B------:R-:W-:Y:S01]  /*7590*/  IMAD R5, R0, R15, R4 ;  /* 0x0000000f00057224 */ /* 0x000fe200078e0204 */
[----:B------:R-:W-:Y:S01]  /*75a0*/  LEA R4, P0, R2, UR16, 0x2 ;  /* 0x0000001002047c11 */ /* 0x000fe2000f8010ff */
[C---:B------:R-:W-:Y:S02]  /*75b0*/  IMAD R9, R0.reuse, R17, R9 ;  /* 0x0000001100097224 */ /* 0x040fe400078e0209 */
[----:B------:R-:W-:Y:S01]  /*75c0*/  IMAD.IADD R5, R3, 0x1, R5 ;  /* 0x0000000103057824 */ /* 0x000fe200078e0205 */
[----:B------:R-:W-:Y:S02]  /*75d0*/  IADD3 R0, PT, PT, R0, UR14, RZ ;  /* 0x0000000e00007c10 */ /* 0x000fe4000fffe0ff */
[----:B------:R-:W-:Y:S02]  /*75e0*/  IADD3 R3, PT, PT, R7, R9, RZ ;  /* 0x0000000907037210 */ /* 0x000fe40007ffe0ff */
[----:B------:R-:W-:Y:S02]  /*75f0*/  LEA.HI.X R5, R2, UR17, R5, 0x2, P0 ;  /* 0x0000001102057c11 */ /* 0x000fe400080f1405 */
[----:B------:R-:W-:-:S02]  /*7600*/  ISETP.GE.AND P0, PT, R0, UR15, PT ;  /* 0x0000000f00007c0c */ /* 0x000fc4000bf06270 */
[----:B------:R-:W-:Y:S01]  /*7610*/  LEA.HI.X R9, R6, UR19, R3, 0x2, P1 ;  /* 0x0000001306097c11 */ /* 0x000fe200088f1403 */
[----:B0-----:R0:W-:Y:S04]  /*7620*/  REDG.E.ADD.F32.FTZ.RN.STRONG.GPU desc[UR24][R4.64], R11 ;  /* 0x0000000b040079a6 */ /* 0x0011e8000c12f318 */
[----:B--2---:R0:W-:Y:S06]  /*7630*/  REDG.E.ADD.F32.FTZ.RN.STRONG.GPU desc[UR24][R8.64], R13 ;  /* 0x0000000d080079a6 */ /* 0x0041ec000c12f318 */
[----:B------:R-:W-:Y:S05]  /*7640*/  @!P0 BRA `(.L_x_3675) ;  /* 0xfffffffc00a48947 */ /* 0x000fea000383ffff */
[----:B------:R-:W-:Y:S05]  /*7650*/  BSYNC.RECONVERGENT B0 ;  /* 0x0000000000007941 */ /* 0x000fea0003800200 */
.L_x_3674:
[----:B------:R-:W-:Y:S05]  /*7660*/  EXIT ;  /* 0x000000000000794d */ /* 0x000fea0003800000 */
.L_x_3628:
[----:B------:R-:W-:Y:S02]  /*7670*/  IMAD.MOV.U32 R241, RZ, RZ, R212 ;  /* 0x000000fffff17224 */ /* 0x000fe400078e00d4 */
[----:B------:R-:W-:Y:S01]  /*7680*/  HFMA2 R216, -RZ, RZ, 0, 5.9604644775390625e-08 ;  /* 0x00000001ffd87431 */ /* 0x000fe200000001ff */
[----:B------:R-:W-:Y:S01]  /*7690*/  MOV R243, RZ ;  /* 0x000000ff00f37202 */ /* 0x000fe20000000f00 */
[----:B------:R-:W-:-:S07]  /*76a0*/  IMAD.MOV.U32 R6, RZ, RZ, -0x1 ;  /* 0xffffffffff067424 */ /* 0x000fce00078e00ff */
[----:B0-2--5:R-:W-:Y:S05]  /*76b0*/  WARPSYNC.COLLECTIVE R6, `(.L_x_3676) ;  /* 0x0000000006087348 */ /* 0x025fea0003c00000 */
[----:B------:R1:W3:Y:S02]  /*76c0*/  SHFL.UP P6, R4, R241, R216, R243 ;  /* 0x040000d8f1047389 */ /* 0x0002e400000c00f3 */
[----:B0123-5:R-:W-:Y:S05]  /*76d0*/  ENDCOLLECTIVE ;  /* 0x000000000000791b */ /* 0x02ffea0003800000 */
.L_x_3676:
[----:B------:R-:W-:Y:S02]  /*76e0*/  MOV R241, R5 ;  /* 0x0000000500f17202 */ /* 0x000fe40000000f00 */
[----:B------:R-:W-:-:S07]  /*76f0*/  MOV R7, R4 ;  /* 0x0000000400077202 */ /* 0x000fce0000000f00 */
[----:B------:R-:W-:Y:S05]  /*7700*/  WARPSYNC.COLLECTIVE R6, `(.L_x_3677) ;  /* 0x0000000006087348 */ /* 0x000fea0003c00000 */
[----:B------:R0:W1:Y:S02]  /*7710*/  SHFL.UP P6, R4, R241, R216, R243 ;  /* 0x040000d8f1047389 */ /* 0x00006400000c00f3 */
[----:B01----:R-:W-:Y:S05]  /*7720*/  ENDCOLLECTIVE ;  /* 0x000000000000791b */ /* 0x003fea0003800000 */
.L_x_3677:
[----:B------:R-:W-:Y:S02]  /*7730*/  HFMA2 R216, -RZ, RZ, 0, 1.1920928955078125e-07 ;  /* 0x00000002ffd87431 */ /* 0x000fe400000001ff */
[C---:B------:R-:W-:Y:S01]  /*7740*/  FFMA.FTZ R4, R212.reuse, R4, R5 ;  /* 0x00000004d4047223 */ /* 0x040fe20000010005 */
[----:B------:R-:W-:-:S04]  /*7750*/  @P5 FMUL.FTZ R212, R212, R7 ;  /* 0x00000007d4d45220 */ /* 0x000fc80000410000 */
[----:B------:R-:W-:Y:S01]  /*7760*/  IMAD.MOV.U32 R241, RZ, RZ, R212 ;  /* 0x000000fffff17224 */ /* 0x000fe200078e00d4 */
[----:B------:R-:W-:Y:S02]  /*7770*/  FSEL R229, R5, R4, !P5 ;  /* 0x0000000405e57208 */ /* 0x000fe40006800000 */
[----:B------:R-:W-:-:S13]  /*7780*/  ISETP.GE.AND P5, PT, R130, 0x8, PT ;  /* 0x000000088200780c */ /* 0x000fda0003fa6270 */
[----:B------:R-:W-:Y:S05]  /*7790*/  WARPSYNC.COLLECTIVE R6, `(.L_x_3678) ;  /* 0x0000000006087348 */ /* 0x000fea0003c00000 */
[----:B------:R0:W1:Y:S02]  /*77a0*/  SHFL.UP P6, R4, R241, R216, R243 ;  /* 0x040000d8f1047389 */ /* 0x00006400000c00f3 */
[----:B01----:R-:W-:Y:S05]  /*77b0*/  ENDCOLLECTIVE ;  /* 0x000000000000791b */ /* 0x003fea0003800000 */
.L_x_3678:
[----:B------:R-:W-:Y:S01]  /*77c0*/  IMAD.MOV.U32 R241, RZ, RZ, R229 ;  /* 0x000000fffff17224 */ /* 0x000fe200078e00e5 */
[----:B------:R-:W-:-:S07]  /*77d0*/  MOV R7, R4 ;  /* 0x0000000400077202 */ /* 0x000fce0000000f00 */
[----:B------:R-:W-:Y:S05]  /*77e0*/  WARPSYNC.COLLECTIVE R6, `(.L_x_3679) ;  /* 0x0000000006087348 */ /* 0x000fea0003c00000 */
[----:B------:R0:W1:Y:S02]  /*77f0*/  SHFL.UP P6, R4, R241, R216, R243 ;  /* 0x040000d8f1047389 */ /* 0x00006400000c00f3 */
[----:B01----:R-:W-:Y:S05]  /*7800*/  ENDCOLLECTIVE ;  /* 0x000000000000791b */ /* 0x003fea0003800000 */
.L_x_3679:
        /* <DEDUP_REMOVED lines=8> */
.L_x_3680:
[----:B------:R-:W-:Y:S01]  /*7890*/  MOV R241, R237 ;  /* 0x000000ed00f17202 */ /* 0x000fe20000000f00 */
[----:B------:R-:W-:-:S07]  /*78a0*/  IMAD.MOV.U32 R5, RZ, RZ, R4 ;  /* 0x000000ffff057224 */ /* 0x000fce00078e0004 */
[----:B------:R-:W-:Y:S05]  /*78b0*/  WARPSYNC.COLLECTIVE R6, `(.L_x_3681) ;  /* 0x0000000006087348 */ /* 0x000fea0003c00000 */
[----:B------:R0:W1:Y:S02]  /*78c0*/  SHFL.UP P6, R4, R241, R216, R243 ;  /* 0x040000d8f1047389 */ /* 0x00006400000c00f3 */
[----:B01----:R-:W-:Y:S05]  /*78d0*/  ENDCOLLECTIVE ;  /* 0x000000000000791b */ /* 0x003fea0003800000 */
.L_x_3681:
        /* <DEDUP_REMOVED lines=8> */
.L_x_3682:
[----:B------:R-:W-:Y:S02]  /*7960*/  MOV R241, R7 ;  /* 0x0000000700f17202 */ /* 0x000fe40000000f00 */
[----:B------:R-:W-:-:S07]  /*7970*/  MOV R5, R4 ;  /* 0x0000000400057202 */ /* 0x000fce0000000f00 */
[----:B------:R-:W-:Y:S05]  /*7980*/  WARPSYNC.COLLECTIVE R6, `(.L_x_3683) ;  /* 0x0000000006087348 */ /* 0x000fea0003c00000 */
[----:B------:R0:W1:Y:S02]  /*7990*/  SHFL.UP P6, R4, R241, R216, R243 ;  /* 0x040000d8f1047389 */ /* 0x00006400000c00f3 */
[----:B01----:R-:W-:Y:S05]  /*79a0*/  ENDCOLLECTIVE ;  /* 0x000000000000791b */ /* 0x003fea0003800000 */
.L_x_3683:
[----:B------:R-:W-:Y:S02]  /*79b0*/  HFMA2 R216, -RZ, RZ, 0, 9.5367431640625e-07 ;  /* 0x00000010ffd87431 */ /* 0x000fe400000001ff */
[C---:B------:R-:W-:Y:S01]  /*79c0*/  FFMA.FTZ R4, R212.reuse, R4, R7 ;  /* 0x00000004d4047223 */ /* 0x040fe20000010007 */
[----:B------:R-:W-:-:S04]  /*79d0*/  @P5 FMUL.FTZ R212, R212, R5 ;  /* 0x00000005d4d45220 */ /* 0x000fc80000410000 */
[----:B------:R-:W-:Y:S01]  /*79e0*/  IMAD.MOV.U32 R241, RZ, RZ, R212 ;  /* 0x000000fffff17224 */ /* 0x000fe200078e00d4 */
[----:B------:R-:W-:-:S07]  /*79f0*/  FSEL R5, R7, R4, !P5 ;  /* 0x0000000407057208 */ /* 0x000fce0006800000 */
[----:B------:R-:W-:Y:S05]  /*7a00*/  WARPSYNC.COLLECTIVE R6, `(.L_x_3684) ;  /* 0x0000000006087348 */ /* 0x000fea0003c00000 */
[----:B------:R0:W1:Y:S02]  /*7a10*/  SHFL.UP P6, R4, R241, R216, R243 ;  /* 0x040000d8f1047389 */ /* 0x00006400000c00f3 */
[----:B01----:R-:W-:Y:S05]  /*7a20*/  ENDCOLLECTIVE ;  /* 0x000000000000791b */ /* 0x003fea0003800000 */
.L_x_3684:
[----:B------:R-:W-:Y:S01]  /*7a30*/  IMAD.MOV.U32 R241, RZ, RZ, R5 ;  /* 0x000000fffff17224 */ /* 0x000fe200078e0005 */
[----:B------:R-:W-:-:S07]  /*7a40*/  MOV R229, R4 ;  /* 0x0000000400e57202 */ /* 0x000fce0000000f00 */
[----:B------:R-:W-:Y:S05]  /*7a50*/  WARPSYNC.COLLECTIVE R6, `(.L_x_3685) ;  /* 0x0000000006087348 */ /* 0x000fea0003c00000 */
[----:B------:R0:W1:Y:S02]  /*7a60*/  SHFL.UP P6, R4, R241, R216, R243 ;  /* 0x040000d8f1047389 */ /* 0x00006400000c00f3 */
[----:B01----:R-:W-:Y:S05]  /*7a70*/  ENDCOLLECTIVE ;  /* 0x000000000000791b */ /* 0x003fea0003800000 */
.L_x_3685:
[----:B------:R-:W-:Y:S05]  /*7a80*/  BRA `(.L_x_3686) ;  /* 0xffffffc0003c7947 */ /* 0x000fea000383ffff */
.L_x_3629:
[----:B------:R-:W-:Y:S01]  /*7a90*/  HFMA2 R210, -RZ, RZ, 0, 1.847743988037109375e-06 ;  /* 0x0000001fffd27431 */ /* 0x000fe200000001ff */
[----:B------:R-:W-:Y:S01]  /*7aa0*/  BSSY B0, `(.L_x_3687) ;  /* 0x0000007000007945 */ /* 0x000fe20003800000 */
[----:B------:R-:W-:Y:S01]  /*7ab0*/  MOV R239, R212 ;  /* 0x000000d400ef7202 */ /* 0x000fe20000000f00 */
[----:B------:R-:W-:Y:S01]  /*7ac0*/  IMAD.MOV.U32 R7, RZ, RZ, 0x1f ;  /* 0x0000001fff077424 */ /* 0x000fe200078e00ff */
[----:B------:R-:W-:-:S07]  /*7ad0*/  MOV R6, 0xffffffff ;  /* 0xffffffff00067802 */ /* 0x000fce0000000f00 */
[----:B0-2--5:R-:W-:Y:S05]  /*7ae0*/  WARPSYNC.COLLECTIVE R6, `(.L_x_3688) ;  /* 0x0000000006087348 */ /* 0x025fea0003c00000 */
[----:B------:R1:W3:Y:S02]  /*7af0*/  SHFL.IDX P3, R218, R239, R210, R7 ;  /* 0x000000d2efda7389 */ /* 0x0002e40000060007 */
[----:B0123-5:R-:W-:Y:S05]  /*7b00*/  ENDCOLLECTIVE ;  /* 0x000000000000791b */ /* 0x02ffea0003800000 */
.L_x_3688:
[----:B------:R-:W-:Y:S05]  /*7b10*/  BSYNC B0 ;  /* 0x0000000000007941 */ /* 0x000fea0003800000 */
.L_x_3687:
[----:B------:R-:W-:Y:S05]  /*7b20*/  BRA `(.L_x_3689) ;  /* 0xffffffc0002c7947 */ /* 0x000fea000383ffff */
.L_x_3630:
        /* <DEDUP_REMOVED lines=8> */
.L_x_3691:
[----:B------:R-:W-:Y:S05]  /*7bb0*/  BSYNC B0 ;  /* 0x0000000000007941 */ /* 0x000fea0003800000 */
.L_x_3690:
[----:B------:R-:W-:Y:S05]  /*7bc0*/  BRA `(.L_x_3692) ;  /* 0xffffffc0000c7947 */ /* 0x000fea000383ffff */
.L_x_3631:
[----:B------:R-:W-:Y:S01]  /*7bd0*/  HFMA2 R216, -RZ, RZ, 0, 5.9604644775390625e-08 ;  /* 0x00000001ffd87431 */ /* 0x000fe200000001ff */
[----:B------:R-:W-:Y:S01]  /*7be0*/  BSSY B0, `(.L_x_3693) ;  /* 0x0000007000007945 */ /* 0x000fe20003800000 */
[----:B------:R-:W-:Y:S01]  /*7bf0*/  IMAD.MOV.U32 R241, RZ, RZ, R212 ;  /* 0x000000fffff17224 */ /* 0x000fe200078e00d4 */
[----:B------:R-:W-:Y:S01]  /*7c00*/  MOV R243, RZ ;  /* 0x000000ff00f37202 */ /* 0x000fe20000000f00 */
[----:B------:R-:W-:-:S07]  /*7c10*/  IMAD.MOV.U32 R6, RZ, RZ, -0x1 ;  /* 0xffffffffff067424 */ /* 0x000fce00078e00ff */
[----:B0-2--5:R-:W-:Y:S05]  /*7c20*/  WARPSYNC.COLLECTIVE R6, `(.L_x_3694) ;  /* 0x0000000006087348 */ /* 0x025fea0003c00000 */
[----:B------:R1:W3:Y:S02]  /*7c30*/  SHFL.UP P6, R4, R241, R216, R243 ;  /* 0x040000d8f1047389 */ /* 0x0002e400000c00f3 */
[----:B0123-5:R-:W-:Y:S05]  /*7c40*/  ENDCOLLECTIVE ;  /* 0x000000000000791b */ /* 0x02ffea0003800000 */
.L_x_3694:
[----:B------:R-:W-:Y:S05]  /*7c50*/  BSYNC B0 ;  /* 0x0000000000007941 */ /* 0x000fea0003800000 */
.L_x_3693:
[----:B------:R-:W-:Y:S01]  /*7c60*/  MOV R241, R214 ;  /* 0x000000d600f17202 */ /* 0x000fe20000000f00 */
[----:B------:R-:W-:Y:S02]  /*7c70*/  IMAD.MOV.U32 R216, RZ, RZ, 0x1 ;  /* 0x00000001ffd87424 */ /* 0x000fe400078e00ff */
[----:B------:R-:W-:Y:S01]  /*7c80*/  HFMA2 R243, -RZ, RZ, 0, 0 ;  /* 0x00000000fff37431 */ /* 0x000fe200000001ff */
        /* <DEDUP_REMOVED lines=8> */
.L_x_3695:
[----:B------:R-:W-:Y:S05]  /*7d10*/  WARPSYNC.COLLECTIVE R6, `(.L_x_3696) ;  /* 0x0000000006087348 */ /* 0x000fea0003c00000 */
[----:B------:R0:W1:Y:S02]  /*7d20*/  SHFL.IDX P3, R218, R239, R210, R7 ;  /* 0x000000d2efda7389 */ /* 0x0000640000060007 */
[----:B01----:R-:W-:Y:S05]  /*7d30*/  ENDCOLLECTIVE ;  /* 0x000000000000791b */ /* 0x003fea0003800000 */
.L_x_3696:
[----:B------:R-:W-:Y:S01]  /*7d40*/  MOV R239, R3 ;  /* 0x0000000300ef7202 */ /* 0x000fe20000000f00 */
[----:B------:R-:W-:Y:S01]  /*7d50*/  IMAD.MOV.U32 R229, RZ, RZ, R4 ;  /* 0x000000ffffe57224 */ /* 0x000fe200078e0004 */
[----:B------:R-:W-:-:S07]  /*7d60*/  MOV R4, R218 ;  /* 0x000000da00047202 */ /* 0x000fce0000000f00 */
[----:B------:R-:W-:Y:S05]  /*7d70*/  WARPSYNC.COLLECTIVE R6, `(.L_x_3697) ;  /* 0x0000000006087348 */ /* 0x000fea0003c00000 */
[----:B------:R0:W1:Y:S02]  /*7d80*/  SHFL.IDX P3, R218, R239, R210, R7 ;  /* 0x000000d2efda7389 */ /* 0x0000640000060007 */
[----:B01----:R-:W-:Y:S05]  /*7d90*/  ENDCOLLECTIVE ;  /* 0x000000000000791b */ /* 0x003fea0003800000 */
.L_x_3697:
[----:B------:R-:W-:Y:S01]  /*7da0*/  IMAD.MOV.U32 R5, RZ, RZ, R218 ;  /* 0x000000ffff057224 */ /* 0x000fe200078e00da */
[----:B------:R-:W-:Y:S06]  /*7db0*/  BRA `(.L_x_3698) ;  /* 0xffffffbc00a87947 */ /* 0x000fec000383ffff */
.L_x_3633:
[----:B------:R-:W-:Y:S01]  /*7dc0*/  MOV R243, R4 ;  /* 0x0000000400f37202 */ /* 0x000fe20000000f00 */
[----:B------:R-:W-:Y:S02]  /*7dd0*/  HFMA2 R220, -RZ, RZ, 0, 5.9604644775390625e-08 ;  /* 0x00000001ffdc7431 */ /* 0x000fe400000001ff */
[----:B------:R-:W-:Y:S01]  /*7de0*/  IMAD.MOV.U32 R245, RZ, RZ, 0x1f ;  /* 0x0000001ffff57424 */ /* 0x000fe200078e00ff */
[----:B------:R-:W-:Y:S01]  /*7df0*/  MOV R6, 0xffffffff ;  /* 0xffffffff00067802 */ /* 0x000fe20000000f00 */
[----:B------:R-:W-:-:S07]  /*7e00*/  IMAD.MOV.U32 R210, RZ, RZ, RZ ;  /* 0x000000ffffd27224 */ /* 0x000fce00078e00ff */
[----:B------:R-:W-:Y:S05]  /*7e10*/  WARPSYNC.COLLECTIVE R6, `(.L_x_3699) ;  /* 0x0000000006087348 */ /* 0x000fea0003c00000 */
[----:B------:R0:W1:Y:S02]  /*7e20*/  SHFL.DOWN P3, R241, R243, R220, R245 ;  /* 0x080000dcf3f17389 */ /* 0x00006400000600f5 */
[----:B01----:R-:W-:Y:S05]  /*7e30*/  ENDCOLLECTIVE ;  /* 0x000000000000791b */ /* 0x003fea0003800000 */
.L_x_3699:
[----:B------:R-:W-:Y:S01]  /*7e40*/  IMAD.MOV.U32 R243, RZ, RZ, R5 ;  /* 0x000000fffff37224 */ /* 0x000fe200078e0005 */
[----:B------:R-:W-:-:S07]  /*7e50*/  MOV R7, R241 ;  /* 0x000000f100077202 */ /* 0x000fce0000000f00 */
[----:B------:R-:W-:Y:S05]  /*7e60*/  WARPSYNC.COLLECTIVE R6, `(.L_x_3700) ;  /* 0x0000000006087348 */ /* 0x000fea0003c00000 */
[----:B------:R0:W1:Y:S02]  /*7e70*/  SHFL.DOWN P3, R241, R243, R220, R245 ;  /* 0x080000dcf3f17389 */ /* 0x00006400000600f5 */
[----:B01----:R-:W-:Y:S05]  /*7e80*/  ENDCOLLECTIVE ;  /* 0x000000000000791b */ /* 0x003fea0003800000 */
.L_x_3700:
[----:B------:R-:W-:Y:S01]  /*7e90*/  @P0 FMUL.FTZ R7, R7, R4 ;  /* 0x0000000407070220 */ /* 0x000fe20000410000 */
[----:B------:R-:W-:Y:S01]  /*7ea0*/  HFMA2 R220, -RZ, RZ, 0, 1.1920928955078125e-07 ;  /* 0x00000002ffdc7431 */ /* 0x000fe200000001ff */
[----:B------:R-:W-:-:S05]  /*7eb0*/  MOV R208, R241 ;  /* 0x000000f100d07202 */ /* 0x000fca0000000f00 */
[----:B------:R-:W-:Y:S01]  /*7ec0*/  @P0 FFMA.FTZ R208, R4, R208, R5 ;  /* 0x000000d004d00223 */ /* 0x000fe20000010005 */
[----:B------:R-:W-:-:S04]  /*7ed0*/  @P0 IMAD.MOV.U32 R4, RZ, RZ, R7 ;  /* 0x000000ffff040224 */ /* 0x000fc800078e0007 */
[----:B------:R-:W-:Y:S02]  /*7ee0*/  @P0 MOV R5, R208 ;  /* 0x000000d000050202 */ /* 0x000fe40000000f00 */
[----:B------:R-:W-:Y:S02]  /*7ef0*/  MOV R243, R4 ;  /* 0x0000000400f37202 */ /* 0x000fe40000000f00 */
[----:B------:R-:W-:-:S13]  /*7f00*/  ISETP.GT.U32.AND P0, PT, R184, 0x1d, PT ;  /* 0x0000001db800780c */ /* 0x000fda0003f04070 */
[----:B------:R-:W-:Y:S05]  /*7f10*/  WARPSYNC.COLLECTIVE R6, `(.L_x_3701) ;  /* 0x0000000006087348 */ /* 0x000fea0003c00000 */
[----:B------:R0:W1:Y:S02]  /*7f20*/  SHFL.DOWN P3, R241, R243, R220, R245 ;  /* 0x080000dcf3f17389 */ /* 0x00006400000600f5 */
[----:B01----:R-:W-:Y:S05]  /*7f30*/  ENDCOLLECTIVE ;  /* 0x000000000000791b */ /* 0x003fea0003800000 */
.L_x_3701:
[----:B------:R-:W-:Y:S01]  /*7f40*/  MOV R243, R5 ;  /* 0x0000000500f37202 */ /* 0x000fe20000000f00 */
[----:B------:R-:W-:-:S07]  /*7f50*/  IMAD.MOV.U32 R7, RZ, RZ, R241 ;  /* 0x000000ffff077224 */ /* 0x000fce00078e00f1 */
[----:B------:R-:W-:Y:S05]  /*7f60*/  WARPSYNC.COLLECTIVE R6, `(.L_x_3702) ;  /* 0x0000000006087348 */ /* 0x000fea0003c00000 */
[----:B------:R0:W1:Y:S02]  /*7f70*/  SHFL.DOWN P3, R241, R243, R220, R245 ;  /* 0x080000dcf3f17389 */ /* 0x00006400000600f5 */
[----:B01----:R-:W-:Y:S05]  /*7f80*/  ENDCOLLECTIVE ;  /* 0x000000000000791b */ /* 0x003fea0003800000 */
.L_x_3702:
[----:B------:R-:W-:Y:S01]  /*7f90*/  @!P0 FMUL.FTZ R7, R4, R7 ;  /* 0x0000000704078220 */ /* 0x000fe20000410000 */
[----:B------:R-:W-:Y:S01]  /*7fa0*/  IMAD.MOV.U32 R220, RZ, RZ, 0x4 ;  /* 0x00000004ffdc7424 */ /* 0x000fe200078e00ff */
        /* <DEDUP_REMOVED lines=9> */
.L_x_3703:
[----:B------:R-:W-:Y:S02]  /*8040*/  MOV R243, R5 ;  /* 0x0000000500f37202 */ /* 0x000fe40000000f00 */
[----:B------:R-:W-:-:S07]  /*8050*/  MOV R7, R241 ;  /* 0x000000f100077202 */ /* 0x000fce0000000f00 */
[----:B------:R-:W-:Y:S05]  /*8060*/  WARPSYNC.COLLECTIVE R6, `(.L_x_3704) ;  /* 0x0000000006087348 */ /* 0x000fea0003c00000 */
[----:B------:R0:W1:Y:S02]  /*8070*/  SHFL.DOWN P3, R241, R243, R220, R245 ;  /* 0x080000dcf3f17389 */ /* 0x00006400000600f5 */
[----:B01----:R-:W-:Y:S05]  /*8080*/  ENDCOLLECTIVE ;  /* 0x000000000000791b */ /* 0x003fea0003800000 */
.L_x_3704:
[----:B------:R-:W-:Y:S01]  /*8090*/  @!P0 FMUL.FTZ R7, R4, R7 ;  /* 0x0000000704078220 */ /* 0x000fe20000410000 */
[----:B------:R-:W-:Y:S02]  /*80a0*/  HFMA2 R220, -RZ, RZ, 0, 4.76837158203125e-07 ;  /* 0x00000008ffdc7431 */ /* 0x000fe400000001ff */
[----:B------:R-:W-:-:S04]  /*80b0*/  IMAD.MOV.U32 R208, RZ, RZ, R241 ;  /* 0x000000ffffd07224 */ /* 0x000fc800078e00f1 */
[----:B------:R-:W-:Y:S01]  /*80c0*/  @!P0 FFMA.FTZ R208, R4, R208, R5 ;  /* 0x000000d004d08223 */ /* 0x000fe20000010005 */
[----:B------:R-:W-:-:S04]  /*80d0*/  @!P0 MOV R4, R7 ;  /* 0x0000000700048202 */ /* 0x000fc80000000f00 */
[----:B------:R-:W-:Y:S01]  /*80e0*/  @!P0 MOV R5, R208 ;  /* 0x000000d000058202 */ /* 0x000fe20000000f00 */
[----:B------:R-:W-:Y:S01]  /*80f0*/  IMAD.MOV.U32 R243, RZ, RZ, R4 ;  /* 0x000000fffff37224 */ /* 0x000fe200078e0004 */
[----:B------:R-:W-:-:S13]  /*8100*/  ISETP.GT.U32.AND P0, PT, R184, 0x17, PT ;  /* 0x00000017b800780c */ /* 0x000fda0003f04070 */
[----:B------:R-:W-:Y:S05]  /*8110*/  WARPSYNC.COLLECTIVE R6, `(.L_x_3705) ;  /* 0x0000000006087348 */ /* 0x000fea0003c00000 */
[----:B------:R0:W1:Y:S02]  /*8120*/  SHFL.DOWN P3, R241, R243, R220, R245 ;  /* 0x080000dcf3f17389 */ /* 0x00006400000600f5 */
[----:B01----:R-:W-:Y:S05]  /*8130*/  ENDCOLLECTIVE ;  /* 0x000000000000791b */ /* 0x003fea0003800000 */
.L_x_3705:
[----:B------:R-:W-:Y:S01]  /*8140*/  IMAD.MOV.U32 R243, RZ, RZ, R5 ;  /* 0x000000fffff37224 */ /* 0x000fe200078e0005 */
[----:B------:R-:W-:-:S07]  /*8150*/  MOV R7, R241 ;  /* 0x000000f100077202 */ /* 0x000fce0000000f00 */
[----:B------:R-:W-:Y:S05]  /*8160*/  WARPSYNC.COLLECTIVE R6, `(.L_x_3706) ;  /* 0x0000000006087348 */ /* 0x000fea0003c00000 */
[----:B------:R0:W1:Y:S02]  /*8170*/  SHFL.DOWN P3, R241, R243, R220, R245 ;  /* 0x080000dcf3f17389 */ /* 0x00006400000600f5 */
[----:B01----:R-:W-:Y:S05]  /*8180*/  ENDCOLLECTIVE ;  /* 0x000000000000791b */ /* 0x003fea0003800000 */
.L_x_3706:
        /* <DEDUP_REMOVED lines=11> */
.L_x_3707:
[----:B------:R-:W-:Y:S01]  /*8240*/  MOV R243, R5 ;  /* 0x0000000500f37202 */ /* 0x000fe20000000f00 */
[----:B------:R-:W-:-:S07]  /*8250*/  IMAD.MOV.U32 R7, RZ, RZ, R241 ;  /* 0x000000ffff077224 */ /* 0x000fce00078e00f1 */
[----:B------:R-:W-:Y:S05]  /*8260*/  WARPSYNC.COLLECTIVE R6, `(.L_x_3708) ;  /* 0x0000000006087348 */ /* 0x000fea0003c00000 */
[----:B------:R0:W1:Y:S02]  /*8270*/  SHFL.DOWN P3, R241, R243, R220, R245 ;  /* 0x080000dcf3f17389 */ /* 0x00006400000600f5 */
[----:B01----:R-:W-:Y:S05]  /*8280*/  ENDCOLLECTIVE ;  /* 0x000000000000791b */ /* 0x003fea0003800000 */
.L_x_3708:
[----:B------:R-:W-:Y:S01]  /*8290*/  @!P0 FMUL.FTZ R7, R4, R7 ;  /* 0x0000000704078220 */ /* 0x000fe20000410000 */
[----:B------:R-:W-:Y:S01]  /*82a0*/  IMAD.MOV.U32 R220, RZ, RZ, 0x1 ;  /* 0x00000001ffdc7424 */ /* 0x000fe200078e00ff */
[----:B------:R-:W-:-:S05]  /*82b0*/  MOV R208, R241 ;  /* 0x000000f100d07202 */ /* 0x000fca0000000f00 */
[----:B------:R-:W-:Y:S01]  /*82c0*/  @!P0 FFMA.FTZ R208, R4, R208, R5 ;  /* 0x000000d004d08223 */ /* 0x000fe20000010005 */
[----:B------:R-:W-:Y:S01]  /*82d0*/  @!P0 MOV R4, R7 ;  /* 0x0000000700048202 */ /* 0x000fe20000000f00 */
[----:B------:R-:W-:Y:S02]  /*82e0*/  HFMA2 R7, -RZ, RZ, 0, 1.847743988037109375e-06 ;  /* 0x0000001fff077431 */ /* 0x000fe400000001ff */
[----:B------:R-:W-:Y:S01]  /*82f0*/  @!P0 IMAD.MOV.U32 R5, RZ, RZ, R208 ;  /* 0x000000ffff058224 */ /* 0x000fe200078e00d0 */
[-C--:B------:R-:W-:Y:S02]  /*8300*/  MOV R239, R4.reuse ;  /* 0x0000000400ef7202 */ /* 0x080fe40000000f00 */
[----:B------:R-:W-:Y:S02]  /*8310*/  MOV R243, R4 ;  /* 0x0000000400f37202 */ /* 0x000fe40000000f00 */
[----:B------:R-:W-:-:S13]  /*8320*/  ISETP.NE.AND P0, PT, R150, 0x1f, PT ;  /* 0x0000001f9600780c */ /* 0x000fda0003f05270 */
[----:B------:R-:W-:Y:S05]  /*8330*/  WARPSYNC.COLLECTIVE R6, `(.L_x_3709) ;  /* 0x0000000006087348 */ /* 0x000fea0003c00000 */
[----:B------:R0:W1:Y:S02]  /*8340*/  SHFL.IDX P3, R218, R239, R210, R7 ;  /* 0x000000d2efda7389 */ /* 0x0000640000060007 */
[----:B01----:R-:W-:Y:S05]  /*8350*/  ENDCOLLECTIVE ;  /* 0x000000000000791b */ /* 0x003fea0003800000 */
.L_x_3709:
[----:B------:R-:W-:Y:S01]  /*8360*/  IMAD.MOV.U32 R239, RZ, RZ, R5 ;  /* 0x000000ffffef7224 */ /* 0x000fe200078e0005 */
[----:B------:R-:W-:-:S07]  /*8370*/  MOV R208, R218 ;  /* 0x000000da00d07202 */ /* 0x000fce0000000f00 */
[----:B------:R-:W-:Y:S05]  /*8380*/  WARPSYNC.COLLECTIVE R6, `(.L_x_3710) ;  /* 0x0000000006087348 */ /* 0x000fea0003c00000 */
[----:B------:R0:W1:Y:S02]  /*8390*/  SHFL.IDX P3, R218, R239, R210, R7 ;  /* 0x000000d2efda7389 */ /* 0x0000640000060007 */
[----:B01----:R-:W-:Y:S05]  /*83a0*/  ENDCOLLECTIVE ;  /* 0x000000000000791b */ /* 0x003fea0003800000 */
.L_x_3710:
[----:B------:R-:W-:Y:S05]  /*83b0*/  WARPSYNC.COLLECTIVE R6, `(.L_x_3711) ;  /* 0x0000000006087348 */ /* 0x000fea0003c00000 */
[----:B------:R0:W1:Y:S02]  /*83c0*/  SHFL.DOWN P3, R241, R243, R220, R245 ;  /* 0x080000dcf3f17389 */ /* 0x00006400000600f5 */
[----:B01----:R-:W-:Y:S05]  /*83d0*/  ENDCOLLECTIVE ;  /* 0x000000000000791b */ /* 0x003fea0003800000 */
.L_x_3711:
[----:B------:R-:W-:Y:S01]  /*83e0*/  IMAD.MOV.U32 R239, RZ, RZ, R2 ;  /* 0x000000ffffef7224 */ /* 0x000fe200078e0002 */
[----:B------:R-:W-:Y:S02]  /*83f0*/  MOV R243, R5 ;  /* 0x0000000500f37202 */ /* 0x000fe40000000f00 */
[----:B------:R-:W-:Y:S02]  /*8400*/  MOV R212, R218 ;  /* 0x000000da00d47202 */ /* 0x000fe40000000f00 */
[----:B------:R-:W-:-:S03]  /*8410*/  MOV R214, R241 ;  /* 0x000000f100d67202 */ /* 0x000fc60000000f00 */
[----:B------:R-:W-:-:S07]  /*8420*/  FFMA.FTZ R212, R3, R208, R212 ;  /* 0x000000d003d47223 */ /* 0x000fce00000100d4 */
[----:B------:R-:W-:Y:S05]  /*8430*/  WARPSYNC.COLLECTIVE R6, `(.L_x_3712) ;  /* 0x0000000006087348 */ /* 0x000fea0003c00000 */
[----:B------:R0:W1:Y:S02]  /*8440*/  SHFL.DOWN P3, R241, R243, R220, R245 ;  /* 0x080000dcf3f17389 */ /* 0x00006400000600f5 */
[----:B01----:R-:W-:Y:S05]  /*8450*/  ENDCOLLECTIVE ;  /* 0x000000000000791b */ /* 0x003fea0003800000 */
.L_x_3712:
[----:B------:R-:W-:-:S07]  /*8460*/  FMUL.FTZ R208, R2, R208 ;  /* 0x000000d002d07220 */ /* 0x000fce0000410000 */
[----:B------:R-:W-:Y:S05]  /*8470*/  WARPSYNC.COLLECTIVE R6, `(.L_x_3713) ;  /* 0x0000000006087348 */ /* 0x000fea0003c00000 */
[----:B------:R0:W1:Y:S02]  /*8480*/  SHFL.IDX P3, R218, R239, R210, R7 ;  /* 0x000000d2efda7389 */ /* 0x0000640000060007 */
[----:B01----:R-:W-:Y:S05]  /*8490*/  ENDCOLLECTIVE ;  /* 0x000000000000791b */ /* 0x003fea0003800000 */
.L_x_3713:
[----:B------:R-:W-:Y:S02]  /*84a0*/  MOV R239, R3 ;  /* 0x0000000300ef7202 */ /* 0x000fe40000000f00 */
[----:B------:R-:W-:-:S07]  /*84b0*/  MOV R216, R218 ;  /* 0x000000da00d87202 */ /* 0x000fce0000000f00 */
[----:B------:R-:W-:Y:S05]  /*84c0*/  WARPSYNC.COLLECTIVE R6, `(.L_x_3714) ;  /* 0x0000000006087348 */ /* 0x000fea0003c00000 */
[----:B------:R0:W1:Y:S02]  /*84d0*/  SHFL.IDX P3, R218, R239, R210, R7 ;  /* 0x000000d2efda7389 */ /* 0x0000640000060007 */
[----:B01----:R-:W-:Y:S05]  /*84e0*/  ENDCOLLECTIVE ;  /* 0x000000000000791b */ /* 0x003fea0003800000 */
.L_x_3714:
[----:B------:R-:W-:Y:S05]  /*84f0*/  BRA `(.L_x_3715) ;  /* 0xffffffbc00b87947 */ /* 0x000fea000383ffff */
.L_x_3716:
        /* <DEDUP_REMOVED lines=16> */
.L_x_10444:


//--------------------- .text._Z25selective_scan_bwd_kernelI32Selective_Scan_bwd_kernel_traitsILi64ELi16ELb0ELb0ELb1ELb0ELb1EN3c108BFloat16EfEEv12SSMParamsBwd --------------------------
	.section	.text._Z25selective_scan_bwd_kernelI32Selective_Scan_bwd_kernel_traitsILi64ELi16ELb0ELb0ELb1ELb0ELb1EN3c108BFloat16EfEEv12SSMParamsBwd,"ax",@progbits
	.align	128
        .global         _Z25selective_scan_bwd_kernelI32Selective_Scan_bwd_kernel_traitsILi64ELi16ELb0ELb0ELb1ELb0ELb1EN3c108BFloat16EfEEv12SSMParamsBwd
        .type           _Z25selective_scan_bwd_kernelI32Selective_Scan_bwd_kernel_traitsILi64ELi16ELb0ELb0ELb1ELb0ELb1EN3c108BFloat16EfEEv12SSMParamsBwd,@function
        .size           _Z25selective_scan_bwd_kernelI32Selective_Scan_bwd_kernel_traitsILi64ELi16ELb0ELb0ELb1ELb0ELb1EN3c108BFloat16EfEEv12SSMParamsBwd,(.L_x_10445 - _Z25selective_scan_bwd_kernelI32Selective_Scan_bwd_kernel_traitsILi64ELi16ELb0ELb0ELb1ELb0ELb1EN3c108BFloat16EfEEv12SSMParamsBwd)
        .other          _Z25selective_scan_bwd_kernelI32Selective_Scan_bwd_kernel_traitsILi64ELi16ELb0ELb0ELb1ELb0ELb1EN3c108BFloat16EfEEv12SSMParamsBwd,@"STO_CUDA_ENTRY STV_DEFAULT"
_Z25selective_scan_bwd_kernelI32Selective_Scan_bwd_kernel_traitsILi64ELi16ELb0ELb0ELb1ELb0ELb1EN3c108BFloat16EfEEv12SSMParamsBwd:
.text._Z25selective_scan_bwd_kernelI32Selective_Scan_bwd_kernel_traitsILi64ELi16ELb0ELb0ELb1ELb0ELb1EN3c108BFloat16EfEEv12SSMParamsBwd:
        /* <DEDUP_REMOVED lines=27> */
[----:B------:R-:W-:Y:S02]  /*01b0*/  IMAD.U32 R4, RZ, RZ, UR6 ;  /* 0x00000006ff047e24 */ /* 0x000fe4000f8e00ff */
[----:B------:R-:W-:-:S03]  /*01c0*/  MOV R3, UR5 ;  /* 0x0000000500037c02 */ /* 0x000fc60008000f00 */
[----:B------:R-:W-:Y:S02]  /*01d0*/  MOV R5, UR7 ;  /* 0x0000000700057c02 */ /* 0x000fe40008000f00 */
[----:B----4-:R-:W5:Y:S01]  /*01e0*/  @P0 LDG.E R157, desc[UR30][R2.64] ;  /* 0x0000001e029d0981 */ /* 0x010f62000c1e1900 */
[----:B0-----:R-:W-:Y:S01]  /*01f0*/  VIADD R6, R0, 0xffffffe ;  /* 0x0ffffffe00067836 */ /* 0x001fe20000000000 */
[----:B------:R-:W-:Y:S02]  /*0200*/  UIMAD.WIDE.U32 UR4, UR36, UR12, URZ ;  /* 0x0000000c240472a5 */ /* 0x000fe4000f8e00ff */
[----:B------:R0:W5:Y:S01]  /*0210*/  @P1 LDG.E R150, desc[UR30][R4.64] ;  /* 0x0000001e04961981 */ /* 0x000162000c1e1900 */
[----:B------:R-:W-:Y:S01]  /*0220*/  UIMAD.WIDE.U32 UR6, UR36, UR16, URZ ;  /* 0x00000010240672a5 */ /* 0x000fe2000f8e00ff */
[----:B------:R3:W4:Y:S01]  /*0230*/  F2I.FTZ.U32.TRUNC.NTZ R7, R6 ;  /* 0x0000000600077305 */ /* 0x000722000021f000 */
[----:B------:R-:W-:Y:S01]  /*0240*/  IABS R0, UR29 ;  /* 0x0000001d00007c13 */ /* 0x000fe20008000000 */
[----:B------:R-:W-:Y:S01]  /*0250*/  UIMAD UR5, UR36, UR13, UR5 ;  /* 0x0000000d240572a4 */ /* 0x000fe2000f8e0205 */
[----:B------:R-:W-:Y:S01]  /*0260*/  HFMA2 R153, -RZ, RZ, 0, 0 ;  /* 0x00000000ff997431 */ /* 0x000fe200000001ff */
[----:B------:R-:W-:-:S02]  /*0270*/  UIMAD UR7, UR36, UR17, UR7 ;  /* 0x00000011240772a4 */ /* 0x000fc4000f8e0207 */
[----:B------:R-:W-:Y:S02]  /*0280*/  UIMAD.WIDE.U32 UR8, UR29, UR14, UR4 ;  /* 0x0000000e1d0872a5 */ /* 0x000fe4000f8e0004 */
[----:B------:R-:W-:Y:S01]  /*0290*/  UIMAD.WIDE.U32 UR10, UR29, UR18, UR6 ;  /* 0x000000121d0a72a5 */ /* 0x000fe2000f8e0006 */
[----:B---3--:R-:W-:Y:S01]  /*02a0*/  IMAD.MOV.U32 R6, RZ, RZ, RZ ;  /* 0x000000ffff067224 */ /* 0x008fe200078e00ff */
[----:B-1----:R-:W-:Y:S01]  /*02b0*/  ULEA UR16, UR20, 0xfffffc00, 0xa ;  /* 0xfffffc0014107891 */ /* 0x002fe2000f8e50ff */
[----:B0-----:R-:W0:Y:S01]  /*02c0*/  LDC.64 R4, c[0x0][0x3e8] ;  /* 0x0000fa00ff047b82 */ /* 0x001e220000000a00 */
[----:B------:R-:W1:Y:S01]  /*02d0*/  LDCU.64 UR12, c[0x0][0x498] ;  /* 0x00009300ff0c77ac */ /* 0x000e620008000a00 */
[----:B----4-:R-:W-:Y:S02]  /*02e0*/  IADD3 R2, PT, PT, RZ, -R7, RZ ;  /* 0x80000007ff027210 */ /* 0x010fe40007ffe0ff */
[----:B------:R-:W3:Y:S03]  /*02f0*/  LDCU.128 UR4, c[0x0][0x460] ;  /* 0x00008c00ff0477ac */ /* 0x000ee60008000c00 */
[----:B------:R-:W-:Y:S01]  /*0300*/  IMAD R3, R2, R9, RZ ;  /* 0x0000000902037224 */ /* 0x000fe200078e02ff */
[----:B------:R-:W-:-:S02]  /*0310*/  UIADD3 UR8, UP1, UPT, UR16, UR8, URZ ;  /* 0x0000000810087290 */ /* 0x000fc4000ff3e0ff */
[----:B--2---:R-:W-:Y:S01]  /*0320*/  UISETP.NE.U32.AND UP0, UPT, UR32, URZ, UPT ;  /* 0x000000ff2000728c */ /* 0x004fe2000bf05070 */
[----:B------:R-:W-:Y:S01]  /*0330*/  IMAD.HI.U32 R6, R7, R3, R6 ;  /* 0x0000000307067227 */ /* 0x000fe200078e0006 */
[----:B------:R-:W-:Y:S02]  /*0340*/  UIMAD UR24, UR29, UR15, UR9 ;  /* 0x0000000f1d1872a4 */ /* 0x000fe4000f8e0209 */
[----:B------:R-:W-:Y:S01]  /*0350*/  USHF.R.S32.HI UR17, URZ, 0x1f, UR16 ;  /* 0x0000001fff117899 */ /* 0x000fe20008011410 */
[----:B------:R-:W2:Y:S02]  /*0360*/  LDCU.64 UR14, c[0x0][0x3d0] ;  /* 0x00007a00ff0e77ac */ /* 0x000ea40008000a00 */
[----:B------:R-:W-:Y:S02]  /*0370*/  IMAD.HI.U32 R155, R6, R0, RZ ;  /* 0x00000000069b7227 */ /* 0x000fe400078e00ff */
[----:B------:R-:W4:Y:S01]  /*0380*/  LDC.64 R6, c[0x0][0x450] ;  /* 0x00011400ff067b82 */ /* 0x000f220000000a00 */
[----:B------:R-:W-:-:S02]  /*0390*/  UIADD3 UR10, UP3, UPT, UR16, UR10, URZ ;  /* 0x0000000a100a7290 */ /* 0x000fc4000ff7e0ff */
[----:B------:R-:W-:Y:S01]  /*03a0*/  IADD3 R2, PT, PT, -R155, RZ, RZ ;  /* 0x000000ff9b027210 */ /* 0x000fe20007ffe1ff */
[----:B------:R-:W-:Y:S02]  /*03b0*/  UISETP.NE.AND.EX UP0, UPT, UR33, URZ, UPT, UP0 ;  /* 0x000000ff2100728c */ /* 0x000fe4000bf05300 */
[----:B---3--:R-:W-:Y:S02]  /*03c0*/  ULEA UR23, UP2, UR8, UR4, 0x1 ;  /* 0x0000000408177291 */ /* 0x008fe4000f8408ff */
[C---:B------:R-:W-:Y:S01]  /*03d0*/  IMAD R0, R9.reuse, R2, R0 ;  /* 0x0000000209007224 */ /* 0x040fe200078e0200 */
[----:B------:R-:W-:Y:S02]  /*03e0*/  UIADD3.X UR24, UPT, UPT, UR17, UR24, URZ, UP1, !UPT ;  /* 0x0000001811187290 */ /* 0x000fe40008ffe4ff */
[----:B------:R-:W-:Y:S02]  /*03f0*/  UIMAD UR26, UR29, UR19, UR11 ;  /* 0x000000131d1a72a4 */ /* 0x000fe4000f8e020b */
[----:B------:R-:W-:Y:S01]  /*0400*/  ISETP.GT.U32.AND P1, PT, R9, R0, PT ;  /* 0x000000000900720c */ /* 0x000fe20003f24070 */
[----:B------:R-:W-:-:S02]  /*0410*/  ULEA.HI.X UR24, UR8, UR5, UR24, 0x1, UP2 ;  /* 0x0000000508187291 */ /* 0x000fc400090f0c18 */
[----:B------:R-:W-:Y:S02]  /*0420*/  ULEA UR25, UP4, UR10, UR6, 0x1 ;  /* 0x000000060a197291 */ /* 0x000fe4000f8808ff */
[----:B------:R-:W-:Y:S01]  /*0430*/  UIADD3.X UR26, UPT, UPT, UR17, UR26, URZ, UP3, !UPT ;  /* 0x0000001a111a7290 */ /* 0x000fe20009ffe4ff */
[----:B------:R-:W3:Y:S03]  /*0440*/  LDCU.64 UR8, c[0x0][0x4a0] ;  /* 0x00009400ff0877ac */ /* 0x000ee60008000a00 */
[----:B------:R-:W-:-:S04]  /*0450*/  ULEA.HI.X UR26, UR10, UR7, UR26, 0x1, UP4 ;  /* 0x000000070a1a7291 */ /* 0x000fc8000a0f0c1a */
[----:B------:R-:W-:Y:S01]  /*0460*/  @!P1 IMAD.IADD R0, R0, 0x1, -R9 ;  /* 0x0000000100009824 */ /* 0x000fe200078e0a09 */
[----:B------:R-:W0:Y:S01]  /*0470*/  @UP0 LDCU UR10, c[0x0][0x384] ;  /* 0x00007080ff0a07ac */ /* 0x000e220008000800 */
[----:B------:R-:W-:Y:S02]  /*0480*/  @!P1 IADD3 R155, PT, PT, R155, 0x1, RZ ;  /* 0x000000019b9b9810 */ /* 0x000fe40007ffe0ff */
[----:B------:R-:W-:Y:S01]  /*0490*/  ISETP.NE.AND P1, PT, R8, RZ, PT ;  /* 0x000000ff0800720c */ /* 0x000fe20003f25270 */
[----:B-1----:R-:W-:Y:S01]  /*04a0*/  UIMAD.WIDE.U32 UR4, UR36, UR12, URZ ;  /* 0x0000000c240472a5 */ /* 0x002fe2000f8e00ff */
[----:B------:R-:W-:Y:S01]  /*04b0*/  ISETP.GE.U32.AND P0, PT, R0, R9, PT ;  /* 0x000000090000720c */ /* 0x000fe20003f06070 */
[----:B--2---:R-:W-:Y:S01]  /*04c0*/  UIMAD.WIDE.U32 UR6, UR36, UR14, URZ ;  /* 0x0000000e240672a5 */ /* 0x004fe2000f8e00ff */
[----:B------:R-:W-:Y:S01]  /*04d0*/  LOP3.LUT R0, R8, UR29, RZ, 0x3c, !PT ;  /* 0x0000001d08007c12 */ /* 0x000fe2000f8e3cff */
[----:B------:R-:W-:Y:S01]  /*04e0*/  UIMAD UR5, UR36, UR13, UR5 ;  /* 0x0000000d240572a4 */ /* 0x000fe2000f8e0205 */
[----:B------:R-:W1:Y:S02]  /*04f0*/  LDCU.64 UR12, c[0x0][0x528] ;  /* 0x0000a500ff0c77ac */ /* 0x000e640008000a00 */
[----:B------:R-:W-:Y:S01]  /*0500*/  ISETP.GE.AND P2, PT, R0, RZ, PT ;  /* 0x000000ff0000720c */ /* 0x000fe20003f46270 */
[----:B------:R-:W2:Y:S06]  /*0510*/  @UP0 LDCU UR11, c[0x0][0x38c] ;  /* 0x00007180ff0b07ac */ /* 0x000eac0008000800 */
[----:B------:R-:W-:Y:S01]  /*0520*/  @P0 VIADD R155, R155, 0x1 ;  /* 0x000000019b9b0836 */ /* 0x000fe20000000000 */
[----:B------:R-:W-:Y:S01]  /*0530*/  UIMAD UR7, UR36, UR15, UR7 ;  /* 0x0000000f240772a4 */ /* 0x000fe2000f8e0207 */
[----:B------:R-:W4:Y:S04]  /*0540*/  @UP0 LDCU.64 UR14, c[0x0][0x480] ;  /* 0x00009000ff0e07ac */ /* 0x000f280008000a00 */
[----:B------:R-:W-:Y:S01]  /*0550*/  @!P2 IADD3 R155, PT, PT, -R155, RZ, RZ ;  /* 0x000000ff9b9ba210 */ /* 0x000fe20007ffe1ff */
[----:B---3--:R-:W-:Y:S01]  /*0560*/  UIMAD.WIDE.U32 UR4, UR29, UR8, UR4 ;  /* 0x000000081d0472a5 */ /* 0x008fe2000f8e0004 */
[----:B------:R-:W-:-:S03]  /*0570*/  @!P1 LOP3.LUT R155, RZ, R8, RZ, 0x33, !PT ;  /* 0x00000008ff9b9212 */ /* 0x000fc600078e33ff */
[----:B------:R-:W-:Y:S01]  /*0580*/  UIMAD UR28, UR29, UR9, UR5 ;  /* 0x000000091d1c72a4 */ /* 0x000fe2000f8e0205 */
[----:B------:R-:W-:Y:S01]  /*0590*/  SHF.R.S32.HI R3, RZ, 0x1f, R155 ;  /* 0x0000001fff037819 */ /* 0x000fe2000001149b */
[----:B0-----:R-:W-:Y:S02]  /*05a0*/  @UP0 UIMAD UR5, UR36, UR10, UR29 ;  /* 0x0000000a240502a4 */ /* 0x001fe4000f8e021d */
[----:B------:R-:W-:Y:S02]  /*05b0*/  UIADD3 UR4, UP1, UPT, UR16, UR4, URZ ;  /* 0x0000000410047290 */ /* 0x000fe4000ff3e0ff */
[----:B------:R-:W-:Y:S01]  /*05c0*/  @UP0 UIMAD UR5, UR5, UR20, URZ ;  /* 0x00000014050502a4 */ /* 0x000fe2000f8e02ff */
[-C--:B------:R-:W-:Y:S01]  /*05d0*/  IMAD R0, R3, R4.reuse, RZ ;  /* 0x0000000403007224 */ /* 0x080fe200078e02ff */
[----:B------:R-:W-:Y:S01]  /*05e0*/  UIADD3.X UR28, UPT, UPT, UR17, UR28, URZ, UP1, !UPT ;  /* 0x0000001c111c7290 */ /* 0x000fe20008ffe4ff */
[----:B------:R-:W-:Y:S01]  /*05f0*/  IMAD.WIDE.U32 R2, R155, R4, UR6 ;  /* 0x000000069b027e25 */ /* 0x000fe2000f8e0004 */
[----:B-1----:R-:W-:-:S02]  /*0600*/  ULEA UR27, UP1, UR4, UR12, 0x1 ;  /* 0x0000000c041b7291 */ /* 0x002fc4000f8208ff */
[----:B--2---:R-:W-:Y:S01]  /*0610*/  @UP0 UIMAD UR6, UR5, UR11, URZ ;  /* 0x0000000b050602a4 */ /* 0x004fe2000f8e02ff */
[----:B------:R-:W-:Y:S01]  /*0620*/  IMAD R5, R155, R5, R0 ;  /* 0x000000059b057224 */ /* 0x000fe200078e0200 */
[----:B------:R-:W-:Y:S01]  /*0630*/  ULEA.HI.X UR28, UR4, UR13, UR28, 0x1, UP1 ;  /* 0x0000000d041c7291 */ /* 0x000fe200088f0c1c */
[----:B------:R-:W-:Y:S01]  /*0640*/  IADD3 R147, P0, PT, R2, UR16, RZ ;  /* 0x0000001002937c10 */ /* 0x000fe2000ff1e0ff */
[----:B------:R-:W-:Y:S01]  /*0650*/  UMOV UR5, URZ ;  /* 0x000000ff00057c82 */ /* 0x000fe20008000000 */
[----:B------:R-:W-:Y:S01]  /*0660*/  UMOV UR4, URZ ;  /* 0x000000ff00047c82 */ /* 0x000fe20008000000 */
[----:B----4-:R-:W-:Y:S01]  /*0670*/  @UP0 UIMAD.WIDE UR4, UR6, 0x8, UR14 ;  /* 0x00000008060408a5 */ /* 0x010fe2000f8e020e */
[----:B------:R-:W-:Y:S01]  /*0680*/  IMAD.IADD R0, R3, 0x1, R5 ;  /* 0x0000000103007824 */ /* 0x000fe200078e0205 */
[----:B------:R-:W-:Y:S01]  /*0690*/  UISETP.GE.AND UP0, UPT, UR20, 0x1, UPT ;  /* 0x000000011400788c */ /* 0x000fe2000bf06270 */
[----:B------:R-:W-:-:S03]  /*06a0*/  LEA R149, P1, R147, R6, 0x1 ;  /* 0x0000000693957211 */ /* 0x000fc600078208ff */
        /* <DEDUP_REMOVED lines=10> */
[----:B------:R-:W4:Y:S01]  /*0750*/  LDCU UR22, c[0x0][0x394] ;  /* 0x00007280ff1677ac */ /* 0x000f220008000800 */
[----:B--2---:R-:W-:Y:S02]  /*0760*/  UIMAD.WIDE.U32 UR16, UR29, UR8, URZ ;  /* 0x000000081d1072a5 */ /* 0x004fe4000f8e00ff */
[----:B---3--:R-:W-:-:S02]  /*0770*/  UIMAD.WIDE.U32 UR18, UR29, UR20, URZ ;  /* 0x000000141d1272a5 */ /* 0x008fc4000f8e00ff */
[----:B-1----:R-:W-:Y:S02]  /*0780*/  ULEA UR6, UR7, UR6, 0x18 ;  /* 0x0000000607067291 */ /* 0x002fe4000f8ec0ff */
[----:B------:R-:W-:Y:S02]  /*0790*/  UIMAD UR20, UR29, UR9, UR17 ;  /* 0x000000091d1472a4 */ /* 0x000fe4000f8e0211 */
[----:B------:R-:W-:Y:S01]  /*07a0*/  UIMAD UR21, UR29, UR21, UR19 ;  /* 0x000000151d1572a4 */ /* 0x000fe2000f8e0213 */
[C---:B0-----:R-:W-:Y:S01]  /*07b0*/  IMAD.SHL.U32 R0, R148.reuse, 0x10, RZ ;  /* 0x0000001094007824 */ /* 0x041fe200078e00ff */
[C---:B------:R-:W-:Y:S02]  /*07c0*/  LOP3.LUT R187, R148.reuse, 0x1f, RZ, 0xc0, !PT ;  /* 0x0000001f94bb7812 */ /* 0x040fe400078ec0ff */
[----:B------:R-:W-:Y:S02]  /*07d0*/  LEA R145, R148, UR6, 0x3 ;  /* 0x0000000694917c11 */ /* 0x000fe4000f8e18ff */
[----:B------:R-:W-:-:S02]  /*07e0*/  LOP3.LUT R3, R0, 0x3e00, RZ, 0xc0, !PT ;  /* 0x00003e0000037812 */ /* 0x000fc400078ec0ff */
[----:B------:R-:W-:Y:S02]  /*07f0*/  LEA.HI R144, R0, R0, RZ, 0x1b ;  /* 0x0000000000907211 */ /* 0x000fe400078fd8ff */
[----:B------:R-:W-:Y:S02]  /*0800*/  LOP3.LUT R146, R3, 0x1f, R148, 0xf8, !PT ;  /* 0x0000001f03927812 */ /* 0x000fe400078ef894 */
[----:B------:R-:W-:Y:S02]  /*0810*/  LEA R144, R144, UR6, 0x2 ;  /* 0x0000000690907c11 */ /* 0x000fe4000f8e10ff */
        /* <DEDUP_REMOVED lines=14> */
[----:B----4-:R-:W-:-:S07]  /*0900*/  LOP3.LUT R129, R146, 0x1e0, RZ, 0xfc, !PT ;  /* 0x000001e092817812 */ /* 0x010fce00078efcff */
.L_x_3765:
[----:B0-----:R-:W0:Y:S01]  /*0910*/  LDCU.128 UR12, c[0x0][0x420] ;  /* 0x00008400ff0c77ac */ /* 0x001e220008000c00 */
[----:B-1----:R-:W-:Y:S02]  /*0920*/  PRMT R19, RZ, 0x7610, R19 ;  /* 0x00007610ff137816 */ /* 0x002fe40000000013 */
[----:B------:R-:W-:Y:S01]  /*0930*/  PRMT R18, RZ, 0x7610, R18 ;  /* 0x00007610ff127816 */ /* 0x000fe20000000012 */
[----:B------:R-:W1:Y:S01]  /*0940*/  LDCU.128 UR8, c[0x0][0x410] ;  /* 0x00008200ff0877ac */ /* 0x000e620008000c00 */
[----:B------:R-:W-:Y:S02]  /*0950*/  PRMT R13, RZ, 0x7610, R13 ;  /* 0x00007610ff0d7816 */ /* 0x000fe4000000000d */
[----:B------:R-:W-:Y:S01]  /*0960*/  PRMT R12, RZ, 0x7610, R12 ;  /* 0x00007610ff0c7816 */ /* 0x000fe2000000000c */
[----:B------:R-:W-:Y:S01]  /*0970*/  ULEA UR6, UR22, 0xfffffc00, 0xa ;  /* 0xfffffc0016067891 */ /* 0x000fe2000f8e50ff */
[----:B------:R-:W-:Y:S01]  /*0980*/  PRMT R15, RZ, 0x7610, R15 ;  /* 0x00007610ff0f7816 */ /* 0x000fe2000000000f */
[----:B------:R-:W-:Y:S01]  /*0990*/  UMOV UR7, URZ ;  /* 0x000000ff00077c82 */ /* 0x000fe20008000000 */
[----:B------:R-:W2:Y:S01]  /*09a0*/  LDCU.64 UR38, c[0x0][0x488] ;  /* 0x00009100ff2677ac */ /* 0x000ea20008000a00 */
[----:B------:R-:W-:-:S02]  /*09b0*/  PRMT R16, RZ, 0x7610, R16 ;  /* 0x00007610ff107816 */ /* 0x000fc40000000010 */
[----:B------:R-:W-:Y:S01]  /*09c0*/  PRMT R14, RZ, 0x7610, R14 ;  /* 0x00007610ff0e7816 */ /* 0x000fe2000000000e */
[----:B------:R-:W3:Y:S01]  /*09d0*/  LDCU.64 UR40, c[0x0][0x478] ;  /* 0x00008f00ff2877ac */ /* 0x000ee20008000a00 */
[----:B------:R-:W-:Y:S02]  /*09e0*/  PRMT R17, RZ, 0x7610, R17 ;  /* 0x00007610ff117816 */ /* 0x000fe40000000011 */
[----:B------:R-:W-:Y:S01]  /*09f0*/  PRMT R21, RZ, 0x7610, R21 ;  /* 0x00007610ff157816 */ /* 0x000fe20000000015 */
[----:B0-----:R-:W-:Y:S01]  /*0a00*/  UIMAD.WIDE.U32 UR34, UR36, UR12, UR6 ;  /* 0x0000000c242272a5 */ /* 0x001fe2000f8e0006 */
[----:B------:R-:W-:Y:S01]  /*0a10*/  PRMT R20, RZ, 0x7610, R20 ;  /* 0x00007610ff147816 */ /* 0x000fe20000000014 */
[----:B-1----:R-:W-:Y:S01]  /*0a20*/  UIMAD.WIDE.U32 UR32, UR36, UR8, UR6 ;  /* 0x00000008242072a5 */ /* 0x002fe2000f8e0006 */
[----:B------:R-:W-:Y:S01]  /*0a30*/  PRMT R23, RZ, 0x7610, R23 ;  /* 0x00007610ff177816 */ /* 0x000fe20000000017 */
[----:B------:R-:W-:Y:S01]  /*0a40*/  UIMAD UR13, UR36, UR13, UR35 ;  /* 0x0000000d240d72a4 */ /* 0x000fe2000f8e0223 */
[----:B------:R-:W-:-:S02]  /*0a50*/  PRMT R22, RZ, 0x7610, R22 ;  /* 0x00007610ff167816 */ /* 0x000fc40000000016 */
[----:B------:R-:W-:Y:S01]  /*0a60*/  UMOV UR12, UR34 ;  /* 0x00000022000c7c82 */ /* 0x000fe20008000000 */
[----:B------:R-:W-:Y:S01]  /*0a70*/  UIMAD UR9, UR36, UR9, UR33 ;  /* 0x00000009240972a4 */ /* 0x000fe2000f8e0221 */
[----:B------:R-:W-:Y:S01]  /*0a80*/  PRMT R25, RZ, 0x7610, R25 ;  /* 0x00007610ff197816 */ /* 0x000fe20000000019 */
[----:B------:R-:W-:Y:S01]  /*0a90*/  UIMAD.WIDE.U32 UR12, UR29, UR14, UR12 ;  /* 0x0000000e1d0c72a5 */ /* 0x000fe2000f8e000c */
[----:B------:R-:W-:Y:S01]  /*0aa0*/  PRMT R24, RZ, 0x7610, R24 ;  /* 0x00007610ff187816 */ /* 0x000fe20000000018 */
[----:B------:R-:W-:Y:S01]  /*0ab0*/  UMOV UR8, UR32 ;  /* 0x0000002000087c82 */ /* 0x000fe20008000000 */
[----:B------:R-:W-:Y:S01]  /*0ac0*/  PRMT R27, RZ, 0x7610, R27 ;  /* 0x00007610ff1b7816 */ /* 0x000fe2000000001b */
[----:B------:R-:W-:Y:S02]  /*0ad0*/  UIMAD.WIDE.U32 UR8, UR29, UR10, UR8 ;  /* 0x0000000a1d0872a5 */ /* 0x000fe4000f8e0008 */
[----:B------:R-:W-:Y:S01]  /*0ae0*/  UIMAD UR15, UR29, UR15, UR13 ;  /* 0x0000000f1d0f72a4 */ /* 0x000fe2000f8e020d */
[----:B------:R-:W-:Y:S01]  /*0af0*/  IADD3 R0, P1, PT, R146, UR12, RZ ;  /* 0x0000000c92007c10 */ /* 0x000fe2000ff3e0ff */
[----:B------:R-:W-:-:S02]  /*0b00*/  UIMAD UR11, UR29, UR11, UR9 ;  /* 0x0000000b1d0b72a4 */ /* 0x000fc4000f8e0209 */
[----:B------:R-:W-:Y:S01]  /*0b10*/  IADD3 R5, P0, PT, R146, UR8, RZ ;  /* 0x0000000892057c10 */ /* 0x000fe2000ff1e0ff */
[----:B------:R-:W0:Y:S01]  /*0b20*/  LDCU UR13, c[0x0][0x388] ;  /* 0x00007100ff0d77ac */ /* 0x000e220008000800 */
[----:B------:R-:W-:Y:S01]  /*0b30*/  IMAD.X R3, RZ, RZ, UR15, P1 ;  /* 0x0000000fff037e24 */ /* 0x000fe200088e06ff */
[C---:B---3--:R-:W-:Y:S02]  /*0b40*/  LEA R2, P1, R0.reuse, UR40, 0x1 ;  /* 0x0000002800027c11 */ /* 0x048fe4000f8208ff */
[----:B------:R-:W-:Y:S01]  /*0b50*/  IADD3.X R6, PT, PT, RZ, UR11, RZ, P0, !PT ;  /* 0x0000000bff067c10 */ /* 0x000fe200087fe4ff */
[----:B------:R-:W-:Y:S01]  /*0b60*/  BAR.SYNC.DEFER_BLOCKING 0x0 ;  /* 0x0000000000007b1d */ /* 0x000fe20000010000 */
[C---:B--2---:R-:W-:Y:S02]  /*0b70*/  LEA R4, P0, R5.reuse, UR38, 0x1 ;  /* 0x0000002605047c11 */ /* 0x044fe4000f8008ff */
[----:B------:R-:W-:Y:S02]  /*0b80*/  LEA.HI.X R3, R0, UR41, R3, 0x1, P1 ;  /* 0x0000002900037c11 */ /* 0x000fe400088f0c03 */
[----:B------:R-:W-:Y:S01]  /*0b90*/  LEA.HI.X R5, R5, UR39, R6, 0x1, P0 ;  /* 0x0000002705057c11 */ /* 0x000fe200080f0c06 */
[----:B------:R-:W1:Y:S01]  /*0ba0*/  S2R R128, SR_LANEID ;  /* 0x0000000000807919 */ /* 0x000e620000000000 */
[----:B------:R-:W-:Y:S01]  /*0bb0*/  SHF.L.U32 R6, R146, 0x1, RZ ;  /* 0x0000000192067819 */ /* 0x000fe200000006ff */
[----:B------:R-:W2:Y:S01]  /*0bc0*/  S2UR UR8, SR_CgaCtaId ;  /* 0x00000000000879c3 */ /* 0x000ea20000008800 */
[----:B------:R-:W-:-:S02]  /*0bd0*/  PRMT R0, RZ, 0x7610, R0 ;  /* 0x00007610ff007816 */ /* 0x000fc40000000000 */
[----:B------:R-:W-:Y:S01]  /*0be0*/  SHF.L.U32 R26, R148, 0x4, RZ ;  /* 0x00000004941a7819 */ /* 0x000fe200000006ff */
[----:B0-----:R-:W-:Y:S01]  /*0bf0*/  UIADD3 UR32, UPT, UPT, -UR6, UR13, URZ ;  /* 0x0000000d06207290 */ /* 0x001fe2000fffe1ff */
[C---:B------:R-:W-:Y:S01]  /*0c00*/  IADD3 R10, P1, PT, R6.reuse, UR23, RZ ;  /* 0x00000017060a7c10 */ /* 0x040fe2000ff3e0ff */
[----:B------:R-:W-:Y:S01]  /*0c10*/  UMOV UR12, 0x400 ;  /* 0x00000400000c7882 */ /* 0x000fe20000000000 */
[C---:B------:R-:W-:Y:S01]  /*0c20*/  IADD3 R8, P2, PT, R6.reuse, UR25, RZ ;  /* 0x0000001906087c10 */ /* 0x040fe2000ff5e0ff */
[----:B------:R-:W0:Y:S01]  /*0c30*/  LDCU.64 UR10, c[0x0][0x508] ;  /* 0x0000a100ff0a77ac */ /* 0x000e220008000a00 */
[----:B------:R-:W-:Y:S01]  /*0c40*/  IADD3 R6, P0, PT, R6, UR27, RZ ;  /* 0x0000001b06067c10 */ /* 0x000fe2000ff1e0ff */
[----:B------:R-:W-:Y:S01]  /*0c50*/  IMAD.X R11, RZ, RZ, UR24, P1 ;  /* 0x00000018ff0b7e24 */ /* 0x000fe200088e06ff */
[----:B------:R-:W-:Y:S01]  /*0c60*/  IADD3.X R9, PT, PT, RZ, UR26, RZ, P2, !PT ;  /* 0x0000001aff097c10 */ /* 0x000fe200097fe4ff */
[----:B------:R-:W3:Y:S01]  /*0c70*/  LDCU.64 UR14, c[0x0][0x510] ;  /* 0x0000a200ff0e77ac */ /* 0x000ee20008000a00 */
[----:B------:R-:W-:Y:S01]  /*0c80*/  ISETP.GE.AND P2, PT, R143, UR32, PT ;  /* 0x000000208f007c0c */ /* 0x000fe2000bf46270 */
[----:B------:R-:W-:Y:S01]  /*0c90*/  IMAD.X R7, RZ, RZ, UR28, P0 ;  /* 0x0000001cff077e24 */ /* 0x000fe200080e06ff */
[----:B------:R-:W-:Y:S01]  /*0ca0*/  ISETP.GE.AND P0, PT, R146, UR32, PT ;  /* 0x0000002092007c0c */ /* 0x000fe2000bf06270 */
[----:B------:R-:W4:Y:S01]  /*0cb0*/  LDCU.64 UR34, c[0x0][0x490] ;  /* 0x00009200ff2277ac */ /* 0x000f220008000a00 */
[----:B------:R-:W-:-:S02]  /*0cc0*/  ISETP.GE.AND P1, PT, R142, UR32, PT ;  /* 0x000000208e007c0c */ /* 0x000fc4000bf26270 */
[----:B------:R-:W-:Y:S01]  /*0cd0*/  ISETP.GE.AND P6, PT, R141, UR32, PT ;  /* 0x000000208d007c0c */ /* 0x000fe2000bfc6270 */
[----:B------:R-:W0:Y:S01]  /*0ce0*/  LDCU UR33, c[0x0][0x38c] ;  /* 0x00007180ff2177ac */ /* 0x000e220008000800 */
[----:B------:R-:W-:Y:S02]  /*0cf0*/  ISETP.GE.AND P3, PT, R138, UR32, PT ;  /* 0x000000208a007c0c */ /* 0x000fe4000bf66270 */
[----:B------:R-:W-:Y:S02]  /*0d00*/  ISETP.GE.AND P5, PT, R140, UR32, PT ;  /* 0x000000208c007c0c */ /* 0x000fe4000bfa6270 */
[----:B------:R-:W-:Y:S01]  /*0d10*/  ISETP.GE.AND P4, PT, R139, UR32, PT ;  /* 0x000000208b007c0c */ /* 0x000fe2000bf86270 */
[----:B------:R-:W3:Y:S04]  /*0d20*/  @!P2 LDG.E.U16 R13, desc[UR30][R10.64+0x40] ;  /* 0x0000401e0a0da981 */ /* 0x000ee8000c1e1500 */
[----:B------:R-:W4:Y:S01]  /*0d30*/  @!P0 LDG.E.U16 R0, desc[UR30][R10.64] ;  /* 0x0000001e0a008981 */ /* 0x000f22000c1e1500 */
[----:B------:R-:W-:-:S03]  /*0d40*/  ISETP.GE.AND P0, PT, R137, UR32, PT ;  /* 0x0000002089007c0c */ /* 0x000fc6000bf06270 */
[----:B------:R-:W3:Y:S04]  /*0d50*/  @!P1 LDG.E.U16 R12, desc[UR30][R10.64+0x80] ;  /* 0x0000801e0a0c9981 */ /* 0x000ee8000c1e1500 */
[----:B------:R-:W3:Y:S04]  /*0d60*/  @!P6 LDG.E.U16 R15, desc[UR30][R10.64+0xc0] ;  /* 0x0000c01e0a0fe981 */ /* 0x000ee8000c1e1500 */
[----:B------:R-:W3:Y:S04]  /*0d70*/  @!P3 LDG.E.U16 R16, desc[UR30][R10.64+0x180] ;  /* 0x0001801e0a10b981 */ /* 0x000ee8000c1e1500 */
[----:B------:R-:W3:Y:S01]  /*0d80*/  @!P0 LDG.E.U16 R19, desc[UR30][R10.64+0x1c0] ;  /* 0x0001c01e0a138981 */ /* 0x000ee2000c1e1500 */
[----:B------:R-:W-:-:S02]  /*0d90*/  ISETP.GE.AND P0, PT, R136, UR32, PT ;  /* 0x0000002088007c0c */ /* 0x000fc4000bf06270 */
[----:B------:R-:W-:Y:S01]  /*0da0*/  ISETP.GE.AND P1, PT, R134, UR32, PT ;  /* 0x0000002086007c0c */ /* 0x000fe2000bf26270 */
[----:B------:R-:W3:Y:S01]  /*0db0*/  @!P5 LDG.E.U16 R14, desc[UR30][R10.64+0x100] ;  /* 0x0001001e0a0ed981 */ /* 0x000ee2000c1e1500 */
[----:B------:R-:W-:Y:S02]  /*0dc0*/  ISETP.GE.AND P2, PT, R133, UR32, PT ;  /* 0x0000002085007c0c */ /* 0x000fe4000bf46270 */
[----:B------:R-:W-:Y:S01]  /*0dd0*/  ISETP.GE.AND P3, PT, R132, UR32, PT ;  /* 0x0000002084007c0c */ /* 0x000fe2000bf66270 */
[----:B------:R-:W3:Y:S01]  /*0de0*/  @!P4 LDG.E.U16 R17, desc[UR30][R10.64+0x140] ;  /* 0x0001401e0a11c981 */ /* 0x000ee2000c1e1500 */
[----:B------:R-:W-:-:S05]  /*0df0*/  ISETP.GE.AND P4, PT, R131, UR32, PT ;  /* 0x0000002083007c0c */ /* 0x000fca000bf86270 */
[----:B------:R-:W3:Y:S01]  /*0e00*/  @!P0 LDG.E.U16 R18, desc[UR30][R10.64+0x200] ;  /* 0x0002001e0a128981 */ /* 0x000ee2000c1e1500 */
[----:B------:R-:W-:Y:S02]  /*0e10*/  ISETP.GE.AND P0, PT, R135, UR32, PT ;  /* 0x0000002087007c0c */ /* 0x000fe4000bf06270 */
[----:B------:R-:W-:Y:S01]  /*0e20*/  ISETP.GE.AND P5, PT, R130, UR32, PT ;  /* 0x0000002082007c0c */ /* 0x000fe2000bfa6270 */
[----:B------:R-:W3:Y:S01]  /*0e30*/  @!P1 LDG.E.U16 R20, desc[UR30][R10.64+0x280] ;  /* 0x0002801e0a149981 */ /* 0x000ee2000c1e1500 */
[----:B------:R-:W-:-:S03]  /*0e40*/  ISETP.GE.AND P6, PT, R129, UR32, PT ;  /* 0x0000002081007c0c */ /* 0x000fc6000bfc6270 */
[----:B------:R-:W3:Y:S04]  /*0e50*/  @!P2 LDG.E.U16 R23, desc[UR30][R10.64+0x2c0] ;  /* 0x0002c01e0a17a981 */ /* 0x000ee8000c1e1500 */
[----:B------:R-:W3:Y:S04]  /*0e60*/  @!P3 LDG.E.U16 R22, desc[UR30][R10.64+0x300] ;  /* 0x0003001e0a16b981 */ /* 0x000ee8000c1e1500 */
[----:B------:R-:W3:Y:S04]  /*0e70*/  @!P0 LDG.E.U16 R21, desc[UR30][R10.64+0x240] ;  /* 0x0002401e0a158981 */ /* 0x000ee8000c1e1500 */
[----:B------:R-:W3:Y:S04]  /*0e80*/  @!P4 LDG.E.U16 R25, desc[UR30][R10.64+0x340] ;  /* 0x0003401e0a19c981 */ /* 0x000ee8000c1e1500 */
[----:B------:R-:W3:Y:S04]  /*0e90*/  @!P5 LDG.E.U16 R24, desc[UR30][R10.64+0x380] ;  /* 0x0003801e0a18d981 */ /* 0x000ee8000c1e1500 */
[----:B------:R0:W3:Y:S01]  /*0ea0*/  @!P6 LDG.E.U16 R27, desc[UR30][R10.64+0x3c0] ;  /* 0x0003c01e0a1be981 */ /* 0x0000e2000c1e1500 */
[----:B------:R-:W-:Y:S01]  /*0eb0*/  LOP3.LUT R29, R26, 0x3e00, RZ, 0xc0, !PT ;  /* 0x00003e001a1d7812 */ /* 0x000fe200078ec0ff */
[----:B--2---:R-:W-:-:S04]  /*0ec0*/  ULEA UR12, UR8, UR12, 0x18 ;  /* 0x0000000c080c7291 */ /* 0x004fc8000f8ec0ff */
[----:B-1----:R-:W-:-:S05]  /*0ed0*/  IMAD.IADD R29, R29, 0x1, R128 ;  /* 0x000000011d1d7824 */ /* 0x002fca00078e0280 */
[CC--:B------:R-:W-:Y:S02]  /*0ee0*/  LEA.HI.SX32 R127, R29.reuse, R29.reuse, 0x1b ;  /* 0x0000001d1d7f7211 */ /* 0x0c0fe400078fdaff */
[C---:B0-----:R-:W-:Y:S01]  /*0ef0*/  IADD3 R10, PT, PT, R29.reuse, 0x20, RZ ;  /* 0x000000201d0a7810 */ /* 0x041fe20007ffe0ff */
        /* <DEDUP_REMOVED lines=33> */
[----:B------:R-:W-:Y:S02]  /*1110*/  P2R R37, PR, RZ, 0x1 ;  /* 0x00000001ff257803 */ /* 0x000fe40000000000 */
[----:B------:R-:W-:Y:S02]  /*1120*/  ISETP.GE.AND P0, PT, R146, UR32, PT ;  /* 0x0000002092007c0c */ /* 0x000fe4000bf06270 */
[----:B------:R-:W-:Y:S02]  /*1130*/  PRMT R38, RZ, 0x7610, R38 ;  /* 0x00007610ff267816 */ /* 0x000fe40000000026 */
[----:B------:R-:W-:Y:S02]  /*1140*/  P2R R35, PR, RZ, 0x2 ;  /* 0x00000002ff237803 */ /* 0x000fe40000000000 */
[----:B------:R-:W-:-:S02]  /*1150*/  P2R R33, PR, RZ, 0x4 ;  /* 0x00000004ff217803 */ /* 0x000fc40000000000 */
[----:B------:R-:W-:Y:S02]  /*1160*/  ISETP.GE.AND P1, PT, R141, UR32, PT ;  /* 0x000000208d007c0c */ /* 0x000fe4000bf26270 */
[----:B------:R-:W-:Y:S02]  /*1170*/  P2R R31, PR, RZ, 0x8 ;  /* 0x00000008ff1f7803 */ /* 0x000fe40000000000 */
[----:B------:R-:W-:Y:S02]  /*1180*/  ISETP.GE.AND P2, PT, R142, UR32, PT ;  /* 0x000000208e007c0c */ /* 0x000fe4000bf46270 */
[----:B------:R-:W-:Y:S02]  /*1190*/  ISETP.GE.AND P3, PT, R143, UR32, PT ;  /* 0x000000208f007c0c */ /* 0x000fe4000bf66270 */
[----:B------:R-:W-:Y:S02]  /*11a0*/  PRMT R42, RZ, 0x7610, R42 ;  /* 0x00007610ff2a7816 */ /* 0x000fe4000000002a */
[----:B------:R-:W-:-:S02]  /*11b0*/  PRMT R40, RZ, 0x7610, R40 ;  /* 0x00007610ff287816 */ /* 0x000fc40000000028 */
[----:B------:R-:W-:Y:S02]  /*11c0*/  PRMT R11, RZ, 0x7610, R11 ;  /* 0x00007610ff0b7816 */ /* 0x000fe4000000000b */
[----:B------:R-:W-:Y:S02]  /*11d0*/  PRMT R46, RZ, 0x7610, R46 ;  /* 0x00007610ff2e7816 */ /* 0x000fe4000000002e */
[----:B------:R-:W-:Y:S02]  /*11e0*/  PRMT R44, RZ, 0x7610, R44 ;  /* 0x00007610ff2c7816 */ /* 0x000fe4000000002c */
[----:B------:R-:W-:Y:S02]  /*11f0*/  PRMT R48, RZ, 0x7610, R48 ;  /* 0x00007610ff307816 */ /* 0x000fe40000000030 */
[----:B------:R-:W-:Y:S02]  /*1200*/  PRMT R64, RZ, 0x7610, R64 ;  /* 0x00007610ff407816 */ /* 0x000fe40000000040 */
[----:B------:R-:W-:Y:S01]  /*1210*/  PRMT R66, RZ, 0x7610, R66 ;  /* 0x00007610ff427816 */ /* 0x000fe20000000042 */
[----:B----4-:R0:W-:Y:S02]  /*1220*/  STS.U16 [R127], R0 ;  /* 0x000000007f007388 */ /* 0x0101e40000000400 */
[----:B0-----:R-:W-:-:S02]  /*1230*/  VIADD R0, R29, 0xc0 ;  /* 0x000000c01d007836 */ /* 0x001fc40000000000 */
[----:B---3--:R-:W-:Y:S03]  /*1240*/  STS.U16 [R126+0x40], R13 ;  /* 0x0000400d7e007388 */ /* 0x008fe60000000400 */
[----:B------:R-:W-:Y:S01]  /*1250*/  LEA.HI.SX32 R0, R0, R29, 0x1b ;  /* 0x0000001d00007211 */ /* 0x000fe200078fdaff */
[----:B------:R0:W-:Y:S03]  /*1260*/  STS.U16 [R125+0x80], R12 ;  /* 0x0000800c7d007388 */ /* 0x0001e60000000400 */
[----:B------:R-:W-:Y:S01]  /*1270*/  LEA R121, R0, UR12, 0x1 ;  /* 0x0000000c00797c11 */ /* 0x000fe2000f8e08ff */
[----:B------:R-:W-:Y:S01]  /*1280*/  STS.U16 [R124+0xc0], R15 ;  /* 0x0000c00f7c007388 */ /* 0x000fe20000000400 */
[----:B------:R-:W-:-:S03]  /*1290*/  IADD3 R0, PT, PT, R29, 0x160, RZ ;  /* 0x000001601d007810 */ /* 0x000fc60007ffe0ff */
[----:B------:R1:W-:Y:S01]  /*12a0*/  STS.U16 [R123+0x100], R14 ;  /* 0x0001000e7b007388 */ /* 0x0003e20000000400 */
[C---:B0-----:R-:W-:Y:S02]  /*12b0*/  IADD3 R12, PT, PT, R29.reuse, 0x1a0, RZ ;  /* 0x000001a01d0c7810 */ /* 0x041fe40007ffe0ff */
[-C--:B------:R-:W-:Y:S01]  /*12c0*/  LEA.HI.SX32 R0, R0, R29.reuse, 0x1b ;  /* 0x0000001d00007211 */ /* 0x080fe200078fdaff */
[----:B------:R-:W-:Y:S01]  /*12d0*/  STS.U16 [R122+0x140], R17 ;  /* 0x000140117a007388 */ /* 0x000fe20000000400 */
[-C--:B------:R-:W-:Y:S01]  /*12e0*/  LEA.HI.SX32 R12, R12, R29.reuse, 0x1b ;  /* 0x0000001d0c0c7211 */ /* 0x080fe200078fdaff */
[----:B-1----:R-:W-:Y:S02]  /*12f0*/  VIADD R14, R29, 0x1c0 ;  /* 0x000001c01d0e7836 */ /* 0x002fe40000000000 */
        /* <DEDUP_REMOVED lines=20> */
[C---:B------:R-:W-:Y:S01]  /*1440*/  IADD3 R14, PT, PT, R29.reuse, 0x4, RZ ;  /* 0x000000041d0e7810 */ /* 0x040fe20007ffe0ff */
[C---:B------:R-:W-:Y:S01]  /*1450*/  VIADD R32, R29.reuse, 0xd ;  /* 0x0000000d1d207836 */ /* 0x040fe20000000000 */
[C---:B------:R-:W-:Y:S01]  /*1460*/  IADD3 R18, PT, PT, R29.reuse, 0x6, RZ ;  /* 0x000000061d127810 */ /* 0x040fe20007ffe0ff */
[C---:B------:R-:W-:Y:S01]  /*1470*/  VIADD R36, R29.reuse, 0xf ;  /* 0x0000000f1d247836 */ /* 0x040fe20000000000 */
[----:B--2---:R-:W-:-:S02]  /*1480*/  IADD3 R22, PT, PT, R29, 0x8, RZ ;  /* 0x000000081d167810 */ /* 0x004fc40007ffe0ff */
[C---:B------:R-:W-:Y:S01]  /*1490*/  IADD3 R26, PT, PT, R29.reuse, 0xa, RZ ;  /* 0x0000000a1d1a7810 */ /* 0x040fe20007ffe0ff */
[C---:B0-----:R-:W-:Y:S01]  /*14a0*/  VIADD R24, R29.reuse, 0x9 ;  /* 0x000000091d187836 */ /* 0x041fe20000000000 */
        /* <DEDUP_REMOVED lines=63> */
[----:B------:R-:W-:Y:S01]  /*18a0*/  ISETP.GE.AND P3, PT, R139, UR32, PT ;  /* 0x000000208b007c0c */ /* 0x000fe2000bf66270 */
[----:B------:R-:W4:Y:S01]  /*18b0*/  @!P5 LDG.E.U16 R66, desc[UR30][R8.64+0x380] ;  /* 0x0003801e0842d981 */ /* 0x000f22000c1e1500 */
[----:B------:R-:W-:Y:S02]  /*18c0*/  PRMT R17, RZ, 0x7610, R17 ;  /* 0x00007610ff117816 */ /* 0x000fe40000000011 */
[----:B------:R-:W-:Y:S01]  /*18d0*/  PRMT R15, RZ, 0x7610, R15 ;  /* 0x00007610ff0f7816 */ /* 0x000fe2000000000f */
        /* <DEDUP_REMOVED lines=19> */
[----:B------:R-:W-:Y:S02]  /*1a10*/  ISETP.GE.AND P0, PT, R146, UR32, PT ;  /* 0x0000002092007c0c */ /* 0x000fe4000bf06270 */
[----:B------:R-:W-:Y:S02]  /*1a20*/  PRMT R0, RZ, 0x7610, R0 ;  /* 0x00007610ff007816 */ /* 0x000fe40000000000 */
[----:B------:R-:W-:Y:S02]  /*1a30*/  P2R R45, PR, RZ, 0x2 ;  /* 0x00000002ff2d7803 */ /* 0x000fe40000000000 */
[----:B------:R-:W-:Y:S02]  /*1a40*/  P2R R43, PR, RZ, 0x4 ;  /* 0x00000004ff2b7803 */ /* 0x000fe40000000000 */
[----:B------:R-:W-:Y:S02]  /*1a50*/  ISETP.GE.AND P1, PT, R141, UR32, PT ;  /* 0x000000208d007c0c */ /* 0x000fe4000bf26270 */
[----:B------:R-:W-:-:S02]  /*1a60*/  P2R R41, PR, RZ, 0x8 ;  /* 0x00000008ff297803 */ /* 0x000fc40000000000 */
[----:B------:R-:W-:Y:S02]  /*1a70*/  ISETP.GE.AND P2, PT, R142, UR32, PT ;  /* 0x000000208e007c0c */ /* 0x000fe4000bf46270 */
[----:B------:R-:W-:Y:S02]  /*1a80*/  ISETP.GE.AND P3, PT, R143, UR32, PT ;  /* 0x000000208f007c0c */ /* 0x000fe4000bf66270 */
[----:B------:R-:W-:Y:S02]  /*1a90*/  PRMT R26, RZ, 0x7610, R26 ;  /* 0x00007610ff1a7816 */ /* 0x000fe4000000001a */
[----:B------:R-:W-:Y:S02]  /*1aa0*/  PRMT R29, RZ, 0x7610, R29 ;  /* 0x00007610ff1d7816 */ /* 0x000fe4000000001d */
[----:B------:R-:W-:Y:S02]  /*1ab0*/  PRMT R24, RZ, 0x7610, R24 ;  /* 0x00007610ff187816 */ /* 0x000fe40000000018 */
[----:B0-----:R-:W-:-:S02]  /*1ac0*/  PRMT R27, RZ, 0x7610, R27 ;  /* 0x00007610ff1b7816 */ /* 0x001fc4000000001b */
        /* <DEDUP_REMOVED lines=55> */
[----:B------:R-:W-:-:S03]  /*1e40*/  ISETP.NE.AND P1, PT, R45, RZ, PT ;  /* 0x000000ff2d00720c */ /* 0x000fc60003f25270 */
[----:B------:R-:W4:Y:S01]  /*1e50*/  @!P2 LDG.E.U16 R28, desc[UR30][R6.64+0x180] ;  /* 0x0001801e061ca981 */ /* 0x000f22000c1e1500 */
[----:B------:R-:W-:Y:S02]  /*1e60*/  ISETP.NE.AND P2, PT, R43, RZ, PT ;  /* 0x000000ff2b00720c */ /* 0x000fe40003f45270 */
[----:B0-----:R-:W-:Y:S01]  /*1e70*/  PRMT R25, RZ, 0x7610, R25 ;  /* 0x00007610ff197816 */ /* 0x001fe20000000019 */
[----:B------:R-:W4:Y:S04]  /*1e80*/  @!P4 LDG.E.U16 R37, desc[UR30][R6.64+0x340] ;  /* 0x0003401e0625c981 */ /* 0x000f28000c1e1500 */
[----:B------:R-:W4:Y:S01]  /*1e90*/  @!P0 LDG.E.U16 R30, desc[UR30][R6.64+0x200] ;  /* 0x0002001e061e8981 */ /* 0x000f22000c1e1500 */
[----:B------:R-:W-:-:S03]  /*1ea0*/  ISETP.NE.AND P0, PT, R47, RZ, PT ;  /* 0x000000ff2f00720c */ /* 0x000fc60003f05270 */
[----:B------:R-:W4:Y:S01]  /*1eb0*/  @!P3 LDG.E.U16 R31, desc[UR30][R6.64+0x140] ;  /* 0x0001401e061fb981 */ /* 0x000f22000c1e1500 */
[----:B------:R-:W-:-:S03]  /*1ec0*/  ISETP.NE.AND P3, PT, R41, RZ, PT ;  /* 0x000000ff2900720c */ /* 0x000fc60003f65270 */
[----:B------:R-:W4:Y:S04]  /*1ed0*/  @!P1 LDG.E.U16 R32, desc[UR30][R6.64+0x280] ;  /* 0x0002801e06209981 */ /* 0x000f28000c1e1500 */
        /* <DEDUP_REMOVED lines=55> */
[----:B------:R-:W-:Y:S01]  /*2250*/  PRMT R27, RZ, 0x7610, R27 ;  /* 0x00007610ff1b7816 */ /* 0x000fe2000000001b */
[----:B------:R-:W4:Y:S01]  /*2260*/  @!P0 LDG.E.U16 R42, desc[UR30][R4.64] ;  /* 0x0000001e042a8981 */ /* 0x000f22000c1e1500 */
[----:B------:R-:W-:-:S03]  /*2270*/  ISETP.GE.AND P0, PT, R140, UR32, PT ;  /* 0x000000208c007c0c */ /* 0x000fc6000bf06270 */
[----:B------:R-:W4:Y:S01]  /*2280*/  @!P1 LDG.E.U16 R29, desc[UR30][R4.64+0xc0] ;  /* 0x0000c01e041d9981 */ /* 0x000f22000c1e1500 */
[----:B------:R-:W-:-:S03]  /*2290*/  ISETP.GE.AND P1, PT, R137, UR32, PT ;  /* 0x0000002089007c0c */ /* 0x000fc6000bf26270 */
[----:B------:R-:W4:Y:S01]  /*22a0*/  @!P2 LDG.E.U16 R28, desc[UR30][R4.64+0x80] ;  /* 0x0000801e041ca981 */ /* 0x000f22000c1e1500 */
[----:B------:R-:W-:-:S03]  /*22b0*/  ISETP.GE.AND P2, PT, R138, UR32, PT ;  /* 0x000000208a007c0c */ /* 0x000fc6000bf46270 */
[----:B------:R-:W4:Y:S04]  /*22c0*/  @!P3 LDG.E.U16 R27, desc[UR30][R4.64+0x40] ;  /* 0x0000401e041bb981 */ /* 0x000f28000c1e1500 */
[----:B------:R-:W4:Y:S01]  /*22d0*/  @!P0 LDG.E.U16 R46, desc[UR30][R4.64+0x100] ;  /* 0x0001001e042e8981 */ /* 0x000f22000c1e1500 */
[----:B------:R-:W-:Y:S02]  /*22e0*/  ISETP.GE.AND P0, PT, R136, UR32, PT ;  /* 0x0000002088007c0c */ /* 0x000fe4000bf06270 */
[----:B------:R-:W-:Y:S01]  /*22f0*/  ISETP.GE.AND P3, PT, R139, UR32, PT ;  /* 0x000000208b007c0c */ /* 0x000fe2000bf66270 */
[----:B------:R-:W4:Y:S01]  /*2300*/  @!P4 LDG.E.U16 R41, desc[UR30][R4.64+0x340] ;  /* 0x0003401e0429c981 */ /* 0x000f22000c1e1500 */
[----:B--2---:R-:W-:Y:S02]  /*2310*/  PRMT R34, RZ, 0x7610, R34 ;  /* 0x00007610ff227816 */ /* 0x004fe40000000022 */
[----:B------:R-:W-:Y:S01]  /*2320*/  PRMT R35, RZ, 0x7610, R35 ;  /* 0x00007610ff237816 */ /* 0x000fe20000000023 */
[----:B------:R-:W2:Y:S01]  /*2330*/  @!P5 LDG.E.U16 R64, desc[UR30][R4.64+0x380] ;  /* 0x0003801e0440d981 */ /* 0x000ea2000c1e1500 */
[----:B------:R-:W-:-:S02]  /*2340*/  PRMT R32, RZ, 0x7610, R32 ;  /* 0x00007610ff207816 */ /* 0x000fc40000000020 */
[----:B------:R-:W-:Y:S01]  /*2350*/  PRMT R33, RZ, 0x7610, R33 ;  /* 0x00007610ff217816 */ /* 0x000fe20000000021 */
[----:B------:R-:W2:Y:S04]  /*2360*/  @!P6 LDG.E.U16 R43, desc[UR30][R4.64+0x3c0] ;  /* 0x0003c01e042be981 */ /* 0x000ea8000c1e1500 */
        /* <DEDUP_REMOVED lines=8> */
[----:B---3--:R-:W-:Y:S02]  /*23f0*/  PRMT R37, RZ, 0x7610, R37 ;  /* 0x00007610ff257816 */ /* 0x008fe40000000025 */
[----:B----4-:R-:W-:Y:S02]  /*2400*/  PRMT R36, RZ, 0x7610, R36 ;  /* 0x00007610ff247816 */ /* 0x010fe40000000024 */
[----:B------:R-:W-:Y:S02]  /*2410*/  PRMT R39, RZ, 0x7610, R39 ;  /* 0x00007610ff277816 */ /* 0x000fe40000000027 */
[----:B------:R-:W3:Y:S04]  /*2420*/  @!P0 LDG.E.U16 R37, desc[UR30][R4.64+0x240] ;  /* 0x0002401e04258981 */ /* 0x000ee8000c1e1500 */
        /* <DEDUP_REMOVED lines=22> */
[----:B------:R0:W-:Y:S04]  /*2590*/  STS.U16 [R123+0x100], R46 ;  /* 0x0001002e7b007388 */ /* 0x0001e80000000400 */
[----:B--2---:R-:W-:Y:S04]  /*25a0*/  STS.U16 [R122+0x140], R33 ;  /* 0x000140217a007388 */ /* 0x004fe80000000400 */
[----:B------:R-:W-:Y:S04]  /*25b0*/  STS.U16 [R121+0x180], R32 ;  /* 0x0001802079007388 */ /* 0x000fe80000000400 */
[----:B------:R-:W-:Y:S04]  /*25c0*/  STS.U16 [R120+0x1c0], R35 ;  /* 0x0001c02378007388 */ /* 0x000fe80000000400 */
[----:B------:R-:W-:Y:S04]  /*25d0*/  STS.U16 [R119+0x200], R34 ;  /* 0x0002002277007388 */ /* 0x000fe80000000400 */
[----:B---3--:R-:W-:Y:S04]  /*25e0*/  STS.U16 [R118+0x240], R37 ;  /* 0x0002402576007388 */ /* 0x008fe80000000400 */
[----:B----4-:R-:W-:Y:S04]  /*25f0*/  STS.U16 [R117+0x280], R36 ;  /* 0x0002802475007388 */ /* 0x010fe80000000400 */
        /* <DEDUP_REMOVED lines=20> */
[----:B------:R-:W-:Y:S04]  /*2740*/  LDS.U16 R43, [R97+0x1c] ;  /* 0x00001c00612b7984 */ /* 0x000fe80000000400 */
[----:B------:R-:W4:Y:S01]  /*2750*/  LDS.U16 R45, [R96+0x1e] ;  /* 0x00001e00602d7984 */ /* 0x000f220000000400 */
[----:B------:R-:W-:Y:S01]  /*2760*/  BAR.SYNC.DEFER_BLOCKING 0x0 ;  /* 0x0000000000007b1d */ /* 0x000fe20000010000 */
[----:B0-----:R-:W-:-:S02]  /*2770*/  PRMT R46, RZ, 0x7610, R46 ;  /* 0x00007610ff2e7816 */ /* 0x001fc4000000002e */
[----:B-1----:R-:W-:-:S04]  /*2780*/  PRMT R48, RZ, 0x7610, R48 ;  /* 0x00007610ff307816 */ /* 0x002fc80000000030 */
[----:B------:R-:W4:Y:S01]  /*2790*/  @!P0 LDG.E.U16 R46, desc[UR30][R2.64] ;  /* 0x0000001e022e8981 */ /* 0x000f22000c1e1500 */
[----:B------:R-:W-:-:S03]  /*27a0*/  ISETP.GE.AND P0, PT, R142, UR32, PT ;  /* 0x000000208e007c0c */ /* 0x000fc6000bf06270 */
[----:B------:R-:W4:Y:S01]  /*27b0*/  @!P1 LDG.E.U16 R47, desc[UR30][R2.64+0x40] ;  /* 0x0000401e022f9981 */ /* 0x000f22000c1e1500 */
[----:B------:R-:W-:Y:S02]  /*27c0*/  ISETP.GE.AND P1, PT, R141, UR32, PT ;  /* 0x000000208d007c0c */ /* 0x000fe4000bf26270 */
[----:B--2---:R-:W-:Y:S01]  /*27d0*/  PRMT R64, RZ, 0x7610, R64 ;  /* 0x00007610ff407816 */ /* 0x004fe20000000040 */
[----:B------:R-:W2:Y:S04]  /*27e0*/  @!P2 LDG.E.U16 R81, desc[UR30][R2.64+0x2c0] ;  /* 0x0002c01e0251a981 */ /* 0x000ea8000c1e1500 */
[----:B------:R-:W2:Y:S04]  /*27f0*/  @!P3 LDG.E.U16 R74, desc[UR30][R2.64+0x300] ;  /* 0x0003001e024ab981 */ /* 0x000ea8000c1e1500 */
[----:B------:R-:W2:Y:S01]  /*2800*/  @!P0 LDG.E.U16 R48, desc[UR30][R2.64+0x80] ;  /* 0x0000801e02308981 */ /* 0x000ea2000c1e1500 */
[----:B------:R-:W-:-:S03]  /*2810*/  ISETP.GE.AND P0, PT, R140, UR32, PT ;  /* 0x000000208c007c0c */ /* 0x000fc6000bf06270 */
[----:B------:R-:W2:Y:S01]  /*2820*/  @!P1 LDG.E.U16 R67, desc[UR30][R2.64+0xc0] ;  /* 0x0000c01e02439981 */ /* 0x000ea2000c1e1500 */
[----:B------:R-:W-:-:S03]  /*2830*/  ISETP.GE.AND P1, PT, R139, UR32, PT ;  /* 0x000000208b007c0c */ /* 0x000fc6000bf26270 */
[----:B------:R-:W2:Y:S04]  /*2840*/  @!P4 LDG.E.U16 R83, desc[UR30][R2.64+0x340] ;  /* 0x0003401e0253c981 */ /* 0x000ea8000c1e1500 */
[----:B------:R-:W2:Y:S04]  /*2850*/  @!P5 LDG.E.U16 R76, desc[UR30][R2.64+0x380] ;  /* 0x0003801e024cd981 */ /* 0x000ea8000c1e1500 */
[----:B------:R-:W2:Y:S01]  /*2860*/  @!P0 LDG.E.U16 R64, desc[UR30][R2.64+0x100] ;  /* 0x0001001e02408981 */ /* 0x000ea2000c1e1500 */
[----:B------:R-:W-:-:S03]  /*2870*/  ISETP.GE.AND P0, PT, R138, UR32, PT ;  /* 0x000000208a007c0c */ /* 0x000fc6000bf06270 */
[----:B------:R-:W2:Y:S01]  /*2880*/  @!P1 LDG.E.U16 R73, desc[UR30][R2.64+0x140] ;  /* 0x0001401e02499981 */ /* 0x000ea2000c1e1500 */
[----:B------:R-:W-:-:S03]  /*2890*/  ISETP.GE.AND P1, PT, R137, UR32, PT ;  /* 0x0000002089007c0c */ /* 0x000fc6000bf26270 */
[----:B------:R-:W2:Y:S06]  /*28a0*/  @!P6 LDG.E.U16 R85, desc[UR30][R2.64+0x3c0] ;  /* 0x0003c01e0255e981 */ /* 0x000eac000c1e1500 */
[----:B------:R-:W2:Y:S01]  /*28b0*/  @!P0 LDG.E.U16 R66, desc[UR30][R2.64+0x180] ;  /* 0x0001801e02428981 */ /* 0x000ea2000c1e1500 */
[----:B------:R-:W-:-:S03]  /*28c0*/  ISETP.GE.AND P0, PT, R136, UR32, PT ;  /* 0x0000002088007c0c */ /* 0x000fc6000bf06270 */
[----:B------:R-:W2:Y:S01]  /*28d0*/  @!P1 LDG.E.U16 R75, desc[UR30][R2.64+0x1c0] ;  /* 0x0001c01e024b9981 */ /* 0x000ea2000c1e1500 */
[----:B------:R-:W-:Y:S02]  /*28e0*/  ISETP.NE.AND P1, PT, R70, RZ, PT ;  /* 0x000000ff4600720c */ /* 0x000fe40003f25270 */
[----:B------:R-:W-:-:S07]  /*28f0*/  PRMT R70, RZ, 0x7610, R70 ;  /* 0x00007610ff467816 */ /* 0x000fce0000000046 */
[----:B------:R-:W2:Y:S01]  /*2900*/  @!P0 LDG.E.U16 R70, desc[UR30][R2.64+0x200] ;  /* 0x0002001e02468981 */ /* 0x000ea2000c1e1500 */
[----:B------:R-:W-:Y:S02]  /*2910*/  ISETP.NE.AND P0, PT, R72, RZ, PT ;  /* 0x000000ff4800720c */ /* 0x000fe40003f05270 */
[----:B------:R-:W-:-:S06]  /*2920*/  PRMT R72, RZ, 0x7610, R72 ;  /* 0x00007610ff487816 */ /* 0x000fcc0000000048 */
[----:B------:R-:W2:Y:S05]  /*2930*/  @!P1 LDG.E.U16 R72, desc[UR30][R2.64+0x280] ;  /* 0x0002801e02489981 */ /* 0x000eaa000c1e1500 */
[----:B------:R0:W2:Y:S01]  /*2940*/  @!P0 LDG.E.U16 R79, desc[UR30][R2.64+0x240] ;  /* 0x0002401e024f8981 */ /* 0x0000a2000c1e1500 */
[----:B---3--:R-:W-:Y:S01]  /*2950*/  SHF.L.U32 R41, R41, 0x10, RZ ;  /* 0x0000001029297819 */ /* 0x008fe200000006ff */
[----:B------:R-:W-:Y:S01]  /*2960*/  IMAD.U32 R27, R27, 0x10000, RZ ;  /* 0x000100001b1b7824 */ /* 0x000fe200078e00ff */
[----:B------:R-:W-:Y:S01]  /*2970*/  SHF.L.U32 R4, R4, 0x10, RZ ;  /* 0x0000001004047819 */ /* 0x000fe200000006ff */
[----:B----4-:R-:W-:Y:S02]  /*2980*/  IMAD.U32 R42, R42, 0x10000, RZ ;  /* 0x000100002a2a7824 */ /* 0x010fe400078e00ff */
[----:B------:R-:W-:-:S02]  /*2990*/  FMUL.FTZ R80, R27, -1.4426950216293334961 ;  /* 0xbfb8aa3b1b507820 */ /* 0x000fc40000410000 */
[----:B------:R-:W-:Y:S01]  /*29a0*/  FMUL.FTZ R78, R4, -1.4426950216293334961 ;  /* 0xbfb8aa3b044e7820 */ /* 0x000fe20000410000 */
[----:B------:R-:W-:-:S03]  /*29b0*/  SHF.L.U32 R5, R5, 0x10, RZ ;  /* 0x0000001005057819 */ /* 0x000fc600000006ff */
[----:B------:R-:W-:Y:S04]  /*29c0*/  MUFU.EX2 R80, R80 ;  /* 0x0000005000507308 */ /* 0x000fe80000000800 */
[----:B------:R-:W-:Y:S01]  /*29d0*/  MUFU.EX2 R78, R78 ;  /* 0x0000004e004e7308 */ /* 0x000fe20000000800 */
[----:B------:R-:W-:Y:S01]  /*29e0*/  FMUL.FTZ R82, R5, -1.4426950216293334961 ;  /* 0xbfb8aa3b05527820 */ /* 0x000fe20000410000 */
[----:B------:R-:W-:Y:S01]  /*29f0*/  IMAD.U32 R28, R28, 0x10000, RZ ;  /* 0x000100001c1c7824 */ /* 0x000fe200078e00ff */
[----:B------:R-:W-:Y:S01]  /*2a00*/  SHF.L.U32 R29, R29, 0x10, RZ ;  /* 0x000000101d1d7819 */ /* 0x000fe200000006ff */
[----:B------:R-:W-:-:S03]  /*2a10*/  IMAD.U32 R39, R39, 0x10000, RZ ;  /* 0x0001000027277824 */ /* 0x000fc600078e00ff */
[----:B------:R-:W-:Y:S01]  /*2a20*/  MUFU.EX2 R82, R82 ;  /* 0x0000005200527308 */ /* 0x000fe20000000800 */
[----:B0-----:R-:W-:Y:S01]  /*2a30*/  FMUL.FTZ R2, R28, -1.4426950216293334961 ;  /* 0xbfb8aa3b1c027820 */ /* 0x001fe20000410000 */
[----:B------:R-:W-:Y:S01]  /*2a40*/  SHF.L.U32 R37, R37, 0x10, RZ ;  /* 0x0000001025257819 */ /* 0x000fe200000006ff */
[----:B------:R-:W-:Y:S01]  /*2a50*/  FMUL.FTZ R92, R39, -1.4426950216293334961 ;  /* 0xbfb8aa3b275c7820 */ /* 0x000fe20000410000 */
[----:B------:R-:W-:Y:S01]  /*2a60*/  FMUL.FTZ R3, R29, -1.4426950216293334961 ;  /* 0xbfb8aa3b1d037820 */ /* 0x000fe20000410000 */
[----:B------:R0:W-:Y:S01]  /*2a70*/  MUFU.EX2 R84, R2 ;  /* 0x0000000200547308 */ /* 0x0001e20000000800 */
[----:B------:R-:W-:Y:S02]  /*2a80*/  IMAD.U32 R34, R34, 0x10000, RZ ;  /* 0x0001000022227824 */ /* 0x000fe400078e00ff */
[----:B------:R-:W-:Y:S01]  /*2a90*/  FMUL.FTZ R90, R37, -1.4426950216293334961 ;  /* 0xbfb8aa3b255a7820 */ /* 0x000fe20000410000 */
[----:B------:R-:W-:Y:S01]  /*2aa0*/  MUFU.EX2 R86, R3 ;  /* 0x0000000300567308 */ /* 0x000fe20000000800 */
[----:B------:R-:W-:-:S03]  /*2ab0*/  SHF.L.U32 R33, R33, 0x10, RZ ;  /* 0x0000001021217819 */ /* 0x000fc600000006ff */
[----:B------:R-:W-:Y:S01]  /*2ac0*/  MUFU.EX2 R158, R92 ;  /* 0x0000005c009e7308 */ /* 0x000fe20000000800 */
[----:B------:R-:W-:-:S03]  /*2ad0*/  FMUL.FTZ R89, R34, -1.4426950216293334961 ;  /* 0xbfb8aa3b22597820 */ /* 0x000fc60000410000 */
[----:B------:R-:W-:Y:S01]  /*2ae0*/  MUFU.EX2 R156, R90 ;  /* 0x0000005a009c7308 */ /* 0x000fe20000000800 */
[----:B------:R-:W-:-:S03]  /*2af0*/  FMUL.FTZ R88, R33, -1.4426950216293334961 ;  /* 0xbfb8aa3b21587820 */ /* 0x000fc60000410000 */
[----:B------:R-:W1:Y:S01]  /*2b00*/  MUFU.EX2 R89, R89 ;  /* 0x0000005900597308 */ /* 0x000e620000000800 */
[----:B------:R-:W-:Y:S01]  /*2b10*/  IMAD.U32 R32, R32, 0x10000, RZ ;  /* 0x0001000020207824 */ /* 0x000fe200078e00ff */
[----:B------:R-:W-:Y:S02]  /*2b20*/  SHF.L.U32 R69, R69, 0x10, RZ ;  /* 0x0000001045457819 */ /* 0x000fe400000006ff */
[----:B------:R-:W-:Y:S01]  /*2b30*/  MUFU.EX2 R88, R88 ;  /* 0x0000005800587308 */ /* 0x000fe20000000800 */
[----:B------:R-:W-:Y:S01]  /*2b40*/  FMUL.FTZ R87, R32, -1.4426950216293334961 ;  /* 0xbfb8aa3b20577820 */ /* 0x000fe20000410000 */
[----:B------:R-:W-:Y:S01]  /*2b50*/  SHF.L.U32 R35, R35, 0x10, RZ ;  /* 0x0000001023237819 */ /* 0x000fe200000006ff */
[----:B------:R-:W-:Y:S02]  /*2b60*/  IMAD.U32 R36, R36, 0x10000, RZ ;  /* 0x0001000024247824 */ /* 0x000fe400078e00ff */
[----:B------:R-:W-:Y:S02]  /*2b70*/  IMAD.U32 R68, R68, 0x10000, RZ ;  /* 0x0001000044447824 */ /* 0x000fe400078e00ff */
[----:B0-----:R-:W-:Y:S01]  /*2b80*/  FMUL.FTZ R2, R35, -1.4426950216293334961 ;  /* 0xbfb8aa3b23027820 */ /* 0x001fe20000410000 */
[----:B------:R-:W-:Y:S01]  /*2b90*/  MUFU.EX2 R87, R87 ;  /* 0x0000005700577308 */ /* 0x000fe20000000800 */
[----:B------:R-:W-:Y:S01]  /*2ba0*/  SHF.L.U32 R71, R71, 0x10, RZ ;  /* 0x0000001047477819 */ /* 0x000fe200000006ff */
[----:B-1----:R-:W-:Y:S01]  /*2bb0*/  FADD.FTZ R89, R89, 1 ;  /* 0x3f80000059597421 */ /* 0x002fe20000010000 */
[----:B------:R-:W-:Y:S01]  /*2bc0*/  FMUL.FTZ R3, R36, -1.4426950216293334961 ;  /* 0xbfb8aa3b24037820 */ /* 0x000fe20000410000 */
[----:B------:R-:W-:Y:S01]  /*2bd0*/  MUFU.EX2 R91, R2 ;  /* 0x00000002005b7308 */ /* 0x000fe20000000800 */
[----:B------:R-:W-:-:S03]  /*2be0*/  SHF.L.U32 R93, R93, 0x10, RZ ;  /* 0x000000105d5d7819 */ /* 0x000fc600000006ff */
[----:B------:R-:W0:Y:S01]  /*2bf0*/  MUFU.EX2 R152, R3 ;  /* 0x0000000300987308 */ /* 0x000e220000000800 */
[----:B------:R-:W-:Y:S02]  /*2c00*/  IMAD.U32 R77, R77, 0x10000, RZ ;  /* 0x000100004d4d7824 */ /* 0x000fe400078e00ff */
[----:B0-----:R-:W-:Y:S01]  /*2c10*/  FADD.FTZ R154, R152, 1 ;  /* 0x3f800000989a7421 */ /* 0x001fe20000010000 */
[----:B------:R-:W-:Y:S02]  /*2c20*/  IMAD.U32 R45, R45, 0x10000, RZ ;  /* 0x000100002d2d7824 */ /* 0x000fe400078e00ff */
[----:B------:R-:W-:Y:S01]  /*2c30*/  FADD.FTZ R158, R158, 1 ;  /* 0x3f8000009e9e7421 */ /* 0x000fe20000010000 */
[----:B------:R-:W-:Y:S01]  /*2c40*/  SHF.L.U32 R43, R43, 0x10, RZ ;  /* 0x000000102b2b7819 */ /* 0x000fe200000006ff */
[----:B------:R-:W-:-:S04]  /*2c50*/  FMUL.FTZ R3, R45, -1.4426950216293334961 ;  /* 0xbfb8aa3b2d037820 */ /* 0x000fc80000410000 */
[----:B------:R-:W-:Y:S02]  /*2c60*/  FMUL.FTZ R2, R43, -1.4426950216293334961 ;  /* 0xbfb8aa3b2b027820 */ /* 0x000fe40000410000 */
[----:B------:R-:W-:Y:S04]  /*2c70*/  MUFU.EX2 R3, R3 ;  /* 0x0000000300037308 */ /* 0x000fe80000000800 */
[----:B------:R-:W-:Y:S01]  /*2c80*/  MUFU.EX2 R2, R2 ;  /* 0x0000000200027308 */ /* 0x000fe20000000800 */
[----:B------:R0:W-:Y:S04]  /*2c90*/  STS.U16 [R127], R46 ;  /* 0x0000002e7f007388 */ /* 0x0001e80000000400 */
[----:B------:R1:W-:Y:S04]  /*2ca0*/  STS.U16 [R126+0x40], R47 ;  /* 0x0000402f7e007388 */ /* 0x0003e80000000400 */
[----:B--2---:R-:W-:Y:S04]  /*2cb0*/  STS.U16 [R125+0x80], R48 ;  /* 0x000080307d007388 */ /* 0x004fe80000000400 */
[----:B------:R-:W-:Y:S01]  /*2cc0*/  STS.U16 [R124+0xc0], R67 ;  /* 0x0000c0437c007388 */ /* 0x000fe20000000400 */
[----:B0-----:R-:W-:-:S03]  /*2cd0*/  FMUL.FTZ R46, R41, -1.4426950216293334961 ;  /* 0xbfb8aa3b292e7820 */ /* 0x001fc60000410000 */
[----:B------:R0:W-:Y:S04]  /*2ce0*/  STS.U16 [R123+0x100], R64 ;  /* 0x000100407b007388 */ /* 0x0001e80000000400 */
[----:B------:R-:W-:Y:S04]  /*2cf0*/  STS.U16 [R122+0x140], R73 ;  /* 0x000140497a007388 */ /* 0x000fe80000000400 */
[----:B------:R2:W-:Y:S04]  /*2d00*/  STS.U16 [R121+0x180], R66 ;  /* 0x0001804279007388 */ /* 0x0005e80000000400 */
[----:B------:R-:W-:Y:S01]  /*2d10*/  STS.U16 [R120+0x1c0], R75 ;  /* 0x0001c04b78007388 */ /* 0x000fe20000000400 */
[----:B------:R3:W4:Y:S03]  /*2d20*/  MUFU.EX2 R160, R46 ;  /* 0x0000002e00a07308 */ /* 0x0007260000000800 */
[----:B------:R4:W-:Y:S01]  /*2d30*/  STS.U16 [R119+0x200], R70 ;  /* 0x0002004677007388 */ /* 0x0009e20000000400 */
[----:B-1----:R-:W-:-:S03]  /*2d40*/  FMUL.FTZ R47, R42, -1.4426950216293334961 ;  /* 0xbfb8aa3b2a2f7820 */ /* 0x002fc60000410000 */
        /* <DEDUP_REMOVED lines=8> */
[----:B---3--:R-:W3:Y:S01]  /*2dd0*/  LDS.U16 R46, [R111] ;  /* 0x000000006f2e7984 */ /* 0x008ee20000000400 */
[----:B------:R4:W3:Y:S03]  /*2de0*/  MUFU.EX2 R162, R47 ;  /* 0x0000002f00a27308 */ /* 0x0008e60000000800 */
[----:B------:R-:W-:Y:S01]  /*2df0*/  LDS.U16 R48, [R109+0x4] ;  /* 0x000004006d307984 */ /* 0x000fe20000000400 */
[----:B0-----:R-:W-:-:S03]  /*2e00*/  FADD.FTZ R64, R80, 1 ;  /* 0x3f80000050407421 */ /* 0x001fc60000010000 */
[----:B------:R-:W-:Y:S04]  /*2e10*/  LDS.U16 R72, [R108+0x6] ;  /* 0x000006006c487984 */ /* 0x000fe80000000400 */
[----:B----4-:R-:W0:Y:S01]  /*2e20*/  LDS.U16 R47, [R110+0x2] ;  /* 0x000002006e2f7984 */ /* 0x010e220000000400 */
[----:B------:R-:W-:Y:S01]  /*2e30*/  FADD.FTZ R67, R78, 1 ;  /* 0x3f8000004e437421 */ /* 0x000fe20000010000 */
[----:B------:R-:W4:Y:S02]  /*2e40*/  MUFU.RCP R64, R64 ;  /* 0x0000004000407308 */ /* 0x000f240000001000 */
[----:B------:R-:W0:Y:S01]  /*2e50*/  LDS.U16 R76, [R107+0x8] ;  /* 0x000008006b4c7984 */ /* 0x000e220000000400 */
[----:B--2---:R-:W-:-:S03]  /*2e60*/  FADD.FTZ R66, R82, 1 ;  /* 0x3f80000052427421 */ /* 0x004fc60000010000 */
[----:B------:R-:W2:Y:S02]  /*2e70*/  LDS.U16 R92, [R104+0xe] ;  /* 0x00000e00685c7984 */ /* 0x000ea40000000400 */
[----:B------:R-:W3:Y:S02]  /*2e80*/  MUFU.RCP R67, R67 ;  /* 0x0000004300437308 */ /* 0x000ee40000001000 */
[----:B------:R-:W2:Y:S01]  /*2e90*/  LDS.U16 R90, [R105+0xc] ;  /* 0x00000c00695a7984 */ /* 0x000ea20000000400 */
[----:B------:R-:W-:Y:S01]  /*2ea0*/  FADD.FTZ R73, R84, 1 ;  /* 0x3f80000054497421 */ /* 0x000fe20000010000 */
[----:B------:R-:W-:Y:S02]  /*2eb0*/  FADD.FTZ R70, R86, 1 ;  /* 0x3f80000056467421 */ /* 0x000fe40000010000 */
[----:B------:R-:W2:Y:S02]  /*2ec0*/  LDS.U16 R86, [R106+0xa] ;  /* 0x00000a006a567984 */ /* 0x000ea40000000400 */
[----:B------:R-:W0:Y:S01]  /*2ed0*/  MUFU.RCP R66, R66 ;  /* 0x0000004200427308 */ /* 0x000e220000001000 */
[----:B----4-:R-:W-:Y:S01]  /*2ee0*/  FADD.FTZ R78, -R64, 1 ;  /* 0x3f800000404e7421 */ /* 0x010fe20000010100 */
[----:B-1----:R-:W-:Y:S01]  /*2ef0*/  FADD.FTZ R74, R88, 1 ;  /* 0x3f800000584a7421 */ /* 0x002fe20000010000 */
[----:B------:R-:W-:Y:S02]  /*2f00*/  LDS.U16 R94, [R103+0x10] ;  /* 0x00001000675e7984 */ /* 0x000fe40000000400 */
[----:B------:R-:W-:-:S03]  /*2f10*/  FFMA.FTZ R80, R27, R78, 1 ;  /* 0x3f8000001b507423 */ /* 0x000fc6000001004e */
[----:B------:R-:W1:Y:S01]  /*2f20*/  MUFU.RCP R73, R73 ;  /* 0x0000004900497308 */ /* 0x000e620000001000 */
[----:B------:R-:W4:Y:S01]  /*2f30*/  LDS.U16 R95, [R102+0x12] ;  /* 0x00001200665f7984 */ /* 0x000f220000000400 */
[----:B---3--:R-:W-:Y:S02]  /*2f40*/  IMAD.U32 R46, R46, 0x10000, RZ ;  /* 0x000100002e2e7824 */ /* 0x008fe400078e00ff */
[----:B------:R-:W-:Y:S01]  /*2f50*/  FADD.FTZ R79, -R67, 1 ;  /* 0x3f800000434f7421 */ /* 0x000fe20000010100 */
[----:B------:R-:W-:Y:S01]  /*2f60*/  FADD.FTZ R75, R87, 1 ;  /* 0x3f800000574b7421 */ /* 0x000fe20000010000 */
[----:B------:R-:W3:Y:S01]  /*2f70*/  LDS.U16 R163, [R99+0x18] ;  /* 0x0000180063a37984 */ /* 0x000ee20000000400 */
[----:B------:R-:W-:Y:S01]  /*2f80*/  FMUL.FTZ R78, R69, R46 ;  /* 0x0000002e454e7220 */ /* 0x000fe20000410000 */
[----:B------:R-:W-:Y:S01]  /*2f90*/  FFMA.FTZ R79, R4, R79, 1 ;  /* 0x3f800000044f7423 */ /* 0x000fe2000001004f */
[----:B------:R-:W2:Y:S01]  /*2fa0*/  MUFU.RCP R70, R70 ;  /* 0x0000004600467308 */ /* 0x000ea20000001000 */
[----:B------:R-:W-:Y:S01]  /*2fb0*/  LDS.U16 R164, [R96+0x1e] ;  /* 0x00001e0060a47984 */ /* 0x000fe20000000400 */
[----:B------:R-:W-:Y:S01]  /*2fc0*/  FMUL.FTZ R78, R67, R78 ;  /* 0x0000004e434e7220 */ /* 0x000fe20000410000 */
[----:B0-----:R-:W-:Y:S01]  /*2fd0*/  SHF.L.U32 R47, R47, 0x10, RZ ;  /* 0x000000102f2f7819 */ /* 0x001fe200000006ff */
[----:B------:R-:W-:-:S02]  /*2fe0*/  IMAD.U32 R48, R48, 0x10000, RZ ;  /* 0x0001000030307824 */ /* 0x000fc400078e00ff */
[----:B------:R-:W-:Y:S01]  /*2ff0*/  FMUL.FTZ R78, R78, R79 ;  /* 0x0000004f4e4e7220 */ /* 0x000fe20000410000 */
[----:B------:R-:W-:Y:S01]  /*3000*/  FADD.FTZ R82, -R66, 1 ;  /* 0x3f80000042527421 */ /* 0x000fe20000010100 */
[----:B------:R-:W-:Y:S01]  /*3010*/  FMUL.FTZ R81, R68, R47 ;  /* 0x0000002f44517220 */ /* 0x000fe20000410000 */
[----:B------:R0:W4:Y:S01]  /*3020*/  MUFU.RCP R79, R89 ;  /* 0x00000059004f7308 */ /* 0x0001220000001000 */
[----:B------:R-:W-:Y:S01]  /*3030*/  FMUL.FTZ R83, R71, R48 ;  /* 0x0000003047537220 */ /* 0x000fe20000410000 */
[----:B------:R-:W-:Y:S01]  /*3040*/  SHF.L.U32 R72, R72, 0x10, RZ ;  /* 0x0000001048487819 */ /* 0x000fe200000006ff */
[----:B------:R-:W-:Y:S01]  /*3050*/  FMUL.FTZ R81, R64, R81 ;  /* 0x0000005140517220 */ /* 0x000fe20000410000 */
[----:B------:R-:W-:Y:S01]  /*3060*/  FFMA.FTZ R85, R5, R82, 1 ;  /* 0x3f80000005557423 */ /* 0x000fe20000010052 */
[----:B------:R-:W-:Y:S01]  /*3070*/  FMUL.FTZ R82, R66, R83 ;  /* 0x0000005342527220 */ /* 0x000fe20000410000 */
[----:B------:R-:W-:Y:S02]  /*3080*/  IMAD.U32 R76, R76, 0x10000, RZ ;  /* 0x000100004c4c7824 */ /* 0x000fe400078e00ff */
[----:B------:R-:W-:Y:S01]  /*3090*/  FMUL.FTZ R83, R81, R80 ;  /* 0x0000005051537220 */ /* 0x000fe20000410000 */
[----:B------:R-:W3:Y:S01]  /*30a0*/  MUFU.RCP R74, R74 ;  /* 0x0000004a004a7308 */ /* 0x000ee20000001000 */
[----:B-1----:R-:W-:Y:S01]  /*30b0*/  FADD.FTZ R81, -R73, 1 ;  /* 0x3f80000049517421 */ /* 0x002fe20000010100 */
[----:B------:R-:W-:Y:S01]  /*30c0*/  FMUL.FTZ R84, R93, R72 ;  /* 0x000000485d547220 */ /* 0x000fe20000410000 */
[----:B------:R-:W-:Y:S01]  /*30d0*/  FMUL.FTZ R82, R82, R85 ;  /* 0x0000005552527220 */ /* 0x000fe20000410000 */
[----:B------:R-:W-:Y:S01]  /*30e0*/  FMUL.FTZ R85, R77, R76 ;  /* 0x0000004c4d557220 */ /* 0x000fe20000410000 */
[----:B--2---:R-:W-:Y:S01]  /*30f0*/  FADD.FTZ R88, -R70, 1 ;  /* 0x3f80000046587421 */ /* 0x004fe20000010100 */
[----:B------:R-:W-:Y:S01]  /*3100*/  FFMA.FTZ R81, R28, R81, 1 ;  /* 0x3f8000001c517423 */ /* 0x000fe20000010051 */
[----:B------:R-:W-:Y:S01]  /*3110*/  FMUL.FTZ R84, R73, R84 ;  /* 0x0000005449547220 */ /* 0x000fe20000410000 */
[----:B------:R-:W-:Y:S01]  /*3120*/  FADD.FTZ R80, R91, 1 ;  /* 0x3f8000005b507421 */ /* 0x000fe20000010000 */
[----:B------:R-:W-:Y:S01]  /*3130*/  SHF.L.U32 R91, R44, 0x10, RZ ;  /* 0x000000102c5b7819 */ /* 0x000fe200000006ff */
[----:B------:R-:W-:Y:S01]  /*3140*/  FMUL.FTZ R85, R70, R85 ;  /* 0x0000005546557220 */ /* 0x000fe20000410000 */
[----:B0-----:R-:W-:Y:S01]  /*3150*/  SHF.L.U32 R89, R38, 0x10, RZ ;  /* 0x0000001026597819 */ /* 0x001fe200000006ff */
[----:B------:R-:W-:Y:S01]  /*3160*/  IMAD.U32 R44, R92, 0x10000, RZ ;  /* 0x000100005c2c7824 */ /* 0x000fe200078e00ff */
[----:B------:R-:W0:Y:S01]  /*3170*/  MUFU.RCP R75, R75 ;  /* 0x0000004b004b7308 */ /* 0x000e220000001000 */
[----:B------:R-:W-:Y:S01]  /*3180*/  FFMA.FTZ R88, R29, R88, 1 ;  /* 0x3f8000001d587423 */ /* 0x000fe20000010058 */
[----:B------:R-:W-:Y:S01]  /*3190*/  FMUL.FTZ R87, R84, R81 ;  /* 0x0000005154577220 */ /* 0x000fe20000410000 */
[----:B------:R-:W-:Y:S01]  /*31a0*/  IMAD.U32 R81, R40, 0x10000, RZ ;  /* 0x0001000028517824 */ /* 0x000fe200078e00ff */
[----:B------:R-:W-:Y:S01]  /*31b0*/  SHF.L.U32 R40, R90, 0x10, RZ ;  /* 0x000000105a287819 */ /* 0x000fe200000006ff */
[----:B----4-:R-:W-:Y:S01]  /*31c0*/  FADD.FTZ R161, -R79, 1 ;  /* 0x3f8000004fa17421 */ /* 0x010fe20000010100 */
[----:B------:R-:W-:Y:S01]  /*31d0*/  FMUL.FTZ R90, R89, R44 ;  /* 0x0000002c595a7220 */ /* 0x000fe20000410000 */
[----:B------:R-:W-:-:S02]  /*31e0*/  FMUL.FTZ R88, R85, R88 ;  /* 0x0000005855587220 */ /* 0x000fc40000410000 */
[----:B------:R1:W-:Y:S01]  /*31f0*/  MUFU.RCP R85, R154 ;  /* 0x0000009a00557308 */ /* 0x0003e20000001000 */
[----:B------:R-:W-:Y:S01]  /*3200*/  FADD.FTZ R84, R156, 1 ;  /* 0x3f8000009c547421 */ /* 0x000fe20000010000 */
[----:B------:R-:W-:Y:S01]  /*3210*/  FFMA.FTZ R165, R34, R161, 1 ;  /* 0x3f80000022a57423 */ /* 0x000fe200000100a1 */
[----:B------:R-:W-:Y:S01]  /*3220*/  FMUL.FTZ R92, R79, R90 ;  /* 0x0000005a4f5c7220 */ /* 0x000fe20000410000 */
[----:B------:R-:W-:Y:S01]  /*3230*/  LDS.U16 R156, [R100+0x16] ;  /* 0x00001600649c7984 */ /* 0x000fe20000000400 */
[----:B---3--:R-:W-:-:S03]  /*3240*/  FADD.FTZ R38, -R74, 1 ;  /* 0x3f8000004a267421 */ /* 0x008fc60000010100 */
[----:B-1----:R-:W1:Y:S01]  /*3250*/  LDS.U16 R154, [R101+0x14] ;  /* 0x00001400659a7984 */ /* 0x002e620000000400 */
[----:B------:R-:W-:Y:S01]  /*3260*/  FMUL.FTZ R171, R92, R165 ;  /* 0x000000a55cab7220 */ /* 0x000fe20000410000 */
[----:B------:R-:W-:Y:S01]  /*3270*/  FADD.FTZ R92, R160, 1 ;  /* 0x3f800000a05c7421 */ /* 0x000fe20000010000 */
[----:B------:R-:W-:Y:S01]  /*3280*/  FFMA.FTZ R152, R33, R38, 1 ;  /* 0x3f80000021987423 */ /* 0x000fe20000010026 */
[----:B------:R-:W2:Y:S01]  /*3290*/  LDS.U16 R160, [R98+0x1a] ;  /* 0x00001a0062a07984 */ /* 0x000ea20000000400 */
[----:B------:R-:W-:Y:S01]  /*32a0*/  IMAD.U32 R38, R86, 0x10000, RZ ;  /* 0x0001000056267824 */ /* 0x000fe200078e00ff */
[----:B------:R-:W3:Y:S01]  /*32b0*/  MUFU.RCP R80, R80 ;  /* 0x0000005000507308 */ /* 0x000ee20000001000 */
[----:B0-----:R-:W-:Y:S02]  /*32c0*/  FADD.FTZ R159, -R75, 1 ;  /* 0x3f8000004b9f7421 */ /* 0x001fe40000010100 */
[----:B------:R-:W-:Y:S02]  /*32d0*/  FMUL.FTZ R86, R91, R38 ;  /* 0x000000265b567220 */ /* 0x000fe40000410000 */
[----:B------:R-:W-:-:S02]  /*32e0*/  FFMA.FTZ R159, R32, R159, 1 ;  /* 0x3f800000209f7423 */ /* 0x000fc4000001009f */
[----:B------:R-:W-:Y:S01]  /*32f0*/  FMUL.FTZ R86, R75, R86 ;  /* 0x000000564b567220 */ /* 0x000fe20000410000 */
[----:B------:R-:W-:Y:S01]  /*3300*/  FMUL.FTZ R161, R81, R40 ;  /* 0x0000002851a17220 */ /* 0x000fe20000410000 */
[----:B------:R-:W0:Y:S01]  /*3310*/  MUFU.RCP R90, R158 ;  /* 0x0000009e005a7308 */ /* 0x000e220000001000 */
[----:B------:R-:W-:Y:S01]  /*3320*/  FADD.FTZ R167, R162, 1 ;  /* 0x3f800000a2a77421 */ /* 0x000fe20000010000 */
[----:B------:R-:W-:Y:S01]  /*3330*/  FMUL.FTZ R169, R86, R159 ;  /* 0x0000009f56a97220 */ /* 0x000fe20000410000 */
[----:B------:R-:W4:Y:S01]  /*3340*/  LDS.U16 R162, [R97+0x1c] ;  /* 0x00001c0061a27984 */ /* 0x000f220000000400 */
[----:B------:R-:W-:Y:S02]  /*3350*/  IMAD.U32 R86, R30, 0x10000, RZ ;  /* 0x000100001e567824 */ /* 0x000fe400078e00ff */
[----:B------:R-:W-:Y:S01]  /*3360*/  FMUL.FTZ R161, R74, R161 ;  /* 0x000000a14aa17220 */ /* 0x000fe20000410000 */
[----:B------:R-:W-:Y:S01]  /*3370*/  SHF.L.U32 R159, R31, 0x10, RZ ;  /* 0x000000101f9f7819 */ /* 0x000fe200000006ff */
[----:B------:R-:W-:Y:S01]  /*3380*/  IMAD.U32 R31, R95, 0x10000, RZ ;  /* 0x000100005f1f7824 */ /* 0x000fe200078e00ff */
[----:B------:R-:W-:Y:S01]  /*3390*/  SHF.L.U32 R30, R94, 0x10, RZ ;  /* 0x000000105e1e7819 */ /* 0x000fe200000006ff */
[----:B------:R-:W2:Y:S01]  /*33a0*/  MUFU.RCP R92, R92 ;  /* 0x0000005c005c7308 */ /* 0x000ea20000001000 */
[----:B------:R-:W-:Y:S01]  /*33b0*/  FMUL.FTZ R166, R161, R152 ;  /* 0x00000098a1a67220 */ /* 0x000fe20000410000 */
[----:B---3--:R-:W-:Y:S01]  /*33c0*/  FADD.FTZ R94, -R80, 1 ;  /* 0x3f800000505e7421 */ /* 0x008fe20000010100 */
[----:B------:R-:W-:Y:S01]  /*33d0*/  FADD.FTZ R165, -R85, 1 ;  /* 0x3f80000055a57421 */ /* 0x000fe20000010100 */
[----:B------:R-:W-:Y:S01]  /*33e0*/  FMUL.FTZ R95, R159, R30 ;  /* 0x0000001e9f5f7220 */ /* 0x000fe20000410000 */
[----:B------:R-:W-:-:S03]  /*33f0*/  FMUL.FTZ R152, R86, R31 ;  /* 0x0000001f56987220 */ /* 0x000fc60000410000 */
[----:B------:R-:W3:Y:S01]  /*3400*/  MUFU.RCP R84, R84 ;  /* 0x0000005400547308 */ /* 0x000ee20000001000 */
[----:B------:R-:W-:Y:S01]  /*3410*/  FFMA.FTZ R161, R35, R94, 1 ;  /* 0x3f80000023a17423 */ /* 0x000fe2000001005e */
[----:B------:R-:W-:Y:S01]  /*3420*/  FFMA.FTZ R165, R36, R165, 1 ;  /* 0x3f80000024a57423 */ /* 0x000fe200000100a5 */
[----:B------:R-:W-:Y:S01]  /*3430*/  FMUL.FTZ R152, R85, R152 ;  /* 0x0000009855987220 */ /* 0x000fe20000410000 */
[----:B------:R-:W-:Y:S01]  /*3440*/  FMUL.FTZ R94, R80, R95 ;  /* 0x0000005f505e7220 */ /* 0x000fe20000410000 */
[----:B0-----:R-:W-:-:S03]  /*3450*/  FADD.FTZ R158, -R90, 1 ;  /* 0x3f8000005a9e7421 */ /* 0x001fc60000010100 */
[----:B------:R0:W4:Y:S01]  /*3460*/  MUFU.RCP R95, R167 ;  /* 0x000000a7005f7308 */ /* 0x0001220000001000 */
[----:B------:R-:W-:Y:S01]  /*3470*/  FMUL.FTZ R173, R152, R165 ;  /* 0x000000a598ad7220 */ /* 0x000fe20000410000 */
[----:B------:R-:W-:Y:S01]  /*3480*/  SHF.L.U32 R152, R24, 0x10, RZ ;  /* 0x0000001018987819 */ /* 0x000fe200000006ff */
[----:B------:R-:W-:Y:S02]  /*3490*/  IMAD.U32 R163, R163, 0x10000, RZ ;  /* 0x00010000a3a37824 */ /* 0x000fe400078e00ff */
[----:B------:R-:W-:Y:S01]  /*34a0*/  FADD.FTZ R172, R3, 1 ;  /* 0x3f80000003ac7421 */ /* 0x000fe20000010000 */
[----:B------:R-:W-:Y:S01]  /*34b0*/  FMUL.FTZ R168, R94, R161 ;  /* 0x000000a15ea87220 */ /* 0x000fe20000410000 */
[----:B------:R-:W-:Y:S01]  /*34c0*/  SHF.L.U32 R161, R26, 0x10, RZ ;  /* 0x000000101aa17819 */ /* 0x000fe200000006ff */
[----:B------:R-:W-:Y:S01]  /*34d0*/  FADD.FTZ R94, R2, 1 ;  /* 0x3f800000025e7421 */ /* 0x000fe20000010000 */
[----:B-1----:R-:W-:Y:S02]  /*34e0*/  IMAD.U32 R24, R154, 0x10000, RZ ;  /* 0x000100009a187824 */ /* 0x002fe400078e00ff */
[----:B--2---:R-:W-:Y:S01]  /*34f0*/  FADD.FTZ R170, -R92, 1 ;  /* 0x3f8000005caa7421 */ /* 0x004fe20000010100 */
[----:B------:R-:W-:-:S02]  /*3500*/  IMAD.U32 R26, R25, 0x10000, RZ ;  /* 0x00010000191a7824 */ /* 0x000fc400078e00ff */
[----:B------:R-:W-:Y:S01]  /*3510*/  FFMA.FTZ R154, R39, R158, 1 ;  /* 0x3f800000279a7423 */ /* 0x000fe2000001009e */
[----:B0-----:R-:W-:Y:S01]  /*3520*/  FMUL.FTZ R167, R152, R163 ;  /* 0x000000a398a77220 */ /* 0x001fe20000410000 */
[----:B------:R-:W-:Y:S01]  /*3530*/  SHF.L.U32 R25, R156, 0x10, RZ ;  /* 0x000000109c197819 */ /* 0x000fe200000006ff */
[----:B------:R-:W0:Y:S01]  /*3540*/  MUFU.RCP R158, R172 ;  /* 0x000000ac009e7308 */ /* 0x000e220000001000 */
[----:B------:R-:W-:Y:S01]  /*3550*/  FFMA.FTZ R170, R41, R170, 1 ;  /* 0x3f80000029aa7423 */ /* 0x000fe200000100aa */
[----:B------:R-:W-:Y:S01]  /*3560*/  FMUL.FTZ R167, R92, R167 ;  /* 0x000000a75ca77220 */ /* 0x000fe20000410000 */
[----:B---3--:R-:W-:Y:S01]  /*3570*/  FADD.FTZ R2, -R84, 1 ;  /* 0x3f80000054027421 */ /* 0x008fe20000010100 */
[----:B------:R-:W-:Y:S01]  /*3580*/  FMUL.FTZ R3, R161, R24 ;  /* 0x00000018a1037220 */ /* 0x000fe20000410000 */
[----:B------:R-:W-:Y:S01]  /*3590*/  SHF.L.U32 R156, R7, 0x10, RZ ;  /* 0x00000010079c7819 */ /* 0x000fe200000006ff */
[----:B------:R-:W-:Y:S01]  /*35a0*/  FMUL.FTZ R165, R26, R25 ;  /* 0x000000191aa57220 */ /* 0x000fe20000410000 */
[----:B------:R-:W-:Y:S01]  /*35b0*/  IMAD.U32 R7, R160, 0x10000, RZ ;  /* 0x00010000a0077824 */ /* 0x000fe200078e00ff */
[----:B------:R-:W1:Y:S01]  /*35c0*/  MUFU.RCP R94, R94 ;  /* 0x0000005e005e7308 */ /* 0x000e620000001000 */
[----:B------:R-:W-:Y:S01]  /*35d0*/  FMUL.FTZ R170, R167, R170 ;  /* 0x000000aaa7aa7220 */ /* 0x000fe20000410000 */
[----:B------:R-:W-:Y:S01]  /*35e0*/  FFMA.FTZ R2, R37, R2, 1 ;  /* 0x3f80000025027423 */ /* 0x000fe20000010002 */
[----:B------:R-:W-:Y:S01]  /*35f0*/  FMUL.FTZ R3, R84, R3 ;  /* 0x0000000354037220 */ /* 0x000fe20000410000 */
[----:B------:R-:W-:Y:S01]  /*3600*/  SHF.L.U32 R167, R0, 0x10, RZ ;  /* 0x0000001000a77819 */ /* 0x000fe200000006ff */
[----:B------:R-:W-:Y:S01]  /*3610*/  FMUL.FTZ R165, R90, R165 ;  /* 0x000000a55aa57220 */ /* 0x000fe20000410000 */
[----:B----4-:R-:W-:Y:S01]  /*3620*/  FADD.FTZ R175, -R95, 1 ;  /* 0x3f8000005faf7421 */ /* 0x010fe20000010100 */
[----:B------:R-:W-:Y:S01]  /*3630*/  FMUL.FTZ R0, R156, R7 ;  /* 0x000000079c007220 */ /* 0x000fe20000410000 */
[----:B------:R-:W-:Y:S01]  /*3640*/  FMUL.FTZ R2, R3, R2 ;  /* 0x0000000203027220 */ /* 0x000fe20000410000 */
[----:B------:R-:W-:Y:S01]  /*3650*/  FMUL.FTZ R3, R165, R154 ;  /* 0x0000009aa5037220 */ /* 0x000fe20000410000 */
[----:B------:R-:W-:Y:S01]  /*3660*/  FFMA.FTZ R175, R42, R175, 1 ;  /* 0x3f8000002aaf7423 */ /* 0x000fe200000100af */
[----:B------:R-:W-:Y:S01]  /*3670*/  FMUL.FTZ R0, R95, R0 ;  /* 0x000000005f007220 */ /* 0x000fe20000410000 */
[----:B------:R-:W-:Y:S01]  /*3680*/  IMAD.U32 R154, R164, 0x10000, RZ ;  /* 0x00010000a49a7824 */ /* 0x000fe200078e00ff */
[----:B------:R-:W-:Y:S01]  /*3690*/  SHF.L.U32 R165, R6, 0x10, RZ ;  /* 0x0000001006a57819 */ /* 0x000fe200000006ff */
[----:B------:R-:W-:-:S02]  /*36a0*/  IMAD.U32 R6, R162, 0x10000, RZ ;  /* 0x00010000a2067824 */ /* 0x000fc400078e00ff */
[----:B------:R-:W-:Y:S01]  /*36b0*/  FMUL.FTZ R175, R0, R175 ;  /* 0x000000af00af7220 */ /* 0x000fe20000410000 */
[----:B0-----:R-:W-:Y:S01]  /*36c0*/  FADD.FTZ R0, -R158, 1 ;  /* 0x3f8000009e007421 */ /* 0x001fe20000010100 */
[----:B------:R-:W-:Y:S01]  /*36d0*/  FMUL.FTZ R179, R167, R154 ;  /* 0x0000009aa7b37220 */ /* 0x000fe20000410000 */
[----:B------:R-:W-:Y:S01]  /*36e0*/  F2FP.BF16.F32.PACK_AB R78, R83, R78 ;  /* 0x0000004e534e723e */ /* 0x000fe200000010ff */
[----:B------:R-:W-:Y:S01]  /*36f0*/  BAR.SYNC.DEFER_BLOCKING 0x0 ;  /* 0x0000000000007b1d */ /* 0x000fe20000010000 */
[----:B-1----:R-:W-:Y:S01]  /*3700*/  FADD.FTZ R160, -R94, 1 ;  /* 0x3f8000005ea07421 */ /* 0x002fe20000010100 */
[----:B------:R-:W-:Y:S01]  /*3710*/  FMUL.FTZ R177, R165, R6 ;  /* 0x00000006a5b17220 */ /* 0x000fe20000410000 */
[----:B------:R-:W-:Y:S01]  /*3720*/  FFMA.FTZ R0, R45, R0, 1 ;  /* 0x3f8000002d007423 */ /* 0x000fe20000010000 */
[----:B------:R-:W-:Y:S01]  /*3730*/  FMUL.FTZ R179, R158, R179 ;  /* 0x000000b39eb37220 */ /* 0x000fe20000410000 */
[----:B------:R-:W-:Y:S01]  /*3740*/  F2FP.BF16.F32.PACK_AB R82, R87, R82 ;  /* 0x000000525752723e */ /* 0x000fe200000010ff */
[----:B------:R-:W-:Y:S01]  /*3750*/  FFMA.FTZ R160, R43, R160, 1 ;  /* 0x3f8000002ba07423 */ /* 0x000fe200000100a0 */
[----:B------:R-:W-:Y:S01]  /*3760*/  PRMT R83, R78, 0x7632, R83 ;  /* 0x000076324e537816 */ /* 0x000fe20000000053 */
[----:B------:R-:W-:Y:S01]  /*3770*/  FMUL.FTZ R177, R94, R177 ;  /* 0x000000b15eb17220 */ /* 0x000fe20000410000 */
[----:B------:R-:W-:Y:S01]  /*3780*/  F2FP.BF16.F32.PACK_AB R88, R169, R88 ;  /* 0x00000058a958723e */ /* 0x000fe200000010ff */
[----:B------:R-:W-:Y:S01]  /*3790*/  FMUL.FTZ R179, R179, R0 ;  /* 0x00000000b3b37220 */ /* 0x000fe20000410000 */
[----:B------:R-:W-:-:S02]  /*37a0*/  PRMT R0, R82, 0x7632, R0 ;  /* 0x0000763252007816 */ /* 0x000fc40000000000 */
[----:B------:R-:W-:Y:S01]  /*37b0*/  F2FP.BF16.F32.PACK_AB R166, R171, R166 ;  /* 0x000000a6aba6723e */ /* 0x000fe200000010ff */
[----:B------:R-:W-:Y:S01]  /*37c0*/  FMUL.FTZ R160, R177, R160 ;  /* 0x000000a0b1a07220 */ /* 0x000fe20000410000 */
[----:B------:R-:W-:Y:S02]  /*37d0*/  PRMT R87, R88, 0x7632, R87 ;  /* 0x0000763258577816 */ /* 0x000fe40000000057 */
[----:B------:R-:W-:Y:S02]  /*37e0*/  F2FP.BF16.F32.PACK_AB R168, R173, R168 ;  /* 0x000000a8ada8723e */ /* 0x000fe400000010ff */
[----:B------:R-:W-:Y:S01]  /*37f0*/  F2FP.BF16.F32.PACK_AB R2, R3, R2 ;  /* 0x000000020302723e */ /* 0x000fe200000010ff */
[----:B------:R0:W-:Y:S01]  /*3800*/  STS.U16 [R111], R78 ;  /* 0x0000004e6f007388 */ /* 0x0001e20000000400 */
[----:B------:R-:W-:-:S03]  /*3810*/  PRMT R3, R168, 0x7632, R3 ;  /* 0x00007632a8037816 */ /* 0x000fc60000000003 */
[----:B------:R-:W-:Y:S01]  /*3820*/  STS.U16 [R110+0x2], R83 ;  /* 0x000002536e007388 */ /* 0x000fe20000000400 */
[----:B------:R-:W-:-:S03]  /*3830*/  F2FP.BF16.F32.PACK_AB R170, R175, R170 ;  /* 0x000000aaafaa723e */ /* 0x000fc600000010ff */
[----:B------:R-:W-:Y:S01]  /*3840*/  STS.U16 [R109+0x4], R82 ;  /* 0x000004526d007388 */ /* 0x000fe20000000400 */
[----:B0-----:R-:W-:-:S03]  /*3850*/  PRMT R78, R166, 0x7632, R78 ;  /* 0x00007632a64e7816 */ /* 0x001fc6000000004e */
[----:B------:R0:W-:Y:S01]  /*3860*/  STS.U16 [R108+0x6], R0 ;  /* 0x000006006c007388 */ /* 0x0001e20000000400 */
[----:B------:R-:W-:-:S03]  /*3870*/  ISETP.NE.AND P5, PT, R148, RZ, PT ;  /* 0x000000ff9400720c */ /* 0x000fc60003fa5270 */
[----:B------:R-:W-:Y:S01]  /*3880*/  STS.U16 [R107+0x8], R88 ;  /* 0x000008586b007388 */ /* 0x000fe20000000400 */
[----:B------:R-:W-:-:S03]  /*3890*/  F2FP.BF16.F32.PACK_AB R160, R179, R160 ;  /* 0x000000a0b3a0723e */ /* 0x000fc600000010ff */
        /* <DEDUP_REMOVED lines=8> */
[----:B------:R0:W-:Y:S04]  /*3920*/  STS.U16 [R101+0x14], R2 ;  /* 0x0000140265007388 */ /* 0x0001e80000000400 */
[----:B------:R-:W-:Y:S04]  /*3930*/  STS.U16 [R100+0x16], R0 ;  /* 0x0000160064007388 */ /* 0x000fe80000000400 */
[----:B------:R-:W-:Y:S01]  /*3940*/  STS.U16 [R99+0x18], R170 ;  /* 0x000018aa63007388 */ /* 0x000fe20000000400 */
[----:B0-----:R-:W-:-:S03]  /*3950*/  MOV R2, UR32 ;  /* 0x0000002000027c02 */ /* 0x001fc60008000f00 */
        /* <DEDUP_REMOVED lines=24> */
[----:B------:R-:W1:Y:S01]  /*3ae0*/  LDCU.64 UR10, c[0x0][0x558] ;  /* 0x0000ab00ff0a77ac */ /* 0x000e620008000a00 */
[----:B------:R-:W2:Y:S02]  /*3af0*/  LDS R0, [UR12+0x840] ;  /* 0x0008400cff007984 */ /* 0x000ea40008000800 */
[----:B------:R-:W-:-:S04]  /*3b00*/  UIMAD.WIDE.U32 UR8, UR29, UR14, UR8 ;  /* 0x0000000e1d0872a5 */ /* 0x000fc8000f8e0008 */
[----:B------:R-:W-:Y:S02]  /*3b10*/  UIMAD UR9, UR29, UR15, UR9 ;  /* 0x0000000f1d0972a4 */ /* 0x000fe4000f8e0209 */
[----:B------:R-:W-:-:S05]  /*3b20*/  IADD3 R3, P0, PT, R146, UR8, RZ ;  /* 0x0000000892037c10 */ /* 0x000fca000ff1e0ff */
[----:B0-----:R-:W-:Y:S01]  /*3b30*/  IMAD.X R78, RZ, RZ, UR9, P0 ;  /* 0x00000009ff4e7e24 */ /* 0x001fe200080e06ff */
[----:B-1----:R-:W-:-:S04]  /*3b40*/  LEA R2, P0, R3, UR10, 0x1 ;  /* 0x0000000a03027c11 */ /* 0x002fc8000f8008ff */
[----:B------:R-:W-:Y:S02]  /*3b50*/  LEA.HI.X R3, R3, UR11, R78, 0x1, P0 ;  /* 0x0000000b03037c11 */ /* 0x000fe400080f0c4e */
[-C--:B--2---:R-:W-:Y:S02]  /*3b60*/  ISETP.GE.AND P2, PT, R146, R0.reuse, PT ;  /* 0x000000009200720c */ /* 0x084fe40003f46270 */
[-C--:B------:R-:W-:Y:S02]  /*3b70*/  ISETP.GE.AND P0, PT, R143, R0.reuse, PT ;  /* 0x000000008f00720c */ /* 0x080fe40003f06270 */
[-C--:B------:R-:W-:Y:S02]  /*3b80*/  ISETP.GE.AND P1, PT, R142, R0.reuse, PT ;  /* 0x000000008e00720c */ /* 0x080fe40003f26270 */
[-C--:B------:R-:W-:Y:S02]  /*3b90*/  ISETP.GE.AND P3, PT, R141, R0.reuse, PT ;  /* 0x000000008d00720c */ /* 0x080fe40003f66270 */
[----:B------:R-:W-:-:S02]  /*3ba0*/  ISETP.GE.AND P4, PT, R140, R0, PT ;  /* 0x000000008c00720c */ /* 0x000fc40003f86270 */
[----:B------:R-:W-:-:S03]  /*3bb0*/  ISETP.GE.AND P6, PT, R139, R0, PT ;  /* 0x000000008b00720c */ /* 0x000fc60003fc6270 */
[----:B------:R-:W-:Y:S01]  /*3bc0*/  @!P2 STG.E.U16 desc[UR30][R2.64], R83 ;  /* 0x000000530200a986 */ /* 0x000fe2000c10151e */
        /* <DEDUP_REMOVED lines=84> */
[----:B------:R0:W-:Y:S01]  /*4110*/  STS.U16 [R111], R4 ;  /* 0x000000046f007388 */ /* 0x0001e20000000400 */
[----:B------:R-:W-:Y:S01]  /*4120*/  F2FP.BF16.F32.PACK_AB R30, R31, R30 ;  /* 0x0000001e1f1e723e */ /* 0x000fe200000010ff */
[----:B------:R-:W1:Y:S01]  /*4130*/  LDCU.128 UR8, c[0x0][0x430] ;  /* 0x00008600ff0877ac */ /* 0x000e620008000c00 */
[----:B------:R-:W-:Y:S01]  /*4140*/  F2FP.BF16.F32.PACK_AB R24, R25, R24 ;  /* 0x000000181918723e */ /* 0x000fe200000010ff */
[----:B------:R2:W-:Y:S01]  /*4150*/  STS.U16 [R110+0x2], R2 ;  /* 0x000002026e007388 */ /* 0x0005e20000000400 */
[----:B------:R-:W-:-:S02]  /*4160*/  F2FP.BF16.F32.PACK_AB R41, R42, R41 ;  /* 0x000000292a29723e */ /* 0x000fc400000010ff */
[----:B------:R-:W-:Y:S01]  /*4170*/  F2FP.BF16.F32.PACK_AB R6, R45, R6 ;  /* 0x000000062d06723e */ /* 0x000fe200000010ff */
[----:B------:R-:W-:Y:S01]  /*4180*/  STS.U16 [R109+0x4], R5 ;  /* 0x000004056d007388 */ /* 0x000fe20000000400 */
[----:B------:R-:W-:Y:S02]  /*4190*/  PRMT R26, R41, 0x7632, R26 ;  /* 0x00007632291a7816 */ /* 0x000fe4000000001a */
[----:B0-----:R-:W-:Y:S01]  /*41a0*/  PRMT R4, R30, 0x7632, R4 ;  /* 0x000076321e047816 */ /* 0x001fe20000000004 */
[----:B------:R0:W-:Y:S01]  /*41b0*/  STS.U16 [R108+0x6], R3 ;  /* 0x000006036c007388 */ /* 0x0001e20000000400 */
[----:B------:R-:W-:Y:S02]  /*41c0*/  PRMT R48, R6, 0x7632, R48 ;  /* 0x0000763206307816 */ /* 0x000fe40000000030 */
[----:B--2---:R-:W-:Y:S01]  /*41d0*/  PRMT R2, R33, 0x7632, R2 ;  /* 0x0000763221027816 */ /* 0x004fe20000000002 */
[----:B------:R-:W-:Y:S04]  /*41e0*/  STS.U16 [R107+0x8], R29 ;  /* 0x0000081d6b007388 */ /* 0x000fe80000000400 */
[----:B------:R2:W-:Y:S01]  /*41f0*/  STS.U16 [R106+0xa], R7 ;  /* 0x00000a076a007388 */ /* 0x0005e20000000400 */
[----:B-1----:R-:W-:Y:S01]  /*4200*/  UIMAD.WIDE.U32 UR14, UR36, UR8, UR6 ;  /* 0x00000008240e72a5 */ /* 0x002fe2000f8e0006 */
[----:B0-----:R-:W-:-:S02]  /*4210*/  PRMT R3, R24, 0x7610, R3 ;  /* 0x0000761018037816 */ /* 0x001fc40000000003 */
[----:B------:R-:W-:Y:S01]  /*4220*/  STS.U16 [R105+0xc], R33 ;  /* 0x00000c2169007388 */ /* 0x000fe20000000400 */
[----:B------:R-:W-:-:S03]  /*4230*/  UIMAD UR9, UR36, UR9, UR15 ;  /* 0x00000009240972a4 */ /* 0x000fc6000f8e020f */
[----:B------:R-:W-:Y:S01]  /*4240*/  STS.U16 [R104+0xe], R2 ;  /* 0x00000e0268007388 */ /* 0x000fe20000000400 */
[----:B------:R-:W-:Y:S01]  /*4250*/  UMOV UR8, UR14 ;  /* 0x0000000e00087c82 */ /* 0x000fe20008000000 */
[----:B--2---:R-:W-:Y:S01]  /*4260*/  PRMT R7, R24, 0x7632, R7 ;  /* 0x0000763218077816 */ /* 0x004fe20000000007 */
[----:B------:R-:W-:Y:S01]  /*4270*/  UIMAD.WIDE.U32 UR8, UR29, UR10, UR8 ;  /* 0x0000000a1d0872a5 */ /* 0x000fe2000f8e0008 */
[----:B------:R-:W-:Y:S01]  /*4280*/  STS.U16 [R103+0x10], R30 ;  /* 0x0000101e67007388 */ /* 0x000fe20000000400 */
[----:B------:R-:W-:Y:S02]  /*4290*/  MOV R24, UR32 ;  /* 0x0000002000187c02 */ /* 0x000fe40008000f00 */
[----:B------:R-:W-:Y:S01]  /*42a0*/  UIMAD UR11, UR29, UR11, UR9 ;  /* 0x0000000b1d0b72a4 */ /* 0x000fe2000f8e0209 */
[----:B------:R-:W-:Y:S04]  /*42b0*/  STS.U16 [R102+0x12], R4 ;  /* 0x0000120466007388 */ /* 0x000fe80000000400 */
[----:B------:R0:W-:Y:S04]  /*42c0*/  STS.U16 [R101+0x14], R3 ;  /* 0x0000140365007388 */ /* 0x0001e80000000400 */
[----:B------:R-:W-:Y:S04]  /*42d0*/  STS.U16 [R100+0x16], R7 ;  /* 0x0000160764007388 */ /* 0x000fe80000000400 */
[----:B------:R-:W-:Y:S01]  /*42e0*/  STS.U16 [R99+0x18], R41 ;  /* 0x0000182963007388 */ /* 0x000fe20000000400 */
[----:B0-----:R-:W-:-:S03]  /*42f0*/  IADD3 R3, P0, PT, R146, UR8, RZ ;  /* 0x0000000892037c10 */ /* 0x001fc6000ff1e0ff */
[----:B------:R-:W-:Y:S01]  /*4300*/  STS.U16 [R98+0x1a], R26 ;  /* 0x00001a1a62007388 */ /* 0x000fe20000000400 */
[----:B------:R-:W-:-:S03]  /*4310*/  LEA R2, P4, R3, UR34, 0x1 ;  /* 0x0000002203027c11 */ /* 0x000fc6000f8808ff */
[----:B------:R0:W-:Y:S04]  /*4320*/  STS.U16 [R97+0x1c], R6 ;  /* 0x00001c0661007388 */ /* 0x0001e80000000400 */
[----:B------:R-:W-:Y:S01]  /*4330*/  STS.U16 [R96+0x1e], R48 ;  /* 0x00001e3060007388 */ /* 0x000fe20000000400 */
[----:B------:R-:W-:-:S03]  /*4340*/  NOP ;  /* 0x0000000000007918 */ /* 0x000fc60000000000 */
[----:B------:R-:W-:Y:S01]  /*4350*/  LDS.U16 R5, [R127] ;  /* 0x000000007f057984 */ /* 0x000fe20000000400 */
[----:B0-----:R-:W-:-:S03]  /*4360*/  IMAD.X R6, RZ, RZ, UR11, P0 ;  /* 0x0000000bff067e24 */ /* 0x001fc600080e06ff */
[----:B------:R-:W-:Y:S02]  /*4370*/  LDS.U16 R7, [R126+0x40] ;  /* 0x000040007e077984 */ /* 0x000fe40000000400 */
[----:B------:R-:W-:Y:S02]  /*4380*/  LEA.HI.X R3, R3, UR35, R6, 0x1, P4 ;  /* 0x0000002303037c11 */ /* 0x000fe4000a0f0c06 */
        /* <DEDUP_REMOVED lines=49> */
.L_x_3718:
        /* <DEDUP_REMOVED lines=11> */
[----:B-----5:R-:W-:Y:S01]  /*4750*/  FADD.FTZ R48, R3, R150 ;  /* 0x0000009603307221 */ /* 0x020fe20000010000 */
[----:B------:R-:W-:Y:S01]  /*4760*/  SHF.L.U32 R57, R57, 0x10, RZ ;  /* 0x0000001039397819 */ /* 0x000fe200000006ff */
[----:B------:R-:W-:Y:S01]  /*4770*/  FFMA.FTZ R2, R94, R63, R29 ;  /* 0x0000003f5e027223 */ /* 0x000fe2000001001d */
[----:B------:R-:W-:Y:S01]  /*4780*/  IMAD.U32 R54, R54, 0x10000, RZ ;  /* 0x0001000036367824 */ /* 0x000fe200078e00ff */
[----:B------:R-:W-:Y:S01]  /*4790*/  SHF.L.U32 R55, R55, 0x10, RZ ;  /* 0x0000001037377819 */ /* 0x000fe200000006ff */
[----:B------:R-:W-:Y:S01]  /*47a0*/  BAR.SYNC.DEFER_BLOCKING 0x0 ;  /* 0x0000000000007b1d */ /* 0x000fe20000010000 */
[----:B------:R-:W-:Y:S01]  /*47b0*/  FFMA.FTZ R35, R93, R60, R2 ;  /* 0x0000003c5d237223 */ /* 0x000fe20000010002 */
[----:B------:R-:W-:Y:S01]  /*47c0*/  SHF.L.U32 R52, R52, 0x10, RZ ;  /* 0x0000001034347819 */ /* 0x000fe200000006ff */
[----:B------:R-:W-:Y:S01]  /*47d0*/  IMAD.U32 R53, R53, 0x10000, RZ ;  /* 0x0001000035357824 */ /* 0x000fe200078e00ff */
[----:B------:R-:W-:Y:S01]  /*47e0*/  SHF.L.U32 R50, R50, 0x10, RZ ;  /* 0x0000001032327819 */ /* 0x000fe200000006ff */
[----:B------:R-:W-:Y:S01]  /*47f0*/  FFMA.FTZ R2, R92, R61, R35 ;  /* 0x0000003d5c027223 */ /* 0x000fe20000010023 */
[----:B------:R-:W-:Y:S01]  /*4800*/  UISETP.GE.AND UP0, UPT, UR33, 0x1, UPT ;  /* 0x000000012100788c */ /* 0x000fe2000bf06270 */
[----:B------:R-:W-:Y:S01]  /*4810*/  SHF.L.U32 R51, R51, 0x10, RZ ;  /* 0x0000001033337819 */ /* 0x000fe200000006ff */
[----:B------:R-:W-:-:S02]  /*4820*/  IMAD.U32 R27, R16, 0x10000, RZ ;  /* 0x00010000101b7824 */ /* 0x000fc400078e00ff */
        /* <DEDUP_REMOVED lines=21> */
[----:B------:R-:W-:-:S02]  /*4980*/  HFMA2 R81, -RZ, RZ, 0, 0 ;  /* 0x00000000ff517431 */ /* 0x000fc400000001ff */
[--C-:B------:R-:W-:Y:S01]  /*4990*/  FADD.FTZ R42, R25, R150.reuse ;  /* 0x00000096192a7221 */ /* 0x100fe20000010000 */
[----:B------:R-:W-:Y:S01]  /*49a0*/  FADD.FTZ R40, R27, R150 ;  /* 0x000000961b287221 */ /* 0x000fe20000010000 */
[----:B------:R-:W-:Y:S01]  /*49b0*/  FFMA.FTZ R3, R85, R52, R2 ;  /* 0x0000003455037223 */ /* 0x000fe20000010002 */
[--C-:B------:R-:W-:Y:S01]  /*49c0*/  FADD.FTZ R38, R29, R150.reuse ;  /* 0x000000961d267221 */ /* 0x100fe20000010000 */
[--C-:B------:R-:W-:Y:S01]  /*49d0*/  FADD.FTZ R37, R19, R150.reuse ;  /* 0x0000009613257221 */ /* 0x100fe20000010000 */
[--C-:B------:R-:W-:Y:S01]  /*49e0*/  FADD.FTZ R36, R31, R150.reuse ;  /* 0x000000961f247221 */ /* 0x100fe20000010000 */
[----:B------:R-:W-:Y:S01]  /*49f0*/  FFMA.FTZ R2, R84, R53, R3 ;  /* 0x0000003554027223 */ /* 0x000fe20000010003 */
[--C-:B------:R-:W-:Y:S01]  /*4a00*/  FADD.FTZ R35, R21, R150.reuse ;  /* 0x0000009615237221 */ /* 0x100fe20000010000 */
[--C-:B------:R-:W-:Y:S01]  /*4a10*/  FADD.FTZ R34, R33, R150.reuse ;  /* 0x0000009621227221 */ /* 0x100fe20000010000 */
[----:B------:R-:W-:Y:S01]  /*4a20*/  FADD.FTZ R32, R23, R150 ;  /* 0x0000009617207221 */ /* 0x000fe20000010000 */
[----:B------:R-:W-:Y:S01]  /*4a30*/  FFMA.FTZ R3, R83, R50, R2 ;  /* 0x0000003253037223 */ /* 0x000fe20000010002 */
[----:B------:R-:W-:-:S02]  /*4a40*/  CS2R R78, SRZ ;  /* 0x00000000004e7805 */ /* 0x000fc4000001ff00 */
[----:B------:R-:W-:Y:S02]  /*4a50*/  CS2R R76, SRZ ;  /* 0x00000000004c7805 */ /* 0x000fe4000001ff00 */
[----:B------:R-:W-:Y:S01]  /*4a60*/  CS2R R74, SRZ ;  /* 0x00000000004a7805 */ /* 0x000fe2000001ff00 */
[----:B------:R-:W-:Y:S01]  /*4a70*/  FFMA.FTZ R3, R82, R51, R3 ;  /* 0x0000003352037223 */ /* 0x000fe20000010003 */
[----:B------:R-:W-:Y:S02]  /*4a80*/  CS2R R72, SRZ ;  /* 0x0000000000487805 */ /* 0x000fe4000001ff00 */
[----:B------:R-:W-:Y:S02]  /*4a90*/  CS2R R70, SRZ ;  /* 0x0000000000467805 */ /* 0x000fe4000001ff00 */
[----:B------:R-:W-:Y:S02]  /*4aa0*/  CS2R R68, SRZ ;  /* 0x0000000000447805 */ /* 0x000fe4000001ff00 */
[----:B------:R-:W-:Y:S01]  /*4ab0*/  CS2R R66, SRZ ;  /* 0x0000000000427805 */ /* 0x000fe2000001ff00 */
[----:B------:R-:W-:-:S02]  /*4ac0*/  IMAD.MOV.U32 R64, RZ, RZ, RZ ;  /* 0x000000ffff407224 */ /* 0x000fc400078e00ff */
[--C-:B------:R-:W-:Y:S01]  /*4ad0*/  FADD.FTZ R47, R9, R150.reuse ;  /* 0x00000096092f7221 */ /* 0x100fe20000010000 */
        /* <DEDUP_REMOVED lines=24> */
[----:B------:R-:W0:Y:S01]  /*4c60*/  LDC.64 R8, c[0x0][0x440] ;  /* 0x00011000ff087b82 */ /* 0x000e220000000a00 */
[----:B------:R-:W-:Y:S01]  /*4c70*/  ISETP.GE.AND P0, PT, R146, UR32, PT ;  /* 0x0000002092007c0c */ /* 0x000fe2000bf06270 */
[----:B------:R-:W-:Y:S01]  /*4c80*/  UISETP.NE.AND UP0, UPT, UR22, 0x1, UPT ;  /* 0x000000011600788c */ /* 0x000fe2000bf05270 */
[----:B------:R-:W-:Y:S01]  /*4c90*/  LOP3.LUT R186, R186, 0xfffffffb, RZ, 0xc0, !PT ;  /* 0xfffffffbbaba7812 */ /* 0x000fe200078ec0ff */
[----:B------:R-:W-:Y:S01]  /*4ca0*/  IMAD.MOV.U32 R81, RZ, RZ, RZ ;  /* 0x000000ffff517224 */ /* 0x000fe200078e00ff */
[----:B------:R-:W-:Y:S01]  /*4cb0*/  MOV R17, RZ ;  /* 0x000000ff00117202 */ /* 0x000fe20000000f00 */
[----:B------:R-:W1:Y:S02]  /*4cc0*/  LDCU UR33, c[0x0][0x394] ;  /* 0x00007280ff2177ac */ /* 0x000e640008000800 */
[----:B------:R-:W2:Y:S01]  /*4cd0*/  LDC.64 R10, c[0x0][0x448] ;  /* 0x00011200ff0a7b82 */ /* 0x000ea20000000a00 */
[----:B------:R-:W-:Y:S01]  /*4ce0*/  PLOP3.LUT P1, PT, PT, PT, UP0, 0x80, 0x8 ;  /* 0x000000000008781c */ /* 0x000fe20003f2f008 */
[----:B------:R-:W3:Y:S03]  /*4cf0*/  LDCU UR37, c[0x0][0x38c] ;  /* 0x00007180ff2577ac */ /* 0x000ee60008000800 */
[----:B------:R-:W-:Y:S01]  /*4d00*/  ISETP.EQ.AND P1, PT, R187, RZ, P1 ;  /* 0x000000ffbb00720c */ /* 0x000fe20000f22270 */
[----:B------:R-:W4:Y:S01]  /*4d10*/  LDCU UR13, c[0x0][0x388] ;  /* 0x00007100ff0d77ac */ /* 0x000f220008000800 */
[----:B------:R-:W-:Y:S01]  /*4d20*/  @P0 LOP3.LUT R186, R186, 0x4, RZ, 0xfc, !PT ;  /* 0x00000004baba0812 */ /* 0x000fe200078efcff */
[----:B------:R-:W0:Y:S01]  /*4d30*/  LDC.64 R12, c[0x0][0x4d8] ;  /* 0x00013600ff0c7b82 */ /* 0x000e220000000a00 */
[----:B------:R-:W0:Y:S01]  /*4d40*/  LDCU.64 UR10, c[0x0][0x3a8] ;  /* 0x00007500ff0a77ac */ /* 0x000e220008000a00 */
[----:B------:R-:W0:Y:S01]  /*4d50*/  LDCU.64 UR14, c[0x0][0x3c0] ;  /* 0x00007800ff0e77ac */ /* 0x000e220008000a00 */
[----:B------:R-:W0:Y:S01]  /*4d60*/  LDCU.64 UR34, c[0x0][0x3e0] ;  /* 0x00007c00ff2277ac */ /* 0x000e220008000a00 */
[----:B------:R-:W0:Y:S01]  /*4d70*/  LDCU.64 UR38, c[0x0][0x4e0] ;  /* 0x00009c00ff2677ac */ /* 0x000e220008000a00 */
[----:B------:R-:W0:Y:S01]  /*4d80*/  LDCU.64 UR40, c[0x0][0x4f0] ;  /* 0x00009e00ff2877ac */ /* 0x000e220008000a00 */
[----:B------:R-:W0:Y:S04]  /*4d90*/  LDCU.64 UR42, c[0x0][0x540] ;  /* 0x0000a800ff2a77ac */ /* 0x000e280008000a00 */
.L_x_3764:
[----:B--2---:R-:W-:Y:S01]  /*4da0*/  MOV R2, R146 ;  /* 0x0000009200027202 */ /* 0x004fe20000000f00 */
[----:B------:R-:W-:Y:S01]  /*4db0*/  HFMA2 R3, -RZ, RZ, 0, 0 ;  /* 0x00000000ff037431 */ /* 0x000fe200000001ff */
[----:B------:R-:W-:Y:S02]  /*4dc0*/  LOP3.LUT P6, RZ, R186, 0x4, RZ, 0xc0, !PT ;  /* 0x00000004baff7812 */ /* 0x000fe400078cc0ff */
[----:B------:R-:W-:Y:S01]  /*4dd0*/  ISETP.GE.AND P5, PT, R143, UR32, PT ;  /* 0x000000208f007c0c */ /* 0x000fe2000bfa6270 */
[----:B01----:R-:W-:Y:S01]  /*4de0*/  IMAD.WIDE.U32 R4, R17, UR34, R2 ;  /* 0x0000002211047c25 */ /* 0x003fe2000f8e0002 */
[----:B------:R-:W-:Y:S02]  /*4df0*/  ISETP.GE.AND P3, PT, R140, UR32, PT ;  /* 0x000000208c007c0c */ /* 0x000fe4000bf66270 */
[----:B------:R-:W-:Y:S01]  /*4e00*/  ISETP.GE.AND P4, PT, R139, UR32, PT ;  /* 0x000000208b007c0c */ /* 0x000fe2000bf86270 */
[----:B------:R-:W-:Y:S01]  /*4e10*/  IMAD R3, R17, UR35, R5 ;  /* 0x0000002311037c24 */ /* 0x000fe2000f8e0205 */
[----:B------:R-:W-:-:S02]  /*4e20*/  LEA R2, P0, R4, R149, 0x1 ;  /* 0x0000009504027211 */ /* 0x000fc400078008ff */
[----:B------:R-:W-:Y:S02]  /*4e30*/  ISETP.GE.AND P2, PT, R141, UR32, PT ;  /* 0x000000208d007c0c */ /* 0x000fe4000bf46270 */
[----:B------:R-:W-:Y:S02]  /*4e40*/  LEA.HI.X R3, R4, R147, R3, 0x1, P0 ;  /* 0x0000009304037211 */ /* 0x000fe400000f0c03 */
[----:B------:R-:W-:-:S03]  /*4e50*/  ISETP.GE.AND P0, PT, R142, UR32, PT ;  /* 0x000000208e007c0c */ /* 0x000fc6000bf06270 */
[----:B------:R-:W5:Y:S04]  /*4e60*/  @!P6 LDG.E.U16 R14, desc[UR30][R2.64] ;  /* 0x0000001e020ee981 */ /* 0x000f68000c1e1500 */
[----:B------:R-:W3:Y:S04]  /*4e70*/  @!P5 LDG.E.U16 R5, desc[UR30][R2.64+0x40] ;  /* 0x0000401e0205d981 */ /* 0x000ee8000c1e1500 */
[----:B------:R-:W4:Y:S04]  /*4e80*/  @!P3 LDG.E.U16 R6, desc[UR30][R2.64+0x100] ;  /* 0x0001001e0206b981 */ /* 0x000f28000c1e1500 */
[----:B------:R-:W2:Y:S04]  /*4e90*/  @!P0 LDG.E.U16 R4, desc[UR30][R2.64+0x80] ;  /* 0x0000801e02048981 */ /* 0x000ea8000c1e1500 */
[----:B------:R-:W2:Y:S04]  /*4ea0*/  @!P4 LDG.E.U16 R15, desc[UR30][R2.64+0x140] ;  /* 0x0001401e020fc981 */ /* 0x000ea8000c1e1500 */
[----:B------:R-:W2:Y:S01]  /*4eb0*/  @!P2 LDG.E.U16 R7, desc[UR30][R2.64+0xc0] ;  /* 0x0000c01e0207a981 */ /* 0x000ea2000c1e1500 */
[----:B------:R-:W-:-:S02]  /*4ec0*/  IMAD.MOV.U32 R154, RZ, RZ, RZ ;  /* 0x000000ffff9a7224 */ /* 0x000fc400078e00ff */
[----:B------:R-:W-:Y:S01]  /*4ed0*/  HFMA2 R158, -RZ, RZ, 0, 0 ;  /* 0x00000000ff9e7431 */ /* 0x000fe200000001ff */
[----:B------:R-:W-:Y:S02]  /*4ee0*/  MOV R156, RZ ;  /* 0x000000ff009c7202 */ /* 0x000fe40000000f00 */
[----:B-----5:R-:W-:-:S04]  /*4ef0*/  @!P6 PRMT R154, R14, 0x5410, RZ ;  /* 0x000054100e9ae816 */ /* 0x020fc800000000ff */
[----:B---3--:R-:W-:Y:S02]  /*4f00*/  @!P5 PRMT R154, R154, 0x5410, R5 ;  /* 0x000054109a9ad816 */ /* 0x008fe40000000005 */
[----:B------:R-:W-:Y:S02]  /*4f10*/  ISETP.GE.AND P5, PT, R138, UR32, PT ;  /* 0x000000208a007c0c */ /* 0x000fe4000bfa6270 */
[----:B----4-:R-:W-:Y:S02]  /*4f20*/  @!P3 PRMT R158, R6, 0x5410, RZ ;  /* 0x00005410069eb816 */ /* 0x010fe400000000ff */
[----:B------:R-:W-:Y:S02]  /*4f30*/  ISETP.GE.AND P3, PT, R136, UR32, PT ;  /* 0x0000002088007c0c */ /* 0x000fe4000bf66270 */
[----:B--2---:R-:W-:Y:S02]  /*4f40*/  @!P0 PRMT R156, R4, 0x5410, RZ ;  /* 0x00005410049c8816 */ /* 0x004fe400000000ff */
[----:B------:R-:W-:-:S02]  /*4f50*/  ISETP.GE.AND P0, PT, R134, UR32, PT ;  /* 0x0000002086007c0c */ /* 0x000fc4000bf06270 */
[----:B------:R-:W-:-:S03]  /*4f60*/  @!P4 PRMT R158, R158, 0x5410, R15 ;  /* 0x000054109e9ec816 */ /* 0x000fc6000000000f */
[----:B------:R-:W2:Y:S01]  /*4f70*/  @!P5 LDG.E.U16 R6, desc[UR30][R2.64+0x180] ;  /* 0x0001801e0206d981 */ /* 0x000ea2000c1e1500 */
[----:B------:R-:W-:Y:S02]  /*4f80*/  ISETP.GE.AND P4, PT, R137, UR32, PT ;  /* 0x0000002089007c0c */ /* 0x000fe4000bf86270 */
[----:B------:R-:W-:Y:S01]  /*4f90*/  @!P2 PRMT R156, R156, 0x5410, R7 ;  /* 0x000054109c9ca816 */ /* 0x000fe20000000007 */
[----:B------:R-:W3:Y:S01]  /*4fa0*/  @!P3 LDG.E.U16 R161, desc[UR30][R2.64+0x200] ;  /* 0x0002001e02a1b981 */ /* 0x000ee2000c1e1500 */
[----:B------:R-:W-:-:S03]  /*4fb0*/  ISETP.GE.AND P2, PT, R135, UR32, PT ;  /* 0x0000002087007c0c */ /* 0x000fc6000bf46270 */
[----:B------:R-:W4:Y:S06]  /*4fc0*/  @!P0 LDG.E.U16 R164, desc[UR30][R2.64+0x280] ;  /* 0x0002801e02a48981 */ /* 0x000f2c000c1e1500 */
[----:B------:R-:W5:Y:S04]  /*4fd0*/  @!P4 LDG.E.U16 R159, desc[UR30][R2.64+0x1c0] ;  /* 0x0001c01e029fc981 */ /* 0x000f68000c1e1500 */
[----:B------:R-:W4:Y:S01]  /*4fe0*/  @!P2 LDG.E.U16 R163, desc[UR30][R2.64+0x240] ;  /* 0x0002401e02a3a981 */ /* 0x000f22000c1e1500 */
[----:B------:R-:W-:Y:S01]  /*4ff0*/  MOV R4, UR16 ;  /* 0x0000001000047c02 */ /* 0x000fe20008000f00 */
[----:B------:R-:W-:-:S03]  /*5000*/  IMAD.U32 R15, RZ, RZ, UR20 ;  /* 0x00000014ff0f7e24 */ /* 0x000fc6000f8e00ff */
[----:B------:R-:W-:Y:S01]  /*5010*/  MOV R14, R4 ;  /* 0x00000004000e7202 */ /* 0x000fe20000000f00 */
[----:B------:R-:W-:Y:S01]  /*5020*/  IMAD.MOV.U32 R160, RZ, RZ, RZ ;  /* 0x000000ffffa07224 */ /* 0x000fe200078e00ff */
[----:B------:R-:W-:-:S03]  /*5030*/  MOV R5, UR17 ;  /* 0x0000001100057c02 */ /* 0x000fc60008000f00 */
[----:B------:R-:W-:-:S04]  /*5040*/  IMAD.WIDE.U32 R14, R17, UR10, R14 ;  /* 0x0000000a110e7c25 */ /* 0x000fc8000f8e000e */
[----:B------:R-:W-:Y:S01]  /*5050*/  IMAD R5, R17, UR11, R15 ;  /* 0x0000000b11057c24 */ /* 0x000fe2000f8e020f */
[----:B------:R-:W-:Y:S01]  /*5060*/  MOV R15, UR21 ;  /* 0x00000015000f7c02 */ /* 0x000fe20008000f00 */
[----:B------:R-:W-:Y:S01]  /*5070*/  HFMA2 R162, -RZ, RZ, 0, 0 ;  /* 0x00000000ffa27431 */ /* 0x000fe200000001ff */
[----:B------:R-:W-:Y:S02]  /*5080*/  MOV R7, UR19 ;  /* 0x0000001300077c02 */ /* 0x000fe40008000f00 */
[----:B--2---:R-:W-:Y:S01]  /*5090*/  @!P5 PRMT R160, R6, 0x5410, RZ ;  /* 0x0000541006a0d816 */ /* 0x004fe200000000ff */
[----:B------:R-:W-:Y:S01]  /*50a0*/  IMAD.U32 R6, RZ, RZ, UR18 ;  /* 0x00000012ff067e24 */ /* 0x000fe2000f8e00ff */
[----:B------:R-:W-:-:S04]  /*50b0*/  LEA R4, P5, R14, R8, 0x2 ;  /* 0x000000080e047211 */ /* 0x000fc800078a10ff */
[----:B------:R-:W-:Y:S02]  /*50c0*/  LEA.HI.X R5, R14, R9, R5, 0x2, P5 ;  /* 0x000000090e057211 */ /* 0x000fe400028f1405 */
[----:B------:R-:W-:Y:S01]  /*50d0*/  MOV R14, R6 ;  /* 0x00000006000e7202 */ /* 0x000fe20000000f00 */
[----:B------:R-:W-:Y:S01]  /*50e0*/  IMAD.MOV.U32 R6, RZ, RZ, RZ ;  /* 0x000000ffff067224 */ /* 0x000fe200078e00ff */
[----:B------:R-:W-:Y:S01]  /*50f0*/  ISETP.GE.AND P5, PT, R133, UR32, PT ;  /* 0x0000002085007c0c */ /* 0x000fe2000bfa6270 */
[----:B------:R0:W2:Y:S02]  /*5100*/  LDG.E R152, desc[UR30][R4.64] ;  /* 0x0000001e04987981 */ /* 0x0000a4000c1e1900 */
[----:B------:R-:W-:Y:S01]  /*5110*/  IMAD.WIDE.U32 R14, R17, UR14, R14 ;  /* 0x0000000e110e7c25 */ /* 0x000fe2000f8e000e */
[----:B---3--:R-:W-:Y:S02]  /*5120*/  @!P3 PRMT R6, R161, 0x5410, RZ ;  /* 0x00005410a106b816 */ /* 0x008fe400000000ff */
[----:B-----5:R-:W-:Y:S01]  /*5130*/  @!P4 PRMT R160, R160, 0x5410, R159 ;  /* 0x00005410a0a0c816 */ /* 0x020fe2000000009f */
[----:B------:R-:W-:Y:S01]  /*5140*/  IMAD R15, R17, UR15, R15 ;  /* 0x0000000f110f7c24 */ /* 0x000fe2000f8e020f */
[----:B------:R-:W-:-:S02]  /*5150*/  ISETP.GE.AND P3, PT, R132, UR32, PT ;  /* 0x0000002084007c0c */ /* 0x000fc4000bf66270 */
[----:B----4-:R-:W-:Y:S02]  /*5160*/  @!P0 PRMT R162, R164, 0x5410, RZ ;  /* 0x00005410a4a28816 */ /* 0x010fe400000000ff */
[----:B0-----:R-:W-:Y:S01]  /*5170*/  LEA R4, P4, R14, R10, 0x2 ;  /* 0x0000000a0e047211 */ /* 0x001fe200078810ff */
[----:B------:R-:W3:Y:S01]  /*5180*/  @!P5 LDG.E.U16 R7, desc[UR30][R2.64+0x2c0] ;  /* 0x0002c01e0207d981 */ /* 0x000ee2000c1e1500 */
[----:B------:R-:W-:Y:S02]  /*5190*/  ISETP.GE.AND P0, PT, R130, UR32, PT ;  /* 0x0000002082007c0c */ /* 0x000fe4000bf06270 */
[----:B------:R-:W-:Y:S02]  /*51a0*/  @!P2 PRMT R6, R6, 0x5410, R163 ;  /* 0x000054100606a816 */ /* 0x000fe400000000a3 */
[----:B------:R-:W-:Y:S02]  /*51b0*/  ISETP.GE.AND P2, PT, R131, UR32, PT ;  /* 0x0000002083007c0c */ /* 0x000fe4000bf46270 */
[----:B------:R-:W-:-:S02]  /*51c0*/  LEA.HI.X R5, R14, R11, R15, 0x2, P4 ;  /* 0x0000000b0e057211 */ /* 0x000fc400020f140f */
        /* <DEDUP_REMOVED lines=16> */
[----:B------:R-:W-:-:S03]  /*52d0*/  MOV R2, RZ ;  /* 0x000000ff00027202 */ /* 0x000fc60000000f00 */
[----:B------:R-:W-:Y:S04]  /*52e0*/  STS.U16 [R122+0x140], R163 ;  /* 0x000140a37a007388 */ /* 0x000fe80000000400 */
[----:B------:R-:W-:Y:S04]  /*52f0*/  STS.U16 [R121+0x180], R160 ;  /* 0x000180a079007388 */ /* 0x000fe80000000400 */
[----:B------:R-:W-:Y:S04]  /*5300*/  STS.U16 [R120+0x1c0], R164 ;  /* 0x0001c0a478007388 */ /* 0x000fe80000000400 */
[----:B------:R-:W-:Y:S04]  /*5310*/  STS.U16 [R119+0x200], R6 ;  /* 0x0002000677007388 */ /* 0x000fe80000000400 */
[----:B------:R0:W-:Y:S02]  /*5320*/  STS.U16 [R118+0x240], R4 ;  /* 0x0002400476007388 */ /* 0x0001e40000000400 */
[----:B0-----:R-:W-:Y:S01]  /*5330*/  IMAD.MOV.U32 R4, RZ, RZ, RZ ;  /* 0x000000ffff047224 */ /* 0x001fe200078e00ff */
[----:B------:R-:W0:Y:S01]  /*5340*/  S2UR UR9, SR_CgaCtaId ;  /* 0x00000000000979c3 */ /* 0x000e220000008800 */
[----:B------:R-:W-:-:S04]  /*5350*/  ULEA UR8, UR22, 0xffffff00, 0x8 ;  /* 0xffffff0016087891 */ /* 0x000fc8000f8e40ff */
[----:B------:R-:W-:Y:S01]  /*5360*/  ULOP3.LUT UR8, UR8, 0x100, URZ, 0xc0, !UPT ;  /* 0x0000010008087892 */ /* 0x000fe2000f8ec0ff */
[----:B------:R-:W-:Y:S01]  /*5370*/  UMOV UR12, 0x400 ;  /* 0x00000400000c7882 */ /* 0x000fe20000000000 */
[----:B------:R-:W-:Y:S01]  /*5380*/  BSSY.RECONVERGENT B0, `(.L_x_3720) ;  /* 0x000007e000007945 */ /* 0x000fe20003800200 */
[----:B0-----:R-:W-:Y:S01]  /*5390*/  ULEA UR12, UR9, UR12, 0x18 ;  /* 0x0000000c090c7291 */ /* 0x001fe2000f8ec0ff */
        /* <DEDUP_REMOVED lines=27> */
[----:B------:R-:W1:Y:S04]  /*5550*/  LDS.U16 R214, [R111] ;  /* 0x000000006fd67984 */ /* 0x000e680000000400 */
[----:B------:R-:W-:Y:S04]  /*5560*/  LDS.U16 R202, [R105+0xc] ;  /* 0x00000c0069ca7984 */ /* 0x000fe80000000400 */
[----:B------:R-:W1:Y:S04]  /*5570*/  LDS.U16 R200, [R104+0xe] ;  /* 0x00000e0068c87984 */ /* 0x000e680000000400 */
[----:B------:R-:W1:Y:S01]  /*5580*/  LDS.U16 R190, [R99+0x18] ;  /* 0x0000180063be7984 */ /* 0x000e620000000400 */
[----:B------:R-:W-:-:S04]  /*5590*/  FMUL.FTZ R3, R152, 1.4426950216293334961 ;  /* 0x3fb8aa3b98037820 */ /* 0x000fc80000410000 */
        /* <DEDUP_REMOVED lines=12> */
[C---:B------:R-:W-:Y:S01]  /*5660*/  ISETP.NE.AND P0, PT, R148.reuse, RZ, PT ;  /* 0x000000ff9400720c */ /* 0x040fe20003f05270 */
[-C--:B------:R-:W-:Y:S01]  /*5670*/  FMUL.FTZ R179, R37, R3.reuse ;  /* 0x0000000325b37220 */ /* 0x080fe20000410000 */
[----:B------:R-:W-:Y:S01]  /*5680*/  IADD3 R159, PT, PT, R148, 0x200, RZ ;  /* 0x00000200949f7810 */ /* 0x000fe20007ffe0ff */
[-C--:B------:R-:W-:Y:S01]  /*5690*/  FMUL.FTZ R176, R36, R3.reuse ;  /* 0x0000000324b07220 */ /* 0x080fe20000410000 */
[----:B--2---:R-:W-:Y:S01]  /*56a0*/  IADD3 R2, PT, PT, R17, UR8, RZ ;  /* 0x0000000811027c10 */ /* 0x004fe2000fffe0ff */
[-C--:B------:R-:W-:Y:S01]  /*56b0*/  FMUL.FTZ R174, R35, R3.reuse ;  /* 0x0000000323ae7220 */ /* 0x080fe20000410000 */
[-C--:B------:R-:W-:Y:S01]  /*56c0*/  FMUL.FTZ R177, R34, R3.reuse ;  /* 0x0000000322b17220 */ /* 0x080fe20000410000 */
[----:B------:R-:W-:Y:S01]  /*56d0*/  FMUL.FTZ R175, R32, R3 ;  /* 0x0000000320af7220 */ /* 0x000fe20000410000 */
[----:B------:R-:W-:-:S02]  /*56e0*/  ISETP.NE.AND P2, PT, R148, 0x3f, PT ;  /* 0x0000003f9400780c */ /* 0x000fc40003f45270 */
[----:B------:R-:W-:Y:S01]  /*56f0*/  SEL R2, R2, R159, !P0 ;  /* 0x0000009f02027207 */ /* 0x000fe20004000000 */
[----:B------:R-:W2:Y:S01]  /*5700*/  MUFU.EX2 R158, R158 ;  /* 0x0000009e009e7308 */ /* 0x000ea20000000800 */
[----:B0-----:R-:W-:-:S03]  /*5710*/  SHF.L.U32 R194, R194, 0x10, RZ ;  /* 0x00000010c2c27819 */ /* 0x001fc600000006ff */
[----:B------:R-:W0:Y:S01]  /*5720*/  MUFU.EX2 R156, R156 ;  /* 0x0000009c009c7308 */ /* 0x000e220000000800 */
[----:B------:R-:W-:-:S03]  /*5730*/  LEA R2, R2, UR12, 0x2 ;  /* 0x0000000c02027c11 */ /* 0x000fc6000f8e10ff */
[----:B------:R-:W0:Y:S01]  /*5740*/  MUFU.EX2 R161, R161 ;  /* 0x000000a100a17308 */ /* 0x000e220000000800 */
[----:B---3--:R-:W-:-:S03]  /*5750*/  SHF.L.U32 R212, R212, 0x10, RZ ;  /* 0x00000010d4d47819 */ /* 0x008fc600000006ff */
[----:B------:R-:W3:Y:S01]  /*5760*/  MUFU.EX2 R163, R163 ;  /* 0x000000a300a37308 */ /* 0x000ee20000000800 */
[----:B----4-:R-:W-:-:S03]  /*5770*/  SHF.L.U32 R210, R210, 0x10, RZ ;  /* 0x00000010d2d27819 */ /* 0x010fc600000006ff */
[----:B------:R-:W4:Y:S01]  /*5780*/  MUFU.EX2 R183, R183 ;  /* 0x000000b700b77308 */ /* 0x000f220000000800 */
[----:B-----5:R-:W-:-:S03]  /*5790*/  SHF.L.U32 R206, R206, 0x10, RZ ;  /* 0x00000010cece7819 */ /* 0x020fc600000006ff */
[----:B------:R-:W0:Y:S01]  /*57a0*/  MUFU.EX2 R184, R184 ;  /* 0x000000b800b87308 */ /* 0x000e220000000800 */
[----:B-1----:R-:W-:-:S03]  /*57b0*/  SHF.L.U32 R204, R204, 0x10, RZ ;  /* 0x00000010cccc7819 */ /* 0x002fc600000006ff */
[----:B------:R-:W1:Y:S01]  /*57c0*/  MUFU.EX2 R182, R182 ;  /* 0x000000b600b67308 */ /* 0x000e620000000800 */
[----:B------:R-:W-:-:S03]  /*57d0*/  SHF.L.U32 R198, R198, 0x10, RZ ;  /* 0x00000010c6c67819 */ /* 0x000fc600000006ff */
        /* <DEDUP_REMOVED lines=10> */
[----:B------:R-:W0:Y:S01]  /*5880*/  MUFU.EX2 R175, R175 ;  /* 0x000000af00af7308 */ /* 0x000e220000000800 */
[----:B------:R-:W-:-:S02]  /*5890*/  IMAD.U32 R208, R208, 0x10000, RZ ;  /* 0x00010000d0d07824 */ /* 0x000fc400078e00ff */
[----:B------:R-:W-:Y:S02]  /*58a0*/  IMAD.U32 R196, R196, 0x10000, RZ ;  /* 0x00010000c4c47824 */ /* 0x000fe400078e00ff */
[----:B------:R-:W-:Y:S01]  /*58b0*/  IMAD.U32 R154, R154, 0x10000, RZ ;  /* 0x000100009a9a7824 */ /* 0x000fe200078e00ff */
[----:B------:R5:W-:Y:S01]  /*58c0*/  STS [R2+0x1d10], R189 ;  /* 0x001d10bd02007388 */ /* 0x000be20000000800 */
        /* <DEDUP_REMOVED lines=9> */
[C---:B-----5:R-:W-:Y:S01]  /*5960*/  FMUL.FTZ R2, R185.reuse, R212 ;  /* 0x000000d4b9027220 */ /* 0x060fe20000410000 */
[C---:B------:R-:W-:Y:S01]  /*5970*/  FMUL.FTZ R191, R185.reuse, R173 ;  /* 0x000000adb9bf7220 */ /* 0x040fe20000410000 */
[----:B------:R-:W-:Y:S01]  /*5980*/  FMUL.FTZ R193, R185, R154 ;  /* 0x0000009ab9c17220 */ /* 0x000fe20000410000 */
[----:B------:R-:W-:Y:S01]  /*5990*/  FMUL.FTZ R168, R86, R165 ;  /* 0x000000a556a87220 */ /* 0x000fe20000410000 */
        /* <DEDUP_REMOVED lines=16> */
[----:B01234-:R-:W-:Y:S05]  /*5aa0*/  @P2 BRA `(.L_x_3721) ;  /* 0x0000000000242947 */ /* 0x01ffea0003800000 */
[----:B------:R-:W-:Y:S01]  /*5ab0*/  UISETP.NE.AND UP0, UPT, UR22, UR33, UPT ;  /* 0x000000211600728c */ /* 0x000fe2000bf05270 */
[----:B------:R-:W-:-:S08]  /*5ac0*/  MOV R162, 0x3f800000 ;  /* 0x3f80000000a27802 */ /* 0x000fd00000000f00 */
[----:B------:R-:W-:Y:S05]  /*5ad0*/  BRA.U !UP0, `(.L_x_3722) ;  /* 0x0000000108207547 */ /* 0x000fea000b800000 */
[----:B------:R-:W-:-:S04]  /*5ae0*/  USHF.L.U32 UR8, UR22, 0x8, URZ ;  /* 0x0000000816087899 */ /* 0x000fc800080006ff */
[----:B------:R-:W-:-:S06]  /*5af0*/  ULOP3.LUT UR8, UR8, 0x100, URZ, 0xc0, !UPT ;  /* 0x0000010008087892 */ /* 0x000fcc000f8ec0ff */
[----:B------:R-:W-:-:S04]  /*5b00*/  IADD3 R2, PT, PT, R17, UR8, RZ ;  /* 0x0000000811027c10 */ /* 0x000fc8000fffe0ff */
[----:B------:R-:W-:-:S05]  /*5b10*/  LEA R2, R2, UR12, 0x2 ;  /* 0x0000000c02027c11 */ /* 0x000fca000f8e10ff */
[----:B------:R1:W2:Y:S01]  /*5b20*/  LDS R162, [R2+0x1d10] ;  /* 0x001d100002a27984 */ /* 0x0002a20000000800 */
[----:B------:R-:W-:Y:S05]  /*5b30*/  BRA `(.L_x_3722) ;  /* 0x0000000000087947 */ /* 0x000fea0003800000 */
.L_x_3721:
[----:B------:R-:W-:-:S06]  /*5b40*/  LEA R162, R148, UR12, 0x2 ;  /* 0x0000000c94a27c11 */ /* 0x000fcc000f8e10ff */
[----:B------:R-:W0:Y:S02]  /*5b50*/  LDS R162, [R162+0x2514] ;  /* 0x00251400a2a27984 */ /* 0x000e240000000800 */
.L_x_3722:
[----:B------:R-:W-:Y:S05]  /*5b60*/  BSYNC.RECONVERGENT B0 ;  /* 0x0000000000007941 */ /* 0x000fea0003800200 */
.L_x_3720:
[----:B------:R-:W3:Y:S01]  /*5b70*/  @P1 LDC R4, c[0x0][0x38c] ;  /* 0x0000e300ff041b82 */ /* 0x000ee20000000800 */
[----:B------:R-:W-:Y:S01]  /*5b80*/  VOTEU.ANY UP0, P1 ;  /* 0x0000000000ff7886 */ /* 0x000fe20000800100 */
[----:B------:R-:W-:Y:S01]  /*5b90*/  FMUL.FTZ R216, R48, R65 ;  /* 0x0000004130d87220 */ /* 0x000fe20000410000 */
[----:B------:R-:W-:Y:S01]  /*5ba0*/  FMUL.FTZ R195, R47, R62 ;  /* 0x0000003e2fc37220 */ /* 0x000fe20000410000 */
[----:B------:R-:W-:Y:S01]  /*5bb0*/  FMUL.FTZ R7, R189, R158 ;  /* 0x0000009ebd077220 */ /* 0x000fe20000410000 */
[----:B------:R-:W-:Y:S01]  /*5bc0*/  FMUL.FTZ R191, R46, R63 ;  /* 0x0000003f2ebf7220 */ /* 0x000fe20000410000 */
[----:B------:R-:W-:Y:S01]  /*5bd0*/  @UP0 UIADD3 UR8, UPT, UPT, UR22, -0x2, URZ ;  /* 0xfffffffe16080890 */ /* 0x000fe2000fffe0ff */
[----:B------:R-:W-:Y:S01]  /*5be0*/  FFMA.FTZ R6, R158, R216, R195 ;  /* 0x000000d89e067223 */ /* 0x000fe200000100c3 */
[----:B------:R-:W-:Y:S01]  /*5bf0*/  FMUL.FTZ R218, R45, R60 ;  /* 0x0000003c2dda7220 */ /* 0x000fe20000410000 */
[----:B------:R-:W-:Y:S01]  /*5c00*/  FMUL.FTZ R222, R156, R7 ;  /* 0x000000079cde7220 */ /* 0x000fe20000410000 */
[----:B------:R-:W-:-:S02]  /*5c10*/  IMAD.MOV.U32 R5, RZ, RZ, 0x8 ;  /* 0x00000008ff057424 */ /* 0x000fc400078e00ff */
[----:B------:R-:W-:Y:S01]  /*5c20*/  FFMA.FTZ R6, R156, R6, R191 ;  /* 0x000000069c067223 */ /* 0x000fe200000100bf */
[----:B------:R-:W-:Y:S01]  /*5c30*/  FMUL.FTZ R220, R44, R61 ;  /* 0x0000003d2cdc7220 */ /* 0x000fe20000410000 */
[C---:B------:R-:W-:Y:S01]  /*5c40*/  FMUL.FTZ R224, R161.reuse, R222 ;  /* 0x000000dea1e07220 */ /* 0x040fe20000410000 */
[----:B-1----:R-:W-:Y:S02]  /*5c50*/  HFMA2 R2, -RZ, RZ, 1.875, 0 ;  /* 0x3f800000ff027431 */ /* 0x002fe400000001ff */
[----:B------:R-:W-:Y:S01]  /*5c60*/  FFMA.FTZ R6, R161, R6, R218 ;  /* 0x00000006a1067223 */ /* 0x000fe200000100da */
[----:B------:R-:W-:Y:S01]  /*5c70*/  MOV R3, RZ ;  /* 0x000000ff00037202 */ /* 0x000fe20000000f00 */
[----:B------:R-:W-:Y:S01]  /*5c80*/  FMUL.FTZ R222, R43, R58 ;  /* 0x0000003a2bde7220 */ /* 0x000fe20000410000 */
[C---:B------:R-:W-:Y:S01]  /*5c90*/  FMUL.FTZ R224, R163.reuse, R224 ;  /* 0x000000e0a3e07220 */ /* 0x040fe20000410000 */
[----:B---3--:R-:W-:Y:S02]  /*5ca0*/  @P1 IMAD R4, R4, UR8, R17 ;  /* 0x0000000804041c24 */ /* 0x008fe4000f8e0211 */
[----:B------:R-:W-:-:S02]  /*5cb0*/  FFMA.FTZ R6, R163, R6, R220 ;  /* 0x00000006a3067223 */ /* 0x000fc400000100dc */
        /* <DEDUP_REMOVED lines=14> */
[----:B------:R-:W-:Y:S01]  /*5da0*/  FMUL.FTZ R224, R39, R54 ;  /* 0x0000003627e07220 */ /* 0x000fe20000410000 */
[----:B------:R-:W-:Y:S01]  /*5db0*/  FFMA.FTZ R6, R180, R6, R207 ;  /* 0x00000006b4067223 */ /* 0x000fe200000100cf */
[----:B------:R-:W-:Y:S01]  /*5dc0*/  ISETP.GT.U32.AND P2, PT, R148, 0x1f, PT ;  /* 0x0000001f9400780c */ /* 0x000fe20003f44070 */
[----:B------:R-:W-:Y:S01]  /*5dd0*/  FMUL.FTZ R5, R184, R5 ;  /* 0x00000005b8057220 */ /* 0x000fe20000410000 */
[----:B------:R-:W-:Y:S01]  /*5de0*/  FMUL.FTZ R226, R32, R49 ;  /* 0x0000003120e27220 */ /* 0x000fe20000410000 */
[----:B------:R-:W-:Y:S01]  /*5df0*/  FFMA.FTZ R6, R181, R6, R224 ;  /* 0x00000006b5067223 */ /* 0x000fe200000100e0 */
[----:B------:R-:W-:Y:S01]  /*5e00*/  LOP3.LUT R186, R186, 0xfffffffd, RZ, 0xc0, !PT ;  /* 0xfffffffdbaba7812 */ /* 0x000fe200078ec0ff */
[----:B------:R-:W-:-:S02]  /*5e10*/  FMUL.FTZ R5, R182, R5 ;  /* 0x00000005b6057220 */ /* 0x000fc40000410000 */
[----:B------:R-:W-:Y:S02]  /*5e20*/  FFMA.FTZ R6, R178, R6, R209 ;  /* 0x00000006b2067223 */ /* 0x000fe400000100d1 */
[----:B------:R-:W-:Y:S02]  /*5e30*/  FMUL.FTZ R4, R180, R5 ;  /* 0x00000005b4047220 */ /* 0x000fe40000410000 */
[----:B------:R-:W-:Y:S02]  /*5e40*/  FFMA.FTZ R6, R179, R6, R230 ;  /* 0x00000006b3067223 */ /* 0x000fe400000100e6 */
[----:B------:R-:W-:Y:S01]  /*5e50*/  FMUL.FTZ R5, R181, R4 ;  /* 0x00000004b5057220 */ /* 0x000fe20000410000 */
[----:B------:R-:W-:Y:S01]  /*5e60*/  @P2 LOP3.LUT R186, R186, 0x2, RZ, 0xfc, !PT ;  /* 0x00000002baba2812 */ /* 0x000fe200078efcff */
[----:B------:R-:W-:Y:S02]  /*5e70*/  FFMA.FTZ R6, R176, R6, R211 ;  /* 0x00000006b0067223 */ /* 0x000fe400000100d3 */
[----:B------:R-:W-:-:S02]  /*5e80*/  FMUL.FTZ R4, R178, R5 ;  /* 0x00000005b2047220 */ /* 0x000fc40000410000 */
[----:B------:R-:W-:Y:S02]  /*5e90*/  FFMA.FTZ R6, R174, R6, R213 ;  /* 0x00000006ae067223 */ /* 0x000fe400000100d5 */
[----:B------:R-:W-:-:S04]  /*5ea0*/  FMUL.FTZ R5, R179, R4 ;  /* 0x00000004b3057220 */ /* 0x000fc80000410000 */
[----:B------:R-:W-:-:S04]  /*5eb0*/  FMUL.FTZ R5, R176, R5 ;  /* 0x00000005b0057220 */ /* 0x000fc80000410000 */
[----:B------:R-:W-:Y:S01]  /*5ec0*/  FMUL.FTZ R4, R174, R5 ;  /* 0x00000005ae047220 */ /* 0x000fe20000410000 */
[----:B------:R-:W-:-:S03]  /*5ed0*/  FFMA.FTZ R5, R177, R6, R228 ;  /* 0x00000006b1057223 */ /* 0x000fc600000100e4 */
[----:B------:R-:W-:Y:S01]  /*5ee0*/  FMUL.FTZ R4, R177, R4 ;  /* 0x00000004b1047220 */ /* 0x000fe20000410000 */
[----:B------:R-:W-:-:S03]  /*5ef0*/  FFMA.FTZ R5, R175, R5, R226 ;  /* 0x00000005af057223 */ /* 0x000fc600000100e2 */
[----:B------:R-:W-:-:S05]  /*5f00*/  FMUL.FTZ R4, R175, R4 ;  /* 0x00000004af047220 */ /* 0x000fca0000410000 */
[----:B------:R1:W-:Y:S01]  /*5f10*/  STS.64 [R145+0x1900], R4 ;  /* 0x0019000491007388 */ /* 0x0003e20000000a00 */
[----:B------:R-:W-:Y:S06]  /*5f20*/  BAR.SYNC.DEFER_BLOCKING 0x0 ;  /* 0x0000000000007b1d */ /* 0x000fec0000010000 */
[----:B------:R-:W-:Y:S05]  /*5f30*/  @P2 BRA `(.L_x_3723) ;  /* 0x0000000000dc2947 */ /* 0x000fea0003800000 */
[----:B------:R-:W-:Y:S01]  /*5f40*/  IMAD R193, R148, 0x8, R145 ;  /* 0x0000000894c17824 */ /* 0x000fe200078e0291 */
[----:B------:R-:W-:Y:S01]  /*5f50*/  ISETP.GE.AND P2, PT, R128, 0x10, PT ;  /* 0x000000108000780c */ /* 0x000fe20003f46270 */
[----:B------:R-:W-:Y:S01]  /*5f60*/  UMOV UR8, 0xffffffff ;  /* 0xffffffff00087882 */ /* 0x000fe20000000000 */
[----:B------:R-:W-:Y:S02]  /*5f70*/  LOP3.LUT R186, R186, 0xfffffffe, RZ, 0xc0, !PT ;  /* 0xfffffffebaba7812 */ /* 0x000fe400078ec0ff */
[----:B-1----:R-:W1:Y:S01]  /*5f80*/  LDS.128 R4, [R193+0x1900] ;  /* 0x00190000c1047984 */ /* 0x002e620000000c00 */
[C---:B------:R-:W-:Y:S02]  /*5f90*/  ISETP.GE.AND P3, PT, R128.reuse, 0x4, PT ;  /* 0x000000048000780c */ /* 0x040fe40003f66270 */
[C---:B------:R-:W-:Y:S02]  /*5fa0*/  ISETP.GE.AND P4, PT, R128.reuse, 0x2, PT ;  /* 0x000000028000780c */ /* 0x040fe40003f86270 */
[----:B------:R-:W-:-:S04]  /*5fb0*/  ISETP.GE.AND P5, PT, R128, 0x1, PT ;  /* 0x000000018000780c */ /* 0x000fc80003fa6270 */
[----:B------:R-:W-:Y:S02]  /*5fc0*/  @P2 LOP3.LUT R186, R186, 0x1, RZ, 0xfc, !PT ;  /* 0x00000001baba2812 */ /* 0x000fe400078efcff */
[----:B------:R-:W-:Y:S01]  /*5fd0*/  ISETP.GE.AND P2, PT, R128, 0x8, PT ;  /* 0x000000088000780c */ /* 0x000fe20003f46270 */
[-C--:B-1----:R-:W-:Y:S01]  /*5fe0*/  FFMA.FTZ R232, R5, R6.reuse, R7 ;  /* 0x0000000605e87223 */ /* 0x082fe20000010007 */
[----:B------:R-:W-:Y:S01]  /*5ff0*/  FMUL.FTZ R197, R4, R6 ;  /* 0x0000000604c57220 */ /* 0x000fe20000410000 */
[----:B------:R-:W-:Y:S10]  /*6000*/  BRA.DIV UR8, `(.L_x_3724) ;  /* 0x0000003e08107947 */ /* 0x000ff4000b800000 */
[----:B------:R-:W1:Y:S04]  /*6010*/  SHFL.UP PT, R5, R232, 0x1, RZ ;  /* 0x04200000e8057989 */ /* 0x000e6800000e00ff */
        /* <DEDUP_REMOVED lines=21> */
.L_x_3782:
[----:B------:R-:W-:Y:S01]  /*6170*/  ISETP.GE.AND P2, PT, R128, 0x10, PT ;  /* 0x000000108000780c */ /* 0x000fe20003f46270 */
[----:B----4-:R-:W-:Y:S01]  /*6180*/  FFMA.FTZ R5, R197, R5, R4 ;  /* 0x00000005c5057223 */ /* 0x010fe20000010004 */
[----:B------:R-:W-:-:S04]  /*6190*/  UMOV UR8, 0xffffffff ;  /* 0xffffffff00087882 */ /* 0x000fc80000000000 */
[----:B------:R-:W-:-:S07]  /*61a0*/  FSEL R199, R4, R5, !P2 ;  /* 0x0000000504c77208 */ /* 0x000fce0005000000 */
[----:B-1-3--:R-:W-:Y:S01]  /*61b0*/  @P2 FMUL.FTZ R197, R197, R234 ;  /* 0x000000eac5c52220 */ /* 0x00afe20000410000 */
[----:B------:R-:W-:Y:S06]  /*61c0*/  BRA.DIV UR8, `(.L_x_3725) ;  /* 0x0000003e08a47947 */ /* 0x000fec000b800000 */
.L_x_3785:
[----:B------:R-:W-:-:S03]  /*61d0*/  UMOV UR8, 0xffffffff ;  /* 0xffffffff00087882 */ /* 0x000fc60000000000 */
[----:B------:R-:W-:Y:S05]  /*61e0*/  BRA.DIV UR8, `(.L_x_3726) ;  /* 0x0000003e08c47947 */ /* 0x000fea000b800000 */
.L_x_3788:
[----:B------:R-:W-:-:S03]  /*61f0*/  UMOV UR8, 0xffffffff ;  /* 0xffffffff00087882 */ /* 0x000fc60000000000 */
[----:B------:R-:W-:Y:S05]  /*6200*/  BRA.DIV UR8, `(.L_x_3727) ;  /* 0x0000003e08e47947 */ /* 0x000fea000b800000 */
[----:B------:R-:W1:Y:S04]  /*6210*/  SHFL.UP PT, R197, R197, 0x1, RZ ;  /* 0x04200000c5c57989 */ /* 0x000e6800000e00ff */
[----:B------:R3:W4:Y:S04]  /*6220*/  SHFL.UP PT, R232, R199, 0x1, RZ ;  /* 0x04200000c7e87989 */ /* 0x00072800000e00ff */
[----:B-----5:R3:W0:Y:S04]  /*6230*/  SHFL.IDX PT, R4, R2, RZ, 0x1f ;  /* 0x00001fff02047589 */ /* 0x02062800000e0000 */
[----:B------:R3:W0:Y:S02]  /*6240*/  SHFL.IDX PT, R5, R3, RZ, 0x1f ;  /* 0x00001fff03057589 */ /* 0x00062400000e0000 */
.L_x_3794:
[----:B------:R-:W5:Y:S01]  /*6250*/  LDS.64 R6, [R193+0x1900] ;  /* 0x00190000c1067984 */ /* 0x000f620000000a00 */
[C---:B01--4-:R-:W-:Y:S01]  /*6260*/  @P0 FFMA.FTZ R5, R197.reuse, R5, R232 ;  /* 0x00000005c5050223 */ /* 0x053fe200000100e8 */
[----:B------:R-:W-:-:S03]  /*6270*/  @P0 FMUL.FTZ R4, R197, R4 ;  /* 0x00000004c5040220 */ /* 0x000fc60000410000 */
[-C--:B-----5:R-:W-:Y:S01]  /*6280*/  FFMA.FTZ R7, R5, R6.reuse, R7 ;  /* 0x0000000605077223 */ /* 0x0a0fe20000010007 */
[----:B------:R-:W-:-:S05]  /*6290*/  FMUL.FTZ R6, R4, R6 ;  /* 0x0000000604067220 */ /* 0x000fca0000410000 */
[----:B------:R4:W-:Y:S02]  /*62a0*/  STS.128 [R193+0x1900], R4 ;  /* 0x00190004c1007388 */ /* 0x0009e40000000c00 */
.L_x_3723:
[----:B------:R-:W-:Y:S05]  /*62b0*/  WARPSYNC.ALL ;  /* 0x0000000000007948 */ /* 0x000fea0003800000 */
[----:B------:R-:W-:Y:S01]  /*62c0*/  BAR.SYNC.DEFER_BLOCKING 0x0 ;  /* 0x0000000000007b1d */ /* 0x000fe20000010000 */
[C---:B012-4-:R-:W-:Y:S01]  /*62d0*/  FMUL.FTZ R4, R175.reuse, R162 ;  /* 0x000000a2af047220 */ /* 0x057fe20000410000 */
[----:B---3-5:R-:W-:Y:S01]  /*62e0*/  FFMA.FTZ R3, R175, R165, R164 ;  /* 0x000000a5af037223 */ /* 0x028fe200000100a4 */
[C---:B------:R-:W-:Y:S01]  /*62f0*/  FMUL.FTZ R193, R185.reuse, R190 ;  /* 0x000000beb9c17220 */ /* 0x040fe20000410000 */
[----:B------:R-:W-:Y:S01]  /*6300*/  FMUL.FTZ R6, R185, R200 ;  /* 0x000000c8b9067220 */ /* 0x000fe20000410000 */
[C---:B------:R-:W-:Y:S01]  /*6310*/  FMUL.FTZ R5, R177.reuse, R4 ;  /* 0x00000004b1057220 */ /* 0x040fe20000410000 */
[----:B------:R-:W-:Y:S01]  /*6320*/  FFMA.FTZ R3, R177, R3, R166 ;  /* 0x00000003b1037223 */ /* 0x000fe200000100a6 */
[----:B------:R-:W-:Y:S01]  /*6330*/  FMUL.FTZ R193, R84, R193 ;  /* 0x000000c154c17220 */ /* 0x000fe20000410000 */
[----:B------:R-:W-:Y:S01]  /*6340*/  FMUL.FTZ R199, R185, R202 ;  /* 0x000000cab9c77220 */ /* 0x000fe20000410000 */
[C---:B------:R-:W-:Y:S01]  /*6350*/  FMUL.FTZ R5, R174.reuse, R5 ;  /* 0x00000005ae057220 */ /* 0x040fe20000410000 */
[----:B------:R-:W-:Y:S01]  /*6360*/  FMUL.FTZ R197, R89, R6 ;  /* 0x0000000659c57220 */ /* 0x000fe20000410000 */
[----:B------:R-:W-:Y:S01]  /*6370*/  FFMA.FTZ R3, R174, R3, R193 ;  /* 0x00000003ae037223 */ /* 0x000fe200000100c1 */
[----:B------:R-:W-:Y:S01]  /*6380*/  UISETP.GE.AND UP0, UPT, UR22, UR33, UPT ;  /* 0x000000211600728c */ /* 0x000fe2000bf06270 */
[----:B------:R-:W-:Y:S01]  /*6390*/  FMUL.FTZ R199, R90, R199 ;  /* 0x000000c75ac77220 */ /* 0x000fe20000410000 */
[----:B------:R-:W-:Y:S01]  /*63a0*/  FMUL.FTZ R205, R185, R214 ;  /* 0x000000d6b9cd7220 */ /* 0x000fe20000410000 */
[----:B------:R-:W-:Y:S01]  /*63b0*/  FFMA.FTZ R3, R176, R3, R167 ;  /* 0x00000003b0037223 */ /* 0x000fe200000100a7 */
[----:B------:R-:W-:-:S02]  /*63c0*/  ISETP.GT.U32.AND P2, PT, R148, 0x1f, PT ;  /* 0x0000001f9400780c */ /* 0x000fc40003f44070 */
[----:B------:R-:W-:Y:S01]  /*63d0*/  PLOP3.LUT P0, PT, PT, PT, UP0, 0x80, 0x8 ;  /* 0x000000000008781c */ /* 0x000fe20003f0f008 */
[----:B------:R-:W-:Y:S01]  /*63e0*/  FFMA.FTZ R3, R179, R3, R168 ;  /* 0x00000003b3037223 */ /* 0x000fe200000100a8 */
[----:B------:R-:W-:Y:S02]  /*63f0*/  FMUL.FTZ R205, R0, R205 ;  /* 0x000000cd00cd7220 */ /* 0x000fe40000410000 */
[----:B------:R-:W-:Y:S01]  /*6400*/  ISETP.NE.OR P0, PT, R187, RZ, P0 ;  /* 0x000000ffbb00720c */ /* 0x000fe20000705670 */
[----:B------:R-:W-:Y:S01]  /*6410*/  FFMA.FTZ R3, R178, R3, R169 ;  /* 0x00000003b2037223 */ /* 0x000fe200000100a9 */
[----:B------:R-:W0:Y:S03]  /*6420*/  LDS R2, [R145+0x1904] ;  /* 0x0019040091027984 */ /* 0x000e260000000800 */
[----:B------:R-:W-:Y:S01]  /*6430*/  FFMA.FTZ R3, R181, R3, R170 ;  /* 0x00000003b5037223 */ /* 0x000fe200000100aa */
[----:B0-----:R-:W-:Y:S01]  /*6440*/  FFMA.FTZ R189, R189, R2, R216 ;  /* 0x00000002bdbd7223 */ /* 0x001fe200000100d8 */
        /* <DEDUP_REMOVED lines=8> */
[C---:B------:R-:W-:Y:S01]  /*64d0*/  FFMA.FTZ R4, R180.reuse, R3, R197 ;  /* 0x00000003b4047223 */ /* 0x040fe200000100c5 */
[----:B------:R-:W-:Y:S01]  /*64e0*/  MOV R3, RZ ;  /* 0x000000ff00037202 */ /* 0x000fe20000000f00 */
[----:B------:R-:W-:Y:S01]  /*64f0*/  FFMA.FTZ R195, R163, R218, R220 ;  /* 0x000000daa3c37223 */ /* 0x000fe200000100dc */
[----:B------:R-:W-:Y:S01]  /*6500*/  FMUL.FTZ R5, R180, R5 ;  /* 0x00000005b4057220 */ /* 0x000fe20000410000 */
[C---:B------:R-:W-:Y:S01]  /*6510*/  FFMA.FTZ R6, R182.reuse, R4, R199 ;  /* 0x00000004b6067223 */ /* 0x040fe200000100c7 */
[----:B------:R-:W-:Y:S01]  /*6520*/  @!P0 LEA R4, R17, UR12, 0x3 ;  /* 0x0000000c11048c11 */ /* 0x000fe2000f8e18ff */
[----:B------:R-:W-:Y:S01]  /*6530*/  FFMA.FTZ R220, R183, R195, R222 ;  /* 0x000000c3b7dc7223 */ /* 0x000fe200000100de */
[----:B------:R-:W-:-:S03]  /*6540*/  FMUL.FTZ R5, R182, R5 ;  /* 0x00000005b6057220 */ /* 0x000fc60000410000 */
[C---:B------:R-:W-:Y:S01]  /*6550*/  FFMA.FTZ R201, R184.reuse, R220, R201 ;  /* 0x000000dcb8c97223 */ /* 0x040fe200000100c9 */
[C---:B------:R-:W-:Y:S01]  /*6560*/  FMUL.FTZ R232, R184.reuse, R5 ;  /* 0x00000005b8e87220 */ /* 0x040fe20000410000 */
[----:B------:R-:W-:Y:S01]  /*6570*/  FFMA.FTZ R5, R184, R6, R171 ;  /* 0x00000006b8057223 */ /* 0x000fe200000100ab */
[----:B------:R0:W1:Y:S01]  /*6580*/  @!P0 LDS.64 R2, [R4+0x2610] ;  /* 0x0026100004028984 */ /* 0x0000620000000a00 */
[----:B------:R-:W-:Y:S01]  /*6590*/  FFMA.FTZ R222, R182, R201, R203 ;  /* 0x000000c9b6de7223 */ /* 0x000fe200000100cb */
[C---:B------:R-:W-:Y:S01]  /*65a0*/  FMUL.FTZ R232, R183.reuse, R232 ;  /* 0x000000e8b7e87220 */ /* 0x040fe20000410000 */
[----:B------:R-:W-:Y:S02]  /*65b0*/  FFMA.FTZ R5, R183, R5, R172 ;  /* 0x00000005b7057223 */ /* 0x000fe400000100ac */
        /* <DEDUP_REMOVED lines=10> */
[C---:B0-----:R-:W-:Y:S01]  /*6660*/  FMUL.FTZ R4, R158.reuse, R7 ;  /* 0x000000079e047220 */ /* 0x041fe20000410000 */
[----:B------:R-:W-:-:S02]  /*6670*/  FFMA.FTZ R5, R158, R5, R205 ;  /* 0x000000059e057223 */ /* 0x000fc400000100cd */
[----:B------:R-:W-:-:S03]  /*6680*/  FFMA.FTZ R209, R176, R230, R211 ;  /* 0x000000e6b0d17223 */ /* 0x000fc600000100d3 */
[----:B------:R0:W-:Y:S01]  /*6690*/  STS.64 [R145+0x1b10], R4 ;  /* 0x001b100491007388 */ /* 0x0001e20000000a00 */
[----:B------:R-:W-:-:S04]  /*66a0*/  FFMA.FTZ R232, R174, R209, R213 ;  /* 0x000000d1aee87223 */ /* 0x000fc800000100d5 */
[----:B------:R-:W-:-:S04]  /*66b0*/  FFMA.FTZ R228, R177, R232, R228 ;  /* 0x000000e8b1e47223 */ /* 0x000fc800000100e4 */
[----:B------:R-:W-:Y:S01]  /*66c0*/  FFMA.FTZ R211, R175, R228, R226 ;  /* 0x000000e4afd37223 */ /* 0x000fe200000100e2 */
[----:B------:R-:W-:Y:S06]  /*66d0*/  BAR.SYNC.DEFER_BLOCKING 0x0 ;  /* 0x0000000000007b1d */ /* 0x000fec0000010000 */
[----:B------:R-:W-:Y:S05]  /*66e0*/  @P2 BRA `(.L_x_3728) ;  /* 0x0000000000f02947 */ /* 0x000fea0003800000 */
[----:B------:R-:W-:Y:S01]  /*66f0*/  IMAD R213, R148, 0x8, R145 ;  /* 0x0000000894d57824 */ /* 0x000fe200078e0291 */
[----:B------:R-:W-:Y:S01]  /*6700*/  UMOV UR8, 0xffffffff ;  /* 0xffffffff00087882 */ /* 0x000fe20000000000 */
[----:B------:R-:W-:-:S03]  /*6710*/  ISETP.NE.AND P0, PT, R187, 0x1f, PT ;  /* 0x0000001fbb00780c */ /* 0x000fc60003f05270 */
[----:B0-----:R-:W0:Y:S02]  /*6720*/  LDS.128 R4, [R213+0x1b10] ;  /* 0x001b1000d5047984 */ /* 0x001e240000000c00 */
[C---:B0-----:R-:W-:Y:S01]  /*6730*/  FFMA.FTZ R5, R4.reuse, R7, R5 ;  /* 0x0000000704057223 */ /* 0x041fe20000010005 */
[----:B------:R-:W-:Y:S01]  /*6740*/  FMUL.FTZ R4, R4, R6 ;  /* 0x0000000604047220 */ /* 0x000fe20000410000 */
[----:B------:R-:W-:Y:S06]  /*6750*/  BRA.DIV UR8, `(.L_x_3729) ;  /* 0x0000003e080c7947 */ /* 0x000fec000b800000 */
[----:B------:R-:W0:Y:S04]  /*6760*/  SHFL.DOWN PT, R215, R5, 0x1, 0x1f ;  /* 0x08201f0005d77f89 */ /* 0x000e2800000e0000 */
[----:B------:R-:W2:Y:S04]  /*6770*/  SHFL.DOWN PT, R7, R4, 0x1, 0x1f ;  /* 0x08201f0004077f89 */ /* 0x000ea800000e0000 */
[----:B-1----:R-:W-:Y:S04]  /*6780*/  SHFL.IDX PT, R221, R2, RZ, 0x1f ;  /* 0x00001fff02dd7589 */ /* 0x002fe800000e0000 */
[----:B------:R-:W-:Y:S01]  /*6790*/  SHFL.IDX PT, R223, R3, RZ, 0x1f ;  /* 0x00001fff03df7589 */ /* 0x000fe200000e0000 */
[----:B0-----:R-:W-:Y:S01]  /*67a0*/  @P0 FFMA.FTZ R215, R4, R215, R5 ;  /* 0x000000d704d70223 */ /* 0x001fe20000010005 */
[----:B--2---:R-:W-:-:S04]  /*67b0*/  @P0 FMUL.FTZ R7, R7, R4 ;  /* 0x0000000407070220 */ /* 0x004fc80000410000 */
        /* <DEDUP_REMOVED lines=37> */
.L_x_3811:
        /* <DEDUP_REMOVED lines=10> */
.L_x_3728:
[----:B------:R-:W-:Y:S05]  /*6ab0*/  WARPSYNC.ALL ;  /* 0x0000000000007948 */ /* 0x000fea0003800000 */
[----:B------:R-:W-:Y:S01]  /*6ac0*/  ISETP.NE.AND P5, PT, R148, RZ, PT ;  /* 0x000000ff9400720c */ /* 0x000fe20003fa5270 */
[----:B------:R-:W-:Y:S01]  /*6ad0*/  BAR.SYNC.DEFER_BLOCKING 0x0 ;  /* 0x0000000000007b1d */ /* 0x000fe20000010000 */
[----:B0-2---:R-:W-:Y:S01]  /*6ae0*/  FMUL.FTZ R5, R214, R189 ;  /* 0x000000bdd6057220 */ /* 0x005fe20000410000 */
        /* <DEDUP_REMOVED lines=13> */
[----:B------:R-:W-:-:S02]  /*6bc0*/  IMAD.MOV.U32 R4, RZ, RZ, R148 ;  /* 0x000000ffff047224 */ /* 0x000fc400078e0094 */
[----:B------:R-:W-:Y:S01]  /*6bd0*/  FMUL.FTZ R192, R192, R230 ;  /* 0x000000e6c0c07220 */ /* 0x000fe20000410000 */
[----:B------:R-:W-:Y:S01]  /*6be0*/  FFMA.FTZ R5, R93, R208, R210 ;  /* 0x000000d05d057223 */ /* 0x000fe200000100d2 */
[----:B------:R-:W-:Y:S01]  /*6bf0*/  FMUL.FTZ R190, R190, R209 ;  /* 0x000000d1bebe7220 */ /* 0x000fe20000410000 */
[----:B------:R-:W-:Y:S01]  /*6c00*/  SHF.R.U32.HI R213, RZ, 0x1, R148 ;  /* 0x00000001ffd57819 */ /* 0x000fe20000011694 */
[C---:B------:R-:W-:Y:S01]  /*6c10*/  FMUL.FTZ R219, R185.reuse, R195 ;  /* 0x000000c3b9db7220 */ /* 0x040fe20000410000 */
[----:B------:R-:W-:Y:S01]  /*6c20*/  FFMA.FTZ R206, R92, R206, R5 ;  /* 0x000000ce5cce7223 */ /* 0x000fe20000010005 */
[----:B------:R-:W-:Y:S01]  /*6c30*/  FMUL.FTZ R223, R185, R203 ;  /* 0x000000cbb9df7220 */ /* 0x000fe20000410000 */
[----:B------:R-:W-:Y:S01]  /*6c40*/  LEA R213, R148, R213, 0x4 ;  /* 0x000000d594d57211 */ /* 0x000fe200078e20ff */
[----:B------:R-:W0:Y:S01]  /*6c50*/  LDS R6, [R145+0x1b14] ;  /* 0x001b140091067984 */ /* 0x000e220000000800 */
[----:B------:R-:W-:Y:S01]  /*6c60*/  FFMA.FTZ R5, R91, R204, R206 ;  /* 0x000000cc5b057223 */ /* 0x000fe200000100ce */
[----:B------:R-:W-:Y:S01]  /*6c70*/  FMUL.FTZ R219, R92, R219 ;  /* 0x000000db5cdb7220 */ /* 0x000fe20000410000 */
[----:B------:R-:W-:Y:S01]  /*6c80*/  LEA R221, R213, UR12, 0x2 ;  /* 0x0000000cd5dd7c11 */ /* 0x000fe2000f8e10ff */
[----:B------:R-:W-:Y:S01]  /*6c90*/  FMUL.FTZ R223, R88, R223 ;  /* 0x000000df58df7220 */ /* 0x000fe20000410000 */
[----:B------:R-:W-:Y:S01]  /*6ca0*/  FFMA.FTZ R202, R90, R202, R5 ;  /* 0x000000ca5aca7223 */ /* 0x000fe20000010005 */
[----:B------:R-:W-:Y:S01]  /*6cb0*/  FMUL.FTZ R173, R173, R228 ;  /* 0x000000e4adad7220 */ /* 0x000fe20000410000 */
[----:B------:R-:W-:Y:S02]  /*6cc0*/  BSSY.RECONVERGENT B0, `(.L_x_3730) ;  /* 0x000006e000007945 */ /* 0x000fe40003800200 */
[----:B------:R-:W-:-:S04]  /*6cd0*/  FFMA.FTZ R5, R89, R200, R202 ;  /* 0x000000c859057223 */ /* 0x000fc800000100ca */
[----:B------:R-:W-:Y:S01]  /*6ce0*/  FFMA.FTZ R198, R88, R198, R5 ;  /* 0x000000c658c67223 */ /* 0x000fe20000010005 */
[----:B------:R-:W-:-:S03]  /*6cf0*/  HFMA2 R5, -RZ, RZ, 0, 0 ;  /* 0x00000000ff057431 */ /* 0x000fc600000001ff */
[----:B------:R-:W-:Y:S01]  /*6d00*/  FFMA.FTZ R7, R87, R196, R198 ;  /* 0x000000c457077223 */ /* 0x000fe200000100c6 */
[----:B------:R-:W-:-:S04]  /*6d10*/  IMAD.WIDE.U32 R4, R12, UR36, R4 ;  /* 0x000000240c047c25 */ /* 0x000fc8000f8e0004 */
[----:B------:R-:W-:Y:S01]  /*6d20*/  FFMA.FTZ R194, R86, R194, R7 ;  /* 0x000000c256c27223 */ /* 0x000fe20000010007 */
[----:B------:R-:W-:-:S03]  /*6d30*/  IMAD R5, R13, UR36, R5 ;  /* 0x000000240d057c24 */ /* 0x000fc6000f8e0205 */
[----:B------:R-:W-:Y:S01]  /*6d40*/  FFMA.FTZ R7, R85, R192, R194 ;  /* 0x000000c055077223 */ /* 0x000fe200000100c2 */
[----:B------:R-:W-:Y:S01]  /*6d50*/  SHF.R.S32.HI R194, RZ, 0x1f, R155 ;  /* 0x0000001fffc27819 */ /* 0x000fe2000001149b */
[----:B------:R-:W-:-:S04]  /*6d60*/  IMAD.WIDE.U32 R4, R155, UR38, R4 ;  /* 0x000000269b047c25 */ /* 0x000fc8000f8e0004 */
[----:B------:R-:W-:Y:S01]  /*6d70*/  FMUL.FTZ R192, R188, R232 ;  /* 0x000000e8bcc07220 */ /* 0x000fe20000410000 */
[----:B------:R-:W-:Y:S01]  /*6d80*/  FFMA.FTZ R190, R84, R190, R7 ;  /* 0x000000be54be7223 */ /* 0x000fe20000010007 */
[----:B------:R-:W-:Y:S01]  /*6d90*/  FMUL.FTZ R7, R185, R189 ;  /* 0x000000bdb9077220 */ /* 0x000fe20000410000 */
[----:B------:R-:W-:Y:S01]  /*6da0*/  IMAD R194, R194, UR38, RZ ;  /* 0x00000026c2c27c24 */ /* 0x000fe2000f8e02ff */
[----:B------:R-:W-:Y:S02]  /*6db0*/  IADD3 R4, P0, PT, R4, UR6, RZ ;  /* 0x0000000604047c10 */ /* 0x000fe4000ff1e0ff */
[----:B------:R-:W-:Y:S01]  /*6dc0*/  FMUL.FTZ R188, R0, R7 ;  /* 0x0000000700bc7220 */ /* 0x000fe20000410000 */
[----:B------:R-:W-:Y:S01]  /*6dd0*/  IMAD R215, R155, UR39, R194 ;  /* 0x000000279bd77c24 */ /* 0x000fe2000f8e02c2 */
[----:B------:R-:W-:Y:S01]  /*6de0*/  @!P5 LEA R194, R17, UR12, 0x3 ;  /* 0x0000000c11c2dc11 */ /* 0x000fe2000f8e18ff */
[----:B------:R-:W-:Y:S02]  /*6df0*/  FFMA.FTZ R7, R83, R192, R190 ;  /* 0x000000c053077223 */ /* 0x000fe400000100be */
[----:B------:R-:W-:-:S02]  /*6e00*/  IMAD.X R5, R5, 0x1, R215, P0 ;  /* 0x0000000105057824 */ /* 0x000fc400000e06d7 */
[----:B0-----:R-:W-:Y:S01]  /*6e10*/  FFMA.FTZ R165, R6, R162, R165 ;  /* 0x000000a206a57223 */ /* 0x001fe200000100a5 */
[C---:B------:R-:W-:Y:S01]  /*6e20*/  FMUL.FTZ R6, R185.reuse, R216 ;  /* 0x000000d8b9067220 */ /* 0x040fe20000410000 */
[----:B-1----:R0:W-:Y:S01]  /*6e30*/  @!P5 STS.64 [R194+0x2610], R2 ;  /* 0x00261002c200d388 */ /* 0x0021e20000000a00 */
[C---:B------:R-:W-:Y:S01]  /*6e40*/  FMUL.FTZ R215, R185.reuse, R191 ;  /* 0x000000bfb9d77220 */ /* 0x040fe20000410000 */
[----:B------:R-:W-:Y:S01]  /*6e50*/  FMUL.FTZ R162, R185, R218 ;  /* 0x000000dab9a27220 */ /* 0x000fe20000410000 */
[----:B------:R-:W-:Y:S01]  /*6e60*/  FMUL.FTZ R213, R95, R6 ;  /* 0x000000065fd57220 */ /* 0x000fe20000410000 */
[----:B------:R1:W-:Y:S01]  /*6e70*/  STS [R221+0x850], R188 ;  /* 0x000850bcdd007388 */ /* 0x0003e20000000800 */
[----:B------:R-:W-:Y:S01]  /*6e80*/  FMUL.FTZ R6, R185, R222 ;  /* 0x000000deb9067220 */ /* 0x000fe20000410000 */
[----:B------:R-:W-:Y:S01]  /*6e90*/  FMUL.FTZ R215, R94, R215 ;  /* 0x000000d75ed77220 */ /* 0x000fe20000410000 */
[----:B------:R-:W-:Y:S01]  /*6ea0*/  FMUL.FTZ R217, R93, R162 ;  /* 0x000000a25dd97220 */ /* 0x000fe20000410000 */
[----:B------:R2:W-:Y:S01]  /*6eb0*/  STS [R144+0x854], R213 ;  /* 0x000854d590007388 */ /* 0x0005e20000000800 */
[----:B------:R-:W-:Y:S01]  /*6ec0*/  FFMA.FTZ R175, R175, R165, R164 ;  /* 0x000000a5afaf7223 */ /* 0x000fe200000100a4 */
[----:B------:R-:W-:Y:S01]  /*6ed0*/  FFMA.FTZ R7, R82, R173, R7 ;  /* 0x000000ad52077223 */ /* 0x000fe20000010007 */
[----:B------:R-:W-:-:S02]  /*6ee0*/  IMAD.U32 R173, RZ, RZ, UR13 ;  /* 0x0000000dffad7e24 */ /* 0x000fc4000f8e00ff */
[C---:B0-----:R-:W-:Y:S01]  /*6ef0*/  FMUL.FTZ R2, R185.reuse, R220 ;  /* 0x000000dcb9027220 */ /* 0x041fe20000410000 */
[----:B------:R0:W-:Y:S01]  /*6f00*/  STS [R144+0x858], R215 ;  /* 0x000858d790007388 */ /* 0x0001e20000000800 */
[----:B-1----:R-:W-:Y:S01]  /*6f10*/  FMUL.FTZ R221, R185, R201 ;  /* 0x000000c9b9dd7220 */ /* 0x002fe20000410000 */
[----:B------:R-:W-:Y:S01]  /*6f20*/  FFMA.FTZ R177, R177, R175, R166 ;  /* 0x000000afb1b17223 */ /* 0x000fe200000100a6 */
[----:B------:R-:W-:Y:S01]  /*6f30*/  FMUL.FTZ R3, R91, R2 ;  /* 0x000000025b037220 */ /* 0x000fe20000410000 */
[----:B------:R-:W-:Y:S01]  /*6f40*/  FMUL.FTZ R2, R185, R224 ;  /* 0x000000e0b9027220 */ /* 0x000fe20000410000 */
[----:B------:R-:W-:Y:S01]  /*6f50*/  FMUL.FTZ R221, R90, R221 ;  /* 0x000000dd5add7220 */ /* 0x000fe20000410000 */
[----:B--2---:R-:W-:Y:S01]  /*6f60*/  FMUL.FTZ R213, R89, R6 ;  /* 0x0000000659d57220 */ /* 0x004fe20000410000 */
[----:B------:R1:W-:Y:S01]  /*6f70*/  STS [R144+0x85c], R217 ;  /* 0x00085cd990007388 */ /* 0x0003e20000000800 */
[----:B------:R-:W-:Y:S01]  /*6f80*/  FMUL.FTZ R6, R185, R230 ;  /* 0x000000e6b9067220 */ /* 0x000fe20000410000 */
[----:B------:R-:W-:Y:S01]  /*6f90*/  FFMA.FTZ R193, R174, R177, R193 ;  /* 0x000000b1aec17223 */ /* 0x000fe200000100c1 */
[----:B0-----:R-:W-:Y:S01]  /*6fa0*/  FMUL.FTZ R215, R87, R2 ;  /* 0x0000000257d77220 */ /* 0x001fe20000410000 */
[----:B------:R0:W-:Y:S01]  /*6fb0*/  STS [R144+0x860], R219 ;  /* 0x000860db90007388 */ /* 0x0001e20000000800 */
[----:B------:R-:W-:Y:S01]  /*6fc0*/  FMUL.FTZ R2, R185, R232 ;  /* 0x000000e8b9027220 */ /* 0x000fe20000410000 */
[----:B------:R-:W-:-:S02]  /*6fd0*/  FFMA.FTZ R167, R176, R193, R167 ;  /* 0x000000c1b0a77223 */ /* 0x000fc400000100a7 */
[----:B------:R2:W-:Y:S01]  /*6fe0*/  STS [R144+0x868], R221 ;  /* 0x000868dd90007388 */ /* 0x0005e20000000800 */
[----:B-1----:R-:W-:Y:S01]  /*6ff0*/  FMUL.FTZ R217, R185, R207 ;  /* 0x000000cfb9d97220 */ /* 0x002fe20000410000 */
[----:B------:R-:W-:Y:S02]  /*7000*/  FFMA.FTZ R179, R179, R167, R168 ;  /* 0x000000a7b3b37223 */ /* 0x000fe400000100a8 */
[----:B------:R1:W-:Y:S01]  /*7010*/  STS [R144+0x86c], R213 ;  /* 0x00086cd590007388 */ /* 0x0003e20000000800 */
[C---:B0-----:R-:W-:Y:S01]  /*7020*/  FMUL.FTZ R219, R185.reuse, R209 ;  /* 0x000000d1b9db7220 */ /* 0x041fe20000410000 */
[----:B------:R-:W-:Y:S02]  /*7030*/  FMUL.FTZ R217, R86, R217 ;  /* 0x000000d956d97220 */ /* 0x000fe40000410000 */
[----:B------:R0:W-:Y:S01]  /*7040*/  STS [R144+0x864], R3 ;  /* 0x0008640390007388 */ /* 0x0001e20000000800 */
[----:B------:R-:W-:Y:S01]  /*7050*/  FFMA.FTZ R169, R178, R179, R169 ;  /* 0x000000b3b2a97223 */ /* 0x000fe200000100a9 */
[----:B--2---:R-:W-:Y:S01]  /*7060*/  FMUL.FTZ R221, R185, R211 ;  /* 0x000000d3b9dd7220 */ /* 0x004fe20000410000 */
[----:B------:R-:W-:Y:S01]  /*7070*/  FMUL.FTZ R219, R84, R219 ;  /* 0x000000db54db7220 */ /* 0x000fe20000410000 */
[----:B------:R2:W-:Y:S01]  /*7080*/  STS [R144+0x870], R223 ;  /* 0x000870df90007388 */ /* 0x0005e20000000800 */
[----:B------:R-:W-:Y:S01]  /*7090*/  FFMA.FTZ R181, R181, R169, R170 ;  /* 0x000000a9b5b57223 */ /* 0x000fe200000100aa */
[----:B-1----:R-:W-:Y:S01]  /*70a0*/  FMUL.FTZ R213, R185, R228 ;  /* 0x000000e4b9d57220 */ /* 0x002fe20000410000 */
[----:B------:R-:W-:Y:S01]  /*70b0*/  FMUL.FTZ R185, R83, R2 ;  /* 0x0000000253b97220 */ /* 0x000fe20000410000 */
[----:B------:R-:W-:Y:S01]  /*70c0*/  FMUL.FTZ R221, R80, R221 ;  /* 0x000000dd50dd7220 */ /* 0x000fe20000410000 */
[----:B------:R1:W-:Y:S01]  /*70d0*/  STS [R144+0x874], R215 ;  /* 0x000874d790007388 */ /* 0x0003e20000000800 */
[----:B0-----:R-:W-:Y:S01]  /*70e0*/  FMUL.FTZ R3, R85, R6 ;  /* 0x0000000655037220 */ /* 0x001fe20000410000 */
[----:B------:R-:W-:Y:S01]  /*70f0*/  FMUL.FTZ R213, R82, R213 ;  /* 0x000000d552d57220 */ /* 0x000fe20000410000 */
[----:B------:R-:W-:Y:S01]  /*7100*/  FFMA.FTZ R197, R180, R181, R197 ;  /* 0x000000b5b4c57223 */ /* 0x000fe200000100c5 */
[----:B------:R-:W-:Y:S01]  /*7110*/  STS [R144+0x878], R217 ;  /* 0x000878d990007388 */ /* 0x000fe20000000800 */
[----:B--2---:R-:W-:Y:S01]  /*7120*/  IADD3 R223, PT, PT, R148, 0x40, RZ ;  /* 0x0000004094df7810 */ /* 0x004fe20007ffe0ff */
[----:B------:R-:W-:Y:S01]  /*7130*/  FMUL.FTZ R6, R154, R211 ;  /* 0x000000d39a067220 */ /* 0x000fe20000410000 */
[----:B------:R-:W-:Y:S01]  /*7140*/  FFMA.FTZ R199, R182, R197, R199 ;  /* 0x000000c5b6c77223 */ /* 0x000fe200000100c7 */
[----:B------:R0:W-:Y:S01]  /*7150*/  STS [R144+0x87c], R3 ;  /* 0x00087c0390007388 */ /* 0x0001e20000000800 */
[----:B------:R-:W-:Y:S01]  /*7160*/  LEA.HI R223, R223, R148, RZ, 0x1b ;  /* 0x00000094dfdf7211 */ /* 0x000fe200078fd8ff */
[----:B------:R-:W-:Y:S01]  /*7170*/  FFMA.FTZ R6, R80, R6, R7 ;  /* 0x0000000650067223 */ /* 0x000fe20000010007 */
[----:B------:R-:W-:Y:S01]  /*7180*/  FFMA.FTZ R171, R184, R199, R171 ;  /* 0x000000c7b8ab7223 */ /* 0x000fe200000100ab */
[----:B------:R2:W-:Y:S01]  /*7190*/  STS [R144+0x880], R219 ;  /* 0x000880db90007388 */ /* 0x0005e20000000800 */
[----:B-1----:R-:W-:-:S02]  /*71a0*/  LEA R215, R223, UR12, 0x2 ;  /* 0x0000000cdfd77c11 */ /* 0x002fc4000f8e10ff */
[----:B------:R-:W-:Y:S01]  /*71b0*/  IADD3 R154, PT, PT, R173, -UR6, -R148 ;  /* 0x80000006ad9a7c10 */ /* 0x000fe2000fffe894 */
[----:B------:R2:W-:Y:S01]  /*71c0*/  STS [R144+0x884], R185 ;  /* 0x000884b990007388 */ /* 0x0005e20000000800 */
[----:B------:R-:W-:Y:S01]  /*71d0*/  FFMA.FTZ R183, R183, R171, R172 ;  /* 0x000000abb7b77223 */ /* 0x000fe200000100ac */
[----:B0-----:R-:W-:Y:S01]  /*71e0*/  IMAD.WIDE.U32 R2, R17, UR40, R4 ;  /* 0x0000002811027c25 */ /* 0x001fe2000f8e0004 */
[----:B------:R-:W-:Y:S01]  /*71f0*/  ISETP.GE.AND P6, PT, R154, 0x1, PT ;  /* 0x000000019a00780c */ /* 0x000fe20003fc6270 */
[----:B------:R2:W-:Y:S02]  /*7200*/  STS [R144+0x888], R213 ;  /* 0x000888d590007388 */ /* 0x0005e40000000800 */
[----:B------:R-:W-:Y:S01]  /*7210*/  FFMA.FTZ R163, R163, R183, R160 ;  /* 0x000000b7a3a37223 */ /* 0x000fe200000100a0 */
[----:B------:R-:W-:Y:S01]  /*7220*/  IMAD R3, R17, UR41, R3 ;  /* 0x0000002911037c24 */ /* 0x000fe2000f8e0203 */
[----:B------:R-:W-:Y:S01]  /*7230*/  LEA R4, P0, R2, UR42, 0x2 ;  /* 0x0000002a02047c11 */ /* 0x000fe2000f8010ff */
[----:B------:R2:W-:Y:S01]  /*7240*/  STS [R144+0x88c], R221 ;  /* 0x00088cdd90007388 */ /* 0x0005e20000000800 */
[----:B------:R-:W-:Y:S01]  /*7250*/  FFMA.FTZ R161, R161, R163, R14 ;  /* 0x000000a3a1a17223 */ /* 0x000fe2000001000e */
[----:B------:R-:W-:Y:S01]  /*7260*/  IADD3 R7, PT, PT, R148, 0xc0, RZ ;  /* 0x000000c094077810 */ /* 0x000fe20007ffe0ff */
[----:B------:R-:W-:Y:S01]  /*7270*/  BAR.SYNC.DEFER_BLOCKING 0x0 ;  /* 0x0000000000007b1d */ /* 0x000fe20000010000 */
[----:B------:R-:W-:Y:S01]  /*7280*/  LEA.HI.X R5, R2, UR43, R3, 0x2, P0 ;  /* 0x0000002b02057c11 */ /* 0x000fe200080f1403 */
[----:B------:R-:W-:Y:S01]  /*7290*/  FFMA.FTZ R15, R156, R161, R15 ;  /* 0x000000a19c0f7223 */ /* 0x000fe2000001000f */
[----:B------:R-:W-:-:S02]  /*72a0*/  IADD3 R3, PT, PT, R148, 0x80, RZ ;  /* 0x0000008094037810 */ /* 0x000fc40007ffe0ff */
[----:B------:R-:W-:Y:S01]  /*72b0*/  IADD3 R173, PT, PT, R148, 0x100, RZ ;  /* 0x0000010094ad7810 */ /* 0x000fe20007ffe0ff */
[----:B------:R-:W-:Y:S01]  /*72c0*/  FFMA.FTZ R205, R158, R15, R205 ;  /* 0x0000000f9ecd7223 */ /* 0x000fe200000100cd */
[-C--:B------:R-:W-:Y:S02]  /*72d0*/  LEA.HI R3, R3, R148.reuse, RZ, 0x1b ;  /* 0x0000009403037211 */ /* 0x080fe400078fd8ff */
[----:B------:R-:W-:Y:S02]  /*72e0*/  LEA.HI R7, R7, R148, RZ, 0x1b ;  /* 0x0000009407077211 */ /* 0x000fe400078fd8ff */
[----:B------:R-:W-:Y:S02]  /*72f0*/  LEA R14, R3, UR12, 0x2 ;  /* 0x0000000c030e7c11 */ /* 0x000fe4000f8e10ff */
[C---:B------:R-:W-:Y:S02]  /*7300*/  ISETP.GE.AND P4, PT, R154.reuse, 0x41, PT ;  /* 0x000000419a00780c */ /* 0x040fe40003f86270 */
[----:B------:R-:W-:-:S02]  /*7310*/  ISETP.GE.AND P3, PT, R154, 0x81, PT ;  /* 0x000000819a00780c */ /* 0x000fc40003f66270 */
[C---:B------:R-:W-:Y:S02]  /*7320*/  ISETP.GE.AND P2, PT, R154.reuse, 0xc1, PT ;  /* 0x000000c19a00780c */ /* 0x040fe40003f46270 */
[----:B------:R-:W-:Y:S01]  /*7330*/  ISETP.GE.AND P0, PT, R154, 0x101, PT ;  /* 0x000001019a00780c */ /* 0x000fe20003f06270 */
[----:B------:R-:W0:Y:S01]  /*7340*/  LDS R215, [R215+0x950] ;  /* 0x00095000d7d77984 */ /* 0x000e220000000800 */
[----:B--2---:R-:W-:Y:S11]  /*7350*/  @!P6 BRA `(.L_x_3731) ;  /* 0x000000000010e947 */ /* 0x004ff60003800000 */
[----:B------:R-:W-:-:S04]  /*7360*/  LEA.HI R2, R148, R148, RZ, 0x1b ;  /* 0x0000009494027211 */ /* 0x000fc800078fd8ff */
[----:B------:R-:W-:-:S05]  /*7370*/  LEA R2, R2, UR12, 0x2 ;  /* 0x0000000c02027c11 */ /* 0x000fca000f8e10ff */
[----:B------:R-:W1:Y:S04]  /*7380*/  LDS R3, [R2+0x850] ;  /* 0x0008500002037984 */ /* 0x000e680000000800 */
[----:B-1----:R1:W-:Y:S02]  /*7390*/  REDG.E.ADD.F32.FTZ.RN.STRONG.GPU desc[UR30][R4.64], R3 ;  /* 0x00000003040079a6 */ /* 0x0023e4000c12f31e */
.L_x_3731:
[----:B------:R-:W-:Y:S05]  /*73a0*/  BSYNC.RECONVERGENT B0 ;  /* 0x0000000000007941 */ /* 0x000fea0003800200 */
.L_x_3730:
[----:B------:R-:W-:Y:S01]  /*73b0*/  BSSY.RECONVERGENT B0, `(.L_x_3732) ;  /* 0x0000004000007945 */ /* 0x000fe20003800200 */
[----:B------:R-:W-:-:S03]  /*73c0*/  ISETP.GE.AND P6, PT, R154, 0x141, PT ;  /* 0x000001419a00780c */ /* 0x000fc60003fc6270 */
[----:B------:R-:W-:Y:S10]  /*73d0*/  @!P4 BRA `(.L_x_3733) ;  /* 0x000000000004c947 */ /* 0x000ff40003800000 */
[----:B0-----:R2:W-:Y:S02]  /*73e0*/  REDG.E.ADD.F32.FTZ.RN.STRONG.GPU desc[UR30][R4.64+0x100], R215 ;  /* 0x000100d7040079a6 */ /* 0x0015e4000c12f31e */
.L_x_3733:
[----:B------:R-:W-:Y:S05]  /*73f0*/  BSYNC.RECONVERGENT B0 ;  /* 0x0000000000007941 */ /* 0x000fea0003800200 */
.L_x_3732:
[----:B-1----:R1:W3:Y:S01]  /*7400*/  LDS R3, [R14+0xa50] ;  /* 0x000a50000e037984 */ /* 0x0022e20000000800 */
[----:B------:R-:W-:Y:S01]  /*7410*/  BSSY.RECONVERGENT B0, `(.L_x_3734) ;  /* 0x0000006000007945 */ /* 0x000fe20003800200 */
[----:B------:R-:W-:Y:S01]  /*7420*/  VIADD R185, R148, 0x140 ;  /* 0x0000014094b97836 */ /* 0x000fe20000000000 */
[----:B------:R-:W-:Y:S02]  /*7430*/  LEA.HI R173, R173, R148, RZ, 0x1b ;  /* 0x00000094adad7211 */ /* 0x000fe400078fd8ff */
[----:B------:R-:W-:Y:S01]  /*7440*/  LEA R7, R7, UR12, 0x2 ;  /* 0x0000000c07077c11 */ /* 0x000fe2000f8e10ff */
[----:B------:R-:W-:Y:S06]  /*7450*/  @!P3 BRA `(.L_x_3735) ;  /* 0x000000000004b947 */ /* 0x000fec0003800000 */
[----:B---3--:R4:W-:Y:S02]  /*7460*/  REDG.E.ADD.F32.FTZ.RN.STRONG.GPU desc[UR30][R4.64+0x200], R3 ;  /* 0x00020003040079a6 */ /* 0x0089e4000c12f31e */
.L_x_3735:
[----:B------:R-:W-:Y:S05]  /*7470*/  BSYNC.RECONVERGENT B0 ;  /* 0x0000000000007941 */ /* 0x000fea0003800200 */
.L_x_3734:
[----:B---34-:R3:W4:Y:S01]  /*7480*/  LDS R3, [R7+0xb50] ;  /* 0x000b500007037984 */ /* 0x0187220000000800 */
[----:B------:R-:W-:Y:S01]  /*7490*/  BSSY.RECONVERGENT B0, `(.L_x_3736) ;  /* 0x0000005000007945 */ /* 0x000fe20003800200 */
[----:B------:R-:W-:Y:S02]  /*74a0*/  LEA.HI R185, R185, R148, RZ, 0x1b ;  /* 0x00000094b9b97211 */ /* 0x000fe400078fd8ff */
[----:B------:R-:W-:Y:S01]  /*74b0*/  LEA R173, R173, UR12, 0x2 ;  /* 0x0000000cadad7c11 */ /* 0x000fe2000f8e10ff */
[----:B------:R-:W-:Y:S06]  /*74c0*/  @!P2 BRA `(.L_x_3737) ;  /* 0x000000000004a947 */ /* 0x000fec0003800000 */
[----:B----4-:R4:W-:Y:S02]  /*74d0*/  REDG.E.ADD.F32.FTZ.RN.STRONG.GPU desc[UR30][R4.64+0x300], R3 ;  /* 0x00030003040079a6 */ /* 0x0109e4000c12f31e */
.L_x_3737:
[----:B------:R-:W-:Y:S05]  /*74e0*/  BSYNC.RECONVERGENT B0 ;  /* 0x0000000000007941 */ /* 0x000fea0003800200 */
.L_x_3736:
[----:B----4-:R4:W0:Y:S01]  /*74f0*/  LDS R3, [R173+0xc50] ;  /* 0x000c5000ad037984 */ /* 0x0108220000000800 */
[----:B------:R-:W-:Y:S01]  /*7500*/  BSSY.RECONVERGENT B0, `(.L_x_3738) ;  /* 0x0000004000007945 */ /* 0x000fe20003800200 */
[----:B------:R-:W-:-:S03]  /*7510*/  LEA R185, R185, UR12, 0x2 ;  /* 0x0000000cb9b97c11 */ /* 0x000fc6000f8e10ff */
[----:B------:R-:W-:Y:S05]  /*7520*/  @!P0 BRA `(.L_x_3739) ;  /* 0x0000000000048947 */ /* 0x000fea0003800000 */
[----:B0-----:R0:W-:Y:S02]  /*7530*/  REDG.E.ADD.F32.FTZ.RN.STRONG.GPU desc[UR30][R4.64+0x400], R3 ;  /* 0x00040003040079a6 */ /* 0x0011e4000c12f31e */
.L_x_3739:
[----:B------:R-:W-:Y:S05]  /*7540*/  BSYNC.RECONVERGENT B0 ;  /* 0x0000000000007941 */ /* 0x000fea0003800200 */
.L_x_3738:
[----:B0-----:R0:W0:Y:S01]  /*7550*/  LDS R3, [R185+0xd50] ;  /* 0x000d5000b9037984 */ /* 0x0010220000000800 */
[----:B------:R-:W-:Y:S01]  /*7560*/  BSSY.RECONVERGENT B0, `(.L_x_3740) ;  /* 0x0000005000007945 */ /* 0x000fe20003800200 */
[C---:B---3--:R-:W-:Y:S02]  /*7570*/  IADD3 R7, PT, PT, R148.reuse, 0x180, RZ ;  /* 0x0000018094077810 */ /* 0x048fe40007ffe0ff */
[----:B----4-:R-:W-:Y:S01]  /*7580*/  IADD3 R173, PT, PT, R148, 0x1c0, RZ ;  /* 0x000001c094ad7810 */ /* 0x010fe20007ffe0ff */
[----:B------:R-:W-:Y:S06]  /*7590*/  @!P6 BRA `(.L_x_3741) ;  /* 0x000000000004e947 */ /* 0x000fec0003800000 */
[----:B0-----:R3:W-:Y:S02]  /*75a0*/  REDG.E.ADD.F32.FTZ.RN.STRONG.GPU desc[UR30][R4.64+0x500], R3 ;  /* 0x00050003040079a6 */ /* 0x0017e4000c12f31e */
.L_x_3741:
[----:B------:R-:W-:Y:S05]  /*75b0*/  BSYNC.RECONVERGENT B0 ;  /* 0x0000000000007941 */ /* 0x000fea0003800200 */
.L_x_3740:
        /* <DEDUP_REMOVED lines=15> */
.L_x_3743:
[----:B------:R-:W-:Y:S05]  /*76b0*/  BSYNC.RECONVERGENT B0 ;  /* 0x0000000000007941 */ /* 0x000fea0003800200 */
.L_x_3742:
[----:B0--3--:R0:W3:Y:S01]  /*76c0*/  LDS R3, [R173+0xf50] ;  /* 0x000f5000ad037984 */ /* 0x0090e20000000800 */
[----:B------:R-:W-:Y:S01]  /*76d0*/  BSSY.RECONVERGENT B0, `(.L_x_3744) ;  /* 0x0000006000007945 */ /* 0x000fe20003800200 */
[----:B------:R-:W-:Y:S02]  /*76e0*/  IADD3 R7, PT, PT, R148, 0x280, RZ ;  /* 0x0000028094077810 */ /* 0x000fe40007ffe0ff */
[----:B------:R-:W-:Y:S02]  /*76f0*/  LEA R159, R159, UR12, 0x2 ;  /* 0x0000000c9f9f7c11 */ /* 0x000fe4000f8e10ff */
[----:B------:R-:W-:Y:S01]  /*7700*/  LEA.HI R185, R185, R148, RZ, 0x1b ;  /* 0x00000094b9b97211 */ /* 0x000fe200078fd8ff */
[----:B------:R-:W-:Y:S06]  /*7710*/  @!P0 BRA `(.L_x_3745) ;  /* 0x0000000000048947 */ /* 0x000fec0003800000 */
[----:B---3--:R4:W-:Y:S02]  /*7720*/  REDG.E.ADD.F32.FTZ.RN.STRONG.GPU desc[UR30][R4.64+0x700], R3 ;  /* 0x00070003040079a6 */ /* 0x0089e4000c12f31e */
.L_x_3745:
[----:B------:R-:W-:Y:S05]  /*7730*/  BSYNC.RECONVERGENT B0 ;  /* 0x0000000000007941 */ /* 0x000fea0003800200 */
.L_x_3744:
[----:B---34-:R3:W4:Y:S01]  /*7740*/  LDS R3, [R159+0x1050] ;  /* 0x001050009f037984 */ /* 0x0187220000000800 */
[----:B------:R-:W-:Y:S01]  /*7750*/  BSSY.RECONVERGENT B0, `(.L_x_3746) ;  /* 0x0000005000007945 */ /* 0x000fe20003800200 */
[----:B------:R-:W-:Y:S02]  /*7760*/  LEA.HI R7, R7, R148, RZ, 0x1b ;  /* 0x0000009407077211 */ /* 0x000fe400078fd8ff */
[----:B------:R-:W-:Y:S01]  /*7770*/  LEA R185, R185, UR12, 0x2 ;  /* 0x0000000cb9b97c11 */ /* 0x000fe2000f8e10ff */
[----:B------:R-:W-:Y:S06]  /*7780*/  @!P2 BRA `(.L_x_3747) ;  /* 0x000000000004a947 */ /* 0x000fec0003800000 */
[----:B----4-:R4:W-:Y:S02]  /*7790*/  REDG.E.ADD.F32.FTZ.RN.STRONG.GPU desc[UR30][R4.64+0x800], R3 ;  /* 0x00080003040079a6 */ /* 0x0109e4000c12f31e */
.L_x_3747:
[----:B------:R-:W-:Y:S05]  /*77a0*/  BSYNC.RECONVERGENT B0 ;  /* 0x0000000000007941 */ /* 0x000fea0003800200 */
.L_x_3746:
[----:B----4-:R4:W0:Y:S01]  /*77b0*/  LDS R3, [R185+0x1150] ;  /* 0x00115000b9037984 */ /* 0x0108220000000800 */
[----:B------:R-:W-:Y:S01]  /*77c0*/  BSSY.RECONVERGENT B0, `(.L_x_3748) ;  /* 0x0000005000007945 */ /* 0x000fe20003800200 */
[----:B---3--:R-:W-:Y:S02]  /*77d0*/  IADD3 R159, PT, PT, R148, 0x2c0, RZ ;  /* 0x000002c0949f7810 */ /* 0x008fe40007ffe0ff */
[----:B------:R-:W-:Y:S01]  /*77e0*/  LEA R7, R7, UR12, 0x2 ;  /* 0x0000000c07077c11 */ /* 0x000fe2000f8e10ff */
[----:B------:R-:W-:Y:S06]  /*77f0*/  @!P3 BRA `(.L_x_3749) ;  /* 0x000000000004b947 */ /* 0x000fec0003800000 */
[----:B0-----:R3:W-:Y:S02]  /*7800*/  REDG.E.ADD.F32.FTZ.RN.STRONG.GPU desc[UR30][R4.64+0x900], R3 ;  /* 0x00090003040079a6 */ /* 0x0017e4000c12f31e */
.L_x_3749:
[----:B------:R-:W-:Y:S05]  /*7810*/  BSYNC.RECONVERGENT B0 ;  /* 0x0000000000007941 */ /* 0x000fea0003800200 */
.L_x_3748:
[----:B0--3--:R0:W3:Y:S01]  /*7820*/  LDS R3, [R7+0x1250] ;  /* 0x0012500007037984 */ /* 0x0090e20000000800 */
[----:B------:R-:W-:Y:S01]  /*7830*/  BSSY.RECONVERGENT B0, `(.L_x_3750) ;  /* 0x0000004000007945 */ /* 0x000fe20003800200 */
[----:B------:R-:W-:-:S03]  /*7840*/  LEA.HI R159, R159, R148, RZ, 0x1b ;  /* 0x000000949f9f7211 */ /* 0x000fc600078fd8ff */
[----:B------:R-:W-:Y:S05]  /*7850*/  @!P4 BRA `(.L_x_3751) ;  /* 0x000000000004c947 */ /* 0x000fea0003800000 */
[----:B---3--:R3:W-:Y:S02]  /*7860*/  REDG.E.ADD.F32.FTZ.RN.STRONG.GPU desc[UR30][R4.64+0xa00], R3 ;  /* 0x000a0003040079a6 */ /* 0x0087e4000c12f31e */
.L_x_3751:
[----:B------:R-:W-:Y:S05]  /*7870*/  BSYNC.RECONVERGENT B0 ;  /* 0x0000000000007941 */ /* 0x000fea0003800200 */
.L_x_3750:
[----:B---3--:R-:W-:Y:S01]  /*7880*/  LEA R3, R159, UR12, 0x2 ;  /* 0x0000000c9f037c11 */ /* 0x008fe2000f8e10ff */
[----:B------:R-:W-:Y:S01]  /*7890*/  BSSY.RECONVERGENT B0, `(.L_x_3752) ;  /* 0x000000b000007945 */ /* 0x000fe20003800200 */
[----:B------:R-:W-:Y:S01]  /*78a0*/  ISETP.GE.AND P6, PT, R154, 0x2c1, PT ;  /* 0x000002c19a00780c */ /* 0x000fe20003fc6270 */
[----:B------:R-:W-:Y:S01]  /*78b0*/  FFMA.FTZ R189, -R48, R65, R189 ;  /* 0x0000004130bd7223 */ /* 0x000fe200000101bd */
[----:B------:R-:W-:Y:S01]  /*78c0*/  ISETP.GE.AND P0, PT, R154, 0x301, PT ;  /* 0x000003019a00780c */ /* 0x000fe20003f06270 */
[----:B------:R-:W-:Y:S01]  /*78d0*/  FMUL.FTZ R2, R48, R205 ;  /* 0x000000cd30027220 */ /* 0x000fe20000410000 */
[----:B------:R-:W3:Y:S01]  /*78e0*/  LDS R3, [R3+0x1350] ;  /* 0x0013500003037984 */ /* 0x000ee20000000800 */
[C---:B------:R-:W-:Y:S02]  /*78f0*/  ISETP.GE.AND P2, PT, R154.reuse, 0x341, PT ;  /* 0x000003419a00780c */ /* 0x040fe40003f46270 */
[C---:B------:R-:W-:Y:S02]  /*7900*/  ISETP.GE.AND P3, PT, R154.reuse, 0x381, PT ;  /* 0x000003819a00780c */ /* 0x040fe40003f66270 */
[----:B------:R-:W-:-:S04]  /*7910*/  ISETP.GE.AND P4, PT, R154, 0x3c1, PT ;  /* 0x000003c19a00780c */ /* 0x000fc80003f86270 */
[----:B------:R-:W-:Y:S09]  /*7920*/  @!P6 BRA `(.L_x_3753) ;  /* 0x000000000004e947 */ /* 0x000ff20003800000 */
[----:B---3--:R3:W-:Y:S02]  /*7930*/  REDG.E.ADD.F32.FTZ.RN.STRONG.GPU desc[UR30][R4.64+0xb00], R3 ;  /* 0x000b0003040079a6 */ /* 0x0087e4000c12f31e */
.L_x_3753:
[----:B------:R-:W-:Y:S05]  /*7940*/  BSYNC.RECONVERGENT B0 ;  /* 0x0000000000007941 */ /* 0x000fea0003800200 */
.L_x_3752:
[C---:B------:R-:W-:Y:S01]  /*7950*/  FFMA.FTZ R216, -R47.reuse, R62, R216 ;  /* 0x0000003e2fd87223 */ /* 0x040fe200000101d8 */
[----:B---3--:R-:W-:Y:S01]  /*7960*/  FMUL.FTZ R3, R47, R15 ;  /* 0x0000000f2f037220 */ /* 0x008fe20000410000 */
[----:B------:R-:W-:Y:S01]  /*7970*/  FFMA.FTZ R154, R2, R189, RZ ;  /* 0x000000bd029a7223 */ /* 0x000fe200000100ff */
[C---:B------:R-:W-:Y:S01]  /*7980*/  FFMA.FTZ R191, -R46.reuse, R63, R191 ;  /* 0x0000003f2ebf7223 */ /* 0x040fe200000101bf */
[----:B-1----:R-:W-:Y:S01]  /*7990*/  FMUL.FTZ R14, R46, R161 ;  /* 0x000000a12e0e7220 */ /* 0x002fe20000410000 */
[----:B------:R-:W-:Y:S01]  /*79a0*/  FFMA.FTZ R218, -R45, R60, R218 ;  /* 0x0000003c2dda7223 */ /* 0x000fe200000101da */
[----:B------:R-:W-:Y:S01]  /*79b0*/  FFMA.FTZ R159, R3, R216, R154 ;  /* 0x000000d8039f7223 */ /* 0x000fe2000001009a */
[----:B0-----:R-:W-:Y:S01]  /*79c0*/  FMUL.FTZ R7, R45, R163 ;  /* 0x000000a32d077220 */ /* 0x001fe20000410000 */
[----:B------:R-:W-:Y:S02]  /*79d0*/  VIADD R173, R148, 0x300 ;  /* 0x0000030094ad7836 */ /* 0x000fe40000000000 */
[----:B------:R-:W-:Y:S01]  /*79e0*/  FFMA.FTZ R195, -R44, R61, R195 ;  /* 0x0000003d2cc37223 */ /* 0x000fe200000101c3 */
[----:B------:R-:W-:Y:S01]  /*79f0*/  FFMA.FTZ R156, R14, R191, R159 ;  /* 0x000000bf0e9c7223 */ /* 0x000fe2000001009f */
[----:B------:R-:W-:Y:S01]  /*7a00*/  FMUL.FTZ R154, R44, R183 ;  /* 0x000000b72c9a7220 */ /* 0x000fe20000410000 */
[----:B------:R-:W-:Y:S01]  /*7a10*/  FFMA.FTZ R220, -R43, R58, R220 ;  /* 0x0000003a2bdc7223 */ /* 0x000fe200000101dc */
[----:B------:R-:W-:Y:S01]  /*7a20*/  FFMA.FTZ R201, -R42, R59, R201 ;  /* 0x0000003b2ac97223 */ /* 0x000fe200000101c9 */
[----:B------:R-:W-:Y:S01]  /*7a30*/  FFMA.FTZ R159, R7, R218, R156 ;  /* 0x000000da079f7223 */ /* 0x000fe2000001009c */
[-C--:B------:R-:W-:Y:S01]  /*7a40*/  LEA.HI R156, R173, R148.reuse, RZ, 0x1b ;  /* 0x00000094ad9c7211 */ /* 0x080fe200078fd8ff */
[----:B------:R-:W-:Y:S01]  /*7a50*/  FMUL.FTZ R173, R43, R171 ;  /* 0x000000ab2bad7220 */ /* 0x000fe20000410000 */
[----:B----4-:R-:W-:Y:S01]  /*7a60*/  IADD3 R185, PT, PT, R148, 0x340, RZ ;  /* 0x0000034094b97810 */ /* 0x010fe20007ffe0ff */
[----:B------:R-:W-:Y:S01]  /*7a70*/  FFMA.FTZ R158, R154, R195, R159 ;  /* 0x000000c39a9e7223 */ /* 0x000fe2000001009f */
[----:B------:R-:W-:Y:S01]  /*7a80*/  LEA R162, R156, UR12, 0x2 ;  /* 0x0000000c9ca27c11 */ /* 0x000fe2000f8e10ff */
[----:B------:R-:W-:Y:S01]  /*7a90*/  FMUL.FTZ R156, R42, R199 ;  /* 0x000000c72a9c7220 */ /* 0x000fe20000410000 */
[----:B------:R-:W-:Y:S01]  /*7aa0*/  LEA.HI R185, R185, R148, RZ, 0x1b ;  /* 0x00000094b9b97211 */ /* 0x000fe200078fd8ff */
[----:B------:R-:W-:Y:S01]  /*7ab0*/  FFMA.FTZ R159, R173, R220, R158 ;  /* 0x000000dcad9f7223 */ /* 0x000fe2000001009e */
[----:B------:R-:W-:Y:S01]  /*7ac0*/  BSSY.RECONVERGENT B0, `(.L_x_3754) ;  /* 0x0000008000007945 */ /* 0x000fe20003800200 */
[----:B------:R-:W-:Y:S01]  /*7ad0*/  FFMA.FTZ R222, -R41, R56, R222 ;  /* 0x0000003829de7223 */ /* 0x000fe200000101de */
[----:B------:R-:W-:Y:S01]  /*7ae0*/  LEA R213, R185, UR12, 0x2 ;  /* 0x0000000cb9d57c11 */ /* 0x000fe2000f8e10ff */
[----:B------:R-:W-:Y:S01]  /*7af0*/  FFMA.FTZ R160, R156, R201, R159 ;  /* 0x000000c99ca07223 */ /* 0x000fe2000001009f */
[----:B------:R-:W-:Y:S01]  /*7b00*/  FMUL.FTZ R185, R41, R197 ;  /* 0x000000c529b97220 */ /* 0x000fe20000410000 */
[----:B------:R0:W1:Y:S01]  /*7b10*/  LDS R159, [R162+0x1450] ;  /* 0x00145000a29f7984 */ /* 0x0000620000000800 */
[----:B------:R-:W-:Y:S05]  /*7b20*/  @!P0 BRA `(.L_x_3755) ;  /* 0x0000000000048947 */ /* 0x000fea0003800000 */
[----:B-1----:R3:W-:Y:S02]  /*7b30*/  REDG.E.ADD.F32.FTZ.RN.STRONG.GPU desc[UR30][R4.64+0xc00], R159 ;  /* 0x000c009f040079a6 */ /* 0x0027e4000c12f31e */
.L_x_3755:
[----:B------:R-:W-:Y:S05]  /*7b40*/  BSYNC.RECONVERGENT B0 ;  /* 0x0000000000007941 */ /* 0x000fea0003800200 */
.L_x_3754:
[----:B------:R-:W4:Y:S01]  /*7b50*/  LDS R213, [R213+0x1550] ;  /* 0x00155000d5d57984 */ /* 0x000f220000000800 */
[----:B------:R-:W-:Y:S01]  /*7b60*/  BSSY.RECONVERGENT B0, `(.L_x_3756) ;  /* 0x0000006000007945 */ /* 0x000fe20003800200 */
[C---:B------:R-:W-:Y:S01]  /*7b70*/  FFMA.FTZ R203, -R40.reuse, R57, R203 ;  /* 0x0000003928cb7223 */ /* 0x040fe200000101cb */
[----:B------:R-:W-:Y:S01]  /*7b80*/  FMUL.FTZ R158, R40, R181 ;  /* 0x000000b5289e7220 */ /* 0x000fe20000410000 */
[----:B-1-3--:R-:W-:Y:S01]  /*7b90*/  FFMA.FTZ R159, R185, R222, R160 ;  /* 0x000000deb99f7223 */ /* 0x00afe200000100a0 */
[----:B------:R-:W-:Y:S06]  /*7ba0*/  @!P2 BRA `(.L_x_3757) ;  /* 0x000000000004a947 */ /* 0x000fec0003800000 */
[----:B----4-:R1:W-:Y:S02]  /*7bb0*/  REDG.E.ADD.F32.FTZ.RN.STRONG.GPU desc[UR30][R4.64+0xd00], R213 ;  /* 0x000d00d5040079a6 */ /* 0x0103e4000c12f31e */
.L_x_3757:
[----:B------:R-:W-:Y:S05]  /*7bc0*/  BSYNC.RECONVERGENT B0 ;  /* 0x0000000000007941 */ /* 0x000fea0003800200 */
.L_x_3756:
[----:B-1--4-:R-:W-:Y:S01]  /*7bd0*/  IADD3 R213, PT, PT, R148, 0x380, RZ ;  /* 0x0000038094d57810 */ /* 0x012fe20007ffe0ff */
[----:B------:R-:W-:Y:S01]  /*7be0*/  FFMA.FTZ R174, -R32, R49, R211 ;  /* 0x0000003120ae7223 */ /* 0x000fe200000101d3 */
[C---:B------:R-:W-:Y:S01]  /*7bf0*/  FFMA.FTZ R224, -R39.reuse, R54, R224 ;  /* 0x0000003627e07223 */ /* 0x040fe200000101e0 */
[----:B------:R-:W-:Y:S01]  /*7c00*/  FMUL.FTZ R160, R39, R169 ;  /* 0x000000a927a07220 */ /* 0x000fe20000410000 */
[----:B------:R-:W-:Y:S01]  /*7c10*/  LEA.HI R213, R213, R148, RZ, 0x1b ;  /* 0x00000094d5d57211 */ /* 0x000fe200078fd8ff */
[----:B------:R-:W-:Y:S01]  /*7c20*/  FFMA.FTZ R159, R158, R203, R159 ;  /* 0x000000cb9e9f7223 */ /* 0x000fe2000001009f */
[C---:B------:R-:W-:Y:S01]  /*7c30*/  FFMA.FTZ R207, -R38.reuse, R55, R207 ;  /* 0x0000003726cf7223 */ /* 0x040fe200000101cf */
[----:B0-----:R-:W-:Y:S01]  /*7c40*/  FMUL.FTZ R162, R38, R179 ;  /* 0x000000b326a27220 */ /* 0x001fe20000410000 */
[----:B------:R-:W-:Y:S01]  /*7c50*/  LEA R213, R213, UR12, 0x2 ;  /* 0x0000000cd5d57c11 */ /* 0x000fe2000f8e10ff */
[----:B------:R-:W-:Y:S01]  /*7c60*/  FFMA.FTZ R159, R160, R224, R159 ;  /* 0x000000e0a09f7223 */ /* 0x000fe2000001009f */
[C---:B------:R-:W-:Y:S01]  /*7c70*/  FFMA.FTZ R230, -R37.reuse, R52, R230 ;  /* 0x0000003425e67223 */ /* 0x040fe200000101e6 */
[----:B------:R-:W-:Y:S01]  /*7c80*/  FMUL.FTZ R164, R37, R167 ;  /* 0x000000a725a47220 */ /* 0x000fe20000410000 */
[----:B------:R-:W-:Y:S01]  /*7c90*/  FFMA.FTZ R209, -R36, R53, R209 ;  /* 0x0000003524d17223 */ /* 0x000fe200000101d1 */
[----:B------:R0:W1:Y:S01]  /*7ca0*/  LDS R211, [R213+0x1650] ;  /* 0x00165000d5d37984 */ /* 0x0000620000000800 */
[----:B------:R-:W-:Y:S01]  /*7cb0*/  FFMA.FTZ R159, R162, R207, R159 ;  /* 0x000000cfa29f7223 */ /* 0x000fe2000001009f */
[----:B------:R-:W-:Y:S01]  /*7cc0*/  FMUL.FTZ R166, R36, R193 ;  /* 0x000000c124a67220 */ /* 0x000fe20000410000 */
[----:B--2---:R-:W-:-:S02]  /*7cd0*/  VIADD R215, R148, 0x3c0 ;  /* 0x000003c094d77836 */ /* 0x004fc40000000000 */
[C---:B------:R-:W-:Y:S01]  /*7ce0*/  FFMA.FTZ R232, -R35.reuse, R50, R232 ;  /* 0x0000003223e87223 */ /* 0x040fe200000101e8 */
[----:B------:R-:W-:Y:S01]  /*7cf0*/  FFMA.FTZ R159, R164, R230, R159 ;  /* 0x000000e6a49f7223 */ /* 0x000fe2000001009f */
[----:B------:R-:W-:Y:S01]  /*7d00*/  FMUL.FTZ R168, R35, R177 ;  /* 0x000000b123a87220 */ /* 0x000fe20000410000 */
[----:B------:R-:W-:Y:S01]  /*7d10*/  FFMA.FTZ R228, -R34, R51, R228 ;  /* 0x0000003322e47223 */ /* 0x000fe200000101e4 */
[----:B------:R-:W-:Y:S01]  /*7d20*/  LEA.HI R215, R215, R148, RZ, 0x1b ;  /* 0x00000094d7d77211 */ /* 0x000fe200078fd8ff */
[----:B------:R-:W-:Y:S01]  /*7d30*/  FFMA.FTZ R159, R166, R209, R159 ;  /* 0x000000d1a69f7223 */ /* 0x000fe2000001009f */
[----:B------:R-:W-:Y:S01]  /*7d40*/  FMUL.FTZ R170, R34, R175 ;  /* 0x000000af22aa7220 */ /* 0x000fe20000410000 */
[----:B------:R-:W-:Y:S01]  /*7d50*/  BSSY.RECONVERGENT B0, `(.L_x_3758) ;  /* 0x0000007000007945 */ /* 0x000fe20003800200 */
[----:B------:R-:W-:Y:S01]  /*7d60*/  LEA R215, R215, UR12, 0x2 ;  /* 0x0000000cd7d77c11 */ /* 0x000fe2000f8e10ff */
[----:B------:R-:W-:Y:S01]  /*7d70*/  FFMA.FTZ R159, R168, R232, R159 ;  /* 0x000000e8a89f7223 */ /* 0x000fe2000001009f */
[----:B------:R-:W-:-:S03]  /*7d80*/  FMUL.FTZ R172, R32, R165 ;  /* 0x000000a520ac7220 */ /* 0x000fc60000410000 */
[----:B------:R-:W-:Y:S01]  /*7d90*/  FFMA.FTZ R159, R170, R228, R159 ;  /* 0x000000e4aa9f7223 */ /* 0x000fe2000001009f */
[----:B0-----:R-:W-:Y:S06]  /*7da0*/  @!P3 BRA `(.L_x_3759) ;  /* 0x000000000004b947 */ /* 0x001fec0003800000 */
[----:B-1----:R0:W-:Y:S02]  /*7db0*/  REDG.E.ADD.F32.FTZ.RN.STRONG.GPU desc[UR30][R4.64+0xe00], R211 ;  /* 0x000e00d3040079a6 */ /* 0x0021e4000c12f31e */
.L_x_3759:
[----:B------:R-:W-:Y:S05]  /*7dc0*/  BSYNC.RECONVERGENT B0 ;  /* 0x0000000000007941 */ /* 0x000fea0003800200 */
.L_x_3758:
[----:B01----:R0:W1:Y:S01]  /*7dd0*/  LDS R211, [R215+0x1750] ;  /* 0x00175000d7d37984 */ /* 0x0030620000000800 */
[----:B------:R-:W-:Y:S01]  /*7de0*/  BSSY.RECONVERGENT B0, `(.L_x_3760) ;  /* 0x0000004000007945 */ /* 0x000fe20003800200 */
[----:B------:R-:W-:-:S03]  /*7df0*/  FFMA.FTZ R159, R172, R174, R159 ;  /* 0x000000aeac9f7223 */ /* 0x000fc6000001009f */
[----:B------:R-:W-:Y:S05]  /*7e00*/  @!P4 BRA `(.L_x_3761) ;  /* 0x000000000004c947 */ /* 0x000fea0003800000 */
[----:B-1----:R2:W-:Y:S02]  /*7e10*/  REDG.E.ADD.F32.FTZ.RN.STRONG.GPU desc[UR30][R4.64+0xf00], R211 ;  /* 0x000f00d3040079a6 */ /* 0x0025e4000c12f31e */
.L_x_3761:
[----:B------:R-:W-:Y:S05]  /*7e20*/  BSYNC.RECONVERGENT B0 ;  /* 0x0000000000007941 */ /* 0x000fea0003800200 */
.L_x_3760:
[----:B--2---:R-:W2:Y:S01]  /*7e30*/  SHFL.DOWN PT, R4, R159, 0x1, 0x1f ;  /* 0x08201f009f047f89 */ /* 0x004ea200000e0000 */
        /* <DEDUP_REMOVED lines=10> */
[----:B------:R-:W-:Y:S01]  /*7ee0*/  FMUL.FTZ R7, R152, R163 ;  /* 0x000000a398077220 */ /* 0x000fe20000410000 */
[----:B------:R-:W-:Y:S01]  /*7ef0*/  FADD.FTZ R29, R154, R29 ;  /* 0x0000001d9a1d7221 */ /* 0x000fe20000010000 */
[----:B------:R-:W-:Y:S01]  /*7f00*/  FADD.FTZ R31, R14, R31 ;  /* 0x0000001f0e1f7221 */ /* 0x000fe20000010000 */
[----:B-1----:R-:W-:Y:S01]  /*7f10*/  FMUL.FTZ R211, R152, R175 ;  /* 0x000000af98d37220 */ /* 0x002fe20000410000 */
[----:B------:R-:W-:Y:S01]  /*7f20*/  FMUL.FTZ R7, R218, R7 ;  /* 0x00000007da077220 */ /* 0x000fe20000410000 */
[----:B------:R-:W-:Y:S01]  /*7f30*/  BSSY.RECONVERGENT B0, `(.L_x_3762) ;  /* 0x000006e000007945 */ /* 0x000fe20003800200 */
[----:B------:R-:W-:Y:S01]  /*7f40*/  FADD.FTZ R16, R172, R16 ;  /* 0x00000010ac107221 */ /* 0x000fe20000010000 */
[----:B------:R-:W-:Y:S01]  /*7f50*/  FMUL.FTZ R228, R228, R211 ;  /* 0x000000d3e4e47220 */ /* 0x000fe20000410000 */
[----:B------:R-:W-:Y:S01]  /*7f60*/  FFMA.FTZ R14, R60, R163, R7 ;  /* 0x000000a33c0e7223 */ /* 0x000fe20000010007 */
[----:B------:R-:W-:Y:S01]  /*7f70*/  FMUL.FTZ R7, R152, R15 ;  /* 0x0000000f98077220 */ /* 0x000fe20000410000 */
[----:B------:R-:W-:Y:S01]  /*7f80*/  FADD.FTZ R19, R170, R19 ;  /* 0x00000013aa137221 */ /* 0x000fe20000010000 */
[----:B------:R-:W-:Y:S01]  /*7f90*/  FFMA.FTZ R175, R51, R175, R228 ;  /* 0x000000af33af7223 */ /* 0x000fe200000100e4 */
[----:B------:R-:W-:Y:S01]  /*7fa0*/  FADD.FTZ R69, R14, R69 ;  /* 0x000000450e457221 */ /* 0x000fe20000010000 */
[----:B--2---:R-:W-:Y:S01]  /*7fb0*/  @!P0 FADD.FTZ R159, R159, R4 ;  /* 0x000000049f9f8221 */ /* 0x004fe20000010000 */
[----:B------:R-:W-:Y:S01]  /*7fc0*/  FMUL.FTZ R7, R216, R7 ;  /* 0x00000007d8077220 */ /* 0x000fe20000410000 */
[----:B------:R-:W-:Y:S01]  /*7fd0*/  FADD.FTZ R78, R175, R78 ;  /* 0x0000004eaf4e7221 */ /* 0x000fe20000010000 */
[----:B------:R-:W-:Y:S01]  /*7fe0*/  FADD.FTZ R24, R185, R24 ;  /* 0x00000018b9187221 */ /* 0x000fe20000010000 */
[----:B---3--:R-:W-:Y:S01]  /*7ff0*/  @!P0 FADD.FTZ R6, R6, R5 ;  /* 0x0000000506068221 */ /* 0x008fe20000010000 */
[----:B------:R-:W1:Y:S01]  /*8000*/  SHFL.DOWN PT, R4, R159, 0x2, 0x1f ;  /* 0x08401f009f047f89 */ /* 0x000e6200000e0000 */
[----:B------:R-:W-:Y:S01]  /*8010*/  ISETP.GT.AND P0, PT, R128, 0x1d, PT ;  /* 0x0000001d8000780c */ /* 0x000fe20003f04270 */
[----:B------:R-:W-:Y:S01]  /*8020*/  FFMA.FTZ R14, R62, R15, R7 ;  /* 0x0000000f3e0e7223 */ /* 0x000fe20000010007 */
[----:B------:R-:W-:Y:S01]  /*8030*/  FADD.FTZ R26, R173, R26 ;  /* 0x0000001aad1a7221 */ /* 0x000fe20000010000 */
[----:B------:R-:W2:Y:S01]  /*8040*/  SHFL.DOWN PT, R5, R6, 0x2, 0x1f ;  /* 0x08401f0006057f89 */ /* 0x000ea200000e0000 */
[----:B------:R-:W-:Y:S01]  /*8050*/  FADD.FTZ R30, R3, R30 ;  /* 0x0000001e031e7221 */ /* 0x000fe20000010000 */
[----:B------:R-:W-:Y:S01]  /*8060*/  FADD.FTZ R33, R2, R33 ;  /* 0x0000002102217221 */ /* 0x000fe20000010000 */
[----:B------:R-:W-:-:S07]  /*8070*/  FADD.FTZ R67, R14, R67 ;  /* 0x000000430e437221 */ /* 0x000fce0000010000 */
[----:B-1----:R-:W-:Y:S01]  /*8080*/  @!P0 FADD.FTZ R159, R159, R4 ;  /* 0x000000049f9f8221 */ /* 0x002fe20000010000 */
[----:B--2---:R-:W-:-:S04]  /*8090*/  @!P0 FADD.FTZ R6, R6, R5 ;  /* 0x0000000506068221 */ /* 0x004fc80000010000 */
[----:B------:R-:W1:Y:S01]  /*80a0*/  SHFL.DOWN PT, R4, R159, 0x4, 0x1f ;  /* 0x08801f009f047f89 */ /* 0x000e6200000e0000 */
[----:B------:R-:W-:Y:S01]  /*80b0*/  ISETP.GT.AND P0, PT, R128, 0x1b, PT ;  /* 0x0000001b8000780c */ /* 0x000fe20003f04270 */
[----:B------:R-:W-:Y:S02]  /*80c0*/  FMUL.FTZ R5, R152, R165 ;  /* 0x000000a598057220 */ /* 0x000fe40000410000 */
[----:B------:R-:W2:Y:S02]  /*80d0*/  SHFL.DOWN PT, R213, R6, 0x4, 0x1f ;  /* 0x08801f0006d57f89 */ /* 0x000ea400000e0000 */
[----:B------:R-:W-:Y:S01]  /*80e0*/  FMUL.FTZ R174, R174, R5 ;  /* 0x00000005aeae7220 */ /* 0x000fe20000410000 */
[----:B------:R-:W-:-:S03]  /*80f0*/  FMUL.FTZ R5, R152, R177 ;  /* 0x000000b198057220 */ /* 0x000fc60000410000 */
[----:B------:R-:W-:Y:S01]  /*8100*/  FFMA.FTZ R174, R49, R165, R174 ;  /* 0x000000a531ae7223 */ /* 0x000fe200000100ae */
[----:B------:R-:W-:Y:S01]  /*8110*/  FMUL.FTZ R165, R232, R5 ;  /* 0x00000005e8a57220 */ /* 0x000fe20000410000 */
[----:B------:R-:W-:Y:S02]  /*8120*/  FMUL.FTZ R5, R152, R167 ;  /* 0x000000a798057220 */ /* 0x000fe40000410000 */
[----:B------:R-:W-:Y:S01]  /*8130*/  FADD.FTZ R81, R174, R81 ;  /* 0x00000051ae517221 */ /* 0x000fe20000010000 */
[----:B------:R-:W-:Y:S01]  /*8140*/  FFMA.FTZ R166, R50, R177, R165 ;  /* 0x000000b132a67223 */ /* 0x000fe200000100a5 */
[----:B------:R-:W-:Y:S01]  /*8150*/  FMUL.FTZ R165, R230, R5 ;  /* 0x00000005e6a57220 */ /* 0x000fe20000410000 */
[----:B------:R-:W-:Y:S02]  /*8160*/  FMUL.FTZ R5, R152, R169 ;  /* 0x000000a998057220 */ /* 0x000fe40000410000 */
[----:B------:R-:W-:Y:S01]  /*8170*/  FADD.FTZ R79, R166, R79 ;  /* 0x0000004fa64f7221 */ /* 0x000fe20000010000 */
[----:B------:R-:W-:Y:S01]  /*8180*/  FFMA.FTZ R164, R52, R167, R165 ;  /* 0x000000a734a47223 */ /* 0x000fe200000100a5 */
[----:B------:R-:W-:Y:S01]  /*8190*/  FMUL.FTZ R5, R224, R5 ;  /* 0x00000005e0057220 */ /* 0x000fe20000410000 */
[----:B-1----:R-:W-:Y:S01]  /*81a0*/  @!P0 FADD.FTZ R159, R159, R4 ;  /* 0x000000049f9f8221 */ /* 0x002fe20000010000 */
[----:B------:R-:W-:-:S02]  /*81b0*/  FMUL.FTZ R4, R152, R193 ;  /* 0x000000c198047220 */ /* 0x000fc40000410000 */
[----:B------:R-:W-:Y:S01]  /*81c0*/  FFMA.FTZ R158, R54, R169, R5 ;  /* 0x000000a9369e7223 */ /* 0x000fe20000010005 */
[----:B------:R-:W-:Y:S01]  /*81d0*/  FMUL.FTZ R5, R152, R197 ;  /* 0x000000c598057220 */ /* 0x000fe20000410000 */
[----:B--2---:R-:W-:Y:S01]  /*81e0*/  @!P0 FADD.FTZ R6, R6, R213 ;  /* 0x000000d506068221 */ /* 0x004fe20000010000 */
[----:B------:R-:W-:Y:S01]  /*81f0*/  FMUL.FTZ R4, R209, R4 ;  /* 0x00000004d1047220 */ /* 0x000fe20000410000 */
[----:B------:R-:W1:Y:S01]  /*8200*/  SHFL.DOWN PT, R168, R159, 0x8, 0x1f ;  /* 0x09001f009fa87f89 */ /* 0x000e6200000e0000 */
[----:B------:R-:W-:Y:S01]  /*8210*/  ISETP.GT.AND P0, PT, R128, 0x17, PT ;  /* 0x000000178000780c */ /* 0x000fe20003f04270 */
[----:B------:R-:W-:Y:S01]  /*8220*/  FMUL.FTZ R165, R222, R5 ;  /* 0x00000005dea57220 */ /* 0x000fe20000410000 */
[----:B------:R-:W-:Y:S01]  /*8230*/  FFMA.FTZ R193, R53, R193, R4 ;  /* 0x000000c135c17223 */ /* 0x000fe20000010004 */
[----:B------:R-:W2:Y:S01]  /*8240*/  SHFL.DOWN PT, R209, R6, 0x8, 0x1f ;  /* 0x09001f0006d17f89 */ /* 0x000ea200000e0000 */
[C---:B------:R-:W-:Y:S01]  /*8250*/  FMUL.FTZ R4, R152.reuse, R179 ;  /* 0x000000b398047220 */ /* 0x040fe20000410000 */
[----:B------:R-:W-:Y:S01]  /*8260*/  FMUL.FTZ R5, R152, R171 ;  /* 0x000000ab98057220 */ /* 0x000fe20000410000 */
[----:B------:R-:W-:Y:S01]  /*8270*/  FADD.FTZ R75, R158, R75 ;  /* 0x0000004b9e4b7221 */ /* 0x000fe20000010000 */
[----:B------:R-:W-:Y:S01]  /*8280*/  FFMA.FTZ R158, R56, R197, R165 ;  /* 0x000000c5389e7223 */ /* 0x000fe200000100a5 */
[----:B------:R-:W-:Y:S01]  /*8290*/  FMUL.FTZ R162, R207, R4 ;  /* 0x00000004cfa27220 */ /* 0x000fe20000410000 */
[----:B------:R-:W-:Y:S01]  /*82a0*/  FMUL.FTZ R4, R152, R181 ;  /* 0x000000b598047220 */ /* 0x000fe20000410000 */
[----:B------:R-:W-:Y:S01]  /*82b0*/  FMUL.FTZ R5, R220, R5 ;  /* 0x00000005dc057220 */ /* 0x000fe20000410000 */
[----:B------:R-:W-:Y:S01]  /*82c0*/  FADD.FTZ R73, R158, R73 ;  /* 0x000000499e497221 */ /* 0x000fe20000010000 */
[----:B------:R-:W-:Y:S01]  /*82d0*/  FFMA.FTZ R179, R55, R179, R162 ;  /* 0x000000b337b37223 */ /* 0x000fe200000100a2 */
[----:B------:R-:W-:Y:S01]  /*82e0*/  FMUL.FTZ R4, R203, R4 ;  /* 0x00000004cb047220 */ /* 0x000fe20000410000 */
[----:B------:R-:W-:Y:S01]  /*82f0*/  FADD.FTZ R76, R193, R76 ;  /* 0x0000004cc14c7221 */ /* 0x000fe20000010000 */
[----:B------:R-:W-:Y:S01]  /*8300*/  FADD.FTZ R77, R164, R77 ;  /* 0x0000004da44d7221 */ /* 0x000fe20000010000 */
[----:B------:R-:W-:Y:S01]  /*8310*/  FADD.FTZ R74, R179, R74 ;  /* 0x0000004ab34a7221 */ /* 0x000fe20000010000 */
[----:B------:R-:W-:Y:S01]  /*8320*/  FFMA.FTZ R181, R57, R181, R4 ;  /* 0x000000b539b57223 */ /* 0x000fe20000010004 */
[----:B------:R-:W-:-:S03]  /*8330*/  FMUL.FTZ R4, R152, R199 ;  /* 0x000000c798047220 */ /* 0x000fc60000410000 */
[----:B------:R-:W-:Y:S01]  /*8340*/  FADD.FTZ R72, R181, R72 ;  /* 0x00000048b5487221 */ /* 0x000fe20000010000 */
[----:B------:R-:W-:Y:S01]  /*8350*/  FMUL.FTZ R156, R201, R4 ;  /* 0x00000004c99c7220 */ /* 0x000fe20000410000 */
[----:B-1----:R-:W-:Y:S01]  /*8360*/  @!P0 FADD.FTZ R159, R159, R168 ;  /* 0x000000a89f9f8221 */ /* 0x002fe20000010000 */
[----:B------:R-:W-:Y:S02]  /*8370*/  FMUL.FTZ R4, R152, R183 ;  /* 0x000000b798047220 */ /* 0x000fe40000410000 */
[----:B------:R-:W-:Y:S01]  /*8380*/  FFMA.FTZ R199, R59, R199, R156 ;  /* 0x000000c73bc77223 */ /* 0x000fe2000001009c */
[----:B--2---:R-:W-:Y:S01]  /*8390*/  @!P0 FADD.FTZ R6, R6, R209 ;  /* 0x000000d106068221 */ /* 0x004fe20000010000 */
[----:B------:R-:W1:Y:S01]  /*83a0*/  SHFL.DOWN PT, R160, R159, 0x10, 0x1f ;  /* 0x0a001f009fa07f89 */ /* 0x000e6200000e0000 */
[----:B------:R-:W-:Y:S01]  /*83b0*/  ISETP.NE.AND P0, PT, R128, RZ, PT ;  /* 0x000000ff8000720c */ /* 0x000fe20003f05270 */
[----:B------:R-:W-:Y:S01]  /*83c0*/  FMUL.FTZ R154, R195, R4 ;  /* 0x00000004c39a7220 */ /* 0x000fe20000410000 */
[----:B------:R-:W-:Y:S01]  /*83d0*/  FFMA.FTZ R156, R58, R171, R5 ;  /* 0x000000ab3a9c7223 */ /* 0x000fe20000010005 */
[----:B------:R-:W2:Y:S01]  /*83e0*/  SHFL.DOWN PT, R167, R6, 0x10, 0x1f ;  /* 0x0a001f0006a77f89 */ /* 0x000ea200000e0000 */
[----:B------:R-:W-:Y:S01]  /*83f0*/  FADD.FTZ R70, R199, R70 ;  /* 0x00000046c7467221 */ /* 0x000fe20000010000 */
[----:B------:R-:W-:Y:S01]  /*8400*/  FFMA.FTZ R183, R61, R183, R154 ;  /* 0x000000b73db77223 */ /* 0x000fe2000001009a */
[C---:B------:R-:W-:Y:S01]  /*8410*/  FMUL.FTZ R154, R152.reuse, R161 ;  /* 0x000000a1989a7220 */ /* 0x040fe20000410000 */
[----:B------:R-:W-:Y:S01]  /*8420*/  FMUL.FTZ R152, R152, R205 ;  /* 0x000000cd98987220 */ /* 0x000fe20000410000 */
[----:B------:R-:W-:Y:S01]  /*8430*/  FADD.FTZ R71, R156, R71 ;  /* 0x000000479c477221 */ /* 0x000fe20000010000 */
[----:B------:R-:W-:Y:S01]  /*8440*/  FADD.FTZ R68, R183, R68 ;  /* 0x00000044b7447221 */ /* 0x000fe20000010000 */
[----:B------:R-:W-:Y:S01]  /*8450*/  FMUL.FTZ R154, R191, R154 ;  /* 0x0000009abf9a7220 */ /* 0x000fe20000410000 */
[----:B------:R-:W-:-:S02]  /*8460*/  FMUL.FTZ R152, R189, R152 ;  /* 0x00000098bd987220 */ /* 0x000fc40000410000 */
[----:B------:R-:W-:Y:S01]  /*8470*/  @!P0 SHF.R.U32.HI R4, RZ, 0x2, R148 ;  /* 0x00000002ff048819 */ /* 0x000fe20000011694 */
[----:B------:R-:W-:Y:S01]  /*8480*/  FFMA.FTZ R161, R63, R161, R154 ;  /* 0x000000a13fa17223 */ /* 0x000fe2000001009a */
[----:B------:R-:W-:Y:S02]  /*8490*/  FFMA.FTZ R205, R65, R205, R152 ;  /* 0x000000cd41cd7223 */ /* 0x000fe40000010098 */
[----:B------:R-:W-:Y:S01]  /*84a0*/  @!P0 LOP3.LUT R158, R4, 0xf8, RZ, 0xc0, !PT ;  /* 0x000000f8049e8812 */ /* 0x000fe200078ec0ff */
[----:B------:R-:W-:Y:S01]  /*84b0*/  FADD.FTZ R66, R161, R66 ;  /* 0x00000042a1427221 */ /* 0x000fe20000010000 */
[----:B------:R-:W-:Y:S01]  /*84c0*/  FADD.FTZ R64, R205, R64 ;  /* 0x00000040cd407221 */ /* 0x000fe20000010000 */
        /* <DEDUP_REMOVED lines=20> */
.L_x_3763:
[----:B------:R-:W-:Y:S05]  /*8610*/  BSYNC.RECONVERGENT B0 ;  /* 0x0000000000007941 */ /* 0x000fea0003800200 */
.L_x_3762:
[----:B------:R-:W-:-:S04]  /*8620*/  IADD3 R17, PT, PT, R17, 0x1, RZ ;  /* 0x0000000111117810 */ /* 0x000fc80007ffe0ff */
[----:B------:R-:W-:-:S13]  /*8630*/  ISETP.GE.AND P0, PT, R17, UR37, PT ;  /* 0x0000002511007c0c */ /* 0x000fda000bf06270 */
[----:B------:R-:W-:Y:S05]  /*8640*/  @!P0 BRA `(.L_x_3764) ;  /* 0xffffffc400d48947 */ /* 0x000fea000383ffff */
.L_x_3719:
[----:B------:R-:W-:Y:S01]  /*8650*/  BAR.SYNC.DEFER_BLOCKING 0x0 ;  /* 0x0000000000007b1d */ /* 0x000fe20000010000 */
[----:B------:R-:W-:Y:S01]  /*8660*/  F2FP.BF16.F32.PACK_AB R30, R30, R33 ;  /* 0x000000211e1e723e */ /* 0x000fe200000010ff */
[----:B------:R-:W-:Y:S01]  /*8670*/  UIADD3 UR13, UPT, UPT, -UR6, UR13, URZ ;  /* 0x0000000d060d7290 */ /* 0x000fe2000fffe1ff */
[----:B------:R-:W-:Y:S01]  /*8680*/  F2FP.BF16.F32.PACK_AB R28, R28, R31 ;  /* 0x0000001f1c1c723e */ /* 0x000fe200000010ff */
[----:B------:R-:W-:Y:S01]  /*8690*/  UIADD3 UR23, UP0, UPT, UR23, -0x800, URZ ;  /* 0xfffff80017177890 */ /* 0x000fe2000ff1e0ff */
[----:B------:R-:W-:Y:S01]  /*86a0*/  F2FP.BF16.F32.PACK_AB R26, R26, R29 ;  /* 0x0000001d1a1a723e */ /* 0x000fe200000010ff */
[----:B------:R-:W3:Y:S01]  /*86b0*/  LDCU.64 UR10, c[0x0][0x4f8] ;  /* 0x00009f00ff0a77ac */ /* 0x000ee20008000a00 */
[----:B------:R-:W-:Y:S02]  /*86c0*/  PRMT R55, R30, 0x7632, R55 ;  /* 0x000076321e377816 */ /* 0x000fe40000000037 */
[----:B------:R-:W-:Y:S01]  /*86d0*/  PRMT R54, R28, 0x7632, R54 ;  /* 0x000076321c367816 */ /* 0x000fe20000000036 */
[----:B------:R-:W4:Y:S01]  /*86e0*/  LDCU.64 UR14, c[0x0][0x500] ;  /* 0x0000a000ff0e77ac */ /* 0x000f220008000a00 */
[----:B------:R-:W-:-:S02]  /*86f0*/  F2FP.BF16.F32.PACK_AB R24, R24, R27 ;  /* 0x0000001b1818723e */ /* 0x000fc400000010ff */
[----:B------:R-:W-:Y:S01]  /*8700*/  PRMT R53, R26, 0x7632, R53 ;  /* 0x000076321a357816 */ /* 0x000fe20000000035 */
[----:B------:R-:W-:Y:S01]  /*8710*/  UMOV UR7, URZ ;  /* 0x000000ff00077c82 */ /* 0x000fe20008000000 */
[----:B------:R-:W-:Y:S01]  /*8720*/  F2FP.BF16.F32.PACK_AB R22, R22, R25 ;  /* 0x000000191616723e */ /* 0x000fe200000010ff */
[----:B------:R-:W-:Y:S01]  /*8730*/  UIADD3.X UR24, UPT, UPT, UR24, -0x1, URZ, UP0, !UPT ;  /* 0xffffffff18187890 */ /* 0x000fe200087fe4ff */
[----:B------:R-:W-:Y:S01]  /*8740*/  PRMT R52, R24, 0x7632, R52 ;  /* 0x0000763218347816 */ /* 0x000fe20000000034 */
[----:B------:R-:W-:Y:S01]  /*8750*/  UISETP.GT.AND UP0, UPT, UR22, 0x1, UPT ;  /* 0x000000011600788c */ /* 0x000fe2000bf04270 */
[----:B------:R-:W-:Y:S01]  /*8760*/  F2FP.BF16.F32.PACK_AB R20, R20, R23 ;  /* 0x000000171414723e */ /* 0x000fe200000010ff */
[----:B------:R-:W-:Y:S01]  /*8770*/  UIADD3 UR25, UP1, UPT, UR25, -0x800, URZ ;  /* 0xfffff80019197890 */ /* 0x000fe2000ff3e0ff */
[----:B------:R-:W-:Y:S01]  /*8780*/  PRMT R51, R22, 0x7632, R51 ;  /* 0x0000763216337816 */ /* 0x000fe20000000033 */
[----:B------:R-:W-:Y:S01]  /*8790*/  UIADD3 UR27, UP2, UPT, UR27, -0x800, URZ ;  /* 0xfffff8001b1b7890 */ /* 0x000fe2000ff5e0ff */
[----:B------:R-:W-:Y:S01]  /*87a0*/  F2FP.BF16.F32.PACK_AB R18, R18, R21 ;  /* 0x000000151212723e */ /* 0x000fe200000010ff */
[----:B------:R-:W-:Y:S01]  /*87b0*/  STS.U16 [R111], R30 ;  /* 0x0000001e6f007388 */ /* 0x000fe20000000400 */
[----:B------:R-:W-:Y:S01]  /*87c0*/  PRMT R50, R20, 0x7632, R50 ;  /* 0x0000763214327816 */ /* 0x000fe20000000032 */
[----:B---3--:R-:W-:Y:S01]  /*87d0*/  UIMAD.WIDE.U32 UR8, UR36, UR10, UR6 ;  /* 0x0000000a240872a5 */ /* 0x008fe2000f8e0006 */
[----:B------:R-:W-:Y:S01]  /*87e0*/  F2FP.BF16.F32.PACK_AB R16, R16, R19 ;  /* 0x000000131010723e */ /* 0x000fe200000010ff */
[----:B------:R-:W-:Y:S01]  /*87f0*/  STS.U16 [R110+0x2], R55 ;  /* 0x000002376e007388 */ /* 0x000fe20000000400 */
[----:B------:R-:W-:Y:S01]  /*8800*/  PRMT R49, R18, 0x7632, R49 ;  /* 0x0000763212317816 */ /* 0x000fe20000000031 */
[----:B------:R-:W-:Y:S01]  /*8810*/  UIMAD UR9, UR36, UR11, UR9 ;  /* 0x0000000b240972a4 */ /* 0x000fe2000f8e0209 */
[----:B------:R-:W-:Y:S01]  /*8820*/  PRMT R48, R16, 0x7632, R48 ;  /* 0x0000763210307816 */ /* 0x000fe20000000030 */
[----:B------:R-:W-:Y:S01]  /*8830*/  STS.U16 [R109+0x4], R28 ;  /* 0x0000041c6d007388 */ /* 0x000fe20000000400 */
[----:B------:R-:W-:Y:S01]  /*8840*/  MOV R6, UR13 ;  /* 0x0000000d00067c02 */ /* 0x000fe20008000f00 */
[----:B------:R-:W3:Y:S02]  /*8850*/  LDCU.64 UR10, c[0x0][0x550] ;  /* 0x0000aa00ff0a77ac */ /* 0x000ee40008000a00 */
[----:B------:R-:W-:Y:S01]  /*8860*/  STS.U16 [R108+0x6], R54 ;  /* 0x000006366c007388 */ /* 0x000fe20000000400 */
[----:B----4-:R-:W-:-:S03]  /*8870*/  UIMAD.WIDE.U32 UR8, UR29, UR14, UR8 ;  /* 0x0000000e1d0872a5 */ /* 0x010fc6000f8e0008 */
[----:B------:R-:W-:Y:S01]  /*8880*/  STS.U16 [R107+0x8], R26 ;  /* 0x0000081a6b007388 */ /* 0x000fe20000000400 */
[----:B------:R-:W-:Y:S02]  /*8890*/  UIADD3.X UR26, UPT, UPT, UR26, -0x1, URZ, UP1, !UPT ;  /* 0xffffffff1a1a7890 */ /* 0x000fe40008ffe4ff */
[----:B------:R-:W-:Y:S01]  /*88a0*/  UIMAD UR9, UR29, UR15, UR9 ;  /* 0x0000000f1d0972a4 */ /* 0x000fe2000f8e0209 */
[----:B------:R-:W-:Y:S01]  /*88b0*/  STS.U16 [R106+0xa], R53 ;  /* 0x00000a356a007388 */ /* 0x000fe20000000400 */
[----:B--2---:R-:W-:Y:S01]  /*88c0*/  IADD3 R3, P0, PT, R146, UR8, RZ ;  /* 0x0000000892037c10 */ /* 0x004fe2000ff1e0ff */
[----:B------:R-:W-:Y:S02]  /*88d0*/  UIADD3.X UR28, UPT, UPT, UR28, -0x1, URZ, UP2, !UPT ;  /* 0xffffffff1c1c7890 */ /* 0x000fe400097fe4ff */
[----:B------:R-:W-:Y:S02]  /*88e0*/  STS.U16 [R105+0xc], R24 ;  /* 0x00000c1869007388 */ /* 0x000fe40000000400 */
[----:B-1----:R-:W-:-:S02]  /*88f0*/  IMAD.X R4, RZ, RZ, UR9, P0 ;  /* 0x00000009ff047e24 */ /* 0x002fc400080e06ff */
[----:B------:R-:W-:Y:S01]  /*8900*/  STS.U16 [R104+0xe], R52 ;  /* 0x00000e3468007388 */ /* 0x000fe20000000400 */
[C---:B---3--:R-:W-:Y:S01]  /*8910*/  LEA R2, P3, R3.reuse, UR10, 0x1 ;  /* 0x0000000a03027c11 */ /* 0x048fe2000f8608ff */
[----:B------:R-:W1:Y:S02]  /*8920*/  LDCU.64 UR8, c[0x0][0x518] ;  /* 0x0000a300ff0877ac */ /* 0x000e640008000a00 */
[----:B------:R-:W-:Y:S01]  /*8930*/  STS.U16 [R103+0x10], R22 ;  /* 0x0000101667007388 */ /* 0x000fe20000000400 */
[----:B------:R-:W-:Y:S01]  /*8940*/  LEA.HI.X R3, R3, UR11, R4, 0x1, P3 ;  /* 0x0000000b03037c11 */ /* 0x000fe200098f0c04 */
[----:B------:R-:W2:Y:S02]  /*8950*/  LDCU.64 UR10, c[0x0][0x520] ;  /* 0x0000a400ff0a77ac */ /* 0x000ea40008000a00 */
[----:B------:R-:W-:Y:S04]  /*8960*/  STS.U16 [R102+0x12], R51 ;  /* 0x0000123366007388 */ /* 0x000fe80000000400 */
[----:B------:R-:W-:Y:S04]  /*8970*/  STS.U16 [R101+0x14], R20 ;  /* 0x0000141465007388 */ /* 0x000fe80000000400 */
[----:B------:R-:W-:Y:S04]  /*8980*/  STS.U16 [R100+0x16], R50 ;  /* 0x0000163264007388 */ /* 0x000fe80000000400 */
[----:B------:R-:W-:Y:S01]  /*8990*/  STS.U16 [R99+0x18], R18 ;  /* 0x0000181263007388 */ /* 0x000fe20000000400 */
[----:B-1----:R-:W-:-:S03]  /*89a0*/  UIMAD.WIDE.U32 UR6, UR36, UR8, UR6 ;  /* 0x00000008240672a5 */ /* 0x002fc6000f8e0006 */
[----:B------:R-:W-:Y:S01]  /*89b0*/  STS.U16 [R98+0x1a], R49 ;  /* 0x00001a3162007388 */ /* 0x000fe20000000400 */
[----:B------:R-:W-:Y:S01]  /*89c0*/  UIMAD UR7, UR36, UR9, UR7 ;  /* 0x00000009240772a4 */ /* 0x000fe2000f8e0207 */
[----:B------:R-:W1:Y:S02]  /*89d0*/  LDCU.64 UR8, c[0x0][0x560] ;  /* 0x0000ac00ff0877ac */ /* 0x000e640008000a00 */
[----:B------:R-:W-:Y:S01]  /*89e0*/  STS.U16 [R97+0x1c], R16 ;  /* 0x00001c1061007388 */ /* 0x000fe20000000400 */
[----:B--2---:R-:W-:-:S03]  /*89f0*/  UIMAD.WIDE.U32 UR6, UR29, UR10, UR6 ;  /* 0x0000000a1d0672a5 */ /* 0x004fc6000f8e0006 */
[----:B------:R-:W-:Y:S01]  /*8a00*/  STS.U16 [R96+0x1e], R48 ;  /* 0x00001e3060007388 */ /* 0x000fe20000000400 */
[----:B------:R-:W-:-:S03]  /*8a10*/  NOP ;  /* 0x0000000000007918 */ /* 0x000fc60000000000 */
[----:B------:R-:W-:Y:S01]  /*8a20*/  LDS.U16 R5, [R127] ;  /* 0x000000007f057984 */ /* 0x000fe20000000400 */
[----:B------:R-:W-:-:S03]  /*8a30*/  UIMAD UR7, UR29, UR11, UR7 ;  /* 0x0000000b1d0772a4 */ /* 0x000fc6000f8e0207 */
        /* <DEDUP_REMOVED lines=53> */
[C---:B--2---:R-:W-:Y:S01]  /*8d90*/  PRMT R5, R0.reuse, 0x7610, R5 ;  /* 0x0000761000057816 */ /* 0x044fe20000000005 */
[----:B------:R-:W-:Y:S01]  /*8da0*/  @!P0 STG.E.U16 desc[UR30][R2.64+0x340], R31 ;  /* 0x0003401f02008986 */ /* 0x000fe2000c10151e */
[----:B------:R-:W-:-:S02]  /*8db0*/  PRMT R53, R0, 0x7632, R53 ;  /* 0x0000763200357816 */ /* 0x000fc40000000035 */
[----:B------:R-:W-:Y:S01]  /*8dc0*/  F2FP.BF16.F32.PACK_AB R0, R75, R72 ;  /* 0x000000484b00723e */ /* 0x000fe200000010ff */
[----:B------:R-:W-:Y:S03]  /*8dd0*/  @!P4 STG.E.U16 desc[UR30][R2.64+0x380], R33 ;  /* 0x000380210200c986 */ /* 0x000fe6000c10151e */
[----:B------:R-:W-:Y:S01]  /*8de0*/  PRMT R51, R0, 0x7632, R51 ;  /* 0x0000763200337816 */ /* 0x000fe20000000033 */
        /* <DEDUP_REMOVED lines=19> */
[----:B--2---:R-:W-:Y:S01]  /*8f20*/  PRMT R4, R0, 0x7610, R4 ;  /* 0x0000761000047816 */ /* 0x004fe20000000004 */
        /* <DEDUP_REMOVED lines=22> */
[----:B--2---:R-:W-:Y:S01]  /*9090*/  IADD3 R3, P2, PT, R146, UR6, RZ ;  /* 0x0000000692037c10 */ /* 0x004fe2000ff5e0ff */
[----:B------:R-:W-:-:S02]  /*90a0*/  UIADD3 UR6, UPT, UPT, UR22, -0x1, URZ ;  /* 0xffffffff16067890 */ /* 0x000fc4000fffe0ff */
[----:B------:R-:W-:Y:S01]  /*90b0*/  STS.U16 [R98+0x1a], R49 ;  /* 0x00001a3162007388 */ /* 0x000fe20000000400 */
[----:B------:R-:W-:-:S03]  /*90c0*/  IADD3.X R4, PT, PT, RZ, UR7, RZ, P2, !PT ;  /* 0x00000007ff047c10 */ /* 0x000fc600097fe4ff */
[----:B------:R1:W-:Y:S01]  /*90d0*/  STS.U16 [R97+0x1c], R2 ;  /* 0x00001c0261007388 */ /* 0x0003e20000000400 */
[----:B------:R-:W-:-:S03]  /*90e0*/  UMOV UR22, UR6 ;  /* 0x0000000600167c82 */ /* 0x000fc60008000000 */
[----:B------:R-:W-:Y:S01]  /*90f0*/  STS.U16 [R96+0x1e], R48 ;  /* 0x00001e3060007388 */ /* 0x000fe20000000400 */
[----:B------:R-:W-:-:S03]  /*9100*/  NOP ;  /* 0x0000000000007918 */ /* 0x000fc60000000000 */
[----:B------:R-:W-:Y:S01]  /*9110*/  LDS.U16 R127, [R127] ;  /* 0x000000007f7f7984 */ /* 0x000fe20000000400 */
[----:B-1----:R-:W-:-:S03]  /*9120*/  LEA R2, P2, R3, UR8, 0x1 ;  /* 0x0000000803027c11 */ /* 0x002fc6000f8408ff */
        /* <DEDUP_REMOVED lines=54> */
.L_x_3717:
        /* <DEDUP_REMOVED lines=41> */
.L_x_3767:
[----:B------:R-:W-:Y:S05]  /*9720*/  BSYNC.RECONVERGENT B0 ;  /* 0x0000000000007941 */ /* 0x000fea0003800200 */
.L_x_3766:
        /* <DEDUP_REMOVED lines=39> */
.L_x_3769:
[----:B------:R-:W-:Y:S05]  /*99a0*/  BSYNC.RECONVERGENT B0 ;  /* 0x0000000000007941 */ /* 0x000fea0003800200 */
.L_x_3768:
        /* <DEDUP_REMOVED lines=17> */
.L_x_3771:
        /* <DEDUP_REMOVED lines=24> */
.L_x_3770:
[----:B------:R-:W-:Y:S05]  /*9c40*/  EXIT ;  /* 0x000000000000794d */ /* 0x000fea0003800000 */
.L_x_3724:
[----:B------:R-:W-:Y:S02]  /*9c50*/  IMAD.MOV.U32 R205, RZ, RZ, R197 ;  /* 0x000000ffffcd7224 */ /* 0x000fe400078e00c5 */
[----:B------:R-:W-:Y:S01]  /*9c60*/  HFMA2 R217, -RZ, RZ, 0, 5.9604644775390625e-08 ;  /* 0x00000001ffd97431 */ /* 0x000fe200000001ff */
[----:B------:R-:W-:Y:S01]  /*9c70*/  MOV R238, RZ ;  /* 0x000000ff00ee7202 */ /* 0x000fe20000000f00 */
[----:B------:R-:W-:-:S07]  /*9c80*/  IMAD.MOV.U32 R6, RZ, RZ, -0x1 ;  /* 0xffffffffff067424 */ /* 0x000fce00078e00ff */
[----:B0-2--5:R-:W-:Y:S05]  /*9c90*/  WARPSYNC.COLLECTIVE R6, `(.L_x_3772) ;  /* 0x0000000006087348 */ /* 0x025fea0003c00000 */
[----:B------:R1:W3:Y:S02]  /*9ca0*/  SHFL.UP P6, R5, R205, R217, R238 ;  /* 0x040000d9cd057389 */ /* 0x0002e400000c00ee */
[----:B0123-5:R-:W-:Y:S05]  /*9cb0*/  ENDCOLLECTIVE ;  /* 0x000000000000791b */ /* 0x02ffea0003800000 */
.L_x_3772:
[----:B------:R-:W-:Y:S02]  /*9cc0*/  MOV R205, R232 ;  /* 0x000000e800cd7202 */ /* 0x000fe40000000f00 */
[----:B------:R-:W-:-:S07]  /*9cd0*/  MOV R4, R5 ;  /* 0x0000000500047202 */ /* 0x000fce0000000f00 */
[----:B------:R-:W-:Y:S05]  /*9ce0*/  WARPSYNC.COLLECTIVE R6, `(.L_x_3773) ;  /* 0x0000000006087348 */ /* 0x000fea0003c00000 */
[----:B------:R0:W1:Y:S02]  /*9cf0*/  SHFL.UP P6, R5, R205, R217, R238 ;  /* 0x040000d9cd057389 */ /* 0x00006400000c00ee */
[----:B01----:R-:W-:Y:S05]  /*9d00*/  ENDCOLLECTIVE ;  /* 0x000000000000791b */ /* 0x003fea0003800000 */
.L_x_3773:
[----:B------:R-:W-:Y:S02]  /*9d10*/  HFMA2 R217, -RZ, RZ, 0, 1.1920928955078125e-07 ;  /* 0x00000002ffd97431 */ /* 0x000fe400000001ff */
[C---:B------:R-:W-:Y:S01]  /*9d20*/  FFMA.FTZ R5, R197.reuse, R5, R232 ;  /* 0x00000005c5057223 */ /* 0x040fe200000100e8 */
[----:B------:R-:W-:-:S04]  /*9d30*/  @P5 FMUL.FTZ R197, R197, R4 ;  /* 0x00000004c5c55220 */ /* 0x000fc80000410000 */
[----:B------:R-:W-:Y:S01]  /*9d40*/  IMAD.MOV.U32 R205, RZ, RZ, R197 ;  /* 0x000000ffffcd7224 */ /* 0x000fe200078e00c5 */
[----:B------:R-:W-:-:S07]  /*9d50*/  FSEL R234, R232, R5, !P5 ;  /* 0x00000005e8ea7208 */ /* 0x000fce0006800000 */
[----:B------:R-:W-:Y:S05]  /*9d60*/  WARPSYNC.COLLECTIVE R6, `(.L_x_3774) ;  /* 0x0000000006087348 */ /* 0x000fea0003c00000 */
[----:B------:R0:W1:Y:S02]  /*9d70*/  SHFL.UP P6, R5, R205, R217, R238 ;  /* 0x040000d9cd057389 */ /* 0x00006400000c00ee */
[----:B01----:R-:W-:Y:S05]  /*9d80*/  ENDCOLLECTIVE ;  /* 0x000000000000791b */ /* 0x003fea0003800000 */
.L_x_3774:
[----:B------:R-:W-:Y:S01]  /*9d90*/  IMAD.MOV.U32 R205, RZ, RZ, R234 ;  /* 0x000000ffffcd7224 */ /* 0x000fe200078e00ea */
[----:B------:R-:W-:-:S07]  /*9da0*/  MOV R4, R5 ;  /* 0x0000000500047202 */ /* 0x000fce0000000f00 */
[----:B------:R-:W-:Y:S05]  /*9db0*/  WARPSYNC.COLLECTIVE R6, `(.L_x_3775) ;  /* 0x0000000006087348 */ /* 0x000fea0003c00000 */
[----:B------:R0:W1:Y:S02]  /*9dc0*/  SHFL.UP P6, R5, R205, R217, R238 ;  /* 0x040000d9cd057389 */ /* 0x00006400000c00ee */
[----:B01----:R-:W-:Y:S05]  /*9dd0*/  ENDCOLLECTIVE ;  /* 0x000000000000791b */ /* 0x003fea0003800000 */
.L_x_3775:
        /* <DEDUP_REMOVED lines=8> */
.L_x_3776:
[----:B------:R-:W-:Y:S01]  /*9e60*/  MOV R205, R236 ;  /* 0x000000ec00cd7202 */ /* 0x000fe20000000f00 */
[----:B------:R-:W-:-:S07]  /*9e70*/  IMAD.MOV.U32 R4, RZ, RZ, R5 ;  /* 0x000000ffff047224 */ /* 0x000fce00078e0005 */
[----:B------:R-:W-:Y:S05]  /*9e80*/  WARPSYNC.COLLECTIVE R6, `(.L_x_3777) ;  /* 0x0000000006087348 */ /* 0x000fea0003c00000 */
[----:B------:R0:W1:Y:S02]  /*9e90*/  SHFL.UP P6, R5, R205, R217, R238 ;  /* 0x040000d9cd057389 */ /* 0x00006400000c00ee */
[----:B01----:R-:W-:Y:S05]  /*9ea0*/  ENDCOLLECTIVE ;  /* 0x000000000000791b */ /* 0x003fea0003800000 */
.L_x_3777:
        /* <DEDUP_REMOVED lines=8> */
.L_x_3778:
[----:B------:R-:W-:Y:S02]  /*9f30*/  MOV R205, R232 ;  /* 0x000000e800cd7202 */ /* 0x000fe40000000f00 */
[----:B------:R-:W-:-:S07]  /*9f40*/  MOV R4, R5 ;  /* 0x0000000500047202 */ /* 0x000fce0000000f00 */
[----:B------:R-:W-:Y:S05]  /*9f50*/  WARPSYNC.COLLECTIVE R6, `(.L_x_3779) ;  /* 0x0000000006087348 */ /* 0x000fea0003c00000 */
[----:B------:R0:W1:Y:S02]  /*9f60*/  SHFL.UP P6, R5, R205, R217, R238 ;  /* 0x040000d9cd057389 */ /* 0x00006400000c00ee */
[----:B01----:R-:W-:Y:S05]  /*9f70*/  ENDCOLLECTIVE ;  /* 0x000000000000791b */ /* 0x003fea0003800000 */
.L_x_3779:
        /* <DEDUP_REMOVED lines=8> */
.L_x_3780:
[----:B------:R-:W-:Y:S01]  /*a000*/  IMAD.MOV.U32 R205, RZ, RZ, R4 ;  /* 0x000000ffffcd7224 */ /* 0x000fe200078e0004 */
[----:B------:R-:W-:-:S07]  /*a010*/  MOV R234, R5 ;  /* 0x0000000500ea7202 */ /* 0x000fce0000000f00 */
[----:B------:R-:W-:Y:S05]  /*a020*/  WARPSYNC.COLLECTIVE R6, `(.L_x_3781) ;  /* 0x0000000006087348 */ /* 0x000fea0003c00000 */
[----:B------:R0:W1:Y:S02]  /*a030*/  SHFL.UP P6, R5, R205, R217, R238 ;  /* 0x040000d9cd057389 */ /* 0x00006400000c00ee */
[----:B01----:R-:W-:Y:S05]  /*a040*/  ENDCOLLECTIVE ;  /* 0x000000000000791b */ /* 0x003fea0003800000 */
.L_x_3781:
[----:B------:R-:W-:Y:S05]  /*a050*/  BRA `(.L_x_3782) ;  /* 0xffffffc000447947 */ /* 0x000fea000383ffff */
.L_x_3725:
        /* <DEDUP_REMOVED lines=8> */
.L_x_3784:
[----:B------:R-:W-:Y:S05]  /*a0e0*/  BSYNC B0 ;  /* 0x0000000000007941 */ /* 0x000fea0003800000 */
.L_x_3783:
[----:B------:R-:W-:Y:S05]  /*a0f0*/  BRA `(.L_x_3785) ;  /* 0xffffffc000347947 */ /* 0x000fea000383ffff */
.L_x_3726:
        /* <DEDUP_REMOVED lines=8> */
.L_x_3787:
[----:B------:R-:W-:Y:S05]  /*a180*/  BSYNC B0 ;  /* 0x0000000000007941 */ /* 0x000fea0003800000 */
.L_x_3786:
[----:B------:R-:W-:Y:S05]  /*a190*/  BRA `(.L_x_3788) ;  /* 0xffffffc000147947 */ /* 0x000fea000383ffff */
.L_x_3727:
        /* <DEDUP_REMOVED lines=8> */
.L_x_3790:
[----:B------:R-:W-:Y:S05]  /*a220*/  BSYNC B0 ;  /* 0x0000000000007941 */ /* 0x000fea0003800000 */
.L_x_3789:
        /* <DEDUP_REMOVED lines=11> */
.L_x_3791:
[----:B------:R-:W-:Y:S05]  /*a2e0*/  WARPSYNC.COLLECTIVE R6, `(.L_x_3792) ;  /* 0x0000000006087348 */ /* 0x000fea0003c00000 */
[----:B------:R0:W1:Y:S02]  /*a2f0*/  SHFL.IDX P2, R223, R234, R215, R7 ;  /* 0x000000d7eadf7389 */ /* 0x0000640000040007 */
[----:B01----:R-:W-:Y:S05]  /*a300*/  ENDCOLLECTIVE ;  /* 0x000000000000791b */ /* 0x003fea0003800000 */
.L_x_3792:
[----:B------:R-:W-:Y:S01]  /*a310*/  MOV R234, R3 ;  /* 0x0000000300ea7202 */ /* 0x000fe20000000f00 */
[----:B------:R-:W-:Y:S01]  /*a320*/  IMAD.MOV.U32 R232, RZ, RZ, R5 ;  /* 0x000000ffffe87224 */ /* 0x000fe200078e0005 */
[----:B------:R-:W-:-:S07]  /*a330*/  MOV R4, R223 ;  /* 0x000000df00047202 */ /* 0x000fce0000000f00 */
[----:B------:R-:W-:Y:S05]  /*a340*/  WARPSYNC.COLLECTIVE R6, `(.L_x_3793) ;  /* 0x0000000006087348 */ /* 0x000fea0003c00000 */
[----:B------:R0:W1:Y:S02]  /*a350*/  SHFL.IDX P2, R223, R234, R215, R7 ;  /* 0x000000d7eadf7389 */ /* 0x0000640000040007 */
[----:B01----:R-:W-:Y:S05]  /*a360*/  ENDCOLLECTIVE ;  /* 0x000000000000791b */ /* 0x003fea0003800000 */
.L_x_3793:
[----:B------:R-:W-:Y:S01]  /*a370*/  IMAD.MOV.U32 R5, RZ, RZ, R223 ;  /* 0x000000ffff057224 */ /* 0x000fe200078e00df */
[----:B------:R-:W-:Y:S06]  /*a380*/  BRA `(.L_x_3794) ;  /* 0xffffffbc00b07947 */ /* 0x000fec000383ffff */
.L_x_3729:
[----:B------:R-:W-:Y:S01]  /*a390*/  MOV R225, R4 ;  /* 0x0000000400e17202 */ /* 0x000fe20000000f00 */
[----:B------:R-:W-:Y:S02]  /*a3a0*/  HFMA2 R227, -RZ, RZ, 0, 5.9604644775390625e-08 ;  /* 0x00000001ffe37431 */ /* 0x000fe400000001ff */
[----:B------:R-:W-:Y:S01]  /*a3b0*/  IMAD.MOV.U32 R238, RZ, RZ, 0x1f ;  /* 0x0000001fffee7424 */ /* 0x000fe200078e00ff */
[----:B------:R-:W-:-:S07]  /*a3c0*/  MOV R6, 0xffffffff ;  /* 0xffffffff00067802 */ /* 0x000fce0000000f00 */
[----:B-1----:R-:W-:Y:S05]  /*a3d0*/  WARPSYNC.COLLECTIVE R6, `(.L_x_3795) ;  /* 0x0000000006087348 */ /* 0x002fea0003c00000 */
[----:B------:R0:W2:Y:S02]  /*a3e0*/  SHFL.DOWN P2, R215, R225, R227, R238 ;  /* 0x080000e3e1d77389 */ /* 0x0000a400000400ee */
[----:B012---:R-:W-:Y:S05]  /*a3f0*/  ENDCOLLECTIVE ;  /* 0x000000000000791b */ /* 0x007fea0003800000 */
.L_x_3795:
[----:B------:R-:W-:Y:S01]  /*a400*/  IMAD.MOV.U32 R225, RZ, RZ, R5 ;  /* 0x000000ffffe17224 */ /* 0x000fe200078e0005 */
[----:B------:R-:W-:-:S07]  /*a410*/  MOV R7, R215 ;  /* 0x000000d700077202 */ /* 0x000fce0000000f00 */
[----:B------:R-:W-:Y:S05]  /*a420*/  WARPSYNC.COLLECTIVE R6, `(.L_x_3796) ;  /* 0x0000000006087348 */ /* 0x000fea0003c00000 */
[----:B------:R0:W1:Y:S02]  /*a430*/  SHFL.DOWN P2, R215, R225, R227, R238 ;  /* 0x080000e3e1d77389 */ /* 0x00006400000400ee */
[----:B01----:R-:W-:Y:S05]  /*a440*/  ENDCOLLECTIVE ;  /* 0x000000000000791b */ /* 0x003fea0003800000 */
.L_x_3796:
        /* <DEDUP_REMOVED lines=10> */
.L_x_3797:
[----:B------:R-:W-:Y:S01]  /*a4f0*/  IMAD.MOV.U32 R225, RZ, RZ, R5 ;  /* 0x000000ffffe17224 */ /* 0x000fe200078e0005 */
[----:B------:R-:W-:-:S07]  /*a500*/  MOV R7, R215 ;  /* 0x000000d700077202 */ /* 0x000fce0000000f00 */
[----:B------:R-:W-:Y:S05]  /*a510*/  WARPSYNC.COLLECTIVE R6, `(.L_x_3798) ;  /* 0x0000000006087348 */ /* 0x000fea0003c00000 */
[----:B------:R0:W1:Y:S02]  /*a520*/  SHFL.DOWN P2, R215, R225, R227, R238 ;  /* 0x080000e3e1d77389 */ /* 0x00006400000400ee */
[----:B01----:R-:W-:Y:S05]  /*a530*/  ENDCOLLECTIVE ;  /* 0x000000000000791b */ /* 0x003fea0003800000 */
.L_x_3798:
        /* <DEDUP_REMOVED lines=10> */
.L_x_3799:
[----:B------:R-:W-:Y:S01]  /*a5e0*/  IMAD.MOV.U32 R225, RZ, RZ, R5 ;  /* 0x000000ffffe17224 */ /* 0x000fe200078e0005 */
[----:B------:R-:W-:-:S07]  /*a5f0*/  MOV R7, R215 ;  /* 0x000000d700077202 */ /* 0x000fce0000000f00 */
[----:B------:R-:W-:Y:S05]  /*a600*/  WARPSYNC.COLLECTIVE R6, `(.L_x_3800) ;  /* 0x0000000006087348 */ /* 0x000fea0003c00000 */
[----:B------:R0:W1:Y:S02]  /*a610*/  SHFL.DOWN P2, R215, R225, R227, R238 ;  /* 0x080000e3e1d77389 */ /* 0x00006400000400ee */
[----:B01----:R-:W-:Y:S05]  /*a620*/  ENDCOLLECTIVE ;  /* 0x000000000000791b */ /* 0x003fea0003800000 */
.L_x_3800:
[C---:B------:R-:W-:Y:S01]  /*a630*/  @!P0 FMUL.FTZ R7, R4.reuse, R7 ;  /* 0x0000000704078220 */ /* 0x040fe20000410000 */
[----:B------:R-:W-:Y:S02]  /*a640*/  HFMA2 R227, -RZ, RZ, 0, 4.76837158203125e-07 ;  /* 0x00000008ffe37431 */ /* 0x000fe400000001ff */
        /* <DEDUP_REMOVED lines=8> */
.L_x_3801:
[----:B------:R-:W-:Y:S01]  /*a6d0*/  IMAD.MOV.U32 R225, RZ, RZ, R5 ;  /* 0x000000ffffe17224 */ /* 0x000fe200078e0005 */
[----:B------:R-:W-:-:S07]  /*a6e0*/  MOV R7, R215 ;  /* 0x000000d700077202 */ /* 0x000fce0000000f00 */
[----:B------:R-:W-:Y:S05]  /*a6f0*/  WARPSYNC.COLLECTIVE R6, `(.L_x_3802) ;  /* 0x0000000006087348 */ /* 0x000fea0003c00000 */
[----:B------:R0:W1:Y:S02]  /*a700*/  SHFL.DOWN P2, R215, R225, R227, R238 ;  /* 0x080000e3e1d77389 */ /* 0x00006400000400ee */
[----:B01----:R-:W-:Y:S05]  /*a710*/  ENDCOLLECTIVE ;  /* 0x000000000000791b */ /* 0x003fea0003800000 */
.L_x_3802:
[C---:B------:R-:W-:Y:S01]  /*a720*/  @!P0 FMUL.FTZ R7, R4.reuse, R7 ;  /* 0x0000000704078220 */ /* 0x040fe20000410000 */
[----:B------:R-:W-:Y:S02]  /*a730*/  HFMA2 R227, -RZ, RZ, 0, 9.5367431640625e-07 ;  /* 0x00000010ffe37431 */ /* 0x000fe400000001ff */
        /* <DEDUP_REMOVED lines=8> */
.L_x_3803:
[----:B------:R-:W-:Y:S01]  /*a7c0*/  IMAD.MOV.U32 R225, RZ, RZ, R5 ;  /* 0x000000ffffe17224 */ /* 0x000fe200078e0005 */
[----:B------:R-:W-:-:S07]  /*a7d0*/  MOV R7, R215 ;  /* 0x000000d700077202 */ /* 0x000fce0000000f00 */
[----:B------:R-:W-:Y:S05]  /*a7e0*/  WARPSYNC.COLLECTIVE R6, `(.L_x_3804) ;  /* 0x0000000006087348 */ /* 0x000fea0003c00000 */
[----:B------:R0:W1:Y:S02]  /*a7f0*/  SHFL.DOWN P2, R215, R225, R227, R238 ;  /* 0x080000e3e1d77389 */ /* 0x00006400000400ee */
[----:B01----:R-:W-:Y:S05]  /*a800*/  ENDCOLLECTIVE ;  /* 0x000000000000791b */ /* 0x003fea0003800000 */
.L_x_3804:
[C---:B------:R-:W-:Y:S01]  /*a810*/  @!P0 FMUL.FTZ R7, R4.reuse, R7 ;  /* 0x0000000704078220 */ /* 0x040fe20000410000 */
[----:B------:R-:W-:Y:S02]  /*a820*/  HFMA2 R227, -RZ, RZ, 0, 5.9604644775390625e-08 ;  /* 0x00000001ffe37431 */ /* 0x000fe400000001ff */
[----:B------:R-:W-:Y:S02]  /*a830*/  @!P0 FFMA.FTZ R215, R4, R215, R5 ;  /* 0x000000d704d78223 */ /* 0x000fe40000010005 */
[----:B------:R-:W-:Y:S02]  /*a840*/  @!P0 MOV R4, R7 ;  /* 0x0000000700048202 */ /* 0x000fe40000000f00 */
[----:B------:R-:W-:Y:S02]  /*a850*/  MOV R7, 0x1f ;  /* 0x0000001f00077802 */ /* 0x000fe40000000f00 */
[----:B------:R-:W-:Y:S01]  /*a860*/  @!P0 MOV R5, R215 ;  /* 0x000000d700058202 */ /* 0x000fe20000000f00 */
[----:B------:R-:W-:-:S02]  /*a870*/  IMAD.MOV.U32 R234, RZ, RZ, R4 ;  /* 0x000000ffffea7224 */ /* 0x000fc400078e0004 */
[----:B------:R-:W-:Y:S02]  /*a880*/  HFMA2 R215, -RZ, RZ, 0, 0 ;  /* 0x00000000ffd77431 */ /* 0x000fe400000001ff */
[----:B------:R-:W-:Y:S01]  /*a890*/  IMAD.MOV.U32 R225, RZ, RZ, R4 ;  /* 0x000000ffffe17224 */ /* 0x000fe200078e0004 */
[----:B------:R-:W-:-:S13]  /*a8a0*/  ISETP.NE.AND P0, PT, R148, 0x1f, PT ;  /* 0x0000001f9400780c */ /* 0x000fda0003f05270 */
[----:B------:R-:W-:Y:S05]  /*a8b0*/  WARPSYNC.COLLECTIVE R6, `(.L_x_3805) ;  /* 0x0000000006087348 */ /* 0x000fea0003c00000 */
[----:B------:R0:W1:Y:S02]  /*a8c0*/  SHFL.IDX P2, R223, R234, R215, R7 ;  /* 0x000000d7eadf7389 */ /* 0x0000640000040007 */
[----:B01----:R-:W-:Y:S05]  /*a8d0*/  ENDCOLLECTIVE ;  /* 0x000000000000791b */ /* 0x003fea0003800000 */
.L_x_3805:
[----:B------:R-:W-:Y:S01]  /*a8e0*/  MOV R234, R5 ;  /* 0x0000000500ea7202 */ /* 0x000fe20000000f00 */
[----:B------:R-:W-:-:S07]  /*a8f0*/  IMAD.MOV.U32 R217, RZ, RZ, R223 ;  /* 0x000000ffffd97224 */ /* 0x000fce00078e00df */
[----:B------:R-:W-:Y:S05]  /*a900*/  WARPSYNC.COLLECTIVE R6, `(.L_x_3806) ;  /* 0x0000000006087348 */ /* 0x000fea0003c00000 */
[----:B------:R0:W1:Y:S02]  /*a910*/  SHFL.IDX P2, R223, R234, R215, R7 ;  /* 0x000000d7eadf7389 */ /* 0x0000640000040007 */
[----:B01----:R-:W-:Y:S05]  /*a920*/  ENDCOLLECTIVE ;  /* 0x000000000000791b */ /* 0x003fea0003800000 */
.L_x_3806:
[----:B------:R-:W-:Y:S05]  /*a930*/  WARPSYNC.COLLECTIVE R6, `(.L_x_3807) ;  /* 0x0000000006087348 */ /* 0x000fea0003c00000 */
[----:B------:R0:W1:Y:S02]  /*a940*/  SHFL.DOWN P2, R215, R225, R227, R238 ;  /* 0x080000e3e1d77389 */ /* 0x00006400000400ee */
[----:B01----:R-:W-:Y:S05]  /*a950*/  ENDCOLLECTIVE ;  /* 0x000000000000791b */ /* 0x003fea0003800000 */
.L_x_3807:
[----:B------:R-:W-:Y:S01]  /*a960*/  MOV R234, R2 ;  /* 0x0000000200ea7202 */ /* 0x000fe20000000f00 */
[----:B------:R-:W-:Y:S01]  /*a970*/  IMAD.MOV.U32 R225, RZ, RZ, R5 ;  /* 0x000000ffffe17224 */ /* 0x000fe200078e0005 */
[----:B------:R-:W-:Y:S02]  /*a980*/  MOV R226, R223 ;  /* 0x000000df00e27202 */ /* 0x000fe40000000f00 */
[----:B------:R-:W-:-:S03]  /*a990*/  MOV R219, R215 ;  /* 0x000000d700db7202 */ /* 0x000fc60000000f00 */
[----:B------:R-:W-:-:S07]  /*a9a0*/  FFMA.FTZ R226, R3, R217, R226 ;  /* 0x000000d903e27223 */ /* 0x000fce00000100e2 */
[----:B------:R-:W-:Y:S05]  /*a9b0*/  WARPSYNC.COLLECTIVE R6, `(.L_x_3808) ;  /* 0x0000000006087348 */ /* 0x000fea0003c00000 */
[----:B------:R0:W1:Y:S02]  /*a9c0*/  SHFL.DOWN P2, R215, R225, R227, R238 ;  /* 0x080000e3e1d77389 */ /* 0x00006400000400ee */
[----:B01----:R-:W-:Y:S05]  /*a9d0*/  ENDCOLLECTIVE ;  /* 0x000000000000791b */ /* 0x003fea0003800000 */
.L_x_3808:
[----:B------:R-:W-:Y:S01]  /*a9e0*/  FMUL.FTZ R217, R2, R217 ;  /* 0x000000d902d97220 */ /* 0x000fe20000410000 */
[----:B------:R-:W-:Y:S01]  /*a9f0*/  MOV R236, R215 ;  /* 0x000000d700ec7202 */ /* 0x000fe20000000f00 */
[----:B------:R-:W-:-:S07]  /*aa00*/  IMAD.MOV.U32 R215, RZ, RZ, RZ ;  /* 0x000000ffffd77224 */ /* 0x000fce00078e00ff */
[----:B------:R-:W-:Y:S05]  /*aa10*/  WARPSYNC.COLLECTIVE R6, `(.L_x_3809) ;  /* 0x0000000006087348 */ /* 0x000fea0003c00000 */
[----:B------:R0:W1:Y:S02]  /*aa20*/  SHFL.IDX P2, R223, R234, R215, R7 ;  /* 0x000000d7eadf7389 */ /* 0x0000640000040007 */
[----:B01----:R-:W-:Y:S05]  /*aa30*/  ENDCOLLECTIVE ;  /* 0x000000000000791b */ /* 0x003fea0003800000 */
.L_x_3809:
[----:B------:R-:W-:Y:S02]  /*aa40*/  MOV R234, R3 ;  /* 0x0000000300ea7202 */ /* 0x000fe40000000f00 */
[----:B------:R-:W-:-:S07]  /*aa50*/  MOV R221, R223 ;  /* 0x000000df00dd7202 */ /* 0x000fce0000000f00 */
[----:B------:R-:W-:Y:S05]  /*aa60*/  WARPSYNC.COLLECTIVE R6, `(.L_x_3810) ;  /* 0x0000000006087348 */ /* 0x000fea0003c00000 */
[----:B------:R0:W1:Y:S02]  /*aa70*/  SHFL.IDX P2, R223, R234, R215, R7 ;  /* 0x000000d7eadf7389 */ /* 0x0000640000040007 */
[----:B01----:R-:W-:Y:S05]  /*aa80*/  ENDCOLLECTIVE ;  /* 0x000000000000791b */ /* 0x003fea0003800000 */
.L_x_3810:
[----:B------:R-:W-:Y:S05]  /*aa90*/  BRA `(.L_x_3811) ;  /* 0xffffffbc00dc7947 */ /* 0x000fea000383ffff */
.L_x_3812:
        /* <DEDUP_REMOVED lines=14> */
.L_x_10445:


//--------------------- .text._Z25selective_scan_bwd_kernelI32Selective_Scan_bwd_kernel_traitsILi64ELi16ELb0ELb0ELb1ELb1ELb0EN3c108BFloat16EfEEv12SSMParamsBwd --------------------------
	.section	.text._Z25selective_scan_bwd_kernelI32Selective_Scan_bwd_kernel_traitsILi64ELi16ELb0ELb0ELb1ELb1ELb0EN3c108BFloat16EfEEv12SSMParamsBwd,"ax",@progbits
	.align	128
        .global         _Z25selective_scan_bwd_kernelI32Selective_Scan_bwd_kernel_traitsILi64ELi16ELb0ELb0ELb1ELb1ELb0EN3c108BFloat16EfEEv12SSMParamsBwd
        .type           _Z25selective_scan_bwd_kernelI32Selective_Scan_bwd_kernel_traitsILi64ELi16ELb0ELb0ELb1ELb1ELb0EN3c108BFloat16EfEEv12SSMParamsBwd,@function
        .size           _Z25selective_scan_bwd_kernelI32Selective_Scan_bwd_kernel_traitsILi64ELi16ELb0ELb0ELb1ELb1ELb0EN3c108BFloat16EfEEv12SSMParamsBwd,(.L_x_10446 - _Z25selective_scan_bwd_kernelI32Selective_Scan_bwd_kernel_traitsILi64ELi16ELb0ELb0ELb1ELb1ELb0EN3c108BFloat16EfEEv12SSMParamsBwd)
        .other          _Z25selective_scan_bwd_kernelI32Selective_Scan_bwd_kernel_traitsILi64ELi16ELb0ELb0ELb1ELb1ELb0EN3c108BFloat16EfEEv12SSMParamsBwd,@"STO_CUDA_ENTRY STV_DEFAULT"
_Z25selective_scan_bwd_kernelI32Selective_Scan_bwd_kernel_traitsILi64ELi16ELb0ELb0ELb1ELb1ELb0EN3c108BFloat16EfEEv12SSMParamsBwd:
.text._Z25selective_scan_bwd_kernelI32Selective_Scan_bwd_kernel_traitsILi64ELi16ELb0ELb0ELb1ELb1ELb0EN3c108BFloat16EfEEv12SSMParamsBwd:
        /* <DEDUP_REMOVED lines=25> */
[----:B------:R-:W-:Y:S01]  /*0190*/  MOV R2, UR4 ;  /* 0x0000000400027c02 */ /* 0x000fe20008000f00 */
[----:B------:R-:W-:Y:S01]  /*01a0*/  @UP1 ULEA.HI.X UR7, UR26, UR7, URZ, 0x2, UP3 ;  /* 0x000000071a071291 */ /* 0x000fe200098f14ff */
[----:B------:R-:W-:Y:S01]  /*01b0*/  IMAD.U32 R4, RZ, RZ, UR6 ;  /* 0x00000006ff047e24 */ /* 0x000fe2000f8e00ff */
[----:B------:R-:W3:Y:S01]  /*01c0*/  LDCU.64 UR20, c[0x0][0x3d0] ;  /* 0x00007a00ff1477ac */ /* 0x000ee20008000a00 */
[----:B------:R-:W-:-:S03]  /*01d0*/  MOV R3, UR5 ;  /* 0x0000000500037c02 */ /* 0x000fc60008000f00 */
[----:B------:R-:W-:Y:S02]  /*01e0*/  MOV R5, UR7 ;  /* 0x0000000700057c02 */ /* 0x000fe40008000f00 */
[----:B----4-:R-:W5:Y:S01]  /*01f0*/  @P0 LDG.E R161, desc[UR24][R2.64] ;  /* 0x0000001802a10981 */ /* 0x010f62000c1e1900 */
[----:B0-----:R-:W-:Y:S01]  /*0200*/  IADD3 R6, PT, PT, R0, 0xffffffe, RZ ;  /* 0x0ffffffe00067810 */ /* 0x001fe20007ffe0ff */
        /* <DEDUP_REMOVED lines=38> */
[-C--:B------:R-:W-:Y:S01]  /*0470*/  @!P1 IADD3 R0, PT, PT, R0, -R9.reuse, RZ ;  /* 0x8000000900009210 */ /* 0x080fe20007ffe0ff */
[----:B--2---:R-:W-:Y:S01]  /*0480*/  UIMAD.WIDE.U32 UR4, UR27, UR18, URZ ;  /* 0x000000121b0472a5 */ /* 0x004fe2000f8e00ff */
[----:B------:R-:W-:Y:S01]  /*0490*/  @!P1 IADD3 R159, PT, PT, R159, 0x1, RZ ;  /* 0x000000019f9f9810 */ /* 0x000fe20007ffe0ff */
[----:B------:R-:W2:Y:S01]  /*04a0*/  LDCU.64 UR22, c[0x0][0x528] ;  /* 0x0000a500ff1677ac */ /* 0x000ea20008000a00 */
[----:B------:R-:W-:-:S02]  /*04b0*/  ISETP.GE.U32.AND P0, PT, R0, R9, PT ;  /* 0x000000090000720c */ /* 0x000fc40003f06070 */
[C---:B------:R-:W-:Y:S01]  /*04c0*/  LOP3.LUT R0, R8.reuse, UR26, RZ, 0x3c, !PT ;  /* 0x0000001a08007c12 */ /* 0x040fe2000f8e3cff */
[----:B------:R-:W3:Y:S01]  /*04d0*/  @UP0 LDCU UR11, c[0x0][0x38c] ;  /* 0x00007180ff0b07ac */ /* 0x000ee20008000800 */
[----:B------:R-:W-:Y:S02]  /*04e0*/  ISETP.NE.AND P1, PT, R8, RZ, PT ;  /* 0x000000ff0800720c */ /* 0x000fe40003f25270 */
        /* <DEDUP_REMOVED lines=24> */
[----:B------:R-:W-:Y:S01]  /*0670*/  IADD3 R151, P0, PT, R2, UR12, RZ ;  /* 0x0000000c02977c10 */ /* 0x000fe2000ff1e0ff */
[----:B------:R-:W-:Y:S01]  /*0680*/  UISETP.GE.AND UP0, UPT, UR28, 0x1, UPT ;  /* 0x000000011c00788c */ /* 0x000fe2000bf06270 */
[----:B------:R-:W-:-:S02]  /*0690*/  IADD3 R0, PT, PT, R3, R5, RZ ;  /* 0x0000000503007210 */ /* 0x000fc40007ffe0ff */
[----:B------:R-:W-:Y:S02]  /*06a0*/  LEA R153, P1, R151, R6, 0x1 ;  /* 0x0000000697997211 */ /* 0x000fe400078208ff */
[----:B------:R-:W-:-:S04]  /*06b0*/  IADD3.X R0, PT, PT, R0, UR17, RZ, P0, !PT ;  /* 0x0000001100007c10 */ /* 0x000fc800087fe4ff */
[----:B------:R-:W-:Y:S01]  /*06c0*/  LEA.HI.X R151, R151, R7, R0, 0x1, P1 ;  /* 0x0000000797977211 */ /* 0x000fe200008f0c00 */
[----:B------:R-:W-:Y:S06]  /*06d0*/  BRA.U !UP0, `(.L_x_3813) ;  /* 0x0000009508cc7547 */ /* 0x000fec000b800000 */
[----:B------:R-:W0:Y:S01]  /*06e0*/  S2R R152, SR_TID.X ;  /* 0x0000000000987919 */ /* 0x000e220000002100 */
[----:B------:R-:W1:Y:S01]  /*06f0*/  S2UR UR18, SR_CgaCtaId ;  /* 0x00000000001279c3 */ /* 0x000e620000008800 */
[----:B------:R-:W2:Y:S01]  /*0700*/  LDCU.64 UR10, c[0x0][0x3a0] ;  /* 0x00007400ff0a77ac */ /* 0x000ea20008000a00 */
[----:B------:R-:W-:Y:S02]  /*0710*/  MOV R155, RZ ;  /* 0x000000ff009b7202 */ /* 0x000fe40000000f00 */
[----:B------:R-:W-:Y:S01]  /*0720*/  MOV R157, RZ ;  /* 0x000000ff009d7202 */ /* 0x000fe20000000f00 */
[----:B------:R-:W3:Y:S01]  /*0730*/  LDCU.64 UR22, c[0x0][0x3b8] ;  /* 0x00007700ff1677ac */ /* 0x000ee20008000a00 */
[----:B------:R-:W-:Y:S01]  /*0740*/  UMOV UR17, 0x400 ;  /* 0x0000040000117882 */ /* 0x000fe20000000000 */
[----:B--2---:R-:W-:Y:S02]  /*0750*/  UIMAD.WIDE.U32 UR8, UR26, UR10, URZ ;  /* 0x0000000a1a0872a5 */ /* 0x004fe4000f8e00ff */
[----:B---3--:R-:W-:-:S02]  /*0760*/  UIMAD.WIDE.U32 UR6, UR26, UR22, URZ ;  /* 0x000000161a0672a5 */ /* 0x008fc4000f8e00ff */
[----:B-1----:R-:W-:Y:S02]  /*0770*/  ULEA UR17, UR18, UR17, 0x18 ;  /* 0x0000001112117291 */ /* 0x002fe4000f8ec0ff */
[----:B------:R-:W-:Y:S02]  /*0780*/  UIMAD UR10, UR26, UR11, UR9 ;  /* 0x0000000b1a0a72a4 */ /* 0x000fe4000f8e0209 */
[----:B------:R-:W-:Y:S01]  /*0790*/  UIMAD UR12, UR26, UR23, UR7 ;  /* 0x000000171a0c72a4 */ /* 0x000fe2000f8e0207 */
[C---:B0-----:R-:W-:Y:S01]  /*07a0*/  IMAD.SHL.U32 R0, R152.reuse, 0x10, RZ ;  /* 0x0000001098007824 */ /* 0x041fe200078e00ff */
[C---:B------:R-:W-:Y:S01]  /*07b0*/  LOP3.LUT R184, R152.reuse, 0x1f, RZ, 0xc0, !PT ;  /* 0x0000001f98b87812 */ /* 0x040fe200078ec0ff */
[----:B------:R-:W0:Y:S01]  /*07c0*/  LDCU UR11, c[0x0][0x394] ;  /* 0x00007280ff0b77ac */ /* 0x000e220008000800 */
[----:B------:R-:W-:Y:S02]  /*07d0*/  LEA R149, R152, UR17, 0x3 ;  /* 0x0000001198957c11 */ /* 0x000fe4000f8e18ff */
[----:B------:R-:W-:Y:S01]  /*07e0*/  LOP3.LUT R3, R0, 0x3e00, RZ, 0xc0, !PT ;  /* 0x00003e0000037812 */ /* 0x000fe200078ec0ff */
[----:B------:R-:W-:Y:S01]  /*07f0*/  UMOV UR17, UR19 ;  /* 0x0000001300117c82 */ /* 0x000fe20008000000 */
[----:B------:R-:W-:-:S02]  /*0800*/  UMOV UR18, UR20 ;  /* 0x0000001400127c82 */ /* 0x000fc40008000000 */
        /* <DEDUP_REMOVED lines=16> */
.L_x_3892:
[----:B0-----:R-:W0:Y:S01]  /*0910*/  LDCU UR19, c[0x0][0x388] ;  /* 0x00007100ff1377ac */ /* 0x001e220008000800 */
[----:B------:R-:W-:Y:S02]  /*0920*/  SHF.L.U32 R2, R150, 0x1, RZ ;  /* 0x0000000196027819 */ /* 0x000fe400000006ff */
[----:B------:R-:W-:Y:S01]  /*0930*/  PRMT R7, RZ, 0x7610, R7 ;  /* 0x00007610ff077816 */ /* 0x000fe20000000007 */
[----:B------:R-:W-:Y:S01]  /*0940*/  ULEA UR22, UR11, 0xfffffc00, 0xa ;  /* 0xfffffc000b167891 */ /* 0x000fe2000f8e50ff */
[C---:B------:R-:W-:Y:S02]  /*0950*/  IADD3 R4, P2, PT, R2.reuse, UR13, RZ ;  /* 0x0000000d02047c10 */ /* 0x040fe4000ff5e0ff */
[C---:B------:R-:W-:Y:S02]  /*0960*/  IADD3 R8, P1, PT, R2.reuse, UR15, RZ ;  /* 0x0000000f02087c10 */ /* 0x040fe4000ff3e0ff */
[----:B------:R-:W-:Y:S01]  /*0970*/  IADD3 R2, P0, PT, R2, UR17, RZ ;  /* 0x0000001102027c10 */ /* 0x000fe2000ff1e0ff */
[----:B------:R-:W-:Y:S01]  /*0980*/  IMAD.X R5, RZ, RZ, UR14, P2 ;  /* 0x0000000eff057e24 */ /* 0x000fe200090e06ff */
[----:B------:R-:W-:-:S02]  /*0990*/  PRMT R12, RZ, 0x7610, R12 ;  /* 0x00007610ff0c7816 */ /* 0x000fc4000000000c */
[----:B------:R-:W-:Y:S02]  /*09a0*/  IADD3.X R3, PT, PT, RZ, UR18, RZ, P0, !PT ;  /* 0x00000012ff037c10 */ /* 0x000fe400087fe4ff */
[----:B------:R-:W-:Y:S02]  /*09b0*/  IADD3.X R9, PT, PT, RZ, UR16, RZ, P1, !PT ;  /* 0x00000010ff097c10 */ /* 0x000fe40008ffe4ff */
        /* <DEDUP_REMOVED lines=25> */
[----:B------:R-:W4:Y:S01]  /*0b50*/  @!P2 LDG.E.U16 R11, desc[UR24][R4.64+0x80] ;  /* 0x00008018040ba981 */ /* 0x000f22000c1e1500 */
[----:B------:R-:W-:-:S03]  /*0b60*/  PRMT R23, RZ, 0x7610, R23 ;  /* 0x00007610ff177816 */ /* 0x000fc60000000017 */
[----:B------:R-:W4:Y:S04]  /*0b70*/  @!P3 LDG.E.U16 R15, desc[UR24][R4.64+0x180] ;  /* 0x00018018040fb981 */ /* 0x000f28000c1e1500 */
[----:B------:R-:W4:Y:S01]  /*0b80*/  @!P0 LDG.E.U16 R12, desc[UR24][R4.64+0x1c0] ;  /* 0x0001c018040c8981 */ /* 0x000f22000c1e1500 */
[----:B------:R-:W-:Y:S02]  /*0b90*/  ISETP.GE.AND P0, PT, R141, UR23, PT ;  /* 0x000000178d007c0c */ /* 0x000fe4000bf06270 */
[----:B------:R-:W-:Y:S01]  /*0ba0*/  ISETP.GE.AND P1, PT, R139, UR23, PT ;  /* 0x000000178b007c0c */ /* 0x000fe2000bf26270 */
[----:B------:R-:W4:Y:S01]  /*0bb0*/  @!P6 LDG.E.U16 R6, desc[UR24][R4.64+0xc0] ;  /* 0x0000c0180406e981 */ /* 0x000f22000c1e1500 */
[----:B------:R-:W-:Y:S02]  /*0bc0*/  ISETP.GE.AND P2, PT, R138, UR23, PT ;  /* 0x000000178a007c0c */ /* 0x000fe4000bf46270 */
[----:B------:R-:W-:Y:S01]  /*0bd0*/  ISETP.GE.AND P3, PT, R137, UR23, PT ;  /* 0x0000001789007c0c */ /* 0x000fe2000bf66270 */
[----:B------:R-:W4:Y:S01]  /*0be0*/  @!P4 LDG.E.U16 R10, desc[UR24][R4.64+0x140] ;  /* 0x00014018040ac981 */ /* 0x000f22000c1e1500 */
[----:B------:R-:W-:-:S03]  /*0bf0*/  ISETP.GE.AND P4, PT, R136, UR23, PT ;  /* 0x0000001788007c0c */ /* 0x000fc6000bf86270 */
[----:B------:R-:W4:Y:S04]  /*0c00*/  @!P5 LDG.E.U16 R13, desc[UR24][R4.64+0x100] ;  /* 0x00010018040dd981 */ /* 0x000f28000c1e1500 */
        /* <DEDUP_REMOVED lines=16> */
[----:B0-----:R-:W-:Y:S02]  /*0d10*/  ULEA UR32, UR21, UR20, 0x18 ;  /* 0x0000001415207291 */ /* 0x001fe4000f8ec0ff */
[----:B-1----:R-:W-:-:S05]  /*0d20*/  IMAD.IADD R22, R22, 0x1, R133 ;  /* 0x0000000116167824 */ /* 0x002fca00078e0285 */
[CC--:B------:R-:W-:Y:S02]  /*0d30*/  LEA.HI.SX32 R132, R22.reuse, R22.reuse, 0x1b ;  /* 0x0000001616847211 */ /* 0x0c0fe400078fdaff */
[----:B------:R-:W-:Y:S02]  /*0d40*/  IADD3 R5, PT, PT, R22, 0x20, RZ ;  /* 0x0000002016057810 */ /* 0x000fe40007ffe0ff */
[----:B------:R-:W-:Y:S02]  /*0d50*/  LEA R132, R132, UR32, 0x1 ;  /* 0x0000002084847c11 */ /* 0x000fe4000f8e08ff */
[C---:B------:R-:W-:Y:S02]  /*0d60*/  IADD3 R25, PT, PT, R22.reuse, 0x40, RZ ;  /* 0x0000004016197810 */ /* 0x040fe40007ffe0ff */
[----:B------:R-:W-:Y:S01]  /*0d70*/  LEA.HI.SX32 R5, R5, R22, 0x1b ;  /* 0x0000001605057211 */ /* 0x000fe200078fdaff */
[C---:B------:R-:W-:Y:S01]  /*0d80*/  VIADD R29, R22.reuse, 0x80 ;  /* 0x00000080161d7836 */ /* 0x040fe20000000000 */
[----:B------:R-:W-:-:S02]  /*0d90*/  IADD3 R27, PT, PT, R22, 0x60, RZ ;  /* 0x00000060161b7810 */ /* 0x000fc40007ffe0ff */
[-C--:B------:R-:W-:Y:S02]  /*0da0*/  LEA.HI.SX32 R25, R25, R22.reuse, 0x1b ;  /* 0x0000001619197211 */ /* 0x080fe400078fdaff */
[----:B------:R-:W-:Y:S02]  /*0db0*/  LEA R131, R5, UR32, 0x1 ;  /* 0x0000002005837c11 */ /* 0x000fe4000f8e08ff */
[C---:B------:R-:W-:Y:S02]  /*0dc0*/  IADD3 R5, PT, PT, R22.reuse, 0xc0, RZ ;  /* 0x000000c016057810 */ /* 0x040fe40007ffe0ff */
[-C--:B------:R-:W-:Y:S02]  /*0dd0*/  LEA.HI.SX32 R27, R27, R22.reuse, 0x1b ;  /* 0x000000161b1b7211 */ /* 0x080fe400078fdaff */
[----:B------:R-:W-:Y:S02]  /*0de0*/  LEA.HI.SX32 R29, R29, R22, 0x1b ;  /* 0x000000161d1d7211 */ /* 0x000fe400078fdaff */
[----:B------:R-:W-:Y:S01]  /*0df0*/  LEA R130, R25, UR32, 0x1 ;  /* 0x0000002019827c11 */ /* 0x000fe2000f8e08ff */
[C---:B------:R-:W-:Y:S01]  /*0e00*/  VIADD R25, R22.reuse, 0x100 ;  /* 0x0000010016197836 */ /* 0x040fe20000000000 */
[----:B------:R-:W-:-:S02]  /*0e10*/  IADD3 R31, PT, PT, R22, 0xa0, RZ ;  /* 0x000000a0161f7810 */ /* 0x000fc40007ffe0ff */
[-C--:B------:R-:W-:Y:S02]  /*0e20*/  LEA.HI.SX32 R5, R5, R22.reuse, 0x1b ;  /* 0x0000001605057211 */ /* 0x080fe400078fdaff */
[----:B------:R-:W-:Y:S02]  /*0e30*/  LEA R129, R27, UR32, 0x1 ;  /* 0x000000201b817c11 */ /* 0x000fe4000f8e08ff */
[----:B------:R-:W-:Y:S02]  /*0e40*/  LEA R128, R29, UR32, 0x1 ;  /* 0x000000201d807c11 */ /* 0x000fe4000f8e08ff */
[----:B------:R-:W-:Y:S02]  /*0e50*/  LEA.HI.SX32 R31, R31, R22, 0x1b ;  /* 0x000000161f1f7211 */ /* 0x000fe400078fdaff */
[C---:B------:R-:W-:Y:S02]  /*0e60*/  IADD3 R27, PT, PT, R22.reuse, 0x120, RZ ;  /* 0x00000120161b7810 */ /* 0x040fe40007ffe0ff */
[----:B------:R-:W-:-:S02]  /*0e70*/  IADD3 R29, PT, PT, R22, 0x140, RZ ;  /* 0x00000140161d7810 */ /* 0x000fc40007ffe0ff */
[-C--:B------:R-:W-:Y:S02]  /*0e80*/  LEA.HI.SX32 R25, R25, R22.reuse, 0x1b ;  /* 0x0000001619197211 */ /* 0x080fe400078fdaff */
[----:B------:R-:W-:Y:S02]  /*0e90*/  LEA R126, R5, UR32, 0x1 ;  /* 0x00000020057e7c11 */ /* 0x000fe4000f8e08ff */
[----:B------:R-:W-:Y:S02]  /*0ea0*/  IADD3 R5, PT, PT, R22, 0x160, RZ ;  /* 0x0000016016057810 */ /* 0x000fe40007ffe0ff */
[----:B------:R-:W-:Y:S02]  /*0eb0*/  LEA R127, R31, UR32, 0x1 ;  /* 0x000000201f7f7c11 */ /* 0x000fe4000f8e08ff */
[-C--:B------:R-:W-:Y:S02]  /*0ec0*/  LEA.HI.SX32 R27, R27, R22.reuse, 0x1b ;  /* 0x000000161b1b7211 */ /* 0x080fe400078fdaff */
[----:B------:R-:W-:-:S02]  /*0ed0*/  LEA.HI.SX32 R29, R29, R22, 0x1b ;  /* 0x000000161d1d7211 */ /* 0x000fc400078fdaff */
[----:B------:R-:W-:Y:S02]  /*0ee0*/  LEA R124, R25, UR32, 0x1 ;  /* 0x00000020197c7c11 */ /* 0x000fe4000f8e08ff */
[----:B------:R-:W-:Y:S02]  /*0ef0*/  IADD3 R25, PT, PT, R22, 0x1e0, RZ ;  /* 0x000001e016197810 */ /* 0x000fe40007ffe0ff */
[-C--:B------:R-:W-:Y:S02]  /*0f00*/  LEA.HI.SX32 R5, R5, R22.reuse, 0x1b ;  /* 0x0000001605057211 */ /* 0x080fe400078fdaff */
[----:B------:R-:W-:Y:S02]  /*0f10*/  LEA R123, R27, UR32, 0x1 ;  /* 0x000000201b7b7c11 */ /* 0x000fe4000f8e08ff */
[----:B------:R-:W-:Y:S02]  /*0f20*/  LEA R122, R29, UR32, 0x1 ;  /* 0x000000201d7a7c11 */ /* 0x000fe4000f8e08ff */
[----:B------:R-:W-:-:S02]  /*0f30*/  LEA.HI.SX32 R25, R25, R22, 0x1b ;  /* 0x0000001619197211 */ /* 0x000fc400078fdaff */
[----:B------:R-:W-:Y:S02]  /*0f40*/  LEA R121, R5, UR32, 0x1 ;  /* 0x0000002005797c11 */ /* 0x000fe4000f8e08ff */
[----:B------:R-:W-:Y:S02]  /*0f50*/  LEA R118, R25, UR32, 0x1 ;  /* 0x0000002019767c11 */ /* 0x000fe4000f8e08ff */
[----:B------:R-:W-:Y:S02]  /*0f60*/  P2R R30, PR, RZ, 0x1 ;  /* 0x00000001ff1e7803 */ /* 0x000fe40000000000 */
[----:B------:R-:W-:Y:S02]  /*0f70*/  ISETP.GE.AND P0, PT, R150, UR23, PT ;  /* 0x0000001796007c0c */ /* 0x000fe4000bf06270 */
[----:B------:R-:W-:Y:S02]  /*0f80*/  PRMT R37, RZ, 0x7610, R37 ;  /* 0x00007610ff257816 */ /* 0x000fe40000000025 */
        /* <DEDUP_REMOVED lines=9> */
[----:B------:R-:W-:Y:S02]  /*1020*/  PRMT R45, RZ, 0x7610, R45 ;  /* 0x00007610ff2d7816 */ /* 0x000fe4000000002d */
[----:B------:R-:W-:Y:S02]  /*1030*/  PRMT R43, RZ, 0x7610, R43 ;  /* 0x00007610ff2b7816 */ /* 0x000fe4000000002b */
[----:B------:R-:W-:Y:S01]  /*1040*/  PRMT R47, RZ, 0x7610, R47 ;  /* 0x00007610ff2f7816 */ /* 0x000fe2000000002f */
[----:B--2---:R0:W-:Y:S02]  /*1050*/  STS.U16 [R132], R7 ;  /* 0x0000000784007388 */ /* 0x0041e40000000400 */
[----:B0-----:R-:W-:-:S04]  /*1060*/  IADD3 R7, PT, PT, R22, 0xe0, RZ ;  /* 0x000000e016077810 */ /* 0x001fc80007ffe0ff */
[----:B------:R-:W-:Y:S01]  /*1070*/  LEA.HI.SX32 R7, R7, R22, 0x1b ;  /* 0x0000001607077211 */ /* 0x000fe200078fdaff */
[----:B---3--:R-:W-:Y:S03]  /*1080*/  STS.U16 [R131+0x40], R0 ;  /* 0x0000400083007388 */ /* 0x008fe60000000400 */
[----:B------:R-:W-:Y:S01]  /*1090*/  LEA R125, R7, UR32, 0x1 ;  /* 0x00000020077d7c11 */ /* 0x000fe2000f8e08ff */
[----:B----4-:R0:W-:Y:S01]  /*10a0*/  STS.U16 [R130+0x80], R11 ;  /* 0x0000800b82007388 */ /* 0x0101e20000000400 */
[----:B------:R-:W-:-:S03]  /*10b0*/  VIADD R7, R22, 0x180 ;  /* 0x0000018016077836 */ /* 0x000fc60000000000 */
[----:B------:R-:W-:Y:S02]  /*10c0*/  STS.U16 [R129+0xc0], R6 ;  /* 0x0000c00681007388 */ /* 0x000fe40000000400 */
[----:B------:R-:W-:Y:S02]  /*10d0*/  LEA.HI.SX32 R7, R7, R22, 0x1b ;  /* 0x0000001607077211 */ /* 0x000fe400078fdaff */
[----:B------:R1:W-:Y:S01]  /*10e0*/  STS.U16 [R128+0x100], R13 ;  /* 0x0001000d80007388 */ /* 0x0003e20000000400 */
[----:B0-----:R-:W-:-:S03]  /*10f0*/  IADD3 R11, PT, PT, R22, 0x1a0, RZ ;  /* 0x000001a0160b7810 */ /* 0x001fc60007ffe0ff */
[----:B------:R-:W-:Y:S01]  /*1100*/  STS.U16 [R127+0x140], R10 ;  /* 0x0001400a7f007388 */ /* 0x000fe20000000400 */
[-C--:B------:R-:W-:Y:S02]  /*1110*/  LEA.HI.SX32 R11, R11, R22.reuse, 0x1b ;  /* 0x000000160b0b7211 */ /* 0x080fe400078fdaff */
[----:B-1----:R-:W-:Y:S01]  /*1120*/  IADD3 R13, PT, PT, R22, 0x1c0, RZ ;  /* 0x000001c0160d7810 */ /* 0x002fe20007ffe0ff */
        /* <DEDUP_REMOVED lines=9> */
[----:B------:R2:W-:Y:S04]  /*11c0*/  STS.U16 [R122+0x280], R19 ;  /* 0x000280137a007388 */ /* 0x0005e80000000400 */
[----:B------:R-:W-:Y:S04]  /*11d0*/  STS.U16 [R121+0x2c0], R16 ;  /* 0x0002c01079007388 */ /* 0x000fe80000000400 */
[----:B------:R3:W-:Y:S01]  /*11e0*/  STS.U16 [R120+0x300], R21 ;  /* 0x0003001578007388 */ /* 0x0007e20000000400 */
[----:B------:R-:W-:-:S03]  /*11f0*/  VIADD R5, R22, 0x1 ;  /* 0x0000000116057836 */ /* 0x000fc60000000000 */
[----:B------:R-:W-:Y:S01]  /*1200*/  STS.U16 [R119+0x340], R18 ;  /* 0x0003401277007388 */ /* 0x000fe20000000400 */
[----:B0-----:R-:W-:-:S03]  /*1210*/  VIADD R15, R22, 0x5 ;  /* 0x00000005160f7836 */ /* 0x001fc60000000000 */
[----:B------:R-:W-:Y:S01]  /*1220*/  STS.U16 [R117+0x380], R20 ;  /* 0x0003801475007388 */ /* 0x000fe20000000400 */
[C---:B------:R-:W-:Y:S01]  /*1230*/  VIADD R31, R22.reuse, 0xd ;  /* 0x0000000d161f7836 */ /* 0x040fe20000000000 */
[C---:B------:R-:W-:Y:S02]  /*1240*/  IADD3 R7, PT, PT, R22.reuse, 0x2, RZ ;  /* 0x0000000216077810 */ /* 0x040fe40007ffe0ff */
[----:B------:R0:W-:Y:S01]  /*1250*/  STS.U16 [R118+0x3c0], R23 ;  /* 0x0003c01776007388 */ /* 0x0001e20000000400 */
[C---:B------:R-:W-:Y:S02]  /*1260*/  IADD3 R11, PT, PT, R22.reuse, 0x3, RZ ;  /* 0x00000003160b7810 */ /* 0x040fe40007ffe0ff */
[C---:B------:R-:W-:Y:S02]  /*1270*/  IADD3 R13, PT, PT, R22.reuse, 0x4, RZ ;  /* 0x00000004160d7810 */ /* 0x040fe40007ffe0ff */
[C---:B-1----:R-:W-:Y:S02]  /*1280*/  IADD3 R17, PT, PT, R22.reuse, 0x6, RZ ;  /* 0x0000000616117810 */ /* 0x042fe40007ffe0ff */
[----:B--2---:R-:W-:-:S02]  /*1290*/  IADD3 R19, PT, PT, R22, 0x7, RZ ;  /* 0x0000000716137810 */ /* 0x004fc40007ffe0ff */
[C---:B---3--:R-:W-:Y:S01]  /*12a0*/  IADD3 R21, PT, PT, R22.reuse, 0x8, RZ ;  /* 0x0000000816157810 */ /* 0x048fe20007ffe0ff */
[C---:B0-----:R-:W-:Y:S01]  /*12b0*/  VIADD R23, R22.reuse, 0x9 ;  /* 0x0000000916177836 */ /* 0x041fe20000000000 */
        /* <DEDUP_REMOVED lines=82> */
[----:B------:R-:W-:-:S02]  /*17e0*/  PRMT R18, RZ, 0x7610, R18 ;  /* 0x00007610ff127816 */ /* 0x000fc40000000012 */
        /* <DEDUP_REMOVED lines=42> */
[----:B------:R-:W-:Y:S04]  /*1a90*/  LDS.U16 R13, [R115+0x2] ;  /* 0x00000200730d7984 */ /* 0x000fe80000000400 */
[----:B------:R-:W1:Y:S04]  /*1aa0*/  LDS.U16 R12, [R114+0x4] ;  /* 0x00000400720c7984 */ /* 0x000e680000000400 */
[----:B------:R-:W-:Y:S04]  /*1ab0*/  LDS.U16 R15, [R113+0x6] ;  /* 0x00000600710f7984 */ /* 0x000fe80000000400 */
[----:B------:R-:W2:Y:S04]  /*1ac0*/  LDS.U16 R14, [R112+0x8] ;  /* 0x00000800700e7984 */ /* 0x000ea80000000400 */
[----:B------:R-:W3:Y:S04]  /*1ad0*/  LDS.U16 R17, [R111+0xa] ;  /* 0x00000a006f117984 */ /* 0x000ee80000000400 */
[----:B------:R-:W4:Y:S04]  /*1ae0*/  LDS.U16 R16, [R110+0xc] ;  /* 0x00000c006e107984 */ /* 0x000f280000000400 */
        /* <DEDUP_REMOVED lines=8> */
[----:B------:R0:W0:Y:S01]  /*1b70*/  LDS.U16 R4, [R101+0x1e] ;  /* 0x00001e0065047984 */ /* 0x0000220000000400 */
[----:B------:R-:W-:Y:S06]  /*1b80*/  BAR.SYNC.DEFER_BLOCKING 0x0 ;  /* 0x0000000000007b1d */ /* 0x000fec0000010000 */
        /* <DEDUP_REMOVED lines=24> */
[----:B------:R-:W-:Y:S01]  /*1d10*/  PRMT R30, RZ, 0x7610, R30 ;  /* 0x00007610ff1e7816 */ /* 0x000fe2000000001e */
[----:B------:R-:W4:Y:S10]  /*1d20*/  @!P1 LDG.E.U16 R31, desc[UR24][R2.64+0x280] ;  /* 0x00028018021f9981 */ /* 0x000f34000c1e1500 */
[----:B------:R1:W4:Y:S01]  /*1d30*/  @!P0 LDG.E.U16 R30, desc[UR24][R2.64+0x240] ;  /* 0x00024018021e8981 */ /* 0x000322000c1e1500 */
[----:B0-----:R-:W-:-:S04]  /*1d40*/  IMAD.U32 R11, R11, 0x10000, RZ ;  /* 0x000100000b0b7824 */ /* 0x001fc800078e00ff */
[----:B-----5:R-:W-:-:S05]  /*1d50*/  FADD.FTZ R92, R11, R154 ;  /* 0x0000009a0b5c7221 */ /* 0x020fca0000010000 */
[----:B------:R-:W-:Y:S02]  /*1d60*/  FSETP.GTU.FTZ.AND P0, PT, R92, 20, PT ;  /* 0x41a000005c00780b */ /* 0x000fe40003f1c000 */
[----:B-1----:R-:W-:Y:S01]  /*1d70*/  SHF.L.U32 R3, R12, 0x10, RZ ;  /* 0x000000100c037819 */ /* 0x002fe200000006ff */
[----:B--2---:R-:W-:Y:S01]  /*1d80*/  IMAD.U32 R85, R14, 0x10000, RZ ;  /* 0x000100000e557824 */ /* 0x004fe200078e00ff */
[----:B------:R-:W-:Y:S02]  /*1d90*/  SHF.L.U32 R13, R13, 0x10, RZ ;  /* 0x000000100d0d7819 */ /* 0x000fe400000006ff */
[----:B------:R-:W-:Y:S02]  /*1da0*/  SHF.L.U32 R15, R15, 0x10, RZ ;  /* 0x000000100f0f7819 */ /* 0x000fe400000006ff */
[----:B---3--:R-:W-:Y:S01]  /*1db0*/  SHF.L.U32 R17, R17, 0x10, RZ ;  /* 0x0000001011117819 */ /* 0x008fe200000006ff */
[--C-:B------:R-:W-:Y:S01]  /*1dc0*/  FADD.FTZ R88, R3, R154.reuse ;  /* 0x0000009a03587221 */ /* 0x100fe20000010000 */
[--C-:B------:R-:W-:Y:S01]  /*1dd0*/  FADD.FTZ R90, R13, R154.reuse ;  /* 0x0000009a0d5a7221 */ /* 0x100fe20000010000 */
[--C-:B------:R-:W-:Y:S01]  /*1de0*/  FADD.FTZ R87, R15, R154.reuse ;  /* 0x0000009a0f577221 */ /* 0x100fe20000010000 */
[--C-:B------:R-:W-:Y:S01]  /*1df0*/  FADD.FTZ R85, R85, R154.reuse ;  /* 0x0000009a55557221 */ /* 0x100fe20000010000 */
[----:B------:R-:W-:Y:S01]  /*1e00*/  FADD.FTZ R86, R17, R154 ;  /* 0x0000009a11567221 */ /* 0x000fe20000010000 */
[----:B----4-:R-:W-:Y:S01]  /*1e10*/  SHF.L.U32 R3, R16, 0x10, RZ ;  /* 0x0000001010037819 */ /* 0x010fe200000006ff */
[----:B------:R-:W-:Y:S01]  /*1e20*/  BSSY.RECONVERGENT B0, `(.L_x_3814) ;  /* 0x0000052000007945 */ /* 0x000fe20003800200 */
[----:B------:R-:W-:-:S02]  /*1e30*/  HFMA2 R93, -RZ, RZ, 0, 0 ;  /* 0x00000000ff5d7431 */ /* 0x000fc400000001ff */
[----:B------:R-:W-:Y:S01]  /*1e40*/  HFMA2 R89, -RZ, RZ, 0, 0 ;  /* 0x00000000ff597431 */ /* 0x000fe200000001ff */
[----:B------:R-:W-:Y:S02]  /*1e50*/  PRMT R99, RZ, 0x7610, R99 ;  /* 0x00007610ff637816 */ /* 0x000fe40000000063 */
[----:B------:R-:W-:Y:S02]  /*1e60*/  CS2R R96, SRZ ;  /* 0x0000000000607805 */ /* 0x000fe4000001ff00 */
[----:B------:R-:W-:Y:S01]  /*1e70*/  MOV R100, RZ ;  /* 0x000000ff00647202 */ /* 0x000fe20000000f00 */
[----:B------:R-:W-:Y:S01]  /*1e80*/  IMAD.MOV.U32 R98, RZ, RZ, RZ ;  /* 0x000000ffff627224 */ /* 0x000fe200078e00ff */
[----:B------:R-:W-:Y:S02]  /*1e90*/  CS2R R94, SRZ ;  /* 0x00000000005e7805 */ /* 0x000fe4000001ff00 */
[----:B------:R-:W-:Y:S02]  /*1ea0*/  MOV R91, RZ ;  /* 0x000000ff005b7202 */ /* 0x000fe40000000f00 */
[----:B------:R-:W-:-:S02]  /*1eb0*/  CS2R R82, SRZ ;  /* 0x0000000000527805 */ /* 0x000fc4000001ff00 */
[----:B------:R-:W-:Y:S01]  /*1ec0*/  FSETP.GTU.FTZ.AND P1, PT, R90, 20, PT ;  /* 0x41a000005a00780b */ /* 0x000fe20003f3c000 */
[----:B------:R-:W-:Y:S01]  /*1ed0*/  IMAD.MOV.U32 R81, RZ, RZ, RZ ;  /* 0x000000ffff517224 */ /* 0x000fe200078e00ff */
[----:B------:R-:W-:Y:S01]  /*1ee0*/  FSETP.GTU.FTZ.AND P2, PT, R88, 20, PT ;  /* 0x41a000005800780b */ /* 0x000fe20003f5c000 */
[----:B------:R-:W-:Y:S01]  /*1ef0*/  FADD.FTZ R80, R3, R154 ;  /* 0x0000009a03507221 */ /* 0x000fe20000010000 */
        /* <DEDUP_REMOVED lines=21> */
[----:B------:R0:W1:Y:S04]  /*2050*/  LDS.U16 R2, [R116] ;  /* 0x0000000074027984 */ /* 0x0000680000000400 */
[----:B------:R0:W2:Y:S04]  /*2060*/  LDS.U16 R56, [R115+0x2] ;  /* 0x0000020073387984 */ /* 0x0000a80000000400 */
        /* <DEDUP_REMOVED lines=14> */
[----:B-1234-:R-:W-:Y:S05]  /*2150*/  @P0 BRA `(.L_x_3815) ;  /* 0x0000000000780947 */ /* 0x01efea0003800000 */
[----:B------:R-:W-:Y:S01]  /*2160*/  FMUL.FTZ R92, R92, 1.4426950216293334961 ;  /* 0x3fb8aa3b5c5c7820 */ /* 0x000fe20000410000 */
[----:B------:R-:W-:Y:S01]  /*2170*/  MOV R13, 0x3e800000 ;  /* 0x3e800000000d7802 */ /* 0x000fe20000000f00 */
[----:B------:R-:W-:Y:S02]  /*2180*/  IMAD.MOV.U32 R14, RZ, RZ, 0x3d39bf78 ;  /* 0x3d39bf78ff0e7424 */ /* 0x000fe400078e00ff */
        /* <DEDUP_REMOVED lines=27> */
.L_x_3815:
[----:B------:R-:W-:Y:S05]  /*2340*/  BSYNC.RECONVERGENT B0 ;  /* 0x0000000000007941 */ /* 0x000fea0003800200 */
.L_x_3814:
[----:B------:R-:W-:Y:S01]  /*2350*/  SHF.L.U32 R75, R18, 0x10, RZ ;  /* 0x00000010124b7819 */ /* 0x000fe200000006ff */
[----:B------:R-:W-:Y:S01]  /*2360*/  BSSY.RECONVERGENT B0, `(.L_x_3816) ;  /* 0x0000025000007945 */ /* 0x000fe20003800200 */
[----:B------:R-:W-:Y:S01]  /*2370*/  HFMA2 R76, -RZ, RZ, 0, 0 ;  /* 0x00000000ff4c7431 */ /* 0x000fe200000001ff */
[----:B------:R-:W-:Y:S02]  /*2380*/  FSETP.GTU.FTZ.AND P0, PT, R80, 20, PT ;  /* 0x41a000005000780b */ /* 0x000fe40003f1c000 */
[----:B------:R-:W-:Y:S01]  /*2390*/  CS2R R78, SRZ ;  /* 0x00000000004e7805 */ /* 0x000fe2000001ff00 */
[----:B------:R-:W-:Y:S02]  /*23a0*/  IMAD.U32 R77, R77, 0x10000, RZ ;  /* 0x000100004d4d7824 */ /* 0x000fe400078e00ff */
[----:B------:R-:W-:Y:S01]  /*23b0*/  FADD.FTZ R75, R75, R154 ;  /* 0x0000009a4b4b7221 */ /* 0x000fe20000010000 */
[----:B------:R-:W-:Y:S07]  /*23c0*/  @P1 BRA `(.L_x_3817) ;  /* 0x0000000000781947 */ /* 0x000fee0003800000 */
        /* <DEDUP_REMOVED lines=30> */
.L_x_3817:
[----:B------:R-:W-:Y:S05]  /*25b0*/  BSYNC.RECONVERGENT B0 ;  /* 0x0000000000007941 */ /* 0x000fea0003800200 */
.L_x_3816:
        /* <DEDUP_REMOVED lines=10> */
[----:B------:R-:W-:Y:S01]  /*2660*/  IMAD.MOV.U32 R13, RZ, RZ, 0x3e800000 ;  /* 0x3e800000ff0d7424 */ /* 0x000fe200078e00ff */
        /* <DEDUP_REMOVED lines=28> */
.L_x_3819:
[----:B------:R-:W-:Y:S05]  /*2830*/  BSYNC.RECONVERGENT B0 ;  /* 0x0000000000007941 */ /* 0x000fea0003800200 */
.L_x_3818:
[----:B------:R-:W-:Y:S01]  /*2840*/  IMAD.U32 R63, R20, 0x10000, RZ ;  /* 0x00010000143f7824 */ /* 0x000fe200078e00ff */
        /* <DEDUP_REMOVED lines=38> */
.L_x_3821:
[----:B------:R-:W-:Y:S05]  /*2ab0*/  BSYNC.RECONVERGENT B0 ;  /* 0x0000000000007941 */ /* 0x000fea0003800200 */
.L_x_3820:
        /* <DEDUP_REMOVED lines=39> */
.L_x_3823:
[----:B------:R-:W-:Y:S05]  /*2d30*/  BSYNC.RECONVERGENT B0 ;  /* 0x0000000000007941 */ /* 0x000fea0003800200 */
.L_x_3822:
[----:B------:R-:W-:Y:S01]  /*2d40*/  BSSY.RECONVERGENT B0, `(.L_x_3824) ;  /* 0x0000027000007945 */ /* 0x000fe20003800200 */
[----:B------:R-:W-:Y:S01]  /*2d50*/  SHF.L.U32 R55, R0, 0x10, RZ ;  /* 0x0000001000377819 */ /* 0x000fe200000006ff */
[----:B------:R-:W-:Y:S01]  /*2d60*/  IMAD.U32 R60, R60, 0x10000, RZ ;  /* 0x000100003c3c7824 */ /* 0x000fe200078e00ff */
[----:B------:R-:W-:Y:S01]  /*2d70*/  FSETP.GTU.FTZ.AND P4, PT, R61, 20, PT ;  /* 0x41a000003d00780b */ /* 0x000fe20003f9c000 */
[----:B------:R-:W-:Y:S01]  /*2d80*/  FADD.FTZ R57, R57, R154 ;  /* 0x0000009a39397221 */ /* 0x000fe20000010000 */
[----:B------:R-:W-:Y:S01]  /*2d90*/  SHF.L.U32 R59, R59, 0x10, RZ ;  /* 0x000000103b3b7819 */ /* 0x000fe200000006ff */
[----:B------:R-:W-:Y:S01]  /*2da0*/  IMAD.U32 R0, R2, 0x10000, RZ ;  /* 0x0001000002007824 */ /* 0x000fe200078e00ff */
[----:B------:R-:W-:Y:S01]  /*2db0*/  SHF.L.U32 R58, R58, 0x10, RZ ;  /* 0x000000103a3a7819 */ /* 0x000fe200000006ff */
[----:B------:R-:W-:Y:S08]  /*2dc0*/  @P5 BRA `(.L_x_3825) ;  /* 0x0000000000785947 */ /* 0x000ff00003800000 */
        /* <DEDUP_REMOVED lines=30> */
.L_x_3825:
[----:B------:R-:W-:Y:S05]  /*2fb0*/  BSYNC.RECONVERGENT B0 ;  /* 0x0000000000007941 */ /* 0x000fea0003800200 */
.L_x_3824:
[----:B------:R-:W-:Y:S01]  /*2fc0*/  SHF.L.U32 R56, R56, 0x10, RZ ;  /* 0x0000001038387819 */ /* 0x000fe200000006ff */
[----:B------:R-:W-:Y:S01]  /*2fd0*/  FFMA.FTZ R157, R0, R77, R157 ;  /* 0x0000004d009d7223 */ /* 0x000fe2000001009d */
[----:B------:R-:W-:Y:S01]  /*2fe0*/  BSSY.RECONVERGENT B0, `(.L_x_3826) ;  /* 0x0000025000007945 */ /* 0x000fe20003800200 */
[----:B------:R-:W-:Y:S01]  /*2ff0*/  FSETP.GTU.FTZ.AND P5, PT, R57, 20, PT ;  /* 0x41a000003900780b */ /* 0x000fe20003fbc000 */
[----:B------:R-:W-:Y:S01]  /*3000*/  FADD.FTZ R55, R55, R154 ;  /* 0x0000009a37377221 */ /* 0x000fe20000010000 */
[----:B------:R-:W-:Y:S01]  /*3010*/  SHF.L.U32 R7, R6, 0x10, RZ ;  /* 0x0000001006077819 */ /* 0x000fe200000006ff */
[----:B------:R-:W-:Y:S02]  /*3020*/  IMAD.U32 R54, R54, 0x10000, RZ ;  /* 0x0001000036367824 */ /* 0x000fe400078e00ff */
[----:B------:R-:W-:Y:S01]  /*3030*/  FFMA.FTZ R157, R56, R73, R157 ;  /* 0x00000049389d7223 */ /* 0x000fe2000001009d */
[----:B------:R-:W-:Y:S07]  /*3040*/  @P0 BRA `(.L_x_3827) ;  /* 0x0000000000780947 */ /* 0x000fee0003800000 */
        /* <DEDUP_REMOVED lines=30> */
.L_x_3827:
[----:B------:R-:W-:Y:S05]  /*3230*/  BSYNC.RECONVERGENT B0 ;  /* 0x0000000000007941 */ /* 0x000fea0003800200 */
.L_x_3826:
[----:B------:R-:W-:Y:S01]  /*3240*/  SHF.L.U32 R53, R53, 0x10, RZ ;  /* 0x0000001035357819 */ /* 0x000fe200000006ff */
[----:B------:R-:W-:Y:S01]  /*3250*/  FFMA.FTZ R2, R54, R71, R157 ;  /* 0x0000004736027223 */ /* 0x000fe2000001009d */
[----:B------:R-:W-:Y:S01]  /*3260*/  BSSY.RECONVERGENT B0, `(.L_x_3828) ;  /* 0x0000025000007945 */ /* 0x000fe20003800200 */
[----:B------:R-:W-:Y:S01]  /*3270*/  FSETP.GTU.FTZ.AND P0, PT, R55, 20, PT ;  /* 0x41a000003700780b */ /* 0x000fe20003f1c000 */
[----:B------:R-:W-:Y:S01]  /*3280*/  FADD.FTZ R52, R7, R154 ;  /* 0x0000009a07347221 */ /* 0x000fe20000010000 */
[----:B------:R-:W-:Y:S01]  /*3290*/  SHF.L.U32 R49, R5, 0x10, RZ ;  /* 0x0000001005317819 */ /* 0x000fe200000006ff */
[----:B0-----:R-:W-:Y:S02]  /*32a0*/  IMAD.U32 R51, R51, 0x10000, RZ ;  /* 0x0001000033337824 */ /* 0x001fe400078e00ff */
[----:B------:R-:W-:Y:S01]  /*32b0*/  FFMA.FTZ R10, R53, R74, R2 ;  /* 0x0000004a350a7223 */ /* 0x000fe20000010002 */
[----:B------:R-:W-:Y:S07]  /*32c0*/  @P1 BRA `(.L_x_3829) ;  /* 0x0000000000781947 */ /* 0x000fee0003800000 */
        /* <DEDUP_REMOVED lines=30> */
.L_x_3829:
[----:B------:R-:W-:Y:S05]  /*34b0*/  BSYNC.RECONVERGENT B0 ;  /* 0x0000000000007941 */ /* 0x000fea0003800200 */
.L_x_3828:
        /* <DEDUP_REMOVED lines=39> */
.L_x_3831:
[----:B------:R-:W-:Y:S05]  /*3730*/  BSYNC.RECONVERGENT B0 ;  /* 0x0000000000007941 */ /* 0x000fea0003800200 */
.L_x_3830:
        /* <DEDUP_REMOVED lines=39> */
.L_x_3833:
[----:B------:R-:W-:Y:S05]  /*39b0*/  BSYNC.RECONVERGENT B0 ;  /* 0x0000000000007941 */ /* 0x000fea0003800200 */
.L_x_3832:
        /* <DEDUP_REMOVED lines=8> */
[----:B------:R-:W-:Y:S01]  /*3a40*/  IMAD.U32 R36, R36, 0x10000, RZ ;  /* 0x0001000024247824 */ /* 0x000fe200078e00ff */
[----:B------:R-:W-:Y:S01]  /*3a50*/  SHF.L.U32 R39, R39, 0x10, RZ ;  /* 0x0000001027277819 */ /* 0x000fe200000006ff */
[----:B------:R-:W-:Y:S01]  /*3a60*/  FMUL.FTZ R37, R0, R161 ;  /* 0x000000a100257220 */ /* 0x000fe20000410000 */
[----:B------:R-:W-:Y:S01]  /*3a70*/  SHF.L.U32 R38, R38, 0x10, RZ ;  /* 0x0000001026267819 */ /* 0x000fe200000006ff */
[----:B------:R-:W-:Y:S01]  /*3a80*/  FFMA.FTZ R2, R42, R64, R3 ;  /* 0x000000402a027223 */ /* 0x000fe20000010003 */
[----:B------:R-:W-:Y:S06]  /*3a90*/  @P4 BRA `(.L_x_3835) ;  /* 0x0000000000784947 */ /* 0x000fec0003800000 */
        /* <DEDUP_REMOVED lines=30> */
.L_x_3835:
[----:B------:R-:W-:Y:S05]  /*3c80*/  BSYNC.RECONVERGENT B0 ;  /* 0x0000000000007941 */ /* 0x000fea0003800200 */
.L_x_3834:
        /* <DEDUP_REMOVED lines=32> */
.L_x_3837:
[----:B------:R-:W-:Y:S05]  /*3e90*/  BSYNC.RECONVERGENT B0 ;  /* 0x0000000000007941 */ /* 0x000fea0003800200 */
.L_x_3836:
        /* <DEDUP_REMOVED lines=32> */
.L_x_3839:
[----:B------:R-:W-:Y:S05]  /*40a0*/  BSYNC.RECONVERGENT B0 ;  /* 0x0000000000007941 */ /* 0x000fea0003800200 */
.L_x_3838:
[----:B------:R-:W-:Y:S04]  /*40b0*/  BSSY.RECONVERGENT B0, `(.L_x_3840) ;  /* 0x0000020000007945 */ /* 0x000fe80003800200 */
        /* <DEDUP_REMOVED lines=31> */
.L_x_3841:
[----:B------:R-:W-:Y:S05]  /*42b0*/  BSYNC.RECONVERGENT B0 ;  /* 0x0000000000007941 */ /* 0x000fea0003800200 */
.L_x_3840:
        /* <DEDUP_REMOVED lines=32> */
.L_x_3843:
[----:B------:R-:W-:Y:S05]  /*44c0*/  BSYNC.RECONVERGENT B0 ;  /* 0x0000000000007941 */ /* 0x000fea0003800200 */
.L_x_3842:
        /* <DEDUP_REMOVED lines=32> */
.L_x_3845:
[----:B------:R-:W-:Y:S05]  /*46d0*/  BSYNC.RECONVERGENT B0 ;  /* 0x0000000000007941 */ /* 0x000fea0003800200 */
.L_x_3844:
        /* <DEDUP_REMOVED lines=24> */
[----:B------:R-:W0:Y:S01]  /*4860*/  LDC.64 R10, c[0x0][0x440] ;  /* 0x00011000ff0a7b82 */ /* 0x000e220000000a00 */
[----:B------:R-:W-:Y:S01]  /*4870*/  UISETP.NE.AND UP0, UPT, UR11, 0x1, UPT ;  /* 0x000000010b00788c */ /* 0x000fe2000bf05270 */
[----:B------:R-:W-:Y:S01]  /*4880*/  HFMA2 R21, -RZ, RZ, 0, 0 ;  /* 0x00000000ff157431 */ /* 0x000fe200000001ff */
[----:B------:R-:W-:Y:S01]  /*4890*/  ISETP.GE.AND P2, PT, R150, UR23, PT ;  /* 0x0000001796007c0c */ /* 0x000fe2000bf46270 */
[----:B------:R-:W-:Y:S01]  /*48a0*/  IMAD.MOV.U32 R100, RZ, RZ, RZ ;  /* 0x000000ffff647224 */ /* 0x000fe200078e00ff */
[----:B------:R-:W1:Y:S02]  /*48b0*/  LDCU UR42, c[0x0][0x394] ;  /* 0x00007280ff2a77ac */ /* 0x000e640008000800 */
[----:B------:R-:W-:Y:S01]  /*48c0*/  PLOP3.LUT P1, PT, PT, PT, UP0, 0x80, 0x8 ;  /* 0x000000000008781c */ /* 0x000fe20003f2f008 */
[----:B------:R-:W2:Y:S01]  /*48d0*/  LDC.64 R12, c[0x0][0x448] ;  /* 0x00011200ff0c7b82 */ /* 0x000ea20000000a00 */
[----:B------:R-:W3:Y:S02]  /*48e0*/  LDCU UR43, c[0x0][0x38c] ;  /* 0x00007180ff2b77ac */ /* 0x000ee40008000800 */
[----:B------:R-:W-:Y:S01]  /*48f0*/  ISETP.EQ.AND P1, PT, R184, RZ, P1 ;  /* 0x000000ffb800720c */ /* 0x000fe20000f22270 */
[----:B------:R-:W4:Y:S04]  /*4900*/  LDCU UR21, c[0x0][0x388] ;  /* 0x00007100ff1577ac */ /* 0x000f280008000800 */
[----:B------:R-:W0:Y:S01]  /*4910*/  LDC.64 R14, c[0x0][0x4d8] ;  /* 0x00013600ff0e7b82 */ /* 0x000e220000000a00 */
[----:B------:R-:W0:Y:S01]  /*4920*/  LDCU.64 UR28, c[0x0][0x3a8] ;  /* 0x00007500ff1c77ac */ /* 0x000e220008000a00 */
[----:B------:R-:W0:Y:S01]  /*4930*/  LDCU.64 UR30, c[0x0][0x3c0] ;  /* 0x00007800ff1e77ac */ /* 0x000e220008000a00 */
[----:B------:R-:W0:Y:S01]  /*4940*/  LDCU.64 UR34, c[0x0][0x3e0] ;  /* 0x00007c00ff2277ac */ /* 0x000e220008000a00 */
[----:B------:R-:W0:Y:S01]  /*4950*/  LDCU.64 UR36, c[0x0][0x4e0] ;  /* 0x00009c00ff2477ac */ /* 0x000e220008000a00 */
[----:B------:R-:W0:Y:S01]  /*4960*/  LDCU.64 UR38, c[0x0][0x4f0] ;  /* 0x00009e00ff2677ac */ /* 0x000e220008000a00 */
[----:B------:R-:W0:Y:S02]  /*4970*/  LDCU.64 UR40, c[0x0][0x540] ;  /* 0x0000a800ff2877ac */ /* 0x000e240008000a00 */
.L_x_3891:
[----:B--2---:R-:W-:Y:S02]  /*4980*/  MOV R2, R150 ;  /* 0x0000009600027202 */ /* 0x004fe40000000f00 */
[----:B------:R-:W-:Y:S02]  /*4990*/  MOV R3, RZ ;  /* 0x000000ff00037202 */ /* 0x000fe40000000f00 */
[----:B------:R-:W-:Y:S02]  /*49a0*/  ISETP.GE.AND P6, PT, R148, UR23, PT ;  /* 0x0000001794007c0c */ /* 0x000fe4000bfc6270 */
[----:B------:R-:W-:Y:S01]  /*49b0*/  ISETP.GE.AND P4, PT, R145, UR23, PT ;  /* 0x0000001791007c0c */ /* 0x000fe2000bf86270 */
[----:B01----:R-:W-:Y:S01]  /*49c0*/  IMAD.WIDE.U32 R4, R21, UR34, R2 ;  /* 0x0000002215047c25 */ /* 0x003fe2000f8e0002 */
[----:B------:R-:W-:-:S03]  /*49d0*/  ISETP.GE.AND P3, PT, R146, UR23, PT ;  /* 0x0000001792007c0c */ /* 0x000fc6000bf66270 */
[----:B------:R-:W-:Y:S01]  /*49e0*/  IMAD R3, R21, UR35, R5 ;  /* 0x0000002315037c24 */ /* 0x000fe2000f8e0205 */
[----:B------:R-:W-:-:S04]  /*49f0*/  LEA R2, P0, R4, R153, 0x1 ;  /* 0x0000009904027211 */ /* 0x000fc800078008ff */
[----:B------:R-:W-:Y:S02]  /*4a00*/  LEA.HI.X R3, R4, R151, R3, 0x1, P0 ;  /* 0x0000009704037211 */ /* 0x000fe400000f0c03 */
[----:B------:R-:W-:Y:S02]  /*4a10*/  ISETP.GE.AND P0, PT, R147, UR23, PT ;  /* 0x0000001793007c0c */ /* 0x000fe4000bf06270 */
[----:B------:R-:W-:Y:S01]  /*4a20*/  ISETP.GE.AND P5, PT, R144, UR23, PT ;  /* 0x0000001790007c0c */ /* 0x000fe2000bfa6270 */
[----:B------:R-:W5:Y:S04]  /*4a30*/  @!P2 LDG.E.U16 R17, desc[UR24][R2.64] ;  /* 0x000000180211a981 */ /* 0x000f68000c1e1500 */
[----:B------:R-:W3:Y:S04]  /*4a40*/  @!P6 LDG.E.U16 R4, desc[UR24][R2.64+0x40] ;  /* 0x000040180204e981 */ /* 0x000ee8000c1e1500 */
[----:B------:R-:W4:Y:S04]  /*4a50*/  @!P4 LDG.E.U16 R7, desc[UR24][R2.64+0x100] ;  /* 0x000100180207c981 */ /* 0x000f28000c1e1500 */
[----:B------:R-:W2:Y:S04]  /*4a60*/  @!P0 LDG.E.U16 R5, desc[UR24][R2.64+0x80] ;  /* 0x0000801802058981 */ /* 0x000ea8000c1e1500 */
[----:B------:R-:W2:Y:S04]  /*4a70*/  @!P5 LDG.E.U16 R16, desc[UR24][R2.64+0x140] ;  /* 0x000140180210d981 */ /* 0x000ea8000c1e1500 */
[----:B------:R-:W2:Y:S01]  /*4a80*/  @!P3 LDG.E.U16 R6, desc[UR24][R2.64+0xc0] ;  /* 0x0000c0180206b981 */ /* 0x000ea2000c1e1500 */
[----:B------:R-:W-:-:S02]  /*4a90*/  MOV R163, RZ ;  /* 0x000000ff00a37202 */ /* 0x000fc40000000f00 */
        /* <DEDUP_REMOVED lines=18> */
[----:B------:R-:W-:-:S02]  /*4bc0*/  MOV R6, UR8 ;  /* 0x0000000800067c02 */ /* 0x000fc40008000f00 */
[----:B------:R-:W-:Y:S02]  /*4bd0*/  MOV R5, UR10 ;  /* 0x0000000a00057c02 */ /* 0x000fe40008000f00 */
[----:B------:R-:W-:Y:S01]  /*4be0*/  MOV R4, R6 ;  /* 0x0000000600047202 */ /* 0x000fe20000000f00 */
[----:B------:R-:W-:Y:S01]  /*4bf0*/  IMAD.U32 R16, RZ, RZ, UR6 ;  /* 0x00000006ff107e24 */ /* 0x000fe2000f8e00ff */
[----:B------:R-:W-:Y:S01]  /*4c00*/  MOV R169, RZ ;  /* 0x000000ff00a97202 */ /* 0x000fe20000000f00 */
[----:B------:R-:W-:Y:S02]  /*4c10*/  IMAD.U32 R7, RZ, RZ, UR9 ;  /* 0x00000009ff077e24 */ /* 0x000fe4000f8e00ff */
[C---:B------:R-:W-:Y:S01]  /*4c20*/  IMAD.WIDE.U32 R4, R21.reuse, UR28, R4 ;  /* 0x0000001c15047c25 */ /* 0x040fe2000f8e0004 */
[----:B------:R-:W-:Y:S02]  /*4c30*/  MOV R7, UR12 ;  /* 0x0000000c00077c02 */ /* 0x000fe40008000f00 */
[----:B------:R-:W-:Y:S01]  /*4c40*/  MOV R6, R16 ;  /* 0x0000001000067202 */ /* 0x000fe20000000f00 */
[----:B------:R-:W-:-:S04]  /*4c50*/  IMAD R5, R21, UR29, R5 ;  /* 0x0000001d15057c24 */ /* 0x000fc8000f8e0205 */
[----:B------:R-:W-:-:S04]  /*4c60*/  IMAD.WIDE.U32 R6, R21, UR30, R6 ;  /* 0x0000001e15067c25 */ /* 0x000fc8000f8e0006 */
[----:B------:R-:W-:Y:S01]  /*4c70*/  IMAD.MOV.U32 R171, RZ, RZ, RZ ;  /* 0x000000ffffab7224 */ /* 0x000fe200078e00ff */
[----:B--2---:R-:W-:Y:S02]  /*4c80*/  @!P6 PRMT R169, R17, 0x5410, RZ ;  /* 0x0000541011a9e816 */ /* 0x004fe400000000ff */
[C---:B------:R-:W-:Y:S02]  /*4c90*/  LEA R18, P6, R4.reuse, R10, 0x2 ;  /* 0x0000000a04127211 */ /* 0x040fe400078c10ff */
[----:B------:R-:W-:Y:S02]  /*4ca0*/  MOV R17, UR7 ;  /* 0x0000000700117c02 */ /* 0x000fe40008000f00 */
[----:B------:R-:W-:Y:S02]  /*4cb0*/  LEA.HI.X R19, R4, R11, R5, 0x2, P6 ;  /* 0x0000000b04137211 */ /* 0x000fe400030f1405 */
[----:B------:R-:W-:Y:S02]  /*4cc0*/  ISETP.GE.AND P6, PT, R138, UR23, PT ;  /* 0x000000178a007c0c */ /* 0x000fe4000bfc6270 */
[----:B------:R-:W-:Y:S01]  /*4cd0*/  MOV R17, RZ ;  /* 0x000000ff00117202 */ /* 0x000fe20000000f00 */
[----:B------:R-:W-:Y:S01]  /*4ce0*/  IMAD R5, R21, UR31, R7 ;  /* 0x0000001f15057c24 */ /* 0x000fe2000f8e0207 */
[----:B---3--:R-:W-:Y:S01]  /*4cf0*/  @!P4 PRMT R17, R158, 0x5410, RZ ;  /* 0x000054109e11c816 */ /* 0x008fe200000000ff */
[----:B------:R-:W2:Y:S01]  /*4d00*/  LDG.E R18, desc[UR24][R18.64] ;  /* 0x0000001812127981 */ /* 0x000ea2000c1e1900 */
[----:B-----5:R-:W-:-:S02]  /*4d10*/  @!P5 PRMT R169, R169, 0x5410, R156 ;  /* 0x00005410a9a9d816 */ /* 0x020fc4000000009c */
[----:B------:R-:W-:Y:S02]  /*4d20*/  ISETP.GE.AND P4, PT, R137, UR23, PT ;  /* 0x0000001789007c0c */ /* 0x000fe4000bf86270 */
[----:B----4-:R-:W-:Y:S02]  /*4d30*/  @!P0 PRMT R171, R162, 0x5410, RZ ;  /* 0x00005410a2ab8816 */ /* 0x010fe400000000ff */
[----:B------:R-:W-:Y:S01]  /*4d40*/  LEA R4, P5, R6, R12, 0x2 ;  /* 0x0000000c06047211 */ /* 0x000fe200078a10ff */
[----:B------:R-:W3:Y:S01]  /*4d50*/  @!P6 LDG.E.U16 R16, desc[UR24][R2.64+0x2c0] ;  /* 0x0002c0180210e981 */ /* 0x000ee2000c1e1500 */
[----:B------:R-:W-:Y:S02]  /*4d60*/  ISETP.GE.AND P0, PT, R135, UR23, PT ;  /* 0x0000001787007c0c */ /* 0x000fe4000bf06270 */
[----:B------:R-:W-:Y:S02]  /*4d70*/  @!P3 PRMT R17, R17, 0x5410, R160 ;  /* 0x000054101111b816 */ /* 0x000fe400000000a0 */
[----:B------:R-:W-:-:S02]  /*4d80*/  ISETP.GE.AND P3, PT, R136, UR23, PT ;  /* 0x0000001788007c0c */ /* 0x000fc4000bf66270 */
[----:B------:R-:W-:Y:S02]  /*4d90*/  LEA.HI.X R5, R6, R13, R5, 0x2, P5 ;  /* 0x0000000d06057211 */ /* 0x000fe400028f1405 */
[----:B------:R-:W-:Y:S01]  /*4da0*/  ISETP.GE.AND P5, PT, R134, UR23, PT ;  /* 0x0000001786007c0c */ /* 0x000fe2000bfa6270 */
[----:B------:R-:W4:Y:S04]  /*4db0*/  @!P4 LDG.E.U16 R6, desc[UR24][R2.64+0x300] ;  /* 0x000300180206c981 */ /* 0x000f28000c1e1500 */
[----:B------:R-:W5:Y:S04]  /*4dc0*/  @!P0 LDG.E.U16 R7, desc[UR24][R2.64+0x380] ;  /* 0x0003801802078981 */ /* 0x000f68000c1e1500 */
[----:B------:R-:W2:Y:S04]  /*4dd0*/  @!P3 LDG.E.U16 R156, desc[UR24][R2.64+0x340] ;  /* 0x00034018029cb981 */ /* 0x000ea8000c1e1500 */
[----:B------:R0:W2:Y:S04]  /*4de0*/  @!P5 LDG.E.U16 R19, desc[UR24][R2.64+0x3c0] ;  /* 0x0003c0180213d981 */ /* 0x0000a8000c1e1500 */
[----:B------:R1:W2:Y:S01]  /*4df0*/  LDG.E R192, desc[UR24][R4.64] ;  /* 0x0000001804c07981 */ /* 0x0002a2000c1e1900 */
[----:B------:R-:W-:-:S02]  /*4e00*/  PRMT R158, R167, 0x7632, R158 ;  /* 0x00007632a79e7816 */ /* 0x000fc4000000009e */
[----:B0-----:R-:W-:Y:S01]  /*4e10*/  PRMT R3, R163, 0x7632, R3 ;  /* 0x00007632a3037816 */ /* 0x001fe20000000003 */
[----:B------:R-:W-:Y:S01]  /*4e20*/  STS.U16 [R132], R163 ;  /* 0x000000a384007388 */ /* 0x000fe20000000400 */
[----:B-1----:R-:W-:-:S03]  /*4e30*/  PRMT R5, R165, 0x7632, R5 ;  /* 0x00007632a5057816 */ /* 0x002fc60000000005 */
        /* <DEDUP_REMOVED lines=10> */
[----:B------:R0:W-:Y:S02]  /*4ee0*/  STS.U16 [R123+0x240], R2 ;  /* 0x000240027b007388 */ /* 0x0001e40000000400 */
[----:B0-----:R-:W-:Y:S01]  /*4ef0*/  CS2R R2, SRZ ;  /* 0x0000000000027805 */ /* 0x001fe2000001ff00 */
[----:B------:R-:W0:Y:S01]  /*4f00*/  S2UR UR20, SR_CgaCtaId ;  /* 0x00000000001479c3 */ /* 0x000e220000008800 */
[----:B------:R-:W-:-:S04]  /*4f10*/  USHF.L.U32 UR33, UR11, 0x8, URZ ;  /* 0x000000080b217899 */ /* 0x000fc800080006ff */
[----:B------:R-:W-:-:S04]  /*4f20*/  UIADD3 UR19, UPT, UPT, UR33, -0x100, URZ ;  /* 0xffffff0021137890 */ /* 0x000fc8000fffe0ff */
[----:B------:R-:W-:Y:S01]  /*4f30*/  ULOP3.LUT UR19, UR19, 0x100, URZ, 0xc0, !UPT ;  /* 0x0000010013137892 */ /* 0x000fe2000f8ec0ff */
[----:B------:R-:W-:Y:S01]  /*4f40*/  IADD3 R163, PT, PT, R152, 0x200, RZ ;  /* 0x0000020098a37810 */ /* 0x000fe20007ffe0ff */
        /* <DEDUP_REMOVED lines=11> */
[----:B------:R-:W-:Y:S01]  /*5000*/  STS.U16 [R120+0x300], R3 ;  /* 0x0003000378007388 */ /* 0x000fe20000000400 */
[----:B------:R-:W-:Y:S02]  /*5010*/  PRMT R6, R2, 0x7632, R6 ;  /* 0x0000763202067816 */ /* 0x000fe40000000006 */
[----:B0-----:R-:W-:-:S05]  /*5020*/  PRMT R5, R3, 0x7632, R5 ;  /* 0x0000763203057816 */ /* 0x001fca0000000005 */
[----:B------:R-:W-:Y:S04]  /*5030*/  STS.U16 [R119+0x340], R5 ;  /* 0x0003400577007388 */ /* 0x000fe80000000400 */
[----:B------:R0:W-:Y:S04]  /*5040*/  STS.U16 [R117+0x380], R2 ;  /* 0x0003800275007388 */ /* 0x0001e80000000400 */
[----:B------:R-:W-:Y:S01]  /*5050*/  STS.U16 [R118+0x3c0], R6 ;  /* 0x0003c00676007388 */ /* 0x000fe20000000400 */
[----:B------:R-:W-:-:S03]  /*5060*/  NOP ;  /* 0x0000000000007918 */ /* 0x000fc60000000000 */
[----:B------:R-:W1:Y:S04]  /*5070*/  LDS.U16 R201, [R106+0x14] ;  /* 0x000014006ac97984 */ /* 0x000e680000000400 */
        /* <DEDUP_REMOVED lines=16> */
[C---:B------:R-:W-:Y:S01]  /*5180*/  FMUL.FTZ R223, R4.reuse, R92 ;  /* 0x0000005c04df7220 */ /* 0x040fe20000410000 */
[C---:B------:R-:W-:Y:S01]  /*5190*/  FMUL.FTZ R160, R4.reuse, R90 ;  /* 0x0000005a04a07220 */ /* 0x040fe20000410000 */
[C---:B------:R-:W-:Y:S01]  /*51a0*/  FMUL.FTZ R158, R4.reuse, R88 ;  /* 0x00000058049e7220 */ /* 0x040fe20000410000 */
[C---:B------:R-:W-:Y:S01]  /*51b0*/  FMUL.FTZ R165, R4.reuse, R87 ;  /* 0x0000005704a57220 */ /* 0x040fe20000410000 */
[C---:B------:R-:W-:Y:S01]  /*51c0*/  FMUL.FTZ R167, R4.reuse, R85 ;  /* 0x0000005504a77220 */ /* 0x040fe20000410000 */
[C---:B------:R-:W-:Y:S01]  /*51d0*/  FMUL.FTZ R193, R4.reuse, R86 ;  /* 0x0000005604c17220 */ /* 0x040fe20000410000 */
[----:B------:R-:W5:Y:S01]  /*51e0*/  MUFU.EX2 R223, R223 ;  /* 0x000000df00df7308 */ /* 0x000f620000000800 */
[C---:B------:R-:W-:Y:S01]  /*51f0*/  FMUL.FTZ R190, R4.reuse, R80 ;  /* 0x0000005004be7220 */ /* 0x040fe20000410000 */
[C---:B------:R-:W-:Y:S01]  /*5200*/  FMUL.FTZ R191, R4.reuse, R75 ;  /* 0x0000004b04bf7220 */ /* 0x040fe20000410000 */
[C---:B------:R-:W-:Y:S01]  /*5210*/  FMUL.FTZ R188, R4.reuse, R70 ;  /* 0x0000004604bc7220 */ /* 0x040fe20000410000 */
[C---:B------:R-:W-:Y:S01]  /*5220*/  FMUL.FTZ R189, R4.reuse, R63 ;  /* 0x0000003f04bd7220 */ /* 0x040fe20000410000 */
[----:B------:R-:W-:Y:S01]  /*5230*/  FMUL.FTZ R182, R4, R61 ;  /* 0x0000003d04b67220 */ /* 0x000fe20000410000 */
[----:B------:R-:W-:Y:S01]  /*5240*/  ISETP.NE.AND P0, PT, R152, RZ, PT ;  /* 0x000000ff9800720c */ /* 0x000fe20003f05270 */
[C---:B------:R-:W-:Y:S01]  /*5250*/  FMUL.FTZ R187, R4.reuse, R57 ;  /* 0x0000003904bb7220 */ /* 0x040fe20000410000 */
[----:B0-----:R-:W-:Y:S01]  /*5260*/  IADD3 R2, PT, PT, R21, UR19, RZ ;  /* 0x0000001315027c10 */ /* 0x001fe2000fffe0ff */
[C---:B------:R-:W-:Y:S01]  /*5270*/  FMUL.FTZ R180, R4.reuse, R55 ;  /* 0x0000003704b47220 */ /* 0x040fe20000410000 */
[C---:B------:R-:W-:Y:S01]  /*5280*/  FMUL.FTZ R185, R4.reuse, R52 ;  /* 0x0000003404b97220 */ /* 0x040fe20000410000 */
[C---:B------:R-:W-:Y:S01]  /*5290*/  FMUL.FTZ R183, R4.reuse, R49 ;  /* 0x0000003104b77220 */ /* 0x040fe20000410000 */
[----:B------:R-:W-:Y:S01]  /*52a0*/  FMUL.FTZ R181, R4, R45 ;  /* 0x0000002d04b57220 */ /* 0x000fe20000410000 */
[----:B------:R-:W-:-:S02]  /*52b0*/  ISETP.NE.AND P3, PT, R152, 0x3f, PT ;  /* 0x0000003f9800780c */ /* 0x000fc40003f65270 */
[----:B------:R-:W-:Y:S01]  /*52c0*/  SEL R2, R2, R163, !P0 ;  /* 0x000000a302027207 */ /* 0x000fe20004000000 */
[----:B------:R-:W0:Y:S01]  /*52d0*/  MUFU.EX2 R160, R160 ;  /* 0x000000a000a07308 */ /* 0x000e220000000800 */
[----:B-1----:R-:W-:-:S03]  /*52e0*/  SHF.L.U32 R201, R201, 0x10, RZ ;  /* 0x00000010c9c97819 */ /* 0x002fc600000006ff */
[----:B------:R-:W1:Y:S01]  /*52f0*/  MUFU.EX2 R158, R158 ;  /* 0x0000009e009e7308 */ /* 0x000e620000000800 */
        /* <DEDUP_REMOVED lines=24> */
[----:B------:R-:W0:Y:S01]  /*5480*/  MUFU.EX2 R181, R181 ;  /* 0x000000b500b57308 */ /* 0x000e220000000800 */
[----:B------:R-:W-:Y:S02]  /*5490*/  IMAD.U32 R219, R219, 0x10000, RZ ;  /* 0x00010000dbdb7824 */ /* 0x000fe400078e00ff */
[----:B------:R-:W-:Y:S02]  /*54a0*/  IMAD.U32 R211, R211, 0x10000, RZ ;  /* 0x00010000d3d37824 */ /* 0x000fe400078e00ff */
        /* <DEDUP_REMOVED lines=14> */
[C---:B------:R-:W-:Y:S01]  /*5590*/  FMUL.FTZ R6, R192.reuse, R199 ;  /* 0x000000c7c0067220 */ /* 0x040fe20000410000 */
[C---:B------:R-:W-:Y:S01]  /*55a0*/  FMUL.FTZ R225, R192.reuse, R197 ;  /* 0x000000c5c0e17220 */ /* 0x040fe20000410000 */
[C---:B------:R-:W-:Y:S01]  /*55b0*/  FMUL.FTZ R168, R192.reuse, R195 ;  /* 0x000000c3c0a87220 */ /* 0x040fe20000410000 */
[C---:B------:R-:W-:Y:S01]  /*55c0*/  FMUL.FTZ R227, R192.reuse, R179 ;  /* 0x000000b3c0e37220 */ /* 0x040fe20000410000 */
        /* <DEDUP_REMOVED lines=22> */
[----:B------:R-:W-:-:S06]  /*5730*/  ULOP3.LUT UR19, UR33, 0x100, URZ, 0xc0, !UPT ;  /* 0x0000010021137892 */ /* 0x000fcc000f8ec0ff */
[----:B------:R-:W-:-:S05]  /*5740*/  VIADD R2, R21, UR19 ;  /* 0x0000001315027c36 */ /* 0x000fca0008000000 */
[----:B------:R-:W-:-:S05]  /*5750*/  LEA R2, R2, UR32, 0x2 ;  /* 0x0000002002027c11 */ /* 0x000fca000f8e10ff */
[----:B------:R1:W2:Y:S01]  /*5760*/  LDS R164, [R2+0x1d10] ;  /* 0x001d100002a47984 */ /* 0x0002a20000000800 */
[----:B------:R-:W-:Y:S05]  /*5770*/  BRA `(.L_x_3849) ;  /* 0x0000000000087947 */ /* 0x000fea0003800000 */
.L_x_3848:
[----:B------:R-:W-:-:S06]  /*5780*/  LEA R164, R152, UR32, 0x2 ;  /* 0x0000002098a47c11 */ /* 0x000fcc000f8e10ff */
[----:B------:R-:W0:Y:S02]  /*5790*/  LDS R164, [R164+0x2514] ;  /* 0x00251400a4a47984 */ /* 0x000e240000000800 */
.L_x_3849:
[----:B------:R-:W-:Y:S05]  /*57a0*/  BSYNC.RECONVERGENT B0 ;  /* 0x0000000000007941 */ /* 0x000fea0003800200 */
.L_x_3847:
        /* <DEDUP_REMOVED lines=10> */
[----:B------:R-:W-:-:S02]  /*5850*/  HFMA2 R5, -RZ, RZ, 0, 4.76837158203125e-07 ;  /* 0x00000008ff057431 */ /* 0x000fc400000001ff */
[----:B------:R-:W-:Y:S01]  /*5860*/  FFMA.FTZ R6, R158, R6, R225 ;  /* 0x000000069e067223 */ /* 0x000fe200000100e1 */
[----:B------:R-:W-:Y:S01]  /*5870*/  FMUL.FTZ R202, R72, R85 ;  /* 0x0000005548ca7220 */ /* 0x000fe20000410000 */
[C---:B------:R-:W-:Y:S01]  /*5880*/  FMUL.FTZ R194, R165.reuse, R194 ;  /* 0x000000c2a5c27220 */ /* 0x040fe20000410000 */
[----:B-1----:R-:W-:Y:S01]  /*5890*/  MOV R2, 0x3f800000 ;  /* 0x3f80000000027802 */ /* 0x002fe20000000f00 */
[----:B------:R-:W-:Y:S01]  /*58a0*/  FFMA.FTZ R6, R165, R6, R200 ;  /* 0x00000006a5067223 */ /* 0x000fe200000100c8 */
[----:B------:R-:W-:Y:S02]  /*58b0*/  HFMA2 R3, -RZ, RZ, 0, 0 ;  /* 0x00000000ff037431 */ /* 0x000fe400000001ff */
        /* <DEDUP_REMOVED lines=20> */
[----:B------:R-:W-:Y:S01]  /*5a00*/  ISETP.GT.U32.AND P3, PT, R152, 0x1f, PT ;  /* 0x0000001f9800780c */ /* 0x000fe20003f64070 */
[----:B------:R-:W-:Y:S01]  /*5a10*/  FMUL.FTZ R4, R190, R5 ;  /* 0x00000005be047220 */ /* 0x000fe20000410000 */
[----:B------:R-:W-:Y:S01]  /*5a20*/  FFMA.FTZ R6, R189, R6, R216 ;  /* 0x00000006bd067223 */ /* 0x000fe200000100d8 */
[----:B------:R-:W-:Y:S01]  /*5a30*/  FMUL.FTZ R206, R46, R45 ;  /* 0x0000002d2ece7220 */ /* 0x000fe20000410000 */
[----:B------:R-:W-:Y:S01]  /*5a40*/  LOP3.LUT R186, R186, 0xfffffffb, RZ, 0xc0, !PT ;  /* 0xfffffffbbaba7812 */ /* 0x000fe200078ec0ff */
[----:B------:R-:W-:Y:S01]  /*5a50*/  FMUL.FTZ R5, R191, R4 ;  /* 0x00000004bf057220 */ /* 0x000fe20000410000 */
[----:B------:R-:W-:-:S03]  /*5a60*/  FFMA.FTZ R6, R182, R6, R231 ;  /* 0x00000006b6067223 */ /* 0x000fc600000100e7 */
[----:B------:R-:W-:Y:S01]  /*5a70*/  FMUL.FTZ R4, R188, R5 ;  /* 0x00000005bc047220 */ /* 0x000fe20000410000 */
[----:B------:R-:W-:-:S03]  /*5a80*/  FFMA.FTZ R6, R187, R6, R212 ;  /* 0x00000006bb067223 */ /* 0x000fc600000100d4 */
[----:B------:R-:W-:Y:S01]  /*5a90*/  FMUL.FTZ R5, R189, R4 ;  /* 0x00000004bd057220 */ /* 0x000fe20000410000 */
[----:B------:R-:W-:Y:S01]  /*5aa0*/  FFMA.FTZ R6, R180, R6, R233 ;  /* 0x00000006b4067223 */ /* 0x000fe200000100e9 */
[----:B------:R-:W-:Y:S02]  /*5ab0*/  @P3 LOP3.LUT R186, R186, 0x4, RZ, 0xfc, !PT ;  /* 0x00000004baba3812 */ /* 0x000fe400078efcff */
        /* <DEDUP_REMOVED lines=15> */
[C---:B------:R-:W-:Y:S02]  /*5bb0*/  ISETP.GE.AND P4, PT, R133.reuse, 0x8, PT ;  /* 0x000000088500780c */ /* 0x040fe40003f86270 */
        /* <DEDUP_REMOVED lines=34> */
.L_x_3909:
[----:B------:R-:W-:Y:S01]  /*5de0*/  ISETP.GE.AND P3, PT, R133, 0x10, PT ;  /* 0x000000108500780c */ /* 0x000fe20003f66270 */
[----:B----4-:R-:W-:Y:S01]  /*5df0*/  FFMA.FTZ R4, R196, R4, R5 ;  /* 0x00000004c4047223 */ /* 0x010fe20000010005 */
[----:B------:R-:W-:-:S04]  /*5e00*/  UMOV UR19, 0xffffffff ;  /* 0xffffffff00137882 */ /* 0x000fc80000000000 */
[----:B------:R-:W-:-:S07]  /*5e10*/  FSEL R222, R5, R4, !P3 ;  /* 0x0000000405de7208 */ /* 0x000fce0005800000 */
[----:B-1-3--:R-:W-:Y:S01]  /*5e20*/  @P3 FMUL.FTZ R196, R196, R237 ;  /* 0x000000edc4c43220 */ /* 0x00afe20000410000 */
[----:B------:R-:W-:Y:S06]  /*5e30*/  BRA.DIV UR19, `(.L_x_3852) ;  /* 0x0000004a13ec7947 */ /* 0x000fec000b800000 */
.L_x_3912:
[----:B------:R-:W-:-:S03]  /*5e40*/  UMOV UR19, 0xffffffff ;  /* 0xffffffff00137882 */ /* 0x000fc60000000000 */
[----:B------:R-:W-:Y:S05]  /*5e50*/  BRA.DIV UR19, `(.L_x_3853) ;  /* 0x0000004e130c7947 */ /* 0x000fea000b800000 */
.L_x_3915:
[----:B------:R-:W-:-:S03]  /*5e60*/  UMOV UR19, 0xffffffff ;  /* 0xffffffff00137882 */ /* 0x000fc60000000000 */
[----:B------:R-:W-:Y:S05]  /*5e70*/  BRA.DIV UR19, `(.L_x_3854) ;  /* 0x0000004e132c7947 */ /* 0x000fea000b800000 */
[----:B------:R-:W1:Y:S04]  /*5e80*/  SHFL.UP PT, R196, R196, 0x1, RZ ;  /* 0x04200000c4c47989 */ /* 0x000e6800000e00ff */
[----:B------:R3:W4:Y:S04]  /*5e90*/  SHFL.UP PT, R237, R222, 0x1, RZ ;  /* 0x04200000deed7989 */ /* 0x00072800000e00ff */
[----:B-----5:R3:W0:Y:S04]  /*5ea0*/  SHFL.IDX PT, R4, R2, RZ, 0x1f ;  /* 0x00001fff02047589 */ /* 0x02062800000e0000 */
[----:B------:R3:W0:Y:S02]  /*5eb0*/  SHFL.IDX PT, R5, R3, RZ, 0x1f ;  /* 0x00001fff03057589 */ /* 0x00062400000e0000 */
.L_x_3921:
[----:B------:R-:W5:Y:S01]  /*5ec0*/  LDS.64 R6, [R194+0x1900] ;  /* 0x00190000c2067984 */ /* 0x000f620000000a00 */
[C---:B01--4-:R-:W-:Y:S01]  /*5ed0*/  @P0 FFMA.FTZ R5, R196.reuse, R5, R237 ;  /* 0x00000005c4050223 */ /* 0x053fe200000100ed */
[----:B------:R-:W-:-:S03]  /*5ee0*/  @P0 FMUL.FTZ R4, R196, R4 ;  /* 0x00000004c4040220 */ /* 0x000fc60000410000 */
[-C--:B-----5:R-:W-:Y:S01]  /*5ef0*/  FFMA.FTZ R7, R5, R6.reuse, R7 ;  /* 0x0000000605077223 */ /* 0x0a0fe20000010007 */
[----:B------:R-:W-:-:S05]  /*5f00*/  FMUL.FTZ R6, R4, R6 ;  /* 0x0000000604067220 */ /* 0x000fca0000410000 */
[----:B------:R4:W-:Y:S02]  /*5f10*/  STS.128 [R194+0x1900], R4 ;  /* 0x00190004c2007388 */ /* 0x0009e40000000c00 */
.L_x_3850:
[----:B------:R-:W-:Y:S05]  /*5f20*/  WARPSYNC.ALL ;  /* 0x0000000000007948 */ /* 0x000fea0003800000 */
[----:B------:R-:W-:Y:S01]  /*5f30*/  BAR.SYNC.DEFER_BLOCKING 0x0 ;  /* 0x0000000000007b1d */ /* 0x000fe20000010000 */
[C---:B012-4-:R-:W-:Y:S01]  /*5f40*/  FMUL.FTZ R4, R181.reuse, R164 ;  /* 0x000000a4b5047220 */ /* 0x057fe20000410000 */
[----:B---3-5:R-:W-:Y:S01]  /*5f50*/  FFMA.FTZ R3, R181, R169, R166 ;  /* 0x000000a9b5037223 */ /* 0x028fe200000100a6 */
[----:B------:R-:W-:Y:S01]  /*5f60*/  UISETP.GE.AND UP0, UPT, UR11, UR42, UPT ;  /* 0x0000002a0b00728c */ /* 0x000fe2000bf06270 */
[----:B------:R-:W-:Y:S01]  /*5f70*/  ISETP.GT.U32.AND P3, PT, R152, 0x1f, PT ;  /* 0x0000001f9800780c */ /* 0x000fe20003f64070 */
[C---:B------:R-:W-:Y:S01]  /*5f80*/  FMUL.FTZ R4, R183.reuse, R4 ;  /* 0x00000004b7047220 */ /* 0x040fe20000410000 */
[----:B------:R-:W-:-:S03]  /*5f90*/  FFMA.FTZ R3, R183, R3, R168 ;  /* 0x00000003b7037223 */ /* 0x000fc600000100a8 */
[C---:B------:R-:W-:Y:S01]  /*5fa0*/  FMUL.FTZ R5, R185.reuse, R4 ;  /* 0x00000004b9057220 */ /* 0x040fe20000410000 */
[----:B------:R-:W-:Y:S01]  /*5fb0*/  FFMA.FTZ R3, R185, R3, R170 ;  /* 0x00000003b9037223 */ /* 0x000fe200000100aa */
[----:B------:R-:W-:Y:S02]  /*5fc0*/  PLOP3.LUT P0, PT, PT, PT, UP0, 0x80, 0x8 ;  /* 0x000000000008781c */ /* 0x000fe40003f0f008 */
[C---:B------:R-:W-:Y:S01]  /*5fd0*/  FMUL.FTZ R4, R180.reuse, R5 ;  /* 0x00000005b4047220 */ /* 0x040fe20000410000 */
[----:B------:R-:W-:Y:S01]  /*5fe0*/  FFMA.FTZ R3, R180, R3, R171 ;  /* 0x00000003b4037223 */ /* 0x000fe200000100ab */
[----:B------:R-:W-:Y:S02]  /*5ff0*/  ISETP.NE.OR P0, PT, R184, RZ, P0 ;  /* 0x000000ffb800720c */ /* 0x000fe40000705670 */
[C---:B------:R-:W-:Y:S01]  /*6000*/  FMUL.FTZ R5, R187.reuse, R4 ;  /* 0x00000004bb057220 */ /* 0x040fe20000410000 */
[----:B------:R-:W-:-:S04]  /*6010*/  FFMA.FTZ R3, R187, R3, R172 ;  /* 0x00000003bb037223 */ /* 0x000fc800000100ac */
[----:B------:R-:W-:Y:S01]  /*6020*/  FFMA.FTZ R3, R182, R3, R173 ;  /* 0x00000003b6037223 */ /* 0x000fe200000100ad */
[----:B------:R-:W0:Y:S03]  /*6030*/  LDS R2, [R149+0x1904] ;  /* 0x0019040095027984 */ /* 0x000e260000000800 */
[----:B------:R-:W-:Y:S02]  /*6040*/  FFMA.FTZ R3, R189, R3, R174 ;  /* 0x00000003bd037223 */ /* 0x000fe400000100ae */
[----:B------:R-:W-:Y:S02]  /*6050*/  @!P0 LEA R6, R21, UR32, 0x3 ;  /* 0x0000002015068c11 */ /* 0x000fe4000f8e18ff */
        /* <DEDUP_REMOVED lines=9> */
[C---:B------:R-:W-:Y:S01]  /*60f0*/  FMUL.FTZ R5, R191.reuse, R4 ;  /* 0x00000004bf057220 */ /* 0x040fe20000410000 */
[----:B------:R-:W-:Y:S01]  /*6100*/  FFMA.FTZ R4, R191, R3, R176 ;  /* 0x00000003bf047223 */ /* 0x000fe200000100b0 */
[----:B------:R-:W-:Y:S01]  /*6110*/  MOV R3, RZ ;  /* 0x000000ff00037202 */ /* 0x000fe20000000f00 */
[----:B------:R-:W-:Y:S01]  /*6120*/  FFMA.FTZ R225, R167, R223, R202 ;  /* 0x000000dfa7e17223 */ /* 0x000fe200000100ca */
[C---:B------:R-:W-:Y:S01]  /*6130*/  FMUL.FTZ R202, R190.reuse, R5 ;  /* 0x00000005beca7220 */ /* 0x040fe20000410000 */
[C---:B------:R-:W-:Y:S02]  /*6140*/  FFMA.FTZ R5, R190.reuse, R4, R177 ;  /* 0x00000004be057223 */ /* 0x040fe400000100b1 */
[C---:B------:R-:W-:Y:S01]  /*6150*/  FFMA.FTZ R200, R193.reuse, R225, R204 ;  /* 0x000000e1c1c87223 */ /* 0x040fe200000100cc */
[C---:B------:R-:W-:Y:S01]  /*6160*/  FMUL.FTZ R4, R193.reuse, R202 ;  /* 0x000000cac1047220 */ /* 0x040fe20000410000 */
[----:B------:R-:W-:Y:S01]  /*6170*/  FFMA.FTZ R5, R193, R5, R178 ;  /* 0x00000005c1057223 */ /* 0x000fe200000100b2 */
[----:B------:R0:W1:Y:S01]  /*6180*/  @!P0 LDS.64 R2, [R6+0x2610] ;  /* 0x0026100006028984 */ /* 0x0000620000000a00 */
        /* <DEDUP_REMOVED lines=20> */
[----:B0-----:R-:W-:Y:S05]  /*62d0*/  @P3 BRA `(.L_x_3855) ;  /* 0x0000000000f43947 */ /* 0x001fea0003800000 */
        /* <DEDUP_REMOVED lines=8> */
[----:B------:R-:W-:-:S03]  /*6360*/  MOV R4, R7 ;  /* 0x0000000700047202 */ /* 0x000fc60000000f00 */
[----:B------:R-:W2:Y:S04]  /*6370*/  SHFL.DOWN PT, R212, R7, 0x1, 0x1f ;  /* 0x08201f0007d47f89 */ /* 0x000ea800000e0000 */
[----:B-1----:R-:W-:Y:S04]  /*6380*/  SHFL.IDX PT, R214, R2, RZ, 0x1f ;  /* 0x00001fff02d67589 */ /* 0x002fe800000e0000 */
[----:B------:R-:W-:Y:S01]  /*6390*/  SHFL.IDX PT, R216, R3, RZ, 0x1f ;  /* 0x00001fff03d87589 */ /* 0x000fe200000e0000 */
[----:B0-----:R-:W-:Y:S01]  /*63a0*/  @P0 FMUL.FTZ R208, R208, R5 ;  /* 0x00000005d0d00220 */ /* 0x001fe20000410000 */
[----:B--2---:R-:W-:-:S03]  /*63b0*/  @P0 FFMA.FTZ R212, R5, R212, R4 ;  /* 0x000000d405d40223 */ /* 0x004fc60000010004 */
[----:B------:R-:W-:Y:S02]  /*63c0*/  @P0 IMAD.MOV.U32 R5, RZ, RZ, R208 ;  /* 0x000000ffff050224 */ /* 0x000fe400078e00d0 */
        /* <DEDUP_REMOVED lines=15> */
[----:B------:R-:W-:-:S03]  /*64c0*/  ISETP.GT.U32.AND P0, PT, R184, 0x17, PT ;  /* 0x00000017b800780c */ /* 0x000fc60003f04070 */
[----:B------:R-:W0:Y:S04]  /*64d0*/  SHFL.DOWN PT, R208, R5, 0x8, 0x1f ;  /* 0x09001f0005d07f89 */ /* 0x000e2800000e0000 */
[----:B------:R-:W1:Y:S06]  /*64e0*/  SHFL.DOWN PT, R7, R4, 0x8, 0x1f ;  /* 0x09001f0004077f89 */ /* 0x000e6c00000e0000 */
        /* <DEDUP_REMOVED lines=11> */
[----:B------:R-:W-:Y:S01]  /*65a0*/  SHFL.IDX PT, R208, R5, RZ, 0x1f ;  /* 0x00001fff05d07589 */ /* 0x000fe200000e0000 */
[----:B------:R-:W-:-:S03]  /*65b0*/  ISETP.NE.AND P0, PT, R152, 0x1f, PT ;  /* 0x0000001f9800780c */ /* 0x000fc60003f05270 */
[----:B------:R-:W0:Y:S04]  /*65c0*/  SHFL.IDX PT, R220, R4, RZ, 0x1f ;  /* 0x00001fff04dc7589 */ /* 0x000e2800000e0000 */
[----:B------:R1:W2:Y:S04]  /*65d0*/  SHFL.DOWN PT, R212, R5, 0x1, 0x1f ;  /* 0x08201f0005d47f89 */ /* 0x0002a800000e0000 */
[----:B------:R1:W3:Y:S01]  /*65e0*/  SHFL.DOWN PT, R243, R4, 0x1, 0x1f ;  /* 0x08201f0004f37f89 */ /* 0x0002e200000e0000 */
[-C--:B0-----:R-:W-:Y:S01]  /*65f0*/  FFMA.FTZ R222, R3, R208.reuse, R220 ;  /* 0x000000d003de7223 */ /* 0x081fe200000100dc */
[----:B-1----:R-:W-:-:S07]  /*6600*/  FMUL.FTZ R208, R2, R208 ;  /* 0x000000d002d07220 */ /* 0x002fce0000410000 */
.L_x_3938:
[----:B------:R-:W0:Y:S01]  /*6610*/  LDS.64 R4, [R206+0x1b18] ;  /* 0x001b1800ce047984 */ /* 0x000e220000000a00 */
[----:B------:R-:W-:Y:S01]  /*6620*/  IMAD.MOV.U32 R7, RZ, RZ, R216 ;  /* 0x000000ffff077224 */ /* 0x000fe200078e00d8 */
[----:B------:R-:W-:Y:S02]  /*6630*/  MOV R6, R214 ;  /* 0x000000d600067202 */ /* 0x000fe40000000f00 */
[----:B------:R-:W-:Y:S01]  /*6640*/  MOV R3, R222 ;  /* 0x000000de00037202 */ /* 0x000fe20000000f00 */
[C---:B--23--:R-:W-:Y:S01]  /*6650*/  @P0 FFMA.FTZ R7, R212.reuse, R7, R243 ;  /* 0x00000007d4070223 */ /* 0x04cfe200000100f3 */
[----:B------:R-:W-:Y:S01]  /*6660*/  MOV R2, R208 ;  /* 0x000000d000027202 */ /* 0x000fe20000000f00 */
[----:B------:R-:W-:Y:S02]  /*6670*/  @P0 FMUL.FTZ R6, R212, R6 ;  /* 0x00000006d4060220 */ /* 0x000fe40000410000 */
[C---:B0-----:R-:W-:Y:S02]  /*6680*/  FFMA.FTZ R5, R4.reuse, R7, R5 ;  /* 0x0000000704057223 */ /* 0x041fe40000010005 */
[----:B------:R-:W-:-:S05]  /*6690*/  FMUL.FTZ R4, R4, R6 ;  /* 0x0000000604047220 */ /* 0x000fca0000410000 */
[----:B------:R0:W-:Y:S02]  /*66a0*/  STS.128 [R206+0x1b10], R4 ;  /* 0x001b1004ce007388 */ /* 0x0001e40000000c00 */
.L_x_3855:
        /* <DEDUP_REMOVED lines=18> */
[----:B------:R-:W-:-:S02]  /*67d0*/  IMAD.MOV.U32 R5, RZ, RZ, RZ ;  /* 0x000000ffff057224 */ /* 0x000fc400078e00ff */
[----:B------:R-:W-:Y:S01]  /*67e0*/  FMUL.FTZ R199, R199, R235 ;  /* 0x000000ebc7c77220 */ /* 0x000fe20000410000 */
[----:B------:R-:W-:Y:S01]  /*67f0*/  FFMA.FTZ R4, R53, R215, R4 ;  /* 0x000000d735047223 */ /* 0x000fe20000010004 */
[----:B------:R-:W-:Y:S01]  /*6800*/  FMUL.FTZ R197, R197, R233 ;  /* 0x000000e9c5c57220 */ /* 0x000fe20000410000 */
[----:B------:R-:W-:Y:S01]  /*6810*/  SHF.R.S32.HI R208, RZ, 0x1f, R159 ;  /* 0x0000001fffd07819 */ /* 0x000fe2000001149f */
[----:B------:R-:W-:Y:S01]  /*6820*/  FMUL.FTZ R7, R192, R198 ;  /* 0x000000c6c0077220 */ /* 0x000fe20000410000 */
[----:B------:R-:W-:Y:S01]  /*6830*/  FFMA.FTZ R213, R51, R213, R4 ;  /* 0x000000d533d57223 */ /* 0x000fe20000010004 */
[----:B------:R-:W-:Y:S01]  /*6840*/  FMUL.FTZ R179, R179, R237 ;  /* 0x000000edb3b37220 */ /* 0x000fe20000410000 */
[----:B------:R-:W-:Y:S01]  /*6850*/  UMOV UR19, UR21 ;  /* 0x0000001500137c82 */ /* 0x000fe20008000000 */
[----:B------:R-:W0:Y:S01]  /*6860*/  LDS R6, [R149+0x1b14] ;  /* 0x001b140095067984 */ /* 0x000e220000000800 */
[----:B------:R-:W-:Y:S01]  /*6870*/  FFMA.FTZ R211, R50, R211, R213 ;  /* 0x000000d332d37223 */ /* 0x000fe200000100d5 */
[----:B------:R-:W-:-:S02]  /*6880*/  IMAD R208, R208, UR36, RZ ;  /* 0x00000024d0d07c24 */ /* 0x000fc4000f8e02ff */
[----:B------:R-:W-:Y:S01]  /*6890*/  FMUL.FTZ R156, R156, R239 ;  /* 0x000000ef9c9c7220 */ /* 0x000fe20000410000 */
[----:B------:R-:W-:Y:S01]  /*68a0*/  BSSY.RECONVERGENT B0, `(.L_x_3857) ;  /* 0x0000074000007945 */ /* 0x000fe20003800200 */
[----:B------:R-:W-:-:S04]  /*68b0*/  FFMA.FTZ R4, R48, R209, R211 ;  /* 0x000000d130047223 */ /* 0x000fc800000100d3 */
[----:B------:R-:W-:-:S04]  /*68c0*/  FFMA.FTZ R207, R47, R207, R4 ;  /* 0x000000cf2fcf7223 */ /* 0x000fc80000010004 */
[----:B------:R-:W-:Y:S01]  /*68d0*/  FFMA.FTZ R4, R44, R205, R207 ;  /* 0x000000cd2c047223 */ /* 0x000fe200000100cf */
[----:B------:R-:W-:Y:S01]  /*68e0*/  SHF.L.U32 R205, R152, 0x4, RZ ;  /* 0x0000000498cd7819 */ /* 0x000fe200000006ff */
[----:B------:R-:W-:Y:S02]  /*68f0*/  FMUL.FTZ R207, R192, R233 ;  /* 0x000000e9c0cf7220 */ /* 0x000fe40000410000 */
[----:B------:R-:W-:Y:S01]  /*6900*/  FFMA.FTZ R203, R43, R203, R4 ;  /* 0x000000cb2bcb7223 */ /* 0x000fe20000010004 */
[----:B------:R-:W-:Y:S01]  /*6910*/  MOV R4, R152 ;  /* 0x0000009800047202 */ /* 0x000fe20000000f00 */
[----:B------:R-:W-:Y:S02]  /*6920*/  FMUL.FTZ R207, R40, R207 ;  /* 0x000000cf28cf7220 */ /* 0x000fe40000410000 */
[----:B------:R-:W-:Y:S01]  /*6930*/  FFMA.FTZ R206, R42, R201, R203 ;  /* 0x000000c92ace7223 */ /* 0x000fe200000100cb */
[----:B------:R-:W-:Y:S01]  /*6940*/  IMAD R201, R159, UR37, R208 ;  /* 0x000000259fc97c24 */ /* 0x000fe2000f8e02d0 */
[----:B------:R-:W-:Y:S01]  /*6950*/  @!P3 LEA R203, R21, UR32, 0x3 ;  /* 0x0000002015cbbc11 */ /* 0x000fe2000f8e18ff */
[----:B------:R-:W-:-:S04]  /*6960*/  IMAD.WIDE.U32 R4, R14, UR27, R4 ;  /* 0x0000001b0e047c25 */ /* 0x000fc8000f8e0004 */
[----:B------:R-:W-:Y:S01]  /*6970*/  FFMA.FTZ R199, R41, R199, R206 ;  /* 0x000000c729c77223 */ /* 0x000fe200000100ce */
[----:B------:R-:W-:-:S03]  /*6980*/  IMAD R5, R15, UR27, R5 ;  /* 0x0000001b0f057c24 */ /* 0x000fc6000f8e0205 */
[----:B------:R-:W-:Y:S01]  /*6990*/  FFMA.FTZ R206, R40, R197, R199 ;  /* 0x000000c528ce7223 */ /* 0x000fe200000100c7 */
[----:B------:R-:W-:Y:S01]  /*69a0*/  FMUL.FTZ R197, R195, R210 ;  /* 0x000000d2c3c57220 */ /* 0x000fe20000410000 */
[----:B------:R-:W-:Y:S01]  /*69b0*/  FMUL.FTZ R195, R0, R7 ;  /* 0x0000000700c37220 */ /* 0x000fe20000410000 */
[----:B------:R-:W-:Y:S01]  /*69c0*/  IMAD.WIDE.U32 R4, R159, UR36, R4 ;  /* 0x000000249f047c25 */ /* 0x000fe2000f8e0004 */
[----:B------:R-:W-:-:S03]  /*69d0*/  LEA.HI R199, R152, R205, RZ, 0x1f ;  /* 0x000000cd98c77211 */ /* 0x000fc600078ff8ff */
[----:B------:R-:W-:Y:S01]  /*69e0*/  FFMA.FTZ R7, R39, R197, R206 ;  /* 0x000000c527077223 */ /* 0x000fe200000100ce */
[----:B------:R-:W-:Y:S01]  /*69f0*/  FMUL.FTZ R197, R192, R194 ;  /* 0x000000c2c0c57220 */ /* 0x000fe20000410000 */
[----:B-1----:R1:W-:Y:S01]  /*6a00*/  @!P3 STS.64 [R203+0x2610], R2 ;  /* 0x00261002cb00b388 */ /* 0x0023e20000000a00 */
[----:B------:R-:W-:Y:S01]  /*6a10*/  IADD3 R4, P0, PT, R4, UR22, RZ ;  /* 0x0000001604047c10 */ /* 0x000fe2000ff1e0ff */
[----:B------:R-:W-:Y:S01]  /*6a20*/  FFMA.FTZ R7, R38, R179, R7 ;  /* 0x000000b326077223 */ /* 0x000fe20000010007 */
[----:B------:R-:W-:Y:S01]  /*6a30*/  LEA R208, R199, UR32, 0x2 ;  /* 0x00000020c7d07c11 */ /* 0x000fe2000f8e10ff */
[----:B0-----:R-:W-:Y:S01]  /*6a40*/  FFMA.FTZ R169, R6, R164, R169 ;  /* 0x000000a406a97223 */ /* 0x001fe200000100a9 */
[----:B------:R-:W-:Y:S01]  /*6a50*/  LEA.HI R6, R205, R205, RZ, 0x1b ;  /* 0x000000cdcd067211 */ /* 0x000fe200078fd8ff */
[----:B------:R-:W-:Y:S01]  /*6a60*/  FMUL.FTZ R197, R56, R197 ;  /* 0x000000c538c57220 */ /* 0x000fe20000410000 */
[----:B------:R-:W-:Y:S01]  /*6a70*/  IADD3.X R5, PT, PT, R5, R201, RZ, P0, !PT ;  /* 0x000000c905057210 */ /* 0x000fe200007fe4ff */
[----:B------:R-:W-:Y:S01]  /*6a80*/  FFMA.FTZ R181, R181, R169, R166 ;  /* 0x000000a9b5b57223 */ /* 0x000fe200000100a6 */
[----:B------:R-:W-:Y:S01]  /*6a90*/  LEA R6, R6, UR32, 0x2 ;  /* 0x0000002006067c11 */ /* 0x000fe2000f8e10ff */
[C---:B------:R-:W-:Y:S01]  /*6aa0*/  FMUL.FTZ R164, R192.reuse, R223 ;  /* 0x000000dfc0a47220 */ /* 0x040fe20000410000 */
[C---:B------:R-:W-:Y:S01]  /*6ab0*/  FMUL.FTZ R166, R192.reuse, R225 ;  /* 0x000000e1c0a67220 */ /* 0x040fe20000410000 */
[C---:B------:R-:W-:Y:S01]  /*6ac0*/  FMUL.FTZ R201, R192.reuse, R200 ;  /* 0x000000c8c0c97220 */ /* 0x040fe20000410000 */
[C---:B-1----:R-:W-:Y:S01]  /*6ad0*/  FMUL.FTZ R203, R192.reuse, R202 ;  /* 0x000000cac0cb7220 */ /* 0x042fe20000410000 */
[C---:B------:R-:W-:Y:S01]  /*6ae0*/  FMUL.FTZ R2, R192.reuse, R227 ;  /* 0x000000e3c0027220 */ /* 0x040fe20000410000 */
[----:B------:R0:W-:Y:S01]  /*6af0*/  STS [R208+0x850], R195 ;  /* 0x000850c3d0007388 */ /* 0x0001e20000000800 */
[----:B------:R-:W-:Y:S01]  /*6b00*/  FMUL.FTZ R3, R53, R164 ;  /* 0x000000a435037220 */ /* 0x000fe20000410000 */
[----:B------:R-:W-:Y:S01]  /*6b10*/  FMUL.FTZ R199, R192, R196 ;  /* 0x000000c4c0c77220 */ /* 0x000fe20000410000 */
[----:B------:R-:W-:Y:S01]  /*6b20*/  FMUL.FTZ R201, R50, R201 ;  /* 0x000000c932c97220 */ /* 0x000fe20000410000 */
[----:B------:R1:W-:Y:S01]  /*6b30*/  STS [R6+0x854], R197 ;  /* 0x000854c506007388 */ /* 0x0003e20000000800 */
[----:B------:R-:W-:Y:S01]  /*6b40*/  FMUL.FTZ R203, R48, R203 ;  /* 0x000000cb30cb7220 */ /* 0x000fe20000410000 */
[----:B------:R-:W-:Y:S01]  /*6b50*/  FMUL.FTZ R199, R54, R199 ;  /* 0x000000c736c77220 */ /* 0x000fe20000410000 */
[C---:B------:R-:W-:Y:S01]  /*6b60*/  FMUL.FTZ R205, R192.reuse, R204 ;  /* 0x000000ccc0cd7220 */ /* 0x040fe20000410000 */
[----:B------:R2:W-:Y:S01]  /*6b70*/  STS [R6+0x85c], R3 ;  /* 0x00085c0306007388 */ /* 0x0005e20000000800 */
[----:B------:R-:W-:Y:S01]  /*6b80*/  FMUL.FTZ R164, R192, R235 ;  /* 0x000000ebc0a47220 */ /* 0x000fe20000410000 */
        /* <DEDUP_REMOVED lines=8> */
[----:B------:R-:W-:-:S02]  /*6c10*/  IMAD.U32 R179, RZ, RZ, UR19 ;  /* 0x00000013ffb37e24 */ /* 0x000fc4000f8e00ff */
[----:B--2---:R-:W-:Y:S01]  /*6c20*/  FMUL.FTZ R3, R43, R2 ;  /* 0x000000022b037220 */ /* 0x004fe20000410000 */
[----:B------:R2:W-:Y:S01]  /*6c30*/  STS [R6+0x868], R203 ;  /* 0x000868cb06007388 */ /* 0x0005e20000000800 */
[C---:B------:R-:W-:Y:S01]  /*6c40*/  FMUL.FTZ R2, R192.reuse, R210 ;  /* 0x000000d2c0027220 */ /* 0x040fe20000410000 */
[----:B0-----:R-:W-:Y:S01]  /*6c50*/  FMUL.FTZ R201, R192, R237 ;  /* 0x000000edc0c97220 */ /* 0x001fe20000410000 */
[----:B------:R-:W-:Y:S01]  /*6c60*/  FFMA.FTZ R171, R180, R185, R171 ;  /* 0x000000b9b4ab7223 */ /* 0x000fe200000100ab */
[----:B------:R0:W-:Y:S01]  /*6c70*/  STS [R6+0x858], R199 ;  /* 0x000858c706007388 */ /* 0x0001e20000000800 */
[----:B-1----:R-:W-:Y:S01]  /*6c80*/  FMUL.FTZ R195, R192, R231 ;  /* 0x000000e7c0c37220 */ /* 0x002fe20000410000 */
[----:B------:R-:W-:Y:S02]  /*6c90*/  FMUL.FTZ R201, R38, R201 ;  /* 0x000000c926c97220 */ /* 0x000fe40000410000 */
[----:B------:R1:W-:Y:S01]  /*6ca0*/  STS [R6+0x86c], R197 ;  /* 0x00086cc506007388 */ /* 0x0003e20000000800 */
[----:B------:R-:W-:Y:S01]  /*6cb0*/  FFMA.FTZ R187, R187, R171, R172 ;  /* 0x000000abbbbb7223 */ /* 0x000fe200000100ac */
[----:B--2---:R-:W-:Y:S01]  /*6cc0*/  FMUL.FTZ R203, R192, R239 ;  /* 0x000000efc0cb7220 */ /* 0x004fe20000410000 */
[----:B------:R-:W-:Y:S01]  /*6cd0*/  FMUL.FTZ R195, R42, R195 ;  /* 0x000000c32ac37220 */ /* 0x000fe20000410000 */
[----:B------:R2:W-:Y:S01]  /*6ce0*/  STS [R6+0x870], R205 ;  /* 0x000870cd06007388 */ /* 0x0005e20000000800 */
[----:B------:R-:W-:Y:S01]  /*6cf0*/  FFMA.FTZ R173, R182, R187, R173 ;  /* 0x000000bbb6ad7223 */ /* 0x000fe200000100ad */
[----:B0-----:R-:W-:Y:S01]  /*6d00*/  FMUL.FTZ R199, R41, R164 ;  /* 0x000000a429c77220 */ /* 0x001fe20000410000 */
[----:B------:R-:W-:Y:S01]  /*6d10*/  FMUL.FTZ R203, R36, R203 ;  /* 0x000000cb24cb7220 */ /* 0x000fe20000410000 */
[----:B------:R0:W-:Y:S01]  /*6d20*/  STS [R6+0x874], R3 ;  /* 0x0008740306007388 */ /* 0x0001e20000000800 */
[----:B------:R-:W-:Y:S01]  /*6d30*/  FFMA.FTZ R189, R189, R173, R174 ;  /* 0x000000adbdbd7223 */ /* 0x000fe200000100ae */
[----:B-1----:R-:W-:-:S02]  /*6d40*/  FMUL.FTZ R197, R39, R2 ;  /* 0x0000000227c57220 */ /* 0x002fc40000410000 */
[----:B------:R1:W-:Y:S01]  /*6d50*/  STS [R6+0x878], R195 ;  /* 0x000878c306007388 */ /* 0x0003e20000000800 */
[----:B------:R-:W-:Y:S01]  /*6d60*/  FFMA.FTZ R175, R188, R189, R175 ;  /* 0x000000bdbcaf7223 */ /* 0x000fe200000100af */
[----:B--2---:R-:W-:Y:S02]  /*6d70*/  IADD3 R205, PT, PT, R152, 0x40, RZ ;  /* 0x0000004098cd7810 */ /* 0x004fe40007ffe0ff */
[----:B------:R-:W-:Y:S01]  /*6d80*/  STS [R6+0x87c], R199 ;  /* 0x00087cc706007388 */ /* 0x000fe20000000800 */
[----:B------:R-:W-:Y:S01]  /*6d90*/  FFMA.FTZ R191, R191, R175, R176 ;  /* 0x000000afbfbf7223 */ /* 0x000fe200000100b0 */
[----:B------:R-:W-:Y:S01]  /*6da0*/  LEA.HI R205, R205, R152, RZ, 0x1b ;  /* 0x00000098cdcd7211 */ /* 0x000fe200078fd8ff */
[----:B0-----:R-:W-:Y:S01]  /*6db0*/  IMAD.WIDE.U32 R2, R21, UR38, R4 ;  /* 0x0000002615027c25 */ /* 0x001fe2000f8e0004 */
[----:B------:R-:W-:Y:S03]  /*6dc0*/  STS [R6+0x880], R207 ;  /* 0x000880cf06007388 */ /* 0x000fe60000000800 */
[----:B------:R-:W-:Y:S01]  /*6dd0*/  FFMA.FTZ R177, R190, R191, R177 ;  /* 0x000000bfbeb17223 */ /* 0x000fe200000100b1 */
[----:B-1----:R-:W-:Y:S01]  /*6de0*/  LEA R195, R205, UR32, 0x2 ;  /* 0x00000020cdc37c11 */ /* 0x002fe2000f8e10ff */
[----:B------:R-:W-:Y:S01]  /*6df0*/  IMAD R3, R21, UR39, R3 ;  /* 0x0000002715037c24 */ /* 0x000fe2000f8e0203 */
[----:B------:R-:W-:Y:S01]  /*6e00*/  STS [R6+0x884], R197 ;  /* 0x000884c506007388 */ /* 0x000fe20000000800 */
[----:B------:R-:W-:Y:S01]  /*6e10*/  FFMA.FTZ R193, R193, R177, R178 ;  /* 0x000000b1c1c17223 */ /* 0x000fe200000100b2 */
[----:B------:R-:W-:-:S02]  /*6e20*/  LEA R4, P0, R2, UR40, 0x2 ;  /* 0x0000002802047c11 */ /* 0x000fc4000f8010ff */
[----:B------:R-:W-:Y:S01]  /*6e30*/  STS [R6+0x888], R201 ;  /* 0x000888c906007388 */ /* 0x000fe20000000800 */
[----:B------:R-:W-:Y:S01]  /*6e40*/  FFMA.FTZ R167, R167, R193, R162 ;  /* 0x000000c1a7a77223 */ /* 0x000fe200000100a2 */
[----:B------:R-:W-:Y:S02]  /*6e50*/  LEA.HI.X R5, R2, UR41, R3, 0x2, P0 ;  /* 0x0000002902057c11 */ /* 0x000fe400080f1403 */
[----:B------:R0:W-:Y:S01]  /*6e60*/  STS [R6+0x88c], R203 ;  /* 0x00088ccb06007388 */ /* 0x0001e20000000800 */
[----:B------:R-:W-:Y:S01]  /*6e70*/  FFMA.FTZ R165, R165, R167, R16 ;  /* 0x000000a7a5a57223 */ /* 0x000fe20000010010 */
[----:B------:R-:W-:Y:S01]  /*6e80*/  IADD3 R3, PT, PT, R152, 0x80, RZ ;  /* 0x0000008098037810 */ /* 0x000fe20007ffe0ff */
[----:B------:R-:W-:Y:S02]  /*6e90*/  BAR.SYNC.DEFER_BLOCKING 0x0 ;  /* 0x0000000000007b1d */ /* 0x000fe40000010000 */
[----:B------:R-:W-:Y:S01]  /*6ea0*/  FFMA.FTZ R17, R158, R165, R17 ;  /* 0x000000a59e117223 */ /* 0x000fe20000010011 */
[----:B------:R-:W-:-:S03]  /*6eb0*/  LEA.HI R3, R3, R152, RZ, 0x1b ;  /* 0x0000009803037211 */ /* 0x000fc600078fd8ff */
[----:B------:R-:W-:Y:S01]  /*6ec0*/  FFMA.FTZ R19, R160, R17, R19 ;  /* 0x00000011a0137223 */ /* 0x000fe20000010013 */
[----:B0-----:R-:W-:Y:S01]  /*6ed0*/  FFMA.FTZ R6, R36, R156, R7 ;  /* 0x0000009c24067223 */ /* 0x001fe20000010007 */
[----:B------:R-:W-:Y:S02]  /*6ee0*/  IADD3 R156, PT, PT, R179, -UR22, -R152 ;  /* 0x80000016b39c7c10 */ /* 0x000fe4000fffe898 */
[----:B------:R-:W-:Y:S02]  /*6ef0*/  IADD3 R7, PT, PT, R152, 0xc0, RZ ;  /* 0x000000c098077810 */ /* 0x000fe40007ffe0ff */
[----:B------:R-:W-:Y:S02]  /*6f00*/  ISETP.GE.AND P6, PT, R156, 0x1, PT ;  /* 0x000000019c00780c */ /* 0x000fe40003fc6270 */
[----:B------:R-:W-:Y:S02]  /*6f10*/  IADD3 R179, PT, PT, R152, 0x100, RZ ;  /* 0x0000010098b37810 */ /* 0x000fe40007ffe0ff */
[----:B------:R-:W-:-:S02]  /*6f20*/  LEA.HI R7, R7, R152, RZ, 0x1b ;  /* 0x0000009807077211 */ /* 0x000fc400078fd8ff */
[----:B------:R-:W-:Y:S02]  /*6f30*/  LEA R16, R3, UR32, 0x2 ;  /* 0x0000002003107c11 */ /* 0x000fe4000f8e10ff */
[C---:B------:R-:W-:Y:S02]  /*6f40*/  ISETP.GE.AND P5, PT, R156.reuse, 0x41, PT ;  /* 0x000000419c00780c */ /* 0x040fe40003fa6270 */
[C---:B------:R-:W-:Y:S02]  /*6f50*/  ISETP.GE.AND P4, PT, R156.reuse, 0x81, PT ;  /* 0x000000819c00780c */ /* 0x040fe40003f86270 */
[C---:B------:R-:W-:Y:S01]  /*6f60*/  ISETP.GE.AND P3, PT, R156.reuse, 0xc1, PT ;  /* 0x000000c19c00780c */ /* 0x040fe20003f66270 */
[----:B------:R-:W0:Y:S01]  /*6f70*/  LDS R195, [R195+0x950] ;  /* 0x00095000c3c37984 */ /* 0x000e220000000800 */
[----:B------:R-:W-:Y:S01]  /*6f80*/  ISETP.GE.AND P0, PT, R156, 0x101, PT ;  /* 0x000001019c00780c */ /* 0x000fe20003f06270 */
[----:B------:R-:W-:-:S12]  /*6f90*/  @!P6 BRA `(.L_x_3858) ;  /* 0x000000000010e947 */ /* 0x000fd80003800000 */
[----:B------:R-:W-:-:S04]  /*6fa0*/  LEA.HI R2, R152, R152, RZ, 0x1b ;  /* 0x0000009898027211 */ /* 0x000fc800078fd8ff */
[----:B------:R-:W-:-:S05]  /*6fb0*/  LEA R2, R2, UR32, 0x2 ;  /* 0x0000002002027c11 */ /* 0x000fca000f8e10ff */
[----:B------:R-:W1:Y:S04]  /*6fc0*/  LDS R3, [R2+0x850] ;  /* 0x0008500002037984 */ /* 0x000e680000000800 */
[----:B-1----:R1:W-:Y:S02]  /*6fd0*/  REDG.E.ADD.F32.FTZ.RN.STRONG.GPU desc[UR24][R4.64], R3 ;  /* 0x00000003040079a6 */ /* 0x0023e4000c12f318 */
.L_x_3858:
[----:B------:R-:W-:Y:S05]  /*6fe0*/  BSYNC.RECONVERGENT B0 ;  /* 0x0000000000007941 */ /* 0x000fea0003800200 */
.L_x_3857:
[----:B------:R-:W-:Y:S01]  /*6ff0*/  BSSY.RECONVERGENT B0, `(.L_x_3859) ;  /* 0x0000004000007945 */ /* 0x000fe20003800200 */
[----:B------:R-:W-:-:S03]  /*7000*/  ISETP.GE.AND P6, PT, R156, 0x141, PT ;  /* 0x000001419c00780c */ /* 0x000fc60003fc6270 */
[----:B------:R-:W-:Y:S10]  /*7010*/  @!P5 BRA `(.L_x_3860) ;  /* 0x000000000004d947 */ /* 0x000ff40003800000 */
[----:B0-----:R2:W-:Y:S02]  /*7020*/  REDG.E.ADD.F32.FTZ.RN.STRONG.GPU desc[UR24][R4.64+0x100], R195 ;  /* 0x000100c3040079a6 */ /* 0x0015e4000c12f318 */
.L_x_3860:
[----:B------:R-:W-:Y:S05]  /*7030*/  BSYNC.RECONVERGENT B0 ;  /* 0x0000000000007941 */ /* 0x000fea0003800200 */
.L_x_3859:
[----:B-1----:R1:W3:Y:S01]  /*7040*/  LDS R3, [R16+0xa50] ;  /* 0x000a500010037984 */ /* 0x0022e20000000800 */
[----:B------:R-:W-:Y:S01]  /*7050*/  BSSY.RECONVERGENT B0, `(.L_x_3861) ;  /* 0x0000006000007945 */ /* 0x000fe20003800200 */
[----:B0-2---:R-:W-:Y:S02]  /*7060*/  IADD3 R195, PT, PT, R152, 0x140, RZ ;  /* 0x0000014098c37810 */ /* 0x005fe40007ffe0ff */
[----:B------:R-:W-:Y:S02]  /*7070*/  LEA.HI R179, R179, R152, RZ, 0x1b ;  /* 0x00000098b3b37211 */ /* 0x000fe400078fd8ff */
[----:B------:R-:W-:Y:S01]  /*7080*/  LEA R7, R7, UR32, 0x2 ;  /* 0x0000002007077c11 */ /* 0x000fe2000f8e10ff */
[----:B------:R-:W-:Y:S06]  /*7090*/  @!P4 BRA `(.L_x_3862) ;  /* 0x000000000004c947 */ /* 0x000fec0003800000 */
[----:B---3--:R0:W-:Y:S02]  /*70a0*/  REDG.E.ADD.F32.FTZ.RN.STRONG.GPU desc[UR24][R4.64+0x200], R3 ;  /* 0x00020003040079a6 */ /* 0x0081e4000c12f318 */
.L_x_3862:
[----:B------:R-:W-:Y:S05]  /*70b0*/  BSYNC.RECONVERGENT B0 ;  /* 0x0000000000007941 */ /* 0x000fea0003800200 */
.L_x_3861:
[----:B0--3--:R0:W2:Y:S01]  /*70c0*/  LDS R3, [R7+0xb50] ;  /* 0x000b500007037984 */ /* 0x0090a20000000800 */
[----:B------:R-:W-:Y:S01]  /*70d0*/  BSSY.RECONVERGENT B0, `(.L_x_3863) ;  /* 0x0000005000007945 */ /* 0x000fe20003800200 */
[----:B------:R-:W-:Y:S02]  /*70e0*/  LEA.HI R195, R195, R152, RZ, 0x1b ;  /* 0x00000098c3c37211 */ /* 0x000fe400078fd8ff */
[----:B------:R-:W-:Y:S01]  /*70f0*/  LEA R179, R179, UR32, 0x2 ;  /* 0x00000020b3b37c11 */ /* 0x000fe2000f8e10ff */
[----:B------:R-:W-:Y:S06]  /*7100*/  @!P3 BRA `(.L_x_3864) ;  /* 0x000000000004b947 */ /* 0x000fec0003800000 */
[----:B--2---:R3:W-:Y:S02]  /*7110*/  REDG.E.ADD.F32.FTZ.RN.STRONG.GPU desc[UR24][R4.64+0x300], R3 ;  /* 0x00030003040079a6 */ /* 0x0047e4000c12f318 */
.L_x_3864:
[----:B------:R-:W-:Y:S05]  /*7120*/  BSYNC.RECONVERGENT B0 ;  /* 0x0000000000007941 */ /* 0x000fea0003800200 */
.L_x_3863:
[----:B--23--:R2:W3:Y:S01]  /*7130*/  LDS R3, [R179+0xc50] ;  /* 0x000c5000b3037984 */ /* 0x00c4e20000000800 */
[----:B------:R-:W-:Y:S01]  /*7140*/  BSSY.RECONVERGENT B0, `(.L_x_3865) ;  /* 0x0000004000007945 */ /* 0x000fe20003800200 */
[----:B------:R-:W-:-:S03]  /*7150*/  LEA R195, R195, UR32, 0x2 ;  /* 0x00000020c3c37c11 */ /* 0x000fc6000f8e10ff */
[----:B------:R-:W-:Y:S05]  /*7160*/  @!P0 BRA `(.L_x_3866) ;  /* 0x0000000000048947 */ /* 0x000fea0003800000 */
[----:B---3--:R4:W-:Y:S02]  /*7170*/  REDG.E.ADD.F32.FTZ.RN.STRONG.GPU desc[UR24][R4.64+0x400], R3 ;  /* 0x00040003040079a6 */ /* 0x0089e4000c12f318 */
.L_x_3866:
[----:B------:R-:W-:Y:S05]  /*7180*/  BSYNC.RECONVERGENT B0 ;  /* 0x0000000000007941 */ /* 0x000fea0003800200 */
.L_x_3865:
[----:B---34-:R3:W4:Y:S01]  /*7190*/  LDS R3, [R195+0xd50] ;  /* 0x000d5000c3037984 */ /* 0x0187220000000800 */
[----:B------:R-:W-:Y:S01]  /*71a0*/  BSSY.RECONVERGENT B0, `(.L_x_3867) ;  /* 0x0000005000007945 */ /* 0x000fe20003800200 */
[C---:B0-----:R-:W-:Y:S01]  /*71b0*/  IADD3 R7, PT, PT, R152.reuse, 0x180, RZ ;  /* 0x0000018098077810 */ /* 0x041fe20007ffe0ff */
[----:B--2---:R-:W-:Y:S02]  /*71c0*/  VIADD R179, R152, 0x1c0 ;  /* 0x000001c098b37836 */ /* 0x004fe40000000000 */
[----:B------:R-:W-:Y:S05]  /*71d0*/  @!P6 BRA `(.L_x_3868) ;  /* 0x000000000004e947 */ /* 0x000fea0003800000 */
[----:B----4-:R0:W-:Y:S02]  /*71e0*/  REDG.E.ADD.F32.FTZ.RN.STRONG.GPU desc[UR24][R4.64+0x500], R3 ;  /* 0x00050003040079a6 */ /* 0x0101e4000c12f318 */
.L_x_3868:
[----:B------:R-:W-:Y:S05]  /*71f0*/  BSYNC.RECONVERGENT B0 ;  /* 0x0000000000007941 */ /* 0x000fea0003800200 */
.L_x_3867:
[-C--:B------:R-:W-:Y:S01]  /*7200*/  LEA.HI R7, R7, R152.reuse, RZ, 0x1b ;  /* 0x0000009807077211 */ /* 0x080fe200078fd8ff */
[----:B------:R-:W-:Y:S01]  /*7210*/  BSSY.RECONVERGENT B0, `(.L_x_3869) ;  /* 0x000000e000007945 */ /* 0x000fe20003800200 */
[----:B------:R-:W-:Y:S02]  /*7220*/  ISETP.GE.AND P6, PT, R156, 0x181, PT ;  /* 0x000001819c00780c */ /* 0x000fe40003fc6270 */
[----:B0---4-:R-:W-:Y:S02]  /*7230*/  LEA R3, R7, UR32, 0x2 ;  /* 0x0000002007037c11 */ /* 0x011fe4000f8e10ff */
[-C--:B------:R-:W-:Y:S02]  /*7240*/  LEA.HI R179, R179, R152.reuse, RZ, 0x1b ;  /* 0x00000098b3b37211 */ /* 0x080fe400078fd8ff */
[----:B------:R-:W-:Y:S02]  /*7250*/  LEA.HI R163, R163, R152, RZ, 0x1b ;  /* 0x00000098a3a37211 */ /* 0x000fe400078fd8ff */
[----:B------:R-:W0:Y:S01]  /*7260*/  LDS R3, [R3+0xe50] ;  /* 0x000e500003037984 */ /* 0x000e220000000800 */
[----:B---3--:R-:W-:-:S02]  /*7270*/  IADD3 R195, PT, PT, R152, 0x240, RZ ;  /* 0x0000024098c37810 */ /* 0x008fc40007ffe0ff */
[----:B------:R-:W-:Y:S02]  /*7280*/  LEA R179, R179, UR32, 0x2 ;  /* 0x00000020b3b37c11 */ /* 0x000fe4000f8e10ff */
[C---:B------:R-:W-:Y:S02]  /*7290*/  ISETP.GE.AND P0, PT, R156.reuse, 0x1c1, PT ;  /* 0x000001c19c00780c */ /* 0x040fe40003f06270 */
[C---:B------:R-:W-:Y:S02]  /*72a0*/  ISETP.GE.AND P3, PT, R156.reuse, 0x201, PT ;  /* 0x000002019c00780c */ /* 0x040fe40003f66270 */
[C---:B------:R-:W-:Y:S02]  /*72b0*/  ISETP.GE.AND P4, PT, R156.reuse, 0x241, PT ;  /* 0x000002419c00780c */ /* 0x040fe40003f86270 */
[----:B------:R-:W-:Y:S01]  /*72c0*/  ISETP.GE.AND P5, PT, R156, 0x281, PT ;  /* 0x000002819c00780c */ /* 0x000fe20003fa6270 */
[----:B------:R-:W-:-:S12]  /*72d0*/  @!P6 BRA `(.L_x_3870) ;  /* 0x000000000004e947 */ /* 0x000fd80003800000 */
[----:B0-----:R2:W-:Y:S02]  /*72e0*/  REDG.E.ADD.F32.FTZ.RN.STRONG.GPU desc[UR24][R4.64+0x600], R3 ;  /* 0x00060003040079a6 */ /* 0x0015e4000c12f318 */
.L_x_3870:
[----:B------:R-:W-:Y:S05]  /*72f0*/  BSYNC.RECONVERGENT B0 ;  /* 0x0000000000007941 */ /* 0x000fea0003800200 */
.L_x_3869:
[----:B0-2---:R0:W2:Y:S01]  /*7300*/  LDS R3, [R179+0xf50] ;  /* 0x000f5000b3037984 */ /* 0x0050a20000000800 */
[----:B------:R-:W-:Y:S01]  /*7310*/  BSSY.RECONVERGENT B0, `(.L_x_3871) ;  /* 0x0000006000007945 */ /* 0x000fe20003800200 */
[----:B------:R-:W-:Y:S02]  /*7320*/  IADD3 R7, PT, PT, R152, 0x280, RZ ;  /* 0x0000028098077810 */ /* 0x000fe40007ffe0ff */
[----:B------:R-:W-:Y:S02]  /*7330*/  LEA R163, R163, UR32, 0x2 ;  /* 0x00000020a3a37c11 */ /* 0x000fe4000f8e10ff */
[----:B------:R-:W-:Y:S01]  /*7340*/  LEA.HI R195, R195, R152, RZ, 0x1b ;  /* 0x00000098c3c37211 */ /* 0x000fe200078fd8ff */
[----:B------:R-:W-:Y:S06]  /*7350*/  @!P0 BRA `(.L_x_3872) ;  /* 0x0000000000048947 */ /* 0x000fec0003800000 */
[----:B--2---:R3:W-:Y:S02]  /*7360*/  REDG.E.ADD.F32.FTZ.RN.STRONG.GPU desc[UR24][R4.64+0x700], R3 ;  /* 0x00070003040079a6 */ /* 0x0047e4000c12f318 */
.L_x_3872:
[----:B------:R-:W-:Y:S05]  /*7370*/  BSYNC.RECONVERGENT B0 ;  /* 0x0000000000007941 */ /* 0x000fea0003800200 */
.L_x_3871:
[----:B--23--:R2:W3:Y:S01]  /*7380*/  LDS R3, [R163+0x1050] ;  /* 0x00105000a3037984 */ /* 0x00c4e20000000800 */
[----:B------:R-:W-:Y:S01]  /*7390*/  BSSY.RECONVERGENT B0, `(.L_x_3873) ;  /* 0x0000005000007945 */ /* 0x000fe20003800200 */
[----:B------:R-:W-:Y:S02]  /*73a0*/  LEA.HI R7, R7, R152, RZ, 0x1b ;  /* 0x0000009807077211 */ /* 0x000fe400078fd8ff */
[----:B------:R-:W-:Y:S01]  /*73b0*/  LEA R195, R195, UR32, 0x2 ;  /* 0x00000020c3c37c11 */ /* 0x000fe2000f8e10ff */
[----:B------:R-:W-:Y:S06]  /*73c0*/  @!P3 BRA `(.L_x_3874) ;  /* 0x000000000004b947 */ /* 0x000fec0003800000 */
[----:B---3--:R4:W-:Y:S02]  /*73d0*/  REDG.E.ADD.F32.FTZ.RN.STRONG.GPU desc[UR24][R4.64+0x800], R3 ;  /* 0x00080003040079a6 */ /* 0x0089e4000c12f318 */
.L_x_3874:
[----:B------:R-:W-:Y:S05]  /*73e0*/  BSYNC.RECONVERGENT B0 ;  /* 0x0000000000007941 */ /* 0x000fea0003800200 */
.L_x_3873:
[----:B---34-:R3:W4:Y:S01]  /*73f0*/  LDS R3, [R195+0x1150] ;  /* 0x00115000c3037984 */ /* 0x0187220000000800 */
[----:B------:R-:W-:Y:S01]  /*7400*/  BSSY.RECONVERGENT B0, `(.L_x_3875) ;  /* 0x0000005000007945 */ /* 0x000fe20003800200 */
[----:B--2---:R-:W-:Y:S02]  /*7410*/  IADD3 R163, PT, PT, R152, 0x2c0, RZ ;  /* 0x000002c098a37810 */ /* 0x004fe40007ffe0ff */
[----:B------:R-:W-:Y:S01]  /*7420*/  LEA R7, R7, UR32, 0x2 ;  /* 0x0000002007077c11 */ /* 0x000fe2000f8e10ff */
[----:B------:R-:W-:Y:S06]  /*7430*/  @!P4 BRA `(.L_x_3876) ;  /* 0x000000000004c947 */ /* 0x000fec0003800000 */
[----:B----4-:R2:W-:Y:S02]  /*7440*/  REDG.E.ADD.F32.FTZ.RN.STRONG.GPU desc[UR24][R4.64+0x900], R3 ;  /* 0x00090003040079a6 */ /* 0x0105e4000c12f318 */
.L_x_3876:
[----:B------:R-:W-:Y:S05]  /*7450*/  BSYNC.RECONVERGENT B0 ;  /* 0x0000000000007941 */ /* 0x000fea0003800200 */
.L_x_3875:
[----:B--2-4-:R2:W4:Y:S01]  /*7460*/  LDS R3, [R7+0x1250] ;  /* 0x0012500007037984 */ /* 0x0145220000000800 */
[----:B------:R-:W-:Y:S01]  /*7470*/  BSSY.RECONVERGENT B0, `(.L_x_3877) ;  /* 0x0000004000007945 */ /* 0x000fe20003800200 */
[----:B------:R-:W-:-:S03]  /*7480*/  LEA.HI R163, R163, R152, RZ, 0x1b ;  /* 0x00000098a3a37211 */ /* 0x000fc600078fd8ff */
[----:B------:R-:W-:Y:S05]  /*7490*/  @!P5 BRA `(.L_x_3878) ;  /* 0x000000000004d947 */ /* 0x000fea0003800000 */
[----:B----4-:R4:W-:Y:S02]  /*74a0*/  REDG.E.ADD.F32.FTZ.RN.STRONG.GPU desc[UR24][R4.64+0xa00], R3 ;  /* 0x000a0003040079a6 */ /* 0x0109e4000c12f318 */
.L_x_3878:
[----:B------:R-:W-:Y:S05]  /*74b0*/  BSYNC.RECONVERGENT B0 ;  /* 0x0000000000007941 */ /* 0x000fea0003800200 */
.L_x_3877:
[----:B--2---:R-:W-:Y:S01]  /*74c0*/  LEA R7, R163, UR32, 0x2 ;  /* 0x00000020a3077c11 */ /* 0x004fe2000f8e10ff */
[----:B------:R-:W-:Y:S01]  /*74d0*/  BSSY.RECONVERGENT B0, `(.L_x_3879) ;  /* 0x000000b000007945 */ /* 0x000fe20003800200 */
[C---:B------:R-:W-:Y:S01]  /*74e0*/  ISETP.GE.AND P6, PT, R156.reuse, 0x2c1, PT ;  /* 0x000002c19c00780c */ /* 0x040fe20003fc6270 */
[-C--:B----4-:R-:W-:Y:S01]  /*74f0*/  FFMA.FTZ R3, R77, -R92.reuse, R198 ;  /* 0x8000005c4d037223 */ /* 0x090fe200000100c6 */
[C---:B------:R-:W-:Y:S01]  /*7500*/  ISETP.GE.AND P0, PT, R156.reuse, 0x301, PT ;  /* 0x000003019c00780c */ /* 0x040fe20003f06270 */
[----:B------:R-:W-:Y:S01]  /*7510*/  FMUL.FTZ R2, R19, R92 ;  /* 0x0000005c13027220 */ /* 0x000fe20000410000 */
[----:B------:R-:W2:Y:S01]  /*7520*/  LDS R7, [R7+0x1350] ;  /* 0x0013500007077984 */ /* 0x000ea20000000800 */
[C---:B------:R-:W-:Y:S02]  /*7530*/  ISETP.GE.AND P3, PT, R156.reuse, 0x341, PT ;  /* 0x000003419c00780c */ /* 0x040fe40003f66270 */
[C---:B------:R-:W-:Y:S02]  /*7540*/  ISETP.GE.AND P4, PT, R156.reuse, 0x381, PT ;  /* 0x000003819c00780c */ /* 0x040fe40003f86270 */
[----:B------:R-:W-:-:S04]  /*7550*/  ISETP.GE.AND P5, PT, R156, 0x3c1, PT ;  /* 0x000003c19c00780c */ /* 0x000fc80003fa6270 */
[----:B------:R-:W-:Y:S09]  /*7560*/  @!P6 BRA `(.L_x_3880) ;  /* 0x000000000004e947 */ /* 0x000ff20003800000 */
[----:B--2---:R4:W-:Y:S02]  /*7570*/  REDG.E.ADD.F32.FTZ.RN.STRONG.GPU desc[UR24][R4.64+0xb00], R7 ;  /* 0x000b0007040079a6 */ /* 0x0049e4000c12f318 */
.L_x_3880:
[----:B------:R-:W-:Y:S05]  /*7580*/  BSYNC.RECONVERGENT B0 ;  /* 0x0000000000007941 */ /* 0x000fea0003800200 */
.L_x_3879:
[C---:B0-----:R-:W-:Y:S01]  /*7590*/  IADD3 R179, PT, PT, R152.reuse, 0x300, RZ ;  /* 0x0000030098b37810 */ /* 0x041fe20007ffe0ff */
[----:B---3--:R-:W-:Y:S02]  /*75a0*/  VIADD R195, R152, 0x340 ;  /* 0x0000034098c37836 */ /* 0x008fe40000000000 */
[-C--:B------:R-:W-:Y:S01]  /*75b0*/  FFMA.FTZ R194, R73, -R90.reuse, R194 ;  /* 0x8000005a49c27223 */ /* 0x080fe200000100c2 */
[----:B--2-4-:R-:W-:Y:S01]  /*75c0*/  FMUL.FTZ R7, R17, R90 ;  /* 0x0000005a11077220 */ /* 0x014fe20000410000 */
[-C--:B------:R-:W-:Y:S01]  /*75d0*/  LEA.HI R160, R179, R152.reuse, RZ, 0x1b ;  /* 0x00000098b3a07211 */ /* 0x080fe200078fd8ff */
[----:B------:R-:W-:Y:S01]  /*75e0*/  FFMA.FTZ R156, R2, R3, RZ ;  /* 0x00000003029c7223 */ /* 0x000fe200000100ff */
[----:B------:R-:W-:Y:S01]  /*75f0*/  LEA.HI R195, R195, R152, RZ, 0x1b ;  /* 0x00000098c3c37211 */ /* 0x000fe200078fd8ff */
[-C--:B------:R-:W-:Y:S01]  /*7600*/  FFMA.FTZ R196, R71, -R88.reuse, R196 ;  /* 0x8000005847c47223 */ /* 0x080fe200000100c4 */
[----:B------:R-:W-:Y:S01]  /*7610*/  LEA R164, R160, UR32, 0x2 ;  /* 0x00000020a0a47c11 */ /* 0x000fe2000f8e10ff */
[----:B-1----:R-:W-:Y:S01]  /*7620*/  FMUL.FTZ R16, R165, R88 ;  /* 0x00000058a5107220 */ /* 0x002fe20000410000 */
[----:B------:R-:W-:Y:S01]  /*7630*/  LEA R166, R195, UR32, 0x2 ;  /* 0x00000020c3a67c11 */ /* 0x000fe2000f8e10ff */
[----:B------:R-:W-:Y:S01]  /*7640*/  FFMA.FTZ R163, R7, R194, R156 ;  /* 0x000000c207a37223 */ /* 0x000fe2000001009c */
[-C--:B------:R-:W-:Y:S01]  /*7650*/  FFMA.FTZ R223, R74, -R87.reuse, R223 ;  /* 0x800000574adf7223 */ /* 0x080fe200000100df */
[----:B------:R0:W1:Y:S01]  /*7660*/  LDS R195, [R164+0x1450] ;  /* 0x00145000a4c37984 */ /* 0x0000620000000800 */
[----:B------:R-:W-:Y:S01]  /*7670*/  FMUL.FTZ R156, R167, R87 ;  /* 0x00000057a79c7220 */ /* 0x000fe20000410000 */
[----:B------:R-:W-:Y:S01]  /*7680*/  FFMA.FTZ R163, R16, R196, R163 ;  /* 0x000000c410a37223 */ /* 0x000fe200000100a3 */
[-C--:B------:R-:W-:Y:S01]  /*7690*/  FFMA.FTZ R225, R72, -R85.reuse, R225 ;  /* 0x8000005548e17223 */ /* 0x080fe200000100e1 */
[----:B------:R-:W-:Y:S01]  /*76a0*/  FMUL.FTZ R158, R193, R85 ;  /* 0x00000055c19e7220 */ /* 0x000fe20000410000 */
[-C--:B------:R-:W-:Y:S01]  /*76b0*/  FFMA.FTZ R200, R69, -R86.reuse, R200 ;  /* 0x8000005645c87223 */ /* 0x080fe200000100c8 */
[----:B------:R-:W-:Y:S01]  /*76c0*/  FFMA.FTZ R163, R156, R223, R163 ;  /* 0x000000df9ca37223 */ /* 0x000fe200000100a3 */
[----:B------:R-:W-:Y:S01]  /*76d0*/  FMUL.FTZ R179, R177, R86 ;  /* 0x00000056b1b37220 */ /* 0x000fe20000410000 */
[-C--:B------:R-:W-:Y:S01]  /*76e0*/  FFMA.FTZ R202, R67, -R80.reuse, R202 ;  /* 0x8000005043ca7223 */ /* 0x080fe200000100ca */
[----:B------:R-:W-:Y:S01]  /*76f0*/  FMUL.FTZ R160, R191, R80 ;  /* 0x00000050bfa07220 */ /* 0x000fe20000410000 */
[----:B------:R-:W-:Y:S01]  /*7700*/  FFMA.FTZ R162, R158, R225, R163 ;  /* 0x000000e19ea27223 */ /* 0x000fe200000100a3 */
[----:B------:R-:W-:Y:S01]  /*7710*/  BSSY.RECONVERGENT B0, `(.L_x_3881) ;  /* 0x0000007000007945 */ /* 0x000fe20003800200 */
[----:B------:R-:W-:-:S02]  /*7720*/  FFMA.FTZ R227, R68, -R75, R227 ;  /* 0x8000004b44e37223 */ /* 0x000fc400000100e3 */
[----:B------:R-:W-:Y:S01]  /*7730*/  FFMA.FTZ R163, R179, R200, R162 ;  /* 0x000000c8b3a37223 */ /* 0x000fe200000100a2 */
[----:B------:R-:W-:-:S03]  /*7740*/  FMUL.FTZ R162, R175, R75 ;  /* 0x0000004bafa27220 */ /* 0x000fc60000410000 */
[----:B------:R-:W-:Y:S01]  /*7750*/  FFMA.FTZ R163, R160, R202, R163 ;  /* 0x000000caa0a37223 */ /* 0x000fe200000100a3 */
[----:B0-----:R-:W-:Y:S06]  /*7760*/  @!P0 BRA `(.L_x_3882) ;  /* 0x0000000000048947 */ /* 0x001fec0003800000 */
[----:B-1----:R0:W-:Y:S02]  /*7770*/  REDG.E.ADD.F32.FTZ.RN.STRONG.GPU desc[UR24][R4.64+0xc00], R195 ;  /* 0x000c00c3040079a6 */ /* 0x0021e4000c12f318 */
.L_x_3882:
[----:B------:R-:W-:Y:S05]  /*7780*/  BSYNC.RECONVERGENT B0 ;  /* 0x0000000000007941 */ /* 0x000fea0003800200 */
.L_x_3881:
[----:B01----:R0:W1:Y:S01]  /*7790*/  LDS R195, [R166+0x1550] ;  /* 0x00155000a6c37984 */ /* 0x0030620000000800 */
[----:B------:R-:W-:Y:S01]  /*77a0*/  BSSY.RECONVERGENT B0, `(.L_x_3883) ;  /* 0x0000006000007945 */ /* 0x000fe20003800200 */
[-C--:B------:R-:W-:Y:S01]  /*77b0*/  FFMA.FTZ R204, R65, -R70.reuse, R204 ;  /* 0x8000004641cc7223 */ /* 0x080fe200000100cc */
[----:B------:R-:W-:Y:S01]  /*77c0*/  FMUL.FTZ R164, R189, R70 ;  /* 0x00000046bda47220 */ /* 0x000fe20000410000 */
[----:B------:R-:W-:Y:S01]  /*77d0*/  FFMA.FTZ R163, R162, R227, R163 ;  /* 0x000000e3a2a37223 */ /* 0x000fe200000100a3 */
[----:B------:R-:W-:Y:S06]  /*77e0*/  @!P3 BRA `(.L_x_3884) ;  /* 0x000000000004b947 */ /* 0x000fec0003800000 */
[----:B-1----:R2:W-:Y:S02]  /*77f0*/  REDG.E.ADD.F32.FTZ.RN.STRONG.GPU desc[UR24][R4.64+0xd00], R195 ;  /* 0x000d00c3040079a6 */ /* 0x0025e4000c12f318 */
.L_x_3884:
[----:B------:R-:W-:Y:S05]  /*7800*/  BSYNC.RECONVERGENT B0 ;  /* 0x0000000000007941 */ /* 0x000fea0003800200 */
.L_x_3883:
[----:B-12---:R-:W-:Y:S01]  /*7810*/  IADD3 R195, PT, PT, R152, 0x380, RZ ;  /* 0x0000038098c37810 */ /* 0x006fe20007ffe0ff */
[-C--:B------:R-:W-:Y:S01]  /*7820*/  FFMA.FTZ R229, R66, -R63.reuse, R229 ;  /* 0x8000003f42e57223 */ /* 0x080fe200000100e5 */
[----:B0-----:R-:W-:Y:S01]  /*7830*/  FMUL.FTZ R166, R173, R63 ;  /* 0x0000003fada67220 */ /* 0x001fe20000410000 */
[----:B------:R-:W-:Y:S01]  /*7840*/  FFMA.FTZ R163, R164, R204, R163 ;  /* 0x000000cca4a37223 */ /* 0x000fe200000100a3 */
[----:B------:R-:W-:Y:S01]  /*7850*/  LEA.HI R195, R195, R152, RZ, 0x1b ;  /* 0x00000098c3c37211 */ /* 0x000fe200078fd8ff */
[-C--:B------:R-:W-:Y:S01]  /*7860*/  FFMA.FTZ R231, R64, -R61.reuse, R231 ;  /* 0x8000003d40e77223 */ /* 0x080fe200000100e7 */
[----:B------:R-:W-:Y:S01]  /*7870*/  FMUL.FTZ R168, R187, R61 ;  /* 0x0000003dbba87220 */ /* 0x000fe20000410000 */
        /* <DEDUP_REMOVED lines=24> */
.L_x_3886:
[----:B------:R-:W-:Y:S05]  /*7a00*/  BSYNC.RECONVERGENT B0 ;  /* 0x0000000000007941 */ /* 0x000fea0003800200 */
.L_x_3885:
[----:B01----:R0:W1:Y:S01]  /*7a10*/  LDS R195, [R197+0x1750] ;  /* 0x00175000c5c37984 */ /* 0x0030620000000800 */
[----:B------:R-:W-:Y:S01]  /*7a20*/  BSSY.RECONVERGENT B0, `(.L_x_3887) ;  /* 0x0000004000007945 */ /* 0x000fe20003800200 */
[----:B------:R-:W-:-:S03]  /*7a30*/  FFMA.FTZ R163, R178, R239, R163 ;  /* 0x000000efb2a37223 */ /* 0x000fc600000100a3 */
[----:B------:R-:W-:Y:S05]  /*7a40*/  @!P5 BRA `(.L_x_3888) ;  /* 0x000000000004d947 */ /* 0x000fea0003800000 */
[----:B-1----:R2:W-:Y:S02]  /*7a50*/  REDG.E.ADD.F32.FTZ.RN.STRONG.GPU desc[UR24][R4.64+0xf00], R195 ;  /* 0x000f00c3040079a6 */ /* 0x0025e4000c12f318 */
.L_x_3888:
[----:B------:R-:W-:Y:S05]  /*7a60*/  BSYNC.RECONVERGENT B0 ;  /* 0x0000000000007941 */ /* 0x000fea0003800200 */
.L_x_3887:
[----:B--2---:R-:W2:Y:S01]  /*7a70*/  SHFL.DOWN PT, R5, R6, 0x1, 0x1f ;  /* 0x08201f0006057f89 */ /* 0x004ea200000e0000 */
[----:B------:R-:W-:Y:S01]  /*7a80*/  ISETP.GT.AND P0, PT, R133, 0x1e, PT ;  /* 0x0000001e8500780c */ /* 0x000fe20003f04270 */
[----:B------:R-:W-:Y:S01]  /*7a90*/  FMUL.FTZ R180, R18, R169 ;  /* 0x000000a912b47220 */ /* 0x000fe20000410000 */
[----:B------:R-:W-:Y:S01]  /*7aa0*/  FADD.FTZ R25, R172, R25 ;  /* 0x00000019ac197221 */ /* 0x000fe20000010000 */
[----:B------:R-:W3:Y:S01]  /*7ab0*/  SHFL.DOWN PT, R4, R163, 0x1, 0x1f ;  /* 0x08201f00a3047f89 */ /* 0x000ee200000e0000 */
[----:B------:R-:W-:Y:S01]  /*7ac0*/  FADD.FTZ R28, R162, R28 ;  /* 0x0000001ca21c7221 */ /* 0x000fe20000010000 */
[----:B------:R-:W-:Y:S01]  /*7ad0*/  FMUL.FTZ R239, R239, R180 ;  /* 0x000000b4efef7220 */ /* 0x000fe20000410000 */
[----:B------:R-:W-:Y:S01]  /*7ae0*/  FADD.FTZ R32, R156, R32 ;  /* 0x000000209c207221 */ /* 0x000fe20000010000 */
[----:B------:R-:W-:Y:S01]  /*7af0*/  FMUL.FTZ R156, R18, R167 ;  /* 0x000000a7129c7220 */ /* 0x000fe20000410000 */
[----:B------:R-:W-:Y:S01]  /*7b00*/  FADD.FTZ R35, R16, R35 ;  /* 0x0000002310237221 */ /* 0x000fe20000010000 */
[----:B------:R-:W-:Y:S01]  /*7b10*/  FFMA.FTZ R239, R46, R169, R239 ;  /* 0x000000a92eef7223 */ /* 0x000fe200000100ef */
[----:B------:R-:W-:Y:S01]  /*7b20*/  ISETP.NE.AND P3, PT, R152, RZ, PT ;  /* 0x000000ff9800720c */ /* 0x000fe20003f65270 */
        /* <DEDUP_REMOVED lines=8> */
[----:B------:R-:W-:Y:S01]  /*7bb0*/  BSSY.RECONVERGENT B0, `(.L_x_3889) ;  /* 0x000006b000007945 */ /* 0x000fe20003800200 */
[----:B------:R-:W-:Y:S01]  /*7bc0*/  FMUL.FTZ R194, R194, R167 ;  /* 0x000000a7c2c27220 */ /* 0x000fe20000410000 */
[----:B------:R-:W-:Y:S01]  /*7bd0*/  FADD.FTZ R20, R178, R20 ;  /* 0x00000014b2147221 */ /* 0x000fe20000010000 */
[----:B------:R-:W-:Y:S01]  /*7be0*/  FADD.FTZ R23, R176, R23 ;  /* 0x00000017b0177221 */ /* 0x000fe20000010000 */
[----:B--2---:R-:W-:Y:S01]  /*7bf0*/  @!P0 FADD.FTZ R6, R6, R5 ;  /* 0x0000000506068221 */ /* 0x004fe20000010000 */
[----:B------:R-:W-:Y:S01]  /*7c00*/  FFMA.FTZ R194, R73, R17, R194 ;  /* 0x0000001149c27223 */ /* 0x000fe200000100c2 */
[----:B------:R-:W-:Y:S01]  /*7c10*/  FADD.FTZ R100, R239, R100 ;  /* 0x00000064ef647221 */ /* 0x000fe20000010000 */
[----:B------:R-:W-:Y:S01]  /*7c20*/  FADD.FTZ R27, R168, R27 ;  /* 0x0000001ba81b7221 */ /* 0x000fe20000010000 */
[----:B---3--:R-:W-:Y:S01]  /*7c30*/  @!P0 FADD.FTZ R163, R163, R4 ;  /* 0x00000004a3a38221 */ /* 0x008fe20000010000 */
[----:B------:R-:W2:Y:S01]  /*7c40*/  SHFL.DOWN PT, R5, R6, 0x2, 0x1f ;  /* 0x08401f0006057f89 */ /* 0x000ea200000e0000 */
[----:B------:R-:W-:Y:S01]  /*7c50*/  ISETP.GT.AND P0, PT, R133, 0x1d, PT ;  /* 0x0000001d8500780c */ /* 0x000fe20003f04270 */
[----:B------:R-:W-:Y:S01]  /*7c60*/  FADD.FTZ R29, R164, R29 ;  /* 0x0000001da41d7221 */ /* 0x000fe20000010000 */
[----:B------:R-:W-:Y:S01]  /*7c70*/  FADD.FTZ R30, R179, R30 ;  /* 0x0000001eb31e7221 */ /* 0x000fe20000010000 */
[----:B------:R-:W3:Y:S01]  /*7c80*/  SHFL.DOWN PT, R4, R163, 0x2, 0x1f ;  /* 0x08401f00a3047f89 */ /* 0x000ee200000e0000 */
[----:B------:R-:W-:Y:S01]  /*7c90*/  FADD.FTZ R34, R7, R34 ;  /* 0x0000002207227221 */ /* 0x000fe20000010000 */
[----:B------:R-:W-:Y:S01]  /*7ca0*/  FADD.FTZ R81, R16, R81 ;  /* 0x0000005110517221 */ /* 0x000fe20000010000 */
[----:B------:R-:W-:Y:S01]  /*7cb0*/  FADD.FTZ R37, R2, R37 ;  /* 0x0000002502257221 */ /* 0x000fe20000010000 */
[----:B------:R-:W-:-:S06]  /*7cc0*/  FADD.FTZ R79, R194, R79 ;  /* 0x0000004fc24f7221 */ /* 0x000fcc0000010000 */
[----:B--2---:R-:W-:Y:S01]  /*7cd0*/  @!P0 FADD.FTZ R6, R6, R5 ;  /* 0x0000000506068221 */ /* 0x004fe20000010000 */
[----:B------:R-:W-:Y:S01]  /*7ce0*/  FMUL.FTZ R5, R18, R183 ;  /* 0x000000b712057220 */ /* 0x000fe20000410000 */
[----:B---3--:R-:W-:-:S03]  /*7cf0*/  @!P0 FADD.FTZ R163, R163, R4 ;  /* 0x00000004a3a38221 */ /* 0x008fc60000010000 */
[----:B-1----:R-:W1:Y:S01]  /*7d00*/  SHFL.DOWN PT, R195, R6, 0x4, 0x1f ;  /* 0x08801f0006c37f89 */ /* 0x002e6200000e0000 */
        /* <DEDUP_REMOVED lines=23> */
[----:B-1----:R-:W-:Y:S01]  /*7e80*/  @!P0 FADD.FTZ R6, R6, R195 ;  /* 0x000000c306068221 */ /* 0x002fe20000010000 */
[----:B------:R-:W-:Y:S01]  /*7e90*/  FFMA.FTZ R166, R64, R187, R231 ;  /* 0x000000bb40a67223 */ /* 0x000fe200000100e7 */
[----:B------:R-:W-:Y:S01]  /*7ea0*/  FMUL.FTZ R229, R229, R4 ;  /* 0x00000004e5e57220 */ /* 0x000fe20000410000 */
[C---:B------:R-:W-:Y:S01]  /*7eb0*/  FMUL.FTZ R4, R18.reuse, R175 ;  /* 0x000000af12047220 */ /* 0x040fe20000410000 */
[----:B--2---:R-:W-:Y:S01]  /*7ec0*/  @!P0 FADD.FTZ R163, R163, R182 ;  /* 0x000000b6a3a38221 */ /* 0x004fe20000010000 */
[----:B------:R-:W1:Y:S01]  /*7ed0*/  SHFL.DOWN PT, R169, R6, 0x8, 0x1f ;  /* 0x09001f0006a97f89 */ /* 0x000e6200000e0000 */
[----:B------:R-:W-:Y:S01]  /*7ee0*/  ISETP.GT.AND P0, PT, R133, 0x17, PT ;  /* 0x000000178500780c */ /* 0x000fe20003f04270 */
[----:B------:R-:W-:Y:S01]  /*7ef0*/  FMUL.FTZ R227, R227, R4 ;  /* 0x00000004e3e37220 */ /* 0x000fe20000410000 */
[----:B------:R-:W-:Y:S01]  /*7f00*/  FMUL.FTZ R4, R18, R193 ;  /* 0x000000c112047220 */ /* 0x000fe20000410000 */
[----:B------:R-:W2:Y:S01]  /*7f10*/  SHFL.DOWN PT, R172, R163, 0x8, 0x1f ;  /* 0x09001f00a3ac7f89 */ /* 0x000ea200000e0000 */
[----:B------:R-:W-:Y:S01]  /*7f20*/  FFMA.FTZ R229, R66, R173, R229 ;  /* 0x000000ad42e57223 */ /* 0x000fe200000100e5 */
[----:B------:R-:W-:Y:S01]  /*7f30*/  FFMA.FTZ R160, R68, R175, R227 ;  /* 0x000000af44a07223 */ /* 0x000fe200000100e3 */
[----:B------:R-:W-:Y:S01]  /*7f40*/  FMUL.FTZ R225, R225, R4 ;  /* 0x00000004e1e17220 */ /* 0x000fe20000410000 */
[----:B------:R-:W-:Y:S01]  /*7f50*/  FFMA.FTZ R191, R67, R191, R202 ;  /* 0x000000bf43bf7223 */ /* 0x000fe200000100ca */
[----:B------:R-:W-:Y:S01]  /*7f60*/  FFMA.FTZ R200, R69, R177, R200 ;  /* 0x000000b145c87223 */ /* 0x000fe200000100c8 */
[----:B------:R-:W-:Y:S01]  /*7f70*/  FADD.FTZ R97, R174, R97 ;  /* 0x00000061ae617221 */ /* 0x000fe20000010000 */
        /* <DEDUP_REMOVED lines=12> */
[----:B--2---:R-:W-:-:S04]  /*8040*/  @!P0 FADD.FTZ R163, R163, R172 ;  /* 0x000000aca3a38221 */ /* 0x004fc80000010000 */
[----:B------:R-:W1:Y:S01]  /*8050*/  SHFL.DOWN PT, R169, R6, 0x10, 0x1f ;  /* 0x0a001f0006a97f89 */ /* 0x000e6200000e0000 */
[----:B------:R-:W-:-:S03]  /*8060*/  ISETP.NE.AND P0, PT, R133, RZ, PT ;  /* 0x000000ff8500720c */ /* 0x000fc60003f05270 */
[----:B------:R-:W2:Y:S10]  /*8070*/  SHFL.DOWN PT, R162, R163, 0x10, 0x1f ;  /* 0x0a001f00a3a27f89 */ /* 0x000eb400000e0000 */
[----:B------:R-:W-:-:S04]  /*8080*/  @!P0 SHF.R.U32.HI R4, RZ, 0x2, R152 ;  /* 0x00000002ff048819 */ /* 0x000fc80000011698 */
[----:B------:R-:W-:Y:S01]  /*8090*/  @!P0 LOP3.LUT R158, R4, 0xf8, RZ, 0xc0, !PT ;  /* 0x000000f8049e8812 */ /* 0x000fe200078ec0ff */
[----:B-1----:R-:W-:Y:S01]  /*80a0*/  FADD.FTZ R5, R6, R169 ;  /* 0x000000a906057221 */ /* 0x002fe20000010000 */
[C---:B------:R-:W-:Y:S01]  /*80b0*/  FMUL.FTZ R169, R18.reuse, R165 ;  /* 0x000000a512a97220 */ /* 0x040fe20000410000 */
[----:B------:R-:W-:Y:S01]  /*80c0*/  FMUL.FTZ R18, R18, R19 ;  /* 0x0000001312127220 */ /* 0x000fe20000410000 */
[----:B--2---:R-:W-:Y:S02]  /*80d0*/  FADD.FTZ R4, R163, R162 ;  /* 0x000000a2a3047221 */ /* 0x004fe40000010000 */
[----:B------:R-:W-:Y:S01]  /*80e0*/  FMUL.FTZ R196, R196, R169 ;  /* 0x000000a9c4c47220 */ /* 0x000fe20000410000 */
[----:B------:R-:W-:Y:S02]  /*80f0*/  FMUL.FTZ R18, R3, R18 ;  /* 0x0000001203127220 */ /* 0x000fe40000410000 */
[----:B------:R1:W-:Y:S01]  /*8100*/  @!P0 STS.64 [R158+UR32+0x18d8], R4 ;  /* 0x0018d8049e008988 */ /* 0x0003e20008000a20 */
[----:B------:R-:W-:Y:S01]  /*8110*/  FFMA.FTZ R165, R71, R165, R196 ;  /* 0x000000a547a57223 */ /* 0x000fe200000100c4 */
[----:B------:R-:W-:-:S03]  /*8120*/  FFMA.FTZ R19, R77, R19, R18 ;  /* 0x000000134d137223 */ /* 0x000fc60000010012 */
[----:B------:R-:W-:Y:S01]  /*8130*/  FADD.FTZ R78, R165, R78 ;  /* 0x0000004ea54e7221 */ /* 0x000fe20000010000 */
[----:B------:R-:W-:Y:S01]  /*8140*/  FADD.FTZ R76, R19, R76 ;  /* 0x0000004c134c7221 */ /* 0x000fe20000010000 */
        /* <DEDUP_REMOVED lines=17> */
.L_x_3890:
[----:B------:R-:W-:Y:S05]  /*8260*/  BSYNC.RECONVERGENT B0 ;  /* 0x0000000000007941 */ /* 0x000fea0003800200 */
.L_x_3889:
[----:B------:R-:W-:-:S04]  /*8270*/  IADD3 R21, PT, PT, R21, 0x1, RZ ;  /* 0x0000000115157810 */ /* 0x000fc80007ffe0ff */
[----:B------:R-:W-:-:S13]  /*8280*/  ISETP.GE.AND P0, PT, R21, UR43, PT ;  /* 0x0000002b15007c0c */ /* 0x000fda000bf06270 */
[----:B------:R-:W-:Y:S05]  /*8290*/  @!P0 BRA `(.L_x_3891) ;  /* 0xffffffc400b88947 */ /* 0x000fea000383ffff */
.L_x_3846:
[----:B------:R-:W-:Y:S01]  /*82a0*/  BAR.SYNC.DEFER_BLOCKING 0x0 ;  /* 0x0000000000007b1d */ /* 0x000fe20000010000 */
[----:B------:R-:W-:Y:S01]  /*82b0*/  UIADD3 UR19, UPT, UPT, -UR22, UR19, URZ ;  /* 0x0000001316137290 */ /* 0x000fe2000fffe1ff */
[----:B--2---:R-:W-:Y:S02]  /*82c0*/  PRMT R3, RZ, 0x7610, R3 ;  /* 0x00007610ff037816 */ /* 0x004fe40000000003 */
[----:B------:R-:W-:Y:S02]  /*82d0*/  PRMT R0, RZ, 0x7610, R0 ;  /* 0x00007610ff007816 */ /* 0x000fe40000000000 */
[----:B-1----:R-:W-:Y:S01]  /*82e0*/  PRMT R5, RZ, 0x7610, R5 ;  /* 0x00007610ff057816 */ /* 0x002fe20000000005 */
[----:B------:R-:W1:Y:S01]  /*82f0*/  LDCU.64 UR28, c[0x0][0x4f8] ;  /* 0x00009f00ff1c77ac */ /* 0x000e620008000a00 */
[----:B------:R-:W-:Y:S02]  /*8300*/  ISETP.GE.AND P2, PT, R150, UR19, PT ;  /* 0x0000001396007c0c */ /* 0x000fe4000bf46270 */
[----:B------:R-:W-:Y:S01]  /*8310*/  ISETP.GE.AND P1, PT, R148, UR19, PT ;  /* 0x0000001394007c0c */ /* 0x000fe2000bf26270 */
[----:B------:R-:W2:Y:S01]  /*8320*/  LDCU.64 UR30, c[0x0][0x500] ;  /* 0x0000a000ff1e77ac */ /* 0x000ea20008000a00 */
[----:B------:R-:W-:-:S02]  /*8330*/  ISETP.GE.AND P0, PT, R147, UR19, PT ;  /* 0x0000001393007c0c */ /* 0x000fc4000bf06270 */
[----:B------:R-:W-:Y:S02]  /*8340*/  ISETP.GE.AND P4, PT, R146, UR19, PT ;  /* 0x0000001392007c0c */ /* 0x000fe4000bf86270 */
[----:B------:R-:W-:Y:S02]  /*8350*/  ISETP.GE.AND P6, PT, R145, UR19, PT ;  /* 0x0000001391007c0c */ /* 0x000fe4000bfc6270 */
[----:B------:R-:W-:Y:S02]  /*8360*/  ISETP.GE.AND P5, PT, R144, UR19, PT ;  /* 0x0000001390007c0c */ /* 0x000fe4000bfa6270 */
[----:B------:R-:W-:Y:S02]  /*8370*/  ISETP.GE.AND P3, PT, R143, UR19, PT ;  /* 0x000000138f007c0c */ /* 0x000fe4000bf66270 */
[----:B------:R-:W-:Y:S01]  /*8380*/  PRMT R2, RZ, 0x7610, R2 ;  /* 0x00007610ff027816 */ /* 0x000fe20000000002 */
[----:B------:R-:W3:Y:S01]  /*8390*/  @!P2 LDG.E.U16 R3, desc[UR24][R8.64] ;  /* 0x000000180803a981 */ /* 0x000ee2000c1e1500 */
[----:B------:R-:W-:-:S02]  /*83a0*/  ISETP.GE.AND P2, PT, R142, UR19, PT ;  /* 0x000000138e007c0c */ /* 0x000fc4000bf46270 */
[----:B------:R-:W-:Y:S01]  /*83b0*/  PRMT R7, RZ, 0x7610, R7 ;  /* 0x00007610ff077816 */ /* 0x000fe20000000007 */
[----:B------:R-:W4:Y:S01]  /*83c0*/  @!P1 LDG.E.U16 R0, desc[UR24][R8.64+0x40] ;  /* 0x0000401808009981 */ /* 0x000f22000c1e1500 */
[----:B------:R-:W-:Y:S02]  /*83d0*/  ISETP.GE.AND P1, PT, R141, UR19, PT ;  /* 0x000000138d007c0c */ /* 0x000fe4000bf26270 */
[----:B------:R-:W-:Y:S01]  /*83e0*/  PRMT R4, RZ, 0x7610, R4 ;  /* 0x00007610ff047816 */ /* 0x000fe20000000004 */
[----:B------:R-:W5:Y:S01]  /*83f0*/  @!P0 LDG.E.U16 R5, desc[UR24][R8.64+0x80] ;  /* 0x0000801808058981 */ /* 0x000f62000c1e1500 */
[----:B------:R-:W-:Y:S02]  /*8400*/  PRMT R11, RZ, 0x7610, R11 ;  /* 0x00007610ff0b7816 */ /* 0x000fe4000000000b */
[----:B------:R-:W-:Y:S01]  /*8410*/  PRMT R6, RZ, 0x7610, R6 ;  /* 0x00007610ff067816 */ /* 0x000fe20000000006 */
[----:B------:R-:W2:Y:S01]  /*8420*/  @!P4 LDG.E.U16 R2, desc[UR24][R8.64+0xc0] ;  /* 0x0000c0180802c981 */ /* 0x000ea2000c1e1500 */
[----:B------:R-:W-:-:S02]  /*8430*/  PRMT R13, RZ, 0x7610, R13 ;  /* 0x00007610ff0d7816 */ /* 0x000fc4000000000d */
[----:B------:R-:W-:Y:S01]  /*8440*/  ISETP.GE.AND P0, PT, R140, UR19, PT ;  /* 0x000000138c007c0c */ /* 0x000fe2000bf06270 */
[----:B------:R-:W2:Y:S01]  /*8450*/  @!P6 LDG.E.U16 R7, desc[UR24][R8.64+0x100] ;  /* 0x000100180807e981 */ /* 0x000ea2000c1e1500 */
[----:B------:R-:W-:Y:S02]  /*8460*/  ISETP.GE.AND P4, PT, R139, UR19, PT ;  /* 0x000000138b007c0c */ /* 0x000fe4000bf86270 */
[----:B------:R-:W-:Y:S01]  /*8470*/  ISETP.GE.AND P6, PT, R138, UR19, PT ;  /* 0x000000138a007c0c */ /* 0x000fe2000bfc6270 */
[----:B------:R-:W2:Y:S01]  /*8480*/  @!P5 LDG.E.U16 R4, desc[UR24][R8.64+0x140] ;  /* 0x000140180804d981 */ /* 0x000ea2000c1e1500 */
[----:B------:R-:W-:-:S03]  /*8490*/  ISETP.GE.AND P5, PT, R137, UR19, PT ;  /* 0x0000001389007c0c */ /* 0x000fc6000bfa6270 */
[----:B------:R-:W2:Y:S01]  /*84a0*/  @!P3 LDG.E.U16 R11, desc[UR24][R8.64+0x180] ;  /* 0x00018018080bb981 */ /* 0x000ea2000c1e1500 */
[----:B------:R-:W-:-:S03]  /*84b0*/  ISETP.GE.AND P3, PT, R136, UR19, PT ;  /* 0x0000001388007c0c */ /* 0x000fc6000bf66270 */
[----:B------:R-:W2:Y:S01]  /*84c0*/  @!P2 LDG.E.U16 R6, desc[UR24][R8.64+0x1c0] ;  /* 0x0001c0180806a981 */ /* 0x000ea2000c1e1500 */
[----:B------:R-:W-:-:S03]  /*84d0*/  ISETP.GE.AND P2, PT, R135, UR19, PT ;  /* 0x0000001387007c0c */ /* 0x000fc6000bf46270 */
[----:B------:R-:W2:Y:S01]  /*84e0*/  @!P1 LDG.E.U16 R13, desc[UR24][R8.64+0x200] ;  /* 0x00020018080d9981 */ /* 0x000ea2000c1e1500 */
[----:B------:R-:W-:Y:S02]  /*84f0*/  ISETP.GE.AND P1, PT, R134, UR19, PT ;  /* 0x0000001386007c0c */ /* 0x000fe4000bf26270 */
        /* <DEDUP_REMOVED lines=36> */
[----:B------:R-:W2:Y:S04]  /*8740*/  LDS.U16 R2, [R115+0x2] ;  /* 0x0000020073027984 */ /* 0x000ea80000000400 */
[----:B------:R-:W3:Y:S04]  /*8750*/  LDS.U16 R0, [R116] ;  /* 0x0000000074007984 */ /* 0x000ee80000000400 */
[----:B------:R-:W4:Y:S04]  /*8760*/  LDS.U16 R3, [R114+0x4] ;  /* 0x0000040072037984 */ /* 0x000f280000000400 */
[----:B------:R-:W-:Y:S04]  /*8770*/  LDS.U16 R6, [R108+0x10] ;  /* 0x000010006c067984 */ /* 0x000fe80000000400 */
[----:B------:R-:W-:Y:S01]  /*8780*/  LDS.U16 R4, [R110+0xc] ;  /* 0x00000c006e047984 */ /* 0x000fe20000000400 */
[----:B--2---:R-:W-:-:S03]  /*8790*/  IMAD.U32 R7, R2, 0x10000, RZ ;  /* 0x0001000002077824 */ /* 0x004fc600078e00ff */
[----:B------:R-:W-:Y:S01]  /*87a0*/  LDS.U16 R2, [R112+0x8] ;  /* 0x0000080070027984 */ /* 0x000fe20000000400 */
[--C-:B------:R-:W-:Y:S01]  /*87b0*/  FADD.FTZ R10, R7, R154.reuse ;  /* 0x0000009a070a7221 */ /* 0x100fe20000010000 */
[----:B---3--:R-:W-:Y:S02]  /*87c0*/  SHF.L.U32 R5, R0, 0x10, RZ ;  /* 0x0000001000057819 */ /* 0x008fe400000006ff */
[----:B------:R-:W2:Y:S02]  /*87d0*/  LDS.U16 R0, [R113+0x6] ;  /* 0x0000060071007984 */ /* 0x000ea40000000400 */
[----:B------:R-:W-:Y:S01]  /*87e0*/  FSETP.GTU.FTZ.AND P6, PT, R10, 20, PT ;  /* 0x41a000000a00780b */ /* 0x000fe20003fdc000 */
[--C-:B------:R-:W-:Y:S01]  /*87f0*/  FADD.FTZ R8, R5, R154.reuse ;  /* 0x0000009a05087221 */ /* 0x100fe20000010000 */
[----:B----4-:R-:W-:Y:S01]  /*8800*/  SHF.L.U32 R7, R3, 0x10, RZ ;  /* 0x0000001003077819 */ /* 0x010fe200000006ff */
[----:B------:R-:W-:Y:S03]  /*8810*/  LDS.U16 R5, [R109+0xe] ;  /* 0x00000e006d057984 */ /* 0x000fe60000000400 */
[----:B------:R-:W-:Y:S01]  /*8820*/  FSETP.GTU.FTZ.AND P1, PT, R8, 20, PT ;  /* 0x41a000000800780b */ /* 0x000fe20003f3c000 */
[----:B------:R-:W-:Y:S01]  /*8830*/  FADD.FTZ R12, R7, R154 ;  /* 0x0000009a070c7221 */ /* 0x000fe20000010000 */
[----:B------:R-:W3:Y:S05]  /*8840*/  LDS.U16 R3, [R111+0xa] ;  /* 0x00000a006f037984 */ /* 0x000eea0000000400 */
[----:B------:R-:W-:Y:S01]  /*8850*/  @!P6 FMUL.FTZ R10, R10, -1.4426950216293334961 ;  /* 0xbfb8aa3b0a0ae820 */ /* 0x000fe20000410000 */
[----:B------:R-:W-:Y:S01]  /*8860*/  FSETP.GTU.FTZ.AND P5, PT, R12, 20, PT ;  /* 0x41a000000c00780b */ /* 0x000fe20003fbc000 */
[----:B------:R-:W4:Y:S04]  /*8870*/  LDS.U16 R7, [R107+0x12] ;  /* 0x000012006b077984 */ /* 0x000f280000000400 */
[----:B------:R-:W5:Y:S01]  /*8880*/  @!P6 MUFU.EX2 R10, R10 ;  /* 0x0000000a000ae308 */ /* 0x000f620000000800 */
[----:B------:R-:W-:-:S06]  /*8890*/  @!P1 FMUL.FTZ R8, R8, -1.4426950216293334961 ;  /* 0xbfb8aa3b08089820 */ /* 0x000fcc0000410000 */
[----:B------:R-:W0:Y:S01]  /*88a0*/  @!P1 MUFU.EX2 R8, R8 ;  /* 0x0000000800089308 */ /* 0x000e220000000800 */
[----:B------:R-:W-:Y:S01]  /*88b0*/  @!P5 FMUL.FTZ R12, R12, -1.4426950216293334961 ;  /* 0xbfb8aa3b0c0cd820 */ /* 0x000fe20000410000 */
[----:B-----5:R-:W-:-:S05]  /*88c0*/  @!P6 FADD.FTZ R11, R10, 1 ;  /* 0x3f8000000a0be421 */ /* 0x020fca0000010000 */
[----:B------:R-:W5:Y:S04]  /*88d0*/  @!P5 MUFU.EX2 R12, R12 ;  /* 0x0000000c000cd308 */ /* 0x000f680000000800 */
[----:B------:R-:W1:Y:S01]  /*88e0*/  @!P6 MUFU.RCP R14, R11 ;  /* 0x0000000b000ee308 */ /* 0x000e620000001000 */
[----:B0-----:R-:W-:-:S07]  /*88f0*/  @!P1 FADD.FTZ R9, R8, 1 ;  /* 0x3f80000008099421 */ /* 0x001fce0000010000 */
[----:B------:R0:W4:Y:S01]  /*8900*/  @!P1 MUFU.RCP R19, R9 ;  /* 0x0000000900139308 */ /* 0x0001220000001000 */
[----:B--2---:R-:W-:Y:S02]  /*8910*/  SHF.L.U32 R13, R0, 0x10, RZ ;  /* 0x00000010000d7819 */ /* 0x004fe400000006ff */
[----:B0-----:R-:W-:Y:S01]  /*8920*/  SHF.L.U32 R9, R6, 0x10, RZ ;  /* 0x0000001006097819 */ /* 0x001fe200000006ff */
[----:B-----5:R-:W-:-:S04]  /*8930*/  @!P5 FADD.FTZ R0, R12, 1 ;  /* 0x3f8000000c00d421 */ /* 0x020fc80000010000 */
[--C-:B------:R-:W-:Y:S01]  /*8940*/  FADD.FTZ R9, R9, R154.reuse ;  /* 0x0000009a09097221 */ /* 0x100fe20000010000 */
[----:B-1----:R-:W-:Y:S01]  /*8950*/  @!P6 FMUL.FTZ R79, R79, R14 ;  /* 0x0000000e4f4fe220 */ /* 0x002fe20000410000 */
[----:B------:R-:W-:Y:S01]  /*8960*/  SHF.L.U32 R15, R2, 0x10, RZ ;  /* 0x00000010020f7819 */ /* 0x000fe200000006ff */
[--C-:B------:R-:W-:Y:S01]  /*8970*/  FADD.FTZ R2, R13, R154.reuse ;  /* 0x0000009a0d027221 */ /* 0x100fe20000010000 */
[----:B---3--:R-:W-:Y:S02]  /*8980*/  SHF.L.U32 R3, R3, 0x10, RZ ;  /* 0x0000001003037819 */ /* 0x008fe400000006ff */
[----:B------:R-:W-:Y:S01]  /*8990*/  FSETP.GTU.FTZ.AND P6, PT, R9, 20, PT ;  /* 0x41a000000900780b */ /* 0x000fe20003fdc000 */
[----:B------:R0:W1:Y:S01]  /*89a0*/  @!P5 MUFU.RCP R13, R0 ;  /* 0x00000000000dd308 */ /* 0x0000620000001000 */
[----:B------:R-:W-:Y:S02]  /*89b0*/  IMAD.U32 R17, R4, 0x10000, RZ ;  /* 0x0001000004117824 */ /* 0x000fe400078e00ff */
[--C-:B------:R-:W-:Y:S01]  /*89c0*/  FADD.FTZ R3, R3, R154.reuse ;  /* 0x0000009a03037221 */ /* 0x100fe20000010000 */
[----:B------:R-:W-:Y:S01]  /*89d0*/  FSETP.GTU.FTZ.AND P0, PT, R2, 20, PT ;  /* 0x41a000000200780b */ /* 0x000fe20003f1c000 */
[--C-:B------:R-:W-:Y:S01]  /*89e0*/  FADD.FTZ R15, R15, R154.reuse ;  /* 0x0000009a0f0f7221 */ /* 0x100fe20000010000 */
[----:B------:R-:W-:Y:S01]  /*89f0*/  FADD.FTZ R17, R17, R154 ;  /* 0x0000009a11117221 */ /* 0x000fe20000010000 */
[----:B------:R-:W-:-:S02]  /*8a00*/  SHF.L.U32 R5, R5, 0x10, RZ ;  /* 0x0000001005057819 */ /* 0x000fc400000006ff */
[----:B----4-:R-:W-:Y:S02]  /*8a10*/  SHF.L.U32 R7, R7, 0x10, RZ ;  /* 0x0000001007077819 */ /* 0x010fe400000006ff */
[----:B------:R-:W-:Y:S02]  /*8a20*/  FSETP.GTU.FTZ.AND P3, PT, R3, 20, PT ;  /* 0x41a000000300780b */ /* 0x000fe40003f7c000 */
[----:B------:R-:W-:Y:S01]  /*8a30*/  FSETP.GTU.FTZ.AND P2, PT, R17, 20, PT ;  /* 0x41a000001100780b */ /* 0x000fe20003f5c000 */
[----:B------:R-:W-:Y:S01]  /*8a40*/  @!P6 FMUL.FTZ R6, R9, -1.4426950216293334961 ;  /* 0xbfb8aa3b0906e820 */ /* 0x000fe20000410000 */
[----:B------:R-:W-:Y:S01]  /*8a50*/  FSETP.GTU.FTZ.AND P4, PT, R15, 20, PT ;  /* 0x41a000000f00780b */ /* 0x000fe20003f9c000 */
[--C-:B------:R-:W-:Y:S01]  /*8a60*/  FADD.FTZ R5, R5, R154.reuse ;  /* 0x0000009a05057221 */ /* 0x100fe20000010000 */
[----:B------:R-:W-:Y:S01]  /*8a70*/  FADD.FTZ R7, R7, R154 ;  /* 0x0000009a07077221 */ /* 0x000fe20000010000 */
[----:B------:R-:W-:Y:S01]  /*8a80*/  @!P1 FMUL.FTZ R76, R76, R19 ;  /* 0x000000134c4c9220 */ /* 0x000fe20000410000 */
[----:B0-----:R-:W-:Y:S01]  /*8a90*/  @!P0 FMUL.FTZ R0, R2, -1.4426950216293334961 ;  /* 0xbfb8aa3b02008820 */ /* 0x001fe20000410000 */
[----:B------:R-:W0:Y:S01]  /*8aa0*/  @!P6 MUFU.EX2 R6, R6 ;  /* 0x000000060006e308 */ /* 0x000e220000000800 */
[----:B------:R-:W-:Y:S01]  /*8ab0*/  FSETP.GTU.FTZ.AND P1, PT, R5, 20, PT ;  /* 0x41a000000500780b */ /* 0x000fe20003f3c000 */
[----:B-1----:R-:W-:Y:S01]  /*8ac0*/  @!P5 FMUL.FTZ R78, R78, R13 ;  /* 0x0000000d4e4ed220 */ /* 0x002fe20000410000 */
[----:B------:R-:W-:Y:S01]  /*8ad0*/  FSETP.GTU.FTZ.AND P5, PT, R7, 20, PT ;  /* 0x41a000000700780b */ /* 0x000fe20003fbc000 */
[----:B------:R-:W-:Y:S01]  /*8ae0*/  @!P3 FMUL.FTZ R3, R3, -1.4426950216293334961 ;  /* 0xbfb8aa3b0303b820 */ /* 0x000fe20000410000 */
[----:B------:R-:W1:Y:S01]  /*8af0*/  @!P0 MUFU.EX2 R0, R0 ;  /* 0x0000000000008308 */ /* 0x000e620000000800 */
[----:B------:R-:W-:-:S02]  /*8b00*/  @!P2 FMUL.FTZ R4, R17, -1.4426950216293334961 ;  /* 0xbfb8aa3b1104a820 */ /* 0x000fc40000410000 */
[----:B------:R-:W-:Y:S02]  /*8b10*/  @!P4 FMUL.FTZ R2, R15, -1.4426950216293334961 ;  /* 0xbfb8aa3b0f02c820 */ /* 0x000fe40000410000 */
[----:B------:R-:W2:Y:S04]  /*8b20*/  @!P3 MUFU.EX2 R3, R3 ;  /* 0x000000030003b308 */ /* 0x000ea80000000800 */
[----:B------:R-:W3:Y:S01]  /*8b30*/  @!P2 MUFU.EX2 R4, R4 ;  /* 0x000000040004a308 */ /* 0x000ee20000000800 */
[----:B------:R-:W-:Y:S01]  /*8b40*/  @!P1 FMUL.FTZ R5, R5, -1.4426950216293334961 ;  /* 0xbfb8aa3b05059820 */ /* 0x000fe20000410000 */
[----:B0-----:R-:W-:Y:S02]  /*8b50*/  @!P6 FADD.FTZ R6, R6, 1 ;  /* 0x3f8000000606e421 */ /* 0x001fe40000010000 */
[----:B------:R-:W0:Y:S01]  /*8b60*/  @!P4 MUFU.EX2 R2, R2 ;  /* 0x000000020002c308 */ /* 0x000e220000000800 */
[----:B------:R-:W-:Y:S01]  /*8b70*/  @!P5 FMUL.FTZ R7, R7, -1.4426950216293334961 ;  /* 0xbfb8aa3b0707d820 */ /* 0x000fe20000410000 */
[----:B-1----:R-:W-:-:S02]  /*8b80*/  @!P0 FADD.FTZ R0, R0, 1 ;  /* 0x3f80000000008421 */ /* 0x002fc40000010000 */
[----:B------:R-:W1:Y:S04]  /*8b90*/  @!P1 MUFU.EX2 R5, R5 ;  /* 0x0000000500059308 */ /* 0x000e680000000800 */
[----:B------:R-:W4:Y:S01]  /*8ba0*/  @!P6 MUFU.RCP R6, R6 ;  /* 0x000000060006e308 */ /* 0x000f220000001000 */
[----:B--2---:R-:W-:Y:S01]  /*8bb0*/  @!P3 FADD.FTZ R3, R3, 1 ;  /* 0x3f8000000303b421 */ /* 0x004fe20000010000 */
[----:B---3--:R-:W-:-:S06]  /*8bc0*/  @!P2 FADD.FTZ R4, R4, 1 ;  /* 0x3f8000000404a421 */ /* 0x008fcc0000010000 */
[----:B------:R-:W2:Y:S01]  /*8bd0*/  @!P5 MUFU.EX2 R7, R7 ;  /* 0x000000070007d308 */ /* 0x000ea20000000800 */
[----:B0-----:R-:W-:-:S03]  /*8be0*/  @!P4 FADD.FTZ R2, R2, 1 ;  /* 0x3f8000000202c421 */ /* 0x001fc60000010000 */
[----:B------:R0:W-:Y:S01]  /*8bf0*/  @!P0 MUFU.RCP R8, R0 ;  /* 0x0000000000088308 */ /* 0x0001e20000001000 */
[----:B-1----:R-:W-:Y:S01]  /*8c00*/  @!P1 FADD.FTZ R5, R5, 1 ;  /* 0x3f80000005059421 */ /* 0x002fe20000010000 */
[----:B0-----:R-:W-:Y:S06]  /*8c10*/  LDS.U16 R0, [R106+0x14] ;  /* 0x000014006a007984 */ /* 0x001fec0000000400 */
[----:B------:R0:W-:Y:S01]  /*8c20*/  @!P3 MUFU.RCP R10, R3 ;  /* 0x00000003000ab308 */ /* 0x0001e20000001000 */
[----:B--2---:R-:W-:-:S07]  /*8c30*/  @!P5 FADD.FTZ R7, R7, 1 ;  /* 0x3f8000000707d421 */ /* 0x004fce0000010000 */
[----:B------:R1:W-:Y:S01]  /*8c40*/  @!P2 MUFU.RCP R11, R4 ;  /* 0x00000004000ba308 */ /* 0x0003e20000001000 */
[----:B0-----:R-:W0:Y:S01]  /*8c50*/  LDS.U16 R3, [R104+0x18] ;  /* 0x0000180068037984 */ /* 0x001e220000000400 */
[----:B----4-:R-:W-:-:S03]  /*8c60*/  @!P6 FMUL.FTZ R91, R91, R6 ;  /* 0x000000065b5be220 */ /* 0x010fc60000410000 */
[----:B------:R-:W-:Y:S03]  /*8c70*/  LDS.U16 R6, [R101+0x1e] ;  /* 0x00001e0065067984 */ /* 0x000fe60000000400 */
[----:B------:R2:W3:Y:S01]  /*8c80*/  @!P4 MUFU.RCP R9, R2 ;  /* 0x000000020009c308 */ /* 0x0004e20000001000 */
[----:B-1----:R-:W-:Y:S04]  /*8c90*/  LDS.U16 R4, [R103+0x1a] ;  /* 0x00001a0067047984 */ /* 0x002fe80000000400 */
[----:B--2---:R-:W1:Y:S03]  /*8ca0*/  LDS.U16 R2, [R105+0x16] ;  /* 0x0000160069027984 */ /* 0x004e660000000400 */
[----:B------:R2:W-:Y:S02]  /*8cb0*/  @!P1 MUFU.RCP R12, R5 ;  /* 0x00000005000c9308 */ /* 0x0005e40000001000 */
[----:B--2---:R-:W2:Y:S06]  /*8cc0*/  LDS.U16 R5, [R102+0x1c] ;  /* 0x00001c0066057984 */ /* 0x004eac0000000400 */
[----:B------:R-:W4:Y:S01]  /*8cd0*/  @!P5 MUFU.RCP R7, R7 ;  /* 0x000000070007d308 */ /* 0x000f220000001000 */
[----:B------:R-:W-:Y:S01]  /*8ce0*/  BAR.SYNC.DEFER_BLOCKING 0x0 ;  /* 0x0000000000007b1d */ /* 0x000fe20000010000 */
[----:B---3--:R-:W-:Y:S01]  /*8cf0*/  @!P4 FMUL.FTZ R82, R82, R9 ;  /* 0x000000095252c220 */ /* 0x008fe20000410000 */
[----:B----4-:R-:W-:Y:S01]  /*8d00*/  @!P5 FMUL.FTZ R94, R94, R7 ;  /* 0x000000075e5ed220 */ /* 0x010fe20000410000 */
[----:B------:R-:W-:-:S03]  /*8d10*/  PRMT R7, R34, 0x7632, R7 ;  /* 0x0000763222077816 */ /* 0x000fc60000000007 */
[----:B------:R-:W-:Y:S04]  /*8d20*/  STS.U16 [R116], R34 ;  /* 0x0000002274007388 */ /* 0x000fe80000000400 */
[----:B------:R3:W-:Y:S01]  /*8d30*/  STS.U16 [R115+0x2], R7 ;  /* 0x0000020773007388 */ /* 0x0007e20000000400 */
[----:B0-----:R-:W-:Y:S01]  /*8d40*/  SHF.L.U32 R3, R3, 0x10, RZ ;  /* 0x0000001003037819 */ /* 0x001fe200000006ff */
[----:B-1----:R-:W-:Y:S01]  /*8d50*/  IMAD.U32 R9, R2, 0x10000, RZ ;  /* 0x0001000002097824 */ /* 0x002fe200078e00ff */
[----:B---3--:R-:W-:Y:S01]  /*8d60*/  SHF.L.U32 R7, R0, 0x10, RZ ;  /* 0x0000001000077819 */ /* 0x008fe200000006ff */
[----:B------:R-:W-:-:S04]  /*8d70*/  @!P0 FMUL.FTZ R81, R81, R8 ;  /* 0x0000000851518220 */ /* 0x000fc80000410000 */
[----:B------:R-:W-:Y:S01]  /*8d80*/  FADD.FTZ R0, R7, R154 ;  /* 0x0000009a07007221 */ /* 0x000fe20000010000 */
[----:B------:R-:W-:Y:S01]  /*8d90*/  SHF.L.U32 R7, R4, 0x10, RZ ;  /* 0x0000001004077819 */ /* 0x000fe200000006ff */
[----:B------:R-:W-:Y:S01]  /*8da0*/  @!P3 FMUL.FTZ R83, R83, R10 ;  /* 0x0000000a5353b220 */ /* 0x000fe20000410000 */
[----:B------:R-:W-:Y:S01]  /*8db0*/  PRMT R8, R32, 0x7632, R8 ;  /* 0x0000763220087816 */ /* 0x000fe20000000008 */
[----:B------:R-:W-:Y:S01]  /*8dc0*/  FADD.FTZ R4, R3, R154 ;  /* 0x0000009a03047221 */ /* 0x000fe20000010000 */
[----:B------:R-:W-:Y:S01]  /*8dd0*/  PRMT R10, R30, 0x7632, R10 ;  /* 0x000076321e0a7816 */ /* 0x000fe2000000000a */
[--C-:B------:R-:W-:Y:S01]  /*8de0*/  FADD.FTZ R9, R9, R154.reuse ;  /* 0x0000009a09097221 */ /* 0x100fe20000010000 */
[----:B------:R-:W-:Y:S01]  /*8df0*/  FADD.FTZ R7, R7, R154 ;  /* 0x0000009a07077221 */ /* 0x000fe20000010000 */
[----:B------:R-:W-:Y:S01]  /*8e00*/  @!P2 FMUL.FTZ R84, R84, R11 ;  /* 0x0000000b5454a220 */ /* 0x000fe20000410000 */
[----:B------:R-:W-:Y:S01]  /*8e10*/  STS.U16 [R114+0x4], R32 ;  /* 0x0000042072007388 */ /* 0x000fe20000000400 */
[----:B------:R-:W-:-:S02]  /*8e20*/  PRMT R11, R28, 0x7632, R11 ;  /* 0x000076321c0b7816 */ /* 0x000fc4000000000b */
[----:B------:R-:W-:Y:S01]  /*8e30*/  PRMT R2, R26, 0x7632, R2 ;  /* 0x000076321a027816 */ /* 0x000fe20000000002 */
[----:B------:R0:W-:Y:S01]  /*8e40*/  STS.U16 [R113+0x6], R8 ;  /* 0x0000060871007388 */ /* 0x0001e20000000400 */
[----:B------:R-:W-:Y:S02]  /*8e50*/  FSETP.GTU.FTZ.AND P2, PT, R4, 20, PT ;  /* 0x41a000000400780b */ /* 0x000fe40003f5c000 */
[----:B------:R-:W-:Y:S01]  /*8e60*/  FSETP.GTU.FTZ.AND P3, PT, R9, 20, PT ;  /* 0x41a000000900780b */ /* 0x000fe20003f7c000 */
[----:B------:R-:W-:Y:S01]  /*8e70*/  STS.U16 [R112+0x8], R30 ;  /* 0x0000081e70007388 */ /* 0x000fe20000000400 */
[----:B------:R-:W-:Y:S02]  /*8e80*/  FSETP.GTU.FTZ.AND P5, PT, R7, 20, PT ;  /* 0x41a000000700780b */ /* 0x000fe40003fbc000 */
[----:B------:R-:W-:Y:S01]  /*8e90*/  F2FP.BF16.F32.PACK_AB R22, R22, R25 ;  /* 0x000000191616723e */ /* 0x000fe200000010ff */
[----:B------:R1:W-:Y:S01]  /*8ea0*/  STS.U16 [R111+0xa], R10 ;  /* 0x00000a0a6f007388 */ /* 0x0003e20000000400 */
[----:B------:R-:W-:-:S02]  /*8eb0*/  ISETP.NE.AND P0, PT, R152, RZ, PT ;  /* 0x000000ff9800720c */ /* 0x000fc40003f05270 */
[----:B0-----:R-:W-:Y:S01]  /*8ec0*/  PRMT R8, R24, 0x7632, R8 ;  /* 0x0000763218087816 */ /* 0x001fe20000000008 */
[----:B------:R-:W-:Y:S01]  /*8ed0*/  STS.U16 [R110+0xc], R28 ;  /* 0x00000c1c6e007388 */ /* 0x000fe20000000400 */
[----:B------:R-:W-:-:S03]  /*8ee0*/  F2FP.BF16.F32.PACK_AB R20, R20, R23 ;  /* 0x000000171414723e */ /* 0x000fc600000010ff */
[----:B------:R-:W-:Y:S01]  /*8ef0*/  STS.U16 [R109+0xe], R11 ;  /* 0x00000e0b6d007388 */ /* 0x000fe20000000400 */
[----:B------:R-:W-:-:S03]  /*8f00*/  SHF.L.U32 R3, R6, 0x10, RZ ;  /* 0x0000001006037819 */ /* 0x000fc600000006ff */
[----:B------:R-:W-:Y:S01]  /*8f10*/  STS.U16 [R108+0x10], R26 ;  /* 0x0000101a6c007388 */ /* 0x000fe20000000400 */
[----:B-1----:R-:W-:-:S03]  /*8f20*/  PRMT R10, R22, 0x7632, R10 ;  /* 0x00007632160a7816 */ /* 0x002fc6000000000a */
[----:B------:R-:W-:Y:S04]  /*8f30*/  STS.U16 [R107+0x12], R2 ;  /* 0x000012026b007388 */ /* 0x000fe80000000400 */
[----:B------:R-:W-:Y:S01]  /*8f40*/  STS.U16 [R106+0x14], R24 ;  /* 0x000014186a007388 */ /* 0x000fe20000000400 */
[----:B------:R-:W-:-:S03]  /*8f50*/  @!P1 FMUL.FTZ R89, R89, R12 ;  /* 0x0000000c59599220 */ /* 0x000fc60000410000 */
[----:B------:R0:W-:Y:S01]  /*8f60*/  STS.U16 [R105+0x16], R8 ;  /* 0x0000160869007388 */ /* 0x0001e20000000400 */
[----:B------:R-:W-:Y:S02]  /*8f70*/  IMAD.U32 R12, RZ, RZ, UR19 ;  /* 0x00000013ff0c7e24 */ /* 0x000fe4000f8e00ff */
[----:B------:R-:W-:Y:S01]  /*8f80*/  FADD.FTZ R6, R3, R154 ;  /* 0x0000009a03067221 */ /* 0x000fe20000010000 */
[----:B------:R-:W-:Y:S01]  /*8f90*/  STS.U16 [R104+0x18], R22 ;  /* 0x0000181668007388 */ /* 0x000fe20000000400 */
[----:B------:R-:W-:Y:S02]  /*8fa0*/  FSETP.GTU.FTZ.AND P6, PT, R0, 20, PT ;  /* 0x41a000000000780b */ /* 0x000fe40003fdc000 */
[----:B0-----:R-:W-:Y:S01]  /*8fb0*/  PRMT R8, R20, 0x7632, R8 ;  /* 0x0000763214087816 */ /* 0x001fe20000000008 */
[----:B------:R-:W-:Y:S01]  /*8fc0*/  STS.U16 [R103+0x1a], R10 ;  /* 0x00001a0a67007388 */ /* 0x000fe20000000400 */
[----:B------:R-:W-:Y:S01]  /*8fd0*/  @!P2 FMUL.FTZ R3, R4, -1.4426950216293334961 ;  /* 0xbfb8aa3b0403a820 */ /* 0x000fe20000410000 */
[----:B------:R-:W-:-:S02]  /*8fe0*/  @!P3 FMUL.FTZ R2, R9, -1.4426950216293334961 ;  /* 0xbfb8aa3b0902b820 */ /* 0x000fc40000410000 */
[----:B------:R-:W-:Y:S01]  /*8ff0*/  STS.U16 [R102+0x1c], R20 ;  /* 0x00001c1466007388 */ /* 0x000fe20000000400 */
[----:B------:R-:W-:Y:S01]  /*9000*/  @!P5 FMUL.FTZ R4, R7, -1.4426950216293334961 ;  /* 0xbfb8aa3b0704d820 */ /* 0x000fe20000410000 */
[----:B--2---:R-:W-:Y:S02]  /*9010*/  SHF.L.U32 R5, R5, 0x10, RZ ;  /* 0x0000001005057819 */ /* 0x004fe400000006ff */
        /* <DEDUP_REMOVED lines=22> */
[----:B------:R-:W-:-:S03]  /*9180*/  FSETP.GTU.FTZ.AND P1, PT, R5, 20, PT ;  /* 0x41a000000500780b */ /* 0x000fc60003f3c000 */
[----:B------:R-:W1:Y:S01]  /*9190*/  @!P6 MUFU.EX2 R0, R0 ;  /* 0x000000000000e308 */ /* 0x000e620000000800 */
[----:B------:R-:W-:-:S09]  /*91a0*/  FSETP.GTU.FTZ.AND P4, PT, R6, 20, PT ;  /* 0x41a000000600780b */ /* 0x000fd20003f9c000 */
[----:B------:R-:W-:Y:S01]  /*91b0*/  @!P1 FMUL.FTZ R5, R5, -1.4426950216293334961 ;  /* 0xbfb8aa3b05059820 */ /* 0x000fe20000410000 */
[----:B------:R-:W2:Y:S04]  /*91c0*/  @!P3 MUFU.EX2 R2, R2 ;  /* 0x000000020002b308 */ /* 0x000ea80000000800 */
[----:B------:R-:W3:Y:S01]  /*91d0*/  @!P2 MUFU.EX2 R3, R3 ;  /* 0x000000030003a308 */ /* 0x000ee20000000800 */
[----:B------:R-:W4:Y:S03]  /*91e0*/  LDS R39, [UR32+0x840] ;  /* 0x00084020ff277984 */ /* 0x000f260008000800 */
[----:B------:R-:W5:Y:S01]  /*91f0*/  @!P1 MUFU.EX2 R5, R5 ;  /* 0x0000000500059308 */ /* 0x000f620000000800 */
[----:B-1----:R-:W-:Y:S01]  /*9200*/  @!P6 FADD.FTZ R0, R0, 1 ;  /* 0x3f8000000000e421 */ /* 0x002fe20000010000 */
[----:B------:R-:W-:Y:S01]  /*9210*/  USHF.R.S32.HI UR23, URZ, 0x1f, UR22 ;  /* 0x0000001fff177899 */ /* 0x000fe20008011416 */
[----:B------:R-:W-:-:S03]  /*9220*/  @!P4 FMUL.FTZ R6, R6, -1.4426950216293334961 ;  /* 0xbfb8aa3b0606c820 */ /* 0x000fc60000410000 */
[----:B------:R-:W-:Y:S01]  /*9230*/  UIMAD.WIDE.U32 UR20, UR27, UR28, UR22 ;  /* 0x0000001c1b1472a5 */ /* 0x000fe2000f8e0016 */
[----:B------:R-:W1:Y:S01]  /*9240*/  @!P6 MUFU.RCP R0, R0 ;  /* 0x000000000000e308 */ /* 0x000e620000001000 */
[----:B--2---:R-:W-:Y:S01]  /*9250*/  @!P3 FADD.FTZ R2, R2, 1 ;  /* 0x3f8000000202b421 */ /* 0x004fe20000010000 */
[----:B---3--:R-:W-:Y:S01]  /*9260*/  @!P2 FADD.FTZ R3, R3, 1 ;  /* 0x3f8000000303a421 */ /* 0x008fe20000010000 */
[----:B------:R-:W-:Y:S01]  /*9270*/  UIMAD UR21, UR27, UR29, UR21 ;  /* 0x0000001d1b1572a4 */ /* 0x000fe2000f8e0215 */
[----:B------:R-:W2:Y:S01]  /*9280*/  LDCU.64 UR28, c[0x0][0x550] ;  /* 0x0000aa00ff1c77ac */ /* 0x000ea20008000a00 */
[----:B-----5:R-:W-:-:S03]  /*9290*/  @!P1 FADD.FTZ R5, R5, 1 ;  /* 0x3f80000005059421 */ /* 0x020fc60000010000 */
[----:B------:R-:W3:Y:S04]  /*92a0*/  @!P5 MUFU.EX2 R4, R4 ;  /* 0x000000040004d308 */ /* 0x000ee80000000800 */
[----:B------:R-:W5:Y:S01]  /*92b0*/  @!P4 MUFU.EX2 R6, R6 ;  /* 0x000000060006c308 */ /* 0x000f620000000800 */
[----:B------:R-:W-:-:S03]  /*92c0*/  UIMAD.WIDE.U32 UR20, UR26, UR30, UR20 ;  /* 0x0000001e1a1472a5 */ /* 0x000fc6000f8e0014 */
[----:B------:R-:W2:Y:S01]  /*92d0*/  @!P3 MUFU.RCP R41, R2 ;  /* 0x000000020029b308 */ /* 0x000ea20000001000 */
[----:B------:R-:W-:Y:S01]  /*92e0*/  UIMAD UR19, UR26, UR31, UR21 ;  /* 0x0000001f1a1372a4 */ /* 0x000fe2000f8e0215 */
[----:B-1----:R-:W-:-:S06]  /*92f0*/  @!P6 FMUL.FTZ R93, R93, R0 ;  /* 0x000000005d5de220 */ /* 0x002fcc0000410000 */
[----:B0-----:R0:W1:Y:S08]  /*9300*/  @!P2 MUFU.RCP R8, R3 ;  /* 0x000000030008a308 */ /* 0x0010700000001000 */
[----:B------:R-:W1:Y:S01]  /*9310*/  @!P1 MUFU.RCP R10, R5 ;  /* 0x00000005000a9308 */ /* 0x000e620000001000 */
[----:B------:R-:W-:Y:S01]  /*9320*/  IADD3 R0, P6, PT, R150, UR20, RZ ;  /* 0x0000001496007c10 */ /* 0x000fe2000ffde0ff */
[----:B---3--:R-:W-:Y:S01]  /*9330*/  @!P5 FADD.FTZ R4, R4, 1 ;  /* 0x3f8000000404d421 */ /* 0x008fe20000010000 */
[----:B-----5:R-:W-:Y:S01]  /*9340*/  @!P4 FADD.FTZ R6, R6, 1 ;  /* 0x3f8000000606c421 */ /* 0x020fe20000010000 */
[----:B--2---:R-:W-:Y:S01]  /*9350*/  @!P3 FMUL.FTZ R96, R96, R41 ;  /* 0x000000296060b220 */ /* 0x004fe20000410000 */
[----:B0-----:R-:W-:Y:S01]  /*9360*/  IADD3.X R3, PT, PT, RZ, UR19, RZ, P6, !PT ;  /* 0x00000013ff037c10 */ /* 0x001fe2000b7fe4ff */
[----:B------:R-:W0:Y:S01]  /*9370*/  LDCU.64 UR20, c[0x0][0x518] ;  /* 0x0000a300ff1477ac */ /* 0x000e220008000a00 */
[----:B------:R-:W-:Y:S01]  /*9380*/  LEA R2, P6, R0, UR28, 0x1 ;  /* 0x0000001c00027c11 */ /* 0x000fe2000f8c08ff */
[----:B------:R-:W2:Y:S01]  /*9390*/  @!P5 MUFU.RCP R43, R4 ;  /* 0x00000004002bd308 */ /* 0x000ea20000001000 */
[-C--:B----4-:R-:W-:Y:S01]  /*93a0*/  ISETP.GE.AND P3, PT, R148, R39.reuse, PT ;  /* 0x000000279400720c */ /* 0x090fe20003f66270 */
[----:B-1----:R-:W-:Y:S01]  /*93b0*/  @!P2 FMUL.FTZ R95, R95, R8 ;  /* 0x000000085f5fa220 */ /* 0x002fe20000410000 */
[----:B------:R-:W-:Y:S01]  /*93c0*/  LEA.HI.X R3, R0, UR29, R3, 0x1, P6 ;  /* 0x0000001d00037c11 */ /* 0x000fe2000b0f0c03 */
[----:B------:R-:W1:Y:S04]  /*93d0*/  LDCU.64 UR28, c[0x0][0x520] ;  /* 0x0000a400ff1c77ac */ /* 0x000e680008000a00 */
[----:B------:R-:W3:Y:S01]  /*93e0*/  @!P4 MUFU.RCP R45, R6 ;  /* 0x00000006002dc308 */ /* 0x000ee20000001000 */
[-C--:B------:R-:W-:Y:S01]  /*93f0*/  ISETP.GE.AND P2, PT, R150, R39.reuse, PT ;  /* 0x000000279600720c */ /* 0x080fe20003f46270 */
[----:B------:R-:W-:Y:S01]  /*9400*/  @!P1 FMUL.FTZ R97, R97, R10 ;  /* 0x0000000a61619220 */ /* 0x000fe20000410000 */
[-C--:B------:R-:W-:Y:S01]  /*9410*/  ISETP.GE.AND P6, PT, R147, R39.reuse, PT ;  /* 0x000000279300720c */ /* 0x080fe20003fc6270 */
[----:B------:R-:W4:Y:S01]  /*9420*/  LDCU.64 UR30, c[0x0][0x560] ;  /* 0x0000ac00ff1e77ac */ /* 0x000f220008000a00 */
[-C--:B------:R-:W-:Y:S01]  /*9430*/  ISETP.GE.AND P1, PT, R146, R39.reuse, PT ;  /* 0x000000279200720c */ /* 0x080fe20003f26270 */
[----:B------:R-:W-:Y:S01]  /*9440*/  @!P3 STG.E.U16 desc[UR24][R2.64+0x40], R9 ;  /* 0x000040090200b986 */ /* 0x000fe2000c101518 */
[----:B------:R-:W-:Y:S01]  /*9450*/  ISETP.GE.AND P3, PT, R144, R39, PT ;  /* 0x000000279000720c */ /* 0x000fe20003f66270 */
[----:B--2---:R-:W-:Y:S01]  /*9460*/  @!P5 FMUL.FTZ R98, R98, R43 ;  /* 0x0000002b6262d220 */ /* 0x004fe20000410000 */
[----:B------:R-:W-:-:S05]  /*9470*/  ISETP.GE.AND P5, PT, R142, R39, PT ;  /* 0x000000278e00720c */ /* 0x000fca0003fa6270 */
[----:B------:R-:W-:Y:S01]  /*9480*/  @!P2 STG.E.U16 desc[UR24][R2.64], R7 ;  /* 0x000000070200a986 */ /* 0x000fe2000c101518 */
[----:B------:R-:W-:Y:S01]  /*9490*/  ISETP.GE.AND P2, PT, R145, R39, PT ;  /* 0x000000279100720c */ /* 0x000fe20003f46270 */
[----:B---3--:R-:W-:Y:S02]  /*94a0*/  @!P4 FMUL.FTZ R100, R100, R45 ;  /* 0x0000002d6464c220 */ /* 0x008fe40000410000 */
        /* <DEDUP_REMOVED lines=32> */
[----:B------:R-:W-:Y:S02]  /*96b0*/  PRMT R5, R3, 0x7632, R5 ;  /* 0x0000763203057816 */ /* 0x000fe40000000005 */
[----:B------:R-:W-:Y:S02]  /*96c0*/  F2FP.BF16.F32.PACK_AB R2, R94, R91 ;  /* 0x0000005b5e02723e */ /* 0x000fe400000010ff */
[C---:B------:R-:W-:Y:S02]  /*96d0*/  PRMT R55, R0.reuse, 0x7610, R55 ;  /* 0x0000761000377816 */ /* 0x040fe40000000037 */
[----:B------:R-:W-:Y:S02]  /*96e0*/  PRMT R7, R0, 0x7632, R7 ;  /* 0x0000763200077816 */ /* 0x000fe40000000007 */
[----:B------:R-:W-:Y:S01]  /*96f0*/  F2FP.BF16.F32.PACK_AB R0, R96, R93 ;  /* 0x0000005d6000723e */ /* 0x000fe200000010ff */
[----:B------:R-:W-:Y:S01]  /*9700*/  STS.U16 [R116], R58 ;  /* 0x0000003a74007388 */ /* 0x000fe20000000400 */
[----:B------:R-:W-:-:S03]  /*9710*/  PRMT R54, R2, 0x7610, R54 ;  /* 0x0000761002367816 */ /* 0x000fc60000000036 */
[----:B------:R2:W-:Y:S01]  /*9720*/  STS.U16 [R115+0x2], R4 ;  /* 0x0000020473007388 */ /* 0x0005e20000000400 */
[----:B------:R-:W-:-:S03]  /*9730*/  PRMT R53, R0, 0x7610, R53 ;  /* 0x0000761000357816 */ /* 0x000fc60000000035 */
[----:B------:R3:W-:Y:S04]  /*9740*/  STS.U16 [R114+0x4], R3 ;  /* 0x0000040372007388 */ /* 0x0007e80000000400 */
[----:B------:R-:W-:Y:S01]  /*9750*/  STS.U16 [R113+0x6], R5 ;  /* 0x0000060571007388 */ /* 0x000fe20000000400 */
[----:B--2---:R-:W-:-:S03]  /*9760*/  PRMT R4, R2, 0x7632, R4 ;  /* 0x0000763202047816 */ /* 0x004fc60000000004 */
[----:B------:R-:W-:Y:S01]  /*9770*/  STS.U16 [R112+0x8], R56 ;  /* 0x0000083870007388 */ /* 0x000fe20000000400 */
[----:B------:R-:W-:Y:S02]  /*9780*/  F2FP.BF16.F32.PACK_AB R2, R98, R95 ;  /* 0x0000005f6202723e */ /* 0x000fe400000010ff */
[----:B---3--:R-:W-:Y:S01]  /*9790*/  PRMT R3, R0, 0x7632, R3 ;  /* 0x0000763200037816 */ /* 0x008fe20000000003 */
[----:B------:R2:W-:Y:S01]  /*97a0*/  STS.U16 [R111+0xa], R6 ;  /* 0x00000a066f007388 */ /* 0x0005e20000000400 */
[----:B------:R-:W-:-:S03]  /*97b0*/  F2FP.BF16.F32.PACK_AB R0, R100, R97 ;  /* 0x000000616400723e */ /* 0x000fc600000010ff */
[----:B------:R-:W-:Y:S01]  /*97c0*/  STS.U16 [R110+0xc], R55 ;  /* 0x00000c376e007388 */ /* 0x000fe20000000400 */
[----:B------:R-:W-:-:S03]  /*97d0*/  PRMT R8, R0, 0x7632, R8 ;  /* 0x0000763200087816 */ /* 0x000fc60000000008 */
[----:B------:R-:W-:Y:S01]  /*97e0*/  STS.U16 [R109+0xe], R7 ;  /* 0x00000e076d007388 */ /* 0x000fe20000000400 */
[----:B--2---:R-:W-:-:S03]  /*97f0*/  PRMT R6, R2, 0x7632, R6 ;  /* 0x0000763202067816 */ /* 0x004fc60000000006 */
        /* <DEDUP_REMOVED lines=27> */
[----:B------:R-:W3:Y:S01]  /*99b0*/  LDS R21, [UR32+0x840] ;  /* 0x00084020ff157984 */ /* 0x000ee20008000800 */
[----:B0-----:R-:W-:-:S04]  /*99c0*/  UIMAD.WIDE.U32 UR22, UR27, UR20, UR22 ;  /* 0x000000141b1672a5 */ /* 0x001fc8000f8e0016 */
[----:B------:R-:W-:-:S03]  /*99d0*/  UIMAD UR21, UR27, UR21, UR23 ;  /* 0x000000151b1572a4 */ /* 0x000fc6000f8e0217 */
[----:B------:R-:W-:Y:S02]  /*99e0*/  UMOV UR20, UR22 ;  /* 0x0000001600147c82 */ /* 0x000fe40008000000 */
[----:B-1----:R-:W-:Y:S01]  /*99f0*/  UIMAD.WIDE.U32 UR20, UR26, UR28, UR20 ;  /* 0x0000001c1a1472a5 */ /* 0x002fe2000f8e0014 */
[----:B------:R-:W-:-:S03]  /*9a00*/  FADD.FTZ R76, R76, R155 ;  /* 0x0000009b4c4c7221 */ /* 0x000fc60000010000 */
[----:B------:R-:W-:Y:S02]  /*9a10*/  UIMAD UR19, UR26, UR29, UR21 ;  /* 0x0000001d1a1372a4 */ /* 0x000fe4000f8e0215 */
[----:B--2---:R-:W-:Y:S01]  /*9a20*/  IADD3 R0, P0, PT, R150, UR20, RZ ;  /* 0x0000001496007c10 */ /* 0x004fe2000ff1e0ff */
[----:B------:R-:W-:-:S03]  /*9a30*/  FADD.FTZ R79, R76, R79 ;  /* 0x0000004f4c4f7221 */ /* 0x000fc60000010000 */
[----:B------:R-:W-:Y:S02]  /*9a40*/  IADD3.X R3, PT, PT, RZ, UR19, RZ, P0, !PT ;  /* 0x00000013ff037c10 */ /* 0x000fe400087fe4ff */
[----:B----4-:R-:W-:Y:S01]  /*9a50*/  LEA R2, P2, R0, UR30, 0x1 ;  /* 0x0000001e00027c11 */ /* 0x010fe2000f8408ff */
[----:B------:R-:W-:-:S03]  /*9a60*/  FADD.FTZ R78, R79, R78 ;  /* 0x0000004e4f4e7221 */ /* 0x000fc60000010000 */
[----:B------:R-:W-:Y:S01]  /*9a70*/  LEA.HI.X R3, R0, UR31, R3, 0x1, P2 ;  /* 0x0000001f00037c11 */ /* 0x000fe200090f0c03 */
[----:B------:R-:W-:Y:S01]  /*9a80*/  FADD.FTZ R81, R78, R81 ;  /* 0x000000514e517221 */ /* 0x000fe20000010000 */
[-C--:B---3--:R-:W-:Y:S02]  /*9a90*/  ISETP.GE.AND P1, PT, R148, R21.reuse, PT ;  /* 0x000000159400720c */ /* 0x088fe40003f26270 */
[-C--:B------:R-:W-:Y:S02]  /*9aa0*/  ISETP.GE.AND P2, PT, R145, R21.reuse, PT ;  /* 0x000000159100720c */ /* 0x080fe40003f46270 */
[-C--:B------:R-:W-:Y:S02]  /*9ab0*/  ISETP.GE.AND P3, PT, R144, R21.reuse, PT ;  /* 0x000000159000720c */ /* 0x080fe40003f66270 */
[-C--:B------:R-:W-:Y:S02]  /*9ac0*/  ISETP.GE.AND P4, PT, R143, R21.reuse, PT ;  /* 0x000000158f00720c */ /* 0x080fe40003f86270 */
[----:B------:R-:W-:-:S02]  /*9ad0*/  ISETP.GE.AND P5, PT, R142, R21, PT ;  /* 0x000000158e00720c */ /* 0x000fc40003fa6270 */
[----:B------:R-:W-:-:S03]  /*9ae0*/  ISETP.GE.AND P6, PT, R141, R21, PT ;  /* 0x000000158d00720c */ /* 0x000fc60003fc6270 */
[----:B------:R0:W-:Y:S01]  /*9af0*/  @!P1 STG.E.U16 desc[UR24][R2.64+0x40], R131 ;  /* 0x0000408302009986 */ /* 0x0001e2000c101518 */
[-C--:B------:R-:W-:Y:S02]  /*9b00*/  ISETP.GE.AND P1, PT, R146, R21.reuse, PT ;  /* 0x000000159200720c */ /* 0x080fe40003f26270 */
        /* <DEDUP_REMOVED lines=27> */
[----:B------:R0:W-:Y:S01]  /*9cc0*/  @!P6 STG.E.U16 desc[UR24][R2.64+0x3c0], R19 ;  /* 0x0003c0130200e986 */ /* 0x0001e2000c101518 */
[----:B------:R-:W-:-:S03]  /*9cd0*/  FADD.FTZ R96, R93, R96 ;  /* 0x000000605d607221 */ /* 0x000fc60000010000 */
[----:B------:R0:W-:Y:S01]  /*9ce0*/  @!P0 STG.E.U16 desc[UR24][R2.64+0x80], R7 ;  /* 0x0000800702008986 */ /* 0x0001e2000c101518 */
[----:B------:R-:W-:Y:S01]  /*9cf0*/  ISETP.GE.AND P0, PT, R140, R21, PT ;  /* 0x000000158c00720c */ /* 0x000fe20003f06270 */
[----:B------:R-:W-:Y:S01]  /*9d00*/  UIADD3 UR13, UP0, UPT, UR13, -0x800, URZ ;  /* 0xfffff8000d0d7890 */ /* 0x000fe2000ff1e0ff */
[----:B------:R-:W-:-:S03]  /*9d10*/  FADD.FTZ R95, R96, R95 ;  /* 0x0000005f605f7221 */ /* 0x000fc60000010000 */
[----:B------:R-:W-:Y:S02]  /*9d20*/  UIADD3.X UR14, UPT, UPT, UR14, -0x1, URZ, UP0, !UPT ;  /* 0xffffffff0e0e7890 */ /* 0x000fe400087fe4ff */
[----:B------:R-:W-:Y:S01]  /*9d30*/  UISETP.GT.AND UP0, UPT, UR11, 0x1, UPT ;  /* 0x000000010b00788c */ /* 0x000fe2000bf04270 */
[----:B------:R-:W-:Y:S01]  /*9d40*/  FADD.FTZ R98, R95, R98 ;  /* 0x000000625f627221 */ /* 0x000fe20000010000 */
[----:B------:R-:W-:-:S03]  /*9d50*/  UIADD3 UR19, UPT, UPT, UR11, -0x1, URZ ;  /* 0xffffffff0b137890 */ /* 0x000fc6000fffe0ff */
[----:B------:R-:W-:Y:S01]  /*9d60*/  FADD.FTZ R97, R98, R97 ;  /* 0x0000006162617221 */ /* 0x000fe20000010000 */
[----:B------:R0:W-:Y:S01]  /*9d70*/  @!P0 STG.E.U16 desc[UR24][R2.64+0x240], R123 ;  /* 0x0002407b02008986 */ /* 0x0001e2000c101518 */
[----:B------:R-:W-:Y:S01]  /*9d80*/  IADD3 R153, P0, PT, R153, -0x800, RZ ;  /* 0xfffff80099997810 */ /* 0x000fe20007f1e0ff */
[----:B------:R-:W-:Y:S01]  /*9d90*/  UIADD3 UR17, UP1, UPT, UR17, -0x800, URZ ;  /* 0xfffff80011117890 */ /* 0x000fe2000ff3e0ff */
[----:B------:R-:W-:Y:S01]  /*9da0*/  FADD.FTZ R155, R97, R100 ;  /* 0x00000064619b7221 */ /* 0x000fe20000010000 */
[----:B------:R-:W-:Y:S01]  /*9db0*/  UIADD3 UR15, UP2, UPT, UR15, -0x800, URZ ;  /* 0xfffff8000f0f7890 */ /* 0x000fe2000ff5e0ff */
[----:B------:R-:W-:Y:S01]  /*9dc0*/  IADD3.X R151, PT, PT, R151, -0x1, RZ, P0, !PT ;  /* 0xffffffff97977810 */ /* 0x000fe200007fe4ff */
[----:B------:R-:W-:Y:S02]  /*9dd0*/  UIADD3.X UR18, UPT, UPT, UR18, -0x1, URZ, UP1, !UPT ;  /* 0xffffffff12127890 */ /* 0x000fe40008ffe4ff */
[----:B------:R-:W-:Y:S01]  /*9de0*/  UIADD3.X UR16, UPT, UPT, UR16, -0x1, URZ, UP2, !UPT ;  /* 0xffffffff10107890 */ /* 0x000fe200097fe4ff */
[----:B------:R-:W-:Y:S01]  /*9df0*/  UMOV UR11, UR19 ;  /* 0x00000013000b7c82 */ /* 0x000fe20008000000 */
[----:B------:R-:W-:Y:S10]  /*9e00*/  BRA.U UP0, `(.L_x_3892) ;  /* 0xffffff6900c07547 */ /* 0x000ff4000b83ffff */
.L_x_3813:
        /* <DEDUP_REMOVED lines=38> */
[----:B-1----:R-:W-:Y:S02]  /*a070*/  IMAD.U32 R3, RZ, RZ, UR5 ;  /* 0x00000005ff037e24 */ /* 0x002fe4000f8e00ff */
[----:B--2---:R-:W-:-:S05]  /*a080*/  FADD.FTZ R5, R4, R5 ;  /* 0x0000000504057221 */ /* 0x004fca0000010000 */
[----:B------:R2:W-:Y:S02]  /*a090*/  REDG.E.ADD.F32.FTZ.RN.STRONG.GPU desc[UR24][R2.64], R5 ;  /* 0x00000005020079a6 */ /* 0x0005e4000c12f318 */
.L_x_3894:
[----:B------:R-:W-:Y:S05]  /*a0a0*/  BSYNC.RECONVERGENT B0 ;  /* 0x0000000000007941 */ /* 0x000fea0003800200 */
.L_x_3893:
        /* <DEDUP_REMOVED lines=35> */
[----:B------:R-:W-:-:S04]  /*a2e0*/  MOV R2, UR4 ;  /* 0x0000000400027c02 */ /* 0x000fc80008000f00 */
[----:B------:R-:W-:Y:S01]  /*a2f0*/  MOV R3, UR5 ;  /* 0x0000000500037c02 */ /* 0x000fe20008000f00 */
[----:B-1----:R-:W-:-:S05]  /*a300*/  FADD.FTZ R5, R4, R5 ;  /* 0x0000000504057221 */ /* 0x002fca0000010000 */
[----:B------:R1:W-:Y:S02]  /*a310*/  REDG.E.ADD.F32.FTZ.RN.STRONG.GPU desc[UR24][R2.64], R5 ;  /* 0x00000005020079a6 */ /* 0x0003e4000c12f318 */
.L_x_3896:
[----:B------:R-:W-:Y:S05]  /*a320*/  BSYNC.RECONVERGENT B0 ;  /* 0x0000000000007941 */ /* 0x000fea0003800200 */
.L_x_3895:
[----:B------:R-:W-:Y:S05]  /*a330*/  @P0 EXIT ;  /* 0x000000000000094d */ /* 0x000fea0003800000 */
[----:B------:R-:W3:Y:S01]  /*a340*/  S2UR UR12, SR_CTAID.Y ;  /* 0x00000000000c79c3 */ /* 0x000ee20000002600 */
[----:B------:R-:W3:Y:S01]  /*a350*/  LDCU.64 UR8, c[0x0][0x4a8] ;  /* 0x00009500ff0877ac */ /* 0x000ee20008000a00 */
[----:B------:R-:W-:Y:S01]  /*a360*/  BSSY.RECONVERGENT B0, `(.L_x_3897) ;  /* 0x0000025000007945 */ /* 0x000fe20003800200 */
[----:B------:R-:W-:Y:S01]  /*a370*/  MOV R0, R9 ;  /* 0x0000000900007202 */ /* 0x000fe20000000f00 */
[----:B------:R-:W4:Y:S04]  /*a380*/  LDCU.64 UR10, c[0x0][0x4c8] ;  /* 0x00009900ff0a77ac */ /* 0x000f280008000a00 */
[----:B------:R-:W0:Y:S01]  /*a390*/  S2UR UR13, SR_CgaCtaId ;  /* 0x00000000000d79c3 */ /* 0x000e220000008800 */
[----:B------:R-:W0:Y:S01]  /*a3a0*/  LDCU UR14, c[0x0][0x360] ;  /* 0x00006c00ff0e77ac */ /* 0x000e220008000800 */
[----:B------:R-:W0:Y:S06]  /*a3b0*/  LDCU.128 UR16, c[0x0][0x530] ;  /* 0x0000a600ff1077ac */ /* 0x000e2c0008000c00 */
[----:B------:R-:W1:Y:S08]  /*a3c0*/  LDC.64 R14, c[0x0][0x4b0] ;  /* 0x00012c00ff0e7b82 */ /* 0x000e700000000a00 */
[----:B------:R-:W1:Y:S01]  /*a3d0*/  LDC.64 R16, c[0x0][0x4d0] ;  /* 0x00013400ff107b82 */ /* 0x000e620000000a00 */
[----:B---3--:R-:W-:-:S02]  /*a3e0*/  UIMAD.WIDE.U32 UR4, UR12, UR8, URZ ;  /* 0x000000080c0472a5 */ /* 0x008fc4000f8e00ff */
[----:B----4-:R-:W-:Y:S01]  /*a3f0*/  UIMAD.WIDE.U32 UR6, UR12, UR10, URZ ;  /* 0x0000000a0c0672a5 */ /* 0x010fe2000f8e00ff */
[----:B------:R-:W-:Y:S01]  /*a400*/  UMOV UR8, 0x400 ;  /* 0x0000040000087882 */ /* 0x000fe20000000000 */
[----:B------:R-:W-:Y:S02]  /*a410*/  UIMAD UR9, UR12, UR9, UR5 ;  /* 0x000000090c0972a4 */ /* 0x000fe4000f8e0205 */
[----:B------:R-:W-:Y:S02]  /*a420*/  UIMAD UR11, UR12, UR11, UR7 ;  /* 0x0000000b0c0b72a4 */ /* 0x000fe4000f8e0207 */
[----:B0-----:R-:W-:-:S12]  /*a430*/  ULEA UR13, UR13, UR8, 0x18 ;  /* 0x000000080d0d7291 */ /* 0x001fd8000f8ec0ff */
.L_x_3898:
[C---:B0-----:R-:W-:Y:S01]  /*a440*/  LEA R8, R0.reuse, UR13, 0x2 ;  /* 0x0000000d00087c11 */ /* 0x041fe2000f8e10ff */
[----:B------:R-:W-:Y:S01]  /*a450*/  UMOV UR8, UR4 ;  /* 0x0000000400087c82 */ /* 0x000fe20008000000 */
[----:B-12---:R-:W-:Y:S01]  /*a460*/  SHF.R.S32.HI R3, RZ, 0x1f, R0 ;  /* 0x0000001fff037819 */ /* 0x006fe20000011400 */
        /* <DEDUP_REMOVED lines=21> */
.L_x_3897:
[----:B------:R-:W-:Y:S05]  /*a5c0*/  EXIT ;  /* 0x000000000000794d */ /* 0x000fea0003800000 */
.L_x_3851:
[----:B------:R-:W-:Y:S01]  /*a5d0*/  MOV R243, R196 ;  /* 0x000000c400f37202 */ /* 0x000fe20000000f00 */
[----:B------:R-:W-:Y:S02]  /*a5e0*/  HFMA2 R224, -RZ, RZ, 0, 5.9604644775390625e-08 ;  /* 0x00000001ffe07431 */ /* 0x000fe400000001ff */
[----:B------:R-:W-:Y:S01]  /*a5f0*/  IMAD.MOV.U32 R245, RZ, RZ, RZ ;  /* 0x000000fffff57224 */ /* 0x000fe200078e00ff */
[----:B------:R-:W-:-:S07]  /*a600*/  MOV R6, 0xffffffff ;  /* 0xffffffff00067802 */ /* 0x000fce0000000f00 */
[----:B0-2--5:R-:W-:Y:S05]  /*a610*/  WARPSYNC.COLLECTIVE R6, `(.L_x_3899) ;  /* 0x0000000006087348 */ /* 0x025fea0003c00000 */
[----:B------:R1:W3:Y:S02]  /*a620*/  SHFL.UP P6, R4, R243, R224, R245 ;  /* 0x040000e0f3047389 */ /* 0x0002e400000c00f5 */
[----:B0123-5:R-:W-:Y:S05]  /*a630*/  ENDCOLLECTIVE ;  /* 0x000000000000791b */ /* 0x02ffea0003800000 */
.L_x_3899:
[----:B------:R-:W-:Y:S02]  /*a640*/  MOV R243, R5 ;  /* 0x0000000500f37202 */ /* 0x000fe40000000f00 */
[----:B------:R-:W-:-:S07]  /*a650*/  MOV R7, R4 ;  /* 0x0000000400077202 */ /* 0x000fce0000000f00 */
[----:B------:R-:W-:Y:S05]  /*a660*/  WARPSYNC.COLLECTIVE R6, `(.L_x_3900) ;  /* 0x0000000006087348 */ /* 0x000fea0003c00000 */
[----:B------:R0:W1:Y:S02]  /*a670*/  SHFL.UP P6, R4, R243, R224, R245 ;  /* 0x040000e0f3047389 */ /* 0x00006400000c00f5 */
[----:B01----:R-:W-:Y:S05]  /*a680*/  ENDCOLLECTIVE ;  /* 0x000000000000791b */ /* 0x003fea0003800000 */
.L_x_3900:
[----:B------:R-:W-:Y:S02]  /*a690*/  IMAD.MOV.U32 R224, RZ, RZ, 0x2 ;  /* 0x00000002ffe07424 */ /* 0x000fe400078e00ff */
[C---:B------:R-:W-:Y:S01]  /*a6a0*/  FFMA.FTZ R4, R196.reuse, R4, R5 ;  /* 0x00000004c4047223 */ /* 0x040fe20000010005 */
[----:B------:R-:W-:-:S04]  /*a6b0*/  @P5 FMUL.FTZ R196, R196, R7 ;  /* 0x00000007c4c45220 */ /* 0x000fc80000410000 */
[----:B------:R-:W-:Y:S02]  /*a6c0*/  FSEL R237, R5, R4, !P5 ;  /* 0x0000000405ed7208 */ /* 0x000fe40006800000 */
[----:B------:R-:W-:Y:S02]  /*a6d0*/  MOV R243, R196 ;  /* 0x000000c400f37202 */ /* 0x000fe40000000f00 */
[----:B------:R-:W-:-:S13]  /*a6e0*/  ISETP.GE.AND P5, PT, R133, 0x8, PT ;  /* 0x000000088500780c */ /* 0x000fda0003fa6270 */
[----:B------:R-:W-:Y:S05]  /*a6f0*/  WARPSYNC.COLLECTIVE R6, `(.L_x_3901) ;  /* 0x0000000006087348 */ /* 0x000fea0003c00000 */
[----:B------:R0:W1:Y:S02]  /*a700*/  SHFL.UP P6, R4, R243, R224, R245 ;  /* 0x040000e0f3047389 */ /* 0x00006400000c00f5 */
[----:B01----:R-:W-:Y:S05]  /*a710*/  ENDCOLLECTIVE ;  /* 0x000000000000791b */ /* 0x003fea0003800000 */
.L_x_3901:
[----:B------:R-:W-:Y:S02]  /*a720*/  MOV R243, R237 ;  /* 0x000000ed00f37202 */ /* 0x000fe40000000f00 */
[----:B------:R-:W-:-:S07]  /*a730*/  MOV R7, R4 ;  /* 0x0000000400077202 */ /* 0x000fce0000000f00 */
[----:B------:R-:W-:Y:S05]  /*a740*/  WARPSYNC.COLLECTIVE R6, `(.L_x_3902) ;  /* 0x0000000006087348 */ /* 0x000fea0003c00000 */
[----:B------:R0:W1:Y:S02]  /*a750*/  SHFL.UP P6, R4, R243, R224, R245 ;  /* 0x040000e0f3047389 */ /* 0x00006400000c00f5 */
[----:B01----:R-:W-:Y:S05]  /*a760*/  ENDCOLLECTIVE ;  /* 0x000000000000791b */ /* 0x003fea0003800000 */
.L_x_3902:
        /* <DEDUP_REMOVED lines=8> */
.L_x_3903:
[----:B------:R-:W-:Y:S01]  /*a7f0*/  MOV R243, R239 ;  /* 0x000000ef00f37202 */ /* 0x000fe20000000f00 */
[----:B------:R-:W-:-:S07]  /*a800*/  IMAD.MOV.U32 R5, RZ, RZ, R4 ;  /* 0x000000ffff057224 */ /* 0x000fce00078e0004 */
[----:B------:R-:W-:Y:S05]  /*a810*/  WARPSYNC.COLLECTIVE R6, `(.L_x_3904) ;  /* 0x0000000006087348 */ /* 0x000fea0003c00000 */
[----:B------:R0:W1:Y:S02]  /*a820*/  SHFL.UP P6, R4, R243, R224, R245 ;  /* 0x040000e0f3047389 */ /* 0x00006400000c00f5 */
[----:B01----:R-:W-:Y:S05]  /*a830*/  ENDCOLLECTIVE ;  /* 0x000000000000791b */ /* 0x003fea0003800000 */
.L_x_3904:
        /* <DEDUP_REMOVED lines=8> */
.L_x_3905:
[----:B------:R-:W-:Y:S01]  /*a8c0*/  IMAD.MOV.U32 R243, RZ, RZ, R7 ;  /* 0x000000fffff37224 */ /* 0x000fe200078e0007 */
[----:B------:R-:W-:-:S07]  /*a8d0*/  MOV R5, R4 ;  /* 0x0000000400057202 */ /* 0x000fce0000000f00 */
[----:B------:R-:W-:Y:S05]  /*a8e0*/  WARPSYNC.COLLECTIVE R6, `(.L_x_3906) ;  /* 0x0000000006087348 */ /* 0x000fea0003c00000 */
[----:B------:R0:W1:Y:S02]  /*a8f0*/  SHFL.UP P6, R4, R243, R224, R245 ;  /* 0x040000e0f3047389 */ /* 0x00006400000c00f5 */
[----:B01----:R-:W-:Y:S05]  /*a900*/  ENDCOLLECTIVE ;  /* 0x000000000000791b */ /* 0x003fea0003800000 */
.L_x_3906:
        /* <DEDUP_REMOVED lines=8> */
.L_x_3907:
[----:B------:R-:W-:Y:S02]  /*a990*/  MOV R243, R5 ;  /* 0x0000000500f37202 */ /* 0x000fe40000000f00 */
[----:B------:R-:W-:-:S07]  /*a9a0*/  MOV R237, R4 ;  /* 0x0000000400ed7202 */ /* 0x000fce0000000f00 */
[----:B------:R-:W-:Y:S05]  /*a9b0*/  WARPSYNC.COLLECTIVE R6, `(.L_x_3908) ;  /* 0x0000000006087348 */ /* 0x000fea0003c00000 */
[----:B------:R0:W1:Y:S02]  /*a9c0*/  SHFL.UP P6, R4, R243, R224, R245 ;  /* 0x040000e0f3047389 */ /* 0x00006400000c00f5 */
[----:B01----:R-:W-:Y:S05]  /*a9d0*/  ENDCOLLECTIVE ;  /* 0x000000000000791b */ /* 0x003fea0003800000 */
.L_x_3908:
[----:B------:R-:W-:Y:S05]  /*a9e0*/  BRA `(.L_x_3909) ;  /* 0xffffffb000fc7947 */ /* 0x000fea000383ffff */
.L_x_3852:
[----:B------:R-:W-:Y:S01]  /*a9f0*/  HFMA2 R218, -RZ, RZ, 0, 1.847743988037109375e-06 ;  /* 0x0000001fffda7431 */ /* 0x000fe200000001ff */
[----:B------:R-:W-:Y:S01]  /*aa00*/  BSSY B0, `(.L_x_3910) ;  /* 0x0000007000007945 */ /* 0x000fe20003800000 */
[----:B------:R-:W-:Y:S01]  /*aa10*/  IMAD.MOV.U32 R241, RZ, RZ, R196 ;  /* 0x000000fffff17224 */ /* 0x000fe200078e00c4 */
[----:B------:R-:W-:Y:S02]  /*aa20*/  MOV R7, 0x1f ;  /* 0x0000001f00077802 */ /* 0x000fe40000000f00 */
[----:B------:R-:W-:-:S07]  /*aa30*/  MOV R6, 0xffffffff ;  /* 0xffffffff00067802 */ /* 0x000fce0000000f00 */
[----:B0-2--5:R-:W-:Y:S05]  /*aa40*/  WARPSYNC.COLLECTIVE R6, `(.L_x_3911) ;  /* 0x0000000006087348 */ /* 0x025fea0003c00000 */
[----:B------:R1:W3:Y:S02]  /*aa50*/  SHFL.IDX P3, R220, R241, R218, R7 ;  /* 0x000000daf1dc7389 */ /* 0x0002e40000060007 */
[----:B0123-5:R-:W-:Y:S05]  /*aa60*/  ENDCOLLECTIVE ;  /* 0x000000000000791b */ /* 0x02ffea0003800000 */
.L_x_3911:
[----:B------:R-:W-:Y:S05]  /*aa70*/  BSYNC B0 ;  /* 0x0000000000007941 */ /* 0x000fea0003800000 */
.L_x_3910:
[----:B------:R-:W-:Y:S05]  /*aa80*/  BRA `(.L_x_3912) ;  /* 0xffffffb000ec7947 */ /* 0x000fea000383ffff */
.L_x_3853:
        /* <DEDUP_REMOVED lines=8> */
.L_x_3914:
[----:B------:R-:W-:Y:S05]  /*ab10*/  BSYNC B0 ;  /* 0x0000000000007941 */ /* 0x000fea0003800000 */
.L_x_3913:
[----:B------:R-:W-:Y:S05]  /*ab20*/  BRA `(.L_x_3915) ;  /* 0xffffffb000cc7947 */ /* 0x000fea000383ffff */
.L_x_3854:
[----:B------:R-:W-:Y:S01]  /*ab30*/  HFMA2 R224, -RZ, RZ, 0, 5.9604644775390625e-08 ;  /* 0x00000001ffe07431 */ /* 0x000fe200000001ff */
[----:B------:R-:W-:Y:S01]  /*ab40*/  BSSY B0, `(.L_x_3916) ;  /* 0x0000007000007945 */ /* 0x000fe20003800000 */
[----:B------:R-:W-:Y:S01]  /*ab50*/  MOV R243, R196 ;  /* 0x000000c400f37202 */ /* 0x000fe20000000f00 */
[----:B------:R-:W-:Y:S01]  /*ab60*/  IMAD.MOV.U32 R245, RZ, RZ, RZ ;  /* 0x000000fffff57224 */ /* 0x000fe200078e00ff */
[----:B------:R-:W-:-:S07]  /*ab70*/  MOV R6, 0xffffffff ;  /* 0xffffffff00067802 */ /* 0x000fce0000000f00 */
[----:B0-2--5:R-:W-:Y:S05]  /*ab80*/  WARPSYNC.COLLECTIVE R6, `(.L_x_3917) ;  /* 0x0000000006087348 */ /* 0x025fea0003c00000 */
[----:B------:R1:W3:Y:S02]  /*ab90*/  SHFL.UP P6, R4, R243, R224, R245 ;  /* 0x040000e0f3047389 */ /* 0x0002e400000c00f5 */
[----:B0123-5:R-:W-:Y:S05]  /*aba0*/  ENDCOLLECTIVE ;  /* 0x000000000000791b */ /* 0x02ffea0003800000 */
.L_x_3917:
[----:B------:R-:W-:Y:S05]  /*abb0*/  BSYNC B0 ;  /* 0x0000000000007941 */ /* 0x000fea0003800000 */
.L_x_3916:
        /* <DEDUP_REMOVED lines=11> */
.L_x_3918:
[----:B------:R-:W-:Y:S05]  /*ac70*/  WARPSYNC.COLLECTIVE R6, `(.L_x_3919) ;  /* 0x0000000006087348 */ /* 0x000fea0003c00000 */
[----:B------:R0:W1:Y:S02]  /*ac80*/  SHFL.IDX P3, R220, R241, R218, R7 ;  /* 0x000000daf1dc7389 */ /* 0x0000640000060007 */
[----:B01----:R-:W-:Y:S05]  /*ac90*/  ENDCOLLECTIVE ;  /* 0x000000000000791b */ /* 0x003fea0003800000 */
.L_x_3919:
[----:B------:R-:W-:Y:S02]  /*aca0*/  MOV R241, R3 ;  /* 0x0000000300f17202 */ /* 0x000fe40000000f00 */
[----:B------:R-:W-:Y:S02]  /*acb0*/  MOV R237, R4 ;  /* 0x0000000400ed7202 */ /* 0x000fe40000000f00 */
[----:B------:R-:W-:-:S07]  /*acc0*/  MOV R4, R220 ;  /* 0x000000dc00047202 */ /* 0x000fce0000000f00 */
[----:B------:R-:W-:Y:S05]  /*acd0*/  WARPSYNC.COLLECTIVE R6, `(.L_x_3920) ;  /* 0x0000000006087348 */ /* 0x000fea0003c00000 */
[----:B------:R0:W1:Y:S02]  /*ace0*/  SHFL.IDX P3, R220, R241, R218, R7 ;  /* 0x000000daf1dc7389 */ /* 0x0000640000060007 */
[----:B01----:R-:W-:Y:S05]  /*acf0*/  ENDCOLLECTIVE ;  /* 0x000000000000791b */ /* 0x003fea0003800000 */
.L_x_3920:
[----:B------:R-:W-:Y:S01]  /*ad00*/  MOV R5, R220 ;  /* 0x000000dc00057202 */ /* 0x000fe20000000f00 */
[----:B------:R-:W-:Y:S06]  /*ad10*/  BRA `(.L_x_3921) ;  /* 0xffffffb000687947 */ /* 0x000fec000383ffff */
.L_x_3856:
[----:B------:R-:W-:Y:S01]  /*ad20*/  MOV R245, R5 ;  /* 0x0000000500f57202 */ /* 0x000fe20000000f00 */
[----:B------:R-:W-:Y:S02]  /*ad30*/  IMAD.MOV.U32 R216, RZ, RZ, 0x1 ;  /* 0x00000001ffd87424 */ /* 0x000fe400078e00ff */
[----:B------:R-:W-:Y:S01]  /*ad40*/  HFMA2 R247, -RZ, RZ, 0, 1.847743988037109375e-06 ;  /* 0x0000001ffff77431 */ /* 0x000fe200000001ff */
[----:B------:R-:W-:Y:S01]  /*ad50*/  MOV R6, 0xffffffff ;  /* 0xffffffff00067802 */ /* 0x000fe20000000f00 */
[----:B------:R-:W-:Y:S01]  /*ad60*/  HFMA2 R218, -RZ, RZ, 0, 0 ;  /* 0x00000000ffda7431 */ /* 0x000fe200000001ff */
[----:B------:R-:W-:-:S07]  /*ad70*/  MOV R4, R7 ;  /* 0x0000000700047202 */ /* 0x000fce0000000f00 */
[----:B-1----:R-:W-:Y:S05]  /*ad80*/  WARPSYNC.COLLECTIVE R6, `(.L_x_3922) ;  /* 0x0000000006087348 */ /* 0x002fea0003c00000 */
[----:B------:R0:W2:Y:S02]  /*ad90*/  SHFL.DOWN P3, R243, R245, R216, R247 ;  /* 0x080000d8f5f37389 */ /* 0x0000a400000600f7 */
[----:B012---:R-:W-:Y:S05]  /*ada0*/  ENDCOLLECTIVE ;  /* 0x000000000000791b */ /* 0x007fea0003800000 */
.L_x_3922:
[----:B------:R-:W-:Y:S02]  /*adb0*/  MOV R245, R7 ;  /* 0x0000000700f57202 */ /* 0x000fe40000000f00 */
[----:B------:R-:W-:-:S07]  /*adc0*/  MOV R208, R243 ;  /* 0x000000f300d07202 */ /* 0x000fce0000000f00 */
[----:B------:R-:W-:Y:S05]  /*add0*/  WARPSYNC.COLLECTIVE R6, `(.L_x_3923) ;  /* 0x0000000006087348 */ /* 0x000fea0003c00000 */
[----:B------:R0:W1:Y:S02]  /*ade0*/  SHFL.DOWN P3, R243, R245, R216, R247 ;  /* 0x080000d8f5f37389 */ /* 0x00006400000600f7 */
[----:B01----:R-:W-:Y:S05]  /*adf0*/  ENDCOLLECTIVE ;  /* 0x000000000000791b */ /* 0x003fea0003800000 */
.L_x_3923:
[----:B------:R-:W-:Y:S01]  /*ae00*/  @P0 FMUL.FTZ R208, R208, R5 ;  /* 0x00000005d0d00220 */ /* 0x000fe20000410000 */
[----:B------:R-:W-:Y:S02]  /*ae10*/  IMAD.MOV.U32 R216, RZ, RZ, 0x2 ;  /* 0x00000002ffd87424 */ /* 0x000fe400078e00ff */
[----:B------:R-:W-:-:S04]  /*ae20*/  IMAD.MOV.U32 R212, RZ, RZ, R243 ;  /* 0x000000ffffd47224 */ /* 0x000fc800078e00f3 */
[----:B------:R-:W-:Y:S01]  /*ae30*/  @P0 FFMA.FTZ R212, R5, R212, R4 ;  /* 0x000000d405d40223 */ /* 0x000fe20000010004 */
[----:B------:R-:W-:-:S04]  /*ae40*/  @P0 MOV R5, R208 ;  /* 0x000000d000050202 */ /* 0x000fc80000000f00 */
[----:B------:R-:W-:Y:S02]  /*ae50*/  MOV R245, R5 ;  /* 0x0000000500f57202 */ /* 0x000fe40000000f00 */
[----:B------:R-:W-:Y:S02]  /*ae60*/  @P0 MOV R4, R212 ;  /* 0x000000d400040202 */ /* 0x000fe40000000f00 */
[----:B------:R-:W-:-:S13]  /*ae70*/  ISETP.GT.U32.AND P0, PT, R184, 0x1d, PT ;  /* 0x0000001db800780c */ /* 0x000fda0003f04070 */
[----:B------:R-:W-:Y:S05]  /*ae80*/  WARPSYNC.COLLECTIVE R6, `(.L_x_3924) ;  /* 0x0000000006087348 */ /* 0x000fea0003c00000 */
[----:B------:R0:W1:Y:S02]  /*ae90*/  SHFL.DOWN P3, R243, R245, R216, R247 ;  /* 0x080000d8f5f37389 */ /* 0x00006400000600f7 */
[----:B01----:R-:W-:Y:S05]  /*aea0*/  ENDCOLLECTIVE ;  /* 0x000000000000791b */ /* 0x003fea0003800000 */
.L_x_3924:
[----:B------:R-:W-:Y:S02]  /*aeb0*/  MOV R245, R4 ;  /* 0x0000000400f57202 */ /* 0x000fe40000000f00 */
[----:B------:R-:W-:-:S07]  /*aec0*/  MOV R208, R243 ;  /* 0x000000f300d07202 */ /* 0x000fce0000000f00 */
[----:B------:R-:W-:Y:S05]  /*aed0*/  WARPSYNC.COLLECTIVE R6, `(.L_x_3925) ;  /* 0x0000000006087348 */ /* 0x000fea0003c00000 */
[----:B------:R0:W1:Y:S02]  /*aee0*/  SHFL.DOWN P3, R243, R245, R216, R247 ;  /* 0x080000d8f5f37389 */ /* 0x00006400000600f7 */
[----:B01----:R-:W-:Y:S05]  /*aef0*/  ENDCOLLECTIVE ;  /* 0x000000000000791b */ /* 0x003fea0003800000 */
.L_x_3925:
[----:B------:R-:W-:Y:S01]  /*af00*/  @!P0 FMUL.FTZ R208, R5, R208 ;  /* 0x000000d005d08220 */ /* 0x000fe20000410000 */
[----:B------:R-:W-:Y:S01]  /*af10*/  HFMA2 R216, -RZ, RZ, 0, 2.384185791015625e-07 ;  /* 0x00000004ffd87431 */ /* 0x000fe200000001ff */
        /* <DEDUP_REMOVED lines=9> */
.L_x_3926:
[----:B------:R-:W-:Y:S02]  /*afb0*/  MOV R245, R4 ;  /* 0x0000000400f57202 */ /* 0x000fe40000000f00 */
[----:B------:R-:W-:-:S07]  /*afc0*/  MOV R208, R243 ;  /* 0x000000f300d07202 */ /* 0x000fce0000000f00 */
[----:B------:R-:W-:Y:S05]  /*afd0*/  WARPSYNC.COLLECTIVE R6, `(.L_x_3927) ;  /* 0x0000000006087348 */ /* 0x000fea0003c00000 */
[----:B------:R0:W1:Y:S02]  /*afe0*/  SHFL.DOWN P3, R243, R245, R216, R247 ;  /* 0x080000d8f5f37389 */ /* 0x00006400000600f7 */
[----:B01----:R-:W-:Y:S05]  /*aff0*/  ENDCOLLECTIVE ;  /* 0x000000000000791b */ /* 0x003fea0003800000 */
.L_x_3927:
[----:B------:R-:W-:Y:S01]  /*b000*/  @!P0 FMUL.FTZ R208, R5, R208 ;  /* 0x000000d005d08220 */ /* 0x000fe20000410000 */
[----:B------:R-:W-:Y:S02]  /*b010*/  HFMA2 R216, -RZ, RZ, 0, 4.76837158203125e-07 ;  /* 0x00000008ffd87431 */ /* 0x000fe400000001ff */
        /* <DEDUP_REMOVED lines=9> */
.L_x_3928:
[----:B------:R-:W-:Y:S01]  /*b0b0*/  MOV R245, R4 ;  /* 0x0000000400f57202 */ /* 0x000fe20000000f00 */
[----:B------:R-:W-:-:S07]  /*b0c0*/  IMAD.MOV.U32 R208, RZ, RZ, R243 ;  /* 0x000000ffffd07224 */ /* 0x000fce00078e00f3 */
[----:B------:R-:W-:Y:S05]  /*b0d0*/  WARPSYNC.COLLECTIVE R6, `(.L_x_3929) ;  /* 0x0000000006087348 */ /* 0x000fea0003c00000 */
[----:B------:R0:W1:Y:S02]  /*b0e0*/  SHFL.DOWN P3, R243, R245, R216, R247 ;  /* 0x080000d8f5f37389 */ /* 0x00006400000600f7 */
[----:B01----:R-:W-:Y:S05]  /*b0f0*/  ENDCOLLECTIVE ;  /* 0x000000000000791b */ /* 0x003fea0003800000 */
.L_x_3929:
[----:B------:R-:W-:Y:S01]  /*b100*/  @!P0 FMUL.FTZ R208, R5, R208 ;  /* 0x000000d005d08220 */ /* 0x000fe20000410000 */
[----:B------:R-:W-:Y:S01]  /*b110*/  HFMA2 R216, -RZ, RZ, 0, 9.5367431640625e-07 ;  /* 0x00000010ffd87431 */ /* 0x000fe200000001ff */
[----:B------:R-:W-:-:S05]  /*b120*/  MOV R7, R243 ;  /* 0x000000f300077202 */ /* 0x000fca0000000f00 */
        /* <DEDUP_REMOVED lines=8> */
.L_x_3930:
[----:B------:R-:W-:Y:S02]  /*b1b0*/  MOV R245, R4 ;  /* 0x0000000400f57202 */ /* 0x000fe40000000f00 */
[----:B------:R-:W-:-:S07]  /*b1c0*/  MOV R208, R243 ;  /* 0x000000f300d07202 */ /* 0x000fce0000000f00 */
[----:B------:R-:W-:Y:S05]  /*b1d0*/  WARPSYNC.COLLECTIVE R6, `(.L_x_3931) ;  /* 0x0000000006087348 */ /* 0x000fea0003c00000 */
[----:B------:R0:W1:Y:S02]  /*b1e0*/  SHFL.DOWN P3, R243, R245, R216, R247 ;  /* 0x080000d8f5f37389 */ /* 0x00006400000600f7 */
[----:B01----:R-:W-:Y:S05]  /*b1f0*/  ENDCOLLECTIVE ;  /* 0x000000000000791b */ /* 0x003fea0003800000 */
.L_x_3931:
[----:B------:R-:W-:Y:S01]  /*b200*/  @!P0 FMUL.FTZ R208, R5, R208 ;  /* 0x000000d005d08220 */ /* 0x000fe20000410000 */
[----:B------:R-:W-:Y:S01]  /*b210*/  HFMA2 R216, -RZ, RZ, 0, 5.9604644775390625e-08 ;  /* 0x00000001ffd87431 */ /* 0x000fe200000001ff */
[----:B------:R-:W-:-:S05]  /*b220*/  MOV R7, R243 ;  /* 0x000000f300077202 */ /* 0x000fca0000000f00 */
[----:B------:R-:W-:Y:S01]  /*b230*/  @!P0 FFMA.FTZ R7, R5, R7, R4 ;  /* 0x0000000705078223 */ /* 0x000fe20000010004 */
[----:B------:R-:W-:-:S03]  /*b240*/  @!P0 MOV R5, R208 ;  /* 0x000000d000058202 */ /* 0x000fc60000000f00 */
[----:B------:R-:W-:Y:S01]  /*b250*/  @!P0 IMAD.MOV.U32 R4, RZ, RZ, R7 ;  /* 0x000000ffff048224 */ /* 0x000fe200078e0007 */
[-C--:B------:R-:W-:Y:S02]  /*b260*/  MOV R241, R5.reuse ;  /* 0x0000000500f17202 */ /* 0x080fe40000000f00 */
[----:B------:R-:W-:Y:S02]  /*b270*/  MOV R7, 0x1f ;  /* 0x0000001f00077802 */ /* 0x000fe40000000f00 */
[----:B------:R-:W-:Y:S02]  /*b280*/  MOV R245, R5 ;  /* 0x0000000500f57202 */ /* 0x000fe40000000f00 */
[----:B------:R-:W-:-:S13]  /*b290*/  ISETP.NE.AND P0, PT, R152, 0x1f, PT ;  /* 0x0000001f9800780c */ /* 0x000fda0003f05270 */
[----:B------:R-:W-:Y:S05]  /*b2a0*/  WARPSYNC.COLLECTIVE R6, `(.L_x_3932) ;  /* 0x0000000006087348 */ /* 0x000fea0003c00000 */
[----:B------:R0:W1:Y:S02]  /*b2b0*/  SHFL.IDX P3, R220, R241, R218, R7 ;  /* 0x000000daf1dc7389 */ /* 0x0000640000060007 */
[----:B01----:R-:W-:Y:S05]  /*b2c0*/  ENDCOLLECTIVE ;  /* 0x000000000000791b */ /* 0x003fea0003800000 */
.L_x_3932:
[----:B------:R-:W-:Y:S01]  /*b2d0*/  MOV R241, R4 ;  /* 0x0000000400f17202 */ /* 0x000fe20000000f00 */
[----:B------:R-:W-:-:S07]  /*b2e0*/  IMAD.MOV.U32 R208, RZ, RZ, R220 ;  /* 0x000000ffffd07224 */ /* 0x000fce00078e00dc */
[----:B------:R-:W-:Y:S05]  /*b2f0*/  WARPSYNC.COLLECTIVE R6, `(.L_x_3933) ;  /* 0x0000000006087348 */ /* 0x000fea0003c00000 */
[----:B------:R0:W1:Y:S02]  /*b300*/  SHFL.IDX P3, R220, R241, R218, R7 ;  /* 0x000000daf1dc7389 */ /* 0x0000640000060007 */
[----:B01----:R-:W-:Y:S05]  /*b310*/  ENDCOLLECTIVE ;  /* 0x000000000000791b */ /* 0x003fea0003800000 */
.L_x_3933:
[----:B------:R-:W-:Y:S05]  /*b320*/  WARPSYNC.COLLECTIVE R6, `(.L_x_3934) ;  /* 0x0000000006087348 */ /* 0x000fea0003c00000 */
[----:B------:R0:W1:Y:S02]  /*b330*/  SHFL.DOWN P3, R243, R245, R216, R247 ;  /* 0x080000d8f5f37389 */ /* 0x00006400000600f7 */
[----:B01----:R-:W-:Y:S05]  /*b340*/  ENDCOLLECTIVE ;  /* 0x000000000000791b */ /* 0x003fea0003800000 */
.L_x_3934:
[----:B------:R-:W-:Y:S01]  /*b350*/  MOV R241, R2 ;  /* 0x0000000200f17202 */ /* 0x000fe20000000f00 */
[----:B------:R-:W-:Y:S02]  /*b360*/  IMAD.MOV.U32 R245, RZ, RZ, R4 ;  /* 0x000000fffff57224 */ /* 0x000fe400078e0004 */
[-C--:B------:R-:W-:Y:S01]  /*b370*/  FFMA.FTZ R222, R3, R208.reuse, R220 ;  /* 0x000000d003de7223 */ /* 0x080fe200000100dc */
[----:B------:R-:W-:Y:S01]  /*b380*/  FMUL.FTZ R208, R2, R208 ;  /* 0x000000d002d07220 */ /* 0x000fe20000410000 */
[----:B------:R-:W-:-:S07]  /*b390*/  MOV R212, R243 ;  /* 0x000000f300d47202 */ /* 0x000fce0000000f00 */
[----:B------:R-:W-:Y:S05]  /*b3a0*/  WARPSYNC.COLLECTIVE R6, `(.L_x_3935) ;  /* 0x0000000006087348 */ /* 0x000fea0003c00000 */
[----:B------:R0:W1:Y:S02]  /*b3b0*/  SHFL.DOWN P3, R243, R245, R216, R247 ;  /* 0x080000d8f5f37389 */ /* 0x00006400000600f7 */
[----:B01----:R-:W-:Y:S05]  /*b3c0*/  ENDCOLLECTIVE ;  /* 0x000000000000791b */ /* 0x003fea0003800000 */
.L_x_3935:
[----:B------:R-:W-:Y:S05]  /*b3d0*/  WARPSYNC.COLLECTIVE R6, `(.L_x_3936) ;  /* 0x0000000006087348 */ /* 0x000fea0003c00000 */
[----:B------:R0:W1:Y:S02]  /*b3e0*/  SHFL.IDX P3, R220, R241, R218, R7 ;  /* 0x000000daf1dc7389 */ /* 0x0000640000060007 */
[----:B01----:R-:W-:Y:S05]  /*b3f0*/  ENDCOLLECTIVE ;  /* 0x000000000000791b */ /* 0x003fea0003800000 */
.L_x_3936:
[----:B------:R-:W-:Y:S02]  /*b400*/  MOV R241, R3 ;  /* 0x0000000300f17202 */ /* 0x000fe40000000f00 */
[----:B------:R-:W-:-:S07]  /*b410*/  MOV R214, R220 ;  /* 0x000000dc00d67202 */ /* 0x000fce0000000f00 */
[----:B------:R-:W-:Y:S05]  /*b420*/  WARPSYNC.COLLECTIVE R6, `(.L_x_3937) ;  /* 0x0000000006087348 */ /* 0x000fea0003c00000 */
[----:B------:R0:W1:Y:S02]  /*b430*/  SHFL.IDX P3, R220, R241, R218, R7 ;  /* 0x000000daf1dc7389 */ /* 0x0000640000060007 */
[----:B01----:R-:W-:Y:S05]  /*b440*/  ENDCOLLECTIVE ;  /* 0x000000000000791b */ /* 0x003fea0003800000 */
.L_x_3937:
[----:B------:R-:W-:Y:S01]  /*b450*/  MOV R216, R220 ;  /* 0x000000dc00d87202 */ /* 0x000fe20000000f00 */
[----:B------:R-:W-:Y:S06]  /*b460*/  BRA `(.L_x_3938) ;  /* 0xffffffb000687947 */ /* 0x000fec000383ffff */
.L_x_3939:
        /* <DEDUP_REMOVED lines=9> */
.L_x_10446:


//--------------------- .text._Z25selective_scan_bwd_kernelI32Selective_Scan_bwd_kernel_traitsILi64ELi16ELb0ELb0ELb1ELb1ELb1EN3c108BFloat16EfEEv12SSMParamsBwd --------------------------
	.section	.text._Z25selective_scan_bwd_kernelI32Selective_Scan_bwd_kernel_traitsILi64ELi16ELb0ELb0ELb1ELb1ELb1EN3c108BFloat16EfEEv12SSMParamsBwd,"ax",@progbits
	.align	128
        .global         _Z25selective_scan_bwd_kernelI32Selective_Scan_bwd_kernel_traitsILi64ELi16ELb0ELb0ELb1ELb1ELb1EN3c108BFloat16EfEEv12SSMParamsBwd
        .type           _Z25selective_scan_bwd_kernelI32Selective_Scan_bwd_kernel_traitsILi64ELi16ELb0ELb0ELb1ELb1ELb1EN3c108BFloat16EfEEv12SSMParamsBwd,@function
        .size           _Z25selective_scan_bwd_kernelI32Selective_Scan_bwd_kernel_traitsILi64ELi16ELb0ELb0ELb1ELb1ELb1EN3c108BFloat16EfEEv12SSMParamsBwd,(.L_x_10447 - _Z25selective_scan_bwd_kernelI32Selective_Scan_bwd_kernel_traitsILi64ELi16ELb0ELb0ELb1ELb1ELb1EN3c108BFloat16EfEEv12SSMParamsBwd)
        .other          _Z25selective_scan_bwd_kernelI32Selective_Scan_bwd_kernel_traitsILi64ELi16ELb0ELb0ELb1ELb1ELb1EN3c108BFloat16EfEEv12SSMParamsBwd,@"STO_CUDA_ENTRY STV_DEFAULT"
_Z25selective_scan_bwd_kernelI32Selective_Scan_bwd_kernel_traitsILi64ELi16ELb0ELb0ELb1ELb1ELb1EN3c108BFloat16EfEEv12SSMParamsBwd:
.text._Z25selective_scan_bwd_kernelI32Selective_Scan_bwd_kernel_traitsILi64ELi16ELb0ELb0ELb1ELb1ELb1EN3c108BFloat16EfEEv12SSMParamsBwd:
[----:B------:R-:W-:Y:S08]  /*0000*/  LDC R1, c[0x0][0x37c] ;  /* 0x0000df00ff017b82 */ /* 0x000ff00000000800 */
[----:B------:R-:W0:Y:S01]  /*0010*/  LDC R8, c[0x0][0x398] ;  /* 0x0000e600ff087b82 */ /* 0x000e220000000800 */
[----:B------:R-:W1:Y:S01]  /*0020*/  LDCU.64 UR4, c[0x0][0x458] ;  /* 0x00008b00ff0477ac */ /* 0x000e620008000a00 */
[----:B------:R-:W-:Y:S01]  /*0030*/  HFMA2 R103, -RZ, RZ, 0, 0 ;  /* 0x00000000ff677431 */ /* 0x000fe200000001ff */
[----:B------:R-:W-:Y:S01]  /*0040*/  MOV R100, RZ ;  /* 0x000000ff00647202 */ /* 0x000fe20000000f00 */
        /* <DEDUP_REMOVED lines=22> */
[----:B------:R-:W-:Y:S02]  /*01b0*/  MOV R4, UR6 ;  /* 0x0000000600047c02 */ /* 0x000fe40008000f00 */
[----:B------:R-:W-:-:S03]  /*01c0*/  MOV R3, UR5 ;  /* 0x0000000500037c02 */ /* 0x000fc60008000f00 */
[----:B------:R-:W-:Y:S02]  /*01d0*/  IMAD.U32 R5, RZ, RZ, UR7 ;  /* 0x00000007ff057e24 */ /* 0x000fe4000f8e00ff */
[----:B----4-:R-:W5:Y:S01]  /*01e0*/  @P0 LDG.E R103, desc[UR28][R2.64] ;  /* 0x0000001c02670981 */ /* 0x010f62000c1e1900 */
[----:B0-----:R-:W-:Y:S01]  /*01f0*/  IADD3 R6, PT, PT, R0, 0xffffffe, RZ ;  /* 0x0ffffffe00067810 */ /* 0x001fe20007ffe0ff */
[----:B------:R-:W-:Y:S02]  /*0200*/  UIMAD.WIDE.U32 UR4, UR31, UR12, URZ ;  /* 0x0000000c1f0472a5 */ /* 0x000fe4000f8e00ff */
[----:B------:R0:W5:Y:S01]  /*0210*/  @P1 LDG.E R100, desc[UR28][R4.64] ;  /* 0x0000001c04641981 */ /* 0x000162000c1e1900 */
[----:B------:R-:W-:Y:S01]  /*0220*/  UIMAD.WIDE.U32 UR6, UR31, UR16, URZ ;  /* 0x000000101f0672a5 */ /* 0x000fe2000f8e00ff */
[----:B------:R3:W4:Y:S01]  /*0230*/  F2I.FTZ.U32.TRUNC.NTZ R7, R6 ;  /* 0x0000000600077305 */ /* 0x000722000021f000 */
[----:B------:R-:W-:Y:S01]  /*0240*/  IABS R0, UR30 ;  /* 0x0000001e00007c13 */ /* 0x000fe20008000000 */
[----:B------:R-:W-:Y:S01]  /*0250*/  UIMAD UR5, UR31, UR13, UR5 ;  /* 0x0000000d1f0572a4 */ /* 0x000fe2000f8e0205 */
[----:B------:R-:W-:Y:S01]  /*0260*/  CS2R R98, SRZ ;  /* 0x0000000000627805 */ /* 0x000fe2000001ff00 */
        /* <DEDUP_REMOVED lines=31> */
[-C--:B------:R-:W-:Y:S01]  /*0460*/  @!P1 IADD3 R0, PT, PT, R0, -R9.reuse, RZ ;  /* 0x8000000900009210 */ /* 0x080fe20007ffe0ff */
[----:B------:R-:W0:Y:S01]  /*0470*/  @UP0 LDCU UR10, c[0x0][0x384] ;  /* 0x00007080ff0a07ac */ /* 0x000e220008000800 */
[----:B------:R-:W-:Y:S01]  /*0480*/  @!P1 VIADD R101, R101, 0x1 ;  /* 0x0000000165659836 */ /* 0x000fe20000000000 */
[----:B------:R-:W-:Y:S02]  /*0490*/  ISETP.NE.AND P1, PT, R8, RZ, PT ;  /* 0x000000ff0800720c */ /* 0x000fe40003f25270 */
[----:B------:R-:W-:Y:S01]  /*04a0*/  ISETP.GE.U32.AND P0, PT, R0, R9, PT ;  /* 0x000000090000720c */ /* 0x000fe20003f06070 */
[----:B-1----:R-:W-:Y:S01]  /*04b0*/  UIMAD.WIDE.U32 UR4, UR31, UR12, URZ ;  /* 0x0000000c1f0472a5 */ /* 0x002fe2000f8e00ff */
[----:B------:R-:W-:Y:S01]  /*04c0*/  LOP3.LUT R0, R8, UR30, RZ, 0x3c, !PT ;  /* 0x0000001e08007c12 */ /* 0x000fe2000f8e3cff */
[----:B--2---:R-:W-:Y:S02]  /*04d0*/  UIMAD.WIDE.U32 UR6, UR31, UR14, URZ ;  /* 0x0000000e1f0672a5 */ /* 0x004fe4000f8e00ff */
[----:B------:R-:W-:Y:S01]  /*04e0*/  UIMAD UR5, UR31, UR13, UR5 ;  /* 0x0000000d1f0572a4 */ /* 0x000fe2000f8e0205 */
[----:B------:R-:W-:Y:S01]  /*04f0*/  ISETP.GE.AND P2, PT, R0, RZ, PT ;  /* 0x000000ff0000720c */ /* 0x000fe20003f46270 */
[----:B------:R-:W1:Y:S01]  /*0500*/  LDCU.64 UR12, c[0x0][0x528] ;  /* 0x0000a500ff0c77ac */ /* 0x000e620008000a00 */
[----:B------:R-:W2:Y:S05]  /*0510*/  @UP0 LDCU UR11, c[0x0][0x38c] ;  /* 0x00007180ff0b07ac */ /* 0x000eaa0008000800 */
[----:B------:R-:W-:Y:S01]  /*0520*/  @P0 IADD3 R101, PT, PT, R101, 0x1, RZ ;  /* 0x0000000165650810 */ /* 0x000fe20007ffe0ff */
        /* <DEDUP_REMOVED lines=30> */
[----:B------:R-:W-:Y:S01]  /*0710*/  CS2R R98, SRZ ;  /* 0x0000000000627805 */ /* 0x000fe2000001ff00 */
[----:B------:R-:W3:Y:S01]  /*0720*/  LDCU.64 UR8, c[0x0][0x3b8] ;  /* 0x00007700ff0877ac */ /* 0x000ee20008000a00 */
[----:B------:R-:W-:Y:S01]  /*0730*/  UMOV UR6, 0x400 ;  /* 0x0000040000067882 */ /* 0x000fe20000000000 */
[----:B--2---:R-:W-:Y:S01]  /*0740*/  UIMAD.WIDE.U32 UR12, UR30, UR16, URZ ;  /* 0x000000101e0c72a5 */ /* 0x004fe2000f8e00ff */
[----:B------:R-:W2:Y:S01]  /*0750*/  LDCU UR16, c[0x0][0x394] ;  /* 0x00007280ff1077ac */ /* 0x000ea20008000800 */
[----:B-1----:R-:W-:Y:S02]  /*0760*/  ULEA UR6, UR7, UR6, 0x18 ;  /* 0x0000000607067291 */ /* 0x002fe4000f8ec0ff */
[----:B---3--:R-:W-:-:S02]  /*0770*/  UIMAD.WIDE.U32 UR14, UR30, UR8, URZ ;  /* 0x000000081e0e72a5 */ /* 0x008fc4000f8e00ff */
[----:B------:R-:W-:Y:S01]  /*0780*/  UIMAD UR17, UR30, UR17, UR13 ;  /* 0x000000111e1172a4 */ /* 0x000fe2000f8e020d */
[C---:B0-----:R-:W-:Y:S01]  /*0790*/  SHF.L.U32 R0, R96.reuse, 0x4, RZ ;  /* 0x0000000460007819 */ /* 0x041fe200000006ff */
[----:B------:R-:W-:Y:S01]  /*07a0*/  UIMAD UR19, UR30, UR9, UR15 ;  /* 0x000000091e1372a4 */ /* 0x000fe2000f8e020f */
[----:B------:R-:W-:Y:S02]  /*07b0*/  LOP3.LUT R186, R96, 0x1f, RZ, 0xc0, !PT ;  /* 0x0000001f60ba7812 */ /* 0x000fe400078ec0ff */
[C---:B------:R-:W-:Y:S02]  /*07c0*/  LOP3.LUT R3, R0.reuse, 0x3e00, RZ, 0xc0, !PT ;  /* 0x00003e0000037812 */ /* 0x040fe400078ec0ff */
[----:B------:R-:W-:Y:S02]  /*07d0*/  LEA.HI R0, R0, R0, RZ, 0x1b ;  /* 0x0000000000007211 */ /* 0x000fe400078fd8ff */
[----:B------:R-:W-:Y:S02]  /*07e0*/  LOP3.LUT R94, R3, 0x1f, R96, 0xf8, !PT ;  /* 0x0000001f035e7812 */ /* 0x000fe400078ef860 */
[----:B------:R-:W-:-:S02]  /*07f0*/  LEA R93, R96, UR6, 0x3 ;  /* 0x00000006605d7c11 */ /* 0x000fc4000f8e18ff */
[----:B------:R-:W-:Y:S02]  /*0800*/  LEA R92, R0, UR6, 0x2 ;  /* 0x00000006005c7c11 */ /* 0x000fe4000f8e10ff */
        /* <DEDUP_REMOVED lines=14> */
[----:B--2---:R-:W-:-:S07]  /*08f0*/  LOP3.LUT R77, R94, 0x1e0, RZ, 0xfc, !PT ;  /* 0x000001e05e4d7812 */ /* 0x004fce00078efcff */
.L_x_4020:
        /* <DEDUP_REMOVED lines=16> */
[----:B------:R-:W-:Y:S02]  /*0a00*/  ISETP.GE.AND P5, PT, R94, UR34, PT ;  /* 0x000000225e007c0c */ /* 0x000fe4000bfa6270 */
[----:B------:R-:W-:Y:S02]  /*0a10*/  ISETP.GE.AND P4, PT, R91, UR34, PT ;  /* 0x000000225b007c0c */ /* 0x000fe4000bf86270 */
[----:B------:R-:W-:Y:S02]  /*0a20*/  P2R R109, PR, RZ, 0x20 ;  /* 0x00000020ff6d7803 */ /* 0x000fe40000000000 */
[----:B------:R-:W-:Y:S02]  /*0a30*/  ISETP.GE.AND P3, PT, R90, UR34, PT ;  /* 0x000000225a007c0c */ /* 0x000fe4000bf66270 */
[----:B------:R-:W-:Y:S01]  /*0a40*/  ISETP.NE.AND P0, PT, R109, RZ, PT ;  /* 0x000000ff6d00720c */ /* 0x000fe20003f05270 */
[----:B------:R-:W-:Y:S01]  /*0a50*/  BAR.SYNC.DEFER_BLOCKING 0x0 ;  /* 0x0000000000007b1d */ /* 0x000fe20000010000 */
[----:B------:R-:W-:-:S02]  /*0a60*/  P2R R108, PR, RZ, 0x10 ;  /* 0x00000010ff6c7803 */ /* 0x000fc40000000000 */
[----:B------:R-:W-:Y:S02]  /*0a70*/  P2R R107, PR, RZ, 0x8 ;  /* 0x00000008ff6b7803 */ /* 0x000fe40000000000 */
[----:B------:R-:W-:Y:S02]  /*0a80*/  ISETP.GE.AND P6, PT, R89, UR34, PT ;  /* 0x0000002259007c0c */ /* 0x000fe4000bfc6270 */
[----:B------:R-:W-:Y:S02]  /*0a90*/  ISETP.GE.AND P5, PT, R88, UR34, PT ;  /* 0x0000002258007c0c */ /* 0x000fe4000bfa6270 */
[----:B------:R-:W-:Y:S02]  /*0aa0*/  ISETP.NE.AND P1, PT, R108, RZ, PT ;  /* 0x000000ff6c00720c */ /* 0x000fe40003f25270 */
[----:B------:R-:W-:Y:S02]  /*0ab0*/  ISETP.NE.AND P2, PT, R107, RZ, PT ;  /* 0x000000ff6b00720c */ /* 0x000fe40003f45270 */
[----:B------:R-:W-:-:S02]  /*0ac0*/  ISETP.GE.AND P3, PT, R86, UR34, PT ;  /* 0x0000002256007c0c */ /* 0x000fc4000bf66270 */
[----:B------:R-:W-:Y:S02]  /*0ad0*/  PRMT R14, RZ, 0x7610, R14 ;  /* 0x00007610ff0e7816 */ /* 0x000fe4000000000e */
[----:B------:R-:W-:Y:S02]  /*0ae0*/  ISETP.GE.AND P4, PT, R87, UR34, PT ;  /* 0x0000002257007c0c */ /* 0x000fe4000bf86270 */
[----:B------:R-:W-:Y:S02]  /*0af0*/  PRMT R12, RZ, 0x7610, R12 ;  /* 0x00007610ff0c7816 */ /* 0x000fe4000000000c */
[----:B------:R-:W-:Y:S02]  /*0b00*/  P2R R106, PR, RZ, 0x40 ;  /* 0x00000040ff6a7803 */ /* 0x000fe40000000000 */
[----:B------:R-:W-:Y:S01]  /*0b10*/  P2R R105, PR, RZ, 0x20 ;  /* 0x00000020ff697803 */ /* 0x000fe20000000000 */
[----:B------:R-:W2:Y:S01]  /*0b20*/  @!P0 LDG.E.U16 R0, desc[UR28][R4.64] ;  /* 0x0000001c04008981 */ /* 0x000ea2000c1e1500 */
[----:B------:R-:W-:-:S02]  /*0b30*/  ISETP.GE.AND P0, PT, R85, UR34, PT ;  /* 0x0000002255007c0c */ /* 0x000fc4000bf06270 */
[----:B------:R-:W-:Y:S01]  /*0b40*/  PRMT R13, RZ, 0x7610, R13 ;  /* 0x00007610ff0d7816 */ /* 0x000fe2000000000d */
[----:B------:R-:W3:Y:S01]  /*0b50*/  @!P6 LDG.E.U16 R11, desc[UR28][R4.64+0xc0] ;  /* 0x0000c01c040be981 */ /* 0x000ee2000c1e1500 */
[----:B------:R-:W-:Y:S02]  /*0b60*/  P2R R115, PR, RZ, 0x1 ;  /* 0x00000001ff737803 */ /* 0x000fe40000000000 */
[----:B------:R-:W-:Y:S01]  /*0b70*/  P2R R114, PR, RZ, 0x8 ;  /* 0x00000008ff727803 */ /* 0x000fe20000000000 */
[----:B------:R-:W4:Y:S01]  /*0b80*/  @!P1 LDG.E.U16 R7, desc[UR28][R4.64+0x40] ;  /* 0x0000401c04079981 */ /* 0x000f22000c1e1500 */
[----:B------:R-:W-:Y:S02]  /*0b90*/  PRMT R17, RZ, 0x7610, R17 ;  /* 0x00007610ff117816 */ /* 0x000fe40000000011 */
[----:B------:R-:W-:Y:S01]  /*0ba0*/  PRMT R16, RZ, 0x7610, R16 ;  /* 0x00007610ff107816 */ /* 0x000fe20000000010 */
[----:B------:R-:W3:Y:S01]  /*0bb0*/  @!P5 LDG.E.U16 R10, desc[UR28][R4.64+0x100] ;  /* 0x0001001c040ad981 */ /* 0x000ee2000c1e1500 */
[----:B------:R-:W-:-:S02]  /*0bc0*/  PRMT R19, RZ, 0x7610, R19 ;  /* 0x00007610ff137816 */ /* 0x000fc40000000013 */
[----:B------:R-:W-:Y:S01]  /*0bd0*/  PRMT R18, RZ, 0x7610, R18 ;  /* 0x00007610ff127816 */ /* 0x000fe20000000012 */
[----:B------:R-:W3:Y:S01]  /*0be0*/  @!P0 LDG.E.U16 R15, desc[UR28][R4.64+0x1c0] ;  /* 0x0001c01c040f8981 */ /* 0x000ee2000c1e1500 */
[----:B------:R-:W-:Y:S02]  /*0bf0*/  ISETP.GE.AND P0, PT, R84, UR34, PT ;  /* 0x0000002254007c0c */ /* 0x000fe4000bf06270 */
[----:B------:R-:W-:Y:S01]  /*0c00*/  ISETP.GE.AND P6, PT, R83, UR34, PT ;  /* 0x0000002253007c0c */ /* 0x000fe2000bfc6270 */
[----:B------:R-:W3:Y:S01]  /*0c10*/  @!P2 LDG.E.U16 R6, desc[UR28][R4.64+0x80] ;  /* 0x0000801c0406a981 */ /* 0x000ee2000c1e1500 */
[----:B------:R-:W-:Y:S02]  /*0c20*/  P2R R117, PR, RZ, 0x1 ;  /* 0x00000001ff757803 */ /* 0x000fe40000000000 */
[----:B------:R-:W-:Y:S01]  /*0c30*/  ISETP.GE.AND P5, PT, R82, UR34, PT ;  /* 0x0000002252007c0c */ /* 0x000fe2000bfa6270 */
[----:B------:R-:W3:Y:S01]  /*0c40*/  @!P3 LDG.E.U16 R12, desc[UR28][R4.64+0x180] ;  /* 0x0001801c040cb981 */ /* 0x000ee2000c1e1500 */
[----:B------:R-:W-:-:S02]  /*0c50*/  ISETP.GE.AND P1, PT, R80, UR34, PT ;  /* 0x0000002250007c0c */ /* 0x000fc4000bf26270 */
[----:B------:R-:W-:Y:S01]  /*0c60*/  ISETP.GE.AND P2, PT, R79, UR34, PT ;  /* 0x000000224f007c0c */ /* 0x000fe2000bf46270 */
[----:B------:R-:W3:Y:S01]  /*0c70*/  @!P4 LDG.E.U16 R13, desc[UR28][R4.64+0x140] ;  /* 0x0001401c040dc981 */ /* 0x000ee2000c1e1500 */
[----:B------:R-:W-:Y:S02]  /*0c80*/  PRMT R21, RZ, 0x7610, R21 ;  /* 0x00007610ff157816 */ /* 0x000fe40000000015 */
[----:B------:R-:W-:Y:S01]  /*0c90*/  PRMT R20, RZ, 0x7610, R20 ;  /* 0x00007610ff147816 */ /* 0x000fe20000000014 */
[----:B------:R-:W3:Y:S01]  /*0ca0*/  @!P0 LDG.E.U16 R14, desc[UR28][R4.64+0x200] ;  /* 0x0002001c040e8981 */ /* 0x000ee2000c1e1500 */
[----:B------:R-:W-:Y:S02]  /*0cb0*/  ISETP.GE.AND P0, PT, R81, UR34, PT ;  /* 0x0000002251007c0c */ /* 0x000fe4000bf06270 */
[----:B------:R-:W-:Y:S01]  /*0cc0*/  ISETP.GE.AND P3, PT, R78, UR34, PT ;  /* 0x000000224e007c0c */ /* 0x000fe2000bf66270 */
[----:B------:R-:W3:Y:S01]  /*0cd0*/  @!P6 LDG.E.U16 R17, desc[UR28][R4.64+0x240] ;  /* 0x0002401c0411e981 */ /* 0x000ee2000c1e1500 */
[----:B------:R-:W-:-:S02]  /*0ce0*/  P2R R111, PR, RZ, 0x10 ;  /* 0x00000010ff6f7803 */ /* 0x000fc40000000000 */
[----:B------:R-:W-:Y:S01]  /*0cf0*/  PRMT R23, RZ, 0x7610, R23 ;  /* 0x00007610ff177816 */ /* 0x000fe20000000017 */
[----:B------:R-:W3:Y:S01]  /*0d00*/  @!P5 LDG.E.U16 R16, desc[UR28][R4.64+0x280] ;  /* 0x0002801c0410d981 */ /* 0x000ee2000c1e1500 */
[----:B------:R-:W-:-:S03]  /*0d10*/  ISETP.GE.AND P4, PT, R77, UR34, PT ;  /* 0x000000224d007c0c */ /* 0x000fc6000bf86270 */
[----:B------:R-:W3:Y:S04]  /*0d20*/  @!P1 LDG.E.U16 R18, desc[UR28][R4.64+0x300] ;  /* 0x0003001c04129981 */ /* 0x000ee8000c1e1500 */
[----:B------:R-:W3:Y:S04]  /*0d30*/  @!P0 LDG.E.U16 R19, desc[UR28][R4.64+0x2c0] ;  /* 0x0002c01c04138981 */ /* 0x000ee8000c1e1500 */
[----:B------:R-:W3:Y:S04]  /*0d40*/  @!P2 LDG.E.U16 R21, desc[UR28][R4.64+0x340] ;  /* 0x0003401c0415a981 */ /* 0x000ee8000c1e1500 */
[----:B------:R-:W3:Y:S04]  /*0d50*/  @!P3 LDG.E.U16 R20, desc[UR28][R4.64+0x380] ;  /* 0x0003801c0414b981 */ /* 0x000ee8000c1e1500 */
[----:B------:R0:W3:Y:S01]  /*0d60*/  @!P4 LDG.E.U16 R23, desc[UR28][R4.64+0x3c0] ;  /* 0x0003c01c0417c981 */ /* 0x0000e2000c1e1500 */
[----:B------:R-:W1:Y:S01]  /*0d70*/  S2R R76, SR_LANEID ;  /* 0x00000000004c7919 */ /* 0x000e620000000000 */
[----:B------:R-:W0:Y:S01]  /*0d80*/  S2UR UR6, SR_CgaCtaId ;  /* 0x00000000000679c3 */ /* 0x000e220000008800 */
[----:B------:R-:W-:Y:S01]  /*0d90*/  IMAD.SHL.U32 R22, R96, 0x10, RZ ;  /* 0x0000001060167824 */ /* 0x000fe200078e00ff */
[----:B------:R-:W-:-:S04]  /*0da0*/  UMOV UR26, 0x400 ;  /* 0x00000400001a7882 */ /* 0x000fc80000000000 */
[----:B------:R-:W-:Y:S01]  /*0db0*/  LOP3.LUT R25, R22, 0x3e00, RZ, 0xc0, !PT ;  /* 0x00003e0016197812 */ /* 0x000fe200078ec0ff */
[----:B0-----:R-:W-:-:S03]  /*0dc0*/  ULEA UR26, UR6, UR26, 0x18 ;  /* 0x0000001a061a7291 */ /* 0x001fc6000f8ec0ff */
[----:B-1----:R-:W-:-:S04]  /*0dd0*/  IADD3 R25, PT, PT, R25, R76, RZ ;  /* 0x0000004c19197210 */ /* 0x002fc80007ffe0ff */
[CC--:B------:R-:W-:Y:S02]  /*0de0*/  LEA.HI.SX32 R75, R25.reuse, R25.reuse, 0x1b ;  /* 0x00000019194b7211 */ /* 0x0c0fe400078fdaff */
[C---:B------:R-:W-:Y:S01]  /*0df0*/  IADD3 R4, PT, PT, R25.reuse, 0x20, RZ ;  /* 0x0000002019047810 */ /* 0x040fe20007ffe0ff */
[----:B------:R-:W-:Y:S01]  /*0e00*/  VIADD R22, R25, 0x40 ;  /* 0x0000004019167836 */ /* 0x000fe20000000000 */
[----:B------:R-:W-:Y:S02]  /*0e10*/  LEA R75, R75, UR26, 0x1 ;  /* 0x0000001a4b4b7c11 */ /* 0x000fe4000f8e08ff */
[C---:B------:R-:W-:Y:S02]  /*0e20*/  IADD3 R24, PT, PT, R25.reuse, 0x60, RZ ;  /* 0x0000006019187810 */ /* 0x040fe40007ffe0ff */
[----:B------:R-:W-:Y:S02]  /*0e30*/  LEA.HI.SX32 R4, R4, R25, 0x1b ;  /* 0x0000001904047211 */ /* 0x000fe400078fdaff */
[----:B------:R-:W-:-:S02]  /*0e40*/  IADD3 R26, PT, PT, R25, 0x80, RZ ;  /* 0x00000080191a7810 */ /* 0x000fc40007ffe0ff */
[-C--:B------:R-:W-:Y:S02]  /*0e50*/  LEA.HI.SX32 R22, R22, R25.reuse, 0x1b ;  /* 0x0000001916167211 */ /* 0x080fe400078fdaff */
[-C--:B------:R-:W-:Y:S02]  /*0e60*/  LEA.HI.SX32 R24, R24, R25.reuse, 0x1b ;  /* 0x0000001918187211 */ /* 0x080fe400078fdaff */
[----:B------:R-:W-:Y:S01]  /*0e70*/  LEA R74, R4, UR26, 0x1 ;  /* 0x0000001a044a7c11 */ /* 0x000fe2000f8e08ff */
[C---:B------:R-:W-:Y:S01]  /*0e80*/  VIADD R28, R25.reuse, 0xa0 ;  /* 0x000000a0191c7836 */ /* 0x040fe20000000000 */
[----:B------:R-:W-:Y:S02]  /*0e90*/  LEA.HI.SX32 R26, R26, R25, 0x1b ;  /* 0x000000191a1a7211 */ /* 0x000fe400078fdaff */
[C---:B------:R-:W-:Y:S02]  /*0ea0*/  IADD3 R4, PT, PT, R25.reuse, 0xe0, RZ ;  /* 0x000000e019047810 */ /* 0x040fe40007ffe0ff */
[----:B------:R-:W-:Y:S01]  /*0eb0*/  LEA R73, R22, UR26, 0x1 ;  /* 0x0000001a16497c11 */ /* 0x000fe2000f8e08ff */
[----:B------:R-:W-:Y:S01]  /*0ec0*/  VIADD R22, R25, 0x100 ;  /* 0x0000010019167836 */ /* 0x000fe20000000000 */
[----:B------:R-:W-:-:S02]  /*0ed0*/  LEA R72, R24, UR26, 0x1 ;  /* 0x0000001a18487c11 */ /* 0x000fc4000f8e08ff */
[----:B------:R-:W-:Y:S02]  /*0ee0*/  LEA R71, R26, UR26, 0x1 ;  /* 0x0000001a1a477c11 */ /* 0x000fe4000f8e08ff */
[-C--:B------:R-:W-:Y:S02]  /*0ef0*/  LEA.HI.SX32 R4, R4, R25.reuse, 0x1b ;  /* 0x0000001904047211 */ /* 0x080fe400078fdaff */
[----:B------:R-:W-:Y:S02]  /*0f00*/  LEA.HI.SX32 R28, R28, R25, 0x1b ;  /* 0x000000191c1c7211 */ /* 0x000fe400078fdaff */
[C---:B------:R-:W-:Y:S02]  /*0f10*/  IADD3 R24, PT, PT, R25.reuse, 0x120, RZ ;  /* 0x0000012019187810 */ /* 0x040fe40007ffe0ff */
[----:B------:R-:W-:Y:S02]  /*0f20*/  IADD3 R26, PT, PT, R25, 0x140, RZ ;  /* 0x00000140191a7810 */ /* 0x000fe40007ffe0ff */
[----:B------:R-:W-:-:S02]  /*0f30*/  LEA R68, R4, UR26, 0x1 ;  /* 0x0000001a04447c11 */ /* 0x000fc4000f8e08ff */
[----:B------:R-:W-:Y:S02]  /*0f40*/  P2R R110, PR, RZ, 0x40 ;  /* 0x00000040ff6e7803 */ /* 0x000fe40000000000 */
[----:B------:R-:W-:Y:S02]  /*0f50*/  P2R R116, PR, RZ, 0x40 ;  /* 0x00000040ff747803 */ /* 0x000fe40000000000 */
[----:B------:R-:W-:Y:S02]  /*0f60*/  LEA.HI.SX32 R22, R22, R25, 0x1b ;  /* 0x0000001916167211 */ /* 0x000fe400078fdaff */
[----:B------:R-:W-:Y:S02]  /*0f70*/  IADD3 R4, PT, PT, R25, 0x180, RZ ;  /* 0x0000018019047810 */ /* 0x000fe40007ffe0ff */
[----:B------:R-:W-:Y:S02]  /*0f80*/  ISETP.NE.AND P6, PT, R117, RZ, PT ;  /* 0x000000ff7500720c */ /* 0x000fe40003fc5270 */
[----:B------:R-:W-:-:S02]  /*0f90*/  LEA R70, R28, UR26, 0x1 ;  /* 0x0000001a1c467c11 */ /* 0x000fc4000f8e08ff */
[-C--:B------:R-:W-:Y:S02]  /*0fa0*/  LEA.HI.SX32 R24, R24, R25.reuse, 0x1b ;  /* 0x0000001918187211 */ /* 0x080fe400078fdaff */
[-C--:B------:R-:W-:Y:S02]  /*0fb0*/  LEA.HI.SX32 R26, R26, R25.reuse, 0x1b ;  /* 0x000000191a1a7211 */ /* 0x080fe400078fdaff */
[----:B------:R-:W-:Y:S02]  /*0fc0*/  LEA R67, R22, UR26, 0x1 ;  /* 0x0000001a16437c11 */ /* 0x000fe4000f8e08ff */
[----:B------:R-:W-:Y:S02]  /*0fd0*/  LEA.HI.SX32 R4, R4, R25, 0x1b ;  /* 0x0000001904047211 */ /* 0x000fe400078fdaff */
[----:B------:R-:W-:Y:S02]  /*0fe0*/  P2R R113, PR, RZ, 0x40 ;  /* 0x00000040ff717803 */ /* 0x000fe40000000000 */
[----:B------:R-:W-:-:S02]  /*0ff0*/  LEA R66, R24, UR26, 0x1 ;  /* 0x0000001a18427c11 */ /* 0x000fc4000f8e08ff */
[----:B------:R-:W-:Y:S02]  /*1000*/  ISETP.NE.AND P6, PT, R115, RZ, PT ;  /* 0x000000ff7300720c */ /* 0x000fe40003fc5270 */
[----:B------:R-:W-:Y:S02]  /*1010*/  LEA R65, R26, UR26, 0x1 ;  /* 0x0000001a1a417c11 */ /* 0x000fe4000f8e08ff */
[----:B------:R-:W-:Y:S02]  /*1020*/  IADD3 R22, PT, PT, R25, 0x1e0, RZ ;  /* 0x000001e019167810 */ /* 0x000fe40007ffe0ff */
[----:B------:R-:W-:Y:S02]  /*1030*/  LEA R63, R4, UR26, 0x1 ;  /* 0x0000001a043f7c11 */ /* 0x000fe4000f8e08ff */
[----:B------:R-:W-:Y:S02]  /*1040*/  P2R R41, PR, RZ, 0x40 ;  /* 0x00000040ff297803 */ /* 0x000fe40000000000 */
[----:B------:R-:W-:-:S02]  /*1050*/  LEA.HI.SX32 R22, R22, R25, 0x1b ;  /* 0x0000001916167211 */ /* 0x000fc400078fdaff */
        /* <DEDUP_REMOVED lines=16> */
[----:B--2---:R0:W-:Y:S02]  /*1160*/  STS.U16 [R75], R0 ;  /* 0x000000004b007388 */ /* 0x0041e40000000400 */
[----:B0-----:R-:W-:-:S04]  /*1170*/  IADD3 R0, PT, PT, R25, 0xc0, RZ ;  /* 0x000000c019007810 */ /* 0x001fc80007ffe0ff */
[-C--:B------:R-:W-:Y:S01]  /*1180*/  LEA.HI.SX32 R0, R0, R25.reuse, 0x1b ;  /* 0x0000001900007211 */ /* 0x080fe200078fdaff */
[----:B----4-:R-:W-:Y:S03]  /*1190*/  STS.U16 [R74+0x40], R7 ;  /* 0x000040074a007388 */ /* 0x010fe60000000400 */
[----:B------:R-:W-:Y:S01]  /*11a0*/  LEA R69, R0, UR26, 0x1 ;  /* 0x0000001a00457c11 */ /* 0x000fe2000f8e08ff */
[----:B------:R-:W-:Y:S01]  /*11b0*/  VIADD R0, R25, 0x160 ;  /* 0x0000016019007836 */ /* 0x000fe20000000000 */
[----:B---3--:R0:W-:Y:S04]  /*11c0*/  STS.U16 [R73+0x80], R6 ;  /* 0x0000800649007388 */ /* 0x0081e80000000400 */
[----:B------:R-:W-:Y:S01]  /*11d0*/  STS.U16 [R72+0xc0], R11 ;  /* 0x0000c00b48007388 */ /* 0x000fe20000000400 */
[----:B------:R-:W-:-:S03]  /*11e0*/  LEA.HI.SX32 R0, R0, R25, 0x1b ;  /* 0x0000001900007211 */ /* 0x000fc600078fdaff */
[----:B------:R1:W-:Y:S01]  /*11f0*/  STS.U16 [R71+0x100], R10 ;  /* 0x0001000a47007388 */ /* 0x0003e20000000400 */
[----:B0-----:R-:W-:-:S03]  /*1200*/  IADD3 R6, PT, PT, R25, 0x1a0, RZ ;  /* 0x000001a019067810 */ /* 0x001fc60007ffe0ff */
[----:B------:R-:W-:Y:S01]  /*1210*/  STS.U16 [R70+0x140], R13 ;  /* 0x0001400d46007388 */ /* 0x000fe20000000400 */
[-C--:B------:R-:W-:Y:S01]  /*1220*/  LEA.HI.SX32 R6, R6, R25.reuse, 0x1b ;  /* 0x0000001906067211 */ /* 0x080fe200078fdaff */
[----:B-1----:R-:W-:Y:S02]  /*1230*/  VIADD R10, R25, 0x1c0 ;  /* 0x000001c0190a7836 */ /* 0x002fe40000000000 */
[----:B------:R0:W-:Y:S01]  /*1240*/  STS.U16 [R69+0x180], R12 ;  /* 0x0001800c45007388 */ /* 0x0001e20000000400 */
        /* <DEDUP_REMOVED lines=137> */
[----:B0-----:R-:W-:Y:S02]  /*1ae0*/  PRMT R23, RZ, 0x7610, R23 ;  /* 0x00007610ff177816 */ /* 0x001fe40000000017 */
[----:B------:R-:W-:Y:S02]  /*1af0*/  PRMT R24, RZ, 0x7610, R24 ;  /* 0x00007610ff187816 */ /* 0x000fe40000000018 */
[----:B------:R-:W-:-:S02]  /*1b00*/  PRMT R25, RZ, 0x7610, R25 ;  /* 0x00007610ff197816 */ /* 0x000fc40000000019 */
        /* <DEDUP_REMOVED lines=21> */
[----:B------:R-:W-:Y:S04]  /*1c60*/  LDS.U16 R6, [R56+0x6] ;  /* 0x0000060038067984 */ /* 0x000fe80000000400 */
[----:B------:R-:W2:Y:S04]  /*1c70*/  LDS.U16 R7, [R55+0x8] ;  /* 0x0000080037077984 */ /* 0x000ea80000000400 */
[----:B------:R-:W-:Y:S04]  /*1c80*/  LDS.U16 R10, [R54+0xa] ;  /* 0x00000a00360a7984 */ /* 0x000fe80000000400 */
[----:B------:R-:W-:Y:S04]  /*1c90*/  LDS.U16 R11, [R53+0xc] ;  /* 0x00000c00350b7984 */ /* 0x000fe80000000400 */
[----:B------:R-:W-:Y:S04]  /*1ca0*/  LDS.U16 R12, [R52+0xe] ;  /* 0x00000e00340c7984 */ /* 0x000fe80000000400 */
[----:B------:R-:W-:Y:S04]  /*1cb0*/  LDS.U16 R13, [R51+0x10] ;  /* 0x00001000330d7984 */ /* 0x000fe80000000400 */
[----:B------:R-:W-:Y:S04]  /*1cc0*/  LDS.U16 R14, [R50+0x12] ;  /* 0x00001200320e7984 */ /* 0x000fe80000000400 */
[----:B------:R-:W3:Y:S04]  /*1cd0*/  LDS.U16 R15, [R49+0x14] ;  /* 0x00001400310f7984 */ /* 0x000ee80000000400 */
[----:B------:R-:W-:Y:S04]  /*1ce0*/  LDS.U16 R16, [R48+0x16] ;  /* 0x0000160030107984 */ /* 0x000fe80000000400 */
[----:B------:R-:W-:Y:S04]  /*1cf0*/  LDS.U16 R17, [R47+0x18] ;  /* 0x000018002f117984 */ /* 0x000fe80000000400 */
[----:B------:R-:W4:Y:S04]  /*1d00*/  LDS.U16 R18, [R46+0x1a] ;  /* 0x00001a002e127984 */ /* 0x000f280000000400 */
[----:B------:R-:W4:Y:S04]  /*1d10*/  LDS.U16 R19, [R45+0x1c] ;  /* 0x00001c002d137984 */ /* 0x000f280000000400 */
[----:B------:R-:W4:Y:S01]  /*1d20*/  LDS.U16 R20, [R43+0x1e] ;  /* 0x00001e002b147984 */ /* 0x000f220000000400 */
[----:B------:R-:W-:Y:S06]  /*1d30*/  BAR.SYNC.DEFER_BLOCKING 0x0 ;  /* 0x0000000000007b1d */ /* 0x000fec0000010000 */
[----:B------:R-:W4:Y:S01]  /*1d40*/  @!P6 LDG.E.U16 R22, desc[UR28][R2.64] ;  /* 0x0000001c0216e981 */ /* 0x000f22000c1e1500 */
[----:B------:R-:W-:-:S13]  /*1d50*/  ISETP.NE.AND P6, PT, R39, RZ, PT ;  /* 0x000000ff2700720c */ /* 0x000fda0003fc5270 */
[----:B------:R-:W4:Y:S01]  /*1d60*/  @!P6 LDG.E.U16 R23, desc[UR28][R2.64+0x40] ;  /* 0x0000401c0217e981 */ /* 0x000f22000c1e1500 */
[----:B------:R-:W-:-:S13]  /*1d70*/  ISETP.NE.AND P6, PT, R41, RZ, PT ;  /* 0x000000ff2900720c */ /* 0x000fda0003fc5270 */
        /* <DEDUP_REMOVED lines=18> */
[----:B0-----:R-:W-:Y:S02]  /*1ea0*/  PRMT R21, RZ, 0x7610, R21 ;  /* 0x00007610ff157816 */ /* 0x001fe40000000015 */
        /* <DEDUP_REMOVED lines=14> */
[----:B-1----:R-:W-:-:S05]  /*1f90*/  SHF.L.U32 R3, R0, 0x10, RZ ;  /* 0x0000001000037819 */ /* 0x002fca00000006ff */
[----:B-----5:R-:W-:-:S05]  /*1fa0*/  FADD.FTZ R44, R3, R100 ;  /* 0x00000064032c7221 */ /* 0x020fca0000010000 */
[----:B------:R-:W-:Y:S01]  /*1fb0*/  FSETP.GTU.FTZ.AND P5, PT, R44, 20, PT ;  /* 0x41a000002c00780b */ /* 0x000fe20003fbc000 */
[----:B--2---:R-:W-:Y:S01]  /*1fc0*/  IMAD.U32 R7, R7, 0x10000, RZ ;  /* 0x0001000007077824 */ /* 0x004fe200078e00ff */
[----:B------:R-:W-:Y:S01]  /*1fd0*/  SHF.L.U32 R5, R5, 0x10, RZ ;  /* 0x0000001005057819 */ /* 0x000fe200000006ff */
[----:B---3--:R-:W-:Y:S01]  /*1fe0*/  IMAD.U32 R15, R15, 0x10000, RZ ;  /* 0x000100000f0f7824 */ /* 0x008fe200078e00ff */
[----:B------:R-:W-:Y:S01]  /*1ff0*/  SHF.L.U32 R11, R11, 0x10, RZ ;  /* 0x000000100b0b7819 */ /* 0x000fe200000006ff */
[----:B----4-:R-:W-:Y:S01]  /*2000*/  IMAD.U32 R119, R18, 0x10000, RZ ;  /* 0x0001000012777824 */ /* 0x010fe200078e00ff */
[----:B------:R-:W-:Y:S02]  /*2010*/  SHF.L.U32 R13, R13, 0x10, RZ ;  /* 0x000000100d0d7819 */ /* 0x000fe400000006ff */
[----:B------:R-:W-:Y:S02]  /*2020*/  SHF.L.U32 R113, R16, 0x10, RZ ;  /* 0x0000001010717819 */ /* 0x000fe400000006ff */
[----:B------:R-:W-:-:S02]  /*2030*/  SHF.L.U32 R17, R17, 0x10, RZ ;  /* 0x0000001011117819 */ /* 0x000fc400000006ff */
[----:B------:R-:W-:Y:S02]  /*2040*/  SHF.L.U32 R19, R19, 0x10, RZ ;  /* 0x0000001013137819 */ /* 0x000fe400000006ff */
[----:B------:R-:W-:Y:S01]  /*2050*/  SHF.L.U32 R129, R20, 0x10, RZ ;  /* 0x0000001014817819 */ /* 0x000fe200000006ff */
[----:B------:R-:W-:Y:S01]  /*2060*/  BSSY.RECONVERGENT B0, `(.L_x_3941) ;  /* 0x0000045000007945 */ /* 0x000fe20003800200 */
[--C-:B------:R-:W-:Y:S01]  /*2070*/  FADD.FTZ R41, R5, R100.reuse ;  /* 0x0000006405297221 */ /* 0x100fe20000010000 */
[----:B------:R-:W-:Y:S01]  /*2080*/  FADD.FTZ R39, R7, R100 ;  /* 0x0000006407277221 */ /* 0x000fe20000010000 */
[----:B------:R-:W-:Y:S04]  /*2090*/  STS.U16 [R75], R22 ;  /* 0x000000164b007388 */ /* 0x000fe80000000400 */
[----:B------:R0:W-:Y:S04]  /*20a0*/  STS.U16 [R74+0x40], R23 ;  /* 0x000040174a007388 */ /* 0x0001e80000000400 */
[----:B------:R-:W-:Y:S01]  /*20b0*/  STS.U16 [R73+0x80], R24 ;  /* 0x0000801849007388 */ /* 0x000fe20000000400 */
[----:B0-----:R-:W-:-:S03]  /*20c0*/  IMAD.U32 R23, R4, 0x10000, RZ ;  /* 0x0001000004177824 */ /* 0x001fc600078e00ff */
[----:B------:R0:W-:Y:S04]  /*20d0*/  STS.U16 [R72+0xc0], R25 ;  /* 0x0000c01948007388 */ /* 0x0001e80000000400 */
[----:B------:R-:W-:Y:S01]  /*20e0*/  STS.U16 [R71+0x100], R26 ;  /* 0x0001001a47007388 */ /* 0x000fe20000000400 */
[----:B0-----:R-:W-:-:S03]  /*20f0*/  SHF.L.U32 R25, R6, 0x10, RZ ;  /* 0x0000001006197819 */ /* 0x001fc600000006ff */
[----:B------:R0:W-:Y:S01]  /*2100*/  STS.U16 [R70+0x140], R29 ;  /* 0x0001401d46007388 */ /* 0x0001e20000000400 */
[----:B------:R-:W-:-:S03]  /*2110*/  FADD.FTZ R42, R23, R100 ;  /* 0x00000064172a7221 */ /* 0x000fc60000010000 */
[----:B------:R1:W-:Y:S01]  /*2120*/  STS.U16 [R69+0x180], R28 ;  /* 0x0001801c45007388 */ /* 0x0003e20000000400 */
[----:B0-----:R-:W-:Y:S01]  /*2130*/  SHF.L.U32 R29, R10, 0x10, RZ ;  /* 0x000000100a1d7819 */ /* 0x001fe200000006ff */
[--C-:B------:R-:W-:Y:S02]  /*2140*/  FADD.FTZ R40, R25, R100.reuse ;  /* 0x0000006419287221 */ /* 0x100fe40000010000 */
[----:B------:R0:W-:Y:S02]  /*2150*/  STS.U16 [R68+0x1c0], R31 ;  /* 0x0001c01f44007388 */ /* 0x0001e40000000400 */
[--C-:B------:R-:W-:Y:S01]  /*2160*/  FADD.FTZ R38, R29, R100.reuse ;  /* 0x000000641d267221 */ /* 0x100fe20000010000 */
[--C-:B------:R-:W-:Y:S01]  /*2170*/  FADD.FTZ R29, R19, R100.reuse ;  /* 0x00000064131d7221 */ /* 0x100fe20000010000 */
[----:B-1----:R-:W-:Y:S01]  /*2180*/  FADD.FTZ R28, R129, R100 ;  /* 0x00000064811c7221 */ /* 0x002fe20000010000 */
[----:B0-----:R-:W-:Y:S01]  /*2190*/  SHF.L.U32 R31, R14, 0x10, RZ ;  /* 0x000000100e1f7819 */ /* 0x001fe200000006ff */
[----:B------:R-:W-:Y:S04]  /*21a0*/  STS.U16 [R67+0x200], R30 ;  /* 0x0002001e43007388 */ /* 0x000fe80000000400 */
[----:B------:R-:W-:Y:S04]  /*21b0*/  STS.U16 [R66+0x240], R33 ;  /* 0x0002402142007388 */ /* 0x000fe80000000400 */
[----:B------:R-:W-:Y:S04]  /*21c0*/  STS.U16 [R65+0x280], R32 ;  /* 0x0002802041007388 */ /* 0x000fe80000000400 */
[----:B------:R0:W-:Y:S04]  /*21d0*/  STS.U16 [R64+0x2c0], R21 ;  /* 0x0002c01540007388 */ /* 0x0001e80000000400 */
[----:B------:R1:W-:Y:S04]  /*21e0*/  STS.U16 [R63+0x300], R34 ;  /* 0x000300223f007388 */ /* 0x0003e80000000400 */
[----:B------:R2:W-:Y:S01]  /*21f0*/  STS.U16 [R62+0x340], R35 ;  /* 0x000340233e007388 */ /* 0x0005e20000000400 */
[----:B0-----:R-:W-:-:S03]  /*2200*/  IMAD.U32 R21, R12, 0x10000, RZ ;  /* 0x000100000c157824 */ /* 0x001fc600078e00ff */
[----:B------:R0:W-:Y:S04]  /*2210*/  STS.U16 [R61+0x380], R36 ;  /* 0x000380243d007388 */ /* 0x0001e80000000400 */
[----:B------:R3:W-:Y:S01]  /*2220*/  STS.U16 [R60+0x3c0], R37 ;  /* 0x0003c0253c007388 */ /* 0x0007e20000000400 */
[--C-:B-1----:R-:W-:Y:S01]  /*2230*/  FADD.FTZ R34, R31, R100.reuse ;  /* 0x000000641f227221 */ /* 0x102fe20000010000 */
[--C-:B--2---:R-:W-:Y:S01]  /*2240*/  FADD.FTZ R35, R13, R100.reuse ;  /* 0x000000640d237221 */ /* 0x104fe20000010000 */
[--C-:B------:R-:W-:Y:S01]  /*2250*/  FADD.FTZ R33, R15, R100.reuse ;  /* 0x000000640f217221 */ /* 0x100fe20000010000 */
[--C-:B------:R-:W-:Y:S01]  /*2260*/  FADD.FTZ R32, R113, R100.reuse ;  /* 0x0000006471207221 */ /* 0x100fe20000010000 */
[--C-:B------:R-:W-:Y:S01]  /*2270*/  FADD.FTZ R31, R17, R100.reuse ;  /* 0x00000064111f7221 */ /* 0x100fe20000010000 */
[--C-:B0-----:R-:W-:Y:S01]  /*2280*/  FADD.FTZ R36, R21, R100.reuse ;  /* 0x0000006415247221 */ /* 0x101fe20000010000 */
[--C-:B------:R-:W-:Y:S01]  /*2290*/  FADD.FTZ R30, R119, R100.reuse ;  /* 0x00000064771e7221 */ /* 0x100fe20000010000 */
[----:B---3--:R-:W-:Y:S01]  /*22a0*/  FADD.FTZ R37, R11, R100 ;  /* 0x000000640b257221 */ /* 0x008fe20000010000 */
[----:B------:R-:W-:Y:S01]  /*22b0*/  NOP ;  /* 0x0000000000007918 */ /* 0x000fe20000000000 */
        /* <DEDUP_REMOVED lines=31> */
.L_x_3942:
[----:B------:R-:W-:Y:S05]  /*24b0*/  BSYNC.RECONVERGENT B0 ;  /* 0x0000000000007941 */ /* 0x000fea0003800200 */
.L_x_3941:
        /* <DEDUP_REMOVED lines=33> */
.L_x_3944:
[----:B------:R-:W-:Y:S05]  /*26d0*/  BSYNC.RECONVERGENT B0 ;  /* 0x0000000000007941 */ /* 0x000fea0003800200 */
.L_x_3943:
        /* <DEDUP_REMOVED lines=33> */
.L_x_3946:
[----:B------:R-:W-:Y:S05]  /*28f0*/  BSYNC.RECONVERGENT B0 ;  /* 0x0000000000007941 */ /* 0x000fea0003800200 */
.L_x_3945:
        /* <DEDUP_REMOVED lines=33> */
.L_x_3948:
[----:B------:R-:W-:Y:S05]  /*2b10*/  BSYNC.RECONVERGENT B0 ;  /* 0x0000000000007941 */ /* 0x000fea0003800200 */
.L_x_3947:
        /* <DEDUP_REMOVED lines=33> */
.L_x_3950:
[----:B------:R-:W-:Y:S05]  /*2d30*/  BSYNC.RECONVERGENT B0 ;  /* 0x0000000000007941 */ /* 0x000fea0003800200 */
.L_x_3949:
        /* <DEDUP_REMOVED lines=33> */
.L_x_3952:
[----:B------:R-:W-:Y:S05]  /*2f50*/  BSYNC.RECONVERGENT B0 ;  /* 0x0000000000007941 */ /* 0x000fea0003800200 */
.L_x_3951:
        /* <DEDUP_REMOVED lines=33> */
.L_x_3954:
[----:B------:R-:W-:Y:S05]  /*3170*/  BSYNC.RECONVERGENT B0 ;  /* 0x0000000000007941 */ /* 0x000fea0003800200 */
.L_x_3953:
        /* <DEDUP_REMOVED lines=33> */
.L_x_3956:
[----:B------:R-:W-:Y:S05]  /*3390*/  BSYNC.RECONVERGENT B0 ;  /* 0x0000000000007941 */ /* 0x000fea0003800200 */
.L_x_3955:
        /* <DEDUP_REMOVED lines=33> */
.L_x_3958:
[----:B------:R-:W-:Y:S05]  /*35b0*/  BSYNC.RECONVERGENT B0 ;  /* 0x0000000000007941 */ /* 0x000fea0003800200 */
.L_x_3957:
        /* <DEDUP_REMOVED lines=33> */
.L_x_3960:
[----:B------:R-:W-:Y:S05]  /*37d0*/  BSYNC.RECONVERGENT B0 ;  /* 0x0000000000007941 */ /* 0x000fea0003800200 */
.L_x_3959:
        /* <DEDUP_REMOVED lines=33> */
.L_x_3962:
[----:B------:R-:W-:Y:S05]  /*39f0*/  BSYNC.RECONVERGENT B0 ;  /* 0x0000000000007941 */ /* 0x000fea0003800200 */
.L_x_3961:
        /* <DEDUP_REMOVED lines=33> */
.L_x_3964:
[----:B------:R-:W-:Y:S05]  /*3c10*/  BSYNC.RECONVERGENT B0 ;  /* 0x0000000000007941 */ /* 0x000fea0003800200 */
.L_x_3963:
        /* <DEDUP_REMOVED lines=33> */
.L_x_3966:
[----:B------:R-:W-:Y:S05]  /*3e30*/  BSYNC.RECONVERGENT B0 ;  /* 0x0000000000007941 */ /* 0x000fea0003800200 */
.L_x_3965:
        /* <DEDUP_REMOVED lines=33> */
.L_x_3968:
[----:B------:R-:W-:Y:S05]  /*4050*/  BSYNC.RECONVERGENT B0 ;  /* 0x0000000000007941 */ /* 0x000fea0003800200 */
.L_x_3967:
        /* <DEDUP_REMOVED lines=33> */
.L_x_3970:
[----:B------:R-:W-:Y:S05]  /*4270*/  BSYNC.RECONVERGENT B0 ;  /* 0x0000000000007941 */ /* 0x000fea0003800200 */
.L_x_3969:
        /* <DEDUP_REMOVED lines=33> */
.L_x_3972:
[----:B------:R-:W-:Y:S05]  /*4490*/  BSYNC.RECONVERGENT B0 ;  /* 0x0000000000007941 */ /* 0x000fea0003800200 */
.L_x_3971:
[----:B------:R-:W0:Y:S01]  /*44a0*/  LDCU.128 UR8, c[0x0][0x410] ;  /* 0x00008200ff0877ac */ /* 0x000e220008000c00 */
[----:B------:R-:W-:Y:S01]  /*44b0*/  P2R R140, PR, RZ, 0x1 ;  /* 0x00000001ff8c7803 */ /* 0x000fe20000000000 */
[----:B------:R-:W1:Y:S01]  /*44c0*/  LDS.U16 R113, [R59] ;  /* 0x000000003b717984 */ /* 0x000e620000000400 */
[----:B------:R-:W-:Y:S01]  /*44d0*/  ISETP.NE.AND P0, PT, R105, RZ, PT ;  /* 0x000000ff6900720c */ /* 0x000fe20003f05270 */
[----:B------:R-:W-:Y:S01]  /*44e0*/  UMOV UR6, UR25 ;  /* 0x0000001900067c82 */ /* 0x000fe20008000000 */
[----:B------:R-:W-:Y:S01]  /*44f0*/  UMOV UR7, URZ ;  /* 0x000000ff00077c82 */ /* 0x000fe20008000000 */
[----:B------:R-:W-:Y:S01]  /*4500*/  ISETP.NE.AND P6, PT, R112, RZ, PT ;  /* 0x000000ff7000720c */ /* 0x000fe20003fc5270 */
[----:B------:R-:W2:Y:S01]  /*4510*/  LDS.U16 R116, [R58+0x2] ;  /* 0x000002003a747984 */ /* 0x000ea20000000400 */
[----:B------:R-:W-:Y:S02]  /*4520*/  P2R R139, PR, RZ, 0x1 ;  /* 0x00000001ff8b7803 */ /* 0x000fe40000000000 */
[----:B------:R-:W-:Y:S01]  /*4530*/  ISETP.NE.AND P0, PT, R106, RZ, PT ;  /* 0x000000ff6a00720c */ /* 0x000fe20003f05270 */
[----:B------:R-:W3:Y:S01]  /*4540*/  LDS.U16 R126, [R57+0x4] ;  /* 0x00000400397e7984 */ /* 0x000ee20000000400 */
[----:B------:R-:W-:-:S02]  /*4550*/  PRMT R16, RZ, 0x7610, R16 ;  /* 0x00007610ff107816 */ /* 0x000fc40000000010 */
[----:B------:R-:W-:Y:S01]  /*4560*/  P2R R136, PR, RZ, 0x1 ;  /* 0x00000001ff887803 */ /* 0x000fe20000000000 */
[----:B------:R-:W-:Y:S01]  /*4570*/  LDS.U16 R112, [R56+0x6] ;  /* 0x0000060038707984 */ /* 0x000fe20000000400 */
[----:B------:R-:W-:Y:S01]  /*4580*/  ISETP.NE.AND P0, PT, R107, RZ, PT ;  /* 0x000000ff6b00720c */ /* 0x000fe20003f05270 */
[----:B0-----:R-:W-:Y:S02]  /*4590*/  UIMAD.WIDE.U32 UR32, UR31, UR8, UR6 ;  /* 0x000000081f2072a5 */ /* 0x001fe4000f8e0006 */
[----:B------:R-:W-:Y:S01]  /*45a0*/  LDS.U16 R22, [R54+0xa] ;  /* 0x00000a0036167984 */ /* 0x000fe20000000400 */
[----:B------:R-:W-:Y:S01]  /*45b0*/  P2R R135, PR, RZ, 0x1 ;  /* 0x00000001ff877803 */ /* 0x000fe20000000000 */
[----:B------:R-:W-:Y:S02]  /*45c0*/  UIMAD UR9, UR31, UR9, UR33 ;  /* 0x000000091f0972a4 */ /* 0x000fe4000f8e0221 */
[----:B------:R-:W-:Y:S01]  /*45d0*/  LDS.U16 R20, [R53+0xc] ;  /* 0x00000c0035147984 */ /* 0x000fe20000000400 */
[----:B------:R-:W-:Y:S01]  /*45e0*/  ISETP.NE.AND P0, PT, R108, RZ, PT ;  /* 0x000000ff6c00720c */ /* 0x000fe20003f05270 */
[----:B------:R-:W-:Y:S01]  /*45f0*/  UMOV UR8, UR32 ;  /* 0x0000002000087c82 */ /* 0x000fe20008000000 */
[----:B------:R-:W-:Y:S01]  /*4600*/  PRMT R15, RZ, 0x7610, R15 ;  /* 0x00007610ff0f7816 */ /* 0x000fe2000000000f */
[----:B------:R-:W-:Y:S01]  /*4610*/  UIMAD.WIDE.U32 UR8, UR30, UR10, UR8 ;  /* 0x0000000a1e0872a5 */ /* 0x000fe2000f8e0008 */
[----:B------:R-:W0:Y:S01]  /*4620*/  LDS.U16 R18, [R52+0xe] ;  /* 0x00000e0034127984 */ /* 0x000e220000000400 */
[----:B------:R-:W-:-:S02]  /*4630*/  P2R R133, PR, RZ, 0x1 ;  /* 0x00000001ff857803 */ /* 0x000fc40000000000 */
[----:B------:R-:W-:Y:S01]  /*4640*/  UIMAD UR11, UR30, UR11, UR9 ;  /* 0x0000000b1e0b72a4 */ /* 0x000fe2000f8e0209 */
[----:B------:R-:W4:Y:S01]  /*4650*/  LDS.U16 R14, [R51+0x10] ;  /* 0x00001000330e7984 */ /* 0x000f220000000400 */
[----:B------:R-:W-:Y:S02]  /*4660*/  IADD3 R2, P5, PT, R94, UR8, RZ ;  /* 0x000000085e027c10 */ /* 0x000fe4000ffbe0ff */
[----:B------:R-:W-:Y:S01]  /*4670*/  ISETP.NE.AND P0, PT, R109, RZ, PT ;  /* 0x000000ff6d00720c */ /* 0x000fe20003f05270 */
[----:B------:R-:W5:Y:S01]  /*4680*/  LDS.U16 R13, [R50+0x12] ;  /* 0x00001200320d7984 */ /* 0x000f620000000400 */
[----:B------:R-:W-:Y:S02]  /*4690*/  IADD3.X R5, PT, PT, RZ, UR11, RZ, P5, !PT ;  /* 0x0000000bff057c10 */ /* 0x000fe4000affe4ff */
[----:B------:R-:W-:Y:S01]  /*46a0*/  PRMT R24, RZ, 0x7610, R24 ;  /* 0x00007610ff187816 */ /* 0x000fe20000000018 */
[----:B------:R-:W-:Y:S01]  /*46b0*/  LDS.U16 R12, [R49+0x14] ;  /* 0x00001400310c7984 */ /* 0x000fe20000000400 */
[----:B------:R-:W-:Y:S01]  /*46c0*/  PRMT R17, RZ, 0x7610, R17 ;  /* 0x00007610ff117816 */ /* 0x000fe20000000011 */
[----:B------:R-:W1:Y:S01]  /*46d0*/  LDCU.128 UR8, c[0x0][0x420] ;  /* 0x00008400ff0877ac */ /* 0x000e620008000c00 */
[----:B------:R-:W-:Y:S01]  /*46e0*/  P2R R141, PR, RZ, 0x2 ;  /* 0x00000002ff8d7803 */ /* 0x000fe20000000000 */
[----:B------:R-:W-:Y:S01]  /*46f0*/  LDS.U16 R11, [R48+0x16] ;  /* 0x00001600300b7984 */ /* 0x000fe20000000400 */
[----:B------:R-:W-:-:S02]  /*4700*/  ISETP.NE.AND P1, PT, R111, RZ, PT ;  /* 0x000000ff6f00720c */ /* 0x000fc40003f25270 */
[----:B------:R-:W-:Y:S01]  /*4710*/  P2R R142, PR, RZ, 0x4 ;  /* 0x00000004ff8e7803 */ /* 0x000fe20000000000 */
[----:B------:R-:W-:Y:S01]  /*4720*/  LDS.U16 R10, [R47+0x18] ;  /* 0x000018002f0a7984 */ /* 0x000fe20000000400 */
[----:B------:R-:W-:Y:S02]  /*4730*/  ISETP.NE.AND P2, PT, R114, RZ, PT ;  /* 0x000000ff7200720c */ /* 0x000fe40003f45270 */
[----:B------:R-:W-:Y:S01]  /*4740*/  P2R R145, PR, RZ, 0x8 ;  /* 0x00000008ff917803 */ /* 0x000fe20000000000 */
[----:B------:R-:W-:Y:S01]  /*4750*/  LDS.U16 R7, [R46+0x1a] ;  /* 0x00001a002e077984 */ /* 0x000fe20000000400 */
[----:B------:R-:W-:Y:S02]  /*4760*/  ISETP.NE.AND P3, PT, R115, RZ, PT ;  /* 0x000000ff7300720c */ /* 0x000fe40003f65270 */
[----:B------:R-:W-:Y:S01]  /*4770*/  P2R R146, PR, RZ, 0x10 ;  /* 0x00000010ff927803 */ /* 0x000fe20000000000 */
[----:B------:R-:W-:Y:S01]  /*4780*/  LDS.U16 R6, [R45+0x1c] ;  /* 0x00001c002d067984 */ /* 0x000fe20000000400 */
[----:B------:R-:W-:-:S02]  /*4790*/  ISETP.NE.AND P4, PT, R117, RZ, PT ;  /* 0x000000ff7500720c */ /* 0x000fc40003f85270 */
[----:B------:R-:W-:Y:S01]  /*47a0*/  PRMT R26, RZ, 0x7610, R26 ;  /* 0x00007610ff1a7816 */ /* 0x000fe2000000001a */
[----:B-1----:R-:W-:Y:S01]  /*47b0*/  UIMAD.WIDE.U32 UR32, UR31, UR8, UR6 ;  /* 0x000000081f2072a5 */ /* 0x002fe2000f8e0006 */
        /* <DEDUP_REMOVED lines=15> */
[----:B------:R-:W-:Y:S01]  /*48b0*/  SHF.L.U32 R113, R113, 0x10, RZ ;  /* 0x0000001071717819 */ /* 0x000fe200000006ff */
[----:B--2---:R-:W-:Y:S01]  /*48c0*/  IMAD.U32 R116, R116, 0x10000, RZ ;  /* 0x0001000074747824 */ /* 0x004fe200078e00ff */
[----:B------:R-:W-:Y:S01]  /*48d0*/  IADD3 R0, P5, PT, R94, UR8, RZ ;  /* 0x000000085e007c10 */ /* 0x000fe2000ffbe0ff */
[----:B------:R-:W1:Y:S04]  /*48e0*/  LDCU.64 UR8, c[0x0][0x488] ;  /* 0x00009100ff0877ac */ /* 0x000e680008000a00 */
[----:B------:R-:W-:Y:S01]  /*48f0*/  IMAD.X R3, RZ, RZ, UR11, P5 ;  /* 0x0000000bff037e24 */ /* 0x000fe2000a8e06ff */
[----:B---3--:R-:W-:Y:S02]  /*4900*/  SHF.L.U32 R126, R126, 0x10, RZ ;  /* 0x000000107e7e7819 */ /* 0x008fe400000006ff */
[----:B0-----:R-:W-:Y:S01]  /*4910*/  SHF.L.U32 R18, R18, 0x10, RZ ;  /* 0x0000001012127819 */ /* 0x001fe200000006ff */
[----:B------:R-:W-:Y:S01]  /*4920*/  IMAD.U32 R22, R22, 0x10000, RZ ;  /* 0x0001000016167824 */ /* 0x000fe200078e00ff */
[----:B------:R-:W-:Y:S01]  /*4930*/  SHF.L.U32 R20, R20, 0x10, RZ ;  /* 0x0000001014147819 */ /* 0x000fe200000006ff */
[----:B----4-:R-:W-:Y:S01]  /*4940*/  IMAD.U32 R14, R14, 0x10000, RZ ;  /* 0x000100000e0e7824 */ /* 0x010fe200078e00ff */
[----:B-----5:R-:W-:Y:S01]  /*4950*/  SHF.L.U32 R13, R13, 0x10, RZ ;  /* 0x000000100d0d7819 */ /* 0x020fe200000006ff */
[----:B------:R-:W0:Y:S01]  /*4960*/  LDCU.64 UR10, c[0x0][0x508] ;  /* 0x0000a100ff0a77ac */ /* 0x000e220008000a00 */
[----:B------:R-:W2:Y:S01]  /*4970*/  LDCU.64 UR32, c[0x0][0x510] ;  /* 0x0000a200ff2077ac */ /* 0x000ea20008000a00 */
[----:B-1----:R-:W-:-:S04]  /*4980*/  LEA R4, P5, R2, UR8, 0x1 ;  /* 0x0000000802047c11 */ /* 0x002fc8000f8a08ff */
[----:B------:R-:W-:Y:S01]  /*4990*/  LEA.HI.X R5, R2, UR9, R5, 0x1, P5 ;  /* 0x0000000902057c11 */ /* 0x000fe2000a8f0c05 */
[----:B------:R-:W1:Y:S02]  /*49a0*/  LDCU.64 UR8, c[0x0][0x478] ;  /* 0x00008f00ff0877ac */ /* 0x000e640008000a00 */
[----:B-1----:R-:W-:-:S04]  /*49b0*/  LEA R2, P5, R0, UR8, 0x1 ;  /* 0x0000000800027c11 */ /* 0x002fc8000f8a08ff */
[----:B------:R-:W-:Y:S02]  /*49c0*/  LEA.HI.X R3, R0, UR9, R3, 0x1, P5 ;  /* 0x0000000900037c11 */ /* 0x000fe4000a8f0c03 */
[----:B------:R-:W-:Y:S01]  /*49d0*/  ISETP.NE.AND P5, PT, R110, RZ, PT ;  /* 0x000000ff6e00720c */ /* 0x000fe20003fa5270 */
[----:B------:R-:W-:Y:S04]  /*49e0*/  LDS.U16 R0, [R43+0x1e] ;  /* 0x00001e002b007984 */ /* 0x000fe80000000400 */
[----:B------:R-:W-:Y:S01]  /*49f0*/  LDS.U16 R110, [R55+0x8] ;  /* 0x00000800376e7984 */ /* 0x000fe20000000400 */
[----:B------:R-:W-:Y:S06]  /*4a00*/  BAR.SYNC.DEFER_BLOCKING 0x0 ;  /* 0x0000000000007b1d */ /* 0x000fec0000010000 */
        /* <DEDUP_REMOVED lines=75> */
[----:B------:R-:W0:Y:S04]  /*4ec0*/  LDS.U16 R105, [R46+0x1a] ;  /* 0x00001a002e697984 */ /* 0x000e280000000400 */
[----:B------:R-:W-:Y:S04]  /*4ed0*/  LDS.U16 R106, [R45+0x1c] ;  /* 0x00001c002d6a7984 */ /* 0x000fe80000000400 */
[----:B------:R-:W-:Y:S01]  /*4ee0*/  LDS.U16 R107, [R43+0x1e] ;  /* 0x00001e002b6b7984 */ /* 0x000fe20000000400 */
[----:B------:R-:W-:Y:S06]  /*4ef0*/  BAR.SYNC.DEFER_BLOCKING 0x0 ;  /* 0x0000000000007b1d */ /* 0x000fec0000010000 */
[----:B------:R-:W5:Y:S01]  /*4f00*/  @!P5 LDG.E.U16 R108, desc[UR28][R2.64] ;  /* 0x0000001c026cd981 */ /* 0x000f62000c1e1500 */
[----:B------:R-:W-:-:S13]  /*4f10*/  ISETP.NE.AND P5, PT, R111, RZ, PT ;  /* 0x000000ff6f00720c */ /* 0x000fda0003fa5270 */
[----:B------:R-:W5:Y:S01]  /*4f20*/  @!P5 LDG.E.U16 R109, desc[UR28][R2.64+0x40] ;  /* 0x0000401c026dd981 */ /* 0x000f62000c1e1500 */
[----:B------:R-:W-:Y:S02]  /*4f30*/  ISETP.NE.AND P5, PT, R114, RZ, PT ;  /* 0x000000ff7200720c */ /* 0x000fe40003fa5270 */
[----:B------:R-:W-:Y:S02]  /*4f40*/  PRMT R114, RZ, 0x7610, R114 ;  /* 0x00007610ff727816 */ /* 0x000fe40000000072 */
[----:B------:R-:W-:-:S09]  /*4f50*/  PRMT R111, RZ, 0x7610, R111 ;  /* 0x00007610ff6f7816 */ /* 0x000fd2000000006f */
        /* <DEDUP_REMOVED lines=18> */
[----:B------:R-:W-:Y:S02]  /*5080*/  PRMT R136, RZ, 0x7610, R136 ;  /* 0x00007610ff887816 */ /* 0x000fe40000000088 */
[----:B----4-:R-:W-:Y:S02]  /*5090*/  PRMT R129, RZ, 0x7610, R129 ;  /* 0x00007610ff817816 */ /* 0x010fe40000000081 */
        /* <DEDUP_REMOVED lines=13> */
[----:B-----5:R-:W-:-:S02]  /*5170*/  SHF.L.U32 R104, R104, 0x10, RZ ;  /* 0x0000001068687819 */ /* 0x020fc400000006ff */
[----:B------:R-:W-:Y:S02]  /*5180*/  SHF.L.U32 R15, R15, 0x10, RZ ;  /* 0x000000100f0f7819 */ /* 0x000fe400000006ff */
[----:B0-----:R-:W-:Y:S02]  /*5190*/  SHF.L.U32 R105, R105, 0x10, RZ ;  /* 0x0000001069697819 */ /* 0x001fe400000006ff */
[----:B------:R-:W-:Y:S01]  /*51a0*/  SHF.L.U32 R4, R4, 0x10, RZ ;  /* 0x0000001004047819 */ /* 0x000fe200000006ff */
[----:B------:R-:W-:Y:S01]  /*51b0*/  FMUL.FTZ R141, R15, -1.4426950216293334961 ;  /* 0xbfb8aa3b0f8d7820 */ /* 0x000fe20000410000 */
[----:B------:R-:W-:-:S03]  /*51c0*/  IMAD.U32 R5, R5, 0x10000, RZ ;  /* 0x0001000005057824 */ /* 0x000fc600078e00ff */
[----:B------:R-:W-:Y:S01]  /*51d0*/  FMUL.FTZ R139, R4, -1.4426950216293334961 ;  /* 0xbfb8aa3b048b7820 */ /* 0x000fe20000410000 */
[----:B------:R-:W-:Y:S01]  /*51e0*/  FMUL.FTZ R145, R5, -1.4426950216293334961 ;  /* 0xbfb8aa3b05917820 */ /* 0x000fe20000410000 */
[----:B------:R-:W-:Y:S04]  /*51f0*/  MUFU.EX2 R141, R141 ;  /* 0x0000008d008d7308 */ /* 0x000fe80000000800 */
[----:B------:R-:W-:Y:S01]  /*5200*/  MUFU.EX2 R139, R139 ;  /* 0x0000008b008b7308 */ /* 0x000fe20000000800 */
[----:B------:R-:W-:-:S03]  /*5210*/  SHF.L.U32 R21, R21, 0x10, RZ ;  /* 0x0000001015157819 */ /* 0x000fc600000006ff */
[----:B------:R-:W-:Y:S02]  /*5220*/  MUFU.EX2 R145, R145 ;  /* 0x0000009100917308 */ /* 0x000fe40000000800 */
[----:B------:R-:W-:Y:S01]  /*5230*/  FMUL.FTZ R150, R21, -1.4426950216293334961 ;  /* 0xbfb8aa3b15967820 */ /* 0x000fe20000410000 */
[----:B------:R-:W-:Y:S02]  /*5240*/  SHF.L.U32 R16, R16, 0x10, RZ ;  /* 0x0000001010107819 */ /* 0x000fe400000006ff */
[----:B------:R-:W-:-:S03]  /*5250*/  SHF.L.U32 R17, R17, 0x10, RZ ;  /* 0x0000001011117819 */ /* 0x000fc600000006ff */
[----:B------:R-:W-:Y:S01]  /*5260*/  MUFU.EX2 R150, R150 ;  /* 0x0000009600967308 */ /* 0x000fe20000000800 */
[----:B-1----:R-:W-:Y:S01]  /*5270*/  FMUL.FTZ R2, R16, -1.4426950216293334961 ;  /* 0xbfb8aa3b10027820 */ /* 0x002fe20000410000 */
[----:B------:R-:W-:Y:S01]  /*5280*/  FMUL.FTZ R3, R17, -1.4426950216293334961 ;  /* 0xbfb8aa3b11037820 */ /* 0x000fe20000410000 */
[----:B------:R-:W-:Y:S02]  /*5290*/  IMAD.U32 R19, R19, 0x10000, RZ ;  /* 0x0001000013137824 */ /* 0x000fe400078e00ff */
[----:B------:R0:W-:Y:S02]  /*52a0*/  MUFU.EX2 R146, R2 ;  /* 0x0000000200927308 */ /* 0x0001e40000000800 */
[----:B------:R-:W-:Y:S02]  /*52b0*/  FMUL.FTZ R148, R19, -1.4426950216293334961 ;  /* 0xbfb8aa3b13947820 */ /* 0x000fe40000410000 */
[----:B------:R-:W-:Y:S01]  /*52c0*/  MUFU.EX2 R147, R3 ;  /* 0x0000000300937308 */ /* 0x000fe20000000800 */
[----:B------:R-:W-:-:S03]  /*52d0*/  SHF.L.U32 R23, R23, 0x10, RZ ;  /* 0x0000001017177819 */ /* 0x000fc600000006ff */
[----:B------:R-:W-:Y:S02]  /*52e0*/  MUFU.EX2 R148, R148 ;  /* 0x0000009400947308 */ /* 0x000fe40000000800 */
[----:B------:R-:W-:Y:S01]  /*52f0*/  FMUL.FTZ R151, R23, -1.4426950216293334961 ;  /* 0xbfb8aa3b17977820 */ /* 0x000fe20000410000 */
[----:B------:R-:W-:Y:S01]  /*5300*/  IMAD.U32 R24, R24, 0x10000, RZ ;  /* 0x0001000018187824 */ /* 0x000fe200078e00ff */
[----:B------:R-:W-:-:S04]  /*5310*/  SHF.L.U32 R26, R26, 0x10, RZ ;  /* 0x000000101a1a7819 */ /* 0x000fc800000006ff */
[----:B------:R-:W1:Y:S01]  /*5320*/  MUFU.EX2 R151, R151 ;  /* 0x0000009700977308 */ /* 0x000e620000000800 */
[----:B0-----:R-:W-:Y:S01]  /*5330*/  FMUL.FTZ R2, R24, -1.4426950216293334961 ;  /* 0xbfb8aa3b18027820 */ /* 0x001fe20000410000 */
[----:B------:R-:W-:Y:S02]  /*5340*/  IMAD.U32 R102, R102, 0x10000, RZ ;  /* 0x0001000066667824 */ /* 0x000fe400078e00ff */
[----:B------:R-:W-:Y:S01]  /*5350*/  FMUL.FTZ R153, R26, -1.4426950216293334961 ;  /* 0xbfb8aa3b1a997820 */ /* 0x000fe20000410000 */
[----:B------:R-:W-:Y:S01]  /*5360*/  MUFU.EX2 R152, R2 ;  /* 0x0000000200987308 */ /* 0x000fe20000000800 */
[----:B------:R-:W-:-:S03]  /*5370*/  FMUL.FTZ R154, R102, -1.4426950216293334961 ;  /* 0xbfb8aa3b669a7820 */ /* 0x000fc60000410000 */
[----:B------:R1:W-:Y:S04]  /*5380*/  MUFU.EX2 R157, R153 ;  /* 0x00000099009d7308 */ /* 0x0003e80000000800 */
[----:B------:R-:W0:Y:S01]  /*5390*/  MUFU.EX2 R158, R154 ;  /* 0x0000009a009e7308 */ /* 0x000e220000000800 */
[----:B-1----:R-:W-:Y:S01]  /*53a0*/  FADD.FTZ R153, R151, 1 ;  /* 0x3f80000097997421 */ /* 0x002fe20000010000 */
[----:B------:R-:W-:-:S05]  /*53b0*/  SHF.L.U32 R25, R25, 0x10, RZ ;  /* 0x0000001019197819 */ /* 0x000fca00000006ff */
[----:B------:R-:W-:Y:S01]  /*53c0*/  FMUL.FTZ R3, R25, -1.4426950216293334961 ;  /* 0xbfb8aa3b19037820 */ /* 0x000fe20000410000 */
[----:B------:R1:W-:Y:S04]  /*53d0*/  STS.U16 [R75], R108 ;  /* 0x0000006c4b007388 */ /* 0x0003e80000000400 */
[----:B------:R5:W-:Y:S01]  /*53e0*/  STS.U16 [R74+0x40], R109 ;  /* 0x0000406d4a007388 */ /* 0x000be20000000400 */
[----:B-1----:R-:W-:-:S03]  /*53f0*/  FMUL.FTZ R108, R104, -1.4426950216293334961 ;  /* 0xbfb8aa3b686c7820 */ /* 0x002fc60000410000 */
[----:B------:R1:W-:Y:S01]  /*5400*/  STS.U16 [R73+0x80], R114 ;  /* 0x0000807249007388 */ /* 0x0003e20000000400 */
[----:B-----5:R-:W-:-:S03]  /*5410*/  FMUL.FTZ R109, R105, -1.4426950216293334961 ;  /* 0xbfb8aa3b696d7820 */ /* 0x020fc60000410000 */
[----:B------:R-:W-:Y:S01]  /*5420*/  STS.U16 [R72+0xc0], R111 ;  /* 0x0000c06f48007388 */ /* 0x000fe20000000400 */
[----:B------:R5:W-:Y:S03]  /*5430*/  MUFU.EX2 R165, R108 ;  /* 0x0000006c00a57308 */ /* 0x000be60000000800 */
[----:B------:R-:W-:Y:S01]  /*5440*/  STS.U16 [R71+0x100], R128 ;  /* 0x0001008047007388 */ /* 0x000fe20000000400 */
[----:B------:R0:W-:Y:S03]  /*5450*/  MUFU.EX2 R166, R109 ;  /* 0x0000006d00a67308 */ /* 0x0001e60000000800 */
[----:B--2---:R2:W-:Y:S04]  /*5460*/  STS.U16 [R70+0x140], R115 ;  /* 0x0001407346007388 */ /* 0x0045e80000000400 */
[----:B------:R-:W-:Y:S04]  /*5470*/  STS.U16 [R69+0x180], R130 ;  /* 0x0001808245007388 */ /* 0x000fe80000000400 */
[----:B---3--:R-:W-:Y:S04]  /*5480*/  STS.U16 [R68+0x1c0], R117 ;  /* 0x0001c07544007388 */ /* 0x008fe80000000400 */
[----:B----4-:R-:W-:Y:S04]  /*5490*/  STS.U16 [R67+0x200], R134 ;  /* 0x0002008643007388 */ /* 0x010fe80000000400 */
[----:B------:R-:W-:Y:S04]  /*54a0*/  STS.U16 [R66+0x240], R119 ;  /* 0x0002407742007388 */ /* 0x000fe80000000400 */
[----:B------:R3:W-:Y:S04]  /*54b0*/  STS.U16 [R65+0x280], R136 ;  /* 0x0002808841007388 */ /* 0x0007e80000000400 */
[----:B------:R-:W-:Y:S04]  /*54c0*/  STS.U16 [R64+0x2c0], R129 ;  /* 0x0002c08140007388 */ /* 0x000fe80000000400 */
[----:B------:R4:W-:Y:S04]  /*54d0*/  STS.U16 [R63+0x300], R140 ;  /* 0x0003008c3f007388 */ /* 0x0009e80000000400 */
[----:B------:R-:W-:Y:S04]  /*54e0*/  STS.U16 [R62+0x340], R133 ;  /* 0x000340853e007388 */ /* 0x000fe80000000400 */
[----:B------:R-:W-:Y:S04]  /*54f0*/  STS.U16 [R61+0x380], R142 ;  /* 0x0003808e3d007388 */ /* 0x000fe80000000400 */
[----:B------:R-:W-:Y:S01]  /*5500*/  STS.U16 [R60+0x3c0], R135 ;  /* 0x0003c0873c007388 */ /* 0x000fe20000000400 */
[----:B------:R-:W-:-:S03]  /*5510*/  NOP ;  /* 0x0000000000007918 */ /* 0x000fc60000000000 */
[----:B-----5:R-:W5:Y:S04]  /*5520*/  LDS.U16 R108, [R59] ;  /* 0x000000003b6c7984 */ /* 0x020f680000000400 */
[----:B0-----:R-:W0:Y:S04]  /*5530*/  LDS.U16 R109, [R58+0x2] ;  /* 0x000002003a6d7984 */ /* 0x001e280000000400 */
[----:B------:R-:W0:Y:S01]  /*5540*/  LDS.U16 R111, [R57+0x4] ;  /* 0x00000400396f7984 */ /* 0x000e220000000400 */
[----:B-1----:R-:W-:Y:S01]  /*5550*/  FADD.FTZ R114, R141, 1 ;  /* 0x3f8000008d727421 */ /* 0x002fe20000010000 */
[----:B--2---:R-:W-:-:S02]  /*5560*/  FADD.FTZ R115, R139, 1 ;  /* 0x3f8000008b737421 */ /* 0x004fc40000010000 */
[----:B------:R-:W1:Y:S04]  /*5570*/  LDS.U16 R133, [R56+0x6] ;  /* 0x0000060038857984 */ /* 0x000e680000000400 */
[----:B------:R-:W2:Y:S01]  /*5580*/  LDS.U16 R135, [R55+0x8] ;  /* 0x0000080037877984 */ /* 0x000ea20000000400 */
[----:B------:R-:W4:Y:S01]  /*5590*/  MUFU.RCP R114, R114 ;  /* 0x0000007200727308 */ /* 0x000f220000001000 */
[----:B------:R-:W-:Y:S01]  /*55a0*/  FADD.FTZ R128, R145, 1 ;  /* 0x3f80000091807421 */ /* 0x000fe20000010000 */
[----:B---3--:R-:W-:Y:S01]  /*55b0*/  FADD.FTZ R136, R150, 1 ;  /* 0x3f80000096887421 */ /* 0x008fe20000010000 */
[----:B------:R-:W3:Y:S04]  /*55c0*/  LDS.U16 R141, [R54+0xa] ;  /* 0x00000a00368d7984 */ /* 0x000ee80000000400 */
[----:B------:R-:W3:Y:S01]  /*55d0*/  LDS.U16 R150, [R52+0xe] ;  /* 0x00000e0034967984 */ /* 0x000ee20000000400 */
[----:B------:R-:W0:Y:S01]  /*55e0*/  MUFU.RCP R115, R115 ;  /* 0x0000007300737308 */ /* 0x000e220000001000 */
[----:B------:R-:W-:Y:S01]  /*55f0*/  FADD.FTZ R117, R146, 1 ;  /* 0x3f80000092757421 */ /* 0x000fe20000010000 */
[----:B------:R-:W-:Y:S01]  /*5600*/  FADD.FTZ R130, R147, 1 ;  /* 0x3f80000093827421 */ /* 0x000fe20000010000 */
[----:B------:R-:W-:Y:S01]  /*5610*/  FADD.FTZ R134, R148, 1 ;  /* 0x3f80000094867421 */ /* 0x000fe20000010000 */
[----:B------:R-:W3:Y:S04]  /*5620*/  LDS.U16 R147, [R53+0xc] ;  /* 0x00000c0035937984 */ /* 0x000ee80000000400 */
[----:B------:R-:W1:Y:S01]  /*5630*/  MUFU.RCP R128, R128 ;  /* 0x0000008000807308 */ /* 0x000e620000001000 */
[----:B------:R-:W3:Y:S01]  /*5640*/  LDS.U16 R154, [R51+0x10] ;  /* 0x00001000339a7984 */ /* 0x000ee20000000400 */
[----:B----4-:R-:W-:-:S03]  /*5650*/  FADD.FTZ R140, -R114, 1 ;  /* 0x3f800000728c7421 */ /* 0x010fc60000010100 */
[----:B------:R-:W4:Y:S01]  /*5660*/  LDS.U16 R156, [R50+0x12] ;  /* 0x00001200329c7984 */ /* 0x000f220000000400 */
[----:B-----5:R-:W-:Y:S01]  /*5670*/  SHF.L.U32 R108, R108, 0x10, RZ ;  /* 0x000000106c6c7819 */ /* 0x020fe200000006ff */
[----:B------:R-:W-:Y:S01]  /*5680*/  FADD.FTZ R163, R158, 1 ;  /* 0x3f8000009ea37421 */ /* 0x000fe20000010000 */
[----:B------:R-:W5:Y:S01]  /*5690*/  MUFU.EX2 R155, R3 ;  /* 0x00000003009b7308 */ /* 0x000f620000000800 */
[----:B0-----:R-:W-:Y:S01]  /*56a0*/  FADD.FTZ R119, -R115, 1 ;  /* 0x3f80000073777421 */ /* 0x001fe20000010100 */
[----:B------:R-:W-:Y:S02]  /*56b0*/  IMAD.U32 R109, R109, 0x10000, RZ ;  /* 0x000100006d6d7824 */ /* 0x000fe400078e00ff */
[----:B------:R-:W-:Y:S01]  /*56c0*/  FFMA.FTZ R146, R15, R140, 1 ;  /* 0x3f8000000f927423 */ /* 0x000fe2000001008c */
[----:B------:R-:W0:Y:S01]  /*56d0*/  MUFU.RCP R117, R117 ;  /* 0x0000007500757308 */ /* 0x000e220000001000 */
[----:B------:R-:W4:Y:S01]  /*56e0*/  LDS.U16 R159, [R48+0x16] ;  /* 0x00001600309f7984 */ /* 0x000f220000000400 */
[----:B------:R-:W-:Y:S01]  /*56f0*/  SHF.L.U32 R111, R111, 0x10, RZ ;  /* 0x000000106f6f7819 */ /* 0x000fe200000006ff */
[----:B------:R-:W-:Y:S01]  /*5700*/  FFMA.FTZ R142, R4, R119, 1 ;  /* 0x3f800000048e7423 */ /* 0x000fe20000010077 */
[----:B------:R-:W-:Y:S01]  /*5710*/  FMUL.FTZ R140, R113, R108 ;  /* 0x0000006c718c7220 */ /* 0x000fe20000410000 */
[----:B------:R-:W-:Y:S01]  /*5720*/  FMUL.FTZ R119, R116, R109 ;  /* 0x0000006d74777220 */ /* 0x000fe20000410000 */
[----:B-1----:R-:W-:Y:S01]  /*5730*/  FADD.FTZ R148, -R128, 1 ;  /* 0x3f80000080947421 */ /* 0x002fe20000010100 */
[----:B------:R-:W-:Y:S01]  /*5740*/  SHF.L.U32 R107, R107, 0x10, RZ ;  /* 0x000000106b6b7819 */ /* 0x000fe200000006ff */
[----:B------:R-:W1:Y:S01]  /*5750*/  MUFU.RCP R130, R130 ;  /* 0x0000008200827308 */ /* 0x000e620000001000 */
[----:B------:R-:W-:Y:S01]  /*5760*/  FMUL.FTZ R129, R126, R111 ;  /* 0x0000006f7e817220 */ /* 0x000fe20000410000 */
[----:B------:R-:W-:Y:S01]  /*5770*/  FMUL.FTZ R139, R115, R140 ;  /* 0x0000008c738b7220 */ /* 0x000fe20000410000 */
[----:B------:R-:W-:Y:S01]  /*5780*/  FMUL.FTZ R119, R114, R119 ;  /* 0x0000007772777220 */ /* 0x000fe20000410000 */
[----:B------:R-:W-:Y:S01]  /*5790*/  FFMA.FTZ R148, R5, R148, 1 ;  /* 0x3f80000005947423 */ /* 0x000fe20000010094 */
[----:B------:R-:W-:Y:S01]  /*57a0*/  FMUL.FTZ R129, R128, R129 ;  /* 0x0000008180817220 */ /* 0x000fe20000410000 */
[----:B------:R-:W-:Y:S01]  /*57b0*/  IMAD.U32 R106, R106, 0x10000, RZ ;  /* 0x000100006a6a7824 */ /* 0x000fe200078e00ff */
[----:B------:R-:W-:Y:S01]  /*57c0*/  LDS.U16 R168, [R43+0x1e] ;  /* 0x00001e002ba87984 */ /* 0x000fe20000000400 */
[----:B------:R-:W5:Y:S01]  /*57d0*/  MUFU.RCP R136, R136 ;  /* 0x0000008800887308 */ /* 0x000f620000001000 */
[----:B------:R-:W-:Y:S01]  /*57e0*/  FMUL.FTZ R139, R139, R142 ;  /* 0x0000008e8b8b7220 */ /* 0x000fe20000410000 */
[----:B------:R-:W-:Y:S01]  /*57f0*/  FMUL.FTZ R142, R119, R146 ;  /* 0x00000092778e7220 */ /* 0x000fe20000410000 */
[----:B------:R-:W-:Y:S01]  /*5800*/  FMUL.FTZ R146, R129, R148 ;  /* 0x0000009481927220 */ /* 0x000fe20000410000 */
[----:B------:R-:W-:-:S04]  /*5810*/  IMAD.U32 R129, R110, 0x10000, RZ ;  /* 0x000100006e817824 */ /* 0x000fc800078e00ff */
[----:B------:R-:W3:Y:S01]  /*5820*/  MUFU.RCP R134, R134 ;  /* 0x0000008600867308 */ /* 0x000ee20000001000 */
[----:B------:R-:W-:Y:S02]  /*5830*/  SHF.L.U32 R119, R112, 0x10, RZ ;  /* 0x0000001070777819 */ /* 0x000fe400000006ff */
[----:B------:R-:W-:Y:S02]  /*5840*/  SHF.L.U32 R110, R133, 0x10, RZ ;  /* 0x00000010856e7819 */ /* 0x000fe400000006ff */
[----:B--2---:R-:W-:-:S03]  /*5850*/  SHF.L.U32 R112, R135, 0x10, RZ ;  /* 0x0000001087707819 */ /* 0x004fc600000006ff */
[----:B------:R2:W4:Y:S01]  /*5860*/  MUFU.RCP R140, R153 ;  /* 0x00000099008c7308 */ /* 0x0005220000001000 */
[----:B------:R-:W-:Y:S01]  /*5870*/  FADD.FTZ R145, R152, 1 ;  /* 0x3f80000098917421 */ /* 0x000fe20000010000 */
[----:B0-----:R-:W-:Y:S01]  /*5880*/  FADD.FTZ R151, -R117, 1 ;  /* 0x3f80000075977421 */ /* 0x001fe20000010100 */
[----:B------:R-:W-:Y:S01]  /*5890*/  FMUL.FTZ R148, R119, R110 ;  /* 0x0000006e77947220 */ /* 0x000fe20000410000 */
[----:B-1----:R-:W-:Y:S01]  /*58a0*/  FADD.FTZ R152, -R130, 1 ;  /* 0x3f80000082987421 */ /* 0x002fe20000010100 */
[----:B------:R-:W-:Y:S01]  /*58b0*/  FMUL.FTZ R133, R129, R112 ;  /* 0x0000007081857220 */ /* 0x000fe20000410000 */
[----:B------:R-:W-:Y:S01]  /*58c0*/  FFMA.FTZ R151, R16, R151, 1 ;  /* 0x3f80000010977423 */ /* 0x000fe20000010097 */
[----:B------:R-:W-:Y:S01]  /*58d0*/  FMUL.FTZ R148, R117, R148 ;  /* 0x0000009475947220 */ /* 0x000fe20000410000 */
[----:B------:R-:W-:Y:S01]  /*58e0*/  FFMA.FTZ R152, R17, R152, 1 ;  /* 0x3f80000011987423 */ /* 0x000fe20000010098 */
[----:B------:R-:W-:Y:S01]  /*58f0*/  FMUL.FTZ R133, R130, R133 ;  /* 0x0000008582857220 */ /* 0x000fe20000410000 */
[----:B-----5:R-:W-:Y:S01]  /*5900*/  FADD.FTZ R160, -R136, 1 ;  /* 0x3f80000088a07421 */ /* 0x020fe20000010100 */
[----:B--2---:R-:W-:Y:S01]  /*5910*/  FMUL.FTZ R153, R148, R151 ;  /* 0x0000009794997220 */ /* 0x004fe20000410000 */
[----:B------:R-:W-:Y:S01]  /*5920*/  FADD.FTZ R151, R157, 1 ;  /* 0x3f8000009d977421 */ /* 0x000fe20000010000 */
[----:B------:R-:W-:Y:S01]  /*5930*/  FMUL.FTZ R152, R133, R152 ;  /* 0x0000009885987220 */ /* 0x000fe20000410000 */
[----:B---3--:R-:W-:Y:S01]  /*5940*/  FADD.FTZ R158, -R134, 1 ;  /* 0x3f800000869e7421 */ /* 0x008fe20000010100 */
[----:B------:R-:W-:Y:S01]  /*5950*/  FFMA.FTZ R157, R21, R160, 1 ;  /* 0x3f800000159d7423 */ /* 0x000fe200000100a0 */
[----:B------:R-:W-:Y:S01]  /*5960*/  IMAD.U32 R133, R141, 0x10000, RZ ;  /* 0x000100008d857824 */ /* 0x000fe200078e00ff */
[----:B------:R-:W-:Y:S01]  /*5970*/  SHF.L.U32 R141, R150, 0x10, RZ ;  /* 0x00000010968d7819 */ /* 0x000fe200000006ff */
[----:B------:R-:W0:Y:S01]  /*5980*/  LDS.U16 R160, [R47+0x18] ;  /* 0x000018002fa07984 */ /* 0x000e220000000400 */
[----:B------:R-:W-:Y:S01]  /*5990*/  FFMA.FTZ R162, R19, R158, 1 ;  /* 0x3f80000013a27423 */ /* 0x000fe2000001009e */
[----:B----4-:R-:W-:-:S02]  /*59a0*/  FADD.FTZ R164, -R140, 1 ;  /* 0x3f8000008ca47421 */ /* 0x010fc40000010100 */
[----:B------:R-:W1:Y:S01]  /*59b0*/  LDS.U16 R158, [R49+0x14] ;  /* 0x00001400319e7984 */ /* 0x000e620000000400 */
[----:B------:R-:W-:Y:S01]  /*59c0*/  FMUL.FTZ R161, R18, R141 ;  /* 0x0000008d12a17220 */ /* 0x000fe20000410000 */
[----:B------:R-:W-:Y:S01]  /*59d0*/  FFMA.FTZ R164, R23, R164, 1 ;  /* 0x3f80000017a47423 */ /* 0x000fe200000100a4 */
[----:B------:R-:W2:Y:S02]  /*59e0*/  MUFU.RCP R145, R145 ;  /* 0x0000009100917308 */ /* 0x000ea40000001000 */
[----:B------:R-:W-:Y:S01]  /*59f0*/  FMUL.FTZ R161, R140, R161 ;  /* 0x000000a18ca17220 */ /* 0x000fe20000410000 */
[----:B------:R-:W-:Y:S01]  /*5a00*/  FADD.FTZ R155, R155, 1 ;  /* 0x3f8000009b9b7421 */ /* 0x000fe20000010000 */
[----:B------:R-:W-:Y:S01]  /*5a10*/  SHF.L.U32 R135, R147, 0x10, RZ ;  /* 0x0000001093877819 */ /* 0x000fe200000006ff */
[----:B------:R-:W-:Y:S01]  /*5a20*/  FMUL.FTZ R147, R22, R133 ;  /* 0x0000008516937220 */ /* 0x000fe20000410000 */
[----:B------:R-:W-:Y:S02]  /*5a30*/  FMUL.FTZ R171, R161, R164 ;  /* 0x000000a4a1ab7220 */ /* 0x000fe40000410000 */
[----:B------:R-:W3:Y:S01]  /*5a40*/  LDS.U16 R164, [R46+0x1a] ;  /* 0x00001a002ea47984 */ /* 0x000ee20000000400 */
[----:B------:R4:W5:Y:S01]  /*5a50*/  MUFU.RCP R148, R155 ;  /* 0x0000009b00947308 */ /* 0x0009620000001000 */
[----:B------:R-:W-:Y:S01]  /*5a60*/  FMUL.FTZ R147, R134, R147 ;  /* 0x0000009386937220 */ /* 0x000fe20000410000 */
[----:B------:R-:W-:Y:S01]  /*5a70*/  FADD.FTZ R161, R165, 1 ;  /* 0x3f800000a5a17421 */ /* 0x000fe20000010000 */
[----:B------:R-:W-:-:S02]  /*5a80*/  FMUL.FTZ R3, R107, -1.4426950216293334961 ;  /* 0xbfb8aa3b6b037820 */ /* 0x000fc40000410000 */
[----:B------:R-:W-:Y:S01]  /*5a90*/  FMUL.FTZ R169, R147, R162 ;  /* 0x000000a293a97220 */ /* 0x000fe20000410000 */
[----:B----4-:R-:W-:Y:S01]  /*5aa0*/  FMUL.FTZ R155, R20, R135 ;  /* 0x00000087149b7220 */ /* 0x010fe20000410000 */
[----:B------:R-:W-:-:S03]  /*5ab0*/  SHF.L.U32 R147, R154, 0x10, RZ ;  /* 0x000000109a937819 */ /* 0x000fc600000006ff */
[----:B------:R-:W-:Y:S01]  /*5ac0*/  FMUL.FTZ R150, R136, R155 ;  /* 0x0000009b88967220 */ /* 0x000fe20000410000 */
[----:B------:R-:W-:Y:S01]  /*5ad0*/  FADD.FTZ R167, R166, 1 ;  /* 0x3f800000a6a77421 */ /* 0x000fe20000010000 */
[----:B------:R-:W4:Y:S01]  /*5ae0*/  MUFU.RCP R161, R161 ;  /* 0x000000a100a17308 */ /* 0x000f220000001000 */
[----:B------:R-:W3:Y:S01]  /*5af0*/  LDS.U16 R166, [R45+0x1c] ;  /* 0x00001c002da67984 */ /* 0x000ee20000000400 */
[----:B------:R-:W-:Y:S01]  /*5b00*/  FMUL.FTZ R170, R150, R157 ;  /* 0x0000009d96aa7220 */ /* 0x000fe20000410000 */
[----:B------:R-:W-:Y:S01]  /*5b10*/  FMUL.FTZ R2, R106, -1.4426950216293334961 ;  /* 0xbfb8aa3b6a027820 */ /* 0x000fe20000410000 */
[C---:B--2---:R-:W-:Y:S01]  /*5b20*/  FADD.FTZ R157, -R145.reuse, 1 ;  /* 0x3f800000919d7421 */ /* 0x044fe20000010100 */
[----:B------:R-:W-:Y:S01]  /*5b30*/  FMUL.FTZ R154, R14, R147 ;  /* 0x000000930e9a7220 */ /* 0x000fe20000410000 */
[----:B------:R-:W-:Y:S02]  /*5b40*/  IMAD.U32 R150, R156, 0x10000, RZ ;  /* 0x000100009c967824 */ /* 0x000fe400078e00ff */
[----:B------:R-:W2:Y:S01]  /*5b50*/  MUFU.EX2 R3, R3 ;  /* 0x0000000300037308 */ /* 0x000ea20000000800 */
[----:B------:R-:W-:Y:S01]  /*5b60*/  FFMA.FTZ R157, R24, R157, 1 ;  /* 0x3f800000189d7423 */ /* 0x000fe2000001009d */
[----:B------:R-:W-:-:S02]  /*5b70*/  FMUL.FTZ R154, R145, R154 ;  /* 0x0000009a919a7220 */ /* 0x000fc40000410000 */
[----:B------:R-:W4:Y:S01]  /*5b80*/  MUFU.RCP R151, R151 ;  /* 0x0000009700977308 */ /* 0x000f220000001000 */
[----:B-----5:R-:W-:Y:S01]  /*5b90*/  FADD.FTZ R156, -R148, 1 ;  /* 0x3f800000949c7421 */ /* 0x020fe20000010100 */
[----:B------:R-:W-:Y:S01]  /*5ba0*/  FMUL.FTZ R172, R154, R157 ;  /* 0x0000009d9aac7220 */ /* 0x000fe20000410000 */
[----:B------:R-:W-:-:S05]  /*5bb0*/  SHF.L.U32 R157, R12, 0x10, RZ ;  /* 0x000000100c9d7819 */ /* 0x000fca00000006ff */
[----:B------:R5:W3:Y:S01]  /*5bc0*/  MUFU.RCP R155, R163 ;  /* 0x000000a3009b7308 */ /* 0x000ae20000001000 */
[----:B------:R-:W-:Y:S01]  /*5bd0*/  SHF.L.U32 R12, R11, 0x10, RZ ;  /* 0x000000100b0c7819 */ /* 0x000fe200000006ff */
[----:B------:R-:W-:Y:S01]  /*5be0*/  FFMA.FTZ R162, R25, R156, 1 ;  /* 0x3f80000019a27423 */ /* 0x000fe2000001009c */
[----:B------:R-:W-:-:S05]  /*5bf0*/  SHF.L.U32 R11, R159, 0x10, RZ ;  /* 0x000000109f0b7819 */ /* 0x000fca00000006ff */
[----:B------:R-:W3:Y:S01]  /*5c00*/  MUFU.EX2 R2, R2 ;  /* 0x0000000200027308 */ /* 0x000ee20000000800 */
[----:B-----5:R-:W-:Y:S01]  /*5c10*/  FMUL.FTZ R163, R13, R150 ;  /* 0x000000960da37220 */ /* 0x020fe20000410000 */
[----:B------:R-:W-:Y:S02]  /*5c20*/  IMAD.U32 R154, R10, 0x10000, RZ ;  /* 0x000100000a9a7824 */ /* 0x000fe400078e00ff */
[----:B0-----:R-:W-:Y:S02]  /*5c30*/  IMAD.U32 R159, R160, 0x10000, RZ ;  /* 0x00010000a09f7824 */ /* 0x001fe400078e00ff */
[----:B------:R-:W-:Y:S01]  /*5c40*/  FMUL.FTZ R163, R148, R163 ;  /* 0x000000a394a37220 */ /* 0x000fe20000410000 */
[----:B------:R4:W0:Y:S01]  /*5c50*/  MUFU.RCP R156, R167 ;  /* 0x000000a7009c7308 */ /* 0x0008220000001000 */
[----:B-1----:R-:W-:Y:S01]  /*5c60*/  SHF.L.U32 R10, R158, 0x10, RZ ;  /* 0x000000109e0a7819 */ /* 0x002fe200000006ff */
[----:B------:R-:W-:Y:S01]  /*5c70*/  FMUL.FTZ R160, R154, R159 ;  /* 0x0000009f9aa07220 */ /* 0x000fe20000410000 */
[----:B------:R-:W-:Y:S01]  /*5c80*/  FMUL.FTZ R173, R163, R162 ;  /* 0x000000a2a3ad7220 */ /* 0x000fe20000410000 */
[----:B--2---:R-:W-:Y:S01]  /*5c90*/  FADD.FTZ R162, R3, 1 ;  /* 0x3f80000003a27421 */ /* 0x004fe20000010000 */
[C---:B----4-:R-:W-:Y:S01]  /*5ca0*/  FADD.FTZ R167, -R161.reuse, 1 ;  /* 0x3f800000a1a77421 */ /* 0x050fe20000010100 */
[----:B---3--:R-:W-:Y:S01]  /*5cb0*/  FADD.FTZ R163, R2, 1 ;  /* 0x3f80000002a37421 */ /* 0x008fe20000010000 */
[----:B------:R-:W-:Y:S01]  /*5cc0*/  FMUL.FTZ R160, R161, R160 ;  /* 0x000000a0a1a07220 */ /* 0x000fe20000410000 */
[----:B------:R-:W-:Y:S01]  /*5cd0*/  FADD.FTZ R3, -R151, 1 ;  /* 0x3f80000097037421 */ /* 0x000fe20000010100 */
[----:B------:R-:W-:Y:S01]  /*5ce0*/  FFMA.FTZ R167, R104, R167, 1 ;  /* 0x3f80000068a77423 */ /* 0x000fe200000100a7 */
[----:B------:R-:W-:Y:S01]  /*5cf0*/  FMUL.FTZ R2, R157, R10 ;  /* 0x0000000a9d027220 */ /* 0x000fe20000410000 */
[----:B------:R-:W-:Y:S01]  /*5d00*/  FADD.FTZ R165, -R155, 1 ;  /* 0x3f8000009ba57421 */ /* 0x000fe20000010100 */
[----:B------:R-:W-:Y:S01]  /*5d10*/  FMUL.FTZ R158, R12, R11 ;  /* 0x0000000b0c9e7220 */ /* 0x000fe20000410000 */
[----:B------:R-:W1:Y:S01]  /*5d20*/  MUFU.RCP R162, R162 ;  /* 0x000000a200a27308 */ /* 0x000e620000001000 */
[----:B------:R-:W-:Y:S01]  /*5d30*/  FMUL.FTZ R174, R160, R167 ;  /* 0x000000a7a0ae7220 */ /* 0x000fe20000410000 */
[----:B------:R-:W-:Y:S01]  /*5d40*/  FFMA.FTZ R3, R26, R3, 1 ;  /* 0x3f8000001a037423 */ /* 0x000fe20000010003 */
[----:B------:R-:W-:Y:S01]  /*5d50*/  FMUL.FTZ R2, R151, R2 ;  /* 0x0000000297027220 */ /* 0x000fe20000410000 */
[----:B------:R-:W-:Y:S01]  /*5d60*/  SHF.L.U32 R160, R7, 0x10, RZ ;  /* 0x0000001007a07819 */ /* 0x000fe200000006ff */
[----:B------:R-:W-:Y:S01]  /*5d70*/  FFMA.FTZ R165, R102, R165, 1 ;  /* 0x3f80000066a57423 */ /* 0x000fe200000100a5 */
[----:B------:R-:W-:Y:S01]  /*5d80*/  FMUL.FTZ R158, R155, R158 ;  /* 0x0000009e9b9e7220 */ /* 0x000fe20000410000 */
[----:B------:R-:W-:Y:S01]  /*5d90*/  SHF.L.U32 R7, R164, 0x10, RZ ;  /* 0x00000010a4077819 */ /* 0x000fe200000006ff */
[----:B------:R-:W2:Y:S01]  /*5da0*/  MUFU.RCP R163, R163 ;  /* 0x000000a300a37308 */ /* 0x000ea20000001000 */
[----:B------:R-:W-:Y:S01]  /*5db0*/  FMUL.FTZ R2, R2, R3 ;  /* 0x0000000302027220 */ /* 0x000fe20000410000 */
[----:B------:R-:W-:Y:S01]  /*5dc0*/  FMUL.FTZ R3, R158, R165 ;  /* 0x000000a59e037220 */ /* 0x000fe20000410000 */
[----:B0-----:R-:W-:Y:S01]  /*5dd0*/  FADD.FTZ R158, -R156, 1 ;  /* 0x3f8000009c9e7421 */ /* 0x001fe20000010100 */
[----:B------:R-:W-:Y:S01]  /*5de0*/  FMUL.FTZ R175, R160, R7 ;  /* 0x00000007a0af7220 */ /* 0x000fe20000410000 */
[----:B------:R-:W-:-:S02]  /*5df0*/  SHF.L.U32 R167, R0, 0x10, RZ ;  /* 0x0000001000a77819 */ /* 0x000fc400000006ff */
[----:B------:R-:W-:Y:S01]  /*5e00*/  FFMA.FTZ R0, R105, R158, 1 ;  /* 0x3f80000069007423 */ /* 0x000fe2000001009e */
[----:B------:R-:W-:Y:S01]  /*5e10*/  FMUL.FTZ R175, R156, R175 ;  /* 0x000000af9caf7220 */ /* 0x000fe20000410000 */
[----:B------:R-:W-:Y:S02]  /*5e20*/  IMAD.U32 R158, R168, 0x10000, RZ ;  /* 0x00010000a89e7824 */ /* 0x000fe400078e00ff */
[----:B------:R-:W-:Y:S01]  /*5e30*/  IMAD.U32 R165, R6, 0x10000, RZ ;  /* 0x0001000006a57824 */ /* 0x000fe200078e00ff */
[----:B------:R-:W-:Y:S01]  /*5e40*/  SHF.L.U32 R6, R166, 0x10, RZ ;  /* 0x00000010a6067819 */ /* 0x000fe200000006ff */
[----:B------:R-:W-:Y:S01]  /*5e50*/  FMUL.FTZ R175, R175, R0 ;  /* 0x00000000afaf7220 */ /* 0x000fe20000410000 */
[----:B-1----:R-:W-:Y:S01]  /*5e60*/  FADD.FTZ R0, -R162, 1 ;  /* 0x3f800000a2007421 */ /* 0x002fe20000010100 */
[----:B------:R-:W-:Y:S01]  /*5e70*/  FMUL.FTZ R179, R167, R158 ;  /* 0x0000009ea7b37220 */ /* 0x000fe20000410000 */
[----:B------:R-:W-:Y:S01]  /*5e80*/  F2FP.BF16.F32.PACK_AB R139, R142, R139 ;  /* 0x0000008b8e8b723e */ /* 0x000fe200000010ff */
[----:B------:R-:W-:Y:S01]  /*5e90*/  BAR.SYNC.DEFER_BLOCKING 0x0 ;  /* 0x0000000000007b1d */ /* 0x000fe20000010000 */
[----:B--2---:R-:W-:Y:S01]  /*5ea0*/  FADD.FTZ R177, -R163, 1 ;  /* 0x3f800000a3b17421 */ /* 0x004fe20000010100 */
        /* <DEDUP_REMOVED lines=17> */
[----:B------:R1:W-:Y:S01]  /*5fc0*/  STS.U16 [R58+0x2], R142 ;  /* 0x0000028e3a007388 */ /* 0x0003e20000000400 */
[----:B------:R-:W-:-:S03]  /*5fd0*/  F2FP.BF16.F32.PACK_AB R174, R175, R174 ;  /* 0x000000aeafae723e */ /* 0x000fc600000010ff */
[----:B------:R-:W-:Y:S01]  /*5fe0*/  STS.U16 [R57+0x4], R146 ;  /* 0x0000049239007388 */ /* 0x000fe20000000400 */
[----:B0-----:R-:W-:-:S03]  /*5ff0*/  PRMT R139, R170, 0x7632, R139 ;  /* 0x00007632aa8b7816 */ /* 0x001fc6000000008b */
[----:B------:R0:W-:Y:S01]  /*6000*/  STS.U16 [R56+0x6], R0 ;  /* 0x0000060038007388 */ /* 0x0001e20000000400 */
[----:B------:R-:W-:-:S03]  /*6010*/  ISETP.NE.AND P5, PT, R96, RZ, PT ;  /* 0x000000ff6000720c */ /* 0x000fc60003fa5270 */
[----:B------:R2:W-:Y:S01]  /*6020*/  STS.U16 [R55+0x8], R152 ;  /* 0x0000089837007388 */ /* 0x0005e20000000400 */
[C---:B-1----:R-:W-:Y:S02]  /*6030*/  PRMT R142, R2.reuse, 0x7632, R142 ;  /* 0x00007632028e7816 */ /* 0x042fe4000000008e */
[----:B------:R-:W-:Y:S01]  /*6040*/  F2FP.BF16.F32.PACK_AB R164, R179, R164 ;  /* 0x000000a4b3a4723e */ /* 0x000fe200000010ff */
[----:B------:R-:W-:Y:S01]  /*6050*/  STS.U16 [R54+0xa], R153 ;  /* 0x00000a9936007388 */ /* 0x000fe20000000400 */
[----:B0-----:R-:W-:-:S03]  /*6060*/  PRMT R0, R2, 0x7610, R0 ;  /* 0x0000761002007816 */ /* 0x001fc60000000000 */
[----:B------:R-:W-:Y:S01]  /*6070*/  STS.U16 [R53+0xc], R170 ;  /* 0x00000caa35007388 */ /* 0x000fe20000000400 */
[----:B------:R-:W-:-:S03]  /*6080*/  PRMT R146, R174, 0x7632, R146 ;  /* 0x00007632ae927816 */ /* 0x000fc60000000092 */
[----:B------:R-:W-:Y:S01]  /*6090*/  STS.U16 [R52+0xe], R139 ;  /* 0x00000e8b34007388 */ /* 0x000fe20000000400 */
[----:B--2---:R-:W-:-:S03]  /*60a0*/  PRMT R152, R164, 0x7632, R152 ;  /* 0x00007632a4987816 */ /* 0x004fc60000000098 */
[----:B------:R-:W-:Y:S04]  /*60b0*/  STS.U16 [R51+0x10], R172 ;  /* 0x000010ac33007388 */ /* 0x000fe80000000400 */
[----:B------:R0:W-:Y:S01]  /*60c0*/  STS.U16 [R50+0x12], R3 ;  /* 0x0000120332007388 */ /* 0x0001e20000000400 */
[----:B------:R-:W-:-:S03]  /*60d0*/  MOV R2, UR34 ;  /* 0x0000002200027c02 */ /* 0x000fc60008000f00 */
        /* <DEDUP_REMOVED lines=26> */
[----:B------:R-:W3:Y:S01]  /*6280*/  LDS R0, [UR26+0x840] ;  /* 0x0008401aff007984 */ /* 0x000ee20008000800 */
[----:B------:R-:W-:Y:S01]  /*6290*/  UIMAD UR9, UR31, UR11, UR9 ;  /* 0x0000000b1f0972a4 */ /* 0x000fe2000f8e0209 */
[----:B------:R-:W2:Y:S03]  /*62a0*/  LDCU.64 UR10, c[0x0][0x558] ;  /* 0x0000ab00ff0a77ac */ /* 0x000ea60008000a00 */
[----:B------:R-:W-:-:S04]  /*62b0*/  UIMAD.WIDE.U32 UR8, UR30, UR32, UR8 ;  /* 0x000000201e0872a5 */ /* 0x000fc8000f8e0008 */
[----:B------:R-:W-:Y:S02]  /*62c0*/  UIMAD UR9, UR30, UR33, UR9 ;  /* 0x000000211e0972a4 */ /* 0x000fe4000f8e0209 */
[----:B0-----:R-:W-:Y:S01]  /*62d0*/  IADD3 R3, P0, PT, R94, UR8, RZ ;  /* 0x000000085e037c10 */ /* 0x001fe2000ff1e0ff */
[----:B------:R-:W0:Y:S03]  /*62e0*/  LDCU.64 UR32, c[0x0][0x490] ;  /* 0x00009200ff2077ac */ /* 0x000e260008000a00 */
[----:B-1----:R-:W-:Y:S02]  /*62f0*/  IADD3.X R142, PT, PT, RZ, UR9, RZ, P0, !PT ;  /* 0x00000009ff8e7c10 */ /* 0x002fe400087fe4ff */
[----:B--2---:R-:W-:-:S04]  /*6300*/  LEA R2, P1, R3, UR10, 0x1 ;  /* 0x0000000a03027c11 */ /* 0x004fc8000f8208ff */
[----:B------:R-:W-:Y:S02]  /*6310*/  LEA.HI.X R3, R3, UR11, R142, 0x1, P1 ;  /* 0x0000000b03037c11 */ /* 0x000fe400088f0c8e */
[-C--:B---3--:R-:W-:Y:S02]  /*6320*/  ISETP.GE.AND P0, PT, R94, R0.reuse, PT ;  /* 0x000000005e00720c */ /* 0x088fe40003f06270 */
        /* <DEDUP_REMOVED lines=54> */
[----:B------:R-:W-:-:S02]  /*6690*/  IMAD.U32 R27, R27, 0x10000, RZ ;  /* 0x000100001b1b7824 */ /* 0x000fc400078e00ff */
        /* <DEDUP_REMOVED lines=42> */
[C---:B------:R-:W-:Y:S01]  /*6940*/  PRMT R11, R10.reuse, 0x7632, R11 ;  /* 0x000076320a0b7816 */ /* 0x040fe2000000000b */
[----:B------:R-:W-:Y:S01]  /*6950*/  STS.U16 [R57+0x4], R5 ;  /* 0x0000040539007388 */ /* 0x000fe20000000400 */
[----:B------:R-:W-:Y:S02]  /*6960*/  F2FP.BF16.F32.PACK_AB R6, R107, R6 ;  /* 0x000000066b06723e */ /* 0x000fe400000010ff */
        /* <DEDUP_REMOVED lines=9> */
[----:B------:R-:W-:Y:S01]  /*6a00*/  MOV R10, UR34 ;  /* 0x00000022000a7c02 */ /* 0x000fe20008000f00 */
[----:B------:R-:W-:Y:S02]  /*6a10*/  UIMAD UR7, UR31, UR9, UR7 ;  /* 0x000000091f0772a4 */ /* 0x000fe4000f8e0207 */
[----:B------:R0:W-:Y:S01]  /*6a20*/  STS.U16 [R52+0xe], R2 ;  /* 0x00000e0234007388 */ /* 0x0001e20000000400 */
[----:B--2---:R-:W-:Y:S01]  /*6a30*/  PRMT R102, R7, 0x7610, R102 ;  /* 0x0000761007667816 */ /* 0x004fe20000000066 */
[----:B------:R-:W-:Y:S02]  /*6a40*/  UIMAD.WIDE.U32 UR6, UR30, UR10, UR6 ;  /* 0x0000000a1e0672a5 */ /* 0x000fe4000f8e0006 */
[----:B------:R-:W-:Y:S02]  /*6a50*/  STS.U16 [R51+0x10], R145 ;  /* 0x0000109133007388 */ /* 0x000fe40000000400 */
[----:B------:R-:W-:-:S02]  /*6a60*/  UIMAD UR11, UR30, UR11, UR7 ;  /* 0x0000000b1e0b72a4 */ /* 0x000fc4000f8e0207 */
[----:B------:R-:W-:Y:S01]  /*6a70*/  STS.U16 [R50+0x12], R4 ;  /* 0x0000120432007388 */ /* 0x000fe20000000400 */
[----:B0-----:R-:W-:-:S03]  /*6a80*/  PRMT R2, R6, 0x7632, R2 ;  /* 0x0000763206027816 */ /* 0x001fc60000000002 */
[----:B------:R0:W-:Y:S04]  /*6a90*/  STS.U16 [R49+0x14], R3 ;  /* 0x0000140331007388 */ /* 0x0001e80000000400 */
[----:B------:R-:W-:Y:S04]  /*6aa0*/  STS.U16 [R48+0x16], R11 ;  /* 0x0000160b30007388 */ /* 0x000fe80000000400 */
[----:B------:R-:W-:Y:S01]  /*6ab0*/  STS.U16 [R47+0x18], R102 ;  /* 0x000018662f007388 */ /* 0x000fe20000000400 */
[----:B0-----:R-:W-:-:S03]  /*6ac0*/  IADD3 R3, P0, PT, R94, UR6, RZ ;  /* 0x000000065e037c10 */ /* 0x001fc6000ff1e0ff */
[----:B------:R-:W-:Y:S04]  /*6ad0*/  STS.U16 [R46+0x1a], R104 ;  /* 0x00001a682e007388 */ /* 0x000fe80000000400 */
[----:B------:R0:W-:Y:S04]  /*6ae0*/  STS.U16 [R45+0x1c], R6 ;  /* 0x00001c062d007388 */ /* 0x0001e80000000400 */
[----:B------:R1:W-:Y:S01]  /*6af0*/  STS.U16 [R43+0x1e], R2 ;  /* 0x00001e022b007388 */ /* 0x0003e20000000400 */
[----:B------:R-:W-:-:S03]  /*6b00*/  NOP ;  /* 0x0000000000007918 */ /* 0x000fc60000000000 */
[----:B------:R-:W-:Y:S01]  /*6b10*/  LDS.U16 R5, [R75] ;  /* 0x000000004b057984 */ /* 0x000fe20000000400 */
[----:B0-----:R-:W-:Y:S02]  /*6b20*/  IADD3.X R6, PT, PT, RZ, UR11, RZ, P0, !PT ;  /* 0x0000000bff067c10 */ /* 0x001fe400087fe4ff */
[C---:B-1----:R-:W-:Y:S01]  /*6b30*/  LEA R2, P4, R3.reuse, UR32, 0x1 ;  /* 0x0000002003027c11 */ /* 0x042fe2000f8808ff */
[----:B------:R-:W-:Y:S03]  /*6b40*/  LDS.U16 R7, [R74+0x40] ;  /* 0x000040004a077984 */ /* 0x000fe60000000400 */
[----:B------:R-:W-:Y:S01]  /*6b50*/  LEA.HI.X R3, R3, UR33, R6, 0x1, P4 ;  /* 0x0000002103037c11 */ /* 0x000fe2000a0f0c06 */
        /* <DEDUP_REMOVED lines=49> */
.L_x_3973:
[----:B------:R-:W-:Y:S01]  /*6e70*/  SHF.L.U32 R149, R149, 0x10, RZ ;  /* 0x0000001095957819 */ /* 0x000fe200000006ff */
[----:B------:R-:W-:Y:S01]  /*6e80*/  FFMA.FTZ R99, R0, R27, R99 ;  /* 0x0000001b00637223 */ /* 0x000fe20000010063 */
[----:B------:R-:W-:Y:S01]  /*6e90*/  SHF.L.U32 R144, R144, 0x10, RZ ;  /* 0x0000001090907819 */ /* 0x000fe200000006ff */
[----:B------:R-:W-:Y:S01]  /*6ea0*/  IMAD.U32 R138, R138, 0x10000, RZ ;  /* 0x000100008a8a7824 */ /* 0x000fe200078e00ff */
[----:B------:R-:W-:Y:S01]  /*6eb0*/  SHF.L.U32 R143, R143, 0x10, RZ ;  /* 0x000000108f8f7819 */ /* 0x000fe200000006ff */
[----:B0-----:R-:W-:Y:S01]  /*6ec0*/  FFMA.FTZ R2, R26, R149, R99 ;  /* 0x000000951a027223 */ /* 0x001fe20000010063 */
[----:B------:R-:W-:Y:S01]  /*6ed0*/  IMAD.U32 R137, R137, 0x10000, RZ ;  /* 0x0001000089897824 */ /* 0x000fe200078e00ff */
[----:B------:R-:W-:Y:S01]  /*6ee0*/  SHF.L.U32 R132, R132, 0x10, RZ ;  /* 0x0000001084847819 */ /* 0x000fe200000006ff */
[----:B------:R-:W-:Y:S02]  /*6ef0*/  IMAD.U32 R124, R124, 0x10000, RZ ;  /* 0x000100007c7c7824 */ /* 0x000fe400078e00ff */
[----:B------:R-:W-:Y:S01]  /*6f00*/  FFMA.FTZ R3, R25, R144, R2 ;  /* 0x0000009019037223 */ /* 0x000fe20000010002 */
[----:B------:R-:W-:Y:S01]  /*6f10*/  SHF.L.U32 R131, R131, 0x10, RZ ;  /* 0x0000001083837819 */ /* 0x000fe200000006ff */
[----:B------:R-:W0:Y:S01]  /*6f20*/  LDCU UR6, c[0x0][0x38c] ;  /* 0x00007180ff0677ac */ /* 0x000e220008000800 */
        /* <DEDUP_REMOVED lines=10> */
[----:B------:R-:W-:Y:S01]  /*6fd0*/  HFMA2 R145, -RZ, RZ, 0, 0 ;  /* 0x00000000ff917431 */ /* 0x000fe200000001ff */
[----:B------:R-:W-:Y:S01]  /*6fe0*/  PRMT R153, RZ, 0x7610, R153 ;  /* 0x00007610ff997816 */ /* 0x000fe20000000099 */
[----:B------:R-:W-:-:S02]  /*6ff0*/  HFMA2 R139, -RZ, RZ, 0, 0 ;  /* 0x00000000ff8b7431 */ /* 0x000fc400000001ff */
[----:B------:R-:W-:Y:S01]  /*7000*/  FFMA.FTZ R3, R21, R132, R2 ;  /* 0x0000008415037223 */ /* 0x000fe20000010002 */
[----:B------:R-:W-:Y:S02]  /*7010*/  HFMA2 R126, -RZ, RZ, 0, 0 ;  /* 0x00000000ff7e7431 */ /* 0x000fe400000001ff */
[----:B------:R-:W-:Y:S01]  /*7020*/  IMAD.MOV.U32 R151, RZ, RZ, RZ ;  /* 0x000000ffff977224 */ /* 0x000fe200078e00ff */
[----:B------:R-:W-:Y:S01]  /*7030*/  CS2R R146, SRZ ;  /* 0x0000000000927805 */ /* 0x000fe2000001ff00 */
[----:B------:R-:W-:Y:S01]  /*7040*/  FFMA.FTZ R2, R20, R131, R3 ;  /* 0x0000008314027223 */ /* 0x000fe20000010003 */
[----:B0-----:R-:W-:Y:S01]  /*7050*/  UISETP.GE.AND UP0, UPT, UR6, 0x1, UPT ;  /* 0x000000010600788c */ /* 0x001fe2000bf06270 */
[----:B------:R-:W-:Y:S01]  /*7060*/  IMAD.MOV.U32 R142, RZ, RZ, RZ ;  /* 0x000000ffff8e7224 */ /* 0x000fe200078e00ff */
[----:B------:R-:W-:Y:S01]  /*7070*/  CS2R R140, SRZ ;  /* 0x00000000008c7805 */ /* 0x000fe2000001ff00 */
[----:B------:R-:W-:Y:S01]  /*7080*/  FFMA.FTZ R3, R19, R124, R2 ;  /* 0x0000007c13037223 */ /* 0x000fe20000010002 */
[----:B------:R-:W-:-:S02]  /*7090*/  MOV R136, RZ ;  /* 0x000000ff00887202 */ /* 0x000fc40000000f00 */
[----:B------:R-:W-:Y:S02]  /*70a0*/  CS2R R134, SRZ ;  /* 0x0000000000867805 */ /* 0x000fe4000001ff00 */
[----:B------:R-:W-:Y:S01]  /*70b0*/  MOV R130, RZ ;  /* 0x000000ff00827202 */ /* 0x000fe20000000f00 */
[----:B------:R-:W-:Y:S01]  /*70c0*/  FFMA.FTZ R2, R18, R127, R3 ;  /* 0x0000007f12027223 */ /* 0x000fe20000010003 */
[----:B------:R-:W-:Y:S01]  /*70d0*/  IMAD.MOV.U32 R133, RZ, RZ, RZ ;  /* 0x000000ffff857224 */ /* 0x000fe200078e00ff */
[----:B------:R-:W-:Y:S01]  /*70e0*/  CS2R R128, SRZ ;  /* 0x0000000000807805 */ /* 0x000fe2000001ff00 */
        /* <DEDUP_REMOVED lines=17> */
[C---:B------:R-:W-:Y:S01]  /*7200*/  FFMA.FTZ R99, R13.reuse, R118, R2 ;  /* 0x000000760d637223 */ /* 0x040fe20000010002 */
[-C--:B------:R-:W-:Y:S01]  /*7210*/  FMUL.FTZ R104, R14, R103.reuse ;  /* 0x000000670e687220 */ /* 0x080fe20000410000 */
[-C--:B------:R-:W-:Y:S01]  /*7220*/  FMUL.FTZ R105, R13, R103.reuse ;  /* 0x000000670d697220 */ /* 0x080fe20000410000 */
[C---:B------:R-:W-:Y:S01]  /*7230*/  FMUL.FTZ R102, R12.reuse, R103 ;  /* 0x000000670c667220 */ /* 0x040fe20000410000 */
[----:B------:R-:W-:Y:S01]  /*7240*/  FFMA.FTZ R99, R12, R121, R99 ;  /* 0x000000790c637223 */ /* 0x000fe20000010063 */
[----:B------:R-:W-:Y:S06]  /*7250*/  BAR.SYNC.DEFER_BLOCKING 0x0 ;  /* 0x0000000000007b1d */ /* 0x000fec0000010000 */
[----:B------:R-:W-:Y:S05]  /*7260*/  BRA.U !UP0, `(.L_x_3974) ;  /* 0x0000003908a07547 */ /* 0x000fea000b800000 */
[----:B------:R-:W0:Y:S01]  /*7270*/  LDC.64 R10, c[0x0][0x4d8] ;  /* 0x00013600ff0a7b82 */ /* 0x000e220000000a00 */
[----:B------:R-:W-:Y:S01]  /*7280*/  ISETP.GE.AND P0, PT, R94, UR34, PT ;  /* 0x000000225e007c0c */ /* 0x000fe2000bf06270 */
[----:B------:R-:W-:Y:S01]  /*7290*/  UIADD3 UR7, UPT, UPT, UR16, -0x1, URZ ;  /* 0xffffffff10077890 */ /* 0x000fe2000fffe0ff */
[----:B------:R-:W-:Y:S01]  /*72a0*/  LOP3.LUT R184, R184, 0xfffffffb, RZ, 0xc0, !PT ;  /* 0xfffffffbb8b87812 */ /* 0x000fe200078ec0ff */
[----:B------:R-:W-:Y:S01]  /*72b0*/  UISETP.NE.AND UP0, UPT, UR16, 0x1, UPT ;  /* 0x000000011000788c */ /* 0x000fe2000bf05270 */
[----:B------:R-:W-:Y:S01]  /*72c0*/  MOV R151, RZ ;  /* 0x000000ff00977202 */ /* 0x000fe20000000f00 */
[----:B------:R-:W-:Y:S01]  /*72d0*/  ULEA.HI UR6, UR7, UR7, URZ, 0x1 ;  /* 0x0000000707067291 */ /* 0x000fe2000f8f08ff */
[----:B------:R-:W1:Y:S03]  /*72e0*/  LDCU UR35, c[0x0][0x394] ;  /* 0x00007280ff2377ac */ /* 0x000e660008000800 */
[----:B------:R-:W-:Y:S01]  /*72f0*/  PLOP3.LUT P1, PT, PT, PT, UP0, 0x80, 0x8 ;  /* 0x000000000008781c */ /* 0x000fe20003f2f008 */
[----:B------:R-:W-:-:S03]  /*7300*/  ULOP3.LUT UR6, UR6, 0xfffffe, URZ, 0xc0, !UPT ;  /* 0x00fffffe06067892 */ /* 0x000fc6000f8ec0ff */
[----:B------:R-:W-:Y:S01]  /*7310*/  ISETP.EQ.AND P1, PT, R186, RZ, P1 ;  /* 0x000000ffba00720c */ /* 0x000fe20000f22270 */
[----:B------:R-:W2:Y:S01]  /*7320*/  LDCU UR48, c[0x0][0x38c] ;  /* 0x00007180ff3077ac */ /* 0x000ea20008000800 */
[----:B------:R-:W-:Y:S01]  /*7330*/  @P0 LOP3.LUT R184, R184, 0x4, RZ, 0xfc, !PT ;  /* 0x00000004b8b80812 */ /* 0x000fe200078efcff */
[----:B------:R-:W-:Y:S01]  /*7340*/  UIADD3 UR7, UPT, UPT, UR7, -UR6, URZ ;  /* 0x8000000607077290 */ /* 0x000fe2000fffe0ff */
        /* <DEDUP_REMOVED lines=8> */
[----:B-1----:R-:W-:-:S05]  /*73d0*/  UMOV UR6, URZ ;  /* 0x000000ff00067c82 */ /* 0x002fca0008000000 */
.L_x_4019:
[----:B--2---:R-:W-:Y:S01]  /*73e0*/  MOV R2, R94 ;  /* 0x0000005e00027202 */ /* 0x004fe20000000f00 */
[----:B01----:R-:W-:Y:S01]  /*73f0*/  IMAD.U32 R5, RZ, RZ, UR40 ;  /* 0x00000028ff057e24 */ /* 0x003fe2000f8e00ff */
[----:B------:R-:W-:Y:S01]  /*7400*/  MOV R7, UR41 ;  /* 0x0000002900077c02 */ /* 0x000fe20008000f00 */
[----:B------:R-:W-:Y:S01]  /*7410*/  IMAD.MOV.U32 R3, RZ, RZ, RZ ;  /* 0x000000ffff037224 */ /* 0x000fe200078e00ff */
[----:B------:R-:W-:Y:S02]  /*7420*/  LOP3.LUT P6, RZ, R184, 0x4, RZ, 0xc0, !PT ;  /* 0x00000004b8ff7812 */ /* 0x000fe400078cc0ff */
[----:B------:R-:W-:Y:S01]  /*7430*/  ISETP.GE.AND P0, PT, R91, UR34, PT ;  /* 0x000000225b007c0c */ /* 0x000fe2000bf06270 */
[----:B------:R-:W-:Y:S01]  /*7440*/  IMAD.WIDE.U32 R4, R5, UR6, R2 ;  /* 0x0000000605047c25 */ /* 0x000fe2000f8e0002 */
[----:B------:R-:W-:-:S03]  /*7450*/  ISETP.GE.AND P3, PT, R89, UR34, PT ;  /* 0x0000002259007c0c */ /* 0x000fc6000bf66270 */
[----:B------:R-:W-:Y:S01]  /*7460*/  IMAD R3, R7, UR6, R5 ;  /* 0x0000000607037c24 */ /* 0x000fe2000f8e0205 */
[----:B------:R-:W-:-:S04]  /*7470*/  LEA R2, P2, R4, R97, 0x1 ;  /* 0x0000006104027211 */ /* 0x000fc800078408ff */
[----:B------:R-:W-:Y:S02]  /*7480*/  LEA.HI.X R3, R4, R95, R3, 0x1, P2 ;  /* 0x0000005f04037211 */ /* 0x000fe400010f0c03 */
[----:B------:R-:W-:Y:S02]  /*7490*/  ISETP.GE.AND P2, PT, R90, UR34, PT ;  /* 0x000000225a007c0c */ /* 0x000fe4000bf46270 */
[----:B------:R-:W-:Y:S01]  /*74a0*/  ISETP.GE.AND P4, PT, R88, UR34, PT ;  /* 0x0000002258007c0c */ /* 0x000fe2000bf86270 */
[----:B------:R-:W5:Y:S01]  /*74b0*/  @!P6 LDG.E.U16 R150, desc[UR28][R2.64] ;  /* 0x0000001c0296e981 */ /* 0x000f62000c1e1500 */
[----:B------:R-:W-:-:S03]  /*74c0*/  ISETP.GE.AND P5, PT, R87, UR34, PT ;  /* 0x0000002257007c0c */ /* 0x000fc6000bfa6270 */
[----:B------:R-:W2:Y:S04]  /*74d0*/  @!P0 LDG.E.U16 R5, desc[UR28][R2.64+0x40] ;  /* 0x0000401c02058981 */ /* 0x000ea8000c1e1500 */
[----:B------:R-:W3:Y:S04]  /*74e0*/  @!P3 LDG.E.U16 R7, desc[UR28][R2.64+0xc0] ;  /* 0x0000c01c0207b981 */ /* 0x000ee8000c1e1500 */
[----:B------:R-:W4:Y:S04]  /*74f0*/  @!P2 LDG.E.U16 R4, desc[UR28][R2.64+0x80] ;  /* 0x0000801c0204a981 */ /* 0x000f28000c1e1500 */
[----:B------:R-:W3:Y:S04]  /*7500*/  @!P4 LDG.E.U16 R148, desc[UR28][R2.64+0x100] ;  /* 0x0001001c0294c981 */ /* 0x000ee8000c1e1500 */
[----:B------:R-:W3:Y:S01]  /*7510*/  @!P5 LDG.E.U16 R155, desc[UR28][R2.64+0x140] ;  /* 0x0001401c029bd981 */ /* 0x000ee2000c1e1500 */
[----:B------:R-:W-:-:S02]  /*7520*/  HFMA2 R6, -RZ, RZ, 0, 0 ;  /* 0x00000000ff067431 */ /* 0x000fc400000001ff */
[----:B------:R-:W-:Y:S01]  /*7530*/  IMAD.MOV.U32 R152, RZ, RZ, RZ ;  /* 0x000000ffff987224 */ /* 0x000fe200078e00ff */
[----:B-----5:R-:W-:Y:S02]  /*7540*/  @!P6 PRMT R6, R150, 0x5410, RZ ;  /* 0x000054109606e816 */ /* 0x020fe400000000ff */
[----:B------:R-:W-:Y:S02]  /*7550*/  MOV R150, RZ ;  /* 0x000000ff00967202 */ /* 0x000fe40000000f00 */
[----:B--2---:R-:W-:Y:S02]  /*7560*/  @!P0 PRMT R6, R6, 0x5410, R5 ;  /* 0x0000541006068816 */ /* 0x004fe40000000005 */
[----:B------:R-:W-:Y:S02]  /*7570*/  ISETP.GE.AND P0, PT, R86, UR34, PT ;  /* 0x0000002256007c0c */ /* 0x000fe4000bf06270 */
[----:B----4-:R-:W-:Y:S02]  /*7580*/  @!P2 PRMT R150, R4, 0x5410, RZ ;  /* 0x000054100496a816 */ /* 0x010fe400000000ff */
[----:B------:R-:W-:-:S02]  /*7590*/  ISETP.GE.AND P2, PT, R85, UR34, PT ;  /* 0x0000002255007c0c */ /* 0x000fc4000bf46270 */
[----:B---3--:R-:W-:Y:S02]  /*75a0*/  @!P3 PRMT R150, R150, 0x5410, R7 ;  /* 0x000054109696b816 */ /* 0x008fe40000000007 */
[----:B------:R-:W-:-:S05]  /*75b0*/  ISETP.GE.AND P3, PT, R84, UR34, PT ;  /* 0x0000002254007c0c */ /* 0x000fca000bf66270 */
[----:B------:R-:W2:Y:S01]  /*75c0*/  @!P0 LDG.E.U16 R4, desc[UR28][R2.64+0x180] ;  /* 0x0001801c02048981 */ /* 0x000ea2000c1e1500 */
[----:B------:R-:W-:Y:S02]  /*75d0*/  @!P4 PRMT R152, R148, 0x5410, RZ ;  /* 0x000054109498c816 */ /* 0x000fe400000000ff */
[----:B------:R-:W-:Y:S02]  /*75e0*/  ISETP.GE.AND P4, PT, R83, UR34, PT ;  /* 0x0000002253007c0c */ /* 0x000fe4000bf86270 */
[----:B------:R-:W-:Y:S02]  /*75f0*/  @!P5 PRMT R152, R152, 0x5410, R155 ;  /* 0x000054109898d816 */ /* 0x000fe4000000009b */
[----:B------:R-:W-:Y:S01]  /*7600*/  ISETP.GE.AND P5, PT, R82, UR34, PT ;  /* 0x0000002252007c0c */ /* 0x000fe2000bfa6270 */
[----:B------:R-:W3:Y:S04]  /*7610*/  @!P2 LDG.E.U16 R7, desc[UR28][R2.64+0x1c0] ;  /* 0x0001c01c0207a981 */ /* 0x000ee8000c1e1500 */
[----:B------:R-:W4:Y:S04]  /*7620*/  @!P3 LDG.E.U16 R155, desc[UR28][R2.64+0x200] ;  /* 0x0002001c029bb981 */ /* 0x000f28000c1e1500 */
[----:B------:R-:W5:Y:S04]  /*7630*/  @!P4 LDG.E.U16 R157, desc[UR28][R2.64+0x240] ;  /* 0x0002401c029dc981 */ /* 0x000f68000c1e1500 */
[----:B------:R-:W5:Y:S01]  /*7640*/  @!P5 LDG.E.U16 R159, desc[UR28][R2.64+0x280] ;  /* 0x0002801c029fd981 */ /* 0x000f62000c1e1500 */
[----:B------:R-:W-:Y:S01]  /*7650*/  HFMA2 R154, -RZ, RZ, 0, 0 ;  /* 0x00000000ff9a7431 */ /* 0x000fe200000001ff */
[----:B------:R-:W-:Y:S01]  /*7660*/  MOV R156, RZ ;  /* 0x000000ff009c7202 */ /* 0x000fe20000000f00 */
[----:B------:R-:W-:Y:S01]  /*7670*/  HFMA2 R158, -RZ, RZ, 0, 0 ;  /* 0x00000000ff9e7431 */ /* 0x000fe200000001ff */
[----:B------:R-:W-:Y:S01]  /*7680*/  UMOV UR32, UR12 ;  /* 0x0000000c00207c82 */ /* 0x000fe20008000000 */
[----:B------:R-:W-:-:S02]  /*7690*/  UMOV UR33, UR17 ;  /* 0x0000001100217c82 */ /* 0x000fc40008000000 */
[----:B------:R-:W-:-:S04]  /*76a0*/  UIMAD.WIDE.U32 UR32, UR6, UR36, UR32 ;  /* 0x00000024062072a5 */ /* 0x000fc8000f8e0020 */
[----:B------:R-:W-:Y:S02]  /*76b0*/  UIMAD UR26, UR6, UR37, UR33 ;  /* 0x00000025061a72a4 */ /* 0x000fe4000f8e0221 */
[----:B------:R-:W-:-:S04]  /*76c0*/  ULEA UR33, UP0, UR32, UR8, 0x2 ;  /* 0x0000000820217291 */ /* 0x000fc8000f8010ff */
[----:B------:R-:W-:-:S06]  /*76d0*/  ULEA.HI.X UR32, UR32, UR9, UR26, 0x2, UP0 ;  /* 0x0000000920207291 */ /* 0x000fcc00080f141a */
[----:B------:R-:W-:Y:S01]  /*76e0*/  IMAD.U32 R5, RZ, RZ, UR32 ;  /* 0x00000020ff057e24 */ /* 0x000fe2000f8e00ff */
[----:B------:R-:W-:Y:S01]  /*76f0*/  UMOV UR32, UR14 ;  /* 0x0000000e00207c82 */ /* 0x000fe20008000000 */
[----:B--2---:R-:W-:Y:S02]  /*7700*/  @!P0 PRMT R154, R4, 0x5410, RZ ;  /* 0x00005410049a8816 */ /* 0x004fe400000000ff */
[----:B------:R-:W-:Y:S02]  /*7710*/  ISETP.GE.AND P0, PT, R81, UR34, PT ;  /* 0x0000002251007c0c */ /* 0x000fe4000bf06270 */
[----:B---3--:R-:W-:Y:S02]  /*7720*/  @!P2 PRMT R154, R154, 0x5410, R7 ;  /* 0x000054109a9aa816 */ /* 0x008fe40000000007 */
[----:B------:R-:W-:Y:S02]  /*7730*/  ISETP.GE.AND P2, PT, R80, UR34, PT ;  /* 0x0000002250007c0c */ /* 0x000fe4000bf46270 */
[----:B----4-:R-:W-:-:S02]  /*7740*/  @!P3 PRMT R156, R155, 0x5410, RZ ;  /* 0x000054109b9cb816 */ /* 0x010fc400000000ff */
[----:B------:R-:W-:-:S05]  /*7750*/  ISETP.GE.AND P3, PT, R78, UR34, PT ;  /* 0x000000224e007c0c */ /* 0x000fca000bf66270 */
[----:B------:R-:W2:Y:S01]  /*7760*/  @!P0 LDG.E.U16 R7, desc[UR28][R2.64+0x2c0] ;  /* 0x0002c01c02078981 */ /* 0x000ea2000c1e1500 */
[----:B-----5:R-:W-:Y:S02]  /*7770*/  @!P4 PRMT R156, R156, 0x5410, R157 ;  /* 0x000054109c9cc816 */ /* 0x020fe4000000009d */
[----:B------:R-:W-:Y:S02]  /*7780*/  ISETP.GE.AND P4, PT, R79, UR34, PT ;  /* 0x000000224f007c0c */ /* 0x000fe4000bf86270 */
[----:B------:R-:W-:Y:S02]  /*7790*/  @!P5 PRMT R158, R159, 0x5410, RZ ;  /* 0x000054109f9ed816 */ /* 0x000fe400000000ff */
[----:B------:R-:W-:Y:S01]  /*77a0*/  ISETP.GE.AND P5, PT, R77, UR34, PT ;  /* 0x000000224d007c0c */ /* 0x000fe2000bfa6270 */
[----:B------:R-:W3:Y:S04]  /*77b0*/  @!P2 LDG.E.U16 R155, desc[UR28][R2.64+0x300] ;  /* 0x0003001c029ba981 */ /* 0x000ee8000c1e1500 */
[----:B------:R-:W4:Y:S04]  /*77c0*/  @!P3 LDG.E.U16 R160, desc[UR28][R2.64+0x380] ;  /* 0x0003801c02a0b981 */ /* 0x000f28000c1e1500 */
[----:B------:R-:W5:Y:S04]  /*77d0*/  @!P4 LDG.E.U16 R157, desc[UR28][R2.64+0x340] ;  /* 0x0003401c029dc981 */ /* 0x000f68000c1e1500 */
[----:B------:R-:W5:Y:S01]  /*77e0*/  @!P5 LDG.E.U16 R165, desc[UR28][R2.64+0x3c0] ;  /* 0x0003c01c02a5d981 */ /* 0x000f62000c1e1500 */
[----:B------:R-:W-:Y:S01]  /*77f0*/  MOV R4, UR33 ;  /* 0x0000002100047c02 */ /* 0x000fe20008000f00 */
[----:B------:R-:W-:-:S04]  /*7800*/  UMOV UR33, UR19 ;  /* 0x0000001300217c82 */ /* 0x000fc80008000000 */
[----:B------:R0:W5:Y:S01]  /*7810*/  LDG.E R148, desc[UR28][R4.64] ;  /* 0x0000001c04947981 */ /* 0x000162000c1e1900 */
[----:B------:R-:W-:-:S04]  /*7820*/  UIMAD.WIDE.U32 UR32, UR6, UR38, UR32 ;  /* 0x00000026062072a5 */ /* 0x000fc8000f8e0020 */
[----:B------:R-:W-:Y:S02]  /*7830*/  UIMAD UR26, UR6, UR39, UR33 ;  /* 0x00000027061a72a4 */ /* 0x000fe4000f8e0221 */
[----:B------:R-:W-:-:S04]  /*7840*/  ULEA UR33, UP0, UR32, UR10, 0x2 ;  /* 0x0000000a20217291 */ /* 0x000fc8000f8010ff */
[----:B------:R-:W-:Y:S02]  /*7850*/  ULEA.HI.X UR32, UR32, UR11, UR26, 0x2, UP0 ;  /* 0x0000000b20207291 */ /* 0x000fe400080f141a */
[----:B0-----:R-:W-:-:S04]  /*7860*/  IMAD.U32 R4, RZ, RZ, UR33 ;  /* 0x00000021ff047e24 */ /* 0x001fc8000f8e00ff */
[----:B------:R-:W-:-:S05]  /*7870*/  MOV R5, UR32 ;  /* 0x0000002000057c02 */ /* 0x000fca0008000f00 */
[----:B------:R0:W5:Y:S01]  /*7880*/  LDG.E R174, desc[UR28][R4.64] ;  /* 0x0000001c04ae7981 */ /* 0x000162000c1e1900 */
[----:B------:R-:W-:Y:S02]  /*7890*/  PRMT R159, R150, 0x7632, R159 ;  /* 0x00007632969f7816 */ /* 0x000fe4000000009f */
        /* <DEDUP_REMOVED lines=8> */
[----:B------:R-:W-:Y:S04]  /*7920*/  STS.U16 [R71+0x100], R152 ;  /* 0x0001009847007388 */ /* 0x000fe80000000400 */
[----:B------:R0:W-:Y:S04]  /*7930*/  STS.U16 [R70+0x140], R2 ;  /* 0x0001400246007388 */ /* 0x0001e80000000400 */
[----:B------:R-:W-:Y:S04]  /*7940*/  STS.U16 [R69+0x180], R154 ;  /* 0x0001809a45007388 */ /* 0x000fe80000000400 */
[----:B------:R-:W-:Y:S01]  /*7950*/  STS.U16 [R68+0x1c0], R162 ;  /* 0x0001c0a244007388 */ /* 0x000fe20000000400 */
[----:B0-----:R-:W-:-:S03]  /*7960*/  HFMA2 R2, -RZ, RZ, 0, 0 ;  /* 0x00000000ff027431 */ /* 0x001fc600000001ff */
[----:B------:R-:W-:Y:S04]  /*7970*/  STS.U16 [R67+0x200], R156 ;  /* 0x0002009c43007388 */ /* 0x000fe80000000400 */
[----:B------:R0:W-:Y:S02]  /*7980*/  STS.U16 [R66+0x240], R4 ;  /* 0x0002400442007388 */ /* 0x0001e40000000400 */
[----:B0-----:R-:W-:Y:S01]  /*7990*/  MOV R4, RZ ;  /* 0x000000ff00047202 */ /* 0x001fe20000000f00 */
[----:B------:R-:W0:Y:S01]  /*79a0*/  S2UR UR32, SR_CgaCtaId ;  /* 0x00000000002079c3 */ /* 0x000e220000008800 */
[----:B------:R-:W-:Y:S01]  /*79b0*/  ULEA UR33, UR7, UR6, 0x8 ;  /* 0x0000000607217291 */ /* 0x000fe2000f8e40ff */
[----:B------:R-:W-:Y:S01]  /*79c0*/  UMOV UR26, 0x400 ;  /* 0x00000400001a7882 */ /* 0x000fe20000000000 */
[----:B------:R-:W-:Y:S01]  /*79d0*/  BSSY.RECONVERGENT B0, `(.L_x_3975) ;  /* 0x0000085000007945 */ /* 0x000fe20003800200 */
[----:B0-----:R-:W-:Y:S01]  /*79e0*/  ULEA UR26, UR32, UR26, 0x18 ;  /* 0x0000001a201a7291 */ /* 0x001fe2000f8ec0ff */
[----:B--2---:R-:W-:-:S04]  /*79f0*/  @!P0 PRMT R158, R158, 0x5410, R7 ;  /* 0x000054109e9e8816 */ /* 0x004fc80000000007 */
[----:B------:R-:W-:Y:S02]  /*7a00*/  PRMT R5, R158, 0x7632, R5 ;  /* 0x000076329e057816 */ /* 0x000fe40000000005 */
[----:B---3--:R-:W-:Y:S02]  /*7a10*/  @!P2 PRMT R2, R155, 0x5410, RZ ;  /* 0x000054109b02a816 */ /* 0x008fe400000000ff */
[----:B----4-:R-:W-:Y:S01]  /*7a20*/  @!P3 PRMT R4, R160, 0x5410, RZ ;  /* 0x00005410a004b816 */ /* 0x010fe200000000ff */
[----:B------:R-:W-:Y:S01]  /*7a30*/  STS.U16 [R65+0x280], R158 ;  /* 0x0002809e41007388 */ /* 0x000fe20000000400 */
[----:B-----5:R-:W-:-:S03]  /*7a40*/  @!P4 PRMT R2, R2, 0x5410, R157 ;  /* 0x000054100202c816 */ /* 0x020fc6000000009d */
        /* <DEDUP_REMOVED lines=27> */
[C---:B------:R-:W-:Y:S02]  /*7c00*/  VIADD R157, R96.reuse, 0x200 ;  /* 0x00000200609d7836 */ /* 0x040fe40000000000 */
        /* <DEDUP_REMOVED lines=9> */
[C---:B------:R-:W-:Y:S01]  /*7ca0*/  FMUL.FTZ R177, R3.reuse, R34 ;  /* 0x0000002203b17220 */ /* 0x040fe20000410000 */
[C---:B------:R-:W-:Y:S01]  /*7cb0*/  FMUL.FTZ R175, R3.reuse, R33 ;  /* 0x0000002103af7220 */ /* 0x040fe20000410000 */
[C---:B------:R-:W-:Y:S01]  /*7cc0*/  ISETP.NE.AND P0, PT, R96.reuse, RZ, PT ;  /* 0x000000ff6000720c */ /* 0x040fe20003f05270 */
[C---:B------:R-:W-:Y:S01]  /*7cd0*/  FMUL.FTZ R173, R3.reuse, R32 ;  /* 0x0000002003ad7220 */ /* 0x040fe20000410000 */
[C---:B------:R-:W-:Y:S01]  /*7ce0*/  FMUL.FTZ R171, R3.reuse, R31 ;  /* 0x0000001f03ab7220 */ /* 0x040fe20000410000 */
[C---:B------:R-:W-:Y:S01]  /*7cf0*/  FMUL.FTZ R197, R3.reuse, R30 ;  /* 0x0000001e03c57220 */ /* 0x040fe20000410000 */
[C---:B------:R-:W-:Y:S01]  /*7d00*/  FMUL.FTZ R195, R3.reuse, R29 ;  /* 0x0000001d03c37220 */ /* 0x040fe20000410000 */
[----:B------:R-:W-:Y:S01]  /*7d10*/  FMUL.FTZ R193, R3, R28 ;  /* 0x0000001c03c17220 */ /* 0x000fe20000410000 */
[----:B------:R-:W-:-:S02]  /*7d20*/  ISETP.NE.AND P2, PT, R96, 0x3f, PT ;  /* 0x0000003f6000780c */ /* 0x000fc40003f45270 */
[----:B-1----:R-:W-:Y:S01]  /*7d30*/  SEL R2, R157, UR33, P0 ;  /* 0x000000219d027c07 */ /* 0x002fe20008000000 */
        /* <DEDUP_REMOVED lines=15> */
[----:B------:R-:W-:-:S03]  /*7e30*/  IMAD.U32 R205, R205, 0x10000, RZ ;  /* 0x00010000cdcd7824 */ /* 0x000fc600078e00ff */
        /* <DEDUP_REMOVED lines=60> */
.L_x_3976:
[----:B------:R-:W-:-:S06]  /*8200*/  LEA R176, R96, UR26, 0x2 ;  /* 0x0000001a60b07c11 */ /* 0x000fcc000f8e10ff */
[----:B------:R-:W0:Y:S02]  /*8210*/  LDS R176, [R176+0x2514] ;  /* 0x00251400b0b07984 */ /* 0x000e240000000800 */
.L_x_3977:
[----:B------:R-:W-:Y:S05]  /*8220*/  BSYNC.RECONVERGENT B0 ;  /* 0x0000000000007941 */ /* 0x000fea0003800200 */
.L_x_3975:
[----:B------:R-:W2:Y:S01]  /*8230*/  @P1 LDC R3, c[0x0][0x38c] ;  /* 0x0000e300ff031b82 */ /* 0x000ea20000000800 */
[----:B------:R-:W-:Y:S01]  /*8240*/  MOV R2, UR16 ;  /* 0x0000001000027c02 */ /* 0x000fe20008000f00 */
[----:B------:R-:W-:Y:S01]  /*8250*/  FMUL.FTZ R221, R27, R44 ;  /* 0x0000002c1bdd7220 */ /* 0x000fe20000410000 */
[----:B------:R-:W-:Y:S01]  /*8260*/  FMUL.FTZ R190, R149, R42 ;  /* 0x0000002a95be7220 */ /* 0x000fe20000410000 */
[----:B------:R-:W-:Y:S01]  /*8270*/  IMAD.MOV.U32 R5, RZ, RZ, 0x8 ;  /* 0x00000008ff057424 */ /* 0x000fe200078e00ff */
[----:B------:R-:W-:Y:S01]  /*8280*/  @P1 IADD3 R2, PT, PT, R2, -0x2, RZ ;  /* 0xfffffffe02021810 */ /* 0x000fe20007ffe0ff */
[----:B------:R-:W-:Y:S01]  /*8290*/  FMUL.FTZ R6, R188, R163 ;  /* 0x000000a3bc067220 */ /* 0x000fe20000410000 */
[----:B------:R-:W-:Y:S01]  /*82a0*/  FMUL.FTZ R196, R144, R41 ;  /* 0x0000002990c47220 */ /* 0x000fe20000410000 */
[----:B------:R-:W-:Y:S01]  /*82b0*/  FFMA.FTZ R7, R163, R221, R190 ;  /* 0x000000dda3077223 */ /* 0x000fe200000100be */
[----:B------:R-:W-:Y:S01]  /*82c0*/  FMUL.FTZ R192, R143, R40 ;  /* 0x000000288fc07220 */ /* 0x000fe20000410000 */
[----:B------:R-:W-:-:S02]  /*82d0*/  FMUL.FTZ R6, R161, R6 ;  /* 0x00000006a1067220 */ /* 0x000fc40000410000 */
[----:B------:R-:W-:Y:S01]  /*82e0*/  FFMA.FTZ R7, R161, R7, R196 ;  /* 0x00000007a1077223 */ /* 0x000fe200000100c4 */
[----:B------:R-:W-:Y:S01]  /*82f0*/  FMUL.FTZ R194, R138, R39 ;  /* 0x000000278ac27220 */ /* 0x000fe20000410000 */
[C---:B------:R-:W-:Y:S02]  /*8300*/  FMUL.FTZ R6, R159.reuse, R6 ;  /* 0x000000069f067220 */ /* 0x040fe40000410000 */
[----:B------:R-:W-:Y:S01]  /*8310*/  FFMA.FTZ R7, R159, R7, R192 ;  /* 0x000000079f077223 */ /* 0x000fe200000100c0 */
[----:B--2---:R-:W-:Y:S02]  /*8320*/  @P1 IMAD R4, R2, R3, UR6 ;  /* 0x0000000602041e24 */ /* 0x004fe4000f8e0203 */
[----:B------:R-:W-:Y:S01]  /*8330*/  HFMA2 R2, -RZ, RZ, 1.875, 0 ;  /* 0x3f800000ff027431 */ /* 0x000fe200000001ff */
[----:B------:R-:W-:Y:S01]  /*8340*/  MOV R3, RZ ;  /* 0x000000ff00037202 */ /* 0x000fe20000000f00 */
        /* <DEDUP_REMOVED lines=13> */
[----:B--2---:R-:W-:Y:S01]  /*8420*/  FMUL.FTZ R5, R183, R6 ;  /* 0x00000006b7057220 */ /* 0x004fe20000410000 */
        /* <DEDUP_REMOVED lines=25> */
[----:B------:R-:W-:-:S05]  /*85c0*/  FMUL.FTZ R4, R193, R4 ;  /* 0x00000004c1047220 */ /* 0x000fca0000410000 */
[----:B------:R2:W-:Y:S01]  /*85d0*/  STS.64 [R93+0x1900], R4 ;  /* 0x001900045d007388 */ /* 0x0005e20000000a00 */
[----:B------:R-:W-:Y:S06]  /*85e0*/  BAR.SYNC.DEFER_BLOCKING 0x0 ;  /* 0x0000000000007b1d */ /* 0x000fec0000010000 */
[----:B------:R-:W-:Y:S05]  /*85f0*/  @P2 BRA `(.L_x_3978) ;  /* 0x0000000000dc2947 */ /* 0x000fea0003800000 */
[----:B------:R-:W-:Y:S01]  /*8600*/  LEA R216, R96, R93, 0x3 ;  /* 0x0000005d60d87211 */ /* 0x000fe200078e18ff */
[----:B------:R-:W-:Y:S01]  /*8610*/  UMOV UR32, 0xffffffff ;  /* 0xffffffff00207882 */ /* 0x000fe20000000000 */
[----:B------:R-:W-:Y:S02]  /*8620*/  ISETP.GE.AND P2, PT, R76, 0x10, PT ;  /* 0x000000104c00780c */ /* 0x000fe40003f46270 */
[----:B------:R-:W-:Y:S01]  /*8630*/  LOP3.LUT R184, R184, 0xfffffffe, RZ, 0xc0, !PT ;  /* 0xfffffffeb8b87812 */ /* 0x000fe200078ec0ff */
[----:B--2---:R-:W2:Y:S01]  /*8640*/  LDS.128 R4, [R216+0x1900] ;  /* 0x00190000d8047984 */ /* 0x004ea20000000c00 */
[C---:B------:R-:W-:Y:S02]  /*8650*/  ISETP.GE.AND P3, PT, R76.reuse, 0x4, PT ;  /* 0x000000044c00780c */ /* 0x040fe40003f66270 */
[C---:B------:R-:W-:Y:S02]  /*8660*/  ISETP.GE.AND P4, PT, R76.reuse, 0x2, PT ;  /* 0x000000024c00780c */ /* 0x040fe40003f86270 */
[----:B------:R-:W-:-:S05]  /*8670*/  ISETP.GE.AND P5, PT, R76, 0x1, PT ;  /* 0x000000014c00780c */ /* 0x000fca0003fa6270 */
[----:B------:R-:W-:Y:S02]  /*8680*/  @P2 LOP3.LUT R184, R184, 0x1, RZ, 0xfc, !PT ;  /* 0x00000001b8b82812 */ /* 0x000fe400078efcff */
[----:B------:R-:W-:Y:S01]  /*8690*/  ISETP.GE.AND P2, PT, R76, 0x8, PT ;  /* 0x000000084c00780c */ /* 0x000fe20003f46270 */
[-C--:B--2---:R-:W-:Y:S01]  /*86a0*/  FFMA.FTZ R5, R5, R6.reuse, R7 ;  /* 0x0000000605057223 */ /* 0x084fe20000010007 */
[----:B------:R-:W-:Y:S01]  /*86b0*/  FMUL.FTZ R220, R4, R6 ;  /* 0x0000000604dc7220 */ /* 0x000fe20000410000 */
[----:B------:R-:W-:Y:S10]  /*86c0*/  BRA.DIV UR32, `(.L_x_3979) ;  /* 0x0000004a20507947 */ /* 0x000ff4000b800000 */
        /* <DEDUP_REMOVED lines=22> */
.L_x_4037:
[----:B------:R-:W-:Y:S01]  /*8830*/  ISETP.GE.AND P2, PT, R76, 0x10, PT ;  /* 0x000000104c00780c */ /* 0x000fe20003f46270 */
[----:B----4-:R-:W-:Y:S01]  /*8840*/  FFMA.FTZ R4, R220, R4, R5 ;  /* 0x00000004dc047223 */ /* 0x010fe20000010005 */
[----:B------:R-:W-:-:S04]  /*8850*/  UMOV UR32, 0xffffffff ;  /* 0xffffffff00207882 */ /* 0x000fc80000000000 */
[----:B------:R-:W-:-:S07]  /*8860*/  FSEL R222, R5, R4, !P2 ;  /* 0x0000000405de7208 */ /* 0x000fce0005000000 */
[----:B--23--:R-:W-:Y:S01]  /*8870*/  @P2 FMUL.FTZ R220, R220, R223 ;  /* 0x000000dfdcdc2220 */ /* 0x00cfe20000410000 */
[----:B------:R-:W-:Y:S06]  /*8880*/  BRA.DIV UR32, `(.L_x_3980) ;  /* 0x0000004a20e47947 */ /* 0x000fec000b800000 */
.L_x_4040:
[----:B------:R-:W-:-:S03]  /*8890*/  UMOV UR32, 0xffffffff ;  /* 0xffffffff00207882 */ /* 0x000fc60000000000 */
[----:B------:R-:W-:Y:S05]  /*88a0*/  BRA.DIV UR32, `(.L_x_3981) ;  /* 0x0000004e20047947 */ /* 0x000fea000b800000 */
.L_x_4043:
[----:B------:R-:W-:-:S03]  /*88b0*/  UMOV UR32, 0xffffffff ;  /* 0xffffffff00207882 */ /* 0x000fc60000000000 */
[----:B------:R-:W-:Y:S05]  /*88c0*/  BRA.DIV UR32, `(.L_x_3982) ;  /* 0x0000004e20247947 */ /* 0x000fea000b800000 */
[----:B------:R-:W2:Y:S04]  /*88d0*/  SHFL.UP PT, R220, R220, 0x1, RZ ;  /* 0x04200000dcdc7989 */ /* 0x000ea800000e00ff */
[----:B------:R3:W4:Y:S04]  /*88e0*/  SHFL.UP PT, R223, R222, 0x1, RZ ;  /* 0x04200000dedf7989 */ /* 0x00072800000e00ff */
[----:B-----5:R3:W0:Y:S04]  /*88f0*/  SHFL.IDX PT, R4, R2, RZ, 0x1f ;  /* 0x00001fff02047589 */ /* 0x02062800000e0000 */
[----:B------:R3:W0:Y:S02]  /*8900*/  SHFL.IDX PT, R5, R3, RZ, 0x1f ;  /* 0x00001fff03057589 */ /* 0x00062400000e0000 */
.L_x_4049:
[----:B------:R-:W5:Y:S01]  /*8910*/  LDS.64 R6, [R216+0x1900] ;  /* 0x00190000d8067984 */ /* 0x000f620000000a00 */
[C---:B0-2-4-:R-:W-:Y:S01]  /*8920*/  @P0 FFMA.FTZ R5, R220.reuse, R5, R223 ;  /* 0x00000005dc050223 */ /* 0x055fe200000100df */
[----:B------:R-:W-:-:S03]  /*8930*/  @P0 FMUL.FTZ R4, R220, R4 ;  /* 0x00000004dc040220 */ /* 0x000fc60000410000 */
[-C--:B-----5:R-:W-:Y:S01]  /*8940*/  FFMA.FTZ R7, R5, R6.reuse, R7 ;  /* 0x0000000605077223 */ /* 0x0a0fe20000010007 */
[----:B------:R-:W-:-:S05]  /*8950*/  FMUL.FTZ R6, R4, R6 ;  /* 0x0000000604067220 */ /* 0x000fca0000410000 */
[----:B------:R4:W-:Y:S02]  /*8960*/  STS.128 [R216+0x1900], R4 ;  /* 0x00190004d8007388 */ /* 0x0009e40000000c00 */
.L_x_3978:
        /* <DEDUP_REMOVED lines=15> */
[----:B------:R-:W-:-:S03]  /*8a60*/  FFMA.FTZ R3, R173, R3, R158 ;  /* 0x00000003ad037223 */ /* 0x000fc6000001009e */
[C---:B------:R-:W-:Y:S01]  /*8a70*/  FMUL.FTZ R4, R175.reuse, R4 ;  /* 0x00000004af047220 */ /* 0x040fe20000410000 */
[----:B------:R-:W-:Y:S01]  /*8a80*/  FFMA.FTZ R3, R175, R3, R160 ;  /* 0x00000003af037223 */ /* 0x000fe200000100a0 */
[----:B------:R-:W0:Y:S02]  /*8a90*/  LDS R2, [R93+0x1904] ;  /* 0x001904005d027984 */ /* 0x000e240000000800 */
[C---:B------:R-:W-:Y:S01]  /*8aa0*/  FMUL.FTZ R4, R177.reuse, R4 ;  /* 0x00000004b1047220 */ /* 0x040fe20000410000 */
[----:B------:R-:W-:Y:S02]  /*8ab0*/  FFMA.FTZ R3, R177, R3, R162 ;  /* 0x00000003b1037223 */ /* 0x000fe400000100a2 */
[----:B------:R-:W-:Y:S01]  /*8ac0*/  VOTEU.ALL UP0, P0 ;  /* 0x0000000000ff7886 */ /* 0x000fe20000000000 */
[C---:B------:R-:W-:Y:S01]  /*8ad0*/  FMUL.FTZ R5, R179.reuse, R4 ;  /* 0x00000004b3057220 */ /* 0x040fe20000410000 */
[----:B------:R-:W-:-:S03]  /*8ae0*/  FFMA.FTZ R3, R179, R3, R164 ;  /* 0x00000003b3037223 */ /* 0x000fc600000100a4 */
[C---:B------:R-:W-:Y:S01]  /*8af0*/  FMUL.FTZ R4, R170.reuse, R5 ;  /* 0x00000005aa047220 */ /* 0x040fe20000410000 */
[----:B------:R-:W-:Y:S01]  /*8b00*/  FFMA.FTZ R3, R170, R3, R165 ;  /* 0x00000003aa037223 */ /* 0x000fe200000100a5 */
[----:B------:R-:W-:Y:S02]  /*8b10*/  @!UP0 ULEA UR32, UR6, UR26, 0x3 ;  /* 0x0000001a06208291 */ /* 0x000fe4000f8e18ff */
[C---:B------:R-:W-:Y:S01]  /*8b20*/  FMUL.FTZ R5, R181.reuse, R4 ;  /* 0x00000004b5057220 */ /* 0x040fe20000410000 */
[----:B------:R-:W-:Y:S01]  /*8b30*/  FFMA.FTZ R4, R181, R3, R166 ;  /* 0x00000003b5047223 */ /* 0x000fe200000100a6 */
[----:B------:R-:W-:Y:S02]  /*8b40*/  HFMA2 R3, -RZ, RZ, 0, 0 ;  /* 0x00000000ff037431 */ /* 0x000fe400000001ff */
        /* <DEDUP_REMOVED lines=13> */
[----:B------:R-:W0:Y:S01]  /*8c20*/  @!P0 LDS.64 R2, [UR32+0x2610] ;  /* 0x00261020ff028984 */ /* 0x000e220008000a00 */
        /* <DEDUP_REMOVED lines=28> */
[----:B0-----:R-:W-:Y:S01]  /*8df0*/  @P0 FMUL.FTZ R7, R7, R4 ;  /* 0x0000000407070220 */ /* 0x001fe20000410000 */
[----:B-1----:R-:W-:-:S04]  /*8e00*/  @P0 FFMA.FTZ R208, R4, R208, R5 ;  /* 0x000000d004d00223 */ /* 0x002fc80000010005 */
[----:B------:R-:W-:Y:S01]  /*8e10*/  @P0 MOV R4, R7 ;  /* 0x0000000700040202 */ /* 0x000fe20000000f00 */
[----:B------:R-:W-:Y:S01]  /*8e20*/  @P0 IMAD.MOV.U32 R5, RZ, RZ, R208 ;  /* 0x000000ffff050224 */ /* 0x000fe200078e00d0 */
        /* <DEDUP_REMOVED lines=35> */
.L_x_4066:
[----:B------:R-:W0:Y:S01]  /*9060*/  LDS.64 R4, [R206+0x1b18] ;  /* 0x001b1800ce047984 */ /* 0x000e220000000a00 */
[----:B------:R-:W-:Y:S01]  /*9070*/  MOV R7, R216 ;  /* 0x000000d800077202 */ /* 0x000fe20000000f00 */
[----:B------:R-:W-:Y:S01]  /*9080*/  IMAD.MOV.U32 R2, RZ, RZ, R208 ;  /* 0x000000ffff027224 */ /* 0x000fe200078e00d0 */
[----:B------:R-:W-:Y:S02]  /*9090*/  MOV R6, R214 ;  /* 0x000000d600067202 */ /* 0x000fe40000000f00 */
[----:B------:R-:W-:Y:S01]  /*90a0*/  MOV R3, R210 ;  /* 0x000000d200037202 */ /* 0x000fe20000000f00 */
[C---:B--23--:R-:W-:Y:S02]  /*90b0*/  @P0 FFMA.FTZ R7, R212.reuse, R7, R237 ;  /* 0x00000007d4070223 */ /* 0x04cfe400000100ed */
[----:B------:R-:W-:Y:S02]  /*90c0*/  @P0 FMUL.FTZ R6, R212, R6 ;  /* 0x00000006d4060220 */ /* 0x000fe40000410000 */
[----:B0-----:R-:W-:-:S02]  /*90d0*/  FFMA.FTZ R5, R4, R7, R5 ;  /* 0x0000000704057223 */ /* 0x001fc40000010005 */
[----:B------:R-:W-:-:S05]  /*90e0*/  FMUL.FTZ R4, R4, R6 ;  /* 0x0000000604047220 */ /* 0x000fca0000410000 */
[----:B------:R0:W-:Y:S02]  /*90f0*/  STS.128 [R206+0x1b10], R4 ;  /* 0x001b1004ce007388 */ /* 0x0001e40000000c00 */
.L_x_3983:
[----:B------:R-:W-:Y:S05]  /*9100*/  WARPSYNC.ALL ;  /* 0x0000000000007948 */ /* 0x000fea0003800000 */
[----:B------:R-:W-:Y:S01]  /*9110*/  ISETP.NE.AND P5, PT, R96, RZ, PT ;  /* 0x000000ff6000720c */ /* 0x000fe20003fa5270 */
        /* <DEDUP_REMOVED lines=9> */
[----:B0-----:R-:W-:Y:S01]  /*91b0*/  FFMA.FTZ R4, R26, R217, R219 ;  /* 0x000000d91a047223 */ /* 0x001fe200000100db */
[----:B------:R-:W-:-:S02]  /*91c0*/  HFMA2 R5, -RZ, RZ, 0, 0 ;  /* 0x00000000ff057431 */ /* 0x000fc400000001ff */
[----:B------:R-:W-:Y:S01]  /*91d0*/  FMUL.FTZ R205, R205, R196 ;  /* 0x000000c4cdcd7220 */ /* 0x000fe20000410000 */
[----:B------:R-:W-:Y:S01]  /*91e0*/  FMUL.FTZ R203, R203, R227 ;  /* 0x000000e3cbcb7220 */ /* 0x000fe20000410000 */
[----:B------:R-:W-:Y:S01]  /*91f0*/  FFMA.FTZ R215, R25, R215, R4 ;  /* 0x000000d719d77223 */ /* 0x000fe20000010004 */
[----:B------:R-:W-:Y:S01]  /*9200*/  SHF.R.S32.HI R208, RZ, 0x1f, R101 ;  /* 0x0000001fffd07819 */ /* 0x000fe20000011465 */
[----:B------:R-:W-:Y:S01]  /*9210*/  FMUL.FTZ R201, R201, R198 ;  /* 0x000000c6c9c97220 */ /* 0x000fe20000410000 */
[----:B------:R-:W-:Y:S01]  /*9220*/  FMUL.FTZ R199, R199, R229 ;  /* 0x000000e5c7c77220 */ /* 0x000fe20000410000 */
[----:B------:R-:W-:Y:S01]  /*9230*/  FFMA.FTZ R4, R24, R213, R215 ;  /* 0x000000d518047223 */ /* 0x000fe200000100d7 */
[----:B------:R-:W-:Y:S01]  /*9240*/  VOTEU.ALL UP0, P5 ;  /* 0x0000000000ff7886 */ /* 0x000fe20002800000 */
[----:B------:R-:W-:Y:S02]  /*9250*/  IMAD R208, R208, UR42, RZ ;  /* 0x0000002ad0d07c24 */ /* 0x000fe4000f8e02ff */
[----:B------:R-:W-:Y:S01]  /*9260*/  FMUL.FTZ R191, R191, R200 ;  /* 0x000000c8bfbf7220 */ /* 0x000fe20000410000 */
[----:B------:R-:W-:Y:S01]  /*9270*/  FFMA.FTZ R211, R23, R211, R4 ;  /* 0x000000d317d37223 */ /* 0x000fe20000010004 */
[----:B------:R-:W-:Y:S01]  /*9280*/  FMUL.FTZ R169, R169, R233 ;  /* 0x000000e9a9a97220 */ /* 0x000fe20000410000 */
[----:B------:R-:W-:Y:S01]  /*9290*/  IMAD R7, R101, UR43, R208 ;  /* 0x0000002b65077c24 */ /* 0x000fe2000f8e02d0 */
[----:B------:R-:W0:Y:S01]  /*92a0*/  LDS R6, [R93+0x1b14] ;  /* 0x001b14005d067984 */ /* 0x000e220000000800 */
[----:B------:R-:W-:Y:S01]  /*92b0*/  FFMA.FTZ R4, R22, R209, R211 ;  /* 0x000000d116047223 */ /* 0x000fe200000100d3 */
[----:B------:R-:W-:Y:S01]  /*92c0*/  @!UP0 ULEA UR32, UR6, UR26, 0x3 ;  /* 0x0000001a06208291 */ /* 0x000fe2000f8e18ff */
[----:B------:R-:W-:Y:S02]  /*92d0*/  BSSY.RECONVERGENT B0, `(.L_x_3985) ;  /* 0x0000077000007945 */ /* 0x000fe40003800200 */
[----:B------:R-:W-:Y:S01]  /*92e0*/  FFMA.FTZ R207, R21, R207, R4 ;  /* 0x000000cf15cf7223 */ /* 0x000fe20000010004 */
[----:B------:R-:W-:-:S03]  /*92f0*/  MOV R4, R96 ;  /* 0x0000006000047202 */ /* 0x000fc60000000f00 */
[----:B------:R-:W-:Y:S01]  /*9300*/  FFMA.FTZ R206, R20, R205, R207 ;  /* 0x000000cd14ce7223 */ /* 0x000fe200000100cf */
[----:B------:R-:W-:Y:S01]  /*9310*/  IMAD.SHL.U32 R205, R96, 0x10, RZ ;  /* 0x0000001060cd7824 */ /* 0x000fe200078e00ff */
[----:B------:R1:W-:Y:S01]  /*9320*/  @!P5 STS.64 [UR32+0x2610], R2 ;  /* 0x00261002ff00d988 */ /* 0x0003e20008000a20 */
[----:B------:R-:W-:-:S04]  /*9330*/  IMAD.WIDE.U32 R4, R10, UR31, R4 ;  /* 0x0000001f0a047c25 */ /* 0x000fc8000f8e0004 */
[----:B------:R-:W-:Y:S01]  /*9340*/  FFMA.FTZ R203, R19, R203, R206 ;  /* 0x000000cb13cb7223 */ /* 0x000fe200000100ce */
[----:B------:R-:W-:Y:S01]  /*9350*/  MOV R207, UR44 ;  /* 0x0000002c00cf7c02 */ /* 0x000fe20008000f00 */
[----:B------:R-:W-:Y:S02]  /*9360*/  IMAD R5, R11, UR31, R5 ;  /* 0x0000001f0b057c24 */ /* 0x000fe4000f8e0205 */
[----:B------:R-:W-:Y:S01]  /*9370*/  FFMA.FTZ R206, R18, R201, R203 ;  /* 0x000000c912ce7223 */ /* 0x000fe200000100cb */
[----:B------:R-:W-:Y:S01]  /*9380*/  FMUL.FTZ R201, R174, R194 ;  /* 0x000000c2aec97220 */ /* 0x000fe20000410000 */
[----:B------:R-:W-:-:S04]  /*9390*/  IMAD.WIDE.U32 R4, R101, UR42, R4 ;  /* 0x0000002a65047c25 */ /* 0x000fc8000f8e0004 */
[----:B------:R-:W-:Y:S01]  /*93a0*/  FFMA.FTZ R199, R17, R199, R206 ;  /* 0x000000c711c77223 */ /* 0x000fe200000100ce */
[----:B------:R-:W-:Y:S01]  /*93b0*/  FMUL.FTZ R201, R22, R201 ;  /* 0x000000c916c97220 */ /* 0x000fe20000410000 */
[----:B-1----:R-:W-:Y:S01]  /*93c0*/  FMUL.FTZ R2, R174, R227 ;  /* 0x000000e3ae027220 */ /* 0x002fe20000410000 */
[----:B------:R-:W-:Y:S01]  /*93d0*/  IADD3 R4, P0, PT, R4, UR25, RZ ;  /* 0x0000001904047c10 */ /* 0x000fe2000ff1e0ff */
[----:B------:R-:W-:Y:S01]  /*93e0*/  FFMA.FTZ R206, R16, R191, R199 ;  /* 0x000000bf10ce7223 */ /* 0x000fe200000100c7 */
[C---:B------:R-:W-:Y:S02]  /*93f0*/  FMUL.FTZ R199, R174.reuse, R192 ;  /* 0x000000c0aec77220 */ /* 0x040fe40000410000 */
[----:B------:R-:W-:Y:S01]  /*9400*/  IADD3.X R5, PT, PT, R5, R7, RZ, P0, !PT ;  /* 0x0000000705057210 */ /* 0x000fe200007fe4ff */
[----:B------:R-:W-:Y:S01]  /*9410*/  FMUL.FTZ R7, R174, R188 ;  /* 0x000000bcae077220 */ /* 0x000fe20000410000 */
[----:B------:R-:W-:-:S03]  /*9420*/  FMUL.FTZ R199, R24, R199 ;  /* 0x000000c718c77220 */ /* 0x000fc60000410000 */
[----:B------:R-:W-:Y:S01]  /*9430*/  FMUL.FTZ R7, R0, R7 ;  /* 0x0000000700077220 */ /* 0x000fe20000410000 */
[----:B0-----:R-:W-:Y:S01]  /*9440*/  FFMA.FTZ R185, R6, R176, R185 ;  /* 0x000000b006b97223 */ /* 0x001fe200000100b9 */
[----:B------:R-:W-:Y:S01]  /*9450*/  LEA.HI R176, R96, R205, RZ, 0x1f ;  /* 0x000000cd60b07211 */ /* 0x000fe200078ff8ff */
[----:B------:R-:W-:Y:S01]  /*9460*/  FMUL.FTZ R6, R189, R231 ;  /* 0x000000e7bd067220 */ /* 0x000fe20000410000 */
[----:B------:R-:W-:Y:S01]  /*9470*/  FMUL.FTZ R189, R174, R190 ;  /* 0x000000beaebd7220 */ /* 0x000fe20000410000 */
[----:B------:R-:W-:Y:S01]  /*9480*/  FFMA.FTZ R193, R193, R185, R178 ;  /* 0x000000b9c1c17223 */ /* 0x000fe200000100b2 */
[----:B------:R-:W-:Y:S01]  /*9490*/  LEA R208, R176, UR26, 0x2 ;  /* 0x0000001ab0d07c11 */ /* 0x000fe2000f8e10ff */
[----:B------:R-:W-:Y:S01]  /*94a0*/  FFMA.FTZ R203, R15, R6, R206 ;  /* 0x000000060fcb7223 */ /* 0x000fe200000100ce */
[C---:B------:R-:W-:Y:S01]  /*94b0*/  FMUL.FTZ R176, R174.reuse, R223 ;  /* 0x000000dfaeb07220 */ /* 0x040fe20000410000 */
[C---:B------:R-:W-:Y:S01]  /*94c0*/  FMUL.FTZ R6, R174.reuse, R221 ;  /* 0x000000ddae067220 */ /* 0x040fe20000410000 */
[----:B------:R-:W-:Y:S01]  /*94d0*/  FMUL.FTZ R178, R174, R225 ;  /* 0x000000e1aeb27220 */ /* 0x000fe20000410000 */
[----:B------:R-:W-:Y:S01]  /*94e0*/  FMUL.FTZ R189, R26, R189 ;  /* 0x000000bd1abd7220 */ /* 0x000fe20000410000 */
[----:B------:R0:W-:Y:S01]  /*94f0*/  STS [R208+0x850], R7 ;  /* 0x00085007d0007388 */ /* 0x0001e20000000800 */
[----:B------:R-:W-:Y:S01]  /*9500*/  FMUL.FTZ R3, R23, R176 ;  /* 0x000000b017037220 */ /* 0x000fe20000410000 */
[----:B------:R-:W-:Y:S01]  /*9510*/  FMUL.FTZ R191, R25, R6 ;  /* 0x0000000619bf7220 */ /* 0x000fe20000410000 */
[----:B------:R-:W-:Y:S01]  /*9520*/  FFMA.FTZ R195, R195, R193, R180 ;  /* 0x000000c1c3c37223 */ /* 0x000fe200000100b4 */
[----:B------:R-:W-:Y:S01]  /*9530*/  LEA.HI R205, R205, R205, RZ, 0x1b ;  /* 0x000000cdcdcd7211 */ /* 0x000fe200078fd8ff */
[----:B------:R1:W-:Y:S01]  /*9540*/  STS [R92+0x854], R189 ;  /* 0x000854bd5c007388 */ /* 0x0003e20000000800 */
[----:B------:R-:W-:Y:S01]  /*9550*/  FMUL.FTZ R6, R187, R202 ;  /* 0x000000cabb067220 */ /* 0x000fe20000410000 */
[----:B------:R-:W-:Y:S01]  /*9560*/  FFMA.FTZ R197, R197, R195, R182 ;  /* 0x000000c3c5c57223 */ /* 0x000fe200000100b6 */
[----:B------:R-:W-:Y:S01]  /*9570*/  FMUL.FTZ R187, R174, R196 ;  /* 0x000000c4aebb7220 */ /* 0x000fe20000410000 */
[----:B------:R2:W-:Y:S01]  /*9580*/  STS [R92+0x860], R3 ;  /* 0x000860035c007388 */ /* 0x0005e20000000800 */
[----:B0-----:R-:W-:Y:S01]  /*9590*/  FMUL.FTZ R7, R21, R178 ;  /* 0x000000b215077220 */ /* 0x001fe20000410000 */
[----:B------:R-:W-:Y:S01]  /*95a0*/  FFMA.FTZ R171, R171, R197, R156 ;  /* 0x000000c5abab7223 */ /* 0x000fe2000001009c */
[----:B------:R-:W-:Y:S01]  /*95b0*/  FMUL.FTZ R187, R20, R187 ;  /* 0x000000bb14bb7220 */ /* 0x000fe20000410000 */
[----:B------:R0:W-:Y:S01]  /*95c0*/  STS [R92+0x858], R191 ;  /* 0x000858bf5c007388 */ /* 0x0001e20000000800 */
[----:B------:R-:W-:Y:S01]  /*95d0*/  FFMA.FTZ R156, R14, R6, R203 ;  /* 0x000000060e9c7223 */ /* 0x000fe200000100cb */
[----:B-1----:R-:W-:Y:S01]  /*95e0*/  FMUL.FTZ R189, R19, R2 ;  /* 0x0000000213bd7220 */ /* 0x002fe20000410000 */
[----:B------:R-:W-:Y:S01]  /*95f0*/  FMUL.FTZ R6, R174, R231 ;  /* 0x000000e7ae067220 */ /* 0x000fe20000410000 */
[----:B------:R1:W-:Y:S01]  /*9600*/  STS [R92+0x85c], R199 ;  /* 0x00085cc75c007388 */ /* 0x0003e20000000800 */
[----:B------:R-:W-:Y:S01]  /*9610*/  FFMA.FTZ R173, R173, R171, R158 ;  /* 0x000000abadad7223 */ /* 0x000fe2000001009e */
[----:B--2---:R-:W-:-:S04]  /*9620*/  IMAD.WIDE.U32 R2, R207, UR6, R4 ;  /* 0x00000006cf027c25 */ /* 0x004fc8000f8e0004 */
[C---:B------:R-:W-:Y:S01]  /*9630*/  FMUL.FTZ R5, R174.reuse, R198 ;  /* 0x000000c6ae057220 */ /* 0x040fe20000410000 */
[----:B------:R2:W-:Y:S01]  /*9640*/  STS [R92+0x864], R201 ;  /* 0x000864c95c007388 */ /* 0x0005e20000000800 */
[C---:B------:R-:W-:Y:S01]  /*9650*/  FMUL.FTZ R4, R174.reuse, R229 ;  /* 0x000000e5ae047220 */ /* 0x040fe20000410000 */
[----:B0-----:R-:W-:Y:S01]  /*9660*/  FMUL.FTZ R191, R174, R200 ;  /* 0x000000c8aebf7220 */ /* 0x001fe20000410000 */
[----:B------:R-:W-:Y:S01]  /*9670*/  FMUL.FTZ R5, R18, R5 ;  /* 0x0000000512057220 */ /* 0x000fe20000410000 */
[----:B------:R0:W-:Y:S01]  /*9680*/  STS [R92+0x868], R7 ;  /* 0x000868075c007388 */ /* 0x0001e20000000800 */
[----:B------:R-:W-:Y:S01]  /*9690*/  FFMA.FTZ R175, R175, R173, R160 ;  /* 0x000000adafaf7223 */ /* 0x000fe200000100a0 */
[----:B-1----:R-:W-:Y:S01]  /*96a0*/  FMUL.FTZ R199, R174, R204 ;  /* 0x000000ccaec77220 */ /* 0x002fe20000410000 */
[----:B------:R-:W-:Y:S01]  /*96b0*/  FMUL.FTZ R191, R16, R191 ;  /* 0x000000bf10bf7220 */ /* 0x000fe20000410000 */
[----:B------:R-:W-:Y:S01]  /*96c0*/  FFMA.FTZ R169, R13, R169, R156 ;  /* 0x000000a90da97223 */ /* 0x000fe2000001009c */
[----:B------:R-:W-:Y:S01]  /*96d0*/  FFMA.FTZ R177, R177, R175, R162 ;  /* 0x000000afb1b17223 */ /* 0x000fe200000100a2 */
[----:B------:R-:W-:Y:S01]  /*96e0*/  FMUL.FTZ R199, R12, R199 ;  /* 0x000000c70cc77220 */ /* 0x000fe20000410000 */
[----:B--2---:R-:W-:-:S02]  /*96f0*/  IADD3 R201, PT, PT, R96, 0x40, RZ ;  /* 0x0000004060c97810 */ /* 0x004fc40007ffe0ff */
[----:B------:R-:W-:Y:S01]  /*9700*/  FFMA.FTZ R179, R179, R177, R164 ;  /* 0x000000b1b3b37223 */ /* 0x000fe200000100a4 */
[----:B0-----:R-:W-:Y:S01]  /*9710*/  LEA R92, R205, UR26, 0x2 ;  /* 0x0000001acd5c7c11 */ /* 0x001fe2000f8e10ff */
[----:B------:R-:W-:Y:S01]  /*9720*/  FMUL.FTZ R7, R17, R4 ;  /* 0x0000000411077220 */ /* 0x000fe20000410000 */
[----:B------:R-:W-:Y:S01]  /*9730*/  FMUL.FTZ R4, R174, R233 ;  /* 0x000000e9ae047220 */ /* 0x000fe20000410000 */
[----:B------:R-:W-:Y:S01]  /*9740*/  LEA.HI R201, R201, R96, RZ, 0x1b ;  /* 0x00000060c9c97211 */ /* 0x000fe200078fd8ff */
[----:B------:R-:W-:Y:S01]  /*9750*/  FFMA.FTZ R165, R170, R179, R165 ;  /* 0x000000b3aaa57223 */ /* 0x000fe200000100a5 */
[----:B------:R0:W-:Y:S03]  /*9760*/  STS [R92+0x870], R189 ;  /* 0x000870bd5c007388 */ /* 0x0001e60000000800 */
[----:B------:R-:W-:Y:S01]  /*9770*/  FFMA.FTZ R181, R181, R165, R166 ;  /* 0x000000a5b5b57223 */ /* 0x000fe200000100a6 */
[----:B------:R1:W-:Y:S03]  /*9780*/  STS [R92+0x86c], R187 ;  /* 0x00086cbb5c007388 */ /* 0x0003e60000000800 */
[----:B------:R-:W-:Y:S01]  /*9790*/  FFMA.FTZ R167, R172, R181, R167 ;  /* 0x000000b5aca77223 */ /* 0x000fe200000100a7 */
[----:B------:R2:W-:Y:S01]  /*97a0*/  STS [R92+0x874], R5 ;  /* 0x000874055c007388 */ /* 0x0005e20000000800 */
[----:B0-----:R-:W-:-:S02]  /*97b0*/  FMUL.FTZ R189, R174, R202 ;  /* 0x000000caaebd7220 */ /* 0x001fc40000410000 */
[----:B------:R-:W-:Y:S01]  /*97c0*/  FFMA.FTZ R183, R183, R167, R168 ;  /* 0x000000a7b7b77223 */ /* 0x000fe200000100a8 */
[----:B------:R0:W-:Y:S01]  /*97d0*/  STS [R92+0x878], R7 ;  /* 0x000878075c007388 */ /* 0x0001e20000000800 */
[----:B-1----:R-:W-:Y:S01]  /*97e0*/  FMUL.FTZ R187, R15, R6 ;  /* 0x000000060fbb7220 */ /* 0x002fe20000410000 */
[----:B------:R-:W-:Y:S02]  /*97f0*/  FMUL.FTZ R189, R14, R189 ;  /* 0x000000bd0ebd7220 */ /* 0x000fe40000410000 */
[----:B------:R-:W-:Y:S01]  /*9800*/  STS [R92+0x87c], R191 ;  /* 0x00087cbf5c007388 */ /* 0x000fe20000000800 */
[----:B------:R-:W-:Y:S01]  /*9810*/  FMUL.FTZ R6, R155, R204 ;  /* 0x000000cc9b067220 */ /* 0x000fe20000410000 */
[----:B--2---:R-:W-:Y:S01]  /*9820*/  FMUL.FTZ R5, R13, R4 ;  /* 0x000000040d057220 */ /* 0x004fe20000410000 */
[----:B------:R-:W-:Y:S01]  /*9830*/  FFMA.FTZ R159, R159, R183, R150 ;  /* 0x000000b79f9f7223 */ /* 0x000fe20000010096 */
[----:B------:R1:W-:Y:S01]  /*9840*/  STS [R92+0x880], R187 ;  /* 0x000880bb5c007388 */ /* 0x0003e20000000800 */
[----:B------:R-:W-:Y:S01]  /*9850*/  FFMA.FTZ R6, R12, R6, R169 ;  /* 0x000000060c067223 */ /* 0x000fe200000100a9 */
[----:B0-----:R-:W-:Y:S01]  /*9860*/  LEA R7, R201, UR26, 0x2 ;  /* 0x0000001ac9077c11 */ /* 0x001fe2000f8e10ff */
[----:B------:R-:W-:Y:S01]  /*9870*/  FFMA.FTZ R161, R161, R159, R152 ;  /* 0x0000009fa1a17223 */ /* 0x000fe20000010098 */
[----:B------:R-:W-:Y:S01]  /*9880*/  STS [R92+0x884], R189 ;  /* 0x000884bd5c007388 */ /* 0x000fe20000000800 */
[----:B------:R-:W-:-:S02]  /*9890*/  MOV R169, UR27 ;  /* 0x0000001b00a97c02 */ /* 0x000fc40008000f00 */
[----:B------:R-:W-:Y:S01]  /*98a0*/  LEA R4, P0, R2, UR46, 0x2 ;  /* 0x0000002e02047c11 */ /* 0x000fe2000f8010ff */
[----:B------:R0:W-:Y:S01]  /*98b0*/  STS [R92+0x888], R5 ;  /* 0x000888055c007388 */ /* 0x0001e20000000800 */
[----:B------:R-:W-:Y:S01]  /*98c0*/  IADD3 R152, PT, PT, R169, -UR25, -R96 ;  /* 0x80000019a9987c10 */ /* 0x000fe2000fffe860 */
[----:B------:R-:W-:Y:S01]  /*98d0*/  FFMA.FTZ R163, R163, R161, R154 ;  /* 0x000000a1a3a37223 */ /* 0x000fe2000001009a */
[----:B-1----:R-:W-:Y:S01]  /*98e0*/  MOV R187, UR45 ;  /* 0x0000002d00bb7c02 */ /* 0x002fe20008000f00 */
[----:B------:R1:W-:Y:S01]  /*98f0*/  STS [R92+0x88c], R199 ;  /* 0x00088cc75c007388 */ /* 0x0003e20000000800 */
[----:B------:R-:W-:Y:S03]  /*9900*/  BAR.SYNC.DEFER_BLOCKING 0x0 ;  /* 0x0000000000007b1d */ /* 0x000fe60000010000 */
[----:B------:R-:W-:Y:S01]  /*9910*/  IMAD R3, R187, UR6, R3 ;  /* 0x00000006bb037c24 */ /* 0x000fe2000f8e0203 */
[----:B------:R-:W-:-:S02]  /*9920*/  ISETP.GE.AND P6, PT, R152, 0x1, PT ;  /* 0x000000019800780c */ /* 0x000fc40003fc6270 */
[----:B------:R-:W-:Y:S02]  /*9930*/  IADD3 R155, PT, PT, R96, 0xc0, RZ ;  /* 0x000000c0609b7810 */ /* 0x000fe40007ffe0ff */
[----:B0-----:R-:W-:Y:S01]  /*9940*/  LEA.HI.X R5, R2, UR47, R3, 0x2, P0 ;  /* 0x0000002f02057c11 */ /* 0x001fe200080f1403 */
[C---:B------:R-:W-:Y:S01]  /*9950*/  VIADD R3, R96.reuse, 0x80 ;  /* 0x0000008060037836 */ /* 0x040fe20000000000 */
[----:B------:R-:W-:Y:S02]  /*9960*/  IADD3 R169, PT, PT, R96, 0x100, RZ ;  /* 0x0000010060a97810 */ /* 0x000fe40007ffe0ff */
[-C--:B------:R-:W-:Y:S02]  /*9970*/  LEA.HI R155, R155, R96.reuse, RZ, 0x1b ;  /* 0x000000609b9b7211 */ /* 0x080fe400078fd8ff */
[----:B------:R-:W-:Y:S02]  /*9980*/  LEA.HI R3, R3, R96, RZ, 0x1b ;  /* 0x0000006003037211 */ /* 0x000fe400078fd8ff */
[----:B------:R-:W-:-:S02]  /*9990*/  ISETP.GE.AND P4, PT, R152, 0x41, PT ;  /* 0x000000419800780c */ /* 0x000fc40003f86270 */
[----:B------:R-:W-:Y:S02]  /*99a0*/  LEA R150, R3, UR26, 0x2 ;  /* 0x0000001a03967c11 */ /* 0x000fe4000f8e10ff */
[C---:B------:R-:W-:Y:S02]  /*99b0*/  ISETP.GE.AND P3, PT, R152.reuse, 0x81, PT ;  /* 0x000000819800780c */ /* 0x040fe40003f66270 */
        /* <DEDUP_REMOVED lines=8> */
.L_x_3986:
[----:B------:R-:W-:Y:S05]  /*9a40*/  BSYNC.RECONVERGENT B0 ;  /* 0x0000000000007941 */ /* 0x000fea0003800200 */
.L_x_3985:
[----:B------:R-:W-:Y:S01]  /*9a50*/  BSSY.RECONVERGENT B0, `(.L_x_3987) ;  /* 0x0000004000007945 */ /* 0x000fe20003800200 */
[----:B------:R-:W-:-:S03]  /*9a60*/  ISETP.GE.AND P6, PT, R152, 0x141, PT ;  /* 0x000001419800780c */ /* 0x000fc60003fc6270 */
[----:B------:R-:W-:Y:S10]  /*9a70*/  @!P4 BRA `(.L_x_3988) ;  /* 0x000000000004c947 */ /* 0x000ff40003800000 */
[----:B0-----:R2:W-:Y:S02]  /*9a80*/  REDG.E.ADD.F32.FTZ.RN.STRONG.GPU desc[UR28][R4.64+0x100], R7 ;  /* 0x00010007040079a6 */ /* 0x0015e4000c12f31c */
.L_x_3988:
[----:B------:R-:W-:Y:S05]  /*9a90*/  BSYNC.RECONVERGENT B0 ;  /* 0x0000000000007941 */ /* 0x000fea0003800200 */
.L_x_3987:
[----:B-1----:R1:W3:Y:S01]  /*9aa0*/  LDS R3, [R150+0xa50] ;  /* 0x000a500096037984 */ /* 0x0022e20000000800 */
[----:B------:R-:W-:Y:S01]  /*9ab0*/  BSSY.RECONVERGENT B0, `(.L_x_3989) ;  /* 0x0000006000007945 */ /* 0x000fe20003800200 */
[----:B0-2---:R-:W-:Y:S01]  /*9ac0*/  VIADD R7, R96, 0x140 ;  /* 0x0000014060077836 */ /* 0x005fe20000000000 */
[----:B------:R-:W-:Y:S02]  /*9ad0*/  LEA.HI R169, R169, R96, RZ, 0x1b ;  /* 0x00000060a9a97211 */ /* 0x000fe400078fd8ff */
[----:B------:R-:W-:Y:S01]  /*9ae0*/  LEA R155, R155, UR26, 0x2 ;  /* 0x0000001a9b9b7c11 */ /* 0x000fe2000f8e10ff */
[----:B------:R-:W-:Y:S06]  /*9af0*/  @!P3 BRA `(.L_x_3990) ;  /* 0x000000000004b947 */ /* 0x000fec0003800000 */
[----:B---3--:R0:W-:Y:S02]  /*9b00*/  REDG.E.ADD.F32.FTZ.RN.STRONG.GPU desc[UR28][R4.64+0x200], R3 ;  /* 0x00020003040079a6 */ /* 0x0081e4000c12f31c */
.L_x_3990:
[----:B------:R-:W-:Y:S05]  /*9b10*/  BSYNC.RECONVERGENT B0 ;  /* 0x0000000000007941 */ /* 0x000fea0003800200 */
.L_x_3989:
[----:B0--3--:R0:W2:Y:S01]  /*9b20*/  LDS R3, [R155+0xb50] ;  /* 0x000b50009b037984 */ /* 0x0090a20000000800 */
[----:B------:R-:W-:Y:S01]  /*9b30*/  BSSY.RECONVERGENT B0, `(.L_x_3991) ;  /* 0x0000005000007945 */ /* 0x000fe20003800200 */
[----:B------:R-:W-:Y:S02]  /*9b40*/  LEA.HI R7, R7, R96, RZ, 0x1b ;  /* 0x0000006007077211 */ /* 0x000fe400078fd8ff */
[----:B------:R-:W-:Y:S01]  /*9b50*/  LEA R169, R169, UR26, 0x2 ;  /* 0x0000001aa9a97c11 */ /* 0x000fe2000f8e10ff */
[----:B------:R-:W-:Y:S06]  /*9b60*/  @!P2 BRA `(.L_x_3992) ;  /* 0x000000000004a947 */ /* 0x000fec0003800000 */
[----:B--2---:R3:W-:Y:S02]  /*9b70*/  REDG.E.ADD.F32.FTZ.RN.STRONG.GPU desc[UR28][R4.64+0x300], R3 ;  /* 0x00030003040079a6 */ /* 0x0047e4000c12f31c */
.L_x_3992:
[----:B------:R-:W-:Y:S05]  /*9b80*/  BSYNC.RECONVERGENT B0 ;  /* 0x0000000000007941 */ /* 0x000fea0003800200 */
.L_x_3991:
[----:B--23--:R2:W3:Y:S01]  /*9b90*/  LDS R3, [R169+0xc50] ;  /* 0x000c5000a9037984 */ /* 0x00c4e20000000800 */
[----:B------:R-:W-:Y:S01]  /*9ba0*/  BSSY.RECONVERGENT B0, `(.L_x_3993) ;  /* 0x0000004000007945 */ /* 0x000fe20003800200 */
[----:B------:R-:W-:-:S03]  /*9bb0*/  LEA R2, R7, UR26, 0x2 ;  /* 0x0000001a07027c11 */ /* 0x000fc6000f8e10ff */
[----:B------:R-:W-:Y:S05]  /*9bc0*/  @!P0 BRA `(.L_x_3994) ;  /* 0x0000000000048947 */ /* 0x000fea0003800000 */
[----:B---3--:R4:W-:Y:S02]  /*9bd0*/  REDG.E.ADD.F32.FTZ.RN.STRONG.GPU desc[UR28][R4.64+0x400], R3 ;  /* 0x00040003040079a6 */ /* 0x0089e4000c12f31c */
.L_x_3994:
[----:B------:R-:W-:Y:S05]  /*9be0*/  BSYNC.RECONVERGENT B0 ;  /* 0x0000000000007941 */ /* 0x000fea0003800200 */
.L_x_3993:
[----:B---34-:R3:W4:Y:S01]  /*9bf0*/  LDS R3, [R2+0xd50] ;  /* 0x000d500002037984 */ /* 0x0187220000000800 */
[----:B------:R-:W-:Y:S01]  /*9c00*/  BSSY.RECONVERGENT B0, `(.L_x_3995) ;  /* 0x0000005000007945 */ /* 0x000fe20003800200 */
[C---:B------:R-:W-:Y:S02]  /*9c10*/  IADD3 R7, PT, PT, R96.reuse, 0x180, RZ ;  /* 0x0000018060077810 */ /* 0x040fe40007ffe0ff */
[----:B0-----:R-:W-:Y:S01]  /*9c20*/  IADD3 R155, PT, PT, R96, 0x1c0, RZ ;  /* 0x000001c0609b7810 */ /* 0x001fe20007ffe0ff */
[----:B------:R-:W-:Y:S06]  /*9c30*/  @!P6 BRA `(.L_x_3996) ;  /* 0x000000000004e947 */ /* 0x000fec0003800000 */
[----:B----4-:R0:W-:Y:S02]  /*9c40*/  REDG.E.ADD.F32.FTZ.RN.STRONG.GPU desc[UR28][R4.64+0x500], R3 ;  /* 0x00050003040079a6 */ /* 0x0101e4000c12f31c */
.L_x_3996:
[----:B------:R-:W-:Y:S05]  /*9c50*/  BSYNC.RECONVERGENT B0 ;  /* 0x0000000000007941 */ /* 0x000fea0003800200 */
.L_x_3995:
[-C--:B------:R-:W-:Y:S01]  /*9c60*/  LEA.HI R7, R7, R96.reuse, RZ, 0x1b ;  /* 0x0000006007077211 */ /* 0x080fe200078fd8ff */
[----:B------:R-:W-:Y:S01]  /*9c70*/  BSSY.RECONVERGENT B0, `(.L_x_3997) ;  /* 0x000000e000007945 */ /* 0x000fe20003800200 */
[----:B------:R-:W-:Y:S02]  /*9c80*/  ISETP.GE.AND P6, PT, R152, 0x181, PT ;  /* 0x000001819800780c */ /* 0x000fe40003fc6270 */
[----:B0---4-:R-:W-:Y:S02]  /*9c90*/  LEA R3, R7, UR26, 0x2 ;  /* 0x0000001a07037c11 */ /* 0x011fe4000f8e10ff */
[-C--:B------:R-:W-:Y:S02]  /*9ca0*/  LEA.HI R155, R155, R96.reuse, RZ, 0x1b ;  /* 0x000000609b9b7211 */ /* 0x080fe400078fd8ff */
[----:B------:R-:W-:Y:S02]  /*9cb0*/  LEA.HI R157, R157, R96, RZ, 0x1b ;  /* 0x000000609d9d7211 */ /* 0x000fe400078fd8ff */
[----:B------:R-:W0:Y:S01]  /*9cc0*/  LDS R3, [R3+0xe50] ;  /* 0x000e500003037984 */ /* 0x000e220000000800 */
[----:B--2---:R-:W-:-:S02]  /*9cd0*/  IADD3 R169, PT, PT, R96, 0x240, RZ ;  /* 0x0000024060a97810 */ /* 0x004fc40007ffe0ff */
[----:B------:R-:W-:Y:S02]  /*9ce0*/  LEA R155, R155, UR26, 0x2 ;  /* 0x0000001a9b9b7c11 */ /* 0x000fe4000f8e10ff */
[C---:B------:R-:W-:Y:S02]  /*9cf0*/  ISETP.GE.AND P0, PT, R152.reuse, 0x1c1, PT ;  /* 0x000001c19800780c */ /* 0x040fe40003f06270 */
[C---:B------:R-:W-:Y:S02]  /*9d00*/  ISETP.GE.AND P2, PT, R152.reuse, 0x201, PT ;  /* 0x000002019800780c */ /* 0x040fe40003f46270 */
[C---:B------:R-:W-:Y:S02]  /*9d10*/  ISETP.GE.AND P3, PT, R152.reuse, 0x241, PT ;  /* 0x000002419800780c */ /* 0x040fe40003f66270 */
[----:B------:R-:W-:Y:S01]  /*9d20*/  ISETP.GE.AND P4, PT, R152, 0x281, PT ;  /* 0x000002819800780c */ /* 0x000fe20003f86270 */
[----:B------:R-:W-:-:S12]  /*9d30*/  @!P6 BRA `(.L_x_3998) ;  /* 0x000000000004e947 */ /* 0x000fd80003800000 */
[----:B0-----:R2:W-:Y:S02]  /*9d40*/  REDG.E.ADD.F32.FTZ.RN.STRONG.GPU desc[UR28][R4.64+0x600], R3 ;  /* 0x00060003040079a6 */ /* 0x0015e4000c12f31c */
.L_x_3998:
[----:B------:R-:W-:Y:S05]  /*9d50*/  BSYNC.RECONVERGENT B0 ;  /* 0x0000000000007941 */ /* 0x000fea0003800200 */
.L_x_3997:
[----:B0-2---:R0:W2:Y:S01]  /*9d60*/  LDS R3, [R155+0xf50] ;  /* 0x000f50009b037984 */ /* 0x0050a20000000800 */
[----:B------:R-:W-:Y:S01]  /*9d70*/  BSSY.RECONVERGENT B0, `(.L_x_3999) ;  /* 0x0000006000007945 */ /* 0x000fe20003800200 */
[----:B------:R-:W-:Y:S01]  /*9d80*/  VIADD R7, R96, 0x280 ;  /* 0x0000028060077836 */ /* 0x000fe20000000000 */
[----:B------:R-:W-:Y:S02]  /*9d90*/  LEA R157, R157, UR26, 0x2 ;  /* 0x0000001a9d9d7c11 */ /* 0x000fe4000f8e10ff */
[----:B------:R-:W-:Y:S01]  /*9da0*/  LEA.HI R169, R169, R96, RZ, 0x1b ;  /* 0x00000060a9a97211 */ /* 0x000fe200078fd8ff */
[----:B------:R-:W-:Y:S06]  /*9db0*/  @!P0 BRA `(.L_x_4000) ;  /* 0x0000000000048947 */ /* 0x000fec0003800000 */
[----:B--2---:R4:W-:Y:S02]  /*9dc0*/  REDG.E.ADD.F32.FTZ.RN.STRONG.GPU desc[UR28][R4.64+0x700], R3 ;  /* 0x00070003040079a6 */ /* 0x0049e4000c12f31c */
.L_x_4000:
[----:B------:R-:W-:Y:S05]  /*9dd0*/  BSYNC.RECONVERGENT B0 ;  /* 0x0000000000007941 */ /* 0x000fea0003800200 */
.L_x_3999:
[----:B--2-4-:R2:W4:Y:S01]  /*9de0*/  LDS R3, [R157+0x1050] ;  /* 0x001050009d037984 */ /* 0x0145220000000800 */
[----:B------:R-:W-:Y:S01]  /*9df0*/  BSSY.RECONVERGENT B0, `(.L_x_4001) ;  /* 0x0000005000007945 */ /* 0x000fe20003800200 */
[----:B------:R-:W-:Y:S02]  /*9e00*/  LEA.HI R7, R7, R96, RZ, 0x1b ;  /* 0x0000006007077211 */ /* 0x000fe400078fd8ff */
[----:B------:R-:W-:Y:S01]  /*9e10*/  LEA R169, R169, UR26, 0x2 ;  /* 0x0000001aa9a97c11 */ /* 0x000fe2000f8e10ff */
[----:B------:R-:W-:Y:S06]  /*9e20*/  @!P2 BRA `(.L_x_4002) ;  /* 0x000000000004a947 */ /* 0x000fec0003800000 */
[----:B----4-:R4:W-:Y:S02]  /*9e30*/  REDG.E.ADD.F32.FTZ.RN.STRONG.GPU desc[UR28][R4.64+0x800], R3 ;  /* 0x00080003040079a6 */ /* 0x0109e4000c12f31c */
.L_x_4002:
[----:B------:R-:W-:Y:S05]  /*9e40*/  BSYNC.RECONVERGENT B0 ;  /* 0x0000000000007941 */ /* 0x000fea0003800200 */
.L_x_4001:
[----:B----4-:R4:W1:Y:S01]  /*9e50*/  LDS R3, [R169+0x1150] ;  /* 0x00115000a9037984 */ /* 0x0108620000000800 */
[----:B------:R-:W-:Y:S01]  /*9e60*/  BSSY.RECONVERGENT B0, `(.L_x_4003) ;  /* 0x0000005000007945 */ /* 0x000fe20003800200 */
[----:B0-----:R-:W-:Y:S02]  /*9e70*/  IADD3 R155, PT, PT, R96, 0x2c0, RZ ;  /* 0x000002c0609b7810 */ /* 0x001fe40007ffe0ff */
[----:B------:R-:W-:Y:S01]  /*9e80*/  LEA R7, R7, UR26, 0x2 ;  /* 0x0000001a07077c11 */ /* 0x000fe2000f8e10ff */
[----:B------:R-:W-:Y:S06]  /*9e90*/  @!P3 BRA `(.L_x_4004) ;  /* 0x000000000004b947 */ /* 0x000fec0003800000 */
[----:B-1----:R0:W-:Y:S02]  /*9ea0*/  REDG.E.ADD.F32.FTZ.RN.STRONG.GPU desc[UR28][R4.64+0x900], R3 ;  /* 0x00090003040079a6 */ /* 0x0021e4000c12f31c */
.L_x_4004:
[----:B------:R-:W-:Y:S05]  /*9eb0*/  BSYNC.RECONVERGENT B0 ;  /* 0x0000000000007941 */ /* 0x000fea0003800200 */
.L_x_4003:
[----:B01----:R0:W1:Y:S01]  /*9ec0*/  LDS R3, [R7+0x1250] ;  /* 0x0012500007037984 */ /* 0x0030620000000800 */
[----:B------:R-:W-:Y:S01]  /*9ed0*/  BSSY.RECONVERGENT B0, `(.L_x_4005) ;  /* 0x0000004000007945 */ /* 0x000fe20003800200 */
[----:B------:R-:W-:-:S03]  /*9ee0*/  LEA.HI R155, R155, R96, RZ, 0x1b ;  /* 0x000000609b9b7211 */ /* 0x000fc600078fd8ff */
[----:B------:R-:W-:Y:S05]  /*9ef0*/  @!P4 BRA `(.L_x_4006) ;  /* 0x000000000004c947 */ /* 0x000fea0003800000 */
[----:B-1----:R1:W-:Y:S02]  /*9f00*/  REDG.E.ADD.F32.FTZ.RN.STRONG.GPU desc[UR28][R4.64+0xa00], R3 ;  /* 0x000a0003040079a6 */ /* 0x0023e4000c12f31c */
.L_x_4006:
[----:B------:R-:W-:Y:S05]  /*9f10*/  BSYNC.RECONVERGENT B0 ;  /* 0x0000000000007941 */ /* 0x000fea0003800200 */
.L_x_4005:
[----:B0-----:R-:W-:Y:S01]  /*9f20*/  LEA R7, R155, UR26, 0x2 ;  /* 0x0000001a9b077c11 */ /* 0x001fe2000f8e10ff */
[----:B------:R-:W-:Y:S01]  /*9f30*/  BSSY.RECONVERGENT B0, `(.L_x_4007) ;  /* 0x000000b000007945 */ /* 0x000fe20003800200 */
[C---:B------:R-:W-:Y:S01]  /*9f40*/  ISETP.GE.AND P6, PT, R152.reuse, 0x2c1, PT ;  /* 0x000002c19800780c */ /* 0x040fe20003fc6270 */
[-C--:B-1----:R-:W-:Y:S01]  /*9f50*/  FFMA.FTZ R3, R27, -R44.reuse, R188 ;  /* 0x8000002c1b037223 */ /* 0x082fe200000100bc */
[C---:B------:R-:W-:Y:S01]  /*9f60*/  ISETP.GE.AND P0, PT, R152.reuse, 0x301, PT ;  /* 0x000003019800780c */ /* 0x040fe20003f06270 */
[----:B---3--:R-:W-:Y:S01]  /*9f70*/  FMUL.FTZ R2, R163, R44 ;  /* 0x0000002ca3027220 */ /* 0x008fe20000410000 */
[----:B------:R-:W0:Y:S01]  /*9f80*/  LDS R7, [R7+0x1350] ;  /* 0x0013500007077984 */ /* 0x000e220000000800 */
[C---:B------:R-:W-:Y:S02]  /*9f90*/  ISETP.GE.AND P2, PT, R152.reuse, 0x341, PT ;  /* 0x000003419800780c */ /* 0x040fe40003f46270 */
[C---:B------:R-:W-:Y:S02]  /*9fa0*/  ISETP.GE.AND P3, PT, R152.reuse, 0x381, PT ;  /* 0x000003819800780c */ /* 0x040fe40003f66270 */
[----:B------:R-:W-:-:S04]  /*9fb0*/  ISETP.GE.AND P4, PT, R152, 0x3c1, PT ;  /* 0x000003c19800780c */ /* 0x000fc80003f86270 */
[----:B------:R-:W-:Y:S09]  /*9fc0*/  @!P6 BRA `(.L_x_4008) ;  /* 0x000000000004e947 */ /* 0x000ff20003800000 */
[----:B0-----:R1:W-:Y:S02]  /*9fd0*/  REDG.E.ADD.F32.FTZ.RN.STRONG.GPU desc[UR28][R4.64+0xb00], R7 ;  /* 0x000b0007040079a6 */ /* 0x0013e4000c12f31c */
.L_x_4008:
[----:B------:R-:W-:Y:S05]  /*9fe0*/  BSYNC.RECONVERGENT B0 ;  /* 0x0000000000007941 */ /* 0x000fea0003800200 */
.L_x_4007:
[-C--:B------:R-:W-:Y:S01]  /*9ff0*/  FFMA.FTZ R190, R149, -R42.reuse, R190 ;  /* 0x8000002a95be7223 */ /* 0x080fe200000100be */
[----:B01----:R-:W-:Y:S01]  /*a000*/  FMUL.FTZ R7, R161, R42 ;  /* 0x0000002aa1077220 */ /* 0x003fe20000410000 */
[----:B------:R-:W-:Y:S01]  /*a010*/  FFMA.FTZ R152, R2, R3, RZ ;  /* 0x0000000302987223 */ /* 0x000fe200000100ff */
[-C--:B------:R-:W-:Y:S01]  /*a020*/  FFMA.FTZ R221, R144, -R41.reuse, R221 ;  /* 0x8000002990dd7223 */ /* 0x080fe200000100dd */
[----:B------:R-:W-:Y:S01]  /*a030*/  FMUL.FTZ R150, R159, R41 ;  /* 0x000000299f967220 */ /* 0x000fe20000410000 */
[----:B------:R-:W-:Y:S01]  /*a040*/  FFMA.FTZ R192, R143, -R40, R192 ;  /* 0x800000288fc07223 */ /* 0x000fe200000100c0 */
[----:B--2---:R-:W-:Y:S01]  /*a050*/  FFMA.FTZ R157, R7, R190, R152 ;  /* 0x000000be079d7223 */ /* 0x004fe20000010098 */
[----:B------:R-:W-:Y:S01]  /*a060*/  FMUL.FTZ R155, R183, R40 ;  /* 0x00000028b79b7220 */ /* 0x000fe20000410000 */
[-C--:B------:R-:W-:Y:S01]  /*a070*/  FFMA.FTZ R223, R138, -R39.reuse, R223 ;  /* 0x800000278adf7223 */ /* 0x080fe200000100df */
[----:B------:R-:W-:Y:S01]  /*a080*/  FMUL.FTZ R152, R167, R39 ;  /* 0x00000027a7987220 */ /* 0x000fe20000410000 */
[----:B------:R-:W-:Y:S01]  /*a090*/  FFMA.FTZ R154, R150, R221, R157 ;  /* 0x000000dd969a7223 */ /* 0x000fe2000001009d */
[----:B------:R-:W-:Y:S01]  /*a0a0*/  IADD3 R157, PT, PT, R96, 0x300, RZ ;  /* 0x00000300609d7810 */ /* 0x000fe20007ffe0ff */
[----:B------:R-:W-:Y:S01]  /*a0b0*/  FFMA.FTZ R194, R137, -R38, R194 ;  /* 0x8000002689c27223 */ /* 0x000fe200000100c2 */
[----:B------:R-:W-:Y:S01]  /*a0c0*/  FFMA.FTZ R225, R132, -R37, R225 ;  /* 0x8000002584e17223 */ /* 0x000fe200000100e1 */
[----:B----4-:R-:W-:Y:S01]  /*a0d0*/  FFMA.FTZ R169, R155, R192, R154 ;  /* 0x000000c09ba97223 */ /* 0x010fe2000001009a */
[----:B------:R-:W-:Y:S01]  /*a0e0*/  LEA.HI R154, R157, R96, RZ, 0x1b ;  /* 0x000000609d9a7211 */ /* 0x000fe200078fd8ff */
[----:B------:R-:W-:Y:S01]  /*a0f0*/  FMUL.FTZ R157, R181, R38 ;  /* 0x00000026b59d7220 */ /* 0x000fe20000410000 */
[----:B------:R-:W-:Y:S01]  /*a100*/  IADD3 R187, PT, PT, R96, 0x340, RZ ;  /* 0x0000034060bb7810 */ /* 0x000fe20007ffe0ff */
        /* <DEDUP_REMOVED lines=13> */
.L_x_4010:
[----:B------:R-:W-:Y:S05]  /*a1e0*/  BSYNC.RECONVERGENT B0 ;  /* 0x0000000000007941 */ /* 0x000fea0003800200 */
.L_x_4009:
[----:B------:R-:W3:Y:S01]  /*a1f0*/  LDS R189, [R189+0x1550] ;  /* 0x00155000bdbd7984 */ /* 0x000ee20000000800 */
[----:B------:R-:W-:Y:S01]  /*a200*/  BSSY.RECONVERGENT B0, `(.L_x_4011) ;  /* 0x0000006000007945 */ /* 0x000fe20003800200 */
[-C--:B------:R-:W-:Y:S01]  /*a210*/  FFMA.FTZ R227, R124, -R35.reuse, R227 ;  /* 0x800000237ce37223 */ /* 0x080fe200000100e3 */
[----:B------:R-:W-:Y:S01]  /*a220*/  FMUL.FTZ R156, R177, R35 ;  /* 0x00000023b19c7220 */ /* 0x000fe20000410000 */
[----:B-12---:R-:W-:Y:S01]  /*a230*/  FFMA.FTZ R169, R187, R196, R158 ;  /* 0x000000c4bba97223 */ /* 0x006fe2000001009e */
[----:B------:R-:W-:Y:S06]  /*a240*/  @!P2 BRA `(.L_x_4012) ;  /* 0x000000000004a947 */ /* 0x000fec0003800000 */
[----:B---3--:R1:W-:Y:S02]  /*a250*/  REDG.E.ADD.F32.FTZ.RN.STRONG.GPU desc[UR28][R4.64+0xd00], R189 ;  /* 0x000d00bd040079a6 */ /* 0x0083e4000c12f31c */
.L_x_4012:
[----:B------:R-:W-:Y:S05]  /*a260*/  BSYNC.RECONVERGENT B0 ;  /* 0x0000000000007941 */ /* 0x000fea0003800200 */
.L_x_4011:
[----:B-1-3--:R-:W-:Y:S02]  /*a270*/  VIADD R189, R96, 0x380 ;  /* 0x0000038060bd7836 */ /* 0x00afe40000000000 */
[-C--:B------:R-:W-:Y:S01]  /*a280*/  FFMA.FTZ R198, R127, -R34.reuse, R198 ;  /* 0x800000227fc67223 */ /* 0x080fe200000100c6 */
[----:B------:R-:W-:Y:S01]  /*a290*/  FMUL.FTZ R158, R175, R34 ;  /* 0x00000022af9e7220 */ /* 0x000fe20000410000 */
[----:B------:R-:W-:Y:S01]  /*a2a0*/  FFMA.FTZ R169, R156, R227, R169 ;  /* 0x000000e39ca97223 */ /* 0x000fe200000100a9 */
[-C--:B------:R-:W-:Y:S01]  /*a2b0*/  FFMA.FTZ R229, R122, -R33.reuse, R229 ;  /* 0x800000217ae57223 */ /* 0x080fe200000100e5 */
[----:B------:R-:W-:Y:S01]  /*a2c0*/  LEA.HI R189, R189, R96, RZ, 0x1b ;  /* 0x00000060bdbd7211 */ /* 0x000fe200078fd8ff */
[----:B0-----:R-:W-:Y:S01]  /*a2d0*/  FMUL.FTZ R160, R173, R33 ;  /* 0x00000021ada07220 */ /* 0x001fe20000410000 */
[----:B------:R-:W-:Y:S01]  /*a2e0*/  FFMA.FTZ R169, R158, R198, R169 ;  /* 0x000000c69ea97223 */ /* 0x000fe200000100a9 */
[-C--:B------:R-:W-:Y:S01]  /*a2f0*/  FFMA.FTZ R200, R125, -R32.reuse, R200 ;  /* 0x800000207dc87223 */ /* 0x080fe200000100c8 */
[----:B------:R-:W-:Y:S01]  /*a300*/  LEA R189, R189, UR26, 0x2 ;  /* 0x0000001abdbd7c11 */ /* 0x000fe2000f8e10ff */
[----:B------:R-:W-:Y:S01]  /*a310*/  FMUL.FTZ R162, R171, R32 ;  /* 0x00000020aba27220 */ /* 0x000fe20000410000 */
[----:B------:R-:W-:Y:S01]  /*a320*/  FFMA.FTZ R169, R160, R229, R169 ;  /* 0x000000e5a0a97223 */ /* 0x000fe200000100a9 */
[-C--:B------:R-:W-:Y:S01]  /*a330*/  FFMA.FTZ R231, R120, -R31.reuse, R231 ;  /* 0x8000001f78e77223 */ /* 0x080fe200000100e7 */
[----:B------:R-:W-:Y:S01]  /*a340*/  FMUL.FTZ R164, R197, R31 ;  /* 0x0000001fc5a47220 */ /* 0x000fe20000410000 */
[----:B------:R-:W-:Y:S01]  /*a350*/  FFMA.FTZ R202, R123, -R30, R202 ;  /* 0x8000001e7bca7223 */ /* 0x000fe200000100ca */
[----:B------:R-:W0:Y:S01]  /*a360*/  LDS R189, [R189+0x1650] ;  /* 0x00165000bdbd7984 */ /* 0x000e220000000800 */
[----:B------:R-:W-:Y:S01]  /*a370*/  FFMA.FTZ R169, R162, R200, R169 ;  /* 0x000000c8a2a97223 */ /* 0x000fe200000100a9 */
[----:B------:R-:W-:Y:S01]  /*a380*/  IADD3 R191, PT, PT, R96, 0x3c0, RZ ;  /* 0x000003c060bf7810 */ /* 0x000fe20007ffe0ff */
[----:B------:R-:W-:Y:S01]  /*a390*/  FMUL.FTZ R166, R195, R30 ;  /* 0x0000001ec3a67220 */ /* 0x000fe20000410000 */
[----:B------:R-:W-:Y:S01]  /*a3a0*/  FFMA.FTZ R233, R118, -R29, R233 ;  /* 0x8000001d76e97223 */ /* 0x000fe200000100e9 */
[----:B------:R-:W-:Y:S01]  /*a3b0*/  FFMA.FTZ R169, R164, R231, R169 ;  /* 0x000000e7a4a97223 */ /* 0x000fe200000100a9 */
[----:B------:R-:W-:Y:S01]  /*a3c0*/  LEA.HI R191, R191, R96, RZ, 0x1b ;  /* 0x00000060bfbf7211 */ /* 0x000fe200078fd8ff */
[----:B------:R-:W-:Y:S01]  /*a3d0*/  FMUL.FTZ R168, R193, R29 ;  /* 0x0000001dc1a87220 */ /* 0x000fe20000410000 */
[----:B------:R-:W-:Y:S01]  /*a3e0*/  BSSY.RECONVERGENT B0, `(.L_x_4013) ;  /* 0x0000008000007945 */ /* 0x000fe20003800200 */
[----:B------:R-:W-:Y:S01]  /*a3f0*/  FFMA.FTZ R169, R166, R202, R169 ;  /* 0x000000caa6a97223 */ /* 0x000fe200000100a9 */
[-C--:B------:R-:W-:Y:S01]  /*a400*/  FFMA.FTZ R204, R121, -R28.reuse, R204 ;  /* 0x8000001c79cc7223 */ /* 0x080fe200000100cc */
[----:B------:R-:W-:Y:S01]  /*a410*/  LEA R191, R191, UR26, 0x2 ;  /* 0x0000001abfbf7c11 */ /* 0x000fe2000f8e10ff */
[----:B------:R-:W-:Y:S01]  /*a420*/  FMUL.FTZ R170, R185, R28 ;  /* 0x0000001cb9aa7220 */ /* 0x000fe20000410000 */
[----:B------:R-:W-:Y:S01]  /*a430*/  FFMA.FTZ R169, R168, R233, R169 ;  /* 0x000000e9a8a97223 */ /* 0x000fe200000100a9 */
[----:B------:R-:W-:Y:S06]  /*a440*/  @!P3 BRA `(.L_x_4014) ;  /* 0x000000000004b947 */ /* 0x000fec0003800000 */
[----:B0-----:R1:W-:Y:S02]  /*a450*/  REDG.E.ADD.F32.FTZ.RN.STRONG.GPU desc[UR28][R4.64+0xe00], R189 ;  /* 0x000e00bd040079a6 */ /* 0x0013e4000c12f31c */
.L_x_4014:
[----:B------:R-:W-:Y:S05]  /*a460*/  BSYNC.RECONVERGENT B0 ;  /* 0x0000000000007941 */ /* 0x000fea0003800200 */
.L_x_4013:
[----:B01----:R0:W1:Y:S01]  /*a470*/  LDS R189, [R191+0x1750] ;  /* 0x00175000bfbd7984 */ /* 0x0030620000000800 */
[----:B------:R-:W-:Y:S01]  /*a480*/  BSSY.RECONVERGENT B0, `(.L_x_4015) ;  /* 0x0000004000007945 */ /* 0x000fe20003800200 */
[----:B------:R-:W-:-:S03]  /*a490*/  FFMA.FTZ R169, R170, R204, R169 ;  /* 0x000000ccaaa97223 */ /* 0x000fc600000100a9 */
[----:B------:R-:W-:Y:S05]  /*a4a0*/  @!P4 BRA `(.L_x_4016) ;  /* 0x000000000004c947 */ /* 0x000fea0003800000 */
[----:B-1----:R2:W-:Y:S02]  /*a4b0*/  REDG.E.ADD.F32.FTZ.RN.STRONG.GPU desc[UR28][R4.64+0xf00], R189 ;  /* 0x000f00bd040079a6 */ /* 0x0025e4000c12f31c */
.L_x_4016:
[----:B------:R-:W-:Y:S05]  /*a4c0*/  BSYNC.RECONVERGENT B0 ;  /* 0x0000000000007941 */ /* 0x000fea0003800200 */
.L_x_4015:
[----:B--2---:R-:W2:Y:S01]  /*a4d0*/  SHFL.DOWN PT, R4, R169, 0x1, 0x1f ;  /* 0x08201f00a9047f89 */ /* 0x004ea200000e0000 */
[----:B------:R-:W-:Y:S01]  /*a4e0*/  ISETP.GT.AND P0, PT, R76, 0x1e, PT ;  /* 0x0000001e4c00780c */ /* 0x000fe20003f04270 */
[----:B------:R-:W-:Y:S01]  /*a4f0*/  FADD.FTZ R107, R164, R107 ;  /* 0x0000006ba46b7221 */ /* 0x000fe20000010000 */
[----:B------:R-:W-:Y:S01]  /*a500*/  FADD.FTZ R111, R156, R111 ;  /* 0x0000006f9c6f7221 */ /* 0x000fe20000010000 */
[----:B------:R-:W3:Y:S01]  /*a510*/  SHFL.DOWN PT, R5, R6, 0x1, 0x1f ;  /* 0x08201f0006057f89 */ /* 0x000ee200000e0000 */
[----:B------:R-:W-:Y:S01]  /*a520*/  FADD.FTZ R114, R155, R114 ;  /* 0x000000729b727221 */ /* 0x000fe20000010000 */
[----:B------:R-:W-:Y:S01]  /*a530*/  FMUL.FTZ R155, R148, R183 ;  /* 0x000000b7949b7220 */ /* 0x000fe20000410000 */
[----:B------:R-:W-:Y:S01]  /*a540*/  FADD.FTZ R115, R152, R115 ;  /* 0x0000007398737221 */ /* 0x000fe20000010000 */
[----:B------:R-:W-:Y:S01]  /*a550*/  FMUL.FTZ R152, R148, R159 ;  /* 0x0000009f94987220 */ /* 0x000fe20000410000 */
[----:B------:R-:W-:Y:S01]  /*a560*/  FADD.FTZ R113, R154, R113 ;  /* 0x000000719a717221 */ /* 0x000fe20000010000 */
[----:B------:R-:W-:Y:S01]  /*a570*/  FMUL.FTZ R192, R192, R155 ;  /* 0x0000009bc0c07220 */ /* 0x000fe20000410000 */
[----:B------:R-:W-:Y:S01]  /*a580*/  FMUL.FTZ R155, R148, R161 ;  /* 0x000000a1949b7220 */ /* 0x000fe20000410000 */
[----:B------:R-:W-:Y:S01]  /*a590*/  FMUL.FTZ R221, R221, R152 ;  /* 0x00000098dddd7220 */ /* 0x000fe20000410000 */
[----:B------:R-:W-:Y:S01]  /*a5a0*/  BSSY.RECONVERGENT B0, `(.L_x_4017) ;  /* 0x0000071000007945 */ /* 0x000fe20003800200 */
[----:B------:R-:W-:Y:S01]  /*a5b0*/  FFMA.FTZ R192, R143, R183, R192 ;  /* 0x000000b78fc07223 */ /* 0x000fe200000100c0 */
[----:B------:R-:W-:Y:S01]  /*a5c0*/  FMUL.FTZ R190, R190, R155 ;  /* 0x0000009bbebe7220 */ /* 0x000fe20000410000 */
[----:B------:R-:W-:Y:S01]  /*a5d0*/  FFMA.FTZ R221, R144, R159, R221 ;  /* 0x0000009f90dd7223 */ /* 0x000fe200000100dd */
[----:B------:R-:W-:Y:S01]  /*a5e0*/  FADD.FTZ R102, R170, R102 ;  /* 0x00000066aa667221 */ /* 0x000fe20000010000 */
[----:B------:R-:W-:Y:S01]  /*a5f0*/  FADD.FTZ R105, R168, R105 ;  /* 0x00000069a8697221 */ /* 0x000fe20000010000 */
[----:B------:R-:W-:Y:S01]  /*a600*/  FFMA.FTZ R161, R149, R161, R190 ;  /* 0x000000a195a17223 */ /* 0x000fe200000100be */
[----:B------:R-:W-:Y:S01]  /*a610*/  FADD.FTZ R104, R166, R104 ;  /* 0x00000068a6687221 */ /* 0x000fe20000010000 */
[----:B------:R-:W-:Y:S01]  /*a620*/  FADD.FTZ R106, R162, R106 ;  /* 0x0000006aa26a7221 */ /* 0x000fe20000010000 */
[----:B------:R-:W-:Y:S01]  /*a630*/  FADD.FTZ R109, R160, R109 ;  /* 0x0000006da06d7221 */ /* 0x000fe20000010000 */
[----:B------:R-:W-:Y:S01]  /*a640*/  FADD.FTZ R108, R158, R108 ;  /* 0x0000006c9e6c7221 */ /* 0x000fe20000010000 */
        /* <DEDUP_REMOVED lines=12> */
[----:B------:R-:W-:-:S07]  /*a710*/  FADD.FTZ R126, R161, R126 ;  /* 0x0000007ea17e7221 */ /* 0x000fce0000010000 */
        /* <DEDUP_REMOVED lines=10> */
[----:B------:R-:W-:Y:S01]  /*a7c0*/  FMUL.FTZ R5, R148, R195 ;  /* 0x000000c394057220 */ /* 0x000fe20000410000 */
[----:B------:R-:W-:Y:S01]  /*a7d0*/  FFMA.FTZ R233, R118, R193, R233 ;  /* 0x000000c176e97223 */ /* 0x000fe200000100e9 */
[----:B------:R-:W-:Y:S01]  /*a7e0*/  FMUL.FTZ R231, R231, R4 ;  /* 0x00000004e7e77220 */ /* 0x000fe20000410000 */
[----:B------:R-:W-:Y:S01]  /*a7f0*/  FFMA.FTZ R204, R121, R185, R204 ;  /* 0x000000b979cc7223 */ /* 0x000fe200000100cc */
[----:B------:R-:W-:Y:S01]  /*a800*/  FMUL.FTZ R202, R202, R5 ;  /* 0x00000005caca7220 */ /* 0x000fe20000410000 */
[C---:B------:R-:W-:Y:S01]  /*a810*/  FMUL.FTZ R5, R148.reuse, R171 ;  /* 0x000000ab94057220 */ /* 0x040fe20000410000 */
[----:B------:R-:W-:Y:S01]  /*a820*/  FMUL.FTZ R4, R148, R173 ;  /* 0x000000ad94047220 */ /* 0x000fe20000410000 */
[----:B------:R-:W-:Y:S01]  /*a830*/  FFMA.FTZ R231, R120, R197, R231 ;  /* 0x000000c578e77223 */ /* 0x000fe200000100e7 */
[----:B------:R-:W-:Y:S01]  /*a840*/  FFMA.FTZ R202, R123, R195, R202 ;  /* 0x000000c37bca7223 */ /* 0x000fe200000100ca */
[----:B------:R-:W-:Y:S01]  /*a850*/  FMUL.FTZ R200, R200, R5 ;  /* 0x00000005c8c87220 */ /* 0x000fe20000410000 */
[----:B------:R-:W-:Y:S01]  /*a860*/  FMUL.FTZ R229, R229, R4 ;  /* 0x00000004e5e57220 */ /* 0x000fe20000410000 */
[C---:B------:R-:W-:Y:S01]  /*a870*/  FMUL.FTZ R4, R148.reuse, R177 ;  /* 0x000000b194047220 */ /* 0x040fe20000410000 */
[----:B------:R-:W-:Y:S01]  /*a880*/  FMUL.FTZ R5, R148, R175 ;  /* 0x000000af94057220 */ /* 0x000fe20000410000 */
[----:B------:R-:W-:Y:S01]  /*a890*/  FFMA.FTZ R200, R125, R171, R200 ;  /* 0x000000ab7dc87223 */ /* 0x000fe200000100c8 */
[----:B------:R-:W-:Y:S01]  /*a8a0*/  FFMA.FTZ R229, R122, R173, R229 ;  /* 0x000000ad7ae57223 */ /* 0x000fe200000100e5 */
[----:B------:R-:W-:Y:S01]  /*a8b0*/  FMUL.FTZ R227, R227, R4 ;  /* 0x00000004e3e37220 */ /* 0x000fe20000410000 */
[----:B------:R-:W-:Y:S01]  /*a8c0*/  FMUL.FTZ R4, R148, R165 ;  /* 0x000000a594047220 */ /* 0x000fe20000410000 */
[----:B--2---:R-:W-:Y:S01]  /*a8d0*/  @!P0 FADD.FTZ R169, R169, R172 ;  /* 0x000000aca9a98221 */ /* 0x004fe20000010000 */
[----:B------:R-:W-:Y:S01]  /*a8e0*/  FMUL.FTZ R198, R198, R5 ;  /* 0x00000005c6c67220 */ /* 0x000fe20000410000 */
[----:B------:R-:W-:Y:S01]  /*a8f0*/  FMUL.FTZ R5, R148, R179 ;  /* 0x000000b394057220 */ /* 0x000fe20000410000 */
[----:B------:R-:W-:Y:S01]  /*a900*/  FMUL.FTZ R225, R225, R4 ;  /* 0x00000004e1e17220 */ /* 0x000fe20000410000 */
[----:B-1----:R-:W-:Y:S01]  /*a910*/  @!P0 FADD.FTZ R6, R6, R189 ;  /* 0x000000bd06068221 */ /* 0x002fe20000010000 */
[----:B------:R-:W1:Y:S01]  /*a920*/  SHFL.DOWN PT, R164, R169, 0x8, 0x1f ;  /* 0x09001f00a9a47f89 */ /* 0x000e6200000e0000 */
        /* <DEDUP_REMOVED lines=24> */
[----:B------:R-:W-:Y:S01]  /*aab0*/  FADD.FTZ R136, R227, R136 ;  /* 0x00000088e3887221 */ /* 0x000fe20000010000 */
[----:B------:R-:W-:Y:S01]  /*aac0*/  FADD.FTZ R139, R196, R139 ;  /* 0x0000008bc48b7221 */ /* 0x000fe20000010000 */
[----:B------:R-:W-:Y:S01]  /*aad0*/  FADD.FTZ R134, R225, R134 ;  /* 0x00000086e1867221 */ /* 0x000fe20000010000 */
[----:B--2---:R-:W-:Y:S01]  /*aae0*/  @!P0 FADD.FTZ R6, R6, R185 ;  /* 0x000000b906068221 */ /* 0x004fe20000010000 */
[----:B------:R-:W1:Y:S01]  /*aaf0*/  SHFL.DOWN PT, R156, R169, 0x10, 0x1f ;  /* 0x0a001f00a99c7f89 */ /* 0x000e6200000e0000 */
[----:B------:R-:W-:Y:S01]  /*ab00*/  ISETP.NE.AND P0, PT, R76, RZ, PT ;  /* 0x000000ff4c00720c */ /* 0x000fe20003f05270 */
[----:B------:R-:W-:Y:S01]  /*ab10*/  FADD.FTZ R135, R194, R135 ;  /* 0x00000087c2877221 */ /* 0x000fe20000010000 */
[----:B------:R-:W-:Y:S01]  /*ab20*/  FADD.FTZ R130, R223, R130 ;  /* 0x00000082df827221 */ /* 0x000fe20000010000 */
[----:B------:R-:W2:Y:S01]  /*ab30*/  SHFL.DOWN PT, R171, R6, 0x10, 0x1f ;  /* 0x0a001f0006ab7f89 */ /* 0x000ea200000e0000 */
[----:B------:R-:W-:-:S09]  /*ab40*/  FADD.FTZ R129, R148, R129 ;  /* 0x0000008194817221 */ /* 0x000fd20000010000 */
        /* <DEDUP_REMOVED lines=8> */
[----:B------:R-:W2:Y:S01]  /*abd0*/  LDS.64 R2, [UR26+0x18e0] ;  /* 0x0018e01aff027984 */ /* 0x000ea20008000a00 */
[----:B------:R-:W-:Y:S01]  /*abe0*/  ULEA UR32, UR6, UR26, 0x2 ;  /* 0x0000001a06207291 */ /* 0x000fe2000f8e10ff */
[----:B------:R-:W-:-:S03]  /*abf0*/  ISETP.GT.AND P0, PT, R76, 0xf, PT ;  /* 0x0000000f4c00780c */ /* 0x000fc60003f04270 */
[----:B------:R-:W-:Y:S02]  /*ac00*/  PLOP3.LUT P2, PT, PT, PT, UP0, 0x80, 0x8 ;  /* 0x000000000008781c */ /* 0x000fe40003f4f008 */
[----:B------:R-:W-:Y:S02]  /*ac10*/  FSEL R6, R6, R5, P0 ;  /* 0x0000000506067208 */ /* 0x000fe40000000000 */
[----:B------:R-:W-:-:S09]  /*ac20*/  FSEL R169, R169, R4, P0 ;  /* 0x00000004a9a97208 */ /* 0x000fd20000000000 */
[----:B------:R-:W3:Y:S04]  /*ac30*/  @P2 LDS R148, [UR32+0x3210] ;  /* 0x00321020ff942984 */ /* 0x000ee80008000800 */
[----:B------:R-:W4:Y:S01]  /*ac40*/  @P2 LDS R7, [UR32+0x2e10] ;  /* 0x002e1020ff072984 */ /* 0x000f220008000800 */
[----:B--2---:R-:W-:Y:S01]  /*ac50*/  FADD.FTZ R3, R3, R6 ;  /* 0x0000000603037221 */ /* 0x004fe20000010000 */
[----:B------:R-:W-:-:S03]  /*ac60*/  FADD.FTZ R2, R2, R169 ;  /* 0x000000a902027221 */ /* 0x000fc60000010000 */
[----:B---3--:R-:W-:Y:S01]  /*ac70*/  @P2 FADD.FTZ R3, R3, R148 ;  /* 0x0000009403032221 */ /* 0x008fe20000010000 */
[----:B----4-:R-:W-:-:S04]  /*ac80*/  @P2 FADD.FTZ R2, R2, R7 ;  /* 0x0000000702022221 */ /* 0x010fc80000010000 */
[----:B------:R2:W-:Y:S04]  /*ac90*/  STS [UR32+0x3210], R3 ;  /* 0x00321003ff007988 */ /* 0x0005e80008000820 */
[----:B------:R2:W-:Y:S02]  /*aca0*/  STS [UR32+0x2e10], R2 ;  /* 0x002e1002ff007988 */ /* 0x0005e40008000820 */
.L_x_4018:
[----:B------:R-:W-:Y:S05]  /*acb0*/  BSYNC.RECONVERGENT B0 ;  /* 0x0000000000007941 */ /* 0x000fea0003800200 */
.L_x_4017:
[----:B------:R-:W-:-:S04]  /*acc0*/  UIADD3 UR6, UPT, UPT, UR6, 0x1, URZ ;  /* 0x0000000106067890 */ /* 0x000fc8000fffe0ff */
[----:B------:R-:W-:-:S09]  /*acd0*/  UISETP.GE.AND UP0, UPT, UR6, UR48, UPT ;  /* 0x000000300600728c */ /* 0x000fd2000bf06270 */
[----:B------:R-:W-:Y:S05]  /*ace0*/  BRA.U !UP0, `(.L_x_4019) ;  /* 0xffffffc508bc7547 */ /* 0x000fea000b83ffff */
.L_x_3974:
[----:B------:R-:W-:Y:S01]  /*acf0*/  BAR.SYNC.DEFER_BLOCKING 0x0 ;  /* 0x0000000000007b1d */ /* 0x000fe20000010000 */
[----:B------:R-:W-:Y:S01]  /*ad00*/  UIADD3 UR27, UPT, UPT, -UR25, UR27, URZ ;  /* 0x0000001b191b7290 */ /* 0x000fe2000fffe1ff */
[----:B------:R-:W-:Y:S02]  /*ad10*/  PRMT R0, RZ, 0x7610, R0 ;  /* 0x00007610ff007816 */ /* 0x000fe40000000000 */
[----:B--2---:R-:W-:Y:S02]  /*ad20*/  PRMT R3, RZ, 0x7610, R3 ;  /* 0x00007610ff037816 */ /* 0x004fe40000000003 */
[----:B------:R-:W-:Y:S01]  /*ad30*/  PRMT R2, RZ, 0x7610, R2 ;  /* 0x00007610ff027816 */ /* 0x000fe20000000002 */
[----:B------:R-:W2:Y:S01]  /*ad40*/  LDCU.64 UR10, c[0x0][0x4f8] ;  /* 0x00009f00ff0a77ac */ /* 0x000ea20008000a00 */
[----:B------:R-:W-:Y:S02]  /*ad50*/  ISETP.GE.AND P1, PT, R94, UR27, PT ;  /* 0x0000001b5e007c0c */ /* 0x000fe4000bf26270 */
[----:B------:R-:W-:Y:S01]  /*ad60*/  ISETP.GE.AND P2, PT, R91, UR27, PT ;  /* 0x0000001b5b007c0c */ /* 0x000fe2000bf46270 */
[----:B------:R-:W3:Y:S01]  /*ad70*/  LDCU.64 UR32, c[0x0][0x500] ;  /* 0x0000a000ff2077ac */ /* 0x000ee20008000a00 */
[----:B------:R-:W-:-:S02]  /*ad80*/  ISETP.GE.AND P3, PT, R90, UR27, PT ;  /* 0x0000001b5a007c0c */ /* 0x000fc4000bf66270 */
[----:B------:R-:W-:Y:S02]  /*ad90*/  ISETP.GE.AND P4, PT, R89, UR27, PT ;  /* 0x0000001b59007c0c */ /* 0x000fe4000bf86270 */
[----:B-1----:R-:W-:Y:S02]  /*ada0*/  PRMT R5, RZ, 0x7610, R5 ;  /* 0x00007610ff057816 */ /* 0x002fe40000000005 */
[----:B------:R-:W-:Y:S02]  /*adb0*/  ISETP.GE.AND P6, PT, R88, UR27, PT ;  /* 0x0000001b58007c0c */ /* 0x000fe4000bfc6270 */
[----:B------:R-:W-:Y:S02]  /*adc0*/  ISETP.GE.AND P0, PT, R87, UR27, PT ;  /* 0x0000001b57007c0c */ /* 0x000fe4000bf06270 */
[----:B------:R-:W-:Y:S01]  /*add0*/  PRMT R4, RZ, 0x7610, R4 ;  /* 0x00007610ff047816 */ /* 0x000fe20000000004 */
[----:B------:R-:W4:Y:S01]  /*ade0*/  @!P1 LDG.E.U16 R0, desc[UR28][R8.64] ;  /* 0x0000001c08009981 */ /* 0x000f22000c1e1500 */
[----:B------:R-:W-:-:S02]  /*adf0*/  ISETP.GE.AND P1, PT, R86, UR27, PT ;  /* 0x0000001b56007c0c */ /* 0x000fc4000bf26270 */
[----:B------:R-:W-:Y:S01]  /*ae00*/  PRMT R7, RZ, 0x7610, R7 ;  /* 0x00007610ff077816 */ /* 0x000fe20000000007 */
[----:B------:R-:W5:Y:S01]  /*ae10*/  @!P2 LDG.E.U16 R3, desc[UR28][R8.64+0x40] ;  /* 0x0000401c0803a981 */ /* 0x000f62000c1e1500 */
[----:B------:R-:W-:Y:S02]  /*ae20*/  ISETP.GE.AND P2, PT, R85, UR27, PT ;  /* 0x0000001b55007c0c */ /* 0x000fe4000bf46270 */
[----:B------:R-:W-:Y:S01]  /*ae30*/  PRMT R6, RZ, 0x7610, R6 ;  /* 0x00007610ff067816 */ /* 0x000fe20000000006 */
[----:B------:R-:W2:Y:S01]  /*ae40*/  @!P3 LDG.E.U16 R2, desc[UR28][R8.64+0x80] ;  /* 0x0000801c0802b981 */ /* 0x000ea2000c1e1500 */
[----:B------:R-:W-:Y:S02]  /*ae50*/  ISETP.GE.AND P3, PT, R84, UR27, PT ;  /* 0x0000001b54007c0c */ /* 0x000fe4000bf66270 */
[----:B------:R-:W-:Y:S01]  /*ae60*/  PRMT R11, RZ, 0x7610, R11 ;  /* 0x00007610ff0b7816 */ /* 0x000fe2000000000b */
[----:B------:R-:W3:Y:S01]  /*ae70*/  @!P4 LDG.E.U16 R5, desc[UR28][R8.64+0xc0] ;  /* 0x0000c01c0805c981 */ /* 0x000ee2000c1e1500 */
[----:B------:R-:W-:-:S02]  /*ae80*/  ISETP.GE.AND P4, PT, R83, UR27, PT ;  /* 0x0000001b53007c0c */ /* 0x000fc4000bf86270 */
[----:B------:R-:W-:Y:S01]  /*ae90*/  PRMT R10, RZ, 0x7610, R10 ;  /* 0x00007610ff0a7816 */ /* 0x000fe2000000000a */
[----:B------:R-:W3:Y:S01]  /*aea0*/  @!P6 LDG.E.U16 R4, desc[UR28][R8.64+0x100] ;  /* 0x0001001c0804e981 */ /* 0x000ee2000c1e1500 */
[----:B------:R-:W-:Y:S02]  /*aeb0*/  PRMT R13, RZ, 0x7610, R13 ;  /* 0x00007610ff0d7816 */ /* 0x000fe4000000000d */
        /* <DEDUP_REMOVED lines=9> */
[----:B------:R-:W3:Y:S01]  /*af50*/  @!P4 LDG.E.U16 R13, desc[UR28][R8.64+0x240] ;  /* 0x0002401c080dc981 */ /* 0x000ee2000c1e1500 */
[----:B------:R-:W-:Y:S02]  /*af60*/  ISETP.GE.AND P4, PT, R77, UR27, PT ;  /* 0x0000001b4d007c0c */ /* 0x000fe4000bf86270 */
        /* <DEDUP_REMOVED lines=11> */
[----:B------:R-:W-:-:S02]  /*b020*/  F2FP.BF16.F32.PACK_AB R116, R116, R119 ;  /* 0x000000777474723e */ /* 0x000fc400000010ff */
[----:B------:R-:W-:Y:S02]  /*b030*/  F2FP.BF16.F32.PACK_AB R114, R114, R117 ;  /* 0x000000757272723e */ /* 0x000fe400000010ff */
[----:B------:R-:W-:Y:S02]  /*b040*/  PRMT R29, R116, 0x7632, R29 ;  /* 0x00007632741d7816 */ /* 0x000fe4000000001d */
[----:B------:R-:W-:Y:S02]  /*b050*/  F2FP.BF16.F32.PACK_AB R112, R112, R115 ;  /* 0x000000737070723e */ /* 0x000fe400000010ff */
[----:B------:R-:W-:Y:S02]  /*b060*/  PRMT R28, R114, 0x7632, R28 ;  /* 0x00007632721c7816 */ /* 0x000fe4000000001c */
[----:B------:R-:W-:Y:S02]  /*b070*/  F2FP.BF16.F32.PACK_AB R110, R110, R113 ;  /* 0x000000716e6e723e */ /* 0x000fe400000010ff */
[----:B------:R-:W-:-:S02]  /*b080*/  PRMT R27, R112, 0x7632, R27 ;  /* 0x00007632701b7816 */ /* 0x000fc4000000001b */
[----:B------:R-:W-:Y:S02]  /*b090*/  F2FP.BF16.F32.PACK_AB R108, R108, R111 ;  /* 0x0000006f6c6c723e */ /* 0x000fe400000010ff */
[----:B------:R-:W-:Y:S02]  /*b0a0*/  PRMT R26, R110, 0x7632, R26 ;  /* 0x000076326e1a7816 */ /* 0x000fe4000000001a */
[----:B------:R-:W-:Y:S01]  /*b0b0*/  F2FP.BF16.F32.PACK_AB R106, R106, R109 ;  /* 0x0000006d6a6a723e */ /* 0x000fe200000010ff */
[----:B----4-:R-:W-:Y:S04]  /*b0c0*/  STS.U16 [R75], R0 ;  /* 0x000000004b007388 */ /* 0x010fe80000000400 */
[----:B-----5:R-:W-:Y:S04]  /*b0d0*/  STS.U16 [R74+0x40], R3 ;  /* 0x000040034a007388 */ /* 0x020fe80000000400 */
        /* <DEDUP_REMOVED lines=15> */
[----:B------:R-:W1:Y:S04]  /*b1d0*/  LDS.U16 R0, [R59] ;  /* 0x000000003b007984 */ /* 0x000e680000000400 */
[----:B------:R-:W2:Y:S04]  /*b1e0*/  LDS.U16 R3, [R57+0x4] ;  /* 0x0000040039037984 */ /* 0x000ea80000000400 */
[----:B------:R-:W3:Y:S04]  /*b1f0*/  LDS.U16 R2, [R58+0x2] ;  /* 0x000002003a027984 */ /* 0x000ee80000000400 */
[----:B------:R-:W4:Y:S04]  /*b200*/  LDS.U16 R4, [R56+0x6] ;  /* 0x0000060038047984 */ /* 0x000f280000000400 */
[----:B------:R-:W-:Y:S01]  /*b210*/  LDS.U16 R6, [R50+0x12] ;  /* 0x0000120032067984 */ /* 0x000fe20000000400 */
[----:B-1----:R-:W-:-:S03]  /*b220*/  SHF.L.U32 R5, R0, 0x10, RZ ;  /* 0x0000001000057819 */ /* 0x002fc600000006ff */
[----:B------:R-:W-:Y:S02]  /*b230*/  LDS.U16 R0, [R55+0x8] ;  /* 0x0000080037007984 */ /* 0x000fe40000000400 */
[----:B------:R-:W-:Y:S01]  /*b240*/  FADD.FTZ R7, R5, R100 ;  /* 0x0000006405077221 */ /* 0x000fe20000010000 */
[----:B--2---:R-:W-:-:S04]  /*b250*/  IMAD.U32 R3, R3, 0x10000, RZ ;  /* 0x0001000003037824 */ /* 0x004fc800078e00ff */
[----:B------:R-:W-:Y:S01]  /*b260*/  FSETP.GTU.FTZ.AND P2, PT, R7, 20, PT ;  /* 0x41a000000700780b */ /* 0x000fe20003f5c000 */
[--C-:B------:R-:W-:Y:S01]  /*b270*/  FADD.FTZ R10, R3, R100.reuse ;  /* 0x00000064030a7221 */ /* 0x100fe20000010000 */
[----:B---3--:R-:W-:Y:S02]  /*b280*/  SHF.L.U32 R5, R2, 0x10, RZ ;  /* 0x0000001002057819 */ /* 0x008fe400000006ff */
[----:B----4-:R-:W-:Y:S01]  /*b290*/  SHF.L.U32 R3, R4, 0x10, RZ ;  /* 0x0000001004037819 */ /* 0x010fe200000006ff */
[----:B------:R-:W1:Y:S02]  /*b2a0*/  LDS.U16 R2, [R54+0xa] ;  /* 0x00000a0036027984 */ /* 0x000e640000000400 */
[--C-:B------:R-:W-:Y:S02]  /*b2b0*/  FADD.FTZ R9, R5, R100.reuse ;  /* 0x0000006405097221 */ /* 0x100fe40000010000 */
[----:B------:R-:W-:Y:S01]  /*b2c0*/  FADD.FTZ R12, R3, R100 ;  /* 0x00000064030c7221 */ /* 0x000fe20000010000 */
[----:B------:R-:W-:Y:S01]  /*b2d0*/  FSETP.GTU.FTZ.AND P0, PT, R10, 20, PT ;  /* 0x41a000000a00780b */ /* 0x000fe20003f1c000 */
[----:B------:R-:W2:Y:S01]  /*b2e0*/  LDS.U16 R3, [R53+0xc] ;  /* 0x00000c0035037984 */ /* 0x000ea20000000400 */
[----:B------:R-:W-:Y:S01]  /*b2f0*/  FSETP.GTU.FTZ.AND P4, PT, R9, 20, PT ;  /* 0x41a000000900780b */ /* 0x000fe20003f9c000 */
[----:B------:R-:W-:Y:S01]  /*b300*/  @!P2 FMUL.FTZ R7, R7, -1.4426950216293334961 ;  /* 0xbfb8aa3b0707a820 */ /* 0x000fe20000410000 */
[----:B------:R-:W-:Y:S01]  /*b310*/  FSETP.GTU.FTZ.AND P1, PT, R12, 20, PT ;  /* 0x41a000000c00780b */ /* 0x000fe20003f3c000 */
[----:B------:R-:W3:Y:S04]  /*b320*/  LDS.U16 R4, [R52+0xe] ;  /* 0x00000e0034047984 */ /* 0x000ee80000000400 */
[----:B------:R-:W4:Y:S01]  /*b330*/  @!P2 MUFU.EX2 R7, R7 ;  /* 0x000000070007a308 */ /* 0x000f220000000800 */
[----:B------:R-:W5:Y:S03]  /*b340*/  LDS.U16 R5, [R51+0x10] ;  /* 0x0000100033057984 */ /* 0x000f660000000400 */
[----:B------:R-:W-:-:S02]  /*b350*/  @!P0 FMUL.FTZ R10, R10, -1.4426950216293334961 ;  /* 0xbfb8aa3b0a0a8820 */ /* 0x000fc40000410000 */
[----:B------:R-:W-:Y:S02]  /*b360*/  @!P4 FMUL.FTZ R9, R9, -1.4426950216293334961 ;  /* 0xbfb8aa3b0909c820 */ /* 0x000fe40000410000 */
[----:B------:R-:W-:Y:S02]  /*b370*/  @!P1 FMUL.FTZ R12, R12, -1.4426950216293334961 ;  /* 0xbfb8aa3b0c0c9820 */ /* 0x000fe40000410000 */
[----:B------:R-:W0:Y:S04]  /*b380*/  @!P0 MUFU.EX2 R10, R10 ;  /* 0x0000000a000a8308 */ /* 0x000e280000000800 */
[----:B------:R-:W1:Y:S01]  /*b390*/  @!P4 MUFU.EX2 R9, R9 ;  /* 0x000000090009c308 */ /* 0x000e620000000800 */
[----:B----4-:R-:W-:-:S03]  /*b3a0*/  @!P2 FADD.FTZ R8, R7, 1 ;  /* 0x3f8000000708a421 */ /* 0x010fc60000010000 */
[----:B------:R-:W4:Y:S04]  /*b3b0*/  @!P1 MUFU.EX2 R12, R12 ;  /* 0x0000000c000c9308 */ /* 0x000f280000000800 */
[----:B------:R-:W2:Y:S01]  /*b3c0*/  @!P2 MUFU.RCP R8, R8 ;  /* 0x000000080008a308 */ /* 0x000ea20000001000 */
[----:B0-----:R-:W-:Y:S01]  /*b3d0*/  @!P0 FADD.FTZ R11, R10, 1 ;  /* 0x3f8000000a0b8421 */ /* 0x001fe20000010000 */
[----:B-1----:R-:W-:Y:S01]  /*b3e0*/  SHF.L.U32 R15, R2, 0x10, RZ ;  /* 0x00000010020f7819 */ /* 0x002fe200000006ff */
[----:B------:R-:W-:Y:S01]  /*b3f0*/  @!P4 FADD.FTZ R7, R9, 1 ;  /* 0x3f8000000907c421 */ /* 0x000fe20000010000 */
[----:B------:R-:W-:Y:S01]  /*b400*/  SHF.L.U32 R9, R0, 0x10, RZ ;  /* 0x0000001000097819 */ /* 0x000fe200000006ff */
[----:B----4-:R-:W-:Y:S02]  /*b410*/  @!P1 FADD.FTZ R13, R12, 1 ;  /* 0x3f8000000c0d9421 */ /* 0x010fe40000010000 */
[----:B------:R-:W-:-:S02]  /*b420*/  FADD.FTZ R15, R15, R100 ;  /* 0x000000640f0f7221 */ /* 0x000fc40000010000 */
[----:B------:R-:W-:Y:S01]  /*b430*/  FADD.FTZ R2, R9, R100 ;  /* 0x0000006409027221 */ /* 0x000fe20000010000 */
[----:B------:R-:W0:Y:S02]  /*b440*/  @!P1 MUFU.RCP R0, R13 ;  /* 0x0000000d00009308 */ /* 0x000e240000001000 */
[----:B------:R-:W-:Y:S01]  /*b450*/  FSETP.GTU.FTZ.AND P3, PT, R15, 20, PT ;  /* 0x41a000000f00780b */ /* 0x000fe20003f7c000 */
[----:B--2---:R-:W-:-:S05]  /*b460*/  @!P2 FMUL.FTZ R129, R129, R8 ;  /* 0x000000088181a220 */ /* 0x004fca0000410000 */
[----:B------:R-:W1:Y:S01]  /*b470*/  @!P4 MUFU.RCP R17, R7 ;  /* 0x000000070011c308 */ /* 0x000e620000001000 */
[----:B------:R-:W-:-:S07]  /*b480*/  FSETP.GTU.FTZ.AND P2, PT, R2, 20, PT ;  /* 0x41a000000200780b */ /* 0x000fce0003f5c000 */
[----:B------:R-:W2:Y:S01]  /*b490*/  @!P0 MUFU.RCP R11, R11 ;  /* 0x0000000b000b8308 */ /* 0x000ea20000001000 */
[----:B------:R-:W-:Y:S01]  /*b4a0*/  IMAD.U32 R3, R3, 0x10000, RZ ;  /* 0x0001000003037824 */ /* 0x000fe200078e00ff */
[----:B---3--:R-:W-:Y:S02]  /*b4b0*/  SHF.L.U32 R9, R4, 0x10, RZ ;  /* 0x0000001004097819 */ /* 0x008fe400000006ff */
[----:B-----5:R-:W-:Y:S01]  /*b4c0*/  SHF.L.U32 R5, R5, 0x10, RZ ;  /* 0x0000001005057819 */ /* 0x020fe200000006ff */
[--C-:B------:R-:W-:Y:S02]  /*b4d0*/  FADD.FTZ R4, R3, R100.reuse ;  /* 0x0000006403047221 */ /* 0x100fe40000010000 */
[--C-:B------:R-:W-:Y:S01]  /*b4e0*/  FADD.FTZ R9, R9, R100.reuse ;  /* 0x0000006409097221 */ /* 0x100fe20000010000 */
[----:B0-----:R-:W-:Y:S01]  /*b4f0*/  @!P1 FMUL.FTZ R133, R133, R0 ;  /* 0x0000000085859220 */ /* 0x001fe20000410000 */
[----:B------:R-:W-:Y:S01]  /*b500*/  FADD.FTZ R8, R5, R100 ;  /* 0x0000006405087221 */ /* 0x000fe20000010000 */
[----:B------:R-:W-:Y:S01]  /*b510*/  @!P2 FMUL.FTZ R0, R2, -1.4426950216293334961 ;  /* 0xbfb8aa3b0200a820 */ /* 0x000fe20000410000 */
[----:B------:R-:W-:Y:S01]  /*b520*/  @!P3 FMUL.FTZ R3, R15, -1.4426950216293334961 ;  /* 0xbfb8aa3b0f03b820 */ /* 0x000fe20000410000 */
[----:B-1----:R-:W-:Y:S01]  /*b530*/  @!P4 FMUL.FTZ R126, R126, R17 ;  /* 0x000000117e7ec220 */ /* 0x002fe20000410000 */
[----:B------:R-:W-:-:S02]  /*b540*/  FSETP.GTU.FTZ.AND P6, PT, R4, 20, PT ;  /* 0x41a000000400780b */ /* 0x000fc40003fdc000 */
[----:B------:R-:W-:Y:S01]  /*b550*/  FSETP.GTU.FTZ.AND P4, PT, R9, 20, PT ;  /* 0x41a000000900780b */ /* 0x000fe20003f9c000 */
[----:B--2---:R-:W-:Y:S01]  /*b560*/  @!P0 FMUL.FTZ R128, R128, R11 ;  /* 0x0000000b80808220 */ /* 0x004fe20000410000 */
[----:B------:R-:W-:Y:S01]  /*b570*/  FSETP.GTU.FTZ.AND P0, PT, R8, 20, PT ;  /* 0x41a000000800780b */ /* 0x000fe20003f1c000 */
[----:B------:R-:W0:Y:S01]  /*b580*/  @!P2 MUFU.EX2 R0, R0 ;  /* 0x000000000000a308 */ /* 0x000e220000000800 */
[----:B------:R-:W-:-:S03]  /*b590*/  SHF.L.U32 R7, R6, 0x10, RZ ;  /* 0x0000001006077819 */ /* 0x000fc600000006ff */
[----:B------:R-:W1:Y:S02]  /*b5a0*/  @!P3 MUFU.EX2 R3, R3 ;  /* 0x000000030003b308 */ /* 0x000e640000000800 */
[----:B------:R-:W-:Y:S02]  /*b5b0*/  FADD.FTZ R6, R7, R100 ;  /* 0x0000006407067221 */ /* 0x000fe40000010000 */
[----:B------:R-:W-:Y:S02]  /*b5c0*/  @!P6 FMUL.FTZ R5, R4, -1.4426950216293334961 ;  /* 0xbfb8aa3b0405e820 */ /* 0x000fe40000410000 */
[----:B------:R-:W-:Y:S02]  /*b5d0*/  @!P4 FMUL.FTZ R7, R9, -1.4426950216293334961 ;  /* 0xbfb8aa3b0907c820 */ /* 0x000fe40000410000 */
[----:B------:R-:W-:Y:S01]  /*b5e0*/  @!P0 FMUL.FTZ R8, R8, -1.4426950216293334961 ;  /* 0xbfb8aa3b08088820 */ /* 0x000fe20000410000 */
[----:B------:R-:W-:Y:S01]  /*b5f0*/  FSETP.GTU.FTZ.AND P1, PT, R6, 20, PT ;  /* 0x41a000000600780b */ /* 0x000fe20003f3c000 */
[----:B------:R-:W2:Y:S01]  /*b600*/  @!P6 MUFU.EX2 R5, R5 ;  /* 0x000000050005e308 */ /* 0x000ea20000000800 */
[----:B0-----:R-:W-:-:S02]  /*b610*/  @!P2 FADD.FTZ R2, R0, 1 ;  /* 0x3f8000000002a421 */ /* 0x001fc40000010000 */
[----:B------:R-:W0:Y:S01]  /*b620*/  LDS.U16 R0, [R49+0x14] ;  /* 0x0000140031007984 */ /* 0x000e220000000400 */
[----:B-1----:R-:W-:Y:S01]  /*b630*/  @!P3 FADD.FTZ R4, R3, 1 ;  /* 0x3f8000000304b421 */ /* 0x002fe20000010000 */
[----:B------:R-:W1:Y:S02]  /*b640*/  @!P4 MUFU.EX2 R7, R7 ;  /* 0x000000070007c308 */ /* 0x000e640000000800 */
[----:B------:R-:W3:Y:S02]  /*b650*/  LDS.U16 R3, [R47+0x18] ;  /* 0x000018002f037984 */ /* 0x000ee40000000400 */
[----:B------:R-:W4:Y:S04]  /*b660*/  @!P0 MUFU.EX2 R8, R8 ;  /* 0x0000000800088308 */ /* 0x000f280000000800 */
[----:B------:R5:W-:Y:S01]  /*b670*/  @!P2 MUFU.RCP R11, R2 ;  /* 0x00000002000ba308 */ /* 0x000be20000001000 */
[----:B------:R-:W-:-:S07]  /*b680*/  @!P1 FMUL.FTZ R9, R6, -1.4426950216293334961 ;  /* 0xbfb8aa3b06099820 */ /* 0x000fce0000410000 */
[----:B------:R2:W-:Y:S01]  /*b690*/  @!P3 MUFU.RCP R10, R4 ;  /* 0x00000004000ab308 */ /* 0x0005e20000001000 */
[----:B-----5:R-:W-:Y:S04]  /*b6a0*/  LDS.U16 R2, [R48+0x16] ;  /* 0x0000160030027984 */ /* 0x020fe80000000400 */
[----:B--2---:R-:W2:Y:S01]  /*b6b0*/  LDS.U16 R4, [R46+0x1a] ;  /* 0x00001a002e047984 */ /* 0x004ea20000000400 */
[----:B------:R-:W-:Y:S01]  /*b6c0*/  @!P6 FADD.FTZ R6, R5, 1 ;  /* 0x3f8000000506e421 */ /* 0x000fe20000010000 */
[----:B-1----:R-:W-:Y:S01]  /*b6d0*/  @!P4 FADD.FTZ R5, R7, 1 ;  /* 0x3f8000000705c421 */ /* 0x002fe20000010000 */
[----:B----4-:R-:W-:Y:S01]  /*b6e0*/  @!P0 FADD.FTZ R7, R8, 1 ;  /* 0x3f80000008078421 */ /* 0x010fe20000010000 */
[----:B------:R-:W1:Y:S04]  /*b6f0*/  @!P1 MUFU.EX2 R9, R9 ;  /* 0x0000000900099308 */ /* 0x000e680000000800 */
[----:B------:R4:W-:Y:S08]  /*b700*/  @!P6 MUFU.RCP R13, R6 ;  /* 0x00000006000de308 */ /* 0x0009f00000001000 */
[----:B------:R-:W5:Y:S01]  /*b710*/  @!P0 MUFU.RCP R7, R7 ;  /* 0x0000000700078308 */ /* 0x000f620000001000 */
[----:B----4-:R-:W4:Y:S01]  /*b720*/  LDS.U16 R6, [R43+0x1e] ;  /* 0x00001e002b067984 */ /* 0x010f220000000400 */
[----:B-1----:R-:W-:-:S06]  /*b730*/  @!P1 FADD.FTZ R9, R9, 1 ;  /* 0x3f80000009099421 */ /* 0x002fcc0000010000 */
[----:B------:R1:W2:Y:S02]  /*b740*/  @!P4 MUFU.RCP R12, R5 ;  /* 0x00000005000cc308 */ /* 0x0002a40000001000 */
[----:B-1----:R-:W1:Y:S01]  /*b750*/  LDS.U16 R5, [R45+0x1c] ;  /* 0x00001c002d057984 */ /* 0x002e620000000400 */
[----:B------:R-:W-:Y:S01]  /*b760*/  BAR.SYNC.DEFER_BLOCKING 0x0 ;  /* 0x0000000000007b1d */ /* 0x000fe20000010000 */
[----:B-----5:R-:W-:-:S05]  /*b770*/  @!P0 FMUL.FTZ R136, R136, R7 ;  /* 0x0000000788888220 */ /* 0x020fca0000410000 */
[----:B------:R5:W4:Y:S01]  /*b780*/  @!P1 MUFU.RCP R8, R9 ;  /* 0x0000000900089308 */ /* 0x000b220000001000 */
[----:B0-----:R-:W-:Y:S01]  /*b790*/  IMAD.U32 R7, R0, 0x10000, RZ ;  /* 0x0001000000077824 */ /* 0x001fe200078e00ff */
[----:B---3--:R-:W-:-:S03]  /*b7a0*/  SHF.L.U32 R3, R3, 0x10, RZ ;  /* 0x0000001003037819 */ /* 0x008fc600000006ff */
[--C-:B------:R-:W-:Y:S01]  /*b7b0*/  FADD.FTZ R0, R7, R100.reuse ;  /* 0x0000006407007221 */ /* 0x100fe20000010000 */
[----:B--2---:R-:W-:Y:S02]  /*b7c0*/  SHF.L.U32 R7, R4, 0x10, RZ ;  /* 0x0000001004077819 */ /* 0x004fe400000006ff */
[----:B-----5:R-:W-:Y:S01]  /*b7d0*/  SHF.L.U32 R9, R2, 0x10, RZ ;  /* 0x0000001002097819 */ /* 0x020fe200000006ff */
[--C-:B------:R-:W-:Y:S02]  /*b7e0*/  FADD.FTZ R4, R3, R100.reuse ;  /* 0x0000006403047221 */ /* 0x100fe40000010000 */
[--C-:B------:R-:W-:Y:S02]  /*b7f0*/  FADD.FTZ R7, R7, R100.reuse ;  /* 0x0000006407077221 */ /* 0x100fe40000010000 */
[----:B------:R-:W-:Y:S01]  /*b800*/  FADD.FTZ R9, R9, R100 ;  /* 0x0000006409097221 */ /* 0x000fe20000010000 */
[----:B------:R-:W-:Y:S01]  /*b810*/  @!P2 FMUL.FTZ R130, R130, R11 ;  /* 0x0000000b8282a220 */ /* 0x000fe20000410000 */
[----:B------:R-:W-:Y:S01]  /*b820*/  @!P4 FMUL.FTZ R139, R139, R12 ;  /* 0x0000000c8b8bc220 */ /* 0x000fe20000410000 */
[----:B------:R-:W-:Y:S01]  /*b830*/  STS.U16 [R59], R116 ;  /* 0x000000743b007388 */ /* 0x000fe20000000400 */
[----:B----4-:R-:W-:Y:S01]  /*b840*/  @!P1 FMUL.FTZ R141, R141, R8 ;  /* 0x000000088d8d9220 */ /* 0x010fe20000410000 */
[----:B------:R-:W-:-:S02]  /*b850*/  FSETP.GTU.FTZ.AND P1, PT, R4, 20, PT ;  /* 0x41a000000400780b */ /* 0x000fc40003f3c000 */
[----:B------:R-:W-:Y:S01]  /*b860*/  STS.U16 [R58+0x2], R29 ;  /* 0x0000021d3a007388 */ /* 0x000fe20000000400 */
[----:B------:R-:W-:Y:S01]  /*b870*/  @!P6 FMUL.FTZ R134, R134, R13 ;  /* 0x0000000d8686e220 */ /* 0x000fe20000410000 */
[----:B------:R-:W-:Y:S02]  /*b880*/  FSETP.GTU.FTZ.AND P2, PT, R9, 20, PT ;  /* 0x41a000000900780b */ /* 0x000fe40003f5c000 */
[----:B------:R-:W-:Y:S01]  /*b890*/  STS.U16 [R57+0x4], R114 ;  /* 0x0000047239007388 */ /* 0x000fe20000000400 */
[----:B------:R-:W-:Y:S02]  /*b8a0*/  FSETP.GTU.FTZ.AND P4, PT, R7, 20, PT ;  /* 0x41a000000700780b */ /* 0x000fe40003f9c000 */
[----:B------:R-:W-:Y:S01]  /*b8b0*/  FSETP.GTU.FTZ.AND P6, PT, R0, 20, PT ;  /* 0x41a000000000780b */ /* 0x000fe20003fdc000 */
[----:B------:R-:W-:Y:S01]  /*b8c0*/  STS.U16 [R56+0x6], R28 ;  /* 0x0000061c38007388 */ /* 0x000fe20000000400 */
[----:B------:R-:W-:Y:S02]  /*b8d0*/  PRMT R25, R108, 0x7632, R25 ;  /* 0x000076326c197816 */ /* 0x000fe40000000019 */
[----:B------:R-:W-:Y:S01]  /*b8e0*/  F2FP.BF16.F32.PACK_AB R104, R104, R107 ;  /* 0x0000006b6868723e */ /* 0x000fe200000010ff */
[----:B------:R-:W-:Y:S01]  /*b8f0*/  STS.U16 [R55+0x8], R112 ;  /* 0x0000087037007388 */ /* 0x000fe20000000400 */
[----:B------:R-:W-:-:S02]  /*b900*/  PRMT R24, R106, 0x7632, R24 ;  /* 0x000076326a187816 */ /* 0x000fc40000000018 */
[----:B------:R-:W-:Y:S01]  /*b910*/  F2FP.BF16.F32.PACK_AB R102, R102, R105 ;  /* 0x000000696666723e */ /* 0x000fe200000010ff */
[----:B------:R-:W-:Y:S01]  /*b920*/  STS.U16 [R54+0xa], R27 ;  /* 0x00000a1b36007388 */ /* 0x000fe20000000400 */
[----:B------:R-:W-:-:S03]  /*b930*/  PRMT R23, R104, 0x7632, R23 ;  /* 0x0000763268177816 */ /* 0x000fc60000000017 */
[----:B------:R-:W-:Y:S01]  /*b940*/  STS.U16 [R53+0xc], R110 ;  /* 0x00000c6e35007388 */ /* 0x000fe20000000400 */
[----:B------:R-:W-:-:S03]  /*b950*/  SHF.L.U32 R3, R6, 0x10, RZ ;  /* 0x0000001006037819 */ /* 0x000fc600000006ff */
[----:B------:R-:W-:Y:S01]  /*b960*/  STS.U16 [R52+0xe], R26 ;  /* 0x00000e1a34007388 */ /* 0x000fe20000000400 */
[----:B------:R-:W-:-:S03]  /*b970*/  PRMT R8, R102, 0x7632, R8 ;  /* 0x0000763266087816 */ /* 0x000fc60000000008 */
[----:B------:R-:W-:Y:S01]  /*b980*/  STS.U16 [R51+0x10], R108 ;  /* 0x0000106c33007388 */ /* 0x000fe20000000400 */
[----:B------:R-:W-:-:S03]  /*b990*/  @!P3 FMUL.FTZ R135, R135, R10 ;  /* 0x0000000a8787b220 */ /* 0x000fc60000410000 */
[----:B------:R-:W-:Y:S01]  /*b9a0*/  STS.U16 [R50+0x12], R25 ;  /* 0x0000121932007388 */ /* 0x000fe20000000400 */
[----:B------:R-:W-:-:S03]  /*b9b0*/  MOV R10, UR27 ;  /* 0x0000001b000a7c02 */ /* 0x000fc60008000f00 */
[----:B------:R-:W-:Y:S01]  /*b9c0*/  STS.U16 [R49+0x14], R106 ;  /* 0x0000146a31007388 */ /* 0x000fe20000000400 */
[----:B------:R-:W-:-:S03]  /*b9d0*/  FADD.FTZ R6, R3, R100 ;  /* 0x0000006403067221 */ /* 0x000fc60000010000 */
[----:B------:R-:W-:Y:S01]  /*b9e0*/  STS.U16 [R48+0x16], R24 ;  /* 0x0000161830007388 */ /* 0x000fe20000000400 */
[----:B------:R-:W-:-:S03]  /*b9f0*/  @!P1 FMUL.FTZ R3, R4, -1.4426950216293334961 ;  /* 0xbfb8aa3b04039820 */ /* 0x000fc60000410000 */
[----:B------:R-:W-:Y:S01]  /*ba00*/  STS.U16 [R47+0x18], R104 ;  /* 0x000018682f007388 */ /* 0x000fe20000000400 */
[----:B-1----:R-:W-:-:S03]  /*ba10*/  IMAD.U32 R5, R5, 0x10000, RZ ;  /* 0x0001000005057824 */ /* 0x002fc600078e00ff */
[----:B------:R-:W-:Y:S01]  /*ba20*/  STS.U16 [R46+0x1a], R23 ;  /* 0x00001a172e007388 */ /* 0x000fe20000000400 */
[----:B------:R-:W-:Y:S01]  /*ba30*/  @!P2 FMUL.FTZ R2, R9, -1.4426950216293334961 ;  /* 0xbfb8aa3b0902a820 */ /* 0x000fe20000410000 */
[----:B------:R-:W-:Y:S02]  /*ba40*/  @!P4 FMUL.FTZ R4, R7, -1.4426950216293334961 ;  /* 0xbfb8aa3b0704c820 */ /* 0x000fe40000410000 */
[----:B------:R-:W-:Y:S01]  /*ba50*/  STS.U16 [R45+0x1c], R102 ;  /* 0x00001c662d007388 */ /* 0x000fe20000000400 */
[----:B------:R-:W-:-:S03]  /*ba60*/  @!P6 FMUL.FTZ R0, R0, -1.4426950216293334961 ;  /* 0xbfb8aa3b0000e820 */ /* 0x000fc60000410000 */
[----:B------:R0:W-:Y:S01]  /*ba70*/  STS.U16 [R43+0x1e], R8 ;  /* 0x00001e082b007388 */ /* 0x0001e20000000400 */
[----:B------:R-:W-:-:S03]  /*ba80*/  NOP ;  /* 0x0000000000007918 */ /* 0x000fc60000000000 */
[----:B------:R-:W-:Y:S01]  /*ba90*/  LDS.U16 R7, [R75] ;  /* 0x000000004b077984 */ /* 0x000fe20000000400 */
        /* <DEDUP_REMOVED lines=18> */
[----:B------:R-:W-:-:S02]  /*bbc0*/  FSETP.GTU.FTZ.AND P0, PT, R5, 20, PT ;  /* 0x41a000000500780b */ /* 0x000fc40003f1c000 */
[----:B------:R-:W-:Y:S01]  /*bbd0*/  FSETP.GTU.FTZ.AND P3, PT, R6, 20, PT ;  /* 0x41a000000600780b */ /* 0x000fe20003f7c000 */
[----:B------:R-:W2:Y:S04]  /*bbe0*/  @!P1 MUFU.EX2 R3, R3 ;  /* 0x0000000300039308 */ /* 0x000ea80000000800 */
[----:B------:R-:W3:Y:S01]  /*bbf0*/  @!P2 MUFU.EX2 R2, R2 ;  /* 0x000000020002a308 */ /* 0x000ee20000000800 */
[----:B-1----:R-:W-:-:S05]  /*bc00*/  @!P6 FADD.FTZ R0, R0, 1 ;  /* 0x3f8000000000e421 */ /* 0x002fca0000010000 */
[----:B------:R-:W-:Y:S01]  /*bc10*/  @!P0 FMUL.FTZ R5, R5, -1.4426950216293334961 ;  /* 0xbfb8aa3b05058820 */ /* 0x000fe20000410000 */
[----:B------:R1:W4:Y:S01]  /*bc20*/  @!P6 MUFU.RCP R39, R0 ;  /* 0x000000000027e308 */ /* 0x0003220000001000 */
[----:B------:R-:W-:Y:S07]  /*bc30*/  BAR.SYNC.DEFER_BLOCKING 0x0 ;  /* 0x0000000000007b1d */ /* 0x000fee0000010000 */
[----:B------:R-:W5:Y:S01]  /*bc40*/  @!P0 MUFU.EX2 R5, R5 ;  /* 0x0000000500058308 */ /* 0x000f620000000800 */
[----:B------:R-:W-:Y:S01]  /*bc50*/  @!P3 FMUL.FTZ R6, R6, -1.4426950216293334961 ;  /* 0xbfb8aa3b0606b820 */ /* 0x000fe20000410000 */
[----:B--2---:R-:W-:Y:S01]  /*bc60*/  @!P1 FADD.FTZ R3, R3, 1 ;  /* 0x3f80000003039421 */ /* 0x004fe20000010000 */
[----:B---3--:R-:W-:Y:S01]  /*bc70*/  @!P2 FADD.FTZ R2, R2, 1 ;  /* 0x3f8000000202a421 */ /* 0x008fe20000010000 */
[----:B------:R-:W-:Y:S01]  /*bc80*/  UMOV UR6, UR25 ;  /* 0x0000001900067c82 */ /* 0x000fe20008000000 */
[----:B------:R-:W-:Y:S01]  /*bc90*/  UMOV UR7, URZ ;  /* 0x000000ff00077c82 */ /* 0x000fe20008000000 */
[----:B-1----:R-:W1:Y:S01]  /*bca0*/  LDS R0, [UR26+0x840] ;  /* 0x0008401aff007984 */ /* 0x002e620008000800 */
[----:B------:R-:W-:Y:S01]  /*bcb0*/  UIMAD.WIDE.U32 UR8, UR31, UR10, UR6 ;  /* 0x0000000a1f0872a5 */ /* 0x000fe2000f8e0006 */
[----:B------:R-:W2:Y:S01]  /*bcc0*/  @!P4 MUFU.EX2 R4, R4 ;  /* 0x000000040004c308 */ /* 0x000ea20000000800 */
[----:B-----5:R-:W-:-:S02]  /*bcd0*/  @!P0 FADD.FTZ R5, R5, 1 ;  /* 0x3f80000005058421 */ /* 0x020fc40000010000 */
[----:B------:R-:W-:Y:S01]  /*bce0*/  UIMAD UR9, UR31, UR11, UR9 ;  /* 0x0000000b1f0972a4 */ /* 0x000fe2000f8e0209 */
[----:B------:R-:W3:Y:S01]  /*bcf0*/  @!P3 MUFU.EX2 R6, R6 ;  /* 0x000000060006b308 */ /* 0x000ee20000000800 */
[----:B------:R-:W5:Y:S03]  /*bd00*/  LDCU.64 UR10, c[0x0][0x550] ;  /* 0x0000aa00ff0a77ac */ /* 0x000f660008000a00 */
[----:B------:R-:W5:Y:S08]  /*bd10*/  @!P1 MUFU.RCP R3, R3 ;  /* 0x0000000300039308 */ /* 0x000f700000001000 */
[----:B------:R-:W1:Y:S01]  /*bd20*/  @!P2 MUFU.RCP R2, R2 ;  /* 0x000000020002a308 */ /* 0x000e620000001000 */
[----:B------:R-:W-:-:S07]  /*bd30*/  UIMAD.WIDE.U32 UR8, UR30, UR32, UR8 ;  /* 0x000000201e0872a5 */ /* 0x000fce000f8e0008 */
[----:B------:R-:W1:Y:S01]  /*bd40*/  @!P0 MUFU.RCP R5, R5 ;  /* 0x0000000500058308 */ /* 0x000e620000001000 */
[----:B------:R-:W-:Y:S01]  /*bd50*/  UIMAD UR9, UR30, UR33, UR9 ;  /* 0x000000211e0972a4 */ /* 0x000fe2000f8e0209 */
[----:B--2---:R-:W-:Y:S01]  /*bd60*/  @!P4 FADD.FTZ R4, R4, 1 ;  /* 0x3f8000000404c421 */ /* 0x004fe20000010000 */
[----:B---3--:R-:W-:Y:S01]  /*bd70*/  @!P3 FADD.FTZ R6, R6, 1 ;  /* 0x3f8000000606b421 */ /* 0x008fe20000010000 */
[----:B----4-:R-:W-:Y:S01]  /*bd80*/  @!P6 FMUL.FTZ R140, R140, R39 ;  /* 0x000000278c8ce220 */ /* 0x010fe20000410000 */
[----:B0-----:R-:W-:Y:S01]  /*bd90*/  IADD3 R8, P6, PT, R94, UR8, RZ ;  /* 0x000000085e087c10 */ /* 0x001fe2000ffde0ff */
[----:B-----5:R-:W-:Y:S02]  /*bda0*/  @!P1 FMUL.FTZ R142, R142, R3 ;  /* 0x000000038e8e9220 */ /* 0x020fe40000410000 */
[----:B------:R-:W0:Y:S01]  /*bdb0*/  @!P4 MUFU.RCP R4, R4 ;  /* 0x000000040004c308 */ /* 0x000e220000001000 */
[----:B------:R-:W-:Y:S01]  /*bdc0*/  IADD3.X R3, PT, PT, RZ, UR9, RZ, P6, !PT ;  /* 0x00000009ff037c10 */ /* 0x000fe2000b7fe4ff */
[----:B-1----:R-:W-:Y:S01]  /*bdd0*/  @!P2 FMUL.FTZ R145, R145, R2 ;  /* 0x000000029191a220 */ /* 0x002fe20000410000 */
        /* <DEDUP_REMOVED lines=13> */
[----:B------:R-:W-:Y:S01]  /*beb0*/  ISETP.GE.AND P1, PT, R88, R0, PT ;  /* 0x000000005800720c */ /* 0x000fe20003f26270 */
        /* <DEDUP_REMOVED lines=42> */
[----:B0-----:R-:W-:-:S02]  /*c160*/  PRMT R4, R0, 0x7610, R4 ;  /* 0x0000761000047816 */ /* 0x001fc40000000004 */
[----:B------:R-:W-:Y:S01]  /*c170*/  F2FP.BF16.F32.PACK_AB R0, R145, R140 ;  /* 0x0000008c9100723e */ /* 0x000fe200000010ff */
[----:B------:R-:W-:Y:S01]  /*c180*/  STS.U16 [R56+0x6], R28 ;  /* 0x0000061c38007388 */ /* 0x000fe20000000400 */
[----:B--2---:R-:W-:Y:S02]  /*c190*/  PRMT R5, R2, 0x7610, R5 ;  /* 0x0000761002057816 */ /* 0x004fe40000000005 */
[----:B------:R-:W-:Y:S01]  /*c1a0*/  F2FP.BF16.F32.PACK_AB R2, R147, R142 ;  /* 0x0000008e9302723e */ /* 0x000fe200000010ff */
[----:B------:R-:W-:Y:S01]  /*c1b0*/  STS.U16 [R55+0x8], R6 ;  /* 0x0000080637007388 */ /* 0x000fe20000000400 */
[C---:B----4-:R-:W-:Y:S02]  /*c1c0*/  PRMT R3, R0.reuse, 0x7610, R3 ;  /* 0x0000761000037816 */ /* 0x050fe40000000003 */
[----:B------:R-:W-:Y:S01]  /*c1d0*/  PRMT R24, R0, 0x7632, R24 ;  /* 0x0000763200187816 */ /* 0x000fe20000000018 */
[----:B------:R-:W-:Y:S01]  /*c1e0*/  STS.U16 [R54+0xa], R27 ;  /* 0x00000a1b36007388 */ /* 0x000fe20000000400 */
[----:B------:R-:W-:-:S03]  /*c1f0*/  F2FP.BF16.F32.PACK_AB R0, R151, R146 ;  /* 0x000000929700723e */ /* 0x000fc600000010ff */
[----:B------:R0:W-:Y:S01]  /*c200*/  STS.U16 [R53+0xc], R4 ;  /* 0x00000c0435007388 */ /* 0x0001e20000000400 */
[----:B------:R-:W-:-:S03]  /*c210*/  PRMT R23, R2, 0x7632, R23 ;  /* 0x0000763202177816 */ /* 0x000fc60000000017 */
[----:B------:R-:W-:Y:S04]  /*c220*/  STS.U16 [R52+0xe], R26 ;  /* 0x00000e1a34007388 */ /* 0x000fe80000000400 */
[----:B------:R-:W-:Y:S01]  /*c230*/  STS.U16 [R51+0x10], R5 ;  /* 0x0000100533007388 */ /* 0x000fe20000000400 */
[----:B0-----:R-:W-:-:S03]  /*c240*/  PRMT R4, R0, 0x7632, R4 ;  /* 0x0000763200047816 */ /* 0x001fc60000000004 */
        /* <DEDUP_REMOVED lines=28> */
[----:B------:R-:W-:Y:S01]  /*c410*/  UIMAD UR7, UR31, UR9, UR7 ;  /* 0x000000091f0772a4 */ /* 0x000fe2000f8e0207 */
[----:B------:R-:W4:Y:S03]  /*c420*/  LDCU.64 UR8, c[0x0][0x560] ;  /* 0x0000ac00ff0877ac */ /* 0x000f260008000a00 */
[----:B---3--:R-:W-:-:S04]  /*c430*/  UIMAD.WIDE.U32 UR6, UR30, UR10, UR6 ;  /* 0x0000000a1e0672a5 */ /* 0x008fc8000f8e0006 */
[----:B------:R-:W-:Y:S02]  /*c440*/  UIMAD UR7, UR30, UR11, UR7 ;  /* 0x0000000b1e0772a4 */ /* 0x000fe4000f8e0207 */
[----:B0-----:R-:W-:Y:S01]  /*c450*/  IADD3 R3, P0, PT, R94, UR6, RZ ;  /* 0x000000065e037c10 */ /* 0x001fe2000ff1e0ff */
[----:B------:R-:W-:-:S04]  /*c460*/  FADD.FTZ R129, R129, R98 ;  /* 0x0000006281817221 */ /* 0x000fc80000010000 */
[----:B--2---:R-:W-:Y:S02]  /*c470*/  IMAD.X R4, RZ, RZ, UR7, P0 ;  /* 0x00000007ff047e24 */ /* 0x004fe400080e06ff */
[----:B------:R-:W-:Y:S01]  /*c480*/  FADD.FTZ R129, R129, R126 ;  /* 0x0000007e81817221 */ /* 0x000fe20000010000 */
[----:B----4-:R-:W-:-:S03]  /*c490*/  LEA R2, P2, R3, UR8, 0x1 ;  /* 0x0000000803027c11 */ /* 0x010fc6000f8408ff */
[----:B------:R-:W-:Y:S01]  /*c4a0*/  FADD.FTZ R128, R129, R128 ;  /* 0x0000008081807221 */ /* 0x000fe20000010000 */
[----:B------:R-:W-:-:S03]  /*c4b0*/  LEA.HI.X R3, R3, UR9, R4, 0x1, P2 ;  /* 0x0000000903037c11 */ /* 0x000fc600090f0c04 */
[----:B------:R-:W-:Y:S01]  /*c4c0*/  FADD.FTZ R133, R128, R133 ;  /* 0x0000008580857221 */ /* 0x000fe20000010000 */
[-C--:B-1----:R-:W-:Y:S02]  /*c4d0*/  ISETP.GE.AND P1, PT, R91, R0.reuse, PT ;  /* 0x000000005b00720c */ /* 0x082fe40003f26270 */
[-C--:B------:R-:W-:Y:S02]  /*c4e0*/  ISETP.GE.AND P2, PT, R88, R0.reuse, PT ;  /* 0x000000005800720c */ /* 0x080fe40003f46270 */
[-C--:B------:R-:W-:Y:S02]  /*c4f0*/  ISETP.GE.AND P3, PT, R87, R0.reuse, PT ;  /* 0x000000005700720c */ /* 0x080fe40003f66270 */
[-C--:B------:R-:W-:Y:S02]  /*c500*/  ISETP.GE.AND P4, PT, R86, R0.reuse, PT ;  /* 0x000000005600720c */ /* 0x080fe40003f86270 */
[-C--:B------:R-:W-:Y:S02]  /*c510*/  ISETP.GE.AND P5, PT, R85, R0.reuse, PT ;  /* 0x000000005500720c */ /* 0x080fe40003fa6270 */
        /* <DEDUP_REMOVED lines=51> */
.L_x_3940:
        /* <DEDUP_REMOVED lines=38> */
[----:B0-----:R-:W-:Y:S01]  /*cab0*/  MOV R3, UR5 ;  /* 0x0000000500037c02 */ /* 0x001fe20008000f00 */
[----:B-1----:R-:W-:-:S05]  /*cac0*/  FADD.FTZ R5, R4, R5 ;  /* 0x0000000504057221 */ /* 0x002fca0000010000 */
[----:B------:R1:W-:Y:S02]  /*cad0*/  REDG.E.ADD.F32.FTZ.RN.STRONG.GPU desc[UR28][R2.64], R5 ;  /* 0x00000005020079a6 */ /* 0x0003e4000c12f31c */
.L_x_4022:
[----:B------:R-:W-:Y:S05]  /*cae0*/  BSYNC.RECONVERGENT B0 ;  /* 0x0000000000007941 */ /* 0x000fea0003800200 */
.L_x_4021:
        /* <DEDUP_REMOVED lines=39> */
.L_x_4024:
[----:B------:R-:W-:Y:S05]  /*cd60*/  BSYNC.RECONVERGENT B0 ;  /* 0x0000000000007941 */ /* 0x000fea0003800200 */
.L_x_4023:
[----:B------:R-:W-:Y:S05]  /*cd70*/  @P0 EXIT ;  /* 0x000000000000094d */ /* 0x000fea0003800000 */
[----:B------:R-:W2:Y:S01]  /*cd80*/  S2UR UR12, SR_CTAID.Y ;  /* 0x00000000000c79c3 */ /* 0x000ea20000002600 */
[----:B------:R-:W2:Y:S01]  /*cd90*/  LDCU.64 UR8, c[0x0][0x4a8] ;  /* 0x00009500ff0877ac */ /* 0x000ea20008000a00 */
[----:B------:R-:W-:Y:S01]  /*cda0*/  BSSY.RECONVERGENT B0, `(.L_x_4025) ;  /* 0x0000025000007945 */ /* 0x000fe20003800200 */
[----:B------:R-:W-:Y:S01]  /*cdb0*/  MOV R0, R10 ;  /* 0x0000000a00007202 */ /* 0x000fe20000000f00 */
[----:B------:R-:W3:Y:S04]  /*cdc0*/  LDCU.64 UR10, c[0x0][0x4c8] ;  /* 0x00009900ff0a77ac */ /* 0x000ee80008000a00 */
[----:B------:R-:W4:Y:S01]  /*cdd0*/  S2UR UR13, SR_CgaCtaId ;  /* 0x00000000000d79c3 */ /* 0x000f220000008800 */
[----:B------:R-:W1:Y:S01]  /*cde0*/  LDCU UR14, c[0x0][0x360] ;  /* 0x00006c00ff0e77ac */ /* 0x000e620008000800 */
[----:B------:R-:W1:Y:S06]  /*cdf0*/  LDCU.128 UR16, c[0x0][0x530] ;  /* 0x0000a600ff1077ac */ /* 0x000e6c0008000c00 */
[----:B0-----:R-:W0:Y:S08]  /*ce00*/  LDC.64 R14, c[0x0][0x4b0] ;  /* 0x00012c00ff0e7b82 */ /* 0x001e300000000a00 */
[----:B------:R-:W0:Y:S01]  /*ce10*/  LDC.64 R16, c[0x0][0x4d0] ;  /* 0x00013400ff107b82 */ /* 0x000e220000000a00 */
[----:B--2---:R-:W-:-:S02]  /*ce20*/  UIMAD.WIDE.U32 UR4, UR12, UR8, URZ ;  /* 0x000000080c0472a5 */ /* 0x004fc4000f8e00ff */
[----:B---3--:R-:W-:Y:S01]  /*ce30*/  UIMAD.WIDE.U32 UR6, UR12, UR10, URZ ;  /* 0x0000000a0c0672a5 */ /* 0x008fe2000f8e00ff */
[----:B------:R-:W-:Y:S01]  /*ce40*/  UMOV UR8, 0x400 ;  /* 0x0000040000087882 */ /* 0x000fe20000000000 */
[----:B------:R-:W-:Y:S02]  /*ce50*/  UIMAD UR9, UR12, UR9, UR5 ;  /* 0x000000090c0972a4 */ /* 0x000fe4000f8e0205 */
[----:B------:R-:W-:Y:S02]  /*ce60*/  UIMAD UR11, UR12, UR11, UR7 ;  /* 0x0000000b0c0b72a4 */ /* 0x000fe4000f8e0207 */
[----:B-1--4-:R-:W-:-:S12]  /*ce70*/  ULEA UR13, UR13, UR8, 0x18 ;  /* 0x000000080d0d7291 */ /* 0x012fd8000f8ec0ff */
.L_x_4026:
[C---:B-1----:R-:W-:Y:S01]  /*ce80*/  LEA R8, R0.reuse, UR13, 0x2 ;  /* 0x0000000d00087c11 */ /* 0x042fe2000f8e10ff */
[----:B------:R-:W-:Y:S01]  /*ce90*/  UMOV UR8, UR4 ;  /* 0x0000000400087c82 */ /* 0x000fe20008000000 */
[----:B------:R-:W-:Y:S01]  /*cea0*/  SHF.R.S32.HI R3, RZ, 0x1f, R0 ;  /* 0x0000001fff037819 */ /* 0x000fe20000011400 */
[----:B------:R-:W-:Y:S02]  /*ceb0*/  UMOV UR10, UR6 ;  /* 0x00000006000a7c82 */ /* 0x000fe40008000000 */
[----:B------:R-:W1:Y:S01]  /*cec0*/  LDS R11, [R8+0x2e10] ;  /* 0x002e1000080b7984 */ /* 0x000e620000000800 */
[----:B0-----:R-:W-:-:S03]  /*ced0*/  IMAD.WIDE.U32 R6, R0, R16, UR10 ;  /* 0x0000000a00067e25 */ /* 0x001fc6000f8e0010 */
[----:B------:R0:W2:Y:S01]  /*cee0*/  LDS R13, [R8+0x3210] ;  /* 0x00321000080d7984 */ /* 0x0000a20000000800 */
[C---:B------:R-:W-:Y:S02]  /*cef0*/  IMAD R4, R3.reuse, R14, RZ ;  /* 0x0000000e03047224 */ /* 0x040fe400078e02ff */
[----:B------:R-:W-:Y:S02]  /*cf00*/  IMAD R9, R3, R16, RZ ;  /* 0x0000001003097224 */ /* 0x000fe400078e02ff */
[----:B------:R-:W-:Y:S01]  /*cf10*/  IMAD.WIDE.U32 R2, R0, R14, UR8 ;  /* 0x0000000800027e25 */ /* 0x000fe2000f8e000e */
[----:B0-----:R-:W-:-:S03]  /*cf20*/  LEA R8, P1, R6, UR18, 0x2 ;  /* 0x0000001206087c11 */ /* 0x001fc6000f8210ff */
        /* <DEDUP_REMOVED lines=9> */
[----:B-1----:R1:W-:Y:S04]  /*cfc0*/  REDG.E.ADD.F32.FTZ.RN.STRONG.GPU desc[UR28][R4.64], R11 ;  /* 0x0000000b040079a6 */ /* 0x0023e8000c12f31c */
[----:B--2---:R1:W-:Y:S06]  /*cfd0*/  REDG.E.ADD.F32.FTZ.RN.STRONG.GPU desc[UR28][R8.64], R13 ;  /* 0x0000000d080079a6 */ /* 0x0043ec000c12f31c */
[----:B------:R-:W-:Y:S05]  /*cfe0*/  @!P0 BRA `(.L_x_4026) ;  /* 0xfffffffc00a48947 */ /* 0x000fea000383ffff */
[----:B------:R-:W-:Y:S05]  /*cff0*/  BSYNC.RECONVERGENT B0 ;  /* 0x0000000000007941 */ /* 0x000fea0003800200 */
.L_x_4025:
[----:B------:R-:W-:Y:S05]  /*d000*/  EXIT ;  /* 0x000000000000794d */ /* 0x000fea0003800000 */
.L_x_3979:
[----:B------:R-:W-:Y:S01]  /*d010*/  MOV R231, R220 ;  /* 0x000000dc00e77202 */ /* 0x000fe20000000f00 */
[----:B------:R-:W-:Y:S02]  /*d020*/  IMAD.MOV.U32 R224, RZ, RZ, 0x1 ;  /* 0x00000001ffe07424 */ /* 0x000fe400078e00ff */
[----:B------:R-:W-:Y:S01]  /*d030*/  HFMA2 R233, -RZ, RZ, 0, 0 ;  /* 0x00000000ffe97431 */ /* 0x000fe200000001ff */
[----:B------:R-:W-:-:S07]  /*d040*/  MOV R6, 0xffffffff ;  /* 0xffffffff00067802 */ /* 0x000fce0000000f00 */
[----:B01---5:R-:W-:Y:S05]  /*d050*/  WARPSYNC.COLLECTIVE R6, `(.L_x_4027) ;  /* 0x0000000006087348 */ /* 0x023fea0003c00000 */
[----:B------:R2:W3:Y:S02]  /*d060*/  SHFL.UP P6, R4, R231, R224, R233 ;  /* 0x040000e0e7047389 */ /* 0x0004e400000c00e9 */
[----:B0123-5:R-:W-:Y:S05]  /*d070*/  ENDCOLLECTIVE ;  /* 0x000000000000791b */ /* 0x02ffea0003800000 */
.L_x_4027:
[----:B------:R-:W-:Y:S01]  /*d080*/  IMAD.MOV.U32 R231, RZ, RZ, R5 ;  /* 0x000000ffffe77224 */ /* 0x000fe200078e0005 */
[----:B------:R-:W-:-:S07]  /*d090*/  MOV R7, R4 ;  /* 0x0000000400077202 */ /* 0x000fce0000000f00 */
[----:B------:R-:W-:Y:S05]  /*d0a0*/  WARPSYNC.COLLECTIVE R6, `(.L_x_4028) ;  /* 0x0000000006087348 */ /* 0x000fea0003c00000 */
[----:B------:R0:W1:Y:S02]  /*d0b0*/  SHFL.UP P6, R4, R231, R224, R233 ;  /* 0x040000e0e7047389 */ /* 0x00006400000c00e9 */
[----:B01----:R-:W-:Y:S05]  /*d0c0*/  ENDCOLLECTIVE ;  /* 0x000000000000791b */ /* 0x003fea0003800000 */
.L_x_4028:
        /* <DEDUP_REMOVED lines=8> */
.L_x_4029:
[----:B------:R-:W-:Y:S01]  /*d150*/  IMAD.MOV.U32 R231, RZ, RZ, R223 ;  /* 0x000000ffffe77224 */ /* 0x000fe200078e00df */
[----:B------:R-:W-:-:S07]  /*d160*/  MOV R7, R4 ;  /* 0x0000000400077202 */ /* 0x000fce0000000f00 */
[----:B------:R-:W-:Y:S05]  /*d170*/  WARPSYNC.COLLECTIVE R6, `(.L_x_4030) ;  /* 0x0000000006087348 */ /* 0x000fea0003c00000 */
[----:B------:R0:W1:Y:S02]  /*d180*/  SHFL.UP P6, R4, R231, R224, R233 ;  /* 0x040000e0e7047389 */ /* 0x00006400000c00e9 */
[----:B01----:R-:W-:Y:S05]  /*d190*/  ENDCOLLECTIVE ;  /* 0x000000000000791b */ /* 0x003fea0003800000 */
.L_x_4030:
        /* <DEDUP_REMOVED lines=8> */
.L_x_4031:
[----:B------:R-:W-:Y:S01]  /*d220*/  IMAD.MOV.U32 R231, RZ, RZ, R229 ;  /* 0x000000ffffe77224 */ /* 0x000fe200078e00e5 */
[----:B------:R-:W-:-:S07]  /*d230*/  MOV R5, R4 ;  /* 0x0000000400057202 */ /* 0x000fce0000000f00 */
[----:B------:R-:W-:Y:S05]  /*d240*/  WARPSYNC.COLLECTIVE R6, `(.L_x_4032) ;  /* 0x0000000006087348 */ /* 0x000fea0003c00000 */
[----:B------:R0:W1:Y:S02]  /*d250*/  SHFL.UP P6, R4, R231, R224, R233 ;  /* 0x040000e0e7047389 */ /* 0x00006400000c00e9 */
[----:B01----:R-:W-:Y:S05]  /*d260*/  ENDCOLLECTIVE ;  /* 0x000000000000791b */ /* 0x003fea0003800000 */
.L_x_4032:
        /* <DEDUP_REMOVED lines=8> */
.L_x_4033:
[----:B------:R-:W-:Y:S01]  /*d2f0*/  IMAD.MOV.U32 R231, RZ, RZ, R7 ;  /* 0x000000ffffe77224 */ /* 0x000fe200078e0007 */
[----:B------:R-:W-:-:S07]  /*d300*/  MOV R5, R4 ;  /* 0x0000000400057202 */ /* 0x000fce0000000f00 */
[----:B------:R-:W-:Y:S05]  /*d310*/  WARPSYNC.COLLECTIVE R6, `(.L_x_4034) ;  /* 0x0000000006087348 */ /* 0x000fea0003c00000 */
[----:B------:R0:W1:Y:S02]  /*d320*/  SHFL.UP P6, R4, R231, R224, R233 ;  /* 0x040000e0e7047389 */ /* 0x00006400000c00e9 */
[----:B01----:R-:W-:Y:S05]  /*d330*/  ENDCOLLECTIVE ;  /* 0x000000000000791b */ /* 0x003fea0003800000 */
.L_x_4034:
        /* <DEDUP_REMOVED lines=8> */
.L_x_4035:
[----:B------:R-:W-:Y:S01]  /*d3c0*/  IMAD.MOV.U32 R231, RZ, RZ, R5 ;  /* 0x000000ffffe77224 */ /* 0x000fe200078e0005 */
[----:B------:R-:W-:-:S07]  /*d3d0*/  MOV R223, R4 ;  /* 0x0000000400df7202 */ /* 0x000fce0000000f00 */
[----:B------:R-:W-:Y:S05]  /*d3e0*/  WARPSYNC.COLLECTIVE R6, `(.L_x_4036) ;  /* 0x0000000006087348 */ /* 0x000fea0003c00000 */
[----:B------:R0:W1:Y:S02]  /*d3f0*/  SHFL.UP P6, R4, R231, R224, R233 ;  /* 0x040000e0e7047389 */ /* 0x00006400000c00e9 */
[----:B01----:R-:W-:Y:S05]  /*d400*/  ENDCOLLECTIVE ;  /* 0x000000000000791b */ /* 0x003fea0003800000 */
.L_x_4036:
[----:B------:R-:W-:Y:S05]  /*d410*/  BRA `(.L_x_4037) ;  /* 0xffffffb400047947 */ /* 0x000fea000383ffff */
.L_x_3980:
[----:B------:R-:W-:Y:S01]  /*d420*/  HFMA2 R218, -RZ, RZ, 0, 1.847743988037109375e-06 ;  /* 0x0000001fffda7431 */ /* 0x000fe200000001ff */
[----:B------:R-:W-:Y:S01]  /*d430*/  BSSY B0, `(.L_x_4038) ;  /* 0x0000007000007945 */ /* 0x000fe20003800000 */
[----:B------:R-:W-:Y:S01]  /*d440*/  MOV R235, R220 ;  /* 0x000000dc00eb7202 */ /* 0x000fe20000000f00 */
[----:B------:R-:W-:Y:S01]  /*d450*/  IMAD.MOV.U32 R6, RZ, RZ, -0x1 ;  /* 0xffffffffff067424 */ /* 0x000fe200078e00ff */
[----:B------:R-:W-:-:S07]  /*d460*/  MOV R7, 0x1f ;  /* 0x0000001f00077802 */ /* 0x000fce0000000f00 */
[----:B01---5:R-:W-:Y:S05]  /*d470*/  WARPSYNC.COLLECTIVE R6, `(.L_x_4039) ;  /* 0x0000000006087348 */ /* 0x023fea0003c00000 */
[----:B------:R2:W3:Y:S02]  /*d480*/  SHFL.IDX P2, R226, R235, R218, R7 ;  /* 0x000000daebe27389 */ /* 0x0004e40000040007 */
[----:B0123-5:R-:W-:Y:S05]  /*d490*/  ENDCOLLECTIVE ;  /* 0x000000000000791b */ /* 0x02ffea0003800000 */
.L_x_4039:
[----:B------:R-:W-:Y:S05]  /*d4a0*/  BSYNC B0 ;  /* 0x0000000000007941 */ /* 0x000fea0003800000 */
.L_x_4038:
[----:B------:R-:W-:Y:S05]  /*d4b0*/  BRA `(.L_x_4040) ;  /* 0xffffffb000f47947 */ /* 0x000fea000383ffff */
.L_x_3981:
        /* <DEDUP_REMOVED lines=8> */
.L_x_4042:
[----:B------:R-:W-:Y:S05]  /*d540*/  BSYNC B0 ;  /* 0x0000000000007941 */ /* 0x000fea0003800000 */
.L_x_4041:
[----:B------:R-:W-:Y:S05]  /*d550*/  BRA `(.L_x_4043) ;  /* 0xffffffb000d47947 */ /* 0x000fea000383ffff */
.L_x_3982:
[----:B------:R-:W-:Y:S01]  /*d560*/  HFMA2 R224, -RZ, RZ, 0, 5.9604644775390625e-08 ;  /* 0x00000001ffe07431 */ /* 0x000fe200000001ff */
[----:B------:R-:W-:Y:S01]  /*d570*/  BSSY B0, `(.L_x_4044) ;  /* 0x0000007000007945 */ /* 0x000fe20003800000 */
[----:B------:R-:W-:Y:S01]  /*d580*/  MOV R231, R220 ;  /* 0x000000dc00e77202 */ /* 0x000fe20000000f00 */
[----:B------:R-:W-:Y:S01]  /*d590*/  IMAD.MOV.U32 R6, RZ, RZ, -0x1 ;  /* 0xffffffffff067424 */ /* 0x000fe200078e00ff */
[----:B------:R-:W-:-:S07]  /*d5a0*/  MOV R233, RZ ;  /* 0x000000ff00e97202 */ /* 0x000fce0000000f00 */
[----:B01---5:R-:W-:Y:S05]  /*d5b0*/  WARPSYNC.COLLECTIVE R6, `(.L_x_4045) ;  /* 0x0000000006087348 */ /* 0x023fea0003c00000 */
[----:B------:R2:W3:Y:S02]  /*d5c0*/  SHFL.UP P6, R4, R231, R224, R233 ;  /* 0x040000e0e7047389 */ /* 0x0004e400000c00e9 */
[----:B0123-5:R-:W-:Y:S05]  /*d5d0*/  ENDCOLLECTIVE ;  /* 0x000000000000791b */ /* 0x02ffea0003800000 */
.L_x_4045:
[----:B------:R-:W-:Y:S05]  /*d5e0*/  BSYNC B0 ;  /* 0x0000000000007941 */ /* 0x000fea0003800000 */
.L_x_4044:
[----:B------:R-:W-:Y:S01]  /*d5f0*/  MOV R231, R222 ;  /* 0x000000de00e77202 */ /* 0x000fe20000000f00 */
[----:B------:R-:W-:Y:S02]  /*d600*/  HFMA2 R224, -RZ, RZ, 0, 5.9604644775390625e-08 ;  /* 0x00000001ffe07431 */ /* 0x000fe400000001ff */
[----:B------:R-:W-:Y:S01]  /*d610*/  IMAD.MOV.U32 R233, RZ, RZ, RZ ;  /* 0x000000ffffe97224 */ /* 0x000fe200078e00ff */
[----:B------:R-:W-:Y:S01]  /*d620*/  MOV R6, 0xffffffff ;  /* 0xffffffff00067802 */ /* 0x000fe20000000f00 */
[----:B------:R-:W-:Y:S01]  /*d630*/  IMAD.MOV.U32 R218, RZ, RZ, RZ ;  /* 0x000000ffffda7224 */ /* 0x000fe200078e00ff */
[----:B------:R-:W-:Y:S01]  /*d640*/  MOV R235, R2 ;  /* 0x0000000200eb7202 */ /* 0x000fe20000000f00 */
[----:B------:R-:W-:Y:S01]  /*d650*/  HFMA2 R7, -RZ, RZ, 0, 1.847743988037109375e-06 ;  /* 0x0000001fff077431 */ /* 0x000fe200000001ff */
[----:B------:R-:W-:-:S07]  /*d660*/  MOV R220, R4 ;  /* 0x0000000400dc7202 */ /* 0x000fce0000000f00 */
[----:B------:R-:W-:Y:S05]  /*d670*/  WARPSYNC.COLLECTIVE R6, `(.L_x_4046) ;  /* 0x0000000006087348 */ /* 0x000fea0003c00000 */
[----:B------:R0:W1:Y:S02]  /*d680*/  SHFL.UP P6, R4, R231, R224, R233 ;  /* 0x040000e0e7047389 */ /* 0x00006400000c00e9 */
[----:B01----:R-:W-:Y:S05]  /*d690*/  ENDCOLLECTIVE ;  /* 0x000000000000791b */ /* 0x003fea0003800000 */
.L_x_4046:
[----:B------:R-:W-:Y:S05]  /*d6a0*/  WARPSYNC.COLLECTIVE R6, `(.L_x_4047) ;  /* 0x0000000006087348 */ /* 0x000fea0003c00000 */
[----:B------:R0:W1:Y:S02]  /*d6b0*/  SHFL.IDX P2, R226, R235, R218, R7 ;  /* 0x000000daebe27389 */ /* 0x0000640000040007 */
[----:B01----:R-:W-:Y:S05]  /*d6c0*/  ENDCOLLECTIVE ;  /* 0x000000000000791b */ /* 0x003fea0003800000 */
.L_x_4047:
[----:B------:R-:W-:Y:S02]  /*d6d0*/  MOV R235, R3 ;  /* 0x0000000300eb7202 */ /* 0x000fe40000000f00 */
[----:B------:R-:W-:Y:S02]  /*d6e0*/  MOV R223, R4 ;  /* 0x0000000400df7202 */ /* 0x000fe40000000f00 */
[----:B------:R-:W-:-:S07]  /*d6f0*/  MOV R4, R226 ;  /* 0x000000e200047202 */ /* 0x000fce0000000f00 */
[----:B------:R-:W-:Y:S05]  /*d700*/  WARPSYNC.COLLECTIVE R6, `(.L_x_4048) ;  /* 0x0000000006087348 */ /* 0x000fea0003c00000 */
[----:B------:R0:W1:Y:S02]  /*d710*/  SHFL.IDX P2, R226, R235, R218, R7 ;  /* 0x000000daebe27389 */ /* 0x0000640000040007 */
[----:B01----:R-:W-:Y:S05]  /*d720*/  ENDCOLLECTIVE ;  /* 0x000000000000791b */ /* 0x003fea0003800000 */
.L_x_4048:
[----:B------:R-:W-:Y:S01]  /*d730*/  IMAD.MOV.U32 R5, RZ, RZ, R226 ;  /* 0x000000ffff057224 */ /* 0x000fe200078e00e2 */
[----:B------:R-:W-:Y:S06]  /*d740*/  BRA `(.L_x_4049) ;  /* 0xffffffb000707947 */ /* 0x000fec000383ffff */
.L_x_3984:
[----:B------:R-:W-:Y:S01]  /*d750*/  MOV R239, R4 ;  /* 0x0000000400ef7202 */ /* 0x000fe20000000f00 */
[----:B------:R-:W-:Y:S01]  /*d760*/  HFMA2 R216, -RZ, RZ, 0, 5.9604644775390625e-08 ;  /* 0x00000001ffd87431 */ /* 0x000fe200000001ff */
[----:B------:R-:W-:Y:S01]  /*d770*/  MOV R241, 0x1f ;  /* 0x0000001f00f17802 */ /* 0x000fe20000000f00 */
[----:B------:R-:W-:Y:S02]  /*d780*/  IMAD.MOV.U32 R6, RZ, RZ, -0x1 ;  /* 0xffffffffff067424 */ /* 0x000fe400078e00ff */
[----:B------:R-:W-:-:S07]  /*d790*/  HFMA2 R218, -RZ, RZ, 0, 0 ;  /* 0x00000000ffda7431 */ /* 0x000fce00000001ff */
[----:B------:R-:W-:Y:S05]  /*d7a0*/  WARPSYNC.COLLECTIVE R6, `(.L_x_4050) ;  /* 0x0000000006087348 */ /* 0x000fea0003c00000 */
[----:B------:R0:W1:Y:S02]  /*d7b0*/  SHFL.DOWN P2, R237, R239, R216, R241 ;  /* 0x080000d8efed7389 */ /* 0x00006400000400f1 */
[----:B01----:R-:W-:Y:S05]  /*d7c0*/  ENDCOLLECTIVE ;  /* 0x000000000000791b */ /* 0x003fea0003800000 */
.L_x_4050:
[----:B------:R-:W-:Y:S02]  /*d7d0*/  MOV R239, R5 ;  /* 0x0000000500ef7202 */ /* 0x000fe40000000f00 */
[----:B------:R-:W-:-:S07]  /*d7e0*/  MOV R7, R237 ;  /* 0x000000ed00077202 */ /* 0x000fce0000000f00 */
[----:B------:R-:W-:Y:S05]  /*d7f0*/  WARPSYNC.COLLECTIVE R6, `(.L_x_4051) ;  /* 0x0000000006087348 */ /* 0x000fea0003c00000 */
[----:B------:R0:W1:Y:S02]  /*d800*/  SHFL.DOWN P2, R237, R239, R216, R241 ;  /* 0x080000d8efed7389 */ /* 0x00006400000400f1 */
[----:B01----:R-:W-:Y:S05]  /*d810*/  ENDCOLLECTIVE ;  /* 0x000000000000791b */ /* 0x003fea0003800000 */
.L_x_4051:
[----:B------:R-:W-:Y:S01]  /*d820*/  @P0 FMUL.FTZ R7, R7, R4 ;  /* 0x0000000407070220 */ /* 0x000fe20000410000 */
[----:B------:R-:W-:Y:S01]  /*d830*/  HFMA2 R216, -RZ, RZ, 0, 1.1920928955078125e-07 ;  /* 0x00000002ffd87431 */ /* 0x000fe200000001ff */
[----:B------:R-:W-:-:S05]  /*d840*/  MOV R208, R237 ;  /* 0x000000ed00d07202 */ /* 0x000fca0000000f00 */
[----:B------:R-:W-:Y:S01]  /*d850*/  @P0 FFMA.FTZ R208, R4, R208, R5 ;  /* 0x000000d004d00223 */ /* 0x000fe20000010005 */
[----:B------:R-:W-:-:S03]  /*d860*/  @P0 MOV R4, R7 ;  /* 0x0000000700040202 */ /* 0x000fc60000000f00 */
[----:B------:R-:W-:Y:S01]  /*d870*/  @P0 IMAD.MOV.U32 R5, RZ, RZ, R208 ;  /* 0x000000ffff050224 */ /* 0x000fe200078e00d0 */
[----:B------:R-:W-:Y:S02]  /*d880*/  MOV R239, R4 ;  /* 0x0000000400ef7202 */ /* 0x000fe40000000f00 */
[----:B------:R-:W-:-:S13]  /*d890*/  ISETP.GT.U32.AND P0, PT, R186, 0x1d, PT ;  /* 0x0000001dba00780c */ /* 0x000fda0003f04070 */
[----:B------:R-:W-:Y:S05]  /*d8a0*/  WARPSYNC.COLLECTIVE R6, `(.L_x_4052) ;  /* 0x0000000006087348 */ /* 0x000fea0003c00000 */
[----:B------:R0:W1:Y:S02]  /*d8b0*/  SHFL.DOWN P2, R237, R239, R216, R241 ;  /* 0x080000d8efed7389 */ /* 0x00006400000400f1 */
[----:B01----:R-:W-:Y:S05]  /*d8c0*/  ENDCOLLECTIVE ;  /* 0x000000000000791b */ /* 0x003fea0003800000 */
.L_x_4052:
[----:B------:R-:W-:Y:S01]  /*d8d0*/  MOV R239, R5 ;  /* 0x0000000500ef7202 */ /* 0x000fe20000000f00 */
[----:B------:R-:W-:-:S07]  /*d8e0*/  IMAD.MOV.U32 R7, RZ, RZ, R237 ;  /* 0x000000ffff077224 */ /* 0x000fce00078e00ed */
[----:B------:R-:W-:Y:S05]  /*d8f0*/  WARPSYNC.COLLECTIVE R6, `(.L_x_4053) ;  /* 0x0000000006087348 */ /* 0x000fea0003c00000 */
[----:B------:R0:W1:Y:S02]  /*d900*/  SHFL.DOWN P2, R237, R239, R216, R241 ;  /* 0x080000d8efed7389 */ /* 0x00006400000400f1 */
[----:B01----:R-:W-:Y:S05]  /*d910*/  ENDCOLLECTIVE ;  /* 0x000000000000791b */ /* 0x003fea0003800000 */
.L_x_4053:
        /* <DEDUP_REMOVED lines=11> */
.L_x_4054:
[----:B------:R-:W-:Y:S01]  /*d9d0*/  IMAD.MOV.U32 R239, RZ, RZ, R5 ;  /* 0x000000ffffef7224 */ /* 0x000fe200078e0005 */
[----:B------:R-:W-:-:S07]  /*d9e0*/  MOV R7, R237 ;  /* 0x000000ed00077202 */ /* 0x000fce0000000f00 */
[----:B------:R-:W-:Y:S05]  /*d9f0*/  WARPSYNC.COLLECTIVE R6, `(.L_x_4055) ;  /* 0x0000000006087348 */ /* 0x000fea0003c00000 */
[----:B------:R0:W1:Y:S02]  /*da00*/  SHFL.DOWN P2, R237, R239, R216, R241 ;  /* 0x080000d8efed7389 */ /* 0x00006400000400f1 */
[----:B01----:R-:W-:Y:S05]  /*da10*/  ENDCOLLECTIVE ;  /* 0x000000000000791b */ /* 0x003fea0003800000 */
.L_x_4055:
[----:B------:R-:W-:Y:S01]  /*da20*/  @!P0 FMUL.FTZ R7, R4, R7 ;  /* 0x0000000704078220 */ /* 0x000fe20000410000 */
[----:B------:R-:W-:Y:S01]  /*da30*/  HFMA2 R216, -RZ, RZ, 0, 4.76837158203125e-07 ;  /* 0x00000008ffd87431 */ /* 0x000fe200000001ff */
        /* <DEDUP_REMOVED lines=9> */
.L_x_4056:
[----:B------:R-:W-:Y:S02]  /*dad0*/  MOV R239, R5 ;  /* 0x0000000500ef7202 */ /* 0x000fe40000000f00 */
[----:B------:R-:W-:-:S07]  /*dae0*/  MOV R7, R237 ;  /* 0x000000ed00077202 */ /* 0x000fce0000000f00 */
[----:B------:R-:W-:Y:S05]  /*daf0*/  WARPSYNC.COLLECTIVE R6, `(.L_x_4057) ;  /* 0x0000000006087348 */ /* 0x000fea0003c00000 */
[----:B------:R0:W1:Y:S02]  /*db00*/  SHFL.DOWN P2, R237, R239, R216, R241 ;  /* 0x080000d8efed7389 */ /* 0x00006400000400f1 */
[----:B01----:R-:W-:Y:S05]  /*db10*/  ENDCOLLECTIVE ;  /* 0x000000000000791b */ /* 0x003fea0003800000 */
.L_x_4057:
[----:B------:R-:W-:Y:S01]  /*db20*/  @!P0 FMUL.FTZ R7, R4, R7 ;  /* 0x0000000704078220 */ /* 0x000fe20000410000 */
[----:B------:R-:W-:Y:S02]  /*db30*/  IMAD.MOV.U32 R216, RZ, RZ, 0x10 ;  /* 0x00000010ffd87424 */ /* 0x000fe400078e00ff */
        /* <DEDUP_REMOVED lines=9> */
.L_x_4058:
[----:B------:R-:W-:Y:S02]  /*dbd0*/  MOV R239, R5 ;  /* 0x0000000500ef7202 */ /* 0x000fe40000000f00 */
[----:B------:R-:W-:-:S07]  /*dbe0*/  MOV R7, R237 ;  /* 0x000000ed00077202 */ /* 0x000fce0000000f00 */
[----:B------:R-:W-:Y:S05]  /*dbf0*/  WARPSYNC.COLLECTIVE R6, `(.L_x_4059) ;  /* 0x0000000006087348 */ /* 0x000fea0003c00000 */
[----:B------:R0:W1:Y:S02]  /*dc00*/  SHFL.DOWN P2, R237, R239, R216, R241 ;  /* 0x080000d8efed7389 */ /* 0x00006400000400f1 */
[----:B01----:R-:W-:Y:S05]  /*dc10*/  ENDCOLLECTIVE ;  /* 0x000000000000791b */ /* 0x003fea0003800000 */
.L_x_4059:
[----:B------:R-:W-:Y:S01]  /*dc20*/  @!P0 FMUL.FTZ R7, R4, R7 ;  /* 0x0000000704078220 */ /* 0x000fe20000410000 */
[----:B------:R-:W-:Y:S01]  /*dc30*/  HFMA2 R216, -RZ, RZ, 0, 5.9604644775390625e-08 ;  /* 0x00000001ffd87431 */ /* 0x000fe200000001ff */
[----:B------:R-:W-:-:S05]  /*dc40*/  MOV R208, R237 ;  /* 0x000000ed00d07202 */ /* 0x000fca0000000f00 */
[----:B------:R-:W-:Y:S01]  /*dc50*/  @!P0 FFMA.FTZ R208, R4, R208, R5 ;  /* 0x000000d004d08223 */ /* 0x000fe20000010005 */
[----:B------:R-:W-:Y:S01]  /*dc60*/  @!P0 MOV R4, R7 ;  /* 0x0000000700048202 */ /* 0x000fe20000000f00 */
[----:B------:R-:W-:Y:S02]  /*dc70*/  IMAD.MOV.U32 R7, RZ, RZ, 0x1f ;  /* 0x0000001fff077424 */ /* 0x000fe400078e00ff */
[----:B------:R-:W-:Y:S01]  /*dc80*/  @!P0 IMAD.MOV.U32 R5, RZ, RZ, R208 ;  /* 0x000000ffff058224 */ /* 0x000fe200078e00d0 */
[----:B------:R-:W-:Y:S01]  /*dc90*/  MOV R235, R4 ;  /* 0x0000000400eb7202 */ /* 0x000fe20000000f00 */
[----:B------:R-:W-:Y:S01]  /*dca0*/  IMAD.MOV.U32 R239, RZ, RZ, R4 ;  /* 0x000000ffffef7224 */ /* 0x000fe200078e0004 */
[----:B------:R-:W-:-:S13]  /*dcb0*/  ISETP.NE.AND P0, PT, R96, 0x1f, PT ;  /* 0x0000001f6000780c */ /* 0x000fda0003f05270 */
[----:B------:R-:W-:Y:S05]  /*dcc0*/  WARPSYNC.COLLECTIVE R6, `(.L_x_4060) ;  /* 0x0000000006087348 */ /* 0x000fea0003c00000 */
[----:B------:R0:W1:Y:S02]  /*dcd0*/  SHFL.IDX P2, R226, R235, R218, R7 ;  /* 0x000000daebe27389 */ /* 0x0000640000040007 */
[----:B01----:R-:W-:Y:S05]  /*dce0*/  ENDCOLLECTIVE ;  /* 0x000000000000791b */ /* 0x003fea0003800000 */
.L_x_4060:
[----:B------:R-:W-:Y:S02]  /*dcf0*/  MOV R235, R5 ;  /* 0x0000000500eb7202 */ /* 0x000fe40000000f00 */
[----:B------:R-:W-:-:S07]  /*dd00*/  MOV R208, R226 ;  /* 0x000000e200d07202 */ /* 0x000fce0000000f00 */
[----:B------:R-:W-:Y:S05]  /*dd10*/  WARPSYNC.COLLECTIVE R6, `(.L_x_4061) ;  /* 0x0000000006087348 */ /* 0x000fea0003c00000 */
[----:B------:R0:W1:Y:S02]  /*dd20*/  SHFL.IDX P2, R226, R235, R218, R7 ;  /* 0x000000daebe27389 */ /* 0x0000640000040007 */
[----:B01----:R-:W-:Y:S05]  /*dd30*/  ENDCOLLECTIVE ;  /* 0x000000000000791b */ /* 0x003fea0003800000 */
.L_x_4061:
[----:B------:R-:W-:Y:S05]  /*dd40*/  WARPSYNC.COLLECTIVE R6, `(.L_x_4062) ;  /* 0x0000000006087348 */ /* 0x000fea0003c00000 */
[----:B------:R0:W1:Y:S02]  /*dd50*/  SHFL.DOWN P2, R237, R239, R216, R241 ;  /* 0x080000d8efed7389 */ /* 0x00006400000400f1 */
[----:B01----:R-:W-:Y:S05]  /*dd60*/  ENDCOLLECTIVE ;  /* 0x000000000000791b */ /* 0x003fea0003800000 */
.L_x_4062:
        /* <DEDUP_REMOVED lines=8> */
.L_x_4063:
[----:B------:R-:W-:-:S07]  /*ddf0*/  FMUL.FTZ R208, R2, R208 ;  /* 0x000000d002d07220 */ /* 0x000fce0000410000 */
[----:B------:R-:W-:Y:S05]  /*de00*/  WARPSYNC.COLLECTIVE R6, `(.L_x_4064) ;  /* 0x0000000006087348 */ /* 0x000fea0003c00000 */
[----:B------:R0:W1:Y:S02]  /*de10*/  SHFL.IDX P2, R226, R235, R218, R7 ;  /* 0x000000daebe27389 */ /* 0x0000640000040007 */
[----:B01----:R-:W-:Y:S05]  /*de20*/  ENDCOLLECTIVE ;  /* 0x000000000000791b */ /* 0x003fea0003800000 */
.L_x_4064:
[----:B------:R-:W-:Y:S02]  /*de30*/  MOV R235, R3 ;  /* 0x0000000300eb7202 */ /* 0x000fe40000000f00 */
[----:B------:R-:W-:-:S07]  /*de40*/  MOV R214, R226 ;  /* 0x000000e200d67202 */ /* 0x000fce0000000f00 */
[----:B------:R-:W-:Y:S05]  /*de50*/  WARPSYNC.COLLECTIVE R6, `(.L_x_4065) ;  /* 0x0000000006087348 */ /* 0x000fea0003c00000 */
[----:B------:R0:W1:Y:S02]  /*de60*/  SHFL.IDX P2, R226, R235, R218, R7 ;  /* 0x000000daebe27389 */ /* 0x0000640000040007 */
[----:B01----:R-:W-:Y:S05]  /*de70*/  ENDCOLLECTIVE ;  /* 0x000000000000791b */ /* 0x003fea0003800000 */
.L_x_4065:
[----:B------:R-:W-:Y:S01]  /*de80*/  MOV R216, R226 ;  /* 0x000000e200d87202 */ /* 0x000fe20000000f00 */
[----:B------:R-:W-:Y:S06]  /*de90*/  BRA `(.L_x_4066) ;  /* 0xffffffb000707947 */ /* 0x000fec000383ffff */
.L_x_4067:
        /* <DEDUP_REMOVED lines=14> */
.L_x_10447:


//--------------------- .text._Z25selective_scan_bwd_kernelI32Selective_Scan_bwd_kernel_traitsILi64ELi16ELb0ELb1ELb0ELb0ELb0EN3c108BFloat16EfEEv12SSMParamsBwd --------------------------
	.section	.text._Z25selective_scan_bwd_kernelI32Selective_Scan_bwd_kernel_traitsILi64ELi16ELb0ELb1ELb0ELb0ELb0EN3c108BFloat16EfEEv12SSMParamsBwd,"ax",@progbits
	.align	128
        .global         _Z25selective_scan_bwd_kernelI32Selective_Scan_bwd_kernel_traitsILi64ELi16ELb0ELb1ELb0ELb0ELb0EN3c108BFloat16EfEEv12SSMParamsBwd
        .type           _Z25selective_scan_bwd_kernelI32Selective_Scan_bwd_kernel_traitsILi64ELi16ELb0ELb1ELb0ELb0ELb0EN3c108BFloat16EfEEv12SSMParamsBwd,@function
        .size           _Z25selective_scan_bwd_kernelI32Selective_Scan_bwd_kernel_traitsILi64ELi16ELb0ELb1ELb0ELb0ELb0EN3c108BFloat16EfEEv12SSMParamsBwd,(.L_x_10448 - _Z25selective_scan_bwd_kernelI32Selective_Scan_bwd_kernel_traitsILi64ELi16ELb0ELb1ELb0ELb0ELb0EN3c108BFloat16EfEEv12SSMParamsBwd)
        .other          _Z25selective_scan_bwd_kernelI32Selective_Scan_bwd_kernel_traitsILi64ELi16ELb0ELb1ELb0ELb0ELb0EN3c108BFloat16EfEEv12SSMParamsBwd,@"STO_CUDA_ENTRY STV_DEFAULT"
_Z25selective_scan_bwd_kernelI32Selective_Scan_bwd_kernel_traitsILi64ELi16ELb0ELb1ELb0ELb0ELb0EN3c108BFloat16EfEEv12SSMParamsBwd:
.text._Z25selective_scan_bwd_kernelI32Selective_Scan_bwd_kernel_traitsILi64ELi16ELb0ELb1ELb0ELb0ELb0EN3c108BFloat16EfEEv12SSMParamsBwd:
[----:B------:R-:W-:Y:S01]  /*0000*/  LDC R1, c[0x0][0x37c] ;  /* 0x0000df00ff017b82 */ /* 0x000fe20000000800 */
[----:B------:R-:W0:Y:S07]  /*0010*/  LDCU.64 UR8, c[0x0][0x470] ;  /* 0x00008e00ff0877ac */ /* 0x000e2e0008000a00 */
[----:B------:R-:W1:Y:S01]  /*0020*/  S2UR UR7, SR_CTAID.Y ;  /* 0x00000000000779c3 */ /* 0x000e620000002600 */
[----:B------:R-:W-:Y:S01]  /*0030*/  CS2R R144, SRZ ;  /* 0x0000000000907805 */ /* 0x000fe2000001ff00 */
[----:B------:R-:W-:Y:S01]  /*0040*/  HFMA2 R147, -RZ, RZ, 0, 0 ;  /* 0x00000000ff937431 */ /* 0x000fe200000001ff */
[----:B------:R-:W2:Y:S01]  /*0050*/  LDCU.64 UR28, c[0x0][0x358] ;  /* 0x00006b00ff1c77ac */ /* 0x000ea20008000a00 */
[----:B------:R-:W3:Y:S01]  /*0060*/  LDCU UR24, c[0x0][0x398] ;  /* 0x00007300ff1877ac */ /* 0x000ee20008000800 */
[----:B------:R-:W4:Y:S03]  /*0070*/  LDCU.64 UR4, c[0x0][0x458] ;  /* 0x00008b00ff0477ac */ /* 0x000f260008000a00 */
[----:B------:R-:W2:Y:S01]  /*0080*/  S2UR UR32, SR_CTAID.X ;  /* 0x00000000002079c3 */ /* 0x000ea20000002500 */
[----:B------:R-:W2:Y:S01]  /*0090*/  LDCU.128 UR16, c[0x0][0x3f0] ;  /* 0x00007e00ff1077ac */ /* 0x000ea20008000c00 */
[----:B0-----:R-:W-:Y:S01]  /*00a0*/  UISETP.NE.U32.AND UP1, UPT, UR8, URZ, UPT ;  /* 0x000000ff0800728c */ /* 0x001fe2000bf25070 */
[----:B------:R-:W0:Y:S03]  /*00b0*/  LDCU.128 UR12, c[0x0][0x400] ;  /* 0x00008000ff0c77ac */ /* 0x000e260008000c00 */
[----:B------:R-:W-:Y:S01]  /*00c0*/  UISETP.NE.AND.EX UP1, UPT, UR9, URZ, UPT, UP1 ;  /* 0x000000ff0900728c */ /* 0x000fe2000bf25310 */
[----:B---3--:R-:W-:Y:S01]  /*00d0*/  IMAD.U32 R0, RZ, RZ, UR24 ;  /* 0x00000018ff007e24 */ /* 0x008fe2000f8e00ff */
[----:B------:R-:W3:Y:S04]  /*00e0*/  LDCU.64 UR22, c[0x0][0x498] ;  /* 0x00009300ff1677ac */ /* 0x000ee80008000a00 */
[----:B------:R-:W-:Y:S01]  /*00f0*/  PLOP3.LUT P1, PT, PT, PT, UP1, 0x80, 0x8 ;  /* 0x000000000008781c */ /* 0x000fe20003f2f018 */
[----:B----4-:R-:W-:Y:S01]  /*0100*/  UISETP.NE.U32.AND UP0, UPT, UR4, URZ, UPT ;  /* 0x000000ff0400728c */ /* 0x010fe2000bf05070 */
[----:B------:R-:W4:Y:S03]  /*0110*/  LDCU UR25, c[0x0][0x394] ;  /* 0x00007280ff1977ac */ /* 0x000f260008000800 */
[----:B-1----:R-:W-:Y:S01]  /*0120*/  @UP1 ULEA UR8, UP3, UR7, UR8, 0x2 ;  /* 0x0000000807081291 */ /* 0x002fe2000f8610ff */
[----:B------:R-:W-:Y:S01]  /*0130*/  IABS R9, R0 ;  /* 0x0000000000097213 */ /* 0x000fe20000000000 */
[----:B------:R-:W-:-:S02]  /*0140*/  UISETP.NE.AND.EX UP0, UPT, UR5, URZ, UPT, UP0 ;  /* 0x000000ff0500728c */ /* 0x000fc4000bf05300 */
[----:B------:R-:W-:Y:S02]  /*0150*/  @UP1 ULEA.HI.X UR9, UR7, UR9, URZ, 0x2, UP3 ;  /* 0x0000000907091291 */ /* 0x000fe400098f14ff */
[----:B------:R-:W-:Y:S01]  /*0160*/  IMAD.U32 R4, RZ, RZ, UR8 ;  /* 0x00000008ff047e24 */ /* 0x000fe2000f8e00ff */
[----:B------:R-:W1:Y:S01]  /*0170*/  I2F.RP R0, R9 ;  /* 0x0000000900007306 */ /* 0x000e620000209400 */
[----:B------:R-:W-:Y:S01]  /*0180*/  PLOP3.LUT P0, PT, PT, PT, UP0, 0x80, 0x8 ;  /* 0x000000000008781c */ /* 0x000fe20003f0f008 */
[----:B------:R-:W4:Y:S01]  /*0190*/  LDCU.64 UR30, c[0x0][0x480] ;  /* 0x00009000ff1e77ac */ /* 0x000f220008000a00 */
[----:B------:R-:W-:-:S03]  /*01a0*/  MOV R5, UR9 ;  /* 0x0000000900057c02 */ /* 0x000fc60008000f00 */
[----:B------:R-:W-:Y:S02]  /*01b0*/  @UP0 ULEA UR4, UP2, UR7, UR4, 0x2 ;  /* 0x0000000407040291 */ /* 0x000fe4000f8410ff */
[----:B--2---:R-:W5:Y:S01]  /*01c0*/  @P1 LDG.E R145, desc[UR28][R4.64] ;  /* 0x0000001c04911981 */ /* 0x004f62000c1e1900 */
[----:B------:R-:W2:Y:S03]  /*01d0*/  LDCU.64 UR26, c[0x0][0x3b0] ;  /* 0x00007600ff1a77ac */ /* 0x000ea60008000a00 */
[----:B------:R-:W-:Y:S01]  /*01e0*/  IMAD.U32 R2, RZ, RZ, UR4 ;  /* 0x00000004ff027e24 */ /* 0x000fe2000f8e00ff */
[----:B------:R-:W-:Y:S01]  /*01f0*/  @UP0 ULEA.HI.X UR5, UR7, UR5, URZ, 0x2, UP2 ;  /* 0x0000000507050291 */ /* 0x000fe200090f14ff */
[----:B-1----:R-:W1:Y:S05]  /*0200*/  MUFU.RCP R0, R0 ;  /* 0x0000000000007308 */ /* 0x002e6a0000001000 */
[----:B------:R-:W-:-:S05]  /*0210*/  MOV R3, UR5 ;  /* 0x0000000500037c02 */ /* 0x000fca0008000f00 */
[----:B------:R0:W5:Y:S01]  /*0220*/  @P0 LDG.E R147, desc[UR28][R2.64] ;  /* 0x0000001c02930981 */ /* 0x000162000c1e1900 */
[----:B-1----:R-:W-:-:S04]  /*0230*/  IADD3 R6, PT, PT, R0, 0xffffffe, RZ ;  /* 0x0ffffffe00067810 */ /* 0x002fc80007ffe0ff */
[----:B------:R1:W3:Y:S02]  /*0240*/  F2I.FTZ.U32.TRUNC.NTZ R7, R6 ;  /* 0x0000000600077305 */ /* 0x0002e4000021f000 */
[----:B-1----:R-:W-:-:S05]  /*0250*/  IMAD.MOV.U32 R6, RZ, RZ, RZ ;  /* 0x000000ffff067224 */ /* 0x002fca00078e00ff */
[----:B------:R-:W-:Y:S02]  /*0260*/  R2UR UR4, R6 ;  /* 0x00000000060472ca */ /* 0x000fe400000e0000 */
[----:B---3--:R-:W-:Y:S02]  /*0270*/  R2UR UR5, R7 ;  /* 0x00000000070572ca */ /* 0x008fe400000e0000 */
[----:B0-----:R-:W-:-:S05]  /*0280*/  IADD3 R2, PT, PT, RZ, -R7, RZ ;  /* 0x80000007ff027210 */ /* 0x001fca0007ffe0ff */
[----:B------:R-:W-:Y:S01]  /*0290*/  IMAD R3, R2, R9, RZ ;  /* 0x0000000902037224 */ /* 0x000fe200078e02ff */
[----:B------:R-:W-:-:S05]  /*02a0*/  IABS R0, UR7 ;  /* 0x0000000700007c13 */ /* 0x000fca0008000000 */
[----:B------:R-:W-:Y:S01]  /*02b0*/  IMAD.HI.U32 R3, R7, R3, UR4 ;  /* 0x0000000407037e27 */ /* 0x000fe2000f8e0003 */
[----:B------:R-:W-:-:S04]  /*02c0*/  R2UR UR10, R0 ;  /* 0x00000000000a72ca */ /* 0x000fc800000e0000 */
[----:B------:R-:W-:-:S13]  /*02d0*/  R2UR UR8, R3 ;  /* 0x00000000030872ca */ /* 0x000fda00000e0000 */
[----:B------:R-:W-:-:S07]  /*02e0*/  UIMAD.WIDE.U32 UR8, UR8, UR10, URZ ;  /* 0x0000000a080872a5 */ /* 0x000fce000f8e00ff */
[----:B------:R-:W-:Y:S02]  /*02f0*/  UMOV UR6, UR9 ;  /* 0x0000000900067c82 */ /* 0x000fe40008000000 */
[----:B------:R-:W-:-:S04]  /*0300*/  IMAD R0, RZ, RZ, -UR6 ;  /* 0x80000006ff007e24 */ /* 0x000fc8000f8e02ff */
[C---:B------:R-:W-:Y:S01]  /*0310*/  IMAD R0, R9.reuse, R0, UR10 ;  /* 0x0000000a09007e24 */ /* 0x040fe2000f8e0200 */
[----:B------:R-:W-:Y:S02]  /*0320*/  UIMAD.WIDE.U32 UR4, UR32, UR16, URZ ;  /* 0x00000010200472a5 */ /* 0x000fe4000f8e00ff */
[----:B------:R-:W-:Y:S02]  /*0330*/  UIMAD.WIDE.U32 UR20, UR32, UR12, URZ ;  /* 0x0000000c201472a5 */ /* 0x000fe4000f8e00ff */
[----:B------:R-:W-:Y:S01]  /*0340*/  ISETP.GT.U32.AND P0, PT, R9, R0, PT ;  /* 0x000000000900720c */ /* 0x000fe20003f04070 */
[----:B------:R-:W-:Y:S01]  /*0350*/  UIMAD UR5, UR32, UR17, UR5 ;  /* 0x00000011200572a4 */ /* 0x000fe2000f8e0205 */
[----:B------:R-:W0:Y:S01]  /*0360*/  LDCU.128 UR8, c[0x0][0x460] ;  /* 0x00008c00ff0877ac */ /* 0x000e220008000c00 */
[----:B------:R-:W-:Y:S02]  /*0370*/  UIMAD UR13, UR32, UR13, UR21 ;  /* 0x0000000d200d72a4 */ /* 0x000fe4000f8e0215 */
[----:B------:R-:W-:Y:S01]  /*0380*/  UIMAD.WIDE.U32 UR4, UR7, UR18, UR4 ;  /* 0x00000012070472a5 */ /* 0x000fe2000f8e0004 */
[----:B------:R-:W-:-:S07]  /*0390*/  UMOV UR12, UR20 ;  /* 0x00000014000c7c82 */ /* 0x000fce0008000000 */
[----:B------:R-:W-:Y:S01]  /*03a0*/  VOTEU.ANY UP1, P0 ;  /* 0x0000000000ff7886 */ /* 0x000fe20000020100 */
[----:B------:R-:W-:Y:S01]  /*03b0*/  PLOP3.LUT P0, PT, PT, PT, UP1, 0x80, 0x8 ;  /* 0x000000000008781c */ /* 0x000fe20003f0f018 */
[----:B------:R-:W-:Y:S02]  /*03c0*/  UIMAD.WIDE.U32 UR20, UR32, UR22, URZ ;  /* 0x00000016201472a5 */ /* 0x000fe4000f8e00ff */
[----:B------:R-:W-:Y:S02]  /*03d0*/  UIMAD.WIDE.U32 UR12, UR7, UR14, UR12 ;  /* 0x0000000e070c72a5 */ /* 0x000fe4000f8e000c */
[----:B------:R-:W-:Y:S02]  /*03e0*/  UIMAD UR17, UR7, UR19, UR5 ;  /* 0x00000013071172a4 */ /* 0x000fe4000f8e0205 */
[----:B------:R-:W-:Y:S01]  /*03f0*/  UIMAD UR5, UR32, UR23, UR21 ;  /* 0x00000017200572a4 */ /* 0x000fe2000f8e0215 */
[----:B------:R-:W1:Y:S01]  /*0400*/  LDCU.64 UR22, c[0x0][0x4a0] ;  /* 0x00009400ff1677ac */ /* 0x000e620008000a00 */
[----:B------:R-:W-:-:S02]  /*0410*/  UIMAD UR15, UR7, UR15, UR13 ;  /* 0x0000000f070f72a4 */ /* 0x000fc4000f8e020d */
[----:B----4-:R-:W-:Y:S02]  /*0420*/  ULEA UR13, UR25, 0xfffffc00, 0xa ;  /* 0xfffffc00190d7891 */ /* 0x010fe4000f8e50ff */
[-C--:B------:R-:W-:Y:S02]  /*0430*/  @!P0 IADD3 R0, PT, PT, R0, -R9.reuse, RZ ;  /* 0x8000000900008210 */ /* 0x080fe40007ffe0ff */
[----:B------:R-:W-:Y:S02]  /*0440*/  UIADD3 UR4, UP0, UPT, UR13, UR4, URZ ;  /* 0x000000040d047290 */ /* 0x000fe4000ff1e0ff */
[----:B------:R-:W-:Y:S01]  /*0450*/  USHF.R.S32.HI UR14, URZ, 0x1f, UR13 ;  /* 0x0000001fff0e7899 */ /* 0x000fe2000801140d */
[----:B------:R-:W-:Y:S01]  /*0460*/  ISETP.GE.U32.AND P0, PT, R0, R9, PT ;  /* 0x000000090000720c */ /* 0x000fe20003f06070 */
[----:B0-----:R-:W-:Y:S02]  /*0470*/  ULEA UR16, UP2, UR4, UR8, 0x1 ;  /* 0x0000000804107291 */ /* 0x001fe4000f8408ff */
[----:B------:R-:W-:-:S04]  /*0480*/  UIADD3.X UR17, UPT, UPT, UR14, UR17, URZ, UP0, !UPT ;  /* 0x000000110e117290 */ /* 0x000fc800087fe4ff */
[----:B------:R-:W-:-:S03]  /*0490*/  ULEA.HI.X UR17, UR4, UR9, UR17, 0x1, UP2 ;  /* 0x0000000904117291 */ /* 0x000fc600090f0c11 */
[----:B------:R-:W-:Y:S01]  /*04a0*/  UMOV UR4, UR20 ;  /* 0x0000001400047c82 */ /* 0x000fe20008000000 */
[----:B------:R-:W-:Y:S02]  /*04b0*/  UISETP.NE.U32.AND UP0, UPT, UR30, URZ, UPT ;  /* 0x000000ff1e00728c */ /* 0x000fe4000bf05070 */
[----:B-1----:R-:W-:Y:S02]  /*04c0*/  UIMAD.WIDE.U32 UR4, UR7, UR22, UR4 ;  /* 0x00000016070472a5 */ /* 0x002fe4000f8e0004 */
[----:B------:R-:W-:Y:S02]  /*04d0*/  UIADD3 UR12, UP3, UPT, UR13, UR12, URZ ;  /* 0x0000000c0d0c7290 */ /* 0x000fe4000ff7e0ff */
[----:B------:R-:W-:Y:S02]  /*04e0*/  UIMAD UR21, UR7, UR23, UR5 ;  /* 0x00000017071572a4 */ /* 0x000fe4000f8e0205 */
[----:B------:R-:W-:Y:S02]  /*04f0*/  UISETP.NE.AND.EX UP0, UPT, UR31, URZ, UPT, UP0 ;  /* 0x000000ff1f00728c */ /* 0x000fe4000bf05300 */
[----:B------:R-:W-:-:S02]  /*0500*/  ULOP3.LUT UR5, UR7, UR24, URZ, 0x3c, !UPT ;  /* 0x0000001807057292 */ /* 0x000fc4000f8e3cff */
[----:B------:R-:W-:Y:S02]  /*0510*/  ULEA UR18, UP4, UR12, UR10, 0x1 ;  /* 0x0000000a0c127291 */ /* 0x000fe4000f8808ff */
[----:B------:R-:W-:Y:S01]  /*0520*/  UIADD3.X UR19, UPT, UPT, UR14, UR15, URZ, UP3, !UPT ;  /* 0x0000000f0e137290 */ /* 0x000fe20009ffe4ff */
[----:B------:R-:W-:Y:S01]  /*0530*/  VOTEU.ANY UP2, P0 ;  /* 0x0000000000ff7886 */ /* 0x000fe20000040100 */
[----:B------:R-:W-:Y:S02]  /*0540*/  @!UP1 UIADD3 UR6, UPT, UPT, UR6, 0x1, URZ ;  /* 0x0000000106069890 */ /* 0x000fe4000fffe0ff */
[----:B------:R-:W-:Y:S02]  /*0550*/  UISETP.GE.AND UP1, UPT, UR5, URZ, UPT ;  /* 0x000000ff0500728c */ /* 0x000fe4000bf26270 */
[----:B------:R-:W-:Y:S02]  /*0560*/  ULEA.HI.X UR19, UR12, UR11, UR19, 0x1, UP4 ;  /* 0x0000000b0c137291 */ /* 0x000fe4000a0f0c13 */
[----:B------:R-:W-:Y:S01]  /*0570*/  UISETP.NE.AND UP3, UPT, UR24, URZ, UPT ;  /* 0x000000ff1800728c */ /* 0x000fe2000bf65270 */
[----:B------:R-:W0:Y:S01]  /*0580*/  LDCU.64 UR10, c[0x0][0x3c8] ;  /* 0x00007900ff0a77ac */ /* 0x000e220008000a00 */
[----:B------:R-:W-:Y:S01]  /*0590*/  @UP2 UIADD3 UR6, UPT, UPT, UR6, 0x1, URZ ;  /* 0x0000000106062890 */ /* 0x000fe2000fffe0ff */
[----:B------:R-:W1:Y:S01]  /*05a0*/  @UP0 LDCU UR5, c[0x0][0x384] ;  /* 0x00007080ff0507ac */ /* 0x000e620008000800 */
[----:B--2---:R-:W-:-:S05]  /*05b0*/  UIMAD.WIDE.U32 UR8, UR32, UR26, URZ ;  /* 0x0000001a200872a5 */ /* 0x004fca000f8e00ff */
[----:B------:R-:W-:Y:S01]  /*05c0*/  UMOV UR12, UR6 ;  /* 0x00000006000c7c82 */ /* 0x000fe20008000000 */
[----:B------:R-:W2:Y:S01]  /*05d0*/  @UP0 LDCU UR15, c[0x0][0x38c] ;  /* 0x00007180ff0f07ac */ /* 0x000ea20008000800 */
[----:B------:R-:W-:Y:S02]  /*05e0*/  @!UP1 UIADD3 UR12, UPT, UPT, -UR12, URZ, URZ ;  /* 0x000000ff0c0c9290 */ /* 0x000fe4000fffe1ff */
[----:B------:R-:W-:Y:S02]  /*05f0*/  UIMAD UR9, UR32, UR27, UR9 ;  /* 0x0000001b200972a4 */ /* 0x000fe4000f8e0209 */
[----:B------:R-:W-:Y:S01]  /*0600*/  @!UP3 ULOP3.LUT UR12, URZ, UR24, URZ, 0x33, !UPT ;  /* 0x00000018ff0cb292 */ /* 0x000fe2000f8e33ff */
[----:B------:R-:W3:Y:S03]  /*0610*/  LDCU.64 UR26, c[0x0][0x528] ;  /* 0x0000a500ff1a77ac */ /* 0x000ee60008000a00 */
[----:B------:R-:W-:Y:S01]  /*0620*/  USHF.R.S32.HI UR6, URZ, 0x1f, UR12 ;  /* 0x0000001fff067899 */ /* 0x000fe2000801140c */
[----:B------:R-:W4:Y:S03]  /*0630*/  @UP0 LDCU.64 UR34, c[0x0][0x480] ;  /* 0x00009000ff2207ac */ /* 0x000f260008000a00 */
[----:B0-----:R-:W-:-:S02]  /*0640*/  UIMAD UR6, UR6, UR10, URZ ;  /* 0x0000000a060672a4 */ /* 0x001fc4000f8e02ff */
[----:B------:R-:W-:Y:S02]  /*0650*/  UIMAD.WIDE.U32 UR8, UR12, UR10, UR8 ;  /* 0x0000000a0c0872a5 */ /* 0x000fe4000f8e0008 */
[----:B------:R-:W-:Y:S02]  /*0660*/  UIMAD UR6, UR12, UR11, UR6 ;  /* 0x0000000b0c0672a4 */ /* 0x000fe4000f8e0206 */
[----:B-1----:R-:W-:Y:S02]  /*0670*/  @UP0 UIMAD UR5, UR32, UR5, UR7 ;  /* 0x00000005200502a4 */ /* 0x002fe4000f8e0207 */
[----:B------:R-:W-:Y:S02]  /*0680*/  UIADD3 UR4, UP1, UPT, UR13, UR4, URZ ;  /* 0x000000040d047290 */ /* 0x000fe4000ff3e0ff */
[----:B------:R-:W-:Y:S02]  /*0690*/  UIADD3 UR13, UP2, UPT, UR13, UR8, URZ ;  /* 0x000000080d0d7290 */ /* 0x000fe4000ff5e0ff */
[----:B------:R-:W-:-:S02]  /*06a0*/  UIADD3 UR6, UPT, UPT, UR9, UR6, URZ ;  /* 0x0000000609067290 */ /* 0x000fc4000fffe0ff */
[----:B------:R-:W-:Y:S01]  /*06b0*/  @UP0 UIMAD UR5, UR5, UR25, URZ ;  /* 0x00000019050502a4 */ /* 0x000fe2000f8e02ff */
[----:B------:R-:W0:Y:S01]  /*06c0*/  LDCU.64 UR30, c[0x0][0x448] ;  /* 0x00008900ff1e77ac */ /* 0x000e220008000a00 */
[----:B------:R-:W-:Y:S02]  /*06d0*/  UIADD3.X UR21, UPT, UPT, UR14, UR21, URZ, UP1, !UPT ;  /* 0x000000150e157290 */ /* 0x000fe40008ffe4ff */
[----:B---3--:R-:W-:Y:S02]  /*06e0*/  ULEA UR20, UP1, UR4, UR26, 0x1 ;  /* 0x0000001a04147291 */ /* 0x008fe4000f8208ff */
[----:B------:R-:W-:Y:S02]  /*06f0*/  UIADD3.X UR24, UPT, UPT, UR14, UR6, URZ, UP2, !UPT ;  /* 0x000000060e187290 */ /* 0x000fe400097fe4ff */
[----:B--2---:R-:W-:Y:S02]  /*0700*/  @UP0 UIMAD UR6, UR5, UR15, URZ ;  /* 0x0000000f050602a4 */ /* 0x004fe4000f8e02ff */
[----:B------:R-:W-:Y:S01]  /*0710*/  ULEA.HI.X UR21, UR4, UR27, UR21, 0x1, UP1 ;  /* 0x0000001b04157291 */ /* 0x000fe200088f0c15 */
[----:B------:R-:W-:-:S02]  /*0720*/  UMOV UR5, URZ ;  /* 0x000000ff00057c82 */ /* 0x000fc40008000000 */
[----:B------:R-:W-:Y:S01]  /*0730*/  UMOV UR4, URZ ;  /* 0x000000ff00047c82 */ /* 0x000fe20008000000 */
[----:B----4-:R-:W-:Y:S02]  /*0740*/  @UP0 UIMAD.WIDE UR4, UR6, 0x8, UR34 ;  /* 0x00000008060408a5 */ /* 0x010fe4000f8e0222 */
[----:B------:R-:W-:Y:S01]  /*0750*/  UISETP.GE.AND UP0, UPT, UR25, 0x1, UPT ;  /* 0x000000011900788c */ /* 0x000fe2000bf06270 */
[----:B------:R-:W-:Y:S01]  /*0760*/  IMAD.MOV.U32 R143, RZ, RZ, RZ ;  /* 0x000000ffff8f7224 */ /* 0x000fe200078e00ff */
[----:B0-----:R-:W-:-:S04]  /*0770*/  ULEA UR23, UP3, UR13, UR30, 0x1 ;  /* 0x0000001e0d177291 */ /* 0x001fc8000f8608ff */
[----:B------:R-:W-:-:S03]  /*0780*/  ULEA.HI.X UR24, UR13, UR31, UR24, 0x1, UP3 ;  /* 0x0000001f0d187291 */ /* 0x000fc600098f0c18 */
[----:B------:R-:W-:Y:S09]  /*0790*/  BRA.U !UP0, `(.L_x_4068) ;  /* 0x0000006908007547 */ /* 0x000ff2000b800000 */
[----:B------:R-:W0:Y:S01]  /*07a0*/  S2R R142, SR_TID.X ;  /* 0x00000000008e7919 */ /* 0x000e220000002100 */
[----:B------:R-:W1:Y:S01]  /*07b0*/  S2UR UR22, SR_CgaCtaId ;  /* 0x00000000001679c3 */ /* 0x000e620000008800 */
[----:B------:R-:W2:Y:S01]  /*07c0*/  LDCU.64 UR14, c[0x0][0x3a0] ;  /* 0x00007400ff0e77ac */ /* 0x000ea20008000a00 */
[----:B------:R-:W-:Y:S01]  /*07d0*/  IMAD.MOV.U32 R144, RZ, RZ, RZ ;  /* 0x000000ffff907224 */ /* 0x000fe200078e00ff */
[----:B------:R-:W-:Y:S01]  /*07e0*/  MOV R143, RZ ;  /* 0x000000ff008f7202 */ /* 0x000fe20000000f00 */
        /* <DEDUP_REMOVED lines=8> */
[----:B------:R-:W-:Y:S01]  /*0870*/  UMOV UR22, UR23 ;  /* 0x0000001700167c82 */ /* 0x000fe20008000000 */
[----:B------:R-:W-:Y:S01]  /*0880*/  LOP3.LUT R200, R142, 0x1f, RZ, 0xc0, !PT ;  /* 0x0000001f8ec87812 */ /* 0x000fe200078ec0ff */
[----:B------:R-:W-:Y:S01]  /*0890*/  UIMAD UR15, UR7, UR27, UR11 ;  /* 0x0000001b070f72a4 */ /* 0x000fe2000f8e020b */
[C---:B------:R-:W-:Y:S01]  /*08a0*/  LOP3.LUT R3, R0.reuse, 0x3e00, RZ, 0xc0, !PT ;  /* 0x00003e0000037812 */ /* 0x040fe200078ec0ff */
[----:B------:R-:W-:Y:S01]  /*08b0*/  UMOV UR23, UR24 ;  /* 0x0000001800177c82 */ /* 0x000fe20008000000 */
        /* <DEDUP_REMOVED lines=19> */
.L_x_4115:
        /* <DEDUP_REMOVED lines=8> */
[----:B------:R-:W-:-:S02]  /*0a70*/  LOP3.LUT R124, R22, 0x1f, R142, 0xf8, !PT ;  /* 0x0000001f167c7812 */ /* 0x000fc400078ef88e */
[----:B------:R-:W-:Y:S02]  /*0a80*/  PRMT R17, RZ, 0x7610, R17 ;  /* 0x00007610ff117816 */ /* 0x000fe40000000011 */
[C---:B------:R-:W-:Y:S01]  /*0a90*/  SHF.L.U32 R2, R124.reuse, 0x1, RZ ;  /* 0x000000017c027819 */ /* 0x040fe200000006ff */
[----:B------:R-:W-:Y:S01]  /*0aa0*/  IMAD.WIDE.U32 R6, R124, 0x2, R6 ;  /* 0x000000027c067825 */ /* 0x000fe200078e0006 */
[----:B------:R-:W-:Y:S01]  /*0ab0*/  PRMT R0, RZ, 0x7610, R0 ;  /* 0x00007610ff007816 */ /* 0x000fe20000000000 */
[----:B0-----:R-:W-:Y:S01]  /*0ac0*/  UIADD3 UR33, UPT, UPT, -UR24, UR26, URZ ;  /* 0x0000001a18217290 */ /* 0x001fe2000fffe1ff */
[C---:B------:R-:W-:Y:S02]  /*0ad0*/  IADD3 R4, P1, PT, R2.reuse, UR18, RZ ;  /* 0x0000001202047c10 */ /* 0x040fe4000ff3e0ff */
[----:B------:R-:W-:Y:S02]  /*0ae0*/  IADD3 R2, P0, PT, R2, UR20, RZ ;  /* 0x0000001402027c10 */ /* 0x000fe4000ff1e0ff */
[----:B------:R-:W-:Y:S01]  /*0af0*/  PRMT R11, RZ, 0x7610, R11 ;  /* 0x00007610ff0b7816 */ /* 0x000fe2000000000b */
[----:B------:R-:W-:Y:S01]  /*0b00*/  IMAD.X R5, RZ, RZ, UR19, P1 ;  /* 0x00000013ff057e24 */ /* 0x000fe200088e06ff */
[----:B------:R-:W-:-:S02]  /*0b10*/  IADD3.X R3, PT, PT, RZ, UR21, RZ, P0, !PT ;  /* 0x00000015ff037c10 */ /* 0x000fc400087fe4ff */
        /* <DEDUP_REMOVED lines=20> */
[----:B----4-:R-:W4:Y:S01]  /*0c60*/  @!P6 LDG.E.U16 R11, desc[UR28][R6.64+0x80] ;  /* 0x0000801c060be981 */ /* 0x010f22000c1e1500 */
[----:B------:R-:W-:-:S02]  /*0c70*/  PRMT R23, RZ, 0x7610, R23 ;  /* 0x00007610ff177816 */ /* 0x000fc40000000017 */
[----:B------:R-:W-:Y:S01]  /*0c80*/  PRMT R20, RZ, 0x7610, R20 ;  /* 0x00007610ff147816 */ /* 0x000fe20000000014 */
[----:B------:R-:W4:Y:S04]  /*0c90*/  @!P2 LDG.E.U16 R15, desc[UR28][R6.64+0x180] ;  /* 0x0001801c060fa981 */ /* 0x000f28000c1e1500 */
[----:B------:R-:W4:Y:S01]  /*0ca0*/  @!P0 LDG.E.U16 R12, desc[UR28][R6.64+0x1c0] ;  /* 0x0001c01c060c8981 */ /* 0x000f22000c1e1500 */
[----:B------:R-:W-:Y:S02]  /*0cb0*/  ISETP.GE.AND P0, PT, R132, UR33, PT ;  /* 0x0000002184007c0c */ /* 0x000fe4000bf06270 */
[----:B------:R-:W-:Y:S01]  /*0cc0*/  ISETP.GE.AND P1, PT, R130, UR33, PT ;  /* 0x0000002182007c0c */ /* 0x000fe2000bf26270 */
        /* <DEDUP_REMOVED lines=26> */
[----:B------:R-:W-:Y:S01]  /*0e70*/  VIADD R27, R22, 0x40 ;  /* 0x00000040161b7836 */ /* 0x000fe20000000000 */
[----:B------:R-:W-:Y:S02]  /*0e80*/  LEA R122, R122, UR25, 0x1 ;  /* 0x000000197a7a7c11 */ /* 0x000fe4000f8e08ff */
[C---:B------:R-:W-:Y:S02]  /*0e90*/  IADD3 R25, PT, PT, R22.reuse, 0x20, RZ ;  /* 0x0000002016197810 */ /* 0x040fe40007ffe0ff */
[-C--:B------:R-:W-:Y:S01]  /*0ea0*/  LEA.HI.SX32 R7, R7, R22.reuse, 0x1b ;  /* 0x0000001607077211 */ /* 0x080fe200078fdaff */
[----:B------:R-:W-:Y:S01]  /*0eb0*/  VIADD R29, R22, 0x80 ;  /* 0x00000080161d7836 */ /* 0x000fe20000000000 */
[----:B------:R-:W-:-:S02]  /*0ec0*/  LEA.HI.SX32 R25, R25, R22, 0x1b ;  /* 0x0000001619197211 */ /* 0x000fc400078fdaff */
[----:B------:R-:W-:Y:S01]  /*0ed0*/  LEA R119, R7, UR25, 0x1 ;  /* 0x0000001907777c11 */ /* 0x000fe2000f8e08ff */
[C---:B------:R-:W-:Y:S01]  /*0ee0*/  VIADD R7, R22.reuse, 0xc0 ;  /* 0x000000c016077836 */ /* 0x040fe20000000000 */
[-C--:B------:R-:W-:Y:S02]  /*0ef0*/  LEA.HI.SX32 R27, R27, R22.reuse, 0x1b ;  /* 0x000000161b1b7211 */ /* 0x080fe400078fdaff */
[-C--:B------:R-:W-:Y:S02]  /*0f00*/  LEA.HI.SX32 R29, R29, R22.reuse, 0x1b ;  /* 0x000000161d1d7211 */ /* 0x080fe400078fdaff */
[----:B------:R-:W-:Y:S02]  /*0f10*/  LEA R121, R25, UR25, 0x1 ;  /* 0x0000001919797c11 */ /* 0x000fe4000f8e08ff */
[C---:B------:R-:W-:Y:S02]  /*0f20*/  IADD3 R31, PT, PT, R22.reuse, 0xa0, RZ ;  /* 0x000000a0161f7810 */ /* 0x040fe40007ffe0ff */
[----:B------:R-:W-:Y:S01]  /*0f30*/  LEA R120, R27, UR25, 0x1 ;  /* 0x000000191b787c11 */ /* 0x000fe2000f8e08ff */
[----:B------:R-:W-:Y:S01]  /*0f40*/  VIADD R25, R22, 0x100 ;  /* 0x0000010016197836 */ /* 0x000fe20000000000 */
[----:B------:R-:W-:-:S02]  /*0f50*/  LEA.HI.SX32 R7, R7, R22, 0x1b ;  /* 0x0000001607077211 */ /* 0x000fc400078fdaff */
[----:B------:R-:W-:Y:S01]  /*0f60*/  LEA R118, R29, UR25, 0x1 ;  /* 0x000000191d767c11 */ /* 0x000fe2000f8e08ff */
[C---:B------:R-:W-:Y:S01]  /*0f70*/  VIADD R29, R22.reuse, 0x140 ;  /* 0x00000140161d7836 */ /* 0x040fe20000000000 */
[-C--:B------:R-:W-:Y:S02]  /*0f80*/  LEA.HI.SX32 R31, R31, R22.reuse, 0x1b ;  /* 0x000000161f1f7211 */ /* 0x080fe400078fdaff */
[C---:B------:R-:W-:Y:S02]  /*0f90*/  IADD3 R27, PT, PT, R22.reuse, 0x120, RZ ;  /* 0x00000120161b7810 */ /* 0x040fe40007ffe0ff */
[----:B------:R-:W-:Y:S02]  /*0fa0*/  LEA R116, R7, UR25, 0x1 ;  /* 0x0000001907747c11 */ /* 0x000fe4000f8e08ff */
[----:B------:R-:W-:Y:S02]  /*0fb0*/  IADD3 R7, PT, PT, R22, 0x160, RZ ;  /* 0x0000016016077810 */ /* 0x000fe40007ffe0ff */
[----:B------:R-:W-:-:S02]  /*0fc0*/  LEA.HI.SX32 R25, R25, R22, 0x1b ;  /* 0x0000001619197211 */ /* 0x000fc400078fdaff */
[----:B------:R-:W-:Y:S02]  /*0fd0*/  LEA R117, R31, UR25, 0x1 ;  /* 0x000000191f757c11 */ /* 0x000fe4000f8e08ff */
[-C--:B------:R-:W-:Y:S02]  /*0fe0*/  LEA.HI.SX32 R27, R27, R22.reuse, 0x1b ;  /* 0x000000161b1b7211 */ /* 0x080fe400078fdaff */
[-C--:B------:R-:W-:Y:S02]  /*0ff0*/  LEA.HI.SX32 R29, R29, R22.reuse, 0x1b ;  /* 0x000000161d1d7211 */ /* 0x080fe400078fdaff */
[----:B------:R-:W-:Y:S02]  /*1000*/  LEA.HI.SX32 R7, R7, R22, 0x1b ;  /* 0x0000001607077211 */ /* 0x000fe400078fdaff */
[----:B------:R-:W-:Y:S02]  /*1010*/  LEA R114, R25, UR25, 0x1 ;  /* 0x0000001919727c11 */ /* 0x000fe4000f8e08ff */
        /* <DEDUP_REMOVED lines=22> */
[----:B--2---:R1:W-:Y:S02]  /*1180*/  STS.U16 [R122], R9 ;  /* 0x000000097a007388 */ /* 0x0043e40000000400 */
[----:B-1----:R-:W-:-:S02]  /*1190*/  IADD3 R9, PT, PT, R22, 0xe0, RZ ;  /* 0x000000e016097810 */ /* 0x002fc40007ffe0ff */
[----:B---3--:R-:W-:Y:S02]  /*11a0*/  STS.U16 [R121+0x40], R0 ;  /* 0x0000400079007388 */ /* 0x008fe40000000400 */
[----:B------:R-:W-:Y:S02]  /*11b0*/  LEA.HI.SX32 R9, R9, R22, 0x1b ;  /* 0x0000001609097211 */ /* 0x000fe400078fdaff */
[----:B----4-:R1:W-:Y:S02]  /*11c0*/  STS.U16 [R120+0x80], R11 ;  /* 0x0000800b78007388 */ /* 0x0103e40000000400 */
[----:B------:R-:W-:Y:S01]  /*11d0*/  LEA R115, R9, UR25, 0x1 ;  /* 0x0000001909737c11 */ /* 0x000fe2000f8e08ff */
[C---:B------:R-:W-:Y:S01]  /*11e0*/  VIADD R9, R22.reuse, 0x180 ;  /* 0x0000018016097836 */ /* 0x040fe20000000000 */
[----:B------:R-:W-:Y:S01]  /*11f0*/  STS.U16 [R119+0xc0], R8 ;  /* 0x0000c00877007388 */ /* 0x000fe20000000400 */
[----:B-1----:R-:W-:-:S03]  /*1200*/  IADD3 R11, PT, PT, R22, 0x1a0, RZ ;  /* 0x000001a0160b7810 */ /* 0x002fc60007ffe0ff */
[----:B------:R1:W-:Y:S01]  /*1210*/  STS.U16 [R118+0x100], R13 ;  /* 0x0001000d76007388 */ /* 0x0003e20000000400 */
[-C--:B------:R-:W-:Y:S02]  /*1220*/  LEA.HI.SX32 R9, R9, R22.reuse, 0x1b ;  /* 0x0000001609097211 */ /* 0x080fe400078fdaff */
[----:B------:R-:W-:Y:S01]  /*1230*/  LEA.HI.SX32 R11, R11, R22, 0x1b ;  /* 0x000000160b0b7211 */ /* 0x000fe200078fdaff */
        /* <DEDUP_REMOVED lines=118> */
[----:B------:R-:W-:Y:S02]  /*19a0*/  ISETP.GE.AND P1, PT, R139, UR33, PT ;  /* 0x000000218b007c0c */ /* 0x000fe4000bf26270 */
[----:B------:R-:W-:Y:S02]  /*19b0*/  PRMT R23, RZ, 0x7610, R23 ;  /* 0x00007610ff177816 */ /* 0x000fe40000000017 */
[----:B------:R-:W-:-:S02]  /*19c0*/  PRMT R25, RZ, 0x7610, R25 ;  /* 0x00007610ff197816 */ /* 0x000fc40000000019 */
[----:B-1----:R-:W-:Y:S02]  /*19d0*/  PRMT R20, RZ, 0x7610, R20 ;  /* 0x00007610ff147816 */ /* 0x002fe40000000014 */
        /* <DEDUP_REMOVED lines=10> */
[----:B---3--:R1:W-:Y:S04]  /*1a80*/  STS.U16 [R121+0x40], R0 ;  /* 0x0000400079007388 */ /* 0x0083e80000000400 */
        /* <DEDUP_REMOVED lines=48> */
[----:B------:R-:W-:-:S09]  /*1d90*/  ISETP.GE.AND P1, PT, R133, UR33, PT ;  /* 0x0000002185007c0c */ /* 0x000fd2000bf26270 */
[----:B------:R-:W4:Y:S01]  /*1da0*/  @!P0 LDG.E.U16 R27, desc[UR28][R2.64+0x180] ;  /* 0x0001801c021b8981 */ /* 0x000f22000c1e1500 */
[----:B------:R-:W-:-:S03]  /*1db0*/  ISETP.GE.AND P0, PT, R132, UR33, PT ;  /* 0x0000002184007c0c */ /* 0x000fc6000bf06270 */
        /* <DEDUP_REMOVED lines=25> */
[----:B------:R-:W-:Y:S02]  /*1f50*/  IMAD.U32 R53, R53, 0x10000, RZ ;  /* 0x0001000035357824 */ /* 0x000fe400078e00ff */
[----:B------:R-:W-:Y:S01]  /*1f60*/  HFMA2 R90, -RZ, RZ, 0, 0 ;  /* 0x00000000ff5a7431 */ /* 0x000fe200000001ff */
[----:B------:R-:W-:Y:S02]  /*1f70*/  CS2R R88, SRZ ;  /* 0x0000000000587805 */ /* 0x000fe4000001ff00 */
[----:B------:R-:W-:Y:S02]  /*1f80*/  CS2R R86, SRZ ;  /* 0x0000000000567805 */ /* 0x000fe4000001ff00 */
[----:B------:R-:W-:-:S02]  /*1f90*/  CS2R R84, SRZ ;  /* 0x0000000000547805 */ /* 0x000fc4000001ff00 */
[----:B------:R-:W-:Y:S02]  /*1fa0*/  CS2R R82, SRZ ;  /* 0x0000000000527805 */ /* 0x000fe4000001ff00 */
[----:B------:R-:W-:Y:S02]  /*1fb0*/  CS2R R80, SRZ ;  /* 0x0000000000507805 */ /* 0x000fe4000001ff00 */
[----:B------:R-:W-:Y:S02]  /*1fc0*/  CS2R R78, SRZ ;  /* 0x00000000004e7805 */ /* 0x000fe4000001ff00 */
[----:B------:R-:W-:Y:S01]  /*1fd0*/  CS2R R76, SRZ ;  /* 0x00000000004c7805 */ /* 0x000fe2000001ff00 */
[----:B------:R-:W-:Y:S01]  /*1fe0*/  IMAD.MOV.U32 R75, RZ, RZ, RZ ;  /* 0x000000ffff4b7224 */ /* 0x000fe200078e00ff */
        /* <DEDUP_REMOVED lines=85> */
[----:B------:R-:W-:Y:S01]  /*2540*/  UISETP.NE.AND UP0, UPT, UR14, 0x1, UPT ;  /* 0x000000010e00788c */ /* 0x000fe2000bf05270 */
[----:B------:R-:W0:Y:S01]  /*2550*/  LDC.64 R8, c[0x0][0x4b8] ;  /* 0x00012e00ff087b82 */ /* 0x000e220000000a00 */
        /* <DEDUP_REMOVED lines=14> */
[----:B------:R-:W-:Y:S01]  /*2640*/  PLOP3.LUT P1, PT, PT, PT, UP0, 0x80, 0x8 ;  /* 0x000000000008781c */ /* 0x000fe20003f2f008 */
[--C-:B------:R-:W-:Y:S01]  /*2650*/  FADD.FTZ R19, R12, R145.reuse ;  /* 0x000000910c137221 */ /* 0x100fe20000010000 */
[--C-:B------:R-:W-:Y:S01]  /*2660*/  FADD.FTZ R17, R14, R145.reuse ;  /* 0x000000910e117221 */ /* 0x100fe20000010000 */
[----:B------:R-:W-:Y:S01]  /*2670*/  ISETP.GE.AND P2, PT, R124, UR33, PT ;  /* 0x000000217c007c0c */ /* 0x000fe2000bf46270 */
[--C-:B------:R-:W-:Y:S01]  /*2680*/  FADD.FTZ R27, R4, R145.reuse ;  /* 0x00000091041b7221 */ /* 0x100fe20000010000 */
        /* <DEDUP_REMOVED lines=14> */
[----:B------:R-:W-:Y:S01]  /*2770*/  FADD.FTZ R12, R156, R145 ;  /* 0x000000919c0c7221 */ /* 0x000fe20000010000 */
        /* <DEDUP_REMOVED lines=11> */
[----:B------:R-:W-:-:S05]  /*2830*/  UMOV UR6, URZ ;  /* 0x000000ff00067c82 */ /* 0x000fca0008000000 */
.L_x_4114:
[----:B-1----:R-:W-:Y:S01]  /*2840*/  MOV R3, RZ ;  /* 0x000000ff00037202 */ /* 0x002fe20000000f00 */
[----:B0-----:R-:W-:Y:S01]  /*2850*/  IMAD.U32 R5, RZ, RZ, UR38 ;  /* 0x00000026ff057e24 */ /* 0x001fe2000f8e00ff */
[----:B------:R-:W-:Y:S01]  /*2860*/  MOV R7, UR39 ;  /* 0x0000002700077c02 */ /* 0x000fe20008000f00 */
[----:B------:R-:W-:Y:S01]  /*2870*/  IMAD.MOV.U32 R2, RZ, RZ, R124 ;  /* 0x000000ffff027224 */ /* 0x000fe200078e007c */
[----:B------:R-:W-:Y:S02]  /*2880*/  ISETP.GE.AND P3, PT, R138, UR33, PT ;  /* 0x000000218a007c0c */ /* 0x000fe4000bf66270 */
[----:B------:R-:W-:Y:S01]  /*2890*/  ISETP.GE.AND P0, PT, R139, UR33, PT ;  /* 0x000000218b007c0c */ /* 0x000fe2000bf06270 */
[----:B------:R-:W-:Y:S01]  /*28a0*/  IMAD.WIDE.U32 R2, R5, UR6, R2 ;  /* 0x0000000605027c25 */ /* 0x000fe2000f8e0002 */
[----:B------:R-:W-:Y:S02]  /*28b0*/  ISETP.GE.AND P5, PT, R136, UR33, PT ;  /* 0x0000002188007c0c */ /* 0x000fe4000bfa6270 */
[----:B------:R-:W-:Y:S01]  /*28c0*/  ISETP.GE.AND P6, PT, R135, UR33, PT ;  /* 0x0000002187007c0c */ /* 0x000fe2000bfc6270 */
[----:B------:R-:W-:Y:S01]  /*28d0*/  IMAD R3, R7, UR6, R3 ;  /* 0x0000000607037c24 */ /* 0x000fe2000f8e0203 */
[----:B------:R-:W-:-:S04]  /*28e0*/  LEA R4, P4, R2, UR22, 0x1 ;  /* 0x0000001602047c11 */ /* 0x000fc8000f8808ff */
[----:B------:R-:W-:Y:S02]  /*28f0*/  LEA.HI.X R5, R2, UR23, R3, 0x1, P4 ;  /* 0x0000001702057c11 */ /* 0x000fe4000a0f0c03 */
[----:B------:R-:W-:-:S03]  /*2900*/  ISETP.GE.AND P4, PT, R137, UR33, PT ;  /* 0x0000002189007c0c */ /* 0x000fc6000bf86270 */
[----:B------:R-:W5:Y:S04]  /*2910*/  @!P2 LDG.E.U16 R11, desc[UR28][R4.64] ;  /* 0x0000001c040ba981 */ /* 0x000f68000c1e1500 */
[----:B--2---:R-:W2:Y:S04]  /*2920*/  @!P3 LDG.E.U16 R3, desc[UR28][R4.64+0x80] ;  /* 0x0000801c0403b981 */ /* 0x004ea8000c1e1500 */
[----:B------:R-:W3:Y:S04]  /*2930*/  @!P0 LDG.E.U16 R2, desc[UR28][R4.64+0x40] ;  /* 0x0000401c04028981 */ /* 0x000ee8000c1e1500 */
[----:B----4-:R-:W4:Y:S04]  /*2940*/  @!P4 LDG.E.U16 R6, desc[UR28][R4.64+0xc0] ;  /* 0x0000c01c0406c981 */ /* 0x010f28000c1e1500 */
[----:B------:R-:W4:Y:S04]  /*2950*/  @!P5 LDG.E.U16 R10, desc[UR28][R4.64+0x100] ;  /* 0x0001001c040ad981 */ /* 0x000f28000c1e1500 */
[----:B------:R-:W4:Y:S01]  /*2960*/  @!P6 LDG.E.U16 R146, desc[UR28][R4.64+0x140] ;  /* 0x0001401c0492e981 */ /* 0x000f22000c1e1500 */
[----:B------:R-:W-:-:S02]  /*2970*/  IMAD.MOV.U32 R7, RZ, RZ, RZ ;  /* 0x000000ffff077224 */ /* 0x000fc400078e00ff */
[----:B------:R-:W-:Y:S01]  /*2980*/  IMAD.MOV.U32 R149, RZ, RZ, RZ ;  /* 0x000000ffff957224 */ /* 0x000fe200078e00ff */
[----:B-----5:R-:W-:Y:S01]  /*2990*/  @!P2 PRMT R7, R11, 0x5410, RZ ;  /* 0x000054100b07a816 */ /* 0x020fe200000000ff */
[----:B------:R-:W-:Y:S01]  /*29a0*/  HFMA2 R11, -RZ, RZ, 0, 0 ;  /* 0x00000000ff0b7431 */ /* 0x000fe200000001ff */
[----:B--2---:R-:W-:Y:S02]  /*29b0*/  @!P3 PRMT R11, R3, 0x5410, RZ ;  /* 0x00005410030bb816 */ /* 0x004fe400000000ff */
[----:B---3--:R-:W-:Y:S02]  /*29c0*/  @!P0 PRMT R7, R7, 0x5410, R2 ;  /* 0x0000541007078816 */ /* 0x008fe40000000002 */
[----:B------:R-:W-:Y:S02]  /*29d0*/  ISETP.GE.AND P0, PT, R134, UR33, PT ;  /* 0x0000002186007c0c */ /* 0x000fe4000bf06270 */
[----:B----4-:R-:W-:Y:S02]  /*29e0*/  @!P4 PRMT R11, R11, 0x5410, R6 ;  /* 0x000054100b0bc816 */ /* 0x010fe40000000006 */
[----:B------:R-:W-:-:S02]  /*29f0*/  ISETP.GE.AND P4, PT, R132, UR33, PT ;  /* 0x0000002184007c0c */ /* 0x000fc4000bf86270 */
[----:B------:R-:W-:Y:S02]  /*2a00*/  ISETP.GE.AND P3, PT, R133, UR33, PT ;  /* 0x0000002185007c0c */ /* 0x000fe4000bf66270 */
[----:B------:R-:W-:Y:S02]  /*2a10*/  @!P5 PRMT R149, R10, 0x5410, RZ ;  /* 0x000054100a95d816 */ /* 0x000fe400000000ff */
[----:B------:R-:W-:Y:S02]  /*2a20*/  ISETP.GE.AND P5, PT, R131, UR33, PT ;  /* 0x0000002183007c0c */ /* 0x000fe4000bfa6270 */
[----:B------:R-:W-:Y:S02]  /*2a30*/  @!P6 PRMT R149, R149, 0x5410, R146 ;  /* 0x000054109595e816 */ /* 0x000fe40000000092 */
[----:B------:R-:W-:Y:S01]  /*2a40*/  ISETP.GE.AND P6, PT, R130, UR33, PT ;  /* 0x0000002182007c0c */ /* 0x000fe2000bfc6270 */
[----:B------:R-:W2:Y:S04]  /*2a50*/  @!P0 LDG.E.U16 R146, desc[UR28][R4.64+0x180] ;  /* 0x0001801c04928981 */ /* 0x000ea8000c1e1500 */
[----:B------:R-:W3:Y:S04]  /*2a60*/  @!P4 LDG.E.U16 R3, desc[UR28][R4.64+0x200] ;  /* 0x0002001c0403c981 */ /* 0x000ee8000c1e1500 */
[----:B------:R-:W4:Y:S04]  /*2a70*/  @!P3 LDG.E.U16 R2, desc[UR28][R4.64+0x1c0] ;  /* 0x0001c01c0402b981 */ /* 0x000f28000c1e1500 */
[----:B------:R-:W5:Y:S04]  /*2a80*/  @!P5 LDG.E.U16 R6, desc[UR28][R4.64+0x240] ;  /* 0x0002401c0406d981 */ /* 0x000f68000c1e1500 */
[----:B------:R-:W5:Y:S01]  /*2a90*/  @!P6 LDG.E.U16 R10, desc[UR28][R4.64+0x280] ;  /* 0x0002801c040ae981 */ /* 0x000f62000c1e1500 */
[----:B------:R-:W-:Y:S01]  /*2aa0*/  MOV R151, RZ ;  /* 0x000000ff00977202 */ /* 0x000fe20000000f00 */
[----:B------:R-:W-:-:S02]  /*2ab0*/  IMAD.MOV.U32 R153, RZ, RZ, RZ ;  /* 0x000000ffff997224 */ /* 0x000fc400078e00ff */
[----:B------:R-:W-:Y:S01]  /*2ac0*/  HFMA2 R155, -RZ, RZ, 0, 0 ;  /* 0x00000000ff9b7431 */ /* 0x000fe200000001ff */
[----:B--2---:R-:W-:Y:S02]  /*2ad0*/  @!P0 PRMT R151, R146, 0x5410, RZ ;  /* 0x0000541092978816 */ /* 0x004fe400000000ff */
[----:B---3--:R-:W-:Y:S02]  /*2ae0*/  @!P4 PRMT R153, R3, 0x5410, RZ ;  /* 0x000054100399c816 */ /* 0x008fe400000000ff */
[----:B------:R-:W-:Y:S02]  /*2af0*/  ISETP.GE.AND P0, PT, R129, UR33, PT ;  /* 0x0000002181007c0c */ /* 0x000fe4000bf06270 */
[----:B----4-:R-:W-:Y:S02]  /*2b00*/  @!P3 PRMT R151, R151, 0x5410, R2 ;  /* 0x000054109797b816 */ /* 0x010fe40000000002 */
[----:B------:R-:W-:Y:S02]  /*2b10*/  ISETP.GE.AND P3, PT, R128, UR33, PT ;  /* 0x0000002180007c0c */ /* 0x000fe4000bf66270 */
[----:B-----5:R-:W-:-:S02]  /*2b20*/  @!P5 PRMT R153, R153, 0x5410, R6 ;  /* 0x000054109999d816 */ /* 0x020fc40000000006 */
[----:B------:R-:W-:Y:S02]  /*2b30*/  ISETP.GE.AND P5, PT, R126, UR33, PT ;  /* 0x000000217e007c0c */ /* 0x000fe4000bfa6270 */
[----:B------:R-:W-:Y:S02]  /*2b40*/  ISETP.GE.AND P4, PT, R127, UR33, PT ;  /* 0x000000217f007c0c */ /* 0x000fe4000bf86270 */
[----:B------:R-:W-:Y:S01]  /*2b50*/  @!P6 PRMT R155, R10, 0x5410, RZ ;  /* 0x000054100a9be816 */ /* 0x000fe200000000ff */
[----:B------:R-:W2:Y:S01]  /*2b60*/  @!P0 LDG.E.U16 R6, desc[UR28][R4.64+0x2c0] ;  /* 0x0002c01c04068981 */ /* 0x000ea2000c1e1500 */
[----:B------:R-:W-:-:S03]  /*2b70*/  ISETP.GE.AND P6, PT, R125, UR33, PT ;  /* 0x000000217d007c0c */ /* 0x000fc6000bfc6270 */
[----:B------:R-:W3:Y:S04]  /*2b80*/  @!P3 LDG.E.U16 R10, desc[UR28][R4.64+0x300] ;  /* 0x0003001c040ab981 */ /* 0x000ee8000c1e1500 */
[----:B------:R-:W4:Y:S04]  /*2b90*/  @!P5 LDG.E.U16 R150, desc[UR28][R4.64+0x380] ;  /* 0x0003801c0496d981 */ /* 0x000f28000c1e1500 */
[----:B------:R-:W5:Y:S04]  /*2ba0*/  @!P4 LDG.E.U16 R148, desc[UR28][R4.64+0x340] ;  /* 0x0003401c0494c981 */ /* 0x000f68000c1e1500 */
[----:B------:R0:W5:Y:S01]  /*2bb0*/  @!P6 LDG.E.U16 R152, desc[UR28][R4.64+0x3c0] ;  /* 0x0003c01c0498e981 */ /* 0x000162000c1e1500 */
[----:B------:R-:W-:Y:S01]  /*2bc0*/  UMOV UR30, UR8 ;  /* 0x00000008001e7c82 */ /* 0x000fe20008000000 */
[----:B------:R-:W-:-:S02]  /*2bd0*/  UMOV UR31, UR13 ;  /* 0x0000000d001f7c82 */ /* 0x000fc40008000000 */
[----:B------:R-:W-:-:S04]  /*2be0*/  UIMAD.WIDE.U32 UR30, UR6, UR34, UR30 ;  /* 0x00000022061e72a5 */ /* 0x000fc8000f8e001e */
[----:B------:R-:W-:Y:S02]  /*2bf0*/  UIMAD UR25, UR6, UR35, UR31 ;  /* 0x00000023061972a4 */ /* 0x000fe4000f8e021f */
[----:B------:R-:W-:-:S04]  /*2c00*/  ULEA UR27, UP0, UR30, UR36, 0x2 ;  /* 0x000000241e1b7291 */ /* 0x000fc8000f8010ff */
[----:B------:R-:W-:Y:S02]  /*2c10*/  ULEA.HI.X UR30, UR30, UR37, UR25, 0x2, UP0 ;  /* 0x000000251e1e7291 */ /* 0x000fe400080f1419 */
[----:B------:R-:W-:-:S04]  /*2c20*/  IMAD.U32 R2, RZ, RZ, UR27 ;  /* 0x0000001bff027e24 */ /* 0x000fc8000f8e00ff */
[----:B------:R-:W-:-:S05]  /*2c30*/  MOV R3, UR30 ;  /* 0x0000001e00037c02 */ /* 0x000fca0008000f00 */
[----:B------:R1:W5:Y:S01]  /*2c40*/  LDG.E R146, desc[UR28][R2.64] ;  /* 0x0000001c02927981 */ /* 0x000362000c1e1900 */
[----:B0-----:R-:W-:Y:S01]  /*2c50*/  PRMT R5, R11, 0x7632, R5 ;  /* 0x000076320b057816 */ /* 0x001fe20000000005 */
[----:B------:R-:W-:Y:S01]  /*2c60*/  UMOV UR30, UR10 ;  /* 0x0000000a001e7c82 */ /* 0x000fe20008000000 */
[----:B------:R-:W-:Y:S01]  /*2c70*/  UMOV UR31, UR15 ;  /* 0x0000000f001f7c82 */ /* 0x000fe20008000000 */
[----:B------:R0:W-:Y:S01]  /*2c80*/  STS.U16 [R122], R7 ;  /* 0x000000077a007388 */ /* 0x0001e20000000400 */
[----:B-1----:R-:W-:Y:S01]  /*2c90*/  PRMT R3, R7, 0x7632, R3 ;  /* 0x0000763207037816 */ /* 0x002fe20000000003 */
[----:B------:R-:W-:Y:S01]  /*2ca0*/  UIMAD.WIDE.U32 UR30, UR6, UR42, UR30 ;  /* 0x0000002a061e72a5 */ /* 0x000fe2000f8e001e */
[----:B------:R-:W-:-:S03]  /*2cb0*/  PRMT R4, R149, 0x7632, R4 ;  /* 0x0000763295047816 */ /* 0x000fc60000000004 */
[----:B------:R-:W-:Y:S04]  /*2cc0*/  STS.U16 [R121+0x40], R3 ;  /* 0x0000400379007388 */ /* 0x000fe80000000400 */
[----:B------:R-:W-:Y:S01]  /*2cd0*/  STS.U16 [R120+0x80], R11 ;  /* 0x0000800b78007388 */ /* 0x000fe20000000400 */
[----:B------:R-:W-:-:S03]  /*2ce0*/  PRMT R154, R151, 0x7632, R154 ;  /* 0x00007632979a7816 */ /* 0x000fc6000000009a */
[----:B------:R1:W-:Y:S01]  /*2cf0*/  STS.U16 [R119+0xc0], R5 ;  /* 0x0000c00577007388 */ /* 0x0003e20000000400 */
[----:B------:R-:W-:Y:S01]  /*2d00*/  UIMAD UR25, UR6, UR43, UR31 ;  /* 0x0000002b061972a4 */ /* 0x000fe2000f8e021f */
[----:B0-----:R-:W-:Y:S01]  /*2d10*/  HFMA2 R7, -RZ, RZ, 0, 0 ;  /* 0x00000000ff077431 */ /* 0x001fe200000001ff */
[----:B------:R-:W-:Y:S01]  /*2d20*/  ULEA UR27, UP0, UR30, UR40, 0x2 ;  /* 0x000000281e1b7291 */ /* 0x000fe2000f8010ff */
[----:B------:R-:W-:Y:S01]  /*2d30*/  STS.U16 [R118+0x100], R149 ;  /* 0x0001009576007388 */ /* 0x000fe20000000400 */
[----:B------:R-:W-:Y:S01]  /*2d40*/  PRMT R156, R153, 0x7632, R156 ;  /* 0x00007632999c7816 */ /* 0x000fe2000000009c */
[----:B-1----:R-:W-:Y:S02]  /*2d50*/  IMAD.MOV.U32 R5, RZ, RZ, RZ ;  /* 0x000000ffff057224 */ /* 0x002fe400078e00ff */
[----:B------:R-:W-:Y:S01]  /*2d60*/  STS.U16 [R117+0x140], R4 ;  /* 0x0001400475007388 */ /* 0x000fe20000000400 */
[----:B------:R-:W-:-:S03]  /*2d70*/  ULEA.HI.X UR30, UR30, UR41, UR25, 0x2, UP0 ;  /* 0x000000291e1e7291 */ /* 0x000fc600080f1419 */
[----:B------:R-:W-:Y:S04]  /*2d80*/  STS.U16 [R116+0x180], R151 ;  /* 0x0001809774007388 */ /* 0x000fe80000000400 */
[----:B------:R-:W-:Y:S04]  /*2d90*/  STS.U16 [R115+0x1c0], R154 ;  /* 0x0001c09a73007388 */ /* 0x000fe80000000400 */
[----:B------:R-:W-:Y:S04]  /*2da0*/  STS.U16 [R114+0x200], R153 ;  /* 0x0002009972007388 */ /* 0x000fe80000000400 */
[----:B------:R-:W-:Y:S01]  /*2db0*/  STS.U16 [R113+0x240], R156 ;  /* 0x0002409c71007388 */ /* 0x000fe20000000400 */
[----:B------:R-:W-:Y:S01]  /*2dc0*/  IMAD.U32 R2, RZ, RZ, UR27 ;  /* 0x0000001bff027e24 */ /* 0x000fe2000f8e00ff */
[----:B--2---:R-:W-:-:S02]  /*2dd0*/  @!P0 PRMT R155, R155, 0x5410, R6 ;  /* 0x000054109b9b8816 */ /* 0x004fc40000000006 */
[----:B---3--:R-:W-:Y:S02]  /*2de0*/  @!P3 PRMT R5, R10, 0x5410, RZ ;  /* 0x000054100a05b816 */ /* 0x008fe400000000ff */
[----:B----4-:R-:W-:Y:S02]  /*2df0*/  @!P5 PRMT R7, R150, 0x5410, RZ ;  /* 0x000054109607d816 */ /* 0x010fe400000000ff */
[----:B------:R-:W-:Y:S02]  /*2e00*/  PRMT R3, R155, 0x7632, R3 ;  /* 0x000076329b037816 */ /* 0x000fe40000000003 */
[----:B-----5:R-:W-:Y:S01]  /*2e10*/  @!P4 PRMT R5, R5, 0x5410, R148 ;  /* 0x000054100505c816 */ /* 0x020fe20000000094 */
[----:B------:R-:W-:Y:S01]  /*2e20*/  STS.U16 [R112+0x280], R155 ;  /* 0x0002809b70007388 */ /* 0x000fe20000000400 */
[----:B------:R-:W-:Y:S02]  /*2e30*/  @!P6 PRMT R7, R7, 0x5410, R152 ;  /* 0x000054100707e816 */ /* 0x000fe40000000098 */
[----:B------:R-:W-:Y:S01]  /*2e40*/  PRMT R6, R5, 0x7632, R6 ;  /* 0x0000763205067816 */ /* 0x000fe20000000006 */
[----:B------:R0:W-:Y:S01]  /*2e50*/  STS.U16 [R111+0x2c0], R3 ;  /* 0x0002c0036f007388 */ /* 0x0001e20000000400 */
[----:B------:R-:W-:-:S03]  /*2e60*/  PRMT R10, R7, 0x7632, R10 ;  /* 0x00007632070a7816 */ /* 0x000fc6000000000a */
[----:B------:R1:W-:Y:S04]  /*2e70*/  STS.U16 [R110+0x300], R5 ;  /* 0x000300056e007388 */ /* 0x0003e80000000400 */
[----:B------:R-:W-:Y:S01]  /*2e80*/  STS.U16 [R109+0x340], R6 ;  /* 0x000340066d007388 */ /* 0x000fe20000000400 */
[----:B0-----:R-:W-:-:S03]  /*2e90*/  MOV R3, UR30 ;  /* 0x0000001e00037c02 */ /* 0x001fc60008000f00 */
[----:B------:R-:W-:Y:S04]  /*2ea0*/  STS.U16 [R108+0x380], R7 ;  /* 0x000380076c007388 */ /* 0x000fe80000000400 */
[----:B------:R-:W-:Y:S01]  /*2eb0*/  STS.U16 [R107+0x3c0], R10 ;  /* 0x0003c00a6b007388 */ /* 0x000fe20000000400 */
[----:B------:R-:W-:-:S03]  /*2ec0*/  NOP ;  /* 0x0000000000007918 */ /* 0x000fc60000000000 */
[----:B------:R0:W2:Y:S01]  /*2ed0*/  LDG.E R3, desc[UR28][R2.64] ;  /* 0x0000001c02037981 */ /* 0x0000a2000c1e1900 */
[----:B------:R-:W3:Y:S03]  /*2ee0*/  S2UR UR31, SR_CgaCtaId ;  /* 0x00000000001f79c3 */ /* 0x000ee60000008800 */
[----:B------:R-:W4:Y:S04]  /*2ef0*/  LDS.U16 R149, [R106] ;  /* 0x000000006a957984 */ /* 0x000f280000000400 */
        /* <DEDUP_REMOVED lines=15> */
[----:B------:R-:W-:Y:S01]  /*2ff0*/  USHF.L.U32 UR52, UR14, 0x8, URZ ;  /* 0x000000080e347899 */ /* 0x000fe200080006ff */
[----:B------:R-:W-:-:S03]  /*3000*/  FMUL.FTZ R4, R146, 1.4426950216293334961 ;  /* 0x3fb8aa3b92047820 */ /* 0x000fc60000410000 */
[----:B------:R-:W-:Y:S01]  /*3010*/  UIADD3 UR25, UPT, UPT, UR52, -0x100, URZ ;  /* 0xffffff0034197890 */ /* 0x000fe2000fffe0ff */
[----:B------:R-:W-:-:S03]  /*3020*/  FMUL.FTZ R228, R27, R4 ;  /* 0x000000041be47220 */ /* 0x000fc60000410000 */
[----:B------:R-:W-:Y:S01]  /*3030*/  ULOP3.LUT UR25, UR25, 0x100, URZ, 0xc0, !UPT ;  /* 0x0000010019197892 */ /* 0x000fe2000f8ec0ff */
[-C--:B------:R-:W-:Y:S01]  /*3040*/  FMUL.FTZ R173, R26, R4.reuse ;  /* 0x000000041aad7220 */ /* 0x080fe20000410000 */
[-C--:B------:R-:W-:Y:S01]  /*3050*/  FMUL.FTZ R172, R25, R4.reuse ;  /* 0x0000000419ac7220 */ /* 0x080fe20000410000 */
[----:B------:R-:W4:Y:S01]  /*3060*/  MUFU.EX2 R228, R228 ;  /* 0x000000e400e47308 */ /* 0x000f220000000800 */
        /* <DEDUP_REMOVED lines=10> */
[----:B0-----:R-:W-:-:S02]  /*3110*/  VIADD R2, R142, 0x200 ;  /* 0x000002008e027836 */ /* 0x001fc40000000000 */
[-C--:B------:R-:W-:Y:S01]  /*3120*/  FMUL.FTZ R210, R15, R4.reuse ;  /* 0x000000040fd27220 */ /* 0x080fe20000410000 */
[-C--:B------:R-:W-:Y:S01]  /*3130*/  FMUL.FTZ R209, R14, R4.reuse ;  /* 0x000000040ed17220 */ /* 0x080fe20000410000 */
[-C--:B------:R-:W-:Y:S01]  /*3140*/  FMUL.FTZ R208, R13, R4.reuse ;  /* 0x000000040dd07220 */ /* 0x080fe20000410000 */
[----:B------:R-:W-:Y:S01]  /*3150*/  FMUL.FTZ R207, R12, R4 ;  /* 0x000000040ccf7220 */ /* 0x000fe20000410000 */
[----:B------:R-:W-:Y:S01]  /*3160*/  UMOV UR30, 0x400 ;  /* 0x00000400001e7882 */ /* 0x000fe20000000000 */
[C---:B------:R-:W-:Y:S01]  /*3170*/  ISETP.NE.AND P0, PT, R142.reuse, RZ, PT ;  /* 0x000000ff8e00720c */ /* 0x040fe20003f05270 */
[----:B---3--:R-:W-:Y:S01]  /*3180*/  ULEA UR25, UR31, UR30, 0x18 ;  /* 0x0000001e1f197291 */ /* 0x008fe2000f8ec0ff */
[----:B------:R-:W-:Y:S01]  /*3190*/  ISETP.NE.AND P3, PT, R142, 0x3f, PT ;  /* 0x0000003f8e00780c */ /* 0x000fe20003f65270 */
[----:B------:R-:W0:Y:S01]  /*31a0*/  MUFU.EX2 R173, R173 ;  /* 0x000000ad00ad7308 */ /* 0x000e220000000800 */
[----:B------:R-:W-:-:S03]  /*31b0*/  SEL R2, R2, UR27, P0 ;  /* 0x0000001b02027c07 */ /* 0x000fc60008000000 */
[----:B------:R-:W3:Y:S01]  /*31c0*/  MUFU.EX2 R172, R172 ;  /* 0x000000ac00ac7308 */ /* 0x000ee20000000800 */
[----:B-1----:R-:W-:-:S03]  /*31d0*/  LEA R5, R2, UR25, 0x2 ;  /* 0x0000001902057c11 */ /* 0x002fc6000f8e10ff */
[----:B------:R-:W1:Y:S04]  /*31e0*/  MUFU.EX2 R171, R171 ;  /* 0x000000ab00ab7308 */ /* 0x000e680000000800 */
        /* <DEDUP_REMOVED lines=12> */
[----:B----4-:R4:W-:Y:S01]  /*32b0*/  STS [R5+0x1d10], R228 ;  /* 0x001d10e405007388 */ /* 0x0109e20000000800 */
[----:B------:R-:W-:Y:S01]  /*32c0*/  BSSY.RECONVERGENT B0, `(.L_x_4070) ;  /* 0x000002d000007945 */ /* 0x000fe20003800200 */
        /* <DEDUP_REMOVED lines=35> */
[----:B------:R-:W-:-:S08]  /*3500*/  MOV R198, 0x3f800000 ;  /* 0x3f80000000c67802 */ /* 0x000fd00000000f00 */
[----:B------:R-:W-:Y:S05]  /*3510*/  BRA.U !UP0, `(.L_x_4072) ;  /* 0x00000001081c7547 */ /* 0x000fea000b800000 */
[----:B------:R-:W-:-:S04]  /*3520*/  ULOP3.LUT UR27, UR52, 0x100, URZ, 0xc0, !UPT ;  /* 0x00000100341b7892 */ /* 0x000fc8000f8ec0ff */
[----:B------:R-:W-:-:S04]  /*3530*/  UIADD3 UR27, UPT, UPT, UR27, UR6, URZ ;  /* 0x000000061b1b7290 */ /* 0x000fc8000fffe0ff */
[----:B------:R-:W-:-:S09]  /*3540*/  ULEA UR27, UR27, UR25, 0x2 ;  /* 0x000000191b1b7291 */ /* 0x000fd2000f8e10ff */
[----:B------:R-:W1:Y:S01]  /*3550*/  LDS R198, [UR27+0x1d10] ;  /* 0x001d101bffc67984 */ /* 0x000e620008000800 */
[----:B------:R-:W-:Y:S05]  /*3560*/  BRA `(.L_x_4072) ;  /* 0x0000000000087947 */ /* 0x000fea0003800000 */
.L_x_4071:
[----:B------:R-:W-:-:S06]  /*3570*/  LEA R198, R142, UR25, 0x2 ;  /* 0x000000198ec67c11 */ /* 0x000fcc000f8e10ff */
[----:B------:R-:W0:Y:S02]  /*3580*/  LDS R198, [R198+0x2514] ;  /* 0x00251400c6c67984 */ /* 0x000e240000000800 */
.L_x_4072:
[----:B------:R-:W-:Y:S05]  /*3590*/  BSYNC.RECONVERGENT B0 ;  /* 0x0000000000007941 */ /* 0x000fea0003800200 */
.L_x_4070:
[----:B------:R-:W2:Y:S01]  /*35a0*/  @P1 LDC R3, c[0x0][0x38c] ;  /* 0x0000e300ff031b82 */ /* 0x000ea20000000800 */
[----:B------:R-:W-:Y:S02]  /*35b0*/  IMAD.U32 R2, RZ, RZ, UR14 ;  /* 0x0000000eff027e24 */ /* 0x000fe4000f8e00ff */
[----:B------:R-:W-:Y:S01]  /*35c0*/  FMUL.FTZ R6, R27, R74 ;  /* 0x0000004a1b067220 */ /* 0x000fe20000410000 */
[----:B------:R-:W-:Y:S02]  /*35d0*/  IMAD.MOV.U32 R5, RZ, RZ, 0x8 ;  /* 0x00000008ff057424 */ /* 0x000fe400078e00ff */
        /* <DEDUP_REMOVED lines=8> */
[----:B------:R-:W-:Y:S01]  /*3660*/  FFMA.FTZ R6, R173, R6, R10 ;  /* 0x00000006ad067223 */ /* 0x000fe2000001000a */
[----:B--2---:R-:W-:Y:S01]  /*3670*/  @P1 IMAD R4, R2, R3, UR6 ;  /* 0x0000000602041e24 */ /* 0x004fe2000f8e0203 */
[----:B------:R-:W-:Y:S01]  /*3680*/  MOV R2, 0x3f800000 ;  /* 0x3f80000000027802 */ /* 0x000fe20000000f00 */
[----:B------:R-:W-:-:S02]  /*3690*/  IMAD.MOV.U32 R3, RZ, RZ, RZ ;  /* 0x000000ffff037224 */ /* 0x000fc400078e00ff */
[----:B------:R-:W-:-:S04]  /*36a0*/  @P1 IMAD.WIDE R4, R4, R5, UR4 ;  /* 0x0000000404041e25 */ /* 0x000fc8000f8e0205 */
[----:B------:R-:W-:Y:S01]  /*36b0*/  FMUL.FTZ R190, R23, R68 ;  /* 0x0000004417be7220 */ /* 0x000fe20000410000 */
[----:B------:R-:W-:Y:S01]  /*36c0*/  FMUL.FTZ R214, R162, R193 ;  /* 0x000000c1a2d67220 */ /* 0x000fe20000410000 */
[----:B------:R-:W-:Y:S01]  /*36d0*/  FFMA.FTZ R6, R172, R6, R213 ;  /* 0x00000006ac067223 */ /* 0x000fe200000100d5 */
[----:B------:R2:W5:Y:S01]  /*36e0*/  @P1 LDG.E.64 R2, desc[UR28][R4.64] ;  /* 0x0000001c04021981 */ /* 0x000562000c1e1b00 */
        /* <DEDUP_REMOVED lines=44> */
[----:B------:R-:W-:Y:S01]  /*39b0*/  LOP3.LUT R201, R201, 0xfffffffb, RZ, 0xc0, !PT ;  /* 0xfffffffbc9c97812 */ /* 0x000fe200078ec0ff */
[----:B------:R-:W-:-:S04]  /*39c0*/  FMUL.FTZ R5, R211, R4 ;  /* 0x00000004d3057220 */ /* 0x000fc80000410000 */
[----:B------:R-:W-:-:S04]  /*39d0*/  FMUL.FTZ R4, R210, R5 ;  /* 0x00000005d2047220 */ /* 0x000fc80000410000 */
[----:B------:R-:W-:Y:S01]  /*39e0*/  FMUL.FTZ R5, R209, R4 ;  /* 0x00000004d1057220 */ /* 0x000fe20000410000 */
[----:B------:R-:W-:-:S03]  /*39f0*/  @P3 LOP3.LUT R201, R201, 0x4, RZ, 0xfc, !PT ;  /* 0x00000004c9c93812 */ /* 0x000fc600078efcff */
[C---:B------:R-:W-:Y:S01]  /*3a00*/  FMUL.FTZ R4, R208.reuse, R5 ;  /* 0x00000005d0047220 */ /* 0x040fe20000410000 */
[----:B------:R-:W-:-:S03]  /*3a10*/  FFMA.FTZ R5, R208, R6, R219 ;  /* 0x00000006d0057223 */ /* 0x000fc600000100db */
        /* <DEDUP_REMOVED lines=8> */
[----:B------:R-:W-:Y:S01]  /*3aa0*/  ISETP.GE.AND P4, PT, R123, 0x8, PT ;  /* 0x000000087b00780c */ /* 0x000fe20003f86270 */
[----:B--2---:R-:W2:Y:S01]  /*3ab0*/  LDS.128 R4, [R10+0x1900] ;  /* 0x001900000a047984 */ /* 0x004ea20000000c00 */
[----:B------:R-:W-:Y:S02]  /*3ac0*/  LOP3.LUT R201, R201, 0xfffffffd, RZ, 0xc0, !PT ;  /* 0xfffffffdc9c97812 */ /* 0x000fe400078ec0ff */
[----:B------:R-:W-:-:S07]  /*3ad0*/  ISETP.GE.AND P5, PT, R123, 0x1, PT ;  /* 0x000000017b00780c */ /* 0x000fce0003fa6270 */
[----:B------:R-:W-:Y:S02]  /*3ae0*/  @P3 LOP3.LUT R201, R201, 0x2, RZ, 0xfc, !PT ;  /* 0x00000002c9c93812 */ /* 0x000fe400078efcff */
[----:B------:R-:W-:Y:S02]  /*3af0*/  ISETP.GE.AND P3, PT, R123, 0x4, PT ;  /* 0x000000047b00780c */ /* 0x000fe40003f66270 */
[----:B------:R-:W-:-:S04]  /*3b00*/  LOP3.LUT R201, R201, 0xfffffffe, RZ, 0xc0, !PT ;  /* 0xfffffffec9c97812 */ /* 0x000fc800078ec0ff */
[----:B------:R-:W-:Y:S02]  /*3b10*/  @P4 LOP3.LUT R201, R201, 0x1, RZ, 0xfc, !PT ;  /* 0x00000001c9c94812 */ /* 0x000fe400078efcff */
[----:B------:R-:W-:Y:S01]  /*3b20*/  ISETP.GE.AND P4, PT, R123, 0x2, PT ;  /* 0x000000027b00780c */ /* 0x000fe20003f86270 */
[-C--:B--2---:R-:W-:Y:S01]  /*3b30*/  FFMA.FTZ R222, R5, R6.reuse, R7 ;  /* 0x0000000605de7223 */ /* 0x084fe20000010007 */
[----:B------:R-:W-:Y:S01]  /*3b40*/  FMUL.FTZ R215, R4, R6 ;  /* 0x0000000604d77220 */ /* 0x000fe20000410000 */
[----:B------:R-:W-:Y:S10]  /*3b50*/  BRA.DIV UR27, `(.L_x_4074) ;  /* 0x0000003e1b0c7947 */ /* 0x000ff4000b800000 */
[----:B------:R-:W2:Y:S01]  /*3b60*/  SHFL.UP PT, R5, R222, 0x1, RZ ;  /* 0x04200000de057989 */ /* 0x000ea200000e00ff */
[----:B------:R-:W-:-:S03]  /*3b70*/  ISETP.GE.AND P6, PT, R123, 0x8, PT ;  /* 0x000000087b00780c */ /* 0x000fc60003fc6270 */
        /* <DEDUP_REMOVED lines=21> */
.L_x_4132:
[----:B------:R-:W-:Y:S01]  /*3cd0*/  ISETP.GE.AND P3, PT, R123, 0x10, PT ;  /* 0x000000107b00780c */ /* 0x000fe20003f66270 */
[----:B----4-:R-:W-:Y:S01]  /*3ce0*/  FFMA.FTZ R5, R215, R5, R4 ;  /* 0x00000005d7057223 */ /* 0x010fe20000010004 */
[----:B------:R-:W-:-:S04]  /*3cf0*/  UMOV UR27, 0xffffffff ;  /* 0xffffffff001b7882 */ /* 0x000fc80000000000 */
[----:B------:R-:W-:-:S07]  /*3d00*/  FSEL R217, R4, R5, !P3 ;  /* 0x0000000504d97208 */ /* 0x000fce0005800000 */
[----:B--23--:R-:W-:Y:S01]  /*3d10*/  @P3 FMUL.FTZ R215, R215, R224 ;  /* 0x000000e0d7d73220 */ /* 0x00cfe20000410000 */
[----:B------:R-:W-:Y:S06]  /*3d20*/  BRA.DIV UR27, `(.L_x_4075) ;  /* 0x0000003e1ba07947 */ /* 0x000fec000b800000 */
.L_x_4135:
[----:B------:R-:W-:-:S03]  /*3d30*/  UMOV UR27, 0xffffffff ;  /* 0xffffffff001b7882 */ /* 0x000fc60000000000 */
[----:B------:R-:W-:Y:S05]  /*3d40*/  BRA.DIV UR27, `(.L_x_4076) ;  /* 0x0000003e1bc07947 */ /* 0x000fea000b800000 */
.L_x_4138:
[----:B------:R-:W-:-:S03]  /*3d50*/  UMOV UR27, 0xffffffff ;  /* 0xffffffff001b7882 */ /* 0x000fc60000000000 */
[----:B------:R-:W-:Y:S05]  /*3d60*/  BRA.DIV UR27, `(.L_x_4077) ;  /* 0x0000003e1be07947 */ /* 0x000fea000b800000 */
[----:B------:R-:W2:Y:S04]  /*3d70*/  SHFL.UP PT, R215, R215, 0x1, RZ ;  /* 0x04200000d7d77989 */ /* 0x000ea800000e00ff */
[----:B------:R3:W4:Y:S04]  /*3d80*/  SHFL.UP PT, R222, R217, 0x1, RZ ;  /* 0x04200000d9de7989 */ /* 0x00072800000e00ff */
[----:B-----5:R3:W0:Y:S04]  /*3d90*/  SHFL.IDX PT, R4, R2, RZ, 0x1f ;  /* 0x00001fff02047589 */ /* 0x02062800000e0000 */
[----:B------:R3:W0:Y:S02]  /*3da0*/  SHFL.IDX PT, R5, R3, RZ, 0x1f ;  /* 0x00001fff03057589 */ /* 0x00062400000e0000 */
.L_x_4144:
[----:B------:R-:W5:Y:S01]  /*3db0*/  LDS.64 R6, [R10+0x1900] ;  /* 0x001900000a067984 */ /* 0x000f620000000a00 */
[C---:B0-2-4-:R-:W-:Y:S01]  /*3dc0*/  @P0 FFMA.FTZ R5, R215.reuse, R5, R222 ;  /* 0x00000005d7050223 */ /* 0x055fe200000100de */
[----:B------:R-:W-:-:S03]  /*3dd0*/  @P0 FMUL.FTZ R4, R215, R4 ;  /* 0x00000004d7040220 */ /* 0x000fc60000410000 */
[-C--:B-----5:R-:W-:Y:S01]  /*3de0*/  FFMA.FTZ R7, R5, R6.reuse, R7 ;  /* 0x0000000605077223 */ /* 0x0a0fe20000010007 */
[----:B------:R-:W-:-:S05]  /*3df0*/  FMUL.FTZ R6, R4, R6 ;  /* 0x0000000604067220 */ /* 0x000fca0000410000 */
[----:B------:R4:W-:Y:S02]  /*3e00*/  STS.128 [R10+0x1900], R4 ;  /* 0x001900040a007388 */ /* 0x0009e40000000c00 */
.L_x_4073:
[----:B------:R-:W-:Y:S01]  /*3e10*/  FMUL.FTZ R226, R27, R74 ;  /* 0x0000004a1be27220 */ /* 0x000fe20000410000 */
[----:B------:R-:W-:Y:S01]  /*3e20*/  FMUL.FTZ R227, R26, R73 ;  /* 0x000000491ae37220 */ /* 0x000fe20000410000 */
[----:B------:R-:W-:Y:S05]  /*3e30*/  WARPSYNC.ALL ;  /* 0x0000000000007948 */ /* 0x000fea0003800000 */
[----:B----4-:R-:W-:Y:S01]  /*3e40*/  FMUL.FTZ R7, R149, R226 ;  /* 0x000000e295077220 */ /* 0x010fe20000410000 */
[----:B------:R-:W-:Y:S01]  /*3e50*/  FMUL.FTZ R6, R148, R227 ;  /* 0x000000e394067220 */ /* 0x000fe20000410000 */
[----:B------:R-:W-:Y:S01]  /*3e60*/  BAR.SYNC.DEFER_BLOCKING 0x0 ;  /* 0x0000000000007b1d */ /* 0x000fe20000010000 */
[C---:B012---:R-:W-:Y:S01]  /*3e70*/  FMUL.FTZ R5, R207.reuse, R198 ;  /* 0x000000c6cf057220 */ /* 0x047fe20000410000 */
[----:B---3-5:R-:W-:Y:S01]  /*3e80*/  FFMA.FTZ R2, R207, R199, R202 ;  /* 0x000000c7cf027223 */ /* 0x028fe200000100ca */
[----:B------:R-:W-:Y:S01]  /*3e90*/  UISETP.GE.AND UP0, UPT, UR14, UR50, UPT ;  /* 0x000000320e00728c */ /* 0x000fe2000bf06270 */
[----:B------:R-:W-:Y:S01]  /*3ea0*/  ISETP.GT.U32.AND P3, PT, R142, 0x1f, PT ;  /* 0x0000001f8e00780c */ /* 0x000fe20003f64070 */
[C---:B------:R-:W-:Y:S01]  /*3eb0*/  FMUL.FTZ R4, R208.reuse, R5 ;  /* 0x00000005d0047220 */ /* 0x040fe20000410000 */
[----:B------:R-:W-:Y:S01]  /*3ec0*/  FFMA.FTZ R2, R208, R2, R203 ;  /* 0x00000002d0027223 */ /* 0x000fe200000100cb */
[----:B------:R-:W-:-:S02]  /*3ed0*/  IMAD.MOV.U32 R10, RZ, RZ, 0x3f800000 ;  /* 0x3f800000ff0a7424 */ /* 0x000fc400078e00ff */
        /* <DEDUP_REMOVED lines=19> */
[----:B------:R-:W-:-:S04]  /*4010*/  FMUL.FTZ R4, R181, R4 ;  /* 0x00000004b5047220 */ /* 0x000fc80000410000 */
[----:B------:R-:W-:Y:S01]  /*4020*/  FMUL.FTZ R5, R183, R4 ;  /* 0x00000004b7057220 */ /* 0x000fe20000410000 */
[----:B0-----:R-:W-:Y:S01]  /*4030*/  FFMA.FTZ R228, R228, R3, R7 ;  /* 0x00000003e4e47223 */ /* 0x001fe20000010007 */
[----:B------:R-:W-:Y:S02]  /*4040*/  FFMA.FTZ R3, R181, R2, R176 ;  /* 0x00000002b5037223 */ /* 0x000fe400000100b0 */
[----:B------:R-:W-:Y:S01]  /*4050*/  FMUL.FTZ R2, R180, R5 ;  /* 0x00000005b4027220 */ /* 0x000fe20000410000 */
[----:B------:R-:W-:Y:S01]  /*4060*/  FFMA.FTZ R229, R173, R228, R6 ;  /* 0x000000e4ade57223 */ /* 0x000fe20000010006 */
[----:B------:R-:W-:Y:S02]  /*4070*/  FFMA.FTZ R3, R183, R3, R178 ;  /* 0x00000003b7037223 */ /* 0x000fe400000100b2 */
[----:B------:R-:W-:Y:S01]  /*4080*/  FMUL.FTZ R5, R171, R2 ;  /* 0x00000002ab057220 */ /* 0x000fe20000410000 */
[----:B------:R-:W-:Y:S01]  /*4090*/  FFMA.FTZ R224, R172, R229, R213 ;  /* 0x000000e5ace07223 */ /* 0x000fe200000100d5 */
[----:B------:R-:W-:-:S02]  /*40a0*/  FFMA.FTZ R3, R180, R3, R179 ;  /* 0x00000003b4037223 */ /* 0x000fc400000100b3 */
[----:B------:R-:W-:Y:S01]  /*40b0*/  FMUL.FTZ R2, R172, R5 ;  /* 0x00000005ac027220 */ /* 0x000fe20000410000 */
[C---:B------:R-:W-:Y:S01]  /*40c0*/  FFMA.FTZ R225, R171.reuse, R224, R214 ;  /* 0x000000e0abe17223 */ /* 0x040fe200000100d6 */
[----:B------:R-:W-:Y:S02]  /*40d0*/  FFMA.FTZ R3, R171, R3, R168 ;  /* 0x00000003ab037223 */ /* 0x000fe400000100a8 */
[----:B------:R-:W-:Y:S01]  /*40e0*/  FMUL.FTZ R2, R173, R2 ;  /* 0x00000002ad027220 */ /* 0x000fe20000410000 */
[----:B------:R-:W-:Y:S01]  /*40f0*/  FFMA.FTZ R222, R180, R225, R11 ;  /* 0x000000e1b4de7223 */ /* 0x000fe2000001000b */
[----:B------:R-:W-:Y:S01]  /*4100*/  FFMA.FTZ R3, R172, R3, R169 ;  /* 0x00000003ac037223 */ /* 0x000fe200000100a9 */
[----:B------:R-:W-:Y:S02]  /*4110*/  HFMA2 R11, -RZ, RZ, 0, 0 ;  /* 0x00000000ff0b7431 */ /* 0x000fe400000001ff */
[----:B------:R-:W-:Y:S01]  /*4120*/  FFMA.FTZ R217, R183, R222, R216 ;  /* 0x000000deb7d97223 */ /* 0x000fe200000100d8 */
[----:B------:R-:W-:-:S03]  /*4130*/  FFMA.FTZ R3, R173, R3, R170 ;  /* 0x00000003ad037223 */ /* 0x000fc600000100aa */
        /* <DEDUP_REMOVED lines=14> */
[----:B------:R-:W-:Y:S01]  /*4220*/  IMAD R2, R142, 0x8, R141 ;  /* 0x000000088e027824 */ /* 0x000fe200078e028d */
[----:B------:R-:W-:Y:S01]  /*4230*/  UMOV UR27, 0xffffffff ;  /* 0xffffffff001b7882 */ /* 0x000fe20000000000 */
[----:B------:R-:W-:-:S03]  /*4240*/  ISETP.NE.AND P0, PT, R200, 0x1f, PT ;  /* 0x0000001fc800780c */ /* 0x000fc60003f05270 */
[----:B------:R-:W1:Y:S02]  /*4250*/  LDS.128 R4, [R2+0x1b10] ;  /* 0x001b100002047984 */ /* 0x000e640000000c00 */
[C---:B-1----:R-:W-:Y:S01]  /*4260*/  FFMA.FTZ R5, R4.reuse, R7, R5 ;  /* 0x0000000704057223 */ /* 0x042fe20000010005 */
[----:B------:R-:W-:Y:S01]  /*4270*/  FMUL.FTZ R3, R4, R6 ;  /* 0x0000000604037220 */ /* 0x000fe20000410000 */
[----:B------:R-:W-:Y:S06]  /*4280*/  BRA.DIV UR27, `(.L_x_4079) ;  /* 0x0000003e1b107947 */ /* 0x000fec000b800000 */
[----:B------:R-:W1:Y:S01]  /*4290*/  SHFL.DOWN PT, R7, R5, 0x1, 0x1f ;  /* 0x08201f0005077f89 */ /* 0x000e6200000e0000 */
[----:B------:R-:W-:-:S03]  /*42a0*/  MOV R4, R5 ;  /* 0x0000000500047202 */ /* 0x000fc60000000f00 */
[----:B------:R-:W2:Y:S04]  /*42b0*/  SHFL.DOWN PT, R230, R3, 0x1, 0x1f ;  /* 0x08201f0003e67f89 */ /* 0x000ea800000e0000 */
[----:B0-----:R-:W-:Y:S04]  /*42c0*/  SHFL.IDX PT, R234, R10, RZ, 0x1f ;  /* 0x00001fff0aea7589 */ /* 0x001fe800000e0000 */
[----:B------:R-:W-:Y:S01]  /*42d0*/  SHFL.IDX PT, R235, R11, RZ, 0x1f ;  /* 0x00001fff0beb7589 */ /* 0x000fe200000e0000 */
[----:B-1----:R-:W-:Y:S01]  /*42e0*/  @P0 FFMA.FTZ R7, R3, R7, R4 ;  /* 0x0000000703070223 */ /* 0x002fe20000010004 */
[----:B--2---:R-:W-:-:S04]  /*42f0*/  @P0 FMUL.FTZ R230, R230, R3 ;  /* 0x00000003e6e60220 */ /* 0x004fc80000410000 */
        /* <DEDUP_REMOVED lines=37> */
.L_x_4161:
[----:B------:R-:W0:Y:S01]  /*4550*/  LDS.64 R4, [R2+0x1b18] ;  /* 0x001b180002047984 */ /* 0x000e220000000a00 */
[----:B------:R-:W-:Y:S01]  /*4560*/  IMAD.MOV.U32 R7, RZ, RZ, R235 ;  /* 0x000000ffff077224 */ /* 0x000fe200078e00eb */
[----:B------:R-:W-:Y:S01]  /*4570*/  MOV R6, R234 ;  /* 0x000000ea00067202 */ /* 0x000fe20000000f00 */
[----:B------:R-:W-:Y:S01]  /*4580*/  IMAD.MOV.U32 R11, RZ, RZ, R236 ;  /* 0x000000ffff0b7224 */ /* 0x000fe200078e00ec */
[----:B------:R-:W-:Y:S01]  /*4590*/  MOV R10, R230 ;  /* 0x000000e6000a7202 */ /* 0x000fe20000000f00 */
[C---:B--23--:R-:W-:Y:S02]  /*45a0*/  @P0 FFMA.FTZ R7, R232.reuse, R7, R233 ;  /* 0x00000007e8070223 */ /* 0x04cfe400000100e9 */
[----:B------:R-:W-:Y:S02]  /*45b0*/  @P0 FMUL.FTZ R6, R232, R6 ;  /* 0x00000006e8060220 */ /* 0x000fe40000410000 */
[C---:B0-----:R-:W-:Y:S02]  /*45c0*/  FFMA.FTZ R5, R4.reuse, R7, R5 ;  /* 0x0000000704057223 */ /* 0x041fe40000010005 */
[----:B------:R-:W-:-:S05]  /*45d0*/  FMUL.FTZ R4, R4, R6 ;  /* 0x0000000604047220 */ /* 0x000fca0000410000 */
[----:B------:R1:W-:Y:S02]  /*45e0*/  STS.128 [R2+0x1b10], R4 ;  /* 0x001b100402007388 */ /* 0x0003e40000000c00 */
.L_x_4078:
[C---:B------:R-:W-:Y:S01]  /*45f0*/  ISETP.NE.AND P3, PT, R142.reuse, RZ, PT ;  /* 0x000000ff8e00720c */ /* 0x040fe20003f65270 */
[----:B------:R-:W-:Y:S05]  /*4600*/  WARPSYNC.ALL ;  /* 0x0000000000007948 */ /* 0x000fea0003800000 */
[----:B------:R-:W-:Y:S01]  /*4610*/  VIADD R3, R142, 0x200 ;  /* 0x000002008e037836 */ /* 0x000fe20000000000 */
[----:B-1----:R-:W-:Y:S01]  /*4620*/  P2R R2, PR, RZ, 0x8 ;  /* 0x00000008ff027803 */ /* 0x002fe20000000000 */
[----:B------:R-:W-:Y:S01]  /*4630*/  BAR.SYNC.DEFER_BLOCKING 0x0 ;  /* 0x0000000000007b1d */ /* 0x000fe20000010000 */
[----:B------:R-:W-:Y:S01]  /*4640*/  FFMA.FTZ R5, R0, R228, RZ ;  /* 0x000000e400057223 */ /* 0x000fe200000100ff */
[----:B------:R-:W-:Y:S01]  /*4650*/  MOV R4, R142 ;  /* 0x0000008e00047202 */ /* 0x000fe20000000f00 */
[----:B------:R-:W-:Y:S01]  /*4660*/  USHF.R.S32.HI UR27, URZ, 0x1f, UR12 ;  /* 0x0000001fff1b7899 */ /* 0x000fe2000801140c */
[----:B------:R-:W-:Y:S01]  /*4670*/  FFMA.FTZ R177, R156, -R177, R213 ;  /* 0x800000b19cb17223 */ /* 0x000fe200000100d5 */
[----:B------:R-:W-:Y:S01]  /*4680*/  FFMA.FTZ R6, R72, R229, R5 ;  /* 0x000000e548067223 */ /* 0x000fe20000010005 */
[----:B------:R-:W-:Y:S01]  /*4690*/  HFMA2 R5, -RZ, RZ, 0, 0 ;  /* 0x00000000ff057431 */ /* 0x000fe200000001ff */
[----:B------:R-:W-:Y:S01]  /*46a0*/  UIMAD UR27, UR27, UR44, URZ ;  /* 0x0000002c1b1b72a4 */ /* 0x000fe2000f8e02ff */
[----:B------:R-:W-:Y:S01]  /*46b0*/  FFMA.FTZ R227, R148, -R227, R229 ;  /* 0x800000e394e37223 */ /* 0x000fe200000100e5 */
[----:B------:R-:W-:Y:S01]  /*46c0*/  FFMA.FTZ R7, R69, R224, R6 ;  /* 0x000000e045077223 */ /* 0x000fe20000010006 */
[----:B------:R-:W-:Y:S01]  /*46d0*/  VOTEU.ALL UP0, P3 ;  /* 0x0000000000ff7886 */ /* 0x000fe20001800000 */
[----:B------:R-:W-:Y:S01]  /*46e0*/  IMAD.WIDE.U32 R4, R8, UR32, R4 ;  /* 0x0000002008047c25 */ /* 0x000fe2000f8e0004 */
[----:B------:R-:W-:-:S03]  /*46f0*/  UIMAD UR27, UR12, UR45, UR27 ;  /* 0x0000002d0c1b72a4 */ /* 0x000fc6000f8e021b */
[----:B------:R-:W-:Y:S01]  /*4700*/  FFMA.FTZ R6, R66, R225, R7 ;  /* 0x000000e142067223 */ /* 0x000fe20000010007 */
[----:B------:R-:W-:Y:S01]  /*4710*/  FFMA.FTZ R194, R163, -R194, R224 ;  /* 0x800000c2a3c27223 */ /* 0x000fe200000100e0 */
[----:B------:R-:W-:Y:S02]  /*4720*/  IMAD R5, R9, UR32, R5 ;  /* 0x0000002009057c24 */ /* 0x000fe4000f8e0205 */
[----:B------:R-:W-:Y:S01]  /*4730*/  FFMA.FTZ R193, R162, -R193, R225 ;  /* 0x800000c1a2c17223 */ /* 0x000fe200000100e1 */
[----:B------:R-:W-:Y:S01]  /*4740*/  FFMA.FTZ R7, R63, R222, R6 ;  /* 0x000000de3f077223 */ /* 0x000fe20000010006 */
[----:B------:R-:W-:Y:S01]  /*4750*/  FFMA.FTZ R190, R161, -R190, R222 ;  /* 0x800000bea1be7223 */ /* 0x000fe200000100de */
[----:B------:R-:W-:Y:S01]  /*4760*/  FFMA.FTZ R187, R160, -R187, R217 ;  /* 0x800000bba0bb7223 */ /* 0x000fe200000100d9 */
[----:B------:R-:W-:Y:S01]  /*4770*/  FFMA.FTZ R184, R159, -R184, R216 ;  /* 0x800000b89fb87223 */ /* 0x000fe200000100d8 */
[----:B------:R-:W-:Y:S01]  /*4780*/  FFMA.FTZ R6, R60, R217, R7 ;  /* 0x000000d93c067223 */ /* 0x000fe20000010007 */
[----:B------:R-:W-:Y:S01]  /*4790*/  FFMA.FTZ R185, R158, -R185, R215 ;  /* 0x800000b99eb97223 */ /* 0x000fe200000100d7 */
[----:B------:R-:W-:Y:S01]  /*47a0*/  FFMA.FTZ R182, R157, -R182, R214 ;  /* 0x800000b69db67223 */ /* 0x000fe200000100d6 */
[----:B------:R-:W1:Y:S01]  /*47b0*/  LDS R2, [R141+0x1b14] ;  /* 0x001b14008d027984 */ /* 0x000e620000000800 */
[----:B------:R-:W-:Y:S01]  /*47c0*/  FFMA.FTZ R7, R57, R216, R6 ;  /* 0x000000d839077223 */ /* 0x000fe20000010006 */
[----:B------:R-:W-:Y:S01]  /*47d0*/  FFMA.FTZ R174, R155, -R174, R212 ;  /* 0x800000ae9bae7223 */ /* 0x000fe200000100d4 */
[----:B------:R-:W-:Y:S01]  /*47e0*/  FFMA.FTZ R175, R154, -R175, R223 ;  /* 0x800000af9aaf7223 */ /* 0x000fe200000100df */
[----:B------:R-:W-:Y:S01]  /*47f0*/  FFMA.FTZ R166, R153, -R166, R220 ;  /* 0x800000a699a67223 */ /* 0x000fe200000100dc */
[----:B------:R-:W-:Y:S01]  /*4800*/  FFMA.FTZ R6, R54, R215, R7 ;  /* 0x000000d736067223 */ /* 0x000fe20000010007 */
[----:B------:R-:W-:Y:S01]  /*4810*/  FFMA.FTZ R167, R152, -R167, R221 ;  /* 0x800000a798a77223 */ /* 0x000fe200000100dd */
[----:B------:R-:W-:Y:S01]  /*4820*/  FFMA.FTZ R164, R151, -R164, R218 ;  /* 0x800000a497a47223 */ /* 0x000fe200000100da */
[----:B------:R-:W-:Y:S01]  /*4830*/  FFMA.FTZ R165, R150, -R165, R219 ;  /* 0x800000a596a57223 */ /* 0x000fe200000100db */
[----:B------:R-:W-:Y:S01]  /*4840*/  FFMA.FTZ R7, R51, R214, R6 ;  /* 0x000000d633077223 */ /* 0x000fe20000010006 */
[----:B------:R-:W-:Y:S03]  /*4850*/  BSSY.RECONVERGENT B0, `(.L_x_4080) ;  /* 0x000007f000007945 */ /* 0x000fe60003800200 */
[----:B------:R-:W-:Y:S01]  /*4860*/  FFMA.FTZ R6, R50, R213, R7 ;  /* 0x000000d532067223 */ /* 0x000fe20000010007 */
[----:B------:R-:W-:Y:S01]  /*4870*/  SHF.R.U32.HI R7, RZ, 0x1, R142 ;  /* 0x00000001ff077819 */ /* 0x000fe2000001168e */
[----:B-1----:R-:W-:Y:S01]  /*4880*/  FFMA.FTZ R199, R2, R198, R199 ;  /* 0x000000c602c77223 */ /* 0x002fe200000100c7 */
[----:B------:R-:W-:-:S03]  /*4890*/  FFMA.FTZ R2, R149, -R226, R228 ;  /* 0x800000e295027223 */ /* 0x000fc600000100e4 */
[----:B------:R-:W-:-:S04]  /*48a0*/  FFMA.FTZ R202, R207, R199, R202 ;  /* 0x000000c7cfca7223 */ /* 0x000fc800000100ca */
[----:B------:R-:W-:-:S04]  /*48b0*/  FFMA.FTZ R203, R208, R202, R203 ;  /* 0x000000cad0cb7223 */ /* 0x000fc800000100cb */
[----:B------:R-:W-:-:S04]  /*48c0*/  FFMA.FTZ R204, R209, R203, R204 ;  /* 0x000000cbd1cc7223 */ /* 0x000fc800000100cc */
[----:B------:R-:W-:-:S04]  /*48d0*/  FFMA.FTZ R205, R210, R204, R205 ;  /* 0x000000ccd2cd7223 */ /* 0x000fc800000100cd */
[----:B------:R-:W-:-:S04]  /*48e0*/  FFMA.FTZ R206, R211, R205, R206 ;  /* 0x000000cdd3ce7223 */ /* 0x000fc800000100ce */
[----:B------:R-:W-:-:S04]  /*48f0*/  FFMA.FTZ R197, R197, R206, R196 ;  /* 0x000000cec5c57223 */ /* 0x000fc800000100c4 */
[----:B------:R-:W-:Y:S01]  /*4900*/  FFMA.FTZ R192, R195, R197, R192 ;  /* 0x000000c5c3c07223 */ /* 0x000fe200000100c0 */
[----:B------:R-:W-:-:S03]  /*4910*/  IMAD.U32 R195, RZ, RZ, UR44 ;  /* 0x0000002cffc37e24 */ /* 0x000fc6000f8e00ff */
[----:B------:R-:W-:Y:S01]  /*4920*/  FFMA.FTZ R189, R189, R192, R186 ;  /* 0x000000c0bdbd7223 */ /* 0x000fe200000100ba */
[----:B------:R-:W-:-:S04]  /*4930*/  IMAD.WIDE.U32 R4, R195, UR12, R4 ;  /* 0x0000000cc3047c25 */ /* 0x000fc8000f8e0004 */
[----:B------:R-:W-:Y:S01]  /*4940*/  FMUL.FTZ R211, R19, R192 ;  /* 0x000000c013d37220 */ /* 0x000fe20000410000 */
[----:B------:R-:W-:Y:S01]  /*4950*/  FFMA.FTZ R188, R191, R189, R188 ;  /* 0x000000bdbfbc7223 */ /* 0x000fe200000100bc */
[----:B------:R-:W-:-:S03]  /*4960*/  IADD3 R4, P0, PT, R4, UR24, RZ ;  /* 0x0000001804047c10 */ /* 0x000fc6000ff1e0ff */
[----:B------:R-:W-:Y:S01]  /*4970*/  FFMA.FTZ R181, R181, R188, R176 ;  /* 0x000000bcb5b57223 */ /* 0x000fe200000100b0 */
[----:B------:R-:W-:Y:S01]  /*4980*/  IADD3.X R5, PT, PT, R5, UR27, RZ, P0, !PT ;  /* 0x0000001b05057c10 */ /* 0x000fe200087fe4ff */
[----:B------:R-:W-:Y:S02]  /*4990*/  @!UP0 ULEA UR27, UR6, UR25, 0x3 ;  /* 0x00000019061b8291 */ /* 0x000fe4000f8e18ff */
[----:B------:R-:W-:-:S04]  /*49a0*/  FFMA.FTZ R178, R183, R181, R178 ;  /* 0x000000b5b7b27223 */ /* 0x000fc800000100b2 */
[-C--:B------:R-:W-:Y:S01]  /*49b0*/  FFMA.FTZ R179, R180, R178.reuse, R179 ;  /* 0x000000b2b4b37223 */ /* 0x080fe200000100b3 */
[----:B------:R-:W-:-:S03]  /*49c0*/  FMUL.FTZ R207, R23, R178 ;  /* 0x000000b217cf7220 */ /* 0x000fc60000410000 */
[-C--:B------:R-:W-:Y:S01]  /*49d0*/  FFMA.FTZ R168, R171, R179.reuse, R168 ;  /* 0x000000b3aba87223 */ /* 0x080fe200000100a8 */
[----:B------:R-:W-:Y:S01]  /*49e0*/  FFMA.FTZ R171, R49, R212, R6 ;  /* 0x000000d431ab7223 */ /* 0x000fe20000010006 */
[----:B------:R-:W-:Y:S01]  /*49f0*/  FMUL.FTZ R176, R24, R179 ;  /* 0x000000b318b07220 */ /* 0x000fe20000410000 */
[----:B0-----:R0:W-:Y:S01]  /*4a00*/  @!P3 STS.64 [UR27+0x2610], R10 ;  /* 0x0026100aff00b988 */ /* 0x0011e20008000a1b */
[-C--:B------:R-:W-:Y:S01]  /*4a10*/  FFMA.FTZ R169, R172, R168.reuse, R169 ;  /* 0x000000a8aca97223 */ /* 0x080fe200000100a9 */
[----:B------:R-:W-:Y:S01]  /*4a20*/  LEA R172, R142, R7, 0x4 ;  /* 0x000000078eac7211 */ /* 0x000fe200078e20ff */
[----:B------:R-:W-:Y:S01]  /*4a30*/  FFMA.FTZ R6, R48, R223, R171 ;  /* 0x000000df30067223 */ /* 0x000fe200000100ab */
[----:B------:R-:W-:Y:S01]  /*4a40*/  FMUL.FTZ R183, R25, R168 ;  /* 0x000000a819b77220 */ /* 0x000fe20000410000 */
[-C--:B------:R-:W-:Y:S01]  /*4a50*/  FFMA.FTZ R170, R173, R169.reuse, R170 ;  /* 0x000000a9adaa7223 */ /* 0x080fe200000100aa */
[----:B------:R-:W-:Y:S01]  /*4a60*/  LEA R180, R172, UR25, 0x2 ;  /* 0x00000019acb47c11 */ /* 0x000fe2000f8e10ff */
[----:B------:R-:W-:Y:S01]  /*4a70*/  FFMA.FTZ R213, R47, R220, R6 ;  /* 0x000000dc2fd57223 */ /* 0x000fe20000010006 */
[----:B------:R-:W-:Y:S01]  /*4a80*/  FMUL.FTZ R172, R26, R169 ;  /* 0x000000a91aac7220 */ /* 0x000fe20000410000 */
[----:B------:R-:W-:Y:S01]  /*4a90*/  FMUL.FTZ R7, R27, R170 ;  /* 0x000000aa1b077220 */ /* 0x000fe20000410000 */
[----:B------:R-:W-:Y:S01]  /*4aa0*/  MOV R173, UR46 ;  /* 0x0000002e00ad7c02 */ /* 0x000fe20008000f00 */
[----:B0-----:R-:W-:Y:S01]  /*4ab0*/  FMUL.FTZ R10, R22, R181 ;  /* 0x000000b5160a7220 */ /* 0x001fe20000410000 */
[----:B------:R-:W-:Y:S01]  /*4ac0*/  FMUL.FTZ R195, R71, R176 ;  /* 0x000000b047c37220 */ /* 0x000fe20000410000 */
[-C--:B------:R-:W-:Y:S01]  /*4ad0*/  FFMA.FTZ R6, R2, R7.reuse, RZ ;  /* 0x0000000702067223 */ /* 0x080fe200000100ff */
[----:B------:R-:W-:Y:S01]  /*4ae0*/  FMUL.FTZ R171, R74, R7 ;  /* 0x000000074aab7220 */ /* 0x000fe20000410000 */
[----:B------:R-:W-:Y:S01]  /*4af0*/  FMUL.FTZ R191, R70, R183 ;  /* 0x000000b746bf7220 */ /* 0x000fe20000410000 */
[----:B------:R-:W-:-:S04]  /*4b00*/  IMAD.WIDE.U32 R4, R173, UR6, R4 ;  /* 0x00000006ad047c25 */ /* 0x000fc8000f8e0004 */
[-C--:B------:R-:W-:Y:S01]  /*4b10*/  FFMA.FTZ R7, R227, R172.reuse, R6 ;  /* 0x000000ace3077223 */ /* 0x080fe20000010006 */
        /* <DEDUP_REMOVED lines=12> */
[----:B0-----:R-:W-:Y:S01]  /*4be0*/  FMUL.FTZ R171, R67, R10 ;  /* 0x0000000a43ab7220 */ /* 0x001fe20000410000 */
[----:B------:R0:W-:Y:S01]  /*4bf0*/  STS [R140+0x858], R191 ;  /* 0x000858bf8c007388 */ /* 0x0001e20000000800 */
[----:B------:R-:W-:Y:S01]  /*4c00*/  FMUL.FTZ R207, R15, R204 ;  /* 0x000000cc0fcf7220 */ /* 0x000fe20000410000 */
[----:B------:R-:W-:Y:S01]  /*4c10*/  FFMA.FTZ R7, R187, R10, R6 ;  /* 0x0000000abb077223 */ /* 0x000fe20000010006 */
[----:B------:R-:W-:Y:S01]  /*4c20*/  FMUL.FTZ R10, R18, R197 ;  /* 0x000000c5120a7220 */ /* 0x000fe20000410000 */
[----:B-1----:R-:W-:Y:S01]  /*4c30*/  FMUL.FTZ R195, R17, R206 ;  /* 0x000000ce11c37220 */ /* 0x002fe20000410000 */
[----:B------:R1:W-:Y:S01]  /*4c40*/  STS [R140+0x860], R11 ;  /* 0x0008600b8c007388 */ /* 0x0003e20000000800 */
[----:B------:R-:W-:Y:S01]  /*4c50*/  FFMA.FTZ R6, R184, R183, R7 ;  /* 0x000000b7b8067223 */ /* 0x000fe20000010007 */
[-C--:B--2---:R-:W-:Y:S01]  /*4c60*/  FMUL.FTZ R173, R65, R172.reuse ;  /* 0x000000ac41ad7220 */ /* 0x084fe20000410000 */
[----:B------:R-:W-:Y:S01]  /*4c70*/  FMUL.FTZ R180, R12, R199 ;  /* 0x000000c70cb47220 */ /* 0x000fe20000410000 */
[----:B------:R2:W-:Y:S01]  /*4c80*/  STS [R140+0x864], R171 ;  /* 0x000864ab8c007388 */ /* 0x0005e20000000800 */
[----:B0-----:R-:W-:Y:S01]  /*4c90*/  FMUL.FTZ R191, R62, R211 ;  /* 0x000000d33ebf7220 */ /* 0x001fe20000410000 */
[----:B------:R-:W-:Y:S01]  /*4ca0*/  FFMA.FTZ R7, R185, R172, R6 ;  /* 0x000000acb9077223 */ /* 0x000fe20000010006 */
[----:B------:R-:W-:Y:S01]  /*4cb0*/  FMUL.FTZ R172, R14, R203 ;  /* 0x000000cb0eac7220 */ /* 0x000fe20000410000 */
[----:B------:R0:W-:Y:S01]  /*4cc0*/  STS [R140+0x868], R209 ;  /* 0x000868d18c007388 */ /* 0x0001e20000000800 */
[----:B------:R-:W-:Y:S01]  /*4cd0*/  FMUL.FTZ R183, R59, R176 ;  /* 0x000000b03bb77220 */ /* 0x000fe20000410000 */
[----:B-1----:R-:W-:Y:S01]  /*4ce0*/  FMUL.FTZ R11, R61, R10 ;  /* 0x0000000a3d0b7220 */ /* 0x002fe20000410000 */
[----:B------:R-:W-:Y:S01]  /*4cf0*/  FFMA.FTZ R6, R182, R211, R7 ;  /* 0x000000d3b6067223 */ /* 0x000fe20000010007 */
[----:B------:R1:W-:Y:S01]  /*4d00*/  STS [R140+0x86c], R173 ;  /* 0x00086cad8c007388 */ /* 0x0003e20000000800 */
[----:B------:R-:W-:-:S02]  /*4d10*/  VIADD R211, R142, 0x40 ;  /* 0x000000408ed37836 */ /* 0x000fc40000000000 */
[-C--:B--2---:R-:W-:Y:S01]  /*4d20*/  FMUL.FTZ R171, R58, R195.reuse ;  /* 0x000000c33aab7220 */ /* 0x084fe20000410000 */
[----:B------:R-:W-:Y:S01]  /*4d30*/  FFMA.FTZ R7, R177, R10, R6 ;  /* 0x0000000ab1077223 */ /* 0x000fe20000010006 */
[----:B------:R2:W-:Y:S01]  /*4d40*/  STS [R140+0x870], R191 ;  /* 0x000870bf8c007388 */ /* 0x0005e20000000800 */
[----:B0-----:R-:W-:Y:S01]  /*4d50*/  FMUL.FTZ R209, R13, R202 ;  /* 0x000000ca0dd17220 */ /* 0x001fe20000410000 */
[----:B------:R-:W-:Y:S02]  /*4d60*/  LEA.HI R211, R211, R142, RZ, 0x1b ;  /* 0x0000008ed3d37211 */ /* 0x000fe400078fd8ff */
[----:B------:R0:W-:Y:S01]  /*4d70*/  STS [R140+0x874], R11 ;  /* 0x0008740b8c007388 */ /* 0x0001e20000000800 */
[----:B------:R-:W-:Y:S01]  /*4d80*/  FFMA.FTZ R6, R174, R195, R7 ;  /* 0x000000c3ae067223 */ /* 0x000fe20000010007 */
[----:B-1----:R-:W-:Y:S02]  /*4d90*/  FMUL.FTZ R173, R56, R207 ;  /* 0x000000cf38ad7220 */ /* 0x002fe40000410000 */
[----:B------:R1:W-:Y:S01]  /*4da0*/  STS [R140+0x878], R171 ;  /* 0x000878ab8c007388 */ /* 0x0003e20000000800 */
[----:B------:R-:W-:Y:S01]  /*4db0*/  FFMA.FTZ R7, R175, R176, R6 ;  /* 0x000000b0af077223 */ /* 0x000fe20000010006 */
[----:B--2---:R-:W-:Y:S01]  /*4dc0*/  FMUL.FTZ R191, R55, R172 ;  /* 0x000000ac37bf7220 */ /* 0x004fe20000410000 */
[----:B------:R-:W-:Y:S01]  /*4dd0*/  FFMA.FTZ R176, R46, R221, R213 ;  /* 0x000000dd2eb07223 */ /* 0x000fe200000100d5 */
[----:B------:R2:W-:Y:S01]  /*4de0*/  STS [R140+0x87c], R183 ;  /* 0x00087cb78c007388 */ /* 0x0005e20000000800 */
[----:B------:R-:W-:Y:S01]  /*4df0*/  FFMA.FTZ R10, R166, R207, R7 ;  /* 0x000000cfa60a7223 */ /* 0x000fe20000010007 */
[----:B0-----:R-:W-:Y:S01]  /*4e00*/  FMUL.FTZ R11, R52, R209 ;  /* 0x000000d1340b7220 */ /* 0x001fe20000410000 */
[----:B------:R-:W-:Y:S01]  /*4e10*/  LEA R6, P0, R4, UR48, 0x2 ;  /* 0x0000003004067c11 */ /* 0x000fe2000f8010ff */
[----:B------:R0:W-:Y:S01]  /*4e20*/  STS [R140+0x880], R173 ;  /* 0x000880ad8c007388 */ /* 0x0001e20000000800 */
[----:B-1----:R-:W-:-:S03]  /*4e30*/  FMUL.FTZ R171, R53, R180 ;  /* 0x000000b435ab7220 */ /* 0x002fc60000410000 */
[----:B------:R-:W-:Y:S01]  /*4e40*/  STS [R140+0x884], R191 ;  /* 0x000884bf8c007388 */ /* 0x000fe20000000800 */
[----:B--2---:R-:W-:-:S03]  /*4e50*/  MOV R183, UR47 ;  /* 0x0000002f00b77c02 */ /* 0x004fc60008000f00 */
[----:B------:R1:W-:Y:S01]  /*4e60*/  STS [R140+0x888], R11 ;  /* 0x0008880b8c007388 */ /* 0x0003e20000000800 */
[----:B0-----:R-:W-:Y:S01]  /*4e70*/  LEA R173, R211, UR25, 0x2 ;  /* 0x00000019d3ad7c11 */ /* 0x001fe2000f8e10ff */
[----:B------:R-:W-:Y:S02]  /*4e80*/  IMAD R7, R183, UR6, R5 ;  /* 0x00000006b7077c24 */ /* 0x000fe4000f8e0205 */
[----:B------:R0:W-:Y:S01]  /*4e90*/  STS [R140+0x88c], R171 ;  /* 0x00088cab8c007388 */ /* 0x0001e20000000800 */
[----:B------:R-:W-:Y:S02]  /*4ea0*/  IMAD.U32 R183, RZ, RZ, UR26 ;  /* 0x0000001affb77e24 */ /* 0x000fe4000f8e00ff */
[----:B------:R-:W-:Y:S01]  /*4eb0*/  FFMA.FTZ R5, R167, R172, R10 ;  /* 0x000000aca7057223 */ /* 0x000fe2000001000a */
[----:B------:R-:W-:Y:S01]  /*4ec0*/  BAR.SYNC.DEFER_BLOCKING 0x0 ;  /* 0x0000000000007b1d */ /* 0x000fe20000010000 */
[----:B------:R-:W-:Y:S01]  /*4ed0*/  LEA.HI.X R7, R4, UR49, R7, 0x2, P0 ;  /* 0x0000003104077c11 */ /* 0x000fe200080f1407 */
[----:B-1----:R-:W-:Y:S01]  /*4ee0*/  FFMA.FTZ R11, R45, R218, R176 ;  /* 0x000000da2d0b7223 */ /* 0x002fe200000100b0 */
[----:B------:R-:W-:Y:S01]  /*4ef0*/  IADD3 R176, PT, PT, R183, -UR24, -R142 ;  /* 0x80000018b7b07c10 */ /* 0x000fe2000fffe88e */
[----:B------:R-:W-:Y:S01]  /*4f00*/  FFMA.FTZ R4, R164, R209, R5 ;  /* 0x000000d1a4047223 */ /* 0x000fe20000010005 */
[----:B------:R-:W-:Y:S01]  /*4f10*/  IADD3 R5, PT, PT, R142, 0x80, RZ ;  /* 0x000000808e057810 */ /* 0x000fe20007ffe0ff */
[----:B------:R-:W-:Y:S01]  /*4f20*/  FFMA.FTZ R10, R44, R219, R11 ;  /* 0x000000db2c0a7223 */ /* 0x000fe2000001000b */
[----:B------:R-:W-:Y:S01]  /*4f30*/  ISETP.GE.AND P6, PT, R176, 0x1, PT ;  /* 0x00000001b000780c */ /* 0x000fe20003fc6270 */
[----:B------:R-:W-:Y:S01]  /*4f40*/  FFMA.FTZ R11, R165, R180, R4 ;  /* 0x000000b4a50b7223 */ /* 0x000fe20000010004 */
[----:B0-----:R-:W-:-:S02]  /*4f50*/  IADD3 R171, PT, PT, R142, 0xc0, RZ ;  /* 0x000000c08eab7810 */ /* 0x001fc40007ffe0ff */
[-C--:B------:R-:W-:Y:S02]  /*4f60*/  LEA.HI R5, R5, R142.reuse, RZ, 0x1b ;  /* 0x0000008e05057211 */ /* 0x080fe400078fd8ff */
[----:B------:R-:W-:Y:S02]  /*4f70*/  IADD3 R183, PT, PT, R142, 0x100, RZ ;  /* 0x000001008eb77810 */ /* 0x000fe40007ffe0ff */
[----:B------:R-:W-:Y:S02]  /*4f80*/  LEA.HI R171, R171, R142, RZ, 0x1b ;  /* 0x0000008eabab7211 */ /* 0x000fe400078fd8ff */
[----:B------:R-:W-:Y:S02]  /*4f90*/  LEA R172, R5, UR25, 0x2 ;  /* 0x0000001905ac7c11 */ /* 0x000fe4000f8e10ff */
[C---:B------:R-:W-:Y:S02]  /*4fa0*/  ISETP.GE.AND P5, PT, R176.reuse, 0x41, PT ;  /* 0x00000041b000780c */ /* 0x040fe40003fa6270 */
[----:B------:R-:W-:-:S02]  /*4fb0*/  ISETP.GE.AND P4, PT, R176, 0x81, PT ;  /* 0x00000081b000780c */ /* 0x000fc40003f86270 */
        /* <DEDUP_REMOVED lines=8> */
.L_x_4081:
[----:B------:R-:W-:Y:S05]  /*5040*/  BSYNC.RECONVERGENT B0 ;  /* 0x0000000000007941 */ /* 0x000fea0003800200 */
.L_x_4080:
[----:B------:R-:W-:Y:S01]  /*5050*/  BSSY.RECONVERGENT B0, `(.L_x_4082) ;  /* 0x0000004000007945 */ /* 0x000fe20003800200 */
[----:B------:R-:W-:-:S03]  /*5060*/  ISETP.GE.AND P6, PT, R176, 0x141, PT ;  /* 0x00000141b000780c */ /* 0x000fc60003fc6270 */
[----:B------:R-:W-:Y:S10]  /*5070*/  @!P5 BRA `(.L_x_4083) ;  /* 0x000000000004d947 */ /* 0x000ff40003800000 */
[----:B0-----:R2:W-:Y:S02]  /*5080*/  REDG.E.ADD.F32.FTZ.RN.STRONG.GPU desc[UR28][R6.64+0x100], R173 ;  /* 0x000100ad060079a6 */ /* 0x0015e4000c12f31c */
.L_x_4083:
[----:B------:R-:W-:Y:S05]  /*5090*/  BSYNC.RECONVERGENT B0 ;  /* 0x0000000000007941 */ /* 0x000fea0003800200 */
.L_x_4082:
[----:B-1----:R1:W3:Y:S01]  /*50a0*/  LDS R5, [R172+0xa50] ;  /* 0x000a5000ac057984 */ /* 0x0022e20000000800 */
[----:B------:R-:W-:Y:S01]  /*50b0*/  BSSY.RECONVERGENT B0, `(.L_x_4084) ;  /* 0x0000006000007945 */ /* 0x000fe20003800200 */
[----:B0-2---:R-:W-:Y:S01]  /*50c0*/  VIADD R173, R142, 0x140 ;  /* 0x000001408ead7836 */ /* 0x005fe20000000000 */
[----:B------:R-:W-:Y:S02]  /*50d0*/  LEA.HI R183, R183, R142, RZ, 0x1b ;  /* 0x0000008eb7b77211 */ /* 0x000fe400078fd8ff */
[----:B------:R-:W-:Y:S01]  /*50e0*/  LEA R171, R171, UR25, 0x2 ;  /* 0x00000019abab7c11 */ /* 0x000fe2000f8e10ff */
[----:B------:R-:W-:Y:S06]  /*50f0*/  @!P4 BRA `(.L_x_4085) ;  /* 0x000000000004c947 */ /* 0x000fec0003800000 */
[----:B---3--:R0:W-:Y:S02]  /*5100*/  REDG.E.ADD.F32.FTZ.RN.STRONG.GPU desc[UR28][R6.64+0x200], R5 ;  /* 0x00020005060079a6 */ /* 0x0081e4000c12f31c */
.L_x_4085:
[----:B------:R-:W-:Y:S05]  /*5110*/  BSYNC.RECONVERGENT B0 ;  /* 0x0000000000007941 */ /* 0x000fea0003800200 */
.L_x_4084:
[----:B0--3--:R0:W2:Y:S01]  /*5120*/  LDS R5, [R171+0xb50] ;  /* 0x000b5000ab057984 */ /* 0x0090a20000000800 */
[----:B------:R-:W-:Y:S01]  /*5130*/  BSSY.RECONVERGENT B0, `(.L_x_4086) ;  /* 0x0000005000007945 */ /* 0x000fe20003800200 */
[----:B------:R-:W-:Y:S02]  /*5140*/  LEA.HI R173, R173, R142, RZ, 0x1b ;  /* 0x0000008eadad7211 */ /* 0x000fe400078fd8ff */
[----:B------:R-:W-:Y:S01]  /*5150*/  LEA R183, R183, UR25, 0x2 ;  /* 0x00000019b7b77c11 */ /* 0x000fe2000f8e10ff */
[----:B------:R-:W-:Y:S06]  /*5160*/  @!P3 BRA `(.L_x_4087) ;  /* 0x000000000004b947 */ /* 0x000fec0003800000 */
[----:B--2---:R3:W-:Y:S02]  /*5170*/  REDG.E.ADD.F32.FTZ.RN.STRONG.GPU desc[UR28][R6.64+0x300], R5 ;  /* 0x00030005060079a6 */ /* 0x0047e4000c12f31c */
.L_x_4087:
[----:B------:R-:W-:Y:S05]  /*5180*/  BSYNC.RECONVERGENT B0 ;  /* 0x0000000000007941 */ /* 0x000fea0003800200 */
.L_x_4086:
[----:B--23--:R2:W3:Y:S01]  /*5190*/  LDS R5, [R183+0xc50] ;  /* 0x000c5000b7057984 */ /* 0x00c4e20000000800 */
[----:B------:R-:W-:Y:S01]  /*51a0*/  BSSY.RECONVERGENT B0, `(.L_x_4088) ;  /* 0x0000004000007945 */ /* 0x000fe20003800200 */
[----:B------:R-:W-:-:S03]  /*51b0*/  LEA R4, R173, UR25, 0x2 ;  /* 0x00000019ad047c11 */ /* 0x000fc6000f8e10ff */
[----:B------:R-:W-:Y:S05]  /*51c0*/  @!P0 BRA `(.L_x_4089) ;  /* 0x0000000000048947 */ /* 0x000fea0003800000 */
[----:B---3--:R4:W-:Y:S02]  /*51d0*/  REDG.E.ADD.F32.FTZ.RN.STRONG.GPU desc[UR28][R6.64+0x400], R5 ;  /* 0x00040005060079a6 */ /* 0x0089e4000c12f31c */
.L_x_4089:
[----:B------:R-:W-:Y:S05]  /*51e0*/  BSYNC.RECONVERGENT B0 ;  /* 0x0000000000007941 */ /* 0x000fea0003800200 */
.L_x_4088:
[----:B---34-:R3:W4:Y:S01]  /*51f0*/  LDS R5, [R4+0xd50] ;  /* 0x000d500004057984 */ /* 0x0187220000000800 */
[----:B------:R-:W-:Y:S01]  /*5200*/  BSSY.RECONVERGENT B0, `(.L_x_4090) ;  /* 0x0000005000007945 */ /* 0x000fe20003800200 */
[C---:B0-----:R-:W-:Y:S02]  /*5210*/  IADD3 R171, PT, PT, R142.reuse, 0x180, RZ ;  /* 0x000001808eab7810 */ /* 0x041fe40007ffe0ff */
[----:B------:R-:W-:Y:S01]  /*5220*/  IADD3 R173, PT, PT, R142, 0x1c0, RZ ;  /* 0x000001c08ead7810 */ /* 0x000fe20007ffe0ff */
[----:B------:R-:W-:Y:S06]  /*5230*/  @!P6 BRA `(.L_x_4091) ;  /* 0x000000000004e947 */ /* 0x000fec0003800000 */
[----:B----4-:R0:W-:Y:S02]  /*5240*/  REDG.E.ADD.F32.FTZ.RN.STRONG.GPU desc[UR28][R6.64+0x500], R5 ;  /* 0x00050005060079a6 */ /* 0x0101e4000c12f31c */
.L_x_4091:
[----:B------:R-:W-:Y:S05]  /*5250*/  BSYNC.RECONVERGENT B0 ;  /* 0x0000000000007941 */ /* 0x000fea0003800200 */
.L_x_4090:
[-C--:B------:R-:W-:Y:S01]  /*5260*/  LEA.HI R171, R171, R142.reuse, RZ, 0x1b ;  /* 0x0000008eabab7211 */ /* 0x080fe200078fd8ff */
[----:B------:R-:W-:Y:S01]  /*5270*/  BSSY.RECONVERGENT B0, `(.L_x_4092) ;  /* 0x000000e000007945 */ /* 0x000fe20003800200 */
[-C--:B---3--:R-:W-:Y:S01]  /*5280*/  LEA.HI R4, R3, R142.reuse, RZ, 0x1b ;  /* 0x0000008e03047211 */ /* 0x088fe200078fd8ff */
[----:B0---4-:R-:W-:Y:S01]  /*5290*/  VIADD R5, R142, 0x240 ;  /* 0x000002408e057836 */ /* 0x011fe20000000000 */
[----:B------:R-:W-:Y:S02]  /*52a0*/  LEA R3, R171, UR25, 0x2 ;  /* 0x00000019ab037c11 */ /* 0x000fe4000f8e10ff */
[C---:B------:R-:W-:Y:S02]  /*52b0*/  ISETP.GE.AND P6, PT, R176.reuse, 0x181, PT ;  /* 0x00000181b000780c */ /* 0x040fe40003fc6270 */
[----:B------:R-:W-:Y:S02]  /*52c0*/  LEA.HI R173, R173, R142, RZ, 0x1b ;  /* 0x0000008eadad7211 */ /* 0x000fe400078fd8ff */
[----:B------:R-:W0:Y:S01]  /*52d0*/  LDS R3, [R3+0xe50] ;  /* 0x000e500003037984 */ /* 0x000e220000000800 */
[----:B------:R-:W-:-:S02]  /*52e0*/  ISETP.GE.AND P0, PT, R176, 0x1c1, PT ;  /* 0x000001c1b000780c */ /* 0x000fc40003f06270 */
[----:B------:R-:W-:Y:S02]  /*52f0*/  LEA R173, R173, UR25, 0x2 ;  /* 0x00000019adad7c11 */ /* 0x000fe4000f8e10ff */
[C---:B------:R-:W-:Y:S02]  /*5300*/  ISETP.GE.AND P3, PT, R176.reuse, 0x201, PT ;  /* 0x00000201b000780c */ /* 0x040fe40003f66270 */
[C---:B------:R-:W-:Y:S02]  /*5310*/  ISETP.GE.AND P4, PT, R176.reuse, 0x241, PT ;  /* 0x00000241b000780c */ /* 0x040fe40003f86270 */
[----:B------:R-:W-:Y:S01]  /*5320*/  ISETP.GE.AND P5, PT, R176, 0x281, PT ;  /* 0x00000281b000780c */ /* 0x000fe20003fa6270 */
[----:B------:R-:W-:-:S12]  /*5330*/  @!P6 BRA `(.L_x_4093) ;  /* 0x000000000004e947 */ /* 0x000fd80003800000 */
[----:B0-----:R3:W-:Y:S02]  /*5340*/  REDG.E.ADD.F32.FTZ.RN.STRONG.GPU desc[UR28][R6.64+0x600], R3 ;  /* 0x00060003060079a6 */ /* 0x0017e4000c12f31c */
.L_x_4093:
[----:B------:R-:W-:Y:S05]  /*5350*/  BSYNC.RECONVERGENT B0 ;  /* 0x0000000000007941 */ /* 0x000fea0003800200 */
.L_x_4092:
[----:B0--3--:R0:W3:Y:S01]  /*5360*/  LDS R3, [R173+0xf50] ;  /* 0x000f5000ad037984 */ /* 0x0090e20000000800 */
[----:B------:R-:W-:Y:S01]  /*5370*/  BSSY.RECONVERGENT B0, `(.L_x_4094) ;  /* 0x0000006000007945 */ /* 0x000fe20003800200 */
[----:B------:R-:W-:Y:S02]  /*5380*/  IADD3 R171, PT, PT, R142, 0x280, RZ ;  /* 0x000002808eab7810 */ /* 0x000fe40007ffe0ff */
[----:B------:R-:W-:Y:S02]  /*5390*/  LEA R4, R4, UR25, 0x2 ;  /* 0x0000001904047c11 */ /* 0x000fe4000f8e10ff */
[----:B------:R-:W-:Y:S01]  /*53a0*/  LEA.HI R5, R5, R142, RZ, 0x1b ;  /* 0x0000008e05057211 */ /* 0x000fe200078fd8ff */
[----:B------:R-:W-:Y:S06]  /*53b0*/  @!P0 BRA `(.L_x_4095) ;  /* 0x0000000000048947 */ /* 0x000fec0003800000 */
[----:B---3--:R4:W-:Y:S02]  /*53c0*/  REDG.E.ADD.F32.FTZ.RN.STRONG.GPU desc[UR28][R6.64+0x700], R3 ;  /* 0x00070003060079a6 */ /* 0x0089e4000c12f31c */
.L_x_4095:
[----:B------:R-:W-:Y:S05]  /*53d0*/  BSYNC.RECONVERGENT B0 ;  /* 0x0000000000007941 */ /* 0x000fea0003800200 */
.L_x_4094:
[----:B---34-:R3:W4:Y:S01]  /*53e0*/  LDS R3, [R4+0x1050] ;  /* 0x0010500004037984 */ /* 0x0187220000000800 */
[----:B------:R-:W-:Y:S01]  /*53f0*/  BSSY.RECONVERGENT B0, `(.L_x_4096) ;  /* 0x0000005000007945 */ /* 0x000fe20003800200 */
[----:B------:R-:W-:Y:S02]  /*5400*/  LEA.HI R171, R171, R142, RZ, 0x1b ;  /* 0x0000008eabab7211 */ /* 0x000fe400078fd8ff */
[----:B------:R-:W-:Y:S01]  /*5410*/  LEA R5, R5, UR25, 0x2 ;  /* 0x0000001905057c11 */ /* 0x000fe2000f8e10ff */
[----:B------:R-:W-:Y:S06]  /*5420*/  @!P3 BRA `(.L_x_4097) ;  /* 0x000000000004b947 */ /* 0x000fec0003800000 */
[----:B----4-:R4:W-:Y:S02]  /*5430*/  REDG.E.ADD.F32.FTZ.RN.STRONG.GPU desc[UR28][R6.64+0x800], R3 ;  /* 0x00080003060079a6 */ /* 0x0109e4000c12f31c */
.L_x_4097:
[----:B------:R-:W-:Y:S05]  /*5440*/  BSYNC.RECONVERGENT B0 ;  /* 0x0000000000007941 */ /* 0x000fea0003800200 */
.L_x_4096:
[----:B----4-:R4:W0:Y:S01]  /*5450*/  LDS R3, [R5+0x1150] ;  /* 0x0011500005037984 */ /* 0x0108220000000800 */
[----:B------:R-:W-:Y:S01]  /*5460*/  BSSY.RECONVERGENT B0, `(.L_x_4098) ;  /* 0x0000004000007945 */ /* 0x000fe20003800200 */
[----:B---3--:R-:W-:-:S03]  /*5470*/  LEA R4, R171, UR25, 0x2 ;  /* 0x00000019ab047c11 */ /* 0x008fc6000f8e10ff */
[----:B------:R-:W-:Y:S05]  /*5480*/  @!P4 BRA `(.L_x_4099) ;  /* 0x000000000004c947 */ /* 0x000fea0003800000 */
[----:B0-----:R3:W-:Y:S02]  /*5490*/  REDG.E.ADD.F32.FTZ.RN.STRONG.GPU desc[UR28][R6.64+0x900], R3 ;  /* 0x00090003060079a6 */ /* 0x0017e4000c12f31c */
.L_x_4099:
[----:B------:R-:W-:Y:S05]  /*54a0*/  BSYNC.RECONVERGENT B0 ;  /* 0x0000000000007941 */ /* 0x000fea0003800200 */
.L_x_4098:
[----:B0--3--:R0:W3:Y:S01]  /*54b0*/  LDS R3, [R4+0x1250] ;  /* 0x0012500004037984 */ /* 0x0090e20000000800 */
[----:B------:R-:W-:Y:S01]  /*54c0*/  BSSY.RECONVERGENT B0, `(.L_x_4100) ;  /* 0x0000005000007945 */ /* 0x000fe20003800200 */
[C---:B----4-:R-:W-:Y:S01]  /*54d0*/  IADD3 R5, PT, PT, R142.reuse, 0x2c0, RZ ;  /* 0x000002c08e057810 */ /* 0x050fe20007ffe0ff */
[----:B------:R-:W-:Y:S02]  /*54e0*/  VIADD R171, R142, 0x300 ;  /* 0x000003008eab7836 */ /* 0x000fe40000000000 */
[----:B------:R-:W-:Y:S05]  /*54f0*/  @!P5 BRA `(.L_x_4101) ;  /* 0x000000000004d947 */ /* 0x000fea0003800000 */
[----:B---3--:R4:W-:Y:S02]  /*5500*/  REDG.E.ADD.F32.FTZ.RN.STRONG.GPU desc[UR28][R6.64+0xa00], R3 ;  /* 0x000a0003060079a6 */ /* 0x0089e4000c12f31c */
.L_x_4101:
[----:B------:R-:W-:Y:S05]  /*5510*/  BSYNC.RECONVERGENT B0 ;  /* 0x0000000000007941 */ /* 0x000fea0003800200 */
.L_x_4100:
[----:B---34-:R-:W-:Y:S01]  /*5520*/  IADD3 R3, PT, PT, R142, 0x340, RZ ;  /* 0x000003408e037810 */ /* 0x018fe20007ffe0ff */
[----:B------:R-:W-:Y:S01]  /*5530*/  BSSY.RECONVERGENT B0, `(.L_x_4102) ;  /* 0x000000f000007945 */ /* 0x000fe20003800200 */
[-C--:B------:R-:W-:Y:S02]  /*5540*/  LEA.HI R5, R5, R142.reuse, RZ, 0x1b ;  /* 0x0000008e05057211 */ /* 0x080fe400078fd8ff */
[-C--:B0-----:R-:W-:Y:S02]  /*5550*/  LEA.HI R4, R3, R142.reuse, RZ, 0x1b ;  /* 0x0000008e03047211 */ /* 0x081fe400078fd8ff */
[----:B------:R-:W-:Y:S02]  /*5560*/  LEA R3, R5, UR25, 0x2 ;  /* 0x0000001905037c11 */ /* 0x000fe4000f8e10ff */
[----:B------:R-:W-:Y:S02]  /*5570*/  ISETP.GE.AND P6, PT, R176, 0x2c1, PT ;  /* 0x000002c1b000780c */ /* 0x000fe40003fc6270 */
[----:B------:R-:W-:-:S02]  /*5580*/  LEA.HI R171, R171, R142, RZ, 0x1b ;  /* 0x0000008eabab7211 */ /* 0x000fc400078fd8ff */
[----:B------:R-:W0:Y:S01]  /*5590*/  LDS R3, [R3+0x1350] ;  /* 0x0013500003037984 */ /* 0x000e220000000800 */
[----:B------:R-:W-:Y:S02]  /*55a0*/  IADD3 R173, PT, PT, R142, 0x380, RZ ;  /* 0x000003808ead7810 */ /* 0x000fe40007ffe0ff */
[----:B------:R-:W-:Y:S02]  /*55b0*/  LEA R171, R171, UR25, 0x2 ;  /* 0x00000019abab7c11 */ /* 0x000fe4000f8e10ff */
[C---:B------:R-:W-:Y:S02]  /*55c0*/  ISETP.GE.AND P0, PT, R176.reuse, 0x301, PT ;  /* 0x00000301b000780c */ /* 0x040fe40003f06270 */
[C---:B------:R-:W-:Y:S02]  /*55d0*/  ISETP.GE.AND P3, PT, R176.reuse, 0x341, PT ;  /* 0x00000341b000780c */ /* 0x040fe40003f66270 */
[C---:B------:R-:W-:Y:S02]  /*55e0*/  ISETP.GE.AND P4, PT, R176.reuse, 0x381, PT ;  /* 0x00000381b000780c */ /* 0x040fe40003f86270 */
[----:B------:R-:W-:Y:S01]  /*55f0*/  ISETP.GE.AND P5, PT, R176, 0x3c1, PT ;  /* 0x000003c1b000780c */ /* 0x000fe20003fa6270 */
[----:B------:R-:W-:-:S12]  /*5600*/  @!P6 BRA `(.L_x_4103) ;  /* 0x000000000004e947 */ /* 0x000fd80003800000 */
[----:B0-----:R3:W-:Y:S02]  /*5610*/  REDG.E.ADD.F32.FTZ.RN.STRONG.GPU desc[UR28][R6.64+0xb00], R3 ;  /* 0x000b0003060079a6 */ /* 0x0017e4000c12f31c */
.L_x_4103:
[----:B------:R-:W-:Y:S05]  /*5620*/  BSYNC.RECONVERGENT B0 ;  /* 0x0000000000007941 */ /* 0x000fea0003800200 */
.L_x_4102:
[----:B0--3--:R0:W3:Y:S01]  /*5630*/  LDS R3, [R171+0x1450] ;  /* 0x00145000ab037984 */ /* 0x0090e20000000800 */
[----:B------:R-:W-:Y:S01]  /*5640*/  BSSY.RECONVERGENT B0, `(.L_x_4104) ;  /* 0x0000006000007945 */ /* 0x000fe20003800200 */
[----:B------:R-:W-:Y:S01]  /*5650*/  VIADD R5, R142, 0x3c0 ;  /* 0x000003c08e057836 */ /* 0x000fe20000000000 */
[----:B------:R-:W-:Y:S02]  /*5660*/  LEA.HI R173, R173, R142, RZ, 0x1b ;  /* 0x0000008eadad7211 */ /* 0x000fe400078fd8ff */
[----:B------:R-:W-:Y:S01]  /*5670*/  LEA R4, R4, UR25, 0x2 ;  /* 0x0000001904047c11 */ /* 0x000fe2000f8e10ff */
[----:B------:R-:W-:Y:S06]  /*5680*/  @!P0 BRA `(.L_x_4105) ;  /* 0x0000000000048947 */ /* 0x000fec0003800000 */
[----:B---3--:R4:W-:Y:S02]  /*5690*/  REDG.E.ADD.F32.FTZ.RN.STRONG.GPU desc[UR28][R6.64+0xc00], R3 ;  /* 0x000c0003060079a6 */ /* 0x0089e4000c12f31c */
.L_x_4105:
[----:B------:R-:W-:Y:S05]  /*56a0*/  BSYNC.RECONVERGENT B0 ;  /* 0x0000000000007941 */ /* 0x000fea0003800200 */
.L_x_4104:
[----:B---34-:R3:W4:Y:S01]  /*56b0*/  LDS R3, [R4+0x1550] ;  /* 0x0015500004037984 */ /* 0x0187220000000800 */
[----:B------:R-:W-:Y:S01]  /*56c0*/  BSSY.RECONVERGENT B0, `(.L_x_4106) ;  /* 0x0000005000007945 */ /* 0x000fe20003800200 */
[----:B------:R-:W-:Y:S02]  /*56d0*/  LEA.HI R5, R5, R142, RZ, 0x1b ;  /* 0x0000008e05057211 */ /* 0x000fe400078fd8ff */
[----:B------:R-:W-:Y:S01]  /*56e0*/  LEA R173, R173, UR25, 0x2 ;  /* 0x00000019adad7c11 */ /* 0x000fe2000f8e10ff */
[----:B------:R-:W-:Y:S06]  /*56f0*/  @!P3 BRA `(.L_x_4107) ;  /* 0x000000000004b947 */ /* 0x000fec0003800000 */
[----:B----4-:R4:W-:Y:S02]  /*5700*/  REDG.E.ADD.F32.FTZ.RN.STRONG.GPU desc[UR28][R6.64+0xd00], R3 ;  /* 0x000d0003060079a6 */ /* 0x0109e4000c12f31c */
.L_x_4107:
[----:B------:R-:W-:Y:S05]  /*5710*/  BSYNC.RECONVERGENT B0 ;  /* 0x0000000000007941 */ /* 0x000fea0003800200 */
.L_x_4106:
[----:B----4-:R4:W0:Y:S01]  /*5720*/  LDS R3, [R173+0x1650] ;  /* 0x00165000ad037984 */ /* 0x0108220000000800 */
[----:B------:R-:W-:Y:S01]  /*5730*/  BSSY.RECONVERGENT B0, `(.L_x_4108) ;  /* 0x0000004000007945 */ /* 0x000fe20003800200 */
[----:B------:R-:W-:-:S03]  /*5740*/  LEA R5, R5, UR25, 0x2 ;  /* 0x0000001905057c11 */ /* 0x000fc6000f8e10ff */
[----:B------:R-:W-:Y:S05]  /*5750*/  @!P4 BRA `(.L_x_4109) ;  /* 0x000000000004c947 */ /* 0x000fea0003800000 */
[----:B0-----:R0:W-:Y:S02]  /*5760*/  REDG.E.ADD.F32.FTZ.RN.STRONG.GPU desc[UR28][R6.64+0xe00], R3 ;  /* 0x000e0003060079a6 */ /* 0x0011e4000c12f31c */
.L_x_4109:
[----:B------:R-:W-:Y:S05]  /*5770*/  BSYNC.RECONVERGENT B0 ;  /* 0x0000000000007941 */ /* 0x000fea0003800200 */
.L_x_4108:
[----:B0-----:R0:W0:Y:S01]  /*5780*/  LDS R3, [R5+0x1750] ;  /* 0x0017500005037984 */ /* 0x0010220000000800 */
[----:B------:R-:W-:Y:S04]  /*5790*/  BSSY.RECONVERGENT B0, `(.L_x_4110) ;  /* 0x0000003000007945 */ /* 0x000fe80003800200 */
[----:B------:R-:W-:Y:S05]  /*57a0*/  @!P5 BRA `(.L_x_4111) ;  /* 0x000000000004d947 */ /* 0x000fea0003800000 */
[----:B0-----:R0:W-:Y:S02]  /*57b0*/  REDG.E.ADD.F32.FTZ.RN.STRONG.GPU desc[UR28][R6.64+0xf00], R3 ;  /* 0x000f0003060079a6 */ /* 0x0011e4000c12f31c */
.L_x_4111:
[----:B------:R-:W-:Y:S05]  /*57c0*/  BSYNC.RECONVERGENT B0 ;  /* 0x0000000000007941 */ /* 0x000fea0003800200 */
.L_x_4110:
[----:B0-----:R-:W0:Y:S01]  /*57d0*/  SHFL.DOWN PT, R3, R10, 0x1, 0x1f ;  /* 0x08201f000a037f89 */ /* 0x001e2200000e0000 */
[----:B------:R-:W-:Y:S01]  /*57e0*/  ISETP.GT.AND P0, PT, R123, 0x1e, PT ;  /* 0x0000001e7b00780c */ /* 0x000fe20003f04270 */
[----:B------:R-:W-:Y:S01]  /*57f0*/  FMUL.FTZ R150, R150, R199 ;  /* 0x000000c796967220 */ /* 0x000fe20000410000 */
[----:B------:R-:W-:Y:S01]  /*5800*/  FMUL.FTZ R151, R151, R202 ;  /* 0x000000ca97977220 */ /* 0x000fe20000410000 */
[----:B---3--:R-:W3:Y:S01]  /*5810*/  SHFL.DOWN PT, R4, R11, 0x1, 0x1f ;  /* 0x08201f000b047f89 */ /* 0x008ee200000e0000 */
[----:B------:R-:W-:Y:S01]  /*5820*/  FMUL.FTZ R152, R152, R203 ;  /* 0x000000cb98987220 */ /* 0x000fe20000410000 */
[----:B------:R-:W-:Y:S01]  /*5830*/  FFMA.FTZ R29, R12, R150, R29 ;  /* 0x000000960c1d7223 */ /* 0x000fe2000001001d */
[----:B------:R-:W-:Y:S01]  /*5840*/  FFMA.FTZ R28, R13, R151, R28 ;  /* 0x000000970d1c7223 */ /* 0x000fe2000001001c */
[----:B------:R-:W-:Y:S01]  /*5850*/  FMUL.FTZ R153, R153, R204 ;  /* 0x000000cc99997220 */ /* 0x000fe20000410000 */
        /* <DEDUP_REMOVED lines=10> */
[----:B------:R-:W-:Y:S01]  /*5900*/  FFMA.FTZ R30, R15, R153, R30 ;  /* 0x000000990f1e7223 */ /* 0x000fe2000001001e */
[----:B------:R-:W-:Y:S01]  /*5910*/  ISETP.NE.AND P3, PT, R142, RZ, PT ;  /* 0x000000ff8e00720c */ /* 0x000fe20003f65270 */
[----:B------:R-:W-:Y:S01]  /*5920*/  FMUL.FTZ R163, R163, R168 ;  /* 0x000000a8a3a37220 */ /* 0x000fe20000410000 */
[----:B------:R-:W-:Y:S01]  /*5930*/  FMUL.FTZ R148, R148, R169 ;  /* 0x000000a994947220 */ /* 0x000fe20000410000 */
[----:B------:R-:W-:Y:S01]  /*5940*/  FMUL.FTZ R149, R149, R170 ;  /* 0x000000aa95957220 */ /* 0x000fe20000410000 */
[----:B0-----:R-:W-:Y:S01]  /*5950*/  @!P0 FADD.FTZ R10, R10, R3 ;  /* 0x000000030a0a8221 */ /* 0x001fe20000010000 */
[----:B------:R-:W-:Y:S01]  /*5960*/  FMUL.FTZ R3, R146, R202 ;  /* 0x000000ca92037220 */ /* 0x000fe20000410000 */
[----:B------:R-:W-:Y:S01]  /*5970*/  BSSY.RECONVERGENT B0, `(.L_x_4112) ;  /* 0x0000075000007945 */ /* 0x000fe20003800200 */
[----:B------:R-:W-:Y:S01]  /*5980*/  FFMA.FTZ R33, R16, R154, R33 ;  /* 0x0000009a10217223 */ /* 0x000fe20000010021 */
[----:B---3--:R-:W-:Y:S01]  /*5990*/  @!P0 FADD.FTZ R11, R11, R4 ;  /* 0x000000040b0b8221 */ /* 0x008fe20000010000 */
[----:B------:R-:W0:Y:S01]  /*59a0*/  SHFL.DOWN PT, R5, R10, 0x2, 0x1f ;  /* 0x08401f000a057f89 */ /* 0x000e2200000e0000 */
[----:B------:R-:W-:Y:S01]  /*59b0*/  ISETP.GT.AND P0, PT, R123, 0x1d, PT ;  /* 0x0000001d7b00780c */ /* 0x000fe20003f04270 */
[----:B------:R-:W-:Y:S01]  /*59c0*/  FMUL.FTZ R4, R146, R199 ;  /* 0x000000c792047220 */ /* 0x000fe20000410000 */
[----:B------:R-:W-:Y:S01]  /*59d0*/  FFMA.FTZ R32, R17, R155, R32 ;  /* 0x0000009b11207223 */ /* 0x000fe20000010020 */
[----:B-1----:R-:W1:Y:S01]  /*59e0*/  SHFL.DOWN PT, R172, R11, 0x2, 0x1f ;  /* 0x08401f000bac7f89 */ /* 0x002e6200000e0000 */
[----:B------:R-:W-:Y:S01]  /*59f0*/  FFMA.FTZ R35, R18, R156, R35 ;  /* 0x0000009c12237223 */ /* 0x000fe20000010023 */
[----:B------:R-:W-:Y:S01]  /*5a00*/  FMUL.FTZ R6, R165, R4 ;  /* 0x00000004a5067220 */ /* 0x000fe20000410000 */
[----:B------:R-:W-:Y:S01]  /*5a10*/  FMUL.FTZ R4, R146, R203 ;  /* 0x000000cb92047220 */ /* 0x000fe20000410000 */
[----:B------:R-:W-:Y:S01]  /*5a20*/  FFMA.FTZ R34, R19, R157, R34 ;  /* 0x0000009d13227223 */ /* 0x000fe20000010022 */
[----:B------:R-:W-:Y:S01]  /*5a30*/  FFMA.FTZ R37, R20, R158, R37 ;  /* 0x0000009e14257223 */ /* 0x000fe20000010025 */
[----:B------:R-:W-:Y:S01]  /*5a40*/  FFMA.FTZ R7, R53, R150, R6 ;  /* 0x0000009635077223 */ /* 0x000fe20000010006 */
[----:B------:R-:W-:Y:S01]  /*5a50*/  FMUL.FTZ R6, R167, R4 ;  /* 0x00000004a7067220 */ /* 0x000fe20000410000 */
[C---:B------:R-:W-:Y:S01]  /*5a60*/  FMUL.FTZ R4, R146.reuse, R205 ;  /* 0x000000cd92047220 */ /* 0x040fe20000410000 */
[----:B------:R-:W-:Y:S01]  /*5a70*/  FFMA.FTZ R36, R21, R159, R36 ;  /* 0x0000009f15247223 */ /* 0x000fe20000010024 */
[----:B------:R-:W-:Y:S01]  /*5a80*/  FADD.FTZ R90, R7, R90 ;  /* 0x0000005a075a7221 */ /* 0x000fe20000010000 */
[----:B------:R-:W-:Y:S01]  /*5a90*/  FFMA.FTZ R7, R55, R152, R6 ;  /* 0x0000009837077223 */ /* 0x000fe20000010006 */
[----:B------:R-:W-:Y:S01]  /*5aa0*/  FMUL.FTZ R6, R175, R4 ;  /* 0x00000004af067220 */ /* 0x000fe20000410000 */
[----:B------:R-:W-:Y:S01]  /*5ab0*/  FMUL.FTZ R4, R146, R197 ;  /* 0x000000c592047220 */ /* 0x000fe20000410000 */
[----:B------:R-:W-:Y:S01]  /*5ac0*/  FFMA.FTZ R39, R22, R160, R39 ;  /* 0x000000a016277223 */ /* 0x000fe20000010027 */
[----:B------:R-:W-:Y:S01]  /*5ad0*/  FADD.FTZ R88, R7, R88 ;  /* 0x0000005807587221 */ /* 0x000fe20000010000 */
[----:B------:R-:W-:Y:S01]  /*5ae0*/  FFMA.FTZ R7, R59, R154, R6 ;  /* 0x0000009a3b077223 */ /* 0x000fe20000010006 */
[----:B------:R-:W-:Y:S01]  /*5af0*/  FMUL.FTZ R6, R177, R4 ;  /* 0x00000004b1067220 */ /* 0x000fe20000410000 */
[----:B------:R-:W-:Y:S01]  /*5b00*/  FMUL.FTZ R4, R146, R189 ;  /* 0x000000bd92047220 */ /* 0x000fe20000410000 */
[----:B------:R-:W-:Y:S01]  /*5b10*/  FFMA.FTZ R38, R23, R161, R38 ;  /* 0x000000a117267223 */ /* 0x000fe20000010026 */
[----:B0-----:R-:W-:Y:S01]  /*5b20*/  @!P0 FADD.FTZ R10, R10, R5 ;  /* 0x000000050a0a8221 */ /* 0x001fe20000010000 */
[----:B------:R-:W-:Y:S01]  /*5b30*/  FMUL.FTZ R5, R164, R3 ;  /* 0x00000003a4057220 */ /* 0x000fe20000410000 */
[----:B------:R-:W-:Y:S01]  /*5b40*/  FMUL.FTZ R3, R146, R204 ;  /* 0x000000cc92037220 */ /* 0x000fe20000410000 */
[----:B------:R-:W-:Y:S01]  /*5b50*/  FADD.FTZ R86, R7, R86 ;  /* 0x0000005607567221 */ /* 0x000fe20000010000 */
[----:B-1----:R-:W-:Y:S01]  /*5b60*/  @!P0 FADD.FTZ R11, R11, R172 ;  /* 0x000000ac0b0b8221 */ /* 0x002fe20000010000 */
[----:B------:R-:W0:Y:S01]  /*5b70*/  SHFL.DOWN PT, R165, R10, 0x4, 0x1f ;  /* 0x08801f000aa57f89 */ /* 0x000e2200000e0000 */
[----:B------:R-:W-:Y:S01]  /*5b80*/  ISETP.GT.AND P0, PT, R123, 0x1b, PT ;  /* 0x0000001b7b00780c */ /* 0x000fe20003f04270 */
[----:B------:R-:W-:Y:S01]  /*5b90*/  FFMA.FTZ R150, R52, R151, R5 ;  /* 0x0000009734967223 */ /* 0x000fe20000010005 */
[----:B------:R-:W-:Y:S01]  /*5ba0*/  FMUL.FTZ R5, R166, R3 ;  /* 0x00000003a6057220 */ /* 0x000fe20000410000 */
[----:B------:R-:W1:Y:S01]  /*5bb0*/  SHFL.DOWN PT, R164, R11, 0x4, 0x1f ;  /* 0x08801f000ba47f89 */ /* 0x000e6200000e0000 */
[----:B------:R-:W-:Y:S01]  /*5bc0*/  FMUL.FTZ R3, R146, R206 ;  /* 0x000000ce92037220 */ /* 0x000fe20000410000 */
[----:B------:R-:W-:Y:S01]  /*5bd0*/  FADD.FTZ R89, R150, R89 ;  /* 0x0000005996597221 */ /* 0x000fe20000010000 */
[----:B------:R-:W-:Y:S01]  /*5be0*/  FFMA.FTZ R150, R56, R153, R5 ;  /* 0x0000009938967223 */ /* 0x000fe20000010005 */
[----:B------:R-:W-:Y:S01]  /*5bf0*/  FFMA.FTZ R7, R61, R156, R6 ;  /* 0x0000009c3d077223 */ /* 0x000fe20000010006 */
[----:B------:R-:W-:Y:S01]  /*5c00*/  FMUL.FTZ R5, R174, R3 ;  /* 0x00000003ae057220 */ /* 0x000fe20000410000 */
[----:B------:R-:W-:Y:S01]  /*5c10*/  FMUL.FTZ R3, R146, R192 ;  /* 0x000000c092037220 */ /* 0x000fe20000410000 */
[----:B------:R-:W-:Y:S01]  /*5c20*/  FADD.FTZ R87, R150, R87 ;  /* 0x0000005796577221 */ /* 0x000fe20000010000 */
[----:B------:R-:W-:Y:S01]  /*5c30*/  FMUL.FTZ R6, R185, R4 ;  /* 0x00000004b9067220 */ /* 0x000fe20000410000 */
[----:B------:R-:W-:Y:S01]  /*5c40*/  FFMA.FTZ R150, R58, R155, R5 ;  /* 0x0000009b3a967223 */ /* 0x000fe20000010005 */
[----:B------:R-:W-:Y:S01]  /*5c50*/  FMUL.FTZ R5, R182, R3 ;  /* 0x00000003b6057220 */ /* 0x000fe20000410000 */
[C---:B------:R-:W-:Y:S01]  /*5c60*/  FMUL.FTZ R3, R146.reuse, R188 ;  /* 0x000000bc92037220 */ /* 0x040fe20000410000 */
[----:B------:R-:W-:Y:S01]  /*5c70*/  FMUL.FTZ R4, R146, R181 ;  /* 0x000000b592047220 */ /* 0x000fe20000410000 */
[----:B------:R-:W-:Y:S01]  /*5c80*/  FADD.FTZ R85, R150, R85 ;  /* 0x0000005596557221 */ /* 0x000fe20000010000 */
[----:B------:R-:W-:Y:S01]  /*5c90*/  FFMA.FTZ R150, R62, R157, R5 ;  /* 0x0000009d3e967223 */ /* 0x000fe20000010005 */
[----:B------:R-:W-:Y:S01]  /*5ca0*/  FMUL.FTZ R5, R184, R3 ;  /* 0x00000003b8057220 */ /* 0x000fe20000410000 */
[----:B------:R-:W-:Y:S01]  /*5cb0*/  FMUL.FTZ R3, R146, R178 ;  /* 0x000000b292037220 */ /* 0x000fe20000410000 */
[----:B------:R-:W-:Y:S01]  /*5cc0*/  FADD.FTZ R84, R7, R84 ;  /* 0x0000005407547221 */ /* 0x000fe20000010000 */
[----:B------:R-:W-:Y:S01]  /*5cd0*/  FADD.FTZ R83, R150, R83 ;  /* 0x0000005396537221 */ /* 0x000fe20000010000 */
[----:B------:R-:W-:Y:S01]  /*5ce0*/  FFMA.FTZ R7, R65, R158, R6 ;  /* 0x0000009e41077223 */ /* 0x000fe20000010006 */
[----:B0-----:R-:W-:Y:S01]  /*5cf0*/  @!P0 FADD.FTZ R10, R10, R165 ;  /* 0x000000a50a0a8221 */ /* 0x001fe20000010000 */
[----:B------:R-:W-:Y:S01]  /*5d00*/  FFMA.FTZ R150, R64, R159, R5 ;  /* 0x0000009f40967223 */ /* 0x000fe20000010005 */
[----:B------:R-:W-:Y:S01]  /*5d10*/  FMUL.FTZ R6, R187, R4 ;  /* 0x00000004bb067220 */ /* 0x000fe20000410000 */
[----:B------:R-:W-:Y:S01]  /*5d20*/  FMUL.FTZ R3, R190, R3 ;  /* 0x00000003be037220 */ /* 0x000fe20000410000 */
[----:B-1----:R-:W-:Y:S01]  /*5d30*/  @!P0 FADD.FTZ R11, R11, R164 ;  /* 0x000000a40b0b8221 */ /* 0x002fe20000010000 */
[----:B------:R-:W0:Y:S01]  /*5d40*/  SHFL.DOWN PT, R151, R10, 0x8, 0x1f ;  /* 0x09001f000a977f89 */ /* 0x000e2200000e0000 */
[----:B------:R-:W-:Y:S01]  /*5d50*/  ISETP.GT.AND P0, PT, R123, 0x17, PT ;  /* 0x000000177b00780c */ /* 0x000fe20003f04270 */
[----:B------:R-:W-:Y:S01]  /*5d60*/  FMUL.FTZ R4, R146, R179 ;  /* 0x000000b392047220 */ /* 0x000fe20000410000 */
[----:B------:R-:W-:Y:S01]  /*5d70*/  FADD.FTZ R82, R7, R82 ;  /* 0x0000005207527221 */ /* 0x000fe20000010000 */
[----:B------:R-:W1:Y:S01]  /*5d80*/  SHFL.DOWN PT, R152, R11, 0x8, 0x1f ;  /* 0x09001f000b987f89 */ /* 0x000e6200000e0000 */
[----:B------:R-:W-:Y:S01]  /*5d90*/  FADD.FTZ R81, R150, R81 ;  /* 0x0000005196517221 */ /* 0x000fe20000010000 */
[----:B------:R-:W-:Y:S01]  /*5da0*/  FFMA.FTZ R7, R67, R160, R6 ;  /* 0x000000a043077223 */ /* 0x000fe20000010006 */
[----:B------:R-:W-:Y:S01]  /*5db0*/  FFMA.FTZ R150, R68, R161, R3 ;  /* 0x000000a144967223 */ /* 0x000fe20000010003 */
[----:B------:R-:W-:Y:S01]  /*5dc0*/  FMUL.FTZ R6, R193, R4 ;  /* 0x00000004c1067220 */ /* 0x000fe20000410000 */
[----:B------:R-:W-:Y:S01]  /*5dd0*/  FMUL.FTZ R3, R146, R168 ;  /* 0x000000a892037220 */ /* 0x000fe20000410000 */
[----:B------:R-:W-:Y:S01]  /*5de0*/  FADD.FTZ R80, R7, R80 ;  /* 0x0000005007507221 */ /* 0x000fe20000010000 */
[----:B------:R-:W-:Y:S01]  /*5df0*/  FFMA.FTZ R41, R24, R162, R41 ;  /* 0x000000a218297223 */ /* 0x000fe20000010029 */
[----:B------:R-:W-:Y:S01]  /*5e00*/  FADD.FTZ R79, R150, R79 ;  /* 0x0000004f964f7221 */ /* 0x000fe20000010000 */
[----:B------:R-:W-:Y:S01]  /*5e10*/  FMUL.FTZ R7, R194, R3 ;  /* 0x00000003c2077220 */ /* 0x000fe20000410000 */
[----:B------:R-:W-:Y:S01]  /*5e20*/  FMUL.FTZ R3, R146, R170 ;  /* 0x000000aa92037220 */ /* 0x000fe20000410000 */
[----:B------:R-:W-:Y:S01]  /*5e30*/  FFMA.FTZ R40, R25, R163, R40 ;  /* 0x000000a319287223 */ /* 0x000fe20000010028 */
[----:B------:R-:W-:Y:S01]  /*5e40*/  FFMA.FTZ R43, R26, R148, R43 ;  /* 0x000000941a2b7223 */ /* 0x000fe2000001002b */
[----:B------:R-:W-:Y:S01]  /*5e50*/  FFMA.FTZ R42, R27, R149, R42 ;  /* 0x000000951b2a7223 */ /* 0x000fe2000001002a */
[----:B------:R-:W-:-:S04]  /*5e60*/  FMUL.FTZ R3, R2, R3 ;  /* 0x0000000302037220 */ /* 0x000fc80000410000 */
[----:B------:R-:W-:Y:S01]  /*5e70*/  FFMA.FTZ R2, R74, R149, R3 ;  /* 0x000000954a027223 */ /* 0x000fe20000010003 */
[----:B0-----:R-:W-:-:S03]  /*5e80*/  @!P0 FADD.FTZ R10, R10, R151 ;  /* 0x000000970a0a8221 */ /* 0x001fc60000010000 */
[----:B------:R-:W-:Y:S01]  /*5e90*/  FADD.FTZ R75, R2, R75 ;  /* 0x0000004b024b7221 */ /* 0x000fe20000010000 */
[----:B-1----:R-:W-:Y:S01]  /*5ea0*/  @!P0 FADD.FTZ R11, R11, R152 ;  /* 0x000000980b0b8221 */ /* 0x002fe20000010000 */
[----:B------:R-:W0:Y:S01]  /*5eb0*/  SHFL.DOWN PT, R151, R10, 0x10, 0x1f ;  /* 0x0a001f000a977f89 */ /* 0x000e2200000e0000 */
[----:B------:R-:W-:-:S03]  /*5ec0*/  ISETP.NE.AND P0, PT, R123, RZ, PT ;  /* 0x000000ff7b00720c */ /* 0x000fc60003f05270 */
[----:B------:R-:W1:Y:S10]  /*5ed0*/  SHFL.DOWN PT, R152, R11, 0x10, 0x1f ;  /* 0x0a001f000b987f89 */ /* 0x000e7400000e0000 */
[----:B------:R-:W-:-:S04]  /*5ee0*/  @!P0 SHF.R.U32.HI R5, RZ, 0x2, R142 ;  /* 0x00000002ff058819 */ /* 0x000fc8000001168e */
[----:B------:R-:W-:Y:S01]  /*5ef0*/  @!P0 LOP3.LUT R153, R5, 0xf8, RZ, 0xc0, !PT ;  /* 0x000000f805998812 */ /* 0x000fe200078ec0ff */
[----:B0-----:R-:W-:Y:S01]  /*5f00*/  FADD.FTZ R5, R10, R151 ;  /* 0x000000970a057221 */ /* 0x001fe20000010000 */
[----:B------:R-:W-:Y:S01]  /*5f10*/  FFMA.FTZ R151, R71, R162, R6 ;  /* 0x000000a247977223 */ /* 0x000fe20000010006 */
[----:B------:R-:W-:Y:S01]  /*5f20*/  FMUL.FTZ R6, R146, R169 ;  /* 0x000000a992067220 */ /* 0x000fe20000410000 */
[----:B------:R-:W-:Y:S01]  /*5f30*/  FFMA.FTZ R146, R70, R163, R7 ;  /* 0x000000a346927223 */ /* 0x000fe20000010007 */
[----:B-1----:R-:W-:Y:S01]  /*5f40*/  FADD.FTZ R4, R11, R152 ;  /* 0x000000980b047221 */ /* 0x002fe20000010000 */
[----:B------:R-:W-:Y:S01]  /*5f50*/  FADD.FTZ R78, R151, R78 ;  /* 0x0000004e974e7221 */ /* 0x000fe20000010000 */
[----:B------:R-:W-:Y:S01]  /*5f60*/  FMUL.FTZ R6, R227, R6 ;  /* 0x00000006e3067220 */ /* 0x000fe20000410000 */
[----:B------:R-:W-:Y:S02]  /*5f70*/  FADD.FTZ R77, R146, R77 ;  /* 0x0000004d924d7221 */ /* 0x000fe40000010000 */
[----:B------:R0:W-:Y:S01]  /*5f80*/  @!P0 STS.64 [R153+UR25+0x18d8], R4 ;  /* 0x0018d80499008988 */ /* 0x0001e20008000a19 */
[----:B------:R-:W-:-:S04]  /*5f90*/  FFMA.FTZ R7, R73, R148, R6 ;  /* 0x0000009449077223 */ /* 0x000fc80000010006 */
[----:B------:R-:W-:Y:S01]  /*5fa0*/  FADD.FTZ R76, R7, R76 ;  /* 0x0000004c074c7221 */ /* 0x000fe20000010000 */
[----:B------:R-:W-:Y:S06]  /*5fb0*/  BAR.SYNC.DEFER_BLOCKING 0x0 ;  /* 0x0000000000007b1d */ /* 0x000fec0000010000 */
[----:B------:R-:W-:Y:S05]  /*5fc0*/  @P3 BRA `(.L_x_4113) ;  /* 0x00000000003c3947 */ /* 0x000fea0003800000 */
[----:B------:R-:W-:Y:S01]  /*5fd0*/  UISETP.NE.AND UP0, UPT, UR14, UR50, UPT ;  /* 0x000000320e00728c */ /* 0x000fe2000bf05270 */
[----:B------:R-:W1:Y:S01]  /*5fe0*/  LDS.64 R2, [UR25+0x18e0] ;  /* 0x0018e019ff027984 */ /* 0x000e620008000a00 */
[----:B------:R-:W-:Y:S01]  /*5ff0*/  ULEA UR27, UR6, UR25, 0x2 ;  /* 0x00000019061b7291 */ /* 0x000fe2000f8e10ff */
[----:B------:R-:W-:-:S03]  /*6000*/  ISETP.GT.AND P0, PT, R123, 0xf, PT ;  /* 0x0000000f7b00780c */ /* 0x000fc60003f04270 */
[----:B------:R-:W-:Y:S02]  /*6010*/  PLOP3.LUT P3, PT, PT, PT, UP0, 0x80, 0x8 ;  /* 0x000000000008781c */ /* 0x000fe40003f6f008 */
[----:B------:R-:W-:Y:S02]  /*6020*/  FSEL R10, R10, R5, P0 ;  /* 0x000000050a0a7208 */ /* 0x000fe40000000000 */
[----:B------:R-:W-:-:S09]  /*6030*/  FSEL R11, R11, R4, P0 ;  /* 0x000000040b0b7208 */ /* 0x000fd20000000000 */
[----:B------:R-:W3:Y:S04]  /*6040*/  @P3 LDS R6, [UR27+0x3210] ;  /* 0x0032101bff063984 */ /* 0x000ee80008000800 */
[----:B------:R-:W5:Y:S01]  /*6050*/  @P3 LDS R7, [UR27+0x2e10] ;  /* 0x002e101bff073984 */ /* 0x000f620008000800 */
[----:B-1----:R-:W-:Y:S01]  /*6060*/  FADD.FTZ R3, R3, R10 ;  /* 0x0000000a03037221 */ /* 0x002fe20000010000 */
[----:B------:R-:W-:-:S03]  /*6070*/  FADD.FTZ R2, R2, R11 ;  /* 0x0000000b02027221 */ /* 0x000fc60000010000 */
[----:B---3--:R-:W-:Y:S01]  /*6080*/  @P3 FADD.FTZ R3, R3, R6 ;  /* 0x0000000603033221 */ /* 0x008fe20000010000 */
[----:B-----5:R-:W-:-:S04]  /*6090*/  @P3 FADD.FTZ R2, R2, R7 ;  /* 0x0000000702023221 */ /* 0x020fc80000010000 */
[----:B------:R1:W-:Y:S04]  /*60a0*/  STS [UR27+0x3210], R3 ;  /* 0x00321003ff007988 */ /* 0x0003e8000800081b */
[----:B------:R1:W-:Y:S02]  /*60b0*/  STS [UR27+0x2e10], R2 ;  /* 0x002e1002ff007988 */ /* 0x0003e4000800081b */
.L_x_4113:
[----:B------:R-:W-:Y:S05]  /*60c0*/  BSYNC.RECONVERGENT B0 ;  /* 0x0000000000007941 */ /* 0x000fea0003800200 */
.L_x_4112:
[----:B------:R-:W-:-:S04]  /*60d0*/  UIADD3 UR6, UPT, UPT, UR6, 0x1, URZ ;  /* 0x0000000106067890 */ /* 0x000fc8000fffe0ff */
[----:B------:R-:W-:-:S09]  /*60e0*/  UISETP.GE.AND UP0, UPT, UR6, UR51, UPT ;  /* 0x000000330600728c */ /* 0x000fd2000bf06270 */
[----:B------:R-:W-:Y:S05]  /*60f0*/  BRA.U !UP0, `(.L_x_4114) ;  /* 0xffffffc508d07547 */ /* 0x000fea000b83ffff */
.L_x_4069:
        /* <DEDUP_REMOVED lines=8> */
[----:B-1----:R-:W-:Y:S01]  /*6180*/  PRMT R2, R40, 0x7632, R2 ;  /* 0x0000763228027816 */ /* 0x002fe20000000002 */
[----:B------:R-:W1:Y:S01]  /*6190*/  LDCU.64 UR36, c[0x0][0x500] ;  /* 0x0000a000ff2477ac */ /* 0x000e620008000a00 */
[----:B------:R-:W-:-:S02]  /*61a0*/  F2FP.BF16.F32.PACK_AB R36, R37, R36 ;  /* 0x000000242524723e */ /* 0x000fc400000010ff */
[----:B------:R-:W-:Y:S01]  /*61b0*/  PRMT R3, R38, 0x7632, R3 ;  /* 0x0000763226037816 */ /* 0x000fe20000000003 */
[----:B------:R-:W-:Y:S01]  /*61c0*/  UMOV UR30, UR24 ;  /* 0x00000018001e7c82 */ /* 0x000fe20008000000 */
[----:B------:R-:W-:Y:S01]  /*61d0*/  F2FP.BF16.F32.PACK_AB R34, R35, R34 ;  /* 0x000000222322723e */ /* 0x000fe200000010ff */
[----:B------:R-:W-:Y:S01]  /*61e0*/  UIADD3 UR22, UP0, UPT, UR22, -0x800, URZ ;  /* 0xfffff80016167890 */ /* 0x000fe2000ff1e0ff */
[----:B0-----:R-:W-:Y:S01]  /*61f0*/  PRMT R4, R36, 0x7632, R4 ;  /* 0x0000763224047816 */ /* 0x001fe20000000004 */
[----:B------:R-:W-:Y:S01]  /*6200*/  UIADD3 UR16, UP1, UPT, UR16, -0x800, URZ ;  /* 0xfffff80010107890 */ /* 0x000fe2000ff3e0ff */
[----:B------:R-:W-:Y:S01]  /*6210*/  F2FP.BF16.F32.PACK_AB R32, R33, R32 ;  /* 0x000000202120723e */ /* 0x000fe200000010ff */
[----:B------:R-:W-:Y:S01]  /*6220*/  UIADD3.X UR23, UPT, UPT, UR23, -0x1, URZ, UP0, !UPT ;  /* 0xffffffff17177890 */ /* 0x000fe200087fe4ff */
[----:B------:R-:W-:Y:S01]  /*6230*/  F2FP.BF16.F32.PACK_AB R30, R31, R30 ;  /* 0x0000001e1f1e723e */ /* 0x000fe200000010ff */
[----:B------:R-:W-:Y:S01]  /*6240*/  UISETP.GT.AND UP0, UPT, UR14, 0x1, UPT ;  /* 0x000000010e00788c */ /* 0x000fe2000bf04270 */
[----:B------:R-:W-:Y:S01]  /*6250*/  ISETP.NE.AND P0, PT, R142, RZ, PT ;  /* 0x000000ff8e00720c */ /* 0x000fe20003f05270 */
[----:B------:R-:W-:Y:S01]  /*6260*/  STS.U16 [R106], R42 ;  /* 0x0000002a6a007388 */ /* 0x000fe20000000400 */
[----:B------:R-:W-:Y:S01]  /*6270*/  F2FP.BF16.F32.PACK_AB R28, R29, R28 ;  /* 0x0000001c1d1c723e */ /* 0x000fe200000010ff */
[----:B------:R-:W-:Y:S01]  /*6280*/  UIADD3 UR18, UP2, UPT, UR18, -0x800, URZ ;  /* 0xfffff80012127890 */ /* 0x000fe2000ff5e0ff */
[----:B------:R-:W-:Y:S01]  /*6290*/  MOV R6, UR26 ;  /* 0x0000001a00067c02 */ /* 0x000fe20008000f00 */
[----:B------:R0:W-:Y:S01]  /*62a0*/  STS.U16 [R105+0x2], R0 ;  /* 0x0000020069007388 */ /* 0x0001e20000000400 */
[----:B---3--:R-:W-:-:S02]  /*62b0*/  UIMAD.WIDE.U32 UR26, UR32, UR34, UR30 ;  /* 0x00000022201a72a5 */ /* 0x008fc4000f8e001e */
[----:B------:R-:W-:Y:S01]  /*62c0*/  UIADD3 UR20, UP3, UPT, UR20, -0x800, URZ ;  /* 0xfffff80014147890 */ /* 0x000fe2000ff7e0ff */
[----:B------:R-:W-:Y:S01]  /*62d0*/  STS.U16 [R104+0x4], R40 ;  /* 0x0000042868007388 */ /* 0x000fe20000000400 */
[----:B------:R-:W-:Y:S01]  /*62e0*/  UIMAD UR27, UR32, UR35, UR27 ;  /* 0x00000023201b72a4 */ /* 0x000fe2000f8e021b */
[----:B------:R-:W3:Y:S02]  /*62f0*/  LDCU.64 UR34, c[0x0][0x550] ;  /* 0x0000aa00ff2277ac */ /* 0x000ee40008000a00 */
[----:B------:R5:W-:Y:S01]  /*6300*/  STS.U16 [R103+0x6], R2 ;  /* 0x0000060267007388 */ /* 0x000be20000000400 */
[----:B0-----:R-:W-:Y:S01]  /*6310*/  PRMT R0, R34, 0x7632, R0 ;  /* 0x0000763222007816 */ /* 0x001fe20000000000 */
[----:B-1----:R-:W-:Y:S02]  /*6320*/  UIMAD.WIDE.U32 UR26, UR7, UR36, UR26 ;  /* 0x00000024071a72a5 */ /* 0x002fe4000f8e001a */
[----:B------:R-:W-:Y:S01]  /*6330*/  STS.U16 [R102+0x8], R38 ;  /* 0x0000082666007388 */ /* 0x000fe20000000400 */
[----:B------:R-:W-:-:S02]  /*6340*/  UIADD3.X UR17, UPT, UPT, UR17, -0x1, URZ, UP1, !UPT ;  /* 0xffffffff11117890 */ /* 0x000fc40008ffe4ff */
[----:B------:R-:W-:Y:S01]  /*6350*/  UIMAD UR6, UR7, UR37, UR27 ;  /* 0x00000025070672a4 */ /* 0x000fe2000f8e021b */
[----:B------:R0:W-:Y:S01]  /*6360*/  STS.U16 [R101+0xa], R3 ;  /* 0x00000a0365007388 */ /* 0x0001e20000000400 */
[----:B------:R-:W-:Y:S01]  /*6370*/  UIADD3.X UR19, UPT, UPT, UR19, -0x1, URZ, UP2, !UPT ;  /* 0xffffffff13137890 */ /* 0x000fe200097fe4ff */
[----:B-----5:R-:W-:Y:S01]  /*6380*/  PRMT R2, R32, 0x7632, R2 ;  /* 0x0000763220027816 */ /* 0x020fe20000000002 */
[----:B------:R-:W-:Y:S01]  /*6390*/  UIADD3.X UR21, UPT, UPT, UR21, -0x1, URZ, UP3, !UPT ;  /* 0xffffffff15157890 */ /* 0x000fe20009ffe4ff */
[----:B------:R-:W-:Y:S04]  /*63a0*/  STS.U16 [R100+0xc], R36 ;  /* 0x00000c2464007388 */ /* 0x000fe80000000400 */
[----:B------:R1:W-:Y:S01]  /*63b0*/  STS.U16 [R99+0xe], R4 ;  /* 0x00000e0463007388 */ /* 0x0003e20000000400 */
[----:B0-----:R-:W-:-:S03]  /*63c0*/  PRMT R3, R30, 0x7632, R3 ;  /* 0x000076321e037816 */ /* 0x001fc60000000003 */
[----:B------:R-:W-:Y:S04]  /*63d0*/  STS.U16 [R98+0x10], R34 ;  /* 0x0000102262007388 */ /* 0x000fe80000000400 */
[----:B------:R-:W-:Y:S01]  /*63e0*/  STS.U16 [R97+0x12], R0 ;  /* 0x0000120061007388 */ /* 0x000fe20000000400 */
[----:B-1----:R-:W-:-:S03]  /*63f0*/  PRMT R4, R28, 0x7632, R4 ;  /* 0x000076321c047816 */ /* 0x002fc60000000004 */
[----:B------:R-:W-:Y:S04]  /*6400*/  STS.U16 [R96+0x14], R32 ;  /* 0x0000142060007388 */ /* 0x000fe80000000400 */
[----:B------:R0:W-:Y:S04]  /*6410*/  STS.U16 [R95+0x16], R2 ;  /* 0x000016025f007388 */ /* 0x0001e80000000400 */
[----:B------:R-:W-:Y:S04]  /*6420*/  STS.U16 [R94+0x18], R30 ;  /* 0x0000181e5e007388 */ /* 0x000fe80000000400 */
[----:B------:R1:W-:Y:S01]  /*6430*/  STS.U16 [R93+0x1a], R3 ;  /* 0x00001a035d007388 */ /* 0x0003e20000000400 */
[----:B0-----:R-:W-:-:S03]  /*6440*/  SHF.L.U32 R2, R142, 0x4, RZ ;  /* 0x000000048e027819 */ /* 0x001fc600000006ff */
[----:B------:R-:W-:Y:S04]  /*6450*/  STS.U16 [R92+0x1c], R28 ;  /* 0x00001c1c5c007388 */ /* 0x000fe80000000400 */
[----:B------:R0:W-:Y:S01]  /*6460*/  STS.U16 [R91+0x1e], R4 ;  /* 0x00001e045b007388 */ /* 0x0001e20000000400 */
[----:B------:R-:W-:-:S03]  /*6470*/  NOP ;  /* 0x0000000000007918 */ /* 0x000fc60000000000 */
[----:B------:R-:W-:Y:S01]  /*6480*/  LDS.U16 R5, [R122] ;  /* 0x000000007a057984 */ /* 0x000fe20000000400 */
[----:B-1----:R-:W-:-:S03]  /*6490*/  LOP3.LUT R3, R2, 0x3e00, RZ, 0xc0, !PT ;  /* 0x00003e0002037812 */ /* 0x002fc600078ec0ff */
[----:B------:R-:W-:Y:S01]  /*64a0*/  LDS.U16 R7, [R121+0x40] ;  /* 0x0000400079077984 */ /* 0x000fe20000000400 */
[----:B------:R-:W-:-:S03]  /*64b0*/  LOP3.LUT R37, R3, 0x1f, R142, 0xf8, !PT ;  /* 0x0000001f03257812 */ /* 0x000fc600078ef88e */
[----:B------:R-:W-:Y:S01]  /*64c0*/  LDS.U16 R9, [R120+0x80] ;  /* 0x0000800078097984 */ /* 0x000fe20000000400 */
[----:B------:R-:W-:Y:S01]  /*64d0*/  IADD3 R3, P1, PT, R37, UR26, RZ ;  /* 0x0000001a25037c10 */ /* 0x000fe2000ff3e0ff */
[----:B------:R-:W1:Y:S02]  /*64e0*/  LDCU.64 UR26, c[0x0][0x518] ;  /* 0x0000a300ff1a77ac */ /* 0x000e640008000a00 */
[----:B------:R-:W-:Y:S01]  /*64f0*/  LDS.U16 R11, [R119+0xc0] ;  /* 0x0000c000770b7984 */ /* 0x000fe20000000400 */
[C---:B---3--:R-:W-:Y:S01]  /*6500*/  LEA R2, P4, R3.reuse, UR34, 0x1 ;  /* 0x0000002203027c11 */ /* 0x048fe2000f8808ff */
[----:B0-----:R-:W-:Y:S02]  /*6510*/  IMAD.X R4, RZ, RZ, UR6, P1 ;  /* 0x00000006ff047e24 */ /* 0x001fe400088e06ff */
[----:B------:R-:W-:Y:S03]  /*6520*/  LDS.U16 R13, [R118+0x100] ;  /* 0x00010000760d7984 */ /* 0x000fe60000000400 */
[----:B------:R-:W-:Y:S01]  /*6530*/  LEA.HI.X R3, R3, UR35, R4, 0x1, P4 ;  /* 0x0000002303037c11 */ /* 0x000fe2000a0f0c04 */
[----:B------:R-:W-:Y:S01]  /*6540*/  LDS.U16 R15, [R117+0x140] ;  /* 0x00014000750f7984 */ /* 0x000fe20000000400 */
[----:B------:R-:W0:Y:S03]  /*6550*/  LDCU.64 UR34, c[0x0][0x520] ;  /* 0x0000a400ff2277ac */ /* 0x000e260008000a00 */
[----:B------:R-:W-:Y:S04]  /*6560*/  LDS.U16 R17, [R116+0x180] ;  /* 0x0001800074117984 */ /* 0x000fe80000000400 */
[----:B------:R-:W-:Y:S01]  /*6570*/  LDS.U16 R19, [R115+0x1c0] ;  /* 0x0001c00073137984 */ /* 0x000fe20000000400 */
[----:B-1----:R-:W-:-:S03]  /*6580*/  UIMAD.WIDE.U32 UR30, UR32, UR26, UR30 ;  /* 0x0000001a201e72a5 */ /* 0x002fc6000f8e001e */
[----:B------:R-:W-:Y:S04]  /*6590*/  LDS.U16 R21, [R114+0x200] ;  /* 0x0002000072157984 */ /* 0x000fe80000000400 */
[----:B------:R-:W-:Y:S01]  /*65a0*/  LDS.U16 R23, [R113+0x240] ;  /* 0x0002400071177984 */ /* 0x000fe20000000400 */
[----:B------:R-:W-:-:S03]  /*65b0*/  UMOV UR24, UR30 ;  /* 0x0000001e00187c82 */ /* 0x000fc60008000000 */
        /* <DEDUP_REMOVED lines=44> */
[C---:B------:R-:W-:Y:S01]  /*6880*/  PRMT R51, R0.reuse, 0x7610, R51 ;  /* 0x0000761000337816 */ /* 0x040fe20000000033 */
[----:B------:R-:W-:Y:S04]  /*6890*/  @!P1 STG.E.U16 desc[UR28][R2.64+0x380], R33 ;  /* 0x0003802102009986 */ /* 0x000fe8000c10151c */
[----:B------:R1:W-:Y:S04]  /*68a0*/  @!P5 STG.E.U16 desc[UR28][R2.64], R5 ;  /* 0x000000050200d986 */ /* 0x0003e8000c10151c */
[----:B------:R3:W-:Y:S01]  /*68b0*/  @!P6 STG.E.U16 desc[UR28][R2.64+0x3c0], R35 ;  /* 0x0003c0230200e986 */ /* 0x0007e2000c10151c */
[----:B------:R-:W-:Y:S01]  /*68c0*/  BAR.SYNC.DEFER_BLOCKING 0x0 ;  /* 0x0000000000007b1d */ /* 0x000fe20000010000 */
[----:B-1----:R-:W-:-:S02]  /*68d0*/  PRMT R5, R0, 0x7632, R5 ;  /* 0x0000763200057816 */ /* 0x002fc40000000005 */
[----:B------:R-:W-:Y:S02]  /*68e0*/  F2FP.BF16.F32.PACK_AB R0, R84, R83 ;  /* 0x000000535400723e */ /* 0x000fe400000010ff */
[----:B---3--:R-:W-:Y:S01]  /*68f0*/  F2FP.BF16.F32.PACK_AB R3, R78, R77 ;  /* 0x0000004d4e03723e */ /* 0x008fe200000010ff */
[----:B------:R-:W-:Y:S01]  /*6900*/  FADD.FTZ R77, R76, R77 ;  /* 0x0000004d4c4d7221 */ /* 0x000fe20000010000 */
[----:B------:R-:W-:Y:S02]  /*6910*/  F2FP.BF16.F32.PACK_AB R2, R82, R81 ;  /* 0x000000515202723e */ /* 0x000fe400000010ff */
[----:B------:R-:W-:Y:S01]  /*6920*/  PRMT R7, R3, 0x7632, R7 ;  /* 0x0000763203077816 */ /* 0x000fe20000000007 */
[----:B------:R-:W-:Y:S01]  /*6930*/  FADD.FTZ R78, R77, R78 ;  /* 0x0000004e4d4e7221 */ /* 0x000fe20000010000 */
[----:B------:R-:W-:Y:S02]  /*6940*/  PRMT R50, R2, 0x7610, R50 ;  /* 0x0000761002327816 */ /* 0x000fe40000000032 */
[----:B------:R-:W-:Y:S01]  /*6950*/  PRMT R49, R0, 0x7610, R49 ;  /* 0x0000761000317816 */ /* 0x000fe20000000031 */
[----:B------:R-:W-:-:S04]  /*6960*/  FADD.FTZ R79, R78, R79 ;  /* 0x0000004f4e4f7221 */ /* 0x000fc80000010000 */
[----:B------:R-:W-:Y:S01]  /*6970*/  FADD.FTZ R80, R79, R80 ;  /* 0x000000504f507221 */ /* 0x000fe20000010000 */
[----:B------:R-:W-:Y:S03]  /*6980*/  STS.U16 [R106], R53 ;  /* 0x000000356a007388 */ /* 0x000fe60000000400 */
[----:B------:R-:W-:Y:S01]  /*6990*/  FADD.FTZ R81, R80, R81 ;  /* 0x0000005150517221 */ /* 0x000fe20000010000 */
[----:B------:R1:W-:Y:S03]  /*69a0*/  STS.U16 [R105+0x2], R4 ;  /* 0x0000020469007388 */ /* 0x0003e60000000400 */
[----:B------:R-:W-:Y:S01]  /*69b0*/  FADD.FTZ R82, R81, R82 ;  /* 0x0000005251527221 */ /* 0x000fe20000010000 */
[----:B------:R3:W-:Y:S03]  /*69c0*/  STS.U16 [R104+0x4], R3 ;  /* 0x0000040368007388 */ /* 0x0007e60000000400 */
[----:B------:R-:W-:Y:S01]  /*69d0*/  FADD.FTZ R83, R82, R83 ;  /* 0x0000005352537221 */ /* 0x000fe20000010000 */
[----:B------:R5:W-:Y:S03]  /*69e0*/  STS.U16 [R103+0x6], R7 ;  /* 0x0000060767007388 */ /* 0x000be60000000400 */
[----:B------:R-:W-:Y:S01]  /*69f0*/  FADD.FTZ R84, R83, R84 ;  /* 0x0000005453547221 */ /* 0x000fe20000010000 */
[----:B-1----:R-:W-:-:S02]  /*6a00*/  PRMT R4, R2, 0x7632, R4 ;  /* 0x0000763202047816 */ /* 0x002fc40000000004 */
[----:B------:R-:W-:Y:S01]  /*6a10*/  F2FP.BF16.F32.PACK_AB R2, R86, R85 ;  /* 0x000000555602723e */ /* 0x000fe200000010ff */
[----:B------:R-:W-:Y:S01]  /*6a20*/  STS.U16 [R102+0x8], R51 ;  /* 0x0000083366007388 */ /* 0x000fe20000000400 */
[----:B---3--:R-:W-:Y:S01]  /*6a30*/  PRMT R3, R0, 0x7632, R3 ;  /* 0x0000763200037816 */ /* 0x008fe20000000003 */
[----:B------:R-:W-:Y:S01]  /*6a40*/  FADD.FTZ R85, R84, R85 ;  /* 0x0000005554557221 */ /* 0x000fe20000010000 */
[----:B------:R-:W-:Y:S01]  /*6a50*/  F2FP.BF16.F32.PACK_AB R0, R88, R87 ;  /* 0x000000575800723e */ /* 0x000fe200000010ff */
[----:B------:R-:W-:Y:S01]  /*6a60*/  STS.U16 [R101+0xa], R5 ;  /* 0x00000a0565007388 */ /* 0x000fe20000000400 */
[C---:B------:R-:W-:Y:S01]  /*6a70*/  PRMT R48, R2.reuse, 0x7610, R48 ;  /* 0x0000761002307816 */ /* 0x040fe20000000030 */
[----:B------:R-:W-:Y:S01]  /*6a80*/  FADD.FTZ R86, R85, R86 ;  /* 0x0000005655567221 */ /* 0x000fe20000010000 */
[----:B-----5:R-:W-:Y:S01]  /*6a90*/  PRMT R7, R2, 0x7632, R7 ;  /* 0x0000763202077816 */ /* 0x020fe20000000007 */
[----:B------:R-:W-:Y:S01]  /*6aa0*/  STS.U16 [R100+0xc], R50 ;  /* 0x00000c3264007388 */ /* 0x000fe20000000400 */
[----:B------:R-:W-:Y:S01]  /*6ab0*/  F2FP.BF16.F32.PACK_AB R2, R90, R89 ;  /* 0x000000595a02723e */ /* 0x000fe200000010ff */
[----:B------:R-:W-:Y:S01]  /*6ac0*/  FADD.FTZ R87, R86, R87 ;  /* 0x0000005756577221 */ /* 0x000fe20000010000 */
[----:B------:R-:W-:Y:S01]  /*6ad0*/  PRMT R8, R0, 0x7632, R8 ;  /* 0x0000763200087816 */ /* 0x000fe20000000008 */
[----:B------:R1:W-:Y:S02]  /*6ae0*/  STS.U16 [R99+0xe], R4 ;  /* 0x00000e0463007388 */ /* 0x0003e40000000400 */
[----:B------:R-:W-:-:S02]  /*6af0*/  FADD.FTZ R88, R87, R88 ;  /* 0x0000005857587221 */ /* 0x000fc40000010000 */
[----:B------:R-:W-:Y:S02]  /*6b00*/  STS.U16 [R98+0x10], R49 ;  /* 0x0000103162007388 */ /* 0x000fe40000000400 */
[----:B------:R-:W-:Y:S02]  /*6b10*/  FADD.FTZ R89, R88, R89 ;  /* 0x0000005958597221 */ /* 0x000fe40000010000 */
[----:B------:R3:W-:Y:S01]  /*6b20*/  STS.U16 [R97+0x12], R3 ;  /* 0x0000120361007388 */ /* 0x0007e20000000400 */
[----:B-1----:R-:W-:Y:S01]  /*6b30*/  PRMT R4, R2, 0x7632, R4 ;  /* 0x0000763202047816 */ /* 0x002fe20000000004 */
[----:B------:R-:W-:Y:S02]  /*6b40*/  FADD.FTZ R144, R89, R90 ;  /* 0x0000005a59907221 */ /* 0x000fe40000010000 */
        /* <DEDUP_REMOVED lines=25> */
[----:B------:R-:W5:Y:S01]  /*6ce0*/  LDS R0, [UR25+0x840] ;  /* 0x00084019ff007984 */ /* 0x000f620008000800 */
[----:B------:R-:W-:Y:S01]  /*6cf0*/  UIMAD UR25, UR32, UR27, UR31 ;  /* 0x0000001b201972a4 */ /* 0x000fe2000f8e021f */
[----:B------:R-:W2:Y:S03]  /*6d00*/  LDCU.64 UR26, c[0x0][0x560] ;  /* 0x0000ac00ff1a77ac */ /* 0x000ea60008000a00 */
[----:B0-----:R-:W-:-:S04]  /*6d10*/  UIMAD.WIDE.U32 UR24, UR7, UR34, UR24 ;  /* 0x00000022071872a5 */ /* 0x001fc8000f8e0018 */
[----:B------:R-:W-:Y:S02]  /*6d20*/  UIMAD UR6, UR7, UR35, UR25 ;  /* 0x00000023070672a4 */ /* 0x000fe4000f8e0219 */
[----:B---3--:R-:W-:-:S04]  /*6d30*/  IADD3 R3, P2, PT, R37, UR24, RZ ;  /* 0x0000001825037c10 */ /* 0x008fc8000ff5e0ff */
[----:B-1----:R-:W-:Y:S01]  /*6d40*/  IADD3.X R4, PT, PT, RZ, UR6, RZ, P2, !PT ;  /* 0x00000006ff047c10 */ /* 0x002fe200097fe4ff */
[----:B------:R-:W-:Y:S01]  /*6d50*/  UIADD3 UR6, UPT, UPT, UR14, -0x1, URZ ;  /* 0xffffffff0e067890 */ /* 0x000fe2000fffe0ff */
[----:B--2---:R-:W-:-:S04]  /*6d60*/  LEA R2, P2, R3, UR26, 0x1 ;  /* 0x0000001a03027c11 */ /* 0x004fc8000f8408ff */
[----:B------:R-:W-:Y:S02]  /*6d70*/  LEA.HI.X R3, R3, UR27, R4, 0x1, P2 ;  /* 0x0000001b03037c11 */ /* 0x000fe400090f0c04 */
[----:B------:R-:W-:Y:S01]  /*6d80*/  UMOV UR14, UR6 ;  /* 0x00000006000e7c82 */ /* 0x000fe20008000000 */
[-C--:B-----5:R-:W-:Y:S02]  /*6d90*/  ISETP.GE.AND P0, PT, R37, R0.reuse, PT ;  /* 0x000000002500720c */ /* 0x0a0fe40003f06270 */
        /* <DEDUP_REMOVED lines=32> */
.L_x_4068:
        /* <DEDUP_REMOVED lines=38> */
[----:B-1----:R-:W-:Y:S01]  /*7200*/  MOV R3, UR5 ;  /* 0x0000000500037c02 */ /* 0x002fe20008000f00 */
[----:B--2---:R-:W-:-:S05]  /*7210*/  FADD.FTZ R5, R4, R5 ;  /* 0x0000000504057221 */ /* 0x004fca0000010000 */
[----:B------:R2:W-:Y:S02]  /*7220*/  REDG.E.ADD.F32.FTZ.RN.STRONG.GPU desc[UR28][R2.64], R5 ;  /* 0x00000005020079a6 */ /* 0x0005e4000c12f31c */
.L_x_4117:
[----:B------:R-:W-:Y:S05]  /*7230*/  BSYNC.RECONVERGENT B0 ;  /* 0x0000000000007941 */ /* 0x000fea0003800200 */
.L_x_4116:
[----:B------:R-:W-:Y:S01]  /*7240*/  UISETP.NE.U32.AND UP0, UPT, UR10, URZ, UPT ;  /* 0x000000ff0a00728c */ /* 0x000fe2000bf05070 */
[----:B0-----:R-:W-:-:S03]  /*7250*/  ISETP.GE.AND P0, PT, R11, UR22, PT ;  /* 0x000000160b007c0c */ /* 0x001fc6000bf06270 */
[----:B------:R-:W-:-:S09]  /*7260*/  UISETP.NE.AND.EX UP0, UPT, UR11, URZ, UPT, UP0 ;  /* 0x000000ff0b00728c */ /* 0x000fd2000bf05300 */
[----:B------:R-:W-:Y:S05]  /*7270*/  BRA.U !UP0, `(.L_x_4118) ;  /* 0x0000000108907547 */ /* 0x000fea000b800000 */
[----:B------:R-:W-:Y:S06]  /*7280*/  BAR.SYNC.DEFER_BLOCKING 0x0 ;  /* 0x0000000000007b1d */ /* 0x000fec0000010000 */
[----:B------:R-:W-:Y:S01]  /*7290*/  BSSY.RECONVERGENT B0, `(.L_x_4118) ;  /* 0x0000022000007945 */ /* 0x000fe20003800200 */
[----:B-12---:R-:W0:Y:S01]  /*72a0*/  SHFL.DOWN P1, R3, R144, 0x1, 0x1f ;  /* 0x08201f0090037f89 */ /* 0x006e220000020000 */
        /* <DEDUP_REMOVED lines=28> */
[----:B------:R-:W-:-:S04]  /*7470*/  IMAD.U32 R2, RZ, RZ, UR4 ;  /* 0x00000004ff027e24 */ /* 0x000fc8000f8e00ff */
[----:B------:R-:W-:Y:S01]  /*7480*/  MOV R3, UR5 ;  /* 0x0000000500037c02 */ /* 0x000fe20008000f00 */
[----:B0-----:R-:W-:-:S05]  /*7490*/  FADD.FTZ R7, R7, R0 ;  /* 0x0000000007077221 */ /* 0x001fca0000010000 */
[----:B------:R1:W-:Y:S02]  /*74a0*/  REDG.E.ADD.F32.FTZ.RN.STRONG.GPU desc[UR28][R2.64], R7 ;  /* 0x00000007020079a6 */ /* 0x0003e4000c12f31c */
.L_x_4119:
[----:B------:R-:W-:Y:S05]  /*74b0*/  BSYNC.RECONVERGENT B0 ;  /* 0x0000000000007941 */ /* 0x000fea0003800200 */
.L_x_4118:
[----:B------:R-:W-:Y:S05]  /*74c0*/  @P0 EXIT ;  /* 0x000000000000094d */ /* 0x000fea0003800000 */
[----:B------:R-:W3:Y:S01]  /*74d0*/  S2UR UR6, SR_CTAID.Y ;  /* 0x00000000000679c3 */ /* 0x000ee20000002600 */
[----:B------:R-:W0:Y:S01]  /*74e0*/  LDCU.64 UR10, c[0x0][0x4e8] ;  /* 0x00009d00ff0a77ac */ /* 0x000e220008000a00 */
[----:B------:R-:W-:Y:S01]  /*74f0*/  BSSY.RECONVERGENT B0, `(.L_x_4120) ;  /* 0x0000028000007945 */ /* 0x000fe20003800200 */
[----:B------:R-:W3:Y:S05]  /*7500*/  LDCU.64 UR12, c[0x0][0x4a8] ;  /* 0x00009500ff0c77ac */ /* 0x000eea0008000a00 */
[----:B------:R-:W1:Y:S01]  /*7510*/  S2UR UR14, SR_CgaCtaId ;  /* 0x00000000000e79c3 */ /* 0x000e620000008800 */
[----:B------:R-:W1:Y:S01]  /*7520*/  LDCU UR15, c[0x0][0x360] ;  /* 0x00006c00ff0f77ac */ /* 0x000e620008000800 */
[----:B------:R-:W1:Y:S06]  /*7530*/  LDCU.64 UR16, c[0x0][0x530] ;  /* 0x0000a600ff1077ac */ /* 0x000e6c0008000a00 */
[----:B------:R-:W2:Y:S01]  /*7540*/  LDC.64 R16, c[0x0][0x4b0] ;  /* 0x00012c00ff107b82 */ /* 0x000ea20000000a00 */
[----:B------:R-:W2:Y:S01]  /*7550*/  LDCU.64 UR18, c[0x0][0x4f0] ;  /* 0x00009e00ff1277ac */ /* 0x000ea20008000a00 */
[----:B0-----:R-:W-:Y:S01]  /*7560*/  UIMAD.WIDE.U32 UR4, UR7, UR10, URZ ;  /* 0x0000000a070472a5 */ /* 0x001fe2000f8e00ff */
[----:B------:R-:W0:Y:S01]  /*7570*/  LDCU.64 UR20, c[0x0][0x540] ;  /* 0x0000a800ff1477ac */ /* 0x000e220008000a00 */
[----:B---3--:R-:W-:-:S02]  /*7580*/  UIMAD.WIDE.U32 UR8, UR6, UR12, URZ ;  /* 0x0000000c060872a5 */ /* 0x008fc4000f8e00ff */
[----:B------:R-:W-:Y:S02]  /*7590*/  UIMAD UR10, UR7, UR11, UR5 ;  /* 0x0000000b070a72a4 */ /* 0x000fe4000f8e0205 */
[----:B------:R-:W-:-:S03]  /*75a0*/  UIMAD UR7, UR6, UR13, UR9 ;  /* 0x0000000d060772a4 */ /* 0x000fc6000f8e0209 */
[----:B------:R-:W-:Y:S02]  /*75b0*/  UMOV UR6, 0x400 ;  /* 0x0000040000067882 */ /* 0x000fe40000000000 */
[----:B-1----:R-:W-:-:S12]  /*75c0*/  ULEA UR14, UR14, UR6, 0x18 ;  /* 0x000000060e0e7291 */ /* 0x002fd8000f8ec0ff */
.L_x_4121:
[----:B------:R-:W-:Y:S01]  /*75d0*/  LEA R0, R11, UR14, 0x2 ;  /* 0x0000000e0b007c11 */ /* 0x000fe2000f8e10ff */
[----:B--2---:R-:W-:Y:S01]  /*75e0*/  IMAD.U32 R2, RZ, RZ, UR4 ;  /* 0x00000004ff027e24 */ /* 0x004fe2000f8e00ff */
[----:B------:R-:W-:Y:S01]  /*75f0*/  MOV R3, UR5 ;  /* 0x0000000500037c02 */ /* 0x000fe20008000f00 */
[----:B------:R-:W-:Y:S01]  /*7600*/  UMOV UR6, UR8 ;  /* 0x0000000800067c82 */ /* 0x000fe20008000000 */
[----:B------:R-:W-:Y:S01]  /*7610*/  SHF.R.S32.HI R3, RZ, 0x1f, R11 ;  /* 0x0000001fff037819 */ /* 0x000fe2000001140b */
[----:B-1----:R-:W1:Y:S01]  /*7620*/  LDS R13, [R0+0x2e10] ;  /* 0x002e1000000d7984 */ /* 0x002e620000000800 */
[----:B------:R-:W-:Y:S02]  /*7630*/  MOV R6, R2 ;  /* 0x0000000200067202 */ /* 0x000fe40000000f00 */
[----:B------:R-:W-:Y:S01]  /*7640*/  MOV R7, UR10 ;  /* 0x0000000a00077c02 */ /* 0x000fe20008000f00 */
[----:B------:R-:W2:Y:S01]  /*7650*/  LDS R15, [R0+0x3210] ;  /* 0x00321000000f7984 */ /* 0x000ea20000000800 */
[----:B------:R-:W-:-:S02]  /*7660*/  IMAD R4, R3, R16, RZ ;  /* 0x0000001003047224 */ /* 0x000fc400078e02ff */
[----:B------:R-:W-:Y:S02]  /*7670*/  IMAD R8, R3, UR18, RZ ;  /* 0x0000001203087c24 */ /* 0x000fe4000f8e02ff */
[----:B------:R-:W-:-:S04]  /*7680*/  IMAD.WIDE.U32 R2, R11, R16, UR6 ;  /* 0x000000060b027e25 */ /* 0x000fc8000f8e0010 */
[C---:B------:R-:W-:Y:S01]  /*7690*/  IMAD R5, R11.reuse, R17, R4 ;  /* 0x000000110b057224 */ /* 0x040fe200078e0204 */
        /* <DEDUP_REMOVED lines=8> */
[----:B0-----:R-:W-:-:S04]  /*7720*/  LEA R8, P1, R6, UR20, 0x2 ;  /* 0x0000001406087c11 */ /* 0x001fc8000f8210ff */
[----:B------:R-:W-:Y:S01]  /*7730*/  LEA.HI.X R9, R6, UR21, R3, 0x2, P1 ;  /* 0x0000001506097c11 */ /* 0x000fe200088f1403 */
[----:B-1----:R1:W-:Y:S04]  /*7740*/  REDG.E.ADD.F32.FTZ.RN.STRONG.GPU desc[UR28][R4.64], R13 ;  /* 0x0000000d040079a6 */ /* 0x0023e8000c12f31c */
[----:B--2---:R1:W-:Y:S01]  /*7750*/  REDG.E.ADD.F32.FTZ.RN.STRONG.GPU desc[UR28][R8.64], R15 ;  /* 0x0000000f080079a6 */ /* 0x0043e2000c12f31c */
[----:B------:R-:W-:Y:S05]  /*7760*/  @!P0 BRA `(.L_x_4121) ;  /* 0xfffffffc00988947 */ /* 0x000fea000383ffff */
[----:B------:R-:W-:Y:S05]  /*7770*/  BSYNC.RECONVERGENT B0 ;  /* 0x0000000000007941 */ /* 0x000fea0003800200 */
.L_x_4120:
[----:B------:R-:W-:Y:S05]  /*7780*/  EXIT ;  /* 0x000000000000794d */ /* 0x000fea0003800000 */
.L_x_4074:
[----:B------:R-:W-:Y:S02]  /*7790*/  IMAD.MOV.U32 R223, RZ, RZ, R215 ;  /* 0x000000ffffdf7224 */ /* 0x000fe400078e00d7 */
[----:B------:R-:W-:Y:S01]  /*77a0*/  HFMA2 R225, -RZ, RZ, 0, 5.9604644775390625e-08 ;  /* 0x00000001ffe17431 */ /* 0x000fe200000001ff */
[----:B------:R-:W-:Y:S01]  /*77b0*/  MOV R242, RZ ;  /* 0x000000ff00f27202 */ /* 0x000fe20000000f00 */
[----:B------:R-:W-:-:S07]  /*77c0*/  IMAD.MOV.U32 R6, RZ, RZ, -0x1 ;  /* 0xffffffffff067424 */ /* 0x000fce00078e00ff */
[----:B01---5:R-:W-:Y:S05]  /*77d0*/  WARPSYNC.COLLECTIVE R6, `(.L_x_4122) ;  /* 0x0000000006087348 */ /* 0x023fea0003c00000 */
[----:B------:R2:W3:Y:S02]  /*77e0*/  SHFL.UP P6, R5, R223, R225, R242 ;  /* 0x040000e1df057389 */ /* 0x0004e400000c00f2 */
[----:B0123-5:R-:W-:Y:S05]  /*77f0*/  ENDCOLLECTIVE ;  /* 0x000000000000791b */ /* 0x02ffea0003800000 */
.L_x_4122:
[----:B------:R-:W-:Y:S02]  /*7800*/  MOV R223, R222 ;  /* 0x000000de00df7202 */ /* 0x000fe40000000f00 */
[----:B------:R-:W-:-:S07]  /*7810*/  MOV R4, R5 ;  /* 0x0000000500047202 */ /* 0x000fce0000000f00 */
[----:B------:R-:W-:Y:S05]  /*7820*/  WARPSYNC.COLLECTIVE R6, `(.L_x_4123) ;  /* 0x0000000006087348 */ /* 0x000fea0003c00000 */
[----:B------:R0:W1:Y:S02]  /*7830*/  SHFL.UP P6, R5, R223, R225, R242 ;  /* 0x040000e1df057389 */ /* 0x00006400000c00f2 */
[----:B01----:R-:W-:Y:S05]  /*7840*/  ENDCOLLECTIVE ;  /* 0x000000000000791b */ /* 0x003fea0003800000 */
.L_x_4123:
        /* <DEDUP_REMOVED lines=9> */
.L_x_4124:
[----:B------:R-:W-:Y:S01]  /*78e0*/  IMAD.MOV.U32 R223, RZ, RZ, R224 ;  /* 0x000000ffffdf7224 */ /* 0x000fe200078e00e0 */
[----:B------:R-:W-:-:S07]  /*78f0*/  MOV R4, R5 ;  /* 0x0000000500047202 */ /* 0x000fce0000000f00 */
[----:B------:R-:W-:Y:S05]  /*7900*/  WARPSYNC.COLLECTIVE R6, `(.L_x_4125) ;  /* 0x0000000006087348 */ /* 0x000fea0003c00000 */
[----:B------:R0:W1:Y:S02]  /*7910*/  SHFL.UP P6, R5, R223, R225, R242 ;  /* 0x040000e1df057389 */ /* 0x00006400000c00f2 */
[----:B01----:R-:W-:Y:S05]  /*7920*/  ENDCOLLECTIVE ;  /* 0x000000000000791b */ /* 0x003fea0003800000 */
.L_x_4125:
        /* <DEDUP_REMOVED lines=8> */
.L_x_4126:
[----:B------:R-:W-:Y:S01]  /*79b0*/  MOV R223, R226 ;  /* 0x000000e200df7202 */ /* 0x000fe20000000f00 */
[----:B------:R-:W-:-:S07]  /*79c0*/  IMAD.MOV.U32 R4, RZ, RZ, R5 ;  /* 0x000000ffff047224 */ /* 0x000fce00078e0005 */
[----:B------:R-:W-:Y:S05]  /*79d0*/  WARPSYNC.COLLECTIVE R6, `(.L_x_4127) ;  /* 0x0000000006087348 */ /* 0x000fea0003c00000 */
[----:B------:R0:W1:Y:S02]  /*79e0*/  SHFL.UP P6, R5, R223, R225, R242 ;  /* 0x040000e1df057389 */ /* 0x00006400000c00f2 */
[----:B01----:R-:W-:Y:S05]  /*79f0*/  ENDCOLLECTIVE ;  /* 0x000000000000791b */ /* 0x003fea0003800000 */
.L_x_4127:
        /* <DEDUP_REMOVED lines=8> */
.L_x_4128:
[----:B------:R-:W-:Y:S02]  /*7a80*/  MOV R223, R222 ;  /* 0x000000de00df7202 */ /* 0x000fe40000000f00 */
[----:B------:R-:W-:-:S07]  /*7a90*/  MOV R4, R5 ;  /* 0x0000000500047202 */ /* 0x000fce0000000f00 */
[----:B------:R-:W-:Y:S05]  /*7aa0*/  WARPSYNC.COLLECTIVE R6, `(.L_x_4129) ;  /* 0x0000000006087348 */ /* 0x000fea0003c00000 */
[----:B------:R0:W1:Y:S02]  /*7ab0*/  SHFL.UP P6, R5, R223, R225, R242 ;  /* 0x040000e1df057389 */ /* 0x00006400000c00f2 */
[----:B01----:R-:W-:Y:S05]  /*7ac0*/  ENDCOLLECTIVE ;  /* 0x000000000000791b */ /* 0x003fea0003800000 */
.L_x_4129:
        /* <DEDUP_REMOVED lines=8> */
.L_x_4130:
[----:B------:R-:W-:Y:S01]  /*7b50*/  IMAD.MOV.U32 R223, RZ, RZ, R4 ;  /* 0x000000ffffdf7224 */ /* 0x000fe200078e0004 */
[----:B------:R-:W-:-:S07]  /*7b60*/  MOV R224, R5 ;  /* 0x0000000500e07202 */ /* 0x000fce0000000f00 */
[----:B------:R-:W-:Y:S05]  /*7b70*/  WARPSYNC.COLLECTIVE R6, `(.L_x_4131) ;  /* 0x0000000006087348 */ /* 0x000fea0003c00000 */
[----:B------:R0:W1:Y:S02]  /*7b80*/  SHFL.UP P6, R5, R223, R225, R242 ;  /* 0x040000e1df057389 */ /* 0x00006400000c00f2 */
[----:B01----:R-:W-:Y:S05]  /*7b90*/  ENDCOLLECTIVE ;  /* 0x000000000000791b */ /* 0x003fea0003800000 */
.L_x_4131:
[----:B------:R-:W-:Y:S05]  /*7ba0*/  BRA `(.L_x_4132) ;  /* 0xffffffc000487947 */ /* 0x000fea000383ffff */
.L_x_4075:
[----:B------:R-:W-:Y:S01]  /*7bb0*/  HFMA2 R231, -RZ, RZ, 0, 1.847743988037109375e-06 ;  /* 0x0000001fffe77431 */ /* 0x000fe200000001ff */
[----:B------:R-:W-:Y:S01]  /*7bc0*/  BSSY B0, `(.L_x_4133) ;  /* 0x0000007000007945 */ /* 0x000fe20003800000 */
[----:B------:R-:W-:Y:S01]  /*7bd0*/  MOV R240, R215 ;  /* 0x000000d700f07202 */ /* 0x000fe20000000f00 */
[----:B------:R-:W-:Y:S01]  /*7be0*/  IMAD.MOV.U32 R7, RZ, RZ, 0x1f ;  /* 0x0000001fff077424 */ /* 0x000fe200078e00ff */
[----:B------:R-:W-:-:S07]  /*7bf0*/  MOV R6, 0xffffffff ;  /* 0xffffffff00067802 */ /* 0x000fce0000000f00 */
[----:B01---5:R-:W-:Y:S05]  /*7c00*/  WARPSYNC.COLLECTIVE R6, `(.L_x_4134) ;  /* 0x0000000006087348 */ /* 0x023fea0003c00000 */
[----:B------:R2:W3:Y:S02]  /*7c10*/  SHFL.IDX P3, R5, R240, R231, R7 ;  /* 0x000000e7f0057389 */ /* 0x0004e40000060007 */
[----:B0123-5:R-:W-:Y:S05]  /*7c20*/  ENDCOLLECTIVE ;  /* 0x000000000000791b */ /* 0x02ffea0003800000 */
.L_x_4134:
[----:B------:R-:W-:Y:S05]  /*7c30*/  BSYNC B0 ;  /* 0x0000000000007941 */ /* 0x000fea0003800000 */
.L_x_4133:
[----:B------:R-:W-:Y:S05]  /*7c40*/  BRA `(.L_x_4135) ;  /* 0xffffffc000387947 */ /* 0x000fea000383ffff */
.L_x_4076:
        /* <DEDUP_REMOVED lines=8> */
.L_x_4137:
[----:B------:R-:W-:Y:S05]  /*7cd0*/  BSYNC B0 ;  /* 0x0000000000007941 */ /* 0x000fea0003800000 */
.L_x_4136:
[----:B------:R-:W-:Y:S05]  /*7ce0*/  BRA `(.L_x_4138) ;  /* 0xffffffc000187947 */ /* 0x000fea000383ffff */
.L_x_4077:
[----:B------:R-:W-:Y:S01]  /*7cf0*/  HFMA2 R225, -RZ, RZ, 0, 5.9604644775390625e-08 ;  /* 0x00000001ffe17431 */ /* 0x000fe200000001ff */
[----:B------:R-:W-:Y:S01]  /*7d00*/  BSSY B0, `(.L_x_4139) ;  /* 0x0000007000007945 */ /* 0x000fe20003800000 */
[----:B------:R-:W-:Y:S01]  /*7d10*/  IMAD.MOV.U32 R223, RZ, RZ, R215 ;  /* 0x000000ffffdf7224 */ /* 0x000fe200078e00d7 */
[----:B------:R-:W-:Y:S01]  /*7d20*/  MOV R242, RZ ;  /* 0x000000ff00f27202 */ /* 0x000fe20000000f00 */
[----:B------:R-:W-:-:S07]  /*7d30*/  IMAD.MOV.U32 R6, RZ, RZ, -0x1 ;  /* 0xffffffffff067424 */ /* 0x000fce00078e00ff */
[----:B01---5:R-:W-:Y:S05]  /*7d40*/  WARPSYNC.COLLECTIVE R6, `(.L_x_4140) ;  /* 0x0000000006087348 */ /* 0x023fea0003c00000 */
[----:B------:R2:W3:Y:S02]  /*7d50*/  SHFL.UP P6, R5, R223, R225, R242 ;  /* 0x040000e1df057389 */ /* 0x0004e400000c00f2 */
[----:B0123-5:R-:W-:Y:S05]  /*7d60*/  ENDCOLLECTIVE ;  /* 0x000000000000791b */ /* 0x02ffea0003800000 */
.L_x_4140:
[----:B------:R-:W-:Y:S05]  /*7d70*/  BSYNC B0 ;  /* 0x0000000000007941 */ /* 0x000fea0003800000 */
.L_x_4139:
        /* <DEDUP_REMOVED lines=11> */
.L_x_4141:
[----:B------:R-:W-:-:S07]  /*7e30*/  IMAD.MOV.U32 R222, RZ, RZ, R5 ;  /* 0x000000ffffde7224 */ /* 0x000fce00078e0005 */
[----:B------:R-:W-:Y:S05]  /*7e40*/  WARPSYNC.COLLECTIVE R6, `(.L_x_4142) ;  /* 0x0000000006087348 */ /* 0x000fea0003c00000 */
[----:B------:R0:W1:Y:S02]  /*7e50*/  SHFL.IDX P3, R5, R240, R231, R7 ;  /* 0x000000e7f0057389 */ /* 0x0000640000060007 */
[----:B01----:R-:W-:Y:S05]  /*7e60*/  ENDCOLLECTIVE ;  /* 0x000000000000791b */ /* 0x003fea0003800000 */
.L_x_4142:
[----:B------:R-:W-:Y:S02]  /*7e70*/  MOV R240, R3 ;  /* 0x0000000300f07202 */ /* 0x000fe40000000f00 */
[----:B------:R-:W-:-:S07]  /*7e80*/  MOV R4, R5 ;  /* 0x0000000500047202 */ /* 0x000fce0000000f00 */
[----:B------:R-:W-:Y:S05]  /*7e90*/  WARPSYNC.COLLECTIVE R6, `(.L_x_4143) ;  /* 0x0000000006087348 */ /* 0x000fea0003c00000 */
[----:B------:R0:W1:Y:S02]  /*7ea0*/  SHFL.IDX P3, R5, R240, R231, R7 ;  /* 0x000000e7f0057389 */ /* 0x0000640000060007 */
[----:B01----:R-:W-:Y:S05]  /*7eb0*/  ENDCOLLECTIVE ;  /* 0x000000000000791b */ /* 0x003fea0003800000 */
.L_x_4143:
[----:B------:R-:W-:Y:S05]  /*7ec0*/  BRA `(.L_x_4144) ;  /* 0xffffffbc00b87947 */ /* 0x000fea000383ffff */
.L_x_4079:
[----:B------:R-:W-:Y:S02]  /*7ed0*/  IMAD.MOV.U32 R235, RZ, RZ, R3 ;  /* 0x000000ffffeb7224 */ /* 0x000fe400078e0003 */
[----:B------:R-:W-:Y:S01]  /*7ee0*/  HFMA2 R237, -RZ, RZ, 0, 5.9604644775390625e-08 ;  /* 0x00000001ffed7431 */ /* 0x000fe200000001ff */
[----:B------:R-:W-:Y:S01]  /*7ef0*/  MOV R238, 0x1f ;  /* 0x0000001f00ee7802 */ /* 0x000fe20000000f00 */
[----:B------:R-:W-:Y:S01]  /*7f00*/  IMAD.MOV.U32 R6, RZ, RZ, -0x1 ;  /* 0xffffffffff067424 */ /* 0x000fe200078e00ff */
[----:B------:R-:W-:Y:S01]  /*7f10*/  MOV R4, R5 ;  /* 0x0000000500047202 */ /* 0x000fe20000000f00 */
[----:B------:R-:W-:-:S07]  /*7f20*/  IMAD.MOV.U32 R231, RZ, RZ, RZ ;  /* 0x000000ffffe77224 */ /* 0x000fce00078e00ff */
[----:B0-----:R-:W-:Y:S05]  /*7f30*/  WARPSYNC.COLLECTIVE R6, `(.L_x_4145) ;  /* 0x0000000006087348 */ /* 0x001fea0003c00000 */
[----:B------:R1:W2:Y:S02]  /*7f40*/  SHFL.DOWN P3, R233, R235, R237, R238 ;  /* 0x080000edebe97389 */ /* 0x0002a400000600ee */
[----:B012---:R-:W-:Y:S05]  /*7f50*/  ENDCOLLECTIVE ;  /* 0x000000000000791b */ /* 0x007fea0003800000 */
.L_x_4145:
[----:B------:R-:W-:Y:S02]  /*7f60*/  MOV R235, R5 ;  /* 0x0000000500eb7202 */ /* 0x000fe40000000f00 */
[----:B------:R-:W-:-:S07]  /*7f70*/  MOV R230, R233 ;  /* 0x000000e900e67202 */ /* 0x000fce0000000f00 */
[----:B------:R-:W-:Y:S05]  /*7f80*/  WARPSYNC.COLLECTIVE R6, `(.L_x_4146) ;  /* 0x0000000006087348 */ /* 0x000fea0003c00000 */
[----:B------:R0:W1:Y:S02]  /*7f90*/  SHFL.DOWN P3, R233, R235, R237, R238 ;  /* 0x080000edebe97389 */ /* 0x00006400000600ee */
[----:B01----:R-:W-:Y:S05]  /*7fa0*/  ENDCOLLECTIVE ;  /* 0x000000000000791b */ /* 0x003fea0003800000 */
.L_x_4146:
[----:B------:R-:W-:Y:S01]  /*7fb0*/  @P0 FMUL.FTZ R230, R230, R3 ;  /* 0x00000003e6e60220 */ /* 0x000fe20000410000 */
[----:B------:R-:W-:Y:S02]  /*7fc0*/  HFMA2 R237, -RZ, RZ, 0, 1.1920928955078125e-07 ;  /* 0x00000002ffed7431 */ /* 0x000fe400000001ff */
[----:B------:R-:W-:-:S04]  /*7fd0*/  IMAD.MOV.U32 R7, RZ, RZ, R233 ;  /* 0x000000ffff077224 */ /* 0x000fc800078e00e9 */
        /* <DEDUP_REMOVED lines=8> */
.L_x_4147:
[----:B------:R-:W-:Y:S01]  /*8060*/  MOV R235, R4 ;  /* 0x0000000400eb7202 */ /* 0x000fe20000000f00 */
[----:B------:R-:W-:-:S07]  /*8070*/  IMAD.MOV.U32 R230, RZ, RZ, R233 ;  /* 0x000000ffffe67224 */ /* 0x000fce00078e00e9 */
[----:B------:R-:W-:Y:S05]  /*8080*/  WARPSYNC.COLLECTIVE R6, `(.L_x_4148) ;  /* 0x0000000006087348 */ /* 0x000fea0003c00000 */
[----:B------:R0:W1:Y:S02]  /*8090*/  SHFL.DOWN P3, R233, R235, R237, R238 ;  /* 0x080000edebe97389 */ /* 0x00006400000600ee */
[----:B01----:R-:W-:Y:S05]  /*80a0*/  ENDCOLLECTIVE ;  /* 0x000000000000791b */ /* 0x003fea0003800000 */
.L_x_4148:
[----:B------:R-:W-:Y:S01]  /*80b0*/  @!P0 FMUL.FTZ R230, R3, R230 ;  /* 0x000000e603e68220 */ /* 0x000fe20000410000 */
[----:B------:R-:W-:Y:S01]  /*80c0*/  IMAD.MOV.U32 R237, RZ, RZ, 0x4 ;  /* 0x00000004ffed7424 */ /* 0x000fe200078e00ff */
[----:B------:R-:W-:-:S05]  /*80d0*/  MOV R7, R233 ;  /* 0x000000e900077202 */ /* 0x000fca0000000f00 */
[----:B------:R-:W-:Y:S01]  /*80e0*/  @!P0 FFMA.FTZ R7, R3, R7, R4 ;  /* 0x0000000703078223 */ /* 0x000fe20000010004 */
[----:B------:R-:W-:-:S03]  /*80f0*/  @!P0 MOV R3, R230 ;  /* 0x000000e600038202 */ /* 0x000fc60000000f00 */
[----:B------:R-:W-:Y:S01]  /*8100*/  @!P0 IMAD.MOV.U32 R4, RZ, RZ, R7 ;  /* 0x000000ffff048224 */ /* 0x000fe200078e0007 */
[----:B------:R-:W-:Y:S01]  /*8110*/  MOV R235, R3 ;  /* 0x0000000300eb7202 */ /* 0x000fe20000000f00 */
[----:B------:R-:W-:Y:S01]  /*8120*/  HFMA2 R7, -RZ, RZ, 0, 1.847743988037109375e-06 ;  /* 0x0000001fff077431 */ /* 0x000fe200000001ff */
[----:B------:R-:W-:-:S13]  /*8130*/  ISETP.GT.U32.AND P0, PT, R200, 0x1b, PT ;  /* 0x0000001bc800780c */ /* 0x000fda0003f04070 */
[----:B------:R-:W-:Y:S05]  /*8140*/  WARPSYNC.COLLECTIVE R6, `(.L_x_4149) ;  /* 0x0000000006087348 */ /* 0x000fea0003c00000 */
[----:B------:R0:W1:Y:S02]  /*8150*/  SHFL.DOWN P3, R233, R235, R237, R238 ;  /* 0x080000edebe97389 */ /* 0x00006400000600ee */
[----:B01----:R-:W-:Y:S05]  /*8160*/  ENDCOLLECTIVE ;  /* 0x000000000000791b */ /* 0x003fea0003800000 */
.L_x_4149:
[----:B------:R-:W-:Y:S02]  /*8170*/  MOV R235, R4 ;  /* 0x0000000400eb7202 */ /* 0x000fe40000000f00 */
[----:B------:R-:W-:-:S07]  /*8180*/  MOV R230, R233 ;  /* 0x000000e900e67202 */ /* 0x000fce0000000f00 */
[----:B------:R-:W-:Y:S05]  /*8190*/  WARPSYNC.COLLECTIVE R6, `(.L_x_4150) ;  /* 0x0000000006087348 */ /* 0x000fea0003c00000 */
[----:B------:R0:W1:Y:S02]  /*81a0*/  SHFL.DOWN P3, R233, R235, R237, R238 ;  /* 0x080000edebe97389 */ /* 0x00006400000600ee */
[----:B01----:R-:W-:Y:S05]  /*81b0*/  ENDCOLLECTIVE ;  /* 0x000000000000791b */ /* 0x003fea0003800000 */
.L_x_4150:
        /* <DEDUP_REMOVED lines=11> */
.L_x_4151:
[----:B------:R-:W-:Y:S01]  /*8270*/  IMAD.MOV.U32 R235, RZ, RZ, R4 ;  /* 0x000000ffffeb7224 */ /* 0x000fe200078e0004 */
[----:B------:R-:W-:-:S07]  /*8280*/  MOV R230, R233 ;  /* 0x000000e900e67202 */ /* 0x000fce0000000f00 */
[----:B------:R-:W-:Y:S05]  /*8290*/  WARPSYNC.COLLECTIVE R6, `(.L_x_4152) ;  /* 0x0000000006087348 */ /* 0x000fea0003c00000 */
[----:B------:R0:W1:Y:S02]  /*82a0*/  SHFL.DOWN P3, R233, R235, R237, R238 ;  /* 0x080000edebe97389 */ /* 0x00006400000600ee */
[----:B01----:R-:W-:Y:S05]  /*82b0*/  ENDCOLLECTIVE ;  /* 0x000000000000791b */ /* 0x003fea0003800000 */
.L_x_4152:
        /* <DEDUP_REMOVED lines=11> */
.L_x_4153:
[----:B------:R-:W-:Y:S01]  /*8370*/  MOV R235, R4 ;  /* 0x0000000400eb7202 */ /* 0x000fe20000000f00 */
[----:B------:R-:W-:-:S07]  /*8380*/  IMAD.MOV.U32 R230, RZ, RZ, R233 ;  /* 0x000000ffffe67224 */ /* 0x000fce00078e00e9 */
[----:B------:R-:W-:Y:S05]  /*8390*/  WARPSYNC.COLLECTIVE R6, `(.L_x_4154) ;  /* 0x0000000006087348 */ /* 0x000fea0003c00000 */
[----:B------:R0:W1:Y:S02]  /*83a0*/  SHFL.DOWN P3, R233, R235, R237, R238 ;  /* 0x080000edebe97389 */ /* 0x00006400000600ee */
[----:B01----:R-:W-:Y:S05]  /*83b0*/  ENDCOLLECTIVE ;  /* 0x000000000000791b */ /* 0x003fea0003800000 */
.L_x_4154:
[----:B------:R-:W-:Y:S01]  /*83c0*/  @!P0 FMUL.FTZ R230, R3, R230 ;  /* 0x000000e603e68220 */ /* 0x000fe20000410000 */
[----:B------:R-:W-:Y:S01]  /*83d0*/  HFMA2 R237, -RZ, RZ, 0, 5.9604644775390625e-08 ;  /* 0x00000001ffed7431 */ /* 0x000fe200000001ff */
[----:B------:R-:W-:-:S05]  /*83e0*/  MOV R5, R233 ;  /* 0x000000e900057202 */ /* 0x000fca0000000f00 */
[----:B------:R-:W-:Y:S01]  /*83f0*/  @!P0 FFMA.FTZ R5, R3, R5, R4 ;  /* 0x0000000503058223 */ /* 0x000fe20000010004 */
[----:B------:R-:W-:-:S03]  /*8400*/  @!P0 MOV R3, R230 ;  /* 0x000000e600038202 */ /* 0x000fc60000000f00 */
[----:B------:R-:W-:Y:S01]  /*8410*/  @!P0 IMAD.MOV.U32 R4, RZ, RZ, R5 ;  /* 0x000000ffff048224 */ /* 0x000fe200078e0005 */
[-C--:B------:R-:W-:Y:S02]  /*8420*/  MOV R240, R3.reuse ;  /* 0x0000000300f07202 */ /* 0x080fe40000000f00 */
[----:B------:R-:W-:Y:S02]  /*8430*/  MOV R235, R3 ;  /* 0x0000000300eb7202 */ /* 0x000fe40000000f00 */
[----:B------:R-:W-:-:S13]  /*8440*/  ISETP.NE.AND P0, PT, R142, 0x1f, PT ;  /* 0x0000001f8e00780c */ /* 0x000fda0003f05270 */
[----:B------:R-:W-:Y:S05]  /*8450*/  WARPSYNC.COLLECTIVE R6, `(.L_x_4155) ;  /* 0x0000000006087348 */ /* 0x000fea0003c00000 */
[----:B------:R0:W1:Y:S02]  /*8460*/  SHFL.IDX P3, R5, R240, R231, R7 ;  /* 0x000000e7f0057389 */ /* 0x0000640000060007 */
[----:B01----:R-:W-:Y:S05]  /*8470*/  ENDCOLLECTIVE ;  /* 0x000000000000791b */ /* 0x003fea0003800000 */
.L_x_4155:
[----:B------:R-:W-:Y:S01]  /*8480*/  IMAD.MOV.U32 R240, RZ, RZ, R4 ;  /* 0x000000fffff07224 */ /* 0x000fe200078e0004 */
[----:B------:R-:W-:-:S07]  /*8490*/  MOV R230, R5 ;  /* 0x0000000500e67202 */ /* 0x000fce0000000f00 */
[----:B------:R-:W-:Y:S05]  /*84a0*/  WARPSYNC.COLLECTIVE R6, `(.L_x_4156) ;  /* 0x0000000006087348 */ /* 0x000fea0003c00000 */
[----:B------:R0:W1:Y:S02]  /*84b0*/  SHFL.IDX P3, R5, R240, R231, R7 ;  /* 0x000000e7f0057389 */ /* 0x0000640000060007 */
[----:B01----:R-:W-:Y:S05]  /*84c0*/  ENDCOLLECTIVE ;  /* 0x000000000000791b */ /* 0x003fea0003800000 */
.L_x_4156:
[----:B------:R-:W-:Y:S05]  /*84d0*/  WARPSYNC.COLLECTIVE R6, `(.L_x_4157) ;  /* 0x0000000006087348 */ /* 0x000fea0003c00000 */
[----:B------:R0:W1:Y:S02]  /*84e0*/  SHFL.DOWN P3, R233, R235, R237, R238 ;  /* 0x080000edebe97389 */ /* 0x00006400000600ee */
[----:B01----:R-:W-:Y:S05]  /*84f0*/  ENDCOLLECTIVE ;  /* 0x000000000000791b */ /* 0x003fea0003800000 */
.L_x_4157:
[----:B------:R-:W-:Y:S02]  /*8500*/  MOV R240, R10 ;  /* 0x0000000a00f07202 */ /* 0x000fe40000000f00 */
[----:B------:R-:W-:Y:S01]  /*8510*/  MOV R235, R4 ;  /* 0x0000000400eb7202 */ /* 0x000fe20000000f00 */
[-C--:B------:R-:W-:Y:S01]  /*8520*/  FFMA.FTZ R236, R11, R230.reuse, R5 ;  /* 0x000000e60bec7223 */ /* 0x080fe20000010005 */
[----:B------:R-:W-:Y:S01]  /*8530*/  FMUL.FTZ R230, R10, R230 ;  /* 0x000000e60ae67220 */ /* 0x000fe20000410000 */
[----:B------:R-:W-:-:S07]  /*8540*/  IMAD.MOV.U32 R232, RZ, RZ, R233 ;  /* 0x000000ffffe87224 */ /* 0x000fce00078e00e9 */
[----:B------:R-:W-:Y:S05]  /*8550*/  WARPSYNC.COLLECTIVE R6, `(.L_x_4158) ;  /* 0x0000000006087348 */ /* 0x000fea0003c00000 */
[----:B------:R0:W1:Y:S02]  /*8560*/  SHFL.DOWN P3, R233, R235, R237, R238 ;  /* 0x080000edebe97389 */ /* 0x00006400000600ee */
[----:B01----:R-:W-:Y:S05]  /*8570*/  ENDCOLLECTIVE ;  /* 0x000000000000791b */ /* 0x003fea0003800000 */
.L_x_4158:
[----:B------:R-:W-:Y:S05]  /*8580*/  WARPSYNC.COLLECTIVE R6, `(.L_x_4159) ;  /* 0x0000000006087348 */ /* 0x000fea0003c00000 */
[----:B------:R0:W1:Y:S02]  /*8590*/  SHFL.IDX P3, R5, R240, R231, R7 ;  /* 0x000000e7f0057389 */ /* 0x0000640000060007 */
[----:B01----:R-:W-:Y:S05]  /*85a0*/  ENDCOLLECTIVE ;  /* 0x000000000000791b */ /* 0x003fea0003800000 */
.L_x_4159:
[----:B------:R-:W-:Y:S01]  /*85b0*/  MOV R240, R11 ;  /* 0x0000000b00f07202 */ /* 0x000fe20000000f00 */
[----:B------:R-:W-:-:S07]  /*85c0*/  IMAD.MOV.U32 R234, RZ, RZ, R5 ;  /* 0x000000ffffea7224 */ /* 0x000fce00078e0005 */
[----:B------:R-:W-:Y:S05]  /*85d0*/  WARPSYNC.COLLECTIVE R6, `(.L_x_4160) ;  /* 0x0000000006087348 */ /* 0x000fea0003c00000 */
[----:B------:R0:W1:Y:S02]  /*85e0*/  SHFL.IDX P3, R5, R240, R231, R7 ;  /* 0x000000e7f0057389 */ /* 0x0000640000060007 */
[----:B01----:R-:W-:Y:S05]  /*85f0*/  ENDCOLLECTIVE ;  /* 0x000000000000791b */ /* 0x003fea0003800000 */
.L_x_4160:
[----:B------:R-:W-:Y:S01]  /*8600*/  MOV R235, R5 ;  /* 0x0000000500eb7202 */ /* 0x000fe20000000f00 */
[----:B------:R-:W-:Y:S06]  /*8610*/  BRA `(.L_x_4161) ;  /* 0xffffffbc00cc7947 */ /* 0x000fec000383ffff */
.L_x_4162:
        /* <DEDUP_REMOVED lines=14> */
.L_x_10448:


//--------------------- .text._Z25selective_scan_bwd_kernelI32Selective_Scan_bwd_kernel_traitsILi64ELi16ELb0ELb1ELb0ELb0ELb1EN3c108BFloat16EfEEv12SSMParamsBwd --------------------------
	.section	.text._Z25selective_scan_bwd_kernelI32Selective_Scan_bwd_kernel_traitsILi64ELi16ELb0ELb1ELb0ELb0ELb1EN3c108BFloat16EfEEv12SSMParamsBwd,"ax",@progbits
	.align	128
        .global         _Z25selective_scan_bwd_kernelI32Selective_Scan_bwd_kernel_traitsILi64ELi16ELb0ELb1ELb0ELb0ELb1EN3c108BFloat16EfEEv12SSMParamsBwd
        .type           _Z25selective_scan_bwd_kernelI32Selective_Scan_bwd_kernel_traitsILi64ELi16ELb0ELb1ELb0ELb0ELb1EN3c108BFloat16EfEEv12SSMParamsBwd,@function
        .size           _Z25selective_scan_bwd_kernelI32Selective_Scan_bwd_kernel_traitsILi64ELi16ELb0ELb1ELb0ELb0ELb1EN3c108BFloat16EfEEv12SSMParamsBwd,(.L_x_10449 - _Z25selective_scan_bwd_kernelI32Selective_Scan_bwd_kernel_traitsILi64ELi16ELb0ELb1ELb0ELb0ELb1EN3c108BFloat16EfEEv12SSMParamsBwd)
        .other          _Z25selective_scan_bwd_kernelI32Selective_Scan_bwd_kernel_traitsILi64ELi16ELb0ELb1ELb0ELb0ELb1EN3c108BFloat16EfEEv12SSMParamsBwd,@"STO_CUDA_ENTRY STV_DEFAULT"
_Z25selective_scan_bwd_kernelI32Selective_Scan_bwd_kernel_traitsILi64ELi16ELb0ELb1ELb0ELb0ELb1EN3c108BFloat16EfEEv12SSMParamsBwd:
.text._Z25selective_scan_bwd_kernelI32Selective_Scan_bwd_kernel_traitsILi64ELi16ELb0ELb1ELb0ELb0ELb1EN3c108BFloat16EfEEv12SSMParamsBwd:
[----:B------:R-:W-:Y:S01]  /*0000*/  LDC R1, c[0x0][0x37c] ;  /* 0x0000df00ff017b82 */ /* 0x000fe20000000800 */
[----:B------:R-:W0:Y:S07]  /*0010*/  LDCU.64 UR6, c[0x0][0x470] ;  /* 0x00008e00ff0677ac */ /* 0x000e2e0008000a00 */
[----:B------:R-:W1:Y:S01]  /*0020*/  S2UR UR16, SR_CTAID.Y ;  /* 0x00000000001079c3 */ /* 0x000e620000002600 */
[----:B------:R-:W-:Y:S01]  /*0030*/  HFMA2 R142, -RZ, RZ, 0, 0 ;  /* 0x00000000ff8e7431 */ /* 0x000fe200000001ff */
[----:B------:R-:W-:Y:S01]  /*0040*/  CS2R R144, SRZ ;  /* 0x0000000000907805 */ /* 0x000fe2000001ff00 */
        /* <DEDUP_REMOVED lines=9> */
[----:B------:R-:W3:Y:S04]  /*00e0*/  LDCU UR25, c[0x0][0x394] ;  /* 0x00007280ff1977ac */ /* 0x000ee80008000800 */
[----:B------:R-:W-:Y:S01]  /*00f0*/  PLOP3.LUT P1, PT, PT, PT, UP1, 0x80, 0x8 ;  /* 0x000000000008781c */ /* 0x000fe20003f2f018 */
[----:B----4-:R-:W-:Y:S01]  /*0100*/  UISETP.NE.U32.AND UP0, UPT, UR4, URZ, UPT ;  /* 0x000000ff0400728c */ /* 0x010fe2000bf05070 */
[----:B------:R-:W4:Y:S03]  /*0110*/  LDCU.64 UR22, c[0x0][0x498] ;  /* 0x00009300ff1677ac */ /* 0x000f260008000a00 */
        /* <DEDUP_REMOVED lines=10> */
[----:B--2---:R-:W5:Y:S02]  /*01c0*/  @P1 LDG.E R142, desc[UR34][R4.64] ;  /* 0x00000022048e1981 */ /* 0x004f64000c1e1900 */
[----:B------:R-:W-:Y:S02]  /*01d0*/  @UP0 ULEA.HI.X UR5, UR16, UR5, URZ, 0x2, UP2 ;  /* 0x0000000510050291 */ /* 0x000fe400090f14ff */
[----:B------:R-:W-:Y:S01]  /*01e0*/  IMAD.U32 R2, RZ, RZ, UR4 ;  /* 0x00000004ff027e24 */ /* 0x000fe2000f8e00ff */
[----:B-1----:R-:W1:Y:S03]  /*01f0*/  MUFU.RCP R0, R0 ;  /* 0x0000000000007308 */ /* 0x002e660000001000 */
[----:B------:R-:W-:-:S05]  /*0200*/  MOV R3, UR5 ;  /* 0x0000000500037c02 */ /* 0x000fca0008000f00 */
[----:B------:R2:W5:Y:S01]  /*0210*/  @P0 LDG.E R144, desc[UR34][R2.64] ;  /* 0x0000002202900981 */ /* 0x000562000c1e1900 */
[----:B-1----:R-:W-:-:S04]  /*0220*/  IADD3 R6, PT, PT, R0, 0xffffffe, RZ ;  /* 0x0ffffffe00067810 */ /* 0x002fc80007ffe0ff */
[----:B------:R1:W0:Y:S02]  /*0230*/  F2I.FTZ.U32.TRUNC.NTZ R7, R6 ;  /* 0x0000000600077305 */ /* 0x000224000021f000 */
[----:B-1----:R-:W-:-:S05]  /*0240*/  IMAD.MOV.U32 R6, RZ, RZ, RZ ;  /* 0x000000ffff067224 */ /* 0x002fca00078e00ff */
[----:B------:R-:W-:Y:S02]  /*0250*/  R2UR UR4, R6 ;  /* 0x00000000060472ca */ /* 0x000fe400000e0000 */
[----:B0-----:R-:W-:Y:S02]  /*0260*/  R2UR UR5, R7 ;  /* 0x00000000070572ca */ /* 0x001fe400000e0000 */
[----:B--2---:R-:W-:-:S05]  /*0270*/  IADD3 R2, PT, PT, RZ, -R7, RZ ;  /* 0x80000007ff027210 */ /* 0x004fca0007ffe0ff */
[----:B------:R-:W-:Y:S01]  /*0280*/  IMAD R3, R2, R9, RZ ;  /* 0x0000000902037224 */ /* 0x000fe200078e02ff */
[----:B------:R-:W-:-:S05]  /*0290*/  IABS R0, UR16 ;  /* 0x0000001000007c13 */ /* 0x000fca0008000000 */
[----:B------:R-:W-:Y:S01]  /*02a0*/  IMAD.HI.U32 R3, R7, R3, UR4 ;  /* 0x0000000407037e27 */ /* 0x000fe2000f8e0003 */
[----:B------:R-:W-:-:S04]  /*02b0*/  R2UR UR6, R0 ;  /* 0x00000000000672ca */ /* 0x000fc800000e0000 */
[----:B------:R-:W-:Y:S01]  /*02c0*/  R2UR UR4, R3 ;  /* 0x00000000030472ca */ /* 0x000fe200000e0000 */
[----:B------:R-:W-:-:S12]  /*02d0*/  UIMAD.WIDE.U32 UR20, UR33, UR8, URZ ;  /* 0x00000008211472a5 */ /* 0x000fd8000f8e00ff */
[----:B------:R-:W-:-:S07]  /*02e0*/  UIMAD.WIDE.U32 UR4, UR4, UR6, URZ ;  /* 0x00000006040472a5 */ /* 0x000fce000f8e00ff */
[----:B------:R-:W-:Y:S02]  /*02f0*/  UMOV UR17, UR5 ;  /* 0x0000000500117c82 */ /* 0x000fe40008000000 */
[----:B------:R-:W-:Y:S01]  /*0300*/  IMAD R0, RZ, RZ, -UR17 ;  /* 0x80000011ff007e24 */ /* 0x000fe2000f8e02ff */
[----:B------:R-:W-:-:S03]  /*0310*/  UIMAD.WIDE.U32 UR18, UR33, UR12, URZ ;  /* 0x0000000c211272a5 */ /* 0x000fc6000f8e00ff */
[----:B------:R-:W-:Y:S01]  /*0320*/  IMAD R0, R9, R0, UR6 ;  /* 0x0000000609007e24 */ /* 0x000fe2000f8e0200 */
[----:B------:R-:W0:Y:S01]  /*0330*/  LDCU.128 UR4, c[0x0][0x460] ;  /* 0x00008c00ff0477ac */ /* 0x000e220008000c00 */
[----:B------:R-:W-:-:S03]  /*0340*/  UIMAD UR19, UR33, UR13, UR19 ;  /* 0x0000000d211372a4 */ /* 0x000fc6000f8e0213 */
[----:B------:R-:W-:Y:S01]  /*0350*/  ISETP.GT.U32.AND P0, PT, R9, R0, PT ;  /* 0x000000000900720c */ /* 0x000fe20003f04070 */
[----:B------:R-:W-:Y:S01]  /*0360*/  UIMAD UR13, UR33, UR9, UR21 ;  /* 0x00000009210d72a4 */ /* 0x000fe2000f8e0215 */
[----:B------:R-:W-:Y:S01]  /*0370*/  UMOV UR12, UR20 ;  /* 0x00000014000c7c82 */ /* 0x000fe20008000000 */
[----:B------:R-:W-:Y:S01]  /*0380*/  UIMAD.WIDE.U32 UR8, UR16, UR14, UR18 ;  /* 0x0000000e100872a5 */ /* 0x000fe2000f8e0012 */
[----:B------:R-:W1:Y:S03]  /*0390*/  LDCU.64 UR20, c[0x0][0x4a0] ;  /* 0x00009400ff1477ac */ /* 0x000e660008000a00 */
[----:B------:R-:W-:Y:S02]  /*03a0*/  UIMAD UR15, UR16, UR15, UR9 ;  /* 0x0000000f100f72a4 */ /* 0x000fe4000f8e0209 */
[----:B---3--:R-:W-:Y:S02]  /*03b0*/  ULEA UR9, UR25, 0xfffffc00, 0xa ;  /* 0xfffffc0019097891 */ /* 0x008fe4000f8e50ff */
[----:B------:R-:W-:-:S02]  /*03c0*/  UIMAD.WIDE.U32 UR12, UR16, UR10, UR12 ;  /* 0x0000000a100c72a5 */ /* 0x000fc4000f8e000c */
[----:B------:R-:W-:Y:S02]  /*03d0*/  UIADD3 UR8, UP0, UPT, UR9, UR8, URZ ;  /* 0x0000000809087290 */ /* 0x000fe4000ff1e0ff */
[----:B------:R-:W-:Y:S02]  /*03e0*/  USHF.R.S32.HI UR10, URZ, 0x1f, UR9 ;  /* 0x0000001fff0a7899 */ /* 0x000fe40008011409 */
[----:B----4-:R-:W-:Y:S01]  /*03f0*/  UIMAD.WIDE.U32 UR18, UR33, UR22, URZ ;  /* 0x00000016211272a5 */ /* 0x010fe2000f8e00ff */
[----:B------:R-:W-:Y:S01]  /*0400*/  VOTEU.ANY UP1, P0 ;  /* 0x0000000000ff7886 */ /* 0x000fe20000020100 */
[----:B------:R-:W-:Y:S01]  /*0410*/  PLOP3.LUT P0, PT, PT, PT, UP1, 0x80, 0x8 ;  /* 0x000000000008781c */ /* 0x000fe20003f0f018 */
[----:B0-----:R-:W-:Y:S02]  /*0420*/  ULEA UR24, UP2, UR8, UR4, 0x1 ;  /* 0x0000000408187291 */ /* 0x001fe4000f8408ff */
[----:B------:R-:W-:Y:S02]  /*0430*/  UIADD3.X UR26, UPT, UPT, UR10, UR15, URZ, UP0, !UPT ;  /* 0x0000000f0a1a7290 */ /* 0x000fe400087fe4ff */
[----:B------:R-:W-:-:S02]  /*0440*/  UIMAD UR19, UR33, UR23, UR19 ;  /* 0x00000017211372a4 */ /* 0x000fc4000f8e0213 */
[----:B------:R-:W-:Y:S02]  /*0450*/  ULEA.HI.X UR26, UR8, UR5, UR26, 0x1, UP2 ;  /* 0x00000005081a7291 */ /* 0x000fe400090f0c1a */
[----:B-1----:R-:W-:Y:S02]  /*0460*/  UIMAD.WIDE.U32 UR4, UR16, UR20, UR18 ;  /* 0x00000014100472a5 */ /* 0x002fe4000f8e0012 */
[----:B------:R-:W-:Y:S02]  /*0470*/  UISETP.NE.U32.AND UP0, UPT, UR30, URZ, UPT ;  /* 0x000000ff1e00728c */ /* 0x000fe4000bf05070 */
[----:B------:R-:W-:Y:S01]  /*0480*/  UIMAD UR30, UR16, UR21, UR5 ;  /* 0x00000015101e72a4 */ /* 0x000fe2000f8e0205 */
[----:B------:R-:W-:Y:S01]  /*0490*/  @!P0 IADD3 R0, PT, PT, R0, -R9, RZ ;  /* 0x8000000900008210 */ /* 0x000fe20007ffe0ff */
[----:B------:R-:W-:Y:S02]  /*04a0*/  UISETP.NE.AND.EX UP0, UPT, UR31, URZ, UPT, UP0 ;  /* 0x000000ff1f00728c */ /* 0x000fe4000bf05300 */
[----:B------:R-:W-:-:S02]  /*04b0*/  ULOP3.LUT UR5, UR16, UR29, URZ, 0x3c, !UPT ;  /* 0x0000001d10057292 */ /* 0x000fc4000f8e3cff */
[----:B------:R-:W-:Y:S01]  /*04c0*/  UIADD3 UR12, UP3, UPT, UR9, UR12, URZ ;  /* 0x0000000c090c7290 */ /* 0x000fe2000ff7e0ff */
[----:B------:R-:W-:Y:S01]  /*04d0*/  ISETP.GE.U32.AND P0, PT, R0, R9, PT ;  /* 0x000000090000720c */ /* 0x000fe20003f06070 */
[----:B------:R-:W-:Y:S01]  /*04e0*/  UIMAD UR11, UR16, UR11, UR13 ;  /* 0x0000000b100b72a4 */ /* 0x000fe2000f8e020d */
[----:B------:R-:W0:Y:S01]  /*04f0*/  LDCU.64 UR22, c[0x0][0x3b0] ;  /* 0x00007600ff1677ac */ /* 0x000e220008000a00 */
[----:B------:R-:W-:Y:S02]  /*0500*/  ULEA UR27, UP4, UR12, UR6, 0x1 ;  /* 0x000000060c1b7291 */ /* 0x000fe4000f8808ff */
[----:B------:R-:W-:Y:S02]  /*0510*/  UIADD3.X UR28, UPT, UPT, UR10, UR11, URZ, UP3, !UPT ;  /* 0x0000000b0a1c7290 */ /* 0x000fe40009ffe4ff */
[----:B------:R-:W-:Y:S02]  /*0520*/  @!UP1 UIADD3 UR17, UPT, UPT, UR17, 0x1, URZ ;  /* 0x0000000111119890 */ /* 0x000fe4000fffe0ff */
[----:B------:R-:W-:Y:S01]  /*0530*/  UISETP.GE.AND UP1, UPT, UR5, URZ, UPT ;  /* 0x000000ff0500728c */ /* 0x000fe2000bf26270 */
[----:B------:R-:W1:Y:S01]  /*0540*/  @UP0 LDCU UR5, c[0x0][0x384] ;  /* 0x00007080ff0507ac */ /* 0x000e620008000800 */
[----:B------:R-:W-:Y:S01]  /*0550*/  ULEA.HI.X UR28, UR12, UR7, UR28, 0x1, UP4 ;  /* 0x000000070c1c7291 */ /* 0x000fe2000a0f0c1c */
[----:B------:R-:W2:Y:S01]  /*0560*/  LDCU.64 UR12, c[0x0][0x3c8] ;  /* 0x00007900ff0c77ac */ /* 0x000ea20008000a00 */
[----:B------:R-:W-:Y:S01]  /*0570*/  UISETP.NE.AND UP3, UPT, UR29, URZ, UPT ;  /* 0x000000ff1d00728c */ /* 0x000fe2000bf65270 */
[----:B------:R-:W3:Y:S01]  /*0580*/  LDCU.64 UR14, c[0x0][0x528] ;  /* 0x0000a500ff0e77ac */ /* 0x000ee20008000a00 */
[----:B------:R-:W-:Y:S01]  /*0590*/  VOTEU.ANY UP2, P0 ;  /* 0x0000000000ff7886 */ /* 0x000fe20000040100 */
[----:B------:R-:W4:Y:S04]  /*05a0*/  @UP0 LDCU UR11, c[0x0][0x38c] ;  /* 0x00007180ff0b07ac */ /* 0x000f280008000800 */
[----:B------:R-:W-:Y:S01]  /*05b0*/  @UP2 UIADD3 UR17, UPT, UPT, UR17, 0x1, URZ ;  /* 0x0000000111112890 */ /* 0x000fe2000fffe0ff */
[----:B------:R-:W4:Y:S01]  /*05c0*/  @UP0 LDCU.64 UR20, c[0x0][0x480] ;  /* 0x00009000ff1407ac */ /* 0x000f220008000a00 */
[----:B0-----:R-:W-:-:S02]  /*05d0*/  UIMAD.WIDE.U32 UR6, UR33, UR22, URZ ;  /* 0x00000016210672a5 */ /* 0x001fc4000f8e00ff */
[----:B------:R-:W-:Y:S02]  /*05e0*/  @!UP1 UIADD3 UR17, UPT, UPT, -UR17, URZ, URZ ;  /* 0x000000ff11119290 */ /* 0x000fe4000fffe1ff */
[----:B------:R-:W-:Y:S02]  /*05f0*/  UIMAD UR7, UR33, UR23, UR7 ;  /* 0x00000017210772a4 */ /* 0x000fe4000f8e0207 */
[----:B------:R-:W-:Y:S02]  /*0600*/  @!UP3 ULOP3.LUT UR17, URZ, UR29, URZ, 0x33, !UPT ;  /* 0x0000001dff11b292 */ /* 0x000fe4000f8e33ff */
[----:B-1----:R-:W-:Y:S02]  /*0610*/  @UP0 UIMAD UR5, UR33, UR5, UR16 ;  /* 0x00000005210502a4 */ /* 0x002fe4000f8e0210 */
[----:B------:R-:W-:Y:S02]  /*0620*/  UIADD3 UR4, UP1, UPT, UR9, UR4, URZ ;  /* 0x0000000409047290 */ /* 0x000fe4000ff3e0ff */
[----:B--2---:R-:W-:-:S02]  /*0630*/  UIMAD.WIDE.U32 UR6, UR17, UR12, UR6 ;  /* 0x0000000c110672a5 */ /* 0x004fc4000f8e0006 */
[----:B------:R-:W-:Y:S01]  /*0640*/  @UP0 UIMAD UR5, UR5, UR25, URZ ;  /* 0x00000019050502a4 */ /* 0x000fe2000f8e02ff */
[----:B------:R-:W0:Y:S01]  /*0650*/  LDCU.64 UR18, c[0x0][0x448] ;  /* 0x00008900ff1277ac */ /* 0x000e220008000a00 */
[----:B------:R-:W-:Y:S02]  /*0660*/  UIADD3.X UR30, UPT, UPT, UR10, UR30, URZ, UP1, !UPT ;  /* 0x0000001e0a1e7290 */ /* 0x000fe40008ffe4ff */
[----:B---3--:R-:W-:Y:S02]  /*0670*/  ULEA UR29, UP1, UR4, UR14, 0x1 ;  /* 0x0000000e041d7291 */ /* 0x008fe4000f8208ff */
[----:B------:R-:W-:Y:S02]  /*0680*/  USHF.R.S32.HI UR8, URZ, 0x1f, UR17 ;  /* 0x0000001fff087899 */ /* 0x000fe40008011411 */
[----:B------:R-:W-:Y:S02]  /*0690*/  UIADD3 UR9, UP2, UPT, UR9, UR6, URZ ;  /* 0x0000000609097290 */ /* 0x000fe4000ff5e0ff */
[----:B----4-:R-:W-:-:S02]  /*06a0*/  @UP0 UIMAD UR6, UR5, UR11, URZ ;  /* 0x0000000b050602a4 */ /* 0x010fc4000f8e02ff */
[----:B------:R-:W-:Y:S02]  /*06b0*/  ULEA.HI.X UR30, UR4, UR15, UR30, 0x1, UP1 ;  /* 0x0000000f041e7291 */ /* 0x000fe400088f0c1e */
[----:B------:R-:W-:Y:S01]  /*06c0*/  UIMAD UR8, UR8, UR12, URZ ;  /* 0x0000000c080872a4 */ /* 0x000fe2000f8e02ff */
[----:B------:R-:W-:Y:S01]  /*06d0*/  UMOV UR4, URZ ;  /* 0x000000ff00047c82 */ /* 0x000fe20008000000 */
[----:B------:R-:W-:Y:S01]  /*06e0*/  UMOV UR5, URZ ;  /* 0x000000ff00057c82 */ /* 0x000fe20008000000 */
[----:B------:R-:W-:Y:S02]  /*06f0*/  @UP0 UIMAD.WIDE UR4, UR6, 0x8, UR20 ;  /* 0x00000008060408a5 */ /* 0x000fe4000f8e0214 */
[----:B------:R-:W-:Y:S02]  /*0700*/  UISETP.GE.AND UP0, UPT, UR25, 0x1, UPT ;  /* 0x000000011900788c */ /* 0x000fe4000bf06270 */
[----:B------:R-:W-:-:S04]  /*0710*/  UIMAD UR8, UR17, UR13, UR8 ;  /* 0x0000000d110872a4 */ /* 0x000fc8000f8e0208 */
[----:B------:R-:W-:Y:S01]  /*0720*/  UIADD3 UR8, UPT, UPT, UR7, UR8, URZ ;  /* 0x0000000807087290 */ /* 0x000fe2000fffe0ff */
[----:B------:R-:W-:Y:S01]  /*0730*/  IMAD.MOV.U32 R147, RZ, RZ, RZ ;  /* 0x000000ffff937224 */ /* 0x000fe200078e00ff */
[----:B0-----:R-:W-:Y:S02]  /*0740*/  ULEA UR32, UP3, UR9, UR18, 0x1 ;  /* 0x0000001209207291 */ /* 0x001fe4000f8608ff */
[----:B------:R-:W-:-:S04]  /*0750*/  UIADD3.X UR31, UPT, UPT, UR10, UR8, URZ, UP2, !UPT ;  /* 0x000000080a1f7290 */ /* 0x000fc800097fe4ff */
[----:B------:R-:W-:Y:S01]  /*0760*/  ULEA.HI.X UR31, UR9, UR19, UR31, 0x1, UP3 ;  /* 0x00000013091f7291 */ /* 0x000fe200098f0c1f */
[----:B------:R-:W-:Y:S11]  /*0770*/  BRA.U !UP0, `(.L_x_4163) ;  /* 0x0000008d08687547 */ /* 0x000ff6000b800000 */
        /* <DEDUP_REMOVED lines=14> */
[C---:B------:R-:W-:Y:S02]  /*0860*/  LOP3.LUT R201, R143.reuse, 0x1f, RZ, 0xc0, !PT ;  /* 0x0000001f8fc97812 */ /* 0x040fe400078ec0ff */
        /* <DEDUP_REMOVED lines=20> */
.L_x_4211:
[----:B0-----:R-:W0:Y:S01]  /*09b0*/  LDCU.128 UR12, c[0x0][0x420] ;  /* 0x00008400ff0c77ac */ /* 0x001e220008000c00 */
[----:B------:R-:W-:Y:S02]  /*09c0*/  PRMT R13, RZ, 0x7610, R13 ;  /* 0x00007610ff0d7816 */ /* 0x000fe4000000000d */
[----:B------:R-:W-:Y:S01]  /*09d0*/  PRMT R16, RZ, 0x7610, R16 ;  /* 0x00007610ff107816 */ /* 0x000fe20000000010 */
[----:B------:R-:W1:Y:S01]  /*09e0*/  LDCU.128 UR8, c[0x0][0x410] ;  /* 0x00008200ff0877ac */ /* 0x000e620008000c00 */
[----:B------:R-:W-:Y:S02]  /*09f0*/  PRMT R21, RZ, 0x7610, R21 ;  /* 0x00007610ff157816 */ /* 0x000fe40000000015 */
[----:B------:R-:W-:Y:S01]  /*0a00*/  PRMT R15, RZ, 0x7610, R15 ;  /* 0x00007610ff0f7816 */ /* 0x000fe2000000000f */
[----:B------:R-:W-:Y:S01]  /*0a10*/  ULEA UR6, UR22, 0xfffffc00, 0xa ;  /* 0xfffffc0016067891 */ /* 0x000fe2000f8e50ff */
[----:B------:R-:W-:Y:S01]  /*0a20*/  PRMT R19, RZ, 0x7610, R19 ;  /* 0x00007610ff137816 */ /* 0x000fe20000000013 */
[----:B------:R-:W-:Y:S01]  /*0a30*/  UMOV UR7, URZ ;  /* 0x000000ff00077c82 */ /* 0x000fe20008000000 */
[----:B--2---:R-:W2:Y:S01]  /*0a40*/  LDCU.64 UR40, c[0x0][0x488] ;  /* 0x00009100ff2877ac */ /* 0x004ea20008000a00 */
        /* <DEDUP_REMOVED lines=24> */
[----:B------:R-:W-:Y:S02]  /*0bd0*/  IADD3.X R5, PT, PT, RZ, UR15, RZ, P1, !PT ;  /* 0x0000000fff057c10 */ /* 0x000fe40008ffe4ff */
[C---:B---3--:R-:W-:Y:S01]  /*0be0*/  LEA R4, P1, R0.reuse, UR42, 0x1 ;  /* 0x0000002a00047c11 */ /* 0x048fe2000f8208ff */
[----:B------:R-:W-:Y:S01]  /*0bf0*/  IMAD.X R6, RZ, RZ, UR11, P0 ;  /* 0x0000000bff067e24 */ /* 0x000fe200080e06ff */
[C---:B--2---:R-:W-:Y:S01]  /*0c00*/  LEA R2, P0, R3.reuse, UR40, 0x1 ;  /* 0x0000002803027c11 */ /* 0x044fe2000f8008ff */
[----:B------:R-:W-:Y:S01]  /*0c10*/  BAR.SYNC.DEFER_BLOCKING 0x0 ;  /* 0x0000000000007b1d */ /* 0x000fe20000010000 */
[----:B------:R-:W-:Y:S02]  /*0c20*/  LEA.HI.X R5, R0, UR43, R5, 0x1, P1 ;  /* 0x0000002b00057c11 */ /* 0x000fe400088f0c05 */
[----:B------:R-:W-:Y:S01]  /*0c30*/  LEA.HI.X R3, R3, UR41, R6, 0x1, P0 ;  /* 0x0000002903037c11 */ /* 0x000fe200080f0c06 */
[----:B------:R-:W-:Y:S01]  /*0c40*/  IMAD.SHL.U32 R6, R141, 0x2, RZ ;  /* 0x000000028d067824 */ /* 0x000fe200078e00ff */
[----:B------:R-:W-:Y:S01]  /*0c50*/  PRMT R0, RZ, 0x7610, R0 ;  /* 0x00007610ff007816 */ /* 0x000fe20000000000 */
[----:B------:R-:W1:Y:S03]  /*0c60*/  S2R R123, SR_LANEID ;  /* 0x00000000007b7919 */ /* 0x000e660000000000 */
[C---:B------:R-:W-:Y:S01]  /*0c70*/  IADD3 R10, P1, PT, R6.reuse, UR24, RZ ;  /* 0x00000018060a7c10 */ /* 0x040fe2000ff3e0ff */
[----:B------:R-:W2:Y:S01]  /*0c80*/  S2UR UR8, SR_CgaCtaId ;  /* 0x00000000000879c3 */ /* 0x000ea20000008800 */
[C---:B------:R-:W-:Y:S01]  /*0c90*/  IADD3 R8, P2, PT, R6.reuse, UR27, RZ ;  /* 0x0000001b06087c10 */ /* 0x040fe2000ff5e0ff */
[----:B0-----:R-:W-:Y:S01]  /*0ca0*/  UIADD3 UR50, UPT, UPT, -UR6, UR13, URZ ;  /* 0x0000000d06327290 */ /* 0x001fe2000fffe1ff */
[----:B------:R-:W-:Y:S01]  /*0cb0*/  IADD3 R6, P0, PT, R6, UR29, RZ ;  /* 0x0000001d06067c10 */ /* 0x000fe2000ff1e0ff */
[----:B------:R-:W-:Y:S01]  /*0cc0*/  IMAD.SHL.U32 R26, R143, 0x10, RZ ;  /* 0x000000108f1a7824 */ /* 0x000fe200078e00ff */
[----:B------:R-:W-:Y:S01]  /*0cd0*/  IADD3.X R11, PT, PT, RZ, UR26, RZ, P1, !PT ;  /* 0x0000001aff0b7c10 */ /* 0x000fe20008ffe4ff */
[----:B------:R-:W-:Y:S01]  /*0ce0*/  IMAD.X R9, RZ, RZ, UR28, P2 ;  /* 0x0000001cff097e24 */ /* 0x000fe200090e06ff */
[----:B------:R-:W-:Y:S01]  /*0cf0*/  IADD3.X R7, PT, PT, RZ, UR30, RZ, P0, !PT ;  /* 0x0000001eff077c10 */ /* 0x000fe200087fe4ff */
[----:B------:R-:W-:Y:S01]  /*0d00*/  UMOV UR12, 0x400 ;  /* 0x00000400000c7882 */ /* 0x000fe20000000000 */
[----:B------:R-:W-:Y:S01]  /*0d10*/  ISETP.GE.AND P0, PT, R141, UR50, PT ;  /* 0x000000328d007c0c */ /* 0x000fe2000bf06270 */
[----:B------:R-:W0:Y:S01]  /*0d20*/  LDCU.64 UR10, c[0x0][0x508] ;  /* 0x0000a100ff0a77ac */ /* 0x000e220008000a00 */
[----:B------:R-:W-:-:S02]  /*0d30*/  ISETP.GE.AND P1, PT, R137, UR50, PT ;  /* 0x0000003289007c0c */ /* 0x000fc4000bf26270 */
[----:B------:R-:W-:Y:S01]  /*0d40*/  ISETP.GE.AND P2, PT, R138, UR50, PT ;  /* 0x000000328a007c0c */ /* 0x000fe2000bf46270 */
[----:B------:R-:W3:Y:S01]  /*0d50*/  LDCU.64 UR14, c[0x0][0x510] ;  /* 0x0000a200ff0e77ac */ /* 0x000ee20008000a00 */
[----:B------:R-:W-:Y:S02]  /*0d60*/  ISETP.GE.AND P3, PT, R133, UR50, PT ;  /* 0x0000003285007c0c */ /* 0x000fe4000bf66270 */
[----:B------:R-:W-:Y:S01]  /*0d70*/  ISETP.GE.AND P6, PT, R136, UR50, PT ;  /* 0x0000003288007c0c */ /* 0x000fe2000bfc6270 */
[----:B----4-:R-:W4:Y:S01]  /*0d80*/  LDCU.64 UR36, c[0x0][0x490] ;  /* 0x00009200ff2477ac */ /* 0x010f220008000a00 */
[----:B------:R-:W-:Y:S02]  /*0d90*/  ISETP.GE.AND P4, PT, R134, UR50, PT ;  /* 0x0000003286007c0c */ /* 0x000fe4000bf86270 */
[----:B------:R-:W-:Y:S01]  /*0da0*/  ISETP.GE.AND P5, PT, R135, UR50, PT ;  /* 0x0000003287007c0c */ /* 0x000fe2000bfa6270 */
[----:B------:R-:W3:Y:S01]  /*0db0*/  @!P0 LDG.E.U16 R13, desc[UR34][R10.64] ;  /* 0x000000220a0d8981 */ /* 0x000ee2000c1e1500 */
[----:B------:R-:W-:Y:S01]  /*0dc0*/  ISETP.GE.AND P0, PT, R132, UR50, PT ;  /* 0x0000003284007c0c */ /* 0x000fe2000bf06270 */
[----:B------:R-:W0:Y:S02]  /*0dd0*/  LDCU UR38, c[0x0][0x38c] ;  /* 0x00007180ff2677ac */ /* 0x000e240008000800 */
[----:B------:R-:W4:Y:S04]  /*0de0*/  @!P1 LDG.E.U16 R15, desc[UR34][R10.64+0x80] ;  /* 0x000080220a0f9981 */ /* 0x000f28000c1e1500 */
        /* <DEDUP_REMOVED lines=22> */
[----:B------:R-:W-:-:S04]  /*0f50*/  LOP3.LUT R26, R26, 0x3e00, RZ, 0xc0, !PT ;  /* 0x00003e001a1a7812 */ /* 0x000fc800078ec0ff */
[----:B-1----:R-:W-:Y:S01]  /*0f60*/  IADD3 R26, PT, PT, R26, R123, RZ ;  /* 0x0000007b1a1a7210 */ /* 0x002fe20007ffe0ff */
[----:B--2---:R-:W-:-:S03]  /*0f70*/  ULEA UR12, UR8, UR12, 0x18 ;  /* 0x0000000c080c7291 */ /* 0x004fc6000f8ec0ff */
[CC--:B------:R-:W-:Y:S01]  /*0f80*/  LEA.HI.SX32 R122, R26.reuse, R26.reuse, 0x1b ;  /* 0x0000001a1a7a7211 */ /* 0x0c0fe200078fdaff */
[C---:B0-----:R-:W-:Y:S01]  /*0f90*/  VIADD R11, R26.reuse, 0x20 ;  /* 0x000000201a0b7836 */ /* 0x041fe20000000000 */
[----:B------:R-:W-:Y:S02]  /*0fa0*/  IADD3 R29, PT, PT, R26, 0x40, RZ ;  /* 0x000000401a1d7810 */ /* 0x000fe40007ffe0ff */
[----:B------:R-:W-:Y:S02]  /*0fb0*/  LEA R122, R122, UR12, 0x1 ;  /* 0x0000000c7a7a7c11 */ /* 0x000fe4000f8e08ff */
[----:B------:R-:W-:Y:S01]  /*0fc0*/  LEA.HI.SX32 R11, R11, R26, 0x1b ;  /* 0x0000001a0b0b7211 */ /* 0x000fe200078fdaff */
[C---:B------:R-:W-:Y:S01]  /*0fd0*/  VIADD R31, R26.reuse, 0x60 ;  /* 0x000000601a1f7836 */ /* 0x040fe20000000000 */
[----:B------:R-:W-:Y:S02]  /*0fe0*/  IADD3 R33, PT, PT, R26, 0x80, RZ ;  /* 0x000000801a217810 */ /* 0x000fe40007ffe0ff */
[----:B------:R-:W-:-:S02]  /*0ff0*/  LEA R121, R11, UR12, 0x1 ;  /* 0x0000000c0b797c11 */ /* 0x000fc4000f8e08ff */
[C---:B------:R-:W-:Y:S02]  /*1000*/  IADD3 R11, PT, PT, R26.reuse, 0xc0, RZ ;  /* 0x000000c01a0b7810 */ /* 0x040fe40007ffe0ff */
[-C--:B------:R-:W-:Y:S01]  /*1010*/  LEA.HI.SX32 R29, R29, R26.reuse, 0x1b ;  /* 0x0000001a1d1d7211 */ /* 0x080fe200078fdaff */
[----:B------:R-:W-:Y:S01]  /*1020*/  VIADD R35, R26, 0xa0 ;  /* 0x000000a01a237836 */ /* 0x000fe20000000000 */
[-C--:B------:R-:W-:Y:S02]  /*1030*/  LEA.HI.SX32 R31, R31, R26.reuse, 0x1b ;  /* 0x0000001a1f1f7211 */ /* 0x080fe400078fdaff */
        /* <DEDUP_REMOVED lines=13> */
[-C--:B------:R-:W-:Y:S02]  /*1110*/  LEA.HI.SX32 R31, R31, R26.reuse, 0x1b ;  /* 0x0000001a1f1f7211 */ /* 0x080fe400078fdaff */
[-C--:B------:R-:W-:Y:S02]  /*1120*/  LEA.HI.SX32 R33, R33, R26.reuse, 0x1b ;  /* 0x0000001a21217211 */ /* 0x080fe400078fdaff */
[----:B------:R-:W-:Y:S02]  /*1130*/  LEA.HI.SX32 R11, R11, R26, 0x1b ;  /* 0x0000001a0b0b7211 */ /* 0x000fe400078fdaff */
[----:B------:R-:W-:Y:S01]  /*1140*/  LEA R114, R29, UR12, 0x1 ;  /* 0x0000000c1d727c11 */ /* 0x000fe2000f8e08ff */
[----:B------:R-:W-:Y:S01]  /*1150*/  VIADD R29, R26, 0x1e0 ;  /* 0x000001e01a1d7836 */ /* 0x000fe20000000000 */
[----:B------:R-:W-:-:S02]  /*1160*/  LEA R113, R31, UR12, 0x1 ;  /* 0x0000000c1f717c11 */ /* 0x000fc4000f8e08ff */
[----:B------:R-:W-:Y:S02]  /*1170*/  LEA R112, R33, UR12, 0x1 ;  /* 0x0000000c21707c11 */ /* 0x000fe4000f8e08ff */
        /* <DEDUP_REMOVED lines=20> */
[----:B---3--:R0:W-:Y:S02]  /*12c0*/  STS.U16 [R122], R13 ;  /* 0x0000000d7a007388 */ /* 0x0081e40000000400 */
[----:B0-----:R-:W-:-:S02]  /*12d0*/  VIADD R13, R26, 0xe0 ;  /* 0x000000e01a0d7836 */ /* 0x001fc40000000000 */
[----:B----4-:R-:W-:Y:S03]  /*12e0*/  STS.U16 [R121+0x40], R0 ;  /* 0x0000400079007388 */ /* 0x010fe60000000400 */
[----:B------:R-:W-:Y:S01]  /*12f0*/  LEA.HI.SX32 R13, R13, R26, 0x1b ;  /* 0x0000001a0d0d7211 */ /* 0x000fe200078fdaff */
[----:B------:R0:W-:Y:S03]  /*1300*/  STS.U16 [R120+0x80], R15 ;  /* 0x0000800f78007388 */ /* 0x0001e60000000400 */
[----:B------:R-:W-:Y:S01]  /*1310*/  LEA R115, R13, UR12, 0x1 ;  /* 0x0000000c0d737c11 */ /* 0x000fe2000f8e08ff */
[----:B------:R-:W-:Y:S01]  /*1320*/  STS.U16 [R119+0xc0], R12 ;  /* 0x0000c00c77007388 */ /* 0x000fe20000000400 */
[C---:B------:R-:W-:Y:S01]  /*1330*/  IADD3 R13, PT, PT, R26.reuse, 0x180, RZ ;  /* 0x000001801a0d7810 */ /* 0x040fe20007ffe0ff */
[----:B0-----:R-:W-:-:S02]  /*1340*/  VIADD R15, R26, 0x1a0 ;  /* 0x000001a01a0f7836 */ /* 0x001fc40000000000 */
[----:B------:R0:W-:Y:S01]  /*1350*/  STS.U16 [R118+0x100], R17 ;  /* 0x0001001176007388 */ /* 0x0001e20000000400 */
[-C--:B------:R-:W-:Y:S02]  /*1360*/  LEA.HI.SX32 R13, R13, R26.reuse, 0x1b ;  /* 0x0000001a0d0d7211 */ /* 0x080fe400078fdaff */
[----:B------:R-:W-:Y:S01]  /*1370*/  LEA.HI.SX32 R15, R15, R26, 0x1b ;  /* 0x0000001a0f0f7211 */ /* 0x000fe200078fdaff */
[----:B------:R-:W-:Y:S01]  /*1380*/  STS.U16 [R117+0x140], R14 ;  /* 0x0001400e75007388 */ /* 0x000fe20000000400 */
[----:B0-----:R-:W-:-:S03]  /*1390*/  IADD3 R17, PT, PT, R26, 0x1c0, RZ ;  /* 0x000001c01a117810 */ /* 0x001fc60007ffe0ff */
        /* <DEDUP_REMOVED lines=14> */
[C---:B0-----:R-:W-:Y:S01]  /*1480*/  VIADD R21, R26.reuse, 0x6 ;  /* 0x000000061a157836 */ /* 0x041fe20000000000 */
[C---:B------:R-:W-:Y:S01]  /*1490*/  IADD3 R11, PT, PT, R26.reuse, 0x1, RZ ;  /* 0x000000011a0b7810 */ /* 0x040fe20007ffe0ff */
[C---:B------:R-:W-:Y:S01]  /*14a0*/  VIADD R29, R26.reuse, 0xa ;  /* 0x0000000a1a1d7836 */ /* 0x040fe20000000000 */
[----:B------:R-:W-:Y:S01]  /*14b0*/  STS.U16 [R109+0x340], R22 ;  /* 0x000340166d007388 */ /* 0x000fe20000000400 */
[C---:B------:R-:W-:Y:S01]  /*14c0*/  VIADD R33, R26.reuse, 0xc ;  /* 0x0000000c1a217836 */ /* 0x040fe20000000000 */
[C---:B------:R-:W-:Y:S01]  /*14d0*/  IADD3 R15, PT, PT, R26.reuse, 0x3, RZ ;  /* 0x000000031a0f7810 */ /* 0x040fe20007ffe0ff */
[C---:B------:R-:W-:Y:S01]  /*14e0*/  VIADD R37, R26.reuse, 0xe ;  /* 0x0000000e1a257836 */ /* 0x040fe20000000000 */
[----:B------:R0:W-:Y:S01]  /*14f0*/  STS.U16 [R108+0x380], R27 ;  /* 0x0003801b6c007388 */ /* 0x0001e20000000400 */
[C---:B------:R-:W-:Y:S01]  /*1500*/  IADD3 R19, PT, PT, R26.reuse, 0x5, RZ ;  /* 0x000000051a137810 */ /* 0x040fe20007ffe0ff */
[C---:B-1----:R-:W-:Y:S01]  /*1510*/  VIADD R25, R26.reuse, 0x8 ;  /* 0x000000081a197836 */ /* 0x042fe20000000000 */
[----:B------:R-:W-:-:S02]  /*1520*/  IADD3 R23, PT, PT, R26, 0x7, RZ ;  /* 0x000000071a177810 */ /* 0x000fc40007ffe0ff */
[C---:B------:R-:W-:Y:S02]  /*1530*/  IADD3 R31, PT, PT, R26.reuse, 0xb, RZ ;  /* 0x0000000b1a1f7810 */ /* 0x040fe40007ffe0ff */
[C---:B------:R-:W-:Y:S02]  /*1540*/  IADD3 R35, PT, PT, R26.reuse, 0xd, RZ ;  /* 0x0000000d1a237810 */ /* 0x040fe40007ffe0ff */
[C---:B------:R-:W-:Y:S02]  /*1550*/  IADD3 R39, PT, PT, R26.reuse, 0xf, RZ ;  /* 0x0000000f1a277810 */ /* 0x040fe40007ffe0ff */
[----:B0-----:R-:W-:Y:S02]  /*1560*/  IADD3 R27, PT, PT, R26, 0x9, RZ ;  /* 0x000000091a1b7810 */ /* 0x001fe40007ffe0ff */
        /* <DEDUP_REMOVED lines=15> */
[----:B------:R-:W-:Y:S02]  /*1660*/  LEA.HI.SX32 R106, R26, R26, 0x1b ;  /* 0x0000001a1a6a7211 */ /* 0x000fe400078fdaff */
        /* <DEDUP_REMOVED lines=77> */
[----:B0-----:R-:W-:Y:S02]  /*1b40*/  PRMT R24, RZ, 0x7610, R24 ;  /* 0x00007610ff187816 */ /* 0x001fe40000000018 */
        /* <DEDUP_REMOVED lines=60> */
[----:B------:R-:W-:-:S03]  /*1f10*/  ISETP.NE.AND P2, PT, R40, RZ, PT ;  /* 0x000000ff2800720c */ /* 0x000fc60003f45270 */
        /* <DEDUP_REMOVED lines=13> */
[----:B-1----:R-:W-:Y:S02]  /*1ff0*/  P2R R69, PR, RZ, 0x2 ;  /* 0x00000002ff457803 */ /* 0x002fe40000000000 */
        /* <DEDUP_REMOVED lines=11> */
[----:B--2---:R-:W-:Y:S04]  /*20b0*/  STS.U16 [R122], R25 ;  /* 0x000000197a007388 */ /* 0x004fe80000000400 */
[----:B---3--:R-:W-:Y:S04]  /*20c0*/  STS.U16 [R121+0x40], R0 ;  /* 0x0000400079007388 */ /* 0x008fe80000000400 */
[----:B----4-:R0:W-:Y:S04]  /*20d0*/  STS.U16 [R120+0x80], R27 ;  /* 0x0000801b78007388 */ /* 0x0101e80000000400 */
        /* <DEDUP_REMOVED lines=33> */
[----:B--2---:R-:W-:Y:S02]  /*22f0*/  PRMT R28, RZ, 0x7610, R28 ;  /* 0x00007610ff1c7816 */ /* 0x004fe4000000001c */
[----:B------:R-:W-:Y:S01]  /*2300*/  PRMT R29, RZ, 0x7610, R29 ;  /* 0x00007610ff1d7816 */ /* 0x000fe2000000001d */
        /* <DEDUP_REMOVED lines=12> */
[----:B------:R-:W-:Y:S01]  /*23d0*/  PRMT R35, RZ, 0x7610, R35 ;  /* 0x00007610ff237816 */ /* 0x000fe20000000023 */
[----:B------:R-:W3:Y:S01]  /*23e0*/  @!P4 LDG.E.U16 R62, desc[UR34][R2.64+0x340] ;  /* 0x00034022023ec981 */ /* 0x000ee2000c1e1500 */
[----:B------:R-:W-:-:S02]  /*23f0*/  PRMT R30, RZ, 0x7610, R30 ;  /* 0x00007610ff1e7816 */ /* 0x000fc4000000001e */
[----:B------:R-:W-:Y:S01]  /*2400*/  ISETP.NE.AND P1, PT, R69, RZ, PT ;  /* 0x000000ff4500720c */ /* 0x000fe20003f25270 */
[----:B------:R-:W3:Y:S04]  /*2410*/  @!P5 LDG.E.U16 R43, desc[UR34][R2.64+0x380] ;  /* 0x00038022022bd981 */ /* 0x000ee8000c1e1500 */
[----:B------:R-:W3:Y:S01]  /*2420*/  @!P0 LDG.E.U16 R37, desc[UR34][R2.64+0x200] ;  /* 0x0002002202258981 */ /* 0x000ee2000c1e1500 */
[----:B------:R-:W-:-:S03]  /*2430*/  ISETP.NE.AND P0, PT, R70, RZ, PT ;  /* 0x000000ff4600720c */ /* 0x000fc60003f05270 */
[----:B------:R-:W3:Y:S01]  /*2440*/  @!P2 LDG.E.U16 R35, desc[UR34][R2.64+0x180] ;  /* 0x000180220223a981 */ /* 0x000ee2000c1e1500 */
[----:B------:R-:W-:-:S03]  /*2450*/  ISETP.NE.AND P2, PT, R66, RZ, PT ;  /* 0x000000ff4200720c */ /* 0x000fc60003f45270 */
[----:B------:R-:W3:Y:S01]  /*2460*/  @!P3 LDG.E.U16 R30, desc[UR34][R2.64+0x140] ;  /* 0x00014022021eb981 */ /* 0x000ee2000c1e1500 */
[----:B------:R-:W-:Y:S02]  /*2470*/  ISETP.NE.AND P3, PT, R63, RZ, PT ;  /* 0x000000ff3f00720c */ /* 0x000fe40003f65270 */
[----:B----4-:R-:W-:Y:S01]  /*2480*/  PRMT R34, RZ, 0x7610, R34 ;  /* 0x00007610ff227816 */ /* 0x010fe20000000022 */
[----:B------:R-:W4:Y:S01]  /*2490*/  @!P6 LDG.E.U16 R64, desc[UR34][R2.64+0x3c0] ;  /* 0x0003c0220240e981 */ /* 0x000f22000c1e1500 */
[----:B------:R-:W-:Y:S02]  /*24a0*/  PRMT R39, RZ, 0x7610, R39 ;  /* 0x00007610ff277816 */ /* 0x000fe40000000027 */
[----:B------:R-:W-:Y:S02]  /*24b0*/  PRMT R36, RZ, 0x7610, R36 ;  /* 0x00007610ff247816 */ /* 0x000fe40000000024 */
        /* <DEDUP_REMOVED lines=20> */
[----:B--2---:R-:W-:Y:S04]  /*2600*/  STS.U16 [R122], R27 ;  /* 0x0000001b7a007388 */ /* 0x004fe80000000400 */
        /* <DEDUP_REMOVED lines=30> */
[----:B------:R-:W3:Y:S04]  /*27f0*/  LDS.U16 R43, [R92+0x1c] ;  /* 0x00001c005c2b7984 */ /* 0x000ee80000000400 */
[----:B------:R-:W4:Y:S01]  /*2800*/  LDS.U16 R60, [R90+0x1e] ;  /* 0x00001e005a3c7984 */ /* 0x000f220000000400 */
[----:B------:R-:W-:Y:S01]  /*2810*/  BAR.SYNC.DEFER_BLOCKING 0x0 ;  /* 0x0000000000007b1d */ /* 0x000fe20000010000 */
[----:B0-----:R-:W-:-:S05]  /*2820*/  PRMT R62, RZ, 0x7610, R62 ;  /* 0x00007610ff3e7816 */ /* 0x001fca000000003e */
[----:B------:R-:W4:Y:S01]  /*2830*/  @!P0 LDG.E.U16 R63, desc[UR34][R4.64] ;  /* 0x00000022043f8981 */ /* 0x000f22000c1e1500 */
[----:B------:R-:W-:-:S03]  /*2840*/  ISETP.GE.AND P0, PT, R137, UR50, PT ;  /* 0x0000003289007c0c */ /* 0x000fc6000bf06270 */
[----:B------:R-:W4:Y:S01]  /*2850*/  @!P1 LDG.E.U16 R62, desc[UR34][R4.64+0x40] ;  /* 0x00004022043e9981 */ /* 0x000f22000c1e1500 */
[----:B------:R-:W-:Y:S02]  /*2860*/  ISETP.GE.AND P1, PT, R136, UR50, PT ;  /* 0x0000003288007c0c */ /* 0x000fe4000bf26270 */
[----:B-1----:R-:W-:Y:S01]  /*2870*/  PRMT R64, RZ, 0x7610, R64 ;  /* 0x00007610ff407816 */ /* 0x002fe20000000040 */
        /* <DEDUP_REMOVED lines=23> */
[----:B--2---:R-:W-:Y:S01]  /*29f0*/  SHF.L.U32 R41, R41, 0x10, RZ ;  /* 0x0000001029297819 */ /* 0x004fe200000006ff */
[----:B------:R-:W-:-:S04]  /*2a00*/  IMAD.U32 R28, R28, 0x10000, RZ ;  /* 0x000100001c1c7824 */ /* 0x000fc800078e00ff */
[----:B------:R-:W-:Y:S01]  /*2a10*/  FMUL.FTZ R83, R28, -1.4426950216293334961 ;  /* 0xbfb8aa3b1c537820 */ /* 0x000fe20000410000 */
[----:B------:R-:W-:Y:S02]  /*2a20*/  IMAD.U32 R29, R29, 0x10000, RZ ;  /* 0x000100001d1d7824 */ /* 0x000fe400078e00ff */
[----:B------:R-:W-:-:S03]  /*2a30*/  IMAD.U32 R39, R39, 0x10000, RZ ;  /* 0x0001000027277824 */ /* 0x000fc600078e00ff */
[----:B------:R-:W-:Y:S01]  /*2a40*/  MUFU.EX2 R83, R83 ;  /* 0x0000005300537308 */ /* 0x000fe20000000800 */
[----:B------:R-:W-:Y:S01]  /*2a50*/  FMUL.FTZ R80, R29, -1.4426950216293334961 ;  /* 0xbfb8aa3b1d507820 */ /* 0x000fe20000410000 */
[----:B------:R-:W-:-:S05]  /*2a60*/  SHF.L.U32 R27, R27, 0x10, RZ ;  /* 0x000000101b1b7819 */ /* 0x000fca00000006ff */
[----:B------:R-:W-:Y:S01]  /*2a70*/  FMUL.FTZ R82, R27, -1.4426950216293334961 ;  /* 0xbfb8aa3b1b527820 */ /* 0x000fe20000410000 */
[----:B------:R-:W1:Y:S01]  /*2a80*/  MUFU.EX2 R80, R80 ;  /* 0x0000005000507308 */ /* 0x000e620000000800 */
[----:B------:R-:W-:-:S04]  /*2a90*/  SHF.L.U32 R30, R30, 0x10, RZ ;  /* 0x000000101e1e7819 */ /* 0x000fc800000006ff */
[----:B------:R-:W-:Y:S01]  /*2aa0*/  MUFU.EX2 R82, R82 ;  /* 0x0000005200527308 */ /* 0x000fe20000000800 */
[----:B------:R-:W-:Y:S01]  /*2ab0*/  FMUL.FTZ R84, R30, -1.4426950216293334961 ;  /* 0xbfb8aa3b1e547820 */ /* 0x000fe20000410000 */
[----:B0-----:R-:W-:Y:S01]  /*2ac0*/  SHF.L.U32 R4, R2, 0x10, RZ ;  /* 0x0000001002047819 */ /* 0x001fe200000006ff */
[----:B------:R-:W-:Y:S01]  /*2ad0*/  IMAD.U32 R5, R3, 0x10000, RZ ;  /* 0x0001000003057824 */ /* 0x000fe200078e00ff */
[----:B------:R-:W-:-:S03]  /*2ae0*/  SHF.L.U32 R34, R34, 0x10, RZ ;  /* 0x0000001022227819 */ /* 0x000fc600000006ff */
[----:B------:R-:W-:Y:S01]  /*2af0*/  MUFU.EX2 R84, R84 ;  /* 0x0000005400547308 */ /* 0x000fe20000000800 */
[----:B-1----:R-:W-:Y:S01]  /*2b00*/  FADD.FTZ R80, R80, 1 ;  /* 0x3f80000050507421 */ /* 0x002fe20000010000 */
[----:B------:R-:W-:Y:S01]  /*2b10*/  FMUL.FTZ R88, R5, -1.4426950216293334961 ;  /* 0xbfb8aa3b05587820 */ /* 0x000fe20000410000 */
[----:B------:R-:W-:Y:S01]  /*2b20*/  FMUL.FTZ R3, R4, -1.4426950216293334961 ;  /* 0xbfb8aa3b04037820 */ /* 0x000fe20000410000 */
[----:B------:R-:W-:-:S03]  /*2b30*/  FMUL.FTZ R91, R34, -1.4426950216293334961 ;  /* 0xbfb8aa3b225b7820 */ /* 0x000fc60000410000 */
[----:B------:R-:W-:Y:S04]  /*2b40*/  MUFU.EX2 R87, R3 ;  /* 0x0000000300577308 */ /* 0x000fe80000000800 */
[----:B------:R-:W-:Y:S01]  /*2b50*/  MUFU.EX2 R88, R88 ;  /* 0x0000005800587308 */ /* 0x000fe20000000800 */
[----:B------:R-:W-:-:S03]  /*2b60*/  IMAD.U32 R31, R31, 0x10000, RZ ;  /* 0x000100001f1f7824 */ /* 0x000fc600078e00ff */
[----:B------:R-:W0:Y:S01]  /*2b70*/  MUFU.EX2 R91, R91 ;  /* 0x0000005b005b7308 */ /* 0x000e220000000800 */
[----:B------:R-:W-:Y:S02]  /*2b80*/  IMAD.U32 R67, R67, 0x10000, RZ ;  /* 0x0001000043437824 */ /* 0x000fe400078e00ff */
[----:B------:R-:W-:Y:S01]  /*2b90*/  FMUL.FTZ R2, R31, -1.4426950216293334961 ;  /* 0xbfb8aa3b1f027820 */ /* 0x000fe20000410000 */
[----:B------:R-:W-:-:S03]  /*2ba0*/  IMAD.U32 R35, R35, 0x10000, RZ ;  /* 0x0001000023237824 */ /* 0x000fc600078e00ff */
[----:B------:R1:W-:Y:S01]  /*2bb0*/  MUFU.EX2 R85, R2 ;  /* 0x0000000200557308 */ /* 0x0003e20000000800 */
[----:B------:R-:W-:Y:S01]  /*2bc0*/  SHF.L.U32 R68, R68, 0x10, RZ ;  /* 0x0000001044447819 */ /* 0x000fe200000006ff */
[----:B------:R-:W-:Y:S02]  /*2bd0*/  IMAD.U32 R37, R37, 0x10000, RZ ;  /* 0x0001000025257824 */ /* 0x000fe400078e00ff */
[----:B------:R-:W-:Y:S01]  /*2be0*/  FMUL.FTZ R146, R35, -1.4426950216293334961 ;  /* 0xbfb8aa3b23927820 */ /* 0x000fe20000410000 */
[----:B------:R-:W-:Y:S01]  /*2bf0*/  SHF.L.U32 R38, R38, 0x10, RZ ;  /* 0x0000001026267819 */ /* 0x000fe200000006ff */
[----:B0-----:R-:W-:Y:S01]  /*2c00*/  FADD.FTZ R91, R91, 1 ;  /* 0x3f8000005b5b7421 */ /* 0x001fe20000010000 */
[----:B------:R-:W-:Y:S01]  /*2c10*/  FMUL.FTZ R3, R37, -1.4426950216293334961 ;  /* 0xbfb8aa3b25037820 */ /* 0x000fe20000410000 */
[----:B------:R-:W-:Y:S02]  /*2c20*/  MUFU.EX2 R148, R146 ;  /* 0x0000009200947308 */ /* 0x000fe40000000800 */
[----:B------:R-:W-:Y:S01]  /*2c30*/  FMUL.FTZ R150, R38, -1.4426950216293334961 ;  /* 0xbfb8aa3b26967820 */ /* 0x000fe20000410000 */
[----:B------:R-:W-:Y:S01]  /*2c40*/  IMAD.U32 R89, R89, 0x10000, RZ ;  /* 0x0001000059597824 */ /* 0x000fe200078e00ff */
[----:B------:R-:W-:Y:S01]  /*2c50*/  MUFU.EX2 R153, R3 ;  /* 0x0000000300997308 */ /* 0x000fe20000000800 */
[----:B------:R-:W-:-:S03]  /*2c60*/  SHF.L.U32 R36, R36, 0x10, RZ ;  /* 0x0000001024247819 */ /* 0x000fc600000006ff */
[----:B------:R-:W0:Y:S01]  /*2c70*/  MUFU.EX2 R154, R150 ;  /* 0x00000096009a7308 */ /* 0x000e220000000800 */
[----:B------:R-:W-:Y:S02]  /*2c80*/  IMAD.U32 R65, R65, 0x10000, RZ ;  /* 0x0001000041417824 */ /* 0x000fe400078e00ff */
[----:B-1----:R-:W-:Y:S01]  /*2c90*/  FMUL.FTZ R2, R36, -1.4426950216293334961 ;  /* 0xbfb8aa3b24027820 */ /* 0x002fe20000410000 */
[----:B------:R-:W-:-:S03]  /*2ca0*/  SHF.L.U32 R86, R86, 0x10, RZ ;  /* 0x0000001056567819 */ /* 0x000fc600000006ff */
[----:B------:R-:W1:Y:S01]  /*2cb0*/  MUFU.EX2 R149, R2 ;  /* 0x0000000200957308 */ /* 0x000e620000000800 */
[----:B------:R-:W-:Y:S02]  /*2cc0*/  IMAD.U32 R61, R61, 0x10000, RZ ;  /* 0x000100003d3d7824 */ /* 0x000fe400078e00ff */
[----:B0-----:R-:W-:Y:S01]  /*2cd0*/  FADD.FTZ R156, R154, 1 ;  /* 0x3f8000009a9c7421 */ /* 0x001fe20000010000 */
[----:B-1----:R-:W-:Y:S01]  /*2ce0*/  FADD.FTZ R152, R149, 1 ;  /* 0x3f80000095987421 */ /* 0x002fe20000010000 */
[----:B---3--:R-:W-:Y:S01]  /*2cf0*/  IMAD.U32 R43, R43, 0x10000, RZ ;  /* 0x000100002b2b7824 */ /* 0x008fe200078e00ff */
[----:B----4-:R-:W-:-:S03]  /*2d00*/  SHF.L.U32 R60, R60, 0x10, RZ ;  /* 0x000000103c3c7819 */ /* 0x010fc600000006ff */
[----:B------:R-:W-:Y:S02]  /*2d10*/  FMUL.FTZ R2, R43, -1.4426950216293334961 ;  /* 0xbfb8aa3b2b027820 */ /* 0x000fe40000410000 */
[----:B------:R-:W-:Y:S01]  /*2d20*/  FMUL.FTZ R3, R60, -1.4426950216293334961 ;  /* 0xbfb8aa3b3c037820 */ /* 0x000fe20000410000 */
[----:B------:R-:W-:Y:S04]  /*2d30*/  STS.U16 [R122], R63 ;  /* 0x0000003f7a007388 */ /* 0x000fe80000000400 */
[----:B------:R0:W-:Y:S04]  /*2d40*/  STS.U16 [R121+0x40], R62 ;  /* 0x0000403e79007388 */ /* 0x0001e80000000400 */
[----:B------:R1:W-:Y:S04]  /*2d50*/  STS.U16 [R120+0x80], R69 ;  /* 0x0000804578007388 */ /* 0x0003e80000000400 */
[----:B------:R-:W-:Y:S01]  /*2d60*/  STS.U16 [R119+0xc0], R64 ;  /* 0x0000c04077007388 */ /* 0x000fe20000000400 */
[----:B0-----:R-:W-:-:S03]  /*2d70*/  FMUL.FTZ R62, R41, -1.4426950216293334961 ;  /* 0xbfb8aa3b293e7820 */ /* 0x001fc60000410000 */
[----:B------:R-:W-:Y:S04]  /*2d80*/  STS.U16 [R118+0x100], R71 ;  /* 0x0001004776007388 */ /* 0x000fe80000000400 */
[----:B------:R-:W-:Y:S04]  /*2d90*/  STS.U16 [R117+0x140], R66 ;  /* 0x0001404275007388 */ /* 0x000fe80000000400 */
[----:B------:R-:W-:Y:S04]  /*2da0*/  STS.U16 [R116+0x180], R73 ;  /* 0x0001804974007388 */ /* 0x000fe80000000400 */
[----:B------:R0:W-:Y:S01]  /*2db0*/  STS.U16 [R115+0x1c0], R70 ;  /* 0x0001c04673007388 */ /* 0x0001e20000000400 */
[----:B------:R2:W-:Y:S03]  /*2dc0*/  MUFU.EX2 R160, R62 ;  /* 0x0000003e00a07308 */ /* 0x0005e60000000800 */
[----:B------:R-:W-:Y:S01]  /*2dd0*/  STS.U16 [R114+0x200], R75 ;  /* 0x0002004b72007388 */ /* 0x000fe20000000400 */
[----:B------:R-:W-:-:S03]  /*2de0*/  FMUL.FTZ R63, R39, -1.4426950216293334961 ;  /* 0xbfb8aa3b273f7820 */ /* 0x000fc60000410000 */
        /* <DEDUP_REMOVED lines=8> */
[----:B--2---:R-:W2:Y:S01]  /*2e70*/  LDS.U16 R62, [R106] ;  /* 0x000000006a3e7984 */ /* 0x004ea20000000400 */
[----:B------:R3:W2:Y:S01]  /*2e80*/  MUFU.EX2 R158, R63 ;  /* 0x0000003f009e7308 */ /* 0x0006a20000000800 */
[----:B-1----:R-:W-:Y:S02]  /*2e90*/  FADD.FTZ R69, R83, 1 ;  /* 0x3f80000053457421 */ /* 0x002fe40000010000 */
[----:B------:R-:W-:Y:S01]  /*2ea0*/  LDS.U16 R74, [R103+0x6] ;  /* 0x00000600674a7984 */ /* 0x000fe20000000400 */
[----:B0-----:R-:W4:Y:S01]  /*2eb0*/  MUFU.RCP R70, R80 ;  /* 0x0000005000467308 */ /* 0x001f220000001000 */
[----:B------:R-:W-:Y:S02]  /*2ec0*/  FADD.FTZ R66, R82, 1 ;  /* 0x3f80000052427421 */ /* 0x000fe40000010000 */
[----:B------:R-:W-:Y:S04]  /*2ed0*/  LDS.U16 R64, [R104+0x4] ;  /* 0x0000040068407984 */ /* 0x000fe80000000400 */
[----:B---3--:R-:W0:Y:S01]  /*2ee0*/  LDS.U16 R63, [R105+0x2] ;  /* 0x00000200693f7984 */ /* 0x008e220000000400 */
[----:B------:R-:W1:Y:S01]  /*2ef0*/  MUFU.RCP R69, R69 ;  /* 0x0000004500457308 */ /* 0x000e620000001000 */
[----:B------:R-:W-:-:S02]  /*2f00*/  FADD.FTZ R71, R84, 1 ;  /* 0x3f80000054477421 */ /* 0x000fc40000010000 */
[----:B------:R-:W3:Y:S01]  /*2f10*/  LDS.U16 R75, [R102+0x8] ;  /* 0x00000800664b7984 */ /* 0x000ee20000000400 */
[----:B------:R-:W-:Y:S01]  /*2f20*/  FADD.FTZ R73, R87, 1 ;  /* 0x3f80000057497421 */ /* 0x000fe20000010000 */
[----:B------:R-:W-:Y:S02]  /*2f30*/  FADD.FTZ R76, R88, 1 ;  /* 0x3f800000584c7421 */ /* 0x000fe40000010000 */
[----:B------:R-:W3:Y:S01]  /*2f40*/  LDS.U16 R87, [R101+0xa] ;  /* 0x00000a0065577984 */ /* 0x000ee20000000400 */
[----:B------:R-:W0:Y:S01]  /*2f50*/  MUFU.RCP R66, R66 ;  /* 0x0000004200427308 */ /* 0x000e220000001000 */
[----:B----4-:R-:W-:Y:S02]  /*2f60*/  FADD.FTZ R78, -R70, 1 ;  /* 0x3f800000464e7421 */ /* 0x010fe40000010100 */
[----:B------:R-:W4:Y:S01]  /*2f70*/  LDS.U16 R88, [R100+0xc] ;  /* 0x00000c0064587984 */ /* 0x000f220000000400 */
[----:B------:R-:W-:-:S03]  /*2f80*/  FADD.FTZ R72, R85, 1 ;  /* 0x3f80000055487421 */ /* 0x000fc60000010000 */
[----:B------:R-:W4:Y:S01]  /*2f90*/  LDS.U16 R146, [R99+0xe] ;  /* 0x00000e0063927984 */ /* 0x000f220000000400 */
[----:B-1----:R-:W-:Y:S01]  /*2fa0*/  FADD.FTZ R77, -R69, 1 ;  /* 0x3f800000454d7421 */ /* 0x002fe20000010100 */
[----:B------:R-:W1:Y:S02]  /*2fb0*/  MUFU.RCP R71, R71 ;  /* 0x0000004700477308 */ /* 0x000e640000001000 */
[----:B------:R-:W4:Y:S01]  /*2fc0*/  LDS.U16 R150, [R98+0x10] ;  /* 0x0000100062967984 */ /* 0x000f220000000400 */
[----:B------:R-:W-:-:S03]  /*2fd0*/  FFMA.FTZ R83, R28, R77, 1 ;  /* 0x3f8000001c537423 */ /* 0x000fc6000001004d */
[----:B------:R-:W4:Y:S01]  /*2fe0*/  LDS.U16 R151, [R97+0x12] ;  /* 0x0000120061977984 */ /* 0x000f220000000400 */
[----:B--2---:R-:W-:-:S03]  /*2ff0*/  SHF.L.U32 R62, R62, 0x10, RZ ;  /* 0x000000103e3e7819 */ /* 0x004fc600000006ff */
[----:B------:R-:W-:Y:S02]  /*3000*/  LDS.U16 R155, [R94+0x18] ;  /* 0x000018005e9b7984 */ /* 0x000fe40000000400 */
[----:B------:R-:W-:Y:S01]  /*3010*/  FMUL.FTZ R77, R67, R62 ;  /* 0x0000003e434d7220 */ /* 0x000fe20000410000 */
[----:B------:R-:W-:Y:S01]  /*3020*/  FFMA.FTZ R78, R29, R78, 1 ;  /* 0x3f8000001d4e7423 */ /* 0x000fe2000001004e */
[----:B------:R-:W-:Y:S02]  /*3030*/  LDS.U16 R154, [R95+0x16] ;  /* 0x000016005f9a7984 */ /* 0x000fe40000000400 */
[----:B------:R-:W-:Y:S02]  /*3040*/  FMUL.FTZ R77, R70, R77 ;  /* 0x0000004d464d7220 */ /* 0x000fe40000410000 */
[----:B------:R-:W-:Y:S01]  /*3050*/  LDS.U16 R161, [R90+0x1e] ;  /* 0x00001e005aa17984 */ /* 0x000fe20000000400 */
[----:B0-----:R-:W-:Y:S02]  /*3060*/  IMAD.U32 R63, R63, 0x10000, RZ ;  /* 0x000100003f3f7824 */ /* 0x001fe400078e00ff */
[----:B------:R-:W-:Y:S01]  /*3070*/  FADD.FTZ R80, -R66, 1 ;  /* 0x3f80000042507421 */ /* 0x000fe20000010100 */
[----:B------:R-:W-:Y:S01]  /*3080*/  FMUL.FTZ R78, R77, R78 ;  /* 0x0000004e4d4e7220 */ /* 0x000fe20000410000 */
[----:B------:R-:W-:Y:S01]  /*3090*/  FMUL.FTZ R79, R68, R63 ;  /* 0x0000003f444f7220 */ /* 0x000fe20000410000 */
[----:B------:R-:W0:Y:S01]  /*30a0*/  MUFU.RCP R77, R91 ;  /* 0x0000005b004d7308 */ /* 0x000e220000001000 */
[----:B------:R-:W-:Y:S01]  /*30b0*/  FFMA.FTZ R80, R27, R80, 1 ;  /* 0x3f8000001b507423 */ /* 0x000fe20000010050 */
[----:B------:R-:W-:-:S02]  /*30c0*/  IMAD.U32 R74, R74, 0x10000, RZ ;  /* 0x000100004a4a7824 */ /* 0x000fc400078e00ff */
[----:B------:R-:W-:Y:S02]  /*30d0*/  FMUL.FTZ R79, R66, R79 ;  /* 0x0000004f424f7220 */ /* 0x000fe40000410000 */
[----:B------:R-:W-:Y:S02]  /*30e0*/  FMUL.FTZ R84, R89, R74 ;  /* 0x0000004a59547220 */ /* 0x000fe40000410000 */
[----:B------:R-:W-:Y:S01]  /*30f0*/  FMUL.FTZ R81, R79, R80 ;  /* 0x000000504f517220 */ /* 0x000fe20000410000 */
[C---:B-1----:R-:W-:Y:S01]  /*3100*/  FADD.FTZ R79, -R71.reuse, 1 ;  /* 0x3f800000474f7421 */ /* 0x042fe20000010100 */
[----:B------:R-:W1:Y:S01]  /*3110*/  MUFU.RCP R76, R76 ;  /* 0x0000004c004c7308 */ /* 0x000e620000001000 */
[----:B------:R-:W-:Y:S02]  /*3120*/  FMUL.FTZ R84, R71, R84 ;  /* 0x0000005447547220 */ /* 0x000fe40000410000 */
[----:B------:R-:W-:Y:S01]  /*3130*/  FFMA.FTZ R79, R30, R79, 1 ;  /* 0x3f8000001e4f7423 */ /* 0x000fe2000001004f */
[----:B------:R-:W-:-:S04]  /*3140*/  SHF.L.U32 R64, R64, 0x10, RZ ;  /* 0x0000001040407819 */ /* 0x000fc800000006ff */
[----:B------:R-:W2:Y:S01]  /*3150*/  MUFU.RCP R72, R72 ;  /* 0x0000004800487308 */ /* 0x000ea20000001000 */
[----:B------:R-:W-:Y:S01]  /*3160*/  FMUL.FTZ R163, R84, R79 ;  /* 0x0000004f54a37220 */ /* 0x000fe20000410000 */
[----:B------:R-:W-:Y:S01]  /*3170*/  FADD.FTZ R84, R153, 1 ;  /* 0x3f80000099547421 */ /* 0x000fe20000010000 */
[----:B0-----:R-:W-:Y:S01]  /*3180*/  FADD.FTZ R153, -R77, 1 ;  /* 0x3f8000004d997421 */ /* 0x001fe20000010100 */
[----:B------:R-:W-:-:S04]  /*3190*/  FMUL.FTZ R82, R65, R64 ;  /* 0x0000004041527220 */ /* 0x000fc80000410000 */
[----:B------:R-:W0:Y:S01]  /*31a0*/  MUFU.RCP R73, R73 ;  /* 0x0000004900497308 */ /* 0x000e220000001000 */
[----:B------:R-:W-:Y:S01]  /*31b0*/  FMUL.FTZ R82, R69, R82 ;  /* 0x0000005245527220 */ /* 0x000fe20000410000 */
[----:B---3--:R-:W-:Y:S01]  /*31c0*/  SHF.L.U32 R75, R75, 0x10, RZ ;  /* 0x000000104b4b7819 */ /* 0x008fe200000006ff */
[----:B------:R-:W-:Y:S02]  /*31d0*/  FFMA.FTZ R159, R34, R153, 1 ;  /* 0x3f800000229f7423 */ /* 0x000fe40000010099 */
[----:B------:R-:W3:Y:S01]  /*31e0*/  LDS.U16 R153, [R96+0x14] ;  /* 0x0000140060997984 */ /* 0x000ee20000000400 */
[----:B------:R-:W-:Y:S02]  /*31f0*/  IMAD.U32 R85, R40, 0x10000, RZ ;  /* 0x0001000028557824 */ /* 0x000fe400078e00ff */
[----:B------:R-:W-:Y:S01]  /*3200*/  FMUL.FTZ R82, R82, R83 ;  /* 0x0000005352527220 */ /* 0x000fe20000410000 */
[----:B-1----:R-:W-:Y:S01]  /*3210*/  FADD.FTZ R40, -R76, 1 ;  /* 0x3f8000004c287421 */ /* 0x002fe20000010100 */
[----:B------:R-:W-:Y:S01]  /*3220*/  FADD.FTZ R80, R148, 1 ;  /* 0x3f80000094507421 */ /* 0x000fe20000010000 */
[----:B------:R-:W-:Y:S01]  /*3230*/  FMUL.FTZ R83, R86, R75 ;  /* 0x0000004b56537220 */ /* 0x000fe20000410000 */
[----:B--2---:R-:W-:Y:S01]  /*3240*/  FADD.FTZ R148, -R72, 1 ;  /* 0x3f80000048947421 */ /* 0x004fe20000010100 */
[----:B------:R-:W-:Y:S01]  /*3250*/  FFMA.FTZ R157, R5, R40, 1 ;  /* 0x3f800000059d7423 */ /* 0x000fe20000010028 */
[----:B------:R-:W-:Y:S01]  /*3260*/  SHF.L.U32 R79, R42, 0x10, RZ ;  /* 0x000000102a4f7819 */ /* 0x000fe200000006ff */
[----:B------:R-:W-:Y:S01]  /*3270*/  FMUL.FTZ R83, R72, R83 ;  /* 0x0000005348537220 */ /* 0x000fe20000410000 */
[----:B------:R-:W-:Y:S01]  /*3280*/  SHF.L.U32 R40, R87, 0x10, RZ ;  /* 0x0000001057287819 */ /* 0x000fe200000006ff */
[----:B------:R-:W-:Y:S01]  /*3290*/  FFMA.FTZ R148, R31, R148, 1 ;  /* 0x3f8000001f947423 */ /* 0x000fe20000010094 */
[----:B----4-:R-:W-:Y:S01]  /*32a0*/  IMAD.U32 R42, R88, 0x10000, RZ ;  /* 0x00010000582a7824 */ /* 0x010fe200078e00ff */
[----:B------:R-:W1:Y:S01]  /*32b0*/  MUFU.RCP R80, R80 ;  /* 0x0000005000507308 */ /* 0x000e620000001000 */
[----:B0-----:R-:W-:Y:S01]  /*32c0*/  FADD.FTZ R149, -R73, 1 ;  /* 0x3f80000049957421 */ /* 0x001fe20000010100 */
[----:B------:R-:W-:Y:S01]  /*32d0*/  FMUL.FTZ R91, R83, R148 ;  /* 0x00000094535b7220 */ /* 0x000fe20000410000 */
[----:B------:R-:W-:Y:S01]  /*32e0*/  FMUL.FTZ R88, R61, R40 ;  /* 0x000000283d587220 */ /* 0x000fe20000410000 */
[----:B------:R-:W-:Y:S01]  /*32f0*/  FMUL.FTZ R87, R79, R42 ;  /* 0x0000002a4f577220 */ /* 0x000fe20000410000 */
[----:B------:R-:W-:-:S03]  /*3300*/  FFMA.FTZ R149, R4, R149, 1 ;  /* 0x3f80000004957423 */ /* 0x000fc60000010095 */
[----:B------:R0:W2:Y:S01]  /*3310*/  MUFU.RCP R83, R152 ;  /* 0x0000009800537308 */ /* 0x0000a20000001000 */
[----:B------:R-:W-:Y:S01]  /*3320*/  FMUL.FTZ R88, R73, R88 ;  /* 0x0000005849587220 */ /* 0x000fe20000410000 */
[----:B------:R-:W-:Y:S01]  /*3330*/  FMUL.FTZ R148, R76, R87 ;  /* 0x000000574c947220 */ /* 0x000fe20000410000 */
[----:B------:R-:W-:Y:S02]  /*3340*/  SHF.L.U32 R146, R146, 0x10, RZ ;  /* 0x0000001092927819 */ /* 0x000fe400000006ff */
[----:B------:R-:W-:Y:S01]  /*3350*/  FMUL.FTZ R162, R88, R149 ;  /* 0x0000009558a27220 */ /* 0x000fe20000410000 */
[----:B------:R-:W-:Y:S01]  /*3360*/  FMUL.FTZ R164, R148, R157 ;  /* 0x0000009d94a47220 */ /* 0x000fe20000410000 */
[----:B------:R-:W-:Y:S01]  /*3370*/  FADD.FTZ R88, R158, 1 ;  /* 0x3f8000009e587421 */ /* 0x000fe20000010000 */
[----:B------:R-:W4:Y:S01]  /*3380*/  LDS.U16 R157, [R93+0x1a] ;  /* 0x00001a005d9d7984 */ /* 0x000f220000000400 */
[----:B0-----:R-:W-:Y:S01]  /*3390*/  FMUL.FTZ R152, R85, R146 ;  /* 0x0000009255987220 */ /* 0x001fe20000410000 */
[----:B------:R0:W3:Y:S01]  /*33a0*/  MUFU.RCP R87, R156 ;  /* 0x0000009c00577308 */ /* 0x0000e20000001000 */
[----:B------:R-:W-:Y:S01]  /*33b0*/  FADD.FTZ R158, R160, 1 ;  /* 0x3f800000a09e7421 */ /* 0x000fe20000010000 */
[----:B------:R-:W-:Y:S01]  /*33c0*/  SHF.L.U32 R148, R32, 0x10, RZ ;  /* 0x0000001020947819 */ /* 0x000fe200000006ff */
[----:B------:R-:W4:Y:S01]  /*33d0*/  LDS.U16 R160, [R92+0x1c] ;  /* 0x00001c005ca07984 */ /* 0x000f220000000400 */
[----:B------:R-:W-:-:S02]  /*33e0*/  IMAD.U32 R149, R33, 0x10000, RZ ;  /* 0x0001000021957824 */ /* 0x000fc400078e00ff */
[----:B------:R-:W-:Y:S01]  /*33f0*/  FMUL.FTZ R152, R77, R152 ;  /* 0x000000984d987220 */ /* 0x000fe20000410000 */
[----:B------:R-:W-:Y:S01]  /*3400*/  IMAD.U32 R32, R150, 0x10000, RZ ;  /* 0x0001000096207824 */ /* 0x000fe200078e00ff */
[----:B------:R-:W-:Y:S01]  /*3410*/  SHF.L.U32 R33, R151, 0x10, RZ ;  /* 0x0000001097217819 */ /* 0x000fe200000006ff */
[----:B------:R-:W3:Y:S01]  /*3420*/  MUFU.RCP R88, R88 ;  /* 0x0000005800587308 */ /* 0x000ee20000001000 */
[----:B-1----:R-:W-:Y:S01]  /*3430*/  FADD.FTZ R150, -R80, 1 ;  /* 0x3f80000050967421 */ /* 0x002fe20000010100 */
[----:B------:R-:W-:Y:S01]  /*3440*/  FMUL.FTZ R151, R149, R32 ;  /* 0x0000002095977220 */ /* 0x000fe20000410000 */
[----:B------:R-:W-:Y:S01]  /*3450*/  FMUL.FTZ R165, R152, R159 ;  /* 0x0000009f98a57220 */ /* 0x000fe20000410000 */
[----:B--2---:R-:W-:Y:S01]  /*3460*/  FADD.FTZ R159, -R83, 1 ;  /* 0x3f800000539f7421 */ /* 0x004fe20000010100 */
[----:B------:R-:W-:Y:S01]  /*3470*/  FMUL.FTZ R152, R148, R33 ;  /* 0x0000002194987220 */ /* 0x000fe20000410000 */
[----:B------:R-:W-:Y:S02]  /*3480*/  FFMA.FTZ R150, R35, R150, 1 ;  /* 0x3f80000023967423 */ /* 0x000fe40000010096 */
[----:B------:R-:W1:Y:S01]  /*3490*/  MUFU.EX2 R2, R2 ;  /* 0x0000000200027308 */ /* 0x000e620000000800 */
[----:B------:R-:W-:-:S03]  /*34a0*/  FMUL.FTZ R151, R80, R151 ;  /* 0x0000009750977220 */ /* 0x000fc60000410000 */
[----:B------:R-:W2:Y:S01]  /*34b0*/  MUFU.RCP R84, R84 ;  /* 0x0000005400547308 */ /* 0x000ea20000001000 */
[----:B------:R-:W-:Y:S01]  /*34c0*/  FFMA.FTZ R159, R36, R159, 1 ;  /* 0x3f800000249f7423 */ /* 0x000fe2000001009f */
[----:B0-----:R-:W-:Y:S01]  /*34d0*/  FMUL.FTZ R156, R83, R152 ;  /* 0x00000098539c7220 */ /* 0x001fe20000410000 */
[----:B------:R-:W-:-:S05]  /*34e0*/  FMUL.FTZ R166, R151, R150 ;  /* 0x0000009697a67220 */ /* 0x000fca0000410000 */
[----:B------:R-:W0:Y:S01]  /*34f0*/  MUFU.EX2 R3, R3 ;  /* 0x0000000300037308 */ /* 0x000e220000000800 */
[----:B------:R-:W-:Y:S02]  /*3500*/  IMAD.U32 R150, R24, 0x10000, RZ ;  /* 0x0001000018967824 */ /* 0x000fe400078e00ff */
[----:B------:R-:W-:Y:S01]  /*3510*/  FMUL.FTZ R167, R156, R159 ;  /* 0x0000009f9ca77220 */ /* 0x000fe20000410000 */
[----:B---3--:R-:W-:Y:S01]  /*3520*/  SHF.L.U32 R24, R153, 0x10, RZ ;  /* 0x0000001099187819 */ /* 0x008fe200000006ff */
[----:B------:R-:W-:Y:S01]  /*3530*/  FADD.FTZ R159, -R87, 1 ;  /* 0x3f800000579f7421 */ /* 0x000fe20000010100 */
[----:B------:R-:W-:Y:S01]  /*3540*/  SHF.L.U32 R153, R155, 0x10, RZ ;  /* 0x000000109b997819 */ /* 0x000fe200000006ff */
[----:B------:R3:W4:Y:S01]  /*3550*/  MUFU.RCP R152, R158 ;  /* 0x0000009e00987308 */ /* 0x0007220000001000 */
[----:B------:R-:W-:Y:S02]  /*3560*/  IMAD.U32 R151, R26, 0x10000, RZ ;  /* 0x000100001a977824 */ /* 0x000fe400078e00ff */
[----:B------:R-:W-:Y:S01]  /*3570*/  FFMA.FTZ R155, R38, R159, 1 ;  /* 0x3f800000269b7423 */ /* 0x000fe2000001009f */
[----:B-1----:R-:W-:Y:S01]  /*3580*/  FADD.FTZ R156, R2, 1 ;  /* 0x3f800000029c7421 */ /* 0x002fe20000010000 */
[----:B------:R-:W-:Y:S01]  /*3590*/  SHF.L.U32 R26, R25, 0x10, RZ ;  /* 0x00000010191a7819 */ /* 0x000fe200000006ff */
[----:B------:R-:W-:Y:S01]  /*35a0*/  FMUL.FTZ R159, R150, R153 ;  /* 0x00000099969f7220 */ /* 0x000fe20000410000 */
[----:B------:R-:W-:-:S02]  /*35b0*/  IMAD.U32 R25, R154, 0x10000, RZ ;  /* 0x000100009a197824 */ /* 0x000fc400078e00ff */
[----:B---3--:R-:W-:Y:S01]  /*35c0*/  FADD.FTZ R158, -R88, 1 ;  /* 0x3f800000589e7421 */ /* 0x008fe20000010100 */
[----:B0-----:R-:W-:Y:S01]  /*35d0*/  FADD.FTZ R168, R3, 1 ;  /* 0x3f80000003a87421 */ /* 0x001fe20000010000 */
[----:B--2---:R-:W-:Y:S01]  /*35e0*/  FADD.FTZ R2, -R84, 1 ;  /* 0x3f80000054027421 */ /* 0x004fe20000010100 */
[----:B------:R-:W-:Y:S01]  /*35f0*/  FMUL.FTZ R3, R151, R24 ;  /* 0x0000001897037220 */ /* 0x000fe20000410000 */
[----:B------:R-:W-:Y:S01]  /*3600*/  FFMA.FTZ R169, R39, R158, 1 ;  /* 0x3f80000027a97423 */ /* 0x000fe2000001009e */
[----:B------:R-:W-:Y:S01]  /*3610*/  FMUL.FTZ R154, R26, R25 ;  /* 0x000000191a9a7220 */ /* 0x000fe20000410000 */
[----:B------:R-:W-:Y:S01]  /*3620*/  FMUL.FTZ R158, R88, R159 ;  /* 0x0000009f589e7220 */ /* 0x000fe20000410000 */
[----:B------:R-:W0:Y:S01]  /*3630*/  MUFU.RCP R156, R156 ;  /* 0x0000009c009c7308 */ /* 0x000e220000001000 */
[----:B------:R-:W-:Y:S01]  /*3640*/  FFMA.FTZ R2, R37, R2, 1 ;  /* 0x3f80000025027423 */ /* 0x000fe20000010002 */
[----:B------:R-:W-:Y:S01]  /*3650*/  FMUL.FTZ R3, R84, R3 ;  /* 0x0000000354037220 */ /* 0x000fe20000410000 */
[----:B------:R-:W-:-:S05]  /*3660*/  FMUL.FTZ R154, R87, R154 ;  /* 0x0000009a579a7220 */ /* 0x000fca0000410000 */
[----:B------:R-:W1:Y:S01]  /*3670*/  MUFU.RCP R159, R168 ;  /* 0x000000a8009f7308 */ /* 0x000e620000001000 */
[----:B------:R-:W-:Y:S01]  /*3680*/  FMUL.FTZ R2, R3, R2 ;  /* 0x0000000203027220 */ /* 0x000fe20000410000 */
[----:B------:R-:W-:Y:S01]  /*3690*/  FMUL.FTZ R3, R154, R155 ;  /* 0x0000009b9a037220 */ /* 0x000fe20000410000 */
[----:B------:R-:W-:Y:S01]  /*36a0*/  FMUL.FTZ R169, R158, R169 ;  /* 0x000000a99ea97220 */ /* 0x000fe20000410000 */
[----:B----4-:R-:W-:Y:S01]  /*36b0*/  FADD.FTZ R154, -R152, 1 ;  /* 0x3f800000989a7421 */ /* 0x010fe20000010100 */
[----:B------:R-:W-:Y:S01]  /*36c0*/  IMAD.U32 R158, R7, 0x10000, RZ ;  /* 0x00010000079e7824 */ /* 0x000fe200078e00ff */
[----:B------:R-:W-:Y:S01]  /*36d0*/  SHF.L.U32 R7, R157, 0x10, RZ ;  /* 0x000000109d077819 */ /* 0x000fe200000006ff */
[----:B------:R-:W-:Y:S02]  /*36e0*/  IMAD.U32 R157, R0, 0x10000, RZ ;  /* 0x00010000009d7824 */ /* 0x000fe400078e00ff */
[----:B------:R-:W-:Y:S01]  /*36f0*/  FFMA.FTZ R0, R41, R154, 1 ;  /* 0x3f80000029007423 */ /* 0x000fe2000001009a */
[----:B------:R-:W-:Y:S01]  /*3700*/  IMAD.U32 R155, R6, 0x10000, RZ ;  /* 0x00010000069b7824 */ /* 0x000fe200078e00ff */
[----:B------:R-:W-:-:S02]  /*3710*/  SHF.L.U32 R6, R160, 0x10, RZ ;  /* 0x00000010a0067819 */ /* 0x000fc400000006ff */
[----:B------:R-:W-:Y:S01]  /*3720*/  SHF.L.U32 R154, R161, 0x10, RZ ;  /* 0x00000010a19a7819 */ /* 0x000fe200000006ff */
[----:B------:R-:W-:Y:S01]  /*3730*/  FMUL.FTZ R171, R158, R7 ;  /* 0x000000079eab7220 */ /* 0x000fe20000410000 */
[----:B------:R-:W-:Y:S01]  /*3740*/  F2FP.BF16.F32.PACK_AB R78, R81, R78 ;  /* 0x0000004e514e723e */ /* 0x000fe200000010ff */
[----:B------:R-:W-:Y:S01]  /*3750*/  BAR.SYNC.DEFER_BLOCKING 0x0 ;  /* 0x0000000000007b1d */ /* 0x000fe20000010000 */
[----:B0-----:R-:W-:Y:S01]  /*3760*/  FADD.FTZ R160, -R156, 1 ;  /* 0x3f8000009ca07421 */ /* 0x001fe20000010100 */
[----:B------:R-:W-:Y:S01]  /*3770*/  FMUL.FTZ R173, R155, R6 ;  /* 0x000000069bad7220 */ /* 0x000fe20000410000 */
[----:B-1----:R-:W-:Y:S01]  /*3780*/  FADD.FTZ R161, -R159, 1 ;  /* 0x3f8000009fa17421 */ /* 0x002fe20000010100 */
[----:B------:R-:W-:Y:S01]  /*3790*/  FMUL.FTZ R168, R157, R154 ;  /* 0x0000009a9da87220 */ /* 0x000fe20000410000 */
[----:B------:R-:W-:Y:S01]  /*37a0*/  F2FP.BF16.F32.PACK_AB R82, R163, R82 ;  /* 0x00000052a352723e */ /* 0x000fe200000010ff */
[----:B------:R-:W-:Y:S01]  /*37b0*/  FMUL.FTZ R171, R152, R171 ;  /* 0x000000ab98ab7220 */ /* 0x000fe20000410000 */
[----:B------:R-:W-:Y:S01]  /*37c0*/  PRMT R81, R78, 0x7632, R81 ;  /* 0x000076324e517816 */ /* 0x000fe20000000051 */
[----:B------:R-:W-:Y:S01]  /*37d0*/  FFMA.FTZ R160, R43, R160, 1 ;  /* 0x3f8000002ba07423 */ /* 0x000fe200000100a0 */
[----:B------:R-:W-:Y:S01]  /*37e0*/  F2FP.BF16.F32.PACK_AB R91, R162, R91 ;  /* 0x0000005ba25b723e */ /* 0x000fe200000010ff */
[----:B------:R-:W-:Y:S01]  /*37f0*/  FMUL.FTZ R173, R156, R173 ;  /* 0x000000ad9cad7220 */ /* 0x000fe20000410000 */
[----:B------:R-:W-:Y:S01]  /*3800*/  FFMA.FTZ R161, R60, R161, 1 ;  /* 0x3f8000003ca17423 */ /* 0x000fe200000100a1 */
[----:B------:R-:W-:Y:S01]  /*3810*/  FMUL.FTZ R168, R159, R168 ;  /* 0x000000a89fa87220 */ /* 0x000fe20000410000 */
[----:B------:R-:W-:Y:S01]  /*3820*/  PRMT R162, R82, 0x7632, R162 ;  /* 0x0000763252a27816 */ /* 0x000fe200000000a2 */
[----:B------:R-:W-:Y:S01]  /*3830*/  FMUL.FTZ R0, R171, R0 ;  /* 0x00000000ab007220 */ /* 0x000fe20000410000 */
[----:B------:R-:W-:Y:S01]  /*3840*/  F2FP.BF16.F32.PACK_AB R164, R165, R164 ;  /* 0x000000a4a5a4723e */ /* 0x000fe200000010ff */
[----:B------:R-:W-:Y:S01]  /*3850*/  FMUL.FTZ R160, R173, R160 ;  /* 0x000000a0ada07220 */ /* 0x000fe20000410000 */
[----:B------:R-:W-:Y:S01]  /*3860*/  PRMT R163, R91, 0x7632, R163 ;  /* 0x000076325ba37816 */ /* 0x000fe200000000a3 */
[----:B------:R-:W-:Y:S01]  /*3870*/  FMUL.FTZ R161, R168, R161 ;  /* 0x000000a1a8a17220 */ /* 0x000fe20000410000 */
[----:B------:R-:W-:-:S02]  /*3880*/  F2FP.BF16.F32.PACK_AB R166, R167, R166 ;  /* 0x000000a6a7a6723e */ /* 0x000fc400000010ff */
[----:B------:R-:W-:Y:S01]  /*3890*/  F2FP.BF16.F32.PACK_AB R2, R3, R2 ;  /* 0x000000020302723e */ /* 0x000fe200000010ff */
[----:B------:R0:W-:Y:S01]  /*38a0*/  STS.U16 [R106], R78 ;  /* 0x0000004e6a007388 */ /* 0x0001e20000000400 */
[----:B------:R-:W-:-:S03]  /*38b0*/  PRMT R3, R166, 0x7632, R3 ;  /* 0x00007632a6037816 */ /* 0x000fc60000000003 */
[----:B------:R1:W-:Y:S01]  /*38c0*/  STS.U16 [R105+0x2], R81 ;  /* 0x0000025169007388 */ /* 0x0003e20000000400 */
[----:B------:R-:W-:-:S03]  /*38d0*/  F2FP.BF16.F32.PACK_AB R0, R0, R169 ;  /* 0x000000a90000723e */ /* 0x000fc600000010ff */
[----:B------:R2:W-:Y:S01]  /*38e0*/  STS.U16 [R104+0x4], R82 ;  /* 0x0000045268007388 */ /* 0x0005e20000000400 */
[----:B0-----:R-:W-:-:S03]  /*38f0*/  PRMT R78, R164, 0x7632, R78 ;  /* 0x00007632a44e7816 */ /* 0x001fc6000000004e */
[----:B------:R-:W-:Y:S01]  /*3900*/  STS.U16 [R103+0x6], R162 ;  /* 0x000006a267007388 */ /* 0x000fe20000000400 */
[----:B------:R-:W-:-:S03]  /*3910*/  ISETP.NE.AND P5, PT, R143, RZ, PT ;  /* 0x000000ff8f00720c */ /* 0x000fc60003fa5270 */
[----:B------:R-:W-:Y:S01]  /*3920*/  STS.U16 [R102+0x8], R91 ;  /* 0x0000085b66007388 */ /* 0x000fe20000000400 */
[----:B-1----:R-:W-:Y:S02]  /*3930*/  PRMT R81, R2, 0x7632, R81 ;  /* 0x0000763202517816 */ /* 0x002fe40000000051 */
[----:B------:R-:W-:Y:S01]  /*3940*/  F2FP.BF16.F32.PACK_AB R160, R161, R160 ;  /* 0x000000a0a1a0723e */ /* 0x000fe200000010ff */
[----:B------:R-:W-:Y:S01]  /*3950*/  STS.U16 [R101+0xa], R163 ;  /* 0x00000aa365007388 */ /* 0x000fe20000000400 */
[----:B--2---:R-:W-:-:S03]  /*3960*/  PRMT R82, R0, 0x7632, R82 ;  /* 0x0000763200527816 */ /* 0x004fc60000000052 */
        /* <DEDUP_REMOVED lines=8> */
[----:B0-----:R-:W-:-:S03]  /*39f0*/  IMAD.U32 R2, RZ, RZ, UR50 ;  /* 0x00000032ff027e24 */ /* 0x001fc6000f8e00ff */
        /* <DEDUP_REMOVED lines=28> */
[----:B------:R-:W-:-:S04]  /*3bc0*/  IADD3 R3, P0, PT, R141, UR8, RZ ;  /* 0x000000088d037c10 */ /* 0x000fc8000ff1e0ff */
[----:B0-----:R-:W-:Y:S02]  /*3bd0*/  IADD3.X R78, PT, PT, RZ, UR9, RZ, P0, !PT ;  /* 0x00000009ff4e7c10 */ /* 0x001fe400087fe4ff */
        /* <DEDUP_REMOVED lines=92> */
[----:B------:R-:W0:Y:S01]  /*41a0*/  LDCU.128 UR8, c[0x0][0x430] ;  /* 0x00008600ff0877ac */ /* 0x000e220008000c00 */
[----:B------:R-:W-:Y:S01]  /*41b0*/  STS.U16 [R106], R29 ;  /* 0x0000001d6a007388 */ /* 0x000fe20000000400 */
[----:B------:R-:W-:-:S02]  /*41c0*/  PRMT R27, R4, 0x7632, R27 ;  /* 0x00007632041b7816 */ /* 0x000fc4000000001b */
[----:B------:R-:W-:Y:S01]  /*41d0*/  F2FP.BF16.F32.PACK_AB R32, R33, R32 ;  /* 0x000000202120723e */ /* 0x000fe200000010ff */
[----:B------:R1:W-:Y:S01]  /*41e0*/  STS.U16 [R105+0x2], R7 ;  /* 0x0000020769007388 */ /* 0x0003e20000000400 */
[----:B------:R-:W-:Y:S02]  /*41f0*/  F2FP.BF16.F32.PACK_AB R24, R25, R24 ;  /* 0x000000181918723e */ /* 0x000fe400000010ff */
[----:B------:R-:W-:Y:S01]  /*4200*/  PRMT R25, R32, 0x7632, R25 ;  /* 0x0000763220197816 */ /* 0x000fe20000000019 */
[----:B------:R2:W-:Y:S01]  /*4210*/  STS.U16 [R104+0x4], R28 ;  /* 0x0000041c68007388 */ /* 0x0005e20000000400 */
[----:B------:R-:W-:Y:S02]  /*4220*/  F2FP.BF16.F32.PACK_AB R2, R2, R39 ;  /* 0x000000270202723e */ /* 0x000fe400000010ff */
[----:B------:R-:W-:Y:S01]  /*4230*/  F2FP.BF16.F32.PACK_AB R3, R3, R6 ;  /* 0x000000060303723e */ /* 0x000fe200000010ff */
[----:B------:R3:W-:Y:S01]  /*4240*/  STS.U16 [R103+0x6], R26 ;  /* 0x0000061a67007388 */ /* 0x0007e20000000400 */
[----:B------:R-:W-:-:S02]  /*4250*/  PRMT R6, R2, 0x7632, R6 ;  /* 0x0000763202067816 */ /* 0x000fc40000000006 */
[----:B-1----:R-:W-:Y:S01]  /*4260*/  PRMT R7, R5, 0x7632, R7 ;  /* 0x0000763205077816 */ /* 0x002fe20000000007 */
[----:B------:R1:W-:Y:S01]  /*4270*/  STS.U16 [R102+0x8], R4 ;  /* 0x0000080466007388 */ /* 0x0003e20000000400 */
[----:B0-----:R-:W-:Y:S01]  /*4280*/  UIMAD.WIDE.U32 UR14, UR33, UR8, UR6 ;  /* 0x00000008210e72a5 */ /* 0x001fe2000f8e0006 */
[----:B--2---:R-:W-:Y:S02]  /*4290*/  PRMT R28, R3, 0x7632, R28 ;  /* 0x00007632031c7816 */ /* 0x004fe4000000001c */
[----:B------:R-:W-:Y:S01]  /*42a0*/  STS.U16 [R101+0xa], R27 ;  /* 0x00000a1b65007388 */ /* 0x000fe20000000400 */
[----:B------:R-:W-:Y:S01]  /*42b0*/  UIMAD UR9, UR33, UR9, UR15 ;  /* 0x00000009210972a4 */ /* 0x000fe2000f8e020f */
[C---:B---3--:R-:W-:Y:S02]  /*42c0*/  PRMT R26, R24.reuse, 0x7610, R26 ;  /* 0x00007610181a7816 */ /* 0x048fe4000000001a */
[----:B------:R-:W-:Y:S01]  /*42d0*/  STS.U16 [R100+0xc], R5 ;  /* 0x00000c0564007388 */ /* 0x000fe20000000400 */
[----:B------:R-:W-:Y:S01]  /*42e0*/  UMOV UR8, UR14 ;  /* 0x0000000e00087c82 */ /* 0x000fe20008000000 */
[----:B-1----:R-:W-:Y:S01]  /*42f0*/  PRMT R4, R24, 0x7632, R4 ;  /* 0x0000763218047816 */ /* 0x002fe20000000004 */
[----:B------:R-:W-:Y:S01]  /*4300*/  IMAD.U32 R24, RZ, RZ, UR50 ;  /* 0x00000032ff187e24 */ /* 0x000fe2000f8e00ff */
[----:B------:R-:W-:Y:S01]  /*4310*/  STS.U16 [R99+0xe], R7 ;  /* 0x00000e0763007388 */ /* 0x000fe20000000400 */
[----:B------:R-:W-:-:S03]  /*4320*/  UIMAD.WIDE.U32 UR8, UR16, UR10, UR8 ;  /* 0x0000000a100872a5 */ /* 0x000fc6000f8e0008 */
[----:B------:R-:W-:Y:S01]  /*4330*/  STS.U16 [R98+0x10], R32 ;  /* 0x0000102062007388 */ /* 0x000fe20000000400 */
[----:B------:R-:W-:-:S03]  /*4340*/  UIMAD UR11, UR16, UR11, UR9 ;  /* 0x0000000b100b72a4 */ /* 0x000fc6000f8e0209 */
        /* <DEDUP_REMOVED lines=8> */
[----:B------:R-:W-:Y:S01]  /*43d0*/  LDS.U16 R5, [R122] ;  /* 0x000000007a057984 */ /* 0x000fe20000000400 */
[----:B0-----:R-:W-:-:S03]  /*43e0*/  IADD3 R3, P0, PT, R141, UR8, RZ ;  /* 0x000000088d037c10 */ /* 0x001fc6000ff1e0ff */
[----:B------:R-:W-:Y:S01]  /*43f0*/  LDS.U16 R7, [R121+0x40] ;  /* 0x0000400079077984 */ /* 0x000fe20000000400 */
[----:B------:R-:W-:Y:S02]  /*4400*/  IADD3.X R6, PT, PT, RZ, UR11, RZ, P0, !PT ;  /* 0x0000000bff067c10 */ /* 0x000fe400087fe4ff */
[C---:B------:R-:W-:Y:S01]  /*4410*/  LEA R2, P4, R3.reuse, UR36, 0x1 ;  /* 0x0000002403027c11 */ /* 0x040fe2000f8808ff */
        /* <DEDUP_REMOVED lines=50> */
.L_x_4164:
[----:B------:R-:W-:Y:S01]  /*4740*/  IMAD.U32 R59, R59, 0x10000, RZ ;  /* 0x000100003b3b7824 */ /* 0x000fe200078e00ff */
        /* <DEDUP_REMOVED lines=8> */
[----:B------:R-:W-:Y:S01]  /*47d0*/  IMAD.U32 R53, R53, 0x10000, RZ ;  /* 0x0001000035357824 */ /* 0x000fe200078e00ff */
[----:B------:R-:W-:Y:S01]  /*47e0*/  SHF.L.U32 R52, R52, 0x10, RZ ;  /* 0x0000001034347819 */ /* 0x000fe200000006ff */
[----:B-----5:R-:W-:Y:S01]  /*47f0*/  FADD.FTZ R40, R21, R142 ;  /* 0x0000008e15287221 */ /* 0x020fe20000010000 */
[----:B------:R-:W-:Y:S01]  /*4800*/  FFMA.FTZ R2, R88, R57, R7 ;  /* 0x0000003958027223 */ /* 0x000fe20000010007 */
[----:B------:R-:W-:Y:S01]  /*4810*/  IMAD.U32 R3, R12, 0x10000, RZ ;  /* 0x000100000c037824 */ /* 0x000fe200078e00ff */
[----:B------:R-:W-:Y:S01]  /*4820*/  SHF.L.U32 R50, R50, 0x10, RZ ;  /* 0x0000001032327819 */ /* 0x000fe200000006ff */
[----:B------:R-:W-:-:S02]  /*4830*/  IMAD.U32 R51, R51, 0x10000, RZ ;  /* 0x0001000033337824 */ /* 0x000fc400078e00ff */
[----:B------:R-:W-:Y:S01]  /*4840*/  FFMA.FTZ R29, R89, R56, R2 ;  /* 0x00000038591d7223 */ /* 0x000fe20000010002 */
[----:B------:R-:W-:Y:S01]  /*4850*/  FADD.FTZ R38, R3, R142 ;  /* 0x0000008e03267221 */ /* 0x000fe20000010000 */
[----:B------:R-:W-:Y:S01]  /*4860*/  IMAD.U32 R49, R49, 0x10000, RZ ;  /* 0x0001000031317824 */ /* 0x000fe200078e00ff */
[----:B------:R-:W-:Y:S01]  /*4870*/  SHF.L.U32 R48, R48, 0x10, RZ ;  /* 0x0000001030307819 */ /* 0x000fe200000006ff */
[----:B------:R-:W-:Y:S01]  /*4880*/  FFMA.FTZ R2, R86, R55, R29 ;  /* 0x0000003756027223 */ /* 0x000fe2000001001d */
[----:B------:R-:W-:Y:S01]  /*4890*/  BAR.SYNC.DEFER_BLOCKING 0x0 ;  /* 0x0000000000007b1d */ /* 0x000fe20000010000 */
[----:B------:R-:W-:Y:S01]  /*48a0*/  IMAD.U32 R47, R47, 0x10000, RZ ;  /* 0x000100002f2f7824 */ /* 0x000fe200078e00ff */
[----:B------:R-:W-:Y:S01]  /*48b0*/  SHF.L.U32 R46, R46, 0x10, RZ ;  /* 0x000000102e2e7819 */ /* 0x000fe200000006ff */
[----:B------:R-:W-:Y:S01]  /*48c0*/  FFMA.FTZ R21, R87, R54, R2 ;  /* 0x0000003657157223 */ /* 0x000fe20000010002 */
[----:B------:R-:W-:Y:S01]  /*48d0*/  UISETP.GE.AND UP0, UPT, UR38, 0x1, UPT ;  /* 0x000000012600788c */ /* 0x000fe2000bf06270 */
        /* <DEDUP_REMOVED lines=19> */
[----:B------:R-:W-:-:S02]  /*4a10*/  IMAD.U32 R5, R10, 0x10000, RZ ;  /* 0x000100000a057824 */ /* 0x000fc400078e00ff */
[----:B------:R-:W-:Y:S01]  /*4a20*/  FADD.FTZ R42, R23, R142 ;  /* 0x0000008e172a7221 */ /* 0x000fe20000010000 */
[----:B------:R-:W-:Y:S02]  /*4a30*/  IMAD.U32 R7, R18, 0x10000, RZ ;  /* 0x0001000012077824 */ /* 0x000fe400078e00ff */
        /* <DEDUP_REMOVED lines=16> */
[----:B------:R-:W-:-:S02]  /*4b40*/  CS2R R62, SRZ ;  /* 0x00000000003e7805 */ /* 0x000fc4000001ff00 */
[----:B------:R-:W-:Y:S01]  /*4b50*/  CS2R R60, SRZ ;  /* 0x00000000003c7805 */ /* 0x000fe2000001ff00 */
        /* <DEDUP_REMOVED lines=30> */
[----:B------:R-:W1:Y:S03]  /*4d40*/  LDCU UR51, c[0x0][0x394] ;  /* 0x00007280ff3377ac */ /* 0x000e660008000800 */
[----:B------:R-:W-:Y:S01]  /*4d50*/  PLOP3.LUT P1, PT, PT, PT, UP0, 0x80, 0x8 ;  /* 0x000000000008781c */ /* 0x000fe20003f2f008 */
[----:B------:R-:W2:Y:S03]  /*4d60*/  LDCU UR52, c[0x0][0x38c] ;  /* 0x00007180ff3477ac */ /* 0x000ea60008000800 */
[----:B------:R-:W-:Y:S01]  /*4d70*/  ISETP.EQ.AND P1, PT, R201, RZ, P1 ;  /* 0x000000ffc900720c */ /* 0x000fe20000f22270 */
[----:B------:R-:W3:Y:S01]  /*4d80*/  LDCU UR9, c[0x0][0x388] ;  /* 0x00007100ff0977ac */ /* 0x000ee20008000800 */
[----:B------:R-:W-:Y:S01]  /*4d90*/  @P0 LOP3.LUT R200, R200, 0x4, RZ, 0xfc, !PT ;  /* 0x00000004c8c80812 */ /* 0x000fe200078efcff */
        /* <DEDUP_REMOVED lines=9> */
.L_x_4210:
[----:B0-----:R-:W-:Y:S01]  /*4e30*/  MOV R5, UR38 ;  /* 0x0000002600057c02 */ /* 0x001fe20008000f00 */
[----:B---3--:R-:W-:Y:S01]  /*4e40*/  IMAD.MOV.U32 R3, RZ, RZ, RZ ;  /* 0x000000ffff037224 */ /* 0x008fe200078e00ff */
[----:B------:R-:W-:Y:S01]  /*4e50*/  MOV R2, R141 ;  /* 0x0000008d00027202 */ /* 0x000fe20000000f00 */
[----:B------:R-:W-:Y:S01]  /*4e60*/  IMAD.U32 R7, RZ, RZ, UR39 ;  /* 0x00000027ff077e24 */ /* 0x000fe2000f8e00ff */
[----:B------:R-:W-:Y:S02]  /*4e70*/  LOP3.LUT P6, RZ, R200, 0x4, RZ, 0xc0, !PT ;  /* 0x00000004c8ff7812 */ /* 0x000fe400078cc0ff */
[----:B------:R-:W-:Y:S01]  /*4e80*/  ISETP.GE.AND P2, PT, R137, UR50, PT ;  /* 0x0000003289007c0c */ /* 0x000fe2000bf46270 */
[----:B------:R-:W-:Y:S01]  /*4e90*/  IMAD.WIDE.U32 R2, R5, UR8, R2 ;  /* 0x0000000805027c25 */ /* 0x000fe2000f8e0002 */
[----:B------:R-:W-:Y:S02]  /*4ea0*/  ISETP.GE.AND P0, PT, R138, UR50, PT ;  /* 0x000000328a007c0c */ /* 0x000fe4000bf06270 */
[----:B------:R-:W-:Y:S01]  /*4eb0*/  ISETP.GE.AND P4, PT, R135, UR50, PT ;  /* 0x0000003287007c0c */ /* 0x000fe2000bf86270 */
[----:B------:R-:W-:Y:S01]  /*4ec0*/  IMAD R3, R7, UR8, R3 ;  /* 0x0000000807037c24 */ /* 0x000fe2000f8e0203 */
[----:B------:R-:W-:-:S02]  /*4ed0*/  LEA R4, P3, R2, UR32, 0x1 ;  /* 0x0000002002047c11 */ /* 0x000fc4000f8608ff */
[----:B------:R-:W-:Y:S02]  /*4ee0*/  ISETP.GE.AND P5, PT, R134, UR50, PT ;  /* 0x0000003286007c0c */ /* 0x000fe4000bfa6270 */
        /* <DEDUP_REMOVED lines=8> */
[----:B------:R-:W-:Y:S01]  /*4f70*/  HFMA2 R7, -RZ, RZ, 0, 0 ;  /* 0x00000000ff077431 */ /* 0x000fe200000001ff */
[----:B------:R-:W-:-:S02]  /*4f80*/  MOV R149, RZ ;  /* 0x000000ff00957202 */ /* 0x000fc40000000f00 */
[----:B-----5:R-:W-:Y:S01]  /*4f90*/  @!P6 PRMT R7, R11, 0x5410, RZ ;  /* 0x000054100b07e816 */ /* 0x020fe200000000ff */
[----:B------:R-:W-:Y:S01]  /*4fa0*/  IMAD.MOV.U32 R11, RZ, RZ, RZ ;  /* 0x000000ffff0b7224 */ /* 0x000fe200078e00ff */
        /* <DEDUP_REMOVED lines=15> */
[----:B------:R-:W-:-:S02]  /*50a0*/  IMAD.MOV.U32 R151, RZ, RZ, RZ ;  /* 0x000000ffff977224 */ /* 0x000fc400078e00ff */
[----:B------:R-:W-:Y:S01]  /*50b0*/  HFMA2 R153, -RZ, RZ, 0, 0 ;  /* 0x00000000ff997431 */ /* 0x000fe200000001ff */
[----:B------:R-:W-:Y:S02]  /*50c0*/  MOV R155, RZ ;  /* 0x000000ff009b7202 */ /* 0x000fe40000000f00 */
[----:B--2---:R-:W-:Y:S02]  /*50d0*/  @!P0 PRMT R151, R146, 0x5410, RZ ;  /* 0x0000541092978816 */ /* 0x004fe400000000ff */
[----:B---3--:R-:W-:Y:S02]  /*50e0*/  @!P3 PRMT R153, R3, 0x5410, RZ ;  /* 0x000054100399b816 */ /* 0x008fe400000000ff */
[----:B----4-:R-:W-:Y:S02]  /*50f0*/  @!P2 PRMT R151, R151, 0x5410, R2 ;  /* 0x000054109797a816 */ /* 0x010fe40000000002 */
[----:B------:R-:W-:Y:S02]  /*5100*/  ISETP.GE.AND P2, PT, R127, UR50, PT ;  /* 0x000000327f007c0c */ /* 0x000fe4000bf46270 */
[----:B-----5:R-:W-:-:S02]  /*5110*/  @!P4 PRMT R153, R153, 0x5410, R6 ;  /* 0x000054109999c816 */ /* 0x020fc40000000006 */
[----:B------:R-:W-:Y:S02]  /*5120*/  ISETP.GE.AND P0, PT, R128, UR50, PT ;  /* 0x0000003280007c0c */ /* 0x000fe4000bf06270 */
[----:B------:R-:W-:Y:S02]  /*5130*/  ISETP.GE.AND P4, PT, R125, UR50, PT ;  /* 0x000000327d007c0c */ /* 0x000fe4000bf86270 */
[----:B------:R-:W-:Y:S02]  /*5140*/  ISETP.GE.AND P3, PT, R126, UR50, PT ;  /* 0x000000327e007c0c */ /* 0x000fe4000bf66270 */
[----:B------:R-:W-:Y:S02]  /*5150*/  @!P5 PRMT R155, R10, 0x5410, RZ ;  /* 0x000054100a9bd816 */ /* 0x000fe400000000ff */
[----:B------:R-:W-:Y:S01]  /*5160*/  ISETP.GE.AND P5, PT, R124, UR50, PT ;  /* 0x000000327c007c0c */ /* 0x000fe2000bfa6270 */
[----:B------:R-:W2:Y:S04]  /*5170*/  @!P2 LDG.E.U16 R10, desc[UR34][R4.64+0x300] ;  /* 0x00030022040aa981 */ /* 0x000ea8000c1e1500 */
        /* <DEDUP_REMOVED lines=12> */
[----:B-1----:R1:W5:Y:S01]  /*5240*/  LDG.E R146, desc[UR34][R2.64] ;  /* 0x0000002202927981 */ /* 0x002362000c1e1900 */
[----:B0-----:R-:W-:Y:S01]  /*5250*/  PRMT R5, R11, 0x7632, R5 ;  /* 0x000076320b057816 */ /* 0x001fe20000000005 */
[----:B------:R-:W-:Y:S01]  /*5260*/  UMOV UR10, UR20 ;  /* 0x00000014000a7c82 */ /* 0x000fe20008000000 */
[----:B------:R-:W-:Y:S01]  /*5270*/  UMOV UR11, UR25 ;  /* 0x00000019000b7c82 */ /* 0x000fe20008000000 */
[----:B------:R0:W-:Y:S01]  /*5280*/  STS.U16 [R122], R7 ;  /* 0x000000077a007388 */ /* 0x0001e20000000400 */
[----:B-1----:R-:W-:Y:S01]  /*5290*/  PRMT R3, R7, 0x7632, R3 ;  /* 0x0000763207037816 */ /* 0x002fe20000000003 */
[----:B------:R-:W-:-:S04]  /*52a0*/  UIMAD.WIDE.U32 UR10, UR8, UR42, UR10 ;  /* 0x0000002a080a72a5 */ /* 0x000fc8000f8e000a */
[----:B------:R-:W-:Y:S01]  /*52b0*/  STS.U16 [R121+0x40], R3 ;  /* 0x0000400379007388 */ /* 0x000fe20000000400 */
[----:B------:R-:W-:-:S03]  /*52c0*/  PRMT R4, R149, 0x7632, R4 ;  /* 0x0000763295047816 */ /* 0x000fc60000000004 */
[----:B------:R-:W-:Y:S01]  /*52d0*/  STS.U16 [R120+0x80], R11 ;  /* 0x0000800b78007388 */ /* 0x000fe20000000400 */
[----:B0-----:R-:W-:-:S03]  /*52e0*/  IMAD.MOV.U32 R7, RZ, RZ, RZ ;  /* 0x000000ffff077224 */ /* 0x001fc600078e00ff */
[----:B------:R0:W-:Y:S01]  /*52f0*/  STS.U16 [R119+0xc0], R5 ;  /* 0x0000c00577007388 */ /* 0x0001e20000000400 */
[----:B------:R-:W-:Y:S01]  /*5300*/  PRMT R154, R151, 0x7632, R154 ;  /* 0x00007632979a7816 */ /* 0x000fe2000000009a */
[----:B------:R-:W-:Y:S02]  /*5310*/  UIMAD UR11, UR8, UR43, UR11 ;  /* 0x0000002b080b72a4 */ /* 0x000fe4000f8e020b */
[----:B------:R-:W-:Y:S01]  /*5320*/  ULEA UR12, UP0, UR10, UR40, 0x2 ;  /* 0x000000280a0c7291 */ /* 0x000fe2000f8010ff */
[----:B------:R-:W-:Y:S01]  /*5330*/  STS.U16 [R118+0x100], R149 ;  /* 0x0001009576007388 */ /* 0x000fe20000000400 */
[----:B0-----:R-:W-:Y:S01]  /*5340*/  HFMA2 R5, -RZ, RZ, 0, 0 ;  /* 0x00000000ff057431 */ /* 0x001fe200000001ff */
[----:B------:R-:W-:Y:S02]  /*5350*/  PRMT R156, R153, 0x7632, R156 ;  /* 0x00007632999c7816 */ /* 0x000fe4000000009c */
[----:B------:R-:W-:Y:S01]  /*5360*/  STS.U16 [R117+0x140], R4 ;  /* 0x0001400475007388 */ /* 0x000fe20000000400 */
[----:B------:R-:W-:-:S03]  /*5370*/  ULEA.HI.X UR10, UR10, UR41, UR11, 0x2, UP0 ;  /* 0x000000290a0a7291 */ /* 0x000fc600080f140b */
[----:B------:R-:W-:Y:S04]  /*5380*/  STS.U16 [R116+0x180], R151 ;  /* 0x0001809774007388 */ /* 0x000fe80000000400 */
[----:B------:R-:W-:Y:S01]  /*5390*/  STS.U16 [R115+0x1c0], R154 ;  /* 0x0001c09a73007388 */ /* 0x000fe20000000400 */
[----:B------:R-:W-:-:S03]  /*53a0*/  MOV R2, UR12 ;  /* 0x0000000c00027c02 */ /* 0x000fc60008000f00 */
[----:B------:R-:W-:Y:S04]  /*53b0*/  STS.U16 [R114+0x200], R153 ;  /* 0x0002009972007388 */ /* 0x000fe80000000400 */
[----:B------:R-:W-:Y:S01]  /*53c0*/  STS.U16 [R113+0x240], R156 ;  /* 0x0002409c71007388 */ /* 0x000fe20000000400 */
[----:B--2---:R-:W-:Y:S02]  /*53d0*/  @!P2 PRMT R5, R10, 0x5410, RZ ;  /* 0x000054100a05a816 */ /* 0x004fe400000000ff */
[----:B---3--:R-:W-:Y:S02]  /*53e0*/  @!P0 PRMT R155, R155, 0x5410, R6 ;  /* 0x000054109b9b8816 */ /* 0x008fe40000000006 */
[----:B----4-:R-:W-:Y:S02]  /*53f0*/  @!P4 PRMT R7, R150, 0x5410, RZ ;  /* 0x000054109607c816 */ /* 0x010fe400000000ff */
[----:B------:R-:W-:-:S02]  /*5400*/  PRMT R3, R155, 0x7632, R3 ;  /* 0x000076329b037816 */ /* 0x000fc40000000003 */
[----:B-----5:R-:W-:Y:S02]  /*5410*/  @!P3 PRMT R5, R5, 0x5410, R148 ;  /* 0x000054100505b816 */ /* 0x020fe40000000094 */
[----:B------:R-:W-:Y:S02]  /*5420*/  @!P5 PRMT R7, R7, 0x5410, R152 ;  /* 0x000054100707d816 */ /* 0x000fe40000000098 */
[----:B------:R-:W-:Y:S01]  /*5430*/  PRMT R6, R5, 0x7632, R6 ;  /* 0x0000763205067816 */ /* 0x000fe20000000006 */
[----:B------:R-:W-:Y:S01]  /*5440*/  STS.U16 [R112+0x280], R155 ;  /* 0x0002809b70007388 */ /* 0x000fe20000000400 */
[----:B------:R-:W-:-:S03]  /*5450*/  PRMT R10, R7, 0x7632, R10 ;  /* 0x00007632070a7816 */ /* 0x000fc6000000000a */
[----:B------:R0:W-:Y:S04]  /*5460*/  STS.U16 [R111+0x2c0], R3 ;  /* 0x0002c0036f007388 */ /* 0x0001e80000000400 */
[----:B------:R-:W-:Y:S04]  /*5470*/  STS.U16 [R110+0x300], R5 ;  /* 0x000300056e007388 */ /* 0x000fe80000000400 */
[----:B------:R-:W-:Y:S01]  /*5480*/  STS.U16 [R109+0x340], R6 ;  /* 0x000340066d007388 */ /* 0x000fe20000000400 */
[----:B0-----:R-:W-:-:S03]  /*5490*/  MOV R3, UR10 ;  /* 0x0000000a00037c02 */ /* 0x001fc60008000f00 */
[----:B------:R-:W-:Y:S04]  /*54a0*/  STS.U16 [R108+0x380], R7 ;  /* 0x000380076c007388 */ /* 0x000fe80000000400 */
[----:B------:R-:W-:Y:S01]  /*54b0*/  STS.U16 [R107+0x3c0], R10 ;  /* 0x0003c00a6b007388 */ /* 0x000fe20000000400 */
[----:B------:R-:W-:-:S03]  /*54c0*/  NOP ;  /* 0x0000000000007918 */ /* 0x000fc60000000000 */
[----:B------:R0:W2:Y:S01]  /*54d0*/  LDG.E R2, desc[UR34][R2.64] ;  /* 0x0000002202027981 */ /* 0x0000a2000c1e1900 */
[----:B------:R-:W1:Y:S03]  /*54e0*/  S2UR UR11, SR_CgaCtaId ;  /* 0x00000000000b79c3 */ /* 0x000e660000008800 */
[----:B------:R-:W3:Y:S04]  /*54f0*/  LDS.U16 R149, [R106] ;  /* 0x000000006a957984 */ /* 0x000ee80000000400 */
[----:B------:R-:W-:Y:S04]  /*5500*/  LDS.U16 R148, [R105+0x2] ;  /* 0x0000020069947984 */ /* 0x000fe80000000400 */
[----:B------:R-:W4:Y:S04]  /*5510*/  LDS.U16 R163, [R104+0x4] ;  /* 0x0000040068a37984 */ /* 0x000f280000000400 */
        /* <DEDUP_REMOVED lines=12> */
[----:B------:R-:W5:Y:S01]  /*55e0*/  LDS.U16 R150, [R90+0x1e] ;  /* 0x00001e005a967984 */ /* 0x000f620000000400 */
[----:B------:R-:W-:Y:S01]  /*55f0*/  FMUL.FTZ R4, R146, 1.4426950216293334961 ;  /* 0x3fb8aa3b92047820 */ /* 0x000fe20000410000 */
[----:B------:R-:W-:-:S03]  /*5600*/  ULEA UR10, UR22, 0xffffff00, 0x8 ;  /* 0xffffff00160a7891 */ /* 0x000fc6000f8e40ff */
[-C--:B------:R-:W-:Y:S01]  /*5610*/  FMUL.FTZ R230, R42, R4.reuse ;  /* 0x000000042ae67220 */ /* 0x080fe20000410000 */
[----:B------:R-:W-:Y:S01]  /*5620*/  ULOP3.LUT UR10, UR10, 0x100, URZ, 0xc0, !UPT ;  /* 0x000001000a0a7892 */ /* 0x000fe2000f8ec0ff */
[-C--:B------:R-:W-:Y:S01]  /*5630*/  FMUL.FTZ R173, R43, R4.reuse ;  /* 0x000000042bad7220 */ /* 0x080fe20000410000 */
[-C--:B------:R-:W-:Y:S01]  /*5640*/  FMUL.FTZ R172, R40, R4.reuse ;  /* 0x0000000428ac7220 */ /* 0x080fe20000410000 */
[-C--:B------:R-:W-:Y:S01]  /*5650*/  FMUL.FTZ R171, R41, R4.reuse ;  /* 0x0000000429ab7220 */ /* 0x080fe20000410000 */
[----:B------:R-:W-:Y:S01]  /*5660*/  UIADD3 UR10, UPT, UPT, UR10, UR8, URZ ;  /* 0x000000080a0a7290 */ /* 0x000fe2000fffe0ff */
        /* <DEDUP_REMOVED lines=35> */
[----:B---3--:R3:W-:Y:S01]  /*58a0*/  STS [R3+0x1d10], R230 ;  /* 0x001d10e603007388 */ /* 0x0087e20000000800 */
[----:B------:R-:W-:Y:S01]  /*58b0*/  BSSY.RECONVERGENT B0, `(.L_x_4166) ;  /* 0x000002e000007945 */ /* 0x000fe20003800200 */
[----:B------:R-:W-:Y:S01]  /*58c0*/  SHF.L.U32 R149, R149, 0x10, RZ ;  /* 0x0000001095957819 */ /* 0x000fe200000006ff */
[----:B----4-:R-:W-:Y:S01]  /*58d0*/  IMAD.U32 R163, R163, 0x10000, RZ ;  /* 0x00010000a3a37824 */ /* 0x010fe200078e00ff */
        /* <DEDUP_REMOVED lines=41> */
.L_x_4167:
[----:B------:R-:W-:-:S06]  /*5b70*/  LEA R198, R143, UR12, 0x2 ;  /* 0x0000000c8fc67c11 */ /* 0x000fcc000f8e10ff */
[----:B------:R-:W0:Y:S02]  /*5b80*/  LDS R198, [R198+0x2514] ;  /* 0x00251400c6c67984 */ /* 0x000e240000000800 */
.L_x_4168:
[----:B------:R-:W-:Y:S05]  /*5b90*/  BSYNC.RECONVERGENT B0 ;  /* 0x0000000000007941 */ /* 0x000fea0003800200 */
.L_x_4166:
[----:B------:R-:W2:Y:S01]  /*5ba0*/  @P1 LDC R3, c[0x0][0x38c] ;  /* 0x0000e300ff031b82 */ /* 0x000ea20000000800 */
[----:B------:R-:W-:Y:S01]  /*5bb0*/  IMAD.U32 R2, RZ, RZ, UR22 ;  /* 0x00000016ff027e24 */ /* 0x000fe2000f8e00ff */
[----:B------:R-:W-:-:S04]  /*5bc0*/  MOV R5, 0x8 ;  /* 0x0000000800057802 */ /* 0x000fc80000000f00 */
        /* <DEDUP_REMOVED lines=9> */
[----:B------:R-:W-:Y:S01]  /*5c60*/  FFMA.FTZ R6, R173, R6, R10 ;  /* 0x00000006ad067223 */ /* 0x000fe2000001000a */
[----:B--2---:R-:W-:-:S02]  /*5c70*/  @P1 IMAD R4, R2, R3, UR8 ;  /* 0x0000000802041e24 */ /* 0x004fc4000f8e0203 */
[----:B------:R-:W-:Y:S02]  /*5c80*/  HFMA2 R3, -RZ, RZ, 0, 0 ;  /* 0x00000000ff037431 */ /* 0x000fe400000001ff */
[----:B------:R-:W-:Y:S02]  /*5c90*/  IMAD.MOV.U32 R2, RZ, RZ, 0x3f800000 ;  /* 0x3f800000ff027424 */ /* 0x000fe400078e00ff */
        /* <DEDUP_REMOVED lines=96> */
.L_x_4228:
[----:B------:R-:W-:Y:S01]  /*62a0*/  ISETP.GE.AND P2, PT, R123, 0x10, PT ;  /* 0x000000107b00780c */ /* 0x000fe20003f46270 */
[----:B----4-:R-:W-:Y:S01]  /*62b0*/  FFMA.FTZ R5, R215, R5, R4 ;  /* 0x00000005d7057223 */ /* 0x010fe20000010004 */
[----:B------:R-:W-:-:S04]  /*62c0*/  UMOV UR10, 0xffffffff ;  /* 0xffffffff000a7882 */ /* 0x000fc80000000000 */
[----:B------:R-:W-:-:S07]  /*62d0*/  FSEL R221, R4, R5, !P2 ;  /* 0x0000000504dd7208 */ /* 0x000fce0005000000 */
[----:B--23--:R-:W-:Y:S01]  /*62e0*/  @P2 FMUL.FTZ R215, R215, R226 ;  /* 0x000000e2d7d72220 */ /* 0x00cfe20000410000 */
[----:B------:R-:W-:Y:S06]  /*62f0*/  BRA.DIV UR10, `(.L_x_4171) ;  /* 0x0000003e0a887947 */ /* 0x000fec000b800000 */
.L_x_4231:
[----:B------:R-:W-:-:S03]  /*6300*/  UMOV UR10, 0xffffffff ;  /* 0xffffffff000a7882 */ /* 0x000fc60000000000 */
[----:B------:R-:W-:Y:S05]  /*6310*/  BRA.DIV UR10, `(.L_x_4172) ;  /* 0x0000003e0aa87947 */ /* 0x000fea000b800000 */
.L_x_4234:
[----:B------:R-:W-:-:S03]  /*6320*/  UMOV UR10, 0xffffffff ;  /* 0xffffffff000a7882 */ /* 0x000fc60000000000 */
[----:B------:R-:W-:Y:S05]  /*6330*/  BRA.DIV UR10, `(.L_x_4173) ;  /* 0x0000003e0ac87947 */ /* 0x000fea000b800000 */
[----:B------:R-:W2:Y:S04]  /*6340*/  SHFL.UP PT, R215, R215, 0x1, RZ ;  /* 0x04200000d7d77989 */ /* 0x000ea800000e00ff */
[----:B------:R3:W4:Y:S04]  /*6350*/  SHFL.UP PT, R224, R221, 0x1, RZ ;  /* 0x04200000dde07989 */ /* 0x00072800000e00ff */
[----:B-----5:R3:W0:Y:S04]  /*6360*/  SHFL.IDX PT, R4, R2, RZ, 0x1f ;  /* 0x00001fff02047589 */ /* 0x02062800000e0000 */
[----:B------:R3:W0:Y:S02]  /*6370*/  SHFL.IDX PT, R5, R3, RZ, 0x1f ;  /* 0x00001fff03057589 */ /* 0x00062400000e0000 */
.L_x_4240:
[----:B------:R-:W5:Y:S01]  /*6380*/  LDS.64 R6, [R10+0x1900] ;  /* 0x001900000a067984 */ /* 0x000f620000000a00 */
[C---:B0-2-4-:R-:W-:Y:S01]  /*6390*/  @P0 FFMA.FTZ R5, R215.reuse, R5, R224 ;  /* 0x00000005d7050223 */ /* 0x055fe200000100e0 */
[----:B------:R-:W-:-:S03]  /*63a0*/  @P0 FMUL.FTZ R4, R215, R4 ;  /* 0x00000004d7040220 */ /* 0x000fc60000410000 */
[-C--:B-----5:R-:W-:Y:S01]  /*63b0*/  FFMA.FTZ R7, R5, R6.reuse, R7 ;  /* 0x0000000605077223 */ /* 0x0a0fe20000010007 */
[----:B------:R-:W-:-:S05]  /*63c0*/  FMUL.FTZ R6, R4, R6 ;  /* 0x0000000604067220 */ /* 0x000fca0000410000 */
[----:B------:R4:W-:Y:S02]  /*63d0*/  STS.128 [R10+0x1900], R4 ;  /* 0x001900040a007388 */ /* 0x0009e40000000c00 */
.L_x_4169:
        /* <DEDUP_REMOVED lines=65> */
[----:B------:R-:W-:Y:S01]  /*67f0*/  LEA R2, R143, R140, 0x3 ;  /* 0x0000008c8f027211 */ /* 0x000fe200078e18ff */
[----:B------:R-:W-:Y:S01]  /*6800*/  UMOV UR10, 0xffffffff ;  /* 0xffffffff000a7882 */ /* 0x000fe20000000000 */
[----:B------:R-:W-:-:S03]  /*6810*/  ISETP.NE.AND P0, PT, R201, 0x1f, PT ;  /* 0x0000001fc900780c */ /* 0x000fc60003f05270 */
[----:B------:R-:W1:Y:S02]  /*6820*/  LDS.128 R4, [R2+0x1b10] ;  /* 0x001b100002047984 */ /* 0x000e640000000c00 */
[C---:B-1----:R-:W-:Y:S01]  /*6830*/  FFMA.FTZ R5, R4.reuse, R7, R5 ;  /* 0x0000000704057223 */ /* 0x042fe20000010005 */
[----:B------:R-:W-:Y:S01]  /*6840*/  FMUL.FTZ R3, R4, R6 ;  /* 0x0000000604037220 */ /* 0x000fe20000410000 */
[----:B------:R-:W-:Y:S06]  /*6850*/  BRA.DIV UR10, `(.L_x_4175) ;  /* 0x0000003a0af87947 */ /* 0x000fec000b800000 */
[----:B------:R-:W1:Y:S01]  /*6860*/  SHFL.DOWN PT, R7, R5, 0x1, 0x1f ;  /* 0x08201f0005077f89 */ /* 0x000e6200000e0000 */
[----:B------:R-:W-:-:S03]  /*6870*/  IMAD.MOV.U32 R4, RZ, RZ, R5 ;  /* 0x000000ffff047224 */ /* 0x000fc600078e0005 */
[----:B------:R-:W2:Y:S04]  /*6880*/  SHFL.DOWN PT, R232, R3, 0x1, 0x1f ;  /* 0x08201f0003e87f89 */ /* 0x000ea800000e0000 */
[----:B0-----:R-:W-:Y:S04]  /*6890*/  SHFL.IDX PT, R235, R10, RZ, 0x1f ;  /* 0x00001fff0aeb7589 */ /* 0x001fe800000e0000 */
[----:B------:R-:W-:Y:S01]  /*68a0*/  SHFL.IDX PT, R236, R11, RZ, 0x1f ;  /* 0x00001fff0bec7589 */ /* 0x000fe200000e0000 */
[----:B-1----:R-:W-:Y:S01]  /*68b0*/  @P0 FFMA.FTZ R7, R3, R7, R4 ;  /* 0x0000000703070223 */ /* 0x002fe20000010004 */
        /* <DEDUP_REMOVED lines=38> */
.L_x_4257:
        /* <DEDUP_REMOVED lines=10> */
.L_x_4174:
[----:B------:R-:W-:Y:S05]  /*6bc0*/  WARPSYNC.ALL ;  /* 0x0000000000007948 */ /* 0x000fea0003800000 */
[C---:B------:R-:W-:Y:S01]  /*6bd0*/  ISETP.NE.AND P5, PT, R143.reuse, RZ, PT ;  /* 0x000000ff8f00720c */ /* 0x040fe20003fa5270 */
[----:B------:R-:W-:Y:S01]  /*6be0*/  VIADD R232, R143, 0x200 ;  /* 0x000002008fe87836 */ /* 0x000fe20000000000 */
[----:B------:R-:W-:Y:S01]  /*6bf0*/  BAR.SYNC.DEFER_BLOCKING 0x0 ;  /* 0x0000000000007b1d */ /* 0x000fe20000010000 */
[----:B-1----:R-:W-:Y:S01]  /*6c00*/  FFMA.FTZ R4, R0, R230, RZ ;  /* 0x000000e600047223 */ /* 0x002fe200000100ff */
[----:B------:R-:W-:Y:S01]  /*6c10*/  FFMA.FTZ R225, R148, -R225, R227 ;  /* 0x800000e194e17223 */ /* 0x000fe200000100e3 */
[----:B------:R-:W-:Y:S01]  /*6c20*/  FFMA.FTZ R194, R163, -R194, R226 ;  /* 0x800000c2a3c27223 */ /* 0x000fe200000100e2 */
[----:B------:R-:W-:Y:S01]  /*6c30*/  FFMA.FTZ R193, R162, -R193, R223 ;  /* 0x800000c1a2c17223 */ /* 0x000fe200000100df */
[----:B------:R-:W-:Y:S01]  /*6c40*/  FFMA.FTZ R227, R91, R227, R4 ;  /* 0x000000e35be37223 */ /* 0x000fe20000010004 */
[----:B------:R-:W-:Y:S01]  /*6c50*/  FFMA.FTZ R190, R161, -R190, R224 ;  /* 0x800000bea1be7223 */ /* 0x000fe200000100e0 */
[----:B------:R-:W-:Y:S01]  /*6c60*/  MOV R4, R143 ;  /* 0x0000008f00047202 */ /* 0x000fe20000000f00 */
[----:B------:R-:W-:-:S02]  /*6c70*/  HFMA2 R5, -RZ, RZ, 0, 0 ;  /* 0x00000000ff057431 */ /* 0x000fc400000001ff */
[----:B------:R-:W-:Y:S01]  /*6c80*/  FFMA.FTZ R226, R88, R226, R227 ;  /* 0x000000e258e27223 */ /* 0x000fe200000100e3 */
[----:B------:R-:W-:Y:S01]  /*6c90*/  FFMA.FTZ R187, R160, -R187, R215 ;  /* 0x800000bba0bb7223 */ /* 0x000fe200000100d7 */
[----:B------:R-:W-:Y:S01]  /*6ca0*/  FFMA.FTZ R184, R159, -R184, R218 ;  /* 0x800000b89fb87223 */ /* 0x000fe200000100da */
[----:B------:R-:W-:Y:S01]  /*6cb0*/  USHF.R.S32.HI UR10, URZ, 0x1f, UR17 ;  /* 0x0000001fff0a7899 */ /* 0x000fe20008011411 */
[----:B------:R-:W-:Y:S01]  /*6cc0*/  FFMA.FTZ R223, R89, R223, R226 ;  /* 0x000000df59df7223 */ /* 0x000fe200000100e2 */
[----:B------:R-:W-:-:S04]  /*6cd0*/  IMAD.WIDE.U32 R4, R8, UR33, R4 ;  /* 0x0000002108047c25 */ /* 0x000fc8000f8e0004 */
[----:B------:R-:W-:Y:S01]  /*6ce0*/  FFMA.FTZ R185, R158, -R185, R213 ;  /* 0x800000b99eb97223 */ /* 0x000fe200000100d5 */
[----:B------:R-:W-:Y:S01]  /*6cf0*/  UIMAD UR10, UR10, UR44, URZ ;  /* 0x0000002c0a0a72a4 */ /* 0x000fe2000f8e02ff */
[----:B------:R-:W-:Y:S01]  /*6d00*/  FFMA.FTZ R224, R86, R224, R223 ;  /* 0x000000e056e07223 */ /* 0x000fe200000100df */
[----:B------:R-:W-:Y:S02]  /*6d10*/  IMAD R5, R9, UR33, R5 ;  /* 0x0000002109057c24 */ /* 0x000fe4000f8e0205 */
[----:B------:R-:W-:Y:S01]  /*6d20*/  FFMA.FTZ R182, R157, -R182, R216 ;  /* 0x800000b69db67223 */ /* 0x000fe200000100d8 */
[----:B------:R-:W-:Y:S02]  /*6d30*/  IMAD.U32 R3, RZ, RZ, UR44 ;  /* 0x0000002cff037e24 */ /* 0x000fe4000f8e00ff */
[----:B------:R-:W-:Y:S01]  /*6d40*/  FFMA.FTZ R215, R87, R215, R224 ;  /* 0x000000d757d77223 */ /* 0x000fe200000100e0 */
[----:B------:R-:W-:Y:S01]  /*6d50*/  UIMAD UR10, UR17, UR45, UR10 ;  /* 0x0000002d110a72a4 */ /* 0x000fe2000f8e020a */
[----:B------:R-:W-:Y:S01]  /*6d60*/  FFMA.FTZ R174, R155, -R174, R214 ;  /* 0x800000ae9bae7223 */ /* 0x000fe200000100d6 */
[----:B------:R-:W1:Y:S01]  /*6d70*/  LDS R2, [R140+0x1b14] ;  /* 0x001b14008c027984 */ /* 0x000e620000000800 */
[----:B------:R-:W-:Y:S01]  /*6d80*/  FFMA.FTZ R218, R84, R218, R215 ;  /* 0x000000da54da7223 */ /* 0x000fe200000100d7 */
[----:B------:R-:W-:Y:S01]  /*6d90*/  IMAD.WIDE.U32 R4, R3, UR17, R4 ;  /* 0x0000001103047c25 */ /* 0x000fe2000f8e0004 */
[----:B------:R-:W-:-:S03]  /*6da0*/  VOTEU.ALL UP0, P5 ;  /* 0x0000000000ff7886 */ /* 0x000fc60002800000 */
[----:B------:R-:W-:Y:S01]  /*6db0*/  FFMA.FTZ R177, R156, -R177, R212 ;  /* 0x800000b19cb17223 */ /* 0x000fe200000100d4 */
[----:B------:R-:W-:Y:S01]  /*6dc0*/  FFMA.FTZ R213, R85, R213, R218 ;  /* 0x000000d555d57223 */ /* 0x000fe200000100da */
[----:B------:R-:W-:Y:S01]  /*6dd0*/  FFMA.FTZ R175, R154, -R175, R221 ;  /* 0x800000af9aaf7223 */ /* 0x000fe200000100dd */
[----:B------:R-:W-:Y:S01]  /*6de0*/  IADD3 R4, P0, PT, R4, UR6, RZ ;  /* 0x0000000604047c10 */ /* 0x000fe2000ff1e0ff */
[----:B------:R-:W-:Y:S01]  /*6df0*/  FFMA.FTZ R166, R153, -R166, R222 ;  /* 0x800000a699a67223 */ /* 0x000fe200000100de */
[----:B------:R-:W-:Y:S01]  /*6e00*/  FFMA.FTZ R216, R82, R216, R213 ;  /* 0x000000d852d87223 */ /* 0x000fe200000100d5 */
[----:B------:R-:W-:Y:S01]  /*6e10*/  MOV R213, UR46 ;  /* 0x0000002e00d57c02 */ /* 0x000fe20008000f00 */
[----:B------:R-:W-:Y:S01]  /*6e20*/  UMOV UR13, UR9 ;  /* 0x00000009000d7c82 */ /* 0x000fe20008000000 */
[----:B------:R-:W-:Y:S01]  /*6e30*/  IADD3.X R5, PT, PT, R5, UR10, RZ, P0, !PT ;  /* 0x0000000a05057c10 */ /* 0x000fe200087fe4ff */
[----:B------:R-:W-:Y:S01]  /*6e40*/  FFMA.FTZ R3, R83, R212, R216 ;  /* 0x000000d453037223 */ /* 0x000fe200000100d8 */
[----:B------:R-:W-:Y:S01]  /*6e50*/  @!UP0 ULEA UR10, UR8, UR12, 0x3 ;  /* 0x0000000c080a8291 */ /* 0x000fe2000f8e18ff */
[----:B------:R-:W-:Y:S01]  /*6e60*/  FFMA.FTZ R167, R152, -R167, R219 ;  /* 0x800000a798a77223 */ /* 0x000fe200000100db */
[----:B------:R-:W-:Y:S01]  /*6e70*/  FFMA.FTZ R164, R151, -R164, R220 ;  /* 0x800000a497a47223 */ /* 0x000fe200000100dc */
[----:B------:R-:W-:Y:S01]  /*6e80*/  FFMA.FTZ R214, R80, R214, R3 ;  /* 0x000000d650d67223 */ /* 0x000fe20000010003 */
[----:B------:R-:W-:-:S04]  /*6e90*/  IMAD.WIDE.U32 R4, R213, UR8, R4 ;  /* 0x00000008d5047c25 */ /* 0x000fc8000f8e0004 */
[----:B------:R-:W-:Y:S01]  /*6ea0*/  FFMA.FTZ R165, R150, -R165, R217 ;  /* 0x800000a596a57223 */ /* 0x000fe200000100d9 */
[----:B------:R-:W-:Y:S01]  /*6eb0*/  BSSY.RECONVERGENT B0, `(.L_x_4176) ;  /* 0x0000078000007945 */ /* 0x000fe20003800200 */
[----:B------:R-:W-:Y:S01]  /*6ec0*/  FFMA.FTZ R221, R81, R221, R214 ;  /* 0x000000dd51dd7223 */ /* 0x000fe200000100d6 */
[----:B0-----:R0:W-:Y:S03]  /*6ed0*/  @!P5 STS.64 [UR10+0x2610], R10 ;  /* 0x0026100aff00d988 */ /* 0x0011e60008000a0a */
[----:B------:R-:W-:-:S04]  /*6ee0*/  FFMA.FTZ R222, R78, R222, R221 ;  /* 0x000000de4ede7223 */ /* 0x000fc800000100dd */
[----:B------:R-:W-:Y:S01]  /*6ef0*/  FFMA.FTZ R219, R79, R219, R222 ;  /* 0x000000db4fdb7223 */ /* 0x000fe200000100de */
        /* <DEDUP_REMOVED lines=14> */
[-C--:B------:R-:W-:Y:S01]  /*6fe0*/  FFMA.FTZ R179, R180, R183.reuse, R179 ;  /* 0x000000b7b4b37223 */ /* 0x080fe200000100b3 */
[----:B------:R-:W-:Y:S01]  /*6ff0*/  SHF.L.U32 R180, R143, 0x4, RZ ;  /* 0x000000048fb47819 */ /* 0x000fe200000006ff */
[----:B------:R-:W-:Y:S02]  /*7000*/  FMUL.FTZ R176, R38, R183 ;  /* 0x000000b726b07220 */ /* 0x000fe40000410000 */
[-C--:B------:R-:W-:Y:S01]  /*7010*/  FFMA.FTZ R171, R171, R179.reuse, R168 ;  /* 0x000000b3abab7223 */ /* 0x080fe200000100a8 */
[----:B------:R-:W-:Y:S01]  /*7020*/  LEA.HI R6, R143, R180, RZ, 0x1f ;  /* 0x000000b48f067211 */ /* 0x000fe200078ff8ff */
[----:B------:R-:W-:Y:S01]  /*7030*/  FMUL.FTZ R215, R41, R179 ;  /* 0x000000b329d77220 */ /* 0x000fe20000410000 */
[----:B0-----:R-:W-:Y:S01]  /*7040*/  FMUL.FTZ R10, R55, R176 ;  /* 0x000000b0370a7220 */ /* 0x001fe20000410000 */
[-C--:B------:R-:W-:Y:S01]  /*7050*/  FFMA.FTZ R169, R172, R171.reuse, R169 ;  /* 0x000000abaca97223 */ /* 0x080fe200000100a9 */
[----:B------:R-:W-:Y:S01]  /*7060*/  LEA R178, R6, UR12, 0x2 ;  /* 0x0000000c06b27c11 */ /* 0x000fe2000f8e10ff */
[----:B------:R-:W-:Y:S01]  /*7070*/  FMUL.FTZ R168, R40, R171 ;  /* 0x000000ab28a87220 */ /* 0x000fe20000410000 */
[----:B------:R-:W-:Y:S01]  /*7080*/  FMUL.FTZ R172, R56, R215 ;  /* 0x000000d738ac7220 */ /* 0x000fe20000410000 */
[-C--:B------:R-:W-:Y:S01]  /*7090*/  FFMA.FTZ R173, R173, R169.reuse, R170 ;  /* 0x000000a9adad7223 */ /* 0x080fe200000100aa */
[----:B------:R-:W-:Y:S01]  /*70a0*/  FMUL.FTZ R213, R43, R169 ;  /* 0x000000a92bd57220 */ /* 0x000fe20000410000 */
[----:B------:R-:W-:Y:S01]  /*70b0*/  FMUL.FTZ R170, R57, R168 ;  /* 0x000000a839aa7220 */ /* 0x000fe20000410000 */
[----:B------:R-:W-:Y:S01]  /*70c0*/  LEA.HI R11, R180, R180, RZ, 0x1b ;  /* 0x000000b4b40b7211 */ /* 0x000fe200078fd8ff */
[----:B------:R-:W-:Y:S01]  /*70d0*/  FMUL.FTZ R3, R42, R173 ;  /* 0x000000ad2a037220 */ /* 0x000fe20000410000 */
[----:B------:R-:W-:-:S03]  /*70e0*/  FMUL.FTZ R180, R34, R195 ;  /* 0x000000c322b47220 */ /* 0x000fc60000410000 */
[-C--:B------:R-:W-:Y:S01]  /*70f0*/  FFMA.FTZ R6, R2, R3.reuse, RZ ;  /* 0x0000000302067223 */ /* 0x080fe200000100ff */
[----:B------:R-:W-:-:S03]  /*7100*/  FMUL.FTZ R7, R59, R3 ;  /* 0x000000033b077220 */ /* 0x000fc60000410000 */
[-C--:B------:R-:W-:Y:S01]  /*7110*/  FFMA.FTZ R3, R225, R213.reuse, R6 ;  /* 0x000000d5e1037223 */ /* 0x080fe20000010006 */
[----:B------:R-:W-:Y:S01]  /*7120*/  FMUL.FTZ R6, R58, R213 ;  /* 0x000000d53a067220 */ /* 0x000fe20000410000 */
[----:B------:R0:W-:Y:S01]  /*7130*/  STS [R178+0x850], R7 ;  /* 0x00085007b2007388 */ /* 0x0001e20000000800 */
[----:B------:R-:W-:Y:S01]  /*7140*/  FMUL.FTZ R213, R33, R205 ;  /* 0x000000cd21d57220 */ /* 0x000fe20000410000 */
[----:B------:R-:W-:Y:S01]  /*7150*/  FFMA.FTZ R168, R194, R168, R3 ;  /* 0x000000a8c2a87223 */ /* 0x000fe20000010003 */
[----:B------:R-:W-:Y:S01]  /*7160*/  FMUL.FTZ R3, R39, R181 ;  /* 0x000000b527037220 */ /* 0x000fe20000410000 */
[----:B------:R1:W-:Y:S02]  /*7170*/  STS [R139+0x854], R6 ;  /* 0x000854068b007388 */ /* 0x0003e40000000800 */
[----:B------:R-:W-:Y:S01]  /*7180*/  FFMA.FTZ R215, R193, R215, R168 ;  /* 0x000000d7c1d77223 */ /* 0x000fe200000100a8 */
[----:B------:R-:W-:Y:S01]  /*7190*/  FMUL.FTZ R168, R54, R3 ;  /* 0x0000000336a87220 */ /* 0x000fe20000410000 */
[----:B------:R2:W-:Y:S01]  /*71a0*/  STS [R139+0x858], R170 ;  /* 0x000858aa8b007388 */ /* 0x0005e20000000800 */
[----:B0-----:R-:W-:Y:S01]  /*71b0*/  FMUL.FTZ R7, R37, R189 ;  /* 0x000000bd25077220 */ /* 0x001fe20000410000 */
[----:B------:R-:W-:-:S02]  /*71c0*/  FFMA.FTZ R176, R190, R176, R215 ;  /* 0x000000b0beb07223 */ /* 0x000fc400000100d7 */
[----:B------:R-:W-:Y:S01]  /*71d0*/  STS [R139+0x85c], R172 ;  /* 0x00085cac8b007388 */ /* 0x000fe20000000800 */
[----:B------:R-:W-:Y:S01]  /*71e0*/  FMUL.FTZ R178, R36, R191 ;  /* 0x000000bf24b27220 */ /* 0x000fe20000410000 */
[----:B------:R-:W-:Y:S01]  /*71f0*/  FMUL.FTZ R215, R29, R199 ;  /* 0x000000c71dd77220 */ /* 0x000fe20000410000 */
[----:B------:R-:W-:Y:S01]  /*7200*/  FFMA.FTZ R3, R187, R3, R176 ;  /* 0x00000003bb037223 */ /* 0x000fe200000100b0 */
[----:B------:R0:W-:Y:S01]  /*7210*/  STS [R139+0x860], R10 ;  /* 0x0008600a8b007388 */ /* 0x0001e20000000800 */
[-C--:B-1----:R-:W-:Y:S01]  /*7220*/  FMUL.FTZ R6, R53, R178.reuse ;  /* 0x000000b235067220 */ /* 0x082fe20000410000 */
[----:B--2---:R-:W-:Y:S01]  /*7230*/  FMUL.FTZ R170, R52, R7 ;  /* 0x0000000734aa7220 */ /* 0x004fe20000410000 */
[----:B------:R-:W-:Y:S01]  /*7240*/  FFMA.FTZ R178, R184, R178, R3 ;  /* 0x000000b2b8b27223 */ /* 0x000fe20000010003 */
[----:B------:R-:W-:Y:S01]  /*7250*/  FMUL.FTZ R176, R32, R211 ;  /* 0x000000d320b07220 */ /* 0x000fe20000410000 */
[----:B------:R-:W-:Y:S02]  /*7260*/  FMUL.FTZ R3, R31, R203 ;  /* 0x000000cb1f037220 */ /* 0x000fe40000410000 */
[----:B------:R-:W-:Y:S01]  /*7270*/  FFMA.FTZ R7, R185, R7, R178 ;  /* 0x00000007b9077223 */ /* 0x000fe200000100b2 */
[----:B------:R-:W-:Y:S01]  /*7280*/  FMUL.FTZ R186, R49, R176 ;  /* 0x000000b031ba7220 */ /* 0x000fe20000410000 */
[----:B------:R-:W-:Y:S01]  /*7290*/  FMUL.FTZ R178, R44, R215 ;  /* 0x000000d72cb27220 */ /* 0x000fe20000410000 */
[----:B0-----:R-:W-:Y:S01]  /*72a0*/  LEA R139, R11, UR12, 0x2 ;  /* 0x0000000c0b8b7c11 */ /* 0x001fe2000f8e10ff */
[----:B------:R-:W-:Y:S01]  /*72b0*/  FMUL.FTZ R11, R35, R197 ;  /* 0x000000c5230b7220 */ /* 0x000fe20000410000 */
[-C--:B------:R-:W-:Y:S01]  /*72c0*/  FMUL.FTZ R10, R51, R180.reuse ;  /* 0x000000b4330a7220 */ /* 0x080fe20000410000 */
[----:B------:R-:W-:Y:S01]  /*72d0*/  FFMA.FTZ R180, R182, R180, R7 ;  /* 0x000000b4b6b47223 */ /* 0x000fe20000010007 */
[----:B------:R-:W-:Y:S01]  /*72e0*/  MOV R7, UR47 ;  /* 0x0000002f00077c02 */ /* 0x000fe20008000f00 */
[-C--:B------:R-:W-:Y:S01]  /*72f0*/  FMUL.FTZ R172, R50, R11.reuse ;  /* 0x0000000b32ac7220 */ /* 0x080fe20000410000 */
[----:B------:R0:W-:Y:S01]  /*7300*/  STS [R139+0x86c], R170 ;  /* 0x00086caa8b007388 */ /* 0x0001e20000000800 */
[----:B------:R-:W-:Y:S01]  /*7310*/  FFMA.FTZ R11, R177, R11, R180 ;  /* 0x0000000bb10b7223 */ /* 0x000fe200000100b4 */
[----:B------:R-:W-:-:S02]  /*7320*/  VIADD R180, R143, 0x40 ;  /* 0x000000408fb47836 */ /* 0x000fc40000000000 */
[----:B------:R1:W-:Y:S01]  /*7330*/  STS [R139+0x864], R168 ;  /* 0x000864a88b007388 */ /* 0x0003e20000000800 */
[----:B------:R-:W-:Y:S01]  /*7340*/  FFMA.FTZ R176, R174, R176, R11 ;  /* 0x000000b0aeb07223 */ /* 0x000fe2000001000b */
[----:B------:R-:W-:Y:S01]  /*7350*/  IMAD R5, R7, UR8, R5 ;  /* 0x0000000807057c24 */ /* 0x000fe2000f8e0205 */
[----:B------:R-:W-:Y:S01]  /*7360*/  LEA.HI R180, R180, R143, RZ, 0x1b ;  /* 0x0000008fb4b47211 */ /* 0x000fe200078fd8ff */
[----:B------:R2:W-:Y:S01]  /*7370*/  STS [R139+0x868], R6 ;  /* 0x000868068b007388 */ /* 0x0005e20000000800 */
[----:B0-----:R-:W-:Y:S02]  /*7380*/  FMUL.FTZ R170, R28, R207 ;  /* 0x000000cf1caa7220 */ /* 0x001fe40000410000 */
[----:B------:R-:W-:Y:S01]  /*7390*/  LEA R180, R180, UR12, 0x2 ;  /* 0x0000000cb4b47c11 */ /* 0x000fe2000f8e10ff */
[----:B------:R0:W-:Y:S01]  /*73a0*/  STS [R139+0x870], R10 ;  /* 0x0008700a8b007388 */ /* 0x0001e20000000800 */
[----:B-1----:R-:W-:-:S03]  /*73b0*/  FMUL.FTZ R168, R47, R188 ;  /* 0x000000bc2fa87220 */ /* 0x002fc60000410000 */
[----:B------:R1:W-:Y:S01]  /*73c0*/  STS [R139+0x874], R172 ;  /* 0x000874ac8b007388 */ /* 0x0003e20000000800 */
[-C--:B--2---:R-:W-:Y:S01]  /*73d0*/  FMUL.FTZ R6, R48, R213.reuse ;  /* 0x000000d530067220 */ /* 0x084fe20000410000 */
[----:B------:R-:W-:Y:S02]  /*73e0*/  FFMA.FTZ R213, R175, R213, R176 ;  /* 0x000000d5afd57223 */ /* 0x000fe400000100b0 */
[----:B------:R-:W-:Y:S01]  /*73f0*/  STS [R139+0x878], R186 ;  /* 0x000878ba8b007388 */ /* 0x000fe20000000800 */
[----:B------:R-:W-:Y:S02]  /*7400*/  IMAD.U32 R176, RZ, RZ, UR13 ;  /* 0x0000000dffb07e24 */ /* 0x000fe4000f8e00ff */
[----:B0-----:R-:W-:Y:S01]  /*7410*/  FMUL.FTZ R10, R46, R3 ;  /* 0x000000032e0a7220 */ /* 0x001fe20000410000 */
[----:B------:R-:W-:Y:S01]  /*7420*/  FFMA.FTZ R188, R166, R188, R213 ;  /* 0x000000bca6bc7223 */ /* 0x000fe200000100d5 */
[----:B------:R0:W-:Y:S01]  /*7430*/  STS [R139+0x87c], R6 ;  /* 0x00087c068b007388 */ /* 0x0001e20000000800 */
[----:B-1----:R-:W-:Y:S01]  /*7440*/  FMUL.FTZ R172, R45, R170 ;  /* 0x000000aa2dac7220 */ /* 0x002fe20000410000 */
[----:B------:R-:W-:-:S02]  /*7450*/  IADD3 R176, PT, PT, R176, -UR6, -R143 ;  /* 0x80000006b0b07c10 */ /* 0x000fc4000fffe88f */
[----:B------:R-:W-:Y:S01]  /*7460*/  STS [R139+0x880], R168 ;  /* 0x000880a88b007388 */ /* 0x000fe20000000800 */
[----:B------:R-:W-:Y:S01]  /*7470*/  FFMA.FTZ R3, R167, R3, R188 ;  /* 0x00000003a7037223 */ /* 0x000fe200000100bc */
[----:B------:R-:W-:Y:S02]  /*7480*/  ISETP.GE.AND P6, PT, R176, 0x1, PT ;  /* 0x00000001b000780c */ /* 0x000fe40003fc6270 */
[----:B------:R1:W-:Y:S01]  /*7490*/  STS [R139+0x884], R10 ;  /* 0x0008840a8b007388 */ /* 0x0003e20000000800 */
[----:B------:R-:W-:Y:S01]  /*74a0*/  FFMA.FTZ R170, R164, R170, R3 ;  /* 0x000000aaa4aa7223 */ /* 0x000fe20000010003 */
[C---:B0-----:R-:W-:Y:S02]  /*74b0*/  LEA R6, P0, R4.reuse, UR48, 0x2 ;  /* 0x0000003004067c11 */ /* 0x041fe4000f8010ff */
[----:B------:R0:W-:Y:S01]  /*74c0*/  STS [R139+0x888], R172 ;  /* 0x000888ac8b007388 */ /* 0x0001e20000000800 */
[----:B------:R-:W-:Y:S01]  /*74d0*/  FFMA.FTZ R11, R165, R215, R170 ;  /* 0x000000d7a50b7223 */ /* 0x000fe200000100aa */
[----:B------:R-:W-:-:S02]  /*74e0*/  LEA.HI.X R7, R4, UR49, R5, 0x2, P0 ;  /* 0x0000003104077c11 */ /* 0x000fc400080f1405 */
[----:B------:R0:W-:Y:S01]  /*74f0*/  STS [R139+0x88c], R178 ;  /* 0x00088cb28b007388 */ /* 0x0001e20000000800 */
[C---:B------:R-:W-:Y:S01]  /*7500*/  IADD3 R4, PT, PT, R143.reuse, 0x80, RZ ;  /* 0x000000808f047810 */ /* 0x040fe20007ffe0ff */
[----:B-1----:R-:W-:Y:S01]  /*7510*/  FFMA.FTZ R10, R76, R220, R219 ;  /* 0x000000dc4c0a7223 */ /* 0x002fe200000100db */
[----:B------:R-:W-:Y:S01]  /*7520*/  IADD3 R168, PT, PT, R143, 0xc0, RZ ;  /* 0x000000c08fa87810 */ /* 0x000fe20007ffe0ff */
[----:B------:R-:W-:Y:S01]  /*7530*/  BAR.SYNC.DEFER_BLOCKING 0x0 ;  /* 0x0000000000007b1d */ /* 0x000fe20000010000 */
[----:B------:R-:W-:Y:S01]  /*7540*/  LEA.HI R4, R4, R143, RZ, 0x1b ;  /* 0x0000008f04047211 */ /* 0x000fe200078fd8ff */
[----:B------:R-:W-:Y:S01]  /*7550*/  FFMA.FTZ R10, R77, R217, R10 ;  /* 0x000000d94d0a7223 */ /* 0x000fe2000001000a */
[----:B------:R-:W-:Y:S02]  /*7560*/  IADD3 R170, PT, PT, R143, 0x100, RZ ;  /* 0x000001008faa7810 */ /* 0x000fe40007ffe0ff */
[----:B------:R-:W-:Y:S02]  /*7570*/  LEA.HI R168, R168, R143, RZ, 0x1b ;  /* 0x0000008fa8a87211 */ /* 0x000fe400078fd8ff */
[----:B------:R-:W-:-:S02]  /*7580*/  LEA R5, R4, UR12, 0x2 ;  /* 0x0000000c04057c11 */ /* 0x000fc4000f8e10ff */
[C---:B------:R-:W-:Y:S02]  /*7590*/  ISETP.GE.AND P4, PT, R176.reuse, 0x41, PT ;  /* 0x00000041b000780c */ /* 0x040fe40003f86270 */
[C---:B------:R-:W-:Y:S02]  /*75a0*/  ISETP.GE.AND P3, PT, R176.reuse, 0x81, PT ;  /* 0x00000081b000780c */ /* 0x040fe40003f66270 */
[C---:B------:R-:W-:Y:S02]  /*75b0*/  ISETP.GE.AND P2, PT, R176.reuse, 0xc1, PT ;  /* 0x000000c1b000780c */ /* 0x040fe40003f46270 */
[----:B------:R-:W-:Y:S01]  /*75c0*/  ISETP.GE.AND P0, PT, R176, 0x101, PT ;  /* 0x00000101b000780c */ /* 0x000fe20003f06270 */
[----:B------:R0:W1:Y:S01]  /*75d0*/  LDS R221, [R180+0x950] ;  /* 0x00095000b4dd7984 */ /* 0x0000620000000800 */
[----:B------:R-:W-:Y:S11]  /*75e0*/  @!P6 BRA `(.L_x_4177) ;  /* 0x000000000010e947 */ /* 0x000ff60003800000 */
[----:B------:R-:W-:-:S04]  /*75f0*/  LEA.HI R3, R143, R143, RZ, 0x1b ;  /* 0x0000008f8f037211 */ /* 0x000fc800078fd8ff */
[----:B------:R-:W-:-:S06]  /*7600*/  LEA R3, R3, UR12, 0x2 ;  /* 0x0000000c03037c11 */ /* 0x000fcc000f8e10ff */
[----:B------:R-:W2:Y:S04]  /*7610*/  LDS R3, [R3+0x850] ;  /* 0x0008500003037984 */ /* 0x000ea80000000800 */
[----:B--2---:R2:W-:Y:S02]  /*7620*/  REDG.E.ADD.F32.FTZ.RN.STRONG.GPU desc[UR34][R6.64], R3 ;  /* 0x00000003060079a6 */ /* 0x0045e4000c12f322 */
.L_x_4177:
[----:B------:R-:W-:Y:S05]  /*7630*/  BSYNC.RECONVERGENT B0 ;  /* 0x0000000000007941 */ /* 0x000fea0003800200 */
.L_x_4176:
[----:B------:R-:W-:Y:S01]  /*7640*/  BSSY.RECONVERGENT B0, `(.L_x_4178) ;  /* 0x0000004000007945 */ /* 0x000fe20003800200 */
[----:B------:R-:W-:-:S03]  /*7650*/  ISETP.GE.AND P6, PT, R176, 0x141, PT ;  /* 0x00000141b000780c */ /* 0x000fc60003fc6270 */
[----:B------:R-:W-:Y:S10]  /*7660*/  @!P4 BRA `(.L_x_4179) ;  /* 0x000000000004c947 */ /* 0x000ff40003800000 */
[----:B-1----:R3:W-:Y:S02]  /*7670*/  REDG.E.ADD.F32.FTZ.RN.STRONG.GPU desc[UR34][R6.64+0x100], R221 ;  /* 0x000100dd060079a6 */ /* 0x0027e4000c12f322 */
.L_x_4179:
[----:B------:R-:W-:Y:S05]  /*7680*/  BSYNC.RECONVERGENT B0 ;  /* 0x0000000000007941 */ /* 0x000fea0003800200 */
.L_x_4178:
[----:B--2---:R2:W4:Y:S01]  /*7690*/  LDS R3, [R5+0xa50] ;  /* 0x000a500005037984 */ /* 0x0045220000000800 */
[----:B------:R-:W-:Y:S01]  /*76a0*/  BSSY.RECONVERGENT B0, `(.L_x_4180) ;  /* 0x0000006000007945 */ /* 0x000fe20003800200 */
[----:B------:R-:W-:Y:S01]  /*76b0*/  VIADD R4, R143, 0x140 ;  /* 0x000001408f047836 */ /* 0x000fe20000000000 */
[----:B------:R-:W-:Y:S02]  /*76c0*/  LEA.HI R170, R170, R143, RZ, 0x1b ;  /* 0x0000008faaaa7211 */ /* 0x000fe400078fd8ff */
[----:B------:R-:W-:Y:S01]  /*76d0*/  LEA R168, R168, UR12, 0x2 ;  /* 0x0000000ca8a87c11 */ /* 0x000fe2000f8e10ff */
[----:B------:R-:W-:Y:S06]  /*76e0*/  @!P3 BRA `(.L_x_4181) ;  /* 0x000000000004b947 */ /* 0x000fec0003800000 */
[----:B----4-:R4:W-:Y:S02]  /*76f0*/  REDG.E.ADD.F32.FTZ.RN.STRONG.GPU desc[UR34][R6.64+0x200], R3 ;  /* 0x00020003060079a6 */ /* 0x0109e4000c12f322 */
.L_x_4181:
[----:B------:R-:W-:Y:S05]  /*7700*/  BSYNC.RECONVERGENT B0 ;  /* 0x0000000000007941 */ /* 0x000fea0003800200 */
.L_x_4180:
[----:B----4-:R4:W0:Y:S01]  /*7710*/  LDS R3, [R168+0xb50] ;  /* 0x000b5000a8037984 */ /* 0x0108220000000800 */
[----:B------:R-:W-:Y:S01]  /*7720*/  BSSY.RECONVERGENT B0, `(.L_x_4182) ;  /* 0x0000005000007945 */ /* 0x000fe20003800200 */
[----:B------:R-:W-:Y:S02]  /*7730*/  LEA.HI R4, R4, R143, RZ, 0x1b ;  /* 0x0000008f04047211 */ /* 0x000fe400078fd8ff */
[----:B------:R-:W-:Y:S01]  /*7740*/  LEA R170, R170, UR12, 0x2 ;  /* 0x0000000caaaa7c11 */ /* 0x000fe2000f8e10ff */
[----:B------:R-:W-:Y:S06]  /*7750*/  @!P2 BRA `(.L_x_4183) ;  /* 0x000000000004a947 */ /* 0x000fec0003800000 */
[----:B0-----:R0:W-:Y:S02]  /*7760*/  REDG.E.ADD.F32.FTZ.RN.STRONG.GPU desc[UR34][R6.64+0x300], R3 ;  /* 0x00030003060079a6 */ /* 0x0011e4000c12f322 */
.L_x_4183:
[----:B------:R-:W-:Y:S05]  /*7770*/  BSYNC.RECONVERGENT B0 ;  /* 0x0000000000007941 */ /* 0x000fea0003800200 */
.L_x_4182:
[----:B0-----:R0:W0:Y:S01]  /*7780*/  LDS R3, [R170+0xc50] ;  /* 0x000c5000aa037984 */ /* 0x0010220000000800 */
[----:B------:R-:W-:Y:S01]  /*7790*/  BSSY.RECONVERGENT B0, `(.L_x_4184) ;  /* 0x0000004000007945 */ /* 0x000fe20003800200 */
[----:B--2---:R-:W-:-:S03]  /*77a0*/  LEA R5, R4, UR12, 0x2 ;  /* 0x0000000c04057c11 */ /* 0x004fc6000f8e10ff */
[----:B------:R-:W-:Y:S05]  /*77b0*/  @!P0 BRA `(.L_x_4185) ;  /* 0x0000000000048947 */ /* 0x000fea0003800000 */
[----:B0-----:R2:W-:Y:S02]  /*77c0*/  REDG.E.ADD.F32.FTZ.RN.STRONG.GPU desc[UR34][R6.64+0x400], R3 ;  /* 0x00040003060079a6 */ /* 0x0015e4000c12f322 */
.L_x_4185:
[----:B------:R-:W-:Y:S05]  /*77d0*/  BSYNC.RECONVERGENT B0 ;  /* 0x0000000000007941 */ /* 0x000fea0003800200 */
.L_x_4184:
[----:B0-2---:R0:W2:Y:S01]  /*77e0*/  LDS R3, [R5+0xd50] ;  /* 0x000d500005037984 */ /* 0x0050a20000000800 */
[----:B------:R-:W-:Y:S01]  /*77f0*/  BSSY.RECONVERGENT B0, `(.L_x_4186) ;  /* 0x0000005000007945 */ /* 0x000fe20003800200 */
[C---:B------:R-:W-:Y:S02]  /*7800*/  IADD3 R4, PT, PT, R143.reuse, 0x180, RZ ;  /* 0x000001808f047810 */ /* 0x040fe40007ffe0ff */
[----:B----4-:R-:W-:Y:S01]  /*7810*/  IADD3 R168, PT, PT, R143, 0x1c0, RZ ;  /* 0x000001c08fa87810 */ /* 0x010fe20007ffe0ff */
[----:B------:R-:W-:Y:S06]  /*7820*/  @!P6 BRA `(.L_x_4187) ;  /* 0x000000000004e947 */ /* 0x000fec0003800000 */
[----:B--2---:R4:W-:Y:S02]  /*7830*/  REDG.E.ADD.F32.FTZ.RN.STRONG.GPU desc[UR34][R6.64+0x500], R3 ;  /* 0x00050003060079a6 */ /* 0x0049e4000c12f322 */
.L_x_4187:
[----:B------:R-:W-:Y:S05]  /*7840*/  BSYNC.RECONVERGENT B0 ;  /* 0x0000000000007941 */ /* 0x000fea0003800200 */
.L_x_4186:
[-C--:B------:R-:W-:Y:S01]  /*7850*/  LEA.HI R4, R4, R143.reuse, RZ, 0x1b ;  /* 0x0000008f04047211 */ /* 0x080fe200078fd8ff */
[----:B------:R-:W-:Y:S01]  /*7860*/  BSSY.RECONVERGENT B0, `(.L_x_4188) ;  /* 0x000000e000007945 */ /* 0x000fe20003800200 */
[----:B------:R-:W-:Y:S01]  /*7870*/  ISETP.GE.AND P6, PT, R176, 0x181, PT ;  /* 0x00000181b000780c */ /* 0x000fe20003fc6270 */
[----:B------:R-:W-:Y:S01]  /*7880*/  VIADD R170, R143, 0x240 ;  /* 0x000002408faa7836 */ /* 0x000fe20000000000 */
[----:B--2-4-:R-:W-:Y:S02]  /*7890*/  LEA R3, R4, UR12, 0x2 ;  /* 0x0000000c04037c11 */ /* 0x014fe4000f8e10ff */
[-C--:B------:R-:W-:Y:S02]  /*78a0*/  LEA.HI R168, R168, R143.reuse, RZ, 0x1b ;  /* 0x0000008fa8a87211 */ /* 0x080fe400078fd8ff */
[----:B------:R-:W-:Y:S02]  /*78b0*/  LEA.HI R232, R232, R143, RZ, 0x1b ;  /* 0x0000008fe8e87211 */ /* 0x000fe400078fd8ff */
[----:B------:R-:W2:Y:S01]  /*78c0*/  LDS R3, [R3+0xe50] ;  /* 0x000e500003037984 */ /* 0x000ea20000000800 */
[----:B------:R-:W-:-:S02]  /*78d0*/  LEA R168, R168, UR12, 0x2 ;  /* 0x0000000ca8a87c11 */ /* 0x000fc4000f8e10ff */
[C---:B------:R-:W-:Y:S02]  /*78e0*/  ISETP.GE.AND P0, PT, R176.reuse, 0x1c1, PT ;  /* 0x000001c1b000780c */ /* 0x040fe40003f06270 */
[C---:B------:R-:W-:Y:S02]  /*78f0*/  ISETP.GE.AND P2, PT, R176.reuse, 0x201, PT ;  /* 0x00000201b000780c */ /* 0x040fe40003f46270 */
[C---:B------:R-:W-:Y:S02]  /*7900*/  ISETP.GE.AND P3, PT, R176.reuse, 0x241, PT ;  /* 0x00000241b000780c */ /* 0x040fe40003f66270 */
[----:B------:R-:W-:Y:S01]  /*7910*/  ISETP.GE.AND P4, PT, R176, 0x281, PT ;  /* 0x00000281b000780c */ /* 0x000fe20003f86270 */
[----:B------:R-:W-:-:S12]  /*7920*/  @!P6 BRA `(.L_x_4189) ;  /* 0x000000000004e947 */ /* 0x000fd80003800000 */
[----:B--2---:R4:W-:Y:S02]  /*7930*/  REDG.E.ADD.F32.FTZ.RN.STRONG.GPU desc[UR34][R6.64+0x600], R3 ;  /* 0x00060003060079a6 */ /* 0x0049e4000c12f322 */
.L_x_4189:
[----:B------:R-:W-:Y:S05]  /*7940*/  BSYNC.RECONVERGENT B0 ;  /* 0x0000000000007941 */ /* 0x000fea0003800200 */
.L_x_4188:
[----:B--2-4-:R2:W4:Y:S01]  /*7950*/  LDS R3, [R168+0xf50] ;  /* 0x000f5000a8037984 */ /* 0x0145220000000800 */
[----:B------:R-:W-:Y:S01]  /*7960*/  BSSY.RECONVERGENT B0, `(.L_x_4190) ;  /* 0x0000006000007945 */ /* 0x000fe20003800200 */
[----:B------:R-:W-:Y:S02]  /*7970*/  IADD3 R4, PT, PT, R143, 0x280, RZ ;  /* 0x000002808f047810 */ /* 0x000fe40007ffe0ff */
[----:B------:R-:W-:Y:S02]  /*7980*/  LEA R232, R232, UR12, 0x2 ;  /* 0x0000000ce8e87c11 */ /* 0x000fe4000f8e10ff */
[----:B------:R-:W-:Y:S01]  /*7990*/  LEA.HI R170, R170, R143, RZ, 0x1b ;  /* 0x0000008faaaa7211 */ /* 0x000fe200078fd8ff */
[----:B------:R-:W-:Y:S06]  /*79a0*/  @!P0 BRA `(.L_x_4191) ;  /* 0x0000000000048947 */ /* 0x000fec0003800000 */
[----:B----4-:R4:W-:Y:S02]  /*79b0*/  REDG.E.ADD.F32.FTZ.RN.STRONG.GPU desc[UR34][R6.64+0x700], R3 ;  /* 0x00070003060079a6 */ /* 0x0109e4000c12f322 */
.L_x_4191:
[----:B------:R-:W-:Y:S05]  /*79c0*/  BSYNC.RECONVERGENT B0 ;  /* 0x0000000000007941 */ /* 0x000fea0003800200 */
.L_x_4190:
[----:B----4-:R4:W0:Y:S01]  /*79d0*/  LDS R3, [R232+0x1050] ;  /* 0x00105000e8037984 */ /* 0x0108220000000800 */
[----:B------:R-:W-:Y:S01]  /*79e0*/  BSSY.RECONVERGENT B0, `(.L_x_4192) ;  /* 0x0000005000007945 */ /* 0x000fe20003800200 */
[----:B------:R-:W-:Y:S02]  /*79f0*/  LEA.HI R4, R4, R143, RZ, 0x1b ;  /* 0x0000008f04047211 */ /* 0x000fe400078fd8ff */
[----:B------:R-:W-:Y:S01]  /*7a00*/  LEA R170, R170, UR12, 0x2 ;  /* 0x0000000caaaa7c11 */ /* 0x000fe2000f8e10ff */
[----:B------:R-:W-:Y:S06]  /*7a10*/  @!P2 BRA `(.L_x_4193) ;  /* 0x000000000004a947 */ /* 0x000fec0003800000 */
[----:B0-----:R0:W-:Y:S02]  /*7a20*/  REDG.E.ADD.F32.FTZ.RN.STRONG.GPU desc[UR34][R6.64+0x800], R3 ;  /* 0x00080003060079a6 */ /* 0x0011e4000c12f322 */
.L_x_4193:
[----:B------:R-:W-:Y:S05]  /*7a30*/  BSYNC.RECONVERGENT B0 ;  /* 0x0000000000007941 */ /* 0x000fea0003800200 */
.L_x_4192:
[----:B0-----:R0:W0:Y:S01]  /*7a40*/  LDS R3, [R170+0x1150] ;  /* 0x00115000aa037984 */ /* 0x0010220000000800 */
[----:B------:R-:W-:Y:S01]  /*7a50*/  BSSY.RECONVERGENT B0, `(.L_x_4194) ;  /* 0x0000004000007945 */ /* 0x000fe20003800200 */
[----:B------:R-:W-:-:S03]  /*7a60*/  LEA R5, R4, UR12, 0x2 ;  /* 0x0000000c04057c11 */ /* 0x000fc6000f8e10ff */
[----:B------:R-:W-:Y:S05]  /*7a70*/  @!P3 BRA `(.L_x_4195) ;  /* 0x000000000004b947 */ /* 0x000fea0003800000 */
[----:B0-----:R0:W-:Y:S02]  /*7a80*/  REDG.E.ADD.F32.FTZ.RN.STRONG.GPU desc[UR34][R6.64+0x900], R3 ;  /* 0x00090003060079a6 */ /* 0x0011e4000c12f322 */
.L_x_4195:
[----:B------:R-:W-:Y:S05]  /*7a90*/  BSYNC.RECONVERGENT B0 ;  /* 0x0000000000007941 */ /* 0x000fea0003800200 */
.L_x_4194:
[----:B0-----:R0:W0:Y:S01]  /*7aa0*/  LDS R3, [R5+0x1250] ;  /* 0x0012500005037984 */ /* 0x0010220000000800 */
[----:B------:R-:W-:Y:S01]  /*7ab0*/  BSSY.RECONVERGENT B0, `(.L_x_4196) ;  /* 0x0000005000007945 */ /* 0x000fe20003800200 */
[C---:B------:R-:W-:Y:S01]  /*7ac0*/  IADD3 R4, PT, PT, R143.reuse, 0x2c0, RZ ;  /* 0x000002c08f047810 */ /* 0x040fe20007ffe0ff */
[----:B--2---:R-:W-:Y:S02]  /*7ad0*/  VIADD R168, R143, 0x300 ;  /* 0x000003008fa87836 */ /* 0x004fe40000000000 */
[----:B------:R-:W-:Y:S05]  /*7ae0*/  @!P4 BRA `(.L_x_4197) ;  /* 0x000000000004c947 */ /* 0x000fea0003800000 */
[----:B0-----:R2:W-:Y:S02]  /*7af0*/  REDG.E.ADD.F32.FTZ.RN.STRONG.GPU desc[UR34][R6.64+0xa00], R3 ;  /* 0x000a0003060079a6 */ /* 0x0015e4000c12f322 */
.L_x_4197:
[----:B------:R-:W-:Y:S05]  /*7b00*/  BSYNC.RECONVERGENT B0 ;  /* 0x0000000000007941 */ /* 0x000fea0003800200 */
.L_x_4196:
[-C--:B------:R-:W-:Y:S01]  /*7b10*/  LEA.HI R4, R4, R143.reuse, RZ, 0x1b ;  /* 0x0000008f04047211 */ /* 0x080fe200078fd8ff */
[----:B------:R-:W-:Y:S01]  /*7b20*/  BSSY.RECONVERGENT B0, `(.L_x_4198) ;  /* 0x000000f000007945 */ /* 0x000fe20003800200 */
[----:B------:R-:W-:Y:S02]  /*7b30*/  ISETP.GE.AND P6, PT, R176, 0x2c1, PT ;  /* 0x000002c1b000780c */ /* 0x000fe40003fc6270 */
[----:B0-2---:R-:W-:Y:S02]  /*7b40*/  LEA R3, R4, UR12, 0x2 ;  /* 0x0000000c04037c11 */ /* 0x005fe4000f8e10ff */
[C---:B------:R-:W-:Y:S02]  /*7b50*/  IADD3 R170, PT, PT, R143.reuse, 0x340, RZ ;  /* 0x000003408faa7810 */ /* 0x040fe40007ffe0ff */
        /* <DEDUP_REMOVED lines=11> */
.L_x_4199:
[----:B------:R-:W-:Y:S05]  /*7c10*/  BSYNC.RECONVERGENT B0 ;  /* 0x0000000000007941 */ /* 0x000fea0003800200 */
.L_x_4198:
[----:B0-2---:R0:W2:Y:S01]  /*7c20*/  LDS R3, [R168+0x1450] ;  /* 0x00145000a8037984 */ /* 0x0050a20000000800 */
[----:B------:R-:W-:Y:S01]  /*7c30*/  BSSY.RECONVERGENT B0, `(.L_x_4200) ;  /* 0x0000006000007945 */ /* 0x000fe20003800200 */
[----:B------:R-:W-:Y:S01]  /*7c40*/  VIADD R4, R143, 0x3c0 ;  /* 0x000003c08f047836 */ /* 0x000fe20000000000 */
[----:B------:R-:W-:Y:S02]  /*7c50*/  LEA.HI R172, R172, R143, RZ, 0x1b ;  /* 0x0000008facac7211 */ /* 0x000fe400078fd8ff */
[----:B------:R-:W-:Y:S01]  /*7c60*/  LEA R170, R170, UR12, 0x2 ;  /* 0x0000000caaaa7c11 */ /* 0x000fe2000f8e10ff */
[----:B------:R-:W-:Y:S06]  /*7c70*/  @!P0 BRA `(.L_x_4201) ;  /* 0x0000000000048947 */ /* 0x000fec0003800000 */
[----:B--2---:R2:W-:Y:S02]  /*7c80*/  REDG.E.ADD.F32.FTZ.RN.STRONG.GPU desc[UR34][R6.64+0xc00], R3 ;  /* 0x000c0003060079a6 */ /* 0x0045e4000c12f322 */
.L_x_4201:
[----:B------:R-:W-:Y:S05]  /*7c90*/  BSYNC.RECONVERGENT B0 ;  /* 0x0000000000007941 */ /* 0x000fea0003800200 */
.L_x_4200:
[----:B--2---:R2:W0:Y:S01]  /*7ca0*/  LDS R3, [R170+0x1550] ;  /* 0x00155000aa037984 */ /* 0x0044220000000800 */
[----:B------:R-:W-:Y:S01]  /*7cb0*/  BSSY.RECONVERGENT B0, `(.L_x_4202) ;  /* 0x0000005000007945 */ /* 0x000fe20003800200 */
[----:B------:R-:W-:Y:S02]  /*7cc0*/  LEA.HI R4, R4, R143, RZ, 0x1b ;  /* 0x0000008f04047211 */ /* 0x000fe400078fd8ff */
[----:B------:R-:W-:Y:S01]  /*7cd0*/  LEA R172, R172, UR12, 0x2 ;  /* 0x0000000cacac7c11 */ /* 0x000fe2000f8e10ff */
[----:B------:R-:W-:Y:S06]  /*7ce0*/  @!P2 BRA `(.L_x_4203) ;  /* 0x000000000004a947 */ /* 0x000fec0003800000 */
[----:B0-----:R0:W-:Y:S02]  /*7cf0*/  REDG.E.ADD.F32.FTZ.RN.STRONG.GPU desc[UR34][R6.64+0xd00], R3 ;  /* 0x000d0003060079a6 */ /* 0x0011e4000c12f322 */
.L_x_4203:
[----:B------:R-:W-:Y:S05]  /*7d00*/  BSYNC.RECONVERGENT B0 ;  /* 0x0000000000007941 */ /* 0x000fea0003800200 */
.L_x_4202:
[----:B0-----:R0:W0:Y:S01]  /*7d10*/  LDS R3, [R172+0x1650] ;  /* 0x00165000ac037984 */ /* 0x0010220000000800 */
[----:B------:R-:W-:Y:S01]  /*7d20*/  BSSY.RECONVERGENT B0, `(.L_x_4204) ;  /* 0x0000004000007945 */ /* 0x000fe20003800200 */
[----:B------:R-:W-:-:S03]  /*7d30*/  LEA R4, R4, UR12, 0x2 ;  /* 0x0000000c04047c11 */ /* 0x000fc6000f8e10ff */
[----:B------:R-:W-:Y:S05]  /*7d40*/  @!P3 BRA `(.L_x_4205) ;  /* 0x000000000004b947 */ /* 0x000fea0003800000 */
[----:B0-----:R0:W-:Y:S02]  /*7d50*/  REDG.E.ADD.F32.FTZ.RN.STRONG.GPU desc[UR34][R6.64+0xe00], R3 ;  /* 0x000e0003060079a6 */ /* 0x0011e4000c12f322 */
.L_x_4205:
[----:B------:R-:W-:Y:S05]  /*7d60*/  BSYNC.RECONVERGENT B0 ;  /* 0x0000000000007941 */ /* 0x000fea0003800200 */
.L_x_4204:
[----:B0-----:R0:W0:Y:S01]  /*7d70*/  LDS R3, [R4+0x1750] ;  /* 0x0017500004037984 */ /* 0x0010220000000800 */
[----:B------:R-:W-:Y:S04]  /*7d80*/  BSSY.RECONVERGENT B0, `(.L_x_4206) ;  /* 0x0000003000007945 */ /* 0x000fe80003800200 */
[----:B------:R-:W-:Y:S05]  /*7d90*/  @!P4 BRA `(.L_x_4207) ;  /* 0x000000000004c947 */ /* 0x000fea0003800000 */
[----:B0-----:R0:W-:Y:S02]  /*7da0*/  REDG.E.ADD.F32.FTZ.RN.STRONG.GPU desc[UR34][R6.64+0xf00], R3 ;  /* 0x000f0003060079a6 */ /* 0x0011e4000c12f322 */
.L_x_4207:
[----:B------:R-:W-:Y:S05]  /*7db0*/  BSYNC.RECONVERGENT B0 ;  /* 0x0000000000007941 */ /* 0x000fea0003800200 */
.L_x_4206:
[----:B0-----:R-:W0:Y:S01]  /*7dc0*/  SHFL.DOWN PT, R4, R11, 0x1, 0x1f ;  /* 0x08201f000b047f89 */ /* 0x001e2200000e0000 */
[----:B------:R-:W-:Y:S01]  /*7dd0*/  ISETP.GT.AND P0, PT, R123, 0x1e, PT ;  /* 0x0000001e7b00780c */ /* 0x000fe20003f04270 */
[----:B------:R-:W-:Y:S01]  /*7de0*/  FMUL.FTZ R5, R152, R203 ;  /* 0x000000cb98057220 */ /* 0x000fe20000410000 */
[----:B------:R-:W-:Y:S01]  /*7df0*/  BSSY.RECONVERGENT B0, `(.L_x_4208) ;  /* 0x000008b000007945 */ /* 0x000fe20003800200 */
[----:B------:R-:W5:Y:S02]  /*7e00*/  SHFL.DOWN PT, R3, R10, 0x1, 0x1f ;  /* 0x08201f000a037f89 */ /* 0x000f6400000e0000 */
[----:B------:R-:W-:-:S08]  /*7e10*/  FFMA.FTZ R14, R31, R5, R14 ;  /* 0x000000051f0e7223 */ /* 0x000fd0000001000e */
[----:B0-----:R-:W-:Y:S01]  /*7e20*/  @!P0 FADD.FTZ R11, R11, R4 ;  /* 0x000000040b0b8221 */ /* 0x001fe20000010000 */
[-C--:B------:R-:W-:Y:S01]  /*7e30*/  FMUL.FTZ R4, R146, R199.reuse ;  /* 0x000000c792047220 */ /* 0x080fe20000410000 */
[----:B------:R-:W-:Y:S01]  /*7e40*/  FMUL.FTZ R199, R150, R199 ;  /* 0x000000c796c77220 */ /* 0x000fe20000410000 */
[----:B------:R-:W-:Y:S01]  /*7e50*/  FMUL.FTZ R150, R151, R207 ;  /* 0x000000cf97967220 */ /* 0x000fe20000410000 */
[----:B-----5:R-:W-:Y:S01]  /*7e60*/  @!P0 FADD.FTZ R10, R10, R3 ;  /* 0x000000030a0a8221 */ /* 0x020fe20000010000 */
[----:B---3--:R-:W0:Y:S01]  /*7e70*/  SHFL.DOWN PT, R6, R11, 0x2, 0x1f ;  /* 0x08401f000b067f89 */ /* 0x008e2200000e0000 */
[----:B------:R-:W-:Y:S01]  /*7e80*/  ISETP.GT.AND P0, PT, R123, 0x1d, PT ;  /* 0x0000001d7b00780c */ /* 0x000fe20003f04270 */
[----:B------:R-:W-:Y:S01]  /*7e90*/  FMUL.FTZ R165, R165, R4 ;  /* 0x00000004a5a57220 */ /* 0x000fe20000410000 */
[C---:B------:R-:W-:Y:S01]  /*7ea0*/  FMUL.FTZ R4, R146.reuse, R203 ;  /* 0x000000cb92047220 */ /* 0x040fe20000410000 */
[----:B------:R-:W3:Y:S01]  /*7eb0*/  SHFL.DOWN PT, R3, R10, 0x2, 0x1f ;  /* 0x08401f000a037f89 */ /* 0x000ee200000e0000 */
[----:B------:R-:W-:Y:S01]  /*7ec0*/  FMUL.FTZ R207, R146, R207 ;  /* 0x000000cf92cf7220 */ /* 0x000fe20000410000 */
[----:B------:R-:W-:Y:S01]  /*7ed0*/  FFMA.FTZ R152, R44, R199, R165 ;  /* 0x000000c72c987223 */ /* 0x000fe200000100a5 */
[----:B------:R-:W-:Y:S01]  /*7ee0*/  FMUL.FTZ R167, R167, R4 ;  /* 0x00000004a7a77220 */ /* 0x000fe20000410000 */
[----:B------:R-:W-:Y:S01]  /*7ef0*/  FMUL.FTZ R4, R146, R205 ;  /* 0x000000cd92047220 */ /* 0x000fe20000410000 */
[----:B------:R-:W-:Y:S01]  /*7f00*/  FMUL.FTZ R164, R164, R207 ;  /* 0x000000cfa4a47220 */ /* 0x000fe20000410000 */
[----:B------:R-:W-:Y:S01]  /*7f10*/  FADD.FTZ R75, R152, R75 ;  /* 0x0000004b984b7221 */ /* 0x000fe20000010000 */
[----:B------:R-:W-:Y:S01]  /*7f20*/  FFMA.FTZ R152, R46, R5, R167 ;  /* 0x000000052e987223 */ /* 0x000fe200000100a7 */
[-C--:B------:R-:W-:Y:S01]  /*7f30*/  FFMA.FTZ R13, R28, R150.reuse, R13 ;  /* 0x000000961c0d7223 */ /* 0x080fe2000001000d */
[----:B------:R-:W-:Y:S01]  /*7f40*/  FFMA.FTZ R7, R45, R150, R164 ;  /* 0x000000962d077223 */ /* 0x000fe200000100a4 */
[----:B------:R-:W-:Y:S01]  /*7f50*/  FMUL.FTZ R175, R175, R4 ;  /* 0x00000004afaf7220 */ /* 0x000fe20000410000 */
[----:B------:R-:W-:Y:S01]  /*7f60*/  FMUL.FTZ R150, R155, R211 ;  /* 0x000000d39b967220 */ /* 0x000fe20000410000 */
[C---:B------:R-:W-:Y:S01]  /*7f70*/  FMUL.FTZ R4, R146.reuse, R197 ;  /* 0x000000c592047220 */ /* 0x040fe20000410000 */
[----:B------:R-:W-:Y:S01]  /*7f80*/  FMUL.FTZ R211, R146, R211 ;  /* 0x000000d392d37220 */ /* 0x000fe20000410000 */
[----:B------:R-:W-:Y:S01]  /*7f90*/  FADD.FTZ R73, R152, R73 ;  /* 0x0000004998497221 */ /* 0x000fe20000010000 */
[----:B------:R-:W-:Y:S01]  /*7fa0*/  FADD.FTZ R74, R7, R74 ;  /* 0x0000004a074a7221 */ /* 0x000fe20000010000 */
[----:B------:R-:W-:Y:S01]  /*7fb0*/  FMUL.FTZ R5, R156, R197 ;  /* 0x000000c59c057220 */ /* 0x000fe20000410000 */
[----:B------:R-:W-:Y:S01]  /*7fc0*/  FMUL.FTZ R177, R177, R4 ;  /* 0x00000004b1b17220 */ /* 0x000fe20000410000 */
[----:B------:R-:W-:Y:S01]  /*7fd0*/  FMUL.FTZ R174, R174, R211 ;  /* 0x000000d3aeae7220 */ /* 0x000fe20000410000 */
[C---:B------:R-:W-:Y:S01]  /*7fe0*/  FMUL.FTZ R4, R146.reuse, R189 ;  /* 0x000000bd92047220 */ /* 0x040fe20000410000 */
[----:B0-----:R-:W-:Y:S01]  /*7ff0*/  @!P0 FADD.FTZ R11, R11, R6 ;  /* 0x000000060b0b8221 */ /* 0x001fe20000010000 */
[-C--:B------:R-:W-:Y:S01]  /*8000*/  FMUL.FTZ R6, R153, R209.reuse ;  /* 0x000000d199067220 */ /* 0x080fe20000410000 */
[----:B------:R-:W-:Y:S01]  /*8010*/  FMUL.FTZ R209, R146, R209 ;  /* 0x000000d192d17220 */ /* 0x000fe20000410000 */
[----:B------:R-:W-:Y:S01]  /*8020*/  FFMA.FTZ R17, R32, R150, R17 ;  /* 0x0000009620117223 */ /* 0x000fe20000010011 */
[----:B---3--:R-:W-:Y:S01]  /*8030*/  @!P0 FADD.FTZ R10, R10, R3 ;  /* 0x000000030a0a8221 */ /* 0x008fe20000010000 */
[----:B------:R-:W0:Y:S01]  /*8040*/  SHFL.DOWN PT, R168, R11, 0x4, 0x1f ;  /* 0x08801f000ba87f89 */ /* 0x000e2200000e0000 */
[----:B------:R-:W-:Y:S01]  /*8050*/  ISETP.GT.AND P0, PT, R123, 0x1b, PT ;  /* 0x0000001b7b00780c */ /* 0x000fe20003f04270 */
[----:B------:R-:W-:Y:S01]  /*8060*/  FMUL.FTZ R3, R154, R205 ;  /* 0x000000cd9a037220 */ /* 0x000fe20000410000 */
[----:B------:R-:W-:Y:S01]  /*8070*/  FMUL.FTZ R166, R166, R209 ;  /* 0x000000d1a6a67220 */ /* 0x000fe20000410000 */
[----:B------:R-:W3:Y:S01]  /*8080*/  SHFL.DOWN PT, R151, R10, 0x4, 0x1f ;  /* 0x08801f000a977f89 */ /* 0x000ee200000e0000 */
[-C--:B------:R-:W-:Y:S01]  /*8090*/  FFMA.FTZ R15, R30, R6.reuse, R15 ;  /* 0x000000061e0f7223 */ /* 0x080fe2000001000f */
[----:B------:R-:W-:Y:S01]  /*80a0*/  FFMA.FTZ R152, R48, R3, R175 ;  /* 0x0000000330987223 */ /* 0x000fe200000100af */
[----:B------:R-:W-:Y:S01]  /*80b0*/  FFMA.FTZ R7, R47, R6, R166 ;  /* 0x000000062f077223 */ /* 0x000fe200000100a6 */
[-C--:B------:R-:W-:Y:S01]  /*80c0*/  FMUL.FTZ R6, R157, R195.reuse ;  /* 0x000000c39d067220 */ /* 0x080fe20000410000 */
[----:B------:R-:W-:Y:S01]  /*80d0*/  FMUL.FTZ R195, R146, R195 ;  /* 0x000000c392c37220 */ /* 0x000fe20000410000 */
[----:B------:R-:W-:Y:S01]  /*80e0*/  FADD.FTZ R71, R152, R71 ;  /* 0x0000004798477221 */ /* 0x000fe20000010000 */
[----:B------:R-:W-:Y:S01]  /*80f0*/  FFMA.FTZ R16, R33, R3, R16 ;  /* 0x0000000321107223 */ /* 0x000fe20000010010 */
[----:B------:R-:W-:Y:S01]  /*8100*/  FADD.FTZ R72, R7, R72 ;  /* 0x0000004807487221 */ /* 0x000fe20000010000 */
[----:B------:R-:W-:Y:S01]  /*8110*/  FFMA.FTZ R152, R50, R5, R177 ;  /* 0x0000000532987223 */ /* 0x000fe200000100b1 */
[----:B------:R-:W-:Y:S01]  /*8120*/  FFMA.FTZ R7, R49, R150, R174 ;  /* 0x0000009631077223 */ /* 0x000fe200000100ae */
[----:B------:R-:W-:Y:S01]  /*8130*/  FMUL.FTZ R3, R158, R189 ;  /* 0x000000bd9e037220 */ /* 0x000fe20000410000 */
[----:B------:R-:W-:Y:S01]  /*8140*/  FMUL.FTZ R185, R185, R4 ;  /* 0x00000004b9b97220 */ /* 0x000fe20000410000 */
[----:B------:R-:W-:Y:S01]  /*8150*/  FMUL.FTZ R182, R182, R195 ;  /* 0x000000c3b6b67220 */ /* 0x000fe20000410000 */
[----:B------:R-:W-:Y:S01]  /*8160*/  FMUL.FTZ R150, R159, R191 ;  /* 0x000000bf9f967220 */ /* 0x000fe20000410000 */
[C---:B------:R-:W-:Y:S01]  /*8170*/  FMUL.FTZ R4, R146.reuse, R181 ;  /* 0x000000b592047220 */ /* 0x040fe20000410000 */
[----:B------:R-:W-:Y:S01]  /*8180*/  FMUL.FTZ R191, R146, R191 ;  /* 0x000000bf92bf7220 */ /* 0x000fe20000410000 */
[----:B------:R-:W-:Y:S01]  /*8190*/  FADD.FTZ R69, R152, R69 ;  /* 0x0000004598457221 */ /* 0x000fe20000010000 */
[----:B------:R-:W-:Y:S01]  /*81a0*/  FFMA.FTZ R18, R35, R5, R18 ;  /* 0x0000000523127223 */ /* 0x000fe20000010012 */
[----:B------:R-:W-:Y:S01]  /*81b0*/  FADD.FTZ R70, R7, R70 ;  /* 0x0000004607467221 */ /* 0x000fe20000010000 */
[----:B0-----:R-:W-:Y:S01]  /*81c0*/  @!P0 FADD.FTZ R11, R11, R168 ;  /* 0x000000a80b0b8221 */ /* 0x001fe20000010000 */
[----:B------:R-:W-:Y:S01]  /*81d0*/  FFMA.FTZ R152, R52, R3, R185 ;  /* 0x0000000334987223 */ /* 0x000fe200000100b9 */
[-C--:B------:R-:W-:Y:S01]  /*81e0*/  FFMA.FTZ R19, R34, R6.reuse, R19 ;  /* 0x0000000622137223 */ /* 0x080fe20000010013 */
[----:B------:R-:W-:Y:S01]  /*81f0*/  FFMA.FTZ R7, R51, R6, R182 ;  /* 0x0000000633077223 */ /* 0x000fe200000100b6 */
[----:B---3--:R-:W-:Y:S01]  /*8200*/  @!P0 FADD.FTZ R10, R10, R151 ;  /* 0x000000970a0a8221 */ /* 0x008fe20000010000 */
[----:B------:R-:W0:Y:S01]  /*8210*/  SHFL.DOWN PT, R154, R11, 0x8, 0x1f ;  /* 0x09001f000b9a7f89 */ /* 0x000e2200000e0000 */
[----:B------:R-:W-:Y:S01]  /*8220*/  ISETP.GT.AND P0, PT, R123, 0x17, PT ;  /* 0x000000177b00780c */ /* 0x000fe20003f04270 */
[----:B------:R-:W-:Y:S01]  /*8230*/  FMUL.FTZ R5, R160, R181 ;  /* 0x000000b5a0057220 */ /* 0x000fe20000410000 */
[----:B------:R-:W-:Y:S01]  /*8240*/  FMUL.FTZ R187, R187, R4 ;  /* 0x00000004bbbb7220 */ /* 0x000fe20000410000 */
[----:B------:R-:W3:Y:S01]  /*8250*/  SHFL.DOWN PT, R151, R10, 0x8, 0x1f ;  /* 0x09001f000a977f89 */ /* 0x000ee200000e0000 */
[----:B------:R-:W-:Y:S01]  /*8260*/  FMUL.FTZ R184, R184, R191 ;  /* 0x000000bfb8b87220 */ /* 0x000fe20000410000 */
[----:B------:R-:W-:Y:S01]  /*8270*/  FMUL.FTZ R6, R161, R183 ;  /* 0x000000b7a1067220 */ /* 0x000fe20000410000 */
[C---:B------:R-:W-:Y:S01]  /*8280*/  FMUL.FTZ R4, R146.reuse, R179 ;  /* 0x000000b392047220 */ /* 0x040fe20000410000 */
        /* <DEDUP_REMOVED lines=9> */
[----:B------:R-:W-:Y:S01]  /*8320*/  FADD.FTZ R65, R152, R65 ;  /* 0x0000004198417221 */ /* 0x000fe20000010000 */
[----:B------:R-:W-:Y:S01]  /*8330*/  FFMA.FTZ R22, R39, R5, R22 ;  /* 0x0000000527167223 */ /* 0x000fe20000010016 */
[----:B------:R-:W-:Y:S01]  /*8340*/  FADD.FTZ R66, R7, R66 ;  /* 0x0000004207427221 */ /* 0x000fe20000010000 */
[-C--:B------:R-:W-:Y:S01]  /*8350*/  FFMA.FTZ R24, R41, R3.reuse, R24 ;  /* 0x0000000329187223 */ /* 0x080fe20000010018 */
[----:B------:R-:W-:Y:S01]  /*8360*/  FFMA.FTZ R152, R56, R3, R193 ;  /* 0x0000000338987223 */ /* 0x000fe200000100c1 */
[----:B------:R-:W-:Y:S01]  /*8370*/  FFMA.FTZ R21, R36, R150, R21 ;  /* 0x0000009624157223 */ /* 0x000fe20000010015 */
[-C--:B------:R-:W-:Y:S01]  /*8380*/  FFMA.FTZ R23, R38, R6.reuse, R23 ;  /* 0x0000000626177223 */ /* 0x080fe20000010017 */
[----:B0-----:R-:W-:Y:S01]  /*8390*/  @!P0 FADD.FTZ R11, R11, R154 ;  /* 0x0000009a0b0b8221 */ /* 0x001fe20000010000 */
[----:B------:R-:W-:Y:S01]  /*83a0*/  FFMA.FTZ R7, R55, R6, R190 ;  /* 0x0000000637077223 */ /* 0x000fe200000100be */
[----:B------:R-:W-:Y:S01]  /*83b0*/  FMUL.FTZ R3, R148, R169 ;  /* 0x000000a994037220 */ /* 0x000fe20000410000 */
[----:B------:R-:W-:Y:S01]  /*83c0*/  FMUL.FTZ R150, R163, R171 ;  /* 0x000000aba3967220 */ /* 0x000fe20000410000 */
[----:B---3--:R-:W-:Y:S01]  /*83d0*/  @!P0 FADD.FTZ R10, R10, R151 ;  /* 0x000000970a0a8221 */ /* 0x008fe20000010000 */
[----:B------:R-:W0:Y:S01]  /*83e0*/  SHFL.DOWN PT, R154, R11, 0x10, 0x1f ;  /* 0x0a001f000b9a7f89 */ /* 0x000e2200000e0000 */
[----:B------:R-:W-:Y:S01]  /*83f0*/  ISETP.NE.AND P0, PT, R123, RZ, PT ;  /* 0x000000ff7b00720c */ /* 0x000fe20003f05270 */
[C---:B------:R-:W-:Y:S01]  /*8400*/  FMUL.FTZ R148, R146.reuse, R169 ;  /* 0x000000a992947220 */ /* 0x040fe20000410000 */
[----:B------:R-:W-:Y:S01]  /*8410*/  FMUL.FTZ R6, R149, R173 ;  /* 0x000000ad95067220 */ /* 0x000fe20000410000 */
[----:B------:R-:W3:Y:S01]  /*8420*/  SHFL.DOWN PT, R151, R10, 0x10, 0x1f ;  /* 0x0a001f000a977f89 */ /* 0x000ee200000e0000 */
[C---:B------:R-:W-:Y:S01]  /*8430*/  FMUL.FTZ R171, R146.reuse, R171 ;  /* 0x000000ab92ab7220 */ /* 0x040fe20000410000 */
[----:B------:R-:W-:Y:S01]  /*8440*/  FMUL.FTZ R173, R146, R173 ;  /* 0x000000ad92ad7220 */ /* 0x000fe20000410000 */
[----:B------:R-:W-:Y:S01]  /*8450*/  FMUL.FTZ R225, R225, R148 ;  /* 0x00000094e1e17220 */ /* 0x000fe20000410000 */
[----:B------:R-:W-:Y:S01]  /*8460*/  FADD.FTZ R64, R7, R64 ;  /* 0x0000004007407221 */ /* 0x000fe20000010000 */
[----:B------:R-:W-:Y:S01]  /*8470*/  FMUL.FTZ R194, R194, R171 ;  /* 0x000000abc2c27220 */ /* 0x000fe20000410000 */
[----:B------:R-:W-:Y:S01]  /*8480*/  FMUL.FTZ R2, R2, R173 ;  /* 0x000000ad02027220 */ /* 0x000fe20000410000 */
[-C--:B------:R-:W-:Y:S01]  /*8490*/  FFMA.FTZ R26, R43, R3.reuse, R26 ;  /* 0x000000032b1a7223 */ /* 0x080fe2000001001a */
[----:B------:R-:W-:Y:S01]  /*84a0*/  FFMA.FTZ R146, R58, R3, R225 ;  /* 0x000000033a927223 */ /* 0x000fe200000100e1 */
[----:B------:R-:W-:Y:S01]  /*84b0*/  FFMA.FTZ R7, R57, R150, R194 ;  /* 0x0000009639077223 */ /* 0x000fe200000100c2 */
[----:B------:R-:W-:Y:S01]  /*84c0*/  @!P0 SHF.R.U32.HI R5, RZ, 0x2, R143 ;  /* 0x00000002ff058819 */ /* 0x000fe2000001168f */
[----:B------:R-:W-:Y:S01]  /*84d0*/  FFMA.FTZ R3, R59, R6, R2 ;  /* 0x000000063b037223 */ /* 0x000fe20000010002 */
[----:B------:R-:W-:Y:S01]  /*84e0*/  FFMA.FTZ R12, R29, R199, R12 ;  /* 0x000000c71d0c7223 */ /* 0x000fe2000001000c */
[----:B------:R-:W-:Y:S01]  /*84f0*/  FFMA.FTZ R25, R40, R150, R25 ;  /* 0x0000009628197223 */ /* 0x000fe20000010019 */
[----:B------:R-:W-:Y:S01]  /*8500*/  @!P0 LOP3.LUT R153, R5, 0xf8, RZ, 0xc0, !PT ;  /* 0x000000f805998812 */ /* 0x000fe200078ec0ff */
[----:B------:R-:W-:Y:S01]  /*8510*/  FADD.FTZ R63, R152, R63 ;  /* 0x0000003f983f7221 */ /* 0x000fe20000010000 */
[----:B------:R-:W-:Y:S01]  /*8520*/  FFMA.FTZ R27, R42, R6, R27 ;  /* 0x000000062a1b7223 */ /* 0x000fe2000001001b */
[----:B------:R-:W-:Y:S01]  /*8530*/  FADD.FTZ R62, R7, R62 ;  /* 0x0000003e073e7221 */ /* 0x000fe20000010000 */
[----:B------:R-:W-:Y:S01]  /*8540*/  FADD.FTZ R61, R146, R61 ;  /* 0x0000003d923d7221 */ /* 0x000fe20000010000 */
[----:B------:R-:W-:Y:S01]  /*8550*/  FADD.FTZ R60, R3, R60 ;  /* 0x0000003c033c7221 */ /* 0x000fe20000010000 */
[----:B0-----:R-:W-:Y:S01]  /*8560*/  FADD.FTZ R4, R11, R154 ;  /* 0x0000009a0b047221 */ /* 0x001fe20000010000 */
[----:B---3--:R-:W-:-:S05]  /*8570*/  FADD.FTZ R5, R10, R151 ;  /* 0x000000970a057221 */ /* 0x008fca0000010000 */
[----:B------:R0:W-:Y:S01]  /*8580*/  @!P0 STS.64 [R153+UR12+0x18d8], R4 ;  /* 0x0018d80499008988 */ /* 0x0001e20008000a0c */
[----:B------:R-:W-:Y:S06]  /*8590*/  BAR.SYNC.DEFER_BLOCKING 0x0 ;  /* 0x0000000000007b1d */ /* 0x000fec0000010000 */
[----:B------:R-:W-:Y:S05]  /*85a0*/  @P5 BRA `(.L_x_4209) ;  /* 0x00000000003c5947 */ /* 0x000fea0003800000 */
[----:B------:R-:W-:Y:S01]  /*85b0*/  UISETP.NE.AND UP0, UPT, UR22, UR51, UPT ;  /* 0x000000331600728c */ /* 0x000fe2000bf05270 */
[----:B------:R-:W3:Y:S01]  /*85c0*/  LDS.64 R2, [UR12+0x18e0] ;  /* 0x0018e00cff027984 */ /* 0x000ee20008000a00 */
[----:B------:R-:W-:Y:S01]  /*85d0*/  ULEA UR10, UR8, UR12, 0x2 ;  /* 0x0000000c080a7291 */ /* 0x000fe2000f8e10ff */
[----:B------:R-:W-:-:S03]  /*85e0*/  ISETP.GT.AND P0, PT, R123, 0xf, PT ;  /* 0x0000000f7b00780c */ /* 0x000fc60003f04270 */
[----:B------:R-:W-:Y:S02]  /*85f0*/  PLOP3.LUT P2, PT, PT, PT, UP0, 0x80, 0x8 ;  /* 0x000000000008781c */ /* 0x000fe40003f4f008 */
[----:B------:R-:W-:Y:S02]  /*8600*/  FSEL R10, R10, R5, P0 ;  /* 0x000000050a0a7208 */ /* 0x000fe40000000000 */
[----:B------:R-:W-:-:S09]  /*8610*/  FSEL R11, R11, R4, P0 ;  /* 0x000000040b0b7208 */ /* 0x000fd20000000000 */
[----:B------:R-:W5:Y:S04]  /*8620*/  @P2 LDS R6, [UR10+0x3210] ;  /* 0x0032100aff062984 */ /* 0x000f680008000800 */
[----:B------:R-:W1:Y:S01]  /*8630*/  @P2 LDS R7, [UR10+0x2e10] ;  /* 0x002e100aff072984 */ /* 0x000e620008000800 */
[----:B---3--:R-:W-:Y:S01]  /*8640*/  FADD.FTZ R3, R3, R10 ;  /* 0x0000000a03037221 */ /* 0x008fe20000010000 */
[----:B------:R-:W-:-:S03]  /*8650*/  FADD.FTZ R2, R2, R11 ;  /* 0x0000000b02027221 */ /* 0x000fc60000010000 */
[----:B-----5:R-:W-:Y:S01]  /*8660*/  @P2 FADD.FTZ R3, R3, R6 ;  /* 0x0000000603032221 */ /* 0x020fe20000010000 */
[----:B-1----:R-:W-:-:S04]  /*8670*/  @P2 FADD.FTZ R2, R2, R7 ;  /* 0x0000000702022221 */ /* 0x002fc80000010000 */
[----:B------:R3:W-:Y:S04]  /*8680*/  STS [UR10+0x3210], R3 ;  /* 0x00321003ff007988 */ /* 0x0007e8000800080a */
[----:B------:R3:W-:Y:S02]  /*8690*/  STS [UR10+0x2e10], R2 ;  /* 0x002e1002ff007988 */ /* 0x0007e4000800080a */
.L_x_4209:
[----:B------:R-:W-:Y:S05]  /*86a0*/  BSYNC.RECONVERGENT B0 ;  /* 0x0000000000007941 */ /* 0x000fea0003800200 */
.L_x_4208:
[----:B------:R-:W-:-:S04]  /*86b0*/  UIADD3 UR8, UPT, UPT, UR8, 0x1, URZ ;  /* 0x0000000108087890 */ /* 0x000fc8000fffe0ff */
[----:B------:R-:W-:-:S09]  /*86c0*/  UISETP.GE.AND UP0, UPT, UR8, UR52, UPT ;  /* 0x000000340800728c */ /* 0x000fd2000bf06270 */
[----:B------:R-:W-:Y:S05]  /*86d0*/  BRA.U !UP0, `(.L_x_4210) ;  /* 0xffffffc508d47547 */ /* 0x000fea000b83ffff */
.L_x_4165:
[----:B------:R-:W-:Y:S01]  /*86e0*/  BAR.SYNC.DEFER_BLOCKING 0x0 ;  /* 0x0000000000007b1d */ /* 0x000fe20000010000 */
[----:B------:R-:W-:Y:S01]  /*86f0*/  F2FP.BF16.F32.PACK_AB R26, R26, R27 ;  /* 0x0000001b1a1a723e */ /* 0x000fe200000010ff */
[----:B------:R-:W-:Y:S01]  /*8700*/  UIADD3 UR13, UPT, UPT, -UR6, UR13, URZ ;  /* 0x0000000d060d7290 */ /* 0x000fe2000fffe1ff */
[----:B------:R-:W-:Y:S01]  /*8710*/  F2FP.BF16.F32.PACK_AB R24, R24, R25 ;  /* 0x000000191818723e */ /* 0x000fe200000010ff */
[----:B------:R-:W-:Y:S01]  /*8720*/  UIADD3 UR32, UP0, UPT, UR32, -0x800, URZ ;  /* 0xfffff80020207890 */ /* 0x000fe2000ff1e0ff */
[----:B------:R-:W-:Y:S01]  /*8730*/  F2FP.BF16.F32.PACK_AB R22, R22, R23 ;  /* 0x000000171616723e */ /* 0x000fe200000010ff */
[----:B------:R-:W5:Y:S01]  /*8740*/  LDCU.64 UR10, c[0x0][0x4f8] ;  /* 0x00009f00ff0a77ac */ /* 0x000f620008000a00 */
[----:B------:R-:W-:Y:S02]  /*8750*/  PRMT R0, R26, 0x7632, R0 ;  /* 0x000076321a007816 */ /* 0x000fe40000000000 */
[----:B---3--:R-:W-:Y:S01]  /*8760*/  PRMT R2, R24, 0x7632, R2 ;  /* 0x0000763218027816 */ /* 0x008fe20000000002 */
[----:B------:R-:W3:Y:S01]  /*8770*/  LDCU.64 UR14, c[0x0][0x500] ;  /* 0x0000a000ff0e77ac */ /* 0x000ee20008000a00 */
[----:B------:R-:W-:-:S02]  /*8780*/  F2FP.BF16.F32.PACK_AB R20, R20, R21 ;  /* 0x000000151414723e */ /* 0x000fc400000010ff */
[----:B------:R-:W-:Y:S01]  /*8790*/  PRMT R3, R22, 0x7632, R3 ;  /* 0x0000763216037816 */ /* 0x000fe20000000003 */
[----:B------:R-:W-:Y:S01]  /*87a0*/  UMOV UR7, URZ ;  /* 0x000000ff00077c82 */ /* 0x000fe20008000000 */
[----:B------:R-:W-:Y:S01]  /*87b0*/  F2FP.BF16.F32.PACK_AB R18, R18, R19 ;  /* 0x000000131212723e */ /* 0x000fe200000010ff */
[----:B------:R-:W-:Y:S01]  /*87c0*/  UIADD3.X UR31, UPT, UPT, UR31, -0x1, URZ, UP0, !UPT ;  /* 0xffffffff1f1f7890 */ /* 0x000fe200087fe4ff */
[----:B0-----:R-:W-:Y:S01]  /*87d0*/  PRMT R4, R20, 0x7632, R4 ;  /* 0x0000763214047816 */ /* 0x001fe20000000004 */
[----:B------:R-:W-:Y:S01]  /*87e0*/  UISETP.GT.AND UP0, UPT, UR22, 0x1, UPT ;  /* 0x000000011600788c */ /* 0x000fe2000bf04270 */
[----:B------:R-:W-:Y:S01]  /*87f0*/  F2FP.BF16.F32.PACK_AB R16, R16, R17 ;  /* 0x000000111010723e */ /* 0x000fe200000010ff */
[----:B------:R-:W-:Y:S01]  /*8800*/  UIADD3 UR24, UP1, UPT, UR24, -0x800, URZ ;  /* 0xfffff80018187890 */ /* 0x000fe2000ff3e0ff */
[----:B------:R-:W-:Y:S01]  /*8810*/  F2FP.BF16.F32.PACK_AB R14, R14, R15 ;  /* 0x0000000f0e0e723e */ /* 0x000fe200000010ff */
[----:B------:R-:W-:Y:S01]  /*8820*/  UIADD3 UR27, UP2, UPT, UR27, -0x800, URZ ;  /* 0xfffff8001b1b7890 */ /* 0x000fe2000ff5e0ff */
[----:B------:R-:W-:Y:S01]  /*8830*/  F2FP.BF16.F32.PACK_AB R12, R12, R13 ;  /* 0x0000000d0c0c723e */ /* 0x000fe200000010ff */
[----:B------:R-:W-:Y:S01]  /*8840*/  STS.U16 [R106], R26 ;  /* 0x0000001a6a007388 */ /* 0x000fe20000000400 */
[----:B------:R-:W-:Y:S01]  /*8850*/  MOV R6, UR13 ;  /* 0x0000000d00067c02 */ /* 0x000fe20008000f00 */
[----:B-----5:R-:W-:Y:S01]  /*8860*/  UIMAD.WIDE.U32 UR8, UR33, UR10, UR6 ;  /* 0x0000000a210872a5 */ /* 0x020fe2000f8e0006 */
[----:B------:R-:W-:Y:S01]  /*8870*/  PRMT R45, R12, 0x7632, R45 ;  /* 0x000076320c2d7816 */ /* 0x000fe2000000002d */
[----:B------:R0:W-:Y:S01]  /*8880*/  STS.U16 [R105+0x2], R0 ;  /* 0x0000020069007388 */ /* 0x0001e20000000400 */
[----:B------:R-:W-:-:S02]  /*8890*/  UIADD3 UR29, UP3, UPT, UR29, -0x800, URZ ;  /* 0xfffff8001d1d7890 */ /* 0x000fc4000ff7e0ff */
[----:B------:R-:W-:Y:S01]  /*88a0*/  UIMAD UR9, UR33, UR11, UR9 ;  /* 0x0000000b210972a4 */ /* 0x000fe2000f8e0209 */
[----:B------:R-:W-:Y:S01]  /*88b0*/  STS.U16 [R104+0x4], R24 ;  /* 0x0000041868007388 */ /* 0x000fe20000000400 */
[----:B------:R-:W5:Y:S03]  /*88c0*/  LDCU.64 UR10, c[0x0][0x550] ;  /* 0x0000aa00ff0a77ac */ /* 0x000f660008000a00 */
[----:B------:R1:W-:Y:S01]  /*88d0*/  STS.U16 [R103+0x6], R2 ;  /* 0x0000060267007388 */ /* 0x0003e20000000400 */
[----:B---3--:R-:W-:Y:S01]  /*88e0*/  UIMAD.WIDE.U32 UR8, UR16, UR14, UR8 ;  /* 0x0000000e100872a5 */ /* 0x008fe2000f8e0008 */
[----:B0-----:R-:W-:Y:S01]  /*88f0*/  PRMT R0, R18, 0x7632, R0 ;  /* 0x0000763212007816 */ /* 0x001fe20000000000 */
[----:B------:R-:W-:Y:S01]  /*8900*/  UIADD3.X UR26, UPT, UPT, UR26, -0x1, URZ, UP1, !UPT ;  /* 0xffffffff1a1a7890 */ /* 0x000fe20008ffe4ff */
[----:B------:R-:W-:Y:S01]  /*8910*/  STS.U16 [R102+0x8], R22 ;  /* 0x0000081666007388 */ /* 0x000fe20000000400 */
[----:B------:R-:W-:-:S02]  /*8920*/  UIMAD UR9, UR16, UR15, UR9 ;  /* 0x0000000f100972a4 */ /* 0x000fc4000f8e0209 */
[----:B------:R-:W-:Y:S01]  /*8930*/  UIADD3.X UR28, UPT, UPT, UR28, -0x1, URZ, UP2, !UPT ;  /* 0xffffffff1c1c7890 */ /* 0x000fe200097fe4ff */
[----:B------:R0:W-:Y:S01]  /*8940*/  STS.U16 [R101+0xa], R3 ;  /* 0x00000a0365007388 */ /* 0x0001e20000000400 */
[----:B------:R-:W-:Y:S01]  /*8950*/  UIADD3.X UR30, UPT, UPT, UR30, -0x1, URZ, UP3, !UPT ;  /* 0xffffffff1e1e7890 */ /* 0x000fe20009ffe4ff */
[----:B-1----:R-:W-:Y:S02]  /*8960*/  PRMT R2, R16, 0x7632, R2 ;  /* 0x0000763210027816 */ /* 0x002fe40000000002 */
[----:B------:R-:W-:Y:S04]  /*8970*/  STS.U16 [R100+0xc], R20 ;  /* 0x00000c1464007388 */ /* 0x000fe80000000400 */
[----:B------:R-:W-:Y:S01]  /*8980*/  STS.U16 [R99+0xe], R4 ;  /* 0x00000e0463007388 */ /* 0x000fe20000000400 */
[----:B0-----:R-:W-:-:S03]  /*8990*/  PRMT R3, R14, 0x7632, R3 ;  /* 0x000076320e037816 */ /* 0x001fc60000000003 */
        /* <DEDUP_REMOVED lines=14> */
[C---:B-----5:R-:W-:Y:S01]  /*8a80*/  LEA R2, P3, R3.reuse, UR10, 0x1 ;  /* 0x0000000a03027c11 */ /* 0x060fe2000f8608ff */
        /* <DEDUP_REMOVED lines=61> */
[----:B-1----:R-:W-:-:S02]  /*8e60*/  PRMT R7, R0, 0x7632, R7 ;  /* 0x0000763200077816 */ /* 0x002fc40000000007 */
        /* <DEDUP_REMOVED lines=10> */
[----:B------:R-:W-:-:S03]  /*8f10*/  PRMT R50, R2, 0x7610, R50 ;  /* 0x0000761002327816 */ /* 0x000fc60000000032 */
        /* <DEDUP_REMOVED lines=8> */
[----:B------:R-:W-:Y:S03]  /*8fa0*/  STS.U16 [R103+0x6], R5 ;  /* 0x0000060567007388 */ /* 0x000fe60000000400 */
[----:B------:R-:W-:Y:S01]  /*8fb0*/  FADD.FTZ R69, R68, R69 ;  /* 0x0000004544457221 */ /* 0x000fe20000010000 */
[----:B-1----:R-:W-:-:S02]  /*8fc0*/  PRMT R4, R2, 0x7632, R4 ;  /* 0x0000763202047816 */ /* 0x002fc40000000004 */
[----:B------:R-:W-:Y:S01]  /*8fd0*/  F2FP.BF16.F32.PACK_AB R2, R71, R70 ;  /* 0x000000464702723e */ /* 0x000fe200000010ff */
[----:B------:R-:W-:Y:S01]  /*8fe0*/  STS.U16 [R102+0x8], R51 ;  /* 0x0000083366007388 */ /* 0x000fe20000000400 */
[----:B---3--:R-:W-:Y:S01]  /*8ff0*/  PRMT R3, R0, 0x7632, R3 ;  /* 0x0000763200037816 */ /* 0x008fe20000000003 */
[----:B------:R-:W-:Y:S01]  /*9000*/  FADD.FTZ R70, R69, R70 ;  /* 0x0000004645467221 */ /* 0x000fe20000010000 */
[----:B------:R-:W-:Y:S01]  /*9010*/  F2FP.BF16.F32.PACK_AB R0, R73, R72 ;  /* 0x000000484900723e */ /* 0x000fe200000010ff */
[----:B------:R1:W-:Y:S01]  /*9020*/  STS.U16 [R101+0xa], R7 ;  /* 0x00000a0765007388 */ /* 0x0003e20000000400 */
[----:B------:R-:W-:Y:S01]  /*9030*/  PRMT R48, R2, 0x7610, R48 ;  /* 0x0000761002307816 */ /* 0x000fe20000000030 */
[----:B------:R-:W-:Y:S01]  /*9040*/  FADD.FTZ R71, R70, R71 ;  /* 0x0000004746477221 */ /* 0x000fe20000010000 */
[----:B------:R-:W-:Y:S01]  /*9050*/  PRMT R8, R0, 0x7632, R8 ;  /* 0x0000763200087816 */ /* 0x000fe20000000008 */
[----:B------:R-:W-:Y:S02]  /*9060*/  STS.U16 [R100+0xc], R50 ;  /* 0x00000c3264007388 */ /* 0x000fe40000000400 */
[----:B------:R-:W-:-:S02]  /*9070*/  FADD.FTZ R72, R71, R72 ;  /* 0x0000004847487221 */ /* 0x000fc40000010000 */
[----:B------:R-:W-:Y:S01]  /*9080*/  STS.U16 [R99+0xe], R4 ;  /* 0x00000e0463007388 */ /* 0x000fe20000000400 */
[----:B-1----:R-:W-:Y:S01]  /*9090*/  PRMT R7, R2, 0x7632, R7 ;  /* 0x0000763202077816 */ /* 0x002fe20000000007 */
[----:B------:R-:W-:Y:S01]  /*90a0*/  FADD.FTZ R73, R72, R73 ;  /* 0x0000004948497221 */ /* 0x000fe20000010000 */
[----:B------:R-:W-:Y:S01]  /*90b0*/  F2FP.BF16.F32.PACK_AB R2, R75, R74 ;  /* 0x0000004a4b02723e */ /* 0x000fe200000010ff */
[----:B------:R-:W-:Y:S02]  /*90c0*/  STS.U16 [R98+0x10], R49 ;  /* 0x0000103162007388 */ /* 0x000fe40000000400 */
[----:B------:R-:W-:Y:S01]  /*90d0*/  FADD.FTZ R74, R73, R74 ;  /* 0x0000004a494a7221 */ /* 0x000fe20000010000 */
[----:B------:R-:W-:Y:S01]  /*90e0*/  PRMT R45, R2, 0x7632, R45 ;  /* 0x00007632022d7816 */ /* 0x000fe2000000002d */
[----:B------:R1:W-:Y:S02]  /*90f0*/  STS.U16 [R97+0x12], R3 ;  /* 0x0000120361007388 */ /* 0x0003e40000000400 */
[----:B------:R-:W-:-:S02]  /*9100*/  FADD.FTZ R145, R74, R75 ;  /* 0x0000004b4a917221 */ /* 0x000fc40000010000 */
[----:B------:R-:W-:Y:S04]  /*9110*/  STS.U16 [R96+0x14], R48 ;  /* 0x0000143060007388 */ /* 0x000fe80000000400 */
[----:B------:R-:W-:Y:S01]  /*9120*/  STS.U16 [R95+0x16], R7 ;  /* 0x000016075f007388 */ /* 0x000fe20000000400 */
[----:B-1----:R-:W-:Y:S01]  /*9130*/  IADD3 R3, P2, PT, R141, UR6, RZ ;  /* 0x000000068d037c10 */ /* 0x002fe2000ff5e0ff */
[----:B------:R-:W-:Y:S02]  /*9140*/  UIADD3 UR6, UPT, UPT, UR22, -0x1, URZ ;  /* 0xffffffff16067890 */ /* 0x000fe4000fffe0ff */
[----:B------:R-:W-:Y:S02]  /*9150*/  STS.U16 [R94+0x18], R0 ;  /* 0x000018005e007388 */ /* 0x000fe40000000400 */
[----:B------:R-:W-:-:S02]  /*9160*/  IMAD.X R4, RZ, RZ, UR7, P2 ;  /* 0x00000007ff047e24 */ /* 0x000fc400090e06ff */
[----:B------:R-:W-:Y:S01]  /*9170*/  STS.U16 [R93+0x1a], R8 ;  /* 0x00001a085d007388 */ /* 0x000fe20000000400 */
[----:B------:R-:W-:-:S03]  /*9180*/  UMOV UR22, UR6 ;  /* 0x0000000600167c82 */ /* 0x000fc60008000000 */
[----:B------:R0:W-:Y:S04]  /*9190*/  STS.U16 [R92+0x1c], R2 ;  /* 0x00001c025c007388 */ /* 0x0001e80000000400 */
[----:B------:R-:W-:Y:S01]  /*91a0*/  STS.U16 [R90+0x1e], R45 ;  /* 0x00001e2d5a007388 */ /* 0x000fe20000000400 */
[----:B------:R-:W-:-:S03]  /*91b0*/  NOP ;  /* 0x0000000000007918 */ /* 0x000fc60000000000 */
[----:B------:R-:W-:Y:S01]  /*91c0*/  LDS.U16 R5, [R122] ;  /* 0x000000007a057984 */ /* 0x000fe20000000400 */
        /* <DEDUP_REMOVED lines=53> */
.L_x_4163:
[----:B------:R-:W1:Y:S01]  /*9520*/  LDCU.64 UR6, c[0x0][0x548] ;  /* 0x0000a900ff0677ac */ /* 0x000e620008000a00 */
[----:B0-----:R-:W0:Y:S01]  /*9530*/  S2R R11, SR_TID.X ;  /* 0x00000000000b7919 */ /* 0x001e220000002100 */
[----:B------:R-:W3:Y:S01]  /*9540*/  LDCU UR15, c[0x0][0x38c] ;  /* 0x00007180ff0f77ac */ /* 0x000ee20008000800 */
[----:B------:R-:W0:Y:S01]  /*9550*/  LDCU.64 UR8, c[0x0][0x568] ;  /* 0x0000ad00ff0877ac */ /* 0x000e220008000a00 */
[----:B-1----:R-:W-:-:S04]  /*9560*/  UISETP.NE.U32.AND UP0, UPT, UR6, URZ, UPT ;  /* 0x000000ff0600728c */ /* 0x002fc8000bf05070 */
[----:B------:R-:W-:-:S09]  /*9570*/  UISETP.NE.AND.EX UP0, UPT, UR7, URZ, UPT, UP0 ;  /* 0x000000ff0700728c */ /* 0x000fd2000bf05300 */
[----:B---3--:R-:W-:Y:S05]  /*9580*/  BRA.U !UP0, `(.L_x_4212) ;  /* 0x00000001088c7547 */ /* 0x008fea000b800000 */
[----:B------:R-:W1:Y:S01]  /*9590*/  SHFL.DOWN P0, R0, R147, 0x1, 0x1f ;  /* 0x08201f0093007f89 */ /* 0x000e620000000000 */
[----:B------:R-:W-:Y:S01]  /*95a0*/  BSSY.RECONVERGENT B0, `(.L_x_4212) ;  /* 0x0000021000007945 */ /* 0x000fe20003800200 */
[----:B------:R-:W3:Y:S01]  /*95b0*/  S2R R4, SR_LANEID ;  /* 0x0000000000047919 */ /* 0x000ee20000000000 */
[----:B------:R-:W0:Y:S01]  /*95c0*/  S2R R6, SR_TID.X ;  /* 0x0000000000067919 */ /* 0x000e220000002100 */
[----:B-1----:R-:W-:-:S05]  /*95d0*/  @P0 FADD R0, R0, R147 ;  /* 0x0000009300000221 */ /* 0x002fca0000000000 */
[----:B------:R-:W1:Y:S01]  /*95e0*/  SHFL.DOWN P0, R3, R0, 0x2, 0x1f ;  /* 0x08401f0000037f89 */ /* 0x000e620000000000 */
[----:B---3--:R-:W-:-:S13]  /*95f0*/  ISETP.NE.AND P1, PT, R4, RZ, PT ;  /* 0x000000ff0400720c */ /* 0x008fda0003f25270 */
[----:B------:R-:W3:Y:S01]  /*9600*/  @!P1 S2R R8, SR_CgaCtaId ;  /* 0x0000000000089919 */ /* 0x000ee20000008800 */
[----:B------:R-:W-:Y:S01]  /*9610*/  @!P1 MOV R7, 0x400 ;  /* 0x0000040000079802 */ /* 0x000fe20000000f00 */
[----:B-1----:R-:W-:Y:S01]  /*9620*/  @P0 FADD R3, R0, R3 ;  /* 0x0000000300030221 */ /* 0x002fe20000000000 */
[----:B0-----:R-:W-:-:S04]  /*9630*/  @!P1 SHF.R.U32.HI R0, RZ, 0x3, R6 ;  /* 0x00000003ff009819 */ /* 0x001fc80000011606 */
[----:B------:R-:W0:Y:S01]  /*9640*/  SHFL.DOWN P0, R2, R3, 0x4, 0x1f ;  /* 0x08801f0003027f89 */ /* 0x000e220000000000 */
[----:B------:R-:W-:Y:S02]  /*9650*/  @!P1 LOP3.LUT R0, R0, 0x7c, RZ, 0xc0, !PT ;  /* 0x0000007c00009812 */ /* 0x000fe400078ec0ff */
[----:B---3--:R-:W-:Y:S01]  /*9660*/  @!P1 LEA R7, R8, R7, 0x18 ;  /* 0x0000000708079211 */ /* 0x008fe200078ec0ff */
        /* <DEDUP_REMOVED lines=17> */
[----:B0-----:R-:W-:Y:S02]  /*9780*/  IMAD.U32 R3, RZ, RZ, UR5 ;  /* 0x00000005ff037e24 */ /* 0x001fe4000f8e00ff */
[----:B-1----:R-:W-:-:S05]  /*9790*/  FADD.FTZ R5, R4, R5 ;  /* 0x0000000504057221 */ /* 0x002fca0000010000 */
[----:B------:R1:W-:Y:S02]  /*97a0*/  REDG.E.ADD.F32.FTZ.RN.STRONG.GPU desc[UR34][R2.64], R5 ;  /* 0x00000005020079a6 */ /* 0x0003e4000c12f322 */
.L_x_4213:
[----:B------:R-:W-:Y:S05]  /*97b0*/  BSYNC.RECONVERGENT B0 ;  /* 0x0000000000007941 */ /* 0x000fea0003800200 */
.L_x_4212:
[----:B0-----:R-:W-:Y:S01]  /*97c0*/  UISETP.NE.U32.AND UP0, UPT, UR8, URZ, UPT ;  /* 0x000000ff0800728c */ /* 0x001fe2000bf05070 */
[----:B------:R-:W-:-:S03]  /*97d0*/  ISETP.GE.AND P0, PT, R11, UR15, PT ;  /* 0x0000000f0b007c0c */ /* 0x000fc6000bf06270 */
[----:B------:R-:W-:-:S09]  /*97e0*/  UISETP.NE.AND.EX UP0, UPT, UR9, URZ, UPT, UP0 ;  /* 0x000000ff0900728c */ /* 0x000fd2000bf05300 */
[----:B------:R-:W-:Y:S05]  /*97f0*/  BRA.U !UP0, `(.L_x_4214) ;  /* 0x0000000108907547 */ /* 0x000fea000b800000 */
[----:B------:R-:W-:Y:S06]  /*9800*/  BAR.SYNC.DEFER_BLOCKING 0x0 ;  /* 0x0000000000007b1d */ /* 0x000fec0000010000 */
[----:B------:R-:W-:Y:S01]  /*9810*/  BSSY.RECONVERGENT B0, `(.L_x_4214) ;  /* 0x0000022000007945 */ /* 0x000fe20003800200 */
[----:B------:R-:W0:Y:S01]  /*9820*/  SHFL.DOWN P1, R0, R145, 0x1, 0x1f ;  /* 0x08201f0091007f89 */ /* 0x000e220000020000 */
[----:B------:R-:W3:Y:S01]  /*9830*/  S2R R4, SR_LANEID ;  /* 0x0000000000047919 */ /* 0x000ee20000000000 */
[----:B------:R-:W2:Y:S01]  /*9840*/  S2R R6, SR_TID.X ;  /* 0x0000000000067919 */ /* 0x000ea20000002100 */
[----:B0-----:R-:W-:-:S05]  /*9850*/  @P1 FADD R0, R0, R145 ;  /* 0x0000009100001221 */ /* 0x001fca0000000000 */
[----:B-1----:R-:W0:Y:S01]  /*9860*/  SHFL.DOWN P1, R3, R0, 0x2, 0x1f ;  /* 0x08401f0000037f89 */ /* 0x002e220000020000 */
[----:B---3--:R-:W-:-:S13]  /*9870*/  ISETP.NE.AND P2, PT, R4, RZ, PT ;  /* 0x000000ff0400720c */ /* 0x008fda0003f45270 */
[----:B------:R-:W1:Y:S01]  /*9880*/  @!P2 S2R R8, SR_CgaCtaId ;  /* 0x000000000008a919 */ /* 0x000e620000008800 */
[----:B------:R-:W-:Y:S01]  /*9890*/  @!P2 MOV R7, 0x400 ;  /* 0x000004000007a802 */ /* 0x000fe20000000f00 */
[----:B0-----:R-:W-:Y:S01]  /*98a0*/  @P1 FADD R3, R0, R3 ;  /* 0x0000000300031221 */ /* 0x001fe20000000000 */
[----:B--2---:R-:W-:-:S04]  /*98b0*/  @!P2 SHF.R.U32.HI R0, RZ, 0x3, R6 ;  /* 0x00000003ff00a819 */ /* 0x004fc80000011606 */
        /* <DEDUP_REMOVED lines=20> */
[----:B------:R-:W-:Y:S02]  /*9a00*/  IMAD.U32 R3, RZ, RZ, UR5 ;  /* 0x00000005ff037e24 */ /* 0x000fe4000f8e00ff */
[----:B-1----:R-:W-:-:S05]  /*9a10*/  FADD.FTZ R5, R4, R5 ;  /* 0x0000000504057221 */ /* 0x002fca0000010000 */
[----:B------:R1:W-:Y:S02]  /*9a20*/  REDG.E.ADD.F32.FTZ.RN.STRONG.GPU desc[UR34][R2.64], R5 ;  /* 0x00000005020079a6 */ /* 0x0003e4000c12f322 */
.L_x_4215:
[----:B------:R-:W-:Y:S05]  /*9a30*/  BSYNC.RECONVERGENT B0 ;  /* 0x0000000000007941 */ /* 0x000fea0003800200 */
.L_x_4214:
        /* <DEDUP_REMOVED lines=12> */
[----:B---3--:R-:W-:Y:S01]  /*9b00*/  UIMAD.WIDE.U32 UR6, UR12, UR10, URZ ;  /* 0x0000000a0c0672a5 */ /* 0x008fe2000f8e00ff */
[----:B------:R-:W-:Y:S01]  /*9b10*/  UMOV UR8, 0x400 ;  /* 0x0000040000087882 */ /* 0x000fe20000000000 */
[----:B------:R-:W-:-:S02]  /*9b20*/  UIMAD UR16, UR16, UR9, UR5 ;  /* 0x00000009101072a4 */ /* 0x000fc4000f8e0205 */
[----:B------:R-:W-:Y:S02]  /*9b30*/  UIMAD UR9, UR12, UR11, UR7 ;  /* 0x0000000b0c0972a4 */ /* 0x000fe4000f8e0207 */
[----:B-1----:R-:W-:-:S12]  /*9b40*/  ULEA UR13, UR13, UR8, 0x18 ;  /* 0x000000080d0d7291 */ /* 0x002fd8000f8ec0ff */
.L_x_4217:
[----:B------:R-:W-:Y:S01]  /*9b50*/  LEA R0, R11, UR13, 0x2 ;  /* 0x0000000d0b007c11 */ /* 0x000fe2000f8e10ff */
[----:B------:R-:W-:Y:S01]  /*9b60*/  IMAD.U32 R3, RZ, RZ, UR5 ;  /* 0x00000005ff037e24 */ /* 0x000fe2000f8e00ff */
[----:B------:R-:W-:Y:S01]  /*9b70*/  SHF.R.S32.HI R3, RZ, 0x1f, R11 ;  /* 0x0000001fff037819 */ /* 0x000fe2000001140b */
[----:B------:R-:W-:Y:S01]  /*9b80*/  UMOV UR8, UR6 ;  /* 0x0000000600087c82 */ /* 0x000fe20008000000 */
[----:B------:R-:W-:Y:S01]  /*9b90*/  MOV R2, UR4 ;  /* 0x0000000400027c02 */ /* 0x000fe20008000f00 */
[----:B-1----:R-:W1:Y:S01]  /*9ba0*/  LDS R13, [R0+0x2e10] ;  /* 0x002e1000000d7984 */ /* 0x002e620000000800 */
[----:B------:R-:W-:Y:S01]  /*9bb0*/  MOV R7, UR16 ;  /* 0x0000001000077c02 */ /* 0x000fe20008000f00 */
[C---:B--2---:R-:W-:Y:S01]  /*9bc0*/  IMAD R4, R3.reuse, R16, RZ ;  /* 0x0000001003047224 */ /* 0x044fe200078e02ff */
[----:B------:R-:W-:Y:S01]  /*9bd0*/  MOV R6, R2 ;  /* 0x0000000200067202 */ /* 0x000fe20000000f00 */
[----:B------:R-:W2:Y:S01]  /*9be0*/  LDS R15, [R0+0x3210] ;  /* 0x00321000000f7984 */ /* 0x000ea20000000800 */
[----:B------:R-:W-:-:S02]  /*9bf0*/  IMAD R8, R3, UR20, RZ ;  /* 0x0000001403087c24 */ /* 0x000fc4000f8e02ff */
[----:B------:R-:W-:-:S04]  /*9c00*/  IMAD.WIDE.U32 R2, R11, R16, UR8 ;  /* 0x000000080b027e25 */ /* 0x000fc8000f8e0010 */
[C---:B------:R-:W-:Y:S01]  /*9c10*/  IMAD R5, R11.reuse, R17, R4 ;  /* 0x000000110b057224 */ /* 0x040fe200078e0204 */
        /* <DEDUP_REMOVED lines=8> */
[----:B0-----:R-:W-:-:S04]  /*9ca0*/  LEA R8, P1, R6, UR22, 0x2 ;  /* 0x0000001606087c11 */ /* 0x001fc8000f8210ff */
[----:B------:R-:W-:Y:S01]  /*9cb0*/  LEA.HI.X R9, R6, UR23, R3, 0x2, P1 ;  /* 0x0000001706097c11 */ /* 0x000fe200088f1403 */
[----:B-1----:R1:W-:Y:S04]  /*9cc0*/  REDG.E.ADD.F32.FTZ.RN.STRONG.GPU desc[UR34][R4.64], R13 ;  /* 0x0000000d040079a6 */ /* 0x0023e8000c12f322 */
[----:B--2---:R1:W-:Y:S02]  /*9cd0*/  REDG.E.ADD.F32.FTZ.RN.STRONG.GPU desc[UR34][R8.64], R15 ;  /* 0x0000000f080079a6 */ /* 0x0043e4000c12f322 */
[----:B------:R-:W-:Y:S05]  /*9ce0*/  @!P0 BRA `(.L_x_4217) ;  /* 0xfffffffc00988947 */ /* 0x000fea000383ffff */
[----:B------:R-:W-:Y:S05]  /*9cf0*/  BSYNC.RECONVERGENT B0 ;  /* 0x0000000000007941 */ /* 0x000fea0003800200 */
.L_x_4216:
[----:B------:R-:W-:Y:S05]  /*9d00*/  EXIT ;  /* 0x000000000000794d */ /* 0x000fea0003800000 */
.L_x_4170:
[----:B------:R-:W-:Y:S01]  /*9d10*/  MOV R223, R215 ;  /* 0x000000d700df7202 */ /* 0x000fe20000000f00 */
[----:B------:R-:W-:Y:S02]  /*9d20*/  IMAD.MOV.U32 R225, RZ, RZ, 0x1 ;  /* 0x00000001ffe17424 */ /* 0x000fe400078e00ff */
[----:B------:R-:W-:Y:S01]  /*9d30*/  HFMA2 R242, -RZ, RZ, 0, 0 ;  /* 0x00000000fff27431 */ /* 0x000fe200000001ff */
[----:B------:R-:W-:-:S07]  /*9d40*/  MOV R6, 0xffffffff ;  /* 0xffffffff00067802 */ /* 0x000fce0000000f00 */
[----:B01---5:R-:W-:Y:S05]  /*9d50*/  WARPSYNC.COLLECTIVE R6, `(.L_x_4218) ;  /* 0x0000000006087348 */ /* 0x023fea0003c00000 */
[----:B------:R2:W3:Y:S02]  /*9d60*/  SHFL.UP P6, R5, R223, R225, R242 ;  /* 0x040000e1df057389 */ /* 0x0004e400000c00f2 */
[----:B0123-5:R-:W-:Y:S05]  /*9d70*/  ENDCOLLECTIVE ;  /* 0x000000000000791b */ /* 0x02ffea0003800000 */
.L_x_4218:
[----:B------:R-:W-:Y:S01]  /*9d80*/  MOV R223, R224 ;  /* 0x000000e000df7202 */ /* 0x000fe20000000f00 */
[----:B------:R-:W-:-:S07]  /*9d90*/  IMAD.MOV.U32 R4, RZ, RZ, R5 ;  /* 0x000000ffff047224 */ /* 0x000fce00078e0005 */
[----:B------:R-:W-:Y:S05]  /*9da0*/  WARPSYNC.COLLECTIVE R6, `(.L_x_4219) ;  /* 0x0000000006087348 */ /* 0x000fea0003c00000 */
[----:B------:R0:W1:Y:S02]  /*9db0*/  SHFL.UP P6, R5, R223, R225, R242 ;  /* 0x040000e1df057389 */ /* 0x00006400000c00f2 */
[----:B01----:R-:W-:Y:S05]  /*9dc0*/  ENDCOLLECTIVE ;  /* 0x000000000000791b */ /* 0x003fea0003800000 */
.L_x_4219:
        /* <DEDUP_REMOVED lines=8> */
.L_x_4220:
[----:B------:R-:W-:Y:S02]  /*9e50*/  MOV R223, R226 ;  /* 0x000000e200df7202 */ /* 0x000fe40000000f00 */
[----:B------:R-:W-:-:S07]  /*9e60*/  MOV R4, R5 ;  /* 0x0000000500047202 */ /* 0x000fce0000000f00 */
[----:B------:R-:W-:Y:S05]  /*9e70*/  WARPSYNC.COLLECTIVE R6, `(.L_x_4221) ;  /* 0x0000000006087348 */ /* 0x000fea0003c00000 */
[----:B------:R0:W1:Y:S02]  /*9e80*/  SHFL.UP P6, R5, R223, R225, R242 ;  /* 0x040000e1df057389 */ /* 0x00006400000c00f2 */
[----:B01----:R-:W-:Y:S05]  /*9e90*/  ENDCOLLECTIVE ;  /* 0x000000000000791b */ /* 0x003fea0003800000 */
.L_x_4221:
[----:B------:R-:W-:Y:S02]  /*9ea0*/  HFMA2 R225, -RZ, RZ, 0, 2.384185791015625e-07 ;  /* 0x00000004ffe17431 */ /* 0x000fe400000001ff */
[C---:B------:R-:W-:Y:S01]  /*9eb0*/  FFMA.FTZ R5, R215.reuse, R5, R226 ;  /* 0x00000005d7057223 */ /* 0x040fe200000100e2 */
[----:B------:R-:W-:-:S04]  /*9ec0*/  @P4 FMUL.FTZ R215, R215, R4 ;  /* 0x00000004d7d74220 */ /* 0x000fc80000410000 */
[----:B------:R-:W-:Y:S01]  /*9ed0*/  IMAD.MOV.U32 R223, RZ, RZ, R215 ;  /* 0x000000ffffdf7224 */ /* 0x000fe200078e00d7 */
[----:B------:R-:W-:-:S07]  /*9ee0*/  FSEL R228, R226, R5, !P4 ;  /* 0x00000005e2e47208 */ /* 0x000fce0006000000 */
[----:B------:R-:W-:Y:S05]  /*9ef0*/  WARPSYNC.COLLECTIVE R6, `(.L_x_4222) ;  /* 0x0000000006087348 */ /* 0x000fea0003c00000 */
[----:B------:R0:W1:Y:S02]  /*9f00*/  SHFL.UP P6, R5, R223, R225, R242 ;  /* 0x040000e1df057389 */ /* 0x00006400000c00f2 */
[----:B01----:R-:W-:Y:S05]  /*9f10*/  ENDCOLLECTIVE ;  /* 0x000000000000791b */ /* 0x003fea0003800000 */
.L_x_4222:
[----:B------:R-:W-:Y:S01]  /*9f20*/  IMAD.MOV.U32 R223, RZ, RZ, R228 ;  /* 0x000000ffffdf7224 */ /* 0x000fe200078e00e4 */
[----:B------:R-:W-:-:S07]  /*9f30*/  MOV R4, R5 ;  /* 0x0000000500047202 */ /* 0x000fce0000000f00 */
[----:B------:R-:W-:Y:S05]  /*9f40*/  WARPSYNC.COLLECTIVE R6, `(.L_x_4223) ;  /* 0x0000000006087348 */ /* 0x000fea0003c00000 */
[----:B------:R0:W1:Y:S02]  /*9f50*/  SHFL.UP P6, R5, R223, R225, R242 ;  /* 0x040000e1df057389 */ /* 0x00006400000c00f2 */
[----:B01----:R-:W-:Y:S05]  /*9f60*/  ENDCOLLECTIVE ;  /* 0x000000000000791b */ /* 0x003fea0003800000 */
.L_x_4223:
        /* <DEDUP_REMOVED lines=8> */
.L_x_4224:
[----:B------:R-:W-:Y:S01]  /*9ff0*/  MOV R223, R224 ;  /* 0x000000e000df7202 */ /* 0x000fe20000000f00 */
[----:B------:R-:W-:-:S07]  /*a000*/  IMAD.MOV.U32 R4, RZ, RZ, R5 ;  /* 0x000000ffff047224 */ /* 0x000fce00078e0005 */
[----:B------:R-:W-:Y:S05]  /*a010*/  WARPSYNC.COLLECTIVE R6, `(.L_x_4225) ;  /* 0x0000000006087348 */ /* 0x000fea0003c00000 */
[----:B------:R0:W1:Y:S02]  /*a020*/  SHFL.UP P6, R5, R223, R225, R242 ;  /* 0x040000e1df057389 */ /* 0x00006400000c00f2 */
[----:B01----:R-:W-:Y:S05]  /*a030*/  ENDCOLLECTIVE ;  /* 0x000000000000791b */ /* 0x003fea0003800000 */
.L_x_4225:
        /* <DEDUP_REMOVED lines=8> */
.L_x_4226:
[----:B------:R-:W-:Y:S02]  /*a0c0*/  MOV R223, R4 ;  /* 0x0000000400df7202 */ /* 0x000fe40000000f00 */
[----:B------:R-:W-:-:S07]  /*a0d0*/  MOV R226, R5 ;  /* 0x0000000500e27202 */ /* 0x000fce0000000f00 */
[----:B------:R-:W-:Y:S05]  /*a0e0*/  WARPSYNC.COLLECTIVE R6, `(.L_x_4227) ;  /* 0x0000000006087348 */ /* 0x000fea0003c00000 */
[----:B------:R0:W1:Y:S02]  /*a0f0*/  SHFL.UP P6, R5, R223, R225, R242 ;  /* 0x040000e1df057389 */ /* 0x00006400000c00f2 */
[----:B01----:R-:W-:Y:S05]  /*a100*/  ENDCOLLECTIVE ;  /* 0x000000000000791b */ /* 0x003fea0003800000 */
.L_x_4227:
[----:B------:R-:W-:Y:S05]  /*a110*/  BRA `(.L_x_4228) ;  /* 0xffffffc000607947 */ /* 0x000fea000383ffff */
.L_x_4171:
[----:B------:R-:W-:Y:S01]  /*a120*/  HFMA2 R229, -RZ, RZ, 0, 1.847743988037109375e-06 ;  /* 0x0000001fffe57431 */ /* 0x000fe200000001ff */
[----:B------:R-:W-:Y:S01]  /*a130*/  BSSY B0, `(.L_x_4229) ;  /* 0x0000007000007945 */ /* 0x000fe20003800000 */
[----:B------:R-:W-:Y:S01]  /*a140*/  IMAD.MOV.U32 R240, RZ, RZ, R215 ;  /* 0x000000fffff07224 */ /* 0x000fe200078e00d7 */
[----:B------:R-:W-:Y:S01]  /*a150*/  MOV R7, 0x1f ;  /* 0x0000001f00077802 */ /* 0x000fe20000000f00 */
[----:B------:R-:W-:-:S07]  /*a160*/  IMAD.MOV.U32 R6, RZ, RZ, -0x1 ;  /* 0xffffffffff067424 */ /* 0x000fce00078e00ff */
[----:B01---5:R-:W-:Y:S05]  /*a170*/  WARPSYNC.COLLECTIVE R6, `(.L_x_4230) ;  /* 0x0000000006087348 */ /* 0x023fea0003c00000 */
[----:B------:R2:W3:Y:S02]  /*a180*/  SHFL.IDX P2, R5, R240, R229, R7 ;  /* 0x000000e5f0057389 */ /* 0x0004e40000040007 */
[----:B0123-5:R-:W-:Y:S05]  /*a190*/  ENDCOLLECTIVE ;  /* 0x000000000000791b */ /* 0x02ffea0003800000 */
.L_x_4230:
[----:B------:R-:W-:Y:S05]  /*a1a0*/  BSYNC B0 ;  /* 0x0000000000007941 */ /* 0x000fea0003800000 */
.L_x_4229:
[----:B------:R-:W-:Y:S05]  /*a1b0*/  BRA `(.L_x_4231) ;  /* 0xffffffc000507947 */ /* 0x000fea000383ffff */
.L_x_4172:
        /* <DEDUP_REMOVED lines=8> */
.L_x_4233:
[----:B------:R-:W-:Y:S05]  /*a240*/  BSYNC B0 ;  /* 0x0000000000007941 */ /* 0x000fea0003800000 */
.L_x_4232:
[----:B------:R-:W-:Y:S05]  /*a250*/  BRA `(.L_x_4234) ;  /* 0xffffffc000307947 */ /* 0x000fea000383ffff */
.L_x_4173:
[----:B------:R-:W-:Y:S01]  /*a260*/  HFMA2 R242, -RZ, RZ, 0, 0 ;  /* 0x00000000fff27431 */ /* 0x000fe200000001ff */
[----:B------:R-:W-:Y:S01]  /*a270*/  BSSY B0, `(.L_x_4235) ;  /* 0x0000007000007945 */ /* 0x000fe20003800000 */
[----:B------:R-:W-:Y:S01]  /*a280*/  MOV R223, R215 ;  /* 0x000000d700df7202 */ /* 0x000fe20000000f00 */
[----:B------:R-:W-:Y:S01]  /*a290*/  IMAD.MOV.U32 R225, RZ, RZ, 0x1 ;  /* 0x00000001ffe17424 */ /* 0x000fe200078e00ff */
[----:B------:R-:W-:-:S07]  /*a2a0*/  MOV R6, 0xffffffff ;  /* 0xffffffff00067802 */ /* 0x000fce0000000f00 */
[----:B01---5:R-:W-:Y:S05]  /*a2b0*/  WARPSYNC.COLLECTIVE R6, `(.L_x_4236) ;  /* 0x0000000006087348 */ /* 0x023fea0003c00000 */
[----:B------:R2:W3:Y:S02]  /*a2c0*/  SHFL.UP P6, R5, R223, R225, R242 ;  /* 0x040000e1df057389 */ /* 0x0004e400000c00f2 */
[----:B0123-5:R-:W-:Y:S05]  /*a2d0*/  ENDCOLLECTIVE ;  /* 0x000000000000791b */ /* 0x02ffea0003800000 */
.L_x_4236:
[----:B------:R-:W-:Y:S05]  /*a2e0*/  BSYNC B0 ;  /* 0x0000000000007941 */ /* 0x000fea0003800000 */
.L_x_4235:
[----:B------:R-:W-:Y:S01]  /*a2f0*/  MOV R223, R221 ;  /* 0x000000dd00df7202 */ /* 0x000fe20000000f00 */
[----:B------:R-:W-:Y:S02]  /*a300*/  HFMA2 R225, -RZ, RZ, 0, 5.9604644775390625e-08 ;  /* 0x00000001ffe17431 */ /* 0x000fe400000001ff */
[----:B------:R-:W-:Y:S01]  /*a310*/  IMAD.MOV.U32 R242, RZ, RZ, RZ ;  /* 0x000000fffff27224 */ /* 0x000fe200078e00ff */
[----:B------:R-:W-:Y:S01]  /*a320*/  MOV R6, 0xffffffff ;  /* 0xffffffff00067802 */ /* 0x000fe20000000f00 */
[----:B------:R-:W-:Y:S02]  /*a330*/  IMAD.MOV.U32 R215, RZ, RZ, R5 ;  /* 0x000000ffffd77224 */ /* 0x000fe400078e0005 */
[----:B------:R-:W-:Y:S02]  /*a340*/  HFMA2 R229, -RZ, RZ, 0, 0 ;  /* 0x00000000ffe57431 */ /* 0x000fe400000001ff */
[----:B------:R-:W-:Y:S01]  /*a350*/  IMAD.MOV.U32 R240, RZ, RZ, R2 ;  /* 0x000000fffff07224 */ /* 0x000fe200078e0002 */
[----:B------:R-:W-:-:S07]  /*a360*/  MOV R7, 0x1f ;  /* 0x0000001f00077802 */ /* 0x000fce0000000f00 */
[----:B------:R-:W-:Y:S05]  /*a370*/  WARPSYNC.COLLECTIVE R6, `(.L_x_4237) ;  /* 0x0000000006087348 */ /* 0x000fea0003c00000 */
[----:B------:R0:W1:Y:S02]  /*a380*/  SHFL.UP P6, R5, R223, R225, R242 ;  /* 0x040000e1df057389 */ /* 0x00006400000c00f2 */
[----:B01----:R-:W-:Y:S05]  /*a390*/  ENDCOLLECTIVE ;  /* 0x000000000000791b */ /* 0x003fea0003800000 */
.L_x_4237:
[----:B------:R-:W-:-:S07]  /*a3a0*/  MOV R224, R5 ;  /* 0x0000000500e07202 */ /* 0x000fce0000000f00 */
[----:B------:R-:W-:Y:S05]  /*a3b0*/  WARPSYNC.COLLECTIVE R6, `(.L_x_4238) ;  /* 0x0000000006087348 */ /* 0x000fea0003c00000 */
[----:B------:R0:W1:Y:S02]  /*a3c0*/  SHFL.IDX P2, R5, R240, R229, R7 ;  /* 0x000000e5f0057389 */ /* 0x0000640000040007 */
[----:B01----:R-:W-:Y:S05]  /*a3d0*/  ENDCOLLECTIVE ;  /* 0x000000000000791b */ /* 0x003fea0003800000 */
.L_x_4238:
[----:B------:R-:W-:Y:S01]  /*a3e0*/  MOV R240, R3 ;  /* 0x0000000300f07202 */ /* 0x000fe20000000f00 */
[----:B------:R-:W-:-:S07]  /*a3f0*/  IMAD.MOV.U32 R4, RZ, RZ, R5 ;  /* 0x000000ffff047224 */ /* 0x000fce00078e0005 */
[----:B------:R-:W-:Y:S05]  /*a400*/  WARPSYNC.COLLECTIVE R6, `(.L_x_4239) ;  /* 0x0000000006087348 */ /* 0x000fea0003c00000 */
[----:B------:R0:W1:Y:S02]  /*a410*/  SHFL.IDX P2, R5, R240, R229, R7 ;  /* 0x000000e5f0057389 */ /* 0x0000640000040007 */
[----:B01----:R-:W-:Y:S05]  /*a420*/  ENDCOLLECTIVE ;  /* 0x000000000000791b */ /* 0x003fea0003800000 */
.L_x_4239:
[----:B------:R-:W-:Y:S05]  /*a430*/  BRA `(.L_x_4240) ;  /* 0xffffffbc00d07947 */ /* 0x000fea000383ffff */
.L_x_4175:
[----:B------:R-:W-:Y:S01]  /*a440*/  MOV R237, R3 ;  /* 0x0000000300ed7202 */ /* 0x000fe20000000f00 */
[----:B------:R-:W-:Y:S02]  /*a450*/  IMAD.MOV.U32 R236, RZ, RZ, 0x1 ;  /* 0x00000001ffec7424 */ /* 0x000fe400078e00ff */
[----:B------:R-:W-:Y:S01]  /*a460*/  HFMA2 R239, -RZ, RZ, 0, 1.847743988037109375e-06 ;  /* 0x0000001fffef7431 */ /* 0x000fe200000001ff */
[----:B------:R-:W-:Y:S01]  /*a470*/  MOV R6, 0xffffffff ;  /* 0xffffffff00067802 */ /* 0x000fe20000000f00 */
[----:B------:R-:W-:Y:S02]  /*a480*/  IMAD.MOV.U32 R4, RZ, RZ, R5 ;  /* 0x000000ffff047224 */ /* 0x000fe400078e0005 */
[----:B------:R-:W-:-:S07]  /*a490*/  HFMA2 R229, -RZ, RZ, 0, 0 ;  /* 0x00000000ffe57431 */ /* 0x000fce00000001ff */
[----:B0-----:R-:W-:Y:S05]  /*a4a0*/  WARPSYNC.COLLECTIVE R6, `(.L_x_4241) ;  /* 0x0000000006087348 */ /* 0x001fea0003c00000 */
[----:B------:R1:W2:Y:S02]  /*a4b0*/  SHFL.DOWN P2, R234, R237, R236, R239 ;  /* 0x080000ecedea7389 */ /* 0x0002a400000400ef */
[----:B012---:R-:W-:Y:S05]  /*a4c0*/  ENDCOLLECTIVE ;  /* 0x000000000000791b */ /* 0x007fea0003800000 */
.L_x_4241:
[----:B------:R-:W-:Y:S01]  /*a4d0*/  MOV R237, R5 ;  /* 0x0000000500ed7202 */ /* 0x000fe20000000f00 */
[----:B------:R-:W-:-:S07]  /*a4e0*/  IMAD.MOV.U32 R232, RZ, RZ, R234 ;  /* 0x000000ffffe87224 */ /* 0x000fce00078e00ea */
[----:B------:R-:W-:Y:S05]  /*a4f0*/  WARPSYNC.COLLECTIVE R6, `(.L_x_4242) ;  /* 0x0000000006087348 */ /* 0x000fea0003c00000 */
[----:B------:R0:W1:Y:S02]  /*a500*/  SHFL.DOWN P2, R234, R237, R236, R239 ;  /* 0x080000ecedea7389 */ /* 0x00006400000400ef */
[----:B01----:R-:W-:Y:S05]  /*a510*/  ENDCOLLECTIVE ;  /* 0x000000000000791b */ /* 0x003fea0003800000 */
.L_x_4242:
[----:B------:R-:W-:Y:S01]  /*a520*/  @P0 FMUL.FTZ R232, R232, R3 ;  /* 0x00000003e8e80220 */ /* 0x000fe20000410000 */
[----:B------:R-:W-:Y:S01]  /*a530*/  HFMA2 R236, -RZ, RZ, 0, 1.1920928955078125e-07 ;  /* 0x00000002ffec7431 */ /* 0x000fe200000001ff */
[----:B------:R-:W-:-:S05]  /*a540*/  MOV R7, R234 ;  /* 0x000000ea00077202 */ /* 0x000fca0000000f00 */
[----:B------:R-:W-:Y:S01]  /*a550*/  @P0 FFMA.FTZ R7, R3, R7, R4 ;  /* 0x0000000703070223 */ /* 0x000fe20000010004 */
[----:B------:R-:W-:-:S04]  /*a560*/  @P0 MOV R3, R232 ;  /* 0x000000e800030202 */ /* 0x000fc80000000f00 */
[----:B------:R-:W-:Y:S01]  /*a570*/  @P0 MOV R4, R7 ;  /* 0x0000000700040202 */ /* 0x000fe20000000f00 */
[----:B------:R-:W-:Y:S01]  /*a580*/  IMAD.MOV.U32 R237, RZ, RZ, R3 ;  /* 0x000000ffffed7224 */ /* 0x000fe200078e0003 */
[----:B------:R-:W-:-:S13]  /*a590*/  ISETP.GT.U32.AND P0, PT, R201, 0x1d, PT ;  /* 0x0000001dc900780c */ /* 0x000fda0003f04070 */
[----:B------:R-:W-:Y:S05]  /*a5a0*/  WARPSYNC.COLLECTIVE R6, `(.L_x_4243) ;  /* 0x0000000006087348 */ /* 0x000fea0003c00000 */
[----:B------:R0:W1:Y:S02]  /*a5b0*/  SHFL.DOWN P2, R234, R237, R236, R239 ;  /* 0x080000ecedea7389 */ /* 0x00006400000400ef */
[----:B01----:R-:W-:Y:S05]  /*a5c0*/  ENDCOLLECTIVE ;  /* 0x000000000000791b */ /* 0x003fea0003800000 */
.L_x_4243:
[----:B------:R-:W-:Y:S01]  /*a5d0*/  IMAD.MOV.U32 R237, RZ, RZ, R4 ;  /* 0x000000ffffed7224 */ /* 0x000fe200078e0004 */
[----:B------:R-:W-:-:S07]  /*a5e0*/  MOV R232, R234 ;  /* 0x000000ea00e87202 */ /* 0x000fce0000000f00 */
[----:B------:R-:W-:Y:S05]  /*a5f0*/  WARPSYNC.COLLECTIVE R6, `(.L_x_4244) ;  /* 0x0000000006087348 */ /* 0x000fea0003c00000 */
[----:B------:R0:W1:Y:S02]  /*a600*/  SHFL.DOWN P2, R234, R237, R236, R239 ;  /* 0x080000ecedea7389 */ /* 0x00006400000400ef */
[----:B01----:R-:W-:Y:S05]  /*a610*/  ENDCOLLECTIVE ;  /* 0x000000000000791b */ /* 0x003fea0003800000 */
.L_x_4244:
[----:B------:R-:W-:Y:S01]  /*a620*/  @!P0 FMUL.FTZ R232, R3, R232 ;  /* 0x000000e803e88220 */ /* 0x000fe20000410000 */
[----:B------:R-:W-:Y:S01]  /*a630*/  HFMA2 R236, -RZ, RZ, 0, 2.384185791015625e-07 ;  /* 0x00000004ffec7431 */ /* 0x000fe200000001ff */
[----:B------:R-:W-:-:S05]  /*a640*/  MOV R7, R234 ;  /* 0x000000ea00077202 */ /* 0x000fca0000000f00 */
[----:B------:R-:W-:Y:S01]  /*a650*/  @!P0 FFMA.FTZ R7, R3, R7, R4 ;  /* 0x0000000703078223 */ /* 0x000fe20000010004 */
[----:B------:R-:W-:-:S04]  /*a660*/  @!P0 IMAD.MOV.U32 R3, RZ, RZ, R232 ;  /* 0x000000ffff038224 */ /* 0x000fc800078e00e8 */
[----:B------:R-:W-:Y:S01]  /*a670*/  @!P0 MOV R4, R7 ;  /* 0x0000000700048202 */ /* 0x000fe20000000f00 */
[----:B------:R-:W-:Y:S01]  /*a680*/  IMAD.MOV.U32 R7, RZ, RZ, 0x1f ;  /* 0x0000001fff077424 */ /* 0x000fe200078e00ff */
[----:B------:R-:W-:Y:S02]  /*a690*/  MOV R237, R3 ;  /* 0x0000000300ed7202 */ /* 0x000fe40000000f00 */
[----:B------:R-:W-:-:S13]  /*a6a0*/  ISETP.GT.U32.AND P0, PT, R201, 0x1b, PT ;  /* 0x0000001bc900780c */ /* 0x000fda0003f04070 */
[----:B------:R-:W-:Y:S05]  /*a6b0*/  WARPSYNC.COLLECTIVE R6, `(.L_x_4245) ;  /* 0x0000000006087348 */ /* 0x000fea0003c00000 */
[----:B------:R0:W1:Y:S02]  /*a6c0*/  SHFL.DOWN P2, R234, R237, R236, R239 ;  /* 0x080000ecedea7389 */ /* 0x00006400000400ef */
[----:B01----:R-:W-:Y:S05]  /*a6d0*/  ENDCOLLECTIVE ;  /* 0x000000000000791b */ /* 0x003fea0003800000 */
.L_x_4245:
[----:B------:R-:W-:Y:S01]  /*a6e0*/  MOV R237, R4 ;  /* 0x0000000400ed7202 */ /* 0x000fe20000000f00 */
[----:B------:R-:W-:-:S07]  /*a6f0*/  IMAD.MOV.U32 R232, RZ, RZ, R234 ;  /* 0x000000ffffe87224 */ /* 0x000fce00078e00ea */
[----:B------:R-:W-:Y:S05]  /*a700*/  WARPSYNC.COLLECTIVE R6, `(.L_x_4246) ;  /* 0x0000000006087348 */ /* 0x000fea0003c00000 */
[----:B------:R0:W1:Y:S02]  /*a710*/  SHFL.DOWN P2, R234, R237, R236, R239 ;  /* 0x080000ecedea7389 */ /* 0x00006400000400ef */
[----:B01----:R-:W-:Y:S05]  /*a720*/  ENDCOLLECTIVE ;  /* 0x000000000000791b */ /* 0x003fea0003800000 */
.L_x_4246:
        /* <DEDUP_REMOVED lines=11> */
.L_x_4247:
[----:B------:R-:W-:Y:S02]  /*a7e0*/  MOV R237, R4 ;  /* 0x0000000400ed7202 */ /* 0x000fe40000000f00 */
[----:B------:R-:W-:-:S07]  /*a7f0*/  MOV R232, R234 ;  /* 0x000000ea00e87202 */ /* 0x000fce0000000f00 */
[----:B------:R-:W-:Y:S05]  /*a800*/  WARPSYNC.COLLECTIVE R6, `(.L_x_4248) ;  /* 0x0000000006087348 */ /* 0x000fea0003c00000 */
[----:B------:R0:W1:Y:S02]  /*a810*/  SHFL.DOWN P2, R234, R237, R236, R239 ;  /* 0x080000ecedea7389 */ /* 0x00006400000400ef */
[----:B01----:R-:W-:Y:S05]  /*a820*/  ENDCOLLECTIVE ;  /* 0x000000000000791b */ /* 0x003fea0003800000 */
.L_x_4248:
[----:B------:R-:W-:Y:S01]  /*a830*/  @!P0 FMUL.FTZ R232, R3, R232 ;  /* 0x000000e803e88220 */ /* 0x000fe20000410000 */
[----:B------:R-:W-:Y:S02]  /*a840*/  HFMA2 R236, -RZ, RZ, 0, 9.5367431640625e-07 ;  /* 0x00000010ffec7431 */ /* 0x000fe400000001ff */
        /* <DEDUP_REMOVED lines=9> */
.L_x_4249:
[----:B------:R-:W-:Y:S01]  /*a8e0*/  IMAD.MOV.U32 R237, RZ, RZ, R4 ;  /* 0x000000ffffed7224 */ /* 0x000fe200078e0004 */
[----:B------:R-:W-:-:S07]  /*a8f0*/  MOV R232, R234 ;  /* 0x000000ea00e87202 */ /* 0x000fce0000000f00 */
[----:B------:R-:W-:Y:S05]  /*a900*/  WARPSYNC.COLLECTIVE R6, `(.L_x_4250) ;  /* 0x0000000006087348 */ /* 0x000fea0003c00000 */
[----:B------:R0:W1:Y:S02]  /*a910*/  SHFL.DOWN P2, R234, R237, R236, R239 ;  /* 0x080000ecedea7389 */ /* 0x00006400000400ef */
[----:B01----:R-:W-:Y:S05]  /*a920*/  ENDCOLLECTIVE ;  /* 0x000000000000791b */ /* 0x003fea0003800000 */
.L_x_4250:
[----:B------:R-:W-:Y:S01]  /*a930*/  @!P0 FMUL.FTZ R232, R3, R232 ;  /* 0x000000e803e88220 */ /* 0x000fe20000410000 */
[----:B------:R-:W-:Y:S01]  /*a940*/  HFMA2 R236, -RZ, RZ, 0, 5.9604644775390625e-08 ;  /* 0x00000001ffec7431 */ /* 0x000fe200000001ff */
[----:B------:R-:W-:-:S05]  /*a950*/  MOV R5, R234 ;  /* 0x000000ea00057202 */ /* 0x000fca0000000f00 */
[----:B------:R-:W-:Y:S01]  /*a960*/  @!P0 FFMA.FTZ R5, R3, R5, R4 ;  /* 0x0000000503058223 */ /* 0x000fe20000010004 */
[----:B------:R-:W-:-:S04]  /*a970*/  @!P0 IMAD.MOV.U32 R3, RZ, RZ, R232 ;  /* 0x000000ffff038224 */ /* 0x000fc800078e00e8 */
[----:B------:R-:W-:Y:S02]  /*a980*/  @!P0 MOV R4, R5 ;  /* 0x0000000500048202 */ /* 0x000fe40000000f00 */
[-C--:B------:R-:W-:Y:S02]  /*a990*/  MOV R240, R3.reuse ;  /* 0x0000000300f07202 */ /* 0x080fe40000000f00 */
[----:B------:R-:W-:Y:S02]  /*a9a0*/  MOV R237, R3 ;  /* 0x0000000300ed7202 */ /* 0x000fe40000000f00 */
[----:B------:R-:W-:-:S13]  /*a9b0*/  ISETP.NE.AND P0, PT, R143, 0x1f, PT ;  /* 0x0000001f8f00780c */ /* 0x000fda0003f05270 */
[----:B------:R-:W-:Y:S05]  /*a9c0*/  WARPSYNC.COLLECTIVE R6, `(.L_x_4251) ;  /* 0x0000000006087348 */ /* 0x000fea0003c00000 */
[----:B------:R0:W1:Y:S02]  /*a9d0*/  SHFL.IDX P2, R5, R240, R229, R7 ;  /* 0x000000e5f0057389 */ /* 0x0000640000040007 */
[----:B01----:R-:W-:Y:S05]  /*a9e0*/  ENDCOLLECTIVE ;  /* 0x000000000000791b */ /* 0x003fea0003800000 */
.L_x_4251:
[----:B------:R-:W-:Y:S02]  /*a9f0*/  MOV R240, R4 ;  /* 0x0000000400f07202 */ /* 0x000fe40000000f00 */
[----:B------:R-:W-:-:S07]  /*aa00*/  MOV R231, R5 ;  /* 0x0000000500e77202 */ /* 0x000fce0000000f00 */
[----:B------:R-:W-:Y:S05]  /*aa10*/  WARPSYNC.COLLECTIVE R6, `(.L_x_4252) ;  /* 0x0000000006087348 */ /* 0x000fea0003c00000 */
[----:B------:R0:W1:Y:S02]  /*aa20*/  SHFL.IDX P2, R5, R240, R229, R7 ;  /* 0x000000e5f0057389 */ /* 0x0000640000040007 */
[----:B01----:R-:W-:Y:S05]  /*aa30*/  ENDCOLLECTIVE ;  /* 0x000000000000791b */ /* 0x003fea0003800000 */
.L_x_4252:
[----:B------:R-:W-:Y:S05]  /*aa40*/  WARPSYNC.COLLECTIVE R6, `(.L_x_4253) ;  /* 0x0000000006087348 */ /* 0x000fea0003c00000 */
[----:B------:R0:W1:Y:S02]  /*aa50*/  SHFL.DOWN P2, R234, R237, R236, R239 ;  /* 0x080000ecedea7389 */ /* 0x00006400000400ef */
[----:B01----:R-:W-:Y:S05]  /*aa60*/  ENDCOLLECTIVE ;  /* 0x000000000000791b */ /* 0x003fea0003800000 */
.L_x_4253:
[----:B------:R-:W-:Y:S02]  /*aa70*/  MOV R240, R10 ;  /* 0x0000000a00f07202 */ /* 0x000fe40000000f00 */
[----:B------:R-:W-:Y:S01]  /*aa80*/  MOV R237, R4 ;  /* 0x0000000400ed7202 */ /* 0x000fe20000000f00 */
[----:B------:R-:W-:Y:S02]  /*aa90*/  IMAD.MOV.U32 R232, RZ, RZ, R5 ;  /* 0x000000ffffe87224 */ /* 0x000fe400078e0005 */
[----:B------:R-:W-:Y:S02]  /*aaa0*/  IMAD.MOV.U32 R233, RZ, RZ, R234 ;  /* 0x000000ffffe97224 */ /* 0x000fe400078e00ea */
[----:B------:R-:W-:-:S07]  /*aab0*/  FFMA.FTZ R232, R11, R231, R232 ;  /* 0x000000e70be87223 */ /* 0x000fce00000100e8 */
[----:B------:R-:W-:Y:S05]  /*aac0*/  WARPSYNC.COLLECTIVE R6, `(.L_x_4254) ;  /* 0x0000000006087348 */ /* 0x000fea0003c00000 */
[----:B------:R0:W1:Y:S02]  /*aad0*/  SHFL.DOWN P2, R234, R237, R236, R239 ;  /* 0x080000ecedea7389 */ /* 0x00006400000400ef */
[----:B01----:R-:W-:Y:S05]  /*aae0*/  ENDCOLLECTIVE ;  /* 0x000000000000791b */ /* 0x003fea0003800000 */
.L_x_4254:
[----:B------:R-:W-:-:S07]  /*aaf0*/  FMUL.FTZ R231, R10, R231 ;  /* 0x000000e70ae77220 */ /* 0x000fce0000410000 */
[----:B------:R-:W-:Y:S05]  /*ab00*/  WARPSYNC.COLLECTIVE R6, `(.L_x_4255) ;  /* 0x0000000006087348 */ /* 0x000fea0003c00000 */
[----:B------:R0:W1:Y:S02]  /*ab10*/  SHFL.IDX P2, R5, R240, R229, R7 ;  /* 0x000000e5f0057389 */ /* 0x0000640000040007 */
[----:B01----:R-:W-:Y:S05]  /*ab20*/  ENDCOLLECTIVE ;  /* 0x000000000000791b */ /* 0x003fea0003800000 */
.L_x_4255:
[----:B------:R-:W-:Y:S01]  /*ab30*/  MOV R240, R11 ;  /* 0x0000000b00f07202 */ /* 0x000fe20000000f00 */
[----:B------:R-:W-:-:S07]  /*ab40*/  IMAD.MOV.U32 R235, RZ, RZ, R5 ;  /* 0x000000ffffeb7224 */ /* 0x000fce00078e0005 */
[----:B------:R-:W-:Y:S05]  /*ab50*/  WARPSYNC.COLLECTIVE R6, `(.L_x_4256) ;  /* 0x0000000006087348 */ /* 0x000fea0003c00000 */
[----:B------:R0:W1:Y:S02]  /*ab60*/  SHFL.IDX P2, R5, R240, R229, R7 ;  /* 0x000000e5f0057389 */ /* 0x0000640000040007 */
[----:B01----:R-:W-:Y:S05]  /*ab70*/  ENDCOLLECTIVE ;  /* 0x000000000000791b */ /* 0x003fea0003800000 */
.L_x_4256:
[----:B------:R-:W-:Y:S01]  /*ab80*/  MOV R236, R5 ;  /* 0x0000000500ec7202 */ /* 0x000fe20000000f00 */
[----:B------:R-:W-:Y:S06]  /*ab90*/  BRA `(.L_x_4257) ;  /* 0xffffffbc00e07947 */ /* 0x000fec000383ffff */
.L_x_4258:
        /* <DEDUP_REMOVED lines=14> */
.L_x_10449:


//--------------------- .text._Z25selective_scan_bwd_kernelI32Selective_Scan_bwd_kernel_traitsILi64ELi16ELb0ELb1ELb0ELb1ELb0EN3c108BFloat16EfEEv12SSMParamsBwd --------------------------
	.section	.text._Z25selective_scan_bwd_kernelI32Selective_Scan_bwd_kernel_traitsILi64ELi16ELb0ELb1ELb0ELb1ELb0EN3c108BFloat16EfEEv12SSMParamsBwd,"ax",@progbits
	.align	128
        .global         _Z25selective_scan_bwd_kernelI32Selective_Scan_bwd_kernel_traitsILi64ELi16ELb0ELb1ELb0ELb1ELb0EN3c108BFloat16EfEEv12SSMParamsBwd
        .type           _Z25selective_scan_bwd_kernelI32Selective_Scan_bwd_kernel_traitsILi64ELi16ELb0ELb1ELb0ELb1ELb0EN3c108BFloat16EfEEv12SSMParamsBwd,@function
        .size           _Z25selective_scan_bwd_kernelI32Selective_Scan_bwd_kernel_traitsILi64ELi16ELb0ELb1ELb0ELb1ELb0EN3c108BFloat16EfEEv12SSMParamsBwd,(.L_x_10450 - _Z25selective_scan_bwd_kernelI32Selective_Scan_bwd_kernel_traitsILi64ELi16ELb0ELb1ELb0ELb1ELb0EN3c108BFloat16EfEEv12SSMParamsBwd)
        .other          _Z25selective_scan_bwd_kernelI32Selective_Scan_bwd_kernel_traitsILi64ELi16ELb0ELb1ELb0ELb1ELb0EN3c108BFloat16EfEEv12SSMParamsBwd,@"STO_CUDA_ENTRY STV_DEFAULT"
_Z25selective_scan_bwd_kernelI32Selective_Scan_bwd_kernel_traitsILi64ELi16ELb0ELb1ELb0ELb1ELb0EN3c108BFloat16EfEEv12SSMParamsBwd:
.text._Z25selective_scan_bwd_kernelI32Selective_Scan_bwd_kernel_traitsILi64ELi16ELb0ELb1ELb0ELb1ELb0EN3c108BFloat16EfEEv12SSMParamsBwd:
[----:B------:R-:W-:Y:S01]  /*0000*/  LDC R1, c[0x0][0x37c] ;  /* 0x0000df00ff017b82 */ /* 0x000fe20000000800 */
[----:B------:R-:W0:Y:S07]  /*0010*/  LDCU.64 UR4, c[0x0][0x470] ;  /* 0x00008e00ff0477ac */ /* 0x000e2e0008000a00 */
[----:B------:R-:W1:Y:S01]  /*0020*/  S2UR UR7, SR_CTAID.Y ;  /* 0x00000000000779c3 */ /* 0x000e620000002600 */
[----:B------:R-:W2:Y:S01]  /*0030*/  LDCU.64 UR26, c[0x0][0x358] ;  /* 0x00006b00ff1a77ac */ /* 0x000ea20008000a00 */
[----:B------:R-:W3:Y:S01]  /*0040*/  LDCU UR33, c[0x0][0x398] ;  /* 0x00007300ff2177ac */ /* 0x000ee20008000800 */
[----:B------:R-:W4:Y:S01]  /*0050*/  LDCU.64 UR8, c[0x0][0x458] ;  /* 0x00008b00ff0877ac */ /* 0x000f220008000a00 */
[----:B------:R-:W-:-:S04]  /*0060*/  HFMA2 R151, -RZ, RZ, 0, 0 ;  /* 0x00000000ff977431 */ /* 0x000fc800000001ff */
[----:B------:R-:W2:Y:S01]  /*0070*/  S2UR UR32, SR_CTAID.X ;  /* 0x00000000002079c3 */ /* 0x000ea20000002500 */
[----:B------:R-:W2:Y:S01]  /*0080*/  LDCU.128 UR12, c[0x0][0x3f0] ;  /* 0x00007e00ff0c77ac */ /* 0x000ea20008000c00 */
[----:B0-----:R-:W-:Y:S01]  /*0090*/  UISETP.NE.U32.AND UP0, UPT, UR4, URZ, UPT ;  /* 0x000000ff0400728c */ /* 0x001fe2000bf05070 */
[----:B------:R-:W0:Y:S03]  /*00a0*/  LDCU.64 UR30, c[0x0][0x480] ;  /* 0x00009000ff1e77ac */ /* 0x000e260008000a00 */
[----:B------:R-:W-:Y:S01]  /*00b0*/  UISETP.NE.AND.EX UP0, UPT, UR5, URZ, UPT, UP0 ;  /* 0x000000ff0500728c */ /* 0x000fe2000bf05300 */
[----:B---3--:R-:W-:Y:S01]  /*00c0*/  MOV R0, UR33 ;  /* 0x0000002100007c02 */ /* 0x008fe20008000f00 */
[----:B------:R-:W3:Y:S04]  /*00d0*/  LDCU.64 UR20, c[0x0][0x498] ;  /* 0x00009300ff1477ac */ /* 0x000ee80008000a00 */
[----:B------:R-:W-:Y:S01]  /*00e0*/  PLOP3.LUT P1, PT, PT, PT, UP0, 0x80, 0x8 ;  /* 0x000000000008781c */ /* 0x000fe20003f2f008 */
[----:B----4-:R-:W-:Y:S01]  /*00f0*/  UISETP.NE.U32.AND UP1, UPT, UR8, URZ, UPT ;  /* 0x000000ff0800728c */ /* 0x010fe2000bf25070 */
[----:B------:R-:W4:Y:S03]  /*0100*/  LDCU UR36, c[0x0][0x394] ;  /* 0x00007280ff2477ac */ /* 0x000f260008000800 */
[----:B-1----:R-:W-:Y:S01]  /*0110*/  @UP0 ULEA UR4, UP2, UR7, UR4, 0x2 ;  /* 0x0000000407040291 */ /* 0x002fe2000f8410ff */
[----:B------:R-:W1:Y:S03]  /*0120*/  LDCU.64 UR28, c[0x0][0x3b0] ;  /* 0x00007600ff1c77ac */ /* 0x000e660008000a00 */
[----:B------:R-:W-:-:S02]  /*0130*/  @UP0 ULEA.HI.X UR5, UR7, UR5, URZ, 0x2, UP2 ;  /* 0x0000000507050291 */ /* 0x000fc400090f14ff */
[----:B------:R-:W-:Y:S01]  /*0140*/  MOV R4, UR4 ;  /* 0x0000000400047c02 */ /* 0x000fe20008000f00 */
[----:B------:R-:W-:Y:S01]  /*0150*/  UISETP.NE.AND.EX UP0, UPT, UR9, URZ, UPT, UP1 ;  /* 0x000000ff0900728c */ /* 0x000fe2000bf05310 */
[----:B------:R-:W1:Y:S02]  /*0160*/  LDCU.64 UR24, c[0x0][0x4a0] ;  /* 0x00009400ff1877ac */ /* 0x000e640008000a00 */
[----:B------:R-:W-:Y:S01]  /*0170*/  MOV R5, UR5 ;  /* 0x0000000500057c02 */ /* 0x000fe20008000f00 */
[----:B------:R-:W1:Y:S04]  /*0180*/  LDCU.64 UR34, c[0x0][0x528] ;  /* 0x0000a500ff2277ac */ /* 0x000e680008000a00 */
[----:B--2---:R2:W4:Y:S01]  /*0190*/  @P1 LDG.E R6, desc[UR26][R4.64] ;  /* 0x0000001a04061981 */ /* 0x004522000c1e1900 */
[----:B------:R-:W-:-:S02]  /*01a0*/  IABS R7, R0 ;  /* 0x0000000000077213 */ /* 0x000fc40000000000 */
[----:B------:R-:W-:Y:S02]  /*01b0*/  @UP0 ULEA UR4, UP1, UR7, UR8, 0x2 ;  /* 0x0000000807040291 */ /* 0x000fe4000f8210ff */
[----:B------:R-:W0:Y:S08]  /*01c0*/  I2F.RP R0, R7 ;  /* 0x0000000700007306 */ /* 0x000e300000209400 */
[----:B0-----:R-:W2:Y:S01]  /*01d0*/  MUFU.RCP R0, R0 ;  /* 0x0000000000007308 */ /* 0x001ea20000001000 */
[----:B------:R-:W-:Y:S01]  /*01e0*/  PLOP3.LUT P0, PT, PT, PT, UP0, 0x80, 0x8 ;  /* 0x000000000008781c */ /* 0x000fe20003f0f008 */
[----:B------:R-:W-:Y:S01]  /*01f0*/  @UP0 ULEA.HI.X UR5, UR7, UR9, URZ, 0x2, UP1 ;  /* 0x0000000907050291 */ /* 0x000fe200088f14ff */
[----:B------:R-:W-:Y:S01]  /*0200*/  IMAD.U32 R2, RZ, RZ, UR4 ;  /* 0x00000004ff027e24 */ /* 0x000fe2000f8e00ff */
[----:B------:R-:W-:Y:S01]  /*0210*/  IABS R8, UR7 ;  /* 0x0000000700087c13 */ /* 0x000fe20008000000 */
[----:B------:R-:W0:Y:S01]  /*0220*/  LDCU.128 UR8, c[0x0][0x400] ;  /* 0x00008000ff0877ac */ /* 0x000e220008000c00 */
[----:B--2---:R-:W-:-:S04]  /*0230*/  IADD3 R4, PT, PT, R0, 0xffffffe, RZ ;  /* 0x0ffffffe00047810 */ /* 0x004fc80007ffe0ff */
[----:B------:R2:W3:Y:S01]  /*0240*/  F2I.FTZ.U32.TRUNC.NTZ R5, R4 ;  /* 0x0000000400057305 */ /* 0x0004e2000021f000 */
[----:B------:R-:W-:-:S05]  /*0250*/  MOV R3, UR5 ;  /* 0x0000000500037c02 */ /* 0x000fca0008000f00 */
[----:B------:R1:W5:Y:S01]  /*0260*/  @P0 LDG.E R151, desc[UR26][R2.64] ;  /* 0x0000001a02970981 */ /* 0x000362000c1e1900 */
[----:B--2---:R-:W-:-:S05]  /*0270*/  IMAD.MOV.U32 R4, RZ, RZ, RZ ;  /* 0x000000ffff047224 */ /* 0x004fca00078e00ff */
[----:B------:R-:W-:Y:S02]  /*0280*/  R2UR UR4, R4 ;  /* 0x00000000040472ca */ /* 0x000fe400000e0000 */
[----:B---3--:R-:W-:Y:S02]  /*0290*/  R2UR UR5, R5 ;  /* 0x00000000050572ca */ /* 0x008fe400000e0000 */
[----:B-1----:R-:W-:-:S05]  /*02a0*/  IADD3 R2, PT, PT, RZ, -R5, RZ ;  /* 0x80000005ff027210 */ /* 0x002fca0007ffe0ff */
[----:B------:R-:W-:Y:S01]  /*02b0*/  IMAD R3, R2, R7, RZ ;  /* 0x0000000702037224 */ /* 0x000fe200078e02ff */
[----:B------:R-:W-:-:S05]  /*02c0*/  MOV R2, R8 ;  /* 0x0000000800027202 */ /* 0x000fca0000000f00 */
[----:B------:R-:W-:Y:S01]  /*02d0*/  IMAD.HI.U32 R3, R5, R3, UR4 ;  /* 0x0000000405037e27 */ /* 0x000fe2000f8e0003 */
[----:B------:R-:W-:-:S04]  /*02e0*/  R2UR UR18, R2 ;  /* 0x00000000021272ca */ /* 0x000fc800000e0000 */
[----:B------:R-:W-:-:S13]  /*02f0*/  R2UR UR4, R3 ;  /* 0x00000000030472ca */ /* 0x000fda00000e0000 */
[----:B------:R-:W-:-:S07]  /*0300*/  UIMAD.WIDE.U32 UR4, UR4, UR18, URZ ;  /* 0x00000012040472a5 */ /* 0x000fce000f8e00ff */
[----:B------:R-:W-:Y:S02]  /*0310*/  UMOV UR6, UR5 ;  /* 0x0000000500067c82 */ /* 0x000fe40008000000 */
[----:B------:R-:W-:-:S05]  /*0320*/  IADD3 R0, PT, PT, RZ, -UR6, RZ ;  /* 0x80000006ff007c10 */ /* 0x000fca000fffe0ff */
[----:B------:R-:W-:-:S05]  /*0330*/  IMAD R0, R7, R0, UR18 ;  /* 0x0000001207007e24 */ /* 0x000fca000f8e0200 */
[----:B------:R-:W-:-:S13]  /*0340*/  ISETP.GT.U32.AND P0, PT, R7, R0, PT ;  /* 0x000000000700720c */ /* 0x000fda0003f04070 */
[----:B------:R-:W-:Y:S01]  /*0350*/  VOTEU.ANY UP1, P0 ;  /* 0x0000000000ff7886 */ /* 0x000fe20000020100 */
[----:B------:R-:W-:Y:S01]  /*0360*/  PLOP3.LUT P0, PT, PT, PT, UP1, 0x80, 0x8 ;  /* 0x000000000008781c */ /* 0x000fe20003f0f018 */
[----:B0-----:R-:W-:-:S04]  /*0370*/  UIMAD.WIDE.U32 UR16, UR32, UR8, URZ ;  /* 0x00000008201072a5 */ /* 0x001fc8000f8e00ff */
[----:B------:R-:W-:-:S08]  /*0380*/  UIMAD UR17, UR32, UR9, UR17 ;  /* 0x00000009201172a4 */ /* 0x000fd0000f8e0211 */
[----:B------:R-:W-:Y:S01]  /*0390*/  @!P0 IMAD.IADD R0, R0, 0x1, -R7 ;  /* 0x0000000100008824 */ /* 0x000fe200078e0a07 */
[----:B------:R-:W-:Y:S02]  /*03a0*/  UIMAD.WIDE.U32 UR18, UR7, UR10, UR16 ;  /* 0x0000000a071272a5 */ /* 0x000fe4000f8e0010 */
[----:B------:R-:W-:Y:S02]  /*03b0*/  UIMAD.WIDE.U32 UR4, UR32, UR12, URZ ;  /* 0x0000000c200472a5 */ /* 0x000fe4000f8e00ff */
[----:B------:R-:W-:Y:S01]  /*03c0*/  ISETP.GE.U32.AND P0, PT, R0, R7, PT ;  /* 0x000000070000720c */ /* 0x000fe20003f06070 */
[----:B------:R-:W-:Y:S02]  /*03d0*/  UIMAD UR22, UR7, UR11, UR19 ;  /* 0x0000000b071672a4 */ /* 0x000fe4000f8e0213 */
[----:B------:R-:W-:Y:S01]  /*03e0*/  UISETP.NE.U32.AND UP0, UPT, UR30, URZ, UPT ;  /* 0x000000ff1e00728c */ /* 0x000fe2000bf05070 */
[----:B------:R-:W0:Y:S01]  /*03f0*/  LDCU.128 UR8, c[0x0][0x460] ;  /* 0x00008c00ff0877ac */ /* 0x000e220008000c00 */
[----:B------:R-:W-:-:S02]  /*0400*/  UIMAD UR5, UR32, UR13, UR5 ;  /* 0x0000000d200572a4 */ /* 0x000fc4000f8e0205 */
[----:B------:R-:W-:Y:S02]  /*0410*/  ULOP3.LUT UR19, UR7, UR33, URZ, 0x3c, !UPT ;  /* 0x0000002107137292 */ /* 0x000fe4000f8e3cff */
[----:B------:R-:W-:Y:S02]  /*0420*/  @!UP1 UIADD3 UR6, UPT, UPT, UR6, 0x1, URZ ;  /* 0x0000000106069890 */ /* 0x000fe4000fffe0ff */
[----:B------:R-:W-:Y:S02]  /*0430*/  UISETP.NE.AND.EX UP0, UPT, UR31, URZ, UPT, UP0 ;  /* 0x000000ff1f00728c */ /* 0x000fe4000bf05300 */
[----:B------:R-:W-:Y:S01]  /*0440*/  VOTEU.ANY UP1, P0 ;  /* 0x0000000000ff7886 */ /* 0x000fe20000020100 */
[----:B------:R-:W-:Y:S02]  /*0450*/  UIMAD.WIDE.U32 UR12, UR7, UR14, UR4 ;  /* 0x0000000e070c72a5 */ /* 0x000fe4000f8e0004 */
[----:B------:R-:W-:Y:S02]  /*0460*/  UIMAD.WIDE.U32 UR4, UR32, UR20, URZ ;  /* 0x00000014200472a5 */ /* 0x000fe4000f8e00ff */
[----:B------:R-:W-:-:S02]  /*0470*/  UISETP.GE.AND UP6, UPT, UR19, URZ, UPT ;  /* 0x000000ff1300728c */ /* 0x000fc4000bfc6270 */
[----:B------:R-:W-:Y:S02]  /*0480*/  UISETP.NE.AND UP2, UPT, UR33, URZ, UPT ;  /* 0x000000ff2100728c */ /* 0x000fe4000bf45270 */
[----:B------:R-:W-:Y:S01]  /*0490*/  UIMAD UR23, UR7, UR15, UR13 ;  /* 0x0000000f071772a4 */ /* 0x000fe2000f8e020d */
[----:B------:R-:W1:Y:S01]  /*04a0*/  LDCU.64 UR16, c[0x0][0x3c8] ;  /* 0x00007900ff1077ac */ /* 0x000e620008000a00 */
[----:B------:R-:W-:Y:S02]  /*04b0*/  @UP1 UIADD3 UR6, UPT, UPT, UR6, 0x1, URZ ;  /* 0x0000000106061890 */ /* 0x000fe4000fffe0ff */
[----:B------:R-:W-:Y:S02]  /*04c0*/  UIMAD UR5, UR32, UR21, UR5 ;  /* 0x00000015200572a4 */ /* 0x000fe4000f8e0205 */
[----:B----4-:R-:W-:Y:S02]  /*04d0*/  ULEA UR13, UR36, 0xfffffc00, 0xa ;  /* 0xfffffc00240d7891 */ /* 0x010fe4000f8e50ff */
[----:B------:R-:W-:-:S02]  /*04e0*/  UIMAD.WIDE.U32 UR14, UR32, UR28, URZ ;  /* 0x0000001c200e72a5 */ /* 0x000fc4000f8e00ff */
[----:B------:R-:W-:Y:S02]  /*04f0*/  UIMAD.WIDE.U32 UR20, UR7, UR24, UR4 ;  /* 0x00000018071472a5 */ /* 0x000fe4000f8e0004 */
[----:B------:R-:W-:Y:S02]  /*0500*/  USHF.R.S32.HI UR19, URZ, 0x1f, UR13 ;  /* 0x0000001fff137899 */ /* 0x000fe4000801140d */
[----:B------:R-:W-:Y:S01]  /*0510*/  UIADD3 UR30, UP5, UPT, UR13, UR12, URZ ;  /* 0x0000000c0d1e7290 */ /* 0x000fe2000ffbe0ff */
[----:B------:R-:W2:Y:S02]  /*0520*/  @UP0 LDCU UR24, c[0x0][0x384] ;  /* 0x00007080ff1807ac */ /* 0x000ea40008000800 */
[----:B------:R-:W-:Y:S01]  /*0530*/  UMOV UR12, UR6 ;  /* 0x00000006000c7c82 */ /* 0x000fe20008000000 */
[----:B------:R-:W-:Y:S02]  /*0540*/  UIMAD UR15, UR32, UR29, UR15 ;  /* 0x0000001d200f72a4 */ /* 0x000fe4000f8e020f */
[----:B------:R-:W-:-:S02]  /*0550*/  UIADD3 UR28, UP3, UPT, UR13, UR18, URZ ;  /* 0x000000120d1c7290 */ /* 0x000fc4000ff7e0ff */
[----:B0-----:R-:W-:Y:S02]  /*0560*/  ULEA UR29, UP1, UR30, UR8, 0x1 ;  /* 0x000000081e1d7291 */ /* 0x001fe4000f8208ff */
[----:B------:R-:W-:Y:S02]  /*0570*/  @!UP6 UIADD3 UR12, UPT, UPT, -UR12, URZ, URZ ;  /* 0x000000ff0c0ce290 */ /* 0x000fe4000fffe1ff */
[----:B------:R-:W-:Y:S02]  /*0580*/  UIADD3.X UR6, UPT, UPT, UR19, UR23, URZ, UP5, !UPT ;  /* 0x0000001713067290 */ /* 0x000fe4000affe4ff */
[----:B------:R-:W-:Y:S01]  /*0590*/  @!UP2 ULOP3.LUT UR12, URZ, UR33, URZ, 0x33, !UPT ;  /* 0x00000021ff0ca292 */ /* 0x000fe2000f8e33ff */
[----:B------:R-:W0:Y:S01]  /*05a0*/  LDCU.64 UR4, c[0x0][0x448] ;  /* 0x00008900ff0477ac */ /* 0x000e220008000a00 */
[----:B------:R-:W-:Y:S02]  /*05b0*/  ULEA UR18, UP6, UR28, UR10, 0x1 ;  /* 0x0000000a1c127291 */ /* 0x000fe4000f8c08ff */
[----:B------:R-:W-:-:S02]  /*05c0*/  UIADD3.X UR8, UPT, UPT, UR19, UR22, URZ, UP3, !UPT ;  /* 0x0000001613087290 */ /* 0x000fc40009ffe4ff */
[----:B------:R-:W-:Y:S01]  /*05d0*/  ULEA.HI.X UR30, UR30, UR9, UR6, 0x1, UP1 ;  /* 0x000000091e1e7291 */ /* 0x000fe200088f0c06 */
[----:B------:R-:W3:Y:S01]  /*05e0*/  @UP0 LDCU UR31, c[0x0][0x38c] ;  /* 0x00007180ff1f07ac */ /* 0x000ee20008000800 */
[----:B------:R-:W-:Y:S02]  /*05f0*/  USHF.R.S32.HI UR6, URZ, 0x1f, UR12 ;  /* 0x0000001fff067899 */ /* 0x000fe4000801140c */
[----:B------:R-:W-:Y:S02]  /*0600*/  ULEA.HI.X UR28, UR28, UR11, UR8, 0x1, UP6 ;  /* 0x0000000b1c1c7291 */ /* 0x000fe4000b0f0c08 */
[----:B-1----:R-:W-:Y:S01]  /*0610*/  UIMAD UR6, UR6, UR16, URZ ;  /* 0x00000010060672a4 */ /* 0x002fe2000f8e02ff */
[----:B------:R-:W1:Y:S01]  /*0620*/  @UP0 LDCU.64 UR10, c[0x0][0x480] ;  /* 0x00009000ff0a07ac */ /* 0x000e620008000a00 */
[----:B------:R-:W-:Y:S02]  /*0630*/  UIMAD UR25, UR7, UR25, UR21 ;  /* 0x00000019071972a4 */ /* 0x000fe4000f8e0215 */
[----:B------:R-:W-:-:S02]  /*0640*/  UIADD3 UR21, UP4, UPT, UR13, UR20, URZ ;  /* 0x000000140d157290 */ /* 0x000fc4000ff9e0ff */
[----:B------:R-:W-:Y:S02]  /*0650*/  UIMAD.WIDE.U32 UR14, UR12, UR16, UR14 ;  /* 0x000000100c0e72a5 */ /* 0x000fe4000f8e000e */
[----:B------:R-:W-:Y:S02]  /*0660*/  UIMAD UR17, UR12, UR17, UR6 ;  /* 0x000000110c1172a4 */ /* 0x000fe4000f8e0206 */
[----:B--2---:R-:W-:Y:S02]  /*0670*/  @UP0 UIMAD UR8, UR32, UR24, UR7 ;  /* 0x00000018200802a4 */ /* 0x004fe4000f8e0207 */
[----:B------:R-:W-:Y:S02]  /*0680*/  UIADD3.X UR25, UPT, UPT, UR19, UR25, URZ, UP4, !UPT ;  /* 0x0000001913197290 */ /* 0x000fe4000a7fe4ff */
[----:B------:R-:W-:Y:S02]  /*0690*/  ULEA UR20, UP2, UR21, UR34, 0x1 ;  /* 0x0000002215147291 */ /* 0x000fe4000f8408ff */
[----:B------:R-:W-:-:S02]  /*06a0*/  UIADD3 UR13, UP1, UPT, UR13, UR14, URZ ;  /* 0x0000000e0d0d7290 */ /* 0x000fc4000ff3e0ff */
[----:B------:R-:W-:Y:S02]  /*06b0*/  UIADD3 UR17, UPT, UPT, UR15, UR17, URZ ;  /* 0x000000110f117290 */ /* 0x000fe4000fffe0ff */
[----:B------:R-:W-:Y:S02]  /*06c0*/  @UP0 UIMAD UR8, UR8, UR36, URZ ;  /* 0x00000024080802a4 */ /* 0x000fe4000f8e02ff */
[----:B------:R-:W-:Y:S02]  /*06d0*/  ULEA.HI.X UR25, UR21, UR35, UR25, 0x1, UP2 ;  /* 0x0000002315197291 */ /* 0x000fe400090f0c19 */
[----:B0-----:R-:W-:Y:S02]  /*06e0*/  ULEA UR23, UP2, UR13, UR4, 0x1 ;  /* 0x000000040d177291 */ /* 0x001fe4000f8408ff */
[----:B------:R-:W-:Y:S02]  /*06f0*/  UIADD3.X UR24, UPT, UPT, UR19, UR17, URZ, UP1, !UPT ;  /* 0x0000001113187290 */ /* 0x000fe40008ffe4ff */
[----:B---3--:R-:W-:-:S02]  /*0700*/  @UP0 UIMAD UR8, UR8, UR31, URZ ;  /* 0x0000001f080802a4 */ /* 0x008fc4000f8e02ff */
[----:B------:R-:W-:Y:S01]  /*0710*/  ULEA.HI.X UR24, UR13, UR5, UR24, 0x1, UP2 ;  /* 0x000000050d187291 */ /* 0x000fe200090f0c18 */
[----:B------:R-:W-:Y:S02]  /*0720*/  UMOV UR4, URZ ;  /* 0x000000ff00047c82 */ /* 0x000fe40008000000 */
[----:B------:R-:W-:Y:S01]  /*0730*/  UMOV UR5, URZ ;  /* 0x000000ff00057c82 */ /* 0x000fe20008000000 */
[----:B-1----:R-:W-:Y:S02]  /*0740*/  @UP0 UIMAD.WIDE UR4, UR8, 0x8, UR10 ;  /* 0x00000008080408a5 */ /* 0x002fe4000f8e020a */
[----:B------:R-:W-:Y:S01]  /*0750*/  UISETP.GE.AND UP0, UPT, UR36, 0x1, UPT ;  /* 0x000000012400788c */ /* 0x000fe2000bf06270 */
[----:B------:R-:W-:Y:S01]  /*0760*/  UMOV UR6, URZ ;  /* 0x000000ff00067c82 */ /* 0x000fe20008000000 */
[----:B------:R-:W-:Y:S01]  /*0770*/  HFMA2 R149, -RZ, RZ, 0, 0 ;  /* 0x00000000ff957431 */ /* 0x000fe200000001ff */
[----:B------:R-:W-:Y:S02]  /*0780*/  MOV R147, RZ ;  /* 0x000000ff00937202 */ /* 0x000fe40000000f00 */
[----:B------:R-:W-:-:S04]  /*0790*/  @P1 R2UR UR6, R6 ;  /* 0x00000000060612ca */ /* 0x000fc800000e0000 */
        /* <DEDUP_REMOVED lines=8> */
[----:B------:R-:W-:Y:S01]  /*0820*/  UMOV UR19, UR28 ;  /* 0x0000001c00137c82 */ /* 0x000fe20008000000 */
[----:B--2---:R-:W-:Y:S01]  /*0830*/  UIMAD.WIDE.U32 UR8, UR7, UR14, URZ ;  /* 0x0000000e070872a5 */ /* 0x004fe2000f8e00ff */
[----:B------:R-:W2:Y:S01]  /*0840*/  LDCU UR14, c[0x0][0x394] ;  /* 0x00007280ff0e77ac */ /* 0x000ea20008000800 */
[----:B-1----:R-:W-:-:S02]  /*0850*/  ULEA UR22, UR22, UR21, 0x18 ;  /* 0x0000001516167291 */ /* 0x002fc4000f8ec0ff */
[----:B---3--:R-:W-:Y:S02]  /*0860*/  UIMAD.WIDE.U32 UR10, UR7, UR16, URZ ;  /* 0x00000010070a72a5 */ /* 0x008fe4000f8e00ff */
[----:B------:R-:W-:Y:S01]  /*0870*/  UIMAD UR13, UR7, UR15, UR9 ;  /* 0x0000000f070d72a4 */ /* 0x000fe2000f8e0209 */
[C---:B0-----:R-:W-:Y:S01]  /*0880*/  SHF.L.U32 R0, R148.reuse, 0x4, RZ ;  /* 0x0000000494007819 */ /* 0x041fe200000006ff */
[----:B------:R-:W-:Y:S01]  /*0890*/  UIMAD UR15, UR7, UR17, UR11 ;  /* 0x00000011070f72a4 */ /* 0x000fe2000f8e020b */
[----:B------:R-:W-:Y:S01]  /*08a0*/  LOP3.LUT R188, R148, 0x1f, RZ, 0xc0, !PT ;  /* 0x0000001f94bc7812 */ /* 0x000fe200078ec0ff */
[----:B------:R-:W-:Y:S01]  /*08b0*/  UMOV UR16, UR29 ;  /* 0x0000001d00107c82 */ /* 0x000fe20008000000 */
[----:B------:R-:W-:Y:S01]  /*08c0*/  LOP3.LUT R3, R0, 0x3e00, RZ, 0xc0, !PT ;  /* 0x00003e0000037812 */ /* 0x000fe200078ec0ff */
[----:B------:R-:W-:Y:S01]  /*08d0*/  UMOV UR17, UR30 ;  /* 0x0000001e00117c82 */ /* 0x000fe20008000000 */
[----:B------:R-:W-:Y:S01]  /*08e0*/  LEA R145, R148, UR22, 0x3 ;  /* 0x0000001694917c11 */ /* 0x000fe2000f8e18ff */
[----:B------:R-:W-:Y:S01]  /*08f0*/  UMOV UR22, UR23 ;  /* 0x0000001700167c82 */ /* 0x000fe20008000000 */
[----:B------:R-:W-:Y:S01]  /*0900*/  LOP3.LUT R146, R3, 0x1f, R148, 0xf8, !PT ;  /* 0x0000001f03927812 */ /* 0x000fe200078ef894 */
[----:B------:R-:W-:Y:S01]  /*0910*/  UMOV UR21, UR25 ;  /* 0x0000001900157c82 */ /* 0x000fe20008000000 */
[----:B------:R-:W-:-:S02]  /*0920*/  UMOV UR23, UR24 ;  /* 0x0000001800177c82 */ /* 0x000fc40008000000 */
        /* <DEDUP_REMOVED lines=15> */
.L_x_4338:
[----:B------:R-:W0:Y:S01]  /*0a20*/  LDCU UR25, c[0x0][0x388] ;  /* 0x00007100ff1977ac */ /* 0x000e220008000800 */
[----:B------:R-:W-:Y:S02]  /*0a30*/  SHF.L.U32 R2, R146, 0x1, RZ ;  /* 0x0000000192027819 */ /* 0x000fe400000006ff */
[----:B------:R-:W-:Y:S01]  /*0a40*/  PRMT R9, RZ, 0x7610, R9 ;  /* 0x00007610ff097816 */ /* 0x000fe20000000009 */
[----:B------:R-:W-:Y:S01]  /*0a50*/  ULEA UR30, UR14, 0xfffffc00, 0xa ;  /* 0xfffffc000e1e7891 */ /* 0x000fe2000f8e50ff */
[C---:B------:R-:W-:Y:S02]  /*0a60*/  IADD3 R6, P2, PT, R2.reuse, UR16, RZ ;  /* 0x0000001002067c10 */ /* 0x040fe4000ff5e0ff */
[C---:B------:R-:W-:Y:S02]  /*0a70*/  IADD3 R4, P1, PT, R2.reuse, UR18, RZ ;  /* 0x0000001202047c10 */ /* 0x040fe4000ff3e0ff */
[----:B------:R-:W-:Y:S02]  /*0a80*/  IADD3 R2, P0, PT, R2, UR20, RZ ;  /* 0x0000001402027c10 */ /* 0x000fe4000ff1e0ff */
[----:B------:R-:W-:Y:S01]  /*0a90*/  IADD3.X R7, PT, PT, RZ, UR17, RZ, P2, !PT ;  /* 0x00000011ff077c10 */ /* 0x000fe200097fe4ff */
[----:B------:R-:W-:Y:S01]  /*0aa0*/  IMAD.X R5, RZ, RZ, UR19, P1 ;  /* 0x00000013ff057e24 */ /* 0x000fe200088e06ff */
[----:B------:R-:W-:-:S02]  /*0ab0*/  IADD3.X R3, PT, PT, RZ, UR21, RZ, P0, !PT ;  /* 0x00000015ff037c10 */ /* 0x000fc400087fe4ff */
[----:B------:R-:W-:Y:S02]  /*0ac0*/  PRMT R12, RZ, 0x7610, R12 ;  /* 0x00007610ff0c7816 */ /* 0x000fe4000000000c */
[----:B------:R-:W-:Y:S01]  /*0ad0*/  PRMT R17, RZ, 0x7610, R17 ;  /* 0x00007610ff117816 */ /* 0x000fe20000000011 */
[----:B0-----:R-:W-:Y:S01]  /*0ae0*/  UIADD3 UR31, UPT, UPT, -UR30, UR25, URZ ;  /* 0x000000191e1f7290 */ /* 0x001fe2000fffe1ff */
[----:B------:R-:W-:Y:S02]  /*0af0*/  PRMT R0, RZ, 0x7610, R0 ;  /* 0x00007610ff007816 */ /* 0x000fe40000000000 */
[----:B------:R-:W-:Y:S02]  /*0b00*/  PRMT R11, RZ, 0x7610, R11 ;  /* 0x00007610ff0b7816 */ /* 0x000fe4000000000b */
[----:B------:R-:W-:Y:S02]  /*0b10*/  PRMT R15, RZ, 0x7610, R15 ;  /* 0x00007610ff0f7816 */ /* 0x000fe4000000000f */
[----:B------:R-:W-:Y:S01]  /*0b20*/  ISETP.GE.AND P0, PT, R146, UR31, PT ;  /* 0x0000001f92007c0c */ /* 0x000fe2000bf06270 */
[----:B------:R-:W-:Y:S01]  /*0b30*/  BAR.SYNC.DEFER_BLOCKING 0x0 ;  /* 0x0000000000007b1d */ /* 0x000fe20000010000 */
[----:B------:R-:W-:-:S02]  /*0b40*/  ISETP.GE.AND P1, PT, R144, UR31, PT ;  /* 0x0000001f90007c0c */ /* 0x000fc4000bf26270 */
        /* <DEDUP_REMOVED lines=11> */
[----:B------:R-:W2:Y:S01]  /*0c00*/  @!P0 LDG.E.U16 R9, desc[UR26][R6.64] ;  /* 0x0000001a06098981 */ /* 0x000ea2000c1e1500 */
[----:B------:R-:W-:-:S02]  /*0c10*/  ISETP.GE.AND P0, PT, R138, UR31, PT ;  /* 0x0000001f8a007c0c */ /* 0x000fc4000bf06270 */
        /* <DEDUP_REMOVED lines=33> */
[----:B-1----:R-:W-:-:S04]  /*0e30*/  IADD3 R22, PT, PT, R22, R129, RZ ;  /* 0x0000008116167210 */ /* 0x002fc80007ffe0ff */
[CC--:B------:R-:W-:Y:S01]  /*0e40*/  LEA.HI.SX32 R128, R22.reuse, R22.reuse, 0x1b ;  /* 0x0000001616807211 */ /* 0x0c0fe200078fdaff */
[C---:B------:R-:W-:Y:S01]  /*0e50*/  VIADD R7, R22.reuse, 0x20 ;  /* 0x0000002016077836 */ /* 0x040fe20000000000 */
[----:B------:R-:W-:Y:S02]  /*0e60*/  IADD3 R25, PT, PT, R22, 0x40, RZ ;  /* 0x0000004016197810 */ /* 0x000fe40007ffe0ff */
[----:B------:R-:W-:Y:S02]  /*0e70*/  LEA R128, R128, UR24, 0x1 ;  /* 0x0000001880807c11 */ /* 0x000fe4000f8e08ff */
[----:B------:R-:W-:Y:S02]  /*0e80*/  LEA.HI.SX32 R7, R7, R22, 0x1b ;  /* 0x0000001607077211 */ /* 0x000fe400078fdaff */
[C---:B------:R-:W-:Y:S02]  /*0e90*/  IADD3 R27, PT, PT, R22.reuse, 0x60, RZ ;  /* 0x00000060161b7810 */ /* 0x040fe40007ffe0ff */
[----:B------:R-:W-:-:S02]  /*0ea0*/  IADD3 R29, PT, PT, R22, 0x80, RZ ;  /* 0x00000080161d7810 */ /* 0x000fc40007ffe0ff */
[----:B------:R-:W-:Y:S02]  /*0eb0*/  LEA R127, R7, UR24, 0x1 ;  /* 0x00000018077f7c11 */ /* 0x000fe4000f8e08ff */
[-C--:B------:R-:W-:Y:S02]  /*0ec0*/  LEA.HI.SX32 R25, R25, R22.reuse, 0x1b ;  /* 0x0000001619197211 */ /* 0x080fe400078fdaff */
[C---:B------:R-:W-:Y:S01]  /*0ed0*/  IADD3 R7, PT, PT, R22.reuse, 0xc0, RZ ;  /* 0x000000c016077810 */ /* 0x040fe20007ffe0ff */
[----:B------:R-:W-:Y:S01]  /*0ee0*/  VIADD R31, R22, 0xa0 ;  /* 0x000000a0161f7836 */ /* 0x000fe20000000000 */
[-C--:B------:R-:W-:Y:S02]  /*0ef0*/  LEA.HI.SX32 R27, R27, R22.reuse, 0x1b ;  /* 0x000000161b1b7211 */ /* 0x080fe400078fdaff */
[----:B------:R-:W-:Y:S02]  /*0f00*/  LEA.HI.SX32 R29, R29, R22, 0x1b ;  /* 0x000000161d1d7211 */ /* 0x000fe400078fdaff */
[----:B------:R-:W-:-:S02]  /*0f10*/  LEA R126, R25, UR24, 0x1 ;  /* 0x00000018197e7c11 */ /* 0x000fc4000f8e08ff */
[-C--:B------:R-:W-:Y:S02]  /*0f20*/  LEA.HI.SX32 R7, R7, R22.reuse, 0x1b ;  /* 0x0000001607077211 */ /* 0x080fe400078fdaff */
[----:B------:R-:W-:Y:S01]  /*0f30*/  LEA R125, R27, UR24, 0x1 ;  /* 0x000000181b7d7c11 */ /* 0x000fe2000f8e08ff */
[C---:B------:R-:W-:Y:S01]  /*0f40*/  VIADD R27, R22.reuse, 0x120 ;  /* 0x00000120161b7836 */ /* 0x040fe20000000000 */
[----:B------:R-:W-:Y:S02]  /*0f50*/  LEA R124, R29, UR24, 0x1 ;  /* 0x000000181d7c7c11 */ /* 0x000fe4000f8e08ff */
[C---:B------:R-:W-:Y:S02]  /*0f60*/  IADD3 R25, PT, PT, R22.reuse, 0x100, RZ ;  /* 0x0000010016197810 */ /* 0x040fe40007ffe0ff */
[----:B------:R-:W-:Y:S02]  /*0f70*/  LEA.HI.SX32 R31, R31, R22, 0x1b ;  /* 0x000000161f1f7211 */ /* 0x000fe400078fdaff */
[----:B------:R-:W-:-:S02]  /*0f80*/  IADD3 R29, PT, PT, R22, 0x140, RZ ;  /* 0x00000140161d7810 */ /* 0x000fc40007ffe0ff */
[----:B------:R-:W-:Y:S02]  /*0f90*/  LEA R122, R7, UR24, 0x1 ;  /* 0x00000018077a7c11 */ /* 0x000fe4000f8e08ff */
[----:B------:R-:W-:Y:S02]  /*0fa0*/  IADD3 R7, PT, PT, R22, 0x160, RZ ;  /* 0x0000016016077810 */ /* 0x000fe40007ffe0ff */
[-C--:B------:R-:W-:Y:S02]  /*0fb0*/  LEA.HI.SX32 R25, R25, R22.reuse, 0x1b ;  /* 0x0000001619197211 */ /* 0x080fe400078fdaff */
[----:B------:R-:W-:Y:S02]  /*0fc0*/  LEA R123, R31, UR24, 0x1 ;  /* 0x000000181f7b7c11 */ /* 0x000fe4000f8e08ff */
[-C--:B------:R-:W-:Y:S02]  /*0fd0*/  LEA.HI.SX32 R27, R27, R22.reuse, 0x1b ;  /* 0x000000161b1b7211 */ /* 0x080fe400078fdaff */
[----:B------:R-:W-:-:S02]  /*0fe0*/  LEA.HI.SX32 R29, R29, R22, 0x1b ;  /* 0x000000161d1d7211 */ /* 0x000fc400078fdaff */
[----:B------:R-:W-:Y:S02]  /*0ff0*/  LEA.HI.SX32 R7, R7, R22, 0x1b ;  /* 0x0000001607077211 */ /* 0x000fe400078fdaff */
[----:B------:R-:W-:Y:S02]  /*1000*/  LEA R120, R25, UR24, 0x1 ;  /* 0x0000001819787c11 */ /* 0x000fe4000f8e08ff */
[----:B------:R-:W-:Y:S02]  /*1010*/  LEA R119, R27, UR24, 0x1 ;  /* 0x000000181b777c11 */ /* 0x000fe4000f8e08ff */
[----:B------:R-:W-:Y:S02]  /*1020*/  LEA R118, R29, UR24, 0x1 ;  /* 0x000000181d767c11 */ /* 0x000fe4000f8e08ff */
[----:B------:R-:W-:Y:S02]  /*1030*/  IADD3 R25, PT, PT, R22, 0x1e0, RZ ;  /* 0x000001e016197810 */ /* 0x000fe40007ffe0ff */
[----:B------:R-:W-:-:S02]  /*1040*/  LEA R117, R7, UR24, 0x1 ;  /* 0x0000001807757c11 */ /* 0x000fc4000f8e08ff */
        /* <DEDUP_REMOVED lines=19> */
[----:B0-----:R-:W-:-:S02]  /*1180*/  IADD3 R9, PT, PT, R22, 0xe0, RZ ;  /* 0x000000e016097810 */ /* 0x001fc40007ffe0ff */
[----:B---3--:R-:W-:Y:S02]  /*1190*/  STS.U16 [R127+0x40], R0 ;  /* 0x000040007f007388 */ /* 0x008fe40000000400 */
[----:B------:R-:W-:Y:S02]  /*11a0*/  LEA.HI.SX32 R9, R9, R22, 0x1b ;  /* 0x0000001609097211 */ /* 0x000fe400078fdaff */
[----:B----4-:R0:W-:Y:S02]  /*11b0*/  STS.U16 [R126+0x80], R11 ;  /* 0x0000800b7e007388 */ /* 0x0101e40000000400 */
[----:B------:R-:W-:Y:S02]  /*11c0*/  LEA R121, R9, UR24, 0x1 ;  /* 0x0000001809797c11 */ /* 0x000fe4000f8e08ff */
        /* <DEDUP_REMOVED lines=17> */
[----:B------:R1:W-:Y:S01]  /*12e0*/  STS.U16 [R118+0x280], R19 ;  /* 0x0002801376007388 */ /* 0x0003e20000000400 */
        /* <DEDUP_REMOVED lines=11> */
[C---:B------:R-:W-:Y:S02]  /*13a0*/  IADD3 R15, PT, PT, R22.reuse, 0x5, RZ ;  /* 0x00000005160f7810 */ /* 0x040fe40007ffe0ff */
[----:B-1----:R-:W-:-:S02]  /*13b0*/  IADD3 R19, PT, PT, R22, 0x7, RZ ;  /* 0x0000000716137810 */ /* 0x002fc40007ffe0ff */
[C---:B0-----:R-:W-:Y:S02]  /*13c0*/  IADD3 R21, PT, PT, R22.reuse, 0x8, RZ ;  /* 0x0000000816157810 */ /* 0x041fe40007ffe0ff */
[C---:B------:R-:W-:Y:S02]  /*13d0*/  IADD3 R27, PT, PT, R22.reuse, 0xb, RZ ;  /* 0x0000000b161b7810 */ /* 0x040fe40007ffe0ff */
[C---:B------:R-:W-:Y:S02]  /*13e0*/  IADD3 R29, PT, PT, R22.reuse, 0xc, RZ ;  /* 0x0000000c161d7810 */ /* 0x040fe40007ffe0ff */
[C---:B--2---:R-:W-:Y:S02]  /*13f0*/  IADD3 R23, PT, PT, R22.reuse, 0x9, RZ ;  /* 0x0000000916177810 */ /* 0x044fe40007ffe0ff */
        /* <DEDUP_REMOVED lines=91> */
[----:B0-----:R-:W-:Y:S02]  /*19b0*/  PRMT R20, RZ, 0x7610, R20 ;  /* 0x00007610ff147816 */ /* 0x001fe40000000014 */
        /* <DEDUP_REMOVED lines=32> */
[----:B------:R-:W-:Y:S04]  /*1bc0*/  LDS.U16 R12, [R109+0x6] ;  /* 0x000006006d0c7984 */ /* 0x000fe80000000400 */
[----:B------:R-:W-:Y:S04]  /*1bd0*/  LDS.U16 R13, [R108+0x8] ;  /* 0x000008006c0d7984 */ /* 0x000fe80000000400 */
        /* <DEDUP_REMOVED lines=38> */
[----:B------:R-:W4:Y:S01]  /*1e40*/  @!P0 LDG.E.U16 R28, desc[UR26][R2.64+0x240] ;  /* 0x0002401a021c8981 */ /* 0x000f22000c1e1500 */
[----:B0-----:R-:W-:-:S05]  /*1e50*/  SHF.L.U32 R9, R9, 0x10, RZ ;  /* 0x0000001009097819 */ /* 0x001fca00000006ff */
[----:B------:R-:W-:-:S05]  /*1e60*/  FADD.FTZ R86, R9, UR6 ;  /* 0x0000000609567e21 */ /* 0x000fca0008010000 */
[----:B------:R-:W-:Y:S01]  /*1e70*/  FSETP.GTU.FTZ.AND P0, PT, R86, 20, PT ;  /* 0x41a000005600780b */ /* 0x000fe20003f1c000 */
[----:B-1----:R-:W-:Y:S01]  /*1e80*/  IMAD.U32 R10, R10, 0x10000, RZ ;  /* 0x000100000a0a7824 */ /* 0x002fe200078e00ff */
[----:B--2---:R-:W-:Y:S01]  /*1e90*/  SHF.L.U32 R11, R11, 0x10, RZ ;  /* 0x000000100b0b7819 */ /* 0x004fe200000006ff */
[----:B---3--:R-:W-:Y:S01]  /*1ea0*/  IMAD.U32 R14, R14, 0x10000, RZ ;  /* 0x000100000e0e7824 */ /* 0x008fe200078e00ff */
[----:B------:R-:W-:Y:S02]  /*1eb0*/  SHF.L.U32 R12, R12, 0x10, RZ ;  /* 0x000000100c0c7819 */ /* 0x000fe400000006ff */
[----:B------:R-:W-:Y:S01]  /*1ec0*/  SHF.L.U32 R13, R13, 0x10, RZ ;  /* 0x000000100d0d7819 */ /* 0x000fe200000006ff */
[----:B------:R-:W-:Y:S01]  /*1ed0*/  FADD.FTZ R85, R10, UR6 ;  /* 0x000000060a557e21 */ /* 0x000fe20008010000 */
[----:B------:R-:W-:Y:S01]  /*1ee0*/  FADD.FTZ R84, R11, UR6 ;  /* 0x000000060b547e21 */ /* 0x000fe20008010000 */
[----:B------:R-:W-:Y:S01]  /*1ef0*/  FADD.FTZ R83, R12, UR6 ;  /* 0x000000060c537e21 */ /* 0x000fe20008010000 */
[----:B------:R-:W-:Y:S01]  /*1f00*/  FADD.FTZ R81, R14, UR6 ;  /* 0x000000060e517e21 */ /* 0x000fe20008010000 */
[----:B------:R-:W-:Y:S01]  /*1f10*/  FADD.FTZ R82, R13, UR6 ;  /* 0x000000060d527e21 */ /* 0x000fe20008010000 */
[----:B----4-:R-:W-:Y:S01]  /*1f20*/  SHF.L.U32 R15, R15, 0x10, RZ ;  /* 0x000000100f0f7819 */ /* 0x010fe200000006ff */
[----:B------:R-:W-:Y:S01]  /*1f30*/  BSSY.RECONVERGENT B0, `(.L_x_4260) ;  /* 0x0000050000007945 */ /* 0x000fe20003800200 */
[----:B------:R-:W-:-:S02]  /*1f40*/  HFMA2 R87, -RZ, RZ, 0, 0 ;  /* 0x00000000ff577431 */ /* 0x000fc400000001ff */
[----:B------:R-:W-:Y:S01]  /*1f50*/  HFMA2 R77, -RZ, RZ, 0, 0 ;  /* 0x00000000ff4d7431 */ /* 0x000fe200000001ff */
[----:B------:R-:W-:Y:S02]  /*1f60*/  PRMT R96, RZ, 0x7610, R96 ;  /* 0x00007610ff607816 */ /* 0x000fe40000000060 */
[----:B------:R-:W-:Y:S02]  /*1f70*/  CS2R R94, SRZ ;  /* 0x00000000005e7805 */ /* 0x000fe4000001ff00 */
[----:B------:R-:W-:Y:S02]  /*1f80*/  CS2R R92, SRZ ;  /* 0x00000000005c7805 */ /* 0x000fe4000001ff00 */
[----:B------:R-:W-:Y:S02]  /*1f90*/  CS2R R90, SRZ ;  /* 0x00000000005a7805 */ /* 0x000fe4000001ff00 */
[----:B------:R-:W-:Y:S02]  /*1fa0*/  CS2R R88, SRZ ;  /* 0x0000000000587805 */ /* 0x000fe4000001ff00 */
[----:B------:R-:W-:-:S02]  /*1fb0*/  FSETP.GTU.FTZ.AND P1, PT, R85, 20, PT ;  /* 0x41a000005500780b */ /* 0x000fc40003f3c000 */
[----:B------:R-:W-:Y:S02]  /*1fc0*/  CS2R R78, SRZ ;  /* 0x00000000004e7805 */ /* 0x000fe4000001ff00 */
[----:B------:R-:W-:Y:S01]  /*1fd0*/  FSETP.GTU.FTZ.AND P2, PT, R84, 20, PT ;  /* 0x41a000005400780b */ /* 0x000fe20003f5c000 */
[----:B------:R-:W-:Y:S01]  /*1fe0*/  FADD.FTZ R76, R15, UR6 ;  /* 0x000000060f4c7e21 */ /* 0x000fe20008010000 */
        /* <DEDUP_REMOVED lines=39> */
[----:B------:R-:W-:Y:S02]  /*2260*/  MOV R11, 0x3e800000 ;  /* 0x3e800000000b7802 */ /* 0x000fe40000000f00 */
[----:B------:R-:W-:Y:S01]  /*2270*/  MOV R12, 0x3d39bf78 ;  /* 0x3d39bf78000c7802 */ /* 0x000fe20000000f00 */
        /* <DEDUP_REMOVED lines=27> */
.L_x_4261:
[----:B------:R-:W-:Y:S05]  /*2430*/  BSYNC.RECONVERGENT B0 ;  /* 0x0000000000007941 */ /* 0x000fea0003800200 */
.L_x_4260:
        /* <DEDUP_REMOVED lines=38> */
.L_x_4263:
[----:B------:R-:W-:Y:S05]  /*26a0*/  BSYNC.RECONVERGENT B0 ;  /* 0x0000000000007941 */ /* 0x000fea0003800200 */
.L_x_4262:
        /* <DEDUP_REMOVED lines=39> */
.L_x_4265:
[----:B------:R-:W-:Y:S05]  /*2920*/  BSYNC.RECONVERGENT B0 ;  /* 0x0000000000007941 */ /* 0x000fea0003800200 */
.L_x_4264:
        /* <DEDUP_REMOVED lines=39> */
.L_x_4267:
[----:B------:R-:W-:Y:S05]  /*2ba0*/  BSYNC.RECONVERGENT B0 ;  /* 0x0000000000007941 */ /* 0x000fea0003800200 */
.L_x_4266:
        /* <DEDUP_REMOVED lines=39> */
.L_x_4269:
[----:B------:R-:W-:Y:S05]  /*2e20*/  BSYNC.RECONVERGENT B0 ;  /* 0x0000000000007941 */ /* 0x000fea0003800200 */
.L_x_4268:
        /* <DEDUP_REMOVED lines=39> */
.L_x_4271:
[----:B------:R-:W-:Y:S05]  /*30a0*/  BSYNC.RECONVERGENT B0 ;  /* 0x0000000000007941 */ /* 0x000fea0003800200 */
.L_x_4270:
        /* <DEDUP_REMOVED lines=39> */
.L_x_4273:
[----:B------:R-:W-:Y:S05]  /*3320*/  BSYNC.RECONVERGENT B0 ;  /* 0x0000000000007941 */ /* 0x000fea0003800200 */
.L_x_4272:
[----:B------:R-:W-:Y:S01]  /*3330*/  SHF.L.U32 R48, R48, 0x10, RZ ;  /* 0x0000001030307819 */ /* 0x000fe200000006ff */
[----:B------:R-:W-:Y:S01]  /*3340*/  FFMA.FTZ R7, R50, R69, R7 ;  /* 0x0000004532077223 */ /* 0x000fe20000010007 */
[----:B------:R-:W-:Y:S01]  /*3350*/  BSSY.RECONVERGENT B0, `(.L_x_4274) ;  /* 0x0000025000007945 */ /* 0x000fe20003800200 */
[----:B------:R-:W-:Y:S01]  /*3360*/  FSETP.GTU.FTZ.AND P0, PT, R52, 20, PT ;  /* 0x41a000003400780b */ /* 0x000fe20003f1c000 */
[----:B------:R-:W-:Y:S01]  /*3370*/  FADD.FTZ R49, R49, UR6 ;  /* 0x0000000631317e21 */ /* 0x000fe20008010000 */
[----:B------:R-:W-:Y:S01]  /*3380*/  SHF.L.U32 R46, R5, 0x10, RZ ;  /* 0x00000010052e7819 */ /* 0x000fe200000006ff */
[----:B------:R-:W-:Y:S01]  /*3390*/  FFMA.FTZ R8, R48, R67, R7 ;  /* 0x0000004330087223 */ /* 0x000fe20000010007 */
[----:B0-----:R-:W-:Y:S01]  /*33a0*/  SHF.L.U32 R47, R47, 0x10, RZ ;  /* 0x000000102f2f7819 */ /* 0x001fe200000006ff */
        /* <DEDUP_REMOVED lines=31> */
.L_x_4275:
[----:B------:R-:W-:Y:S05]  /*35a0*/  BSYNC.RECONVERGENT B0 ;  /* 0x0000000000007941 */ /* 0x000fea0003800200 */
.L_x_4274:
        /* <DEDUP_REMOVED lines=39> */
.L_x_4277:
[----:B------:R-:W-:Y:S05]  /*3820*/  BSYNC.RECONVERGENT B0 ;  /* 0x0000000000007941 */ /* 0x000fea0003800200 */
.L_x_4276:
        /* <DEDUP_REMOVED lines=39> */
.L_x_4279:
[----:B------:R-:W-:Y:S05]  /*3aa0*/  BSYNC.RECONVERGENT B0 ;  /* 0x0000000000007941 */ /* 0x000fea0003800200 */
.L_x_4278:
[----:B------:R-:W-:Y:S01]  /*3ab0*/  SHF.L.U32 R39, R39, 0x10, RZ ;  /* 0x0000001027277819 */ /* 0x000fe200000006ff */
[----:B------:R-:W-:Y:S01]  /*3ac0*/  FFMA.FTZ R2, R40, R63, R5 ;  /* 0x0000003f28027223 */ /* 0x000fe20000010005 */
[----:B------:R-:W-:Y:S01]  /*3ad0*/  SHF.L.U32 R38, R38, 0x10, RZ ;  /* 0x0000001026267819 */ /* 0x000fe200000006ff */
[----:B------:R-:W-:Y:S01]  /*3ae0*/  BSSY.RECONVERGENT B0, `(.L_x_4280) ;  /* 0x0000029000007945 */ /* 0x000fe20003800200 */
[----:B------:R-:W-:Y:S01]  /*3af0*/  FSETP.GTU.FTZ.AND P3, PT, R41, 20, PT ;  /* 0x41a000002900780b */ /* 0x000fe20003f7c000 */
[----:B------:R-:W-:Y:S01]  /*3b00*/  FFMA.FTZ R3, R39, R60, R2 ;  /* 0x0000003c27037223 */ /* 0x000fe20000010002 */
[----:B------:R-:W-:Y:S01]  /*3b10*/  SHF.L.U32 R37, R37, 0x10, RZ ;  /* 0x0000001025257819 */ /* 0x000fe200000006ff */
[----:B------:R-:W-:Y:S01]  /*3b20*/  IMAD.U32 R36, R36, 0x10000, RZ ;  /* 0x0001000024247824 */ /* 0x000fe200078e00ff */
[----:B------:R-:W-:Y:S01]  /*3b30*/  SHF.L.U32 R35, R35, 0x10, RZ ;  /* 0x0000001023237819 */ /* 0x000fe200000006ff */
[----:B-----5:R-:W-:Y:S01]  /*3b40*/  FMUL.FTZ R33, R0, R151 ;  /* 0x0000009700217220 */ /* 0x020fe20000410000 */
[----:B------:R-:W-:Y:S01]  /*3b50*/  SHF.L.U32 R34, R34, 0x10, RZ ;  /* 0x0000001022227819 */ /* 0x000fe200000006ff */
[----:B------:R-:W-:Y:S01]  /*3b60*/  FFMA.FTZ R2, R38, R59, R3 ;  /* 0x0000003b26027223 */ /* 0x000fe20000010003 */
        /* <DEDUP_REMOVED lines=32> */
.L_x_4281:
[----:B------:R-:W-:Y:S05]  /*3d70*/  BSYNC.RECONVERGENT B0 ;  /* 0x0000000000007941 */ /* 0x000fea0003800200 */
.L_x_4280:
        /* <DEDUP_REMOVED lines=32> */
.L_x_4283:
[----:B------:R-:W-:Y:S05]  /*3f80*/  BSYNC.RECONVERGENT B0 ;  /* 0x0000000000007941 */ /* 0x000fea0003800200 */
.L_x_4282:
        /* <DEDUP_REMOVED lines=32> */
.L_x_4285:
[----:B------:R-:W-:Y:S05]  /*4190*/  BSYNC.RECONVERGENT B0 ;  /* 0x0000000000007941 */ /* 0x000fea0003800200 */
.L_x_4284:
        /* <DEDUP_REMOVED lines=32> */
.L_x_4287:
[----:B------:R-:W-:Y:S05]  /*43a0*/  BSYNC.RECONVERGENT B0 ;  /* 0x0000000000007941 */ /* 0x000fea0003800200 */
.L_x_4286:
        /* <DEDUP_REMOVED lines=32> */
.L_x_4289:
[----:B------:R-:W-:Y:S05]  /*45b0*/  BSYNC.RECONVERGENT B0 ;  /* 0x0000000000007941 */ /* 0x000fea0003800200 */
.L_x_4288:
        /* <DEDUP_REMOVED lines=32> */
.L_x_4291:
[----:B------:R-:W-:Y:S05]  /*47c0*/  BSYNC.RECONVERGENT B0 ;  /* 0x0000000000007941 */ /* 0x000fea0003800200 */
.L_x_4290:
[----:B------:R-:W0:Y:S01]  /*47d0*/  LDCU UR28, c[0x0][0x38c] ;  /* 0x00007180ff1c77ac */ /* 0x000e220008000800 */
        /* <DEDUP_REMOVED lines=27> */
[----:B------:R-:W1:Y:S01]  /*4990*/  LDCU UR46, c[0x0][0x394] ;  /* 0x00007280ff2e77ac */ /* 0x000e620008000800 */
[----:B------:R-:W-:Y:S02]  /*49a0*/  MOV R95, RZ ;  /* 0x000000ff005f7202 */ /* 0x000fe40000000f00 */
        /* <DEDUP_REMOVED lines=11> */
[----:B-1----:R-:W0:Y:S02]  /*4a60*/  LDCU.64 UR44, c[0x0][0x538] ;  /* 0x0000a700ff2c77ac */ /* 0x002e240008000a00 */
.L_x_4337:
[----:B-1----:R-:W-:Y:S01]  /*4a70*/  MOV R3, RZ ;  /* 0x000000ff00037202 */ /* 0x002fe20000000f00 */
[----:B------:R-:W-:Y:S01]  /*4a80*/  IMAD.MOV.U32 R2, RZ, RZ, R146 ;  /* 0x000000ffff027224 */ /* 0x000fe200078e0092 */
[----:B------:R-:W-:-:S03]  /*4a90*/  ISETP.GE.AND P5, PT, R144, UR31, PT ;  /* 0x0000001f90007c0c */ /* 0x000fc6000bfa6270 */
[----:B0-----:R-:W-:-:S04]  /*4aa0*/  IMAD.WIDE.U32 R4, R17, UR36, R2 ;  /* 0x0000002411047c25 */ /* 0x001fc8000f8e0002 */
[----:B------:R-:W-:Y:S01]  /*4ab0*/  IMAD R3, R17, UR37, R5 ;  /* 0x0000002511037c24 */ /* 0x000fe2000f8e0205 */
[----:B------:R-:W-:-:S04]  /*4ac0*/  LEA R2, P0, R4, UR22, 0x1 ;  /* 0x0000001604027c11 */ /* 0x000fc8000f8008ff */
[----:B------:R-:W-:Y:S02]  /*4ad0*/  LEA.HI.X R3, R4, UR23, R3, 0x1, P0 ;  /* 0x0000001704037c11 */ /* 0x000fe400080f0c03 */
[----:B------:R-:W-:Y:S02]  /*4ae0*/  ISETP.GE.AND P0, PT, R143, UR31, PT ;  /* 0x0000001f8f007c0c */ /* 0x000fe4000bf06270 */
[----:B------:R-:W-:Y:S01]  /*4af0*/  ISETP.GE.AND P4, PT, R141, UR31, PT ;  /* 0x0000001f8d007c0c */ /* 0x000fe2000bf86270 */
[----:B------:R-:W5:Y:S01]  /*4b00*/  @!P2 LDG.E.U16 R15, desc[UR26][R2.64] ;  /* 0x0000001a020fa981 */ /* 0x000f62000c1e1500 */
[----:B------:R-:W-:Y:S02]  /*4b10*/  ISETP.GE.AND P3, PT, R142, UR31, PT ;  /* 0x0000001f8e007c0c */ /* 0x000fe4000bf66270 */
[----:B------:R-:W-:Y:S01]  /*4b20*/  ISETP.GE.AND P6, PT, R140, UR31, PT ;  /* 0x0000001f8c007c0c */ /* 0x000fe2000bfc6270 */
[----:B------:R-:W3:Y:S06]  /*4b30*/  @!P5 LDG.E.U16 R4, desc[UR26][R2.64+0x40] ;  /* 0x0000401a0204d981 */ /* 0x000eec000c1e1500 */
[----:B----4-:R-:W4:Y:S04]  /*4b40*/  @!P0 LDG.E.U16 R5, desc[UR26][R2.64+0x80] ;  /* 0x0000801a02058981 */ /* 0x010f28000c1e1500 */
[----:B--2---:R-:W2:Y:S04]  /*4b50*/  @!P4 LDG.E.U16 R7, desc[UR26][R2.64+0x100] ;  /* 0x0001001a0207c981 */ /* 0x004ea8000c1e1500 */
[----:B------:R-:W2:Y:S04]  /*4b60*/  @!P3 LDG.E.U16 R6, desc[UR26][R2.64+0xc0] ;  /* 0x0000c01a0206b981 */ /* 0x000ea8000c1e1500 */
[----:B------:R-:W2:Y:S01]  /*4b70*/  @!P6 LDG.E.U16 R14, desc[UR26][R2.64+0x140] ;  /* 0x0001401a020ee981 */ /* 0x000ea2000c1e1500 */
[----:B------:R-:W-:Y:S01]  /*4b80*/  MOV R153, RZ ;  /* 0x000000ff00997202 */ /* 0x000fe20000000f00 */
[----:B------:R-:W-:Y:S01]  /*4b90*/  IMAD.MOV.U32 R157, RZ, RZ, RZ ;  /* 0x000000ffff9d7224 */ /* 0x000fe200078e00ff */
[----:B------:R-:W-:-:S02]  /*4ba0*/  MOV R155, RZ ;  /* 0x000000ff009b7202 */ /* 0x000fc40000000f00 */
[----:B-----5:R-:W-:-:S04]  /*4bb0*/  @!P2 PRMT R153, R15, 0x5410, RZ ;  /* 0x000054100f99a816 */ /* 0x020fc800000000ff */
[----:B---3--:R-:W-:Y:S02]  /*4bc0*/  @!P5 PRMT R153, R153, 0x5410, R4 ;  /* 0x000054109999d816 */ /* 0x008fe40000000004 */
[----:B------:R-:W-:Y:S02]  /*4bd0*/  ISETP.GE.AND P5, PT, R139, UR31, PT ;  /* 0x0000001f8b007c0c */ /* 0x000fe4000bfa6270 */
[----:B----4-:R-:W-:Y:S02]  /*4be0*/  @!P0 PRMT R155, R5, 0x5410, RZ ;  /* 0x00005410059b8816 */ /* 0x010fe400000000ff */
[----:B--2---:R-:W-:Y:S02]  /*4bf0*/  @!P4 PRMT R157, R7, 0x5410, RZ ;  /* 0x00005410079dc816 */ /* 0x004fe400000000ff */
[----:B------:R-:W-:Y:S02]  /*4c00*/  ISETP.GE.AND P4, PT, R137, UR31, PT ;  /* 0x0000001f89007c0c */ /* 0x000fe4000bf86270 */
[----:B------:R-:W-:-:S05]  /*4c10*/  ISETP.GE.AND P0, PT, R138, UR31, PT ;  /* 0x0000001f8a007c0c */ /* 0x000fca000bf06270 */
[----:B------:R-:W2:Y:S01]  /*4c20*/  @!P5 LDG.E.U16 R4, desc[UR26][R2.64+0x180] ;  /* 0x0001801a0204d981 */ /* 0x000ea2000c1e1500 */
[----:B------:R-:W-:Y:S02]  /*4c30*/  @!P3 PRMT R155, R155, 0x5410, R6 ;  /* 0x000054109b9bb816 */ /* 0x000fe40000000006 */
[----:B------:R-:W-:Y:S02]  /*4c40*/  ISETP.GE.AND P3, PT, R136, UR31, PT ;  /* 0x0000001f88007c0c */ /* 0x000fe4000bf66270 */
[----:B------:R-:W-:Y:S02]  /*4c50*/  @!P6 PRMT R157, R157, 0x5410, R14 ;  /* 0x000054109d9de816 */ /* 0x000fe4000000000e */
[----:B------:R-:W-:Y:S01]  /*4c60*/  ISETP.GE.AND P6, PT, R135, UR31, PT ;  /* 0x0000001f87007c0c */ /* 0x000fe2000bfc6270 */
[----:B------:R-:W3:Y:S04]  /*4c70*/  @!P4 LDG.E.U16 R15, desc[UR26][R2.64+0x200] ;  /* 0x0002001a020fc981 */ /* 0x000ee8000c1e1500 */
[----:B------:R-:W4:Y:S04]  /*4c80*/  @!P0 LDG.E.U16 R14, desc[UR26][R2.64+0x1c0] ;  /* 0x0001c01a020e8981 */ /* 0x000f28000c1e1500 */
[----:B------:R-:W5:Y:S04]  /*4c90*/  @!P3 LDG.E.U16 R150, desc[UR26][R2.64+0x240] ;  /* 0x0002401a0296b981 */ /* 0x000f68000c1e1500 */
[----:B------:R-:W5:Y:S01]  /*4ca0*/  @!P6 LDG.E.U16 R152, desc[UR26][R2.64+0x280] ;  /* 0x0002801a0298e981 */ /* 0x000f62000c1e1500 */
[----:B------:R-:W-:-:S02]  /*4cb0*/  MOV R6, UR8 ;  /* 0x0000000800067c02 */ /* 0x000fc40008000f00 */
[----:B------:R-:W-:Y:S02]  /*4cc0*/  MOV R159, RZ ;  /* 0x000000ff009f7202 */ /* 0x000fe40000000f00 */
[----:B------:R-:W-:Y:S02]  /*4cd0*/  MOV R5, UR13 ;  /* 0x0000000d00057c02 */ /* 0x000fe40008000f00 */
[----:B------:R-:W-:Y:S02]  /*4ce0*/  MOV R161, RZ ;  /* 0x000000ff00a17202 */ /* 0x000fe40000000f00 */
[----:B------:R-:W-:Y:S01]  /*4cf0*/  MOV R163, RZ ;  /* 0x000000ff00a37202 */ /* 0x000fe20000000f00 */
[----:B------:R-:W-:Y:S01]  /*4d00*/  IMAD.U32 R7, RZ, RZ, UR9 ;  /* 0x00000009ff077e24 */ /* 0x000fe2000f8e00ff */
[----:B--2---:R-:W-:Y:S02]  /*4d10*/  @!P5 PRMT R159, R4, 0x5410, RZ ;  /* 0x00005410049fd816 */ /* 0x004fe400000000ff */
[----:B------:R-:W-:-:S02]  /*4d20*/  MOV R4, R6 ;  /* 0x0000000600047202 */ /* 0x000fc40000000f00 */
[----:B------:R-:W-:-:S03]  /*4d30*/  ISETP.GE.AND P5, PT, R134, UR31, PT ;  /* 0x0000001f86007c0c */ /* 0x000fc6000bfa6270 */
[----:B------:R-:W-:Y:S01]  /*4d40*/  IMAD.WIDE.U32 R4, R17, UR34, R4 ;  /* 0x0000002211047c25 */ /* 0x000fe2000f8e0004 */
[----:B---3--:R-:W-:-:S03]  /*4d50*/  @!P4 PRMT R161, R15, 0x5410, RZ ;  /* 0x000054100fa1c816 */ /* 0x008fc600000000ff */
[----:B------:R-:W-:Y:S01]  /*4d60*/  IMAD R5, R17, UR35, R5 ;  /* 0x0000002311057c24 */ /* 0x000fe2000f8e0205 */
[----:B----4-:R-:W-:Y:S02]  /*4d70*/  @!P0 PRMT R159, R159, 0x5410, R14 ;  /* 0x000054109f9f8816 */ /* 0x010fe4000000000e */
[----:B------:R-:W-:-:S03]  /*4d80*/  LEA R6, P0, R4, R8, 0x2 ;  /* 0x0000000804067211 */ /* 0x000fc600078010ff */
[----:B------:R-:W2:Y:S01]  /*4d90*/  @!P5 LDG.E.U16 R154, desc[UR26][R2.64+0x2c0] ;  /* 0x0002c01a029ad981 */ /* 0x000ea2000c1e1500 */
[----:B-----5:R-:W-:Y:S02]  /*4da0*/  @!P3 PRMT R161, R161, 0x5410, R150 ;  /* 0x00005410a1a1b816 */ /* 0x020fe40000000096 */
[----:B------:R-:W-:Y:S02]  /*4db0*/  ISETP.GE.AND P3, PT, R133, UR31, PT ;  /* 0x0000001f85007c0c */ /* 0x000fe4000bf66270 */
[----:B------:R-:W-:Y:S02]  /*4dc0*/  @!P6 PRMT R163, R152, 0x5410, RZ ;  /* 0x0000541098a3e816 */ /* 0x000fe400000000ff */
[----:B------:R-:W-:Y:S02]  /*4dd0*/  ISETP.GE.AND P6, PT, R131, UR31, PT ;  /* 0x0000001f83007c0c */ /* 0x000fe4000bfc6270 */
[----:B------:R-:W-:Y:S02]  /*4de0*/  LEA.HI.X R7, R4, R9, R5, 0x2, P0 ;  /* 0x0000000904077211 */ /* 0x000fe400000f1405 */
[----:B------:R-:W-:-:S02]  /*4df0*/  ISETP.GE.AND P0, PT, R132, UR31, PT ;  /* 0x0000001f84007c0c */ /* 0x000fc4000bf06270 */
[----:B------:R-:W-:-:S03]  /*4e00*/  ISETP.GE.AND P4, PT, R130, UR31, PT ;  /* 0x0000001f82007c0c */ /* 0x000fc6000bf86270 */
[----:B------:R-:W3:Y:S04]  /*4e10*/  @!P3 LDG.E.U16 R160, desc[UR26][R2.64+0x300] ;  /* 0x0003001a02a0b981 */ /* 0x000ee8000c1e1500 */
[----:B------:R-:W4:Y:S04]  /*4e20*/  @!P6 LDG.E.U16 R156, desc[UR26][R2.64+0x380] ;  /* 0x0003801a029ce981 */ /* 0x000f28000c1e1500 */
[----:B------:R-:W5:Y:S04]  /*4e30*/  @!P0 LDG.E.U16 R152, desc[UR26][R2.64+0x340] ;  /* 0x0003401a02988981 */ /* 0x000f68000c1e1500 */
[----:B------:R0:W5:Y:S01]  /*4e40*/  @!P4 LDG.E.U16 R158, desc[UR26][R2.64+0x3c0] ;  /* 0x0003c01a029ec981 */ /* 0x000162000c1e1500 */
[----:B------:R-:W-:Y:S01]  /*4e50*/  MOV R14, UR10 ;  /* 0x0000000a000e7c02 */ /* 0x000fe20008000f00 */
[----:B------:R-:W-:-:S02]  /*4e60*/  IMAD.U32 R5, RZ, RZ, UR15 ;  /* 0x0000000fff057e24 */ /* 0x000fc4000f8e00ff */
[----:B------:R1:W5:Y:S01]  /*4e70*/  LDG.E R150, desc[UR26][R6.64] ;  /* 0x0000001a06967981 */ /* 0x000362000c1e1900 */
[----:B------:R-:W-:-:S05]  /*4e80*/  MOV R4, R14 ;  /* 0x0000000e00047202 */ /* 0x000fca0000000f00 */
[----:B------:R-:W-:Y:S01]  /*4e90*/  IMAD.WIDE.U32 R4, R17, UR38, R4 ;  /* 0x0000002611047c25 */ /* 0x000fe2000f8e0004 */
[----:B0-----:R-:W-:-:S03]  /*4ea0*/  PRMT R3, R153, 0x7632, R3 ;  /* 0x0000763299037816 */ /* 0x001fc60000000003 */
[----:B------:R-:W-:Y:S01]  /*4eb0*/  IMAD R5, R17, UR39, R5 ;  /* 0x0000002711057c24 */ /* 0x000fe2000f8e0205 */
[----:B------:R-:W-:Y:S01]  /*4ec0*/  STS.U16 [R128], R153 ;  /* 0x0000009980007388 */ /* 0x000fe20000000400 */
[----:B------:R-:W-:Y:S02]  /*4ed0*/  MOV R15, UR11 ;  /* 0x0000000b000f7c02 */ /* 0x000fe40008000f00 */
[----:B------:R-:W-:Y:S01]  /*4ee0*/  PRMT R2, R155, 0x7632, R2 ;  /* 0x000076329b027816 */ /* 0x000fe20000000002 */
[----:B------:R0:W-:Y:S01]  /*4ef0*/  STS.U16 [R127+0x40], R3 ;  /* 0x000040037f007388 */ /* 0x0001e20000000400 */
[----:B-1----:R-:W-:-:S03]  /*4f00*/  PRMT R6, R159, 0x7632, R6 ;  /* 0x000076329f067816 */ /* 0x002fc60000000006 */
[----:B------:R-:W-:Y:S01]  /*4f10*/  STS.U16 [R126+0x80], R155 ;  /* 0x0000809b7e007388 */ /* 0x000fe20000000400 */
[----:B------:R-:W-:Y:S01]  /*4f20*/  PRMT R7, R161, 0x7632, R7 ;  /* 0x00007632a1077816 */ /* 0x000fe20000000007 */
[----:B0-----:R-:W-:Y:S02]  /*4f30*/  IMAD.MOV.U32 R3, RZ, RZ, RZ ;  /* 0x000000ffff037224 */ /* 0x001fe400078e00ff */
[----:B------:R-:W-:Y:S04]  /*4f40*/  STS.U16 [R125+0xc0], R2 ;  /* 0x0000c0027d007388 */ /* 0x000fe80000000400 */
[----:B------:R-:W-:Y:S01]  /*4f50*/  STS.U16 [R124+0x100], R157 ;  /* 0x0001009d7c007388 */ /* 0x000fe20000000400 */
[----:B--2---:R-:W-:Y:S02]  /*4f60*/  @!P5 PRMT R163, R163, 0x5410, R154 ;  /* 0x00005410a3a3d816 */ /* 0x004fe4000000009a */
[----:B------:R-:W-:-:S04]  /*4f70*/  LEA R14, P5, R4, R10, 0x2 ;  /* 0x0000000a040e7211 */ /* 0x000fc800078a10ff */
[----:B------:R-:W-:Y:S02]  /*4f80*/  LEA.HI.X R15, R4, R11, R5, 0x2, P5 ;  /* 0x0000000b040f7211 */ /* 0x000fe400028f1405 */
[----:B------:R-:W-:Y:S02]  /*4f90*/  PRMT R4, R157, 0x7632, R4 ;  /* 0x000076329d047816 */ /* 0x000fe40000000004 */
[----:B------:R-:W-:Y:S02]  /*4fa0*/  MOV R5, RZ ;  /* 0x000000ff00057202 */ /* 0x000fe40000000f00 */
[----:B---3--:R-:W-:Y:S01]  /*4fb0*/  @!P3 PRMT R3, R160, 0x5410, RZ ;  /* 0x00005410a003b816 */ /* 0x008fe200000000ff */
[----:B------:R0:W-:Y:S01]  /*4fc0*/  STS.U16 [R123+0x140], R4 ;  /* 0x000140047b007388 */ /* 0x0001e20000000400 */
[----:B----4-:R-:W-:-:S03]  /*4fd0*/  @!P6 PRMT R5, R156, 0x5410, RZ ;  /* 0x000054109c05e816 */ /* 0x010fc600000000ff */
[----:B------:R-:W-:Y:S01]  /*4fe0*/  STS.U16 [R122+0x180], R159 ;  /* 0x0001809f7a007388 */ /* 0x000fe20000000400 */
[----:B------:R-:W-:Y:S02]  /*4ff0*/  PRMT R153, R163, 0x7632, R153 ;  /* 0x00007632a3997816 */ /* 0x000fe40000000099 */
[----:B-----5:R-:W-:Y:S01]  /*5000*/  @!P0 PRMT R3, R3, 0x5410, R152 ;  /* 0x0000541003038816 */ /* 0x020fe20000000098 */
[----:B------:R1:W-:Y:S01]  /*5010*/  STS.U16 [R121+0x1c0], R6 ;  /* 0x0001c00679007388 */ /* 0x0003e20000000400 */
[----:B------:R-:W-:-:S03]  /*5020*/  @!P4 PRMT R5, R5, 0x5410, R158 ;  /* 0x000054100505c816 */ /* 0x000fc6000000009e */
[----:B------:R-:W-:Y:S01]  /*5030*/  STS.U16 [R120+0x200], R161 ;  /* 0x000200a178007388 */ /* 0x000fe20000000400 */
[----:B0-----:R-:W-:-:S03]  /*5040*/  PRMT R4, R3, 0x7632, R4 ;  /* 0x0000763203047816 */ /* 0x001fc60000000004 */
[----:B------:R-:W-:Y:S01]  /*5050*/  STS.U16 [R119+0x240], R7 ;  /* 0x0002400777007388 */ /* 0x000fe20000000400 */
[----:B-1----:R-:W-:-:S03]  /*5060*/  PRMT R6, R5, 0x7632, R6 ;  /* 0x0000763205067816 */ /* 0x002fc60000000006 */
[----:B------:R-:W-:Y:S04]  /*5070*/  STS.U16 [R118+0x280], R163 ;  /* 0x000280a376007388 */ /* 0x000fe80000000400 */
[----:B------:R-:W-:Y:S04]  /*5080*/  STS.U16 [R117+0x2c0], R153 ;  /* 0x0002c09975007388 */ /* 0x000fe80000000400 */
[----:B------:R-:W-:Y:S04]  /*5090*/  STS.U16 [R116+0x300], R3 ;  /* 0x0003000374007388 */ /* 0x000fe80000000400 */
[----:B------:R0:W-:Y:S04]  /*50a0*/  STS.U16 [R115+0x340], R4 ;  /* 0x0003400473007388 */ /* 0x0001e80000000400 */
[----:B------:R-:W-:Y:S04]  /*50b0*/  STS.U16 [R114+0x380], R5 ;  /* 0x0003800572007388 */ /* 0x000fe80000000400 */
[----:B------:R-:W-:Y:S01]  /*50c0*/  STS.U16 [R113+0x3c0], R6 ;  /* 0x0003c00671007388 */ /* 0x000fe20000000400 */
[----:B------:R-:W-:-:S03]  /*50d0*/  NOP ;  /* 0x0000000000007918 */ /* 0x000fc60000000000 */
[----:B------:R-:W2:Y:S01]  /*50e0*/  LDG.E R15, desc[UR26][R14.64] ;  /* 0x0000001a0e0f7981 */ /* 0x000ea2000c1e1900 */
[----:B------:R-:W1:Y:S03]  /*50f0*/  S2UR UR28, SR_CgaCtaId ;  /* 0x00000000001c79c3 */ /* 0x000e660000008800 */
[----:B------:R-:W3:Y:S04]  /*5100*/  LDS.U16 R152, [R112] ;  /* 0x0000000070987984 */ /* 0x000ee80000000400 */
[----:B------:R-:W4:Y:S04]  /*5110*/  LDS.U16 R153, [R111+0x2] ;  /* 0x000002006f997984 */ /* 0x000f280000000400 */
[----:B------:R-:W-:Y:S04]  /*5120*/  LDS.U16 R167, [R110+0x4] ;  /* 0x000004006ea77984 */ /* 0x000fe80000000400 */
[----:B------:R-:W-:Y:S04]  /*5130*/  LDS.U16 R166, [R109+0x6] ;  /* 0x000006006da67984 */ /* 0x000fe80000000400 */
[----:B------:R-:W5:Y:S04]  /*5140*/  LDS.U16 R165, [R108+0x8] ;  /* 0x000008006ca57984 */ /* 0x000f680000000400 */
[----:B------:R-:W-:Y:S04]  /*5150*/  LDS.U16 R164, [R107+0xa] ;  /* 0x00000a006ba47984 */ /* 0x000fe80000000400 */
[----:B------:R-:W-:Y:S04]  /*5160*/  LDS.U16 R163, [R106+0xc] ;  /* 0x00000c006aa37984 */ /* 0x000fe80000000400 */
[----:B------:R-:W-:Y:S04]  /*5170*/  LDS.U16 R162, [R105+0xe] ;  /* 0x00000e0069a27984 */ /* 0x000fe80000000400 */
[----:B------:R-:W5:Y:S04]  /*5180*/  LDS.U16 R161, [R104+0x10] ;  /* 0x0000100068a17984 */ /* 0x000f680000000400 */
[----:B------:R-:W-:Y:S04]  /*5190*/  LDS.U16 R160, [R103+0x12] ;  /* 0x0000120067a07984 */ /* 0x000fe80000000400 */
[----:B------:R-:W-:Y:S04]  /*51a0*/  LDS.U16 R159, [R102+0x14] ;  /* 0x00001400669f7984 */ /* 0x000fe80000000400 */
[----:B------:R-:W-:Y:S04]  /*51b0*/  LDS.U16 R158, [R101+0x16] ;  /* 0x00001600659e7984 */ /* 0x000fe80000000400 */
        /* <DEDUP_REMOVED lines=9> */
[C---:B------:R-:W-:Y:S01]  /*5250*/  FMUL.FTZ R172, R2.reuse, R85 ;  /* 0x0000005502ac7220 */ /* 0x040fe20000410000 */
[C---:B------:R-:W-:Y:S01]  /*5260*/  FMUL.FTZ R173, R2.reuse, R84 ;  /* 0x0000005402ad7220 */ /* 0x040fe20000410000 */
[----:B------:R-:W3:Y:S01]  /*5270*/  MUFU.EX2 R231, R231 ;  /* 0x000000e700e77308 */ /* 0x000ee20000000800 */
        /* <DEDUP_REMOVED lines=13> */
[----:B------:R-:W-:Y:S01]  /*5350*/  UMOV UR25, 0x400 ;  /* 0x0000040000197882 */ /* 0x000fe20000000000 */
[----:B------:R-:W-:-:S02]  /*5360*/  ISETP.NE.AND P0, PT, R148, RZ, PT ;  /* 0x000000ff9400720c */ /* 0x000fc40003f05270 */
[C---:B0-----:R-:W-:Y:S02]  /*5370*/  IADD3 R4, PT, PT, R148.reuse, 0x200, RZ ;  /* 0x0000020094047810 */ /* 0x041fe40007ffe0ff */
[----:B------:R-:W-:Y:S01]  /*5380*/  IADD3 R3, PT, PT, R17, UR24, RZ ;  /* 0x0000001811037c10 */ /* 0x000fe2000fffe0ff */
[----:B-1----:R-:W-:Y:S01]  /*5390*/  ULEA UR24, UR28, UR25, 0x18 ;  /* 0x000000191c187291 */ /* 0x002fe2000f8ec0ff */
[----:B------:R-:W-:Y:S01]  /*53a0*/  ISETP.NE.AND P3, PT, R148, 0x3f, PT ;  /* 0x0000003f9400780c */ /* 0x000fe20003f65270 */
[----:B------:R-:W0:Y:S01]  /*53b0*/  MUFU.EX2 R172, R172 ;  /* 0x000000ac00ac7308 */ /* 0x000e220000000800 */
[----:B------:R-:W-:-:S03]  /*53c0*/  SEL R3, R3, R4, !P0 ;  /* 0x0000000403037207 */ /* 0x000fc60004000000 */
        /* <DEDUP_REMOVED lines=17> */
[----:B------:R-:W-:Y:S01]  /*54e0*/  IMAD.U32 R152, R152, 0x10000, RZ ;  /* 0x0001000098987824 */ /* 0x000fe200078e00ff */
[----:B----4-:R-:W-:Y:S01]  /*54f0*/  SHF.L.U32 R153, R153, 0x10, RZ ;  /* 0x0000001099997819 */ /* 0x010fe200000006ff */
        /* <DEDUP_REMOVED lines=33> */
[----:B------:R-:W-:-:S08]  /*5710*/  IMAD.MOV.U32 R204, RZ, RZ, 0x3f800000 ;  /* 0x3f800000ffcc7424 */ /* 0x000fd000078e00ff */
[----:B------:R-:W-:Y:S05]  /*5720*/  BRA.U !UP0, `(.L_x_4295) ;  /* 0x00000001081c7547 */ /* 0x000fea000b800000 */
[----:B------:R-:W-:-:S06]  /*5730*/  ULOP3.LUT UR25, UR33, 0x100, URZ, 0xc0, !UPT ;  /* 0x0000010021197892 */ /* 0x000fcc000f8ec0ff */
[----:B------:R-:W-:-:S04]  /*5740*/  IADD3 R2, PT, PT, R17, UR25, RZ ;  /* 0x0000001911027c10 */ /* 0x000fc8000fffe0ff */
[----:B------:R-:W-:-:S05]  /*5750*/  LEA R2, R2, UR24, 0x2 ;  /* 0x0000001802027c11 */ /* 0x000fca000f8e10ff */
[----:B------:R1:W2:Y:S01]  /*5760*/  LDS R204, [R2+0x1d10] ;  /* 0x001d100002cc7984 */ /* 0x0002a20000000800 */
[----:B------:R-:W-:Y:S05]  /*5770*/  BRA `(.L_x_4295) ;  /* 0x0000000000087947 */ /* 0x000fea0003800000 */
.L_x_4294:
[----:B------:R-:W-:-:S06]  /*5780*/  LEA R204, R148, UR24, 0x2 ;  /* 0x0000001894cc7c11 */ /* 0x000fcc000f8e10ff */
[----:B------:R-:W0:Y:S02]  /*5790*/  LDS R204, [R204+0x2514] ;  /* 0x00251400cccc7984 */ /* 0x000e240000000800 */
.L_x_4295:
[----:B------:R-:W-:Y:S05]  /*57a0*/  BSYNC.RECONVERGENT B0 ;  /* 0x0000000000007941 */ /* 0x000fea0003800200 */
.L_x_4293:
[----:B------:R-:W3:Y:S01]  /*57b0*/  @P1 LDC R4, c[0x0][0x38c] ;  /* 0x0000e300ff041b82 */ /* 0x000ee20000000800 */
[----:B------:R-:W-:Y:S01]  /*57c0*/  VOTEU.ANY UP0, P1 ;  /* 0x0000000000ff7886 */ /* 0x000fe20000800100 */
[----:B------:R-:W-:Y:S01]  /*57d0*/  HFMA2 R5, -RZ, RZ, 0, 4.76837158203125e-07 ;  /* 0x00000008ff057431 */ /* 0x000fe200000001ff */
[----:B-1----:R-:W-:Y:S01]  /*57e0*/  MOV R2, 0x3f800000 ;  /* 0x3f80000000027802 */ /* 0x002fe20000000f00 */
[----:B------:R-:W-:Y:S02]  /*57f0*/  IMAD.MOV.U32 R3, RZ, RZ, RZ ;  /* 0x000000ffff037224 */ /* 0x000fe400078e00ff */
[----:B------:R-:W-:Y:S01]  /*5800*/  @UP0 UIADD3 UR25, UPT, UPT, UR14, -0x2, URZ ;  /* 0xfffffffe0e190890 */ /* 0x000fe2000fffe0ff */
        /* <DEDUP_REMOVED lines=9> */
[----:B---3--:R-:W-:-:S04]  /*58a0*/  @P1 IMAD R4, R4, UR25, R17 ;  /* 0x0000001904041c24 */ /* 0x008fc8000f8e0211 */
        /* <DEDUP_REMOVED lines=65> */
[----:B-1----:R-:W1:Y:S01]  /*5cc0*/  LDS.128 R4, [R14+0x1900] ;  /* 0x001900000e047984 */ /* 0x002e620000000c00 */
[----:B------:R-:W-:Y:S02]  /*5cd0*/  LOP3.LUT R189, R189, 0xfffffffd, RZ, 0xc0, !PT ;  /* 0xfffffffdbdbd7812 */ /* 0x000fe400078ec0ff */
[----:B------:R-:W-:-:S07]  /*5ce0*/  ISETP.GE.AND P5, PT, R129, 0x1, PT ;  /* 0x000000018100780c */ /* 0x000fce0003fa6270 */
        /* <DEDUP_REMOVED lines=31> */
.L_x_4355:
[----:B------:R-:W-:Y:S01]  /*5ee0*/  ISETP.GE.AND P3, PT, R129, 0x10, PT ;  /* 0x000000108100780c */ /* 0x000fe20003f66270 */
[----:B----4-:R-:W-:Y:S01]  /*5ef0*/  FFMA.FTZ R5, R15, R5, R4 ;  /* 0x000000050f057223 */ /* 0x010fe20000010004 */
[----:B------:R-:W-:-:S04]  /*5f00*/  UMOV UR25, 0xffffffff ;  /* 0xffffffff00197882 */ /* 0x000fc80000000000 */
[----:B------:R-:W-:-:S07]  /*5f10*/  FSEL R222, R4, R5, !P3 ;  /* 0x0000000504de7208 */ /* 0x000fce0005800000 */
[----:B-1-3--:R-:W-:Y:S01]  /*5f20*/  @P3 FMUL.FTZ R15, R15, R6 ;  /* 0x000000060f0f3220 */ /* 0x00afe20000410000 */
[----:B------:R-:W-:Y:S06]  /*5f30*/  BRA.DIV UR25, `(.L_x_4298) ;  /* 0x0000004a19dc7947 */ /* 0x000fec000b800000 */
.L_x_4358:
[----:B------:R-:W-:-:S03]  /*5f40*/  UMOV UR25, 0xffffffff ;  /* 0xffffffff00197882 */ /* 0x000fc60000000000 */
[----:B------:R-:W-:Y:S05]  /*5f50*/  BRA.DIV UR25, `(.L_x_4299) ;  /* 0x0000004a19fc7947 */ /* 0x000fea000b800000 */
.L_x_4361:
[----:B------:R-:W-:-:S03]  /*5f60*/  UMOV UR25, 0xffffffff ;  /* 0xffffffff00197882 */ /* 0x000fc60000000000 */
[----:B------:R-:W-:Y:S05]  /*5f70*/  BRA.DIV UR25, `(.L_x_4300) ;  /* 0x0000004e191c7947 */ /* 0x000fea000b800000 */
[----:B------:R-:W1:Y:S04]  /*5f80*/  SHFL.UP PT, R15, R15, 0x1, RZ ;  /* 0x042000000f0f7989 */ /* 0x000e6800000e00ff */
[----:B------:R-:W3:Y:S04]  /*5f90*/  SHFL.UP PT, R222, R222, 0x1, RZ ;  /* 0x04200000dede7989 */ /* 0x000ee800000e00ff */
[----:B-----5:R4:W0:Y:S04]  /*5fa0*/  SHFL.IDX PT, R4, R2, RZ, 0x1f ;  /* 0x00001fff02047589 */ /* 0x02082800000e0000 */
[----:B------:R4:W0:Y:S02]  /*5fb0*/  SHFL.IDX PT, R5, R3, RZ, 0x1f ;  /* 0x00001fff03057589 */ /* 0x00082400000e0000 */
.L_x_4367:
[----:B------:R-:W5:Y:S01]  /*5fc0*/  LDS.64 R6, [R14+0x1900] ;  /* 0x001900000e067984 */ /* 0x000f620000000a00 */
[C---:B01-3--:R-:W-:Y:S01]  /*5fd0*/  @P0 FFMA.FTZ R5, R15.reuse, R5, R222 ;  /* 0x000000050f050223 */ /* 0x04bfe200000100de */
[----:B------:R-:W-:-:S03]  /*5fe0*/  @P0 FMUL.FTZ R4, R15, R4 ;  /* 0x000000040f040220 */ /* 0x000fc60000410000 */
[-C--:B-----5:R-:W-:Y:S01]  /*5ff0*/  FFMA.FTZ R7, R5, R6.reuse, R7 ;  /* 0x0000000605077223 */ /* 0x0a0fe20000010007 */
[----:B------:R-:W-:-:S05]  /*6000*/  FMUL.FTZ R6, R4, R6 ;  /* 0x0000000604067220 */ /* 0x000fca0000410000 */
[----:B------:R3:W-:Y:S02]  /*6010*/  STS.128 [R14+0x1900], R4 ;  /* 0x001900040e007388 */ /* 0x0007e40000000c00 */
.L_x_4296:
[----:B------:R-:W-:Y:S01]  /*6020*/  FMUL.FTZ R229, R73, R86 ;  /* 0x0000005649e57220 */ /* 0x000fe20000410000 */
[----:B------:R-:W-:Y:S01]  /*6030*/  FMUL.FTZ R234, R70, R85 ;  /* 0x0000005546ea7220 */ /* 0x000fe20000410000 */
[----:B------:R-:W-:Y:S05]  /*6040*/  WARPSYNC.ALL ;  /* 0x0000000000007948 */ /* 0x000fea0003800000 */
[----:B---3--:R-:W-:Y:S01]  /*6050*/  FMUL.FTZ R14, R152, R229 ;  /* 0x000000e5980e7220 */ /* 0x008fe20000410000 */
[----:B-1----:R-:W-:Y:S01]  /*6060*/  FMUL.FTZ R5, R153, R234 ;  /* 0x000000ea99057220 */ /* 0x002fe20000410000 */
[----:B------:R-:W-:Y:S01]  /*6070*/  BAR.SYNC.DEFER_BLOCKING 0x0 ;  /* 0x0000000000007b1d */ /* 0x000fe20000010000 */
[C---:B0-2-45:R-:W-:Y:S01]  /*6080*/  FMUL.FTZ R3, R211.reuse, R204 ;  /* 0x000000ccd3037220 */ /* 0x075fe20000410000 */
[----:B------:R-:W-:Y:S01]  /*6090*/  FFMA.FTZ R4, R211, R205, R206 ;  /* 0x000000cdd3047223 */ /* 0x000fe200000100ce */
[----:B------:R-:W-:Y:S01]  /*60a0*/  UISETP.GE.AND UP0, UPT, UR14, UR46, UPT ;  /* 0x0000002e0e00728c */ /* 0x000fe2000bf06270 */
[----:B------:R-:W-:Y:S01]  /*60b0*/  ISETP.GT.U32.AND P3, PT, R148, 0x1f, PT ;  /* 0x0000001f9400780c */ /* 0x000fe20003f64070 */
[C---:B------:R-:W-:Y:S01]  /*60c0*/  FMUL.FTZ R6, R212.reuse, R3 ;  /* 0x00000003d4067220 */ /* 0x040fe20000410000 */
[----:B------:R-:W-:Y:S01]  /*60d0*/  FFMA.FTZ R4, R212, R4, R207 ;  /* 0x00000004d4047223 */ /* 0x000fe200000100cf */
[----:B------:R-:W-:-:S02]  /*60e0*/  MOV R15, RZ ;  /* 0x000000ff000f7202 */ /* 0x000fc40000000f00 */
        /* <DEDUP_REMOVED lines=17> */
[----:B------:R-:W-:-:S04]  /*6200*/  FMUL.FTZ R3, R185, R6 ;  /* 0x00000006b9037220 */ /* 0x000fc80000410000 */
[----:B------:R-:W-:-:S04]  /*6210*/  FMUL.FTZ R6, R184, R3 ;  /* 0x00000003b8067220 */ /* 0x000fc80000410000 */
[----:B------:R-:W-:-:S04]  /*6220*/  FMUL.FTZ R3, R187, R6 ;  /* 0x00000006bb037220 */ /* 0x000fc80000410000 */
[----:B------:R-:W-:-:S04]  /*6230*/  FMUL.FTZ R6, R186, R3 ;  /* 0x00000003ba067220 */ /* 0x000fc80000410000 */
[----:B------:R-:W-:Y:S01]  /*6240*/  FMUL.FTZ R3, R173, R6 ;  /* 0x00000006ad037220 */ /* 0x000fe20000410000 */
[----:B0-----:R-:W-:Y:S01]  /*6250*/  FFMA.FTZ R231, R231, R2, R14 ;  /* 0x00000002e7e77223 */ /* 0x001fe2000001000e */
[----:B------:R-:W-:Y:S01]  /*6260*/  FFMA.FTZ R2, R185, R4, R180 ;  /* 0x00000004b9027223 */ /* 0x000fe200000100b4 */
[----:B------:R-:W-:Y:S01]  /*6270*/  HFMA2 R14, -RZ, RZ, 1.875, 0 ;  /* 0x3f800000ff0e7431 */ /* 0x000fe200000001ff */
[----:B------:R-:W-:Y:S01]  /*6280*/  @!P0 LEA R4, R17, UR24, 0x3 ;  /* 0x0000001811048c11 */ /* 0x000fe2000f8e18ff */
[----:B------:R-:W-:Y:S01]  /*6290*/  FFMA.FTZ R236, R172, R231, R5 ;  /* 0x000000e7acec7223 */ /* 0x000fe20000010005 */
[----:B------:R-:W-:-:S03]  /*62a0*/  FFMA.FTZ R2, R184, R2, R181 ;  /* 0x00000002b8027223 */ /* 0x000fc600000100b5 */
[----:B------:R-:W-:Y:S01]  /*62b0*/  FFMA.FTZ R228, R173, R236, R228 ;  /* 0x000000ecade47223 */ /* 0x000fe200000100e4 */
[----:B------:R-:W-:Y:S01]  /*62c0*/  FFMA.FTZ R2, R187, R2, R182 ;  /* 0x00000002bb027223 */ /* 0x000fe200000100b6 */
[----:B------:R0:W1:Y:S02]  /*62d0*/  @!P0 LDS.64 R14, [R4+0x2610] ;  /* 0x00261000040e8984 */ /* 0x0000640000000a00 */
[C---:B------:R-:W-:Y:S01]  /*62e0*/  FFMA.FTZ R227, R186.reuse, R228, R227 ;  /* 0x000000e4bae37223 */ /* 0x040fe200000100e3 */
[----:B------:R-:W-:-:S03]  /*62f0*/  FFMA.FTZ R2, R186, R2, R183 ;  /* 0x00000002ba027223 */ /* 0x000fc600000100b7 */
[----:B------:R-:W-:Y:S01]  /*6300*/  FFMA.FTZ R226, R187, R227, R226 ;  /* 0x000000e3bbe27223 */ /* 0x000fe200000100e2 */
[----:B------:R-:W-:Y:S01]  /*6310*/  FFMA.FTZ R5, R173, R2, R170 ;  /* 0x00000002ad057223 */ /* 0x000fe200000100aa */
[----:B------:R-:W-:Y:S02]  /*6320*/  FMUL.FTZ R2, R172, R3 ;  /* 0x00000003ac027220 */ /* 0x000fe40000410000 */
        /* <DEDUP_REMOVED lines=66> */
.L_x_4384:
        /* <DEDUP_REMOVED lines=10> */
.L_x_4301:
[C---:B------:R-:W-:Y:S01]  /*67f0*/  ISETP.NE.AND P3, PT, R148.reuse, RZ, PT ;  /* 0x000000ff9400720c */ /* 0x040fe20003f65270 */
[----:B------:R-:W-:Y:S05]  /*6800*/  WARPSYNC.ALL ;  /* 0x0000000000007948 */ /* 0x000fea0003800000 */
[----:B------:R-:W-:Y:S01]  /*6810*/  VIADD R3, R148, 0x200 ;  /* 0x0000020094037836 */ /* 0x000fe20000000000 */
[----:B0-----:R-:W-:Y:S01]  /*6820*/  P2R R2, PR, RZ, 0x8 ;  /* 0x00000008ff027803 */ /* 0x001fe20000000000 */
[----:B------:R-:W-:Y:S01]  /*6830*/  BAR.SYNC.DEFER_BLOCKING 0x0 ;  /* 0x0000000000007b1d */ /* 0x000fe20000010000 */
[----:B------:R-:W-:Y:S01]  /*6840*/  FFMA.FTZ R4, R0, R231, RZ ;  /* 0x000000e700047223 */ /* 0x000fe200000100ff */
[----:B------:R-:W-:-:S02]  /*6850*/  HFMA2 R5, -RZ, RZ, 0, 0 ;  /* 0x00000000ff057431 */ /* 0x000fc400000001ff */
[----:B------:R-:W-:Y:S01]  /*6860*/  FFMA.FTZ R190, R163, -R190, R224 ;  /* 0x800000bea3be7223 */ /* 0x000fe200000100e0 */
[----:B------:R-:W-:Y:S01]  /*6870*/  FFMA.FTZ R191, R162, -R191, R223 ;  /* 0x800000bfa2bf7223 */ /* 0x000fe200000100df */
[----:B------:R-:W-:Y:S01]  /*6880*/  FFMA.FTZ R7, R51, R236, R4 ;  /* 0x000000ec33077223 */ /* 0x000fe20000010004 */
[----:B------:R-:W-:Y:S01]  /*6890*/  MOV R4, R148 ;  /* 0x0000009400047202 */ /* 0x000fe20000000f00 */
[----:B------:R-:W-:Y:S01]  /*68a0*/  FFMA.FTZ R178, R161, -R178, R216 ;  /* 0x800000b2a1b27223 */ /* 0x000fe200000100d8 */
[----:B------:R-:W-:Y:S01]  /*68b0*/  FFMA.FTZ R179, R160, -R179, R217 ;  /* 0x800000b3a0b37223 */ /* 0x000fe200000100d9 */
[----:B------:R-:W-:Y:S01]  /*68c0*/  FFMA.FTZ R7, R50, R228, R7 ;  /* 0x000000e432077223 */ /* 0x000fe20000010007 */
[----:B------:R-:W-:Y:S01]  /*68d0*/  FFMA.FTZ R176, R159, -R176, R218 ;  /* 0x800000b09fb07223 */ /* 0x000fe200000100da */
[----:B------:R-:W-:-:S04]  /*68e0*/  IMAD.WIDE.U32 R4, R12, UR32, R4 ;  /* 0x000000200c047c25 */ /* 0x000fc8000f8e0004 */
[----:B------:R-:W-:Y:S01]  /*68f0*/  FFMA.FTZ R234, R153, -R234, R236 ;  /* 0x800000ea99ea7223 */ /* 0x000fe200000100ec */
[----:B------:R-:W-:Y:S01]  /*6900*/  FFMA.FTZ R6, R48, R227, R7 ;  /* 0x000000e330067223 */ /* 0x000fe20000010007 */
[----:B------:R-:W-:Y:S01]  /*6910*/  MOV R7, UR40 ;  /* 0x0000002800077c02 */ /* 0x000fe20008000f00 */
[----:B------:R-:W-:Y:S02]  /*6920*/  IMAD R5, R13, UR32, R5 ;  /* 0x000000200d057c24 */ /* 0x000fe4000f8e0205 */
[----:B------:R-:W-:Y:S01]  /*6930*/  FFMA.FTZ R200, R167, -R200, R228 ;  /* 0x800000c8a7c87223 */ /* 0x000fe200000100e4 */
[----:B------:R-:W-:Y:S01]  /*6940*/  FFMA.FTZ R6, R47, R226, R6 ;  /* 0x000000e22f067223 */ /* 0x000fe20000010006 */
[----:B------:R-:W-:Y:S01]  /*6950*/  FFMA.FTZ R177, R158, -R177, R225 ;  /* 0x800000b19eb17223 */ /* 0x000fe200000100e1 */
[----:B------:R-:W-:-:S04]  /*6960*/  IMAD.WIDE.U32 R4, R7, UR12, R4 ;  /* 0x0000000c07047c25 */ /* 0x000fc8000f8e0004 */
[----:B------:R-:W-:Y:S01]  /*6970*/  FFMA.FTZ R199, R166, -R199, R227 ;  /* 0x800000c7a6c77223 */ /* 0x000fe200000100e3 */
[----:B------:R-:W-:Y:S01]  /*6980*/  FFMA.FTZ R7, R45, R222, R6 ;  /* 0x000000de2d077223 */ /* 0x000fe20000010006 */
[----:B------:R-:W-:Y:S01]  /*6990*/  FFMA.FTZ R174, R157, -R174, R230 ;  /* 0x800000ae9dae7223 */ /* 0x000fe200000100e6 */
[----:B------:R-:W-:Y:S01]  /*69a0*/  FFMA.FTZ R196, R165, -R196, R226 ;  /* 0x800000c4a5c47223 */ /* 0x000fe200000100e2 */
[----:B------:R-:W0:Y:S01]  /*69b0*/  LDS R2, [R145+0x1b14] ;  /* 0x001b140091027984 */ /* 0x000e220000000800 */
[----:B------:R-:W-:Y:S01]  /*69c0*/  FFMA.FTZ R224, R44, R224, R7 ;  /* 0x000000e02ce07223 */ /* 0x000fe20000010007 */
[----:B------:R-:W-:Y:S01]  /*69d0*/  FFMA.FTZ R193, R164, -R193, R222 ;  /* 0x800000c1a4c17223 */ /* 0x000fe200000100de */
[----:B------:R-:W-:Y:S01]  /*69e0*/  USHF.R.S32.HI UR25, URZ, 0x1f, UR12 ;  /* 0x0000001fff197899 */ /* 0x000fe2000801140c */
[----:B------:R-:W-:Y:S01]  /*69f0*/  IADD3 R4, P0, PT, R4, UR30, RZ ;  /* 0x0000001e04047c10 */ /* 0x000fe2000ff1e0ff */
[----:B------:R-:W-:Y:S01]  /*6a00*/  FFMA.FTZ R223, R43, R223, R224 ;  /* 0x000000df2bdf7223 */ /* 0x000fe200000100e0 */
[----:B------:R-:W-:Y:S01]  /*6a10*/  FFMA.FTZ R175, R156, -R175, R221 ;  /* 0x800000af9caf7223 */ /* 0x000fe200000100dd */
[----:B------:R-:W-:Y:S01]  /*6a20*/  UIMAD UR25, UR25, UR40, URZ ;  /* 0x00000028191972a4 */ /* 0x000fe2000f8e02ff */
[----:B------:R-:W-:Y:S01]  /*6a30*/  FFMA.FTZ R169, R154, -R169, R219 ;  /* 0x800000a99aa97223 */ /* 0x000fe200000100db */
[----:B------:R-:W-:Y:S01]  /*6a40*/  FFMA.FTZ R216, R40, R216, R223 ;  /* 0x000000d828d87223 */ /* 0x000fe200000100df */
[C---:B------:R-:W-:Y:S01]  /*6a50*/  IMAD.SHL.U32 R223, R148.reuse, 0x10, RZ ;  /* 0x0000001094df7824 */ /* 0x040fe200078e00ff */
[----:B------:R-:W-:Y:S01]  /*6a60*/  UIMAD UR25, UR12, UR41, UR25 ;  /* 0x000000290c1972a4 */ /* 0x000fe2000f8e0219 */
[----:B------:R-:W-:Y:S01]  /*6a70*/  FFMA.FTZ R168, R155, -R168, R220 ;  /* 0x800000a89ba87223 */ /* 0x000fe200000100dc */
[----:B------:R-:W-:Y:S01]  /*6a80*/  FFMA.FTZ R217, R39, R217, R216 ;  /* 0x000000d927d97223 */ /* 0x000fe200000100d8 */
[----:B------:R-:W-:Y:S01]  /*6a90*/  BSSY.RECONVERGENT B0, `(.L_x_4303) ;  /* 0x000007b000007945 */ /* 0x000fe20003800200 */
[----:B------:R-:W-:-:S02]  /*6aa0*/  LEA.HI R7, R148, R223, RZ, 0x1f ;  /* 0x000000df94077211 */ /* 0x000fc400078ff8ff */
[----:B------:R-:W-:Y:S01]  /*6ab0*/  FFMA.FTZ R218, R38, R218, R217 ;  /* 0x000000da26da7223 */ /* 0x000fe200000100d9 */
[----:B------:R-:W-:Y:S01]  /*6ac0*/  IADD3.X R5, PT, PT, R5, UR25, RZ, P0, !PT ;  /* 0x0000001905057c10 */ /* 0x000fe200087fe4ff */
[----:B------:R-:W-:Y:S02]  /*6ad0*/  UMOV UR25, UR29 ;  /* 0x0000001d00197c82 */ /* 0x000fe40008000000 */
[----:B------:R-:W-:-:S04]  /*6ae0*/  FFMA.FTZ R225, R37, R225, R218 ;  /* 0x000000e125e17223 */ /* 0x000fc800000100da */
[----:B------:R-:W-:-:S04]  /*6af0*/  FFMA.FTZ R230, R36, R230, R225 ;  /* 0x000000e624e67223 */ /* 0x000fc800000100e1 */
[----:B------:R-:W-:-:S04]  /*6b00*/  FFMA.FTZ R221, R35, R221, R230 ;  /* 0x000000dd23dd7223 */ /* 0x000fc800000100e6 */
[----:B------:R-:W-:Y:S01]  /*6b10*/  FFMA.FTZ R221, R34, R220, R221 ;  /* 0x000000dc22dd7223 */ /* 0x000fe200000100dd */
[----:B0-----:R-:W-:Y:S01]  /*6b20*/  FFMA.FTZ R205, R2, R204, R205 ;  /* 0x000000cc02cd7223 */ /* 0x001fe200000100cd */
        /* <DEDUP_REMOVED lines=12> */
[----:B------:R-:W-:Y:S01]  /*6bf0*/  FFMA.FTZ R181, R184, R185, R181 ;  /* 0x000000b9b8b57223 */ /* 0x000fe200000100b5 */
[----:B------:R-:W-:Y:S01]  /*6c00*/  @!P3 LEA R184, R17, UR24, 0x3 ;  /* 0x0000001811b8bc11 */ /* 0x000fe2000f8e18ff */
[----:B------:R-:W-:Y:S02]  /*6c10*/  FMUL.FTZ R227, R185, R81 ;  /* 0x00000051b9e37220 */ /* 0x000fe40000410000 */
[----:B------:R-:W-:Y:S01]  /*6c20*/  FFMA.FTZ R187, R187, R181, R182 ;  /* 0x000000b5bbbb7223 */ /* 0x000fe200000100b6 */
[----:B------:R-:W-:Y:S01]  /*6c30*/  LEA R182, R7, UR24, 0x2 ;  /* 0x0000001807b67c11 */ /* 0x000fe2000f8e10ff */
[----:B------:R-:W-:Y:S01]  /*6c40*/  FMUL.FTZ R225, R181, R82 ;  /* 0x00000052b5e17220 */ /* 0x000fe20000410000 */
[----:B------:R0:W-:Y:S01]  /*6c50*/  @!P3 STS.64 [R184+0x2610], R14 ;  /* 0x0026100eb800b388 */ /* 0x0001e20000000a00 */
[----:B------:R-:W-:Y:S01]  /*6c60*/  FFMA.FTZ R183, R186, R187, R183 ;  /* 0x000000bbbab77223 */ /* 0x000fe200000100b7 */
[----:B------:R-:W-:Y:S01]  /*6c70*/  FMUL.FTZ R180, R187, R83 ;  /* 0x00000053bbb47220 */ /* 0x000fe20000410000 */
[----:B------:R-:W-:-:S02]  /*6c80*/  FMUL.FTZ R229, R64, R227 ;  /* 0x000000e340e57220 */ /* 0x000fc40000410000 */
[----:B------:R-:W-:-:S04]  /*6c90*/  FFMA.FTZ R170, R173, R183, R170 ;  /* 0x000000b7adaa7223 */ /* 0x000fc800000100aa */
[----:B------:R-:W-:Y:S01]  /*6ca0*/  FFMA.FTZ R171, R172, R170, R171 ;  /* 0x000000aaacab7223 */ /* 0x000fe200000100ab */
[----:B------:R-:W-:Y:S01]  /*6cb0*/  FMUL.FTZ R217, R170, R85 ;  /* 0x00000055aad97220 */ /* 0x000fe20000410000 */
[----:B------:R-:W-:Y:S01]  /*6cc0*/  LEA.HI R172, R223, R223, RZ, 0x1b ;  /* 0x000000dfdfac7211 */ /* 0x000fe200078fd8ff */
[----:B0-----:R-:W-:Y:S01]  /*6cd0*/  FMUL.FTZ R14, R197, R76 ;  /* 0x0000004cc50e7220 */ /* 0x001fe20000410000 */
[----:B------:R-:W-:Y:S01]  /*6ce0*/  FMUL.FTZ R6, R171, R86 ;  /* 0x00000056ab067220 */ /* 0x000fe20000410000 */
[----:B------:R-:W-:Y:S01]  /*6cf0*/  FMUL.FTZ R15, R67, R180 ;  /* 0x000000b4430f7220 */ /* 0x000fe20000410000 */
[----:B------:R-:W-:Y:S01]  /*6d00*/  LEA R172, R172, UR24, 0x2 ;  /* 0x00000018acac7c11 */ /* 0x000fe2000f8e10ff */
[----:B------:R-:W-:Y:S01]  /*6d10*/  FMUL.FTZ R231, R65, R14 ;  /* 0x0000000e41e77220 */ /* 0x000fe20000410000 */
[-C--:B------:R-:W-:Y:S01]  /*6d20*/  FFMA.FTZ R7, R2, R6.reuse, RZ ;  /* 0x0000000602077223 */ /* 0x080fe200000100ff */
[----:B------:R-:W-:Y:S01]  /*6d30*/  FMUL.FTZ R173, R73, R6 ;  /* 0x0000000649ad7220 */ /* 0x000fe20000410000 */
[----:B------:R-:W-:-:S02]  /*6d40*/  FMUL.FTZ R6, R183, R84 ;  /* 0x00000054b7067220 */ /* 0x000fc40000410000 */
[-C--:B------:R-:W-:Y:S01]  /*6d50*/  FFMA.FTZ R7, R234, R217.reuse, R7 ;  /* 0x000000d9ea077223 */ /* 0x080fe20000010007 */
[----:B------:R-:W-:Y:S01]  /*6d60*/  FMUL.FTZ R217, R70, R217 ;  /* 0x000000d946d97220 */ /* 0x000fe20000410000 */
[-C--:B------:R-:W-:Y:S01]  /*6d70*/  FMUL.FTZ R223, R69, R6.reuse ;  /* 0x0000000645df7220 */ /* 0x080fe20000410000 */
[----:B------:R0:W-:Y:S01]  /*6d80*/  STS [R182+0x850], R173 ;  /* 0x000850adb6007388 */ /* 0x0001e20000000800 */
[----:B------:R-:W-:-:S03]  /*6d90*/  FFMA.FTZ R6, R200, R6, R7 ;  /* 0x00000006c8067223 */ /* 0x000fc60000010007 */
[----:B------:R1:W-:Y:S01]  /*6da0*/  STS [R172+0x858], R223 ;  /* 0x000858dfac007388 */ /* 0x0003e20000000800 */
[----:B------:R-:W-:Y:S01]  /*6db0*/  FFMA.FTZ R7, R199, R180, R6 ;  /* 0x000000b4c7077223 */ /* 0x000fe20000010006 */
[----:B------:R-:W-:Y:S02]  /*6dc0*/  FMUL.FTZ R180, R213, R52 ;  /* 0x00000034d5b47220 */ /* 0x000fe40000410000 */
[----:B------:R2:W-:Y:S01]  /*6dd0*/  STS [R172+0x854], R217 ;  /* 0x000854d9ac007388 */ /* 0x0005e20000000800 */
[-C--:B------:R-:W-:Y:S01]  /*6de0*/  FFMA.FTZ R6, R196, R225.reuse, R7 ;  /* 0x000000e1c4067223 */ /* 0x080fe20000010007 */
[----:B0-----:R-:W-:Y:S01]  /*6df0*/  FMUL.FTZ R182, R201, R66 ;  /* 0x00000042c9b67220 */ /* 0x001fe20000410000 */
[----:B------:R-:W-:Y:S01]  /*6e00*/  FMUL.FTZ R173, R68, R225 ;  /* 0x000000e144ad7220 */ /* 0x000fe20000410000 */
[----:B------:R-:W-:Y:S01]  /*6e10*/  FMUL.FTZ R7, R203, R61 ;  /* 0x0000003dcb077220 */ /* 0x000fe20000410000 */
[----:B------:R-:W-:Y:S01]  /*6e20*/  FFMA.FTZ R227, R193, R227, R6 ;  /* 0x000000e3c1e37223 */ /* 0x000fe20000010006 */
[----:B-1----:R-:W-:Y:S01]  /*6e30*/  FMUL.FTZ R223, R63, R182 ;  /* 0x000000b63fdf7220 */ /* 0x002fe20000410000 */
[----:B------:R-:W-:Y:S01]  /*6e40*/  FMUL.FTZ R6, R215, R56 ;  /* 0x00000038d7067220 */ /* 0x000fe20000410000 */
[----:B------:R0:W-:Y:S01]  /*6e50*/  STS [R172+0x85c], R15 ;  /* 0x00085c0fac007388 */ /* 0x0001e20000000800 */
[----:B------:R-:W-:Y:S01]  /*6e60*/  FFMA.FTZ R14, R190, R14, R227 ;  /* 0x0000000ebe0e7223 */ /* 0x000fe200000100e3 */
[----:B--2---:R-:W-:Y:S01]  /*6e70*/  FMUL.FTZ R217, R62, R233 ;  /* 0x000000e93ed97220 */ /* 0x004fe20000410000 */
[----:B------:R-:W-:Y:S01]  /*6e80*/  FMUL.FTZ R225, R209, R53 ;  /* 0x00000035d1e17220 */ /* 0x000fe20000410000 */
[----:B------:R1:W-:Y:S01]  /*6e90*/  STS [R172+0x860], R173 ;  /* 0x000860adac007388 */ /* 0x0003e20000000800 */
[----:B------:R-:W-:Y:S01]  /*6ea0*/  FFMA.FTZ R233, R191, R233, R14 ;  /* 0x000000e9bfe97223 */ /* 0x000fe2000001000e */
[----:B------:R-:W-:Y:S01]  /*6eb0*/  FMUL.FTZ R14, R211, R46 ;  /* 0x0000002ed30e7220 */ /* 0x000fe20000410000 */
[----:B------:R-:W-:Y:S01]  /*6ec0*/  FMUL.FTZ R227, R58, R225 ;  /* 0x000000e13ae37220 */ /* 0x000fe20000410000 */
[----:B------:R2:W-:Y:S01]  /*6ed0*/  STS [R172+0x868], R231 ;  /* 0x000868e7ac007388 */ /* 0x0005e20000000800 */
[----:B------:R-:W-:Y:S01]  /*6ee0*/  FFMA.FTZ R182, R178, R182, R233 ;  /* 0x000000b6b2b67223 */ /* 0x000fe200000100e9 */
[-C--:B0-----:R-:W-:Y:S01]  /*6ef0*/  FMUL.FTZ R15, R60, R7.reuse ;  /* 0x000000073c0f7220 */ /* 0x081fe20000410000 */
[----:B------:R-:W-:Y:S01]  /*6f00*/  IADD3 R233, PT, PT, R148, 0x40, RZ ;  /* 0x0000004094e97810 */ /* 0x000fe20007ffe0ff */
[----:B------:R0:W-:Y:S01]  /*6f10*/  STS [R172+0x870], R223 ;  /* 0x000870dfac007388 */ /* 0x0001e20000000800 */
[----:B------:R-:W-:Y:S01]  /*6f20*/  FFMA.FTZ R7, R179, R7, R182 ;  /* 0x00000007b3077223 */ /* 0x000fe200000100b6 */
[----:B-1----:R-:W-:Y:S01]  /*6f30*/  FMUL.FTZ R173, R59, R6 ;  /* 0x000000063bad7220 */ /* 0x002fe20000410000 */
[----:B------:R-:W-:Y:S01]  /*6f40*/  LEA.HI R233, R233, R148, RZ, 0x1b ;  /* 0x00000094e9e97211 */ /* 0x000fe200078fd8ff */
[----:B------:R1:W-:Y:S01]  /*6f50*/  STS [R172+0x864], R229 ;  /* 0x000864e5ac007388 */ /* 0x0003e20000000800 */
[----:B------:R-:W-:Y:S01]  /*6f60*/  FFMA.FTZ R6, R176, R6, R7 ;  /* 0x00000006b0067223 */ /* 0x000fe20000010007 */
[----:B--2---:R-:W-:-:S02]  /*6f70*/  FMUL.FTZ R231, R205, R41 ;  /* 0x00000029cde77220 */ /* 0x004fc40000410000 */
[----:B------:R2:W-:Y:S01]  /*6f80*/  STS [R172+0x86c], R217 ;  /* 0x00086cd9ac007388 */ /* 0x0005e20000000800 */
[----:B------:R-:W-:Y:S01]  /*6f90*/  FFMA.FTZ R225, R177, R225, R6 ;  /* 0x000000e1b1e17223 */ /* 0x000fe20000010006 */
[----:B0-----:R-:W-:Y:S01]  /*6fa0*/  FMUL.FTZ R223, R207, R49 ;  /* 0x00000031cfdf7220 */ /* 0x001fe20000410000 */
[C---:B------:R-:W-:Y:S01]  /*6fb0*/  IMAD.WIDE.U32 R6, R17.reuse, UR42, R4 ;  /* 0x0000002a11067c25 */ /* 0x040fe2000f8e0004 */
[----:B------:R0:W-:Y:S03]  /*6fc0*/  STS [R172+0x874], R15 ;  /* 0x0008740fac007388 */ /* 0x0001e60000000800 */
[----:B-1----:R-:W-:Y:S01]  /*6fd0*/  FMUL.FTZ R229, R54, R223 ;  /* 0x000000df36e57220 */ /* 0x002fe20000410000 */
[----:B------:R-:W-:Y:S01]  /*6fe0*/  IMAD R5, R17, UR43, R7 ;  /* 0x0000002b11057c24 */ /* 0x000fe2000f8e0207 */
[----:B------:R1:W-:Y:S01]  /*6ff0*/  STS [R172+0x878], R173 ;  /* 0x000878adac007388 */ /* 0x0003e20000000800 */
[----:B------:R-:W-:Y:S01]  /*7000*/  LEA R4, P0, R6, UR44, 0x2 ;  /* 0x0000002c06047c11 */ /* 0x000fe2000f8010ff */
[-C--:B--2---:R-:W-:Y:S01]  /*7010*/  FMUL.FTZ R217, R57, R180.reuse ;  /* 0x000000b439d97220 */ /* 0x084fe20000410000 */
[----:B------:R-:W-:Y:S01]  /*7020*/  FFMA.FTZ R180, R174, R180, R225 ;  /* 0x000000b4aeb47223 */ /* 0x000fe200000100e1 */
[----:B------:R-:W-:Y:S01]  /*7030*/  STS [R172+0x87c], R227 ;  /* 0x00087ce3ac007388 */ /* 0x000fe20000000800 */
[----:B------:R-:W-:Y:S01]  /*7040*/  LEA.HI.X R5, R6, UR45, R5, 0x2, P0 ;  /* 0x0000002d06057c11 */ /* 0x000fe200080f1405 */
[----:B0-----:R-:W-:Y:S01]  /*7050*/  FMUL.FTZ R15, R55, R14 ;  /* 0x0000000e370f7220 */ /* 0x001fe20000410000 */
[----:B------:R-:W-:Y:S01]  /*7060*/  FFMA.FTZ R6, R32, R219, R221 ;  /* 0x000000db20067223 */ /* 0x000fe200000100dd */
[----:B------:R0:W-:Y:S01]  /*7070*/  STS [R172+0x880], R217 ;  /* 0x000880d9ac007388 */ /* 0x0001e20000000800 */
[----:B------:R-:W-:Y:S01]  /*7080*/  MOV R219, UR25 ;  /* 0x0000001900db7c02 */ /* 0x000fe20008000f00 */
[----:B-1----:R-:W-:Y:S01]  /*7090*/  FMUL.FTZ R173, R42, R231 ;  /* 0x000000e72aad7220 */ /* 0x002fe20000410000 */
[----:B------:R-:W-:Y:S01]  /*70a0*/  FFMA.FTZ R223, R175, R223, R180 ;  /* 0x000000dfafdf7223 */ /* 0x000fe200000100b4 */
[----:B------:R-:W-:Y:S01]  /*70b0*/  STS [R172+0x884], R229 ;  /* 0x000884e5ac007388 */ /* 0x000fe20000000800 */
[----:B------:R-:W-:-:S02]  /*70c0*/  IADD3 R180, PT, PT, R219, -UR30, -R148 ;  /* 0x8000001edbb47c10 */ /* 0x000fc4000fffe894 */
[----:B------:R-:W-:Y:S01]  /*70d0*/  FFMA.FTZ R14, R168, R14, R223 ;  /* 0x0000000ea80e7223 */ /* 0x000fe200000100df */
[----:B------:R1:W-:Y:S01]  /*70e0*/  STS [R172+0x888], R15 ;  /* 0x0008880fac007388 */ /* 0x0003e20000000800 */
[----:B------:R-:W-:Y:S02]  /*70f0*/  ISETP.GE.AND P6, PT, R180, 0x1, PT ;  /* 0x00000001b400780c */ /* 0x000fe40003fc6270 */
[----:B0-----:R-:W-:Y:S01]  /*7100*/  LEA R217, R233, UR24, 0x2 ;  /* 0x00000018e9d97c11 */ /* 0x001fe2000f8e10ff */
[----:B------:R0:W-:Y:S01]  /*7110*/  STS [R172+0x88c], R173 ;  /* 0x00088cadac007388 */ /* 0x0001e20000000800 */
[----:B------:R-:W-:Y:S01]  /*7120*/  FFMA.FTZ R7, R169, R231, R14 ;  /* 0x000000e7a9077223 */ /* 0x000fe2000001000e */
[----:B------:R-:W-:Y:S01]  /*7130*/  IADD3 R219, PT, PT, R148, 0x100, RZ ;  /* 0x0000010094db7810 */ /* 0x000fe20007ffe0ff */
[----:B------:R-:W-:Y:S01]  /*7140*/  BAR.SYNC.DEFER_BLOCKING 0x0 ;  /* 0x0000000000007b1d */ /* 0x000fe20000010000 */
[----:B------:R-:W-:Y:S02]  /*7150*/  ISETP.GE.AND P5, PT, R180, 0x41, PT ;  /* 0x00000041b400780c */ /* 0x000fe40003fa6270 */
[----:B-1----:R-:W-:-:S02]  /*7160*/  IADD3 R15, PT, PT, R148, 0x80, RZ ;  /* 0x00000080940f7810 */ /* 0x002fc40007ffe0ff */
[----:B------:R-:W-:Y:S01]  /*7170*/  ISETP.GE.AND P4, PT, R180, 0x81, PT ;  /* 0x00000081b400780c */ /* 0x000fe20003f86270 */
[----:B0-----:R-:W-:Y:S01]  /*7180*/  VIADD R173, R148, 0xc0 ;  /* 0x000000c094ad7836 */ /* 0x001fe20000000000 */
[-C--:B------:R-:W-:Y:S02]  /*7190*/  LEA.HI R15, R15, R148.reuse, RZ, 0x1b ;  /* 0x000000940f0f7211 */ /* 0x080fe400078fd8ff */
[C---:B------:R-:W-:Y:S02]  /*71a0*/  ISETP.GE.AND P3, PT, R180.reuse, 0xc1, PT ;  /* 0x000000c1b400780c */ /* 0x040fe40003f66270 */
[----:B------:R-:W-:Y:S02]  /*71b0*/  LEA.HI R173, R173, R148, RZ, 0x1b ;  /* 0x00000094adad7211 */ /* 0x000fe400078fd8ff */
[----:B------:R-:W-:Y:S02]  /*71c0*/  LEA R172, R15, UR24, 0x2 ;  /* 0x000000180fac7c11 */ /* 0x000fe4000f8e10ff */
[----:B------:R-:W-:Y:S01]  /*71d0*/  ISETP.GE.AND P0, PT, R180, 0x101, PT ;  /* 0x00000101b400780c */ /* 0x000fe20003f06270 */
[----:B------:R-:W0:Y:S01]  /*71e0*/  LDS R217, [R217+0x950] ;  /* 0x00095000d9d97984 */ /* 0x000e220000000800 */
[----:B------:R-:W-:Y:S11]  /*71f0*/  @!P6 BRA `(.L_x_4304) ;  /* 0x000000000010e947 */ /* 0x000ff60003800000 */
[----:B------:R-:W-:-:S04]  /*7200*/  LEA.HI R14, R148, R148, RZ, 0x1b ;  /* 0x00000094940e7211 */ /* 0x000fc800078fd8ff */
[----:B------:R-:W-:-:S05]  /*7210*/  LEA R14, R14, UR24, 0x2 ;  /* 0x000000180e0e7c11 */ /* 0x000fca000f8e10ff */
[----:B------:R-:W1:Y:S04]  /*7220*/  LDS R15, [R14+0x850] ;  /* 0x000850000e0f7984 */ /* 0x000e680000000800 */
[----:B-1----:R1:W-:Y:S02]  /*7230*/  REDG.E.ADD.F32.FTZ.RN.STRONG.GPU desc[UR26][R4.64], R15 ;  /* 0x0000000f040079a6 */ /* 0x0023e4000c12f31a */
.L_x_4304:
[----:B------:R-:W-:Y:S05]  /*7240*/  BSYNC.RECONVERGENT B0 ;  /* 0x0000000000007941 */ /* 0x000fea0003800200 */
.L_x_4303:
[----:B------:R-:W-:Y:S01]  /*7250*/  BSSY.RECONVERGENT B0, `(.L_x_4305) ;  /* 0x0000004000007945 */ /* 0x000fe20003800200 */
[----:B------:R-:W-:-:S03]  /*7260*/  ISETP.GE.AND P6, PT, R180, 0x141, PT ;  /* 0x00000141b400780c */ /* 0x000fc60003fc6270 */
[----:B------:R-:W-:Y:S10]  /*7270*/  @!P5 BRA `(.L_x_4306) ;  /* 0x000000000004d947 */ /* 0x000ff40003800000 */
[----:B0-----:R2:W-:Y:S02]  /*7280*/  REDG.E.ADD.F32.FTZ.RN.STRONG.GPU desc[UR26][R4.64+0x100], R217 ;  /* 0x000100d9040079a6 */ /* 0x0015e4000c12f31a */
.L_x_4306:
[----:B------:R-:W-:Y:S05]  /*7290*/  BSYNC.RECONVERGENT B0 ;  /* 0x0000000000007941 */ /* 0x000fea0003800200 */
.L_x_4305:
[----:B-1----:R1:W3:Y:S01]  /*72a0*/  LDS R15, [R172+0xa50] ;  /* 0x000a5000ac0f7984 */ /* 0x0022e20000000800 */
[----:B------:R-:W-:Y:S01]  /*72b0*/  BSSY.RECONVERGENT B0, `(.L_x_4307) ;  /* 0x0000006000007945 */ /* 0x000fe20003800200 */
[----:B0-2---:R-:W-:Y:S02]  /*72c0*/  IADD3 R217, PT, PT, R148, 0x140, RZ ;  /* 0x0000014094d97810 */ /* 0x005fe40007ffe0ff */
[----:B------:R-:W-:Y:S02]  /*72d0*/  LEA.HI R219, R219, R148, RZ, 0x1b ;  /* 0x00000094dbdb7211 */ /* 0x000fe400078fd8ff */
[----:B------:R-:W-:Y:S01]  /*72e0*/  LEA R173, R173, UR24, 0x2 ;  /* 0x00000018adad7c11 */ /* 0x000fe2000f8e10ff */
[----:B------:R-:W-:Y:S06]  /*72f0*/  @!P4 BRA `(.L_x_4308) ;  /* 0x000000000004c947 */ /* 0x000fec0003800000 */
[----:B---3--:R0:W-:Y:S02]  /*7300*/  REDG.E.ADD.F32.FTZ.RN.STRONG.GPU desc[UR26][R4.64+0x200], R15 ;  /* 0x0002000f040079a6 */ /* 0x0081e4000c12f31a */
.L_x_4308:
[----:B------:R-:W-:Y:S05]  /*7310*/  BSYNC.RECONVERGENT B0 ;  /* 0x0000000000007941 */ /* 0x000fea0003800200 */
.L_x_4307:
[----:B0--3--:R0:W2:Y:S01]  /*7320*/  LDS R15, [R173+0xb50] ;  /* 0x000b5000ad0f7984 */ /* 0x0090a20000000800 */
[----:B------:R-:W-:Y:S01]  /*7330*/  BSSY.RECONVERGENT B0, `(.L_x_4309) ;  /* 0x0000005000007945 */ /* 0x000fe20003800200 */
[----:B------:R-:W-:Y:S02]  /*7340*/  LEA.HI R217, R217, R148, RZ, 0x1b ;  /* 0x00000094d9d97211 */ /* 0x000fe400078fd8ff */
[----:B------:R-:W-:Y:S01]  /*7350*/  LEA R219, R219, UR24, 0x2 ;  /* 0x00000018dbdb7c11 */ /* 0x000fe2000f8e10ff */
[----:B------:R-:W-:Y:S06]  /*7360*/  @!P3 BRA `(.L_x_4310) ;  /* 0x000000000004b947 */ /* 0x000fec0003800000 */
[----:B--2---:R3:W-:Y:S02]  /*7370*/  REDG.E.ADD.F32.FTZ.RN.STRONG.GPU desc[UR26][R4.64+0x300], R15 ;  /* 0x0003000f040079a6 */ /* 0x0047e4000c12f31a */
.L_x_4310:
[----:B------:R-:W-:Y:S05]  /*7380*/  BSYNC.RECONVERGENT B0 ;  /* 0x0000000000007941 */ /* 0x000fea0003800200 */
.L_x_4309:
[----:B--23--:R2:W3:Y:S01]  /*7390*/  LDS R15, [R219+0xc50] ;  /* 0x000c5000db0f7984 */ /* 0x00c4e20000000800 */
[----:B------:R-:W-:Y:S01]  /*73a0*/  BSSY.RECONVERGENT B0, `(.L_x_4311) ;  /* 0x0000004000007945 */ /* 0x000fe20003800200 */
[----:B------:R-:W-:-:S03]  /*73b0*/  LEA R14, R217, UR24, 0x2 ;  /* 0x00000018d90e7c11 */ /* 0x000fc6000f8e10ff */
[----:B------:R-:W-:Y:S05]  /*73c0*/  @!P0 BRA `(.L_x_4312) ;  /* 0x0000000000048947 */ /* 0x000fea0003800000 */
[----:B---3--:R4:W-:Y:S02]  /*73d0*/  REDG.E.ADD.F32.FTZ.RN.STRONG.GPU desc[UR26][R4.64+0x400], R15 ;  /* 0x0004000f040079a6 */ /* 0x0089e4000c12f31a */
.L_x_4312:
[----:B------:R-:W-:Y:S05]  /*73e0*/  BSYNC.RECONVERGENT B0 ;  /* 0x0000000000007941 */ /* 0x000fea0003800200 */
.L_x_4311:
[----:B---34-:R3:W4:Y:S01]  /*73f0*/  LDS R15, [R14+0xd50] ;  /* 0x000d50000e0f7984 */ /* 0x0187220000000800 */
[----:B------:R-:W-:Y:S01]  /*7400*/  BSSY.RECONVERGENT B0, `(.L_x_4313) ;  /* 0x0000005000007945 */ /* 0x000fe20003800200 */
[C---:B0-----:R-:W-:Y:S01]  /*7410*/  IADD3 R173, PT, PT, R148.reuse, 0x180, RZ ;  /* 0x0000018094ad7810 */ /* 0x041fe20007ffe0ff */
[----:B------:R-:W-:Y:S02]  /*7420*/  VIADD R217, R148, 0x1c0 ;  /* 0x000001c094d97836 */ /* 0x000fe40000000000 */
[----:B------:R-:W-:Y:S05]  /*7430*/  @!P6 BRA `(.L_x_4314) ;  /* 0x000000000004e947 */ /* 0x000fea0003800000 */
[----:B----4-:R0:W-:Y:S02]  /*7440*/  REDG.E.ADD.F32.FTZ.RN.STRONG.GPU desc[UR26][R4.64+0x500], R15 ;  /* 0x0005000f040079a6 */ /* 0x0101e4000c12f31a */
.L_x_4314:
[----:B------:R-:W-:Y:S05]  /*7450*/  BSYNC.RECONVERGENT B0 ;  /* 0x0000000000007941 */ /* 0x000fea0003800200 */
.L_x_4313:
[-C--:B------:R-:W-:Y:S01]  /*7460*/  LEA.HI R173, R173, R148.reuse, RZ, 0x1b ;  /* 0x00000094adad7211 */ /* 0x080fe200078fd8ff */
[----:B------:R-:W-:Y:S01]  /*7470*/  BSSY.RECONVERGENT B0, `(.L_x_4315) ;  /* 0x000000e000007945 */ /* 0x000fe20003800200 */
[-C--:B---3--:R-:W-:Y:S02]  /*7480*/  LEA.HI R14, R3, R148.reuse, RZ, 0x1b ;  /* 0x00000094030e7211 */ /* 0x088fe400078fd8ff */
[----:B------:R-:W-:Y:S02]  /*7490*/  LEA R3, R173, UR24, 0x2 ;  /* 0x00000018ad037c11 */ /* 0x000fe4000f8e10ff */
[----:B------:R-:W-:Y:S02]  /*74a0*/  ISETP.GE.AND P6, PT, R180, 0x181, PT ;  /* 0x00000181b400780c */ /* 0x000fe40003fc6270 */
[----:B------:R-:W-:Y:S02]  /*74b0*/  LEA.HI R217, R217, R148, RZ, 0x1b ;  /* 0x00000094d9d97211 */ /* 0x000fe400078fd8ff */
[----:B------:R-:W3:Y:S01]  /*74c0*/  LDS R3, [R3+0xe50] ;  /* 0x000e500003037984 */ /* 0x000ee20000000800 */
[----:B0---4-:R-:W-:-:S02]  /*74d0*/  IADD3 R15, PT, PT, R148, 0x240, RZ ;  /* 0x00000240940f7810 */ /* 0x011fc40007ffe0ff */
[----:B------:R-:W-:Y:S02]  /*74e0*/  LEA R217, R217, UR24, 0x2 ;  /* 0x00000018d9d97c11 */ /* 0x000fe4000f8e10ff */
[C---:B------:R-:W-:Y:S02]  /*74f0*/  ISETP.GE.AND P0, PT, R180.reuse, 0x1c1, PT ;  /* 0x000001c1b400780c */ /* 0x040fe40003f06270 */
[C---:B------:R-:W-:Y:S02]  /*7500*/  ISETP.GE.AND P3, PT, R180.reuse, 0x201, PT ;  /* 0x00000201b400780c */ /* 0x040fe40003f66270 */
[C---:B------:R-:W-:Y:S02]  /*7510*/  ISETP.GE.AND P4, PT, R180.reuse, 0x241, PT ;  /* 0x00000241b400780c */ /* 0x040fe40003f86270 */
[----:B------:R-:W-:Y:S01]  /*7520*/  ISETP.GE.AND P5, PT, R180, 0x281, PT ;  /* 0x00000281b400780c */ /* 0x000fe20003fa6270 */
[----:B------:R-:W-:-:S12]  /*7530*/  @!P6 BRA `(.L_x_4316) ;  /* 0x000000000004e947 */ /* 0x000fd80003800000 */
[----:B---3--:R0:W-:Y:S02]  /*7540*/  REDG.E.ADD.F32.FTZ.RN.STRONG.GPU desc[UR26][R4.64+0x600], R3 ;  /* 0x00060003040079a6 */ /* 0x0081e4000c12f31a */
.L_x_4316:
[----:B------:R-:W-:Y:S05]  /*7550*/  BSYNC.RECONVERGENT B0 ;  /* 0x0000000000007941 */ /* 0x000fea0003800200 */
.L_x_4315:
[----:B0--3--:R0:W3:Y:S01]  /*7560*/  LDS R3, [R217+0xf50] ;  /* 0x000f5000d9037984 */ /* 0x0090e20000000800 */
[----:B------:R-:W-:Y:S01]  /*7570*/  BSSY.RECONVERGENT B0, `(.L_x_4317) ;  /* 0x0000006000007945 */ /* 0x000fe20003800200 */
[----:B------:R-:W-:Y:S02]  /*7580*/  IADD3 R173, PT, PT, R148, 0x280, RZ ;  /* 0x0000028094ad7810 */ /* 0x000fe40007ffe0ff */
[----:B------:R-:W-:Y:S02]  /*7590*/  LEA R14, R14, UR24, 0x2 ;  /* 0x000000180e0e7c11 */ /* 0x000fe4000f8e10ff */
[----:B------:R-:W-:Y:S01]  /*75a0*/  LEA.HI R15, R15, R148, RZ, 0x1b ;  /* 0x000000940f0f7211 */ /* 0x000fe200078fd8ff */
[----:B------:R-:W-:Y:S06]  /*75b0*/  @!P0 BRA `(.L_x_4318) ;  /* 0x0000000000048947 */ /* 0x000fec0003800000 */
[----:B---3--:R4:W-:Y:S02]  /*75c0*/  REDG.E.ADD.F32.FTZ.RN.STRONG.GPU desc[UR26][R4.64+0x700], R3 ;  /* 0x00070003040079a6 */ /* 0x0089e4000c12f31a */
.L_x_4318:
[----:B------:R-:W-:Y:S05]  /*75d0*/  BSYNC.RECONVERGENT B0 ;  /* 0x0000000000007941 */ /* 0x000fea0003800200 */
.L_x_4317:
[----:B---34-:R3:W4:Y:S01]  /*75e0*/  LDS R3, [R14+0x1050] ;  /* 0x001050000e037984 */ /* 0x0187220000000800 */
[----:B------:R-:W-:Y:S01]  /*75f0*/  BSSY.RECONVERGENT B0, `(.L_x_4319) ;  /* 0x0000005000007945 */ /* 0x000fe20003800200 */
[----:B------:R-:W-:Y:S02]  /*7600*/  LEA.HI R173, R173, R148, RZ, 0x1b ;  /* 0x00000094adad7211 */ /* 0x000fe400078fd8ff */
[----:B------:R-:W-:Y:S01]  /*7610*/  LEA R15, R15, UR24, 0x2 ;  /* 0x000000180f0f7c11 */ /* 0x000fe2000f8e10ff */
[----:B------:R-:W-:Y:S06]  /*7620*/  @!P3 BRA `(.L_x_4320) ;  /* 0x000000000004b947 */ /* 0x000fec0003800000 */
[----:B----4-:R4:W-:Y:S02]  /*7630*/  REDG.E.ADD.F32.FTZ.RN.STRONG.GPU desc[UR26][R4.64+0x800], R3 ;  /* 0x00080003040079a6 */ /* 0x0109e4000c12f31a */
.L_x_4320:
[----:B------:R-:W-:Y:S05]  /*7640*/  BSYNC.RECONVERGENT B0 ;  /* 0x0000000000007941 */ /* 0x000fea0003800200 */
.L_x_4319:
[----:B----4-:R4:W0:Y:S01]  /*7650*/  LDS R3, [R15+0x1150] ;  /* 0x001150000f037984 */ /* 0x0108220000000800 */
[----:B------:R-:W-:Y:S01]  /*7660*/  BSSY.RECONVERGENT B0, `(.L_x_4321) ;  /* 0x0000004000007945 */ /* 0x000fe20003800200 */
[----:B---3--:R-:W-:-:S03]  /*7670*/  LEA R14, R173, UR24, 0x2 ;  /* 0x00000018ad0e7c11 */ /* 0x008fc6000f8e10ff */
[----:B------:R-:W-:Y:S05]  /*7680*/  @!P4 BRA `(.L_x_4322) ;  /* 0x000000000004c947 */ /* 0x000fea0003800000 */
[----:B0-----:R3:W-:Y:S02]  /*7690*/  REDG.E.ADD.F32.FTZ.RN.STRONG.GPU desc[UR26][R4.64+0x900], R3 ;  /* 0x00090003040079a6 */ /* 0x0017e4000c12f31a */
.L_x_4322:
[----:B------:R-:W-:Y:S05]  /*76a0*/  BSYNC.RECONVERGENT B0 ;  /* 0x0000000000007941 */ /* 0x000fea0003800200 */
.L_x_4321:
[----:B0--3--:R0:W3:Y:S01]  /*76b0*/  LDS R3, [R14+0x1250] ;  /* 0x001250000e037984 */ /* 0x0090e20000000800 */
[----:B------:R-:W-:Y:S01]  /*76c0*/  BSSY.RECONVERGENT B0, `(.L_x_4323) ;  /* 0x0000005000007945 */ /* 0x000fe20003800200 */
[C---:B----4-:R-:W-:Y:S01]  /*76d0*/  IADD3 R15, PT, PT, R148.reuse, 0x2c0, RZ ;  /* 0x000002c0940f7810 */ /* 0x050fe20007ffe0ff */
[----:B------:R-:W-:Y:S02]  /*76e0*/  VIADD R173, R148, 0x300 ;  /* 0x0000030094ad7836 */ /* 0x000fe40000000000 */
[----:B------:R-:W-:Y:S05]  /*76f0*/  @!P5 BRA `(.L_x_4324) ;  /* 0x000000000004d947 */ /* 0x000fea0003800000 */
[----:B---3--:R4:W-:Y:S02]  /*7700*/  REDG.E.ADD.F32.FTZ.RN.STRONG.GPU desc[UR26][R4.64+0xa00], R3 ;  /* 0x000a0003040079a6 */ /* 0x0089e4000c12f31a */
.L_x_4324:
[----:B------:R-:W-:Y:S05]  /*7710*/  BSYNC.RECONVERGENT B0 ;  /* 0x0000000000007941 */ /* 0x000fea0003800200 */
.L_x_4323:
        /* <DEDUP_REMOVED lines=16> */
.L_x_4326:
[----:B------:R-:W-:Y:S05]  /*7820*/  BSYNC.RECONVERGENT B0 ;  /* 0x0000000000007941 */ /* 0x000fea0003800200 */
.L_x_4325:
[----:B0--3--:R0:W3:Y:S01]  /*7830*/  LDS R3, [R173+0x1450] ;  /* 0x00145000ad037984 */ /* 0x0090e20000000800 */
[----:B------:R-:W-:Y:S01]  /*7840*/  BSSY.RECONVERGENT B0, `(.L_x_4327) ;  /* 0x0000006000007945 */ /* 0x000fe20003800200 */
[----:B------:R-:W-:Y:S02]  /*7850*/  IADD3 R15, PT, PT, R148, 0x3c0, RZ ;  /* 0x000003c0940f7810 */ /* 0x000fe40007ffe0ff */
[----:B------:R-:W-:Y:S02]  /*7860*/  LEA.HI R217, R217, R148, RZ, 0x1b ;  /* 0x00000094d9d97211 */ /* 0x000fe400078fd8ff */
[----:B------:R-:W-:Y:S01]  /*7870*/  LEA R14, R14, UR24, 0x2 ;  /* 0x000000180e0e7c11 */ /* 0x000fe2000f8e10ff */
[----:B------:R-:W-:Y:S06]  /*7880*/  @!P0 BRA `(.L_x_4328) ;  /* 0x0000000000048947 */ /* 0x000fec0003800000 */
[----:B---3--:R4:W-:Y:S02]  /*7890*/  REDG.E.ADD.F32.FTZ.RN.STRONG.GPU desc[UR26][R4.64+0xc00], R3 ;  /* 0x000c0003040079a6 */ /* 0x0089e4000c12f31a */
.L_x_4328:
[----:B------:R-:W-:Y:S05]  /*78a0*/  BSYNC.RECONVERGENT B0 ;  /* 0x0000000000007941 */ /* 0x000fea0003800200 */
.L_x_4327:
[----:B---34-:R3:W4:Y:S01]  /*78b0*/  LDS R3, [R14+0x1550] ;  /* 0x001550000e037984 */ /* 0x0187220000000800 */
[----:B------:R-:W-:Y:S01]  /*78c0*/  BSSY.RECONVERGENT B0, `(.L_x_4329) ;  /* 0x0000005000007945 */ /* 0x000fe20003800200 */
[----:B------:R-:W-:Y:S02]  /*78d0*/  LEA.HI R15, R15, R148, RZ, 0x1b ;  /* 0x000000940f0f7211 */ /* 0x000fe400078fd8ff */
[----:B------:R-:W-:Y:S01]  /*78e0*/  LEA R217, R217, UR24, 0x2 ;  /* 0x00000018d9d97c11 */ /* 0x000fe2000f8e10ff */
[----:B------:R-:W-:Y:S06]  /*78f0*/  @!P3 BRA `(.L_x_4330) ;  /* 0x000000000004b947 */ /* 0x000fec0003800000 */
[----:B----4-:R4:W-:Y:S02]  /*7900*/  REDG.E.ADD.F32.FTZ.RN.STRONG.GPU desc[UR26][R4.64+0xd00], R3 ;  /* 0x000d0003040079a6 */ /* 0x0109e4000c12f31a */
.L_x_4330:
[----:B------:R-:W-:Y:S05]  /*7910*/  BSYNC.RECONVERGENT B0 ;  /* 0x0000000000007941 */ /* 0x000fea0003800200 */
.L_x_4329:
[----:B----4-:R4:W0:Y:S01]  /*7920*/  LDS R3, [R217+0x1650] ;  /* 0x00165000d9037984 */ /* 0x0108220000000800 */
[----:B------:R-:W-:Y:S01]  /*7930*/  BSSY.RECONVERGENT B0, `(.L_x_4331) ;  /* 0x0000004000007945 */ /* 0x000fe20003800200 */
[----:B------:R-:W-:-:S03]  /*7940*/  LEA R15, R15, UR24, 0x2 ;  /* 0x000000180f0f7c11 */ /* 0x000fc6000f8e10ff */
[----:B------:R-:W-:Y:S05]  /*7950*/  @!P4 BRA `(.L_x_4332) ;  /* 0x000000000004c947 */ /* 0x000fea0003800000 */
[----:B0-----:R0:W-:Y:S02]  /*7960*/  REDG.E.ADD.F32.FTZ.RN.STRONG.GPU desc[UR26][R4.64+0xe00], R3 ;  /* 0x000e0003040079a6 */ /* 0x0011e4000c12f31a */
.L_x_4332:
[----:B------:R-:W-:Y:S05]  /*7970*/  BSYNC.RECONVERGENT B0 ;  /* 0x0000000000007941 */ /* 0x000fea0003800200 */
.L_x_4331:
[----:B0-----:R0:W0:Y:S01]  /*7980*/  LDS R3, [R15+0x1750] ;  /* 0x001750000f037984 */ /* 0x0010220000000800 */
[----:B------:R-:W-:Y:S04]  /*7990*/  BSSY.RECONVERGENT B0, `(.L_x_4333) ;  /* 0x0000003000007945 */ /* 0x000fe80003800200 */
[----:B------:R-:W-:Y:S05]  /*79a0*/  @!P5 BRA `(.L_x_4334) ;  /* 0x000000000004d947 */ /* 0x000fea0003800000 */
[----:B0-----:R0:W-:Y:S02]  /*79b0*/  REDG.E.ADD.F32.FTZ.RN.STRONG.GPU desc[UR26][R4.64+0xf00], R3 ;  /* 0x000f0003040079a6 */ /* 0x0011e4000c12f31a */
.L_x_4334:
[----:B------:R-:W-:Y:S05]  /*79c0*/  BSYNC.RECONVERGENT B0 ;  /* 0x0000000000007941 */ /* 0x000fea0003800200 */
.L_x_4333:
[----:B0-----:R-:W0:Y:S01]  /*79d0*/  SHFL.DOWN PT, R4, R7, 0x1, 0x1f ;  /* 0x08201f0007047f89 */ /* 0x001e2200000e0000 */
[----:B------:R-:W-:Y:S01]  /*79e0*/  ISETP.GT.AND P0, PT, R129, 0x1e, PT ;  /* 0x0000001e8100780c */ /* 0x000fe20003f04270 */
[----:B------:R-:W-:Y:S01]  /*79f0*/  FMUL.FTZ R5, R156, R207 ;  /* 0x000000cf9c057220 */ /* 0x000fe20000410000 */
[----:B------:R-:W-:Y:S01]  /*7a00*/  ISETP.NE.AND P3, PT, R148, RZ, PT ;  /* 0x000000ff9400720c */ /* 0x000fe20003f65270 */
[----:B------:R-:W5:Y:S01]  /*7a10*/  SHFL.DOWN PT, R3, R6, 0x1, 0x1f ;  /* 0x08201f0006037f89 */ /* 0x000f6200000e0000 */
[----:B------:R-:W-:Y:S01]  /*7a20*/  FMUL.FTZ R152, R152, R171 ;  /* 0x000000ab98987220 */ /* 0x000fe20000410000 */
[----:B------:R-:W-:Y:S01]  /*7a30*/  FFMA.FTZ R18, R5, R49, R18 ;  /* 0x0000003105127223 */ /* 0x000fe20000010012 */
[----:B------:R-:W-:Y:S01]  /*7a40*/  FMUL.FTZ R171, R150, R171 ;  /* 0x000000ab96ab7220 */ /* 0x000fe20000410000 */
[----:B------:R-:W-:Y:S01]  /*7a50*/  FMUL.FTZ R153, R153, R170 ;  /* 0x000000aa99997220 */ /* 0x000fe20000410000 */
[----:B------:R-:W-:Y:S01]  /*7a60*/  BSSY.RECONVERGENT B0, `(.L_x_4335) ;  /* 0x0000086000007945 */ /* 0x000fe20003800200 */
[----:B------:R-:W-:Y:S01]  /*7a70*/  FFMA.FTZ R33, R152, R86, R33 ;  /* 0x0000005698217223 */ /* 0x000fe20000010021 */
[----:B------:R-:W-:Y:S01]  /*7a80*/  FMUL.FTZ R2, R2, R171 ;  /* 0x000000ab02027220 */ /* 0x000fe20000410000 */
[----:B------:R-:W-:-:S02]  /*7a90*/  FFMA.FTZ R30, R153, R85, R30 ;  /* 0x00000055991e7223 */ /* 0x000fc4000001001e */
[----:B0-----:R-:W-:Y:S01]  /*7aa0*/  @!P0 FADD.FTZ R7, R7, R4 ;  /* 0x0000000407078221 */ /* 0x001fe20000010000 */
[-C--:B------:R-:W-:Y:S01]  /*7ab0*/  FMUL.FTZ R4, R150, R205.reuse ;  /* 0x000000cd96047220 */ /* 0x080fe20000410000 */
[----:B------:R-:W-:Y:S01]  /*7ac0*/  FMUL.FTZ R205, R154, R205 ;  /* 0x000000cd9acd7220 */ /* 0x000fe20000410000 */
[-C--:B------:R-:W-:Y:S01]  /*7ad0*/  FMUL.FTZ R154, R155, R211.reuse ;  /* 0x000000d39b9a7220 */ /* 0x080fe20000410000 */
[----:B-----5:R-:W-:Y:S01]  /*7ae0*/  @!P0 FADD.FTZ R6, R6, R3 ;  /* 0x0000000306068221 */ /* 0x020fe20000010000 */
[----:B---3--:R-:W0:Y:S01]  /*7af0*/  SHFL.DOWN PT, R14, R7, 0x2, 0x1f ;  /* 0x08401f00070e7f89 */ /* 0x008e2200000e0000 */
[----:B------:R-:W-:Y:S01]  /*7b00*/  ISETP.GT.AND P0, PT, R129, 0x1d, PT ;  /* 0x0000001d8100780c */ /* 0x000fe20003f04270 */
[C---:B------:R-:W-:Y:S01]  /*7b10*/  FMUL.FTZ R211, R150.reuse, R211 ;  /* 0x000000d396d37220 */ /* 0x040fe20000410000 */
[----:B------:R-:W-:Y:S01]  /*7b20*/  FMUL.FTZ R169, R169, R4 ;  /* 0x00000004a9a97220 */ /* 0x000fe20000410000 */
[----:B------:R-:W3:Y:S01]  /*7b30*/  SHFL.DOWN PT, R3, R6, 0x2, 0x1f ;  /* 0x08401f0006037f89 */ /* 0x000ee200000e0000 */
[----:B------:R-:W-:Y:S01]  /*7b40*/  FMUL.FTZ R4, R150, R207 ;  /* 0x000000cf96047220 */ /* 0x000fe20000410000 */
[----:B------:R-:W-:Y:S01]  /*7b50*/  FMUL.FTZ R168, R168, R211 ;  /* 0x000000d3a8a87220 */ /* 0x000fe20000410000 */
[----:B------:R-:W-:Y:S01]  /*7b60*/  FFMA.FTZ R19, R154, R46, R19 ;  /* 0x0000002e9a137223 */ /* 0x000fe20000010013 */
[----:B------:R-:W-:Y:S01]  /*7b70*/  FFMA.FTZ R156, R42, R205, R169 ;  /* 0x000000cd2a9c7223 */ /* 0x000fe200000100a9 */
[----:B------:R-:W-:Y:S01]  /*7b80*/  FMUL.FTZ R175, R175, R4 ;  /* 0x00000004afaf7220 */ /* 0x000fe20000410000 */
[C---:B------:R-:W-:Y:S01]  /*7b90*/  FMUL.FTZ R4, R150.reuse, R209 ;  /* 0x000000d196047220 */ /* 0x040fe20000410000 */
[----:B------:R-:W-:Y:S01]  /*7ba0*/  FFMA.FTZ R15, R55, R154, R168 ;  /* 0x0000009a370f7223 */ /* 0x000fe200000100a8 */
[-C--:B------:R-:W-:Y:S01]  /*7bb0*/  FMUL.FTZ R154, R159, R215.reuse ;  /* 0x000000d79f9a7220 */ /* 0x080fe20000410000 */
[C---:B------:R-:W-:Y:S01]  /*7bc0*/  FMUL.FTZ R215, R150.reuse, R215 ;  /* 0x000000d796d77220 */ /* 0x040fe20000410000 */
[----:B------:R-:W-:Y:S01]  /*7bd0*/  FMUL.FTZ R177, R177, R4 ;  /* 0x00000004b1b17220 */ /* 0x000fe20000410000 */
[----:B------:R-:W-:Y:S01]  /*7be0*/  FADD.FTZ R94, R15, R94 ;  /* 0x0000005e0f5e7221 */ /* 0x000fe20000010000 */
[----:B------:R-:W-:Y:S01]  /*7bf0*/  FMUL.FTZ R4, R150, R203 ;  /* 0x000000cb96047220 */ /* 0x000fe20000410000 */
[----:B------:R-:W-:Y:S01]  /*7c00*/  FADD.FTZ R95, R156, R95 ;  /* 0x0000005f9c5f7221 */ /* 0x000fe20000010000 */
[----:B------:R-:W-:Y:S01]  /*7c10*/  FFMA.FTZ R156, R54, R5, R175 ;  /* 0x00000005369c7223 */ /* 0x000fe200000100af */
[----:B------:R-:W-:Y:S01]  /*7c20*/  FMUL.FTZ R176, R176, R215 ;  /* 0x000000d7b0b07220 */ /* 0x000fe20000410000 */
[----:B------:R-:W-:Y:S01]  /*7c30*/  FMUL.FTZ R179, R179, R4 ;  /* 0x00000004b3b37220 */ /* 0x000fe20000410000 */
[----:B------:R-:W-:Y:S01]  /*7c40*/  FMUL.FTZ R4, R150, R195 ;  /* 0x000000c396047220 */ /* 0x000fe20000410000 */
[----:B------:R-:W-:Y:S01]  /*7c50*/  FADD.FTZ R93, R156, R93 ;  /* 0x0000005d9c5d7221 */ /* 0x000fe20000010000 */
[----:B------:R-:W-:Y:S01]  /*7c60*/  FMUL.FTZ R5, R160, R203 ;  /* 0x000000cba0057220 */ /* 0x000fe20000410000 */
[----:B0-----:R-:W-:Y:S01]  /*7c70*/  @!P0 FADD.FTZ R7, R7, R14 ;  /* 0x0000000e07078221 */ /* 0x001fe20000010000 */
[-C--:B------:R-:W-:Y:S01]  /*7c80*/  FMUL.FTZ R14, R157, R213.reuse ;  /* 0x000000d59d0e7220 */ /* 0x080fe20000410000 */
[----:B------:R-:W-:Y:S01]  /*7c90*/  FMUL.FTZ R213, R150, R213 ;  /* 0x000000d596d57220 */ /* 0x000fe20000410000 */
[----:B------:R-:W-:Y:S01]  /*7ca0*/  FFMA.FTZ R23, R154, R56, R23 ;  /* 0x000000389a177223 */ /* 0x000fe20000010017 */
[----:B---3--:R-:W-:Y:S01]  /*7cb0*/  @!P0 FADD.FTZ R6, R6, R3 ;  /* 0x0000000306068221 */ /* 0x008fe20000010000 */
[----:B-1----:R-:W0:Y:S01]  /*7cc0*/  SHFL.DOWN PT, R172, R7, 0x4, 0x1f ;  /* 0x08801f0007ac7f89 */ /* 0x002e2200000e0000 */
[----:B------:R-:W-:Y:S01]  /*7cd0*/  ISETP.GT.AND P0, PT, R129, 0x1b, PT ;  /* 0x0000001b8100780c */ /* 0x000fe20003f04270 */
[----:B------:R-:W-:Y:S01]  /*7ce0*/  FMUL.FTZ R3, R158, R209 ;  /* 0x000000d19e037220 */ /* 0x000fe20000410000 */
[----:B------:R-:W-:Y:S01]  /*7cf0*/  FMUL.FTZ R174, R174, R213 ;  /* 0x000000d5aeae7220 */ /* 0x000fe20000410000 */
[----:B------:R-:W1:Y:S01]  /*7d00*/  SHFL.DOWN PT, R155, R6, 0x4, 0x1f ;  /* 0x08801f00069b7f89 */ /* 0x000e6200000e0000 */
[----:B------:R-:W-:Y:S01]  /*7d10*/  FFMA.FTZ R21, R14, R52, R21 ;  /* 0x000000340e157223 */ /* 0x000fe20000010015 */
[----:B------:R-:W-:Y:S01]  /*7d20*/  FFMA.FTZ R156, R58, R3, R177 ;  /* 0x000000033a9c7223 */ /* 0x000fe200000100b1 */
[----:B------:R-:W-:Y:S01]  /*7d30*/  FFMA.FTZ R15, R57, R14, R174 ;  /* 0x0000000e390f7223 */ /* 0x000fe200000100ae */
[-C--:B------:R-:W-:Y:S01]  /*7d40*/  FMUL.FTZ R14, R161, R201.reuse ;  /* 0x000000c9a10e7220 */ /* 0x080fe20000410000 */
[----:B------:R-:W-:Y:S01]  /*7d50*/  FMUL.FTZ R201, R150, R201 ;  /* 0x000000c996c97220 */ /* 0x000fe20000410000 */
[----:B------:R-:W-:Y:S01]  /*7d60*/  FMUL.FTZ R191, R191, R4 ;  /* 0x00000004bfbf7220 */ /* 0x000fe20000410000 */
[----:B------:R-:W-:Y:S01]  /*7d70*/  FADD.FTZ R92, R15, R92 ;  /* 0x0000005c0f5c7221 */ /* 0x000fe20000010000 */
[----:B------:R-:W-:Y:S01]  /*7d80*/  FFMA.FTZ R15, R59, R154, R176 ;  /* 0x0000009a3b0f7223 */ /* 0x000fe200000100b0 */
[----:B------:R-:W-:Y:S01]  /*7d90*/  FMUL.FTZ R178, R178, R201 ;  /* 0x000000c9b2b27220 */ /* 0x000fe20000410000 */
[-C--:B------:R-:W-:Y:S01]  /*7da0*/  FMUL.FTZ R154, R163, R197.reuse ;  /* 0x000000c5a39a7220 */ /* 0x080fe20000410000 */
[C---:B------:R-:W-:Y:S01]  /*7db0*/  FMUL.FTZ R197, R150.reuse, R197 ;  /* 0x000000c596c57220 */ /* 0x040fe20000410000 */
[----:B------:R-:W-:Y:S01]  /*7dc0*/  FADD.FTZ R90, R15, R90 ;  /* 0x0000005a0f5a7221 */ /* 0x000fe20000010000 */
[----:B------:R-:W-:Y:S01]  /*7dd0*/  FMUL.FTZ R4, R150, R185 ;  /* 0x000000b996047220 */ /* 0x000fe20000410000 */
[----:B------:R-:W-:Y:S01]  /*7de0*/  FADD.FTZ R91, R156, R91 ;  /* 0x0000005b9c5b7221 */ /* 0x000fe20000010000 */
[----:B------:R-:W-:Y:S01]  /*7df0*/  FFMA.FTZ R25, R14, R66, R25 ;  /* 0x000000420e197223 */ /* 0x000fe20000010019 */
[----:B------:R-:W-:Y:S01]  /*7e00*/  FFMA.FTZ R15, R63, R14, R178 ;  /* 0x0000000e3f0f7223 */ /* 0x000fe200000100b2 */
[----:B------:R-:W-:Y:S01]  /*7e10*/  FFMA.FTZ R20, R3, R53, R20 ;  /* 0x0000003503147223 */ /* 0x000fe20000010014 */
[----:B------:R-:W-:Y:S01]  /*7e20*/  FFMA.FTZ R156, R60, R5, R179 ;  /* 0x000000053c9c7223 */ /* 0x000fe200000100b3 */
[----:B------:R-:W-:Y:S01]  /*7e30*/  FMUL.FTZ R14, R165, R181 ;  /* 0x000000b5a50e7220 */ /* 0x000fe20000410000 */
[----:B0-----:R-:W-:Y:S01]  /*7e40*/  @!P0 FADD.FTZ R7, R7, R172 ;  /* 0x000000ac07078221 */ /* 0x001fe20000010000 */
[----:B------:R-:W-:Y:S01]  /*7e50*/  FMUL.FTZ R3, R162, R195 ;  /* 0x000000c3a2037220 */ /* 0x000fe20000410000 */
[----:B------:R-:W-:Y:S01]  /*7e60*/  FMUL.FTZ R181, R150, R181 ;  /* 0x000000b596b57220 */ /* 0x000fe20000410000 */
[----:B------:R-:W-:Y:S01]  /*7e70*/  FMUL.FTZ R190, R190, R197 ;  /* 0x000000c5bebe7220 */ /* 0x000fe20000410000 */
[----:B-1----:R-:W-:Y:S01]  /*7e80*/  @!P0 FADD.FTZ R6, R6, R155 ;  /* 0x0000009b06068221 */ /* 0x002fe20000010000 */
[----:B------:R-:W0:Y:S01]  /*7e90*/  SHFL.DOWN PT, R158, R7, 0x8, 0x1f ;  /* 0x09001f00079e7f89 */ /* 0x000e2200000e0000 */
[----:B------:R-:W-:Y:S01]  /*7ea0*/  ISETP.GT.AND P0, PT, R129, 0x17, PT ;  /* 0x000000178100780c */ /* 0x000fe20003f04270 */
[----:B------:R-:W-:Y:S01]  /*7eb0*/  FMUL.FTZ R193, R193, R4 ;  /* 0x00000004c1c17220 */ /* 0x000fe20000410000 */
[----:B------:R-:W-:Y:S01]  /*7ec0*/  FMUL.FTZ R4, R150, R187 ;  /* 0x000000bb96047220 */ /* 0x000fe20000410000 */
[----:B------:R-:W1:Y:S01]  /*7ed0*/  SHFL.DOWN PT, R155, R6, 0x8, 0x1f ;  /* 0x09001f00069b7f89 */ /* 0x000e6200000e0000 */
[----:B------:R-:W-:Y:S01]  /*7ee0*/  FADD.FTZ R89, R156, R89 ;  /* 0x000000599c597221 */ /* 0x000fe20000010000 */
[----:B------:R-:W-:Y:S01]  /*7ef0*/  FFMA.FTZ R22, R5, R61, R22 ;  /* 0x0000003d05167223 */ /* 0x000fe20000010016 */
[----:B------:R-:W-:Y:S01]  /*7f00*/  FFMA.FTZ R156, R62, R3, R191 ;  /* 0x000000033e9c7223 */ /* 0x000fe200000100bf */
[----:B------:R-:W-:Y:S01]  /*7f10*/  FADD.FTZ R88, R15, R88 ;  /* 0x000000580f587221 */ /* 0x000fe20000010000 */
[----:B------:R-:W-:Y:S01]  /*7f20*/  FMUL.FTZ R181, R196, R181 ;  /* 0x000000b5c4b57220 */ /* 0x000fe20000410000 */
[----:B------:R-:W-:Y:S01]  /*7f30*/  FFMA.FTZ R24, R3, R71, R24 ;  /* 0x0000004703187223 */ /* 0x000fe20000010018 */
[----:B------:R-:W-:Y:S01]  /*7f40*/  FMUL.FTZ R5, R164, R185 ;  /* 0x000000b9a4057220 */ /* 0x000fe20000410000 */
[----:B------:R-:W-:Y:S01]  /*7f50*/  FFMA.FTZ R27, R154, R76, R27 ;  /* 0x0000004c9a1b7223 */ /* 0x000fe2000001001b */
[----:B------:R-:W-:Y:S01]  /*7f60*/  FFMA.FTZ R15, R65, R154, R190 ;  /* 0x0000009a410f7223 */ /* 0x000fe200000100be */
[----:B------:R-:W-:Y:S01]  /*7f70*/  FMUL.FTZ R3, R166, R187 ;  /* 0x000000bba6037220 */ /* 0x000fe20000410000 */
[----:B------:R-:W-:Y:S01]  /*7f80*/  FMUL.FTZ R154, R199, R4 ;  /* 0x00000004c79a7220 */ /* 0x000fe20000410000 */
[----:B------:R-:W-:Y:S01]  /*7f90*/  FADD.FTZ R87, R156, R87 ;  /* 0x000000579c577221 */ /* 0x000fe20000010000 */
[----:B------:R-:W-:Y:S01]  /*7fa0*/  FFMA.FTZ R29, R14, R82, R29 ;  /* 0x000000520e1d7223 */ /* 0x000fe2000001001d */
[----:B------:R-:W-:Y:S01]  /*7fb0*/  FFMA.FTZ R181, R68, R14, R181 ;  /* 0x0000000e44b57223 */ /* 0x000fe200000100b5 */
[----:B------:R-:W-:Y:S01]  /*7fc0*/  FFMA.FTZ R26, R5, R81, R26 ;  /* 0x00000051051a7223 */ /* 0x000fe2000001001a */
[----:B------:R-:W-:Y:S01]  /*7fd0*/  FFMA.FTZ R156, R64, R5, R193 ;  /* 0x00000005409c7223 */ /* 0x000fe200000100c1 */
[-C--:B------:R-:W-:Y:S01]  /*7fe0*/  FMUL.FTZ R14, R167, R183.reuse ;  /* 0x000000b7a70e7220 */ /* 0x080fe20000410000 */
[C---:B------:R-:W-:Y:S01]  /*7ff0*/  FMUL.FTZ R183, R150.reuse, R183 ;  /* 0x000000b796b77220 */ /* 0x040fe20000410000 */
[----:B------:R-:W-:Y:S01]  /*8000*/  FFMA.FTZ R28, R3, R83, R28 ;  /* 0x00000053031c7223 */ /* 0x000fe2000001001c */
[----:B0-----:R-:W-:Y:S01]  /*8010*/  @!P0 FADD.FTZ R7, R7, R158 ;  /* 0x0000009e07078221 */ /* 0x001fe20000010000 */
[----:B------:R-:W-:Y:S01]  /*8020*/  FFMA.FTZ R154, R67, R3, R154 ;  /* 0x00000003439a7223 */ /* 0x000fe2000001009a */
[----:B------:R-:W-:Y:S01]  /*8030*/  FMUL.FTZ R3, R150, R170 ;  /* 0x000000aa96037220 */ /* 0x000fe20000410000 */
[----:B------:R-:W-:Y:S01]  /*8040*/  FMUL.FTZ R200, R200, R183 ;  /* 0x000000b7c8c87220 */ /* 0x000fe20000410000 */
[----:B-1----:R-:W-:Y:S01]  /*8050*/  @!P0 FADD.FTZ R6, R6, R155 ;  /* 0x0000009b06068221 */ /* 0x002fe20000010000 */
[----:B------:R-:W0:Y:S01]  /*8060*/  SHFL.DOWN PT, R158, R7, 0x10, 0x1f ;  /* 0x0a001f00079e7f89 */ /* 0x000e2200000e0000 */
[----:B------:R-:W-:Y:S01]  /*8070*/  ISETP.NE.AND P0, PT, R129, RZ, PT ;  /* 0x000000ff8100720c */ /* 0x000fe20003f05270 */
[----:B------:R-:W-:Y:S01]  /*8080*/  FMUL.FTZ R3, R234, R3 ;  /* 0x00000003ea037220 */ /* 0x000fe20000410000 */
[----:B------:R-:W-:Y:S01]  /*8090*/  FADD.FTZ R80, R15, R80 ;  /* 0x000000500f507221 */ /* 0x000fe20000010000 */
[----:B------:R-:W1:Y:S01]  /*80a0*/  SHFL.DOWN PT, R155, R6, 0x10, 0x1f ;  /* 0x0a001f00069b7f89 */ /* 0x000e6200000e0000 */
        /* <DEDUP_REMOVED lines=16> */
[----:B------:R-:W-:Y:S06]  /*81b0*/  BAR.SYNC.DEFER_BLOCKING 0x0 ;  /* 0x0000000000007b1d */ /* 0x000fec0000010000 */
[----:B------:R-:W-:Y:S05]  /*81c0*/  @P3 BRA `(.L_x_4336) ;  /* 0x00000000003c3947 */ /* 0x000fea0003800000 */
[----:B------:R-:W-:Y:S01]  /*81d0*/  UISETP.NE.AND UP0, UPT, UR14, UR46, UPT ;  /* 0x0000002e0e00728c */ /* 0x000fe2000bf05270 */
[----:B------:R-:W-:Y:S01]  /*81e0*/  LEA R150, R17, UR24, 0x2 ;  /* 0x0000001811967c11 */ /* 0x000fe2000f8e10ff */
[----:B------:R-:W1:Y:S01]  /*81f0*/  LDS.64 R2, [UR24+0x18e0] ;  /* 0x0018e018ff027984 */ /* 0x000e620008000a00 */
[----:B------:R-:W-:-:S03]  /*8200*/  ISETP.GT.AND P0, PT, R129, 0xf, PT ;  /* 0x0000000f8100780c */ /* 0x000fc60003f04270 */
[----:B------:R-:W-:Y:S02]  /*8210*/  PLOP3.LUT P3, PT, PT, PT, UP0, 0x80, 0x8 ;  /* 0x000000000008781c */ /* 0x000fe40003f6f008 */
[----:B------:R-:W-:Y:S02]  /*8220*/  FSEL R6, R6, R5, P0 ;  /* 0x0000000506067208 */ /* 0x000fe40000000000 */
[----:B------:R-:W-:-:S09]  /*8230*/  FSEL R7, R7, R4, P0 ;  /* 0x0000000407077208 */ /* 0x000fd20000000000 */
[----:B------:R-:W3:Y:S04]  /*8240*/  @P3 LDS R14, [R150+0x3210] ;  /* 0x00321000960e3984 */ /* 0x000ee80000000800 */
[----:B------:R-:W5:Y:S01]  /*8250*/  @P3 LDS R15, [R150+0x2e10] ;  /* 0x002e1000960f3984 */ /* 0x000f620000000800 */
[----:B-1----:R-:W-:Y:S01]  /*8260*/  FADD.FTZ R3, R3, R6 ;  /* 0x0000000603037221 */ /* 0x002fe20000010000 */
[----:B------:R-:W-:-:S03]  /*8270*/  FADD.FTZ R2, R2, R7 ;  /* 0x0000000702027221 */ /* 0x000fc60000010000 */
[----:B---3--:R-:W-:Y:S01]  /*8280*/  @P3 FADD.FTZ R3, R3, R14 ;  /* 0x0000000e03033221 */ /* 0x008fe20000010000 */
[----:B-----5:R-:W-:-:S04]  /*8290*/  @P3 FADD.FTZ R2, R2, R15 ;  /* 0x0000000f02023221 */ /* 0x020fc80000010000 */
[----:B------:R1:W-:Y:S04]  /*82a0*/  STS [R150+0x3210], R3 ;  /* 0x0032100396007388 */ /* 0x0003e80000000800 */
[----:B------:R1:W-:Y:S02]  /*82b0*/  STS [R150+0x2e10], R2 ;  /* 0x002e100296007388 */ /* 0x0003e40000000800 */
.L_x_4336:
[----:B------:R-:W-:Y:S05]  /*82c0*/  BSYNC.RECONVERGENT B0 ;  /* 0x0000000000007941 */ /* 0x000fea0003800200 */
.L_x_4335:
[----:B------:R-:W-:-:S05]  /*82d0*/  VIADD R17, R17, 0x1 ;  /* 0x0000000111117836 */ /* 0x000fca0000000000 */
[----:B------:R-:W-:-:S13]  /*82e0*/  ISETP.GE.AND P0, PT, R17, UR47, PT ;  /* 0x0000002f11007c0c */ /* 0x000fda000bf06270 */
[----:B------:R-:W-:Y:S05]  /*82f0*/  @!P0 BRA `(.L_x_4337) ;  /* 0xffffffc400dc8947 */ /* 0x000fea000383ffff */
.L_x_4292:
[----:B------:R-:W-:Y:S01]  /*8300*/  BAR.SYNC.DEFER_BLOCKING 0x0 ;  /* 0x0000000000007b1d */ /* 0x000fe20000010000 */
[----:B------:R-:W-:Y:S01]  /*8310*/  UIADD3 UR25, UPT, UPT, -UR30, UR25, URZ ;  /* 0x000000191e197290 */ /* 0x000fe2000fffe1ff */
[----:B-1----:R-:W-:Y:S02]  /*8320*/  SHF.L.U32 R2, R146, 0x1, RZ ;  /* 0x0000000192027819 */ /* 0x002fe400000006ff */
[----:B0-----:R-:W-:Y:S02]  /*8330*/  PRMT R5, RZ, 0x7610, R5 ;  /* 0x00007610ff057816 */ /* 0x001fe40000000005 */
[----:B------:R-:W-:Y:S01]  /*8340*/  IADD3 R2, P3, PT, R2, UR18, RZ ;  /* 0x0000001202027c10 */ /* 0x000fe2000ff7e0ff */
[----:B------:R-:W0:Y:S01]  /*8350*/  LDCU.64 UR34, c[0x0][0x4f8] ;  /* 0x00009f00ff2277ac */ /* 0x000e220008000a00 */
[----:B------:R-:W-:Y:S02]  /*8360*/  ISETP.GE.AND P2, PT, R146, UR25, PT ;  /* 0x0000001992007c0c */ /* 0x000fe4000bf46270 */
[----:B------:R-:W-:Y:S01]  /*8370*/  ISETP.GE.AND P1, PT, R144, UR25, PT ;  /* 0x0000001990007c0c */ /* 0x000fe2000bf26270 */
[----:B------:R-:W1:Y:S01]  /*8380*/  LDCU.64 UR36, c[0x0][0x500] ;  /* 0x0000a000ff2477ac */ /* 0x000e620008000a00 */
[----:B------:R-:W-:-:S02]  /*8390*/  PRMT R0, RZ, 0x7610, R0 ;  /* 0x00007610ff007816 */ /* 0x000fc40000000000 */
[----:B------:R-:W-:Y:S02]  /*83a0*/  IADD3.X R3, PT, PT, RZ, UR19, RZ, P3, !PT ;  /* 0x00000013ff037c10 */ /* 0x000fe40009ffe4ff */
[----:B------:R-:W-:Y:S02]  /*83b0*/  ISETP.GE.AND P0, PT, R143, UR25, PT ;  /* 0x000000198f007c0c */ /* 0x000fe4000bf06270 */
[----:B------:R-:W-:Y:S02]  /*83c0*/  ISETP.GE.AND P4, PT, R142, UR25, PT ;  /* 0x000000198e007c0c */ /* 0x000fe4000bf86270 */
[----:B------:R-:W-:Y:S02]  /*83d0*/  ISETP.GE.AND P6, PT, R141, UR25, PT ;  /* 0x000000198d007c0c */ /* 0x000fe4000bfc6270 */
[----:B------:R-:W-:Y:S02]  /*83e0*/  ISETP.GE.AND P5, PT, R140, UR25, PT ;  /* 0x000000198c007c0c */ /* 0x000fe4000bfa6270 */
[----:B------:R-:W-:Y:S01]  /*83f0*/  ISETP.GE.AND P3, PT, R139, UR25, PT ;  /* 0x000000198b007c0c */ /* 0x000fe2000bf66270 */
[----:B------:R-:W3:Y:S01]  /*8400*/  @!P2 LDG.E.U16 R5, desc[UR26][R2.64] ;  /* 0x0000001a0205a981 */ /* 0x000ee2000c1e1500 */
[----:B------:R-:W-:-:S02]  /*8410*/  ISETP.GE.AND P2, PT, R138, UR25, PT ;  /* 0x000000198a007c0c */ /* 0x000fc4000bf46270 */
[----:B------:R-:W-:Y:S01]  /*8420*/  PRMT R7, RZ, 0x7610, R7 ;  /* 0x00007610ff077816 */ /* 0x000fe20000000007 */
[----:B------:R-:W5:Y:S01]  /*8430*/  @!P1 LDG.E.U16 R0, desc[UR26][R2.64+0x40] ;  /* 0x0000401a02009981 */ /* 0x000f62000c1e1500 */
[----:B------:R-:W-:Y:S02]  /*8440*/  ISETP.GE.AND P1, PT, R137, UR25, PT ;  /* 0x0000001989007c0c */ /* 0x000fe4000bf26270 */
[----:B------:R-:W-:Y:S02]  /*8450*/  PRMT R4, RZ, 0x7610, R4 ;  /* 0x00007610ff047816 */ /* 0x000fe40000000004 */
[----:B------:R-:W-:Y:S01]  /*8460*/  PRMT R9, RZ, 0x7610, R9 ;  /* 0x00007610ff097816 */ /* 0x000fe20000000009 */
[----:B------:R-:W2:Y:S01]  /*8470*/  @!P0 LDG.E.U16 R7, desc[UR26][R2.64+0x80] ;  /* 0x0000801a02078981 */ /* 0x000ea2000c1e1500 */
[----:B------:R-:W-:Y:S02]  /*8480*/  PRMT R6, RZ, 0x7610, R6 ;  /* 0x00007610ff067816 */ /* 0x000fe40000000006 */
[----:B------:R-:W-:Y:S01]  /*8490*/  PRMT R11, RZ, 0x7610, R11 ;  /* 0x00007610ff0b7816 */ /* 0x000fe2000000000b */
[----:B------:R-:W4:Y:S01]  /*84a0*/  @!P4 LDG.E.U16 R4, desc[UR26][R2.64+0xc0] ;  /* 0x0000c01a0204c981 */ /* 0x000f22000c1e1500 */
[----:B------:R-:W-:-:S02]  /*84b0*/  PRMT R8, RZ, 0x7610, R8 ;  /* 0x00007610ff087816 */ /* 0x000fc40000000008 */
[----:B------:R-:W-:Y:S01]  /*84c0*/  PRMT R13, RZ, 0x7610, R13 ;  /* 0x00007610ff0d7816 */ /* 0x000fe2000000000d */
        /* <DEDUP_REMOVED lines=8> */
[----:B------:R-:W4:Y:S01]  /*8550*/  @!P2 LDG.E.U16 R8, desc[UR26][R2.64+0x1c0] ;  /* 0x0001c01a0208a981 */ /* 0x000f22000c1e1500 */
[----:B------:R-:W-:-:S03]  /*8560*/  ISETP.GE.AND P2, PT, R131, UR25, PT ;  /* 0x0000001983007c0c */ /* 0x000fc6000bf46270 */
[----:B------:R-:W4:Y:S01]  /*8570*/  @!P1 LDG.E.U16 R13, desc[UR26][R2.64+0x200] ;  /* 0x0002001a020d9981 */ /* 0x000f22000c1e1500 */
[----:B------:R-:W-:Y:S02]  /*8580*/  ISETP.GE.AND P1, PT, R130, UR25, PT ;  /* 0x0000001982007c0c */ /* 0x000fe4000bf26270 */
[----:B------:R-:W-:Y:S02]  /*8590*/  PRMT R10, RZ, 0x7610, R10 ;  /* 0x00007610ff0a7816 */ /* 0x000fe4000000000a */
[----:B------:R-:W-:Y:S02]  /*85a0*/  PRMT R15, RZ, 0x7610, R15 ;  /* 0x00007610ff0f7816 */ /* 0x000fe4000000000f */
        /* <DEDUP_REMOVED lines=9> */
[----:B------:R-:W4:Y:S04]  /*8640*/  @!P2 LDG.E.U16 R35, desc[UR26][R2.64+0x380] ;  /* 0x0003801a0223a981 */ /* 0x000f28000c1e1500 */
[----:B------:R-:W4:Y:S01]  /*8650*/  @!P1 LDG.E.U16 R96, desc[UR26][R2.64+0x3c0] ;  /* 0x0003c01a02609981 */ /* 0x000f22000c1e1500 */
[----:B------:R-:W-:-:S02]  /*8660*/  F2FP.BF16.F32.PACK_AB R30, R30, R33 ;  /* 0x000000211e1e723e */ /* 0x000fc400000010ff */
[----:B------:R-:W-:Y:S02]  /*8670*/  F2FP.BF16.F32.PACK_AB R28, R28, R31 ;  /* 0x0000001f1c1c723e */ /* 0x000fe400000010ff */
[----:B------:R-:W-:Y:S02]  /*8680*/  F2FP.BF16.F32.PACK_AB R26, R26, R29 ;  /* 0x0000001d1a1a723e */ /* 0x000fe400000010ff */
[----:B------:R-:W-:Y:S02]  /*8690*/  F2FP.BF16.F32.PACK_AB R24, R24, R27 ;  /* 0x0000001b1818723e */ /* 0x000fe400000010ff */
[----:B------:R-:W-:Y:S02]  /*86a0*/  F2FP.BF16.F32.PACK_AB R22, R22, R25 ;  /* 0x000000191616723e */ /* 0x000fe400000010ff */
[----:B------:R-:W-:Y:S02]  /*86b0*/  F2FP.BF16.F32.PACK_AB R20, R20, R23 ;  /* 0x000000171414723e */ /* 0x000fe400000010ff */
[----:B------:R-:W-:-:S02]  /*86c0*/  F2FP.BF16.F32.PACK_AB R18, R18, R21 ;  /* 0x000000151212723e */ /* 0x000fc400000010ff */
[----:B------:R-:W-:Y:S01]  /*86d0*/  F2FP.BF16.F32.PACK_AB R16, R16, R19 ;  /* 0x000000131010723e */ /* 0x000fe200000010ff */
[----:B---3--:R-:W-:Y:S04]  /*86e0*/  STS.U16 [R128], R5 ;  /* 0x0000000580007388 */ /* 0x008fe80000000400 */
[----:B-----5:R-:W-:Y:S04]  /*86f0*/  STS.U16 [R127+0x40], R0 ;  /* 0x000040007f007388 */ /* 0x020fe80000000400 */
[----:B--2---:R-:W-:Y:S04]  /*8700*/  STS.U16 [R126+0x80], R7 ;  /* 0x000080077e007388 */ /* 0x004fe80000000400 */
        /* <DEDUP_REMOVED lines=17> */
[----:B------:R-:W-:Y:S04]  /*8820*/  LDS.U16 R4, [R106+0xc] ;  /* 0x00000c006a047984 */ /* 0x000fe80000000400 */
[----:B------:R-:W-:Y:S04]  /*8830*/  LDS.U16 R5, [R105+0xe] ;  /* 0x00000e0069057984 */ /* 0x000fe80000000400 */
[----:B------:R-:W-:Y:S01]  /*8840*/  LDS.U16 R7, [R103+0x12] ;  /* 0x0000120067077984 */ /* 0x000fe20000000400 */
[----:B--2---:R-:W-:Y:S01]  /*8850*/  SHF.L.U32 R0, R0, 0x10, RZ ;  /* 0x0000001000007819 */ /* 0x004fe200000006ff */
[----:B---3--:R-:W-:-:S04]  /*8860*/  IMAD.U32 R2, R2, 0x10000, RZ ;  /* 0x0001000002027824 */ /* 0x008fc800078e00ff */
[----:B------:R-:W-:Y:S02]  /*8870*/  FADD.FTZ R8, R0, UR6 ;  /* 0x0000000600087e21 */ /* 0x000fe40008010000 */
[----:B------:R-:W2:Y:S01]  /*8880*/  LDS.U16 R0, [R109+0x6] ;  /* 0x000006006d007984 */ /* 0x000ea20000000400 */
[----:B------:R-:W-:Y:S02]  /*8890*/  FADD.FTZ R10, R2, UR6 ;  /* 0x00000006020a7e21 */ /* 0x000fe40008010000 */
[----:B------:R-:W-:Y:S01]  /*88a0*/  FSETP.GTU.FTZ.AND P1, PT, R8, 20, PT ;  /* 0x41a000000800780b */ /* 0x000fe20003f3c000 */
[----:B------:R-:W3:Y:S01]  /*88b0*/  LDS.U16 R2, [R108+0x8] ;  /* 0x000008006c027984 */ /* 0x000ee20000000400 */
[----:B----4-:R-:W-:Y:S02]  /*88c0*/  SHF.L.U32 R6, R3, 0x10, RZ ;  /* 0x0000001003067819 */ /* 0x010fe400000006ff */
[----:B------:R-:W-:Y:S01]  /*88d0*/  FSETP.GTU.FTZ.AND P6, PT, R10, 20, PT ;  /* 0x41a000000a00780b */ /* 0x000fe20003fdc000 */
[----:B------:R-:W4:Y:S02]  /*88e0*/  LDS.U16 R3, [R107+0xa] ;  /* 0x00000a006b037984 */ /* 0x000f240000000400 */
[----:B------:R-:W-:-:S02]  /*88f0*/  FADD.FTZ R12, R6, UR6 ;  /* 0x00000006060c7e21 */ /* 0x000fc40008010000 */
[----:B------:R-:W5:Y:S04]  /*8900*/  LDS.U16 R6, [R104+0x10] ;  /* 0x0000100068067984 */ /* 0x000f680000000400 */
[----:B------:R-:W-:-:S04]  /*8910*/  @!P1 FMUL.FTZ R8, R8, -1.4426950216293334961 ;  /* 0xbfb8aa3b08089820 */ /* 0x000fc80000410000 */
[----:B------:R-:W-:Y:S02]  /*8920*/  @!P6 FMUL.FTZ R10, R10, -1.4426950216293334961 ;  /* 0xbfb8aa3b0a0ae820 */ /* 0x000fe40000410000 */
[----:B------:R-:W0:Y:S01]  /*8930*/  @!P1 MUFU.EX2 R8, R8 ;  /* 0x0000000800089308 */ /* 0x000e220000000800 */
[----:B------:R-:W-:-:S03]  /*8940*/  FSETP.GTU.FTZ.AND P5, PT, R12, 20, PT ;  /* 0x41a000000c00780b */ /* 0x000fc60003fbc000 */
[----:B------:R-:W1:Y:S01]  /*8950*/  @!P6 MUFU.EX2 R10, R10 ;  /* 0x0000000a000ae308 */ /* 0x000e620000000800 */
[----:B0-----:R-:W-:-:S09]  /*8960*/  @!P1 FADD.FTZ R9, R8, 1 ;  /* 0x3f80000008099421 */ /* 0x001fd20000010000 */
[----:B------:R-:W-:Y:S01]  /*8970*/  @!P5 FMUL.FTZ R12, R12, -1.4426950216293334961 ;  /* 0xbfb8aa3b0c0cd820 */ /* 0x000fe20000410000 */
[----:B-1----:R-:W-:Y:S01]  /*8980*/  @!P6 FADD.FTZ R11, R10, 1 ;  /* 0x3f8000000a0be421 */ /* 0x002fe20000010000 */
[----:B------:R-:W0:Y:S01]  /*8990*/  @!P1 MUFU.RCP R9, R9 ;  /* 0x0000000900099308 */ /* 0x000e220000001000 */
[----:B--2---:R-:W-:-:S07]  /*89a0*/  SHF.L.U32 R13, R0, 0x10, RZ ;  /* 0x00000010000d7819 */ /* 0x004fce00000006ff */
[----:B------:R-:W1:Y:S01]  /*89b0*/  @!P6 MUFU.RCP R14, R11 ;  /* 0x0000000b000ee308 */ /* 0x000e620000001000 */
[----:B---3--:R-:W-:Y:S01]  /*89c0*/  SHF.L.U32 R2, R2, 0x10, RZ ;  /* 0x0000001002027819 */ /* 0x008fe200000006ff */
[----:B----4-:R-:W-:Y:S02]  /*89d0*/  IMAD.U32 R3, R3, 0x10000, RZ ;  /* 0x0001000003037824 */ /* 0x010fe400078e00ff */
[----:B------:R-:W-:-:S04]  /*89e0*/  FADD.FTZ R8, R13, UR6 ;  /* 0x000000060d087e21 */ /* 0x000fc80008010000 */
[----:B------:R-:W2:Y:S01]  /*89f0*/  @!P5 MUFU.EX2 R12, R12 ;  /* 0x0000000c000cd308 */ /* 0x000ea20000000800 */
[----:B------:R-:W-:Y:S01]  /*8a00*/  SHF.L.U32 R4, R4, 0x10, RZ ;  /* 0x0000001004047819 */ /* 0x000fe200000006ff */
[----:B------:R-:W-:Y:S01]  /*8a10*/  FADD.FTZ R3, R3, UR6 ;  /* 0x0000000603037e21 */ /* 0x000fe20008010000 */
[----:B------:R-:W-:Y:S02]  /*8a20*/  SHF.L.U32 R5, R5, 0x10, RZ ;  /* 0x0000001005057819 */ /* 0x000fe400000006ff */
[----:B-----5:R-:W-:Y:S01]  /*8a30*/  SHF.L.U32 R6, R6, 0x10, RZ ;  /* 0x0000001006067819 */ /* 0x020fe200000006ff */
[----:B------:R-:W-:Y:S01]  /*8a40*/  FADD.FTZ R2, R2, UR6 ;  /* 0x0000000602027e21 */ /* 0x000fe20008010000 */
[----:B------:R-:W-:Y:S01]  /*8a50*/  FSETP.GTU.FTZ.AND P0, PT, R8, 20, PT ;  /* 0x41a000000800780b */ /* 0x000fe20003f1c000 */
[----:B------:R-:W-:Y:S01]  /*8a60*/  FADD.FTZ R4, R4, UR6 ;  /* 0x0000000604047e21 */ /* 0x000fe20008010000 */
[----:B------:R-:W-:Y:S01]  /*8a70*/  FADD.FTZ R5, R5, UR6 ;  /* 0x0000000605057e21 */ /* 0x000fe20008010000 */
[----:B------:R-:W-:Y:S01]  /*8a80*/  FADD.FTZ R6, R6, UR6 ;  /* 0x0000000606067e21 */ /* 0x000fe20008010000 */
[----:B------:R-:W-:-:S02]  /*8a90*/  FSETP.GTU.FTZ.AND P3, PT, R3, 20, PT ;  /* 0x41a000000300780b */ /* 0x000fc40003f7c000 */
[----:B------:R-:W-:Y:S01]  /*8aa0*/  FSETP.GTU.FTZ.AND P4, PT, R2, 20, PT ;  /* 0x41a000000200780b */ /* 0x000fe20003f9c000 */
[----:B--2---:R-:W-:Y:S01]  /*8ab0*/  @!P5 FADD.FTZ R0, R12, 1 ;  /* 0x3f8000000c00d421 */ /* 0x004fe20000010000 */
[----:B0-----:R-:W-:Y:S01]  /*8ac0*/  @!P1 FMUL.FTZ R72, R72, R9 ;  /* 0x0000000948489220 */ /* 0x001fe20000410000 */
[----:B-1----:R-:W-:Y:S01]  /*8ad0*/  @!P6 FMUL.FTZ R75, R75, R14 ;  /* 0x0000000e4b4be220 */ /* 0x002fe20000410000 */
[----:B------:R-:W-:Y:S02]  /*8ae0*/  FSETP.GTU.FTZ.AND P2, PT, R4, 20, PT ;  /* 0x41a000000400780b */ /* 0x000fe40003f5c000 */
[----:B------:R-:W-:Y:S02]  /*8af0*/  FSETP.GTU.FTZ.AND P1, PT, R5, 20, PT ;  /* 0x41a000000500780b */ /* 0x000fe40003f3c000 */
[----:B------:R-:W-:Y:S01]  /*8b00*/  FSETP.GTU.FTZ.AND P6, PT, R6, 20, PT ;  /* 0x41a000000600780b */ /* 0x000fe20003fdc000 */
[----:B------:R0:W1:Y:S02]  /*8b10*/  @!P5 MUFU.RCP R13, R0 ;  /* 0x00000000000dd308 */ /* 0x0000640000001000 */
[----:B------:R-:W-:-:S02]  /*8b20*/  @!P3 FMUL.FTZ R3, R3, -1.4426950216293334961 ;  /* 0xbfb8aa3b0303b820 */ /* 0x000fc40000410000 */
[----:B------:R-:W-:Y:S01]  /*8b30*/  @!P4 FMUL.FTZ R2, R2, -1.4426950216293334961 ;  /* 0xbfb8aa3b0202c820 */ /* 0x000fe20000410000 */
[----:B0-----:R-:W-:Y:S01]  /*8b40*/  @!P0 FMUL.FTZ R0, R8, -1.4426950216293334961 ;  /* 0xbfb8aa3b08008820 */ /* 0x001fe20000410000 */
[----:B------:R-:W-:Y:S02]  /*8b50*/  IMAD.U32 R7, R7, 0x10000, RZ ;  /* 0x0001000007077824 */ /* 0x000fe400078e00ff */
[----:B------:R-:W-:Y:S02]  /*8b60*/  @!P2 FMUL.FTZ R4, R4, -1.4426950216293334961 ;  /* 0xbfb8aa3b0404a820 */ /* 0x000fe40000410000 */
[----:B------:R-:W-:Y:S02]  /*8b70*/  @!P1 FMUL.FTZ R5, R5, -1.4426950216293334961 ;  /* 0xbfb8aa3b05059820 */ /* 0x000fe40000410000 */
[----:B------:R-:W-:Y:S01]  /*8b80*/  @!P6 FMUL.FTZ R6, R6, -1.4426950216293334961 ;  /* 0xbfb8aa3b0606e820 */ /* 0x000fe20000410000 */
[----:B------:R-:W0:Y:S01]  /*8b90*/  @!P0 MUFU.EX2 R0, R0 ;  /* 0x0000000000008308 */ /* 0x000e220000000800 */
[----:B------:R-:W-:-:S03]  /*8ba0*/  FADD.FTZ R7, R7, UR6 ;  /* 0x0000000607077e21 */ /* 0x000fc60008010000 */
[----:B------:R-:W2:Y:S04]  /*8bb0*/  @!P3 MUFU.EX2 R3, R3 ;  /* 0x000000030003b308 */ /* 0x000ea80000000800 */
[----:B------:R-:W3:Y:S01]  /*8bc0*/  @!P4 MUFU.EX2 R2, R2 ;  /* 0x000000020002c308 */ /* 0x000ee20000000800 */
[----:B-1----:R-:W-:-:S03]  /*8bd0*/  @!P5 FMUL.FTZ R74, R74, R13 ;  /* 0x0000000d4a4ad220 */ /* 0x002fc60000410000 */
[----:B------:R-:W1:Y:S01]  /*8be0*/  @!P2 MUFU.EX2 R4, R4 ;  /* 0x000000040004a308 */ /* 0x000e620000000800 */
[----:B------:R-:W-:-:S03]  /*8bf0*/  FSETP.GTU.FTZ.AND P5, PT, R7, 20, PT ;  /* 0x41a000000700780b */ /* 0x000fc60003fbc000 */
[----:B------:R-:W4:Y:S04]  /*8c00*/  @!P1 MUFU.EX2 R5, R5 ;  /* 0x0000000500059308 */ /* 0x000f280000000800 */
[----:B------:R-:W5:Y:S01]  /*8c10*/  @!P6 MUFU.EX2 R6, R6 ;  /* 0x000000060006e308 */ /* 0x000f620000000800 */
[----:B0-----:R-:W-:Y:S01]  /*8c20*/  @!P0 FADD.FTZ R0, R0, 1 ;  /* 0x3f80000000008421 */ /* 0x001fe20000010000 */
[----:B--2---:R-:W-:Y:S01]  /*8c30*/  @!P3 FADD.FTZ R3, R3, 1 ;  /* 0x3f8000000303b421 */ /* 0x004fe20000010000 */
[----:B---3--:R-:W-:Y:S02]  /*8c40*/  @!P4 FADD.FTZ R2, R2, 1 ;  /* 0x3f8000000202c421 */ /* 0x008fe40000010000 */
[----:B------:R0:W2:Y:S01]  /*8c50*/  @!P0 MUFU.RCP R8, R0 ;  /* 0x0000000000088308 */ /* 0x0000a20000001000 */
[----:B-1----:R-:W-:Y:S01]  /*8c60*/  @!P2 FADD.FTZ R4, R4, 1 ;  /* 0x3f8000000404a421 */ /* 0x002fe20000010000 */
[----:B------:R-:W-:Y:S01]  /*8c70*/  @!P5 FMUL.FTZ R7, R7, -1.4426950216293334961 ;  /* 0xbfb8aa3b0707d820 */ /* 0x000fe20000410000 */
[----:B----4-:R-:W-:Y:S01]  /*8c80*/  @!P1 FADD.FTZ R5, R5, 1 ;  /* 0x3f80000005059421 */ /* 0x010fe20000010000 */
[----:B0-----:R-:W0:Y:S01]  /*8c90*/  LDS.U16 R0, [R102+0x14] ;  /* 0x0000140066007984 */ /* 0x001e220000000400 */
[----:B-----5:R-:W-:-:S03]  /*8ca0*/  @!P6 FADD.FTZ R6, R6, 1 ;  /* 0x3f8000000606e421 */ /* 0x020fc60000010000 */
[----:B------:R1:W-:Y:S08]  /*8cb0*/  @!P3 MUFU.RCP R10, R3 ;  /* 0x00000003000ab308 */ /* 0x0003f00000001000 */
[----:B------:R3:W4:Y:S01]  /*8cc0*/  @!P4 MUFU.RCP R9, R2 ;  /* 0x000000020009c308 */ /* 0x0007220000001000 */
[----:B-1----:R-:W1:Y:S04]  /*8cd0*/  LDS.U16 R3, [R100+0x18] ;  /* 0x0000180064037984 */ /* 0x002e680000000400 */
[----:B---3--:R-:W3:Y:S03]  /*8ce0*/  LDS.U16 R2, [R101+0x16] ;  /* 0x0000160065027984 */ /* 0x008ee60000000400 */
[----:B------:R5:W-:Y:S08]  /*8cf0*/  @!P2 MUFU.RCP R11, R4 ;  /* 0x00000004000ba308 */ /* 0x000bf00000001000 */
[----:B------:R2:W1:Y:S01]  /*8d00*/  @!P1 MUFU.RCP R12, R5 ;  /* 0x00000005000c9308 */ /* 0x0004620000001000 */
[----:B-----5:R-:W-:Y:S07]  /*8d10*/  LDS.U16 R4, [R99+0x1a] ;  /* 0x00001a0063047984 */ /* 0x020fee0000000400 */
[----:B------:R5:W3:Y:S01]  /*8d20*/  @!P6 MUFU.RCP R13, R6 ;  /* 0x00000006000de308 */ /* 0x000ae20000001000 */
[----:B--2---:R-:W2:Y:S04]  /*8d30*/  LDS.U16 R5, [R98+0x1c] ;  /* 0x00001c0062057984 */ /* 0x004ea80000000400 */
[----:B-----5:R-:W5:Y:S03]  /*8d40*/  LDS.U16 R6, [R97+0x1e] ;  /* 0x00001e0061067984 */ /* 0x020f660000000400 */
[----:B------:R-:W0:Y:S01]  /*8d50*/  @!P5 MUFU.EX2 R7, R7 ;  /* 0x000000070007d308 */ /* 0x000e220000000800 */
[----:B------:R-:W-:Y:S01]  /*8d60*/  BAR.SYNC.DEFER_BLOCKING 0x0 ;  /* 0x0000000000007b1d */ /* 0x000fe20000010000 */
[----:B------:R-:W-:Y:S01]  /*8d70*/  @!P0 FMUL.FTZ R77, R77, R8 ;  /* 0x000000084d4d8220 */ /* 0x000fe20000410000 */
[----:B------:R-:W-:Y:S01]  /*8d80*/  PRMT R8, R28, 0x7632, R8 ;  /* 0x000076321c087816 */ /* 0x000fe20000000008 */
[----:B----4-:R-:W-:Y:S01]  /*8d90*/  @!P4 FMUL.FTZ R78, R78, R9 ;  /* 0x000000094e4ec220 */ /* 0x010fe20000410000 */
[----:B0-----:R-:W-:-:S04]  /*8da0*/  @!P5 FADD.FTZ R7, R7, 1 ;  /* 0x3f8000000707d421 */ /* 0x001fc80000010000 */
[----:B------:R0:W4:Y:S01]  /*8db0*/  @!P5 MUFU.RCP R14, R7 ;  /* 0x00000007000ed308 */ /* 0x0001220000001000 */
[----:B------:R-:W-:Y:S02]  /*8dc0*/  PRMT R9, R26, 0x7632, R9 ;  /* 0x000076321a097816 */ /* 0x000fe40000000009 */
[----:B0-----:R-:W-:Y:S01]  /*8dd0*/  PRMT R7, R30, 0x7632, R7 ;  /* 0x000076321e077816 */ /* 0x001fe20000000007 */
[----:B------:R-:W-:Y:S04]  /*8de0*/  STS.U16 [R112], R30 ;  /* 0x0000001e70007388 */ /* 0x000fe80000000400 */
[----:B------:R0:W-:Y:S04]  /*8df0*/  STS.U16 [R111+0x2], R7 ;  /* 0x000002076f007388 */ /* 0x0001e80000000400 */
[----:B------:R-:W-:Y:S04]  /*8e00*/  STS.U16 [R110+0x4], R28 ;  /* 0x0000041c6e007388 */ /* 0x000fe80000000400 */
[----:B------:R1:W-:Y:S01]  /*8e10*/  STS.U16 [R109+0x6], R8 ;  /* 0x000006086d007388 */ /* 0x0003e20000000400 */
[----:B0-----:R-:W-:-:S03]  /*8e20*/  PRMT R7, R24, 0x7632, R7 ;  /* 0x0000763218077816 */ /* 0x001fc60000000007 */
[----:B------:R-:W-:Y:S01]  /*8e30*/  STS.U16 [R108+0x8], R26 ;  /* 0x0000081a6c007388 */ /* 0x000fe20000000400 */
[----:B------:R-:W-:-:S03]  /*8e40*/  ISETP.NE.AND P0, PT, R148, RZ, PT ;  /* 0x000000ff9400720c */ /* 0x000fc60003f05270 */
[----:B------:R-:W-:Y:S01]  /*8e50*/  STS.U16 [R107+0xa], R9 ;  /* 0x00000a096b007388 */ /* 0x000fe20000000400 */
[----:B-1----:R-:W-:-:S03]  /*8e60*/  PRMT R8, R22, 0x7632, R8 ;  /* 0x0000763216087816 */ /* 0x002fc60000000008 */
[----:B------:R-:W-:Y:S01]  /*8e70*/  STS.U16 [R106+0xc], R24 ;  /* 0x00000c186a007388 */ /* 0x000fe20000000400 */
[----:B------:R-:W-:Y:S01]  /*8e80*/  SHF.L.U32 R0, R0, 0x10, RZ ;  /* 0x0000001000007819 */ /* 0x000fe200000006ff */
[----:B------:R-:W-:Y:S02]  /*8e90*/  @!P3 FMUL.FTZ R79, R79, R10 ;  /* 0x0000000a4f4fb220 */ /* 0x000fe40000410000 */
[----:B------:R0:W-:Y:S01]  /*8ea0*/  STS.U16 [R105+0xe], R7 ;  /* 0x00000e0769007388 */ /* 0x0001e20000000400 */
[----:B------:R-:W-:Y:S01]  /*8eb0*/  PRMT R10, R18, 0x7632, R10 ;  /* 0x00007632120a7816 */ /* 0x000fe2000000000a */
[----:B------:R-:W-:Y:S01]  /*8ec0*/  @!P1 FMUL.FTZ R87, R87, R12 ;  /* 0x0000000c57579220 */ /* 0x000fe20000410000 */
[----:B------:R-:W-:Y:S01]  /*8ed0*/  SHF.L.U32 R3, R3, 0x10, RZ ;  /* 0x0000001003037819 */ /* 0x000fe200000006ff */
[----:B------:R-:W-:Y:S01]  /*8ee0*/  STS.U16 [R104+0x10], R22 ;  /* 0x0000101668007388 */ /* 0x000fe20000000400 */
[----:B---3--:R-:W-:Y:S02]  /*8ef0*/  SHF.L.U32 R2, R2, 0x10, RZ ;  /* 0x0000001002027819 */ /* 0x008fe400000006ff */
[----:B0-----:R-:W-:Y:S01]  /*8f00*/  PRMT R7, R20, 0x7632, R7 ;  /* 0x0000763214077816 */ /* 0x001fe20000000007 */
[----:B------:R0:W-:Y:S01]  /*8f10*/  STS.U16 [R103+0x12], R8 ;  /* 0x0000120867007388 */ /* 0x0001e20000000400 */
[----:B------:R-:W-:Y:S01]  /*8f20*/  PRMT R12, R16, 0x7632, R12 ;  /* 0x00007632100c7816 */ /* 0x000fe2000000000c */
[----:B------:R-:W-:-:S02]  /*8f30*/  FADD.FTZ R0, R0, UR6 ;  /* 0x0000000600007e21 */ /* 0x000fc40008010000 */
[----:B------:R-:W-:Y:S01]  /*8f40*/  STS.U16 [R102+0x14], R20 ;  /* 0x0000141466007388 */ /* 0x000fe20000000400 */
[----:B------:R-:W-:-:S03]  /*8f50*/  FADD.FTZ R3, R3, UR6 ;  /* 0x0000000603037e21 */ /* 0x000fc60008010000 */
[----:B------:R-:W-:Y:S01]  /*8f60*/  STS.U16 [R101+0x16], R7 ;  /* 0x0000160765007388 */ /* 0x000fe20000000400 */
[----:B0-----:R-:W-:-:S03]  /*8f70*/  MOV R8, UR25 ;  /* 0x0000001900087c02 */ /* 0x001fc60008000f00 */
[----:B------:R-:W-:Y:S01]  /*8f80*/  STS.U16 [R100+0x18], R18 ;  /* 0x0000181264007388 */ /* 0x000fe20000000400 */
[----:B------:R-:W-:Y:S01]  /*8f90*/  @!P6 FMUL.FTZ R88, R88, R13 ;  /* 0x0000000d5858e220 */ /* 0x000fe20000410000 */
[----:B------:R-:W-:Y:S02]  /*8fa0*/  FADD.FTZ R2, R2, UR6 ;  /* 0x0000000602027e21 */ /* 0x000fe40008010000 */
[----:B------:R-:W-:Y:S01]  /*8fb0*/  STS.U16 [R99+0x1a], R10 ;  /* 0x00001a0a63007388 */ /* 0x000fe20000000400 */
[----:B--2---:R-:W-:Y:S01]  /*8fc0*/  SHF.L.U32 R5, R5, 0x10, RZ ;  /* 0x0000001005057819 */ /* 0x004fe200000006ff */
[----:B------:R-:W-:Y:S02]  /*8fd0*/  @!P2 FMUL.FTZ R80, R80, R11 ;  /* 0x0000000b5050a220 */ /* 0x000fe40000410000 */
[----:B------:R-:W-:Y:S01]  /*8fe0*/  STS.U16 [R98+0x1c], R16 ;  /* 0x00001c1062007388 */ /* 0x000fe20000000400 */
[----:B------:R-:W-:-:S03]  /*8ff0*/  FSETP.GTU.FTZ.AND P6, PT, R0, 20, PT ;  /* 0x41a000000000780b */ /* 0x000fc60003fdc000 */
[----:B------:R-:W-:Y:S01]  /*9000*/  STS.U16 [R97+0x1e], R12 ;  /* 0x00001e0c61007388 */ /* 0x000fe20000000400 */
[----:B------:R-:W-:-:S03]  /*9010*/  NOP ;  /* 0x0000000000007918 */ /* 0x000fc60000000000 */
[----:B------:R-:W-:Y:S01]  /*9020*/  LDS.U16 R7, [R128] ;  /* 0x0000000080077984 */ /* 0x000fe20000000400 */
[----:B------:R-:W-:-:S03]  /*9030*/  FSETP.GTU.FTZ.AND P2, PT, R3, 20, PT ;  /* 0x41a000000300780b */ /* 0x000fc60003f5c000 */
        /* <DEDUP_REMOVED lines=21> */
[----:B-----5:R-:W-:Y:S01]  /*9190*/  SHF.L.U32 R6, R6, 0x10, RZ ;  /* 0x0000001006067819 */ /* 0x020fe200000006ff */
[----:B------:R-:W-:-:S02]  /*91a0*/  IMAD.U32 R4, R4, 0x10000, RZ ;  /* 0x0001000004047824 */ /* 0x000fc400078e00ff */
[----:B------:R-:W-:Y:S01]  /*91b0*/  @!P2 FMUL.FTZ R3, R3, -1.4426950216293334961 ;  /* 0xbfb8aa3b0303a820 */ /* 0x000fe20000410000 */
[----:B------:R-:W-:Y:S01]  /*91c0*/  @!P3 FMUL.FTZ R2, R2, -1.4426950216293334961 ;  /* 0xbfb8aa3b0202b820 */ /* 0x000fe20000410000 */
[----:B------:R-:W-:Y:S01]  /*91d0*/  FADD.FTZ R4, R4, UR6 ;  /* 0x0000000604047e21 */ /* 0x000fe20008010000 */
[----:B------:R-:W-:Y:S01]  /*91e0*/  FADD.FTZ R6, R6, UR6 ;  /* 0x0000000606067e21 */ /* 0x000fe20008010000 */
[----:B------:R-:W0:Y:S01]  /*91f0*/  @!P6 MUFU.EX2 R0, R0 ;  /* 0x000000000000e308 */ /* 0x000e220000000800 */
[----:B----4-:R-:W-:Y:S02]  /*9200*/  @!P5 FMUL.FTZ R89, R89, R14 ;  /* 0x0000000e5959d220 */ /* 0x010fe40000410000 */
[----:B------:R-:W-:Y:S01]  /*9210*/  FSETP.GTU.FTZ.AND P5, PT, R4, 20, PT ;  /* 0x41a000000400780b */ /* 0x000fe20003fbc000 */
[----:B------:R-:W1:Y:S01]  /*9220*/  @!P2 MUFU.EX2 R3, R3 ;  /* 0x000000030003a308 */ /* 0x000e620000000800 */
[----:B------:R-:W-:Y:S01]  /*9230*/  @!P1 FMUL.FTZ R5, R5, -1.4426950216293334961 ;  /* 0xbfb8aa3b05059820 */ /* 0x000fe20000410000 */
[----:B------:R-:W-:-:S02]  /*9240*/  FSETP.GTU.FTZ.AND P4, PT, R6, 20, PT ;  /* 0x41a000000600780b */ /* 0x000fc40003f9c000 */
[----:B------:R-:W2:Y:S04]  /*9250*/  @!P3 MUFU.EX2 R2, R2 ;  /* 0x000000020002b308 */ /* 0x000ea80000000800 */
[----:B------:R-:W3:Y:S01]  /*9260*/  @!P1 MUFU.EX2 R5, R5 ;  /* 0x0000000500059308 */ /* 0x000ee20000000800 */
[----:B------:R-:W4:Y:S01]  /*9270*/  LDS R39, [UR24+0x840] ;  /* 0x00084018ff277984 */ /* 0x000f220008000800 */
[----:B0-----:R-:W-:Y:S01]  /*9280*/  @!P6 FADD.FTZ R0, R0, 1 ;  /* 0x3f8000000000e421 */ /* 0x001fe20000010000 */
[----:B------:R-:W-:Y:S01]  /*9290*/  USHF.R.S32.HI UR31, URZ, 0x1f, UR30 ;  /* 0x0000001fff1f7899 */ /* 0x000fe2000801141e */
[----:B------:R-:W-:Y:S01]  /*92a0*/  @!P5 FMUL.FTZ R4, R4, -1.4426950216293334961 ;  /* 0xbfb8aa3b0404d820 */ /* 0x000fe20000410000 */
[----:B-1----:R-:W-:Y:S02]  /*92b0*/  @!P2 FADD.FTZ R3, R3, 1 ;  /* 0x3f8000000303a421 */ /* 0x002fe40000010000 */
[----:B------:R-:W-:Y:S01]  /*92c0*/  @!P4 FMUL.FTZ R6, R6, -1.4426950216293334961 ;  /* 0xbfb8aa3b0606c820 */ /* 0x000fe20000410000 */
        /* <DEDUP_REMOVED lines=8> */
[----:B------:R-:W5:Y:S01]  /*9350*/  @!P2 MUFU.RCP R3, R3 ;  /* 0x000000030003a308 */ /* 0x000f620000001000 */
[----:B------:R-:W-:-:S07]  /*9360*/  UIMAD.WIDE.U32 UR28, UR7, UR36, UR28 ;  /* 0x00000024071c72a5 */ /* 0x000fce000f8e001c */
[----:B------:R-:W2:Y:S01]  /*9370*/  @!P3 MUFU.RCP R2, R2 ;  /* 0x000000020002b308 */ /* 0x000ea20000001000 */
[----:B------:R-:W-:-:S07]  /*9380*/  UIMAD UR25, UR7, UR37, UR29 ;  /* 0x00000025071972a4 */ /* 0x000fce000f8e021d */
[----:B------:R-:W4:Y:S01]  /*9390*/  @!P1 MUFU.RCP R5, R5 ;  /* 0x0000000500059308 */ /* 0x000f220000001000 */
[----:B0-----:R-:W-:Y:S01]  /*93a0*/  @!P6 FMUL.FTZ R90, R90, R41 ;  /* 0x000000295a5ae220 */ /* 0x001fe20000410000 */
[----:B-1----:R-:W-:Y:S01]  /*93b0*/  @!P5 FADD.FTZ R4, R4, 1 ;  /* 0x3f8000000404d421 */ /* 0x002fe20000010000 */
[----:B---3--:R-:W-:Y:S01]  /*93c0*/  @!P4 FADD.FTZ R6, R6, 1 ;  /* 0x3f8000000606c421 */ /* 0x008fe20000010000 */
[----:B------:R-:W-:Y:S01]  /*93d0*/  IADD3 R0, P6, PT, R146, UR28, RZ ;  /* 0x0000001c92007c10 */ /* 0x000fe2000ffde0ff */
[----:B-----5:R-:W-:Y:S01]  /*93e0*/  @!P2 FMUL.FTZ R92, R92, R3 ;  /* 0x000000035c5ca220 */ /* 0x020fe20000410000 */
[----:B------:R-:W0:Y:S02]  /*93f0*/  LDCU.64 UR28, c[0x0][0x518] ;  /* 0x0000a300ff1c77ac */ /* 0x000e240008000a00 */
[----:B------:R-:W1:Y:S01]  /*9400*/  @!P5 MUFU.RCP R4, R4 ;  /* 0x000000040004d308 */ /* 0x000e620000001000 */
[----:B------:R-:W-:Y:S02]  /*9410*/  IMAD.X R3, RZ, RZ, UR25, P6 ;  /* 0x00000019ff037e24 */ /* 0x000fe4000b0e06ff */
[----:B--2---:R-:W-:Y:S01]  /*9420*/  @!P3 FMUL.FTZ R91, R91, R2 ;  /* 0x000000025b5bb220 */ /* 0x004fe20000410000 */
[----:B------:R-:W-:-:S04]  /*9430*/  LEA R2, P6, R0, UR34, 0x1 ;  /* 0x0000002200027c11 */ /* 0x000fc8000f8c08ff */
[----:B------:R-:W2:Y:S01]  /*9440*/  @!P4 MUFU.RCP R6, R6 ;  /* 0x000000060006c308 */ /* 0x000ea20000001000 */
[----:B------:R-:W-:Y:S01]  /*9450*/  LEA.HI.X R3, R0, UR35, R3, 0x1, P6 ;  /* 0x0000002300037c11 */ /* 0x000fe2000b0f0c03 */
[----:B----4-:R-:W-:Y:S01]  /*9460*/  @!P1 FMUL.FTZ R94, R94, R5 ;  /* 0x000000055e5e9220 */ /* 0x010fe20000410000 */
[-C--:B------:R-:W-:Y:S01]  /*9470*/  ISETP.GE.AND P2, PT, R146, R39.reuse, PT ;  /* 0x000000279200720c */ /* 0x080fe20003f46270 */
[----:B------:R-:W3:Y:S01]  /*9480*/  LDCU.64 UR34, c[0x0][0x520] ;  /* 0x0000a400ff2277ac */ /* 0x000ee20008000a00 */
[-C--:B------:R-:W-:Y:S02]  /*9490*/  ISETP.GE.AND P3, PT, R144, R39.reuse, PT ;  /* 0x000000279000720c */ /* 0x080fe40003f66270 */
[-C--:B------:R-:W-:Y:S02]  /*94a0*/  ISETP.GE.AND P6, PT, R143, R39.reuse, PT ;  /* 0x000000278f00720c */ /* 0x080fe40003fc6270 */
[-C--:B------:R-:W-:Y:S01]  /*94b0*/  ISETP.GE.AND P1, PT, R142, R39.reuse, PT ;  /* 0x000000278e00720c */ /* 0x080fe20003f26270 */
[----:B-1----:R-:W-:Y:S01]  /*94c0*/  @!P5 FMUL.FTZ R93, R93, R4 ;  /* 0x000000045d5dd220 */ /* 0x002fe20000410000 */
        /* <DEDUP_REMOVED lines=49> */
[----:B-1----:R-:W-:-:S03]  /*97e0*/  PRMT R4, R2, 0x7632, R4 ;  /* 0x0000763202047816 */ /* 0x002fc60000000004 */
[----:B------:R-:W-:Y:S01]  /*97f0*/  STS.U16 [R108+0x8], R54 ;  /* 0x000008366c007388 */ /* 0x000fe20000000400 */
[----:B------:R-:W-:Y:S02]  /*9800*/  F2FP.BF16.F32.PACK_AB R2, R93, R92 ;  /* 0x0000005c5d02723e */ /* 0x000fe400000010ff */
[----:B--2---:R-:W-:Y:S01]  /*9810*/  PRMT R3, R0, 0x7632, R3 ;  /* 0x0000763200037816 */ /* 0x004fe20000000003 */
[----:B------:R1:W-:Y:S01]  /*9820*/  STS.U16 [R107+0xa], R6 ;  /* 0x00000a066b007388 */ /* 0x0003e20000000400 */
[----:B------:R-:W-:-:S03]  /*9830*/  F2FP.BF16.F32.PACK_AB R0, R95, R94 ;  /* 0x0000005e5f00723e */ /* 0x000fc600000010ff */
[----:B------:R-:W-:Y:S01]  /*9840*/  STS.U16 [R106+0xc], R53 ;  /* 0x00000c356a007388 */ /* 0x000fe20000000400 */
[----:B------:R-:W-:-:S03]  /*9850*/  PRMT R10, R0, 0x7632, R10 ;  /* 0x00007632000a7816 */ /* 0x000fc6000000000a */
[----:B------:R-:W-:Y:S01]  /*9860*/  STS.U16 [R105+0xe], R7 ;  /* 0x00000e0769007388 */ /* 0x000fe20000000400 */
[----:B-1----:R-:W-:-:S03]  /*9870*/  PRMT R6, R2, 0x7632, R6 ;  /* 0x0000763202067816 */ /* 0x002fc60000000006 */
        /* <DEDUP_REMOVED lines=30> */
[----:B------:R-:W2:Y:S01]  /*9a60*/  LDCU.64 UR28, c[0x0][0x560] ;  /* 0x0000ac00ff1c77ac */ /* 0x000ea20008000a00 */
[----:B------:R-:W-:Y:S02]  /*9a70*/  UMOV UR24, UR30 ;  /* 0x0000001e00187c82 */ /* 0x000fe40008000000 */
[----:B---3--:R-:W-:-:S04]  /*9a80*/  UIMAD.WIDE.U32 UR24, UR7, UR34, UR24 ;  /* 0x00000022071872a5 */ /* 0x008fc8000f8e0018 */
[----:B------:R-:W-:Y:S02]  /*9a90*/  UIMAD UR25, UR7, UR35, UR25 ;  /* 0x00000023071972a4 */ /* 0x000fe4000f8e0219 */
[----:B-1----:R-:W-:Y:S01]  /*9aa0*/  IADD3 R0, P0, PT, R146, UR24, RZ ;  /* 0x0000001892007c10 */ /* 0x002fe2000ff1e0ff */
[----:B------:R-:W-:-:S03]  /*9ab0*/  FADD.FTZ R72, R72, R147 ;  /* 0x0000009348487221 */ /* 0x000fc60000010000 */
[----:B------:R-:W-:Y:S01]  /*9ac0*/  IADD3.X R3, PT, PT, RZ, UR25, RZ, P0, !PT ;  /* 0x00000019ff037c10 */ /* 0x000fe200087fe4ff */
[----:B------:R-:W-:Y:S01]  /*9ad0*/  FADD.FTZ R75, R72, R75 ;  /* 0x0000004b484b7221 */ /* 0x000fe20000010000 */
[----:B--2---:R-:W-:-:S03]  /*9ae0*/  LEA R2, P2, R0, UR28, 0x1 ;  /* 0x0000001c00027c11 */ /* 0x004fc6000f8408ff */
[----:B------:R-:W-:Y:S01]  /*9af0*/  FADD.FTZ R74, R75, R74 ;  /* 0x0000004a4b4a7221 */ /* 0x000fe20000010000 */
[----:B------:R-:W-:Y:S02]  /*9b00*/  LEA.HI.X R3, R0, UR29, R3, 0x1, P2 ;  /* 0x0000001d00037c11 */ /* 0x000fe400090f0c03 */
        /* <DEDUP_REMOVED lines=30> */
[----:B------:R-:W-:Y:S01]  /*9cf0*/  FADD.FTZ R88, R87, R88 ;  /* 0x0000005857587221 */ /* 0x000fe20000010000 */
[----:B------:R-:W-:-:S03]  /*9d00*/  UIADD3 UR22, UP0, UPT, UR22, -0x800, URZ ;  /* 0xfffff80016167890 */ /* 0x000fc6000ff1e0ff */
[----:B------:R-:W-:Y:S01]  /*9d10*/  FADD.FTZ R89, R88, R89 ;  /* 0x0000005958597221 */ /* 0x000fe20000010000 */
[----:B------:R0:W-:Y:S03]  /*9d20*/  @!P0 STG.E.U16 desc[UR26][R2.64+0x240], R119 ;  /* 0x0002407702008986 */ /* 0x0001e6000c10151a */
[----:B------:R-:W-:Y:S01]  /*9d30*/  FADD.FTZ R90, R89, R90 ;  /* 0x0000005a595a7221 */ /* 0x000fe20000010000 */
[----:B------:R0:W-:Y:S01]  /*9d40*/  @!P1 STG.E.U16 desc[UR26][R2.64+0x280], R15 ;  /* 0x0002800f02009986 */ /* 0x0001e2000c10151a */
[----:B------:R-:W-:-:S03]  /*9d50*/  UIADD3.X UR23, UPT, UPT, UR23, -0x1, URZ, UP0, !UPT ;  /* 0xffffffff17177890 */ /* 0x000fc600087fe4ff */
        /* <DEDUP_REMOVED lines=11> */
[----:B------:R-:W-:-:S03]  /*9e10*/  UIADD3 UR24, UPT, UPT, UR14, -0x1, URZ ;  /* 0xffffffff0e187890 */ /* 0x000fc6000fffe0ff */
[----:B------:R-:W-:Y:S01]  /*9e20*/  FADD.FTZ R94, R93, R94 ;  /* 0x0000005e5d5e7221 */ /* 0x000fe20000010000 */
[----:B------:R-:W-:Y:S02]  /*9e30*/  UIADD3 UR16, UP1, UPT, UR16, -0x800, URZ ;  /* 0xfffff80010107890 */ /* 0x000fe4000ff3e0ff */
[----:B------:R-:W-:Y:S01]  /*9e40*/  UIADD3 UR20, UP2, UPT, UR20, -0x800, URZ ;  /* 0xfffff80014147890 */ /* 0x000fe2000ff5e0ff */
[----:B------:R-:W-:Y:S01]  /*9e50*/  FADD.FTZ R147, R94, R95 ;  /* 0x0000005f5e937221 */ /* 0x000fe20000010000 */
[----:B------:R-:W-:Y:S02]  /*9e60*/  UIADD3.X UR17, UPT, UPT, UR17, -0x1, URZ, UP1, !UPT ;  /* 0xffffffff11117890 */ /* 0x000fe40008ffe4ff */
[----:B------:R-:W-:Y:S01]  /*9e70*/  UIADD3.X UR21, UPT, UPT, UR21, -0x1, URZ, UP2, !UPT ;  /* 0xffffffff15157890 */ /* 0x000fe200097fe4ff */
[----:B------:R-:W-:Y:S01]  /*9e80*/  UMOV UR14, UR24 ;  /* 0x00000018000e7c82 */ /* 0x000fe20008000000 */
[----:B0-----:R-:W-:Y:S10]  /*9e90*/  BRA.U UP0, `(.L_x_4338) ;  /* 0xffffff6900e07547 */ /* 0x001ff4000b83ffff */
.L_x_4259:
        /* <DEDUP_REMOVED lines=41> */
.L_x_4340:
[----:B------:R-:W-:Y:S05]  /*a130*/  BSYNC.RECONVERGENT B0 ;  /* 0x0000000000007941 */ /* 0x000fea0003800200 */
.L_x_4339:
[----:B------:R-:W-:Y:S01]  /*a140*/  UISETP.NE.U32.AND UP0, UPT, UR10, URZ, UPT ;  /* 0x000000ff0a00728c */ /* 0x000fe2000bf05070 */
[----:B-1----:R-:W-:-:S03]  /*a150*/  ISETP.GE.AND P0, PT, R11, UR22, PT ;  /* 0x000000160b007c0c */ /* 0x002fc6000bf06270 */
[----:B------:R-:W-:-:S09]  /*a160*/  UISETP.NE.AND.EX UP0, UPT, UR11, URZ, UPT, UP0 ;  /* 0x000000ff0b00728c */ /* 0x000fd2000bf05300 */
[----:B------:R-:W-:Y:S05]  /*a170*/  BRA.U !UP0, `(.L_x_4341) ;  /* 0x0000000108907547 */ /* 0x000fea000b800000 */
[----:B------:R-:W-:Y:S06]  /*a180*/  BAR.SYNC.DEFER_BLOCKING 0x0 ;  /* 0x0000000000007b1d */ /* 0x000fec0000010000 */
[----:B------:R-:W-:Y:S01]  /*a190*/  BSSY.RECONVERGENT B0, `(.L_x_4341) ;  /* 0x0000022000007945 */ /* 0x000fe20003800200 */
[----:B------:R-:W1:Y:S01]  /*a1a0*/  SHFL.DOWN P1, R0, R147, 0x1, 0x1f ;  /* 0x08201f0093007f89 */ /* 0x000e620000020000 */
[----:B0-----:R-:W0:Y:S01]  /*a1b0*/  S2R R4, SR_LANEID ;  /* 0x0000000000047919 */ /* 0x001e220000000000 */
[----:B------:R-:W3:Y:S01]  /*a1c0*/  S2R R6, SR_TID.X ;  /* 0x0000000000067919 */ /* 0x000ee20000002100 */
[----:B-1----:R-:W-:-:S05]  /*a1d0*/  @P1 FADD R0, R0, R147 ;  /* 0x0000009300001221 */ /* 0x002fca0000000000 */
[----:B--2---:R-:W1:Y:S01]  /*a1e0*/  SHFL.DOWN P1, R3, R0, 0x2, 0x1f ;  /* 0x08401f0000037f89 */ /* 0x004e620000020000 */
        /* <DEDUP_REMOVED lines=28> */
.L_x_4342:
[----:B------:R-:W-:Y:S05]  /*a3b0*/  BSYNC.RECONVERGENT B0 ;  /* 0x0000000000007941 */ /* 0x000fea0003800200 */
.L_x_4341:
[----:B------:R-:W-:Y:S05]  /*a3c0*/  @P0 EXIT ;  /* 0x000000000000094d */ /* 0x000fea0003800000 */
[----:B------:R-:W3:Y:S01]  /*a3d0*/  S2UR UR6, SR_CTAID.Y ;  /* 0x00000000000679c3 */ /* 0x000ee20000002600 */
[----:B------:R-:W4:Y:S01]  /*a3e0*/  LDCU.64 UR10, c[0x0][0x4e8] ;  /* 0x00009d00ff0a77ac */ /* 0x000f220008000a00 */
[----:B------:R-:W-:Y:S01]  /*a3f0*/  BSSY.RECONVERGENT B0, `(.L_x_4343) ;  /* 0x0000028000007945 */ /* 0x000fe20003800200 */
[----:B------:R-:W3:Y:S05]  /*a400*/  LDCU.64 UR12, c[0x0][0x4a8] ;  /* 0x00009500ff0c77ac */ /* 0x000eea0008000a00 */
[----:B------:R-:W0:Y:S01]  /*a410*/  S2UR UR14, SR_CgaCtaId ;  /* 0x00000000000e79c3 */ /* 0x000e220000008800 */
[----:B------:R-:W0:Y:S01]  /*a420*/  LDCU UR15, c[0x0][0x360] ;  /* 0x00006c00ff0f77ac */ /* 0x000e220008000800 */
[----:B------:R-:W0:Y:S06]  /*a430*/  LDCU.64 UR16, c[0x0][0x530] ;  /* 0x0000a600ff1077ac */ /* 0x000e2c0008000a00 */
[----:B------:R-:W1:Y:S01]  /*a440*/  LDC.64 R16, c[0x0][0x4b0] ;  /* 0x00012c00ff107b82 */ /* 0x000e620000000a00 */
[----:B------:R-:W1:Y:S01]  /*a450*/  LDCU.64 UR18, c[0x0][0x4f0] ;  /* 0x00009e00ff1277ac */ /* 0x000e620008000a00 */
[----:B----4-:R-:W-:Y:S01]  /*a460*/  UIMAD.WIDE.U32 UR4, UR7, UR10, URZ ;  /* 0x0000000a070472a5 */ /* 0x010fe2000f8e00ff */
[----:B------:R-:W4:Y:S01]  /*a470*/  LDCU.64 UR20, c[0x0][0x540] ;  /* 0x0000a800ff1477ac */ /* 0x000f220008000a00 */
[----:B---3--:R-:W-:-:S02]  /*a480*/  UIMAD.WIDE.U32 UR8, UR6, UR12, URZ ;  /* 0x0000000c060872a5 */ /* 0x008fc4000f8e00ff */
[----:B------:R-:W-:Y:S02]  /*a490*/  UIMAD UR10, UR7, UR11, UR5 ;  /* 0x0000000b070a72a4 */ /* 0x000fe4000f8e0205 */
[----:B------:R-:W-:-:S03]  /*a4a0*/  UIMAD UR7, UR6, UR13, UR9 ;  /* 0x0000000d060772a4 */ /* 0x000fc6000f8e0209 */
[----:B------:R-:W-:Y:S02]  /*a4b0*/  UMOV UR6, 0x400 ;  /* 0x0000040000067882 */ /* 0x000fe40000000000 */
[----:B0-----:R-:W-:-:S12]  /*a4c0*/  ULEA UR14, UR14, UR6, 0x18 ;  /* 0x000000060e0e7291 */ /* 0x001fd8000f8ec0ff */
.L_x_4344:
[----:B------:R-:W-:Y:S01]  /*a4d0*/  LEA R0, R11, UR14, 0x2 ;  /* 0x0000000e0b007c11 */ /* 0x000fe2000f8e10ff */
[----:B------:R-:W-:Y:S01]  /*a4e0*/  UMOV UR6, UR8 ;  /* 0x0000000800067c82 */ /* 0x000fe20008000000 */
[----:B-12---:R-:W-:Y:S01]  /*a4f0*/  MOV R3, UR5 ;  /* 0x0000000500037c02 */ /* 0x006fe20008000f00 */
[----:B------:R-:W-:Y:S01]  /*a500*/  IMAD.U32 R7, RZ, RZ, UR10 ;  /* 0x0000000aff077e24 */ /* 0x000fe2000f8e00ff */
[----:B------:R-:W-:Y:S01]  /*a510*/  SHF.R.S32.HI R3, RZ, 0x1f, R11 ;  /* 0x0000001fff037819 */ /* 0x000fe2000001140b */
[----:B0-----:R-:W0:Y:S01]  /*a520*/  LDS R13, [R0+0x2e10] ;  /* 0x002e1000000d7984 */ /* 0x001e220000000800 */
[----:B------:R-:W-:-:S03]  /*a530*/  MOV R2, UR4 ;  /* 0x0000000400027c02 */ /* 0x000fc60008000f00 */
[----:B------:R-:W1:Y:S01]  /*a540*/  LDS R15, [R0+0x3210] ;  /* 0x00321000000f7984 */ /* 0x000e620000000800 */
[C---:B------:R-:W-:Y:S01]  /*a550*/  IMAD R4, R3.reuse, R16, RZ ;  /* 0x0000001003047224 */ /* 0x040fe200078e02ff */
[----:B------:R-:W-:Y:S01]  /*a560*/  MOV R6, R2 ;  /* 0x0000000200067202 */ /* 0x000fe20000000f00 */
        /* <DEDUP_REMOVED lines=11> */
[----:B----4-:R-:W-:-:S04]  /*a620*/  LEA R8, P1, R6, UR20, 0x2 ;  /* 0x0000001406087c11 */ /* 0x010fc8000f8210ff */
[----:B------:R-:W-:Y:S01]  /*a630*/  LEA.HI.X R9, R6, UR21, R3, 0x2, P1 ;  /* 0x0000001506097c11 */ /* 0x000fe200088f1403 */
[----:B0-----:R0:W-:Y:S04]  /*a640*/  REDG.E.ADD.F32.FTZ.RN.STRONG.GPU desc[UR26][R4.64], R13 ;  /* 0x0000000d040079a6 */ /* 0x0011e8000c12f31a */
[----:B-1----:R0:W-:Y:S01]  /*a650*/  REDG.E.ADD.F32.FTZ.RN.STRONG.GPU desc[UR26][R8.64], R15 ;  /* 0x0000000f080079a6 */ /* 0x0021e2000c12f31a */
[----:B------:R-:W-:Y:S05]  /*a660*/  @!P0 BRA `(.L_x_4344) ;  /* 0xfffffffc00988947 */ /* 0x000fea000383ffff */
[----:B------:R-:W-:Y:S05]  /*a670*/  BSYNC.RECONVERGENT B0 ;  /* 0x0000000000007941 */ /* 0x000fea0003800200 */
.L_x_4343:
[----:B------:R-:W-:Y:S05]  /*a680*/  EXIT ;  /* 0x000000000000794d */ /* 0x000fea0003800000 */
.L_x_4297:
[----:B------:R-:W-:Y:S01]  /*a690*/  MOV R223, R15 ;  /* 0x0000000f00df7202 */ /* 0x000fe20000000f00 */
[----:B------:R-:W-:Y:S02]  /*a6a0*/  IMAD.MOV.U32 R225, RZ, RZ, 0x1 ;  /* 0x00000001ffe17424 */ /* 0x000fe400078e00ff */
[----:B------:R-:W-:Y:S01]  /*a6b0*/  HFMA2 R236, -RZ, RZ, 0, 0 ;  /* 0x00000000ffec7431 */ /* 0x000fe200000001ff */
[----:B------:R-:W-:-:S07]  /*a6c0*/  MOV R242, 0xffffffff ;  /* 0xffffffff00f27802 */ /* 0x000fce0000000f00 */
[----:B0-2--5:R-:W-:Y:S05]  /*a6d0*/  WARPSYNC.COLLECTIVE R242, `(.L_x_4345) ;  /* 0x00000000f2087348 */ /* 0x025fea0003c00000 */
[----:B------:R1:W3:Y:S02]  /*a6e0*/  SHFL.UP P6, R5, R223, R225, R236 ;  /* 0x040000e1df057389 */ /* 0x0002e400000c00ec */
[----:B0123-5:R-:W-:Y:S05]  /*a6f0*/  ENDCOLLECTIVE ;  /* 0x000000000000791b */ /* 0x02ffea0003800000 */
.L_x_4345:
[----:B------:R-:W-:Y:S01]  /*a700*/  IMAD.MOV.U32 R223, RZ, RZ, R222 ;  /* 0x000000ffffdf7224 */ /* 0x000fe200078e00de */
[----:B------:R-:W-:-:S07]  /*a710*/  MOV R4, R5 ;  /* 0x0000000500047202 */ /* 0x000fce0000000f00 */
[----:B------:R-:W-:Y:S05]  /*a720*/  WARPSYNC.COLLECTIVE R242, `(.L_x_4346) ;  /* 0x00000000f2087348 */ /* 0x000fea0003c00000 */
[----:B------:R0:W1:Y:S02]  /*a730*/  SHFL.UP P6, R5, R223, R225, R236 ;  /* 0x040000e1df057389 */ /* 0x00006400000c00ec */
[----:B01----:R-:W-:Y:S05]  /*a740*/  ENDCOLLECTIVE ;  /* 0x000000000000791b */ /* 0x003fea0003800000 */
.L_x_4346:
[----:B------:R-:W-:Y:S02]  /*a750*/  HFMA2 R225, -RZ, RZ, 0, 1.1920928955078125e-07 ;  /* 0x00000002ffe17431 */ /* 0x000fe400000001ff */
        /* <DEDUP_REMOVED lines=8> */
.L_x_4347:
[----:B------:R-:W-:Y:S01]  /*a7e0*/  IMAD.MOV.U32 R223, RZ, RZ, R6 ;  /* 0x000000ffffdf7224 */ /* 0x000fe200078e0006 */
[----:B------:R-:W-:-:S07]  /*a7f0*/  MOV R4, R5 ;  /* 0x0000000500047202 */ /* 0x000fce0000000f00 */
[----:B------:R-:W-:Y:S05]  /*a800*/  WARPSYNC.COLLECTIVE R242, `(.L_x_4348) ;  /* 0x00000000f2087348 */ /* 0x000fea0003c00000 */
[----:B------:R0:W1:Y:S02]  /*a810*/  SHFL.UP P6, R5, R223, R225, R236 ;  /* 0x040000e1df057389 */ /* 0x00006400000c00ec */
[----:B01----:R-:W-:Y:S05]  /*a820*/  ENDCOLLECTIVE ;  /* 0x000000000000791b */ /* 0x003fea0003800000 */
.L_x_4348:
        /* <DEDUP_REMOVED lines=8> */
.L_x_4349:
[----:B------:R-:W-:Y:S01]  /*a8b0*/  IMAD.MOV.U32 R223, RZ, RZ, R234 ;  /* 0x000000ffffdf7224 */ /* 0x000fe200078e00ea */
[----:B------:R-:W-:-:S07]  /*a8c0*/  MOV R4, R5 ;  /* 0x0000000500047202 */ /* 0x000fce0000000f00 */
[----:B------:R-:W-:Y:S05]  /*a8d0*/  WARPSYNC.COLLECTIVE R242, `(.L_x_4350) ;  /* 0x00000000f2087348 */ /* 0x000fea0003c00000 */
[----:B------:R0:W1:Y:S02]  /*a8e0*/  SHFL.UP P6, R5, R223, R225, R236 ;  /* 0x040000e1df057389 */ /* 0x00006400000c00ec */
[----:B01----:R-:W-:Y:S05]  /*a8f0*/  ENDCOLLECTIVE ;  /* 0x000000000000791b */ /* 0x003fea0003800000 */
.L_x_4350:
        /* <DEDUP_REMOVED lines=8> */
.L_x_4351:
[----:B------:R-:W-:Y:S01]  /*a980*/  IMAD.MOV.U32 R223, RZ, RZ, R222 ;  /* 0x000000ffffdf7224 */ /* 0x000fe200078e00de */
[----:B------:R-:W-:-:S07]  /*a990*/  MOV R4, R5 ;  /* 0x0000000500047202 */ /* 0x000fce0000000f00 */
[----:B------:R-:W-:Y:S05]  /*a9a0*/  WARPSYNC.COLLECTIVE R242, `(.L_x_4352) ;  /* 0x00000000f2087348 */ /* 0x000fea0003c00000 */
[----:B------:R0:W1:Y:S02]  /*a9b0*/  SHFL.UP P6, R5, R223, R225, R236 ;  /* 0x040000e1df057389 */ /* 0x00006400000c00ec */
[----:B01----:R-:W-:Y:S05]  /*a9c0*/  ENDCOLLECTIVE ;  /* 0x000000000000791b */ /* 0x003fea0003800000 */
.L_x_4352:
        /* <DEDUP_REMOVED lines=8> */
.L_x_4353:
[----:B------:R-:W-:Y:S01]  /*aa50*/  IMAD.MOV.U32 R223, RZ, RZ, R4 ;  /* 0x000000ffffdf7224 */ /* 0x000fe200078e0004 */
[----:B------:R-:W-:-:S07]  /*aa60*/  MOV R6, R5 ;  /* 0x0000000500067202 */ /* 0x000fce0000000f00 */
[----:B------:R-:W-:Y:S05]  /*aa70*/  WARPSYNC.COLLECTIVE R242, `(.L_x_4354) ;  /* 0x00000000f2087348 */ /* 0x000fea0003c00000 */
[----:B------:R0:W1:Y:S02]  /*aa80*/  SHFL.UP P6, R5, R223, R225, R236 ;  /* 0x040000e1df057389 */ /* 0x00006400000c00ec */
[----:B01----:R-:W-:Y:S05]  /*aa90*/  ENDCOLLECTIVE ;  /* 0x000000000000791b */ /* 0x003fea0003800000 */
.L_x_4354:
[----:B------:R-:W-:Y:S05]  /*aaa0*/  BRA `(.L_x_4355) ;  /* 0xffffffb4000c7947 */ /* 0x000fea000383ffff */
.L_x_4298:
[----:B------:R-:W-:Y:S01]  /*aab0*/  HFMA2 R7, -RZ, RZ, 0, 1.847743988037109375e-06 ;  /* 0x0000001fff077431 */ /* 0x000fe200000001ff */
[----:B------:R-:W-:Y:S01]  /*aac0*/  BSSY B0, `(.L_x_4356) ;  /* 0x0000007000007945 */ /* 0x000fe20003800000 */
[----:B------:R-:W-:Y:S01]  /*aad0*/  MOV R233, R15 ;  /* 0x0000000f00e97202 */ /* 0x000fe20000000f00 */
[----:B------:R-:W-:Y:S01]  /*aae0*/  IMAD.MOV.U32 R242, RZ, RZ, -0x1 ;  /* 0xfffffffffff27424 */ /* 0x000fe200078e00ff */
[----:B------:R-:W-:-:S07]  /*aaf0*/  MOV R6, 0x1f ;  /* 0x0000001f00067802 */ /* 0x000fce0000000f00 */
[----:B0-2--5:R-:W-:Y:S05]  /*ab00*/  WARPSYNC.COLLECTIVE R242, `(.L_x_4357) ;  /* 0x00000000f2087348 */ /* 0x025fea0003c00000 */
[----:B------:R1:W3:Y:S02]  /*ab10*/  SHFL.IDX P3, R5, R233, R7, R6 ;  /* 0x00000007e9057389 */ /* 0x0002e40000060006 */
[----:B0123-5:R-:W-:Y:S05]  /*ab20*/  ENDCOLLECTIVE ;  /* 0x000000000000791b */ /* 0x02ffea0003800000 */
.L_x_4357:
[----:B------:R-:W-:Y:S05]  /*ab30*/  BSYNC B0 ;  /* 0x0000000000007941 */ /* 0x000fea0003800000 */
.L_x_4356:
[----:B------:R-:W-:Y:S05]  /*ab40*/  BRA `(.L_x_4358) ;  /* 0xffffffb000fc7947 */ /* 0x000fea000383ffff */
.L_x_4299:
        /* <DEDUP_REMOVED lines=8> */
.L_x_4360:
[----:B------:R-:W-:Y:S05]  /*abd0*/  BSYNC B0 ;  /* 0x0000000000007941 */ /* 0x000fea0003800000 */
.L_x_4359:
[----:B------:R-:W-:Y:S05]  /*abe0*/  BRA `(.L_x_4361) ;  /* 0xffffffb000dc7947 */ /* 0x000fea000383ffff */
.L_x_4300:
[----:B------:R-:W-:Y:S01]  /*abf0*/  HFMA2 R225, -RZ, RZ, 0, 5.9604644775390625e-08 ;  /* 0x00000001ffe17431 */ /* 0x000fe200000001ff */
[----:B------:R-:W-:Y:S01]  /*ac00*/  BSSY B0, `(.L_x_4362) ;  /* 0x0000007000007945 */ /* 0x000fe20003800000 */
[----:B------:R-:W-:Y:S01]  /*ac10*/  MOV R223, R15 ;  /* 0x0000000f00df7202 */ /* 0x000fe20000000f00 */
[----:B------:R-:W-:Y:S01]  /*ac20*/  IMAD.MOV.U32 R242, RZ, RZ, -0x1 ;  /* 0xfffffffffff27424 */ /* 0x000fe200078e00ff */
[----:B------:R-:W-:-:S07]  /*ac30*/  MOV R236, RZ ;  /* 0x000000ff00ec7202 */ /* 0x000fce0000000f00 */
[----:B0-2--5:R-:W-:Y:S05]  /*ac40*/  WARPSYNC.COLLECTIVE R242, `(.L_x_4363) ;  /* 0x00000000f2087348 */ /* 0x025fea0003c00000 */
[----:B------:R1:W3:Y:S02]  /*ac50*/  SHFL.UP P6, R5, R223, R225, R236 ;  /* 0x040000e1df057389 */ /* 0x0002e400000c00ec */
[----:B0123-5:R-:W-:Y:S05]  /*ac60*/  ENDCOLLECTIVE ;  /* 0x000000000000791b */ /* 0x02ffea0003800000 */
.L_x_4363:
[----:B------:R-:W-:Y:S05]  /*ac70*/  BSYNC B0 ;  /* 0x0000000000007941 */ /* 0x000fea0003800000 */
.L_x_4362:
        /* <DEDUP_REMOVED lines=11> */
.L_x_4364:
[----:B------:R-:W-:-:S07]  /*ad30*/  MOV R222, R5 ;  /* 0x0000000500de7202 */ /* 0x000fce0000000f00 */
[----:B------:R-:W-:Y:S05]  /*ad40*/  WARPSYNC.COLLECTIVE R242, `(.L_x_4365) ;  /* 0x00000000f2087348 */ /* 0x000fea0003c00000 */
[----:B------:R0:W1:Y:S02]  /*ad50*/  SHFL.IDX P3, R5, R233, R7, R6 ;  /* 0x00000007e9057389 */ /* 0x0000640000060006 */
[----:B01----:R-:W-:Y:S05]  /*ad60*/  ENDCOLLECTIVE ;  /* 0x000000000000791b */ /* 0x003fea0003800000 */
.L_x_4365:
[----:B------:R-:W-:Y:S02]  /*ad70*/  MOV R233, R3 ;  /* 0x0000000300e97202 */ /* 0x000fe40000000f00 */
[----:B------:R-:W-:-:S07]  /*ad80*/  MOV R4, R5 ;  /* 0x0000000500047202 */ /* 0x000fce0000000f00 */
[----:B------:R-:W-:Y:S05]  /*ad90*/  WARPSYNC.COLLECTIVE R242, `(.L_x_4366) ;  /* 0x00000000f2087348 */ /* 0x000fea0003c00000 */
[----:B------:R0:W1:Y:S02]  /*ada0*/  SHFL.IDX P3, R5, R233, R7, R6 ;  /* 0x00000007e9057389 */ /* 0x0000640000060006 */
[----:B01----:R-:W-:Y:S05]  /*adb0*/  ENDCOLLECTIVE ;  /* 0x000000000000791b */ /* 0x003fea0003800000 */
.L_x_4366:
[----:B------:R-:W-:Y:S05]  /*adc0*/  BRA `(.L_x_4367) ;  /* 0xffffffb0007c7947 */ /* 0x000fea000383ffff */
.L_x_4302:
[----:B------:R-:W-:Y:S02]  /*add0*/  IMAD.MOV.U32 R239, RZ, RZ, R3 ;  /* 0x000000ffffef7224 */ /* 0x000fe400078e0003 */
[----:B------:R-:W-:Y:S01]  /*ade0*/  HFMA2 R241, -RZ, RZ, 0, 5.9604644775390625e-08 ;  /* 0x00000001fff17431 */ /* 0x000fe200000001ff */
[----:B------:R-:W-:Y:S02]  /*adf0*/  MOV R244, 0x1f ;  /* 0x0000001f00f47802 */ /* 0x000fe40000000f00 */
[----:B------:R-:W-:Y:S02]  /*ae00*/  MOV R242, 0xffffffff ;  /* 0xffffffff00f27802 */ /* 0x000fe40000000f00 */
[----:B------:R-:W-:-:S07]  /*ae10*/  MOV R4, R5 ;  /* 0x0000000500047202 */ /* 0x000fce0000000f00 */
[----:B------:R-:W-:Y:S05]  /*ae20*/  WARPSYNC.COLLECTIVE R242, `(.L_x_4368) ;  /* 0x00000000f2087348 */ /* 0x000fea0003c00000 */
[----:B------:R0:W1:Y:S02]  /*ae30*/  SHFL.DOWN P3, R238, R239, R241, R244 ;  /* 0x080000f1efee7389 */ /* 0x00006400000600f4 */
[----:B01----:R-:W-:Y:S05]  /*ae40*/  ENDCOLLECTIVE ;  /* 0x000000000000791b */ /* 0x003fea0003800000 */
.L_x_4368:
[----:B------:R-:W-:Y:S01]  /*ae50*/  MOV R239, R5 ;  /* 0x0000000500ef7202 */ /* 0x000fe20000000f00 */
[----:B------:R-:W-:-:S07]  /*ae60*/  IMAD.MOV.U32 R6, RZ, RZ, R238 ;  /* 0x000000ffff067224 */ /* 0x000fce00078e00ee */
[----:B------:R-:W-:Y:S05]  /*ae70*/  WARPSYNC.COLLECTIVE R242, `(.L_x_4369) ;  /* 0x00000000f2087348 */ /* 0x000fea0003c00000 */
[----:B------:R0:W1:Y:S02]  /*ae80*/  SHFL.DOWN P3, R238, R239, R241, R244 ;  /* 0x080000f1efee7389 */ /* 0x00006400000600f4 */
[----:B01----:R-:W-:Y:S05]  /*ae90*/  ENDCOLLECTIVE ;  /* 0x000000000000791b */ /* 0x003fea0003800000 */
.L_x_4369:
        /* <DEDUP_REMOVED lines=11> */
.L_x_4370:
[----:B------:R-:W-:Y:S01]  /*af50*/  MOV R239, R4 ;  /* 0x0000000400ef7202 */ /* 0x000fe20000000f00 */
[----:B------:R-:W-:-:S07]  /*af60*/  IMAD.MOV.U32 R6, RZ, RZ, R238 ;  /* 0x000000ffff067224 */ /* 0x000fce00078e00ee */
[----:B------:R-:W-:Y:S05]  /*af70*/  WARPSYNC.COLLECTIVE R242, `(.L_x_4371) ;  /* 0x00000000f2087348 */ /* 0x000fea0003c00000 */
[----:B------:R0:W1:Y:S02]  /*af80*/  SHFL.DOWN P3, R238, R239, R241, R244 ;  /* 0x080000f1efee7389 */ /* 0x00006400000600f4 */
[----:B01----:R-:W-:Y:S05]  /*af90*/  ENDCOLLECTIVE ;  /* 0x000000000000791b */ /* 0x003fea0003800000 */
.L_x_4371:
[----:B------:R-:W-:Y:S01]  /*afa0*/  @!P0 FMUL.FTZ R6, R3, R6 ;  /* 0x0000000603068220 */ /* 0x000fe20000410000 */
[----:B------:R-:W-:Y:S01]  /*afb0*/  HFMA2 R241, -RZ, RZ, 0, 2.384185791015625e-07 ;  /* 0x00000004fff17431 */ /* 0x000fe200000001ff */
[----:B------:R-:W-:-:S05]  /*afc0*/  MOV R7, R238 ;  /* 0x000000ee00077202 */ /* 0x000fca0000000f00 */
[----:B------:R-:W-:Y:S01]  /*afd0*/  @!P0 FFMA.FTZ R7, R3, R7, R4 ;  /* 0x0000000703078223 */ /* 0x000fe20000010004 */
[----:B------:R-:W-:-:S04]  /*afe0*/  @!P0 IMAD.MOV.U32 R3, RZ, RZ, R6 ;  /* 0x000000ffff038224 */ /* 0x000fc800078e0006 */
[----:B------:R-:W-:Y:S01]  /*aff0*/  @!P0 MOV R4, R7 ;  /* 0x0000000700048202 */ /* 0x000fe20000000f00 */
[----:B------:R-:W-:Y:S01]  /*b000*/  HFMA2 R7, -RZ, RZ, 0, 0 ;  /* 0x00000000ff077431 */ /* 0x000fe200000001ff */
[----:B------:R-:W-:Y:S02]  /*b010*/  MOV R239, R3 ;  /* 0x0000000300ef7202 */ /* 0x000fe40000000f00 */
[----:B------:R-:W-:-:S13]  /*b020*/  ISETP.GT.U32.AND P0, PT, R188, 0x1b, PT ;  /* 0x0000001bbc00780c */ /* 0x000fda0003f04070 */
[----:B------:R-:W-:Y:S05]  /*b030*/  WARPSYNC.COLLECTIVE R242, `(.L_x_4372) ;  /* 0x00000000f2087348 */ /* 0x000fea0003c00000 */
[----:B------:R0:W1:Y:S02]  /*b040*/  SHFL.DOWN P3, R238, R239, R241, R244 ;  /* 0x080000f1efee7389 */ /* 0x00006400000600f4 */
[----:B01----:R-:W-:Y:S05]  /*b050*/  ENDCOLLECTIVE ;  /* 0x000000000000791b */ /* 0x003fea0003800000 */
.L_x_4372:
[----:B------:R-:W-:Y:S01]  /*b060*/  IMAD.MOV.U32 R239, RZ, RZ, R4 ;  /* 0x000000ffffef7224 */ /* 0x000fe200078e0004 */
[----:B------:R-:W-:-:S07]  /*b070*/  MOV R6, R238 ;  /* 0x000000ee00067202 */ /* 0x000fce0000000f00 */
[----:B------:R-:W-:Y:S05]  /*b080*/  WARPSYNC.COLLECTIVE R242, `(.L_x_4373) ;  /* 0x00000000f2087348 */ /* 0x000fea0003c00000 */
[----:B------:R0:W1:Y:S02]  /*b090*/  SHFL.DOWN P3, R238, R239, R241, R244 ;  /* 0x080000f1efee7389 */ /* 0x00006400000600f4 */
[----:B01----:R-:W-:Y:S05]  /*b0a0*/  ENDCOLLECTIVE ;  /* 0x000000000000791b */ /* 0x003fea0003800000 */
.L_x_4373:
        /* <DEDUP_REMOVED lines=11> */
.L_x_4374:
[----:B------:R-:W-:Y:S02]  /*b160*/  MOV R239, R4 ;  /* 0x0000000400ef7202 */ /* 0x000fe40000000f00 */
[----:B------:R-:W-:-:S07]  /*b170*/  MOV R6, R238 ;  /* 0x000000ee00067202 */ /* 0x000fce0000000f00 */
[----:B------:R-:W-:Y:S05]  /*b180*/  WARPSYNC.COLLECTIVE R242, `(.L_x_4375) ;  /* 0x00000000f2087348 */ /* 0x000fea0003c00000 */
[----:B------:R0:W1:Y:S02]  /*b190*/  SHFL.DOWN P3, R238, R239, R241, R244 ;  /* 0x080000f1efee7389 */ /* 0x00006400000600f4 */
[----:B01----:R-:W-:Y:S05]  /*b1a0*/  ENDCOLLECTIVE ;  /* 0x000000000000791b */ /* 0x003fea0003800000 */
.L_x_4375:
        /* <DEDUP_REMOVED lines=11> */
.L_x_4376:
[----:B------:R-:W-:Y:S02]  /*b260*/  MOV R239, R4 ;  /* 0x0000000400ef7202 */ /* 0x000fe40000000f00 */
[----:B------:R-:W-:-:S07]  /*b270*/  MOV R6, R238 ;  /* 0x000000ee00067202 */ /* 0x000fce0000000f00 */
[----:B------:R-:W-:Y:S05]  /*b280*/  WARPSYNC.COLLECTIVE R242, `(.L_x_4377) ;  /* 0x00000000f2087348 */ /* 0x000fea0003c00000 */
[----:B------:R0:W1:Y:S02]  /*b290*/  SHFL.DOWN P3, R238, R239, R241, R244 ;  /* 0x080000f1efee7389 */ /* 0x00006400000600f4 */
[----:B01----:R-:W-:Y:S05]  /*b2a0*/  ENDCOLLECTIVE ;  /* 0x000000000000791b */ /* 0x003fea0003800000 */
.L_x_4377:
[----:B------:R-:W-:Y:S01]  /*b2b0*/  @!P0 FMUL.FTZ R6, R3, R6 ;  /* 0x0000000603068220 */ /* 0x000fe20000410000 */
[----:B------:R-:W-:Y:S01]  /*b2c0*/  HFMA2 R241, -RZ, RZ, 0, 5.9604644775390625e-08 ;  /* 0x00000001fff17431 */ /* 0x000fe200000001ff */
[----:B------:R-:W-:-:S05]  /*b2d0*/  MOV R5, R238 ;  /* 0x000000ee00057202 */ /* 0x000fca0000000f00 */
[----:B------:R-:W-:Y:S01]  /*b2e0*/  @!P0 FFMA.FTZ R5, R3, R5, R4 ;  /* 0x0000000503058223 */ /* 0x000fe20000010004 */
[----:B------:R-:W-:Y:S02]  /*b2f0*/  @!P0 MOV R3, R6 ;  /* 0x0000000600038202 */ /* 0x000fe40000000f00 */
[----:B------:R-:W-:Y:S01]  /*b300*/  MOV R6, 0x1f ;  /* 0x0000001f00067802 */ /* 0x000fe20000000f00 */
[----:B------:R-:W-:Y:S01]  /*b310*/  @!P0 IMAD.MOV.U32 R4, RZ, RZ, R5 ;  /* 0x000000ffff048224 */ /* 0x000fe200078e0005 */
[-C--:B------:R-:W-:Y:S02]  /*b320*/  MOV R233, R3.reuse ;  /* 0x0000000300e97202 */ /* 0x080fe40000000f00 */
[----:B------:R-:W-:Y:S02]  /*b330*/  MOV R239, R3 ;  /* 0x0000000300ef7202 */ /* 0x000fe40000000f00 */
[----:B------:R-:W-:-:S13]  /*b340*/  ISETP.NE.AND P0, PT, R148, 0x1f, PT ;  /* 0x0000001f9400780c */ /* 0x000fda0003f05270 */
[----:B------:R-:W-:Y:S05]  /*b350*/  WARPSYNC.COLLECTIVE R242, `(.L_x_4378) ;  /* 0x00000000f2087348 */ /* 0x000fea0003c00000 */
[----:B------:R0:W1:Y:S02]  /*b360*/  SHFL.IDX P3, R5, R233, R7, R6 ;  /* 0x00000007e9057389 */ /* 0x0000640000060006 */
[----:B01----:R-:W-:Y:S05]  /*b370*/  ENDCOLLECTIVE ;  /* 0x000000000000791b */ /* 0x003fea0003800000 */
.L_x_4378:
[----:B------:R-:W-:Y:S01]  /*b380*/  MOV R233, R4 ;  /* 0x0000000400e97202 */ /* 0x000fe20000000f00 */
[----:B------:R-:W-:-:S07]  /*b390*/  IMAD.MOV.U32 R232, RZ, RZ, R5 ;  /* 0x000000ffffe87224 */ /* 0x000fce00078e0005 */
[----:B------:R-:W-:Y:S05]  /*b3a0*/  WARPSYNC.COLLECTIVE R242, `(.L_x_4379) ;  /* 0x00000000f2087348 */ /* 0x000fea0003c00000 */
[----:B------:R0:W1:Y:S02]  /*b3b0*/  SHFL.IDX P3, R5, R233, R7, R6 ;  /* 0x00000007e9057389 */ /* 0x0000640000060006 */
[----:B01----:R-:W-:Y:S05]  /*b3c0*/  ENDCOLLECTIVE ;  /* 0x000000000000791b */ /* 0x003fea0003800000 */
.L_x_4379:
[----:B------:R-:W-:Y:S05]  /*b3d0*/  WARPSYNC.COLLECTIVE R242, `(.L_x_4380) ;  /* 0x00000000f2087348 */ /* 0x000fea0003c00000 */
[----:B------:R0:W1:Y:S02]  /*b3e0*/  SHFL.DOWN P3, R238, R239, R241, R244 ;  /* 0x080000f1efee7389 */ /* 0x00006400000600f4 */
[----:B01----:R-:W-:Y:S05]  /*b3f0*/  ENDCOLLECTIVE ;  /* 0x000000000000791b */ /* 0x003fea0003800000 */
.L_x_4380:
        /* <DEDUP_REMOVED lines=8> */
.L_x_4381:
[----:B------:R-:W-:Y:S05]  /*b480*/  WARPSYNC.COLLECTIVE R242, `(.L_x_4382) ;  /* 0x00000000f2087348 */ /* 0x000fea0003c00000 */
[----:B------:R0:W1:Y:S02]  /*b490*/  SHFL.IDX P3, R5, R233, R7, R6 ;  /* 0x00000007e9057389 */ /* 0x0000640000060006 */
[----:B01----:R-:W-:Y:S05]  /*b4a0*/  ENDCOLLECTIVE ;  /* 0x000000000000791b */ /* 0x003fea0003800000 */
.L_x_4382:
[----:B------:R-:W-:Y:S02]  /*b4b0*/  MOV R233, R15 ;  /* 0x0000000f00e97202 */ /* 0x000fe40000000f00 */
[----:B------:R-:W-:-:S07]  /*b4c0*/  MOV R237, R5 ;  /* 0x0000000500ed7202 */ /* 0x000fce0000000f00 */
[----:B------:R-:W-:Y:S05]  /*b4d0*/  WARPSYNC.COLLECTIVE R242, `(.L_x_4383) ;  /* 0x00000000f2087348 */ /* 0x000fea0003c00000 */
[----:B------:R0:W1:Y:S02]  /*b4e0*/  SHFL.IDX P3, R5, R233, R7, R6 ;  /* 0x00000007e9057389 */ /* 0x0000640000060006 */
[----:B01----:R-:W-:Y:S05]  /*b4f0*/  ENDCOLLECTIVE ;  /* 0x000000000000791b */ /* 0x003fea0003800000 */
.L_x_4383:
[----:B------:R-:W-:Y:S01]  /*b500*/  MOV R239, R5 ;  /* 0x0000000500ef7202 */ /* 0x000fe20000000f00 */
[----:B------:R-:W-:Y:S06]  /*b510*/  BRA `(.L_x_4384) ;  /* 0xffffffb0008c7947 */ /* 0x000fec000383ffff */
.L_x_4385:
        /* <DEDUP_REMOVED lines=14> */
.L_x_10450:


//--------------------- .text._Z25selective_scan_bwd_kernelI32Selective_Scan_bwd_kernel_traitsILi64ELi16ELb0ELb1ELb0ELb1ELb1EN3c108BFloat16EfEEv12SSMParamsBwd --------------------------
	.section	.text._Z25selective_scan_bwd_kernelI32Selective_Scan_bwd_kernel_traitsILi64ELi16ELb0ELb1ELb0ELb1ELb1EN3c108BFloat16EfEEv12SSMParamsBwd,"ax",@progbits
	.align	128
        .global         _Z25selective_scan_bwd_kernelI32Selective_Scan_bwd_kernel_traitsILi64ELi16ELb0ELb1ELb0ELb1ELb1EN3c108BFloat16EfEEv12SSMParamsBwd
        .type           _Z25selective_scan_bwd_kernelI32Selective_Scan_bwd_kernel_traitsILi64ELi16ELb0ELb1ELb0ELb1ELb1EN3c108BFloat16EfEEv12SSMParamsBwd,@function
        .size           _Z25selective_scan_bwd_kernelI32Selective_Scan_bwd_kernel_traitsILi64ELi16ELb0ELb1ELb0ELb1ELb1EN3c108BFloat16EfEEv12SSMParamsBwd,(.L_x_10451 - _Z25selective_scan_bwd_kernelI32Selective_Scan_bwd_kernel_traitsILi64ELi16ELb0ELb1ELb0ELb1ELb1EN3c108BFloat16EfEEv12SSMParamsBwd)
        .other          _Z25selective_scan_bwd_kernelI32Selective_Scan_bwd_kernel_traitsILi64ELi16ELb0ELb1ELb0ELb1ELb1EN3c108BFloat16EfEEv12SSMParamsBwd,@"STO_CUDA_ENTRY STV_DEFAULT"
_Z25selective_scan_bwd_kernelI32Selective_Scan_bwd_kernel_traitsILi64ELi16ELb0ELb1ELb0ELb1ELb1EN3c108BFloat16EfEEv12SSMParamsBwd:
.text._Z25selective_scan_bwd_kernelI32Selective_Scan_bwd_kernel_traitsILi64ELi16ELb0ELb1ELb0ELb1ELb1EN3c108BFloat16EfEEv12SSMParamsBwd:
        /* <DEDUP_REMOVED lines=22> */
[----:B------:R-:W-:Y:S01]  /*0160*/  MOV R4, UR6 ;  /* 0x0000000600047c02 */ /* 0x000fe20008000f00 */
[----:B------:R-:W1:Y:S01]  /*0170*/  I2F.RP R0, R9 ;  /* 0x0000000900007306 */ /* 0x000e620000209400 */
[----:B------:R-:W-:Y:S01]  /*0180*/  PLOP3.LUT P0, PT, PT, PT, UP0, 0x80, 0x8 ;  /* 0x000000000008781c */ /* 0x000fe20003f0f008 */
[----:B------:R-:W4:Y:S01]  /*0190*/  LDCU.64 UR24, c[0x0][0x4a0] ;  /* 0x00009400ff1877ac */ /* 0x000f220008000a00 */
[----:B------:R-:W-:-:S03]  /*01a0*/  MOV R5, UR7 ;  /* 0x0000000700057c02 */ /* 0x000fc60008000f00 */
[----:B------:R-:W-:Y:S02]  /*01b0*/  @UP0 ULEA UR4, UP2, UR12, UR4, 0x2 ;  /* 0x000000040c040291 */ /* 0x000fe4000f8410ff */
[----:B--2---:R-:W5:Y:S01]  /*01c0*/  @P1 LDG.E R145, desc[UR32][R4.64] ;  /* 0x0000002004911981 */ /* 0x004f62000c1e1900 */
[----:B------:R-:W2:Y:S03]  /*01d0*/  LDCU.64 UR36, c[0x0][0x480] ;  /* 0x00009000ff2477ac */ /* 0x000ea60008000a00 */
[----:B------:R-:W-:Y:S01]  /*01e0*/  MOV R2, UR4 ;  /* 0x0000000400027c02 */ /* 0x000fe20008000f00 */
[----:B------:R-:W-:Y:S01]  /*01f0*/  @UP0 ULEA.HI.X UR5, UR12, UR5, URZ, 0x2, UP2 ;  /* 0x000000050c050291 */ /* 0x000fe200090f14ff */
[----:B-1----:R-:W1:Y:S01]  /*0200*/  MUFU.RCP R0, R0 ;  /* 0x0000000000007308 */ /* 0x002e620000001000 */
[----:B------:R-:W2:Y:S04]  /*0210*/  LDCU.64 UR26, c[0x0][0x3b0] ;  /* 0x00007600ff1a77ac */ /* 0x000ea80008000a00 */
[----:B------:R-:W-:-:S05]  /*0220*/  IMAD.U32 R3, RZ, RZ, UR5 ;  /* 0x00000005ff037e24 */ /* 0x000fca000f8e00ff */
[----:B------:R0:W5:Y:S01]  /*0230*/  @P0 LDG.E R147, desc[UR32][R2.64] ;  /* 0x0000002002930981 */ /* 0x000162000c1e1900 */
[----:B-1----:R-:W-:-:S04]  /*0240*/  IADD3 R6, PT, PT, R0, 0xffffffe, RZ ;  /* 0x0ffffffe00067810 */ /* 0x002fc80007ffe0ff */
[----:B------:R1:W3:Y:S02]  /*0250*/  F2I.FTZ.U32.TRUNC.NTZ R7, R6 ;  /* 0x0000000600077305 */ /* 0x0002e4000021f000 */
[----:B-1----:R-:W-:-:S04]  /*0260*/  MOV R6, RZ ;  /* 0x000000ff00067202 */ /* 0x002fc80000000f00 */
[----:B------:R-:W-:Y:S02]  /*0270*/  R2UR UR4, R6 ;  /* 0x00000000060472ca */ /* 0x000fe400000e0000 */
[----:B---3--:R-:W-:Y:S01]  /*0280*/  R2UR UR5, R7 ;  /* 0x00000000070572ca */ /* 0x008fe200000e0000 */
[----:B0-----:R-:W-:-:S04]  /*0290*/  IMAD.MOV R2, RZ, RZ, -R7 ;  /* 0x000000ffff027224 */ /* 0x001fc800078e0a07 */
[----:B------:R-:W-:Y:S01]  /*02a0*/  IMAD R3, R2, R9, RZ ;  /* 0x0000000902037224 */ /* 0x000fe200078e02ff */
[----:B------:R-:W-:-:S07]  /*02b0*/  IABS R0, UR12 ;  /* 0x0000000c00007c13 */ /* 0x000fce0008000000 */
[----:B------:R-:W-:Y:S01]  /*02c0*/  IMAD.HI.U32 R3, R7, R3, UR4 ;  /* 0x0000000407037e27 */ /* 0x000fe2000f8e0003 */
[----:B------:R-:W-:-:S04]  /*02d0*/  R2UR UR6, R0 ;  /* 0x00000000000672ca */ /* 0x000fc800000e0000 */
[----:B------:R-:W-:-:S13]  /*02e0*/  R2UR UR4, R3 ;  /* 0x00000000030472ca */ /* 0x000fda00000e0000 */
[----:B------:R-:W-:-:S07]  /*02f0*/  UIMAD.WIDE.U32 UR4, UR4, UR6, URZ ;  /* 0x00000006040472a5 */ /* 0x000fce000f8e00ff */
[----:B------:R-:W-:Y:S02]  /*0300*/  UMOV UR13, UR5 ;  /* 0x00000005000d7c82 */ /* 0x000fe40008000000 */
[----:B------:R-:W-:-:S05]  /*0310*/  IADD3 R0, PT, PT, RZ, -UR13, RZ ;  /* 0x8000000dff007c10 */ /* 0x000fca000fffe0ff */
[C---:B------:R-:W-:Y:S01]  /*0320*/  IMAD R0, R9.reuse, R0, UR6 ;  /* 0x0000000609007e24 */ /* 0x040fe2000f8e0200 */
[----:B------:R-:W-:Y:S02]  /*0330*/  UIMAD.WIDE.U32 UR14, UR34, UR16, URZ ;  /* 0x00000010220e72a5 */ /* 0x000fe4000f8e00ff */
[----:B------:R-:W-:Y:S02]  /*0340*/  UIMAD.WIDE.U32 UR20, UR34, UR8, URZ ;  /* 0x00000008221472a5 */ /* 0x000fe4000f8e00ff */
[----:B------:R-:W-:Y:S01]  /*0350*/  ISETP.GT.U32.AND P0, PT, R9, R0, PT ;  /* 0x000000000900720c */ /* 0x000fe20003f04070 */
[----:B------:R-:W0:Y:S01]  /*0360*/  LDCU.128 UR4, c[0x0][0x460] ;  /* 0x00008c00ff0477ac */ /* 0x000e220008000c00 */
[----:B------:R-:W-:Y:S02]  /*0370*/  UIMAD UR15, UR34, UR17, UR15 ;  /* 0x00000011220f72a4 */ /* 0x000fe4000f8e020f */
[----:B------:R-:W-:Y:S02]  /*0380*/  UIMAD UR21, UR34, UR9, UR21 ;  /* 0x00000009221572a4 */ /* 0x000fe4000f8e0215 */
[----:B------:R-:W-:-:S04]  /*0390*/  UIMAD.WIDE.U32 UR8, UR12, UR18, UR14 ;  /* 0x000000120c0872a5 */ /* 0x000fc8000f8e000e */
[----:B------:R-:W-:-:S03]  /*03a0*/  UIMAD UR19, UR12, UR19, UR9 ;  /* 0x000000130c1372a4 */ /* 0x000fc6000f8e0209 */
[----:B------:R-:W-:Y:S01]  /*03b0*/  VOTEU.ANY UP1, P0 ;  /* 0x0000000000ff7886 */ /* 0x000fe20000020100 */
[----:B------:R-:W-:Y:S01]  /*03c0*/  ULEA UR9, UR29, 0xfffffc00, 0xa ;  /* 0xfffffc001d097891 */ /* 0x000fe2000f8e50ff */
[----:B------:R-:W-:Y:S01]  /*03d0*/  PLOP3.LUT P0, PT, PT, PT, UP1, 0x80, 0x8 ;  /* 0x000000000008781c */ /* 0x000fe20003f0f018 */
[----:B------:R-:W-:Y:S02]  /*03e0*/  UIMAD.WIDE.U32 UR14, UR12, UR10, UR20 ;  /* 0x0000000a0c0e72a5 */ /* 0x000fe4000f8e0014 */
[----:B------:R-:W-:Y:S02]  /*03f0*/  UIADD3 UR8, UP0, UPT, UR9, UR8, URZ ;  /* 0x0000000809087290 */ /* 0x000fe4000ff1e0ff */
[----:B------:R-:W-:Y:S02]  /*0400*/  USHF.R.S32.HI UR10, URZ, 0x1f, UR9 ;  /* 0x0000001fff0a7899 */ /* 0x000fe40008011409 */
[----:B----4-:R-:W-:Y:S02]  /*0410*/  UIMAD.WIDE.U32 UR16, UR34, UR22, URZ ;  /* 0x00000016221072a5 */ /* 0x010fe4000f8e00ff */
[----:B------:R-:W-:-:S02]  /*0420*/  UIMAD UR11, UR12, UR11, UR15 ;  /* 0x0000000b0c0b72a4 */ /* 0x000fc4000f8e020f */
[----:B------:R-:W-:Y:S02]  /*0430*/  UIADD3 UR14, UP3, UPT, UR9, UR14, URZ ;  /* 0x0000000e090e7290 */ /* 0x000fe4000ff7e0ff */
[----:B0-----:R-:W-:Y:S02]  /*0440*/  ULEA UR20, UP2, UR8, UR4, 0x1 ;  /* 0x0000000408147291 */ /* 0x001fe4000f8408ff */
[----:B------:R-:W-:Y:S02]  /*0450*/  UIADD3.X UR22, UPT, UPT, UR10, UR19, URZ, UP0, !UPT ;  /* 0x000000130a167290 */ /* 0x000fe400087fe4ff */
[----:B------:R-:W-:Y:S02]  /*0460*/  UIMAD UR17, UR34, UR23, UR17 ;  /* 0x00000017221172a4 */ /* 0x000fe4000f8e0211 */
[----:B------:R-:W-:Y:S02]  /*0470*/  ULEA UR23, UP4, UR14, UR6, 0x1 ;  /* 0x000000060e177291 */ /* 0x000fe4000f8808ff */
[----:B------:R-:W-:Y:S01]  /*0480*/  UIADD3.X UR28, UPT, UPT, UR10, UR11, URZ, UP3, !UPT ;  /* 0x0000000b0a1c7290 */ /* 0x000fe20009ffe4ff */
[----:B------:R-:W-:Y:S01]  /*0490*/  @!P0 IADD3 R0, PT, PT, R0, -R9, RZ ;  /* 0x8000000900008210 */ /* 0x000fe20007ffe0ff */
[----:B------:R-:W-:-:S02]  /*04a0*/  ULEA.HI.X UR22, UR8, UR5, UR22, 0x1, UP2 ;  /* 0x0000000508167291 */ /* 0x000fc400090f0c16 */
[----:B------:R-:W-:Y:S02]  /*04b0*/  UIMAD.WIDE.U32 UR4, UR12, UR24, UR16 ;  /* 0x000000180c0472a5 */ /* 0x000fe4000f8e0010 */
[----:B--2---:R-:W-:Y:S02]  /*04c0*/  UISETP.NE.U32.AND UP0, UPT, UR36, URZ, UPT ;  /* 0x000000ff2400728c */ /* 0x004fe4000bf05070 */
[----:B------:R-:W-:Y:S01]  /*04d0*/  ULEA.HI.X UR28, UR14, UR7, UR28, 0x1, UP4 ;  /* 0x000000070e1c7291 */ /* 0x000fe2000a0f0c1c */
[----:B------:R-:W-:Y:S01]  /*04e0*/  ISETP.GE.U32.AND P0, PT, R0, R9, PT ;  /* 0x000000090000720c */ /* 0x000fe20003f06070 */
[----:B------:R-:W-:Y:S02]  /*04f0*/  UIMAD.WIDE.U32 UR6, UR34, UR26, URZ ;  /* 0x0000001a220672a5 */ /* 0x000fe4000f8e00ff */
[----:B------:R-:W-:Y:S02]  /*0500*/  UIMAD UR26, UR12, UR25, UR5 ;  /* 0x000000190c1a72a4 */ /* 0x000fe4000f8e0205 */
[----:B------:R-:W-:-:S02]  /*0510*/  UISETP.NE.AND.EX UP0, UPT, UR37, URZ, UPT, UP0 ;  /* 0x000000ff2500728c */ /* 0x000fc4000bf05300 */
[----:B------:R-:W-:Y:S02]  /*0520*/  ULOP3.LUT UR5, UR12, UR30, URZ, 0x3c, !UPT ;  /* 0x0000001e0c057292 */ /* 0x000fe4000f8e3cff */
[----:B------:R-:W-:Y:S02]  /*0530*/  @!UP1 UIADD3 UR13, UPT, UPT, UR13, 0x1, URZ ;  /* 0x000000010d0d9890 */ /* 0x000fe4000fffe0ff */
[----:B------:R-:W-:Y:S02]  /*0540*/  UISETP.GE.AND UP1, UPT, UR5, URZ, UPT ;  /* 0x000000ff0500728c */ /* 0x000fe4000bf26270 */
[----:B------:R-:W-:Y:S01]  /*0550*/  UISETP.NE.AND UP3, UPT, UR30, URZ, UPT ;  /* 0x000000ff1e00728c */ /* 0x000fe2000bf65270 */
[----:B------:R-:W-:Y:S01]  /*0560*/  VOTEU.ANY UP2, P0 ;  /* 0x0000000000ff7886 */ /* 0x000fe20000040100 */
[----:B------:R-:W0:Y:S03]  /*0570*/  LDCU.64 UR14, c[0x0][0x3c8] ;  /* 0x00007900ff0e77ac */ /* 0x000e260008000a00 */
[----:B------:R-:W1:Y:S01]  /*0580*/  @UP0 LDCU UR5, c[0x0][0x384] ;  /* 0x00007080ff0507ac */ /* 0x000e620008000800 */
[----:B------:R-:W-:Y:S01]  /*0590*/  @UP2 UIADD3 UR13, UPT, UPT, UR13, 0x1, URZ ;  /* 0x000000010d0d2890 */ /* 0x000fe2000fffe0ff */
[----:B------:R-:W2:Y:S01]  /*05a0*/  LDCU.64 UR16, c[0x0][0x528] ;  /* 0x0000a500ff1077ac */ /* 0x000ea20008000a00 */
[----:B------:R-:W3:Y:S02]  /*05b0*/  @UP0 LDCU UR11, c[0x0][0x38c] ;  /* 0x00007180ff0b07ac */ /* 0x000ee40008000800 */
[----:B------:R-:W-:-:S02]  /*05c0*/  @!UP1 UIADD3 UR13, UPT, UPT, -UR13, URZ, URZ ;  /* 0x000000ff0d0d9290 */ /* 0x000fc4000fffe1ff */
[----:B------:R-:W-:Y:S01]  /*05d0*/  @!UP3 ULOP3.LUT UR13, URZ, UR30, URZ, 0x33, !UPT ;  /* 0x0000001eff0db292 */ /* 0x000fe2000f8e33ff */
[----:B------:R-:W4:Y:S01]  /*05e0*/  @UP0 LDCU.64 UR30, c[0x0][0x480] ;  /* 0x00009000ff1e07ac */ /* 0x000f220008000a00 */
[----:B------:R-:W-:Y:S02]  /*05f0*/  UIMAD UR7, UR34, UR27, UR7 ;  /* 0x0000001b220772a4 */ /* 0x000fe4000f8e0207 */
[----:B-1----:R-:W-:Y:S02]  /*0600*/  @UP0 UIMAD UR5, UR34, UR5, UR12 ;  /* 0x00000005220502a4 */ /* 0x002fe4000f8e020c */
[----:B------:R-:W-:Y:S02]  /*0610*/  UIADD3 UR4, UP1, UPT, UR9, UR4, URZ ;  /* 0x0000000409047290 */ /* 0x000fe4000ff3e0ff */
[----:B0-----:R-:W-:Y:S02]  /*0620*/  UIMAD.WIDE.U32 UR6, UR13, UR14, UR6 ;  /* 0x0000000e0d0672a5 */ /* 0x001fe4000f8e0006 */
[----:B------:R-:W-:Y:S01]  /*0630*/  @UP0 UIMAD UR5, UR5, UR29, URZ ;  /* 0x0000001d050502a4 */ /* 0x000fe2000f8e02ff */
[----:B------:R-:W0:Y:S01]  /*0640*/  LDCU.64 UR18, c[0x0][0x448] ;  /* 0x00008900ff1277ac */ /* 0x000e220008000a00 */
[----:B------:R-:W-:-:S02]  /*0650*/  UIADD3.X UR26, UPT, UPT, UR10, UR26, URZ, UP1, !UPT ;  /* 0x0000001a0a1a7290 */ /* 0x000fc40008ffe4ff */
[----:B--2---:R-:W-:Y:S02]  /*0660*/  ULEA UR27, UP1, UR4, UR16, 0x1 ;  /* 0x00000010041b7291 */ /* 0x004fe4000f8208ff */
[----:B------:R-:W-:Y:S02]  /*0670*/  USHF.R.S32.HI UR8, URZ, 0x1f, UR13 ;  /* 0x0000001fff087899 */ /* 0x000fe4000801140d */
[----:B------:R-:W-:Y:S02]  /*0680*/  UIADD3 UR9, UP2, UPT, UR9, UR6, URZ ;  /* 0x0000000609097290 */ /* 0x000fe4000ff5e0ff */
[----:B---3--:R-:W-:Y:S02]  /*0690*/  @UP0 UIMAD UR6, UR5, UR11, URZ ;  /* 0x0000000b050602a4 */ /* 0x008fe4000f8e02ff */
[----:B------:R-:W-:Y:S02]  /*06a0*/  ULEA.HI.X UR26, UR4, UR17, UR26, 0x1, UP1 ;  /* 0x00000011041a7291 */ /* 0x000fe400088f0c1a */
[----:B------:R-:W-:Y:S01]  /*06b0*/  UIMAD UR8, UR8, UR14, URZ ;  /* 0x0000000e080872a4 */ /* 0x000fe2000f8e02ff */
[----:B------:R-:W-:Y:S01]  /*06c0*/  UMOV UR4, URZ ;  /* 0x000000ff00047c82 */ /* 0x000fe20008000000 */
[----:B------:R-:W-:Y:S01]  /*06d0*/  UMOV UR5, URZ ;  /* 0x000000ff00057c82 */ /* 0x000fe20008000000 */
[----:B----4-:R-:W-:-:S02]  /*06e0*/  @UP0 UIMAD.WIDE UR4, UR6, 0x8, UR30 ;  /* 0x00000008060408a5 */ /* 0x010fc4000f8e021e */
        /* <DEDUP_REMOVED lines=11> */
[----:B------:R-:W-:Y:S01]  /*07a0*/  MOV R146, RZ ;  /* 0x000000ff00927202 */ /* 0x000fe20000000f00 */
[----:B------:R-:W-:Y:S01]  /*07b0*/  IMAD.MOV.U32 R143, RZ, RZ, RZ ;  /* 0x000000ffff8f7224 */ /* 0x000fe200078e00ff */
        /* <DEDUP_REMOVED lines=30> */
.L_x_4466:
        /* <DEDUP_REMOVED lines=16> */
[----:B------:R-:W-:-:S02]  /*0aa0*/  ISETP.GE.AND P5, PT, R142, UR35, PT ;  /* 0x000000238e007c0c */ /* 0x000fc4000bfa6270 */
[----:B------:R-:W-:Y:S02]  /*0ab0*/  ISETP.GE.AND P4, PT, R139, UR35, PT ;  /* 0x000000238b007c0c */ /* 0x000fe4000bf86270 */
[----:B------:R-:W-:Y:S02]  /*0ac0*/  P2R R55, PR, RZ, 0x20 ;  /* 0x00000020ff377803 */ /* 0x000fe40000000000 */
[----:B------:R-:W-:Y:S02]  /*0ad0*/  ISETP.GE.AND P3, PT, R138, UR35, PT ;  /* 0x000000238a007c0c */ /* 0x000fe4000bf66270 */
[----:B------:R-:W-:Y:S01]  /*0ae0*/  ISETP.NE.AND P0, PT, R55, RZ, PT ;  /* 0x000000ff3700720c */ /* 0x000fe20003f05270 */
[----:B------:R-:W-:Y:S01]  /*0af0*/  BAR.SYNC.DEFER_BLOCKING 0x0 ;  /* 0x0000000000007b1d */ /* 0x000fe20000010000 */
[----:B------:R-:W-:Y:S02]  /*0b00*/  P2R R62, PR, RZ, 0x10 ;  /* 0x00000010ff3e7803 */ /* 0x000fe40000000000 */
[----:B------:R-:W-:-:S02]  /*0b10*/  P2R R59, PR, RZ, 0x8 ;  /* 0x00000008ff3b7803 */ /* 0x000fc40000000000 */
[----:B------:R-:W-:Y:S02]  /*0b20*/  ISETP.GE.AND P6, PT, R137, UR35, PT ;  /* 0x0000002389007c0c */ /* 0x000fe4000bfc6270 */
[----:B------:R-:W-:Y:S02]  /*0b30*/  ISETP.GE.AND P5, PT, R136, UR35, PT ;  /* 0x0000002388007c0c */ /* 0x000fe4000bfa6270 */
[----:B------:R-:W-:Y:S02]  /*0b40*/  ISETP.NE.AND P1, PT, R62, RZ, PT ;  /* 0x000000ff3e00720c */ /* 0x000fe40003f25270 */
[----:B------:R-:W-:Y:S02]  /*0b50*/  ISETP.NE.AND P2, PT, R59, RZ, PT ;  /* 0x000000ff3b00720c */ /* 0x000fe40003f45270 */
[----:B------:R-:W-:Y:S02]  /*0b60*/  ISETP.GE.AND P3, PT, R134, UR35, PT ;  /* 0x0000002386007c0c */ /* 0x000fe4000bf66270 */
[----:B------:R-:W-:-:S02]  /*0b70*/  PRMT R8, RZ, 0x7610, R8 ;  /* 0x00007610ff087816 */ /* 0x000fc40000000008 */
[----:B------:R-:W-:Y:S02]  /*0b80*/  ISETP.GE.AND P4, PT, R135, UR35, PT ;  /* 0x0000002387007c0c */ /* 0x000fe4000bf86270 */
[----:B------:R-:W-:Y:S02]  /*0b90*/  PRMT R12, RZ, 0x7610, R12 ;  /* 0x00007610ff0c7816 */ /* 0x000fe4000000000c */
[----:B------:R-:W-:Y:S02]  /*0ba0*/  P2R R64, PR, RZ, 0x40 ;  /* 0x00000040ff407803 */ /* 0x000fe40000000000 */
[----:B------:R-:W-:Y:S01]  /*0bb0*/  P2R R61, PR, RZ, 0x20 ;  /* 0x00000020ff3d7803 */ /* 0x000fe20000000000 */
[----:B------:R-:W2:Y:S01]  /*0bc0*/  @!P0 LDG.E.U16 R0, desc[UR32][R6.64] ;  /* 0x0000002006008981 */ /* 0x000ea2000c1e1500 */
[----:B------:R-:W-:Y:S02]  /*0bd0*/  ISETP.GE.AND P0, PT, R133, UR35, PT ;  /* 0x0000002385007c0c */ /* 0x000fe4000bf06270 */
[----:B------:R-:W-:Y:S01]  /*0be0*/  PRMT R13, RZ, 0x7610, R13 ;  /* 0x00007610ff0d7816 */ /* 0x000fe2000000000d */
[----:B------:R-:W3:Y:S01]  /*0bf0*/  @!P6 LDG.E.U16 R11, desc[UR32][R6.64+0xc0] ;  /* 0x0000c020060be981 */ /* 0x000ee2000c1e1500 */
[----:B------:R-:W-:-:S02]  /*0c00*/  P2R R60, PR, RZ, 0x1 ;  /* 0x00000001ff3c7803 */ /* 0x000fc40000000000 */
[----:B------:R-:W-:Y:S01]  /*0c10*/  P2R R53, PR, RZ, 0x8 ;  /* 0x00000008ff357803 */ /* 0x000fe20000000000 */
[----:B------:R-:W4:Y:S01]  /*0c20*/  @!P5 LDG.E.U16 R10, desc[UR32][R6.64+0x100] ;  /* 0x00010020060ad981 */ /* 0x000f22000c1e1500 */
[----:B------:R-:W-:Y:S02]  /*0c30*/  PRMT R17, RZ, 0x7610, R17 ;  /* 0x00007610ff117816 */ /* 0x000fe40000000011 */
[----:B------:R-:W-:Y:S01]  /*0c40*/  PRMT R16, RZ, 0x7610, R16 ;  /* 0x00007610ff107816 */ /* 0x000fe20000000010 */
[----:B------:R-:W3:Y:S01]  /*0c50*/  @!P1 LDG.E.U16 R9, desc[UR32][R6.64+0x40] ;  /* 0x0000402006099981 */ /* 0x000ee2000c1e1500 */
[----:B------:R-:W-:Y:S02]  /*0c60*/  PRMT R19, RZ, 0x7610, R19 ;  /* 0x00007610ff137816 */ /* 0x000fe40000000013 */
[----:B------:R-:W-:Y:S01]  /*0c70*/  PRMT R18, RZ, 0x7610, R18 ;  /* 0x00007610ff127816 */ /* 0x000fe20000000012 */
[----:B------:R-:W4:Y:S01]  /*0c80*/  @!P0 LDG.E.U16 R15, desc[UR32][R6.64+0x1c0] ;  /* 0x0001c020060f8981 */ /* 0x000f22000c1e1500 */
[----:B------:R-:W-:-:S02]  /*0c90*/  ISETP.GE.AND P0, PT, R132, UR35, PT ;  /* 0x0000002384007c0c */ /* 0x000fc4000bf06270 */
[----:B------:R-:W-:Y:S01]  /*0ca0*/  ISETP.GE.AND P6, PT, R131, UR35, PT ;  /* 0x0000002383007c0c */ /* 0x000fe2000bfc6270 */
[----:B------:R-:W4:Y:S01]  /*0cb0*/  @!P2 LDG.E.U16 R8, desc[UR32][R6.64+0x80] ;  /* 0x000080200608a981 */ /* 0x000f22000c1e1500 */
[----:B------:R-:W-:Y:S02]  /*0cc0*/  P2R R63, PR, RZ, 0x1 ;  /* 0x00000001ff3f7803 */ /* 0x000fe40000000000 */
[----:B------:R-:W-:Y:S01]  /*0cd0*/  ISETP.GE.AND P5, PT, R130, UR35, PT ;  /* 0x0000002382007c0c */ /* 0x000fe2000bfa6270 */
[----:B------:R-:W4:Y:S01]  /*0ce0*/  @!P3 LDG.E.U16 R12, desc[UR32][R6.64+0x180] ;  /* 0x00018020060cb981 */ /* 0x000f22000c1e1500 */
[----:B------:R-:W-:Y:S02]  /*0cf0*/  ISETP.GE.AND P1, PT, R128, UR35, PT ;  /* 0x0000002380007c0c */ /* 0x000fe4000bf26270 */
[----:B------:R-:W-:Y:S01]  /*0d00*/  ISETP.GE.AND P2, PT, R127, UR35, PT ;  /* 0x000000237f007c0c */ /* 0x000fe2000bf46270 */
[----:B------:R-:W4:Y:S01]  /*0d10*/  @!P4 LDG.E.U16 R13, desc[UR32][R6.64+0x140] ;  /* 0x00014020060dc981 */ /* 0x000f22000c1e1500 */
[----:B------:R-:W-:-:S02]  /*0d20*/  PRMT R21, RZ, 0x7610, R21 ;  /* 0x00007610ff157816 */ /* 0x000fc40000000015 */
[----:B------:R-:W-:Y:S01]  /*0d30*/  PRMT R20, RZ, 0x7610, R20 ;  /* 0x00007610ff147816 */ /* 0x000fe20000000014 */
[----:B------:R-:W4:Y:S01]  /*0d40*/  @!P0 LDG.E.U16 R14, desc[UR32][R6.64+0x200] ;  /* 0x00020020060e8981 */ /* 0x000f22000c1e1500 */
[----:B------:R-:W-:Y:S02]  /*0d50*/  ISETP.GE.AND P0, PT, R129, UR35, PT ;  /* 0x0000002381007c0c */ /* 0x000fe4000bf06270 */
[----:B------:R-:W-:Y:S01]  /*0d60*/  ISETP.GE.AND P3, PT, R126, UR35, PT ;  /* 0x000000237e007c0c */ /* 0x000fe2000bf66270 */
[----:B------:R-:W4:Y:S01]  /*0d70*/  @!P6 LDG.E.U16 R17, desc[UR32][R6.64+0x240] ;  /* 0x000240200611e981 */ /* 0x000f22000c1e1500 */
[----:B------:R-:W-:Y:S02]  /*0d80*/  P2R R49, PR, RZ, 0x10 ;  /* 0x00000010ff317803 */ /* 0x000fe40000000000 */
[----:B------:R-:W-:Y:S01]  /*0d90*/  PRMT R23, RZ, 0x7610, R23 ;  /* 0x00007610ff177816 */ /* 0x000fe20000000017 */
        /* <DEDUP_REMOVED lines=16> */
[----:B------:R-:W-:Y:S01]  /*0ea0*/  LEA R123, R123, UR30, 0x1 ;  /* 0x0000001e7b7b7c11 */ /* 0x000fe2000f8e08ff */
[C---:B------:R-:W-:Y:S01]  /*0eb0*/  VIADD R24, R25.reuse, 0x60 ;  /* 0x0000006019187836 */ /* 0x040fe20000000000 */
[----:B------:R-:W-:Y:S02]  /*0ec0*/  LEA.HI.SX32 R6, R6, R25, 0x1b ;  /* 0x0000001906067211 */ /* 0x000fe400078fdaff */
[C---:B------:R-:W-:Y:S02]  /*0ed0*/  IADD3 R22, PT, PT, R25.reuse, 0x40, RZ ;  /* 0x0000004019167810 */ /* 0x040fe40007ffe0ff */
[----:B------:R-:W-:-:S02]  /*0ee0*/  IADD3 R26, PT, PT, R25, 0x80, RZ ;  /* 0x00000080191a7810 */ /* 0x000fc40007ffe0ff */
[----:B------:R-:W-:Y:S02]  /*0ef0*/  LEA R122, R6, UR30, 0x1 ;  /* 0x0000001e067a7c11 */ /* 0x000fe4000f8e08ff */
[-C--:B------:R-:W-:Y:S02]  /*0f00*/  LEA.HI.SX32 R22, R22, R25.reuse, 0x1b ;  /* 0x0000001916167211 */ /* 0x080fe400078fdaff */
[C---:B------:R-:W-:Y:S02]  /*0f10*/  IADD3 R6, PT, PT, R25.reuse, 0xe0, RZ ;  /* 0x000000e019067810 */ /* 0x040fe40007ffe0ff */
[-C--:B------:R-:W-:Y:S02]  /*0f20*/  LEA.HI.SX32 R24, R24, R25.reuse, 0x1b ;  /* 0x0000001918187211 */ /* 0x080fe400078fdaff */
[----:B------:R-:W-:Y:S02]  /*0f30*/  LEA.HI.SX32 R26, R26, R25, 0x1b ;  /* 0x000000191a1a7211 */ /* 0x000fe400078fdaff */
[----:B------:R-:W-:-:S02]  /*0f40*/  IADD3 R28, PT, PT, R25, 0xa0, RZ ;  /* 0x000000a0191c7810 */ /* 0x000fc40007ffe0ff */
[----:B------:R-:W-:Y:S02]  /*0f50*/  LEA R121, R22, UR30, 0x1 ;  /* 0x0000001e16797c11 */ /* 0x000fe4000f8e08ff */
[-C--:B------:R-:W-:Y:S02]  /*0f60*/  LEA.HI.SX32 R6, R6, R25.reuse, 0x1b ;  /* 0x0000001906067211 */ /* 0x080fe400078fdaff */
[----:B------:R-:W-:Y:S01]  /*0f70*/  LEA R120, R24, UR30, 0x1 ;  /* 0x0000001e18787c11 */ /* 0x000fe2000f8e08ff */
[C---:B------:R-:W-:Y:S01]  /*0f80*/  VIADD R24, R25.reuse, 0x120 ;  /* 0x0000012019187836 */ /* 0x040fe20000000000 */
[----:B------:R-:W-:Y:S02]  /*0f90*/  LEA R119, R26, UR30, 0x1 ;  /* 0x0000001e1a777c11 */ /* 0x000fe4000f8e08ff */
[----:B------:R-:W-:Y:S02]  /*0fa0*/  IADD3 R22, PT, PT, R25, 0x100, RZ ;  /* 0x0000010019167810 */ /* 0x000fe40007ffe0ff */
[----:B------:R-:W-:-:S02]  /*0fb0*/  LEA.HI.SX32 R28, R28, R25, 0x1b ;  /* 0x000000191c1c7211 */ /* 0x000fc400078fdaff */
[C---:B------:R-:W-:Y:S02]  /*0fc0*/  IADD3 R26, PT, PT, R25.reuse, 0x140, RZ ;  /* 0x00000140191a7810 */ /* 0x040fe40007ffe0ff */
[----:B------:R-:W-:Y:S01]  /*0fd0*/  LEA R116, R6, UR30, 0x1 ;  /* 0x0000001e06747c11 */ /* 0x000fe2000f8e08ff */
[----:B------:R-:W-:Y:S01]  /*0fe0*/  VIADD R6, R25, 0x180 ;  /* 0x0000018019067836 */ /* 0x000fe20000000000 */
[----:B------:R-:W-:Y:S02]  /*0ff0*/  LEA.HI.SX32 R22, R22, R25, 0x1b ;  /* 0x0000001916167211 */ /* 0x000fe400078fdaff */
[----:B------:R-:W-:Y:S02]  /*1000*/  P2R R43, PR, RZ, 0x40 ;  /* 0x00000040ff2b7803 */ /* 0x000fe40000000000 */
[----:B------:R-:W-:Y:S02]  /*1010*/  P2R R69, PR, RZ, 0x40 ;  /* 0x00000040ff457803 */ /* 0x000fe40000000000 */
[----:B------:R-:W-:-:S02]  /*1020*/  LEA R118, R28, UR30, 0x1 ;  /* 0x0000001e1c767c11 */ /* 0x000fc4000f8e08ff */
[-C--:B------:R-:W-:Y:S02]  /*1030*/  LEA.HI.SX32 R24, R24, R25.reuse, 0x1b ;  /* 0x0000001918187211 */ /* 0x080fe400078fdaff */
[----:B------:R-:W-:Y:S02]  /*1040*/  ISETP.NE.AND P6, PT, R63, RZ, PT ;  /* 0x000000ff3f00720c */ /* 0x000fe40003fc5270 */
[-C--:B------:R-:W-:Y:S02]  /*1050*/  LEA.HI.SX32 R26, R26, R25.reuse, 0x1b ;  /* 0x000000191a1a7211 */ /* 0x080fe400078fdaff */
[----:B------:R-:W-:Y:S02]  /*1060*/  LEA R115, R22, UR30, 0x1 ;  /* 0x0000001e16737c11 */ /* 0x000fe4000f8e08ff */
[----:B------:R-:W-:Y:S01]  /*1070*/  LEA.HI.SX32 R6, R6, R25, 0x1b ;  /* 0x0000001906067211 */ /* 0x000fe200078fdaff */
[----:B------:R-:W-:Y:S01]  /*1080*/  VIADD R22, R25, 0x1e0 ;  /* 0x000001e019167836 */ /* 0x000fe20000000000 */
[----:B------:R-:W-:-:S02]  /*1090*/  LEA R114, R24, UR30, 0x1 ;  /* 0x0000001e18727c11 */ /* 0x000fc4000f8e08ff */
[----:B------:R-:W-:Y:S02]  /*10a0*/  P2R R68, PR, RZ, 0x40 ;  /* 0x00000040ff447803 */ /* 0x000fe40000000000 */
[----:B------:R-:W-:Y:S02]  /*10b0*/  LEA R113, R26, UR30, 0x1 ;  /* 0x0000001e1a717c11 */ /* 0x000fe4000f8e08ff */
[----:B------:R-:W-:Y:S02]  /*10c0*/  ISETP.NE.AND P6, PT, R60, RZ, PT ;  /* 0x000000ff3c00720c */ /* 0x000fe40003fc5270 */
        /* <DEDUP_REMOVED lines=20> */
[----:B0-----:R-:W-:-:S05]  /*1210*/  VIADD R0, R25, 0xc0 ;  /* 0x000000c019007836 */ /* 0x001fca0000000000 */
[----:B------:R-:W-:Y:S01]  /*1220*/  LEA.HI.SX32 R0, R0, R25, 0x1b ;  /* 0x0000001900007211 */ /* 0x000fe200078fdaff */
[----:B---3--:R-:W-:Y:S03]  /*1230*/  STS.U16 [R122+0x40], R9 ;  /* 0x000040097a007388 */ /* 0x008fe60000000400 */
[----:B------:R-:W-:Y:S01]  /*1240*/  LEA R117, R0, UR30, 0x1 ;  /* 0x0000001e00757c11 */ /* 0x000fe2000f8e08ff */
[----:B----4-:R0:W-:Y:S01]  /*1250*/  STS.U16 [R121+0x80], R8 ;  /* 0x0000800879007388 */ /* 0x0101e20000000400 */
[----:B------:R-:W-:-:S03]  /*1260*/  IADD3 R0, PT, PT, R25, 0x160, RZ ;  /* 0x0000016019007810 */ /* 0x000fc60007ffe0ff */
[----:B------:R-:W-:Y:S01]  /*1270*/  STS.U16 [R120+0xc0], R11 ;  /* 0x0000c00b78007388 */ /* 0x000fe20000000400 */
[----:B------:R-:W-:-:S03]  /*1280*/  LEA.HI.SX32 R0, R0, R25, 0x1b ;  /* 0x0000001900007211 */ /* 0x000fc600078fdaff */
[----:B------:R1:W-:Y:S01]  /*1290*/  STS.U16 [R119+0x100], R10 ;  /* 0x0001000a77007388 */ /* 0x0003e20000000400 */
[----:B0-----:R-:W-:-:S03]  /*12a0*/  IADD3 R8, PT, PT, R25, 0x1a0, RZ ;  /* 0x000001a019087810 */ /* 0x001fc60007ffe0ff */
[----:B------:R-:W-:Y:S01]  /*12b0*/  STS.U16 [R118+0x140], R13 ;  /* 0x0001400d76007388 */ /* 0x000fe20000000400 */
[-C--:B------:R-:W-:Y:S02]  /*12c0*/  LEA.HI.SX32 R8, R8, R25.reuse, 0x1b ;  /* 0x0000001908087211 */ /* 0x080fe400078fdaff */
[----:B-1----:R-:W-:Y:S01]  /*12d0*/  IADD3 R10, PT, PT, R25, 0x1c0, RZ ;  /* 0x000001c0190a7810 */ /* 0x002fe20007ffe0ff */
[----:B------:R-:W-:Y:S01]  /*12e0*/  STS.U16 [R117+0x180], R12 ;  /* 0x0001800c75007388 */ /* 0x000fe20000000400 */
        /* <DEDUP_REMOVED lines=9> */
[----:B------:R-:W-:Y:S01]  /*1380*/  STS.U16 [R112+0x2c0], R19 ;  /* 0x0002c01370007388 */ /* 0x000fe20000000400 */
[----:B------:R-:W-:-:S03]  /*1390*/  VIADD R8, R25, 0x3 ;  /* 0x0000000319087836 */ /* 0x000fc60000000000 */
[----:B------:R2:W-:Y:S01]  /*13a0*/  STS.U16 [R111+0x300], R18 ;  /* 0x000300126f007388 */ /* 0x0005e20000000400 */
[----:B0-----:R-:W-:-:S03]  /*13b0*/  VIADD R14, R25, 0x6 ;  /* 0x00000006190e7836 */ /* 0x001fc60000000000 */
[----:B------:R-:W-:Y:S01]  /*13c0*/  STS.U16 [R110+0x340], R21 ;  /* 0x000340156e007388 */ /* 0x000fe20000000400 */
[C---:B------:R-:W-:Y:S01]  /*13d0*/  VIADD R26, R25.reuse, 0xc ;  /* 0x0000000c191a7836 */ /* 0x040fe20000000000 */
[C---:B------:R-:W-:Y:S01]  /*13e0*/  IADD3 R0, PT, PT, R25.reuse, 0x1, RZ ;  /* 0x0000000119007810 */ /* 0x040fe20007ffe0ff */
[C---:B------:R-:W-:Y:S01]  /*13f0*/  VIADD R32, R25.reuse, 0xf ;  /* 0x0000000f19207836 */ /* 0x040fe20000000000 */
[----:B------:R0:W-:Y:S01]  /*1400*/  STS.U16 [R109+0x380], R20 ;  /* 0x000380146d007388 */ /* 0x0001e20000000400 */
[C---:B------:R-:W-:Y:S02]  /*1410*/  IADD3 R6, PT, PT, R25.reuse, 0x2, RZ ;  /* 0x0000000219067810 */ /* 0x040fe40007ffe0ff */
[C---:B------:R-:W-:Y:S02]  /*1420*/  IADD3 R10, PT, PT, R25.reuse, 0x4, RZ ;  /* 0x00000004190a7810 */ /* 0x040fe40007ffe0ff */
[C---:B------:R-:W-:Y:S02]  /*1430*/  IADD3 R12, PT, PT, R25.reuse, 0x5, RZ ;  /* 0x00000005190c7810 */ /* 0x040fe40007ffe0ff */
[----:B-1----:R-:W-:-:S02]  /*1440*/  IADD3 R16, PT, PT, R25, 0x7, RZ ;  /* 0x0000000719107810 */ /* 0x002fc40007ffe0ff */
[C---:B--2---:R-:W-:Y:S01]  /*1450*/  IADD3 R18, PT, PT, R25.reuse, 0x8, RZ ;  /* 0x0000000819127810 */ /* 0x044fe20007ffe0ff */
[C---:B0-----:R-:W-:Y:S01]  /*1460*/  VIADD R20, R25.reuse, 0x9 ;  /* 0x0000000919147836 */ /* 0x041fe20000000000 */
[C---:B------:R-:W-:Y:S02]  /*1470*/  IADD3 R22, PT, PT, R25.reuse, 0xa, RZ ;  /* 0x0000000a19167810 */ /* 0x040fe40007ffe0ff */
[C---:B------:R-:W-:Y:S02]  /*1480*/  IADD3 R24, PT, PT, R25.reuse, 0xb, RZ ;  /* 0x0000000b19187810 */ /* 0x040fe40007ffe0ff */
[C---:B------:R-:W-:Y:S02]  /*1490*/  IADD3 R28, PT, PT, R25.reuse, 0xd, RZ ;  /* 0x0000000d191c7810 */ /* 0x040fe40007ffe0ff */
        /* <DEDUP_REMOVED lines=114> */
[----:B--2---:R0:W-:Y:S04]  /*1bc0*/  STS.U16 [R123], R38 ;  /* 0x000000267b007388 */ /* 0x0041e80000000400 */
        /* <DEDUP_REMOVED lines=16> */
[----:B------:R-:W3:Y:S04]  /*1cd0*/  LDS.U16 R0, [R107] ;  /* 0x000000006b007984 */ /* 0x000ee80000000400 */
[----:B------:R-:W-:Y:S04]  /*1ce0*/  LDS.U16 R2, [R106+0x2] ;  /* 0x000002006a027984 */ /* 0x000fe80000000400 */
[----:B------:R-:W4:Y:S04]  /*1cf0*/  LDS.U16 R3, [R105+0x4] ;  /* 0x0000040069037984 */ /* 0x000f280000000400 */
[----:B------:R-:W-:Y:S04]  /*1d00*/  LDS.U16 R6, [R104+0x6] ;  /* 0x0000060068067984 */ /* 0x000fe80000000400 */
        /* <DEDUP_REMOVED lines=30> */
[----:B0-----:R-:W-:-:S11]  /*1ef0*/  PRMT R38, RZ, 0x7610, R38 ;  /* 0x00007610ff267816 */ /* 0x001fd60000000026 */
[----:B------:R-:W4:Y:S01]  /*1f00*/  @!P6 LDG.E.U16 R35, desc[UR32][R4.64+0x1c0] ;  /* 0x0001c0200423e981 */ /* 0x000f22000c1e1500 */
[----:B------:R-:W-:Y:S02]  /*1f10*/  ISETP.NE.AND P6, PT, R72, RZ, PT ;  /* 0x000000ff4800720c */ /* 0x000fe40003fc5270 */
[----:B-1----:R-:W-:Y:S02]  /*1f20*/  PRMT R19, RZ, 0x7610, R19 ;  /* 0x00007610ff137816 */ /* 0x002fe40000000013 */
[----:B------:R-:W-:Y:S02]  /*1f30*/  PRMT R40, RZ, 0x7610, R40 ;  /* 0x00007610ff287816 */ /* 0x000fe40000000028 */
[----:B--2---:R-:W-:Y:S02]  /*1f40*/  PRMT R21, RZ, 0x7610, R21 ;  /* 0x00007610ff157816 */ /* 0x004fe40000000015 */
        /* <DEDUP_REMOVED lines=13> */
[----:B---3--:R-:W-:-:S05]  /*2020*/  SHF.L.U32 R0, R0, 0x10, RZ ;  /* 0x0000001000007819 */ /* 0x008fca00000006ff */
[----:B-----5:R-:W-:Y:S01]  /*2030*/  FADD.FTZ R92, R0, R145 ;  /* 0x00000091005c7221 */ /* 0x020fe20000010000 */
[----:B------:R-:W-:-:S04]  /*2040*/  P2R R47, PR, RZ, 0x20 ;  /* 0x00000020ff2f7803 */ /* 0x000fc80000000000 */
[----:B------:R-:W-:Y:S01]  /*2050*/  FSETP.GTU.FTZ.AND P5, PT, R92, 20, PT ;  /* 0x41a000005c00780b */ /* 0x000fe20003fbc000 */
        /* <DEDUP_REMOVED lines=14> */
[----:B------:R-:W-:Y:S01]  /*2140*/  BSSY.RECONVERGENT B0, `(.L_x_4387) ;  /* 0x0000041000007945 */ /* 0x000fe20003800200 */
        /* <DEDUP_REMOVED lines=14> */
[----:B------:R0:W-:Y:S04]  /*2230*/  STS.U16 [R123], R20 ;  /* 0x000000147b007388 */ /* 0x0001e80000000400 */
[----:B------:R1:W-:Y:S01]  /*2240*/  STS.U16 [R122+0x40], R23 ;  /* 0x000040177a007388 */ /* 0x0003e20000000400 */
[----:B0-----:R-:W-:-:S03]  /*2250*/  SHF.L.U32 R20, R9, 0x10, RZ ;  /* 0x0000001009147819 */ /* 0x001fc600000006ff */
[----:B------:R1:W-:Y:S04]  /*2260*/  STS.U16 [R121+0x80], R22 ;  /* 0x0000801679007388 */ /* 0x0003e80000000400 */
[----:B------:R1:W-:Y:S04]  /*2270*/  STS.U16 [R120+0xc0], R25 ;  /* 0x0000c01978007388 */ /* 0x0003e80000000400 */
[----:B------:R1:W-:Y:S04]  /*2280*/  STS.U16 [R119+0x100], R24 ;  /* 0x0001001877007388 */ /* 0x0003e80000000400 */
[----:B------:R1:W-:Y:S01]  /*2290*/  STS.U16 [R118+0x140], R27 ;  /* 0x0001401b76007388 */ /* 0x0003e20000000400 */
[----:B------:R-:W-:-:S03]  /*22a0*/  FADD.FTZ R87, R20, R145 ;  /* 0x0000009114577221 */ /* 0x000fc60000010000 */
[----:B------:R1:W-:Y:S04]  /*22b0*/  STS.U16 [R117+0x180], R26 ;  /* 0x0001801a75007388 */ /* 0x0003e80000000400 */
[----:B------:R1:W-:Y:S04]  /*22c0*/  STS.U16 [R116+0x1c0], R35 ;  /* 0x0001c02374007388 */ /* 0x0003e80000000400 */
[----:B--2---:R1:W-:Y:S04]  /*22d0*/  STS.U16 [R115+0x200], R38 ;  /* 0x0002002673007388 */ /* 0x0043e80000000400 */
        /* <DEDUP_REMOVED lines=39> */
.L_x_4388:
[----:B------:R-:W-:Y:S05]  /*2550*/  BSYNC.RECONVERGENT B0 ;  /* 0x0000000000007941 */ /* 0x000fea0003800200 */
.L_x_4387:
        /* <DEDUP_REMOVED lines=33> */
.L_x_4390:
[----:B------:R-:W-:Y:S05]  /*2770*/  BSYNC.RECONVERGENT B0 ;  /* 0x0000000000007941 */ /* 0x000fea0003800200 */
.L_x_4389:
        /* <DEDUP_REMOVED lines=33> */
.L_x_4392:
[----:B------:R-:W-:Y:S05]  /*2990*/  BSYNC.RECONVERGENT B0 ;  /* 0x0000000000007941 */ /* 0x000fea0003800200 */
.L_x_4391:
        /* <DEDUP_REMOVED lines=33> */
.L_x_4394:
[----:B------:R-:W-:Y:S05]  /*2bb0*/  BSYNC.RECONVERGENT B0 ;  /* 0x0000000000007941 */ /* 0x000fea0003800200 */
.L_x_4393:
        /* <DEDUP_REMOVED lines=33> */
.L_x_4396:
[----:B------:R-:W-:Y:S05]  /*2dd0*/  BSYNC.RECONVERGENT B0 ;  /* 0x0000000000007941 */ /* 0x000fea0003800200 */
.L_x_4395:
        /* <DEDUP_REMOVED lines=33> */
.L_x_4398:
[----:B------:R-:W-:Y:S05]  /*2ff0*/  BSYNC.RECONVERGENT B0 ;  /* 0x0000000000007941 */ /* 0x000fea0003800200 */
.L_x_4397:
        /* <DEDUP_REMOVED lines=33> */
.L_x_4400:
[----:B------:R-:W-:Y:S05]  /*3210*/  BSYNC.RECONVERGENT B0 ;  /* 0x0000000000007941 */ /* 0x000fea0003800200 */
.L_x_4399:
        /* <DEDUP_REMOVED lines=33> */
.L_x_4402:
[----:B------:R-:W-:Y:S05]  /*3430*/  BSYNC.RECONVERGENT B0 ;  /* 0x0000000000007941 */ /* 0x000fea0003800200 */
.L_x_4401:
        /* <DEDUP_REMOVED lines=33> */
.L_x_4404:
[----:B------:R-:W-:Y:S05]  /*3650*/  BSYNC.RECONVERGENT B0 ;  /* 0x0000000000007941 */ /* 0x000fea0003800200 */
.L_x_4403:
        /* <DEDUP_REMOVED lines=33> */
.L_x_4406:
[----:B------:R-:W-:Y:S05]  /*3870*/  BSYNC.RECONVERGENT B0 ;  /* 0x0000000000007941 */ /* 0x000fea0003800200 */
.L_x_4405:
        /* <DEDUP_REMOVED lines=33> */
.L_x_4408:
[----:B------:R-:W-:Y:S05]  /*3a90*/  BSYNC.RECONVERGENT B0 ;  /* 0x0000000000007941 */ /* 0x000fea0003800200 */
.L_x_4407:
        /* <DEDUP_REMOVED lines=33> */
.L_x_4410:
[----:B------:R-:W-:Y:S05]  /*3cb0*/  BSYNC.RECONVERGENT B0 ;  /* 0x0000000000007941 */ /* 0x000fea0003800200 */
.L_x_4409:
        /* <DEDUP_REMOVED lines=33> */
.L_x_4412:
[----:B------:R-:W-:Y:S05]  /*3ed0*/  BSYNC.RECONVERGENT B0 ;  /* 0x0000000000007941 */ /* 0x000fea0003800200 */
.L_x_4411:
        /* <DEDUP_REMOVED lines=33> */
.L_x_4414:
[----:B------:R-:W-:Y:S05]  /*40f0*/  BSYNC.RECONVERGENT B0 ;  /* 0x0000000000007941 */ /* 0x000fea0003800200 */
.L_x_4413:
        /* <DEDUP_REMOVED lines=33> */
.L_x_4416:
[----:B------:R-:W-:Y:S05]  /*4310*/  BSYNC.RECONVERGENT B0 ;  /* 0x0000000000007941 */ /* 0x000fea0003800200 */
.L_x_4415:
        /* <DEDUP_REMOVED lines=33> */
.L_x_4418:
[----:B------:R-:W-:Y:S05]  /*4530*/  BSYNC.RECONVERGENT B0 ;  /* 0x0000000000007941 */ /* 0x000fea0003800200 */
.L_x_4417:
[----:B------:R-:W0:Y:S01]  /*4540*/  LDCU.128 UR8, c[0x0][0x410] ;  /* 0x00008200ff0877ac */ /* 0x000e220008000c00 */
[----:B------:R-:W-:Y:S01]  /*4550*/  P2R R65, PR, RZ, 0x1 ;  /* 0x00000001ff417803 */ /* 0x000fe20000000000 */
[----:B-1----:R-:W1:Y:S01]  /*4560*/  LDS.U16 R44, [R105+0x4] ;  /* 0x00000400692c7984 */ /* 0x002e620000000400 */
[----:B------:R-:W-:Y:S01]  /*4570*/  ISETP.NE.AND P0, PT, R61, RZ, PT ;  /* 0x000000ff3d00720c */ /* 0x000fe20003f05270 */
[----:B------:R-:W-:Y:S01]  /*4580*/  UMOV UR6, UR29 ;  /* 0x0000001d00067c82 */ /* 0x000fe20008000000 */
[----:B------:R-:W-:Y:S01]  /*4590*/  UMOV UR7, URZ ;  /* 0x000000ff00077c82 */ /* 0x000fe20008000000 */
[----:B------:R-:W-:Y:S01]  /*45a0*/  ISETP.NE.AND P6, PT, R47, RZ, PT ;  /* 0x000000ff2f00720c */ /* 0x000fe20003fc5270 */
[----:B------:R-:W-:Y:S01]  /*45b0*/  LDS.U16 R58, [R104+0x6] ;  /* 0x00000600683a7984 */ /* 0x000fe20000000400 */
[----:B------:R-:W-:Y:S02]  /*45c0*/  P2R R52, PR, RZ, 0x1 ;  /* 0x00000001ff347803 */ /* 0x000fe40000000000 */
[----:B------:R-:W-:Y:S01]  /*45d0*/  ISETP.NE.AND P0, PT, R64, RZ, PT ;  /* 0x000000ff4000720c */ /* 0x000fe20003f05270 */
[----:B------:R-:W2:Y:S01]  /*45e0*/  LDS.U16 R47, [R106+0x2] ;  /* 0x000002006a2f7984 */ /* 0x000ea20000000400 */
        /* <DEDUP_REMOVED lines=13> */
[----:B------:R-:W-:Y:S01]  /*46c0*/  LDS.U16 R17, [R100+0xe] ;  /* 0x00000e0064117984 */ /* 0x000fe20000000400 */
[----:B------:R-:W-:-:S02]  /*46d0*/  P2R R40, PR, RZ, 0x1 ;  /* 0x00000001ff287803 */ /* 0x000fc40000000000 */
[----:B------:R-:W-:Y:S01]  /*46e0*/  UIMAD UR11, UR12, UR11, UR9 ;  /* 0x0000000b0c0b72a4 */ /* 0x000fe2000f8e0209 */
[----:B------:R-:W-:Y:S01]  /*46f0*/  LDS.U16 R12, [R99+0x10] ;  /* 0x00001000630c7984 */ /* 0x000fe20000000400 */
[----:B------:R-:W-:Y:S02]  /*4700*/  IADD3 R2, P5, PT, R142, UR8, RZ ;  /* 0x000000088e027c10 */ /* 0x000fe4000ffbe0ff */
[----:B------:R-:W-:Y:S01]  /*4710*/  ISETP.NE.AND P0, PT, R55, RZ, PT ;  /* 0x000000ff3700720c */ /* 0x000fe20003f05270 */
[----:B------:R-:W-:Y:S01]  /*4720*/  LDS.U16 R11, [R98+0x12] ;  /* 0x00001200620b7984 */ /* 0x000fe20000000400 */
[----:B------:R-:W-:Y:S02]  /*4730*/  IADD3.X R5, PT, PT, RZ, UR11, RZ, P5, !PT ;  /* 0x0000000bff057c10 */ /* 0x000fe4000affe4ff */
[----:B------:R-:W-:Y:S01]  /*4740*/  PRMT R16, RZ, 0x7610, R16 ;  /* 0x00007610ff107816 */ /* 0x000fe20000000010 */
[----:B------:R-:W-:Y:S01]  /*4750*/  LDS.U16 R10, [R97+0x14] ;  /* 0x00001400610a7984 */ /* 0x000fe20000000400 */
[----:B------:R-:W-:Y:S01]  /*4760*/  PRMT R15, RZ, 0x7610, R15 ;  /* 0x00007610ff0f7816 */ /* 0x000fe2000000000f */
[----:B------:R-:W0:Y:S01]  /*4770*/  LDCU.128 UR8, c[0x0][0x420] ;  /* 0x00008400ff0877ac */ /* 0x000e220008000c00 */
        /* <DEDUP_REMOVED lines=13> */
[----:B0-----:R-:W-:Y:S01]  /*4850*/  UIMAD.WIDE.U32 UR36, UR34, UR8, UR6 ;  /* 0x00000008222472a5 */ /* 0x001fe2000f8e0006 */
        /* <DEDUP_REMOVED lines=14> */
[----:B------:R-:W-:Y:S01]  /*4940*/  PRMT R41, RZ, 0x7610, R41 ;  /* 0x00007610ff297816 */ /* 0x000fe20000000029 */
[----:B-1----:R-:W-:Y:S01]  /*4950*/  IMAD.U32 R44, R44, 0x10000, RZ ;  /* 0x000100002c2c7824 */ /* 0x002fe200078e00ff */
[----:B------:R-:W-:Y:S01]  /*4960*/  IADD3 R0, P5, PT, R142, UR8, RZ ;  /* 0x000000088e007c10 */ /* 0x000fe2000ffbe0ff */
[----:B------:R-:W0:Y:S03]  /*4970*/  LDCU.64 UR8, c[0x0][0x488] ;  /* 0x00009100ff0877ac */ /* 0x000e260008000a00 */
[----:B------:R-:W-:Y:S01]  /*4980*/  IADD3.X R3, PT, PT, RZ, UR11, RZ, P5, !PT ;  /* 0x0000000bff037c10 */ /* 0x000fe2000affe4ff */
[----:B------:R-:W1:Y:S01]  /*4990*/  LDCU.64 UR10, c[0x0][0x508] ;  /* 0x0000a100ff0a77ac */ /* 0x000e620008000a00 */
[----:B--2---:R-:W-:Y:S01]  /*49a0*/  SHF.L.U32 R47, R47, 0x10, RZ ;  /* 0x000000102f2f7819 */ /* 0x004fe200000006ff */
[----:B------:R-:W2:Y:S01]  /*49b0*/  LDCU.64 UR36, c[0x0][0x510] ;  /* 0x0000a200ff2477ac */ /* 0x000ea20008000a00 */
[----:B0-----:R-:W-:-:S04]  /*49c0*/  LEA R4, P5, R2, UR8, 0x1 ;  /* 0x0000000802047c11 */ /* 0x001fc8000f8a08ff */
[----:B------:R-:W-:Y:S01]  /*49d0*/  LEA.HI.X R5, R2, UR9, R5, 0x1, P5 ;  /* 0x0000000902057c11 */ /* 0x000fe2000a8f0c05 */
[----:B------:R-:W0:Y:S02]  /*49e0*/  LDCU.64 UR8, c[0x0][0x478] ;  /* 0x00008f00ff0877ac */ /* 0x000e240008000a00 */
[----:B0-----:R-:W-:-:S04]  /*49f0*/  LEA R2, P5, R0, UR8, 0x1 ;  /* 0x0000000800027c11 */ /* 0x001fc8000f8a08ff */
[----:B------:R-:W-:Y:S02]  /*4a00*/  LEA.HI.X R3, R0, UR9, R3, 0x1, P5 ;  /* 0x0000000900037c11 */ /* 0x000fe4000a8f0c03 */
[----:B------:R-:W-:Y:S01]  /*4a10*/  ISETP.NE.AND P5, PT, R43, RZ, PT ;  /* 0x000000ff2b00720c */ /* 0x000fe20003fa5270 */
[----:B------:R-:W-:Y:S04]  /*4a20*/  LDS.U16 R0, [R91+0x1e] ;  /* 0x00001e005b007984 */ /* 0x000fe80000000400 */
[----:B------:R-:W-:Y:S01]  /*4a30*/  LDS.U16 R43, [R107] ;  /* 0x000000006b2b7984 */ /* 0x000fe20000000400 */
        /* <DEDUP_REMOVED lines=65> */
[----:B------:R-:W2:Y:S04]  /*4e50*/  LDS.U16 R4, [R106+0x2] ;  /* 0x000002006a047984 */ /* 0x000ea80000000400 */
        /* <DEDUP_REMOVED lines=12> */
[----:B------:R-:W-:Y:S04]  /*4f20*/  LDS.U16 R35, [R93+0x1c] ;  /* 0x00001c005d237984 */ /* 0x000fe80000000400 */
[----:B------:R-:W-:Y:S01]  /*4f30*/  LDS.U16 R37, [R91+0x1e] ;  /* 0x00001e005b257984 */ /* 0x000fe20000000400 */
[----:B------:R-:W-:Y:S01]  /*4f40*/  BAR.SYNC.DEFER_BLOCKING 0x0 ;  /* 0x0000000000007b1d */ /* 0x000fe20000010000 */
[----:B0-----:R-:W-:-:S05]  /*4f50*/  PRMT R41, RZ, 0x7610, R41 ;  /* 0x00007610ff297816 */ /* 0x001fca0000000029 */
        /* <DEDUP_REMOVED lines=13> */
[----:B------:R-:W-:Y:S02]  /*5030*/  PRMT R53, RZ, 0x7610, R53 ;  /* 0x00007610ff357816 */ /* 0x000fe40000000035 */
[----:B------:R-:W-:-:S09]  /*5040*/  PRMT R50, RZ, 0x7610, R50 ;  /* 0x00007610ff327816 */ /* 0x000fd20000000032 */
[----:B------:R-:W5:Y:S01]  /*5050*/  @!P5 LDG.E.U16 R53, desc[UR32][R2.64+0x140] ;  /* 0x000140200235d981 */ /* 0x000f62000c1e1500 */
[----:B------:R-:W-:-:S13]  /*5060*/  ISETP.NE.AND P5, PT, R60, RZ, PT ;  /* 0x000000ff3c00720c */ /* 0x000fda0003fa5270 */
        /* <DEDUP_REMOVED lines=20> */
[----:B--2---:R-:W-:-:S02]  /*51b0*/  SHF.L.U32 R4, R4, 0x10, RZ ;  /* 0x0000001004047819 */ /* 0x004fc400000006ff */
[----:B---3--:R-:W-:Y:S01]  /*51c0*/  SHF.L.U32 R27, R27, 0x10, RZ ;  /* 0x000000101b1b7819 */ /* 0x008fe200000006ff */
[----:B------:R-:W-:Y:S01]  /*51d0*/  IMAD.U32 R26, R26, 0x10000, RZ ;  /* 0x000100001a1a7824 */ /* 0x000fe200078e00ff */
[----:B------:R-:W-:Y:S01]  /*51e0*/  SHF.L.U32 R5, R5, 0x10, RZ ;  /* 0x0000001005057819 */ /* 0x000fe200000006ff */
[----:B------:R-:W-:Y:S01]  /*51f0*/  FMUL.FTZ R67, R4, -1.4426950216293334961 ;  /* 0xbfb8aa3b04437820 */ /* 0x000fe20000410000 */
[----:B------:R-:W-:-:S03]  /*5200*/  IMAD.U32 R13, R13, 0x10000, RZ ;  /* 0x000100000d0d7824 */ /* 0x000fc600078e00ff */
[----:B------:R-:W-:Y:S01]  /*5210*/  FMUL.FTZ R68, R5, -1.4426950216293334961 ;  /* 0xbfb8aa3b05447820 */ /* 0x000fe20000410000 */
[----:B------:R-:W-:Y:S01]  /*5220*/  FMUL.FTZ R66, R13, -1.4426950216293334961 ;  /* 0xbfb8aa3b0d427820 */ /* 0x000fe20000410000 */
[----:B------:R-:W2:Y:S01]  /*5230*/  MUFU.EX2 R67, R67 ;  /* 0x0000004300437308 */ /* 0x000ea20000000800 */
[----:B------:R-:W-:-:S03]  /*5240*/  IMAD.U32 R18, R18, 0x10000, RZ ;  /* 0x0001000012127824 */ /* 0x000fc600078e00ff */
[----:B------:R-:W3:Y:S04]  /*5250*/  MUFU.EX2 R68, R68 ;  /* 0x0000004400447308 */ /* 0x000ee80000000800 */
[----:B------:R-:W1:Y:S01]  /*5260*/  MUFU.EX2 R66, R66 ;  /* 0x0000004200427308 */ /* 0x000e620000000800 */
[----:B------:R-:W-:Y:S01]  /*5270*/  IMAD.U32 R14, R14, 0x10000, RZ ;  /* 0x000100000e0e7824 */ /* 0x000fe200078e00ff */
[----:B------:R-:W-:Y:S01]  /*5280*/  SHF.L.U32 R16, R16, 0x10, RZ ;  /* 0x0000001010107819 */ /* 0x000fe200000006ff */
[----:B------:R-:W-:Y:S01]  /*5290*/  FMUL.FTZ R72, R18, -1.4426950216293334961 ;  /* 0xbfb8aa3b12487820 */ /* 0x000fe20000410000 */
[----:B------:R-:W-:Y:S01]  /*52a0*/  SHF.L.U32 R15, R15, 0x10, RZ ;  /* 0x000000100f0f7819 */ /* 0x000fe200000006ff */
[----:B0-----:R-:W-:Y:S02]  /*52b0*/  FMUL.FTZ R2, R14, -1.4426950216293334961 ;  /* 0xbfb8aa3b0e027820 */ /* 0x001fe40000410000 */
[----:B------:R-:W-:-:S02]  /*52c0*/  FMUL.FTZ R71, R16, -1.4426950216293334961 ;  /* 0xbfb8aa3b10477820 */ /* 0x000fc40000410000 */
[----:B------:R-:W0:Y:S01]  /*52d0*/  MUFU.EX2 R72, R72 ;  /* 0x0000004800487308 */ /* 0x000e220000000800 */
[----:B------:R-:W-:-:S03]  /*52e0*/  FMUL.FTZ R3, R15, -1.4426950216293334961 ;  /* 0xbfb8aa3b0f037820 */ /* 0x000fc60000410000 */
[----:B------:R2:W0:Y:S01]  /*52f0*/  MUFU.EX2 R69, R2 ;  /* 0x0000000200457308 */ /* 0x0004220000000800 */
[----:B------:R-:W-:Y:S02]  /*5300*/  SHF.L.U32 R20, R20, 0x10, RZ ;  /* 0x0000001014147819 */ /* 0x000fe400000006ff */
[----:B------:R-:W-:Y:S01]  /*5310*/  SHF.L.U32 R24, R24, 0x10, RZ ;  /* 0x0000001018187819 */ /* 0x000fe200000006ff */
[----:B------:R-:W0:Y:S04]  /*5320*/  MUFU.EX2 R71, R71 ;  /* 0x0000004700477308 */ /* 0x000e280000000800 */
[----:B------:R3:W0:Y:S01]  /*5330*/  MUFU.EX2 R70, R3 ;  /* 0x0000000300467308 */ /* 0x0006220000000800 */
[----:B------:R-:W-:Y:S01]  /*5340*/  FMUL.FTZ R73, R20, -1.4426950216293334961 ;  /* 0xbfb8aa3b14497820 */ /* 0x000fe20000410000 */
[----:B------:R-:W-:-:S04]  /*5350*/  FMUL.FTZ R148, R24, -1.4426950216293334961 ;  /* 0xbfb8aa3b18947820 */ /* 0x000fc80000410000 */
[----:B------:R-:W-:Y:S04]  /*5360*/  MUFU.EX2 R152, R148 ;  /* 0x0000009400987308 */ /* 0x000fe80000000800 */
[----:B------:R-:W-:Y:S01]  /*5370*/  MUFU.EX2 R73, R73 ;  /* 0x0000004900497308 */ /* 0x000fe20000000800 */
[----:B------:R-:W-:Y:S02]  /*5380*/  SHF.L.U32 R22, R22, 0x10, RZ ;  /* 0x0000001016167819 */ /* 0x000fe400000006ff */
[----:B------:R-:W-:Y:S01]  /*5390*/  SHF.L.U32 R43, R43, 0x10, RZ ;  /* 0x000000102b2b7819 */ /* 0x000fe200000006ff */
[----:B------:R-:W-:Y:S02]  /*53a0*/  IMAD.U32 R23, R23, 0x10000, RZ ;  /* 0x0001000017177824 */ /* 0x000fe400078e00ff */
[----:B--2---:R-:W-:Y:S01]  /*53b0*/  FMUL.FTZ R2, R22, -1.4426950216293334961 ;  /* 0xbfb8aa3b16027820 */ /* 0x004fe20000410000 */
[----:B------:R-:W-:Y:S01]  /*53c0*/  SHF.L.U32 R25, R25, 0x10, RZ ;  /* 0x0000001019197819 */ /* 0x000fe200000006ff */
[----:B---3--:R-:W-:-:S02]  /*53d0*/  FMUL.FTZ R3, R23, -1.4426950216293334961 ;  /* 0xbfb8aa3b17037820 */ /* 0x008fc40000410000 */
[----:B------:R-:W-:Y:S02]  /*53e0*/  MUFU.EX2 R75, R2 ;  /* 0x00000002004b7308 */ /* 0x000fe40000000800 */
[----:B------:R-:W-:Y:S02]  /*53f0*/  FMUL.FTZ R150, R25, -1.4426950216293334961 ;  /* 0xbfb8aa3b19967820 */ /* 0x000fe40000410000 */
[----:B------:R-:W2:Y:S04]  /*5400*/  MUFU.EX2 R149, R3 ;  /* 0x0000000300957308 */ /* 0x000ea80000000800 */
[----:B------:R-:W3:Y:S01]  /*5410*/  MUFU.EX2 R154, R150 ;  /* 0x00000096009a7308 */ /* 0x000ee20000000800 */
[----:B----4-:R4:W-:Y:S04]  /*5420*/  STS.U16 [R123], R40 ;  /* 0x000000287b007388 */ /* 0x0109e80000000400 */
[----:B-----5:R5:W-:Y:S01]  /*5430*/  STS.U16 [R122+0x40], R41 ;  /* 0x000040297a007388 */ /* 0x020be20000000400 */
[----:B----4-:R-:W-:-:S03]  /*5440*/  FMUL.FTZ R40, R26, -1.4426950216293334961 ;  /* 0xbfb8aa3b1a287820 */ /* 0x010fc60000410000 */
[----:B------:R-:W-:Y:S01]  /*5450*/  STS.U16 [R121+0x80], R38 ;  /* 0x0000802679007388 */ /* 0x000fe20000000400 */
[----:B-----5:R-:W-:-:S03]  /*5460*/  FMUL.FTZ R41, R27, -1.4426950216293334961 ;  /* 0xbfb8aa3b1b297820 */ /* 0x020fc60000410000 */
[----:B------:R4:W-:Y:S04]  /*5470*/  STS.U16 [R120+0xc0], R49 ;  /* 0x0000c03178007388 */ /* 0x0009e80000000400 */
[----:B------:R-:W-:Y:S04]  /*5480*/  STS.U16 [R119+0x100], R46 ;  /* 0x0001002e77007388 */ /* 0x000fe80000000400 */
[----:B------:R-:W-:Y:S01]  /*5490*/  STS.U16 [R118+0x140], R53 ;  /* 0x0001403576007388 */ /* 0x000fe20000000400 */
[----:B------:R5:W-:Y:S03]  /*54a0*/  MUFU.EX2 R160, R41 ;  /* 0x0000002900a07308 */ /* 0x000be60000000800 */
[----:B------:R1:W-:Y:S01]  /*54b0*/  STS.U16 [R117+0x180], R50 ;  /* 0x0001803275007388 */ /* 0x0003e20000000400 */
[----:B------:R0:W3:Y:S03]  /*54c0*/  MUFU.EX2 R159, R40 ;  /* 0x00000028009f7308 */ /* 0x0000e60000000800 */
        /* <DEDUP_REMOVED lines=8> */
[----:B------:R-:W-:Y:S01]  /*5550*/  STS.U16 [R108+0x3c0], R65 ;  /* 0x0003c0416c007388 */ /* 0x000fe20000000400 */
[----:B------:R-:W-:-:S03]  /*5560*/  NOP ;  /* 0x0000000000007918 */ /* 0x000fc60000000000 */
[----:B------:R-:W3:Y:S04]  /*5570*/  LDS.U16 R38, [R107] ;  /* 0x000000006b267984 */ /* 0x000ee80000000400 */
[----:B-----5:R-:W5:Y:S04]  /*5580*/  LDS.U16 R41, [R105+0x4] ;  /* 0x0000040069297984 */ /* 0x020f680000000400 */
[----:B0-----:R-:W0:Y:S01]  /*5590*/  LDS.U16 R40, [R106+0x2] ;  /* 0x000002006a287984 */ /* 0x001e220000000400 */
[----:B----4-:R-:W-:-:S03]  /*55a0*/  FADD.FTZ R49, R67, 1 ;  /* 0x3f80000043317421 */ /* 0x010fc60000010000 */
[----:B------:R-:W4:Y:S01]  /*55b0*/  LDS.U16 R60, [R104+0x6] ;  /* 0x00000600683c7984 */ /* 0x000f220000000400 */
[----:B-1----:R-:W-:Y:S01]  /*55c0*/  FADD.FTZ R50, R68, 1 ;  /* 0x3f80000044327421 */ /* 0x002fe20000010000 */
[----:B------:R-:W-:Y:S02]  /*55d0*/  FADD.FTZ R46, R66, 1 ;  /* 0x3f800000422e7421 */ /* 0x000fe40000010000 */
[----:B------:R-:W1:Y:S01]  /*55e0*/  LDS.U16 R65, [R103+0x8] ;  /* 0x0000080067417984 */ /* 0x000e620000000400 */
[----:B------:R-:W3:Y:S01]  /*55f0*/  MUFU.RCP R49, R49 ;  /* 0x0000003100317308 */ /* 0x000ee20000001000 */
[----:B--2---:R-:W-:Y:S01]  /*5600*/  FADD.FTZ R59, R72, 1 ;  /* 0x3f800000483b7421 */ /* 0x004fe20000010000 */
[----:B------:R-:W-:Y:S01]  /*5610*/  FADD.FTZ R53, R69, 1 ;  /* 0x3f80000045357421 */ /* 0x000fe20000010000 */
[----:B------:R-:W2:Y:S01]  /*5620*/  LDS.U16 R72, [R101+0xc] ;  /* 0x00000c0065487984 */ /* 0x000ea20000000400 */
[----:B------:R-:W-:-:S03]  /*5630*/  FADD.FTZ R55, R71, 1 ;  /* 0x3f80000047377421 */ /* 0x000fc60000010000 */
[----:B------:R-:W2:Y:S01]  /*5640*/  LDS.U16 R148, [R100+0xe] ;  /* 0x00000e0064947984 */ /* 0x000ea20000000400 */
[----:B------:R-:W5:Y:S01]  /*5650*/  MUFU.RCP R50, R50 ;  /* 0x0000003200327308 */ /* 0x000f620000001000 */
[----:B------:R-:W-:Y:S02]  /*5660*/  FADD.FTZ R52, R70, 1 ;  /* 0x3f80000046347421 */ /* 0x000fe40000010000 */
[----:B------:R-:W2:Y:S04]  /*5670*/  LDS.U16 R71, [R102+0xa] ;  /* 0x00000a0066477984 */ /* 0x000ea80000000400 */
[----:B------:R-:W2:Y:S01]  /*5680*/  LDS.U16 R151, [R98+0x12] ;  /* 0x0000120062977984 */ /* 0x000ea20000000400 */
[----:B------:R-:W4:Y:S01]  /*5690*/  MUFU.RCP R46, R46 ;  /* 0x0000002e002e7308 */ /* 0x000f220000001000 */
[----:B---3--:R-:W-:-:S02]  /*56a0*/  FADD.FTZ R61, -R49, 1 ;  /* 0x3f800000313d7421 */ /* 0x008fc40000010100 */
[----:B------:R-:W3:Y:S01]  /*56b0*/  LDS.U16 R150, [R99+0x10] ;  /* 0x0000100063967984 */ /* 0x000ee20000000400 */
[----:B------:R-:W-:-:S04]  /*56c0*/  SHF.L.U32 R38, R38, 0x10, RZ ;  /* 0x0000001026267819 */ /* 0x000fc800000006ff */
[----:B------:R-:W1:Y:S01]  /*56d0*/  MUFU.RCP R53, R53 ;  /* 0x0000003500357308 */ /* 0x000e620000001000 */
[----:B------:R-:W-:Y:S01]  /*56e0*/  FFMA.FTZ R67, R4, R61, 1 ;  /* 0x3f80000004437423 */ /* 0x000fe2000001003d */
[----:B-----5:R-:W-:Y:S01]  /*56f0*/  FADD.FTZ R64, -R50, 1 ;  /* 0x3f80000032407421 */ /* 0x020fe20000010100 */
[----:B------:R-:W-:Y:S02]  /*5700*/  IMAD.U32 R41, R41, 0x10000, RZ ;  /* 0x0001000029297824 */ /* 0x000fe400078e00ff */
[----:B------:R-:W-:Y:S01]  /*5710*/  FMUL.FTZ R61, R43, R38 ;  /* 0x000000262b3d7220 */ /* 0x000fe20000410000 */
[----:B------:R-:W-:Y:S01]  /*5720*/  FADD.FTZ R153, R149, 1 ;  /* 0x3f80000095997421 */ /* 0x000fe20000010000 */
[----:B------:R-:W-:Y:S01]  /*5730*/  FADD.FTZ R158, R154, 1 ;  /* 0x3f8000009a9e7421 */ /* 0x000fe20000010000 */
[----:B0-----:R-:W-:Y:S01]  /*5740*/  SHF.L.U32 R40, R40, 0x10, RZ ;  /* 0x0000001028287819 */ /* 0x001fe200000006ff */
[----:B------:R-:W0:Y:S01]  /*5750*/  MUFU.RCP R52, R52 ;  /* 0x0000003400347308 */ /* 0x000e220000001000 */
[----:B------:R-:W-:Y:S01]  /*5760*/  LDS.U16 R155, [R95+0x18] ;  /* 0x000018005f9b7984 */ /* 0x000fe20000000400 */
[----:B----4-:R-:W-:Y:S01]  /*5770*/  FADD.FTZ R62, -R46, 1 ;  /* 0x3f8000002e3e7421 */ /* 0x010fe20000010100 */
[----:B------:R-:W-:Y:S01]  /*5780*/  FMUL.FTZ R63, R44, R41 ;  /* 0x000000292c3f7220 */ /* 0x000fe20000410000 */
[----:B------:R-:W-:Y:S01]  /*5790*/  FFMA.FTZ R69, R5, R64, 1 ;  /* 0x3f80000005457423 */ /* 0x000fe20000010040 */
[----:B------:R-:W-:Y:S01]  /*57a0*/  FADD.FTZ R68, R73, 1 ;  /* 0x3f80000049447421 */ /* 0x000fe20000010000 */
[----:B------:R-:W-:Y:S01]  /*57b0*/  FFMA.FTZ R62, R13, R62, 1 ;  /* 0x3f8000000d3e7423 */ /* 0x000fe2000001003e */
[----:B------:R-:W-:Y:S01]  /*57c0*/  FMUL.FTZ R64, R47, R40 ;  /* 0x000000282f407220 */ /* 0x000fe20000410000 */
[----:B------:R-:W-:Y:S01]  /*57d0*/  FMUL.FTZ R61, R46, R61 ;  /* 0x0000003d2e3d7220 */ /* 0x000fe20000410000 */
[----:B------:R-:W4:Y:S01]  /*57e0*/  MUFU.RCP R59, R59 ;  /* 0x0000003b003b7308 */ /* 0x000f220000001000 */
[----:B------:R-:W-:Y:S01]  /*57f0*/  FMUL.FTZ R66, R50, R63 ;  /* 0x0000003f32427220 */ /* 0x000fe20000410000 */
[----:B------:R-:W-:Y:S01]  /*5800*/  FMUL.FTZ R64, R49, R64 ;  /* 0x0000004031407220 */ /* 0x000fe20000410000 */
[----:B------:R-:W-:Y:S01]  /*5810*/  FMUL.FTZ R62, R61, R62 ;  /* 0x0000003e3d3e7220 */ /* 0x000fe20000410000 */
[----:B------:R-:W-:-:S04]  /*5820*/  SHF.L.U32 R61, R58, 0x10, RZ ;  /* 0x000000103a3d7819 */ /* 0x000fc800000006ff */
[----:B------:R-:W-:Y:S01]  /*5830*/  MUFU.RCP R55, R55 ;  /* 0x0000003700377308 */ /* 0x000fe20000001000 */
[----:B------:R-:W-:Y:S01]  /*5840*/  SHF.L.U32 R73, R56, 0x10, RZ ;  /* 0x0000001038497819 */ /* 0x000fe200000006ff */
[----:B------:R-:W-:Y:S02]  /*5850*/  IMAD.U32 R56, R60, 0x10000, RZ ;  /* 0x000100003c387824 */ /* 0x000fe400078e00ff */
[----:B------:R-:W-:Y:S01]  /*5860*/  FMUL.FTZ R67, R64, R67 ;  /* 0x0000004340437220 */ /* 0x000fe20000410000 */
[----:B------:R-:W-:Y:S01]  /*5870*/  FADD.FTZ R70, R75, 1 ;  /* 0x3f8000004b467421 */ /* 0x000fe20000010000 */
[----:B------:R-:W-:Y:S02]  /*5880*/  LDS.U16 R154, [R96+0x16] ;  /* 0x00001600609a7984 */ /* 0x000fe40000000400 */
[----:B------:R5:W2:Y:S01]  /*5890*/  MUFU.RCP R63, R68 ;  /* 0x00000044003f7308 */ /* 0x000aa20000001000 */
[----:B------:R-:W-:Y:S01]  /*58a0*/  FMUL.FTZ R64, R66, R69 ;  /* 0x0000004542407220 */ /* 0x000fe20000410000 */
[----:B-1----:R-:W-:Y:S01]  /*58b0*/  FADD.FTZ R69, -R53, 1 ;  /* 0x3f80000035457421 */ /* 0x002fe20000010100 */
[----:B------:R-:W-:Y:S01]  /*58c0*/  SHF.L.U32 R58, R65, 0x10, RZ ;  /* 0x00000010413a7819 */ /* 0x000fe200000006ff */
[----:B------:R-:W-:Y:S01]  /*58d0*/  FMUL.FTZ R60, R61, R56 ;  /* 0x000000383d3c7220 */ /* 0x000fe20000410000 */
[----:B0-----:R-:W-:Y:S01]  /*58e0*/  FADD.FTZ R66, -R52, 1 ;  /* 0x3f80000034427421 */ /* 0x001fe20000010100 */
[----:B------:R-:W-:-:S02]  /*58f0*/  FFMA.FTZ R69, R14, R69, 1 ;  /* 0x3f8000000e457423 */ /* 0x000fc40000010045 */
[----:B------:R-:W-:Y:S01]  /*5900*/  FMUL.FTZ R60, R53, R60 ;  /* 0x0000003c353c7220 */ /* 0x000fe20000410000 */
[----:B------:R-:W-:Y:S01]  /*5910*/  FMUL.FTZ R75, R73, R58 ;  /* 0x0000003a494b7220 */ /* 0x000fe20000410000 */
[----:B------:R-:W-:Y:S02]  /*5920*/  FFMA.FTZ R66, R15, R66, 1 ;  /* 0x3f8000000f427423 */ /* 0x000fe40000010042 */
[----:B------:R-:W-:Y:S01]  /*5930*/  FMUL.FTZ R163, R60, R69 ;  /* 0x000000453ca37220 */ /* 0x000fe20000410000 */
[----:B------:R-:W-:Y:S01]  /*5940*/  FMUL.FTZ R75, R52, R75 ;  /* 0x0000004b344b7220 */ /* 0x000fe20000410000 */
[----:B------:R-:W-:Y:S02]  /*5950*/  IMAD.U32 R60, R19, 0x10000, RZ ;  /* 0x00010000133c7824 */ /* 0x000fe400078e00ff */
[----:B----4-:R-:W-:Y:S01]  /*5960*/  FADD.FTZ R19, -R59, 1 ;  /* 0x3f8000003b137421 */ /* 0x010fe20000010100 */
[----:B-----5:R-:W-:Y:S01]  /*5970*/  SHF.L.U32 R68, R21, 0x10, RZ ;  /* 0x0000001015447819 */ /* 0x020fe200000006ff */
[----:B------:R-:W-:Y:S01]  /*5980*/  FMUL.FTZ R75, R75, R66 ;  /* 0x000000424b4b7220 */ /* 0x000fe20000410000 */
[----:B--2---:R-:W-:Y:S01]  /*5990*/  FADD.FTZ R21, -R63, 1 ;  /* 0x3f8000003f157421 */ /* 0x004fe20000010100 */
[----:B------:R-:W-:Y:S01]  /*59a0*/  MUFU.RCP R65, R70 ;  /* 0x0000004600417308 */ /* 0x000fe20000001000 */
[----:B------:R-:W-:Y:S01]  /*59b0*/  SHF.L.U32 R66, R17, 0x10, RZ ;  /* 0x0000001011427819 */ /* 0x000fe200000006ff */
[----:B------:R-:W-:Y:S01]  /*59c0*/  FFMA.FTZ R149, R18, R19, 1 ;  /* 0x3f80000012957423 */ /* 0x000fe20000010013 */
[----:B------:R-:W-:Y:S01]  /*59d0*/  FADD.FTZ R17, -R55, 1 ;  /* 0x3f80000037117421 */ /* 0x000fe20000010100 */
[----:B------:R-:W-:-:S02]  /*59e0*/  IMAD.U32 R19, R72, 0x10000, RZ ;  /* 0x0001000048137824 */ /* 0x000fc400078e00ff */
[----:B------:R-:W-:Y:S01]  /*59f0*/  FFMA.FTZ R157, R20, R21, 1 ;  /* 0x3f800000149d7423 */ /* 0x000fe20000010015 */
[----:B------:R-:W-:Y:S01]  /*5a00*/  SHF.L.U32 R21, R148, 0x10, RZ ;  /* 0x0000001094157819 */ /* 0x000fe200000006ff */
[----:B------:R0:W1:Y:S01]  /*5a10*/  MUFU.RCP R70, R153 ;  /* 0x0000009900467308 */ /* 0x0000620000001000 */
[----:B------:R-:W-:Y:S01]  /*5a20*/  FADD.FTZ R69, R152, 1 ;  /* 0x3f80000098457421 */ /* 0x000fe20000010000 */
[----:B------:R-:W-:Y:S01]  /*5a30*/  FFMA.FTZ R152, R16, R17, 1 ;  /* 0x3f80000010987423 */ /* 0x000fe20000010011 */
[----:B------:R-:W-:Y:S01]  /*5a40*/  FMUL.FTZ R148, R60, R19 ;  /* 0x000000133c947220 */ /* 0x000fe20000410000 */
[----:B------:R-:W-:Y:S01]  /*5a50*/  SHF.L.U32 R17, R71, 0x10, RZ ;  /* 0x0000001047117819 */ /* 0x000fe200000006ff */
[----:B0-----:R-:W0:Y:S01]  /*5a60*/  LDS.U16 R153, [R97+0x14] ;  /* 0x0000140061997984 */ /* 0x001e220000000400 */
[----:B------:R-:W-:Y:S01]  /*5a70*/  FMUL.FTZ R156, R66, R21 ;  /* 0x00000015429c7220 */ /* 0x000fe20000410000 */
[----:B------:R-:W-:Y:S02]  /*5a80*/  FMUL.FTZ R148, R59, R148 ;  /* 0x000000943b947220 */ /* 0x000fe40000410000 */
[----:B------:R-:W-:Y:S01]  /*5a90*/  FMUL.FTZ R72, R68, R17 ;  /* 0x0000001144487220 */ /* 0x000fe20000410000 */
[----:B------:R-:W-:Y:S01]  /*5aa0*/  FMUL.FTZ R156, R63, R156 ;  /* 0x0000009c3f9c7220 */ /* 0x000fe20000410000 */
[----:B------:R-:W-:Y:S01]  /*5ab0*/  FMUL.FTZ R164, R148, R149 ;  /* 0x0000009594a47220 */ /* 0x000fe20000410000 */
[----:B------:R-:W-:Y:S01]  /*5ac0*/  SHF.L.U32 R148, R12, 0x10, RZ ;  /* 0x000000100c947819 */ /* 0x000fe200000006ff */
[----:B------:R-:W-:Y:S01]  /*5ad0*/  FMUL.FTZ R71, R55, R72 ;  /* 0x0000004837477220 */ /* 0x000fe20000410000 */
[----:B------:R-:W-:Y:S01]  /*5ae0*/  SHF.L.U32 R12, R151, 0x10, RZ ;  /* 0x00000010970c7819 */ /* 0x000fe200000006ff */
[----:B------:R-:W-:Y:S01]  /*5af0*/  FMUL.FTZ R165, R156, R157 ;  /* 0x0000009d9ca57220 */ /* 0x000fe20000410000 */
[----:B------:R-:W-:Y:S01]  /*5b00*/  IMAD.U32 R149, R11, 0x10000, RZ ;  /* 0x000100000b957824 */ /* 0x000fe200078e00ff */
[----:B------:R-:W2:Y:S01]  /*5b10*/  LDS.U16 R157, [R94+0x1a] ;  /* 0x00001a005e9d7984 */ /* 0x000ea20000000400 */
[----:B------:R-:W-:Y:S01]  /*5b20*/  FMUL.FTZ R162, R71, R152 ;  /* 0x0000009847a27220 */ /* 0x000fe20000410000 */
[----:B------:R-:W-:Y:S01]  /*5b30*/  SHF.L.U32 R35, R35, 0x10, RZ ;  /* 0x0000001023237819 */ /* 0x000fe200000006ff */
[----:B------:R-:W-:Y:S01]  /*5b40*/  FADD.FTZ R71, R159, 1 ;  /* 0x3f8000009f477421 */ /* 0x000fe20000010000 */
[----:B------:R-:W-:Y:S01]  /*5b50*/  FMUL.FTZ R161, R149, R12 ;  /* 0x0000000c95a17220 */ /* 0x000fe20000410000 */
[----:B------:R-:W-:Y:S01]  /*5b60*/  IMAD.U32 R37, R37, 0x10000, RZ ;  /* 0x0001000025257824 */ /* 0x000fe200078e00ff */
[----:B------:R-:W4:Y:S01]  /*5b70*/  LDS.U16 R159, [R93+0x1c] ;  /* 0x00001c005d9f7984 */ /* 0x000f220000000400 */
[----:B------:R-:W-:Y:S01]  /*5b80*/  FMUL.FTZ R2, R35, -1.4426950216293334961 ;  /* 0xbfb8aa3b23027820 */ /* 0x000fe20000410000 */
[----:B-1----:R-:W-:Y:S01]  /*5b90*/  FMUL.FTZ R156, R70, R161 ;  /* 0x000000a1469c7220 */ /* 0x002fe20000410000 */
[----:B------:R-:W-:Y:S01]  /*5ba0*/  FMUL.FTZ R3, R37, -1.4426950216293334961 ;  /* 0xbfb8aa3b25037820 */ /* 0x000fe20000410000 */
[----:B---3--:R-:W-:Y:S01]  /*5bb0*/  SHF.L.U32 R11, R150, 0x10, RZ ;  /* 0x00000010960b7819 */ /* 0x008fe200000006ff */
[----:B------:R-:W1:Y:S01]  /*5bc0*/  LDS.U16 R161, [R91+0x1e] ;  /* 0x00001e005ba17984 */ /* 0x000e620000000400 */
[----:B------:R-:W3:Y:S01]  /*5bd0*/  MUFU.RCP R69, R69 ;  /* 0x0000004500457308 */ /* 0x000ee20000001000 */
[----:B------:R-:W-:-:S02]  /*5be0*/  FADD.FTZ R151, -R65, 1 ;  /* 0x3f80000041977421 */ /* 0x000fc40000010100 */
[----:B------:R-:W-:-:S05]  /*5bf0*/  FMUL.FTZ R150, R148, R11 ;  /* 0x0000000b94967220 */ /* 0x000fca0000410000 */
[----:B------:R-:W5:Y:S01]  /*5c00*/  MUFU.RCP R72, R158 ;  /* 0x0000009e00487308 */ /* 0x000f620000001000 */
[----:B------:R-:W-:Y:S01]  /*5c10*/  FFMA.FTZ R151, R22, R151, 1 ;  /* 0x3f80000016977423 */ /* 0x000fe20000010097 */
[----:B------:R-:W-:Y:S01]  /*5c20*/  FMUL.FTZ R150, R65, R150 ;  /* 0x0000009641967220 */ /* 0x000fe20000410000 */
[----:B------:R-:W-:-:S05]  /*5c30*/  FADD.FTZ R152, -R70, 1 ;  /* 0x3f80000046987421 */ /* 0x000fca0000010100 */
[----:B------:R-:W3:Y:S04]  /*5c40*/  MUFU.EX2 R2, R2 ;  /* 0x0000000200027308 */ /* 0x000ee80000000800 */
[----:B------:R-:W5:Y:S04]  /*5c50*/  MUFU.EX2 R3, R3 ;  /* 0x0000000300037308 */ /* 0x000f680000000800 */
[----:B------:R-:W2:Y:S01]  /*5c60*/  MUFU.RCP R71, R71 ;  /* 0x0000004700477308 */ /* 0x000ea20000001000 */
[----:B------:R-:W-:Y:S01]  /*5c70*/  FADD.FTZ R160, R160, 1 ;  /* 0x3f800000a0a07421 */ /* 0x000fe20000010000 */
[----:B------:R-:W-:Y:S01]  /*5c80*/  FMUL.FTZ R166, R150, R151 ;  /* 0x0000009796a67220 */ /* 0x000fe20000410000 */
[----:B------:R-:W-:Y:S01]  /*5c90*/  FFMA.FTZ R167, R23, R152, 1 ;  /* 0x3f80000017a77423 */ /* 0x000fe20000010098 */
[----:B------:R-:W-:Y:S01]  /*5ca0*/  IMAD.U32 R151, R10, 0x10000, RZ ;  /* 0x000100000a977824 */ /* 0x000fe200078e00ff */
[----:B------:R-:W-:-:S02]  /*5cb0*/  SHF.L.U32 R10, R9, 0x10, RZ ;  /* 0x00000010090a7819 */ /* 0x000fc400000006ff */
[----:B------:R-:W-:Y:S01]  /*5cc0*/  SHF.L.U32 R150, R8, 0x10, RZ ;  /* 0x0000001008967819 */ /* 0x000fe200000006ff */
[----:B0-----:R-:W-:Y:S01]  /*5cd0*/  IMAD.U32 R8, R153, 0x10000, RZ ;  /* 0x0001000099087824 */ /* 0x001fe200078e00ff */
[----:B------:R-:W-:Y:S01]  /*5ce0*/  SHF.L.U32 R9, R154, 0x10, RZ ;  /* 0x000000109a097819 */ /* 0x000fe200000006ff */
[----:B------:R-:W0:Y:S01]  /*5cf0*/  MUFU.RCP R152, R160 ;  /* 0x000000a000987308 */ /* 0x000e220000001000 */
[----:B------:R-:W-:Y:S01]  /*5d00*/  FMUL.FTZ R167, R156, R167 ;  /* 0x000000a79ca77220 */ /* 0x000fe20000410000 */
[----:B---3--:R-:W-:Y:S01]  /*5d10*/  FADD.FTZ R156, R2, 1 ;  /* 0x3f800000029c7421 */ /* 0x008fe20000010000 */
[----:B-----5:R-:W-:Y:S01]  /*5d20*/  FADD.FTZ R170, R3, 1 ;  /* 0x3f80000003aa7421 */ /* 0x020fe20000010000 */
[----:B------:R-:W-:Y:S01]  /*5d30*/  FADD.FTZ R3, -R69, 1 ;  /* 0x3f80000045037421 */ /* 0x000fe20000010100 */
[----:B------:R-:W-:Y:S01]  /*5d40*/  SHF.L.U32 R153, R155, 0x10, RZ ;  /* 0x000000109b997819 */ /* 0x000fe200000006ff */
[----:B------:R-:W-:Y:S01]  /*5d50*/  FMUL.FTZ R2, R151, R8 ;  /* 0x0000000897027220 */ /* 0x000fe20000410000 */
[----:B------:R-:W-:Y:S01]  /*5d60*/  FADD.FTZ R158, -R72, 1 ;  /* 0x3f800000489e7421 */ /* 0x000fe20000010100 */
[----:B------:R-:W-:Y:S01]  /*5d70*/  FMUL.FTZ R155, R10, R9 ;  /* 0x000000090a9b7220 */ /* 0x000fe20000410000 */
[----:B------:R-:W-:Y:S01]  /*5d80*/  FFMA.FTZ R3, R24, R3, 1 ;  /* 0x3f80000018037423 */ /* 0x000fe20000010003 */
[----:B------:R-:W-:Y:S01]  /*5d90*/  FMUL.FTZ R2, R69, R2 ;  /* 0x0000000245027220 */ /* 0x000fe20000410000 */
[----:B------:R-:W-:Y:S01]  /*5da0*/  FFMA.FTZ R158, R25, R158, 1 ;  /* 0x3f800000199e7423 */ /* 0x000fe2000001009e */
[----:B------:R-:W-:Y:S01]  /*5db0*/  FMUL.FTZ R155, R72, R155 ;  /* 0x0000009b489b7220 */ /* 0x000fe20000410000 */
[----:B--2---:R-:W-:Y:S01]  /*5dc0*/  FADD.FTZ R169, -R71, 1 ;  /* 0x3f80000047a97421 */ /* 0x004fe20000010100 */
[----:B------:R-:W-:Y:S01]  /*5dd0*/  FMUL.FTZ R154, R150, R153 ;  /* 0x00000099969a7220 */ /* 0x000fe20000410000 */
[----:B------:R-:W2:Y:S01]  /*5de0*/  MUFU.RCP R156, R156 ;  /* 0x0000009c009c7308 */ /* 0x000ea20000001000 */
[----:B------:R-:W-:Y:S01]  /*5df0*/  FMUL.FTZ R2, R2, R3 ;  /* 0x0000000302027220 */ /* 0x000fe20000410000 */
[----:B------:R-:W-:Y:S01]  /*5e00*/  FMUL.FTZ R3, R155, R158 ;  /* 0x0000009e9b037220 */ /* 0x000fe20000410000 */
[----:B------:R-:W-:Y:S01]  /*5e10*/  FFMA.FTZ R169, R26, R169, 1 ;  /* 0x3f8000001aa97423 */ /* 0x000fe200000100a9 */
[----:B------:R-:W-:Y:S01]  /*5e20*/  FMUL.FTZ R154, R71, R154 ;  /* 0x0000009a479a7220 */ /* 0x000fe20000410000 */
[----:B------:R-:W-:-:S03]  /*5e30*/  IMAD.U32 R158, R7, 0x10000, RZ ;  /* 0x00010000079e7824 */ /* 0x000fc600078e00ff */
[----:B------:R-:W3:Y:S01]  /*5e40*/  MUFU.RCP R160, R170 ;  /* 0x000000aa00a07308 */ /* 0x000ee20000001000 */
[----:B------:R-:W-:Y:S01]  /*5e50*/  SHF.L.U32 R7, R157, 0x10, RZ ;  /* 0x000000109d077819 */ /* 0x000fe200000006ff */
[----:B------:R-:W-:Y:S01]  /*5e60*/  FMUL.FTZ R169, R154, R169 ;  /* 0x000000a99aa97220 */ /* 0x000fe20000410000 */
[----:B------:R-:W-:Y:S01]  /*5e70*/  SHF.L.U32 R155, R6, 0x10, RZ ;  /* 0x00000010069b7819 */ /* 0x000fe200000006ff */
[----:B0-----:R-:W-:Y:S01]  /*5e80*/  FADD.FTZ R154, -R152, 1 ;  /* 0x3f800000989a7421 */ /* 0x001fe20000010100 */
[----:B----4-:R-:W-:Y:S02]  /*5e90*/  IMAD.U32 R6, R159, 0x10000, RZ ;  /* 0x000100009f067824 */ /* 0x010fe400078e00ff */
[----:B------:R-:W-:Y:S01]  /*5ea0*/  FMUL.FTZ R159, R158, R7 ;  /* 0x000000079e9f7220 */ /* 0x000fe20000410000 */
[----:B------:R-:W-:Y:S01]  /*5eb0*/  SHF.L.U32 R157, R0, 0x10, RZ ;  /* 0x00000010009d7819 */ /* 0x000fe200000006ff */
[----:B------:R-:W-:Y:S01]  /*5ec0*/  FFMA.FTZ R0, R27, R154, 1 ;  /* 0x3f8000001b007423 */ /* 0x000fe2000001009a */
[----:B-1----:R-:W-:Y:S01]  /*5ed0*/  SHF.L.U32 R154, R161, 0x10, RZ ;  /* 0x00000010a19a7819 */ /* 0x002fe200000006ff */
[----:B------:R-:W-:Y:S01]  /*5ee0*/  FMUL.FTZ R159, R152, R159 ;  /* 0x0000009f989f7220 */ /* 0x000fe20000410000 */
[----:B--2---:R-:W-:Y:S01]  /*5ef0*/  FADD.FTZ R168, -R156, 1 ;  /* 0x3f8000009ca87421 */ /* 0x004fe20000010100 */
[----:B------:R-:W-:Y:S01]  /*5f00*/  FMUL.FTZ R171, R155, R6 ;  /* 0x000000069bab7220 */ /* 0x000fe20000410000 */
[----:B------:R-:W-:Y:S01]  /*5f10*/  F2FP.BF16.F32.PACK_AB R62, R67, R62 ;  /* 0x0000003e433e723e */ /* 0x000fe200000010ff */
[----:B------:R-:W-:Y:S01]  /*5f20*/  BAR.SYNC.DEFER_BLOCKING 0x0 ;  /* 0x0000000000007b1d */ /* 0x000fe20000010000 */
[----:B------:R-:W-:Y:S01]  /*5f30*/  FMUL.FTZ R0, R159, R0 ;  /* 0x000000009f007220 */ /* 0x000fe20000410000 */
[----:B------:R-:W-:Y:S01]  /*5f40*/  FMUL.FTZ R159, R157, R154 ;  /* 0x0000009a9d9f7220 */ /* 0x000fe20000410000 */
[----:B---3--:R-:W-:Y:S01]  /*5f50*/  FADD.FTZ R170, -R160, 1 ;  /* 0x3f800000a0aa7421 */ /* 0x008fe20000010100 */
[----:B------:R-:W-:Y:S01]  /*5f60*/  F2FP.BF16.F32.PACK_AB R64, R163, R64 ;  /* 0x00000040a340723e */ /* 0x000fe200000010ff */
[----:B------:R-:W-:Y:S01]  /*5f70*/  FFMA.FTZ R168, R35, R168, 1 ;  /* 0x3f80000023a87423 */ /* 0x000fe200000100a8 */
[----:B------:R-:W-:Y:S01]  /*5f80*/  FMUL.FTZ R171, R156, R171 ;  /* 0x000000ab9cab7220 */ /* 0x000fe20000410000 */
[----:B------:R-:W-:Y:S01]  /*5f90*/  FFMA.FTZ R170, R37, R170, 1 ;  /* 0x3f80000025aa7423 */ /* 0x000fe200000100aa */
[----:B------:R-:W-:Y:S01]  /*5fa0*/  FMUL.FTZ R159, R160, R159 ;  /* 0x0000009fa09f7220 */ /* 0x000fe20000410000 */
[----:B------:R-:W-:-:S02]  /*5fb0*/  PRMT R67, R62, 0x7632, R67 ;  /* 0x000076323e437816 */ /* 0x000fc40000000043 */
[----:B------:R-:W-:Y:S02]  /*5fc0*/  F2FP.BF16.F32.PACK_AB R75, R162, R75 ;  /* 0x0000004ba24b723e */ /* 0x000fe400000010ff */
[----:B------:R-:W-:Y:S02]  /*5fd0*/  PRMT R161, R64, 0x7632, R161 ;  /* 0x0000763240a17816 */ /* 0x000fe400000000a1 */
[----:B------:R-:W-:Y:S01]  /*5fe0*/  F2FP.BF16.F32.PACK_AB R164, R165, R164 ;  /* 0x000000a4a5a4723e */ /* 0x000fe200000010ff */
[----:B------:R-:W-:Y:S01]  /*5ff0*/  FMUL.FTZ R168, R171, R168 ;  /* 0x000000a8aba87220 */ /* 0x000fe20000410000 */
        /* <DEDUP_REMOVED lines=11> */
[----:B------:R-:W-:Y:S02]  /*60b0*/  F2FP.BF16.F32.PACK_AB R159, R159, R168 ;  /* 0x000000a89f9f723e */ /* 0x000fe400000010ff */
[----:B------:R-:W-:Y:S01]  /*60c0*/  ISETP.NE.AND P5, PT, R144, RZ, PT ;  /* 0x000000ff9000720c */ /* 0x000fe20003fa5270 */
[----:B------:R-:W-:Y:S01]  /*60d0*/  STS.U16 [R103+0x8], R75 ;  /* 0x0000084b67007388 */ /* 0x000fe20000000400 */
[C---:B-1----:R-:W-:Y:S02]  /*60e0*/  PRMT R67, R2.reuse, 0x7632, R67 ;  /* 0x0000763202437816 */ /* 0x042fe40000000043 */
[----:B--2---:R-:W-:Y:S01]  /*60f0*/  PRMT R64, R2, 0x7610, R64 ;  /* 0x0000761002407816 */ /* 0x004fe20000000040 */
[----:B------:R0:W-:Y:S04]  /*6100*/  STS.U16 [R102+0xa], R162 ;  /* 0x00000aa266007388 */ /* 0x0001e80000000400 */
[----:B------:R1:W-:Y:S04]  /*6110*/  STS.U16 [R101+0xc], R164 ;  /* 0x00000ca465007388 */ /* 0x0003e80000000400 */
[----:B------:R2:W-:Y:S01]  /*6120*/  STS.U16 [R100+0xe], R62 ;  /* 0x00000e3e64007388 */ /* 0x0005e20000000400 */
[----:B0-----:R-:W-:-:S03]  /*6130*/  PRMT R162, R0, 0x7632, R162 ;  /* 0x0000763200a27816 */ /* 0x001fc600000000a2 */
[----:B------:R-:W-:Y:S01]  /*6140*/  STS.U16 [R99+0x10], R166 ;  /* 0x000010a663007388 */ /* 0x000fe20000000400 */
[----:B-1----:R-:W-:-:S03]  /*6150*/  PRMT R164, R159, 0x7632, R164 ;  /* 0x000076329fa47816 */ /* 0x002fc600000000a4 */
[----:B------:R0:W-:Y:S01]  /*6160*/  STS.U16 [R98+0x12], R3 ;  /* 0x0000120362007388 */ /* 0x0001e20000000400 */
[----:B--2---:R-:W-:-:S03]  /*6170*/  PRMT R62, R159, 0x7610, R62 ;  /* 0x000076109f3e7816 */ /* 0x004fc6000000003e */
[----:B------:R-:W-:Y:S01]  /*6180*/  STS.U16 [R97+0x14], R64 ;  /* 0x0000144061007388 */ /* 0x000fe20000000400 */
[----:B------:R-:W-:-:S03]  /*6190*/  IMAD.U32 R2, RZ, RZ, UR35 ;  /* 0x00000023ff027e24 */ /* 0x000fc6000f8e00ff */
        /* <DEDUP_REMOVED lines=38> */
[----:B------:R-:W-:Y:S01]  /*6400*/  @!P0 STG.E.U16 desc[UR32][R2.64], R67 ;  /* 0x0000004302008986 */ /* 0x000fe2000c101520 */
        /* <DEDUP_REMOVED lines=63> */
[----:B--2---:R-:W-:Y:S06]  /*6800*/  BRA.U !UP0, `(.L_x_4419) ;  /* 0x0000000508c47547 */ /* 0x004fec000b800000 */
        /* <DEDUP_REMOVED lines=28> */
[----:B------:R-:W-:Y:S01]  /*69d0*/  STS.U16 [R106+0x2], R53 ;  /* 0x000002356a007388 */ /* 0x000fe20000000400 */
[----:B------:R-:W-:-:S02]  /*69e0*/  PRMT R50, R18, 0x7632, R50 ;  /* 0x0000763212327816 */ /* 0x000fc40000000032 */
[----:B------:R-:W-:Y:S01]  /*69f0*/  F2FP.BF16.F32.PACK_AB R7, R7, R26 ;  /* 0x0000001a0707723e */ /* 0x000fe200000010ff */
[----:B------:R-:W-:Y:S01]  /*6a00*/  STS.U16 [R105+0x4], R5 ;  /* 0x0000040569007388 */ /* 0x000fe20000000400 */
[----:B------:R-:W-:Y:S02]  /*6a10*/  PRMT R49, R11, 0x7632, R49 ;  /* 0x000076320b317816 */ /* 0x000fe40000000031 */
[----:B------:R-:W-:Y:S01]  /*6a20*/  PRMT R3, R8, 0x7610, R3 ;  /* 0x0000761008037816 */ /* 0x000fe20000000003 */
[----:B------:R-:W-:Y:S01]  /*6a30*/  STS.U16 [R104+0x6], R52 ;  /* 0x0000063468007388 */ /* 0x000fe20000000400 */
[----:B------:R-:W-:Y:S02]  /*6a40*/  F2FP.BF16.F32.PACK_AB R6, R37, R6 ;  /* 0x000000062506723e */ /* 0x000fe400000010ff */
[C---:B0-----:R-:W-:Y:S01]  /*6a50*/  PRMT R4, R7.reuse, 0x7610, R4 ;  /* 0x0000761007047816 */ /* 0x041fe20000000004 */
[----:B------:R-:W-:Y:S01]  /*6a60*/  STS.U16 [R103+0x8], R15 ;  /* 0x0000080f67007388 */ /* 0x000fe20000000400 */
[----:B------:R-:W-:-:S02]  /*6a70*/  PRMT R47, R7, 0x7632, R47 ;  /* 0x00007632072f7816 */ /* 0x000fc4000000002f */
[----:B------:R-:W-:Y:S01]  /*6a80*/  PRMT R10, R6, 0x7632, R10 ;  /* 0x00007632060a7816 */ /* 0x000fe2000000000a */
[----:B------:R0:W-:Y:S01]  /*6a90*/  STS.U16 [R102+0xa], R2 ;  /* 0x00000a0266007388 */ /* 0x0001e20000000400 */
[----:B-1----:R-:W-:-:S03]  /*6aa0*/  UIMAD.WIDE.U32 UR6, UR34, UR8, UR6 ;  /* 0x00000008220672a5 */ /* 0x002fc6000f8e0006 */
[----:B------:R-:W-:Y:S01]  /*6ab0*/  STS.U16 [R101+0xc], R18 ;  /* 0x00000c1265007388 */ /* 0x000fe20000000400 */
[----:B------:R-:W-:-:S03]  /*6ac0*/  UIMAD UR7, UR34, UR9, UR7 ;  /* 0x00000009220772a4 */ /* 0x000fc6000f8e0207 */
[----:B------:R-:W-:Y:S01]  /*6ad0*/  STS.U16 [R100+0xe], R50 ;  /* 0x00000e3264007388 */ /* 0x000fe20000000400 */
[----:B------:R-:W-:Y:S01]  /*6ae0*/  UIMAD.WIDE.U32 UR6, UR12, UR10, UR6 ;  /* 0x0000000a0c0672a5 */ /* 0x000fe2000f8e0006 */
[----:B0-----:R-:W-:Y:S01]  /*6af0*/  PRMT R2, R8, 0x7632, R2 ;  /* 0x0000763208027816 */ /* 0x001fe20000000002 */
[----:B------:R-:W-:Y:S01]  /*6b00*/  IMAD.U32 R8, RZ, RZ, UR35 ;  /* 0x00000023ff087e24 */ /* 0x000fe2000f8e00ff */
[----:B------:R-:W-:Y:S01]  /*6b10*/  STS.U16 [R99+0x10], R11 ;  /* 0x0000100b63007388 */ /* 0x000fe20000000400 */
[----:B------:R-:W-:-:S03]  /*6b20*/  UIMAD UR11, UR12, UR11, UR7 ;  /* 0x0000000b0c0b72a4 */ /* 0x000fc6000f8e0207 */
[----:B------:R-:W-:Y:S04]  /*6b30*/  STS.U16 [R98+0x12], R49 ;  /* 0x0000123162007388 */ /* 0x000fe80000000400 */
[----:B------:R0:W-:Y:S04]  /*6b40*/  STS.U16 [R97+0x14], R3 ;  /* 0x0000140361007388 */ /* 0x0001e80000000400 */
[----:B------:R1:W-:Y:S04]  /*6b50*/  STS.U16 [R96+0x16], R2 ;  /* 0x0000160260007388 */ /* 0x0003e80000000400 */
[----:B------:R-:W-:Y:S01]  /*6b60*/  STS.U16 [R95+0x18], R4 ;  /* 0x000018045f007388 */ /* 0x000fe20000000400 */
[----:B0-----:R-:W-:-:S03]  /*6b70*/  IADD3 R3, P0, PT, R142, UR6, RZ ;  /* 0x000000068e037c10 */ /* 0x001fc6000ff1e0ff */
[----:B------:R-:W-:Y:S01]  /*6b80*/  STS.U16 [R94+0x1a], R47 ;  /* 0x00001a2f5e007388 */ /* 0x000fe20000000400 */
[----:B-1----:R-:W-:-:S03]  /*6b90*/  LEA R2, P4, R3, UR36, 0x1 ;  /* 0x0000002403027c11 */ /* 0x002fc6000f8808ff */
[----:B------:R0:W-:Y:S04]  /*6ba0*/  STS.U16 [R93+0x1c], R6 ;  /* 0x00001c065d007388 */ /* 0x0001e80000000400 */
[----:B------:R-:W-:Y:S01]  /*6bb0*/  STS.U16 [R91+0x1e], R10 ;  /* 0x00001e0a5b007388 */ /* 0x000fe20000000400 */
[----:B------:R-:W-:-:S03]  /*6bc0*/  NOP ;  /* 0x0000000000007918 */ /* 0x000fc60000000000 */
[----:B------:R-:W-:Y:S01]  /*6bd0*/  LDS.U16 R5, [R123] ;  /* 0x000000007b057984 */ /* 0x000fe20000000400 */
[----:B0-----:R-:W-:-:S03]  /*6be0*/  IADD3.X R6, PT, PT, RZ, UR11, RZ, P0, !PT ;  /* 0x0000000bff067c10 */ /* 0x001fc600087fe4ff */
        /* <DEDUP_REMOVED lines=51> */
.L_x_4419:
[----:B------:R-:W-:Y:S02]  /*6f20*/  IMAD.U32 R57, R57, 0x10000, RZ ;  /* 0x0001000039397824 */ /* 0x000fe400078e00ff */
[----:B------:R-:W-:Y:S01]  /*6f30*/  FFMA.FTZ R143, R0, R77, R143 ;  /* 0x0000004d008f7223 */ /* 0x000fe2000001008f */
[----:B------:R-:W-:Y:S01]  /*6f40*/  IMAD.U32 R54, R54, 0x10000, RZ ;  /* 0x0001000036367824 */ /* 0x000fe200078e00ff */
[----:B------:R-:W-:Y:S01]  /*6f50*/  SHF.L.U32 R51, R51, 0x10, RZ ;  /* 0x0000001033337819 */ /* 0x000fe200000006ff */
[----:B------:R-:W-:Y:S02]  /*6f60*/  IMAD.U32 R39, R39, 0x10000, RZ ;  /* 0x0001000027277824 */ /* 0x000fe400078e00ff */
[----:B0-----:R-:W-:Y:S01]  /*6f70*/  FFMA.FTZ R2, R72, R57, R143 ;  /* 0x0000003948027223 */ /* 0x001fe2000001008f */
[----:B------:R-:W-:Y:S01]  /*6f80*/  SHF.L.U32 R48, R48, 0x10, RZ ;  /* 0x0000001030307819 */ /* 0x000fe200000006ff */
[----:B------:R-:W-:Y:S01]  /*6f90*/  IMAD.U32 R36, R36, 0x10000, RZ ;  /* 0x0001000024247824 */ /* 0x000fe200078e00ff */
[----:B------:R-:W-:Y:S01]  /*6fa0*/  SHF.L.U32 R45, R45, 0x10, RZ ;  /* 0x000000102d2d7819 */ /* 0x000fe200000006ff */
[----:B------:R-:W-:Y:S01]  /*6fb0*/  FFMA.FTZ R3, R75, R54, R2 ;  /* 0x000000364b037223 */ /* 0x000fe20000010002 */
[----:B------:R-:W-:Y:S01]  /*6fc0*/  SHF.L.U32 R42, R42, 0x10, RZ ;  /* 0x000000102a2a7819 */ /* 0x000fe200000006ff */
[----:B------:R-:W0:Y:S01]  /*6fd0*/  LDCU UR6, c[0x0][0x38c] ;  /* 0x00007180ff0677ac */ /* 0x000e220008000800 */
[----:B------:R-:W-:Y:S01]  /*6fe0*/  SHF.L.U32 R34, R34, 0x10, RZ ;  /* 0x0000001022227819 */ /* 0x000fe200000006ff */
[----:B------:R-:W-:Y:S01]  /*6ff0*/  FFMA.FTZ R2, R70, R51, R3 ;  /* 0x0000003346027223 */ /* 0x000fe20000010003 */
[----:B------:R-:W-:Y:S01]  /*7000*/  IMAD.U32 R33, R33, 0x10000, RZ ;  /* 0x0001000021217824 */ /* 0x000fe200078e00ff */
[----:B------:R-:W-:Y:S01]  /*7010*/  SHF.L.U32 R32, R32, 0x10, RZ ;  /* 0x0000001020207819 */ /* 0x000fe200000006ff */
[----:B------:R-:W-:-:S02]  /*7020*/  IMAD.U32 R30, R30, 0x10000, RZ ;  /* 0x000100001e1e7824 */ /* 0x000fc400078e00ff */
[----:B------:R-:W-:Y:S01]  /*7030*/  FFMA.FTZ R3, R73, R48, R2 ;  /* 0x0000003049037223 */ /* 0x000fe20000010002 */
[----:B------:R-:W-:Y:S01]  /*7040*/  SHF.L.U32 R31, R31, 0x10, RZ ;  /* 0x000000101f1f7819 */ /* 0x000fe200000006ff */
[----:B------:R-:W-:Y:S01]  /*7050*/  HFMA2 R58, -RZ, RZ, 0, 0 ;  /* 0x00000000ff3a7431 */ /* 0x000fe200000001ff */
[----:B------:R-:W-:Y:S01]  /*7060*/  SHF.L.U32 R29, R29, 0x10, RZ ;  /* 0x000000101d1d7819 */ /* 0x000fe200000006ff */
[----:B------:R-:W-:Y:S01]  /*7070*/  FFMA.FTZ R2, R68, R45, R3 ;  /* 0x0000002d44027223 */ /* 0x000fe20000010003 */
[----:B------:R-:W-:Y:S01]  /*7080*/  SHF.L.U32 R28, R28, 0x10, RZ ;  /* 0x000000101c1c7819 */ /* 0x000fe200000006ff */
[----:B------:R-:W-:Y:S01]  /*7090*/  HFMA2 R56, -RZ, RZ, 0, 0 ;  /* 0x00000000ff387431 */ /* 0x000fe200000001ff */
[----:B------:R-:W-:Y:S01]  /*70a0*/  PRMT R59, RZ, 0x7610, R59 ;  /* 0x00007610ff3b7816 */ /* 0x000fe2000000003b */
[----:B------:R-:W-:Y:S01]  /*70b0*/  FFMA.FTZ R3, R71, R42, R2 ;  /* 0x0000002a47037223 */ /* 0x000fe20000010002 */
[----:B------:R-:W-:Y:S01]  /*70c0*/  HFMA2 R44, -RZ, RZ, 0, 0 ;  /* 0x00000000ff2c7431 */ /* 0x000fe200000001ff */
[----:B------:R-:W-:Y:S01]  /*70d0*/  MOV R55, RZ ;  /* 0x000000ff00377202 */ /* 0x000fe20000000f00 */
[----:B------:R-:W-:-:S02]  /*70e0*/  HFMA2 R38, -RZ, RZ, 0, 0 ;  /* 0x00000000ff267431 */ /* 0x000fc400000001ff */
[----:B------:R-:W-:Y:S01]  /*70f0*/  FFMA.FTZ R2, R66, R39, R3 ;  /* 0x0000002742027223 */ /* 0x000fe20000010003 */
[----:B0-----:R-:W-:Y:S01]  /*7100*/  UISETP.GE.AND UP0, UPT, UR6, 0x1, UPT ;  /* 0x000000010600788c */ /* 0x001fe2000bf06270 */
[----:B------:R-:W-:Y:S02]  /*7110*/  CS2R R52, SRZ ;  /* 0x0000000000347805 */ /* 0x000fe4000001ff00 */
[----:B------:R-:W-:Y:S01]  /*7120*/  MOV R49, RZ ;  /* 0x000000ff00317202 */ /* 0x000fe20000000f00 */
[----:B------:R-:W-:Y:S01]  /*7130*/  FFMA.FTZ R2, R69, R36, R2 ;  /* 0x0000002445027223 */ /* 0x000fe20000010002 */
[----:B------:R-:W-:Y:S01]  /*7140*/  IMAD.MOV.U32 R50, RZ, RZ, RZ ;  /* 0x000000ffff327224 */ /* 0x000fe200078e00ff */
[----:B------:R-:W-:Y:S01]  /*7150*/  CS2R R46, SRZ ;  /* 0x00000000002e7805 */ /* 0x000fe2000001ff00 */
[----:B------:R-:W-:Y:S02]  /*7160*/  IMAD.MOV.U32 R43, RZ, RZ, RZ ;  /* 0x000000ffff2b7224 */ /* 0x000fe400078e00ff */
[----:B------:R-:W-:Y:S01]  /*7170*/  FFMA.FTZ R3, R67, R34, R2 ;  /* 0x0000002243037223 */ /* 0x000fe20000010002 */
[----:B------:R-:W-:-:S02]  /*7180*/  CS2R R40, SRZ ;  /* 0x0000000000287805 */ /* 0x000fc4000001ff00 */
[----:B------:R-:W-:Y:S01]  /*7190*/  MOV R37, RZ ;  /* 0x000000ff00257202 */ /* 0x000fe20000000f00 */
[----:B------:R-:W-:Y:S01]  /*71a0*/  FMUL.FTZ R27, R0, R147 ;  /* 0x00000093001b7220 */ /* 0x000fe20000410000 */
[----:B------:R-:W-:Y:S01]  /*71b0*/  FFMA.FTZ R2, R64, R33, R3 ;  /* 0x0000002140027223 */ /* 0x000fe20000010003 */
[----:B------:R-:W-:Y:S01]  /*71c0*/  MOV R35, RZ ;  /* 0x000000ff00237202 */ /* 0x000fe20000000f00 */
        /* <DEDUP_REMOVED lines=27> */
[----:B------:R-:W-:Y:S01]  /*7380*/  IMAD.MOV.U32 R58, RZ, RZ, RZ ;  /* 0x000000ffff3a7224 */ /* 0x000fe200078e00ff */
        /* <DEDUP_REMOVED lines=18> */
.L_x_4465:
[----:B0-----:R-:W-:Y:S01]  /*74b0*/  MOV R5, UR44 ;  /* 0x0000002c00057c02 */ /* 0x001fe20008000f00 */
[----:B-1----:R-:W-:Y:S02]  /*74c0*/  HFMA2 R3, -RZ, RZ, 0, 0 ;  /* 0x00000000ff037431 */ /* 0x002fe400000001ff */
[----:B------:R-:W-:Y:S01]  /*74d0*/  IMAD.MOV.U32 R2, RZ, RZ, R142 ;  /* 0x000000ffff027224 */ /* 0x000fe200078e008e */
[----:B------:R-:W-:Y:S02]  /*74e0*/  MOV R7, UR45 ;  /* 0x0000002d00077c02 */ /* 0x000fe40008000f00 */
[----:B------:R-:W-:Y:S01]  /*74f0*/  LOP3.LUT P6, RZ, R199, 0x4, RZ, 0xc0, !PT ;  /* 0x00000004c7ff7812 */ /* 0x000fe200078cc0ff */
[----:B------:R-:W-:Y:S01]  /*7500*/  IMAD.WIDE.U32 R2, R5, UR6, R2 ;  /* 0x0000000605027c25 */ /* 0x000fe2000f8e0002 */
[----:B------:R-:W-:Y:S02]  /*7510*/  ISETP.GE.AND P2, PT, R138, UR35, PT ;  /* 0x000000238a007c0c */ /* 0x000fe4000bf46270 */
[----:B------:R-:W-:Y:S01]  /*7520*/  ISETP.GE.AND P0, PT, R139, UR35, PT ;  /* 0x000000238b007c0c */ /* 0x000fe2000bf06270 */
[----:B------:R-:W-:Y:S01]  /*7530*/  IMAD R3, R7, UR6, R3 ;  /* 0x0000000607037c24 */ /* 0x000fe2000f8e0203 */
[----:B------:R-:W-:-:S02]  /*7540*/  LEA R4, P3, R2, UR25, 0x1 ;  /* 0x0000001902047c11 */ /* 0x000fc4000f8608ff */
[----:B------:R-:W-:Y:S02]  /*7550*/  ISETP.GE.AND P4, PT, R136, UR35, PT ;  /* 0x0000002388007c0c */ /* 0x000fe4000bf86270 */
[----:B------:R-:W-:Y:S02]  /*7560*/  LEA.HI.X R5, R2, UR24, R3, 0x1, P3 ;  /* 0x0000001802057c11 */ /* 0x000fe400098f0c03 */
[----:B------:R-:W-:Y:S02]  /*7570*/  ISETP.GE.AND P3, PT, R137, UR35, PT ;  /* 0x0000002389007c0c */ /* 0x000fe4000bf66270 */
[----:B------:R-:W-:Y:S01]  /*7580*/  ISETP.GE.AND P5, PT, R135, UR35, PT ;  /* 0x0000002387007c0c */ /* 0x000fe2000bfa6270 */
[----:B------:R-:W5:Y:S04]  /*7590*/  @!P6 LDG.E.U16 R10, desc[UR32][R4.64] ;  /* 0x00000020040ae981 */ /* 0x000f68000c1e1500 */
[----:B------:R-:W2:Y:S04]  /*75a0*/  @!P2 LDG.E.U16 R2, desc[UR32][R4.64+0x80] ;  /* 0x000080200402a981 */ /* 0x000ea8000c1e1500 */
[----:B------:R-:W3:Y:S04]  /*75b0*/  @!P0 LDG.E.U16 R3, desc[UR32][R4.64+0x40] ;  /* 0x0000402004038981 */ /* 0x000ee8000c1e1500 */
[----:B----4-:R-:W4:Y:S04]  /*75c0*/  @!P3 LDG.E.U16 R7, desc[UR32][R4.64+0xc0] ;  /* 0x0000c0200407b981 */ /* 0x010f28000c1e1500 */
[----:B------:R-:W4:Y:S04]  /*75d0*/  @!P4 LDG.E.U16 R11, desc[UR32][R4.64+0x100] ;  /* 0x00010020040bc981 */ /* 0x000f28000c1e1500 */
[----:B------:R-:W4:Y:S01]  /*75e0*/  @!P5 LDG.E.U16 R149, desc[UR32][R4.64+0x140] ;  /* 0x000140200495d981 */ /* 0x000f22000c1e1500 */
[----:B------:R-:W-:Y:S01]  /*75f0*/  MOV R6, RZ ;  /* 0x000000ff00067202 */ /* 0x000fe20000000f00 */
[----:B------:R-:W-:Y:S01]  /*7600*/  HFMA2 R150, -RZ, RZ, 0, 0 ;  /* 0x00000000ff967431 */ /* 0x000fe200000001ff */
[----:B-----5:R-:W-:Y:S01]  /*7610*/  @!P6 PRMT R6, R10, 0x5410, RZ ;  /* 0x000054100a06e816 */ /* 0x020fe200000000ff */
[----:B------:R-:W-:Y:S01]  /*7620*/  IMAD.MOV.U32 R10, RZ, RZ, RZ ;  /* 0x000000ffff0a7224 */ /* 0x000fe200078e00ff */
[----:B--2---:R-:W-:-:S02]  /*7630*/  @!P2 PRMT R10, R2, 0x5410, RZ ;  /* 0x00005410020aa816 */ /* 0x004fc400000000ff */
[----:B---3--:R-:W-:Y:S02]  /*7640*/  @!P0 PRMT R6, R6, 0x5410, R3 ;  /* 0x0000541006068816 */ /* 0x008fe40000000003 */
[----:B------:R-:W-:Y:S02]  /*7650*/  ISETP.GE.AND P0, PT, R134, UR35, PT ;  /* 0x0000002386007c0c */ /* 0x000fe4000bf06270 */
[----:B----4-:R-:W-:Y:S02]  /*7660*/  @!P3 PRMT R10, R10, 0x5410, R7 ;  /* 0x000054100a0ab816 */ /* 0x010fe40000000007 */
[----:B------:R-:W-:Y:S02]  /*7670*/  ISETP.GE.AND P3, PT, R132, UR35, PT ;  /* 0x0000002384007c0c */ /* 0x000fe4000bf66270 */
[----:B------:R-:W-:Y:S02]  /*7680*/  ISETP.GE.AND P2, PT, R133, UR35, PT ;  /* 0x0000002385007c0c */ /* 0x000fe4000bf46270 */
[----:B------:R-:W-:-:S02]  /*7690*/  @!P4 PRMT R150, R11, 0x5410, RZ ;  /* 0x000054100b96c816 */ /* 0x000fc400000000ff */
[----:B------:R-:W-:Y:S02]  /*76a0*/  ISETP.GE.AND P4, PT, R131, UR35, PT ;  /* 0x0000002383007c0c */ /* 0x000fe4000bf86270 */
[----:B------:R-:W-:Y:S01]  /*76b0*/  @!P5 PRMT R150, R150, 0x5410, R149 ;  /* 0x000054109696d816 */ /* 0x000fe20000000095 */
[----:B------:R-:W2:Y:S01]  /*76c0*/  @!P0 LDG.E.U16 R148, desc[UR32][R4.64+0x180] ;  /* 0x0001802004948981 */ /* 0x000ea2000c1e1500 */
[----:B------:R-:W-:-:S03]  /*76d0*/  ISETP.GE.AND P5, PT, R130, UR35, PT ;  /* 0x0000002382007c0c */ /* 0x000fc6000bfa6270 */
        /* <DEDUP_REMOVED lines=9> */
[----:B----4-:R-:W-:Y:S02]  /*7770*/  @!P2 PRMT R152, R152, 0x5410, R3 ;  /* 0x000054109898a816 */ /* 0x010fe40000000003 */
[----:B------:R-:W-:Y:S02]  /*7780*/  ISETP.GE.AND P2, PT, R128, UR35, PT ;  /* 0x0000002380007c0c */ /* 0x000fe4000bf46270 */
[----:B-----5:R-:W-:Y:S02]  /*7790*/  @!P4 PRMT R154, R154, 0x5410, R7 ;  /* 0x000054109a9ac816 */ /* 0x020fe40000000007 */
[----:B------:R-:W-:-:S02]  /*77a0*/  ISETP.GE.AND P0, PT, R129, UR35, PT ;  /* 0x0000002381007c0c */ /* 0x000fc4000bf06270 */
        /* <DEDUP_REMOVED lines=15> */
[----:B------:R-:W-:-:S04]  /*78a0*/  MOV R2, UR30 ;  /* 0x0000001e00027c02 */ /* 0x000fc80008000f00 */
[----:B------:R-:W-:-:S05]  /*78b0*/  IMAD.U32 R3, RZ, RZ, UR8 ;  /* 0x00000008ff037e24 */ /* 0x000fca000f8e00ff */
[----:B------:R1:W5:Y:S01]  /*78c0*/  LDG.E R148, desc[UR32][R2.64] ;  /* 0x0000002002947981 */ /* 0x000362000c1e1900 */
[----:B------:R-:W-:Y:S01]  /*78d0*/  UMOV UR8, UR16 ;  /* 0x0000001000087c82 */ /* 0x000fe20008000000 */
[----:B------:R-:W-:Y:S01]  /*78e0*/  UMOV UR9, UR21 ;  /* 0x0000001500097c82 */ /* 0x000fe20008000000 */
[----:B0-----:R-:W-:Y:S01]  /*78f0*/  PRMT R5, R10, 0x7632, R5 ;  /* 0x000076320a057816 */ /* 0x001fe20000000005 */
[----:B------:R-:W-:Y:S01]  /*7900*/  UIMAD.WIDE.U32 UR8, UR6, UR40, UR8 ;  /* 0x00000028060872a5 */ /* 0x000fe2000f8e0008 */
[----:B------:R-:W-:Y:S01]  /*7910*/  HFMA2 R4, -RZ, RZ, 0, 0 ;  /* 0x00000000ff047431 */ /* 0x000fe200000001ff */
[----:B------:R0:W-:Y:S01]  /*7920*/  STS.U16 [R123], R6 ;  /* 0x000000067b007388 */ /* 0x0001e20000000400 */
[----:B-1----:R-:W-:Y:S02]  /*7930*/  PRMT R3, R6, 0x7632, R3 ;  /* 0x0000763206037816 */ /* 0x002fe40000000003 */
[----:B------:R-:W-:Y:S01]  /*7940*/  PRMT R155, R150, 0x7632, R155 ;  /* 0x00007632969b7816 */ /* 0x000fe2000000009b */
[----:B------:R-:W-:Y:S01]  /*7950*/  UIMAD UR9, UR6, UR41, UR9 ;  /* 0x00000029060972a4 */ /* 0x000fe2000f8e0209 */
[----:B------:R-:W-:Y:S01]  /*7960*/  PRMT R157, R152, 0x7632, R157 ;  /* 0x00007632989d7816 */ /* 0x000fe2000000009d */
[----:B------:R1:W-:Y:S01]  /*7970*/  STS.U16 [R122+0x40], R3 ;  /* 0x000040037a007388 */ /* 0x0003e20000000400 */
[----:B0-----:R-:W-:Y:S01]  /*7980*/  MOV R6, RZ ;  /* 0x000000ff00067202 */ /* 0x001fe20000000f00 */
[----:B------:R-:W-:-:S02]  /*7990*/  ULEA UR30, UP0, UR8, UR42, 0x2 ;  /* 0x0000002a081e7291 */ /* 0x000fc4000f8010ff */
[----:B------:R-:W-:Y:S01]  /*79a0*/  STS.U16 [R121+0x80], R10 ;  /* 0x0000800a79007388 */ /* 0x000fe20000000400 */
[----:B------:R-:W-:-:S03]  /*79b0*/  PRMT R158, R154, 0x7632, R158 ;  /* 0x000076329a9e7816 */ /* 0x000fc6000000009e */
[----:B------:R-:W-:Y:S01]  /*79c0*/  STS.U16 [R120+0xc0], R5 ;  /* 0x0000c00578007388 */ /* 0x000fe20000000400 */
[----:B------:R-:W-:-:S03]  /*79d0*/  ULEA.HI.X UR8, UR8, UR43, UR9, 0x2, UP0 ;  /* 0x0000002b08087291 */ /* 0x000fc600080f1409 */
[----:B------:R-:W-:Y:S04]  /*79e0*/  STS.U16 [R119+0x100], R150 ;  /* 0x0001009677007388 */ /* 0x000fe80000000400 */
[----:B------:R-:W-:Y:S04]  /*79f0*/  STS.U16 [R118+0x140], R155 ;  /* 0x0001409b76007388 */ /* 0x000fe80000000400 */
[----:B------:R-:W-:Y:S04]  /*7a00*/  STS.U16 [R117+0x180], R152 ;  /* 0x0001809875007388 */ /* 0x000fe80000000400 */
[----:B------:R-:W-:Y:S01]  /*7a10*/  STS.U16 [R116+0x1c0], R157 ;  /* 0x0001c09d74007388 */ /* 0x000fe20000000400 */
[----:B------:R-:W-:-:S03]  /*7a20*/  IMAD.U32 R2, RZ, RZ, UR30 ;  /* 0x0000001eff027e24 */ /* 0x000fc6000f8e00ff */
[----:B------:R-:W-:Y:S04]  /*7a30*/  STS.U16 [R115+0x200], R154 ;  /* 0x0002009a73007388 */ /* 0x000fe80000000400 */
[----:B------:R-:W-:Y:S01]  /*7a40*/  STS.U16 [R114+0x240], R158 ;  /* 0x0002409e72007388 */ /* 0x000fe20000000400 */
[----:B--2---:R-:W-:Y:S02]  /*7a50*/  @!P2 PRMT R4, R11, 0x5410, RZ ;  /* 0x000054100b04a816 */ /* 0x004fe400000000ff */
[----:B---3--:R-:W-:Y:S02]  /*7a60*/  @!P0 PRMT R156, R156, 0x5410, R7 ;  /* 0x000054109c9c8816 */ /* 0x008fe40000000007 */
[----:B----4-:R-:W-:Y:S02]  /*7a70*/  @!P4 PRMT R6, R151, 0x5410, RZ ;  /* 0x000054109706c816 */ /* 0x010fe400000000ff */
[----:B-1----:R-:W-:-:S02]  /*7a80*/  PRMT R3, R156, 0x7632, R3 ;  /* 0x000076329c037816 */ /* 0x002fc40000000003 */
        /* <DEDUP_REMOVED lines=15> */
[----:B------:R-:W4:Y:S04]  /*7b80*/  LDS.U16 R149, [R106+0x2] ;  /* 0x000002006a957984 */ /* 0x000f280000000400 */
        /* <DEDUP_REMOVED lines=13> */
[----:B------:R-:W5:Y:S01]  /*7c60*/  LDS.U16 R151, [R91+0x1e] ;  /* 0x00001e005b977984 */ /* 0x000f620000000400 */
[----:B------:R-:W-:-:S04]  /*7c70*/  FMUL.FTZ R5, R148, 1.4426950216293334961 ;  /* 0x3fb8aa3b94057820 */ /* 0x000fc80000410000 */
[C---:B------:R-:W-:Y:S01]  /*7c80*/  FMUL.FTZ R10, R5.reuse, R92 ;  /* 0x0000005c050a7220 */ /* 0x040fe20000410000 */
[----:B------:R-:W-:Y:S01]  /*7c90*/  ULEA UR9, UR7, UR6, 0x8 ;  /* 0x0000000607097291 */ /* 0x000fe2000f8e40ff */
[C---:B------:R-:W-:Y:S01]  /*7ca0*/  FMUL.FTZ R169, R5.reuse, R90 ;  /* 0x0000005a05a97220 */ /* 0x040fe20000410000 */
        /* <DEDUP_REMOVED lines=17> */
[C---:B0-----:R-:W-:Y:S01]  /*7dc0*/  IADD3 R3, PT, PT, R144.reuse, 0x200, RZ ;  /* 0x0000020090037810 */ /* 0x041fe20007ffe0ff */
        /* <DEDUP_REMOVED lines=64> */
.L_x_4422:
[----:B------:R-:W-:-:S06]  /*81d0*/  LEA R197, R144, UR30, 0x2 ;  /* 0x0000001e90c57c11 */ /* 0x000fcc000f8e10ff */
[----:B------:R-:W0:Y:S02]  /*81e0*/  LDS R197, [R197+0x2514] ;  /* 0x00251400c5c57984 */ /* 0x000e240000000800 */
.L_x_4423:
[----:B------:R-:W-:Y:S05]  /*81f0*/  BSYNC.RECONVERGENT B0 ;  /* 0x0000000000007941 */ /* 0x000fea0003800200 */
.L_x_4421:
[----:B------:R-:W2:Y:S01]  /*8200*/  @P1 LDC R3, c[0x0][0x38c] ;  /* 0x0000e300ff031b82 */ /* 0x000ea20000000800 */
[----:B------:R-:W-:Y:S01]  /*8210*/  MOV R2, UR18 ;  /* 0x0000001200027c02 */ /* 0x000fe20008000f00 */
[----:B------:R-:W-:-:S04]  /*8220*/  HFMA2 R5, -RZ, RZ, 0, 4.76837158203125e-07 ;  /* 0x00000008ff057431 */ /* 0x000fc800000001ff */
        /* <DEDUP_REMOVED lines=8> */
[----:B--2---:R-:W-:Y:S01]  /*82b0*/  @P1 IMAD R4, R2, R3, UR6 ;  /* 0x0000000602041e24 */ /* 0x004fe2000f8e0203 */
[----:B------:R-:W-:Y:S01]  /*82c0*/  MOV R2, 0x3f800000 ;  /* 0x3f80000000027802 */ /* 0x000fe20000000f00 */
[----:B------:R-:W-:-:S02]  /*82d0*/  IMAD.MOV.U32 R3, RZ, RZ, RZ ;  /* 0x000000ffff037224 */ /* 0x000fc400078e00ff */
[----:B------:R-:W-:-:S04]  /*82e0*/  @P1 IMAD.WIDE R4, R4, R5, UR4 ;  /* 0x0000000404041e25 */ /* 0x000fc8000f8e0205 */
        /* <DEDUP_REMOVED lines=53> */
[----:B------:R-:W-:-:S04]  /*8640*/  FMUL.FTZ R5, R211, R4 ;  /* 0x00000004d3057220 */ /* 0x000fc80000410000 */
[----:B------:R-:W-:Y:S01]  /*8650*/  FMUL.FTZ R4, R210, R5 ;  /* 0x00000005d2047220 */ /* 0x000fe20000410000 */
[----:B------:R-:W-:-:S03]  /*8660*/  @P2 LOP3.LUT R199, R199, 0x2, RZ, 0xfc, !PT ;  /* 0x00000002c7c72812 */ /* 0x000fc600078efcff */
        /* <DEDUP_REMOVED lines=41> */
.L_x_4483:
[----:B------:R-:W-:Y:S01]  /*8900*/  ISETP.GE.AND P2, PT, R124, 0x10, PT ;  /* 0x000000107c00780c */ /* 0x000fe20003f46270 */
[----:B----4-:R-:W-:Y:S01]  /*8910*/  FFMA.FTZ R4, R214, R4, R5 ;  /* 0x00000004d6047223 */ /* 0x010fe20000010005 */
[----:B------:R-:W-:-:S04]  /*8920*/  UMOV UR8, 0xffffffff ;  /* 0xffffffff00087882 */ /* 0x000fc80000000000 */
[----:B------:R-:W-:-:S07]  /*8930*/  FSEL R220, R5, R4, !P2 ;  /* 0x0000000405dc7208 */ /* 0x000fce0005000000 */
[----:B--23--:R-:W-:Y:S01]  /*8940*/  @P2 FMUL.FTZ R214, R214, R225 ;  /* 0x000000e1d6d62220 */ /* 0x00cfe20000410000 */
[----:B------:R-:W-:Y:S06]  /*8950*/  BRA.DIV UR8, `(.L_x_4426) ;  /* 0x0000004a08e87947 */ /* 0x000fec000b800000 */
.L_x_4486:
[----:B------:R-:W-:-:S03]  /*8960*/  UMOV UR8, 0xffffffff ;  /* 0xffffffff00087882 */ /* 0x000fc60000000000 */
[----:B------:R-:W-:Y:S05]  /*8970*/  BRA.DIV UR8, `(.L_x_4427) ;  /* 0x0000004e08087947 */ /* 0x000fea000b800000 */
.L_x_4489:
[----:B------:R-:W-:-:S03]  /*8980*/  UMOV UR8, 0xffffffff ;  /* 0xffffffff00087882 */ /* 0x000fc60000000000 */
[----:B------:R-:W-:Y:S05]  /*8990*/  BRA.DIV UR8, `(.L_x_4428) ;  /* 0x0000004e08287947 */ /* 0x000fea000b800000 */
[----:B------:R-:W2:Y:S04]  /*89a0*/  SHFL.UP PT, R214, R214, 0x1, RZ ;  /* 0x04200000d6d67989 */ /* 0x000ea800000e00ff */
[----:B------:R3:W4:Y:S04]  /*89b0*/  SHFL.UP PT, R225, R220, 0x1, RZ ;  /* 0x04200000dce17989 */ /* 0x00072800000e00ff */
[----:B-----5:R3:W0:Y:S04]  /*89c0*/  SHFL.IDX PT, R4, R2, RZ, 0x1f ;  /* 0x00001fff02047589 */ /* 0x02062800000e0000 */
[----:B------:R3:W0:Y:S02]  /*89d0*/  SHFL.IDX PT, R5, R3, RZ, 0x1f ;  /* 0x00001fff03057589 */ /* 0x00062400000e0000 */
.L_x_4495:
[----:B------:R-:W5:Y:S01]  /*89e0*/  LDS.64 R6, [R11+0x1900] ;  /* 0x001900000b067984 */ /* 0x000f620000000a00 */
[C---:B0-2-4-:R-:W-:Y:S01]  /*89f0*/  @P0 FFMA.FTZ R5, R214.reuse, R5, R225 ;  /* 0x00000005d6050223 */ /* 0x055fe200000100e1 */
[----:B------:R-:W-:-:S03]  /*8a00*/  @P0 FMUL.FTZ R4, R214, R4 ;  /* 0x00000004d6040220 */ /* 0x000fc60000410000 */
[-C--:B-----5:R-:W-:Y:S01]  /*8a10*/  FFMA.FTZ R7, R5, R6.reuse, R7 ;  /* 0x0000000605077223 */ /* 0x0a0fe20000010007 */
[----:B------:R-:W-:-:S05]  /*8a20*/  FMUL.FTZ R6, R4, R6 ;  /* 0x0000000604067220 */ /* 0x000fca0000410000 */
[----:B------:R4:W-:Y:S02]  /*8a30*/  STS.128 [R11+0x1900], R4 ;  /* 0x001900040b007388 */ /* 0x0009e40000000c00 */
.L_x_4424:
[----:B------:R-:W-:Y:S05]  /*8a40*/  WARPSYNC.ALL ;  /* 0x0000000000007948 */ /* 0x000fea0003800000 */
[----:B------:R-:W-:Y:S01]  /*8a50*/  FMUL.FTZ R227, R164, R191 ;  /* 0x000000bfa4e37220 */ /* 0x000fe20000410000 */
[----:B----4-:R-:W-:Y:S01]  /*8a60*/  FMUL.FTZ R7, R150, R213 ;  /* 0x000000d596077220 */ /* 0x010fe20000410000 */
[----:B------:R-:W-:Y:S01]  /*8a70*/  FMUL.FTZ R228, R149, R198 ;  /* 0x000000c695e47220 */ /* 0x000fe20000410000 */
[----:B------:R-:W-:Y:S01]  /*8a80*/  FMUL.FTZ R226, R163, R194 ;  /* 0x000000c2a3e27220 */ /* 0x000fe20000410000 */
[----:B------:R-:W-:Y:S01]  /*8a90*/  FMUL.FTZ R225, R162, R189 ;  /* 0x000000bda2e17220 */ /* 0x000fe20000410000 */
[----:B------:R-:W-:Y:S01]  /*8aa0*/  FMUL.FTZ R237, R161, R188 ;  /* 0x000000bca1ed7220 */ /* 0x000fe20000410000 */
[----:B------:R-:W-:Y:S01]  /*8ab0*/  BAR.SYNC.DEFER_BLOCKING 0x0 ;  /* 0x0000000000007b1d */ /* 0x000fe20000010000 */
[C---:B01-3-5:R-:W-:Y:S01]  /*8ac0*/  FMUL.FTZ R2, R208.reuse, R197 ;  /* 0x000000c5d0027220 */ /* 0x06bfe20000410000 */
[----:B------:R-:W-:Y:S01]  /*8ad0*/  FFMA.FTZ R3, R208, R202, R203 ;  /* 0x000000cad0037223 */ /* 0x000fe200000100cb */
[----:B------:R-:W-:Y:S01]  /*8ae0*/  UISETP.GE.AND UP0, UPT, UR18, UR50, UPT ;  /* 0x000000321200728c */ /* 0x000fe2000bf06270 */
[----:B------:R-:W-:Y:S01]  /*8af0*/  ISETP.GT.U32.AND P2, PT, R144, 0x1f, PT ;  /* 0x0000001f9000780c */ /* 0x000fe20003f44070 */
[C---:B--2---:R-:W-:Y:S01]  /*8b00*/  FMUL.FTZ R5, R209.reuse, R2 ;  /* 0x00000002d1057220 */ /* 0x044fe20000410000 */
[----:B------:R-:W-:Y:S01]  /*8b10*/  FFMA.FTZ R3, R209, R3, R204 ;  /* 0x00000003d1037223 */ /* 0x000fe200000100cc */
[----:B------:R-:W-:-:S02]  /*8b20*/  IMAD.MOV.U32 R11, RZ, RZ, RZ ;  /* 0x000000ffff0b7224 */ /* 0x000fc400078e00ff */
        /* <DEDUP_REMOVED lines=32> */
[----:B------:R-:W-:-:S03]  /*8d30*/  HFMA2 R10, -RZ, RZ, 1.875, 0 ;  /* 0x3f800000ff0a7431 */ /* 0x000fc600000001ff */
        /* <DEDUP_REMOVED lines=31> */
[----:B0-----:R-:W-:Y:S01]  /*8f30*/  @P0 FMUL.FTZ R230, R230, R3 ;  /* 0x00000003e6e60220 */ /* 0x001fe20000410000 */
[----:B-1----:R-:W-:-:S03]  /*8f40*/  @P0 FFMA.FTZ R7, R3, R7, R4 ;  /* 0x0000000703070223 */ /* 0x002fc60000010004 */
[----:B------:R-:W-:Y:S02]  /*8f50*/  @P0 IMAD.MOV.U32 R3, RZ, RZ, R230 ;  /* 0x000000ffff030224 */ /* 0x000fe400078e00e6 */
[----:B------:R-:W-:-:S03]  /*8f60*/  @P0 MOV R4, R7 ;  /* 0x0000000700040202 */ /* 0x000fc60000000f00 */
        /* <DEDUP_REMOVED lines=18> */
[----:B-1----:R-:W-:-:S03]  /*9090*/  @!P0 FFMA.FTZ R5, R3, R5, R4 ;  /* 0x0000000503058223 */ /* 0x002fc60000010004 */
[----:B------:R-:W-:Y:S02]  /*90a0*/  @!P0 IMAD.MOV.U32 R3, RZ, RZ, R230 ;  /* 0x000000ffff038224 */ /* 0x000fe400078e00e6 */
        /* <DEDUP_REMOVED lines=15> */
.L_x_4512:
        /* <DEDUP_REMOVED lines=10> */
.L_x_4429:
[----:B------:R-:W-:Y:S05]  /*9240*/  WARPSYNC.ALL ;  /* 0x0000000000007948 */ /* 0x000fea0003800000 */
[----:B------:R-:W-:Y:S01]  /*9250*/  ISETP.NE.AND P5, PT, R144, RZ, PT ;  /* 0x000000ff9000720c */ /* 0x000fe20003fa5270 */
[----:B0-----:R-:W-:Y:S01]  /*9260*/  FMUL.FTZ R6, R42, R87 ;  /* 0x000000572a067220 */ /* 0x001fe20000410000 */
[----:B------:R-:W-:Y:S01]  /*9270*/  IADD3 R3, PT, PT, R144, 0x200, RZ ;  /* 0x0000020090037810 */ /* 0x000fe20007ffe0ff */
[----:B------:R-:W-:Y:S01]  /*9280*/  BAR.SYNC.DEFER_BLOCKING 0x0 ;  /* 0x0000000000007b1d */ /* 0x000fe20000010000 */
[----:B------:R-:W-:Y:S01]  /*9290*/  FFMA.FTZ R7, R0, R229, RZ ;  /* 0x000000e500077223 */ /* 0x000fe200000100ff */
[----:B------:R-:W-:-:S02]  /*92a0*/  IMAD.MOV.U32 R4, RZ, RZ, R144 ;  /* 0x000000ffff047224 */ /* 0x000fc400078e0090 */
[----:B------:R-:W-:Y:S01]  /*92b0*/  FFMA.FTZ R194, R163, -R194, R226 ;  /* 0x800000c2a3c27223 */ /* 0x000fe200000100e2 */
[----:B------:R-:W-:Y:S01]  /*92c0*/  FFMA.FTZ R189, R162, -R189, R225 ;  /* 0x800000bda2bd7223 */ /* 0x000fe200000100e1 */
[----:B------:R-:W-:Y:S01]  /*92d0*/  USHF.R.S32.HI UR8, URZ, 0x1f, UR13 ;  /* 0x0000001fff087899 */ /* 0x000fe2000801140d */
[----:B------:R-:W-:Y:S01]  /*92e0*/  FFMA.FTZ R188, R161, -R188, R224 ;  /* 0x800000bca1bc7223 */ /* 0x000fe200000100e0 */
[----:B------:R-:W-:Y:S01]  /*92f0*/  FFMA.FTZ R184, R159, -R184, R222 ;  /* 0x800000b89fb87223 */ /* 0x000fe200000100de */
[----:B------:R-:W-:Y:S01]  /*9300*/  FFMA.FTZ R2, R150, -R213, R229 ;  /* 0x800000d596027223 */ /* 0x000fe200000100e5 */
[----:B------:R-:W-:Y:S01]  /*9310*/  UIMAD UR8, UR8, UR38, URZ ;  /* 0x00000026080872a4 */ /* 0x000fe2000f8e02ff */
[----:B------:R-:W-:Y:S01]  /*9320*/  FFMA.FTZ R198, R149, -R198, R228 ;  /* 0x800000c695c67223 */ /* 0x000fe200000100e4 */
[----:B------:R-:W-:Y:S01]  /*9330*/  VOTEU.ALL UP0, P5 ;  /* 0x0000000000ff7886 */ /* 0x000fe20002800000 */
[----:B------:R-:W-:Y:S01]  /*9340*/  FFMA.FTZ R191, R164, -R191, R227 ;  /* 0x800000bfa4bf7223 */ /* 0x000fe200000100e3 */
[----:B------:R-:W-:Y:S01]  /*9350*/  UIMAD UR8, UR13, UR39, UR8 ;  /* 0x000000270d0872a4 */ /* 0x000fe2000f8e0208 */
[----:B------:R-:W-:Y:S01]  /*9360*/  FFMA.FTZ R173, R156, -R173, R215 ;  /* 0x800000ad9cad7223 */ /* 0x000fe200000100d7 */
[----:B------:R-:W-:Y:S01]  /*9370*/  FFMA.FTZ R181, R158, -R181, R221 ;  /* 0x800000b59eb57223 */ /* 0x000fe200000100dd */
[----:B------:R-:W-:Y:S01]  /*9380*/  FFMA.FTZ R176, R157, -R176, R214 ;  /* 0x800000b09db07223 */ /* 0x000fe200000100d6 */
[----:B------:R-:W-:Y:S01]  /*9390*/  FFMA.FTZ R171, R154, -R171, R219 ;  /* 0x800000ab9aab7223 */ /* 0x000fe200000100db */
[----:B------:R-:W-:Y:S01]  /*93a0*/  FFMA.FTZ R174, R155, -R174, R220 ;  /* 0x800000ae9bae7223 */ /* 0x000fe200000100dc */
[----:B------:R-:W-:Y:S01]  /*93b0*/  FFMA.FTZ R172, R153, -R172, R218 ;  /* 0x800000ac99ac7223 */ /* 0x000fe200000100da */
[----:B------:R-:W-:Y:S01]  /*93c0*/  FFMA.FTZ R166, R151, -R166, R216 ;  /* 0x800000a697a67223 */ /* 0x000fe200000100d8 */
[----:B------:R-:W-:Y:S01]  /*93d0*/  FFMA.FTZ R165, R152, -R165, R217 ;  /* 0x800000a598a57223 */ /* 0x000fe200000100d9 */
[----:B------:R-:W-:Y:S01]  /*93e0*/  BSSY.RECONVERGENT B0, `(.L_x_4431) ;  /* 0x000008d000007945 */ /* 0x000fe20003800200 */
[----:B------:R-:W0:Y:S02]  /*93f0*/  LDS R5, [R141+0x1b14] ;  /* 0x001b14008d057984 */ /* 0x000e240000000800 */
[----:B0-----:R-:W-:Y:S01]  /*9400*/  FFMA.FTZ R202, R5, R197, R202 ;  /* 0x000000c505ca7223 */ /* 0x001fe200000100ca */
[----:B------:R-:W-:-:S03]  /*9410*/  HFMA2 R5, -RZ, RZ, 0, 0 ;  /* 0x00000000ff057431 */ /* 0x000fc600000001ff */
[----:B------:R-:W-:Y:S01]  /*9420*/  FFMA.FTZ R203, R208, R202, R203 ;  /* 0x000000cad0cb7223 */ /* 0x000fe200000100cb */
[----:B------:R-:W-:Y:S01]  /*9430*/  FFMA.FTZ R208, R72, R228, R7 ;  /* 0x000000e448d07223 */ /* 0x000fe20000010007 */
[----:B------:R-:W-:-:S04]  /*9440*/  IMAD.WIDE.U32 R4, R8, UR34, R4 ;  /* 0x0000002208047c25 */ /* 0x000fc8000f8e0004 */
[----:B------:R-:W-:Y:S01]  /*9450*/  FFMA.FTZ R204, R209, R203, R204 ;  /* 0x000000cbd1cc7223 */ /* 0x000fe200000100cc */
[----:B------:R-:W-:Y:S01]  /*9460*/  FFMA.FTZ R7, R75, R227, R208 ;  /* 0x000000e34b077223 */ /* 0x000fe200000100d0 */
[----:B------:R-:W-:Y:S02]  /*9470*/  IMAD R5, R9, UR34, R5 ;  /* 0x0000002209057c24 */ /* 0x000fe4000f8e0205 */
[----:B------:R-:W-:Y:S01]  /*9480*/  FFMA.FTZ R205, R210, R204, R205 ;  /* 0x000000ccd2cd7223 */ /* 0x000fe200000100cd */
[----:B------:R-:W-:Y:S01]  /*9490*/  FFMA.FTZ R226, R70, R226, R7 ;  /* 0x000000e246e27223 */ /* 0x000fe20000010007 */
[----:B------:R-:W-:Y:S02]  /*94a0*/  MOV R7, UR38 ;  /* 0x0000002600077c02 */ /* 0x000fe40008000f00 */
[----:B------:R-:W-:Y:S01]  /*94b0*/  FFMA.FTZ R206, R211, R205, R206 ;  /* 0x000000cdd3ce7223 */ /* 0x000fe200000100ce */
[----:B------:R-:W-:Y:S02]  /*94c0*/  FFMA.FTZ R225, R73, R225, R226 ;  /* 0x000000e149e17223 */ /* 0x000fe400000100e2 */
[----:B------:R-:W-:-:S04]  /*94d0*/  IMAD.WIDE.U32 R4, R7, UR13, R4 ;  /* 0x0000000d07047c25 */ /* 0x000fc8000f8e0004 */
[----:B------:R-:W-:Y:S01]  /*94e0*/  FFMA.FTZ R207, R212, R206, R207 ;  /* 0x000000ced4cf7223 */ /* 0x000fe200000100cf */
[----:B------:R-:W-:Y:S01]  /*94f0*/  FFMA.FTZ R224, R68, R224, R225 ;  /* 0x000000e044e07223 */ /* 0x000fe200000100e1 */
[----:B------:R-:W-:Y:S01]  /*9500*/  SHF.L.U32 R225, R144, 0x4, RZ ;  /* 0x0000000490e17819 */ /* 0x000fe200000006ff */
[----:B------:R-:W-:Y:S02]  /*9510*/  IMAD.U32 R7, RZ, RZ, UR36 ;  /* 0x00000024ff077e24 */ /* 0x000fe4000f8e00ff */
[----:B------:R-:W-:Y:S01]  /*9520*/  FFMA.FTZ R200, R200, R207, R195 ;  /* 0x000000cfc8c87223 */ /* 0x000fe200000100c3 */
[----:B------:R-:W-:-:S03]  /*9530*/  IADD3 R4, P0, PT, R4, UR29, RZ ;  /* 0x0000001d04047c10 */ /* 0x000fc6000ff1e0ff */
[----:B------:R-:W-:Y:S01]  /*9540*/  FFMA.FTZ R193, R196, R200, R193 ;  /* 0x000000c8c4c17223 */ /* 0x000fe200000100c1 */
[----:B------:R-:W-:Y:S01]  /*9550*/  IADD3.X R5, PT, PT, R5, UR8, RZ, P0, !PT ;  /* 0x0000000805057c10 */ /* 0x000fe200087fe4ff */
[----:B------:R-:W-:Y:S02]  /*9560*/  @!UP0 ULEA UR8, UR6, UR30, 0x3 ;  /* 0x0000001e06088291 */ /* 0x000fe4000f8e18ff */
[----:B------:R-:W-:Y:S01]  /*9570*/  FFMA.FTZ R185, R190, R193, R185 ;  /* 0x000000c1beb97223 */ /* 0x000fe200000100b9 */
[----:B------:R-:W-:-:S04]  /*9580*/  IMAD.WIDE.U32 R4, R7, UR6, R4 ;  /* 0x0000000607047c25 */ /* 0x000fc8000f8e0004 */
[----:B------:R-:W-:Y:S02]  /*9590*/  FFMA.FTZ R187, R192, R185, R187 ;  /* 0x000000b9c0bb7223 */ /* 0x000fe400000100bb */
[----:B------:R0:W-:Y:S02]  /*95a0*/  @!P5 STS.64 [UR8+0x2610], R10 ;  /* 0x0026100aff00d988 */ /* 0x0001e40008000a08 */
[----:B------:R-:W-:-:S04]  /*95b0*/  FFMA.FTZ R183, R186, R187, R183 ;  /* 0x000000bbbab77223 */ /* 0x000fc800000100b7 */
[----:B------:R-:W-:Y:S01]  /*95c0*/  FFMA.FTZ R175, R180, R183, R175 ;  /* 0x000000b7b4af7223 */ /* 0x000fe200000100af */
[----:B------:R-:W-:Y:S01]  /*95d0*/  FFMA.FTZ R180, R160, -R6, R223 ;  /* 0x80000006a0b47223 */ /* 0x000fe200000100df */
[----:B------:R-:W-:Y:S02]  /*95e0*/  FFMA.FTZ R223, R71, R223, R224 ;  /* 0x000000df47df7223 */ /* 0x000fe400000100e0 */
[----:B------:R-:W-:Y:S01]  /*95f0*/  FFMA.FTZ R177, R182, R175, R177 ;  /* 0x000000afb6b17223 */ /* 0x000fe200000100b1 */
[----:B------:R-:W-:Y:S01]  /*9600*/  FMUL.FTZ R211, R175, R86 ;  /* 0x00000056afd37220 */ /* 0x000fe20000410000 */
[----:B------:R-:W-:Y:S01]  /*9610*/  FFMA.FTZ R222, R66, R222, R223 ;  /* 0x000000de42de7223 */ /* 0x000fe200000100df */
[----:B0-----:R-:W-:Y:S01]  /*9620*/  FMUL.FTZ R10, R185, R82 ;  /* 0x00000052b90a7220 */ /* 0x001fe20000410000 */
[----:B------:R-:W-:Y:S01]  /*9630*/  FFMA.FTZ R179, R179, R177, R178 ;  /* 0x000000b1b3b37223 */ /* 0x000fe200000100b2 */
[----:B------:R-:W-:Y:S01]  /*9640*/  FMUL.FTZ R11, R48, R211 ;  /* 0x000000d3300b7220 */ /* 0x000fe20000410000 */
[----:B------:R-:W-:-:S02]  /*9650*/  FFMA.FTZ R222, R69, R221, R222 ;  /* 0x000000dd45de7223 */ /* 0x000fc400000100de */
[----:B------:R-:W-:Y:S02]  /*9660*/  FFMA.FTZ R167, R170, R179, R167 ;  /* 0x000000b3aaa77223 */ /* 0x000fe400000100a7 */
[----:B------:R-:W-:Y:S02]  /*9670*/  FFMA.FTZ R7, R67, R214, R222 ;  /* 0x000000d643077223 */ /* 0x000fe400000100de */
[----:B------:R-:W-:Y:S01]  /*9680*/  FFMA.FTZ R169, R169, R167, R168 ;  /* 0x000000a7a9a97223 */ /* 0x000fe200000100a8 */
[----:B------:R-:W-:Y:S01]  /*9690*/  FMUL.FTZ R170, R167, R90 ;  /* 0x0000005aa7aa7220 */ /* 0x000fe20000410000 */
[----:B------:R-:W-:Y:S01]  /*96a0*/  FFMA.FTZ R178, R64, R215, R7 ;  /* 0x000000d740b27223 */ /* 0x000fe20000010007 */
[----:B------:R-:W-:Y:S01]  /*96b0*/  LEA.HI R7, R144, R225, RZ, 0x1f ;  /* 0x000000e190077211 */ /* 0x000fe200078ff8ff */
[----:B------:R-:W-:Y:S01]  /*96c0*/  FMUL.FTZ R6, R169, R92 ;  /* 0x0000005ca9067220 */ /* 0x000fe20000410000 */
[----:B------:R-:W-:Y:S01]  /*96d0*/  FMUL.FTZ R195, R57, R170 ;  /* 0x000000aa39c37220 */ /* 0x000fe20000410000 */
[----:B------:R-:W-:Y:S01]  /*96e0*/  FFMA.FTZ R223, R65, R220, R178 ;  /* 0x000000dc41df7223 */ /* 0x000fe200000100b2 */
[----:B------:R-:W-:Y:S01]  /*96f0*/  LEA R213, R7, UR30, 0x2 ;  /* 0x0000001e07d57c11 */ /* 0x000fe2000f8e10ff */
[-C--:B------:R-:W-:Y:S01]  /*9700*/  FFMA.FTZ R7, R2, R6.reuse, RZ ;  /* 0x0000000602077223 */ /* 0x080fe200000100ff */
[----:B------:R-:W-:Y:S01]  /*9710*/  FMUL.FTZ R168, R77, R6 ;  /* 0x000000064da87220 */ /* 0x000fe20000410000 */
[----:B------:R-:W-:Y:S01]  /*9720*/  FMUL.FTZ R6, R177, R88 ;  /* 0x00000058b1067220 */ /* 0x000fe20000410000 */
[----:B------:R-:W-:Y:S01]  /*9730*/  FMUL.FTZ R178, R183, R84 ;  /* 0x00000054b7b27220 */ /* 0x000fe20000410000 */
[----:B------:R-:W-:Y:S01]  /*9740*/  FFMA.FTZ R170, R198, R170, R7 ;  /* 0x000000aac6aa7223 */ /* 0x000fe20000010007 */
[----:B------:R-:W-:Y:S01]  /*9750*/  FMUL.FTZ R7, R179, R89 ;  /* 0x00000059b3077220 */ /* 0x000fe20000410000 */
[-C--:B------:R-:W-:Y:S01]  /*9760*/  FMUL.FTZ R209, R51, R6.reuse ;  /* 0x0000000633d17220 */ /* 0x080fe20000410000 */
[----:B------:R-:W-:Y:S01]  /*9770*/  FMUL.FTZ R215, R187, R87 ;  /* 0x00000057bbd77220 */ /* 0x000fe20000410000 */
[----:B------:R0:W-:Y:S01]  /*9780*/  STS [R213+0x850], R168 ;  /* 0x000850a8d5007388 */ /* 0x0001e20000000800 */
[-C--:B------:R-:W-:Y:S01]  /*9790*/  FMUL.FTZ R197, R54, R7.reuse ;  /* 0x0000000736c57220 */ /* 0x080fe20000410000 */
[----:B------:R-:W-:Y:S01]  /*97a0*/  FFMA.FTZ R7, R191, R7, R170 ;  /* 0x00000007bf077223 */ /* 0x000fe200000100aa */
[----:B------:R-:W-:Y:S01]  /*97b0*/  FMUL.FTZ R221, R42, R215 ;  /* 0x000000d72add7220 */ /* 0x000fe20000410000 */
[----:B------:R1:W-:Y:S01]  /*97c0*/  STS [R140+0x854], R195 ;  /* 0x000854c38c007388 */ /* 0x0003e20000000800 */
[----:B------:R-:W-:Y:S01]  /*97d0*/  LEA.HI R225, R225, R225, RZ, 0x1b ;  /* 0x000000e1e1e17211 */ /* 0x000fe200078fd8ff */
[----:B------:R-:W-:Y:S01]  /*97e0*/  FFMA.FTZ R6, R194, R6, R7 ;  /* 0x00000006c2067223 */ /* 0x000fe20000010007 */
[----:B------:R-:W-:Y:S01]  /*97f0*/  FMUL.FTZ R7, R39, R10 ;  /* 0x0000000a27077220 */ /* 0x000fe20000410000 */
[----:B------:R2:W-:Y:S01]  /*9800*/  STS [R140+0x858], R197 ;  /* 0x000858c58c007388 */ /* 0x0005e20000000800 */
[----:B------:R-:W-:Y:S01]  /*9810*/  FFMA.FTZ R182, R62, R219, R223 ;  /* 0x000000db3eb67223 */ /* 0x000fe200000100df */
[----:B------:R-:W-:Y:S01]  /*9820*/  FFMA.FTZ R211, R189, R211, R6 ;  /* 0x000000d3bdd37223 */ /* 0x000fe20000010006 */
[----:B0-----:R-:W-:Y:S01]  /*9830*/  FMUL.FTZ R213, R45, R178 ;  /* 0x000000b22dd57220 */ /* 0x001fe20000410000 */
[----:B------:R-:W-:Y:S01]  /*9840*/  STS [R140+0x85c], R209 ;  /* 0x00085cd18c007388 */ /* 0x000fe20000000800 */
[----:B------:R-:W-:Y:S01]  /*9850*/  FMUL.FTZ R168, R207, R78 ;  /* 0x0000004ecfa87220 */ /* 0x000fe20000410000 */
[----:B------:R-:W-:Y:S01]  /*9860*/  FFMA.FTZ R211, R188, R178, R211 ;  /* 0x000000b2bcd37223 */ /* 0x000fe200000100d3 */
[----:B-1----:R-:W-:Y:S01]  /*9870*/  FMUL.FTZ R195, R193, R80 ;  /* 0x00000050c1c37220 */ /* 0x002fe20000410000 */
[----:B------:R0:W-:Y:S01]  /*9880*/  STS [R140+0x860], R11 ;  /* 0x0008600b8c007388 */ /* 0x0001e20000000800 */
[----:B------:R-:W-:Y:S01]  /*9890*/  FMUL.FTZ R170, R205, R76 ;  /* 0x0000004ccdaa7220 */ /* 0x000fe20000410000 */
[----:B------:R-:W-:Y:S01]  /*98a0*/  FFMA.FTZ R211, R180, R215, R211 ;  /* 0x000000d7b4d37223 */ /* 0x000fe200000100d3 */
[----:B--2---:R-:W-:Y:S01]  /*98b0*/  FMUL.FTZ R197, R36, R195 ;  /* 0x000000c324c57220 */ /* 0x004fe20000410000 */
[----:B------:R1:W-:Y:S01]  /*98c0*/  STS [R140+0x864], R213 ;  /* 0x000864d58c007388 */ /* 0x0003e20000000800 */
[----:B------:R-:W-:Y:S01]  /*98d0*/  FMUL.FTZ R219, R206, R83 ;  /* 0x00000053cedb7220 */ /* 0x000fe20000410000 */
[----:B------:R-:W-:Y:S01]  /*98e0*/  FFMA.FTZ R10, R184, R10, R211 ;  /* 0x0000000ab80a7223 */ /* 0x000fe200000100d3 */
[----:B------:R-:W-:Y:S01]  /*98f0*/  FMUL.FTZ R178, R203, R74 ;  /* 0x0000004acbb27220 */ /* 0x000fe20000410000 */
[----:B------:R2:W-:Y:S01]  /*9900*/  STS [R140+0x868], R221 ;  /* 0x000868dd8c007388 */ /* 0x0005e20000000800 */
[----:B------:R-:W-:Y:S01]  /*9910*/  FMUL.FTZ R215, R32, R219 ;  /* 0x000000db20d77220 */ /* 0x000fe20000410000 */
[----:B0-----:R-:W-:Y:S01]  /*9920*/  FMUL.FTZ R11, R200, R85 ;  /* 0x00000055c80b7220 */ /* 0x001fe20000410000 */
[----:B------:R-:W-:-:S03]  /*9930*/  FFMA.FTZ R195, R181, R195, R10 ;  /* 0x000000c3b5c37223 */ /* 0x000fc6000001000a */
[-C--:B------:R-:W-:Y:S01]  /*9940*/  FMUL.FTZ R209, R34, R11.reuse ;  /* 0x0000000b22d17220 */ /* 0x080fe20000410000 */
[----:B------:R-:W-:Y:S01]  /*9950*/  FFMA.FTZ R6, R176, R11, R195 ;  /* 0x0000000bb0067223 */ /* 0x000fe200000100c3 */
[----:B-1----:R-:W-:Y:S01]  /*9960*/  FMUL.FTZ R213, R33, R168 ;  /* 0x000000a821d57220 */ /* 0x002fe20000410000 */
[----:B------:R-:W-:Y:S01]  /*9970*/  FMUL.FTZ R195, R29, R178 ;  /* 0x000000b21dc37220 */ /* 0x000fe20000410000 */
[----:B--2---:R-:W-:Y:S01]  /*9980*/  LEA R140, R225, UR30, 0x2 ;  /* 0x0000001ee18c7c11 */ /* 0x004fe2000f8e10ff */
[----:B------:R-:W-:Y:S01]  /*9990*/  FMUL.FTZ R221, R202, R79 ;  /* 0x0000004fcadd7220 */ /* 0x000fe20000410000 */
[----:B------:R-:W-:-:S03]  /*99a0*/  IADD3 R11, PT, PT, R144, 0x40, RZ ;  /* 0x00000040900b7810 */ /* 0x000fc60007ffe0ff */
[----:B------:R0:W-:Y:S01]  /*99b0*/  STS [R140+0x870], R197 ;  /* 0x000870c58c007388 */ /* 0x0001e20000000800 */
[----:B------:R-:W-:-:S03]  /*99c0*/  LEA.HI R11, R11, R144, RZ, 0x1b ;  /* 0x000000900b0b7211 */ /* 0x000fc600078fd8ff */
[----:B------:R1:W-:Y:S04]  /*99d0*/  STS [R140+0x86c], R7 ;  /* 0x00086c078c007388 */ /* 0x0003e80000000800 */
[----:B------:R2:W-:Y:S01]  /*99e0*/  STS [R140+0x874], R209 ;  /* 0x000874d18c007388 */ /* 0x0005e20000000800 */
[----:B0-----:R-:W-:-:S03]  /*99f0*/  FMUL.FTZ R197, R204, R81 ;  /* 0x00000051ccc57220 */ /* 0x001fc60000410000 */
[----:B------:R0:W-:Y:S01]  /*9a00*/  STS [R140+0x878], R213 ;  /* 0x000878d58c007388 */ /* 0x0001e20000000800 */
[----:B-1----:R-:W-:Y:S01]  /*9a10*/  FMUL.FTZ R7, R31, R170 ;  /* 0x000000aa1f077220 */ /* 0x002fe20000410000 */
[----:B------:R-:W-:Y:S02]  /*9a20*/  FMUL.FTZ R211, R30, R197 ;  /* 0x000000c51ed37220 */ /* 0x000fe40000410000 */
[----:B------:R1:W-:Y:S01]  /*9a30*/  STS [R140+0x87c], R215 ;  /* 0x00087cd78c007388 */ /* 0x0003e20000000800 */
[----:B--2---:R-:W-:-:S03]  /*9a40*/  FMUL.FTZ R209, R28, R221 ;  /* 0x000000dd1cd17220 */ /* 0x004fc60000410000 */
[----:B------:R2:W-:Y:S01]  /*9a50*/  STS [R140+0x880], R7 ;  /* 0x000880078c007388 */ /* 0x0005e20000000800 */
[----:B0-----:R-:W-:Y:S01]  /*9a60*/  LEA R213, R11, UR30, 0x2 ;  /* 0x0000001e0bd57c11 */ /* 0x001fe2000f8e10ff */
[----:B------:R-:W-:Y:S02]  /*9a70*/  FFMA.FTZ R11, R63, R218, R182 ;  /* 0x000000da3f0b7223 */ /* 0x000fe400000100b6 */
[----:B------:R-:W-:Y:S01]  /*9a80*/  STS [R140+0x884], R211 ;  /* 0x000884d38c007388 */ /* 0x000fe20000000800 */
[----:B-1----:R-:W-:-:S03]  /*9a90*/  IMAD.U32 R215, RZ, RZ, UR37 ;  /* 0x00000025ffd77e24 */ /* 0x002fc6000f8e00ff */
[----:B------:R0:W-:Y:S01]  /*9aa0*/  STS [R140+0x888], R195 ;  /* 0x000888c38c007388 */ /* 0x0001e20000000800 */
[----:B--2---:R-:W-:Y:S01]  /*9ab0*/  FFMA.FTZ R7, R173, R168, R6 ;  /* 0x000000a8ad077223 */ /* 0x004fe20000010006 */
[----:B------:R-:W-:Y:S02]  /*9ac0*/  FFMA.FTZ R168, R60, R217, R11 ;  /* 0x000000d93ca87223 */ /* 0x000fe4000001000b */
[----:B------:R1:W-:Y:S01]  /*9ad0*/  STS [R140+0x88c], R209 ;  /* 0x00088cd18c007388 */ /* 0x0003e20000000800 */
[----:B------:R-:W-:Y:S02]  /*9ae0*/  IMAD R5, R215, UR6, R5 ;  /* 0x00000006d7057c24 */ /* 0x000fe4000f8e0205 */
[----:B------:R-:W-:Y:S01]  /*9af0*/  FFMA.FTZ R6, R174, R219, R7 ;  /* 0x000000dbae067223 */ /* 0x000fe20000010007 */
[----:B------:R-:W-:Y:S01]  /*9b00*/  FFMA.FTZ R216, R61, R216, R168 ;  /* 0x000000d83dd87223 */ /* 0x000fe200000100a8 */
[----:B------:R-:W-:Y:S02]  /*9b10*/  BAR.SYNC.DEFER_BLOCKING 0x0 ;  /* 0x0000000000007b1d */ /* 0x000fe40000010000 */
[----:B------:R-:W-:Y:S01]  /*9b20*/  FFMA.FTZ R7, R171, R170, R6 ;  /* 0x000000aaab077223 */ /* 0x000fe20000010006 */
[----:B------:R-:W-:Y:S01]  /*9b30*/  LEA R6, P0, R4, UR10, 0x2 ;  /* 0x0000000a04067c11 */ /* 0x000fe2000f8010ff */
[----:B0-----:R-:W-:-:S02]  /*9b40*/  VIADD R195, R144, 0xc0 ;  /* 0x000000c090c37836 */ /* 0x001fc40000000000 */
[----:B------:R-:W-:Y:S01]  /*9b50*/  FFMA.FTZ R10, R172, R197, R7 ;  /* 0x000000c5ac0a7223 */ /* 0x000fe20000010007 */
[----:B------:R-:W-:Y:S02]  /*9b60*/  MOV R197, UR31 ;  /* 0x0000001f00c57c02 */ /* 0x000fe40008000f00 */
[----:B------:R-:W-:Y:S01]  /*9b70*/  LEA.HI.X R7, R4, UR11, R5, 0x2, P0 ;  /* 0x0000000b04077c11 */ /* 0x000fe200080f1405 */
[----:B------:R-:W-:Y:S01]  /*9b80*/  FFMA.FTZ R11, R165, R178, R10 ;  /* 0x000000b2a50b7223 */ /* 0x000fe2000001000a */
[----:B------:R-:W-:Y:S02]  /*9b90*/  IADD3 R168, PT, PT, R197, -UR29, -R144 ;  /* 0x8000001dc5a87c10 */ /* 0x000fe4000fffe890 */
[----:B------:R-:W-:Y:S01]  /*9ba0*/  IADD3 R5, PT, PT, R144, 0x80, RZ ;  /* 0x0000008090057810 */ /* 0x000fe20007ffe0ff */
[----:B------:R-:W-:Y:S01]  /*9bb0*/  FFMA.FTZ R11, R166, R221, R11 ;  /* 0x000000dda60b7223 */ /* 0x000fe2000001000b */
[----:B------:R-:W-:Y:S02]  /*9bc0*/  ISETP.GE.AND P6, PT, R168, 0x1, PT ;  /* 0x00000001a800780c */ /* 0x000fe40003fc6270 */
[----:B------:R-:W-:-:S02]  /*9bd0*/  LEA.HI R5, R5, R144, RZ, 0x1b ;  /* 0x0000009005057211 */ /* 0x000fc400078fd8ff */
[----:B------:R-:W-:Y:S02]  /*9be0*/  IADD3 R197, PT, PT, R144, 0x100, RZ ;  /* 0x0000010090c57810 */ /* 0x000fe40007ffe0ff */
[----:B------:R-:W-:Y:S02]  /*9bf0*/  LEA.HI R195, R195, R144, RZ, 0x1b ;  /* 0x00000090c3c37211 */ /* 0x000fe400078fd8ff */
[----:B------:R-:W-:Y:S01]  /*9c00*/  LEA R10, R5, UR30, 0x2 ;  /* 0x0000001e050a7c11 */ /* 0x000fe2000f8e10ff */
[----:B------:R-:W0:Y:S01]  /*9c10*/  LDS R213, [R213+0x950] ;  /* 0x00095000d5d57984 */ /* 0x000e220000000800 */
[C---:B------:R-:W-:Y:S02]  /*9c20*/  ISETP.GE.AND P4, PT, R168.reuse, 0x41, PT ;  /* 0x00000041a800780c */ /* 0x040fe40003f86270 */
[C---:B------:R-:W-:Y:S02]  /*9c30*/  ISETP.GE.AND P3, PT, R168.reuse, 0x81, PT ;  /* 0x00000081a800780c */ /* 0x040fe40003f66270 */
[----:B------:R-:W-:-:S02]  /*9c40*/  ISETP.GE.AND P2, PT, R168, 0xc1, PT ;  /* 0x000000c1a800780c */ /* 0x000fc40003f46270 */
[----:B------:R-:W-:Y:S01]  /*9c50*/  ISETP.GE.AND P0, PT, R168, 0x101, PT ;  /* 0x00000101a800780c */ /* 0x000fe20003f06270 */
[----:B-1----:R-:W-:-:S12]  /*9c60*/  @!P6 BRA `(.L_x_4432) ;  /* 0x000000000010e947 */ /* 0x002fd80003800000 */
[----:B------:R-:W-:-:S04]  /*9c70*/  LEA.HI R4, R144, R144, RZ, 0x1b ;  /* 0x0000009090047211 */ /* 0x000fc800078fd8ff */
[----:B------:R-:W-:-:S05]  /*9c80*/  LEA R4, R4, UR30, 0x2 ;  /* 0x0000001e04047c11 */ /* 0x000fca000f8e10ff */
[----:B------:R-:W1:Y:S04]  /*9c90*/  LDS R5, [R4+0x850] ;  /* 0x0008500004057984 */ /* 0x000e680000000800 */
[----:B-1----:R1:W-:Y:S02]  /*9ca0*/  REDG.E.ADD.F32.FTZ.RN.STRONG.GPU desc[UR32][R6.64], R5 ;  /* 0x00000005060079a6 */ /* 0x0023e4000c12f320 */
.L_x_4432:
[----:B------:R-:W-:Y:S05]  /*9cb0*/  BSYNC.RECONVERGENT B0 ;  /* 0x0000000000007941 */ /* 0x000fea0003800200 */
.L_x_4431:
[----:B------:R-:W-:Y:S01]  /*9cc0*/  BSSY.RECONVERGENT B0, `(.L_x_4433) ;  /* 0x0000004000007945 */ /* 0x000fe20003800200 */
[----:B------:R-:W-:-:S03]  /*9cd0*/  ISETP.GE.AND P6, PT, R168, 0x141, PT ;  /* 0x00000141a800780c */ /* 0x000fc60003fc6270 */
[----:B------:R-:W-:Y:S10]  /*9ce0*/  @!P4 BRA `(.L_x_4434) ;  /* 0x000000000004c947 */ /* 0x000ff40003800000 */
[----:B0-----:R2:W-:Y:S02]  /*9cf0*/  REDG.E.ADD.F32.FTZ.RN.STRONG.GPU desc[UR32][R6.64+0x100], R213 ;  /* 0x000100d5060079a6 */ /* 0x0015e4000c12f320 */
.L_x_4434:
[----:B------:R-:W-:Y:S05]  /*9d00*/  BSYNC.RECONVERGENT B0 ;  /* 0x0000000000007941 */ /* 0x000fea0003800200 */
.L_x_4433:
[----:B-1----:R1:W3:Y:S01]  /*9d10*/  LDS R5, [R10+0xa50] ;  /* 0x000a50000a057984 */ /* 0x0022e20000000800 */
[----:B------:R-:W-:Y:S01]  /*9d20*/  BSSY.RECONVERGENT B0, `(.L_x_4435) ;  /* 0x0000006000007945 */ /* 0x000fe20003800200 */
[----:B------:R-:W-:Y:S02]  /*9d30*/  IADD3 R209, PT, PT, R144, 0x140, RZ ;  /* 0x0000014090d17810 */ /* 0x000fe40007ffe0ff */
[----:B------:R-:W-:Y:S02]  /*9d40*/  LEA.HI R197, R197, R144, RZ, 0x1b ;  /* 0x00000090c5c57211 */ /* 0x000fe400078fd8ff */
[----:B------:R-:W-:Y:S01]  /*9d50*/  LEA R195, R195, UR30, 0x2 ;  /* 0x0000001ec3c37c11 */ /* 0x000fe2000f8e10ff */
[----:B------:R-:W-:Y:S06]  /*9d60*/  @!P3 BRA `(.L_x_4436) ;  /* 0x000000000004b947 */ /* 0x000fec0003800000 */
[----:B---3--:R4:W-:Y:S02]  /*9d70*/  REDG.E.ADD.F32.FTZ.RN.STRONG.GPU desc[UR32][R6.64+0x200], R5 ;  /* 0x00020005060079a6 */ /* 0x0089e4000c12f320 */
.L_x_4436:
[----:B------:R-:W-:Y:S05]  /*9d80*/  BSYNC.RECONVERGENT B0 ;  /* 0x0000000000007941 */ /* 0x000fea0003800200 */
.L_x_4435:
[----:B---34-:R3:W4:Y:S01]  /*9d90*/  LDS R5, [R195+0xb50] ;  /* 0x000b5000c3057984 */ /* 0x0187220000000800 */
[----:B------:R-:W-:Y:S01]  /*9da0*/  BSSY.RECONVERGENT B0, `(.L_x_4437) ;  /* 0x0000005000007945 */ /* 0x000fe20003800200 */
[----:B------:R-:W-:Y:S02]  /*9db0*/  LEA.HI R209, R209, R144, RZ, 0x1b ;  /* 0x00000090d1d17211 */ /* 0x000fe400078fd8ff */
[----:B------:R-:W-:Y:S01]  /*9dc0*/  LEA R197, R197, UR30, 0x2 ;  /* 0x0000001ec5c57c11 */ /* 0x000fe2000f8e10ff */
[----:B------:R-:W-:Y:S06]  /*9dd0*/  @!P2 BRA `(.L_x_4438) ;  /* 0x000000000004a947 */ /* 0x000fec0003800000 */
[----:B----4-:R4:W-:Y:S02]  /*9de0*/  REDG.E.ADD.F32.FTZ.RN.STRONG.GPU desc[UR32][R6.64+0x300], R5 ;  /* 0x00030005060079a6 */ /* 0x0109e4000c12f320 */
.L_x_4438:
[----:B------:R-:W-:Y:S05]  /*9df0*/  BSYNC.RECONVERGENT B0 ;  /* 0x0000000000007941 */ /* 0x000fea0003800200 */
.L_x_4437:
[----:B----4-:R4:W0:Y:S01]  /*9e00*/  LDS R5, [R197+0xc50] ;  /* 0x000c5000c5057984 */ /* 0x0108220000000800 */
[----:B------:R-:W-:Y:S01]  /*9e10*/  BSSY.RECONVERGENT B0, `(.L_x_4439) ;  /* 0x0000004000007945 */ /* 0x000fe20003800200 */
[----:B------:R-:W-:-:S03]  /*9e20*/  LEA R209, R209, UR30, 0x2 ;  /* 0x0000001ed1d17c11 */ /* 0x000fc6000f8e10ff */
[----:B------:R-:W-:Y:S05]  /*9e30*/  @!P0 BRA `(.L_x_4440) ;  /* 0x0000000000048947 */ /* 0x000fea0003800000 */
[----:B0-----:R0:W-:Y:S02]  /*9e40*/  REDG.E.ADD.F32.FTZ.RN.STRONG.GPU desc[UR32][R6.64+0x400], R5 ;  /* 0x00040005060079a6 */ /* 0x0011e4000c12f320 */
.L_x_4440:
[----:B------:R-:W-:Y:S05]  /*9e50*/  BSYNC.RECONVERGENT B0 ;  /* 0x0000000000007941 */ /* 0x000fea0003800200 */
.L_x_4439:
[----:B0-----:R0:W0:Y:S01]  /*9e60*/  LDS R5, [R209+0xd50] ;  /* 0x000d5000d1057984 */ /* 0x0010220000000800 */
[----:B------:R-:W-:Y:S01]  /*9e70*/  BSSY.RECONVERGENT B0, `(.L_x_4441) ;  /* 0x0000005000007945 */ /* 0x000fe20003800200 */
[C---:B---3--:R-:W-:Y:S01]  /*9e80*/  VIADD R195, R144.reuse, 0x180 ;  /* 0x0000018090c37836 */ /* 0x048fe20000000000 */
[----:B----4-:R-:W-:Y:S02]  /*9e90*/  IADD3 R197, PT, PT, R144, 0x1c0, RZ ;  /* 0x000001c090c57810 */ /* 0x010fe40007ffe0ff */
[----:B------:R-:W-:Y:S05]  /*9ea0*/  @!P6 BRA `(.L_x_4442) ;  /* 0x000000000004e947 */ /* 0x000fea0003800000 */
[----:B0-----:R3:W-:Y:S02]  /*9eb0*/  REDG.E.ADD.F32.FTZ.RN.STRONG.GPU desc[UR32][R6.64+0x500], R5 ;  /* 0x00050005060079a6 */ /* 0x0017e4000c12f320 */
.L_x_4442:
[----:B------:R-:W-:Y:S05]  /*9ec0*/  BSYNC.RECONVERGENT B0 ;  /* 0x0000000000007941 */ /* 0x000fea0003800200 */
.L_x_4441:
[-C--:B------:R-:W-:Y:S01]  /*9ed0*/  LEA.HI R195, R195, R144.reuse, RZ, 0x1b ;  /* 0x00000090c3c37211 */ /* 0x080fe200078fd8ff */
[----:B------:R-:W-:Y:S01]  /*9ee0*/  BSSY.RECONVERGENT B0, `(.L_x_4443) ;  /* 0x000000e000007945 */ /* 0x000fe20003800200 */
[-C--:B------:R-:W-:Y:S02]  /*9ef0*/  LEA.HI R4, R3, R144.reuse, RZ, 0x1b ;  /* 0x0000009003047211 */ /* 0x080fe400078fd8ff */
[----:B------:R-:W-:Y:S02]  /*9f00*/  LEA R3, R195, UR30, 0x2 ;  /* 0x0000001ec3037c11 */ /* 0x000fe4000f8e10ff */
[----:B------:R-:W-:Y:S02]  /*9f10*/  ISETP.GE.AND P6, PT, R168, 0x181, PT ;  /* 0x00000181a800780c */ /* 0x000fe40003fc6270 */
[----:B------:R-:W-:Y:S02]  /*9f20*/  LEA.HI R197, R197, R144, RZ, 0x1b ;  /* 0x00000090c5c57211 */ /* 0x000fe400078fd8ff */
[----:B------:R-:W4:Y:S01]  /*9f30*/  LDS R3, [R3+0xe50] ;  /* 0x000e500003037984 */ /* 0x000f220000000800 */
[----:B0--3--:R-:W-:-:S02]  /*9f40*/  IADD3 R5, PT, PT, R144, 0x240, RZ ;  /* 0x0000024090057810 */ /* 0x009fc40007ffe0ff */
[----:B------:R-:W-:Y:S02]  /*9f50*/  LEA R197, R197, UR30, 0x2 ;  /* 0x0000001ec5c57c11 */ /* 0x000fe4000f8e10ff */
[C---:B------:R-:W-:Y:S02]  /*9f60*/  ISETP.GE.AND P0, PT, R168.reuse, 0x1c1, PT ;  /* 0x000001c1a800780c */ /* 0x040fe40003f06270 */
[C---:B------:R-:W-:Y:S02]  /*9f70*/  ISETP.GE.AND P2, PT, R168.reuse, 0x201, PT ;  /* 0x00000201a800780c */ /* 0x040fe40003f46270 */
[C---:B------:R-:W-:Y:S02]  /*9f80*/  ISETP.GE.AND P3, PT, R168.reuse, 0x241, PT ;  /* 0x00000241a800780c */ /* 0x040fe40003f66270 */
[----:B------:R-:W-:Y:S01]  /*9f90*/  ISETP.GE.AND P4, PT, R168, 0x281, PT ;  /* 0x00000281a800780c */ /* 0x000fe20003f86270 */
[----:B------:R-:W-:-:S12]  /*9fa0*/  @!P6 BRA `(.L_x_4444) ;  /* 0x000000000004e947 */ /* 0x000fd80003800000 */
[----:B----4-:R0:W-:Y:S02]  /*9fb0*/  REDG.E.ADD.F32.FTZ.RN.STRONG.GPU desc[UR32][R6.64+0x600], R3 ;  /* 0x00060003060079a6 */ /* 0x0101e4000c12f320 */
.L_x_4444:
[----:B------:R-:W-:Y:S05]  /*9fc0*/  BSYNC.RECONVERGENT B0 ;  /* 0x0000000000007941 */ /* 0x000fea0003800200 */
.L_x_4443:
[----:B0---4-:R0:W3:Y:S01]  /*9fd0*/  LDS R3, [R197+0xf50] ;  /* 0x000f5000c5037984 */ /* 0x0110e20000000800 */
[----:B------:R-:W-:Y:S01]  /*9fe0*/  BSSY.RECONVERGENT B0, `(.L_x_4445) ;  /* 0x0000006000007945 */ /* 0x000fe20003800200 */
[----:B------:R-:W-:Y:S01]  /*9ff0*/  VIADD R195, R144, 0x280 ;  /* 0x0000028090c37836 */ /* 0x000fe20000000000 */
[----:B------:R-:W-:Y:S02]  /*a000*/  LEA R4, R4, UR30, 0x2 ;  /* 0x0000001e04047c11 */ /* 0x000fe4000f8e10ff */
[----:B------:R-:W-:Y:S01]  /*a010*/  LEA.HI R5, R5, R144, RZ, 0x1b ;  /* 0x0000009005057211 */ /* 0x000fe200078fd8ff */
[----:B------:R-:W-:Y:S06]  /*a020*/  @!P0 BRA `(.L_x_4446) ;  /* 0x0000000000048947 */ /* 0x000fec0003800000 */
[----:B---3--:R4:W-:Y:S02]  /*a030*/  REDG.E.ADD.F32.FTZ.RN.STRONG.GPU desc[UR32][R6.64+0x700], R3 ;  /* 0x00070003060079a6 */ /* 0x0089e4000c12f320 */
.L_x_4446:
[----:B------:R-:W-:Y:S05]  /*a040*/  BSYNC.RECONVERGENT B0 ;  /* 0x0000000000007941 */ /* 0x000fea0003800200 */
.L_x_4445:
[----:B---34-:R3:W4:Y:S01]  /*a050*/  LDS R3, [R4+0x1050] ;  /* 0x0010500004037984 */ /* 0x0187220000000800 */
[----:B------:R-:W-:Y:S01]  /*a060*/  BSSY.RECONVERGENT B0, `(.L_x_4447) ;  /* 0x0000005000007945 */ /* 0x000fe20003800200 */
[----:B------:R-:W-:Y:S02]  /*a070*/  LEA.HI R195, R195, R144, RZ, 0x1b ;  /* 0x00000090c3c37211 */ /* 0x000fe400078fd8ff */
[----:B------:R-:W-:Y:S01]  /*a080*/  LEA R5, R5, UR30, 0x2 ;  /* 0x0000001e05057c11 */ /* 0x000fe2000f8e10ff */
[----:B------:R-:W-:Y:S06]  /*a090*/  @!P2 BRA `(.L_x_4448) ;  /* 0x000000000004a947 */ /* 0x000fec0003800000 */
[----:B----4-:R4:W-:Y:S02]  /*a0a0*/  REDG.E.ADD.F32.FTZ.RN.STRONG.GPU desc[UR32][R6.64+0x800], R3 ;  /* 0x00080003060079a6 */ /* 0x0109e4000c12f320 */
.L_x_4448:
[----:B------:R-:W-:Y:S05]  /*a0b0*/  BSYNC.RECONVERGENT B0 ;  /* 0x0000000000007941 */ /* 0x000fea0003800200 */
.L_x_4447:
[----:B----4-:R4:W0:Y:S01]  /*a0c0*/  LDS R3, [R5+0x1150] ;  /* 0x0011500005037984 */ /* 0x0108220000000800 */
[----:B------:R-:W-:Y:S01]  /*a0d0*/  BSSY.RECONVERGENT B0, `(.L_x_4449) ;  /* 0x0000004000007945 */ /* 0x000fe20003800200 */
[----:B---3--:R-:W-:-:S03]  /*a0e0*/  LEA R4, R195, UR30, 0x2 ;  /* 0x0000001ec3047c11 */ /* 0x008fc6000f8e10ff */
[----:B------:R-:W-:Y:S05]  /*a0f0*/  @!P3 BRA `(.L_x_4450) ;  /* 0x000000000004b947 */ /* 0x000fea0003800000 */
[----:B0-----:R3:W-:Y:S02]  /*a100*/  REDG.E.ADD.F32.FTZ.RN.STRONG.GPU desc[UR32][R6.64+0x900], R3 ;  /* 0x00090003060079a6 */ /* 0x0017e4000c12f320 */
.L_x_4450:
[----:B------:R-:W-:Y:S05]  /*a110*/  BSYNC.RECONVERGENT B0 ;  /* 0x0000000000007941 */ /* 0x000fea0003800200 */
.L_x_4449:
[----:B0--3--:R0:W3:Y:S01]  /*a120*/  LDS R3, [R4+0x1250] ;  /* 0x0012500004037984 */ /* 0x0090e20000000800 */
[----:B------:R-:W-:Y:S01]  /*a130*/  BSSY.RECONVERGENT B0, `(.L_x_4451) ;  /* 0x0000005000007945 */ /* 0x000fe20003800200 */
[C---:B----4-:R-:W-:Y:S02]  /*a140*/  IADD3 R5, PT, PT, R144.reuse, 0x2c0, RZ ;  /* 0x000002c090057810 */ /* 0x050fe40007ffe0ff */
[----:B------:R-:W-:Y:S01]  /*a150*/  IADD3 R195, PT, PT, R144, 0x300, RZ ;  /* 0x0000030090c37810 */ /* 0x000fe20007ffe0ff */
[----:B------:R-:W-:Y:S06]  /*a160*/  @!P4 BRA `(.L_x_4452) ;  /* 0x000000000004c947 */ /* 0x000fec0003800000 */
[----:B---3--:R4:W-:Y:S02]  /*a170*/  REDG.E.ADD.F32.FTZ.RN.STRONG.GPU desc[UR32][R6.64+0xa00], R3 ;  /* 0x000a0003060079a6 */ /* 0x0089e4000c12f320 */
.L_x_4452:
[----:B------:R-:W-:Y:S05]  /*a180*/  BSYNC.RECONVERGENT B0 ;  /* 0x0000000000007941 */ /* 0x000fea0003800200 */
.L_x_4451:
[----:B---34-:R-:W-:Y:S01]  /*a190*/  VIADD R3, R144, 0x340 ;  /* 0x0000034090037836 */ /* 0x018fe20000000000 */
[-C--:B------:R-:W-:Y:S01]  /*a1a0*/  LEA.HI R5, R5, R144.reuse, RZ, 0x1b ;  /* 0x0000009005057211 */ /* 0x080fe200078fd8ff */
[----:B------:R-:W-:Y:S01]  /*a1b0*/  BSSY.RECONVERGENT B0, `(.L_x_4453) ;  /* 0x000000e000007945 */ /* 0x000fe20003800200 */
[----:B------:R-:W-:Y:S02]  /*a1c0*/  ISETP.GE.AND P6, PT, R168, 0x2c1, PT ;  /* 0x000002c1a800780c */ /* 0x000fe40003fc6270 */
[-C--:B0-----:R-:W-:Y:S02]  /*a1d0*/  LEA.HI R4, R3, R144.reuse, RZ, 0x1b ;  /* 0x0000009003047211 */ /* 0x081fe400078fd8ff */
[----:B------:R-:W-:Y:S02]  /*a1e0*/  LEA R3, R5, UR30, 0x2 ;  /* 0x0000001e05037c11 */ /* 0x000fe4000f8e10ff */
[----:B------:R-:W-:Y:S02]  /*a1f0*/  LEA.HI R195, R195, R144, RZ, 0x1b ;  /* 0x00000090c3c37211 */ /* 0x000fe400078fd8ff */
[----:B------:R-:W-:-:S02]  /*a200*/  IADD3 R197, PT, PT, R144, 0x380, RZ ;  /* 0x0000038090c57810 */ /* 0x000fc40007ffe0ff */
[----:B------:R-:W0:Y:S01]  /*a210*/  LDS R3, [R3+0x1350] ;  /* 0x0013500003037984 */ /* 0x000e220000000800 */
[----:B------:R-:W-:Y:S02]  /*a220*/  LEA R195, R195, UR30, 0x2 ;  /* 0x0000001ec3c37c11 */ /* 0x000fe4000f8e10ff */
[C---:B------:R-:W-:Y:S02]  /*a230*/  ISETP.GE.AND P0, PT, R168.reuse, 0x301, PT ;  /* 0x00000301a800780c */ /* 0x040fe40003f06270 */
[C---:B------:R-:W-:Y:S02]  /*a240*/  ISETP.GE.AND P2, PT, R168.reuse, 0x341, PT ;  /* 0x00000341a800780c */ /* 0x040fe40003f46270 */
[C---:B------:R-:W-:Y:S02]  /*a250*/  ISETP.GE.AND P3, PT, R168.reuse, 0x381, PT ;  /* 0x00000381a800780c */ /* 0x040fe40003f66270 */
[----:B------:R-:W-:Y:S01]  /*a260*/  ISETP.GE.AND P4, PT, R168, 0x3c1, PT ;  /* 0x000003c1a800780c */ /* 0x000fe20003f86270 */
[----:B------:R-:W-:-:S12]  /*a270*/  @!P6 BRA `(.L_x_4454) ;  /* 0x000000000004e947 */ /* 0x000fd80003800000 */
[----:B0-----:R3:W-:Y:S02]  /*a280*/  REDG.E.ADD.F32.FTZ.RN.STRONG.GPU desc[UR32][R6.64+0xb00], R3 ;  /* 0x000b0003060079a6 */ /* 0x0017e4000c12f320 */
.L_x_4454:
[----:B------:R-:W-:Y:S05]  /*a290*/  BSYNC.RECONVERGENT B0 ;  /* 0x0000000000007941 */ /* 0x000fea0003800200 */
.L_x_4453:
[----:B0--3--:R0:W3:Y:S01]  /*a2a0*/  LDS R3, [R195+0x1450] ;  /* 0x00145000c3037984 */ /* 0x0090e20000000800 */
[----:B------:R-:W-:Y:S01]  /*a2b0*/  BSSY.RECONVERGENT B0, `(.L_x_4455) ;  /* 0x0000006000007945 */ /* 0x000fe20003800200 */
[----:B------:R-:W-:Y:S02]  /*a2c0*/  IADD3 R5, PT, PT, R144, 0x3c0, RZ ;  /* 0x000003c090057810 */ /* 0x000fe40007ffe0ff */
[----:B------:R-:W-:Y:S02]  /*a2d0*/  LEA.HI R197, R197, R144, RZ, 0x1b ;  /* 0x00000090c5c57211 */ /* 0x000fe400078fd8ff */
[----:B------:R-:W-:Y:S01]  /*a2e0*/  LEA R4, R4, UR30, 0x2 ;  /* 0x0000001e04047c11 */ /* 0x000fe2000f8e10ff */
[----:B------:R-:W-:Y:S06]  /*a2f0*/  @!P0 BRA `(.L_x_4456) ;  /* 0x0000000000048947 */ /* 0x000fec0003800000 */
[----:B---3--:R4:W-:Y:S02]  /*a300*/  REDG.E.ADD.F32.FTZ.RN.STRONG.GPU desc[UR32][R6.64+0xc00], R3 ;  /* 0x000c0003060079a6 */ /* 0x0089e4000c12f320 */
.L_x_4456:
[----:B------:R-:W-:Y:S05]  /*a310*/  BSYNC.RECONVERGENT B0 ;  /* 0x0000000000007941 */ /* 0x000fea0003800200 */
.L_x_4455:
[----:B---34-:R3:W4:Y:S01]  /*a320*/  LDS R3, [R4+0x1550] ;  /* 0x0015500004037984 */ /* 0x0187220000000800 */
[----:B------:R-:W-:Y:S01]  /*a330*/  BSSY.RECONVERGENT B0, `(.L_x_4457) ;  /* 0x0000005000007945 */ /* 0x000fe20003800200 */
[----:B------:R-:W-:Y:S02]  /*a340*/  LEA.HI R5, R5, R144, RZ, 0x1b ;  /* 0x0000009005057211 */ /* 0x000fe400078fd8ff */
[----:B------:R-:W-:Y:S01]  /*a350*/  LEA R197, R197, UR30, 0x2 ;  /* 0x0000001ec5c57c11 */ /* 0x000fe2000f8e10ff */
[----:B------:R-:W-:Y:S06]  /*a360*/  @!P2 BRA `(.L_x_4458) ;  /* 0x000000000004a947 */ /* 0x000fec0003800000 */
[----:B----4-:R4:W-:Y:S02]  /*a370*/  REDG.E.ADD.F32.FTZ.RN.STRONG.GPU desc[UR32][R6.64+0xd00], R3 ;  /* 0x000d0003060079a6 */ /* 0x0109e4000c12f320 */
.L_x_4458:
[----:B------:R-:W-:Y:S05]  /*a380*/  BSYNC.RECONVERGENT B0 ;  /* 0x0000000000007941 */ /* 0x000fea0003800200 */
.L_x_4457:
[----:B----4-:R4:W0:Y:S01]  /*a390*/  LDS R3, [R197+0x1650] ;  /* 0x00165000c5037984 */ /* 0x0108220000000800 */
[----:B------:R-:W-:Y:S01]  /*a3a0*/  BSSY.RECONVERGENT B0, `(.L_x_4459) ;  /* 0x0000004000007945 */ /* 0x000fe20003800200 */
[----:B------:R-:W-:-:S03]  /*a3b0*/  LEA R5, R5, UR30, 0x2 ;  /* 0x0000001e05057c11 */ /* 0x000fc6000f8e10ff */
[----:B------:R-:W-:Y:S05]  /*a3c0*/  @!P3 BRA `(.L_x_4460) ;  /* 0x000000000004b947 */ /* 0x000fea0003800000 */
[----:B0-----:R0:W-:Y:S02]  /*a3d0*/  REDG.E.ADD.F32.FTZ.RN.STRONG.GPU desc[UR32][R6.64+0xe00], R3 ;  /* 0x000e0003060079a6 */ /* 0x0011e4000c12f320 */
.L_x_4460:
[----:B------:R-:W-:Y:S05]  /*a3e0*/  BSYNC.RECONVERGENT B0 ;  /* 0x0000000000007941 */ /* 0x000fea0003800200 */
.L_x_4459:
[----:B0-----:R0:W0:Y:S01]  /*a3f0*/  LDS R3, [R5+0x1750] ;  /* 0x0017500005037984 */ /* 0x0010220000000800 */
[----:B------:R-:W-:Y:S04]  /*a400*/  BSSY.RECONVERGENT B0, `(.L_x_4461) ;  /* 0x0000003000007945 */ /* 0x000fe80003800200 */
[----:B------:R-:W-:Y:S05]  /*a410*/  @!P4 BRA `(.L_x_4462) ;  /* 0x000000000004c947 */ /* 0x000fea0003800000 */
[----:B0-----:R0:W-:Y:S02]  /*a420*/  REDG.E.ADD.F32.FTZ.RN.STRONG.GPU desc[UR32][R6.64+0xf00], R3 ;  /* 0x000f0003060079a6 */ /* 0x0011e4000c12f320 */
.L_x_4462:
[----:B------:R-:W-:Y:S05]  /*a430*/  BSYNC.RECONVERGENT B0 ;  /* 0x0000000000007941 */ /* 0x000fea0003800200 */
.L_x_4461:
[----:B---3--:R-:W3:Y:S01]  /*a440*/  SHFL.DOWN PT, R4, R11, 0x1, 0x1f ;  /* 0x08201f000b047f89 */ /* 0x008ee200000e0000 */
[----:B------:R-:W-:Y:S01]  /*a450*/  ISETP.GT.AND P0, PT, R124, 0x1e, PT ;  /* 0x0000001e7c00780c */ /* 0x000fe20003f04270 */
[----:B------:R-:W-:Y:S01]  /*a460*/  FMUL.FTZ R151, R151, R202 ;  /* 0x000000ca97977220 */ /* 0x000fe20000410000 */
[----:B------:R-:W-:Y:S01]  /*a470*/  FMUL.FTZ R153, R153, R204 ;  /* 0x000000cc99997220 */ /* 0x000fe20000410000 */
[----:B0-----:R-:W0:Y:S01]  /*a480*/  SHFL.DOWN PT, R3, R216, 0x1, 0x1f ;  /* 0x08201f00d8037f89 */ /* 0x001e2200000e0000 */
[----:B------:R-:W-:Y:S01]  /*a490*/  FMUL.FTZ R155, R155, R206 ;  /* 0x000000ce9b9b7220 */ /* 0x000fe20000410000 */
[----:B------:R-:W-:Y:S01]  /*a4a0*/  FFMA.FTZ R12, R151, R79, R12 ;  /* 0x0000004f970c7223 */ /* 0x000fe2000001000c */
[----:B------:R-:W-:Y:S01]  /*a4b0*/  FFMA.FTZ R14, R153, R81, R14 ;  /* 0x00000051990e7223 */ /* 0x000fe2000001000e */
        /* <DEDUP_REMOVED lines=12> */
[C---:B------:R-:W-:Y:S01]  /*a580*/  FMUL.FTZ R185, R148.reuse, R185 ;  /* 0x000000b994b97220 */ /* 0x040fe20000410000 */
[C---:B------:R-:W-:Y:S01]  /*a590*/  FMUL.FTZ R187, R148.reuse, R187 ;  /* 0x000000bb94bb7220 */ /* 0x040fe20000410000 */
[C---:B------:R-:W-:Y:S01]  /*a5a0*/  FMUL.FTZ R183, R148.reuse, R183 ;  /* 0x000000b794b77220 */ /* 0x040fe20000410000 */
[C---:B------:R-:W-:Y:S01]  /*a5b0*/  FMUL.FTZ R177, R148.reuse, R177 ;  /* 0x000000b194b17220 */ /* 0x040fe20000410000 */
[----:B---3--:R-:W-:Y:S01]  /*a5c0*/  @!P0 FADD.FTZ R11, R11, R4 ;  /* 0x000000040b0b8221 */ /* 0x008fe20000010000 */
[C---:B------:R-:W-:Y:S01]  /*a5d0*/  FMUL.FTZ R4, R148.reuse, R203 ;  /* 0x000000cb94047220 */ /* 0x040fe20000410000 */
[C---:B------:R-:W-:Y:S01]  /*a5e0*/  FMUL.FTZ R167, R148.reuse, R167 ;  /* 0x000000a794a77220 */ /* 0x040fe20000410000 */
[----:B------:R-:W-:Y:S01]  /*a5f0*/  FMUL.FTZ R169, R148, R169 ;  /* 0x000000a994a97220 */ /* 0x000fe20000410000 */
[----:B0-----:R-:W-:Y:S01]  /*a600*/  @!P0 FADD.FTZ R216, R216, R3 ;  /* 0x00000003d8d88221 */ /* 0x001fe20000010000 */
[----:B--2---:R-:W0:Y:S01]  /*a610*/  SHFL.DOWN PT, R6, R11, 0x2, 0x1f ;  /* 0x08401f000b067f89 */ /* 0x004e2200000e0000 */
[----:B------:R-:W-:Y:S01]  /*a620*/  ISETP.GT.AND P0, PT, R124, 0x1d, PT ;  /* 0x0000001d7c00780c */ /* 0x000fe20003f04270 */
        /* <DEDUP_REMOVED lines=21> */
[----:B------:R-:W-:Y:S01]  /*a780*/  FFMA.FTZ R19, R158, R80, R19 ;  /* 0x000000509e137223 */ /* 0x000fe20000010013 */
[----:B0-----:R-:W-:Y:S01]  /*a790*/  @!P0 FADD.FTZ R11, R11, R6 ;  /* 0x000000060b0b8221 */ /* 0x001fe20000010000 */
[----:B------:R-:W-:Y:S01]  /*a7a0*/  FADD.FTZ R52, R5, R52 ;  /* 0x0000003405347221 */ /* 0x000fe20000010000 */
[----:B------:R-:W-:Y:S01]  /*a7b0*/  FMUL.FTZ R6, R165, R4 ;  /* 0x00000004a5067220 */ /* 0x000fe20000410000 */
[----:B------:R-:W-:Y:S01]  /*a7c0*/  FMUL.FTZ R4, R148, R205 ;  /* 0x000000cd94047220 */ /* 0x000fe20000410000 */
[----:B--2---:R-:W-:Y:S01]  /*a7d0*/  @!P0 FADD.FTZ R216, R216, R7 ;  /* 0x00000007d8d88221 */ /* 0x004fe20000010000 */
[----:B-1----:R-:W0:Y:S01]  /*a7e0*/  SHFL.DOWN PT, R10, R11, 0x4, 0x1f ;  /* 0x08801f000b0a7f89 */ /* 0x002e2200000e0000 */
[----:B------:R-:W-:Y:S01]  /*a7f0*/  ISETP.GT.AND P0, PT, R124, 0x1b, PT ;  /* 0x0000001b7c00780c */ /* 0x000fe20003f04270 */
[----:B------:R-:W-:Y:S01]  /*a800*/  FFMA.FTZ R152, R29, R152, R6 ;  /* 0x000000981d987223 */ /* 0x000fe20000010006 */
[----:B------:R-:W-:Y:S01]  /*a810*/  FMUL.FTZ R6, R171, R4 ;  /* 0x00000004ab067220 */ /* 0x000fe20000410000 */
[----:B------:R-:W1:Y:S01]  /*a820*/  SHFL.DOWN PT, R7, R216, 0x4, 0x1f ;  /* 0x08801f00d8077f89 */ /* 0x000e6200000e0000 */
[----:B------:R-:W-:Y:S01]  /*a830*/  FMUL.FTZ R4, R148, R207 ;  /* 0x000000cf94047220 */ /* 0x000fe20000410000 */
[----:B------:R-:W-:Y:S01]  /*a840*/  FFMA.FTZ R3, R34, R157, R3 ;  /* 0x0000009d22037223 */ /* 0x000fe20000010003 */
[----:B------:R-:W-:Y:S01]  /*a850*/  FFMA.FTZ R154, R31, R154, R6 ;  /* 0x0000009a1f9a7223 */ /* 0x000fe20000010006 */
[----:B------:R-:W-:Y:S01]  /*a860*/  FFMA.FTZ R20, R159, R82, R20 ;  /* 0x000000529f147223 */ /* 0x000fe20000010014 */
[----:B------:R-:W-:Y:S01]  /*a870*/  FMUL.FTZ R6, R173, R4 ;  /* 0x00000004ad067220 */ /* 0x000fe20000410000 */
[----:B------:R-:W-:Y:S01]  /*a880*/  FMUL.FTZ R4, R148, R193 ;  /* 0x000000c194047220 */ /* 0x000fe20000410000 */
[----:B------:R-:W-:Y:S01]  /*a890*/  FADD.FTZ R50, R3, R50 ;  /* 0x0000003203327221 */ /* 0x000fe20000010000 */
[----:B------:R-:W-:Y:S01]  /*a8a0*/  FFMA.FTZ R21, R160, R87, R21 ;  /* 0x00000057a0157223 */ /* 0x000fe20000010015 */
[----:B------:R-:W-:Y:S01]  /*a8b0*/  FFMA.FTZ R6, R33, R156, R6 ;  /* 0x0000009c21067223 */ /* 0x000fe20000010006 */
[----:B------:R-:W-:Y:S01]  /*a8c0*/  FMUL.FTZ R181, R181, R4 ;  /* 0x00000004b5b57220 */ /* 0x000fe20000410000 */
[----:B------:R-:W-:Y:S01]  /*a8d0*/  FMUL.FTZ R4, R148, R175 ;  /* 0x000000af94047220 */ /* 0x000fe20000410000 */
[----:B------:R-:W-:Y:S01]  /*a8e0*/  FFMA.FTZ R22, R161, R84, R22 ;  /* 0x00000054a1167223 */ /* 0x000fe20000010016 */
[----:B------:R-:W-:Y:S01]  /*a8f0*/  FADD.FTZ R49, R6, R49 ;  /* 0x0000003106317221 */ /* 0x000fe20000010000 */
[----:B------:R-:W-:Y:S01]  /*a900*/  FMUL.FTZ R6, R148, R179 ;  /* 0x000000b394067220 */ /* 0x000fe20000410000 */
[----:B------:R-:W-:Y:S01]  /*a910*/  FMUL.FTZ R189, R189, R4 ;  /* 0x00000004bdbd7220 */ /* 0x000fe20000410000 */
[----:B------:R-:W-:Y:S01]  /*a920*/  FFMA.FTZ R23, R162, R86, R23 ;  /* 0x00000056a2177223 */ /* 0x000fe20000010017 */
[----:B------:R-:W-:Y:S01]  /*a930*/  FFMA.FTZ R24, R163, R88, R24 ;  /* 0x00000058a3187223 */ /* 0x000fe20000010018 */
[----:B------:R-:W-:Y:S01]  /*a940*/  FMUL.FTZ R191, R191, R6 ;  /* 0x00000006bfbf7220 */ /* 0x000fe20000410000 */
[----:B------:R-:W-:Y:S01]  /*a950*/  FFMA.FTZ R25, R164, R89, R25 ;  /* 0x00000059a4197223 */ /* 0x000fe20000010019 */
[----:B0-----:R-:W-:Y:S01]  /*a960*/  @!P0 FADD.FTZ R11, R11, R10 ;  /* 0x0000000a0b0b8221 */ /* 0x001fe20000010000 */
[----:B------:R-:W-:Y:S01]  /*a970*/  FFMA.FTZ R26, R149, R90, R26 ;  /* 0x0000005a951a7223 */ /* 0x000fe2000001001a */
[----:B------:R-:W-:Y:S01]  /*a980*/  FFMA.FTZ R158, R36, R158, R181 ;  /* 0x0000009e249e7223 */ /* 0x000fe200000100b5 */
[----:B------:R-:W-:Y:S01]  /*a990*/  FFMA.FTZ R159, R39, R159, R184 ;  /* 0x0000009f279f7223 */ /* 0x000fe200000100b8 */
[----:B-1----:R-:W-:Y:S01]  /*a9a0*/  @!P0 FADD.FTZ R216, R216, R7 ;  /* 0x00000007d8d88221 */ /* 0x002fe20000010000 */
[----:B------:R-:W0:Y:S01]  /*a9b0*/  SHFL.DOWN PT, R10, R11, 0x8, 0x1f ;  /* 0x09001f000b0a7f89 */ /* 0x000e2200000e0000 */
[----:B------:R-:W-:Y:S01]  /*a9c0*/  ISETP.GT.AND P0, PT, R124, 0x17, PT ;  /* 0x000000177c00780c */ /* 0x000fe20003f04270 */
[----:B------:R-:W-:Y:S01]  /*a9d0*/  FFMA.FTZ R160, R42, R160, R187 ;  /* 0x000000a02aa07223 */ /* 0x000fe200000100bb */
[----:B------:R-:W-:Y:S01]  /*a9e0*/  FFMA.FTZ R161, R45, R161, R188 ;  /* 0x000000a12da17223 */ /* 0x000fe200000100bc */
[----:B------:R-:W1:Y:S01]  /*a9f0*/  SHFL.DOWN PT, R7, R216, 0x8, 0x1f ;  /* 0x09001f00d8077f89 */ /* 0x000e6200000e0000 */
        /* <DEDUP_REMOVED lines=9> */
[----:B------:R-:W-:Y:S01]  /*aa90*/  FFMA.FTZ R16, R155, R83, R16 ;  /* 0x000000539b107223 */ /* 0x000fe20000010010 */
[----:B------:R-:W-:Y:S01]  /*aaa0*/  FADD.FTZ R53, R154, R53 ;  /* 0x000000359a357221 */ /* 0x000fe20000010000 */
        /* <DEDUP_REMOVED lines=8> */
[----:B0-----:R-:W-:Y:S01]  /*ab30*/  @!P0 FADD.FTZ R11, R11, R10 ;  /* 0x0000000a0b0b8221 */ /* 0x001fe20000010000 */
[----:B------:R-:W-:Y:S01]  /*ab40*/  FFMA.FTZ R27, R150, R92, R27 ;  /* 0x0000005c961b7223 */ /* 0x000fe2000001001b */
[----:B------:R-:W-:Y:S01]  /*ab50*/  FADD.FTZ R37, R164, R37 ;  /* 0x00000025a4257221 */ /* 0x000fe20000010000 */
[----:B------:R-:W-:Y:S01]  /*ab60*/  FADD.FTZ R38, R149, R38 ;  /* 0x0000002695267221 */ /* 0x000fe20000010000 */
[----:B-1----:R-:W-:Y:S01]  /*ab70*/  @!P0 FADD.FTZ R216, R216, R7 ;  /* 0x00000007d8d88221 */ /* 0x002fe20000010000 */
[----:B------:R-:W0:Y:S01]  /*ab80*/  SHFL.DOWN PT, R10, R11, 0x10, 0x1f ;  /* 0x0a001f000b0a7f89 */ /* 0x000e2200000e0000 */
[----:B------:R-:W-:Y:S01]  /*ab90*/  ISETP.NE.AND P0, PT, R124, RZ, PT ;  /* 0x000000ff7c00720c */ /* 0x000fe20003f05270 */
[----:B------:R-:W-:-:S02]  /*aba0*/  FADD.FTZ R35, R2, R35 ;  /* 0x0000002302237221 */ /* 0x000fc40000010000 */
[----:B------:R-:W1:Y:S10]  /*abb0*/  SHFL.DOWN PT, R5, R216, 0x10, 0x1f ;  /* 0x0a001f00d8057f89 */ /* 0x000e7400000e0000 */
[----:B------:R-:W-:-:S04]  /*abc0*/  @!P0 SHF.R.U32.HI R3, RZ, 0x2, R144 ;  /* 0x00000002ff038819 */ /* 0x000fc80000011690 */
[----:B------:R-:W-:Y:S01]  /*abd0*/  @!P0 LOP3.LUT R3, R3, 0xf8, RZ, 0xc0, !PT ;  /* 0x000000f803038812 */ /* 0x000fe200078ec0ff */
[----:B0-----:R-:W-:Y:S01]  /*abe0*/  FADD.FTZ R4, R11, R10 ;  /* 0x0000000a0b047221 */ /* 0x001fe20000010000 */
[----:B-1----:R-:W-:-:S05]  /*abf0*/  FADD.FTZ R5, R216, R5 ;  /* 0x00000005d8057221 */ /* 0x002fca0000010000 */
[----:B------:R0:W-:Y:S01]  /*ac00*/  @!P0 STS.64 [R3+UR30+0x18d8], R4 ;  /* 0x0018d80403008988 */ /* 0x0001e20008000a1e */
[----:B------:R-:W-:Y:S06]  /*ac10*/  BAR.SYNC.DEFER_BLOCKING 0x0 ;  /* 0x0000000000007b1d */ /* 0x000fec0000010000 */
[----:B------:R-:W-:Y:S05]  /*ac20*/  @P5 BRA `(.L_x_4464) ;  /* 0x00000000003c5947 */ /* 0x000fea0003800000 */
[----:B------:R-:W-:Y:S01]  /*ac30*/  UISETP.NE.AND UP0, UPT, UR18, UR50, UPT ;  /* 0x000000321200728c */ /* 0x000fe2000bf05270 */
[----:B0-----:R-:W0:Y:S01]  /*ac40*/  LDS.64 R2, [UR30+0x18e0] ;  /* 0x0018e01eff027984 */ /* 0x001e220008000a00 */
[----:B------:R-:W-:Y:S01]  /*ac50*/  ULEA UR8, UR6, UR30, 0x2 ;  /* 0x0000001e06087291 */ /* 0x000fe2000f8e10ff */
[----:B------:R-:W-:-:S03]  /*ac60*/  ISETP.GT.AND P0, PT, R124, 0xf, PT ;  /* 0x0000000f7c00780c */ /* 0x000fc60003f04270 */
[----:B------:R-:W-:Y:S02]  /*ac70*/  PLOP3.LUT P2, PT, PT, PT, UP0, 0x80, 0x8 ;  /* 0x000000000008781c */ /* 0x000fe40003f4f008 */
[----:B------:R-:W-:Y:S02]  /*ac80*/  FSEL R216, R216, R5, P0 ;  /* 0x00000005d8d87208 */ /* 0x000fe40000000000 */
[----:B------:R-:W-:-:S09]  /*ac90*/  FSEL R11, R11, R4, P0 ;  /* 0x000000040b0b7208 */ /* 0x000fd20000000000 */
[----:B------:R-:W1:Y:S04]  /*aca0*/  @P2 LDS R6, [UR8+0x3210] ;  /* 0x00321008ff062984 */ /* 0x000e680008000800 */
[----:B------:R-:W2:Y:S01]  /*acb0*/  @P2 LDS R7, [UR8+0x2e10] ;  /* 0x002e1008ff072984 */ /* 0x000ea20008000800 */
[----:B0-----:R-:W-:Y:S01]  /*acc0*/  FADD.FTZ R3, R3, R216 ;  /* 0x000000d803037221 */ /* 0x001fe20000010000 */
[----:B------:R-:W-:-:S03]  /*acd0*/  FADD.FTZ R2, R2, R11 ;  /* 0x0000000b02027221 */ /* 0x000fc60000010000 */
[----:B-1----:R-:W-:Y:S01]  /*ace0*/  @P2 FADD.FTZ R3, R3, R6 ;  /* 0x0000000603032221 */ /* 0x002fe20000010000 */
[----:B--2---:R-:W-:-:S04]  /*acf0*/  @P2 FADD.FTZ R2, R2, R7 ;  /* 0x0000000702022221 */ /* 0x004fc80000010000 */
[----:B------:R1:W-:Y:S04]  /*ad00*/  STS [UR8+0x3210], R3 ;  /* 0x00321003ff007988 */ /* 0x0003e80008000808 */
[----:B------:R1:W-:Y:S02]  /*ad10*/  STS [UR8+0x2e10], R2 ;  /* 0x002e1002ff007988 */ /* 0x0003e40008000808 */
.L_x_4464:
[----:B------:R-:W-:Y:S05]  /*ad20*/  BSYNC.RECONVERGENT B0 ;  /* 0x0000000000007941 */ /* 0x000fea0003800200 */
.L_x_4463:
[----:B------:R-:W-:-:S04]  /*ad30*/  UIADD3 UR6, UPT, UPT, UR6, 0x1, URZ ;  /* 0x0000000106067890 */ /* 0x000fc8000fffe0ff */
[----:B------:R-:W-:-:S09]  /*ad40*/  UISETP.GE.AND UP0, UPT, UR6, UR51, UPT ;  /* 0x000000330600728c */ /* 0x000fd2000bf06270 */
[----:B------:R-:W-:Y:S05]  /*ad50*/  BRA.U !UP0, `(.L_x_4465) ;  /* 0xffffffc508d47547 */ /* 0x000fea000b83ffff */
.L_x_4420:
[----:B------:R-:W-:Y:S01]  /*ad60*/  BAR.SYNC.DEFER_BLOCKING 0x0 ;  /* 0x0000000000007b1d */ /* 0x000fe20000010000 */
[----:B------:R-:W-:Y:S01]  /*ad70*/  UIADD3 UR31, UPT, UPT, -UR29, UR31, URZ ;  /* 0x0000001f1d1f7290 */ /* 0x000fe2000fffe1ff */
[C---:B-1----:R-:W-:Y:S01]  /*ad80*/  IMAD.SHL.U32 R2, R142.reuse, 0x2, RZ ;  /* 0x000000028e027824 */ /* 0x042fe200078e00ff */
[----:B------:R-:W-:Y:S02]  /*ad90*/  PRMT R0, RZ, 0x7610, R0 ;  /* 0x00007610ff007816 */ /* 0x000fe40000000000 */
[----:B0-----:R-:W-:Y:S01]  /*ada0*/  PRMT R5, RZ, 0x7610, R5 ;  /* 0x00007610ff057816 */ /* 0x001fe20000000005 */
[----:B------:R-:W0:Y:S01]  /*adb0*/  LDCU.64 UR10, c[0x0][0x4f8] ;  /* 0x00009f00ff0a77ac */ /* 0x000e220008000a00 */
[----:B------:R-:W-:Y:S02]  /*adc0*/  ISETP.GE.AND P1, PT, R142, UR31, PT ;  /* 0x0000001f8e007c0c */ /* 0x000fe4000bf26270 */
[----:B------:R-:W-:Y:S01]  /*add0*/  ISETP.GE.AND P2, PT, R139, UR31, PT ;  /* 0x0000001f8b007c0c */ /* 0x000fe2000bf46270 */
[----:B------:R-:W1:Y:S01]  /*ade0*/  LDCU.64 UR36, c[0x0][0x500] ;  /* 0x0000a000ff2477ac */ /* 0x000e620008000a00 */
[----:B------:R-:W-:-:S02]  /*adf0*/  ISETP.GE.AND P3, PT, R138, UR31, PT ;  /* 0x0000001f8a007c0c */ /* 0x000fc4000bf66270 */
[----:B------:R-:W-:Y:S02]  /*ae00*/  ISETP.GE.AND P4, PT, R137, UR31, PT ;  /* 0x0000001f89007c0c */ /* 0x000fe4000bf86270 */
[----:B------:R-:W-:Y:S02]  /*ae10*/  IADD3 R2, P0, PT, R2, UR23, RZ ;  /* 0x0000001702027c10 */ /* 0x000fe4000ff1e0ff */
[----:B------:R-:W-:Y:S02]  /*ae20*/  PRMT R4, RZ, 0x7610, R4 ;  /* 0x00007610ff047816 */ /* 0x000fe40000000004 */
[----:B------:R-:W-:Y:S02]  /*ae30*/  IADD3.X R3, PT, PT, RZ, UR28, RZ, P0, !PT ;  /* 0x0000001cff037c10 */ /* 0x000fe400087fe4ff */
[----:B------:R-:W-:Y:S02]  /*ae40*/  PRMT R7, RZ, 0x7610, R7 ;  /* 0x00007610ff077816 */ /* 0x000fe40000000007 */
[----:B------:R-:W-:Y:S01]  /*ae50*/  ISETP.GE.AND P6, PT, R136, UR31, PT ;  /* 0x0000001f88007c0c */ /* 0x000fe2000bfc6270 */
[----:B------:R-:W2:Y:S01]  /*ae60*/  @!P1 LDG.E.U16 R0, desc[UR32][R2.64] ;  /* 0x0000002002009981 */ /* 0x000ea2000c1e1500 */
[----:B------:R-:W-:-:S02]  /*ae70*/  ISETP.GE.AND P0, PT, R135, UR31, PT ;  /* 0x0000001f87007c0c */ /* 0x000fc4000bf06270 */
[----:B------:R-:W-:Y:S01]  /*ae80*/  ISETP.GE.AND P1, PT, R134, UR31, PT ;  /* 0x0000001f86007c0c */ /* 0x000fe2000bf26270 */
[----:B------:R-:W3:Y:S01]  /*ae90*/  @!P2 LDG.E.U16 R5, desc[UR32][R2.64+0x40] ;  /* 0x000040200205a981 */ /* 0x000ee2000c1e1500 */
[----:B------:R-:W-:Y:S02]  /*aea0*/  ISETP.GE.AND P2, PT, R133, UR31, PT ;  /* 0x0000001f85007c0c */ /* 0x000fe4000bf46270 */
[----:B------:R-:W-:Y:S01]  /*aeb0*/  PRMT R6, RZ, 0x7610, R6 ;  /* 0x00007610ff067816 */ /* 0x000fe20000000006 */
[----:B------:R-:W5:Y:S01]  /*aec0*/  @!P3 LDG.E.U16 R4, desc[UR32][R2.64+0x80] ;  /* 0x000080200204b981 */ /* 0x000f62000c1e1500 */
[----:B------:R-:W-:Y:S02]  /*aed0*/  ISETP.GE.AND P3, PT, R132, UR31, PT ;  /* 0x0000001f84007c0c */ /* 0x000fe4000bf66270 */
[----:B------:R-:W-:Y:S01]  /*aee0*/  PRMT R9, RZ, 0x7610, R9 ;  /* 0x00007610ff097816 */ /* 0x000fe20000000009 */
[----:B------:R-:W4:Y:S01]  /*aef0*/  @!P4 LDG.E.U16 R7, desc[UR32][R2.64+0xc0] ;  /* 0x0000c0200207c981 */ /* 0x000f22000c1e1500 */
[----:B------:R-:W-:-:S02]  /*af00*/  ISETP.GE.AND P4, PT, R131, UR31, PT ;  /* 0x0000001f83007c0c */ /* 0x000fc4000bf86270 */
[----:B------:R-:W-:Y:S01]  /*af10*/  PRMT R8, RZ, 0x7610, R8 ;  /* 0x00007610ff087816 */ /* 0x000fe20000000008 */
[----:B------:R-:W4:Y:S01]  /*af20*/  @!P6 LDG.E.U16 R6, desc[UR32][R2.64+0x100] ;  /* 0x000100200206e981 */ /* 0x000f22000c1e1500 */
[----:B------:R-:W-:Y:S02]  /*af30*/  PRMT R11, RZ, 0x7610, R11 ;  /* 0x00007610ff0b7816 */ /* 0x000fe4000000000b */
[----:B------:R-:W-:Y:S01]  /*af40*/  PRMT R10, RZ, 0x7610, R10 ;  /* 0x00007610ff0a7816 */ /* 0x000fe2000000000a */
[----:B------:R-:W4:Y:S01]  /*af50*/  @!P0 LDG.E.U16 R9, desc[UR32][R2.64+0x140] ;  /* 0x0001402002098981 */ /* 0x000f22000c1e1500 */
[----:B------:R-:W-:Y:S02]  /*af60*/  PRMT R29, RZ, 0x7610, R29 ;  /* 0x00007610ff1d7816 */ /* 0x000fe4000000001d */
[----:B------:R-:W-:Y:S01]  /*af70*/  ISETP.GE.AND P6, PT, R130, UR31, PT ;  /* 0x0000001f82007c0c */ /* 0x000fe2000bfc6270 */
[----:B------:R-:W4:Y:S01]  /*af80*/  @!P1 LDG.E.U16 R8, desc[UR32][R2.64+0x180] ;  /* 0x0001802002089981 */ /* 0x000f22000c1e1500 */
[----:B------:R-:W-:-:S02]  /*af90*/  ISETP.GE.AND P0, PT, R129, UR31, PT ;  /* 0x0000001f81007c0c */ /* 0x000fc4000bf06270 */
        /* <DEDUP_REMOVED lines=22> */
[----:B------:R-:W-:Y:S02]  /*b100*/  PRMT R51, R22, 0x7632, R51 ;  /* 0x0000763216337816 */ /* 0x000fe40000000033 */
[----:B------:R-:W-:Y:S01]  /*b110*/  F2FP.BF16.F32.PACK_AB R18, R18, R19 ;  /* 0x000000131212723e */ /* 0x000fe200000010ff */
        /* <DEDUP_REMOVED lines=21> */
[----:B------:R-:W-:Y:S04]  /*b270*/  LDS.U16 R5, [R99+0x10] ;  /* 0x0000100063057984 */ /* 0x000fe80000000400 */
[----:B------:R-:W-:Y:S01]  /*b280*/  LDS.U16 R6, [R98+0x12] ;  /* 0x0000120062067984 */ /* 0x000fe20000000400 */
[----:B--2---:R-:W-:-:S05]  /*b290*/  SHF.L.U32 R0, R0, 0x10, RZ ;  /* 0x0000001000007819 */ /* 0x004fca00000006ff */
[----:B------:R-:W-:-:S05]  /*b2a0*/  FADD.FTZ R7, R0, R145 ;  /* 0x0000009100077221 */ /* 0x000fca0000010000 */
[----:B------:R-:W-:Y:S02]  /*b2b0*/  FSETP.GTU.FTZ.AND P2, PT, R7, 20, PT ;  /* 0x41a000000700780b */ /* 0x000fe40003f5c000 */
[----:B---3--:R-:W-:Y:S01]  /*b2c0*/  SHF.L.U32 R0, R3, 0x10, RZ ;  /* 0x0000001003007819 */ /* 0x008fe200000006ff */
[----:B----4-:R-:W-:Y:S01]  /*b2d0*/  IMAD.U32 R2, R2, 0x10000, RZ ;  /* 0x0001000002027824 */ /* 0x010fe200078e00ff */
[----:B------:R-:W2:Y:S01]  /*b2e0*/  LDS.U16 R3, [R101+0xc] ;  /* 0x00000c0065037984 */ /* 0x000ea20000000400 */
[----:B-----5:R-:W-:-:S08]  /*b2f0*/  SHF.L.U32 R4, R4, 0x10, RZ ;  /* 0x0000001004047819 */ /* 0x020fd000000006ff */
[----:B------:R-:W-:Y:S01]  /*b300*/  @!P2 FMUL.FTZ R7, R7, -1.4426950216293334961 ;  /* 0xbfb8aa3b0707a820 */ /* 0x000fe20000410000 */
[--C-:B------:R-:W-:Y:S01]  /*b310*/  FADD.FTZ R9, R2, R145.reuse ;  /* 0x0000009102097221 */ /* 0x100fe20000010000 */
[--C-:B------:R-:W-:Y:S01]  /*b320*/  FADD.FTZ R28, R4, R145.reuse ;  /* 0x00000091041c7221 */ /* 0x100fe20000010000 */
[----:B------:R-:W-:Y:S01]  /*b330*/  FADD.FTZ R10, R0, R145 ;  /* 0x00000091000a7221 */ /* 0x000fe20000010000 */
[----:B------:R-:W-:Y:S02]  /*b340*/  LDS.U16 R2, [R102+0xa] ;  /* 0x00000a0066027984 */ /* 0x000fe40000000400 */
[----:B------:R-:W3:Y:S02]  /*b350*/  @!P2 MUFU.EX2 R7, R7 ;  /* 0x000000070007a308 */ /* 0x000ee40000000800 */
[----:B------:R-:W4:Y:S01]  /*b360*/  LDS.U16 R0, [R103+0x8] ;  /* 0x0000080067007984 */ /* 0x000f220000000400 */
[----:B------:R-:W-:Y:S02]  /*b370*/  FSETP.GTU.FTZ.AND P4, PT, R9, 20, PT ;  /* 0x41a000000900780b */ /* 0x000fe40003f9c000 */
[----:B------:R-:W-:Y:S01]  /*b380*/  FSETP.GTU.FTZ.AND P1, PT, R28, 20, PT ;  /* 0x41a000001c00780b */ /* 0x000fe20003f3c000 */
[----:B------:R-:W5:Y:S01]  /*b390*/  LDS.U16 R4, [R100+0xe] ;  /* 0x00000e0064047984 */ /* 0x000f620000000400 */
[----:B------:R-:W-:Y:S01]  /*b3a0*/  FSETP.GTU.FTZ.AND P0, PT, R10, 20, PT ;  /* 0x41a000000a00780b */ /* 0x000fe20003f1c000 */
[----:B---3--:R-:W-:-:S08]  /*b3b0*/  @!P2 FADD.FTZ R8, R7, 1 ;  /* 0x3f8000000708a421 */ /* 0x008fd00000010000 */
[----:B------:R-:W-:Y:S01]  /*b3c0*/  @!P4 FMUL.FTZ R9, R9, -1.4426950216293334961 ;  /* 0xbfb8aa3b0909c820 */ /* 0x000fe20000410000 */
[----:B------:R-:W3:Y:S01]  /*b3d0*/  @!P2 MUFU.RCP R8, R8 ;  /* 0x000000080008a308 */ /* 0x000ee20000001000 */
[----:B------:R-:W-:Y:S02]  /*b3e0*/  @!P1 FMUL.FTZ R28, R28, -1.4426950216293334961 ;  /* 0xbfb8aa3b1c1c9820 */ /* 0x000fe40000410000 */
[----:B------:R-:W-:-:S05]  /*b3f0*/  @!P0 FMUL.FTZ R10, R10, -1.4426950216293334961 ;  /* 0xbfb8aa3b0a0a8820 */ /* 0x000fca0000410000 */
[----:B------:R-:W0:Y:S04]  /*b400*/  @!P4 MUFU.EX2 R9, R9 ;  /* 0x000000090009c308 */ /* 0x000e280000000800 */
[----:B------:R-:W1:Y:S04]  /*b410*/  @!P1 MUFU.EX2 R28, R28 ;  /* 0x0000001c001c9308 */ /* 0x000e680000000800 */
[----:B------:R-:W5:Y:S01]  /*b420*/  @!P0 MUFU.EX2 R10, R10 ;  /* 0x0000000a000a8308 */ /* 0x000f620000000800 */
[----:B---3--:R-:W-:Y:S01]  /*b430*/  @!P2 FMUL.FTZ R35, R35, R8 ;  /* 0x000000082323a220 */ /* 0x008fe20000410000 */
[----:B--2---:R-:W-:Y:S01]  /*b440*/  SHF.L.U32 R8, R3, 0x10, RZ ;  /* 0x0000001003087819 */ /* 0x004fe200000006ff */
[----:B0-----:R-:W-:-:S04]  /*b450*/  @!P4 FADD.FTZ R7, R9, 1 ;  /* 0x3f8000000907c421 */ /* 0x001fc80000010000 */
[--C-:B------:R-:W-:Y:S01]  /*b460*/  FADD.FTZ R8, R8, R145.reuse ;  /* 0x0000009108087221 */ /* 0x100fe20000010000 */
[----:B-1----:R-:W-:Y:S01]  /*b470*/  @!P1 FADD.FTZ R29, R28, 1 ;  /* 0x3f8000001c1d9421 */ /* 0x002fe20000010000 */
[----:B----4-:R-:W-:Y:S02]  /*b480*/  IMAD.U32 R0, R0, 0x10000, RZ ;  /* 0x0001000000007824 */ /* 0x010fe400078e00ff */
[----:B-----5:R-:W-:Y:S01]  /*b490*/  @!P0 FADD.FTZ R11, R10, 1 ;  /* 0x3f8000000a0b8421 */ /* 0x020fe20000010000 */
[----:B------:R-:W0:Y:S01]  /*b4a0*/  @!P4 MUFU.RCP R7, R7 ;  /* 0x000000070007c308 */ /* 0x000e220000001000 */
[----:B------:R-:W-:Y:S01]  /*b4b0*/  FSETP.GTU.FTZ.AND P6, PT, R8, 20, PT ;  /* 0x41a000000800780b */ /* 0x000fe20003fdc000 */
[----:B------:R-:W-:-:S06]  /*b4c0*/  FADD.FTZ R3, R0, R145 ;  /* 0x0000009100037221 */ /* 0x000fcc0000010000 */
[----:B------:R-:W1:Y:S01]  /*b4d0*/  @!P0 MUFU.RCP R30, R11 ;  /* 0x0000000b001e8308 */ /* 0x000e620000001000 */
[----:B------:R-:W-:-:S07]  /*b4e0*/  SHF.L.U32 R2, R2, 0x10, RZ ;  /* 0x0000001002027819 */ /* 0x000fce00000006ff */
[----:B------:R-:W2:Y:S01]  /*b4f0*/  @!P1 MUFU.RCP R29, R29 ;  /* 0x0000001d001d9308 */ /* 0x000ea20000001000 */
[----:B------:R-:W-:Y:S01]  /*b500*/  FSETP.GTU.FTZ.AND P2, PT, R3, 20, PT ;  /* 0x41a000000300780b */ /* 0x000fe20003f5c000 */
[----:B------:R-:W-:Y:S01]  /*b510*/  IMAD.U32 R4, R4, 0x10000, RZ ;  /* 0x0001000004047824 */ /* 0x000fe200078e00ff */
[----:B------:R-:W-:Y:S02]  /*b520*/  SHF.L.U32 R0, R5, 0x10, RZ ;  /* 0x0000001005007819 */ /* 0x000fe400000006ff */
[----:B------:R-:W-:Y:S01]  /*b530*/  SHF.L.U32 R6, R6, 0x10, RZ ;  /* 0x0000001006067819 */ /* 0x000fe200000006ff */
[--C-:B------:R-:W-:Y:S01]  /*b540*/  FADD.FTZ R2, R2, R145.reuse ;  /* 0x0000009102027221 */ /* 0x100fe20000010000 */
[--C-:B------:R-:W-:Y:S01]  /*b550*/  FADD.FTZ R4, R4, R145.reuse ;  /* 0x0000009104047221 */ /* 0x100fe20000010000 */
[--C-:B------:R-:W-:Y:S01]  /*b560*/  FADD.FTZ R9, R0, R145.reuse ;  /* 0x0000009100097221 */ /* 0x100fe20000010000 */
[----:B------:R-:W-:Y:S01]  /*b570*/  @!P6 FMUL.FTZ R5, R8, -1.4426950216293334961 ;  /* 0xbfb8aa3b0805e820 */ /* 0x000fe20000410000 */
[----:B------:R-:W-:Y:S01]  /*b580*/  FADD.FTZ R6, R6, R145 ;  /* 0x0000009106067221 */ /* 0x000fe20000010000 */
[----:B------:R-:W-:Y:S01]  /*b590*/  FSETP.GTU.FTZ.AND P3, PT, R2, 20, PT ;  /* 0x41a000000200780b */ /* 0x000fe20003f7c000 */
[----:B0-----:R-:W-:Y:S01]  /*b5a0*/  @!P4 FMUL.FTZ R38, R38, R7 ;  /* 0x000000072626c220 */ /* 0x001fe20000410000 */
[----:B-1----:R-:W-:Y:S01]  /*b5b0*/  @!P0 FMUL.FTZ R37, R37, R30 ;  /* 0x0000001e25258220 */ /* 0x002fe20000410000 */
[----:B------:R-:W-:Y:S01]  /*b5c0*/  FSETP.GTU.FTZ.AND P4, PT, R4, 20, PT ;  /* 0x41a000000400780b */ /* 0x000fe20003f9c000 */
[----:B------:R-:W0:Y:S01]  /*b5d0*/  @!P6 MUFU.EX2 R5, R5 ;  /* 0x000000050005e308 */ /* 0x000e220000000800 */
        /* <DEDUP_REMOVED lines=14> */
[----:B------:R-:W3:Y:S07]  /*b6c0*/  LDS.U16 R0, [R97+0x14] ;  /* 0x0000140061007984 */ /* 0x000eee0000000400 */
[----:B------:R-:W4:Y:S01]  /*b6d0*/  @!P0 MUFU.EX2 R8, R8 ;  /* 0x0000000800088308 */ /* 0x000f220000000800 */
[----:B0-----:R-:W-:Y:S01]  /*b6e0*/  @!P3 FADD.FTZ R4, R3, 1 ;  /* 0x3f8000000304b421 */ /* 0x001fe20000010000 */
[----:B--2---:R-:W-:Y:S01]  /*b6f0*/  @!P4 FADD.FTZ R5, R7, 1 ;  /* 0x3f8000000705c421 */ /* 0x004fe20000010000 */
[----:B------:R-:W0:Y:S01]  /*b700*/  LDS.U16 R3, [R95+0x18] ;  /* 0x000018005f037984 */ /* 0x000e220000000400 */
[----:B------:R-:W2:Y:S04]  /*b710*/  @!P1 MUFU.EX2 R9, R9 ;  /* 0x0000000900099308 */ /* 0x000ea80000000800 */
[----:B------:R5:W-:Y:S01]  /*b720*/  @!P4 MUFU.RCP R29, R5 ;  /* 0x00000005001dc308 */ /* 0x000be20000001000 */
[----:B-1----:R-:W-:-:S02]  /*b730*/  @!P6 FMUL.FTZ R43, R43, R6 ;  /* 0x000000062b2be220 */ /* 0x002fc40000410000 */
[----:B------:R-:W-:Y:S05]  /*b740*/  LDS.U16 R6, [R91+0x1e] ;  /* 0x00001e005b067984 */ /* 0x000fea0000000400 */
[----:B------:R1:W-:Y:S01]  /*b750*/  @!P2 MUFU.RCP R10, R2 ;  /* 0x00000002000aa308 */ /* 0x0003e20000001000 */
[----:B-----5:R-:W5:Y:S01]  /*b760*/  LDS.U16 R5, [R93+0x1c] ;  /* 0x00001c005d057984 */ /* 0x020f620000000400 */
[----:B----4-:R-:W-:-:S06]  /*b770*/  @!P0 FADD.FTZ R7, R8, 1 ;  /* 0x3f80000008078421 */ /* 0x010fcc0000010000 */
[----:B------:R4:W-:Y:S01]  /*b780*/  @!P3 MUFU.RCP R11, R4 ;  /* 0x00000004000bb308 */ /* 0x0009e20000001000 */
[----:B-1----:R-:W1:Y:S01]  /*b790*/  LDS.U16 R2, [R96+0x16] ;  /* 0x0000160060027984 */ /* 0x002e620000000400 */
[----:B--2---:R-:W-:-:S03]  /*b7a0*/  @!P1 FADD.FTZ R9, R9, 1 ;  /* 0x3f80000009099421 */ /* 0x004fc60000010000 */
[----:B----4-:R-:W2:Y:S01]  /*b7b0*/  LDS.U16 R4, [R94+0x1a] ;  /* 0x00001a005e047984 */ /* 0x010ea20000000400 */
[----:B------:R-:W-:Y:S06]  /*b7c0*/  BAR.SYNC.DEFER_BLOCKING 0x0 ;  /* 0x0000000000007b1d */ /* 0x000fec0000010000 */
[----:B------:R4:W0:Y:S08]  /*b7d0*/  @!P0 MUFU.RCP R8, R7 ;  /* 0x0000000700088308 */ /* 0x0008300000001000 */
[----:B------:R-:W5:Y:S01]  /*b7e0*/  @!P1 MUFU.RCP R9, R9 ;  /* 0x0000000900099308 */ /* 0x000f620000001000 */
[----:B----4-:R-:W-:Y:S01]  /*b7f0*/  PRMT R7, R26, 0x7632, R7 ;  /* 0x000076321a077816 */ /* 0x010fe20000000007 */
[----:B---3--:R-:W-:Y:S01]  /*b800*/  IMAD.U32 R0, R0, 0x10000, RZ ;  /* 0x0001000000007824 */ /* 0x008fe200078e00ff */
[----:B------:R-:W-:Y:S01]  /*b810*/  F2FP.BF16.F32.PACK_AB R16, R16, R17 ;  /* 0x000000111010723e */ /* 0x000fe200000010ff */
[----:B0-----:R-:W-:Y:S01]  /*b820*/  @!P0 FMUL.FTZ R47, R47, R8 ;  /* 0x000000082f2f8220 */ /* 0x001fe20000410000 */
[----:B------:R-:W-:Y:S01]  /*b830*/  STS.U16 [R107], R26 ;  /* 0x0000001a6b007388 */ /* 0x000fe20000000400 */
[----:B------:R-:W-:-:S03]  /*b840*/  PRMT R8, R24, 0x7632, R8 ;  /* 0x0000763218087816 */ /* 0x000fc60000000008 */
[----:B------:R0:W-:Y:S01]  /*b850*/  STS.U16 [R106+0x2], R7 ;  /* 0x000002076a007388 */ /* 0x0001e20000000400 */
[----:B-----5:R-:W-:-:S03]  /*b860*/  @!P1 FMUL.FTZ R50, R50, R9 ;  /* 0x0000000932329220 */ /* 0x020fc60000410000 */
[----:B------:R-:W-:Y:S01]  /*b870*/  STS.U16 [R105+0x4], R24 ;  /* 0x0000041869007388 */ /* 0x000fe20000000400 */
[----:B------:R-:W-:Y:S01]  /*b880*/  PRMT R9, R20, 0x7632, R9 ;  /* 0x0000763214097816 */ /* 0x000fe20000000009 */
[----:B0-----:R-:W-:Y:S02]  /*b890*/  FADD.FTZ R7, R0, R145 ;  /* 0x0000009100077221 */ /* 0x001fe40000010000 */
[----:B------:R0:W-:Y:S01]  /*b8a0*/  STS.U16 [R104+0x6], R8 ;  /* 0x0000060868007388 */ /* 0x0001e20000000400 */
[----:B------:R-:W-:Y:S02]  /*b8b0*/  F2FP.BF16.F32.PACK_AB R14, R14, R15 ;  /* 0x0000000f0e0e723e */ /* 0x000fe400000010ff */
[----:B------:R-:W-:Y:S01]  /*b8c0*/  SHF.L.U32 R0, R3, 0x10, RZ ;  /* 0x0000001003007819 */ /* 0x000fe200000006ff */
[----:B------:R-:W-:Y:S01]  /*b8d0*/  STS.U16 [R103+0x8], R22 ;  /* 0x0000081667007388 */ /* 0x000fe20000000400 */
[----:B------:R-:W-:Y:S01]  /*b8e0*/  FSETP.GTU.FTZ.AND P6, PT, R7, 20, PT ;  /* 0x41a000000700780b */ /* 0x000fe20003fdc000 */
[----:B------:R-:W-:-:S02]  /*b8f0*/  @!P2 FMUL.FTZ R41, R41, R10 ;  /* 0x0000000a2929a220 */ /* 0x000fc40000410000 */
[----:B------:R-:W-:Y:S01]  /*b900*/  STS.U16 [R102+0xa], R51 ;  /* 0x00000a3366007388 */ /* 0x000fe20000000400 */
[----:B0-----:R-:W-:-:S03]  /*b910*/  PRMT R8, R18, 0x7632, R8 ;  /* 0x0000763212087816 */ /* 0x001fc60000000008 */
[----:B------:R-:W-:Y:S01]  /*b920*/  STS.U16 [R101+0xc], R20 ;  /* 0x00000c1465007388 */ /* 0x000fe20000000400 */
[----:B------:R-:W-:Y:S02]  /*b930*/  PRMT R48, R16, 0x7632, R48 ;  /* 0x0000763210307816 */ /* 0x000fe40000000030 */
[----:B------:R-:W-:Y:S01]  /*b940*/  F2FP.BF16.F32.PACK_AB R12, R12, R13 ;  /* 0x0000000d0c0c723e */ /* 0x000fe200000010ff */
[----:B------:R-:W-:Y:S01]  /*b950*/  STS.U16 [R100+0xe], R9 ;  /* 0x00000e0964007388 */ /* 0x000fe20000000400 */
[----:B------:R-:W-:Y:S01]  /*b960*/  PRMT R10, R14, 0x7610, R10 ;  /* 0x000076100e0a7816 */ /* 0x000fe2000000000a */
[----:B------:R-:W-:Y:S01]  /*b970*/  FADD.FTZ R3, R0, R145 ;  /* 0x0000009100037221 */ /* 0x000fe20000010000 */
[----:B------:R-:W-:Y:S01]  /*b980*/  PRMT R13, R14, 0x7632, R13 ;  /* 0x000076320e0d7816 */ /* 0x000fe2000000000d */
[----:B------:R-:W-:Y:S01]  /*b990*/  STS.U16 [R99+0x10], R18 ;  /* 0x0000101263007388 */ /* 0x000fe20000000400 */
[----:B------:R-:W-:-:S03]  /*b9a0*/  SHF.L.U32 R0, R5, 0x10, RZ ;  /* 0x0000001005007819 */ /* 0x000fc600000006ff */
[----:B------:R-:W-:Y:S04]  /*b9b0*/  STS.U16 [R98+0x12], R8 ;  /* 0x0000120862007388 */ /* 0x000fe80000000400 */
[----:B------:R0:W-:Y:S01]  /*b9c0*/  STS.U16 [R97+0x14], R16 ;  /* 0x0000141061007388 */ /* 0x0001e20000000400 */
[----:B------:R-:W-:-:S03]  /*b9d0*/  IMAD.U32 R14, RZ, RZ, UR31 ;  /* 0x0000001fff0e7e24 */ /* 0x000fc6000f8e00ff */
[----:B------:R-:W-:Y:S01]  /*b9e0*/  STS.U16 [R96+0x16], R48 ;  /* 0x0000163060007388 */ /* 0x000fe20000000400 */
[----:B------:R-:W-:-:S03]  /*b9f0*/  FADD.FTZ R5, R0, R145 ;  /* 0x0000009100057221 */ /* 0x000fc60000010000 */
[----:B------:R3:W-:Y:S01]  /*ba00*/  STS.U16 [R95+0x18], R10 ;  /* 0x0000180a5f007388 */ /* 0x0007e20000000400 */
[----:B0-----:R-:W-:-:S03]  /*ba10*/  PRMT R16, R12, 0x7632, R16 ;  /* 0x000076320c107816 */ /* 0x001fc60000000010 */
[----:B------:R-:W-:Y:S01]  /*ba20*/  STS.U16 [R94+0x1a], R13 ;  /* 0x00001a0d5e007388 */ /* 0x000fe20000000400 */
[----:B------:R-:W-:Y:S01]  /*ba30*/  @!P3 FMUL.FTZ R44, R44, R11 ;  /* 0x0000000b2c2cb220 */ /* 0x000fe20000410000 */
[----:B------:R-:W-:Y:S02]  /*ba40*/  @!P4 FMUL.FTZ R46, R46, R29 ;  /* 0x0000001d2e2ec220 */ /* 0x000fe40000410000 */
[----:B------:R0:W-:Y:S01]  /*ba50*/  STS.U16 [R93+0x1c], R12 ;  /* 0x00001c0c5d007388 */ /* 0x0001e20000000400 */
[----:B------:R-:W-:Y:S01]  /*ba60*/  @!P6 FMUL.FTZ R0, R7, -1.4426950216293334961 ;  /* 0xbfb8aa3b0700e820 */ /* 0x000fe20000410000 */
[----:B-1----:R-:W-:Y:S02]  /*ba70*/  SHF.L.U32 R2, R2, 0x10, RZ ;  /* 0x0000001002027819 */ /* 0x002fe400000006ff */
        /* <DEDUP_REMOVED lines=20> */
[----:B------:R-:W1:Y:S01]  /*bbc0*/  @!P6 MUFU.EX2 R0, R0 ;  /* 0x000000000000e308 */ /* 0x000e620000000800 */
[----:B------:R-:W-:-:S02]  /*bbd0*/  FSETP.GTU.FTZ.AND P1, PT, R3, 20, PT ;  /* 0x41a000000300780b */ /* 0x000fc40003f3c000 */
[----:B------:R-:W-:Y:S02]  /*bbe0*/  FSETP.GTU.FTZ.AND P0, PT, R5, 20, PT ;  /* 0x41a000000500780b */ /* 0x000fe40003f1c000 */
[----:B------:R-:W-:Y:S01]  /*bbf0*/  FSETP.GTU.FTZ.AND P2, PT, R2, 20, PT ;  /* 0x41a000000200780b */ /* 0x000fe20003f5c000 */
[----:B--2---:R-:W-:Y:S01]  /*bc00*/  IMAD.U32 R4, R4, 0x10000, RZ ;  /* 0x0001000004047824 */ /* 0x004fe200078e00ff */
[----:B------:R-:W-:-:S03]  /*bc10*/  SHF.L.U32 R6, R6, 0x10, RZ ;  /* 0x0000001006067819 */ /* 0x000fc600000006ff */
[--C-:B------:R-:W-:Y:S02]  /*bc20*/  FADD.FTZ R4, R4, R145.reuse ;  /* 0x0000009104047221 */ /* 0x100fe40000010000 */
[----:B------:R-:W-:Y:S01]  /*bc30*/  FADD.FTZ R6, R6, R145 ;  /* 0x0000009106067221 */ /* 0x000fe20000010000 */
[----:B-1----:R-:W-:Y:S02]  /*bc40*/  @!P6 FADD.FTZ R0, R0, 1 ;  /* 0x3f8000000000e421 */ /* 0x002fe40000010000 */
[----:B------:R-:W-:Y:S01]  /*bc50*/  FSETP.GTU.FTZ.AND P4, PT, R4, 20, PT ;  /* 0x41a000000400780b */ /* 0x000fe20003f9c000 */
[----:B------:R-:W-:Y:S01]  /*bc60*/  @!P1 FMUL.FTZ R3, R3, -1.4426950216293334961 ;  /* 0xbfb8aa3b03039820 */ /* 0x000fe20000410000 */
[----:B------:R-:W-:Y:S01]  /*bc70*/  @!P0 FMUL.FTZ R5, R5, -1.4426950216293334961 ;  /* 0xbfb8aa3b05058820 */ /* 0x000fe20000410000 */
[----:B------:R-:W-:Y:S01]  /*bc80*/  @!P2 FMUL.FTZ R2, R2, -1.4426950216293334961 ;  /* 0xbfb8aa3b0202a820 */ /* 0x000fe20000410000 */
[----:B------:R-:W-:Y:S01]  /*bc90*/  FSETP.GTU.FTZ.AND P3, PT, R6, 20, PT ;  /* 0x41a000000600780b */ /* 0x000fe20003f7c000 */
[----:B------:R1:W2:Y:S01]  /*bca0*/  @!P6 MUFU.RCP R8, R0 ;  /* 0x000000000008e308 */ /* 0x0002a20000001000 */
[----:B------:R-:W-:Y:S07]  /*bcb0*/  BAR.SYNC.DEFER_BLOCKING 0x0 ;  /* 0x0000000000007b1d */ /* 0x000fee0000010000 */
[----:B------:R-:W4:Y:S04]  /*bcc0*/  @!P2 MUFU.EX2 R2, R2 ;  /* 0x000000020002a308 */ /* 0x000f280000000800 */
[----:B------:R-:W5:Y:S04]  /*bcd0*/  @!P1 MUFU.EX2 R3, R3 ;  /* 0x0000000300039308 */ /* 0x000f680000000800 */
[----:B------:R-:W3:Y:S01]  /*bce0*/  @!P0 MUFU.EX2 R5, R5 ;  /* 0x0000000500058308 */ /* 0x000ee20000000800 */
[----:B-1----:R-:W1:Y:S01]  /*bcf0*/  LDS R0, [UR30+0x840] ;  /* 0x0008401eff007984 */ /* 0x002e620008000800 */
[----:B------:R-:W-:Y:S01]  /*bd00*/  @!P4 FMUL.FTZ R4, R4, -1.4426950216293334961 ;  /* 0xbfb8aa3b0404c820 */ /* 0x000fe20000410000 */
[----:B------:R-:W-:Y:S01]  /*bd10*/  UMOV UR6, UR29 ;  /* 0x0000001d00067c82 */ /* 0x000fe20008000000 */
[----:B------:R-:W-:Y:S01]  /*bd20*/  UMOV UR7, URZ ;  /* 0x000000ff00077c82 */ /* 0x000fe20008000000 */
[----:B------:R-:W-:Y:S01]  /*bd30*/  @!P3 FMUL.FTZ R6, R6, -1.4426950216293334961 ;  /* 0xbfb8aa3b0606b820 */ /* 0x000fe20000410000 */
[----:B------:R-:W-:-:S02]  /*bd40*/  UIMAD.WIDE.U32 UR8, UR34, UR10, UR6 ;  /* 0x0000000a220872a5 */ /* 0x000fc4000f8e0006 */
[----:B------:R-:W2:Y:S01]  /*bd50*/  @!P4 MUFU.EX2 R4, R4 ;  /* 0x000000040004c308 */ /* 0x000ea20000000800 */
[----:B----4-:R-:W-:Y:S01]  /*bd60*/  @!P2 FADD.FTZ R2, R2, 1 ;  /* 0x3f8000000202a421 */ /* 0x010fe20000010000 */
[----:B------:R-:W-:Y:S01]  /*bd70*/  UIMAD UR9, UR34, UR11, UR9 ;  /* 0x0000000b220972a4 */ /* 0x000fe2000f8e0209 */
[----:B-----5:R-:W-:Y:S01]  /*bd80*/  @!P1 FADD.FTZ R3, R3, 1 ;  /* 0x3f80000003039421 */ /* 0x020fe20000010000 */
[----:B------:R-:W4:Y:S01]  /*bd90*/  @!P3 MUFU.EX2 R6, R6 ;  /* 0x000000060006b308 */ /* 0x000f220000000800 */
[----:B------:R-:W5:Y:S01]  /*bda0*/  LDCU.64 UR10, c[0x0][0x550] ;  /* 0x0000aa00ff0a77ac */ /* 0x000f620008000a00 */
[----:B---3--:R-:W-:Y:S02]  /*bdb0*/  @!P0 FADD.FTZ R5, R5, 1 ;  /* 0x3f80000005058421 */ /* 0x008fe40000010000 */
[----:B------:R-:W3:Y:S01]  /*bdc0*/  @!P2 MUFU.RCP R51, R2 ;  /* 0x000000020033a308 */ /* 0x000ee20000001000 */
[----:B------:R-:W-:-:S07]  /*bdd0*/  UIMAD.WIDE.U32 UR8, UR12, UR36, UR8 ;  /* 0x000000240c0872a5 */ /* 0x000fce000f8e0008 */
[----:B------:R4:W5:Y:S01]  /*bde0*/  @!P1 MUFU.RCP R10, R3 ;  /* 0x00000003000a9308 */ /* 0x0009620000001000 */
[----:B------:R-:W-:-:S07]  /*bdf0*/  UIMAD UR9, UR12, UR37, UR9 ;  /* 0x000000250c0972a4 */ /* 0x000fce000f8e0209 */
[----:B0-----:R-:W0:Y:S01]  /*be00*/  @!P0 MUFU.RCP R12, R5 ;  /* 0x00000005000c8308 */ /* 0x001e220000001000 */
[----:B--2---:R-:W-:Y:S01]  /*be10*/  @!P4 FADD.FTZ R4, R4, 1 ;  /* 0x3f8000000404c421 */ /* 0x004fe20000010000 */
[----:B------:R-:W-:Y:S01]  /*be20*/  @!P6 FMUL.FTZ R49, R49, R8 ;  /* 0x000000083131e220 */ /* 0x000fe20000410000 */
[----:B----4-:R-:W-:Y:S01]  /*be30*/  IADD3 R3, P6, PT, R142, UR8, RZ ;  /* 0x000000088e037c10 */ /* 0x010fe2000ffde0ff */
[----:B------:R-:W-:-:S04]  /*be40*/  @!P3 FADD.FTZ R6, R6, 1 ;  /* 0x3f8000000606b421 */ /* 0x000fc80000010000 */
[----:B------:R2:W4:Y:S01]  /*be50*/  @!P4 MUFU.RCP R57, R4 ;  /* 0x000000040039c308 */ /* 0x0005220000001000 */
[----:B---3--:R-:W-:Y:S01]  /*be60*/  @!P2 FMUL.FTZ R52, R52, R51 ;  /* 0x000000333434a220 */ /* 0x008fe20000410000 */
[----:B-----5:R-:W-:Y:S01]  /*be70*/  @!P1 FMUL.FTZ R53, R53, R10 ;  /* 0x0000000a35359220 */ /* 0x020fe20000410000 */
[----:B-1----:R-:W-:-:S05]  /*be80*/  ISETP.GE.AND P1, PT, R142, R0, PT ;  /* 0x000000008e00720c */ /* 0x002fca0003f26270 */
[----:B------:R-:W1:Y:S01]  /*be90*/  @!P3 MUFU.RCP R59, R6 ;  /* 0x00000006003bb308 */ /* 0x000e620000001000 */
[----:B--2---:R-:W-:Y:S01]  /*bea0*/  IADD3.X R4, PT, PT, RZ, UR9, RZ, P6, !PT ;  /* 0x00000009ff047c10 */ /* 0x004fe2000b7fe4ff */
[----:B0-----:R-:W-:Y:S01]  /*beb0*/  @!P0 FMUL.FTZ R55, R55, R12 ;  /* 0x0000000c37378220 */ /* 0x001fe20000410000 */
[----:B------:R-:W-:Y:S01]  /*bec0*/  LEA R2, P6, R3, UR10, 0x1 ;  /* 0x0000000a03027c11 */ /* 0x000fe2000f8c08ff */
[----:B------:R-:W0:Y:S01]  /*bed0*/  LDCU.64 UR8, c[0x0][0x518] ;  /* 0x0000a300ff0877ac */ /* 0x000e220008000a00 */
[-C--:B------:R-:W-:Y:S02]  /*bee0*/  ISETP.GE.AND P2, PT, R139, R0.reuse, PT ;  /* 0x000000008b00720c */ /* 0x080fe40003f46270 */
[----:B------:R-:W-:Y:S01]  /*bef0*/  LEA.HI.X R3, R3, UR11, R4, 0x1, P6 ;  /* 0x0000000b03037c11 */ /* 0x000fe2000b0f0c04 */
[----:B------:R-:W2:Y:S01]  /*bf00*/  LDCU.64 UR10, c[0x0][0x520] ;  /* 0x0000a400ff0a77ac */ /* 0x000ea20008000a00 */
[-C--:B------:R-:W-:Y:S02]  /*bf10*/  ISETP.GE.AND P6, PT, R138, R0.reuse, PT ;  /* 0x000000008a00720c */ /* 0x080fe40003fc6270 */
[-C--:B------:R-:W-:Y:S01]  /*bf20*/  ISETP.GE.AND P0, PT, R137, R0.reuse, PT ;  /* 0x000000008900720c */ /* 0x080fe20003f06270 */
[----:B----4-:R-:W-:Y:S01]  /*bf30*/  @!P4 FMUL.FTZ R56, R56, R57 ;  /* 0x000000393838c220 */ /* 0x010fe20000410000 */
[----:B------:R-:W-:Y:S01]  /*bf40*/  @!P1 STG.E.U16 desc[UR32][R2.64], R7 ;  /* 0x0000000702009986 */ /* 0x000fe2000c101520 */
[----:B------:R-:W-:-:S02]  /*bf50*/  ISETP.GE.AND P1, PT, R136, R0, PT ;  /* 0x000000008800720c */ /* 0x000fc40003f26270 */
[-C--:B------:R-:W-:Y:S01]  /*bf60*/  ISETP.GE.AND P4, PT, R133, R0.reuse, PT ;  /* 0x000000008500720c */ /* 0x080fe20003f86270 */
[----:B-1----:R-:W-:Y:S01]  /*bf70*/  @!P3 FMUL.FTZ R58, R58, R59 ;  /* 0x0000003b3a3ab220 */ /* 0x002fe20000410000 */
        /* <DEDUP_REMOVED lines=41> */
[----:B-1----:R-:W-:-:S02]  /*c210*/  PRMT R4, R0, 0x7610, R4 ;  /* 0x0000761000047816 */ /* 0x002fc40000000004 */
[----:B------:R-:W-:Y:S01]  /*c220*/  F2FP.BF16.F32.PACK_AB R0, R52, R49 ;  /* 0x000000313400723e */ /* 0x000fe200000010ff */
[----:B------:R1:W-:Y:S01]  /*c230*/  STS.U16 [R104+0x6], R6 ;  /* 0x0000060668007388 */ /* 0x0003e20000000400 */
[----:B---3--:R-:W-:Y:S02]  /*c240*/  PRMT R5, R2, 0x7610, R5 ;  /* 0x0000761002057816 */ /* 0x008fe40000000005 */
[----:B------:R-:W-:Y:S01]  /*c250*/  F2FP.BF16.F32.PACK_AB R2, R56, R53 ;  /* 0x000000353802723e */ /* 0x000fe200000010ff */
[----:B------:R-:W-:Y:S01]  /*c260*/  STS.U16 [R103+0x8], R7 ;  /* 0x0000080767007388 */ /* 0x000fe20000000400 */
[C---:B----4-:R-:W-:Y:S02]  /*c270*/  PRMT R3, R0.reuse, 0x7610, R3 ;  /* 0x0000761000037816 */ /* 0x050fe40000000003 */
[----:B------:R-:W-:Y:S01]  /*c280*/  PRMT R48, R0, 0x7632, R48 ;  /* 0x0000763200307816 */ /* 0x000fe20000000030 */
[----:B------:R-:W-:Y:S01]  /*c290*/  STS.U16 [R102+0xa], R51 ;  /* 0x00000a3366007388 */ /* 0x000fe20000000400 */
[----:B------:R-:W-:-:S03]  /*c2a0*/  F2FP.BF16.F32.PACK_AB R0, R58, R55 ;  /* 0x000000373a00723e */ /* 0x000fc600000010ff */
[----:B------:R3:W-:Y:S01]  /*c2b0*/  STS.U16 [R101+0xc], R4 ;  /* 0x00000c0465007388 */ /* 0x0007e20000000400 */
[----:B-1----:R-:W-:-:S03]  /*c2c0*/  PRMT R6, R2, 0x7632, R6 ;  /* 0x0000763202067816 */ /* 0x002fc60000000006 */
[----:B------:R-:W-:Y:S04]  /*c2d0*/  STS.U16 [R100+0xe], R8 ;  /* 0x00000e0864007388 */ /* 0x000fe80000000400 */
[----:B------:R-:W-:Y:S01]  /*c2e0*/  STS.U16 [R99+0x10], R5 ;  /* 0x0000100563007388 */ /* 0x000fe20000000400 */
[----:B---3--:R-:W-:-:S03]  /*c2f0*/  PRMT R4, R0, 0x7632, R4 ;  /* 0x0000763200047816 */ /* 0x008fc60000000004 */
        /* <DEDUP_REMOVED lines=29> */
[----:B------:R-:W4:Y:S03]  /*c4d0*/  LDCU.64 UR8, c[0x0][0x560] ;  /* 0x0000ac00ff0877ac */ /* 0x000f260008000a00 */
[----:B--2---:R-:W-:-:S04]  /*c4e0*/  UIMAD.WIDE.U32 UR6, UR12, UR10, UR6 ;  /* 0x0000000a0c0672a5 */ /* 0x004fc8000f8e0006 */
[----:B------:R-:W-:Y:S02]  /*c4f0*/  UIMAD UR7, UR12, UR11, UR7 ;  /* 0x0000000b0c0772a4 */ /* 0x000fe4000f8e0207 */
[----:B-1----:R-:W-:Y:S01]  /*c500*/  IADD3 R3, P0, PT, R142, UR6, RZ ;  /* 0x000000068e037c10 */ /* 0x002fe2000ff1e0ff */
[----:B------:R-:W-:-:S03]  /*c510*/  FADD.FTZ R35, R35, R146 ;  /* 0x0000009223237221 */ /* 0x000fc60000010000 */
[----:B---3--:R-:W-:Y:S01]  /*c520*/  IADD3.X R4, PT, PT, RZ, UR7, RZ, P0, !PT ;  /* 0x00000007ff047c10 */ /* 0x008fe200087fe4ff */
[----:B------:R-:W-:Y:S01]  /*c530*/  FADD.FTZ R38, R35, R38 ;  /* 0x0000002623267221 */ /* 0x000fe20000010000 */
[----:B----4-:R-:W-:-:S03]  /*c540*/  LEA R2, P2, R3, UR8, 0x1 ;  /* 0x0000000803027c11 */ /* 0x010fc6000f8408ff */
        /* <DEDUP_REMOVED lines=59> */
.L_x_4386:
        /* <DEDUP_REMOVED lines=41> */
.L_x_4468:
[----:B------:R-:W-:Y:S05]  /*cb90*/  BSYNC.RECONVERGENT B0 ;  /* 0x0000000000007941 */ /* 0x000fea0003800200 */
.L_x_4467:
        /* <DEDUP_REMOVED lines=39> */
.L_x_4470:
[----:B------:R-:W-:Y:S05]  /*ce10*/  BSYNC.RECONVERGENT B0 ;  /* 0x0000000000007941 */ /* 0x000fea0003800200 */
.L_x_4469:
        /* <DEDUP_REMOVED lines=12> */
[----:B---3--:R-:W-:Y:S01]  /*cee0*/  UIMAD.WIDE.U32 UR6, UR13, UR10, URZ ;  /* 0x0000000a0d0672a5 */ /* 0x008fe2000f8e00ff */
[----:B------:R-:W-:Y:S01]  /*cef0*/  UMOV UR8, 0x400 ;  /* 0x0000040000087882 */ /* 0x000fe20000000000 */
[----:B------:R-:W-:-:S02]  /*cf00*/  UIMAD UR12, UR12, UR9, UR5 ;  /* 0x000000090c0c72a4 */ /* 0x000fc4000f8e0205 */
[----:B------:R-:W-:Y:S02]  /*cf10*/  UIMAD UR9, UR13, UR11, UR7 ;  /* 0x0000000b0d0972a4 */ /* 0x000fe4000f8e0207 */
[----:B0-----:R-:W-:-:S12]  /*cf20*/  ULEA UR14, UR14, UR8, 0x18 ;  /* 0x000000080e0e7291 */ /* 0x001fd8000f8ec0ff */
.L_x_4472:
[----:B------:R-:W-:Y:S01]  /*cf30*/  LEA R0, R11, UR14, 0x2 ;  /* 0x0000000e0b007c11 */ /* 0x000fe2000f8e10ff */
[----:B-12---:R-:W-:Y:S01]  /*cf40*/  IMAD.U32 R2, RZ, RZ, UR4 ;  /* 0x00000004ff027e24 */ /* 0x006fe2000f8e00ff */
[----:B------:R-:W-:Y:S01]  /*cf50*/  MOV R3, UR5 ;  /* 0x0000000500037c02 */ /* 0x000fe20008000f00 */
[----:B------:R-:W-:Y:S01]  /*cf60*/  UMOV UR8, UR6 ;  /* 0x0000000600087c82 */ /* 0x000fe20008000000 */
[----:B------:R-:W-:Y:S01]  /*cf70*/  SHF.R.S32.HI R3, RZ, 0x1f, R11 ;  /* 0x0000001fff037819 */ /* 0x000fe2000001140b */
[----:B0-----:R-:W0:Y:S01]  /*cf80*/  LDS R13, [R0+0x2e10] ;  /* 0x002e1000000d7984 */ /* 0x001e220000000800 */
[----:B------:R-:W-:Y:S02]  /*cf90*/  MOV R6, R2 ;  /* 0x0000000200067202 */ /* 0x000fe40000000f00 */
[----:B------:R-:W-:Y:S01]  /*cfa0*/  MOV R7, UR12 ;  /* 0x0000000c00077c02 */ /* 0x000fe20008000f00 */
[----:B------:R-:W1:Y:S01]  /*cfb0*/  LDS R15, [R0+0x3210] ;  /* 0x00321000000f7984 */ /* 0x000e620000000800 */
[----:B------:R-:W-:-:S02]  /*cfc0*/  IMAD R4, R3, R16, RZ ;  /* 0x0000001003047224 */ /* 0x000fc400078e02ff */
[----:B------:R-:W-:Y:S02]  /*cfd0*/  IMAD R8, R3, UR18, RZ ;  /* 0x0000001203087c24 */ /* 0x000fe4000f8e02ff */
        /* <DEDUP_REMOVED lines=16> */
.L_x_4471:
[----:B------:R-:W-:Y:S05]  /*d0e0*/  EXIT ;  /* 0x000000000000794d */ /* 0x000fea0003800000 */
.L_x_4425:
[----:B------:R-:W-:Y:S01]  /*d0f0*/  MOV R229, R214 ;  /* 0x000000d600e57202 */ /* 0x000fe20000000f00 */
[----:B------:R-:W-:Y:S02]  /*d100*/  HFMA2 R222, -RZ, RZ, 0, 5.9604644775390625e-08 ;  /* 0x00000001ffde7431 */ /* 0x000fe400000001ff */
[----:B------:R-:W-:Y:S01]  /*d110*/  IMAD.MOV.U32 R239, RZ, RZ, RZ ;  /* 0x000000ffffef7224 */ /* 0x000fe200078e00ff */
[----:B------:R-:W-:-:S07]  /*d120*/  MOV R6, 0xffffffff ;  /* 0xffffffff00067802 */ /* 0x000fce0000000f00 */
[----:B01---5:R-:W-:Y:S05]  /*d130*/  WARPSYNC.COLLECTIVE R6, `(.L_x_4473) ;  /* 0x0000000006087348 */ /* 0x023fea0003c00000 */
[----:B------:R2:W3:Y:S02]  /*d140*/  SHFL.UP P6, R4, R229, R222, R239 ;  /* 0x040000dee5047389 */ /* 0x0004e400000c00ef */
[----:B0123-5:R-:W-:Y:S05]  /*d150*/  ENDCOLLECTIVE ;  /* 0x000000000000791b */ /* 0x02ffea0003800000 */
.L_x_4473:
[----:B------:R-:W-:Y:S02]  /*d160*/  MOV R229, R5 ;  /* 0x0000000500e57202 */ /* 0x000fe40000000f00 */
[----:B------:R-:W-:-:S07]  /*d170*/  MOV R7, R4 ;  /* 0x0000000400077202 */ /* 0x000fce0000000f00 */
[----:B------:R-:W-:Y:S05]  /*d180*/  WARPSYNC.COLLECTIVE R6, `(.L_x_4474) ;  /* 0x0000000006087348 */ /* 0x000fea0003c00000 */
[----:B------:R0:W1:Y:S02]  /*d190*/  SHFL.UP P6, R4, R229, R222, R239 ;  /* 0x040000dee5047389 */ /* 0x00006400000c00ef */
[----:B01----:R-:W-:Y:S05]  /*d1a0*/  ENDCOLLECTIVE ;  /* 0x000000000000791b */ /* 0x003fea0003800000 */
.L_x_4474:
        /* <DEDUP_REMOVED lines=8> */
.L_x_4475:
[----:B------:R-:W-:Y:S02]  /*d230*/  MOV R229, R225 ;  /* 0x000000e100e57202 */ /* 0x000fe40000000f00 */
[----:B------:R-:W-:-:S07]  /*d240*/  MOV R7, R4 ;  /* 0x0000000400077202 */ /* 0x000fce0000000f00 */
[----:B------:R-:W-:Y:S05]  /*d250*/  WARPSYNC.COLLECTIVE R6, `(.L_x_4476) ;  /* 0x0000000006087348 */ /* 0x000fea0003c00000 */
[----:B------:R0:W1:Y:S02]  /*d260*/  SHFL.UP P6, R4, R229, R222, R239 ;  /* 0x040000dee5047389 */ /* 0x00006400000c00ef */
[----:B01----:R-:W-:Y:S05]  /*d270*/  ENDCOLLECTIVE ;  /* 0x000000000000791b */ /* 0x003fea0003800000 */
.L_x_4476:
        /* <DEDUP_REMOVED lines=8> */
.L_x_4477:
[----:B------:R-:W-:Y:S02]  /*d300*/  MOV R229, R227 ;  /* 0x000000e300e57202 */ /* 0x000fe40000000f00 */
[----:B------:R-:W-:-:S07]  /*d310*/  MOV R5, R4 ;  /* 0x0000000400057202 */ /* 0x000fce0000000f00 */
[----:B------:R-:W-:Y:S05]  /*d320*/  WARPSYNC.COLLECTIVE R6, `(.L_x_4478) ;  /* 0x0000000006087348 */ /* 0x000fea0003c00000 */
[----:B------:R0:W1:Y:S02]  /*d330*/  SHFL.UP P6, R4, R229, R222, R239 ;  /* 0x040000dee5047389 */ /* 0x00006400000c00ef */
[----:B01----:R-:W-:Y:S05]  /*d340*/  ENDCOLLECTIVE ;  /* 0x000000000000791b */ /* 0x003fea0003800000 */
.L_x_4478:
[----:B------:R-:W-:Y:S02]  /*d350*/  HFMA2 R222, -RZ, RZ, 0, 4.76837158203125e-07 ;  /* 0x00000008ffde7431 */ /* 0x000fe400000001ff */
[C---:B------:R-:W-:Y:S01]  /*d360*/  FFMA.FTZ R4, R214.reuse, R4, R227 ;  /* 0x00000004d6047223 */ /* 0x040fe200000100e3 */
[----:B------:R-:W-:-:S04]  /*d370*/  @P3 FMUL.FTZ R214, R214, R5 ;  /* 0x00000005d6d63220 */ /* 0x000fc80000410000 */
[----:B------:R-:W-:Y:S01]  /*d380*/  IMAD.MOV.U32 R229, RZ, RZ, R214 ;  /* 0x000000ffffe57224 */ /* 0x000fe200078e00d6 */
[----:B------:R-:W-:-:S07]  /*d390*/  FSEL R7, R227, R4, !P3 ;  /* 0x00000004e3077208 */ /* 0x000fce0005800000 */
[----:B------:R-:W-:Y:S05]  /*d3a0*/  WARPSYNC.COLLECTIVE R6, `(.L_x_4479) ;  /* 0x0000000006087348 */ /* 0x000fea0003c00000 */
[----:B------:R0:W1:Y:S02]  /*d3b0*/  SHFL.UP P6, R4, R229, R222, R239 ;  /* 0x040000dee5047389 */ /* 0x00006400000c00ef */
[----:B01----:R-:W-:Y:S05]  /*d3c0*/  ENDCOLLECTIVE ;  /* 0x000000000000791b */ /* 0x003fea0003800000 */
.L_x_4479:
[----:B------:R-:W-:Y:S02]  /*d3d0*/  MOV R229, R7 ;  /* 0x0000000700e57202 */ /* 0x000fe40000000f00 */
[----:B------:R-:W-:-:S07]  /*d3e0*/  MOV R5, R4 ;  /* 0x0000000400057202 */ /* 0x000fce0000000f00 */
[----:B------:R-:W-:Y:S05]  /*d3f0*/  WARPSYNC.COLLECTIVE R6, `(.L_x_4480) ;  /* 0x0000000006087348 */ /* 0x000fea0003c00000 */
[----:B------:R0:W1:Y:S02]  /*d400*/  SHFL.UP P6, R4, R229, R222, R239 ;  /* 0x040000dee5047389 */ /* 0x00006400000c00ef */
[----:B01----:R-:W-:Y:S05]  /*d410*/  ENDCOLLECTIVE ;  /* 0x000000000000791b */ /* 0x003fea0003800000 */
.L_x_4480:
        /* <DEDUP_REMOVED lines=8> */
.L_x_4481:
[----:B------:R-:W-:Y:S02]  /*d4a0*/  MOV R229, R5 ;  /* 0x0000000500e57202 */ /* 0x000fe40000000f00 */
[----:B------:R-:W-:-:S07]  /*d4b0*/  MOV R225, R4 ;  /* 0x0000000400e17202 */ /* 0x000fce0000000f00 */
[----:B------:R-:W-:Y:S05]  /*d4c0*/  WARPSYNC.COLLECTIVE R6, `(.L_x_4482) ;  /* 0x0000000006087348 */ /* 0x000fea0003c00000 */
[----:B------:R0:W1:Y:S02]  /*d4d0*/  SHFL.UP P6, R4, R229, R222, R239 ;  /* 0x040000dee5047389 */ /* 0x00006400000c00ef */
[----:B01----:R-:W-:Y:S05]  /*d4e0*/  ENDCOLLECTIVE ;  /* 0x000000000000791b */ /* 0x003fea0003800000 */
.L_x_4482:
[----:B------:R-:W-:Y:S05]  /*d4f0*/  BRA `(.L_x_4483) ;  /* 0xffffffb400007947 */ /* 0x000fea000383ffff */
.L_x_4426:
[----:B------:R-:W-:Y:S01]  /*d500*/  HFMA2 R230, -RZ, RZ, 0, 1.847743988037109375e-06 ;  /* 0x0000001fffe67431 */ /* 0x000fe200000001ff */
[----:B------:R-:W-:Y:S01]  /*d510*/  BSSY B0, `(.L_x_4484) ;  /* 0x0000007000007945 */ /* 0x000fe20003800000 */
[----:B------:R-:W-:Y:S01]  /*d520*/  IMAD.MOV.U32 R237, RZ, RZ, R214 ;  /* 0x000000ffffed7224 */ /* 0x000fe200078e00d6 */
[----:B------:R-:W-:Y:S02]  /*d530*/  MOV R7, 0x1f ;  /* 0x0000001f00077802 */ /* 0x000fe40000000f00 */
[----:B------:R-:W-:-:S07]  /*d540*/  MOV R6, 0xffffffff ;  /* 0xffffffff00067802 */ /* 0x000fce0000000f00 */
[----:B01---5:R-:W-:Y:S05]  /*d550*/  WARPSYNC.COLLECTIVE R6, `(.L_x_4485) ;  /* 0x0000000006087348 */ /* 0x023fea0003c00000 */
[----:B------:R2:W3:Y:S02]  /*d560*/  SHFL.IDX P2, R238, R237, R230, R7 ;  /* 0x000000e6edee7389 */ /* 0x0004e40000040007 */
[----:B0123-5:R-:W-:Y:S05]  /*d570*/  ENDCOLLECTIVE ;  /* 0x000000000000791b */ /* 0x02ffea0003800000 */
.L_x_4485:
[----:B------:R-:W-:Y:S05]  /*d580*/  BSYNC B0 ;  /* 0x0000000000007941 */ /* 0x000fea0003800000 */
.L_x_4484:
[----:B------:R-:W-:Y:S05]  /*d590*/  BRA `(.L_x_4486) ;  /* 0xffffffb000f07947 */ /* 0x000fea000383ffff */
.L_x_4427:
        /* <DEDUP_REMOVED lines=8> */
.L_x_4488:
[----:B------:R-:W-:Y:S05]  /*d620*/  BSYNC B0 ;  /* 0x0000000000007941 */ /* 0x000fea0003800000 */
.L_x_4487:
[----:B------:R-:W-:Y:S05]  /*d630*/  BRA `(.L_x_4489) ;  /* 0xffffffb000d07947 */ /* 0x000fea000383ffff */
.L_x_4428:
[----:B------:R-:W-:Y:S01]  /*d640*/  HFMA2 R222, -RZ, RZ, 0, 5.9604644775390625e-08 ;  /* 0x00000001ffde7431 */ /* 0x000fe200000001ff */
[----:B------:R-:W-:Y:S01]  /*d650*/  BSSY B0, `(.L_x_4490) ;  /* 0x0000007000007945 */ /* 0x000fe20003800000 */
[----:B------:R-:W-:Y:S01]  /*d660*/  IMAD.MOV.U32 R229, RZ, RZ, R214 ;  /* 0x000000ffffe57224 */ /* 0x000fe200078e00d6 */
[----:B------:R-:W-:Y:S02]  /*d670*/  MOV R239, RZ ;  /* 0x000000ff00ef7202 */ /* 0x000fe40000000f00 */
[----:B------:R-:W-:-:S07]  /*d680*/  MOV R6, 0xffffffff ;  /* 0xffffffff00067802 */ /* 0x000fce0000000f00 */
[----:B01---5:R-:W-:Y:S05]  /*d690*/  WARPSYNC.COLLECTIVE R6, `(.L_x_4491) ;  /* 0x0000000006087348 */ /* 0x023fea0003c00000 */
[----:B------:R2:W3:Y:S02]  /*d6a0*/  SHFL.UP P6, R4, R229, R222, R239 ;  /* 0x040000dee5047389 */ /* 0x0004e400000c00ef */
[----:B0123-5:R-:W-:Y:S05]  /*d6b0*/  ENDCOLLECTIVE ;  /* 0x000000000000791b */ /* 0x02ffea0003800000 */
.L_x_4491:
[----:B------:R-:W-:Y:S05]  /*d6c0*/  BSYNC B0 ;  /* 0x0000000000007941 */ /* 0x000fea0003800000 */
.L_x_4490:
[----:B------:R-:W-:Y:S01]  /*d6d0*/  MOV R229, R220 ;  /* 0x000000dc00e57202 */ /* 0x000fe20000000f00 */
[----:B------:R-:W-:Y:S01]  /*d6e0*/  HFMA2 R222, -RZ, RZ, 0, 5.9604644775390625e-08 ;  /* 0x00000001ffde7431 */ /* 0x000fe200000001ff */
[----:B------:R-:W-:Y:S01]  /*d6f0*/  MOV R239, RZ ;  /* 0x000000ff00ef7202 */ /* 0x000fe20000000f00 */
[----:B------:R-:W-:Y:S01]  /*d700*/  IMAD.MOV.U32 R6, RZ, RZ, -0x1 ;  /* 0xffffffffff067424 */ /* 0x000fe200078e00ff */
[----:B------:R-:W-:Y:S01]  /*d710*/  MOV R237, R2 ;  /* 0x0000000200ed7202 */ /* 0x000fe20000000f00 */
[----:B------:R-:W-:Y:S02]  /*d720*/  HFMA2 R230, -RZ, RZ, 0, 0 ;  /* 0x00000000ffe67431 */ /* 0x000fe400000001ff */
[----:B------:R-:W-:Y:S02]  /*d730*/  IMAD.MOV.U32 R7, RZ, RZ, 0x1f ;  /* 0x0000001fff077424 */ /* 0x000fe400078e00ff */
[----:B------:R-:W-:-:S07]  /*d740*/  IMAD.MOV.U32 R214, RZ, RZ, R4 ;  /* 0x000000ffffd67224 */ /* 0x000fce00078e0004 */
[----:B------:R-:W-:Y:S05]  /*d750*/  WARPSYNC.COLLECTIVE R6, `(.L_x_4492) ;  /* 0x0000000006087348 */ /* 0x000fea0003c00000 */
[----:B------:R0:W1:Y:S02]  /*d760*/  SHFL.UP P6, R4, R229, R222, R239 ;  /* 0x040000dee5047389 */ /* 0x00006400000c00ef */
[----:B01----:R-:W-:Y:S05]  /*d770*/  ENDCOLLECTIVE ;  /* 0x000000000000791b */ /* 0x003fea0003800000 */
.L_x_4492:
[----:B------:R-:W-:Y:S05]  /*d780*/  WARPSYNC.COLLECTIVE R6, `(.L_x_4493) ;  /* 0x0000000006087348 */ /* 0x000fea0003c00000 */
[----:B------:R0:W1:Y:S02]  /*d790*/  SHFL.IDX P2, R238, R237, R230, R7 ;  /* 0x000000e6edee7389 */ /* 0x0000640000040007 */
[----:B01----:R-:W-:Y:S05]  /*d7a0*/  ENDCOLLECTIVE ;  /* 0x000000000000791b */ /* 0x003fea0003800000 */
.L_x_4493:
[----:B------:R-:W-:Y:S02]  /*d7b0*/  MOV R237, R3 ;  /* 0x0000000300ed7202 */ /* 0x000fe40000000f00 */
[----:B------:R-:W-:Y:S02]  /*d7c0*/  MOV R225, R4 ;  /* 0x0000000400e17202 */ /* 0x000fe40000000f00 */
[----:B------:R-:W-:-:S07]  /*d7d0*/  MOV R4, R238 ;  /* 0x000000ee00047202 */ /* 0x000fce0000000f00 */
[----:B------:R-:W-:Y:S05]  /*d7e0*/  WARPSYNC.COLLECTIVE R6, `(.L_x_4494) ;  /* 0x0000000006087348 */ /* 0x000fea0003c00000 */
[----:B------:R0:W1:Y:S02]  /*d7f0*/  SHFL.IDX P2, R238, R237, R230, R7 ;  /* 0x000000e6edee7389 */ /* 0x0000640000040007 */
[----:B01----:R-:W-:Y:S05]  /*d800*/  ENDCOLLECTIVE ;  /* 0x000000000000791b */ /* 0x003fea0003800000 */
.L_x_4494:
[----:B------:R-:W-:Y:S01]  /*d810*/  MOV R5, R238 ;  /* 0x000000ee00057202 */ /* 0x000fe20000000f00 */
[----:B------:R-:W-:Y:S06]  /*d820*/  BRA `(.L_x_4495) ;  /* 0xffffffb0006c7947 */ /* 0x000fec000383ffff */
.L_x_4430:
        /* <DEDUP_REMOVED lines=8> */
.L_x_4496:
[----:B------:R-:W-:Y:S01]  /*d8b0*/  MOV R235, R5 ;  /* 0x0000000500eb7202 */ /* 0x000fe20000000f00 */
[----:B------:R-:W-:-:S07]  /*d8c0*/  IMAD.MOV.U32 R230, RZ, RZ, R234 ;  /* 0x000000ffffe67224 */ /* 0x000fce00078e00ea */
[----:B------:R-:W-:Y:S05]  /*d8d0*/  WARPSYNC.COLLECTIVE R6, `(.L_x_4497) ;  /* 0x0000000006087348 */ /* 0x000fea0003c00000 */
[----:B------:R0:W1:Y:S02]  /*d8e0*/  SHFL.DOWN P2, R234, R235, R239, R240 ;  /* 0x080000efebea7389 */ /* 0x00006400000400f0 */
[----:B01----:R-:W-:Y:S05]  /*d8f0*/  ENDCOLLECTIVE ;  /* 0x000000000000791b */ /* 0x003fea0003800000 */
.L_x_4497:
        /* <DEDUP_REMOVED lines=11> */
.L_x_4498:
[----:B------:R-:W-:Y:S01]  /*d9b0*/  MOV R235, R4 ;  /* 0x0000000400eb7202 */ /* 0x000fe20000000f00 */
[----:B------:R-:W-:-:S07]  /*d9c0*/  IMAD.MOV.U32 R230, RZ, RZ, R234 ;  /* 0x000000ffffe67224 */ /* 0x000fce00078e00ea */
[----:B------:R-:W-:Y:S05]  /*d9d0*/  WARPSYNC.COLLECTIVE R6, `(.L_x_4499) ;  /* 0x0000000006087348 */ /* 0x000fea0003c00000 */
[----:B------:R0:W1:Y:S02]  /*d9e0*/  SHFL.DOWN P2, R234, R235, R239, R240 ;  /* 0x080000efebea7389 */ /* 0x00006400000400f0 */
[----:B01----:R-:W-:Y:S05]  /*d9f0*/  ENDCOLLECTIVE ;  /* 0x000000000000791b */ /* 0x003fea0003800000 */
.L_x_4499:
        /* <DEDUP_REMOVED lines=12> */
.L_x_4500:
[----:B------:R-:W-:Y:S01]  /*dac0*/  IMAD.MOV.U32 R235, RZ, RZ, R4 ;  /* 0x000000ffffeb7224 */ /* 0x000fe200078e0004 */
[----:B------:R-:W-:-:S07]  /*dad0*/  MOV R230, R234 ;  /* 0x000000ea00e67202 */ /* 0x000fce0000000f00 */
[----:B------:R-:W-:Y:S05]  /*dae0*/  WARPSYNC.COLLECTIVE R6, `(.L_x_4501) ;  /* 0x0000000006087348 */ /* 0x000fea0003c00000 */
[----:B------:R0:W1:Y:S02]  /*daf0*/  SHFL.DOWN P2, R234, R235, R239, R240 ;  /* 0x080000efebea7389 */ /* 0x00006400000400f0 */
[----:B01----:R-:W-:Y:S05]  /*db00*/  ENDCOLLECTIVE ;  /* 0x000000000000791b */ /* 0x003fea0003800000 */
.L_x_4501:
        /* <DEDUP_REMOVED lines=11> */
.L_x_4502:
[----:B------:R-:W-:Y:S02]  /*dbc0*/  MOV R235, R4 ;  /* 0x0000000400eb7202 */ /* 0x000fe40000000f00 */
[----:B------:R-:W-:-:S07]  /*dbd0*/  MOV R230, R234 ;  /* 0x000000ea00e67202 */ /* 0x000fce0000000f00 */
[----:B------:R-:W-:Y:S05]  /*dbe0*/  WARPSYNC.COLLECTIVE R6, `(.L_x_4503) ;  /* 0x0000000006087348 */ /* 0x000fea0003c00000 */
[----:B------:R0:W1:Y:S02]  /*dbf0*/  SHFL.DOWN P2, R234, R235, R239, R240 ;  /* 0x080000efebea7389 */ /* 0x00006400000400f0 */
[----:B01----:R-:W-:Y:S05]  /*dc00*/  ENDCOLLECTIVE ;  /* 0x000000000000791b */ /* 0x003fea0003800000 */
.L_x_4503:
        /* <DEDUP_REMOVED lines=11> */
.L_x_4504:
[----:B------:R-:W-:Y:S02]  /*dcc0*/  MOV R235, R4 ;  /* 0x0000000400eb7202 */ /* 0x000fe40000000f00 */
[----:B------:R-:W-:-:S07]  /*dcd0*/  MOV R230, R234 ;  /* 0x000000ea00e67202 */ /* 0x000fce0000000f00 */
[----:B------:R-:W-:Y:S05]  /*dce0*/  WARPSYNC.COLLECTIVE R6, `(.L_x_4505) ;  /* 0x0000000006087348 */ /* 0x000fea0003c00000 */
[----:B------:R0:W1:Y:S02]  /*dcf0*/  SHFL.DOWN P2, R234, R235, R239, R240 ;  /* 0x080000efebea7389 */ /* 0x00006400000400f0 */
[----:B01----:R-:W-:Y:S05]  /*dd00*/  ENDCOLLECTIVE ;  /* 0x000000000000791b */ /* 0x003fea0003800000 */
.L_x_4505:
[----:B------:R-:W-:Y:S01]  /*dd10*/  @!P0 FMUL.FTZ R230, R3, R230 ;  /* 0x000000e603e68220 */ /* 0x000fe20000410000 */
[----:B------:R-:W-:Y:S01]  /*dd20*/  HFMA2 R239, -RZ, RZ, 0, 5.9604644775390625e-08 ;  /* 0x00000001ffef7431 */ /* 0x000fe200000001ff */
[----:B------:R-:W-:-:S05]  /*dd30*/  MOV R5, R234 ;  /* 0x000000ea00057202 */ /* 0x000fca0000000f00 */
[----:B------:R-:W-:Y:S01]  /*dd40*/  @!P0 FFMA.FTZ R5, R3, R5, R4 ;  /* 0x0000000503058223 */ /* 0x000fe20000010004 */
[----:B------:R-:W-:Y:S01]  /*dd50*/  @!P0 MOV R3, R230 ;  /* 0x000000e600038202 */ /* 0x000fe20000000f00 */
[----:B------:R-:W-:Y:S02]  /*dd60*/  HFMA2 R230, -RZ, RZ, 0, 0 ;  /* 0x00000000ffe67431 */ /* 0x000fe400000001ff */
[----:B------:R-:W-:Y:S01]  /*dd70*/  @!P0 IMAD.MOV.U32 R4, RZ, RZ, R5 ;  /* 0x000000ffff048224 */ /* 0x000fe200078e0005 */
[----:B------:R-:W-:Y:S01]  /*dd80*/  MOV R237, R3 ;  /* 0x0000000300ed7202 */ /* 0x000fe20000000f00 */
[----:B------:R-:W-:Y:S01]  /*dd90*/  IMAD.MOV.U32 R235, RZ, RZ, R3 ;  /* 0x000000ffffeb7224 */ /* 0x000fe200078e0003 */
[----:B------:R-:W-:-:S13]  /*dda0*/  ISETP.NE.AND P0, PT, R144, 0x1f, PT ;  /* 0x0000001f9000780c */ /* 0x000fda0003f05270 */
[----:B------:R-:W-:Y:S05]  /*ddb0*/  WARPSYNC.COLLECTIVE R6, `(.L_x_4506) ;  /* 0x0000000006087348 */ /* 0x000fea0003c00000 */
[----:B------:R0:W1:Y:S02]  /*ddc0*/  SHFL.IDX P2, R238, R237, R230, R7 ;  /* 0x000000e6edee7389 */ /* 0x0000640000040007 */
[----:B01----:R-:W-:Y:S05]  /*ddd0*/  ENDCOLLECTIVE ;  /* 0x000000000000791b */ /* 0x003fea0003800000 */
.L_x_4506:
[----:B------:R-:W-:Y:S02]  /*dde0*/  MOV R237, R4 ;  /* 0x0000000400ed7202 */ /* 0x000fe40000000f00 */
[----:B------:R-:W-:-:S07]  /*ddf0*/  MOV R5, R238 ;  /* 0x000000ee00057202 */ /* 0x000fce0000000f00 */
[----:B------:R-:W-:Y:S05]  /*de00*/  WARPSYNC.COLLECTIVE R6, `(.L_x_4507) ;  /* 0x0000000006087348 */ /* 0x000fea0003c00000 */
[----:B------:R0:W1:Y:S02]  /*de10*/  SHFL.IDX P2, R238, R237, R230, R7 ;  /* 0x000000e6edee7389 */ /* 0x0000640000040007 */
[----:B01----:R-:W-:Y:S05]  /*de20*/  ENDCOLLECTIVE ;  /* 0x000000000000791b */ /* 0x003fea0003800000 */
.L_x_4507:
[----:B------:R-:W-:Y:S05]  /*de30*/  WARPSYNC.COLLECTIVE R6, `(.L_x_4508) ;  /* 0x0000000006087348 */ /* 0x000fea0003c00000 */
[----:B------:R0:W1:Y:S02]  /*de40*/  SHFL.DOWN P2, R234, R235, R239, R240 ;  /* 0x080000efebea7389 */ /* 0x00006400000400f0 */
[----:B01----:R-:W-:Y:S05]  /*de50*/  ENDCOLLECTIVE ;  /* 0x000000000000791b */ /* 0x003fea0003800000 */
.L_x_4508:
        /* <DEDUP_REMOVED lines=8> */
.L_x_4509:
[----:B------:R-:W-:-:S07]  /*dee0*/  FMUL.FTZ R232, R10, R5 ;  /* 0x000000050ae87220 */ /* 0x000fce0000410000 */
[----:B------:R-:W-:Y:S05]  /*def0*/  WARPSYNC.COLLECTIVE R6, `(.L_x_4510) ;  /* 0x0000000006087348 */ /* 0x000fea0003c00000 */
[----:B------:R0:W1:Y:S02]  /*df00*/  SHFL.IDX P2, R238, R237, R230, R7 ;  /* 0x000000e6edee7389 */ /* 0x0000640000040007 */
[----:B01----:R-:W-:Y:S05]  /*df10*/  ENDCOLLECTIVE ;  /* 0x000000000000791b */ /* 0x003fea0003800000 */
.L_x_4510:
[----:B------:R-:W-:Y:S02]  /*df20*/  MOV R237, R11 ;  /* 0x0000000b00ed7202 */ /* 0x000fe40000000f00 */
[----:B------:R-:W-:-:S07]  /*df30*/  MOV R233, R238 ;  /* 0x000000ee00e97202 */ /* 0x000fce0000000f00 */
[----:B------:R-:W-:Y:S05]  /*df40*/  WARPSYNC.COLLECTIVE R6, `(.L_x_4511) ;  /* 0x0000000006087348 */ /* 0x000fea0003c00000 */
[----:B------:R0:W1:Y:S02]  /*df50*/  SHFL.IDX P2, R238, R237, R230, R7 ;  /* 0x000000e6edee7389 */ /* 0x0000640000040007 */
[----:B01----:R-:W-:Y:S05]  /*df60*/  ENDCOLLECTIVE ;  /* 0x000000000000791b */ /* 0x003fea0003800000 */
.L_x_4511:
[----:B------:R-:W-:Y:S01]  /*df70*/  MOV R235, R238 ;  /* 0x000000ee00eb7202 */ /* 0x000fe20000000f00 */
[----:B------:R-:W-:Y:S06]  /*df80*/  BRA `(.L_x_4512) ;  /* 0xffffffb000847947 */ /* 0x000fec000383ffff */
.L_x_4513:
        /* <DEDUP_REMOVED lines=15> */
.L_x_10451:


//--------------------- .text._Z25selective_scan_bwd_kernelI32Selective_Scan_bwd_kernel_traitsILi64ELi16ELb0ELb1ELb1ELb0ELb0EN3c108BFloat16EfEEv12SSMParamsBwd --------------------------
	.section	.text._Z25selective_scan_bwd_kernelI32Selective_Scan_bwd_kernel_traitsILi64ELi16ELb0ELb1ELb1ELb0ELb0EN3c108BFloat16EfEEv12SSMParamsBwd,"ax",@progbits
	.align	128
        .global         _Z25selective_scan_bwd_kernelI32Selective_Scan_bwd_kernel_traitsILi64ELi16ELb0ELb1ELb1ELb0ELb0EN3c108BFloat16EfEEv12SSMParamsBwd
        .type           _Z25selective_scan_bwd_kernelI32Selective_Scan_bwd_kernel_traitsILi64ELi16ELb0ELb1ELb1ELb0ELb0EN3c108BFloat16EfEEv12SSMParamsBwd,@function
        .size           _Z25selective_scan_bwd_kernelI32Selective_Scan_bwd_kernel_traitsILi64ELi16ELb0ELb1ELb1ELb0ELb0EN3c108BFloat16EfEEv12SSMParamsBwd,(.L_x_10452 - _Z25selective_scan_bwd_kernelI32Selective_Scan_bwd_kernel_traitsILi64ELi16ELb0ELb1ELb1ELb0ELb0EN3c108BFloat16EfEEv12SSMParamsBwd)
        .other          _Z25selective_scan_bwd_kernelI32Selective_Scan_bwd_kernel_traitsILi64ELi16ELb0ELb1ELb1ELb0ELb0EN3c108BFloat16EfEEv12SSMParamsBwd,@"STO_CUDA_ENTRY STV_DEFAULT"
_Z25selective_scan_bwd_kernelI32Selective_Scan_bwd_kernel_traitsILi64ELi16ELb0ELb1ELb1ELb0ELb0EN3c108BFloat16EfEEv12SSMParamsBwd:
.text._Z25selective_scan_bwd_kernelI32Selective_Scan_bwd_kernel_traitsILi64ELi16ELb0ELb1ELb1ELb0ELb0EN3c108BFloat16EfEEv12SSMParamsBwd:
[----:B------:R-:W-:Y:S08]  /*0000*/  LDC R1, c[0x0][0x37c] ;  /* 0x0000df00ff017b82 */ /* 0x000ff00000000800 */
[----:B------:R-:W0:Y:S01]  /*0010*/  LDC R8, c[0x0][0x398] ;  /* 0x0000e600ff087b82 */ /* 0x000e220000000800 */
[----:B------:R-:W1:Y:S01]  /*0020*/  LDCU.64 UR4, c[0x0][0x458] ;  /* 0x00008b00ff0477ac */ /* 0x000e620008000a00 */
[----:B------:R-:W-:Y:S01]  /*0030*/  IMAD.MOV.U32 R171, RZ, RZ, RZ ;  /* 0x000000ffffab7224 */ /* 0x000fe200078e00ff */
        /* <DEDUP_REMOVED lines=26> */
[----:B------:R-:W-:Y:S01]  /*01e0*/  IMAD.U32 R5, RZ, RZ, UR7 ;  /* 0x00000007ff057e24 */ /* 0x000fe2000f8e00ff */
[----:B------:R-:W3:Y:S01]  /*01f0*/  LDCU.64 UR26, c[0x0][0x3c8] ;  /* 0x00007900ff1a77ac */ /* 0x000ee20008000a00 */
[----:B----4-:R4:W5:Y:S01]  /*0200*/  @P0 LDG.E R171, desc[UR24][R2.64] ;  /* 0x0000001802ab0981 */ /* 0x010962000c1e1900 */
[----:B------:R-:W-:-:S03]  /*0210*/  UIMAD.WIDE.U32 UR8, UR29, UR12, URZ ;  /* 0x0000000c1d0872a5 */ /* 0x000fc6000f8e00ff */
[----:B------:R1:W5:Y:S01]  /*0220*/  @P1 LDG.E R168, desc[UR24][R4.64] ;  /* 0x0000001804a81981 */ /* 0x000362000c1e1900 */
[----:B------:R-:W-:Y:S01]  /*0230*/  UIMAD.WIDE.U32 UR10, UR29, UR16, URZ ;  /* 0x000000101d0a72a5 */ /* 0x000fe2000f8e00ff */
[----:B------:R-:W-:Y:S01]  /*0240*/  HFMA2 R167, -RZ, RZ, 0, 0 ;  /* 0x00000000ffa77431 */ /* 0x000fe200000001ff */
[----:B------:R-:W2:Y:S01]  /*0250*/  LDCU.128 UR4, c[0x0][0x460] ;  /* 0x00008c00ff0477ac */ /* 0x000ea20008000c00 */
[----:B0-----:R-:W-:Y:S02]  /*0260*/  IADD3 R6, PT, PT, R0, 0xffffffe, RZ ;  /* 0x0ffffffe00067810 */ /* 0x001fe40007ffe0ff */
[----:B------:R-:W-:Y:S01]  /*0270*/  IABS R0, UR28 ;  /* 0x0000001c00007c13 */ /* 0x000fe20008000000 */
[----:B------:R-:W-:Y:S01]  /*0280*/  UIMAD UR9, UR29, UR13, UR9 ;  /* 0x0000000d1d0972a4 */ /* 0x000fe2000f8e0209 */
[----:B------:R0:W4:Y:S01]  /*0290*/  F2I.FTZ.U32.TRUNC.NTZ R7, R6 ;  /* 0x0000000600077305 */ /* 0x000122000021f000 */
[----:B------:R-:W-:Y:S02]  /*02a0*/  UIMAD UR11, UR29, UR17, UR11 ;  /* 0x000000111d0b72a4 */ /* 0x000fe4000f8e020b */
[----:B------:R-:W-:-:S02]  /*02b0*/  UIMAD.WIDE.U32 UR8, UR28, UR14, UR8 ;  /* 0x0000000e1c0872a5 */ /* 0x000fc4000f8e0008 */
[----:B------:R-:W-:Y:S02]  /*02c0*/  UIMAD.WIDE.U32 UR10, UR28, UR18, UR10 ;  /* 0x000000121c0a72a5 */ /* 0x000fe4000f8e000a */
[----:B------:R-:W-:Y:S01]  /*02d0*/  UIMAD UR15, UR28, UR15, UR9 ;  /* 0x0000000f1c0f72a4 */ /* 0x000fe2000f8e0209 */
[----:B0-----:R-:W-:Y:S01]  /*02e0*/  IMAD.MOV.U32 R6, RZ, RZ, RZ ;  /* 0x000000ffff067224 */ /* 0x001fe200078e00ff */
[----:B------:R-:W-:Y:S02]  /*02f0*/  UIMAD UR14, UR28, UR19, UR11 ;  /* 0x000000131c0e72a4 */ /* 0x000fe4000f8e020b */
[----:B-1----:R-:W-:Y:S01]  /*0300*/  ULEA UR9, UR22, 0xfffffc00, 0xa ;  /* 0xfffffc0016097891 */ /* 0x002fe2000f8e50ff */
[----:B------:R-:W0:Y:S01]  /*0310*/  LDCU.64 UR16, c[0x0][0x498] ;  /* 0x00009300ff1077ac */ /* 0x000e220008000a00 */
[----:B----4-:R-:W-:Y:S02]  /*0320*/  IMAD.MOV R2, RZ, RZ, -R7 ;  /* 0x000000ffff027224 */ /* 0x010fe400078e0a07 */
[----:B------:R-:W-:-:S02]  /*0330*/  UIADD3 UR11, UP0, UPT, UR9, UR8, URZ ;  /* 0x00000008090b7290 */ /* 0x000fc4000ff1e0ff */
[----:B------:R-:W-:Y:S01]  /*0340*/  IMAD R3, R2, R9, RZ ;  /* 0x0000000902037224 */ /* 0x000fe200078e02ff */
[----:B------:R-:W-:Y:S02]  /*0350*/  UIADD3 UR13, UP2, UPT, UR9, UR10, URZ ;  /* 0x0000000a090d7290 */ /* 0x000fe4000ff5e0ff */
[----:B------:R-:W-:Y:S01]  /*0360*/  USHF.R.S32.HI UR8, URZ, 0x1f, UR9 ;  /* 0x0000001fff087899 */ /* 0x000fe20008011409 */
[----:B------:R-:W-:Y:S01]  /*0370*/  IMAD.HI.U32 R6, R7, R3, R6 ;  /* 0x0000000307067227 */ /* 0x000fe200078e0006 */
[----:B--2---:R-:W-:Y:S02]  /*0380*/  ULEA UR10, UP1, UR11, UR4, 0x1 ;  /* 0x000000040b0a7291 */ /* 0x004fe4000f8208ff */
[----:B------:R-:W-:Y:S02]  /*0390*/  ULEA UR12, UP3, UR13, UR6, 0x1 ;  /* 0x000000060d0c7291 */ /* 0x000fe4000f8608ff */
[----:B------:R-:W-:Y:S01]  /*03a0*/  UIADD3.X UR6, UPT, UPT, UR8, UR15, URZ, UP0, !UPT ;  /* 0x0000000f08067290 */ /* 0x000fe200087fe4ff */
[----:B------:R-:W-:Y:S01]  /*03b0*/  IMAD.HI.U32 R6, R6, R0, RZ ;  /* 0x0000000006067227 */ /* 0x000fe200078e00ff */
[----:B------:R-:W-:Y:S01]  /*03c0*/  UIADD3.X UR4, UPT, UPT, UR8, UR14, URZ, UP2, !UPT ;  /* 0x0000000e08047290 */ /* 0x000fe200097fe4ff */
[----:B------:R-:W1:Y:S03]  /*03d0*/  LDCU.64 UR14, c[0x0][0x480] ;  /* 0x00009000ff0e77ac */ /* 0x000e660008000a00 */
[----:B------:R-:W-:Y:S01]  /*03e0*/  IADD3 R2, PT, PT, -R6, RZ, RZ ;  /* 0x000000ff06027210 */ /* 0x000fe20007ffe1ff */
[----:B------:R-:W2:Y:S04]  /*03f0*/  LDCU.64 UR18, c[0x0][0x3d0] ;  /* 0x00007a00ff1277ac */ /* 0x000ea80008000a00 */
[----:B------:R-:W-:Y:S01]  /*0400*/  IMAD R0, R9, R2, R0 ;  /* 0x0000000209007224 */ /* 0x000fe200078e0200 */
[----:B------:R-:W-:-:S02]  /*0410*/  ULEA.HI.X UR11, UR11, UR5, UR6, 0x1, UP1 ;  /* 0x000000050b0b7291 */ /* 0x000fc400088f0c06 */
[----:B------:R-:W-:Y:S02]  /*0420*/  ULEA.HI.X UR13, UR13, UR7, UR4, 0x1, UP3 ;  /* 0x000000070d0d7291 */ /* 0x000fe400098f0c04 */
[----:B------:R-:W-:Y:S01]  /*0430*/  ISETP.GT.U32.AND P1, PT, R9, R0, PT ;  /* 0x000000000900720c */ /* 0x000fe20003f24070 */
[----:B0-----:R-:W-:Y:S01]  /*0440*/  UIMAD.WIDE.U32 UR4, UR29, UR16, URZ ;  /* 0x000000101d0472a5 */ /* 0x001fe2000f8e00ff */
[----:B------:R-:W0:Y:S01]  /*0450*/  LDCU.64 UR6, c[0x0][0x3b0] ;  /* 0x00007600ff0677ac */ /* 0x000e220008000a00 */
[----:B-1----:R-:W-:Y:S02]  /*0460*/  UISETP.NE.U32.AND UP0, UPT, UR14, URZ, UPT ;  /* 0x000000ff0e00728c */ /* 0x002fe4000bf05070 */
[----:B------:R-:W-:Y:S02]  /*0470*/  UIMAD UR5, UR29, UR17, UR5 ;  /* 0x000000111d0572a4 */ /* 0x000fe4000f8e0205 */
[----:B------:R-:W-:-:S06]  /*0480*/  UISETP.NE.AND.EX UP0, UPT, UR15, URZ, UPT, UP0 ;  /* 0x000000ff0f00728c */ /* 0x000fcc000bf05300 */
[----:B------:R-:W-:Y:S01]  /*0490*/  @!P1 IMAD.IADD R0, R0, 0x1, -R9 ;  /* 0x0000000100009824 */ /* 0x000fe200078e0a09 */
[----:B------:R-:W1:Y:S01]  /*04a0*/  LDCU.64 UR32, c[0x0][0x3e8] ;  /* 0x00007d00ff2077ac */ /* 0x000e620008000a00 */
[----:B------:R-:W-:Y:S01]  /*04b0*/  @!P1 VIADD R6, R6, 0x1 ;  /* 0x0000000106069836 */ /* 0x000fe20000000000 */
[----:B------:R-:W-:Y:S02]  /*04c0*/  ISETP.NE.AND P1, PT, R8, RZ, PT ;  /* 0x000000ff0800720c */ /* 0x000fe40003f25270 */
[----:B------:R-:W-:Y:S01]  /*04d0*/  ISETP.GE.U32.AND P0, PT, R0, R9, PT ;  /* 0x000000090000720c */ /* 0x000fe20003f06070 */
[----:B------:R-:W-:Y:S02]  /*04e0*/  UIMAD.WIDE.U32 UR4, UR28, UR20, UR4 ;  /* 0x000000141c0472a5 */ /* 0x000fe4000f8e0004 */
[----:B------:R-:W-:Y:S01]  /*04f0*/  LOP3.LUT R0, R8, UR28, RZ, 0x3c, !PT ;  /* 0x0000001c08007c12 */ /* 0x000fe2000f8e3cff */
[----:B--2---:R-:W-:Y:S02]  /*0500*/  UIMAD.WIDE.U32 UR16, UR29, UR18, URZ ;  /* 0x000000121d1072a5 */ /* 0x004fe4000f8e00ff */
[----:B------:R-:W-:Y:S01]  /*0510*/  UIADD3 UR4, UP1, UPT, UR9, UR4, URZ ;  /* 0x0000000409047290 */ /* 0x000fe2000ff3e0ff */
[----:B------:R-:W-:Y:S01]  /*0520*/  ISETP.GE.AND P2, PT, R0, RZ, PT ;  /* 0x000000ff0000720c */ /* 0x000fe20003f46270 */
[----:B------:R-:W-:Y:S01]  /*0530*/  UIMAD UR21, UR28, UR21, UR5 ;  /* 0x000000151c1572a4 */ /* 0x000fe2000f8e0205 */
[----:B------:R-:W2:Y:S02]  /*0540*/  @UP0 LDCU UR31, c[0x0][0x384] ;  /* 0x00007080ff1f07ac */ /* 0x000ea40008000800 */
[----:B------:R-:W-:-:S02]  /*0550*/  @!P1 LOP3.LUT R8, RZ, R8, RZ, 0x33, !PT ;  /* 0x00000008ff089212 */ /* 0x000fc400078e33ff */
[----:B------:R-:W-:Y:S01]  /*0560*/  @P0 IADD3 R6, PT, PT, R6, 0x1, RZ ;  /* 0x0000000106060810 */ /* 0x000fe20007ffe0ff */
[----:B------:R-:W-:Y:S02]  /*0570*/  UIADD3.X UR21, UPT, UPT, UR8, UR21, URZ, UP1, !UPT ;  /* 0x0000001508157290 */ /* 0x000fe40008ffe4ff */
[----:B---3--:R-:W-:Y:S02]  /*0580*/  ULEA UR20, UP1, UR4, UR34, 0x1 ;  /* 0x0000002204147291 */ /* 0x008fe4000f8208ff */
[----:B0-----:R-:W-:Y:S02]  /*0590*/  UIMAD.WIDE.U32 UR14, UR29, UR6, URZ ;  /* 0x000000061d0e72a5 */ /* 0x001fe4000f8e00ff */
[----:B------:R-:W-:Y:S01]  /*05a0*/  @!P2 IMAD.MOV R6, RZ, RZ, -R6 ;  /* 0x000000ffff06a224 */ /* 0x000fe200078e0a06 */
[----:B------:R-:W-:Y:S02]  /*05b0*/  UIMAD UR17, UR29, UR19, UR17 ;  /* 0x000000131d1172a4 */ /* 0x000fe4000f8e0211 */
[----:B------:R-:W-:-:S02]  /*05c0*/  ULEA.HI.X UR21, UR4, UR35, UR21, 0x1, UP1 ;  /* 0x0000002304157291 */ /* 0x000fc400088f0c15 */
[----:B------:R-:W-:Y:S01]  /*05d0*/  R2UR UR30, R6 ;  /* 0x00000000061e72ca */ /* 0x000fe200000e0000 */
[----:B------:R-:W-:Y:S01]  /*05e0*/  UIMAD UR15, UR29, UR7, UR15 ;  /* 0x000000071d0f72a4 */ /* 0x000fe2000f8e020f */
[----:B------:R-:W-:Y:S01]  /*05f0*/  @!P1 R2UR UR30, R8 ;  /* 0x00000000081e92ca */ /* 0x000fe200000e0000 */
[----:B------:R-:W0:Y:S01]  /*0600*/  LDCU.64 UR4, c[0x0][0x450] ;  /* 0x00008a00ff0477ac */ /* 0x000e220008000a00 */
[----:B------:R-:W3:Y:S11]  /*0610*/  LDCU.64 UR6, c[0x0][0x448] ;  /* 0x00008900ff0677ac */ /* 0x000ef60008000a00 */
[----:B------:R-:W-:-:S02]  /*0620*/  USHF.R.S32.HI UR18, URZ, 0x1f, UR30 ;  /* 0x0000001fff127899 */ /* 0x000fc4000801141e */
[----:B------:R-:W-:Y:S02]  /*0630*/  UIMAD.WIDE.U32 UR14, UR30, UR26, UR14 ;  /* 0x0000001a1e0e72a5 */ /* 0x000fe4000f8e000e */
[----:B------:R-:W-:Y:S02]  /*0640*/  UIMAD UR19, UR18, UR26, URZ ;  /* 0x0000001a121372a4 */ /* 0x000fe4000f8e02ff */
[----:B-1----:R-:W-:Y:S02]  /*0650*/  UIMAD UR18, UR18, UR32, URZ ;  /* 0x00000020121272a4 */ /* 0x002fe4000f8e02ff */
[----:B------:R-:W-:Y:S01]  /*0660*/  UIMAD UR23, UR30, UR27, UR19 ;  /* 0x0000001b1e1772a4 */ /* 0x000fe2000f8e0213 */
[----:B------:R-:W1:Y:S01]  /*0670*/  @UP0 LDCU UR27, c[0x0][0x38c] ;  /* 0x00007180ff1b07ac */ /* 0x000e620008000800 */
[----:B------:R-:W-:Y:S02]  /*0680*/  UIMAD.WIDE.U32 UR16, UR30, UR32, UR16 ;  /* 0x000000201e1072a5 */ /* 0x000fe4000f8e0010 */
[----:B------:R-:W-:Y:S01]  /*0690*/  UIMAD UR26, UR30, UR33, UR18 ;  /* 0x000000211e1a72a4 */ /* 0x000fe2000f8e0212 */
[----:B------:R-:W4:Y:S01]  /*06a0*/  @UP0 LDCU.64 UR32, c[0x0][0x480] ;  /* 0x00009000ff2007ac */ /* 0x000f220008000a00 */
[----:B--2---:R-:W-:-:S02]  /*06b0*/  @UP0 UIMAD UR18, UR29, UR31, UR28 ;  /* 0x0000001f1d1202a4 */ /* 0x004fc4000f8e021c */
[----:B------:R-:W-:Y:S02]  /*06c0*/  UIADD3 UR14, UP1, UPT, UR9, UR14, URZ ;  /* 0x0000000e090e7290 */ /* 0x000fe4000ff3e0ff */
[----:B------:R-:W-:Y:S02]  /*06d0*/  UIADD3 UR23, UPT, UPT, UR15, UR23, URZ ;  /* 0x000000170f177290 */ /* 0x000fe4000fffe0ff */
[----:B------:R-:W-:Y:S02]  /*06e0*/  UIADD3 UR19, UP3, UPT, UR9, UR16, URZ ;  /* 0x0000001009137290 */ /* 0x000fe4000ff7e0ff */
[----:B------:R-:W-:Y:S02]  /*06f0*/  UIADD3 UR26, UPT, UPT, UR17, UR26, URZ ;  /* 0x0000001a111a7290 */ /* 0x000fe4000fffe0ff */
[----:B------:R-:W-:Y:S02]  /*0700*/  @UP0 UIMAD UR18, UR18, UR22, URZ ;  /* 0x00000016121202a4 */ /* 0x000fe4000f8e02ff */
[----:B------:R-:W-:-:S02]  /*0710*/  UIADD3.X UR17, UPT, UPT, UR8, UR23, URZ, UP1, !UPT ;  /* 0x0000001708117290 */ /* 0x000fc40008ffe4ff */
[----:B0-----:R-:W-:Y:S02]  /*0720*/  ULEA UR9, UP4, UR19, UR4, 0x1 ;  /* 0x0000000413097291 */ /* 0x001fe4000f8808ff */
[----:B------:R-:W-:Y:S02]  /*0730*/  UIADD3.X UR8, UPT, UPT, UR8, UR26, URZ, UP3, !UPT ;  /* 0x0000001a08087290 */ /* 0x000fe40009ffe4ff */
[----:B-1----:R-:W-:Y:S02]  /*0740*/  @UP0 UIMAD UR18, UR18, UR27, URZ ;  /* 0x0000001b121202a4 */ /* 0x002fe4000f8e02ff */
[----:B------:R-:W-:Y:S01]  /*0750*/  ULEA.HI.X UR19, UR19, UR5, UR8, 0x1, UP4 ;  /* 0x0000000513137291 */ /* 0x000fe2000a0f0c08 */
[----:B------:R-:W-:Y:S02]  /*0760*/  UMOV UR4, URZ ;  /* 0x000000ff00047c82 */ /* 0x000fe40008000000 */
[----:B------:R-:W-:Y:S01]  /*0770*/  UMOV UR5, URZ ;  /* 0x000000ff00057c82 */ /* 0x000fe20008000000 */
[----:B----4-:R-:W-:-:S02]  /*0780*/  @UP0 UIMAD.WIDE UR4, UR18, 0x8, UR32 ;  /* 0x00000008120408a5 */ /* 0x010fc4000f8e0220 */
[----:B------:R-:W-:Y:S02]  /*0790*/  UISETP.GE.AND UP0, UPT, UR22, 0x1, UPT ;  /* 0x000000011600788c */ /* 0x000fe4000bf06270 */
[----:B---3--:R-:W-:-:S04]  /*07a0*/  ULEA UR16, UP2, UR14, UR6, 0x1 ;  /* 0x000000060e107291 */ /* 0x008fc8000f8408ff */
[----:B------:R-:W-:-:S03]  /*07b0*/  ULEA.HI.X UR17, UR14, UR7, UR17, 0x1, UP2 ;  /* 0x000000070e117291 */ /* 0x000fc600090f0c11 */
[----:B------:R-:W-:Y:S09]  /*07c0*/  BRA.U !UP0, `(.L_x_4514) ;  /* 0x0000007108747547 */ /* 0x000ff2000b800000 */
        /* <DEDUP_REMOVED lines=10> */
[C---:B0-----:R-:W-:Y:S01]  /*0870*/  IMAD.SHL.U32 R0, R165.reuse, 0x10, RZ ;  /* 0x00000010a5007824 */ /* 0x041fe200078e00ff */
[----:B------:R-:W-:-:S02]  /*0880*/  LEA.HI R163, R165, R165, RZ, 0x1b ;  /* 0x000000a5a5a37211 */ /* 0x000fc400078fd8ff */
[----:B------:R-:W-:Y:S02]  /*0890*/  LOP3.LUT R164, R165, 0x1f, RZ, 0xc0, !PT ;  /* 0x0000001fa5a47812 */ /* 0x000fe400078ec0ff */
[----:B------:R-:W-:Y:S02]  /*08a0*/  LOP3.LUT R0, R0, 0x3e00, RZ, 0xc0, !PT ;  /* 0x00003e0000007812 */ /* 0x000fe400078ec0ff */
[----:B------:R-:W-:Y:S02]  /*08b0*/  LEA R163, R163, UR6, 0x2 ;  /* 0x00000006a3a37c11 */ /* 0x000fe4000f8e10ff */
[----:B------:R-:W-:Y:S02]  /*08c0*/  LOP3.LUT R166, R0, 0x1f, R165, 0xf8, !PT ;  /* 0x0000001f00a67812 */ /* 0x000fe400078ef8a5 */
[----:B------:R-:W-:Y:S02]  /*08d0*/  LEA R162, R165, UR6, 0x3 ;  /* 0x00000006a5a27c11 */ /* 0x000fe4000f8e18ff */
        /* <DEDUP_REMOVED lines=14> */
[----:B--2---:R-:W-:-:S07]  /*09c0*/  LOP3.LUT R147, R166, 0x1e0, RZ, 0xfc, !PT ;  /* 0x000001e0a6937812 */ /* 0x004fce00078efcff */
.L_x_4561:
        /* <DEDUP_REMOVED lines=34> */
[----:B---3--:R-:W3:Y:S01]  /*0bf0*/  @!P1 LDG.E.U16 R9, desc[UR24][R6.64+0x40] ;  /* 0x0000401806099981 */ /* 0x008ee2000c1e1500 */
[----:B------:R-:W-:Y:S02]  /*0c00*/  PRMT R20, RZ, 0x7610, R20 ;  /* 0x00007610ff147816 */ /* 0x000fe40000000014 */
[----:B------:R-:W-:Y:S01]  /*0c10*/  PRMT R25, RZ, 0x7610, R25 ;  /* 0x00007610ff197816 */ /* 0x000fe20000000019 */
[----:B----4-:R-:W4:Y:S04]  /*0c20*/  @!P2 LDG.E.U16 R8, desc[UR24][R6.64+0x80] ;  /* 0x000080180608a981 */ /* 0x010f28000c1e1500 */
        /* <DEDUP_REMOVED lines=257> */
[----:B--2---:R-:W-:-:S03]  /*1c40*/  PRMT R23, RZ, 0x7610, R23 ;  /* 0x00007610ff177816 */ /* 0x004fc60000000017 */
[----:B------:R-:W2:Y:S01]  /*1c50*/  @!P0 LDG.E.U16 R20, desc[UR24][R2.64] ;  /* 0x0000001802148981 */ /* 0x000ea2000c1e1500 */
[----:B------:R-:W-:-:S03]  /*1c60*/  ISETP.GE.AND P0, PT, R160, UR20, PT ;  /* 0x00000014a0007c0c */ /* 0x000fc6000bf06270 */
[----:B------:R-:W3:Y:S01]  /*1c70*/  @!P1 LDG.E.U16 R19, desc[UR24][R2.64+0x40] ;  /* 0x0000401802139981 */ /* 0x000ee2000c1e1500 */
[----:B------:R-:W-:Y:S02]  /*1c80*/  ISETP.GE.AND P1, PT, R159, UR20, PT ;  /* 0x000000149f007c0c */ /* 0x000fe4000bf26270 */
[----:B------:R-:W-:Y:S01]  /*1c90*/  PRMT R34, RZ, 0x7610, R34 ;  /* 0x00007610ff227816 */ /* 0x000fe20000000022 */
        /* <DEDUP_REMOVED lines=23> */
[----:B------:R-:W-:-:S02]  /*1e10*/  SHF.L.U32 R89, R89, 0x10, RZ ;  /* 0x0000001059597819 */ /* 0x000fc400000006ff */
[----:B------:R-:W-:Y:S02]  /*1e20*/  SHF.L.U32 R87, R87, 0x10, RZ ;  /* 0x0000001057577819 */ /* 0x000fe400000006ff */
[----:B------:R-:W-:Y:S01]  /*1e30*/  SHF.L.U32 R84, R84, 0x10, RZ ;  /* 0x0000001054547819 */ /* 0x000fe200000006ff */
[----:B0-----:R-:W-:Y:S02]  /*1e40*/  IMAD.U32 R85, R85, 0x10000, RZ ;  /* 0x0001000055557824 */ /* 0x001fe400078e00ff */
[----:B------:R-:W-:Y:S01]  /*1e50*/  IMAD.U32 R82, R82, 0x10000, RZ ;  /* 0x0001000052527824 */ /* 0x000fe200078e00ff */
[----:B------:R-:W-:Y:S02]  /*1e60*/  SHF.L.U32 R81, R81, 0x10, RZ ;  /* 0x0000001051517819 */ /* 0x000fe400000006ff */
[----:B------:R-:W-:Y:S01]  /*1e70*/  SHF.L.U32 R78, R78, 0x10, RZ ;  /* 0x000000104e4e7819 */ /* 0x000fe200000006ff */
[----:B------:R-:W-:Y:S02]  /*1e80*/  IMAD.U32 R79, R79, 0x10000, RZ ;  /* 0x000100004f4f7824 */ /* 0x000fe400078e00ff */
[----:B------:R-:W-:Y:S01]  /*1e90*/  IMAD.U32 R76, R76, 0x10000, RZ ;  /* 0x000100004c4c7824 */ /* 0x000fe200078e00ff */
[----:B------:R-:W-:-:S02]  /*1ea0*/  SHF.L.U32 R75, R75, 0x10, RZ ;  /* 0x000000104b4b7819 */ /* 0x000fc400000006ff */
[----:B------:R-:W-:Y:S01]  /*1eb0*/  SHF.L.U32 R72, R72, 0x10, RZ ;  /* 0x0000001048487819 */ /* 0x000fe200000006ff */
[----:B------:R-:W-:Y:S02]  /*1ec0*/  IMAD.U32 R73, R73, 0x10000, RZ ;  /* 0x0001000049497824 */ /* 0x000fe400078e00ff */
[----:B------:R-:W-:Y:S01]  /*1ed0*/  IMAD.U32 R70, R70, 0x10000, RZ ;  /* 0x0001000046467824 */ /* 0x000fe200078e00ff */
[----:B------:R-:W-:Y:S01]  /*1ee0*/  SHF.L.U32 R69, R69, 0x10, RZ ;  /* 0x0000001045457819 */ /* 0x000fe200000006ff */
[----:B------:R-:W-:Y:S01]  /*1ef0*/  UISETP.GE.AND UP0, UPT, UR6, 0x1, UPT ;  /* 0x000000010600788c */ /* 0x000fe2000bf06270 */
[----:B------:R-:W-:Y:S01]  /*1f00*/  SHF.L.U32 R62, R62, 0x10, RZ ;  /* 0x000000103e3e7819 */ /* 0x000fe200000006ff */
[----:B------:R-:W-:Y:S01]  /*1f10*/  IMAD.U32 R63, R63, 0x10000, RZ ;  /* 0x000100003f3f7824 */ /* 0x000fe200078e00ff */
[----:B------:R-:W-:Y:S02]  /*1f20*/  CS2R R104, SRZ ;  /* 0x0000000000687805 */ /* 0x000fe4000001ff00 */
[----:B------:R-:W-:-:S02]  /*1f30*/  CS2R R102, SRZ ;  /* 0x0000000000667805 */ /* 0x000fc4000001ff00 */
[----:B------:R-:W-:Y:S02]  /*1f40*/  CS2R R100, SRZ ;  /* 0x0000000000647805 */ /* 0x000fe4000001ff00 */
[----:B------:R-:W-:Y:S02]  /*1f50*/  CS2R R98, SRZ ;  /* 0x0000000000627805 */ /* 0x000fe4000001ff00 */
        /* <DEDUP_REMOVED lines=88> */
[----:B------:R-:W1:Y:S01]  /*24e0*/  LDCU.64 UR26, c[0x0][0x3a0] ;  /* 0x00007400ff1a77ac */ /* 0x000e620008000a00 */
[----:B------:R-:W-:Y:S01]  /*24f0*/  ISETP.GE.AND P0, PT, R166, UR20, PT ;  /* 0x00000014a6007c0c */ /* 0x000fe2000bf06270 */
[----:B------:R-:W-:Y:S01]  /*2500*/  IMAD.U32 R23, R8, 0x10000, RZ ;  /* 0x0001000008177824 */ /* 0x000fe200078e00ff */
[----:B------:R-:W-:Y:S01]  /*2510*/  LOP3.LUT R21, R21, 0xfffffdff, RZ, 0xc0, !PT ;  /* 0xfffffdff15157812 */ /* 0x000fe200078ec0ff */
[----:B------:R-:W-:Y:S01]  /*2520*/  UISETP.NE.AND UP0, UPT, UR7, 0x1, UPT ;  /* 0x000000010700788c */ /* 0x000fe2000bf05270 */
[----:B------:R-:W-:Y:S01]  /*2530*/  SHF.L.U32 R37, R0, 0x10, RZ ;  /* 0x0000001000257819 */ /* 0x000fe200000006ff */
[----:B------:R-:W-:Y:S01]  /*2540*/  IMAD.U32 R25, R10, 0x10000, RZ ;  /* 0x000100000a197824 */ /* 0x000fe200078e00ff */
[----:B------:R-:W2:Y:S01]  /*2550*/  LDC.64 R122, c[0x0][0x4d8] ;  /* 0x00013600ff7a7b82 */ /* 0x000ea20000000a00 */
[----:B------:R-:W-:Y:S01]  /*2560*/  SHF.L.U32 R5, R5, 0x10, RZ ;  /* 0x0000001005057819 */ /* 0x000fe200000006ff */
[----:B------:R-:W-:Y:S01]  /*2570*/  IMAD.U32 R27, R12, 0x10000, RZ ;  /* 0x000100000c1b7824 */ /* 0x000fe200078e00ff */
[----:B------:R-:W-:Y:S01]  /*2580*/  SHF.L.U32 R7, R7, 0x10, RZ ;  /* 0x0000001007077819 */ /* 0x000fe200000006ff */
[----:B------:R-:W-:Y:S01]  /*2590*/  IMAD.U32 R3, R4, 0x10000, RZ ;  /* 0x0001000004037824 */ /* 0x000fe200078e00ff */
[----:B------:R-:W-:Y:S01]  /*25a0*/  SHF.L.U32 R9, R9, 0x10, RZ ;  /* 0x0000001009097819 */ /* 0x000fe200000006ff */
[----:B------:R-:W-:Y:S01]  /*25b0*/  IMAD.U32 R19, R6, 0x10000, RZ ;  /* 0x0001000006137824 */ /* 0x000fe200078e00ff */
[----:B------:R-:W-:Y:S01]  /*25c0*/  SHF.L.U32 R11, R11, 0x10, RZ ;  /* 0x000000100b0b7819 */ /* 0x000fe200000006ff */
[----:B------:R-:W3:Y:S01]  /*25d0*/  LDC.64 R124, c[0x0][0x4b8] ;  /* 0x00012e00ff7c7b82 */ /* 0x000ee20000000a00 */
[----:B------:R-:W-:Y:S01]  /*25e0*/  SHF.L.U32 R13, R13, 0x10, RZ ;  /* 0x000000100d0d7819 */ /* 0x000fe200000006ff */
[----:B------:R-:W-:Y:S01]  /*25f0*/  IMAD.U32 R65, R14, 0x10000, RZ ;  /* 0x000100000e417824 */ /* 0x000fe200078e00ff */
[----:B------:R-:W-:Y:S01]  /*2600*/  SHF.L.U32 R15, R15, 0x10, RZ ;  /* 0x000000100f0f7819 */ /* 0x000fe200000006ff */
[----:B------:R-:W-:Y:S01]  /*2610*/  IMAD.U32 R67, R16, 0x10000, RZ ;  /* 0x0001000010437824 */ /* 0x000fe200078e00ff */
[----:B------:R-:W-:Y:S01]  /*2620*/  SHF.L.U32 R17, R17, 0x10, RZ ;  /* 0x0000001011117819 */ /* 0x000fe200000006ff */
[----:B------:R-:W-:Y:S01]  /*2630*/  IMAD.U32 R133, R18, 0x10000, RZ ;  /* 0x0001000012857824 */ /* 0x000fe200078e00ff */
[----:B------:R-:W-:Y:S01]  /*2640*/  @P0 LOP3.LUT R21, R21, 0x200, RZ, 0xfc, !PT ;  /* 0x0000020015150812 */ /* 0x000fe200078efcff */
[----:B-1----:R-:W-:Y:S01]  /*2650*/  UIMAD.WIDE.U32 UR8, UR28, UR26, URZ ;  /* 0x0000001a1c0872a5 */ /* 0x002fe2000f8e00ff */
[----:B------:R-:W-:Y:S01]  /*2660*/  PLOP3.LUT P0, PT, PT, PT, UP0, 0x80, 0x8 ;  /* 0x000000000008781c */ /* 0x000fe20003f0f008 */
[--C-:B------:R-:W-:Y:S01]  /*2670*/  FADD.FTZ R32, R23, R168.reuse ;  /* 0x000000a817207221 */ /* 0x100fe20000010000 */
[--C-:B------:R-:W-:Y:S01]  /*2680*/  FADD.FTZ R30, R25, R168.reuse ;  /* 0x000000a8191e7221 */ /* 0x100fe20000010000 */
        /* <DEDUP_REMOVED lines=16> */
[----:B------:R-:W1:Y:S01]  /*2790*/  LDCU UR50, c[0x0][0x394] ;  /* 0x00007280ff3277ac */ /* 0x000e620008000800 */
[----:B------:R-:W-:Y:S01]  /*27a0*/  UIMAD UR23, UR28, UR27, UR9 ;  /* 0x0000001b1c1772a4 */ /* 0x000fe2000f8e0209 */
[----:B------:R-:W4:Y:S01]  /*27b0*/  LDCU UR51, c[0x0][0x38c] ;  /* 0x00007180ff3377ac */ /* 0x000f220008000800 */
[----:B------:R-:W0:Y:S01]  /*27c0*/  LDCU UR52, c[0x0][0x388] ;  /* 0x00007100ff3477ac */ /* 0x000e220008000800 */
        /* <DEDUP_REMOVED lines=9> */
[----:B--2---:R-:W-:-:S05]  /*2860*/  UMOV UR6, URZ ;  /* 0x000000ff00067c82 */ /* 0x004fca0008000000 */
.L_x_4560:
[----:B-1----:R-:W-:Y:S01]  /*2870*/  MOV R2, R166 ;  /* 0x000000a600027202 */ /* 0x002fe20000000f00 */
[----:B0-----:R-:W-:Y:S01]  /*2880*/  IMAD.U32 R9, RZ, RZ, UR36 ;  /* 0x00000024ff097e24 */ /* 0x001fe2000f8e00ff */
[----:B------:R-:W-:Y:S01]  /*2890*/  P2R R172, PR, RZ, 0x1 ;  /* 0x00000001ffac7803 */ /* 0x000fe20000000000 */
[----:B------:R-:W-:Y:S01]  /*28a0*/  IMAD.MOV.U32 R3, RZ, RZ, RZ ;  /* 0x000000ffff037224 */ /* 0x000fe200078e00ff */
[----:B------:R-:W-:Y:S01]  /*28b0*/  ISETP.GE.AND P0, PT, R161, UR20, PT ;  /* 0x00000014a1007c0c */ /* 0x000fe2000bf06270 */
[----:B------:R-:W-:Y:S01]  /*28c0*/  IMAD.U32 R5, RZ, RZ, UR37 ;  /* 0x00000025ff057e24 */ /* 0x000fe2000f8e00ff */
[----:B------:R-:W-:Y:S01]  /*28d0*/  ISETP.GE.AND P6, PT, R160, UR20, PT ;  /* 0x00000014a0007c0c */ /* 0x000fe2000bfc6270 */
[----:B------:R-:W-:Y:S01]  /*28e0*/  IMAD.WIDE.U32 R8, R9, UR6, R2 ;  /* 0x0000000609087c25 */ /* 0x000fe2000f8e0002 */
[----:B------:R-:W-:Y:S02]  /*28f0*/  ISETP.GE.AND P5, PT, R159, UR20, PT ;  /* 0x000000149f007c0c */ /* 0x000fe4000bfa6270 */
[----:B------:R-:W-:Y:S01]  /*2900*/  MOV R7, UR38 ;  /* 0x0000002600077c02 */ /* 0x000fe20008000f00 */
[----:B------:R-:W-:Y:S01]  /*2910*/  IMAD R5, R5, UR6, R9 ;  /* 0x0000000605057c24 */ /* 0x000fe2000f8e0209 */
[----:B------:R-:W-:-:S02]  /*2920*/  LEA R4, P1, R8, UR16, 0x1 ;  /* 0x0000001008047c11 */ /* 0x000fc4000f8208ff */
[----:B------:R-:W-:Y:S01]  /*2930*/  MOV R11, UR39 ;  /* 0x00000027000b7c02 */ /* 0x000fe20008000f00 */
[----:B------:R-:W-:Y:S01]  /*2940*/  IMAD.WIDE.U32 R6, R7, UR6, R2 ;  /* 0x0000000607067c25 */ /* 0x000fe2000f8e0002 */
[----:B------:R-:W-:Y:S02]  /*2950*/  LEA.HI.X R5, R8, UR17, R5, 0x1, P1 ;  /* 0x0000001108057c11 */ /* 0x000fe400088f0c05 */
[----:B------:R-:W-:Y:S01]  /*2960*/  LOP3.LUT P1, RZ, R21, 0x200, RZ, 0xc0, !PT ;  /* 0x0000020015ff7812 */ /* 0x000fe2000782c0ff */
[----:B------:R-:W-:Y:S01]  /*2970*/  IMAD R3, R11, UR6, R7 ;  /* 0x000000060b037c24 */ /* 0x000fe2000f8e0207 */
[----:B------:R-:W-:Y:S01]  /*2980*/  ISETP.GE.AND P4, PT, R158, UR20, PT ;  /* 0x000000149e007c0c */ /* 0x000fe2000bf86270 */
[----:B--2---:R-:W2:Y:S01]  /*2990*/  @!P0 LDG.E.U16 R9, desc[UR24][R4.64+0x40] ;  /* 0x0000401804098981 */ /* 0x004ea2000c1e1500 */
[----:B------:R-:W-:Y:S02]  /*29a0*/  ISETP.GE.AND P3, PT, R157, UR20, PT ;  /* 0x000000149d007c0c */ /* 0x000fe4000bf66270 */
[----:B------:R-:W-:Y:S01]  /*29b0*/  LEA R2, P2, R6, UR18, 0x1 ;  /* 0x0000001206027c11 */ /* 0x000fe2000f8408ff */
[----:B------:R-:W5:Y:S06]  /*29c0*/  @!P6 LDG.E.U16 R10, desc[UR24][R4.64+0x80] ;  /* 0x00008018040ae981 */ /* 0x000f6c000c1e1500 */
[----:B---3--:R-:W3:Y:S01]  /*29d0*/  @!P1 LDG.E.U16 R173, desc[UR24][R4.64] ;  /* 0x0000001804ad9981 */ /* 0x008ee2000c1e1500 */
[----:B------:R-:W-:-:S02]  /*29e0*/  ISETP.GE.AND P0, PT, R156, UR20, PT ;  /* 0x000000149c007c0c */ /* 0x000fc4000bf06270 */
[----:B------:R-:W-:Y:S01]  /*29f0*/  LEA.HI.X R3, R6, UR19, R3, 0x1, P2 ;  /* 0x0000001306037c11 */ /* 0x000fe200090f0c03 */
[----:B----4-:R-:W4:Y:S04]  /*2a00*/  @!P5 LDG.E.U16 R11, desc[UR24][R4.64+0xc0] ;  /* 0x0000c018040bd981 */ /* 0x010f28000c1e1500 */
[----:B------:R-:W4:Y:S04]  /*2a10*/  @!P4 LDG.E.U16 R12, desc[UR24][R4.64+0x100] ;  /* 0x00010018040cc981 */ /* 0x000f28000c1e1500 */
[----:B------:R-:W4:Y:S04]  /*2a20*/  @!P3 LDG.E.U16 R13, desc[UR24][R4.64+0x140] ;  /* 0x00014018040db981 */ /* 0x000f28000c1e1500 */
[----:B------:R-:W4:Y:S01]  /*2a30*/  @!P0 LDG.E.U16 R14, desc[UR24][R4.64+0x180] ;  /* 0x00018018040e8981 */ /* 0x000f22000c1e1500 */
[----:B------:R-:W-:-:S13]  /*2a40*/  ISETP.GE.AND P0, PT, R155, UR20, PT ;  /* 0x000000149b007c0c */ /* 0x000fda000bf06270 */
[----:B------:R-:W4:Y:S01]  /*2a50*/  @!P0 LDG.E.U16 R15, desc[UR24][R4.64+0x1c0] ;  /* 0x0001c018040f8981 */ /* 0x000f22000c1e1500 */
[----:B------:R-:W-:Y:S02]  /*2a60*/  ISETP.GE.AND P0, PT, R154, UR20, PT ;  /* 0x000000149a007c0c */ /* 0x000fe4000bf06270 */
[----:B------:R-:W-:Y:S02]  /*2a70*/  ISETP.GE.AND P1, PT, R152, UR20, PT ;  /* 0x0000001498007c0c */ /* 0x000fe4000bf26270 */
[----:B------:R-:W-:Y:S02]  /*2a80*/  ISETP.GE.AND P3, PT, R150, UR20, PT ;  /* 0x0000001496007c0c */ /* 0x000fe4000bf66270 */
[----:B------:R-:W-:Y:S02]  /*2a90*/  ISETP.GE.AND P2, PT, R151, UR20, PT ;  /* 0x0000001497007c0c */ /* 0x000fe4000bf46270 */
[----:B------:R-:W-:-:S05]  /*2aa0*/  ISETP.GE.AND P5, PT, R148, UR20, PT ;  /* 0x0000001494007c0c */ /* 0x000fca000bfa6270 */
        /* <DEDUP_REMOVED lines=11> */
[----:B------:R-:W-:-:S02]  /*2b60*/  P2R R132, PR, RZ, 0x2 ;  /* 0x00000002ff847803 */ /* 0x000fc40000000000 */
[----:B------:R-:W-:Y:S02]  /*2b70*/  LOP3.LUT P1, RZ, R21, 0x200, RZ, 0xc0, !PT ;  /* 0x0000020015ff7812 */ /* 0x000fe4000782c0ff */
[----:B------:R-:W-:Y:S02]  /*2b80*/  P2R R170, PR, RZ, 0x1 ;  /* 0x00000001ffaa7803 */ /* 0x000fe40000000000 */
[----:B------:R-:W-:Y:S01]  /*2b90*/  ISETP.GE.AND P0, PT, R161, UR20, PT ;  /* 0x00000014a1007c0c */ /* 0x000fe2000bf06270 */
[----:B------:R-:W-:Y:S02]  /*2ba0*/  IMAD.MOV.U32 R0, RZ, RZ, RZ ;  /* 0x000000ffff007224 */ /* 0x000fe400078e00ff */
[----:B------:R-:W-:Y:S01]  /*2bb0*/  HFMA2 R8, -RZ, RZ, 0, 0 ;  /* 0x00000000ff087431 */ /* 0x000fe200000001ff */
[----:B------:R-:W-:Y:S01]  /*2bc0*/  UMOV UR26, UR8 ;  /* 0x00000008001a7c82 */ /* 0x000fe20008000000 */
[----:B------:R-:W-:Y:S02]  /*2bd0*/  UMOV UR27, UR23 ;  /* 0x00000017001b7c82 */ /* 0x000fe40008000000 */
[----:B------:R-:W-:-:S04]  /*2be0*/  UIMAD.WIDE.U32 UR26, UR6, UR32, UR26 ;  /* 0x00000020061a72a5 */ /* 0x000fc8000f8e001a */
[----:B------:R-:W-:Y:S02]  /*2bf0*/  UIMAD UR21, UR6, UR33, UR27 ;  /* 0x00000021061572a4 */ /* 0x000fe4000f8e021b */
[----:B------:R-:W-:Y:S01]  /*2c00*/  ULEA UR27, UP0, UR26, UR34, 0x2 ;  /* 0x000000221a1b7291 */ /* 0x000fe2000f8010ff */
[----:B0-----:R-:W-:-:S03]  /*2c10*/  IMAD.MOV.U32 R4, RZ, RZ, RZ ;  /* 0x000000ffff047224 */ /* 0x001fc600078e00ff */
[----:B------:R-:W-:Y:S02]  /*2c20*/  ULEA.HI.X UR26, UR26, UR35, UR21, 0x2, UP0 ;  /* 0x000000231a1a7291 */ /* 0x000fe400080f1415 */
[----:B------:R-:W-:-:S04]  /*2c30*/  IMAD.U32 R6, RZ, RZ, UR27 ;  /* 0x0000001bff067e24 */ /* 0x000fc8000f8e00ff */
[----:B------:R-:W-:-:S05]  /*2c40*/  MOV R7, UR26 ;  /* 0x0000001a00077c02 */ /* 0x000fca0008000f00 */
[----:B------:R0:W4:Y:S01]  /*2c50*/  LDG.E R133, desc[UR24][R6.64] ;  /* 0x0000001806857981 */ /* 0x000122000c1e1900 */
[----:B------:R-:W-:Y:S02]  /*2c60*/  P2R R66, PR, RZ, 0x4 ;  /* 0x00000004ff427803 */ /* 0x000fe40000000000 */
[----:B0-----:R-:W-:Y:S02]  /*2c70*/  MOV R6, RZ ;  /* 0x000000ff00067202 */ /* 0x001fe40000000f00 */
[----:B------:R-:W-:Y:S02]  /*2c80*/  ISETP.GE.AND P2, PT, R157, UR20, PT ;  /* 0x000000149d007c0c */ /* 0x000fe4000bf46270 */
[----:B---3--:R-:W-:Y:S02]  /*2c90*/  @!P1 PRMT R0, R173, 0x5410, RZ ;  /* 0x00005410ad009816 */ /* 0x008fe400000000ff */
[----:B------:R-:W-:Y:S02]  /*2ca0*/  ISETP.GE.AND P1, PT, R160, UR20, PT ;  /* 0x00000014a0007c0c */ /* 0x000fe4000bf26270 */
[----:B--2---:R-:W-:-:S02]  /*2cb0*/  @!P0 PRMT R0, R0, 0x5410, R9 ;  /* 0x0000541000008816 */ /* 0x004fc40000000009 */
[----:B------:R-:W-:-:S09]  /*2cc0*/  ISETP.GE.AND P0, PT, R159, UR20, PT ;  /* 0x000000149f007c0c */ /* 0x000fd2000bf06270 */
[----:B-----5:R-:W-:-:S04]  /*2cd0*/  @!P1 PRMT R8, R10, 0x5410, RZ ;  /* 0x000054100a089816 */ /* 0x020fc800000000ff */
[----:B----4-:R-:W-:Y:S02]  /*2ce0*/  @!P0 PRMT R8, R8, 0x5410, R11 ;  /* 0x0000541008088816 */ /* 0x010fe4000000000b */
[----:B------:R-:W-:Y:S02]  /*2cf0*/  ISETP.GE.AND P0, PT, R158, UR20, PT ;  /* 0x000000149e007c0c */ /* 0x000fe4000bf06270 */
[----:B------:R-:W-:-:S11]  /*2d00*/  ISETP.GE.AND P1, PT, R156, UR20, PT ;  /* 0x000000149c007c0c */ /* 0x000fd6000bf26270 */
[----:B------:R-:W-:Y:S02]  /*2d10*/  @!P0 PRMT R4, R12, 0x5410, RZ ;  /* 0x000054100c048816 */ /* 0x000fe400000000ff */
[----:B------:R-:W-:Y:S02]  /*2d20*/  ISETP.GE.AND P0, PT, R155, UR20, PT ;  /* 0x000000149b007c0c */ /* 0x000fe4000bf06270 */
[----:B------:R-:W-:-:S11]  /*2d30*/  @!P1 PRMT R6, R14, 0x5410, RZ ;  /* 0x000054100e069816 */ /* 0x000fd600000000ff */
[----:B------:R-:W-:Y:S02]  /*2d40*/  @!P0 PRMT R6, R6, 0x5410, R15 ;  /* 0x0000541006068816 */ /* 0x000fe4000000000f */
[----:B------:R-:W-:Y:S01]  /*2d50*/  ISETP.GE.AND P0, PT, R154, UR20, PT ;  /* 0x000000149a007c0c */ /* 0x000fe2000bf06270 */
[----:B------:R0:W-:Y:S01]  /*2d60*/  STS.U16 [R145], R0 ;  /* 0x0000000091007388 */ /* 0x0001e20000000400 */
[----:B------:R-:W-:Y:S02]  /*2d70*/  PRMT R5, R0, 0x7632, R5 ;  /* 0x0000763200057816 */ /* 0x000fe40000000005 */
[----:B------:R-:W-:Y:S02]  /*2d80*/  ISETP.NE.AND P1, PT, R132, RZ, PT ;  /* 0x000000ff8400720c */ /* 0x000fe40003f25270 */
[----:B------:R-:W-:Y:S01]  /*2d90*/  @!P2 PRMT R4, R4, 0x5410, R13 ;  /* 0x000054100404a816 */ /* 0x000fe2000000000d */
[----:B0-----:R-:W-:-:S06]  /*2da0*/  IMAD.MOV.U32 R0, RZ, RZ, RZ ;  /* 0x000000ffff007224 */ /* 0x001fcc00078e00ff */
[----:B------:R-:W-:Y:S02]  /*2db0*/  @!P0 PRMT R0, R16, 0x5410, RZ ;  /* 0x0000541010008816 */ /* 0x000fe400000000ff */
[----:B------:R-:W-:Y:S02]  /*2dc0*/  ISETP.NE.AND P0, PT, R170, RZ, PT ;  /* 0x000000ffaa00720c */ /* 0x000fe40003f05270 */
[----:B------:R-:W-:Y:S02]  /*2dd0*/  ISETP.NE.AND P2, PT, R66, RZ, PT ;  /* 0x000000ff4200720c */ /* 0x000fe40003f45270 */
[----:B------:R-:W-:Y:S01]  /*2de0*/  PRMT R7, R8, 0x7632, R7 ;  /* 0x0000763208077816 */ /* 0x000fe20000000007 */
[----:B------:R-:W-:Y:S01]  /*2df0*/  STS.U16 [R144+0x40], R5 ;  /* 0x0000400590007388 */ /* 0x000fe20000000400 */
[----:B------:R-:W-:-:S03]  /*2e00*/  PRMT R9, R4, 0x7632, R9 ;  /* 0x0000763204097816 */ /* 0x000fc60000000009 */
[----:B------:R0:W-:Y:S01]  /*2e10*/  STS.U16 [R143+0x80], R8 ;  /* 0x000080088f007388 */ /* 0x0001e20000000400 */
[----:B------:R-:W-:-:S03]  /*2e20*/  PRMT R10, R6, 0x7632, R10 ;  /* 0x00007632060a7816 */ /* 0x000fc6000000000a */
[----:B------:R-:W-:Y:S01]  /*2e30*/  STS.U16 [R142+0xc0], R7 ;  /* 0x0000c0078e007388 */ /* 0x000fe20000000400 */
[----:B------:R-:W-:-:S03]  /*2e40*/  @!P0 PRMT R0, R0, 0x5410, R17 ;  /* 0x0000541000008816 */ /* 0x000fc60000000011 */
[----:B------:R2:W-:Y:S01]  /*2e50*/  STS.U16 [R141+0x100], R4 ;  /* 0x000100048d007388 */ /* 0x0005e20000000400 */
[----:B0-----:R-:W-:Y:S01]  /*2e60*/  HFMA2 R8, -RZ, RZ, 0, 0 ;  /* 0x00000000ff087431 */ /* 0x001fe200000001ff */
[----:B------:R-:W-:Y:S02]  /*2e70*/  @!P1 PRMT R8, R18, 0x5410, RZ ;  /* 0x0000541012089816 */ /* 0x000fe400000000ff */
[----:B------:R-:W-:Y:S01]  /*2e80*/  STS.U16 [R140+0x140], R9 ;  /* 0x000140098c007388 */ /* 0x000fe20000000400 */
[----:B------:R-:W-:-:S03]  /*2e90*/  P2R R11, PR, RZ, 0x2 ;  /* 0x00000002ff0b7803 */ /* 0x000fc60000000000 */
[----:B------:R0:W-:Y:S01]  /*2ea0*/  STS.U16 [R139+0x180], R6 ;  /* 0x000180068b007388 */ /* 0x0001e20000000400 */
[----:B--2---:R-:W-:Y:S01]  /*2eb0*/  IMAD.MOV.U32 R4, RZ, RZ, RZ ;  /* 0x000000ffff047224 */ /* 0x004fe200078e00ff */
[----:B------:R-:W-:Y:S02]  /*2ec0*/  @!P3 PRMT R4, R20, 0x5410, RZ ;  /* 0x000054101404b816 */ /* 0x000fe400000000ff */
[----:B------:R-:W-:Y:S02]  /*2ed0*/  @!P2 PRMT R8, R8, 0x5410, R19 ;  /* 0x000054100808a816 */ /* 0x000fe40000000013 */
[----:B------:R-:W-:Y:S02]  /*2ee0*/  PRMT R5, R0, 0x7632, R5 ;  /* 0x0000763200057816 */ /* 0x000fe40000000005 */
[----:B0-----:R-:W-:Y:S02]  /*2ef0*/  MOV R6, RZ ;  /* 0x000000ff00067202 */ /* 0x001fe40000000f00 */
[----:B------:R-:W-:-:S02]  /*2f00*/  @!P5 PRMT R6, R64, 0x5410, RZ ;  /* 0x000054104006d816 */ /* 0x000fc400000000ff */
[----:B------:R-:W-:Y:S02]  /*2f10*/  @!P4 PRMT R4, R4, 0x5410, R65 ;  /* 0x000054100404c816 */ /* 0x000fe40000000041 */
[----:B------:R-:W-:Y:S01]  /*2f20*/  ISETP.GE.AND P1, PT, R160, UR20, PT ;  /* 0x00000014a0007c0c */ /* 0x000fe2000bf26270 */
[----:B------:R-:W-:Y:S01]  /*2f30*/  STS.U16 [R138+0x1c0], R10 ;  /* 0x0001c00a8a007388 */ /* 0x000fe20000000400 */
[----:B------:R-:W-:Y:S02]  /*2f40*/  PRMT R7, R8, 0x7632, R7 ;  /* 0x0000763208077816 */ /* 0x000fe40000000007 */
[----:B------:R-:W-:Y:S01]  /*2f50*/  @!P6 PRMT R6, R6, 0x5410, R67 ;  /* 0x000054100606e816 */ /* 0x000fe20000000043 */
[----:B------:R0:W-:Y:S01]  /*2f60*/  STS.U16 [R137+0x200], R0 ;  /* 0x0002000089007388 */ /* 0x0001e20000000400 */
[----:B------:R-:W-:Y:S02]  /*2f70*/  PRMT R65, R4, 0x7632, R65 ;  /* 0x0000763204417816 */ /* 0x000fe40000000041 */
[----:B------:R-:W-:Y:S01]  /*2f80*/  PRMT R9, R6, 0x7632, R9 ;  /* 0x0000763206097816 */ /* 0x000fe20000000009 */
        /* <DEDUP_REMOVED lines=8> */
[----:B0-----:R-:W4:Y:S01]  /*3010*/  @!P1 LDG.E.U16 R0, desc[UR24][R2.64+0x80] ;  /* 0x0000801802009981 */ /* 0x001f22000c1e1500 */
[----:B------:R-:W-:Y:S02]  /*3020*/  P2R R12, PR, RZ, 0x1 ;  /* 0x00000001ff0c7803 */ /* 0x000fe40000000000 */
[----:B------:R-:W-:Y:S01]  /*3030*/  ISETP.GE.AND P0, PT, R158, UR20, PT ;  /* 0x000000149e007c0c */ /* 0x000fe2000bf06270 */
[----:B------:R-:W-:Y:S02]  /*3040*/  IMAD.MOV.U32 R64, RZ, RZ, RZ ;  /* 0x000000ffff407224 */ /* 0x000fe400078e00ff */
[----:B------:R-:W-:Y:S01]  /*3050*/  HFMA2 R66, -RZ, RZ, 0, 0 ;  /* 0x00000000ff427431 */ /* 0x000fe200000001ff */
[----:B------:R-:W-:Y:S01]  /*3060*/  P2R R10, PR, RZ, 0x4 ;  /* 0x00000004ff0a7803 */ /* 0x000fe20000000000 */
[----:B------:R-:W-:Y:S01]  /*3070*/  IMAD.MOV.U32 R132, RZ, RZ, RZ ;  /* 0x000000ffff847224 */ /* 0x000fe200078e00ff */
[----:B------:R-:W-:Y:S01]  /*3080*/  MOV R170, RZ ;  /* 0x000000ff00aa7202 */ /* 0x000fe20000000f00 */
[----:B--2---:R-:W2:Y:S04]  /*3090*/  @!P5 LDG.E.U16 R6, desc[UR24][R2.64+0x380] ;  /* 0x000380180206d981 */ /* 0x004ea8000c1e1500 */
[----:B------:R-:W5:Y:S04]  /*30a0*/  @!P4 LDG.E.U16 R7, desc[UR24][R2.64+0x340] ;  /* 0x000340180207c981 */ /* 0x000f68000c1e1500 */
[----:B---3--:R-:W3:Y:S01]  /*30b0*/  @!P6 LDG.E.U16 R9, desc[UR24][R2.64+0x3c0] ;  /* 0x0003c0180209e981 */ /* 0x008ee2000c1e1500 */
[----:B------:R-:W-:Y:S01]  /*30c0*/  HFMA2 R174, -RZ, RZ, 0, 0 ;  /* 0x00000000ffae7431 */ /* 0x000fe200000001ff */
[----:B------:R-:W0:Y:S01]  /*30d0*/  S2UR UR31, SR_CgaCtaId ;  /* 0x00000000001f79c3 */ /* 0x000e220000008800 */
[----:B------:R-:W-:Y:S01]  /*30e0*/  IMAD.MOV.U32 R176, RZ, RZ, RZ ;  /* 0x000000ffffb07224 */ /* 0x000fe200078e00ff */
[----:B------:R-:W-:Y:S01]  /*30f0*/  USHF.L.U32 UR54, UR7, 0x8, URZ ;  /* 0x0000000807367899 */ /* 0x000fe200080006ff */
        /* <DEDUP_REMOVED lines=8> */
[----:B------:R-:W1:Y:S01]  /*3180*/  LDS.U16 R8, [R109+0x18] ;  /* 0x000018006d087984 */ /* 0x000e620000000400 */
[----:B----4-:R-:W-:-:S03]  /*3190*/  @!P1 PRMT R64, R0, 0x5410, RZ ;  /* 0x0000541000409816 */ /* 0x010fc600000000ff */
[----:B------:R-:W4:Y:S01]  /*31a0*/  @!P0 LDG.E.U16 R0, desc[UR24][R2.64+0x100] ;  /* 0x0001001802008981 */ /* 0x000f22000c1e1500 */
[----:B------:R-:W-:Y:S02]  /*31b0*/  ISETP.GE.AND P1, PT, R156, UR20, PT ;  /* 0x000000149c007c0c */ /* 0x000fe4000bf26270 */
[----:B----4-:R-:W-:Y:S02]  /*31c0*/  @!P0 PRMT R66, R0, 0x5410, RZ ;  /* 0x0000541000428816 */ /* 0x010fe400000000ff */
[----:B------:R-:W-:-:S09]  /*31d0*/  ISETP.GE.AND P0, PT, R159, UR20, PT ;  /* 0x000000149f007c0c */ /* 0x000fd2000bf06270 */
[----:B------:R-:W4:Y:S04]  /*31e0*/  @!P1 LDG.E.U16 R0, desc[UR24][R2.64+0x180] ;  /* 0x0001801802009981 */ /* 0x000f28000c1e1500 */
[----:B------:R-:W2:Y:S01]  /*31f0*/  @!P0 LDG.E.U16 R5, desc[UR24][R2.64+0xc0] ;  /* 0x0000c01802058981 */ /* 0x000ea2000c1e1500 */
[----:B------:R-:W-:Y:S02]  /*3200*/  ISETP.GE.AND P2, PT, R157, UR20, PT ;  /* 0x000000149d007c0c */ /* 0x000fe4000bf46270 */
[----:B--2---:R-:W-:-:S11]  /*3210*/  @!P0 PRMT R64, R64, 0x5410, R5 ;  /* 0x0000541040408816 */ /* 0x004fd60000000005 */
[----:B------:R-:W2:Y:S01]  /*3220*/  @!P2 LDG.E.U16 R5, desc[UR24][R2.64+0x140] ;  /* 0x000140180205a981 */ /* 0x000ea2000c1e1500 */
[----:B------:R-:W-:Y:S02]  /*3230*/  ISETP.GE.AND P0, PT, R154, UR20, PT ;  /* 0x000000149a007c0c */ /* 0x000fe4000bf06270 */
[----:B----4-:R-:W-:Y:S02]  /*3240*/  @!P1 PRMT R132, R0, 0x5410, RZ ;  /* 0x0000541000849816 */ /* 0x010fe400000000ff */
[----:B------:R-:W-:-:S09]  /*3250*/  ISETP.GE.AND P1, PT, R155, UR20, PT ;  /* 0x000000149b007c0c */ /* 0x000fd2000bf26270 */
[----:B------:R-:W4:Y:S01]  /*3260*/  @!P0 LDG.E.U16 R0, desc[UR24][R2.64+0x200] ;  /* 0x0002001802008981 */ /* 0x000f22000c1e1500 */
[----:B--2---:R-:W-:-:S03]  /*3270*/  @!P2 PRMT R66, R66, 0x5410, R5 ;  /* 0x000054104242a816 */ /* 0x004fc60000000005 */
[----:B------:R-:W2:Y:S01]  /*3280*/  @!P1 LDG.E.U16 R5, desc[UR24][R2.64+0x1c0] ;  /* 0x0001c01802059981 */ /* 0x000ea2000c1e1500 */
[----:B----4-:R-:W-:Y:S02]  /*3290*/  @!P0 PRMT R170, R0, 0x5410, RZ ;  /* 0x0000541000aa8816 */ /* 0x010fe400000000ff */
[----:B------:R-:W-:Y:S02]  /*32a0*/  ISETP.NE.AND P0, PT, R12, RZ, PT ;  /* 0x000000ff0c00720c */ /* 0x000fe40003f05270 */
[----:B------:R-:W-:Y:S02]  /*32b0*/  ISETP.NE.AND P2, PT, R10, RZ, PT ;  /* 0x000000ff0a00720c */ /* 0x000fe40003f45270 */
[----:B------:R-:W-:Y:S01]  /*32c0*/  @!P5 PRMT R176, R6, 0x5410, RZ ;  /* 0x0000541006b0d816 */ /* 0x000fe200000000ff */
[----:B------:R-:W-:Y:S01]  /*32d0*/  UIADD3 UR21, UPT, UPT, UR54, -0x100, URZ ;  /* 0xffffff0036157890 */ /* 0x000fe2000fffe0ff */
[----:B------:R-:W-:Y:S01]  /*32e0*/  LDS.U16 R12, [R113+0x10] ;  /* 0x00001000710c7984 */ /* 0x000fe20000000400 */
[----:B--2---:R-:W-:-:S03]  /*32f0*/  @!P1 PRMT R132, R132, 0x5410, R5 ;  /* 0x0000541084849816 */ /* 0x004fc60000000005 */
[----:B------:R-:W-:Y:S04]  /*3300*/  LDS.U16 R10, [R111+0x14] ;  /* 0x000014006f0a7984 */ /* 0x000fe80000000400 */
[----:B------:R-:W2:Y:S01]  /*3310*/  @!P0 LDG.E.U16 R5, desc[UR24][R2.64+0x240] ;  /* 0x0002401802058981 */ /* 0x000ea2000c1e1500 */
[----:B------:R-:W-:Y:S02]  /*3320*/  ISETP.NE.AND P1, PT, R11, RZ, PT ;  /* 0x000000ff0b00720c */ /* 0x000fe40003f25270 */
[----:B---3--:R-:W-:Y:S01]  /*3330*/  @!P6 PRMT R176, R176, 0x5410, R9 ;  /* 0x00005410b0b0e816 */ /* 0x008fe20000000009 */
[----:B------:R-:W-:Y:S01]  /*3340*/  LDS.U16 R11, [R112+0x12] ;  /* 0x00001200700b7984 */ /* 0x000fe20000000400 */
[----:B------:R-:W-:-:S03]  /*3350*/  PRMT R65, R66, 0x7632, R65 ;  /* 0x0000763242417816 */ /* 0x000fc60000000041 */
[----:B------:R-:W-:Y:S04]  /*3360*/  LDS.U16 R9, [R110+0x16] ;  /* 0x000016006e097984 */ /* 0x000fe80000000400 */
[----:B------:R-:W3:Y:S04]  /*3370*/  LDS.U16 R6, [R107+0x1c] ;  /* 0x00001c006b067984 */ /* 0x000ee80000000400 */
[----:B------:R-:W4:Y:S01]  /*3380*/  @!P1 LDG.E.U16 R0, desc[UR24][R2.64+0x280] ;  /* 0x0002801802009981 */ /* 0x000f22000c1e1500 */
[----:B--2---:R-:W-:-:S03]  /*3390*/  @!P0 PRMT R170, R170, 0x5410, R5 ;  /* 0x00005410aaaa8816 */ /* 0x004fc60000000005 */
[----:B------:R-:W2:Y:S01]  /*33a0*/  @!P2 LDG.E.U16 R5, desc[UR24][R2.64+0x2c0] ;  /* 0x0002c0180205a981 */ /* 0x000ea2000c1e1500 */
[----:B------:R-:W-:Y:S01]  /*33b0*/  ISETP.NE.AND P0, PT, R172, RZ, PT ;  /* 0x000000ffac00720c */ /* 0x000fe20003f05270 */
[----:B------:R-:W-:Y:S01]  /*33c0*/  IMAD.MOV.U32 R172, RZ, RZ, RZ ;  /* 0x000000ffffac7224 */ /* 0x000fe200078e00ff */
[----:B----4-:R-:W-:Y:S02]  /*33d0*/  @!P1 PRMT R172, R0, 0x5410, RZ ;  /* 0x0000541000ac9816 */ /* 0x010fe400000000ff */
[----:B------:R-:W-:Y:S01]  /*33e0*/  ISETP.GE.AND P1, PT, R166, UR20, PT ;  /* 0x00000014a6007c0c */ /* 0x000fe2000bf26270 */
[----:B------:R-:W4:-:S12]  /*33f0*/  @!P3 LDG.E.U16 R0, desc[UR24][R2.64+0x300] ;  /* 0x000300180200b981 */ /* 0x000f18000c1e1500 */
[----:B------:R-:W5:Y:S01]  /*3400*/  @!P1 LDG.E.U16 R4, desc[UR24][R2.64] ;  /* 0x0000001802049981 */ /* 0x000f62000c1e1500 */
[----:B--2---:R-:W-:Y:S02]  /*3410*/  @!P2 PRMT R172, R172, 0x5410, R5 ;  /* 0x00005410acaca816 */ /* 0x004fe40000000005 */
[----:B------:R-:W-:-:S13]  /*3420*/  ISETP.GE.AND P2, PT, R161, UR20, PT ;  /* 0x00000014a1007c0c */ /* 0x000fda000bf46270 */
[----:B------:R2:W3:Y:S01]  /*3430*/  @!P2 LDG.E.U16 R5, desc[UR24][R2.64+0x40] ;  /* 0x000040180205a981 */ /* 0x0004e2000c1e1500 */
[----:B----4-:R-:W-:Y:S02]  /*3440*/  @!P3 PRMT R174, R0, 0x5410, RZ ;  /* 0x0000541000aeb816 */ /* 0x010fe400000000ff */
[----:B------:R-:W-:Y:S02]  /*3450*/  MOV R0, RZ ;  /* 0x000000ff00007202 */ /* 0x000fe40000000f00 */
[----:B-----5:R-:W-:Y:S02]  /*3460*/  @!P1 PRMT R0, R4, 0x5410, RZ ;  /* 0x0000541004009816 */ /* 0x020fe400000000ff */
[----:B------:R-:W-:Y:S02]  /*3470*/  @!P4 PRMT R174, R174, 0x5410, R7 ;  /* 0x00005410aeaec816 */ /* 0x000fe40000000007 */
[----:B------:R-:W-:Y:S01]  /*3480*/  PRMT R4, R64, 0x7632, R4 ;  /* 0x0000763240047816 */ /* 0x000fe20000000004 */
[----:B------:R-:W4:Y:S01]  /*3490*/  LDS.U16 R7, [R108+0x1a] ;  /* 0x00001a006c077984 */ /* 0x000f220000000400 */
[----:B------:R-:W-:Y:S01]  /*34a0*/  PRMT R67, R132, 0x7632, R67 ;  /* 0x0000763284437816 */ /* 0x000fe20000000043 */
[----:B------:R-:W-:Y:S01]  /*34b0*/  ULOP3.LUT UR21, UR21, 0x100, URZ, 0xc0, !UPT ;  /* 0x0000010015157892 */ /* 0x000fe2000f8ec0ff */
[----:B------:R-:W-:-:S03]  /*34c0*/  ISETP.NE.AND P1, PT, R165, RZ, PT ;  /* 0x000000ffa500720c */ /* 0x000fc60003f25270 */
[----:B------:R-:W-:Y:S01]  /*34d0*/  UIADD3 UR26, UPT, UPT, UR21, UR6, URZ ;  /* 0x00000006151a7290 */ /* 0x000fe2000fffe0ff */
[----:B------:R-:W-:Y:S01]  /*34e0*/  IADD3 R184, PT, PT, R165, 0x200, RZ ;  /* 0x00000200a5b87810 */ /* 0x000fe20007ffe0ff */
[----:B------:R-:W-:Y:S02]  /*34f0*/  UMOV UR27, 0x400 ;  /* 0x00000400001b7882 */ /* 0x000fe40000000000 */
[----:B0-----:R-:W-:Y:S01]  /*3500*/  ULEA UR21, UR31, UR27, 0x18 ;  /* 0x0000001b1f157291 */ /* 0x001fe2000f8ec0ff */
[----:B------:R-:W-:-:S13]  /*3510*/  R2UR UR53, R133 ;  /* 0x00000000853572ca */ /* 0x000fda00000e0000 */
[----:B--2---:R-:W-:-:S04]  /*3520*/  IMAD.U32 R2, RZ, RZ, UR53 ;  /* 0x00000035ff027e24 */ /* 0x004fc8000f8e00ff */
[----:B------:R-:W-:-:S04]  /*3530*/  FMUL.FTZ R2, R2, 1.4426950216293334961 ;  /* 0x3fb8aa3b02027820 */ /* 0x000fc80000410000 */
[-C--:B------:R-:W-:Y:S01]  /*3540*/  FMUL.FTZ R218, R37, R2.reuse ;  /* 0x0000000225da7220 */ /* 0x080fe20000410000 */
[-C--:B------:R-:W-:Y:S01]  /*3550*/  FMUL.FTZ R216, R36, R2.reuse ;  /* 0x0000000224d87220 */ /* 0x080fe20000410000 */
[----:B------:R-:W-:-:S04]  /*3560*/  FMUL.FTZ R214, R35, R2 ;  /* 0x0000000223d67220 */ /* 0x000fc80000410000 */
        /* <DEDUP_REMOVED lines=14> */
[----:B------:R-:W2:Y:S04]  /*3650*/  MUFU.EX2 R216, R216 ;  /* 0x000000d800d87308 */ /* 0x000ea80000000800 */
        /* <DEDUP_REMOVED lines=14> */
[----:B-1----:R-:W-:-:S02]  /*3740*/  IMAD.U32 R8, R8, 0x10000, RZ ;  /* 0x0001000008087824 */ /* 0x002fc400078e00ff */
[----:B------:R-:W-:Y:S01]  /*3750*/  FMUL.FTZ R193, R23, R62 ;  /* 0x0000003e17c17220 */ /* 0x000fe20000410000 */
[----:B---3--:R-:W-:Y:S01]  /*3760*/  IMAD.U32 R6, R6, 0x10000, RZ ;  /* 0x0001000006067824 */ /* 0x008fe200078e00ff */
        /* <DEDUP_REMOVED lines=12> */
[----:B----4-:R-:W-:Y:S01]  /*3830*/  SHF.L.U32 R7, R7, 0x10, RZ ;  /* 0x0000001007077819 */ /* 0x010fe200000006ff */
[----:B------:R-:W-:Y:S01]  /*3840*/  FMUL.FTZ R177, R31, R78 ;  /* 0x0000004e1fb17220 */ /* 0x000fe20000410000 */
[----:B------:R-:W-:Y:S01]  /*3850*/  FMUL.FTZ R175, R29, R76 ;  /* 0x0000004c1daf7220 */ /* 0x000fe20000410000 */
[----:B------:R-:W-:Y:S01]  /*3860*/  FMUL.FTZ R173, R27, R72 ;  /* 0x000000481bad7220 */ /* 0x000fe20000410000 */
[----:B------:R-:W-:Y:S01]  /*3870*/  FMUL.FTZ R2, R22, R63 ;  /* 0x0000003f16027220 */ /* 0x000fe20000410000 */
[----:B------:R-:W-:Y:S01]  /*3880*/  IMAD.U32 R20, R20, 0x10000, RZ ;  /* 0x0001000014147824 */ /* 0x000fe200078e00ff */
[----:B------:R-:W-:Y:S01]  /*3890*/  BSSY.RECONVERGENT B0, `(.L_x_4516) ;  /* 0x0000074000007945 */ /* 0x000fe20003800200 */
[----:B------:R-:W-:-:S02]  /*38a0*/  IMAD.U32 R18, R18, 0x10000, RZ ;  /* 0x0001000012127824 */ /* 0x000fc400078e00ff */
[----:B------:R-:W-:Y:S02]  /*38b0*/  IMAD.U32 R16, R16, 0x10000, RZ ;  /* 0x0001000010107824 */ /* 0x000fe400078e00ff */
[----:B------:R-:W-:Y:S02]  /*38c0*/  IMAD.U32 R14, R14, 0x10000, RZ ;  /* 0x000100000e0e7824 */ /* 0x000fe400078e00ff */
[----:B------:R-:W-:Y:S02]  /*38d0*/  IMAD.U32 R12, R12, 0x10000, RZ ;  /* 0x000100000c0c7824 */ /* 0x000fe400078e00ff */
        /* <DEDUP_REMOVED lines=10> */
[----:B------:R-:W-:-:S02]  /*3980*/  @!P2 PRMT R0, R0, 0x5410, R5 ;  /* 0x000054100000a816 */ /* 0x000fc40000000005 */
[----:B------:R-:W-:Y:S02]  /*3990*/  LDS.U16 R5, [R106+0x1e] ;  /* 0x00001e006a057984 */ /* 0x000fe40000000400 */
[----:B------:R-:W-:Y:S02]  /*39a0*/  PRMT R3, R0, 0x7632, R3 ;  /* 0x0000763200037816 */ /* 0x000fe40000000003 */
[----:B------:R1:W-:Y:S04]  /*39b0*/  STS.U16 [R145+0x840], R0 ;  /* 0x0008400091007388 */ /* 0x0003e80000000400 */
[----:B------:R3:W-:Y:S04]  /*39c0*/  STS.U16 [R144+0x880], R3 ;  /* 0x0008800390007388 */ /* 0x0007e80000000400 */
[----:B------:R4:W-:Y:S01]  /*39d0*/  STS.U16 [R143+0x8c0], R64 ;  /* 0x0008c0408f007388 */ /* 0x0009e20000000400 */
[----:B-1----:R-:W-:-:S03]  /*39e0*/  PRMT R0, R170, 0x7632, R0 ;  /* 0x00007632aa007816 */ /* 0x002fc60000000000 */
[----:B------:R-:W-:Y:S01]  /*39f0*/  STS.U16 [R142+0x900], R4 ;  /* 0x000900048e007388 */ /* 0x000fe20000000400 */
[----:B---3--:R-:W-:-:S03]  /*3a00*/  PRMT R3, R172, 0x7632, R3 ;  /* 0x00007632ac037816 */ /* 0x008fc60000000003 */
[----:B------:R-:W-:Y:S04]  /*3a10*/  STS.U16 [R141+0x940], R66 ;  /* 0x000940428d007388 */ /* 0x000fe80000000400 */
[----:B------:R1:W-:Y:S04]  /*3a20*/  STS.U16 [R140+0x980], R65 ;  /* 0x000980418c007388 */ /* 0x0003e80000000400 */
[----:B------:R-:W-:Y:S01]  /*3a30*/  STS.U16 [R139+0x9c0], R132 ;  /* 0x0009c0848b007388 */ /* 0x000fe20000000400 */
[----:B----4-:R-:W-:-:S03]  /*3a40*/  PRMT R64, R176, 0x7632, R64 ;  /* 0x00007632b0407816 */ /* 0x010fc60000000040 */
[----:B------:R-:W-:Y:S01]  /*3a50*/  STS.U16 [R138+0xa00], R67 ;  /* 0x000a00438a007388 */ /* 0x000fe20000000400 */
[----:B-1----:R-:W-:-:S03]  /*3a60*/  PRMT R65, R174, 0x7632, R65 ;  /* 0x00007632ae417816 */ /* 0x002fc60000000041 */
[----:B------:R-:W-:Y:S04]  /*3a70*/  STS.U16 [R137+0xa40], R170 ;  /* 0x000a40aa89007388 */ /* 0x000fe80000000400 */
[----:B------:R1:W-:Y:S04]  /*3a80*/  STS.U16 [R136+0xa80], R0 ;  /* 0x000a800088007388 */ /* 0x0003e80000000400 */
[----:B------:R-:W-:Y:S04]  /*3a90*/  STS.U16 [R135+0xac0], R172 ;  /* 0x000ac0ac87007388 */ /* 0x000fe80000000400 */
[----:B------:R3:W-:Y:S01]  /*3aa0*/  STS.U16 [R134+0xb00], R3 ;  /* 0x000b000386007388 */ /* 0x0007e20000000400 */
[----:B-1----:R-:W-:-:S03]  /*3ab0*/  SEL R0, R184, UR26, P1 ;  /* 0x0000001ab8007c07 */ /* 0x002fc60008800000 */
[----:B------:R-:W-:Y:S04]  /*3ac0*/  STS.U16 [R131+0xb40], R174 ;  /* 0x000b40ae83007388 */ /* 0x000fe80000000400 */
[----:B------:R-:W-:Y:S04]  /*3ad0*/  STS.U16 [R130+0xb80], R65 ;  /* 0x000b804182007388 */ /* 0x000fe80000000400 */
[----:B------:R-:W-:Y:S01]  /*3ae0*/  STS.U16 [R129+0xbc0], R176 ;  /* 0x000bc0b081007388 */ /* 0x000fe20000000400 */
[----:B---3--:R-:W-:-:S03]  /*3af0*/  LEA R3, R0, UR21, 0x2 ;  /* 0x0000001500037c11 */ /* 0x008fc6000f8e10ff */
[----:B------:R-:W-:Y:S01]  /*3b00*/  STS.U16 [R128+0xc00], R64 ;  /* 0x000c004080007388 */ /* 0x000fe20000000400 */
[----:B------:R-:W-:-:S03]  /*3b10*/  NOP ;  /* 0x0000000000007918 */ /* 0x000fc60000000000 */
[----:B------:R-:W-:Y:S04]  /*3b20*/  LDS.U16 R191, [R126+0x842] ;  /* 0x000842007ebf7984 */ /* 0x000fe80000000400 */
[----:B------:R-:W-:Y:S04]  /*3b30*/  LDS.U16 R189, [R118+0x846] ;  /* 0x0008460076bd7984 */ /* 0x000fe80000000400 */
[----:B------:R-:W-:Y:S04]  /*3b40*/  LDS.U16 R187, [R116+0x84a] ;  /* 0x00084a0074bb7984 */ /* 0x000fe80000000400 */
[----:B------:R-:W-:Y:S04]  /*3b50*/  LDS.U16 R185, [R114+0x84e] ;  /* 0x00084e0072b97984 */ /* 0x000fe80000000400 */
[----:B------:R-:W1:Y:S04]  /*3b60*/  LDS.U16 R183, [R113+0x850] ;  /* 0x0008500071b77984 */ /* 0x000e680000000400 */
[----:B------:R-:W3:Y:S04]  /*3b70*/  LDS.U16 R190, [R119+0x844] ;  /* 0x0008440077be7984 */ /* 0x000ee80000000400 */
[----:B------:R-:W4:Y:S04]  /*3b80*/  LDS.U16 R188, [R117+0x848] ;  /* 0x0008480075bc7984 */ /* 0x000f280000000400 */
[----:B------:R-:W5:Y:S04]  /*3b90*/  LDS.U16 R186, [R115+0x84c] ;  /* 0x00084c0073ba7984 */ /* 0x000f680000000400 */
[----:B------:R-:W2:Y:S04]  /*3ba0*/  LDS.U16 R133, [R112+0x852] ;  /* 0x0008520070857984 */ /* 0x000ea80000000400 */
[----:B------:R-:W2:Y:S04]  /*3bb0*/  LDS.U16 R67, [R110+0x856] ;  /* 0x000856006e437984 */ /* 0x000ea80000000400 */
[----:B------:R-:W2:Y:S04]  /*3bc0*/  LDS.U16 R65, [R108+0x85a] ;  /* 0x00085a006c417984 */ /* 0x000ea80000000400 */
[----:B------:R-:W2:Y:S04]  /*3bd0*/  LDS.U16 R0, [R106+0x85e] ;  /* 0x00085e006a007984 */ /* 0x000ea80000000400 */
[----:B------:R-:W2:Y:S04]  /*3be0*/  LDS.U16 R192, [R127+0x840] ;  /* 0x000840007fc07984 */ /* 0x000ea80000000400 */
[----:B------:R-:W2:Y:S04]  /*3bf0*/  LDS.U16 R132, [R111+0x854] ;  /* 0x000854006f847984 */ /* 0x000ea80000000400 */
[----:B------:R-:W2:Y:S04]  /*3c00*/  LDS.U16 R66, [R109+0x858] ;  /* 0x000858006d427984 */ /* 0x000ea80000000400 */
[----:B------:R-:W2:Y:S01]  /*3c10*/  LDS.U16 R64, [R107+0x85c] ;  /* 0x00085c006b407984 */ /* 0x000ea20000000400 */
[----:B------:R-:W-:Y:S01]  /*3c20*/  ISETP.NE.AND P2, PT, R165, 0x3f, PT ;  /* 0x0000003fa500780c */ /* 0x000fe20003f45270 */
[----:B-1----:R-:W-:-:S02]  /*3c30*/  IMAD.U32 R220, R183, 0x10000, RZ ;  /* 0x00010000b7dc7824 */ /* 0x002fc400078e00ff */
[----:B0-----:R0:W-:Y:S01]  /*3c40*/  STS [R3+0x35c0], R218 ;  /* 0x0035c0da03007388 */ /* 0x0011e20000000800 */
[----:B------:R-:W-:Y:S01]  /*3c50*/  SHF.L.U32 R191, R191, 0x10, RZ ;  /* 0x00000010bfbf7819 */ /* 0x000fe200000006ff */
[----:B---3--:R-:W-:Y:S01]  /*3c60*/  IMAD.U32 R190, R190, 0x10000, RZ ;  /* 0x00010000bebe7824 */ /* 0x008fe200078e00ff */
[----:B------:R-:W-:Y:S01]  /*3c70*/  SHF.L.U32 R189, R189, 0x10, RZ ;  /* 0x00000010bdbd7819 */ /* 0x000fe200000006ff */
[----:B----4-:R-:W-:Y:S01]  /*3c80*/  IMAD.U32 R188, R188, 0x10000, RZ ;  /* 0x00010000bcbc7824 */ /* 0x010fe200078e00ff */
[----:B------:R-:W-:Y:S01]  /*3c90*/  SHF.L.U32 R187, R187, 0x10, RZ ;  /* 0x00000010bbbb7819 */ /* 0x000fe200000006ff */
[----:B-----5:R-:W-:Y:S01]  /*3ca0*/  IMAD.U32 R186, R186, 0x10000, RZ ;  /* 0x00010000baba7824 */ /* 0x020fe200078e00ff */
[----:B------:R-:W-:Y:S01]  /*3cb0*/  SHF.L.U32 R185, R185, 0x10, RZ ;  /* 0x00000010b9b97819 */ /* 0x000fe200000006ff */
[----:B0-----:R-:W-:Y:S01]  /*3cc0*/  FMUL.FTZ R3, R25, R70 ;  /* 0x0000004619037220 */ /* 0x001fe20000410000 */
[----:B------:R-:W-:Y:S01]  /*3cd0*/  SHF.L.U32 R5, R5, 0x10, RZ ;  /* 0x0000001005057819 */ /* 0x000fe200000006ff */
[----:B------:R-:W-:Y:S01]  /*3ce0*/  FMUL.FTZ R176, R30, R79 ;  /* 0x0000004f1eb07220 */ /* 0x000fe20000410000 */
[----:B--2---:R-:W-:Y:S01]  /*3cf0*/  SHF.L.U32 R133, R133, 0x10, RZ ;  /* 0x0000001085857819 */ /* 0x004fe200000006ff */
        /* <DEDUP_REMOVED lines=34> */
[----:B------:R-:W-:Y:S05]  /*3f20*/  @P2 BRA `(.L_x_4517) ;  /* 0x0000000000202947 */ /* 0x000fea0003800000 */
[----:B------:R-:W-:Y:S01]  /*3f30*/  UISETP.NE.AND UP0, UPT, UR7, UR50, UPT ;  /* 0x000000320700728c */ /* 0x000fe2000bf05270 */
[----:B------:R-:W-:-:S08]  /*3f40*/  IMAD.MOV.U32 R0, RZ, RZ, 0x3f800000 ;  /* 0x3f800000ff007424 */ /* 0x000fd000078e00ff */
[----:B------:R-:W-:Y:S05]  /*3f50*/  BRA.U !UP0, `(.L_x_4518) ;  /* 0x00000001081c7547 */ /* 0x000fea000b800000 */
[----:B------:R-:W-:-:S04]  /*3f60*/  ULOP3.LUT UR26, UR54, 0x100, URZ, 0xc0, !UPT ;  /* 0x00000100361a7892 */ /* 0x000fc8000f8ec0ff */
[----:B------:R-:W-:-:S04]  /*3f70*/  UIADD3 UR26, UPT, UPT, UR26, UR6, URZ ;  /* 0x000000061a1a7290 */ /* 0x000fc8000fffe0ff */
[----:B------:R-:W-:-:S09]  /*3f80*/  ULEA UR26, UR26, UR21, 0x2 ;  /* 0x000000151a1a7291 */ /* 0x000fd2000f8e10ff */
[----:B------:R-:W1:Y:S01]  /*3f90*/  LDS R0, [UR26+0x35c0] ;  /* 0x0035c01aff007984 */ /* 0x000e620008000800 */
[----:B------:R-:W-:Y:S05]  /*3fa0*/  BRA `(.L_x_4518) ;  /* 0x0000000000087947 */ /* 0x000fea0003800000 */
.L_x_4517:
[----:B------:R-:W-:-:S06]  /*3fb0*/  LEA R0, R165, UR21, 0x2 ;  /* 0x00000015a5007c11 */ /* 0x000fcc000f8e10ff */
[----:B------:R-:W0:Y:S02]  /*3fc0*/  LDS R0, [R0+0x3dc4] ;  /* 0x003dc40000007984 */ /* 0x000e240000000800 */
.L_x_4518:
[----:B------:R-:W-:Y:S05]  /*3fd0*/  BSYNC.RECONVERGENT B0 ;  /* 0x0000000000007941 */ /* 0x000fea0003800200 */
.L_x_4516:
[----:B------:R-:W2:Y:S01]  /*3fe0*/  @P0 LDC R65, c[0x0][0x38c] ;  /* 0x0000e300ff410b82 */ /* 0x000ea20000000800 */
[----:B------:R-:W-:Y:S01]  /*3ff0*/  MOV R64, UR7 ;  /* 0x0000000700407c02 */ /* 0x000fe20008000f00 */
[----:B------:R-:W-:Y:S02]  /*4000*/  HFMA2 R67, -RZ, RZ, 0, 4.76837158203125e-07 ;  /* 0x00000008ff437431 */ /* 0x000fe400000001ff */
[----:B------:R-:W-:Y:S01]  /*4010*/  IMAD.MOV.U32 R132, RZ, RZ, 0x3f800000 ;  /* 0x3f800000ff847424 */ /* 0x000fe200078e00ff */
[----:B------:R-:W-:Y:S01]  /*4020*/  MOV R133, RZ ;  /* 0x000000ff00857202 */ /* 0x000fe20000000f00 */
[----:B------:R-:W-:Y:S02]  /*4030*/  @P0 VIADD R64, R64, 0xfffffffe ;  /* 0xfffffffe40400836 */ /* 0x000fe40000000000 */
[----:B------:R-:W-:-:S04]  /*4040*/  FFMA.FTZ R66, R201, R216, R182 ;  /* 0x000000d8c9427223 */ /* 0x000fc800000100b6 */
[----:B------:R-:W-:Y:S01]  /*4050*/  FFMA.FTZ R66, R214, R66, R181 ;  /* 0x00000042d6427223 */ /* 0x000fe200000100b5 */
[----:B--2---:R-:W-:-:S04]  /*4060*/  @P0 IMAD R64, R64, R65, UR6 ;  /* 0x0000000640400e24 */ /* 0x004fc8000f8e0241 */
[----:B------:R-:W-:-:S04]  /*4070*/  @P0 IMAD.WIDE R64, R64, R67, UR4 ;  /* 0x0000000440400e25 */ /* 0x000fc8000f8e0243 */
[----:B------:R-:W-:-:S04]  /*4080*/  FMUL.FTZ R67, R218, R216 ;  /* 0x000000d8da437220 */ /* 0x000fc80000410000 */
[----:B------:R-:W-:Y:S01]  /*4090*/  FMUL.FTZ R220, R214, R67 ;  /* 0x00000043d6dc7220 */ /* 0x000fe20000410000 */
[----:B------:R-:W-:Y:S01]  /*40a0*/  FFMA.FTZ R66, R213, R66, R180 ;  /* 0x00000042d5427223 */ /* 0x000fe200000100b4 */
[----:B------:R2:W5:Y:S01]  /*40b0*/  @P0 LDG.E.64 R132, desc[UR24][R64.64] ;  /* 0x0000001840840981 */ /* 0x000562000c1e1b00 */
[----:B------:R-:W-:Y:S01]  /*40c0*/  ISETP.GT.U32.AND P2, PT, R165, 0x1f, PT ;  /* 0x0000001fa500780c */ /* 0x000fe20003f44070 */
[----:B------:R-:W-:Y:S01]  /*40d0*/  FMUL.FTZ R67, R213, R220 ;  /* 0x000000dcd5437220 */ /* 0x000fe20000410000 */
[----:B------:R-:W-:-:S03]  /*40e0*/  FFMA.FTZ R66, R212, R66, R179 ;  /* 0x00000042d4427223 */ /* 0x000fc600000100b3 */
[----:B------:R-:W-:Y:S01]  /*40f0*/  FMUL.FTZ R220, R212, R67 ;  /* 0x00000043d4dc7220 */ /* 0x000fe20000410000 */
[----:B------:R-:W-:-:S03]  /*4100*/  FFMA.FTZ R66, R211, R66, R178 ;  /* 0x00000042d3427223 */ /* 0x000fc600000100b2 */
[----:B------:R-:W-:Y:S01]  /*4110*/  FMUL.FTZ R67, R211, R220 ;  /* 0x000000dcd3437220 */ /* 0x000fe20000410000 */
[----:B------:R-:W-:-:S03]  /*4120*/  FFMA.FTZ R66, R210, R66, R177 ;  /* 0x00000042d2427223 */ /* 0x000fc600000100b1 */
[----:B--2---:R-:W-:Y:S01]  /*4130*/  FMUL.FTZ R64, R210, R67 ;  /* 0x00000043d2407220 */ /* 0x004fe20000410000 */
[----:B------:R-:W-:-:S03]  /*4140*/  FFMA.FTZ R66, R209, R66, R176 ;  /* 0x00000042d1427223 */ /* 0x000fc600000100b0 */
        /* <DEDUP_REMOVED lines=13> */
[C---:B------:R-:W-:Y:S01]  /*4220*/  FMUL.FTZ R64, R200.reuse, R65 ;  /* 0x00000041c8407220 */ /* 0x040fe20000410000 */
[----:B------:R-:W-:-:S03]  /*4230*/  FFMA.FTZ R65, R200, R67, R3 ;  /* 0x00000043c8417223 */ /* 0x000fc60000010003 */
[C---:B------:R-:W-:Y:S01]  /*4240*/  FMUL.FTZ R64, R203.reuse, R64 ;  /* 0x00000040cb407220 */ /* 0x040fe20000410000 */
[----:B------:R-:W-:-:S05]  /*4250*/  FFMA.FTZ R65, R203, R65, R2 ;  /* 0x00000041cb417223 */ /* 0x000fca0000010002 */
[----:B------:R2:W-:Y:S02]  /*4260*/  STS.64 [R162+0x31b0], R64 ;  /* 0x0031b040a2007388 */ /* 0x0005e40000000a00 */
[----:B--2---:R-:W-:Y:S01]  /*4270*/  P2R R64, PR, RZ, 0x4 ;  /* 0x00000004ff407803 */ /* 0x004fe20000000000 */
[----:B------:R-:W-:Y:S06]  /*4280*/  BAR.SYNC.DEFER_BLOCKING 0x0 ;  /* 0x0000000000007b1d */ /* 0x000fec0000010000 */
[----:B------:R-:W-:Y:S05]  /*4290*/  @P2 BRA `(.L_x_4519) ;  /* 0x0000000000d82947 */ /* 0x000fea0003800000 */
[----:B------:R-:W-:Y:S01]  /*42a0*/  IMAD R215, R165, 0x8, R162 ;  /* 0x00000008a5d77824 */ /* 0x000fe200078e02a2 */
[C---:B------:R-:W-:Y:S01]  /*42b0*/  ISETP.GE.AND P2, PT, R146.reuse, 0x10, PT ;  /* 0x000000109200780c */ /* 0x040fe20003f46270 */
[----:B------:R-:W-:Y:S01]  /*42c0*/  UMOV UR26, 0xffffffff ;  /* 0xffffffff001a7882 */ /* 0x000fe20000000000 */
[C---:B------:R-:W-:Y:S02]  /*42d0*/  ISETP.GE.AND P3, PT, R146.reuse, 0x4, PT ;  /* 0x000000049200780c */ /* 0x040fe40003f66270 */
[----:B------:R-:W2:Y:S01]  /*42e0*/  LDS.128 R64, [R215+0x31b0] ;  /* 0x0031b000d7407984 */ /* 0x000ea20000000c00 */
[C---:B------:R-:W-:Y:S02]  /*42f0*/  ISETP.GE.AND P4, PT, R146.reuse, 0x2, PT ;  /* 0x000000029200780c */ /* 0x040fe40003f86270 */
[----:B------:R-:W-:Y:S01]  /*4300*/  ISETP.GE.AND P5, PT, R146, 0x1, PT ;  /* 0x000000019200780c */ /* 0x000fe20003fa6270 */
[-C--:B--2---:R-:W-:Y:S01]  /*4310*/  FFMA.FTZ R220, R65, R66.reuse, R67 ;  /* 0x0000004241dc7223 */ /* 0x084fe20000010043 */
[----:B------:R-:W-:Y:S01]  /*4320*/  FMUL.FTZ R67, R64, R66 ;  /* 0x0000004240437220 */ /* 0x000fe20000410000 */
[----:B------:R-:W-:-:S02]  /*4330*/  P2R R64, PR, RZ, 0x4 ;  /* 0x00000004ff407803 */ /* 0x000fc40000000000 */
[----:B------:R-:W-:Y:S01]  /*4340*/  ISETP.GE.AND P2, PT, R146, 0x8, PT ;  /* 0x000000089200780c */ /* 0x000fe20003f46270 */
[----:B------:R-:W-:-:S12]  /*4350*/  BRA.DIV UR26, `(.L_x_4520) ;  /* 0x0000003e1a447947 */ /* 0x000fd8000b800000 */
        /* <DEDUP_REMOVED lines=22> */
.L_x_4577:
[----:B------:R-:W-:Y:S01]  /*44c0*/  ISETP.GE.AND P2, PT, R146, 0x10, PT ;  /* 0x000000109200780c */ /* 0x000fe20003f46270 */
[----:B----4-:R-:W-:Y:S01]  /*44d0*/  FFMA.FTZ R65, R67, R65, R64 ;  /* 0x0000004143417223 */ /* 0x010fe20000010040 */
[----:B------:R-:W-:-:S04]  /*44e0*/  UMOV UR26, 0xffffffff ;  /* 0xffffffff001a7882 */ /* 0x000fc80000000000 */
[----:B------:R-:W-:-:S07]  /*44f0*/  FSEL R217, R64, R65, !P2 ;  /* 0x0000004140d97208 */ /* 0x000fce0005000000 */
[----:B--23--:R-:W-:Y:S01]  /*4500*/  @P2 FMUL.FTZ R67, R67, R222 ;  /* 0x000000de43432220 */ /* 0x00cfe20000410000 */
[----:B------:R-:W-:Y:S06]  /*4510*/  BRA.DIV UR26, `(.L_x_4521) ;  /* 0x0000003e1ad87947 */ /* 0x000fec000b800000 */
.L_x_4580:
[----:B------:R-:W-:-:S03]  /*4520*/  UMOV UR26, 0xffffffff ;  /* 0xffffffff001a7882 */ /* 0x000fc60000000000 */
[----:B------:R-:W-:Y:S05]  /*4530*/  BRA.DIV UR26, `(.L_x_4522) ;  /* 0x0000003e1af87947 */ /* 0x000fea000b800000 */
.L_x_4583:
[----:B------:R-:W-:-:S03]  /*4540*/  UMOV UR26, 0xffffffff ;  /* 0xffffffff001a7882 */ /* 0x000fc60000000000 */
[----:B------:R-:W-:Y:S05]  /*4550*/  BRA.DIV UR26, `(.L_x_4523) ;  /* 0x000000421a187947 */ /* 0x000fea000b800000 */
[----:B------:R2:W3:Y:S04]  /*4560*/  SHFL.UP PT, R219, R67, 0x1, RZ ;  /* 0x0420000043db7989 */ /* 0x0004e800000e00ff */
[----:B------:R2:W4:Y:S04]  /*4570*/  SHFL.UP PT, R220, R217, 0x1, RZ ;  /* 0x04200000d9dc7989 */ /* 0x00052800000e00ff */
[----:B-----5:R2:W0:Y:S04]  /*4580*/  SHFL.IDX PT, R64, R132, RZ, 0x1f ;  /* 0x00001fff84407589 */ /* 0x02042800000e0000 */
[----:B------:R2:W0:Y:S02]  /*4590*/  SHFL.IDX PT, R65, R133, RZ, 0x1f ;  /* 0x00001fff85417589 */ /* 0x00042400000e0000 */
.L_x_4589:
[----:B--2---:R-:W2:Y:S01]  /*45a0*/  LDS.64 R66, [R215+0x31b0] ;  /* 0x0031b000d7427984 */ /* 0x004ea20000000a00 */
[C---:B0--34-:R-:W-:Y:S01]  /*45b0*/  @P1 FFMA.FTZ R65, R219.reuse, R65, R220 ;  /* 0x00000041db411223 */ /* 0x059fe200000100dc */
[----:B------:R-:W-:-:S03]  /*45c0*/  @P1 FMUL.FTZ R64, R219, R64 ;  /* 0x00000040db401220 */ /* 0x000fc60000410000 */
[-C--:B--2---:R-:W-:Y:S01]  /*45d0*/  FFMA.FTZ R67, R65, R66.reuse, R67 ;  /* 0x0000004241437223 */ /* 0x084fe20000010043 */
[----:B------:R-:W-:-:S05]  /*45e0*/  FMUL.FTZ R66, R64, R66 ;  /* 0x0000004240427220 */ /* 0x000fca0000410000 */
[----:B------:R2:W-:Y:S02]  /*45f0*/  STS.128 [R215+0x31b0], R64 ;  /* 0x0031b040d7007388 */ /* 0x0005e40000000c00 */
.L_x_4519:
[----:B------:R-:W-:Y:S05]  /*4600*/  WARPSYNC.ALL ;  /* 0x0000000000007948 */ /* 0x000fea0003800000 */
[----:B------:R-:W-:Y:S01]  /*4610*/  BAR.SYNC.DEFER_BLOCKING 0x0 ;  /* 0x0000000000007b1d */ /* 0x000fe20000010000 */
[C---:B012---:R-:W-:Y:S01]  /*4620*/  FMUL.FTZ R65, R203.reuse, R0 ;  /* 0x00000000cb417220 */ /* 0x047fe20000410000 */
[----:B------:R-:W-:Y:S01]  /*4630*/  FFMA.FTZ R64, R203, R183, R186 ;  /* 0x000000b7cb407223 */ /* 0x000fe200000100ba */
[----:B------:R-:W-:Y:S01]  /*4640*/  UISETP.GE.AND UP0, UPT, UR7, UR50, UPT ;  /* 0x000000320700728c */ /* 0x000fe2000bf06270 */
[----:B------:R-:W-:Y:S01]  /*4650*/  ISETP.GT.U32.AND P2, PT, R165, 0x1f, PT ;  /* 0x0000001fa500780c */ /* 0x000fe20003f44070 */
[C---:B------:R-:W-:Y:S01]  /*4660*/  FMUL.FTZ R65, R200.reuse, R65 ;  /* 0x00000041c8417220 */ /* 0x040fe20000410000 */
[----:B------:R-:W-:Y:S01]  /*4670*/  FFMA.FTZ R64, R200, R64, R185 ;  /* 0x00000040c8407223 */ /* 0x000fe200000100b9 */
[----:B-----5:R-:W-:-:S02]  /*4680*/  HFMA2 R132, -RZ, RZ, 1.875, 0 ;  /* 0x3f800000ff847431 */ /* 0x020fc400000001ff */
[----:B------:R-:W-:Y:S02]  /*4690*/  IMAD.MOV.U32 R133, RZ, RZ, RZ ;  /* 0x000000ffff857224 */ /* 0x000fe400078e00ff */
        /* <DEDUP_REMOVED lines=22> */
[----:B------:R-:W-:Y:S02]  /*4800*/  FFMA.FTZ R67, R211, R66, R195 ;  /* 0x00000042d3437223 */ /* 0x000fe400000100c3 */
[----:B------:R-:W1:Y:S01]  /*4810*/  @!P1 LDS.64 R132, [UR26+0x3ec0] ;  /* 0x003ec01aff849984 */ /* 0x000e620008000a00 */
        /* <DEDUP_REMOVED lines=9> */
[----:B0-----:R-:W-:-:S04]  /*48b0*/  FFMA.FTZ R235, R218, R235, R201 ;  /* 0x000000ebdaeb7223 */ /* 0x001fc800000100c9 */
        /* <DEDUP_REMOVED lines=16> */
[----:B-12---:R-:W-:Y:S05]  /*49c0*/  @P2 BRA `(.L_x_4524) ;  /* 0x0000000000f02947 */ /* 0x006fea0003800000 */
        /* <DEDUP_REMOVED lines=50> */
.L_x_4606:
        /* <DEDUP_REMOVED lines=10> */
.L_x_4524:
[----:B------:R-:W-:Y:S05]  /*4d90*/  WARPSYNC.ALL ;  /* 0x0000000000007948 */ /* 0x000fea0003800000 */
[----:B------:R-:W-:Y:S01]  /*4da0*/  BAR.SYNC.DEFER_BLOCKING 0x0 ;  /* 0x0000000000007b1d */ /* 0x000fe20000010000 */
[----:B------:R-:W-:Y:S01]  /*4db0*/  ISETP.NE.AND P1, PT, R165, RZ, PT ;  /* 0x000000ffa500720c */ /* 0x000fe20003f25270 */
[----:B------:R-:W-:Y:S01]  /*4dc0*/  FADD.FTZ R182, -R182, R225 ;  /* 0x000000e1b6b67221 */ /* 0x000fe20000010100 */
[----:B------:R-:W-:Y:S01]  /*4dd0*/  FADD.FTZ R181, -R181, R224 ;  /* 0x000000e0b5b57221 */ /* 0x000fe20000010100 */
[----:B------:R-:W-:Y:S01]  /*4de0*/  FADD.FTZ R180, -R180, R223 ;  /* 0x000000dfb4b47221 */ /* 0x000fe20000010100 */
[----:B------:R-:W-:Y:S01]  /*4df0*/  FADD.FTZ R179, -R179, R222 ;  /* 0x000000deb3b37221 */ /* 0x000fe20000010100 */
[----:B------:R-:W-:Y:S01]  /*4e00*/  FADD.FTZ R178, -R178, R221 ;  /* 0x000000ddb2b27221 */ /* 0x000fe20000010100 */
[----:B------:R-:W-:Y:S01]  /*4e10*/  FADD.FTZ R177, -R177, R220 ;  /* 0x000000dcb1b17221 */ /* 0x000fe20000010100 */
[----:B------:R-:W-:Y:S01]  /*4e20*/  FADD.FTZ R176, -R176, R219 ;  /* 0x000000dbb0b07221 */ /* 0x000fe20000010100 */
[----:B------:R-:W-:Y:S01]  /*4e30*/  FADD.FTZ R246, -R175, R218 ;  /* 0x000000daaff67221 */ /* 0x000fe20000010100 */
[----:B------:R-:W-:Y:S01]  /*4e40*/  LEA.HI R244, R184, R165, RZ, 0x1b ;  /* 0x000000a5b8f47211 */ /* 0x000fe200078fd8ff */
[----:B0-----:R-:W-:-:S02]  /*4e50*/  VIADD R228, R165, 0x240 ;  /* 0x00000240a5e47836 */ /* 0x001fc40000000000 */
[----:B------:R-:W-:Y:S01]  /*4e60*/  FADD.FTZ R175, -R174, R217 ;  /* 0x000000d9aeaf7221 */ /* 0x000fe20000010100 */
[C---:B------:R-:W-:Y:S01]  /*4e70*/  VIADD R232, R165.reuse, 0x2c0 ;  /* 0x000002c0a5e87836 */ /* 0x040fe20000000000 */
[----:B------:R-:W-:Y:S01]  /*4e80*/  VOTEU.ALL UP0, P1 ;  /* 0x0000000000ff7886 */ /* 0x000fe20000800000 */
[C---:B------:R-:W-:Y:S01]  /*4e90*/  VIADD R236, R165.reuse, 0x340 ;  /* 0x00000340a5ec7836 */ /* 0x040fe20000000000 */
[C---:B------:R-:W-:Y:S01]  /*4ea0*/  IADD3 R184, PT, PT, R165.reuse, 0x40, RZ ;  /* 0x00000040a5b87810 */ /* 0x040fe20007ffe0ff */
[C---:B------:R-:W-:Y:S01]  /*4eb0*/  VIADD R240, R165.reuse, 0x3c0 ;  /* 0x000003c0a5f07836 */ /* 0x040fe20000000000 */
[C---:B------:R-:W-:Y:S01]  /*4ec0*/  IADD3 R230, PT, PT, R165.reuse, 0x280, RZ ;  /* 0x00000280a5e67810 */ /* 0x040fe20007ffe0ff */
[----:B------:R-:W-:Y:S01]  /*4ed0*/  @!UP0 ULEA UR26, UR6, UR21, 0x3 ;  /* 0x00000015061a8291 */ /* 0x000fe2000f8e18ff */
[----:B------:R-:W-:Y:S01]  /*4ee0*/  IADD3 R234, PT, PT, R165, 0x300, RZ ;  /* 0x00000300a5ea7810 */ /* 0x000fe20007ffe0ff */
[----:B------:R-:W-:Y:S01]  /*4ef0*/  FADD.FTZ R174, -R173, R215 ;  /* 0x000000d7adae7221 */ /* 0x000fe20000010100 */
[----:B------:R-:W-:Y:S01]  /*4f00*/  IADD3 R238, PT, PT, R165, 0x380, RZ ;  /* 0x00000380a5ee7810 */ /* 0x000fe20007ffe0ff */
[----:B------:R-:W-:Y:S01]  /*4f10*/  FMUL.FTZ R250, R88, R235 ;  /* 0x000000eb58fa7220 */ /* 0x000fe20000410000 */
[----:B------:R-:W0:Y:S01]  /*4f20*/  LDS R64, [R162+0x33c4] ;  /* 0x0033c400a2407984 */ /* 0x000e220000000800 */
[-C--:B------:R-:W-:Y:S01]  /*4f30*/  LEA.HI R184, R184, R165.reuse, RZ, 0x1b ;  /* 0x000000a5b8b87211 */ /* 0x080fe200078fd8ff */
[----:B------:R-:W-:Y:S01]  /*4f40*/  FADD.FTZ R170, -R170, R231 ;  /* 0x000000e7aaaa7221 */ /* 0x000fe20000010100 */
[----:B------:R-:W-:Y:S01]  /*4f50*/  LEA.HI R228, R228, R165, RZ, 0x1b ;  /* 0x000000a5e4e47211 */ /* 0x000fe200078fd8ff */
[----:B------:R1:W-:Y:S01]  /*4f60*/  @!P1 STS.64 [UR26+0x3ec0], R132 ;  /* 0x003ec084ff009988 */ /* 0x0003e20008000a1a */
[----:B------:R-:W-:Y:S01]  /*4f70*/  LEA R244, R244, UR21, 0x2 ;  /* 0x00000015f4f47c11 */ /* 0x000fe2000f8e10ff */
[----:B------:R-:W-:Y:S01]  /*4f80*/  IMAD.U32 R173, RZ, RZ, UR40 ;  /* 0x00000028ffad7e24 */ /* 0x000fe2000f8e00ff */
[----:B------:R-:W-:Y:S01]  /*4f90*/  LEA R242, R184, UR21, 0x2 ;  /* 0x00000015b8f27c11 */ /* 0x000fe2000f8e10ff */
[----:B------:R-:W-:Y:S01]  /*4fa0*/  FADD.FTZ R4, -R4, R229 ;  /* 0x000000e504047221 */ /* 0x000fe20000010100 */
[----:B------:R-:W-:Y:S01]  /*4fb0*/  LEA R228, R228, UR21, 0x2 ;  /* 0x00000015e4e47c11 */ /* 0x000fe2000f8e10ff */
[----:B------:R-:W-:Y:S01]  /*4fc0*/  FADD.FTZ R2, -R2, R227 ;  /* 0x000000e302027221 */ /* 0x000fe20000010100 */
        /* <DEDUP_REMOVED lines=9> */
[----:B------:R-:W-:Y:S01]  /*5060*/  BSSY.RECONVERGENT B0, `(.L_x_4526) ;  /* 0x00000de000007945 */ /* 0x000fe20003800200 */
[----:B0-----:R-:W-:Y:S01]  /*5070*/  FFMA.FTZ R183, R64, R0, R183 ;  /* 0x0000000040b77223 */ /* 0x001fe200000100b7 */
[----:B------:R-:W-:-:S03]  /*5080*/  FADD.FTZ R0, -R201, R235 ;  /* 0x000000ebc9007221 */ /* 0x000fc60000010100 */
[----:B------:R-:W-:-:S04]  /*5090*/  FFMA.FTZ R186, R203, R183, R186 ;  /* 0x000000b7cbba7223 */ /* 0x000fc800000100ba */
[----:B------:R-:W-:Y:S01]  /*50a0*/  FFMA.FTZ R185, R200, R186, R185 ;  /* 0x000000bac8b97223 */ /* 0x000fe200000100b9 */
[----:B------:R-:W-:-:S03]  /*50b0*/  IMAD.SHL.U32 R200, R165, 0x10, RZ ;  /* 0x00000010a5c87824 */ /* 0x000fc600078e00ff */
[----:B------:R-:W-:Y:S02]  /*50c0*/  FFMA.FTZ R187, R202, R185, R187 ;  /* 0x000000b9cabb7223 */ /* 0x000fe400000100bb */
[-C--:B------:R-:W-:Y:S02]  /*50d0*/  LEA.HI R64, R165, R200.reuse, RZ, 0x1f ;  /* 0x000000c8a5407211 */ /* 0x080fe400078ff8ff */
[----:B------:R-:W-:Y:S01]  /*50e0*/  FFMA.FTZ R188, R205, R187, R188 ;  /* 0x000000bbcdbc7223 */ /* 0x000fe200000100bc */
[----:B------:R-:W-:Y:S02]  /*50f0*/  LEA.HI R200, R200, R200, RZ, 0x1b ;  /* 0x000000c8c8c87211 */ /* 0x000fe400078fd8ff */
[----:B------:R-:W-:Y:S01]  /*5100*/  LEA R64, R64, UR21, 0x2 ;  /* 0x0000001540407c11 */ /* 0x000fe2000f8e10ff */
[-C--:B------:R-:W-:Y:S01]  /*5110*/  FFMA.FTZ R189, R204, R188.reuse, R189 ;  /* 0x000000bcccbd7223 */ /* 0x080fe200000100bd */
[----:B------:R-:W-:Y:S01]  /*5120*/  LEA R200, R200, UR21, 0x2 ;  /* 0x00000015c8c87c11 */ /* 0x000fe2000f8e10ff */
[----:B------:R-:W-:-:S02]  /*5130*/  FMUL.FTZ R204, R26, R188 ;  /* 0x000000bc1acc7220 */ /* 0x000fc40000410000 */
[----:B------:R-:W-:-:S04]  /*5140*/  FFMA.FTZ R190, R206, R189, R190 ;  /* 0x000000bdcebe7223 */ /* 0x000fc800000100be */
[----:B------:R-:W-:-:S04]  /*5150*/  FFMA.FTZ R191, R207, R190, R191 ;  /* 0x000000becfbf7223 */ /* 0x000fc800000100bf */
[----:B------:R-:W-:Y:S01]  /*5160*/  FFMA.FTZ R192, R208, R191, R192 ;  /* 0x000000bfd0c07223 */ /* 0x000fe200000100c0 */
[----:B------:R-:W-:-:S03]  /*5170*/  IADD3 R208, PT, PT, R165, 0xc0, RZ ;  /* 0x000000c0a5d07810 */ /* 0x000fc60007ffe0ff */
[-C--:B------:R-:W-:Y:S01]  /*5180*/  FFMA.FTZ R193, R209, R192.reuse, R193 ;  /* 0x000000c0d1c17223 */ /* 0x080fe200000100c1 */
[----:B------:R-:W-:Y:S01]  /*5190*/  FMUL.FTZ R248, R30, R192 ;  /* 0x000000c01ef87220 */ /* 0x000fe20000410000 */
[----:B------:R-:W-:Y:S02]  /*51a0*/  LEA.HI R208, R208, R165, RZ, 0x1b ;  /* 0x000000a5d0d07211 */ /* 0x000fe400078fd8ff */
[----:B------:R-:W-:Y:S01]  /*51b0*/  FFMA.FTZ R194, R210, R193, R194 ;  /* 0x000000c1d2c27223 */ /* 0x000fe200000100c2 */
[----:B------:R-:W-:-:S03]  /*51c0*/  VIADD R210, R165, 0x100 ;  /* 0x00000100a5d27836 */ /* 0x000fc60000000000 */
[----:B------:R-:W-:Y:S01]  /*51d0*/  FFMA.FTZ R195, R211, R194, R195 ;  /* 0x000000c2d3c37223 */ /* 0x000fe200000100c3 */
[----:B------:R-:W-:Y:S01]  /*51e0*/  FMUL.FTZ R211, R31, R193 ;  /* 0x000000c11fd37220 */ /* 0x000fe20000410000 */
[----:B------:R-:W-:Y:S02]  /*51f0*/  LEA.HI R210, R210, R165, RZ, 0x1b ;  /* 0x000000a5d2d27211 */ /* 0x000fe400078fd8ff */
[-C--:B------:R-:W-:Y:S01]  /*5200*/  FFMA.FTZ R196, R212, R195.reuse, R196 ;  /* 0x000000c3d4c47223 */ /* 0x080fe200000100c4 */
[----:B------:R-:W-:Y:S01]  /*5210*/  FMUL.FTZ R205, R33, R195 ;  /* 0x000000c321cd7220 */ /* 0x000fe20000410000 */
[----:B------:R-:W-:Y:S02]  /*5220*/  IADD3 R212, PT, PT, R165, 0x140, RZ ;  /* 0x00000140a5d47810 */ /* 0x000fe40007ffe0ff */
[-C--:B------:R-:W-:Y:S01]  /*5230*/  FFMA.FTZ R197, R213, R196.reuse, R197 ;  /* 0x000000c4d5c57223 */ /* 0x080fe200000100c5 */
[----:B------:R-:W-:Y:S01]  /*5240*/  FMUL.FTZ R202, R34, R196 ;  /* 0x000000c422ca7220 */ /* 0x000fe20000410000 */
[----:B------:R-:W-:Y:S01]  /*5250*/  FMUL.FTZ R207, R82, R205 ;  /* 0x000000cd52cf7220 */ /* 0x000fe20000410000 */
[----:B------:R-:W-:Y:S01]  /*5260*/  FMUL.FTZ R213, R78, R211 ;  /* 0x000000d34ed57220 */ /* 0x000fe20000410000 */
[-C--:B------:R-:W-:Y:S01]  /*5270*/  FFMA.FTZ R198, R214, R197.reuse, R198 ;  /* 0x000000c5d6c67223 */ /* 0x080fe200000100c6 */
[----:B------:R-:W-:Y:S01]  /*5280*/  FMUL.FTZ R201, R35, R197 ;  /* 0x000000c523c97220 */ /* 0x000fe20000410000 */
[----:B------:R-:W-:Y:S01]  /*5290*/  FMUL.FTZ R203, R85, R202 ;  /* 0x000000ca55cb7220 */ /* 0x000fe20000410000 */
[----:B------:R-:W-:-:S02]  /*52a0*/  VIADD R214, R165, 0x180 ;  /* 0x00000180a5d67836 */ /* 0x000fc40000000000 */
[-C--:B------:R-:W-:Y:S01]  /*52b0*/  FFMA.FTZ R199, R216, R198.reuse, R199 ;  /* 0x000000c6d8c77223 */ /* 0x080fe200000100c7 */
[----:B------:R-:W-:Y:S01]  /*52c0*/  FMUL.FTZ R66, R36, R198 ;  /* 0x000000c624427220 */ /* 0x000fe20000410000 */
[----:B------:R-:W-:Y:S02]  /*52d0*/  IADD3 R216, PT, PT, R165, 0x1c0, RZ ;  /* 0x000001c0a5d87810 */ /* 0x000fe40007ffe0ff */
[----:B------:R-:W-:Y:S01]  /*52e0*/  FMUL.FTZ R65, R37, R199 ;  /* 0x000000c725417220 */ /* 0x000fe20000410000 */
[----:B-1----:R-:W-:Y:S01]  /*52f0*/  FMUL.FTZ R133, R87, R66 ;  /* 0x0000004257857220 */ /* 0x002fe20000410000 */
[----:B------:R-:W-:Y:S02]  /*5300*/  LEA.HI R212, R212, R165, RZ, 0x1b ;  /* 0x000000a5d4d47211 */ /* 0x000fe400078fd8ff */
[-C--:B------:R-:W-:Y:S01]  /*5310*/  FMUL.FTZ R67, R89, R65.reuse ;  /* 0x0000004159437220 */ /* 0x080fe20000410000 */
[----:B------:R-:W-:Y:S01]  /*5320*/  FFMA.FTZ R65, R0, R65, RZ ;  /* 0x0000004100417223 */ /* 0x000fe200000100ff */
[----:B------:R-:W-:-:S02]  /*5330*/  LEA.HI R214, R214, R165, RZ, 0x1b ;  /* 0x000000a5d6d67211 */ /* 0x000fc400078fd8ff */
[----:B------:R-:W-:Y:S01]  /*5340*/  LEA.HI R216, R216, R165, RZ, 0x1b ;  /* 0x000000a5d8d87211 */ /* 0x000fe200078fd8ff */
[----:B------:R-:W-:Y:S01]  /*5350*/  FFMA.FTZ R132, R182, R66, R65 ;  /* 0x00000042b6847223 */ /* 0x000fe20000010041 */
[----:B------:R0:W-:Y:S01]  /*5360*/  STS [R64+0x1080], R67 ;  /* 0x0010804340007388 */ /* 0x0001e20000000800 */
[----:B------:R-:W-:Y:S01]  /*5370*/  FMUL.FTZ R66, R28, R190 ;  /* 0x000000be1c427220 */ /* 0x000fe20000410000 */
[----:B------:R-:W-:Y:S02]  /*5380*/  FMUL.FTZ R65, R29, R191 ;  /* 0x000000bf1d417220 */ /* 0x000fe40000410000 */
[----:B------:R1:W-:Y:S02]  /*5390*/  STS [R200+0x1084], R133 ;  /* 0x00108485c8007388 */ /* 0x0003e40000000800 */
[----:B------:R-:W-:Y:S02]  /*53a0*/  FMUL.FTZ R237, R76, R65 ;  /* 0x000000414ced7220 */ /* 0x000fe40000410000 */
[----:B------:R2:W-:Y:S01]  /*53b0*/  STS [R200+0x108c], R203 ;  /* 0x00108ccbc8007388 */ /* 0x0005e20000000800 */
[-C--:B0-----:R-:W-:Y:S01]  /*53c0*/  FMUL.FTZ R67, R84, R201.reuse ;  /* 0x000000c954437220 */ /* 0x081fe20000410000 */
[----:B------:R-:W-:Y:S01]  /*53d0*/  FFMA.FTZ R201, R181, R201, R132 ;  /* 0x000000c9b5c97223 */ /* 0x000fe20000010084 */
[----:B------:R-:W-:Y:S01]  /*53e0*/  FMUL.FTZ R132, R32, R194 ;  /* 0x000000c220847220 */ /* 0x000fe20000410000 */
[----:B------:R-:W-:Y:S01]  /*53f0*/  STS [R200+0x1090], R207 ;  /* 0x001090cfc8007388 */ /* 0x000fe20000000800 */
[----:B-1----:R-:W-:Y:S01]  /*5400*/  FMUL.FTZ R133, R79, R248 ;  /* 0x000000f84f857220 */ /* 0x002fe20000410000 */
[----:B------:R-:W-:Y:S01]  /*5410*/  FFMA.FTZ R202, R180, R202, R201 ;  /* 0x000000cab4ca7223 */ /* 0x000fe200000100c9 */
[----:B------:R-:W-:Y:S01]  /*5420*/  FMUL.FTZ R209, R81, R132 ;  /* 0x0000008451d17220 */ /* 0x000fe20000410000 */
[----:B------:R0:W-:Y:S01]  /*5430*/  STS [R200+0x1088], R67 ;  /* 0x00108843c8007388 */ /* 0x0001e20000000800 */
[----:B--2---:R-:W-:Y:S01]  /*5440*/  FMUL.FTZ R203, R75, R66 ;  /* 0x000000424bcb7220 */ /* 0x004fe20000410000 */
[----:B------:R-:W-:Y:S01]  /*5450*/  FFMA.FTZ R205, R179, R205, R202 ;  /* 0x000000cdb3cd7223 */ /* 0x000fe200000100ca */
[----:B------:R-:W-:Y:S01]  /*5460*/  FMUL.FTZ R201, R25, R187 ;  /* 0x000000bb19c97220 */ /* 0x000fe20000410000 */
[----:B------:R1:W-:Y:S01]  /*5470*/  STS [R200+0x109c], R133 ;  /* 0x00109c85c8007388 */ /* 0x0003e20000000800 */
[----:B------:R-:W-:Y:S01]  /*5480*/  FMUL.FTZ R202, R22, R183 ;  /* 0x000000b716ca7220 */ /* 0x000fe20000410000 */
[----:B------:R-:W-:Y:S01]  /*5490*/  FFMA.FTZ R206, R178, R132, R205 ;  /* 0x00000084b2ce7223 */ /* 0x000fe200000100cd */
[----:B------:R-:W-:Y:S01]  /*54a0*/  FMUL.FTZ R132, R24, R185 ;  /* 0x000000b918847220 */ /* 0x000fe20000410000 */
[----:B------:R2:W-:Y:S01]  /*54b0*/  STS [R200+0x1094], R209 ;  /* 0x001094d1c8007388 */ /* 0x0005e20000000800 */
[----:B0-----:R-:W-:Y:S01]  /*54c0*/  FMUL.FTZ R67, R27, R189 ;  /* 0x000000bd1b437220 */ /* 0x001fe20000410000 */
[----:B------:R-:W-:-:S02]  /*54d0*/  FFMA.FTZ R211, R177, R211, R206 ;  /* 0x000000d3b1d37223 */ /* 0x000fc400000100ce */
[----:B------:R0:W-:Y:S01]  /*54e0*/  STS [R200+0x1098], R213 ;  /* 0x001098d5c8007388 */ /* 0x0001e20000000800 */
[----:B------:R-:W-:Y:S02]  /*54f0*/  VIADD R206, R165, 0x80 ;  /* 0x00000080a5ce7836 */ /* 0x000fe40000000000 */
        /* <DEDUP_REMOVED lines=8> */
[----:B0-----:R-:W-:Y:S01]  /*5580*/  FMUL.FTZ R213, R70, R201 ;  /* 0x000000c946d57220 */ /* 0x001fe20000410000 */
[-C--:B------:R-:W-:Y:S01]  /*5590*/  LEA.HI R206, R206, R165.reuse, RZ, 0x1b ;  /* 0x000000a5cece7211 */ /* 0x080fe200078fd8ff */
[----:B------:R0:W-:Y:S01]  /*55a0*/  STS [R200+0x10a8], R207 ;  /* 0x0010a8cfc8007388 */ /* 0x0001e20000000800 */
[----:B------:R-:W-:Y:S01]  /*55b0*/  FFMA.FTZ R65, R175, R66, R248 ;  /* 0x00000042af417223 */ /* 0x000fe200000100f8 */
[----:B-1----:R-:W-:Y:S01]  /*55c0*/  FMUL.FTZ R237, R63, R202 ;  /* 0x000000ca3fed7220 */ /* 0x002fe20000410000 */
[----:B------:R-:W-:Y:S01]  /*55d0*/  LEA.HI R211, R238, R165, RZ, 0x1b ;  /* 0x000000a5eed37211 */ /* 0x000fe200078fd8ff */
[----:B------:R1:W-:Y:S01]  /*55e0*/  STS [R200+0x10ac], R209 ;  /* 0x0010acd1c8007388 */ /* 0x0003e20000000800 */
[----:B------:R-:W-:Y:S01]  /*55f0*/  LEA R238, R208, UR21, 0x2 ;  /* 0x00000015d0ee7c11 */ /* 0x000fe2000f8e10ff */
[----:B--2---:R-:W-:Y:S01]  /*5600*/  FMUL.FTZ R203, R69, R132 ;  /* 0x0000008445cb7220 */ /* 0x004fe20000410000 */
[----:B------:R-:W-:Y:S01]  /*5610*/  FFMA.FTZ R65, R174, R67, R65 ;  /* 0x00000043ae417223 */ /* 0x000fe20000010041 */
[----:B------:R2:W-:Y:S01]  /*5620*/  STS [R200+0x10b0], R213 ;  /* 0x0010b0d5c8007388 */ /* 0x0005e20000000800 */
[----:B------:R-:W-:Y:S01]  /*5630*/  FADD.FTZ R248, -R172, R233 ;  /* 0x000000e9acf87221 */ /* 0x000fe20000010100 */
[----:B0-----:R-:W-:Y:S01]  /*5640*/  LEA.HI R207, R234, R165, RZ, 0x1b ;  /* 0x000000a5eacf7211 */ /* 0x001fe200078fd8ff */
[----:B------:R-:W-:Y:S01]  /*5650*/  FMUL.FTZ R233, R58, R233 ;  /* 0x000000e93ae97220 */ /* 0x000fe20000410000 */
[----:B------:R0:W-:Y:S01]  /*5660*/  STS [R200+0x10b4], R203 ;  /* 0x0010b4cbc8007388 */ /* 0x0001e20000000800 */
[----:B------:R-:W-:Y:S01]  /*5670*/  LEA R234, R212, UR21, 0x2 ;  /* 0x00000015d4ea7c11 */ /* 0x000fe2000f8e10ff */
[----:B------:R-:W-:Y:S01]  /*5680*/  FFMA.FTZ R65, R248, R204, R65 ;  /* 0x000000ccf8417223 */ /* 0x000fe20000010041 */
[----:B-1----:R-:W-:Y:S01]  /*5690*/  LEA.HI R209, R236, R165, RZ, 0x1b ;  /* 0x000000a5ecd17211 */ /* 0x002fe200078fd8ff */
[----:B------:R1:W-:Y:S01]  /*56a0*/  STS [R200+0x10b8], R205 ;  /* 0x0010b8cdc8007388 */ /* 0x0003e20000000800 */
[----:B------:R-:W-:Y:S01]  /*56b0*/  LEA R236, R210, UR21, 0x2 ;  /* 0x00000015d2ec7c11 */ /* 0x000fe2000f8e10ff */
[----:B------:R-:W-:Y:S01]  /*56c0*/  FFMA.FTZ R201, R170, R201, R65 ;  /* 0x000000c9aac97223 */ /* 0x000fe20000010041 */
[-C--:B--2---:R-:W-:Y:S01]  /*56d0*/  LEA.HI R213, R240, R165.reuse, RZ, 0x1b ;  /* 0x000000a5f0d57211 */ /* 0x084fe200078fd8ff */
[----:B------:R-:W-:Y:S01]  /*56e0*/  STS [R200+0x10bc], R237 ;  /* 0x0010bcedc8007388 */ /* 0x000fe20000000800 */
[----:B------:R-:W-:Y:S01]  /*56f0*/  LEA R240, R206, UR21, 0x2 ;  /* 0x00000015cef07c11 */ /* 0x000fe2000f8e10ff */
[----:B------:R-:W-:Y:S01]  /*5700*/  IMAD.MOV.U32 R65, RZ, RZ, RZ ;  /* 0x000000ffff417224 */ /* 0x000fe200078e00ff */
[-C--:B0-----:R-:W-:Y:S01]  /*5710*/  LEA.HI R203, R230, R165.reuse, RZ, 0x1b ;  /* 0x000000a5e6cb7211 */ /* 0x081fe200078fd8ff */
[----:B------:R-:W-:Y:S01]  /*5720*/  BAR.SYNC.DEFER_BLOCKING 0x0 ;  /* 0x0000000000007b1d */ /* 0x000fe20000010000 */
[----:B------:R-:W-:Y:S01]  /*5730*/  LEA R230, R216, UR21, 0x2 ;  /* 0x00000015d8e67c11 */ /* 0x000fe2000f8e10ff */
[----:B------:R-:W-:Y:S01]  /*5740*/  FFMA.FTZ R201, R4, R132, R201 ;  /* 0x0000008404c97223 */ /* 0x000fe200000100c9 */
[----:B-1----:R-:W-:Y:S01]  /*5750*/  LEA.HI R205, R232, R165, RZ, 0x1b ;  /* 0x000000a5e8cd7211 */ /* 0x002fe200078fd8ff */
[----:B------:R-:W-:Y:S01]  /*5760*/  FADD.FTZ R132, -R3, R226 ;  /* 0x000000e203847221 */ /* 0x000fe20000010100 */
[----:B------:R-:W-:Y:S01]  /*5770*/  LEA R232, R214, UR21, 0x2 ;  /* 0x00000015d6e87c11 */ /* 0x000fe2000f8e10ff */
[----:B------:R-:W-:Y:S01]  /*5780*/  FMUL.FTZ R3, R6, R186 ;  /* 0x000000ba06037220 */ /* 0x000fe20000410000 */
[----:B------:R-:W-:Y:S01]  /*5790*/  LEA R216, R203, UR21, 0x2 ;  /* 0x00000015cbd87c11 */ /* 0x000fe2000f8e10ff */
[----:B------:R-:W-:Y:S01]  /*57a0*/  FFMA.FTZ R201, R132, R133, R201 ;  /* 0x0000008584c97223 */ /* 0x000fe200000100c9 */
[----:B------:R-:W-:Y:S01]  /*57b0*/  LEA R214, R205, UR21, 0x2 ;  /* 0x00000015cdd67c11 */ /* 0x000fe2000f8e10ff */
[----:B------:R-:W-:Y:S01]  /*57c0*/  FMUL.FTZ R133, R77, R222 ;  /* 0x000000de4d857220 */ /* 0x000fe20000410000 */
[----:B------:R-:W-:Y:S01]  /*57d0*/  LEA R212, R207, UR21, 0x2 ;  /* 0x00000015cfd47c11 */ /* 0x000fe2000f8e10ff */
[----:B------:R-:W-:Y:S01]  /*57e0*/  FFMA.FTZ R202, R2, R202, R201 ;  /* 0x000000ca02ca7223 */ /* 0x000fe200000100c9 */
[----:B------:R-:W-:Y:S01]  /*57f0*/  LEA R210, R209, UR21, 0x2 ;  /* 0x00000015d1d27c11 */ /* 0x000fe2000f8e10ff */
[----:B------:R-:W-:Y:S01]  /*5800*/  FMUL.FTZ R201, R189, UR53 ;  /* 0x00000035bdc97c20 */ /* 0x000fe20008410000 */
[----:B------:R-:W-:-:S02]  /*5810*/  LEA R208, R211, UR21, 0x2 ;  /* 0x00000015d3d07c11 */ /* 0x000fc4000f8e10ff */
[----:B------:R-:W-:Y:S02]  /*5820*/  LEA R206, R213, UR21, 0x2 ;  /* 0x00000015d5ce7c11 */ /* 0x000fe4000f8e10ff */
[----:B------:R-:W-:Y:S02]  /*5830*/  MOV R172, UR30 ;  /* 0x0000001e00ac7c02 */ /* 0x000fe40008000f00 */
[----:B------:R-:W-:Y:S02]  /*5840*/  MOV R204, UR41 ;  /* 0x0000002900cc7c02 */ /* 0x000fe40008000f00 */
[----:B------:R-:W-:Y:S01]  /*5850*/  SHF.R.S32.HI R172, RZ, 0x1f, R172 ;  /* 0x0000001fffac7819 */ /* 0x000fe200000114ac */
[----:B------:R-:W0:Y:S04]  /*5860*/  LDS R184, [R163+0x1080] ;  /* 0x00108000a3b87984 */ /* 0x000e280000000800 */
[----:B------:R-:W1:Y:S04]  /*5870*/  LDS R251, [R242+0x1180] ;  /* 0x00118000f2fb7984 */ /* 0x000e680000000800 */
[----:B------:R-:W2:Y:S04]  /*5880*/  LDS R249, [R240+0x1280] ;  /* 0x00128000f0f97984 */ /* 0x000ea80000000800 */
[----:B------:R-:W3:Y:S04]  /*5890*/  LDS R247, [R238+0x1380] ;  /* 0x00138000eef77984 */ /* 0x000ee80000000800 */
        /* <DEDUP_REMOVED lines=12> */
[----:B------:R5:W-:Y:S04]  /*5960*/  STS [R64+0x2100], R250 ;  /* 0x002100fa40007388 */ /* 0x000be80000000800 */
[----:B------:R-:W-:Y:S04]  /*5970*/  STS [R200+0x2104], R225 ;  /* 0x002104e1c8007388 */ /* 0x000fe80000000800 */
[----:B------:R-:W-:Y:S01]  /*5980*/  STS [R200+0x210c], R223 ;  /* 0x00210cdfc8007388 */ /* 0x000fe20000000800 */
[----:B-----5:R-:W-:-:S03]  /*5990*/  MOV R64, R165 ;  /* 0x000000a500407202 */ /* 0x020fc60000000f00 */
[----:B------:R5:W-:Y:S02]  /*59a0*/  STS [R200+0x2110], R133 ;  /* 0x00211085c8007388 */ /* 0x000be40000000800 */
[----:B------:R-:W-:Y:S02]  /*59b0*/  IMAD.WIDE.U32 R66, R124, UR29, R64 ;  /* 0x0000001d7c427c25 */ /* 0x000fe4000f8e0040 */
[----:B------:R-:W-:Y:S02]  /*59c0*/  STS [R200+0x2114], R221 ;  /* 0x002114ddc8007388 */ /* 0x000fe40000000800 */
[----:B------:R-:W-:Y:S02]  /*59d0*/  IMAD R67, R125, UR29, R67 ;  /* 0x0000001d7d437c24 */ /* 0x000fe4000f8e0243 */
[----:B------:R1:W-:Y:S01]  /*59e0*/  STS [R200+0x211c], R219 ;  /* 0x00211cdbc8007388 */ /* 0x0003e20000000800 */
[----:B------:R-:W-:-:S04]  /*59f0*/  IMAD.WIDE.U32 R64, R122, UR29, R64 ;  /* 0x0000001d7a407c25 */ /* 0x000fc8000f8e0040 */
[----:B-----5:R-:W-:Y:S01]  /*5a00*/  FMUL.FTZ R133, R198, UR53 ;  /* 0x00000035c6857c20 */ /* 0x020fe20008410000 */
[----:B------:R-:W-:Y:S01]  /*5a10*/  STS [R200+0x2124], R217 ;  /* 0x002124d9c8007388 */ /* 0x000fe20000000800 */
[----:B------:R-:W-:-:S03]  /*5a20*/  IMAD.WIDE.U32 R66, R173, UR30, R66 ;  /* 0x0000001ead427c25 */ /* 0x000fc6000f8e0042 */
[----:B------:R5:W-:Y:S01]  /*5a30*/  STS [R200+0x2128], R215 ;  /* 0x002128d7c8007388 */ /* 0x000be20000000800 */
[----:B------:R-:W-:Y:S01]  /*5a40*/  IMAD R173, R172, UR40, RZ ;  /* 0x00000028acad7c24 */ /* 0x000fe2000f8e02ff */
[----:B------:R-:W-:Y:S01]  /*5a50*/  IADD3 R66, P2, PT, R66, UR22, RZ ;  /* 0x0000001642427c10 */ /* 0x000fe2000ff5e0ff */
[----:B------:R-:W-:Y:S01]  /*5a60*/  IMAD R65, R123, UR29, R65 ;  /* 0x0000001d7b417c24 */ /* 0x000fe2000f8e0241 */
[----:B------:R-:W-:Y:S01]  /*5a70*/  STS [R200+0x212c], R233 ;  /* 0x00212ce9c8007388 */ /* 0x000fe20000000800 */
[----:B------:R-:W-:Y:S02]  /*5a80*/  IMAD R173, R204, UR30, R173 ;  /* 0x0000001eccad7c24 */ /* 0x000fe4000f8e02ad */
[----:B-1----:R-:W-:Y:S01]  /*5a90*/  FMUL.FTZ R219, R187, UR53 ;  /* 0x00000035bbdb7c20 */ /* 0x002fe20008410000 */
[----:B------:R-:W-:Y:S01]  /*5aa0*/  IMAD R172, R172, UR42, RZ ;  /* 0x0000002aacac7c24 */ /* 0x000fe2000f8e02ff */
[----:B------:R-:W-:Y:S01]  /*5ab0*/  STS [R200+0x2130], R231 ;  /* 0x002130e7c8007388 */ /* 0x000fe20000000800 */
[----:B------:R-:W-:Y:S01]  /*5ac0*/  IMAD.X R67, R67, 0x1, R173, P2 ;  /* 0x0000000143437824 */ /* 0x000fe200010e06ad */
[----:B------:R-:W-:Y:S01]  /*5ad0*/  MOV R173, UR42 ;  /* 0x0000002a00ad7c02 */ /* 0x000fe20008000f00 */
[----:B------:R-:W-:Y:S01]  /*5ae0*/  IMAD.U32 R204, RZ, RZ, UR52 ;  /* 0x00000034ffcc7e24 */ /* 0x000fe2000f8e00ff */
[----:B------:R-:W-:Y:S01]  /*5af0*/  STS [R200+0x2134], R229 ;  /* 0x002134e5c8007388 */ /* 0x000fe20000000800 */
[----:B------:R-:W-:-:S04]  /*5b00*/  IMAD.WIDE.U32 R66, R120, UR6, R66 ;  /* 0x0000000678427c25 */ /* 0x000fc8000f8e0042 */
[----:B-----5:R-:W-:Y:S01]  /*5b10*/  FMUL.FTZ R215, R8, R187 ;  /* 0x000000bb08d77220 */ /* 0x020fe20000410000 */
[----:B------:R-:W-:Y:S01]  /*5b20*/  FMUL.FTZ R217, R188, UR53 ;  /* 0x00000035bcd97c20 */ /* 0x000fe20008410000 */
[----:B------:R-:W-:Y:S01]  /*5b30*/  IADD3 R204, PT, PT, R204, -UR22, -R165 ;  /* 0x80000016cccc7c10 */ /* 0x000fe2000fffe8a5 */
[----:B------:R-:W-:Y:S01]  /*5b40*/  IMAD.WIDE.U32 R64, R173, UR30, R64 ;  /* 0x0000001ead407c25 */ /* 0x000fe2000f8e0040 */
[----:B------:R-:W-:Y:S03]  /*5b50*/  STS [R200+0x213c], R227 ;  /* 0x00213ce3c8007388 */ /* 0x000fe60000000800 */
[----:B------:R-:W-:Y:S01]  /*5b60*/  FMUL.FTZ R187, R191, UR53 ;  /* 0x00000035bfbb7c20 */ /* 0x000fe20008410000 */
[----:B------:R-:W-:Y:S01]  /*5b70*/  FMUL.FTZ R8, R197, UR53 ;  /* 0x00000035c5087c20 */ /* 0x000fe20008410000 */
[----:B------:R-:W-:-:S04]  /*5b80*/  IMAD.U32 R173, RZ, RZ, UR43 ;  /* 0x0000002bffad7e24 */ /* 0x000fc8000f8e00ff */
[----:B------:R-:W-:Y:S01]  /*5b90*/  IMAD R173, R173, UR30, R172 ;  /* 0x0000001eadad7c24 */ /* 0x000fe2000f8e02ac */
[----:B------:R-:W-:-:S04]  /*5ba0*/  IADD3 R172, P2, PT, R64, UR22, RZ ;  /* 0x0000001640ac7c10 */ /* 0x000fc8000ff5e0ff */
[----:B------:R-:W-:Y:S01]  /*5bb0*/  IADD3.X R173, PT, PT, R65, R173, RZ, P2, !PT ;  /* 0x000000ad41ad7210 */ /* 0x000fe200017fe4ff */
[----:B------:R-:W-:Y:S01]  /*5bc0*/  IMAD R65, R121, UR6, R67 ;  /* 0x0000000679417c24 */ /* 0x000fe2000f8e0243 */
[----:B------:R-:W-:Y:S01]  /*5bd0*/  LEA R64, P2, R66, UR46, 0x2 ;  /* 0x0000002e42407c11 */ /* 0x000fe2000f8410ff */
[----:B------:R-:W-:-:S03]  /*5be0*/  IMAD.U32 R67, RZ, RZ, UR44 ;  /* 0x0000002cff437e24 */ /* 0x000fc6000f8e00ff */
[----:B------:R-:W-:Y:S01]  /*5bf0*/  LEA.HI.X R65, R66, UR47, R65, 0x2, P2 ;  /* 0x0000002f42417c11 */ /* 0x000fe200090f1441 */
[----:B------:R-:W-:Y:S01]  /*5c00*/  IMAD.WIDE.U32 R172, R67, UR6, R172 ;  /* 0x0000000643ac7c25 */ /* 0x000fe2000f8e00ac */
[----:B------:R-:W-:Y:S02]  /*5c10*/  MOV R67, UR45 ;  /* 0x0000002d00437c02 */ /* 0x000fe40008000f00 */
[----:B------:R-:W-:-:S03]  /*5c20*/  LEA R66, P2, R172, UR48, 0x2 ;  /* 0x00000030ac427c11 */ /* 0x000fc6000f8410ff */
[----:B------:R-:W-:Y:S02]  /*5c30*/  IMAD R67, R67, UR6, R173 ;  /* 0x0000000643437c24 */ /* 0x000fe4000f8e02ad */
[----:B------:R-:W-:-:S03]  /*5c40*/  FMUL.FTZ R173, R71, R220 ;  /* 0x000000dc47ad7220 */ /* 0x000fc60000410000 */
[----:B------:R-:W-:Y:S01]  /*5c50*/  LEA.HI.X R67, R172, UR49, R67, 0x2, P2 ;  /* 0x00000031ac437c11 */ /* 0x000fe200090f1443 */
[----:B------:R-:W-:Y:S01]  /*5c60*/  FMUL.FTZ R172, R5, R183 ;  /* 0x000000b705ac7220 */ /* 0x000fe20000410000 */
[----:B------:R-:W-:Y:S01]  /*5c70*/  FMUL.FTZ R183, R183, UR53 ;  /* 0x00000035b7b77c20 */ /* 0x000fe20008410000 */
[----:B------:R-:W-:Y:S01]  /*5c80*/  ISETP.GE.AND P2, PT, R204, 0x1, PT ;  /* 0x00000001cc00780c */ /* 0x000fe20003f46270 */
[----:B------:R-:W-:Y:S01]  /*5c90*/  FMUL.FTZ R5, R186, UR53 ;  /* 0x00000035ba057c20 */ /* 0x000fe20008410000 */
[----:B------:R1:W-:Y:S01]  /*5ca0*/  STS [R200+0x2118], R173 ;  /* 0x002118adc8007388 */ /* 0x0003e20000000800 */
[----:B------:R-:W-:Y:S01]  /*5cb0*/  FMUL.FTZ R6, R2, R183 ;  /* 0x000000b702067220 */ /* 0x000fe20000410000 */
[----:B------:R-:W-:Y:S01]  /*5cc0*/  FMUL.FTZ R2, R7, R185 ;  /* 0x000000b907027220 */ /* 0x000fe20000410000 */
[----:B------:R-:W-:Y:S01]  /*5cd0*/  FMUL.FTZ R7, R83, R224 ;  /* 0x000000e053077220 */ /* 0x000fe20000410000 */
[----:B------:R-:W-:Y:S01]  /*5ce0*/  FMUL.FTZ R183, R61, R218 ;  /* 0x000000da3db77220 */ /* 0x000fe20000410000 */
[----:B------:R-:W-:Y:S01]  /*5cf0*/  FMUL.FTZ R185, R185, UR53 ;  /* 0x00000035b9b97c20 */ /* 0x000fe20008410000 */
[----:B------:R-:W-:Y:S01]  /*5d00*/  FMUL.FTZ R5, R132, R5 ;  /* 0x0000000584057220 */ /* 0x000fe20000410000 */
[-C--:B------:R-:W-:Y:S01]  /*5d10*/  FFMA.FTZ R39, R22, R172.reuse, R39 ;  /* 0x000000ac16277223 */ /* 0x080fe20000010027 */
[----:B------:R5:W-:Y:S01]  /*5d20*/  STS [R200+0x2108], R7 ;  /* 0x00210807c8007388 */ /* 0x000be20000000800 */
[----:B------:R-:W-:Y:S01]  /*5d30*/  FFMA.FTZ R6, R63, R172, R6 ;  /* 0x000000ac3f067223 */ /* 0x000fe20000010006 */
[----:B------:R-:W-:Y:S01]  /*5d40*/  FMUL.FTZ R4, R4, R185 ;  /* 0x000000b904047220 */ /* 0x000fe20000410000 */
[----:B------:R-:W-:Y:S01]  /*5d50*/  FMUL.FTZ R186, R190, UR53 ;  /* 0x00000035beba7c20 */ /* 0x000fe20008410000 */
[----:B------:R2:W-:Y:S01]  /*5d60*/  STS [R200+0x2120], R183 ;  /* 0x002120b7c8007388 */ /* 0x0005e20000000800 */
[----:B------:R-:W-:Y:S01]  /*5d70*/  FMUL.FTZ R185, R192, UR53 ;  /* 0x00000035c0b97c20 */ /* 0x000fe20008410000 */
[----:B------:R-:W-:Y:S01]  /*5d80*/  FMUL.FTZ R172, R193, UR53 ;  /* 0x00000035c1ac7c20 */ /* 0x000fe20008410000 */
[----:B------:R-:W-:Y:S01]  /*5d90*/  FMUL.FTZ R132, R195, UR53 ;  /* 0x00000035c3847c20 */ /* 0x000fe20008410000 */
[----:B-1----:R-:W-:Y:S01]  /*5da0*/  FMUL.FTZ R173, R196, UR53 ;  /* 0x00000035c4ad7c20 */ /* 0x002fe20008410000 */
[----:B-----5:R-:W-:Y:S01]  /*5db0*/  FMUL.FTZ R7, R55, R226 ;  /* 0x000000e237077220 */ /* 0x020fe20000410000 */
[----:B--2---:R-:W-:-:S04]  /*5dc0*/  FMUL.FTZ R183, R194, UR53 ;  /* 0x00000035c2b77c20 */ /* 0x004fc80008410000 */
[----:B------:R1:W-:Y:S02]  /*5dd0*/  STS [R200+0x2138], R7 ;  /* 0x00213807c8007388 */ /* 0x0003e40000000800 */
[----:B-1----:R-:W-:Y:S01]  /*5de0*/  FMUL.FTZ R7, R199, UR53 ;  /* 0x00000035c7077c20 */ /* 0x002fe20008410000 */
[----:B------:R-:W-:Y:S06]  /*5df0*/  BAR.SYNC.DEFER_BLOCKING 0x0 ;  /* 0x0000000000007b1d */ /* 0x000fec0000010000 */
[----:B0--34-:R-:W-:Y:S05]  /*5e00*/  @!P2 BRA `(.L_x_4527) ;  /* 0x00000000000ca947 */ /* 0x019fea0003800000 */
[----:B------:R-:W0:Y:S04]  /*5e10*/  LDS R221, [R163+0x2100] ;  /* 0x00210000a3dd7984 */ /* 0x000e280000000800 */
[----:B------:R1:W-:Y:S04]  /*5e20*/  REDG.E.ADD.F32.FTZ.RN.STRONG.GPU desc[UR24][R64.64], R184 ;  /* 0x000000b8400079a6 */ /* 0x0003e8000c12f318 */
[----:B0-----:R1:W-:Y:S02]  /*5e30*/  REDG.E.ADD.F32.FTZ.RN.STRONG.GPU desc[UR24][R66.64], R221 ;  /* 0x000000dd420079a6 */ /* 0x0013e4000c12f318 */
.L_x_4527:
[----:B------:R-:W-:Y:S05]  /*5e40*/  BSYNC.RECONVERGENT B0 ;  /* 0x0000000000007941 */ /* 0x000fea0003800200 */
.L_x_4526:
[----:B-1----:R0:W1:Y:S01]  /*5e50*/  LDS R221, [R242+0x2200] ;  /* 0x00220000f2dd7984 */ /* 0x0020620000000800 */
[C---:B------:R-:W-:Y:S01]  /*5e60*/  ISETP.GE.AND P6, PT, R204.reuse, 0x41, PT ;  /* 0x00000041cc00780c */ /* 0x040fe20003fc6270 */
[----:B------:R-:W-:Y:S01]  /*5e70*/  BSSY.RECONVERGENT B0, `(.L_x_4528) ;  /* 0x0000008000007945 */ /* 0x000fe20003800200 */
[C---:B------:R-:W-:Y:S02]  /*5e80*/  ISETP.GE.AND P2, PT, R204.reuse, 0x81, PT ;  /* 0x00000081cc00780c */ /* 0x040fe40003f46270 */
[C---:B------:R-:W-:Y:S02]  /*5e90*/  ISETP.GE.AND P3, PT, R204.reuse, 0xc1, PT ;  /* 0x000000c1cc00780c */ /* 0x040fe40003f66270 */
[C---:B------:R-:W-:Y:S02]  /*5ea0*/  ISETP.GE.AND P4, PT, R204.reuse, 0x101, PT ;  /* 0x00000101cc00780c */ /* 0x040fe40003f86270 */
[----:B------:R-:W-:-:S05]  /*5eb0*/  ISETP.GE.AND P5, PT, R204, 0x141, PT ;  /* 0x00000141cc00780c */ /* 0x000fca0003fa6270 */
[----:B0-----:R-:W-:Y:S08]  /*5ec0*/  @!P6 BRA `(.L_x_4529) ;  /* 0x000000000008e947 */ /* 0x001ff00003800000 */
[----:B------:R0:W-:Y:S04]  /*5ed0*/  REDG.E.ADD.F32.FTZ.RN.STRONG.GPU desc[UR24][R64.64+0x100], R251 ;  /* 0x000100fb400079a6 */ /* 0x0001e8000c12f318 */
[----:B-1----:R0:W-:Y:S02]  /*5ee0*/  REDG.E.ADD.F32.FTZ.RN.STRONG.GPU desc[UR24][R66.64+0x100], R221 ;  /* 0x000100dd420079a6 */ /* 0x0021e4000c12f318 */
.L_x_4529:
[----:B------:R-:W-:Y:S05]  /*5ef0*/  BSYNC.RECONVERGENT B0 ;  /* 0x0000000000007941 */ /* 0x000fea0003800200 */
.L_x_4528:
[----:B01----:R0:W1:Y:S01]  /*5f00*/  LDS R221, [R240+0x2300] ;  /* 0x00230000f0dd7984 */ /* 0x0030620000000800 */
[----:B------:R-:W-:Y:S04]  /*5f10*/  BSSY.RECONVERGENT B0, `(.L_x_4530) ;  /* 0x0000004000007945 */ /* 0x000fe80003800200 */
[----:B------:R-:W-:Y:S05]  /*5f20*/  @!P2 BRA `(.L_x_4531) ;  /* 0x000000000008a947 */ /* 0x000fea0003800000 */
[----:B------:R2:W-:Y:S04]  /*5f30*/  REDG.E.ADD.F32.FTZ.RN.STRONG.GPU desc[UR24][R64.64+0x200], R249 ;  /* 0x000200f9400079a6 */ /* 0x0005e8000c12f318 */
[----:B-1----:R2:W-:Y:S02]  /*5f40*/  REDG.E.ADD.F32.FTZ.RN.STRONG.GPU desc[UR24][R66.64+0x200], R221 ;  /* 0x000200dd420079a6 */ /* 0x0025e4000c12f318 */
.L_x_4531:
[----:B------:R-:W-:Y:S05]  /*5f50*/  BSYNC.RECONVERGENT B0 ;  /* 0x0000000000007941 */ /* 0x000fea0003800200 */
.L_x_4530:
[----:B-12---:R1:W2:Y:S01]  /*5f60*/  LDS R221, [R238+0x2400] ;  /* 0x00240000eedd7984 */ /* 0x0062a20000000800 */
[----:B------:R-:W-:Y:S04]  /*5f70*/  BSSY.RECONVERGENT B0, `(.L_x_4532) ;  /* 0x0000004000007945 */ /* 0x000fe80003800200 */
[----:B------:R-:W-:Y:S05]  /*5f80*/  @!P3 BRA `(.L_x_4533) ;  /* 0x000000000008b947 */ /* 0x000fea0003800000 */
[----:B------:R3:W-:Y:S04]  /*5f90*/  REDG.E.ADD.F32.FTZ.RN.STRONG.GPU desc[UR24][R64.64+0x300], R247 ;  /* 0x000300f7400079a6 */ /* 0x0007e8000c12f318 */
[----:B--2---:R3:W-:Y:S02]  /*5fa0*/  REDG.E.ADD.F32.FTZ.RN.STRONG.GPU desc[UR24][R66.64+0x300], R221 ;  /* 0x000300dd420079a6 */ /* 0x0047e4000c12f318 */
.L_x_4533:
[----:B------:R-:W-:Y:S05]  /*5fb0*/  BSYNC.RECONVERGENT B0 ;  /* 0x0000000000007941 */ /* 0x000fea0003800200 */
.L_x_4532:
[----:B--23--:R2:W3:Y:S01]  /*5fc0*/  LDS R221, [R236+0x2500] ;  /* 0x00250000ecdd7984 */ /* 0x00c4e20000000800 */
[----:B------:R-:W-:Y:S04]  /*5fd0*/  BSSY.RECONVERGENT B0, `(.L_x_4534) ;  /* 0x0000004000007945 */ /* 0x000fe80003800200 */
[----:B------:R-:W-:Y:S05]  /*5fe0*/  @!P4 BRA `(.L_x_4535) ;  /* 0x000000000008c947 */ /* 0x000fea0003800000 */
[----:B------:R4:W-:Y:S04]  /*5ff0*/  REDG.E.ADD.F32.FTZ.RN.STRONG.GPU desc[UR24][R64.64+0x400], R245 ;  /* 0x000400f5400079a6 */ /* 0x0009e8000c12f318 */
[----:B---3--:R4:W-:Y:S02]  /*6000*/  REDG.E.ADD.F32.FTZ.RN.STRONG.GPU desc[UR24][R66.64+0x400], R221 ;  /* 0x000400dd420079a6 */ /* 0x0089e4000c12f318 */
.L_x_4535:
[----:B------:R-:W-:Y:S05]  /*6010*/  BSYNC.RECONVERGENT B0 ;  /* 0x0000000000007941 */ /* 0x000fea0003800200 */
.L_x_4534:
[----:B---34-:R3:W4:Y:S01]  /*6020*/  LDS R221, [R234+0x2600] ;  /* 0x00260000eadd7984 */ /* 0x0187220000000800 */
[----:B------:R-:W-:Y:S04]  /*6030*/  BSSY.RECONVERGENT B0, `(.L_x_4536) ;  /* 0x0000004000007945 */ /* 0x000fe80003800200 */
[----:B------:R-:W-:Y:S05]  /*6040*/  @!P5 BRA `(.L_x_4537) ;  /* 0x000000000008d947 */ /* 0x000fea0003800000 */
[----:B------:R0:W-:Y:S04]  /*6050*/  REDG.E.ADD.F32.FTZ.RN.STRONG.GPU desc[UR24][R64.64+0x500], R243 ;  /* 0x000500f3400079a6 */ /* 0x0001e8000c12f318 */
[----:B----4-:R0:W-:Y:S02]  /*6060*/  REDG.E.ADD.F32.FTZ.RN.STRONG.GPU desc[UR24][R66.64+0x500], R221 ;  /* 0x000500dd420079a6 */ /* 0x0101e4000c12f318 */
.L_x_4537:
[----:B------:R-:W-:Y:S05]  /*6070*/  BSYNC.RECONVERGENT B0 ;  /* 0x0000000000007941 */ /* 0x000fea0003800200 */
.L_x_4536:
[----:B0---4-:R0:W4:Y:S01]  /*6080*/  LDS R221, [R232+0x2700] ;  /* 0x00270000e8dd7984 */ /* 0x0111220000000800 */
        /* <DEDUP_REMOVED lines=8> */
[----:B----4-:R0:W-:Y:S02]  /*6110*/  REDG.E.ADD.F32.FTZ.RN.STRONG.GPU desc[UR24][R66.64+0x600], R221 ;  /* 0x000600dd420079a6 */ /* 0x0101e4000c12f318 */
.L_x_4539:
[----:B------:R-:W-:Y:S05]  /*6120*/  BSYNC.RECONVERGENT B0 ;  /* 0x0000000000007941 */ /* 0x000fea0003800200 */
.L_x_4538:
[----:B0---4-:R0:W4:Y:S01]  /*6130*/  LDS R221, [R230+0x2800] ;  /* 0x00280000e6dd7984 */ /* 0x0111220000000800 */
[----:B------:R-:W-:Y:S04]  /*6140*/  BSSY.RECONVERGENT B0, `(.L_x_4540) ;  /* 0x0000004000007945 */ /* 0x000fe80003800200 */
[----:B------:R-:W-:Y:S05]  /*6150*/  @!P2 BRA `(.L_x_4541) ;  /* 0x000000000008a947 */ /* 0x000fea0003800000 */
[----:B------:R0:W-:Y:S04]  /*6160*/  REDG.E.ADD.F32.FTZ.RN.STRONG.GPU desc[UR24][R64.64+0x700], R239 ;  /* 0x000700ef400079a6 */ /* 0x0001e8000c12f318 */
[----:B----4-:R0:W-:Y:S02]  /*6170*/  REDG.E.ADD.F32.FTZ.RN.STRONG.GPU desc[UR24][R66.64+0x700], R221 ;  /* 0x000700dd420079a6 */ /* 0x0101e4000c12f318 */
.L_x_4541:
[----:B------:R-:W-:Y:S05]  /*6180*/  BSYNC.RECONVERGENT B0 ;  /* 0x0000000000007941 */ /* 0x000fea0003800200 */
.L_x_4540:
[----:B0---4-:R0:W4:Y:S01]  /*6190*/  LDS R221, [R244+0x2900] ;  /* 0x00290000f4dd7984 */ /* 0x0111220000000800 */
[----:B------:R-:W-:Y:S04]  /*61a0*/  BSSY.RECONVERGENT B0, `(.L_x_4542) ;  /* 0x0000004000007945 */ /* 0x000fe80003800200 */
[----:B------:R-:W-:Y:S05]  /*61b0*/  @!P3 BRA `(.L_x_4543) ;  /* 0x000000000008b947 */ /* 0x000fea0003800000 */
[----:B------:R0:W-:Y:S04]  /*61c0*/  REDG.E.ADD.F32.FTZ.RN.STRONG.GPU desc[UR24][R64.64+0x800], R237 ;  /* 0x000800ed400079a6 */ /* 0x0001e8000c12f318 */
[----:B----4-:R0:W-:Y:S02]  /*61d0*/  REDG.E.ADD.F32.FTZ.RN.STRONG.GPU desc[UR24][R66.64+0x800], R221 ;  /* 0x000800dd420079a6 */ /* 0x0101e4000c12f318 */
.L_x_4543:
[----:B------:R-:W-:Y:S05]  /*61e0*/  BSYNC.RECONVERGENT B0 ;  /* 0x0000000000007941 */ /* 0x000fea0003800200 */
.L_x_4542:
[----:B0---4-:R0:W4:Y:S01]  /*61f0*/  LDS R221, [R228+0x2a00] ;  /* 0x002a0000e4dd7984 */ /* 0x0111220000000800 */
[----:B------:R-:W-:Y:S04]  /*6200*/  BSSY.RECONVERGENT B0, `(.L_x_4544) ;  /* 0x0000004000007945 */ /* 0x000fe80003800200 */
[----:B------:R-:W-:Y:S05]  /*6210*/  @!P4 BRA `(.L_x_4545) ;  /* 0x000000000008c947 */ /* 0x000fea0003800000 */
[----:B------:R0:W-:Y:S04]  /*6220*/  REDG.E.ADD.F32.FTZ.RN.STRONG.GPU desc[UR24][R64.64+0x900], R235 ;  /* 0x000900eb400079a6 */ /* 0x0001e8000c12f318 */
[----:B----4-:R0:W-:Y:S02]  /*6230*/  REDG.E.ADD.F32.FTZ.RN.STRONG.GPU desc[UR24][R66.64+0x900], R221 ;  /* 0x000900dd420079a6 */ /* 0x0101e4000c12f318 */
.L_x_4545:
[----:B------:R-:W-:Y:S05]  /*6240*/  BSYNC.RECONVERGENT B0 ;  /* 0x0000000000007941 */ /* 0x000fea0003800200 */
.L_x_4544:
[----:B0---4-:R0:W4:Y:S01]  /*6250*/  LDS R221, [R216+0x2b00] ;  /* 0x002b0000d8dd7984 */ /* 0x0111220000000800 */
[----:B------:R-:W-:Y:S04]  /*6260*/  BSSY.RECONVERGENT B0, `(.L_x_4546) ;  /* 0x0000004000007945 */ /* 0x000fe80003800200 */
[----:B------:R-:W-:Y:S05]  /*6270*/  @!P5 BRA `(.L_x_4547) ;  /* 0x000000000008d947 */ /* 0x000fea0003800000 */
[----:B------:R0:W-:Y:S04]  /*6280*/  REDG.E.ADD.F32.FTZ.RN.STRONG.GPU desc[UR24][R64.64+0xa00], R213 ;  /* 0x000a00d5400079a6 */ /* 0x0001e8000c12f318 */
[----:B----4-:R0:W-:Y:S02]  /*6290*/  REDG.E.ADD.F32.FTZ.RN.STRONG.GPU desc[UR24][R66.64+0xa00], R221 ;  /* 0x000a00dd420079a6 */ /* 0x0101e4000c12f318 */
.L_x_4547:
[----:B------:R-:W-:Y:S05]  /*62a0*/  BSYNC.RECONVERGENT B0 ;  /* 0x0000000000007941 */ /* 0x000fea0003800200 */
.L_x_4546:
[----:B0-----:R0:W0:Y:S01]  /*62b0*/  LDS R213, [R214+0x2c00] ;  /* 0x002c0000d6d57984 */ /* 0x0010220000000800 */
        /* <DEDUP_REMOVED lines=9> */
.L_x_4549:
[----:B------:R-:W-:Y:S05]  /*6350*/  BSYNC.RECONVERGENT B0 ;  /* 0x0000000000007941 */ /* 0x000fea0003800200 */
.L_x_4548:
[----:B-1----:R1:W0:Y:S01]  /*6360*/  LDS R211, [R212+0x2d00] ;  /* 0x002d0000d4d37984 */ /* 0x0022220000000800 */
[----:B------:R-:W-:Y:S04]  /*6370*/  BSSY.RECONVERGENT B0, `(.L_x_4550) ;  /* 0x0000004000007945 */ /* 0x000fe80003800200 */
[----:B------:R-:W-:Y:S05]  /*6380*/  @!P2 BRA `(.L_x_4551) ;  /* 0x000000000008a947 */ /* 0x000fea0003800000 */
[----:B------:R1:W-:Y:S04]  /*6390*/  REDG.E.ADD.F32.FTZ.RN.STRONG.GPU desc[UR24][R64.64+0xc00], R209 ;  /* 0x000c00d1400079a6 */ /* 0x0003e8000c12f318 */
[----:B0-----:R1:W-:Y:S02]  /*63a0*/  REDG.E.ADD.F32.FTZ.RN.STRONG.GPU desc[UR24][R66.64+0xc00], R211 ;  /* 0x000c00d3420079a6 */ /* 0x0013e4000c12f318 */
.L_x_4551:
[----:B------:R-:W-:Y:S05]  /*63b0*/  BSYNC.RECONVERGENT B0 ;  /* 0x0000000000007941 */ /* 0x000fea0003800200 */
.L_x_4550:
[----:B-1----:R1:W0:Y:S01]  /*63c0*/  LDS R209, [R210+0x2e00] ;  /* 0x002e0000d2d17984 */ /* 0x0022220000000800 */
[----:B------:R-:W-:Y:S04]  /*63d0*/  BSSY.RECONVERGENT B0, `(.L_x_4552) ;  /* 0x0000004000007945 */ /* 0x000fe80003800200 */
[----:B------:R-:W-:Y:S05]  /*63e0*/  @!P3 BRA `(.L_x_4553) ;  /* 0x000000000008b947 */ /* 0x000fea0003800000 */
[----:B------:R1:W-:Y:S04]  /*63f0*/  REDG.E.ADD.F32.FTZ.RN.STRONG.GPU desc[UR24][R64.64+0xd00], R207 ;  /* 0x000d00cf400079a6 */ /* 0x0003e8000c12f318 */
[----:B0-----:R1:W-:Y:S02]  /*6400*/  REDG.E.ADD.F32.FTZ.RN.STRONG.GPU desc[UR24][R66.64+0xd00], R209 ;  /* 0x000d00d1420079a6 */ /* 0x0013e4000c12f318 */
.L_x_4553:
[----:B------:R-:W-:Y:S05]  /*6410*/  BSYNC.RECONVERGENT B0 ;  /* 0x0000000000007941 */ /* 0x000fea0003800200 */
.L_x_4552:
[----:B-1----:R1:W0:Y:S01]  /*6420*/  LDS R207, [R208+0x2f00] ;  /* 0x002f0000d0cf7984 */ /* 0x0022220000000800 */
[----:B------:R-:W-:Y:S04]  /*6430*/  BSSY.RECONVERGENT B0, `(.L_x_4554) ;  /* 0x0000004000007945 */ /* 0x000fe80003800200 */
[----:B------:R-:W-:Y:S05]  /*6440*/  @!P4 BRA `(.L_x_4555) ;  /* 0x000000000008c947 */ /* 0x000fea0003800000 */
[----:B------:R1:W-:Y:S04]  /*6450*/  REDG.E.ADD.F32.FTZ.RN.STRONG.GPU desc[UR24][R64.64+0xe00], R205 ;  /* 0x000e00cd400079a6 */ /* 0x0003e8000c12f318 */
[----:B0-----:R1:W-:Y:S02]  /*6460*/  REDG.E.ADD.F32.FTZ.RN.STRONG.GPU desc[UR24][R66.64+0xe00], R207 ;  /* 0x000e00cf420079a6 */ /* 0x0013e4000c12f318 */
.L_x_4555:
[----:B------:R-:W-:Y:S05]  /*6470*/  BSYNC.RECONVERGENT B0 ;  /* 0x0000000000007941 */ /* 0x000fea0003800200 */
.L_x_4554:
[----:B-1----:R1:W0:Y:S01]  /*6480*/  LDS R205, [R206+0x3000] ;  /* 0x00300000cecd7984 */ /* 0x0022220000000800 */
[----:B------:R-:W-:Y:S04]  /*6490*/  BSSY.RECONVERGENT B0, `(.L_x_4556) ;  /* 0x0000004000007945 */ /* 0x000fe80003800200 */
[----:B------:R-:W-:Y:S05]  /*64a0*/  @!P5 BRA `(.L_x_4557) ;  /* 0x000000000008d947 */ /* 0x000fea0003800000 */
[----:B------:R1:W-:Y:S04]  /*64b0*/  REDG.E.ADD.F32.FTZ.RN.STRONG.GPU desc[UR24][R64.64+0xf00], R203 ;  /* 0x000f00cb400079a6 */ /* 0x0003e8000c12f318 */
[----:B0-----:R1:W-:Y:S02]  /*64c0*/  REDG.E.ADD.F32.FTZ.RN.STRONG.GPU desc[UR24][R66.64+0xf00], R205 ;  /* 0x000f00cd420079a6 */ /* 0x0013e4000c12f318 */
.L_x_4557:
[----:B------:R-:W-:Y:S05]  /*64d0*/  BSYNC.RECONVERGENT B0 ;  /* 0x0000000000007941 */ /* 0x000fea0003800200 */
.L_x_4556:
[----:B-1----:R-:W1:Y:S01]  /*64e0*/  SHFL.DOWN P2, R65, R202, 0x1, 0x1f ;  /* 0x08201f00ca417f89 */ /* 0x002e620000040000 */
[----:B------:R-:W-:Y:S01]  /*64f0*/  FFMA.FTZ R5, R62, R3, R5 ;  /* 0x000000033e057223 */ /* 0x000fe20000010005 */
[----:B------:R-:W-:Y:S01]  /*6500*/  ISETP.NE.AND P3, PT, R146, RZ, PT ;  /* 0x000000ff9200720c */ /* 0x000fe20003f65270 */
[-C--:B------:R-:W-:Y:S01]  /*6510*/  FFMA.FTZ R41, R24, R2.reuse, R41 ;  /* 0x0000000218297223 */ /* 0x080fe20000010029 */
[----:B------:R-:W-:Y:S01]  /*6520*/  FFMA.FTZ R4, R69, R2, R4 ;  /* 0x0000000245047223 */ /* 0x000fe20000010004 */
[----:B------:R-:W-:Y:S01]  /*6530*/  FADD.FTZ R104, R5, R104 ;  /* 0x0000006805687221 */ /* 0x000fe20000010000 */
        /* <DEDUP_REMOVED lines=9> */
[----:B------:R-:W-:Y:S01]  /*65d0*/  @!P3 SHF.R.U32.HI R2, RZ, 0x3, R165 ;  /* 0x00000003ff02b819 */ /* 0x000fe200000116a5 */
[----:B------:R-:W-:Y:S01]  /*65e0*/  FMUL.FTZ R187, R246, R187 ;  /* 0x000000bbf6bb7220 */ /* 0x000fe20000410000 */
[----:B------:R-:W-:Y:S01]  /*65f0*/  FMUL.FTZ R193, R14, R193 ;  /* 0x000000c10ec17220 */ /* 0x000fe20000410000 */
[----:B------:R-:W-:Y:S01]  /*6600*/  FMUL.FTZ R176, R176, R185 ;  /* 0x000000b9b0b07220 */ /* 0x000fe20000410000 */
[----:B------:R-:W-:Y:S01]  /*6610*/  @!P3 LOP3.LUT R2, R2, 0x7c, RZ, 0xc0, !PT ;  /* 0x0000007c0202b812 */ /* 0x000fe200078ec0ff */
[----:B------:R-:W-:Y:S01]  /*6620*/  FMUL.FTZ R194, R15, R194 ;  /* 0x000000c20fc27220 */ /* 0x000fe20000410000 */
[----:B------:R-:W-:Y:S01]  /*6630*/  FMUL.FTZ R177, R177, R172 ;  /* 0x000000acb1b17220 */ /* 0x000fe20000410000 */
[----:B------:R-:W-:Y:S01]  /*6640*/  FMUL.FTZ R195, R16, R195 ;  /* 0x000000c310c37220 */ /* 0x000fe20000410000 */
[----:B------:R-:W-:Y:S01]  /*6650*/  FMUL.FTZ R178, R178, R183 ;  /* 0x000000b7b2b27220 */ /* 0x000fe20000410000 */
[----:B-1----:R-:W-:Y:S01]  /*6660*/  @P2 FADD R65, R202, R65 ;  /* 0x00000041ca412221 */ /* 0x002fe20000000000 */
[----:B------:R-:W-:Y:S01]  /*6670*/  FMUL.FTZ R196, R17, R196 ;  /* 0x000000c411c47220 */ /* 0x000fe20000410000 */
[----:B------:R-:W-:Y:S01]  /*6680*/  FMUL.FTZ R179, R179, R132 ;  /* 0x00000084b3b37220 */ /* 0x000fe20000410000 */
[----:B------:R-:W-:Y:S01]  /*6690*/  FMUL.FTZ R197, R18, R197 ;  /* 0x000000c512c57220 */ /* 0x000fe20000410000 */
[----:B------:R-:W-:Y:S01]  /*66a0*/  FMUL.FTZ R180, R180, R173 ;  /* 0x000000adb4b47220 */ /* 0x000fe20000410000 */
[----:B------:R-:W1:Y:S01]  /*66b0*/  SHFL.DOWN P2, R64, R65, 0x2, 0x1f ;  /* 0x08401f0041407f89 */ /* 0x000e620000040000 */
        /* <DEDUP_REMOVED lines=21> */
[----:B------:R-:W-:Y:S01]  /*6810*/  FFMA.FTZ R40, R25, R215, R40 ;  /* 0x000000d719287223 */ /* 0x000fe20000010028 */
[----:B------:R-:W-:Y:S01]  /*6820*/  FADD.FTZ R103, R4, R103 ;  /* 0x0000006704677221 */ /* 0x000fe20000010000 */
[----:B-1----:R-:W-:Y:S01]  /*6830*/  @P2 FADD R64, R65, R64 ;  /* 0x0000004041402221 */ /* 0x002fe20000000000 */
[----:B------:R-:W-:Y:S01]  /*6840*/  FFMA.FTZ R43, R26, R188, R43 ;  /* 0x000000bc1a2b7223 */ /* 0x000fe2000001002b */
[----:B------:R-:W-:Y:S01]  /*6850*/  FADD.FTZ R102, R219, R102 ;  /* 0x00000066db667221 */ /* 0x000fe20000010000 */
[----:B------:R-:W-:Y:S01]  /*6860*/  FFMA.FTZ R42, R27, R189, R42 ;  /* 0x000000bd1b2a7223 */ /* 0x000fe2000001002a */
[----:B------:R-:W-:Y:S01]  /*6870*/  FADD.FTZ R101, R248, R101 ;  /* 0x00000065f8657221 */ /* 0x000fe20000010000 */
[----:B------:R-:W1:Y:S01]  /*6880*/  SHFL.DOWN P2, R67, R64, 0x4, 0x1f ;  /* 0x08801f0040437f89 */ /* 0x000e620000040000 */
[----:B------:R-:W-:Y:S01]  /*6890*/  FFMA.FTZ R45, R28, R190, R45 ;  /* 0x000000be1c2d7223 */ /* 0x000fe2000001002d */
[----:B------:R-:W-:Y:S01]  /*68a0*/  FADD.FTZ R100, R201, R100 ;  /* 0x00000064c9647221 */ /* 0x000fe20000010000 */
        /* <DEDUP_REMOVED lines=19> */
[----:B-1----:R-:W-:-:S05]  /*69e0*/  @P2 FADD R67, R64, R67 ;  /* 0x0000004340432221 */ /* 0x002fca0000000000 */
[----:B------:R-:W1:Y:S02]  /*69f0*/  SHFL.DOWN P2, R66, R67, 0x8, 0x1f ;  /* 0x09001f0043427f89 */ /* 0x000e640000040000 */
[----:B-1----:R-:W-:-:S05]  /*6a00*/  @P2 FADD R66, R67, R66 ;  /* 0x0000004243422221 */ /* 0x002fca0000000000 */
[----:B------:R-:W1:Y:S02]  /*6a10*/  SHFL.DOWN P2, R5, R66, 0x10, 0x1f ;  /* 0x0a001f0042057f89 */ /* 0x000e640000040000 */
[----:B-1----:R-:W-:-:S05]  /*6a20*/  @P2 FADD R5, R66, R5 ;  /* 0x0000000542052221 */ /* 0x002fca0000000000 */
[----:B------:R1:W-:Y:S01]  /*6a30*/  @!P3 STS [R2+UR21+0x3184], R5 ;  /* 0x003184050200b988 */ /* 0x0003e20008000815 */
[----:B------:R-:W-:Y:S06]  /*6a40*/  BAR.SYNC.DEFER_BLOCKING 0x0 ;  /* 0x0000000000007b1d */ /* 0x000fec0000010000 */
[----:B------:R-:W-:Y:S05]  /*6a50*/  @P1 BRA `(.L_x_4559) ;  /* 0x0000000000201947 */ /* 0x000fea0003800000 */
[----:B------:R-:W-:Y:S01]  /*6a60*/  UISETP.NE.AND UP0, UPT, UR7, UR50, UPT ;  /* 0x000000320700728c */ /* 0x000fe2000bf05270 */
[----:B------:R-:W5:Y:S01]  /*6a70*/  LDS R0, [UR21+0x3188] ;  /* 0x00318815ff007984 */ /* 0x000f620008000800 */
[----:B------:R-:W-:-:S04]  /*6a80*/  ULEA UR26, UR6, UR21, 0x2 ;  /* 0x00000015061a7291 */ /* 0x000fc8000f8e10ff */
[----:B------:R-:W-:-:S13]  /*6a90*/  PLOP3.LUT P1, PT, PT, PT, UP0, 0x80, 0x8 ;  /* 0x000000000008781c */ /* 0x000fda0003f2f008 */
[----:B------:R-:W0:Y:S01]  /*6aa0*/  @P1 LDS R3, [UR26+0x46c0] ;  /* 0x0046c01aff031984 */ /* 0x000e220008000800 */
[----:B-----5:R-:W-:-:S04]  /*6ab0*/  FADD.FTZ R0, R5, R0 ;  /* 0x0000000005007221 */ /* 0x020fc80000010000 */
[----:B0-----:R-:W-:-:S05]  /*6ac0*/  @P1 FADD.FTZ R0, R0, R3 ;  /* 0x0000000300001221 */ /* 0x001fca0000010000 */
[----:B------:R0:W-:Y:S02]  /*6ad0*/  STS [UR26+0x46c0], R0 ;  /* 0x0046c000ff007988 */ /* 0x0001e4000800081a */
.L_x_4559:
[----:B------:R-:W-:Y:S05]  /*6ae0*/  BSYNC.RECONVERGENT B0 ;  /* 0x0000000000007941 */ /* 0x000fea0003800200 */
.L_x_4558:
[----:B------:R-:W-:-:S04]  /*6af0*/  UIADD3 UR6, UPT, UPT, UR6, 0x1, URZ ;  /* 0x0000000106067890 */ /* 0x000fc8000fffe0ff */
[----:B------:R-:W-:-:S09]  /*6b00*/  UISETP.GE.AND UP0, UPT, UR6, UR51, UPT ;  /* 0x000000330600728c */ /* 0x000fd2000bf06270 */
[----:B------:R-:W-:Y:S05]  /*6b10*/  BRA.U !UP0, `(.L_x_4560) ;  /* 0xffffffbd08547547 */ /* 0x000fea000b83ffff */
.L_x_4515:
[----:B------:R-:W-:Y:S01]  /*6b20*/  BAR.SYNC.DEFER_BLOCKING 0x0 ;  /* 0x0000000000007b1d */ /* 0x000fe20000010000 */
[----:B------:R-:W-:Y:S01]  /*6b30*/  F2FP.BF16.F32.PACK_AB R52, R53, R52 ;  /* 0x000000343534723e */ /* 0x000fe200000010ff */
[----:B------:R-:W-:Y:S01]  /*6b40*/  USHF.R.S32.HI UR23, URZ, 0x1f, UR22 ;  /* 0x0000001fff177899 */ /* 0x000fe20008011416 */
[----:B------:R-:W-:Y:S01]  /*6b50*/  F2FP.BF16.F32.PACK_AB R50, R51, R50 ;  /* 0x000000323332723e */ /* 0x000fe200000010ff */
[----:B------:R-:W-:Y:S01]  /*6b60*/  UIADD3 UR16, UP0, UPT, UR16, -0x800, URZ ;  /* 0xfffff80010107890 */ /* 0x000fe2000ff1e0ff */
[----:B------:R-:W-:Y:S01]  /*6b70*/  PRMT R63, R52, 0x7632, R63 ;  /* 0x00007632343f7816 */ /* 0x000fe2000000003f */
[----:B------:R-:W5:Y:S01]  /*6b80*/  LDCU.64 UR26, c[0x0][0x4f8] ;  /* 0x00009f00ff1a77ac */ /* 0x000f620008000a00 */
[----:B------:R-:W-:Y:S02]  /*6b90*/  F2FP.BF16.F32.PACK_AB R48, R49, R48 ;  /* 0x000000303130723e */ /* 0x000fe400000010ff */
[----:B------:R-:W-:Y:S01]  /*6ba0*/  PRMT R59, R50, 0x7632, R59 ;  /* 0x00007632323b7816 */ /* 0x000fe2000000003b */
[----:B------:R-:W0:Y:S01]  /*6bb0*/  LDCU.64 UR32, c[0x0][0x500] ;  /* 0x0000a000ff2077ac */ /* 0x000e220008000a00 */
[----:B------:R-:W-:-:S02]  /*6bc0*/  F2FP.BF16.F32.PACK_AB R46, R47, R46 ;  /* 0x0000002e2f2e723e */ /* 0x000fc400000010ff */
[----:B------:R-:W-:Y:S01]  /*6bd0*/  PRMT R58, R48, 0x7632, R58 ;  /* 0x00007632303a7816 */ /* 0x000fe2000000003a */
[----:B------:R-:W-:Y:S01]  /*6be0*/  UIADD3.X UR17, UPT, UPT, UR17, -0x1, URZ, UP0, !UPT ;  /* 0xffffffff11117890 */ /* 0x000fe200087fe4ff */
[----:B------:R-:W-:Y:S01]  /*6bf0*/  F2FP.BF16.F32.PACK_AB R44, R45, R44 ;  /* 0x0000002c2d2c723e */ /* 0x000fe200000010ff */
[----:B------:R-:W-:Y:S01]  /*6c00*/  UISETP.GT.AND UP0, UPT, UR7, 0x1, UPT ;  /* 0x000000010700788c */ /* 0x000fe2000bf04270 */
[----:B------:R-:W-:Y:S01]  /*6c10*/  PRMT R57, R46, 0x7632, R57 ;  /* 0x000076322e397816 */ /* 0x000fe20000000039 */
[----:B------:R-:W-:Y:S01]  /*6c20*/  UIADD3 UR18, UP1, UPT, UR18, -0x800, URZ ;  /* 0xfffff80012127890 */ /* 0x000fe2000ff3e0ff */
[----:B------:R-:W-:Y:S01]  /*6c30*/  F2FP.BF16.F32.PACK_AB R42, R43, R42 ;  /* 0x0000002a2b2a723e */ /* 0x000fe200000010ff */
[----:B------:R-:W-:Y:S01]  /*6c40*/  UIADD3 UR10, UP2, UPT, UR10, -0x800, URZ ;  /* 0xfffff8000a0a7890 */ /* 0x000fe2000ff5e0ff */
[----:B------:R-:W-:Y:S01]  /*6c50*/  PRMT R56, R44, 0x7632, R56 ;  /* 0x000076322c387816 */ /* 0x000fe20000000038 */
[----:B------:R-:W-:Y:S01]  /*6c60*/  UIADD3 UR12, UP3, UPT, UR12, -0x800, URZ ;  /* 0xfffff8000c0c7890 */ /* 0x000fe2000ff7e0ff */
[----:B------:R-:W-:Y:S01]  /*6c70*/  F2FP.BF16.F32.PACK_AB R40, R41, R40 ;  /* 0x000000282928723e */ /* 0x000fe200000010ff */
[----:B------:R-:W-:Y:S01]  /*6c80*/  STS.U16 [R127], R52 ;  /* 0x000000347f007388 */ /* 0x000fe20000000400 */
[----:B------:R-:W-:Y:S01]  /*6c90*/  ISETP.NE.AND P0, PT, R165, RZ, PT ;  /* 0x000000ffa500720c */ /* 0x000fe20003f05270 */
[----:B-----5:R-:W-:Y:S01]  /*6ca0*/  UIMAD.WIDE.U32 UR8, UR29, UR26, UR22 ;  /* 0x0000001a1d0872a5 */ /* 0x020fe2000f8e0016 */
[----:B------:R-:W-:Y:S01]  /*6cb0*/  PRMT R55, R42, 0x7632, R55 ;  /* 0x000076322a377816 */ /* 0x000fe20000000037 */
[----:B------:R-:W-:Y:S01]  /*6cc0*/  STS.U16 [R126+0x2], R63 ;  /* 0x0000023f7e007388 */ /* 0x000fe20000000400 */
[----:B------:R-:W-:Y:S01]  /*6cd0*/  F2FP.BF16.F32.PACK_AB R38, R39, R38 ;  /* 0x000000262726723e */ /* 0x000fe200000010ff */
[----:B------:R-:W-:Y:S01]  /*6ce0*/  UIMAD UR9, UR29, UR27, UR9 ;  /* 0x0000001b1d0972a4 */ /* 0x000fe2000f8e0209 */
[----:B------:R-:W-:Y:S01]  /*6cf0*/  PRMT R54, R40, 0x7632, R54 ;  /* 0x0000763228367816 */ /* 0x000fe20000000036 */
[----:B------:R-:W-:Y:S01]  /*6d00*/  STS.U16 [R119+0x4], R50 ;  /* 0x0000043277007388 */ /* 0x000fe20000000400 */
[----:B------:R-:W-:Y:S01]  /*6d10*/  PRMT R53, R38, 0x7632, R53 ;  /* 0x0000763226357816 */ /* 0x000fe20000000035 */
[----:B------:R-:W5:Y:S01]  /*6d20*/  LDCU.64 UR26, c[0x0][0x550] ;  /* 0x0000aa00ff1a77ac */ /* 0x000f620008000a00 */
[----:B-1----:R-:W-:Y:S01]  /*6d30*/  MOV R2, UR20 ;  /* 0x0000001400027c02 */ /* 0x002fe20008000f00 */
[----:B------:R-:W-:Y:S01]  /*6d40*/  STS.U16 [R118+0x6], R59 ;  /* 0x0000063b76007388 */ /* 0x000fe20000000400 */
[----:B0-----:R-:W-:-:S03]  /*6d50*/  UIMAD.WIDE.U32 UR8, UR28, UR32, UR8 ;  /* 0x000000201c0872a5 */ /* 0x001fc6000f8e0008 */
[----:B------:R-:W-:Y:S01]  /*6d60*/  STS.U16 [R117+0x8], R48 ;  /* 0x0000083075007388 */ /* 0x000fe20000000400 */
[----:B------:R-:W-:Y:S02]  /*6d70*/  UIADD3 UR14, UP4, UPT, UR14, -0x800, URZ ;  /* 0xfffff8000e0e7890 */ /* 0x000fe4000ff9e0ff */
[----:B------:R-:W-:Y:S01]  /*6d80*/  UIMAD UR6, UR28, UR33, UR9 ;  /* 0x000000211c0672a4 */ /* 0x000fe2000f8e0209 */
[----:B------:R-:W-:Y:S01]  /*6d90*/  STS.U16 [R116+0xa], R58 ;  /* 0x00000a3a74007388 */ /* 0x000fe20000000400 */
[----:B------:R-:W-:Y:S01]  /*6da0*/  IADD3 R3, P1, PT, R166, UR8, RZ ;  /* 0x00000008a6037c10 */ /* 0x000fe2000ff3e0ff */
[----:B------:R-:W-:Y:S02]  /*6db0*/  UIADD3.X UR19, UPT, UPT, UR19, -0x1, URZ, UP1, !UPT ;  /* 0xffffffff13137890 */ /* 0x000fe40008ffe4ff */
[----:B------:R-:W-:Y:S01]  /*6dc0*/  STS.U16 [R115+0xc], R46 ;  /* 0x00000c2e73007388 */ /* 0x000fe20000000400 */
[----:B------:R-:W0:Y:S01]  /*6dd0*/  LDCU.64 UR8, c[0x0][0x518] ;  /* 0x0000a300ff0877ac */ /* 0x000e220008000a00 */
[----:B------:R-:W-:-:S02]  /*6de0*/  IMAD.X R4, RZ, RZ, UR6, P1 ;  /* 0x00000006ff047e24 */ /* 0x000fc400088e06ff */
[----:B------:R-:W-:Y:S01]  /*6df0*/  STS.U16 [R114+0xe], R57 ;  /* 0x00000e3972007388 */ /* 0x000fe20000000400 */
[----:B------:R-:W-:Y:S02]  /*6e00*/  UIADD3.X UR11, UPT, UPT, UR11, -0x1, URZ, UP2, !UPT ;  /* 0xffffffff0b0b7890 */ /* 0x000fe400097fe4ff */
[----:B------:R-:W-:Y:S01]  /*6e10*/  UIADD3.X UR13, UPT, UPT, UR13, -0x1, URZ, UP3, !UPT ;  /* 0xffffffff0d0d7890 */ /* 0x000fe20009ffe4ff */
[----:B------:R-:W-:Y:S01]  /*6e20*/  STS.U16 [R113+0x10], R44 ;  /* 0x0000102c71007388 */ /* 0x000fe20000000400 */
[----:B------:R-:W-:-:S03]  /*6e30*/  UIADD3.X UR15, UPT, UPT, UR15, -0x1, URZ, UP4, !UPT ;  /* 0xffffffff0f0f7890 */ /* 0x000fc6000a7fe4ff */
[----:B------:R-:W-:Y:S04]  /*6e40*/  STS.U16 [R112+0x12], R56 ;  /* 0x0000123870007388 */ /* 0x000fe80000000400 */
[----:B------:R-:W-:Y:S01]  /*6e50*/  STS.U16 [R111+0x14], R42 ;  /* 0x0000142a6f007388 */ /* 0x000fe20000000400 */
[----:B0-----:R-:W-:-:S03]  /*6e60*/  UIMAD.WIDE.U32 UR22, UR29, UR8, UR22 ;  /* 0x000000081d1672a5 */ /* 0x001fc6000f8e0016 */
[----:B------:R-:W-:Y:S01]  /*6e70*/  STS.U16 [R110+0x16], R55 ;  /* 0x000016376e007388 */ /* 0x000fe20000000400 */
[----:B------:R-:W-:-:S03]  /*6e80*/  UIMAD UR9, UR29, UR9, UR23 ;  /* 0x000000091d0972a4 */ /* 0x000fc6000f8e0217 */
[----:B------:R-:W-:Y:S01]  /*6e90*/  STS.U16 [R109+0x18], R40 ;  /* 0x000018286d007388 */ /* 0x000fe20000000400 */
[----:B------:R-:W-:-:S03]  /*6ea0*/  UMOV UR8, UR22 ;  /* 0x0000001600087c82 */ /* 0x000fc60008000000 */
        /* <DEDUP_REMOVED lines=22> */
[----:B-----5:R-:W-:-:S04]  /*7010*/  LEA R2, P3, R3, UR26, 0x1 ;  /* 0x0000001a03027c11 */ /* 0x020fc8000f8608ff */
[----:B------:R-:W-:Y:S01]  /*7020*/  LEA.HI.X R3, R3, UR27, R4, 0x1, P3 ;  /* 0x0000001b03037c11 */ /* 0x000fe200098f0c04 */
[----:B------:R-:W0:Y:S01]  /*7030*/  LDCU.64 UR26, c[0x0][0x560] ;  /* 0x0000ac00ff1a77ac */ /* 0x000e220008000a00 */
[----:B------:R-:W-:-:S04]  /*7040*/  F2FP.BF16.F32.PACK_AB R4, R93, R92 ;  /* 0x0000005c5d04723e */ /* 0x000fc800000010ff */
[----:B------:R-:W-:Y:S01]  /*7050*/  PRMT R59, R4, 0x7632, R59 ;  /* 0x00007632043b7816 */ /* 0x000fe2000000003b */
[----:B------:R-:W1:Y:S02]  /*7060*/  LDS R0, [UR21+0x840] ;  /* 0x00084015ff007984 */ /* 0x000e640008000800 */
[-C--:B-1----:R-:W-:Y:S02]  /*7070*/  ISETP.GE.AND P1, PT, R166, R0.reuse, PT ;  /* 0x00000000a600720c */ /* 0x082fe40003f26270 */
[-C--:B------:R-:W-:Y:S02]  /*7080*/  ISETP.GE.AND P2, PT, R161, R0.reuse, PT ;  /* 0x00000000a100720c */ /* 0x080fe40003f46270 */
[-C--:B------:R-:W-:Y:S02]  /*7090*/  ISETP.GE.AND P5, PT, R160, R0.reuse, PT ;  /* 0x00000000a000720c */ /* 0x080fe40003fa6270 */
[-C--:B------:R-:W-:Y:S02]  /*70a0*/  ISETP.GE.AND P6, PT, R159, R0.reuse, PT ;  /* 0x000000009f00720c */ /* 0x080fe40003fc6270 */
[----:B------:R-:W-:-:S02]  /*70b0*/  ISETP.GE.AND P3, PT, R156, R0, PT ;  /* 0x000000009c00720c */ /* 0x000fc40003f66270 */
        /* <DEDUP_REMOVED lines=24> */
[C---:B-1----:R-:W-:Y:S01]  /*7240*/  PRMT R5, R0.reuse, 0x7610, R5 ;  /* 0x0000761000057816 */ /* 0x042fe20000000005 */
[----:B------:R-:W-:Y:S01]  /*7250*/  @!P3 STG.E.U16 desc[UR24][R2.64+0x2c0], R29 ;  /* 0x0002c01d0200b986 */ /* 0x000fe2000c101518 */
[----:B------:R-:W-:Y:S01]  /*7260*/  PRMT R63, R0, 0x7632, R63 ;  /* 0x00007632003f7816 */ /* 0x000fe2000000003f */
[----:B------:R-:W-:Y:S01]  /*7270*/  FADD.FTZ R91, R90, R91 ;  /* 0x0000005b5a5b7221 */ /* 0x000fe20000010000 */
[----:B------:R-:W-:Y:S01]  /*7280*/  F2FP.BF16.F32.PACK_AB R0, R95, R94 ;  /* 0x0000005e5f00723e */ /* 0x000fe200000010ff */
[----:B------:R-:W-:Y:S02]  /*7290*/  @!P2 STG.E.U16 desc[UR24][R2.64+0x300], R31 ;  /* 0x0003001f0200a986 */ /* 0x000fe4000c101518 */
[----:B------:R-:W-:Y:S01]  /*72a0*/  FADD.FTZ R92, R91, R92 ;  /* 0x0000005c5b5c7221 */ /* 0x000fe20000010000 */
[C---:B------:R-:W-:Y:S01]  /*72b0*/  PRMT R6, R0.reuse, 0x7610, R6 ;  /* 0x0000761000067816 */ /* 0x040fe20000000006 */
[----:B------:R-:W-:Y:S01]  /*72c0*/  @!P5 STG.E.U16 desc[UR24][R2.64+0x340], R33 ;  /* 0x000340210200d986 */ /* 0x000fe2000c101518 */
[----:B------:R-:W-:Y:S01]  /*72d0*/  PRMT R58, R0, 0x7632, R58 ;  /* 0x00007632003a7816 */ /* 0x000fe2000000003a */
[----:B------:R-:W-:Y:S01]  /*72e0*/  FADD.FTZ R93, R92, R93 ;  /* 0x0000005d5c5d7221 */ /* 0x000fe20000010000 */
[----:B------:R-:W-:Y:S01]  /*72f0*/  F2FP.BF16.F32.PACK_AB R0, R99, R98 ;  /* 0x000000626300723e */ /* 0x000fe200000010ff */
[----:B------:R-:W-:Y:S02]  /*7300*/  @!P4 STG.E.U16 desc[UR24][R2.64+0x380], R35 ;  /* 0x000380230200c986 */ /* 0x000fe4000c101518 */
[----:B------:R-:W-:Y:S01]  /*7310*/  FADD.FTZ R94, R93, R94 ;  /* 0x0000005e5d5e7221 */ /* 0x000fe20000010000 */
[----:B------:R-:W-:Y:S01]  /*7320*/  PRMT R56, R0, 0x7632, R56 ;  /* 0x0000763200387816 */ /* 0x000fe20000000038 */
[----:B------:R1:W-:Y:S02]  /*7330*/  @!P6 STG.E.U16 desc[UR24][R2.64+0x3c0], R37 ;  /* 0x0003c0250200e986 */ /* 0x0003e4000c101518 */
[----:B------:R-:W-:Y:S01]  /*7340*/  FADD.FTZ R95, R94, R95 ;  /* 0x0000005f5e5f7221 */ /* 0x000fe20000010000 */
[----:B------:R-:W-:Y:S01]  /*7350*/  BAR.SYNC.DEFER_BLOCKING 0x0 ;  /* 0x0000000000007b1d */ /* 0x000fe20000010000 */
[----:B-1----:R-:W-:-:S02]  /*7360*/  F2FP.BF16.F32.PACK_AB R3, R97, R96 ;  /* 0x000000606103723e */ /* 0x002fc400000010ff */
[----:B------:R-:W-:Y:S01]  /*7370*/  FADD.FTZ R96, R95, R96 ;  /* 0x000000605f607221 */ /* 0x000fe20000010000 */
[----:B------:R-:W-:Y:S02]  /*7380*/  F2FP.BF16.F32.PACK_AB R2, R101, R100 ;  /* 0x000000646502723e */ /* 0x000fe400000010ff */
[----:B------:R-:W-:Y:S01]  /*7390*/  PRMT R57, R3, 0x7632, R57 ;  /* 0x0000763203397816 */ /* 0x000fe20000000039 */
[----:B------:R-:W-:Y:S01]  /*73a0*/  FADD.FTZ R97, R96, R97 ;  /* 0x0000006160617221 */ /* 0x000fe20000010000 */
[----:B------:R-:W-:-:S03]  /*73b0*/  PRMT R55, R2, 0x7632, R55 ;  /* 0x0000763202377816 */ /* 0x000fc60000000037 */
[----:B------:R-:W-:-:S04]  /*73c0*/  FADD.FTZ R98, R97, R98 ;  /* 0x0000006261627221 */ /* 0x000fc80000010000 */
[----:B------:R-:W-:Y:S01]  /*73d0*/  FADD.FTZ R99, R98, R99 ;  /* 0x0000006362637221 */ /* 0x000fe20000010000 */
[----:B------:R1:W-:Y:S03]  /*73e0*/  STS.U16 [R127], R5 ;  /* 0x000000057f007388 */ /* 0x0003e60000000400 */
[----:B------:R-:W-:Y:S01]  /*73f0*/  FADD.FTZ R100, R99, R100 ;  /* 0x0000006463647221 */ /* 0x000fe20000010000 */
[----:B------:R-:W-:Y:S03]  /*7400*/  STS.U16 [R126+0x2], R63 ;  /* 0x0000023f7e007388 */ /* 0x000fe60000000400 */
[----:B------:R-:W-:Y:S01]  /*7410*/  FADD.FTZ R101, R100, R101 ;  /* 0x0000006564657221 */ /* 0x000fe20000010000 */
[----:B------:R5:W-:Y:S01]  /*7420*/  STS.U16 [R119+0x4], R4 ;  /* 0x0000040477007388 */ /* 0x000be20000000400 */
[----:B-1----:R-:W-:-:S03]  /*7430*/  PRMT R5, R0, 0x7610, R5 ;  /* 0x0000761000057816 */ /* 0x002fc60000000005 */
[----:B------:R-:W-:Y:S01]  /*7440*/  STS.U16 [R118+0x6], R59 ;  /* 0x0000063b76007388 */ /* 0x000fe20000000400 */
[----:B------:R-:W-:Y:S01]  /*7450*/  F2FP.BF16.F32.PACK_AB R0, R103, R102 ;  /* 0x000000666700723e */ /* 0x000fe200000010ff */
[----:B------:R-:W-:Y:S02]  /*7460*/  FADD.FTZ R102, R101, R102 ;  /* 0x0000006665667221 */ /* 0x000fe40000010000 */
[----:B------:R-:W-:Y:S01]  /*7470*/  STS.U16 [R117+0x8], R6 ;  /* 0x0000080675007388 */ /* 0x000fe20000000400 */
[----:B------:R-:W-:Y:S01]  /*7480*/  PRMT R54, R0, 0x7632, R54 ;  /* 0x0000763200367816 */ /* 0x000fe20000000036 */
[----:B------:R-:W-:Y:S01]  /*7490*/  FADD.FTZ R103, R102, R103 ;  /* 0x0000006766677221 */ /* 0x000fe20000010000 */
[----:B-----5:R-:W-:Y:S01]  /*74a0*/  PRMT R4, R2, 0x7610, R4 ;  /* 0x0000761002047816 */ /* 0x020fe20000000004 */
[----:B------:R-:W-:Y:S01]  /*74b0*/  STS.U16 [R116+0xa], R58 ;  /* 0x00000a3a74007388 */ /* 0x000fe20000000400 */
[----:B------:R-:W-:Y:S01]  /*74c0*/  F2FP.BF16.F32.PACK_AB R2, R105, R104 ;  /* 0x000000686902723e */ /* 0x000fe200000010ff */
[----:B------:R-:W-:-:S02]  /*74d0*/  FADD.FTZ R104, R103, R104 ;  /* 0x0000006867687221 */ /* 0x000fc40000010000 */
[----:B------:R1:W-:Y:S01]  /*74e0*/  STS.U16 [R115+0xc], R3 ;  /* 0x00000c0373007388 */ /* 0x0003e20000000400 */
[----:B------:R-:W-:Y:S01]  /*74f0*/  PRMT R53, R2, 0x7632, R53 ;  /* 0x0000763202357816 */ /* 0x000fe20000000035 */
[----:B------:R-:W-:Y:S02]  /*7500*/  FADD.FTZ R167, R104, R105 ;  /* 0x0000006968a77221 */ /* 0x000fe40000010000 */
[----:B------:R-:W-:Y:S04]  /*7510*/  STS.U16 [R114+0xe], R57 ;  /* 0x00000e3972007388 */ /* 0x000fe80000000400 */
[----:B------:R-:W-:Y:S01]  /*7520*/  STS.U16 [R113+0x10], R5 ;  /* 0x0000100571007388 */ /* 0x000fe20000000400 */
[----:B-1----:R-:W-:-:S03]  /*7530*/  PRMT R3, R2, 0x7610, R3 ;  /* 0x0000761002037816 */ /* 0x002fc60000000003 */
[----:B------:R-:W-:Y:S01]  /*7540*/  STS.U16 [R112+0x12], R56 ;  /* 0x0000123870007388 */ /* 0x000fe20000000400 */
[----:B------:R-:W-:-:S03]  /*7550*/  MOV R2, UR20 ;  /* 0x0000001400027c02 */ /* 0x000fc60008000f00 */
        /* <DEDUP_REMOVED lines=24> */
[----:B------:R-:W-:Y:S06]  /*76e0*/  BAR.SYNC.DEFER_BLOCKING 0x0 ;  /* 0x0000000000007b1d */ /* 0x000fec0000010000 */
[----:B------:R-:W5:Y:S01]  /*76f0*/  LDS R0, [UR21+0x840] ;  /* 0x00084015ff007984 */ /* 0x000f620008000800 */
[----:B------:R-:W2:Y:S02]  /*7700*/  LDCU.64 UR20, c[0x0][0x520] ;  /* 0x0000a400ff1477ac */ /* 0x000ea40008000a00 */
[----:B--2---:R-:W-:-:S04]  /*7710*/  UIMAD.WIDE.U32 UR8, UR28, UR20, UR8 ;  /* 0x000000141c0872a5 */ /* 0x004fc8000f8e0008 */
[----:B------:R-:W-:Y:S02]  /*7720*/  UIMAD UR6, UR28, UR21, UR9 ;  /* 0x000000151c0672a4 */ /* 0x000fe4000f8e0209 */
[----:B-1----:R-:W-:-:S05]  /*7730*/  IADD3 R3, P0, PT, R166, UR8, RZ ;  /* 0x00000008a6037c10 */ /* 0x002fca000ff1e0ff */
[----:B------:R-:W-:Y:S01]  /*7740*/  IMAD.X R4, RZ, RZ, UR6, P0 ;  /* 0x00000006ff047e24 */ /* 0x000fe200080e06ff */
[----:B0-----:R-:W-:Y:S01]  /*7750*/  LEA R2, P0, R3, UR26, 0x1 ;  /* 0x0000001a03027c11 */ /* 0x001fe2000f8008ff */
[----:B------:R-:W-:-:S03]  /*7760*/  UIADD3 UR6, UPT, UPT, UR7, -0x1, URZ ;  /* 0xffffffff07067890 */ /* 0x000fc6000fffe0ff */
[----:B------:R-:W-:-:S04]  /*7770*/  LEA.HI.X R3, R3, UR27, R4, 0x1, P0 ;  /* 0x0000001b03037c11 */ /* 0x000fc800080f0c04 */
[----:B------:R-:W-:Y:S01]  /*7780*/  UMOV UR7, UR6 ;  /* 0x0000000600077c82 */ /* 0x000fe20008000000 */
[-C--:B-----5:R-:W-:Y:S02]  /*7790*/  ISETP.GE.AND P1, PT, R166, R0.reuse, PT ;  /* 0x00000000a600720c */ /* 0x0a0fe40003f26270 */
        /* <DEDUP_REMOVED lines=32> */
.L_x_4514:
[----:B------:R-:W1:Y:S01]  /*79a0*/  LDCU.64 UR6, c[0x0][0x548] ;  /* 0x0000a900ff0677ac */ /* 0x000e620008000a00 */
[----:B------:R-:W2:Y:S01]  /*79b0*/  S2R R10, SR_TID.X ;  /* 0x00000000000a7919 */ /* 0x000ea20000002100 */
[----:B------:R-:W0:Y:S01]  /*79c0*/  LDCU UR11, c[0x0][0x38c] ;  /* 0x00007180ff0b77ac */ /* 0x000e220008000800 */
[----:B------:R-:W0:Y:S01]  /*79d0*/  LDCU.64 UR8, c[0x0][0x568] ;  /* 0x0000ad00ff0877ac */ /* 0x000e220008000a00 */
[----:B-1----:R-:W-:-:S04]  /*79e0*/  UISETP.NE.U32.AND UP0, UPT, UR6, URZ, UPT ;  /* 0x000000ff0600728c */ /* 0x002fc8000bf05070 */
[----:B------:R-:W-:-:S09]  /*79f0*/  UISETP.NE.AND.EX UP0, UPT, UR7, URZ, UPT, UP0 ;  /* 0x000000ff0700728c */ /* 0x000fd2000bf05300 */
[----:B0-----:R-:W-:Y:S05]  /*7a00*/  BRA.U !UP0, `(.L_x_4562) ;  /* 0x00000001088c7547 */ /* 0x001fea000b800000 */
[----:B------:R-:W0:Y:S01]  /*7a10*/  SHFL.DOWN P0, R0, R169, 0x1, 0x1f ;  /* 0x08201f00a9007f89 */ /* 0x000e220000000000 */
[----:B------:R-:W-:Y:S01]  /*7a20*/  BSSY.RECONVERGENT B0, `(.L_x_4562) ;  /* 0x0000021000007945 */ /* 0x000fe20003800200 */
[----:B------:R-:W1:Y:S01]  /*7a30*/  S2R R4, SR_LANEID ;  /* 0x0000000000047919 */ /* 0x000e620000000000 */
[----:B------:R-:W2:Y:S01]  /*7a40*/  S2R R6, SR_TID.X ;  /* 0x0000000000067919 */ /* 0x000ea20000002100 */
[----:B0-----:R-:W-:-:S05]  /*7a50*/  @P0 FADD R0, R0, R169 ;  /* 0x000000a900000221 */ /* 0x001fca0000000000 */
[----:B------:R-:W0:Y:S01]  /*7a60*/  SHFL.DOWN P0, R3, R0, 0x2, 0x1f ;  /* 0x08401f0000037f89 */ /* 0x000e220000000000 */
[----:B-1----:R-:W-:-:S13]  /*7a70*/  ISETP.NE.AND P1, PT, R4, RZ, PT ;  /* 0x000000ff0400720c */ /* 0x002fda0003f25270 */
        /* <DEDUP_REMOVED lines=24> */
[----:B------:R-:W-:Y:S01]  /*7c00*/  MOV R3, UR5 ;  /* 0x0000000500037c02 */ /* 0x000fe20008000f00 */
[----:B-1----:R-:W-:-:S05]  /*7c10*/  FADD.FTZ R5, R4, R5 ;  /* 0x0000000504057221 */ /* 0x002fca0000010000 */
[----:B------:R1:W-:Y:S02]  /*7c20*/  REDG.E.ADD.F32.FTZ.RN.STRONG.GPU desc[UR24][R2.64], R5 ;  /* 0x00000005020079a6 */ /* 0x0003e4000c12f318 */
.L_x_4563:
[----:B------:R-:W-:Y:S05]  /*7c30*/  BSYNC.RECONVERGENT B0 ;  /* 0x0000000000007941 */ /* 0x000fea0003800200 */
.L_x_4562:
        /* <DEDUP_REMOVED lines=19> */
[----:B-1----:R-:W-:-:S04]  /*7d70*/  @P1 FADD R2, R3, R2 ;  /* 0x0000000203021221 */ /* 0x002fc80000000000 */
        /* <DEDUP_REMOVED lines=19> */
.L_x_4565:
[----:B------:R-:W-:Y:S05]  /*7eb0*/  BSYNC.RECONVERGENT B0 ;  /* 0x0000000000007941 */ /* 0x000fea0003800200 */
.L_x_4564:
[----:B------:R-:W-:Y:S05]  /*7ec0*/  @P0 EXIT ;  /* 0x000000000000094d */ /* 0x000fea0003800000 */
[----:B------:R-:W2:Y:S01]  /*7ed0*/  S2UR UR8, SR_CTAID.Y ;  /* 0x00000000000879c3 */ /* 0x000ea20000002600 */
[----:B------:R-:W2:Y:S01]  /*7ee0*/  LDCU.64 UR6, c[0x0][0x4a8] ;  /* 0x00009500ff0677ac */ /* 0x000ea20008000a00 */
[----:B------:R-:W-:Y:S01]  /*7ef0*/  MOV R0, R10 ;  /* 0x0000000a00007202 */ /* 0x000fe20000000f00 */
[----:B------:R-:W0:Y:S05]  /*7f00*/  LDCU UR10, c[0x0][0x360] ;  /* 0x00006c00ff0a77ac */ /* 0x000e2a0008000800 */
[----:B------:R-:W1:Y:S01]  /*7f10*/  S2UR UR9, SR_CgaCtaId ;  /* 0x00000000000979c3 */ /* 0x000e620000008800 */
[----:B------:R-:W0:Y:S07]  /*7f20*/  LDCU.64 UR12, c[0x0][0x530] ;  /* 0x0000a600ff0c77ac */ /* 0x000e2e0008000a00 */
[----:B------:R-:W0:Y:S01]  /*7f30*/  LDC.64 R8, c[0x0][0x4b0] ;  /* 0x00012c00ff087b82 */ /* 0x000e220000000a00 */
[----:B--2---:R-:W-:-:S03]  /*7f40*/  UIMAD.WIDE.U32 UR4, UR8, UR6, URZ ;  /* 0x00000006080472a5 */ /* 0x004fc6000f8e00ff */
[----:B------:R-:W-:Y:S01]  /*7f50*/  UMOV UR6, 0x400 ;  /* 0x0000040000067882 */ /* 0x000fe20000000000 */
[----:B------:R-:W-:Y:S02]  /*7f60*/  UIMAD UR7, UR8, UR7, UR5 ;  /* 0x00000007080772a4 */ /* 0x000fe4000f8e0205 */
[----:B-1----:R-:W-:-:S12]  /*7f70*/  ULEA UR9, UR9, UR6, 0x18 ;  /* 0x0000000609097291 */ /* 0x002fd8000f8ec0ff */
.L_x_4566:
[----:B------:R-:W-:Y:S01]  /*7f80*/  LEA R6, R0, UR9, 0x2 ;  /* 0x0000000900067c11 */ /* 0x000fe2000f8e10ff */
[----:B------:R-:W-:Y:S01]  /*7f90*/  UMOV UR6, UR4 ;  /* 0x0000000400067c82 */ /* 0x000fe20008000000 */
[----:B------:R-:W-:-:S03]  /*7fa0*/  SHF.R.S32.HI R3, RZ, 0x1f, R0 ;  /* 0x0000001fff037819 */ /* 0x000fc60000011400 */
[----:B01----:R-:W0:Y:S02]  /*7fb0*/  LDS R7, [R6+0x46c0] ;  /* 0x0046c00006077984 */ /* 0x003e240000000800 */
[-C--:B------:R-:W-:Y:S02]  /*7fc0*/  IMAD R4, R3, R8.reuse, RZ ;  /* 0x0000000803047224 */ /* 0x080fe400078e02ff */
[----:B------:R-:W-:-:S04]  /*7fd0*/  IMAD.WIDE.U32 R2, R0, R8, UR6 ;  /* 0x0000000600027e25 */ /* 0x000fc8000f8e0008 */
[----:B------:R-:W-:Y:S01]  /*7fe0*/  IMAD R5, R0, R9, R4 ;  /* 0x0000000900057224 */ /* 0x000fe200078e0204 */
[----:B------:R-:W-:-:S03]  /*7ff0*/  LEA R4, P0, R2, UR12, 0x2 ;  /* 0x0000000c02047c11 */ /* 0x000fc6000f8010ff */
[----:B------:R-:W-:Y:S01]  /*8000*/  IMAD.IADD R3, R3, 0x1, R5 ;  /* 0x0000000103037824 */ /* 0x000fe200078e0205 */
[----:B------:R-:W-:-:S04]  /*8010*/  IADD3 R0, PT, PT, R0, UR10, RZ ;  /* 0x0000000a00007c10 */ /* 0x000fc8000fffe0ff */
[----:B------:R-:W-:Y:S02]  /*8020*/  LEA.HI.X R5, R2, UR13, R3, 0x2, P0 ;  /* 0x0000000d02057c11 */ /* 0x000fe400080f1403 */
[----:B------:R-:W-:-:S03]  /*8030*/  ISETP.GE.AND P0, PT, R0, UR11, PT ;  /* 0x0000000b00007c0c */ /* 0x000fc6000bf06270 */
[----:B0-----:R1:W-:Y:S10]  /*8040*/  REDG.E.ADD.F32.FTZ.RN.STRONG.GPU desc[UR24][R4.64], R7 ;  /* 0x00000007040079a6 */ /* 0x0013f4000c12f318 */
[----:B------:R-:W-:Y:S05]  /*8050*/  @!P0 BRA `(.L_x_4566) ;  /* 0xfffffffc00c88947 */ /* 0x000fea000383ffff */
[----:B------:R-:W-:Y:S05]  /*8060*/  EXIT ;  /* 0x000000000000794d */ /* 0x000fea0003800000 */
.L_x_4520:
[----:B------:R-:W-:Y:S02]  /*8070*/  IMAD.MOV.U32 R221, RZ, RZ, R67 ;  /* 0x000000ffffdd7224 */ /* 0x000fe400078e0043 */
[----:B------:R-:W-:Y:S02]  /*8080*/  HFMA2 R223, -RZ, RZ, 0, 5.9604644775390625e-08 ;  /* 0x00000001ffdf7431 */ /* 0x000fe400000001ff */
[----:B------:R-:W-:Y:S01]  /*8090*/  IMAD.MOV.U32 R226, RZ, RZ, RZ ;  /* 0x000000ffffe27224 */ /* 0x000fe200078e00ff */
[----:B------:R-:W-:-:S07]  /*80a0*/  MOV R66, 0xffffffff ;  /* 0xffffffff00427802 */ /* 0x000fce0000000f00 */
[----:B01---5:R-:W-:Y:S05]  /*80b0*/  WARPSYNC.COLLECTIVE R66, `(.L_x_4567) ;  /* 0x0000000042087348 */ /* 0x023fea0003c00000 */
[----:B------:R2:W3:Y:S02]  /*80c0*/  SHFL.UP P6, R65, R221, R223, R226 ;  /* 0x040000dfdd417389 */ /* 0x0004e400000c00e2 */
[----:B0123-5:R-:W-:Y:S05]  /*80d0*/  ENDCOLLECTIVE ;  /* 0x000000000000791b */ /* 0x02ffea0003800000 */
.L_x_4567:
[----:B------:R-:W-:Y:S01]  /*80e0*/  MOV R221, R220 ;  /* 0x000000dc00dd7202 */ /* 0x000fe20000000f00 */
[----:B------:R-:W-:-:S07]  /*80f0*/  IMAD.MOV.U32 R64, RZ, RZ, R65 ;  /* 0x000000ffff407224 */ /* 0x000fce00078e0041 */
[----:B------:R-:W-:Y:S05]  /*8100*/  WARPSYNC.COLLECTIVE R66, `(.L_x_4568) ;  /* 0x0000000042087348 */ /* 0x000fea0003c00000 */
[----:B------:R0:W1:Y:S02]  /*8110*/  SHFL.UP P6, R65, R221, R223, R226 ;  /* 0x040000dfdd417389 */ /* 0x00006400000c00e2 */
[----:B01----:R-:W-:Y:S05]  /*8120*/  ENDCOLLECTIVE ;  /* 0x000000000000791b */ /* 0x003fea0003800000 */
.L_x_4568:
        /* <DEDUP_REMOVED lines=8> */
.L_x_4569:
[----:B------:R-:W-:Y:S01]  /*81b0*/  MOV R221, R222 ;  /* 0x000000de00dd7202 */ /* 0x000fe20000000f00 */
[----:B------:R-:W-:-:S07]  /*81c0*/  IMAD.MOV.U32 R64, RZ, RZ, R65 ;  /* 0x000000ffff407224 */ /* 0x000fce00078e0041 */
[----:B------:R-:W-:Y:S05]  /*81d0*/  WARPSYNC.COLLECTIVE R66, `(.L_x_4570) ;  /* 0x0000000042087348 */ /* 0x000fea0003c00000 */
[----:B------:R0:W1:Y:S02]  /*81e0*/  SHFL.UP P6, R65, R221, R223, R226 ;  /* 0x040000dfdd417389 */ /* 0x00006400000c00e2 */
[----:B01----:R-:W-:Y:S05]  /*81f0*/  ENDCOLLECTIVE ;  /* 0x000000000000791b */ /* 0x003fea0003800000 */
.L_x_4570:
        /* <DEDUP_REMOVED lines=8> */
.L_x_4571:
[----:B------:R-:W-:Y:S01]  /*8280*/  MOV R221, R224 ;  /* 0x000000e000dd7202 */ /* 0x000fe20000000f00 */
[----:B------:R-:W-:-:S07]  /*8290*/  IMAD.MOV.U32 R64, RZ, RZ, R65 ;  /* 0x000000ffff407224 */ /* 0x000fce00078e0041 */
[----:B------:R-:W-:Y:S05]  /*82a0*/  WARPSYNC.COLLECTIVE R66, `(.L_x_4572) ;  /* 0x0000000042087348 */ /* 0x000fea0003c00000 */
[----:B------:R0:W1:Y:S02]  /*82b0*/  SHFL.UP P6, R65, R221, R223, R226 ;  /* 0x040000dfdd417389 */ /* 0x00006400000c00e2 */
[----:B01----:R-:W-:Y:S05]  /*82c0*/  ENDCOLLECTIVE ;  /* 0x000000000000791b */ /* 0x003fea0003800000 */
.L_x_4572:
        /* <DEDUP_REMOVED lines=8> */
.L_x_4573:
[----:B------:R-:W-:Y:S01]  /*8350*/  MOV R221, R220 ;  /* 0x000000dc00dd7202 */ /* 0x000fe20000000f00 */
[----:B------:R-:W-:-:S07]  /*8360*/  IMAD.MOV.U32 R64, RZ, RZ, R65 ;  /* 0x000000ffff407224 */ /* 0x000fce00078e0041 */
[----:B------:R-:W-:Y:S05]  /*8370*/  WARPSYNC.COLLECTIVE R66, `(.L_x_4574) ;  /* 0x0000000042087348 */ /* 0x000fea0003c00000 */
[----:B------:R0:W1:Y:S02]  /*8380*/  SHFL.UP P6, R65, R221, R223, R226 ;  /* 0x040000dfdd417389 */ /* 0x00006400000c00e2 */
[----:B01----:R-:W-:Y:S05]  /*8390*/  ENDCOLLECTIVE ;  /* 0x000000000000791b */ /* 0x003fea0003800000 */
.L_x_4574:
        /* <DEDUP_REMOVED lines=8> */
.L_x_4575:
[----:B------:R-:W-:Y:S01]  /*8420*/  MOV R221, R64 ;  /* 0x0000004000dd7202 */ /* 0x000fe20000000f00 */
[----:B------:R-:W-:-:S07]  /*8430*/  IMAD.MOV.U32 R222, RZ, RZ, R65 ;  /* 0x000000ffffde7224 */ /* 0x000fce00078e0041 */
[----:B------:R-:W-:Y:S05]  /*8440*/  WARPSYNC.COLLECTIVE R66, `(.L_x_4576) ;  /* 0x0000000042087348 */ /* 0x000fea0003c00000 */
[----:B------:R0:W1:Y:S02]  /*8450*/  SHFL.UP P6, R65, R221, R223, R226 ;  /* 0x040000dfdd417389 */ /* 0x00006400000c00e2 */
[----:B01----:R-:W-:Y:S05]  /*8460*/  ENDCOLLECTIVE ;  /* 0x000000000000791b */ /* 0x003fea0003800000 */
.L_x_4576:
[----:B------:R-:W-:Y:S05]  /*8470*/  BRA `(.L_x_4577) ;  /* 0xffffffc000107947 */ /* 0x000fea000383ffff */
.L_x_4521:
[----:B------:R-:W-:Y:S01]  /*8480*/  HFMA2 R240, -RZ, RZ, 0, 1.847743988037109375e-06 ;  /* 0x0000001ffff07431 */ /* 0x000fe200000001ff */
[----:B------:R-:W-:Y:S01]  /*8490*/  BSSY B0, `(.L_x_4578) ;  /* 0x0000007000007945 */ /* 0x000fe20003800000 */
[----:B------:R-:W-:Y:S01]  /*84a0*/  IMAD.MOV.U32 R239, RZ, RZ, R67 ;  /* 0x000000ffffef7224 */ /* 0x000fe200078e0043 */
[----:B------:R-:W-:Y:S01]  /*84b0*/  MOV R66, 0xffffffff ;  /* 0xffffffff00427802 */ /* 0x000fe20000000f00 */
[----:B------:R-:W-:-:S07]  /*84c0*/  IMAD.MOV.U32 R241, RZ, RZ, 0x1f ;  /* 0x0000001ffff17424 */ /* 0x000fce00078e00ff */
[----:B01---5:R-:W-:Y:S05]  /*84d0*/  WARPSYNC.COLLECTIVE R66, `(.L_x_4579) ;  /* 0x0000000042087348 */ /* 0x023fea0003c00000 */
[----:B------:R2:W3:Y:S02]  /*84e0*/  SHFL.IDX P2, R236, R239, R240, R241 ;  /* 0x000000f0efec7389 */ /* 0x0004e400000400f1 */
[----:B0123-5:R-:W-:Y:S05]  /*84f0*/  ENDCOLLECTIVE ;  /* 0x000000000000791b */ /* 0x02ffea0003800000 */
.L_x_4579:
[----:B------:R-:W-:Y:S05]  /*8500*/  BSYNC B0 ;  /* 0x0000000000007941 */ /* 0x000fea0003800000 */
.L_x_4578:
[----:B------:R-:W-:Y:S05]  /*8510*/  BRA `(.L_x_4580) ;  /* 0xffffffc000007947 */ /* 0x000fea000383ffff */
.L_x_4522:
        /* <DEDUP_REMOVED lines=8> */
.L_x_4582:
[----:B------:R-:W-:Y:S05]  /*85a0*/  BSYNC B0 ;  /* 0x0000000000007941 */ /* 0x000fea0003800000 */
.L_x_4581:
[----:B------:R-:W-:Y:S05]  /*85b0*/  BRA `(.L_x_4583) ;  /* 0xffffffbc00e07947 */ /* 0x000fea000383ffff */
.L_x_4523:
[----:B------:R-:W-:Y:S01]  /*85c0*/  HFMA2 R223, -RZ, RZ, 0, 5.9604644775390625e-08 ;  /* 0x00000001ffdf7431 */ /* 0x000fe200000001ff */
[----:B------:R-:W-:Y:S01]  /*85d0*/  BSSY B0, `(.L_x_4584) ;  /* 0x0000007000007945 */ /* 0x000fe20003800000 */
[----:B------:R-:W-:Y:S01]  /*85e0*/  IMAD.MOV.U32 R221, RZ, RZ, R67 ;  /* 0x000000ffffdd7224 */ /* 0x000fe200078e0043 */
[----:B------:R-:W-:Y:S01]  /*85f0*/  MOV R66, 0xffffffff ;  /* 0xffffffff00427802 */ /* 0x000fe20000000f00 */
[----:B------:R-:W-:-:S07]  /*8600*/  IMAD.MOV.U32 R226, RZ, RZ, RZ ;  /* 0x000000ffffe27224 */ /* 0x000fce00078e00ff */
[----:B01---5:R-:W-:Y:S05]  /*8610*/  WARPSYNC.COLLECTIVE R66, `(.L_x_4585) ;  /* 0x0000000042087348 */ /* 0x023fea0003c00000 */
[----:B------:R2:W3:Y:S02]  /*8620*/  SHFL.UP P6, R65, R221, R223, R226 ;  /* 0x040000dfdd417389 */ /* 0x0004e400000c00e2 */
[----:B0123-5:R-:W-:Y:S05]  /*8630*/  ENDCOLLECTIVE ;  /* 0x000000000000791b */ /* 0x02ffea0003800000 */
.L_x_4585:
[----:B------:R-:W-:Y:S05]  /*8640*/  BSYNC B0 ;  /* 0x0000000000007941 */ /* 0x000fea0003800000 */
.L_x_4584:
[----:B------:R-:W-:Y:S01]  /*8650*/  MOV R221, R217 ;  /* 0x000000d900dd7202 */ /* 0x000fe20000000f00 */
[----:B------:R-:W-:Y:S02]  /*8660*/  IMAD.MOV.U32 R223, RZ, RZ, 0x1 ;  /* 0x00000001ffdf7424 */ /* 0x000fe400078e00ff */
[----:B------:R-:W-:Y:S02]  /*8670*/  HFMA2 R226, -RZ, RZ, 0, 0 ;  /* 0x00000000ffe27431 */ /* 0x000fe400000001ff */
[----:B------:R-:W-:Y:S02]  /*8680*/  IMAD.MOV.U32 R66, RZ, RZ, -0x1 ;  /* 0xffffffffff427424 */ /* 0x000fe400078e00ff */
[----:B------:R-:W-:Y:S02]  /*8690*/  HFMA2 R240, -RZ, RZ, 0, 0 ;  /* 0x00000000fff07431 */ /* 0x000fe400000001ff */
[----:B------:R-:W-:Y:S02]  /*86a0*/  IMAD.MOV.U32 R239, RZ, RZ, R132 ;  /* 0x000000ffffef7224 */ /* 0x000fe400078e0084 */
[----:B------:R-:W-:-:S02]  /*86b0*/  IMAD.MOV.U32 R241, RZ, RZ, 0x1f ;  /* 0x0000001ffff17424 */ /* 0x000fc400078e00ff */
[----:B------:R-:W-:-:S07]  /*86c0*/  IMAD.MOV.U32 R219, RZ, RZ, R65 ;  /* 0x000000ffffdb7224 */ /* 0x000fce00078e0041 */
[----:B------:R-:W-:Y:S05]  /*86d0*/  WARPSYNC.COLLECTIVE R66, `(.L_x_4586) ;  /* 0x0000000042087348 */ /* 0x000fea0003c00000 */
[----:B------:R0:W1:Y:S02]  /*86e0*/  SHFL.UP P6, R65, R221, R223, R226 ;  /* 0x040000dfdd417389 */ /* 0x00006400000c00e2 */
[----:B01----:R-:W-:Y:S05]  /*86f0*/  ENDCOLLECTIVE ;  /* 0x000000000000791b */ /* 0x003fea0003800000 */
.L_x_4586:
[----:B------:R-:W-:Y:S05]  /*8700*/  WARPSYNC.COLLECTIVE R66, `(.L_x_4587) ;  /* 0x0000000042087348 */ /* 0x000fea0003c00000 */
[----:B------:R0:W1:Y:S02]  /*8710*/  SHFL.IDX P2, R236, R239, R240, R241 ;  /* 0x000000f0efec7389 */ /* 0x00006400000400f1 */
[----:B01----:R-:W-:Y:S05]  /*8720*/  ENDCOLLECTIVE ;  /* 0x000000000000791b */ /* 0x003fea0003800000 */
.L_x_4587:
[----:B------:R-:W-:Y:S01]  /*8730*/  IMAD.MOV.U32 R239, RZ, RZ, R133 ;  /* 0x000000ffffef7224 */ /* 0x000fe200078e0085 */
[----:B------:R-:W-:Y:S02]  /*8740*/  MOV R220, R65 ;  /* 0x0000004100dc7202 */ /* 0x000fe40000000f00 */
[----:B------:R-:W-:-:S07]  /*8750*/  MOV R64, R236 ;  /* 0x000000ec00407202 */ /* 0x000fce0000000f00 */
[----:B------:R-:W-:Y:S05]  /*8760*/  WARPSYNC.COLLECTIVE R66, `(.L_x_4588) ;  /* 0x0000000042087348 */ /* 0x000fea0003c00000 */
[----:B------:R0:W1:Y:S02]  /*8770*/  SHFL.IDX P2, R236, R239, R240, R241 ;  /* 0x000000f0efec7389 */ /* 0x00006400000400f1 */
[----:B01----:R-:W-:Y:S05]  /*8780*/  ENDCOLLECTIVE ;  /* 0x000000000000791b */ /* 0x003fea0003800000 */
.L_x_4588:
[----:B------:R-:W-:Y:S01]  /*8790*/  MOV R65, R236 ;  /* 0x000000ec00417202 */ /* 0x000fe20000000f00 */
[----:B------:R-:W-:Y:S06]  /*87a0*/  BRA `(.L_x_4589) ;  /* 0xffffffbc007c7947 */ /* 0x000fec000383ffff */
.L_x_4525:
[----:B------:R-:W-:Y:S02]  /*87b0*/  IMAD.MOV.U32 R243, RZ, RZ, R64 ;  /* 0x000000fffff37224 */ /* 0x000fe400078e0040 */
[----:B------:R-:W-:Y:S02]  /*87c0*/  HFMA2 R242, -RZ, RZ, 0, 5.9604644775390625e-08 ;  /* 0x00000001fff27431 */ /* 0x000fe400000001ff */
[----:B------:R-:W-:Y:S01]  /*87d0*/  IMAD.MOV.U32 R245, RZ, RZ, 0x1f ;  /* 0x0000001ffff57424 */ /* 0x000fe200078e00ff */
[----:B------:R-:W-:Y:S01]  /*87e0*/  MOV R66, 0xffffffff ;  /* 0xffffffff00427802 */ /* 0x000fe20000000f00 */
[----:B------:R-:W-:Y:S02]  /*87f0*/  IMAD.MOV.U32 R240, RZ, RZ, RZ ;  /* 0x000000fffff07224 */ /* 0x000fe400078e00ff */
[----:B------:R-:W-:-:S07]  /*8800*/  HFMA2 R241, -RZ, RZ, 0, 1.847743988037109375e-06 ;  /* 0x0000001ffff17431 */ /* 0x000fce00000001ff */
[----:B------:R-:W-:Y:S05]  /*8810*/  WARPSYNC.COLLECTIVE R66, `(.L_x_4590) ;  /* 0x0000000042087348 */ /* 0x000fea0003c00000 */
[----:B------:R0:W1:Y:S02]  /*8820*/  SHFL.DOWN P2, R237, R243, R242, R245 ;  /* 0x080000f2f3ed7389 */ /* 0x00006400000400f5 */
[----:B01----:R-:W-:Y:S05]  /*8830*/  ENDCOLLECTIVE ;  /* 0x000000000000791b */ /* 0x003fea0003800000 */
.L_x_4590:
[----:B------:R-:W-:Y:S01]  /*8840*/  MOV R243, R65 ;  /* 0x0000004100f37202 */ /* 0x000fe20000000f00 */
[----:B------:R-:W-:-:S07]  /*8850*/  IMAD.MOV.U32 R67, RZ, RZ, R237 ;  /* 0x000000ffff437224 */ /* 0x000fce00078e00ed */
[----:B------:R-:W-:Y:S05]  /*8860*/  WARPSYNC.COLLECTIVE R66, `(.L_x_4591) ;  /* 0x0000000042087348 */ /* 0x000fea0003c00000 */
[----:B------:R0:W1:Y:S02]  /*8870*/  SHFL.DOWN P2, R237, R243, R242, R245 ;  /* 0x080000f2f3ed7389 */ /* 0x00006400000400f5 */
[----:B01----:R-:W-:Y:S05]  /*8880*/  ENDCOLLECTIVE ;  /* 0x000000000000791b */ /* 0x003fea0003800000 */
.L_x_4591:
[----:B------:R-:W-:Y:S01]  /*8890*/  @P1 FMUL.FTZ R67, R67, R64 ;  /* 0x0000004043431220 */ /* 0x000fe20000410000 */
[----:B------:R-:W-:Y:S02]  /*88a0*/  IMAD.MOV.U32 R242, RZ, RZ, 0x2 ;  /* 0x00000002fff27424 */ /* 0x000fe400078e00ff */
        /* <DEDUP_REMOVED lines=9> */
.L_x_4592:
[----:B------:R-:W-:Y:S01]  /*8940*/  IMAD.MOV.U32 R243, RZ, RZ, R65 ;  /* 0x000000fffff37224 */ /* 0x000fe200078e0041 */
[----:B------:R-:W-:-:S07]  /*8950*/  MOV R67, R237 ;  /* 0x000000ed00437202 */ /* 0x000fce0000000f00 */
[----:B------:R-:W-:Y:S05]  /*8960*/  WARPSYNC.COLLECTIVE R66, `(.L_x_4593) ;  /* 0x0000000042087348 */ /* 0x000fea0003c00000 */
[----:B------:R0:W1:Y:S02]  /*8970*/  SHFL.DOWN P2, R237, R243, R242, R245 ;  /* 0x080000f2f3ed7389 */ /* 0x00006400000400f5 */
[----:B01----:R-:W-:Y:S05]  /*8980*/  ENDCOLLECTIVE ;  /* 0x000000000000791b */ /* 0x003fea0003800000 */
.L_x_4593:
[----:B------:R-:W-:Y:S01]  /*8990*/  @!P1 FMUL.FTZ R67, R64, R67 ;  /* 0x0000004340439220 */ /* 0x000fe20000410000 */
[----:B------:R-:W-:Y:S01]  /*89a0*/  HFMA2 R242, -RZ, RZ, 0, 2.384185791015625e-07 ;  /* 0x00000004fff27431 */ /* 0x000fe200000001ff */
[----:B------:R-:W-:-:S05]  /*89b0*/  MOV R230, R237 ;  /* 0x000000ed00e67202 */ /* 0x000fca0000000f00 */
[----:B------:R-:W-:Y:S01]  /*89c0*/  @!P1 FFMA.FTZ R230, R64, R230, R65 ;  /* 0x000000e640e69223 */ /* 0x000fe20000010041 */
[----:B------:R-:W-:-:S03]  /*89d0*/  @!P1 MOV R64, R67 ;  /* 0x0000004300409202 */ /* 0x000fc60000000f00 */
[----:B------:R-:W-:Y:S01]  /*89e0*/  @!P1 IMAD.MOV.U32 R65, RZ, RZ, R230 ;  /* 0x000000ffff419224 */ /* 0x000fe200078e00e6 */
[----:B------:R-:W-:Y:S01]  /*89f0*/  ISETP.GT.U32.AND P1, PT, R164, 0x1b, PT ;  /* 0x0000001ba400780c */ /* 0x000fe20003f24070 */
[----:B------:R-:W-:-:S12]  /*8a00*/  IMAD.MOV.U32 R243, RZ, RZ, R64 ;  /* 0x000000fffff37224 */ /* 0x000fd800078e0040 */
[----:B------:R-:W-:Y:S05]  /*8a10*/  WARPSYNC.COLLECTIVE R66, `(.L_x_4594) ;  /* 0x0000000042087348 */ /* 0x000fea0003c00000 */
[----:B------:R0:W1:Y:S02]  /*8a20*/  SHFL.DOWN P2, R237, R243, R242, R245 ;  /* 0x080000f2f3ed7389 */ /* 0x00006400000400f5 */
[----:B01----:R-:W-:Y:S05]  /*8a30*/  ENDCOLLECTIVE ;  /* 0x000000000000791b */ /* 0x003fea0003800000 */
.L_x_4594:
[----:B------:R-:W-:Y:S01]  /*8a40*/  MOV R243, R65 ;  /* 0x0000004100f37202 */ /* 0x000fe20000000f00 */
[----:B------:R-:W-:-:S07]  /*8a50*/  IMAD.MOV.U32 R67, RZ, RZ, R237 ;  /* 0x000000ffff437224 */ /* 0x000fce00078e00ed */
[----:B------:R-:W-:Y:S05]  /*8a60*/  WARPSYNC.COLLECTIVE R66, `(.L_x_4595) ;  /* 0x0000000042087348 */ /* 0x000fea0003c00000 */
[----:B------:R0:W1:Y:S02]  /*8a70*/  SHFL.DOWN P2, R237, R243, R242, R245 ;  /* 0x080000f2f3ed7389 */ /* 0x00006400000400f5 */
[----:B01----:R-:W-:Y:S05]  /*8a80*/  ENDCOLLECTIVE ;  /* 0x000000000000791b */ /* 0x003fea0003800000 */
.L_x_4595:
[----:B------:R-:W-:Y:S01]  /*8a90*/  @!P1 FMUL.FTZ R67, R64, R67 ;  /* 0x0000004340439220 */ /* 0x000fe20000410000 */
[----:B------:R-:W-:Y:S02]  /*8aa0*/  IMAD.MOV.U32 R242, RZ, RZ, 0x8 ;  /* 0x00000008fff27424 */ /* 0x000fe400078e00ff */
[----:B------:R-:W-:-:S04]  /*8ab0*/  IMAD.MOV.U32 R230, RZ, RZ, R237 ;  /* 0x000000ffffe67224 */ /* 0x000fc800078e00ed */
        /* <DEDUP_REMOVED lines=8> */
.L_x_4596:
[----:B------:R-:W-:Y:S01]  /*8b40*/  IMAD.MOV.U32 R243, RZ, RZ, R65 ;  /* 0x000000fffff37224 */ /* 0x000fe200078e0041 */
[----:B------:R-:W-:-:S07]  /*8b50*/  MOV R67, R237 ;  /* 0x000000ed00437202 */ /* 0x000fce0000000f00 */
[----:B------:R-:W-:Y:S05]  /*8b60*/  WARPSYNC.COLLECTIVE R66, `(.L_x_4597) ;  /* 0x0000000042087348 */ /* 0x000fea0003c00000 */
[----:B------:R0:W1:Y:S02]  /*8b70*/  SHFL.DOWN P2, R237, R243, R242, R245 ;  /* 0x080000f2f3ed7389 */ /* 0x00006400000400f5 */
[----:B01----:R-:W-:Y:S05]  /*8b80*/  ENDCOLLECTIVE ;  /* 0x000000000000791b */ /* 0x003fea0003800000 */
.L_x_4597:
[----:B------:R-:W-:Y:S01]  /*8b90*/  @!P1 FMUL.FTZ R67, R64, R67 ;  /* 0x0000004340439220 */ /* 0x000fe20000410000 */
[----:B------:R-:W-:Y:S01]  /*8ba0*/  HFMA2 R242, -RZ, RZ, 0, 9.5367431640625e-07 ;  /* 0x00000010fff27431 */ /* 0x000fe200000001ff */
        /* <DEDUP_REMOVED lines=9> */
.L_x_4598:
[----:B------:R-:W-:Y:S01]  /*8c40*/  MOV R243, R65 ;  /* 0x0000004100f37202 */ /* 0x000fe20000000f00 */
[----:B------:R-:W-:-:S07]  /*8c50*/  IMAD.MOV.U32 R67, RZ, RZ, R237 ;  /* 0x000000ffff437224 */ /* 0x000fce00078e00ed */
[----:B------:R-:W-:Y:S05]  /*8c60*/  WARPSYNC.COLLECTIVE R66, `(.L_x_4599) ;  /* 0x0000000042087348 */ /* 0x000fea0003c00000 */
[----:B------:R0:W1:Y:S02]  /*8c70*/  SHFL.DOWN P2, R237, R243, R242, R245 ;  /* 0x080000f2f3ed7389 */ /* 0x00006400000400f5 */
[----:B01----:R-:W-:Y:S05]  /*8c80*/  ENDCOLLECTIVE ;  /* 0x000000000000791b */ /* 0x003fea0003800000 */
.L_x_4599:
[----:B------:R-:W-:Y:S01]  /*8c90*/  @!P1 FMUL.FTZ R67, R64, R67 ;  /* 0x0000004340439220 */ /* 0x000fe20000410000 */
[----:B------:R-:W-:Y:S02]  /*8ca0*/  IMAD.MOV.U32 R242, RZ, RZ, 0x1 ;  /* 0x00000001fff27424 */ /* 0x000fe400078e00ff */
[----:B------:R-:W-:-:S04]  /*8cb0*/  IMAD.MOV.U32 R230, RZ, RZ, R237 ;  /* 0x000000ffffe67224 */ /* 0x000fc800078e00ed */
        /* <DEDUP_REMOVED lines=9> */
.L_x_4600:
[----:B------:R-:W-:Y:S01]  /*8d50*/  MOV R239, R65 ;  /* 0x0000004100ef7202 */ /* 0x000fe20000000f00 */
[----:B------:R-:W-:-:S07]  /*8d60*/  IMAD.MOV.U32 R67, RZ, RZ, R236 ;  /* 0x000000ffff437224 */ /* 0x000fce00078e00ec */
[----:B------:R-:W-:Y:S05]  /*8d70*/  WARPSYNC.COLLECTIVE R66, `(.L_x_4601) ;  /* 0x0000000042087348 */ /* 0x000fea0003c00000 */
[----:B------:R0:W1:Y:S02]  /*8d80*/  SHFL.IDX P2, R236, R239, R240, R241 ;  /* 0x000000f0efec7389 */ /* 0x00006400000400f1 */
[----:B01----:R-:W-:Y:S05]  /*8d90*/  ENDCOLLECTIVE ;  /* 0x000000000000791b */ /* 0x003fea0003800000 */
.L_x_4601:
[----:B------:R-:W-:Y:S05]  /*8da0*/  WARPSYNC.COLLECTIVE R66, `(.L_x_4602) ;  /* 0x0000000042087348 */ /* 0x000fea0003c00000 */
[----:B------:R0:W1:Y:S02]  /*8db0*/  SHFL.DOWN P2, R237, R243, R242, R245 ;  /* 0x080000f2f3ed7389 */ /* 0x00006400000400f5 */
[----:B01----:R-:W-:Y:S05]  /*8dc0*/  ENDCOLLECTIVE ;  /* 0x000000000000791b */ /* 0x003fea0003800000 */
.L_x_4602:
[----:B------:R-:W-:Y:S01]  /*8dd0*/  MOV R239, R132 ;  /* 0x0000008400ef7202 */ /* 0x000fe20000000f00 */
[----:B------:R-:W-:Y:S02]  /*8de0*/  IMAD.MOV.U32 R243, RZ, RZ, R65 ;  /* 0x000000fffff37224 */ /* 0x000fe400078e0041 */
[----:B------:R-:W-:Y:S01]  /*8df0*/  IMAD.MOV.U32 R230, RZ, RZ, R236 ;  /* 0x000000ffffe67224 */ /* 0x000fe200078e00ec */
[----:B------:R-:W-:-:S03]  /*8e00*/  MOV R232, R237 ;  /* 0x000000ed00e87202 */ /* 0x000fc60000000f00 */
[----:B------:R-:W-:-:S07]  /*8e10*/  FFMA.FTZ R238, R133, R67, R230 ;  /* 0x0000004385ee7223 */ /* 0x000fce00000100e6 */
[----:B------:R-:W-:Y:S05]  /*8e20*/  WARPSYNC.COLLECTIVE R66, `(.L_x_4603) ;  /* 0x0000000042087348 */ /* 0x000fea0003c00000 */
[----:B------:R0:W1:Y:S02]  /*8e30*/  SHFL.DOWN P2, R237, R243, R242, R245 ;  /* 0x080000f2f3ed7389 */ /* 0x00006400000400f5 */
[----:B01----:R-:W-:Y:S05]  /*8e40*/  ENDCOLLECTIVE ;  /* 0x000000000000791b */ /* 0x003fea0003800000 */
.L_x_4603:
[----:B------:R-:W-:-:S07]  /*8e50*/  FMUL.FTZ R230, R132, R67 ;  /* 0x0000004384e67220 */ /* 0x000fce0000410000 */
[----:B------:R-:W-:Y:S05]  /*8e60*/  WARPSYNC.COLLECTIVE R66, `(.L_x_4604) ;  /* 0x0000000042087348 */ /* 0x000fea0003c00000 */
[----:B------:R0:W1:Y:S02]  /*8e70*/  SHFL.IDX P2, R236, R239, R240, R241 ;  /* 0x000000f0efec7389 */ /* 0x00006400000400f1 */
[----:B01----:R-:W-:Y:S05]  /*8e80*/  ENDCOLLECTIVE ;  /* 0x000000000000791b */ /* 0x003fea0003800000 */
.L_x_4604:
[----:B------:R-:W-:Y:S01]  /*8e90*/  MOV R239, R133 ;  /* 0x0000008500ef7202 */ /* 0x000fe20000000f00 */
[----:B------:R-:W-:-:S07]  /*8ea0*/  IMAD.MOV.U32 R234, RZ, RZ, R236 ;  /* 0x000000ffffea7224 */ /* 0x000fce00078e00ec */
[----:B------:R-:W-:Y:S05]  /*8eb0*/  WARPSYNC.COLLECTIVE R66, `(.L_x_4605) ;  /* 0x0000000042087348 */ /* 0x000fea0003c00000 */
[----:B------:R0:W1:Y:S02]  /*8ec0*/  SHFL.IDX P2, R236, R239, R240, R241 ;  /* 0x000000f0efec7389 */ /* 0x00006400000400f1 */
[----:B01----:R-:W-:Y:S05]  /*8ed0*/  ENDCOLLECTIVE ;  /* 0x000000000000791b */ /* 0x003fea0003800000 */
.L_x_4605:
[----:B------:R-:W-:Y:S05]  /*8ee0*/  BRA `(.L_x_4606) ;  /* 0xffffffbc00807947 */ /* 0x000fea000383ffff */
.L_x_4607:
        /* <DEDUP_REMOVED lines=9> */
.L_x_10452:


//--------------------- .text._Z25selective_scan_bwd_kernelI32Selective_Scan_bwd_kernel_traitsILi64ELi16ELb0ELb1ELb1ELb0ELb1EN3c108BFloat16EfEEv12SSMParamsBwd --------------------------
	.section	.text._Z25selective_scan_bwd_kernelI32Selective_Scan_bwd_kernel_traitsILi64ELi16ELb0ELb1ELb1ELb0ELb1EN3c108BFloat16EfEEv12SSMParamsBwd,"ax",@progbits
	.align	128
        .global         _Z25selective_scan_bwd_kernelI32Selective_Scan_bwd_kernel_traitsILi64ELi16ELb0ELb1ELb1ELb0ELb1EN3c108BFloat16EfEEv12SSMParamsBwd
        .type           _Z25selective_scan_bwd_kernelI32Selective_Scan_bwd_kernel_traitsILi64ELi16ELb0ELb1ELb1ELb0ELb1EN3c108BFloat16EfEEv12SSMParamsBwd,@function
        .size           _Z25selective_scan_bwd_kernelI32Selective_Scan_bwd_kernel_traitsILi64ELi16ELb0ELb1ELb1ELb0ELb1EN3c108BFloat16EfEEv12SSMParamsBwd,(.L_x_10453 - _Z25selective_scan_bwd_kernelI32Selective_Scan_bwd_kernel_traitsILi64ELi16ELb0ELb1ELb1ELb0ELb1EN3c108BFloat16EfEEv12SSMParamsBwd)
        .other          _Z25selective_scan_bwd_kernelI32Selective_Scan_bwd_kernel_traitsILi64ELi16ELb0ELb1ELb1ELb0ELb1EN3c108BFloat16EfEEv12SSMParamsBwd,@"STO_CUDA_ENTRY STV_DEFAULT"
_Z25selective_scan_bwd_kernelI32Selective_Scan_bwd_kernel_traitsILi64ELi16ELb0ELb1ELb1ELb0ELb1EN3c108BFloat16EfEEv12SSMParamsBwd:
.text._Z25selective_scan_bwd_kernelI32Selective_Scan_bwd_kernel_traitsILi64ELi16ELb0ELb1ELb1ELb0ELb1EN3c108BFloat16EfEEv12SSMParamsBwd:
[----:B------:R-:W-:Y:S01]  /*0000*/  LDC R1, c[0x0][0x37c] ;  /* 0x0000df00ff017b82 */ /* 0x000fe20000000800 */
[----:B------:R-:W0:Y:S07]  /*0010*/  LDCU.64 UR4, c[0x0][0x458] ;  /* 0x00008b00ff0477ac */ /* 0x000e2e0008000a00 */
[----:B------:R-:W1:Y:S01]  /*0020*/  S2UR UR34, SR_CTAID.Y ;  /* 0x00000000002279c3 */ /* 0x000e620000002600 */
[----:B------:R-:W2:Y:S01]  /*0030*/  LDCU.64 UR32, c[0x0][0x358] ;  /* 0x00006b00ff2077ac */ /* 0x000ea20008000a00 */
[----:B------:R-:W3:Y:S06]  /*0040*/  LDCU.64 UR6, c[0x0][0x470] ;  /* 0x00008e00ff0677ac */ /* 0x000eec0008000a00 */
[----:B------:R-:W4:Y:S01]  /*0050*/  LDC R8, c[0x0][0x398] ;  /* 0x0000e600ff087b82 */ /* 0x000f220000000800 */
[----:B------:R-:W-:Y:S01]  /*0060*/  HFMA2 R167, -RZ, RZ, 0, 0 ;  /* 0x00000000ffa77431 */ /* 0x000fe200000001ff */
[----:B------:R-:W4:Y:S01]  /*0070*/  LDCU.128 UR12, c[0x0][0x3f0] ;  /* 0x00007e00ff0c77ac */ /* 0x000f220008000c00 */
[----:B------:R-:W4:Y:S01]  /*0080*/  LDCU.128 UR20, c[0x0][0x400] ;  /* 0x00008000ff1477ac */ /* 0x000f220008000c00 */
[----:B0-----:R-:W-:-:S04]  /*0090*/  UISETP.NE.U32.AND UP0, UPT, UR4, URZ, UPT ;  /* 0x000000ff0400728c */ /* 0x001fc8000bf05070 */
[----:B------:R-:W0:Y:S01]  /*00a0*/  S2UR UR35, SR_CTAID.X ;  /* 0x00000000002379c3 */ /* 0x000e220000002500 */
[----:B------:R-:W0:Y:S01]  /*00b0*/  LDCU UR18, c[0x0][0x394] ;  /* 0x00007280ff1277ac */ /* 0x000e220008000800 */
[----:B------:R-:W-:Y:S02]  /*00c0*/  UISETP.NE.AND.EX UP0, UPT, UR5, URZ, UPT, UP0 ;  /* 0x000000ff0500728c */ /* 0x000fe4000bf05300 */
[----:B---3--:R-:W-:Y:S01]  /*00d0*/  UISETP.NE.U32.AND UP1, UPT, UR6, URZ, UPT ;  /* 0x000000ff0600728c */ /* 0x008fe2000bf25070 */
[----:B------:R-:W3:Y:S03]  /*00e0*/  LDCU.64 UR36, c[0x0][0x480] ;  /* 0x00009000ff2477ac */ /* 0x000ee60008000a00 */
[----:B------:R-:W-:Y:S01]  /*00f0*/  PLOP3.LUT P3, PT, PT, PT, UP0, 0x80, 0x8 ;  /* 0x000000000008781c */ /* 0x000fe20003f6f008 */
[----:B------:R-:W3:Y:S04]  /*0100*/  LDCU.64 UR26, c[0x0][0x4a0] ;  /* 0x00009400ff1a77ac */ /* 0x000ee80008000a00 */
[----:B-1----:R-:W-:Y:S01]  /*0110*/  @UP0 ULEA UR4, UP2, UR34, UR4, 0x2 ;  /* 0x0000000422040291 */ /* 0x002fe2000f8410ff */
[----:B------:R-:W1:Y:S03]  /*0120*/  LDCU.64 UR30, c[0x0][0x528] ;  /* 0x0000a500ff1e77ac */ /* 0x000e660008000a00 */
[----:B------:R-:W-:-:S02]  /*0130*/  @UP0 ULEA.HI.X UR5, UR34, UR5, URZ, 0x2, UP2 ;  /* 0x0000000522050291 */ /* 0x000fc400090f14ff */
[----:B------:R-:W-:Y:S01]  /*0140*/  MOV R2, UR4 ;  /* 0x0000000400027c02 */ /* 0x000fe20008000f00 */
[----:B------:R-:W-:Y:S01]  /*0150*/  UISETP.NE.AND.EX UP0, UPT, UR7, URZ, UPT, UP1 ;  /* 0x000000ff0700728c */ /* 0x000fe2000bf05310 */
[----:B------:R-:W1:Y:S02]  /*0160*/  LDCU.64 UR28, c[0x0][0x3d0] ;  /* 0x00007a00ff1c77ac */ /* 0x000e640008000a00 */
[----:B------:R-:W-:-:S05]  /*0170*/  IMAD.U32 R3, RZ, RZ, UR5 ;  /* 0x00000005ff037e24 */ /* 0x000fca000f8e00ff */
[----:B--2---:R2:W3:Y:S01]  /*0180*/  @P3 LDG.E R6, desc[UR32][R2.64] ;  /* 0x0000002002063981 */ /* 0x0044e2000c1e1900 */
[----:B----4-:R-:W-:Y:S02]  /*0190*/  IABS R7, R8 ;  /* 0x0000000800077213 */ /* 0x010fe40000000000 */
[----:B------:R-:W-:Y:S02]  /*01a0*/  @UP0 ULEA UR4, UP1, UR34, UR6, 0x2 ;  /* 0x0000000622040291 */ /* 0x000fe4000f8210ff */
[----:B------:R-:W4:Y:S08]  /*01b0*/  I2F.RP R0, R7 ;  /* 0x0000000700007306 */ /* 0x000f300000209400 */
[----:B----4-:R-:W2:Y:S01]  /*01c0*/  MUFU.RCP R0, R0 ;  /* 0x0000000000007308 */ /* 0x010ea20000001000 */
[----:B------:R-:W-:Y:S01]  /*01d0*/  PLOP3.LUT P0, PT, PT, PT, UP0, 0x80, 0x8 ;  /* 0x000000000008781c */ /* 0x000fe20003f0f008 */
[----:B------:R-:W-:Y:S01]  /*01e0*/  @UP0 ULEA.HI.X UR5, UR34, UR7, URZ, 0x2, UP1 ;  /* 0x0000000722050291 */ /* 0x000fe200088f14ff */
[----:B------:R-:W-:-:S02]  /*01f0*/  IMAD.U32 R4, RZ, RZ, UR4 ;  /* 0x00000004ff047e24 */ /* 0x000fc4000f8e00ff */
[----:B--2---:R-:W-:-:S04]  /*0200*/  VIADD R2, R0, 0xffffffe ;  /* 0x0ffffffe00027836 */ /* 0x004fc80000000000 */
[----:B------:R2:W4:Y:S01]  /*0210*/  F2I.FTZ.U32.TRUNC.NTZ R3, R2 ;  /* 0x0000000200037305 */ /* 0x000522000021f000 */
[----:B------:R-:W-:Y:S01]  /*0220*/  MOV R5, UR5 ;  /* 0x0000000500057c02 */ /* 0x000fe20008000f00 */
[----:B0-----:R-:W-:Y:S01]  /*0230*/  UIMAD.WIDE.U32 UR8, UR35, UR12, URZ ;  /* 0x0000000c230872a5 */ /* 0x001fe2000f8e00ff */
[----:B------:R-:W-:Y:S01]  /*0240*/  IABS R0, UR34 ;  /* 0x0000002200007c13 */ /* 0x000fe20008000000 */
[----:B------:R-:W-:Y:S02]  /*0250*/  UIMAD.WIDE.U32 UR10, UR35, UR20, URZ ;  /* 0x00000014230a72a5 */ /* 0x000fe4000f8e00ff */
[----:B------:R4:W5:Y:S01]  /*0260*/  @P0 LDG.E R167, desc[UR32][R4.64] ;  /* 0x0000002004a70981 */ /* 0x000962000c1e1900 */
[----:B------:R-:W0:Y:S01]  /*0270*/  LDCU.128 UR4, c[0x0][0x460] ;  /* 0x00008c00ff0477ac */ /* 0x000e220008000c00 */
[----:B--2---:R-:W-:Y:S01]  /*0280*/  IMAD.MOV.U32 R2, RZ, RZ, RZ ;  /* 0x000000ffff027224 */ /* 0x004fe200078e00ff */
[----:B----4-:R-:W-:-:S05]  /*0290*/  IADD3 R4, PT, PT, RZ, -R3, RZ ;  /* 0x80000003ff047210 */ /* 0x010fca0007ffe0ff */
[----:B------:R-:W-:-:S04]  /*02a0*/  IMAD R5, R4, R7, RZ ;  /* 0x0000000704057224 */ /* 0x000fc800078e02ff */
[----:B------:R-:W-:-:S06]  /*02b0*/  IMAD.HI.U32 R2, R3, R5, R2 ;  /* 0x0000000503027227 */ /* 0x000fcc00078e0002 */
[----:B------:R-:W-:-:S05]  /*02c0*/  IMAD.HI.U32 R2, R2, R0, RZ ;  /* 0x0000000002027227 */ /* 0x000fca00078e00ff */
[----:B------:R-:W-:-:S05]  /*02d0*/  IADD3 R3, PT, PT, -R2, RZ, RZ ;  /* 0x000000ff02037210 */ /* 0x000fca0007ffe1ff */
[----:B------:R-:W-:-:S05]  /*02e0*/  IMAD R0, R7, R3, R0 ;  /* 0x0000000307007224 */ /* 0x000fca00078e0200 */
[----:B------:R-:W-:Y:S01]  /*02f0*/  ISETP.GT.U32.AND P1, PT, R7, R0, PT ;  /* 0x000000000700720c */ /* 0x000fe20003f24070 */
[----:B------:R-:W-:Y:S02]  /*0300*/  UIMAD UR9, UR35, UR13, UR9 ;  /* 0x0000000d230972a4 */ /* 0x000fe4000f8e0209 */
[----:B------:R-:W-:Y:S02]  /*0310*/  UIMAD UR11, UR35, UR21, UR11 ;  /* 0x00000015230b72a4 */ /* 0x000fe4000f8e020b */
[----:B------:R-:W-:-:S08]  /*0320*/  UIMAD.WIDE.U32 UR8, UR34, UR14, UR8 ;  /* 0x0000000e220872a5 */ /* 0x000fd0000f8e0008 */
[----:B------:R-:W-:Y:S01]  /*0330*/  @!P1 IMAD.IADD R0, R0, 0x1, -R7 ;  /* 0x0000000100009824 */ /* 0x000fe200078e0a07 */
[----:B------:R-:W-:Y:S01]  /*0340*/  @!P1 IADD3 R2, PT, PT, R2, 0x1, RZ ;  /* 0x0000000102029810 */ /* 0x000fe20007ffe0ff */
[----:B------:R-:W2:Y:S03]  /*0350*/  LDCU.64 UR12, c[0x0][0x498] ;  /* 0x00009300ff0c77ac */ /* 0x000ea60008000a00 */
[----:B------:R-:W-:Y:S01]  /*0360*/  ISETP.GE.U32.AND P0, PT, R0, R7, PT ;  /* 0x000000070000720c */ /* 0x000fe20003f06070 */
[----:B------:R-:W4:Y:S01]  /*0370*/  LDCU.64 UR20, c[0x0][0x3c8] ;  /* 0x00007900ff1477ac */ /* 0x000f220008000a00 */
[C---:B------:R-:W-:Y:S02]  /*0380*/  LOP3.LUT R0, R8.reuse, UR34, RZ, 0x3c, !PT ;  /* 0x0000002208007c12 */ /* 0x040fe4000f8e3cff */
[----:B------:R-:W-:Y:S01]  /*0390*/  ISETP.NE.AND P1, PT, R8, RZ, PT ;  /* 0x000000ff0800720c */ /* 0x000fe20003f25270 */
[----:B------:R-:W-:Y:S01]  /*03a0*/  UIMAD.WIDE.U32 UR10, UR34, UR22, UR10 ;  /* 0x00000016220a72a5 */ /* 0x000fe2000f8e000a */
[----:B------:R-:W-:Y:S01]  /*03b0*/  ISETP.GE.AND P2, PT, R0, RZ, PT ;  /* 0x000000ff0000720c */ /* 0x000fe20003f46270 */
[----:B------:R-:W-:Y:S01]  /*03c0*/  UIMAD UR22, UR34, UR15, UR9 ;  /* 0x0000000f221672a4 */ /* 0x000fe2000f8e0209 */
[----:B------:R-:W1:Y:S01]  /*03d0*/  LDCU.64 UR14, c[0x0][0x3b0] ;  /* 0x00007600ff0e77ac */ /* 0x000e620008000a00 */
[----:B------:R-:W-:-:S04]  /*03e0*/  ULEA UR9, UR18, 0xfffffc00, 0xa ;  /* 0xfffffc0012097891 */ /* 0x000fc8000f8e50ff */
[----:B------:R-:W-:Y:S01]  /*03f0*/  @P0 VIADD R2, R2, 0x1 ;  /* 0x0000000102020836 */ /* 0x000fe20000000000 */
[----:B------:R-:W-:Y:S02]  /*0400*/  UIMAD UR25, UR34, UR23, UR11 ;  /* 0x00000017221972a4 */ /* 0x000fe4000f8e020b */
[----:B------:R-:W-:Y:S02]  /*0410*/  UIADD3 UR11, UP2, UPT, UR9, UR10, URZ ;  /* 0x0000000a090b7290 */ /* 0x000fe4000ff5e0ff */
[----:B------:R-:W-:Y:S02]  /*0420*/  UIADD3 UR8, UP0, UPT, UR9, UR8, URZ ;  /* 0x0000000809087290 */ /* 0x000fe4000ff1e0ff */
[----:B------:R-:W-:Y:S01]  /*0430*/  USHF.R.S32.HI UR10, URZ, 0x1f, UR9 ;  /* 0x0000001fff0a7899 */ /* 0x000fe20008011409 */
[----:B------:R-:W-:Y:S01]  /*0440*/  @!P2 IADD3 R2, PT, PT, -R2, RZ, RZ ;  /* 0x000000ff0202a210 */ /* 0x000fe20007ffe1ff */
[----:B0-----:R-:W-:Y:S01]  /*0450*/  ULEA UR24, UP3, UR11, UR6, 0x1 ;  /* 0x000000060b187291 */ /* 0x001fe2000f8608ff */
[----:B------:R-:W-:Y:S01]  /*0460*/  @!P1 LOP3.LUT R8, RZ, R8, RZ, 0x33, !PT ;  /* 0x00000008ff089212 */ /* 0x000fe200078e33ff */
[----:B------:R-:W-:-:S02]  /*0470*/  UIADD3.X UR22, UPT, UPT, UR10, UR22, URZ, UP0, !UPT ;  /* 0x000000160a167290 */ /* 0x000fc400087fe4ff */
[----:B------:R-:W-:Y:S01]  /*0480*/  UIADD3.X UR25, UPT, UPT, UR10, UR25, URZ, UP2, !UPT ;  /* 0x000000190a197290 */ /* 0x000fe200097fe4ff */
[----:B------:R-:W-:Y:S01]  /*0490*/  R2UR UR38, R2 ;  /* 0x00000000022672ca */ /* 0x000fe200000e0000 */
[----:B---3--:R-:W-:Y:S01]  /*04a0*/  UISETP.NE.U32.AND UP0, UPT, UR36, URZ, UPT ;  /* 0x000000ff2400728c */ /* 0x008fe2000bf05070 */
[----:B------:R-:W-:Y:S01]  /*04b0*/  @!P1 R2UR UR38, R8 ;  /* 0x00000000082692ca */ /* 0x000fe200000e0000 */
[----:B------:R-:W-:Y:S02]  /*04c0*/  ULEA.HI.X UR25, UR11, UR7, UR25, 0x1, UP3 ;  /* 0x000000070b197291 */ /* 0x000fe400098f0c19 */
[----:B--2---:R-:W-:Y:S02]  /*04d0*/  UIMAD.WIDE.U32 UR6, UR35, UR12, URZ ;  /* 0x0000000c230672a5 */ /* 0x004fe4000f8e00ff */
[----:B------:R-:W-:Y:S02]  /*04e0*/  UISETP.NE.AND.EX UP0, UPT, UR37, URZ, UPT, UP0 ;  /* 0x000000ff2500728c */ /* 0x000fe4000bf05300 */
[----:B-1----:R-:W-:-:S02]  /*04f0*/  UIMAD.WIDE.U32 UR16, UR35, UR14, URZ ;  /* 0x0000000e231072a5 */ /* 0x002fc4000f8e00ff */
[----:B------:R-:W-:Y:S02]  /*0500*/  UIMAD UR7, UR35, UR13, UR7 ;  /* 0x0000000d230772a4 */ /* 0x000fe4000f8e0207 */
[----:B------:R-:W-:Y:S02]  /*0510*/  UIMAD UR17, UR35, UR15, UR17 ;  /* 0x0000000f231172a4 */ /* 0x000fe4000f8e0211 */
[----:B------:R-:W-:Y:S01]  /*0520*/  ULEA UR23, UP1, UR8, UR4, 0x1 ;  /* 0x0000000408177291 */ /* 0x000fe2000f8208ff */
[----:B------:R-:W0:Y:S01]  /*0530*/  LDCU.64 UR14, c[0x0][0x3e8] ;  /* 0x00007d00ff0e77ac */ /* 0x000e220008000a00 */
[----:B------:R-:W-:Y:S02]  /*0540*/  UIMAD.WIDE.U32 UR6, UR34, UR26, UR6 ;  /* 0x0000001a220672a5 */ /* 0x000fe4000f8e0006 */
[----:B------:R-:W-:Y:S02]  /*0550*/  ULEA.HI.X UR22, UR8, UR5, UR22, 0x1, UP1 ;  /* 0x0000000508167291 */ /* 0x000fe400088f0c16 */
[----:B------:R-:W-:Y:S01]  /*0560*/  USHF.R.S32.HI UR8, URZ, 0x1f, UR38 ;  /* 0x0000001fff087899 */ /* 0x000fe20008011426 */
[----:B------:R-:W1:Y:S01]  /*0570*/  @UP0 LDCU UR19, c[0x0][0x384] ;  /* 0x00007080ff1307ac */ /* 0x000e620008000800 */
[----:B------:R-:W-:-:S02]  /*0580*/  UIMAD UR27, UR34, UR27, UR7 ;  /* 0x0000001b221b72a4 */ /* 0x000fc4000f8e0207 */
[----:B------:R-:W-:Y:S02]  /*0590*/  UIADD3 UR6, UP1, UPT, UR9, UR6, URZ ;  /* 0x0000000609067290 */ /* 0x000fe4000ff3e0ff */
[----:B----4-:R-:W-:Y:S02]  /*05a0*/  UIMAD UR7, UR8, UR20, URZ ;  /* 0x00000014080772a4 */ /* 0x010fe4000f8e02ff */
[----:B------:R-:W-:Y:S02]  /*05b0*/  UIADD3.X UR27, UPT, UPT, UR10, UR27, URZ, UP1, !UPT ;  /* 0x0000001b0a1b7290 */ /* 0x000fe40008ffe4ff */
[----:B------:R-:W-:Y:S02]  /*05c0*/  ULEA UR26, UP1, UR6, UR30, 0x1 ;  /* 0x0000001e061a7291 */ /* 0x000fe4000f8208ff */
[----:B------:R-:W-:Y:S02]  /*05d0*/  UIMAD.WIDE.U32 UR16, UR38, UR20, UR16 ;  /* 0x00000014261072a5 */ /* 0x000fe4000f8e0010 */
[----:B------:R-:W-:Y:S01]  /*05e0*/  UIMAD UR11, UR38, UR21, UR7 ;  /* 0x00000015260b72a4 */ /* 0x000fe2000f8e0207 */
[----:B------:R-:W2:Y:S01]  /*05f0*/  @UP0 LDCU UR36, c[0x0][0x38c] ;  /* 0x00007180ff2407ac */ /* 0x000ea20008000800 */
[----:B------:R-:W3:Y:S01]  /*0600*/  LDCU.64 UR12, c[0x0][0x448] ;  /* 0x00008900ff0c77ac */ /* 0x000ee20008000a00 */
[----:B------:R-:W-:-:S02]  /*0610*/  UIMAD.WIDE.U32 UR4, UR35, UR28, URZ ;  /* 0x0000001c230472a5 */ /* 0x000fc4000f8e00ff */
[----:B------:R-:W-:Y:S02]  /*0620*/  ULEA.HI.X UR27, UR6, UR31, UR27, 0x1, UP1 ;  /* 0x0000001f061b7291 */ /* 0x000fe400088f0c1b */
[----:B------:R-:W-:Y:S01]  /*0630*/  UIADD3 UR28, UP1, UPT, UR9, UR16, URZ ;  /* 0x00000010091c7290 */ /* 0x000fe2000ff3e0ff */
[----:B------:R-:W4:Y:S01]  /*0640*/  @UP0 LDCU.64 UR20, c[0x0][0x480] ;  /* 0x00009000ff1407ac */ /* 0x000f220008000a00 */
[----:B------:R-:W-:Y:S02]  /*0650*/  UIADD3 UR16, UPT, UPT, UR17, UR11, URZ ;  /* 0x0000000b11107290 */ /* 0x000fe4000fffe0ff */
[----:B0-----:R-:W-:Y:S02]  /*0660*/  UIMAD UR11, UR8, UR14, URZ ;  /* 0x0000000e080b72a4 */ /* 0x001fe4000f8e02ff */
[----:B------:R-:W-:Y:S02]  /*0670*/  UIMAD UR5, UR35, UR29, UR5 ;  /* 0x0000001d230572a4 */ /* 0x000fe4000f8e0205 */
[----:B------:R-:W-:-:S02]  /*0680*/  UIMAD UR15, UR38, UR15, UR11 ;  /* 0x0000000f260f72a4 */ /* 0x000fc4000f8e020b */
[----:B-1----:R-:W-:Y:S02]  /*0690*/  @UP0 UIMAD UR11, UR35, UR19, UR34 ;  /* 0x00000013230b02a4 */ /* 0x002fe4000f8e0222 */
[----:B------:R-:W-:Y:S02]  /*06a0*/  UIMAD.WIDE.U32 UR4, UR38, UR14, UR4 ;  /* 0x0000000e260472a5 */ /* 0x000fe4000f8e0004 */
[----:B------:R-:W-:Y:S01]  /*06b0*/  @UP0 UIMAD UR11, UR11, UR18, URZ ;  /* 0x000000120b0b02a4 */ /* 0x000fe2000f8e02ff */
[----:B------:R-:W0:Y:S01]  /*06c0*/  LDCU.64 UR6, c[0x0][0x450] ;  /* 0x00008a00ff0677ac */ /* 0x000e220008000a00 */
[----:B------:R-:W-:Y:S02]  /*06d0*/  UIADD3.X UR8, UPT, UPT, UR10, UR16, URZ, UP1, !UPT ;  /* 0x000000100a087290 */ /* 0x000fe40008ffe4ff */
[----:B--2---:R-:W-:Y:S02]  /*06e0*/  @UP0 UIMAD UR11, UR11, UR36, URZ ;  /* 0x000000240b0b02a4 */ /* 0x004fe4000f8e02ff */
[----:B---3--:R-:W-:-:S02]  /*06f0*/  ULEA UR31, UP2, UR28, UR12, 0x1 ;  /* 0x0000000c1c1f7291 */ /* 0x008fc4000f8408ff */
[----:B------:R-:W-:Y:S02]  /*0700*/  UIADD3 UR9, UP1, UPT, UR9, UR4, URZ ;  /* 0x0000000409097290 */ /* 0x000fe4000ff3e0ff */
[----:B------:R-:W-:Y:S01]  /*0710*/  UIADD3 UR15, UPT, UPT, UR5, UR15, URZ ;  /* 0x0000000f050f7290 */ /* 0x000fe2000fffe0ff */
[----:B------:R-:W-:Y:S02]  /*0720*/  UMOV UR4, URZ ;  /* 0x000000ff00047c82 */ /* 0x000fe40008000000 */
[----:B------:R-:W-:Y:S01]  /*0730*/  UMOV UR5, URZ ;  /* 0x000000ff00057c82 */ /* 0x000fe20008000000 */
[----:B----4-:R-:W-:Y:S02]  /*0740*/  @UP0 UIMAD.WIDE UR4, UR11, 0x8, UR20 ;  /* 0x000000080b0408a5 */ /* 0x010fe4000f8e0214 */
[----:B------:R-:W-:Y:S02]  /*0750*/  ULEA.HI.X UR28, UR28, UR13, UR8, 0x1, UP2 ;  /* 0x0000000d1c1c7291 */ /* 0x000fe400090f0c08 */
[----:B------:R-:W-:Y:S01]  /*0760*/  UISETP.GE.AND UP0, UPT, UR18, 0x1, UPT ;  /* 0x000000011200788c */ /* 0x000fe2000bf06270 */
[----:B------:R-:W-:Y:S01]  /*0770*/  UMOV UR8, URZ ;  /* 0x000000ff00087c82 */ /* 0x000fe20008000000 */
[----:B------:R-:W-:Y:S01]  /*0780*/  HFMA2 R170, -RZ, RZ, 0, 0 ;  /* 0x00000000ffaa7431 */ /* 0x000fe200000001ff */
[----:B0-----:R-:W-:Y:S01]  /*0790*/  ULEA UR29, UP2, UR9, UR6, 0x1 ;  /* 0x00000006091d7291 */ /* 0x001fe2000f8408ff */
[----:B------:R-:W-:Y:S01]  /*07a0*/  IMAD.MOV.U32 R172, RZ, RZ, RZ ;  /* 0x000000ffffac7224 */ /* 0x000fe200078e00ff */
[----:B------:R-:W-:-:S04]  /*07b0*/  UIADD3.X UR30, UPT, UPT, UR10, UR15, URZ, UP1, !UPT ;  /* 0x0000000f0a1e7290 */ /* 0x000fc80008ffe4ff */
[----:B------:R-:W-:Y:S01]  /*07c0*/  ULEA.HI.X UR30, UR9, UR7, UR30, 0x1, UP2 ;  /* 0x00000007091e7291 */ /* 0x000fe200090f0c1e */
[----:B------:R-:W-:Y:S01]  /*07d0*/  @P3 R2UR UR8, R6 ;  /* 0x00000000060832ca */ /* 0x000fe200000e0000 */
[----:B------:R-:W-:-:S14]  /*07e0*/  BRA.U !UP0, `(.L_x_4608) ;  /* 0x0000009508d87547 */ /* 0x000fdc000b800000 */
[----:B------:R-:W0:Y:S01]  /*07f0*/  S2R R168, SR_TID.X ;  /* 0x0000000000a87919 */ /* 0x000e220000002100 */
[----:B------:R-:W1:Y:S01]  /*0800*/  S2UR UR7, SR_CgaCtaId ;  /* 0x00000000000779c3 */ /* 0x000e620000008800 */
[----:B------:R-:W2:Y:S01]  /*0810*/  LDCU.64 UR20, c[0x0][0x3a0] ;  /* 0x00007400ff1477ac */ /* 0x000ea20008000a00 */
[----:B------:R-:W-:Y:S01]  /*0820*/  MOV R170, RZ ;  /* 0x000000ff00aa7202 */ /* 0x000fe20000000f00 */
[----:B------:R-:W-:Y:S01]  /*0830*/  IMAD.MOV.U32 R172, RZ, RZ, RZ ;  /* 0x000000ffffac7224 */ /* 0x000fe200078e00ff */
[----:B------:R-:W-:Y:S01]  /*0840*/  UMOV UR6, 0x400 ;  /* 0x0000040000067882 */ /* 0x000fe20000000000 */
[----:B--2---:R-:W-:Y:S01]  /*0850*/  UIMAD.WIDE.U32 UR10, UR34, UR20, URZ ;  /* 0x00000014220a72a5 */ /* 0x004fe2000f8e00ff */
[----:B------:R-:W2:Y:S01]  /*0860*/  LDCU UR20, c[0x0][0x394] ;  /* 0x00007280ff1477ac */ /* 0x000ea20008000800 */
[----:B-1----:R-:W-:Y:S02]  /*0870*/  ULEA UR6, UR7, UR6, 0x18 ;  /* 0x0000000607067291 */ /* 0x002fe4000f8ec0ff */
[----:B------:R-:W-:Y:S01]  /*0880*/  UIMAD UR21, UR34, UR21, UR11 ;  /* 0x00000015221572a4 */ /* 0x000fe2000f8e020b */
        /* <DEDUP_REMOVED lines=22> */
.L_x_4656:
        /* <DEDUP_REMOVED lines=29> */
[----:B------:R-:W-:Y:S01]  /*0bc0*/  IADD3 R0, P1, PT, R166, UR16, RZ ;  /* 0x00000010a6007c10 */ /* 0x000fe2000ff3e0ff */
[----:B------:R-:W-:-:S02]  /*0bd0*/  UIMAD UR19, UR34, UR19, UR17 ;  /* 0x00000013221372a4 */ /* 0x000fc4000f8e0211 */
[----:B------:R-:W-:Y:S01]  /*0be0*/  UIMAD UR15, UR34, UR15, UR13 ;  /* 0x0000000f220f72a4 */ /* 0x000fe2000f8e020d */
[----:B------:R-:W-:Y:S01]  /*0bf0*/  IADD3 R3, P0, PT, R166, UR12, RZ ;  /* 0x0000000ca6037c10 */ /* 0x000fe2000ff1e0ff */
[----:B------:R-:W0:Y:S02]  /*0c00*/  LDCU UR16, c[0x0][0x388] ;  /* 0x00007100ff1077ac */ /* 0x000e240008000800 */
[----:B------:R-:W-:Y:S01]  /*0c10*/  IMAD.X R5, RZ, RZ, UR19, P1 ;  /* 0x00000013ff057e24 */ /* 0x000fe200088e06ff */
[C---:B---3--:R-:W-:Y:S01]  /*0c20*/  LEA R4, P1, R0.reuse, UR44, 0x1 ;  /* 0x0000002c00047c11 */ /* 0x048fe2000f8208ff */
[----:B------:R-:W-:Y:S01]  /*0c30*/  BAR.SYNC.DEFER_BLOCKING 0x0 ;  /* 0x0000000000007b1d */ /* 0x000fe20000010000 */
[----:B------:R-:W-:Y:S02]  /*0c40*/  IADD3.X R6, PT, PT, RZ, UR15, RZ, P0, !PT ;  /* 0x0000000fff067c10 */ /* 0x000fe400087fe4ff */
[C---:B--2---:R-:W-:Y:S02]  /*0c50*/  LEA R2, P0, R3.reuse, UR42, 0x1 ;  /* 0x0000002a03027c11 */ /* 0x044fe4000f8008ff */
[----:B------:R-:W-:Y:S01]  /*0c60*/  LEA.HI.X R5, R0, UR45, R5, 0x1, P1 ;  /* 0x0000002d00057c11 */ /* 0x000fe200088f0c05 */
[----:B------:R-:W1:Y:S01]  /*0c70*/  S2R R147, SR_LANEID ;  /* 0x0000000000937919 */ /* 0x000e620000000000 */
[----:B------:R-:W-:Y:S01]  /*0c80*/  LEA.HI.X R3, R3, UR43, R6, 0x1, P0 ;  /* 0x0000002b03037c11 */ /* 0x000fe200080f0c06 */
[----:B------:R-:W2:Y:S01]  /*0c90*/  S2UR UR9, SR_CgaCtaId ;  /* 0x00000000000979c3 */ /* 0x000ea20000008800 */
[----:B------:R-:W-:-:S02]  /*0ca0*/  SHF.L.U32 R6, R166, 0x1, RZ ;  /* 0x00000001a6067819 */ /* 0x000fc400000006ff */
        /* <DEDUP_REMOVED lines=13> */
[----:B----4-:R-:W4:Y:S01]  /*0d80*/  LDCU.64 UR36, c[0x0][0x490] ;  /* 0x00009200ff2477ac */ /* 0x010f220008000a00 */
[----:B------:R-:W-:-:S02]  /*0d90*/  ISETP.GE.AND P1, PT, R161, UR16, PT ;  /* 0x00000010a1007c0c */ /* 0x000fc4000bf26270 */
[----:B------:R-:W-:Y:S02]  /*0da0*/  ISETP.GE.AND P6, PT, R160, UR16, PT ;  /* 0x00000010a0007c0c */ /* 0x000fe4000bfc6270 */
[----:B------:R-:W-:Y:S02]  /*0db0*/  ISETP.GE.AND P3, PT, R157, UR16, PT ;  /* 0x000000109d007c0c */ /* 0x000fe4000bf66270 */
[----:B------:R-:W-:Y:S02]  /*0dc0*/  ISETP.GE.AND P5, PT, R159, UR16, PT ;  /* 0x000000109f007c0c */ /* 0x000fe4000bfa6270 */
[----:B------:R-:W-:Y:S02]  /*0dd0*/  ISETP.GE.AND P4, PT, R158, UR16, PT ;  /* 0x000000109e007c0c */ /* 0x000fe4000bf86270 */
[----:B------:R-:W-:Y:S01]  /*0de0*/  PRMT R0, RZ, 0x7610, R0 ;  /* 0x00007610ff007816 */ /* 0x000fe20000000000 */
[----:B------:R-:W3:Y:S01]  /*0df0*/  @!P0 LDG.E.U16 R13, desc[UR32][R10.64] ;  /* 0x000000200a0d8981 */ /* 0x000ee2000c1e1500 */
[----:B------:R-:W-:-:S03]  /*0e00*/  ISETP.GE.AND P0, PT, R156, UR16, PT ;  /* 0x000000109c007c0c */ /* 0x000fc6000bf06270 */
        /* <DEDUP_REMOVED lines=23> */
[----:B------:R-:W-:Y:S01]  /*0f80*/  LOP3.LUT R28, R28, 0x3e00, RZ, 0xc0, !PT ;  /* 0x00003e001c1c7812 */ /* 0x000fe200078ec0ff */
[----:B--2---:R-:W-:-:S04]  /*0f90*/  ULEA UR17, UR9, UR17, 0x18 ;  /* 0x0000001109117291 */ /* 0x004fc8000f8ec0ff */
[----:B-1----:R-:W-:-:S05]  /*0fa0*/  IMAD.IADD R28, R28, 0x1, R147 ;  /* 0x000000011c1c7824 */ /* 0x002fca00078e0293 */
[CC--:B------:R-:W-:Y:S02]  /*0fb0*/  LEA.HI.SX32 R146, R28.reuse, R28.reuse, 0x1b ;  /* 0x0000001c1c927211 */ /* 0x0c0fe400078fdaff */
[C---:B0-----:R-:W-:Y:S01]  /*0fc0*/  IADD3 R11, PT, PT, R28.reuse, 0x20, RZ ;  /* 0x000000201c0b7810 */ /* 0x041fe20007ffe0ff */
[----:B------:R-:W-:Y:S01]  /*0fd0*/  VIADD R29, R28, 0x40 ;  /* 0x000000401c1d7836 */ /* 0x000fe20000000000 */
[----:B------:R-:W-:Y:S02]  /*0fe0*/  LEA R146, R146, UR17, 0x1 ;  /* 0x0000001192927c11 */ /* 0x000fe4000f8e08ff */
[-C--:B------:R-:W-:Y:S01]  /*0ff0*/  LEA.HI.SX32 R11, R11, R28.reuse, 0x1b ;  /* 0x0000001c0b0b7211 */ /* 0x080fe200078fdaff */
[C---:B------:R-:W-:Y:S01]  /*1000*/  VIADD R33, R28.reuse, 0x80 ;  /* 0x000000801c217836 */ /* 0x040fe20000000000 */
[C---:B------:R-:W-:Y:S02]  /*1010*/  IADD3 R31, PT, PT, R28.reuse, 0x60, RZ ;  /* 0x000000601c1f7810 */ /* 0x040fe40007ffe0ff */
[----:B------:R-:W-:Y:S01]  /*1020*/  LEA R145, R11, UR17, 0x1 ;  /* 0x000000110b917c11 */ /* 0x000fe2000f8e08ff */
[----:B------:R-:W-:Y:S01]  /*1030*/  VIADD R11, R28, 0xc0 ;  /* 0x000000c01c0b7836 */ /* 0x000fe20000000000 */
[----:B------:R-:W-:-:S02]  /*1040*/  LEA.HI.SX32 R29, R29, R28, 0x1b ;  /* 0x0000001c1d1d7211 */ /* 0x000fc400078fdaff */
[-C--:B------:R-:W-:Y:S02]  /*1050*/  LEA.HI.SX32 R31, R31, R28.reuse, 0x1b ;  /* 0x0000001c1f1f7211 */ /* 0x080fe400078fdaff */
[-C--:B------:R-:W-:Y:S02]  /*1060*/  LEA.HI.SX32 R33, R33, R28.reuse, 0x1b ;  /* 0x0000001c21217211 */ /* 0x080fe400078fdaff */
[C---:B------:R-:W-:Y:S02]  /*1070*/  IADD3 R35, PT, PT, R28.reuse, 0xa0, RZ ;  /* 0x000000a01c237810 */ /* 0x040fe40007ffe0ff */
[----:B------:R-:W-:Y:S01]  /*1080*/  LEA R144, R29, UR17, 0x1 ;  /* 0x000000111d907c11 */ /* 0x000fe2000f8e08ff */
[----:B------:R-:W-:Y:S01]  /*1090*/  VIADD R29, R28, 0x100 ;  /* 0x000001001c1d7836 */ /* 0x000fe20000000000 */
[----:B------:R-:W-:Y:S02]  /*10a0*/  LEA R143, R31, UR17, 0x1 ;  /* 0x000000111f8f7c11 */ /* 0x000fe4000f8e08ff */
        /* <DEDUP_REMOVED lines=37> */
[----:B0-----:R-:W-:-:S02]  /*1300*/  IADD3 R13, PT, PT, R28, 0xe0, RZ ;  /* 0x000000e01c0d7810 */ /* 0x001fc40007ffe0ff */
[----:B----4-:R-:W-:Y:S02]  /*1310*/  STS.U16 [R145+0x40], R0 ;  /* 0x0000400091007388 */ /* 0x010fe40000000400 */
[----:B------:R-:W-:Y:S02]  /*1320*/  LEA.HI.SX32 R13, R13, R28, 0x1b ;  /* 0x0000001c0d0d7211 */ /* 0x000fe400078fdaff */
[----:B------:R0:W-:Y:S02]  /*1330*/  STS.U16 [R144+0x80], R15 ;  /* 0x0000800f90007388 */ /* 0x0001e40000000400 */
[----:B------:R-:W-:Y:S02]  /*1340*/  LEA R139, R13, UR17, 0x1 ;  /* 0x000000110d8b7c11 */ /* 0x000fe4000f8e08ff */
[----:B------:R-:W-:Y:S01]  /*1350*/  STS.U16 [R143+0xc0], R12 ;  /* 0x0000c00c8f007388 */ /* 0x000fe20000000400 */
[----:B------:R-:W-:-:S03]  /*1360*/  VIADD R13, R28, 0x180 ;  /* 0x000001801c0d7836 */ /* 0x000fc60000000000 */
        /* <DEDUP_REMOVED lines=218> */
[----:B------:R-:W-:Y:S04]  /*2110*/  STS.U16 [R143+0xc0], R28 ;  /* 0x0000c01c8f007388 */ /* 0x000fe80000000400 */
        /* <DEDUP_REMOVED lines=99> */
[----:B------:R-:W2:Y:S04]  /*2750*/  LDS.U16 R30, [R127+0x2] ;  /* 0x000002007f1e7984 */ /* 0x000ea80000000400 */
[----:B------:R-:W3:Y:S04]  /*2760*/  LDS.U16 R29, [R126+0x4] ;  /* 0x000004007e1d7984 */ /* 0x000ee80000000400 */
        /* <DEDUP_REMOVED lines=10> */
[----:B------:R-:W4:Y:S04]  /*2810*/  LDS.U16 R42, [R109+0x1a] ;  /* 0x00001a006d2a7984 */ /* 0x000f280000000400 */
[----:B------:R-:W-:Y:S04]  /*2820*/  LDS.U16 R43, [R108+0x1c] ;  /* 0x00001c006c2b7984 */ /* 0x000fe80000000400 */
        /* <DEDUP_REMOVED lines=30> */
[----:B------:R0:W4:Y:S01]  /*2a10*/  @!P0 LDG.E.U16 R76, desc[UR32][R4.64+0x240] ;  /* 0x00024020044c8981 */ /* 0x000122000c1e1500 */
[----:B--2---:R-:W-:-:S04]  /*2a20*/  IMAD.U32 R30, R30, 0x10000, RZ ;  /* 0x000100001e1e7824 */ /* 0x004fc800078e00ff */
[----:B------:R-:W-:Y:S01]  /*2a30*/  FMUL.FTZ R84, R30, -1.4426950216293334961 ;  /* 0xbfb8aa3b1e547820 */ /* 0x000fe20000410000 */
[----:B---3--:R-:W-:-:S05]  /*2a40*/  SHF.L.U32 R29, R29, 0x10, RZ ;  /* 0x000000101d1d7819 */ /* 0x008fca00000006ff */
[----:B------:R-:W-:Y:S01]  /*2a50*/  MUFU.EX2 R84, R84 ;  /* 0x0000005400547308 */ /* 0x000fe20000000800 */
[----:B----4-:R-:W-:Y:S01]  /*2a60*/  SHF.L.U32 R40, R40, 0x10, RZ ;  /* 0x0000001028287819 */ /* 0x010fe200000006ff */
[----:B------:R-:W-:Y:S01]  /*2a70*/  FMUL.FTZ R85, R29, -1.4426950216293334961 ;  /* 0xbfb8aa3b1d557820 */ /* 0x000fe20000410000 */
[----:B------:R-:W-:Y:S01]  /*2a80*/  SHF.L.U32 R28, R28, 0x10, RZ ;  /* 0x000000101c1c7819 */ /* 0x000fe200000006ff */
[----:B------:R-:W-:-:S04]  /*2a90*/  IMAD.U32 R42, R42, 0x10000, RZ ;  /* 0x000100002a2a7824 */ /* 0x000fc800078e00ff */
[----:B------:R-:W-:Y:S01]  /*2aa0*/  FMUL.FTZ R83, R28, -1.4426950216293334961 ;  /* 0xbfb8aa3b1c537820 */ /* 0x000fe20000410000 */
[----:B------:R-:W-:Y:S05]  /*2ab0*/  MUFU.EX2 R85, R85 ;  /* 0x0000005500557308 */ /* 0x000fea0000000800 */
[----:B------:R-:W-:Y:S01]  /*2ac0*/  MUFU.EX2 R83, R83 ;  /* 0x0000005300537308 */ /* 0x000fe20000000800 */
[----:B0-----:R-:W-:Y:S01]  /*2ad0*/  IMAD.U32 R4, R2, 0x10000, RZ ;  /* 0x0001000002047824 */ /* 0x001fe200078e00ff */
[----:B------:R-:W-:Y:S02]  /*2ae0*/  SHF.L.U32 R5, R3, 0x10, RZ ;  /* 0x0000001003057819 */ /* 0x000fe400000006ff */
[----:B------:R-:W-:Y:S01]  /*2af0*/  SHF.L.U32 R32, R32, 0x10, RZ ;  /* 0x0000001020207819 */ /* 0x000fe200000006ff */
[----:B------:R-:W-:Y:S01]  /*2b00*/  FMUL.FTZ R3, R4, -1.4426950216293334961 ;  /* 0xbfb8aa3b04037820 */ /* 0x000fe20000410000 */
[----:B------:R-:W-:-:S02]  /*2b10*/  IMAD.U32 R31, R31, 0x10000, RZ ;  /* 0x000100001f1f7824 */ /* 0x000fc400078e00ff */
[----:B------:R-:W-:Y:S01]  /*2b20*/  FMUL.FTZ R89, R5, -1.4426950216293334961 ;  /* 0xbfb8aa3b05597820 */ /* 0x000fe20000410000 */
[----:B------:R-:W-:Y:S01]  /*2b30*/  FMUL.FTZ R2, R32, -1.4426950216293334961 ;  /* 0xbfb8aa3b20027820 */ /* 0x000fe20000410000 */
[----:B------:R-:W-:Y:S01]  /*2b40*/  MUFU.EX2 R88, R3 ;  /* 0x0000000300587308 */ /* 0x000fe20000000800 */
[----:B------:R-:W-:Y:S01]  /*2b50*/  FMUL.FTZ R86, R31, -1.4426950216293334961 ;  /* 0xbfb8aa3b1f567820 */ /* 0x000fe20000410000 */
[----:B------:R-:W-:Y:S02]  /*2b60*/  IMAD.U32 R35, R35, 0x10000, RZ ;  /* 0x0001000023237824 */ /* 0x000fe400078e00ff */
[----:B------:R0:W-:Y:S04]  /*2b70*/  MUFU.EX2 R87, R2 ;  /* 0x0000000200577308 */ /* 0x0001e80000000800 */
[----:B------:R-:W-:Y:S01]  /*2b80*/  MUFU.EX2 R89, R89 ;  /* 0x0000005900597308 */ /* 0x000fe20000000800 */
[----:B------:R-:W-:-:S03]  /*2b90*/  FMUL.FTZ R90, R35, -1.4426950216293334961 ;  /* 0xbfb8aa3b235a7820 */ /* 0x000fc60000410000 */
[----:B------:R-:W-:Y:S01]  /*2ba0*/  MUFU.EX2 R86, R86 ;  /* 0x0000005600567308 */ /* 0x000fe20000000800 */
[----:B------:R-:W-:-:S03]  /*2bb0*/  SHF.L.U32 R36, R36, 0x10, RZ ;  /* 0x0000001024247819 */ /* 0x000fc600000006ff */
[----:B------:R-:W1:Y:S01]  /*2bc0*/  MUFU.EX2 R90, R90 ;  /* 0x0000005a005a7308 */ /* 0x000e620000000800 */
[----:B------:R-:W-:Y:S01]  /*2bd0*/  SHF.L.U32 R52, R52, 0x10, RZ ;  /* 0x0000001034347819 */ /* 0x000fe200000006ff */
[----:B------:R-:W-:Y:S01]  /*2be0*/  FMUL.FTZ R91, R36, -1.4426950216293334961 ;  /* 0xbfb8aa3b245b7820 */ /* 0x000fe20000410000 */
[----:B------:R-:W-:Y:S01]  /*2bf0*/  IMAD.U32 R37, R37, 0x10000, RZ ;  /* 0x0001000025257824 */ /* 0x000fe200078e00ff */
[----:B------:R-:W-:Y:S01]  /*2c00*/  SHF.L.U32 R50, R50, 0x10, RZ ;  /* 0x0000001032327819 */ /* 0x000fe200000006ff */
[----:B------:R-:W-:Y:S02]  /*2c10*/  IMAD.U32 R39, R39, 0x10000, RZ ;  /* 0x0001000027277824 */ /* 0x000fe400078e00ff */
[----:B------:R-:W-:Y:S01]  /*2c20*/  IMAD.U32 R53, R53, 0x10000, RZ ;  /* 0x0001000035357824 */ /* 0x000fe200078e00ff */
[----:B------:R-:W-:Y:S01]  /*2c30*/  MUFU.EX2 R91, R91 ;  /* 0x0000005b005b7308 */ /* 0x000fe20000000800 */
[----:B0-----:R-:W-:Y:S01]  /*2c40*/  FMUL.FTZ R2, R37, -1.4426950216293334961 ;  /* 0xbfb8aa3b25027820 */ /* 0x001fe20000410000 */
[----:B------:R-:W-:Y:S01]  /*2c50*/  FMUL.FTZ R92, R39, -1.4426950216293334961 ;  /* 0xbfb8aa3b275c7820 */ /* 0x000fe20000410000 */
[----:B-1----:R-:W-:-:S02]  /*2c60*/  FADD.FTZ R90, R90, 1 ;  /* 0x3f8000005a5a7421 */ /* 0x002fc40000010000 */
[----:B------:R-:W0:Y:S01]  /*2c70*/  MUFU.EX2 R94, R2 ;  /* 0x00000002005e7308 */ /* 0x000e220000000800 */
[----:B------:R-:W-:-:S03]  /*2c80*/  IMAD.U32 R101, R101, 0x10000, RZ ;  /* 0x0001000065657824 */ /* 0x000fc600078e00ff */
[----:B------:R-:W1:Y:S01]  /*2c90*/  MUFU.EX2 R97, R92 ;  /* 0x0000005c00617308 */ /* 0x000e620000000800 */
[----:B------:R-:W-:Y:S02]  /*2ca0*/  SHF.L.U32 R77, R77, 0x10, RZ ;  /* 0x000000104d4d7819 */ /* 0x000fe400000006ff */
[----:B------:R-:W-:Y:S02]  /*2cb0*/  SHF.L.U32 R100, R41, 0x10, RZ ;  /* 0x0000001029647819 */ /* 0x000fe400000006ff */
[----:B------:R-:W-:Y:S02]  /*2cc0*/  SHF.L.U32 R38, R38, 0x10, RZ ;  /* 0x0000001026267819 */ /* 0x000fe400000006ff */
[----:B------:R-:W-:Y:S01]  /*2cd0*/  SHF.L.U32 R46, R46, 0x10, RZ ;  /* 0x000000102e2e7819 */ /* 0x000fe200000006ff */
[----:B0-----:R-:W-:Y:S02]  /*2ce0*/  FADD.FTZ R95, R94, 1 ;  /* 0x3f8000005e5f7421 */ /* 0x001fe40000010000 */
[----:B------:R-:W-:Y:S01]  /*2cf0*/  FMUL.FTZ R3, R38, -1.4426950216293334961 ;  /* 0xbfb8aa3b26037820 */ /* 0x000fe20000410000 */
[----:B-1----:R-:W-:-:S03]  /*2d00*/  FADD.FTZ R103, R97, 1 ;  /* 0x3f80000061677421 */ /* 0x002fc60000010000 */
[----:B------:R0:W-:Y:S01]  /*2d10*/  MUFU.EX2 R96, R3 ;  /* 0x0000000300607308 */ /* 0x0001e20000000800 */
[----:B------:R-:W-:Y:S01]  /*2d20*/  IMAD.U32 R44, R44, 0x10000, RZ ;  /* 0x000100002c2c7824 */ /* 0x000fe200078e00ff */
[----:B------:R-:W-:-:S03]  /*2d30*/  SHF.L.U32 R43, R43, 0x10, RZ ;  /* 0x000000102b2b7819 */ /* 0x000fc600000006ff */
[----:B0-----:R-:W-:Y:S02]  /*2d40*/  FMUL.FTZ R3, R44, -1.4426950216293334961 ;  /* 0xbfb8aa3b2c037820 */ /* 0x001fe40000410000 */
[----:B------:R-:W-:-:S04]  /*2d50*/  FMUL.FTZ R2, R43, -1.4426950216293334961 ;  /* 0xbfb8aa3b2b027820 */ /* 0x000fc80000410000 */
[----:B------:R-:W-:Y:S04]  /*2d60*/  MUFU.EX2 R3, R3 ;  /* 0x0000000300037308 */ /* 0x000fe80000000800 */
[----:B------:R-:W-:Y:S01]  /*2d70*/  MUFU.EX2 R2, R2 ;  /* 0x0000000200027308 */ /* 0x000fe20000000800 */
[----:B------:R0:W-:Y:S04]  /*2d80*/  STS.U16 [R146], R51 ;  /* 0x0000003392007388 */ /* 0x0001e80000000400 */
[----:B------:R1:W-:Y:S04]  /*2d90*/  STS.U16 [R145+0x40], R48 ;  /* 0x0000403091007388 */ /* 0x0003e80000000400 */
[----:B------:R-:W-:Y:S04]  /*2da0*/  STS.U16 [R144+0x80], R47 ;  /* 0x0000802f90007388 */ /* 0x000fe80000000400 */
[----:B------:R2:W-:Y:S01]  /*2db0*/  STS.U16 [R143+0xc0], R54 ;  /* 0x0000c0368f007388 */ /* 0x0005e20000000400 */
[----:B0-----:R-:W-:-:S03]  /*2dc0*/  FMUL.FTZ R51, R40, -1.4426950216293334961 ;  /* 0xbfb8aa3b28337820 */ /* 0x001fc60000410000 */
[----:B------:R-:W-:Y:S04]  /*2dd0*/  STS.U16 [R142+0x100], R49 ;  /* 0x000100318e007388 */ /* 0x000fe80000000400 */
[----:B------:R-:W-:Y:S04]  /*2de0*/  STS.U16 [R141+0x140], R64 ;  /* 0x000140408d007388 */ /* 0x000fe80000000400 */
[----:B------:R0:W-:Y:S04]  /*2df0*/  STS.U16 [R140+0x180], R65 ;  /* 0x000180418c007388 */ /* 0x0001e80000000400 */
[----:B------:R-:W-:Y:S01]  /*2e00*/  STS.U16 [R139+0x1c0], R66 ;  /* 0x0001c0428b007388 */ /* 0x000fe20000000400 */
[----:B-1----:R-:W-:-:S03]  /*2e10*/  FMUL.FTZ R48, R42, -1.4426950216293334961 ;  /* 0xbfb8aa3b2a307820 */ /* 0x002fc60000410000 */
[----:B------:R-:W-:Y:S01]  /*2e20*/  STS.U16 [R138+0x200], R67 ;  /* 0x000200438a007388 */ /* 0x000fe20000000400 */
[----:B------:R1:W3:Y:S03]  /*2e30*/  MUFU.EX2 R99, R51 ;  /* 0x0000003300637308 */ /* 0x0002e60000000800 */
[----:B------:R-:W-:Y:S04]  /*2e40*/  STS.U16 [R137+0x240], R76 ;  /* 0x0002404c89007388 */ /* 0x000fe80000000400 */
[----:B------:R4:W-:Y:S04]  /*2e50*/  STS.U16 [R136+0x280], R75 ;  /* 0x0002804b88007388 */ /* 0x0009e80000000400 */
[----:B------:R-:W-:Y:S04]  /*2e60*/  STS.U16 [R135+0x2c0], R78 ;  /* 0x0002c04e87007388 */ /* 0x000fe80000000400 */
[----:B------:R-:W-:Y:S04]  /*2e70*/  STS.U16 [R134+0x300], R79 ;  /* 0x0003004f86007388 */ /* 0x000fe80000000400 */
[----:B------:R-:W-:Y:S04]  /*2e80*/  STS.U16 [R131+0x340], R80 ;  /* 0x0003405083007388 */ /* 0x000fe80000000400 */
[----:B------:R3:W-:Y:S01]  /*2e90*/  STS.U16 [R130+0x380], R81 ;  /* 0x0003805182007388 */ /* 0x0007e20000000400 */
[----:B-1----:R-:W-:-:S03]  /*2ea0*/  FADD.FTZ R51, R84, 1 ;  /* 0x3f80000054337421 */ /* 0x002fc60000010000 */
[----:B------:R-:W-:Y:S01]  /*2eb0*/  STS.U16 [R129+0x3c0], R82 ;  /* 0x0003c05281007388 */ /* 0x000fe20000000400 */
[----:B------:R-:W-:-:S03]  /*2ec0*/  NOP ;  /* 0x0000000000007918 */ /* 0x000fc60000000000 */
[----:B------:R-:W1:Y:S01]  /*2ed0*/  LDS.U16 R47, [R128] ;  /* 0x00000000802f7984 */ /* 0x000e620000000400 */
[----:B------:R0:W1:Y:S03]  /*2ee0*/  MUFU.EX2 R121, R48 ;  /* 0x0000003000797308 */ /* 0x0000660000000800 */
[----:B------:R-:W1:Y:S01]  /*2ef0*/  LDS.U16 R49, [R126+0x4] ;  /* 0x000004007e317984 */ /* 0x000e620000000400 */
[----:B------:R-:W3:Y:S01]  /*2f00*/  MUFU.RCP R51, R51 ;  /* 0x0000003300337308 */ /* 0x000ee20000001000 */
[----:B--2---:R-:W-:Y:S02]  /*2f10*/  FADD.FTZ R54, R85, 1 ;  /* 0x3f80000055367421 */ /* 0x004fe40000010000 */
[----:B------:R-:W-:Y:S04]  /*2f20*/  LDS.U16 R76, [R118+0x8] ;  /* 0x00000800764c7984 */ /* 0x000fe80000000400 */
[----:B0-----:R-:W0:Y:S01]  /*2f30*/  LDS.U16 R48, [R127+0x2] ;  /* 0x000002007f307984 */ /* 0x001e220000000400 */
[----:B------:R-:W-:Y:S01]  /*2f40*/  FADD.FTZ R65, R83, 1 ;  /* 0x3f80000053417421 */ /* 0x000fe20000010000 */
[----:B------:R-:W2:Y:S02]  /*2f50*/  MUFU.RCP R54, R54 ;  /* 0x0000003600367308 */ /* 0x000ea40000001000 */
[----:B------:R-:W0:Y:S01]  /*2f60*/  LDS.U16 R66, [R119+0x6] ;  /* 0x0000060077427984 */ /* 0x000e220000000400 */
[----:B----4-:R-:W-:-:S03]  /*2f70*/  FADD.FTZ R75, R88, 1 ;  /* 0x3f800000584b7421 */ /* 0x010fc60000010000 */
[----:B------:R-:W-:Y:S02]  /*2f80*/  LDS.U16 R88, [R116+0xc] ;  /* 0x00000c0074587984 */ /* 0x000fe40000000400 */
[----:B------:R-:W4:Y:S01]  /*2f90*/  MUFU.RCP R65, R65 ;  /* 0x0000004100417308 */ /* 0x000f220000001000 */
[----:B---3--:R-:W-:Y:S01]  /*2fa0*/  FADD.FTZ R81, -R51, 1 ;  /* 0x3f80000033517421 */ /* 0x008fe20000010100 */
[----:B------:R-:W-:Y:S01]  /*2fb0*/  FADD.FTZ R67, R87, 1 ;  /* 0x3f80000057437421 */ /* 0x000fe20000010000 */
[----:B------:R-:W-:Y:S01]  /*2fc0*/  FADD.FTZ R78, R89, 1 ;  /* 0x3f800000594e7421 */ /* 0x000fe20000010000 */
[----:B------:R-:W-:Y:S01]  /*2fd0*/  FADD.FTZ R64, R86, 1 ;  /* 0x3f80000056407421 */ /* 0x000fe20000010000 */
[----:B------:R-:W-:Y:S01]  /*2fe0*/  FFMA.FTZ R83, R30, R81, 1 ;  /* 0x3f8000001e537423 */ /* 0x000fe20000010051 */
[----:B------:R-:W-:Y:S04]  /*2ff0*/  LDS.U16 R89, [R115+0xe] ;  /* 0x00000e0073597984 */ /* 0x000fe80000000400 */
[----:B------:R-:W3:Y:S01]  /*3000*/  LDS.U16 R81, [R117+0xa] ;  /* 0x00000a0075517984 */ /* 0x000ee20000000400 */
[----:B--2---:R-:W-:Y:S01]  /*3010*/  FADD.FTZ R80, -R54, 1 ;  /* 0x3f80000036507421 */ /* 0x004fe20000010100 */
[----:B------:R-:W2:Y:S02]  /*3020*/  MUFU.RCP R67, R67 ;  /* 0x0000004300437308 */ /* 0x000ea40000001000 */
[----:B------:R-:W3:Y:S01]  /*3030*/  LDS.U16 R92, [R114+0x10] ;  /* 0x00001000725c7984 */ /* 0x000ee20000000400 */
[----:B------:R-:W-:Y:S01]  /*3040*/  FFMA.FTZ R86, R29, R80, 1 ;  /* 0x3f8000001d567423 */ /* 0x000fe20000010050 */
[----:B-1----:R-:W-:-:S02]  /*3050*/  IMAD.U32 R47, R47, 0x10000, RZ ;  /* 0x000100002f2f7824 */ /* 0x002fc400078e00ff */
[----:B----4-:R-:W-:Y:S02]  /*3060*/  FADD.FTZ R79, -R65, 1 ;  /* 0x3f800000414f7421 */ /* 0x010fe40000010100 */
[----:B------:R-:W1:Y:S01]  /*3070*/  MUFU.RCP R64, R64 ;  /* 0x0000004000407308 */ /* 0x000e620000001000 */
[----:B------:R-:W4:Y:S01]  /*3080*/  LDS.U16 R93, [R113+0x12] ;  /* 0x00001200715d7984 */ /* 0x000f220000000400 */
[----:B------:R-:W-:Y:S01]  /*3090*/  FMUL.FTZ R80, R52, R47 ;  /* 0x0000002f34507220 */ /* 0x000fe20000410000 */
[----:B------:R-:W-:Y:S01]  /*30a0*/  FFMA.FTZ R82, R28, R79, 1 ;  /* 0x3f8000001c527423 */ /* 0x000fe2000001004f */
[----:B------:R-:W-:Y:S01]  /*30b0*/  IMAD.U32 R49, R49, 0x10000, RZ ;  /* 0x0001000031317824 */ /* 0x000fe200078e00ff */
[----:B------:R-:W4:Y:S01]  /*30c0*/  LDS.U16 R120, [R110+0x18] ;  /* 0x000018006e787984 */ /* 0x000f220000000400 */
[----:B------:R-:W-:Y:S02]  /*30d0*/  FMUL.FTZ R79, R65, R80 ;  /* 0x00000050414f7220 */ /* 0x000fe40000410000 */
[----:B------:R-:W1:Y:S01]  /*30e0*/  MUFU.RCP R75, R75 ;  /* 0x0000004b004b7308 */ /* 0x000e620000001000 */
[----:B------:R-:W-:Y:S01]  /*30f0*/  LDS.U16 R97, [R112+0x14] ;  /* 0x0000140070617984 */ /* 0x000fe20000000400 */
[----:B0-----:R-:W-:Y:S01]  /*3100*/  SHF.L.U32 R48, R48, 0x10, RZ ;  /* 0x0000001030307819 */ /* 0x001fe200000006ff */
[----:B------:R-:W-:-:S04]  /*3110*/  FMUL.FTZ R85, R50, R49 ;  /* 0x0000003132557220 */ /* 0x000fc80000410000 */
[----:B------:R-:W-:Y:S01]  /*3120*/  FMUL.FTZ R84, R53, R48 ;  /* 0x0000003035547220 */ /* 0x000fe20000410000 */
[----:B------:R-:W0:Y:S01]  /*3130*/  MUFU.RCP R80, R90 ;  /* 0x0000005a00507308 */ /* 0x000e220000001000 */
[----:B------:R-:W-:Y:S02]  /*3140*/  FMUL.FTZ R85, R54, R85 ;  /* 0x0000005536557220 */ /* 0x000fe40000410000 */
[----:B------:R-:W-:Y:S01]  /*3150*/  FMUL.FTZ R84, R51, R84 ;  /* 0x0000005433547220 */ /* 0x000fe20000410000 */
[----:B------:R-:W-:Y:S01]  /*3160*/  IMAD.U32 R76, R76, 0x10000, RZ ;  /* 0x000100004c4c7824 */ /* 0x000fe200078e00ff */
[----:B------:R-:W-:Y:S01]  /*3170*/  SHF.L.U32 R66, R66, 0x10, RZ ;  /* 0x0000001042427819 */ /* 0x000fe200000006ff */
[----:B------:R-:W-:Y:S01]  /*3180*/  FMUL.FTZ R85, R85, R86 ;  /* 0x0000005655557220 */ /* 0x000fe20000410000 */
[----:B------:R-:W-:Y:S01]  /*3190*/  FMUL.FTZ R84, R84, R83 ;  /* 0x0000005354547220 */ /* 0x000fe20000410000 */
[----:B------:R-:W-:Y:S01]  /*31a0*/  FADD.FTZ R83, R91, 1 ;  /* 0x3f8000005b537421 */ /* 0x000fe20000010000 */
[----:B--2---:R-:W-:Y:S01]  /*31b0*/  FADD.FTZ R91, -R67, 1 ;  /* 0x3f800000435b7421 */ /* 0x004fe20000010100 */
[----:B------:R-:W-:Y:S01]  /*31c0*/  FMUL.FTZ R86, R101, R76 ;  /* 0x0000004c65567220 */ /* 0x000fe20000410000 */
[----:B------:R-:W-:Y:S01]  /*31d0*/  FMUL.FTZ R79, R79, R82 ;  /* 0x000000524f4f7220 */ /* 0x000fe20000410000 */
[----:B-1----:R-:W-:Y:S01]  /*31e0*/  FADD.FTZ R82, -R64, 1 ;  /* 0x3f80000040527421 */ /* 0x002fe20000010100 */
[----:B------:R-:W-:Y:S01]  /*31f0*/  FMUL.FTZ R87, R77, R66 ;  /* 0x000000424d577220 */ /* 0x000fe20000410000 */
[----:B------:R-:W-:Y:S01]  /*3200*/  FFMA.FTZ R91, R32, R91, 1 ;  /* 0x3f800000205b7423 */ /* 0x000fe2000001005b */
[----:B------:R-:W-:Y:S01]  /*3210*/  FMUL.FTZ R86, R67, R86 ;  /* 0x0000005643567220 */ /* 0x000fe20000410000 */
[----:B------:R-:W-:Y:S01]  /*3220*/  FADD.FTZ R41, -R75, 1 ;  /* 0x3f8000004b297421 */ /* 0x000fe20000010100 */
[----:B------:R-:W1:Y:S01]  /*3230*/  MUFU.RCP R78, R78 ;  /* 0x0000004e004e7308 */ /* 0x000e620000001000 */
[----:B------:R-:W-:Y:S01]  /*3240*/  FFMA.FTZ R82, R31, R82, 1 ;  /* 0x3f8000001f527423 */ /* 0x000fe20000010052 */
[----:B------:R-:W-:Y:S01]  /*3250*/  FMUL.FTZ R87, R64, R87 ;  /* 0x0000005740577220 */ /* 0x000fe20000410000 */
[----:B0-----:R-:W-:Y:S01]  /*3260*/  FADD.FTZ R98, -R80, 1 ;  /* 0x3f80000050627421 */ /* 0x001fe20000010100 */
[----:B------:R-:W-:Y:S01]  /*3270*/  FMUL.FTZ R94, R86, R91 ;  /* 0x0000005b565e7220 */ /* 0x000fe20000410000 */
[----:B------:R-:W-:Y:S01]  /*3280*/  FFMA.FTZ R91, R4, R41, 1 ;  /* 0x3f800000045b7423 */ /* 0x000fe20000010029 */
[----:B---3--:R-:W-:-:S02]  /*3290*/  IMAD.U32 R41, R81, 0x10000, RZ ;  /* 0x0001000051297824 */ /* 0x008fc400078e00ff */
[----:B------:R-:W-:Y:S01]  /*32a0*/  FMUL.FTZ R104, R87, R82 ;  /* 0x0000005257687220 */ /* 0x000fe20000410000 */
[----:B------:R-:W-:Y:S02]  /*32b0*/  IMAD.U32 R82, R45, 0x10000, RZ ;  /* 0x000100002d527824 */ /* 0x000fe400078e00ff */
[----:B------:R-:W-:Y:S01]  /*32c0*/  FFMA.FTZ R102, R35, R98, 1 ;  /* 0x3f80000023667423 */ /* 0x000fe20000010062 */
[----:B------:R-:W-:Y:S01]  /*32d0*/  SHF.L.U32 R45, R88, 0x10, RZ ;  /* 0x00000010582d7819 */ /* 0x000fe200000006ff */
[----:B------:R-:W0:Y:S01]  /*32e0*/  LDS.U16 R98, [R111+0x16] ;  /* 0x000016006f627984 */ /* 0x000e220000000400 */
[----:B------:R-:W-:Y:S01]  /*32f0*/  FMUL.FTZ R88, R46, R41 ;  /* 0x000000292e587220 */ /* 0x000fe20000410000 */
[----:B------:R-:W-:Y:S01]  /*3300*/  IMAD.U32 R81, R89, 0x10000, RZ ;  /* 0x0001000059517824 */ /* 0x000fe200078e00ff */
[----:B------:R2:W-:Y:S02]  /*3310*/  MUFU.RCP R86, R95 ;  /* 0x0000005f00567308 */ /* 0x0005e40000001000 */
[----:B------:R-:W-:Y:S01]  /*3320*/  FMUL.FTZ R88, R75, R88 ;  /* 0x000000584b587220 */ /* 0x000fe20000410000 */
[----:B------:R-:W-:-:S03]  /*3330*/  FMUL.FTZ R89, R82, R45 ;  /* 0x0000002d52597220 */ /* 0x000fc60000410000 */
[----:B------:R-:W-:Y:S01]  /*3340*/  FMUL.FTZ R105, R88, R91 ;  /* 0x0000005b58697220 */ /* 0x000fe20000410000 */
[----:B------:R-:W-:Y:S01]  /*3350*/  FADD.FTZ R91, R99, 1 ;  /* 0x3f800000635b7421 */ /* 0x000fe20000010000 */
[----:B------:R-:W3:Y:S01]  /*3360*/  MUFU.RCP R83, R83 ;  /* 0x0000005300537308 */ /* 0x000ee20000001000 */
[----:B--2---:R-:W-:Y:S01]  /*3370*/  FMUL.FTZ R95, R100, R81 ;  /* 0x00000051645f7220 */ /* 0x004fe20000410000 */
[----:B------:R-:W2:Y:S01]  /*3380*/  LDS.U16 R99, [R109+0x1a] ;  /* 0x00001a006d637984 */ /* 0x000ea20000000400 */
[----:B-1----:R-:W-:Y:S02]  /*3390*/  FADD.FTZ R90, -R78, 1 ;  /* 0x3f8000004e5a7421 */ /* 0x002fe40000010100 */
[----:B------:R-:W-:Y:S01]  /*33a0*/  FMUL.FTZ R95, R80, R95 ;  /* 0x0000005f505f7220 */ /* 0x000fe20000410000 */
[----:B------:R-:W-:Y:S01]  /*33b0*/  FADD.FTZ R87, R96, 1 ;  /* 0x3f80000060577421 */ /* 0x000fe20000010000 */
[----:B------:R-:W-:Y:S01]  /*33c0*/  FFMA.FTZ R96, R5, R90, 1 ;  /* 0x3f80000005607423 */ /* 0x000fe2000001005a */
[----:B------:R-:W-:Y:S01]  /*33d0*/  FMUL.FTZ R89, R78, R89 ;  /* 0x000000594e597220 */ /* 0x000fe20000410000 */
[----:B------:R-:W-:-:S02]  /*33e0*/  FMUL.FTZ R125, R95, R102 ;  /* 0x000000665f7d7220 */ /* 0x000fc40000410000 */
[----:B------:R-:W1:Y:S01]  /*33f0*/  LDS.U16 R102, [R108+0x1c] ;  /* 0x00001c006c667984 */ /* 0x000e620000000400 */
[----:B------:R4:W-:Y:S01]  /*3400*/  MUFU.RCP R90, R103 ;  /* 0x00000067005a7308 */ /* 0x0009e20000001000 */
[----:B------:R-:W-:Y:S01]  /*3410*/  FMUL.FTZ R106, R89, R96 ;  /* 0x00000060596a7220 */ /* 0x000fe20000410000 */
[----:B------:R-:W-:Y:S01]  /*3420*/  IMAD.U32 R89, R33, 0x10000, RZ ;  /* 0x0001000021597824 */ /* 0x000fe200078e00ff */
[----:B------:R-:W-:Y:S02]  /*3430*/  SHF.L.U32 R88, R34, 0x10, RZ ;  /* 0x0000001022587819 */ /* 0x000fe400000006ff */
[----:B------:R-:W-:Y:S01]  /*3440*/  SHF.L.U32 R33, R92, 0x10, RZ ;  /* 0x000000105c217819 */ /* 0x000fe200000006ff */
[----:B----4-:R-:W4:Y:S02]  /*3450*/  LDS.U16 R103, [R107+0x1e] ;  /* 0x00001e006b677984 */ /* 0x010f240000000400 */
[----:B------:R-:W2:Y:S01]  /*3460*/  MUFU.RCP R91, R91 ;  /* 0x0000005b005b7308 */ /* 0x000ea20000001000 */
[----:B------:R-:W-:-:S02]  /*3470*/  IMAD.U32 R34, R93, 0x10000, RZ ;  /* 0x000100005d227824 */ /* 0x000fc400078e00ff */
[----:B---3--:R-:W-:Y:S01]  /*3480*/  FADD.FTZ R93, -R83, 1 ;  /* 0x3f800000535d7421 */ /* 0x008fe20000010100 */
[----:B------:R-:W-:Y:S01]  /*3490*/  FMUL.FTZ R92, R88, R33 ;  /* 0x00000021585c7220 */ /* 0x000fe20000410000 */
[----:B------:R-:W-:Y:S01]  /*34a0*/  FADD.FTZ R96, -R86, 1 ;  /* 0x3f80000056607421 */ /* 0x000fe20000010100 */
[----:B------:R-:W-:Y:S02]  /*34b0*/  FMUL.FTZ R95, R89, R34 ;  /* 0x00000022595f7220 */ /* 0x000fe40000410000 */
[----:B------:R-:W3:Y:S01]  /*34c0*/  MUFU.RCP R87, R87 ;  /* 0x0000005700577308 */ /* 0x000ee20000001000 */
[----:B------:R-:W-:Y:S01]  /*34d0*/  FFMA.FTZ R93, R36, R93, 1 ;  /* 0x3f800000245d7423 */ /* 0x000fe2000001005d */
[----:B------:R-:W-:Y:S01]  /*34e0*/  FMUL.FTZ R92, R83, R92 ;  /* 0x0000005c535c7220 */ /* 0x000fe20000410000 */
[----:B------:R-:W-:Y:S01]  /*34f0*/  FADD.FTZ R123, R121, 1 ;  /* 0x3f800000797b7421 */ /* 0x000fe20000010000 */
[----:B------:R-:W-:Y:S01]  /*3500*/  FFMA.FTZ R121, R37, R96, 1 ;  /* 0x3f80000025797423 */ /* 0x000fe20000010060 */
[----:B------:R-:W-:Y:S01]  /*3510*/  FMUL.FTZ R96, R86, R95 ;  /* 0x0000005f56607220 */ /* 0x000fe20000410000 */
[----:B------:R-:W-:Y:S01]  /*3520*/  FMUL.FTZ R124, R92, R93 ;  /* 0x0000005d5c7c7220 */ /* 0x000fe20000410000 */
[----:B------:R-:W-:Y:S01]  /*3530*/  SHF.L.U32 R93, R25, 0x10, RZ ;  /* 0x00000010195d7819 */ /* 0x000fe200000006ff */
[----:B------:R-:W1:Y:S01]  /*3540*/  MUFU.RCP R95, R123 ;  /* 0x0000007b005f7308 */ /* 0x000e620000001000 */
[----:B------:R-:W-:Y:S01]  /*3550*/  IMAD.U32 R120, R120, 0x10000, RZ ;  /* 0x0001000078787824 */ /* 0x000fe200078e00ff */
[----:B------:R-:W-:Y:S01]  /*3560*/  SHF.L.U32 R92, R27, 0x10, RZ ;  /* 0x000000101b5c7819 */ /* 0x000fe200000006ff */
[----:B------:R-:W-:-:S02]  /*3570*/  IMAD.U32 R27, R26, 0x10000, RZ ;  /* 0x000100001a1b7824 */ /* 0x000fc400078e00ff */
[----:B------:R-:W-:Y:S01]  /*3580*/  FMUL.FTZ R133, R96, R121 ;  /* 0x0000007960857220 */ /* 0x000fe20000410000 */
[----:B------:R-:W-:Y:S01]  /*3590*/  FADD.FTZ R169, R3, 1 ;  /* 0x3f80000003a97421 */ /* 0x000fe20000010000 */
[----:B0-----:R-:W-:Y:S01]  /*35a0*/  SHF.L.U32 R26, R98, 0x10, RZ ;  /* 0x00000010621a7819 */ /* 0x001fe200000006ff */
[----:B------:R-:W-:Y:S02]  /*35b0*/  IMAD.U32 R25, R97, 0x10000, RZ ;  /* 0x0001000061197824 */ /* 0x000fe400078e00ff */
[----:B--2---:R-:W-:Y:S01]  /*35c0*/  FADD.FTZ R121, -R91, 1 ;  /* 0x3f8000005b797421 */ /* 0x004fe20000010100 */
[----:B------:R-:W-:Y:S01]  /*35d0*/  FMUL.FTZ R98, R93, R120 ;  /* 0x000000785d627220 */ /* 0x000fe20000410000 */
[----:B------:R-:W-:Y:S01]  /*35e0*/  FADD.FTZ R96, R2, 1 ;  /* 0x3f80000002607421 */ /* 0x000fe20000010000 */
[----:B---3--:R-:W-:Y:S01]  /*35f0*/  FADD.FTZ R3, -R87, 1 ;  /* 0x3f80000057037421 */ /* 0x008fe20000010100 */
[----:B------:R-:W-:Y:S01]  /*3600*/  FMUL.FTZ R2, R92, R25 ;  /* 0x000000195c027220 */ /* 0x000fe20000410000 */
[----:B------:R-:W-:Y:S01]  /*3610*/  FFMA.FTZ R121, R40, R121, 1 ;  /* 0x3f80000028797423 */ /* 0x000fe20000010079 */
[----:B------:R-:W-:Y:S01]  /*3620*/  FMUL.FTZ R98, R91, R98 ;  /* 0x000000625b627220 */ /* 0x000fe20000410000 */
[----:B------:R-:W0:Y:S01]  /*3630*/  MUFU.RCP R169, R169 ;  /* 0x000000a900a97308 */ /* 0x000e220000001000 */
[----:B------:R-:W-:Y:S01]  /*3640*/  FADD.FTZ R122, -R90, 1 ;  /* 0x3f8000005a7a7421 */ /* 0x000fe20000010100 */
[----:B------:R-:W-:Y:S01]  /*3650*/  FMUL.FTZ R97, R27, R26 ;  /* 0x0000001a1b617220 */ /* 0x000fe20000410000 */
[----:B------:R-:W-:Y:S01]  /*3660*/  FFMA.FTZ R3, R38, R3, 1 ;  /* 0x3f80000026037423 */ /* 0x000fe20000010003 */
[----:B------:R-:W-:Y:S01]  /*3670*/  FMUL.FTZ R2, R87, R2 ;  /* 0x0000000257027220 */ /* 0x000fe20000410000 */
[----:B------:R-:W-:Y:S01]  /*3680*/  FMUL.FTZ R98, R98, R121 ;  /* 0x0000007962627220 */ /* 0x000fe20000410000 */
[----:B------:R-:W-:-:S02]  /*3690*/  SHF.L.U32 R121, R24, 0x10, RZ ;  /* 0x0000001018797819 */ /* 0x000fc400000006ff */
[----:B------:R-:W2:Y:S01]  /*36a0*/  MUFU.RCP R96, R96 ;  /* 0x0000006000607308 */ /* 0x000ea20000001000 */
[----:B------:R-:W-:Y:S01]  /*36b0*/  FFMA.FTZ R122, R39, R122, 1 ;  /* 0x3f800000277a7423 */ /* 0x000fe2000001007a */
[----:B------:R-:W-:Y:S01]  /*36c0*/  FMUL.FTZ R97, R90, R97 ;  /* 0x000000615a617220 */ /* 0x000fe20000410000 */
[----:B------:R-:W-:Y:S02]  /*36d0*/  IMAD.U32 R24, R99, 0x10000, RZ ;  /* 0x0001000063187824 */ /* 0x000fe400078e00ff */
[----:B------:R-:W-:Y:S01]  /*36e0*/  FMUL.FTZ R2, R2, R3 ;  /* 0x0000000302027220 */ /* 0x000fe20000410000 */
[----:B-1----:R-:W-:Y:S01]  /*36f0*/  FADD.FTZ R3, -R95, 1 ;  /* 0x3f8000005f037421 */ /* 0x002fe20000010100 */
[----:B------:R-:W-:Y:S01]  /*3700*/  SHF.L.U32 R123, R6, 0x10, RZ ;  /* 0x00000010067b7819 */ /* 0x000fe200000006ff */
[----:B------:R-:W-:Y:S01]  /*3710*/  FMUL.FTZ R97, R97, R122 ;  /* 0x0000007a61617220 */ /* 0x000fe20000410000 */
[----:B------:R-:W-:Y:S01]  /*3720*/  FMUL.FTZ R6, R121, R24 ;  /* 0x0000001879067220 */ /* 0x000fe20000410000 */
[----:B------:R-:W-:Y:S01]  /*3730*/  SHF.L.U32 R122, R7, 0x10, RZ ;  /* 0x00000010077a7819 */ /* 0x000fe200000006ff */
[----:B------:R-:W-:-:S02]  /*3740*/  IMAD.U32 R7, R102, 0x10000, RZ ;  /* 0x0001000066077824 */ /* 0x000fc400078e00ff */
[----:B------:R-:W-:Y:S01]  /*3750*/  FFMA.FTZ R102, R42, R3, 1 ;  /* 0x3f8000002a667423 */ /* 0x000fe20000010003 */
[----:B------:R-:W-:Y:S01]  /*3760*/  FMUL.FTZ R3, R95, R6 ;  /* 0x000000065f037220 */ /* 0x000fe20000410000 */
[----:B----4-:R-:W-:Y:S02]  /*3770*/  IMAD.U32 R6, R103, 0x10000, RZ ;  /* 0x0001000067067824 */ /* 0x010fe400078e00ff */
[----:B0-----:R-:W-:Y:S01]  /*3780*/  FADD.FTZ R103, -R169, 1 ;  /* 0x3f800000a9677421 */ /* 0x001fe20000010100 */
[----:B------:R-:W-:Y:S01]  /*3790*/  FMUL.FTZ R3, R3, R102 ;  /* 0x0000006603037220 */ /* 0x000fe20000410000 */
[----:B------:R-:W-:Y:S01]  /*37a0*/  FMUL.FTZ R102, R123, R6 ;  /* 0x000000067b667220 */ /* 0x000fe20000410000 */
[----:B--2---:R-:W-:Y:S01]  /*37b0*/  FADD.FTZ R132, -R96, 1 ;  /* 0x3f80000060847421 */ /* 0x004fe20000010100 */
[----:B------:R-:W-:Y:S01]  /*37c0*/  FMUL.FTZ R99, R122, R7 ;  /* 0x000000077a637220 */ /* 0x000fe20000410000 */
[----:B------:R-:W-:Y:S01]  /*37d0*/  F2FP.BF16.F32.PACK_AB R79, R84, R79 ;  /* 0x0000004f544f723e */ /* 0x000fe200000010ff */
[----:B------:R-:W-:Y:S01]  /*37e0*/  BAR.SYNC.DEFER_BLOCKING 0x0 ;  /* 0x0000000000007b1d */ /* 0x000fe20000010000 */
[----:B------:R-:W-:Y:S01]  /*37f0*/  FFMA.FTZ R103, R44, R103, 1 ;  /* 0x3f8000002c677423 */ /* 0x000fe20000010067 */
[----:B------:R-:W-:Y:S01]  /*3800*/  FMUL.FTZ R102, R169, R102 ;  /* 0x00000066a9667220 */ /* 0x000fe20000410000 */
[----:B------:R-:W-:Y:S01]  /*3810*/  F2FP.BF16.F32.PACK_AB R85, R104, R85 ;  /* 0x000000556855723e */ /* 0x000fe200000010ff */
[----:B------:R-:W-:Y:S01]  /*3820*/  FFMA.FTZ R132, R43, R132, 1 ;  /* 0x3f8000002b847423 */ /* 0x000fe20000010084 */
[----:B------:R-:W-:Y:S01]  /*3830*/  FMUL.FTZ R99, R96, R99 ;  /* 0x0000006360637220 */ /* 0x000fe20000410000 */
[----:B------:R-:W-:Y:S01]  /*3840*/  PRMT R84, R79, 0x7632, R84 ;  /* 0x000076324f547816 */ /* 0x000fe20000000054 */
[----:B------:R-:W-:Y:S01]  /*3850*/  FMUL.FTZ R102, R102, R103 ;  /* 0x0000006766667220 */ /* 0x000fe20000410000 */
[----:B------:R-:W-:-:S02]  /*3860*/  F2FP.BF16.F32.PACK_AB R94, R105, R94 ;  /* 0x0000005e695e723e */ /* 0x000fc400000010ff */
[----:B------:R-:W-:Y:S02]  /*3870*/  PRMT R103, R85, 0x7632, R103 ;  /* 0x0000763255677816 */ /* 0x000fe40000000067 */
[----:B------:R-:W-:Y:S01]  /*3880*/  F2FP.BF16.F32.PACK_AB R106, R125, R106 ;  /* 0x0000006a7d6a723e */ /* 0x000fe200000010ff */
[----:B------:R-:W-:Y:S01]  /*3890*/  FMUL.FTZ R99, R99, R132 ;  /* 0x0000008463637220 */ /* 0x000fe20000410000 */
[----:B------:R-:W-:Y:S02]  /*38a0*/  PRMT R104, R94, 0x7632, R104 ;  /* 0x000076325e687816 */ /* 0x000fe40000000068 */
[----:B------:R-:W-:Y:S02]  /*38b0*/  F2FP.BF16.F32.PACK_AB R124, R133, R124 ;  /* 0x0000007c857c723e */ /* 0x000fe400000010ff */
[----:B------:R-:W-:Y:S02]  /*38c0*/  F2FP.BF16.F32.PACK_AB R2, R97, R2 ;  /* 0x000000026102723e */ /* 0x000fe400000010ff */
[----:B------:R-:W-:Y:S01]  /*38d0*/  F2FP.BF16.F32.PACK_AB R3, R3, R98 ;  /* 0x000000620303723e */ /* 0x000fe200000010ff */
[----:B------:R0:W-:Y:S04]  /*38e0*/  STS.U16 [R128], R79 ;  /* 0x0000004f80007388 */ /* 0x0001e80000000400 */
[----:B------:R1:W-:Y:S01]  /*38f0*/  STS.U16 [R127+0x2], R84 ;  /* 0x000002547f007388 */ /* 0x0003e20000000400 */
[----:B------:R-:W-:-:S03]  /*3900*/  F2FP.BF16.F32.PACK_AB R99, R102, R99 ;  /* 0x000000636663723e */ /* 0x000fc600000010ff */
[----:B------:R2:W-:Y:S01]  /*3910*/  STS.U16 [R126+0x4], R85 ;  /* 0x000004557e007388 */ /* 0x0005e20000000400 */
[----:B0-----:R-:W-:-:S03]  /*3920*/  PRMT R79, R106, 0x7632, R79 ;  /* 0x000076326a4f7816 */ /* 0x001fc6000000004f */
[----:B------:R-:W-:Y:S01]  /*3930*/  STS.U16 [R119+0x6], R103 ;  /* 0x0000066777007388 */ /* 0x000fe20000000400 */
[----:B------:R-:W-:Y:S02]  /*3940*/  ISETP.NE.AND P1, PT, R168, RZ, PT ;  /* 0x000000ffa800720c */ /* 0x000fe40003f25270 */
[----:B-1----:R-:W-:Y:S01]  /*3950*/  PRMT R84, R124, 0x7632, R84 ;  /* 0x000076327c547816 */ /* 0x002fe20000000054 */
[----:B------:R0:W-:Y:S01]  /*3960*/  STS.U16 [R118+0x8], R94 ;  /* 0x0000085e76007388 */ /* 0x0001e20000000400 */
[----:B--2---:R-:W-:-:S03]  /*3970*/  PRMT R85, R2, 0x7632, R85 ;  /* 0x0000763202557816 */ /* 0x004fc60000000055 */
[----:B------:R-:W-:Y:S01]  /*3980*/  STS.U16 [R117+0xa], R104 ;  /* 0x00000a6875007388 */ /* 0x000fe20000000400 */
[----:B------:R-:W-:-:S03]  /*3990*/  PRMT R98, R99, 0x7610, R98 ;  /* 0x0000761063627816 */ /* 0x000fc60000000062 */
[----:B------:R-:W-:Y:S01]  /*39a0*/  STS.U16 [R116+0xc], R106 ;  /* 0x00000c6a74007388 */ /* 0x000fe20000000400 */
[----:B0-----:R-:W-:-:S03]  /*39b0*/  PRMT R94, R3, 0x7632, R94 ;  /* 0x00007632035e7816 */ /* 0x001fc6000000005e */
[----:B------:R-:W-:Y:S01]  /*39c0*/  STS.U16 [R115+0xe], R79 ;  /* 0x00000e4f73007388 */ /* 0x000fe20000000400 */
[----:B------:R-:W-:-:S03]  /*39d0*/  PRMT R102, R99, 0x7632, R102 ;  /* 0x0000763263667816 */ /* 0x000fc60000000066 */
[----:B------:R-:W-:Y:S04]  /*39e0*/  STS.U16 [R114+0x10], R124 ;  /* 0x0000107c72007388 */ /* 0x000fe80000000400 */
[----:B------:R-:W-:Y:S04]  /*39f0*/  STS.U16 [R113+0x12], R84 ;  /* 0x0000125471007388 */ /* 0x000fe80000000400 */
[----:B------:R0:W-:Y:S04]  /*3a00*/  STS.U16 [R112+0x14], R2 ;  /* 0x0000140270007388 */ /* 0x0001e80000000400 */
[----:B------:R-:W-:Y:S04]  /*3a10*/  STS.U16 [R111+0x16], R85 ;  /* 0x000016556f007388 */ /* 0x000fe80000000400 */
[----:B------:R1:W-:Y:S01]  /*3a20*/  STS.U16 [R110+0x18], R3 ;  /* 0x000018036e007388 */ /* 0x0003e20000000400 */
[----:B0-----:R-:W-:-:S03]  /*3a30*/  MOV R2, UR16 ;  /* 0x0000001000027c02 */ /* 0x001fc60008000f00 */
        /* <DEDUP_REMOVED lines=24> */
[----:B------:R-:W0:Y:S01]  /*3bc0*/  LDCU.64 UR14, c[0x0][0x558] ;  /* 0x0000ab00ff0e77ac */ /* 0x000e220008000a00 */
[----:B------:R-:W2:Y:S02]  /*3bd0*/  LDS R187, [UR17+0x840] ;  /* 0x00084011ffbb7984 */ /* 0x000ea40008000800 */
[----:B------:R-:W-:-:S04]  /*3be0*/  UIMAD.WIDE.U32 UR12, UR34, UR18, UR12 ;  /* 0x00000012220c72a5 */ /* 0x000fc8000f8e000c */
[----:B------:R-:W-:Y:S02]  /*3bf0*/  UIMAD UR9, UR34, UR19, UR13 ;  /* 0x00000013220972a4 */ /* 0x000fe4000f8e020d */
[----:B-1----:R-:W-:-:S05]  /*3c00*/  IADD3 R3, P0, PT, R166, UR12, RZ ;  /* 0x0000000ca6037c10 */ /* 0x002fca000ff1e0ff */
[----:B------:R-:W-:Y:S01]  /*3c10*/  IMAD.X R84, RZ, RZ, UR9, P0 ;  /* 0x00000009ff547e24 */ /* 0x000fe200080e06ff */
[C---:B0-----:R-:W-:Y:S01]  /*3c20*/  LEA R2, P0, R3.reuse, UR14, 0x1 ;  /* 0x0000000e03027c11 */ /* 0x041fe2000f8008ff */
[----:B------:R-:W-:Y:S01]  /*3c30*/  UISETP.NE.U32.AND UP0, UPT, UR36, URZ, UPT ;  /* 0x000000ff2400728c */ /* 0x000fe2000bf05070 */
[----:B------:R-:W-:Y:S01]  /*3c40*/  FMUL.FTZ R38, R38, R87 ;  /* 0x0000005726267220 */ /* 0x000fe20000410000 */
[----:B------:R-:W-:Y:S01]  /*3c50*/  FMUL.FTZ R28, R28, R65 ;  /* 0x000000411c1c7220 */ /* 0x000fe20000410000 */
        /* <DEDUP_REMOVED lines=15> */
[----:B------:R-:W0:Y:S01]  /*3d50*/  LDCU UR9, c[0x0][0x38c] ;  /* 0x00007180ff0977ac */ /* 0x000e220008000800 */
        /* <DEDUP_REMOVED lines=32> */
[----:B------:R-:W-:Y:S01]  /*3f60*/  UISETP.NE.AND.EX UP0, UPT, UR37, URZ, UPT, UP0 ;  /* 0x000000ff2500728c */ /* 0x000fe2000bf05300 */
        /* <DEDUP_REMOVED lines=16> */
[----:B0-2---:R-:W-:Y:S06]  /*4070*/  BRA.U !UP0, `(.L_x_4609) ;  /* 0x0000000508c47547 */ /* 0x005fec000b800000 */
        /* <DEDUP_REMOVED lines=24> */
[----:B------:R-:W-:Y:S01]  /*4200*/  STS.U16 [R128], R28 ;  /* 0x0000001c80007388 */ /* 0x000fe20000000400 */
[----:B------:R-:W-:Y:S01]  /*4210*/  F2FP.BF16.F32.PACK_AB R33, R34, R33 ;  /* 0x000000212221723e */ /* 0x000fe200000010ff */
[----:B------:R-:W0:Y:S01]  /*4220*/  LDCU.128 UR12, c[0x0][0x430] ;  /* 0x00008600ff0c77ac */ /* 0x000e220008000c00 */
[----:B------:R-:W-:Y:S01]  /*4230*/  F2FP.BF16.F32.PACK_AB R25, R26, R25 ;  /* 0x000000191a19723e */ /* 0x000fe200000010ff */
[----:B------:R1:W-:Y:S01]  /*4240*/  STS.U16 [R127+0x2], R4 ;  /* 0x000002047f007388 */ /* 0x0003e20000000400 */
[----:B------:R-:W-:-:S02]  /*4250*/  PRMT R26, R33, 0x7632, R26 ;  /* 0x00007632211a7816 */ /* 0x000fc4000000001a */
[----:B------:R-:W-:Y:S01]  /*4260*/  F2FP.BF16.F32.PACK_AB R3, R3, R40 ;  /* 0x000000280303723e */ /* 0x000fe200000010ff */
[----:B------:R-:W-:Y:S01]  /*4270*/  STS.U16 [R126+0x4], R29 ;  /* 0x0000041d7e007388 */ /* 0x000fe20000000400 */
[----:B------:R-:W-:-:S03]  /*4280*/  F2FP.BF16.F32.PACK_AB R6, R6, R7 ;  /* 0x000000070606723e */ /* 0x000fc600000010ff */
[----:B------:R2:W-:Y:S01]  /*4290*/  STS.U16 [R119+0x6], R24 ;  /* 0x0000061877007388 */ /* 0x0005e20000000400 */
[----:B------:R-:W-:Y:S02]  /*42a0*/  PRMT R54, R6, 0x7610, R54 ;  /* 0x0000761006367816 */ /* 0x000fe40000000036 */
[----:B-1----:R-:W-:Y:S01]  /*42b0*/  PRMT R4, R2, 0x7632, R4 ;  /* 0x0000763202047816 */ /* 0x002fe20000000004 */
[----:B------:R-:W-:Y:S04]  /*42c0*/  STS.U16 [R118+0x8], R32 ;  /* 0x0000082076007388 */ /* 0x000fe80000000400 */
[----:B------:R-:W-:Y:S01]  /*42d0*/  STS.U16 [R117+0xa], R5 ;  /* 0x00000a0575007388 */ /* 0x000fe20000000400 */
[----:B0-----:R-:W-:Y:S01]  /*42e0*/  UIMAD.WIDE.U32 UR18, UR35, UR12, UR6 ;  /* 0x0000000c231272a5 */ /* 0x001fe2000f8e0006 */
[----:B--2---:R-:W-:-:S02]  /*42f0*/  PRMT R24, R25, 0x7632, R24 ;  /* 0x0000763219187816 */ /* 0x004fc40000000018 */
[----:B------:R0:W-:Y:S01]  /*4300*/  STS.U16 [R116+0xc], R2 ;  /* 0x00000c0274007388 */ /* 0x0001e20000000400 */
[----:B------:R-:W-:-:S03]  /*4310*/  UIMAD UR13, UR35, UR13, UR19 ;  /* 0x0000000d230d72a4 */ /* 0x000fc6000f8e0213 */
[----:B------:R1:W-:Y:S01]  /*4320*/  STS.U16 [R115+0xe], R4 ;  /* 0x00000e0473007388 */ /* 0x0003e20000000400 */
[----:B------:R-:W-:Y:S02]  /*4330*/  UMOV UR12, UR18 ;  /* 0x00000012000c7c82 */ /* 0x000fe40008000000 */
[----:B------:R-:W-:Y:S01]  /*4340*/  UIMAD.WIDE.U32 UR12, UR34, UR14, UR12 ;  /* 0x0000000e220c72a5 */ /* 0x000fe2000f8e000c */
[----:B------:R-:W-:Y:S01]  /*4350*/  STS.U16 [R114+0x10], R33 ;  /* 0x0000102172007388 */ /* 0x000fe20000000400 */
[----:B0-----:R-:W-:Y:S02]  /*4360*/  PRMT R2, R3, 0x7632, R2 ;  /* 0x0000763203027816 */ /* 0x001fe40000000002 */
[----:B------:R-:W-:Y:S01]  /*4370*/  UIMAD UR15, UR34, UR15, UR13 ;  /* 0x0000000f220f72a4 */ /* 0x000fe2000f8e020d */
[----:B------:R-:W-:Y:S01]  /*4380*/  STS.U16 [R113+0x12], R26 ;  /* 0x0000121a71007388 */ /* 0x000fe20000000400 */
[----:B-1----:R-:W-:-:S03]  /*4390*/  PRMT R4, R6, 0x7632, R4 ;  /* 0x0000763206047816 */ /* 0x002fc60000000004 */
[----:B------:R-:W-:Y:S01]  /*43a0*/  STS.U16 [R112+0x14], R25 ;  /* 0x0000141970007388 */ /* 0x000fe20000000400 */
[----:B------:R-:W-:-:S03]  /*43b0*/  MOV R6, UR16 ;  /* 0x0000001000067c02 */ /* 0x000fc60008000f00 */
[----:B------:R-:W-:Y:S04]  /*43c0*/  STS.U16 [R111+0x16], R24 ;  /* 0x000016186f007388 */ /* 0x000fe80000000400 */
[----:B------:R0:W-:Y:S04]  /*43d0*/  STS.U16 [R110+0x18], R3 ;  /* 0x000018036e007388 */ /* 0x0001e80000000400 */
[----:B------:R1:W-:Y:S04]  /*43e0*/  STS.U16 [R109+0x1a], R2 ;  /* 0x00001a026d007388 */ /* 0x0003e80000000400 */
[----:B------:R-:W-:Y:S01]  /*43f0*/  STS.U16 [R108+0x1c], R54 ;  /* 0x00001c366c007388 */ /* 0x000fe20000000400 */
[----:B0-----:R-:W-:-:S03]  /*4400*/  IADD3 R3, P0, PT, R166, UR12, RZ ;  /* 0x0000000ca6037c10 */ /* 0x001fc6000ff1e0ff */
[----:B------:R0:W-:Y:S01]  /*4410*/  STS.U16 [R107+0x1e], R4 ;  /* 0x00001e046b007388 */ /* 0x0001e20000000400 */
[----:B------:R-:W-:-:S03]  /*4420*/  NOP ;  /* 0x0000000000007918 */ /* 0x000fc60000000000 */
[----:B------:R-:W-:Y:S01]  /*4430*/  LDS.U16 R5, [R146] ;  /* 0x0000000092057984 */ /* 0x000fe20000000400 */
[C---:B-1----:R-:W-:Y:S01]  /*4440*/  LEA R2, P5, R3.reuse, UR36, 0x1 ;  /* 0x0000002403027c11 */ /* 0x042fe2000f8a08ff */
[----:B0-----:R-:W-:Y:S02]  /*4450*/  IMAD.X R4, RZ, RZ, UR15, P0 ;  /* 0x0000000fff047e24 */ /* 0x001fe400080e06ff */
[----:B------:R-:W-:Y:S04]  /*4460*/  LDS.U16 R7, [R145+0x40] ;  /* 0x0000400091077984 */ /* 0x000fe80000000400 */
        /* <DEDUP_REMOVED lines=50> */
.L_x_4609:
        /* <DEDUP_REMOVED lines=12> */
[----:B------:R-:W-:-:S02]  /*4850*/  IMAD.U32 R63, R63, 0x10000, RZ ;  /* 0x000100003f3f7824 */ /* 0x000fc400078e00ff */
[----:B------:R-:W-:Y:S01]  /*4860*/  FFMA.FTZ R3, R103, R72, R4 ;  /* 0x0000004867037223 */ /* 0x000fe20000010004 */
[----:B------:R-:W-:Y:S01]  /*4870*/  SHF.L.U32 R62, R62, 0x10, RZ ;  /* 0x000000103e3e7819 */ /* 0x000fe200000006ff */
[----:B------:R-:W-:Y:S01]  /*4880*/  FADD.FTZ R47, R0, R167 ;  /* 0x000000a7002f7221 */ /* 0x000fe20000010000 */
[----:B------:R-:W-:Y:S02]  /*4890*/  IMAD.U32 R61, R61, 0x10000, RZ ;  /* 0x000100003d3d7824 */ /* 0x000fe400078e00ff */
[----:B------:R-:W-:Y:S01]  /*48a0*/  FFMA.FTZ R26, R104, R71, R3 ;  /* 0x00000047681a7223 */ /* 0x000fe20000010003 */
[----:B------:R-:W-:Y:S01]  /*48b0*/  SHF.L.U32 R60, R60, 0x10, RZ ;  /* 0x000000103c3c7819 */ /* 0x000fe200000006ff */
[----:B------:R-:W-:Y:S01]  /*48c0*/  IMAD.U32 R59, R59, 0x10000, RZ ;  /* 0x000100003b3b7824 */ /* 0x000fe200078e00ff */
[----:B------:R-:W-:Y:S01]  /*48d0*/  BAR.SYNC.DEFER_BLOCKING 0x0 ;  /* 0x0000000000007b1d */ /* 0x000fe20000010000 */
[----:B------:R-:W-:Y:S01]  /*48e0*/  FFMA.FTZ R3, R101, R70, R26 ;  /* 0x0000004665037223 */ /* 0x000fe2000001001a */
[----:B------:R-:W-:Y:S01]  /*48f0*/  SHF.L.U32 R58, R58, 0x10, RZ ;  /* 0x000000103a3a7819 */ /* 0x000fe200000006ff */
[----:B------:R-:W-:Y:S01]  /*4900*/  IMAD.U32 R57, R57, 0x10000, RZ ;  /* 0x0001000039397824 */ /* 0x000fe200078e00ff */
[----:B------:R-:W-:Y:S01]  /*4910*/  UISETP.GE.AND UP0, UPT, UR9, 0x1, UPT ;  /* 0x000000010900788c */ /* 0x000fe2000bf06270 */
        /* <DEDUP_REMOVED lines=14> */
[----:B------:R-:W-:-:S02]  /*4a00*/  IMAD.U32 R50, R17, 0x10000, RZ ;  /* 0x0001000011327824 */ /* 0x000fc400078e00ff */
[----:B------:R-:W-:Y:S02]  /*4a10*/  HFMA2 R90, -RZ, RZ, 0, 0 ;  /* 0x00000000ff5a7431 */ /* 0x000fe400000001ff */
[----:B------:R-:W-:Y:S01]  /*4a20*/  FFMA.FTZ R0, R98, R61, R3 ;  /* 0x0000003d62007223 */ /* 0x000fe20000010003 */
[----:B------:R-:W-:Y:S02]  /*4a30*/  IMAD.U32 R12, R12, 0x10000, RZ ;  /* 0x000100000c0c7824 */ /* 0x000fe400078e00ff */
[----:B------:R-:W-:Y:S01]  /*4a40*/  FADD.FTZ R39, R24, R167 ;  /* 0x000000a718277221 */ /* 0x000fe20000010000 */
[----:B------:R-:W-:Y:S02]  /*4a50*/  IMAD.U32 R46, R9, 0x10000, RZ ;  /* 0x00010000092e7824 */ /* 0x000fe400078e00ff */
[----:B------:R-:W-:Y:S01]  /*4a60*/  FFMA.FTZ R3, R95, R60, R0 ;  /* 0x0000003c5f037223 */ /* 0x000fe20000010000 */
[----:B------:R-:W-:Y:S01]  /*4a70*/  IMAD.U32 R10, R10, 0x10000, RZ ;  /* 0x000100000a0a7824 */ /* 0x000fe200078e00ff */
[----:B------:R-:W-:Y:S01]  /*4a80*/  CS2R R88, SRZ ;  /* 0x0000000000587805 */ /* 0x000fe2000001ff00 */
[----:B------:R-:W-:-:S02]  /*4a90*/  IMAD.U32 R16, R16, 0x10000, RZ ;  /* 0x0001000010107824 */ /* 0x000fc400078e00ff */
[----:B------:R-:W-:Y:S01]  /*4aa0*/  FFMA.FTZ R0, R96, R59, R3 ;  /* 0x0000003b60007223 */ /* 0x000fe20000010003 */
[----:B------:R-:W-:Y:S01]  /*4ab0*/  IMAD.U32 R14, R14, 0x10000, RZ ;  /* 0x000100000e0e7824 */ /* 0x000fe200078e00ff */
[----:B------:R-:W-:Y:S02]  /*4ac0*/  CS2R R86, SRZ ;  /* 0x0000000000567805 */ /* 0x000fe4000001ff00 */
[----:B------:R-:W-:Y:S01]  /*4ad0*/  CS2R R84, SRZ ;  /* 0x0000000000547805 */ /* 0x000fe2000001ff00 */
[----:B------:R-:W-:Y:S01]  /*4ae0*/  FFMA.FTZ R3, R93, R58, R0 ;  /* 0x0000003a5d037223 */ /* 0x000fe20000010000 */
[----:B------:R-:W-:Y:S02]  /*4af0*/  CS2R R82, SRZ ;  /* 0x0000000000527805 */ /* 0x000fe4000001ff00 */
[----:B------:R-:W-:Y:S02]  /*4b00*/  CS2R R80, SRZ ;  /* 0x0000000000507805 */ /* 0x000fe4000001ff00 */
[----:B------:R-:W-:Y:S01]  /*4b10*/  CS2R R78, SRZ ;  /* 0x00000000004e7805 */ /* 0x000fe2000001ff00 */
[----:B------:R-:W-:Y:S01]  /*4b20*/  FFMA.FTZ R0, R94, R57, R3 ;  /* 0x000000395e007223 */ /* 0x000fe20000010003 */
[----:B------:R-:W-:Y:S01]  /*4b30*/  CS2R R76, SRZ ;  /* 0x00000000004c7805 */ /* 0x000fe2000001ff00 */
[----:B------:R-:W-:-:S02]  /*4b40*/  IMAD.MOV.U32 R75, RZ, RZ, RZ ;  /* 0x000000ffff4b7224 */ /* 0x000fc400078e00ff */
[--C-:B------:R-:W-:Y:S01]  /*4b50*/  FADD.FTZ R54, R54, R167.reuse ;  /* 0x000000a736367221 */ /* 0x100fe20000010000 */
[----:B------:R-:W-:Y:S01]  /*4b60*/  FFMA.FTZ R3, R91, R56, R0 ;  /* 0x000000385b037223 */ /* 0x000fe20000010000 */
        /* <DEDUP_REMOVED lines=30> */
[----:B------:R-:W0:Y:S01]  /*4d50*/  LDC.64 R120, c[0x0][0x4d0] ;  /* 0x00013400ff787b82 */ /* 0x000e220000000a00 */
[----:B------:R-:W-:Y:S01]  /*4d60*/  ISETP.GE.AND P1, PT, R166, UR16, PT ;  /* 0x00000010a6007c0c */ /* 0x000fe2000bf26270 */
[----:B------:R-:W-:Y:S01]  /*4d70*/  UISETP.NE.AND UP0, UPT, UR20, 0x1, UPT ;  /* 0x000000011400788c */ /* 0x000fe2000bf05270 */
[----:B------:R-:W-:Y:S01]  /*4d80*/  LOP3.LUT R22, R22, 0xfffffdff, RZ, 0xc0, !PT ;  /* 0xfffffdff16167812 */ /* 0x000fe200078ec0ff */
[----:B------:R-:W1:Y:S01]  /*4d90*/  LDCU UR39, c[0x0][0x394] ;  /* 0x00007280ff2777ac */ /* 0x000e620008000800 */
[----:B------:R-:W-:-:S03]  /*4da0*/  MOV R90, RZ ;  /* 0x000000ff005a7202 */ /* 0x000fc60000000f00 */
        /* <DEDUP_REMOVED lines=17> */
.L_x_4655:
[----:B------:R-:W-:Y:S01]  /*4ec0*/  MOV R2, R166 ;  /* 0x000000a600027202 */ /* 0x000fe20000000f00 */
[----:B0-----:R-:W-:Y:S01]  /*4ed0*/  IMAD.U32 R9, RZ, RZ, UR36 ;  /* 0x00000024ff097e24 */ /* 0x001fe2000f8e00ff */
[----:B------:R-:W-:Y:S01]  /*4ee0*/  ISETP.GE.AND P5, PT, R158, UR16, PT ;  /* 0x000000109e007c0c */ /* 0x000fe2000bfa6270 */
[----:B-1----:R-:W-:Y:S01]  /*4ef0*/  IMAD.MOV.U32 R3, RZ, RZ, RZ ;  /* 0x000000ffff037224 */ /* 0x002fe200078e00ff */
[----:B------:R-:W-:Y:S01]  /*4f00*/  P2R R169, PR, RZ, 0x1 ;  /* 0x00000001ffa97803 */ /* 0x000fe20000000000 */
[----:B------:R-:W-:Y:S01]  /*4f10*/  IMAD.U32 R5, RZ, RZ, UR37 ;  /* 0x00000025ff057e24 */ /* 0x000fe2000f8e00ff */
[----:B------:R-:W-:Y:S01]  /*4f20*/  LOP3.LUT P0, RZ, R22, 0x200, RZ, 0xc0, !PT ;  /* 0x0000020016ff7812 */ /* 0x000fe2000780c0ff */
        /* <DEDUP_REMOVED lines=8> */
[----:B------:R-:W-:Y:S01]  /*4fb0*/  ISETP.GE.AND P1, PT, R161, UR16, PT ;  /* 0x00000010a1007c0c */ /* 0x000fe2000bf26270 */
[----:B------:R-:W-:Y:S01]  /*4fc0*/  IMAD R3, R11, UR9, R7 ;  /* 0x000000090b037c24 */ /* 0x000fe2000f8e0207 */
[----:B------:R-:W-:Y:S01]  /*4fd0*/  ISETP.GE.AND P3, PT, R160, UR16, PT ;  /* 0x00000010a0007c0c */ /* 0x000fe2000bf66270 */
[----:B------:R-:W5:Y:S01]  /*4fe0*/  @!P5 LDG.E.U16 R14, desc[UR32][R4.64+0x140] ;  /* 0x00014020040ed981 */ /* 0x000f62000c1e1500 */
[----:B------:R-:W-:Y:S02]  /*4ff0*/  ISETP.GE.AND P5, PT, R157, UR16, PT ;  /* 0x000000109d007c0c */ /* 0x000fe4000bfa6270 */
[C---:B------:R-:W-:Y:S01]  /*5000*/  LEA R2, P2, R6.reuse, UR29, 0x1 ;  /* 0x0000001d06027c11 */ /* 0x040fe2000f8408ff */
[----:B------:R-:W3:Y:S03]  /*5010*/  @!P0 LDG.E.U16 R133, desc[UR32][R4.64] ;  /* 0x0000002004858981 */ /* 0x000ee6000c1e1500 */
[----:B------:R-:W-:Y:S01]  /*5020*/  LEA.HI.X R3, R6, UR30, R3, 0x1, P2 ;  /* 0x0000001e06037c11 */ /* 0x000fe200090f0c03 */
[----:B----4-:R-:W4:Y:S01]  /*5030*/  @!P4 LDG.E.U16 R0, desc[UR32][R4.64+0x40] ;  /* 0x000040200400c981 */ /* 0x010f22000c1e1500 */
[----:B------:R-:W-:-:S03]  /*5040*/  ISETP.GE.AND P2, PT, R159, UR16, PT ;  /* 0x000000109f007c0c */ /* 0x000fc6000bf46270 */
[----:B--2---:R-:W2:Y:S04]  /*5050*/  @!P1 LDG.E.U16 R8, desc[UR32][R4.64+0x80] ;  /* 0x0000802004089981 */ /* 0x004ea8000c1e1500 */
[----:B------:R-:W5:Y:S01]  /*5060*/  @!P5 LDG.E.U16 R13, desc[UR32][R4.64+0x180] ;  /* 0x00018020040dd981 */ /* 0x000f62000c1e1500 */
[----:B------:R-:W-:-:S03]  /*5070*/  ISETP.GE.AND P5, PT, R156, UR16, PT ;  /* 0x000000109c007c0c */ /* 0x000fc6000bfa6270 */
[----:B------:R-:W2:Y:S04]  /*5080*/  @!P3 LDG.E.U16 R10, desc[UR32][R4.64+0xc0] ;  /* 0x0000c020040ab981 */ /* 0x000ea8000c1e1500 */
[----:B------:R-:W2:Y:S06]  /*5090*/  @!P2 LDG.E.U16 R12, desc[UR32][R4.64+0x100] ;  /* 0x00010020040ca981 */ /* 0x000eac000c1e1500 */
[----:B------:R-:W2:Y:S01]  /*50a0*/  @!P5 LDG.E.U16 R16, desc[UR32][R4.64+0x1c0] ;  /* 0x0001c0200410d981 */ /* 0x000ea2000c1e1500 */
[----:B------:R-:W-:-:S13]  /*50b0*/  ISETP.GE.AND P5, PT, R155, UR16, PT ;  /* 0x000000109b007c0c */ /* 0x000fda000bfa6270 */
        /* <DEDUP_REMOVED lines=9> */
[----:B------:R-:W-:Y:S02]  /*5150*/  ISETP.GE.AND P5, PT, R150, UR16, PT ;  /* 0x0000001096007c0c */ /* 0x000fe4000bfa6270 */
[----:B------:R-:W-:-:S11]  /*5160*/  ISETP.GE.AND P6, PT, R148, UR16, PT ;  /* 0x0000001094007c0c */ /* 0x000fd6000bfc6270 */
[----:B------:R-:W2:Y:S01]  /*5170*/  @!P5 LDG.E.U16 R64, desc[UR32][R4.64+0x340] ;  /* 0x000340200440d981 */ /* 0x000ea2000c1e1500 */
[----:B------:R-:W-:-:S03]  /*5180*/  ISETP.GE.AND P5, PT, R149, UR16, PT ;  /* 0x0000001095007c0c */ /* 0x000fc6000bfa6270 */
[----:B------:R-:W2:Y:S10]  /*5190*/  @!P6 LDG.E.U16 R66, desc[UR32][R4.64+0x3c0] ;  /* 0x0003c0200442e981 */ /* 0x000eb4000c1e1500 */
[----:B------:R-:W2:Y:S01]  /*51a0*/  @!P5 LDG.E.U16 R65, desc[UR32][R4.64+0x380] ;  /* 0x000380200441d981 */ /* 0x000ea2000c1e1500 */
[----:B------:R-:W-:Y:S01]  /*51b0*/  UMOV UR12, UR10 ;  /* 0x0000000a000c7c82 */ /* 0x000fe20008000000 */
[----:B------:R-:W-:-:S02]  /*51c0*/  UMOV UR13, UR21 ;  /* 0x00000015000d7c82 */ /* 0x000fc40008000000 */
[----:B------:R-:W-:Y:S01]  /*51d0*/  UIMAD.WIDE.U32 UR12, UR9, UR14, UR12 ;  /* 0x0000000e090c72a5 */ /* 0x000fe2000f8e000c */
[----:B------:R-:W-:-:S03]  /*51e0*/  P2R R67, PR, RZ, 0x40 ;  /* 0x00000040ff437803 */ /* 0x000fc60000000000 */
[----:B------:R-:W-:Y:S02]  /*51f0*/  UIMAD UR13, UR9, UR15, UR13 ;  /* 0x0000000f090d72a4 */ /* 0x000fe4000f8e020d */
[----:B------:R-:W-:Y:S01]  /*5200*/  ULEA UR17, UP0, UR12, UR18, 0x2 ;  /* 0x000000120c117291 */ /* 0x000fe2000f8010ff */
[----:B------:R-:W-:-:S03]  /*5210*/  ISETP.GE.AND P6, PT, R157, UR16, PT ;  /* 0x000000109d007c0c */ /* 0x000fc6000bfc6270 */
[----:B------:R-:W-:Y:S01]  /*5220*/  ULEA.HI.X UR12, UR12, UR19, UR13, 0x2, UP0 ;  /* 0x000000130c0c7291 */ /* 0x000fe200080f140d */
[----:B------:R-:W-:Y:S02]  /*5230*/  P2R R132, PR, RZ, 0x20 ;  /* 0x00000020ff847803 */ /* 0x000fe40000000000 */
[----:B------:R-:W-:Y:S01]  /*5240*/  ISETP.GE.AND P5, PT, R156, UR16, PT ;  /* 0x000000109c007c0c */ /* 0x000fe2000bfa6270 */
[----:B------:R-:W-:Y:S02]  /*5250*/  IMAD.U32 R6, RZ, RZ, UR17 ;  /* 0x00000011ff067e24 */ /* 0x000fe4000f8e00ff */
[----:B------:R-:W-:Y:S01]  /*5260*/  MOV R7, UR12 ;  /* 0x0000000c00077c02 */ /* 0x000fe20008000f00 */
[----:B------:R-:W-:-:S04]  /*5270*/  IMAD.MOV.U32 R9, RZ, RZ, RZ ;  /* 0x000000ffff097224 */ /* 0x000fc800078e00ff */
[----:B------:R0:W2:Y:S02]  /*5280*/  LDG.E R21, desc[UR32][R6.64] ;  /* 0x0000002006157981 */ /* 0x0000a4000c1e1900 */
[----:B0-----:R-:W-:Y:S01]  /*5290*/  MOV R7, RZ ;  /* 0x000000ff00077202 */ /* 0x001fe20000000f00 */
[----:B------:R-:W-:Y:S01]  /*52a0*/  HFMA2 R11, -RZ, RZ, 0, 0 ;  /* 0x00000000ff0b7431 */ /* 0x000fe200000001ff */
[----:B------:R-:W-:Y:S01]  /*52b0*/  P2R R6, PR, RZ, 0x1 ;  /* 0x00000001ff067803 */ /* 0x000fe20000000000 */
[----:B------:R-:W-:Y:S01]  /*52c0*/  IMAD.MOV.U32 R5, RZ, RZ, RZ ;  /* 0x000000ffff057224 */ /* 0x000fe200078e00ff */
[----:B---3--:R-:W-:-:S04]  /*52d0*/  @!P0 PRMT R9, R133, 0x5410, RZ ;  /* 0x0000541085098816 */ /* 0x008fc800000000ff */
[--C-:B----4-:R-:W-:Y:S02]  /*52e0*/  @!P4 PRMT R9, R9, 0x5410, R0.reuse ;  /* 0x000054100909c816 */ /* 0x110fe40000000000 */
[----:B-----5:R-:W-:Y:S02]  /*52f0*/  @!P6 PRMT R7, R13, 0x5410, RZ ;  /* 0x000054100d07e816 */ /* 0x020fe400000000ff */
[----:B------:R-:W-:Y:S01]  /*5300*/  ISETP.GE.AND P6, PT, R155, UR16, PT ;  /* 0x000000109b007c0c */ /* 0x000fe2000bfc6270 */
[----:B------:R0:W-:Y:S01]  /*5310*/  STS.U16 [R146], R9 ;  /* 0x0000000992007388 */ /* 0x0001e20000000400 */
[----:B------:R-:W-:Y:S02]  /*5320*/  PRMT R0, R9, 0x7632, R0 ;  /* 0x0000763209007816 */ /* 0x000fe40000000000 */
[----:B--2---:R-:W-:Y:S02]  /*5330*/  @!P5 PRMT R7, R7, 0x5410, R16 ;  /* 0x000054100707d816 */ /* 0x004fe40000000010 */
[----:B------:R-:W-:Y:S01]  /*5340*/  ISETP.GE.AND P5, PT, R154, UR16, PT ;  /* 0x000000109a007c0c */ /* 0x000fe2000bfa6270 */
[----:B0-----:R-:W-:Y:S01]  /*5350*/  IMAD.MOV.U32 R9, RZ, RZ, RZ ;  /* 0x000000ffff097224 */ /* 0x001fe200078e00ff */
[----:B------:R-:W-:-:S02]  /*5360*/  @!P1 PRMT R11, R8, 0x5410, RZ ;  /* 0x00005410080b9816 */ /* 0x000fc400000000ff */
[----:B------:R-:W-:-:S03]  /*5370*/  ISETP.GE.AND P0, PT, R158, UR16, PT ;  /* 0x000000109e007c0c */ /* 0x000fc6000bf06270 */
[----:B------:R-:W-:Y:S02]  /*5380*/  @!P6 PRMT R9, R15, 0x5410, RZ ;  /* 0x000054100f09e816 */ /* 0x000fe400000000ff */
[----:B------:R-:W-:Y:S02]  /*5390*/  ISETP.GE.AND P6, PT, R153, UR16, PT ;  /* 0x0000001099007c0c */ /* 0x000fe4000bfc6270 */
[----:B------:R-:W-:Y:S01]  /*53a0*/  @!P3 PRMT R11, R11, 0x5410, R10 ;  /* 0x000054100b0bb816 */ /* 0x000fe2000000000a */
[----:B------:R-:W-:Y:S01]  /*53b0*/  STS.U16 [R145+0x40], R0 ;  /* 0x0000400091007388 */ /* 0x000fe20000000400 */
[----:B------:R-:W-:Y:S02]  /*53c0*/  @!P5 PRMT R9, R9, 0x5410, R18 ;  /* 0x000054100909d816 */ /* 0x000fe40000000012 */
[----:B------:R-:W-:Y:S01]  /*53d0*/  ISETP.GE.AND P5, PT, R152, UR16, PT ;  /* 0x0000001098007c0c */ /* 0x000fe2000bfa6270 */
[----:B------:R0:W-:Y:S01]  /*53e0*/  STS.U16 [R144+0x80], R11 ;  /* 0x0000800b90007388 */ /* 0x0001e20000000400 */
[----:B------:R-:W-:-:S02]  /*53f0*/  PRMT R4, R11, 0x7632, R4 ;  /* 0x000076320b047816 */ /* 0x000fc40000000004 */
[----:B------:R-:W-:Y:S01]  /*5400*/  @!P2 PRMT R5, R12, 0x5410, RZ ;  /* 0x000054100c05a816 */ /* 0x000fe200000000ff */
[----:B0-----:R-:W-:Y:S02]  /*5410*/  HFMA2 R11, -RZ, RZ, 0, 0 ;  /* 0x00000000ff0b7431 */ /* 0x001fe400000001ff */
[----:B------:R-:W-:Y:S02]  /*5420*/  @!P6 PRMT R11, R17, 0x5410, RZ ;  /* 0x00005410110be816 */ /* 0x000fe400000000ff */
[----:B------:R-:W-:Y:S02]  /*5430*/  ISETP.GE.AND P6, PT, R151, UR16, PT ;  /* 0x0000001097007c0c */ /* 0x000fe4000bfc6270 */
[----:B------:R-:W-:Y:S01]  /*5440*/  @!P0 PRMT R5, R5, 0x5410, R14 ;  /* 0x0000541005058816 */ /* 0x000fe2000000000e */
[----:B------:R-:W-:Y:S01]  /*5450*/  STS.U16 [R143+0xc0], R4 ;  /* 0x0000c0048f007388 */ /* 0x000fe20000000400 */
[----:B------:R-:W-:Y:S02]  /*5460*/  ISETP.NE.AND P0, PT, R6, RZ, PT ;  /* 0x000000ff0600720c */ /* 0x000fe40003f05270 */
[----:B------:R-:W-:-:S02]  /*5470*/  @!P5 PRMT R11, R11, 0x5410, R20 ;  /* 0x000054100b0bd816 */ /* 0x000fc40000000014 */
[----:B------:R-:W-:Y:S01]  /*5480*/  ISETP.GE.AND P5, PT, R150, UR16, PT ;  /* 0x0000001096007c0c */ /* 0x000fe2000bfa6270 */
[----:B------:R0:W-:Y:S01]  /*5490*/  STS.U16 [R142+0x100], R5 ;  /* 0x000100058e007388 */ /* 0x0001e20000000400 */
[----:B------:R-:W-:Y:S01]  /*54a0*/  PRMT R6, R5, 0x7632, R6 ;  /* 0x0000763205067816 */ /* 0x000fe20000000006 */
[----:B0-----:R-:W-:Y:S02]  /*54b0*/  IMAD.MOV.U32 R5, RZ, RZ, RZ ;  /* 0x000000ffff057224 */ /* 0x001fe400078e00ff */
[----:B------:R-:W-:Y:S02]  /*54c0*/  @!P6 PRMT R5, R19, 0x5410, RZ ;  /* 0x000054101305e816 */ /* 0x000fe400000000ff */
[----:B------:R-:W-:Y:S01]  /*54d0*/  ISETP.NE.AND P6, PT, R67, RZ, PT ;  /* 0x000000ff4300720c */ /* 0x000fe20003fc5270 */
[----:B------:R-:W-:Y:S05]  /*54e0*/  STS.U16 [R141+0x140], R6 ;  /* 0x000140068d007388 */ /* 0x000fea0000000400 */
[----:B------:R-:W-:-:S02]  /*54f0*/  @!P5 PRMT R5, R5, 0x5410, R64 ;  /* 0x000054100505d816 */ /* 0x000fc40000000040 */
[----:B------:R-:W-:Y:S01]  /*5500*/  ISETP.NE.AND P5, PT, R132, RZ, PT ;  /* 0x000000ff8400720c */ /* 0x000fe20003fa5270 */
[----:B------:R0:W-:Y:S01]  /*5510*/  STS.U16 [R140+0x180], R7 ;  /* 0x000180078c007388 */ /* 0x0001e20000000400 */
[----:B------:R-:W-:Y:S02]  /*5520*/  PRMT R8, R7, 0x7632, R8 ;  /* 0x0000763207087816 */ /* 0x000fe40000000008 */
[----:B------:R-:W-:Y:S02]  /*5530*/  PRMT R0, R9, 0x7632, R0 ;  /* 0x0000763209007816 */ /* 0x000fe40000000000 */
[----:B------:R-:W-:Y:S02]  /*5540*/  PRMT R4, R11, 0x7632, R4 ;  /* 0x000076320b047816 */ /* 0x000fe40000000004 */
[----:B0-----:R-:W-:-:S05]  /*5550*/  MOV R7, RZ ;  /* 0x000000ff00077202 */ /* 0x001fca0000000f00 */
[----:B------:R-:W-:Y:S01]  /*5560*/  @!P5 PRMT R7, R65, 0x5410, RZ ;  /* 0x000054104107d816 */ /* 0x000fe200000000ff */
[----:B------:R0:W-:Y:S01]  /*5570*/  STS.U16 [R139+0x1c0], R8 ;  /* 0x0001c0088b007388 */ /* 0x0001e20000000400 */
[----:B------:R-:W-:Y:S02]  /*5580*/  PRMT R6, R5, 0x7632, R6 ;  /* 0x0000763205067816 */ /* 0x000fe40000000006 */
[----:B------:R-:W-:Y:S01]  /*5590*/  @!P6 PRMT R7, R7, 0x5410, R66 ;  /* 0x000054100707e816 */ /* 0x000fe20000000042 */
[----:B------:R-:W-:Y:S04]  /*55a0*/  STS.U16 [R138+0x200], R9 ;  /* 0x000200098a007388 */ /* 0x000fe80000000400 */
[----:B------:R1:W-:Y:S01]  /*55b0*/  STS.U16 [R137+0x240], R0 ;  /* 0x0002400089007388 */ /* 0x0003e20000000400 */
[----:B0-----:R-:W-:-:S03]  /*55c0*/  PRMT R8, R7, 0x7632, R8 ;  /* 0x0000763207087816 */ /* 0x001fc60000000008 */
[----:B------:R-:W-:Y:S04]  /*55d0*/  STS.U16 [R136+0x280], R11 ;  /* 0x0002800b88007388 */ /* 0x000fe80000000400 */
[----:B------:R0:W-:Y:S04]  /*55e0*/  STS.U16 [R135+0x2c0], R4 ;  /* 0x0002c00487007388 */ /* 0x0001e80000000400 */
[----:B------:R-:W-:Y:S04]  /*55f0*/  STS.U16 [R134+0x300], R5 ;  /* 0x0003000586007388 */ /* 0x000fe80000000400 */
[----:B------:R-:W-:Y:S04]  /*5600*/  STS.U16 [R131+0x340], R6 ;  /* 0x0003400683007388 */ /* 0x000fe80000000400 */
[----:B------:R-:W-:Y:S04]  /*5610*/  STS.U16 [R130+0x380], R7 ;  /* 0x0003800782007388 */ /* 0x000fe80000000400 */
[----:B------:R-:W-:Y:S01]  /*5620*/  STS.U16 [R129+0x3c0], R8 ;  /* 0x0003c00881007388 */ /* 0x000fe20000000400 */
[----:B------:R-:W-:-:S03]  /*5630*/  NOP ;  /* 0x0000000000007918 */ /* 0x000fc60000000000 */
[----:B-1----:R-:W2:Y:S01]  /*5640*/  @!P1 LDG.E.U16 R0, desc[UR32][R2.64+0x80] ;  /* 0x0000802002009981 */ /* 0x002ea2000c1e1500 */
[----:B------:R-:W-:Y:S02]  /*5650*/  IMAD.MOV.U32 R67, RZ, RZ, RZ ;  /* 0x000000ffff437224 */ /* 0x000fe400078e00ff */
[----:B------:R-:W-:Y:S02]  /*5660*/  HFMA2 R133, -RZ, RZ, 0, 0 ;  /* 0x00000000ff857431 */ /* 0x000fe400000001ff */
[----:B------:R-:W-:Y:S01]  /*5670*/  IMAD.MOV.U32 R65, RZ, RZ, RZ ;  /* 0x000000ffff417224 */ /* 0x000fe200078e00ff */
[----:B0-----:R-:W3:Y:S01]  /*5680*/  @!P4 LDG.E.U16 R4, desc[UR32][R2.64+0x40] ;  /* 0x000040200204c981 */ /* 0x001ee2000c1e1500 */
[----:B------:R-:W-:Y:S02]  /*5690*/  IMAD.MOV.U32 R171, RZ, RZ, RZ ;  /* 0x000000ffffab7224 */ /* 0x000fe400078e00ff */
[----:B------:R-:W-:Y:S01]  /*56a0*/  HFMA2 R173, -RZ, RZ, 0, 0 ;  /* 0x00000000ffad7431 */ /* 0x000fe200000001ff */
[----:B------:R-:W4:Y:S04]  /*56b0*/  @!P5 LDG.E.U16 R66, desc[UR32][R2.64+0x380] ;  /* 0x000380200242d981 */ /* 0x000f28000c1e1500 */
[----:B------:R-:W5:Y:S01]  /*56c0*/  @!P6 LDG.E.U16 R132, desc[UR32][R2.64+0x3c0] ;  /* 0x0003c0200284e981 */ /* 0x000f62000c1e1500 */
[----:B------:R-:W0:Y:S03]  /*56d0*/  S2UR UR13, SR_CgaCtaId ;  /* 0x00000000000d79c3 */ /* 0x000e260000008800 */
        /* <DEDUP_REMOVED lines=11> */
[----:B------:R-:W1:Y:S04]  /*5790*/  LDS.U16 R9, [R111+0x16] ;  /* 0x000016006f097984 */ /* 0x000e680000000400 */
[----:B------:R-:W-:Y:S04]  /*57a0*/  LDS.U16 R8, [R110+0x18] ;  /* 0x000018006e087984 */ /* 0x000fe80000000400 */
[----:B------:R-:W1:Y:S04]  /*57b0*/  LDS.U16 R7, [R109+0x1a] ;  /* 0x00001a006d077984 */ /* 0x000e680000000400 */
[----:B------:R-:W-:Y:S04]  /*57c0*/  LDS.U16 R6, [R108+0x1c] ;  /* 0x00001c006c067984 */ /* 0x000fe80000000400 */
[----:B------:R-:W1:Y:S01]  /*57d0*/  LDS.U16 R5, [R107+0x1e] ;  /* 0x00001e006b057984 */ /* 0x000e620000000400 */
[----:B--2---:R-:W-:-:S03]  /*57e0*/  @!P1 PRMT R67, R0, 0x5410, RZ ;  /* 0x0000541000439816 */ /* 0x004fc600000000ff */
[----:B------:R-:W2:Y:S02]  /*57f0*/  @!P2 LDG.E.U16 R0, desc[UR32][R2.64+0x100] ;  /* 0x000100200200a981 */ /* 0x000ea4000c1e1500 */
[----:B--2---:R-:W-:Y:S02]  /*5800*/  @!P2 PRMT R133, R0, 0x5410, RZ ;  /* 0x000054100085a816 */ /* 0x004fe400000000ff */
[----:B------:R-:W2:Y:S01]  /*5810*/  @!P0 LDG.E.U16 R0, desc[UR32][R2.64] ;  /* 0x0000002002008981 */ /* 0x000ea2000c1e1500 */
[----:B------:R-:W-:Y:S02]  /*5820*/  ISETP.GE.AND P1, PT, R158, UR16, PT ;  /* 0x000000109e007c0c */ /* 0x000fe4000bf26270 */
[----:B--2---:R-:W-:Y:S02]  /*5830*/  @!P0 PRMT R65, R0, 0x5410, RZ ;  /* 0x0000541000418816 */ /* 0x004fe400000000ff */
[----:B------:R-:W2:Y:S02]  /*5840*/  @!P3 LDG.E.U16 R0, desc[UR32][R2.64+0xc0] ;  /* 0x0000c0200200b981 */ /* 0x000ea4000c1e1500 */
[----:B---3--:R-:W-:-:S02]  /*5850*/  @!P4 PRMT R65, R65, 0x5410, R4 ;  /* 0x000054104141c816 */ /* 0x008fc40000000004 */
[----:B------:R-:W-:Y:S02]  /*5860*/  ISETP.GE.AND P4, PT, R157, UR16, PT ;  /* 0x000000109d007c0c */ /* 0x000fe4000bf86270 */
[----:B--2---:R-:W-:-:S03]  /*5870*/  @!P3 PRMT R67, R67, 0x5410, R0 ;  /* 0x000054104343b816 */ /* 0x004fc60000000000 */
[----:B------:R-:W2:Y:S01]  /*5880*/  @!P1 LDG.E.U16 R0, desc[UR32][R2.64+0x140] ;  /* 0x0001402002009981 */ /* 0x000ea2000c1e1500 */
[----:B------:R-:W-:Y:S02]  /*5890*/  ISETP.NE.AND P0, PT, R169, RZ, PT ;  /* 0x000000ffa900720c */ /* 0x000fe40003f05270 */
[----:B--2---:R-:W-:-:S05]  /*58a0*/  @!P1 PRMT R133, R133, 0x5410, R0 ;  /* 0x0000541085859816 */ /* 0x004fca0000000000 */
[----:B------:R-:W2:Y:S01]  /*58b0*/  @!P4 LDG.E.U16 R0, desc[UR32][R2.64+0x180] ;  /* 0x000180200200c981 */ /* 0x000ea2000c1e1500 */
[----:B------:R-:W-:Y:S02]  /*58c0*/  ISETP.GE.AND P1, PT, R156, UR16, PT ;  /* 0x000000109c007c0c */ /* 0x000fe4000bf26270 */
[----:B------:R-:W-:Y:S02]  /*58d0*/  MOV R169, RZ ;  /* 0x000000ff00a97202 */ /* 0x000fe40000000f00 */
[----:B------:R-:W-:Y:S02]  /*58e0*/  ISETP.GE.AND P2, PT, R155, UR16, PT ;  /* 0x000000109b007c0c */ /* 0x000fe4000bf46270 */
[----:B--2---:R-:W-:-:S07]  /*58f0*/  @!P4 PRMT R169, R0, 0x5410, RZ ;  /* 0x0000541000a9c816 */ /* 0x004fce00000000ff */
[----:B------:R-:W2:Y:S02]  /*5900*/  @!P1 LDG.E.U16 R0, desc[UR32][R2.64+0x1c0] ;  /* 0x0001c02002009981 */ /* 0x000ea4000c1e1500 */
[----:B--2---:R-:W-:Y:S02]  /*5910*/  @!P1 PRMT R169, R169, 0x5410, R0 ;  /* 0x00005410a9a99816 */ /* 0x004fe40000000000 */
[----:B------:R-:W2:Y:S01]  /*5920*/  @!P2 LDG.E.U16 R0, desc[UR32][R2.64+0x200] ;  /* 0x000200200200a981 */ /* 0x000ea2000c1e1500 */
[----:B------:R-:W-:Y:S02]  /*5930*/  ISETP.GE.AND P1, PT, R154, UR16, PT ;  /* 0x000000109a007c0c */ /* 0x000fe4000bf26270 */
[----:B------:R-:W-:Y:S02]  /*5940*/  ISETP.GE.AND P3, PT, R153, UR16, PT ;  /* 0x0000001099007c0c */ /* 0x000fe4000bf66270 */
[----:B--2---:R-:W-:-:S09]  /*5950*/  @!P2 PRMT R171, R0, 0x5410, RZ ;  /* 0x0000541000aba816 */ /* 0x004fd200000000ff */
[----:B------:R-:W2:Y:S01]  /*5960*/  @!P1 LDG.E.U16 R0, desc[UR32][R2.64+0x240] ;  /* 0x0002402002009981 */ /* 0x000ea2000c1e1500 */
[----:B------:R-:W-:Y:S02]  /*5970*/  ISETP.GE.AND P2, PT, R151, UR16, PT ;  /* 0x0000001097007c0c */ /* 0x000fe4000bf46270 */
[----:B------:R-:W-:-:S11]  /*5980*/  ISETP.GE.AND P4, PT, R152, UR16, PT ;  /* 0x0000001098007c0c */ /* 0x000fd6000bf86270 */
[----:B------:R-:W3:Y:S01]  /*5990*/  @!P2 LDG.E.U16 R4, desc[UR32][R2.64+0x300] ;  /* 0x000300200204a981 */ /* 0x000ee2000c1e1500 */
[----:B--2---:R-:W-:-:S03]  /*59a0*/  @!P1 PRMT R171, R171, 0x5410, R0 ;  /* 0x00005410abab9816 */ /* 0x004fc60000000000 */
[----:B------:R-:W2:Y:S01]  /*59b0*/  @!P3 LDG.E.U16 R0, desc[UR32][R2.64+0x280] ;  /* 0x000280200200b981 */ /* 0x000ea2000c1e1500 */
[----:B------:R-:W-:-:S13]  /*59c0*/  ISETP.GE.AND P1, PT, R150, UR16, PT ;  /* 0x0000001096007c0c */ /* 0x000fda000bf26270 */
[----:B------:R-:W4:Y:S01]  /*59d0*/  @!P1 LDG.E.U16 R64, desc[UR32][R2.64+0x340] ;  /* 0x0003402002409981 */ /* 0x000f22000c1e1500 */
[----:B--2---:R-:W-:-:S03]  /*59e0*/  @!P3 PRMT R173, R0, 0x5410, RZ ;  /* 0x0000541000adb816 */ /* 0x004fc600000000ff */
[----:B------:R2:W5:Y:S01]  /*59f0*/  @!P4 LDG.E.U16 R0, desc[UR32][R2.64+0x2c0] ;  /* 0x0002c0200200c981 */ /* 0x000562000c1e1500 */
[----:B------:R-:W-:Y:S02]  /*5a00*/  PRMT R174, R67, 0x7632, R174 ;  /* 0x0000763243ae7816 */ /* 0x000fe400000000ae */
[----:B------:R-:W-:Y:S01]  /*5a10*/  PRMT R175, R133, 0x7632, R175 ;  /* 0x0000763285af7816 */ /* 0x000fe200000000af */
[----:B------:R0:W-:Y:S01]  /*5a20*/  STS.U16 [R146+0x840], R65 ;  /* 0x0008404192007388 */ /* 0x0001e20000000400 */
[----:B--2---:R-:W-:Y:S01]  /*5a30*/  PRMT R2, R65, 0x7632, R2 ;  /* 0x0000763241027816 */ /* 0x004fe20000000002 */
[----:B------:R-:W-:Y:S01]  /*5a40*/  IMAD.MOV.U32 R3, RZ, RZ, RZ ;  /* 0x000000ffff037224 */ /* 0x000fe200078e00ff */
[----:B---3--:R-:W-:Y:S02]  /*5a50*/  @!P2 PRMT R3, R4, 0x5410, RZ ;  /* 0x000054100403a816 */ /* 0x008fe400000000ff */
[----:B------:R-:W-:Y:S01]  /*5a60*/  PRMT R176, R169, 0x7632, R176 ;  /* 0x00007632a9b07816 */ /* 0x000fe200000000b0 */
[----:B------:R2:W-:Y:S01]  /*5a70*/  STS.U16 [R145+0x880], R2 ;  /* 0x0008800291007388 */ /* 0x0005e20000000400 */
[----:B------:R-:W-:Y:S01]  /*5a80*/  PRMT R177, R171, 0x7632, R177 ;  /* 0x00007632abb17816 */ /* 0x000fe200000000b1 */
[----:B------:R-:W-:-:S02]  /*5a90*/  ULEA UR12, UR20, 0xffffff00, 0x8 ;  /* 0xffffff00140c7891 */ /* 0x000fc4000f8e40ff */
[----:B------:R-:W-:Y:S01]  /*5aa0*/  STS.U16 [R144+0x8c0], R67 ;  /* 0x0008c04390007388 */ /* 0x000fe20000000400 */
[----:B----4-:R-:W-:-:S03]  /*5ab0*/  @!P1 PRMT R3, R3, 0x5410, R64 ;  /* 0x0000541003039816 */ /* 0x010fc60000000040 */
[----:B------:R-:W-:Y:S01]  /*5ac0*/  STS.U16 [R143+0x900], R174 ;  /* 0x000900ae8f007388 */ /* 0x000fe20000000400 */
[----:B0-----:R-:W-:-:S03]  /*5ad0*/  MOV R65, RZ ;  /* 0x000000ff00417202 */ /* 0x001fc60000000f00 */
[----:B------:R-:W-:Y:S01]  /*5ae0*/  STS.U16 [R142+0x940], R133 ;  /* 0x000940858e007388 */ /* 0x000fe20000000400 */
[----:B------:R-:W-:-:S03]  /*5af0*/  @!P5 PRMT R65, R66, 0x5410, RZ ;  /* 0x000054104241d816 */ /* 0x000fc600000000ff */
[----:B------:R-:W-:Y:S01]  /*5b00*/  STS.U16 [R141+0x980], R175 ;  /* 0x000980af8d007388 */ /* 0x000fe20000000400 */
[----:B------:R-:W-:Y:S01]  /*5b10*/  PRMT R4, R3, 0x7632, R4 ;  /* 0x0000763203047816 */ /* 0x000fe20000000004 */
[----:B------:R-:W-:Y:S02]  /*5b20*/  ULOP3.LUT UR12, UR12, 0x100, URZ, 0xc0, !UPT ;  /* 0x000001000c0c7892 */ /* 0x000fe4000f8ec0ff */
[----:B------:R-:W-:Y:S01]  /*5b30*/  STS.U16 [R140+0x9c0], R169 ;  /* 0x0009c0a98c007388 */ /* 0x000fe20000000400 */
[----:B-----5:R-:W-:-:S03]  /*5b40*/  @!P6 PRMT R65, R65, 0x5410, R132 ;  /* 0x000054104141e816 */ /* 0x020fc60000000084 */
[----:B------:R-:W-:Y:S04]  /*5b50*/  STS.U16 [R139+0xa00], R176 ;  /* 0x000a00b08b007388 */ /* 0x000fe80000000400 */
[----:B------:R-:W-:Y:S01]  /*5b60*/  STS.U16 [R138+0xa40], R171 ;  /* 0x000a40ab8a007388 */ /* 0x000fe20000000400 */
[----:B------:R-:W-:-:S03]  /*5b70*/  UIADD3 UR12, UPT, UPT, UR12, UR9, URZ ;  /* 0x000000090c0c7290 */ /* 0x000fc6000fffe0ff */
[----:B------:R0:W-:Y:S01]  /*5b80*/  STS.U16 [R137+0xa80], R177 ;  /* 0x000a80b189007388 */ /* 0x0001e20000000400 */
[C---:B------:R-:W-:Y:S01]  /*5b90*/  VIADD R183, R168.reuse, 0x200 ;  /* 0x00000200a8b77836 */ /* 0x040fe20000000000 */
[----:B------:R-:W-:Y:S01]  /*5ba0*/  ISETP.NE.AND P1, PT, R168, RZ, PT ;  /* 0x000000ffa800720c */ /* 0x000fe20003f25270 */
[----:B------:R-:W-:Y:S02]  /*5bb0*/  UMOV UR17, 0x400 ;  /* 0x0000040000117882 */ /* 0x000fe40000000000 */
[----:B------:R-:W-:Y:S01]  /*5bc0*/  ULEA UR17, UR13, UR17, 0x18 ;  /* 0x000000110d117291 */ /* 0x000fe2000f8ec0ff */
[----:B--2---:R-:W-:-:S04]  /*5bd0*/  FMUL.FTZ R2, R21, 1.4426950216293334961 ;  /* 0x3fb8aa3b15027820 */ /* 0x004fc80000410000 */
[-C--:B------:R-:W-:Y:S01]  /*5be0*/  FMUL.FTZ R218, R53, R2.reuse ;  /* 0x0000000235da7220 */ /* 0x080fe20000410000 */
[-C--:B------:R-:W-:Y:S01]  /*5bf0*/  FMUL.FTZ R216, R54, R2.reuse ;  /* 0x0000000236d87220 */ /* 0x080fe20000410000 */
        /* <DEDUP_REMOVED lines=15> */
[----:B------:R-:W-:Y:S01]  /*5cf0*/  ISETP.NE.AND P2, PT, R168, 0x3f, PT ;  /* 0x0000003fa800780c */ /* 0x000fe20003f45270 */
        /* <DEDUP_REMOVED lines=17> */
[----:B------:R-:W-:Y:S02]  /*5e10*/  IMAD.U32 R7, R7, 0x10000, RZ ;  /* 0x0001000007077824 */ /* 0x000fe400078e00ff */
[----:B------:R-:W-:Y:S01]  /*5e20*/  FMUL.FTZ R194, R40, R55 ;  /* 0x0000003728c27220 */ /* 0x000fe20000410000 */
        /* <DEDUP_REMOVED lines=14> */
[----:B0-----:R-:W-:Y:S01]  /*5f10*/  FMUL.FTZ R177, R47, R68 ;  /* 0x000000442fb17220 */ /* 0x001fe20000410000 */
[----:B------:R-:W-:Y:S01]  /*5f20*/  SHF.L.U32 R6, R6, 0x10, RZ ;  /* 0x0000001006067819 */ /* 0x000fe200000006ff */
        /* <DEDUP_REMOVED lines=21> */
[----:B------:R-:W-:-:S04]  /*6080*/  @!P4 PRMT R173, R173, 0x5410, R0 ;  /* 0x00005410adadc816 */ /* 0x000fc80000000000 */
[----:B------:R-:W-:Y:S01]  /*6090*/  PRMT R0, R173, 0x7632, R0 ;  /* 0x00007632ad007816 */ /* 0x000fe20000000000 */
[----:B------:R-:W-:Y:S04]  /*60a0*/  STS.U16 [R136+0xac0], R173 ;  /* 0x000ac0ad88007388 */ /* 0x000fe80000000400 */
[----:B------:R0:W-:Y:S04]  /*60b0*/  STS.U16 [R135+0xb00], R0 ;  /* 0x000b000087007388 */ /* 0x0001e80000000400 */
[----:B------:R-:W-:Y:S04]  /*60c0*/  STS.U16 [R134+0xb40], R3 ;  /* 0x000b400386007388 */ /* 0x000fe80000000400 */
[----:B------:R1:W-:Y:S01]  /*60d0*/  STS.U16 [R131+0xb80], R4 ;  /* 0x000b800483007388 */ /* 0x0003e20000000400 */
[----:B0-----:R-:W-:-:S03]  /*60e0*/  SEL R0, R183, UR12, P1 ;  /* 0x0000000cb7007c07 */ /* 0x001fc60008800000 */
[----:B------:R-:W-:Y:S01]  /*60f0*/  STS.U16 [R130+0xbc0], R65 ;  /* 0x000bc04182007388 */ /* 0x000fe20000000400 */
[----:B-1----:R-:W-:-:S05]  /*6100*/  PRMT R4, R65, 0x7632, R4 ;  /* 0x0000763241047816 */ /* 0x002fca0000000004 */
[----:B------:R0:W-:Y:S01]  /*6110*/  STS.U16 [R129+0xc00], R4 ;  /* 0x000c000481007388 */ /* 0x0001e20000000400 */
[----:B------:R-:W-:-:S03]  /*6120*/  NOP ;  /* 0x0000000000007918 */ /* 0x000fc60000000000 */
[----:B------:R-:W1:Y:S01]  /*6130*/  LDS.U16 R192, [R128+0x840] ;  /* 0x0008400080c07984 */ /* 0x000e620000000400 */
[----:B------:R-:W-:-:S03]  /*6140*/  LEA R3, R0, UR17, 0x2 ;  /* 0x0000001100037c11 */ /* 0x000fc6000f8e10ff */
[----:B------:R-:W5:Y:S04]  /*6150*/  LDS.U16 R191, [R127+0x842] ;  /* 0x000842007fbf7984 */ /* 0x000f680000000400 */
[----:B------:R-:W2:Y:S04]  /*6160*/  LDS.U16 R190, [R126+0x844] ;  /* 0x000844007ebe7984 */ /* 0x000ea80000000400 */
[----:B------:R-:W3:Y:S04]  /*6170*/  LDS.U16 R188, [R118+0x848] ;  /* 0x0008480076bc7984 */ /* 0x000ee80000000400 */
[----:B------:R-:W-:Y:S04]  /*6180*/  LDS.U16 R186, [R116+0x84c] ;  /* 0x00084c0074ba7984 */ /* 0x000fe80000000400 */
[----:B------:R-:W-:Y:S04]  /*6190*/  LDS.U16 R184, [R114+0x850] ;  /* 0x0008500072b87984 */ /* 0x000fe80000000400 */
        /* <DEDUP_REMOVED lines=10> */
[----:B0-----:R-:W-:Y:S01]  /*6240*/  FMUL.FTZ R4, R44, R59 ;  /* 0x0000003b2c047220 */ /* 0x001fe20000410000 */
[----:B-1----:R-:W-:Y:S01]  /*6250*/  SHF.L.U32 R192, R192, 0x10, RZ ;  /* 0x00000010c0c07819 */ /* 0x002fe200000006ff */
[----:B-----5:R-:W-:Y:S01]  /*6260*/  IMAD.U32 R191, R191, 0x10000, RZ ;  /* 0x00010000bfbf7824 */ /* 0x020fe200078e00ff */
[----:B--2---:R-:W-:Y:S01]  /*6270*/  SHF.L.U32 R190, R190, 0x10, RZ ;  /* 0x00000010bebe7819 */ /* 0x004fe200000006ff */
[----:B------:R0:W-:Y:S01]  /*6280*/  STS [R3+0x35c0], R218 ;  /* 0x0035c0da03007388 */ /* 0x0001e20000000800 */
[----:B---3--:R-:W-:Y:S01]  /*6290*/  SHF.L.U32 R188, R188, 0x10, RZ ;  /* 0x00000010bcbc7819 */ /* 0x008fe200000006ff */
[----:B----4-:R-:W-:Y:S01]  /*62a0*/  IMAD.U32 R189, R189, 0x10000, RZ ;  /* 0x00010000bdbd7824 */ /* 0x010fe200078e00ff */
[----:B------:R-:W-:Y:S01]  /*62b0*/  SHF.L.U32 R186, R186, 0x10, RZ ;  /* 0x00000010baba7819 */ /* 0x000fe200000006ff */
[----:B------:R-:W-:Y:S01]  /*62c0*/  IMAD.U32 R187, R187, 0x10000, RZ ;  /* 0x00010000bbbb7824 */ /* 0x000fe200078e00ff */
[----:B------:R-:W-:Y:S01]  /*62d0*/  SHF.L.U32 R184, R184, 0x10, RZ ;  /* 0x00000010b8b87819 */ /* 0x000fe200000006ff */
[----:B------:R-:W-:Y:S01]  /*62e0*/  FMUL.FTZ R173, R43, R60 ;  /* 0x0000003c2bad7220 */ /* 0x000fe20000410000 */
[----:B------:R-:W-:-:S02]  /*62f0*/  IMAD.U32 R185, R185, 0x10000, RZ ;  /* 0x00010000b9b97824 */ /* 0x000fc400078e00ff */
[----:B------:R-:W-:Y:S01]  /*6300*/  FMUL.FTZ R171, R9, R4 ;  /* 0x0000000409ab7220 */ /* 0x000fe20000410000 */
[----:B------:R-:W-:Y:S01]  /*6310*/  FMUL.FTZ R4, R7, R2 ;  /* 0x0000000207047220 */ /* 0x000fe20000410000 */
[----:B0-----:R-:W-:Y:S01]  /*6320*/  FMUL.FTZ R3, R39, R56 ;  /* 0x0000003827037220 */ /* 0x001fe20000410000 */
[----:B------:R-:W-:Y:S01]  /*6330*/  SHF.L.U32 R132, R132, 0x10, RZ ;  /* 0x0000001084847819 */ /* 0x000fe200000006ff */
[----:B------:R-:W-:Y:S01]  /*6340*/  FMUL.FTZ R2, R5, R194 ;  /* 0x000000c205027220 */ /* 0x000fe20000410000 */
[----:B------:R-:W-:Y:S01]  /*6350*/  SHF.L.U32 R66, R66, 0x10, RZ ;  /* 0x0000001042427819 */ /* 0x000fe200000006ff */
[----:B------:R-:W-:Y:S01]  /*6360*/  FMUL.FTZ R199, R105, R192 ;  /* 0x000000c069c77220 */ /* 0x000fe20000410000 */
[----:B------:R-:W-:Y:S01]  /*6370*/  SHF.L.U32 R64, R64, 0x10, RZ ;  /* 0x0000001040407819 */ /* 0x000fe200000006ff */
[----:B------:R-:W-:Y:S01]  /*6380*/  FMUL.FTZ R198, R106, R191 ;  /* 0x000000bf6ac67220 */ /* 0x000fe20000410000 */
[----:B------:R-:W-:Y:S02]  /*6390*/  IMAD.U32 R133, R133, 0x10000, RZ ;  /* 0x0001000085857824 */ /* 0x000fe400078e00ff */
[----:B------:R-:W-:Y:S01]  /*63a0*/  FMUL.FTZ R197, R103, R190 ;  /* 0x000000be67c57220 */ /* 0x000fe20000410000 */
[----:B------:R-:W-:-:S02]  /*63b0*/  IMAD.U32 R67, R67, 0x10000, RZ ;  /* 0x0001000043437824 */ /* 0x000fc400078e00ff */
        /* <DEDUP_REMOVED lines=28> */
.L_x_4612:
[----:B------:R-:W-:-:S06]  /*6580*/  LEA R0, R168, UR17, 0x2 ;  /* 0x00000011a8007c11 */ /* 0x000fcc000f8e10ff */
[----:B------:R-:W0:Y:S02]  /*6590*/  LDS R0, [R0+0x3dc4] ;  /* 0x003dc40000007984 */ /* 0x000e240000000800 */
.L_x_4613:
[----:B------:R-:W-:Y:S05]  /*65a0*/  BSYNC.RECONVERGENT B0 ;  /* 0x0000000000007941 */ /* 0x000fea0003800200 */
.L_x_4611:
[----:B------:R-:W2:Y:S01]  /*65b0*/  @P0 LDC R65, c[0x0][0x38c] ;  /* 0x0000e300ff410b82 */ /* 0x000ea20000000800 */
[----:B------:R-:W-:Y:S02]  /*65c0*/  IMAD.U32 R64, RZ, RZ, UR20 ;  /* 0x00000014ff407e24 */ /* 0x000fe4000f8e00ff */
[----:B------:R-:W-:Y:S02]  /*65d0*/  HFMA2 R132, -RZ, RZ, 1.875, 0 ;  /* 0x3f800000ff847431 */ /* 0x000fe400000001ff */
[----:B------:R-:W-:Y:S02]  /*65e0*/  IMAD.MOV.U32 R67, RZ, RZ, 0x8 ;  /* 0x00000008ff437424 */ /* 0x000fe400078e00ff */
[----:B------:R-:W-:Y:S01]  /*65f0*/  IMAD.MOV.U32 R133, RZ, RZ, RZ ;  /* 0x000000ffff857224 */ /* 0x000fe200078e00ff */
[----:B------:R-:W-:Y:S01]  /*6600*/  @P0 IADD3 R64, PT, PT, R64, -0x2, RZ ;  /* 0xfffffffe40400810 */ /* 0x000fe20007ffe0ff */
[----:B------:R-:W-:-:S04]  /*6610*/  FFMA.FTZ R66, R201, R216, R182 ;  /* 0x000000d8c9427223 */ /* 0x000fc800000100b6 */
[----:B------:R-:W-:Y:S01]  /*6620*/  FFMA.FTZ R66, R214, R66, R181 ;  /* 0x00000042d6427223 */ /* 0x000fe200000100b5 */
[----:B--2---:R-:W-:-:S04]  /*6630*/  @P0 IMAD R64, R64, R65, UR9 ;  /* 0x0000000940400e24 */ /* 0x004fc8000f8e0241 */
[----:B------:R-:W-:-:S04]  /*6640*/  @P0 IMAD.WIDE R64, R64, R67, UR4 ;  /* 0x0000000440400e25 */ /* 0x000fc8000f8e0243 */
[----:B------:R-:W-:-:S04]  /*6650*/  FMUL.FTZ R67, R218, R216 ;  /* 0x000000d8da437220 */ /* 0x000fc80000410000 */
[----:B------:R-:W-:Y:S01]  /*6660*/  FMUL.FTZ R220, R214, R67 ;  /* 0x00000043d6dc7220 */ /* 0x000fe20000410000 */
[C---:B------:R-:W-:Y:S01]  /*6670*/  FFMA.FTZ R66, R213.reuse, R66, R180 ;  /* 0x00000042d5427223 */ /* 0x040fe200000100b4 */
        /* <DEDUP_REMOVED lines=31> */
[----:B------:R-:W-:Y:S01]  /*6870*/  LEA R215, R168, R163, 0x3 ;  /* 0x000000a3a8d77211 */ /* 0x000fe200078e18ff */
[----:B------:R-:W-:Y:S01]  /*6880*/  UMOV UR12, 0xffffffff ;  /* 0xffffffff000c7882 */ /* 0x000fe20000000000 */
[C---:B------:R-:W-:Y:S02]  /*6890*/  ISETP.GE.AND P2, PT, R147.reuse, 0x10, PT ;  /* 0x000000109300780c */ /* 0x040fe40003f46270 */
[C---:B------:R-:W-:Y:S01]  /*68a0*/  ISETP.GE.AND P3, PT, R147.reuse, 0x4, PT ;  /* 0x000000049300780c */ /* 0x040fe20003f66270 */
        /* <DEDUP_REMOVED lines=30> */
.L_x_4672:
[----:B------:R-:W-:Y:S01]  /*6a90*/  ISETP.GE.AND P2, PT, R147, 0x10, PT ;  /* 0x000000109300780c */ /* 0x000fe20003f46270 */
[----:B----4-:R-:W-:Y:S01]  /*6aa0*/  FFMA.FTZ R65, R67, R65, R64 ;  /* 0x0000004143417223 */ /* 0x010fe20000010040 */
[----:B------:R-:W-:-:S04]  /*6ab0*/  UMOV UR12, 0xffffffff ;  /* 0xffffffff000c7882 */ /* 0x000fc80000000000 */
[----:B------:R-:W-:-:S07]  /*6ac0*/  FSEL R217, R64, R65, !P2 ;  /* 0x0000004140d97208 */ /* 0x000fce0005000000 */
[----:B--23--:R-:W-:Y:S01]  /*6ad0*/  @P2 FMUL.FTZ R67, R67, R222 ;  /* 0x000000de43432220 */ /* 0x00cfe20000410000 */
[----:B------:R-:W-:Y:S06]  /*6ae0*/  BRA.DIV UR12, `(.L_x_4616) ;  /* 0x0000003e0cd07947 */ /* 0x000fec000b800000 */
.L_x_4675:
[----:B------:R-:W-:-:S03]  /*6af0*/  UMOV UR12, 0xffffffff ;  /* 0xffffffff000c7882 */ /* 0x000fc60000000000 */
[----:B------:R-:W-:Y:S05]  /*6b00*/  BRA.DIV UR12, `(.L_x_4617) ;  /* 0x0000003e0cf07947 */ /* 0x000fea000b800000 */
.L_x_4678:
[----:B------:R-:W-:-:S03]  /*6b10*/  UMOV UR12, 0xffffffff ;  /* 0xffffffff000c7882 */ /* 0x000fc60000000000 */
[----:B------:R-:W-:Y:S05]  /*6b20*/  BRA.DIV UR12, `(.L_x_4618) ;  /* 0x000000420c107947 */ /* 0x000fea000b800000 */
[----:B------:R2:W3:Y:S04]  /*6b30*/  SHFL.UP PT, R219, R67, 0x1, RZ ;  /* 0x0420000043db7989 */ /* 0x0004e800000e00ff */
[----:B------:R2:W4:Y:S04]  /*6b40*/  SHFL.UP PT, R220, R217, 0x1, RZ ;  /* 0x04200000d9dc7989 */ /* 0x00052800000e00ff */
[----:B-----5:R2:W0:Y:S04]  /*6b50*/  SHFL.IDX PT, R64, R132, RZ, 0x1f ;  /* 0x00001fff84407589 */ /* 0x02042800000e0000 */
[----:B------:R2:W0:Y:S02]  /*6b60*/  SHFL.IDX PT, R65, R133, RZ, 0x1f ;  /* 0x00001fff85417589 */ /* 0x00042400000e0000 */
.L_x_4684:
[----:B--2---:R-:W2:Y:S01]  /*6b70*/  LDS.64 R66, [R215+0x31b0] ;  /* 0x0031b000d7427984 */ /* 0x004ea20000000a00 */
[C---:B0--34-:R-:W-:Y:S01]  /*6b80*/  @P1 FFMA.FTZ R65, R219.reuse, R65, R220 ;  /* 0x00000041db411223 */ /* 0x059fe200000100dc */
[----:B------:R-:W-:-:S03]  /*6b90*/  @P1 FMUL.FTZ R64, R219, R64 ;  /* 0x00000040db401220 */ /* 0x000fc60000410000 */
[-C--:B--2---:R-:W-:Y:S01]  /*6ba0*/  FFMA.FTZ R67, R65, R66.reuse, R67 ;  /* 0x0000004241437223 */ /* 0x084fe20000010043 */
[----:B------:R-:W-:-:S05]  /*6bb0*/  FMUL.FTZ R66, R64, R66 ;  /* 0x0000004240427220 */ /* 0x000fca0000410000 */
[----:B------:R2:W-:Y:S02]  /*6bc0*/  STS.128 [R215+0x31b0], R64 ;  /* 0x0031b040d7007388 */ /* 0x0005e40000000c00 */
.L_x_4614:
        /* <DEDUP_REMOVED lines=8> */
[----:B-----5:R-:W-:-:S02]  /*6c50*/  IMAD.MOV.U32 R132, RZ, RZ, 0x3f800000 ;  /* 0x3f800000ff847424 */ /* 0x020fc400078e00ff */
[----:B------:R-:W-:Y:S02]  /*6c60*/  HFMA2 R133, -RZ, RZ, 0, 0 ;  /* 0x00000000ff857431 */ /* 0x000fe400000001ff */
        /* <DEDUP_REMOVED lines=101> */
.L_x_4701:
[----:B------:R-:W0:Y:S01]  /*72c0*/  LDS.64 R64, [R232+0x33c8] ;  /* 0x0033c800e8407984 */ /* 0x000e220000000a00 */
[----:B------:R-:W-:Y:S01]  /*72d0*/  MOV R67, R237 ;  /* 0x000000ed00437202 */ /* 0x000fe20000000f00 */
[----:B------:R-:W-:Y:S01]  /*72e0*/  IMAD.MOV.U32 R66, RZ, RZ, R235 ;  /* 0x000000ffff427224 */ /* 0x000fe200078e00eb */
[----:B------:R-:W-:Y:S01]  /*72f0*/  MOV R133, R238 ;  /* 0x000000ee00857202 */ /* 0x000fe20000000f00 */
[----:B------:R-:W-:Y:S02]  /*7300*/  IMAD.MOV.U32 R132, RZ, RZ, R234 ;  /* 0x000000ffff847224 */ /* 0x000fe400078e00ea */
[C---:B--23--:R-:W-:Y:S01]  /*7310*/  @P1 FFMA.FTZ R67, R233.reuse, R67, R236 ;  /* 0x00000043e9431223 */ /* 0x04cfe200000100ec */
[----:B------:R-:W-:-:S03]  /*7320*/  @P1 FMUL.FTZ R66, R233, R66 ;  /* 0x00000042e9421220 */ /* 0x000fc60000410000 */
[C---:B0-----:R-:W-:Y:S01]  /*7330*/  FFMA.FTZ R65, R64.reuse, R67, R65 ;  /* 0x0000004340417223 */ /* 0x041fe20000010041 */
[----:B------:R-:W-:-:S05]  /*7340*/  FMUL.FTZ R64, R64, R66 ;  /* 0x0000004240407220 */ /* 0x000fca0000410000 */
[----:B------:R0:W-:Y:S02]  /*7350*/  STS.128 [R232+0x33c0], R64 ;  /* 0x0033c040e8007388 */ /* 0x0001e40000000c00 */
.L_x_4619:
        /* <DEDUP_REMOVED lines=11> */
[-C--:B------:R-:W-:Y:S01]  /*7410*/  LEA.HI R248, R183, R168.reuse, RZ, 0x1b ;  /* 0x000000a8b7f87211 */ /* 0x080fe200078fd8ff */
[----:B------:R-:W-:Y:S01]  /*7420*/  FMUL.FTZ R251, R105, R231 ;  /* 0x000000e769fb7220 */ /* 0x000fe20000410000 */
[C---:B------:R-:W-:Y:S01]  /*7430*/  VIADD R183, R168.reuse, 0x40 ;  /* 0x00000040a8b77836 */ /* 0x040fe20000000000 */
[C---:B------:R-:W-:Y:S01]  /*7440*/  IADD3 R235, PT, PT, R168.reuse, 0x340, RZ ;  /* 0x00000340a8eb7810 */ /* 0x040fe20007ffe0ff */
[----:B------:R-:W-:Y:S01]  /*7450*/  VOTEU.ALL UP0, P1 ;  /* 0x0000000000ff7886 */ /* 0x000fe20000800000 */
[C---:B------:R-:W-:Y:S01]  /*7460*/  VIADD R233, R168.reuse, 0x300 ;  /* 0x00000300a8e97836 */ /* 0x040fe20000000000 */
[C---:B------:R-:W-:Y:S01]  /*7470*/  IADD3 R239, PT, PT, R168.reuse, 0x3c0, RZ ;  /* 0x000003c0a8ef7810 */ /* 0x040fe20007ffe0ff */
[----:B------:R-:W-:Y:S01]  /*7480*/  VIADD R237, R168, 0x380 ;  /* 0x00000380a8ed7836 */ /* 0x000fe20000000000 */
[----:B------:R-:W-:Y:S01]  /*7490*/  LEA.HI R183, R183, R168, RZ, 0x1b ;  /* 0x000000a8b7b77211 */ /* 0x000fe200078fd8ff */
[----:B------:R-:W-:Y:S01]  /*74a0*/  @!UP0 ULEA UR12, UR9, UR17, 0x3 ;  /* 0x00000011090c8291 */ /* 0x000fe2000f8e18ff */
[----:B------:R-:W-:Y:S01]  /*74b0*/  FADD.FTZ R171, -R171, R230 ;  /* 0x000000e6abab7221 */ /* 0x000fe20000010100 */
[----:B------:R-:W-:Y:S01]  /*74c0*/  LEA R248, R248, UR17, 0x2 ;  /* 0x00000011f8f87c11 */ /* 0x000fe2000f8e10ff */
[----:B------:R-:W-:Y:S01]  /*74d0*/  FADD.FTZ R4, -R4, R227 ;  /* 0x000000e304047221 */ /* 0x000fe20000010100 */
[----:B------:R-:W-:Y:S01]  /*74e0*/  LEA R247, R183, UR17, 0x2 ;  /* 0x00000011b7f77c11 */ /* 0x000fe2000f8e10ff */
[----:B0-----:R-:W0:Y:S01]  /*74f0*/  LDS R232, [R163+0x33c4] ;  /* 0x0033c400a3e87984 */ /* 0x001e220000000800 */
[----:B------:R-:W-:Y:S01]  /*7500*/  FADD.FTZ R2, -R2, R225 ;  /* 0x000000e102027221 */ /* 0x000fe20000010100 */
[----:B------:R-:W-:Y:S01]  /*7510*/  FMUL.FTZ R223, R106, R223 ;  /* 0x000000df6adf7220 */ /* 0x000fe20000410000 */
[----:B------:R-:W-:Y:S01]  /*7520*/  FMUL.FTZ R221, R104, R221 ;  /* 0x000000dd68dd7220 */ /* 0x000fe20000410000 */
[----:B------:R1:W-:Y:S01]  /*7530*/  @!P1 STS.64 [UR12+0x3ec0], R132 ;  /* 0x003ec084ff009988 */ /* 0x0003e20008000a0c */
[----:B------:R-:W-:Y:S01]  /*7540*/  FMUL.FTZ R219, R102, R219 ;  /* 0x000000db66db7220 */ /* 0x000fe20000410000 */
[----:B------:R-:W-:Y:S01]  /*7550*/  FMUL.FTZ R217, R100, R217 ;  /* 0x000000d964d97220 */ /* 0x000fe20000410000 */
[----:B------:R-:W-:Y:S01]  /*7560*/  FMUL.FTZ R227, R94, R227 ;  /* 0x000000e35ee37220 */ /* 0x000fe20000410000 */
[----:B------:R-:W-:Y:S01]  /*7570*/  FMUL.FTZ R225, R92, R225 ;  /* 0x000000e15ce17220 */ /* 0x000fe20000410000 */
[----:B------:R-:W-:Y:S01]  /*7580*/  BSSY.RECONVERGENT B0, `(.L_x_4621) ;  /* 0x00000d1000007945 */ /* 0x000fe20003800200 */
[----:B0-----:R-:W-:Y:S01]  /*7590*/  FFMA.FTZ R232, R232, R0, R185 ;  /* 0x00000000e8e87223 */ /* 0x001fe200000100b9 */
[C---:B------:R-:W-:Y:S01]  /*75a0*/  SHF.L.U32 R185, R168.reuse, 0x4, RZ ;  /* 0x00000004a8b97819 */ /* 0x040fe200000006ff */
[----:B------:R-:W-:Y:S01]  /*75b0*/  FADD.FTZ R0, -R201, R231 ;  /* 0x000000e7c9007221 */ /* 0x000fe20000010100 */
[C---:B------:R-:W-:Y:S01]  /*75c0*/  IADD3 R231, PT, PT, R168.reuse, 0x2c0, RZ ;  /* 0x000002c0a8e77810 */ /* 0x040fe20007ffe0ff */
[----:B------:R-:W-:Y:S01]  /*75d0*/  FFMA.FTZ R203, R203, R232, R184 ;  /* 0x000000e8cbcb7223 */ /* 0x000fe200000100b8 */
[----:B------:R-:W-:-:S02]  /*75e0*/  LEA.HI R64, R168, R185, RZ, 0x1f ;  /* 0x000000b9a8407211 */ /* 0x000fc400078ff8ff */
[----:B------:R-:W-:Y:S01]  /*75f0*/  LEA.HI R184, R185, R185, RZ, 0x1b ;  /* 0x000000b9b9b87211 */ /* 0x000fe200078fd8ff */
[----:B------:R-:W-:Y:S01]  /*7600*/  FFMA.FTZ R186, R200, R203, R186 ;  /* 0x000000cbc8ba7223 */ /* 0x000fe200000100ba */
[----:B------:R-:W-:Y:S02]  /*7610*/  LEA R64, R64, UR17, 0x2 ;  /* 0x0000001140407c11 */ /* 0x000fe4000f8e10ff */
[----:B------:R-:W-:Y:S01]  /*7620*/  LEA R184, R184, UR17, 0x2 ;  /* 0x00000011b8b87c11 */ /* 0x000fe2000f8e10ff */
[----:B------:R-:W-:-:S04]  /*7630*/  FFMA.FTZ R187, R202, R186, R187 ;  /* 0x000000bacabb7223 */ /* 0x000fc800000100bb */
[----:B------:R-:W-:-:S04]  /*7640*/  FFMA.FTZ R188, R204, R187, R188 ;  /* 0x000000bbccbc7223 */ /* 0x000fc800000100bc */
[-C--:B------:R-:W-:Y:S01]  /*7650*/  FFMA.FTZ R206, R206, R188.reuse, R189 ;  /* 0x000000bccece7223 */ /* 0x080fe200000100bd */
[----:B------:R-:W-:-:S03]  /*7660*/  FMUL.FTZ R202, R44, R188 ;  /* 0x000000bc2cca7220 */ /* 0x000fc60000410000 */
[----:B------:R-:W-:-:S04]  /*7670*/  FFMA.FTZ R190, R205, R206, R190 ;  /* 0x000000cecdbe7223 */ /* 0x000fc800000100be */
[----:B------:R-:W-:-:S04]  /*7680*/  FFMA.FTZ R191, R207, R190, R191 ;  /* 0x000000becfbf7223 */ /* 0x000fc800000100bf */
[----:B------:R-:W-:-:S04]  /*7690*/  FFMA.FTZ R192, R208, R191, R192 ;  /* 0x000000bfd0c07223 */ /* 0x000fc800000100c0 */
[-C--:B------:R-:W-:Y:S01]  /*76a0*/  FFMA.FTZ R193, R209, R192.reuse, R193 ;  /* 0x000000c0d1c17223 */ /* 0x080fe200000100c1 */
[----:B------:R-:W-:-:S03]  /*76b0*/  FMUL.FTZ R208, R48, R192 ;  /* 0x000000c030d07220 */ /* 0x000fc60000410000 */
[-C--:B------:R-:W-:Y:S01]  /*76c0*/  FFMA.FTZ R194, R210, R193.reuse, R194 ;  /* 0x000000c1d2c27223 */ /* 0x080fe200000100c2 */
[----:B------:R-:W-:Y:S01]  /*76d0*/  FMUL.FTZ R207, R47, R193 ;  /* 0x000000c12fcf7220 */ /* 0x000fe20000410000 */
[----:B------:R-:W-:Y:S02]  /*76e0*/  LEA.HI R210, R235, R168, RZ, 0x1b ;  /* 0x000000a8ebd27211 */ /* 0x000fe400078fd8ff */
[----:B------:R-:W-:Y:S01]  /*76f0*/  FFMA.FTZ R195, R211, R194, R195 ;  /* 0x000000c2d3c37223 */ /* 0x000fe200000100c3 */
[----:B------:R-:W-:Y:S01]  /*7700*/  FMUL.FTZ R209, R68, R207 ;  /* 0x000000cf44d17220 */ /* 0x000fe20000410000 */
[----:B------:R-:W-:Y:S02]  /*7710*/  LEA R210, R210, UR17, 0x2 ;  /* 0x00000011d2d27c11 */ /* 0x000fe4000f8e10ff */
[----:B------:R-:W-:Y:S01]  /*7720*/  FFMA.FTZ R196, R212, R195, R196 ;  /* 0x000000c3d4c47223 */ /* 0x000fe200000100c4 */
[----:B------:R-:W-:-:S03]  /*7730*/  LEA.HI R212, R233, R168, RZ, 0x1b ;  /* 0x000000a8e9d47211 */ /* 0x000fc600078fd8ff */
[-C--:B------:R-:W-:Y:S01]  /*7740*/  FFMA.FTZ R197, R213, R196.reuse, R197 ;  /* 0x000000c4d5c57223 */ /* 0x080fe200000100c5 */
[----:B------:R-:W-:Y:S01]  /*7750*/  FMUL.FTZ R200, R52, R196 ;  /* 0x000000c434c87220 */ /* 0x000fe20000410000 */
[----:B------:R-:W-:Y:S01]  /*7760*/  VIADD R213, R168, 0x280 ;  /* 0x00000280a8d57836 */ /* 0x000fe20000000000 */
[----:B------:R-:W-:Y:S01]  /*7770*/  LEA R212, R212, UR17, 0x2 ;  /* 0x00000011d4d47c11 */ /* 0x000fe2000f8e10ff */
[-C--:B------:R-:W-:Y:S01]  /*7780*/  FFMA.FTZ R198, R214, R197.reuse, R198 ;  /* 0x000000c5d6c67223 */ /* 0x080fe200000100c6 */
[----:B------:R-:W-:Y:S01]  /*7790*/  FMUL.FTZ R185, R51, R197 ;  /* 0x000000c533b97220 */ /* 0x000fe20000410000 */
[----:B------:R-:W-:Y:S01]  /*77a0*/  FMUL.FTZ R189, R71, R200 ;  /* 0x000000c847bd7220 */ /* 0x000fe20000410000 */
[----:B------:R-:W-:Y:S01]  /*77b0*/  LEA.HI R213, R213, R168, RZ, 0x1b ;  /* 0x000000a8d5d57211 */ /* 0x000fe200078fd8ff */
[-C--:B------:R-:W-:Y:S01]  /*77c0*/  FFMA.FTZ R216, R216, R198.reuse, R199 ;  /* 0x000000c6d8d87223 */ /* 0x080fe200000100c7 */
[----:B------:R-:W-:Y:S01]  /*77d0*/  FMUL.FTZ R66, R54, R198 ;  /* 0x000000c636427220 */ /* 0x000fe20000410000 */
[----:B------:R-:W-:Y:S01]  /*77e0*/  FMUL.FTZ R199, R49, R195 ;  /* 0x000000c331c77220 */ /* 0x000fe20000410000 */
[----:B------:R-:W-:Y:S01]  /*77f0*/  LEA.HI R214, R231, R168, RZ, 0x1b ;  /* 0x000000a8e7d67211 */ /* 0x000fe200078fd8ff */
[----:B------:R-:W-:Y:S01]  /*7800*/  FMUL.FTZ R65, R53, R216 ;  /* 0x000000d835417220 */ /* 0x000fe20000410000 */
[----:B-1----:R-:W-:Y:S01]  /*7810*/  FMUL.FTZ R133, R73, R66 ;  /* 0x0000004249857220 */ /* 0x002fe20000410000 */
[----:B------:R-:W-:Y:S01]  /*7820*/  FMUL.FTZ R201, R70, R199 ;  /* 0x000000c746c97220 */ /* 0x000fe20000410000 */
[----:B------:R-:W-:Y:S01]  /*7830*/  LEA R234, R213, UR17, 0x2 ;  /* 0x00000011d5ea7c11 */ /* 0x000fe2000f8e10ff */
[-C--:B------:R-:W-:Y:S01]  /*7840*/  FMUL.FTZ R67, R74, R65.reuse ;  /* 0x000000414a437220 */ /* 0x080fe20000410000 */
[----:B------:R-:W-:Y:S01]  /*7850*/  FFMA.FTZ R65, R0, R65, RZ ;  /* 0x0000004100417223 */ /* 0x000fe200000100ff */
[----:B------:R-:W-:-:S03]  /*7860*/  LEA R214, R214, UR17, 0x2 ;  /* 0x00000011d6d67c11 */ /* 0x000fc6000f8e10ff */
        /* <DEDUP_REMOVED lines=26> */
[----:B------:R-:W-:Y:S01]  /*7a10*/  IADD3 R207, PT, PT, R168, 0x100, RZ ;  /* 0x00000100a8cf7810 */ /* 0x000fe20007ffe0ff */
        /* <DEDUP_REMOVED lines=9> */
[----:B------:R-:W-:Y:S01]  /*7ab0*/  FADD.FTZ R249, -R174, R215 ;  /* 0x000000d7aef97221 */ /* 0x000fe20000010100 */
[----:B------:R0:W-:Y:S01]  /*7ac0*/  STS [R184+0x10a8], R201 ;  /* 0x0010a8c9b8007388 */ /* 0x0001e20000000800 */
[----:B------:R-:W-:Y:S01]  /*7ad0*/  LEA.HI R207, R207, R168, RZ, 0x1b ;  /* 0x000000a8cfcf7211 */ /* 0x000fe200078fd8ff */
[----:B-1----:R-:W-:Y:S01]  /*7ae0*/  FMUL.FTZ R211, R55, R132 ;  /* 0x0000008437d37220 */ /* 0x002fe20000410000 */
[----:B------:R-:W-:Y:S01]  /*7af0*/  FFMA.FTZ R65, R249, R66, R252 ;  /* 0x00000042f9417223 */ /* 0x000fe200000100fc */
[----:B------:R1:W-:Y:S01]  /*7b00*/  STS [R184+0x10ac], R205 ;  /* 0x0010accdb8007388 */ /* 0x0003e20000000800 */
[----:B------:R-:W-:Y:S01]  /*7b10*/  FADD.FTZ R252, -R173, R218 ;  /* 0x000000daadfc7221 */ /* 0x000fe20000010100 */
[----:B--2---:R-:W-:Y:S01]  /*7b20*/  FMUL.FTZ R189, R57, R200 ;  /* 0x000000c839bd7220 */ /* 0x004fe20000410000 */
[-C--:B------:R-:W-:Y:S01]  /*7b30*/  LEA.HI R208, R237, R168.reuse, RZ, 0x1b ;  /* 0x000000a8edd07211 */ /* 0x080fe200078fd8ff */
[----:B------:R2:W-:Y:S01]  /*7b40*/  STS [R184+0x10b0], R209 ;  /* 0x0010b0d1b8007388 */ /* 0x0005e20000000800 */
[-C--:B------:R-:W-:Y:S01]  /*7b50*/  LEA.HI R204, R239, R168.reuse, RZ, 0x1b ;  /* 0x000000a8efcc7211 */ /* 0x080fe200078fd8ff */
[----:B------:R-:W-:Y:S01]  /*7b60*/  FFMA.FTZ R66, R252, R67, R65 ;  /* 0x00000043fc427223 */ /* 0x000fe20000010041 */
[C---:B0-----:R-:W-:Y:S01]  /*7b70*/  IADD3 R201, PT, PT, R168.reuse, 0x80, RZ ;  /* 0x00000080a8c97810 */ /* 0x041fe20007ffe0ff */
[----:B------:R0:W-:Y:S01]  /*7b80*/  STS [R184+0x10b4], R189 ;  /* 0x0010b4bdb8007388 */ /* 0x0001e20000000800 */
[----:B------:R-:W-:Y:S01]  /*7b90*/  LEA R244, R207, UR17, 0x2 ;  /* 0x00000011cff47c11 */ /* 0x000fe2000f8e10ff */
[----:B-1----:R-:W-:Y:S01]  /*7ba0*/  VIADD R205, R168, 0xc0 ;  /* 0x000000c0a8cd7836 */ /* 0x002fe20000000000 */
[-C--:B------:R-:W-:Y:S01]  /*7bb0*/  LEA.HI R201, R201, R168.reuse, RZ, 0x1b ;  /* 0x000000a8c9c97211 */ /* 0x080fe200078fd8ff */
[----:B------:R1:W-:Y:S01]  /*7bc0*/  STS [R184+0x10b8], R199 ;  /* 0x0010b8c7b8007388 */ /* 0x0003e20000000800 */
[----:B------:R-:W-:Y:S01]  /*7bd0*/  LEA R208, R208, UR17, 0x2 ;  /* 0x00000011d0d07c11 */ /* 0x000fe2000f8e10ff */
[C---:B--2---:R-:W-:Y:S01]  /*7be0*/  VIADD R209, R168.reuse, 0x140 ;  /* 0x00000140a8d17836 */ /* 0x044fe20000000000 */
[----:B------:R-:W-:Y:S01]  /*7bf0*/  LEA.HI R205, R205, R168, RZ, 0x1b ;  /* 0x000000a8cdcd7211 */ /* 0x000fe200078fd8ff */
[----:B------:R2:W-:Y:S01]  /*7c00*/  STS [R184+0x10bc], R211 ;  /* 0x0010bcd3b8007388 */ /* 0x0005e20000000800 */
[----:B------:R-:W-:Y:S01]  /*7c10*/  LEA R246, R201, UR17, 0x2 ;  /* 0x00000011c9f67c11 */ /* 0x000fe2000f8e10ff */
[----:B------:R-:W-:Y:S01]  /*7c20*/  FFMA.FTZ R65, R171, R202, R66 ;  /* 0x000000caab417223 */ /* 0x000fe20000010042 */
[C---:B0-----:R-:W-:Y:S01]  /*7c30*/  IADD3 R189, PT, PT, R168.reuse, 0x180, RZ ;  /* 0x00000180a8bd7810 */ /* 0x041fe20007ffe0ff */
[----:B------:R-:W-:Y:S01]  /*7c40*/  BAR.SYNC.DEFER_BLOCKING 0x0 ;  /* 0x0000000000007b1d */ /* 0x000fe20000010000 */
[-C--:B------:R-:W-:Y:S01]  /*7c50*/  LEA.HI R209, R209, R168.reuse, RZ, 0x1b ;  /* 0x000000a8d1d17211 */ /* 0x080fe200078fd8ff */
[C---:B-1----:R-:W-:Y:S01]  /*7c60*/  VIADD R199, R168.reuse, 0x1c0 ;  /* 0x000001c0a8c77836 */ /* 0x042fe20000000000 */
[-C--:B------:R-:W-:Y:S01]  /*7c70*/  LEA.HI R189, R189, R168.reuse, RZ, 0x1b ;  /* 0x000000a8bdbd7211 */ /* 0x080fe200078fd8ff */
[----:B------:R-:W-:Y:S01]  /*7c80*/  FADD.FTZ R202, -R169, R229 ;  /* 0x000000e5a9ca7221 */ /* 0x000fe20000010100 */
[----:B------:R-:W-:Y:S01]  /*7c90*/  LEA R245, R205, UR17, 0x2 ;  /* 0x00000011cdf57c11 */ /* 0x000fe2000f8e10ff */
[----:B------:R-:W-:Y:S01]  /*7ca0*/  IMAD.U32 R169, RZ, RZ, UR38 ;  /* 0x00000026ffa97e24 */ /* 0x000fe2000f8e00ff */
[----:B--2---:R-:W-:Y:S01]  /*7cb0*/  IADD3 R211, PT, PT, R168, 0x240, RZ ;  /* 0x00000240a8d37810 */ /* 0x004fe20007ffe0ff */
[----:B------:R-:W-:Y:S01]  /*7cc0*/  FFMA.FTZ R185, R202, R185, R65 ;  /* 0x000000b9cab97223 */ /* 0x000fe20000010041 */
[-C--:B------:R-:W-:Y:S01]  /*7cd0*/  LEA.HI R199, R199, R168.reuse, RZ, 0x1b ;  /* 0x000000a8c7c77211 */ /* 0x080fe200078fd8ff */
[----:B------:R-:W-:Y:S01]  /*7ce0*/  IMAD.U32 R174, RZ, RZ, UR43 ;  /* 0x0000002bffae7e24 */ /* 0x000fe2000f8e00ff */
[----:B------:R-:W-:Y:S01]  /*7cf0*/  LEA.HI R211, R211, R168, RZ, 0x1b ;  /* 0x000000a8d3d37211 */ /* 0x000fe200078fd8ff */
[----:B------:R-:W-:Y:S01]  /*7d00*/  FFMA.FTZ R185, R4, R200, R185 ;  /* 0x000000c804b97223 */ /* 0x000fe200000100b9 */
[----:B------:R-:W-:Y:S01]  /*7d10*/  LEA R242, R209, UR17, 0x2 ;  /* 0x00000011d1f27c11 */ /* 0x000fe2000f8e10ff */
[----:B------:R-:W-:Y:S01]  /*7d20*/  FMUL.FTZ R215, R98, R215 ;  /* 0x000000d762d77220 */ /* 0x000fe20000410000 */
[----:B------:R-:W-:Y:S01]  /*7d30*/  LEA R240, R189, UR17, 0x2 ;  /* 0x00000011bdf07c11 */ /* 0x000fe2000f8e10ff */
[----:B------:R-:W-:Y:S01]  /*7d40*/  FMUL.FTZ R229, R93, R229 ;  /* 0x000000e55de57220 */ /* 0x000fe20000410000 */
[----:B------:R-:W-:-:S02]  /*7d50*/  LEA R238, R199, UR17, 0x2 ;  /* 0x00000011c7ee7c11 */ /* 0x000fc4000f8e10ff */
[----:B------:R-:W-:Y:S02]  /*7d60*/  LEA R236, R211, UR17, 0x2 ;  /* 0x00000011d3ec7c11 */ /* 0x000fe4000f8e10ff */
[----:B------:R-:W-:Y:S02]  /*7d70*/  LEA R204, R204, UR17, 0x2 ;  /* 0x00000011cccc7c11 */ /* 0x000fe4000f8e10ff */
[----:B------:R-:W-:Y:S01]  /*7d80*/  MOV R65, RZ ;  /* 0x000000ff00417202 */ /* 0x000fe20000000f00 */
[----:B------:R-:W0:Y:S01]  /*7d90*/  LDS R243, [R164+0x1080] ;  /* 0x00108000a4f37984 */ /* 0x000e220000000800 */
[----:B------:R-:W-:Y:S02]  /*7da0*/  MOV R173, UR42 ;  /* 0x0000002a00ad7c02 */ /* 0x000fe40008000f00 */
[----:B------:R-:W-:Y:S01]  /*7db0*/  SHF.R.S32.HI R169, RZ, 0x1f, R169 ;  /* 0x0000001fffa97819 */ /* 0x000fe200000114a9 */
        /* <DEDUP_REMOVED lines=18> */
[----:B-----5:R-:W-:-:S03]  /*7ee0*/  IMAD.MOV.U32 R64, RZ, RZ, R168 ;  /* 0x000000ffff407224 */ /* 0x020fc600078e00a8 */
[----:B------:R-:W-:Y:S01]  /*7ef0*/  STS [R184+0x2114], R219 ;  /* 0x002114dbb8007388 */ /* 0x000fe20000000800 */
[----:B------:R-:W-:-:S03]  /*7f00*/  IMAD.WIDE.U32 R66, R124, UR35, R64 ;  /* 0x000000237c427c25 */ /* 0x000fc6000f8e0040 */
[----:B------:R-:W-:Y:S01]  /*7f10*/  STS [R184+0x211c], R217 ;  /* 0x00211cd9b8007388 */ /* 0x000fe20000000800 */
[----:B------:R-:W-:Y:S02]  /*7f20*/  IMAD R67, R125, UR35, R67 ;  /* 0x000000237d437c24 */ /* 0x000fe4000f8e0243 */
[----:B------:R-:W-:Y:S01]  /*7f30*/  IMAD.WIDE.U32 R64, R122, UR35, R64 ;  /* 0x000000237a407c25 */ /* 0x000fe2000f8e0040 */
[----:B------:R-:W-:Y:S03]  /*7f40*/  STS [R184+0x2124], R215 ;  /* 0x002124d7b8007388 */ /* 0x000fe60000000800 */
[----:B------:R-:W-:Y:S01]  /*7f50*/  IMAD.WIDE.U32 R66, R173, UR38, R66 ;  /* 0x00000026ad427c25 */ /* 0x000fe2000f8e0042 */
[----:B------:R-:W-:Y:S03]  /*7f60*/  STS [R184+0x2130], R229 ;  /* 0x002130e5b8007388 */ /* 0x000fe60000000800 */
[----:B------:R-:W-:Y:S01]  /*7f70*/  IMAD R173, R169, UR42, RZ ;  /* 0x0000002aa9ad7c24 */ /* 0x000fe2000f8e02ff */
[----:B------:R-:W-:Y:S01]  /*7f80*/  IADD3 R66, P2, PT, R66, UR6, RZ ;  /* 0x0000000642427c10 */ /* 0x000fe2000ff5e0ff */
[----:B------:R-:W-:Y:S01]  /*7f90*/  IMAD R65, R123, UR35, R65 ;  /* 0x000000237b417c24 */ /* 0x000fe2000f8e0241 */
[----:B------:R-:W-:Y:S01]  /*7fa0*/  STS [R184+0x2134], R227 ;  /* 0x002134e3b8007388 */ /* 0x000fe20000000800 */
[----:B------:R-:W-:Y:S01]  /*7fb0*/  IMAD R173, R174, UR38, R173 ;  /* 0x00000026aead7c24 */ /* 0x000fe2000f8e02ad */
[----:B------:R-:W-:Y:S01]  /*7fc0*/  MOV R174, UR45 ;  /* 0x0000002d00ae7c02 */ /* 0x000fe20008000f00 */
[----:B------:R-:W-:Y:S01]  /*7fd0*/  IMAD R169, R169, UR44, RZ ;  /* 0x0000002ca9a97c24 */ /* 0x000fe2000f8e02ff */
[----:B------:R-:W-:Y:S02]  /*7fe0*/  STS [R184+0x213c], R225 ;  /* 0x00213ce1b8007388 */ /* 0x000fe40000000800 */
[----:B------:R-:W-:Y:S01]  /*7ff0*/  IADD3.X R67, PT, PT, R67, R173, RZ, P2, !PT ;  /* 0x000000ad43437210 */ /* 0x000fe200017fe4ff */
[----:B------:R-:W-:-:S02]  /*8000*/  IMAD.U32 R173, RZ, RZ, UR44 ;  /* 0x0000002cffad7e24 */ /* 0x000fc4000f8e00ff */
[----:B------:R-:W-:Y:S02]  /*8010*/  IMAD R169, R174, UR38, R169 ;  /* 0x00000026aea97c24 */ /* 0x000fe4000f8e02a9 */
[----:B------:R-:W-:-:S04]  /*8020*/  IMAD.WIDE.U32 R64, R173, UR38, R64 ;  /* 0x00000026ad407c25 */ /* 0x000fc8000f8e0040 */
[----:B------:R-:W-:Y:S01]  /*8030*/  FMUL.FTZ R173, R99, R222 ;  /* 0x000000de63ad7220 */ /* 0x000fe20000410000 */
[----:B------:R-:W-:Y:S01]  /*8040*/  IMAD.WIDE.U32 R66, R120, UR9, R66 ;  /* 0x0000000978427c25 */ /* 0x000fe2000f8e0042 */
[----:B------:R-:W-:-:S03]  /*8050*/  IADD3 R174, P2, PT, R64, UR6, RZ ;  /* 0x0000000640ae7c10 */ /* 0x000fc6000ff5e0ff */
[----:B------:R5:W-:Y:S02]  /*8060*/  STS [R184+0x2118], R173 ;  /* 0x002118adb8007388 */ /* 0x000be40000000800 */
[----:B------:R-:W-:Y:S01]  /*8070*/  IMAD.X R175, R65, 0x1, R169, P2 ;  /* 0x0000000141af7824 */ /* 0x000fe200010e06a9 */
[C---:B------:R-:W-:Y:S01]  /*8080*/  LEA R64, P2, R66.reuse, UR48, 0x2 ;  /* 0x0000003042407c11 */ /* 0x040fe2000f8410ff */
[----:B------:R-:W-:Y:S01]  /*8090*/  IMAD R65, R121, UR9, R67 ;  /* 0x0000000979417c24 */ /* 0x000fe2000f8e0243 */
[----:B------:R-:W-:Y:S01]  /*80a0*/  MOV R67, UR46 ;  /* 0x0000002e00437c02 */ /* 0x000fe20008000f00 */
[----:B------:R-:W-:Y:S01]  /*80b0*/  FMUL.FTZ R169, R101, R224 ;  /* 0x000000e065a97220 */ /* 0x000fe20000410000 */
[----:B-----5:R-:W-:Y:S02]  /*80c0*/  FMUL.FTZ R173, R91, R228 ;  /* 0x000000e45bad7220 */ /* 0x020fe40000410000 */
[----:B------:R-:W-:Y:S01]  /*80d0*/  LEA.HI.X R65, R66, UR49, R65, 0x2, P2 ;  /* 0x0000003142417c11 */ /* 0x000fe200090f1441 */
[----:B------:R-:W-:Y:S01]  /*80e0*/  IMAD.WIDE.U32 R174, R67, UR9, R174 ;  /* 0x0000000943ae7c25 */ /* 0x000fe2000f8e00ae */
[----:B------:R5:W-:Y:S03]  /*80f0*/  STS [R184+0x2110], R169 ;  /* 0x002110a9b8007388 */ /* 0x000be60000000800 */
[----:B------:R-:W-:Y:S01]  /*8100*/  IMAD.U32 R67, RZ, RZ, UR47 ;  /* 0x0000002fff437e24 */ /* 0x000fe2000f8e00ff */
[----:B------:R-:W-:Y:S01]  /*8110*/  LEA R66, P2, R174, UR50, 0x2 ;  /* 0x00000032ae427c11 */ /* 0x000fe2000f8410ff */
[----:B------:R-:W-:Y:S02]  /*8120*/  STS [R184+0x2138], R173 ;  /* 0x002138adb8007388 */ /* 0x000fe40000000800 */
[----:B------:R-:W-:-:S02]  /*8130*/  IMAD R67, R67, UR9, R175 ;  /* 0x0000000943437c24 */ /* 0x000fc4000f8e02af */
[----:B------:R-:W-:Y:S01]  /*8140*/  FMUL.FTZ R175, R97, R220 ;  /* 0x000000dc61af7220 */ /* 0x000fe20000410000 */
[----:B-----5:R-:W-:Y:S02]  /*8150*/  FMUL.FTZ R169, R96, R230 ;  /* 0x000000e660a97220 */ /* 0x020fe40000410000 */
[----:B------:R-:W-:Y:S01]  /*8160*/  LEA.HI.X R67, R174, UR51, R67, 0x2, P2 ;  /* 0x00000033ae437c11 */ /* 0x000fe200090f1443 */
[----:B------:R-:W-:Y:S01]  /*8170*/  FADD.FTZ R174, -R3, R228 ;  /* 0x000000e403ae7221 */ /* 0x000fe20000010100 */
[----:B------:R-:W-:Y:S01]  /*8180*/  FMUL.FTZ R3, R103, R226 ;  /* 0x000000e267037220 */ /* 0x000fe20000410000 */
[----:B------:R-:W-:Y:S02]  /*8190*/  STS [R184+0x2120], R175 ;  /* 0x002120afb8007388 */ /* 0x000fe40000000800 */
[----:B------:R-:W-:Y:S01]  /*81a0*/  FFMA.FTZ R133, R174, R133, R185 ;  /* 0x00000085ae857223 */ /* 0x000fe200000100b9 */
[----:B------:R-:W-:Y:S01]  /*81b0*/  MOV R185, UR53 ;  /* 0x0000003500b97c02 */ /* 0x000fe20008000f00 */
[----:B------:R5:W-:Y:S03]  /*81c0*/  STS [R184+0x2108], R3 ;  /* 0x00210803b8007388 */ /* 0x000be60000000800 */
[----:B------:R-:W-:Y:S01]  /*81d0*/  IADD3 R185, PT, PT, R185, -UR6, -R168 ;  /* 0x80000006b9b97c10 */ /* 0x000fe2000fffe8a8 */
[----:B------:R0:W-:Y:S03]  /*81e0*/  STS [R184+0x212c], R169 ;  /* 0x00212ca9b8007388 */ /* 0x0001e60000000800 */
[----:B------:R-:W-:-:S02]  /*81f0*/  ISETP.GE.AND P2, PT, R185, 0x1, PT ;  /* 0x00000001b900780c */ /* 0x000fc40003f46270 */
[----:B------:R-:W-:Y:S01]  /*8200*/  ISETP.GE.AND P3, PT, R185, 0x41, PT ;  /* 0x00000041b900780c */ /* 0x000fe20003f66270 */
[----:B-----5:R-:W-:Y:S01]  /*8210*/  FMUL.FTZ R3, R95, R218 ;  /* 0x000000da5f037220 */ /* 0x020fe20000410000 */
[----:B------:R-:W-:-:S04]  /*8220*/  ISETP.GE.AND P4, PT, R185, 0x81, PT ;  /* 0x00000081b900780c */ /* 0x000fc80003f86270 */
[----:B------:R0:W-:Y:S01]  /*8230*/  STS [R184+0x2128], R3 ;  /* 0x00212803b8007388 */ /* 0x0001e20000000800 */
[----:B------:R-:W-:Y:S06]  /*8240*/  BAR.SYNC.DEFER_BLOCKING 0x0 ;  /* 0x0000000000007b1d */ /* 0x000fec0000010000 */
[----:B-1234-:R-:W-:Y:S05]  /*8250*/  @!P2 BRA `(.L_x_4622) ;  /* 0x00000000000ca947 */ /* 0x01efea0003800000 */
[----:B0-----:R-:W0:Y:S04]  /*8260*/  LDS R3, [R164+0x2100] ;  /* 0x00210000a4037984 */ /* 0x001e280000000800 */
[----:B------:R1:W-:Y:S04]  /*8270*/  REDG.E.ADD.F32.FTZ.RN.STRONG.GPU desc[UR32][R64.64], R243 ;  /* 0x000000f3400079a6 */ /* 0x0003e8000c12f320 */
[----:B0-----:R1:W-:Y:S02]  /*8280*/  REDG.E.ADD.F32.FTZ.RN.STRONG.GPU desc[UR32][R66.64], R3 ;  /* 0x00000003420079a6 */ /* 0x0013e4000c12f320 */
.L_x_4622:
[----:B------:R-:W-:Y:S05]  /*8290*/  BSYNC.RECONVERGENT B0 ;  /* 0x0000000000007941 */ /* 0x000fea0003800200 */
.L_x_4621:
[----:B------:R-:W2:Y:S01]  /*82a0*/  LDS R247, [R247+0x2200] ;  /* 0x00220000f7f77984 */ /* 0x000ea20000000800 */
[----:B------:R-:W-:Y:S04]  /*82b0*/  BSSY.RECONVERGENT B0, `(.L_x_4623) ;  /* 0x0000004000007945 */ /* 0x000fe80003800200 */
[----:B------:R-:W-:Y:S05]  /*82c0*/  @!P3 BRA `(.L_x_4624) ;  /* 0x000000000008b947 */ /* 0x000fea0003800000 */
[----:B------:R3:W-:Y:S04]  /*82d0*/  REDG.E.ADD.F32.FTZ.RN.STRONG.GPU desc[UR32][R64.64+0x100], R241 ;  /* 0x000100f1400079a6 */ /* 0x0007e8000c12f320 */
[----:B--2---:R3:W-:Y:S02]  /*82e0*/  REDG.E.ADD.F32.FTZ.RN.STRONG.GPU desc[UR32][R66.64+0x100], R247 ;  /* 0x000100f7420079a6 */ /* 0x0047e4000c12f320 */
.L_x_4624:
[----:B------:R-:W-:Y:S05]  /*82f0*/  BSYNC.RECONVERGENT B0 ;  /* 0x0000000000007941 */ /* 0x000fea0003800200 */
.L_x_4623:
[----:B01----:R0:W1:Y:S01]  /*8300*/  LDS R3, [R246+0x2300] ;  /* 0x00230000f6037984 */ /* 0x0030620000000800 */
[----:B------:R-:W-:Y:S04]  /*8310*/  BSSY.RECONVERGENT B0, `(.L_x_4625) ;  /* 0x0000004000007945 */ /* 0x000fe80003800200 */
[----:B------:R-:W-:Y:S05]  /*8320*/  @!P4 BRA `(.L_x_4626) ;  /* 0x000000000008c947 */ /* 0x000fea0003800000 */
[----:B------:R4:W-:Y:S04]  /*8330*/  REDG.E.ADD.F32.FTZ.RN.STRONG.GPU desc[UR32][R64.64+0x200], R239 ;  /* 0x000200ef400079a6 */ /* 0x0009e8000c12f320 */
[----:B-1----:R4:W-:Y:S02]  /*8340*/  REDG.E.ADD.F32.FTZ.RN.STRONG.GPU desc[UR32][R66.64+0x200], R3 ;  /* 0x00020003420079a6 */ /* 0x0029e4000c12f320 */
.L_x_4626:
[----:B------:R-:W-:Y:S05]  /*8350*/  BSYNC.RECONVERGENT B0 ;  /* 0x0000000000007941 */ /* 0x000fea0003800200 */
.L_x_4625:
[----:B------:R-:W0:Y:S01]  /*8360*/  LDS R245, [R245+0x2400] ;  /* 0x00240000f5f57984 */ /* 0x000e220000000800 */
[C---:B------:R-:W-:Y:S01]  /*8370*/  ISETP.GE.AND P6, PT, R185.reuse, 0xc1, PT ;  /* 0x000000c1b900780c */ /* 0x040fe20003fc6270 */
[----:B------:R-:W-:Y:S01]  /*8380*/  BSSY.RECONVERGENT B0, `(.L_x_4627) ;  /* 0x0000009000007945 */ /* 0x000fe20003800200 */
[----:B------:R-:W-:Y:S01]  /*8390*/  FFMA.FTZ R133, R2, R132, R133 ;  /* 0x0000008402857223 */ /* 0x000fe20000010085 */
[C---:B------:R-:W-:Y:S02]  /*83a0*/  ISETP.GE.AND P2, PT, R185.reuse, 0x101, PT ;  /* 0x00000101b900780c */ /* 0x040fe40003f46270 */
[C---:B------:R-:W-:Y:S02]  /*83b0*/  ISETP.GE.AND P4, PT, R185.reuse, 0x141, PT ;  /* 0x00000141b900780c */ /* 0x040fe40003f86270 */
[C---:B------:R-:W-:Y:S02]  /*83c0*/  ISETP.GE.AND P5, PT, R185.reuse, 0x181, PT ;  /* 0x00000181b900780c */ /* 0x040fe40003fa6270 */
[----:B------:R-:W-:-:S04]  /*83d0*/  ISETP.GE.AND P3, PT, R185, 0x1c1, PT ;  /* 0x000001c1b900780c */ /* 0x000fc80003f66270 */
[----:B------:R-:W-:Y:S09]  /*83e0*/  @!P6 BRA `(.L_x_4628) ;  /* 0x000000000008e947 */ /* 0x000ff20003800000 */
[----:B------:R1:W-:Y:S04]  /*83f0*/  REDG.E.ADD.F32.FTZ.RN.STRONG.GPU desc[UR32][R64.64+0x300], R237 ;  /* 0x000300ed400079a6 */ /* 0x0003e8000c12f320 */
[----:B0-----:R0:W-:Y:S02]  /*8400*/  REDG.E.ADD.F32.FTZ.RN.STRONG.GPU desc[UR32][R66.64+0x300], R245 ;  /* 0x000300f5420079a6 */ /* 0x0011e4000c12f320 */
.L_x_4628:
[----:B------:R-:W-:Y:S05]  /*8410*/  BSYNC.RECONVERGENT B0 ;  /* 0x0000000000007941 */ /* 0x000fea0003800200 */
.L_x_4627:
[----:B-1--4-:R1:W4:Y:S01]  /*8420*/  LDS R3, [R244+0x2500] ;  /* 0x00250000f4037984 */ /* 0x0123220000000800 */
[----:B------:R-:W-:Y:S04]  /*8430*/  BSSY.RECONVERGENT B0, `(.L_x_4629) ;  /* 0x0000004000007945 */ /* 0x000fe80003800200 */
[----:B------:R-:W-:Y:S05]  /*8440*/  @!P2 BRA `(.L_x_4630) ;  /* 0x000000000008a947 */ /* 0x000fea0003800000 */
[----:B------:R0:W-:Y:S04]  /*8450*/  REDG.E.ADD.F32.FTZ.RN.STRONG.GPU desc[UR32][R64.64+0x400], R235 ;  /* 0x000400eb400079a6 */ /* 0x0001e8000c12f320 */
[----:B----4-:R4:W-:Y:S02]  /*8460*/  REDG.E.ADD.F32.FTZ.RN.STRONG.GPU desc[UR32][R66.64+0x400], R3 ;  /* 0x00040003420079a6 */ /* 0x0109e4000c12f320 */
.L_x_4630:
[----:B------:R-:W-:Y:S05]  /*8470*/  BSYNC.RECONVERGENT B0 ;  /* 0x0000000000007941 */ /* 0x000fea0003800200 */
.L_x_4629:
[----:B----4-:R4:W0:Y:S01]  /*8480*/  LDS R3, [R242+0x2600] ;  /* 0x00260000f2037984 */ /* 0x0108220000000800 */
[----:B------:R-:W-:Y:S04]  /*8490*/  BSSY.RECONVERGENT B0, `(.L_x_4631) ;  /* 0x0000004000007945 */ /* 0x000fe80003800200 */
[----:B------:R-:W-:Y:S05]  /*84a0*/  @!P4 BRA `(.L_x_4632) ;  /* 0x000000000008c947 */ /* 0x000fea0003800000 */
[----:B------:R1:W-:Y:S04]  /*84b0*/  REDG.E.ADD.F32.FTZ.RN.STRONG.GPU desc[UR32][R64.64+0x500], R233 ;  /* 0x000500e9400079a6 */ /* 0x0003e8000c12f320 */
[----:B0-----:R1:W-:Y:S02]  /*84c0*/  REDG.E.ADD.F32.FTZ.RN.STRONG.GPU desc[UR32][R66.64+0x500], R3 ;  /* 0x00050003420079a6 */ /* 0x0013e4000c12f320 */
.L_x_4632:
[----:B------:R-:W-:Y:S05]  /*84d0*/  BSYNC.RECONVERGENT B0 ;  /* 0x0000000000007941 */ /* 0x000fea0003800200 */
.L_x_4631:
[----:B01----:R0:W1:Y:S01]  /*84e0*/  LDS R3, [R240+0x2700] ;  /* 0x00270000f0037984 */ /* 0x0030620000000800 */
[----:B------:R-:W-:Y:S04]  /*84f0*/  BSSY.RECONVERGENT B0, `(.L_x_4633) ;  /* 0x0000004000007945 */ /* 0x000fe80003800200 */
[----:B------:R-:W-:Y:S05]  /*8500*/  @!P5 BRA `(.L_x_4634) ;  /* 0x000000000008d947 */ /* 0x000fea0003800000 */
[----:B------:R0:W-:Y:S04]  /*8510*/  REDG.E.ADD.F32.FTZ.RN.STRONG.GPU desc[UR32][R64.64+0x600], R231 ;  /* 0x000600e7400079a6 */ /* 0x0001e8000c12f320 */
[----:B-1----:R0:W-:Y:S02]  /*8520*/  REDG.E.ADD.F32.FTZ.RN.STRONG.GPU desc[UR32][R66.64+0x600], R3 ;  /* 0x00060003420079a6 */ /* 0x0021e4000c12f320 */
.L_x_4634:
[----:B------:R-:W-:Y:S05]  /*8530*/  BSYNC.RECONVERGENT B0 ;  /* 0x0000000000007941 */ /* 0x000fea0003800200 */
.L_x_4633:
[----:B01----:R0:W1:Y:S01]  /*8540*/  LDS R3, [R238+0x2800] ;  /* 0x00280000ee037984 */ /* 0x0030620000000800 */
[----:B------:R-:W-:Y:S01]  /*8550*/  BSSY.RECONVERGENT B0, `(.L_x_4635) ;  /* 0x0000008000007945 */ /* 0x000fe20003800200 */
[C---:B------:R-:W-:Y:S02]  /*8560*/  ISETP.GE.AND P4, PT, R185.reuse, 0x201, PT ;  /* 0x00000201b900780c */ /* 0x040fe40003f86270 */
[C---:B------:R-:W-:Y:S02]  /*8570*/  ISETP.GE.AND P5, PT, R185.reuse, 0x241, PT ;  /* 0x00000241b900780c */ /* 0x040fe40003fa6270 */
[C---:B------:R-:W-:Y:S02]  /*8580*/  ISETP.GE.AND P6, PT, R185.reuse, 0x281, PT ;  /* 0x00000281b900780c */ /* 0x040fe40003fc6270 */
[----:B------:R-:W-:Y:S01]  /*8590*/  ISETP.GE.AND P2, PT, R185, 0x2c1, PT ;  /* 0x000002c1b900780c */ /* 0x000fe20003f46270 */
[----:B------:R-:W-:-:S12]  /*85a0*/  @!P3 BRA `(.L_x_4636) ;  /* 0x000000000008b947 */ /* 0x000fd80003800000 */
[----:B------:R0:W-:Y:S04]  /*85b0*/  REDG.E.ADD.F32.FTZ.RN.STRONG.GPU desc[UR32][R64.64+0x700], R213 ;  /* 0x000700d5400079a6 */ /* 0x0001e8000c12f320 */
[----:B-1----:R0:W-:Y:S02]  /*85c0*/  REDG.E.ADD.F32.FTZ.RN.STRONG.GPU desc[UR32][R66.64+0x700], R3 ;  /* 0x00070003420079a6 */ /* 0x0021e4000c12f320 */
.L_x_4636:
[----:B------:R-:W-:Y:S05]  /*85d0*/  BSYNC.RECONVERGENT B0 ;  /* 0x0000000000007941 */ /* 0x000fea0003800200 */
.L_x_4635:
[----:B01----:R0:W1:Y:S01]  /*85e0*/  LDS R3, [R248+0x2900] ;  /* 0x00290000f8037984 */ /* 0x0030620000000800 */
[----:B------:R-:W-:Y:S04]  /*85f0*/  BSSY.RECONVERGENT B0, `(.L_x_4637) ;  /* 0x0000004000007945 */ /* 0x000fe80003800200 */
[----:B------:R-:W-:Y:S05]  /*8600*/  @!P4 BRA `(.L_x_4638) ;  /* 0x000000000008c947 */ /* 0x000fea0003800000 */
[----:B------:R0:W-:Y:S04]  /*8610*/  REDG.E.ADD.F32.FTZ.RN.STRONG.GPU desc[UR32][R64.64+0x800], R211 ;  /* 0x000800d3400079a6 */ /* 0x0001e8000c12f320 */
[----:B-1----:R0:W-:Y:S02]  /*8620*/  REDG.E.ADD.F32.FTZ.RN.STRONG.GPU desc[UR32][R66.64+0x800], R3 ;  /* 0x00080003420079a6 */ /* 0x0021e4000c12f320 */
.L_x_4638:
[----:B------:R-:W-:Y:S05]  /*8630*/  BSYNC.RECONVERGENT B0 ;  /* 0x0000000000007941 */ /* 0x000fea0003800200 */
.L_x_4637:
[----:B01----:R0:W1:Y:S01]  /*8640*/  LDS R3, [R236+0x2a00] ;  /* 0x002a0000ec037984 */ /* 0x0030620000000800 */
[----:B------:R-:W-:Y:S04]  /*8650*/  BSSY.RECONVERGENT B0, `(.L_x_4639) ;  /* 0x0000004000007945 */ /* 0x000fe80003800200 */
[----:B------:R-:W-:Y:S05]  /*8660*/  @!P5 BRA `(.L_x_4640) ;  /* 0x000000000008d947 */ /* 0x000fea0003800000 */
[----:B------:R0:W-:Y:S04]  /*8670*/  REDG.E.ADD.F32.FTZ.RN.STRONG.GPU desc[UR32][R64.64+0x900], R209 ;  /* 0x000900d1400079a6 */ /* 0x0001e8000c12f320 */
[----:B-1----:R0:W-:Y:S02]  /*8680*/  REDG.E.ADD.F32.FTZ.RN.STRONG.GPU desc[UR32][R66.64+0x900], R3 ;  /* 0x00090003420079a6 */ /* 0x0021e4000c12f320 */
.L_x_4640:
[----:B------:R-:W-:Y:S05]  /*8690*/  BSYNC.RECONVERGENT B0 ;  /* 0x0000000000007941 */ /* 0x000fea0003800200 */
.L_x_4639:
[----:B01----:R0:W1:Y:S01]  /*86a0*/  LDS R3, [R234+0x2b00] ;  /* 0x002b0000ea037984 */ /* 0x0030620000000800 */
[----:B------:R-:W-:Y:S04]  /*86b0*/  BSSY.RECONVERGENT B0, `(.L_x_4641) ;  /* 0x0000004000007945 */ /* 0x000fe80003800200 */
[----:B------:R-:W-:Y:S05]  /*86c0*/  @!P6 BRA `(.L_x_4642) ;  /* 0x000000000008e947 */ /* 0x000fea0003800000 */
[----:B------:R0:W-:Y:S04]  /*86d0*/  REDG.E.ADD.F32.FTZ.RN.STRONG.GPU desc[UR32][R64.64+0xa00], R207 ;  /* 0x000a00cf400079a6 */ /* 0x0001e8000c12f320 */
[----:B-1----:R0:W-:Y:S02]  /*86e0*/  REDG.E.ADD.F32.FTZ.RN.STRONG.GPU desc[UR32][R66.64+0xa00], R3 ;  /* 0x000a0003420079a6 */ /* 0x0021e4000c12f320 */
.L_x_4642:
[----:B------:R-:W-:Y:S05]  /*86f0*/  BSYNC.RECONVERGENT B0 ;  /* 0x0000000000007941 */ /* 0x000fea0003800200 */
.L_x_4641:
[----:B01----:R0:W1:Y:S01]  /*8700*/  LDS R3, [R214+0x2c00] ;  /* 0x002c0000d6037984 */ /* 0x0030620000000800 */
[----:B------:R-:W-:Y:S01]  /*8710*/  BSSY.RECONVERGENT B0, `(.L_x_4643) ;  /* 0x0000008000007945 */ /* 0x000fe20003800200 */
[C---:B------:R-:W-:Y:S02]  /*8720*/  ISETP.GE.AND P3, PT, R185.reuse, 0x301, PT ;  /* 0x00000301b900780c */ /* 0x040fe40003f66270 */
[C---:B------:R-:W-:Y:S02]  /*8730*/  ISETP.GE.AND P4, PT, R185.reuse, 0x341, PT ;  /* 0x00000341b900780c */ /* 0x040fe40003f86270 */
[C---:B------:R-:W-:Y:S02]  /*8740*/  ISETP.GE.AND P5, PT, R185.reuse, 0x381, PT ;  /* 0x00000381b900780c */ /* 0x040fe40003fa6270 */
[----:B------:R-:W-:Y:S01]  /*8750*/  ISETP.GE.AND P6, PT, R185, 0x3c1, PT ;  /* 0x000003c1b900780c */ /* 0x000fe20003fc6270 */
[----:B0-----:R-:W-:-:S12]  /*8760*/  @!P2 BRA `(.L_x_4644) ;  /* 0x000000000008a947 */ /* 0x001fd80003800000 */
[----:B------:R0:W-:Y:S04]  /*8770*/  REDG.E.ADD.F32.FTZ.RN.STRONG.GPU desc[UR32][R64.64+0xb00], R205 ;  /* 0x000b00cd400079a6 */ /* 0x0001e8000c12f320 */
[----:B-1----:R0:W-:Y:S02]  /*8780*/  REDG.E.ADD.F32.FTZ.RN.STRONG.GPU desc[UR32][R66.64+0xb00], R3 ;  /* 0x000b0003420079a6 */ /* 0x0021e4000c12f320 */
.L_x_4644:
[----:B------:R-:W-:Y:S05]  /*8790*/  BSYNC.RECONVERGENT B0 ;  /* 0x0000000000007941 */ /* 0x000fea0003800200 */
.L_x_4643:
[----:B01----:R0:W1:Y:S01]  /*87a0*/  LDS R3, [R212+0x2d00] ;  /* 0x002d0000d4037984 */ /* 0x0030620000000800 */
[----:B------:R-:W-:Y:S04]  /*87b0*/  BSSY.RECONVERGENT B0, `(.L_x_4645) ;  /* 0x0000004000007945 */ /* 0x000fe80003800200 */
[----:B------:R-:W-:Y:S05]  /*87c0*/  @!P3 BRA `(.L_x_4646) ;  /* 0x000000000008b947 */ /* 0x000fea0003800000 */
[----:B------:R0:W-:Y:S04]  /*87d0*/  REDG.E.ADD.F32.FTZ.RN.STRONG.GPU desc[UR32][R64.64+0xc00], R201 ;  /* 0x000c00c9400079a6 */ /* 0x0001e8000c12f320 */
[----:B-1----:R0:W-:Y:S02]  /*87e0*/  REDG.E.ADD.F32.FTZ.RN.STRONG.GPU desc[UR32][R66.64+0xc00], R3 ;  /* 0x000c0003420079a6 */ /* 0x0021e4000c12f320 */
.L_x_4646:
[----:B------:R-:W-:Y:S05]  /*87f0*/  BSYNC.RECONVERGENT B0 ;  /* 0x0000000000007941 */ /* 0x000fea0003800200 */
.L_x_4645:
[----:B01----:R0:W1:Y:S01]  /*8800*/  LDS R3, [R210+0x2e00] ;  /* 0x002e0000d2037984 */ /* 0x0030620000000800 */
[----:B------:R-:W-:Y:S04]  /*8810*/  BSSY.RECONVERGENT B0, `(.L_x_4647) ;  /* 0x0000004000007945 */ /* 0x000fe80003800200 */
[----:B------:R-:W-:Y:S05]  /*8820*/  @!P4 BRA `(.L_x_4648) ;  /* 0x000000000008c947 */ /* 0x000fea0003800000 */
[----:B------:R0:W-:Y:S04]  /*8830*/  REDG.E.ADD.F32.FTZ.RN.STRONG.GPU desc[UR32][R64.64+0xd00], R199 ;  /* 0x000d00c7400079a6 */ /* 0x0001e8000c12f320 */
[----:B-1----:R0:W-:Y:S02]  /*8840*/  REDG.E.ADD.F32.FTZ.RN.STRONG.GPU desc[UR32][R66.64+0xd00], R3 ;  /* 0x000d0003420079a6 */ /* 0x0021e4000c12f320 */
.L_x_4648:
[----:B------:R-:W-:Y:S05]  /*8850*/  BSYNC.RECONVERGENT B0 ;  /* 0x0000000000007941 */ /* 0x000fea0003800200 */
.L_x_4647:
[----:B01----:R0:W1:Y:S01]  /*8860*/  LDS R3, [R208+0x2f00] ;  /* 0x002f0000d0037984 */ /* 0x0030620000000800 */
[----:B------:R-:W-:Y:S04]  /*8870*/  BSSY.RECONVERGENT B0, `(.L_x_4649) ;  /* 0x0000004000007945 */ /* 0x000fe80003800200 */
[----:B------:R-:W-:Y:S05]  /*8880*/  @!P5 BRA `(.L_x_4650) ;  /* 0x000000000008d947 */ /* 0x000fea0003800000 */
[----:B------:R0:W-:Y:S04]  /*8890*/  REDG.E.ADD.F32.FTZ.RN.STRONG.GPU desc[UR32][R64.64+0xe00], R189 ;  /* 0x000e00bd400079a6 */ /* 0x0001e8000c12f320 */
[----:B-1----:R0:W-:Y:S02]  /*88a0*/  REDG.E.ADD.F32.FTZ.RN.STRONG.GPU desc[UR32][R66.64+0xe00], R3 ;  /* 0x000e0003420079a6 */ /* 0x0021e4000c12f320 */
.L_x_4650:
[----:B------:R-:W-:Y:S05]  /*88b0*/  BSYNC.RECONVERGENT B0 ;  /* 0x0000000000007941 */ /* 0x000fea0003800200 */
.L_x_4649:
[----:B01----:R0:W1:Y:S01]  /*88c0*/  LDS R3, [R204+0x3000] ;  /* 0x00300000cc037984 */ /* 0x0030620000000800 */
[----:B------:R-:W-:Y:S04]  /*88d0*/  BSSY.RECONVERGENT B0, `(.L_x_4651) ;  /* 0x0000004000007945 */ /* 0x000fe80003800200 */
[----:B------:R-:W-:Y:S05]  /*88e0*/  @!P6 BRA `(.L_x_4652) ;  /* 0x000000000008e947 */ /* 0x000fea0003800000 */
[----:B------:R0:W-:Y:S04]  /*88f0*/  REDG.E.ADD.F32.FTZ.RN.STRONG.GPU desc[UR32][R64.64+0xf00], R183 ;  /* 0x000f00b7400079a6 */ /* 0x0001e8000c12f320 */
[----:B-1----:R0:W-:Y:S02]  /*8900*/  REDG.E.ADD.F32.FTZ.RN.STRONG.GPU desc[UR32][R66.64+0xf00], R3 ;  /* 0x000f0003420079a6 */ /* 0x0021e4000c12f320 */
.L_x_4652:
[----:B------:R-:W-:Y:S05]  /*8910*/  BSYNC.RECONVERGENT B0 ;  /* 0x0000000000007941 */ /* 0x000fea0003800200 */
.L_x_4651:
[----:B0--3--:R-:W0:Y:S01]  /*8920*/  SHFL.DOWN P2, R64, R133, 0x1, 0x1f ;  /* 0x08201f0085407f89 */ /* 0x009e220000040000 */
[-C--:B-1----:R-:W-:Y:S01]  /*8930*/  FMUL.FTZ R3, R21, R232.reuse ;  /* 0x000000e815037220 */ /* 0x082fe20000410000 */
[----:B------:R-:W-:Y:S01]  /*8940*/  FMUL.FTZ R232, R5, R232 ;  /* 0x000000e805e87220 */ /* 0x000fe20000410000 */
[-C--:B------:R-:W-:Y:S01]  /*8950*/  FMUL.FTZ R5, R6, R203.reuse ;  /* 0x000000cb06057220 */ /* 0x080fe20000410000 */
[C---:B------:R-:W-:Y:S01]  /*8960*/  FMUL.FTZ R203, R21.reuse, R203 ;  /* 0x000000cb15cb7220 */ /* 0x040fe20000410000 */
[----:B------:R-:W-:Y:S01]  /*8970*/  FMUL.FTZ R6, R2, R3 ;  /* 0x0000000302067220 */ /* 0x000fe20000410000 */
[-C--:B------:R-:W-:Y:S01]  /*8980*/  FMUL.FTZ R3, R21, R186.reuse ;  /* 0x000000ba15037220 */ /* 0x080fe20000410000 */
[----:B------:R-:W-:Y:S01]  /*8990*/  FMUL.FTZ R2, R7, R186 ;  /* 0x000000ba07027220 */ /* 0x000fe20000410000 */
[----:B------:R-:W-:Y:S01]  /*89a0*/  FMUL.FTZ R7, R8, R187 ;  /* 0x000000bb08077220 */ /* 0x000fe20000410000 */
[----:B------:R-:W-:Y:S01]  /*89b0*/  FFMA.FTZ R65, R55, R232, R6 ;  /* 0x000000e837417223 */ /* 0x000fe20000010006 */
[----:B------:R-:W-:Y:S01]  /*89c0*/  FMUL.FTZ R6, R4, R3 ;  /* 0x0000000304067220 */ /* 0x000fe20000410000 */
[----:B------:R-:W-:Y:S01]  /*89d0*/  FMUL.FTZ R203, R174, R203 ;  /* 0x000000cbaecb7220 */ /* 0x000fe20000410000 */
[----:B------:R-:W-:Y:S01]  /*89e0*/  FMUL.FTZ R187, R21, R187 ;  /* 0x000000bb15bb7220 */ /* 0x000fe20000410000 */
[----:B------:R-:W-:Y:S01]  /*89f0*/  FADD.FTZ R90, R65, R90 ;  /* 0x0000005a415a7221 */ /* 0x000fe20000010000 */
[-C--:B------:R-:W-:Y:S01]  /*8a00*/  FMUL.FTZ R4, R9, R188.reuse ;  /* 0x000000bc09047220 */ /* 0x080fe20000410000 */
[----:B------:R-:W-:Y:S01]  /*8a10*/  FMUL.FTZ R188, R21, R188 ;  /* 0x000000bc15bc7220 */ /* 0x000fe20000410000 */
[-C--:B------:R-:W-:Y:S01]  /*8a20*/  FFMA.FTZ R24, R39, R5.reuse, R24 ;  /* 0x0000000527187223 */ /* 0x080fe20000010018 */
[----:B------:R-:W-:Y:S01]  /*8a30*/  FFMA.FTZ R8, R56, R5, R203 ;  /* 0x0000000538087223 */ /* 0x000fe200000100cb */
[----:B------:R-:W-:Y:S01]  /*8a40*/  FMUL.FTZ R187, R202, R187 ;  /* 0x000000bbcabb7220 */ /* 0x000fe20000410000 */
[-C--:B------:R-:W-:Y:S01]  /*8a50*/  FFMA.FTZ R25, R42, R2.reuse, R25 ;  /* 0x000000022a197223 */ /* 0x080fe20000010019 */
[----:B------:R-:W-:Y:S01]  /*8a60*/  FFMA.FTZ R9, R57, R2, R6 ;  /* 0x0000000239097223 */ /* 0x000fe20000010006 */
[----:B------:R-:W-:Y:S01]  /*8a70*/  FMUL.FTZ R188, R171, R188 ;  /* 0x000000bcabbc7220 */ /* 0x000fe20000410000 */
[----:B------:R-:W-:Y:S01]  /*8a80*/  FMUL.FTZ R5, R21, R206 ;  /* 0x000000ce15057220 */ /* 0x000fe20000410000 */
[-C--:B------:R-:W-:Y:S01]  /*8a90*/  FMUL.FTZ R2, R11, R190.reuse ;  /* 0x000000be0b027220 */ /* 0x080fe20000410000 */
[----:B0-----:R-:W-:Y:S01]  /*8aa0*/  @P2 FADD R64, R133, R64 ;  /* 0x0000004085402221 */ /* 0x001fe20000000000 */
[----:B------:R-:W-:Y:S01]  /*8ab0*/  FMUL.FTZ R190, R21, R190 ;  /* 0x000000be15be7220 */ /* 0x000fe20000410000 */
[----:B------:R-:W-:Y:S01]  /*8ac0*/  FMUL.FTZ R3, R10, R206 ;  /* 0x000000ce0a037220 */ /* 0x000fe20000410000 */
[-C--:B------:R-:W-:Y:S01]  /*8ad0*/  FFMA.FTZ R26, R41, R7.reuse, R26 ;  /* 0x00000007291a7223 */ /* 0x080fe2000001001a */
[----:B------:R-:W-:Y:S01]  /*8ae0*/  FFMA.FTZ R6, R58, R7, R187 ;  /* 0x000000073a067223 */ /* 0x000fe200000100bb */
[----:B------:R-:W0:Y:S01]  /*8af0*/  SHFL.DOWN P2, R67, R64, 0x2, 0x1f ;  /* 0x08401f0040437f89 */ /* 0x000e220000040000 */
[----:B------:R-:W-:Y:S01]  /*8b00*/  FADD.FTZ R88, R9, R88 ;  /* 0x0000005809587221 */ /* 0x000fe20000010000 */
[----:B------:R-:W-:Y:S01]  /*8b10*/  FMUL.FTZ R7, R252, R5 ;  /* 0x00000005fc077220 */ /* 0x000fe20000410000 */
[----:B------:R-:W-:Y:S01]  /*8b20*/  FFMA.FTZ R9, R59, R4, R188 ;  /* 0x000000043b097223 */ /* 0x000fe200000100bc */
[----:B------:R-:W-:Y:S01]  /*8b30*/  FMUL.FTZ R190, R249, R190 ;  /* 0x000000bef9be7220 */ /* 0x000fe20000410000 */
[----:B------:R-:W-:Y:S01]  /*8b40*/  FADD.FTZ R87, R6, R87 ;  /* 0x0000005706577221 */ /* 0x000fe20000010000 */
[-C--:B------:R-:W-:Y:S01]  /*8b50*/  FFMA.FTZ R28, R43, R3.reuse, R28 ;  /* 0x000000032b1c7223 */ /* 0x080fe2000001001c */
[----:B------:R-:W-:Y:S01]  /*8b60*/  FFMA.FTZ R6, R60, R3, R7 ;  /* 0x000000033c067223 */ /* 0x000fe20000010007 */
[----:B------:R-:W-:Y:S01]  /*8b70*/  FADD.FTZ R86, R9, R86 ;  /* 0x0000005609567221 */ /* 0x000fe20000010000 */
[-C--:B------:R-:W-:Y:S01]  /*8b80*/  FMUL.FTZ R5, R12, R191.reuse ;  /* 0x000000bf0c057220 */ /* 0x080fe20000410000 */
[----:B------:R-:W-:Y:S01]  /*8b90*/  FMUL.FTZ R3, R21, R192 ;  /* 0x000000c015037220 */ /* 0x000fe20000410000 */
[-C--:B------:R-:W-:Y:S01]  /*8ba0*/  FFMA.FTZ R29, R46, R2.reuse, R29 ;  /* 0x000000022e1d7223 */ /* 0x080fe2000001001d */
[----:B------:R-:W-:Y:S01]  /*8bb0*/  FFMA.FTZ R9, R61, R2, R190 ;  /* 0x000000023d097223 */ /* 0x000fe200000100be */
[C---:B------:R-:W-:Y:S01]  /*8bc0*/  FMUL.FTZ R191, R21.reuse, R191 ;  /* 0x000000bf15bf7220 */ /* 0x040fe20000410000 */
[----:B------:R-:W-:Y:S01]  /*8bd0*/  FMUL.FTZ R2, R21, R193 ;  /* 0x000000c115027220 */ /* 0x000fe20000410000 */
[----:B------:R-:W-:Y:S01]  /*8be0*/  ISETP.NE.AND P3, PT, R147, RZ, PT ;  /* 0x000000ff9300720c */ /* 0x000fe20003f65270 */
        /* <DEDUP_REMOVED lines=8> */
[----:B0-----:R-:W-:Y:S01]  /*8c70*/  @P2 FADD R67, R64, R67 ;  /* 0x0000004340432221 */ /* 0x001fe20000000000 */
[----:B------:R-:W-:Y:S01]  /*8c80*/  FADD.FTZ R89, R8, R89 ;  /* 0x0000005908597221 */ /* 0x000fe20000010000 */
[----:B------:R-:W-:Y:S01]  /*8c90*/  FADD.FTZ R85, R6, R85 ;  /* 0x0000005506557221 */ /* 0x000fe20000010000 */
[----:B------:R-:W-:Y:S01]  /*8ca0*/  FFMA.FTZ R9, R63, R4, R176 ;  /* 0x000000043f097223 */ /* 0x000fe200000100b0 */
[-C--:B------:R-:W-:Y:S01]  /*8cb0*/  FFMA.FTZ R30, R45, R5.reuse, R30 ;  /* 0x000000052d1e7223 */ /* 0x080fe2000001001e */
[----:B------:R-:W0:Y:S01]  /*8cc0*/  SHFL.DOWN P2, R66, R67, 0x4, 0x1f ;  /* 0x08801f0043427f89 */ /* 0x000e220000040000 */
[----:B------:R-:W-:Y:S01]  /*8cd0*/  FFMA.FTZ R8, R62, R5, R191 ;  /* 0x000000053e087223 */ /* 0x000fe200000100bf */
[----:B------:R-:W-:Y:S01]  /*8ce0*/  FMUL.FTZ R6, R15, R194 ;  /* 0x000000c20f067220 */ /* 0x000fe20000410000 */
[----:B------:R-:W-:Y:S01]  /*8cf0*/  FMUL.FTZ R178, R178, R3 ;  /* 0x00000003b2b27220 */ /* 0x000fe20000410000 */
[----:B------:R-:W-:Y:S01]  /*8d00*/  FMUL.FTZ R5, R16, R195 ;  /* 0x000000c310057220 */ /* 0x000fe20000410000 */
[----:B------:R-:W-:Y:S01]  /*8d10*/  FMUL.FTZ R179, R179, R2 ;  /* 0x00000002b3b37220 */ /* 0x000fe20000410000 */
[----:B------:R-:W-:Y:S01]  /*8d20*/  FMUL.FTZ R3, R21, R196 ;  /* 0x000000c415037220 */ /* 0x000fe20000410000 */
[----:B------:R-:W-:Y:S01]  /*8d30*/  FADD.FTZ R82, R9, R82 ;  /* 0x0000005209527221 */ /* 0x000fe20000010000 */
[-C--:B------:R-:W-:Y:S01]  /*8d40*/  FFMA.FTZ R33, R50, R6.reuse, R33 ;  /* 0x0000000632217223 */ /* 0x080fe20000010021 */
[----:B------:R-:W-:Y:S01]  /*8d50*/  FFMA.FTZ R9, R69, R6, R178 ;  /* 0x0000000645097223 */ /* 0x000fe200000100b2 */
[----:B------:R-:W-:Y:S01]  /*8d60*/  FMUL.FTZ R180, R180, R3 ;  /* 0x00000003b4b47220 */ /* 0x000fe20000410000 */
[-C--:B------:R-:W-:Y:S01]  /*8d70*/  FFMA.FTZ R34, R49, R5.reuse, R34 ;  /* 0x0000000531227223 */ /* 0x080fe20000010022 */
[----:B------:R-:W-:Y:S01]  /*8d80*/  FFMA.FTZ R6, R70, R5, R179 ;  /* 0x0000000546067223 */ /* 0x000fe200000100b3 */
[----:B------:R-:W-:Y:S01]  /*8d90*/  FMUL.FTZ R7, R14, R193 ;  /* 0x000000c10e077220 */ /* 0x000fe20000410000 */
[----:B------:R-:W-:Y:S01]  /*8da0*/  @!P3 SHF.R.U32.HI R3, RZ, 0x3, R168 ;  /* 0x00000003ff03b819 */ /* 0x000fe200000116a8 */
[C---:B------:R-:W-:Y:S01]  /*8db0*/  FMUL.FTZ R2, R21.reuse, R197 ;  /* 0x000000c515027220 */ /* 0x040fe20000410000 */
[C---:B------:R-:W-:Y:S01]  /*8dc0*/  FMUL.FTZ R5, R21.reuse, R198 ;  /* 0x000000c615057220 */ /* 0x040fe20000410000 */
[----:B------:R-:W-:Y:S01]  /*8dd0*/  FMUL.FTZ R21, R21, R216 ;  /* 0x000000d815157220 */ /* 0x000fe20000410000 */
[----:B------:R-:W-:Y:S01]  /*8de0*/  FFMA.FTZ R31, R48, R4, R31 ;  /* 0x00000004301f7223 */ /* 0x000fe2000001001f */
[----:B------:R-:W-:Y:S01]  /*8df0*/  FADD.FTZ R83, R8, R83 ;  /* 0x0000005308537221 */ /* 0x000fe20000010000 */
[-C--:B------:R-:W-:Y:S01]  /*8e00*/  FFMA.FTZ R32, R47, R7.reuse, R32 ;  /* 0x000000072f207223 */ /* 0x080fe20000010020 */
[----:B------:R-:W-:Y:S01]  /*8e10*/  FFMA.FTZ R8, R68, R7, R177 ;  /* 0x0000000744087223 */ /* 0x000fe200000100b1 */
[----:B------:R-:W-:Y:S01]  /*8e20*/  FMUL.FTZ R4, R17, R196 ;  /* 0x000000c411047220 */ /* 0x000fe20000410000 */
[----:B------:R-:W-:Y:S01]  /*8e30*/  @!P3 LOP3.LUT R11, R3, 0x7c, RZ, 0xc0, !PT ;  /* 0x0000007c030bb812 */ /* 0x000fe200078ec0ff */
[----:B0-----:R-:W-:Y:S01]  /*8e40*/  @P2 FADD R66, R67, R66 ;  /* 0x0000004243422221 */ /* 0x001fe20000000000 */
[----:B------:R-:W-:Y:S01]  /*8e50*/  FMUL.FTZ R181, R181, R2 ;  /* 0x00000002b5b57220 */ /* 0x000fe20000410000 */
[----:B------:R-:W-:Y:S01]  /*8e60*/  FMUL.FTZ R7, R18, R197 ;  /* 0x000000c512077220 */ /* 0x000fe20000410000 */
[----:B------:R-:W-:Y:S01]  /*8e70*/  FMUL.FTZ R2, R19, R198 ;  /* 0x000000c613027220 */ /* 0x000fe20000410000 */
[----:B------:R-:W-:Y:S01]  /*8e80*/  FMUL.FTZ R3, R20, R216 ;  /* 0x000000d814037220 */ /* 0x000fe20000410000 */
[----:B------:R-:W0:Y:S01]  /*8e90*/  SHFL.DOWN P2, R65, R66, 0x8, 0x1f ;  /* 0x09001f0042417f89 */ /* 0x000e220000040000 */
[----:B------:R-:W-:Y:S01]  /*8ea0*/  FMUL.FTZ R182, R182, R5 ;  /* 0x00000005b6b67220 */ /* 0x000fe20000410000 */
[----:B------:R-:W-:Y:S01]  /*8eb0*/  FMUL.FTZ R21, R0, R21 ;  /* 0x0000001500157220 */ /* 0x000fe20000410000 */
[----:B------:R-:W-:Y:S01]  /*8ec0*/  FADD.FTZ R80, R9, R80 ;  /* 0x0000005009507221 */ /* 0x000fe20000010000 */
[-C--:B------:R-:W-:Y:S01]  /*8ed0*/  FFMA.FTZ R35, R52, R4.reuse, R35 ;  /* 0x0000000434237223 */ /* 0x080fe20000010023 */
[----:B------:R-:W-:Y:S01]  /*8ee0*/  FFMA.FTZ R9, R71, R4, R180 ;  /* 0x0000000447097223 */ /* 0x000fe200000100b4 */
[----:B------:R-:W-:Y:S01]  /*8ef0*/  FFMA.FTZ R4, R72, R7, R181 ;  /* 0x0000000748047223 */ /* 0x000fe200000100b5 */
[----:B------:R-:W-:Y:S01]  /*8f00*/  FFMA.FTZ R5, R73, R2, R182 ;  /* 0x0000000249057223 */ /* 0x000fe200000100b6 */
[----:B------:R-:W-:Y:S01]  /*8f10*/  FFMA.FTZ R0, R74, R3, R21 ;  /* 0x000000034a007223 */ /* 0x000fe20000010015 */
[----:B------:R-:W-:Y:S01]  /*8f20*/  BSSY.RECONVERGENT B0, `(.L_x_4653) ;  /* 0x0000019000007945 */ /* 0x000fe20003800200 */
[----:B------:R-:W-:Y:S01]  /*8f30*/  FFMA.FTZ R23, R40, R232, R23 ;  /* 0x000000e828177223 */ /* 0x000fe20000010017 */
        /* <DEDUP_REMOVED lines=9> */
[----:B0-----:R-:W-:-:S05]  /*8fd0*/  @P2 FADD R65, R66, R65 ;  /* 0x0000004142412221 */ /* 0x001fca0000000000 */
[----:B------:R-:W0:Y:S02]  /*8fe0*/  SHFL.DOWN P2, R10, R65, 0x10, 0x1f ;  /* 0x0a001f00410a7f89 */ /* 0x000e240000040000 */
[----:B0-----:R-:W-:-:S05]  /*8ff0*/  @P2 FADD R10, R65, R10 ;  /* 0x0000000a410a2221 */ /* 0x001fca0000000000 */
[----:B------:R0:W-:Y:S01]  /*9000*/  @!P3 STS [R11+UR17+0x3184], R10 ;  /* 0x0031840a0b00b988 */ /* 0x0001e20008000811 */
[----:B------:R-:W-:Y:S06]  /*9010*/  BAR.SYNC.DEFER_BLOCKING 0x0 ;  /* 0x0000000000007b1d */ /* 0x000fec0000010000 */
[----:B------:R-:W-:Y:S05]  /*9020*/  @P1 BRA `(.L_x_4654) ;  /* 0x0000000000201947 */ /* 0x000fea0003800000 */
[----:B------:R-:W-:Y:S01]  /*9030*/  UISETP.NE.AND UP0, UPT, UR20, UR39, UPT ;  /* 0x000000271400728c */ /* 0x000fe2000bf05270 */
[----:B------:R-:W1:Y:S01]  /*9040*/  LDS R3, [UR17+0x3188] ;  /* 0x00318811ff037984 */ /* 0x000e620008000800 */
[----:B------:R-:W-:-:S04]  /*9050*/  ULEA UR12, UR9, UR17, 0x2 ;  /* 0x00000011090c7291 */ /* 0x000fc8000f8e10ff */
[----:B------:R-:W-:-:S13]  /*9060*/  PLOP3.LUT P2, PT, PT, PT, UP0, 0x80, 0x8 ;  /* 0x000000000008781c */ /* 0x000fda0003f4f008 */
[----:B------:R-:W3:Y:S01]  /*9070*/  @P2 LDS R0, [UR12+0x46c0] ;  /* 0x0046c00cff002984 */ /* 0x000ee20008000800 */
[----:B-1----:R-:W-:-:S04]  /*9080*/  FADD.FTZ R3, R10, R3 ;  /* 0x000000030a037221 */ /* 0x002fc80000010000 */
[----:B---3--:R-:W-:-:S05]  /*9090*/  @P2 FADD.FTZ R3, R3, R0 ;  /* 0x0000000003032221 */ /* 0x008fca0000010000 */
[----:B------:R1:W-:Y:S02]  /*90a0*/  STS [UR12+0x46c0], R3 ;  /* 0x0046c003ff007988 */ /* 0x0003e4000800080c */
.L_x_4654:
[----:B------:R-:W-:Y:S05]  /*90b0*/  BSYNC.RECONVERGENT B0 ;  /* 0x0000000000007941 */ /* 0x000fea0003800200 */
.L_x_4653:
[----:B------:R-:W-:-:S04]  /*90c0*/  UIADD3 UR9, UPT, UPT, UR9, 0x1, URZ ;  /* 0x0000000109097890 */ /* 0x000fc8000fffe0ff */
[----:B------:R-:W-:-:S09]  /*90d0*/  UISETP.GE.AND UP0, UPT, UR9, UR52, UPT ;  /* 0x000000340900728c */ /* 0x000fd2000bf06270 */
[----:B------:R-:W-:Y:S05]  /*90e0*/  BRA.U !UP0, `(.L_x_4655) ;  /* 0xffffffbd08747547 */ /* 0x000fea000b83ffff */
.L_x_4610:
[----:B------:R-:W-:Y:S01]  /*90f0*/  BAR.SYNC.DEFER_BLOCKING 0x0 ;  /* 0x0000000000007b1d */ /* 0x000fe20000010000 */
[----:B------:R-:W-:Y:S01]  /*9100*/  F2FP.BF16.F32.PACK_AB R37, R37, R38 ;  /* 0x000000262525723e */ /* 0x000fe200000010ff */
[----:B------:R-:W-:Y:S01]  /*9110*/  UIADD3 UR31, UP0, UPT, UR31, -0x800, URZ ;  /* 0xfffff8001f1f7890 */ /* 0x000fe2000ff1e0ff */
[----:B------:R-:W-:Y:S01]  /*9120*/  F2FP.BF16.F32.PACK_AB R35, R35, R36 ;  /* 0x000000242323723e */ /* 0x000fe200000010ff */
[----:B------:R-:W-:Y:S01]  /*9130*/  UIADD3 UR29, UP1, UPT, UR29, -0x800, URZ ;  /* 0xfffff8001d1d7890 */ /* 0x000fe2000ff3e0ff */
[----:B------:R-:W-:Y:S01]  /*9140*/  PRMT R0, R37, 0x7632, R0 ;  /* 0x0000763225007816 */ /* 0x000fe20000000000 */
[----:B------:R-:W3:Y:S01]  /*9150*/  LDCU.64 UR14, c[0x0][0x4f8] ;  /* 0x00009f00ff0e77ac */ /* 0x000ee20008000a00 */
[----:B------:R-:W-:Y:S02]  /*9160*/  F2FP.BF16.F32.PACK_AB R33, R33, R34 ;  /* 0x000000222121723e */ /* 0x000fe400000010ff */
[----:B------:R-:W-:Y:S01]  /*9170*/  PRMT R2, R35, 0x7632, R2 ;  /* 0x0000763223027816 */ /* 0x000fe20000000002 */
[----:B------:R-:W5:Y:S01]  /*9180*/  LDCU.64 UR18, c[0x0][0x500] ;  /* 0x0000a000ff1277ac */ /* 0x000f620008000a00 */
[----:B------:R-:W-:-:S02]  /*9190*/  F2FP.BF16.F32.PACK_AB R31, R31, R32 ;  /* 0x000000201f1f723e */ /* 0x000fc400000010ff */
[----:B-1----:R-:W-:Y:S01]  /*91a0*/  PRMT R3, R33, 0x7632, R3 ;  /* 0x0000763221037816 */ /* 0x002fe20000000003 */
[----:B------:R-:W-:Y:S01]  /*91b0*/  UMOV UR7, URZ ;  /* 0x000000ff00077c82 */ /* 0x000fe20008000000 */
[----:B------:R-:W-:Y:S01]  /*91c0*/  F2FP.BF16.F32.PACK_AB R29, R29, R30 ;  /* 0x0000001e1d1d723e */ /* 0x000fe200000010ff */
[----:B------:R-:W-:Y:S01]  /*91d0*/  UIADD3.X UR28, UPT, UPT, UR28, -0x1, URZ, UP0, !UPT ;  /* 0xffffffff1c1c7890 */ /* 0x000fe200087fe4ff */
[----:B------:R-:W-:Y:S01]  /*91e0*/  F2FP.BF16.F32.PACK_AB R27, R27, R28 ;  /* 0x0000001c1b1b723e */ /* 0x000fe200000010ff */
[----:B------:R-:W-:Y:S01]  /*91f0*/  UISETP.GT.AND UP0, UPT, UR20, 0x1, UPT ;  /* 0x000000011400788c */ /* 0x000fe2000bf04270 */
[----:B------:R-:W-:Y:S01]  /*9200*/  PRMT R4, R29, 0x7632, R4 ;  /* 0x000076321d047816 */ /* 0x000fe20000000004 */
[----:B------:R-:W-:Y:S01]  /*9210*/  UIADD3 UR23, UP2, UPT, UR23, -0x800, URZ ;  /* 0xfffff80017177890 */ /* 0x000fe2000ff5e0ff */
[----:B------:R-:W-:Y:S01]  /*9220*/  F2FP.BF16.F32.PACK_AB R25, R25, R26 ;  /* 0x0000001a1919723e */ /* 0x000fe200000010ff */
[----:B------:R-:W-:Y:S01]  /*9230*/  UIADD3 UR24, UP3, UPT, UR24, -0x800, URZ ;  /* 0xfffff80018187890 */ /* 0x000fe2000ff7e0ff */
[----:B------:R-:W-:Y:S01]  /*9240*/  F2FP.BF16.F32.PACK_AB R23, R23, R24 ;  /* 0x000000181717723e */ /* 0x000fe200000010ff */
[----:B------:R-:W-:Y:S01]  /*9250*/  STS.U16 [R128], R37 ;  /* 0x0000002580007388 */ /* 0x000fe20000000400 */
[----:B---3--:R-:W-:-:S02]  /*9260*/  UIMAD.WIDE.U32 UR12, UR35, UR14, UR6 ;  /* 0x0000000e230c72a5 */ /* 0x008fc4000f8e0006 */
[----:B------:R-:W-:Y:S01]  /*9270*/  PRMT R6, R23, 0x7632, R6 ;  /* 0x0000763217067816 */ /* 0x000fe20000000006 */
[----:B------:R1:W-:Y:S01]  /*9280*/  STS.U16 [R127+0x2], R0 ;  /* 0x000002007f007388 */ /* 0x0003e20000000400 */
[----:B------:R-:W-:Y:S01]  /*9290*/  UIMAD UR13, UR35, UR15, UR13 ;  /* 0x0000000f230d72a4 */ /* 0x000fe2000f8e020d */
[----:B------:R-:W3:Y:S02]  /*92a0*/  LDCU.64 UR14, c[0x0][0x550] ;  /* 0x0000aa00ff0e77ac */ /* 0x000ee40008000a00 */
[----:B------:R-:W-:Y:S01]  /*92b0*/  STS.U16 [R126+0x4], R35 ;  /* 0x000004237e007388 */ /* 0x000fe20000000400 */
[----:B-----5:R-:W-:-:S03]  /*92c0*/  UIMAD.WIDE.U32 UR12, UR34, UR18, UR12 ;  /* 0x00000012220c72a5 */ /* 0x020fc6000f8e000c */
[----:B------:R5:W-:Y:S01]  /*92d0*/  STS.U16 [R119+0x6], R2 ;  /* 0x0000060277007388 */ /* 0x000be20000000400 */
[----:B------:R-:W-:Y:S01]  /*92e0*/  UIADD3 UR26, UP4, UPT, UR26, -0x800, URZ ;  /* 0xfffff8001a1a7890 */ /* 0x000fe2000ff9e0ff */
[----:B-1----:R-:W-:Y:S01]  /*92f0*/  PRMT R0, R31, 0x7632, R0 ;  /* 0x000076321f007816 */ /* 0x002fe20000000000 */
[----:B------:R-:W-:Y:S01]  /*9300*/  UIMAD UR9, UR34, UR19, UR13 ;  /* 0x00000013220972a4 */ /* 0x000fe2000f8e020d */
[----:B------:R-:W-:Y:S01]  /*9310*/  STS.U16 [R118+0x8], R33 ;  /* 0x0000082176007388 */ /* 0x000fe20000000400 */
[----:B------:R-:W-:Y:S02]  /*9320*/  UIADD3.X UR30, UPT, UPT, UR30, -0x1, URZ, UP1, !UPT ;  /* 0xffffffff1e1e7890 */ /* 0x000fe40008ffe4ff */
[----:B------:R-:W-:Y:S01]  /*9330*/  UIADD3.X UR22, UPT, UPT, UR22, -0x1, URZ, UP2, !UPT ;  /* 0xffffffff16167890 */ /* 0x000fe200097fe4ff */
[----:B------:R1:W-:Y:S01]  /*9340*/  STS.U16 [R117+0xa], R3 ;  /* 0x00000a0375007388 */ /* 0x0003e20000000400 */
[----:B------:R-:W-:Y:S01]  /*9350*/  UIADD3.X UR25, UPT, UPT, UR25, -0x1, URZ, UP3, !UPT ;  /* 0xffffffff19197890 */ /* 0x000fe20009ffe4ff */
[----:B-----5:R-:W-:Y:S01]  /*9360*/  PRMT R2, R27, 0x7632, R2 ;  /* 0x000076321b027816 */ /* 0x020fe20000000002 */
[----:B------:R-:W-:Y:S01]  /*9370*/  UIADD3.X UR27, UPT, UPT, UR27, -0x1, URZ, UP4, !UPT ;  /* 0xffffffff1b1b7890 */ /* 0x000fe2000a7fe4ff */
[----:B------:R-:W-:Y:S04]  /*9380*/  STS.U16 [R116+0xc], R31 ;  /* 0x00000c1f74007388 */ /* 0x000fe80000000400 */
[----:B------:R5:W-:Y:S01]  /*9390*/  STS.U16 [R115+0xe], R0 ;  /* 0x00000e0073007388 */ /* 0x000be20000000400 */
[----:B-1----:R-:W-:-:S03]  /*93a0*/  PRMT R3, R25, 0x7632, R3 ;  /* 0x0000763219037816 */ /* 0x002fc60000000003 */
[----:B------:R-:W-:Y:S04]  /*93b0*/  STS.U16 [R114+0x10], R29 ;  /* 0x0000101d72007388 */ /* 0x000fe80000000400 */
[----:B------:R1:W-:Y:S01]  /*93c0*/  STS.U16 [R113+0x12], R4 ;  /* 0x0000120471007388 */ /* 0x0003e20000000400 */
[----:B-----5:R-:W-:-:S03]  /*93d0*/  IMAD.U32 R0, RZ, RZ, UR16 ;  /* 0x00000010ff007e24 */ /* 0x020fc6000f8e00ff */
[----:B------:R-:W-:Y:S04]  /*93e0*/  STS.U16 [R112+0x14], R27 ;  /* 0x0000141b70007388 */ /* 0x000fe80000000400 */
[----:B------:R-:W-:Y:S01]  /*93f0*/  STS.U16 [R111+0x16], R2 ;  /* 0x000016026f007388 */ /* 0x000fe20000000400 */
[----:B-1----:R-:W-:-:S03]  /*9400*/  F2FP.BF16.F32.PACK_AB R4, R78, R77 ;  /* 0x0000004d4e04723e */ /* 0x002fc600000010ff */
[----:B------:R-:W-:Y:S04]  /*9410*/  STS.U16 [R110+0x18], R25 ;  /* 0x000018196e007388 */ /* 0x000fe80000000400 */
[----:B------:R-:W-:Y:S04]  /*9420*/  STS.U16 [R109+0x1a], R3 ;  /* 0x00001a036d007388 */ /* 0x000fe80000000400 */
[----:B------:R-:W-:Y:S04]  /*9430*/  STS.U16 [R108+0x1c], R23 ;  /* 0x00001c176c007388 */ /* 0x000fe80000000400 */
[----:B------:R1:W-:Y:S01]  /*9440*/  STS.U16 [R107+0x1e], R6 ;  /* 0x00001e066b007388 */ /* 0x0003e20000000400 */
[----:B------:R-:W-:-:S03]  /*9450*/  NOP ;  /* 0x0000000000007918 */ /* 0x000fc60000000000 */
[----:B------:R-:W-:Y:S01]  /*9460*/  LDS.U16 R5, [R146] ;  /* 0x0000000092057984 */ /* 0x000fe20000000400 */
[----:B-1----:R-:W-:-:S03]  /*9470*/  PRMT R6, R4, 0x7632, R6 ;  /* 0x0000763204067816 */ /* 0x002fc60000000006 */
[----:B------:R-:W-:Y:S04]  /*9480*/  LDS.U16 R7, [R145+0x40] ;  /* 0x0000400091077984 */ /* 0x000fe80000000400 */
[----:B------:R-:W-:Y:S04]  /*9490*/  LDS.U16 R9, [R144+0x80] ;  /* 0x0000800090097984 */ /* 0x000fe80000000400 */
[----:B0-----:R-:W-:Y:S04]  /*94a0*/  LDS.U16 R11, [R143+0xc0] ;  /* 0x0000c0008f0b7984 */ /* 0x001fe80000000400 */
        /* <DEDUP_REMOVED lines=14> */
[----:B0-----:R-:W-:-:S05]  /*9590*/  IADD3 R0, P0, PT, R166, UR12, RZ ;  /* 0x0000000ca6007c10 */ /* 0x001fca000ff1e0ff */
[----:B------:R-:W0:Y:S01]  /*95a0*/  LDCU.64 UR12, c[0x0][0x518] ;  /* 0x0000a300ff0c77ac */ /* 0x000e220008000a00 */
[----:B------:R-:W-:Y:S02]  /*95b0*/  IADD3.X R3, PT, PT, RZ, UR9, RZ, P0, !PT ;  /* 0x00000009ff037c10 */ /* 0x000fe400087fe4ff */
[----:B---3--:R-:W-:-:S04]  /*95c0*/  LEA R2, P3, R0, UR14, 0x1 ;  /* 0x0000000e00027c11 */ /* 0x008fc8000f8608ff */
[----:B------:R-:W-:Y:S01]  /*95d0*/  LEA.HI.X R3, R0, UR15, R3, 0x1, P3 ;  /* 0x0000000f00037c11 */ /* 0x000fe200098f0c03 */
[----:B------:R-:W1:Y:S01]  /*95e0*/  LDCU.64 UR14, c[0x0][0x520] ;  /* 0x0000a400ff0e77ac */ /* 0x000e620008000a00 */
[----:B------:R-:W-:Y:S01]  /*95f0*/  F2FP.BF16.F32.PACK_AB R0, R76, R75 ;  /* 0x0000004b4c00723e */ /* 0x000fe200000010ff */
[----:B------:R-:W-:-:S03]  /*9600*/  FADD.FTZ R75, R75, R170 ;  /* 0x000000aa4b4b7221 */ /* 0x000fc60000010000 */
[----:B------:R-:W-:Y:S01]  /*9610*/  PRMT R64, R0, 0x7610, R64 ;  /* 0x0000761000407816 */ /* 0x000fe20000000040 */
[----:B------:R-:W-:Y:S01]  /*9620*/  FADD.FTZ R76, R75, R76 ;  /* 0x0000004c4b4c7221 */ /* 0x000fe20000010000 */
[----:B------:R-:W3:Y:S01]  /*9630*/  LDS R37, [UR17+0x840] ;  /* 0x00084011ff257984 */ /* 0x000ee20008000800 */
[----:B0-----:R-:W-:Y:S02]  /*9640*/  UIMAD.WIDE.U32 UR6, UR35, UR12, UR6 ;  /* 0x0000000c230672a5 */ /* 0x001fe4000f8e0006 */
[----:B------:R-:W-:Y:S02]  /*9650*/  FADD.FTZ R77, R76, R77 ;  /* 0x0000004d4c4d7221 */ /* 0x000fe40000010000 */
[----:B------:R-:W-:Y:S02]  /*9660*/  UIMAD UR7, UR35, UR13, UR7 ;  /* 0x0000000d230772a4 */ /* 0x000fe4000f8e0207 */
[----:B------:R-:W-:Y:S01]  /*9670*/  FADD.FTZ R78, R77, R78 ;  /* 0x0000004e4d4e7221 */ /* 0x000fe20000010000 */
[----:B------:R-:W0:Y:S01]  /*9680*/  LDCU.64 UR12, c[0x0][0x560] ;  /* 0x0000ac00ff0c77ac */ /* 0x000e220008000a00 */
[----:B-1----:R-:W-:-:S04]  /*9690*/  UIMAD.WIDE.U32 UR6, UR34, UR14, UR6 ;  /* 0x0000000e220672a5 */ /* 0x002fc8000f8e0006 */
[----:B------:R-:W-:Y:S01]  /*96a0*/  UIMAD UR7, UR34, UR15, UR7 ;  /* 0x0000000f220772a4 */ /* 0x000fe2000f8e0207 */
[-C--:B---3--:R-:W-:Y:S02]  /*96b0*/  ISETP.GE.AND P0, PT, R166, R37.reuse, PT ;  /* 0x00000025a600720c */ /* 0x088fe40003f06270 */
        /* <DEDUP_REMOVED lines=12> */
[-C--:B------:R-:W-:Y:S02]  /*9780*/  ISETP.GE.AND P6, PT, R154, R37.reuse, PT ;  /* 0x000000259a00720c */ /* 0x080fe40003fc6270 */
[----:B-1----:R-:W-:Y:S01]  /*9790*/  PRMT R5, R0, 0x7632, R5 ;  /* 0x0000763200057816 */ /* 0x002fe20000000005 */
[----:B------:R-:W-:Y:S01]  /*97a0*/  @!P0 STG.E.U16 desc[UR32][R2.64+0x100], R13 ;  /* 0x0001000d02008986 */ /* 0x000fe2000c101520 */
[----:B------:R-:W-:Y:S02]  /*97b0*/  ISETP.GE.AND P0, PT, R153, R37, PT ;  /* 0x000000259900720c */ /* 0x000fe40003f06270 */
[----:B------:R-:W-:Y:S01]  /*97c0*/  F2FP.BF16.F32.PACK_AB R0, R80, R79 ;  /* 0x0000004f5000723e */ /* 0x000fe200000010ff */
[----:B------:R-:W-:Y:S01]  /*97d0*/  @!P2 STG.E.U16 desc[UR32][R2.64+0x140], R15 ;  /* 0x0001400f0200a986 */ /* 0x000fe2000c101520 */
[-C--:B------:R-:W-:Y:S01]  /*97e0*/  ISETP.GE.AND P2, PT, R151, R37.reuse, PT ;  /* 0x000000259700720c */ /* 0x080fe20003f46270 */
[----:B------:R-:W-:Y:S01]  /*97f0*/  FADD.FTZ R79, R78, R79 ;  /* 0x0000004f4e4f7221 */ /* 0x000fe20000010000 */
[----:B------:R-:W-:Y:S01]  /*9800*/  PRMT R59, R0, 0x7610, R59 ;  /* 0x00007610003b7816 */ /* 0x000fe2000000003b */
[----:B------:R-:W-:Y:S01]  /*9810*/  @!P3 STG.E.U16 desc[UR32][R2.64+0x180], R17 ;  /* 0x000180110200b986 */ /* 0x000fe2000c101520 */
[-C--:B------:R-:W-:Y:S01]  /*9820*/  ISETP.GE.AND P3, PT, R152, R37.reuse, PT ;  /* 0x000000259800720c */ /* 0x080fe20003f66270 */
[----:B------:R-:W-:Y:S01]  /*9830*/  FADD.FTZ R80, R79, R80 ;  /* 0x000000504f507221 */ /* 0x000fe20000010000 */
[----:B---3--:R-:W-:Y:S01]  /*9840*/  PRMT R7, R0, 0x7632, R7 ;  /* 0x0000763200077816 */ /* 0x008fe20000000007 */
[----:B------:R-:W-:Y:S01]  /*9850*/  @!P4 STG.E.U16 desc[UR32][R2.64+0x1c0], R19 ;  /* 0x0001c0130200c986 */ /* 0x000fe2000c101520 */
[----:B------:R-:W-:-:S02]  /*9860*/  ISETP.GE.AND P4, PT, R149, R37, PT ;  /* 0x000000259500720c */ /* 0x000fc40003f86270 */
[----:B------:R-:W-:Y:S01]  /*9870*/  F2FP.BF16.F32.PACK_AB R0, R84, R83 ;  /* 0x000000535400723e */ /* 0x000fe200000010ff */
[----:B------:R-:W-:Y:S01]  /*9880*/  @!P5 STG.E.U16 desc[UR32][R2.64+0x200], R21 ;  /* 0x000200150200d986 */ /* 0x000fe2000c101520 */
[-C--:B------:R-:W-:Y:S02]  /*9890*/  ISETP.GE.AND P5, PT, R150, R37.reuse, PT ;  /* 0x000000259600720c */ /* 0x080fe40003fa6270 */
[----:B------:R-:W-:Y:S01]  /*98a0*/  PRMT R57, R0, 0x7610, R57 ;  /* 0x0000761000397816 */ /* 0x000fe20000000039 */
        /* <DEDUP_REMOVED lines=9> */
[----:B-1----:R-:W-:Y:S01]  /*9940*/  F2FP.BF16.F32.PACK_AB R3, R82, R81 ;  /* 0x000000515203723e */ /* 0x002fe200000010ff */
[----:B------:R-:W-:Y:S01]  /*9950*/  FADD.FTZ R81, R80, R81 ;  /* 0x0000005150517221 */ /* 0x000fe20000010000 */
[----:B------:R-:W-:-:S03]  /*9960*/  F2FP.BF16.F32.PACK_AB R2, R86, R85 ;  /* 0x000000555602723e */ /* 0x000fc600000010ff */
        /* <DEDUP_REMOVED lines=8> */
[----:B------:R3:W-:Y:S04]  /*99f0*/  STS.U16 [R126+0x4], R4 ;  /* 0x000004047e007388 */ /* 0x0007e80000000400 */
[----:B------:R5:W-:Y:S01]  /*9a00*/  STS.U16 [R119+0x6], R6 ;  /* 0x0000060677007388 */ /* 0x000be20000000400 */
[----:B-1----:R-:W-:-:S03]  /*9a10*/  PRMT R5, R3, 0x7632, R5 ;  /* 0x0000763203057816 */ /* 0x002fc60000000005 */
[----:B------:R-:W-:Y:S01]  /*9a20*/  STS.U16 [R118+0x8], R59 ;  /* 0x0000083b76007388 */ /* 0x000fe20000000400 */
[----:B---3--:R-:W-:Y:S02]  /*9a30*/  PRMT R4, R0, 0x7632, R4 ;  /* 0x0000763200047816 */ /* 0x008fe40000000004 */
[----:B------:R-:W-:Y:S01]  /*9a40*/  F2FP.BF16.F32.PACK_AB R0, R88, R87 ;  /* 0x000000575800723e */ /* 0x000fe200000010ff */
[----:B------:R-:W-:Y:S01]  /*9a50*/  STS.U16 [R117+0xa], R7 ;  /* 0x00000a0775007388 */ /* 0x000fe20000000400 */
[----:B-----5:R-:W-:Y:S01]  /*9a60*/  PRMT R6, R2, 0x7632, R6 ;  /* 0x0000763202067816 */ /* 0x020fe20000000006 */
        /* <DEDUP_REMOVED lines=10> */
[----:B------:R-:W-:Y:S02]  /*9b10*/  IMAD.U32 R0, RZ, RZ, UR16 ;  /* 0x00000010ff007e24 */ /* 0x000fe4000f8e00ff */
[----:B------:R-:W-:Y:S01]  /*9b20*/  STS.U16 [R113+0x12], R4 ;  /* 0x0000120471007388 */ /* 0x000fe20000000400 */
[----:B------:R-:W-:-:S03]  /*9b30*/  FADD.FTZ R170, R89, R90 ;  /* 0x0000005a59aa7221 */ /* 0x000fc60000010000 */
        /* <DEDUP_REMOVED lines=25> */
[----:B-1----:R-:W-:Y:S01]  /*9cd0*/  IADD3 R0, P0, PT, R166, UR6, RZ ;  /* 0x00000006a6007c10 */ /* 0x002fe2000ff1e0ff */
[----:B------:R-:W-:-:S03]  /*9ce0*/  UIADD3 UR6, UPT, UPT, UR20, -0x1, URZ ;  /* 0xffffffff14067890 */ /* 0x000fc6000fffe0ff */
[----:B------:R-:W-:Y:S02]  /*9cf0*/  IADD3.X R3, PT, PT, RZ, UR7, RZ, P0, !PT ;  /* 0x00000007ff037c10 */ /* 0x000fe400087fe4ff */
[C---:B0-----:R-:W-:Y:S02]  /*9d00*/  LEA R2, P0, R0.reuse, UR12, 0x1 ;  /* 0x0000000c00027c11 */ /* 0x041fe4000f8008ff */
        /* <DEDUP_REMOVED lines=36> */
.L_x_4608:
[----:B------:R-:W1:Y:S01]  /*9f50*/  LDCU.64 UR6, c[0x0][0x548] ;  /* 0x0000a900ff0677ac */ /* 0x000e620008000a00 */
[----:B------:R-:W3:Y:S01]  /*9f60*/  S2R R10, SR_TID.X ;  /* 0x00000000000a7919 */ /* 0x000ee20000002100 */
        /* <DEDUP_REMOVED lines=39> */
.L_x_4658:
[----:B------:R-:W-:Y:S05]  /*a1e0*/  BSYNC.RECONVERGENT B0 ;  /* 0x0000000000007941 */ /* 0x000fea0003800200 */
.L_x_4657:
[----:B------:R-:W-:Y:S01]  /*a1f0*/  UISETP.NE.U32.AND UP0, UPT, UR8, URZ, UPT ;  /* 0x000000ff0800728c */ /* 0x000fe2000bf05070 */
[----:B---3--:R-:W-:-:S03]  /*a200*/  ISETP.GE.AND P0, PT, R10, UR11, PT ;  /* 0x0000000b0a007c0c */ /* 0x008fc6000bf06270 */
[----:B------:R-:W-:-:S09]  /*a210*/  UISETP.NE.AND.EX UP0, UPT, UR9, URZ, UPT, UP0 ;  /* 0x000000ff0900728c */ /* 0x000fd2000bf05300 */
[----:B------:R-:W-:Y:S05]  /*a220*/  BRA.U !UP0, `(.L_x_4659) ;  /* 0x0000000108907547 */ /* 0x000fea000b800000 */
[----:B------:R-:W-:Y:S06]  /*a230*/  BAR.SYNC.DEFER_BLOCKING 0x0 ;  /* 0x0000000000007b1d */ /* 0x000fec0000010000 */
[----:B------:R-:W-:Y:S01]  /*a240*/  BSSY.RECONVERGENT B0, `(.L_x_4659) ;  /* 0x0000022000007945 */ /* 0x000fe20003800200 */
[----:B-1----:R-:W1:Y:S01]  /*a250*/  SHFL.DOWN P1, R3, R170, 0x1, 0x1f ;  /* 0x08201f00aa037f89 */ /* 0x002e620000020000 */
[----:B------:R-:W3:Y:S01]  /*a260*/  S2R R4, SR_LANEID ;  /* 0x0000000000047919 */ /* 0x000ee20000000000 */
[----:B-1----:R-:W-:-:S05]  /*a270*/  @P1 FADD R3, R3, R170 ;  /* 0x000000aa03031221 */ /* 0x002fca0000000000 */
[----:B------:R-:W1:Y:S01]  /*a280*/  SHFL.DOWN P1, R0, R3, 0x2, 0x1f ;  /* 0x08401f0003007f89 */ /* 0x000e620000020000 */
[----:B---3--:R-:W-:Y:S02]  /*a290*/  ISETP.NE.AND P2, PT, R4, RZ, PT ;  /* 0x000000ff0400720c */ /* 0x008fe40003f45270 */
[----:B------:R-:W3:Y:S11]  /*a2a0*/  S2R R4, SR_TID.X ;  /* 0x0000000000047919 */ /* 0x000ef60000002100 */
[----:B------:R-:W2:Y:S01]  /*a2b0*/  @!P2 S2R R9, SR_CgaCtaId ;  /* 0x000000000009a919 */ /* 0x000ea20000008800 */
[----:B0-----:R-:W-:Y:S01]  /*a2c0*/  @!P2 MOV R6, 0x400 ;  /* 0x000004000006a802 */ /* 0x001fe20000000f00 */
[----:B-1----:R-:W-:-:S05]  /*a2d0*/  @P1 FADD R0, R3, R0 ;  /* 0x0000000003001221 */ /* 0x002fca0000000000 */
[----:B------:R-:W0:Y:S01]  /*a2e0*/  SHFL.DOWN P1, R5, R0, 0x4, 0x1f ;  /* 0x08801f0000057f89 */ /* 0x000e220000020000 */
[----:B---3--:R-:W-:-:S04]  /*a2f0*/  @!P2 SHF.R.U32.HI R3, RZ, 0x3, R4 ;  /* 0x00000003ff03a819 */ /* 0x008fc80000011604 */
        /* <DEDUP_REMOVED lines=22> */
.L_x_4660:
[----:B------:R-:W-:Y:S05]  /*a460*/  BSYNC.RECONVERGENT B0 ;  /* 0x0000000000007941 */ /* 0x000fea0003800200 */
.L_x_4659:
[----:B------:R-:W-:Y:S05]  /*a470*/  @P0 EXIT ;  /* 0x000000000000094d */ /* 0x000fea0003800000 */
[----:B------:R-:W3:Y:S01]  /*a480*/  S2UR UR8, SR_CTAID.Y ;  /* 0x00000000000879c3 */ /* 0x000ee20000002600 */
[----:B------:R-:W3:Y:S01]  /*a490*/  LDCU.64 UR6, c[0x0][0x4a8] ;  /* 0x00009500ff0677ac */ /* 0x000ee20008000a00 */
[----:B------:R-:W-:Y:S01]  /*a4a0*/  IMAD.MOV.U32 R0, RZ, RZ, R10 ;  /* 0x000000ffff007224 */ /* 0x000fe200078e000a */
[----:B------:R-:W0:Y:S05]  /*a4b0*/  LDCU UR10, c[0x0][0x360] ;  /* 0x00006c00ff0a77ac */ /* 0x000e2a0008000800 */
[----:B------:R-:W1:Y:S01]  /*a4c0*/  S2UR UR9, SR_CgaCtaId ;  /* 0x00000000000979c3 */ /* 0x000e620000008800 */
[----:B------:R-:W0:Y:S07]  /*a4d0*/  LDCU.64 UR12, c[0x0][0x530] ;  /* 0x0000a600ff0c77ac */ /* 0x000e2e0008000a00 */
[----:B------:R-:W0:Y:S01]  /*a4e0*/  LDC.64 R8, c[0x0][0x4b0] ;  /* 0x00012c00ff087b82 */ /* 0x000e220000000a00 */
[----:B---3--:R-:W-:-:S03]  /*a4f0*/  UIMAD.WIDE.U32 UR4, UR8, UR6, URZ ;  /* 0x00000006080472a5 */ /* 0x008fc6000f8e00ff */
[----:B------:R-:W-:Y:S01]  /*a500*/  UMOV UR6, 0x400 ;  /* 0x0000040000067882 */ /* 0x000fe20000000000 */
[----:B------:R-:W-:Y:S02]  /*a510*/  UIMAD UR7, UR8, UR7, UR5 ;  /* 0x00000007080772a4 */ /* 0x000fe4000f8e0205 */
[----:B-1----:R-:W-:-:S12]  /*a520*/  ULEA UR9, UR9, UR6, 0x18 ;  /* 0x0000000609097291 */ /* 0x002fd8000f8ec0ff */
.L_x_4661:
[----:B0-----:R-:W-:Y:S01]  /*a530*/  LEA R6, R0, UR9, 0x2 ;  /* 0x0000000900067c11 */ /* 0x001fe2000f8e10ff */
[----:B------:R-:W-:Y:S01]  /*a540*/  UMOV UR6, UR4 ;  /* 0x0000000400067c82 */ /* 0x000fe20008000000 */
[----:B------:R-:W-:-:S03]  /*a550*/  SHF.R.S32.HI R3, RZ, 0x1f, R0 ;  /* 0x0000001fff037819 */ /* 0x000fc60000011400 */
[----:B-1----:R-:W0:Y:S02]  /*a560*/  LDS R7, [R6+0x46c0] ;  /* 0x0046c00006077984 */ /* 0x002e240000000800 */
[-C--:B------:R-:W-:Y:S02]  /*a570*/  IMAD R4, R3, R8.reuse, RZ ;  /* 0x0000000803047224 */ /* 0x080fe400078e02ff */
[----:B------:R-:W-:-:S04]  /*a580*/  IMAD.WIDE.U32 R2, R0, R8, UR6 ;  /* 0x0000000600027e25 */ /* 0x000fc8000f8e0008 */
[----:B------:R-:W-:Y:S01]  /*a590*/  IMAD R5, R0, R9, R4 ;  /* 0x0000000900057224 */ /* 0x000fe200078e0204 */
[----:B------:R-:W-:Y:S01]  /*a5a0*/  LEA R4, P0, R2, UR12, 0x2 ;  /* 0x0000000c02047c11 */ /* 0x000fe2000f8010ff */
[----:B------:R-:W-:-:S03]  /*a5b0*/  VIADD R0, R0, UR10 ;  /* 0x0000000a00007c36 */ /* 0x000fc60008000000 */
[----:B------:R-:W-:-:S04]  /*a5c0*/  IADD3 R3, PT, PT, R3, R5, RZ ;  /* 0x0000000503037210 */ /* 0x000fc80007ffe0ff */
[----:B------:R-:W-:Y:S02]  /*a5d0*/  LEA.HI.X R5, R2, UR13, R3, 0x2, P0 ;  /* 0x0000000d02057c11 */ /* 0x000fe400080f1403 */
[----:B------:R-:W-:-:S03]  /*a5e0*/  ISETP.GE.AND P0, PT, R0, UR11, PT ;  /* 0x0000000b00007c0c */ /* 0x000fc6000bf06270 */
[----:B0-----:R1:W-:Y:S10]  /*a5f0*/  REDG.E.ADD.F32.FTZ.RN.STRONG.GPU desc[UR32][R4.64], R7 ;  /* 0x00000007040079a6 */ /* 0x0013f4000c12f320 */
[----:B------:R-:W-:Y:S05]  /*a600*/  @!P0 BRA `(.L_x_4661) ;  /* 0xfffffffc00c88947 */ /* 0x000fea000383ffff */
[----:B------:R-:W-:Y:S05]  /*a610*/  EXIT ;  /* 0x000000000000794d */ /* 0x000fea0003800000 */
.L_x_4615:
[----:B------:R-:W-:Y:S01]  /*a620*/  MOV R221, R67 ;  /* 0x0000004300dd7202 */ /* 0x000fe20000000f00 */
[----:B------:R-:W-:Y:S02]  /*a630*/  IMAD.MOV.U32 R223, RZ, RZ, 0x1 ;  /* 0x00000001ffdf7424 */ /* 0x000fe400078e00ff */
[----:B------:R-:W-:Y:S02]  /*a640*/  HFMA2 R226, -RZ, RZ, 0, 0 ;  /* 0x00000000ffe27431 */ /* 0x000fe400000001ff */
[----:B------:R-:W-:-:S07]  /*a650*/  IMAD.MOV.U32 R66, RZ, RZ, -0x1 ;  /* 0xffffffffff427424 */ /* 0x000fce00078e00ff */
[----:B01---5:R-:W-:Y:S05]  /*a660*/  WARPSYNC.COLLECTIVE R66, `(.L_x_4662) ;  /* 0x0000000042087348 */ /* 0x023fea0003c00000 */
[----:B------:R2:W3:Y:S02]  /*a670*/  SHFL.UP P6, R65, R221, R223, R226 ;  /* 0x040000dfdd417389 */ /* 0x0004e400000c00e2 */
[----:B0123-5:R-:W-:Y:S05]  /*a680*/  ENDCOLLECTIVE ;  /* 0x000000000000791b */ /* 0x02ffea0003800000 */
.L_x_4662:
[----:B------:R-:W-:Y:S01]  /*a690*/  IMAD.MOV.U32 R221, RZ, RZ, R220 ;  /* 0x000000ffffdd7224 */ /* 0x000fe200078e00dc */
[----:B------:R-:W-:-:S07]  /*a6a0*/  MOV R64, R65 ;  /* 0x0000004100407202 */ /* 0x000fce0000000f00 */
[----:B------:R-:W-:Y:S05]  /*a6b0*/  WARPSYNC.COLLECTIVE R66, `(.L_x_4663) ;  /* 0x0000000042087348 */ /* 0x000fea0003c00000 */
[----:B------:R0:W1:Y:S02]  /*a6c0*/  SHFL.UP P6, R65, R221, R223, R226 ;  /* 0x040000dfdd417389 */ /* 0x00006400000c00e2 */
[----:B01----:R-:W-:Y:S05]  /*a6d0*/  ENDCOLLECTIVE ;  /* 0x000000000000791b */ /* 0x003fea0003800000 */
.L_x_4663:
        /* <DEDUP_REMOVED lines=8> */
.L_x_4664:
[----:B------:R-:W-:Y:S01]  /*a760*/  IMAD.MOV.U32 R221, RZ, RZ, R222 ;  /* 0x000000ffffdd7224 */ /* 0x000fe200078e00de */
[----:B------:R-:W-:-:S07]  /*a770*/  MOV R64, R65 ;  /* 0x0000004100407202 */ /* 0x000fce0000000f00 */
[----:B------:R-:W-:Y:S05]  /*a780*/  WARPSYNC.COLLECTIVE R66, `(.L_x_4665) ;  /* 0x0000000042087348 */ /* 0x000fea0003c00000 */
[----:B------:R0:W1:Y:S02]  /*a790*/  SHFL.UP P6, R65, R221, R223, R226 ;  /* 0x040000dfdd417389 */ /* 0x00006400000c00e2 */
[----:B01----:R-:W-:Y:S05]  /*a7a0*/  ENDCOLLECTIVE ;  /* 0x000000000000791b */ /* 0x003fea0003800000 */
.L_x_4665:
        /* <DEDUP_REMOVED lines=8> */
.L_x_4666:
[----:B------:R-:W-:Y:S01]  /*a830*/  IMAD.MOV.U32 R221, RZ, RZ, R224 ;  /* 0x000000ffffdd7224 */ /* 0x000fe200078e00e0 */
[----:B------:R-:W-:-:S07]  /*a840*/  MOV R64, R65 ;  /* 0x0000004100407202 */ /* 0x000fce0000000f00 */
[----:B------:R-:W-:Y:S05]  /*a850*/  WARPSYNC.COLLECTIVE R66, `(.L_x_4667) ;  /* 0x0000000042087348 */ /* 0x000fea0003c00000 */
[----:B------:R0:W1:Y:S02]  /*a860*/  SHFL.UP P6, R65, R221, R223, R226 ;  /* 0x040000dfdd417389 */ /* 0x00006400000c00e2 */
[----:B01----:R-:W-:Y:S05]  /*a870*/  ENDCOLLECTIVE ;  /* 0x000000000000791b */ /* 0x003fea0003800000 */
.L_x_4667:
        /* <DEDUP_REMOVED lines=8> */
.L_x_4668:
[----:B------:R-:W-:Y:S01]  /*a900*/  IMAD.MOV.U32 R221, RZ, RZ, R220 ;  /* 0x000000ffffdd7224 */ /* 0x000fe200078e00dc */
[----:B------:R-:W-:-:S07]  /*a910*/  MOV R64, R65 ;  /* 0x0000004100407202 */ /* 0x000fce0000000f00 */
[----:B------:R-:W-:Y:S05]  /*a920*/  WARPSYNC.COLLECTIVE R66, `(.L_x_4669) ;  /* 0x0000000042087348 */ /* 0x000fea0003c00000 */
[----:B------:R0:W1:Y:S02]  /*a930*/  SHFL.UP P6, R65, R221, R223, R226 ;  /* 0x040000dfdd417389 */ /* 0x00006400000c00e2 */
[----:B01----:R-:W-:Y:S05]  /*a940*/  ENDCOLLECTIVE ;  /* 0x000000000000791b */ /* 0x003fea0003800000 */
.L_x_4669:
        /* <DEDUP_REMOVED lines=8> */
.L_x_4670:
[----:B------:R-:W-:Y:S01]  /*a9d0*/  IMAD.MOV.U32 R221, RZ, RZ, R64 ;  /* 0x000000ffffdd7224 */ /* 0x000fe200078e0040 */
[----:B------:R-:W-:-:S07]  /*a9e0*/  MOV R222, R65 ;  /* 0x0000004100de7202 */ /* 0x000fce0000000f00 */
[----:B------:R-:W-:Y:S05]  /*a9f0*/  WARPSYNC.COLLECTIVE R66, `(.L_x_4671) ;  /* 0x0000000042087348 */ /* 0x000fea0003c00000 */
[----:B------:R0:W1:Y:S02]  /*aa00*/  SHFL.UP P6, R65, R221, R223, R226 ;  /* 0x040000dfdd417389 */ /* 0x00006400000c00e2 */
[----:B01----:R-:W-:Y:S05]  /*aa10*/  ENDCOLLECTIVE ;  /* 0x000000000000791b */ /* 0x003fea0003800000 */
.L_x_4671:
[----:B------:R-:W-:Y:S05]  /*aa20*/  BRA `(.L_x_4672) ;  /* 0xffffffc000187947 */ /* 0x000fea000383ffff */
.L_x_4616:
[----:B------:R-:W-:Y:S01]  /*aa30*/  HFMA2 R241, -RZ, RZ, 0, 1.847743988037109375e-06 ;  /* 0x0000001ffff17431 */ /* 0x000fe200000001ff */
[----:B------:R-:W-:Y:S01]  /*aa40*/  BSSY B0, `(.L_x_4673) ;  /* 0x0000007000007945 */ /* 0x000fe20003800000 */
[----:B------:R-:W-:Y:S01]  /*aa50*/  MOV R239, R67 ;  /* 0x0000004300ef7202 */ /* 0x000fe20000000f00 */
[----:B------:R-:W-:Y:S02]  /*aa60*/  IMAD.MOV.U32 R240, RZ, RZ, 0x1f ;  /* 0x0000001ffff07424 */ /* 0x000fe400078e00ff */
[----:B------:R-:W-:-:S07]  /*aa70*/  IMAD.MOV.U32 R66, RZ, RZ, -0x1 ;  /* 0xffffffffff427424 */ /* 0x000fce00078e00ff */
[----:B01---5:R-:W-:Y:S05]  /*aa80*/  WARPSYNC.COLLECTIVE R66, `(.L_x_4674) ;  /* 0x0000000042087348 */ /* 0x023fea0003c00000 */
[----:B------:R2:W3:Y:S02]  /*aa90*/  SHFL.IDX P2, R237, R239, R240, R241 ;  /* 0x000000f0efed7389 */ /* 0x0004e400000400f1 */
[----:B0123-5:R-:W-:Y:S05]  /*aaa0*/  ENDCOLLECTIVE ;  /* 0x000000000000791b */ /* 0x02ffea0003800000 */
.L_x_4674:
[----:B------:R-:W-:Y:S05]  /*aab0*/  BSYNC B0 ;  /* 0x0000000000007941 */ /* 0x000fea0003800000 */
.L_x_4673:
[----:B------:R-:W-:Y:S05]  /*aac0*/  BRA `(.L_x_4675) ;  /* 0xffffffc000087947 */ /* 0x000fea000383ffff */
.L_x_4617:
        /* <DEDUP_REMOVED lines=8> */
.L_x_4677:
[----:B------:R-:W-:Y:S05]  /*ab50*/  BSYNC B0 ;  /* 0x0000000000007941 */ /* 0x000fea0003800000 */
.L_x_4676:
[----:B------:R-:W-:Y:S05]  /*ab60*/  BRA `(.L_x_4678) ;  /* 0xffffffbc00e87947 */ /* 0x000fea000383ffff */
.L_x_4618:
[----:B------:R-:W-:Y:S01]  /*ab70*/  HFMA2 R226, -RZ, RZ, 0, 0 ;  /* 0x00000000ffe27431 */ /* 0x000fe200000001ff */
[----:B------:R-:W-:Y:S01]  /*ab80*/  BSSY B0, `(.L_x_4679) ;  /* 0x0000007000007945 */ /* 0x000fe20003800000 */
[----:B------:R-:W-:Y:S01]  /*ab90*/  MOV R221, R67 ;  /* 0x0000004300dd7202 */ /* 0x000fe20000000f00 */
[----:B------:R-:W-:Y:S02]  /*aba0*/  IMAD.MOV.U32 R223, RZ, RZ, 0x1 ;  /* 0x00000001ffdf7424 */ /* 0x000fe400078e00ff */
[----:B------:R-:W-:-:S07]  /*abb0*/  IMAD.MOV.U32 R66, RZ, RZ, -0x1 ;  /* 0xffffffffff427424 */ /* 0x000fce00078e00ff */
[----:B01---5:R-:W-:Y:S05]  /*abc0*/  WARPSYNC.COLLECTIVE R66, `(.L_x_4680) ;  /* 0x0000000042087348 */ /* 0x023fea0003c00000 */
[----:B------:R2:W3:Y:S02]  /*abd0*/  SHFL.UP P6, R65, R221, R223, R226 ;  /* 0x040000dfdd417389 */ /* 0x0004e400000c00e2 */
[----:B0123-5:R-:W-:Y:S05]  /*abe0*/  ENDCOLLECTIVE ;  /* 0x000000000000791b */ /* 0x02ffea0003800000 */
.L_x_4680:
[----:B------:R-:W-:Y:S05]  /*abf0*/  BSYNC B0 ;  /* 0x0000000000007941 */ /* 0x000fea0003800000 */
.L_x_4679:
[----:B------:R-:W-:Y:S02]  /*ac00*/  IMAD.MOV.U32 R221, RZ, RZ, R217 ;  /* 0x000000ffffdd7224 */ /* 0x000fe400078e00d9 */
        /* <DEDUP_REMOVED lines=10> */
.L_x_4681:
[----:B------:R-:W-:Y:S05]  /*acb0*/  WARPSYNC.COLLECTIVE R66, `(.L_x_4682) ;  /* 0x0000000042087348 */ /* 0x000fea0003c00000 */
[----:B------:R0:W1:Y:S02]  /*acc0*/  SHFL.IDX P2, R237, R239, R240, R241 ;  /* 0x000000f0efed7389 */ /* 0x00006400000400f1 */
[----:B01----:R-:W-:Y:S05]  /*acd0*/  ENDCOLLECTIVE ;  /* 0x000000000000791b */ /* 0x003fea0003800000 */
.L_x_4682:
[----:B------:R-:W-:Y:S01]  /*ace0*/  MOV R239, R133 ;  /* 0x0000008500ef7202 */ /* 0x000fe20000000f00 */
[----:B------:R-:W-:Y:S02]  /*acf0*/  IMAD.MOV.U32 R220, RZ, RZ, R65 ;  /* 0x000000ffffdc7224 */ /* 0x000fe400078e0041 */
[----:B------:R-:W-:-:S07]  /*ad00*/  IMAD.MOV.U32 R64, RZ, RZ, R237 ;  /* 0x000000ffff407224 */ /* 0x000fce00078e00ed */
[----:B------:R-:W-:Y:S05]  /*ad10*/  WARPSYNC.COLLECTIVE R66, `(.L_x_4683) ;  /* 0x0000000042087348 */ /* 0x000fea0003c00000 */
[----:B------:R0:W1:Y:S02]  /*ad20*/  SHFL.IDX P2, R237, R239, R240, R241 ;  /* 0x000000f0efed7389 */ /* 0x00006400000400f1 */
[----:B01----:R-:W-:Y:S05]  /*ad30*/  ENDCOLLECTIVE ;  /* 0x000000000000791b */ /* 0x003fea0003800000 */
.L_x_4683:
[----:B------:R-:W-:Y:S01]  /*ad40*/  IMAD.MOV.U32 R65, RZ, RZ, R237 ;  /* 0x000000ffff417224 */ /* 0x000fe200078e00ed */
[----:B------:R-:W-:Y:S06]  /*ad50*/  BRA `(.L_x_4684) ;  /* 0xffffffbc00847947 */ /* 0x000fec000383ffff */
.L_x_4620:
[----:B------:R-:W-:Y:S01]  /*ad60*/  MOV R243, R64 ;  /* 0x0000004000f37202 */ /* 0x000fe20000000f00 */
        /* <DEDUP_REMOVED lines=8> */
.L_x_4685:
[----:B------:R-:W-:Y:S01]  /*adf0*/  IMAD.MOV.U32 R243, RZ, RZ, R65 ;  /* 0x000000fffff37224 */ /* 0x000fe200078e0041 */
[----:B------:R-:W-:-:S07]  /*ae00*/  MOV R67, R236 ;  /* 0x000000ec00437202 */ /* 0x000fce0000000f00 */
[----:B------:R-:W-:Y:S05]  /*ae10*/  WARPSYNC.COLLECTIVE R66, `(.L_x_4686) ;  /* 0x0000000042087348 */ /* 0x000fea0003c00000 */
[----:B------:R0:W1:Y:S02]  /*ae20*/  SHFL.DOWN P2, R236, R243, R242, R245 ;  /* 0x080000f2f3ec7389 */ /* 0x00006400000400f5 */
[----:B01----:R-:W-:Y:S05]  /*ae30*/  ENDCOLLECTIVE ;  /* 0x000000000000791b */ /* 0x003fea0003800000 */
.L_x_4686:
        /* <DEDUP_REMOVED lines=11> */
.L_x_4687:
[----:B------:R-:W-:Y:S01]  /*aef0*/  MOV R243, R65 ;  /* 0x0000004100f37202 */ /* 0x000fe20000000f00 */
[----:B------:R-:W-:-:S07]  /*af00*/  IMAD.MOV.U32 R67, RZ, RZ, R236 ;  /* 0x000000ffff437224 */ /* 0x000fce00078e00ec */
[----:B------:R-:W-:Y:S05]  /*af10*/  WARPSYNC.COLLECTIVE R66, `(.L_x_4688) ;  /* 0x0000000042087348 */ /* 0x000fea0003c00000 */
[----:B------:R0:W1:Y:S02]  /*af20*/  SHFL.DOWN P2, R236, R243, R242, R245 ;  /* 0x080000f2f3ec7389 */ /* 0x00006400000400f5 */
[----:B01----:R-:W-:Y:S05]  /*af30*/  ENDCOLLECTIVE ;  /* 0x000000000000791b */ /* 0x003fea0003800000 */
.L_x_4688:
        /* <DEDUP_REMOVED lines=11> */
.L_x_4689:
[----:B------:R-:W-:Y:S02]  /*aff0*/  MOV R243, R65 ;  /* 0x0000004100f37202 */ /* 0x000fe40000000f00 */
[----:B------:R-:W-:-:S07]  /*b000*/  MOV R67, R236 ;  /* 0x000000ec00437202 */ /* 0x000fce0000000f00 */
[----:B------:R-:W-:Y:S05]  /*b010*/  WARPSYNC.COLLECTIVE R66, `(.L_x_4690) ;  /* 0x0000000042087348 */ /* 0x000fea0003c00000 */
[----:B------:R0:W1:Y:S02]  /*b020*/  SHFL.DOWN P2, R236, R243, R242, R245 ;  /* 0x080000f2f3ec7389 */ /* 0x00006400000400f5 */
[----:B01----:R-:W-:Y:S05]  /*b030*/  ENDCOLLECTIVE ;  /* 0x000000000000791b */ /* 0x003fea0003800000 */
.L_x_4690:
        /* <DEDUP_REMOVED lines=11> */
.L_x_4691:
[----:B------:R-:W-:Y:S01]  /*b0f0*/  IMAD.MOV.U32 R243, RZ, RZ, R65 ;  /* 0x000000fffff37224 */ /* 0x000fe200078e0041 */
[----:B------:R-:W-:-:S07]  /*b100*/  MOV R67, R236 ;  /* 0x000000ec00437202 */ /* 0x000fce0000000f00 */
[----:B------:R-:W-:Y:S05]  /*b110*/  WARPSYNC.COLLECTIVE R66, `(.L_x_4692) ;  /* 0x0000000042087348 */ /* 0x000fea0003c00000 */
[----:B------:R0:W1:Y:S02]  /*b120*/  SHFL.DOWN P2, R236, R243, R242, R245 ;  /* 0x080000f2f3ec7389 */ /* 0x00006400000400f5 */
[----:B01----:R-:W-:Y:S05]  /*b130*/  ENDCOLLECTIVE ;  /* 0x000000000000791b */ /* 0x003fea0003800000 */
.L_x_4692:
        /* <DEDUP_REMOVED lines=11> */
.L_x_4693:
[----:B------:R-:W-:Y:S01]  /*b1f0*/  MOV R243, R65 ;  /* 0x0000004100f37202 */ /* 0x000fe20000000f00 */
[----:B------:R-:W-:-:S07]  /*b200*/  IMAD.MOV.U32 R67, RZ, RZ, R236 ;  /* 0x000000ffff437224 */ /* 0x000fce00078e00ec */
[----:B------:R-:W-:Y:S05]  /*b210*/  WARPSYNC.COLLECTIVE R66, `(.L_x_4694) ;  /* 0x0000000042087348 */ /* 0x000fea0003c00000 */
[----:B------:R0:W1:Y:S02]  /*b220*/  SHFL.DOWN P2, R236, R243, R242, R245 ;  /* 0x080000f2f3ec7389 */ /* 0x00006400000400f5 */
[----:B01----:R-:W-:Y:S05]  /*b230*/  ENDCOLLECTIVE ;  /* 0x000000000000791b */ /* 0x003fea0003800000 */
.L_x_4694:
[----:B------:R-:W-:Y:S01]  /*b240*/  @!P1 FMUL.FTZ R67, R64, R67 ;  /* 0x0000004340439220 */ /* 0x000fe20000410000 */
[----:B------:R-:W-:Y:S01]  /*b250*/  IMAD.MOV.U32 R242, RZ, RZ, 0x1 ;  /* 0x00000001fff27424 */ /* 0x000fe200078e00ff */
        /* <DEDUP_REMOVED lines=10> */
.L_x_4695:
[----:B------:R-:W-:Y:S01]  /*b300*/  IMAD.MOV.U32 R239, RZ, RZ, R65 ;  /* 0x000000ffffef7224 */ /* 0x000fe200078e0041 */
[----:B------:R-:W-:-:S07]  /*b310*/  MOV R67, R237 ;  /* 0x000000ed00437202 */ /* 0x000fce0000000f00 */
[----:B------:R-:W-:Y:S05]  /*b320*/  WARPSYNC.COLLECTIVE R66, `(.L_x_4696) ;  /* 0x0000000042087348 */ /* 0x000fea0003c00000 */
[----:B------:R0:W1:Y:S02]  /*b330*/  SHFL.IDX P2, R237, R239, R240, R241 ;  /* 0x000000f0efed7389 */ /* 0x00006400000400f1 */
[----:B01----:R-:W-:Y:S05]  /*b340*/  ENDCOLLECTIVE ;  /* 0x000000000000791b */ /* 0x003fea0003800000 */
.L_x_4696:
[----:B------:R-:W-:Y:S05]  /*b350*/  WARPSYNC.COLLECTIVE R66, `(.L_x_4697) ;  /* 0x0000000042087348 */ /* 0x000fea0003c00000 */
[----:B------:R0:W1:Y:S02]  /*b360*/  SHFL.DOWN P2, R236, R243, R242, R245 ;  /* 0x080000f2f3ec7389 */ /* 0x00006400000400f5 */
[----:B01----:R-:W-:Y:S05]  /*b370*/  ENDCOLLECTIVE ;  /* 0x000000000000791b */ /* 0x003fea0003800000 */
.L_x_4697:
        /* <DEDUP_REMOVED lines=8> */
.L_x_4698:
[----:B------:R-:W-:-:S07]  /*b400*/  FMUL.FTZ R234, R132, R67 ;  /* 0x0000004384ea7220 */ /* 0x000fce0000410000 */
[----:B------:R-:W-:Y:S05]  /*b410*/  WARPSYNC.COLLECTIVE R66, `(.L_x_4699) ;  /* 0x0000000042087348 */ /* 0x000fea0003c00000 */
[----:B------:R0:W1:Y:S02]  /*b420*/  SHFL.IDX P2, R237, R239, R240, R241 ;  /* 0x000000f0efed7389 */ /* 0x00006400000400f1 */
[----:B01----:R-:W-:Y:S05]  /*b430*/  ENDCOLLECTIVE ;  /* 0x000000000000791b */ /* 0x003fea0003800000 */
.L_x_4699:
[----:B------:R-:W-:Y:S02]  /*b440*/  MOV R239, R133 ;  /* 0x0000008500ef7202 */ /* 0x000fe40000000f00 */
[----:B------:R-:W-:-:S07]  /*b450*/  MOV R235, R237 ;  /* 0x000000ed00eb7202 */ /* 0x000fce0000000f00 */
[----:B------:R-:W-:Y:S05]  /*b460*/  WARPSYNC.COLLECTIVE R66, `(.L_x_4700) ;  /* 0x0000000042087348 */ /* 0x000fea0003c00000 */
[----:B------:R0:W1:Y:S02]  /*b470*/  SHFL.IDX P2, R237, R239, R240, R241 ;  /* 0x000000f0efed7389 */ /* 0x00006400000400f1 */
[----:B01----:R-:W-:Y:S05]  /*b480*/  ENDCOLLECTIVE ;  /* 0x000000000000791b */ /* 0x003fea0003800000 */
.L_x_4700:
[----:B------:R-:W-:Y:S05]  /*b490*/  BRA `(.L_x_4701) ;  /* 0xffffffbc00887947 */ /* 0x000fea000383ffff */
.L_x_4702:
        /* <DEDUP_REMOVED lines=14> */
.L_x_10453:


//--------------------- .text._Z25selective_scan_bwd_kernelI32Selective_Scan_bwd_kernel_traitsILi64ELi16ELb0ELb1ELb1ELb1ELb0EN3c108BFloat16EfEEv12SSMParamsBwd --------------------------
	.section	.text._Z25selective_scan_bwd_kernelI32Selective_Scan_bwd_kernel_traitsILi64ELi16ELb0ELb1ELb1ELb1ELb0EN3c108BFloat16EfEEv12SSMParamsBwd,"ax",@progbits
	.align	128
        .global         _Z25selective_scan_bwd_kernelI32Selective_Scan_bwd_kernel_traitsILi64ELi16ELb0ELb1ELb1ELb1ELb0EN3c108BFloat16EfEEv12SSMParamsBwd
        .type           _Z25selective_scan_bwd_kernelI32Selective_Scan_bwd_kernel_traitsILi64ELi16ELb0ELb1ELb1ELb1ELb0EN3c108BFloat16EfEEv12SSMParamsBwd,@function
        .size           _Z25selective_scan_bwd_kernelI32Selective_Scan_bwd_kernel_traitsILi64ELi16ELb0ELb1ELb1ELb1ELb0EN3c108BFloat16EfEEv12SSMParamsBwd,(.L_x_10454 - _Z25selective_scan_bwd_kernelI32Selective_Scan_bwd_kernel_traitsILi64ELi16ELb0ELb1ELb1ELb1ELb0EN3c108BFloat16EfEEv12SSMParamsBwd)
        .other          _Z25selective_scan_bwd_kernelI32Selective_Scan_bwd_kernel_traitsILi64ELi16ELb0ELb1ELb1ELb1ELb0EN3c108BFloat16EfEEv12SSMParamsBwd,@"STO_CUDA_ENTRY STV_DEFAULT"
_Z25selective_scan_bwd_kernelI32Selective_Scan_bwd_kernel_traitsILi64ELi16ELb0ELb1ELb1ELb1ELb0EN3c108BFloat16EfEEv12SSMParamsBwd:
.text._Z25selective_scan_bwd_kernelI32Selective_Scan_bwd_kernel_traitsILi64ELi16ELb0ELb1ELb1ELb1ELb0EN3c108BFloat16EfEEv12SSMParamsBwd:
[----:B------:R-:W-:Y:S01]  /*0000*/  LDC R1, c[0x0][0x37c] ;  /* 0x0000df00ff017b82 */ /* 0x000fe20000000800 */
[----:B------:R-:W0:Y:S07]  /*0010*/  LDCU.64 UR4, c[0x0][0x458] ;  /* 0x00008b00ff0477ac */ /* 0x000e2e0008000a00 */
[----:B------:R-:W1:Y:S01]  /*0020*/  S2UR UR30, SR_CTAID.Y ;  /* 0x00000000001e79c3 */ /* 0x000e620000002600 */
[----:B------:R-:W2:Y:S01]  /*0030*/  LDCU.64 UR6, c[0x0][0x470] ;  /* 0x00008e00ff0677ac */ /* 0x000ea20008000a00 */
[----:B------:R-:W3:Y:S06]  /*0040*/  LDCU.64 UR28, c[0x0][0x358] ;  /* 0x00006b00ff1c77ac */ /* 0x000eec0008000a00 */
[----:B------:R-:W4:Y:S01]  /*0050*/  LDC R8, c[0x0][0x398] ;  /* 0x0000e600ff087b82 */ /* 0x000f220000000800 */
[----:B------:R-:W5:Y:S01]  /*0060*/  LDCU.128 UR12, c[0x0][0x3f0] ;  /* 0x00007e00ff0c77ac */ /* 0x000f620008000c00 */
[----:B------:R-:W5:Y:S01]  /*0070*/  LDCU.128 UR16, c[0x0][0x400] ;  /* 0x00008000ff1077ac */ /* 0x000f620008000c00 */
[----:B0-----:R-:W-:-:S02]  /*0080*/  UISETP.NE.U32.AND UP0, UPT, UR4, URZ, UPT ;  /* 0x000000ff0400728c */ /* 0x001fc4000bf05070 */
[----:B--2---:R-:W-:Y:S02]  /*0090*/  UISETP.NE.U32.AND UP1, UPT, UR6, URZ, UPT ;  /* 0x000000ff0600728c */ /* 0x004fe4000bf25070 */
[----:B------:R-:W-:Y:S02]  /*00a0*/  UISETP.NE.AND.EX UP0, UPT, UR5, URZ, UPT, UP0 ;  /* 0x000000ff0500728c */ /* 0x000fe4000bf05300 */
[----:B------:R-:W-:Y:S01]  /*00b0*/  UISETP.NE.AND.EX UP1, UPT, UR7, URZ, UPT, UP1 ;  /* 0x000000ff0700728c */ /* 0x000fe2000bf25310 */
[----:B------:R-:W5:Y:S01]  /*00c0*/  S2UR UR31, SR_CTAID.X ;  /* 0x00000000001f79c3 */ /* 0x000f620000002500 */
[----:B------:R-:W0:Y:S02]  /*00d0*/  LDCU UR22, c[0x0][0x394] ;  /* 0x00007280ff1677ac */ /* 0x000e240008000800 */
        /* <DEDUP_REMOVED lines=8> */
[----:B------:R-:W-:Y:S01]  /*0160*/  IMAD.U32 R4, RZ, RZ, UR6 ;  /* 0x00000006ff047e24 */ /* 0x000fe2000f8e00ff */
[----:B------:R-:W1:Y:S01]  /*0170*/  LDCU.64 UR24, c[0x0][0x4a0] ;  /* 0x00009400ff1877ac */ /* 0x000e620008000a00 */
[----:B------:R-:W-:Y:S02]  /*0180*/  MOV R3, UR5 ;  /* 0x0000000500037c02 */ /* 0x000fe40008000f00 */
[----:B------:R-:W-:Y:S01]  /*0190*/  MOV R5, UR7 ;  /* 0x0000000700057c02 */ /* 0x000fe20008000f00 */
[----:B------:R-:W1:Y:S02]  /*01a0*/  LDCU.64 UR32, c[0x0][0x480] ;  /* 0x00009000ff2077ac */ /* 0x000e640008000a00 */
[----:B---3--:R3:W3:Y:S01]  /*01b0*/  @P4 LDG.E R2, desc[UR28][R2.64] ;  /* 0x0000001c02024981 */ /* 0x0086e2000c1e1900 */
[----:B------:R-:W3:Y:S03]  /*01c0*/  LDCU.64 UR26, c[0x0][0x3d0] ;  /* 0x00007a00ff1a77ac */ /* 0x000ee60008000a00 */
[----:B------:R-:W3:Y:S01]  /*01d0*/  @P5 LDG.E R4, desc[UR28][R4.64] ;  /* 0x0000001c04045981 */ /* 0x000ee2000c1e1900 */
[----:B----4-:R-:W-:Y:S01]  /*01e0*/  IABS R9, R8 ;  /* 0x0000000800097213 */ /* 0x010fe20000000000 */
[----:B-----5:R-:W-:Y:S01]  /*01f0*/  UIMAD.WIDE.U32 UR4, UR31, UR12, URZ ;  /* 0x0000000c1f0472a5 */ /* 0x020fe2000f8e00ff */
[----:B------:R-:W-:Y:S01]  /*0200*/  ISETP.NE.AND P1, PT, R8, RZ, PT ;  /* 0x000000ff0800720c */ /* 0x000fe20003f25270 */
[----:B------:R-:W-:Y:S01]  /*0210*/  UIMAD.WIDE.U32 UR6, UR31, UR16, URZ ;  /* 0x000000101f0672a5 */ /* 0x000fe2000f8e00ff */
[----:B------:R-:W4:Y:S01]  /*0220*/  I2F.RP R0, R9 ;  /* 0x0000000900007306 */ /* 0x000f220000209400 */
[----:B------:R-:W-:Y:S01]  /*0230*/  UIMAD UR5, UR31, UR13, UR5 ;  /* 0x0000000d1f0572a4 */ /* 0x000fe2000f8e0205 */
[----:B------:R-:W-:Y:S01]  /*0240*/  HFMA2 R172, -RZ, RZ, 0, 0 ;  /* 0x00000000ffac7431 */ /* 0x000fe200000001ff */
[----:B------:R-:W-:Y:S01]  /*0250*/  UIMAD UR7, UR31, UR17, UR7 ;  /* 0x000000111f0772a4 */ /* 0x000fe2000f8e0207 */
[----:B------:R-:W-:Y:S01]  /*0260*/  MOV R170, RZ ;  /* 0x000000ff00aa7202 */ /* 0x000fe20000000f00 */
[----:B------:R-:W-:-:S02]  /*0270*/  UIMAD.WIDE.U32 UR10, UR30, UR14, UR4 ;  /* 0x0000000e1e0a72a5 */ /* 0x000fc4000f8e0004 */
[----:B------:R-:W-:Y:S02]  /*0280*/  UIMAD.WIDE.U32 UR12, UR30, UR18, UR6 ;  /* 0x000000121e0c72a5 */ /* 0x000fe4000f8e0006 */
[----:B0-----:R-:W-:Y:S02]  /*0290*/  ULEA UR8, UR22, 0xfffffc00, 0xa ;  /* 0xfffffc0016087891 */ /* 0x001fe4000f8e50ff */
[----:B------:R-:W-:Y:S02]  /*02a0*/  UIMAD UR15, UR30, UR15, UR11 ;  /* 0x0000000f1e0f72a4 */ /* 0x000fe4000f8e020b */
[----:B------:R-:W-:Y:S01]  /*02b0*/  UIADD3 UR10, UP0, UPT, UR8, UR10, URZ ;  /* 0x0000000a080a7290 */ /* 0x000fe2000ff1e0ff */
[----:B----4-:R-:W0:Y:S01]  /*02c0*/  MUFU.RCP R0, R0 ;  /* 0x0000000000007308 */ /* 0x010e220000001000 */
[----:B------:R-:W4:Y:S01]  /*02d0*/  LDCU.128 UR4, c[0x0][0x460] ;  /* 0x00008c00ff0477ac */ /* 0x000f220008000c00 */
[----:B------:R-:W-:Y:S02]  /*02e0*/  UIMAD UR11, UR30, UR19, UR13 ;  /* 0x000000131e0b72a4 */ /* 0x000fe4000f8e020d */
[----:B------:R-:W-:-:S02]  /*02f0*/  UIADD3 UR18, UP2, UPT, UR8, UR12, URZ ;  /* 0x0000000c08127290 */ /* 0x000fc4000ff5e0ff */
[----:B------:R-:W-:Y:S02]  /*0300*/  USHF.R.S32.HI UR9, URZ, 0x1f, UR8 ;  /* 0x0000001fff097899 */ /* 0x000fe40008011408 */
[----:B--2---:R-:W-:Y:S02]  /*0310*/  UIMAD.WIDE.U32 UR16, UR31, UR20, URZ ;  /* 0x000000141f1072a5 */ /* 0x004fe4000f8e00ff */
[----:B------:R-:W-:Y:S01]  /*0320*/  UIADD3.X UR13, UPT, UPT, UR9, UR15, URZ, UP0, !UPT ;  /* 0x0000000f090d7290 */ /* 0x000fe200087fe4ff */
[----:B------:R-:W2:Y:S01]  /*0330*/  LDCU.64 UR36, c[0x0][0x528] ;  /* 0x0000a500ff2477ac */ /* 0x000ea20008000a00 */
[----:B0-----:R-:W-:Y:S01]  /*0340*/  IADD3 R6, PT, PT, R0, 0xffffffe, RZ ;  /* 0x0ffffffe00067810 */ /* 0x001fe20007ffe0ff */
[----:B----4-:R-:W-:Y:S01]  /*0350*/  ULEA UR12, UP1, UR10, UR4, 0x1 ;  /* 0x000000040a0c7291 */ /* 0x010fe2000f8208ff */
[----:B------:R-:W-:Y:S01]  /*0360*/  IABS R0, UR30 ;  /* 0x0000001e00007c13 */ /* 0x000fe20008000000 */
[----:B------:R-:W-:Y:S01]  /*0370*/  UIADD3.X UR4, UPT, UPT, UR9, UR11, URZ, UP2, !UPT ;  /* 0x0000000b09047290 */ /* 0x000fe200097fe4ff */
[----:B------:R0:W4:Y:S01]  /*0380*/  F2I.FTZ.U32.TRUNC.NTZ R7, R6 ;  /* 0x0000000600077305 */ /* 0x000122000021f000 */
[----:B------:R-:W-:-:S02]  /*0390*/  ULEA UR14, UP3, UR18, UR6, 0x1 ;  /* 0x00000006120e7291 */ /* 0x000fc4000f8608ff */
[----:B------:R-:W-:Y:S02]  /*03a0*/  ULEA.HI.X UR13, UR10, UR5, UR13, 0x1, UP1 ;  /* 0x000000050a0d7291 */ /* 0x000fe400088f0c0d */
[----:B------:R-:W-:Y:S02]  /*03b0*/  UIMAD UR5, UR31, UR21, UR17 ;  /* 0x000000151f0572a4 */ /* 0x000fe4000f8e0211 */
[----:B------:R-:W-:Y:S01]  /*03c0*/  ULEA.HI.X UR18, UR18, UR7, UR4, 0x1, UP3 ;  /* 0x0000000712127291 */ /* 0x000fe200098f0c04 */
[----:B0-----:R-:W-:Y:S01]  /*03d0*/  HFMA2 R6, -RZ, RZ, 0, 0 ;  /* 0x00000000ff067431 */ /* 0x001fe200000001ff */
[----:B------:R-:W0:Y:S01]  /*03e0*/  LDCU.64 UR20, c[0x0][0x3b0] ;  /* 0x00007600ff1477ac */ /* 0x000e220008000a00 */
[----:B------:R-:W-:Y:S01]  /*03f0*/  UMOV UR4, UR16 ;  /* 0x0000001000047c82 */ /* 0x000fe20008000000 */
[--C-:B----4-:R-:W-:Y:S01]  /*0400*/  IMAD.MOV R10, RZ, RZ, -R7.reuse ;  /* 0x000000ffff0a7224 */ /* 0x110fe200078e0a07 */
[----:B-1----:R-:W-:Y:S02]  /*0410*/  UIMAD.WIDE.U32 UR4, UR30, UR24, UR4 ;  /* 0x000000181e0472a5 */ /* 0x002fe4000f8e0004 */
[----:B------:R-:W-:Y:S01]  /*0420*/  UISETP.NE.U32.AND UP0, UPT, UR32, URZ, UPT ;  /* 0x000000ff2000728c */ /* 0x000fe2000bf05070 */
[----:B---3--:R-:W-:Y:S01]  /*0430*/  IMAD R3, R10, R9, RZ ;  /* 0x000000090a037224 */ /* 0x008fe200078e02ff */
[----:B------:R-:W-:Y:S01]  /*0440*/  UIMAD UR10, UR30, UR25, UR5 ;  /* 0x000000191e0a72a4 */ /* 0x000fe2000f8e0205 */
[----:B------:R-:W1:Y:S02]  /*0450*/  LDCU.64 UR24, c[0x0][0x3c8] ;  /* 0x00007900ff1877ac */ /* 0x000e640008000a00 */
[----:B------:R-:W-:Y:S01]  /*0460*/  IMAD.HI.U32 R6, R7, R3, R6 ;  /* 0x0000000307067227 */ /* 0x000fe200078e0006 */
[----:B------:R-:W3:Y:S05]  /*0470*/  LDCU.64 UR34, c[0x0][0x3e8] ;  /* 0x00007d00ff2277ac */ /* 0x000eea0008000a00 */
[----:B------:R-:W-:Y:S01]  /*0480*/  IMAD.HI.U32 R6, R6, R0, RZ ;  /* 0x0000000006067227 */ /* 0x000fe200078e00ff */
[----:B------:R-:W-:-:S02]  /*0490*/  UIADD3 UR16, UP1, UPT, UR8, UR4, URZ ;  /* 0x0000000408107290 */ /* 0x000fc4000ff3e0ff */
[----:B------:R-:W-:Y:S02]  /*04a0*/  UISETP.NE.AND.EX UP0, UPT, UR33, URZ, UPT, UP0 ;  /* 0x000000ff2100728c */ /* 0x000fe4000bf05300 */
[----:B------:R-:W-:Y:S01]  /*04b0*/  IADD3 R3, PT, PT, -R6, RZ, RZ ;  /* 0x000000ff06037210 */ /* 0x000fe20007ffe1ff */
[----:B0-----:R-:W-:Y:S02]  /*04c0*/  UIMAD.WIDE.U32 UR4, UR31, UR20, URZ ;  /* 0x000000141f0472a5 */ /* 0x001fe4000f8e00ff */
[----:B------:R-:W-:Y:S02]  /*04d0*/  UIADD3.X UR10, UPT, UPT, UR9, UR10, URZ, UP1, !UPT ;  /* 0x0000000a090a7290 */ /* 0x000fe40008ffe4ff */
[----:B------:R-:W-:Y:S01]  /*04e0*/  IMAD R0, R9, R3, R0 ;  /* 0x0000000309007224 */ /* 0x000fe200078e0200 */
[----:B------:R-:W-:Y:S02]  /*04f0*/  UIMAD.WIDE.U32 UR6, UR31, UR26, URZ ;  /* 0x0000001a1f0672a5 */ /* 0x000fe4000f8e00ff */
[----:B--2---:R-:W-:-:S02]  /*0500*/  ULEA UR15, UP1, UR16, UR36, 0x1 ;  /* 0x00000024100f7291 */ /* 0x004fc4000f8208ff */
[----:B------:R-:W-:Y:S01]  /*0510*/  ISETP.GT.U32.AND P2, PT, R9, R0, PT ;  /* 0x000000000900720c */ /* 0x000fe20003f44070 */
[----:B------:R-:W-:Y:S02]  /*0520*/  UIMAD UR5, UR31, UR21, UR5 ;  /* 0x000000151f0572a4 */ /* 0x000fe4000f8e0205 */
[----:B------:R-:W-:Y:S02]  /*0530*/  UIMAD UR7, UR31, UR27, UR7 ;  /* 0x0000001b1f0772a4 */ /* 0x000fe4000f8e0207 */
[----:B------:R-:W-:Y:S01]  /*0540*/  ULEA.HI.X UR16, UR16, UR37, UR10, 0x1, UP1 ;  /* 0x0000002510107291 */ /* 0x000fe200088f0c0a */
[----:B------:R-:W0:Y:S01]  /*0550*/  LDCU.64 UR26, c[0x0][0x448] ;  /* 0x00008900ff1a77ac */ /* 0x000e220008000a00 */
[----:B------:R-:W2:Y:S06]  /*0560*/  @UP0 LDCU UR21, c[0x0][0x384] ;  /* 0x00007080ff1507ac */ /* 0x000eac0008000800 */
[----:B------:R-:W-:Y:S01]  /*0570*/  @!P2 IMAD.IADD R0, R0, 0x1, -R9 ;  /* 0x000000010000a824 */ /* 0x000fe200078e0a09 */
[----:B------:R-:W-:-:S04]  /*0580*/  @!P2 IADD3 R6, PT, PT, R6, 0x1, RZ ;  /* 0x000000010606a810 */ /* 0x000fc80007ffe0ff */
[----:B------:R-:W-:Y:S02]  /*0590*/  ISETP.GE.U32.AND P0, PT, R0, R9, PT ;  /* 0x000000090000720c */ /* 0x000fe40003f06070 */
[----:B------:R-:W-:Y:S02]  /*05a0*/  LOP3.LUT R0, R8, UR30, RZ, 0x3c, !PT ;  /* 0x0000001e08007c12 */ /* 0x000fe4000f8e3cff */
[----:B------:R-:W-:Y:S02]  /*05b0*/  @!P1 LOP3.LUT R8, RZ, R8, RZ, 0x33, !PT ;  /* 0x00000008ff089212 */ /* 0x000fe400078e33ff */
[----:B------:R-:W-:-:S07]  /*05c0*/  ISETP.GE.AND P3, PT, R0, RZ, PT ;  /* 0x000000ff0000720c */ /* 0x000fce0003f66270 */
[----:B------:R-:W-:-:S06]  /*05d0*/  @P0 IADD3 R6, PT, PT, R6, 0x1, RZ ;  /* 0x0000000106060810 */ /* 0x000fcc0007ffe0ff */
[----:B------:R-:W-:-:S05]  /*05e0*/  @!P3 IMAD.MOV R6, RZ, RZ, -R6 ;  /* 0x000000ffff06b224 */ /* 0x000fca00078e0a06 */
[----:B------:R-:W-:Y:S02]  /*05f0*/  R2UR UR32, R6 ;  /* 0x00000000062072ca */ /* 0x000fe400000e0000 */
[----:B------:R-:W-:-:S13]  /*0600*/  @!P1 R2UR UR32, R8 ;  /* 0x00000000082092ca */ /* 0x000fda00000e0000 */
[----:B------:R-:W-:Y:S02]  /*0610*/  USHF.R.S32.HI UR10, URZ, 0x1f, UR32 ;  /* 0x0000001fff0a7899 */ /* 0x000fe40008011420 */
[----:B-1----:R-:W-:Y:S02]  /*0620*/  UIMAD.WIDE.U32 UR4, UR32, UR24, UR4 ;  /* 0x00000018200472a5 */ /* 0x002fe4000f8e0004 */
[----:B------:R-:W-:Y:S02]  /*0630*/  UIMAD UR11, UR10, UR24, URZ ;  /* 0x000000180a0b72a4 */ /* 0x000fe4000f8e02ff */
[----:B---3--:R-:W-:Y:S02]  /*0640*/  UIMAD UR17, UR10, UR34, URZ ;  /* 0x000000220a1172a4 */ /* 0x008fe4000f8e02ff */
[----:B------:R-:W-:Y:S02]  /*0650*/  UIMAD UR19, UR32, UR25, UR11 ;  /* 0x00000019201372a4 */ /* 0x000fe4000f8e020b */
[----:B------:R-:W-:-:S02]  /*0660*/  UIMAD UR20, UR32, UR35, UR17 ;  /* 0x00000023201472a4 */ /* 0x000fc4000f8e0211 */
[----:B------:R-:W-:Y:S02]  /*0670*/  UIADD3 UR17, UP1, UPT, UR8, UR4, URZ ;  /* 0x0000000408117290 */ /* 0x000fe4000ff3e0ff */
[----:B------:R-:W-:Y:S01]  /*0680*/  UIADD3 UR4, UPT, UPT, UR5, UR19, URZ ;  /* 0x0000001305047290 */ /* 0x000fe2000fffe0ff */
[----:B------:R-:W1:Y:S01]  /*0690*/  @UP0 LDCU UR5, c[0x0][0x38c] ;  /* 0x00007180ff0507ac */ /* 0x000e620008000800 */
[----:B------:R-:W-:Y:S01]  /*06a0*/  UIMAD.WIDE.U32 UR10, UR32, UR34, UR6 ;  /* 0x00000022200a72a5 */ /* 0x000fe2000f8e0006 */
[----:B------:R-:W3:Y:S01]  /*06b0*/  @UP0 LDCU.64 UR34, c[0x0][0x480] ;  /* 0x00009000ff2207ac */ /* 0x000ee20008000a00 */
[----:B0-----:R-:W-:Y:S02]  /*06c0*/  ULEA UR19, UP2, UR17, UR26, 0x1 ;  /* 0x0000001a11137291 */ /* 0x001fe4000f8408ff */
[----:B------:R-:W-:Y:S01]  /*06d0*/  UIADD3.X UR4, UPT, UPT, UR9, UR4, URZ, UP1, !UPT ;  /* 0x0000000409047290 */ /* 0x000fe20008ffe4ff */
[----:B------:R-:W0:Y:S03]  /*06e0*/  LDCU.64 UR24, c[0x0][0x450] ;  /* 0x00008a00ff1877ac */ /* 0x000e260008000a00 */
[----:B------:R-:W-:-:S02]  /*06f0*/  ULEA.HI.X UR17, UR17, UR27, UR4, 0x1, UP2 ;  /* 0x0000001b11117291 */ /* 0x000fc400090f0c04 */
[----:B--2---:R-:W-:Y:S02]  /*0700*/  @UP0 UIMAD UR4, UR31, UR21, UR30 ;  /* 0x000000151f0402a4 */ /* 0x004fe4000f8e021e */
[----:B------:R-:W-:Y:S02]  /*0710*/  UIADD3 UR21, UP1, UPT, UR8, UR10, URZ ;  /* 0x0000000a08157290 */ /* 0x000fe4000ff3e0ff */
[----:B------:R-:W-:Y:S01]  /*0720*/  @UP0 UIMAD UR4, UR4, UR22, URZ ;  /* 0x00000016040402a4 */ /* 0x000fe2000f8e02ff */
[----:B------:R-:W-:Y:S01]  /*0730*/  UMOV UR7, URZ ;  /* 0x000000ff00077c82 */ /* 0x000fe20008000000 */
[----:B------:R-:W-:Y:S02]  /*0740*/  UMOV UR6, URZ ;  /* 0x000000ff00067c82 */ /* 0x000fe40008000000 */
[----:B-1----:R-:W-:Y:S02]  /*0750*/  @UP0 UIMAD UR8, UR4, UR5, URZ ;  /* 0x00000005040802a4 */ /* 0x002fe4000f8e02ff */
[----:B------:R-:W-:Y:S01]  /*0760*/  UIADD3 UR10, UPT, UPT, UR11, UR20, URZ ;  /* 0x000000140b0a7290 */ /* 0x000fe2000fffe0ff */
[----:B------:R-:W-:Y:S01]  /*0770*/  UMOV UR4, URZ ;  /* 0x000000ff00047c82 */ /* 0x000fe20008000000 */
[----:B------:R-:W-:Y:S01]  /*0780*/  UMOV UR5, URZ ;  /* 0x000000ff00057c82 */ /* 0x000fe20008000000 */
[----:B---3--:R-:W-:-:S02]  /*0790*/  @UP0 UIMAD.WIDE UR4, UR8, 0x8, UR34 ;  /* 0x00000008080408a5 */ /* 0x008fc4000f8e0222 */
[----:B------:R-:W-:Y:S02]  /*07a0*/  UISETP.GE.AND UP0, UPT, UR22, 0x1, UPT ;  /* 0x000000011600788c */ /* 0x000fe4000bf06270 */
[----:B0-----:R-:W-:Y:S02]  /*07b0*/  ULEA UR20, UP2, UR21, UR24, 0x1 ;  /* 0x0000001815147291 */ /* 0x001fe4000f8408ff */
[----:B------:R-:W-:-:S04]  /*07c0*/  UIADD3.X UR9, UPT, UPT, UR9, UR10, URZ, UP1, !UPT ;  /* 0x0000000a09097290 */ /* 0x000fc80008ffe4ff */
[----:B------:R-:W-:Y:S01]  /*07d0*/  ULEA.HI.X UR21, UR21, UR25, UR9, 0x1, UP2 ;  /* 0x0000001915157291 */ /* 0x000fe200090f0c09 */
[----:B------:R-:W-:Y:S02]  /*07e0*/  @P4 R2UR UR7, R2 ;  /* 0x00000000020742ca */ /* 0x000fe400000e0000 */
[----:B------:R-:W-:Y:S01]  /*07f0*/  @P5 R2UR UR6, R4 ;  /* 0x00000000040652ca */ /* 0x000fe200000e0000 */
[----:B------:R-:W-:-:S14]  /*0800*/  BRA.U !UP0, `(.L_x_4703) ;  /* 0x000000a108387547 */ /* 0x000fdc000b800000 */
[----:B------:R-:W0:Y:S01]  /*0810*/  S2R R167, SR_TID.X ;  /* 0x0000000000a77919 */ /* 0x000e220000002100 */
[----:B------:R-:W1:Y:S01]  /*0820*/  S2UR UR10, SR_CgaCtaId ;  /* 0x00000000000a79c3 */ /* 0x000e620000008800 */
[----:B------:R-:W-:Y:S01]  /*0830*/  UMOV UR8, 0x400 ;  /* 0x0000040000087882 */ /* 0x000fe20000000000 */
[----:B------:R-:W-:Y:S01]  /*0840*/  MOV R170, RZ ;  /* 0x000000ff00aa7202 */ /* 0x000fe20000000f00 */
[----:B------:R-:W2:Y:S01]  /*0850*/  LDCU UR9, c[0x0][0x394] ;  /* 0x00007280ff0977ac */ /* 0x000ea20008000800 */
[----:B------:R-:W-:Y:S01]  /*0860*/  MOV R172, RZ ;  /* 0x000000ff00ac7202 */ /* 0x000fe20000000f00 */
[----:B-1----:R-:W-:Y:S01]  /*0870*/  ULEA UR8, UR10, UR8, 0x18 ;  /* 0x000000080a087291 */ /* 0x002fe2000f8ec0ff */
[C---:B0-----:R-:W-:Y:S01]  /*0880*/  IMAD.SHL.U32 R0, R167.reuse, 0x10, RZ ;  /* 0x00000010a7007824 */ /* 0x041fe200078e00ff */
[C---:B------:R-:W-:Y:S02]  /*0890*/  LEA.HI R165, R167.reuse, R167, RZ, 0x1b ;  /* 0x000000a7a7a57211 */ /* 0x040fe400078fd8ff */
[----:B------:R-:W-:-:S02]  /*08a0*/  LOP3.LUT R166, R167, 0x1f, RZ, 0xc0, !PT ;  /* 0x0000001fa7a67812 */ /* 0x000fc400078ec0ff */
[----:B------:R-:W-:Y:S02]  /*08b0*/  LOP3.LUT R0, R0, 0x3e00, RZ, 0xc0, !PT ;  /* 0x00003e0000007812 */ /* 0x000fe400078ec0ff */
[----:B------:R-:W-:Y:S02]  /*08c0*/  LEA R165, R165, UR8, 0x2 ;  /* 0x00000008a5a57c11 */ /* 0x000fe4000f8e10ff */
[----:B------:R-:W-:Y:S02]  /*08d0*/  LOP3.LUT R168, R0, 0x1f, R167, 0xf8, !PT ;  /* 0x0000001f00a87812 */ /* 0x000fe400078ef8a7 */
[----:B------:R-:W-:Y:S02]  /*08e0*/  LEA R164, R167, UR8, 0x3 ;  /* 0x00000008a7a47c11 */ /* 0x000fe4000f8e18ff */
        /* <DEDUP_REMOVED lines=14> */
[----:B--2---:R-:W-:-:S07]  /*09d0*/  LOP3.LUT R149, R168, 0x1e0, RZ, 0xfc, !PT ;  /* 0x000001e0a8957812 */ /* 0x004fce00078efcff */
.L_x_4782:
[----:B------:R-:W0:Y:S01]  /*09e0*/  LDCU UR22, c[0x0][0x388] ;  /* 0x00007100ff1677ac */ /* 0x000e220008000800 */
[----:B------:R-:W-:Y:S01]  /*09f0*/  IMAD.SHL.U32 R2, R168, 0x2, RZ ;  /* 0x00000002a8027824 */ /* 0x000fe200078e00ff */
[----:B------:R-:W-:Y:S01]  /*0a00*/  PRMT R0, RZ, 0x7610, R0 ;  /* 0x00007610ff007816 */ /* 0x000fe20000000000 */
[----:B------:R-:W-:Y:S01]  /*0a10*/  ULEA UR24, UR9, 0xfffffc00, 0xa ;  /* 0xfffffc0009187891 */ /* 0x000fe2000f8e50ff */
[----:B------:R-:W-:Y:S02]  /*0a20*/  PRMT R15, RZ, 0x7610, R15 ;  /* 0x00007610ff0f7816 */ /* 0x000fe4000000000f */
[C---:B------:R-:W-:Y:S02]  /*0a30*/  IADD3 R6, P2, PT, R2.reuse, UR12, RZ ;  /* 0x0000000c02067c10 */ /* 0x040fe4000ff5e0ff */
[C---:B------:R-:W-:Y:S02]  /*0a40*/  IADD3 R4, P1, PT, R2.reuse, UR14, RZ ;  /* 0x0000000e02047c10 */ /* 0x040fe4000ff3e0ff */
[----:B------:R-:W-:-:S02]  /*0a50*/  IADD3 R2, P0, PT, R2, UR15, RZ ;  /* 0x0000000f02027c10 */ /* 0x000fc4000ff1e0ff */
[----:B------:R-:W-:Y:S02]  /*0a60*/  IADD3.X R7, PT, PT, RZ, UR13, RZ, P2, !PT ;  /* 0x0000000dff077c10 */ /* 0x000fe400097fe4ff */
[----:B------:R-:W-:Y:S01]  /*0a70*/  IADD3.X R5, PT, PT, RZ, UR18, RZ, P1, !PT ;  /* 0x00000012ff057c10 */ /* 0x000fe20008ffe4ff */
[----:B------:R-:W-:Y:S01]  /*0a80*/  IMAD.X R3, RZ, RZ, UR16, P0 ;  /* 0x00000010ff037e24 */ /* 0x000fe200080e06ff */
        /* <DEDUP_REMOVED lines=27> */
[----:B------:R-:W5:Y:S04]  /*0c40*/  @!P3 LDG.E.U16 R12, desc[UR28][R6.64+0x180] ;  /* 0x0001801c060cb981 */ /* 0x000f68000c1e1500 */
[----:B------:R-:W5:Y:S01]  /*0c50*/  @!P0 LDG.E.U16 R15, desc[UR28][R6.64+0x1c0] ;  /* 0x0001c01c060f8981 */ /* 0x000f62000c1e1500 */
[----:B------:R-:W-:Y:S02]  /*0c60*/  ISETP.GE.AND P0, PT, R156, UR22, PT ;  /* 0x000000169c007c0c */ /* 0x000fe4000bf06270 */
[----:B------:R-:W-:Y:S01]  /*0c70*/  ISETP.GE.AND P1, PT, R154, UR22, PT ;  /* 0x000000169a007c0c */ /* 0x000fe2000bf26270 */
[----:B------:R-:W5:Y:S01]  /*0c80*/  @!P6 LDG.E.U16 R11, desc[UR28][R6.64+0xc0] ;  /* 0x0000c01c060be981 */ /* 0x000f62000c1e1500 */
[----:B------:R-:W-:Y:S02]  /*0c90*/  ISETP.GE.AND P2, PT, R153, UR22, PT ;  /* 0x0000001699007c0c */ /* 0x000fe4000bf46270 */
[----:B------:R-:W-:Y:S01]  /*0ca0*/  ISETP.GE.AND P3, PT, R152, UR22, PT ;  /* 0x0000001698007c0c */ /* 0x000fe2000bf66270 */
[----:B------:R-:W5:Y:S01]  /*0cb0*/  @!P4 LDG.E.U16 R13, desc[UR28][R6.64+0x140] ;  /* 0x0001401c060dc981 */ /* 0x000f62000c1e1500 */
[----:B------:R-:W-:-:S03]  /*0cc0*/  ISETP.GE.AND P4, PT, R151, UR22, PT ;  /* 0x0000001697007c0c */ /* 0x000fc6000bf86270 */
[----:B------:R-:W5:Y:S04]  /*0cd0*/  @!P5 LDG.E.U16 R10, desc[UR28][R6.64+0x100] ;  /* 0x0001001c060ad981 */ /* 0x000f68000c1e1500 */
[----:B------:R-:W5:Y:S01]  /*0ce0*/  @!P0 LDG.E.U16 R14, desc[UR28][R6.64+0x200] ;  /* 0x0002001c060e8981 */ /* 0x000f62000c1e1500 */
[----:B------:R-:W-:Y:S02]  /*0cf0*/  ISETP.GE.AND P0, PT, R155, UR22, PT ;  /* 0x000000169b007c0c */ /* 0x000fe4000bf06270 */
[----:B------:R-:W-:Y:S01]  /*0d00*/  ISETP.GE.AND P5, PT, R150, UR22, PT ;  /* 0x0000001696007c0c */ /* 0x000fe2000bfa6270 */
[----:B------:R-:W5:Y:S01]  /*0d10*/  @!P1 LDG.E.U16 R16, desc[UR28][R6.64+0x280] ;  /* 0x0002801c06109981 */ /* 0x000f62000c1e1500 */
[----:B------:R-:W-:-:S03]  /*0d20*/  ISETP.GE.AND P6, PT, R149, UR22, PT ;  /* 0x0000001695007c0c */ /* 0x000fc6000bfc6270 */
[----:B------:R-:W5:Y:S04]  /*0d30*/  @!P2 LDG.E.U16 R19, desc[UR28][R6.64+0x2c0] ;  /* 0x0002c01c0613a981 */ /* 0x000f68000c1e1500 */
[----:B------:R-:W5:Y:S04]  /*0d40*/  @!P3 LDG.E.U16 R18, desc[UR28][R6.64+0x300] ;  /* 0x0003001c0612b981 */ /* 0x000f68000c1e1500 */
[----:B------:R-:W5:Y:S04]  /*0d50*/  @!P0 LDG.E.U16 R17, desc[UR28][R6.64+0x240] ;  /* 0x0002401c06118981 */ /* 0x000f68000c1e1500 */
[----:B------:R-:W5:Y:S04]  /*0d60*/  @!P4 LDG.E.U16 R21, desc[UR28][R6.64+0x340] ;  /* 0x0003401c0615c981 */ /* 0x000f68000c1e1500 */
[----:B------:R-:W5:Y:S04]  /*0d70*/  @!P5 LDG.E.U16 R20, desc[UR28][R6.64+0x380] ;  /* 0x0003801c0614d981 */ /* 0x000f68000c1e1500 */
[----:B------:R0:W5:Y:S01]  /*0d80*/  @!P6 LDG.E.U16 R23, desc[UR28][R6.64+0x3c0] ;  /* 0x0003c01c0617e981 */ /* 0x000162000c1e1500 */
        /* <DEDUP_REMOVED lines=19> */
[----:B------:R-:W-:Y:S02]  /*0ec0*/  IADD3 R30, PT, PT, R25, 0xa0, RZ ;  /* 0x000000a0191e7810 */ /* 0x000fe40007ffe0ff */
[----:B------:R-:W-:Y:S02]  /*0ed0*/  LEA R145, R24, UR23, 0x1 ;  /* 0x0000001718917c11 */ /* 0x000fe4000f8e08ff */
[----:B------:R-:W-:Y:S02]  /*0ee0*/  LEA R144, R26, UR23, 0x1 ;  /* 0x000000171a907c11 */ /* 0x000fe4000f8e08ff */
[----:B------:R-:W-:-:S02]  /*0ef0*/  LEA.HI.SX32 R6, R6, R25, 0x1b ;  /* 0x0000001906067211 */ /* 0x000fc400078fdaff */
[----:B------:R-:W-:Y:S01]  /*0f00*/  LEA R143, R28, UR23, 0x1 ;  /* 0x000000171c8f7c11 */ /* 0x000fe2000f8e08ff */
[C---:B------:R-:W-:Y:S01]  /*0f10*/  VIADD R28, R25.reuse, 0x140 ;  /* 0x00000140191c7836 */ /* 0x040fe20000000000 */
[C---:B------:R-:W-:Y:S02]  /*0f20*/  IADD3 R24, PT, PT, R25.reuse, 0x100, RZ ;  /* 0x0000010019187810 */ /* 0x040fe40007ffe0ff */
[-C--:B------:R-:W-:Y:S02]  /*0f30*/  LEA.HI.SX32 R30, R30, R25.reuse, 0x1b ;  /* 0x000000191e1e7211 */ /* 0x080fe400078fdaff */
[----:B------:R-:W-:Y:S02]  /*0f40*/  IADD3 R26, PT, PT, R25, 0x120, RZ ;  /* 0x00000120191a7810 */ /* 0x000fe40007ffe0ff */
[----:B------:R-:W-:Y:S02]  /*0f50*/  LEA R140, R6, UR23, 0x1 ;  /* 0x00000017068c7c11 */ /* 0x000fe4000f8e08ff */
[----:B------:R-:W-:-:S02]  /*0f60*/  LEA.HI.SX32 R24, R24, R25, 0x1b ;  /* 0x0000001918187211 */ /* 0x000fc400078fdaff */
[----:B------:R-:W-:Y:S02]  /*0f70*/  IADD3 R6, PT, PT, R25, 0x180, RZ ;  /* 0x0000018019067810 */ /* 0x000fe40007ffe0ff */
[----:B------:R-:W-:Y:S02]  /*0f80*/  LEA R142, R30, UR23, 0x1 ;  /* 0x000000171e8e7c11 */ /* 0x000fe4000f8e08ff */
[-C--:B------:R-:W-:Y:S02]  /*0f90*/  LEA.HI.SX32 R26, R26, R25.reuse, 0x1b ;  /* 0x000000191a1a7211 */ /* 0x080fe400078fdaff */
[-C--:B------:R-:W-:Y:S02]  /*0fa0*/  LEA.HI.SX32 R28, R28, R25.reuse, 0x1b ;  /* 0x000000191c1c7211 */ /* 0x080fe400078fdaff */
[----:B------:R-:W-:Y:S02]  /*0fb0*/  LEA R139, R24, UR23, 0x1 ;  /* 0x00000017188b7c11 */ /* 0x000fe4000f8e08ff */
[----:B------:R-:W-:-:S02]  /*0fc0*/  LEA.HI.SX32 R6, R6, R25, 0x1b ;  /* 0x0000001906067211 */ /* 0x000fc400078fdaff */
[----:B------:R-:W-:Y:S02]  /*0fd0*/  LEA R138, R26, UR23, 0x1 ;  /* 0x000000171a8a7c11 */ /* 0x000fe4000f8e08ff */
        /* <DEDUP_REMOVED lines=27> */
[----:B------:R-:W-:-:S03]  /*1190*/  IADD3 R0, PT, PT, R25, 0x160, RZ ;  /* 0x0000016019007810 */ /* 0x000fc60007ffe0ff */
[----:B-----5:R-:W-:Y:S01]  /*11a0*/  STS.U16 [R144+0xc0], R11 ;  /* 0x0000c00b90007388 */ /* 0x020fe20000000400 */
[----:B------:R-:W-:-:S03]  /*11b0*/  LEA.HI.SX32 R0, R0, R25, 0x1b ;  /* 0x0000001900007211 */ /* 0x000fc600078fdaff */
[----:B------:R1:W-:Y:S01]  /*11c0*/  STS.U16 [R143+0x100], R10 ;  /* 0x0001000a8f007388 */ /* 0x0003e20000000400 */
[C---:B0-----:R-:W-:Y:S01]  /*11d0*/  VIADD R8, R25.reuse, 0x1a0 ;  /* 0x000001a019087836 */ /* 0x041fe20000000000 */
[----:B------:R-:W-:Y:S02]  /*11e0*/  LEA R136, R0, UR23, 0x1 ;  /* 0x0000001700887c11 */ /* 0x000fe4000f8e08ff */
[----:B------:R-:W-:Y:S02]  /*11f0*/  STS.U16 [R142+0x140], R13 ;  /* 0x0001400d8e007388 */ /* 0x000fe40000000400 */
[-C--:B------:R-:W-:Y:S02]  /*1200*/  LEA.HI.SX32 R8, R8, R25.reuse, 0x1b ;  /* 0x0000001908087211 */ /* 0x080fe400078fdaff */
[----:B-1----:R-:W-:Y:S01]  /*1210*/  IADD3 R10, PT, PT, R25, 0x1c0, RZ ;  /* 0x000001c0190a7810 */ /* 0x002fe20007ffe0ff */
[----:B------:R-:W-:Y:S03]  /*1220*/  STS.U16 [R141+0x180], R12 ;  /* 0x0001800c8d007388 */ /* 0x000fe60000000400 */
        /* <DEDUP_REMOVED lines=21> */
[C---:B-1----:R-:W-:Y:S02]  /*1380*/  IADD3 R18, PT, PT, R25.reuse, 0x8, RZ ;  /* 0x0000000819127810 */ /* 0x042fe40007ffe0ff */
[C---:B------:R-:W-:Y:S02]  /*1390*/  IADD3 R26, PT, PT, R25.reuse, 0xb, RZ ;  /* 0x0000000b191a7810 */ /* 0x040fe40007ffe0ff */
        /* <DEDUP_REMOVED lines=62> */
[----:B------:R-:W5:Y:S04]  /*1780*/  @!P3 LDG.E.U16 R7, desc[UR28][R4.64+0x40] ;  /* 0x0000401c0407b981 */ /* 0x000f68000c1e1500 */
[----:B------:R-:W3:Y:S01]  /*1790*/  @!P0 LDG.E.U16 R40, desc[UR28][R4.64+0x100] ;  /* 0x0001001c04288981 */ /* 0x000ee2000c1e1500 */
[----:B------:R-:W-:Y:S02]  /*17a0*/  ISETP.GE.AND P0, PT, R156, UR22, PT ;  /* 0x000000169c007c0c */ /* 0x000fe4000bf06270 */
[----:B------:R-:W-:Y:S02]  /*17b0*/  ISETP.GE.AND P3, PT, R159, UR22, PT ;  /* 0x000000169f007c0c */ /* 0x000fe4000bf66270 */
[----:B------:R-:W-:Y:S01]  /*17c0*/  PRMT R13, RZ, 0x7610, R13 ;  /* 0x00007610ff0d7816 */ /* 0x000fe2000000000d */
[----:B------:R-:W3:Y:S01]  /*17d0*/  @!P2 LDG.E.U16 R42, desc[UR28][R4.64+0x180] ;  /* 0x0001801c042aa981 */ /* 0x000ee2000c1e1500 */
[----:B------:R-:W-:-:S02]  /*17e0*/  PRMT R11, RZ, 0x7610, R11 ;  /* 0x00007610ff0b7816 */ /* 0x000fc4000000000b */
[----:B------:R-:W-:Y:S02]  /*17f0*/  ISETP.NE.AND P2, PT, R29, RZ, PT ;  /* 0x000000ff1d00720c */ /* 0x000fe40003f45270 */
[----:B------:R-:W3:Y:S01]  /*1800*/  @!P1 LDG.E.U16 R13, desc[UR28][R4.64+0x1c0] ;  /* 0x0001c01c040d9981 */ /* 0x000ee2000c1e1500 */
[----:B------:R-:W-:-:S03]  /*1810*/  ISETP.NE.AND P1, PT, R31, RZ, PT ;  /* 0x000000ff1f00720c */ /* 0x000fc60003f25270 */
[----:B------:R-:W3:Y:S01]  /*1820*/  @!P0 LDG.E.U16 R44, desc[UR28][R4.64+0x200] ;  /* 0x0002001c042c8981 */ /* 0x000ee2000c1e1500 */
[----:B------:R-:W-:-:S03]  /*1830*/  ISETP.NE.AND P0, PT, R33, RZ, PT ;  /* 0x000000ff2100720c */ /* 0x000fc60003f05270 */
[----:B------:R-:W3:Y:S01]  /*1840*/  @!P3 LDG.E.U16 R11, desc[UR28][R4.64+0x140] ;  /* 0x0001401c040bb981 */ /* 0x000ee2000c1e1500 */
[----:B------:R-:W-:Y:S02]  /*1850*/  ISETP.NE.AND P3, PT, R27, RZ, PT ;  /* 0x000000ff1b00720c */ /* 0x000fe40003f65270 */
[----:B------:R-:W-:Y:S02]  /*1860*/  PRMT R15, RZ, 0x7610, R15 ;  /* 0x00007610ff0f7816 */ /* 0x000fe4000000000f */
[----:B------:R-:W-:Y:S01]  /*1870*/  PRMT R17, RZ, 0x7610, R17 ;  /* 0x00007610ff117816 */ /* 0x000fe20000000011 */
[----:B------:R-:W3:Y:S01]  /*1880*/  @!P1 LDG.E.U16 R46, desc[UR28][R4.64+0x280] ;  /* 0x0002801c042e9981 */ /* 0x000ee2000c1e1500 */
        /* <DEDUP_REMOVED lines=17> */
[----:B0-----:R-:W-:Y:S02]  /*19a0*/  PRMT R23, RZ, 0x7610, R23 ;  /* 0x00007610ff177816 */ /* 0x001fe40000000017 */
[----:B------:R-:W-:Y:S02]  /*19b0*/  PRMT R30, RZ, 0x7610, R30 ;  /* 0x00007610ff1e7816 */ /* 0x000fe4000000001e */
[----:B------:R-:W-:Y:S02]  /*19c0*/  PRMT R25, RZ, 0x7610, R25 ;  /* 0x00007610ff197816 */ /* 0x000fe40000000019 */
[----:B------:R-:W-:Y:S02]  /*19d0*/  PRMT R32, RZ, 0x7610, R32 ;  /* 0x00007610ff207816 */ /* 0x000fe40000000020 */
[----:B------:R-:W-:-:S02]  /*19e0*/  PRMT R34, RZ, 0x7610, R34 ;  /* 0x00007610ff227816 */ /* 0x000fc40000000022 */
[----:B------:R-:W-:Y:S02]  /*19f0*/  PRMT R31, RZ, 0x7610, R31 ;  /* 0x00007610ff1f7816 */ /* 0x000fe4000000001f */
[----:B------:R-:W-:Y:S01]  /*1a00*/  PRMT R33, RZ, 0x7610, R33 ;  /* 0x00007610ff217816 */ /* 0x000fe20000000021 */
[----:B--2---:R-:W-:Y:S04]  /*1a10*/  STS.U16 [R147], R36 ;  /* 0x0000002493007388 */ /* 0x004fe80000000400 */
[----:B-----5:R-:W-:Y:S04]  /*1a20*/  STS.U16 [R146+0x40], R7 ;  /* 0x0000400792007388 */ /* 0x020fe80000000400 */
[----:B----4-:R-:W-:Y:S04]  /*1a30*/  STS.U16 [R145+0x80], R38 ;  /* 0x0000802691007388 */ /* 0x010fe80000000400 */
        /* <DEDUP_REMOVED lines=14> */
[----:B------:R-:W2:Y:S04]  /*1b20*/  LDS.U16 R9, [R129] ;  /* 0x0000000081097984 */ /* 0x000ea80000000400 */
[----:B------:R-:W-:Y:S04]  /*1b30*/  LDS.U16 R10, [R128+0x2] ;  /* 0x00000200800a7984 */ /* 0x000fe80000000400 */
[----:B------:R-:W3:Y:S04]  /*1b40*/  LDS.U16 R11, [R127+0x4] ;  /* 0x000004007f0b7984 */ /* 0x000ee80000000400 */
[----:B------:R-:W-:Y:S04]  /*1b50*/  LDS.U16 R12, [R126+0x6] ;  /* 0x000006007e0c7984 */ /* 0x000fe80000000400 */
[----:B------:R-:W-:Y:S04]  /*1b60*/  LDS.U16 R13, [R119+0x8] ;  /* 0x00000800770d7984 */ /* 0x000fe80000000400 */
[----:B------:R-:W4:Y:S04]  /*1b70*/  LDS.U16 R14, [R118+0xa] ;  /* 0x00000a00760e7984 */ /* 0x000f280000000400 */
[----:B------:R-:W5:Y:S04]  /*1b80*/  LDS.U16 R15, [R117+0xc] ;  /* 0x00000c00750f7984 */ /* 0x000f680000000400 */
        /* <DEDUP_REMOVED lines=9> */
[----:B------:R-:W-:Y:S01]  /*1c20*/  BAR.SYNC.DEFER_BLOCKING 0x0 ;  /* 0x0000000000007b1d */ /* 0x000fe20000010000 */
[----:B0-----:R-:W-:-:S05]  /*1c30*/  PRMT R19, RZ, 0x7610, R19 ;  /* 0x00007610ff137816 */ /* 0x001fca0000000013 */
[----:B------:R-:W5:Y:S01]  /*1c40*/  @!P0 LDG.E.U16 R20, desc[UR28][R2.64] ;  /* 0x0000001c02148981 */ /* 0x000f62000c1e1500 */
[----:B------:R-:W-:-:S03]  /*1c50*/  ISETP.GE.AND P0, PT, R162, UR22, PT ;  /* 0x00000016a2007c0c */ /* 0x000fc6000bf06270 */
[----:B------:R-:W5:Y:S01]  /*1c60*/  @!P1 LDG.E.U16 R19, desc[UR28][R2.64+0x40] ;  /* 0x0000401c02139981 */ /* 0x000f62000c1e1500 */
[----:B------:R-:W-:Y:S02]  /*1c70*/  ISETP.GE.AND P1, PT, R161, UR22, PT ;  /* 0x00000016a1007c0c */ /* 0x000fe4000bf26270 */
[----:B-1----:R-:W-:Y:S01]  /*1c80*/  PRMT R21, RZ, 0x7610, R21 ;  /* 0x00007610ff157816 */ /* 0x002fe20000000015 */
[----:B------:R-:W5:Y:S01]  /*1c90*/  @!P3 LDG.E.U16 R34, desc[UR28][R2.64+0x300] ;  /* 0x0003001c0222b981 */ /* 0x000f62000c1e1500 */
[----:B------:R-:W-:-:S03]  /*1ca0*/  PRMT R36, RZ, 0x7610, R36 ;  /* 0x00007610ff247816 */ /* 0x000fc60000000024 */
[----:B------:R-:W5:Y:S04]  /*1cb0*/  @!P4 LDG.E.U16 R31, desc[UR28][R2.64+0x340] ;  /* 0x0003401c021fc981 */ /* 0x000f68000c1e1500 */
[----:B------:R-:W5:Y:S01]  /*1cc0*/  @!P0 LDG.E.U16 R24, desc[UR28][R2.64+0x80] ;  /* 0x0000801c02188981 */ /* 0x000f62000c1e1500 */
[----:B------:R-:W-:-:S03]  /*1cd0*/  ISETP.GE.AND P0, PT, R160, UR22, PT ;  /* 0x00000016a0007c0c */ /* 0x000fc6000bf06270 */
[----:B------:R-:W5:Y:S01]  /*1ce0*/  @!P1 LDG.E.U16 R21, desc[UR28][R2.64+0xc0] ;  /* 0x0000c01c02159981 */ /* 0x000f62000c1e1500 */
[----:B------:R-:W-:-:S03]  /*1cf0*/  ISETP.GE.AND P1, PT, R159, UR22, PT ;  /* 0x000000169f007c0c */ /* 0x000fc6000bf26270 */
[----:B------:R-:W5:Y:S04]  /*1d00*/  @!P5 LDG.E.U16 R36, desc[UR28][R2.64+0x380] ;  /* 0x0003801c0224d981 */ /* 0x000f68000c1e1500 */
[----:B------:R-:W5:Y:S04]  /*1d10*/  @!P6 LDG.E.U16 R33, desc[UR28][R2.64+0x3c0] ;  /* 0x0003c01c0221e981 */ /* 0x000f68000c1e1500 */
        /* <DEDUP_REMOVED lines=10> */
[----:B------:R-:W-:Y:S01]  /*1dc0*/  PRMT R27, RZ, 0x7610, R27 ;  /* 0x00007610ff1b7816 */ /* 0x000fe2000000001b */
[----:B------:R-:W5:Y:S01]  /*1dd0*/  @!P1 LDG.E.U16 R32, desc[UR28][R2.64+0x280] ;  /* 0x0002801c02209981 */ /* 0x000f62000c1e1500 */
[----:B------:R-:W-:-:S06]  /*1de0*/  PRMT R29, RZ, 0x7610, R29 ;  /* 0x00007610ff1d7816 */ /* 0x000fcc000000001d */
[----:B------:R-:W5:Y:S04]  /*1df0*/  @!P2 LDG.E.U16 R29, desc[UR28][R2.64+0x2c0] ;  /* 0x0002c01c021da981 */ /* 0x000f68000c1e1500 */
[----:B------:R-:W5:Y:S01]  /*1e00*/  @!P0 LDG.E.U16 R27, desc[UR28][R2.64+0x240] ;  /* 0x0002401c021b8981 */ /* 0x000f62000c1e1500 */
[----:B--2---:R-:W-:-:S05]  /*1e10*/  SHF.L.U32 R9, R9, 0x10, RZ ;  /* 0x0000001009097819 */ /* 0x004fca00000006ff */
[----:B------:R-:W-:-:S05]  /*1e20*/  FADD.FTZ R97, R9, UR6 ;  /* 0x0000000609617e21 */ /* 0x000fca0008010000 */
[----:B------:R-:W-:Y:S01]  /*1e30*/  FSETP.GTU.FTZ.AND P0, PT, R97, 20, PT ;  /* 0x41a000006100780b */ /* 0x000fe20003f1c000 */
[----:B---3--:R-:W-:Y:S01]  /*1e40*/  IMAD.U32 R11, R11, 0x10000, RZ ;  /* 0x000100000b0b7824 */ /* 0x008fe200078e00ff */
[----:B------:R-:W-:Y:S01]  /*1e50*/  SHF.L.U32 R10, R10, 0x10, RZ ;  /* 0x000000100a0a7819 */ /* 0x000fe200000006ff */
[----:B----4-:R-:W-:Y:S01]  /*1e60*/  IMAD.U32 R14, R14, 0x10000, RZ ;  /* 0x000100000e0e7824 */ /* 0x010fe200078e00ff */
[----:B------:R-:W-:Y:S02]  /*1e70*/  SHF.L.U32 R12, R12, 0x10, RZ ;  /* 0x000000100c0c7819 */ /* 0x000fe400000006ff */
[----:B------:R-:W-:Y:S01]  /*1e80*/  SHF.L.U32 R13, R13, 0x10, RZ ;  /* 0x000000100d0d7819 */ /* 0x000fe200000006ff */
[----:B------:R-:W-:Y:S01]  /*1e90*/  FADD.FTZ R96, R10, UR6 ;  /* 0x000000060a607e21 */ /* 0x000fe20008010000 */
[----:B------:R-:W-:Y:S01]  /*1ea0*/  FADD.FTZ R95, R11, UR6 ;  /* 0x000000060b5f7e21 */ /* 0x000fe20008010000 */
[----:B------:R-:W-:Y:S01]  /*1eb0*/  FADD.FTZ R94, R12, UR6 ;  /* 0x000000060c5e7e21 */ /* 0x000fe20008010000 */
[----:B------:R-:W-:Y:S01]  /*1ec0*/  FADD.FTZ R92, R14, UR6 ;  /* 0x000000060e5c7e21 */ /* 0x000fe20008010000 */
[----:B------:R-:W-:Y:S01]  /*1ed0*/  FADD.FTZ R93, R13, UR6 ;  /* 0x000000060d5d7e21 */ /* 0x000fe20008010000 */
[----:B-----5:R-:W-:Y:S01]  /*1ee0*/  SHF.L.U32 R15, R15, 0x10, RZ ;  /* 0x000000100f0f7819 */ /* 0x020fe200000006ff */
[----:B------:R-:W-:Y:S01]  /*1ef0*/  BSSY.RECONVERGENT B0, `(.L_x_4704) ;  /* 0x000004f000007945 */ /* 0x000fe20003800200 */
[----:B------:R-:W-:Y:S01]  /*1f00*/  PRMT R107, RZ, 0x7610, R107 ;  /* 0x00007610ff6b7816 */ /* 0x000fe2000000006b */
[----:B------:R-:W-:Y:S01]  /*1f10*/  IMAD.MOV.U32 R106, RZ, RZ, RZ ;  /* 0x000000ffff6a7224 */ /* 0x000fe200078e00ff */
        /* <DEDUP_REMOVED lines=59> */
[----:B------:R-:W-:-:S03]  /*22d0*/  @P0 IMAD.MOV.U32 R9, RZ, RZ, 0x7f800000 ;  /* 0x7f800000ff090424 */ /* 0x000fc600078e00ff */
        /* <DEDUP_REMOVED lines=11> */
[----:B------:R-:W-:-:S04]  /*2390*/  FFMA.FTZ R3, R3, R10, R3 ;  /* 0x0000000a03037223 */ /* 0x000fc80000010003 */
[----:B------:R-:W-:Y:S01]  /*23a0*/  FFMA.FTZ R97, R2, 0.69314718246459960938, R3 ;  /* 0x3f31721802617823 */ /* 0x000fe20000010003 */
[C---:B------:R-:W-:Y:S01]  /*23b0*/  @P6 FFMA.FTZ R97, R11.reuse, R9, +INF ;  /* 0x7f8000000b616423 */ /* 0x040fe20000010009 */
[----:B------:R-:W-:-:S04]  /*23c0*/  @P0 FSETP.NEU.FTZ.AND P6, PT, R11, RZ, PT ;  /* 0x000000ff0b00020b */ /* 0x000fc80003fdd000 */
[----:B------:R-:W-:-:S09]  /*23d0*/  @P0 FSEL R97, R97, -RZ, P6 ;  /* 0x800000ff61610208 */ /* 0x000fd20003000000 */
.L_x_4705:
[----:B------:R-:W-:Y:S05]  /*23e0*/  BSYNC.RECONVERGENT B0 ;  /* 0x0000000000007941 */ /* 0x000fea0003800200 */
.L_x_4704:
[----:B------:R-:W-:Y:S01]  /*23f0*/  SHF.L.U32 R16, R16, 0x10, RZ ;  /* 0x0000001010107819 */ /* 0x000fe200000006ff */
[----:B------:R-:W-:Y:S01]  /*2400*/  BSSY.RECONVERGENT B0, `(.L_x_4706) ;  /* 0x0000026000007945 */ /* 0x000fe20003800200 */
[----:B------:R-:W-:Y:S01]  /*2410*/  HFMA2 R83, -RZ, RZ, 0, 0 ;  /* 0x00000000ff537431 */ /* 0x000fe200000001ff */
[----:B------:R-:W-:Y:S01]  /*2420*/  FSETP.GTU.FTZ.AND P0, PT, R87, 20, PT ;  /* 0x41a000005700780b */ /* 0x000fe20003f1c000 */
[----:B------:R-:W-:Y:S01]  /*2430*/  IMAD.MOV.U32 R86, RZ, RZ, RZ ;  /* 0x000000ffff567224 */ /* 0x000fe200078e00ff */
[----:B------:R-:W-:Y:S01]  /*2440*/  MOV R85, RZ ;  /* 0x000000ff00557202 */ /* 0x000fe20000000f00 */
[----:B------:R-:W-:Y:S01]  /*2450*/  FADD.FTZ R82, R16, UR6 ;  /* 0x0000000610527e21 */ /* 0x000fe20008010000 */
[----:B------:R-:W-:Y:S01]  /*2460*/  SHF.L.U32 R84, R84, 0x10, RZ ;  /* 0x0000001054547819 */ /* 0x000fe200000006ff */
[----:B------:R-:W-:Y:S08]  /*2470*/  @P1 BRA `(.L_x_4707) ;  /* 0x0000000000781947 */ /* 0x000ff00003800000 */
        /* <DEDUP_REMOVED lines=30> */
.L_x_4707:
[----:B------:R-:W-:Y:S05]  /*2660*/  BSYNC.RECONVERGENT B0 ;  /* 0x0000000000007941 */ /* 0x000fea0003800200 */
.L_x_4706:
        /* <DEDUP_REMOVED lines=39> */
.L_x_4709:
[----:B------:R-:W-:Y:S05]  /*28e0*/  BSYNC.RECONVERGENT B0 ;  /* 0x0000000000007941 */ /* 0x000fea0003800200 */
.L_x_4708:
        /* <DEDUP_REMOVED lines=39> */
.L_x_4711:
[----:B------:R-:W-:Y:S05]  /*2b60*/  BSYNC.RECONVERGENT B0 ;  /* 0x0000000000007941 */ /* 0x000fea0003800200 */
.L_x_4710:
        /* <DEDUP_REMOVED lines=39> */
.L_x_4713:
[----:B------:R-:W-:Y:S05]  /*2de0*/  BSYNC.RECONVERGENT B0 ;  /* 0x0000000000007941 */ /* 0x000fea0003800200 */
.L_x_4712:
[----:B------:R-:W-:Y:S01]  /*2df0*/  BSSY.RECONVERGENT B0, `(.L_x_4714) ;  /* 0x0000027000007945 */ /* 0x000fe20003800200 */
[----:B------:R-:W-:Y:S01]  /*2e00*/  FSETP.GTU.FTZ.AND P4, PT, R69, 20, PT ;  /* 0x41a000004500780b */ /* 0x000fe20003f9c000 */
[----:B------:R-:W-:Y:S01]  /*2e10*/  IMAD.U32 R62, R62, 0x10000, RZ ;  /* 0x000100003e3e7824 */ /* 0x000fe200078e00ff */
[----:B------:R-:W-:Y:S01]  /*2e20*/  SHF.L.U32 R63, R63, 0x10, RZ ;  /* 0x000000103f3f7819 */ /* 0x000fe200000006ff */
[----:B------:R-:W-:Y:S01]  /*2e30*/  FADD.FTZ R60, R60, UR6 ;  /* 0x000000063c3c7e21 */ /* 0x000fe20008010000 */
[----:B------:R-:W-:Y:S01]  /*2e40*/  SHF.L.U32 R61, R61, 0x10, RZ ;  /* 0x000000103d3d7819 */ /* 0x000fe200000006ff */
[----:B------:R-:W-:Y:S01]  /*2e50*/  IMAD.U32 R59, R59, 0x10000, RZ ;  /* 0x000100003b3b7824 */ /* 0x000fe200078e00ff */
        /* <DEDUP_REMOVED lines=32> */
.L_x_4715:
[----:B------:R-:W-:Y:S05]  /*3060*/  BSYNC.RECONVERGENT B0 ;  /* 0x0000000000007941 */ /* 0x000fea0003800200 */
.L_x_4714:
[----:B------:R-:W-:Y:S02]  /*3070*/  IMAD.U32 R58, R58, 0x10000, RZ ;  /* 0x000100003a3a7824 */ /* 0x000fe400078e00ff */
        /* <DEDUP_REMOVED lines=38> */
.L_x_4717:
[----:B------:R-:W-:Y:S05]  /*32e0*/  BSYNC.RECONVERGENT B0 ;  /* 0x0000000000007941 */ /* 0x000fea0003800200 */
.L_x_4716:
[----:B------:R-:W-:Y:S01]  /*32f0*/  SHF.L.U32 R55, R55, 0x10, RZ ;  /* 0x0000001037377819 */ /* 0x000fe200000006ff */
[----:B------:R-:W-:Y:S01]  /*3300*/  FFMA.FTZ R2, R56, R79, R7 ;  /* 0x0000004f38027223 */ /* 0x000fe20000010007 */
[----:B------:R-:W-:Y:S01]  /*3310*/  BSSY.RECONVERGENT B0, `(.L_x_4718) ;  /* 0x0000025000007945 */ /* 0x000fe20003800200 */
[----:B------:R-:W-:Y:S01]  /*3320*/  FSETP.GTU.FTZ.AND P0, PT, R57, 20, PT ;  /* 0x41a000003900780b */ /* 0x000fe20003f1c000 */
[----:B------:R-:W-:Y:S02]  /*3330*/  IMAD.U32 R51, R4, 0x10000, RZ ;  /* 0x0001000004337824 */ /* 0x000fe400078e00ff */
[----:B------:R-:W-:Y:S01]  /*3340*/  FADD.FTZ R54, R54, UR6 ;  /* 0x0000000636367e21 */ /* 0x000fe20008010000 */
[----:B0-----:R-:W-:Y:S01]  /*3350*/  SHF.L.U32 R53, R53, 0x10, RZ ;  /* 0x0000001035357819 */ /* 0x001fe200000006ff */
        /* <DEDUP_REMOVED lines=32> */
.L_x_4719:
[----:B------:R-:W-:Y:S05]  /*3560*/  BSYNC.RECONVERGENT B0 ;  /* 0x0000000000007941 */ /* 0x000fea0003800200 */
.L_x_4718:
        /* <DEDUP_REMOVED lines=39> */
.L_x_4721:
[----:B------:R-:W-:Y:S05]  /*37e0*/  BSYNC.RECONVERGENT B0 ;  /* 0x0000000000007941 */ /* 0x000fea0003800200 */
.L_x_4720:
        /* <DEDUP_REMOVED lines=39> */
.L_x_4723:
[----:B------:R-:W-:Y:S05]  /*3a60*/  BSYNC.RECONVERGENT B0 ;  /* 0x0000000000007941 */ /* 0x000fea0003800200 */
.L_x_4722:
[----:B------:R-:W-:Y:S01]  /*3a70*/  SHF.L.U32 R45, R45, 0x10, RZ ;  /* 0x000000102d2d7819 */ /* 0x000fe200000006ff */
[----:B------:R-:W-:Y:S01]  /*3a80*/  FFMA.FTZ R0, R46, R73, R5 ;  /* 0x000000492e007223 */ /* 0x000fe20000010005 */
[----:B------:R-:W-:Y:S01]  /*3a90*/  IMAD.U32 R44, R44, 0x10000, RZ ;  /* 0x000100002c2c7824 */ /* 0x000fe200078e00ff */
[----:B------:R-:W-:Y:S01]  /*3aa0*/  BSSY.RECONVERGENT B0, `(.L_x_4724) ;  /* 0x0000029000007945 */ /* 0x000fe20003800200 */
[----:B------:R-:W-:Y:S01]  /*3ab0*/  FSETP.GTU.FTZ.AND P3, PT, R48, 20, PT ;  /* 0x41a000003000780b */ /* 0x000fe20003f7c000 */
[----:B------:R-:W-:Y:S01]  /*3ac0*/  FFMA.FTZ R3, R45, R72, R0 ;  /* 0x000000482d037223 */ /* 0x000fe20000010000 */
[----:B------:R-:W-:Y:S01]  /*3ad0*/  SHF.L.U32 R43, R43, 0x10, RZ ;  /* 0x000000102b2b7819 */ /* 0x000fe200000006ff */
[----:B------:R-:W-:Y:S01]  /*3ae0*/  IMAD.U32 R41, R41, 0x10000, RZ ;  /* 0x0001000029297824 */ /* 0x000fe200078e00ff */
[----:B------:R-:W-:Y:S01]  /*3af0*/  SHF.L.U32 R42, R42, 0x10, RZ ;  /* 0x000000102a2a7819 */ /* 0x000fe200000006ff */
[----:B------:R-:W-:Y:S01]  /*3b00*/  FMUL.FTZ R38, R59, UR7 ;  /* 0x000000073b267c20 */ /* 0x000fe20008410000 */
[----:B------:R-:W-:Y:S01]  /*3b10*/  SHF.L.U32 R40, R40, 0x10, RZ ;  /* 0x0000001028287819 */ /* 0x000fe200000006ff */
[----:B------:R-:W-:Y:S01]  /*3b20*/  FFMA.FTZ R0, R44, R70, R3 ;  /* 0x000000462c007223 */ /* 0x000fe20000010003 */
        /* <DEDUP_REMOVED lines=32> */
.L_x_4725:
[----:B------:R-:W-:Y:S05]  /*3d30*/  BSYNC.RECONVERGENT B0 ;  /* 0x0000000000007941 */ /* 0x000fea0003800200 */
.L_x_4724:
        /* <DEDUP_REMOVED lines=32> */
.L_x_4727:
[----:B------:R-:W-:Y:S05]  /*3f40*/  BSYNC.RECONVERGENT B0 ;  /* 0x0000000000007941 */ /* 0x000fea0003800200 */
.L_x_4726:
        /* <DEDUP_REMOVED lines=32> */
.L_x_4729:
[----:B------:R-:W-:Y:S05]  /*4150*/  BSYNC.RECONVERGENT B0 ;  /* 0x0000000000007941 */ /* 0x000fea0003800200 */
.L_x_4728:
        /* <DEDUP_REMOVED lines=32> */
.L_x_4731:
[----:B------:R-:W-:Y:S05]  /*4360*/  BSYNC.RECONVERGENT B0 ;  /* 0x0000000000007941 */ /* 0x000fea0003800200 */
.L_x_4730:
        /* <DEDUP_REMOVED lines=32> */
.L_x_4733:
[----:B------:R-:W-:Y:S05]  /*4570*/  BSYNC.RECONVERGENT B0 ;  /* 0x0000000000007941 */ /* 0x000fea0003800200 */
.L_x_4732:
        /* <DEDUP_REMOVED lines=32> */
.L_x_4735:
[----:B------:R-:W-:Y:S05]  /*4780*/  BSYNC.RECONVERGENT B0 ;  /* 0x0000000000007941 */ /* 0x000fea0003800200 */
.L_x_4734:
[----:B------:R-:W0:Y:S01]  /*4790*/  LDCU UR8, c[0x0][0x38c] ;  /* 0x00007180ff0877ac */ /* 0x000e220008000800 */
        /* <DEDUP_REMOVED lines=23> */
[----:B------:R-:W0:Y:S01]  /*4910*/  LDC.64 R120, c[0x0][0x4d0] ;  /* 0x00013400ff787b82 */ /* 0x000e220000000a00 */
[----:B------:R-:W1:Y:S01]  /*4920*/  LDCU.64 UR26, c[0x0][0x3a0] ;  /* 0x00007400ff1a77ac */ /* 0x000e620008000a00 */
[----:B------:R-:W-:Y:S01]  /*4930*/  ISETP.GE.AND P1, PT, R168, UR22, PT ;  /* 0x00000016a8007c0c */ /* 0x000fe2000bf26270 */
[----:B------:R-:W-:Y:S01]  /*4940*/  IMAD.MOV.U32 R106, RZ, RZ, RZ ;  /* 0x000000ffff6a7224 */ /* 0x000fe200078e00ff */
[----:B------:R-:W-:Y:S01]  /*4950*/  LOP3.LUT R22, R22, 0xfffffdff, RZ, 0xc0, !PT ;  /* 0xfffffdff16167812 */ /* 0x000fe200078ec0ff */
[----:B------:R-:W-:Y:S01]  /*4960*/  UISETP.NE.AND UP0, UPT, UR9, 0x1, UPT ;  /* 0x000000010900788c */ /* 0x000fe2000bf05270 */
[----:B------:R-:W2:Y:S02]  /*4970*/  LDCU UR52, c[0x0][0x394] ;  /* 0x00007280ff3477ac */ /* 0x000ea40008000800 */
[----:B------:R-:W3:Y:S03]  /*4980*/  LDC.64 R122, c[0x0][0x4d8] ;  /* 0x00013600ff7a7b82 */ /* 0x000ee60000000a00 */
[----:B------:R-:W-:Y:S01]  /*4990*/  PLOP3.LUT P0, PT, PT, PT, UP0, 0x80, 0x8 ;  /* 0x000000000008781c */ /* 0x000fe20003f0f008 */
[----:B------:R-:W4:Y:S03]  /*49a0*/  LDCU UR53, c[0x0][0x38c] ;  /* 0x00007180ff3577ac */ /* 0x000f260008000800 */
[----:B------:R-:W-:Y:S01]  /*49b0*/  ISETP.EQ.AND P0, PT, R166, RZ, P0 ;  /* 0x000000ffa600720c */ /* 0x000fe20000702270 */
[----:B------:R-:W0:Y:S01]  /*49c0*/  LDC.64 R124, c[0x0][0x4b8] ;  /* 0x00012e00ff7c7b82 */ /* 0x000e220000000a00 */
[----:B------:R-:W-:Y:S01]  /*49d0*/  @P1 LOP3.LUT R22, R22, 0x200, RZ, 0xfc, !PT ;  /* 0x0000020016161812 */ /* 0x000fe200078efcff */
[----:B------:R-:W0:Y:S01]  /*49e0*/  LDCU UR54, c[0x0][0x388] ;  /* 0x00007100ff3677ac */ /* 0x000e220008000800 */
[----:B-1----:R-:W-:Y:S01]  /*49f0*/  UIMAD.WIDE.U32 UR10, UR30, UR26, URZ ;  /* 0x0000001a1e0a72a5 */ /* 0x002fe2000f8e00ff */
        /* <DEDUP_REMOVED lines=10> */
[----:B--2-4-:R-:W-:-:S11]  /*4aa0*/  UMOV UR8, URZ ;  /* 0x000000ff00087c82 */ /* 0x014fd60008000000 */
.L_x_4781:
[----:B0-----:R-:W-:Y:S01]  /*4ab0*/  MOV R9, UR38 ;  /* 0x0000002600097c02 */ /* 0x001fe20008000f00 */
[----:B------:R-:W-:Y:S02]  /*4ac0*/  HFMA2 R169, -RZ, RZ, 0, 0 ;  /* 0x00000000ffa97431 */ /* 0x000fe400000001ff */
[----:B------:R-:W-:Y:S01]  /*4ad0*/  IMAD.U32 R5, RZ, RZ, UR39 ;  /* 0x00000027ff057e24 */ /* 0x000fe2000f8e00ff */
[----:B------:R-:W-:Y:S02]  /*4ae0*/  P2R R171, PR, RZ, 0x1 ;  /* 0x00000001ffab7803 */ /* 0x000fe40000000000 */
[----:B------:R-:W-:Y:S01]  /*4af0*/  ISETP.GE.AND P0, PT, R163, UR22, PT ;  /* 0x00000016a3007c0c */ /* 0x000fe2000bf06270 */
[----:B------:R-:W-:Y:S01]  /*4b00*/  IMAD.WIDE.U32 R8, R9, UR8, R168 ;  /* 0x0000000809087c25 */ /* 0x000fe2000f8e00a8 */
[----:B------:R-:W-:Y:S02]  /*4b10*/  MOV R7, UR40 ;  /* 0x0000002800077c02 */ /* 0x000fe40008000f00 */
[----:B------:R-:W-:Y:S01]  /*4b20*/  ISETP.GE.AND P6, PT, R162, UR22, PT ;  /* 0x00000016a2007c0c */ /* 0x000fe2000bfc6270 */
[----:B------:R-:W-:Y:S01]  /*4b30*/  IMAD R5, R5, UR8, R9 ;  /* 0x0000000805057c24 */ /* 0x000fe2000f8e0209 */
[----:B------:R-:W-:Y:S01]  /*4b40*/  LEA R4, P1, R8, UR19, 0x1 ;  /* 0x0000001308047c11 */ /* 0x000fe2000f8208ff */
[----:B------:R-:W-:Y:S01]  /*4b50*/  IMAD.WIDE.U32 R6, R7, UR8, R168 ;  /* 0x0000000807067c25 */ /* 0x000fe2000f8e00a8 */
[----:B------:R-:W-:-:S02]  /*4b60*/  ISETP.GE.AND P5, PT, R161, UR22, PT ;  /* 0x00000016a1007c0c */ /* 0x000fc4000bfa6270 */
[----:B------:R-:W-:Y:S02]  /*4b70*/  LEA.HI.X R5, R8, UR17, R5, 0x1, P1 ;  /* 0x0000001108057c11 */ /* 0x000fe400088f0c05 */
[----:B------:R-:W-:Y:S02]  /*4b80*/  LOP3.LUT P1, RZ, R22, 0x200, RZ, 0xc0, !PT ;  /* 0x0000020016ff7812 */ /* 0x000fe4000782c0ff */
[----:B------:R-:W-:Y:S01]  /*4b90*/  ISETP.GE.AND P4, PT, R160, UR22, PT ;  /* 0x00000016a0007c0c */ /* 0x000fe2000bf86270 */
[----:B------:R-:W2:Y:S01]  /*4ba0*/  @!P0 LDG.E.U16 R9, desc[UR28][R4.64+0x40] ;  /* 0x0000401c04098981 */ /* 0x000ea2000c1e1500 */
[----:B------:R-:W-:Y:S02]  /*4bb0*/  ISETP.GE.AND P3, PT, R159, UR22, PT ;  /* 0x000000169f007c0c */ /* 0x000fe4000bf66270 */
[----:B-1----:R-:W-:Y:S01]  /*4bc0*/  MOV R3, UR41 ;  /* 0x0000002900037c02 */ /* 0x002fe20008000f00 */
[----:B----4-:R-:W4:Y:S01]  /*4bd0*/  @!P6 LDG.E.U16 R10, desc[UR28][R4.64+0x80] ;  /* 0x0000801c040ae981 */ /* 0x010f22000c1e1500 */
[----:B------:R-:W-:-:S03]  /*4be0*/  LEA R2, P2, R6, UR20, 0x1 ;  /* 0x0000001406027c11 */ /* 0x000fc6000f8408ff */
[----:B------:R-:W5:Y:S04]  /*4bf0*/  @!P5 LDG.E.U16 R11, desc[UR28][R4.64+0xc0] ;  /* 0x0000c01c040bd981 */ /* 0x000f68000c1e1500 */
[----:B------:R-:W3:Y:S01]  /*4c00*/  @!P1 LDG.E.U16 R169, desc[UR28][R4.64] ;  /* 0x0000001c04a99981 */ /* 0x000ee2000c1e1500 */
[----:B------:R-:W-:Y:S01]  /*4c10*/  ISETP.GE.AND P0, PT, R158, UR22, PT ;  /* 0x000000169e007c0c */ /* 0x000fe2000bf06270 */
[----:B------:R-:W-:Y:S02]  /*4c20*/  IMAD R3, R3, UR8, R7 ;  /* 0x0000000803037c24 */ /* 0x000fe4000f8e0207 */
[----:B------:R-:W5:Y:S01]  /*4c30*/  @!P4 LDG.E.U16 R12, desc[UR28][R4.64+0x100] ;  /* 0x0001001c040cc981 */ /* 0x000f62000c1e1500 */
[----:B------:R-:W-:Y:S02]  /*4c40*/  ISETP.GE.AND P1, PT, R154, UR22, PT ;  /* 0x000000169a007c0c */ /* 0x000fe4000bf26270 */
[----:B------:R-:W-:Y:S01]  /*4c50*/  LEA.HI.X R3, R6, UR21, R3, 0x1, P2 ;  /* 0x0000001506037c11 */ /* 0x000fe200090f0c03 */
[----:B------:R-:W5:Y:S06]  /*4c60*/  @!P3 LDG.E.U16 R13, desc[UR28][R4.64+0x140] ;  /* 0x0001401c040db981 */ /* 0x000f6c000c1e1500 */
[----:B------:R-:W5:Y:S01]  /*4c70*/  @!P0 LDG.E.U16 R14, desc[UR28][R4.64+0x180] ;  /* 0x0001801c040e8981 */ /* 0x000f62000c1e1500 */
[----:B------:R-:W-:-:S02]  /*4c80*/  ISETP.GE.AND P0, PT, R157, UR22, PT ;  /* 0x000000169d007c0c */ /* 0x000fc4000bf06270 */
[----:B------:R-:W-:Y:S01]  /*4c90*/  ISETP.GE.AND P5, PT, R150, UR22, PT ;  /* 0x0000001696007c0c */ /* 0x000fe2000bfa6270 */
[----:B------:R-:W5:Y:S10]  /*4ca0*/  @!P1 LDG.E.U16 R18, desc[UR28][R4.64+0x280] ;  /* 0x0002801c04129981 */ /* 0x000f74000c1e1500 */
[----:B------:R-:W5:Y:S01]  /*4cb0*/  @!P0 LDG.E.U16 R15, desc[UR28][R4.64+0x1c0] ;  /* 0x0001c01c040f8981 */ /* 0x000f62000c1e1500 */
[----:B------:R-:W-:-:S02]  /*4cc0*/  ISETP.GE.AND P0, PT, R156, UR22, PT ;  /* 0x000000169c007c0c */ /* 0x000fc4000bf06270 */
[----:B------:R-:W-:Y:S01]  /*4cd0*/  ISETP.GE.AND P3, PT, R152, UR22, PT ;  /* 0x0000001698007c0c */ /* 0x000fe2000bf66270 */
[----:B------:R-:W5:Y:S01]  /*4ce0*/  @!P5 LDG.E.U16 R64, desc[UR28][R4.64+0x380] ;  /* 0x0003801c0440d981 */ /* 0x000f62000c1e1500 */
[----:B------:R-:W-:Y:S02]  /*4cf0*/  ISETP.GE.AND P2, PT, R153, UR22, PT ;  /* 0x0000001699007c0c */ /* 0x000fe4000bf46270 */
[----:B------:R-:W-:-:S07]  /*4d00*/  ISETP.GE.AND P4, PT, R151, UR22, PT ;  /* 0x0000001697007c0c */ /* 0x000fce000bf86270 */
[----:B------:R-:W5:Y:S01]  /*4d10*/  @!P0 LDG.E.U16 R16, desc[UR28][R4.64+0x200] ;  /* 0x0002001c04108981 */ /* 0x000f62000c1e1500 */
[----:B------:R-:W-:Y:S02]  /*4d20*/  ISETP.GE.AND P0, PT, R155, UR22, PT ;  /* 0x000000169b007c0c */ /* 0x000fe4000bf06270 */
[----:B------:R-:W-:Y:S01]  /*4d30*/  ISETP.GE.AND P6, PT, R149, UR22, PT ;  /* 0x0000001695007c0c */ /* 0x000fe2000bfc6270 */
[----:B------:R-:W5:Y:S04]  /*4d40*/  @!P3 LDG.E.U16 R20, desc[UR28][R4.64+0x300] ;  /* 0x0003001c0414b981 */ /* 0x000f68000c1e1500 */
[----:B------:R-:W5:Y:S04]  /*4d50*/  @!P2 LDG.E.U16 R19, desc[UR28][R4.64+0x2c0] ;  /* 0x0002c01c0413a981 */ /* 0x000f68000c1e1500 */
[----:B------:R-:W5:Y:S04]  /*4d60*/  @!P4 LDG.E.U16 R65, desc[UR28][R4.64+0x340] ;  /* 0x0003401c0441c981 */ /* 0x000f68000c1e1500 */
[----:B------:R-:W5:Y:S04]  /*4d70*/  @!P0 LDG.E.U16 R17, desc[UR28][R4.64+0x240] ;  /* 0x0002401c04118981 */ /* 0x000f68000c1e1500 */
[----:B------:R0:W5:Y:S01]  /*4d80*/  @!P6 LDG.E.U16 R67, desc[UR28][R4.64+0x3c0] ;  /* 0x0003c01c0443e981 */ /* 0x000162000c1e1500 */
[----:B------:R-:W-:-:S02]  /*4d90*/  P2R R132, PR, RZ, 0x2 ;  /* 0x00000002ff847803 */ /* 0x000fc40000000000 */
[----:B------:R-:W-:Y:S02]  /*4da0*/  LOP3.LUT P1, RZ, R22, 0x200, RZ, 0xc0, !PT ;  /* 0x0000020016ff7812 */ /* 0x000fe4000782c0ff */
[----:B------:R-:W-:Y:S02]  /*4db0*/  P2R R133, PR, RZ, 0x1 ;  /* 0x00000001ff857803 */ /* 0x000fe40000000000 */
[----:B------:R-:W-:Y:S01]  /*4dc0*/  ISETP.GE.AND P0, PT, R163, UR22, PT ;  /* 0x00000016a3007c0c */ /* 0x000fe2000bf06270 */
[----:B------:R-:W-:Y:S02]  /*4dd0*/  HFMA2 R0, -RZ, RZ, 0, 0 ;  /* 0x00000000ff007431 */ /* 0x000fe400000001ff */
[----:B------:R-:W-:Y:S01]  /*4de0*/  IMAD.MOV.U32 R8, RZ, RZ, RZ ;  /* 0x000000ffff087224 */ /* 0x000fe200078e00ff */
[----:B------:R-:W-:Y:S01]  /*4df0*/  UMOV UR26, UR10 ;  /* 0x0000000a001a7c82 */ /* 0x000fe20008000000 */
[----:B------:R-:W-:Y:S02]  /*4e00*/  UMOV UR27, UR25 ;  /* 0x00000019001b7c82 */ /* 0x000fe40008000000 */
[----:B-1----:R-:W-:-:S04]  /*4e10*/  UIMAD.WIDE.U32 UR26, UR8, UR34, UR26 ;  /* 0x00000022081a72a5 */ /* 0x002fc8000f8e001a */
[----:B------:R-:W-:Y:S02]  /*4e20*/  UIMAD UR23, UR8, UR35, UR27 ;  /* 0x00000023081772a4 */ /* 0x000fe4000f8e021b */
[----:B------:R-:W-:Y:S01]  /*4e30*/  ULEA UR27, UP0, UR26, UR36, 0x2 ;  /* 0x000000241a1b7291 */ /* 0x000fe2000f8010ff */
[----:B0-----:R-:W-:-:S03]  /*4e40*/  MOV R4, RZ ;  /* 0x000000ff00047202 */ /* 0x001fc60000000f00 */
[----:B------:R-:W-:Y:S02]  /*4e50*/  ULEA.HI.X UR26, UR26, UR37, UR23, 0x2, UP0 ;  /* 0x000000251a1a7291 */ /* 0x000fe400080f1417 */
[----:B------:R-:W-:-:S04]  /*4e60*/  IMAD.U32 R6, RZ, RZ, UR27 ;  /* 0x0000001bff067e24 */ /* 0x000fc8000f8e00ff */
[----:B------:R-:W-:-:S05]  /*4e70*/  MOV R7, UR26 ;  /* 0x0000001a00077c02 */ /* 0x000fca0008000f00 */
[----:B------:R0:W5:Y:S01]  /*4e80*/  LDG.E R21, desc[UR28][R6.64] ;  /* 0x0000001c06157981 */ /* 0x000162000c1e1900 */
[----:B------:R-:W-:Y:S01]  /*4e90*/  P2R R66, PR, RZ, 0x4 ;  /* 0x00000004ff427803 */ /* 0x000fe20000000000 */
[----:B0-----:R-:W-:Y:S01]  /*4ea0*/  HFMA2 R6, -RZ, RZ, 0, 0 ;  /* 0x00000000ff067431 */ /* 0x001fe200000001ff */
[----:B------:R-:W-:Y:S02]  /*4eb0*/  ISETP.GE.AND P2, PT, R159, UR22, PT ;  /* 0x000000169f007c0c */ /* 0x000fe4000bf46270 */
[----:B---3--:R-:W-:Y:S02]  /*4ec0*/  @!P1 PRMT R0, R169, 0x5410, RZ ;  /* 0x00005410a9009816 */ /* 0x008fe400000000ff */
[----:B------:R-:W-:Y:S02]  /*4ed0*/  ISETP.GE.AND P1, PT, R162, UR22, PT ;  /* 0x00000016a2007c0c */ /* 0x000fe4000bf26270 */
[----:B--2---:R-:W-:Y:S02]  /*4ee0*/  @!P0 PRMT R0, R0, 0x5410, R9 ;  /* 0x0000541000008816 */ /* 0x004fe40000000009 */
[----:B------:R-:W-:-:S09]  /*4ef0*/  ISETP.GE.AND P0, PT, R161, UR22, PT ;  /* 0x00000016a1007c0c */ /* 0x000fd2000bf06270 */
[----:B----4-:R-:W-:-:S04]  /*4f00*/  @!P1 PRMT R8, R10, 0x5410, RZ ;  /* 0x000054100a089816 */ /* 0x010fc800000000ff */
[----:B-----5:R-:W-:Y:S02]  /*4f10*/  @!P0 PRMT R8, R8, 0x5410, R11 ;  /* 0x0000541008088816 */ /* 0x020fe4000000000b */
        /* <DEDUP_REMOVED lines=23> */
[----:B0-----:R-:W-:Y:S02]  /*5090*/  MOV R8, RZ ;  /* 0x000000ff00087202 */ /* 0x001fe40000000f00 */
[----:B------:R-:W-:Y:S01]  /*50a0*/  @!P1 PRMT R8, R18, 0x5410, RZ ;  /* 0x0000541012089816 */ /* 0x000fe200000000ff */
[----:B------:R-:W-:Y:S01]  /*50b0*/  STS.U16 [R142+0x140], R9 ;  /* 0x000140098e007388 */ /* 0x000fe20000000400 */
[----:B------:R-:W-:-:S03]  /*50c0*/  P2R R11, PR, RZ, 0x2 ;  /* 0x00000002ff0b7803 */ /* 0x000fc60000000000 */
[----:B------:R0:W-:Y:S01]  /*50d0*/  STS.U16 [R141+0x180], R6 ;  /* 0x000180068d007388 */ /* 0x0001e20000000400 */
[----:B-1----:R-:W-:Y:S01]  /*50e0*/  HFMA2 R4, -RZ, RZ, 0, 0 ;  /* 0x00000000ff047431 */ /* 0x002fe200000001ff */
[----:B------:R-:W-:Y:S02]  /*50f0*/  @!P3 PRMT R4, R20, 0x5410, RZ ;  /* 0x000054101404b816 */ /* 0x000fe400000000ff */
[----:B------:R-:W-:Y:S02]  /*5100*/  @!P2 PRMT R8, R8, 0x5410, R19 ;  /* 0x000054100808a816 */ /* 0x000fe40000000013 */
[----:B------:R-:W-:Y:S01]  /*5110*/  PRMT R5, R0, 0x7632, R5 ;  /* 0x0000763200057816 */ /* 0x000fe20000000005 */
[----:B0-----:R-:W-:Y:S01]  /*5120*/  IMAD.MOV.U32 R6, RZ, RZ, RZ ;  /* 0x000000ffff067224 */ /* 0x001fe200078e00ff */
[----:B------:R-:W-:Y:S02]  /*5130*/  @!P5 PRMT R6, R64, 0x5410, RZ ;  /* 0x000054104006d816 */ /* 0x000fe400000000ff */
[----:B------:R-:W-:-:S02]  /*5140*/  @!P4 PRMT R4, R4, 0x5410, R65 ;  /* 0x000054100404c816 */ /* 0x000fc40000000041 */
        /* <DEDUP_REMOVED lines=15> */
[----:B0-----:R-:W3:Y:S01]  /*5240*/  @!P1 LDG.E.U16 R0, desc[UR28][R2.64+0x80] ;  /* 0x0000801c02009981 */ /* 0x001ee2000c1e1500 */
[----:B------:R-:W-:Y:S02]  /*5250*/  P2R R12, PR, RZ, 0x1 ;  /* 0x00000001ff0c7803 */ /* 0x000fe40000000000 */
[----:B------:R-:W-:Y:S01]  /*5260*/  ISETP.GE.AND P0, PT, R160, UR22, PT ;  /* 0x00000016a0007c0c */ /* 0x000fe2000bf06270 */
[----:B------:R-:W-:Y:S01]  /*5270*/  HFMA2 R66, -RZ, RZ, 0, 0 ;  /* 0x00000000ff427431 */ /* 0x000fe200000001ff */
[----:B------:R-:W-:Y:S01]  /*5280*/  MOV R64, RZ ;  /* 0x000000ff00407202 */ /* 0x000fe20000000f00 */
[----:B------:R-:W-:Y:S01]  /*5290*/  IMAD.MOV.U32 R132, RZ, RZ, RZ ;  /* 0x000000ffff847224 */ /* 0x000fe200078e00ff */
[----:B------:R-:W-:Y:S02]  /*52a0*/  P2R R10, PR, RZ, 0x4 ;  /* 0x00000004ff0a7803 */ /* 0x000fe40000000000 */
[----:B------:R-:W-:Y:S01]  /*52b0*/  MOV R174, RZ ;  /* 0x000000ff00ae7202 */ /* 0x000fe20000000f00 */
[----:B------:R-:W-:Y:S01]  /*52c0*/  HFMA2 R176, -RZ, RZ, 0, 0 ;  /* 0x00000000ffb07431 */ /* 0x000fe200000001ff */
[----:B-1----:R-:W4:Y:S04]  /*52d0*/  @!P5 LDG.E.U16 R6, desc[UR28][R2.64+0x380] ;  /* 0x0003801c0206d981 */ /* 0x002f28000c1e1500 */
[----:B------:R-:W5:Y:S04]  /*52e0*/  @!P4 LDG.E.U16 R7, desc[UR28][R2.64+0x340] ;  /* 0x0003401c0207c981 */ /* 0x000f68000c1e1500 */
[----:B------:R-:W2:Y:S01]  /*52f0*/  @!P6 LDG.E.U16 R9, desc[UR28][R2.64+0x3c0] ;  /* 0x0003c01c0209e981 */ /* 0x000ea2000c1e1500 */
[----:B------:R-:W-:Y:S01]  /*5300*/  IMAD.MOV.U32 R178, RZ, RZ, RZ ;  /* 0x000000ffffb27224 */ /* 0x000fe200078e00ff */
[----:B------:R-:W0:Y:S01]  /*5310*/  S2UR UR33, SR_CgaCtaId ;  /* 0x00000000002179c3 */ /* 0x000e220000008800 */
[----:B------:R-:W-:Y:S01]  /*5320*/  MOV R180, RZ ;  /* 0x000000ff00b47202 */ /* 0x000fe20000000f00 */
        /* <DEDUP_REMOVED lines=10> */
[----:B---3--:R-:W-:-:S03]  /*53d0*/  @!P1 PRMT R64, R0, 0x5410, RZ ;  /* 0x0000541000409816 */ /* 0x008fc600000000ff */
[----:B------:R-:W3:Y:S01]  /*53e0*/  @!P0 LDG.E.U16 R0, desc[UR28][R2.64+0x100] ;  /* 0x0001001c02008981 */ /* 0x000ee2000c1e1500 */
[----:B------:R-:W-:Y:S02]  /*53f0*/  ISETP.GE.AND P1, PT, R158, UR22, PT ;  /* 0x000000169e007c0c */ /* 0x000fe4000bf26270 */
[----:B---3--:R-:W-:Y:S02]  /*5400*/  @!P0 PRMT R66, R0, 0x5410, RZ ;  /* 0x0000541000428816 */ /* 0x008fe400000000ff */
[----:B------:R-:W-:-:S09]  /*5410*/  ISETP.GE.AND P0, PT, R161, UR22, PT ;  /* 0x00000016a1007c0c */ /* 0x000fd2000bf06270 */
[----:B------:R-:W3:Y:S04]  /*5420*/  @!P1 LDG.E.U16 R0, desc[UR28][R2.64+0x180] ;  /* 0x0001801c02009981 */ /* 0x000ee8000c1e1500 */
[----:B------:R-:W4:Y:S01]  /*5430*/  @!P0 LDG.E.U16 R5, desc[UR28][R2.64+0xc0] ;  /* 0x0000c01c02058981 */ /* 0x000f22000c1e1500 */
[----:B------:R-:W-:Y:S02]  /*5440*/  ISETP.GE.AND P2, PT, R159, UR22, PT ;  /* 0x000000169f007c0c */ /* 0x000fe4000bf46270 */
[----:B----4-:R-:W-:-:S11]  /*5450*/  @!P0 PRMT R64, R64, 0x5410, R5 ;  /* 0x0000541040408816 */ /* 0x010fd60000000005 */
[----:B------:R-:W4:Y:S01]  /*5460*/  @!P2 LDG.E.U16 R5, desc[UR28][R2.64+0x140] ;  /* 0x0001401c0205a981 */ /* 0x000f22000c1e1500 */
[----:B------:R-:W-:Y:S02]  /*5470*/  ISETP.GE.AND P0, PT, R156, UR22, PT ;  /* 0x000000169c007c0c */ /* 0x000fe4000bf06270 */
[----:B---3--:R-:W-:Y:S02]  /*5480*/  @!P1 PRMT R132, R0, 0x5410, RZ ;  /* 0x0000541000849816 */ /* 0x008fe400000000ff */
[----:B------:R-:W-:-:S09]  /*5490*/  ISETP.GE.AND P1, PT, R157, UR22, PT ;  /* 0x000000169d007c0c */ /* 0x000fd2000bf26270 */
[----:B------:R-:W3:Y:S01]  /*54a0*/  @!P0 LDG.E.U16 R0, desc[UR28][R2.64+0x200] ;  /* 0x0002001c02008981 */ /* 0x000ee2000c1e1500 */
[----:B----4-:R-:W-:-:S03]  /*54b0*/  @!P2 PRMT R66, R66, 0x5410, R5 ;  /* 0x000054104242a816 */ /* 0x010fc60000000005 */
[----:B------:R-:W4:Y:S01]  /*54c0*/  @!P1 LDG.E.U16 R5, desc[UR28][R2.64+0x1c0] ;  /* 0x0001c01c02059981 */ /* 0x000f22000c1e1500 */
[----:B---3--:R-:W-:Y:S02]  /*54d0*/  @!P0 PRMT R174, R0, 0x5410, RZ ;  /* 0x0000541000ae8816 */ /* 0x008fe400000000ff */
[----:B------:R-:W-:Y:S02]  /*54e0*/  ISETP.NE.AND P0, PT, R12, RZ, PT ;  /* 0x000000ff0c00720c */ /* 0x000fe40003f05270 */
[----:B------:R-:W-:Y:S01]  /*54f0*/  ISETP.NE.AND P2, PT, R10, RZ, PT ;  /* 0x000000ff0a00720c */ /* 0x000fe20003f45270 */
[----:B------:R-:W-:Y:S01]  /*5500*/  LDS.U16 R12, [R115+0x10] ;  /* 0x00001000730c7984 */ /* 0x000fe20000000400 */
[----:B------:R-:W-:-:S03]  /*5510*/  @!P5 PRMT R180, R6, 0x5410, RZ ;  /* 0x0000541006b4d816 */ /* 0x000fc600000000ff */
[----:B------:R-:W-:Y:S01]  /*5520*/  LDS.U16 R10, [R113+0x14] ;  /* 0x00001400710a7984 */ /* 0x000fe20000000400 */
[----:B----4-:R-:W-:-:S03]  /*5530*/  @!P1 PRMT R132, R132, 0x5410, R5 ;  /* 0x0000541084849816 */ /* 0x010fc60000000005 */
[----:B------:R-:W-:Y:S04]  /*5540*/  LDS.U16 R6, [R109+0x1c] ;  /* 0x00001c006d067984 */ /* 0x000fe80000000400 */
[----:B------:R-:W3:Y:S01]  /*5550*/  @!P0 LDG.E.U16 R5, desc[UR28][R2.64+0x240] ;  /* 0x0002401c02058981 */ /* 0x000ee2000c1e1500 */
[----:B------:R-:W-:Y:S02]  /*5560*/  ISETP.NE.AND P1, PT, R11, RZ, PT ;  /* 0x000000ff0b00720c */ /* 0x000fe40003f25270 */
[----:B--2---:R-:W-:Y:S01]  /*5570*/  @!P6 PRMT R180, R180, 0x5410, R9 ;  /* 0x00005410b4b4e816 */ /* 0x004fe20000000009 */
[----:B------:R-:W-:Y:S01]  /*5580*/  LDS.U16 R11, [R114+0x12] ;  /* 0x00001200720b7984 */ /* 0x000fe20000000400 */
[----:B------:R-:W-:-:S03]  /*5590*/  PRMT R65, R132, 0x7632, R65 ;  /* 0x0000763284417816 */ /* 0x000fc60000000041 */
[----:B------:R-:W1:Y:S06]  /*55a0*/  LDS.U16 R9, [R112+0x16] ;  /* 0x0000160070097984 */ /* 0x000e6c0000000400 */
[----:B------:R-:W2:Y:S01]  /*55b0*/  @!P1 LDG.E.U16 R0, desc[UR28][R2.64+0x280] ;  /* 0x0002801c02009981 */ /* 0x000ea2000c1e1500 */
[----:B---3--:R-:W-:-:S03]  /*55c0*/  @!P0 PRMT R174, R174, 0x5410, R5 ;  /* 0x00005410aeae8816 */ /* 0x008fc60000000005 */
[----:B------:R-:W3:Y:S01]  /*55d0*/  @!P2 LDG.E.U16 R5, desc[UR28][R2.64+0x2c0] ;  /* 0x0002c01c0205a981 */ /* 0x000ee2000c1e1500 */
[----:B--2---:R-:W-:Y:S02]  /*55e0*/  @!P1 PRMT R176, R0, 0x5410, RZ ;  /* 0x0000541000b09816 */ /* 0x004fe400000000ff */
[----:B------:R-:W-:Y:S01]  /*55f0*/  ISETP.GE.AND P1, PT, R168, UR22, PT ;  /* 0x00000016a8007c0c */ /* 0x000fe2000bf26270 */
[----:B------:R-:W2:-:S12]  /*5600*/  @!P3 LDG.E.U16 R0, desc[UR28][R2.64+0x300] ;  /* 0x0003001c0200b981 */ /* 0x000e98000c1e1500 */
[----:B------:R-:W4:Y:S01]  /*5610*/  @!P1 LDG.E.U16 R4, desc[UR28][R2.64] ;  /* 0x0000001c02049981 */ /* 0x000f22000c1e1500 */
[----:B---3--:R-:W-:Y:S02]  /*5620*/  @!P2 PRMT R176, R176, 0x5410, R5 ;  /* 0x00005410b0b0a816 */ /* 0x008fe40000000005 */
[----:B------:R-:W-:-:S13]  /*5630*/  ISETP.GE.AND P2, PT, R163, UR22, PT ;  /* 0x00000016a3007c0c */ /* 0x000fda000bf46270 */
[----:B------:R3:W3:Y:S01]  /*5640*/  @!P2 LDG.E.U16 R5, desc[UR28][R2.64+0x40] ;  /* 0x0000401c0205a981 */ /* 0x0006e2000c1e1500 */
[----:B--2---:R-:W-:Y:S01]  /*5650*/  @!P3 PRMT R178, R0, 0x5410, RZ ;  /* 0x0000541000b2b816 */ /* 0x004fe200000000ff */
[----:B------:R-:W-:Y:S01]  /*5660*/  HFMA2 R0, -RZ, RZ, 0, 0 ;  /* 0x00000000ff007431 */ /* 0x000fe200000001ff */
[----:B----4-:R-:W-:Y:S02]  /*5670*/  @!P1 PRMT R0, R4, 0x5410, RZ ;  /* 0x0000541004009816 */ /* 0x010fe400000000ff */
[----:B-----5:R-:W-:Y:S02]  /*5680*/  @!P4 PRMT R178, R178, 0x5410, R7 ;  /* 0x00005410b2b2c816 */ /* 0x020fe40000000007 */
[----:B---3--:R-:W-:Y:S01]  /*5690*/  PRMT R3, R64, 0x7632, R3 ;  /* 0x0000763240037816 */ /* 0x008fe20000000003 */
[----:B------:R-:W2:Y:S01]  /*56a0*/  LDS.U16 R7, [R110+0x1a] ;  /* 0x00001a006e077984 */ /* 0x000ea20000000400 */
[----:B------:R-:W-:Y:S01]  /*56b0*/  PRMT R4, R66, 0x7632, R4 ;  /* 0x0000763242047816 */ /* 0x000fe20000000004 */
[----:B------:R-:W-:Y:S01]  /*56c0*/  UIADD3 UR23, UPT, UPT, UR55, -0x100, URZ ;  /* 0xffffff0037177890 */ /* 0x000fe2000fffe0ff */
[----:B------:R-:W-:-:S03]  /*56d0*/  PRMT R67, R176, 0x7632, R67 ;  /* 0x00007632b0437816 */ /* 0x000fc60000000043 */
[----:B------:R-:W-:Y:S01]  /*56e0*/  ULOP3.LUT UR23, UR23, 0x100, URZ, 0xc0, !UPT ;  /* 0x0000010017177892 */ /* 0x000fe2000f8ec0ff */
[C---:B------:R-:W-:Y:S01]  /*56f0*/  VIADD R184, R167.reuse, 0x200 ;  /* 0x00000200a7b87836 */ /* 0x040fe20000000000 */
[----:B------:R-:W-:Y:S02]  /*5700*/  ISETP.NE.AND P1, PT, R167, RZ, PT ;  /* 0x000000ffa700720c */ /* 0x000fe40003f25270 */
[----:B------:R-:W-:Y:S01]  /*5710*/  UIADD3 UR26, UPT, UPT, UR23, UR8, URZ ;  /* 0x00000008171a7290 */ /* 0x000fe2000fffe0ff */
[----:B------:R-:W-:Y:S02]  /*5720*/  UMOV UR27, 0x400 ;  /* 0x00000400001b7882 */ /* 0x000fe40000000000 */
[----:B0-----:R-:W-:Y:S01]  /*5730*/  ULEA UR23, UR33, UR27, 0x18 ;  /* 0x0000001b21177291 */ /* 0x001fe2000f8ec0ff */
[----:B-1----:R-:W-:Y:S02]  /*5740*/  IMAD.U32 R9, R9, 0x10000, RZ ;  /* 0x0001000009097824 */ /* 0x002fe400078e00ff */
[----:B------:R-:W-:Y:S01]  /*5750*/  FMUL.FTZ R194, R47, R48 ;  /* 0x000000302fc27220 */ /* 0x000fe20000410000 */
[----:B------:R-:W-:Y:S01]  /*5760*/  ISETP.NE.AND P0, PT, R171, RZ, PT ;  /* 0x000000ffab00720c */ /* 0x000fe20003f05270 */
        /* <DEDUP_REMOVED lines=16> */
[----:B------:R-:W-:Y:S01]  /*5870*/  IMAD.U32 R18, R18, 0x10000, RZ ;  /* 0x0001000012127824 */ /* 0x000fe200078e00ff */
[----:B------:R-:W-:Y:S01]  /*5880*/  SHF.L.U32 R8, R8, 0x10, RZ ;  /* 0x0000001008087819 */ /* 0x000fe200000006ff */
[----:B------:R-:W-:Y:S01]  /*5890*/  IMAD.U32 R15, R15, 0x10000, RZ ;  /* 0x000100000f0f7824 */ /* 0x000fe200078e00ff */
[----:B--2---:R-:W-:Y:S01]  /*58a0*/  SHF.L.U32 R7, R7, 0x10, RZ ;  /* 0x0000001007077819 */ /* 0x004fe200000006ff */
[----:B------:R-:W-:Y:S01]  /*58b0*/  IMAD.U32 R12, R12, 0x10000, RZ ;  /* 0x000100000c0c7824 */ /* 0x000fe200078e00ff */
[----:B------:R-:W-:Y:S01]  /*58c0*/  BSSY.RECONVERGENT B0, `(.L_x_4737) ;  /* 0x0000092000007945 */ /* 0x000fe20003800200 */
        /* <DEDUP_REMOVED lines=9> */
[----:B------:R-:W-:Y:S02]  /*5960*/  @!P2 PRMT R0, R0, 0x5410, R5 ;  /* 0x000054100000a816 */ /* 0x000fe40000000005 */
[----:B------:R-:W-:Y:S02]  /*5970*/  LDS.U16 R5, [R108+0x1e] ;  /* 0x00001e006c057984 */ /* 0x000fe40000000400 */
[----:B------:R-:W-:-:S02]  /*5980*/  PRMT R2, R0, 0x7632, R2 ;  /* 0x0000763200027816 */ /* 0x000fc40000000002 */
        /* <DEDUP_REMOVED lines=12> */
[----:B0-----:R-:W-:-:S03]  /*5a50*/  PRMT R65, R180, 0x7632, R65 ;  /* 0x00007632b4417816 */ /* 0x001fc60000000041 */
[----:B------:R-:W-:Y:S04]  /*5a60*/  STS.U16 [R137+0xac0], R176 ;  /* 0x000ac0b089007388 */ /* 0x000fe80000000400 */
[----:B------:R-:W-:Y:S04]  /*5a70*/  STS.U16 [R136+0xb00], R67 ;  /* 0x000b004388007388 */ /* 0x000fe80000000400 */
[----:B------:R-:W-:Y:S01]  /*5a80*/  STS.U16 [R135+0xb40], R178 ;  /* 0x000b40b287007388 */ /* 0x000fe20000000400 */
[----:B-1----:R-:W-:-:S03]  /*5a90*/  SEL R0, R184, UR26, P1 ;  /* 0x0000001ab8007c07 */ /* 0x002fc60008800000 */
[----:B------:R0:W-:Y:S04]  /*5aa0*/  STS.U16 [R134+0xb80], R3 ;  /* 0x000b800386007388 */ /* 0x0001e80000000400 */
[----:B------:R-:W-:Y:S04]  /*5ab0*/  STS.U16 [R131+0xbc0], R180 ;  /* 0x000bc0b483007388 */ /* 0x000fe80000000400 */
[----:B------:R-:W-:Y:S01]  /*5ac0*/  STS.U16 [R130+0xc00], R65 ;  /* 0x000c004182007388 */ /* 0x000fe20000000400 */
[----:B------:R-:W-:-:S03]  /*5ad0*/  NOP ;  /* 0x0000000000007918 */ /* 0x000fc60000000000 */
[----:B------:R-:W1:Y:S01]  /*5ae0*/  LDS.U16 R189, [R126+0x846] ;  /* 0x000846007ebd7984 */ /* 0x000e620000000400 */
[----:B0-----:R-:W-:-:S03]  /*5af0*/  LEA R3, R0, UR23, 0x2 ;  /* 0x0000001700037c11 */ /* 0x001fc6000f8e10ff */
[----:B------:R-:W0:Y:S04]  /*5b00*/  LDS.U16 R132, [R113+0x854] ;  /* 0x0008540071847984 */ /* 0x000e280000000400 */
[----:B------:R-:W2:Y:S04]  /*5b10*/  LDS.U16 R67, [R112+0x856] ;  /* 0x0008560070437984 */ /* 0x000ea80000000400 */
[----:B------:R-:W-:Y:S04]  /*5b20*/  LDS.U16 R192, [R129+0x840] ;  /* 0x0008400081c07984 */ /* 0x000fe80000000400 */
[----:B------:R-:W-:Y:S04]  /*5b30*/  LDS.U16 R66, [R111+0x858] ;  /* 0x000858006f427984 */ /* 0x000fe80000000400 */
[----:B------:R-:W3:Y:S04]  /*5b40*/  LDS.U16 R191, [R128+0x842] ;  /* 0x0008420080bf7984 */ /* 0x000ee80000000400 */
[----:B------:R-:W-:Y:S04]  /*5b50*/  LDS.U16 R190, [R127+0x844] ;  /* 0x000844007fbe7984 */ /* 0x000fe80000000400 */
[----:B------:R-:W-:Y:S04]  /*5b60*/  LDS.U16 R187, [R118+0x84a] ;  /* 0x00084a0076bb7984 */ /* 0x000fe80000000400 */
[----:B------:R-:W-:Y:S04]  /*5b70*/  LDS.U16 R186, [R117+0x84c] ;  /* 0x00084c0075ba7984 */ /* 0x000fe80000000400 */
[----:B------:R-:W-:Y:S04]  /*5b80*/  LDS.U16 R183, [R115+0x850] ;  /* 0x0008500073b77984 */ /* 0x000fe80000000400 */
[----:B------:R-:W4:Y:S04]  /*5b90*/  LDS.U16 R65, [R110+0x85a] ;  /* 0x00085a006e417984 */ /* 0x000f280000000400 */
        /* <DEDUP_REMOVED lines=12> */
[----:B------:R-:W4:Y:S01]  /*5c60*/  MUFU.EX2 R218, R218 ;  /* 0x000000da00da7308 */ /* 0x000f220000000800 */
        /* <DEDUP_REMOVED lines=10> */
[----:B------:R-:W-:Y:S01]  /*5d10*/  ISETP.NE.AND P2, PT, R167, 0x3f, PT ;  /* 0x0000003fa700780c */ /* 0x000fe20003f45270 */
[----:B------:R-:W2:Y:S01]  /*5d20*/  MUFU.EX2 R216, R216 ;  /* 0x000000d800d87308 */ /* 0x000ea20000000800 */
[----:B-1----:R-:W-:-:S03]  /*5d30*/  SHF.L.U32 R196, R189, 0x10, RZ ;  /* 0x00000010bdc47819 */ /* 0x002fc600000006ff */
[----:B------:R-:W1:Y:S01]  /*5d40*/  MUFU.EX2 R214, R214 ;  /* 0x000000d600d67308 */ /* 0x000e620000000800 */
[----:B0-----:R-:W-:-:S03]  /*5d50*/  IMAD.U32 R189, R132, 0x10000, RZ ;  /* 0x0001000084bd7824 */ /* 0x001fc600078e00ff */
        /* <DEDUP_REMOVED lines=13> */
[----:B------:R-:W-:Y:S01]  /*5e30*/  FMUL.FTZ R4, R68, R60 ;  /* 0x0000003c44047220 */ /* 0x000fe20000410000 */
[----:B--2---:R-:W-:Y:S01]  /*5e40*/  SHF.L.U32 R132, R67, 0x10, RZ ;  /* 0x0000001043847819 */ /* 0x004fe200000006ff */
[----:B------:R-:W-:Y:S01]  /*5e50*/  FMUL.FTZ R2, R62, R54 ;  /* 0x000000363e027220 */ /* 0x000fe20000410000 */
[----:B------:R-:W-:Y:S01]  /*5e60*/  SHF.L.U32 R5, R5, 0x10, RZ ;  /* 0x0000001005057819 */ /* 0x000fe200000006ff */
[----:B---3--:R-:W-:Y:S01]  /*5e70*/  IMAD.U32 R191, R191, 0x10000, RZ ;  /* 0x00010000bfbf7824 */ /* 0x008fe200078e00ff */
[----:B------:R-:W-:-:S02]  /*5e80*/  SHF.L.U32 R192, R192, 0x10, RZ ;  /* 0x00000010c0c07819 */ /* 0x000fc400000006ff */
[----:B------:R-:W-:Y:S01]  /*5e90*/  SHF.L.U32 R67, R66, 0x10, RZ ;  /* 0x0000001042437819 */ /* 0x000fe200000006ff */
[----:B----4-:R-:W-:Y:S01]  /*5ea0*/  IMAD.U32 R66, R65, 0x10000, RZ ;  /* 0x0001000041427824 */ /* 0x010fe200078e00ff */
[----:B------:R-:W-:Y:S01]  /*5eb0*/  SHF.L.U32 R197, R190, 0x10, RZ ;  /* 0x00000010bec57819 */ /* 0x000fe200000006ff */
[----:B------:R2:W-:Y:S01]  /*5ec0*/  STS [R3+0x35c0], R218 ;  /* 0x0035c0da03007388 */ /* 0x0005e20000000800 */
[----:B------:R-:W-:Y:S01]  /*5ed0*/  SHF.L.U32 R187, R187, 0x10, RZ ;  /* 0x00000010bbbb7819 */ /* 0x000fe200000006ff */
[----:B-----5:R-:W-:Y:S01]  /*5ee0*/  IMAD.U32 R188, R188, 0x10000, RZ ;  /* 0x00010000bcbc7824 */ /* 0x020fe200078e00ff */
        /* <DEDUP_REMOVED lines=10> */
[----:B--2---:R-:W-:Y:S01]  /*5f90*/  FMUL.FTZ R3, R61, R51 ;  /* 0x000000333d037220 */ /* 0x004fe20000410000 */
        /* <DEDUP_REMOVED lines=25> */
[----:B01----:R-:W-:Y:S05]  /*6130*/  @P2 BRA `(.L_x_4738) ;  /* 0x0000000000202947 */ /* 0x003fea0003800000 */
        /* <DEDUP_REMOVED lines=8> */
.L_x_4738:
[----:B------:R-:W-:-:S06]  /*61c0*/  LEA R0, R167, UR23, 0x2 ;  /* 0x00000017a7007c11 */ /* 0x000fcc000f8e10ff */
[----:B------:R-:W0:Y:S02]  /*61d0*/  LDS R0, [R0+0x3dc4] ;  /* 0x003dc40000007984 */ /* 0x000e240000000800 */
.L_x_4739:
[----:B------:R-:W-:Y:S05]  /*61e0*/  BSYNC.RECONVERGENT B0 ;  /* 0x0000000000007941 */ /* 0x000fea0003800200 */
.L_x_4737:
[----:B------:R-:W2:Y:S01]  /*61f0*/  @P0 LDC R65, c[0x0][0x38c] ;  /* 0x0000e300ff410b82 */ /* 0x000ea20000000800 */
[----:B------:R-:W-:Y:S01]  /*6200*/  MOV R64, UR9 ;  /* 0x0000000900407c02 */ /* 0x000fe20008000f00 */
[----:B------:R-:W-:Y:S01]  /*6210*/  IMAD.MOV.U32 R67, RZ, RZ, 0x8 ;  /* 0x00000008ff437424 */ /* 0x000fe200078e00ff */
[----:B------:R-:W-:Y:S01]  /*6220*/  MOV R132, 0x3f800000 ;  /* 0x3f80000000847802 */ /* 0x000fe20000000f00 */
[----:B------:R-:W-:Y:S01]  /*6230*/  HFMA2 R133, -RZ, RZ, 0, 0 ;  /* 0x00000000ff857431 */ /* 0x000fe200000001ff */
[----:B------:R-:W-:Y:S01]  /*6240*/  @P0 IADD3 R64, PT, PT, R64, -0x2, RZ ;  /* 0xfffffffe40400810 */ /* 0x000fe20007ffe0ff */
        /* <DEDUP_REMOVED lines=72> */
.L_x_4798:
[----:B------:R-:W-:Y:S01]  /*66d0*/  ISETP.GE.AND P2, PT, R148, 0x10, PT ;  /* 0x000000109400780c */ /* 0x000fe20003f46270 */
[----:B----4-:R-:W-:Y:S01]  /*66e0*/  FFMA.FTZ R65, R67, R65, R64 ;  /* 0x0000004143417223 */ /* 0x010fe20000010040 */
[----:B------:R-:W-:-:S04]  /*66f0*/  UMOV UR26, 0xffffffff ;  /* 0xffffffff001a7882 */ /* 0x000fc80000000000 */
[----:B------:R-:W-:-:S07]  /*6700*/  FSEL R217, R64, R65, !P2 ;  /* 0x0000004140d97208 */ /* 0x000fce0005000000 */
[----:B--23--:R-:W-:Y:S01]  /*6710*/  @P2 FMUL.FTZ R67, R67, R222 ;  /* 0x000000de43432220 */ /* 0x00cfe20000410000 */
[----:B------:R-:W-:Y:S06]  /*6720*/  BRA.DIV UR26, `(.L_x_4742) ;  /* 0x0000004e1a287947 */ /* 0x000fec000b800000 */
.L_x_4801:
[----:B------:R-:W-:-:S03]  /*6730*/  UMOV UR26, 0xffffffff ;  /* 0xffffffff001a7882 */ /* 0x000fc60000000000 */
[----:B------:R-:W-:Y:S05]  /*6740*/  BRA.DIV UR26, `(.L_x_4743) ;  /* 0x0000004e1a487947 */ /* 0x000fea000b800000 */
.L_x_4804:
[----:B------:R-:W-:-:S03]  /*6750*/  UMOV UR26, 0xffffffff ;  /* 0xffffffff001a7882 */ /* 0x000fc60000000000 */
[----:B------:R-:W-:Y:S05]  /*6760*/  BRA.DIV UR26, `(.L_x_4744) ;  /* 0x0000004e1a687947 */ /* 0x000fea000b800000 */
[----:B------:R2:W3:Y:S04]  /*6770*/  SHFL.UP PT, R219, R67, 0x1, RZ ;  /* 0x0420000043db7989 */ /* 0x0004e800000e00ff */
[----:B------:R2:W4:Y:S04]  /*6780*/  SHFL.UP PT, R220, R217, 0x1, RZ ;  /* 0x04200000d9dc7989 */ /* 0x00052800000e00ff */
[----:B-----5:R2:W0:Y:S04]  /*6790*/  SHFL.IDX PT, R64, R132, RZ, 0x1f ;  /* 0x00001fff84407589 */ /* 0x02042800000e0000 */
[----:B------:R2:W0:Y:S02]  /*67a0*/  SHFL.IDX PT, R65, R133, RZ, 0x1f ;  /* 0x00001fff85417589 */ /* 0x00042400000e0000 */
.L_x_4810:
[----:B--2---:R-:W2:Y:S01]  /*67b0*/  LDS.64 R66, [R215+0x31b0] ;  /* 0x0031b000d7427984 */ /* 0x004ea20000000a00 */
[C---:B0--34-:R-:W-:Y:S01]  /*67c0*/  @P1 FFMA.FTZ R65, R219.reuse, R65, R220 ;  /* 0x00000041db411223 */ /* 0x059fe200000100dc */
[----:B------:R-:W-:-:S03]  /*67d0*/  @P1 FMUL.FTZ R64, R219, R64 ;  /* 0x00000040db401220 */ /* 0x000fc60000410000 */
[-C--:B--2---:R-:W-:Y:S01]  /*67e0*/  FFMA.FTZ R67, R65, R66.reuse, R67 ;  /* 0x0000004241437223 */ /* 0x084fe20000010043 */
[----:B------:R-:W-:-:S05]  /*67f0*/  FMUL.FTZ R66, R64, R66 ;  /* 0x0000004240427220 */ /* 0x000fca0000410000 */
[----:B------:R2:W-:Y:S02]  /*6800*/  STS.128 [R215+0x31b0], R64 ;  /* 0x0031b040d7007388 */ /* 0x0005e40000000c00 */
.L_x_4740:
        /* <DEDUP_REMOVED lines=8> */
[----:B-----5:R-:W-:Y:S01]  /*6890*/  HFMA2 R132, -RZ, RZ, 1.875, 0 ;  /* 0x3f800000ff847431 */ /* 0x020fe200000001ff */
[----:B------:R-:W-:Y:S01]  /*68a0*/  MOV R133, RZ ;  /* 0x000000ff00857202 */ /* 0x000fe20000000f00 */
[C---:B------:R-:W-:Y:S01]  /*68b0*/  FMUL.FTZ R65, R202.reuse, R65 ;  /* 0x00000041ca417220 */ /* 0x040fe20000410000 */
[----:B------:R-:W-:Y:S01]  /*68c0*/  FFMA.FTZ R67, R202, R64, R187 ;  /* 0x00000040ca437223 */ /* 0x000fe200000100bb */
[----:B------:R-:W-:-:S02]  /*68d0*/  PLOP3.LUT P1, PT, PT, PT, UP0, 0x80, 0x8 ;  /* 0x000000000008781c */ /* 0x000fc40003f2f008 */
        /* <DEDUP_REMOVED lines=98> */
.L_x_4827:
        /* <DEDUP_REMOVED lines=10> */
.L_x_4745:
[----:B------:R-:W-:Y:S05]  /*6fa0*/  WARPSYNC.ALL ;  /* 0x0000000000007948 */ /* 0x000fea0003800000 */
[----:B------:R-:W-:Y:S01]  /*6fb0*/  BAR.SYNC.DEFER_BLOCKING 0x0 ;  /* 0x0000000000007b1d */ /* 0x000fe20000010000 */
[C---:B------:R-:W-:Y:S01]  /*6fc0*/  ISETP.NE.AND P1, PT, R167.reuse, RZ, PT ;  /* 0x000000ffa700720c */ /* 0x040fe20003f25270 */
[----:B0-----:R-:W-:Y:S02]  /*6fd0*/  IMAD.SHL.U32 R66, R167, 0x10, RZ ;  /* 0x00000010a7427824 */ /* 0x001fe400078e00ff */
[----:B------:R-:W-:Y:S01]  /*6fe0*/  FADD.FTZ R182, -R182, R225 ;  /* 0x000000e1b6b67221 */ /* 0x000fe20000010100 */
[----:B------:R-:W-:Y:S01]  /*6ff0*/  FADD.FTZ R181, -R181, R224 ;  /* 0x000000e0b5b57221 */ /* 0x000fe20000010100 */
[----:B------:R-:W-:Y:S01]  /*7000*/  FADD.FTZ R180, -R180, R223 ;  /* 0x000000dfb4b47221 */ /* 0x000fe20000010100 */
[----:B------:R-:W-:Y:S01]  /*7010*/  FADD.FTZ R179, -R179, R222 ;  /* 0x000000deb3b37221 */ /* 0x000fe20000010100 */
[----:B------:R-:W-:Y:S01]  /*7020*/  LEA.HI R64, R167, R66, RZ, 0x1f ;  /* 0x00000042a7407211 */ /* 0x000fe200078ff8ff */
[----:B------:R-:W-:Y:S01]  /*7030*/  FADD.FTZ R178, -R178, R221 ;  /* 0x000000ddb2b27221 */ /* 0x000fe20000010100 */
[----:B------:R-:W-:Y:S01]  /*7040*/  FADD.FTZ R177, -R177, R220 ;  /* 0x000000dcb1b17221 */ /* 0x000fe20000010100 */
[----:B------:R-:W-:Y:S01]  /*7050*/  FADD.FTZ R176, -R176, R219 ;  /* 0x000000dbb0b07221 */ /* 0x000fe20000010100 */
[----:B------:R-:W-:Y:S01]  /*7060*/  LEA R64, R64, UR23, 0x2 ;  /* 0x0000001740407c11 */ /* 0x000fe2000f8e10ff */
[----:B------:R-:W-:Y:S01]  /*7070*/  FADD.FTZ R175, -R175, R217 ;  /* 0x000000d9afaf7221 */ /* 0x000fe20000010100 */
[C---:B------:R-:W-:Y:S01]  /*7080*/  IADD3 R252, PT, PT, R167.reuse, 0x380, RZ ;  /* 0x00000380a7fc7810 */ /* 0x040fe20007ffe0ff */
[----:B------:R-:W-:Y:S01]  /*7090*/  VOTEU.ALL UP0, P1 ;  /* 0x0000000000ff7886 */ /* 0x000fe20000800000 */
[----:B------:R-:W-:Y:S01]  /*70a0*/  LEA.HI R248, R184, R167, RZ, 0x1b ;  /* 0x000000a7b8f87211 */ /* 0x000fe200078fd8ff */
[C---:B------:R-:W-:Y:S01]  /*70b0*/  VIADD R246, R167.reuse, 0x340 ;  /* 0x00000340a7f67836 */ /* 0x040fe20000000000 */
[C---:B------:R-:W-:Y:S01]  /*70c0*/  IADD3 R184, PT, PT, R167.reuse, 0x40, RZ ;  /* 0x00000040a7b87810 */ /* 0x040fe20007ffe0ff */
[----:B------:R-:W-:Y:S01]  /*70d0*/  FADD.FTZ R174, -R174, R218 ;  /* 0x000000daaeae7221 */ /* 0x000fe20000010100 */
[----:B------:R-:W-:Y:S01]  /*70e0*/  @!UP0 ULEA UR26, UR8, UR23, 0x3 ;  /* 0x00000017081a8291 */ /* 0x000fe2000f8e18ff */
[----:B------:R-:W-:Y:S01]  /*70f0*/  IADD3 R242, PT, PT, R167, 0x2c0, RZ ;  /* 0x000002c0a7f27810 */ /* 0x000fe20007ffe0ff */
[----:B------:R-:W-:Y:S01]  /*7100*/  FMUL.FTZ R249, R59, R231 ;  /* 0x000000e73bf97220 */ /* 0x000fe20000410000 */
[----:B------:R-:W-:Y:S01]  /*7110*/  IADD3 R244, PT, PT, R167, 0x300, RZ ;  /* 0x00000300a7f47810 */ /* 0x000fe20007ffe0ff */
[----:B------:R-:W-:Y:S01]  /*7120*/  FADD.FTZ R171, -R171, R230 ;  /* 0x000000e6abab7221 */ /* 0x000fe20000010100 */
[----:B------:R-:W0:Y:S01]  /*7130*/  LDS R232, [R164+0x33c4] ;  /* 0x0033c400a4e87984 */ /* 0x000e220000000800 */
[-C--:B------:R-:W-:Y:S01]  /*7140*/  LEA.HI R252, R252, R167.reuse, RZ, 0x1b ;  /* 0x000000a7fcfc7211 */ /* 0x080fe200078fd8ff */
[----:B------:R-:W-:Y:S01]  /*7150*/  FADD.FTZ R169, -R169, R229 ;  /* 0x000000e5a9a97221 */ /* 0x000fe20000010100 */
[----:B------:R-:W-:Y:S01]  /*7160*/  LEA.HI R184, R184, R167, RZ, 0x1b ;  /* 0x000000a7b8b87211 */ /* 0x000fe200078fd8ff */
[----:B------:R1:W-:Y:S01]  /*7170*/  @!P1 STS.64 [UR26+0x3ec0], R132 ;  /* 0x003ec084ff009988 */ /* 0x0003e20008000a1a */
[----:B------:R-:W-:Y:S01]  /*7180*/  LEA R248, R248, UR23, 0x2 ;  /* 0x00000017f8f87c11 */ /* 0x000fe2000f8e10ff */
[----:B------:R-:W-:Y:S01]  /*7190*/  FADD.FTZ R3, -R3, R227 ;  /* 0x000000e303037221 */ /* 0x000fe20000010100 */
[----:B------:R-:W-:Y:S01]  /*71a0*/  LEA R247, R184, UR23, 0x2 ;  /* 0x00000017b8f77c11 */ /* 0x000fe2000f8e10ff */
[----:B------:R-:W-:Y:S01]  /*71b0*/  FMUL.FTZ R224, R56, R224 ;  /* 0x000000e038e07220 */ /* 0x000fe20000410000 */
[----:B------:R-:W-:Y:S01]  /*71c0*/  FADD.FTZ R2, -R2, R226 ;  /* 0x000000e202027221 */ /* 0x000fe20000010100 */
[----:B------:R-:W-:Y:S01]  /*71d0*/  FMUL.FTZ R222, R53, R222 ;  /* 0x000000de35de7220 */ /* 0x000fe20000410000 */
[----:B------:R-:W-:Y:S01]  /*71e0*/  FMUL.FTZ R220, R50, R220 ;  /* 0x000000dc32dc7220 */ /* 0x000fe20000410000 */
[----:B------:R-:W-:Y:S01]  /*71f0*/  FMUL.FTZ R218, R45, R218 ;  /* 0x000000da2dda7220 */ /* 0x000fe20000410000 */
[----:B------:R-:W-:Y:S01]  /*7200*/  FMUL.FTZ R230, R43, R230 ;  /* 0x000000e62be67220 */ /* 0x000fe20000410000 */
[----:B------:R-:W-:Y:S01]  /*7210*/  FMUL.FTZ R226, R39, R226 ;  /* 0x000000e227e27220 */ /* 0x000fe20000410000 */
[----:B------:R-:W-:Y:S01]  /*7220*/  BSSY.RECONVERGENT B0, `(.L_x_4747) ;  /* 0x00000cb000007945 */ /* 0x000fe20003800200 */
[----:B0-----:R-:W-:Y:S01]  /*7230*/  FFMA.FTZ R232, R232, R0, R183 ;  /* 0x00000000e8e87223 */ /* 0x001fe200000100b7 */
[----:B------:R-:W-:Y:S01]  /*7240*/  FADD.FTZ R0, -R201, R231 ;  /* 0x000000e7c9007221 */ /* 0x000fe20000010100 */
[----:B------:R-:W-:-:S02]  /*7250*/  LEA.HI R183, R66, R66, RZ, 0x1b ;  /* 0x0000004242b77211 */ /* 0x000fc400078fd8ff */
[----:B------:R-:W-:Y:S01]  /*7260*/  FFMA.FTZ R186, R203, R232, R186 ;  /* 0x000000e8cbba7223 */ /* 0x000fe200000100ba */
[-C--:B------:R-:W-:Y:S02]  /*7270*/  LEA.HI R201, R242, R167.reuse, RZ, 0x1b ;  /* 0x000000a7f2c97211 */ /* 0x080fe400078fd8ff */
[----:B------:R-:W-:Y:S01]  /*7280*/  LEA R183, R183, UR23, 0x2 ;  /* 0x00000017b7b77c11 */ /* 0x000fe2000f8e10ff */
[----:B------:R-:W-:Y:S01]  /*7290*/  FFMA.FTZ R200, R200, R186, R185 ;  /* 0x000000bac8c87223 */ /* 0x000fe200000100b9 */
[----:B------:R-:W-:-:S03]  /*72a0*/  LEA.HI R203, R244, R167, RZ, 0x1b ;  /* 0x000000a7f4cb7211 */ /* 0x000fc600078fd8ff */
[----:B------:R-:W-:-:S04]  /*72b0*/  FFMA.FTZ R187, R202, R200, R187 ;  /* 0x000000c8cabb7223 */ /* 0x000fc800000100bb */
[----:B------:R-:W-:-:S04]  /*72c0*/  FFMA.FTZ R188, R204, R187, R188 ;  /* 0x000000bbccbc7223 */ /* 0x000fc800000100bc */
[----:B------:R-:W-:Y:S01]  /*72d0*/  FFMA.FTZ R206, R206, R188, R189 ;  /* 0x000000bccece7223 */ /* 0x000fe200000100bd */
[----:B------:R-:W-:-:S03]  /*72e0*/  FMUL.FTZ R185, R188, R60 ;  /* 0x0000003cbcb97220 */ /* 0x000fc60000410000 */
[----:B------:R-:W-:Y:S01]  /*72f0*/  FFMA.FTZ R190, R205, R206, R190 ;  /* 0x000000cecdbe7223 */ /* 0x000fe200000100be */
[----:B------:R-:W-:-:S03]  /*7300*/  LEA.HI R205, R246, R167, RZ, 0x1b ;  /* 0x000000a7f6cd7211 */ /* 0x000fc600078fd8ff */
[----:B------:R-:W-:Y:S01]  /*7310*/  FFMA.FTZ R191, R207, R190, R191 ;  /* 0x000000becfbf7223 */ /* 0x000fe200000100bf */
[----:B------:R-:W-:-:S03]  /*7320*/  IADD3 R207, PT, PT, R167, 0x3c0, RZ ;  /* 0x000003c0a7cf7810 */ /* 0x000fc60007ffe0ff */
[----:B------:R-:W-:Y:S01]  /*7330*/  FFMA.FTZ R192, R208, R191, R192 ;  /* 0x000000bfd0c07223 */ /* 0x000fe200000100c0 */
[----:B------:R-:W-:-:S03]  /*7340*/  LEA.HI R207, R207, R167, RZ, 0x1b ;  /* 0x000000a7cfcf7211 */ /* 0x000fc600078fd8ff */
[----:B------:R-:W-:Y:S01]  /*7350*/  FFMA.FTZ R193, R209, R192, R193 ;  /* 0x000000c0d1c17223 */ /* 0x000fe200000100c1 */
[----:B------:R-:W-:-:S03]  /*7360*/  LEA R184, R207, UR23, 0x2 ;  /* 0x00000017cfb87c11 */ /* 0x000fc6000f8e10ff */
[----:B------:R-:W-:-:S04]  /*7370*/  FFMA.FTZ R194, R210, R193, R194 ;  /* 0x000000c1d2c27223 */ /* 0x000fc800000100c2 */
[----:B------:R-:W-:Y:S01]  /*7380*/  FFMA.FTZ R195, R211, R194, R195 ;  /* 0x000000c2d3c37223 */ /* 0x000fe200000100c3 */
[----:B------:R-:W-:-:S03]  /*7390*/  FMUL.FTZ R210, R194, R92 ;  /* 0x0000005cc2d27220 */ /* 0x000fc60000410000 */
[----:B------:R-:W-:Y:S01]  /*73a0*/  FFMA.FTZ R196, R212, R195, R196 ;  /* 0x000000c3d4c47223 */ /* 0x000fe200000100c4 */
[----:B------:R-:W-:Y:S01]  /*73b0*/  FMUL.FTZ R189, R195, R93 ;  /* 0x0000005dc3bd7220 */ /* 0x000fe20000410000 */
[----:B------:R-:W-:Y:S02]  /*73c0*/  FMUL.FTZ R212, R77, R210 ;  /* 0x000000d24dd47220 */ /* 0x000fe40000410000 */
[----:B------:R-:W-:Y:S01]  /*73d0*/  FFMA.FTZ R197, R213, R196, R197 ;  /* 0x000000c4d5c57223 */ /* 0x000fe200000100c5 */
[----:B-1----:R-:W-:-:S03]  /*73e0*/  FMUL.FTZ R133, R196, R94 ;  /* 0x0000005ec4857220 */ /* 0x002fc60000410000 */
[----:B------:R-:W-:Y:S01]  /*73f0*/  FFMA.FTZ R198, R214, R197, R198 ;  /* 0x000000c5d6c67223 */ /* 0x000fe200000100c6 */
[----:B------:R-:W-:Y:S01]  /*7400*/  FMUL.FTZ R204, R197, R95 ;  /* 0x0000005fc5cc7220 */ /* 0x000fe20000410000 */
[----:B------:R-:W-:Y:S02]  /*7410*/  FMUL.FTZ R214, R193, R87 ;  /* 0x00000057c1d67220 */ /* 0x000fe40000410000 */
[----:B------:R-:W-:Y:S01]  /*7420*/  FFMA.FTZ R216, R216, R198, R199 ;  /* 0x000000c6d8d87223 */ /* 0x000fe200000100c7 */
[----:B------:R-:W-:Y:S01]  /*7430*/  FMUL.FTZ R66, R198, R96 ;  /* 0x00000060c6427220 */ /* 0x000fe20000410000 */
[----:B------:R-:W-:Y:S01]  /*7440*/  FMUL.FTZ R199, R192, R82 ;  /* 0x00000052c0c77220 */ /* 0x000fe20000410000 */
[----:B------:R-:W-:Y:S01]  /*7450*/  FMUL.FTZ R208, R79, R204 ;  /* 0x000000cc4fd07220 */ /* 0x000fe20000410000 */
[----:B------:R-:W-:Y:S01]  /*7460*/  FMUL.FTZ R65, R216, R97 ;  /* 0x00000061d8417220 */ /* 0x000fe20000410000 */
[----:B------:R-:W-:Y:S01]  /*7470*/  FMUL.FTZ R202, R81, R66 ;  /* 0x0000004251ca7220 */ /* 0x000fe20000410000 */
[----:B------:R-:W-:-:S02]  /*7480*/  FMUL.FTZ R234, R75, R214 ;  /* 0x000000d64bea7220 */ /* 0x000fc40000410000 */
[-C--:B------:R-:W-:Y:S01]  /*7490*/  FMUL.FTZ R67, R84, R65.reuse ;  /* 0x0000004154437220 */ /* 0x080fe20000410000 */
[----:B------:R-:W-:-:S04]  /*74a0*/  FFMA.FTZ R65, R0, R65, RZ ;  /* 0x0000004100417223 */ /* 0x000fc800000100ff */
[----:B------:R-:W-:Y:S01]  /*74b0*/  FFMA.FTZ R132, R182, R66, R65 ;  /* 0x00000042b6847223 */ /* 0x000fe20000010041 */
[----:B------:R0:W-:Y:S01]  /*74c0*/  STS [R64+0x1080], R67 ;  /* 0x0010804340007388 */ /* 0x0001e20000000800 */
[----:B------:R-:W-:Y:S01]  /*74d0*/  FMUL.FTZ R65, R190, R71 ;  /* 0x00000047be417220 */ /* 0x000fe20000410000 */
[----:B------:R-:W-:Y:S02]  /*74e0*/  FMUL.FTZ R66, R191, R76 ;  /* 0x0000004cbf427220 */ /* 0x000fe40000410000 */
[----:B------:R1:W-:Y:S01]  /*74f0*/  STS [R183+0x1084], R202 ;  /* 0x001084cab7007388 */ /* 0x0003e20000000800 */
[----:B------:R-:W-:-:S03]  /*7500*/  FMUL.FTZ R236, R72, R65 ;  /* 0x0000004148ec7220 */ /* 0x000fc60000410000 */
[----:B------:R2:W-:Y:S01]  /*7510*/  STS [R183+0x1088], R208 ;  /* 0x001088d0b7007388 */ /* 0x0005e20000000800 */
[----:B0-----:R-:W-:Y:S01]  /*7520*/  FFMA.FTZ R67, R181, R204, R132 ;  /* 0x000000ccb5437223 */ /* 0x001fe20000010084 */
[----:B------:R-:W-:Y:S01]  /*7530*/  FMUL.FTZ R132, R80, R133 ;  /* 0x0000008550847220 */ /* 0x000fe20000410000 */
[----:B------:R-:W-:Y:S01]  /*7540*/  FMUL.FTZ R204, R78, R189 ;  /* 0x000000bd4ecc7220 */ /* 0x000fe20000410000 */
[----:B------:R-:W-:Y:S01]  /*7550*/  STS [R183+0x1094], R212 ;  /* 0x001094d4b7007388 */ /* 0x000fe20000000800 */
[----:B-1----:R-:W-:-:S03]  /*7560*/  FMUL.FTZ R202, R74, R199 ;  /* 0x000000c74aca7220 */ /* 0x002fc60000410000 */
[----:B------:R0:W-:Y:S01]  /*7570*/  STS [R183+0x108c], R132 ;  /* 0x00108c84b7007388 */ /* 0x0001e20000000800 */
[----:B--2---:R-:W-:-:S03]  /*7580*/  FMUL.FTZ R208, R73, R66 ;  /* 0x0000004249d07220 */ /* 0x004fc60000410000 */
[----:B------:R1:W-:Y:S04]  /*7590*/  STS [R183+0x1090], R204 ;  /* 0x001090ccb7007388 */ /* 0x0003e80000000800 */
[----:B------:R2:W-:Y:S01]  /*75a0*/  STS [R183+0x109c], R202 ;  /* 0x00109ccab7007388 */ /* 0x0005e20000000800 */
[----:B0-----:R-:W-:Y:S01]  /*75b0*/  FFMA.FTZ R132, R180, R133, R67 ;  /* 0x00000085b4847223 */ /* 0x001fe20000010043 */
[----:B------:R-:W-:Y:S01]  /*75c0*/  FMUL.FTZ R67, R206, R69 ;  /* 0x00000045ce437220 */ /* 0x000fe20000410000 */
[----:B------:R-:W-:Y:S01]  /*75d0*/  FMUL.FTZ R133, R200, R54 ;  /* 0x00000036c8857220 */ /* 0x000fe20000410000 */
[----:B------:R0:W-:Y:S01]  /*75e0*/  STS [R183+0x1098], R234 ;  /* 0x001098eab7007388 */ /* 0x0001e20000000800 */
[----:B------:R-:W-:Y:S01]  /*75f0*/  FFMA.FTZ R189, R179, R189, R132 ;  /* 0x000000bdb3bd7223 */ /* 0x000fe20000010084 */
[----:B-1----:R-:W-:Y:S01]  /*7600*/  FMUL.FTZ R204, R187, R57 ;  /* 0x00000039bbcc7220 */ /* 0x002fe20000410000 */
[----:B------:R-:W-:Y:S01]  /*7610*/  FMUL.FTZ R132, R232, R48 ;  /* 0x00000030e8847220 */ /* 0x000fe20000410000 */
[----:B------:R1:W-:Y:S01]  /*7620*/  STS [R183+0x10a0], R208 ;  /* 0x0010a0d0b7007388 */ /* 0x0003e20000000800 */
[----:B--2---:R-:W-:Y:S01]  /*7630*/  FMUL.FTZ R202, R186, R51 ;  /* 0x00000033baca7220 */ /* 0x004fe20000410000 */
[----:B------:R-:W-:Y:S01]  /*7640*/  FMUL.FTZ R212, R70, R67 ;  /* 0x0000004346d47220 */ /* 0x000fe20000410000 */
[----:B------:R-:W-:Y:S01]  /*7650*/  FMUL.FTZ R238, R63, R204 ;  /* 0x000000cc3fee7220 */ /* 0x000fe20000410000 */
[----:B------:R2:W-:Y:S01]  /*7660*/  STS [R183+0x10a4], R236 ;  /* 0x0010a4ecb7007388 */ /* 0x0005e20000000800 */
[----:B------:R-:W-:Y:S01]  /*7670*/  FMUL.FTZ R240, R47, R132 ;  /* 0x000000842ff07220 */ /* 0x000fe20000410000 */
[----:B0-----:R-:W-:Y:S01]  /*7680*/  FMUL.FTZ R234, R68, R185 ;  /* 0x000000b944ea7220 */ /* 0x001fe20000410000 */
[----:B------:R-:W-:Y:S01]  /*7690*/  FFMA.FTZ R210, R178, R210, R189 ;  /* 0x000000d2b2d27223 */ /* 0x000fe200000100bd */
[----:B------:R0:W-:Y:S01]  /*76a0*/  STS [R183+0x10a8], R212 ;  /* 0x0010a8d4b7007388 */ /* 0x0001e20000000800 */
[----:B-1----:R-:W-:-:S02]  /*76b0*/  FMUL.FTZ R208, R62, R133 ;  /* 0x000000853ed07220 */ /* 0x002fc40000410000 */
[----:B------:R-:W-:Y:S01]  /*76c0*/  FFMA.FTZ R189, R177, R214, R210 ;  /* 0x000000d6b1bd7223 */ /* 0x000fe200000100d2 */
[----:B------:R1:W-:Y:S01]  /*76d0*/  STS [R183+0x10ac], R234 ;  /* 0x0010aceab7007388 */ /* 0x0003e20000000800 */
[----:B------:R-:W-:Y:S01]  /*76e0*/  IADD3 R210, PT, PT, R167, 0x80, RZ ;  /* 0x00000080a7d27810 */ /* 0x000fe20007ffe0ff */
[----:B--2---:R-:W-:Y:S01]  /*76f0*/  FMUL.FTZ R236, R61, R202 ;  /* 0x000000ca3dec7220 */ /* 0x004fe20000410000 */
[----:B------:R-:W-:Y:S01]  /*7700*/  FFMA.FTZ R250, R176, R199, R189 ;  /* 0x000000c7b0fa7223 */ /* 0x000fe200000100bd */
[----:B------:R2:W-:Y:S01]  /*7710*/  STS [R183+0x10b0], R238 ;  /* 0x0010b0eeb7007388 */ /* 0x0005e20000000800 */
[C---:B------:R-:W-:Y:S01]  /*7720*/  IADD3 R214, PT, PT, R167.reuse, 0x100, RZ ;  /* 0x00000100a7d67810 */ /* 0x040fe20007ffe0ff */
[----:B0-----:R-:W-:Y:S02]  /*7730*/  VIADD R212, R167, 0xc0 ;  /* 0x000000c0a7d47836 */ /* 0x001fe40000000000 */
[----:B------:R-:W-:Y:S01]  /*7740*/  FFMA.FTZ R251, R175, R66, R250 ;  /* 0x00000042affb7223 */ /* 0x000fe200000100fa */
[----:B------:R0:W-:Y:S01]  /*7750*/  STS [R183+0x10b4], R208 ;  /* 0x0010b4d0b7007388 */ /* 0x0001e20000000800 */
[----:B------:R-:W-:-:S02]  /*7760*/  LEA.HI R210, R210, R167, RZ, 0x1b ;  /* 0x000000a7d2d27211 */ /* 0x000fc400078fd8ff */
[C---:B-1----:R-:W-:Y:S01]  /*7770*/  IADD3 R234, PT, PT, R167.reuse, 0x140, RZ ;  /* 0x00000140a7ea7810 */ /* 0x042fe20007ffe0ff */
[----:B------:R1:W-:Y:S01]  /*7780*/  STS [R183+0x10b8], R236 ;  /* 0x0010b8ecb7007388 */ /* 0x0003e20000000800 */
[----:B------:R-:W-:Y:S01]  /*7790*/  LEA.HI R212, R212, R167, RZ, 0x1b ;  /* 0x000000a7d4d47211 */ /* 0x000fe200078fd8ff */
[----:B------:R-:W-:Y:S01]  /*77a0*/  FFMA.FTZ R251, R174, R65, R251 ;  /* 0x00000041aefb7223 */ /* 0x000fe200000100fb */
[C---:B--2---:R-:W-:Y:S01]  /*77b0*/  IADD3 R238, PT, PT, R167.reuse, 0x240, RZ ;  /* 0x00000240a7ee7810 */ /* 0x044fe20007ffe0ff */
[----:B------:R2:W-:Y:S01]  /*77c0*/  STS [R183+0x10bc], R240 ;  /* 0x0010bcf0b7007388 */ /* 0x0005e20000000800 */
[-C--:B------:R-:W-:Y:S01]  /*77d0*/  LEA.HI R214, R214, R167.reuse, RZ, 0x1b ;  /* 0x000000a7d6d67211 */ /* 0x080fe200078fd8ff */
[----:B0-----:R-:W-:Y:S01]  /*77e0*/  VIADD R208, R167, 0x180 ;  /* 0x00000180a7d07836 */ /* 0x001fe20000000000 */
[-C--:B------:R-:W-:Y:S01]  /*77f0*/  LEA.HI R234, R234, R167.reuse, RZ, 0x1b ;  /* 0x000000a7eaea7211 */ /* 0x080fe200078fd8ff */
[----:B------:R-:W-:Y:S01]  /*7800*/  BAR.SYNC.DEFER_BLOCKING 0x0 ;  /* 0x0000000000007b1d */ /* 0x000fe20000010000 */
[----:B------:R-:W-:-:S02]  /*7810*/  LEA.HI R189, R238, R167, RZ, 0x1b ;  /* 0x000000a7eebd7211 */ /* 0x000fc400078fd8ff */
[C---:B-1----:R-:W-:Y:S02]  /*7820*/  IADD3 R236, PT, PT, R167.reuse, 0x1c0, RZ ;  /* 0x000001c0a7ec7810 */ /* 0x042fe40007ffe0ff */
[-C--:B------:R-:W-:Y:S01]  /*7830*/  LEA.HI R208, R208, R167.reuse, RZ, 0x1b ;  /* 0x000000a7d0d07211 */ /* 0x080fe200078fd8ff */
[----:B--2---:R-:W-:Y:S01]  /*7840*/  VIADD R240, R167, 0x280 ;  /* 0x00000280a7f07836 */ /* 0x004fe20000000000 */
[-C--:B------:R-:W-:Y:S02]  /*7850*/  LEA.HI R236, R236, R167.reuse, RZ, 0x1b ;  /* 0x000000a7ecec7211 */ /* 0x080fe400078fd8ff */
[----:B------:R-:W-:Y:S02]  /*7860*/  LEA R246, R210, UR23, 0x2 ;  /* 0x00000017d2f67c11 */ /* 0x000fe4000f8e10ff */
[----:B------:R-:W-:Y:S02]  /*7870*/  LEA.HI R199, R240, R167, RZ, 0x1b ;  /* 0x000000a7f0c77211 */ /* 0x000fe400078fd8ff */
[----:B------:R-:W-:-:S02]  /*7880*/  LEA R240, R208, UR23, 0x2 ;  /* 0x00000017d0f07c11 */ /* 0x000fc4000f8e10ff */
[----:B------:R-:W-:Y:S01]  /*7890*/  LEA R208, R252, UR23, 0x2 ;  /* 0x00000017fcd07c11 */ /* 0x000fe2000f8e10ff */
[----:B------:R-:W-:Y:S01]  /*78a0*/  FADD.FTZ R252, -R173, R215 ;  /* 0x000000d7adfc7221 */ /* 0x000fe20000010100 */
[----:B------:R-:W-:Y:S02]  /*78b0*/  LEA R245, R212, UR23, 0x2 ;  /* 0x00000017d4f57c11 */ /* 0x000fe4000f8e10ff */
[----:B------:R-:W-:Y:S01]  /*78c0*/  LEA R244, R214, UR23, 0x2 ;  /* 0x00000017d6f47c11 */ /* 0x000fe2000f8e10ff */
[----:B------:R-:W-:Y:S01]  /*78d0*/  FFMA.FTZ R66, R252, R67, R251 ;  /* 0x00000043fc427223 */ /* 0x000fe200000100fb */
[----:B------:R-:W-:Y:S02]  /*78e0*/  LEA R242, R234, UR23, 0x2 ;  /* 0x00000017eaf27c11 */ /* 0x000fe4000f8e10ff */
[----:B------:R-:W-:Y:S01]  /*78f0*/  LEA R238, R236, UR23, 0x2 ;  /* 0x00000017ecee7c11 */ /* 0x000fe2000f8e10ff */
[----:B------:R-:W0:Y:S01]  /*7900*/  LDS R243, [R165+0x1080] ;  /* 0x00108000a5f37984 */ /* 0x000e220000000800 */
[----:B------:R-:W-:Y:S01]  /*7910*/  LEA R236, R189, UR23, 0x2 ;  /* 0x00000017bdec7c11 */ /* 0x000fe2000f8e10ff */
[----:B------:R-:W-:Y:S01]  /*7920*/  FFMA.FTZ R66, R171, R185, R66 ;  /* 0x000000b9ab427223 */ /* 0x000fe20000010042 */
[----:B------:R-:W-:Y:S01]  /*7930*/  LEA R234, R199, UR23, 0x2 ;  /* 0x00000017c7ea7c11 */ /* 0x000fe2000f8e10ff */
[----:B------:R-:W1:Y:S01]  /*7940*/  LDS R241, [R247+0x1180] ;  /* 0x00118000f7f17984 */ /* 0x000e620000000800 */
[----:B------:R-:W-:Y:S01]  /*7950*/  LEA R214, R201, UR23, 0x2 ;  /* 0x00000017c9d67c11 */ /* 0x000fe2000f8e10ff */
[----:B------:R-:W-:Y:S01]  /*7960*/  FFMA.FTZ R204, R169, R204, R66 ;  /* 0x000000cca9cc7223 */ /* 0x000fe20000010042 */
[----:B------:R-:W-:Y:S01]  /*7970*/  LEA R212, R203, UR23, 0x2 ;  /* 0x00000017cbd47c11 */ /* 0x000fe2000f8e10ff */
[----:B------:R-:W2:Y:S01]  /*7980*/  LDS R239, [R246+0x1280] ;  /* 0x00128000f6ef7984 */ /* 0x000ea20000000800 */
[----:B------:R-:W-:Y:S01]  /*7990*/  LEA R210, R205, UR23, 0x2 ;  /* 0x00000017cdd27c11 */ /* 0x000fe2000f8e10ff */
[----:B------:R-:W-:Y:S01]  /*79a0*/  IMAD.U32 R185, RZ, RZ, UR42 ;  /* 0x0000002affb97e24 */ /* 0x000fe2000f8e00ff */
[----:B------:R-:W-:Y:S01]  /*79b0*/  MOV R65, RZ ;  /* 0x000000ff00417202 */ /* 0x000fe20000000f00 */
[----:B------:R-:W3:Y:S01]  /*79c0*/  LDS R237, [R245+0x1380] ;  /* 0x00138000f5ed7984 */ /* 0x000ee20000000800 */
[----:B------:R-:W-:-:S02]  /*79d0*/  MOV R173, UR32 ;  /* 0x0000002000ad7c02 */ /* 0x000fc40008000f00 */
[----:B------:R-:W-:Y:S01]  /*79e0*/  MOV R250, UR43 ;  /* 0x0000002b00fa7c02 */ /* 0x000fe20008000f00 */
[----:B------:R-:W4:Y:S01]  /*79f0*/  LDS R235, [R244+0x1480] ;  /* 0x00148000f4eb7984 */ /* 0x000f220000000800 */
[----:B------:R-:W-:-:S03]  /*7a00*/  SHF.R.S32.HI R173, RZ, 0x1f, R173 ;  /* 0x0000001fffad7819 */ /* 0x000fc600000114ad */
        /* <DEDUP_REMOVED lines=12> */
[----:B------:R1:W-:Y:S04]  /*7ad0*/  STS [R183+0x2108], R224 ;  /* 0x002108e0b7007388 */ /* 0x0003e80000000800 */
[----:B------:R-:W-:Y:S01]  /*7ae0*/  STS [R183+0x2110], R222 ;  /* 0x002110deb7007388 */ /* 0x000fe20000000800 */
[----:B-----5:R-:W-:-:S03]  /*7af0*/  IMAD.MOV.U32 R64, RZ, RZ, R167 ;  /* 0x000000ffff407224 */ /* 0x020fc600078e00a7 */
[----:B------:R-:W-:Y:S01]  /*7b00*/  STS [R183+0x2118], R220 ;  /* 0x002118dcb7007388 */ /* 0x000fe20000000800 */
[----:B------:R-:W-:-:S04]  /*7b10*/  IMAD.WIDE.U32 R66, R124, UR31, R64 ;  /* 0x0000001f7c427c25 */ /* 0x000fc8000f8e0040 */
[----:B-1----:R-:W-:Y:S01]  /*7b20*/  FMUL.FTZ R224, R44, R215 ;  /* 0x000000d72ce07220 */ /* 0x002fe20000410000 */
        /* <DEDUP_REMOVED lines=12> */
[----:B------:R-:W-:-:S03]  /*7bf0*/  IMAD R173, R173, UR44, RZ ;  /* 0x0000002cadad7c24 */ /* 0x000fc6000f8e02ff */
[----:B------:R-:W-:Y:S01]  /*7c00*/  IADD3.X R67, PT, PT, R67, R185, RZ, P2, !PT ;  /* 0x000000b943437210 */ /* 0x000fe200017fe4ff */
[----:B------:R-:W-:Y:S02]  /*7c10*/  IMAD.U32 R185, RZ, RZ, UR44 ;  /* 0x0000002cffb97e24 */ /* 0x000fe4000f8e00ff */
[----:B------:R-:W-:Y:S02]  /*7c20*/  IMAD R173, R250, UR32, R173 ;  /* 0x00000020faad7c24 */ /* 0x000fe4000f8e02ad */
[----:B------:R-:W-:-:S04]  /*7c30*/  IMAD.WIDE.U32 R64, R185, UR32, R64 ;  /* 0x00000020b9407c25 */ /* 0x000fc8000f8e0040 */
[----:B------:R-:W-:Y:S01]  /*7c40*/  IMAD.WIDE.U32 R66, R120, UR8, R66 ;  /* 0x0000000878427c25 */ /* 0x000fe2000f8e0042 */
[----:B------:R-:W-:-:S04]  /*7c50*/  IADD3 R250, P2, PT, R64, UR24, RZ ;  /* 0x0000001840fa7c10 */ /* 0x000fc8000ff5e0ff */
[----:B------:R-:W-:Y:S01]  /*7c60*/  IADD3.X R251, PT, PT, R65, R173, RZ, P2, !PT ;  /* 0x000000ad41fb7210 */ /* 0x000fe200017fe4ff */
[----:B------:R-:W-:Y:S01]  /*7c70*/  FADD.FTZ R173, -R4, R228 ;  /* 0x000000e404ad7221 */ /* 0x000fe20000010100 */
[----:B------:R-:W-:Y:S01]  /*7c80*/  IMAD R65, R121, UR8, R67 ;  /* 0x0000000879417c24 */ /* 0x000fe2000f8e0243 */
[----:B------:R-:W-:Y:S01]  /*7c90*/  LEA R64, P2, R66, UR48, 0x2 ;  /* 0x0000003042407c11 */ /* 0x000fe2000f8410ff */
[----:B------:R-:W-:Y:S02]  /*7ca0*/  IMAD.U32 R67, RZ, RZ, UR46 ;  /* 0x0000002eff437e24 */ /* 0x000fe4000f8e00ff */
[----:B------:R-:W-:Y:S01]  /*7cb0*/  FFMA.FTZ R204, R173, R133, R204 ;  /* 0x00000085adcc7223 */ /* 0x000fe200000100cc */
[----:B------:R-:W-:Y:S01]  /*7cc0*/  FMUL.FTZ R4, R58, R225 ;  /* 0x000000e13a047220 */ /* 0x000fe20000410000 */
[----:B------:R-:W-:Y:S01]  /*7cd0*/  LEA.HI.X R65, R66, UR49, R65, 0x2, P2 ;  /* 0x0000003142417c11 */ /* 0x000fe200090f1441 */
[----:B------:R-:W-:-:S04]  /*7ce0*/  IMAD.WIDE.U32 R250, R67, UR8, R250 ;  /* 0x0000000843fa7c25 */ /* 0x000fc8000f8e00fa */
[----:B------:R-:W-:Y:S01]  /*7cf0*/  FFMA.FTZ R133, R3, R202, R204 ;  /* 0x000000ca03857223 */ /* 0x000fe200000100cc */
[----:B------:R-:W-:Y:S01]  /*7d00*/  FMUL.FTZ R204, R52, R221 ;  /* 0x000000dd34cc7220 */ /* 0x000fe20000410000 */
[----:B------:R-:W-:Y:S01]  /*7d10*/  MOV R67, UR47 ;  /* 0x0000002f00437c02 */ /* 0x000fe20008000f00 */
[----:B------:R-:W-:Y:S01]  /*7d20*/  FMUL.FTZ R202, R55, R223 ;  /* 0x000000df37ca7220 */ /* 0x000fe20000410000 */
[C---:B------:R-:W-:Y:S01]  /*7d30*/  LEA R66, P2, R250.reuse, UR50, 0x2 ;  /* 0x00000032fa427c11 */ /* 0x040fe2000f8410ff */
[----:B------:R1:W-:Y:S01]  /*7d40*/  STS [R183+0x2104], R4 ;  /* 0x00210404b7007388 */ /* 0x0003e20000000800 */
[----:B------:R-:W-:Y:S01]  /*7d50*/  FMUL.FTZ R228, R41, R228 ;  /* 0x000000e429e47220 */ /* 0x000fe20000410000 */
[----:B------:R-:W-:Y:S02]  /*7d60*/  IMAD R67, R67, UR8, R251 ;  /* 0x0000000843437c24 */ /* 0x000fe4000f8e02fb */
[----:B------:R5:W-:Y:S03]  /*7d70*/  STS [R183+0x2114], R204 ;  /* 0x002114ccb7007388 */ /* 0x000be60000000800 */
[----:B------:R-:W-:Y:S01]  /*7d80*/  LEA.HI.X R67, R250, UR51, R67, 0x2, P2 ;  /* 0x00000033fa437c11 */ /* 0x000fe200090f1443 */
[----:B------:R2:W-:Y:S01]  /*7d90*/  STS [R183+0x210c], R202 ;  /* 0x00210ccab7007388 */ /* 0x0005e20000000800 */
[----:B------:R-:W-:Y:S01]  /*7da0*/  FMUL.FTZ R250, R49, R219 ;  /* 0x000000db31fa7220 */ /* 0x000fe20000410000 */
[----:B-1----:R-:W-:-:S02]  /*7db0*/  FMUL.FTZ R4, R46, R217 ;  /* 0x000000d92e047220 */ /* 0x002fc40000410000 */
[----:B------:R1:W-:Y:S01]  /*7dc0*/  STS [R183+0x2134], R228 ;  /* 0x002134e4b7007388 */ /* 0x0003e20000000800 */
[----:B-----5:R-:W-:-:S03]  /*7dd0*/  MOV R204, UR54 ;  /* 0x0000003600cc7c02 */ /* 0x020fc60008000f00 */
[----:B------:R1:W-:Y:S01]  /*7de0*/  STS [R183+0x211c], R250 ;  /* 0x00211cfab7007388 */ /* 0x0003e20000000800 */
[----:B------:R-:W-:Y:S01]  /*7df0*/  IADD3 R185, PT, PT, R204, -UR24, -R167 ;  /* 0x80000018ccb97c10 */ /* 0x000fe2000fffe8a7 */
[----:B--2---:R-:W-:Y:S01]  /*7e00*/  FMUL.FTZ R202, R42, R229 ;  /* 0x000000e52aca7220 */ /* 0x004fe20000410000 */
[----:B------:R-:W-:Y:S01]  /*7e10*/  FMUL.FTZ R204, R40, R227 ;  /* 0x000000e328cc7220 */ /* 0x000fe20000410000 */
[----:B------:R1:W-:Y:S01]  /*7e20*/  STS [R183+0x2120], R4 ;  /* 0x00212004b7007388 */ /* 0x0003e20000000800 */
[C---:B------:R-:W-:Y:S02]  /*7e30*/  ISETP.GE.AND P2, PT, R185.reuse, 0x1, PT ;  /* 0x00000001b900780c */ /* 0x040fe40003f46270 */
[C---:B------:R-:W-:Y:S01]  /*7e40*/  ISETP.GE.AND P3, PT, R185.reuse, 0x41, PT ;  /* 0x00000041b900780c */ /* 0x040fe20003f66270 */
[----:B------:R1:W-:Y:S01]  /*7e50*/  STS [R183+0x2130], R202 ;  /* 0x002130cab7007388 */ /* 0x0003e20000000800 */
[----:B------:R-:W-:-:S03]  /*7e60*/  ISETP.GE.AND P4, PT, R185, 0x81, PT ;  /* 0x00000081b900780c */ /* 0x000fc60003f86270 */
[----:B------:R1:W-:Y:S01]  /*7e70*/  STS [R183+0x2138], R204 ;  /* 0x002138ccb7007388 */ /* 0x0003e20000000800 */
[----:B------:R-:W-:Y:S06]  /*7e80*/  BAR.SYNC.DEFER_BLOCKING 0x0 ;  /* 0x0000000000007b1d */ /* 0x000fec0000010000 */
[----:B0--34-:R-:W-:Y:S05]  /*7e90*/  @!P2 BRA `(.L_x_4748) ;  /* 0x00000000000ca947 */ /* 0x019fea0003800000 */
[----:B-1----:R-:W0:Y:S04]  /*7ea0*/  LDS R183, [R165+0x2100] ;  /* 0x00210000a5b77984 */ /* 0x002e280000000800 */
[----:B------:R2:W-:Y:S04]  /*7eb0*/  REDG.E.ADD.F32.FTZ.RN.STRONG.GPU desc[UR28][R64.64], R243 ;  /* 0x000000f3400079a6 */ /* 0x0005e8000c12f31c */
[----:B0-----:R2:W-:Y:S02]  /*7ec0*/  REDG.E.ADD.F32.FTZ.RN.STRONG.GPU desc[UR28][R66.64], R183 ;  /* 0x000000b7420079a6 */ /* 0x0015e4000c12f31c */
.L_x_4748:
[----:B------:R-:W-:Y:S05]  /*7ed0*/  BSYNC.RECONVERGENT B0 ;  /* 0x0000000000007941 */ /* 0x000fea0003800200 */
.L_x_4747:
[----:B------:R-:W0:Y:S01]  /*7ee0*/  LDS R247, [R247+0x2200] ;  /* 0x00220000f7f77984 */ /* 0x000e220000000800 */
[----:B------:R-:W-:Y:S04]  /*7ef0*/  BSSY.RECONVERGENT B0, `(.L_x_4749) ;  /* 0x0000004000007945 */ /* 0x000fe80003800200 */
[----:B------:R-:W-:Y:S05]  /*7f00*/  @!P3 BRA `(.L_x_4750) ;  /* 0x000000000008b947 */ /* 0x000fea0003800000 */
[----:B------:R3:W-:Y:S04]  /*7f10*/  REDG.E.ADD.F32.FTZ.RN.STRONG.GPU desc[UR28][R64.64+0x100], R241 ;  /* 0x000100f1400079a6 */ /* 0x0007e8000c12f31c */
[----:B0-----:R3:W-:Y:S02]  /*7f20*/  REDG.E.ADD.F32.FTZ.RN.STRONG.GPU desc[UR28][R66.64+0x100], R247 ;  /* 0x000100f7420079a6 */ /* 0x0017e4000c12f31c */
.L_x_4750:
[----:B------:R-:W-:Y:S05]  /*7f30*/  BSYNC.RECONVERGENT B0 ;  /* 0x0000000000007941 */ /* 0x000fea0003800200 */
.L_x_4749:
[----:B-12---:R1:W2:Y:S01]  /*7f40*/  LDS R183, [R246+0x2300] ;  /* 0x00230000f6b77984 */ /* 0x0062a20000000800 */
[----:B------:R-:W-:Y:S04]  /*7f50*/  BSSY.RECONVERGENT B0, `(.L_x_4751) ;  /* 0x0000004000007945 */ /* 0x000fe80003800200 */
[----:B------:R-:W-:Y:S05]  /*7f60*/  @!P4 BRA `(.L_x_4752) ;  /* 0x000000000008c947 */ /* 0x000fea0003800000 */
[----:B------:R4:W-:Y:S04]  /*7f70*/  REDG.E.ADD.F32.FTZ.RN.STRONG.GPU desc[UR28][R64.64+0x200], R239 ;  /* 0x000200ef400079a6 */ /* 0x0009e8000c12f31c */
[----:B--2---:R4:W-:Y:S02]  /*7f80*/  REDG.E.ADD.F32.FTZ.RN.STRONG.GPU desc[UR28][R66.64+0x200], R183 ;  /* 0x000200b7420079a6 */ /* 0x0049e4000c12f31c */
.L_x_4752:
[----:B------:R-:W-:Y:S05]  /*7f90*/  BSYNC.RECONVERGENT B0 ;  /* 0x0000000000007941 */ /* 0x000fea0003800200 */
.L_x_4751:
[----:B------:R-:W0:Y:S01]  /*7fa0*/  LDS R245, [R245+0x2400] ;  /* 0x00240000f5f57984 */ /* 0x000e220000000800 */
[C---:B------:R-:W-:Y:S01]  /*7fb0*/  ISETP.GE.AND P6, PT, R185.reuse, 0xc1, PT ;  /* 0x000000c1b900780c */ /* 0x040fe20003fc6270 */
[----:B------:R-:W-:Y:S01]  /*7fc0*/  BSSY.RECONVERGENT B0, `(.L_x_4753) ;  /* 0x0000009000007945 */ /* 0x000fe20003800200 */
[----:B--2-4-:R-:W-:Y:S01]  /*7fd0*/  FFMA.FTZ R183, R2, R132, R133 ;  /* 0x0000008402b77223 */ /* 0x014fe20000010085 */
[C---:B------:R-:W-:Y:S02]  /*7fe0*/  ISETP.GE.AND P2, PT, R185.reuse, 0x101, PT ;  /* 0x00000101b900780c */ /* 0x040fe40003f46270 */
[C---:B------:R-:W-:Y:S02]  /*7ff0*/  ISETP.GE.AND P4, PT, R185.reuse, 0x141, PT ;  /* 0x00000141b900780c */ /* 0x040fe40003f86270 */
[C---:B------:R-:W-:Y:S02]  /*8000*/  ISETP.GE.AND P5, PT, R185.reuse, 0x181, PT ;  /* 0x00000181b900780c */ /* 0x040fe40003fa6270 */
[----:B------:R-:W-:-:S04]  /*8010*/  ISETP.GE.AND P3, PT, R185, 0x1c1, PT ;  /* 0x000001c1b900780c */ /* 0x000fc80003f66270 */
[----:B------:R-:W-:Y:S09]  /*8020*/  @!P6 BRA `(.L_x_4754) ;  /* 0x000000000008e947 */ /* 0x000ff20003800000 */
[----:B------:R2:W-:Y:S04]  /*8030*/  REDG.E.ADD.F32.FTZ.RN.STRONG.GPU desc[UR28][R64.64+0x300], R237 ;  /* 0x000300ed400079a6 */ /* 0x0005e8000c12f31c */
[----:B0-----:R2:W-:Y:S02]  /*8040*/  REDG.E.ADD.F32.FTZ.RN.STRONG.GPU desc[UR28][R66.64+0x300], R245 ;  /* 0x000300f5420079a6 */ /* 0x0015e4000c12f31c */
.L_x_4754:
[----:B------:R-:W-:Y:S05]  /*8050*/  BSYNC.RECONVERGENT B0 ;  /* 0x0000000000007941 */ /* 0x000fea0003800200 */
.L_x_4753:
[----:B------:R4:W0:Y:S01]  /*8060*/  LDS R133, [R244+0x2500] ;  /* 0x00250000f4857984 */ /* 0x0008220000000800 */
[----:B------:R-:W-:Y:S04]  /*8070*/  BSSY.RECONVERGENT B0, `(.L_x_4755) ;  /* 0x0000004000007945 */ /* 0x000fe80003800200 */
[----:B------:R-:W-:Y:S05]  /*8080*/  @!P2 BRA `(.L_x_4756) ;  /* 0x000000000008a947 */ /* 0x000fea0003800000 */
[----:B------:R1:W-:Y:S04]  /*8090*/  REDG.E.ADD.F32.FTZ.RN.STRONG.GPU desc[UR28][R64.64+0x400], R235 ;  /* 0x000400eb400079a6 */ /* 0x0003e8000c12f31c */
[----:B0-----:R1:W-:Y:S02]  /*80a0*/  REDG.E.ADD.F32.FTZ.RN.STRONG.GPU desc[UR28][R66.64+0x400], R133 ;  /* 0x00040085420079a6 */ /* 0x0013e4000c12f31c */
.L_x_4756:
[----:B------:R-:W-:Y:S05]  /*80b0*/  BSYNC.RECONVERGENT B0 ;  /* 0x0000000000007941 */ /* 0x000fea0003800200 */
.L_x_4755:
[----:B01----:R0:W1:Y:S01]  /*80c0*/  LDS R133, [R242+0x2600] ;  /* 0x00260000f2857984 */ /* 0x0030620000000800 */
[----:B------:R-:W-:Y:S04]  /*80d0*/  BSSY.RECONVERGENT B0, `(.L_x_4757) ;  /* 0x0000004000007945 */ /* 0x000fe80003800200 */
[----:B------:R-:W-:Y:S05]  /*80e0*/  @!P4 BRA `(.L_x_4758) ;  /* 0x000000000008c947 */ /* 0x000fea0003800000 */
[----:B------:R0:W-:Y:S04]  /*80f0*/  REDG.E.ADD.F32.FTZ.RN.STRONG.GPU desc[UR28][R64.64+0x500], R233 ;  /* 0x000500e9400079a6 */ /* 0x0001e8000c12f31c */
[----:B-1----:R0:W-:Y:S02]  /*8100*/  REDG.E.ADD.F32.FTZ.RN.STRONG.GPU desc[UR28][R66.64+0x500], R133 ;  /* 0x00050085420079a6 */ /* 0x0021e4000c12f31c */
.L_x_4758:
[----:B------:R-:W-:Y:S05]  /*8110*/  BSYNC.RECONVERGENT B0 ;  /* 0x0000000000007941 */ /* 0x000fea0003800200 */
.L_x_4757:
[----:B01----:R0:W1:Y:S01]  /*8120*/  LDS R133, [R240+0x2700] ;  /* 0x00270000f0857984 */ /* 0x0030620000000800 */
[----:B------:R-:W-:Y:S04]  /*8130*/  BSSY.RECONVERGENT B0, `(.L_x_4759) ;  /* 0x0000004000007945 */ /* 0x000fe80003800200 */
[----:B------:R-:W-:Y:S05]  /*8140*/  @!P5 BRA `(.L_x_4760) ;  /* 0x000000000008d947 */ /* 0x000fea0003800000 */
[----:B------:R0:W-:Y:S04]  /*8150*/  REDG.E.ADD.F32.FTZ.RN.STRONG.GPU desc[UR28][R64.64+0x600], R231 ;  /* 0x000600e7400079a6 */ /* 0x0001e8000c12f31c */
[----:B-1----:R0:W-:Y:S02]  /*8160*/  REDG.E.ADD.F32.FTZ.RN.STRONG.GPU desc[UR28][R66.64+0x600], R133 ;  /* 0x00060085420079a6 */ /* 0x0021e4000c12f31c */
.L_x_4760:
[----:B------:R-:W-:Y:S05]  /*8170*/  BSYNC.RECONVERGENT B0 ;  /* 0x0000000000007941 */ /* 0x000fea0003800200 */
.L_x_4759:
        /* <DEDUP_REMOVED lines=9> */
.L_x_4762:
[----:B------:R-:W-:Y:S05]  /*8210*/  BSYNC.RECONVERGENT B0 ;  /* 0x0000000000007941 */ /* 0x000fea0003800200 */
.L_x_4761:
[----:B01----:R0:W1:Y:S01]  /*8220*/  LDS R133, [R248+0x2900] ;  /* 0x00290000f8857984 */ /* 0x0030620000000800 */
[----:B------:R-:W-:Y:S04]  /*8230*/  BSSY.RECONVERGENT B0, `(.L_x_4763) ;  /* 0x0000004000007945 */ /* 0x000fe80003800200 */
[----:B------:R-:W-:Y:S05]  /*8240*/  @!P4 BRA `(.L_x_4764) ;  /* 0x000000000008c947 */ /* 0x000fea0003800000 */
[----:B------:R0:W-:Y:S04]  /*8250*/  REDG.E.ADD.F32.FTZ.RN.STRONG.GPU desc[UR28][R64.64+0x800], R211 ;  /* 0x000800d3400079a6 */ /* 0x0001e8000c12f31c */
[----:B-1----:R0:W-:Y:S02]  /*8260*/  REDG.E.ADD.F32.FTZ.RN.STRONG.GPU desc[UR28][R66.64+0x800], R133 ;  /* 0x00080085420079a6 */ /* 0x0021e4000c12f31c */
.L_x_4764:
[----:B------:R-:W-:Y:S05]  /*8270*/  BSYNC.RECONVERGENT B0 ;  /* 0x0000000000007941 */ /* 0x000fea0003800200 */
.L_x_4763:
[----:B01----:R0:W1:Y:S01]  /*8280*/  LDS R133, [R236+0x2a00] ;  /* 0x002a0000ec857984 */ /* 0x0030620000000800 */
[----:B------:R-:W-:Y:S04]  /*8290*/  BSSY.RECONVERGENT B0, `(.L_x_4765) ;  /* 0x0000004000007945 */ /* 0x000fe80003800200 */
[----:B------:R-:W-:Y:S05]  /*82a0*/  @!P5 BRA `(.L_x_4766) ;  /* 0x000000000008d947 */ /* 0x000fea0003800000 */
[----:B------:R0:W-:Y:S04]  /*82b0*/  REDG.E.ADD.F32.FTZ.RN.STRONG.GPU desc[UR28][R64.64+0x900], R209 ;  /* 0x000900d1400079a6 */ /* 0x0001e8000c12f31c */
[----:B-1----:R0:W-:Y:S02]  /*82c0*/  REDG.E.ADD.F32.FTZ.RN.STRONG.GPU desc[UR28][R66.64+0x900], R133 ;  /* 0x00090085420079a6 */ /* 0x0021e4000c12f31c */
.L_x_4766:
[----:B------:R-:W-:Y:S05]  /*82d0*/  BSYNC.RECONVERGENT B0 ;  /* 0x0000000000007941 */ /* 0x000fea0003800200 */
.L_x_4765:
[----:B01----:R0:W1:Y:S01]  /*82e0*/  LDS R133, [R234+0x2b00] ;  /* 0x002b0000ea857984 */ /* 0x0030620000000800 */
[----:B------:R-:W-:Y:S04]  /*82f0*/  BSSY.RECONVERGENT B0, `(.L_x_4767) ;  /* 0x0000004000007945 */ /* 0x000fe80003800200 */
[----:B------:R-:W-:Y:S05]  /*8300*/  @!P6 BRA `(.L_x_4768) ;  /* 0x000000000008e947 */ /* 0x000fea0003800000 */
[----:B------:R0:W-:Y:S04]  /*8310*/  REDG.E.ADD.F32.FTZ.RN.STRONG.GPU desc[UR28][R64.64+0xa00], R207 ;  /* 0x000a00cf400079a6 */ /* 0x0001e8000c12f31c */
[----:B-1----:R0:W-:Y:S02]  /*8320*/  REDG.E.ADD.F32.FTZ.RN.STRONG.GPU desc[UR28][R66.64+0xa00], R133 ;  /* 0x000a0085420079a6 */ /* 0x0021e4000c12f31c */
.L_x_4768:
[----:B------:R-:W-:Y:S05]  /*8330*/  BSYNC.RECONVERGENT B0 ;  /* 0x0000000000007941 */ /* 0x000fea0003800200 */
.L_x_4767:
        /* <DEDUP_REMOVED lines=9> */
.L_x_4770:
[----:B------:R-:W-:Y:S05]  /*83d0*/  BSYNC.RECONVERGENT B0 ;  /* 0x0000000000007941 */ /* 0x000fea0003800200 */
.L_x_4769:
[----:B01----:R0:W1:Y:S01]  /*83e0*/  LDS R133, [R212+0x2d00] ;  /* 0x002d0000d4857984 */ /* 0x0030620000000800 */
[----:B------:R-:W-:Y:S04]  /*83f0*/  BSSY.RECONVERGENT B0, `(.L_x_4771) ;  /* 0x0000004000007945 */ /* 0x000fe80003800200 */
[----:B------:R-:W-:Y:S05]  /*8400*/  @!P3 BRA `(.L_x_4772) ;  /* 0x000000000008b947 */ /* 0x000fea0003800000 */
[----:B------:R0:W-:Y:S04]  /*8410*/  REDG.E.ADD.F32.FTZ.RN.STRONG.GPU desc[UR28][R64.64+0xc00], R203 ;  /* 0x000c00cb400079a6 */ /* 0x0001e8000c12f31c */
[----:B-1----:R0:W-:Y:S02]  /*8420*/  REDG.E.ADD.F32.FTZ.RN.STRONG.GPU desc[UR28][R66.64+0xc00], R133 ;  /* 0x000c0085420079a6 */ /* 0x0021e4000c12f31c */
.L_x_4772:
[----:B------:R-:W-:Y:S05]  /*8430*/  BSYNC.RECONVERGENT B0 ;  /* 0x0000000000007941 */ /* 0x000fea0003800200 */
.L_x_4771:
[----:B01----:R0:W1:Y:S01]  /*8440*/  LDS R133, [R210+0x2e00] ;  /* 0x002e0000d2857984 */ /* 0x0030620000000800 */
[----:B------:R-:W-:Y:S04]  /*8450*/  BSSY.RECONVERGENT B0, `(.L_x_4773) ;  /* 0x0000004000007945 */ /* 0x000fe80003800200 */
[----:B------:R-:W-:Y:S05]  /*8460*/  @!P4 BRA `(.L_x_4774) ;  /* 0x000000000008c947 */ /* 0x000fea0003800000 */
[----:B------:R0:W-:Y:S04]  /*8470*/  REDG.E.ADD.F32.FTZ.RN.STRONG.GPU desc[UR28][R64.64+0xd00], R201 ;  /* 0x000d00c9400079a6 */ /* 0x0001e8000c12f31c */
[----:B-1----:R0:W-:Y:S02]  /*8480*/  REDG.E.ADD.F32.FTZ.RN.STRONG.GPU desc[UR28][R66.64+0xd00], R133 ;  /* 0x000d0085420079a6 */ /* 0x0021e4000c12f31c */
.L_x_4774:
[----:B------:R-:W-:Y:S05]  /*8490*/  BSYNC.RECONVERGENT B0 ;  /* 0x0000000000007941 */ /* 0x000fea0003800200 */
.L_x_4773:
[----:B01----:R0:W1:Y:S01]  /*84a0*/  LDS R133, [R208+0x2f00] ;  /* 0x002f0000d0857984 */ /* 0x0030620000000800 */
[----:B------:R-:W-:Y:S04]  /*84b0*/  BSSY.RECONVERGENT B0, `(.L_x_4775) ;  /* 0x0000004000007945 */ /* 0x000fe80003800200 */
[----:B------:R-:W-:Y:S05]  /*84c0*/  @!P5 BRA `(.L_x_4776) ;  /* 0x000000000008d947 */ /* 0x000fea0003800000 */
[----:B------:R0:W-:Y:S04]  /*84d0*/  REDG.E.ADD.F32.FTZ.RN.STRONG.GPU desc[UR28][R64.64+0xe00], R199 ;  /* 0x000e00c7400079a6 */ /* 0x0001e8000c12f31c */
[----:B-1----:R0:W-:Y:S02]  /*84e0*/  REDG.E.ADD.F32.FTZ.RN.STRONG.GPU desc[UR28][R66.64+0xe00], R133 ;  /* 0x000e0085420079a6 */ /* 0x0021e4000c12f31c */
.L_x_4776:
[----:B------:R-:W-:Y:S05]  /*84f0*/  BSYNC.RECONVERGENT B0 ;  /* 0x0000000000007941 */ /* 0x000fea0003800200 */
.L_x_4775:
[----:B01----:R0:W1:Y:S01]  /*8500*/  LDS R133, [R184+0x3000] ;  /* 0x00300000b8857984 */ /* 0x0030620000000800 */
[----:B------:R-:W-:Y:S04]  /*8510*/  BSSY.RECONVERGENT B0, `(.L_x_4777) ;  /* 0x0000004000007945 */ /* 0x000fe80003800200 */
[----:B------:R-:W-:Y:S05]  /*8520*/  @!P6 BRA `(.L_x_4778) ;  /* 0x000000000008e947 */ /* 0x000fea0003800000 */
[----:B------:R0:W-:Y:S04]  /*8530*/  REDG.E.ADD.F32.FTZ.RN.STRONG.GPU desc[UR28][R64.64+0xf00], R189 ;  /* 0x000f00bd400079a6 */ /* 0x0001e8000c12f31c */
[----:B-1----:R0:W-:Y:S02]  /*8540*/  REDG.E.ADD.F32.FTZ.RN.STRONG.GPU desc[UR28][R66.64+0xf00], R133 ;  /* 0x000f0085420079a6 */ /* 0x0021e4000c12f31c */
.L_x_4778:
[----:B------:R-:W-:Y:S05]  /*8550*/  BSYNC.RECONVERGENT B0 ;  /* 0x0000000000007941 */ /* 0x000fea0003800200 */
.L_x_4777:
[----:B------:R-:W5:Y:S01]  /*8560*/  SHFL.DOWN P2, R4, R183, 0x1, 0x1f ;  /* 0x08201f00b7047f89 */ /* 0x000f620000040000 */
[C---:B0-23--:R-:W-:Y:S01]  /*8570*/  FMUL.FTZ R67, R21.reuse, R232 ;  /* 0x000000e815437220 */ /* 0x04dfe20000410000 */
[-C--:B------:R-:W-:Y:S01]  /*8580*/  FMUL.FTZ R65, R6, R186.reuse ;  /* 0x000000ba06417220 */ /* 0x080fe20000410000 */
[----:B------:R-:W-:Y:S01]  /*8590*/  FMUL.FTZ R186, R21, R186 ;  /* 0x000000ba15ba7220 */ /* 0x000fe20000410000 */
[----:B------:R-:W-:Y:S01]  /*85a0*/  FMUL.FTZ R232, R5, R232 ;  /* 0x000000e805e87220 */ /* 0x000fe20000410000 */
[----:B------:R-:W-:Y:S01]  /*85b0*/  FMUL.FTZ R2, R2, R67 ;  /* 0x0000004302027220 */ /* 0x000fe20000410000 */
[----:B------:R-:W-:Y:S01]  /*85c0*/  FMUL.FTZ R6, R7, R200 ;  /* 0x000000c807067220 */ /* 0x000fe20000410000 */
[----:B------:R-:W-:Y:S01]  /*85d0*/  FMUL.FTZ R186, R3, R186 ;  /* 0x000000ba03ba7220 */ /* 0x000fe20000410000 */
[----:B------:R-:W-:Y:S01]  /*85e0*/  FMUL.FTZ R200, R21, R200 ;  /* 0x000000c815c87220 */ /* 0x000fe20000410000 */
[----:B------:R-:W-:Y:S01]  /*85f0*/  FFMA.FTZ R3, R47, R232, R2 ;  /* 0x000000e82f037223 */ /* 0x000fe20000010002 */
[-C--:B------:R-:W-:Y:S01]  /*8600*/  FMUL.FTZ R2, R21, R187.reuse ;  /* 0x000000bb15027220 */ /* 0x080fe20000410000 */
[----:B------:R-:W-:Y:S01]  /*8610*/  FMUL.FTZ R5, R8, R187 ;  /* 0x000000bb08057220 */ /* 0x000fe20000410000 */
[----:B------:R-:W-:Y:S01]  /*8620*/  FFMA.FTZ R24, R65, R51, R24 ;  /* 0x0000003341187223 */ /* 0x000fe20000010018 */
[----:B------:R-:W-:Y:S01]  /*8630*/  FADD.FTZ R106, R3, R106 ;  /* 0x0000006a036a7221 */ /* 0x000fe20000010000 */
        /* <DEDUP_REMOVED lines=10> */
[----:B-----5:R-:W-:Y:S01]  /*86e0*/  @P2 FADD R4, R183, R4 ;  /* 0x00000004b7042221 */ /* 0x020fe20000000000 */
[----:B------:R-:W-:Y:S01]  /*86f0*/  ISETP.NE.AND P3, PT, R148, RZ, PT ;  /* 0x000000ff9400720c */ /* 0x000fe20003f65270 */
[----:B------:R-:W-:Y:S01]  /*8700*/  FFMA.FTZ R10, R70, R7, R65 ;  /* 0x00000007460a7223 */ /* 0x000fe20000010041 */
[----:B------:R-:W-:Y:S01]  /*8710*/  FFMA.FTZ R28, R7, R69, R28 ;  /* 0x00000045071c7223 */ /* 0x000fe2000001001c */
[----:B------:R-:W-:Y:S01]  /*8720*/  FMUL.FTZ R8, R13, R192 ;  /* 0x000000c00d087220 */ /* 0x000fe20000410000 */
[----:B-1----:R-:W0:Y:S01]  /*8730*/  SHFL.DOWN P2, R133, R4, 0x2, 0x1f ;  /* 0x08401f0004857f89 */ /* 0x002e220000040000 */
[----:B------:R-:W-:Y:S01]  /*8740*/  FFMA.FTZ R29, R6, R71, R29 ;  /* 0x00000047061d7223 */ /* 0x000fe2000001001d */
[----:B------:R-:W-:Y:S01]  /*8750*/  FMUL.FTZ R7, R14, R193 ;  /* 0x000000c10e077220 */ /* 0x000fe20000410000 */
[----:B------:R-:W-:Y:S01]  /*8760*/  FADD.FTZ R101, R10, R101 ;  /* 0x000000650a657221 */ /* 0x000fe20000010000 */
[----:B------:R-:W-:Y:S01]  /*8770*/  FFMA.FTZ R31, R8, R82, R31 ;  /* 0x00000052081f7223 */ /* 0x000fe2000001001f */
[----:B------:R-:W-:Y:S01]  /*8780*/  BSSY.RECONVERGENT B0, `(.L_x_4779) ;  /* 0x0000057000007945 */ /* 0x000fe20003800200 */
[----:B------:R-:W-:Y:S01]  /*8790*/  FFMA.FTZ R32, R7, R87, R32 ;  /* 0x0000005707207223 */ /* 0x000fe20000010020 */
[----:B------:R-:W-:Y:S01]  /*87a0*/  FFMA.FTZ R23, R232, R48, R23 ;  /* 0x00000030e8177223 */ /* 0x000fe20000010017 */
[----:B------:R-:W-:Y:S01]  /*87b0*/  FADD.FTZ R105, R186, R105 ;  /* 0x00000069ba697221 */ /* 0x000fe20000010000 */
[----:B------:R-:W-:Y:S01]  /*87c0*/  FADD.FTZ R104, R173, R104 ;  /* 0x00000068ad687221 */ /* 0x000fe20000010000 */
[----:B0-----:R-:W-:Y:S01]  /*87d0*/  @P2 FADD R133, R4, R133 ;  /* 0x0000008504852221 */ /* 0x001fe20000000000 */
[----:B------:R-:W-:Y:S01]  /*87e0*/  FMUL.FTZ R4, R169, R2 ;  /* 0x00000002a9047220 */ /* 0x000fe20000410000 */
[-C--:B------:R-:W-:Y:S01]  /*87f0*/  FMUL.FTZ R2, R9, R188.reuse ;  /* 0x000000bc09027220 */ /* 0x080fe20000410000 */
[----:B------:R-:W-:Y:S01]  /*8800*/  FMUL.FTZ R188, R21, R188 ;  /* 0x000000bc15bc7220 */ /* 0x000fe20000410000 */
[----:B------:R-:W-:Y:S01]  /*8810*/  FMUL.FTZ R9, R12, R191 ;  /* 0x000000bf0c097220 */ /* 0x000fe20000410000 */
[----:B------:R-:W0:Y:S01]  /*8820*/  SHFL.DOWN P2, R64, R133, 0x4, 0x1f ;  /* 0x08801f0085407f89 */ /* 0x000e220000040000 */
[----:B------:R-:W-:Y:S01]  /*8830*/  FFMA.FTZ R4, R63, R5, R4 ;  /* 0x000000053f047223 */ /* 0x000fe20000010004 */
[----:B------:R-:W-:Y:S01]  /*8840*/  FMUL.FTZ R171, R171, R188 ;  /* 0x000000bcabab7220 */ /* 0x000fe20000410000 */
[----:B------:R-:W-:Y:S01]  /*8850*/  FFMA.FTZ R27, R2, R60, R27 ;  /* 0x0000003c021b7223 */ /* 0x000fe2000001001b */
[----:B------:R-:W-:Y:S01]  /*8860*/  FMUL.FTZ R5, R174, R3 ;  /* 0x00000003ae057220 */ /* 0x000fe20000410000 */
[----:B------:R-:W-:Y:S01]  /*8870*/  FADD.FTZ R103, R4, R103 ;  /* 0x0000006704677221 */ /* 0x000fe20000010000 */
[----:B------:R-:W-:Y:S01]  /*8880*/  FFMA.FTZ R171, R68, R2, R171 ;  /* 0x0000000244ab7223 */ /* 0x000fe200000100ab */
[C---:B------:R-:W-:Y:S01]  /*8890*/  FMUL.FTZ R2, R21.reuse, R191 ;  /* 0x000000bf15027220 */ /* 0x040fe20000410000 */
[----:B------:R-:W-:Y:S01]  /*88a0*/  FMUL.FTZ R3, R21, R192 ;  /* 0x000000c015037220 */ /* 0x000fe20000410000 */
[----:B------:R-:W-:Y:S01]  /*88b0*/  FFMA.FTZ R11, R72, R6, R5 ;  /* 0x00000006480b7223 */ /* 0x000fe20000010005 */
[----:B------:R-:W-:Y:S01]  /*88c0*/  FFMA.FTZ R30, R9, R76, R30 ;  /* 0x0000004c091e7223 */ /* 0x000fe2000001001e */
[----:B------:R-:W-:Y:S01]  /*88d0*/  FMUL.FTZ R4, R175, R2 ;  /* 0x00000002af047220 */ /* 0x000fe20000410000 */
[C---:B------:R-:W-:Y:S01]  /*88e0*/  FMUL.FTZ R2, R21.reuse, R193 ;  /* 0x000000c115027220 */ /* 0x040fe20000410000 */
[----:B------:R-:W-:Y:S01]  /*88f0*/  FMUL.FTZ R5, R176, R3 ;  /* 0x00000003b0057220 */ /* 0x000fe20000410000 */
[----:B------:R-:W-:Y:S01]  /*8900*/  FMUL.FTZ R3, R21, R194 ;  /* 0x000000c215037220 */ /* 0x000fe20000410000 */
[----:B------:R-:W-:Y:S01]  /*8910*/  FFMA.FTZ R10, R73, R9, R4 ;  /* 0x00000009490a7223 */ /* 0x000fe20000010004 */
        /* <DEDUP_REMOVED lines=8> */
[----:B0-----:R-:W-:Y:S01]  /*89a0*/  @P2 FADD R64, R133, R64 ;  /* 0x0000004085402221 */ /* 0x001fe20000000000 */
[----:B------:R-:W-:Y:S01]  /*89b0*/  FMUL.FTZ R3, R21, R196 ;  /* 0x000000c415037220 */ /* 0x000fe20000410000 */
[----:B------:R-:W-:Y:S01]  /*89c0*/  FADD.FTZ R98, R9, R98 ;  /* 0x0000006209627221 */ /* 0x000fe20000010000 */
[----:B------:R-:W-:Y:S01]  /*89d0*/  FFMA.FTZ R33, R4, R92, R33 ;  /* 0x0000005c04217223 */ /* 0x000fe20000010021 */
[----:B------:R-:W-:Y:S01]  /*89e0*/  FFMA.FTZ R9, R77, R4, R178 ;  /* 0x000000044d097223 */ /* 0x000fe200000100b2 */
[----:B------:R-:W0:Y:S01]  /*89f0*/  SHFL.DOWN P2, R67, R64, 0x8, 0x1f ;  /* 0x09001f0040437f89 */ /* 0x000e220000040000 */
[----:B------:R-:W-:Y:S01]  /*8a00*/  FADD.FTZ R91, R8, R91 ;  /* 0x0000005b085b7221 */ /* 0x000fe20000010000 */
[----:B------:R-:W-:Y:S01]  /*8a10*/  FFMA.FTZ R34, R5, R93, R34 ;  /* 0x0000005d05227223 */ /* 0x000fe20000010022 */
[----:B------:R-:W-:Y:S01]  /*8a20*/  FFMA.FTZ R8, R78, R5, R179 ;  /* 0x000000054e087223 */ /* 0x000fe200000100b3 */
[----:B------:R-:W-:Y:S01]  /*8a30*/  @!P3 SHF.R.U32.HI R4, RZ, 0x3, R167 ;  /* 0x00000003ff04b819 */ /* 0x000fe200000116a7 */
[----:B------:R-:W-:Y:S01]  /*8a40*/  FMUL.FTZ R6, R17, R196 ;  /* 0x000000c411067220 */ /* 0x000fe20000410000 */
[----:B------:R-:W-:Y:S01]  /*8a50*/  FMUL.FTZ R3, R180, R3 ;  /* 0x00000003b4037220 */ /* 0x000fe20000410000 */
[CC--:B------:R-:W-:Y:S01]  /*8a60*/  FMUL.FTZ R2, R21.reuse, R197.reuse ;  /* 0x000000c515027220 */ /* 0x0c0fe20000410000 */
[C---:B------:R-:W-:Y:S01]  /*8a70*/  FMUL.FTZ R5, R21.reuse, R198 ;  /* 0x000000c615057220 */ /* 0x040fe20000410000 */
[----:B------:R-:W-:Y:S01]  /*8a80*/  FMUL.FTZ R21, R21, R216 ;  /* 0x000000d815157220 */ /* 0x000fe20000410000 */
[----:B------:R-:W-:Y:S01]  /*8a90*/  FADD.FTZ R100, R11, R100 ;  /* 0x000000640b647221 */ /* 0x000fe20000010000 */
[----:B------:R-:W-:Y:S01]  /*8aa0*/  @!P3 LOP3.LUT R11, R4, 0x7c, RZ, 0xc0, !PT ;  /* 0x0000007c040bb812 */ /* 0x000fe200078ec0ff */
[----:B------:R-:W-:Y:S01]  /*8ab0*/  FADD.FTZ R90, R9, R90 ;  /* 0x0000005a095a7221 */ /* 0x000fe20000010000 */
[----:B------:R-:W-:Y:S01]  /*8ac0*/  FMUL.FTZ R4, R181, R2 ;  /* 0x00000002b5047220 */ /* 0x000fe20000410000 */
[----:B------:R-:W-:Y:S01]  /*8ad0*/  FFMA.FTZ R9, R80, R6, R3 ;  /* 0x0000000650097223 */ /* 0x000fe20000010003 */
[----:B------:R-:W-:Y:S01]  /*8ae0*/  FMUL.FTZ R7, R18, R197 ;  /* 0x000000c512077220 */ /* 0x000fe20000410000 */
[----:B------:R-:W-:Y:S01]  /*8af0*/  FMUL.FTZ R2, R19, R198 ;  /* 0x000000c613027220 */ /* 0x000fe20000410000 */
[----:B------:R-:W-:Y:S01]  /*8b00*/  FMUL.FTZ R3, R20, R216 ;  /* 0x000000d814037220 */ /* 0x000fe20000410000 */
[----:B------:R-:W-:Y:S01]  /*8b10*/  FMUL.FTZ R182, R182, R5 ;  /* 0x00000005b6b67220 */ /* 0x000fe20000410000 */
[----:B------:R-:W-:Y:S01]  /*8b20*/  FMUL.FTZ R21, R0, R21 ;  /* 0x0000001500157220 */ /* 0x000fe20000410000 */
[----:B------:R-:W-:Y:S01]  /*8b30*/  FFMA.FTZ R4, R79, R7, R4 ;  /* 0x000000074f047223 */ /* 0x000fe20000010004 */
[----:B------:R-:W-:Y:S01]  /*8b40*/  FADD.FTZ R102, R171, R102 ;  /* 0x00000066ab667221 */ /* 0x000fe20000010000 */
[----:B------:R-:W-:Y:S01]  /*8b50*/  FFMA.FTZ R5, R81, R2, R182 ;  /* 0x0000000251057223 */ /* 0x000fe200000100b6 */
[----:B------:R-:W-:Y:S01]  /*8b60*/  FFMA.FTZ R0, R84, R3, R21 ;  /* 0x0000000354007223 */ /* 0x000fe20000010015 */
[----:B0-----:R-:W-:Y:S01]  /*8b70*/  @P2 FADD R67, R64, R67 ;  /* 0x0000004340432221 */ /* 0x001fe20000000000 */
[----:B------:R-:W-:Y:S01]  /*8b80*/  FADD.FTZ R99, R10, R99 ;  /* 0x000000630a637221 */ /* 0x000fe20000010000 */
[----:B------:R-:W-:Y:S01]  /*8b90*/  FFMA.FTZ R35, R6, R94, R35 ;  /* 0x0000005e06237223 */ /* 0x000fe20000010023 */
[----:B------:R-:W-:Y:S01]  /*8ba0*/  FADD.FTZ R89, R8, R89 ;  /* 0x0000005908597221 */ /* 0x000fe20000010000 */
[----:B------:R-:W-:Y:S01]  /*8bb0*/  FFMA.FTZ R36, R7, R95, R36 ;  /* 0x0000005f07247223 */ /* 0x000fe20000010024 */
[----:B------:R-:W0:Y:S01]  /*8bc0*/  SHFL.DOWN P2, R12, R67, 0x10, 0x1f ;  /* 0x0a001f00430c7f89 */ /* 0x000e220000040000 */
[----:B------:R-:W-:Y:S01]  /*8bd0*/  FADD.FTZ R88, R9, R88 ;  /* 0x0000005809587221 */ /* 0x000fe20000010000 */
[----:B------:R-:W-:Y:S01]  /*8be0*/  FFMA.FTZ R37, R2, R96, R37 ;  /* 0x0000006002257223 */ /* 0x000fe20000010025 */
[----:B------:R-:W-:Y:S01]  /*8bf0*/  FFMA.FTZ R38, R3, R97, R38 ;  /* 0x0000006103267223 */ /* 0x000fe20000010026 */
[----:B------:R-:W-:Y:S01]  /*8c00*/  FADD.FTZ R85, R4, R85 ;  /* 0x0000005504557221 */ /* 0x000fe20000010000 */
[----:B------:R-:W-:Y:S01]  /*8c10*/  FADD.FTZ R86, R5, R86 ;  /* 0x0000005605567221 */ /* 0x000fe20000010000 */
[----:B------:R-:W-:Y:S01]  /*8c20*/  FADD.FTZ R83, R0, R83 ;  /* 0x0000005300537221 */ /* 0x000fe20000010000 */
        /* <DEDUP_REMOVED lines=8> */
[----:B------:R-:W2:Y:S01]  /*8cb0*/  @P1 LDS R0, [UR26+0x46c0] ;  /* 0x0046c01aff001984 */ /* 0x000ea20008000800 */
[----:B-1----:R-:W-:-:S04]  /*8cc0*/  FADD.FTZ R3, R12, R3 ;  /* 0x000000030c037221 */ /* 0x002fc80000010000 */
[----:B--2---:R-:W-:-:S05]  /*8cd0*/  @P1 FADD.FTZ R3, R3, R0 ;  /* 0x0000000003031221 */ /* 0x004fca0000010000 */
[----:B------:R1:W-:Y:S02]  /*8ce0*/  STS [UR26+0x46c0], R3 ;  /* 0x0046c003ff007988 */ /* 0x0003e4000800081a */
.L_x_4780:
[----:B------:R-:W-:Y:S05]  /*8cf0*/  BSYNC.RECONVERGENT B0 ;  /* 0x0000000000007941 */ /* 0x000fea0003800200 */
.L_x_4779:
[----:B------:R-:W-:-:S04]  /*8d00*/  UIADD3 UR8, UPT, UPT, UR8, 0x1, URZ ;  /* 0x0000000108087890 */ /* 0x000fc8000fffe0ff */
[----:B------:R-:W-:-:S09]  /*8d10*/  UISETP.GE.AND UP0, UPT, UR8, UR53, UPT ;  /* 0x000000350800728c */ /* 0x000fd2000bf06270 */
[----:B------:R-:W-:Y:S05]  /*8d20*/  BRA.U !UP0, `(.L_x_4781) ;  /* 0xffffffbd08607547 */ /* 0x000fea000b83ffff */
.L_x_4736:
[----:B------:R-:W-:Y:S01]  /*8d30*/  BAR.SYNC.DEFER_BLOCKING 0x0 ;  /* 0x0000000000007b1d */ /* 0x000fe20000010000 */
[C---:B------:R-:W-:Y:S01]  /*8d40*/  IMAD.SHL.U32 R2, R168.reuse, 0x2, RZ ;  /* 0x00000002a8027824 */ /* 0x040fe200078e00ff */
[----:B------:R-:W-:Y:S02]  /*8d50*/  ISETP.GE.AND P2, PT, R168, UR22, PT ;  /* 0x00000016a8007c0c */ /* 0x000fe4000bf46270 */
[----:B------:R-:W-:Y:S02]  /*8d60*/  ISETP.GE.AND P1, PT, R163, UR22, PT ;  /* 0x00000016a3007c0c */ /* 0x000fe4000bf26270 */
[----:B------:R-:W-:Y:S01]  /*8d70*/  IADD3 R2, P3, PT, R2, UR14, RZ ;  /* 0x0000000e02027c10 */ /* 0x000fe2000ff7e0ff */
[----:B------:R-:W2:Y:S01]  /*8d80*/  LDCU.64 UR26, c[0x0][0x4f8] ;  /* 0x00009f00ff1a77ac */ /* 0x000ea20008000a00 */
[----:B------:R-:W-:Y:S02]  /*8d90*/  PRMT R0, RZ, 0x7610, R0 ;  /* 0x00007610ff007816 */ /* 0x000fe40000000000 */
[----:B-1----:R-:W-:Y:S01]  /*8da0*/  IADD3.X R3, PT, PT, RZ, UR18, RZ, P3, !PT ;  /* 0x00000012ff037c10 */ /* 0x002fe20009ffe4ff */
[----:B------:R-:W1:Y:S01]  /*8db0*/  LDCU.64 UR34, c[0x0][0x500] ;  /* 0x0000a000ff2277ac */ /* 0x000e620008000a00 */
[----:B------:R-:W-:-:S02]  /*8dc0*/  PRMT R5, RZ, 0x7610, R5 ;  /* 0x00007610ff057816 */ /* 0x000fc40000000005 */
        /* <DEDUP_REMOVED lines=12> */
[----:B------:R-:W4:Y:S01]  /*8e90*/  @!P0 LDG.E.U16 R4, desc[UR28][R2.64+0x80] ;  /* 0x0000801c02048981 */ /* 0x000f22000c1e1500 */
[----:B------:R-:W-:Y:S02]  /*8ea0*/  PRMT R9, RZ, 0x7610, R9 ;  /* 0x00007610ff097816 */ /* 0x000fe40000000009 */
[----:B------:R-:W-:Y:S01]  /*8eb0*/  PRMT R8, RZ, 0x7610, R8 ;  /* 0x00007610ff087816 */ /* 0x000fe20000000008 */
[----:B------:R-:W2:Y:S01]  /*8ec0*/  @!P4 LDG.E.U16 R7, desc[UR28][R2.64+0xc0] ;  /* 0x0000c01c0207c981 */ /* 0x000ea2000c1e1500 */
[----:B0-----:R-:W-:-:S02]  /*8ed0*/  PRMT R11, RZ, 0x7610, R11 ;  /* 0x00007610ff0b7816 */ /* 0x001fc4000000000b */
[----:B------:R-:W-:Y:S01]  /*8ee0*/  PRMT R10, RZ, 0x7610, R10 ;  /* 0x00007610ff0a7816 */ /* 0x000fe2000000000a */
[----:B------:R-:W2:Y:S01]  /*8ef0*/  @!P6 LDG.E.U16 R6, desc[UR28][R2.64+0x100] ;  /* 0x0001001c0206e981 */ /* 0x000ea2000c1e1500 */
[----:B------:R-:W-:Y:S02]  /*8f00*/  ISETP.GE.AND P0, PT, R155, UR22, PT ;  /* 0x000000169b007c0c */ /* 0x000fe4000bf06270 */
        /* <DEDUP_REMOVED lines=32> */
[----:B------:R-:W-:Y:S02]  /*9110*/  F2FP.BF16.F32.PACK_AB R27, R27, R28 ;  /* 0x0000001c1b1b723e */ /* 0x000fe400000010ff */
[----:B------:R-:W-:Y:S01]  /*9120*/  PRMT R57, R29, 0x7632, R57 ;  /* 0x000076321d397816 */ /* 0x000fe20000000039 */
[----:B---3--:R-:W-:Y:S04]  /*9130*/  STS.U16 [R147], R0 ;  /* 0x0000000093007388 */ /* 0x008fe80000000400 */
[----:B-----5:R-:W-:Y:S04]  /*9140*/  STS.U16 [R146+0x40], R5 ;  /* 0x0000400592007388 */ /* 0x020fe80000000400 */
[----:B----4-:R-:W-:Y:S04]  /*9150*/  STS.U16 [R145+0x80], R4 ;  /* 0x0000800491007388 */ /* 0x010fe80000000400 */
        /* <DEDUP_REMOVED lines=15> */
[----:B------:R-:W2:Y:S04]  /*9250*/  LDS.U16 R0, [R129] ;  /* 0x0000000081007984 */ /* 0x000ea80000000400 */
[----:B------:R-:W3:Y:S04]  /*9260*/  LDS.U16 R3, [R127+0x4] ;  /* 0x000004007f037984 */ /* 0x000ee80000000400 */
[----:B------:R-:W-:Y:S04]  /*9270*/  LDS.U16 R4, [R117+0xc] ;  /* 0x00000c0075047984 */ /* 0x000fe80000000400 */
[----:B------:R-:W-:Y:S04]  /*9280*/  LDS.U16 R5, [R116+0xe] ;  /* 0x00000e0074057984 */ /* 0x000fe80000000400 */
[----:B------:R-:W-:Y:S01]  /*9290*/  LDS.U16 R7, [R114+0x12] ;  /* 0x0000120072077984 */ /* 0x000fe20000000400 */
[----:B0-----:R-:W-:Y:S01]  /*92a0*/  IMAD.U32 R2, R2, 0x10000, RZ ;  /* 0x0001000002027824 */ /* 0x001fe200078e00ff */
[----:B--2---:R-:W-:-:S03]  /*92b0*/  SHF.L.U32 R0, R0, 0x10, RZ ;  /* 0x0000001000007819 */ /* 0x004fc600000006ff */
[----:B------:R-:W-:Y:S02]  /*92c0*/  FADD.FTZ R10, R2, UR6 ;  /* 0x00000006020a7e21 */ /* 0x000fe40008010000 */
[----:B------:R-:W-:Y:S01]  /*92d0*/  LDS.U16 R2, [R119+0x8] ;  /* 0x0000080077027984 */ /* 0x000fe20000000400 */
[----:B------:R-:W-:Y:S02]  /*92e0*/  FADD.FTZ R8, R0, UR6 ;  /* 0x0000000600087e21 */ /* 0x000fe40008010000 */
[----:B------:R-:W-:Y:S01]  /*92f0*/  FSETP.GTU.FTZ.AND P6, PT, R10, 20, PT ;  /* 0x41a000000a00780b */ /* 0x000fe20003fdc000 */
[----:B------:R-:W-:Y:S01]  /*9300*/  LDS.U16 R0, [R126+0x6] ;  /* 0x000006007e007984 */ /* 0x000fe20000000400 */
[----:B---3--:R-:W-:Y:S02]  /*9310*/  SHF.L.U32 R6, R3, 0x10, RZ ;  /* 0x0000001003067819 */ /* 0x008fe400000006ff */
[----:B------:R-:W-:Y:S01]  /*9320*/  FSETP.GTU.FTZ.AND P1, PT, R8, 20, PT ;  /* 0x41a000000800780b */ /* 0x000fe20003f3c000 */
[----:B------:R-:W0:Y:S02]  /*9330*/  LDS.U16 R3, [R118+0xa] ;  /* 0x00000a0076037984 */ /* 0x000e240000000400 */
[----:B------:R-:W-:-:S02]  /*9340*/  FADD.FTZ R12, R6, UR6 ;  /* 0x00000006060c7e21 */ /* 0x000fc40008010000 */
[----:B------:R-:W2:Y:S04]  /*9350*/  LDS.U16 R6, [R115+0x10] ;  /* 0x0000100073067984 */ /* 0x000ea80000000400 */
[----:B------:R-:W-:-:S04]  /*9360*/  @!P6 FMUL.FTZ R10, R10, -1.4426950216293334961 ;  /* 0xbfb8aa3b0a0ae820 */ /* 0x000fc80000410000 */
[----:B------:R-:W-:Y:S02]  /*9370*/  @!P1 FMUL.FTZ R8, R8, -1.4426950216293334961 ;  /* 0xbfb8aa3b08089820 */ /* 0x000fe40000410000 */
[----:B------:R-:W3:Y:S04]  /*9380*/  @!P6 MUFU.EX2 R10, R10 ;  /* 0x0000000a000ae308 */ /* 0x000ee80000000800 */
[----:B------:R-:W4:Y:S01]  /*9390*/  @!P1 MUFU.EX2 R8, R8 ;  /* 0x0000000800089308 */ /* 0x000f220000000800 */
[----:B---3--:R-:W-:Y:S01]  /*93a0*/  @!P6 FADD.FTZ R11, R10, 1 ;  /* 0x3f8000000a0be421 */ /* 0x008fe20000010000 */
[----:B----4-:R-:W-:-:S05]  /*93b0*/  @!P1 FADD.FTZ R9, R8, 1 ;  /* 0x3f80000008099421 */ /* 0x010fca0000010000 */
[----:B------:R-:W3:Y:S01]  /*93c0*/  @!P6 MUFU.RCP R11, R11 ;  /* 0x0000000b000be308 */ /* 0x000ee20000001000 */
[----:B------:R-:W-:-:S07]  /*93d0*/  FSETP.GTU.FTZ.AND P5, PT, R12, 20, PT ;  /* 0x41a000000c00780b */ /* 0x000fce0003fbc000 */
[----:B------:R-:W4:Y:S01]  /*93e0*/  @!P1 MUFU.RCP R14, R9 ;  /* 0x00000009000e9308 */ /* 0x000f220000001000 */
[----:B0-----:R-:W-:Y:S01]  /*93f0*/  SHF.L.U32 R3, R3, 0x10, RZ ;  /* 0x0000001003037819 */ /* 0x001fe200000006ff */
[----:B------:R-:W-:Y:S01]  /*9400*/  IMAD.U32 R2, R2, 0x10000, RZ ;  /* 0x0001000002027824 */ /* 0x000fe200078e00ff */
[----:B------:R-:W-:Y:S01]  /*9410*/  SHF.L.U32 R4, R4, 0x10, RZ ;  /* 0x0000001004047819 */ /* 0x000fe200000006ff */
[----:B------:R-:W-:Y:S01]  /*9420*/  IMAD.U32 R5, R5, 0x10000, RZ ;  /* 0x0001000005057824 */ /* 0x000fe200078e00ff */
[----:B--2---:R-:W-:Y:S01]  /*9430*/  SHF.L.U32 R6, R6, 0x10, RZ ;  /* 0x0000001006067819 */ /* 0x004fe200000006ff */
[----:B------:R-:W-:Y:S01]  /*9440*/  FADD.FTZ R3, R3, UR6 ;  /* 0x0000000603037e21 */ /* 0x000fe20008010000 */
[----:B------:R-:W-:Y:S01]  /*9450*/  FADD.FTZ R2, R2, UR6 ;  /* 0x0000000602027e21 */ /* 0x000fe20008010000 */
[----:B------:R-:W-:Y:S01]  /*9460*/  FADD.FTZ R4, R4, UR6 ;  /* 0x0000000604047e21 */ /* 0x000fe20008010000 */
[----:B------:R-:W-:Y:S01]  /*9470*/  FADD.FTZ R5, R5, UR6 ;  /* 0x0000000605057e21 */ /* 0x000fe20008010000 */
[----:B------:R-:W-:Y:S01]  /*9480*/  FADD.FTZ R6, R6, UR6 ;  /* 0x0000000606067e21 */ /* 0x000fe20008010000 */
[----:B------:R-:W-:Y:S01]  /*9490*/  FSETP.GTU.FTZ.AND P3, PT, R3, 20, PT ;  /* 0x41a000000300780b */ /* 0x000fe20003f7c000 */
[----:B------:R-:W-:Y:S01]  /*94a0*/  @!P5 FMUL.FTZ R12, R12, -1.4426950216293334961 ;  /* 0xbfb8aa3b0c0cd820 */ /* 0x000fe20000410000 */
[----:B---3--:R-:W-:Y:S01]  /*94b0*/  @!P6 FMUL.FTZ R86, R86, R11 ;  /* 0x0000000b5656e220 */ /* 0x008fe20000410000 */
[----:B------:R-:W-:-:S02]  /*94c0*/  FSETP.GTU.FTZ.AND P4, PT, R2, 20, PT ;  /* 0x41a000000200780b */ /* 0x000fc40003f9c000 */
[----:B------:R-:W-:Y:S01]  /*94d0*/  FSETP.GTU.FTZ.AND P2, PT, R4, 20, PT ;  /* 0x41a000000400780b */ /* 0x000fe20003f5c000 */
[----:B----4-:R-:W-:Y:S01]  /*94e0*/  @!P1 FMUL.FTZ R83, R83, R14 ;  /* 0x0000000e53539220 */ /* 0x010fe20000410000 */
[----:B------:R-:W-:Y:S02]  /*94f0*/  FSETP.GTU.FTZ.AND P1, PT, R5, 20, PT ;  /* 0x41a000000500780b */ /* 0x000fe40003f3c000 */
[----:B------:R-:W-:Y:S02]  /*9500*/  FSETP.GTU.FTZ.AND P6, PT, R6, 20, PT ;  /* 0x41a000000600780b */ /* 0x000fe40003fdc000 */
[----:B------:R-:W-:Y:S01]  /*9510*/  SHF.L.U32 R13, R0, 0x10, RZ ;  /* 0x00000010000d7819 */ /* 0x000fe200000006ff */
[----:B------:R-:W0:Y:S04]  /*9520*/  @!P5 MUFU.EX2 R12, R12 ;  /* 0x0000000c000cd308 */ /* 0x000e280000000800 */
[----:B------:R-:W-:Y:S01]  /*9530*/  FADD.FTZ R13, R13, UR6 ;  /* 0x000000060d0d7e21 */ /* 0x000fe20008010000 */
[----:B------:R-:W-:Y:S01]  /*9540*/  @!P3 FMUL.FTZ R3, R3, -1.4426950216293334961 ;  /* 0xbfb8aa3b0303b820 */ /* 0x000fe20000410000 */
[----:B------:R-:W-:Y:S01]  /*9550*/  @!P4 FMUL.FTZ R2, R2, -1.4426950216293334961 ;  /* 0xbfb8aa3b0202c820 */ /* 0x000fe20000410000 */
[----:B------:R-:W-:-:S02]  /*9560*/  @!P2 FMUL.FTZ R4, R4, -1.4426950216293334961 ;  /* 0xbfb8aa3b0404a820 */ /* 0x000fc40000410000 */
[----:B------:R-:W-:Y:S01]  /*9570*/  FSETP.GTU.FTZ.AND P0, PT, R13, 20, PT ;  /* 0x41a000000d00780b */ /* 0x000fe20003f1c000 */
[----:B------:R-:W-:Y:S01]  /*9580*/  @!P1 FMUL.FTZ R5, R5, -1.4426950216293334961 ;  /* 0xbfb8aa3b05059820 */ /* 0x000fe20000410000 */
[----:B------:R-:W-:Y:S01]  /*9590*/  @!P6 FMUL.FTZ R6, R6, -1.4426950216293334961 ;  /* 0xbfb8aa3b0606e820 */ /* 0x000fe20000410000 */
[----:B------:R-:W2:Y:S01]  /*95a0*/  @!P3 MUFU.EX2 R3, R3 ;  /* 0x000000030003b308 */ /* 0x000ea20000000800 */
[----:B0-----:R-:W-:-:S03]  /*95b0*/  @!P5 FADD.FTZ R0, R12, 1 ;  /* 0x3f8000000c00d421 */ /* 0x001fc60000010000 */
[----:B------:R-:W0:Y:S04]  /*95c0*/  @!P4 MUFU.EX2 R2, R2 ;  /* 0x000000020002c308 */ /* 0x000e280000000800 */
[----:B------:R-:W3:Y:S04]  /*95d0*/  @!P2 MUFU.EX2 R4, R4 ;  /* 0x000000040004a308 */ /* 0x000ee80000000800 */
[----:B------:R-:W4:Y:S04]  /*95e0*/  @!P1 MUFU.EX2 R5, R5 ;  /* 0x0000000500059308 */ /* 0x000f280000000800 */
[----:B------:R-:W5:Y:S04]  /*95f0*/  @!P6 MUFU.EX2 R6, R6 ;  /* 0x000000060006e308 */ /* 0x000f680000000800 */
[----:B------:R1:W5:Y:S01]  /*9600*/  @!P5 MUFU.RCP R8, R0 ;  /* 0x000000000008d308 */ /* 0x0003620000001000 */
[----:B--2---:R-:W-:Y:S01]  /*9610*/  @!P3 FADD.FTZ R3, R3, 1 ;  /* 0x3f8000000303b421 */ /* 0x004fe20000010000 */
[----:B-1----:R-:W-:Y:S01]  /*9620*/  @!P0 FMUL.FTZ R0, R13, -1.4426950216293334961 ;  /* 0xbfb8aa3b0d008820 */ /* 0x002fe20000410000 */
[----:B------:R-:W-:Y:S01]  /*9630*/  SHF.L.U32 R7, R7, 0x10, RZ ;  /* 0x0000001007077819 */ /* 0x000fe200000006ff */
[----:B0-----:R-:W-:Y:S01]  /*9640*/  @!P4 FADD.FTZ R2, R2, 1 ;  /* 0x3f8000000202c421 */ /* 0x001fe20000010000 */
[----:B---3--:R-:W-:-:S03]  /*9650*/  @!P2 FADD.FTZ R4, R4, 1 ;  /* 0x3f8000000404a421 */ /* 0x008fc60000010000 */
[----:B------:R-:W0:Y:S01]  /*9660*/  @!P0 MUFU.EX2 R0, R0 ;  /* 0x0000000000008308 */ /* 0x000e220000000800 */
[----:B----4-:R-:W-:Y:S01]  /*9670*/  @!P1 FADD.FTZ R5, R5, 1 ;  /* 0x3f80000005059421 */ /* 0x010fe20000010000 */
[----:B-----5:R-:W-:Y:S01]  /*9680*/  @!P6 FADD.FTZ R6, R6, 1 ;  /* 0x3f8000000606e421 */ /* 0x020fe20000010000 */
[----:B------:R-:W-:Y:S01]  /*9690*/  FADD.FTZ R7, R7, UR6 ;  /* 0x0000000607077e21 */ /* 0x000fe20008010000 */
[----:B------:R-:W1:Y:S01]  /*96a0*/  @!P3 MUFU.RCP R3, R3 ;  /* 0x000000030003b308 */ /* 0x000e620000001000 */
[----:B------:R-:W-:-:S03]  /*96b0*/  @!P5 FMUL.FTZ R85, R85, R8 ;  /* 0x000000085555d220 */ /* 0x000fc60000410000 */
[----:B------:R-:W-:-:S04]  /*96c0*/  FSETP.GTU.FTZ.AND P5, PT, R7, 20, PT ;  /* 0x41a000000700780b */ /* 0x000fc80003fbc000 */
[----:B------:R-:W2:Y:S01]  /*96d0*/  @!P4 MUFU.RCP R2, R2 ;  /* 0x000000020002c308 */ /* 0x000ea20000001000 */
[----:B0-----:R-:W-:-:S07]  /*96e0*/  @!P0 FADD.FTZ R0, R0, 1 ;  /* 0x3f80000000008421 */ /* 0x001fce0000010000 */
[----:B------:R-:W0:Y:S08]  /*96f0*/  @!P2 MUFU.RCP R4, R4 ;  /* 0x000000040004a308 */ /* 0x000e300000001000 */
[----:B------:R-:W3:Y:S08]  /*9700*/  @!P1 MUFU.RCP R5, R5 ;  /* 0x0000000500059308 */ /* 0x000ef00000001000 */
[----:B------:R-:W4:Y:S01]  /*9710*/  @!P6 MUFU.RCP R6, R6 ;  /* 0x000000060006e308 */ /* 0x000f220000001000 */
[----:B-1----:R-:W-:Y:S01]  /*9720*/  @!P3 FMUL.FTZ R90, R90, R3 ;  /* 0x000000035a5ab220 */ /* 0x002fe20000410000 */
[----:B------:R-:W-:Y:S01]  /*9730*/  @!P5 FMUL.FTZ R7, R7, -1.4426950216293334961 ;  /* 0xbfb8aa3b0707d820 */ /* 0x000fe20000410000 */
[----:B------:R-:W-:Y:S05]  /*9740*/  LDS.U16 R3, [R111+0x18] ;  /* 0x000018006f037984 */ /* 0x000fea0000000400 */
[----:B------:R1:W5:Y:S01]  /*9750*/  @!P0 MUFU.RCP R9, R0 ;  /* 0x0000000000098308 */ /* 0x0003620000001000 */
[----:B--2---:R-:W-:Y:S01]  /*9760*/  @!P4 FMUL.FTZ R89, R89, R2 ;  /* 0x000000025959c220 */ /* 0x004fe20000410000 */
[----:B0-----:R-:W-:Y:S01]  /*9770*/  @!P2 FMUL.FTZ R91, R91, R4 ;  /* 0x000000045b5ba220 */ /* 0x001fe20000410000 */
[----:B---3--:R-:W-:Y:S01]  /*9780*/  @!P1 FMUL.FTZ R98, R98, R5 ;  /* 0x0000000562629220 */ /* 0x008fe20000410000 */
[----:B------:R-:W-:Y:S04]  /*9790*/  LDS.U16 R2, [R112+0x16] ;  /* 0x0000160070027984 */ /* 0x000fe80000000400 */
[----:B------:R-:W-:Y:S04]  /*97a0*/  LDS.U16 R4, [R110+0x1a] ;  /* 0x00001a006e047984 */ /* 0x000fe80000000400 */
[----:B-1----:R-:W0:Y:S01]  /*97b0*/  LDS.U16 R0, [R113+0x14] ;  /* 0x0000140071007984 */ /* 0x002e220000000400 */
[----:B----4-:R-:W-:-:S03]  /*97c0*/  @!P6 FMUL.FTZ R99, R99, R6 ;  /* 0x000000066363e220 */ /* 0x010fc60000410000 */
[----:B------:R-:W1:Y:S01]  /*97d0*/  LDS.U16 R5, [R109+0x1c] ;  /* 0x00001c006d057984 */ /* 0x000e620000000400 */
[----:B------:R-:W2:Y:S03]  /*97e0*/  @!P5 MUFU.EX2 R7, R7 ;  /* 0x000000070007d308 */ /* 0x000ea60000000800 */
[----:B------:R-:W3:Y:S01]  /*97f0*/  LDS.U16 R6, [R108+0x1e] ;  /* 0x00001e006c067984 */ /* 0x000ee20000000400 */
[----:B------:R-:W-:Y:S01]  /*9800*/  BAR.SYNC.DEFER_BLOCKING 0x0 ;  /* 0x0000000000007b1d */ /* 0x000fe20000010000 */
[----:B--2---:R-:W-:-:S06]  /*9810*/  @!P5 FADD.FTZ R7, R7, 1 ;  /* 0x3f8000000707d421 */ /* 0x004fcc0000010000 */
[----:B------:R-:W2:Y:S01]  /*9820*/  @!P5 MUFU.RCP R7, R7 ;  /* 0x000000070007d308 */ /* 0x000ea20000001000 */
[----:B-----5:R-:W-:Y:S01]  /*9830*/  @!P0 FMUL.FTZ R88, R88, R9 ;  /* 0x0000000958588220 */ /* 0x020fe20000410000 */
[----:B------:R-:W-:Y:S02]  /*9840*/  F2FP.BF16.F32.PACK_AB R25, R25, R26 ;  /* 0x0000001a1919723e */ /* 0x000fe400000010ff */
[----:B------:R-:W-:Y:S01]  /*9850*/  ISETP.NE.AND P0, PT, R167, RZ, PT ;  /* 0x000000ffa700720c */ /* 0x000fe20003f05270 */
[----:B------:R-:W-:Y:S04]  /*9860*/  STS.U16 [R129], R37 ;  /* 0x0000002581007388 */ /* 0x000fe80000000400 */
[----:B------:R-:W-:Y:S04]  /*9870*/  STS.U16 [R128+0x2], R64 ;  /* 0x0000024080007388 */ /* 0x000fe80000000400 */
[----:B------:R-:W-:Y:S01]  /*9880*/  STS.U16 [R127+0x4], R35 ;  /* 0x000004237f007388 */ /* 0x000fe20000000400 */
[----:B------:R-:W-:-:S03]  /*9890*/  PRMT R56, R27, 0x7632, R56 ;  /* 0x000076321b387816 */ /* 0x000fc60000000038 */
[----:B------:R-:W-:Y:S01]  /*98a0*/  STS.U16 [R126+0x6], R63 ;  /* 0x0000063f7e007388 */ /* 0x000fe20000000400 */
[----:B------:R-:W-:-:S03]  /*98b0*/  F2FP.BF16.F32.PACK_AB R23, R23, R24 ;  /* 0x000000181717723e */ /* 0x000fc600000010ff */
[----:B------:R-:W-:Y:S01]  /*98c0*/  STS.U16 [R119+0x8], R33 ;  /* 0x0000082177007388 */ /* 0x000fe20000000400 */
[----:B0-----:R-:W-:-:S03]  /*98d0*/  IMAD.U32 R0, R0, 0x10000, RZ ;  /* 0x0001000000007824 */ /* 0x001fc600078e00ff */
[----:B------:R-:W-:Y:S01]  /*98e0*/  STS.U16 [R118+0xa], R59 ;  /* 0x00000a3b76007388 */ /* 0x000fe20000000400 */
[----:B------:R-:W-:-:S03]  /*98f0*/  PRMT R55, R25, 0x7632, R55 ;  /* 0x0000763219377816 */ /* 0x000fc60000000037 */
[----:B------:R-:W-:Y:S01]  /*9900*/  STS.U16 [R117+0xc], R31 ;  /* 0x00000c1f75007388 */ /* 0x000fe20000000400 */
[----:B------:R-:W-:-:S03]  /*9910*/  PRMT R54, R23, 0x7632, R54 ;  /* 0x0000763217367816 */ /* 0x000fc60000000036 */
[----:B------:R-:W-:Y:S01]  /*9920*/  STS.U16 [R116+0xe], R58 ;  /* 0x00000e3a74007388 */ /* 0x000fe20000000400 */
[----:B------:R-:W-:-:S03]  /*9930*/  FADD.FTZ R0, R0, UR6 ;  /* 0x0000000600007e21 */ /* 0x000fc60008010000 */
[----:B------:R-:W-:Y:S01]  /*9940*/  STS.U16 [R115+0x10], R29 ;  /* 0x0000101d73007388 */ /* 0x000fe20000000400 */
[----:B------:R-:W-:-:S03]  /*9950*/  SHF.L.U32 R3, R3, 0x10, RZ ;  /* 0x0000001003037819 */ /* 0x000fc600000006ff */
[----:B------:R-:W-:Y:S01]  /*9960*/  STS.U16 [R114+0x12], R57 ;  /* 0x0000123972007388 */ /* 0x000fe20000000400 */
[----:B------:R-:W-:-:S03]  /*9970*/  IMAD.U32 R10, RZ, RZ, UR22 ;  /* 0x00000016ff0a7e24 */ /* 0x000fc6000f8e00ff */
[----:B------:R-:W-:Y:S04]  /*9980*/  STS.U16 [R113+0x14], R27 ;  /* 0x0000141b71007388 */ /* 0x000fe80000000400 */
[----:B------:R-:W-:Y:S04]  /*9990*/  STS.U16 [R112+0x16], R56 ;  /* 0x0000163870007388 */ /* 0x000fe80000000400 */
[----:B------:R-:W-:Y:S01]  /*99a0*/  STS.U16 [R111+0x18], R25 ;  /* 0x000018196f007388 */ /* 0x000fe20000000400 */
[----:B--2---:R-:W-:-:S03]  /*99b0*/  @!P5 FMUL.FTZ R100, R100, R7 ;  /* 0x000000076464d220 */ /* 0x004fc60000410000 */
[----:B------:R-:W-:Y:S01]  /*99c0*/  STS.U16 [R110+0x1a], R55 ;  /* 0x00001a376e007388 */ /* 0x000fe20000000400 */
[----:B------:R-:W-:-:S03]  /*99d0*/  FSETP.GTU.FTZ.AND P1, PT, R0, 20, PT ;  /* 0x41a000000000780b */ /* 0x000fc60003f3c000 */
[----:B------:R-:W-:Y:S01]  /*99e0*/  STS.U16 [R109+0x1c], R23 ;  /* 0x00001c176d007388 */ /* 0x000fe20000000400 */
[----:B------:R-:W-:Y:S01]  /*99f0*/  SHF.L.U32 R2, R2, 0x10, RZ ;  /* 0x0000001002027819 */ /* 0x000fe200000006ff */
[----:B------:R-:W-:Y:S02]  /*9a00*/  FADD.FTZ R3, R3, UR6 ;  /* 0x0000000603037e21 */ /* 0x000fe40008010000 */
[----:B------:R-:W-:Y:S01]  /*9a10*/  STS.U16 [R108+0x1e], R54 ;  /* 0x00001e366c007388 */ /* 0x000fe20000000400 */
[----:B------:R-:W-:-:S03]  /*9a20*/  NOP ;  /* 0x0000000000007918 */ /* 0x000fc60000000000 */
[----:B------:R-:W-:Y:S01]  /*9a30*/  LDS.U16 R7, [R147] ;  /* 0x0000000093077984 */ /* 0x000fe20000000400 */
[----:B------:R-:W-:-:S03]  /*9a40*/  IMAD.U32 R4, R4, 0x10000, RZ ;  /* 0x0001000004047824 */ /* 0x000fc600078e00ff */
        /* <DEDUP_REMOVED lines=16> */
[----:B------:R-:W-:Y:S01]  /*9b50*/  FADD.FTZ R2, R2, UR6 ;  /* 0x0000000602027e21 */ /* 0x000fe20008010000 */
[----:B------:R-:W-:Y:S01]  /*9b60*/  BAR.SYNC.DEFER_BLOCKING 0x0 ;  /* 0x0000000000007b1d */ /* 0x000fe20000010000 */
[----:B------:R-:W-:Y:S01]  /*9b70*/  FADD.FTZ R4, R4, UR6 ;  /* 0x0000000604047e21 */ /* 0x000fe20008010000 */
[----:B------:R-:W-:-:S02]  /*9b80*/  FSETP.GTU.FTZ.AND P6, PT, R3, 20, PT ;  /* 0x41a000000300780b */ /* 0x000fc40003fdc000 */
[----:B------:R-:W-:Y:S02]  /*9b90*/  FSETP.GTU.FTZ.AND P4, PT, R2, 20, PT ;  /* 0x41a000000200780b */ /* 0x000fe40003f9c000 */
[----:B------:R-:W-:Y:S01]  /*9ba0*/  FSETP.GTU.FTZ.AND P5, PT, R4, 20, PT ;  /* 0x41a000000400780b */ /* 0x000fe20003fbc000 */
[----:B------:R-:W-:Y:S01]  /*9bb0*/  @!P1 FMUL.FTZ R0, R0, -1.4426950216293334961 ;  /* 0xbfb8aa3b00009820 */ /* 0x000fe20000410000 */
[----:B-1----:R-:W-:Y:S02]  /*9bc0*/  SHF.L.U32 R5, R5, 0x10, RZ ;  /* 0x0000001005057819 */ /* 0x002fe400000006ff */
[----:B---3--:R-:W-:-:S03]  /*9bd0*/  SHF.L.U32 R6, R6, 0x10, RZ ;  /* 0x0000001006067819 */ /* 0x008fc600000006ff */
[----:B------:R-:W1:Y:S01]  /*9be0*/  @!P1 MUFU.EX2 R0, R0 ;  /* 0x0000000000009308 */ /* 0x000e620000000800 */
[----:B------:R-:W-:Y:S01]  /*9bf0*/  FADD.FTZ R5, R5, UR6 ;  /* 0x0000000605057e21 */ /* 0x000fe20008010000 */
[----:B------:R-:W-:Y:S01]  /*9c00*/  @!P6 FMUL.FTZ R3, R3, -1.4426950216293334961 ;  /* 0xbfb8aa3b0303e820 */ /* 0x000fe20000410000 */
[----:B------:R-:W-:Y:S01]  /*9c10*/  FADD.FTZ R6, R6, UR6 ;  /* 0x0000000606067e21 */ /* 0x000fe20008010000 */
[----:B------:R-:W-:Y:S02]  /*9c20*/  @!P4 FMUL.FTZ R2, R2, -1.4426950216293334961 ;  /* 0xbfb8aa3b0202c820 */ /* 0x000fe40000410000 */
[----:B------:R-:W-:Y:S01]  /*9c30*/  @!P5 FMUL.FTZ R4, R4, -1.4426950216293334961 ;  /* 0xbfb8aa3b0404d820 */ /* 0x000fe20000410000 */
[----:B------:R-:W-:Y:S01]  /*9c40*/  FSETP.GTU.FTZ.AND P2, PT, R5, 20, PT ;  /* 0x41a000000500780b */ /* 0x000fe20003f5c000 */
[----:B------:R-:W2:Y:S01]  /*9c50*/  @!P6 MUFU.EX2 R3, R3 ;  /* 0x000000030003e308 */ /* 0x000ea20000000800 */
[----:B------:R-:W-:Y:S01]  /*9c60*/  FSETP.GTU.FTZ.AND P3, PT, R6, 20, PT ;  /* 0x41a000000600780b */ /* 0x000fe20003f7c000 */
[----:B------:R-:W3:Y:S02]  /*9c70*/  LDS R8, [UR23+0x840] ;  /* 0x00084017ff087984 */ /* 0x000ee40008000800 */
[----:B------:R-:W4:Y:S04]  /*9c80*/  @!P4 MUFU.EX2 R2, R2 ;  /* 0x000000020002c308 */ /* 0x000f280000000800 */
[----:B------:R-:W5:Y:S01]  /*9c90*/  @!P5 MUFU.EX2 R4, R4 ;  /* 0x000000040004d308 */ /* 0x000f620000000800 */
[----:B-1----:R-:W-:Y:S01]  /*9ca0*/  @!P1 FADD.FTZ R0, R0, 1 ;  /* 0x3f80000000009421 */ /* 0x002fe20000010000 */
[----:B------:R-:W-:-:S02]  /*9cb0*/  USHF.R.S32.HI UR25, URZ, 0x1f, UR24 ;  /* 0x0000001fff197899 */ /* 0x000fc40008011418 */
[----:B------:R-:W-:Y:S02]  /*9cc0*/  @!P2 FMUL.FTZ R5, R5, -1.4426950216293334961 ;  /* 0xbfb8aa3b0505a820 */ /* 0x000fe40000410000 */
[----:B------:R-:W-:Y:S01]  /*9cd0*/  @!P3 FMUL.FTZ R6, R6, -1.4426950216293334961 ;  /* 0xbfb8aa3b0606b820 */ /* 0x000fe20000410000 */
[----:B------:R-:W1:Y:S01]  /*9ce0*/  @!P1 MUFU.RCP R0, R0 ;  /* 0x0000000000009308 */ /* 0x000e620000001000 */
[----:B--2---:R-:W-:Y:S01]  /*9cf0*/  @!P6 FADD.FTZ R3, R3, 1 ;  /* 0x3f8000000303e421 */ /* 0x004fe20000010000 */
[----:B------:R-:W-:Y:S01]  /*9d00*/  UIMAD.WIDE.U32 UR10, UR31, UR26, UR24 ;  /* 0x0000001a1f0a72a5 */ /* 0x000fe2000f8e0018 */
[----:B----4-:R-:W-:-:S03]  /*9d10*/  @!P4 FADD.FTZ R2, R2, 1 ;  /* 0x3f8000000202c421 */ /* 0x010fc60000010000 */
[----:B------:R-:W-:Y:S01]  /*9d20*/  UIMAD UR11, UR31, UR27, UR11 ;  /* 0x0000001b1f0b72a4 */ /* 0x000fe2000f8e020b */
[----:B-----5:R-:W-:Y:S01]  /*9d30*/  @!P5 FADD.FTZ R4, R4, 1 ;  /* 0x3f8000000404d421 */ /* 0x020fe20000010000 */
[----:B0-----:R-:W0:Y:S01]  /*9d40*/  @!P6 MUFU.RCP R10, R3 ;  /* 0x00000003000ae308 */ /* 0x001e220000001000 */
[----:B------:R-:W2:Y:S07]  /*9d50*/  LDCU.64 UR26, c[0x0][0x550] ;  /* 0x0000aa00ff1a77ac */ /* 0x000eae0008000a00 */
[----:B------:R-:W4:Y:S04]  /*9d60*/  @!P2 MUFU.EX2 R5, R5 ;  /* 0x000000050005a308 */ /* 0x000f280000000800 */
[----:B------:R-:W5:Y:S04]  /*9d70*/  @!P3 MUFU.EX2 R6, R6 ;  /* 0x000000060006b308 */ /* 0x000f680000000800 */
[----:B------:R2:W3:Y:S01]  /*9d80*/  @!P4 MUFU.RCP R39, R2 ;  /* 0x000000020027c308 */ /* 0x0004e20000001000 */
[----:B------:R-:W-:-:S07]  /*9d90*/  UIMAD.WIDE.U32 UR10, UR30, UR34, UR10 ;  /* 0x000000221e0a72a5 */ /* 0x000fce000f8e000a */
[----:B------:R-:W3:Y:S01]  /*9da0*/  @!P5 MUFU.RCP R41, R4 ;  /* 0x000000040029d308 */ /* 0x000ee20000001000 */
[----:B------:R-:W-:Y:S01]  /*9db0*/  UIMAD UR8, UR30, UR35, UR11 ;  /* 0x000000231e0872a4 */ /* 0x000fe2000f8e020b */
[----:B-1----:R-:W-:Y:S01]  /*9dc0*/  @!P1 FMUL.FTZ R101, R101, R0 ;  /* 0x0000000065659220 */ /* 0x002fe20000410000 */
[----:B----4-:R-:W-:Y:S01]  /*9dd0*/  @!P2 FADD.FTZ R5, R5, 1 ;  /* 0x3f8000000505a421 */ /* 0x010fe20000010000 */
[----:B-----5:R-:W-:Y:S01]  /*9de0*/  @!P3 FADD.FTZ R6, R6, 1 ;  /* 0x3f8000000606b421 */ /* 0x020fe20000010000 */
[----:B------:R-:W-:Y:S01]  /*9df0*/  IADD3 R0, P1, PT, R168, UR10, RZ ;  /* 0x0000000aa8007c10 */ /* 0x000fe2000ff3e0ff */
[----:B0-----:R-:W-:Y:S01]  /*9e00*/  @!P6 FMUL.FTZ R103, R103, R10 ;  /* 0x0000000a6767e220 */ /* 0x001fe20000410000 */
[----:B------:R-:W0:Y:S01]  /*9e10*/  LDCU.64 UR10, c[0x0][0x518] ;  /* 0x0000a300ff0a77ac */ /* 0x000e220008000a00 */
[----:B------:R-:W1:Y:S01]  /*9e20*/  @!P2 MUFU.RCP R12, R5 ;  /* 0x00000005000ca308 */ /* 0x000e620000001000 */
[----:B------:R-:W-:Y:S02]  /*9e30*/  IADD3.X R3, PT, PT, RZ, UR8, RZ, P1, !PT ;  /* 0x00000008ff037c10 */ /* 0x000fe40008ffe4ff */
[----:B--2---:R-:W-:Y:S01]  /*9e40*/  LEA R2, P6, R0, UR26, 0x1 ;  /* 0x0000001a00027c11 */ /* 0x004fe2000f8c08ff */
[----:B---3--:R-:W-:-:S04]  /*9e50*/  @!P4 FMUL.FTZ R102, R102, R39 ;  /* 0x000000276666c220 */ /* 0x008fc80000410000 */
[----:B------:R-:W2:Y:S01]  /*9e60*/  @!P3 MUFU.RCP R43, R6 ;  /* 0x00000006002bb308 */ /* 0x000ea20000001000 */
[----:B------:R-:W-:Y:S01]  /*9e70*/  LEA.HI.X R3, R0, UR27, R3, 0x1, P6 ;  /* 0x0000001b00037c11 */ /* 0x000fe2000b0f0c03 */
[----:B------:R-:W-:Y:S01]  /*9e80*/  @!P5 FMUL.FTZ R104, R104, R41 ;  /* 0x000000296868d220 */ /* 0x000fe20000410000 */
[-C--:B------:R-:W-:Y:S01]  /*9e90*/  ISETP.GE.AND P4, PT, R168, R8.reuse, PT ;  /* 0x00000008a800720c */ /* 0x080fe20003f86270 */
[----:B------:R-:W3:Y:S01]  /*9ea0*/  LDCU.64 UR26, c[0x0][0x560] ;  /* 0x0000ac00ff1a77ac */ /* 0x000ee20008000a00 */
[-C--:B------:R-:W-:Y:S02]  /*9eb0*/  ISETP.GE.AND P1, PT, R163, R8.reuse, PT ;  /* 0x00000008a300720c */ /* 0x080fe40003f26270 */
[-C--:B------:R-:W-:Y:S02]  /*9ec0*/  ISETP.GE.AND P6, PT, R162, R8.reuse, PT ;  /* 0x00000008a200720c */ /* 0x080fe40003fc6270 */
[----:B------:R-:W-:Y:S01]  /*9ed0*/  ISETP.GE.AND P5, PT, R161, R8, PT ;  /* 0x00000008a100720c */ /* 0x000fe20003fa6270 */
        /* <DEDUP_REMOVED lines=30> */
[----:B------:R-:W-:-:S02]  /*a0c0*/  F2FP.BF16.F32.PACK_AB R0, R86, R83 ;  /* 0x000000535600723e */ /* 0x000fc400000010ff */
[----:B------:R-:W-:Y:S02]  /*a0d0*/  F2FP.BF16.F32.PACK_AB R4, R88, R85 ;  /* 0x000000555804723e */ /* 0x000fe400000010ff */
[C---:B------:R-:W-:Y:S01]  /*a0e0*/  PRMT R5, R0.reuse, 0x7610, R5 ;  /* 0x0000761000057816 */ /* 0x040fe20000000005 */
[----:B------:R-:W-:Y:S01]  /*a0f0*/  BAR.SYNC.DEFER_BLOCKING 0x0 ;  /* 0x0000000000007b1d */ /* 0x000fe20000010000 */
[----:B------:R-:W-:Y:S02]  /*a100*/  PRMT R64, R0, 0x7632, R64 ;  /* 0x0000763200407816 */ /* 0x000fe40000000040 */
[----:B------:R-:W-:Y:S02]  /*a110*/  F2FP.BF16.F32.PACK_AB R0, R90, R89 ;  /* 0x000000595a00723e */ /* 0x000fe400000010ff */
[----:B------:R-:W-:Y:S02]  /*a120*/  PRMT R63, R4, 0x7632, R63 ;  /* 0x00007632043f7816 */ /* 0x000fe4000000003f */
[----:B-1----:R-:W-:-:S02]  /*a130*/  F2FP.BF16.F32.PACK_AB R3, R98, R91 ;  /* 0x0000005b6203723e */ /* 0x002fc400000010ff */
[C---:B------:R-:W-:Y:S02]  /*a140*/  PRMT R6, R0.reuse, 0x7610, R6 ;  /* 0x0000761000067816 */ /* 0x040fe40000000006 */
[----:B------:R-:W-:Y:S02]  /*a150*/  PRMT R59, R0, 0x7632, R59 ;  /* 0x00007632003b7816 */ /* 0x000fe4000000003b */
[----:B------:R-:W-:Y:S02]  /*a160*/  F2FP.BF16.F32.PACK_AB R0, R100, R99 ;  /* 0x000000636400723e */ /* 0x000fe400000010ff */
[----:B------:R-:W-:Y:S02]  /*a170*/  F2FP.BF16.F32.PACK_AB R2, R102, R101 ;  /* 0x000000656602723e */ /* 0x000fe400000010ff */
[----:B------:R-:W-:Y:S02]  /*a180*/  PRMT R58, R3, 0x7632, R58 ;  /* 0x00007632033a7816 */ /* 0x000fe4000000003a */
[----:B------:R-:W-:Y:S01]  /*a190*/  PRMT R57, R0, 0x7632, R57 ;  /* 0x0000763200397816 */ /* 0x000fe20000000039 */
[----:B------:R1:W-:Y:S01]  /*a1a0*/  STS.U16 [R129], R5 ;  /* 0x0000000581007388 */ /* 0x0003e20000000400 */
[----:B------:R-:W-:-:S03]  /*a1b0*/  PRMT R56, R2, 0x7632, R56 ;  /* 0x0000763202387816 */ /* 0x000fc60000000038 */
[----:B------:R-:W-:Y:S04]  /*a1c0*/  STS.U16 [R128+0x2], R64 ;  /* 0x0000024080007388 */ /* 0x000fe80000000400 */
[----:B------:R2:W-:Y:S01]  /*a1d0*/  STS.U16 [R127+0x4], R4 ;  /* 0x000004047f007388 */ /* 0x0005e20000000400 */
[----:B-1----:R-:W-:-:S03]  /*a1e0*/  PRMT R5, R0, 0x7610, R5 ;  /* 0x0000761000057816 */ /* 0x002fc60000000005 */
[----:B------:R-:W-:Y:S01]  /*a1f0*/  STS.U16 [R126+0x6], R63 ;  /* 0x0000063f7e007388 */ /* 0x000fe20000000400 */
[----:B------:R-:W-:-:S03]  /*a200*/  F2FP.BF16.F32.PACK_AB R0, R104, R103 ;  /* 0x000000676800723e */ /* 0x000fc600000010ff */
[----:B------:R-:W-:Y:S01]  /*a210*/  STS.U16 [R119+0x8], R6 ;  /* 0x0000080677007388 */ /* 0x000fe20000000400 */
[----:B--2---:R-:W-:-:S03]  /*a220*/  PRMT R4, R2, 0x7610, R4 ;  /* 0x0000761002047816 */ /* 0x004fc60000000004 */
[----:B------:R-:W-:Y:S01]  /*a230*/  STS.U16 [R118+0xa], R59 ;  /* 0x00000a3b76007388 */ /* 0x000fe20000000400 */
[----:B------:R-:W-:-:S03]  /*a240*/  F2FP.BF16.F32.PACK_AB R2, R106, R105 ;  /* 0x000000696a02723e */ /* 0x000fc600000010ff */
[----:B------:R1:W-:Y:S01]  /*a250*/  STS.U16 [R117+0xc], R3 ;  /* 0x00000c0375007388 */ /* 0x0003e20000000400 */
[----:B------:R-:W-:-:S03]  /*a260*/  PRMT R55, R0, 0x7632, R55 ;  /* 0x0000763200377816 */ /* 0x000fc60000000037 */
[----:B------:R-:W-:Y:S01]  /*a270*/  STS.U16 [R116+0xe], R58 ;  /* 0x00000e3a74007388 */ /* 0x000fe20000000400 */
[----:B------:R-:W-:-:S03]  /*a280*/  PRMT R54, R2, 0x7632, R54 ;  /* 0x0000763202367816 */ /* 0x000fc60000000036 */
        /* <DEDUP_REMOVED lines=29> */
[----:B0-----:R-:W-:-:S04]  /*a460*/  UIMAD.WIDE.U32 UR24, UR31, UR10, UR24 ;  /* 0x0000000a1f1872a5 */ /* 0x001fc8000f8e0018 */
[----:B------:R-:W-:Y:S01]  /*a470*/  UIMAD UR11, UR31, UR11, UR25 ;  /* 0x0000000b1f0b72a4 */ /* 0x000fe2000f8e0219 */
[----:B------:R-:W0:Y:S01]  /*a480*/  LDS R0, [UR23+0x840] ;  /* 0x00084017ff007984 */ /* 0x000e220008000800 */
[----:B------:R-:W2:Y:S01]  /*a490*/  LDCU.64 UR22, c[0x0][0x520] ;  /* 0x0000a400ff1677ac */ /* 0x000ea20008000a00 */
[----:B------:R-:W-:Y:S02]  /*a4a0*/  UMOV UR10, UR24 ;  /* 0x00000018000a7c82 */ /* 0x000fe40008000000 */
[----:B--2---:R-:W-:-:S04]  /*a4b0*/  UIMAD.WIDE.U32 UR10, UR30, UR22, UR10 ;  /* 0x000000161e0a72a5 */ /* 0x004fc8000f8e000a */
[----:B------:R-:W-:Y:S02]  /*a4c0*/  UIMAD UR8, UR30, UR23, UR11 ;  /* 0x000000171e0872a4 */ /* 0x000fe4000f8e020b */
[----:B-1----:R-:W-:-:S05]  /*a4d0*/  IADD3 R3, P0, PT, R168, UR10, RZ ;  /* 0x0000000aa8037c10 */ /* 0x002fca000ff1e0ff */
[----:B------:R-:W-:Y:S01]  /*a4e0*/  IMAD.X R4, RZ, RZ, UR8, P0 ;  /* 0x00000008ff047e24 */ /* 0x000fe200080e06ff */
[----:B---3--:R-:W-:Y:S01]  /*a4f0*/  LEA R2, P0, R3, UR26, 0x1 ;  /* 0x0000001a03027c11 */ /* 0x008fe2000f8008ff */
[----:B------:R-:W-:-:S03]  /*a500*/  FADD.FTZ R83, R83, R170 ;  /* 0x000000aa53537221 */ /* 0x000fc60000010000 */
[----:B------:R-:W-:Y:S02]  /*a510*/  LEA.HI.X R3, R3, UR27, R4, 0x1, P0 ;  /* 0x0000001b03037c11 */ /* 0x000fe400080f0c04 */
[-C--:B0-----:R-:W-:Y:S02]  /*a520*/  ISETP.GE.AND P1, PT, R168, R0.reuse, PT ;  /* 0x00000000a800720c */ /* 0x081fe40003f26270 */
[----:B------:R-:W-:Y:S01]  /*a530*/  ISETP.GE.AND P0, PT, R163, R0, PT ;  /* 0x00000000a300720c */ /* 0x000fe20003f06270 */
[----:B------:R-:W-:-:S04]  /*a540*/  FADD.FTZ R86, R83, R86 ;  /* 0x0000005653567221 */ /* 0x000fc80000010000 */
[----:B------:R-:W-:Y:S01]  /*a550*/  FADD.FTZ R85, R86, R85 ;  /* 0x0000005556557221 */ /* 0x000fe20000010000 */
[-C--:B------:R-:W-:Y:S02]  /*a560*/  ISETP.GE.AND P2, PT, R162, R0.reuse, PT ;  /* 0x00000000a200720c */ /* 0x080fe40003f46270 */
[-C--:B------:R-:W-:Y:S01]  /*a570*/  ISETP.GE.AND P3, PT, R161, R0.reuse, PT ;  /* 0x00000000a100720c */ /* 0x080fe20003f66270 */
[----:B------:R-:W-:Y:S01]  /*a580*/  FADD.FTZ R88, R85, R88 ;  /* 0x0000005855587221 */ /* 0x000fe20000010000 */
[-C--:B------:R-:W-:Y:S01]  /*a590*/  ISETP.GE.AND P4, PT, R160, R0.reuse, PT ;  /* 0x00000000a000720c */ /* 0x080fe20003f86270 */
[----:B------:R0:W-:Y:S01]  /*a5a0*/  @!P1 STG.E.U16 desc[UR28][R2.64], R147 ;  /* 0x0000009302009986 */ /* 0x0001e2000c10151c */
[-C--:B------:R-:W-:Y:S02]  /*a5b0*/  ISETP.GE.AND P5, PT, R159, R0.reuse, PT ;  /* 0x000000009f00720c */ /* 0x080fe40003fa6270 */
[-C--:B------:R-:W-:Y:S01]  /*a5c0*/  ISETP.GE.AND P6, PT, R158, R0.reuse, PT ;  /* 0x000000009e00720c */ /* 0x080fe20003fc6270 */
[----:B------:R0:W-:Y:S01]  /*a5d0*/  @!P0 STG.E.U16 desc[UR28][R2.64+0x40], R5 ;  /* 0x0000400502008986 */ /* 0x0001e2000c10151c */
[----:B------:R-:W-:-:S02]  /*a5e0*/  ISETP.GE.AND P1, PT, R157, R0, PT ;  /* 0x000000009d00720c */ /* 0x000fc40003f26270 */
        /* <DEDUP_REMOVED lines=35> */
[----:B------:R-:W-:Y:S02]  /*a820*/  UIADD3 UR19, UP2, UPT, UR19, -0x800, URZ ;  /* 0xfffff80013137890 */ /* 0x000fe4000ff5e0ff */
[----:B------:R-:W-:Y:S01]  /*a830*/  UIADD3 UR8, UPT, UPT, UR9, -0x1, URZ ;  /* 0xffffffff09087890 */ /* 0x000fe2000fffe0ff */
[----:B------:R-:W-:Y:S01]  /*a840*/  FADD.FTZ R105, R104, R105 ;  /* 0x0000006968697221 */ /* 0x000fe20000010000 */
[----:B------:R-:W-:Y:S02]  /*a850*/  UIADD3.X UR17, UPT, UPT, UR17, -0x1, URZ, UP2, !UPT ;  /* 0xffffffff11117890 */ /* 0x000fe400097fe4ff */
[----:B------:R-:W-:Y:S01]  /*a860*/  UIADD3 UR20, UP3, UPT, UR20, -0x800, URZ ;  /* 0xfffff80014147890 */ /* 0x000fe2000ff7e0ff */
[----:B------:R-:W-:Y:S01]  /*a870*/  FADD.FTZ R170, R105, R106 ;  /* 0x0000006a69aa7221 */ /* 0x000fe20000010000 */
[----:B------:R-:W-:-:S02]  /*a880*/  UIADD3 UR12, UP1, UPT, UR12, -0x800, URZ ;  /* 0xfffff8000c0c7890 */ /* 0x000fc4000ff3e0ff */
[----:B------:R-:W-:Y:S02]  /*a890*/  UIADD3 UR14, UP2, UPT, UR14, -0x800, URZ ;  /* 0xfffff8000e0e7890 */ /* 0x000fe4000ff5e0ff */
[----:B------:R-:W-:Y:S02]  /*a8a0*/  UIADD3.X UR21, UPT, UPT, UR21, -0x1, URZ, UP3, !UPT ;  /* 0xffffffff15157890 */ /* 0x000fe40009ffe4ff */
[----:B------:R-:W-:Y:S02]  /*a8b0*/  UIADD3.X UR13, UPT, UPT, UR13, -0x1, URZ, UP1, !UPT ;  /* 0xffffffff0d0d7890 */ /* 0x000fe40008ffe4ff */
[----:B------:R-:W-:Y:S01]  /*a8c0*/  UIADD3.X UR18, UPT, UPT, UR18, -0x1, URZ, UP2, !UPT ;  /* 0xffffffff12127890 */ /* 0x000fe200097fe4ff */
[----:B------:R-:W-:Y:S01]  /*a8d0*/  UMOV UR9, UR8 ;  /* 0x0000000800097c82 */ /* 0x000fe20008000000 */
[----:B0-----:R-:W-:Y:S10]  /*a8e0*/  BRA.U UP0, `(.L_x_4782) ;  /* 0xffffff61003c7547 */ /* 0x001ff4000b83ffff */
.L_x_4703:
        /* <DEDUP_REMOVED lines=38> */
[----:B------:R-:W-:Y:S02]  /*ab50*/  IMAD.U32 R3, RZ, RZ, UR5 ;  /* 0x00000005ff037e24 */ /* 0x000fe4000f8e00ff */
[----:B0-----:R-:W-:-:S05]  /*ab60*/  FADD.FTZ R7, R7, R0 ;  /* 0x0000000007077221 */ /* 0x001fca0000010000 */
[----:B------:R2:W-:Y:S02]  /*ab70*/  REDG.E.ADD.F32.FTZ.RN.STRONG.GPU desc[UR28][R2.64], R7 ;  /* 0x00000007020079a6 */ /* 0x0005e4000c12f31c */
.L_x_4784:
[----:B------:R-:W-:Y:S05]  /*ab80*/  BSYNC.RECONVERGENT B0 ;  /* 0x0000000000007941 */ /* 0x000fea0003800200 */
.L_x_4783:
[----:B------:R-:W-:Y:S01]  /*ab90*/  UISETP.NE.U32.AND UP0, UPT, UR8, URZ, UPT ;  /* 0x000000ff0800728c */ /* 0x000fe2000bf05070 */
[----:B-1----:R-:W-:-:S03]  /*aba0*/  ISETP.GE.AND P0, PT, R10, UR11, PT ;  /* 0x0000000b0a007c0c */ /* 0x002fc6000bf06270 */
[----:B------:R-:W-:-:S09]  /*abb0*/  UISETP.NE.AND.EX UP0, UPT, UR9, URZ, UPT, UP0 ;  /* 0x000000ff0900728c */ /* 0x000fd2000bf05300 */
[----:B------:R-:W-:Y:S05]  /*abc0*/  BRA.U !UP0, `(.L_x_4785) ;  /* 0x0000000108907547 */ /* 0x000fea000b800000 */
[----:B------:R-:W-:Y:S06]  /*abd0*/  BAR.SYNC.DEFER_BLOCKING 0x0 ;  /* 0x0000000000007b1d */ /* 0x000fec0000010000 */
[----:B------:R-:W-:Y:S01]  /*abe0*/  BSSY.RECONVERGENT B0, `(.L_x_4785) ;  /* 0x0000022000007945 */ /* 0x000fe20003800200 */
[----:B--2---:R-:W1:Y:S01]  /*abf0*/  SHFL.DOWN P1, R3, R170, 0x1, 0x1f ;  /* 0x08201f00aa037f89 */ /* 0x004e620000020000 */
[----:B------:R-:W2:Y:S01]  /*ac00*/  S2R R4, SR_LANEID ;  /* 0x0000000000047919 */ /* 0x000ea20000000000 */
[----:B-1----:R-:W-:-:S05]  /*ac10*/  @P1 FADD R3, R3, R170 ;  /* 0x000000aa03031221 */ /* 0x002fca0000000000 */
[----:B------:R-:W1:Y:S01]  /*ac20*/  SHFL.DOWN P1, R0, R3, 0x2, 0x1f ;  /* 0x08401f0003007f89 */ /* 0x000e620000020000 */
[----:B--2---:R-:W-:Y:S02]  /*ac30*/  ISETP.NE.AND P2, PT, R4, RZ, PT ;  /* 0x000000ff0400720c */ /* 0x004fe40003f45270 */
[----:B------:R-:W2:Y:S11]  /*ac40*/  S2R R4, SR_TID.X ;  /* 0x0000000000047919 */ /* 0x000eb60000002100 */
[----:B------:R-:W3:Y:S01]  /*ac50*/  @!P2 S2R R9, SR_CgaCtaId ;  /* 0x000000000009a919 */ /* 0x000ee20000008800 */
[----:B0-----:R-:W-:Y:S01]  /*ac60*/  @!P2 MOV R6, 0x400 ;  /* 0x000004000006a802 */ /* 0x001fe20000000f00 */
[----:B-1----:R-:W-:-:S05]  /*ac70*/  @P1 FADD R0, R3, R0 ;  /* 0x0000000003001221 */ /* 0x002fca0000000000 */
        /* <DEDUP_REMOVED lines=24> */
.L_x_4786:
[----:B------:R-:W-:Y:S05]  /*ae00*/  BSYNC.RECONVERGENT B0 ;  /* 0x0000000000007941 */ /* 0x000fea0003800200 */
.L_x_4785:
[----:B------:R-:W-:Y:S05]  /*ae10*/  @P0 EXIT ;  /* 0x000000000000094d */ /* 0x000fea0003800000 */
[----:B------:R-:W3:Y:S01]  /*ae20*/  S2UR UR8, SR_CTAID.Y ;  /* 0x00000000000879c3 */ /* 0x000ee20000002600 */
[----:B------:R-:W3:Y:S01]  /*ae30*/  LDCU.64 UR6, c[0x0][0x4a8] ;  /* 0x00009500ff0677ac */ /* 0x000ee20008000a00 */
[----:B------:R-:W-:Y:S01]  /*ae40*/  MOV R0, R10 ;  /* 0x0000000a00007202 */ /* 0x000fe20000000f00 */
[----:B------:R-:W4:Y:S05]  /*ae50*/  LDCU UR10, c[0x0][0x360] ;  /* 0x00006c00ff0a77ac */ /* 0x000f2a0008000800 */
[----:B------:R-:W5:Y:S01]  /*ae60*/  S2UR UR9, SR_CgaCtaId ;  /* 0x00000000000979c3 */ /* 0x000f620000008800 */
[----:B------:R-:W0:Y:S07]  /*ae70*/  LDCU.64 UR12, c[0x0][0x530] ;  /* 0x0000a600ff0c77ac */ /* 0x000e2e0008000a00 */
[----:B------:R-:W0:Y:S01]  /*ae80*/  LDC.64 R8, c[0x0][0x4b0] ;  /* 0x00012c00ff087b82 */ /* 0x000e220000000a00 */
[----:B---3--:R-:W-:-:S03]  /*ae90*/  UIMAD.WIDE.U32 UR4, UR8, UR6, URZ ;  /* 0x00000006080472a5 */ /* 0x008fc6000f8e00ff */
[----:B------:R-:W-:Y:S01]  /*aea0*/  UMOV UR6, 0x400 ;  /* 0x0000040000067882 */ /* 0x000fe20000000000 */
[----:B------:R-:W-:Y:S02]  /*aeb0*/  UIMAD UR7, UR8, UR7, UR5 ;  /* 0x00000007080772a4 */ /* 0x000fe4000f8e0205 */
[----:B----45:R-:W-:-:S12]  /*aec0*/  ULEA UR9, UR9, UR6, 0x18 ;  /* 0x0000000609097291 */ /* 0x030fd8000f8ec0ff */
.L_x_4787:
[----:B0-----:R-:W-:Y:S01]  /*aed0*/  LEA R6, R0, UR9, 0x2 ;  /* 0x0000000900067c11 */ /* 0x001fe2000f8e10ff */
[----:B------:R-:W-:Y:S01]  /*aee0*/  UMOV UR6, UR4 ;  /* 0x0000000400067c82 */ /* 0x000fe20008000000 */
[----:B-12---:R-:W-:-:S03]  /*aef0*/  SHF.R.S32.HI R3, RZ, 0x1f, R0 ;  /* 0x0000001fff037819 */ /* 0x006fc60000011400 */
[----:B---3--:R-:W0:Y:S02]  /*af00*/  LDS R7, [R6+0x46c0] ;  /* 0x0046c00006077984 */ /* 0x008e240000000800 */
        /* <DEDUP_REMOVED lines=11> */
.L_x_4741:
[----:B------:R-:W-:Y:S01]  /*afc0*/  MOV R221, R67 ;  /* 0x0000004300dd7202 */ /* 0x000fe20000000f00 */
[----:B------:R-:W-:Y:S02]  /*afd0*/  HFMA2 R223, -RZ, RZ, 0, 5.9604644775390625e-08 ;  /* 0x00000001ffdf7431 */ /* 0x000fe400000001ff */
[----:B------:R-:W-:Y:S01]  /*afe0*/  IMAD.MOV.U32 R226, RZ, RZ, RZ ;  /* 0x000000ffffe27224 */ /* 0x000fe200078e00ff */
[----:B------:R-:W-:-:S07]  /*aff0*/  MOV R66, 0xffffffff ;  /* 0xffffffff00427802 */ /* 0x000fce0000000f00 */
[----:B01---5:R-:W-:Y:S05]  /*b000*/  WARPSYNC.COLLECTIVE R66, `(.L_x_4788) ;  /* 0x0000000042087348 */ /* 0x023fea0003c00000 */
[----:B------:R2:W3:Y:S02]  /*b010*/  SHFL.UP P6, R65, R221, R223, R226 ;  /* 0x040000dfdd417389 */ /* 0x0004e400000c00e2 */
[----:B0123-5:R-:W-:Y:S05]  /*b020*/  ENDCOLLECTIVE ;  /* 0x000000000000791b */ /* 0x02ffea0003800000 */
.L_x_4788:
[----:B------:R-:W-:Y:S01]  /*b030*/  IMAD.MOV.U32 R221, RZ, RZ, R220 ;  /* 0x000000ffffdd7224 */ /* 0x000fe200078e00dc */
[----:B------:R-:W-:-:S07]  /*b040*/  MOV R64, R65 ;  /* 0x0000004100407202 */ /* 0x000fce0000000f00 */
[----:B------:R-:W-:Y:S05]  /*b050*/  WARPSYNC.COLLECTIVE R66, `(.L_x_4789) ;  /* 0x0000000042087348 */ /* 0x000fea0003c00000 */
[----:B------:R0:W1:Y:S02]  /*b060*/  SHFL.UP P6, R65, R221, R223, R226 ;  /* 0x040000dfdd417389 */ /* 0x00006400000c00e2 */
[----:B01----:R-:W-:Y:S05]  /*b070*/  ENDCOLLECTIVE ;  /* 0x000000000000791b */ /* 0x003fea0003800000 */
.L_x_4789:
        /* <DEDUP_REMOVED lines=8> */
.L_x_4790:
[----:B------:R-:W-:Y:S01]  /*b100*/  MOV R221, R222 ;  /* 0x000000de00dd7202 */ /* 0x000fe20000000f00 */
[----:B------:R-:W-:-:S07]  /*b110*/  IMAD.MOV.U32 R64, RZ, RZ, R65 ;  /* 0x000000ffff407224 */ /* 0x000fce00078e0041 */
[----:B------:R-:W-:Y:S05]  /*b120*/  WARPSYNC.COLLECTIVE R66, `(.L_x_4791) ;  /* 0x0000000042087348 */ /* 0x000fea0003c00000 */
[----:B------:R0:W1:Y:S02]  /*b130*/  SHFL.UP P6, R65, R221, R223, R226 ;  /* 0x040000dfdd417389 */ /* 0x00006400000c00e2 */
[----:B01----:R-:W-:Y:S05]  /*b140*/  ENDCOLLECTIVE ;  /* 0x000000000000791b */ /* 0x003fea0003800000 */
.L_x_4791:
        /* <DEDUP_REMOVED lines=8> */
.L_x_4792:
[----:B------:R-:W-:Y:S01]  /*b1d0*/  MOV R221, R224 ;  /* 0x000000e000dd7202 */ /* 0x000fe20000000f00 */
[----:B------:R-:W-:-:S07]  /*b1e0*/  IMAD.MOV.U32 R64, RZ, RZ, R65 ;  /* 0x000000ffff407224 */ /* 0x000fce00078e0041 */
[----:B------:R-:W-:Y:S05]  /*b1f0*/  WARPSYNC.COLLECTIVE R66, `(.L_x_4793) ;  /* 0x0000000042087348 */ /* 0x000fea0003c00000 */
[----:B------:R0:W1:Y:S02]  /*b200*/  SHFL.UP P6, R65, R221, R223, R226 ;  /* 0x040000dfdd417389 */ /* 0x00006400000c00e2 */
[----:B01----:R-:W-:Y:S05]  /*b210*/  ENDCOLLECTIVE ;  /* 0x000000000000791b */ /* 0x003fea0003800000 */
.L_x_4793:
        /* <DEDUP_REMOVED lines=8> */
.L_x_4794:
[----:B------:R-:W-:Y:S01]  /*b2a0*/  MOV R221, R220 ;  /* 0x000000dc00dd7202 */ /* 0x000fe20000000f00 */
[----:B------:R-:W-:-:S07]  /*b2b0*/  IMAD.MOV.U32 R64, RZ, RZ, R65 ;  /* 0x000000ffff407224 */ /* 0x000fce00078e0041 */
[----:B------:R-:W-:Y:S05]  /*b2c0*/  WARPSYNC.COLLECTIVE R66, `(.L_x_4795) ;  /* 0x0000000042087348 */ /* 0x000fea0003c00000 */
[----:B------:R0:W1:Y:S02]  /*b2d0*/  SHFL.UP P6, R65, R221, R223, R226 ;  /* 0x040000dfdd417389 */ /* 0x00006400000c00e2 */
[----:B01----:R-:W-:Y:S05]  /*b2e0*/  ENDCOLLECTIVE ;  /* 0x000000000000791b */ /* 0x003fea0003800000 */
.L_x_4795:
        /* <DEDUP_REMOVED lines=8> */
.L_x_4796:
[----:B------:R-:W-:Y:S01]  /*b370*/  MOV R221, R64 ;  /* 0x0000004000dd7202 */ /* 0x000fe20000000f00 */
[----:B------:R-:W-:-:S07]  /*b380*/  IMAD.MOV.U32 R222, RZ, RZ, R65 ;  /* 0x000000ffffde7224 */ /* 0x000fce00078e0041 */
[----:B------:R-:W-:Y:S05]  /*b390*/  WARPSYNC.COLLECTIVE R66, `(.L_x_4797) ;  /* 0x0000000042087348 */ /* 0x000fea0003c00000 */
[----:B------:R0:W1:Y:S02]  /*b3a0*/  SHFL.UP P6, R65, R221, R223, R226 ;  /* 0x040000dfdd417389 */ /* 0x00006400000c00e2 */
[----:B01----:R-:W-:Y:S05]  /*b3b0*/  ENDCOLLECTIVE ;  /* 0x000000000000791b */ /* 0x003fea0003800000 */
.L_x_4797:
[----:B------:R-:W-:Y:S05]  /*b3c0*/  BRA `(.L_x_4798) ;  /* 0xffffffb000c07947 */ /* 0x000fea000383ffff */
.L_x_4742:
        /* <DEDUP_REMOVED lines=8> */
.L_x_4800:
[----:B------:R-:W-:Y:S05]  /*b450*/  BSYNC B0 ;  /* 0x0000000000007941 */ /* 0x000fea0003800000 */
.L_x_4799:
[----:B------:R-:W-:Y:S05]  /*b460*/  BRA `(.L_x_4801) ;  /* 0xffffffb000b07947 */ /* 0x000fea000383ffff */
.L_x_4743:
        /* <DEDUP_REMOVED lines=8> */
.L_x_4803:
[----:B------:R-:W-:Y:S05]  /*b4f0*/  BSYNC B0 ;  /* 0x0000000000007941 */ /* 0x000fea0003800000 */
.L_x_4802:
[----:B------:R-:W-:Y:S05]  /*b500*/  BRA `(.L_x_4804) ;  /* 0xffffffb000907947 */ /* 0x000fea000383ffff */
.L_x_4744:
[----:B------:R-:W-:Y:S01]  /*b510*/  HFMA2 R223, -RZ, RZ, 0, 5.9604644775390625e-08 ;  /* 0x00000001ffdf7431 */ /* 0x000fe200000001ff */
[----:B------:R-:W-:Y:S01]  /*b520*/  BSSY B0, `(.L_x_4805) ;  /* 0x0000007000007945 */ /* 0x000fe20003800000 */
[----:B------:R-:W-:Y:S01]  /*b530*/  MOV R221, R67 ;  /* 0x0000004300dd7202 */ /* 0x000fe20000000f00 */
[----:B------:R-:W-:Y:S01]  /*b540*/  IMAD.MOV.U32 R226, RZ, RZ, RZ ;  /* 0x000000ffffe27224 */ /* 0x000fe200078e00ff */
[----:B------:R-:W-:-:S07]  /*b550*/  MOV R66, 0xffffffff ;  /* 0xffffffff00427802 */ /* 0x000fce0000000f00 */
[----:B01---5:R-:W-:Y:S05]  /*b560*/  WARPSYNC.COLLECTIVE R66, `(.L_x_4806) ;  /* 0x0000000042087348 */ /* 0x023fea0003c00000 */
[----:B------:R2:W3:Y:S02]  /*b570*/  SHFL.UP P6, R65, R221, R223, R226 ;  /* 0x040000dfdd417389 */ /* 0x0004e400000c00e2 */
[----:B0123-5:R-:W-:Y:S05]  /*b580*/  ENDCOLLECTIVE ;  /* 0x000000000000791b */ /* 0x02ffea0003800000 */
.L_x_4806:
[----:B------:R-:W-:Y:S05]  /*b590*/  BSYNC B0 ;  /* 0x0000000000007941 */ /* 0x000fea0003800000 */
.L_x_4805:
[----:B------:R-:W-:Y:S01]  /*b5a0*/  MOV R221, R217 ;  /* 0x000000d900dd7202 */ /* 0x000fe20000000f00 */
[----:B------:R-:W-:Y:S02]  /*b5b0*/  IMAD.MOV.U32 R223, RZ, RZ, 0x1 ;  /* 0x00000001ffdf7424 */ /* 0x000fe400078e00ff */
[----:B------:R-:W-:Y:S01]  /*b5c0*/  HFMA2 R226, -RZ, RZ, 0, 0 ;  /* 0x00000000ffe27431 */ /* 0x000fe200000001ff */
[----:B------:R-:W-:Y:S01]  /*b5d0*/  MOV R66, 0xffffffff ;  /* 0xffffffff00427802 */ /* 0x000fe20000000f00 */
[----:B------:R-:W-:Y:S02]  /*b5e0*/  IMAD.MOV.U32 R239, RZ, RZ, R132 ;  /* 0x000000ffffef7224 */ /* 0x000fe400078e0084 */
[----:B------:R-:W-:Y:S01]  /*b5f0*/  HFMA2 R240, -RZ, RZ, 0, 0 ;  /* 0x00000000fff07431 */ /* 0x000fe200000001ff */
[----:B------:R-:W-:Y:S02]  /*b600*/  MOV R241, 0x1f ;  /* 0x0000001f00f17802 */ /* 0x000fe40000000f00 */
[----:B------:R-:W-:-:S07]  /*b610*/  MOV R219, R65 ;  /* 0x0000004100db7202 */ /* 0x000fce0000000f00 */
[----:B------:R-:W-:Y:S05]  /*b620*/  WARPSYNC.COLLECTIVE R66, `(.L_x_4807) ;  /* 0x0000000042087348 */ /* 0x000fea0003c00000 */
[----:B------:R0:W1:Y:S02]  /*b630*/  SHFL.UP P6, R65, R221, R223, R226 ;  /* 0x040000dfdd417389 */ /* 0x00006400000c00e2 */
[----:B01----:R-:W-:Y:S05]  /*b640*/  ENDCOLLECTIVE ;  /* 0x000000000000791b */ /* 0x003fea0003800000 */
.L_x_4807:
[----:B------:R-:W-:Y:S05]  /*b650*/  WARPSYNC.COLLECTIVE R66, `(.L_x_4808) ;  /* 0x0000000042087348 */ /* 0x000fea0003c00000 */
[----:B------:R0:W1:Y:S02]  /*b660*/  SHFL.IDX P2, R237, R239, R240, R241 ;  /* 0x000000f0efed7389 */ /* 0x00006400000400f1 */
[----:B01----:R-:W-:Y:S05]  /*b670*/  ENDCOLLECTIVE ;  /* 0x000000000000791b */ /* 0x003fea0003800000 */
.L_x_4808:
[----:B------:R-:W-:Y:S01]  /*b680*/  IMAD.MOV.U32 R239, RZ, RZ, R133 ;  /* 0x000000ffffef7224 */ /* 0x000fe200078e0085 */
[----:B------:R-:W-:Y:S02]  /*b690*/  MOV R220, R65 ;  /* 0x0000004100dc7202 */ /* 0x000fe40000000f00 */
[----:B------:R-:W-:-:S07]  /*b6a0*/  MOV R64, R237 ;  /* 0x000000ed00407202 */ /* 0x000fce0000000f00 */
[----:B------:R-:W-:Y:S05]  /*b6b0*/  WARPSYNC.COLLECTIVE R66, `(.L_x_4809) ;  /* 0x0000000042087348 */ /* 0x000fea0003c00000 */
[----:B------:R0:W1:Y:S02]  /*b6c0*/  SHFL.IDX P2, R237, R239, R240, R241 ;  /* 0x000000f0efed7389 */ /* 0x00006400000400f1 */
[----:B01----:R-:W-:Y:S05]  /*b6d0*/  ENDCOLLECTIVE ;  /* 0x000000000000791b */ /* 0x003fea0003800000 */
.L_x_4809:
[----:B------:R-:W-:Y:S01]  /*b6e0*/  MOV R65, R237 ;  /* 0x000000ed00417202 */ /* 0x000fe20000000f00 */
[----:B------:R-:W-:Y:S06]  /*b6f0*/  BRA `(.L_x_4810) ;  /* 0xffffffb0002c7947 */ /* 0x000fec000383ffff */
.L_x_4746:
        /* <DEDUP_REMOVED lines=9> */
.L_x_4811:
[----:B------:R-:W-:Y:S02]  /*b790*/  MOV R243, R65 ;  /* 0x0000004100f37202 */ /* 0x000fe40000000f00 */
[----:B------:R-:W-:-:S07]  /*b7a0*/  MOV R67, R236 ;  /* 0x000000ec00437202 */ /* 0x000fce0000000f00 */
[----:B------:R-:W-:Y:S05]  /*b7b0*/  WARPSYNC.COLLECTIVE R66, `(.L_x_4812) ;  /* 0x0000000042087348 */ /* 0x000fea0003c00000 */
[----:B------:R0:W1:Y:S02]  /*b7c0*/  SHFL.DOWN P2, R236, R243, R242, R245 ;  /* 0x080000f2f3ec7389 */ /* 0x00006400000400f5 */
[----:B01----:R-:W-:Y:S05]  /*b7d0*/  ENDCOLLECTIVE ;  /* 0x000000000000791b */ /* 0x003fea0003800000 */
.L_x_4812:
        /* <DEDUP_REMOVED lines=11> */
.L_x_4813:
[----:B------:R-:W-:Y:S02]  /*b890*/  MOV R243, R65 ;  /* 0x0000004100f37202 */ /* 0x000fe40000000f00 */
[----:B------:R-:W-:-:S07]  /*b8a0*/  MOV R67, R236 ;  /* 0x000000ec00437202 */ /* 0x000fce0000000f00 */
[----:B------:R-:W-:Y:S05]  /*b8b0*/  WARPSYNC.COLLECTIVE R66, `(.L_x_4814) ;  /* 0x0000000042087348 */ /* 0x000fea0003c00000 */
[----:B------:R0:W1:Y:S02]  /*b8c0*/  SHFL.DOWN P2, R236, R243, R242, R245 ;  /* 0x080000f2f3ec7389 */ /* 0x00006400000400f5 */
[----:B01----:R-:W-:Y:S05]  /*b8d0*/  ENDCOLLECTIVE ;  /* 0x000000000000791b */ /* 0x003fea0003800000 */
.L_x_4814:
[----:B------:R-:W-:Y:S01]  /*b8e0*/  @!P1 FMUL.FTZ R67, R64, R67 ;  /* 0x0000004340439220 */ /* 0x000fe20000410000 */
[----:B------:R-:W-:Y:S01]  /*b8f0*/  HFMA2 R242, -RZ, RZ, 0, 2.384185791015625e-07 ;  /* 0x00000004fff27431 */ /* 0x000fe200000001ff */
        /* <DEDUP_REMOVED lines=9> */
.L_x_4815:
[----:B------:R-:W-:Y:S01]  /*b990*/  MOV R243, R65 ;  /* 0x0000004100f37202 */ /* 0x000fe20000000f00 */
[----:B------:R-:W-:-:S07]  /*b9a0*/  IMAD.MOV.U32 R67, RZ, RZ, R236 ;  /* 0x000000ffff437224 */ /* 0x000fce00078e00ec */
[----:B------:R-:W-:Y:S05]  /*b9b0*/  WARPSYNC.COLLECTIVE R66, `(.L_x_4816) ;  /* 0x0000000042087348 */ /* 0x000fea0003c00000 */
[----:B------:R0:W1:Y:S02]  /*b9c0*/  SHFL.DOWN P2, R236, R243, R242, R245 ;  /* 0x080000f2f3ec7389 */ /* 0x00006400000400f5 */
[----:B01----:R-:W-:Y:S05]  /*b9d0*/  ENDCOLLECTIVE ;  /* 0x000000000000791b */ /* 0x003fea0003800000 */
.L_x_4816:
[----:B------:R-:W-:Y:S01]  /*b9e0*/  @!P1 FMUL.FTZ R67, R64, R67 ;  /* 0x0000004340439220 */ /* 0x000fe20000410000 */
[----:B------:R-:W-:Y:S01]  /*b9f0*/  HFMA2 R242, -RZ, RZ, 0, 4.76837158203125e-07 ;  /* 0x00000008fff27431 */ /* 0x000fe200000001ff */
        /* <DEDUP_REMOVED lines=9> */
.L_x_4817:
[----:B------:R-:W-:Y:S01]  /*ba90*/  IMAD.MOV.U32 R243, RZ, RZ, R65 ;  /* 0x000000fffff37224 */ /* 0x000fe200078e0041 */
[----:B------:R-:W-:-:S07]  /*baa0*/  MOV R67, R236 ;  /* 0x000000ec00437202 */ /* 0x000fce0000000f00 */
[----:B------:R-:W-:Y:S05]  /*bab0*/  WARPSYNC.COLLECTIVE R66, `(.L_x_4818) ;  /* 0x0000000042087348 */ /* 0x000fea0003c00000 */
[----:B------:R0:W1:Y:S02]  /*bac0*/  SHFL.DOWN P2, R236, R243, R242, R245 ;  /* 0x080000f2f3ec7389 */ /* 0x00006400000400f5 */
[----:B01----:R-:W-:Y:S05]  /*bad0*/  ENDCOLLECTIVE ;  /* 0x000000000000791b */ /* 0x003fea0003800000 */
.L_x_4818:
        /* <DEDUP_REMOVED lines=11> */
.L_x_4819:
[----:B------:R-:W-:Y:S02]  /*bb90*/  MOV R243, R65 ;  /* 0x0000004100f37202 */ /* 0x000fe40000000f00 */
[----:B------:R-:W-:-:S07]  /*bba0*/  MOV R67, R236 ;  /* 0x000000ec00437202 */ /* 0x000fce0000000f00 */
[----:B------:R-:W-:Y:S05]  /*bbb0*/  WARPSYNC.COLLECTIVE R66, `(.L_x_4820) ;  /* 0x0000000042087348 */ /* 0x000fea0003c00000 */
[----:B------:R0:W1:Y:S02]  /*bbc0*/  SHFL.DOWN P2, R236, R243, R242, R245 ;  /* 0x080000f2f3ec7389 */ /* 0x00006400000400f5 */
[----:B01----:R-:W-:Y:S05]  /*bbd0*/  ENDCOLLECTIVE ;  /* 0x000000000000791b */ /* 0x003fea0003800000 */
.L_x_4820:
[----:B------:R-:W-:Y:S01]  /*bbe0*/  @!P1 FMUL.FTZ R67, R64, R67 ;  /* 0x0000004340439220 */ /* 0x000fe20000410000 */
[----:B------:R-:W-:Y:S02]  /*bbf0*/  HFMA2 R242, -RZ, RZ, 0, 5.9604644775390625e-08 ;  /* 0x00000001fff27431 */ /* 0x000fe400000001ff */
[----:B------:R-:W-:-:S04]  /*bc00*/  IMAD.MOV.U32 R233, RZ, RZ, R236 ;  /* 0x000000ffffe97224 */ /* 0x000fc800078e00ec */
[----:B------:R-:W-:Y:S01]  /*bc10*/  @!P1 FFMA.FTZ R233, R64, R233, R65 ;  /* 0x000000e940e99223 */ /* 0x000fe20000010041 */
[----:B------:R-:W-:-:S04]  /*bc20*/  @!P1 MOV R64, R67 ;  /* 0x0000004300409202 */ /* 0x000fc80000000f00 */
[-C--:B------:R-:W-:Y:S02]  /*bc30*/  MOV R239, R64.reuse ;  /* 0x0000004000ef7202 */ /* 0x080fe40000000f00 */
[----:B------:R-:W-:Y:S02]  /*bc40*/  @!P1 MOV R65, R233 ;  /* 0x000000e900419202 */ /* 0x000fe40000000f00 */
[----:B------:R-:W-:-:S07]  /*bc50*/  MOV R243, R64 ;  /* 0x0000004000f37202 */ /* 0x000fce0000000f00 */
[----:B------:R-:W-:Y:S05]  /*bc60*/  WARPSYNC.COLLECTIVE R66, `(.L_x_4821) ;  /* 0x0000000042087348 */ /* 0x000fea0003c00000 */
[----:B------:R0:W1:Y:S02]  /*bc70*/  SHFL.IDX P2, R237, R239, R240, R241 ;  /* 0x000000f0efed7389 */ /* 0x00006400000400f1 */
[----:B01----:R-:W-:Y:S05]  /*bc80*/  ENDCOLLECTIVE ;  /* 0x000000000000791b */ /* 0x003fea0003800000 */
.L_x_4821:
[----:B------:R-:W-:Y:S02]  /*bc90*/  ISETP.NE.AND P1, PT, R167, 0x1f, PT ;  /* 0x0000001fa700780c */ /* 0x000fe40003f25270 */
[----:B------:R-:W-:Y:S02]  /*bca0*/  MOV R239, R65 ;  /* 0x0000004100ef7202 */ /* 0x000fe40000000f00 */
[----:B------:R-:W-:-:S09]  /*bcb0*/  MOV R67, R237 ;  /* 0x000000ed00437202 */ /* 0x000fd20000000f00 */
[----:B------:R-:W-:Y:S05]  /*bcc0*/  WARPSYNC.COLLECTIVE R66, `(.L_x_4822) ;  /* 0x0000000042087348 */ /* 0x000fea0003c00000 */
[----:B------:R0:W1:Y:S02]  /*bcd0*/  SHFL.IDX P2, R237, R239, R240, R241 ;  /* 0x000000f0efed7389 */ /* 0x00006400000400f1 */
[----:B01----:R-:W-:Y:S05]  /*bce0*/  ENDCOLLECTIVE ;  /* 0x000000000000791b */ /* 0x003fea0003800000 */
.L_x_4822:
[----:B------:R-:W-:Y:S05]  /*bcf0*/  WARPSYNC.COLLECTIVE R66, `(.L_x_4823) ;  /* 0x0000000042087348 */ /* 0x000fea0003c00000 */
[----:B------:R0:W1:Y:S02]  /*bd00*/  SHFL.DOWN P2, R236, R243, R242, R245 ;  /* 0x080000f2f3ec7389 */ /* 0x00006400000400f5 */
[----:B01----:R-:W-:Y:S05]  /*bd10*/  ENDCOLLECTIVE ;  /* 0x000000000000791b */ /* 0x003fea0003800000 */
.L_x_4823:
        /* <DEDUP_REMOVED lines=8> */
.L_x_4824:
[----:B------:R-:W-:-:S07]  /*bda0*/  FMUL.FTZ R234, R132, R67 ;  /* 0x0000004384ea7220 */ /* 0x000fce0000410000 */
[----:B------:R-:W-:Y:S05]  /*bdb0*/  WARPSYNC.COLLECTIVE R66, `(.L_x_4825) ;  /* 0x0000000042087348 */ /* 0x000fea0003c00000 */
[----:B------:R0:W1:Y:S02]  /*bdc0*/  SHFL.IDX P2, R237, R239, R240, R241 ;  /* 0x000000f0efed7389 */ /* 0x00006400000400f1 */
[----:B01----:R-:W-:Y:S05]  /*bdd0*/  ENDCOLLECTIVE ;  /* 0x000000000000791b */ /* 0x003fea0003800000 */
.L_x_4825:
[----:B------:R-:W-:Y:S02]  /*bde0*/  MOV R239, R133 ;  /* 0x0000008500ef7202 */ /* 0x000fe40000000f00 */
[----:B------:R-:W-:-:S07]  /*bdf0*/  MOV R235, R237 ;  /* 0x000000ed00eb7202 */ /* 0x000fce0000000f00 */
[----:B------:R-:W-:Y:S05]  /*be00*/  WARPSYNC.COLLECTIVE R66, `(.L_x_4826) ;  /* 0x0000000042087348 */ /* 0x000fea0003c00000 */
[----:B------:R0:W1:Y:S02]  /*be10*/  SHFL.IDX P2, R237, R239, R240, R241 ;  /* 0x000000f0efed7389 */ /* 0x00006400000400f1 */
[----:B01----:R-:W-:Y:S05]  /*be20*/  ENDCOLLECTIVE ;  /* 0x000000000000791b */ /* 0x003fea0003800000 */
.L_x_4826:
[----:B------:R-:W-:Y:S05]  /*be30*/  BRA `(.L_x_4827) ;  /* 0xffffffb000307947 */ /* 0x000fea000383ffff */
.L_x_4828:
        /* <DEDUP_REMOVED lines=12> */
.L_x_10454:


//--------------------- .text._Z25selective_scan_bwd_kernelI32Selective_Scan_bwd_kernel_traitsILi64ELi16ELb0ELb1ELb1ELb1ELb1EN3c108BFloat16EfEEv12SSMParamsBwd --------------------------
	.section	.text._Z25selective_scan_bwd_kernelI32Selective_Scan_bwd_kernel_traitsILi64ELi16ELb0ELb1ELb1ELb1ELb1EN3c108BFloat16EfEEv12SSMParamsBwd,"ax",@progbits
	.align	128
        .global         _Z25selective_scan_bwd_kernelI32Selective_Scan_bwd_kernel_traitsILi64ELi16ELb0ELb1ELb1ELb1ELb1EN3c108BFloat16EfEEv12SSMParamsBwd
        .type           _Z25selective_scan_bwd_kernelI32Selective_Scan_bwd_kernel_traitsILi64ELi16ELb0ELb1ELb1ELb1ELb1EN3c108BFloat16EfEEv12SSMParamsBwd,@function
        .size           _Z25selective_scan_bwd_kernelI32Selective_Scan_bwd_kernel_traitsILi64ELi16ELb0ELb1ELb1ELb1ELb1EN3c108BFloat16EfEEv12SSMParamsBwd,(.L_x_10455 - _Z25selective_scan_bwd_kernelI32Selective_Scan_bwd_kernel_traitsILi64ELi16ELb0ELb1ELb1ELb1ELb1EN3c108BFloat16EfEEv12SSMParamsBwd)
        .other          _Z25selective_scan_bwd_kernelI32Selective_Scan_bwd_kernel_traitsILi64ELi16ELb0ELb1ELb1ELb1ELb1EN3c108BFloat16EfEEv12SSMParamsBwd,@"STO_CUDA_ENTRY STV_DEFAULT"
_Z25selective_scan_bwd_kernelI32Selective_Scan_bwd_kernel_traitsILi64ELi16ELb0ELb1ELb1ELb1ELb1EN3c108BFloat16EfEEv12SSMParamsBwd:
.text._Z25selective_scan_bwd_kernelI32Selective_Scan_bwd_kernel_traitsILi64ELi16ELb0ELb1ELb1ELb1ELb1EN3c108BFloat16EfEEv12SSMParamsBwd:
        /* <DEDUP_REMOVED lines=21> */
[----:B------:R-:W-:-:S03]  /*0150*/  UISETP.NE.AND.EX UP0, UPT, UR7, URZ, UPT, UP1 ;  /* 0x000000ff0700728c */ /* 0x000fc6000bf05310 */
        /* <DEDUP_REMOVED lines=27> */
[----:B------:R-:W-:Y:S02]  /*0310*/  UIMAD.WIDE.U32 UR12, UR30, UR22, UR12 ;  /* 0x000000161e0c72a5 */ /* 0x000fe4000f8e000c */
[----:B------:R-:W-:Y:S02]  /*0320*/  UIMAD.WIDE.U32 UR10, UR30, UR18, UR8 ;  /* 0x000000121e0a72a5 */ /* 0x000fe4000f8e0008 */
[----:B------:R-:W-:-:S04]  /*0330*/  UIMAD UR21, UR30, UR23, UR13 ;  /* 0x000000171e1572a4 */ /* 0x000fc8000f8e020d */
[----:B------:R-:W-:Y:S01]  /*0340*/  @!P1 IMAD.IADD R0, R0, 0x1, -R7 ;  /* 0x0000000100009824 */ /* 0x000fe200078e0a07 */
[----:B------:R-:W-:Y:S01]  /*0350*/  UIMAD UR14, UR30, UR19, UR11 ;  /* 0x000000131e0e72a4 */ /* 0x000fe2000f8e020b */
[----:B------:R-:W2:Y:S03]  /*0360*/  LDCU.64 UR22, c[0x0][0x3b0] ;  /* 0x00007600ff1677ac */ /* 0x000ea60008000a00 */
[----:B------:R-:W-:Y:S01]  /*0370*/  ISETP.GE.U32.AND P0, PT, R0, R7, PT ;  /* 0x000000070000720c */ /* 0x000fe20003f06070 */
[----:B------:R-:W-:Y:S01]  /*0380*/  ULEA UR8, UR27, 0xfffffc00, 0xa ;  /* 0xfffffc001b087891 */ /* 0x000fe2000f8e50ff */
[----:B------:R-:W-:Y:S01]  /*0390*/  LOP3.LUT R0, R8, UR30, RZ, 0x3c, !PT ;  /* 0x0000001e08007c12 */ /* 0x000fe2000f8e3cff */
[----:B------:R-:W4:Y:S01]  /*03a0*/  LDCU.64 UR18, c[0x0][0x498] ;  /* 0x00009300ff1277ac */ /* 0x000f220008000a00 */
[----:B------:R-:W-:Y:S02]  /*03b0*/  @!P1 IADD3 R4, PT, PT, R4, 0x1, RZ ;  /* 0x0000000104049810 */ /* 0x000fe40007ffe0ff */
[----:B------:R-:W-:Y:S01]  /*03c0*/  ISETP.GE.AND P2, PT, R0, RZ, PT ;  /* 0x000000ff0000720c */ /* 0x000fe20003f46270 */
[----:B------:R-:W-:Y:S01]  /*03d0*/  UIADD3 UR11, UP0, UPT, UR8, UR10, URZ ;  /* 0x0000000a080b7290 */ /* 0x000fe2000ff1e0ff */
[----:B------:R-:W-:Y:S01]  /*03e0*/  ISETP.NE.AND P1, PT, R8, RZ, PT ;  /* 0x000000ff0800720c */ /* 0x000fe20003f25270 */
[----:B------:R-:W-:-:S02]  /*03f0*/  USHF.R.S32.HI UR9, URZ, 0x1f, UR8 ;  /* 0x0000001fff097899 */ /* 0x000fc40008011408 */
[----:B------:R-:W-:Y:S02]  /*0400*/  UIADD3 UR12, UP2, UPT, UR8, UR12, URZ ;  /* 0x0000000c080c7290 */ /* 0x000fe4000ff5e0ff */
[----:B0-----:R-:W-:Y:S02]  /*0410*/  ULEA UR16, UP1, UR11, UR4, 0x1 ;  /* 0x000000040b107291 */ /* 0x001fe4000f8208ff */
[----:B------:R-:W-:Y:S01]  /*0420*/  UIADD3.X UR4, UPT, UPT, UR9, UR14, URZ, UP0, !UPT ;  /* 0x0000000e09047290 */ /* 0x000fe200087fe4ff */
[----:B------:R-:W0:Y:S01]  /*0430*/  LDCU.64 UR14, c[0x0][0x4a0] ;  /* 0x00009400ff0e77ac */ /* 0x000e220008000a00 */
[----:B------:R-:W-:Y:S01]  /*0440*/  @P0 VIADD R4, R4, 0x1 ;  /* 0x0000000104040836 */ /* 0x000fe20000000000 */
[----:B------:R-:W-:Y:S02]  /*0450*/  ULEA UR17, UP3, UR12, UR6, 0x1 ;  /* 0x000000060c117291 */ /* 0x000fe4000f8608ff */
[----:B------:R-:W-:Y:S02]  /*0460*/  UIADD3.X UR21, UPT, UPT, UR9, UR21, URZ, UP2, !UPT ;  /* 0x0000001509157290 */ /* 0x000fe400097fe4ff */
[----:B------:R-:W-:-:S02]  /*0470*/  @!P2 IADD3 R4, PT, PT, -R4, RZ, RZ ;  /* 0x000000ff0404a210 */ /* 0x000fc40007ffe1ff */
[----:B------:R-:W-:Y:S02]  /*0480*/  ULEA.HI.X UR21, UR12, UR7, UR21, 0x1, UP3 ;  /* 0x000000070c157291 */ /* 0x000fe400098f0c15 */
[----:B--2---:R-:W-:Y:S01]  /*0490*/  UIMAD.WIDE.U32 UR12, UR31, UR22, URZ ;  /* 0x000000161f0c72a5 */ /* 0x004fe2000f8e00ff */
[----:B------:R-:W-:Y:S01]  /*04a0*/  @!P1 LOP3.LUT R8, RZ, R8, RZ, 0x33, !PT ;  /* 0x00000008ff089212 */ /* 0x000fe200078e33ff */
[----:B----4-:R-:W-:Y:S01]  /*04b0*/  UIMAD.WIDE.U32 UR6, UR31, UR18, URZ ;  /* 0x000000121f0672a5 */ /* 0x010fe2000f8e00ff */
[----:B------:R-:W-:Y:S01]  /*04c0*/  R2UR UR34, R4 ;  /* 0x00000000042272ca */ /* 0x000fe200000e0000 */
[----:B------:R-:W-:Y:S01]  /*04d0*/  UIMAD UR13, UR31, UR23, UR13 ;  /* 0x000000171f0d72a4 */ /* 0x000fe2000f8e020d */
[----:B------:R-:W-:Y:S01]  /*04e0*/  @!P1 R2UR UR34, R8 ;  /* 0x00000000082292ca */ /* 0x000fe200000e0000 */
[----:B------:R-:W2:Y:S01]  /*04f0*/  LDCU.64 UR22, c[0x0][0x3c8] ;  /* 0x00007900ff1677ac */ /* 0x000ea20008000a00 */
[----:B------:R-:W-:Y:S02]  /*0500*/  UIMAD UR7, UR31, UR19, UR7 ;  /* 0x000000131f0772a4 */ /* 0x000fe4000f8e0207 */
[----:B---3--:R-:W-:-:S02]  /*0510*/  UISETP.NE.U32.AND UP0, UPT, UR36, URZ, UPT ;  /* 0x000000ff2400728c */ /* 0x008fc4000bf05070 */
[----:B0-----:R-:W-:Y:S02]  /*0520*/  UIMAD.WIDE.U32 UR6, UR30, UR14, UR6 ;  /* 0x0000000e1e0672a5 */ /* 0x001fe4000f8e0006 */
[----:B------:R-:W-:Y:S02]  /*0530*/  ULEA.HI.X UR11, UR11, UR5, UR4, 0x1, UP1 ;  /* 0x000000050b0b7291 */ /* 0x000fe400088f0c04 */
[----:B------:R-:W-:Y:S02]  /*0540*/  UIMAD.WIDE.U32 UR4, UR31, UR24, URZ ;  /* 0x000000181f0472a5 */ /* 0x000fe4000f8e00ff */
[----:B------:R-:W-:Y:S02]  /*0550*/  UIMAD UR18, UR30, UR15, UR7 ;  /* 0x0000000f1e1272a4 */ /* 0x000fe4000f8e0207 */
[----:B------:R-:W-:Y:S02]  /*0560*/  UIADD3 UR26, UP1, UPT, UR8, UR6, URZ ;  /* 0x00000006081a7290 */ /* 0x000fe4000ff3e0ff */
[----:B------:R-:W-:-:S02]  /*0570*/  UISETP.NE.AND.EX UP0, UPT, UR37, URZ, UPT, UP0 ;  /* 0x000000ff2500728c */ /* 0x000fc4000bf05300 */
[----:B------:R-:W-:Y:S02]  /*0580*/  USHF.R.S32.HI UR10, URZ, 0x1f, UR34 ;  /* 0x0000001fff0a7899 */ /* 0x000fe40008011422 */
[----:B------:R-:W-:Y:S02]  /*0590*/  UIMAD UR5, UR31, UR25, UR5 ;  /* 0x000000191f0572a4 */ /* 0x000fe4000f8e0205 */
[----:B------:R-:W-:Y:S02]  /*05a0*/  UIADD3.X UR18, UPT, UPT, UR9, UR18, URZ, UP1, !UPT ;  /* 0x0000001209127290 */ /* 0x000fe40008ffe4ff */
[----:B-1----:R-:W-:Y:S01]  /*05b0*/  ULEA UR25, UP1, UR26, UR32, 0x1 ;  /* 0x000000201a197291 */ /* 0x002fe2000f8208ff */
[----:B------:R-:W0:Y:S01]  /*05c0*/  LDCU.64 UR6, c[0x0][0x448] ;  /* 0x00008900ff0677ac */ /* 0x000e220008000a00 */
[----:B--2---:R-:W-:Y:S02]  /*05d0*/  UIMAD UR20, UR10, UR22, URZ ;  /* 0x000000160a1472a4 */ /* 0x004fe4000f8e02ff */
[----:B------:R-:W-:-:S02]  /*05e0*/  ULEA.HI.X UR26, UR26, UR33, UR18, 0x1, UP1 ;  /* 0x000000211a1a7291 */ /* 0x000fc400088f0c12 */
[----:B------:R-:W-:Y:S02]  /*05f0*/  UIMAD.WIDE.U32 UR18, UR34, UR22, UR12 ;  /* 0x00000016221272a5 */ /* 0x000fe4000f8e000c */
[----:B------:R-:W-:Y:S01]  /*0600*/  UIMAD UR22, UR34, UR23, UR20 ;  /* 0x00000017221672a4 */ /* 0x000fe2000f8e0214 */
[----:B------:R-:W1:Y:S01]  /*0610*/  @UP0 LDCU UR23, c[0x0][0x384] ;  /* 0x00007080ff1707ac */ /* 0x000e620008000800 */
[----:B------:R-:W2:Y:S01]  /*0620*/  LDCU.64 UR14, c[0x0][0x3e8] ;  /* 0x00007d00ff0e77ac */ /* 0x000ea20008000a00 */
[----:B------:R-:W3:Y:S01]  /*0630*/  @UP0 LDCU UR35, c[0x0][0x38c] ;  /* 0x00007180ff2307ac */ /* 0x000ee20008000800 */
[----:B------:R-:W-:Y:S02]  /*0640*/  UIADD3 UR20, UP1, UPT, UR8, UR18, URZ ;  /* 0x0000001208147290 */ /* 0x000fe4000ff3e0ff */
[----:B------:R-:W-:Y:S01]  /*0650*/  UIADD3 UR22, UPT, UPT, UR19, UR22, URZ ;  /* 0x0000001613167290 */ /* 0x000fe2000fffe0ff */
[----:B------:R-:W4:Y:S01]  /*0660*/  @UP0 LDCU.64 UR32, c[0x0][0x480] ;  /* 0x00009000ff2007ac */ /* 0x000f220008000a00 */
[----:B0-----:R-:W-:-:S02]  /*0670*/  ULEA UR24, UP2, UR20, UR6, 0x1 ;  /* 0x0000000614187291 */ /* 0x001fc4000f8408ff */
[----:B------:R-:W-:Y:S01]  /*0680*/  UIADD3.X UR6, UPT, UPT, UR9, UR22, URZ, UP1, !UPT ;  /* 0x0000001609067290 */ /* 0x000fe20008ffe4ff */
[----:B------:R-:W0:Y:S03]  /*0690*/  LDCU.64 UR12, c[0x0][0x450] ;  /* 0x00008a00ff0c77ac */ /* 0x000e260008000a00 */
[----:B------:R-:W-:Y:S02]  /*06a0*/  ULEA.HI.X UR20, UR20, UR7, UR6, 0x1, UP2 ;  /* 0x0000000714147291 */ /* 0x000fe400090f0c06 */
[----:B-1----:R-:W-:Y:S02]  /*06b0*/  @UP0 UIMAD UR7, UR31, UR23, UR30 ;  /* 0x000000171f0702a4 */ /* 0x002fe4000f8e021e */
[----:B--2---:R-:W-:Y:S02]  /*06c0*/  UIMAD UR10, UR10, UR14, URZ ;  /* 0x0000000e0a0a72a4 */ /* 0x004fe4000f8e02ff */
[----:B------:R-:W-:-:S02]  /*06d0*/  UIMAD.WIDE.U32 UR4, UR34, UR14, UR4 ;  /* 0x0000000e220472a5 */ /* 0x000fc4000f8e0004 */
[----:B------:R-:W-:Y:S02]  /*06e0*/  @UP0 UIMAD UR7, UR7, UR27, URZ ;  /* 0x0000001b070702a4 */ /* 0x000fe4000f8e02ff */
[----:B------:R-:W-:Y:S02]  /*06f0*/  UIMAD UR10, UR34, UR15, UR10 ;  /* 0x0000000f220a72a4 */ /* 0x000fe4000f8e020a */
[----:B---3--:R-:W-:Y:S02]  /*0700*/  @UP0 UIMAD UR7, UR7, UR35, URZ ;  /* 0x00000023070702a4 */ /* 0x008fe4000f8e02ff */
[----:B------:R-:W-:Y:S02]  /*0710*/  UIADD3 UR8, UP1, UPT, UR8, UR4, URZ ;  /* 0x0000000408087290 */ /* 0x000fe4000ff3e0ff */
[----:B------:R-:W-:Y:S01]  /*0720*/  UIADD3 UR10, UPT, UPT, UR5, UR10, URZ ;  /* 0x0000000a050a7290 */ /* 0x000fe2000fffe0ff */
[----:B------:R-:W-:Y:S02]  /*0730*/  UMOV UR4, URZ ;  /* 0x000000ff00047c82 */ /* 0x000fe40008000000 */
[----:B------:R-:W-:Y:S01]  /*0740*/  UMOV UR5, URZ ;  /* 0x000000ff00057c82 */ /* 0x000fe20008000000 */
[----:B----4-:R-:W-:-:S02]  /*0750*/  @UP0 UIMAD.WIDE UR4, UR7, 0x8, UR32 ;  /* 0x00000008070408a5 */ /* 0x010fc4000f8e0220 */
        /* <DEDUP_REMOVED lines=40> */
.L_x_4909:
[----:B------:R-:W0:Y:S01]  /*09e0*/  LDCU UR25, c[0x0][0x388] ;  /* 0x00007100ff1977ac */ /* 0x000e220008000800 */
        /* <DEDUP_REMOVED lines=29> */
[----:B------:R-:W-:Y:S02]  /*0bc0*/  ISETP.GE.AND P4, PT, R158, UR25, PT ;  /* 0x000000199e007c0c */ /* 0x000fe4000bf86270 */
[----:B------:R-:W-:Y:S02]  /*0bd0*/  PRMT R15, RZ, 0x7610, R15 ;  /* 0x00007610ff0f7816 */ /* 0x000fe4000000000f */
[----:B------:R-:W-:Y:S02]  /*0be0*/  PRMT R10, RZ, 0x7610, R10 ;  /* 0x00007610ff0a7816 */ /* 0x000fe4000000000a */
[----:B------:R-:W-:Y:S02]  /*0bf0*/  P2R R48, PR, RZ, 0x40 ;  /* 0x00000040ff307803 */ /* 0x000fe40000000000 */
[----:B------:R-:W-:Y:S01]  /*0c00*/  P2R R36, PR, RZ, 0x20 ;  /* 0x00000020ff247803 */ /* 0x000fe20000000000 */
[----:B------:R-:W2:Y:S01]  /*0c10*/  @!P0 LDG.E.U16 R9, desc[UR28][R6.64] ;  /* 0x0000001c06098981 */ /* 0x000ea2000c1e1500 */
[----:B------:R-:W-:-:S02]  /*0c20*/  ISETP.GE.AND P0, PT, R156, UR25, PT ;  /* 0x000000199c007c0c */ /* 0x000fc4000bf06270 */
[----:B------:R-:W-:Y:S01]  /*0c30*/  P2R R62, PR, RZ, 0x8 ;  /* 0x00000008ff3e7803 */ /* 0x000fe20000000000 */
        /* <DEDUP_REMOVED lines=25> */
[----:B------:R-:W-:-:S02]  /*0dd0*/  ISETP.GE.AND P4, PT, R148, UR25, PT ;  /* 0x0000001994007c0c */ /* 0x000fc4000bf86270 */
[----:B------:R-:W-:Y:S01]  /*0de0*/  PRMT R25, RZ, 0x7610, R25 ;  /* 0x00007610ff197816 */ /* 0x000fe20000000019 */
[----:B------:R-:W3:Y:S04]  /*0df0*/  @!P5 LDG.E.U16 R19, desc[UR28][R6.64+0x280] ;  /* 0x0002801c0613d981 */ /* 0x000ee8000c1e1500 */
[----:B------:R-:W3:Y:S04]  /*0e00*/  @!P1 LDG.E.U16 R23, desc[UR28][R6.64+0x300] ;  /* 0x0003001c06179981 */ /* 0x000ee8000c1e1500 */
[----:B------:R-:W3:Y:S04]  /*0e10*/  @!P0 LDG.E.U16 R16, desc[UR28][R6.64+0x2c0] ;  /* 0x0002c01c06108981 */ /* 0x000ee8000c1e1500 */
[----:B------:R-:W3:Y:S04]  /*0e20*/  @!P2 LDG.E.U16 R18, desc[UR28][R6.64+0x340] ;  /* 0x0003401c0612a981 */ /* 0x000ee8000c1e1500 */
[----:B------:R-:W3:Y:S04]  /*0e30*/  @!P3 LDG.E.U16 R20, desc[UR28][R6.64+0x380] ;  /* 0x0003801c0614b981 */ /* 0x000ee8000c1e1500 */
[----:B------:R0:W3:Y:S01]  /*0e40*/  @!P4 LDG.E.U16 R25, desc[UR28][R6.64+0x3c0] ;  /* 0x0003c01c0619c981 */ /* 0x0000e2000c1e1500 */
        /* <DEDUP_REMOVED lines=8> */
[C---:B------:R-:W-:Y:S01]  /*0ed0*/  IADD3 R7, PT, PT, R22.reuse, 0x20, RZ ;  /* 0x0000002016077810 */ /* 0x040fe20007ffe0ff */
[----:B------:R-:W-:Y:S01]  /*0ee0*/  VIADD R27, R22, 0x40 ;  /* 0x00000040161b7836 */ /* 0x000fe20000000000 */
[----:B------:R-:W-:Y:S02]  /*0ef0*/  LEA R146, R146, UR26, 0x1 ;  /* 0x0000001a92927c11 */ /* 0x000fe4000f8e08ff */
[-C--:B------:R-:W-:Y:S01]  /*0f00*/  LEA.HI.SX32 R7, R7, R22.reuse, 0x1b ;  /* 0x0000001607077211 */ /* 0x080fe200078fdaff */
[C---:B------:R-:W-:Y:S01]  /*0f10*/  VIADD R31, R22.reuse, 0x80 ;  /* 0x00000080161f7836 */ /* 0x040fe20000000000 */
[----:B------:R-:W-:Y:S02]  /*0f20*/  IADD3 R29, PT, PT, R22, 0x60, RZ ;  /* 0x00000060161d7810 */ /* 0x000fe40007ffe0ff */
[----:B------:R-:W-:-:S02]  /*0f30*/  LEA.HI.SX32 R27, R27, R22, 0x1b ;  /* 0x000000161b1b7211 */ /* 0x000fc400078fdaff */
[----:B------:R-:W-:Y:S01]  /*0f40*/  LEA R145, R7, UR26, 0x1 ;  /* 0x0000001a07917c11 */ /* 0x000fe2000f8e08ff */
[C---:B------:R-:W-:Y:S01]  /*0f50*/  VIADD R7, R22.reuse, 0xc0 ;  /* 0x000000c016077836 */ /* 0x040fe20000000000 */
[-C--:B------:R-:W-:Y:S02]  /*0f60*/  LEA.HI.SX32 R29, R29, R22.reuse, 0x1b ;  /* 0x000000161d1d7211 */ /* 0x080fe400078fdaff */
[----:B------:R-:W-:Y:S02]  /*0f70*/  LEA.HI.SX32 R31, R31, R22, 0x1b ;  /* 0x000000161f1f7211 */ /* 0x000fe400078fdaff */
[----:B------:R-:W-:Y:S01]  /*0f80*/  LEA R144, R27, UR26, 0x1 ;  /* 0x0000001a1b907c11 */ /* 0x000fe2000f8e08ff */
[C---:B------:R-:W-:Y:S01]  /*0f90*/  VIADD R27, R22.reuse, 0x100 ;  /* 0x00000100161b7836 */ /* 0x040fe20000000000 */
[----:B------:R-:W-:Y:S02]  /*0fa0*/  IADD3 R33, PT, PT, R22, 0xa0, RZ ;  /* 0x000000a016217810 */ /* 0x000fe40007ffe0ff */
[----:B------:R-:W-:-:S02]  /*0fb0*/  LEA R143, R29, UR26, 0x1 ;  /* 0x0000001a1d8f7c11 */ /* 0x000fc4000f8e08ff */
[-C--:B------:R-:W-:Y:S02]  /*0fc0*/  LEA.HI.SX32 R7, R7, R22.reuse, 0x1b ;  /* 0x0000001607077211 */ /* 0x080fe400078fdaff */
[----:B------:R-:W-:Y:S01]  /*0fd0*/  LEA R142, R31, UR26, 0x1 ;  /* 0x0000001a1f8e7c11 */ /* 0x000fe2000f8e08ff */
[C---:B------:R-:W-:Y:S01]  /*0fe0*/  VIADD R31, R22.reuse, 0x140 ;  /* 0x00000140161f7836 */ /* 0x040fe20000000000 */
[-C--:B------:R-:W-:Y:S02]  /*0ff0*/  LEA.HI.SX32 R33, R33, R22.reuse, 0x1b ;  /* 0x0000001621217211 */ /* 0x080fe400078fdaff */
[----:B------:R-:W-:Y:S02]  /*1000*/  IADD3 R29, PT, PT, R22, 0x120, RZ ;  /* 0x00000120161d7810 */ /* 0x000fe40007ffe0ff */
[----:B------:R-:W-:Y:S02]  /*1010*/  LEA.HI.SX32 R27, R27, R22, 0x1b ;  /* 0x000000161b1b7211 */ /* 0x000fe400078fdaff */
[----:B------:R-:W-:-:S02]  /*1020*/  LEA R140, R7, UR26, 0x1 ;  /* 0x0000001a078c7c11 */ /* 0x000fc4000f8e08ff */
[----:B------:R-:W-:Y:S02]  /*1030*/  IADD3 R7, PT, PT, R22, 0x160, RZ ;  /* 0x0000016016077810 */ /* 0x000fe40007ffe0ff */
[----:B------:R-:W-:Y:S02]  /*1040*/  LEA R141, R33, UR26, 0x1 ;  /* 0x0000001a218d7c11 */ /* 0x000fe4000f8e08ff */
[-C--:B------:R-:W-:Y:S02]  /*1050*/  LEA.HI.SX32 R29, R29, R22.reuse, 0x1b ;  /* 0x000000161d1d7211 */ /* 0x080fe400078fdaff */
[----:B------:R-:W-:Y:S02]  /*1060*/  P2R R67, PR, RZ, 0x40 ;  /* 0x00000040ff437803 */ /* 0x000fe40000000000 */
[----:B------:R-:W-:Y:S02]  /*1070*/  P2R R73, PR, RZ, 0x40 ;  /* 0x00000040ff497803 */ /* 0x000fe40000000000 */
[----:B------:R-:W-:-:S02]  /*1080*/  LEA.HI.SX32 R31, R31, R22, 0x1b ;  /* 0x000000161f1f7211 */ /* 0x000fc400078fdaff */
[----:B------:R-:W-:Y:S02]  /*1090*/  LEA R138, R27, UR26, 0x1 ;  /* 0x0000001a1b8a7c11 */ /* 0x000fe4000f8e08ff */
[----:B------:R-:W-:Y:S02]  /*10a0*/  ISETP.NE.AND P6, PT, R66, RZ, PT ;  /* 0x000000ff4200720c */ /* 0x000fe40003fc5270 */
[----:B------:R-:W-:Y:S02]  /*10b0*/  IADD3 R27, PT, PT, R22, 0x1e0, RZ ;  /* 0x000001e0161b7810 */ /* 0x000fe40007ffe0ff */
[----:B------:R-:W-:Y:S02]  /*10c0*/  LEA.HI.SX32 R7, R7, R22, 0x1b ;  /* 0x0000001607077211 */ /* 0x000fe400078fdaff */
[----:B------:R-:W-:Y:S02]  /*10d0*/  LEA R137, R29, UR26, 0x1 ;  /* 0x0000001a1d897c11 */ /* 0x000fe4000f8e08ff */
[----:B------:R-:W-:-:S02]  /*10e0*/  LEA R136, R31, UR26, 0x1 ;  /* 0x0000001a1f887c11 */ /* 0x000fc4000f8e08ff */
[----:B------:R-:W-:Y:S02]  /*10f0*/  P2R R72, PR, RZ, 0x40 ;  /* 0x00000040ff487803 */ /* 0x000fe40000000000 */
[----:B------:R-:W-:Y:S02]  /*1100*/  LEA.HI.SX32 R27, R27, R22, 0x1b ;  /* 0x000000161b1b7211 */ /* 0x000fe400078fdaff */
[----:B------:R-:W-:Y:S02]  /*1110*/  LEA R135, R7, UR26, 0x1 ;  /* 0x0000001a07877c11 */ /* 0x000fe4000f8e08ff */
[----:B------:R-:W-:Y:S02]  /*1120*/  ISETP.NE.AND P6, PT, R64, RZ, PT ;  /* 0x000000ff4000720c */ /* 0x000fe40003fc5270 */
[----:B------:R-:W-:Y:S02]  /*1130*/  LEA R130, R27, UR26, 0x1 ;  /* 0x0000001a1b827c11 */ /* 0x000fe4000f8e08ff */
        /* <DEDUP_REMOVED lines=16> */
[----:B0-----:R-:W-:Y:S02]  /*1240*/  IADD3 R9, PT, PT, R22, 0xe0, RZ ;  /* 0x000000e016097810 */ /* 0x001fe40007ffe0ff */
[----:B----4-:R-:W-:Y:S02]  /*1250*/  STS.U16 [R145+0x40], R0 ;  /* 0x0000400091007388 */ /* 0x010fe40000000400 */
[----:B------:R-:W-:-:S04]  /*1260*/  LEA.HI.SX32 R9, R9, R22, 0x1b ;  /* 0x0000001609097211 */ /* 0x000fc800078fdaff */
[----:B------:R-:W-:Y:S01]  /*1270*/  LEA R139, R9, UR26, 0x1 ;  /* 0x0000001a098b7c11 */ /* 0x000fe2000f8e08ff */
[C---:B------:R-:W-:Y:S01]  /*1280*/  VIADD R9, R22.reuse, 0x180 ;  /* 0x0000018016097836 */ /* 0x040fe20000000000 */
[----:B---3--:R0:W-:Y:S04]  /*1290*/  STS.U16 [R144+0x80], R11 ;  /* 0x0000800b90007388 */ /* 0x0081e80000000400 */
[----:B------:R-:W-:Y:S04]  /*12a0*/  STS.U16 [R143+0xc0], R8 ;  /* 0x0000c0088f007388 */ /* 0x000fe80000000400 */
[----:B------:R1:W-:Y:S01]  /*12b0*/  STS.U16 [R142+0x100], R13 ;  /* 0x0001000d8e007388 */ /* 0x0003e20000000400 */
[----:B0-----:R-:W-:-:S02]  /*12c0*/  IADD3 R11, PT, PT, R22, 0x1a0, RZ ;  /* 0x000001a0160b7810 */ /* 0x001fc40007ffe0ff */
        /* <DEDUP_REMOVED lines=14> */
[----:B------:R-:W-:Y:S04]  /*13b0*/  STS.U16 [R135+0x2c0], R16 ;  /* 0x0002c01087007388 */ /* 0x000fe80000000400 */
[----:B------:R2:W-:Y:S01]  /*13c0*/  STS.U16 [R134+0x300], R23 ;  /* 0x0003001786007388 */ /* 0x0005e20000000400 */
[----:B------:R-:W-:-:S03]  /*13d0*/  VIADD R7, R22, 0x1 ;  /* 0x0000000116077836 */ /* 0x000fc60000000000 */
[----:B------:R-:W-:Y:S01]  /*13e0*/  STS.U16 [R131+0x340], R18 ;  /* 0x0003401283007388 */ /* 0x000fe20000000400 */
        /* <DEDUP_REMOVED lines=199> */
[----:B0-----:R-:W-:-:S05]  /*2060*/  SHF.L.U32 R0, R0, 0x10, RZ ;  /* 0x0000001000007819 */ /* 0x001fca00000006ff */
[----:B------:R-:W-:Y:S01]  /*2070*/  FADD.FTZ R106, R0, UR6 ;  /* 0x00000006006a7e21 */ /* 0x000fe20008010000 */
[----:B------:R-:W-:-:S04]  /*2080*/  P2R R69, PR, RZ, 0x20 ;  /* 0x00000020ff457803 */ /* 0x000fc80000000000 */
[----:B------:R-:W-:Y:S01]  /*2090*/  FSETP.GTU.FTZ.AND P5, PT, R106, 20, PT ;  /* 0x41a000006a00780b */ /* 0x000fe20003fbc000 */
[----:B-1----:R-:W-:Y:S01]  /*20a0*/  IMAD.U32 R4, R4, 0x10000, RZ ;  /* 0x0001000004047824 */ /* 0x002fe200078e00ff */
[----:B--2---:R-:W-:Y:S01]  /*20b0*/  SHF.L.U32 R5, R5, 0x10, RZ ;  /* 0x0000001005057819 */ /* 0x004fe200000006ff */
[----:B---3--:R-:W-:Y:S01]  /*20c0*/  IMAD.U32 R6, R6, 0x10000, RZ ;  /* 0x0001000006067824 */ /* 0x008fe200078e00ff */
        /* <DEDUP_REMOVED lines=76> */
.L_x_4831:
[----:B------:R-:W-:Y:S05]  /*2590*/  BSYNC.RECONVERGENT B0 ;  /* 0x0000000000007941 */ /* 0x000fea0003800200 */
.L_x_4830:
        /* <DEDUP_REMOVED lines=33> */
.L_x_4833:
[----:B------:R-:W-:Y:S05]  /*27b0*/  BSYNC.RECONVERGENT B0 ;  /* 0x0000000000007941 */ /* 0x000fea0003800200 */
.L_x_4832:
        /* <DEDUP_REMOVED lines=33> */
.L_x_4835:
[----:B------:R-:W-:Y:S05]  /*29d0*/  BSYNC.RECONVERGENT B0 ;  /* 0x0000000000007941 */ /* 0x000fea0003800200 */
.L_x_4834:
        /* <DEDUP_REMOVED lines=33> */
.L_x_4837:
[----:B------:R-:W-:Y:S05]  /*2bf0*/  BSYNC.RECONVERGENT B0 ;  /* 0x0000000000007941 */ /* 0x000fea0003800200 */
.L_x_4836:
        /* <DEDUP_REMOVED lines=33> */
.L_x_4839:
[----:B------:R-:W-:Y:S05]  /*2e10*/  BSYNC.RECONVERGENT B0 ;  /* 0x0000000000007941 */ /* 0x000fea0003800200 */
.L_x_4838:
        /* <DEDUP_REMOVED lines=33> */
.L_x_4841:
[----:B------:R-:W-:Y:S05]  /*3030*/  BSYNC.RECONVERGENT B0 ;  /* 0x0000000000007941 */ /* 0x000fea0003800200 */
.L_x_4840:
        /* <DEDUP_REMOVED lines=33> */
.L_x_4843:
[----:B------:R-:W-:Y:S05]  /*3250*/  BSYNC.RECONVERGENT B0 ;  /* 0x0000000000007941 */ /* 0x000fea0003800200 */
.L_x_4842:
        /* <DEDUP_REMOVED lines=33> */
.L_x_4845:
[----:B------:R-:W-:Y:S05]  /*3470*/  BSYNC.RECONVERGENT B0 ;  /* 0x0000000000007941 */ /* 0x000fea0003800200 */
.L_x_4844:
        /* <DEDUP_REMOVED lines=33> */
.L_x_4847:
[----:B------:R-:W-:Y:S05]  /*3690*/  BSYNC.RECONVERGENT B0 ;  /* 0x0000000000007941 */ /* 0x000fea0003800200 */
.L_x_4846:
[----:B------:R-:W-:Y:S01]  /*36a0*/  FSETP.GTU.FTZ.AND P5, PT, R99, 20, PT ;  /* 0x41a000006300780b */ /* 0x000fe20003fbc000 */
[----:B------:R-:W-:-:S12]  /*36b0*/  BSSY.RECONVERGENT B0, `(.L_x_4848) ;  /* 0x0000020000007945 */ /* 0x000fd80003800200 */
        /* <DEDUP_REMOVED lines=31> */
.L_x_4849:
[----:B------:R-:W-:Y:S05]  /*38b0*/  BSYNC.RECONVERGENT B0 ;  /* 0x0000000000007941 */ /* 0x000fea0003800200 */
.L_x_4848:
[----:B------:R-:W-:Y:S01]  /*38c0*/  FSETP.GTU.FTZ.AND P5, PT, R94, 20, PT ;  /* 0x41a000005e00780b */ /* 0x000fe20003fbc000 */
[----:B------:R-:W-:-:S12]  /*38d0*/  BSSY.RECONVERGENT B0, `(.L_x_4850) ;  /* 0x0000020000007945 */ /* 0x000fd80003800200 */
        /* <DEDUP_REMOVED lines=31> */
.L_x_4851:
[----:B------:R-:W-:Y:S05]  /*3ad0*/  BSYNC.RECONVERGENT B0 ;  /* 0x0000000000007941 */ /* 0x000fea0003800200 */
.L_x_4850:
        /* <DEDUP_REMOVED lines=33> */
.L_x_4853:
[----:B------:R-:W-:Y:S05]  /*3cf0*/  BSYNC.RECONVERGENT B0 ;  /* 0x0000000000007941 */ /* 0x000fea0003800200 */
.L_x_4852:
        /* <DEDUP_REMOVED lines=33> */
.L_x_4855:
[----:B------:R-:W-:Y:S05]  /*3f10*/  BSYNC.RECONVERGENT B0 ;  /* 0x0000000000007941 */ /* 0x000fea0003800200 */
.L_x_4854:
        /* <DEDUP_REMOVED lines=33> */
.L_x_4857:
[----:B------:R-:W-:Y:S05]  /*4130*/  BSYNC.RECONVERGENT B0 ;  /* 0x0000000000007941 */ /* 0x000fea0003800200 */
.L_x_4856:
        /* <DEDUP_REMOVED lines=33> */
.L_x_4859:
[----:B------:R-:W-:Y:S05]  /*4350*/  BSYNC.RECONVERGENT B0 ;  /* 0x0000000000007941 */ /* 0x000fea0003800200 */
.L_x_4858:
        /* <DEDUP_REMOVED lines=33> */
.L_x_4861:
[----:B------:R-:W-:Y:S05]  /*4570*/  BSYNC.RECONVERGENT B0 ;  /* 0x0000000000007941 */ /* 0x000fea0003800200 */
.L_x_4860:
[----:B------:R-:W1:Y:S01]  /*4580*/  LDCU.128 UR12, c[0x0][0x410] ;  /* 0x00008200ff0c77ac */ /* 0x000e620008000c00 */
[----:B------:R-:W-:Y:S01]  /*4590*/  P2R R53, PR, RZ, 0x1 ;  /* 0x00000001ff357803 */ /* 0x000fe20000000000 */
[----:B------:R-:W2:Y:S01]  /*45a0*/  LDS.U16 R88, [R128] ;  /* 0x0000000080587984 */ /* 0x000ea20000000400 */
[----:B------:R-:W-:Y:S01]  /*45b0*/  ISETP.NE.AND P0, PT, R36, RZ, PT ;  /* 0x000000ff2400720c */ /* 0x000fe20003f05270 */
[----:B------:R-:W-:Y:S01]  /*45c0*/  UMOV UR9, URZ ;  /* 0x000000ff00097c82 */ /* 0x000fe20008000000 */
[----:B------:R-:W-:Y:S01]  /*45d0*/  PRMT R13, RZ, 0x7610, R13 ;  /* 0x00007610ff0d7816 */ /* 0x000fe2000000000d */
[----:B0-----:R-:W-:Y:S01]  /*45e0*/  LDS.U16 R35, [R127+0x2] ;  /* 0x000002007f237984 */ /* 0x001fe20000000400 */
[----:B------:R-:W-:Y:S01]  /*45f0*/  P2R R45, PR, RZ, 0x1 ;  /* 0x00000001ff2d7803 */ /* 0x000fe20000000000 */
[----:B------:R-:W0:Y:S01]  /*4600*/  LDCU.64 UR36, c[0x0][0x490] ;  /* 0x00009200ff2477ac */ /* 0x000e220008000a00 */
[----:B------:R-:W-:Y:S01]  /*4610*/  ISETP.NE.AND P0, PT, R48, RZ, PT ;  /* 0x000000ff3000720c */ /* 0x000fe20003f05270 */
[----:B------:R-:W3:Y:S01]  /*4620*/  LDS.U16 R34, [R126+0x4] ;  /* 0x000004007e227984 */ /* 0x000ee20000000400 */
[----:B------:R-:W-:-:S02]  /*4630*/  PRMT R14, RZ, 0x7610, R14 ;  /* 0x00007610ff0e7816 */ /* 0x000fc4000000000e */
[----:B------:R-:W-:Y:S01]  /*4640*/  P2R R37, PR, RZ, 0x1 ;  /* 0x00000001ff257803 */ /* 0x000fe20000000000 */
[----:B------:R-:W4:Y:S01]  /*4650*/  LDS.U16 R51, [R119+0x6] ;  /* 0x0000060077337984 */ /* 0x000f220000000400 */
[----:B------:R-:W-:Y:S02]  /*4660*/  ISETP.NE.AND P0, PT, R50, RZ, PT ;  /* 0x000000ff3200720c */ /* 0x000fe40003f05270 */
[----:B------:R-:W-:Y:S01]  /*4670*/  PRMT R15, RZ, 0x7610, R15 ;  /* 0x00007610ff0f7816 */ /* 0x000fe2000000000f */
[----:B-1----:R-:W-:Y:S01]  /*4680*/  UIMAD.WIDE.U32 UR32, UR31, UR12, UR8 ;  /* 0x0000000c1f2072a5 */ /* 0x002fe2000f8e0008 */
[----:B------:R-:W-:Y:S01]  /*4690*/  LDS.U16 R47, [R118+0x8] ;  /* 0x00000800762f7984 */ /* 0x000fe20000000400 */
[----:B------:R-:W-:Y:S02]  /*46a0*/  P2R R33, PR, RZ, 0x1 ;  /* 0x00000001ff217803 */ /* 0x000fe40000000000 */
[----:B------:R-:W-:Y:S01]  /*46b0*/  UIMAD UR13, UR31, UR13, UR33 ;  /* 0x0000000d1f0d72a4 */ /* 0x000fe2000f8e0221 */
[----:B------:R-:W-:Y:S01]  /*46c0*/  LDS.U16 R20, [R117+0xa] ;  /* 0x00000a0075147984 */ /* 0x000fe20000000400 */
[----:B------:R-:W-:Y:S01]  /*46d0*/  ISETP.NE.AND P0, PT, R54, RZ, PT ;  /* 0x000000ff3600720c */ /* 0x000fe20003f05270 */
[----:B------:R-:W-:Y:S01]  /*46e0*/  UMOV UR12, UR32 ;  /* 0x00000020000c7c82 */ /* 0x000fe20008000000 */
[----:B------:R-:W-:Y:S01]  /*46f0*/  PRMT R22, RZ, 0x7610, R22 ;  /* 0x00007610ff167816 */ /* 0x000fe20000000016 */
[----:B------:R-:W-:Y:S01]  /*4700*/  UIMAD.WIDE.U32 UR12, UR30, UR14, UR12 ;  /* 0x0000000e1e0c72a5 */ /* 0x000fe2000f8e000c */
[----:B------:R-:W1:Y:S01]  /*4710*/  LDS.U16 R18, [R116+0xc] ;  /* 0x00000c0074127984 */ /* 0x000e620000000400 */
[----:B------:R-:W-:-:S02]  /*4720*/  P2R R31, PR, RZ, 0x1 ;  /* 0x00000001ff1f7803 */ /* 0x000fc40000000000 */
[----:B------:R-:W-:Y:S01]  /*4730*/  UIMAD UR15, UR30, UR15, UR13 ;  /* 0x0000000f1e0f72a4 */ /* 0x000fe2000f8e020d */
[----:B------:R-:W-:Y:S01]  /*4740*/  LDS.U16 R16, [R115+0xe] ;  /* 0x00000e0073107984 */ /* 0x000fe20000000400 */
[----:B------:R-:W-:Y:S02]  /*4750*/  IADD3 R2, P5, PT, R166, UR12, RZ ;  /* 0x0000000ca6027c10 */ /* 0x000fe4000ffbe0ff */
[----:B------:R-:W-:Y:S01]  /*4760*/  ISETP.NE.AND P0, PT, R56, RZ, PT ;  /* 0x000000ff3800720c */ /* 0x000fe20003f05270 */
[----:B------:R-:W-:Y:S01]  /*4770*/  LDS.U16 R12, [R114+0x10] ;  /* 0x00001000720c7984 */ /* 0x000fe20000000400 */
[----:B------:R-:W-:Y:S02]  /*4780*/  IADD3.X R5, PT, PT, RZ, UR15, RZ, P5, !PT ;  /* 0x0000000fff057c10 */ /* 0x000fe4000affe4ff */
[----:B------:R-:W-:Y:S01]  /*4790*/  P2R R57, PR, RZ, 0x2 ;  /* 0x00000002ff397803 */ /* 0x000fe20000000000 */
[----:B------:R-:W-:Y:S01]  /*47a0*/  LDS.U16 R11, [R113+0x12] ;  /* 0x00001200710b7984 */ /* 0x000fe20000000400 */
[----:B------:R-:W-:Y:S01]  /*47b0*/  ISETP.NE.AND P1, PT, R60, RZ, PT ;  /* 0x000000ff3c00720c */ /* 0x000fe20003f25270 */
        /* <DEDUP_REMOVED lines=10> */
[----:B------:R-:W-:Y:S01]  /*4860*/  PRMT R17, RZ, 0x7610, R17 ;  /* 0x00007610ff117816 */ /* 0x000fe20000000011 */
[----:B------:R-:W-:Y:S01]  /*4870*/  LDS.U16 R7, [R109+0x1a] ;  /* 0x00001a006d077984 */ /* 0x000fe20000000400 */
[----:B------:R-:W-:-:S02]  /*4880*/  PRMT R24, RZ, 0x7610, R24 ;  /* 0x00007610ff187816 */ /* 0x000fc40000000018 */
[----:B------:R-:W-:Y:S01]  /*4890*/  PRMT R19, RZ, 0x7610, R19 ;  /* 0x00007610ff137816 */ /* 0x000fe20000000013 */
[----:B0-----:R-:W-:Y:S01]  /*48a0*/  UIMAD.WIDE.U32 UR32, UR31, UR12, UR8 ;  /* 0x0000000c1f2072a5 */ /* 0x001fe2000f8e0008 */
[----:B------:R-:W-:Y:S01]  /*48b0*/  LDS.U16 R6, [R108+0x1c] ;  /* 0x00001c006c067984 */ /* 0x000fe20000000400 */
[----:B------:R-:W-:Y:S02]  /*48c0*/  PRMT R26, RZ, 0x7610, R26 ;  /* 0x00007610ff1a7816 */ /* 0x000fe4000000001a */
[----:B------:R-:W-:Y:S01]  /*48d0*/  UIMAD UR13, UR31, UR13, UR33 ;  /* 0x0000000d1f0d72a4 */ /* 0x000fe2000f8e0221 */
[----:B------:R-:W-:Y:S02]  /*48e0*/  PRMT R23, RZ, 0x7610, R23 ;  /* 0x00007610ff177816 */ /* 0x000fe40000000017 */
[----:B------:R-:W-:Y:S01]  /*48f0*/  UMOV UR12, UR32 ;  /* 0x00000020000c7c82 */ /* 0x000fe20008000000 */
[----:B------:R-:W-:Y:S01]  /*4900*/  ISETP.NE.AND P6, PT, R69, RZ, PT ;  /* 0x000000ff4500720c */ /* 0x000fe20003fc5270 */
        /* <DEDUP_REMOVED lines=9> */
[----:B--2---:R-:W-:Y:S01]  /*49a0*/  SHF.L.U32 R88, R88, 0x10, RZ ;  /* 0x0000001058587819 */ /* 0x004fe200000006ff */
[----:B---3--:R-:W-:Y:S01]  /*49b0*/  IMAD.U32 R34, R34, 0x10000, RZ ;  /* 0x0001000022227824 */ /* 0x008fe200078e00ff */
[----:B------:R-:W-:Y:S01]  /*49c0*/  IADD3 R0, P5, PT, R166, UR12, RZ ;  /* 0x0000000ca6007c10 */ /* 0x000fe2000ffbe0ff */
[----:B------:R-:W0:Y:S03]  /*49d0*/  LDCU.64 UR12, c[0x0][0x488] ;  /* 0x00009100ff0c77ac */ /* 0x000e260008000a00 */
[----:B------:R-:W-:Y:S02]  /*49e0*/  IADD3.X R3, PT, PT, RZ, UR15, RZ, P5, !PT ;  /* 0x0000000fff037c10 */ /* 0x000fe4000affe4ff */
[----:B------:R-:W-:Y:S02]  /*49f0*/  SHF.L.U32 R35, R35, 0x10, RZ ;  /* 0x0000001023237819 */ /* 0x000fe400000006ff */
[----:B----4-:R-:W-:Y:S01]  /*4a00*/  SHF.L.U32 R84, R51, 0x10, RZ ;  /* 0x0000001033547819 */ /* 0x010fe200000006ff */
[----:B-1----:R-:W-:Y:S01]  /*4a10*/  IMAD.U32 R85, R18, 0x10000, RZ ;  /* 0x0001000012557824 */ /* 0x002fe200078e00ff */
[----:B------:R-:W1:Y:S01]  /*4a20*/  LDCU.64 UR14, c[0x0][0x508] ;  /* 0x0000a100ff0e77ac */ /* 0x000e620008000a00 */
[----:B------:R-:W2:Y:S01]  /*4a30*/  LDCU.64 UR32, c[0x0][0x510] ;  /* 0x0000a200ff2077ac */ /* 0x000ea20008000a00 */
[----:B0-----:R-:W-:-:S04]  /*4a40*/  LEA R4, P5, R2, UR12, 0x1 ;  /* 0x0000000c02047c11 */ /* 0x001fc8000f8a08ff */
[----:B------:R-:W-:Y:S01]  /*4a50*/  LEA.HI.X R5, R2, UR13, R5, 0x1, P5 ;  /* 0x0000000d02057c11 */ /* 0x000fe2000a8f0c05 */
[----:B------:R-:W0:Y:S02]  /*4a60*/  LDCU.64 UR12, c[0x0][0x478] ;  /* 0x00008f00ff0c77ac */ /* 0x000e240008000a00 */
[----:B0-----:R-:W-:-:S04]  /*4a70*/  LEA R2, P5, R0, UR12, 0x1 ;  /* 0x0000000c00027c11 */ /* 0x001fc8000f8a08ff */
[----:B------:R-:W-:Y:S02]  /*4a80*/  LEA.HI.X R3, R0, UR13, R3, 0x1, P5 ;  /* 0x0000000d00037c11 */ /* 0x000fe4000a8f0c03 */
[----:B------:R-:W-:Y:S01]  /*4a90*/  LDS.U16 R0, [R107+0x1e] ;  /* 0x00001e006b007984 */ /* 0x000fe20000000400 */
[----:B------:R-:W-:Y:S01]  /*4aa0*/  BAR.SYNC.DEFER_BLOCKING 0x0 ;  /* 0x0000000000007b1d */ /* 0x000fe20000010000 */
[----:B------:R-:W-:-:S05]  /*4ab0*/  ISETP.NE.AND P5, PT, R67, RZ, PT ;  /* 0x000000ff4300720c */ /* 0x000fca0003fa5270 */
[----:B------:R-:W3:Y:S01]  /*4ac0*/  @!P0 LDG.E.U16 R13, desc[UR28][R4.64] ;  /* 0x0000001c040d8981 */ /* 0x000ee2000c1e1500 */
[----:B------:R-:W-:-:S03]  /*4ad0*/  ISETP.NE.AND P0, PT, R31, RZ, PT ;  /* 0x000000ff1f00720c */ /* 0x000fc60003f05270 */
[----:B------:R-:W4:Y:S04]  /*4ae0*/  @!P1 LDG.E.U16 R24, desc[UR28][R4.64+0x140] ;  /* 0x0001401c04189981 */ /* 0x000f28000c1e1500 */
[----:B------:R-:W2:Y:S04]  /*4af0*/  @!P2 LDG.E.U16 R19, desc[UR28][R4.64+0x180] ;  /* 0x0001801c0413a981 */ /* 0x000ea8000c1e1500 */
[----:B------:R-:W2:Y:S04]  /*4b00*/  @!P3 LDG.E.U16 R26, desc[UR28][R4.64+0x1c0] ;  /* 0x0001c01c041ab981 */ /* 0x000ea8000c1e1500 */
[----:B------:R-:W4:Y:S01]  /*4b10*/  @!P0 LDG.E.U16 R14, desc[UR28][R4.64+0x40] ;  /* 0x0000401c040e8981 */ /* 0x000f22000c1e1500 */
[----:B------:R-:W-:-:S03]  /*4b20*/  ISETP.NE.AND P0, PT, R33, RZ, PT ;  /* 0x000000ff2100720c */ /* 0x000fc60003f05270 */
[----:B------:R-:W2:Y:S04]  /*4b30*/  @!P4 LDG.E.U16 R23, desc[UR28][R4.64+0x200] ;  /* 0x0002001c0417c981 */ /* 0x000ea8000c1e1500 */
[----:B------:R-:W2:Y:S04]  /*4b40*/  @!P5 LDG.E.U16 R28, desc[UR28][R4.64+0x240] ;  /* 0x0002401c041cd981 */ /* 0x000ea8000c1e1500 */
[----:B------:R-:W2:Y:S04]  /*4b50*/  @!P6 LDG.E.U16 R25, desc[UR28][R4.64+0x280] ;  /* 0x0002801c0419e981 */ /* 0x000ea8000c1e1500 */
[----:B------:R-:W2:Y:S01]  /*4b60*/  @!P0 LDG.E.U16 R15, desc[UR28][R4.64+0x80] ;  /* 0x0000801c040f8981 */ /* 0x000ea2000c1e1500 */
        /* <DEDUP_REMOVED lines=80> */
[----:B------:R-:W-:-:S13]  /*5070*/  ISETP.NE.AND P5, PT, R45, RZ, PT ;  /* 0x000000ff2d00720c */ /* 0x000fda0003fa5270 */
        /* <DEDUP_REMOVED lines=26> */
[----:B--2---:R-:W-:Y:S01]  /*5220*/  IMAD.U32 R27, R27, 0x10000, RZ ;  /* 0x000100001b1b7824 */ /* 0x004fe200078e00ff */
[----:B------:R-:W-:Y:S01]  /*5230*/  SHF.L.U32 R13, R13, 0x10, RZ ;  /* 0x000000100d0d7819 */ /* 0x000fe200000006ff */
[----:B------:R-:W-:Y:S01]  /*5240*/  IMAD.U32 R4, R4, 0x10000, RZ ;  /* 0x0001000004047824 */ /* 0x000fe200078e00ff */
[----:B------:R-:W-:-:S03]  /*5250*/  SHF.L.U32 R5, R5, 0x10, RZ ;  /* 0x0000001005057819 */ /* 0x000fc600000006ff */
[----:B------:R-:W-:Y:S01]  /*5260*/  FMUL.FTZ R65, R13, -1.4426950216293334961 ;  /* 0xbfb8aa3b0d417820 */ /* 0x000fe20000410000 */
[----:B------:R-:W-:Y:S01]  /*5270*/  FMUL.FTZ R64, R4, -1.4426950216293334961 ;  /* 0xbfb8aa3b04407820 */ /* 0x000fe20000410000 */
[----:B---3--:R-:W-:Y:S01]  /*5280*/  SHF.L.U32 R28, R28, 0x10, RZ ;  /* 0x000000101c1c7819 */ /* 0x008fe200000006ff */
[----:B------:R-:W-:-:S03]  /*5290*/  FMUL.FTZ R66, R5, -1.4426950216293334961 ;  /* 0xbfb8aa3b05427820 */ /* 0x000fc60000410000 */
[----:B------:R-:W-:Y:S04]  /*52a0*/  MUFU.EX2 R65, R65 ;  /* 0x0000004100417308 */ /* 0x000fe80000000800 */
[----:B------:R-:W-:Y:S01]  /*52b0*/  MUFU.EX2 R64, R64 ;  /* 0x0000004000407308 */ /* 0x000fe20000000800 */
[----:B------:R-:W-:-:S03]  /*52c0*/  IMAD.U32 R19, R19, 0x10000, RZ ;  /* 0x0001000013137824 */ /* 0x000fc600078e00ff */
[----:B------:R-:W-:Y:S01]  /*52d0*/  MUFU.EX2 R66, R66 ;  /* 0x0000004200427308 */ /* 0x000fe20000000800 */
[----:B------:R-:W-:Y:S02]  /*52e0*/  IMAD.U32 R14, R14, 0x10000, RZ ;  /* 0x000100000e0e7824 */ /* 0x000fe400078e00ff */
[----:B------:R-:W-:Y:S01]  /*52f0*/  FMUL.FTZ R72, R19, -1.4426950216293334961 ;  /* 0xbfb8aa3b13487820 */ /* 0x000fe20000410000 */
[----:B------:R-:W-:Y:S01]  /*5300*/  SHF.L.U32 R15, R15, 0x10, RZ ;  /* 0x000000100f0f7819 */ /* 0x000fe200000006ff */
[----:B0-----:R-:W-:Y:S01]  /*5310*/  FMUL.FTZ R2, R14, -1.4426950216293334961 ;  /* 0xbfb8aa3b0e027820 */ /* 0x001fe20000410000 */
[----:B------:R-:W-:-:S03]  /*5320*/  SHF.L.U32 R17, R17, 0x10, RZ ;  /* 0x0000001011117819 */ /* 0x000fc600000006ff */
[----:B------:R-:W-:Y:S01]  /*5330*/  MUFU.EX2 R72, R72 ;  /* 0x0000004800487308 */ /* 0x000fe20000000800 */
[----:B------:R-:W-:Y:S01]  /*5340*/  SHF.L.U32 R22, R22, 0x10, RZ ;  /* 0x0000001016167819 */ /* 0x000fe200000006ff */
[----:B------:R-:W-:Y:S02]  /*5350*/  FMUL.FTZ R3, R15, -1.4426950216293334961 ;  /* 0xbfb8aa3b0f037820 */ /* 0x000fe40000410000 */
[----:B------:R0:W-:Y:S01]  /*5360*/  MUFU.EX2 R67, R2 ;  /* 0x0000000200437308 */ /* 0x0001e20000000800 */
[----:B------:R-:W-:Y:S01]  /*5370*/  FMUL.FTZ R70, R17, -1.4426950216293334961 ;  /* 0xbfb8aa3b11467820 */ /* 0x000fe20000410000 */
[----:B------:R-:W-:Y:S02]  /*5380*/  FMUL.FTZ R73, R22, -1.4426950216293334961 ;  /* 0xbfb8aa3b16497820 */ /* 0x000fe40000410000 */
[----:B------:R-:W-:Y:S04]  /*5390*/  MUFU.EX2 R69, R3 ;  /* 0x0000000300457308 */ /* 0x000fe80000000800 */
[----:B------:R-:W-:Y:S04]  /*53a0*/  MUFU.EX2 R70, R70 ;  /* 0x0000004600467308 */ /* 0x000fe80000000800 */
[----:B------:R-:W2:Y:S01]  /*53b0*/  MUFU.EX2 R73, R73 ;  /* 0x0000004900497308 */ /* 0x000ea20000000800 */
[----:B------:R-:W-:-:S02]  /*53c0*/  SHF.L.U32 R23, R23, 0x10, RZ ;  /* 0x0000001017177819 */ /* 0x000fc400000006ff */
[----:B------:R-:W-:-:S03]  /*53d0*/  SHF.L.U32 R25, R25, 0x10, RZ ;  /* 0x0000001019197819 */ /* 0x000fc600000006ff */
[----:B0-----:R-:W-:Y:S01]  /*53e0*/  FMUL.FTZ R2, R23, -1.4426950216293334961 ;  /* 0xbfb8aa3b17027820 */ /* 0x001fe20000410000 */
[----:B------:R-:W-:Y:S01]  /*53f0*/  SHF.L.U32 R26, R26, 0x10, RZ ;  /* 0x000000101a1a7819 */ /* 0x000fe200000006ff */
[----:B------:R-:W-:Y:S02]  /*5400*/  FMUL.FTZ R75, R25, -1.4426950216293334961 ;  /* 0xbfb8aa3b194b7820 */ /* 0x000fe40000410000 */
[----:B------:R-:W-:Y:S01]  /*5410*/  MUFU.EX2 R74, R2 ;  /* 0x00000002004a7308 */ /* 0x000fe20000000800 */
[----:B--2---:R-:W-:-:S03]  /*5420*/  FADD.FTZ R73, R73, 1 ;  /* 0x3f80000049497421 */ /* 0x004fc60000010000 */
[----:B------:R-:W-:Y:S01]  /*5430*/  MUFU.EX2 R77, R75 ;  /* 0x0000004b004d7308 */ /* 0x000fe20000000800 */
[----:B------:R-:W-:Y:S01]  /*5440*/  FMUL.FTZ R78, R26, -1.4426950216293334961 ;  /* 0xbfb8aa3b1a4e7820 */ /* 0x000fe20000410000 */
[----:B------:R-:W-:-:S03]  /*5450*/  IMAD.U32 R24, R24, 0x10000, RZ ;  /* 0x0001000018187824 */ /* 0x000fc600078e00ff */
[----:B------:R-:W0:Y:S01]  /*5460*/  MUFU.EX2 R79, R78 ;  /* 0x0000004e004f7308 */ /* 0x000e220000000800 */
[----:B------:R-:W-:-:S04]  /*5470*/  FMUL.FTZ R3, R24, -1.4426950216293334961 ;  /* 0xbfb8aa3b18037820 */ /* 0x000fc80000410000 */
[----:B------:R-:W2:Y:S01]  /*5480*/  MUFU.EX2 R76, R3 ;  /* 0x00000003004c7308 */ /* 0x000ea20000000800 */
[----:B----4-:R3:W-:Y:S04]  /*5490*/  STS.U16 [R146], R31 ;  /* 0x0000001f92007388 */ /* 0x0107e80000000400 */
[----:B------:R4:W-:Y:S01]  /*54a0*/  STS.U16 [R145+0x40], R32 ;  /* 0x0000402091007388 */ /* 0x0009e20000000400 */
[----:B---3--:R-:W-:-:S03]  /*54b0*/  FMUL.FTZ R31, R27, -1.4426950216293334961 ;  /* 0xbfb8aa3b1b1f7820 */ /* 0x008fc60000410000 */
[----:B------:R-:W-:Y:S01]  /*54c0*/  STS.U16 [R144+0x80], R33 ;  /* 0x0000802190007388 */ /* 0x000fe20000000400 */
[----:B------:R3:W1:Y:S03]  /*54d0*/  MUFU.EX2 R80, R31 ;  /* 0x0000001f00507308 */ /* 0x0006660000000800 */
[----:B------:R0:W-:Y:S04]  /*54e0*/  STS.U16 [R143+0xc0], R36 ;  /* 0x0000c0248f007388 */ /* 0x0001e80000000400 */
[----:B------:R2:W-:Y:S04]  /*54f0*/  STS.U16 [R142+0x100], R37 ;  /* 0x000100258e007388 */ /* 0x0005e80000000400 */
[----:B------:R1:W-:Y:S04]  /*5500*/  STS.U16 [R141+0x140], R48 ;  /* 0x000140308d007388 */ /* 0x0003e80000000400 */
[----:B------:R-:W-:Y:S04]  /*5510*/  STS.U16 [R140+0x180], R45 ;  /* 0x0001802d8c007388 */ /* 0x000fe80000000400 */
[----:B------:R-:W-:Y:S04]  /*5520*/  STS.U16 [R139+0x1c0], R50 ;  /* 0x0001c0328b007388 */ /* 0x000fe80000000400 */
[----:B------:R-:W-:Y:S01]  /*5530*/  STS.U16 [R138+0x200], R53 ;  /* 0x000200358a007388 */ /* 0x000fe20000000400 */
[----:B----4-:R-:W-:-:S03]  /*5540*/  FMUL.FTZ R32, R28, -1.4426950216293334961 ;  /* 0xbfb8aa3b1c207820 */ /* 0x010fc60000410000 */
[----:B------:R-:W-:Y:S04]  /*5550*/  STS.U16 [R137+0x240], R54 ;  /* 0x0002403689007388 */ /* 0x000fe80000000400 */
[----:B------:R-:W-:Y:S04]  /*5560*/  STS.U16 [R136+0x280], R57 ;  /* 0x0002803988007388 */ /* 0x000fe80000000400 */
[----:B------:R4:W-:Y:S04]  /*5570*/  STS.U16 [R135+0x2c0], R56 ;  /* 0x0002c03887007388 */ /* 0x0009e80000000400 */
[----:B------:R-:W-:Y:S04]  /*5580*/  STS.U16 [R134+0x300], R59 ;  /* 0x0003003b86007388 */ /* 0x000fe80000000400 */
[----:B------:R4:W-:Y:S04]  /*5590*/  STS.U16 [R131+0x340], R60 ;  /* 0x0003403c83007388 */ /* 0x0009e80000000400 */
[----:B------:R-:W-:Y:S04]  /*55a0*/  STS.U16 [R129+0x380], R62 ;  /* 0x0003803e81007388 */ /* 0x000fe80000000400 */
[----:B------:R-:W-:Y:S01]  /*55b0*/  STS.U16 [R130+0x3c0], R63 ;  /* 0x0003c03f82007388 */ /* 0x000fe20000000400 */
[----:B------:R-:W-:-:S03]  /*55c0*/  NOP ;  /* 0x0000000000007918 */ /* 0x000fc60000000000 */
[----:B---3--:R-:W3:Y:S01]  /*55d0*/  LDS.U16 R31, [R128] ;  /* 0x00000000801f7984 */ /* 0x008ee20000000400 */
[----:B------:R1:W3:Y:S03]  /*55e0*/  MUFU.EX2 R120, R32 ;  /* 0x0000002000787308 */ /* 0x0002e60000000800 */
[----:B------:R-:W3:Y:S01]  /*55f0*/  LDS.U16 R33, [R126+0x4] ;  /* 0x000004007e217984 */ /* 0x000ee20000000400 */
[----:B0-----:R-:W-:Y:S01]  /*5600*/  FADD.FTZ R36, R65, 1 ;  /* 0x3f80000041247421 */ /* 0x001fe20000010000 */
[----:B--2---:R-:W-:Y:S02]  /*5610*/  FADD.FTZ R37, R64, 1 ;  /* 0x3f80000040257421 */ /* 0x004fe40000010000 */
[----:B------:R-:W-:Y:S04]  /*5620*/  LDS.U16 R57, [R119+0x6] ;  /* 0x0000060077397984 */ /* 0x000fe80000000400 */
[----:B-1----:R-:W0:Y:S01]  /*5630*/  LDS.U16 R32, [R127+0x2] ;  /* 0x000002007f207984 */ /* 0x002e220000000400 */
[----:B------:R-:W1:Y:S01]  /*5640*/  MUFU.RCP R36, R36 ;  /* 0x0000002400247308 */ /* 0x000e620000001000 */
[----:B------:R-:W-:-:S02]  /*5650*/  FADD.FTZ R48, R66, 1 ;  /* 0x3f80000042307421 */ /* 0x000fc40000010000 */
[----:B------:R-:W2:Y:S01]  /*5660*/  LDS.U16 R59, [R118+0x8] ;  /* 0x00000800763b7984 */ /* 0x000ea20000000400 */
[----:B----4-:R-:W-:Y:S01]  /*5670*/  FADD.FTZ R56, R72, 1 ;  /* 0x3f80000048387421 */ /* 0x010fe20000010000 */
[----:B------:R-:W-:Y:S02]  /*5680*/  FADD.FTZ R45, R67, 1 ;  /* 0x3f800000432d7421 */ /* 0x000fe40000010000 */
[----:B------:R-:W4:Y:S01]  /*5690*/  LDS.U16 R72, [R115+0xe] ;  /* 0x00000e0073487984 */ /* 0x000f220000000400 */
[----:B------:R-:W3:Y:S01]  /*56a0*/  MUFU.RCP R37, R37 ;  /* 0x0000002500257308 */ /* 0x000ee20000001000 */
[----:B------:R-:W-:Y:S01]  /*56b0*/  FADD.FTZ R50, R69, 1 ;  /* 0x3f80000045327421 */ /* 0x000fe20000010000 */
[----:B------:R-:W-:Y:S01]  /*56c0*/  FADD.FTZ R54, R70, 1 ;  /* 0x3f80000046367421 */ /* 0x000fe20000010000 */
[----:B------:R-:W4:Y:S04]  /*56d0*/  LDS.U16 R69, [R117+0xa] ;  /* 0x00000a0075457984 */ /* 0x000f280000000400 */
[----:B------:R-:W4:Y:S01]  /*56e0*/  LDS.U16 R70, [R116+0xc] ;  /* 0x00000c0074467984 */ /* 0x000f220000000400 */
[----:B------:R-:W0:Y:S01]  /*56f0*/  MUFU.RCP R48, R48 ;  /* 0x0000003000307308 */ /* 0x000e220000001000 */
[----:B-1----:R-:W-:-:S02]  /*5700*/  FADD.FTZ R60, -R36, 1 ;  /* 0x3f800000243c7421 */ /* 0x002fc40000010100 */
[----:B------:R-:W-:Y:S02]  /*5710*/  LDS.U16 R75, [R113+0x12] ;  /* 0x00001200714b7984 */ /* 0x000fe40000000400 */
[----:B------:R-:W-:Y:S01]  /*5720*/  FFMA.FTZ R64, R13, R60, 1 ;  /* 0x3f8000000d407423 */ /* 0x000fe2000001003c */
[----:B------:R-:W-:Y:S01]  /*5730*/  FADD.FTZ R82, R79, 1 ;  /* 0x3f8000004f527421 */ /* 0x000fe20000010000 */
[----:B------:R-:W-:Y:S01]  /*5740*/  FADD.FTZ R78, R76, 1 ;  /* 0x3f8000004c4e7421 */ /* 0x000fe20000010000 */
[----:B------:R-:W-:Y:S01]  /*5750*/  LDS.U16 R121, [R110+0x18] ;  /* 0x000018006e797984 */ /* 0x000fe20000000400 */
[----:B---3--:R-:W-:Y:S01]  /*5760*/  SHF.L.U32 R31, R31, 0x10, RZ ;  /* 0x000000101f1f7819 */ /* 0x008fe200000006ff */
[----:B------:R-:W1:Y:S01]  /*5770*/  MUFU.RCP R45, R45 ;  /* 0x0000002d002d7308 */ /* 0x000e620000001000 */
[----:B------:R-:W-:Y:S01]  /*5780*/  FADD.FTZ R53, -R37, 1 ;  /* 0x3f80000025357421 */ /* 0x000fe20000010100 */
[----:B------:R-:W-:Y:S02]  /*5790*/  LDS.U16 R79, [R111+0x16] ;  /* 0x000016006f4f7984 */ /* 0x000fe40000000400 */
[----:B------:R-:W-:Y:S01]  /*57a0*/  FMUL.FTZ R60, R88, R31 ;  /* 0x0000001f583c7220 */ /* 0x000fe20000410000 */
[----:B------:R-:W-:Y:S01]  /*57b0*/  FFMA.FTZ R53, R4, R53, 1 ;  /* 0x3f80000004357423 */ /* 0x000fe20000010035 */
[----:B0-----:R-:W-:Y:S01]  /*57c0*/  FADD.FTZ R62, -R48, 1 ;  /* 0x3f800000303e7421 */ /* 0x001fe20000010100 */
[----:B------:R-:W-:-:S02]  /*57d0*/  IMAD.U32 R33, R33, 0x10000, RZ ;  /* 0x0001000021217824 */ /* 0x000fc400078e00ff */
[----:B------:R-:W-:Y:S01]  /*57e0*/  FMUL.FTZ R60, R37, R60 ;  /* 0x0000003c253c7220 */ /* 0x000fe20000410000 */
[----:B------:R-:W0:Y:S01]  /*57f0*/  MUFU.RCP R50, R50 ;  /* 0x0000003200327308 */ /* 0x000e220000001000 */
[----:B------:R-:W-:Y:S01]  /*5800*/  FFMA.FTZ R66, R5, R62, 1 ;  /* 0x3f80000005427423 */ /* 0x000fe2000001003e */
[----:B------:R-:W-:Y:S01]  /*5810*/  SHF.L.U32 R32, R32, 0x10, RZ ;  /* 0x0000001020207819 */ /* 0x000fe200000006ff */
[----:B------:R-:W-:Y:S01]  /*5820*/  FMUL.FTZ R65, R34, R33 ;  /* 0x0000002122417220 */ /* 0x000fe20000410000 */
[----:B------:R-:W-:Y:S01]  /*5830*/  FMUL.FTZ R62, R60, R53 ;  /* 0x000000353c3e7220 */ /* 0x000fe20000410000 */
[----:B------:R-:W-:-:S03]  /*5840*/  SHF.L.U32 R60, R47, 0x10, RZ ;  /* 0x000000102f3c7819 */ /* 0x000fc600000006ff */
[----:B------:R3:W4:Y:S01]  /*5850*/  MUFU.RCP R53, R73 ;  /* 0x0000004900357308 */ /* 0x0007220000001000 */
[----:B------:R-:W-:Y:S01]  /*5860*/  FMUL.FTZ R65, R48, R65 ;  /* 0x0000004130417220 */ /* 0x000fe20000410000 */
[----:B------:R-:W-:Y:S01]  /*5870*/  FMUL.FTZ R63, R35, R32 ;  /* 0x00000020233f7220 */ /* 0x000fe20000410000 */
[----:B------:R-:W-:Y:S02]  /*5880*/  IMAD.U32 R47, R57, 0x10000, RZ ;  /* 0x00010000392f7824 */ /* 0x000fe400078e00ff */
[----:B-1----:R-:W-:Y:S01]  /*5890*/  FADD.FTZ R67, -R45, 1 ;  /* 0x3f8000002d437421 */ /* 0x002fe20000010100 */
[----:B------:R-:W-:Y:S01]  /*58a0*/  FMUL.FTZ R65, R65, R66 ;  /* 0x0000004241417220 */ /* 0x000fe20000410000 */
[----:B------:R-:W-:Y:S01]  /*58b0*/  FMUL.FTZ R63, R36, R63 ;  /* 0x0000003f243f7220 */ /* 0x000fe20000410000 */
[----:B------:R-:W-:Y:S01]  /*58c0*/  FMUL.FTZ R66, R84, R47 ;  /* 0x0000002f54427220 */ /* 0x000fe20000410000 */
[----:B--2---:R-:W-:Y:S01]  /*58d0*/  SHF.L.U32 R51, R59, 0x10, RZ ;  /* 0x000000103b337819 */ /* 0x004fe200000006ff */
[----:B---3--:R-:W1:Y:S01]  /*58e0*/  LDS.U16 R73, [R114+0x10] ;  /* 0x0000100072497984 */ /* 0x008e620000000400 */
[----:B------:R-:W2:Y:S01]  /*58f0*/  MUFU.RCP R54, R54 ;  /* 0x0000003600367308 */ /* 0x000ea20000001000 */
[----:B------:R-:W-:Y:S01]  /*5900*/  FMUL.FTZ R63, R63, R64 ;  /* 0x000000403f3f7220 */ /* 0x000fe20000410000 */
[----:B------:R-:W-:Y:S01]  /*5910*/  FFMA.FTZ R67, R14, R67, 1 ;  /* 0x3f8000000e437423 */ /* 0x000fe20000010043 */
[----:B------:R-:W-:Y:S01]  /*5920*/  FMUL.FTZ R66, R45, R66 ;  /* 0x000000422d427220 */ /* 0x000fe20000410000 */
[----:B------:R-:W-:Y:S01]  /*5930*/  FADD.FTZ R64, R74, 1 ;  /* 0x3f8000004a407421 */ /* 0x000fe20000010000 */
[----:B0-----:R-:W-:Y:S01]  /*5940*/  FADD.FTZ R74, -R50, 1 ;  /* 0x3f800000324a7421 */ /* 0x001fe20000010100 */
[----:B------:R-:W-:-:S02]  /*5950*/  FMUL.FTZ R57, R60, R51 ;  /* 0x000000333c397220 */ /* 0x000fc40000410000 */
[----:B------:R-:W0:Y:S01]  /*5960*/  MUFU.RCP R56, R56 ;  /* 0x0000003800387308 */ /* 0x000e220000001000 */
[----:B------:R-:W-:Y:S01]  /*5970*/  FMUL.FTZ R86, R66, R67 ;  /* 0x0000004342567220 */ /* 0x000fe20000410000 */
[----:B------:R-:W-:Y:S01]  /*5980*/  FADD.FTZ R66, R77, 1 ;  /* 0x3f8000004d427421 */ /* 0x000fe20000010000 */
[----:B------:R-:W-:Y:S01]  /*5990*/  FFMA.FTZ R74, R15, R74, 1 ;  /* 0x3f8000000f4a7423 */ /* 0x000fe2000001004a */
[----:B------:R-:W-:Y:S01]  /*59a0*/  FMUL.FTZ R57, R50, R57 ;  /* 0x0000003932397220 */ /* 0x000fe20000410000 */
[----:B----4-:R-:W-:Y:S01]  /*59b0*/  FADD.FTZ R77, -R53, 1 ;  /* 0x3f800000354d7421 */ /* 0x010fe20000010100 */
[----:B------:R-:W-:Y:S02]  /*59c0*/  SHF.L.U32 R59, R16, 0x10, RZ ;  /* 0x00000010103b7819 */ /* 0x000fe400000006ff */
[----:B------:R-:W-:Y:S01]  /*59d0*/  FMUL.FTZ R74, R57, R74 ;  /* 0x0000004a394a7220 */ /* 0x000fe20000410000 */
[----:B------:R-:W-:Y:S01]  /*59e0*/  SHF.L.U32 R57, R20, 0x10, RZ ;  /* 0x0000001014397819 */ /* 0x000fe200000006ff */
[----:B------:R-:W-:Y:S01]  /*59f0*/  FFMA.FTZ R123, R22, R77, 1 ;  /* 0x3f800000167b7423 */ /* 0x000fe2000001004d */
[----:B------:R-:W-:Y:S01]  /*5a00*/  SHF.L.U32 R20, R72, 0x10, RZ ;  /* 0x0000001048147819 */ /* 0x000fe200000006ff */
[----:B------:R-:W3:Y:S01]  /*5a10*/  LDS.U16 R77, [R112+0x14] ;  /* 0x00001400704d7984 */ /* 0x000ee20000000400 */
[----:B--2---:R-:W-:-:S03]  /*5a20*/  FADD.FTZ R16, -R54, 1 ;  /* 0x3f80000036107421 */ /* 0x004fc60000010100 */
[----:B------:R-:W-:Y:S01]  /*5a30*/  FMUL.FTZ R72, R59, R20 ;  /* 0x000000143b487220 */ /* 0x000fe20000410000 */
[----:B0-----:R-:W-:Y:S01]  /*5a40*/  FADD.FTZ R18, -R56, 1 ;  /* 0x3f80000038127421 */ /* 0x001fe20000010100 */
[----:B------:R-:W-:Y:S01]  /*5a50*/  FFMA.FTZ R81, R17, R16, 1 ;  /* 0x3f80000011517423 */ /* 0x000fe20000010010 */
[----:B------:R-:W-:Y:S01]  /*5a60*/  SHF.L.U32 R16, R69, 0x10, RZ ;  /* 0x0000001045107819 */ /* 0x000fe200000006ff */
[----:B------:R-:W-:Y:S01]  /*5a70*/  FMUL.FTZ R72, R53, R72 ;  /* 0x0000004835487220 */ /* 0x000fe20000410000 */
[----:B------:R-:W-:Y:S01]  /*5a80*/  FFMA.FTZ R76, R19, R18, 1 ;  /* 0x3f800000134c7423 */ /* 0x000fe20000010012 */
[----:B------:R-:W0:Y:S01]  /*5a90*/  MUFU.RCP R64, R64 ;  /* 0x0000004000407308 */ /* 0x000e220000001000 */
[----:B------:R-:W-:Y:S02]  /*5aa0*/  IMAD.U32 R18, R70, 0x10000, RZ ;  /* 0x0001000046127824 */ /* 0x000fe400078e00ff */
[----:B------:R-:W-:Y:S01]  /*5ab0*/  FMUL.FTZ R122, R72, R123 ;  /* 0x0000007b487a7220 */ /* 0x000fe20000410000 */
[----:B------:R-:W-:Y:S01]  /*5ac0*/  FMUL.FTZ R69, R57, R16 ;  /* 0x0000001039457220 */ /* 0x000fe20000410000 */
[----:B------:R-:W-:Y:S01]  /*5ad0*/  FADD.FTZ R72, R80, 1 ;  /* 0x3f80000050487421 */ /* 0x000fe20000010000 */
[----:B------:R-:W-:Y:S01]  /*5ae0*/  FMUL.FTZ R83, R85, R18 ;  /* 0x0000001255537220 */ /* 0x000fe20000410000 */
[----:B------:R-:W2:Y:S01]  /*5af0*/  LDS.U16 R80, [R109+0x1a] ;  /* 0x00001a006d507984 */ /* 0x000ea20000000400 */
[----:B------:R-:W4:Y:S01]  /*5b00*/  MUFU.RCP R67, R78 ;  /* 0x0000004e00437308 */ /* 0x000f220000001000 */
[----:B------:R-:W-:Y:S01]  /*5b10*/  SHF.L.U32 R29, R29, 0x10, RZ ;  /* 0x000000101d1d7819 */ /* 0x000fe200000006ff */
[----:B------:R-:W-:Y:S01]  /*5b20*/  FMUL.FTZ R70, R54, R69 ;  /* 0x0000004536467220 */ /* 0x000fe20000410000 */
[----:B------:R-:W-:-:S02]  /*5b30*/  IMAD.U32 R30, R30, 0x10000, RZ ;  /* 0x000100001e1e7824 */ /* 0x000fc400078e00ff */
[----:B------:R-:W-:Y:S01]  /*5b40*/  FMUL.FTZ R83, R56, R83 ;  /* 0x0000005338537220 */ /* 0x000fe20000410000 */
[----:B------:R-:W-:Y:S01]  /*5b50*/  FMUL.FTZ R87, R70, R81 ;  /* 0x0000005146577220 */ /* 0x000fe20000410000 */
[----:B------:R-:W-:Y:S01]  /*5b60*/  FMUL.FTZ R2, R29, -1.4426950216293334961 ;  /* 0xbfb8aa3b1d027820 */ /* 0x000fe20000410000 */
[----:B------:R-:W-:Y:S01]  /*5b70*/  FMUL.FTZ R3, R30, -1.4426950216293334961 ;  /* 0xbfb8aa3b1e037820 */ /* 0x000fe20000410000 */
[----:B------:R-:W-:Y:S02]  /*5b80*/  IMAD.U32 R81, R11, 0x10000, RZ ;  /* 0x000100000b517824 */ /* 0x000fe400078e00ff */
[----:B------:R-:W-:Y:S01]  /*5b90*/  FMUL.FTZ R89, R83, R76 ;  /* 0x0000004c53597220 */ /* 0x000fe20000410000 */
[----:B------:R-:W-:Y:S01]  /*5ba0*/  SHF.L.U32 R70, R12, 0x10, RZ ;  /* 0x000000100c467819 */ /* 0x000fe200000006ff */
[----:B------:R4:W-:Y:S01]  /*5bb0*/  MUFU.RCP R69, R82 ;  /* 0x0000005200457308 */ /* 0x0009e20000001000 */
[----:B-1----:R-:W-:Y:S01]  /*5bc0*/  SHF.L.U32 R11, R73, 0x10, RZ ;  /* 0x00000010490b7819 */ /* 0x002fe200000006ff */
[----:B------:R-:W-:Y:S01]  /*5bd0*/  LDS.U16 R83, [R107+0x1e] ;  /* 0x00001e006b537984 */ /* 0x000fe20000000400 */
[----:B------:R-:W-:Y:S01]  /*5be0*/  SHF.L.U32 R12, R75, 0x10, RZ ;  /* 0x000000104b0c7819 */ /* 0x000fe200000006ff */
[----:B0-----:R-:W-:-:S04]  /*5bf0*/  FADD.FTZ R76, -R64, 1 ;  /* 0x3f800000404c7421 */ /* 0x001fc80000010100 */
[----:B------:R-:W0:Y:S01]  /*5c00*/  MUFU.RCP R66, R66 ;  /* 0x0000004200427308 */ /* 0x000e220000001000 */
[----:B----4-:R-:W1:Y:S01]  /*5c10*/  LDS.U16 R82, [R108+0x1c] ;  /* 0x00001c006c527984 */ /* 0x010e620000000400 */
[----:B------:R-:W-:Y:S01]  /*5c20*/  FMUL.FTZ R73, R70, R11 ;  /* 0x0000000b46497220 */ /* 0x000fe20000410000 */
[----:B------:R-:W-:-:S05]  /*5c30*/  FFMA.FTZ R76, R23, R76, 1 ;  /* 0x3f800000174c7423 */ /* 0x000fca000001004c */
[----:B------:R-:W4:Y:S04]  /*5c40*/  MUFU.EX2 R2, R2 ;  /* 0x0000000200027308 */ /* 0x000f280000000800 */
[----:B------:R-:W0:Y:S01]  /*5c50*/  MUFU.EX2 R3, R3 ;  /* 0x0000000300037308 */ /* 0x000e220000000800 */
[----:B------:R-:W-:Y:S01]  /*5c60*/  FMUL.FTZ R73, R64, R73 ;  /* 0x0000004940497220 */ /* 0x000fe20000410000 */
[----:B------:R-:W-:Y:S01]  /*5c70*/  FADD.FTZ R75, -R67, 1 ;  /* 0x3f800000434b7421 */ /* 0x000fe20000010100 */
[----:B------:R-:W-:Y:S01]  /*5c80*/  FMUL.FTZ R78, R81, R12 ;  /* 0x0000000c514e7220 */ /* 0x000fe20000410000 */
[----:B------:R-:W-:Y:S01]  /*5c90*/  FADD.FTZ R120, R120, 1 ;  /* 0x3f80000078787421 */ /* 0x000fe20000010000 */
[----:B------:R-:W-:Y:S01]  /*5ca0*/  FMUL.FTZ R124, R73, R76 ;  /* 0x0000004c497c7220 */ /* 0x000fe20000410000 */
[----:B------:R-:W-:Y:S01]  /*5cb0*/  FFMA.FTZ R123, R24, R75, 1 ;  /* 0x3f800000187b7423 */ /* 0x000fe2000001004b */
[----:B------:R-:W-:Y:S01]  /*5cc0*/  FMUL.FTZ R78, R67, R78 ;  /* 0x0000004e434e7220 */ /* 0x000fe20000410000 */
[----:B------:R-:W-:Y:S01]  /*5cd0*/  IMAD.U32 R73, R10, 0x10000, RZ ;  /* 0x000100000a497824 */ /* 0x000fe200078e00ff */
[----:B------:R-:W-:-:S02]  /*5ce0*/  SHF.L.U32 R10, R9, 0x10, RZ ;  /* 0x00000010090a7819 */ /* 0x000fc400000006ff */
[----:B------:R-:W-:Y:S01]  /*5cf0*/  SHF.L.U32 R76, R8, 0x10, RZ ;  /* 0x00000010084c7819 */ /* 0x000fe200000006ff */
[----:B---3--:R-:W-:Y:S01]  /*5d00*/  IMAD.U32 R8, R77, 0x10000, RZ ;  /* 0x000100004d087824 */ /* 0x008fe200078e00ff */
[----:B------:R-:W-:Y:S01]  /*5d10*/  SHF.L.U32 R9, R79, 0x10, RZ ;  /* 0x000000104f097819 */ /* 0x000fe200000006ff */
[----:B------:R3:W1:Y:S01]  /*5d20*/  MUFU.RCP R75, R120 ;  /* 0x00000078004b7308 */ /* 0x0006620000001000 */
[----:B------:R-:W-:Y:S01]  /*5d30*/  FMUL.FTZ R133, R78, R123 ;  /* 0x0000007b4e857220 */ /* 0x000fe20000410000 */
[----:B----4-:R-:W-:Y:S01]  /*5d40*/  FADD.FTZ R78, R2, 1 ;  /* 0x3f800000024e7421 */ /* 0x010fe20000010000 */
[----:B0-----:R-:W-:Y:S01]  /*5d50*/  FADD.FTZ R171, R3, 1 ;  /* 0x3f80000003ab7421 */ /* 0x001fe20000010000 */
[----:B------:R-:W-:Y:S01]  /*5d60*/  FADD.FTZ R2, -R66, 1 ;  /* 0x3f80000042027421 */ /* 0x000fe20000010100 */
[----:B------:R-:W-:Y:S01]  /*5d70*/  FMUL.FTZ R3, R73, R8 ;  /* 0x0000000849037220 */ /* 0x000fe20000410000 */
[----:B------:R-:W-:Y:S02]  /*5d80*/  FADD.FTZ R123, -R69, 1 ;  /* 0x3f800000457b7421 */ /* 0x000fe40000010100 */
[----:B------:R-:W0:Y:S01]  /*5d90*/  MUFU.RCP R72, R72 ;  /* 0x0000004800487308 */ /* 0x000e220000001000 */
[----:B---3--:R-:W-:Y:S01]  /*5da0*/  FMUL.FTZ R120, R10, R9 ;  /* 0x000000090a787220 */ /* 0x008fe20000410000 */
[----:B------:R-:W-:Y:S01]  /*5db0*/  FFMA.FTZ R2, R25, R2, 1 ;  /* 0x3f80000019027423 */ /* 0x000fe20000010002 */
[----:B------:R-:W-:Y:S01]  /*5dc0*/  FMUL.FTZ R3, R66, R3 ;  /* 0x0000000342037220 */ /* 0x000fe20000410000 */
[----:B------:R-:W-:Y:S01]  /*5dd0*/  FFMA.FTZ R123, R26, R123, 1 ;  /* 0x3f8000001a7b7423 */ /* 0x000fe2000001007b */
[----:B------:R-:W-:-:S02]  /*5de0*/  FMUL.FTZ R120, R69, R120 ;  /* 0x0000007845787220 */ /* 0x000fc40000410000 */
[----:B------:R-:W-:Y:S01]  /*5df0*/  FMUL.FTZ R2, R3, R2 ;  /* 0x0000000203027220 */ /* 0x000fe20000410000 */
[----:B------:R-:W3:Y:S01]  /*5e00*/  MUFU.RCP R78, R78 ;  /* 0x0000004e004e7308 */ /* 0x000ee20000001000 */
[----:B------:R-:W-:Y:S01]  /*5e10*/  FMUL.FTZ R3, R120, R123 ;  /* 0x0000007b78037220 */ /* 0x000fe20000410000 */
[----:B------:R-:W-:Y:S01]  /*5e20*/  IMAD.U32 R120, R7, 0x10000, RZ ;  /* 0x0001000007787824 */ /* 0x000fe200078e00ff */
[----:B--2---:R-:W-:-:S05]  /*5e30*/  SHF.L.U32 R7, R80, 0x10, RZ ;  /* 0x0000001050077819 */ /* 0x004fca00000006ff */
[----:B------:R2:W4:Y:S01]  /*5e40*/  MUFU.RCP R173, R171 ;  /* 0x000000ab00ad7308 */ /* 0x0005220000001000 */
[----:B------:R-:W-:Y:S01]  /*5e50*/  SHF.L.U32 R121, R121, 0x10, RZ ;  /* 0x0000001079797819 */ /* 0x000fe200000006ff */
[C---:B-1----:R-:W-:Y:S01]  /*5e60*/  FADD.FTZ R79, -R75.reuse, 1 ;  /* 0x3f8000004b4f7421 */ /* 0x042fe20000010100 */
[----:B------:R-:W-:Y:S01]  /*5e70*/  SHF.L.U32 R125, R0, 0x10, RZ ;  /* 0x00000010007d7819 */ /* 0x000fe200000006ff */
        /* <DEDUP_REMOVED lines=8> */
[----:B------:R-:W-:Y:S01]  /*5f00*/  IMAD.U32 R6, R82, 0x10000, RZ ;  /* 0x0001000052067824 */ /* 0x000fe200078e00ff */
[----:B------:R-:W-:Y:S01]  /*5f10*/  SHF.L.U32 R0, R83, 0x10, RZ ;  /* 0x0000001053007819 */ /* 0x000fe200000006ff */
[----:B------:R-:W-:Y:S01]  /*5f20*/  FMUL.FTZ R77, R77, R132 ;  /* 0x000000844d4d7220 */ /* 0x000fe20000410000 */
[----:B------:R-:W-:Y:S01]  /*5f30*/  FMUL.FTZ R80, R79, R80 ;  /* 0x000000504f507220 */ /* 0x000fe20000410000 */
[----:B---3--:R-:W-:Y:S01]  /*5f40*/  FADD.FTZ R82, -R78, 1 ;  /* 0x3f8000004e527421 */ /* 0x008fe20000010100 */
[----:B--2---:R-:W-:Y:S01]  /*5f50*/  FMUL.FTZ R171, R123, R6 ;  /* 0x000000067bab7220 */ /* 0x004fe20000410000 */
[----:B----4-:R-:W-:Y:S01]  /*5f60*/  FADD.FTZ R79, -R173, 1 ;  /* 0x3f800000ad4f7421 */ /* 0x010fe20000010100 */
[----:B------:R-:W-:Y:S01]  /*5f70*/  FMUL.FTZ R132, R125, R0 ;  /* 0x000000007d847220 */ /* 0x000fe20000410000 */
[----:B------:R-:W-:Y:S01]  /*5f80*/  F2FP.BF16.F32.PACK_AB R62, R63, R62 ;  /* 0x0000003e3f3e723e */ /* 0x000fe200000010ff */
[----:B------:R-:W-:Y:S01]  /*5f90*/  BAR.SYNC.DEFER_BLOCKING 0x0 ;  /* 0x0000000000007b1d */ /* 0x000fe20000010000 */
        /* <DEDUP_REMOVED lines=22> */
[----:B-1----:R-:W-:Y:S01]  /*6100*/  PRMT R63, R2, 0x7610, R63 ;  /* 0x00007610023f7816 */ /* 0x002fe2000000003f */
[----:B------:R0:W-:Y:S01]  /*6110*/  STS.U16 [R118+0x8], R74 ;  /* 0x0000084a76007388 */ /* 0x0001e20000000400 */
[----:B------:R-:W-:Y:S02]  /*6120*/  ISETP.NE.AND P1, PT, R168, RZ, PT ;  /* 0x000000ffa800720c */ /* 0x000fe40003f25270 */
[----:B--2---:R-:W-:Y:S01]  /*6130*/  PRMT R65, R2, 0x7632, R65 ;  /* 0x0000763202417816 */ /* 0x004fe20000000041 */
[----:B------:R-:W-:Y:S04]  /*6140*/  STS.U16 [R117+0xa], R86 ;  /* 0x00000a5675007388 */ /* 0x000fe80000000400 */
[----:B------:R-:W-:Y:S01]  /*6150*/  STS.U16 [R116+0xc], R89 ;  /* 0x00000c5974007388 */ /* 0x000fe20000000400 */
[----:B0-----:R-:W-:-:S03]  /*6160*/  PRMT R74, R77, 0x7632, R74 ;  /* 0x000076324d4a7816 */ /* 0x001fc6000000004a */
[----:B------:R0:W-:Y:S01]  /*6170*/  STS.U16 [R115+0xe], R62 ;  /* 0x00000e3e73007388 */ /* 0x0001e20000000400 */
[----:B------:R-:W-:-:S03]  /*6180*/  PRMT R80, R79, 0x7632, R80 ;  /* 0x000076324f507816 */ /* 0x000fc60000000050 */
[----:B------:R-:W-:Y:S04]  /*6190*/  STS.U16 [R114+0x10], R124 ;  /* 0x0000107c72007388 */ /* 0x000fe80000000400 */
[----:B------:R1:W-:Y:S01]  /*61a0*/  STS.U16 [R113+0x12], R3 ;  /* 0x0000120371007388 */ /* 0x0003e20000000400 */
[----:B0-----:R-:W-:-:S03]  /*61b0*/  PRMT R62, R79, 0x7610, R62 ;  /* 0x000076104f3e7816 */ /* 0x001fc6000000003e */
        /* <DEDUP_REMOVED lines=32> */
[----:B-1----:R-:W-:-:S04]  /*63c0*/  IADD3 R3, P0, PT, R166, UR12, RZ ;  /* 0x0000000ca6037c10 */ /* 0x002fc8000ff1e0ff */
[----:B0-----:R-:W-:Y:S02]  /*63d0*/  IADD3.X R62, PT, PT, RZ, UR7, RZ, P0, !PT ;  /* 0x00000007ff3e7c10 */ /* 0x001fe400087fe4ff */
        /* <DEDUP_REMOVED lines=8> */
[----:B------:R-:W-:Y:S01]  /*6460*/  @!P5 STG.E.U16 desc[UR28][R2.64+0x40], R65 ;  /* 0x000040410200d986 */ /* 0x000fe2000c10151c */
[-C--:B------:R-:W-:Y:S02]  /*6470*/  ISETP.GE.AND P3, PT, R158, R189.reuse, PT ;  /* 0x000000bd9e00720c */ /* 0x080fe40003f66270 */
[-C--:B------:R-:W-:Y:S01]  /*6480*/  ISETP.GE.AND P4, PT, R157, R189.reuse, PT ;  /* 0x000000bd9d00720c */ /* 0x080fe20003f86270 */
[----:B------:R-:W-:Y:S01]  /*6490*/  @!P6 STG.E.U16 desc[UR28][R2.64+0x80], R77 ;  /* 0x0000804d0200e986 */ /* 0x000fe2000c10151c */
        /* <DEDUP_REMOVED lines=90> */
[----:B0-----:R-:W-:-:S03]  /*6a40*/  PRMT R4, R11, 0x7632, R4 ;  /* 0x000076320b047816 */ /* 0x001fc60000000004 */
[----:B------:R0:W-:Y:S01]  /*6a50*/  STS.U16 [R119+0x6], R0 ;  /* 0x0000060077007388 */ /* 0x0001e20000000400 */
[----:B------:R-:W-:Y:S02]  /*6a60*/  PRMT R54, R5, 0x7610, R54 ;  /* 0x0000761005367816 */ /* 0x000fe40000000036 */
[----:B--2---:R-:W-:Y:S01]  /*6a70*/  PRMT R2, R3, 0x7632, R2 ;  /* 0x0000763203027816 */ /* 0x004fe20000000002 */
[----:B------:R-:W-:Y:S04]  /*6a80*/  STS.U16 [R118+0x8], R15 ;  /* 0x0000080f76007388 */ /* 0x000fe80000000400 */
[----:B------:R-:W-:Y:S01]  /*6a90*/  STS.U16 [R117+0xa], R7 ;  /* 0x00000a0775007388 */ /* 0x000fe20000000400 */
[----:B-1----:R-:W-:Y:S01]  /*6aa0*/  UIMAD.WIDE.U32 UR32, UR31, UR12, UR8 ;  /* 0x0000000c1f2072a5 */ /* 0x002fe2000f8e0008 */
[----:B0-----:R-:W-:-:S02]  /*6ab0*/  PRMT R0, R8, 0x7632, R0 ;  /* 0x0000763208007816 */ /* 0x001fc40000000000 */
        /* <DEDUP_REMOVED lines=8> */
[----:B------:R0:W-:Y:S01]  /*6b40*/  STS.U16 [R113+0x12], R4 ;  /* 0x0000120471007388 */ /* 0x0001e20000000400 */
[----:B-1----:R-:W-:-:S03]  /*6b50*/  PRMT R2, R5, 0x7632, R2 ;  /* 0x0000763205027816 */ /* 0x002fc60000000002 */
[----:B------:R-:W-:Y:S04]  /*6b60*/  STS.U16 [R112+0x14], R8 ;  /* 0x0000140870007388 */ /* 0x000fe80000000400 */
[----:B------:R1:W-:Y:S01]  /*6b70*/  STS.U16 [R111+0x16], R0 ;  /* 0x000016006f007388 */ /* 0x0003e20000000400 */
[----:B0-----:R-:W-:-:S03]  /*6b80*/  IMAD.U32 R4, RZ, RZ, UR25 ;  /* 0x00000019ff047e24 */ /* 0x001fc6000f8e00ff */
[----:B------:R-:W-:Y:S04]  /*6b90*/  STS.U16 [R110+0x18], R27 ;  /* 0x0000181b6e007388 */ /* 0x000fe80000000400 */
[----:B------:R0:W-:Y:S01]  /*6ba0*/  STS.U16 [R109+0x1a], R3 ;  /* 0x00001a036d007388 */ /* 0x0001e20000000400 */
[----:B-1----:R-:W-:-:S03]  /*6bb0*/  IADD3 R0, P0, PT, R166, UR12, RZ ;  /* 0x0000000ca6007c10 */ /* 0x002fc6000ff1e0ff */
[----:B------:R-:W-:Y:S04]  /*6bc0*/  STS.U16 [R108+0x1c], R54 ;  /* 0x00001c366c007388 */ /* 0x000fe80000000400 */
        /* <DEDUP_REMOVED lines=56> */
.L_x_4862:
[----:B------:R-:W-:Y:S02]  /*6f50*/  IMAD.U32 R71, R71, 0x10000, RZ ;  /* 0x0001000047477824 */ /* 0x000fe400078e00ff */
[----:B------:R-:W-:Y:S01]  /*6f60*/  FFMA.FTZ R167, R88, R91, R167 ;  /* 0x0000005b58a77223 */ /* 0x000fe200000100a7 */
[----:B------:R-:W-:Y:S01]  /*6f70*/  IMAD.U32 R68, R68, 0x10000, RZ ;  /* 0x0001000044447824 */ /* 0x000fe200078e00ff */
[----:B------:R-:W-:Y:S01]  /*6f80*/  SHF.L.U32 R61, R61, 0x10, RZ ;  /* 0x000000103d3d7819 */ /* 0x000fe200000006ff */
[----:B------:R-:W-:Y:S02]  /*6f90*/  IMAD.U32 R49, R49, 0x10000, RZ ;  /* 0x0001000031317824 */ /* 0x000fe400078e00ff */
[----:B------:R-:W-:Y:S01]  /*6fa0*/  FFMA.FTZ R0, R86, R71, R167 ;  /* 0x0000004756007223 */ /* 0x000fe200000100a7 */
[----:B------:R-:W-:Y:S01]  /*6fb0*/  SHF.L.U32 R58, R58, 0x10, RZ ;  /* 0x000000103a3a7819 */ /* 0x000fe200000006ff */
[----:B------:R-:W-:Y:S01]  /*6fc0*/  IMAD.U32 R46, R46, 0x10000, RZ ;  /* 0x000100002e2e7824 */ /* 0x000fe200078e00ff */
[----:B------:R-:W-:Y:S01]  /*6fd0*/  SHF.L.U32 R55, R55, 0x10, RZ ;  /* 0x0000001037377819 */ /* 0x000fe200000006ff */
[----:B0-----:R-:W-:Y:S01]  /*6fe0*/  FFMA.FTZ R3, R89, R68, R0 ;  /* 0x0000004459037223 */ /* 0x001fe20000010000 */
        /* <DEDUP_REMOVED lines=30> */
[----:B-----5:R-:W-:Y:S01]  /*71d0*/  FMUL.FTZ R37, R88, R169 ;  /* 0x000000a958257220 */ /* 0x020fe20000410000 */
        /* <DEDUP_REMOVED lines=29> */
[----:B------:R-:W-:Y:S02]  /*73b0*/  UIADD3 UR27, UPT, UPT, UR10, -0x1, URZ ;  /* 0xffffffff0a1b7890 */ /* 0x000fe4000fffe0ff */
[----:B------:R-:W-:Y:S01]  /*73c0*/  UISETP.NE.AND UP0, UPT, UR10, 0x1, UPT ;  /* 0x000000010a00788c */ /* 0x000fe2000bf05270 */
[----:B------:R-:W2:Y:S01]  /*73d0*/  LDC.64 R122, c[0x0][0x4d8] ;  /* 0x00013600ff7a7b82 */ /* 0x000ea20000000a00 */
[----:B------:R-:W-:Y:S01]  /*73e0*/  ULEA.HI UR7, UR27, UR27, URZ, 0x1 ;  /* 0x0000001b1b077291 */ /* 0x000fe2000f8f08ff */
[----:B------:R-:W3:Y:S03]  /*73f0*/  LDCU UR35, c[0x0][0x394] ;  /* 0x00007280ff2377ac */ /* 0x000ee60008000800 */
[----:B------:R-:W-:Y:S01]  /*7400*/  PLOP3.LUT P0, PT, PT, PT, UP0, 0x80, 0x8 ;  /* 0x000000000008781c */ /* 0x000fe20003f0f008 */
[----:B------:R-:W-:-:S02]  /*7410*/  ULOP3.LUT UR7, UR7, 0xfffffe, URZ, 0xc0, !UPT ;  /* 0x00fffffe07077892 */ /* 0x000fc4000f8ec0ff */
[----:B------:R-:W4:Y:S01]  /*7420*/  LDC.64 R124, c[0x0][0x4b8] ;  /* 0x00012e00ff7c7b82 */ /* 0x000f220000000a00 */
[----:B------:R-:W-:Y:S01]  /*7430*/  ISETP.EQ.AND P0, PT, R165, RZ, P0 ;  /* 0x000000ffa500720c */ /* 0x000fe20000702270 */
[----:B------:R-:W0:Y:S01]  /*7440*/  LDCU UR52, c[0x0][0x38c] ;  /* 0x00007180ff3477ac */ /* 0x000e220008000800 */
[----:B------:R-:W-:Y:S01]  /*7450*/  @P1 LOP3.LUT R21, R21, 0x200, RZ, 0xfc, !PT ;  /* 0x0000020015151812 */ /* 0x000fe200078efcff */
[----:B-1----:R-:W-:Y:S02]  /*7460*/  UIMAD.WIDE.U32 UR12, UR30, UR14, URZ ;  /* 0x0000000e1e0c72a5 */ /* 0x002fe4000f8e00ff */
[----:B------:R-:W-:Y:S01]  /*7470*/  UIADD3 UR27, UPT, UPT, UR27, -UR7, URZ ;  /* 0x800000071b1b7290 */ /* 0x000fe2000fffe0ff */
[----:B------:R-:W1:Y:S01]  /*7480*/  LDCU UR53, c[0x0][0x388] ;  /* 0x00007100ff3577ac */ /* 0x000e620008000800 */
        /* <DEDUP_REMOVED lines=10> */
[----:B---3--:R-:W-:-:S11]  /*7530*/  UMOV UR7, URZ ;  /* 0x000000ff00077c82 */ /* 0x008fd60008000000 */
.L_x_4908:
[----:B0-----:R-:W-:Y:S01]  /*7540*/  MOV R9, UR38 ;  /* 0x0000002600097c02 */ /* 0x001fe20008000f00 */
[----:B------:R-:W-:Y:S01]  /*7550*/  HFMA2 R3, -RZ, RZ, 0, 0 ;  /* 0x00000000ff037431 */ /* 0x000fe200000001ff */
[----:B------:R-:W-:Y:S01]  /*7560*/  MOV R2, R166 ;  /* 0x000000a600027202 */ /* 0x000fe20000000f00 */
[----:B------:R-:W-:Y:S01]  /*7570*/  IMAD.U32 R5, RZ, RZ, UR39 ;  /* 0x00000027ff057e24 */ /* 0x000fe2000f8e00ff */
[----:B------:R-:W-:Y:S01]  /*7580*/  ISETP.GE.AND P5, PT, R158, UR25, PT ;  /* 0x000000199e007c0c */ /* 0x000fe2000bfa6270 */
[----:B------:R-:W-:Y:S01]  /*7590*/  IMAD.U32 R11, RZ, RZ, UR41 ;  /* 0x00000029ff0b7e24 */ /* 0x000fe2000f8e00ff */
[----:B------:R-:W-:Y:S01]  /*75a0*/  P2R R171, PR, RZ, 0x1 ;  /* 0x00000001ffab7803 */ /* 0x000fe20000000000 */
[----:B------:R-:W-:Y:S01]  /*75b0*/  IMAD.WIDE.U32 R8, R9, UR7, R2 ;  /* 0x0000000709087c25 */ /* 0x000fe2000f8e0002 */
[----:B------:R-:W-:Y:S02]  /*75c0*/  LOP3.LUT P0, RZ, R21, 0x200, RZ, 0xc0, !PT ;  /* 0x0000020015ff7812 */ /* 0x000fe4000780c0ff */
[----:B------:R-:W-:Y:S01]  /*75d0*/  ISETP.GE.AND P4, PT, R162, UR25, PT ;  /* 0x00000019a2007c0c */ /* 0x000fe2000bf86270 */
[----:B------:R-:W-:Y:S01]  /*75e0*/  IMAD R5, R5, UR7, R9 ;  /* 0x0000000705057c24 */ /* 0x000fe2000f8e0209 */
[----:B------:R-:W-:-:S02]  /*75f0*/  LEA R4, P1, R8, UR24, 0x1 ;  /* 0x0000001808047c11 */ /* 0x000fc4000f8208ff */
[----:B------:R-:W-:Y:S02]  /*7600*/  MOV R7, UR40 ;  /* 0x0000002800077c02 */ /* 0x000fe40008000f00 */
[----:B------:R-:W-:Y:S02]  /*7610*/  LEA.HI.X R5, R8, UR20, R5, 0x1, P1 ;  /* 0x0000001408057c11 */ /* 0x000fe400088f0c05 */
[----:B------:R-:W-:Y:S01]  /*7620*/  ISETP.GE.AND P1, PT, R161, UR25, PT ;  /* 0x00000019a1007c0c */ /* 0x000fe2000bf26270 */
[----:B------:R-:W-:Y:S01]  /*7630*/  IMAD.WIDE.U32 R6, R7, UR7, R2 ;  /* 0x0000000707067c25 */ /* 0x000fe2000f8e0002 */
[----:B------:R-:W-:Y:S01]  /*7640*/  ISETP.GE.AND P3, PT, R160, UR25, PT ;  /* 0x00000019a0007c0c */ /* 0x000fe2000bf66270 */
[----:B---3--:R-:W3:Y:S01]  /*7650*/  @!P5 LDG.E.U16 R14, desc[UR28][R4.64+0x140] ;  /* 0x0001401c040ed981 */ /* 0x008ee2000c1e1500 */
[----:B------:R-:W-:Y:S01]  /*7660*/  ISETP.GE.AND P5, PT, R157, UR25, PT ;  /* 0x000000199d007c0c */ /* 0x000fe2000bfa6270 */
[----:B------:R-:W-:Y:S01]  /*7670*/  IMAD R3, R11, UR7, R7 ;  /* 0x000000070b037c24 */ /* 0x000fe2000f8e0207 */
[C---:B------:R-:W-:Y:S01]  /*7680*/  LEA R2, P2, R6.reuse, UR22, 0x1 ;  /* 0x0000001606027c11 */ /* 0x040fe2000f8408ff */
[----:B------:R-:W5:Y:S03]  /*7690*/  @!P0 LDG.E.U16 R172, desc[UR28][R4.64] ;  /* 0x0000001c04ac8981 */ /* 0x000f66000c1e1500 */
[----:B------:R-:W-:Y:S01]  /*76a0*/  LEA.HI.X R3, R6, UR23, R3, 0x1, P2 ;  /* 0x0000001706037c11 */ /* 0x000fe200090f0c03 */
[----:B--2---:R-:W2:Y:S01]  /*76b0*/  @!P4 LDG.E.U16 R0, desc[UR28][R4.64+0x40] ;  /* 0x0000401c0400c981 */ /* 0x004ea2000c1e1500 */
[----:B------:R-:W-:-:S03]  /*76c0*/  ISETP.GE.AND P2, PT, R159, UR25, PT ;  /* 0x000000199f007c0c */ /* 0x000fc6000bf46270 */
[----:B----4-:R-:W4:Y:S04]  /*76d0*/  @!P1 LDG.E.U16 R8, desc[UR28][R4.64+0x80] ;  /* 0x0000801c04089981 */ /* 0x010f28000c1e1500 */
[----:B------:R-:W3:Y:S01]  /*76e0*/  @!P5 LDG.E.U16 R13, desc[UR28][R4.64+0x180] ;  /* 0x0001801c040dd981 */ /* 0x000ee2000c1e1500 */
[----:B------:R-:W-:-:S03]  /*76f0*/  ISETP.GE.AND P5, PT, R156, UR25, PT ;  /* 0x000000199c007c0c */ /* 0x000fc6000bfa6270 */
[----:B------:R-:W4:Y:S04]  /*7700*/  @!P3 LDG.E.U16 R10, desc[UR28][R4.64+0xc0] ;  /* 0x0000c01c040ab981 */ /* 0x000f28000c1e1500 */
[----:B------:R-:W4:Y:S06]  /*7710*/  @!P2 LDG.E.U16 R12, desc[UR28][R4.64+0x100] ;  /* 0x0001001c040ca981 */ /* 0x000f2c000c1e1500 */
[----:B------:R-:W4:Y:S01]  /*7720*/  @!P5 LDG.E.U16 R16, desc[UR28][R4.64+0x1c0] ;  /* 0x0001c01c0410d981 */ /* 0x000f22000c1e1500 */
[----:B------:R-:W-:-:S13]  /*7730*/  ISETP.GE.AND P5, PT, R155, UR25, PT ;  /* 0x000000199b007c0c */ /* 0x000fda000bfa6270 */
        /* <DEDUP_REMOVED lines=9> */
[----:B------:R-:W-:Y:S02]  /*77d0*/  ISETP.GE.AND P5, PT, R150, UR25, PT ;  /* 0x0000001996007c0c */ /* 0x000fe4000bfa6270 */
[----:B------:R-:W-:-:S11]  /*77e0*/  ISETP.GE.AND P6, PT, R148, UR25, PT ;  /* 0x0000001994007c0c */ /* 0x000fd6000bfc6270 */
[----:B------:R-:W4:Y:S01]  /*77f0*/  @!P5 LDG.E.U16 R66, desc[UR28][R4.64+0x340] ;  /* 0x0003401c0442d981 */ /* 0x000f22000c1e1500 */
[----:B------:R-:W-:-:S03]  /*7800*/  ISETP.GE.AND P5, PT, R149, UR25, PT ;  /* 0x0000001995007c0c */ /* 0x000fc6000bfa6270 */
[----:B------:R-:W4:Y:S10]  /*7810*/  @!P6 LDG.E.U16 R67, desc[UR28][R4.64+0x3c0] ;  /* 0x0003c01c0443e981 */ /* 0x000f34000c1e1500 */
[----:B------:R-:W4:Y:S01]  /*7820*/  @!P5 LDG.E.U16 R65, desc[UR28][R4.64+0x380] ;  /* 0x0003801c0441d981 */ /* 0x000f22000c1e1500 */
        /* <DEDUP_REMOVED lines=9> */
[----:B------:R-:W-:Y:S02]  /*78c0*/  ISETP.GE.AND P5, PT, R156, UR25, PT ;  /* 0x000000199c007c0c */ /* 0x000fe4000bfa6270 */
[----:B------:R-:W-:Y:S02]  /*78d0*/  MOV R6, UR26 ;  /* 0x0000001a00067c02 */ /* 0x000fe40008000f00 */
[----:B------:R-:W-:Y:S01]  /*78e0*/  MOV R7, UR14 ;  /* 0x0000000e00077c02 */ /* 0x000fe20008000f00 */
[----:B------:R-:W-:-:S04]  /*78f0*/  IMAD.MOV.U32 R9, RZ, RZ, RZ ;  /* 0x000000ffff097224 */ /* 0x000fc800078e00ff */
[----:B------:R0:W4:Y:S02]  /*7900*/  LDG.E R20, desc[UR28][R6.64] ;  /* 0x0000001c06147981 */ /* 0x000124000c1e1900 */
[----:B0-----:R-:W-:Y:S02]  /*7910*/  IMAD.MOV.U32 R7, RZ, RZ, RZ ;  /* 0x000000ffff077224 */ /* 0x001fe400078e00ff */
[----:B------:R-:W-:Y:S01]  /*7920*/  HFMA2 R11, -RZ, RZ, 0, 0 ;  /* 0x00000000ff0b7431 */ /* 0x000fe200000001ff */
[----:B------:R-:W-:Y:S02]  /*7930*/  P2R R6, PR, RZ, 0x1 ;  /* 0x00000001ff067803 */ /* 0x000fe40000000000 */
[----:B------:R-:W-:Y:S02]  /*7940*/  MOV R5, RZ ;  /* 0x000000ff00057202 */ /* 0x000fe40000000f00 */
[----:B-----5:R-:W-:-:S04]  /*7950*/  @!P0 PRMT R9, R172, 0x5410, RZ ;  /* 0x00005410ac098816 */ /* 0x020fc800000000ff */
[--C-:B--2---:R-:W-:Y:S02]  /*7960*/  @!P4 PRMT R9, R9, 0x5410, R0.reuse ;  /* 0x000054100909c816 */ /* 0x104fe40000000000 */
[----:B---3--:R-:W-:Y:S02]  /*7970*/  @!P6 PRMT R7, R13, 0x5410, RZ ;  /* 0x000054100d07e816 */ /* 0x008fe400000000ff */
[----:B------:R-:W-:Y:S01]  /*7980*/  ISETP.GE.AND P6, PT, R155, UR25, PT ;  /* 0x000000199b007c0c */ /* 0x000fe2000bfc6270 */
[----:B------:R0:W-:Y:S01]  /*7990*/  STS.U16 [R146], R9 ;  /* 0x0000000992007388 */ /* 0x0001e20000000400 */
[----:B------:R-:W-:Y:S02]  /*79a0*/  PRMT R0, R9, 0x7632, R0 ;  /* 0x0000763209007816 */ /* 0x000fe40000000000 */
[----:B----4-:R-:W-:Y:S02]  /*79b0*/  @!P5 PRMT R7, R7, 0x5410, R16 ;  /* 0x000054100707d816 */ /* 0x010fe40000000010 */
[----:B------:R-:W-:Y:S01]  /*79c0*/  ISETP.GE.AND P5, PT, R154, UR25, PT ;  /* 0x000000199a007c0c */ /* 0x000fe2000bfa6270 */
[----:B0-----:R-:W-:Y:S01]  /*79d0*/  HFMA2 R9, -RZ, RZ, 0, 0 ;  /* 0x00000000ff097431 */ /* 0x001fe200000001ff */
        /* <DEDUP_REMOVED lines=10> */
[----:B------:R-:W-:Y:S02]  /*7a80*/  @!P2 PRMT R5, R12, 0x5410, RZ ;  /* 0x000054100c05a816 */ /* 0x000fe400000000ff */
[----:B0-----:R-:W-:Y:S02]  /*7a90*/  MOV R11, RZ ;  /* 0x000000ff000b7202 */ /* 0x001fe40000000f00 */
[----:B------:R-:W-:Y:S02]  /*7aa0*/  @!P6 PRMT R11, R17, 0x5410, RZ ;  /* 0x00005410110be816 */ /* 0x000fe400000000ff */
[----:B------:R-:W-:Y:S02]  /*7ab0*/  ISETP.GE.AND P6, PT, R151, UR25, PT ;  /* 0x0000001997007c0c */ /* 0x000fe4000bfc6270 */
[----:B------:R-:W-:Y:S01]  /*7ac0*/  @!P0 PRMT R5, R5, 0x5410, R14 ;  /* 0x0000541005058816 */ /* 0x000fe2000000000e */
[----:B------:R-:W-:Y:S01]  /*7ad0*/  STS.U16 [R143+0xc0], R4 ;  /* 0x0000c0048f007388 */ /* 0x000fe20000000400 */
[----:B------:R-:W-:-:S02]  /*7ae0*/  ISETP.NE.AND P0, PT, R6, RZ, PT ;  /* 0x000000ff0600720c */ /* 0x000fc40003f05270 */
[----:B------:R-:W-:Y:S02]  /*7af0*/  @!P5 PRMT R11, R11, 0x5410, R64 ;  /* 0x000054100b0bd816 */ /* 0x000fe40000000040 */
[----:B------:R-:W-:Y:S01]  /*7b00*/  ISETP.GE.AND P5, PT, R150, UR25, PT ;  /* 0x0000001996007c0c */ /* 0x000fe2000bfa6270 */
[----:B------:R0:W-:Y:S01]  /*7b10*/  STS.U16 [R142+0x100], R5 ;  /* 0x000100058e007388 */ /* 0x0001e20000000400 */
[----:B------:R-:W-:Y:S01]  /*7b20*/  PRMT R6, R5, 0x7632, R6 ;  /* 0x0000763205067816 */ /* 0x000fe20000000006 */
[----:B0-----:R-:W-:Y:S02]  /*7b30*/  IMAD.MOV.U32 R5, RZ, RZ, RZ ;  /* 0x000000ffff057224 */ /* 0x001fe400078e00ff */
[----:B------:R-:W-:Y:S02]  /*7b40*/  @!P6 PRMT R5, R19, 0x5410, RZ ;  /* 0x000054101305e816 */ /* 0x000fe400000000ff */
[----:B------:R-:W-:-:S06]  /*7b50*/  ISETP.NE.AND P6, PT, R132, RZ, PT ;  /* 0x000000ff8400720c */ /* 0x000fcc0003fc5270 */
[----:B------:R-:W-:Y:S02]  /*7b60*/  @!P5 PRMT R5, R5, 0x5410, R66 ;  /* 0x000054100505d816 */ /* 0x000fe40000000042 */
[----:B------:R-:W-:Y:S01]  /*7b70*/  ISETP.NE.AND P5, PT, R133, RZ, PT ;  /* 0x000000ff8500720c */ /* 0x000fe20003fa5270 */
[----:B------:R-:W-:Y:S01]  /*7b80*/  HFMA2 R0, -RZ, RZ, 0, 0 ;  /* 0x00000000ff007431 */ /* 0x000fe200000001ff */
[----:B------:R-:W-:Y:S01]  /*7b90*/  PRMT R8, R7, 0x7632, R8 ;  /* 0x0000763207087816 */ /* 0x000fe20000000008 */
[----:B------:R0:W-:Y:S01]  /*7ba0*/  STS.U16 [R141+0x140], R6 ;  /* 0x000140068d007388 */ /* 0x0001e20000000400 */
[----:B------:R-:W-:Y:S02]  /*7bb0*/  PRMT R4, R9, 0x7632, R4 ;  /* 0x0000763209047816 */ /* 0x000fe40000000004 */
[----:B------:R-:W-:Y:S01]  /*7bc0*/  PRMT R10, R11, 0x7632, R10 ;  /* 0x000076320b0a7816 */ /* 0x000fe2000000000a */
[----:B------:R2:W-:Y:S06]  /*7bd0*/  STS.U16 [R140+0x180], R7 ;  /* 0x000180078c007388 */ /* 0x0005ec0000000400 */
[----:B------:R-:W-:Y:S01]  /*7be0*/  @!P5 PRMT R0, R65, 0x5410, RZ ;  /* 0x000054104100d816 */ /* 0x000fe200000000ff */
[----:B------:R-:W-:Y:S01]  /*7bf0*/  STS.U16 [R139+0x1c0], R8 ;  /* 0x0001c0088b007388 */ /* 0x000fe20000000400 */
[----:B0-----:R-:W-:-:S02]  /*7c00*/  PRMT R6, R5, 0x7632, R6 ;  /* 0x0000763205067816 */ /* 0x001fc40000000006 */
[----:B------:R-:W-:Y:S01]  /*7c10*/  @!P6 PRMT R0, R0, 0x5410, R67 ;  /* 0x000054100000e816 */ /* 0x000fe20000000043 */
[----:B------:R-:W-:Y:S03]  /*7c20*/  STS.U16 [R138+0x200], R9 ;  /* 0x000200098a007388 */ /* 0x000fe60000000400 */
[----:B--2---:R-:W-:Y:S01]  /*7c30*/  PRMT R7, R0, 0x7632, R7 ;  /* 0x0000763200077816 */ /* 0x004fe20000000007 */
[----:B------:R0:W-:Y:S04]  /*7c40*/  STS.U16 [R137+0x240], R4 ;  /* 0x0002400489007388 */ /* 0x0001e80000000400 */
[----:B------:R-:W-:Y:S04]  /*7c50*/  STS.U16 [R136+0x280], R11 ;  /* 0x0002800b88007388 */ /* 0x000fe80000000400 */
[----:B------:R-:W-:Y:S04]  /*7c60*/  STS.U16 [R135+0x2c0], R10 ;  /* 0x0002c00a87007388 */ /* 0x000fe80000000400 */
[----:B------:R-:W-:Y:S04]  /*7c70*/  STS.U16 [R134+0x300], R5 ;  /* 0x0003000586007388 */ /* 0x000fe80000000400 */
[----:B------:R-:W-:Y:S04]  /*7c80*/  STS.U16 [R131+0x340], R6 ;  /* 0x0003400683007388 */ /* 0x000fe80000000400 */
[----:B------:R2:W-:Y:S04]  /*7c90*/  STS.U16 [R129+0x380], R0 ;  /* 0x0003800081007388 */ /* 0x0005e80000000400 */
[----:B------:R-:W-:Y:S01]  /*7ca0*/  STS.U16 [R130+0x3c0], R7 ;  /* 0x0003c00782007388 */ /* 0x000fe20000000400 */
[----:B------:R-:W-:-:S03]  /*7cb0*/  NOP ;  /* 0x0000000000007918 */ /* 0x000fc60000000000 */
[----:B0-----:R-:W3:Y:S01]  /*7cc0*/  @!P1 LDG.E.U16 R4, desc[UR28][R2.64+0x80] ;  /* 0x0000801c02049981 */ /* 0x001ee2000c1e1500 */
[----:B------:R-:W-:-:S03]  /*7cd0*/  MOV R67, RZ ;  /* 0x000000ff00437202 */ /* 0x000fc60000000f00 */
[----:B--2---:R-:W2:Y:S01]  /*7ce0*/  @!P3 LDG.E.U16 R0, desc[UR28][R2.64+0xc0] ;  /* 0x0000c01c0200b981 */ /* 0x004ea2000c1e1500 */
[----:B------:R-:W-:-:S03]  /*7cf0*/  IMAD.MOV.U32 R133, RZ, RZ, RZ ;  /* 0x000000ffff857224 */ /* 0x000fc600078e00ff */
[----:B------:R-:W4:Y:S01]  /*7d00*/  @!P4 LDG.E.U16 R6, desc[UR28][R2.64+0x40] ;  /* 0x0000401c0206c981 */ /* 0x000f22000c1e1500 */
[----:B------:R-:W-:Y:S02]  /*7d10*/  HFMA2 R65, -RZ, RZ, 0, 0 ;  /* 0x00000000ff417431 */ /* 0x000fe400000001ff */
[----:B------:R-:W-:Y:S02]  /*7d20*/  IMAD.MOV.U32 R173, RZ, RZ, RZ ;  /* 0x000000ffffad7224 */ /* 0x000fe400078e00ff */
[----:B------:R-:W-:Y:S01]  /*7d30*/  HFMA2 R175, -RZ, RZ, 0, 0 ;  /* 0x00000000ffaf7431 */ /* 0x000fe200000001ff */
[----:B------:R-:W5:Y:S04]  /*7d40*/  @!P5 LDG.E.U16 R132, desc[UR28][R2.64+0x380] ;  /* 0x0003801c0284d981 */ /* 0x000f68000c1e1500 */
[----:B------:R-:W5:Y:S04]  /*7d50*/  @!P6 LDG.E.U16 R177, desc[UR28][R2.64+0x3c0] ;  /* 0x0003c01c02b1e981 */ /* 0x000f68000c1e1500 */
[----:B------:R-:W-:Y:S04]  /*7d60*/  LDS.U16 R19, [R128] ;  /* 0x0000000080137984 */ /* 0x000fe80000000400 */
[----:B------:R-:W-:Y:S04]  /*7d70*/  LDS.U16 R18, [R127+0x2] ;  /* 0x000002007f127984 */ /* 0x000fe80000000400 */
[----:B------:R-:W-:Y:S04]  /*7d80*/  LDS.U16 R17, [R126+0x4] ;  /* 0x000004007e117984 */ /* 0x000fe80000000400 */
[----:B------:R-:W-:Y:S04]  /*7d90*/  LDS.U16 R16, [R119+0x6] ;  /* 0x0000060077107984 */ /* 0x000fe80000000400 */
[----:B------:R-:W-:Y:S04]  /*7da0*/  LDS.U16 R15, [R118+0x8] ;  /* 0x00000800760f7984 */ /* 0x000fe80000000400 */
[----:B------:R-:W0:Y:S04]  /*7db0*/  LDS.U16 R14, [R117+0xa] ;  /* 0x00000a00750e7984 */ /* 0x000e280000000400 */
[----:B------:R-:W-:Y:S04]  /*7dc0*/  LDS.U16 R13, [R116+0xc] ;  /* 0x00000c00740d7984 */ /* 0x000fe80000000400 */
[----:B------:R-:W-:Y:S04]  /*7dd0*/  LDS.U16 R12, [R115+0xe] ;  /* 0x00000e00730c7984 */ /* 0x000fe80000000400 */
[----:B------:R-:W-:Y:S04]  /*7de0*/  LDS.U16 R11, [R114+0x10] ;  /* 0x00001000720b7984 */ /* 0x000fe80000000400 */
[----:B------:R-:W-:Y:S04]  /*7df0*/  LDS.U16 R10, [R113+0x12] ;  /* 0x00001200710a7984 */ /* 0x000fe80000000400 */
[----:B------:R-:W-:Y:S04]  /*7e00*/  LDS.U16 R9, [R112+0x14] ;  /* 0x0000140070097984 */ /* 0x000fe80000000400 */
[----:B------:R-:W-:Y:S04]  /*7e10*/  LDS.U16 R8, [R111+0x16] ;  /* 0x000016006f087984 */ /* 0x000fe80000000400 */
[----:B------:R-:W-:Y:S04]  /*7e20*/  LDS.U16 R7, [R110+0x18] ;  /* 0x000018006e077984 */ /* 0x000fe80000000400 */
[----:B-1----:R-:W1:Y:S01]  /*7e30*/  LDS.U16 R5, [R108+0x1c] ;  /* 0x00001c006c057984 */ /* 0x002e620000000400 */
[----:B---3--:R-:W-:-:S03]  /*7e40*/  @!P1 PRMT R67, R4, 0x5410, RZ ;  /* 0x0000541004439816 */ /* 0x008fc600000000ff */
[----:B------:R-:W3:Y:S01]  /*7e50*/  @!P2 LDG.E.U16 R4, desc[UR28][R2.64+0x100] ;  /* 0x0001001c0204a981 */ /* 0x000ee2000c1e1500 */
[----:B------:R-:W-:Y:S02]  /*7e60*/  ISETP.GE.AND P1, PT, R158, UR25, PT ;  /* 0x000000199e007c0c */ /* 0x000fe4000bf26270 */
[----:B--2---:R-:W-:-:S11]  /*7e70*/  @!P3 PRMT R67, R67, 0x5410, R0 ;  /* 0x000054104343b816 */ /* 0x004fd60000000000 */
[----:B------:R-:W2:Y:S01]  /*7e80*/  @!P1 LDG.E.U16 R0, desc[UR28][R2.64+0x140] ;  /* 0x0001401c02009981 */ /* 0x000ea2000c1e1500 */
[----:B---3--:R-:W-:-:S03]  /*7e90*/  @!P2 PRMT R133, R4, 0x5410, RZ ;  /* 0x000054100485a816 */ /* 0x008fc600000000ff */
[----:B------:R-:W3:Y:S01]  /*7ea0*/  @!P0 LDG.E.U16 R4, desc[UR28][R2.64] ;  /* 0x0000001c02048981 */ /* 0x000ee2000c1e1500 */
[----:B--2---:R-:W-:Y:S02]  /*7eb0*/  @!P1 PRMT R133, R133, 0x5410, R0 ;  /* 0x0000541085859816 */ /* 0x004fe40000000000 */
[----:B---3--:R-:W-:Y:S02]  /*7ec0*/  @!P0 PRMT R65, R4, 0x5410, RZ ;  /* 0x0000541004418816 */ /* 0x008fe400000000ff */
[----:B------:R-:W-:Y:S01]  /*7ed0*/  ISETP.GE.AND P1, PT, R156, UR25, PT ;  /* 0x000000199c007c0c */ /* 0x000fe2000bf26270 */
[----:B------:R-:W2:Y:S01]  /*7ee0*/  LDS.U16 R4, [R107+0x1e] ;  /* 0x00001e006b047984 */ /* 0x000ea20000000400 */
[----:B----4-:R-:W-:Y:S02]  /*7ef0*/  @!P4 PRMT R65, R65, 0x5410, R6 ;  /* 0x000054104141c816 */ /* 0x010fe40000000006 */
[----:B------:R-:W-:Y:S01]  /*7f00*/  ISETP.GE.AND P4, PT, R157, UR25, PT ;  /* 0x000000199d007c0c */ /* 0x000fe2000bf86270 */
[----:B------:R-:W3:-:S12]  /*7f10*/  LDS.U16 R6, [R109+0x1a] ;  /* 0x00001a006d067984 */ /* 0x000ed80000000400 */
[----:B------:R-:W4:Y:S01]  /*7f20*/  @!P4 LDG.E.U16 R0, desc[UR28][R2.64+0x180] ;  /* 0x0001801c0200c981 */ /* 0x000f22000c1e1500 */
[----:B------:R-:W-:Y:S02]  /*7f30*/  ISETP.NE.AND P0, PT, R171, RZ, PT ;  /* 0x000000ffab00720c */ /* 0x000fe40003f05270 */
[----:B------:R-:W-:Y:S02]  /*7f40*/  MOV R171, RZ ;  /* 0x000000ff00ab7202 */ /* 0x000fe40000000f00 */
[----:B------:R-:W-:Y:S02]  /*7f50*/  ISETP.GE.AND P2, PT, R155, UR25, PT ;  /* 0x000000199b007c0c */ /* 0x000fe4000bf46270 */
[----:B----4-:R-:W-:Y:S02]  /*7f60*/  @!P4 PRMT R171, R0, 0x5410, RZ ;  /* 0x0000541000abc816 */ /* 0x010fe400000000ff */
[----:B------:R-:W4:Y:S02]  /*7f70*/  @!P1 LDG.E.U16 R0, desc[UR28][R2.64+0x1c0] ;  /* 0x0001c01c02009981 */ /* 0x000f24000c1e1500 */
[----:B----4-:R-:W-:-:S07]  /*7f80*/  @!P1 PRMT R171, R171, 0x5410, R0 ;  /* 0x00005410abab9816 */ /* 0x010fce0000000000 */
[----:B------:R-:W4:Y:S01]  /*7f90*/  @!P2 LDG.E.U16 R0, desc[UR28][R2.64+0x200] ;  /* 0x0002001c0200a981 */ /* 0x000f22000c1e1500 */
[----:B------:R-:W-:Y:S02]  /*7fa0*/  ISETP.GE.AND P1, PT, R154, UR25, PT ;  /* 0x000000199a007c0c */ /* 0x000fe4000bf26270 */
[----:B------:R-:W-:Y:S02]  /*7fb0*/  ISETP.GE.AND P3, PT, R153, UR25, PT ;  /* 0x0000001999007c0c */ /* 0x000fe4000bf66270 */
[----:B----4-:R-:W-:-:S09]  /*7fc0*/  @!P2 PRMT R173, R0, 0x5410, RZ ;  /* 0x0000541000ada816 */ /* 0x010fd200000000ff */
[----:B------:R-:W4:Y:S01]  /*7fd0*/  @!P1 LDG.E.U16 R0, desc[UR28][R2.64+0x240] ;  /* 0x0002401c02009981 */ /* 0x000f22000c1e1500 */
[----:B------:R-:W-:Y:S02]  /*7fe0*/  ISETP.GE.AND P4, PT, R152, UR25, PT ;  /* 0x0000001998007c0c */ /* 0x000fe4000bf86270 */
[----:B------:R-:W-:-:S13]  /*7ff0*/  ISETP.GE.AND P2, PT, R151, UR25, PT ;  /* 0x0000001997007c0c */ /* 0x000fda000bf46270 */
[----:B------:R-:W5:Y:S01]  /*8000*/  @!P2 LDG.E.U16 R64, desc[UR28][R2.64+0x300] ;  /* 0x0003001c0240a981 */ /* 0x000f62000c1e1500 */
[----:B----4-:R-:W-:-:S03]  /*8010*/  @!P1 PRMT R173, R173, 0x5410, R0 ;  /* 0x00005410adad9816 */ /* 0x010fc60000000000 */
[----:B------:R-:W4:Y:S01]  /*8020*/  @!P3 LDG.E.U16 R0, desc[UR28][R2.64+0x280] ;  /* 0x0002801c0200b981 */ /* 0x000f22000c1e1500 */
[----:B------:R-:W-:-:S13]  /*8030*/  ISETP.GE.AND P1, PT, R150, UR25, PT ;  /* 0x0000001996007c0c */ /* 0x000fda000bf26270 */
[----:B------:R-:W2:Y:S01]  /*8040*/  @!P1 LDG.E.U16 R66, desc[UR28][R2.64+0x340] ;  /* 0x0003401c02429981 */ /* 0x000ea2000c1e1500 */
[----:B----4-:R-:W-:-:S03]  /*8050*/  @!P3 PRMT R175, R0, 0x5410, RZ ;  /* 0x0000541000afb816 */ /* 0x010fc600000000ff */
[----:B------:R4:W3:Y:S04]  /*8060*/  @!P4 LDG.E.U16 R0, desc[UR28][R2.64+0x2c0] ;  /* 0x0002c01c0200c981 */ /* 0x0008e8000c1e1500 */
[----:B------:R-:W-:Y:S01]  /*8070*/  STS.U16 [R146+0x840], R65 ;  /* 0x0008404192007388 */ /* 0x000fe20000000400 */
[----:B----4-:R-:W-:Y:S02]  /*8080*/  PRMT R2, R65, 0x7632, R2 ;  /* 0x0000763241027816 */ /* 0x010fe40000000002 */
[----:B------:R-:W-:-:S03]  /*8090*/  PRMT R3, R67, 0x7632, R3 ;  /* 0x0000763243037816 */ /* 0x000fc60000000003 */
[----:B------:R-:W-:Y:S01]  /*80a0*/  STS.U16 [R145+0x880], R2 ;  /* 0x0008800291007388 */ /* 0x000fe20000000400 */
[----:B------:R-:W-:-:S03]  /*80b0*/  PRMT R172, R133, 0x7632, R172 ;  /* 0x0000763285ac7816 */ /* 0x000fc600000000ac */
[----:B------:R-:W-:Y:S04]  /*80c0*/  STS.U16 [R144+0x8c0], R67 ;  /* 0x0008c04390007388 */ /* 0x000fe80000000400 */
[----:B------:R4:W-:Y:S01]  /*80d0*/  STS.U16 [R143+0x900], R3 ;  /* 0x000900038f007388 */ /* 0x0009e20000000400 */
[----:B------:R-:W-:Y:S02]  /*80e0*/  PRMT R174, R171, 0x7632, R174 ;  /* 0x00007632abae7816 */ /* 0x000fe400000000ae */
[----:B------:R-:W-:Y:S01]  /*80f0*/  PRMT R176, R173, 0x7632, R176 ;  /* 0x00007632adb07816 */ /* 0x000fe200000000b0 */
[----:B------:R-:W-:Y:S01]  /*8100*/  STS.U16 [R142+0x940], R133 ;  /* 0x000940858e007388 */ /* 0x000fe20000000400 */
[----:B----4-:R-:W-:Y:S02]  /*8110*/  MOV R3, RZ ;  /* 0x000000ff00037202 */ /* 0x010fe40000000f00 */
[----:B-----5:R-:W-:Y:S01]  /*8120*/  @!P2 PRMT R3, R64, 0x5410, RZ ;  /* 0x000054104003a816 */ /* 0x020fe200000000ff */
[----:B------:R-:W-:Y:S03]  /*8130*/  STS.U16 [R141+0x980], R172 ;  /* 0x000980ac8d007388 */ /* 0x000fe60000000400 */
[----:B--2---:R-:W-:Y:S01]  /*8140*/  @!P1 PRMT R3, R3, 0x5410, R66 ;  /* 0x0000541003039816 */ /* 0x004fe20000000042 */
[----:B------:R-:W-:Y:S03]  /*8150*/  STS.U16 [R140+0x9c0], R171 ;  /* 0x0009c0ab8c007388 */ /* 0x000fe60000000400 */
[----:B------:R-:W-:Y:S01]  /*8160*/  PRMT R64, R3, 0x7632, R64 ;  /* 0x0000763203407816 */ /* 0x000fe20000000040 */
[----:B------:R-:W-:Y:S04]  /*8170*/  STS.U16 [R139+0xa00], R174 ;  /* 0x000a00ae8b007388 */ /* 0x000fe80000000400 */
[----:B------:R-:W-:Y:S04]  /*8180*/  STS.U16 [R138+0xa40], R173 ;  /* 0x000a40ad8a007388 */ /* 0x000fe80000000400 */
[----:B------:R2:W-:Y:S01]  /*8190*/  STS.U16 [R137+0xa80], R176 ;  /* 0x000a80b089007388 */ /* 0x0005e20000000400 */
[----:B------:R-:W4:Y:S01]  /*81a0*/  S2UR UR14, SR_CgaCtaId ;  /* 0x00000000000e79c3 */ /* 0x000f220000008800 */
[----:B------:R-:W-:-:S04]  /*81b0*/  FMUL.FTZ R179, R20, 1.4426950216293334961 ;  /* 0x3fb8aa3b14b37820 */ /* 0x000fc80000410000 */
[----:B------:R-:W-:Y:S01]  /*81c0*/  FMUL.FTZ R231, R179, R106 ;  /* 0x0000006ab3e77220 */ /* 0x000fe20000410000 */
[----:B------:R-:W-:Y:S01]  /*81d0*/  ULEA UR15, UR27, UR7, 0x8 ;  /* 0x000000071b0f7291 */ /* 0x000fe2000f8e40ff */
[----:B------:R-:W-:Y:S01]  /*81e0*/  ISETP.NE.AND P1, PT, R168, RZ, PT ;  /* 0x000000ffa800720c */ /* 0x000fe20003f25270 */
[----:B------:R-:W-:-:S03]  /*81f0*/  UMOV UR26, 0x400 ;  /* 0x00000400001a7882 */ /* 0x000fc60000000000 */
[----:B------:R-:W5:Y:S01]  /*8200*/  MUFU.EX2 R231, R231 ;  /* 0x000000e700e77308 */ /* 0x000f620000000800 */
        /* <DEDUP_REMOVED lines=12> */
[----:B----4-:R-:W-:Y:S01]  /*82d0*/  ULEA UR26, UR14, UR26, 0x18 ;  /* 0x0000001a0e1a7291 */ /* 0x010fe2000f8ec0ff */
[C---:B------:R-:W-:Y:S01]  /*82e0*/  FMUL.FTZ R204, R179.reuse, R95 ;  /* 0x0000005fb3cc7220 */ /* 0x040fe20000410000 */
[C---:B------:R-:W-:Y:S01]  /*82f0*/  FMUL.FTZ R202, R179.reuse, R90 ;  /* 0x0000005ab3ca7220 */ /* 0x040fe20000410000 */
[----:B------:R-:W-:Y:S01]  /*8300*/  FMUL.FTZ R201, R179, R93 ;  /* 0x0000005db3c97220 */ /* 0x000fe20000410000 */
[----:B------:R-:W-:Y:S01]  /*8310*/  ISETP.NE.AND P2, PT, R168, 0x3f, PT ;  /* 0x0000003fa800780c */ /* 0x000fe20003f45270 */
[----:B------:R-:W4:Y:S01]  /*8320*/  MUFU.EX2 R216, R216 ;  /* 0x000000d800d87308 */ /* 0x000f220000000800 */
[----:B0-----:R-:W-:-:S03]  /*8330*/  SHF.L.U32 R14, R14, 0x10, RZ ;  /* 0x000000100e0e7819 */ /* 0x001fc600000006ff */
        /* <DEDUP_REMOVED lines=14> */
[----:B-1----:R-:W-:Y:S01]  /*8420*/  SHF.L.U32 R5, R5, 0x10, RZ ;  /* 0x0000001005057819 */ /* 0x002fe200000006ff */
        /* <DEDUP_REMOVED lines=14> */
[----:B--2---:R-:W-:Y:S01]  /*8510*/  FMUL.FTZ R176, R46, R96 ;  /* 0x000000602eb07220 */ /* 0x004fe20000410000 */
[----:B------:R-:W-:Y:S01]  /*8520*/  SHF.L.U32 R8, R8, 0x10, RZ ;  /* 0x0000001008087819 */ /* 0x000fe200000006ff */
[----:B------:R-:W-:Y:S01]  /*8530*/  FMUL.FTZ R174, R43, R94 ;  /* 0x0000005e2bae7220 */ /* 0x000fe20000410000 */
[----:B------:R-:W-:Y:S01]  /*8540*/  SHF.L.U32 R7, R7, 0x10, RZ ;  /* 0x0000001007077819 */ /* 0x000fe200000006ff */
        /* <DEDUP_REMOVED lines=8> */
[----:B---3--:R-:W-:Y:S02]  /*85d0*/  IMAD.U32 R6, R6, 0x10000, RZ ;  /* 0x0001000006067824 */ /* 0x008fe400078e00ff */
        /* <DEDUP_REMOVED lines=11> */
[----:B------:R-:W-:Y:S01]  /*8690*/  @!P4 PRMT R175, R175, 0x5410, R0 ;  /* 0x00005410afafc816 */ /* 0x000fe20000000000 */
[----:B------:R-:W-:Y:S01]  /*86a0*/  IMAD.MOV.U32 R0, RZ, RZ, RZ ;  /* 0x000000ffff007224 */ /* 0x000fe200078e00ff */
[----:B------:R-:W-:-:S02]  /*86b0*/  @!P5 PRMT R0, R132, 0x5410, RZ ;  /* 0x000054108400d816 */ /* 0x000fc400000000ff */
[----:B------:R-:W-:Y:S02]  /*86c0*/  PRMT R2, R175, 0x7632, R2 ;  /* 0x00007632af027816 */ /* 0x000fe40000000002 */
[----:B------:R-:W-:Y:S01]  /*86d0*/  @!P6 PRMT R0, R0, 0x5410, R177 ;  /* 0x000054100000e816 */ /* 0x000fe200000000b1 */
[----:B------:R-:W-:Y:S03]  /*86e0*/  STS.U16 [R136+0xac0], R175 ;  /* 0x000ac0af88007388 */ /* 0x000fe60000000400 */
[----:B------:R-:W-:Y:S01]  /*86f0*/  PRMT R65, R0, 0x7632, R65 ;  /* 0x0000763200417816 */ /* 0x000fe20000000041 */
[----:B------:R1:W-:Y:S04]  /*8700*/  STS.U16 [R135+0xb00], R2 ;  /* 0x000b000287007388 */ /* 0x0003e80000000400 */
[----:B------:R-:W-:Y:S04]  /*8710*/  STS.U16 [R134+0xb40], R3 ;  /* 0x000b400386007388 */ /* 0x000fe80000000400 */
[----:B------:R-:W-:Y:S04]  /*8720*/  STS.U16 [R131+0xb80], R64 ;  /* 0x000b804083007388 */ /* 0x000fe80000000400 */
[----:B------:R-:W-:Y:S04]  /*8730*/  STS.U16 [R129+0xbc0], R0 ;  /* 0x000bc00081007388 */ /* 0x000fe80000000400 */
[----:B------:R-:W-:Y:S01]  /*8740*/  STS.U16 [R130+0xc00], R65 ;  /* 0x000c004182007388 */ /* 0x000fe20000000400 */
[----:B------:R-:W-:-:S03]  /*8750*/  NOP ;  /* 0x0000000000007918 */ /* 0x000fc60000000000 */
[----:B------:R-:W2:Y:S04]  /*8760*/  LDS.U16 R133, [R113+0x852] ;  /* 0x0008520071857984 */ /* 0x000ea80000000400 */
[----:B------:R-:W3:Y:S04]  /*8770*/  LDS.U16 R132, [R112+0x854] ;  /* 0x0008540070847984 */ /* 0x000ee80000000400 */
[----:B------:R-:W5:Y:S04]  /*8780*/  LDS.U16 R67, [R111+0x856] ;  /* 0x000856006f437984 */ /* 0x000f680000000400 */
[----:B------:R-:W4:Y:S04]  /*8790*/  LDS.U16 R191, [R127+0x842] ;  /* 0x000842007fbf7984 */ /* 0x000f280000000400 */
[----:B------:R-:W0:Y:S04]  /*87a0*/  LDS.U16 R66, [R110+0x858] ;  /* 0x000858006e427984 */ /* 0x000e280000000400 */
[----:B------:R-:W0:Y:S04]  /*87b0*/  LDS.U16 R190, [R126+0x844] ;  /* 0x000844007ebe7984 */ /* 0x000e280000000400 */
[----:B------:R-:W0:Y:S04]  /*87c0*/  LDS.U16 R188, [R118+0x848] ;  /* 0x0008480076bc7984 */ /* 0x000e280000000400 */
[----:B------:R-:W0:Y:S04]  /*87d0*/  LDS.U16 R187, [R117+0x84a] ;  /* 0x00084a0075bb7984 */ /* 0x000e280000000400 */
[----:B------:R-:W0:Y:S04]  /*87e0*/  LDS.U16 R185, [R115+0x84e] ;  /* 0x00084e0073b97984 */ /* 0x000e280000000400 */
[----:B------:R-:W0:Y:S04]  /*87f0*/  LDS.U16 R184, [R114+0x850] ;  /* 0x0008500072b87984 */ /* 0x000e280000000400 */
[----:B------:R-:W-:Y:S04]  /*8800*/  LDS.U16 R65, [R109+0x85a] ;  /* 0x00085a006d417984 */ /* 0x000fe80000000400 */
[----:B------:R-:W0:Y:S04]  /*8810*/  LDS.U16 R189, [R119+0x846] ;  /* 0x0008460077bd7984 */ /* 0x000e280000000400 */
[----:B------:R-:W0:Y:S04]  /*8820*/  LDS.U16 R186, [R116+0x84c] ;  /* 0x00084c0074ba7984 */ /* 0x000e280000000400 */
[----:B------:R-:W0:Y:S04]  /*8830*/  LDS.U16 R64, [R108+0x85c] ;  /* 0x00085c006c407984 */ /* 0x000e280000000400 */
[----:B------:R-:W0:Y:S04]  /*8840*/  LDS.U16 R192, [R128+0x840] ;  /* 0x0008400080c07984 */ /* 0x000e280000000400 */
[----:B------:R-:W0:Y:S01]  /*8850*/  LDS.U16 R0, [R107+0x85e] ;  /* 0x00085e006b007984 */ /* 0x000e220000000400 */
[----:B-1----:R-:W-:-:S04]  /*8860*/  IADD3 R2, PT, PT, R168, 0x200, RZ ;  /* 0x00000200a8027810 */ /* 0x002fc80007ffe0ff */
[----:B------:R-:W-:Y:S01]  /*8870*/  SEL R2, R2, UR15, P1 ;  /* 0x0000000f02027c07 */ /* 0x000fe20008800000 */
[----:B--2---:R-:W-:-:S03]  /*8880*/  IMAD.U32 R218, R133, 0x10000, RZ ;  /* 0x0001000085da7824 */ /* 0x004fc600078e00ff */
[----:B------:R-:W-:Y:S01]  /*8890*/  LEA R2, R2, UR26, 0x2 ;  /* 0x0000001a02027c11 */ /* 0x000fe2000f8e10ff */
[----:B------:R-:W-:Y:S01]  /*88a0*/  FMUL.FTZ R3, R55, R101 ;  /* 0x0000006537037220 */ /* 0x000fe20000410000 */
[----:B---3--:R-:W-:Y:S02]  /*88b0*/  SHF.L.U32 R133, R132, 0x10, RZ ;  /* 0x0000001084857819 */ /* 0x008fe400000006ff */
[----:B-----5:R-:W-:Y:S01]  /*88c0*/  SHF.L.U32 R132, R67, 0x10, RZ ;  /* 0x0000001043847819 */ /* 0x020fe200000006ff */
[----:B------:R1:W-:Y:S01]  /*88d0*/  STS [R2+0x35c0], R231 ;  /* 0x0035c0e702007388 */ /* 0x0003e20000000800 */
[----:B----4-:R-:W-:Y:S01]  /*88e0*/  SHF.L.U32 R191, R191, 0x10, RZ ;  /* 0x00000010bfbf7819 */ /* 0x010fe200000006ff */
[----:B0-----:R-:W-:Y:S01]  /*88f0*/  IMAD.U32 R67, R66, 0x10000, RZ ;  /* 0x0001000042437824 */ /* 0x001fe200078e00ff */
[----:B------:R-:W-:Y:S02]  /*8900*/  SHF.L.U32 R190, R190, 0x10, RZ ;  /* 0x00000010bebe7819 */ /* 0x000fe400000006ff */
[----:B------:R-:W-:-:S02]  /*8910*/  SHF.L.U32 R188, R188, 0x10, RZ ;  /* 0x00000010bcbc7819 */ /* 0x000fc400000006ff */
[----:B------:R-:W-:Y:S02]  /*8920*/  SHF.L.U32 R187, R187, 0x10, RZ ;  /* 0x00000010bbbb7819 */ /* 0x000fe400000006ff */
[----:B------:R-:W-:Y:S01]  /*8930*/  SHF.L.U32 R185, R185, 0x10, RZ ;  /* 0x00000010b9b97819 */ /* 0x000fe200000006ff */
[----:B-1----:R-:W-:Y:S01]  /*8940*/  FMUL.FTZ R2, R39, R90 ;  /* 0x0000005a27027220 */ /* 0x002fe20000410000 */
[----:B------:R-:W-:Y:S01]  /*8950*/  SHF.L.U32 R184, R184, 0x10, RZ ;  /* 0x00000010b8b87819 */ /* 0x000fe200000006ff */
[----:B------:R-:W-:Y:S01]  /*8960*/  IMAD.U32 R189, R189, 0x10000, RZ ;  /* 0x00010000bdbd7824 */ /* 0x000fe200078e00ff */
[----:B------:R-:W-:Y:S01]  /*8970*/  SHF.L.U32 R66, R65, 0x10, RZ ;  /* 0x0000001041427819 */ /* 0x000fe200000006ff */
[----:B------:R-:W-:Y:S02]  /*8980*/  IMAD.U32 R186, R186, 0x10000, RZ ;  /* 0x00010000baba7824 */ /* 0x000fe400078e00ff */
[----:B------:R-:W-:Y:S01]  /*8990*/  FMUL.FTZ R177, R49, R98 ;  /* 0x0000006231b17220 */ /* 0x000fe20000410000 */
[----:B------:R-:W-:Y:S01]  /*89a0*/  FMUL.FTZ R175, R44, R99 ;  /* 0x000000632caf7220 */ /* 0x000fe20000410000 */
        /* <DEDUP_REMOVED lines=35> */
.L_x_4865:
[----:B------:R-:W-:-:S06]  /*8be0*/  LEA R0, R168, UR26, 0x2 ;  /* 0x0000001aa8007c11 */ /* 0x000fcc000f8e10ff */
[----:B------:R-:W0:Y:S02]  /*8bf0*/  LDS R0, [R0+0x3dc4] ;  /* 0x003dc40000007984 */ /* 0x000e240000000800 */
.L_x_4866:
[----:B------:R-:W-:Y:S05]  /*8c00*/  BSYNC.RECONVERGENT B0 ;  /* 0x0000000000007941 */ /* 0x000fea0003800200 */
.L_x_4864:
[----:B------:R-:W2:Y:S01]  /*8c10*/  @P0 LDC R65, c[0x0][0x38c] ;  /* 0x0000e300ff410b82 */ /* 0x000ea20000000800 */
[----:B------:R-:W-:Y:S01]  /*8c20*/  MOV R64, UR10 ;  /* 0x0000000a00407c02 */ /* 0x000fe20008000f00 */
[----:B------:R-:W-:Y:S01]  /*8c30*/  HFMA2 R67, -RZ, RZ, 0, 4.76837158203125e-07 ;  /* 0x00000008ff437431 */ /* 0x000fe200000001ff */
[----:B------:R-:W-:Y:S01]  /*8c40*/  MOV R132, 0x3f800000 ;  /* 0x3f80000000847802 */ /* 0x000fe20000000f00 */
[----:B------:R-:W-:Y:S02]  /*8c50*/  IMAD.MOV.U32 R133, RZ, RZ, RZ ;  /* 0x000000ffff857224 */ /* 0x000fe400078e00ff */
[----:B------:R-:W-:Y:S02]  /*8c60*/  @P0 VIADD R64, R64, 0xfffffffe ;  /* 0xfffffffe40400836 */ /* 0x000fe40000000000 */
[----:B------:R-:W-:-:S04]  /*8c70*/  FMUL.FTZ R66, R231, R216 ;  /* 0x000000d8e7427220 */ /* 0x000fc80000410000 */
[----:B------:R-:W-:Y:S01]  /*8c80*/  FMUL.FTZ R215, R213, R66 ;  /* 0x00000042d5d77220 */ /* 0x000fe20000410000 */
[----:B--2---:R-:W-:-:S04]  /*8c90*/  @P0 IMAD R64, R64, R65, UR7 ;  /* 0x0000000740400e24 */ /* 0x004fc8000f8e0241 */
[----:B------:R-:W-:-:S04]  /*8ca0*/  @P0 IMAD.WIDE R64, R64, R67, UR4 ;  /* 0x0000000440400e25 */ /* 0x000fc8000f8e0243 */
[----:B------:R-:W-:Y:S01]  /*8cb0*/  FFMA.FTZ R67, R200, R216, R183 ;  /* 0x000000d8c8437223 */ /* 0x000fe200000100b7 */
[----:B------:R-:W-:-:S03]  /*8cc0*/  FMUL.FTZ R66, R214, R215 ;  /* 0x000000d7d6427220 */ /* 0x000fc60000410000 */
[----:B------:R-:W-:Y:S01]  /*8cd0*/  FFMA.FTZ R67, R213, R67, R182 ;  /* 0x00000043d5437223 */ /* 0x000fe200000100b6 */
[----:B------:R-:W-:Y:S01]  /*8ce0*/  FMUL.FTZ R215, R211, R66 ;  /* 0x00000042d3d77220 */ /* 0x000fe20000410000 */
[----:B------:R2:W5:Y:S01]  /*8cf0*/  @P0 LDG.E.64 R132, desc[UR28][R64.64] ;  /* 0x0000001c40840981 */ /* 0x000562000c1e1b00 */
[----:B------:R-:W-:Y:S01]  /*8d00*/  ISETP.GT.U32.AND P2, PT, R168, 0x1f, PT ;  /* 0x0000001fa800780c */ /* 0x000fe20003f44070 */
[----:B------:R-:W-:Y:S01]  /*8d10*/  FFMA.FTZ R67, R214, R67, R181 ;  /* 0x00000043d6437223 */ /* 0x000fe200000100b5 */
[----:B------:R-:W-:-:S03]  /*8d20*/  FMUL.FTZ R66, R212, R215 ;  /* 0x000000d7d4427220 */ /* 0x000fc60000410000 */
[----:B------:R-:W-:-:S04]  /*8d30*/  FFMA.FTZ R67, R211, R67, R180 ;  /* 0x00000043d3437223 */ /* 0x000fc800000100b4 */
[----:B------:R-:W-:Y:S01]  /*8d40*/  FFMA.FTZ R67, R212, R67, R179 ;  /* 0x00000043d4437223 */ /* 0x000fe200000100b3 */
[----:B--2---:R-:W-:-:S03]  /*8d50*/  FMUL.FTZ R65, R209, R66 ;  /* 0x00000042d1417220 */ /* 0x004fc60000410000 */
        /* <DEDUP_REMOVED lines=57> */
.L_x_4925:
[----:B------:R-:W-:Y:S01]  /*90f0*/  ISETP.GE.AND P2, PT, R147, 0x10, PT ;  /* 0x000000109300780c */ /* 0x000fe20003f46270 */
[----:B----4-:R-:W-:Y:S01]  /*9100*/  FFMA.FTZ R65, R67, R65, R64 ;  /* 0x0000004143417223 */ /* 0x010fe20000010040 */
[----:B------:R-:W-:-:S04]  /*9110*/  UMOV UR14, 0xffffffff ;  /* 0xffffffff000e7882 */ /* 0x000fc80000000000 */
[----:B------:R-:W-:-:S07]  /*9120*/  FSEL R217, R64, R65, !P2 ;  /* 0x0000004140d97208 */ /* 0x000fce0005000000 */
[----:B--23--:R-:W-:Y:S01]  /*9130*/  @P2 FMUL.FTZ R67, R67, R220 ;  /* 0x000000dc43432220 */ /* 0x00cfe20000410000 */
[----:B------:R-:W-:Y:S06]  /*9140*/  BRA.DIV UR14, `(.L_x_4869) ;  /* 0x0000004e0e247947 */ /* 0x000fec000b800000 */
.L_x_4928:
[----:B------:R-:W-:-:S03]  /*9150*/  UMOV UR14, 0xffffffff ;  /* 0xffffffff000e7882 */ /* 0x000fc60000000000 */
[----:B------:R-:W-:Y:S05]  /*9160*/  BRA.DIV UR14, `(.L_x_4870) ;  /* 0x0000004e0e447947 */ /* 0x000fea000b800000 */
.L_x_4931:
[----:B------:R-:W-:-:S03]  /*9170*/  UMOV UR14, 0xffffffff ;  /* 0xffffffff000e7882 */ /* 0x000fc60000000000 */
[----:B------:R-:W-:Y:S05]  /*9180*/  BRA.DIV UR14, `(.L_x_4871) ;  /* 0x0000004e0e647947 */ /* 0x000fea000b800000 */
[----:B------:R2:W3:Y:S04]  /*9190*/  SHFL.UP PT, R218, R67, 0x1, RZ ;  /* 0x0420000043da7989 */ /* 0x0004e800000e00ff */
[----:B------:R-:W4:Y:S04]  /*91a0*/  SHFL.UP PT, R217, R217, 0x1, RZ ;  /* 0x04200000d9d97989 */ /* 0x000f2800000e00ff */
[----:B-----5:R2:W0:Y:S04]  /*91b0*/  SHFL.IDX PT, R64, R132, RZ, 0x1f ;  /* 0x00001fff84407589 */ /* 0x02042800000e0000 */
[----:B------:R2:W0:Y:S02]  /*91c0*/  SHFL.IDX PT, R65, R133, RZ, 0x1f ;  /* 0x00001fff85417589 */ /* 0x00042400000e0000 */
.L_x_4937:
[----:B--2---:R-:W2:Y:S01]  /*91d0*/  LDS.64 R66, [R215+0x31b0] ;  /* 0x0031b000d7427984 */ /* 0x004ea20000000a00 */
[C---:B0--34-:R-:W-:Y:S01]  /*91e0*/  @P1 FFMA.FTZ R65, R218.reuse, R65, R217 ;  /* 0x00000041da411223 */ /* 0x059fe200000100d9 */
[----:B------:R-:W-:-:S03]  /*91f0*/  @P1 FMUL.FTZ R64, R218, R64 ;  /* 0x00000040da401220 */ /* 0x000fc60000410000 */
[-C--:B--2---:R-:W-:Y:S01]  /*9200*/  FFMA.FTZ R67, R65, R66.reuse, R67 ;  /* 0x0000004241437223 */ /* 0x084fe20000010043 */
[----:B------:R-:W-:-:S05]  /*9210*/  FMUL.FTZ R66, R64, R66 ;  /* 0x0000004240427220 */ /* 0x000fca0000410000 */
[----:B------:R2:W-:Y:S02]  /*9220*/  STS.128 [R215+0x31b0], R64 ;  /* 0x0031b040d7007388 */ /* 0x0005e40000000c00 */
.L_x_4867:
        /* <DEDUP_REMOVED lines=20> */
[----:B------:R-:W0:Y:S03]  /*9370*/  LDS R64, [R163+0x31b4] ;  /* 0x0031b400a3407984 */ /* 0x000e260000000800 */
[----:B------:R-:W-:Y:S02]  /*9380*/  FFMA.FTZ R67, R208, R67, R191 ;  /* 0x00000043d0437223 */ /* 0x000fe400000100bf */
[----:B------:R-:W-:Y:S02]  /*9390*/  VOTEU.ALL UP0, P1 ;  /* 0x0000000000ff7886 */ /* 0x000fe40000800000 */
[----:B------:R-:W-:-:S03]  /*93a0*/  FFMA.FTZ R67, R207, R67, R192 ;  /* 0x00000043cf437223 */ /* 0x000fc600000100c0 */
[----:B------:R-:W-:Y:S01]  /*93b0*/  @!UP0 ULEA UR14, UR7, UR26, 0x3 ;  /* 0x0000001a070e8291 */ /* 0x000fe2000f8e18ff */
[----:B------:R-:W-:-:S08]  /*93c0*/  FFMA.FTZ R67, R210, R67, R193 ;  /* 0x00000043d2437223 */ /* 0x000fd000000100c1 */
[----:B------:R-:W1:Y:S01]  /*93d0*/  @!P1 LDS.64 R132, [UR14+0x3ec0] ;  /* 0x003ec00eff849984 */ /* 0x000e620008000a00 */
[----:B0-----:R-:W-:Y:S01]  /*93e0*/  FFMA.FTZ R231, R231, R64, R200 ;  /* 0x00000040e7e77223 */ /* 0x001fe200000100c8 */
[----:B------:R-:W-:-:S03]  /*93f0*/  FMUL.FTZ R64, R208, R65 ;  /* 0x00000041d0407220 */ /* 0x000fc60000410000 */
[----:B------:R-:W-:Y:S01]  /*9400*/  FFMA.FTZ R225, R216, R231, R183 ;  /* 0x000000e7d8e17223 */ /* 0x000fe200000100b7 */
[----:B------:R-:W-:-:S03]  /*9410*/  FMUL.FTZ R65, R207, R64 ;  /* 0x00000040cf417220 */ /* 0x000fc60000410000 */
[----:B------:R-:W-:Y:S01]  /*9420*/  FFMA.FTZ R224, R213, R225, R182 ;  /* 0x000000e1d5e07223 */ /* 0x000fe200000100b6 */
[----:B------:R-:W-:-:S03]  /*9430*/  FMUL.FTZ R64, R210, R65 ;  /* 0x00000041d2407220 */ /* 0x000fc60000410000 */
[----:B------:R-:W-:Y:S01]  /*9440*/  FFMA.FTZ R223, R214, R224, R181 ;  /* 0x000000e0d6df7223 */ /* 0x000fe200000100b5 */
[C---:B------:R-:W-:Y:S01]  /*9450*/  FMUL.FTZ R65, R209.reuse, R64 ;  /* 0x00000040d1417220 */ /* 0x040fe20000410000 */
[----:B------:R-:W-:Y:S02]  /*9460*/  FFMA.FTZ R64, R209, R67, R194 ;  /* 0x00000043d1407223 */ /* 0x000fe400000100c2 */
[C---:B------:R-:W-:Y:S01]  /*9470*/  FFMA.FTZ R222, R211.reuse, R223, R180 ;  /* 0x000000dfd3de7223 */ /* 0x040fe200000100b4 */
[C---:B------:R-:W-:Y:S01]  /*9480*/  FMUL.FTZ R66, R212.reuse, R65 ;  /* 0x00000041d4427220 */ /* 0x040fe20000410000 */
[C---:B------:R-:W-:Y:S02]  /*9490*/  FFMA.FTZ R64, R212.reuse, R64, R195 ;  /* 0x00000040d4407223 */ /* 0x040fe400000100c3 */
        /* <DEDUP_REMOVED lines=72> */
.L_x_4954:
        /* <DEDUP_REMOVED lines=10> */
.L_x_4872:
[----:B------:R-:W-:Y:S05]  /*99c0*/  WARPSYNC.ALL ;  /* 0x0000000000007948 */ /* 0x000fea0003800000 */
[----:B------:R-:W-:Y:S01]  /*99d0*/  BAR.SYNC.DEFER_BLOCKING 0x0 ;  /* 0x0000000000007b1d */ /* 0x000fe20000010000 */
[C---:B------:R-:W-:Y:S01]  /*99e0*/  ISETP.NE.AND P1, PT, R168.reuse, RZ, PT ;  /* 0x000000ffa800720c */ /* 0x040fe20003f25270 */
[----:B------:R-:W-:Y:S01]  /*99f0*/  FADD.FTZ R183, -R183, R225 ;  /* 0x000000e1b7b77221 */ /* 0x000fe20000010100 */
[----:B0-----:R-:W-:Y:S01]  /*9a00*/  SHF.L.U32 R67, R168, 0x4, RZ ;  /* 0x00000004a8437819 */ /* 0x001fe200000006ff */
        /* <DEDUP_REMOVED lines=8> */
[----:B------:R-:W-:Y:S01]  /*9a90*/  FMUL.FTZ R250, R88, R231 ;  /* 0x000000e758fa7220 */ /* 0x000fe20000410000 */
[----:B------:R-:W-:Y:S01]  /*9aa0*/  FADD.FTZ R175, -R174, R215 ;  /* 0x000000d7aeaf7221 */ /* 0x000fe20000010100 */
[----:B------:R-:W-:Y:S01]  /*9ab0*/  VOTEU.ALL UP0, P1 ;  /* 0x0000000000ff7886 */ /* 0x000fe20000800000 */
[----:B------:R-:W-:Y:S01]  /*9ac0*/  FADD.FTZ R174, -R173, R230 ;  /* 0x000000e6adae7221 */ /* 0x000fe20000010100 */
[----:B------:R-:W-:Y:S01]  /*9ad0*/  FADD.FTZ R173, -R172, R229 ;  /* 0x000000e5acad7221 */ /* 0x000fe20000010100 */
[----:B------:R-:W-:Y:S01]  /*9ae0*/  FADD.FTZ R172, -R171, R228 ;  /* 0x000000e4abac7221 */ /* 0x000fe20000010100 */
[----:B------:R-:W-:Y:S01]  /*9af0*/  FMUL.FTZ R225, R86, R225 ;  /* 0x000000e156e17220 */ /* 0x000fe20000410000 */
[----:B------:R-:W-:Y:S01]  /*9b00*/  @!UP0 ULEA UR14, UR7, UR26, 0x3 ;  /* 0x0000001a070e8291 */ /* 0x000fe2000f8e18ff */
[----:B------:R-:W-:Y:S01]  /*9b10*/  FMUL.FTZ R223, R84, R223 ;  /* 0x000000df54df7220 */ /* 0x000fe20000410000 */
[----:B------:R-:W-:Y:S01]  /*9b20*/  FMUL.FTZ R221, R82, R221 ;  /* 0x000000dd52dd7220 */ /* 0x000fe20000410000 */
[----:B------:R-:W-:Y:S01]  /*9b30*/  FMUL.FTZ R219, R80, R219 ;  /* 0x000000db50db7220 */ /* 0x000fe20000410000 */
[----:B------:R-:W-:Y:S01]  /*9b40*/  FMUL.FTZ R217, R83, R217 ;  /* 0x000000d953d97220 */ /* 0x000fe20000410000 */
[----:B------:R-:W0:Y:S01]  /*9b50*/  LDS R64, [R163+0x33c4] ;  /* 0x0033c400a3407984 */ /* 0x000e220000000800 */
[----:B------:R-:W-:Y:S01]  /*9b60*/  FMUL.FTZ R215, R78, R215 ;  /* 0x000000d74ed77220 */ /* 0x000fe20000410000 */
[----:B------:R-:W-:Y:S01]  /*9b70*/  FMUL.FTZ R229, R76, R229 ;  /* 0x000000e54ce57220 */ /* 0x000fe20000410000 */
[----:B------:R-:W-:Y:S01]  /*9b80*/  BSSY.RECONVERGENT B0, `(.L_x_4874) ;  /* 0x00000d8000007945 */ /* 0x000fe20003800200 */
[----:B------:R1:W-:Y:S01]  /*9b90*/  @!P1 STS.64 [UR14+0x3ec0], R132 ;  /* 0x003ec084ff009988 */ /* 0x0003e20008000a0e */
[----:B0-----:R-:W-:Y:S01]  /*9ba0*/  FFMA.FTZ R185, R64, R0, R185 ;  /* 0x0000000040b97223 */ /* 0x001fe200000100b9 */
[----:B------:R-:W-:Y:S01]  /*9bb0*/  FADD.FTZ R0, -R200, R231 ;  /* 0x000000e7c8007221 */ /* 0x000fe20000010100 */
[----:B------:R-:W-:-:S02]  /*9bc0*/  LEA.HI R64, R168, R67, RZ, 0x1f ;  /* 0x00000043a8407211 */ /* 0x000fc400078ff8ff */
[----:B------:R-:W-:Y:S01]  /*9bd0*/  FFMA.FTZ R201, R201, R185, R184 ;  /* 0x000000b9c9c97223 */ /* 0x000fe200000100b8 */
[----:B------:R-:W-:Y:S02]  /*9be0*/  LEA.HI R184, R67, R67, RZ, 0x1b ;  /* 0x0000004343b87211 */ /* 0x000fe400078fd8ff */
[----:B------:R-:W-:Y:S01]  /*9bf0*/  LEA R64, R64, UR26, 0x2 ;  /* 0x0000001a40407c11 */ /* 0x000fe2000f8e10ff */
[----:B------:R-:W-:Y:S01]  /*9c00*/  FFMA.FTZ R233, R202, R201, R186 ;  /* 0x000000c9cae97223 */ /* 0x000fe200000100ba */
[----:B------:R-:W-:Y:S02]  /*9c10*/  LEA R184, R184, UR26, 0x2 ;  /* 0x0000001ab8b87c11 */ /* 0x000fe4000f8e10ff */
[----:B------:R-:W-:Y:S01]  /*9c20*/  IADD3 R231, PT, PT, R168, 0x40, RZ ;  /* 0x00000040a8e77810 */ /* 0x000fe20007ffe0ff */
[----:B------:R-:W-:-:S03]  /*9c30*/  FFMA.FTZ R187, R204, R233, R187 ;  /* 0x000000e9ccbb7223 */ /* 0x000fc600000100bb */
[----:B------:R-:W-:Y:S01]  /*9c40*/  LEA.HI R231, R231, R168, RZ, 0x1b ;  /* 0x000000a8e7e77211 */ /* 0x000fe200078fd8ff */
[----:B------:R-:W-:Y:S01]  /*9c50*/  FFMA.FTZ R203, R203, R187, R188 ;  /* 0x000000bbcbcb7223 */ /* 0x000fe200000100bc */
[----:B-1----:R-:W-:Y:S02]  /*9c60*/  FMUL.FTZ R132, R187, R92 ;  /* 0x0000005cbb847220 */ /* 0x002fe40000410000 */
[----:B------:R-:W-:Y:S01]  /*9c70*/  LEA R244, R231, UR26, 0x2 ;  /* 0x0000001ae7f47c11 */ /* 0x000fe2000f8e10ff */
[----:B------:R-:W-:Y:S01]  /*9c80*/  FFMA.FTZ R189, R206, R203, R189 ;  /* 0x000000cbcebd7223 */ /* 0x000fe200000100bd */
[----:B------:R-:W-:-:S03]  /*9c90*/  FMUL.FTZ R251, R41, R132 ;  /* 0x0000008429fb7220 */ /* 0x000fc60000410000 */
[----:B------:R-:W-:-:S04]  /*9ca0*/  FFMA.FTZ R205, R205, R189, R190 ;  /* 0x000000bdcdcd7223 */ /* 0x000fc800000100be */
[----:B------:R-:W-:-:S04]  /*9cb0*/  FFMA.FTZ R191, R208, R205, R191 ;  /* 0x000000cdd0bf7223 */ /* 0x000fc800000100bf */
[----:B------:R-:W-:Y:S01]  /*9cc0*/  FFMA.FTZ R207, R207, R191, R192 ;  /* 0x000000bfcfcf7223 */ /* 0x000fe200000100c0 */
[----:B------:R-:W-:Y:S01]  /*9cd0*/  FMUL.FTZ R247, R191, R96 ;  /* 0x00000060bff77220 */ /* 0x000fe20000410000 */
[----:B------:R-:W-:Y:S02]  /*9ce0*/  IADD3 R192, PT, PT, R168, 0x340, RZ ;  /* 0x00000340a8c07810 */ /* 0x000fe40007ffe0ff */
[----:B------:R-:W-:Y:S01]  /*9cf0*/  FFMA.FTZ R193, R210, R207, R193 ;  /* 0x000000cfd2c17223 */ /* 0x000fe200000100c1 */
[----:B------:R-:W-:Y:S01]  /*9d00*/  FMUL.FTZ R190, R207, R98 ;  /* 0x00000062cfbe7220 */ /* 0x000fe20000410000 */
[----:B------:R-:W-:Y:S01]  /*9d10*/  FMUL.FTZ R249, R46, R247 ;  /* 0x000000f72ef97220 */ /* 0x000fe20000410000 */
[----:B------:R-:W-:Y:S01]  /*9d20*/  LEA.HI R192, R192, R168, RZ, 0x1b ;  /* 0x000000a8c0c07211 */ /* 0x000fe200078fd8ff */
[----:B------:R-:W-:Y:S01]  /*9d30*/  FFMA.FTZ R209, R209, R193, R194 ;  /* 0x000000c1d1d17223 */ /* 0x000fe200000100c2 */
[----:B------:R-:W-:Y:S01]  /*9d40*/  FMUL.FTZ R243, R193, R100 ;  /* 0x00000064c1f37220 */ /* 0x000fe20000410000 */
[----:B------:R-:W-:Y:S01]  /*9d50*/  FMUL.FTZ R245, R49, R190 ;  /* 0x000000be31f57220 */ /* 0x000fe20000410000 */
[----:B------:R-:W-:-:S02]  /*9d60*/  VIADD R194, R168, 0x380 ;  /* 0x00000380a8c27836 */ /* 0x000fc40000000000 */
[----:B------:R-:W-:Y:S01]  /*9d70*/  FFMA.FTZ R195, R212, R209, R195 ;  /* 0x000000d1d4c37223 */ /* 0x000fe200000100c3 */
[----:B------:R-:W-:Y:S01]  /*9d80*/  FMUL.FTZ R188, R209, R101 ;  /* 0x00000065d1bc7220 */ /* 0x000fe20000410000 */
[----:B------:R-:W-:Y:S02]  /*9d90*/  LEA R206, R192, UR26, 0x2 ;  /* 0x0000001ac0ce7c11 */ /* 0x000fe4000f8e10ff */
[----:B------:R-:W-:Y:S01]  /*9da0*/  FFMA.FTZ R211, R211, R195, R196 ;  /* 0x000000c3d3d37223 */ /* 0x000fe200000100c4 */
[----:B------:R-:W-:Y:S01]  /*9db0*/  FMUL.FTZ R239, R195, R102 ;  /* 0x00000066c3ef7220 */ /* 0x000fe20000410000 */
[----:B------:R-:W-:Y:S01]  /*9dc0*/  FMUL.FTZ R241, R55, R188 ;  /* 0x000000bc37f17220 */ /* 0x000fe20000410000 */
[----:B------:R-:W-:Y:S01]  /*9dd0*/  IADD3 R196, PT, PT, R168, 0x3c0, RZ ;  /* 0x000003c0a8c47810 */ /* 0x000fe20007ffe0ff */
[----:B------:R-:W-:Y:S01]  /*9de0*/  FFMA.FTZ R197, R214, R211, R197 ;  /* 0x000000d3d6c57223 */ /* 0x000fe200000100c5 */
[----:B------:R-:W-:Y:S01]  /*9df0*/  FMUL.FTZ R133, R58, R239 ;  /* 0x000000ef3a857220 */ /* 0x000fe20000410000 */
[----:B------:R-:W-:-:S02]  /*9e00*/  LEA.HI R194, R194, R168, RZ, 0x1b ;  /* 0x000000a8c2c27211 */ /* 0x000fc400078fd8ff */
[----:B------:R-:W-:Y:S01]  /*9e10*/  FFMA.FTZ R213, R213, R197, R198 ;  /* 0x000000c5d5d57223 */ /* 0x000fe200000100c6 */
[----:B------:R-:W-:Y:S01]  /*9e20*/  FMUL.FTZ R237, R197, R104 ;  /* 0x00000068c5ed7220 */ /* 0x000fe20000410000 */
[----:B------:R-:W-:Y:S02]  /*9e30*/  LEA.HI R196, R196, R168, RZ, 0x1b ;  /* 0x000000a8c4c47211 */ /* 0x000fe400078fd8ff */
[----:B------:R-:W-:Y:S01]  /*9e40*/  FFMA.FTZ R199, R216, R213, R199 ;  /* 0x000000d5d8c77223 */ /* 0x000fe200000100c7 */
[----:B------:R-:W-:Y:S01]  /*9e50*/  FMUL.FTZ R186, R213, R105 ;  /* 0x00000069d5ba7220 */ /* 0x000fe20000410000 */
[----:B------:R-:W-:Y:S01]  /*9e60*/  VIADD R216, R168, 0x200 ;  /* 0x00000200a8d87836 */ /* 0x000fe20000000000 */
[----:B------:R-:W-:Y:S01]  /*9e70*/  LEA R204, R194, UR26, 0x2 ;  /* 0x0000001ac2cc7c11 */ /* 0x000fe2000f8e10ff */
[----:B------:R-:W-:Y:S01]  /*9e80*/  FMUL.FTZ R65, R199, R106 ;  /* 0x0000006ac7417220 */ /* 0x000fe20000410000 */
[----:B------:R-:W-:Y:S01]  /*9e90*/  FMUL.FTZ R235, R71, R186 ;  /* 0x000000ba47eb7220 */ /* 0x000fe20000410000 */
[----:B------:R-:W-:-:S02]  /*9ea0*/  LEA R202, R196, UR26, 0x2 ;  /* 0x0000001ac4ca7c11 */ /* 0x000fc4000f8e10ff */
[-C--:B------:R-:W-:Y:S01]  /*9eb0*/  FFMA.FTZ R66, R0, R65.reuse, RZ ;  /* 0x0000004100427223 */ /* 0x080fe200000100ff */
[----:B------:R-:W-:Y:S01]  /*9ec0*/  FMUL.FTZ R65, R91, R65 ;  /* 0x000000415b417220 */ /* 0x000fe20000410000 */
[----:B------:R-:W-:Y:S02]  /*9ed0*/  LEA.HI R216, R216, R168, RZ, 0x1b ;  /* 0x000000a8d8d87211 */ /* 0x000fe400078fd8ff */
[----:B------:R-:W-:Y:S01]  /*9ee0*/  FFMA.FTZ R67, R183, R186, R66 ;  /* 0x000000bab7437223 */ /* 0x000fe20000010042 */
[----:B------:R-:W-:Y:S01]  /*9ef0*/  FMUL.FTZ R186, R211, R103 ;  /* 0x00000067d3ba7220 */ /* 0x000fe20000410000 */
[----:B------:R0:W-:Y:S01]  /*9f00*/  STS [R64+0x1080], R65 ;  /* 0x0010804140007388 */ /* 0x0001e20000000800 */
[----:B------:R-:W-:Y:S01]  /*9f10*/  LEA R216, R216, UR26, 0x2 ;  /* 0x0000001ad8d87c11 */ /* 0x000fe2000f8e10ff */
[-C--:B------:R-:W-:Y:S01]  /*9f20*/  FFMA.FTZ R66, R182, R237.reuse, R67 ;  /* 0x000000edb6427223 */ /* 0x080fe20000010043 */
[----:B------:R-:W-:Y:S01]  /*9f30*/  FMUL.FTZ R67, R61, R186 ;  /* 0x000000ba3d437220 */ /* 0x000fe20000410000 */
[----:B------:R1:W-:Y:S01]  /*9f40*/  STS [R184+0x1084], R235 ;  /* 0x001084ebb8007388 */ /* 0x0003e20000000800 */
[----:B------:R-:W-:-:S03]  /*9f50*/  FMUL.FTZ R237, R68, R237 ;  /* 0x000000ed44ed7220 */ /* 0x000fc60000410000 */
[----:B------:R2:W-:Y:S01]  /*9f60*/  STS [R184+0x108c], R67 ;  /* 0x00108c43b8007388 */ /* 0x0005e20000000800 */
[----:B0-----:R-:W-:-:S03]  /*9f70*/  FMUL.FTZ R65, R205, R99 ;  /* 0x00000063cd417220 */ /* 0x001fc60000410000 */
[----:B------:R0:W-:Y:S01]  /*9f80*/  STS [R184+0x1090], R133 ;  /* 0x00109085b8007388 */ /* 0x0001e20000000800 */
[----:B-1----:R-:W-:-:S03]  /*9f90*/  FMUL.FTZ R235, R52, R243 ;  /* 0x000000f334eb7220 */ /* 0x002fc60000410000 */
[----:B------:R1:W-:Y:S01]  /*9fa0*/  STS [R184+0x1088], R237 ;  /* 0x001088edb8007388 */ /* 0x0003e20000000800 */
[----:B--2---:R-:W-:Y:S01]  /*9fb0*/  FFMA.FTZ R67, R181, R186, R66 ;  /* 0x000000bab5437223 */ /* 0x004fe20000010042 */
[----:B------:R-:W-:Y:S02]  /*9fc0*/  FMUL.FTZ R66, R189, R94 ;  /* 0x0000005ebd427220 */ /* 0x000fe40000410000 */
[----:B------:R2:W-:Y:S01]  /*9fd0*/  STS [R184+0x1098], R235 ;  /* 0x001098ebb8007388 */ /* 0x0005e20000000800 */
[----:B------:R-:W-:Y:S01]  /*9fe0*/  FFMA.FTZ R186, R180, R239, R67 ;  /* 0x000000efb4ba7223 */ /* 0x000fe20000010043 */
[----:B------:R-:W-:Y:S02]  /*9ff0*/  FMUL.FTZ R67, R203, R97 ;  /* 0x00000061cb437220 */ /* 0x000fe40000410000 */
[----:B------:R3:W-:Y:S01]  /*a000*/  STS [R184+0x1094], R241 ;  /* 0x001094f1b8007388 */ /* 0x0007e20000000800 */
[----:B------:R-:W-:Y:S01]  /*a010*/  FMUL.FTZ R239, R43, R66 ;  /* 0x000000422bef7220 */ /* 0x000fe20000410000 */
[----:B0-----:R-:W-:Y:S01]  /*a020*/  FFMA.FTZ R133, R179, R188, R186 ;  /* 0x000000bcb3857223 */ /* 0x001fe200000100ba */
[----:B------:R-:W-:Y:S01]  /*a030*/  FMUL.FTZ R186, R201, R90 ;  /* 0x0000005ac9ba7220 */ /* 0x000fe20000410000 */
[----:B------:R0:W-:Y:S01]  /*a040*/  STS [R184+0x109c], R245 ;  /* 0x00109cf5b8007388 */ /* 0x0001e20000000800 */
[----:B-1----:R-:W-:Y:S01]  /*a050*/  FMUL.FTZ R237, R44, R65 ;  /* 0x000000412ced7220 */ /* 0x002fe20000410000 */
[----:B------:R-:W-:Y:S01]  /*a060*/  FFMA.FTZ R188, R178, R243, R133 ;  /* 0x000000f3b2bc7223 */ /* 0x000fe20000010085 */
[----:B------:R-:W-:Y:S01]  /*a070*/  FMUL.FTZ R133, R233, R95 ;  /* 0x0000005fe9857220 */ /* 0x000fe20000410000 */
[----:B--2---:R-:W-:Y:S01]  /*a080*/  FMUL.FTZ R235, R185, R93 ;  /* 0x0000005db9eb7220 */ /* 0x004fe20000410000 */
[----:B------:R1:W-:Y:S01]  /*a090*/  STS [R184+0x10a0], R249 ;  /* 0x0010a0f9b8007388 */ /* 0x0003e20000000800 */
[----:B---3--:R-:W-:Y:S01]  /*a0a0*/  FMUL.FTZ R241, R42, R67 ;  /* 0x000000432af17220 */ /* 0x008fe20000410000 */
[----:B------:R-:W-:-:S02]  /*a0b0*/  FMUL.FTZ R243, R40, R133 ;  /* 0x0000008528f37220 */ /* 0x000fc40000410000 */
[----:B------:R2:W-:Y:S01]  /*a0c0*/  STS [R184+0x10a4], R237 ;  /* 0x0010a4edb8007388 */ /* 0x0005e20000000800 */
[----:B0-----:R-:W-:-:S03]  /*a0d0*/  FMUL.FTZ R245, R39, R186 ;  /* 0x000000ba27f57220 */ /* 0x001fc60000410000 */
[----:B------:R0:W-:Y:S01]  /*a0e0*/  STS [R184+0x10a8], R239 ;  /* 0x0010a8efb8007388 */ /* 0x0001e20000000800 */
[----:B-1----:R-:W-:-:S03]  /*a0f0*/  FMUL.FTZ R249, R38, R235 ;  /* 0x000000eb26f97220 */ /* 0x002fc60000410000 */
[----:B------:R1:W-:Y:S01]  /*a100*/  STS [R184+0x10ac], R241 ;  /* 0x0010acf1b8007388 */ /* 0x0003e20000000800 */
[----:B--2---:R-:W-:Y:S01]  /*a110*/  FFMA.FTZ R237, R177, R190, R188 ;  /* 0x000000beb1ed7223 */ /* 0x004fe200000100bc */
[C---:B------:R-:W-:Y:S02]  /*a120*/  VIADD R188, R168.reuse, 0x2c0 ;  /* 0x000002c0a8bc7836 */ /* 0x040fe40000000000 */
[----:B------:R2:W-:Y:S01]  /*a130*/  STS [R184+0x10b0], R251 ;  /* 0x0010b0fbb8007388 */ /* 0x0005e20000000800 */
[----:B------:R-:W-:Y:S01]  /*a140*/  IADD3 R190, PT, PT, R168, 0x300, RZ ;  /* 0x00000300a8be7810 */ /* 0x000fe20007ffe0ff */
[----:B------:R-:W-:Y:S01]  /*a150*/  FFMA.FTZ R248, R176, R247, R237 ;  /* 0x000000f7b0f87223 */ /* 0x000fe200000100ed */
[C---:B------:R-:W-:Y:S01]  /*a160*/  VIADD R237, R168.reuse, 0x80 ;  /* 0x00000080a8ed7836 */ /* 0x040fe20000000000 */
[----:B------:R3:W-:Y:S01]  /*a170*/  STS [R184+0x10b4], R243 ;  /* 0x0010b4f3b8007388 */ /* 0x0007e20000000800 */
[----:B------:R-:W-:Y:S02]  /*a180*/  VIADD R247, R168, 0x140 ;  /* 0x00000140a8f77836 */ /* 0x000fe40000000000 */
[----:B------:R-:W-:Y:S01]  /*a190*/  FFMA.FTZ R248, R246, R65, R248 ;  /* 0x00000041f6f87223 */ /* 0x000fe200000100f8 */
[C---:B0-----:R-:W-:Y:S01]  /*a1a0*/  IADD3 R239, PT, PT, R168.reuse, 0xc0, RZ ;  /* 0x000000c0a8ef7810 */ /* 0x041fe20007ffe0ff */
[----:B------:R0:W-:Y:S01]  /*a1b0*/  STS [R184+0x10b8], R245 ;  /* 0x0010b8f5b8007388 */ /* 0x0001e20000000800 */
[C---:B-1----:R-:W-:Y:S01]  /*a1c0*/  IADD3 R241, PT, PT, R168.reuse, 0x100, RZ ;  /* 0x00000100a8f17810 */ /* 0x042fe20007ffe0ff */
[----:B------:R-:W-:Y:S01]  /*a1d0*/  FFMA.FTZ R65, R175, R66, R248 ;  /* 0x00000042af417223 */ /* 0x000fe200000100f8 */
[----:B--2---:R-:W-:Y:S01]  /*a1e0*/  IADD3 R251, PT, PT, R168, 0x180, RZ ;  /* 0x00000180a8fb7810 */ /* 0x004fe20007ffe0ff */
[----:B------:R1:W-:Y:S01]  /*a1f0*/  STS [R184+0x10bc], R249 ;  /* 0x0010bcf9b8007388 */ /* 0x0003e20000000800 */
[-C--:B------:R-:W-:Y:S01]  /*a200*/  LEA.HI R237, R237, R168.reuse, RZ, 0x1b ;  /* 0x000000a8eded7211 */ /* 0x080fe200078fd8ff */
[----:B------:R-:W-:Y:S01]  /*a210*/  FFMA.FTZ R66, R174, R67, R65 ;  /* 0x00000043ae427223 */ /* 0x000fe20000010041 */
[C---:B---3--:R-:W-:Y:S01]  /*a220*/  IADD3 R243, PT, PT, R168.reuse, 0x1c0, RZ ;  /* 0x000001c0a8f37810 */ /* 0x048fe20007ffe0ff */
[----:B------:R-:W-:Y:S01]  /*a230*/  BAR.SYNC.DEFER_BLOCKING 0x0 ;  /* 0x0000000000007b1d */ /* 0x000fe20000010000 */
[----:B------:R-:W-:Y:S01]  /*a240*/  LEA.HI R239, R239, R168, RZ, 0x1b ;  /* 0x000000a8efef7211 */ /* 0x000fe200078fd8ff */
[----:B------:R-:W-:Y:S01]  /*a250*/  FFMA.FTZ R65, R173, R132, R66 ;  /* 0x00000084ad417223 */ /* 0x000fe20000010042 */
[----:B0-----:R-:W-:Y:S01]  /*a260*/  IADD3 R245, PT, PT, R168, 0x240, RZ ;  /* 0x00000240a8f57810 */ /* 0x001fe20007ffe0ff */
[----:B------:R-:W-:Y:S01]  /*a270*/  IMAD.U32 R248, RZ, RZ, UR43 ;  /* 0x0000002bfff87e24 */ /* 0x000fe2000f8e00ff */
[-C--:B------:R-:W-:Y:S01]  /*a280*/  LEA.HI R238, R241, R168.reuse, RZ, 0x1b ;  /* 0x000000a8f1ee7211 */ /* 0x080fe200078fd8ff */
[----:B------:R-:W-:Y:S01]  /*a290*/  FFMA.FTZ R171, R172, R133, R65 ;  /* 0x00000085acab7223 */ /* 0x000fe20000010041 */
[----:B-1----:R-:W-:Y:S01]  /*a2a0*/  IADD3 R249, PT, PT, R168, 0x280, RZ ;  /* 0x00000280a8f97810 */ /* 0x002fe20007ffe0ff */
[----:B------:R-:W-:Y:S01]  /*a2b0*/  IMAD.MOV.U32 R65, RZ, RZ, RZ ;  /* 0x000000ffff417224 */ /* 0x000fe200078e00ff */
[----:B------:R-:W-:-:S02]  /*a2c0*/  LEA.HI R236, R247, R168, RZ, 0x1b ;  /* 0x000000a8f7ec7211 */ /* 0x000fc400078fd8ff */
[-C--:B------:R-:W-:Y:S02]  /*a2d0*/  LEA.HI R234, R251, R168.reuse, RZ, 0x1b ;  /* 0x000000a8fbea7211 */ /* 0x080fe400078fd8ff */
[-C--:B------:R-:W-:Y:S02]  /*a2e0*/  LEA.HI R232, R243, R168.reuse, RZ, 0x1b ;  /* 0x000000a8f3e87211 */ /* 0x080fe400078fd8ff */
[-C--:B------:R-:W-:Y:S02]  /*a2f0*/  LEA.HI R214, R245, R168.reuse, RZ, 0x1b ;  /* 0x000000a8f5d67211 */ /* 0x080fe400078fd8ff */
[-C--:B------:R-:W-:Y:S02]  /*a300*/  LEA.HI R212, R249, R168.reuse, RZ, 0x1b ;  /* 0x000000a8f9d47211 */ /* 0x080fe400078fd8ff */
[-C--:B------:R-:W-:Y:S02]  /*a310*/  LEA.HI R188, R188, R168.reuse, RZ, 0x1b ;  /* 0x000000a8bcbc7211 */ /* 0x080fe400078fd8ff */
[----:B------:R-:W-:-:S02]  /*a320*/  LEA.HI R190, R190, R168, RZ, 0x1b ;  /* 0x000000a8bebe7211 */ /* 0x000fc400078fd8ff */
[----:B------:R-:W-:Y:S01]  /*a330*/  LEA R242, R237, UR26, 0x2 ;  /* 0x0000001aedf27c11 */ /* 0x000fe2000f8e10ff */
[----:B------:R-:W0:Y:S01]  /*a340*/  LDS R200, [R164+0x1080] ;  /* 0x00108000a4c87984 */ /* 0x000e220000000800 */
[----:B------:R-:W-:Y:S02]  /*a350*/  LEA R240, R239, UR26, 0x2 ;  /* 0x0000001aeff07c11 */ /* 0x000fe4000f8e10ff */
[----:B------:R-:W-:Y:S01]  /*a360*/  LEA R238, R238, UR26, 0x2 ;  /* 0x0000001aeeee7c11 */ /* 0x000fe2000f8e10ff */
[----:B------:R-:W1:Y:S01]  /*a370*/  LDS R198, [R244+0x1180] ;  /* 0x00118000f4c67984 */ /* 0x000e620000000800 */
[----:B------:R-:W-:Y:S02]  /*a380*/  LEA R236, R236, UR26, 0x2 ;  /* 0x0000001aecec7c11 */ /* 0x000fe4000f8e10ff */
[----:B------:R-:W-:Y:S01]  /*a390*/  LEA R234, R234, UR26, 0x2 ;  /* 0x0000001aeaea7c11 */ /* 0x000fe2000f8e10ff */
[----:B------:R-:W2:Y:S01]  /*a3a0*/  LDS R196, [R242+0x1280] ;  /* 0x00128000f2c47984 */ /* 0x000ea20000000800 */
[----:B------:R-:W-:-:S02]  /*a3b0*/  LEA R232, R232, UR26, 0x2 ;  /* 0x0000001ae8e87c11 */ /* 0x000fc4000f8e10ff */
[----:B------:R-:W-:Y:S01]  /*a3c0*/  LEA R214, R214, UR26, 0x2 ;  /* 0x0000001ad6d67c11 */ /* 0x000fe2000f8e10ff */
[----:B------:R-:W3:Y:S01]  /*a3d0*/  LDS R194, [R240+0x1380] ;  /* 0x00138000f0c27984 */ /* 0x000ee20000000800 */
[----:B------:R-:W-:Y:S02]  /*a3e0*/  LEA R212, R212, UR26, 0x2 ;  /* 0x0000001ad4d47c11 */ /* 0x000fe4000f8e10ff */
[----:B------:R-:W-:Y:S01]  /*a3f0*/  LEA R210, R188, UR26, 0x2 ;  /* 0x0000001abcd27c11 */ /* 0x000fe2000f8e10ff */
[----:B------:R-:W4:Y:S01]  /*a400*/  LDS R192, [R238+0x1480] ;  /* 0x00148000eec07984 */ /* 0x000f220000000800 */
[----:B------:R-:W-:Y:S02]  /*a410*/  LEA R208, R190, UR26, 0x2 ;  /* 0x0000001abed07c11 */ /* 0x000fe4000f8e10ff */
[----:B------:R-:W-:Y:S01]  /*a420*/  MOV R132, UR34 ;  /* 0x0000002200847c02 */ /* 0x000fe20008000f00 */
[----:B------:R-:W0:Y:S01]  /*a430*/  LDS R190, [R236+0x1580] ;  /* 0x00158000ecbe7984 */ /* 0x000e220000000800 */
[----:B------:R-:W-:-:S02]  /*a440*/  MOV R133, UR42 ;  /* 0x0000002a00857c02 */ /* 0x000fc40008000f00 */
[----:B------:R-:W-:Y:S01]  /*a450*/  SHF.R.S32.HI R132, RZ, 0x1f, R132 ;  /* 0x0000001fff847819 */ /* 0x000fe20000011484 */
        /* <DEDUP_REMOVED lines=12> */
[----:B------:R2:W-:Y:S01]  /*a520*/  STS [R184+0x210c], R223 ;  /* 0x00210cdfb8007388 */ /* 0x0005e20000000800 */
[----:B-----5:R-:W-:-:S03]  /*a530*/  MOV R64, R168 ;  /* 0x000000a800407202 */ /* 0x020fc60000000f00 */
[----:B------:R-:W-:Y:S01]  /*a540*/  STS [R184+0x2114], R221 ;  /* 0x002114ddb8007388 */ /* 0x000fe20000000800 */
[----:B-1----:R-:W-:Y:S01]  /*a550*/  FMUL.FTZ R225, R81, R218 ;  /* 0x000000da51e17220 */ /* 0x002fe20000410000 */
[----:B------:R-:W-:Y:S02]  /*a560*/  IMAD.WIDE.U32 R66, R124, UR31, R64 ;  /* 0x0000001f7c427c25 */ /* 0x000fe4000f8e0040 */
[----:B------:R-:W-:Y:S02]  /*a570*/  STS [R184+0x211c], R219 ;  /* 0x00211cdbb8007388 */ /* 0x000fe40000000800 */
[----:B--2---:R-:W-:Y:S01]  /*a580*/  FMUL.FTZ R223, R79, R230 ;  /* 0x000000e64fdf7220 */ /* 0x004fe20000410000 */
[----:B------:R-:W-:Y:S01]  /*a590*/  IMAD R67, R125, UR31, R67 ;  /* 0x0000001f7d437c24 */ /* 0x000fe2000f8e0243 */
[----:B------:R-:W-:Y:S01]  /*a5a0*/  STS [R184+0x2120], R217 ;  /* 0x002120d9b8007388 */ /* 0x000fe20000000800 */
[----:B------:R-:W-:-:S03]  /*a5b0*/  IMAD.WIDE.U32 R64, R122, UR31, R64 ;  /* 0x0000001f7a407c25 */ /* 0x000fc6000f8e0040 */
[----:B------:R-:W-:Y:S01]  /*a5c0*/  STS [R184+0x2124], R225 ;  /* 0x002124e1b8007388 */ /* 0x000fe20000000800 */
[----:B------:R-:W-:-:S03]  /*a5d0*/  IMAD.WIDE.U32 R66, R133, UR34, R66 ;  /* 0x0000002285427c25 */ /* 0x000fc6000f8e0042 */
[----:B------:R-:W-:Y:S01]  /*a5e0*/  STS [R184+0x2128], R215 ;  /* 0x002128d7b8007388 */ /* 0x000fe20000000800 */
[----:B------:R-:W-:Y:S01]  /*a5f0*/  IMAD R133, R132, UR42, RZ ;  /* 0x0000002a84857c24 */ /* 0x000fe2000f8e02ff */
[----:B------:R-:W-:Y:S01]  /*a600*/  IADD3 R66, P2, PT, R66, UR8, RZ ;  /* 0x0000000842427c10 */ /* 0x000fe2000ff5e0ff */
[----:B------:R-:W-:Y:S01]  /*a610*/  IMAD R65, R123, UR31, R65 ;  /* 0x0000001f7b417c24 */ /* 0x000fe2000f8e0241 */
[----:B------:R-:W-:Y:S01]  /*a620*/  STS [R184+0x212c], R223 ;  /* 0x00212cdfb8007388 */ /* 0x000fe20000000800 */
[----:B------:R-:W-:Y:S02]  /*a630*/  IMAD R133, R248, UR34, R133 ;  /* 0x00000022f8857c24 */ /* 0x000fe4000f8e0285 */
[----:B------:R-:W-:Y:S01]  /*a640*/  IMAD R132, R132, UR44, RZ ;  /* 0x0000002c84847c24 */ /* 0x000fe2000f8e02ff */
[----:B------:R-:W-:Y:S02]  /*a650*/  STS [R184+0x2130], R229 ;  /* 0x002130e5b8007388 */ /* 0x000fe40000000800 */
[----:B------:R-:W-:-:S02]  /*a660*/  IADD3.X R67, PT, PT, R67, R133, RZ, P2, !PT ;  /* 0x0000008543437210 */ /* 0x000fc400017fe4ff */
[----:B------:R-:W-:Y:S01]  /*a670*/  MOV R133, UR44 ;  /* 0x0000002c00857c02 */ /* 0x000fe20008000f00 */
[----:B------:R-:W-:-:S04]  /*a680*/  IMAD.WIDE.U32 R66, R120, UR7, R66 ;  /* 0x0000000778427c25 */ /* 0x000fc8000f8e0042 */
[----:B------:R-:W-:-:S04]  /*a690*/  IMAD.WIDE.U32 R64, R133, UR34, R64 ;  /* 0x0000002285407c25 */ /* 0x000fc8000f8e0040 */
[----:B------:R-:W-:-:S04]  /*a6a0*/  IMAD.U32 R133, RZ, RZ, UR45 ;  /* 0x0000002dff857e24 */ /* 0x000fc8000f8e00ff */
[----:B------:R-:W-:Y:S01]  /*a6b0*/  IMAD R133, R133, UR34, R132 ;  /* 0x0000002285857c24 */ /* 0x000fe2000f8e0284 */
[----:B------:R-:W-:-:S04]  /*a6c0*/  IADD3 R132, P2, PT, R64, UR8, RZ ;  /* 0x0000000840847c10 */ /* 0x000fc8000ff5e0ff */
[----:B------:R-:W-:Y:S01]  /*a6d0*/  IADD3.X R133, PT, PT, R65, R133, RZ, P2, !PT ;  /* 0x0000008541857210 */ /* 0x000fe200017fe4ff */
[----:B------:R-:W-:Y:S01]  /*a6e0*/  IMAD R65, R121, UR7, R67 ;  /* 0x0000000779417c24 */ /* 0x000fe2000f8e0243 */
[----:B------:R-:W-:Y:S02]  /*a6f0*/  MOV R67, UR46 ;  /* 0x0000002e00437c02 */ /* 0x000fe40008000f00 */
[----:B------:R-:W-:-:S03]  /*a700*/  LEA R64, P2, R66, UR48, 0x2 ;  /* 0x0000003042407c11 */ /* 0x000fc6000f8410ff */
[----:B------:R-:W-:Y:S01]  /*a710*/  IMAD.WIDE.U32 R132, R67, UR7, R132 ;  /* 0x0000000743847c25 */ /* 0x000fe2000f8e0084 */
[----:B------:R-:W-:-:S03]  /*a720*/  LEA.HI.X R65, R66, UR49, R65, 0x2, P2 ;  /* 0x0000003142417c11 */ /* 0x000fc600090f1441 */
[----:B------:R-:W-:Y:S01]  /*a730*/  IMAD.U32 R67, RZ, RZ, UR47 ;  /* 0x0000002fff437e24 */ /* 0x000fe2000f8e00ff */
[----:B------:R-:W-:-:S03]  /*a740*/  LEA R66, P2, R132, UR50, 0x2 ;  /* 0x0000003284427c11 */ /* 0x000fc6000f8410ff */
[----:B------:R-:W-:Y:S02]  /*a750*/  IMAD R67, R67, UR7, R133 ;  /* 0x0000000743437c24 */ /* 0x000fe4000f8e0285 */
[----:B------:R-:W-:-:S03]  /*a760*/  FMUL.FTZ R133, R87, R222 ;  /* 0x000000de57857220 */ /* 0x000fc60000410000 */
[----:B------:R-:W-:Y:S01]  /*a770*/  LEA.HI.X R67, R132, UR51, R67, 0x2, P2 ;  /* 0x0000003384437c11 */ /* 0x000fe200090f1443 */
[----:B------:R-:W-:Y:S01]  /*a780*/  FADD.FTZ R132, -R3, R227 ;  /* 0x000000e303847221 */ /* 0x000fe20000010100 */
[----:B------:R-:W-:Y:S01]  /*a790*/  FMUL.FTZ R3, R89, R224 ;  /* 0x000000e059037220 */ /* 0x000fe20000410000 */
[----:B------:R1:W-:Y:S01]  /*a7a0*/  STS [R184+0x2110], R133 ;  /* 0x00211085b8007388 */ /* 0x0003e20000000800 */
[----:B------:R-:W-:Y:S01]  /*a7b0*/  FMUL.FTZ R227, R74, R227 ;  /* 0x000000e34ae37220 */ /* 0x000fe20000410000 */
[----:B------:R-:W-:Y:S01]  /*a7c0*/  FFMA.FTZ R186, R132, R186, R171 ;  /* 0x000000ba84ba7223 */ /* 0x000fe200000100ab */
[----:B------:R-:W-:Y:S01]  /*a7d0*/  FMUL.FTZ R171, R85, R220 ;  /* 0x000000dc55ab7220 */ /* 0x000fe20000410000 */
[----:B------:R2:W-:Y:S04]  /*a7e0*/  STS [R184+0x2108], R3 ;  /* 0x00210803b8007388 */ /* 0x0005e80000000800 */
[----:B------:R5:W-:Y:S01]  /*a7f0*/  STS [R184+0x2118], R171 ;  /* 0x002118abb8007388 */ /* 0x000be20000000800 */
[----:B-1----:R-:W-:-:S03]  /*a800*/  FMUL.FTZ R133, R77, R228 ;  /* 0x000000e44d857220 */ /* 0x002fc60000410000 */
[----:B------:R1:W-:Y:S01]  /*a810*/  STS [R184+0x2138], R227 ;  /* 0x002138e3b8007388 */ /* 0x0003e20000000800 */
[----:B--2---:R-:W-:-:S03]  /*a820*/  MOV R3, UR53 ;  /* 0x0000003500037c02 */ /* 0x004fc60008000f00 */
[----:B------:R1:W-:Y:S01]  /*a830*/  STS [R184+0x2134], R133 ;  /* 0x00213485b8007388 */ /* 0x0003e20000000800 */
[----:B------:R-:W-:Y:S01]  /*a840*/  IADD3 R218, PT, PT, R3, -UR8, -R168 ;  /* 0x8000000803da7c10 */ /* 0x000fe2000fffe8a8 */
[----:B-----5:R-:W-:Y:S01]  /*a850*/  FMUL.FTZ R171, R75, R226 ;  /* 0x000000e24bab7220 */ /* 0x020fe20000410000 */
[----:B------:R-:W-:Y:S02]  /*a860*/  FADD.FTZ R3, -R2, R226 ;  /* 0x000000e202037221 */ /* 0x000fe40000010100 */
[C---:B------:R-:W-:Y:S02]  /*a870*/  ISETP.GE.AND P2, PT, R218.reuse, 0x1, PT ;  /* 0x00000001da00780c */ /* 0x040fe40003f46270 */
[----:B------:R1:W-:Y:S01]  /*a880*/  STS [R184+0x213c], R171 ;  /* 0x00213cabb8007388 */ /* 0x0003e20000000800 */
[----:B------:R-:W-:Y:S01]  /*a890*/  BAR.SYNC.DEFER_BLOCKING 0x0 ;  /* 0x0000000000007b1d */ /* 0x000fe20000010000 */
[C---:B------:R-:W-:Y:S02]  /*a8a0*/  ISETP.GE.AND P3, PT, R218.reuse, 0x41, PT ;  /* 0x00000041da00780c */ /* 0x040fe40003f66270 */
[----:B------:R-:W-:-:S07]  /*a8b0*/  ISETP.GE.AND P4, PT, R218, 0x81, PT ;  /* 0x00000081da00780c */ /* 0x000fce0003f86270 */
[----:B01-34-:R-:W-:Y:S06]  /*a8c0*/  @!P2 BRA `(.L_x_4875) ;  /* 0x00000000000ca947 */ /* 0x01bfec0003800000 */
[----:B------:R-:W0:Y:S04]  /*a8d0*/  LDS R133, [R164+0x2100] ;  /* 0x00210000a4857984 */ /* 0x000e280000000800 */
[----:B------:R1:W-:Y:S04]  /*a8e0*/  REDG.E.ADD.F32.FTZ.RN.STRONG.GPU desc[UR28][R64.64], R200 ;  /* 0x000000c8400079a6 */ /* 0x0003e8000c12f31c */
[----:B0-----:R1:W-:Y:S02]  /*a8f0*/  REDG.E.ADD.F32.FTZ.RN.STRONG.GPU desc[UR28][R66.64], R133 ;  /* 0x00000085420079a6 */ /* 0x0013e4000c12f31c */
.L_x_4875:
[----:B------:R-:W-:Y:S05]  /*a900*/  BSYNC.RECONVERGENT B0 ;  /* 0x0000000000007941 */ /* 0x000fea0003800200 */
.L_x_4874:
[----:B-1----:R0:W1:Y:S01]  /*a910*/  LDS R133, [R244+0x2200] ;  /* 0x00220000f4857984 */ /* 0x0020620000000800 */
[----:B------:R-:W-:Y:S04]  /*a920*/  BSSY.RECONVERGENT B0, `(.L_x_4876) ;  /* 0x0000004000007945 */ /* 0x000fe80003800200 */
[----:B------:R-:W-:Y:S05]  /*a930*/  @!P3 BRA `(.L_x_4877) ;  /* 0x000000000008b947 */ /* 0x000fea0003800000 */
[----:B------:R2:W-:Y:S04]  /*a940*/  REDG.E.ADD.F32.FTZ.RN.STRONG.GPU desc[UR28][R64.64+0x100], R198 ;  /* 0x000100c6400079a6 */ /* 0x0005e8000c12f31c */
[----:B-1----:R2:W-:Y:S02]  /*a950*/  REDG.E.ADD.F32.FTZ.RN.STRONG.GPU desc[UR28][R66.64+0x100], R133 ;  /* 0x00010085420079a6 */ /* 0x0025e4000c12f31c */
.L_x_4877:
[----:B------:R-:W-:Y:S05]  /*a960*/  BSYNC.RECONVERGENT B0 ;  /* 0x0000000000007941 */ /* 0x000fea0003800200 */
.L_x_4876:
[----:B-12---:R1:W2:Y:S01]  /*a970*/  LDS R133, [R242+0x2300] ;  /* 0x00230000f2857984 */ /* 0x0062a20000000800 */
[----:B------:R-:W-:Y:S04]  /*a980*/  BSSY.RECONVERGENT B0, `(.L_x_4878) ;  /* 0x0000004000007945 */ /* 0x000fe80003800200 */
[----:B------:R-:W-:Y:S05]  /*a990*/  @!P4 BRA `(.L_x_4879) ;  /* 0x000000000008c947 */ /* 0x000fea0003800000 */
[----:B------:R3:W-:Y:S04]  /*a9a0*/  REDG.E.ADD.F32.FTZ.RN.STRONG.GPU desc[UR28][R64.64+0x200], R196 ;  /* 0x000200c4400079a6 */ /* 0x0007e8000c12f31c */
[----:B--2---:R3:W-:Y:S02]  /*a9b0*/  REDG.E.ADD.F32.FTZ.RN.STRONG.GPU desc[UR28][R66.64+0x200], R133 ;  /* 0x00020085420079a6 */ /* 0x0047e4000c12f31c */
.L_x_4879:
[----:B------:R-:W-:Y:S05]  /*a9c0*/  BSYNC.RECONVERGENT B0 ;  /* 0x0000000000007941 */ /* 0x000fea0003800200 */
.L_x_4878:
[----:B--23--:R2:W3:Y:S01]  /*a9d0*/  LDS R133, [R240+0x2400] ;  /* 0x00240000f0857984 */ /* 0x00c4e20000000800 */
        /* <DEDUP_REMOVED lines=9> */
[----:B---3--:R4:W-:Y:S02]  /*aa70*/  REDG.E.ADD.F32.FTZ.RN.STRONG.GPU desc[UR28][R66.64+0x300], R133 ;  /* 0x00030085420079a6 */ /* 0x0089e4000c12f31c */
.L_x_4881:
[----:B------:R-:W-:Y:S05]  /*aa80*/  BSYNC.RECONVERGENT B0 ;  /* 0x0000000000007941 */ /* 0x000fea0003800200 */
.L_x_4880:
[----:B---34-:R3:W4:Y:S01]  /*aa90*/  LDS R133, [R238+0x2500] ;  /* 0x00250000ee857984 */ /* 0x0187220000000800 */
[----:B------:R-:W-:Y:S04]  /*aaa0*/  BSSY.RECONVERGENT B0, `(.L_x_4882) ;  /* 0x0000004000007945 */ /* 0x000fe80003800200 */
[----:B------:R-:W-:Y:S05]  /*aab0*/  @!P2 BRA `(.L_x_4883) ;  /* 0x000000000008a947 */ /* 0x000fea0003800000 */
[----:B------:R0:W-:Y:S04]  /*aac0*/  REDG.E.ADD.F32.FTZ.RN.STRONG.GPU desc[UR28][R64.64+0x400], R192 ;  /* 0x000400c0400079a6 */ /* 0x0001e8000c12f31c */
[----:B----4-:R0:W-:Y:S02]  /*aad0*/  REDG.E.ADD.F32.FTZ.RN.STRONG.GPU desc[UR28][R66.64+0x400], R133 ;  /* 0x00040085420079a6 */ /* 0x0101e4000c12f31c */
.L_x_4883:
[----:B------:R-:W-:Y:S05]  /*aae0*/  BSYNC.RECONVERGENT B0 ;  /* 0x0000000000007941 */ /* 0x000fea0003800200 */
.L_x_4882:
[----:B0---4-:R0:W4:Y:S01]  /*aaf0*/  LDS R133, [R236+0x2600] ;  /* 0x00260000ec857984 */ /* 0x0111220000000800 */
[----:B------:R-:W-:Y:S04]  /*ab00*/  BSSY.RECONVERGENT B0, `(.L_x_4884) ;  /* 0x0000004000007945 */ /* 0x000fe80003800200 */
[----:B------:R-:W-:Y:S05]  /*ab10*/  @!P4 BRA `(.L_x_4885) ;  /* 0x000000000008c947 */ /* 0x000fea0003800000 */
[----:B------:R0:W-:Y:S04]  /*ab20*/  REDG.E.ADD.F32.FTZ.RN.STRONG.GPU desc[UR28][R64.64+0x500], R190 ;  /* 0x000500be400079a6 */ /* 0x0001e8000c12f31c */
[----:B----4-:R0:W-:Y:S02]  /*ab30*/  REDG.E.ADD.F32.FTZ.RN.STRONG.GPU desc[UR28][R66.64+0x500], R133 ;  /* 0x00050085420079a6 */ /* 0x0101e4000c12f31c */
.L_x_4885:
[----:B------:R-:W-:Y:S05]  /*ab40*/  BSYNC.RECONVERGENT B0 ;  /* 0x0000000000007941 */ /* 0x000fea0003800200 */
.L_x_4884:
[----:B0---4-:R0:W4:Y:S01]  /*ab50*/  LDS R133, [R234+0x2700] ;  /* 0x00270000ea857984 */ /* 0x0111220000000800 */
[----:B------:R-:W-:Y:S04]  /*ab60*/  BSSY.RECONVERGENT B0, `(.L_x_4886) ;  /* 0x0000004000007945 */ /* 0x000fe80003800200 */
[----:B------:R-:W-:Y:S05]  /*ab70*/  @!P5 BRA `(.L_x_4887) ;  /* 0x000000000008d947 */ /* 0x000fea0003800000 */
[----:B------:R0:W-:Y:S04]  /*ab80*/  REDG.E.ADD.F32.FTZ.RN.STRONG.GPU desc[UR28][R64.64+0x600], R188 ;  /* 0x000600bc400079a6 */ /* 0x0001e8000c12f31c */
[----:B----4-:R0:W-:Y:S02]  /*ab90*/  REDG.E.ADD.F32.FTZ.RN.STRONG.GPU desc[UR28][R66.64+0x600], R133 ;  /* 0x00060085420079a6 */ /* 0x0101e4000c12f31c */
.L_x_4887:
[----:B------:R-:W-:Y:S05]  /*aba0*/  BSYNC.RECONVERGENT B0 ;  /* 0x0000000000007941 */ /* 0x000fea0003800200 */
.L_x_4886:
[----:B0---4-:R0:W4:Y:S01]  /*abb0*/  LDS R133, [R232+0x2800] ;  /* 0x00280000e8857984 */ /* 0x0111220000000800 */
[----:B------:R-:W-:Y:S01]  /*abc0*/  BSSY.RECONVERGENT B0, `(.L_x_4888) ;  /* 0x0000008000007945 */ /* 0x000fe20003800200 */
[C---:B------:R-:W-:Y:S02]  /*abd0*/  ISETP.GE.AND P4, PT, R218.reuse, 0x201, PT ;  /* 0x00000201da00780c */ /* 0x040fe40003f86270 */
[C---:B------:R-:W-:Y:S02]  /*abe0*/  ISETP.GE.AND P5, PT, R218.reuse, 0x241, PT ;  /* 0x00000241da00780c */ /* 0x040fe40003fa6270 */
[C---:B------:R-:W-:Y:S02]  /*abf0*/  ISETP.GE.AND P6, PT, R218.reuse, 0x281, PT ;  /* 0x00000281da00780c */ /* 0x040fe40003fc6270 */
[----:B------:R-:W-:Y:S01]  /*ac00*/  ISETP.GE.AND P2, PT, R218, 0x2c1, PT ;  /* 0x000002c1da00780c */ /* 0x000fe20003f46270 */
[----:B0-----:R-:W-:-:S12]  /*ac10*/  @!P3 BRA `(.L_x_4889) ;  /* 0x000000000008b947 */ /* 0x001fd80003800000 */
[----:B------:R0:W-:Y:S04]  /*ac20*/  REDG.E.ADD.F32.FTZ.RN.STRONG.GPU desc[UR28][R64.64+0x700], R251 ;  /* 0x000700fb400079a6 */ /* 0x0001e8000c12f31c */
[----:B----4-:R0:W-:Y:S02]  /*ac30*/  REDG.E.ADD.F32.FTZ.RN.STRONG.GPU desc[UR28][R66.64+0x700], R133 ;  /* 0x00070085420079a6 */ /* 0x0101e4000c12f31c */
.L_x_4889:
[----:B------:R-:W-:Y:S05]  /*ac40*/  BSYNC.RECONVERGENT B0 ;  /* 0x0000000000007941 */ /* 0x000fea0003800200 */
.L_x_4888:
[----:B0---4-:R0:W4:Y:S01]  /*ac50*/  LDS R133, [R216+0x2900] ;  /* 0x00290000d8857984 */ /* 0x0111220000000800 */
[----:B------:R-:W-:Y:S04]  /*ac60*/  BSSY.RECONVERGENT B0, `(.L_x_4890) ;  /* 0x0000004000007945 */ /* 0x000fe80003800200 */
[----:B------:R-:W-:Y:S05]  /*ac70*/  @!P4 BRA `(.L_x_4891) ;  /* 0x000000000008c947 */ /* 0x000fea0003800000 */
[----:B------:R0:W-:Y:S04]  /*ac80*/  REDG.E.ADD.F32.FTZ.RN.STRONG.GPU desc[UR28][R64.64+0x800], R249 ;  /* 0x000800f9400079a6 */ /* 0x0001e8000c12f31c */
[----:B----4-:R0:W-:Y:S02]  /*ac90*/  REDG.E.ADD.F32.FTZ.RN.STRONG.GPU desc[UR28][R66.64+0x800], R133 ;  /* 0x00080085420079a6 */ /* 0x0101e4000c12f31c */
.L_x_4891:
[----:B------:R-:W-:Y:S05]  /*aca0*/  BSYNC.RECONVERGENT B0 ;  /* 0x0000000000007941 */ /* 0x000fea0003800200 */
.L_x_4890:
[----:B0---4-:R0:W4:Y:S01]  /*acb0*/  LDS R133, [R214+0x2a00] ;  /* 0x002a0000d6857984 */ /* 0x0111220000000800 */
[----:B------:R-:W-:Y:S04]  /*acc0*/  BSSY.RECONVERGENT B0, `(.L_x_4892) ;  /* 0x0000004000007945 */ /* 0x000fe80003800200 */
[----:B------:R-:W-:Y:S05]  /*acd0*/  @!P5 BRA `(.L_x_4893) ;  /* 0x000000000008d947 */ /* 0x000fea0003800000 */
[----:B------:R0:W-:Y:S04]  /*ace0*/  REDG.E.ADD.F32.FTZ.RN.STRONG.GPU desc[UR28][R64.64+0x900], R247 ;  /* 0x000900f7400079a6 */ /* 0x0001e8000c12f31c */
[----:B----4-:R0:W-:Y:S02]  /*acf0*/  REDG.E.ADD.F32.FTZ.RN.STRONG.GPU desc[UR28][R66.64+0x900], R133 ;  /* 0x00090085420079a6 */ /* 0x0101e4000c12f31c */
.L_x_4893:
[----:B------:R-:W-:Y:S05]  /*ad00*/  BSYNC.RECONVERGENT B0 ;  /* 0x0000000000007941 */ /* 0x000fea0003800200 */
.L_x_4892:
[----:B0---4-:R0:W4:Y:S01]  /*ad10*/  LDS R133, [R212+0x2b00] ;  /* 0x002b0000d4857984 */ /* 0x0111220000000800 */
[----:B------:R-:W-:Y:S04]  /*ad20*/  BSSY.RECONVERGENT B0, `(.L_x_4894) ;  /* 0x0000004000007945 */ /* 0x000fe80003800200 */
[----:B------:R-:W-:Y:S05]  /*ad30*/  @!P6 BRA `(.L_x_4895) ;  /* 0x000000000008e947 */ /* 0x000fea0003800000 */
[----:B------:R0:W-:Y:S04]  /*ad40*/  REDG.E.ADD.F32.FTZ.RN.STRONG.GPU desc[UR28][R64.64+0xa00], R245 ;  /* 0x000a00f5400079a6 */ /* 0x0001e8000c12f31c */
[----:B----4-:R0:W-:Y:S02]  /*ad50*/  REDG.E.ADD.F32.FTZ.RN.STRONG.GPU desc[UR28][R66.64+0xa00], R133 ;  /* 0x000a0085420079a6 */ /* 0x0101e4000c12f31c */
.L_x_4895:
[----:B------:R-:W-:Y:S05]  /*ad60*/  BSYNC.RECONVERGENT B0 ;  /* 0x0000000000007941 */ /* 0x000fea0003800200 */
.L_x_4894:
        /* <DEDUP_REMOVED lines=9> */
.L_x_4897:
[----:B------:R-:W-:Y:S05]  /*ae00*/  BSYNC.RECONVERGENT B0 ;  /* 0x0000000000007941 */ /* 0x000fea0003800200 */
.L_x_4896:
[----:B0---4-:R0:W4:Y:S01]  /*ae10*/  LDS R133, [R208+0x2d00] ;  /* 0x002d0000d0857984 */ /* 0x0111220000000800 */
[----:B------:R-:W-:Y:S04]  /*ae20*/  BSSY.RECONVERGENT B0, `(.L_x_4898) ;  /* 0x0000004000007945 */ /* 0x000fe80003800200 */
[----:B------:R-:W-:Y:S05]  /*ae30*/  @!P3 BRA `(.L_x_4899) ;  /* 0x000000000008b947 */ /* 0x000fea0003800000 */
[----:B------:R0:W-:Y:S04]  /*ae40*/  REDG.E.ADD.F32.FTZ.RN.STRONG.GPU desc[UR28][R64.64+0xc00], R241 ;  /* 0x000c00f1400079a6 */ /* 0x0001e8000c12f31c */
[----:B----4-:R0:W-:Y:S02]  /*ae50*/  REDG.E.ADD.F32.FTZ.RN.STRONG.GPU desc[UR28][R66.64+0xc00], R133 ;  /* 0x000c0085420079a6 */ /* 0x0101e4000c12f31c */
.L_x_4899:
[----:B------:R-:W-:Y:S05]  /*ae60*/  BSYNC.RECONVERGENT B0 ;  /* 0x0000000000007941 */ /* 0x000fea0003800200 */
.L_x_4898:
[----:B0---4-:R0:W4:Y:S01]  /*ae70*/  LDS R133, [R206+0x2e00] ;  /* 0x002e0000ce857984 */ /* 0x0111220000000800 */
[----:B------:R-:W-:Y:S04]  /*ae80*/  BSSY.RECONVERGENT B0, `(.L_x_4900) ;  /* 0x0000004000007945 */ /* 0x000fe80003800200 */
[----:B------:R-:W-:Y:S05]  /*ae90*/  @!P4 BRA `(.L_x_4901) ;  /* 0x000000000008c947 */ /* 0x000fea0003800000 */
[----:B------:R0:W-:Y:S04]  /*aea0*/  REDG.E.ADD.F32.FTZ.RN.STRONG.GPU desc[UR28][R64.64+0xd00], R239 ;  /* 0x000d00ef400079a6 */ /* 0x0001e8000c12f31c */
[----:B----4-:R0:W-:Y:S02]  /*aeb0*/  REDG.E.ADD.F32.FTZ.RN.STRONG.GPU desc[UR28][R66.64+0xd00], R133 ;  /* 0x000d0085420079a6 */ /* 0x0101e4000c12f31c */
.L_x_4901:
[----:B------:R-:W-:Y:S05]  /*aec0*/  BSYNC.RECONVERGENT B0 ;  /* 0x0000000000007941 */ /* 0x000fea0003800200 */
.L_x_4900:
[----:B0---4-:R0:W4:Y:S01]  /*aed0*/  LDS R133, [R204+0x2f00] ;  /* 0x002f0000cc857984 */ /* 0x0111220000000800 */
[----:B------:R-:W-:Y:S04]  /*aee0*/  BSSY.RECONVERGENT B0, `(.L_x_4902) ;  /* 0x0000004000007945 */ /* 0x000fe80003800200 */
[----:B------:R-:W-:Y:S05]  /*aef0*/  @!P5 BRA `(.L_x_4903) ;  /* 0x000000000008d947 */ /* 0x000fea0003800000 */
[----:B------:R0:W-:Y:S04]  /*af00*/  REDG.E.ADD.F32.FTZ.RN.STRONG.GPU desc[UR28][R64.64+0xe00], R237 ;  /* 0x000e00ed400079a6 */ /* 0x0001e8000c12f31c */
[----:B----4-:R0:W-:Y:S02]  /*af10*/  REDG.E.ADD.F32.FTZ.RN.STRONG.GPU desc[UR28][R66.64+0xe00], R133 ;  /* 0x000e0085420079a6 */ /* 0x0101e4000c12f31c */
.L_x_4903:
[----:B------:R-:W-:Y:S05]  /*af20*/  BSYNC.RECONVERGENT B0 ;  /* 0x0000000000007941 */ /* 0x000fea0003800200 */
.L_x_4902:
[----:B0---4-:R0:W4:Y:S01]  /*af30*/  LDS R133, [R202+0x3000] ;  /* 0x00300000ca857984 */ /* 0x0111220000000800 */
[----:B------:R-:W-:Y:S04]  /*af40*/  BSSY.RECONVERGENT B0, `(.L_x_4904) ;  /* 0x0000004000007945 */ /* 0x000fe80003800200 */
[----:B------:R-:W-:Y:S05]  /*af50*/  @!P6 BRA `(.L_x_4905) ;  /* 0x000000000008e947 */ /* 0x000fea0003800000 */
[----:B------:R0:W-:Y:S04]  /*af60*/  REDG.E.ADD.F32.FTZ.RN.STRONG.GPU desc[UR28][R64.64+0xf00], R231 ;  /* 0x000f00e7400079a6 */ /* 0x0001e8000c12f31c */
[----:B----4-:R0:W-:Y:S02]  /*af70*/  REDG.E.ADD.F32.FTZ.RN.STRONG.GPU desc[UR28][R66.64+0xf00], R133 ;  /* 0x000f0085420079a6 */ /* 0x0101e4000c12f31c */
.L_x_4905:
[----:B------:R-:W-:Y:S05]  /*af80*/  BSYNC.RECONVERGENT B0 ;  /* 0x0000000000007941 */ /* 0x000fea0003800200 */
.L_x_4904:
[----:B0-----:R-:W0:Y:S01]  /*af90*/  SHFL.DOWN P2, R64, R235, 0x1, 0x1f ;  /* 0x08201f00eb407f89 */ /* 0x001e220000040000 */
[-C--:B------:R-:W-:Y:S01]  /*afa0*/  FMUL.FTZ R2, R20, R185.reuse ;  /* 0x000000b914027220 */ /* 0x080fe20000410000 */
[----:B------:R-:W-:Y:S01]  /*afb0*/  FMUL.FTZ R185, R4, R185 ;  /* 0x000000b904b97220 */ /* 0x000fe20000410000 */
[----:B------:R-:W-:Y:S01]  /*afc0*/  FMUL.FTZ R4, R5, R201 ;  /* 0x000000c905047220 */ /* 0x000fe20000410000 */
[----:B------:R-:W-:Y:S01]  /*afd0*/  FMUL.FTZ R5, R6, R233 ;  /* 0x000000e906057220 */ /* 0x000fe20000410000 */
[----:B------:R-:W-:Y:S01]  /*afe0*/  FMUL.FTZ R6, R7, R187 ;  /* 0x000000bb07067220 */ /* 0x000fe20000410000 */
[C---:B------:R-:W-:Y:S01]  /*aff0*/  FMUL.FTZ R201, R20.reuse, R201 ;  /* 0x000000c914c97220 */ /* 0x040fe20000410000 */
[----:B------:R-:W-:Y:S01]  /*b000*/  FMUL.FTZ R3, R3, R2 ;  /* 0x0000000203037220 */ /* 0x000fe20000410000 */
[C---:B------:R-:W-:Y:S01]  /*b010*/  FMUL.FTZ R233, R20.reuse, R233 ;  /* 0x000000e914e97220 */ /* 0x040fe20000410000 */
[----:B------:R-:W-:Y:S01]  /*b020*/  FMUL.FTZ R2, R20, R187 ;  /* 0x000000bb14027220 */ /* 0x000fe20000410000 */
[----:B------:R-:W-:Y:S01]  /*b030*/  FMUL.FTZ R132, R132, R201 ;  /* 0x000000c984847220 */ /* 0x000fe20000410000 */
[----:B------:R-:W-:Y:S01]  /*b040*/  FFMA.FTZ R3, R38, R185, R3 ;  /* 0x000000b926037223 */ /* 0x000fe20000010003 */
[----:B------:R-:W-:Y:S01]  /*b050*/  FFMA.FTZ R23, R4, R90, R23 ;  /* 0x0000005a04177223 */ /* 0x000fe20000010017 */
[----:B------:R-:W-:Y:S01]  /*b060*/  FMUL.FTZ R233, R172, R233 ;  /* 0x000000e9ace97220 */ /* 0x000fe20000410000 */
[----:B------:R-:W-:Y:S01]  /*b070*/  FFMA.FTZ R132, R39, R4, R132 ;  /* 0x0000000427847223 */ /* 0x000fe20000010084 */
[----:B------:R-:W-:Y:S01]  /*b080*/  FMUL.FTZ R4, R20, R189 ;  /* 0x000000bd14047220 */ /* 0x000fe20000410000 */
[----:B------:R-:W-:Y:S01]  /*b090*/  FADD.FTZ R72, R3, R72 ;  /* 0x0000004803487221 */ /* 0x000fe20000010000 */
[-C--:B------:R-:W-:Y:S01]  /*b0a0*/  FMUL.FTZ R3, R8, R203.reuse ;  /* 0x000000cb08037220 */ /* 0x080fe20000410000 */
[----:B------:R-:W-:Y:S01]  /*b0b0*/  FMUL.FTZ R203, R20, R203 ;  /* 0x000000cb14cb7220 */ /* 0x000fe20000410000 */
[----:B------:R-:W-:Y:S01]  /*b0c0*/  FMUL.FTZ R4, R175, R4 ;  /* 0x00000004af047220 */ /* 0x000fe20000410000 */
[----:B------:R-:W-:Y:S01]  /*b0d0*/  FFMA.FTZ R24, R5, R95, R24 ;  /* 0x0000005f05187223 */ /* 0x000fe20000010018 */
[----:B------:R-:W-:Y:S01]  /*b0e0*/  FFMA.FTZ R233, R40, R5, R233 ;  /* 0x0000000528e97223 */ /* 0x000fe200000100e9 */
[----:B------:R-:W-:Y:S01]  /*b0f0*/  FMUL.FTZ R5, R10, R205 ;  /* 0x000000cd0a057220 */ /* 0x000fe20000410000 */
[----:B------:R-:W-:Y:S01]  /*b100*/  FMUL.FTZ R203, R174, R203 ;  /* 0x000000cbaecb7220 */ /* 0x000fe20000410000 */
[----:B0-----:R-:W-:Y:S01]  /*b110*/  @P2 FADD R64, R235, R64 ;  /* 0x00000040eb402221 */ /* 0x001fe20000000000 */
[----:B------:R-:W-:Y:S01]  /*b120*/  FFMA.FTZ R25, R6, R92, R25 ;  /* 0x0000005c06197223 */ /* 0x000fe20000010019 */
[----:B------:R-:W-:Y:S01]  /*b130*/  FFMA.FTZ R26, R3, R97, R26 ;  /* 0x00000061031a7223 */ /* 0x000fe2000001001a */
[----:B------:R-:W-:Y:S01]  /*b140*/  FFMA.FTZ R203, R42, R3, R203 ;  /* 0x000000032acb7223 */ /* 0x000fe200000100cb */
[----:B------:R-:W-:Y:S01]  /*b150*/  FMUL.FTZ R205, R20, R205 ;  /* 0x000000cd14cd7220 */ /* 0x000fe20000410000 */
[----:B------:R-:W0:Y:S01]  /*b160*/  SHFL.DOWN P2, R65, R64, 0x2, 0x1f ;  /* 0x08401f0040417f89 */ /* 0x000e220000040000 */
[----:B------:R-:W-:Y:S01]  /*b170*/  FMUL.FTZ R3, R12, R207 ;  /* 0x000000cf0c037220 */ /* 0x000fe20000410000 */
[-C--:B------:R-:W-:Y:S01]  /*b180*/  FMUL.FTZ R8, R13, R193.reuse ;  /* 0x000000c10d087220 */ /* 0x080fe20000410000 */
[----:B------:R-:W-:Y:S01]  /*b190*/  FMUL.FTZ R193, R20, R193 ;  /* 0x000000c114c17220 */ /* 0x000fe20000410000 */
[----:B------:R-:W-:Y:S01]  /*b1a0*/  ISETP.NE.AND P3, PT, R147, RZ, PT ;  /* 0x000000ff9300720c */ /* 0x000fe20003f65270 */
        /* <DEDUP_REMOVED lines=8> */
[----:B------:R-:W-:Y:S01]  /*b230*/  BSSY.RECONVERGENT B0, `(.L_x_4906) ;  /* 0x000004f000007945 */ /* 0x000fe20003800200 */
[----:B------:R-:W-:Y:S01]  /*b240*/  FFMA.FTZ R32, R5, R101, R32 ;  /* 0x0000006505207223 */ /* 0x000fe20000010020 */
[----:B------:R-:W-:Y:S01]  /*b250*/  FFMA.FTZ R22, R185, R93, R22 ;  /* 0x0000005db9167223 */ /* 0x000fe20000010016 */
[----:B------:R-:W-:Y:S01]  /*b260*/  FADD.FTZ R53, R8, R53 ;  /* 0x0000003508357221 */ /* 0x000fe20000010000 */
[----:B------:R-:W-:Y:S01]  /*b270*/  FADD.FTZ R69, R132, R69 ;  /* 0x0000004584457221 */ /* 0x000fe20000010000 */
[----:B------:R-:W-:Y:S01]  /*b280*/  FADD.FTZ R70, R233, R70 ;  /* 0x00000046e9467221 */ /* 0x000fe20000010000 */
[----:B------:R-:W-:Y:S01]  /*b290*/  FADD.FTZ R62, R203, R62 ;  /* 0x0000003ecb3e7221 */ /* 0x000fe20000010000 */
[----:B------:R-:W-:Y:S01]  /*b2a0*/  FADD.FTZ R60, R205, R60 ;  /* 0x0000003ccd3c7221 */ /* 0x000fe20000010000 */
[----:B0-----:R-:W-:Y:S01]  /*b2b0*/  @P2 FADD R65, R64, R65 ;  /* 0x0000004140412221 */ /* 0x001fe20000000000 */
[----:B------:R-:W-:Y:S01]  /*b2c0*/  FMUL.FTZ R64, R173, R2 ;  /* 0x00000002ad407220 */ /* 0x000fe20000410000 */
[----:B------:R-:W-:-:S03]  /*b2d0*/  FMUL.FTZ R2, R9, R189 ;  /* 0x000000bd09027220 */ /* 0x000fc60000410000 */
[----:B------:R-:W0:Y:S01]  /*b2e0*/  SHFL.DOWN P2, R66, R65, 0x4, 0x1f ;  /* 0x08801f0041427f89 */ /* 0x000e220000040000 */
[----:B------:R-:W-:Y:S01]  /*b2f0*/  FFMA.FTZ R64, R41, R6, R64 ;  /* 0x0000000629407223 */ /* 0x000fe20000010040 */
[-C--:B------:R-:W-:Y:S01]  /*b300*/  FMUL.FTZ R6, R11, R191.reuse ;  /* 0x000000bf0b067220 */ /* 0x080fe20000410000 */
[----:B------:R-:W-:Y:S01]  /*b310*/  FFMA.FTZ R27, R2, R94, R27 ;  /* 0x0000005e021b7223 */ /* 0x000fe2000001001b */
        /* <DEDUP_REMOVED lines=10> */
[----:B------:R-:W-:Y:S01]  /*b3c0*/  FFMA.FTZ R3, R49, R3, R4 ;  /* 0x0000000331037223 */ /* 0x000fe20000010004 */
[-C--:B------:R-:W-:Y:S01]  /*b3d0*/  FMUL.FTZ R4, R15, R195.reuse ;  /* 0x000000c30f047220 */ /* 0x080fe20000410000 */
[----:B------:R-:W-:Y:S01]  /*b3e0*/  FMUL.FTZ R195, R20, R195 ;  /* 0x000000c314c37220 */ /* 0x000fe20000410000 */
[----:B------:R-:W-:Y:S01]  /*b3f0*/  FADD.FTZ R57, R6, R57 ;  /* 0x0000003906397221 */ /* 0x000fe20000010000 */
[----:B------:R-:W-:Y:S01]  /*b400*/  FMUL.FTZ R6, R179, R2 ;  /* 0x00000002b3067220 */ /* 0x000fe20000410000 */
[----:B------:R-:W-:Y:S01]  /*b410*/  FMUL.FTZ R2, R20, R211 ;  /* 0x000000d314027220 */ /* 0x000fe20000410000 */
[----:B------:R-:W-:Y:S01]  /*b420*/  FMUL.FTZ R195, R180, R195 ;  /* 0x000000c3b4c37220 */ /* 0x000fe20000410000 */
[----:B------:R-:W-:Y:S01]  /*b430*/  FADD.FTZ R56, R3, R56 ;  /* 0x0000003803387221 */ /* 0x000fe20000010000 */
[----:B------:R-:W-:Y:S01]  /*b440*/  FFMA.FTZ R5, R55, R5, R6 ;  /* 0x0000000537057223 */ /* 0x000fe20000010006 */
[----:B------:R-:W-:Y:S01]  /*b450*/  FMUL.FTZ R3, R16, R211 ;  /* 0x000000d310037220 */ /* 0x000fe20000410000 */
[----:B0-----:R-:W-:Y:S01]  /*b460*/  @P2 FADD R66, R65, R66 ;  /* 0x0000004241422221 */ /* 0x001fe20000000000 */
[----:B------:R-:W-:Y:S01]  /*b470*/  FMUL.FTZ R2, R181, R2 ;  /* 0x00000002b5027220 */ /* 0x000fe20000410000 */
[----:B------:R-:W-:Y:S01]  /*b480*/  FFMA.FTZ R33, R4, R102, R33 ;  /* 0x0000006604217223 */ /* 0x000fe20000010021 */
[----:B------:R-:W-:Y:S01]  /*b490*/  FFMA.FTZ R8, R58, R4, R195 ;  /* 0x000000043a087223 */ /* 0x000fe200000100c3 */
[----:B------:R-:W-:Y:S01]  /*b4a0*/  @!P3 SHF.R.U32.HI R4, RZ, 0x3, R168 ;  /* 0x00000003ff04b819 */ /* 0x000fe200000116a8 */
[----:B------:R-:W0:Y:S01]  /*b4b0*/  SHFL.DOWN P2, R7, R66, 0x8, 0x1f ;  /* 0x09001f0042077f89 */ /* 0x000e220000040000 */
[----:B------:R-:W-:Y:S01]  /*b4c0*/  FADD.FTZ R54, R5, R54 ;  /* 0x0000003605367221 */ /* 0x000fe20000010000 */
[----:B------:R-:W-:Y:S01]  /*b4d0*/  FFMA.FTZ R5, R61, R3, R2 ;  /* 0x000000033d057223 */ /* 0x000fe20000010002 */
[----:B------:R-:W-:Y:S01]  /*b4e0*/  FMUL.FTZ R6, R17, R197 ;  /* 0x000000c511067220 */ /* 0x000fe20000410000 */
[----:B------:R-:W-:Y:S01]  /*b4f0*/  FMUL.FTZ R2, R19, R199 ;  /* 0x000000c713027220 */ /* 0x000fe20000410000 */
[C---:B------:R-:W-:Y:S01]  /*b500*/  FMUL.FTZ R197, R20.reuse, R197 ;  /* 0x000000c514c57220 */ /* 0x040fe20000410000 */
[----:B------:R-:W-:Y:S01]  /*b510*/  FMUL.FTZ R199, R20, R199 ;  /* 0x000000c714c77220 */ /* 0x000fe20000410000 */
[----:B------:R-:W-:Y:S01]  /*b520*/  FFMA.FTZ R34, R3, R103, R34 ;  /* 0x0000006703227223 */ /* 0x000fe20000010022 */
[----:B------:R-:W-:Y:S01]  /*b530*/  FMUL.FTZ R3, R18, R213 ;  /* 0x000000d512037220 */ /* 0x000fe20000410000 */
[----:B------:R-:W-:Y:S01]  /*b540*/  FMUL.FTZ R197, R182, R197 ;  /* 0x000000c5b6c57220 */ /* 0x000fe20000410000 */
[----:B------:R-:W-:Y:S01]  /*b550*/  FMUL.FTZ R0, R0, R199 ;  /* 0x000000c700007220 */ /* 0x000fe20000410000 */
[----:B------:R-:W-:Y:S01]  /*b560*/  FFMA.FTZ R35, R6, R104, R35 ;  /* 0x0000006806237223 */ /* 0x000fe20000010023 */
[----:B------:R-:W-:Y:S01]  /*b570*/  FFMA.FTZ R36, R3, R105, R36 ;  /* 0x0000006903247223 */ /* 0x000fe20000010024 */
[----:B------:R-:W-:Y:S01]  /*b580*/  FFMA.FTZ R6, R68, R6, R197 ;  /* 0x0000000644067223 */ /* 0x000fe200000100c5 */
[----:B------:R-:W-:Y:S01]  /*b590*/  FFMA.FTZ R0, R91, R2, R0 ;  /* 0x000000025b007223 */ /* 0x000fe20000010000 */
[----:B------:R-:W-:Y:S01]  /*b5a0*/  FADD.FTZ R51, R8, R51 ;  /* 0x0000003308337221 */ /* 0x000fe20000010000 */
[----:B------:R-:W-:Y:S01]  /*b5b0*/  FADD.FTZ R50, R5, R50 ;  /* 0x0000003205327221 */ /* 0x000fe20000010000 */
[----:B------:R-:W-:Y:S01]  /*b5c0*/  FFMA.FTZ R37, R2, R106, R37 ;  /* 0x0000006a02257223 */ /* 0x000fe20000010025 */
[----:B------:R-:W-:Y:S01]  /*b5d0*/  FADD.FTZ R47, R6, R47 ;  /* 0x0000002f062f7221 */ /* 0x000fe20000010000 */
[----:B------:R-:W-:Y:S01]  /*b5e0*/  FADD.FTZ R45, R0, R45 ;  /* 0x0000002d002d7221 */ /* 0x000fe20000010000 */
[----:B0-----:R-:W-:-:S05]  /*b5f0*/  @P2 FADD R7, R66, R7 ;  /* 0x0000000742072221 */ /* 0x001fca0000000000 */
[----:B------:R-:W0:Y:S02]  /*b600*/  SHFL.DOWN P2, R10, R7, 0x10, 0x1f ;  /* 0x0a001f00070a7f89 */ /* 0x000e240000040000 */
[----:B0-----:R-:W-:Y:S01]  /*b610*/  @P2 FADD R10, R7, R10 ;  /* 0x0000000a070a2221 */ /* 0x001fe20000000000 */
[----:B------:R-:W-:Y:S01]  /*b620*/  @!P3 LOP3.LUT R7, R4, 0x7c, RZ, 0xc0, !PT ;  /* 0x0000007c0407b812 */ /* 0x000fe200078ec0ff */
[----:B------:R-:W-:-:S04]  /*b630*/  FMUL.FTZ R4, R20, R213 ;  /* 0x000000d514047220 */ /* 0x000fc80000410000 */
[----:B------:R-:W-:Y:S01]  /*b640*/  FMUL.FTZ R4, R183, R4 ;  /* 0x00000004b7047220 */ /* 0x000fe20000410000 */
[----:B------:R0:W-:Y:S03]  /*b650*/  @!P3 STS [R7+UR26+0x3184], R10 ;  /* 0x0031840a0700b988 */ /* 0x0001e6000800081a */
[----:B------:R-:W-:-:S04]  /*b660*/  FFMA.FTZ R3, R71, R3, R4 ;  /* 0x0000000347037223 */ /* 0x000fc80000010004 */
[----:B------:R-:W-:Y:S01]  /*b670*/  FADD.FTZ R48, R3, R48 ;  /* 0x0000003003307221 */ /* 0x000fe20000010000 */
        /* <DEDUP_REMOVED lines=10> */
.L_x_4907:
[----:B------:R-:W-:Y:S05]  /*b720*/  BSYNC.RECONVERGENT B0 ;  /* 0x0000000000007941 */ /* 0x000fea0003800200 */
.L_x_4906:
[----:B------:R-:W-:-:S04]  /*b730*/  UIADD3 UR7, UPT, UPT, UR7, 0x1, URZ ;  /* 0x0000000107077890 */ /* 0x000fc8000fffe0ff */
[----:B------:R-:W-:-:S09]  /*b740*/  UISETP.GE.AND UP0, UPT, UR7, UR52, UPT ;  /* 0x000000340700728c */ /* 0x000fd2000bf06270 */
[----:B------:R-:W-:Y:S05]  /*b750*/  BRA.U !UP0, `(.L_x_4908) ;  /* 0xffffffbd08787547 */ /* 0x000fea000b83ffff */
.L_x_4863:
[----:B------:R-:W-:Y:S01]  /*b760*/  BAR.SYNC.DEFER_BLOCKING 0x0 ;  /* 0x0000000000007b1d */ /* 0x000fe20000010000 */
[C---:B------:R-:W-:Y:S02]  /*b770*/  SHF.L.U32 R2, R166.reuse, 0x1, RZ ;  /* 0x00000001a6027819 */ /* 0x040fe400000006ff */
[----:B------:R-:W-:Y:S02]  /*b780*/  ISETP.GE.AND P2, PT, R166, UR25, PT ;  /* 0x00000019a6007c0c */ /* 0x000fe4000bf46270 */
[----:B------:R-:W-:Y:S01]  /*b790*/  ISETP.GE.AND P3, PT, R162, UR25, PT ;  /* 0x00000019a2007c0c */ /* 0x000fe2000bf66270 */
[----:B------:R-:W5:Y:S01]  /*b7a0*/  LDCU.64 UR14, c[0x0][0x4f8] ;  /* 0x00009f00ff0e77ac */ /* 0x000f620008000a00 */
[----:B------:R-:W-:Y:S02]  /*b7b0*/  ISETP.GE.AND P4, PT, R161, UR25, PT ;  /* 0x00000019a1007c0c */ /* 0x000fe4000bf86270 */
[----:B------:R-:W-:Y:S01]  /*b7c0*/  IADD3 R2, P0, PT, R2, UR17, RZ ;  /* 0x0000001102027c10 */ /* 0x000fe2000ff1e0ff */
[----:B------:R-:W1:Y:S01]  /*b7d0*/  LDCU.64 UR32, c[0x0][0x500] ;  /* 0x0000a000ff2077ac */ /* 0x000e620008000a00 */
[----:B------:R-:W-:-:S02]  /*b7e0*/  ISETP.GE.AND P5, PT, R160, UR25, PT ;  /* 0x00000019a0007c0c */ /* 0x000fc4000bfa6270 */
[----:B------:R-:W-:Y:S01]  /*b7f0*/  PRMT R5, RZ, 0x7610, R5 ;  /* 0x00007610ff057816 */ /* 0x000fe20000000005 */
[----:B0-----:R-:W-:Y:S01]  /*b800*/  IMAD.X R3, RZ, RZ, UR21, P0 ;  /* 0x00000015ff037e24 */ /* 0x001fe200080e06ff */
[----:B------:R-:W-:Y:S02]  /*b810*/  PRMT R0, RZ, 0x7610, R0 ;  /* 0x00007610ff007816 */ /* 0x000fe40000000000 */
[----:B------:R-:W-:Y:S02]  /*b820*/  PRMT R7, RZ, 0x7610, R7 ;  /* 0x00007610ff077816 */ /* 0x000fe40000000007 */
[----:B------:R-:W-:Y:S02]  /*b830*/  PRMT R4, RZ, 0x7610, R4 ;  /* 0x00007610ff047816 */ /* 0x000fe40000000004 */
[----:B------:R-:W-:Y:S02]  /*b840*/  ISETP.GE.AND P6, PT, R159, UR25, PT ;  /* 0x000000199f007c0c */ /* 0x000fe4000bfc6270 */
[----:B------:R-:W-:Y:S01]  /*b850*/  ISETP.GE.AND P0, PT, R158, UR25, PT ;  /* 0x000000199e007c0c */ /* 0x000fe2000bf06270 */
[----:B------:R-:W2:Y:S01]  /*b860*/  @!P2 LDG.E.U16 R5, desc[UR28][R2.64] ;  /* 0x0000001c0205a981 */ /* 0x000ea2000c1e1500 */
[----:B------:R-:W-:-:S03]  /*b870*/  ISETP.GE.AND P2, PT, R157, UR25, PT ;  /* 0x000000199d007c0c */ /* 0x000fc6000bf46270 */
[----:B------:R-:W3:Y:S01]  /*b880*/  @!P3 LDG.E.U16 R0, desc[UR28][R2.64+0x40] ;  /* 0x0000401c0200b981 */ /* 0x000ee2000c1e1500 */
[----:B------:R-:W-:Y:S02]  /*b890*/  ISETP.GE.AND P3, PT, R156, UR25, PT ;  /* 0x000000199c007c0c */ /* 0x000fe4000bf66270 */
[----:B------:R-:W-:Y:S01]  /*b8a0*/  PRMT R9, RZ, 0x7610, R9 ;  /* 0x00007610ff097816 */ /* 0x000fe20000000009 */
[----:B------:R-:W4:Y:S01]  /*b8b0*/  @!P4 LDG.E.U16 R7, desc[UR28][R2.64+0x80] ;  /* 0x0000801c0207c981 */ /* 0x000f22000c1e1500 */
[----:B------:R-:W-:Y:S02]  /*b8c0*/  ISETP.GE.AND P4, PT, R155, UR25, PT ;  /* 0x000000199b007c0c */ /* 0x000fe4000bf86270 */
[----:B------:R-:W-:Y:S01]  /*b8d0*/  PRMT R6, RZ, 0x7610, R6 ;  /* 0x00007610ff067816 */ /* 0x000fe20000000006 */
[----:B------:R-:W5:Y:S01]  /*b8e0*/  @!P5 LDG.E.U16 R4, desc[UR28][R2.64+0xc0] ;  /* 0x0000c01c0204d981 */ /* 0x000f62000c1e1500 */
[----:B------:R-:W-:Y:S02]  /*b8f0*/  ISETP.GE.AND P5, PT, R154, UR25, PT ;  /* 0x000000199a007c0c */ /* 0x000fe4000bfa6270 */
[----:B------:R-:W-:Y:S01]  /*b900*/  PRMT R11, RZ, 0x7610, R11 ;  /* 0x00007610ff0b7816 */ /* 0x000fe2000000000b */
[----:B------:R-:W5:Y:S01]  /*b910*/  @!P6 LDG.E.U16 R9, desc[UR28][R2.64+0x100] ;  /* 0x0001001c0209e981 */ /* 0x000f62000c1e1500 */
[----:B------:R-:W-:-:S02]  /*b920*/  PRMT R8, RZ, 0x7610, R8 ;  /* 0x00007610ff087816 */ /* 0x000fc40000000008 */
[----:B------:R-:W-:Y:S01]  /*b930*/  PRMT R13, RZ, 0x7610, R13 ;  /* 0x00007610ff0d7816 */ /* 0x000fe2000000000d */
[----:B------:R-:W5:Y:S01]  /*b940*/  @!P0 LDG.E.U16 R6, desc[UR28][R2.64+0x140] ;  /* 0x0001401c02068981 */ /* 0x000f62000c1e1500 */
[----:B------:R-:W-:Y:S02]  /*b950*/  PRMT R10, RZ, 0x7610, R10 ;  /* 0x00007610ff0a7816 */ /* 0x000fe4000000000a */
[----:B------:R-:W-:Y:S01]  /*b960*/  ISETP.GE.AND P6, PT, R153, UR25, PT ;  /* 0x0000001999007c0c */ /* 0x000fe2000bfc6270 */
[----:B------:R-:W5:Y:S01]  /*b970*/  @!P2 LDG.E.U16 R11, desc[UR28][R2.64+0x180] ;  /* 0x0001801c020ba981 */ /* 0x000f62000c1e1500 */
[----:B------:R-:W-:Y:S02]  /*b980*/  ISETP.GE.AND P0, PT, R152, UR25, PT ;  /* 0x0000001998007c0c */ /* 0x000fe4000bf06270 */
[----:B------:R-:W-:Y:S01]  /*b990*/  ISETP.GE.AND P2, PT, R151, UR25, PT ;  /* 0x0000001997007c0c */ /* 0x000fe2000bf46270 */
[----:B------:R-:W5:Y:S01]  /*b9a0*/  @!P3 LDG.E.U16 R8, desc[UR28][R2.64+0x1c0] ;  /* 0x0001c01c0208b981 */ /* 0x000f62000c1e1500 */
[----:B------:R-:W-:-:S03]  /*b9b0*/  ISETP.GE.AND P3, PT, R150, UR25, PT ;  /* 0x0000001996007c0c */ /* 0x000fc6000bf66270 */
[----:B------:R-:W5:Y:S01]  /*b9c0*/  @!P4 LDG.E.U16 R13, desc[UR28][R2.64+0x200] ;  /* 0x0002001c020dc981 */ /* 0x000f62000c1e1500 */
[----:B------:R-:W-:-:S03]  /*b9d0*/  ISETP.GE.AND P4, PT, R149, UR25, PT ;  /* 0x0000001995007c0c */ /* 0x000fc6000bf86270 */
[----:B------:R-:W5:Y:S01]  /*b9e0*/  @!P5 LDG.E.U16 R10, desc[UR28][R2.64+0x240] ;  /* 0x0002401c020ad981 */ /* 0x000f62000c1e1500 */
[----:B------:R-:W-:Y:S02]  /*b9f0*/  ISETP.GE.AND P5, PT, R148, UR25, PT ;  /* 0x0000001994007c0c */ /* 0x000fe4000bfa6270 */
[----:B------:R-:W-:Y:S02]  /*ba00*/  PRMT R15, RZ, 0x7610, R15 ;  /* 0x00007610ff0f7816 */ /* 0x000fe4000000000f */
[----:B------:R-:W-:Y:S02]  /*ba10*/  PRMT R12, RZ, 0x7610, R12 ;  /* 0x00007610ff0c7816 */ /* 0x000fe4000000000c */
[----:B------:R-:W-:Y:S02]  /*ba20*/  PRMT R17, RZ, 0x7610, R17 ;  /* 0x00007610ff117816 */ /* 0x000fe40000000011 */
        /* <DEDUP_REMOVED lines=8> */
[----:B------:R-:W-:-:S02]  /*bab0*/  F2FP.BF16.F32.PACK_AB R36, R36, R37 ;  /* 0x000000252424723e */ /* 0x000fc400000010ff */
[----:B------:R-:W-:Y:S02]  /*bac0*/  F2FP.BF16.F32.PACK_AB R34, R34, R35 ;  /* 0x000000232222723e */ /* 0x000fe400000010ff */
[----:B------:R-:W-:Y:S02]  /*bad0*/  F2FP.BF16.F32.PACK_AB R32, R32, R33 ;  /* 0x000000212020723e */ /* 0x000fe400000010ff */
[----:B------:R-:W-:Y:S02]  /*bae0*/  F2FP.BF16.F32.PACK_AB R30, R30, R31 ;  /* 0x0000001f1e1e723e */ /* 0x000fe400000010ff */
[----:B------:R-:W-:Y:S02]  /*baf0*/  F2FP.BF16.F32.PACK_AB R28, R28, R29 ;  /* 0x0000001d1c1c723e */ /* 0x000fe400000010ff */
[----:B------:R-:W-:Y:S02]  /*bb00*/  F2FP.BF16.F32.PACK_AB R26, R26, R27 ;  /* 0x0000001b1a1a723e */ /* 0x000fe400000010ff */
[----:B------:R-:W-:Y:S01]  /*bb10*/  F2FP.BF16.F32.PACK_AB R24, R24, R25 ;  /* 0x000000191818723e */ /* 0x000fe200000010ff */
        /* <DEDUP_REMOVED lines=21> */
[----:B------:R-:W-:Y:S04]  /*bc70*/  LDS.U16 R5, [R114+0x10] ;  /* 0x0000100072057984 */ /* 0x000fe80000000400 */
[----:B------:R-:W-:Y:S01]  /*bc80*/  LDS.U16 R6, [R113+0x12] ;  /* 0x0000120071067984 */ /* 0x000fe20000000400 */
[----:B0-----:R-:W-:-:S02]  /*bc90*/  SHF.L.U32 R0, R0, 0x10, RZ ;  /* 0x0000001000007819 */ /* 0x001fc400000006ff */
[----:B--2---:R-:W-:-:S03]  /*bca0*/  SHF.L.U32 R2, R2, 0x10, RZ ;  /* 0x0000001002027819 */ /* 0x004fc600000006ff */
[----:B------:R-:W-:Y:S02]  /*bcb0*/  FADD.FTZ R7, R0, UR6 ;  /* 0x0000000600077e21 */ /* 0x000fe40008010000 */
[----:B------:R-:W-:Y:S01]  /*bcc0*/  LDS.U16 R0, [R118+0x8] ;  /* 0x0000080076007984 */ /* 0x000fe20000000400 */
[----:B------:R-:W-:Y:S02]  /*bcd0*/  FADD.FTZ R9, R2, UR6 ;  /* 0x0000000602097e21 */ /* 0x000fe40008010000 */
[----:B------:R-:W-:Y:S01]  /*bce0*/  FSETP.GTU.FTZ.AND P3, PT, R7, 20, PT ;  /* 0x41a000000700780b */ /* 0x000fe20003f7c000 */
[----:B---3--:R-:W-:Y:S01]  /*bcf0*/  IMAD.U32 R3, R3, 0x10000, RZ ;  /* 0x0001000003037824 */ /* 0x008fe200078e00ff */
[----:B----4-:R-:W-:Y:S01]  /*bd00*/  SHF.L.U32 R4, R4, 0x10, RZ ;  /* 0x0000001004047819 */ /* 0x010fe200000006ff */
[----:B------:R-:W0:Y:S01]  /*bd10*/  LDS.U16 R2, [R117+0xa] ;  /* 0x00000a0075027984 */ /* 0x000e220000000400 */
[----:B------:R-:W-:Y:S01]  /*bd20*/  FSETP.GTU.FTZ.AND P5, PT, R9, 20, PT ;  /* 0x41a000000900780b */ /* 0x000fe20003fbc000 */
[----:B------:R-:W-:-:S02]  /*bd30*/  FADD.FTZ R10, R3, UR6 ;  /* 0x00000006030a7e21 */ /* 0x000fc40008010000 */
[----:B------:R-:W-:Y:S01]  /*bd40*/  FADD.FTZ R12, R4, UR6 ;  /* 0x00000006040c7e21 */ /* 0x000fe20008010000 */
[----:B------:R-:W2:Y:S02]  /*bd50*/  LDS.U16 R3, [R116+0xc] ;  /* 0x00000c0074037984 */ /* 0x000ea40000000400 */
[----:B------:R-:W-:Y:S02]  /*bd60*/  FSETP.GTU.FTZ.AND P0, PT, R10, 20, PT ;  /* 0x41a000000a00780b */ /* 0x000fe40003f1c000 */
[----:B------:R-:W3:Y:S01]  /*bd70*/  LDS.U16 R4, [R115+0xe] ;  /* 0x00000e0073047984 */ /* 0x000ee20000000400 */
[----:B------:R-:W-:-:S04]  /*bd80*/  @!P3 FMUL.FTZ R7, R7, -1.4426950216293334961 ;  /* 0xbfb8aa3b0707b820 */ /* 0x000fc80000410000 */
[----:B------:R-:W-:Y:S02]  /*bd90*/  @!P5 FMUL.FTZ R9, R9, -1.4426950216293334961 ;  /* 0xbfb8aa3b0909d820 */ /* 0x000fe40000410000 */
[----:B------:R-:W4:Y:S04]  /*bda0*/  @!P3 MUFU.EX2 R7, R7 ;  /* 0x000000070007b308 */ /* 0x000f280000000800 */
[----:B------:R-:W5:Y:S01]  /*bdb0*/  @!P5 MUFU.EX2 R9, R9 ;  /* 0x000000090009d308 */ /* 0x000f620000000800 */
[----:B------:R-:W-:Y:S01]  /*bdc0*/  @!P0 FMUL.FTZ R10, R10, -1.4426950216293334961 ;  /* 0xbfb8aa3b0a0a8820 */ /* 0x000fe20000410000 */
[----:B------:R-:W-:-:S05]  /*bdd0*/  FSETP.GTU.FTZ.AND P2, PT, R12, 20, PT ;  /* 0x41a000000c00780b */ /* 0x000fca0003f5c000 */
[----:B------:R-:W1:Y:S01]  /*bde0*/  @!P0 MUFU.EX2 R10, R10 ;  /* 0x0000000a000a8308 */ /* 0x000e620000000800 */
[----:B----4-:R-:W-:Y:S01]  /*bdf0*/  @!P3 FADD.FTZ R8, R7, 1 ;  /* 0x3f8000000708b421 */ /* 0x010fe20000010000 */
[----:B-----5:R-:W-:-:S05]  /*be00*/  @!P5 FADD.FTZ R7, R9, 1 ;  /* 0x3f8000000907d421 */ /* 0x020fca0000010000 */
[----:B------:R-:W4:Y:S01]  /*be10*/  @!P3 MUFU.RCP R8, R8 ;  /* 0x000000080008b308 */ /* 0x000f220000001000 */
[----:B------:R-:W-:Y:S01]  /*be20*/  @!P2 FMUL.FTZ R12, R12, -1.4426950216293334961 ;  /* 0xbfb8aa3b0c0ca820 */ /* 0x000fe20000410000 */
[----:B-1----:R-:W-:-:S06]  /*be30*/  @!P0 FADD.FTZ R11, R10, 1 ;  /* 0x3f8000000a0b8421 */ /* 0x002fcc0000010000 */
[----:B------:R-:W1:Y:S01]  /*be40*/  @!P5 MUFU.RCP R7, R7 ;  /* 0x000000070007d308 */ /* 0x000e620000001000 */
[----:B0-----:R-:W-:-:S07]  /*be50*/  IMAD.U32 R2, R2, 0x10000, RZ ;  /* 0x0001000002027824 */ /* 0x001fce00078e00ff */
[----:B------:R-:W0:Y:S01]  /*be60*/  @!P0 MUFU.RCP R14, R11 ;  /* 0x0000000b000e8308 */ /* 0x000e220000001000 */
[----:B--2---:R-:W-:Y:S02]  /*be70*/  SHF.L.U32 R3, R3, 0x10, RZ ;  /* 0x0000001003037819 */ /* 0x004fe400000006ff */
[----:B---3--:R-:W-:-:S05]  /*be80*/  SHF.L.U32 R4, R4, 0x10, RZ ;  /* 0x0000001004047819 */ /* 0x008fca00000006ff */
[----:B------:R-:W2:Y:S01]  /*be90*/  @!P2 MUFU.EX2 R12, R12 ;  /* 0x0000000c000ca308 */ /* 0x000ea20000000800 */
[----:B------:R-:W-:Y:S01]  /*bea0*/  SHF.L.U32 R0, R0, 0x10, RZ ;  /* 0x0000001000007819 */ /* 0x000fe200000006ff */
[----:B------:R-:W-:Y:S02]  /*beb0*/  IMAD.U32 R5, R5, 0x10000, RZ ;  /* 0x0001000005057824 */ /* 0x000fe400078e00ff */
[----:B----4-:R-:W-:Y:S01]  /*bec0*/  @!P3 FMUL.FTZ R45, R45, R8 ;  /* 0x000000082d2db220 */ /* 0x010fe20000410000 */
[----:B------:R-:W-:Y:S01]  /*bed0*/  FADD.FTZ R2, R2, UR6 ;  /* 0x0000000602027e21 */ /* 0x000fe20008010000 */
[----:B------:R-:W-:Y:S01]  /*bee0*/  FADD.FTZ R8, R3, UR6 ;  /* 0x0000000603087e21 */ /* 0x000fe20008010000 */
[----:B------:R-:W-:Y:S01]  /*bef0*/  FADD.FTZ R4, R4, UR6 ;  /* 0x0000000604047e21 */ /* 0x000fe20008010000 */
[----:B-1----:R-:W-:Y:S01]  /*bf00*/  @!P5 FMUL.FTZ R48, R48, R7 ;  /* 0x000000073030d220 */ /* 0x002fe20000410000 */
[----:B------:R-:W-:Y:S01]  /*bf10*/  FADD.FTZ R0, R0, UR6 ;  /* 0x0000000600007e21 */ /* 0x000fe20008010000 */
[----:B------:R-:W-:Y:S01]  /*bf20*/  FADD.FTZ R7, R5, UR6 ;  /* 0x0000000605077e21 */ /* 0x000fe20008010000 */
[----:B------:R-:W-:Y:S01]  /*bf30*/  FSETP.GTU.FTZ.AND P4, PT, R2, 20, PT ;  /* 0x41a000000200780b */ /* 0x000fe20003f9c000 */
[----:B0-----:R-:W-:Y:S01]  /*bf40*/  @!P0 FMUL.FTZ R47, R47, R14 ;  /* 0x0000000e2f2f8220 */ /* 0x001fe20000410000 */
[----:B------:R-:W-:Y:S01]  /*bf50*/  FSETP.GTU.FTZ.AND P6, PT, R8, 20, PT ;  /* 0x41a000000800780b */ /* 0x000fe20003fdc000 */
[----:B--2---:R-:W-:Y:S01]  /*bf60*/  @!P2 FADD.FTZ R13, R12, 1 ;  /* 0x3f8000000c0da421 */ /* 0x004fe20000010000 */
[----:B------:R-:W-:-:S02]  /*bf70*/  FSETP.GTU.FTZ.AND P5, PT, R4, 20, PT ;  /* 0x41a000000400780b */ /* 0x000fc40003fbc000 */
[----:B------:R-:W-:Y:S02]  /*bf80*/  FSETP.GTU.FTZ.AND P3, PT, R0, 20, PT ;  /* 0x41a000000000780b */ /* 0x000fe40003f7c000 */
[----:B------:R-:W-:Y:S01]  /*bf90*/  FSETP.GTU.FTZ.AND P0, PT, R7, 20, PT ;  /* 0x41a000000700780b */ /* 0x000fe20003f1c000 */
[----:B------:R-:W0:Y:S01]  /*bfa0*/  @!P2 MUFU.RCP R13, R13 ;  /* 0x0000000d000da308 */ /* 0x000e220000001000 */
[----:B------:R-:W-:-:S03]  /*bfb0*/  SHF.L.U32 R6, R6, 0x10, RZ ;  /* 0x0000001006067819 */ /* 0x000fc600000006ff */
[----:B------:R-:W-:Y:S02]  /*bfc0*/  @!P4 FMUL.FTZ R3, R2, -1.4426950216293334961 ;  /* 0xbfb8aa3b0203c820 */ /* 0x000fe40000410000 */
[----:B------:R-:W-:Y:S01]  /*bfd0*/  @!P6 FMUL.FTZ R5, R8, -1.4426950216293334961 ;  /* 0xbfb8aa3b0805e820 */ /* 0x000fe20000410000 */
[----:B------:R-:W-:Y:S01]  /*bfe0*/  FADD.FTZ R9, R6, UR6 ;  /* 0x0000000606097e21 */ /* 0x000fe20008010000 */
[----:B------:R-:W-:Y:S02]  /*bff0*/  @!P5 FMUL.FTZ R6, R4, -1.4426950216293334961 ;  /* 0xbfb8aa3b0406d820 */ /* 0x000fe40000410000 */
[----:B------:R-:W-:Y:S02]  /*c000*/  @!P3 FMUL.FTZ R0, R0, -1.4426950216293334961 ;  /* 0xbfb8aa3b0000b820 */ /* 0x000fe40000410000 */
[----:B------:R-:W-:Y:S01]  /*c010*/  @!P0 FMUL.FTZ R7, R7, -1.4426950216293334961 ;  /* 0xbfb8aa3b07078820 */ /* 0x000fe20000410000 */
[----:B------:R-:W1:Y:S04]  /*c020*/  @!P4 MUFU.EX2 R3, R3 ;  /* 0x000000030003c308 */ /* 0x000e680000000800 */
[----:B------:R-:W2:Y:S04]  /*c030*/  @!P6 MUFU.EX2 R5, R5 ;  /* 0x000000050005e308 */ /* 0x000ea80000000800 */
[----:B------:R-:W3:Y:S01]  /*c040*/  @!P5 MUFU.EX2 R6, R6 ;  /* 0x000000060006d308 */ /* 0x000ee20000000800 */
[----:B0-----:R-:W-:-:S03]  /*c050*/  @!P2 FMUL.FTZ R50, R50, R13 ;  /* 0x0000000d3232a220 */ /* 0x001fc60000410000 */
[----:B------:R-:W0:Y:S04]  /*c060*/  @!P3 MUFU.EX2 R0, R0 ;  /* 0x000000000000b308 */ /* 0x000e280000000800 */
[----:B------:R-:W4:Y:S01]  /*c070*/  @!P0 MUFU.EX2 R7, R7 ;  /* 0x0000000700078308 */ /* 0x000f220000000800 */
[----:B------:R-:W-:Y:S01]  /*c080*/  FSETP.GTU.FTZ.AND P2, PT, R9, 20, PT ;  /* 0x41a000000900780b */ /* 0x000fe20003f5c000 */
[----:B-1----:R-:W-:Y:S01]  /*c090*/  @!P4 FADD.FTZ R4, R3, 1 ;  /* 0x3f8000000304c421 */ /* 0x002fe20000010000 */
[----:B--2---:R-:W-:Y:S01]  /*c0a0*/  @!P6 FADD.FTZ R3, R5, 1 ;  /* 0x3f8000000503e421 */ /* 0x004fe20000010000 */
[----:B---3--:R-:W-:Y:S01]  /*c0b0*/  @!P5 FADD.FTZ R5, R6, 1 ;  /* 0x3f8000000605d421 */ /* 0x008fe20000010000 */
[----:B0-----:R-:W-:Y:S01]  /*c0c0*/  @!P3 FADD.FTZ R2, R0, 1 ;  /* 0x3f8000000002b421 */ /* 0x001fe20000010000 */
[----:B----4-:R-:W-:-:S08]  /*c0d0*/  @!P0 FADD.FTZ R6, R7, 1 ;  /* 0x3f80000007068421 */ /* 0x010fd00000010000 */
[----:B------:R-:W-:Y:S01]  /*c0e0*/  @!P2 FMUL.FTZ R8, R9, -1.4426950216293334961 ;  /* 0xbfb8aa3b0908a820 */ /* 0x000fe20000410000 */
[----:B------:R-:W0:Y:S01]  /*c0f0*/  @!P3 MUFU.RCP R2, R2 ;  /* 0x000000020002b308 */ /* 0x000e220000001000 */
[----:B------:R-:W1:Y:S07]  /*c100*/  LDS.U16 R0, [R112+0x14] ;  /* 0x0000140070007984 */ /* 0x000e6e0000000400 */
[----:B------:R-:W2:Y:S08]  /*c110*/  @!P5 MUFU.RCP R5, R5 ;  /* 0x000000050005d308 */ /* 0x000eb00000001000 */
[----:B------:R-:W3:Y:S08]  /*c120*/  @!P0 MUFU.RCP R6, R6 ;  /* 0x0000000600068308 */ /* 0x000ef00000001000 */
[----:B------:R-:W4:Y:S01]  /*c130*/  @!P2 MUFU.EX2 R8, R8 ;  /* 0x000000080008a308 */ /* 0x000f220000000800 */
[----:B0-----:R-:W-:Y:S01]  /*c140*/  @!P3 FMUL.FTZ R51, R51, R2 ;  /* 0x000000023333b220 */ /* 0x001fe20000410000 */
[----:B--2---:R-:W-:Y:S01]  /*c150*/  @!P5 FMUL.FTZ R56, R56, R5 ;  /* 0x000000053838d220 */ /* 0x004fe20000410000 */
[----:B------:R-:W-:Y:S01]  /*c160*/  LDS.U16 R2, [R111+0x16] ;  /* 0x000016006f027984 */ /* 0x000fe20000000400 */
[----:B------:R0:W2:Y:S03]  /*c170*/  @!P6 MUFU.RCP R10, R3 ;  /* 0x00000003000ae308 */ /* 0x0000a60000001000 */
[----:B------:R-:W-:Y:S01]  /*c180*/  LDS.U16 R5, [R108+0x1c] ;  /* 0x00001c006c057984 */ /* 0x000fe20000000400 */
[----:B---3--:R-:W-:-:S04]  /*c190*/  @!P0 FMUL.FTZ R57, R57, R6 ;  /* 0x0000000639398220 */ /* 0x008fc80000410000 */
[----:B------:R3:W5:Y:S01]  /*c1a0*/  @!P4 MUFU.RCP R9, R4 ;  /* 0x000000040009c308 */ /* 0x0007620000001000 */
[----:B0-----:R-:W0:Y:S01]  /*c1b0*/  LDS.U16 R3, [R110+0x18] ;  /* 0x000018006e037984 */ /* 0x001e220000000400 */
[----:B----4-:R-:W-:-:S03]  /*c1c0*/  @!P2 FADD.FTZ R8, R8, 1 ;  /* 0x3f8000000808a421 */ /* 0x010fc60000010000 */
[----:B------:R-:W-:Y:S04]  /*c1d0*/  LDS.U16 R6, [R107+0x1e] ;  /* 0x00001e006b067984 */ /* 0x000fe80000000400 */
[----:B---3--:R-:W3:Y:S01]  /*c1e0*/  LDS.U16 R4, [R109+0x1a] ;  /* 0x00001a006d047984 */ /* 0x008ee20000000400 */
[----:B------:R4:W1:Y:S01]  /*c1f0*/  @!P2 MUFU.RCP R7, R8 ;  /* 0x000000080007a308 */ /* 0x0008620000001000 */
[----:B------:R-:W-:Y:S01]  /*c200*/  BAR.SYNC.DEFER_BLOCKING 0x0 ;  /* 0x0000000000007b1d */ /* 0x000fe20000010000 */
[----:B--2---:R-:W-:Y:S01]  /*c210*/  @!P6 FMUL.FTZ R53, R53, R10 ;  /* 0x0000000a3535e220 */ /* 0x004fe20000410000 */
[----:B-----5:R-:W-:Y:S01]  /*c220*/  @!P4 FMUL.FTZ R54, R54, R9 ;  /* 0x000000093636c220 */ /* 0x020fe20000410000 */
[----:B----4-:R-:W-:Y:S02]  /*c230*/  PRMT R8, R34, 0x7632, R8 ;  /* 0x0000763222087816 */ /* 0x010fe40000000008 */
[----:B------:R-:W-:Y:S01]  /*c240*/  PRMT R9, R32, 0x7632, R9 ;  /* 0x0000763220097816 */ /* 0x000fe20000000009 */
[----:B-1----:R-:W-:Y:S01]  /*c250*/  @!P2 FMUL.FTZ R60, R60, R7 ;  /* 0x000000073c3ca220 */ /* 0x002fe20000410000 */
[----:B------:R-:W-:-:S02]  /*c260*/  PRMT R7, R36, 0x7632, R7 ;  /* 0x0000763224077816 */ /* 0x000fc40000000007 */
[----:B------:R-:W-:Y:S01]  /*c270*/  PRMT R10, R28, 0x7632, R10 ;  /* 0x000076321c0a7816 */ /* 0x000fe2000000000a */
[----:B------:R-:W-:Y:S04]  /*c280*/  STS.U16 [R128], R36 ;  /* 0x0000002480007388 */ /* 0x000fe80000000400 */
[----:B------:R1:W-:Y:S04]  /*c290*/  STS.U16 [R127+0x2], R7 ;  /* 0x000002077f007388 */ /* 0x0003e80000000400 */
[----:B------:R-:W-:Y:S01]  /*c2a0*/  STS.U16 [R126+0x4], R34 ;  /* 0x000004227e007388 */ /* 0x000fe20000000400 */
[----:B------:R-:W-:-:S03]  /*c2b0*/  SHF.L.U32 R0, R0, 0x10, RZ ;  /* 0x0000001000007819 */ /* 0x000fc600000006ff */
[----:B------:R2:W-:Y:S01]  /*c2c0*/  STS.U16 [R119+0x6], R8 ;  /* 0x0000060877007388 */ /* 0x0005e20000000400 */
[----:B-1----:R-:W-:-:S03]  /*c2d0*/  PRMT R7, R30, 0x7632, R7 ;  /* 0x000076321e077816 */ /* 0x002fc60000000007 */
[----:B------:R-:W-:Y:S01]  /*c2e0*/  STS.U16 [R118+0x8], R32 ;  /* 0x0000082076007388 */ /* 0x000fe20000000400 */
[----:B------:R-:W-:-:S03]  /*c2f0*/  F2FP.BF16.F32.PACK_AB R22, R22, R23 ;  /* 0x000000171616723e */ /* 0x000fc600000010ff */
[----:B------:R-:W-:Y:S01]  /*c300*/  STS.U16 [R117+0xa], R9 ;  /* 0x00000a0975007388 */ /* 0x000fe20000000400 */
[----:B--2---:R-:W-:-:S03]  /*c310*/  PRMT R8, R26, 0x7632, R8 ;  /* 0x000076321a087816 */ /* 0x004fc60000000008 */
[----:B------:R-:W-:Y:S04]  /*c320*/  STS.U16 [R116+0xc], R30 ;  /* 0x00000c1e74007388 */ /* 0x000fe80000000400 */
[----:B------:R-:W-:Y:S01]  /*c330*/  STS.U16 [R115+0xe], R7 ;  /* 0x00000e0773007388 */ /* 0x000fe20000000400 */
[----:B------:R-:W-:-:S03]  /*c340*/  FADD.FTZ R0, R0, UR6 ;  /* 0x0000000600007e21 */ /* 0x000fc60008010000 */
[----:B------:R-:W-:Y:S01]  /*c350*/  STS.U16 [R114+0x10], R28 ;  /* 0x0000101c72007388 */ /* 0x000fe20000000400 */
[----:B------:R-:W-:-:S03]  /*c360*/  PRMT R12, R22, 0x7632, R12 ;  /* 0x00007632160c7816 */ /* 0x000fc6000000000c */
[----:B------:R1:W-:Y:S01]  /*c370*/  STS.U16 [R113+0x12], R10 ;  /* 0x0000120a71007388 */ /* 0x0003e20000000400 */
[----:B0-----:R-:W-:-:S03]  /*c380*/  SHF.L.U32 R3, R3, 0x10, RZ ;  /* 0x0000001003037819 */ /* 0x001fc600000006ff */
[----:B------:R-:W-:Y:S01]  /*c390*/  STS.U16 [R112+0x14], R26 ;  /* 0x0000141a70007388 */ /* 0x000fe20000000400 */
[----:B-1----:R-:W-:-:S03]  /*c3a0*/  PRMT R10, R24, 0x7632, R10 ;  /* 0x00007632180a7816 */ /* 0x002fc6000000000a */
[----:B------:R0:W-:Y:S01]  /*c3b0*/  STS.U16 [R111+0x16], R8 ;  /* 0x000016086f007388 */ /* 0x0001e20000000400 */
[----:B------:R-:W-:-:S03]  /*c3c0*/  FSETP.GTU.FTZ.AND P0, PT, R0, 20, PT ;  /* 0x41a000000000780b */ /* 0x000fc60003f1c000 */
[----:B------:R-:W-:Y:S04]  /*c3d0*/  STS.U16 [R110+0x18], R24 ;  /* 0x000018186e007388 */ /* 0x000fe80000000400 */
[----:B------:R-:W-:Y:S01]  /*c3e0*/  STS.U16 [R109+0x1a], R10 ;  /* 0x00001a0a6d007388 */ /* 0x000fe20000000400 */
[----:B0-----:R-:W-:-:S03]  /*c3f0*/  MOV R8, UR25 ;  /* 0x0000001900087c02 */ /* 0x001fc60008000f00 */
[----:B------:R-:W-:Y:S01]  /*c400*/  STS.U16 [R108+0x1c], R22 ;  /* 0x00001c166c007388 */ /* 0x000fe20000000400 */
[----:B---3--:R-:W-:Y:S01]  /*c410*/  SHF.L.U32 R4, R4, 0x10, RZ ;  /* 0x0000001004047819 */ /* 0x008fe200000006ff */
        /* <DEDUP_REMOVED lines=24> */
[----:B------:R-:W-:Y:S01]  /*c5a0*/  FSETP.GTU.FTZ.AND P6, PT, R3, 20, PT ;  /* 0x41a000000300780b */ /* 0x000fe20003fdc000 */
[----:B------:R-:W-:Y:S01]  /*c5b0*/  @!P0 FMUL.FTZ R0, R0, -1.4426950216293334961 ;  /* 0xbfb8aa3b00008820 */ /* 0x000fe20000410000 */
[----:B------:R-:W-:-:S02]  /*c5c0*/  FSETP.GTU.FTZ.AND P4, PT, R2, 20, PT ;  /* 0x41a000000200780b */ /* 0x000fc40003f9c000 */
[----:B------:R-:W-:Y:S01]  /*c5d0*/  FSETP.GTU.FTZ.AND P5, PT, R4, 20, PT ;  /* 0x41a000000400780b */ /* 0x000fe20003fbc000 */
[----:B------:R-:W-:Y:S01]  /*c5e0*/  IMAD.U32 R5, R5, 0x10000, RZ ;  /* 0x0001000005057824 */ /* 0x000fe200078e00ff */
[----:B------:R-:W-:Y:S01]  /*c5f0*/  SHF.L.U32 R6, R6, 0x10, RZ ;  /* 0x0000001006067819 */ /* 0x000fe200000006ff */
[----:B------:R-:W1:Y:S02]  /*c600*/  @!P0 MUFU.EX2 R0, R0 ;  /* 0x0000000000008308 */ /* 0x000e640000000800 */
[----:B------:R-:W-:Y:S02]  /*c610*/  FADD.FTZ R5, R5, UR6 ;  /* 0x0000000605057e21 */ /* 0x000fe40008010000 */
[----:B------:R-:W-:Y:S02]  /*c620*/  FADD.FTZ R6, R6, UR6 ;  /* 0x0000000606067e21 */ /* 0x000fe40008010000 */
[----:B------:R-:W-:Y:S01]  /*c630*/  @!P6 FMUL.FTZ R3, R3, -1.4426950216293334961 ;  /* 0xbfb8aa3b0303e820 */ /* 0x000fe20000410000 */
[----:B------:R-:W-:Y:S01]  /*c640*/  FSETP.GTU.FTZ.AND P2, PT, R5, 20, PT ;  /* 0x41a000000500780b */ /* 0x000fe20003f5c000 */
[----:B------:R-:W-:Y:S01]  /*c650*/  @!P4 FMUL.FTZ R2, R2, -1.4426950216293334961 ;  /* 0xbfb8aa3b0202c820 */ /* 0x000fe20000410000 */
[----:B------:R-:W-:Y:S01]  /*c660*/  FSETP.GTU.FTZ.AND P3, PT, R6, 20, PT ;  /* 0x41a000000600780b */ /* 0x000fe20003f7c000 */
[----:B------:R-:W-:-:S02]  /*c670*/  @!P5 FMUL.FTZ R4, R4, -1.4426950216293334961 ;  /* 0xbfb8aa3b0404d820 */ /* 0x000fc40000410000 */
[----:B------:R-:W2:Y:S01]  /*c680*/  @!P6 MUFU.EX2 R3, R3 ;  /* 0x000000030003e308 */ /* 0x000ea20000000800 */
[----:B------:R-:W3:Y:S03]  /*c690*/  LDS R41, [UR26+0x840] ;  /* 0x0008401aff297984 */ /* 0x000ee60008000800 */
[----:B------:R-:W4:Y:S01]  /*c6a0*/  @!P4 MUFU.EX2 R2, R2 ;  /* 0x000000020002c308 */ /* 0x000f220000000800 */
[----:B-1----:R-:W-:-:S03]  /*c6b0*/  @!P0 FADD.FTZ R0, R0, 1 ;  /* 0x3f80000000008421 */ /* 0x002fc60000010000 */
[----:B------:R-:W1:Y:S01]  /*c6c0*/  @!P5 MUFU.EX2 R4, R4 ;  /* 0x000000040004d308 */ /* 0x000e620000000800 */
[----:B------:R-:W-:Y:S01]  /*c6d0*/  UMOV UR9, URZ ;  /* 0x000000ff00097c82 */ /* 0x000fe20008000000 */
[----:B------:R-:W-:Y:S01]  /*c6e0*/  @!P2 FMUL.FTZ R5, R5, -1.4426950216293334961 ;  /* 0xbfb8aa3b0505a820 */ /* 0x000fe20000410000 */
[----:B------:R-:W-:Y:S01]  /*c6f0*/  @!P3 FMUL.FTZ R6, R6, -1.4426950216293334961 ;  /* 0xbfb8aa3b0606b820 */ /* 0x000fe20000410000 */
[----:B------:R-:W5:Y:S01]  /*c700*/  @!P0 MUFU.RCP R0, R0 ;  /* 0x0000000000008308 */ /* 0x000f620000001000 */
[----:B------:R-:W-:Y:S01]  /*c710*/  UIMAD.WIDE.U32 UR12, UR31, UR14, UR8 ;  /* 0x0000000e1f0c72a5 */ /* 0x000fe2000f8e0008 */
[----:B--2---:R-:W-:-:S03]  /*c720*/  @!P6 FADD.FTZ R3, R3, 1 ;  /* 0x3f8000000303e421 */ /* 0x004fc60000010000 */
[----:B------:R-:W-:Y:S01]  /*c730*/  UIMAD UR13, UR31, UR15, UR13 ;  /* 0x0000000f1f0d72a4 */ /* 0x000fe2000f8e020d */
[----:B----4-:R-:W-:Y:S01]  /*c740*/  @!P4 FADD.FTZ R2, R2, 1 ;  /* 0x3f8000000202c421 */ /* 0x010fe20000010000 */
[----:B------:R-:W2:Y:S01]  /*c750*/  LDCU.64 UR14, c[0x0][0x550] ;  /* 0x0000aa00ff0e77ac */ /* 0x000ea20008000a00 */
[----:B0-----:R-:W0:Y:S01]  /*c760*/  @!P6 MUFU.RCP R8, R3 ;  /* 0x000000030008e308 */ /* 0x001e220000001000 */
[----:B-1----:R-:W-:-:S07]  /*c770*/  @!P5 FADD.FTZ R4, R4, 1 ;  /* 0x3f8000000404d421 */ /* 0x002fce0000010000 */
[----:B------:R-:W1:Y:S04]  /*c780*/  @!P2 MUFU.EX2 R5, R5 ;  /* 0x000000050005a308 */ /* 0x000e680000000800 */
[----:B------:R-:W4:Y:S01]  /*c790*/  @!P3 MUFU.EX2 R6, R6 ;  /* 0x000000060006b308 */ /* 0x000f220000000800 */
[----:B------:R-:W-:-:S03]  /*c7a0*/  UIMAD.WIDE.U32 UR12, UR30, UR32, UR12 ;  /* 0x000000201e0c72a5 */ /* 0x000fc6000f8e000c */
[----:B------:R2:W3:Y:S01]  /*c7b0*/  @!P4 MUFU.RCP R43, R2 ;  /* 0x00000002002bc308 */ /* 0x0004e20000001000 */
[----:B------:R-:W-:-:S07]  /*c7c0*/  UIMAD UR7, UR30, UR33, UR13 ;  /* 0x000000211e0772a4 */ /* 0x000fce000f8e020d */
[----:B------:R-:W3:Y:S01]  /*c7d0*/  @!P5 MUFU.RCP R49, R4 ;  /* 0x000000040031d308 */ /* 0x000ee20000001000 */
[----:B-----5:R-:W-:Y:S01]  /*c7e0*/  @!P0 FMUL.FTZ R59, R59, R0 ;  /* 0x000000003b3b8220 */ /* 0x020fe20000410000 */
[----:B------:R-:W-:Y:S01]  /*c7f0*/  IADD3 R0, P0, PT, R166, UR12, RZ ;  /* 0x0000000ca6007c10 */ /* 0x000fe2000ff1e0ff */
[----:B-1----:R-:W-:Y:S01]  /*c800*/  @!P2 FADD.FTZ R5, R5, 1 ;  /* 0x3f8000000505a421 */ /* 0x002fe20000010000 */
[----:B----4-:R-:W-:Y:S01]  /*c810*/  @!P3 FADD.FTZ R6, R6, 1 ;  /* 0x3f8000000606b421 */ /* 0x010fe20000010000 */
[----:B0-----:R-:W-:Y:S01]  /*c820*/  @!P6 FMUL.FTZ R63, R63, R8 ;  /* 0x000000083f3fe220 */ /* 0x001fe20000410000 */
[----:B--2---:R-:W-:Y:S01]  /*c830*/  LEA R2, P6, R0, UR14, 0x1 ;  /* 0x0000000e00027c11 */ /* 0x004fe2000f8c08ff */
[----:B------:R-:W-:Y:S01]  /*c840*/  IMAD.X R3, RZ, RZ, UR7, P0 ;  /* 0x00000007ff037e24 */ /* 0x000fe200080e06ff */
[----:B------:R-:W0:Y:S01]  /*c850*/  @!P2 MUFU.RCP R10, R5 ;  /* 0x00000005000aa308 */ /* 0x000e220000001000 */
[----:B---3--:R-:W-:Y:S01]  /*c860*/  ISETP.GE.AND P0, PT, R162, R41, PT ;  /* 0x00000029a200720c */ /* 0x008fe20003f06270 */
[----:B------:R-:W-:Y:S01]  /*c870*/  @!P4 FMUL.FTZ R62, R62, R43 ;  /* 0x0000002b3e3ec220 */ /* 0x000fe20000410000 */
[----:B------:R-:W-:Y:S01]  /*c880*/  ISETP.GE.AND P4, PT, R166, R41, PT ;  /* 0x00000029a600720c */ /* 0x000fe20003f86270 */
[----:B------:R-:W1:Y:S04]  /*c890*/  LDCU.64 UR12, c[0x0][0x518] ;  /* 0x0000a300ff0c77ac */ /* 0x000e680008000a00 */
[----:B------:R-:W2:Y:S01]  /*c8a0*/  @!P3 MUFU.RCP R55, R6 ;  /* 0x000000060037b308 */ /* 0x000ea20000001000 */
[----:B------:R-:W-:Y:S01]  /*c8b0*/  LEA.HI.X R3, R0, UR15, R3, 0x1, P6 ;  /* 0x0000000f00037c11 */ /* 0x000fe2000b0f0c03 */
[----:B------:R-:W-:Y:S01]  /*c8c0*/  @!P5 FMUL.FTZ R70, R70, R49 ;  /* 0x000000314646d220 */ /* 0x000fe20000410000 */
[-C--:B------:R-:W-:Y:S01]  /*c8d0*/  ISETP.GE.AND P6, PT, R161, R41.reuse, PT ;  /* 0x00000029a100720c */ /* 0x080fe20003fc6270 */
[----:B------:R-:W3:Y:S01]  /*c8e0*/  LDCU.64 UR14, c[0x0][0x520] ;  /* 0x0000a400ff0e77ac */ /* 0x000ee20008000a00 */
[-C--:B------:R-:W-:Y:S01]  /*c8f0*/  ISETP.GE.AND P5, PT, R160, R41.reuse, PT ;  /* 0x00000029a000720c */ /* 0x080fe20003fa6270 */
[----:B------:R-:W-:Y:S01]  /*c900*/  @!P0 STG.E.U16 desc[UR28][R2.64+0x40], R9 ;  /* 0x0000400902008986 */ /* 0x000fe2000c10151c */
[----:B------:R-:W-:Y:S01]  /*c910*/  ISETP.GE.AND P0, PT, R159, R41, PT ;  /* 0x000000299f00720c */ /* 0x000fe20003f06270 */
[----:B0-----:R-:W-:-:S02]  /*c920*/  @!P2 FMUL.FTZ R69, R69, R10 ;  /* 0x0000000a4545a220 */ /* 0x001fc40000410000 */
[----:B------:R0:W-:Y:S01]  /*c930*/  @!P4 STG.E.U16 desc[UR28][R2.64], R7 ;  /* 0x000000070200c986 */ /* 0x0001e2000c10151c */
[-C--:B------:R-:W-:Y:S02]  /*c940*/  ISETP.GE.AND P4, PT, R158, R41.reuse, PT ;  /* 0x000000299e00720c */ /* 0x080fe40003f86270 */
[----:B------:R-:W-:-:S03]  /*c950*/  ISETP.GE.AND P2, PT, R156, R41, PT ;  /* 0x000000299c00720c */ /* 0x000fc60003f46270 */
        /* <DEDUP_REMOVED lines=31> */
[----:B0-----:R-:W-:-:S02]  /*cb50*/  PRMT R7, R0, 0x7610, R7 ;  /* 0x0000761000077816 */ /* 0x001fc40000000007 */
[----:B------:R-:W-:Y:S02]  /*cb60*/  PRMT R8, R0, 0x7632, R8 ;  /* 0x0000763200087816 */ /* 0x000fe40000000008 */
[----:B--2---:R-:W-:Y:S02]  /*cb70*/  F2FP.BF16.F32.PACK_AB R3, R56, R53 ;  /* 0x000000353803723e */ /* 0x004fe400000010ff */
[----:B------:R-:W-:Y:S02]  /*cb80*/  F2FP.BF16.F32.PACK_AB R0, R60, R57 ;  /* 0x000000393c00723e */ /* 0x000fe400000010ff */
[----:B------:R-:W-:Y:S02]  /*cb90*/  F2FP.BF16.F32.PACK_AB R2, R62, R59 ;  /* 0x0000003b3e02723e */ /* 0x000fe400000010ff */
[----:B------:R-:W-:Y:S01]  /*cba0*/  PRMT R9, R0, 0x7610, R9 ;  /* 0x0000761000097816 */ /* 0x000fe20000000009 */
[----:B------:R-:W-:Y:S04]  /*cbb0*/  STS.U16 [R128], R64 ;  /* 0x0000004080007388 */ /* 0x000fe80000000400 */
[----:B------:R0:W-:Y:S04]  /*cbc0*/  STS.U16 [R127+0x2], R5 ;  /* 0x000002057f007388 */ /* 0x0001e80000000400 */
[----:B------:R2:W-:Y:S04]  /*cbd0*/  STS.U16 [R126+0x4], R4 ;  /* 0x000004047e007388 */ /* 0x0005e80000000400 */
[----:B------:R4:W-:Y:S01]  /*cbe0*/  STS.U16 [R119+0x6], R6 ;  /* 0x0000060677007388 */ /* 0x0009e20000000400 */
[----:B0-----:R-:W-:-:S03]  /*cbf0*/  PRMT R5, R3, 0x7632, R5 ;  /* 0x0000763203057816 */ /* 0x001fc60000000005 */
[----:B------:R0:W-:Y:S01]  /*cc00*/  STS.U16 [R118+0x8], R7 ;  /* 0x0000080776007388 */ /* 0x0001e20000000400 */
[----:B--2---:R-:W-:Y:S02]  /*cc10*/  PRMT R4, R0, 0x7632, R4 ;  /* 0x0000763200047816 */ /* 0x004fe40000000004 */
[----:B------:R-:W-:Y:S01]  /*cc20*/  F2FP.BF16.F32.PACK_AB R0, R70, R63 ;  /* 0x0000003f4600723e */ /* 0x000fe200000010ff */
[----:B------:R-:W-:Y:S01]  /*cc30*/  STS.U16 [R117+0xa], R8 ;  /* 0x00000a0875007388 */ /* 0x000fe20000000400 */
[----:B----4-:R-:W-:Y:S02]  /*cc40*/  PRMT R6, R2, 0x7610, R6 ;  /* 0x0000761002067816 */ /* 0x010fe40000000006 */
[----:B------:R-:W-:Y:S01]  /*cc50*/  PRMT R55, R0, 0x7610, R55 ;  /* 0x0000761000377816 */ /* 0x000fe20000000037 */
[----:B------:R2:W-:Y:S01]  /*cc60*/  STS.U16 [R116+0xc], R3 ;  /* 0x00000c0374007388 */ /* 0x0005e20000000400 */
[----:B0-----:R-:W-:Y:S02]  /*cc70*/  PRMT R7, R2, 0x7632, R7 ;  /* 0x0000763202077816 */ /* 0x001fe40000000007 */
[----:B------:R-:W-:Y:S01]  /*cc80*/  F2FP.BF16.F32.PACK_AB R2, R72, R69 ;  /* 0x000000454802723e */ /* 0x000fe200000010ff */
[----:B------:R-:W-:Y:S04]  /*cc90*/  STS.U16 [R115+0xe], R5 ;  /* 0x00000e0573007388 */ /* 0x000fe80000000400 */
[----:B------:R-:W-:Y:S01]  /*cca0*/  STS.U16 [R114+0x10], R9 ;  /* 0x0000100972007388 */ /* 0x000fe20000000400 */
[----:B--2---:R-:W-:-:S03]  /*ccb0*/  PRMT R3, R0, 0x7632, R3 ;  /* 0x0000763200037816 */ /* 0x004fc60000000003 */
[----:B------:R-:W-:Y:S01]  /*ccc0*/  STS.U16 [R113+0x12], R4 ;  /* 0x0000120471007388 */ /* 0x000fe20000000400 */
[----:B------:R-:W-:-:S03]  /*ccd0*/  PRMT R8, R2, 0x7632, R8 ;  /* 0x0000763202087816 */ /* 0x000fc60000000008 */
[----:B------:R-:W-:Y:S01]  /*cce0*/  STS.U16 [R112+0x14], R6 ;  /* 0x0000140670007388 */ /* 0x000fe20000000400 */
[----:B------:R-:W-:-:S03]  /*ccf0*/  MOV R0, UR25 ;  /* 0x0000001900007c02 */ /* 0x000fc60008000f00 */
        /* <DEDUP_REMOVED lines=24> */
[----:B-1----:R-:W-:-:S04]  /*ce80*/  UIMAD.WIDE.U32 UR8, UR31, UR12, UR8 ;  /* 0x0000000c1f0872a5 */ /* 0x002fc8000f8e0008 */
[----:B------:R-:W-:Y:S01]  /*ce90*/  UIMAD UR9, UR31, UR13, UR9 ;  /* 0x0000000d1f0972a4 */ /* 0x000fe2000f8e0209 */
[----:B------:R-:W1:Y:S01]  /*cea0*/  LDCU.64 UR12, c[0x0][0x560] ;  /* 0x0000ac00ff0c77ac */ /* 0x000e620008000a00 */
[----:B------:R-:W2:Y:S02]  /*ceb0*/  LDS R23, [UR26+0x840] ;  /* 0x0008401aff177984 */ /* 0x000ea40008000800 */
[----:B---3--:R-:W-:-:S04]  /*cec0*/  UIMAD.WIDE.U32 UR8, UR30, UR14, UR8 ;  /* 0x0000000e1e0872a5 */ /* 0x008fc8000f8e0008 */
[----:B------:R-:W-:Y:S02]  /*ced0*/  UIMAD UR7, UR30, UR15, UR9 ;  /* 0x0000000f1e0772a4 */ /* 0x000fe4000f8e0209 */
[----:B0-----:R-:W-:-:S04]  /*cee0*/  IADD3 R0, P0, PT, R166, UR8, RZ ;  /* 0x00000008a6007c10 */ /* 0x001fc8000ff1e0ff */
[----:B------:R-:W-:Y:S02]  /*cef0*/  IADD3.X R3, PT, PT, RZ, UR7, RZ, P0, !PT ;  /* 0x00000007ff037c10 */ /* 0x000fe400087fe4ff */
[----:B-1----:R-:W-:Y:S01]  /*cf00*/  LEA R2, P0, R0, UR12, 0x1 ;  /* 0x0000000c00027c11 */ /* 0x002fe2000f8008ff */
[----:B------:R-:W-:-:S03]  /*cf10*/  FADD.FTZ R45, R45, R170 ;  /* 0x000000aa2d2d7221 */ /* 0x000fc60000010000 */
[----:B------:R-:W-:Y:S01]  /*cf20*/  LEA.HI.X R3, R0, UR13, R3, 0x1, P0 ;  /* 0x0000000d00037c11 */ /* 0x000fe200080f0c03 */
[----:B------:R-:W-:-:S04]  /*cf30*/  FADD.FTZ R48, R45, R48 ;  /* 0x000000302d307221 */ /* 0x000fc80000010000 */
[----:B------:R-:W-:-:S04]  /*cf40*/  FADD.FTZ R47, R48, R47 ;  /* 0x0000002f302f7221 */ /* 0x000fc80000010000 */
        /* <DEDUP_REMOVED lines=59> */
.L_x_4829:
        /* <DEDUP_REMOVED lines=38> */
[----:B------:R-:W-:Y:S01]  /*d560*/  MOV R3, UR5 ;  /* 0x0000000500037c02 */ /* 0x000fe20008000f00 */
[----:B--2---:R-:W-:-:S05]  /*d570*/  FADD.FTZ R5, R4, R5 ;  /* 0x0000000504057221 */ /* 0x004fca0000010000 */
[----:B------:R2:W-:Y:S02]  /*d580*/  REDG.E.ADD.F32.FTZ.RN.STRONG.GPU desc[UR28][R2.64], R5 ;  /* 0x00000005020079a6 */ /* 0x0005e4000c12f31c */
.L_x_4911:
[----:B------:R-:W-:Y:S05]  /*d590*/  BSYNC.RECONVERGENT B0 ;  /* 0x0000000000007941 */ /* 0x000fea0003800200 */
.L_x_4910:
[----:B------:R-:W-:Y:S01]  /*d5a0*/  UISETP.NE.U32.AND UP0, UPT, UR8, URZ, UPT ;  /* 0x000000ff0800728c */ /* 0x000fe2000bf05070 */
[----:B-1----:R-:W-:-:S03]  /*d5b0*/  ISETP.GE.AND P0, PT, R10, UR11, PT ;  /* 0x0000000b0a007c0c */ /* 0x002fc6000bf06270 */
[----:B------:R-:W-:-:S09]  /*d5c0*/  UISETP.NE.AND.EX UP0, UPT, UR9, URZ, UPT, UP0 ;  /* 0x000000ff0900728c */ /* 0x000fd2000bf05300 */
[----:B------:R-:W-:Y:S05]  /*d5d0*/  BRA.U !UP0, `(.L_x_4912) ;  /* 0x0000000108907547 */ /* 0x000fea000b800000 */
[----:B------:R-:W-:Y:S06]  /*d5e0*/  BAR.SYNC.DEFER_BLOCKING 0x0 ;  /* 0x0000000000007b1d */ /* 0x000fec0000010000 */
[----:B------:R-:W-:Y:S01]  /*d5f0*/  BSSY.RECONVERGENT B0, `(.L_x_4912) ;  /* 0x0000022000007945 */ /* 0x000fe20003800200 */
[----:B--2---:R-:W1:Y:S01]  /*d600*/  SHFL.DOWN P1, R3, R170, 0x1, 0x1f ;  /* 0x08201f00aa037f89 */ /* 0x004e620000020000 */
[----:B0-----:R-:W0:Y:S01]  /*d610*/  S2R R4, SR_LANEID ;  /* 0x0000000000047919 */ /* 0x001e220000000000 */
[----:B-1----:R-:W-:-:S05]  /*d620*/  @P1 FADD R3, R3, R170 ;  /* 0x000000aa03031221 */ /* 0x002fca0000000000 */
[----:B------:R-:W1:Y:S01]  /*d630*/  SHFL.DOWN P1, R0, R3, 0x2, 0x1f ;  /* 0x08401f0003007f89 */ /* 0x000e620000020000 */
[----:B0-----:R-:W-:Y:S02]  /*d640*/  ISETP.NE.AND P2, PT, R4, RZ, PT ;  /* 0x000000ff0400720c */ /* 0x001fe40003f45270 */
[----:B------:R-:W0:Y:S11]  /*d650*/  S2R R4, SR_TID.X ;  /* 0x0000000000047919 */ /* 0x000e360000002100 */
[----:B------:R-:W2:Y:S01]  /*d660*/  @!P2 S2R R9, SR_CgaCtaId ;  /* 0x000000000009a919 */ /* 0x000ea20000008800 */
[----:B------:R-:W-:Y:S01]  /*d670*/  @!P2 MOV R6, 0x400 ;  /* 0x000004000006a802 */ /* 0x000fe20000000f00 */
[----:B-1----:R-:W-:-:S05]  /*d680*/  @P1 FADD R0, R3, R0 ;  /* 0x0000000003001221 */ /* 0x002fca0000000000 */
[----:B------:R-:W1:Y:S01]  /*d690*/  SHFL.DOWN P1, R5, R0, 0x4, 0x1f ;  /* 0x08801f0000057f89 */ /* 0x000e620000020000 */
[----:B0-----:R-:W-:-:S04]  /*d6a0*/  @!P2 SHF.R.U32.HI R3, RZ, 0x3, R4 ;  /* 0x00000003ff03a819 */ /* 0x001fc80000011604 */
[----:B------:R-:W-:Y:S02]  /*d6b0*/  @!P2 LOP3.LUT R3, R3, 0x7c, RZ, 0xc0, !PT ;  /* 0x0000007c0303a812 */ /* 0x000fe400078ec0ff */
[----:B--2---:R-:W-:Y:S01]  /*d6c0*/  @!P2 LEA R6, R9, R6, 0x18 ;  /* 0x000000060906a211 */ /* 0x004fe200078ec0ff */
        /* <DEDUP_REMOVED lines=20> */
.L_x_4913:
[----:B------:R-:W-:Y:S05]  /*d810*/  BSYNC.RECONVERGENT B0 ;  /* 0x0000000000007941 */ /* 0x000fea0003800200 */
.L_x_4912:
[----:B------:R-:W-:Y:S05]  /*d820*/  @P0 EXIT ;  /* 0x000000000000094d */ /* 0x000fea0003800000 */
[----:B------:R-:W3:Y:S01]  /*d830*/  S2UR UR8, SR_CTAID.Y ;  /* 0x00000000000879c3 */ /* 0x000ee20000002600 */
[----:B------:R-:W3:Y:S01]  /*d840*/  LDCU.64 UR6, c[0x0][0x4a8] ;  /* 0x00009500ff0677ac */ /* 0x000ee20008000a00 */
[----:B------:R-:W-:Y:S01]  /*d850*/  IMAD.MOV.U32 R0, RZ, RZ, R10 ;  /* 0x000000ffff007224 */ /* 0x000fe200078e000a */
[----:B------:R-:W4:Y:S05]  /*d860*/  LDCU UR10, c[0x0][0x360] ;  /* 0x00006c00ff0a77ac */ /* 0x000f2a0008000800 */
[----:B------:R-:W0:Y:S01]  /*d870*/  S2UR UR9, SR_CgaCtaId ;  /* 0x00000000000979c3 */ /* 0x000e220000008800 */
[----:B------:R-:W0:Y:S07]  /*d880*/  LDCU.64 UR12, c[0x0][0x530] ;  /* 0x0000a600ff0c77ac */ /* 0x000e2e0008000a00 */
[----:B------:R-:W1:Y:S01]  /*d890*/  LDC.64 R8, c[0x0][0x4b0] ;  /* 0x00012c00ff087b82 */ /* 0x000e620000000a00 */
[----:B---3--:R-:W-:-:S03]  /*d8a0*/  UIMAD.WIDE.U32 UR4, UR8, UR6, URZ ;  /* 0x00000006080472a5 */ /* 0x008fc6000f8e00ff */
[----:B------:R-:W-:Y:S01]  /*d8b0*/  UMOV UR6, 0x400 ;  /* 0x0000040000067882 */ /* 0x000fe20000000000 */
[----:B------:R-:W-:Y:S02]  /*d8c0*/  UIMAD UR7, UR8, UR7, UR5 ;  /* 0x00000007080772a4 */ /* 0x000fe4000f8e0205 */
[----:B0---4-:R-:W-:-:S12]  /*d8d0*/  ULEA UR9, UR9, UR6, 0x18 ;  /* 0x0000000609097291 */ /* 0x011fd8000f8ec0ff */
.L_x_4914:
[----:B------:R-:W-:Y:S01]  /*d8e0*/  LEA R6, R0, UR9, 0x2 ;  /* 0x0000000900067c11 */ /* 0x000fe2000f8e10ff */
[----:B------:R-:W-:Y:S01]  /*d8f0*/  UMOV UR6, UR4 ;  /* 0x0000000400067c82 */ /* 0x000fe20008000000 */
[----:B-12---:R-:W-:-:S03]  /*d900*/  SHF.R.S32.HI R3, RZ, 0x1f, R0 ;  /* 0x0000001fff037819 */ /* 0x006fc60000011400 */
[----:B0-----:R-:W0:Y:S02]  /*d910*/  LDS R7, [R6+0x46c0] ;  /* 0x0046c00006077984 */ /* 0x001e240000000800 */
[-C--:B------:R-:W-:Y:S02]  /*d920*/  IMAD R4, R3, R8.reuse, RZ ;  /* 0x0000000803047224 */ /* 0x080fe400078e02ff */
[----:B------:R-:W-:-:S04]  /*d930*/  IMAD.WIDE.U32 R2, R0, R8, UR6 ;  /* 0x0000000600027e25 */ /* 0x000fc8000f8e0008 */
[----:B------:R-:W-:Y:S01]  /*d940*/  IMAD R5, R0, R9, R4 ;  /* 0x0000000900057224 */ /* 0x000fe200078e0204 */
[----:B------:R-:W-:Y:S02]  /*d950*/  LEA R4, P0, R2, UR12, 0x2 ;  /* 0x0000000c02047c11 */ /* 0x000fe4000f8010ff */
[----:B------:R-:W-:Y:S02]  /*d960*/  IADD3 R0, PT, PT, R0, UR10, RZ ;  /* 0x0000000a00007c10 */ /* 0x000fe4000fffe0ff */
[----:B------:R-:W-:-:S04]  /*d970*/  IADD3 R3, PT, PT, R3, R5, RZ ;  /* 0x0000000503037210 */ /* 0x000fc80007ffe0ff */
[----:B------:R-:W-:Y:S02]  /*d980*/  LEA.HI.X R5, R2, UR13, R3, 0x2, P0 ;  /* 0x0000000d02057c11 */ /* 0x000fe400080f1403 */
[----:B------:R-:W-:-:S03]  /*d990*/  ISETP.GE.AND P0, PT, R0, UR11, PT ;  /* 0x0000000b00007c0c */ /* 0x000fc6000bf06270 */
[----:B0-----:R0:W-:Y:S10]  /*d9a0*/  REDG.E.ADD.F32.FTZ.RN.STRONG.GPU desc[UR28][R4.64], R7 ;  /* 0x00000007040079a6 */ /* 0x0011f4000c12f31c */
[----:B------:R-:W-:Y:S05]  /*d9b0*/  @!P0 BRA `(.L_x_4914) ;  /* 0xfffffffc00c88947 */ /* 0x000fea000383ffff */
[----:B------:R-:W-:Y:S05]  /*d9c0*/  EXIT ;  /* 0x000000000000794d */ /* 0x000fea0003800000 */
.L_x_4868:
[----:B------:R-:W-:Y:S02]  /*d9d0*/  IMAD.MOV.U32 R219, RZ, RZ, R67 ;  /* 0x000000ffffdb7224 */ /* 0x000fe400078e0043 */
[----:B------:R-:W-:Y:S01]  /*d9e0*/  HFMA2 R221, -RZ, RZ, 0, 5.9604644775390625e-08 ;  /* 0x00000001ffdd7431 */ /* 0x000fe200000001ff */
[----:B------:R-:W-:Y:S01]  /*d9f0*/  MOV R224, RZ ;  /* 0x000000ff00e07202 */ /* 0x000fe20000000f00 */
[----:B------:R-:W-:-:S07]  /*da00*/  IMAD.MOV.U32 R66, RZ, RZ, -0x1 ;  /* 0xffffffffff427424 */ /* 0x000fce00078e00ff */
[----:B01---5:R-:W-:Y:S05]  /*da10*/  WARPSYNC.COLLECTIVE R66, `(.L_x_4915) ;  /* 0x0000000042087348 */ /* 0x023fea0003c00000 */
[----:B------:R2:W3:Y:S02]  /*da20*/  SHFL.UP P6, R65, R219, R221, R224 ;  /* 0x040000dddb417389 */ /* 0x0004e400000c00e0 */
[----:B0123-5:R-:W-:Y:S05]  /*da30*/  ENDCOLLECTIVE ;  /* 0x000000000000791b */ /* 0x02ffea0003800000 */
.L_x_4915:
[----:B------:R-:W-:Y:S02]  /*da40*/  MOV R219, R218 ;  /* 0x000000da00db7202 */ /* 0x000fe40000000f00 */
[----:B------:R-:W-:-:S07]  /*da50*/  MOV R64, R65 ;  /* 0x0000004100407202 */ /* 0x000fce0000000f00 */
[----:B------:R-:W-:Y:S05]  /*da60*/  WARPSYNC.COLLECTIVE R66, `(.L_x_4916) ;  /* 0x0000000042087348 */ /* 0x000fea0003c00000 */
[----:B------:R0:W1:Y:S02]  /*da70*/  SHFL.UP P6, R65, R219, R221, R224 ;  /* 0x040000dddb417389 */ /* 0x00006400000c00e0 */
[----:B01----:R-:W-:Y:S05]  /*da80*/  ENDCOLLECTIVE ;  /* 0x000000000000791b */ /* 0x003fea0003800000 */
.L_x_4916:
        /* <DEDUP_REMOVED lines=8> */
.L_x_4917:
[----:B------:R-:W-:Y:S01]  /*db10*/  IMAD.MOV.U32 R219, RZ, RZ, R220 ;  /* 0x000000ffffdb7224 */ /* 0x000fe200078e00dc */
[----:B------:R-:W-:-:S07]  /*db20*/  MOV R64, R65 ;  /* 0x0000004100407202 */ /* 0x000fce0000000f00 */
[----:B------:R-:W-:Y:S05]  /*db30*/  WARPSYNC.COLLECTIVE R66, `(.L_x_4918) ;  /* 0x0000000042087348 */ /* 0x000fea0003c00000 */
[----:B------:R0:W1:Y:S02]  /*db40*/  SHFL.UP P6, R65, R219, R221, R224 ;  /* 0x040000dddb417389 */ /* 0x00006400000c00e0 */
[----:B01----:R-:W-:Y:S05]  /*db50*/  ENDCOLLECTIVE ;  /* 0x000000000000791b */ /* 0x003fea0003800000 */
.L_x_4918:
        /* <DEDUP_REMOVED lines=8> */
.L_x_4919:
[----:B------:R-:W-:Y:S01]  /*dbe0*/  MOV R219, R222 ;  /* 0x000000de00db7202 */ /* 0x000fe20000000f00 */
[----:B------:R-:W-:-:S07]  /*dbf0*/  IMAD.MOV.U32 R64, RZ, RZ, R65 ;  /* 0x000000ffff407224 */ /* 0x000fce00078e0041 */
[----:B------:R-:W-:Y:S05]  /*dc00*/  WARPSYNC.COLLECTIVE R66, `(.L_x_4920) ;  /* 0x0000000042087348 */ /* 0x000fea0003c00000 */
[----:B------:R0:W1:Y:S02]  /*dc10*/  SHFL.UP P6, R65, R219, R221, R224 ;  /* 0x040000dddb417389 */ /* 0x00006400000c00e0 */
[----:B01----:R-:W-:Y:S05]  /*dc20*/  ENDCOLLECTIVE ;  /* 0x000000000000791b */ /* 0x003fea0003800000 */
.L_x_4920:
        /* <DEDUP_REMOVED lines=8> */
.L_x_4921:
[----:B------:R-:W-:Y:S02]  /*dcb0*/  MOV R219, R218 ;  /* 0x000000da00db7202 */ /* 0x000fe40000000f00 */
[----:B------:R-:W-:-:S07]  /*dcc0*/  MOV R64, R65 ;  /* 0x0000004100407202 */ /* 0x000fce0000000f00 */
[----:B------:R-:W-:Y:S05]  /*dcd0*/  WARPSYNC.COLLECTIVE R66, `(.L_x_4922) ;  /* 0x0000000042087348 */ /* 0x000fea0003c00000 */
[----:B------:R0:W1:Y:S02]  /*dce0*/  SHFL.UP P6, R65, R219, R221, R224 ;  /* 0x040000dddb417389 */ /* 0x00006400000c00e0 */
[----:B01----:R-:W-:Y:S05]  /*dcf0*/  ENDCOLLECTIVE ;  /* 0x000000000000791b */ /* 0x003fea0003800000 */
.L_x_4922:
        /* <DEDUP_REMOVED lines=8> */
.L_x_4923:
[----:B------:R-:W-:Y:S01]  /*dd80*/  IMAD.MOV.U32 R219, RZ, RZ, R64 ;  /* 0x000000ffffdb7224 */ /* 0x000fe200078e0040 */
[----:B------:R-:W-:-:S07]  /*dd90*/  MOV R220, R65 ;  /* 0x0000004100dc7202 */ /* 0x000fce0000000f00 */
[----:B------:R-:W-:Y:S05]  /*dda0*/  WARPSYNC.COLLECTIVE R66, `(.L_x_4924) ;  /* 0x0000000042087348 */ /* 0x000fea0003c00000 */
[----:B------:R0:W1:Y:S02]  /*ddb0*/  SHFL.UP P6, R65, R219, R221, R224 ;  /* 0x040000dddb417389 */ /* 0x00006400000c00e0 */
[----:B01----:R-:W-:Y:S05]  /*ddc0*/  ENDCOLLECTIVE ;  /* 0x000000000000791b */ /* 0x003fea0003800000 */
.L_x_4924:
[----:B------:R-:W-:Y:S05]  /*ddd0*/  BRA `(.L_x_4925) ;  /* 0xffffffb000c47947 */ /* 0x000fea000383ffff */
.L_x_4869:
        /* <DEDUP_REMOVED lines=8> */
.L_x_4927:
[----:B------:R-:W-:Y:S05]  /*de60*/  BSYNC B0 ;  /* 0x0000000000007941 */ /* 0x000fea0003800000 */
.L_x_4926:
[----:B------:R-:W-:Y:S05]  /*de70*/  BRA `(.L_x_4928) ;  /* 0xffffffb000b47947 */ /* 0x000fea000383ffff */
.L_x_4870:
        /* <DEDUP_REMOVED lines=8> */
.L_x_4930:
[----:B------:R-:W-:Y:S05]  /*df00*/  BSYNC B0 ;  /* 0x0000000000007941 */ /* 0x000fea0003800000 */
.L_x_4929:
[----:B------:R-:W-:Y:S05]  /*df10*/  BRA `(.L_x_4931) ;  /* 0xffffffb000947947 */ /* 0x000fea000383ffff */
.L_x_4871:
        /* <DEDUP_REMOVED lines=8> */
.L_x_4933:
[----:B------:R-:W-:Y:S05]  /*dfa0*/  BSYNC B0 ;  /* 0x0000000000007941 */ /* 0x000fea0003800000 */
.L_x_4932:
        /* <DEDUP_REMOVED lines=11> */
.L_x_4934:
[----:B------:R-:W-:Y:S05]  /*e060*/  WARPSYNC.COLLECTIVE R66, `(.L_x_4935) ;  /* 0x0000000042087348 */ /* 0x000fea0003c00000 */
[----:B------:R0:W1:Y:S02]  /*e070*/  SHFL.IDX P2, R237, R239, R240, R241 ;  /* 0x000000f0efed7389 */ /* 0x00006400000400f1 */
[----:B01----:R-:W-:Y:S05]  /*e080*/  ENDCOLLECTIVE ;  /* 0x000000000000791b */ /* 0x003fea0003800000 */
.L_x_4935:
[----:B------:R-:W-:Y:S01]  /*e090*/  MOV R239, R133 ;  /* 0x0000008500ef7202 */ /* 0x000fe20000000f00 */
[----:B------:R-:W-:Y:S01]  /*e0a0*/  IMAD.MOV.U32 R217, RZ, RZ, R65 ;  /* 0x000000ffffd97224 */ /* 0x000fe200078e0041 */
[----:B------:R-:W-:-:S07]  /*e0b0*/  MOV R64, R237 ;  /* 0x000000ed00407202 */ /* 0x000fce0000000f00 */
[----:B------:R-:W-:Y:S05]  /*e0c0*/  WARPSYNC.COLLECTIVE R66, `(.L_x_4936) ;  /* 0x0000000042087348 */ /* 0x000fea0003c00000 */
[----:B------:R0:W1:Y:S02]  /*e0d0*/  SHFL.IDX P2, R237, R239, R240, R241 ;  /* 0x000000f0efed7389 */ /* 0x00006400000400f1 */
[----:B01----:R-:W-:Y:S05]  /*e0e0*/  ENDCOLLECTIVE ;  /* 0x000000000000791b */ /* 0x003fea0003800000 */
.L_x_4936:
[----:B------:R-:W-:Y:S01]  /*e0f0*/  IMAD.MOV.U32 R65, RZ, RZ, R237 ;  /* 0x000000ffff417224 */ /* 0x000fe200078e00ed */
[----:B------:R-:W-:Y:S06]  /*e100*/  BRA `(.L_x_4937) ;  /* 0xffffffb000307947 */ /* 0x000fec000383ffff */
.L_x_4873:
        /* <DEDUP_REMOVED lines=9> */
.L_x_4938:
[----:B------:R-:W-:Y:S01]  /*e1a0*/  IMAD.MOV.U32 R243, RZ, RZ, R65 ;  /* 0x000000fffff37224 */ /* 0x000fe200078e0041 */
[----:B------:R-:W-:-:S07]  /*e1b0*/  MOV R67, R236 ;  /* 0x000000ec00437202 */ /* 0x000fce0000000f00 */
[----:B------:R-:W-:Y:S05]  /*e1c0*/  WARPSYNC.COLLECTIVE R66, `(.L_x_4939) ;  /* 0x0000000042087348 */ /* 0x000fea0003c00000 */
[----:B------:R0:W1:Y:S02]  /*e1d0*/  SHFL.DOWN P2, R236, R243, R242, R245 ;  /* 0x080000f2f3ec7389 */ /* 0x00006400000400f5 */
[----:B01----:R-:W-:Y:S05]  /*e1e0*/  ENDCOLLECTIVE ;  /* 0x000000000000791b */ /* 0x003fea0003800000 */
.L_x_4939:
        /* <DEDUP_REMOVED lines=11> */
.L_x_4940:
[----:B------:R-:W-:Y:S01]  /*e2a0*/  MOV R243, R65 ;  /* 0x0000004100f37202 */ /* 0x000fe20000000f00 */
[----:B------:R-:W-:-:S07]  /*e2b0*/  IMAD.MOV.U32 R67, RZ, RZ, R236 ;  /* 0x000000ffff437224 */ /* 0x000fce00078e00ec */
[----:B------:R-:W-:Y:S05]  /*e2c0*/  WARPSYNC.COLLECTIVE R66, `(.L_x_4941) ;  /* 0x0000000042087348 */ /* 0x000fea0003c00000 */
[----:B------:R0:W1:Y:S02]  /*e2d0*/  SHFL.DOWN P2, R236, R243, R242, R245 ;  /* 0x080000f2f3ec7389 */ /* 0x00006400000400f5 */
[----:B01----:R-:W-:Y:S05]  /*e2e0*/  ENDCOLLECTIVE ;  /* 0x000000000000791b */ /* 0x003fea0003800000 */
.L_x_4941:
        /* <DEDUP_REMOVED lines=11> */
.L_x_4942:
[----:B------:R-:W-:Y:S02]  /*e3a0*/  MOV R243, R65 ;  /* 0x0000004100f37202 */ /* 0x000fe40000000f00 */
[----:B------:R-:W-:-:S07]  /*e3b0*/  MOV R67, R236 ;  /* 0x000000ec00437202 */ /* 0x000fce0000000f00 */
[----:B------:R-:W-:Y:S05]  /*e3c0*/  WARPSYNC.COLLECTIVE R66, `(.L_x_4943) ;  /* 0x0000000042087348 */ /* 0x000fea0003c00000 */
[----:B------:R0:W1:Y:S02]  /*e3d0*/  SHFL.DOWN P2, R236, R243, R242, R245 ;  /* 0x080000f2f3ec7389 */ /* 0x00006400000400f5 */
[----:B01----:R-:W-:Y:S05]  /*e3e0*/  ENDCOLLECTIVE ;  /* 0x000000000000791b */ /* 0x003fea0003800000 */
.L_x_4943:
        /* <DEDUP_REMOVED lines=11> */
.L_x_4944:
[----:B------:R-:W-:Y:S01]  /*e4a0*/  IMAD.MOV.U32 R243, RZ, RZ, R65 ;  /* 0x000000fffff37224 */ /* 0x000fe200078e0041 */
[----:B------:R-:W-:-:S07]  /*e4b0*/  MOV R67, R236 ;  /* 0x000000ec00437202 */ /* 0x000fce0000000f00 */
[----:B------:R-:W-:Y:S05]  /*e4c0*/  WARPSYNC.COLLECTIVE R66, `(.L_x_4945) ;  /* 0x0000000042087348 */ /* 0x000fea0003c00000 */
[----:B------:R0:W1:Y:S02]  /*e4d0*/  SHFL.DOWN P2, R236, R243, R242, R245 ;  /* 0x080000f2f3ec7389 */ /* 0x00006400000400f5 */
[----:B01----:R-:W-:Y:S05]  /*e4e0*/  ENDCOLLECTIVE ;  /* 0x000000000000791b */ /* 0x003fea0003800000 */
.L_x_4945:
        /* <DEDUP_REMOVED lines=11> */
.L_x_4946:
[----:B------:R-:W-:Y:S01]  /*e5a0*/  MOV R243, R65 ;  /* 0x0000004100f37202 */ /* 0x000fe20000000f00 */
[----:B------:R-:W-:-:S07]  /*e5b0*/  IMAD.MOV.U32 R67, RZ, RZ, R236 ;  /* 0x000000ffff437224 */ /* 0x000fce00078e00ec */
[----:B------:R-:W-:Y:S05]  /*e5c0*/  WARPSYNC.COLLECTIVE R66, `(.L_x_4947) ;  /* 0x0000000042087348 */ /* 0x000fea0003c00000 */
[----:B------:R0:W1:Y:S02]  /*e5d0*/  SHFL.DOWN P2, R236, R243, R242, R245 ;  /* 0x080000f2f3ec7389 */ /* 0x00006400000400f5 */
[----:B01----:R-:W-:Y:S05]  /*e5e0*/  ENDCOLLECTIVE ;  /* 0x000000000000791b */ /* 0x003fea0003800000 */
.L_x_4947:
        /* <DEDUP_REMOVED lines=12> */
.L_x_4948:
[----:B------:R-:W-:Y:S01]  /*e6b0*/  IMAD.MOV.U32 R239, RZ, RZ, R65 ;  /* 0x000000ffffef7224 */ /* 0x000fe200078e0041 */
[----:B------:R-:W-:-:S07]  /*e6c0*/  MOV R67, R237 ;  /* 0x000000ed00437202 */ /* 0x000fce0000000f00 */
[----:B------:R-:W-:Y:S05]  /*e6d0*/  WARPSYNC.COLLECTIVE R66, `(.L_x_4949) ;  /* 0x0000000042087348 */ /* 0x000fea0003c00000 */
[----:B------:R0:W1:Y:S02]  /*e6e0*/  SHFL.IDX P2, R237, R239, R240, R241 ;  /* 0x000000f0efed7389 */ /* 0x00006400000400f1 */
[----:B01----:R-:W-:Y:S05]  /*e6f0*/  ENDCOLLECTIVE ;  /* 0x000000000000791b */ /* 0x003fea0003800000 */
.L_x_4949:
[----:B------:R-:W-:Y:S05]  /*e700*/  WARPSYNC.COLLECTIVE R66, `(.L_x_4950) ;  /* 0x0000000042087348 */ /* 0x000fea0003c00000 */
[----:B------:R0:W1:Y:S02]  /*e710*/  SHFL.DOWN P2, R236, R243, R242, R245 ;  /* 0x080000f2f3ec7389 */ /* 0x00006400000400f5 */
[----:B01----:R-:W-:Y:S05]  /*e720*/  ENDCOLLECTIVE ;  /* 0x000000000000791b */ /* 0x003fea0003800000 */
.L_x_4950:
        /* <DEDUP_REMOVED lines=8> */
.L_x_4951:
[----:B------:R-:W-:-:S07]  /*e7b0*/  FMUL.FTZ R234, R132, R67 ;  /* 0x0000004384ea7220 */ /* 0x000fce0000410000 */
[----:B------:R-:W-:Y:S05]  /*e7c0*/  WARPSYNC.COLLECTIVE R66, `(.L_x_4952) ;  /* 0x0000000042087348 */ /* 0x000fea0003c00000 */
[----:B------:R0:W1:Y:S02]  /*e7d0*/  SHFL.IDX P2, R237, R239, R240, R241 ;  /* 0x000000f0efed7389 */ /* 0x00006400000400f1 */
[----:B01----:R-:W-:Y:S05]  /*e7e0*/  ENDCOLLECTIVE ;  /* 0x000000000000791b */ /* 0x003fea0003800000 */
.L_x_4952:
[----:B------:R-:W-:Y:S02]  /*e7f0*/  MOV R239, R133 ;  /* 0x0000008500ef7202 */ /* 0x000fe40000000f00 */
[----:B------:R-:W-:-:S07]  /*e800*/  MOV R235, R237 ;  /* 0x000000ed00eb7202 */ /* 0x000fce0000000f00 */
[----:B------:R-:W-:Y:S05]  /*e810*/  WARPSYNC.COLLECTIVE R66, `(.L_x_4953) ;  /* 0x0000000042087348 */ /* 0x000fea0003c00000 */
[----:B------:R0:W1:Y:S02]  /*e820*/  SHFL.IDX P2, R237, R239, R240, R241 ;  /* 0x000000f0efed7389 */ /* 0x00006400000400f1 */
[----:B01----:R-:W-:Y:S05]  /*e830*/  ENDCOLLECTIVE ;  /* 0x000000000000791b */ /* 0x003fea0003800000 */
.L_x_4953:
[----:B------:R-:W-:Y:S05]  /*e840*/  BRA `(.L_x_4954) ;  /* 0xffffffb000347947 */ /* 0x000fea000383ffff */
.L_x_4955:
        /* <DEDUP_REMOVED lines=11> */
.L_x_10455:


//--------------------- .text._Z25selective_scan_bwd_kernelI32Selective_Scan_bwd_kernel_traitsILi64ELi16ELb1ELb0ELb0ELb0ELb0EN3c108BFloat16EfEEv12SSMParamsBwd --------------------------
	.section	.text._Z25selective_scan_bwd_kernelI32Selective_Scan_bwd_kernel_traitsILi64ELi16ELb1ELb0ELb0ELb0ELb0EN3c108BFloat16EfEEv12SSMParamsBwd,"ax",@progbits
	.align	128
        .global         _Z25selective_scan_bwd_kernelI32Selective_Scan_bwd_kernel_traitsILi64ELi16ELb1ELb0ELb0ELb0ELb0EN3c108BFloat16EfEEv12SSMParamsBwd
        .type           _Z25selective_scan_bwd_kernelI32Selective_Scan_bwd_kernel_traitsILi64ELi16ELb1ELb0ELb0ELb0ELb0EN3c108BFloat16EfEEv12SSMParamsBwd,@function
        .size           _Z25selective_scan_bwd_kernelI32Selective_Scan_bwd_kernel_traitsILi64ELi16ELb1ELb0ELb0ELb0ELb0EN3c108BFloat16EfEEv12SSMParamsBwd,(.L_x_10456 - _Z25selective_scan_bwd_kernelI32Selective_Scan_bwd_kernel_traitsILi64ELi16ELb1ELb0ELb0ELb0ELb0EN3c108BFloat16EfEEv12SSMParamsBwd)
        .other          _Z25selective_scan_bwd_kernelI32Selective_Scan_bwd_kernel_traitsILi64ELi16ELb1ELb0ELb0ELb0ELb0EN3c108BFloat16EfEEv12SSMParamsBwd,@"STO_CUDA_ENTRY STV_DEFAULT"
_Z25selective_scan_bwd_kernelI32Selective_Scan_bwd_kernel_traitsILi64ELi16ELb1ELb0ELb0ELb0ELb0EN3c108BFloat16EfEEv12SSMParamsBwd:
.text._Z25selective_scan_bwd_kernelI32Selective_Scan_bwd_kernel_traitsILi64ELi16ELb1ELb0ELb0ELb0ELb0EN3c108BFloat16EfEEv12SSMParamsBwd:
[----:B------:R-:W-:Y:S08]  /*0000*/  LDC R1, c[0x0][0x37c] ;  /* 0x0000df00ff017b82 */ /* 0x000ff00000000800 */
[----:B------:R-:W0:Y:S01]  /*0010*/  LDC.64 R2, c[0x0][0x458] ;  /* 0x00011600ff027b82 */ /* 0x000e220000000a00 */
[----:B------:R-:W1:Y:S01]  /*0020*/  S2R R18, SR_CTAID.Y ;  /* 0x0000000000127919 */ /* 0x000e620000002600 */
[----:B------:R-:W2:Y:S01]  /*0030*/  LDCU.64 UR16, c[0x0][0x358] ;  /* 0x00006b00ff1077ac */ /* 0x000ea20008000a00 */
[----:B------:R-:W-:Y:S01]  /*0040*/  HFMA2 R19, -RZ, RZ, 0, 0 ;  /* 0x00000000ff137431 */ /* 0x000fe200000001ff */
[----:B------:R-:W-:Y:S01]  /*0050*/  MOV R20, RZ ;  /* 0x000000ff00147202 */ /* 0x000fe20000000f00 */
[----:B------:R-:W3:Y:S03]  /*0060*/  LDCU.128 UR12, c[0x0][0x400] ;  /* 0x00008000ff0c77ac */ /* 0x000ee60008000c00 */
[----:B------:R-:W4:Y:S01]  /*0070*/  LDC.64 R4, c[0x0][0x470] ;  /* 0x00011c00ff047b82 */ /* 0x000f220000000a00 */
[----:B------:R-:W3:Y:S07]  /*0080*/  LDCU.128 UR8, c[0x0][0x3f0] ;  /* 0x00007e00ff0877ac */ /* 0x000eee0008000c00 */
[----:B------:R-:W3:Y:S01]  /*0090*/  LDC.64 R6, c[0x0][0x480] ;  /* 0x00012000ff067b82 */ /* 0x000ee20000000a00 */
[----:B0-----:R-:W-:-:S07]  /*00a0*/  ISETP.NE.U32.AND P0, PT, R2, RZ, PT ;  /* 0x000000ff0200720c */ /* 0x001fce0003f05070 */
[----:B------:R-:W0:Y:S01]  /*00b0*/  S2UR UR18, SR_CTAID.X ;  /* 0x00000000001279c3 */ /* 0x000e220000002500 */
[----:B------:R-:W-:Y:S02]  /*00c0*/  ISETP.NE.AND.EX P0, PT, R3, RZ, PT, P0 ;  /* 0x000000ff0300720c */ /* 0x000fe40003f05300 */
[----:B----4-:R-:W-:-:S05]  /*00d0*/  ISETP.NE.U32.AND P1, PT, R4, RZ, PT ;  /* 0x000000ff0400720c */ /* 0x010fca0003f25070 */
[----:B------:R-:W4:Y:S01]  /*00e0*/  LDC R13, c[0x0][0x394] ;  /* 0x0000e500ff0d7b82 */ /* 0x000f220000000800 */
[----:B------:R-:W-:-:S05]  /*00f0*/  ISETP.NE.AND.EX P1, PT, R5, RZ, PT, P1 ;  /* 0x000000ff0500720c */ /* 0x000fca0003f25310 */
[C---:B-1----:R-:W-:Y:S02]  /*0100*/  @P0 LEA R2, P2, R18.reuse, R2, 0x2 ;  /* 0x0000000212020211 */ /* 0x042fe400078410ff */
[----:B------:R-:W1:Y:S02]  /*0110*/  LDC.64 R14, c[0x0][0x448] ;  /* 0x00011200ff0e7b82 */ /* 0x000e640000000a00 */
[----:B------:R-:W-:-:S04]  /*0120*/  @P0 LEA.HI.X R3, R18, R3, RZ, 0x2, P2 ;  /* 0x0000000312030211 */ /* 0x000fc800010f14ff */
[----:B------:R-:W-:Y:S01]  /*0130*/  @P1 LEA R4, P3, R18, R4, 0x2 ;  /* 0x0000000412041211 */ /* 0x000fe200078610ff */
[----:B--2---:R-:W5:Y:S01]  /*0140*/  @P0 LDG.E R19, desc[UR16][R2.64] ;  /* 0x0000001002130981 */ /* 0x004f62000c1e1900 */
[----:B---3--:R-:W-:Y:S01]  /*0150*/  ISETP.NE.U32.AND P0, PT, R6, RZ, PT ;  /* 0x000000ff0600720c */ /* 0x008fe20003f05070 */
[----:B0-----:R-:W-:Y:S01]  /*0160*/  UIMAD.WIDE.U32 UR6, UR18, UR12, URZ ;  /* 0x0000000c120672a5 */ /* 0x001fe2000f8e00ff */
[----:B------:R-:W-:Y:S01]  /*0170*/  @P1 LEA.HI.X R5, R18, R5, RZ, 0x2, P3 ;  /* 0x0000000512051211 */ /* 0x000fe200018f14ff */
[----:B------:R-:W0:Y:S01]  /*0180*/  LDC.64 R34, c[0x0][0x4a0] ;  /* 0x00012800ff227b82 */ /* 0x000e220000000a00 */
[----:B------:R-:W-:Y:S01]  /*0190*/  ISETP.NE.AND.EX P0, PT, R7, RZ, PT, P0 ;  /* 0x000000ff0700720c */ /* 0x000fe20003f05300 */
[----:B------:R-:W-:Y:S02]  /*01a0*/  UIMAD.WIDE.U32 UR4, UR18, UR8, URZ ;  /* 0x00000008120472a5 */ /* 0x000fe4000f8e00ff */
[----:B------:R-:W-:Y:S01]  /*01b0*/  UIMAD UR8, UR18, UR13, UR7 ;  /* 0x0000000d120872a4 */ /* 0x000fe2000f8e0207 */
[----:B------:R2:W5:Y:S01]  /*01c0*/  @P1 LDG.E R20, desc[UR16][R4.64] ;  /* 0x0000001004141981 */ /* 0x000562000c1e1900 */
[----:B------:R-:W-:-:S02]  /*01d0*/  UIMAD UR9, UR18, UR9, UR5 ;  /* 0x00000009120972a4 */ /* 0x000fc4000f8e0205 */
[----:B------:R-:W3:Y:S08]  /*01e0*/  LDC.64 R16, c[0x0][0x450] ;  /* 0x00011400ff107b82 */ /* 0x000ef00000000a00 */
[----:B------:R-:W4:Y:S01]  /*01f0*/  @P0 LDC R9, c[0x0][0x384] ;  /* 0x0000e100ff090b82 */ /* 0x000f220000000800 */
[----:B--2---:R-:W-:Y:S02]  /*0200*/  MOV R4, UR6 ;  /* 0x0000000600047c02 */ /* 0x004fe40008000f00 */
[----:B------:R-:W-:Y:S01]  /*0210*/  MOV R5, UR7 ;  /* 0x0000000700057c02 */ /* 0x000fe20008000f00 */
[----:B------:R-:W2:Y:S01]  /*0220*/  LDCU.64 UR6, c[0x0][0x498] ;  /* 0x00009300ff0677ac */ /* 0x000ea20008000a00 */
[----:B------:R-:W-:-:S03]  /*0230*/  MOV R3, UR5 ;  /* 0x0000000500037c02 */ /* 0x000fc60008000f00 */
[----:B------:R-:W1:Y:S01]  /*0240*/  @P0 LDC R21, c[0x0][0x38c] ;  /* 0x0000e300ff150b82 */ /* 0x000e620000000800 */
[----:B------:R-:W-:Y:S02]  /*0250*/  MOV R3, UR9 ;  /* 0x0000000900037c02 */ /* 0x000fe40008000f00 */
[----:B------:R-:W-:Y:S01]  /*0260*/  MOV R5, UR8 ;  /* 0x0000000800057c02 */ /* 0x000fe20008000f00 */
[----:B------:R-:W0:Y:S01]  /*0270*/  LDCU.64 UR8, c[0x0][0x3b8] ;  /* 0x00007700ff0877ac */ /* 0x000e220008000a00 */
[----:B------:R-:W-:-:S03]  /*0280*/  MOV R2, UR4 ;  /* 0x0000000400027c02 */ /* 0x000fc60008000f00 */
[----:B------:R-:W3:Y:S02]  /*0290*/  @P0 LDC.64 R6, c[0x0][0x480] ;  /* 0x00012000ff060b82 */ /* 0x000ee40000000a00 */
[----:B------:R-:W-:-:S04]  /*02a0*/  IMAD.WIDE.U32 R2, R18, UR10, R2 ;  /* 0x0000000a12027c25 */ /* 0x000fc8000f8e0002 */
[----:B------:R-:W-:Y:S01]  /*02b0*/  IMAD R11, R18, UR11, R3 ;  /* 0x0000000b120b7c24 */ /* 0x000fe2000f8e0203 */
[----:B------:R-:W3:Y:S01]  /*02c0*/  LDCU.64 UR10, c[0x0][0x3d8] ;  /* 0x00007b00ff0a77ac */ /* 0x000ee20008000a00 */
[----:B------:R-:W3:Y:S01]  /*02d0*/  LDC.64 R26, c[0x0][0x460] ;  /* 0x00011800ff1a7b82 */ /* 0x000ee20000000a00 */
[----:B----4-:R-:W-:Y:S01]  /*02e0*/  @P0 IMAD R0, R9, UR18, R18 ;  /* 0x0000001209000c24 */ /* 0x010fe2000f8e0212 */
[----:B--2---:R-:W-:-:S06]  /*02f0*/  UIMAD.WIDE.U32 UR4, UR18, UR6, URZ ;  /* 0x00000006120472a5 */ /* 0x004fcc000f8e00ff */
[----:B------:R-:W2:Y:S01]  /*0300*/  LDC.64 R28, c[0x0][0x468] ;  /* 0x00011a00ff1c7b82 */ /* 0x000ea20000000a00 */
[----:B------:R-:W-:-:S07]  /*0310*/  IMAD.WIDE.U32 R4, R18, UR14, R4 ;  /* 0x0000000e12047c25 */ /* 0x000fce000f8e0004 */
[----:B------:R-:W4:Y:S01]  /*0320*/  LDC.64 R36, c[0x0][0x528] ;  /* 0x00014a00ff247b82 */ /* 0x000f220000000a00 */
[----:B------:R-:W-:Y:S01]  /*0330*/  @P0 IMAD R0, R0, R13, RZ ;  /* 0x0000000d00000224 */ /* 0x000fe200078e02ff */
[----:B------:R-:W-:Y:S01]  /*0340*/  UIMAD UR5, UR18, UR7, UR5 ;  /* 0x00000007120572a4 */ /* 0x000fe2000f8e0205 */
[C---:B------:R-:W-:Y:S01]  /*0350*/  LEA R9, R13.reuse, 0xfffffc00, 0xa ;  /* 0xfffffc000d097811 */ /* 0x040fe200078e50ff */
[----:B0-----:R-:W-:Y:S01]  /*0360*/  IMAD.WIDE.U32 R22, R18, UR8, RZ ;  /* 0x0000000812167c25 */ /* 0x001fe2000f8e00ff */
[----:B------:R-:W-:-:S03]  /*0370*/  ISETP.GE.AND P1, PT, R13, 0x1, PT ;  /* 0x000000010d00780c */ /* 0x000fc60003f26270 */
[----:B------:R-:W-:Y:S01]  /*0380*/  IMAD R33, R18, UR15, R5 ;  /* 0x0000000f12217c24 */ /* 0x000fe2000f8e0205 */
[C---:B------:R-:W-:Y:S01]  /*0390*/  IADD3 R31, P3, PT, R9.reuse, R2, RZ ;  /* 0x00000002091f7210 */ /* 0x040fe20007f7e0ff */
[----:B-1----:R-:W-:Y:S01]  /*03a0*/  @P0 IMAD R5, R0, R21, RZ ;  /* 0x0000001500050224 */ /* 0x002fe200078e02ff */
[----:B------:R-:W-:Y:S01]  /*03b0*/  LEA R21, P2, R22, R14, 0x2 ;  /* 0x0000000e16157211 */ /* 0x000fe200078410ff */
[C---:B------:R-:W-:Y:S02]  /*03c0*/  IMAD R0, R18.reuse, UR9, R23 ;  /* 0x0000000912007c24 */ /* 0x040fe4000f8e0217 */
[----:B------:R-:W-:Y:S01]  /*03d0*/  IMAD.WIDE.U32 R2, R18, R34, UR4 ;  /* 0x0000000412027e25 */ /* 0x000fe2000f8e0022 */
[----:B------:R-:W-:Y:S02]  /*03e0*/  CS2R R12, SRZ ;  /* 0x00000000000c7805 */ /* 0x000fe4000001ff00 */
[----:B------:R-:W-:Y:S01]  /*03f0*/  IADD3 R4, P4, PT, R9, R4, RZ ;  /* 0x0000000409047210 */ /* 0x000fe20007f9e0ff */
[----:B---3--:R-:W-:Y:S01]  /*0400*/  @P0 IMAD.WIDE R12, R5, 0x8, R6 ;  /* 0x00000008050c0825 */ /* 0x008fe200078e0206 */
[----:B------:R-:W-:-:S02]  /*0410*/  LEA.HI.X R22, R22, R15, R0, 0x2, P2 ;  /* 0x0000000f16167211 */ /* 0x000fc400010f1400 */
[----:B------:R-:W-:Y:S01]  /*0420*/  SHF.R.S32.HI R0, RZ, 0x1f, R9 ;  /* 0x0000001fff007819 */ /* 0x000fe20000011409 */
[C---:B------:R-:W-:Y:S01]  /*0430*/  IMAD R35, R18.reuse, R35, R3 ;  /* 0x0000002312237224 */ /* 0x040fe200078e0203 */
[----:B------:R-:W-:Y:S01]  /*0440*/  IADD3 R2, P0, PT, R9, R2, RZ ;  /* 0x0000000209027210 */ /* 0x000fe20007f1e0ff */
[----:B------:R-:W-:Y:S01]  /*0450*/  IMAD.WIDE.U32 R24, R18, UR10, RZ ;  /* 0x0000000a12187c25 */ /* 0x000fe2000f8e00ff */
[C---:B------:R-:W-:Y:S02]  /*0460*/  IADD3.X R6, PT, PT, R0.reuse, R11, RZ, P3, !PT ;  /* 0x0000000b00067210 */ /* 0x040fe40001ffe4ff */
[C---:B------:R-:W-:Y:S02]  /*0470*/  IADD3.X R33, PT, PT, R0.reuse, R33, RZ, P4, !PT ;  /* 0x0000002100217210 */ /* 0x040fe400027fe4ff */
[----:B------:R-:W-:Y:S01]  /*0480*/  IADD3.X R35, PT, PT, R0, R35, RZ, P0, !PT ;  /* 0x0000002300237210 */ /* 0x000fe200007fe4ff */
[----:B------:R-:W-:Y:S01]  /*0490*/  IMAD R0, R18, UR11, R25 ;  /* 0x0000000b12007c24 */ /* 0x000fe2000f8e0219 */
[----:B------:R-:W-:-:S02]  /*04a0*/  LEA R23, P0, R24, R16, 0x2 ;  /* 0x0000001018177211 */ /* 0x000fc400078010ff */
[C---:B------:R-:W-:Y:S02]  /*04b0*/  LEA R30, P2, R31.reuse, R26, 0x1 ;  /* 0x0000001a1f1e7211 */ /* 0x040fe400078408ff */
[----:B--2---:R-:W-:Y:S02]  /*04c0*/  LEA R32, P3, R4, R28, 0x1 ;  /* 0x0000001c04207211 */ /* 0x004fe400078608ff */
[----:B----4-:R-:W-:Y:S01]  /*04d0*/  LEA R34, P4, R2, R36, 0x1 ;  /* 0x0000002402227211 */ /* 0x010fe200078808ff */
[----:B------:R-:W-:Y:S01]  /*04e0*/  HFMA2 R25, -RZ, RZ, 0, 0 ;  /* 0x00000000ff197431 */ /* 0x000fe200000001ff */
[----:B------:R-:W-:Y:S02]  /*04f0*/  LEA.HI.X R24, R24, R17, R0, 0x2, P0 ;  /* 0x0000001118187211 */ /* 0x000fe400000f1400 */
[----:B------:R-:W-:Y:S02]  /*0500*/  LEA.HI.X R31, R31, R27, R6, 0x1, P2 ;  /* 0x0000001b1f1f7211 */ /* 0x000fe400010f0c06 */
[----:B------:R-:W-:-:S02]  /*0510*/  LEA.HI.X R33, R4, R29, R33, 0x1, P3 ;  /* 0x0000001d04217211 */ /* 0x000fc400018f0c21 */
[----:B------:R-:W-:Y:S02]  /*0520*/  LEA.HI.X R35, R2, R37, R35, 0x1, P4 ;  /* 0x0000002502237211 */ /* 0x000fe400020f0c23 */
[----:B------:R-:W-:Y:S01]  /*0530*/  MOV R26, RZ ;  /* 0x000000ff001a7202 */ /* 0x000fe20000000f00 */
[----:B------:R-:W-:Y:S06]  /*0540*/  @!P1 BRA `(.L_x_4956) ;  /* 0x0000003000e49947 */ /* 0x000fec0003800000 */
[----:B------:R-:W0:Y:S01]  /*0550*/  S2R R27, SR_TID.X ;  /* 0x00000000001b7919 */ /* 0x000e220000002100 */
[----:B------:R-:W1:Y:S01]  /*0560*/  S2UR UR5, SR_CgaCtaId ;  /* 0x00000000000579c3 */ /* 0x000e620000008800 */
[----:B------:R-:W2:Y:S01]  /*0570*/  LDCU.64 UR6, c[0x0][0x3a0] ;  /* 0x00007400ff0677ac */ /* 0x000ea20008000a00 */
[----:B------:R-:W-:Y:S02]  /*0580*/  MOV R26, RZ ;  /* 0x000000ff001a7202 */ /* 0x000fe40000000f00 */
[----:B------:R-:W-:Y:S01]  /*0590*/  MOV R25, RZ ;  /* 0x000000ff00197202 */ /* 0x000fe20000000f00 */
[----:B------:R-:W-:Y:S01]  /*05a0*/  UMOV UR4, 0x400 ;  /* 0x0000040000047882 */ /* 0x000fe20000000000 */
[----:B------:R-:W3:Y:S02]  /*05b0*/  LDCU UR8, c[0x0][0x394] ;  /* 0x00007280ff0877ac */ /* 0x000ee40008000800 */
[----:B------:R-:W4:Y:S01]  /*05c0*/  LDC.64 R4, c[0x0][0x440] ;  /* 0x00011000ff047b82 */ /* 0x000f220000000a00 */
[----:B--2---:R-:W-:-:S04]  /*05d0*/  IMAD.WIDE.U32 R2, R18, UR6, RZ ;  /* 0x0000000612027c25 */ /* 0x004fc8000f8e00ff */
[----:B------:R-:W-:Y:S01]  /*05e0*/  IMAD R29, R18, UR7, R3 ;  /* 0x00000007121d7c24 */ /* 0x000fe2000f8e0203 */
[----:B-1----:R-:W-:-:S06]  /*05f0*/  ULEA UR4, UR5, UR4, 0x18 ;  /* 0x0000000405047291 */ /* 0x002fcc000f8ec0ff */
[----:B------:R-:W-:Y:S02]  /*0600*/  MOV R36, UR4 ;  /* 0x0000000400247c02 */ /* 0x000fe40008000f00 */
[----:B0-----:R-:W-:Y:S02]  /*0610*/  SHF.R.U32.HI R0, RZ, 0x2, R27 ;  /* 0x00000002ff007819 */ /* 0x001fe4000001161b */
[----:B------:R-:W-:Y:S02]  /*0620*/  SHF.L.U32 R38, R27, 0x1, RZ ;  /* 0x000000011b267819 */ /* 0x000fe400000006ff */
[----:B----4-:R-:W-:Y:S02]  /*0630*/  LEA R28, P0, R2, R4, 0x2 ;  /* 0x00000004021c7211 */ /* 0x010fe400078010ff */
[----:B------:R-:W-:Y:S02]  /*0640*/  LOP3.LUT R39, R0, 0xf8, RZ, 0xc0, !PT ;  /* 0x000000f800277812 */ /* 0x000fe400078ec0ff */
[----:B------:R-:W-:-:S02]  /*0650*/  LOP3.LUT R38, R38, 0x7c0, RZ, 0xc0, !PT ;  /* 0x000007c026267812 */ /* 0x000fc400078ec0ff */
[C---:B------:R-:W-:Y:S02]  /*0660*/  LEA R40, R27.reuse, R36, 0x3 ;  /* 0x000000241b287211 */ /* 0x040fe400078e18ff */
[----:B------:R-:W-:Y:S02]  /*0670*/  LEA.HI.X R29, R2, R5, R29, 0x2, P0 ;  /* 0x00000005021d7211 */ /* 0x000fe400000f141d */
[C---:B------:R-:W-:Y:S02]  /*0680*/  LOP3.LUT R200, R27.reuse, 0x1f, RZ, 0xc0, !PT ;  /* 0x0000001f1bc87812 */ /* 0x040fe400078ec0ff */
[----:B------:R-:W-:Y:S02]  /*0690*/  IADD3 R37, PT, PT, R27, 0x200, RZ ;  /* 0x000002001b257810 */ /* 0x000fe40007ffe0ff */
[----:B------:R-:W-:Y:S02]  /*06a0*/  IADD3 R39, PT, PT, R36, R39, RZ ;  /* 0x0000002724277210 */ /* 0x000fe40007ffe0ff */
[----:B------:R-:W-:-:S02]  /*06b0*/  LOP3.LUT R41, R38, 0x1f, R27, 0xf8, !PT ;  /* 0x0000001f26297812 */ /* 0x000fc400078ef81b */
[C---:B------:R-:W-:Y:S02]  /*06c0*/  LEA R201, R27.reuse, R36, 0x2 ;  /* 0x000000241bc97211 */ /* 0x040fe400078e10ff */
[----:B---3--:R-:W-:-:S07]  /*06d0*/  LEA R42, R27, R40, 0x3 ;  /* 0x000000281b2a7211 */ /* 0x008fce00078e18ff */
.L_x_4971:
[----:B------:R-:W-:Y:S01]  /*06e0*/  BAR.SYNC.DEFER_BLOCKING 0x0 ;  /* 0x0000000000007b1d */ /* 0x000fe20000010000 */
[----:B-1----:R-:W-:-:S05]  /*06f0*/  IMAD.WIDE.U32 R2, R41, 0x10, R30 ;  /* 0x0000001029027825 */ /* 0x002fca00078e001e */
[----:B0-----:R-:W0:Y:S01]  /*0700*/  LDCU UR7, c[0x0][0x38c] ;  /* 0x00007180ff0777ac */ /* 0x001e220008000800 */
[----:B------:R-:W2:Y:S04]  /*0710*/  LDG.E.128 R4, desc[UR16][R2.64] ;  /* 0x0000001002047981 */ /* 0x000ea8000c1e1d00 */
[----:B------:R-:W3:Y:S01]  /*0720*/  LDG.E.128 R8, desc[UR16][R2.64+0x200] ;  /* 0x0002001002087981 */ /* 0x000ee2000c1e1d00 */
[----:B------:R-:W1:Y:S02]  /*0730*/  S2R R43, SR_LANEID ;  /* 0x00000000002b7919 */ /* 0x000e640000000000 */
[----:B-1----:R-:W-:-:S04]  /*0740*/  IADD3 R15, PT, PT, R38, R43, RZ ;  /* 0x0000002b260f7210 */ /* 0x002fc80007ffe0ff */
[----:B------:R-:W-:Y:S01]  /*0750*/  LEA R44, R15, R36, 0x4 ;  /* 0x000000240f2c7211 */ /* 0x000fe200078e20ff */
[----:B------:R-:W-:-:S03]  /*0760*/  IMAD.WIDE.U32 R14, R41, 0x10, R32 ;  /* 0x00000010290e7825 */ /* 0x000fc600078e0020 */
[----:B------:R-:W-:Y:S01]  /*0770*/  LEA R45, R43, R44, 0x4 ;  /* 0x0000002c2b2d7211 */ /* 0x000fe200078e20ff */
        /* <DEDUP_REMOVED lines=8> */
[----:B------:R-:W-:-:S03]  /*0800*/  IMAD.WIDE.U32 R2, R41, 0x10, R34 ;  /* 0x0000001029027825 */ /* 0x000fc600078e0022 */
[----:B---3--:R-:W-:Y:S04]  /*0810*/  STS.128 [R44], R56 ;  /* 0x000000382c007388 */ /* 0x008fe80000000c00 */
[----:B----4-:R-:W-:Y:S01]  /*0820*/  STS.128 [R44+0x200], R60 ;  /* 0x0002003c2c007388 */ /* 0x010fe20000000c00 */
[----:B------:R-:W-:-:S03]  /*0830*/  NOP ;  /* 0x0000000000007918 */ /* 0x000fc60000000000 */
[----:B------:R-:W-:Y:S04]  /*0840*/  LDS.128 R8, [R45] ;  /* 0x000000002d087984 */ /* 0x000fe80000000c00 */
[----:B------:R-:W-:Y:S01]  /*0850*/  LDS.128 R4, [R45+0x10] ;  /* 0x000010002d047984 */ /* 0x000fe20000000c00 */
[----:B------:R-:W-:Y:S06]  /*0860*/  BAR.SYNC.DEFER_BLOCKING 0x0 ;  /* 0x0000000000007b1d */ /* 0x000fec0000010000 */
[----:B------:R-:W3:Y:S04]  /*0870*/  LDG.E.128 R64, desc[UR16][R2.64] ;  /* 0x0000001002407981 */ /* 0x000ee8000c1e1d00 */
[----:B------:R-:W4:Y:S01]  /*0880*/  LDG.E.128 R68, desc[UR16][R2.64+0x200] ;  /* 0x0002001002447981 */ /* 0x000f22000c1e1d00 */
[C---:B-1----:R-:W-:Y:S01]  /*0890*/  PRMT R75, R48.reuse, 0x7632, R75 ;  /* 0x00007632304b7816 */ /* 0x042fe2000000004b */
[----:B0-----:R-:W-:Y:S01]  /*08a0*/  UISETP.GE.AND UP0, UPT, UR7, 0x1, UPT ;  /* 0x000000010700788c */ /* 0x001fe2000bf06270 */
[----:B------:R-:W-:Y:S01]  /*08b0*/  SHF.L.U32 R46, R48, 0x10, RZ ;  /* 0x00000010302e7819 */ /* 0x000fe200000006ff */
[----:B------:R-:W-:Y:S01]  /*08c0*/  HFMA2 R72, -RZ, RZ, 0, 0 ;  /* 0x00000000ff487431 */ /* 0x000fe200000001ff */
[----:B------:R-:W-:Y:S01]  /*08d0*/  SHF.L.U32 R75, R75, 0x10, RZ ;  /* 0x000000104b4b7819 */ /* 0x000fe200000006ff */
[----:B------:R-:W-:Y:S01]  /*08e0*/  HFMA2 R108, -RZ, RZ, 0, 0 ;  /* 0x00000000ff6c7431 */ /* 0x000fe200000001ff */
[C---:B------:R-:W-:Y:S01]  /*08f0*/  PRMT R83, R50.reuse, 0x7632, R83 ;  /* 0x0000763232537816 */ /* 0x040fe20000000053 */
[----:B------:R-:W-:Y:S01]  /*0900*/  HFMA2 R97, -RZ, RZ, 0, 0 ;  /* 0x00000000ff617431 */ /* 0x000fe200000001ff */
[----:B------:R-:W-:-:S02]  /*0910*/  SHF.L.U32 R48, R50, 0x10, RZ ;  /* 0x0000001032307819 */ /* 0x000fc400000006ff */
[----:B------:R-:W-:Y:S02]  /*0920*/  CS2R R106, SRZ ;  /* 0x00000000006a7805 */ /* 0x000fe4000001ff00 */
[C---:B--2---:R-:W-:Y:S02]  /*0930*/  PRMT R92, R52.reuse, 0x7632, R92 ;  /* 0x00007632345c7816 */ /* 0x044fe4000000005c */
[----:B------:R-:W-:Y:S02]  /*0940*/  CS2R R104, SRZ ;  /* 0x0000000000687805 */ /* 0x000fe4000001ff00 */
[----:B------:R-:W-:Y:S02]  /*0950*/  SHF.L.U32 R50, R52, 0x10, RZ ;  /* 0x0000001034327819 */ /* 0x000fe400000006ff */
[----:B------:R-:W-:Y:S02]  /*0960*/  CS2R R86, SRZ ;  /* 0x0000000000567805 */ /* 0x000fe4000001ff00 */
[C---:B------:R-:W-:Y:S01]  /*0970*/  PRMT R94, R54.reuse, 0x7632, R94 ;  /* 0x00007632365e7816 */ /* 0x040fe2000000005e */
[----:B------:R-:W-:Y:S01]  /*0980*/  UIADD3 UR9, UPT, UPT, UR8, -0x1, URZ ;  /* 0xffffffff08097890 */ /* 0x000fe2000fffe0ff */
[----:B------:R-:W-:-:S02]  /*0990*/  SHF.L.U32 R52, R54, 0x10, RZ ;  /* 0x0000001036347819 */ /* 0x000fc400000006ff */
[C---:B------:R-:W-:Y:S02]  /*09a0*/  PRMT R79, R49.reuse, 0x7632, R79 ;  /* 0x00007632314f7816 */ /* 0x040fe4000000004f */
[----:B------:R-:W-:Y:S02]  /*09b0*/  SHF.L.U32 R47, R49, 0x10, RZ ;  /* 0x00000010312f7819 */ /* 0x000fe400000006ff */
[----:B------:R-:W-:Y:S02]  /*09c0*/  SHF.L.U32 R79, R79, 0x10, RZ ;  /* 0x000000104f4f7819 */ /* 0x000fe400000006ff */
[C---:B------:R-:W-:Y:S02]  /*09d0*/  PRMT R89, R51.reuse, 0x7632, R89 ;  /* 0x0000763233597816 */ /* 0x040fe40000000059 */
[----:B------:R-:W-:Y:S02]  /*09e0*/  SHF.L.U32 R49, R51, 0x10, RZ ;  /* 0x0000001033317819 */ /* 0x000fe400000006ff */
[----:B------:R-:W-:-:S02]  /*09f0*/  PRMT R93, R53, 0x7632, R93 ;  /* 0x00007632355d7816 */ /* 0x000fc4000000005d */
[----:B------:R-:W-:Y:S02]  /*0a00*/  SHF.L.U32 R51, R53, 0x10, RZ ;  /* 0x0000001035337819 */ /* 0x000fe400000006ff */
[C---:B------:R-:W-:Y:S02]  /*0a10*/  PRMT R96, R55.reuse, 0x7632, R96 ;  /* 0x0000763237607816 */ /* 0x040fe40000000060 */
[----:B------:R-:W-:Y:S02]  /*0a20*/  SHF.L.U32 R53, R55, 0x10, RZ ;  /* 0x0000001037357819 */ /* 0x000fe400000006ff */
[----:B------:R-:W-:Y:S02]  /*0a30*/  SHF.L.U32 R83, R83, 0x10, RZ ;  /* 0x0000001053537819 */ /* 0x000fe400000006ff */
[----:B------:R-:W-:Y:S02]  /*0a40*/  SHF.L.U32 R89, R89, 0x10, RZ ;  /* 0x0000001059597819 */ /* 0x000fe400000006ff */
[----:B------:R-:W-:-:S02]  /*0a50*/  SHF.L.U32 R92, R92, 0x10, RZ ;  /* 0x000000105c5c7819 */ /* 0x000fc400000006ff */
[----:B------:R-:W-:Y:S02]  /*0a60*/  SHF.L.U32 R93, R93, 0x10, RZ ;  /* 0x000000105d5d7819 */ /* 0x000fe400000006ff */
[----:B------:R-:W-:Y:S02]  /*0a70*/  SHF.L.U32 R94, R94, 0x10, RZ ;  /* 0x000000105e5e7819 */ /* 0x000fe400000006ff */
[----:B------:R-:W-:Y:S02]  /*0a80*/  SHF.L.U32 R96, R96, 0x10, RZ ;  /* 0x0000001060607819 */ /* 0x000fe400000006ff */
[----:B------:R-:W-:Y:S02]  /*0a90*/  MOV R99, RZ ;  /* 0x000000ff00637202 */ /* 0x000fe40000000f00 */
[----:B------:R-:W-:Y:S01]  /*0aa0*/  MOV R88, RZ ;  /* 0x000000ff00587202 */ /* 0x000fe20000000f00 */
[----:B---3--:R0:W-:Y:S04]  /*0ab0*/  STS.128 [R44], R64 ;  /* 0x000000402c007388 */ /* 0x0081e80000000c00 */
[----:B----4-:R1:W-:Y:S01]  /*0ac0*/  STS.128 [R44+0x200], R68 ;  /* 0x000200442c007388 */ /* 0x0103e20000000c00 */
[----:B------:R-:W-:-:S03]  /*0ad0*/  NOP ;  /* 0x0000000000007918 */ /* 0x000fc60000000000 */
[----:B------:R-:W2:Y:S04]  /*0ae0*/  LDS.128 R56, [R45] ;  /* 0x000000002d387984 */ /* 0x000ea80000000c00 */
[----:B------:R-:W3:Y:S01]  /*0af0*/  LDS.128 R60, [R45+0x10] ;  /* 0x000010002d3c7984 */ /* 0x000ee20000000c00 */
[----:B0-----:R-:W-:Y:S02]  /*0b00*/  CS2R R64, SRZ ;  /* 0x0000000000407805 */ /* 0x001fe4000001ff00 */
[----:B-1----:R-:W-:Y:S02]  /*0b10*/  CS2R R68, SRZ ;  /* 0x0000000000447805 */ /* 0x002fe4000001ff00 */
[C---:B--2---:R-:W-:Y:S02]  /*0b20*/  PRMT R78, R56.reuse, 0x7632, R78 ;  /* 0x00007632384e7816 */ /* 0x044fe4000000004e */
[----:B------:R-:W-:-:S02]  /*0b30*/  SHF.L.U32 R0, R56, 0x10, RZ ;  /* 0x0000001038007819 */ /* 0x000fc400000006ff */
[----:B------:R-:W-:Y:S02]  /*0b40*/  SHF.L.U32 R78, R78, 0x10, RZ ;  /* 0x000000104e4e7819 */ /* 0x000fe400000006ff */
[C---:B------:R-:W-:Y:S01]  /*0b50*/  PRMT R80, R57.reuse, 0x7632, R80 ;  /* 0x0000763239507816 */ /* 0x040fe20000000050 */
[C---:B------:R-:W-:Y:S01]  /*0b60*/  FFMA.FTZ R25, R0.reuse, R46, R25 ;  /* 0x0000002e00197223 */ /* 0x040fe20000010019 */
[----:B------:R-:W-:Y:S01]  /*0b70*/  SHF.L.U32 R54, R57, 0x10, RZ ;  /* 0x0000001039367819 */ /* 0x000fe200000006ff */
[----:B-----5:R-:W-:Y:S01]  /*0b80*/  FMUL.FTZ R103, R0, R19 ;  /* 0x0000001300677220 */ /* 0x020fe20000410000 */
[----:B------:R-:W-:Y:S01]  /*0b90*/  SHF.L.U32 R80, R80, 0x10, RZ ;  /* 0x0000001050507819 */ /* 0x000fe200000006ff */
[----:B------:R-:W-:Y:S01]  /*0ba0*/  FFMA.FTZ R25, R78, R75, R25 ;  /* 0x0000004b4e197223 */ /* 0x000fe20000010019 */
[----:B------:R-:W-:Y:S01]  /*0bb0*/  PRMT R84, R58, 0x7632, R84 ;  /* 0x000076323a547816 */ /* 0x000fe20000000054 */
[----:B------:R-:W-:Y:S01]  /*0bc0*/  FMUL.FTZ R98, R54, R19 ;  /* 0x0000001336627220 */ /* 0x000fe20000410000 */
[----:B------:R-:W-:Y:S01]  /*0bd0*/  SHF.L.U32 R55, R58, 0x10, RZ ;  /* 0x000000103a377819 */ /* 0x000fe200000006ff */
[----:B------:R-:W-:Y:S01]  /*0be0*/  FFMA.FTZ R25, R54, R47, R25 ;  /* 0x0000002f36197223 */ /* 0x000fe20000010019 */
[----:B------:R-:W-:Y:S01]  /*0bf0*/  SHF.L.U32 R84, R84, 0x10, RZ ;  /* 0x0000001054547819 */ /* 0x000fe200000006ff */
[----:B------:R-:W-:Y:S01]  /*0c00*/  FMUL.FTZ R85, R78, R19 ;  /* 0x000000134e557220 */ /* 0x000fe20000410000 */
[C---:B------:R-:W-:Y:S01]  /*0c10*/  PRMT R90, R59.reuse, 0x7632, R90 ;  /* 0x000076323b5a7816 */ /* 0x040fe2000000005a */
[----:B------:R-:W-:Y:S01]  /*0c20*/  FFMA.FTZ R2, R80, R79, R25 ;  /* 0x0000004f50027223 */ /* 0x000fe20000010019 */
[----:B------:R-:W-:Y:S01]  /*0c30*/  SHF.L.U32 R56, R59, 0x10, RZ ;  /* 0x000000103b387819 */ /* 0x000fe200000006ff */
[CC--:B------:R-:W-:Y:S01]  /*0c40*/  FMUL.FTZ R82, R55.reuse, R19.reuse ;  /* 0x0000001337527220 */ /* 0x0c0fe20000410000 */
[----:B------:R-:W-:Y:S01]  /*0c50*/  SHF.L.U32 R90, R90, 0x10, RZ ;  /* 0x000000105a5a7819 */ /* 0x000fe200000006ff */
[----:B------:R-:W-:Y:S01]  /*0c60*/  FFMA.FTZ R3, R55, R48, R2 ;  /* 0x0000003037037223 */ /* 0x000fe20000010002 */
[----:B---3--:R-:W-:Y:S01]  /*0c70*/  PRMT R95, R60, 0x7632, R95 ;  /* 0x000076323c5f7816 */ /* 0x008fe2000000005f */
        /* <DEDUP_REMOVED lines=8> */
[----:B------:R-:W-:Y:S01]  /*0d00*/  FMUL.FTZ R81, R84, R19 ;  /* 0x0000001354517220 */ /* 0x000fe20000410000 */
[----:B------:R-:W-:Y:S01]  /*0d10*/  SHF.L.U32 R100, R100, 0x10, RZ ;  /* 0x0000001064647819 */ /* 0x000fe200000006ff */
[----:B------:R-:W-:Y:S01]  /*0d20*/  FFMA.FTZ R2, R90, R89, R3 ;  /* 0x000000595a027223 */ /* 0x000fe20000010003 */
[----:B------:R-:W-:Y:S01]  /*0d30*/  PRMT R101, R62, 0x7632, R101 ;  /* 0x000076323e657816 */ /* 0x000fe20000000065 */
[-C--:B------:R-:W-:Y:S01]  /*0d40*/  FMUL.FTZ R66, R58, R19.reuse ;  /* 0x000000133a427220 */ /* 0x080fe20000410000 */
[----:B------:R-:W-:Y:S01]  /*0d50*/  SHF.L.U32 R59, R62, 0x10, RZ ;  /* 0x000000103e3b7819 */ /* 0x000fe200000006ff */
[----:B------:R-:W-:Y:S01]  /*0d60*/  FFMA.FTZ R2, R57, R50, R2 ;  /* 0x0000003239027223 */ /* 0x000fe20000010002 */
[----:B------:R-:W-:Y:S01]  /*0d70*/  SHF.L.U32 R101, R101, 0x10, RZ ;  /* 0x0000001065657819 */ /* 0x000fe200000006ff */
[-C--:B------:R-:W-:Y:S01]  /*0d80*/  FMUL.FTZ R62, R57, R19.reuse ;  /* 0x00000013393e7220 */ /* 0x080fe20000410000 */
[----:B------:R-:W-:Y:S01]  /*0d90*/  PRMT R102, R63, 0x7632, R102 ;  /* 0x000076323f667816 */ /* 0x000fe20000000066 */
[----:B------:R-:W-:Y:S01]  /*0da0*/  FFMA.FTZ R3, R95, R92, R2 ;  /* 0x0000005c5f037223 */ /* 0x000fe20000010002 */
[----:B------:R-:W-:Y:S01]  /*0db0*/  SHF.L.U32 R76, R63, 0x10, RZ ;  /* 0x000000103f4c7819 */ /* 0x000fe200000006ff */
[----:B------:R-:W-:Y:S01]  /*0dc0*/  FMUL.FTZ R70, R59, R19 ;  /* 0x000000133b467220 */ /* 0x000fe20000410000 */
[----:B------:R-:W-:Y:S01]  /*0dd0*/  SHF.L.U32 R102, R102, 0x10, RZ ;  /* 0x0000001066667819 */ /* 0x000fe200000006ff */
[----:B------:R-:W-:Y:S01]  /*0de0*/  FFMA.FTZ R3, R58, R51, R3 ;  /* 0x000000333a037223 */ /* 0x000fe20000010003 */
[----:B------:R-:W-:Y:S01]  /*0df0*/  MOV R61, RZ ;  /* 0x000000ff003d7202 */ /* 0x000fe20000000f00 */
[-C--:B------:R-:W-:Y:S01]  /*0e00*/  FMUL.FTZ R73, R76, R19.reuse ;  /* 0x000000134c497220 */ /* 0x080fe20000410000 */
[----:B------:R-:W-:Y:S01]  /*0e10*/  FMUL.FTZ R60, R90, R19 ;  /* 0x000000135a3c7220 */ /* 0x000fe20000410000 */
[C---:B------:R-:W-:Y:S01]  /*0e20*/  FFMA.FTZ R2, R100.reuse, R93, R3 ;  /* 0x0000005d64027223 */ /* 0x040fe20000010003 */
[-C--:B------:R-:W-:Y:S01]  /*0e30*/  FMUL.FTZ R63, R95, R19.reuse ;  /* 0x000000135f3f7220 */ /* 0x080fe20000410000 */
[-C--:B------:R-:W-:Y:S01]  /*0e40*/  FMUL.FTZ R67, R100, R19.reuse ;  /* 0x0000001364437220 */ /* 0x080fe20000410000 */
[-C--:B------:R-:W-:Y:S01]  /*0e50*/  FMUL.FTZ R71, R101, R19.reuse ;  /* 0x0000001365477220 */ /* 0x080fe20000410000 */
[----:B------:R-:W-:Y:S01]  /*0e60*/  FFMA.FTZ R2, R59, R52, R2 ;  /* 0x000000343b027223 */ /* 0x000fe20000010002 */
[----:B------:R-:W-:-:S03]  /*0e70*/  FMUL.FTZ R74, R102, R19 ;  /* 0x00000013664a7220 */ /* 0x000fc60000410000 */
[----:B------:R-:W-:-:S04]  /*0e80*/  FFMA.FTZ R3, R101, R94, R2 ;  /* 0x0000005e65037223 */ /* 0x000fc80000010002 */
[----:B------:R-:W-:-:S04]  /*0e90*/  FFMA.FTZ R3, R76, R53, R3 ;  /* 0x000000354c037223 */ /* 0x000fc80000010003 */
[----:B------:R-:W-:Y:S01]  /*0ea0*/  FFMA.FTZ R25, R102, R96, R3 ;  /* 0x0000006066197223 */ /* 0x000fe20000010003 */
[----:B------:R-:W-:Y:S06]  /*0eb0*/  BAR.SYNC.DEFER_BLOCKING 0x0 ;  /* 0x0000000000007b1d */ /* 0x000fec0000010000 */
[----:B------:R-:W-:Y:S05]  /*0ec0*/  BRA.U !UP0, `(.L_x_4957) ;  /* 0x0000002508487547 */ /* 0x000fea000b800000 */
[----:B------:R-:W0:Y:S01]  /*0ed0*/  LDC R3, c[0x0][0x394] ;  /* 0x0000e500ff037b82 */ /* 0x000e220000000800 */
[C---:B------:R-:W-:Y:S01]  /*0ee0*/  PRMT R2, R8.reuse, 0x7632, R2 ;  /* 0x0000763208027816 */ /* 0x040fe20000000002 */
[----:B------:R-:W-:Y:S01]  /*0ef0*/  USHF.L.U32 UR4, UR9, 0x8, URZ ;  /* 0x0000000809047899 */ /* 0x000fe200080006ff */
[----:B------:R-:W-:Y:S01]  /*0f00*/  SHF.L.U32 R117, R8, 0x10, RZ ;  /* 0x0000001008757819 */ /* 0x000fe200000006ff */
[----:B------:R-:W-:Y:S01]  /*0f10*/  UIADD3 UR5, UPT, UPT, UR8, -0x2, URZ ;  /* 0xfffffffe08057890 */ /* 0x000fe2000fffe0ff */
[C---:B------:R-:W-:Y:S01]  /*0f20*/  PRMT R16, R9.reuse, 0x7632, R16 ;  /* 0x0000763209107816 */ /* 0x040fe20000000010 */
[----:B------:R-:W-:Y:S01]  /*0f30*/  ULOP3.LUT UR4, UR4, 0x100, URZ, 0xc0, !UPT ;  /* 0x0000010004047892 */ /* 0x000fe2000f8ec0ff */
[----:B------:R-:W-:Y:S01]  /*0f40*/  SHF.L.U32 R17, R9, 0x10, RZ ;  /* 0x0000001009117819 */ /* 0x000fe200000006ff */
[----:B------:R-:W1:Y:S01]  /*0f50*/  LDC.64 R14, c[0x0][0x3a8] ;  /* 0x0000ea00ff0e7b82 */ /* 0x000e620000000a00 */
[C---:B------:R-:W-:Y:S01]  /*0f60*/  PRMT R120, R10.reuse, 0x7632, R120 ;  /* 0x000076320a787816 */ /* 0x040fe20000000078 */
[----:B------:R-:W-:Y:S01]  /*0f70*/  UIMAD UR5, UR5, UR7, URZ ;  /* 0x00000007050572a4 */ /* 0x000fe2000f8e02ff */
[----:B------:R-:W-:Y:S01]  /*0f80*/  SHF.L.U32 R119, R10, 0x10, RZ ;  /* 0x000000100a777819 */ /* 0x000fe200000006ff */
[--C-:B------:R-:W-:Y:S01]  /*0f90*/  FADD.FTZ R118, R17, R20.reuse ;  /* 0x0000001411767221 */ /* 0x100fe20000010000 */
[----:B------:R-:W-:Y:S01]  /*0fa0*/  PRMT R121, R11, 0x7632, R121 ;  /* 0x000076320b797816 */ /* 0x000fe20000000079 */
[--C-:B------:R-:W-:Y:S01]  /*0fb0*/  FADD.FTZ R117, R117, R20.reuse ;  /* 0x0000001475757221 */ /* 0x100fe20000010000 */
[----:B------:R-:W-:Y:S01]  /*0fc0*/  SHF.L.U32 R123, R11, 0x10, RZ ;  /* 0x000000100b7b7819 */ /* 0x000fe200000006ff */
[----:B------:R-:W2:Y:S01]  /*0fd0*/  LDC.64 R8, c[0x0][0x3e0] ;  /* 0x0000f800ff087b82 */ /* 0x000ea20000000a00 */
[C---:B------:R-:W-:Y:S01]  /*0fe0*/  SHF.L.U32 R125, R4.reuse, 0x10, RZ ;  /* 0x00000010047d7819 */ /* 0x040fe200000006ff */
[----:B------:R-:W-:Y:S01]  /*0ff0*/  FADD.FTZ R119, R119, R20 ;  /* 0x0000001477777221 */ /* 0x000fe20000010000 */
[----:B------:R-:W-:Y:S01]  /*1000*/  PRMT R122, R4, 0x7632, R122 ;  /* 0x00007632047a7816 */ /* 0x000fe2000000007a */
[----:B------:R-:W-:Y:S01]  /*1010*/  USHF.L.U32 UR6, UR8, 0xa, URZ ;  /* 0x0000000a08067899 */ /* 0x000fe200080006ff */
[----:B------:R-:W-:Y:S01]  /*1020*/  SHF.L.U32 R127, R5, 0x10, RZ ;  /* 0x00000010057f7819 */ /* 0x000fe200000006ff */
[----:B------:R-:W-:Y:S01]  /*1030*/  FMUL.FTZ R133, R118, R47 ;  /* 0x0000002f76857220 */ /* 0x000fe20000410000 */
[C---:B------:R-:W-:Y:S01]  /*1040*/  SHF.L.U32 R129, R6.reuse, 0x10, RZ ;  /* 0x0000001006817819 */ /* 0x040fe200000006ff */
[----:B------:R-:W3:Y:S01]  /*1050*/  LDC.64 R10, c[0x0][0x3c0] ;  /* 0x0000f000ff0a7b82 */ /* 0x000ee20000000a00 */
[----:B------:R-:W-:Y:S01]  /*1060*/  PRMT R124, R6, 0x7632, R124 ;  /* 0x00007632067c7816 */ /* 0x000fe2000000007c */
[----:B------:R-:W-:Y:S01]  /*1070*/  FMUL.FTZ R135, R119, R48 ;  /* 0x0000003077877220 */ /* 0x000fe20000410000 */
[----:B------:R-:W-:Y:S01]  /*1080*/  PRMT R4, R5, 0x7632, R4 ;  /* 0x0000763205047816 */ /* 0x000fe20000000004 */
[----:B------:R-:W-:Y:S01]  /*1090*/  UIADD3 UR10, UPT, UPT, -UR7, URZ, URZ ;  /* 0x000000ff070a7290 */ /* 0x000fe2000fffe1ff */
[C---:B------:R-:W-:Y:S01]  /*10a0*/  PRMT R6, R7.reuse, 0x7632, R6 ;  /* 0x0000763207067816 */ /* 0x040fe20000000006 */
[----:B------:R-:W4:Y:S01]  /*10b0*/  LDCU UR11, c[0x0][0x394] ;  /* 0x00007280ff0b77ac */ /* 0x000f220008000800 */
[----:B------:R-:W-:Y:S01]  /*10c0*/  SHF.L.U32 R131, R7, 0x10, RZ ;  /* 0x0000001007837819 */ /* 0x000fe200000006ff */
[----:B------:R-:W1:Y:S01]  /*10d0*/  LDC R202, c[0x0][0x394] ;  /* 0x0000e500ffca7b82 */ /* 0x000e620000000800 */
[----:B------:R-:W-:Y:S01]  /*10e0*/  SHF.L.U32 R17, R121, 0x10, RZ ;  /* 0x0000001079117819 */ /* 0x000fe200000006ff */
[--C-:B------:R-:W-:Y:S01]  /*10f0*/  FADD.FTZ R121, R125, R20.reuse ;  /* 0x000000147d797221 */ /* 0x100fe20000010000 */
[----:B------:R-:W-:Y:S01]  /*1100*/  SHF.L.U32 R7, R120, 0x10, RZ ;  /* 0x0000001078077819 */ /* 0x000fe200000006ff */
[--C-:B------:R-:W-:Y:S01]  /*1110*/  FADD.FTZ R120, R123, R20.reuse ;  /* 0x000000147b787221 */ /* 0x100fe20000010000 */
[----:B------:R-:W-:Y:S01]  /*1120*/  SHF.L.U32 R125, R122, 0x10, RZ ;  /* 0x000000107a7d7819 */ /* 0x000fe200000006ff */
[--C-:B------:R-:W-:Y:S01]  /*1130*/  FADD.FTZ R122, R127, R20.reuse ;  /* 0x000000147f7a7221 */ /* 0x100fe20000010000 */
[--C-:B------:R-:W-:Y:S01]  /*1140*/  FADD.FTZ R123, R129, R20.reuse ;  /* 0x00000014817b7221 */ /* 0x100fe20000010000 */
[----:B------:R-:W-:Y:S01]  /*1150*/  SHF.L.U32 R127, R4, 0x10, RZ ;  /* 0x00000010047f7819 */ /* 0x000fe200000006ff */
[--C-:B------:R-:W-:Y:S01]  /*1160*/  FADD.FTZ R130, R7, R20.reuse ;  /* 0x0000001407827221 */ /* 0x100fe20000010000 */
[----:B------:R-:W-:Y:S01]  /*1170*/  SHF.L.U32 R129, R124, 0x10, RZ ;  /* 0x000000107c817819 */ /* 0x000fe200000006ff */
[--C-:B------:R-:W-:Y:S01]  /*1180*/  FADD.FTZ R124, R131, R20.reuse ;  /* 0x00000014837c7221 */ /* 0x100fe20000010000 */
[----:B0-----:R-:W-:Y:S01]  /*1190*/  ISETP.LE.AND P0, PT, R3, UR8, PT ;  /* 0x0000000803007c0c */ /* 0x001fe2000bf03270 */
[--C-:B------:R-:W-:Y:S01]  /*11a0*/  FADD.FTZ R134, R127, R20.reuse ;  /* 0x000000147f867221 */ /* 0x100fe20000010000 */
[----:B------:R-:W-:Y:S01]  /*11b0*/  SHF.L.U32 R3, R2, 0x10, RZ ;  /* 0x0000001002037819 */ /* 0x000fe200000006ff */
[--C-:B------:R-:W-:Y:S01]  /*11c0*/  FADD.FTZ R127, R129, R20.reuse ;  /* 0x00000014817f7221 */ /* 0x100fe20000010000 */
[----:B------:R-:W-:Y:S01]  /*11d0*/  SHF.L.U32 R5, R16, 0x10, RZ ;  /* 0x0000001010057819 */ /* 0x000fe200000006ff */
[--C-:B------:R-:W-:Y:S01]  /*11e0*/  FADD.FTZ R132, R17, R20.reuse ;  /* 0x0000001411847221 */ /* 0x100fe20000010000 */
[----:B------:R-:W-:Y:S01]  /*11f0*/  SHF.L.U32 R131, R6, 0x10, RZ ;  /* 0x0000001006837819 */ /* 0x000fe200000006ff */
[--C-:B------:R-:W-:Y:S01]  /*1200*/  FADD.FTZ R126, R3, R20.reuse ;  /* 0x00000014037e7221 */ /* 0x100fe20000010000 */
[--C-:B------:R-:W-:Y:S01]  /*1210*/  FADD.FTZ R125, R125, R20.reuse ;  /* 0x000000147d7d7221 */ /* 0x100fe20000010000 */
[--C-:B------:R-:W-:Y:S01]  /*1220*/  FADD.FTZ R128, R5, R20.reuse ;  /* 0x0000001405807221 */ /* 0x100fe20000010000 */
[----:B------:R-:W-:Y:S01]  /*1230*/  ISETP.EQ.AND P0, PT, R200, RZ, !P0 ;  /* 0x000000ffc800720c */ /* 0x000fe20004702270 */
[----:B------:R-:W-:Y:S01]  /*1240*/  FADD.FTZ R129, R131, R20 ;  /* 0x0000001483817221 */ /* 0x000fe20000010000 */
[----:B------:R-:W-:Y:S01]  /*1250*/  IADD3 R109, PT, PT, R36, 0x1590, RZ ;  /* 0x00001590246d7810 */ /* 0x000fe20007ffe0ff */
[----:B------:R-:W-:Y:S01]  /*1260*/  FMUL.FTZ R131, R117, R46 ;  /* 0x0000002e75837220 */ /* 0x000fe20000410000 */
[----:B------:R-:W-:Y:S01]  /*1270*/  MOV R72, RZ ;  /* 0x000000ff00487202 */ /* 0x000fe20000000f00 */
[----:B------:R-:W-:Y:S01]  /*1280*/  FMUL.FTZ R136, R120, R49 ;  /* 0x0000003178887220 */ /* 0x000fe20000410000 */
[----:B------:R-:W-:Y:S01]  /*1290*/  MOV R111, R28 ;  /* 0x0000001c006f7202 */ /* 0x000fe20000000f00 */
        /* <DEDUP_REMOVED lines=13> */
[----:B--2---:R-:W-:Y:S01]  /*1370*/  SHF.L.U64.HI R9, R8, 0x2, R9 ;  /* 0x0000000208097819 */ /* 0x004fe20000010209 */
[----:B------:R-:W-:Y:S01]  /*1380*/  FMUL.FTZ R146, R132, R89 ;  /* 0x0000005984927220 */ /* 0x000fe20000410000 */
[----:B---3--:R-:W-:Y:S01]  /*1390*/  SHF.L.U64.HI R11, R10, 0x2, R11 ;  /* 0x000000020a0b7819 */ /* 0x008fe2000001020b */
[----:B------:R-:W-:Y:S01]  /*13a0*/  FMUL.FTZ R147, R125, R92 ;  /* 0x0000005c7d937220 */ /* 0x000fe20000410000 */
[----:B-1----:R-:W-:Y:S01]  /*13b0*/  SHF.L.U64.HI R15, R14, 0x2, R15 ;  /* 0x000000020e0f7819 */ /* 0x002fe2000001020f */
[----:B------:R-:W-:Y:S01]  /*13c0*/  FMUL.FTZ R148, R134, R93 ;  /* 0x0000005d86947220 */ /* 0x000fe20000410000 */
[----:B------:R-:W-:Y:S01]  /*13d0*/  MOV R142, UR4 ;  /* 0x00000004008e7c02 */ /* 0x000fe20008000f00 */
[----:B------:R-:W-:Y:S01]  /*13e0*/  FMUL.FTZ R149, R127, R94 ;  /* 0x0000005e7f957220 */ /* 0x000fe20000410000 */
[----:B------:R-:W-:Y:S01]  /*13f0*/  MOV R141, UR5 ;  /* 0x00000005008d7c02 */ /* 0x000fe20008000f00 */
[----:B------:R-:W-:Y:S01]  /*1400*/  FMUL.FTZ R150, R129, R96 ;  /* 0x0000006081967220 */ /* 0x000fe20000410000 */
[----:B------:R-:W-:Y:S01]  /*1410*/  P2R R203, PR, RZ, 0x1 ;  /* 0x00000001ffcb7803 */ /* 0x000fe20000000000 */
[----:B----4-:R-:W-:-:S12]  /*1420*/  ULOP3.LUT UR6, UR6, 0x400, URZ, 0xc0, !UPT ;  /* 0x0000040006067892 */ /* 0x010fd8000f8ec0ff */
.L_x_4970:
[----:B------:R-:W-:Y:S02]  /*1430*/  MOV R2, R111 ;  /* 0x0000006f00027202 */ /* 0x000fe40000000f00 */
[----:B------:R-:W-:-:S05]  /*1440*/  MOV R3, R110 ;  /* 0x0000006e00037202 */ /* 0x000fca0000000f00 */
[----:B0-----:R0:W2:Y:S01]  /*1450*/  LDG.E R151, desc[UR16][R2.64] ;  /* 0x0000001002977981 */ /* 0x0010a2000c1e1900 */
[----:B-1----:R-:W-:Y:S02]  /*1460*/  MOV R5, R114 ;  /* 0x0000007200057202 */ /* 0x002fe40000000f00 */
[----:B------:R-:W-:-:S05]  /*1470*/  MOV R4, R115 ;  /* 0x0000007300047202 */ /* 0x000fca0000000f00 */
[----:B------:R-:W3:Y:S01]  /*1480*/  LDG.E R5, desc[UR16][R4.64] ;  /* 0x0000001004057981 */ /* 0x000ee2000c1e1900 */
[----:B0-----:R-:W-:Y:S02]  /*1490*/  MOV R2, R113 ;  /* 0x0000007100027202 */ /* 0x001fe40000000f00 */
[----:B------:R-:W-:-:S05]  /*14a0*/  MOV R3, R112 ;  /* 0x0000007000037202 */ /* 0x000fca0000000f00 */
[----:B------:R0:W3:Y:S01]  /*14b0*/  LDG.E R6, desc[UR16][R2.64] ;  /* 0x0000001002067981 */ /* 0x0000e2000c1e1900 */
[C---:B------:R-:W-:Y:S02]  /*14c0*/  ISETP.NE.AND P0, PT, R27.reuse, RZ, PT ;  /* 0x000000ff1b00720c */ /* 0x040fe40003f05270 */
[----:B------:R-:W-:Y:S02]  /*14d0*/  ISETP.NE.AND P1, PT, R27, 0x3f, PT ;  /* 0x0000003f1b00780c */ /* 0x000fe40003f25270 */
[----:B0-----:R-:W-:-:S04]  /*14e0*/  SEL R3, R142, R37, !P0 ;  /* 0x000000258e037207 */ /* 0x001fc80004000000 */
[----:B------:R-:W-:Y:S01]  /*14f0*/  LEA R3, R3, R36, 0x2 ;  /* 0x0000002403037211 */ /* 0x000fe200078e10ff */
[----:B------:R-:W-:Y:S01]  /*1500*/  BSSY.RECONVERGENT B0, `(.L_x_4958) ;  /* 0x000003c000007945 */ /* 0x000fe20003800200 */
[----:B--2---:R-:W-:-:S04]  /*1510*/  FMUL.FTZ R7, R151, 1.4426950216293334961 ;  /* 0x3fb8aa3b97077820 */ /* 0x004fc80000410000 */
        /* <DEDUP_REMOVED lines=32> */
[----:B---3--:R-:W-:Y:S01]  /*1720*/  FMUL.FTZ R5, R6, R5 ;  /* 0x0000000506057220 */ /* 0x008fe20000410000 */
        /* <DEDUP_REMOVED lines=22> */
[----:B------:R2:W3:Y:S01]  /*1890*/  LDS R183, [R116+UR6+0xc90] ;  /* 0x000c900674b77984 */ /* 0x0004e20008000800 */
[----:B------:R-:W-:Y:S05]  /*18a0*/  BRA `(.L_x_4960) ;  /* 0x0000000000047947 */ /* 0x000fea0003800000 */
.L_x_4959:
[----:B------:R0:W1:Y:S02]  /*18b0*/  LDS R183, [R201+0x1494] ;  /* 0x00149400c9b77984 */ /* 0x0000640000000800 */
.L_x_4960:
[----:B------:R-:W-:Y:S05]  /*18c0*/  BSYNC.RECONVERGENT B0 ;  /* 0x0000000000007941 */ /* 0x000fea0003800200 */
.L_x_4958:
[----:B------:R-:W-:Y:S01]  /*18d0*/  UISETP.NE.AND UP0, UPT, UR8, 0x1, UPT ;  /* 0x000000010800788c */ /* 0x000fe2000bf05270 */
[-C--:B------:R-:W-:Y:S01]  /*18e0*/  FMUL.FTZ R7, R16, R153.reuse ;  /* 0x0000009910077220 */ /* 0x080fe20000410000 */
[----:B------:R-:W-:Y:S01]  /*18f0*/  FFMA.FTZ R6, R131, R153, R144 ;  /* 0x0000009983067223 */ /* 0x000fe20000010090 */
[----:B------:R-:W-:Y:S01]  /*1900*/  MOV R2, 0x3f800000 ;  /* 0x3f80000000027802 */ /* 0x000fe20000000f00 */
[----:B------:R-:W-:Y:S02]  /*1910*/  HFMA2 R3, -RZ, RZ, 0, 0 ;  /* 0x00000000ff037431 */ /* 0x000fe400000001ff */
[----:B------:R-:W-:Y:S01]  /*1920*/  PLOP3.LUT P1, PT, PT, PT, UP0, 0x80, 0x8 ;  /* 0x000000000008781c */ /* 0x000fe20003f2f008 */
[C---:B------:R-:W-:Y:S01]  /*1930*/  FMUL.FTZ R7, R152.reuse, R7 ;  /* 0x0000000798077220 */ /* 0x040fe20000410000 */
[----:B------:R-:W-:Y:S02]  /*1940*/  FFMA.FTZ R6, R152, R6, R133 ;  /* 0x0000000698067223 */ /* 0x000fe40000010085 */
[----:B------:R-:W-:Y:S01]  /*1950*/  ISETP.NE.OR P1, PT, R200, RZ, !P1 ;  /* 0x000000ffc800720c */ /* 0x000fe20004f25670 */
[C---:B------:R-:W-:Y:S01]  /*1960*/  FMUL.FTZ R7, R154.reuse, R7 ;  /* 0x000000079a077220 */ /* 0x040fe20000410000 */
[----:B------:R-:W-:-:S03]  /*1970*/  FFMA.FTZ R6, R154, R6, R143 ;  /* 0x000000069a067223 */ /* 0x000fc6000001008f */
[C---:B------:R-:W-:Y:S01]  /*1980*/  FMUL.FTZ R7, R156.reuse, R7 ;  /* 0x000000079c077220 */ /* 0x040fe20000410000 */
[----:B------:R-:W-:-:S03]  /*1990*/  FFMA.FTZ R6, R156, R6, R135 ;  /* 0x000000069c067223 */ /* 0x000fc60000010087 */
[C---:B------:R-:W-:Y:S01]  /*19a0*/  FMUL.FTZ R184, R158.reuse, R7 ;  /* 0x000000079eb87220 */ /* 0x040fe20000410000 */
[----:B------:R-:W-:-:S03]  /*19b0*/  FFMA.FTZ R6, R158, R6, R145 ;  /* 0x000000069e067223 */ /* 0x000fc60000010091 */
[----:B------:R-:W-:-:S04]  /*19c0*/  @!P1 IMAD.WIDE R4, R141, 0x8, R12 ;  /* 0x000000088d049825 */ /* 0x000fc800078e020c */
[C---:B------:R-:W-:Y:S01]  /*19d0*/  FMUL.FTZ R184, R155.reuse, R184 ;  /* 0x000000b89bb87220 */ /* 0x040fe20000410000 */
[----:B------:R-:W-:Y:S01]  /*19e0*/  FFMA.FTZ R6, R155, R6, R136 ;  /* 0x000000069b067223 */ /* 0x000fe20000010088 */
[----:B------:R4:W5:Y:S03]  /*19f0*/  @!P1 LDG.E.64 R2, desc[UR16][R4.64] ;  /* 0x0000001004029981 */ /* 0x000966000c1e1b00 */
[----:B------:R-:W-:Y:S01]  /*1a00*/  FFMA.FTZ R6, R157, R6, R146 ;  /* 0x000000069d067223 */ /* 0x000fe20000010092 */
[----:B------:R-:W-:-:S03]  /*1a10*/  ISETP.GT.U32.AND P2, PT, R27, 0x1f, PT ;  /* 0x0000001f1b00780c */ /* 0x000fc60003f44070 */
[----:B------:R-:W-:-:S04]  /*1a20*/  FFMA.FTZ R6, R162, R6, R137 ;  /* 0x00000006a2067223 */ /* 0x000fc80000010089 */
[----:B------:R-:W-:Y:S01]  /*1a30*/  FFMA.FTZ R6, R164, R6, R147 ;  /* 0x00000006a4067223 */ /* 0x000fe20000010093 */
[----:B----4-:R-:W-:-:S03]  /*1a40*/  FMUL.FTZ R5, R157, R184 ;  /* 0x000000b89d057220 */ /* 0x010fc60000410000 */
        /* <DEDUP_REMOVED lines=9> */
[----:B------:R-:W-:Y:S01]  /*1ae0*/  FMUL.FTZ R4, R172, R5 ;  /* 0x00000005ac047220 */ /* 0x000fe20000410000 */
[----:B------:R-:W-:-:S03]  /*1af0*/  FFMA.FTZ R5, R177, R6, R140 ;  /* 0x00000006b1057223 */ /* 0x000fc6000001008c */
[----:B------:R-:W-:Y:S01]  /*1b00*/  FMUL.FTZ R4, R177, R4 ;  /* 0x00000004b1047220 */ /* 0x000fe20000410000 */
[----:B------:R-:W-:-:S03]  /*1b10*/  FFMA.FTZ R5, R181, R5, R150 ;  /* 0x00000005b5057223 */ /* 0x000fc60000010096 */
[----:B------:R-:W-:-:S05]  /*1b20*/  FMUL.FTZ R4, R181, R4 ;  /* 0x00000004b5047220 */ /* 0x000fca0000410000 */
[----:B------:R4:W-:Y:S02]  /*1b30*/  STS.64 [R40+0x880], R4 ;  /* 0x0008800428007388 */ /* 0x0009e40000000a00 */
[----:B----4-:R-:W-:Y:S01]  /*1b40*/  P2R R4, PR, RZ, 0x4 ;  /* 0x00000004ff047803 */ /* 0x010fe20000000000 */
[----:B------:R-:W-:Y:S06]  /*1b50*/  BAR.SYNC.DEFER_BLOCKING 0x0 ;  /* 0x0000000000007b1d */ /* 0x000fec0000010000 */
[----:B------:R-:W-:Y:S05]  /*1b60*/  @P2 BRA `(.L_x_4961) ;  /* 0x0000000000cc2947 */ /* 0x000fea0003800000 */
[----:B------:R-:W4:Y:S01]  /*1b70*/  LDS.128 R4, [R42+0x880] ;  /* 0x000880002a047984 */ /* 0x000f220000000c00 */
[----:B------:R-:W-:Y:S01]  /*1b80*/  UMOV UR4, 0xffffffff ;  /* 0xffffffff00047882 */ /* 0x000fe20000000000 */
[C---:B------:R-:W-:Y:S02]  /*1b90*/  ISETP.GE.AND P1, PT, R43.reuse, 0x10, PT ;  /* 0x000000102b00780c */ /* 0x040fe40003f26270 */
[C---:B------:R-:W-:Y:S02]  /*1ba0*/  ISETP.GE.AND P2, PT, R43.reuse, 0x8, PT ;  /* 0x000000082b00780c */ /* 0x040fe40003f46270 */
[C---:B------:R-:W-:Y:S02]  /*1bb0*/  ISETP.GE.AND P3, PT, R43.reuse, 0x4, PT ;  /* 0x000000042b00780c */ /* 0x040fe40003f66270 */
[C---:B------:R-:W-:Y:S02]  /*1bc0*/  ISETP.GE.AND P4, PT, R43.reuse, 0x2, PT ;  /* 0x000000022b00780c */ /* 0x040fe40003f86270 */
[----:B------:R-:W-:Y:S01]  /*1bd0*/  ISETP.GE.AND P5, PT, R43, 0x1, PT ;  /* 0x000000012b00780c */ /* 0x000fe20003fa6270 */
[-C--:B----4-:R-:W-:Y:S01]  /*1be0*/  FFMA.FTZ R5, R5, R6.reuse, R7 ;  /* 0x0000000605057223 */ /* 0x090fe20000010007 */
[----:B------:R-:W-:Y:S01]  /*1bf0*/  FMUL.FTZ R6, R4, R6 ;  /* 0x0000000604067220 */ /* 0x000fe20000410000 */
[----:B------:R-:W-:Y:S10]  /*1c00*/  BRA.DIV UR4, `(.L_x_4962) ;  /* 0x0000002604947947 */ /* 0x000ff4000b800000 */
[----:B------:R-:W4:Y:S04]  /*1c10*/  SHFL.UP PT, R4, R5, 0x1, RZ ;  /* 0x0420000005047989 */ /* 0x000f2800000e00ff */
[----:B------:R-:W0:Y:S01]  /*1c20*/  SHFL.UP PT, R7, R6, 0x1, RZ ;  /* 0x0420000006077989 */ /* 0x000e2200000e00ff */
[C---:B----4-:R-:W-:Y:S01]  /*1c30*/  FFMA.FTZ R4, R6.reuse, R4, R5 ;  /* 0x0000000406047223 */ /* 0x050fe20000010005 */
[----:B0-----:R-:W-:-:S04]  /*1c40*/  @P5 FMUL.FTZ R6, R6, R7 ;  /* 0x0000000706065220 */ /* 0x001fc80000410000 */
        /* <DEDUP_REMOVED lines=18> */
.L_x_4988:
[C---:B0-----:R-:W-:Y:S01]  /*1d70*/  FFMA.FTZ R4, R6.reuse, R4, R5 ;  /* 0x0000000406047223 */ /* 0x041fe20000010005 */
[----:B------:R-:W-:Y:S01]  /*1d80*/  UMOV UR4, 0xffffffff ;  /* 0xffffffff00047882 */ /* 0x000fe20000000000 */
[----:B----4-:R-:W-:-:S03]  /*1d90*/  @P1 FMUL.FTZ R6, R6, R17 ;  /* 0x0000001106061220 */ /* 0x010fc60000410000 */
[----:B------:R-:W-:Y:S01]  /*1da0*/  FSEL R7, R5, R4, !P1 ;  /* 0x0000000405077208 */ /* 0x000fe20004800000 */
[----:B------:R-:W-:Y:S06]  /*1db0*/  BRA.DIV UR4, `(.L_x_4963) ;  /* 0x0000002a042c7947 */ /* 0x000fec000b800000 */
.L_x_4991:
[----:B------:R-:W-:-:S03]  /*1dc0*/  UMOV UR4, 0xffffffff ;  /* 0xffffffff00047882 */ /* 0x000fc60000000000 */
[----:B------:R-:W-:Y:S05]  /*1dd0*/  BRA.DIV UR4, `(.L_x_4964) ;  /* 0x0000002a044c7947 */ /* 0x000fea000b800000 */
.L_x_4994:
[----:B------:R-:W-:-:S03]  /*1de0*/  UMOV UR4, 0xffffffff ;  /* 0xffffffff00047882 */ /* 0x000fc60000000000 */
[----:B------:R-:W-:Y:S05]  /*1df0*/  BRA.DIV UR4, `(.L_x_4965) ;  /* 0x0000002a046c7947 */ /* 0x000fea000b800000 */
[----:B------:R0:W4:Y:S04]  /*1e00*/  SHFL.UP PT, R17, R6, 0x1, RZ ;  /* 0x0420000006117989 */ /* 0x00012800000e00ff */
[----:B------:R0:W0:Y:S04]  /*1e10*/  SHFL.UP PT, R184, R7, 0x1, RZ ;  /* 0x0420000007b87989 */ /* 0x00002800000e00ff */
[----:B-----5:R0:W0:Y:S04]  /*1e20*/  SHFL.IDX PT, R4, R2, RZ, 0x1f ;  /* 0x00001fff02047589 */ /* 0x02002800000e0000 */
[----:B------:R0:W0:Y:S02]  /*1e30*/  SHFL.IDX PT, R5, R3, RZ, 0x1f ;  /* 0x00001fff03057589 */ /* 0x00002400000e0000 */
.L_x_5000:
[----:B0-----:R-:W0:Y:S01]  /*1e40*/  LDS.64 R6, [R42+0x880] ;  /* 0x000880002a067984 */ /* 0x001e220000000a00 */
[C---:B----4-:R-:W-:Y:S01]  /*1e50*/  @P0 FFMA.FTZ R5, R17.reuse, R5, R184 ;  /* 0x0000000511050223 */ /* 0x050fe200000100b8 */
[----:B------:R-:W-:-:S03]  /*1e60*/  @P0 FMUL.FTZ R4, R17, R4 ;  /* 0x0000000411040220 */ /* 0x000fc60000410000 */
[-C--:B0-----:R-:W-:Y:S01]  /*1e70*/  FFMA.FTZ R7, R5, R6.reuse, R7 ;  /* 0x0000000605077223 */ /* 0x081fe20000010007 */
[----:B------:R-:W-:-:S05]  /*1e80*/  FMUL.FTZ R6, R4, R6 ;  /* 0x0000000604067220 */ /* 0x000fca0000410000 */
[----:B------:R4:W-:Y:S02]  /*1e90*/  STS.128 [R42+0x880], R4 ;  /* 0x000880042a007388 */ /* 0x0009e40000000c00 */
.L_x_4961:
[----:B------:R-:W-:Y:S05]  /*1ea0*/  WARPSYNC.ALL ;  /* 0x0000000000007948 */ /* 0x000fea0003800000 */
[----:B------:R-:W-:Y:S01]  /*1eb0*/  BAR.SYNC.DEFER_BLOCKING 0x0 ;  /* 0x0000000000007b1d */ /* 0x000fe20000010000 */
[C---:B-1-3-5:R-:W-:Y:S01]  /*1ec0*/  FMUL.FTZ R2, R181.reuse, R183 ;  /* 0x000000b7b5027220 */ /* 0x06afe20000410000 */
[----:B------:R-:W-:Y:S01]  /*1ed0*/  FFMA.FTZ R3, R181, R182, R180 ;  /* 0x000000b6b5037223 */ /* 0x000fe200000100b4 */
[----:B------:R-:W-:Y:S02]  /*1ee0*/  ISETP.NE.AND P0, PT, R203, RZ, PT ;  /* 0x000000ffcb00720c */ /* 0x000fe40003f05270 */
[C---:B----4-:R-:W-:Y:S01]  /*1ef0*/  FMUL.FTZ R5, R177.reuse, R2 ;  /* 0x00000002b1057220 */ /* 0x050fe20000410000 */
        /* <DEDUP_REMOVED lines=29> */
[----:B-1----:R-:W-:Y:S01]  /*20d0*/  FFMA.FTZ R190, R16, R190, R131 ;  /* 0x000000be10be7223 */ /* 0x002fe20000010083 */
[----:B------:R-:W-:-:S03]  /*20e0*/  MOV R16, 0x3f800000 ;  /* 0x3f80000000107802 */ /* 0x000fc60000000f00 */
[----:B------:R-:W-:-:S03]  /*20f0*/  FFMA.FTZ R191, R153, R190, R144 ;  /* 0x000000be99bf7223 */ /* 0x000fc60000010090 */
[----:B------:R1:W3:Y:S01]  /*2100*/  @P0 LDS.64 R16, [R109] ;  /* 0x000000006d100984 */ /* 0x0002e20000000a00 */
        /* <DEDUP_REMOVED lines=17> */
[----:B-1-3--:R-:W-:Y:S05]  /*2220*/  @P0 BRA `(.L_x_4966) ;  /* 0x0000000000e80947 */ /* 0x00afea0003800000 */
[----:B------:R-:W1:Y:S01]  /*2230*/  LDS.128 R4, [R42+0xa90] ;  /* 0x000a90002a047984 */ /* 0x000e620000000c00 */
[----:B------:R-:W-:Y:S01]  /*2240*/  UMOV UR4, 0xffffffff ;  /* 0xffffffff00047882 */ /* 0x000fe20000000000 */
[----:B------:R-:W-:Y:S01]  /*2250*/  ISETP.NE.AND P0, PT, R200, 0x1f, PT ;  /* 0x0000001fc800780c */ /* 0x000fe20003f05270 */
[C---:B-1----:R-:W-:Y:S01]  /*2260*/  FFMA.FTZ R5, R4.reuse, R7, R5 ;  /* 0x0000000704057223 */ /* 0x042fe20000010005 */
[----:B------:R-:W-:Y:S01]  /*2270*/  FMUL.FTZ R6, R4, R6 ;  /* 0x0000000604067220 */ /* 0x000fe20000410000 */
[----:B------:R-:W-:Y:S10]  /*2280*/  BRA.DIV UR4, `(.L_x_4967) ;  /* 0x0000002604c07947 */ /* 0x000ff4000b800000 */
[----:B------:R-:W1:Y:S01]  /*2290*/  SHFL.DOWN PT, R2, R6, 0x1, 0x1f ;  /* 0x08201f0006027f89 */ /* 0x000e6200000e0000 */
[----:B------:R-:W-:Y:S02]  /*22a0*/  MOV R3, R6 ;  /* 0x0000000600037202 */ /* 0x000fe40000000f00 */
[----:B------:R-:W-:Y:S01]  /*22b0*/  MOV R4, R5 ;  /* 0x0000000500047202 */ /* 0x000fe20000000f00 */
[----:B------:R-:W3:Y:S04]  /*22c0*/  SHFL.DOWN PT, R7, R5, 0x1, 0x1f ;  /* 0x08201f0005077f89 */ /* 0x000ee800000e0000 */
[----:B------:R-:W-:Y:S01]  /*22d0*/  SHFL.IDX PT, R206, R16, RZ, 0x1f ;  /* 0x00001fff10ce7589 */ /* 0x000fe200000e0000 */
[----:B-1----:R-:W-:Y:S01]  /*22e0*/  @P0 FMUL.FTZ R2, R2, R3 ;  /* 0x0000000302020220 */ /* 0x002fe20000410000 */
[----:B---3--:R-:W-:-:S04]  /*22f0*/  @P0 FFMA.FTZ R7, R3, R7, R4 ;  /* 0x0000000703070223 */ /* 0x008fc80000010004 */
[----:B------:R-:W-:Y:S02]  /*2300*/  @P0 MOV R3, R2 ;  /* 0x0000000200030202 */ /* 0x000fe40000000f00 */
[----:B------:R-:W-:-:S03]  /*2310*/  @P0 MOV R4, R7 ;  /* 0x0000000700040202 */ /* 0x000fc60000000f00 */
[----:B------:R-:W1:Y:S01]  /*2320*/  SHFL.DOWN PT, R2, R3, 0x2, 0x1f ;  /* 0x08401f0003027f89 */ /* 0x000e6200000e0000 */
[----:B------:R-:W-:-:S03]  /*2330*/  ISETP.GT.U32.AND P0, PT, R200, 0x1d, PT ;  /* 0x0000001dc800780c */ /* 0x000fc60003f04070 */
[----:B------:R-:W3:Y:S10]  /*2340*/  SHFL.DOWN PT, R7, R4, 0x2, 0x1f ;  /* 0x08401f0004077f89 */ /* 0x000ef400000e0000 */
[C---:B-1----:R-:W-:Y:S01]  /*2350*/  @!P0 FMUL.FTZ R2, R3.reuse, R2 ;  /* 0x0000000203028220 */ /* 0x042fe20000410000 */
[----:B---3--:R-:W-:-:S04]  /*2360*/  @!P0 FFMA.FTZ R7, R3, R7, R4 ;  /* 0x0000000703078223 */ /* 0x008fc80000010004 */
[----:B------:R-:W-:Y:S02]  /*2370*/  @!P0 MOV R3, R2 ;  /* 0x0000000200038202 */ /* 0x000fe40000000f00 */
[----:B------:R-:W-:-:S03]  /*2380*/  @!P0 MOV R4, R7 ;  /* 0x0000000700048202 */ /* 0x000fc60000000f00 */
[----:B------:R-:W1:Y:S01]  /*2390*/  SHFL.DOWN PT, R2, R3, 0x4, 0x1f ;  /* 0x08801f0003027f89 */ /* 0x000e6200000e0000 */
[----:B------:R-:W-:-:S03]  /*23a0*/  ISETP.GT.U32.AND P0, PT, R200, 0x1b, PT ;  /* 0x0000001bc800780c */ /* 0x000fc60003f04070 */
[----:B------:R-:W3:Y:S04]  /*23b0*/  SHFL.DOWN PT, R5, R4, 0x4, 0x1f ;  /* 0x08801f0004057f89 */ /* 0x000ee800000e0000 */
[----:B------:R-:W-:Y:S06]  /*23c0*/  SHFL.IDX PT, R7, R17, RZ, 0x1f ;  /* 0x00001fff11077589 */ /* 0x000fec00000e0000 */
[C---:B-1----:R-:W-:Y:S01]  /*23d0*/  @!P0 FMUL.FTZ R2, R3.reuse, R2 ;  /* 0x0000000203028220 */ /* 0x042fe20000410000 */
[----:B---3--:R-:W-:-:S04]  /*23e0*/  @!P0 FFMA.FTZ R5, R3, R5, R4 ;  /* 0x0000000503058223 */ /* 0x008fc80000010004 */
[----:B------:R-:W-:Y:S02]  /*23f0*/  @!P0 MOV R3, R2 ;  /* 0x0000000200038202 */ /* 0x000fe40000000f00 */
[----:B------:R-:W-:-:S03]  /*2400*/  @!P0 MOV R4, R5 ;  /* 0x0000000500048202 */ /* 0x000fc60000000f00 */
        /* <DEDUP_REMOVED lines=14> */
[----:B------:R-:W1:Y:S01]  /*24f0*/  SHFL.IDX PT, R2, R3, RZ, 0x1f ;  /* 0x00001fff03027589 */ /* 0x000e6200000e0000 */
[----:B------:R-:W-:-:S03]  /*2500*/  ISETP.NE.AND P0, PT, R27, 0x1f, PT ;  /* 0x0000001f1b00780c */ /* 0x000fc60003f05270 */
[----:B------:R-:W3:Y:S04]  /*2510*/  SHFL.IDX PT, R6, R4, RZ, 0x1f ;  /* 0x00001fff04067589 */ /* 0x000ee800000e0000 */
[----:B------:R4:W0:Y:S04]  /*2520*/  SHFL.DOWN PT, R204, R3, 0x1, 0x1f ;  /* 0x08201f0003cc7f89 */ /* 0x00082800000e0000 */
[----:B------:R4:W0:Y:S01]  /*2530*/  SHFL.DOWN PT, R205, R4, 0x1, 0x1f ;  /* 0x08201f0004cd7f89 */ /* 0x00082200000e0000 */
[-C--:B-1----:R-:W-:Y:S01]  /*2540*/  FMUL.FTZ R16, R16, R2.reuse ;  /* 0x0000000210107220 */ /* 0x082fe20000410000 */
[----:B---34-:R-:W-:-:S07]  /*2550*/  FFMA.FTZ R17, R17, R2, R6 ;  /* 0x0000000211117223 */ /* 0x018fce0000010006 */
.L_x_5017:
[----:B------:R-:W1:Y:S01]  /*2560*/  LDS.64 R4, [R42+0xa98] ;  /* 0x000a98002a047984 */ /* 0x000e620000000a00 */
[----:B------:R-:W-:Y:S01]  /*2570*/  MOV R6, R206 ;  /* 0x000000ce00067202 */ /* 0x000fe20000000f00 */
[----:B0-----:R-:W-:-:S04]  /*2580*/  @P0 FFMA.FTZ R7, R204, R7, R205 ;  /* 0x00000007cc070223 */ /* 0x001fc800000100cd */
[----:B------:R-:W-:Y:S01]  /*2590*/  @P0 FMUL.FTZ R6, R204, R6 ;  /* 0x00000006cc060220 */ /* 0x000fe20000410000 */
[----:B-1----:R-:W-:-:S03]  /*25a0*/  FFMA.FTZ R5, R4, R7, R5 ;  /* 0x0000000704057223 */ /* 0x002fc60000010005 */
[----:B------:R-:W-:-:S05]  /*25b0*/  FMUL.FTZ R4, R4, R6 ;  /* 0x0000000604047220 */ /* 0x000fca0000410000 */
[----:B------:R1:W-:Y:S02]  /*25c0*/  STS.128 [R42+0xa90], R4 ;  /* 0x000a90042a007388 */ /* 0x0003e40000000c00 */
.L_x_4966:
[----:B------:R-:W-:Y:S05]  /*25d0*/  WARPSYNC.ALL ;  /* 0x0000000000007948 */ /* 0x000fea0003800000 */
[----:B------:R-:W-:Y:S01]  /*25e0*/  BAR.SYNC.DEFER_BLOCKING 0x0 ;  /* 0x0000000000007b1d */ /* 0x000fe20000010000 */
[C---:B------:R-:W-:Y:S02]  /*25f0*/  ISETP.GT.AND P1, PT, R43.reuse, 0x1e, PT ;  /* 0x0000001e2b00780c */ /* 0x040fe40003f24270 */
[----:B------:R-:W-:Y:S02]  /*2600*/  ISETP.GT.AND P0, PT, R43, 0x1d, PT ;  /* 0x0000001d2b00780c */ /* 0x000fe40003f04270 */
[----:B------:R-:W-:Y:S01]  /*2610*/  ISETP.NE.AND P2, PT, R27, RZ, PT ;  /* 0x000000ff1b00720c */ /* 0x000fe20003f45270 */
[----:B------:R-:W-:Y:S01]  /*2620*/  BSSY.RECONVERGENT B0, `(.L_x_4968) ;  /* 0x00000cf000007945 */ /* 0x000fe20003800200 */
[----:B------:R-:W3:Y:S11]  /*2630*/  LDS R3, [R40+0xa94] ;  /* 0x000a940028037984 */ /* 0x000ef60000000800 */
[----:B------:R4:W-:Y:S01]  /*2640*/  @!P2 STS.64 [R109], R16 ;  /* 0x000000106d00a388 */ /* 0x0009e20000000a00 */
[----:B---3--:R-:W-:Y:S01]  /*2650*/  FFMA.FTZ R182, R3, R183, R182 ;  /* 0x000000b703b67223 */ /* 0x008fe200000100b6 */
[----:B------:R-:W-:-:S03]  /*2660*/  FFMA.FTZ R3, R0, R190, RZ ;  /* 0x000000be00037223 */ /* 0x000fc600000100ff */
[-C--:B------:R-:W-:Y:S01]  /*2670*/  FFMA.FTZ R180, R181, R182.reuse, R180 ;  /* 0x000000b6b5b47223 */ /* 0x080fe200000100b4 */
[----:B------:R-:W-:Y:S01]  /*2680*/  FFMA.FTZ R3, R78, R191, R3 ;  /* 0x000000bf4e037223 */ /* 0x000fe20000010003 */
[----:B------:R-:W-:Y:S01]  /*2690*/  FADD.FTZ R191, -R144, R191 ;  /* 0x000000bf90bf7221 */ /* 0x000fe20000010100 */
[----:B------:R-:W-:Y:S01]  /*26a0*/  FMUL.FTZ R216, R129, R182 ;  /* 0x000000b681d87220 */ /* 0x000fe20000410000 */
[-C--:B------:R-:W-:Y:S01]  /*26b0*/  FFMA.FTZ R178, R177, R180.reuse, R178 ;  /* 0x000000b4b1b27223 */ /* 0x080fe200000100b2 */
[----:B------:R-:W-:Y:S01]  /*26c0*/  FFMA.FTZ R3, R54, R189, R3 ;  /* 0x000000bd36037223 */ /* 0x000fe20000010003 */
[----:B------:R-:W-:Y:S01]  /*26d0*/  FADD.FTZ R189, -R133, R189 ;  /* 0x000000bd85bd7221 */ /* 0x000fe20000010100 */
[----:B------:R-:W-:Y:S01]  /*26e0*/  FMUL.FTZ R212, R124, R180 ;  /* 0x000000b47cd47220 */ /* 0x000fe20000410000 */
[----:B------:R-:W-:Y:S01]  /*26f0*/  FFMA.FTZ R172, R172, R178, R179 ;  /* 0x000000b2acac7223 */ /* 0x000fe200000100b3 */
        /* <DEDUP_REMOVED lines=9> */
[----:B------:R-:W-:Y:S01]  /*2790*/  FMUL.FTZ R210, R134, R170 ;  /* 0x000000aa86d27220 */ /* 0x000fe20000410000 */
[----:B----4-:R-:W-:Y:S01]  /*27a0*/  FMUL.FTZ R16, R151, R172 ;  /* 0x000000ac97107220 */ /* 0x010fe20000410000 */
[-C--:B------:R-:W-:Y:S01]  /*27b0*/  FFMA.FTZ R174, R167, R176.reuse, R174 ;  /* 0x000000b0a7ae7223 */ /* 0x080fe200000100ae */
[----:B------:R-:W-:Y:S01]  /*27c0*/  FFMA.FTZ R3, R56, R187, R3 ;  /* 0x000000bb38037223 */ /* 0x000fe20000010003 */
[----:B------:R-:W-:Y:S01]  /*27d0*/  FADD.FTZ R187, -R136, R187 ;  /* 0x000000bb88bb7221 */ /* 0x000fe20000010100 */
[----:B------:R-:W-:Y:S01]  /*27e0*/  FMUL.FTZ R208, R122, R176 ;  /* 0x000000b07ad07220 */ /* 0x000fe20000410000 */
[----:B------:R-:W-:Y:S01]  /*27f0*/  FFMA.FTZ R164, R164, R174, R173 ;  /* 0x000000aea4a47223 */ /* 0x000fe200000100ad */
[----:B------:R-:W-:Y:S01]  /*2800*/  FFMA.FTZ R2, R90, R185, R3 ;  /* 0x000000b95a027223 */ /* 0x000fe20000010003 */
[----:B------:R-:W-:Y:S01]  /*2810*/  FADD.FTZ R3, -R131, R190 ;  /* 0x000000be83037221 */ /* 0x000fe20000010100 */
[----:B------:R-:W-:Y:S01]  /*2820*/  FADD.FTZ R185, -R146, R185 ;  /* 0x000000b992b97221 */ /* 0x000fe20000010100 */
[----:B------:R-:W-:Y:S01]  /*2830*/  FFMA.FTZ R162, R162, R164, R171 ;  /* 0x000000a4a2a27223 */ /* 0x000fe200000100ab */
[----:B------:R-:W-:Y:S01]  /*2840*/  FFMA.FTZ R2, R57, R192, R2 ;  /* 0x000000c039027223 */ /* 0x000fe20000010002 */
[----:B------:R-:W-:Y:S01]  /*2850*/  FADD.FTZ R74, R216, R74 ;  /* 0x0000004ad84a7221 */ /* 0x000fe20000010000 */
[----:B------:R-:W-:Y:S01]  /*2860*/  FADD.FTZ R67, R210, R67 ;  /* 0x00000043d2437221 */ /* 0x000fe20000010000 */
[----:B------:R-:W-:Y:S01]  /*2870*/  FFMA.FTZ R168, R157, R162, R168 ;  /* 0x000000a29da87223 */ /* 0x000fe200000100a8 */
[----:B-1----:R-:W-:Y:S01]  /*2880*/  FFMA.FTZ R5, R95, R194, R2 ;  /* 0x000000c25f057223 */ /* 0x002fe20000010002 */
[----:B------:R-:W-:Y:S01]  /*2890*/  FMUL.FTZ R206, R132, R162 ;  /* 0x000000a284ce7220 */ /* 0x000fe20000410000 */
[----:B------:R-:W-:Y:S01]  /*28a0*/  FADD.FTZ R66, R208, R66 ;  /* 0x00000042d0427221 */ /* 0x000fe20000010000 */
        /* <DEDUP_REMOVED lines=9> */
[----:B------:R-:W-:Y:S02]  /*2940*/  FADD.FTZ R163, -R149, R196 ;  /* 0x000000c495a37221 */ /* 0x000fe40000010100 */
[-C--:B------:R-:W-:Y:S01]  /*2950*/  FFMA.FTZ R154, R154, R156.reuse, R161 ;  /* 0x0000009c9a9a7223 */ /* 0x080fe200000100a1 */
[----:B------:R-:W-:Y:S01]  /*2960*/  FMUL.FTZ R4, R128, R156 ;  /* 0x0000009c80047220 */ /* 0x000fe20000410000 */
[----:B------:R-:W-:Y:S01]  /*2970*/  FFMA.FTZ R155, R101, R196, R204 ;  /* 0x000000c4659b7223 */ /* 0x000fe200000100cc */
[----:B------:R-:W-:Y:S01]  /*2980*/  FADD.FTZ R161, -R139, R198 ;  /* 0x000000c68ba17221 */ /* 0x000fe20000010100 */
        /* <DEDUP_REMOVED lines=9> */
[----:B------:R-:W-:Y:S01]  /*2a20*/  FMUL.FTZ R196, R127, R178 ;  /* 0x000000b27fc47220 */ /* 0x000fe20000410000 */
[----:B------:R-:W-:Y:S01]  /*2a30*/  FADD.FTZ R197, -R140, R197 ;  /* 0x000000c58cc57221 */ /* 0x000fe20000010100 */
[----:B------:R-:W-:Y:S01]  /*2a40*/  FADD.FTZ R98, R7, R98 ;  /* 0x0000006207627221 */ /* 0x000fe20000010000 */
[----:B------:R-:W-:Y:S01]  /*2a50*/  FFMA.FTZ R5, R2, R3, RZ ;  /* 0x0000000302057223 */ /* 0x000fe200000100ff */
[----:B------:R-:W-:Y:S01]  /*2a60*/  FADD.FTZ R91, R4, R91 ;  /* 0x0000005b045b7221 */ /* 0x000fe20000010000 */
[----:B------:R-:W-:Y:S01]  /*2a70*/  FADD.FTZ R71, R196, R71 ;  /* 0x00000047c4477221 */ /* 0x000fe20000010000 */
[----:B------:R-:W-:Y:S01]  /*2a80*/  FADD.FTZ R70, R198, R70 ;  /* 0x00000046c6467221 */ /* 0x000fe20000010000 */
[----:B------:R-:W-:Y:S01]  /*2a90*/  FFMA.FTZ R190, R6, R191, R5 ;  /* 0x000000bf06be7223 */ /* 0x000fe20000010005 */
[----:B------:R-:W-:Y:S01]  /*2aa0*/  FMUL.FTZ R5, R119, R158 ;  /* 0x0000009e77057220 */ /* 0x000fe20000410000 */
[----:B------:R-:W-:Y:S01]  /*2ab0*/  FADD.FTZ R63, R194, R63 ;  /* 0x0000003fc23f7221 */ /* 0x000fe20000010000 */
[----:B------:R-:W-:Y:S01]  /*2ac0*/  FADD.FTZ R85, R6, R85 ;  /* 0x0000005506557221 */ /* 0x000fe20000010000 */
[----:B------:R-:W-:Y:S01]  /*2ad0*/  FFMA.FTZ R153, R7, R189, R190 ;  /* 0x000000bd07997223 */ /* 0x000fe200000100be */
[----:B------:R-:W-:Y:S01]  /*2ae0*/  FMUL.FTZ R190, R130, R166 ;  /* 0x000000a682be7220 */ /* 0x000fe20000410000 */
        /* <DEDUP_REMOVED lines=9> */
[----:B------:R-:W-:Y:S01]  /*2b80*/  FADD.FTZ R195, -R150, R195 ;  /* 0x000000c396c37221 */ /* 0x000fe20000010100 */
[----:B------:R-:W-:Y:S01]  /*2b90*/  FFMA.FTZ R155, R190, R153, R155 ;  /* 0x00000099be9b7223 */ /* 0x000fe2000001009b */
[----:B------:R-:W1:Y:S01]  /*2ba0*/  SHFL.DOWN PT, R165, R184, 0x1, 0x1f ;  /* 0x08201f00b8a57f89 */ /* 0x000e6200000e0000 */
[----:B------:R-:W-:Y:S01]  /*2bb0*/  FADD.FTZ R62, R192, R62 ;  /* 0x0000003ec03e7221 */ /* 0x000fe20000010000 */
[C---:B------:R-:W-:Y:S01]  /*2bc0*/  FADD.FTZ R77, R204.reuse, R77 ;  /* 0x0000004dcc4d7221 */ /* 0x040fe20000010000 */
[----:B------:R-:W-:Y:S01]  /*2bd0*/  FFMA.FTZ R155, R204, R187, R155 ;  /* 0x000000bbcc9b7223 */ /* 0x000fe2000001009b */
[----:B------:R-:W-:-:S03]  /*2be0*/  FADD.FTZ R81, R190, R81 ;  /* 0x00000051be517221 */ /* 0x000fc60000010000 */
[----:B------:R-:W-:-:S04]  /*2bf0*/  FFMA.FTZ R155, R206, R185, R155 ;  /* 0x000000b9ce9b7223 */ /* 0x000fc8000001009b */
[----:B------:R-:W-:-:S04]  /*2c00*/  FFMA.FTZ R155, R192, R157, R155 ;  /* 0x0000009dc09b7223 */ /* 0x000fc8000001009b */
[----:B------:R-:W-:-:S04]  /*2c10*/  FFMA.FTZ R155, R194, R159, R155 ;  /* 0x0000009fc29b7223 */ /* 0x000fc8000001009b */
[----:B------:R-:W-:-:S04]  /*2c20*/  FFMA.FTZ R155, R208, R193, R155 ;  /* 0x000000c1d09b7223 */ /* 0x000fc8000001009b */
[----:B------:R-:W-:Y:S01]  /*2c30*/  FFMA.FTZ R155, R210, R199, R155 ;  /* 0x000000c7d29b7223 */ /* 0x000fe2000001009b */
[----:B-1----:R-:W-:-:S03]  /*2c40*/  @!P1 FADD.FTZ R184, R184, R165 ;  /* 0x000000a5b8b89221 */ /* 0x002fc60000010000 */
[----:B------:R-:W-:Y:S01]  /*2c50*/  FFMA.FTZ R155, R198, R161, R155 ;  /* 0x000000a1c69b7223 */ /* 0x000fe2000001009b */
[----:B------:R-:W-:Y:S01]  /*2c60*/  FMUL.FTZ R161, R161, R16 ;  /* 0x00000010a1a17220 */ /* 0x000fe20000410000 */
[----:B------:R-:W1:Y:S01]  /*2c70*/  SHFL.DOWN PT, R165, R184, 0x2, 0x1f ;  /* 0x08401f00b8a57f89 */ /* 0x000e6200000e0000 */
[----:B------:R-:W-:Y:S01]  /*2c80*/  FMUL.FTZ R16, R151, R170 ;  /* 0x000000aa97107220 */ /* 0x000fe20000410000 */
[----:B------:R-:W-:-:S04]  /*2c90*/  FFMA.FTZ R155, R196, R163, R155 ;  /* 0x000000a3c49b7223 */ /* 0x000fc8000001009b */
[----:B------:R-:W-:Y:S01]  /*2ca0*/  FFMA.FTZ R155, R212, R197, R155 ;  /* 0x000000c5d49b7223 */ /* 0x000fe2000001009b */
[----:B------:R-:W-:-:S03]  /*2cb0*/  FMUL.FTZ R212, R151, R178 ;  /* 0x000000b297d47220 */ /* 0x000fc60000410000 */
[----:B------:R-:W-:Y:S01]  /*2cc0*/  FFMA.FTZ R155, R216, R195, R155 ;  /* 0x000000c3d89b7223 */ /* 0x000fe2000001009b */
[----:B------:R-:W-:Y:S01]  /*2cd0*/  FMUL.FTZ R195, R195, R218 ;  /* 0x000000dac3c37220 */ /* 0x000fe20000410000 */
[----:B------:R-:W-:-:S03]  /*2ce0*/  FMUL.FTZ R163, R163, R212 ;  /* 0x000000d4a3a37220 */ /* 0x000fc60000410000 */
[----:B------:R-:W3:Y:S01]  /*2cf0*/  SHFL.DOWN PT, R214, R155, 0x1, 0x1f ;  /* 0x08201f009bd67f89 */ /* 0x000ee200000e0000 */
[----:B------:R-:W-:Y:S01]  /*2d00*/  FFMA.FTZ R195, R96, R182, R195 ;  /* 0x000000b660c37223 */ /* 0x000fe200000100c3 */
[----:B------:R-:W-:Y:S01]  /*2d10*/  FFMA.FTZ R163, R94, R178, R163 ;  /* 0x000000b25ea37223 */ /* 0x000fe200000100a3 */
[----:B------:R-:W-:Y:S01]  /*2d20*/  FMUL.FTZ R178, R199, R16 ;  /* 0x00000010c7b27220 */ /* 0x000fe20000410000 */
[----:B------:R-:W-:Y:S01]  /*2d30*/  FMUL.FTZ R16, R151, R176 ;  /* 0x000000b097107220 */ /* 0x000fe20000410000 */
[----:B------:R-:W-:Y:S01]  /*2d40*/  FADD.FTZ R72, R195, R72 ;  /* 0x00000048c3487221 */ /* 0x000fe20000010000 */
[----:B------:R-:W-:Y:S01]  /*2d50*/  FADD.FTZ R68, R163, R68 ;  /* 0x00000044a3447221 */ /* 0x000fe20000010000 */
[----:B------:R-:W-:Y:S01]  /*2d60*/  FFMA.FTZ R17, R93, R170, R178 ;  /* 0x000000aa5d117223 */ /* 0x000fe200000100b2 */
[----:B-1----:R-:W-:-:S03]  /*2d70*/  @!P0 FADD.FTZ R184, R184, R165 ;  /* 0x000000a5b8b88221 */ /* 0x002fc60000010000 */
[----:B------:R-:W-:Y:S01]  /*2d80*/  FADD.FTZ R64, R17, R64 ;  /* 0x0000004011407221 */ /* 0x000fe20000010000 */
[----:B------:R-:W-:Y:S01]  /*2d90*/  FMUL.FTZ R17, R151, R158 ;  /* 0x0000009e97117220 */ /* 0x000fe20000410000 */
[----:B------:R-:W1:Y:S01]  /*2da0*/  SHFL.DOWN PT, R165, R184, 0x4, 0x1f ;  /* 0x08801f00b8a57f89 */ /* 0x000e6200000e0000 */
[----:B---3--:R-:W-:Y:S01]  /*2db0*/  @!P1 FADD.FTZ R155, R155, R214 ;  /* 0x000000d69b9b9221 */ /* 0x008fe20000010000 */
[----:B------:R-:W-:-:S04]  /*2dc0*/  ISETP.GT.AND P1, PT, R43, 0x1b, PT ;  /* 0x0000001b2b00780c */ /* 0x000fc80003f24270 */
[----:B------:R-:W3:Y:S09]  /*2dd0*/  SHFL.DOWN PT, R214, R155, 0x2, 0x1f ;  /* 0x08401f009bd67f89 */ /* 0x000ef200000e0000 */
[----:B-1----:R-:W-:-:S05]  /*2de0*/  @!P1 FADD.FTZ R184, R184, R165 ;  /* 0x000000a5b8b89221 */ /* 0x002fca0000010000 */
[----:B------:R-:W1:Y:S01]  /*2df0*/  SHFL.DOWN PT, R165, R184, 0x8, 0x1f ;  /* 0x09001f00b8a57f89 */ /* 0x000e6200000e0000 */
[----:B---3--:R-:W-:Y:S01]  /*2e00*/  @!P0 FADD.FTZ R155, R155, R214 ;  /* 0x000000d69b9b8221 */ /* 0x008fe20000010000 */
[----:B------:R-:W-:Y:S01]  /*2e10*/  FMUL.FTZ R214, R151, R180 ;  /* 0x000000b497d67220 */ /* 0x000fe20000410000 */
[----:B------:R-:W-:-:S03]  /*2e20*/  ISETP.GT.AND P0, PT, R43, 0x17, PT ;  /* 0x000000172b00780c */ /* 0x000fc60003f04270 */
[----:B------:R-:W3:Y:S01]  /*2e30*/  SHFL.DOWN PT, R220, R155, 0x4, 0x1f ;  /* 0x08801f009bdc7f89 */ /* 0x000ee200000e0000 */
[----:B------:R-:W-:-:S04]  /*2e40*/  FMUL.FTZ R214, R197, R214 ;  /* 0x000000d6c5d67220 */ /* 0x000fc80000410000 */
[----:B------:R-:W-:Y:S01]  /*2e50*/  FFMA.FTZ R214, R53, R180, R214 ;  /* 0x000000b435d67223 */ /* 0x000fe200000100d6 */
[----:B------:R-:W-:Y:S01]  /*2e60*/  FFMA.FTZ R180, R52, R172, R161 ;  /* 0x000000ac34b47223 */ /* 0x000fe200000100a1 */
[----:B------:R-:W-:Y:S01]  /*2e70*/  FMUL.FTZ R172, R193, R16 ;  /* 0x00000010c1ac7220 */ /* 0x000fe20000410000 */
[----:B------:R-:W-:Y:S01]  /*2e80*/  FMUL.FTZ R16, R151, R174 ;  /* 0x000000ae97107220 */ /* 0x000fe20000410000 */
[----:B------:R-:W-:Y:S01]  /*2e90*/  FADD.FTZ R69, R214, R69 ;  /* 0x00000045d6457221 */ /* 0x000fe20000010000 */
[----:B-1----:R-:W-:Y:S01]  /*2ea0*/  @!P0 FADD.FTZ R184, R184, R165 ;  /* 0x000000a5b8b88221 */ /* 0x002fe20000010000 */
        /* <DEDUP_REMOVED lines=12> */
[----:B------:R-:W-:Y:S01]  /*2f70*/  FMUL.FTZ R16, R151, R168 ;  /* 0x000000a897107220 */ /* 0x000fe20000410000 */
[----:B---3--:R-:W-:Y:S01]  /*2f80*/  @!P1 FADD.FTZ R155, R155, R220 ;  /* 0x000000dc9b9b9221 */ /* 0x008fe20000010000 */
[----:B------:R-:W-:Y:S01]  /*2f90*/  FADD.FTZ R107, R172, R107 ;  /* 0x0000006bac6b7221 */ /* 0x000fe20000010000 */
[----:B------:R-:W-:Y:S01]  /*2fa0*/  FFMA.FTZ R170, R89, R162, R170 ;  /* 0x000000a259aa7223 */ /* 0x000fe200000100aa */
[----:B------:R-:W-:Y:S01]  /*2fb0*/  FMUL.FTZ R164, R187, R16 ;  /* 0x00000010bba47220 */ /* 0x000fe20000410000 */
[----:B------:R-:W-:Y:S01]  /*2fc0*/  FMUL.FTZ R16, R151, R166 ;  /* 0x000000a697107220 */ /* 0x000fe20000410000 */
[----:B------:R-:W3:Y:S01]  /*2fd0*/  SHFL.DOWN PT, R182, R155, 0x8, 0x1f ;  /* 0x09001f009bb67f89 */ /* 0x000ee200000e0000 */
[----:B------:R-:W-:Y:S01]  /*2fe0*/  FADD.FTZ R99, R170, R99 ;  /* 0x00000063aa637221 */ /* 0x000fe20000010000 */
[----:B------:R-:W-:Y:S01]  /*2ff0*/  FFMA.FTZ R157, R49, R168, R164 ;  /* 0x000000a8319d7223 */ /* 0x000fe200000100a4 */
[----:B------:R-:W-:Y:S01]  /*3000*/  FMUL.FTZ R16, R153, R16 ;  /* 0x0000001099107220 */ /* 0x000fe20000410000 */
[----:B------:R-:W-:Y:S01]  /*3010*/  FMUL.FTZ R153, R186, R17 ;  /* 0x00000011ba997220 */ /* 0x000fe20000410000 */
[----:B------:R-:W-:Y:S01]  /*3020*/  FMUL.FTZ R17, R151, R156 ;  /* 0x0000009c97117220 */ /* 0x000fe20000410000 */
[----:B------:R-:W-:Y:S01]  /*3030*/  FADD.FTZ R106, R157, R106 ;  /* 0x0000006a9d6a7221 */ /* 0x000fe20000010000 */
[----:B------:R-:W-:Y:S01]  /*3040*/  FFMA.FTZ R16, R83, R166, R16 ;  /* 0x000000a653107223 */ /* 0x000fe20000010010 */
[----:B------:R-:W-:Y:S01]  /*3050*/  FFMA.FTZ R153, R48, R158, R153 ;  /* 0x0000009e30997223 */ /* 0x000fe20000010099 */
[----:B------:R-:W-:-:S02]  /*3060*/  FMUL.FTZ R188, R188, R17 ;  /* 0x00000011bcbc7220 */ /* 0x000fc40000410000 */
[----:B------:R-:W-:Y:S01]  /*3070*/  FADD.FTZ R105, R16, R105 ;  /* 0x0000006910697221 */ /* 0x000fe20000010000 */
[----:B------:R-:W-:Y:S01]  /*3080*/  FMUL.FTZ R16, R151, R154 ;  /* 0x0000009a97107220 */ /* 0x000fe20000410000 */
[----:B------:R-:W-:Y:S01]  /*3090*/  FFMA.FTZ R7, R79, R156, R188 ;  /* 0x0000009c4f077223 */ /* 0x000fe200000100bc */
[----:B------:R-:W-:Y:S01]  /*30a0*/  FMUL.FTZ R156, R151, R152 ;  /* 0x00000098979c7220 */ /* 0x000fe20000410000 */
[----:B-1----:R-:W-:Y:S01]  /*30b0*/  FADD.FTZ R5, R184, R161 ;  /* 0x000000a1b8057221 */ /* 0x002fe20000010000 */
[----:B------:R-:W-:Y:S01]  /*30c0*/  FMUL.FTZ R158, R189, R16 ;  /* 0x00000010bd9e7220 */ /* 0x000fe20000410000 */
[----:B------:R-:W-:Y:S01]  /*30d0*/  FMUL.FTZ R16, R151, R160 ;  /* 0x000000a097107220 */ /* 0x000fe20000410000 */
[----:B------:R-:W-:Y:S01]  /*30e0*/  FMUL.FTZ R156, R191, R156 ;  /* 0x0000009cbf9c7220 */ /* 0x000fe20000410000 */
[----:B------:R-:W-:Y:S01]  /*30f0*/  FADD.FTZ R86, R153, R86 ;  /* 0x0000005699567221 */ /* 0x000fe20000010000 */
[----:B------:R-:W-:Y:S01]  /*3100*/  FFMA.FTZ R158, R47, R154, R158 ;  /* 0x0000009a2f9e7223 */ /* 0x000fe2000001009e */
[----:B------:R-:W-:Y:S01]  /*3110*/  FMUL.FTZ R3, R3, R16 ;  /* 0x0000001003037220 */ /* 0x000fe20000410000 */
[----:B------:R-:W-:Y:S01]  /*3120*/  FFMA.FTZ R156, R75, R152, R156 ;  /* 0x000000984b9c7223 */ /* 0x000fe2000001009c */
[----:B------:R-:W-:Y:S01]  /*3130*/  FADD.FTZ R104, R7, R104 ;  /* 0x0000006807687221 */ /* 0x000fe20000010000 */
[----:B---3--:R-:W-:Y:S01]  /*3140*/  @!P0 FADD.FTZ R155, R155, R182 ;  /* 0x000000b69b9b8221 */ /* 0x008fe20000010000 */
[----:B------:R-:W-:Y:S01]  /*3150*/  ISETP.NE.AND P0, PT, R43, RZ, PT ;  /* 0x000000ff2b00720c */ /* 0x000fe20003f05270 */
[----:B------:R-:W-:Y:S01]  /*3160*/  FFMA.FTZ R3, R46, R160, R3 ;  /* 0x000000a02e037223 */ /* 0x000fe20000010003 */
[----:B------:R-:W-:Y:S01]  /*3170*/  FADD.FTZ R97, R158, R97 ;  /* 0x000000619e617221 */ /* 0x000fe20000010000 */
[----:B------:R-:W-:Y:S01]  /*3180*/  FADD.FTZ R87, R156, R87 ;  /* 0x000000579c577221 */ /* 0x000fe20000010000 */
[----:B------:R-:W1:Y:S01]  /*3190*/  SHFL.DOWN PT, R174, R155, 0x10, 0x1f ;  /* 0x0a001f009bae7f89 */ /* 0x000e6200000e0000 */
[----:B------:R-:W-:Y:S01]  /*31a0*/  FADD.FTZ R88, R3, R88 ;  /* 0x0000005803587221 */ /* 0x000fe20000010000 */
[----:B-1----:R-:W-:-:S07]  /*31b0*/  FADD.FTZ R4, R155, R174 ;  /* 0x000000ae9b047221 */ /* 0x002fce0000010000 */
[----:B------:R1:W-:Y:S01]  /*31c0*/  @!P0 STS.64 [R39+0x858], R4 ;  /* 0x0008580427008388 */ /* 0x0003e20000000a00 */
[----:B------:R-:W-:Y:S06]  /*31d0*/  BAR.SYNC.DEFER_BLOCKING 0x0 ;  /* 0x0000000000007b1d */ /* 0x000fec0000010000 */
[----:B------:R-:W-:Y:S05]  /*31e0*/  @P2 BRA `(.L_x_4969) ;  /* 0x0000000000482947 */ /* 0x000fea0003800000 */
[----:B------:R-:W3:Y:S01]  /*31f0*/  S2UR UR5, SR_CgaCtaId ;  /* 0x00000000000579c3 */ /* 0x000ee20000008800 */
[----:B------:R-:W-:Y:S01]  /*3200*/  UMOV UR4, 0x400 ;  /* 0x0000040000047882 */ /* 0x000fe20000000000 */
[----:B------:R-:W-:Y:S02]  /*3210*/  ISETP.NE.AND P1, PT, R202, UR8, PT ;  /* 0x00000008ca007c0c */ /* 0x000fe4000bf25270 */
[----:B------:R-:W-:-:S04]  /*3220*/  ISETP.GT.AND P0, PT, R43, 0xf, PT ;  /* 0x0000000f2b00780c */ /* 0x000fc80003f04270 */
[----:B------:R-:W-:Y:S02]  /*3230*/  FSEL R184, R184, R5, P0 ;  /* 0x00000005b8b87208 */ /* 0x000fe40000000000 */
[----:B------:R-:W-:-:S05]  /*3240*/  FSEL R155, R155, R4, P0 ;  /* 0x000000049b9b7208 */ /* 0x000fca0000000000 */
[----:B------:R-:W-:Y:S04]  /*3250*/  @P1 LDS R6, [R116+0x2190] ;  /* 0x0021900074061984 */ /* 0x000fe80000000800 */
[----:B------:R-:W-:Y:S01]  /*3260*/  @P1 LDS R16, [R116+0x1d90] ;  /* 0x001d900074101984 */ /* 0x000fe20000000800 */
[----:B---3--:R-:W-:-:S06]  /*3270*/  ULEA UR4, UR5, UR4, 0x18 ;  /* 0x0000000405047291 */ /* 0x008fcc000f8ec0ff */
[----:B------:R-:W-:-:S05]  /*3280*/  MOV R36, UR4 ;  /* 0x0000000400247c02 */ /* 0x000fca0008000f00 */
[----:B------:R-:W1:Y:S02]  /*3290*/  LDS.64 R2, [R36+0x860] ;  /* 0x0008600024027984 */ /* 0x000e640000000a00 */
[----:B-1----:R-:W-:Y:S01]  /*32a0*/  FADD.FTZ R5, R3, R184 ;  /* 0x000000b803057221 */ /* 0x002fe20000010000 */
[----:B------:R-:W-:-:S03]  /*32b0*/  FADD.FTZ R155, R2, R155 ;  /* 0x0000009b029b7221 */ /* 0x000fc60000010000 */
[----:B------:R-:W-:Y:S01]  /*32c0*/  @P1 FADD.FTZ R3, R5, R6 ;  /* 0x0000000605031221 */ /* 0x000fe20000010000 */
[----:B------:R-:W-:-:S04]  /*32d0*/  @P1 FADD.FTZ R155, R155, R16 ;  /* 0x000000109b9b1221 */ /* 0x000fc80000010000 */
[----:B------:R3:W-:Y:S04]  /*32e0*/  @P1 STS [R116+0x2190], R3 ;  /* 0x0021900374001388 */ /* 0x0007e80000000800 */
[----:B------:R3:W-:Y:S04]  /*32f0*/  STS [R116+0x1d90], R155 ;  /* 0x001d909b74007388 */ /* 0x0007e80000000800 */
[----:B------:R3:W-:Y:S02]  /*3300*/  @!P1 STS [R116+0x2190], R5 ;  /* 0x0021900574009388 */ /* 0x0007e40000000800 */
.L_x_4969:
[----:B------:R-:W-:Y:S05]  /*3310*/  BSYNC.RECONVERGENT B0 ;  /* 0x0000000000007941 */ /* 0x000fea0003800200 */
.L_x_4968:
[----:B------:R-:W-:Y:S01]  /*3320*/  UIADD3 UR10, UPT, UPT, UR10, 0x1, URZ ;  /* 0x000000010a0a7890 */ /* 0x000fe2000fffe0ff */
[----:B------:R-:W-:Y:S02]  /*3330*/  LEA R115, P0, R8, R115, 0x2 ;  /* 0x0000007308737211 */ /* 0x000fe400078010ff */
[----:B------:R-:W-:Y:S01]  /*3340*/  LEA R113, P1, R10, R113, 0x2 ;  /* 0x000000710a717211 */ /* 0x000fe200078210ff */
[----:B------:R-:W-:Y:S01]  /*3350*/  UISETP.NE.AND UP0, UPT, UR10, URZ, UPT ;  /* 0x000000ff0a00728c */ /* 0x000fe2000bf05270 */
[----:B------:R-:W-:Y:S02]  /*3360*/  LEA R111, P2, R14, R111, 0x2 ;  /* 0x0000006f0e6f7211 */ /* 0x000fe400078410ff */
[----:B------:R-:W-:Y:S02]  /*3370*/  IADD3 R141, PT, PT, R141, 0x1, RZ ;  /* 0x000000018d8d7810 */ /* 0x000fe40007ffe0ff */
[----:B--23--:R-:W-:Y:S02]  /*3380*/  IADD3 R116, PT, PT, R116, 0x4, RZ ;  /* 0x0000000474747810 */ /* 0x00cfe40007ffe0ff */
[----:B------:R-:W-:-:S02]  /*3390*/  IADD3 R109, PT, PT, R109, 0x8, RZ ;  /* 0x000000086d6d7810 */ /* 0x000fc40007ffe0ff */
[----:B------:R-:W-:Y:S02]  /*33a0*/  IADD3 R142, PT, PT, R142, 0x1, RZ ;  /* 0x000000018e8e7810 */ /* 0x000fe40007ffe0ff */
[----:B------:R-:W-:Y:S02]  /*33b0*/  IADD3.X R114, PT, PT, R114, R9, RZ, P0, !PT ;  /* 0x0000000972727210 */ /* 0x000fe400007fe4ff */
[----:B------:R-:W-:Y:S02]  /*33c0*/  IADD3.X R112, PT, PT, R112, R11, RZ, P1, !PT ;  /* 0x0000000b70707210 */ /* 0x000fe40000ffe4ff */
[----:B------:R-:W-:Y:S01]  /*33d0*/  IADD3.X R110, PT, PT, R110, R15, RZ, P2, !PT ;  /* 0x0000000f6e6e7210 */ /* 0x000fe200017fe4ff */
[----:B------:R-:W-:Y:S06]  /*33e0*/  BRA.U UP0, `(.L_x_4970) ;  /* 0xffffffe100107547 */ /* 0x000fec000b83ffff */
.L_x_4957:
[----:B------:R-:W-:Y:S01]  /*33f0*/  BAR.SYNC.DEFER_BLOCKING 0x0 ;  /* 0x0000000000007b1d */ /* 0x000fe20000010000 */
[----:B------:R-:W-:Y:S01]  /*3400*/  F2FP.BF16.F32.PACK_AB R82, R81, R82 ;  /* 0x000000525152723e */ /* 0x000fe200000010ff */
[----:B------:R-:W-:Y:S01]  /*3410*/  USHF.L.U32 UR6, UR9, 0xa, URZ ;  /* 0x0000000a09067899 */ /* 0x000fe200080006ff */
[----:B------:R-:W-:Y:S01]  /*3420*/  F2FP.BF16.F32.PACK_AB R83, R60, R77 ;  /* 0x0000004d3c53723e */ /* 0x000fe200000010ff */
[----:B------:R-:W-:Y:S01]  /*3430*/  FADD.FTZ R26, R26, R88 ;  /* 0x000000581a1a7221 */ /* 0x000fe20000010000 */
[----:B------:R-:W-:Y:S01]  /*3440*/  F2FP.BF16.F32.PACK_AB R81, R91, R98 ;  /* 0x000000625b51723e */ /* 0x000fe200000010ff */
[----:B------:R-:W2:Y:S01]  /*3450*/  LDCU.64 UR10, c[0x0][0x4f8] ;  /* 0x00009f00ff0a77ac */ /* 0x000ea20008000a00 */
[----:B------:R-:W-:Y:S01]  /*3460*/  F2FP.BF16.F32.PACK_AB R80, R85, R103 ;  /* 0x000000675550723e */ /* 0x000fe200000010ff */
[----:B------:R-:W3:Y:S01]  /*3470*/  LDC.64 R14, c[0x0][0x500] ;  /* 0x00014000ff0e7b82 */ /* 0x000ee20000000a00 */
[----:B------:R-:W-:Y:S01]  /*3480*/  F2FP.BF16.F32.PACK_AB R7, R74, R73 ;  /* 0x000000494a07723e */ /* 0x000fe200000010ff */
[----:B------:R-:W-:Y:S01]  /*3490*/  USHF.R.S32.HI UR7, URZ, 0x1f, UR6 ;  /* 0x0000001fff077899 */ /* 0x000fe20008011406 */
[----:B------:R-:W-:Y:S01]  /*34a0*/  F2FP.BF16.F32.PACK_AB R6, R71, R70 ;  /* 0x000000464706723e */ /* 0x000fe200000010ff */
[----:B------:R-:W-:Y:S01]  /*34b0*/  FADD.FTZ R26, R26, R87 ;  /* 0x000000571a1a7221 */ /* 0x000fe20000010000 */
[----:B-1----:R-:W-:Y:S01]  /*34c0*/  F2FP.BF16.F32.PACK_AB R5, R67, R66 ;  /* 0x000000424305723e */ /* 0x002fe200000010ff */
[----:B------:R-:W-:Y:S01]  /*34d0*/  UISETP.GT.AND UP0, UPT, UR8, 0x1, UPT ;  /* 0x000000010800788c */ /* 0x000fe2000bf04270 */
[----:B------:R-:W-:Y:S01]  /*34e0*/  F2FP.BF16.F32.PACK_AB R4, R63, R62 ;  /* 0x0000003e3f04723e */ /* 0x000fe200000010ff */
[----:B------:R-:W1:Y:S01]  /*34f0*/  LDC.64 R16, c[0x0][0x550] ;  /* 0x00015400ff107b82 */ /* 0x000e620000000a00 */
[----:B------:R-:W-:Y:S01]  /*3500*/  F2FP.BF16.F32.PACK_AB R89, R104, R97 ;  /* 0x000000616859723e */ /* 0x000fe200000010ff */
[----:B------:R-:W-:Y:S01]  /*3510*/  UMOV UR8, UR9 ;  /* 0x0000000900087c82 */ /* 0x000fe20008000000 */
[----:B------:R-:W-:-:S02]  /*3520*/  F2FP.BF16.F32.PACK_AB R88, R87, R88 ;  /* 0x000000585758723e */ /* 0x000fc400000010ff */
[----:B------:R-:W-:Y:S02]  /*3530*/  F2FP.BF16.F32.PACK_AB R91, R99, R106 ;  /* 0x0000006a635b723e */ /* 0x000fe400000010ff */
[----:B------:R-:W-:Y:S01]  /*3540*/  F2FP.BF16.F32.PACK_AB R90, R105, R86 ;  /* 0x00000056695a723e */ /* 0x000fe200000010ff */
[----:B------:R-:W-:Y:S01]  /*3550*/  STS.128 [R45], R80 ;  /* 0x000000502d007388 */ /* 0x000fe20000000c00 */
[----:B--2---:R-:W-:Y:S01]  /*3560*/  UIMAD.WIDE.U32 UR4, UR18, UR10, UR6 ;  /* 0x0000000a120472a5 */ /* 0x004fe2000f8e0006 */
[----:B------:R-:W-:Y:S02]  /*3570*/  F2FP.BF16.F32.PACK_AB R55, R72, R69 ;  /* 0x000000454837723e */ /* 0x000fe400000010ff */
[----:B------:R1:W-:Y:S01]  /*3580*/  STS.128 [R45+0x10], R4 ;  /* 0x000010042d007388 */ /* 0x0003e20000000c00 */
[----:B------:R-:W-:-:S03]  /*3590*/  NOP ;  /* 0x0000000000007918 */ /* 0x000fc60000000000 */
[----:B------:R-:W2:Y:S01]  /*35a0*/  LDS.128 R8, [R44] ;  /* 0x000000002c087984 */ /* 0x000ea20000000c00 */
[----:B------:R-:W-:Y:S01]  /*35b0*/  UIMAD UR5, UR18, UR11, UR5 ;  /* 0x0000000b120572a4 */ /* 0x000fe2000f8e0205 */
[----:B------:R-:W-:Y:S02]  /*35c0*/  F2FP.BF16.F32.PACK_AB R54, R68, R65 ;  /* 0x000000414436723e */ /* 0x000fe400000010ff */
[----:B------:R-:W4:Y:S01]  /*35d0*/  LDS.128 R48, [R44+0x200] ;  /* 0x000200002c307984 */ /* 0x000f220000000c00 */
[----:B------:R-:W-:Y:S02]  /*35e0*/  F2FP.BF16.F32.PACK_AB R53, R64, R61 ;  /* 0x0000003d4035723e */ /* 0x000fe400000010ff */
[----:B---3--:R-:W-:Y:S01]  /*35f0*/  IMAD.WIDE.U32 R2, R18, R14, UR4 ;  /* 0x0000000412027e25 */ /* 0x008fe2000f8e000e */
[----:B------:R-:W-:Y:S02]  /*3600*/  F2FP.BF16.F32.PACK_AB R52, R108, R107 ;  /* 0x0000006b6c34723e */ /* 0x000fe400000010ff */
[----:B------:R-:W-:Y:S01]  /*3610*/  IADD3 R32, P1, PT, R32, -0x800, RZ ;  /* 0xfffff80020207810 */ /* 0x000fe20007f3e0ff */
[----:B------:R-:W-:Y:S01]  /*3620*/  IMAD R0, R18, R15, R3 ;  /* 0x0000000f12007224 */ /* 0x000fe200078e0203 */
[----:B-1----:R-:W-:Y:S01]  /*3630*/  LEA R4, P0, R2, R16, 0x1 ;  /* 0x0000001002047211 */ /* 0x002fe200078008ff */
[----:B------:R-:W-:Y:S01]  /*3640*/  FADD.FTZ R3, R26, R97 ;  /* 0x000000611a037221 */ /* 0x000fe20000010000 */
[----:B------:R-:W1:Y:S01]  /*3650*/  LDCU.64 UR4, c[0x0][0x518] ;  /* 0x0000a300ff0477ac */ /* 0x000e620008000a00 */
[----:B------:R-:W3:Y:S01]  /*3660*/  LDC.64 R14, c[0x0][0x560] ;  /* 0x00015800ff0e7b82 */ /* 0x000ee20000000a00 */
[----:B------:R-:W-:Y:S01]  /*3670*/  LEA.HI.X R5, R2, R17, R0, 0x1, P0 ;  /* 0x0000001102057211 */ /* 0x000fe200000f0c00 */
[----:B------:R-:W-:Y:S01]  /*3680*/  FADD.FTZ R7, R3, R104 ;  /* 0x0000006803077221 */ /* 0x000fe20000010000 */
[----:B------:R-:W-:-:S02]  /*3690*/  IADD3 R30, P2, PT, R30, -0x800, RZ ;  /* 0xfffff8001e1e7810 */ /* 0x000fc40007f5e0ff */
[----:B------:R-:W-:Y:S01]  /*36a0*/  IADD3.X R33, PT, PT, R33, -0x1, RZ, P1, !PT ;  /* 0xffffffff21217810 */ /* 0x000fe20000ffe4ff */
[----:B------:R-:W-:-:S04]  /*36b0*/  IMAD.WIDE.U32 R2, R41, 0x10, R4 ;  /* 0x0000001029027825 */ /* 0x000fc800078e0004 */
[----:B------:R-:W-:Y:S01]  /*36c0*/  FADD.FTZ R86, R7, R86 ;  /* 0x0000005607567221 */ /* 0x000fe20000010000 */
[----:B------:R-:W5:Y:S01]  /*36d0*/  LDC.64 R4, c[0x0][0x520] ;  /* 0x00014800ff047b82 */ /* 0x000f620000000a00 */
[----:B------:R-:W-:Y:S02]  /*36e0*/  IADD3.X R31, PT, PT, R31, -0x1, RZ, P2, !PT ;  /* 0xffffffff1f1f7810 */ /* 0x000fe400017fe4ff */
[----:B------:R-:W-:-:S04]  /*36f0*/  FADD.FTZ R105, R86, R105 ;  /* 0x0000006956697221 */ /* 0x000fc80000010000 */
[----:B------:R-:W-:Y:S01]  /*3700*/  FADD.FTZ R106, R105, R106 ;  /* 0x0000006a696a7221 */ /* 0x000fe20000010000 */
[----:B-1----:R-:W-:-:S03]  /*3710*/  UIMAD.WIDE.U32 UR6, UR18, UR4, UR6 ;  /* 0x00000004120672a5 */ /* 0x002fc6000f8e0006 */
[----:B------:R-:W-:Y:S01]  /*3720*/  FADD.FTZ R106, R106, R99 ;  /* 0x000000636a6a7221 */ /* 0x000fe20000010000 */
[----:B------:R-:W-:-:S03]  /*3730*/  UIMAD UR7, UR18, UR5, UR7 ;  /* 0x00000005120772a4 */ /* 0x000fc6000f8e0207 */
[----:B------:R-:W-:Y:S01]  /*3740*/  FADD.FTZ R107, R106, R107 ;  /* 0x0000006b6a6b7221 */ /* 0x000fe20000010000 */
[----:B--2---:R-:W-:Y:S03]  /*3750*/  STG.E.128 desc[UR16][R2.64], R8 ;  /* 0x0000000802007986 */ /* 0x004fe6000c101d10 */
[----:B------:R-:W-:Y:S01]  /*3760*/  FADD.FTZ R108, R107, R108 ;  /* 0x0000006c6b6c7221 */ /* 0x000fe20000010000 */
[----:B----4-:R5:W-:Y:S03]  /*3770*/  STG.E.128 desc[UR16][R2.64+0x200], R48 ;  /* 0x0002003002007986 */ /* 0x010be6000c101d10 */
[----:B------:R-:W-:Y:S01]  /*3780*/  FADD.FTZ R61, R108, R61 ;  /* 0x0000003d6c3d7221 */ /* 0x000fe20000010000 */
[----:B------:R-:W-:Y:S03]  /*3790*/  BAR.SYNC.DEFER_BLOCKING 0x0 ;  /* 0x0000000000007b1d */ /* 0x000fe60000010000 */
[----:B------:R-:W-:-:S04]  /*37a0*/  FADD.FTZ R64, R61, R64 ;  /* 0x000000403d407221 */ /* 0x000fc80000010000 */
[----:B------:R-:W-:-:S04]  /*37b0*/  FADD.FTZ R65, R64, R65 ;  /* 0x0000004140417221 */ /* 0x000fc80000010000 */
[----:B------:R-:W-:Y:S01]  /*37c0*/  FADD.FTZ R68, R65, R68 ;  /* 0x0000004441447221 */ /* 0x000fe20000010000 */
[----:B-----5:R-:W-:-:S04]  /*37d0*/  IMAD.WIDE.U32 R2, R18, R4, UR6 ;  /* 0x0000000612027e25 */ /* 0x020fc8000f8e0004 */
[----:B------:R-:W-:Y:S01]  /*37e0*/  FADD.FTZ R69, R68, R69 ;  /* 0x0000004544457221 */ /* 0x000fe20000010000 */
[----:B------:R-:W-:Y:S01]  /*37f0*/  IMAD R0, R18, R5, R3 ;  /* 0x0000000512007224 */ /* 0x000fe200078e0203 */
[C---:B---3--:R-:W-:Y:S02]  /*3800*/  LEA R4, P0, R2.reuse, R14, 0x1 ;  /* 0x0000000e02047211 */ /* 0x048fe400078008ff */
[----:B------:R-:W-:Y:S02]  /*3810*/  FADD.FTZ R26, R69, R72 ;  /* 0x00000048451a7221 */ /* 0x000fe40000010000 */
[----:B------:R-:W-:Y:S01]  /*3820*/  LEA.HI.X R5, R2, R15, R0, 0x1, P0 ;  /* 0x0000000f02057211 */ /* 0x000fe200000f0c00 */
[----:B------:R-:W-:Y:S01]  /*3830*/  STS.128 [R45], R88 ;  /* 0x000000582d007388 */ /* 0x000fe20000000c00 */
[----:B------:R-:W-:-:S03]  /*3840*/  IADD3 R34, P0, PT, R34, -0x800, RZ ;  /* 0xfffff80022227810 */ /* 0x000fc60007f1e0ff */
[----:B------:R-:W-:Y:S01]  /*3850*/  STS.128 [R45+0x10], R52 ;  /* 0x000010342d007388 */ /* 0x000fe20000000c00 */
[----:B------:R-:W-:-:S03]  /*3860*/  NOP ;  /* 0x0000000000007918 */ /* 0x000fc60000000000 */
[----:B------:R-:W1:Y:S01]  /*3870*/  LDS.128 R56, [R44] ;  /* 0x000000002c387984 */ /* 0x000e620000000c00 */
[----:B------:R-:W-:Y:S01]  /*3880*/  IMAD.WIDE.U32 R2, R41, 0x10, R4 ;  /* 0x0000001029027825 */ /* 0x000fe200078e0004 */
[----:B------:R-:W-:Y:S02]  /*3890*/  IADD3.X R35, PT, PT, R35, -0x1, RZ, P0, !PT ;  /* 0xffffffff23237810 */ /* 0x000fe400007fe4ff */
[----:B------:R-:W2:Y:S04]  /*38a0*/  LDS.128 R76, [R44+0x200] ;  /* 0x000200002c4c7984 */ /* 0x000ea80000000c00 */
[----:B-1----:R1:W-:Y:S04]  /*38b0*/  STG.E.128 desc[UR16][R2.64], R56 ;  /* 0x0000003802007986 */ /* 0x0023e8000c101d10 */
[----:B--2---:R1:W-:Y:S01]  /*38c0*/  STG.E.128 desc[UR16][R2.64+0x200], R76 ;  /* 0x0002004c02007986 */ /* 0x0043e2000c101d10 */
[----:B------:R-:W-:Y:S05]  /*38d0*/  BRA.U UP0, `(.L_x_4971) ;  /* 0xffffffcd00807547 */ /* 0x000fea000b83ffff */
.L_x_4956:
[----:B------:R-:W2:Y:S01]  /*38e0*/  LDC.64 R6, c[0x0][0x548] ;  /* 0x00015200ff067b82 */ /* 0x000ea20000000a00 */
[----:B-----5:R-:W3:Y:S01]  /*38f0*/  S2R R19, SR_TID.X ;  /* 0x0000000000137919 */ /* 0x020ee20000002100 */
[----:B------:R-:W3:Y:S06]  /*3900*/  LDCU UR7, c[0x0][0x38c] ;  /* 0x00007180ff0777ac */ /* 0x000eec0008000800 */
[----:B------:R-:W4:Y:S01]  /*3910*/  LDC.64 R8, c[0x0][0x568] ;  /* 0x00015a00ff087b82 */ /* 0x000f220000000a00 */
[----:B--2---:R-:W-:-:S04]  /*3920*/  ISETP.NE.U32.AND P1, PT, R6, RZ, PT ;  /* 0x000000ff0600720c */ /* 0x004fc80003f25070 */
[----:B------:R-:W-:Y:S02]  /*3930*/  ISETP.NE.AND.EX P1, PT, R7, RZ, PT, P1 ;  /* 0x000000ff0700720c */ /* 0x000fe40003f25310 */
[----:B----4-:R-:W-:Y:S02]  /*3940*/  ISETP.NE.U32.AND P0, PT, R8, RZ, PT ;  /* 0x000000ff0800720c */ /* 0x010fe40003f05070 */
[----:B---3--:R-:W-:Y:S02]  /*3950*/  ISETP.GE.AND P2, PT, R19, UR7, PT ;  /* 0x0000000713007c0c */ /* 0x008fe4000bf46270 */
[----:B------:R-:W-:-:S07]  /*3960*/  ISETP.NE.AND.EX P0, PT, R9, RZ, PT, P0 ;  /* 0x000000ff0900720c */ /* 0x000fce0003f05300 */
[----:B------:R-:W-:Y:S06]  /*3970*/  @!P1 BRA `(.L_x_4972) ;  /* 0x0000000000849947 */ /* 0x000fec0003800000 */
[----:B------:R-:W2:Y:S01]  /*3980*/  SHFL.DOWN P1, R0, R25, 0x1, 0x1f ;  /* 0x08201f0019007f89 */ /* 0x000ea20000020000 */
[----:B------:R-:W-:Y:S01]  /*3990*/  BSSY.RECONVERGENT B0, `(.L_x_4972) ;  /* 0x000001f000007945 */ /* 0x000fe20003800200 */
[----:B------:R-:W3:Y:S01]  /*39a0*/  S2R R4, SR_LANEID ;  /* 0x0000000000047919 */ /* 0x000ee20000000000 */
[----:B------:R-:W4:Y:S01]  /*39b0*/  S2R R10, SR_TID.X ;  /* 0x00000000000a7919 */ /* 0x000f220000002100 */
[----:B--2---:R-:W-:-:S05]  /*39c0*/  @P1 FADD R0, R0, R25 ;  /* 0x0000001900001221 */ /* 0x004fca0000000000 */
[----:B-1----:R-:W1:Y:S01]  /*39d0*/  SHFL.DOWN P1, R3, R0, 0x2, 0x1f ;  /* 0x08401f0000037f89 */ /* 0x002e620000020000 */
[----:B---3--:R-:W-:-:S13]  /*39e0*/  ISETP.NE.AND P3, PT, R4, RZ, PT ;  /* 0x000000ff0400720c */ /* 0x008fda0003f65270 */
        /* <DEDUP_REMOVED lines=18> */
[----:B------:R-:W-:Y:S01]  /*3b10*/  UMOV UR4, 0x400 ;  /* 0x0000040000047882 */ /* 0x000fe20000000000 */
[----:B------:R-:W-:-:S04]  /*3b20*/  LEA R2, P1, R18, R6, 0x2 ;  /* 0x0000000612027211 */ /* 0x000fc800078210ff */
[----:B-1----:R-:W-:Y:S01]  /*3b30*/  LEA.HI.X R3, R18, R7, RZ, 0x2, P1 ;  /* 0x0000000712037211 */ /* 0x002fe200008f14ff */
[----:B--2---:R-:W-:-:S09]  /*3b40*/  ULEA UR4, UR5, UR4, 0x18 ;  /* 0x0000000405047291 */ /* 0x004fd2000f8ec0ff */
[----:B------:R-:W1:Y:S02]  /*3b50*/  LDS R5, [UR4+0x858] ;  /* 0x00085804ff057984 */ /* 0x000e640008000800 */
[----:B-1----:R-:W-:-:S05]  /*3b60*/  FADD.FTZ R5, R4, R5 ;  /* 0x0000000504057221 */ /* 0x002fca0000010000 */
[----:B------:R2:W-:Y:S02]  /*3b70*/  REDG.E.ADD.F32.FTZ.RN.STRONG.GPU desc[UR16][R2.64], R5 ;  /* 0x00000005020079a6 */ /* 0x0005e4000c12f310 */
.L_x_4973:
[----:B------:R-:W-:Y:S05]  /*3b80*/  BSYNC.RECONVERGENT B0 ;  /* 0x0000000000007941 */ /* 0x000fea0003800200 */
.L_x_4972:
[----:B------:R-:W-:Y:S05]  /*3b90*/  @!P0 BRA `(.L_x_4974) ;  /* 0x0000000000888947 */ /* 0x000fea0003800000 */
[----:B------:R-:W-:Y:S06]  /*3ba0*/  BAR.SYNC.DEFER_BLOCKING 0x0 ;  /* 0x0000000000007b1d */ /* 0x000fec0000010000 */
[----:B------:R-:W-:Y:S01]  /*3bb0*/  BSSY.RECONVERGENT B0, `(.L_x_4974) ;  /* 0x0000020000007945 */ /* 0x000fe20003800200 */
[----:B-12---:R-:W1:Y:S01]  /*3bc0*/  SHFL.DOWN P0, R3, R26, 0x1, 0x1f ;  /* 0x08201f001a037f89 */ /* 0x006e620000000000 */
[----:B------:R-:W2:Y:S01]  /*3bd0*/  S2R R4, SR_LANEID ;  /* 0x0000000000047919 */ /* 0x000ea20000000000 */
[----:B-1----:R-:W-:-:S05]  /*3be0*/  @P0 FADD R3, R3, R26 ;  /* 0x0000001a03030221 */ /* 0x002fca0000000000 */
[----:B------:R-:W1:Y:S01]  /*3bf0*/  SHFL.DOWN P0, R0, R3, 0x2, 0x1f ;  /* 0x08401f0003007f89 */ /* 0x000e620000000000 */
[----:B--2---:R-:W-:Y:S02]  /*3c00*/  ISETP.NE.AND P1, PT, R4, RZ, PT ;  /* 0x000000ff0400720c */ /* 0x004fe40003f25270 */
[----:B------:R-:W2:Y:S11]  /*3c10*/  S2R R4, SR_TID.X ;  /* 0x0000000000047919 */ /* 0x000eb60000002100 */
[----:B------:R-:W3:Y:S01]  /*3c20*/  @!P1 S2R R11, SR_CgaCtaId ;  /* 0x00000000000b9919 */ /* 0x000ee20000008800 */
[----:B------:R-:W-:Y:S01]  /*3c30*/  @!P1 MOV R6, 0x400 ;  /* 0x0000040000069802 */ /* 0x000fe20000000f00 */
[----:B-1----:R-:W-:-:S05]  /*3c40*/  @P0 FADD R0, R3, R0 ;  /* 0x0000000003000221 */ /* 0x002fca0000000000 */
[----:B------:R-:W1:Y:S01]  /*3c50*/  SHFL.DOWN P0, R5, R0, 0x4, 0x1f ;  /* 0x08801f0000057f89 */ /* 0x000e620000000000 */
[----:B--2---:R-:W-:-:S04]  /*3c60*/  @!P1 SHF.R.U32.HI R3, RZ, 0x3, R4 ;  /* 0x00000003ff039819 */ /* 0x004fc80000011604 */
[----:B------:R-:W-:Y:S02]  /*3c70*/  @!P1 LOP3.LUT R3, R3, 0x7c, RZ, 0xc0, !PT ;  /* 0x0000007c03039812 */ /* 0x000fe400078ec0ff */
[----:B---3--:R-:W-:Y:S01]  /*3c80*/  @!P1 LEA R6, R11, R6, 0x18 ;  /* 0x000000060b069211 */ /* 0x008fe200078ec0ff */
        /* <DEDUP_REMOVED lines=13> */
[----:B------:R-:W-:Y:S01]  /*3d60*/  LEA.HI.X R3, R18, R9, RZ, 0x2, P0 ;  /* 0x0000000912037211 */ /* 0x000fe200000f14ff */
[----:B--2---:R-:W-:-:S09]  /*3d70*/  ULEA UR4, UR5, UR4, 0x18 ;  /* 0x0000000405047291 */ /* 0x004fd2000f8ec0ff */
[----:B------:R-:W1:Y:S02]  /*3d80*/  LDS R0, [UR4+0x858] ;  /* 0x00085804ff007984 */ /* 0x000e640008000800 */
[----:B-1----:R-:W-:-:S05]  /*3d90*/  FADD.FTZ R7, R7, R0 ;  /* 0x0000000007077221 */ /* 0x002fca0000010000 */
[----:B------:R2:W-:Y:S02]  /*3da0*/  REDG.E.ADD.F32.FTZ.RN.STRONG.GPU desc[UR16][R2.64], R7 ;  /* 0x00000007020079a6 */ /* 0x0005e4000c12f310 */
.L_x_4975:
[----:B------:R-:W-:Y:S05]  /*3db0*/  BSYNC.RECONVERGENT B0 ;  /* 0x0000000000007941 */ /* 0x000fea0003800200 */
.L_x_4974:
[----:B------:R-:W-:Y:S05]  /*3dc0*/  @P2 EXIT ;  /* 0x000000000000294d */ /* 0x000fea0003800000 */
[----:B------:R-:W1:Y:S01]  /*3dd0*/  LDCU.64 UR8, c[0x0][0x4e8] ;  /* 0x00009d00ff0877ac */ /* 0x000e620008000a00 */
[----:B------:R-:W3:Y:S01]  /*3de0*/  S2UR UR5, SR_CgaCtaId ;  /* 0x00000000000579c3 */ /* 0x000ee20000008800 */
[----:B------:R-:W-:Y:S01]  /*3df0*/  BSSY.RECONVERGENT B0, `(.L_x_4976) ;  /* 0x0000045000007945 */ /* 0x000fe20003800200 */
[----:B------:R-:W4:Y:S01]  /*3e00*/  LDCU.64 UR10, c[0x0][0x4c8] ;  /* 0x00009900ff0a77ac */ /* 0x000f220008000a00 */
[----:B------:R-:W5:Y:S01]  /*3e10*/  LDCU.64 UR12, c[0x0][0x4a8] ;  /* 0x00009500ff0c77ac */ /* 0x000f620008000a00 */
[----:B------:R-:W-:Y:S01]  /*3e20*/  UMOV UR4, 0x400 ;  /* 0x0000040000047882 */ /* 0x000fe20000000000 */
[----:B------:R-:W0:Y:S01]  /*3e30*/  LDCU UR6, c[0x0][0x360] ;  /* 0x00006c00ff0677ac */ /* 0x000e220008000800 */
[----:B------:R-:W0:Y:S01]  /*3e40*/  LDCU.64 UR28, c[0x0][0x3e0] ;  /* 0x00007c00ff1c77ac */ /* 0x000e220008000a00 */
[C---:B-12---:R-:W-:Y:S01]  /*3e50*/  IMAD.WIDE.U32 R2, R18.reuse, UR8, RZ ;  /* 0x0000000812027c25 */ /* 0x046fe2000f8e00ff */
[----:B------:R-:W1:Y:S03]  /*3e60*/  LDCU.64 UR30, c[0x0][0x3c0] ;  /* 0x00007800ff1e77ac */ /* 0x000e660008000a00 */
[C---:B----4-:R-:W-:Y:S01]  /*3e70*/  IMAD.WIDE.U32 R4, R18.reuse, UR10, RZ ;  /* 0x0000000a12047c25 */ /* 0x050fe2000f8e00ff */
[----:B------:R-:W2:Y:S03]  /*3e80*/  LDCU.64 UR14, c[0x0][0x4b0] ;  /* 0x00009600ff0e77ac */ /* 0x000ea60008000a00 */
[C---:B-----5:R-:W-:Y:S01]  /*3e90*/  IMAD.WIDE.U32 R6, R18.reuse, UR12, RZ ;  /* 0x0000000c12067c25 */ /* 0x060fe2000f8e00ff */
[----:B------:R-:W4:Y:S03]  /*3ea0*/  LDCU.64 UR18, c[0x0][0x4d0] ;  /* 0x00009a00ff1277ac */ /* 0x000f260008000a00 */
[----:B------:R-:W-:-:S02]  /*3eb0*/  IMAD R31, R18, UR9, R3 ;  /* 0x00000009121f7c24 */ /* 0x000fc4000f8e0203 */
[C---:B------:R-:W-:Y:S01]  /*3ec0*/  IMAD R29, R18.reuse, UR11, R5 ;  /* 0x0000000b121d7c24 */ /* 0x040fe2000f8e0205 */
[----:B------:R-:W0:Y:S01]  /*3ed0*/  LDCU.64 UR24, c[0x0][0x4f0] ;  /* 0x00009e00ff1877ac */ /* 0x000e220008000a00 */
[----:B------:R-:W-:Y:S01]  /*3ee0*/  IMAD R27, R18, UR13, R7 ;  /* 0x0000000d121b7c24 */ /* 0x000fe2000f8e0207 */
[----:B------:R-:W0:Y:S01]  /*3ef0*/  LDCU.64 UR26, c[0x0][0x540] ;  /* 0x0000a800ff1a77ac */ /* 0x000e220008000a00 */
[----:B------:R-:W0:Y:S01]  /*3f00*/  LDCU.128 UR20, c[0x0][0x530] ;  /* 0x0000a600ff1477ac */ /* 0x000e220008000c00 */
[----:B-1-3--:R-:W-:-:S12]  /*3f10*/  ULEA UR4, UR5, UR4, 0x18 ;  /* 0x0000000405047291 */ /* 0x00afd8000f8ec0ff */
.L_x_4977:
[C---:B------:R-:W-:Y:S01]  /*3f20*/  LEA R0, R19.reuse, UR4, 0x2 ;  /* 0x0000000413007c11 */ /* 0x040fe2000f8e10ff */
[C---:B01----:R-:W-:Y:S01]  /*3f30*/  IMAD.WIDE.U32 R12, R19.reuse, UR28, RZ ;  /* 0x0000001c130c7c25 */ /* 0x043fe2000f8e00ff */
[----:B------:R-:W-:Y:S02]  /*3f40*/  SHF.R.S32.HI R18, RZ, 0x1f, R19 ;  /* 0x0000001fff127819 */ /* 0x000fe40000011413 */
[----:B------:R-:W-:Y:S01]  /*3f50*/  MOV R8, R6 ;  /* 0x0000000600087202 */ /* 0x000fe20000000f00 */
[----:B------:R-:W0:Y:S01]  /*3f60*/  LDS R25, [R0+0x1d90] ;  /* 0x001d900000197984 */ /* 0x000e220000000800 */
[----:B------:R-:W-:Y:S01]  /*3f70*/  MOV R9, R27 ;  /* 0x0000001b00097202 */ /* 0x000fe20000000f00 */
[C---:B--2---:R-:W-:Y:S02]  /*3f80*/  IMAD R10, R18.reuse, UR14, RZ ;  /* 0x0000000e120a7c24 */ /* 0x044fe4000f8e02ff */
[----:B------:R-:W-:Y:S01]  /*3f90*/  IMAD R14, R18, UR28, RZ ;  /* 0x0000001c120e7c24 */ /* 0x000fe2000f8e02ff */
[----:B------:R-:W1:Y:S01]  /*3fa0*/  LDS R0, [R0+0x2190] ;  /* 0x0021900000007984 */ /* 0x000e620000000800 */
[----:B------:R-:W-:-:S04]  /*3fb0*/  IMAD.WIDE.U32 R8, R19, UR14, R8 ;  /* 0x0000000e13087c25 */ /* 0x000fc8000f8e0008 */
[C---:B------:R-:W-:Y:S01]  /*3fc0*/  IMAD R11, R19.reuse, UR15, R10 ;  /* 0x0000000f130b7c24 */ /* 0x040fe2000f8e020a */
[----:B------:R-:W-:Y:S01]  /*3fd0*/  LEA R10, P0, R8, UR20, 0x2 ;  /* 0x00000014080a7c11 */ /* 0x000fe2000f8010ff */
[----:B------:R-:W-:Y:S01]  /*3fe0*/  IMAD R15, R19, UR29, R14 ;  /* 0x0000001d130f7c24 */ /* 0x000fe2000f8e020e */
[----:B------:R-:W-:Y:S02]  /*3ff0*/  LEA R14, P1, R12, R23, 0x2 ;  /* 0x000000170c0e7211 */ /* 0x000fe400078210ff */
[----:B------:R-:W-:Y:S02]  /*4000*/  IADD3 R11, PT, PT, R9, R11, RZ ;  /* 0x0000000b090b7210 */ /* 0x000fe40007ffe0ff */
[----:B------:R-:W-:Y:S02]  /*4010*/  IADD3 R9, PT, PT, R13, R15, RZ ;  /* 0x0000000f0d097210 */ /* 0x000fe40007ffe0ff */
[----:B------:R-:W-:Y:S02]  /*4020*/  LEA.HI.X R11, R8, UR21, R11, 0x2, P0 ;  /* 0x00000015080b7c11 */ /* 0x000fe400080f140b */
[----:B------:R-:W-:-:S03]  /*4030*/  LEA.HI.X R15, R12, R24, R9, 0x2, P1 ;  /* 0x000000180c0f7211 */ /* 0x000fc600008f1409 */
[----:B0-----:R0:W-:Y:S04]  /*4040*/  REDG.E.ADD.F32.FTZ.RN.STRONG.GPU desc[UR16][R10.64], R25 ;  /* 0x000000190a0079a6 */ /* 0x0011e8000c12f310 */
[----:B------:R-:W1:Y:S01]  /*4050*/  LDG.E R15, desc[UR16][R14.64] ;  /* 0x000000100e0f7981 */ /* 0x000e62000c1e1900 */
[----:B------:R-:W-:Y:S01]  /*4060*/  MOV R8, R4 ;  /* 0x0000000400087202 */ /* 0x000fe20000000f00 */
[C---:B----4-:R-:W-:Y:S01]  /*4070*/  IMAD R16, R18.reuse, UR18, RZ ;  /* 0x0000001212107c24 */ /* 0x050fe2000f8e02ff */
[----:B------:R-:W-:Y:S01]  /*4080*/  MOV R9, R29 ;  /* 0x0000001d00097202 */ /* 0x000fe20000000f00 */
[----:B------:R-:W-:Y:S02]  /*4090*/  IMAD R20, R18, UR30, RZ ;  /* 0x0000001e12147c24 */ /* 0x000fe4000f8e02ff */
[----:B------:R-:W-:-:S02]  /*40a0*/  IMAD R17, R19, UR19, R16 ;  /* 0x0000001313117c24 */ /* 0x000fc4000f8e0210 */
[----:B------:R-:W-:-:S04]  /*40b0*/  IMAD.WIDE.U32 R8, R19, UR18, R8 ;  /* 0x0000001213087c25 */ /* 0x000fc8000f8e0008 */
[----:B------:R-:W-:Y:S01]  /*40c0*/  IMAD.WIDE.U32 R12, R19, UR30, RZ ;  /* 0x0000001e130c7c25 */ /* 0x000fe2000f8e00ff */
[----:B0-----:R-:W-:Y:S02]  /*40d0*/  IADD3 R11, PT, PT, R9, R17, RZ ;  /* 0x00000011090b7210 */ /* 0x001fe40007ffe0ff */
[----:B------:R-:W-:Y:S01]  /*40e0*/  LEA R10, P0, R8, UR22, 0x2 ;  /* 0x00000016080a7c11 */ /* 0x000fe2000f8010ff */
[----:B------:R-:W-:Y:S01]  /*40f0*/  IMAD R33, R19, UR31, R20 ;  /* 0x0000001f13217c24 */ /* 0x000fe2000f8e0214 */
[----:B------:R-:W-:Y:S02]  /*4100*/  LEA R16, P1, R12, R21, 0x2 ;  /* 0x000000150c107211 */ /* 0x000fe400078210ff */
[----:B------:R-:W-:Y:S02]  /*4110*/  LEA.HI.X R11, R8, UR23, R11, 0x2, P0 ;  /* 0x00000017080b7c11 */ /* 0x000fe400080f140b */
[----:B------:R-:W-:-:S04]  /*4120*/  IADD3 R9, PT, PT, R13, R33, RZ ;  /* 0x000000210d097210 */ /* 0x000fc80007ffe0ff */
[----:B------:R-:W-:Y:S01]  /*4130*/  LEA.HI.X R17, R12, R22, R9, 0x2, P1 ;  /* 0x000000160c117211 */ /* 0x000fe200008f1409 */
[----:B-1----:R-:W-:-:S05]  /*4140*/  FMUL.FTZ R15, R0, R15 ;  /* 0x0000000f000f7220 */ /* 0x002fca0000410000 */
[----:B------:R1:W-:Y:S04]  /*4150*/  REDG.E.ADD.F32.FTZ.RN.STRONG.GPU desc[UR16][R10.64], R15 ;  /* 0x0000000f0a0079a6 */ /* 0x0003e8000c12f310 */
[----:B------:R-:W2:Y:S01]  /*4160*/  LDG.E R17, desc[UR16][R16.64] ;  /* 0x0000001010117981 */ /* 0x000ea2000c1e1900 */
[----:B------:R-:W-:Y:S01]  /*4170*/  MOV R8, R2 ;  /* 0x0000000200087202 */ /* 0x000fe20000000f00 */
[----:B------:R-:W-:Y:S01]  /*4180*/  IMAD R18, R18, UR24, RZ ;  /* 0x0000001812127c24 */ /* 0x000fe2000f8e02ff */
[----:B------:R-:W-:-:S03]  /*4190*/  MOV R9, R31 ;  /* 0x0000001f00097202 */ /* 0x000fc60000000f00 */
[C---:B------:R-:W-:Y:S02]  /*41a0*/  IMAD R13, R19.reuse, UR25, R18 ;  /* 0x00000019130d7c24 */ /* 0x040fe4000f8e0212 */
[C---:B------:R-:W-:Y:S01]  /*41b0*/  IMAD.WIDE.U32 R8, R19.reuse, UR24, R8 ;  /* 0x0000001813087c25 */ /* 0x040fe2000f8e0008 */
[----:B------:R-:W-:Y:S02]  /*41c0*/  IADD3 R19, PT, PT, R19, UR6, RZ ;  /* 0x0000000613137c10 */ /* 0x000fe4000fffe0ff */
[----:B------:R-:W-:Y:S02]  /*41d0*/  LEA R12, P0, R8, UR26, 0x2 ;  /* 0x0000001a080c7c11 */ /* 0x000fe4000f8010ff */
[----:B------:R-:W-:-:S04]  /*41e0*/  IADD3 R9, PT, PT, R9, R13, RZ ;  /* 0x0000000d09097210 */ /* 0x000fc80007ffe0ff */
[----:B------:R-:W-:Y:S02]  /*41f0*/  LEA.HI.X R13, R8, UR27, R9, 0x2, P0 ;  /* 0x0000001b080d7c11 */ /* 0x000fe400080f1409 */
[----:B------:R-:W-:Y:S01]  /*4200*/  ISETP.GE.AND P0, PT, R19, UR7, PT ;  /* 0x0000000713007c0c */ /* 0x000fe2000bf06270 */
[----:B--2---:R-:W-:-:S05]  /*4210*/  FMUL.FTZ R9, R0, R17 ;  /* 0x0000001100097220 */ /* 0x004fca0000410000 */
[----:B------:R1:W-:Y:S07]  /*4220*/  REDG.E.ADD.F32.FTZ.RN.STRONG.GPU desc[UR16][R12.64], R9 ;  /* 0x000000090c0079a6 */ /* 0x0003ee000c12f310 */
[----:B------:R-:W-:Y:S05]  /*4230*/  @!P0 BRA `(.L_x_4977) ;  /* 0xfffffffc00388947 */ /* 0x000fea000383ffff */
[----:B------:R-:W-:Y:S05]  /*4240*/  BSYNC.RECONVERGENT B0 ;  /* 0x0000000000007941 */ /* 0x000fea0003800200 */
.L_x_4976:
[----:B------:R-:W-:Y:S05]  /*4250*/  EXIT ;  /* 0x000000000000794d */ /* 0x000fea0003800000 */
.L_x_4962:
[----:B------:R-:W-:Y:S01]  /*4260*/  MOV R186, R6 ;  /* 0x0000000600ba7202 */ /* 0x000fe20000000f00 */
[----:B------:R-:W-:Y:S01]  /*4270*/  HFMA2 R187, -RZ, RZ, 0, 5.9604644775390625e-08 ;  /* 0x00000001ffbb7431 */ /* 0x000fe200000001ff */
[----:B------:R-:W-:Y:S02]  /*4280*/  MOV R188, RZ ;  /* 0x000000ff00bc7202 */ /* 0x000fe40000000f00 */
[----:B------:R-:W-:-:S07]  /*4290*/  MOV R207, 0xffffffff ;  /* 0xffffffff00cf7802 */ /* 0x000fce0000000f00 */
[----:B0123-5:R-:W-:Y:S05]  /*42a0*/  WARPSYNC.COLLECTIVE R207, `(.L_x_4978) ;  /* 0x00000000cf087348 */ /* 0x02ffea0003c00000 */
[----:B------:R4:W0:Y:S02]  /*42b0*/  SHFL.UP P6, R4, R186, R187, R188 ;  /* 0x040000bbba047389 */ /* 0x00082400000c00bc */
[----:B012345:R-:W-:Y:S05]  /*42c0*/  ENDCOLLECTIVE ;  /* 0x000000000000791b */ /* 0x03ffea0003800000 */
.L_x_4978:
[----:B------:R-:W-:Y:S02]  /*42d0*/  MOV R186, R5 ;  /* 0x0000000500ba7202 */ /* 0x000fe40000000f00 */
[----:B------:R-:W-:-:S07]  /*42e0*/  MOV R7, R4 ;  /* 0x0000000400077202 */ /* 0x000fce0000000f00 */
[----:B------:R-:W-:Y:S05]  /*42f0*/  WARPSYNC.COLLECTIVE R207, `(.L_x_4979) ;  /* 0x00000000cf087348 */ /* 0x000fea0003c00000 */
[----:B------:R0:W1:Y:S02]  /*4300*/  SHFL.UP P6, R4, R186, R187, R188 ;  /* 0x040000bbba047389 */ /* 0x00006400000c00bc */
[----:B01----:R-:W-:Y:S05]  /*4310*/  ENDCOLLECTIVE ;  /* 0x000000000000791b */ /* 0x003fea0003800000 */
.L_x_4979:
        /* <DEDUP_REMOVED lines=8> */
.L_x_4980:
[----:B------:R-:W-:Y:S02]  /*43a0*/  MOV R186, R17 ;  /* 0x0000001100ba7202 */ /* 0x000fe40000000f00 */
[----:B------:R-:W-:-:S07]  /*43b0*/  MOV R7, R4 ;  /* 0x0000000400077202 */ /* 0x000fce0000000f00 */
[----:B------:R-:W-:Y:S05]  /*43c0*/  WARPSYNC.COLLECTIVE R207, `(.L_x_4981) ;  /* 0x00000000cf087348 */ /* 0x000fea0003c00000 */
[----:B------:R0:W1:Y:S02]  /*43d0*/  SHFL.UP P6, R4, R186, R187, R188 ;  /* 0x040000bbba047389 */ /* 0x00006400000c00bc */
[----:B01----:R-:W-:Y:S05]  /*43e0*/  ENDCOLLECTIVE ;  /* 0x000000000000791b */ /* 0x003fea0003800000 */
.L_x_4981:
        /* <DEDUP_REMOVED lines=8> */
.L_x_4982:
[----:B------:R-:W-:Y:S02]  /*4470*/  MOV R186, R185 ;  /* 0x000000b900ba7202 */ /* 0x000fe40000000f00 */
[----:B------:R-:W-:-:S07]  /*4480*/  MOV R5, R4 ;  /* 0x0000000400057202 */ /* 0x000fce0000000f00 */
[----:B------:R-:W-:Y:S05]  /*4490*/  WARPSYNC.COLLECTIVE R207, `(.L_x_4983) ;  /* 0x00000000cf087348 */ /* 0x000fea0003c00000 */
[----:B------:R0:W1:Y:S02]  /*44a0*/  SHFL.UP P6, R4, R186, R187, R188 ;  /* 0x040000bbba047389 */ /* 0x00006400000c00bc */
[----:B01----:R-:W-:Y:S05]  /*44b0*/  ENDCOLLECTIVE ;  /* 0x000000000000791b */ /* 0x003fea0003800000 */
.L_x_4983:
        /* <DEDUP_REMOVED lines=8> */
.L_x_4984:
[----:B------:R-:W-:Y:S02]  /*4540*/  MOV R186, R7 ;  /* 0x0000000700ba7202 */ /* 0x000fe40000000f00 */
[----:B------:R-:W-:-:S07]  /*4550*/  MOV R5, R4 ;  /* 0x0000000400057202 */ /* 0x000fce0000000f00 */
[----:B------:R-:W-:Y:S05]  /*4560*/  WARPSYNC.COLLECTIVE R207, `(.L_x_4985) ;  /* 0x00000000cf087348 */ /* 0x000fea0003c00000 */
[----:B------:R0:W1:Y:S02]  /*4570*/  SHFL.UP P6, R4, R186, R187, R188 ;  /* 0x040000bbba047389 */ /* 0x00006400000c00bc */
[----:B01----:R-:W-:Y:S05]  /*4580*/  ENDCOLLECTIVE ;  /* 0x000000000000791b */ /* 0x003fea0003800000 */
.L_x_4985:
        /* <DEDUP_REMOVED lines=8> */
.L_x_4986:
[----:B------:R-:W-:Y:S02]  /*4610*/  MOV R186, R5 ;  /* 0x0000000500ba7202 */ /* 0x000fe40000000f00 */
[----:B------:R-:W-:-:S07]  /*4620*/  MOV R17, R4 ;  /* 0x0000000400117202 */ /* 0x000fce0000000f00 */
[----:B------:R-:W-:Y:S05]  /*4630*/  WARPSYNC.COLLECTIVE R207, `(.L_x_4987) ;  /* 0x00000000cf087348 */ /* 0x000fea0003c00000 */
[----:B------:R0:W1:Y:S02]  /*4640*/  SHFL.UP P6, R4, R186, R187, R188 ;  /* 0x040000bbba047389 */ /* 0x00006400000c00bc */
[----:B01----:R-:W-:Y:S05]  /*4650*/  ENDCOLLECTIVE ;  /* 0x000000000000791b */ /* 0x003fea0003800000 */
.L_x_4987:
[----:B------:R-:W-:Y:S05]  /*4660*/  BRA `(.L_x_4988) ;  /* 0xffffffd400c07947 */ /* 0x000fea000383ffff */
.L_x_4963:
        /* <DEDUP_REMOVED lines=8> */
.L_x_4990:
[----:B------:R-:W-:Y:S05]  /*46f0*/  BSYNC B0 ;  /* 0x0000000000007941 */ /* 0x000fea0003800000 */
.L_x_4989:
[----:B------:R-:W-:Y:S05]  /*4700*/  BRA `(.L_x_4991) ;  /* 0xffffffd400ac7947 */ /* 0x000fea000383ffff */
.L_x_4964:
        /* <DEDUP_REMOVED lines=8> */
.L_x_4993:
[----:B------:R-:W-:Y:S05]  /*4790*/  BSYNC B0 ;  /* 0x0000000000007941 */ /* 0x000fea0003800000 */
.L_x_4992:
[----:B------:R-:W-:Y:S05]  /*47a0*/  BRA `(.L_x_4994) ;  /* 0xffffffd4008c7947 */ /* 0x000fea000383ffff */
.L_x_4965:
[----:B------:R-:W-:Y:S01]  /*47b0*/  HFMA2 R187, -RZ, RZ, 0, 5.9604644775390625e-08 ;  /* 0x00000001ffbb7431 */ /* 0x000fe200000001ff */
[----:B------:R-:W-:Y:S01]  /*47c0*/  BSSY B0, `(.L_x_4995) ;  /* 0x0000007000007945 */ /* 0x000fe20003800000 */
[----:B------:R-:W-:Y:S02]  /*47d0*/  MOV R186, R6 ;  /* 0x0000000600ba7202 */ /* 0x000fe40000000f00 */
[----:B------:R-:W-:Y:S02]  /*47e0*/  MOV R188, RZ ;  /* 0x000000ff00bc7202 */ /* 0x000fe40000000f00 */
[----:B------:R-:W-:-:S07]  /*47f0*/  MOV R207, 0xffffffff ;  /* 0xffffffff00cf7802 */ /* 0x000fce0000000f00 */
[----:B-123-5:R-:W-:Y:S05]  /*4800*/  WARPSYNC.COLLECTIVE R207, `(.L_x_4996) ;  /* 0x00000000cf087348 */ /* 0x02efea0003c00000 */
[----:B------:R0:W4:Y:S02]  /*4810*/  SHFL.UP P6, R4, R186, R187, R188 ;  /* 0x040000bbba047389 */ /* 0x00012400000c00bc */
[----:B012345:R-:W-:Y:S05]  /*4820*/  ENDCOLLECTIVE ;  /* 0x000000000000791b */ /* 0x03ffea0003800000 */
.L_x_4996:
[----:B------:R-:W-:Y:S05]  /*4830*/  BSYNC B0 ;  /* 0x0000000000007941 */ /* 0x000fea0003800000 */
.L_x_4995:
        /* <DEDUP_REMOVED lines=11> */
.L_x_4997:
[----:B------:R-:W-:Y:S05]  /*48f0*/  WARPSYNC.COLLECTIVE R207, `(.L_x_4998) ;  /* 0x00000000cf087348 */ /* 0x000fea0003c00000 */
[----:B------:R0:W1:Y:S02]  /*4900*/  SHFL.IDX P1, R5, R208, R209, R210 ;  /* 0x000000d1d0057389 */ /* 0x00006400000200d2 */
[----:B01----:R-:W-:Y:S05]  /*4910*/  ENDCOLLECTIVE ;  /* 0x000000000000791b */ /* 0x003fea0003800000 */
.L_x_4998:
[----:B------:R-:W-:Y:S02]  /*4920*/  MOV R208, R3 ;  /* 0x0000000300d07202 */ /* 0x000fe40000000f00 */
[----:B------:R-:W-:Y:S02]  /*4930*/  MOV R184, R4 ;  /* 0x0000000400b87202 */ /* 0x000fe40000000f00 */
[----:B------:R-:W-:-:S07]  /*4940*/  MOV R4, R5 ;  /* 0x0000000500047202 */ /* 0x000fce0000000f00 */
[----:B------:R-:W-:Y:S05]  /*4950*/  WARPSYNC.COLLECTIVE R207, `(.L_x_4999) ;  /* 0x00000000cf087348 */ /* 0x000fea0003c00000 */
[----:B------:R0:W1:Y:S02]  /*4960*/  SHFL.IDX P1, R5, R208, R209, R210 ;  /* 0x000000d1d0057389 */ /* 0x00006400000200d2 */
[----:B01----:R-:W-:Y:S05]  /*4970*/  ENDCOLLECTIVE ;  /* 0x000000000000791b */ /* 0x003fea0003800000 */
.L_x_4999:
[----:B------:R-:W-:Y:S05]  /*4980*/  BRA `(.L_x_5000) ;  /* 0xffffffd4002c7947 */ /* 0x000fea000383ffff */
.L_x_4967:
[-C--:B------:R-:W-:Y:S01]  /*4990*/  MOV R212, R6.reuse ;  /* 0x0000000600d47202 */ /* 0x080fe20000000f00 */
[----:B------:R-:W-:Y:S01]  /*49a0*/  HFMA2 R211, -RZ, RZ, 0, 5.9604644775390625e-08 ;  /* 0x00000001ffd37431 */ /* 0x000fe200000001ff */
[----:B------:R-:W-:Y:S01]  /*49b0*/  MOV R214, 0x1f ;  /* 0x0000001f00d67802 */ /* 0x000fe20000000f00 */
[----:B------:R-:W-:Y:S01]  /*49c0*/  HFMA2 R209, -RZ, RZ, 0, 0 ;  /* 0x00000000ffd17431 */ /* 0x000fe200000001ff */
[----:B------:R-:W-:Y:S02]  /*49d0*/  MOV R207, 0xffffffff ;  /* 0xffffffff00cf7802 */ /* 0x000fe40000000f00 */
[----:B------:R-:W-:Y:S02]  /*49e0*/  MOV R3, R6 ;  /* 0x0000000600037202 */ /* 0x000fe40000000f00 */
[----:B------:R-:W-:-:S07]  /*49f0*/  MOV R4, R5 ;  /* 0x0000000500047202 */ /* 0x000fce0000000f00 */
[----:B0-2---:R-:W-:Y:S05]  /*4a00*/  WARPSYNC.COLLECTIVE R207, `(.L_x_5001) ;  /* 0x00000000cf087348 */ /* 0x005fea0003c00000 */
[----:B------:R1:W3:Y:S02]  /*4a10*/  SHFL.DOWN P1, R7, R212, R211, R214 ;  /* 0x080000d3d4077389 */ /* 0x0002e400000200d6 */
[----:B0123--:R-:W-:Y:S05]  /*4a20*/  ENDCOLLECTIVE ;  /* 0x000000000000791b */ /* 0x00ffea0003800000 */
.L_x_5001:
[----:B------:R-:W-:Y:S02]  /*4a30*/  MOV R210, 0x1f ;  /* 0x0000001f00d27802 */ /* 0x000fe40000000f00 */
[----:B------:R-:W-:Y:S02]  /*4a40*/  MOV R212, R5 ;  /* 0x0000000500d47202 */ /* 0x000fe40000000f00 */
[----:B------:R-:W-:-:S07]  /*4a50*/  MOV R2, R7 ;  /* 0x0000000700027202 */ /* 0x000fce0000000f00 */
[----:B------:R-:W-:Y:S05]  /*4a60*/  WARPSYNC.COLLECTIVE R207, `(.L_x_5002) ;  /* 0x00000000cf087348 */ /* 0x000fea0003c00000 */
[----:B------:R0:W1:Y:S02]  /*4a70*/  SHFL.DOWN P1, R7, R212, R211, R214 ;  /* 0x080000d3d4077389 */ /* 0x00006400000200d6 */
[----:B01----:R-:W-:Y:S05]  /*4a80*/  ENDCOLLECTIVE ;  /* 0x000000000000791b */ /* 0x003fea0003800000 */
.L_x_5002:
        /* <DEDUP_REMOVED lines=10> */
.L_x_5003:
[----:B------:R-:W-:Y:S02]  /*4b30*/  MOV R212, R4 ;  /* 0x0000000400d47202 */ /* 0x000fe40000000f00 */
[----:B------:R-:W-:-:S07]  /*4b40*/  MOV R2, R7 ;  /* 0x0000000700027202 */ /* 0x000fce0000000f00 */
[----:B------:R-:W-:Y:S05]  /*4b50*/  WARPSYNC.COLLECTIVE R207, `(.L_x_5004) ;  /* 0x00000000cf087348 */ /* 0x000fea0003c00000 */
[----:B------:R0:W1:Y:S02]  /*4b60*/  SHFL.DOWN P1, R7, R212, R211, R214 ;  /* 0x080000d3d4077389 */ /* 0x00006400000200d6 */
[----:B01----:R-:W-:Y:S05]  /*4b70*/  ENDCOLLECTIVE ;  /* 0x000000000000791b */ /* 0x003fea0003800000 */
.L_x_5004:
        /* <DEDUP_REMOVED lines=10> */
.L_x_5005:
[----:B------:R-:W-:Y:S02]  /*4c20*/  MOV R212, R4 ;  /* 0x0000000400d47202 */ /* 0x000fe40000000f00 */
[----:B------:R-:W-:-:S07]  /*4c30*/  MOV R2, R7 ;  /* 0x0000000700027202 */ /* 0x000fce0000000f00 */
[----:B------:R-:W-:Y:S05]  /*4c40*/  WARPSYNC.COLLECTIVE R207, `(.L_x_5006) ;  /* 0x00000000cf087348 */ /* 0x000fea0003c00000 */
[----:B------:R0:W1:Y:S02]  /*4c50*/  SHFL.DOWN P1, R7, R212, R211, R214 ;  /* 0x080000d3d4077389 */ /* 0x00006400000200d6 */
[----:B01----:R-:W-:Y:S05]  /*4c60*/  ENDCOLLECTIVE ;  /* 0x000000000000791b */ /* 0x003fea0003800000 */
.L_x_5006:
[----:B------:R-:W-:Y:S01]  /*4c70*/  @!P0 FMUL.FTZ R2, R3, R2 ;  /* 0x0000000203028220 */ /* 0x000fe20000410000 */
[----:B------:R-:W-:Y:S01]  /*4c80*/  HFMA2 R211, -RZ, RZ, 0, 4.76837158203125e-07 ;  /* 0x00000008ffd37431 */ /* 0x000fe200000001ff */
        /* <DEDUP_REMOVED lines=9> */
.L_x_5007:
[----:B------:R-:W-:Y:S02]  /*4d20*/  MOV R212, R4 ;  /* 0x0000000400d47202 */ /* 0x000fe40000000f00 */
[----:B------:R-:W-:-:S07]  /*4d30*/  MOV R2, R7 ;  /* 0x0000000700027202 */ /* 0x000fce0000000f00 */
[----:B------:R-:W-:Y:S05]  /*4d40*/  WARPSYNC.COLLECTIVE R207, `(.L_x_5008) ;  /* 0x00000000cf087348 */ /* 0x000fea0003c00000 */
[----:B------:R0:W1:Y:S02]  /*4d50*/  SHFL.DOWN P1, R7, R212, R211, R214 ;  /* 0x080000d3d4077389 */ /* 0x00006400000200d6 */
[----:B01----:R-:W-:Y:S05]  /*4d60*/  ENDCOLLECTIVE ;  /* 0x000000000000791b */ /* 0x003fea0003800000 */
.L_x_5008:
        /* <DEDUP_REMOVED lines=11> */
.L_x_5009:
[----:B------:R-:W-:Y:S02]  /*4e20*/  MOV R212, R4 ;  /* 0x0000000400d47202 */ /* 0x000fe40000000f00 */
[----:B------:R-:W-:-:S07]  /*4e30*/  MOV R2, R7 ;  /* 0x0000000700027202 */ /* 0x000fce0000000f00 */
[----:B------:R-:W-:Y:S05]  /*4e40*/  WARPSYNC.COLLECTIVE R207, `(.L_x_5010) ;  /* 0x00000000cf087348 */ /* 0x000fea0003c00000 */
[----:B------:R0:W1:Y:S02]  /*4e50*/  SHFL.DOWN P1, R7, R212, R211, R214 ;  /* 0x080000d3d4077389 */ /* 0x00006400000200d6 */
[----:B01----:R-:W-:Y:S05]  /*4e60*/  ENDCOLLECTIVE ;  /* 0x000000000000791b */ /* 0x003fea0003800000 */
.L_x_5010:
        /* <DEDUP_REMOVED lines=11> */
.L_x_5011:
[----:B------:R-:W-:Y:S02]  /*4f20*/  ISETP.NE.AND P0, PT, R27, 0x1f, PT ;  /* 0x0000001f1b00780c */ /* 0x000fe40003f05270 */
[----:B------:R-:W-:Y:S02]  /*4f30*/  MOV R208, R4 ;  /* 0x0000000400d07202 */ /* 0x000fe40000000f00 */
[----:B------:R-:W-:-:S09]  /*4f40*/  MOV R2, R5 ;  /* 0x0000000500027202 */ /* 0x000fd20000000f00 */
[----:B------:R-:W-:Y:S05]  /*4f50*/  WARPSYNC.COLLECTIVE R207, `(.L_x_5012) ;  /* 0x00000000cf087348 */ /* 0x000fea0003c00000 */
[----:B------:R0:W1:Y:S02]  /*4f60*/  SHFL.IDX P1, R5, R208, R209, R210 ;  /* 0x000000d1d0057389 */ /* 0x00006400000200d2 */
[----:B01----:R-:W-:Y:S05]  /*4f70*/  ENDCOLLECTIVE ;  /* 0x000000000000791b */ /* 0x003fea0003800000 */
.L_x_5012:
[----:B------:R-:W-:Y:S05]  /*4f80*/  WARPSYNC.COLLECTIVE R207, `(.L_x_5013) ;  /* 0x00000000cf087348 */ /* 0x000fea0003c00000 */
[----:B------:R0:W1:Y:S02]  /*4f90*/  SHFL.DOWN P1, R7, R212, R211, R214 ;  /* 0x080000d3d4077389 */ /* 0x00006400000200d6 */
[----:B01----:R-:W-:Y:S05]  /*4fa0*/  ENDCOLLECTIVE ;  /* 0x000000000000791b */ /* 0x003fea0003800000 */
.L_x_5013:
        /* <DEDUP_REMOVED lines=8> */
.L_x_5014:
[----:B------:R-:W-:Y:S05]  /*5030*/  WARPSYNC.COLLECTIVE R207, `(.L_x_5015) ;  /* 0x00000000cf087348 */ /* 0x000fea0003c00000 */
[----:B------:R0:W1:Y:S02]  /*5040*/  SHFL.IDX P1, R5, R208, R209, R210 ;  /* 0x000000d1d0057389 */ /* 0x00006400000200d2 */
[----:B01----:R-:W-:Y:S05]  /*5050*/  ENDCOLLECTIVE ;  /* 0x000000000000791b */ /* 0x003fea0003800000 */
.L_x_5015:
[----:B------:R-:W-:Y:S01]  /*5060*/  MOV R208, R17 ;  /* 0x0000001100d07202 */ /* 0x000fe20000000f00 */
[----:B------:R-:W-:Y:S01]  /*5070*/  FFMA.FTZ R17, R17, R2, R6 ;  /* 0x0000000211117223 */ /* 0x000fe20000010006 */
[----:B------:R-:W-:Y:S02]  /*5080*/  MOV R205, R7 ;  /* 0x0000000700cd7202 */ /* 0x000fe40000000f00 */
[----:B------:R-:W-:-:S07]  /*5090*/  MOV R206, R5 ;  /* 0x0000000500ce7202 */ /* 0x000fce0000000f00 */
[----:B------:R-:W-:Y:S05]  /*50a0*/  WARPSYNC.COLLECTIVE R207, `(.L_x_5016) ;  /* 0x00000000cf087348 */ /* 0x000fea0003c00000 */
[----:B------:R0:W1:Y:S02]  /*50b0*/  SHFL.IDX P1, R5, R208, R209, R210 ;  /* 0x000000d1d0057389 */ /* 0x00006400000200d2 */
[----:B01----:R-:W-:Y:S05]  /*50c0*/  ENDCOLLECTIVE ;  /* 0x000000000000791b */ /* 0x003fea0003800000 */
.L_x_5016:
[----:B------:R-:W-:Y:S01]  /*50d0*/  MOV R7, R5 ;  /* 0x0000000500077202 */ /* 0x000fe20000000f00 */
[----:B------:R-:W-:Y:S06]  /*50e0*/  BRA `(.L_x_5017) ;  /* 0xffffffd4001c7947 */ /* 0x000fec000383ffff */
.L_x_5018:
        /* <DEDUP_REMOVED lines=9> */
.L_x_10456:


//--------------------- .text._Z25selective_scan_bwd_kernelI32Selective_Scan_bwd_kernel_traitsILi64ELi16ELb1ELb0ELb0ELb0ELb1EN3c108BFloat16EfEEv12SSMParamsBwd --------------------------
	.section	.text._Z25selective_scan_bwd_kernelI32Selective_Scan_bwd_kernel_traitsILi64ELi16ELb1ELb0ELb0ELb0ELb1EN3c108BFloat16EfEEv12SSMParamsBwd,"ax",@progbits
	.align	128
        .global         _Z25selective_scan_bwd_kernelI32Selective_Scan_bwd_kernel_traitsILi64ELi16ELb1ELb0ELb0ELb0ELb1EN3c108BFloat16EfEEv12SSMParamsBwd
        .type           _Z25selective_scan_bwd_kernelI32Selective_Scan_bwd_kernel_traitsILi64ELi16ELb1ELb0ELb0ELb0ELb1EN3c108BFloat16EfEEv12SSMParamsBwd,@function
        .size           _Z25selective_scan_bwd_kernelI32Selective_Scan_bwd_kernel_traitsILi64ELi16ELb1ELb0ELb0ELb0ELb1EN3c108BFloat16EfEEv12SSMParamsBwd,(.L_x_10457 - _Z25selective_scan_bwd_kernelI32Selective_Scan_bwd_kernel_traitsILi64ELi16ELb1ELb0ELb0ELb0ELb1EN3c108BFloat16EfEEv12SSMParamsBwd)
        .other          _Z25selective_scan_bwd_kernelI32Selective_Scan_bwd_kernel_traitsILi64ELi16ELb1ELb0ELb0ELb0ELb1EN3c108BFloat16EfEEv12SSMParamsBwd,@"STO_CUDA_ENTRY STV_DEFAULT"
_Z25selective_scan_bwd_kernelI32Selective_Scan_bwd_kernel_traitsILi64ELi16ELb1ELb0ELb0ELb0ELb1EN3c108BFloat16EfEEv12SSMParamsBwd:
.text._Z25selective_scan_bwd_kernelI32Selective_Scan_bwd_kernel_traitsILi64ELi16ELb1ELb0ELb0ELb0ELb1EN3c108BFloat16EfEEv12SSMParamsBwd:
[----:B------:R-:W-:Y:S08]  /*0000*/  LDC R1, c[0x0][0x37c] ;  /* 0x0000df00ff017b82 */ /* 0x000ff00000000800 */
[----:B------:R-:W0:Y:S01]  /*0010*/  LDC.64 R2, c[0x0][0x458] ;  /* 0x00011600ff027b82 */ /* 0x000e220000000a00 */
[----:B------:R-:W1:Y:S01]  /*0020*/  S2R R44, SR_CTAID.Y ;  /* 0x00000000002c7919 */ /* 0x000e620000002600 */
[----:B------:R-:W2:Y:S01]  /*0030*/  LDCU.64 UR16, c[0x0][0x358] ;  /* 0x00006b00ff1077ac */ /* 0x000ea20008000a00 */
[----:B------:R-:W-:Y:S01]  /*0040*/  CS2R R42, SRZ ;  /* 0x00000000002a7805 */ /* 0x000fe2000001ff00 */
[----:B------:R-:W3:Y:S04]  /*0050*/  LDCU.128 UR12, c[0x0][0x400] ;  /* 0x00008000ff0c77ac */ /* 0x000ee80008000c00 */
        /* <DEDUP_REMOVED lines=44> */
[C---:B------:R-:W-:Y:S01]  /*0320*/  ISETP.GE.AND P1, PT, R11.reuse, 0x1, PT ;  /* 0x000000010b00780c */ /* 0x040fe20003f26270 */
[----:B------:R-:W-:Y:S01]  /*0330*/  @P0 IMAD R0, R0, R11, RZ ;  /* 0x0000000b00000224 */ /* 0x000fe200078e02ff */
[----:B------:R-:W-:Y:S01]  /*0340*/  UIMAD UR5, UR18, UR7, UR5 ;  /* 0x00000007120572a4 */ /* 0x000fe2000f8e0205 */
[----:B------:R-:W-:Y:S01]  /*0350*/  LEA R11, R11, 0xfffffc00, 0xa ;  /* 0xfffffc000b0b7811 */ /* 0x000fe200078e50ff */
[----:B0-----:R-:W-:-:S04]  /*0360*/  IMAD.WIDE.U32 R40, R44, UR8, RZ ;  /* 0x000000082c287c25 */ /* 0x001fc8000f8e00ff */
[----:B------:R-:W-:Y:S01]  /*0370*/  IMAD R29, R44, UR15, R5 ;  /* 0x0000000f2c1d7c24 */ /* 0x000fe2000f8e0205 */
[C---:B------:R-:W-:Y:S01]  /*0380*/  IADD3 R31, P3, PT, R11.reuse, R2, RZ ;  /* 0x000000020b1f7210 */ /* 0x040fe20007f7e0ff */
[----:B-1----:R-:W-:Y:S02]  /*0390*/  @P0 IMAD R5, R0, R19, RZ ;  /* 0x0000001300050224 */ /* 0x002fe400078e02ff */
[----:B------:R-:W-:Y:S01]  /*03a0*/  IMAD R0, R44, UR9, R41 ;  /* 0x000000092c007c24 */ /* 0x000fe2000f8e0229 */
[----:B------:R-:W-:Y:S01]  /*03b0*/  LEA R41, P2, R40, R14, 0x2 ;  /* 0x0000000e28297211 */ /* 0x000fe200078410ff */
        /* <DEDUP_REMOVED lines=16> */
[----:B----4-:R-:W-:Y:S02]  /*04c0*/  LEA R28, P4, R2, R22, 0x1 ;  /* 0x00000016021c7211 */ /* 0x010fe400078808ff */
[----:B------:R-:W-:Y:S02]  /*04d0*/  CS2R R36, SRZ ;  /* 0x0000000000247805 */ /* 0x000fe4000001ff00 */
[----:B------:R-:W-:Y:S02]  /*04e0*/  LEA.HI.X R38, R38, R17, R0, 0x2, P0 ;  /* 0x0000001126267211 */ /* 0x000fe400000f1400 */
[----:B------:R-:W-:-:S02]  /*04f0*/  LEA.HI.X R31, R31, R33, R6, 0x1, P2 ;  /* 0x000000211f1f7211 */ /* 0x000fc400010f0c06 */
[----:B------:R-:W-:Y:S02]  /*0500*/  LEA.HI.X R29, R4, R21, R29, 0x1, P3 ;  /* 0x00000015041d7211 */ /* 0x000fe400018f0c1d */
[----:B------:R-:W-:Y:S01]  /*0510*/  LEA.HI.X R27, R2, R23, R27, 0x1, P4 ;  /* 0x00000017021b7211 */ /* 0x000fe200020f0c1b */
[----:B------:R-:W-:Y:S06]  /*0520*/  @!P1 BRA `(.L_x_5019) ;  /* 0x0000004800489947 */ /* 0x000fec0003800000 */
[----:B------:R-:W0:Y:S01]  /*0530*/  S2R R35, SR_TID.X ;  /* 0x0000000000237919 */ /* 0x000e220000002100 */
[----:B------:R-:W1:Y:S01]  /*0540*/  S2UR UR9, SR_CgaCtaId ;  /* 0x00000000000979c3 */ /* 0x000e620000008800 */
[----:B------:R-:W2:Y:S01]  /*0550*/  LDCU.64 UR4, c[0x0][0x3a0] ;  /* 0x00007400ff0477ac */ /* 0x000ea20008000a00 */
[----:B------:R-:W-:Y:S01]  /*0560*/  CS2R R36, SRZ ;  /* 0x0000000000247805 */ /* 0x000fe2000001ff00 */
[----:B------:R-:W3:Y:S05]  /*0570*/  LDCU UR8, c[0x0][0x394] ;  /* 0x00007280ff0877ac */ /* 0x000eea0008000800 */
[----:B------:R-:W4:Y:S01]  /*0580*/  LDC.64 R4, c[0x0][0x440] ;  /* 0x00011000ff047b82 */ /* 0x000f220000000a00 */
[----:B--2---:R-:W-:Y:S01]  /*0590*/  IMAD.WIDE.U32 R2, R44, UR4, RZ ;  /* 0x000000042c027c25 */ /* 0x004fe2000f8e00ff */
[----:B------:R-:W-:-:S03]  /*05a0*/  UMOV UR4, 0x400 ;  /* 0x0000040000047882 */ /* 0x000fc60000000000 */
[----:B------:R-:W-:Y:S01]  /*05b0*/  IMAD R33, R44, UR5, R3 ;  /* 0x000000052c217c24 */ /* 0x000fe2000f8e0203 */
[----:B-1----:R-:W-:Y:S01]  /*05c0*/  ULEA UR9, UR9, UR4, 0x18 ;  /* 0x0000000409097291 */ /* 0x002fe2000f8ec0ff */
[----:B0-----:R-:W-:Y:S02]  /*05d0*/  SHF.L.U32 R25, R35, 0x1, RZ ;  /* 0x0000000123197819 */ /* 0x001fe400000006ff */
[----:B----4-:R-:W-:Y:S02]  /*05e0*/  LEA R34, P0, R2, R4, 0x2 ;  /* 0x0000000402227211 */ /* 0x010fe400078010ff */
[----:B------:R-:W-:Y:S02]  /*05f0*/  SHF.R.U32.HI R23, RZ, 0x2, R35 ;  /* 0x00000002ff177819 */ /* 0x000fe40000011623 */
[----:B------:R-:W-:Y:S02]  /*0600*/  LOP3.LUT R25, R25, 0x7c0, RZ, 0xc0, !PT ;  /* 0x000007c019197812 */ /* 0x000fe400078ec0ff */
[----:B------:R-:W-:-:S02]  /*0610*/  LEA R24, R35, UR9, 0x3 ;  /* 0x0000000923187c11 */ /* 0x000fc4000f8e18ff */
[----:B------:R-:W-:Y:S02]  /*0620*/  LEA.HI.X R33, R2, R5, R33, 0x2, P0 ;  /* 0x0000000502217211 */ /* 0x000fe400000f1421 */
[C---:B------:R-:W-:Y:S02]  /*0630*/  LOP3.LUT R143, R35.reuse, 0x1f, RZ, 0xc0, !PT ;  /* 0x0000001f238f7812 */ /* 0x040fe400078ec0ff */
[----:B------:R-:W-:Y:S02]  /*0640*/  IADD3 R26, PT, PT, R35, 0x200, RZ ;  /* 0x00000200231a7810 */ /* 0x000fe40007ffe0ff */
[----:B------:R-:W-:Y:S02]  /*0650*/  LOP3.LUT R23, R23, 0xf8, RZ, 0xc0, !PT ;  /* 0x000000f817177812 */ /* 0x000fe400078ec0ff */
[----:B------:R-:W-:Y:S02]  /*0660*/  LEA R141, R35, UR9, 0x2 ;  /* 0x00000009238d7c11 */ /* 0x000fe4000f8e10ff */
[----:B------:R-:W-:-:S02]  /*0670*/  LOP3.LUT R22, R25, 0x1f, R35, 0xf8, !PT ;  /* 0x0000001f19167812 */ /* 0x000fc400078ef823 */
[----:B---3--:R-:W-:-:S07]  /*0680*/  LEA R21, R35, R24, 0x3 ;  /* 0x0000001823157211 */ /* 0x008fce00078e18ff */
.L_x_5035:
[----:B------:R-:W-:Y:S01]  /*0690*/  BAR.SYNC.DEFER_BLOCKING 0x0 ;  /* 0x0000000000007b1d */ /* 0x000fe20000010000 */
[----:B0-----:R-:W-:Y:S02]  /*06a0*/  MOV R2, R32 ;  /* 0x0000002000027202 */ /* 0x001fe40000000f00 */
[----:B------:R-:W-:-:S03]  /*06b0*/  MOV R3, R31 ;  /* 0x0000001f00037202 */ /* 0x000fc60000000f00 */
[----:B------:R-:W0:Y:S01]  /*06c0*/  S2R R20, SR_LANEID ;  /* 0x0000000000147919 */ /* 0x000e220000000000 */
[----:B------:R-:W-:Y:S01]  /*06d0*/  IMAD.WIDE.U32 R2, R22, 0x10, R2 ;  /* 0x0000001016027825 */ /* 0x000fe200078e0002 */
[----:B------:R-:W1:Y:S01]  /*06e0*/  S2UR UR5, SR_CgaCtaId ;  /* 0x00000000000579c3 */ /* 0x000e620000008800 */
[----:B------:R-:W-:Y:S01]  /*06f0*/  UMOV UR4, 0x400 ;  /* 0x0000040000047882 */ /* 0x000fe20000000000 */
[----:B------:R-:W2:Y:S01]  /*0700*/  LDCU.128 UR12, c[0x0][0x410] ;  /* 0x00008200ff0c77ac */ /* 0x000ea20008000c00 */
[----:B------:R-:W-:-:S05]  /*0710*/  UIADD3 UR19, UPT, UPT, UR8, -0x1, URZ ;  /* 0xffffffff08137890 */ /* 0x000fca000fffe0ff */
[----:B------:R-:W3:Y:S01]  /*0720*/  LDC.64 R16, c[0x0][0x488] ;  /* 0x00012200ff107b82 */ /* 0x000ee20000000a00 */
[----:B------:R-:W4:Y:S01]  /*0730*/  LDCU.64 UR22, c[0x0][0x490] ;  /* 0x00009200ff1677ac */ /* 0x000f220008000a00 */
[----:B------:R-:W2:Y:S04]  /*0740*/  LDG.E.128 R4, desc[UR16][R2.64] ;  /* 0x0000001002047981 */ /* 0x000ea8000c1e1d00 */
[----:B------:R1:W4:Y:S02]  /*0750*/  LDG.E.128 R12, desc[UR16][R2.64+0x200] ;  /* 0x00020010020c7981 */ /* 0x000324000c1e1d00 */
[----:B-1----:R-:W-:Y:S01]  /*0760*/  ULEA UR20, UR5, UR4, 0x18 ;  /* 0x0000000405147291 */ /* 0x002fe2000f8ec0ff */
[----:B------:R-:W-:Y:S02]  /*0770*/  MOV R2, R30 ;  /* 0x0000001e00027202 */ /* 0x000fe40000000f00 */
[----:B0-----:R-:W-:-:S02]  /*0780*/  IADD3 R19, PT, PT, R25, R20, RZ ;  /* 0x0000001419137210 */ /* 0x001fc40007ffe0ff */
[----:B------:R-:W-:Y:S02]  /*0790*/  MOV R3, R29 ;  /* 0x0000001d00037202 */ /* 0x000fe40000000f00 */
[----:B------:R-:W-:Y:S01]  /*07a0*/  LEA R19, R19, UR20, 0x4 ;  /* 0x0000001413137c11 */ /* 0x000fe2000f8e20ff */
[----:B------:R-:W-:-:S03]  /*07b0*/  IMAD.WIDE.U32 R10, R22, 0x10, R2 ;  /* 0x00000010160a7825 */ /* 0x000fc600078e0002 */
[----:B------:R-:W-:Y:S01]  /*07c0*/  LEA R18, R20, R19, 0x4 ;  /* 0x0000001314127211 */ /* 0x000fe200078e20ff */
[----:B--2---:R-:W-:Y:S04]  /*07d0*/  STS.128 [R19], R4 ;  /* 0x0000000413007388 */ /* 0x004fe80000000c00 */
[----:B----4-:R-:W-:Y:S01]  /*07e0*/  STS.128 [R19+0x200], R12 ;  /* 0x0002000c13007388 */ /* 0x010fe20000000c00 */
[----:B------:R-:W-:-:S03]  /*07f0*/  NOP ;  /* 0x0000000000007918 */ /* 0x000fc60000000000 */
[----:B------:R-:W-:Y:S04]  /*0800*/  LDS.128 R48, [R18] ;  /* 0x0000000012307984 */ /* 0x000fe80000000c00 */
[----:B------:R-:W-:Y:S01]  /*0810*/  LDS.128 R52, [R18+0x10] ;  /* 0x0000100012347984 */ /* 0x000fe20000000c00 */
[----:B------:R-:W-:Y:S06]  /*0820*/  BAR.SYNC.DEFER_BLOCKING 0x0 ;  /* 0x0000000000007b1d */ /* 0x000fec0000010000 */
[----:B------:R-:W2:Y:S04]  /*0830*/  LDG.E.128 R56, desc[UR16][R10.64] ;  /* 0x000000100a387981 */ /* 0x000ea8000c1e1d00 */
[----:B------:R-:W4:Y:S01]  /*0840*/  LDG.E.128 R60, desc[UR16][R10.64+0x200] ;  /* 0x000200100a3c7981 */ /* 0x000f22000c1e1d00 */
[----:B------:R-:W-:-:S02]  /*0850*/  MOV R2, R28 ;  /* 0x0000001c00027202 */ /* 0x000fc40000000f00 */
[----:B------:R-:W-:-:S03]  /*0860*/  MOV R3, R27 ;  /* 0x0000001b00037202 */ /* 0x000fc60000000f00 */
[----:B------:R-:W-:Y:S01]  /*0870*/  IMAD.WIDE.U32 R2, R22, 0x10, R2 ;  /* 0x0000001016027825 */ /* 0x000fe200078e0002 */
[----:B--2---:R-:W-:Y:S04]  /*0880*/  STS.128 [R19], R56 ;  /* 0x0000003813007388 */ /* 0x004fe80000000c00 */
[----:B----4-:R-:W-:Y:S01]  /*0890*/  STS.128 [R19+0x200], R60 ;  /* 0x0002003c13007388 */ /* 0x010fe20000000c00 */
[----:B------:R-:W-:-:S03]  /*08a0*/  NOP ;  /* 0x0000000000007918 */ /* 0x000fc60000000000 */
[----:B------:R-:W-:Y:S04]  /*08b0*/  LDS.128 R4, [R18] ;  /* 0x0000000012047984 */ /* 0x000fe80000000c00 */
[----:B------:R-:W-:Y:S01]  /*08c0*/  LDS.128 R12, [R18+0x10] ;  /* 0x00001000120c7984 */ /* 0x000fe20000000c00 */
[----:B------:R-:W-:Y:S06]  /*08d0*/  BAR.SYNC.DEFER_BLOCKING 0x0 ;  /* 0x0000000000007b1d */ /* 0x000fec0000010000 */
[----:B------:R-:W2:Y:S04]  /*08e0*/  LDG.E.128 R64, desc[UR16][R2.64] ;  /* 0x0000001002407981 */ /* 0x000ea8000c1e1d00 */
[----:B------:R0:W4:Y:S01]  /*08f0*/  LDG.E.128 R68, desc[UR16][R2.64+0x200] ;  /* 0x0002001002447981 */ /* 0x000122000c1e1d00 */
[----:B------:R-:W-:Y:S01]  /*0900*/  USHF.L.U32 UR4, UR19, 0xa, URZ ;  /* 0x0000000a13047899 */ /* 0x000fe200080006ff */
[----:B------:R-:W-:-:S03]  /*0910*/  UMOV UR5, URZ ;  /* 0x000000ff00057c82 */ /* 0x000fc60008000000 */
[----:B------:R-:W-:-:S04]  /*0920*/  UIMAD.WIDE.U32 UR6, UR18, UR12, UR4 ;  /* 0x0000000c120672a5 */ /* 0x000fc8000f8e0004 */
[----:B------:R-:W-:Y:S02]  /*0930*/  UIMAD UR10, UR18, UR13, UR7 ;  /* 0x0000000d120a72a4 */ /* 0x000fe4000f8e0207 */
[----:B------:R-:W-:Y:S02]  /*0940*/  MOV R11, UR7 ;  /* 0x00000007000b7c02 */ /* 0x000fe40008000f00 */
[----:B------:R-:W-:Y:S02]  /*0950*/  MOV R10, UR6 ;  /* 0x00000006000a7c02 */ /* 0x000fe40008000f00 */
[----:B------:R-:W-:-:S03]  /*0960*/  MOV R11, UR10 ;  /* 0x0000000a000b7c02 */ /* 0x000fc60008000f00 */
[----:B0-----:R-:W-:-:S04]  /*0970*/  IMAD.WIDE.U32 R2, R44, UR14, R10 ;  /* 0x0000000e2c027c25 */ /* 0x001fc8000f8e000a */
[----:B------:R-:W-:Y:S01]  /*0980*/  IMAD R0, R44, UR15, R3 ;  /* 0x0000000f2c007c24 */ /* 0x000fe2000f8e0203 */
[C---:B---3--:R-:W-:Y:S01]  /*0990*/  LEA R10, P0, R2.reuse, R16, 0x1 ;  /* 0x00000010020a7211 */ /* 0x048fe200078008ff */
[----:B------:R-:W0:Y:S03]  /*09a0*/  LDCU.128 UR12, c[0x0][0x420] ;  /* 0x00008400ff0c77ac */ /* 0x000e260008000c00 */
[----:B------:R-:W-:Y:S02]  /*09b0*/  LEA.HI.X R11, R2, R17, R0, 0x1, P0 ;  /* 0x00000011020b7211 */ /* 0x000fe400000f0c00 */
[----:B------:R-:W1:Y:S01]  /*09c0*/  LDC.64 R16, c[0x0][0x478] ;  /* 0x00011e00ff107b82 */ /* 0x000e620000000a00 */
[----:B------:R-:W-:Y:S01]  /*09d0*/  IMAD.WIDE.U32 R2, R22, 0x10, R10 ;  /* 0x0000001016027825 */ /* 0x000fe200078e000a */
[----:B--2---:R-:W-:Y:S04]  /*09e0*/  STS.128 [R19], R64 ;  /* 0x0000004013007388 */ /* 0x004fe80000000c00 */
[----:B----4-:R-:W-:Y:S01]  /*09f0*/  STS.128 [R19+0x200], R68 ;  /* 0x0002004413007388 */ /* 0x010fe20000000c00 */
[----:B------:R-:W-:-:S03]  /*0a00*/  NOP ;  /* 0x0000000000007918 */ /* 0x000fc60000000000 */
[----:B------:R-:W2:Y:S04]  /*0a10*/  LDS.128 R60, [R18] ;  /* 0x00000000123c7984 */ /* 0x000ea80000000c00 */
[----:B------:R-:W-:Y:S01]  /*0a20*/  LDS.128 R56, [R18+0x10] ;  /* 0x0000100012387984 */ /* 0x000fe20000000c00 */
[----:B------:R-:W-:Y:S06]  /*0a30*/  BAR.SYNC.DEFER_BLOCKING 0x0 ;  /* 0x0000000000007b1d */ /* 0x000fec0000010000 */
[----:B------:R-:W3:Y:S04]  /*0a40*/  LDG.E.128 R76, desc[UR16][R2.64] ;  /* 0x00000010024c7981 */ /* 0x000ee8000c1e1d00 */
[----:B------:R4:W3:Y:S01]  /*0a50*/  LDG.E.128 R88, desc[UR16][R2.64+0x200] ;  /* 0x0002001002587981 */ /* 0x0008e2000c1e1d00 */
[----:B0-----:R-:W-:-:S04]  /*0a60*/  UIMAD.WIDE.U32 UR6, UR18, UR12, UR4 ;  /* 0x0000000c120672a5 */ /* 0x001fc8000f8e0004 */
[----:B------:R-:W-:Y:S02]  /*0a70*/  UIMAD UR10, UR18, UR13, UR7 ;  /* 0x0000000d120a72a4 */ /* 0x000fe4000f8e0207 */
[----:B------:R-:W-:Y:S02]  /*0a80*/  MOV R11, UR7 ;  /* 0x00000007000b7c02 */ /* 0x000fe40008000f00 */
[----:B------:R-:W-:Y:S02]  /*0a90*/  MOV R10, UR6 ;  /* 0x00000006000a7c02 */ /* 0x000fe40008000f00 */
[----:B------:R-:W-:-:S03]  /*0aa0*/  MOV R11, UR10 ;  /* 0x0000000a000b7c02 */ /* 0x000fc60008000f00 */
[C---:B------:R-:W-:Y:S01]  /*0ab0*/  IMAD.WIDE.U32 R10, R44.reuse, UR14, R10 ;  /* 0x0000000e2c0a7c25 */ /* 0x040fe2000f8e000a */
[----:B--2---:R-:W-:Y:S01]  /*0ac0*/  PRMT R108, R61, 0x7632, R108 ;  /* 0x000076323d6c7816 */ /* 0x004fe2000000006c */
[----:B------:R-:W0:Y:S02]  /*0ad0*/  LDCU.64 UR10, c[0x0][0x508] ;  /* 0x0000a100ff0a77ac */ /* 0x000e240008000a00 */
[----:B------:R-:W-:Y:S01]  /*0ae0*/  IMAD R0, R44, UR15, R11 ;  /* 0x0000000f2c007c24 */ /* 0x000fe2000f8e020b */
[----:B-1----:R-:W-:-:S04]  /*0af0*/  LEA R16, P0, R10, R16, 0x1 ;  /* 0x000000100a107211 */ /* 0x002fc800078008ff */
[----:B------:R-:W-:-:S03]  /*0b00*/  LEA.HI.X R17, R10, R17, R0, 0x1, P0 ;  /* 0x000000110a117211 */ /* 0x000fc600000f0c00 */
[----:B----4-:R-:W-:Y:S01]  /*0b10*/  IMAD.WIDE.U32 R2, R22, 0x10, R16 ;  /* 0x0000001016027825 */ /* 0x010fe200078e0010 */
[----:B---3--:R-:W-:Y:S04]  /*0b20*/  STS.128 [R19], R76 ;  /* 0x0000004c13007388 */ /* 0x008fe80000000c00 */
[----:B------:R-:W-:Y:S01]  /*0b30*/  STS.128 [R19+0x200], R88 ;  /* 0x0002005813007388 */ /* 0x000fe20000000c00 */
[----:B------:R-:W-:-:S03]  /*0b40*/  NOP ;  /* 0x0000000000007918 */ /* 0x000fc60000000000 */
[----:B------:R-:W1:Y:S04]  /*0b50*/  LDS.128 R92, [R18] ;  /* 0x00000000125c7984 */ /* 0x000e680000000c00 */
[----:B------:R-:W2:Y:S01]  /*0b60*/  LDS.128 R64, [R18+0x10] ;  /* 0x0000100012407984 */ /* 0x000ea20000000c00 */
[----:B------:R-:W-:Y:S06]  /*0b70*/  BAR.SYNC.DEFER_BLOCKING 0x0 ;  /* 0x0000000000007b1d */ /* 0x000fec0000010000 */
[----:B------:R-:W3:Y:S04]  /*0b80*/  LDG.E.128 R68, desc[UR16][R2.64] ;  /* 0x0000001002447981 */ /* 0x000ee8000c1e1d00 */
[----:B------:R4:W3:Y:S01]  /*0b90*/  LDG.E.128 R72, desc[UR16][R2.64+0x200] ;  /* 0x0002001002487981 */ /* 0x0008e2000c1e1d00 */
[----:B------:R-:W-:Y:S01]  /*0ba0*/  PRMT R102, R60, 0x7632, R102 ;  /* 0x000076323c667816 */ /* 0x000fe20000000066 */
[----:B0-----:R-:W-:Y:S01]  /*0bb0*/  UIMAD.WIDE.U32 UR6, UR18, UR10, UR4 ;  /* 0x0000000a120672a5 */ /* 0x001fe2000f8e0004 */
[----:B------:R-:W-:Y:S01]  /*0bc0*/  PRMT R110, R62, 0x7632, R110 ;  /* 0x000076323e6e7816 */ /* 0x000fe2000000006e */
[----:B------:R-:W-:Y:S01]  /*0bd0*/  UISETP.NE.U32.AND UP0, UPT, UR22, URZ, UPT ;  /* 0x000000ff1600728c */ /* 0x000fe2000bf05070 */
[----:B-1----:R-:W-:Y:S01]  /*0be0*/  PRMT R87, R95, 0x7632, R87 ;  /* 0x000076325f577816 */ /* 0x002fe20000000057 */
[----:B------:R-:W-:Y:S01]  /*0bf0*/  UIMAD UR7, UR18, UR11, UR7 ;  /* 0x0000000b120772a4 */ /* 0x000fe2000f8e0207 */
[----:B------:R-:W-:Y:S01]  /*0c00*/  SHF.L.U32 R85, R92, 0x10, RZ ;  /* 0x000000105c557819 */ /* 0x000fe200000006ff */
[----:B------:R-:W-:Y:S01]  /*0c10*/  UISETP.NE.AND.EX UP0, UPT, UR23, URZ, UPT, UP0 ;  /* 0x000000ff1700728c */ /* 0x000fe2000bf05300 */
[----:B--2---:R-:W-:Y:S01]  /*0c20*/  PRMT R90, R65, 0x7632, R90 ;  /* 0x00007632415a7816 */ /* 0x004fe2000000005a */
[----:B------:R-:W0:Y:S01]  /*0c30*/  LDCU UR11, c[0x0][0x38c] ;  /* 0x00007180ff0b77ac */ /* 0x000e220008000800 */
[----:B------:R-:W-:Y:S01]  /*0c40*/  PRMT R89, R67, 0x7632, R89 ;  /* 0x0000763243597816 */ /* 0x000fe20000000059 */
[----:B------:R-:W-:Y:S01]  /*0c50*/  FMUL.FTZ R10, R85, -1.4426950216293334961 ;  /* 0xbfb8aa3b550a7820 */ /* 0x000fe20000410000 */
[----:B------:R-:W-:-:S02]  /*0c60*/  SHF.L.U32 R87, R87, 0x10, RZ ;  /* 0x0000001057577819 */ /* 0x000fc400000006ff */
[----:B------:R-:W-:Y:S02]  /*0c70*/  SHF.L.U32 R90, R90, 0x10, RZ ;  /* 0x000000105a5a7819 */ /* 0x000fe400000006ff */
[----:B------:R-:W-:Y:S01]  /*0c80*/  SHF.L.U32 R89, R89, 0x10, RZ ;  /* 0x0000001059597819 */ /* 0x000fe200000006ff */
[----:B------:R-:W1:Y:S01]  /*0c90*/  MUFU.EX2 R10, R10 ;  /* 0x0000000a000a7308 */ /* 0x000e620000000800 */
[----:B------:R-:W-:Y:S02]  /*0ca0*/  PRMT R83, R92, 0x7632, R83 ;  /* 0x000076325c537816 */ /* 0x000fe40000000053 */
[----:B------:R-:W-:Y:S02]  /*0cb0*/  SHF.L.U32 R0, R64, 0x10, RZ ;  /* 0x0000001040007819 */ /* 0x000fe400000006ff */
[----:B------:R-:W-:Y:S01]  /*0cc0*/  SHF.L.U32 R17, R65, 0x10, RZ ;  /* 0x0000001041117819 */ /* 0x000fe200000006ff */
[----:B------:R-:W-:Y:S01]  /*0cd0*/  FMUL.FTZ R65, R90, -1.4426950216293334961 ;  /* 0xbfb8aa3b5a417820 */ /* 0x000fe20000410000 */
[----:B------:R-:W-:Y:S01]  /*0ce0*/  SHF.L.U32 R76, R66, 0x10, RZ ;  /* 0x00000010424c7819 */ /* 0x000fe200000006ff */
[----:B----4-:R-:W-:Y:S01]  /*0cf0*/  FMUL.FTZ R3, R0, -1.4426950216293334961 ;  /* 0xbfb8aa3b00037820 */ /* 0x010fe20000410000 */
[----:B------:R-:W-:Y:S01]  /*0d00*/  PRMT R92, R64, 0x7632, R92 ;  /* 0x00007632405c7816 */ /* 0x000fe2000000005c */
[----:B------:R-:W-:Y:S01]  /*0d10*/  FMUL.FTZ R64, R87, -1.4426950216293334961 ;  /* 0xbfb8aa3b57407820 */ /* 0x000fe20000410000 */
[----:B------:R-:W-:Y:S01]  /*0d20*/  PRMT R91, R66, 0x7632, R91 ;  /* 0x00007632425b7816 */ /* 0x000fe2000000005b */
[----:B------:R-:W-:Y:S01]  /*0d30*/  FMUL.FTZ R66, R89, -1.4426950216293334961 ;  /* 0xbfb8aa3b59427820 */ /* 0x000fe20000410000 */
[----:B------:R-:W-:Y:S01]  /*0d40*/  SHF.L.U32 R84, R93, 0x10, RZ ;  /* 0x000000105d547819 */ /* 0x000fe200000006ff */
[----:B------:R-:W-:Y:S01]  /*0d50*/  MUFU.EX2 R111, R64 ;  /* 0x00000040006f7308 */ /* 0x000fe20000000800 */
[----:B------:R-:W-:Y:S01]  /*0d60*/  SHF.L.U32 R78, R67, 0x10, RZ ;  /* 0x00000010434e7819 */ /* 0x000fe200000006ff */
[----:B------:R-:W-:Y:S01]  /*0d70*/  FMUL.FTZ R46, R17, -1.4426950216293334961 ;  /* 0xbfb8aa3b112e7820 */ /* 0x000fe20000410000 */
[----:B------:R-:W-:Y:S01]  /*0d80*/  SHF.L.U32 R80, R95, 0x10, RZ ;  /* 0x000000105f507819 */ /* 0x000fe200000006ff */
[----:B------:R-:W-:Y:S01]  /*0d90*/  MUFU.EX2 R118, R65 ;  /* 0x0000004100767308 */ /* 0x000fe20000000800 */
[----:B------:R-:W-:Y:S01]  /*0da0*/  FMUL.FTZ R11, R84, -1.4426950216293334961 ;  /* 0xbfb8aa3b540b7820 */ /* 0x000fe20000410000 */
[----:B------:R-:W-:Y:S01]  /*0db0*/  SHF.L.U32 R83, R83, 0x10, RZ ;  /* 0x0000001053537819 */ /* 0x000fe200000006ff */
[----:B-1----:R-:W-:Y:S01]  /*0dc0*/  FADD.FTZ R10, R10, 1 ;  /* 0x3f8000000a0a7421 */ /* 0x002fe20000010000 */
[----:B------:R-:W-:Y:S01]  /*0dd0*/  MUFU.EX2 R120, R66 ;  /* 0x0000004200787308 */ /* 0x000fe20000000800 */
[----:B------:R-:W-:Y:S01]  /*0de0*/  FMUL.FTZ R2, R80, -1.4426950216293334961 ;  /* 0xbfb8aa3b50027820 */ /* 0x000fe20000410000 */
[----:B------:R-:W-:Y:S01]  /*0df0*/  PRMT R86, R93, 0x7632, R86 ;  /* 0x000076325d567816 */ /* 0x000fe20000000056 */
[----:B------:R-:W-:Y:S01]  /*0e00*/  FMUL.FTZ R81, R76, -1.4426950216293334961 ;  /* 0xbfb8aa3b4c517820 */ /* 0x000fe20000410000 */
[----:B------:R-:W1:Y:S01]  /*0e10*/  MUFU.EX2 R16, R11 ;  /* 0x0000000b00107308 */ /* 0x000e620000000800 */
[----:B------:R-:W-:Y:S01]  /*0e20*/  SHF.L.U32 R82, R94, 0x10, RZ ;  /* 0x000000105e527819 */ /* 0x000fe200000006ff */
[----:B------:R-:W-:Y:S01]  /*0e30*/  FMUL.FTZ R93, R78, -1.4426950216293334961 ;  /* 0xbfb8aa3b4e5d7820 */ /* 0x000fe20000410000 */
[----:B------:R-:W-:Y:S01]  /*0e40*/  PRMT R88, R94, 0x7632, R88 ;  /* 0x000076325e587816 */ /* 0x000fe20000000058 */
[----:B------:R2:W4:Y:S01]  /*0e50*/  MUFU.EX2 R47, R2 ;  /* 0x00000002002f7308 */ /* 0x0005220000000800 */
[----:B------:R-:W-:Y:S01]  /*0e60*/  SHF.L.U32 R86, R86, 0x10, RZ ;  /* 0x0000001056567819 */ /* 0x000fe200000006ff */
[----:B------:R-:W-:Y:S01]  /*0e70*/  FMUL.FTZ R45, R82, -1.4426950216293334961 ;  /* 0xbfb8aa3b522d7820 */ /* 0x000fe20000410000 */
[----:B------:R-:W-:Y:S01]  /*0e80*/  SHF.L.U32 R88, R88, 0x10, RZ ;  /* 0x0000001058587819 */ /* 0x000fe200000006ff */
[----:B------:R0:W4:Y:S01]  /*0e90*/  MUFU.EX2 R79, R46 ;  /* 0x0000002e004f7308 */ /* 0x0001220000000800 */
[----:B------:R-:W-:-:S02]  /*0ea0*/  SHF.L.U32 R92, R92, 0x10, RZ ;  /* 0x000000105c5c7819 */ /* 0x000fc400000006ff */
[----:B------:R-:W-:Y:S01]  /*0eb0*/  SHF.L.U32 R91, R91, 0x10, RZ ;  /* 0x000000105b5b7819 */ /* 0x000fe200000006ff */
[----:B------:R4:W-:Y:S01]  /*0ec0*/  MUFU.EX2 R77, R3 ;  /* 0x00000003004d7308 */ /* 0x0009e20000000800 */
[----:B--2---:R-:W-:Y:S01]  /*0ed0*/  FMUL.FTZ R2, R83, -1.4426950216293334961 ;  /* 0xbfb8aa3b53027820 */ /* 0x004fe20000410000 */
[----:B-1----:R-:W-:Y:S01]  /*0ee0*/  FADD.FTZ R95, R16, 1 ;  /* 0x3f800000105f7421 */ /* 0x002fe20000010000 */
[----:B------:R-:W-:Y:S01]  /*0ef0*/  PRMT R16, R48, 0x7632, R16 ;  /* 0x0000763230107816 */ /* 0x000fe20000000010 */
[----:B------:R1:W-:Y:S01]  /*0f00*/  MUFU.RCP R94, R10 ;  /* 0x0000000a005e7308 */ /* 0x0003e20000001000 */
[----:B0-----:R-:W-:Y:S01]  /*0f10*/  FMUL.FTZ R46, R88, -1.4426950216293334961 ;  /* 0xbfb8aa3b582e7820 */ /* 0x001fe20000410000 */
[----:B----4-:R-:W-:Y:S01]  /*0f20*/  FADD.FTZ R47, R47, 1 ;  /* 0x3f8000002f2f7421 */ /* 0x010fe20000010000 */
[----:B------:R-:W-:Y:S01]  /*0f30*/  PRMT R109, R63, 0x7632, R109 ;  /* 0x000076323f6d7816 */ /* 0x000fe2000000006d */
[----:B------:R-:W-:Y:S01]  /*0f40*/  FMUL.FTZ R3, R86, -1.4426950216293334961 ;  /* 0xbfb8aa3b56037820 */ /* 0x000fe20000410000 */
[----:B------:R-:W-:Y:S01]  /*0f50*/  FADD.FTZ R96, R79, 1 ;  /* 0x3f8000004f607421 */ /* 0x000fe20000010000 */
[----:B------:R-:W-:-:S02]  /*0f60*/  PRMT R79, R50, 0x7632, R79 ;  /* 0x00007632324f7816 */ /* 0x000fc4000000004f */
[----:B------:R-:W0:Y:S01]  /*0f70*/  MUFU.RCP R95, R95 ;  /* 0x0000005f005f7308 */ /* 0x000e220000001000 */
[----:B-1----:R-:W-:Y:S02]  /*0f80*/  PRMT R10, R58, 0x7632, R10 ;  /* 0x000076323a0a7816 */ /* 0x002fe4000000000a */
[----:B------:R-:W-:Y:S02]  /*0f90*/  SHF.L.U32 R109, R109, 0x10, RZ ;  /* 0x000000106d6d7819 */ /* 0x000fe400000006ff */
[----:B------:R-:W-:Y:S02]  /*0fa0*/  SHF.L.U32 R102, R102, 0x10, RZ ;  /* 0x0000001066667819 */ /* 0x000fe400000006ff */
[----:B------:R-:W-:Y:S01]  /*0fb0*/  SHF.L.U32 R108, R108, 0x10, RZ ;  /* 0x000000106c6c7819 */ /* 0x000fe200000006ff */
[----:B------:R1:W-:Y:S01]  /*0fc0*/  MUFU.EX2 R98, R81 ;  /* 0x0000005100627308 */ /* 0x0003e20000000800 */
[----:B------:R-:W-:Y:S02]  /*0fd0*/  SHF.L.U32 R110, R110, 0x10, RZ ;  /* 0x000000106e6e7819 */ /* 0x000fe400000006ff */
[----:B------:R-:W-:Y:S01]  /*0fe0*/  SHF.L.U32 R138, R10, 0x10, RZ ;  /* 0x000000100a8a7819 */ /* 0x000fe200000006ff */
[----:B------:R2:W4:Y:S01]  /*0ff0*/  MUFU.EX2 R11, R2 ;  /* 0x00000002000b7308 */ /* 0x0005220000000800 */
[----:B------:R-:W-:-:S02]  /*1000*/  PRMT R132, R4, 0x7632, R132 ;  /* 0x0000763204847816 */ /* 0x000fc40000000084 */
[----:B------:R-:W-:Y:S01]  /*1010*/  SHF.L.U32 R139, R4, 0x10, RZ ;  /* 0x00000010048b7819 */ /* 0x000fe200000006ff */
[----:B------:R-:W0:Y:S01]  /*1020*/  MUFU.EX2 R45, R45 ;  /* 0x0000002d002d7308 */ /* 0x000e220000000800 */
[----:B-1----:R-:W-:Y:S02]  /*1030*/  PRMT R81, R51, 0x7632, R81 ;  /* 0x0000763233517816 */ /* 0x002fe40000000051 */
[C---:B------:R-:W-:Y:S01]  /*1040*/  PRMT R130, R5.reuse, 0x7632, R130 ;  /* 0x0000763205827816 */ /* 0x040fe20000000082 */
[----:B------:R1:W-:Y:S01]  /*1050*/  MUFU.EX2 R100, R3 ;  /* 0x0000000300647308 */ /* 0x0003e20000000800 */
[----:B--2---:R-:W-:Y:S01]  /*1060*/  FMUL.FTZ R2, R92, -1.4426950216293334961 ;  /* 0xbfb8aa3b5c027820 */ /* 0x004fe20000410000 */
[----:B------:R-:W-:Y:S02]  /*1070*/  SHF.L.U32 R137, R5, 0x10, RZ ;  /* 0x0000001005897819 */ /* 0x000fe400000006ff */
[----:B------:R2:W2:Y:S01]  /*1080*/  MUFU.EX2 R103, R46 ;  /* 0x0000002e00677308 */ /* 0x0004a20000000800 */
[----:B------:R-:W-:Y:S01]  /*1090*/  SHF.L.U32 R135, R6, 0x10, RZ ;  /* 0x0000001006877819 */ /* 0x000fe200000006ff */
[----:B----4-:R-:W-:Y:S01]  /*10a0*/  FADD.FTZ R104, R11, 1 ;  /* 0x3f8000000b687421 */ /* 0x010fe20000010000 */
[----:B------:R-:W-:Y:S01]  /*10b0*/  PRMT R11, R59, 0x7632, R11 ;  /* 0x000076323b0b7816 */ /* 0x000fe2000000000b */
[----:B------:R4:W-:Y:S01]  /*10c0*/  MUFU.RCP R101, R47 ;  /* 0x0000002f00657308 */ /* 0x0009e20000001000 */
[----:B-1----:R-:W-:Y:S01]  /*10d0*/  FMUL.FTZ R3, R91, -1.4426950216293334961 ;  /* 0xbfb8aa3b5b037820 */ /* 0x002fe20000410000 */
[----:B0-----:R-:W-:Y:S01]  /*10e0*/  FADD.FTZ R97, R45, 1 ;  /* 0x3f8000002d617421 */ /* 0x001fe20000010000 */
[----:B------:R-:W-:-:S02]  /*10f0*/  SHF.L.U32 R45, R48, 0x10, RZ ;  /* 0x00000010302d7819 */ /* 0x000fc400000006ff */
[----:B--2---:R-:W-:Y:S02]  /*1100*/  SHF.L.U32 R46, R49, 0x10, RZ ;  /* 0x00000010312e7819 */ /* 0x004fe400000006ff */
[----:B------:R-:W-:Y:S01]  /*1110*/  SHF.L.U32 R48, R51, 0x10, RZ ;  /* 0x0000001033307819 */ /* 0x000fe200000006ff */
[----:B------:R0:W1:Y:S01]  /*1120*/  MUFU.EX2 R99, R93 ;  /* 0x0000005d00637308 */ /* 0x0000620000000800 */
[----:B----4-:R-:W-:Y:S01]  /*1130*/  SHF.L.U32 R47, R50, 0x10, RZ ;  /* 0x00000010322f7819 */ /* 0x010fe200000006ff */
[----:B------:R-:W-:Y:S01]  /*1140*/  FADD.FTZ R107, R103, 1 ;  /* 0x3f800000676b7421 */ /* 0x000fe20000010000 */
[----:B------:R-:W-:Y:S01]  /*1150*/  SHF.L.U32 R50, R60, 0x10, RZ ;  /* 0x000000103c327819 */ /* 0x000fe200000006ff */
[----:B------:R2:W4:Y:S01]  /*1160*/  MUFU.EX2 R112, R2 ;  /* 0x0000000200707308 */ /* 0x0005220000000800 */
[----:B------:R-:W-:Y:S02]  /*1170*/  SHF.L.U32 R51, R63, 0x10, RZ ;  /* 0x000000103f337819 */ /* 0x000fe400000006ff */
[----:B------:R-:W-:Y:S01]  /*1180*/  SHF.L.U32 R140, R11, 0x10, RZ ;  /* 0x000000100b8c7819 */ /* 0x000fe200000006ff */
[----:B------:R1:W4:Y:S01]  /*1190*/  MUFU.EX2 R119, R3 ;  /* 0x0000000300777308 */ /* 0x0003220000000800 */
[----:B0-----:R-:W-:Y:S01]  /*11a0*/  FADD.FTZ R93, R77, 1 ;  /* 0x3f8000004d5d7421 */ /* 0x001fe20000010000 */
[----:B------:R-:W-:Y:S01]  /*11b0*/  PRMT R77, R49, 0x7632, R77 ;  /* 0x00007632314d7816 */ /* 0x000fe2000000004d */
[----:B------:R-:W-:Y:S01]  /*11c0*/  FADD.FTZ R49, R98, 1 ;  /* 0x3f80000062317421 */ /* 0x000fe20000010000 */
[----:B------:R-:W-:Y:S01]  /*11d0*/  SHF.L.U32 R98, R59, 0x10, RZ ;  /* 0x000000103b627819 */ /* 0x000fe200000006ff */
[----:B------:R-:W-:Y:S01]  /*11e0*/  FADD.FTZ R59, -R95, 1 ;  /* 0x3f8000005f3b7421 */ /* 0x000fe20000010100 */
[----:B--2---:R-:W-:Y:S01]  /*11f0*/  PRMT R2, R56, 0x7632, R2 ;  /* 0x0000763238027816 */ /* 0x004fe20000000002 */
[----:B------:R-:W0:Y:S01]  /*1200*/  MUFU.RCP R97, R97 ;  /* 0x0000006100617308 */ /* 0x000e220000001000 */
[----:B-1----:R-:W-:Y:S01]  /*1210*/  FADD.FTZ R99, R99, 1 ;  /* 0x3f80000063637421 */ /* 0x002fe20000010000 */
[----:B------:R-:W-:Y:S01]  /*1220*/  PRMT R3, R57, 0x7632, R3 ;  /* 0x0000763239037816 */ /* 0x000fe20000000003 */
[----:B------:R-:W-:Y:S01]  /*1230*/  FFMA.FTZ R59, R84, R59, 1 ;  /* 0x3f800000543b7423 */ /* 0x000fe2000001003b */
[----:B----4-:R-:W-:Y:S01]  /*1240*/  FADD.FTZ R117, R112, 1 ;  /* 0x3f80000070757421 */ /* 0x010fe20000010000 */
[----:B------:R-:W-:Y:S01]  /*1250*/  SHF.L.U32 R134, R2, 0x10, RZ ;  /* 0x0000001002867819 */ /* 0x000fe200000006ff */
[----:B------:R-:W-:-:S02]  /*1260*/  FADD.FTZ R122, R119, 1 ;  /* 0x3f800000777a7421 */ /* 0x000fc40000010000 */
[----:B------:R-:W-:Y:S01]  /*1270*/  MUFU.RCP R104, R104 ;  /* 0x0000006800687308 */ /* 0x000fe20000001000 */
[----:B------:R-:W-:Y:S02]  /*1280*/  SHF.L.U32 R136, R3, 0x10, RZ ;  /* 0x0000001003887819 */ /* 0x000fe400000006ff */
[----:B------:R-:W-:Y:S02]  /*1290*/  SHF.L.U32 R133, R7, 0x10, RZ ;  /* 0x0000001007857819 */ /* 0x000fe400000006ff */
[----:B------:R-:W-:-:S03]  /*12a0*/  SHF.L.U32 R131, R12, 0x10, RZ ;  /* 0x000000100c837819 */ /* 0x000fc600000006ff */
[----:B------:R-:W-:Y:S01]  /*12b0*/  MUFU.RCP R107, R107 ;  /* 0x0000006b006b7308 */ /* 0x000fe20000001000 */
[----:B0-----:R-:W-:-:S04]  /*12c0*/  FADD.FTZ R63, -R97, 1 ;  /* 0x3f800000613f7421 */ /* 0x001fc80000010100 */
[----:B------:R-:W-:-:S03]  /*12d0*/  FFMA.FTZ R113, R82, R63, 1 ;  /* 0x3f80000052717423 */ /* 0x000fc6000001003f */
[----:B------:R-:W-:Y:S08]  /*12e0*/  MUFU.RCP R96, R96 ;  /* 0x0000006000607308 */ /* 0x000ff00000001000 */
[----:B------:R-:W-:Y:S08]  /*12f0*/  MUFU.RCP R49, R49 ;  /* 0x0000003100317308 */ /* 0x000ff00000001000 */
[----:B------:R-:W-:Y:S08]  /*1300*/  MUFU.RCP R93, R93 ;  /* 0x0000005d005d7308 */ /* 0x000ff00000001000 */
[----:B------:R-:W0:Y:S08]  /*1310*/  MUFU.RCP R99, R99 ;  /* 0x0000006300637308 */ /* 0x000e300000001000 */
[----:B------:R-:W1:Y:S01]  /*1320*/  MUFU.RCP R146, R122 ;  /* 0x0000007a00927308 */ /* 0x000e620000001000 */
[----:B0-----:R-:W-:-:S04]  /*1330*/  FADD.FTZ R125, -R99, 1 ;  /* 0x3f800000637d7421 */ /* 0x001fc80000010100 */
[----:B------:R-:W-:Y:S01]  /*1340*/  FFMA.FTZ R129, R78, R125, 1 ;  /* 0x3f8000004e817423 */ /* 0x000fe2000001007d */
[----:B-1----:R-:W-:Y:S01]  /*1350*/  FADD.FTZ R2, -R146, 1 ;  /* 0x3f80000092027421 */ /* 0x002fe20000010100 */
[----:B---3--:R0:W-:Y:S04]  /*1360*/  STS.128 [R19], R68 ;  /* 0x0000004413007388 */ /* 0x0081e80000000c00 */
[----:B------:R1:W-:Y:S01]  /*1370*/  STS.128 [R19+0x200], R72 ;  /* 0x0002004813007388 */ /* 0x0003e20000000c00 */
[----:B------:R-:W-:-:S03]  /*1380*/  NOP ;  /* 0x0000000000007918 */ /* 0x000fc60000000000 */
[----:B------:R-:W2:Y:S01]  /*1390*/  LDS.128 R64, [R18] ;  /* 0x0000000012407984 */ /* 0x000ea20000000c00 */
[----:B0-----:R-:W-:Y:S01]  /*13a0*/  SHF.L.U32 R68, R61, 0x10, RZ ;  /* 0x000000103d447819 */ /* 0x001fe200000006ff */
[----:B------:R-:W-:Y:S01]  /*13b0*/  FADD.FTZ R61, R100, 1 ;  /* 0x3f800000643d7421 */ /* 0x000fe20000010000 */
[----:B------:R-:W-:Y:S02]  /*13c0*/  SHF.L.U32 R70, R62, 0x10, RZ ;  /* 0x000000103e467819 */ /* 0x000fe400000006ff */
[----:B-1----:R-:W-:Y:S01]  /*13d0*/  SHF.L.U32 R72, R56, 0x10, RZ ;  /* 0x0000001038487819 */ /* 0x002fe200000006ff */
[----:B------:R-:W-:Y:S01]  /*13e0*/  FADD.FTZ R56, -R94, 1 ;  /* 0x3f8000005e387421 */ /* 0x000fe20000010100 */
[----:B------:R-:W-:Y:S02]  /*13f0*/  SHF.L.U32 R74, R57, 0x10, RZ ;  /* 0x00000010394a7819 */ /* 0x000fe400000006ff */
[----:B------:R-:W-:Y:S01]  /*1400*/  SHF.L.U32 R75, R58, 0x10, RZ ;  /* 0x000000103a4b7819 */ /* 0x000fe200000006ff */
[C---:B------:R-:W-:Y:S01]  /*1410*/  FFMA.FTZ R56, R85.reuse, R56, 1 ;  /* 0x3f80000055387423 */ /* 0x040fe20000010038 */
[----:B------:R-:W-:Y:S01]  /*1420*/  FMUL.FTZ R85, R85, R94 ;  /* 0x0000005e55557220 */ /* 0x000fe20000410000 */
[----:B--2---:R-:W-:-:S02]  /*1430*/  SHF.L.U32 R69, R64, 0x10, RZ ;  /* 0x0000001040457819 */ /* 0x004fc400000006ff */
[C---:B------:R-:W-:Y:S02]  /*1440*/  SHF.L.U32 R71, R65.reuse, 0x10, RZ ;  /* 0x0000001041477819 */ /* 0x040fe400000006ff */
[----:B------:R-:W-:Y:S01]  /*1450*/  PRMT R60, R64, 0x7632, R60 ;  /* 0x00007632403c7816 */ /* 0x000fe2000000003c */
[----:B------:R-:W-:Y:S01]  /*1460*/  FMUL.FTZ R57, R50, R69 ;  /* 0x0000004532397220 */ /* 0x000fe20000410000 */
[----:B------:R-:W-:Y:S01]  /*1470*/  PRMT R103, R65, 0x7632, R103 ;  /* 0x0000763241677816 */ /* 0x000fe20000000067 */
[----:B------:R-:W-:Y:S01]  /*1480*/  FMUL.FTZ R58, R68, R71 ;  /* 0x00000047443a7220 */ /* 0x000fe20000410000 */
[----:B------:R-:W-:Y:S01]  /*1490*/  FADD.FTZ R64, R111, 1 ;  /* 0x3f8000006f407421 */ /* 0x000fe20000010000 */
[----:B------:R-:W-:Y:S01]  /*14a0*/  FMUL.FTZ R57, R94, R57 ;  /* 0x000000395e397220 */ /* 0x000fe20000410000 */
[----:B------:R0:W-:Y:S01]  /*14b0*/  MUFU.RCP R65, R61 ;  /* 0x0000003d00417308 */ /* 0x0001e20000001000 */
[----:B------:R-:W-:Y:S01]  /*14c0*/  FMUL.FTZ R58, R95, R58 ;  /* 0x0000003a5f3a7220 */ /* 0x000fe20000410000 */
[----:B------:R-:W-:Y:S01]  /*14d0*/  SHF.L.U32 R100, R67, 0x10, RZ ;  /* 0x0000001043647819 */ /* 0x000fe200000006ff */
[----:B------:R-:W-:Y:S01]  /*14e0*/  FADD.FTZ R111, -R101, 1 ;  /* 0x3f800000656f7421 */ /* 0x000fe20000010100 */
[----:B------:R-:W-:Y:S01]  /*14f0*/  PRMT R106, R67, 0x7632, R106 ;  /* 0x00007632436a7816 */ /* 0x000fe2000000006a */
[----:B------:R-:W-:Y:S01]  /*1500*/  FMUL.FTZ R62, R58, R59 ;  /* 0x0000003b3a3e7220 */ /* 0x000fe20000410000 */
[----:B------:R-:W-:Y:S01]  /*1510*/  SHF.L.U32 R73, R66, 0x10, RZ ;  /* 0x0000001042497819 */ /* 0x000fe200000006ff */
[----:B------:R-:W-:Y:S01]  /*1520*/  FMUL.FTZ R112, R51, R100 ;  /* 0x0000006433707220 */ /* 0x000fe20000410000 */
[----:B------:R-:W1:Y:S01]  /*1530*/  MUFU.RCP R64, R64 ;  /* 0x0000004000407308 */ /* 0x000e620000001000 */
[----:B0-----:R-:W-:Y:S01]  /*1540*/  FMUL.FTZ R61, R57, R56 ;  /* 0x00000038393d7220 */ /* 0x001fe20000410000 */
[----:B------:R-:W-:Y:S01]  /*1550*/  FFMA.FTZ R115, R80, R111, 1 ;  /* 0x3f80000050737423 */ /* 0x000fe2000001006f */
[----:B------:R-:W0:Y:S01]  /*1560*/  LDS.128 R56, [R18+0x10] ;  /* 0x0000100012387984 */ /* 0x000e220000000c00 */
[----:B------:R-:W-:Y:S01]  /*1570*/  FMUL.FTZ R112, R101, R112 ;  /* 0x0000007065707220 */ /* 0x000fe20000410000 */
[----:B------:R-:W-:Y:S01]  /*1580*/  SHF.L.U32 R106, R106, 0x10, RZ ;  /* 0x000000106a6a7819 */ /* 0x000fe200000006ff */
[----:B------:R-:W-:Y:S01]  /*1590*/  FMUL.FTZ R95, R84, R95 ;  /* 0x0000005f545f7220 */ /* 0x000fe20000410000 */
[----:B------:R-:W-:Y:S01]  /*15a0*/  SHF.L.U32 R67, R60, 0x10, RZ ;  /* 0x000000103c437819 */ /* 0x000fe200000006ff */
[----:B------:R-:W-:Y:S01]  /*15b0*/  FMUL.FTZ R116, R112, R115 ;  /* 0x0000007370747220 */ /* 0x000fe20000410000 */
[----:B------:R2:W3:Y:S01]  /*15c0*/  MUFU.RCP R111, R117 ;  /* 0x00000075006f7308 */ /* 0x0004e20000001000 */
[----:B------:R-:W-:Y:S01]  /*15d0*/  FADD.FTZ R115, R118, 1 ;  /* 0x3f80000076737421 */ /* 0x000fe20000010000 */
[----:B------:R-:W-:Y:S01]  /*15e0*/  PRMT R105, R66, 0x7632, R105 ;  /* 0x0000763242697816 */ /* 0x000fe20000000069 */
[----:B------:R-:W-:Y:S01]  /*15f0*/  FADD.FTZ R60, -R104, 1 ;  /* 0x3f800000683c7421 */ /* 0x000fe20000010100 */
[----:B------:R-:W-:Y:S01]  /*1600*/  FMUL.FTZ R66, R70, R73 ;  /* 0x0000004946427220 */ /* 0x000fe20000410000 */
[----:B------:R-:W-:Y:S01]  /*1610*/  FMUL.FTZ R63, R102, R67 ;  /* 0x00000043663f7220 */ /* 0x000fe20000410000 */
[----:B------:R-:W-:Y:S01]  /*1620*/  SHF.L.U32 R103, R103, 0x10, RZ ;  /* 0x0000001067677819 */ /* 0x000fe200000006ff */
[----:B------:R-:W-:Y:S01]  /*1630*/  FFMA.FTZ R60, R83, R60, 1 ;  /* 0x3f800000533c7423 */ /* 0x000fe2000001003c */
[----:B------:R-:W-:Y:S01]  /*1640*/  FMUL.FTZ R66, R97, R66 ;  /* 0x0000004261427220 */ /* 0x000fe20000410000 */
[----:B-1----:R-:W-:Y:S01]  /*1650*/  FADD.FTZ R118, -R64, 1 ;  /* 0x3f80000040767421 */ /* 0x002fe20000010100 */
[----:B--2---:R-:W-:Y:S01]  /*1660*/  FMUL.FTZ R117, R109, R106 ;  /* 0x0000006a6d757220 */ /* 0x004fe20000410000 */
[----:B------:R-:W-:Y:S01]  /*1670*/  FMUL.FTZ R63, R104, R63 ;  /* 0x0000003f683f7220 */ /* 0x000fe20000410000 */
[----:B------:R-:W-:Y:S01]  /*1680*/  SHF.L.U32 R105, R105, 0x10, RZ ;  /* 0x0000001069697819 */ /* 0x000fe200000006ff */
[----:B------:R-:W-:Y:S01]  /*1690*/  FFMA.FTZ R118, R87, R118, 1 ;  /* 0x3f80000057767423 */ /* 0x000fe20000010076 */
[----:B------:R-:W-:Y:S01]  /*16a0*/  FMUL.FTZ R117, R64, R117 ;  /* 0x0000007540757220 */ /* 0x000fe20000410000 */
[----:B------:R-:W-:Y:S01]  /*16b0*/  FMUL.FTZ R114, R66, R113 ;  /* 0x0000007142727220 */ /* 0x000fe20000410000 */
[----:B------:R-:W-:Y:S01]  /*16c0*/  FMUL.FTZ R60, R63, R60 ;  /* 0x0000003c3f3c7220 */ /* 0x000fe20000410000 */
[----:B------:R-:W-:Y:S01]  /*16d0*/  FADD.FTZ R63, -R65, 1 ;  /* 0x3f800000413f7421 */ /* 0x000fe20000010100 */
[----:B------:R-:W-:Y:S01]  /*16e0*/  FMUL.FTZ R123, R117, R118 ;  /* 0x00000076757b7220 */ /* 0x000fe20000410000 */
[----:B------:R-:W-:Y:S01]  /*16f0*/  FADD.FTZ R118, R120, 1 ;  /* 0x3f80000078767421 */ /* 0x000fe20000010000 */
[----:B------:R-:W-:Y:S01]  /*1700*/  FADD.FTZ R113, -R107, 1 ;  /* 0x3f8000006b717421 */ /* 0x000fe20000010100 */
[----:B------:R-:W-:Y:S01]  /*1710*/  FMUL.FTZ R66, R108, R103 ;  /* 0x000000676c427220 */ /* 0x000fe20000410000 */
[----:B------:R-:W-:Y:S01]  /*1720*/  FMUL.FTZ R112, R110, R105 ;  /* 0x000000696e707220 */ /* 0x000fe20000410000 */
[----:B------:R-:W1:Y:S01]  /*1730*/  MUFU.RCP R148, R118 ;  /* 0x0000007600947308 */ /* 0x000e620000001000 */
[----:B------:R-:W-:Y:S01]  /*1740*/  FFMA.FTZ R63, R86, R63, 1 ;  /* 0x3f800000563f7423 */ /* 0x000fe2000001003f */
[----:B------:R-:W-:Y:S01]  /*1750*/  FFMA.FTZ R113, R88, R113, 1 ;  /* 0x3f80000058717423 */ /* 0x000fe20000010071 */
[----:B------:R-:W-:Y:S01]  /*1760*/  FMUL.FTZ R66, R65, R66 ;  /* 0x0000004241427220 */ /* 0x000fe20000410000 */
[----:B------:R-:W-:Y:S01]  /*1770*/  FMUL.FTZ R112, R107, R112 ;  /* 0x000000706b707220 */ /* 0x000fe20000410000 */
[----:B---3--:R-:W-:Y:S01]  /*1780*/  FADD.FTZ R3, -R111, 1 ;  /* 0x3f8000006f037421 */ /* 0x008fe20000010100 */
[----:B------:R-:W-:Y:S01]  /*1790*/  FMUL.FTZ R97, R82, R97 ;  /* 0x0000006152617220 */ /* 0x000fe20000410000 */
[----:B------:R-:W-:Y:S01]  /*17a0*/  FMUL.FTZ R63, R66, R63 ;  /* 0x0000003f423f7220 */ /* 0x000fe20000410000 */
[----:B------:R-:W2:Y:S01]  /*17b0*/  MUFU.RCP R115, R115 ;  /* 0x0000007300737308 */ /* 0x000ea20000001000 */
[----:B------:R-:W-:Y:S01]  /*17c0*/  FMUL.FTZ R121, R112, R113 ;  /* 0x0000007170797220 */ /* 0x000fe20000410000 */
[----:B------:R-:W-:Y:S01]  /*17d0*/  FFMA.FTZ R3, R92, R3, 1 ;  /* 0x3f8000005c037423 */ /* 0x000fe20000010003 */
[----:B0-----:R-:W-:Y:S01]  /*17e0*/  PRMT R66, R56, 0x7632, R66 ;  /* 0x0000763238427816 */ /* 0x001fe20000000042 */
[----:B------:R-:W-:Y:S01]  /*17f0*/  FMUL.FTZ R101, R80, R101 ;  /* 0x0000006550657220 */ /* 0x000fe20000410000 */
[----:B------:R-:W-:Y:S01]  /*1800*/  SHF.L.U32 R113, R56, 0x10, RZ ;  /* 0x0000001038717819 */ /* 0x000fe200000006ff */
[----:B------:R-:W-:Y:S01]  /*1810*/  FADD.FTZ R56, -R96, 1 ;  /* 0x3f80000060387421 */ /* 0x000fe20000010100 */
[----:B------:R-:W-:Y:S01]  /*1820*/  PRMT R127, R59, 0x7632, R127 ;  /* 0x000076323b7f7816 */ /* 0x000fe2000000007f */
[----:B------:R-:W-:Y:S01]  /*1830*/  FMUL.FTZ R83, R83, R104 ;  /* 0x0000006853537220 */ /* 0x000fe20000410000 */
[----:B------:R-:W-:Y:S01]  /*1840*/  SHF.L.U32 R119, R59, 0x10, RZ ;  /* 0x000000103b777819 */ /* 0x000fe200000006ff */
[----:B------:R-:W-:Y:S01]  /*1850*/  FADD.FTZ R59, -R49, 1 ;  /* 0x3f800000313b7421 */ /* 0x000fe20000010100 */
[----:B------:R-:W-:Y:S01]  /*1860*/  SHF.L.U32 R117, R57, 0x10, RZ ;  /* 0x0000001039757819 */ /* 0x000fe200000006ff */
[----:B-1----:R-:W-:Y:S01]  /*1870*/  FADD.FTZ R10, -R148, 1 ;  /* 0x3f800000940a7421 */ /* 0x002fe20000010100 */
        /* <DEDUP_REMOVED lines=21> */
[----:B------:R-:W-:Y:S01]  /*19d0*/  FFMA.FTZ R56, R91, R2, 1 ;  /* 0x3f8000005b387423 */ /* 0x000fe20000010002 */
[----:B------:R-:W-:Y:S01]  /*19e0*/  FFMA.FTZ R58, R89, R10, 1 ;  /* 0x3f800000593a7423 */ /* 0x000fe2000001000a */
[----:B------:R-:W-:Y:S01]  /*19f0*/  FMUL.FTZ R2, R134, R142 ;  /* 0x0000008e86027220 */ /* 0x000fe20000410000 */
[----:B--2---:R-:W-:Y:S01]  /*1a00*/  FADD.FTZ R11, -R115, 1 ;  /* 0x3f800000730b7421 */ /* 0x004fe20000010100 */
        /* <DEDUP_REMOVED lines=26> */
[----:B------:R-:W-:-:S03]  /*1bb0*/  F2FP.BF16.F32.PACK_AB R62, R2, R125 ;  /* 0x0000007d023e723e */ /* 0x000fc600000010ff */
[----:B------:R-:W0:Y:S01]  /*1bc0*/  LDC.64 R10, c[0x0][0x510] ;  /* 0x00014400ff0a7b82 */ /* 0x000e220000000a00 */
[----:B------:R-:W-:Y:S01]  /*1bd0*/  F2FP.BF16.F32.PACK_AB R63, R127, R128 ;  /* 0x000000807f3f723e */ /* 0x000fe200000010ff */
[----:B------:R-:W-:Y:S01]  /*1be0*/  FMUL.FTZ R99, R78, R99 ;  /* 0x000000634e637220 */ /* 0x000fe20000410000 */
[----:B------:R-:W-:Y:S01]  /*1bf0*/  PRMT R128, R6, 0x7632, R128 ;  /* 0x0000763206807816 */ /* 0x000fe20000000080 */
[----:B------:R-:W-:Y:S01]  /*1c00*/  FMUL.FTZ R111, R92, R111 ;  /* 0x0000006f5c6f7220 */ /* 0x000fe20000410000 */
[----:B------:R-:W-:Y:S01]  /*1c10*/  PRMT R126, R7, 0x7632, R126 ;  /* 0x00007632077e7816 */ /* 0x000fe2000000007e */
[----:B------:R-:W-:Y:S01]  /*1c20*/  FMUL.FTZ R115, R90, R115 ;  /* 0x000000735a737220 */ /* 0x000fe20000410000 */
[----:B------:R-:W-:Y:S01]  /*1c30*/  PRMT R124, R12, 0x7632, R124 ;  /* 0x000076320c7c7816 */ /* 0x000fe2000000007c */
[----:B------:R-:W1:Y:S01]  /*1c40*/  LDC.64 R2, c[0x0][0x558] ;  /* 0x00015600ff027b82 */ /* 0x000e620000000a00 */
[----:B------:R-:W-:Y:S01]  /*1c50*/  PRMT R123, R13, 0x7632, R123 ;  /* 0x000076320d7b7816 */ /* 0x000fe2000000007b */
[----:B------:R-:W-:Y:S01]  /*1c60*/  FMUL.FTZ R91, R91, R146 ;  /* 0x000000925b5b7220 */ /* 0x000fe20000410000 */
[----:B------:R-:W-:Y:S01]  /*1c70*/  SHF.L.U32 R129, R13, 0x10, RZ ;  /* 0x000000100d817819 */ /* 0x000fe200000006ff */
[----:B------:R-:W-:Y:S01]  /*1c80*/  FMUL.FTZ R89, R89, R148 ;  /* 0x0000009459597220 */ /* 0x000fe20000410000 */
[----:B------:R-:W-:Y:S01]  /*1c90*/  FMUL.FTZ R0, R50, R85 ;  /* 0x0000005532007220 */ /* 0x000fe20000410000 */
[----:B------:R-:W-:Y:S01]  /*1ca0*/  PRMT R114, R52, 0x7632, R114 ;  /* 0x0000763234727816 */ /* 0x000fe20000000072 */
[----:B------:R-:W-:Y:S01]  /*1cb0*/  FMUL.FTZ R50, R70, R97 ;  /* 0x0000006146327220 */ /* 0x000fe20000410000 */
[----:B------:R-:W-:Y:S01]  /*1cc0*/  PRMT R116, R53, 0x7632, R116 ;  /* 0x0000763235747816 */ /* 0x000fe20000000074 */
[----:B------:R-:W-:Y:S01]  /*1cd0*/  FMUL.FTZ R64, R72, R93 ;  /* 0x0000005d48407220 */ /* 0x000fe20000410000 */
[----:B------:R-:W-:Y:S01]  /*1ce0*/  STS.128 [R18], R56 ;  /* 0x0000003812007388 */ /* 0x000fe20000000c00 */
[----:B------:R-:W-:Y:S01]  /*1cf0*/  PRMT R118, R54, 0x7632, R118 ;  /* 0x0000763236767816 */ /* 0x000fe20000000076 */
[----:B------:R-:W-:Y:S01]  /*1d00*/  FMUL.FTZ R66, R74, R17 ;  /* 0x000000114a427220 */ /* 0x000fe20000410000 */
[----:B------:R-:W-:Y:S01]  /*1d10*/  PRMT R120, R55, 0x7632, R120 ;  /* 0x0000763237787816 */ /* 0x000fe20000000078 */
[----:B------:R-:W-:Y:S01]  /*1d20*/  STS.128 [R18+0x10], R60 ;  /* 0x0000103c12007388 */ /* 0x000fe20000000c00 */
[----:B------:R-:W-:-:S03]  /*1d30*/  NOP ;  /* 0x0000000000007918 */ /* 0x000fc60000000000 */
[----:B------:R-:W2:Y:S01]  /*1d40*/  LDS.128 R56, [R19] ;  /* 0x0000000013387984 */ /* 0x000ea20000000c00 */
[----:B0-----:R-:W-:-:S04]  /*1d50*/  IMAD.WIDE.U32 R12, R44, R10, UR6 ;  /* 0x000000062c0c7e25 */ /* 0x001fc8000f8e000a */
[----:B------:R-:W-:Y:S01]  /*1d60*/  FMUL.FTZ R10, R76, R49 ;  /* 0x000000314c0a7220 */ /* 0x000fe20000410000 */
[----:B------:R-:W-:Y:S01]  /*1d70*/  FMUL.FTZ R49, R68, R95 ;  /* 0x0000005f44317220 */ /* 0x000fe20000410000 */
[----:B------:R-:W0:Y:S01]  /*1d80*/  LDS.128 R4, [R19+0x200] ;  /* 0x0002000013047984 */ /* 0x000e220000000c00 */
[----:B------:R-:W-:Y:S01]  /*1d90*/  IMAD R11, R44, R11, R13 ;  /* 0x0000000b2c0b7224 */ /* 0x000fe200078e020d */
        /* <DEDUP_REMOVED lines=8> */
[----:B------:R-:W-:Y:S01]  /*1e20*/  SHF.L.U32 R54, R54, 0x10, RZ ;  /* 0x0000001036367819 */ /* 0x000fe200000006ff */
[----:B------:R-:W-:Y:S01]  /*1e30*/  IMAD.WIDE.U32 R2, R22, 0x10, R2 ;  /* 0x0000001016027825 */ /* 0x000fe200078e0002 */
[----:B------:R-:W-:-:S03]  /*1e40*/  SHF.L.U32 R55, R55, 0x10, RZ ;  /* 0x0000001037377819 */ /* 0x000fc600000006ff */
        /* <DEDUP_REMOVED lines=9> */
[----:B------:R-:W-:Y:S01]  /*1ee0*/  FMUL.FTZ R78, R138, R91 ;  /* 0x0000005b8a4e7220 */ /* 0x000fe20000410000 */
[----:B------:R-:W-:Y:S01]  /*1ef0*/  FMUL.FTZ R76, R140, R89 ;  /* 0x000000598c4c7220 */ /* 0x000fe20000410000 */
[----:B--2---:R1:W-:Y:S04]  /*1f00*/  STG.E.128 desc[UR16][R2.64], R56 ;  /* 0x0000003802007986 */ /* 0x0043e8000c101d10 */
        /* <DEDUP_REMOVED lines=33> */
[----:B------:R-:W-:Y:S02]  /*2120*/  UIMAD UR10, UR18, UR13, UR7 ;  /* 0x0000000d120a72a4 */ /* 0x000fe4000f8e0207 */
[----:B------:R-:W-:Y:S01]  /*2130*/  MOV R3, UR7 ;  /* 0x0000000700037c02 */ /* 0x000fe20008000f00 */
[----:B------:R-:W2:Y:S01]  /*2140*/  LDS.128 R60, [R19+0x200] ;  /* 0x00020000133c7984 */ /* 0x000ea20000000c00 */
[----:B------:R-:W-:Y:S02]  /*2150*/  MOV R2, UR6 ;  /* 0x0000000600027c02 */ /* 0x000fe40008000f00 */
[----:B------:R-:W-:-:S03]  /*2160*/  MOV R3, UR10 ;  /* 0x0000000a00037c02 */ /* 0x000fc60008000f00 */
[----:B------:R-:W-:-:S04]  /*2170*/  IMAD.WIDE.U32 R2, R44, UR14, R2 ;  /* 0x0000000e2c027c25 */ /* 0x000fc8000f8e0002 */
[----:B------:R-:W-:Y:S01]  /*2180*/  IMAD R3, R44, UR15, R3 ;  /* 0x0000000f2c037c24 */ /* 0x000fe2000f8e0203 */
[----:B-1----:R-:W-:-:S04]  /*2190*/  LEA R4, P0, R2, UR22, 0x1 ;  /* 0x0000001602047c11 */ /* 0x002fc8000f8008ff */
[----:B------:R-:W-:-:S03]  /*21a0*/  LEA.HI.X R5, R2, UR23, R3, 0x1, P0 ;  /* 0x0000001702057c11 */ /* 0x000fc600080f0c03 */
[----:B------:R-:W-:-:S05]  /*21b0*/  IMAD.WIDE.U32 R2, R22, 0x10, R4 ;  /* 0x0000001016027825 */ /* 0x000fca00078e0004 */
[----:B0-----:R0:W-:Y:S04]  /*21c0*/  STG.E.128 desc[UR16][R2.64], R56 ;  /* 0x0000003802007986 */ /* 0x0011e8000c101d10 */
[----:B--2---:R0:W-:Y:S02]  /*21d0*/  STG.E.128 desc[UR16][R2.64+0x200], R60 ;  /* 0x0002003c02007986 */ /* 0x0041e4000c101d10 */
.L_x_5020:
[----:B------:R-:W-:Y:S01]  /*21e0*/  SHF.L.U32 R75, R16, 0x10, RZ ;  /* 0x00000010104b7819 */ /* 0x000fe200000006ff */
[----:B------:R-:W-:Y:S01]  /*21f0*/  FFMA.FTZ R37, R0, R45, R37 ;  /* 0x0000002d00257223 */ /* 0x000fe20000010025 */
[----:B------:R-:W-:Y:S01]  /*2200*/  SHF.L.U32 R77, R77, 0x10, RZ ;  /* 0x000000104d4d7819 */ /* 0x000fe200000006ff */
[----:B------:R-:W-:Y:S01]  /*2210*/  BAR.SYNC.DEFER_BLOCKING 0x0 ;  /* 0x0000000000007b1d */ /* 0x000fe20000010000 */
[----:B------:R-:W-:Y:S01]  /*2220*/  SHF.L.U32 R79, R79, 0x10, RZ ;  /* 0x000000104f4f7819 */ /* 0x000fe200000006ff */
[----:B01----:R-:W-:Y:S01]  /*2230*/  FFMA.FTZ R2, R70, R75, R37 ;  /* 0x0000004b46027223 */ /* 0x003fe20000010025 */
[----:B------:R-:W-:Y:S01]  /*2240*/  SHF.L.U32 R81, R81, 0x10, RZ ;  /* 0x0000001051517819 */ /* 0x000fe200000006ff */
[----:B------:R-:W-:Y:S01]  /*2250*/  UISETP.GE.AND UP0, UPT, UR11, 0x1, UPT ;  /* 0x000000010b00788c */ /* 0x000fe2000bf06270 */
        /* <DEDUP_REMOVED lines=10> */
[----:B-----5:R-:W-:Y:S01]  /*2300*/  FADD.FTZ R154, R3, R42 ;  /* 0x0000002a039a7221 */ /* 0x020fe20000010000 */
[----:B------:R-:W-:Y:S01]  /*2310*/  SHF.L.U32 R5, R130, 0x10, RZ ;  /* 0x0000001082057819 */ /* 0x000fe200000006ff */
[----:B------:R-:W-:-:S02]  /*2320*/  HFMA2 R90, -RZ, RZ, 0, 0 ;  /* 0x00000000ff5a7431 */ /* 0x000fc400000001ff */
        /* <DEDUP_REMOVED lines=10> */
[--C-:B------:R-:W-:Y:S01]  /*23d0*/  FADD.FTZ R96, R139, R42.reuse ;  /* 0x0000002a8b607221 */ /* 0x100fe20000010000 */
[----:B------:R-:W-:Y:S01]  /*23e0*/  SHF.L.U32 R121, R121, 0x10, RZ ;  /* 0x0000001079797819 */ /* 0x000fe200000006ff */
[----:B------:R-:W-:Y:S01]  /*23f0*/  FFMA.FTZ R17, R64, R52, R17 ;  /* 0x0000003440117223 */ /* 0x000fe20000010011 */
[--C-:B------:R-:W-:Y:S01]  /*2400*/  FADD.FTZ R91, R137, R42.reuse ;  /* 0x0000002a895b7221 */ /* 0x100fe20000010000 */
[--C-:B------:R-:W-:Y:S01]  /*2410*/  FADD.FTZ R98, R135, R42.reuse ;  /* 0x0000002a87627221 */ /* 0x100fe20000010000 */
[--C-:B------:R-:W-:Y:S01]  /*2420*/  FADD.FTZ R93, R133, R42.reuse ;  /* 0x0000002a855d7221 */ /* 0x100fe20000010000 */
[----:B------:R-:W-:Y:S01]  /*2430*/  FFMA.FTZ R17, R82, R83, R17 ;  /* 0x0000005352117223 */ /* 0x000fe20000010011 */
[--C-:B------:R-:W-:Y:S01]  /*2440*/  FADD.FTZ R95, R131, R42.reuse ;  /* 0x0000002a835f7221 */ /* 0x100fe20000010000 */
[--C-:B------:R-:W-:Y:S01]  /*2450*/  FADD.FTZ R100, R129, R42.reuse ;  /* 0x0000002a81647221 */ /* 0x100fe20000010000 */
[--C-:B------:R-:W-:Y:S01]  /*2460*/  FADD.FTZ R97, R127, R42.reuse ;  /* 0x0000002a7f617221 */ /* 0x100fe20000010000 */
[----:B------:R-:W-:Y:S01]  /*2470*/  FFMA.FTZ R17, R66, R53, R17 ;  /* 0x0000003542117223 */ /* 0x000fe20000010011 */
[----:B------:R-:W-:Y:S01]  /*2480*/  FADD.FTZ R102, R125, R42 ;  /* 0x0000002a7d667221 */ /* 0x000fe20000010000 */
[----:B------:R-:W-:-:S02]  /*2490*/  MOV R73, RZ ;  /* 0x000000ff00497202 */ /* 0x000fc40000000f00 */
[----:B------:R-:W-:Y:S01]  /*24a0*/  CS2R R62, SRZ ;  /* 0x00000000003e7805 */ /* 0x000fe2000001ff00 */
[----:B------:R-:W-:Y:S01]  /*24b0*/  FFMA.FTZ R2, R80, R85, R17 ;  /* 0x0000005550027223 */ /* 0x000fe20000010011 */
[----:B------:R-:W-:Y:S02]  /*24c0*/  MOV R71, RZ ;  /* 0x000000ff00477202 */ /* 0x000fe40000000f00 */
[----:B------:R-:W-:Y:S02]  /*24d0*/  CS2R R60, SRZ ;  /* 0x00000000003c7805 */ /* 0x000fe4000001ff00 */
[----:B------:R-:W-:Y:S01]  /*24e0*/  MOV R69, RZ ;  /* 0x000000ff00457202 */ /* 0x000fe20000000f00 */
[----:B------:R-:W-:Y:S01]  /*24f0*/  FFMA.FTZ R3, R65, R54, R2 ;  /* 0x0000003641037223 */ /* 0x000fe20000010002 */
[----:B------:R-:W-:Y:S02]  /*2500*/  MOV R67, RZ ;  /* 0x000000ff00437202 */ /* 0x000fe40000000f00 */
[----:B------:R-:W-:-:S02]  /*2510*/  CS2R R58, SRZ ;  /* 0x00000000003a7805 */ /* 0x000fc4000001ff00 */
[----:B------:R-:W-:Y:S01]  /*2520*/  MOV R57, RZ ;  /* 0x000000ff00397202 */ /* 0x000fe20000000f00 */
[----:B------:R-:W-:Y:S01]  /*2530*/  FFMA.FTZ R3, R78, R87, R3 ;  /* 0x000000574e037223 */ /* 0x000fe20000010003 */
[----:B------:R-:W-:Y:S01]  /*2540*/  MOV R56, UR20 ;  /* 0x0000001400387c02 */ /* 0x000fe20008000f00 */
[--C-:B------:R-:W-:Y:S01]  /*2550*/  FADD.FTZ R152, R5, R42.reuse ;  /* 0x0000002a05987221 */ /* 0x100fe20000010000 */
[--C-:B------:R-:W-:Y:S01]  /*2560*/  FADD.FTZ R150, R7, R42.reuse ;  /* 0x0000002a07967221 */ /* 0x100fe20000010000 */
[----:B------:R-:W-:Y:S01]  /*2570*/  FFMA.FTZ R3, R68, R55, R3 ;  /* 0x0000003744037223 */ /* 0x000fe20000010003 */
        /* <DEDUP_REMOVED lines=24> */
[----:B------:R-:W-:Y:S01]  /*2700*/  USHF.L.U32 UR6, UR19, 0x8, URZ ;  /* 0x0000000813067899 */ /* 0x000fe200080006ff */
[----:B------:R-:W-:Y:S01]  /*2710*/  FMUL.FTZ R123, R96, R45 ;  /* 0x0000002d607b7220 */ /* 0x000fe20000410000 */
[----:B------:R-:W-:Y:S01]  /*2720*/  UIADD3 UR7, UPT, UPT, UR8, -0x2, URZ ;  /* 0xfffffffe08077890 */ /* 0x000fe2000fffe0ff */
[----:B------:R-:W-:Y:S01]  /*2730*/  FMUL.FTZ R122, R154, R75 ;  /* 0x0000004b9a7a7220 */ /* 0x000fe20000410000 */
[----:B------:R-:W-:Y:S01]  /*2740*/  ULOP3.LUT UR6, UR6, 0x100, URZ, 0xc0, !UPT ;  /* 0x0000010006067892 */ /* 0x000fe2000f8ec0ff */
[----:B------:R-:W-:Y:S01]  /*2750*/  FMUL.FTZ R121, R91, R46 ;  /* 0x0000002e5b797220 */ /* 0x000fe20000410000 */
[----:B------:R-:W-:Y:S01]  /*2760*/  UIMAD UR7, UR7, UR11, URZ ;  /* 0x0000000b070772a4 */ /* 0x000fe2000f8e02ff */
[----:B------:R-:W1:Y:S01]  /*2770*/  LDC.64 R10, c[0x0][0x3e0] ;  /* 0x0000f800ff0a7b82 */ /* 0x000e620000000a00 */
[----:B------:R-:W-:Y:S01]  /*2780*/  USHF.L.U32 UR10, UR8, 0xa, URZ ;  /* 0x0000000a080a7899 */ /* 0x000fe200080006ff */
[----:B------:R-:W-:Y:S01]  /*2790*/  FMUL.FTZ R120, R152, R77 ;  /* 0x0000004d98787220 */ /* 0x000fe20000410000 */
[----:B------:R-:W-:Y:S01]  /*27a0*/  FMUL.FTZ R119, R98, R47 ;  /* 0x0000002f62777220 */ /* 0x000fe20000410000 */
[----:B------:R-:W-:Y:S01]  /*27b0*/  FMUL.FTZ R118, R150, R79 ;  /* 0x0000004f96767220 */ /* 0x000fe20000410000 */
[----:B------:R-:W-:Y:S01]  /*27c0*/  FMUL.FTZ R117, R93, R48 ;  /* 0x000000305d757220 */ /* 0x000fe20000410000 */
[----:B------:R-:W-:Y:S01]  /*27d0*/  FMUL.FTZ R116, R148, R81 ;  /* 0x0000005194747220 */ /* 0x000fe20000410000 */
[----:B------:R-:W-:Y:S01]  /*27e0*/  FMUL.FTZ R115, R95, R52 ;  /* 0x000000345f737220 */ /* 0x000fe20000410000 */
[----:B------:R-:W2:Y:S01]  /*27f0*/  LDC.64 R12, c[0x0][0x3c0] ;  /* 0x0000f000ff0c7b82 */ /* 0x000ea20000000a00 */
[----:B------:R-:W-:Y:S01]  /*2800*/  FMUL.FTZ R114, R146, R83 ;  /* 0x0000005392727220 */ /* 0x000fe20000410000 */
[----:B------:R-:W-:Y:S01]  /*2810*/  FMUL.FTZ R113, R100, R53 ;  /* 0x0000003564717220 */ /* 0x000fe20000410000 */
[----:B------:R-:W-:Y:S01]  /*2820*/  FMUL.FTZ R112, R144, R85 ;  /* 0x0000005590707220 */ /* 0x000fe20000410000 */
[----:B------:R-:W-:Y:S01]  /*2830*/  FMUL.FTZ R111, R97, R54 ;  /* 0x00000036616f7220 */ /* 0x000fe20000410000 */
[----:B------:R-:W-:Y:S01]  /*2840*/  FMUL.FTZ R110, R142, R87 ;  /* 0x000000578e6e7220 */ /* 0x000fe20000410000 */
[----:B------:R-:W-:Y:S01]  /*2850*/  FMUL.FTZ R109, R102, R55 ;  /* 0x00000037666d7220 */ /* 0x000fe20000410000 */
[----:B------:R-:W-:Y:S01]  /*2860*/  FMUL.FTZ R108, R140, R89 ;  /* 0x000000598c6c7220 */ /* 0x000fe20000410000 */
[----:B------:R-:W3:Y:S01]  /*2870*/  LDC.64 R14, c[0x0][0x3a8] ;  /* 0x0000ea00ff0e7b82 */ /* 0x000ee20000000a00 */
[----:B0-----:R-:W-:Y:S01]  /*2880*/  ISETP.LE.AND P0, PT, R2, UR8, PT ;  /* 0x0000000802007c0c */ /* 0x001fe2000bf03270 */
[----:B------:R-:W-:Y:S01]  /*2890*/  UIADD3 UR12, UPT, UPT, -UR11, URZ, URZ ;  /* 0x000000ff0b0c7290 */ /* 0x000fe2000fffe1ff */
[----:B------:R-:W-:Y:S01]  /*28a0*/  IADD3 R107, PT, PT, R56, 0x1590, RZ ;  /* 0x00001590386b7810 */ /* 0x000fe20007ffe0ff */
[----:B------:R-:W0:Y:S01]  /*28b0*/  LDCU UR13, c[0x0][0x394] ;  /* 0x00007280ff0d77ac */ /* 0x000e220008000800 */
[----:B------:R-:W-:-:S02]  /*28c0*/  ISETP.EQ.AND P0, PT, R143, RZ, !P0 ;  /* 0x000000ff8f00720c */ /* 0x000fc40004702270 */
[----:B------:R-:W-:Y:S01]  /*28d0*/  MOV R94, RZ ;  /* 0x000000ff005e7202 */ /* 0x000fe20000000f00 */
[----:B------:R-:W4:Y:S01]  /*28e0*/  LDC R200, c[0x0][0x394] ;  /* 0x0000e500ffc87b82 */ /* 0x000f220000000800 */
[----:B-1----:R-:W-:Y:S01]  /*28f0*/  SHF.L.U64.HI R156, R10, 0x2, R11 ;  /* 0x000000020a9c7819 */ /* 0x002fe2000001020b */
[----:B------:R-:W-:Y:S01]  /*2900*/  ULOP3.LUT UR10, UR10, 0x400, URZ, 0xc0, !UPT ;  /* 0x000004000a0a7892 */ /* 0x000fe2000f8ec0ff */
[----:B------:R-:W-:Y:S02]  /*2910*/  MOV R106, R34 ;  /* 0x00000022006a7202 */ /* 0x000fe40000000f00 */
[----:B------:R-:W-:Y:S02]  /*2920*/  MOV R105, R33 ;  /* 0x0000002100697202 */ /* 0x000fe40000000f00 */
[----:B------:R-:W-:Y:S02]  /*2930*/  MOV R104, R41 ;  /* 0x0000002900687202 */ /* 0x000fe40000000f00 */
[----:B--2---:R-:W-:-:S02]  /*2940*/  SHF.L.U64.HI R158, R12, 0x2, R13 ;  /* 0x000000020c9e7819 */ /* 0x004fc4000001020d */
[----:B------:R-:W-:Y:S02]  /*2950*/  MOV R103, R40 ;  /* 0x0000002800677202 */ /* 0x000fe40000000f00 */
[----:B------:R-:W-:Y:S02]  /*2960*/  MOV R101, R39 ;  /* 0x0000002700657202 */ /* 0x000fe40000000f00 */
[----:B------:R-:W-:Y:S02]  /*2970*/  MOV R99, R38 ;  /* 0x0000002600637202 */ /* 0x000fe40000000f00 */
[----:B------:R-:W-:Y:S02]  /*2980*/  P2R R202, PR, RZ, 0x1 ;  /* 0x00000001ffca7803 */ /* 0x000fe40000000000 */
[----:B---3--:R-:W-:Y:S02]  /*2990*/  SHF.L.U64.HI R160, R14, 0x2, R15 ;  /* 0x000000020ea07819 */ /* 0x008fe4000001020f */
[----:B------:R-:W-:-:S02]  /*29a0*/  MOV R11, UR6 ;  /* 0x00000006000b7c02 */ /* 0x000fc40008000f00 */
[----:B0-----:R-:W-:-:S07]  /*29b0*/  MOV R13, UR7 ;  /* 0x00000007000d7c02 */ /* 0x001fce0008000f00 */
.L_x_5034:
        /* <DEDUP_REMOVED lines=9> */
[----:B------:R-:W1:Y:S01]  /*2a50*/  S2UR UR7, SR_CgaCtaId ;  /* 0x00000000000779c3 */ /* 0x000e620000008800 */
[----:B------:R-:W-:Y:S01]  /*2a60*/  UMOV UR6, 0x400 ;  /* 0x0000040000067882 */ /* 0x000fe20000000000 */
[C---:B------:R-:W-:Y:S02]  /*2a70*/  ISETP.NE.AND P0, PT, R35.reuse, RZ, PT ;  /* 0x000000ff2300720c */ /* 0x040fe40003f05270 */
[----:B------:R-:W-:Y:S02]  /*2a80*/  ISETP.NE.AND P1, PT, R35, 0x3f, PT ;  /* 0x0000003f2300780c */ /* 0x000fe40003f25270 */
[----:B0-----:R-:W-:Y:S01]  /*2a90*/  SEL R2, R11, R26, !P0 ;  /* 0x0000001a0b027207 */ /* 0x001fe20004000000 */
[----:B------:R-:W-:Y:S01]  /*2aa0*/  BSSY.RECONVERGENT B0, `(.L_x_5022) ;  /* 0x000003e000007945 */ /* 0x000fe20003800200 */
[----:B-1----:R-:W-:-:S06]  /*2ab0*/  ULEA UR6, UR7, UR6, 0x18 ;  /* 0x0000000607067291 */ /* 0x002fcc000f8ec0ff */
        /* <DEDUP_REMOVED lines=53> */
[----:B012---:R-:W-:Y:S05]  /*2e10*/  @P1 BRA `(.L_x_5023) ;  /* 0x0000000000141947 */ /* 0x007fea0003800000 */
[----:B------:R-:W-:Y:S01]  /*2e20*/  UISETP.NE.AND UP0, UPT, UR8, UR13, UPT ;  /* 0x0000000d0800728c */ /* 0x000fe2000bf05270 */
[----:B------:R-:W-:-:S08]  /*2e30*/  HFMA2 R192, -RZ, RZ, 1.875, 0 ;  /* 0x3f800000ffc07431 */ /* 0x000fd000000001ff */
[----:B------:R-:W-:Y:S05]  /*2e40*/  BRA.U !UP0, `(.L_x_5024) ;  /* 0x00000001080c7547 */ /* 0x000fea000b800000 */
[----:B------:R2:W3:Y:S01]  /*2e50*/  LDS R192, [R56+UR10+0xc90] ;  /* 0x000c900a38c07984 */ /* 0x0004e20008000800 */
[----:B------:R-:W-:Y:S05]  /*2e60*/  BRA `(.L_x_5024) ;  /* 0x0000000000047947 */ /* 0x000fea0003800000 */
.L_x_5023:
[----:B------:R0:W1:Y:S02]  /*2e70*/  LDS R192, [R141+0x1494] ;  /* 0x001494008dc07984 */ /* 0x0000640000000800 */
.L_x_5024:
[----:B------:R-:W-:Y:S05]  /*2e80*/  BSYNC.RECONVERGENT B0 ;  /* 0x0000000000007941 */ /* 0x000fea0003800200 */
.L_x_5022:
[----:B------:R-:W-:Y:S01]  /*2e90*/  UISETP.NE.AND UP0, UPT, UR8, 0x1, UPT ;  /* 0x000000010800788c */ /* 0x000fe2000bf05270 */
[-C--:B------:R-:W-:Y:S01]  /*2ea0*/  FMUL.FTZ R7, R16, R145.reuse ;  /* 0x0000009110077220 */ /* 0x080fe20000410000 */
[----:B------:R-:W-:Y:S01]  /*2eb0*/  FFMA.FTZ R6, R123, R145, R122 ;  /* 0x000000917b067223 */ /* 0x000fe2000001007a */
[----:B------:R-:W-:Y:S01]  /*2ec0*/  MOV R2, 0x3f800000 ;  /* 0x3f80000000027802 */ /* 0x000fe20000000f00 */
[----:B------:R-:W-:Y:S02]  /*2ed0*/  HFMA2 R3, -RZ, RZ, 0, 0 ;  /* 0x00000000ff037431 */ /* 0x000fe400000001ff */
        /* <DEDUP_REMOVED lines=9> */
[----:B------:R-:W-:-:S04]  /*2f70*/  @!P1 IMAD.WIDE R4, R13, 0x8, R8 ;  /* 0x000000080d049825 */ /* 0x000fc800078e0208 */
[----:B------:R-:W-:Y:S01]  /*2f80*/  FFMA.FTZ R6, R149, R6, R118 ;  /* 0x0000000695067223 */ /* 0x000fe20000010076 */
[----:B------:R2:W5:Y:S03]  /*2f90*/  @!P1 LDG.E.64 R2, desc[UR16][R4.64] ;  /* 0x0000001004029981 */ /* 0x000566000c1e1b00 */
[----:B------:R-:W-:Y:S01]  /*2fa0*/  FFMA.FTZ R6, R166, R6, R117 ;  /* 0x00000006a6067223 */ /* 0x000fe20000010075 */
[----:B------:R-:W-:-:S03]  /*2fb0*/  ISETP.GT.U32.AND P2, PT, R35, 0x1f, PT ;  /* 0x0000001f2300780c */ /* 0x000fc60003f44070 */
        /* <DEDUP_REMOVED lines=23> */
[----:B------:R-:W2:Y:S01]  /*3130*/  LDS.128 R4, [R21+0x880] ;  /* 0x0008800015047984 */ /* 0x000ea20000000c00 */
[----:B------:R-:W-:Y:S01]  /*3140*/  UMOV UR7, 0xffffffff ;  /* 0xffffffff00077882 */ /* 0x000fe20000000000 */
[C---:B------:R-:W-:Y:S02]  /*3150*/  ISETP.GE.AND P1, PT, R20.reuse, 0x10, PT ;  /* 0x000000101400780c */ /* 0x040fe40003f26270 */
[C---:B------:R-:W-:Y:S02]  /*3160*/  ISETP.GE.AND P2, PT, R20.reuse, 0x8, PT ;  /* 0x000000081400780c */ /* 0x040fe40003f46270 */
[C---:B------:R-:W-:Y:S02]  /*3170*/  ISETP.GE.AND P3, PT, R20.reuse, 0x4, PT ;  /* 0x000000041400780c */ /* 0x040fe40003f66270 */
[C---:B------:R-:W-:Y:S02]  /*3180*/  ISETP.GE.AND P4, PT, R20.reuse, 0x2, PT ;  /* 0x000000021400780c */ /* 0x040fe40003f86270 */
[----:B------:R-:W-:Y:S01]  /*3190*/  ISETP.GE.AND P5, PT, R20, 0x1, PT ;  /* 0x000000011400780c */ /* 0x000fe20003fa6270 */
[-C--:B--2---:R-:W-:Y:S01]  /*31a0*/  FFMA.FTZ R5, R5, R6.reuse, R7 ;  /* 0x0000000605057223 */ /* 0x084fe20000010007 */
[----:B------:R-:W-:Y:S01]  /*31b0*/  FMUL.FTZ R6, R4, R6 ;  /* 0x0000000604067220 */ /* 0x000fe20000410000 */
[----:B------:R-:W-:Y:S10]  /*31c0*/  BRA.DIV UR7, `(.L_x_5026) ;  /* 0x0000002607807947 */ /* 0x000ff4000b800000 */
[----:B------:R-:W2:Y:S04]  /*31d0*/  SHFL.UP PT, R4, R5, 0x1, RZ ;  /* 0x0420000005047989 */ /* 0x000ea800000e00ff */
[----:B------:R-:W0:Y:S01]  /*31e0*/  SHFL.UP PT, R7, R6, 0x1, RZ ;  /* 0x0420000006077989 */ /* 0x000e2200000e00ff */
[C---:B--2---:R-:W-:Y:S01]  /*31f0*/  FFMA.FTZ R4, R6.reuse, R4, R5 ;  /* 0x0000000406047223 */ /* 0x044fe20000010005 */
        /* <DEDUP_REMOVED lines=18> */
[----:B------:R0:W0:Y:S02]  /*3320*/  SHFL.UP PT, R4, R5, 0x10, RZ ;  /* 0x0600000005047989 */ /* 0x00002400000e00ff */
.L_x_5052:
[C---:B0-----:R-:W-:Y:S01]  /*3330*/  FFMA.FTZ R4, R6.reuse, R4, R5 ;  /* 0x0000000406047223 */ /* 0x041fe20000010005 */
[----:B------:R-:W-:Y:S01]  /*3340*/  UMOV UR7, 0xffffffff ;  /* 0xffffffff00077882 */ /* 0x000fe20000000000 */
[----:B--2---:R-:W-:-:S03]  /*3350*/  @P1 FMUL.FTZ R6, R6, R17 ;  /* 0x0000001106061220 */ /* 0x004fc60000410000 */
[----:B------:R-:W-:Y:S01]  /*3360*/  FSEL R7, R5, R4, !P1 ;  /* 0x0000000405077208 */ /* 0x000fe20004800000 */
[----:B------:R-:W-:Y:S06]  /*3370*/  BRA.DIV UR7, `(.L_x_5027) ;  /* 0x0000002a07187947 */ /* 0x000fec000b800000 */
.L_x_5055:
[----:B------:R-:W-:-:S03]  /*3380*/  UMOV UR7, 0xffffffff ;  /* 0xffffffff00077882 */ /* 0x000fc60000000000 */
[----:B------:R-:W-:Y:S05]  /*3390*/  BRA.DIV UR7, `(.L_x_5028) ;  /* 0x0000002a07387947 */ /* 0x000fea000b800000 */
.L_x_5058:
[----:B------:R-:W-:-:S03]  /*33a0*/  UMOV UR7, 0xffffffff ;  /* 0xffffffff00077882 */ /* 0x000fc60000000000 */
[----:B------:R-:W-:Y:S05]  /*33b0*/  BRA.DIV UR7, `(.L_x_5029) ;  /* 0x0000002a07587947 */ /* 0x000fea000b800000 */
[----:B------:R0:W2:Y:S04]  /*33c0*/  SHFL.UP PT, R17, R6, 0x1, RZ ;  /* 0x0420000006117989 */ /* 0x0000a800000e00ff */
[----:B------:R0:W0:Y:S04]  /*33d0*/  SHFL.UP PT, R194, R7, 0x1, RZ ;  /* 0x0420000007c27989 */ /* 0x00002800000e00ff */
[----:B-----5:R0:W0:Y:S04]  /*33e0*/  SHFL.IDX PT, R4, R2, RZ, 0x1f ;  /* 0x00001fff02047589 */ /* 0x02002800000e0000 */
[----:B------:R0:W0:Y:S02]  /*33f0*/  SHFL.IDX PT, R5, R3, RZ, 0x1f ;  /* 0x00001fff03057589 */ /* 0x00002400000e0000 */
.L_x_5064:
[----:B0-----:R-:W0:Y:S01]  /*3400*/  LDS.64 R6, [R21+0x880] ;  /* 0x0008800015067984 */ /* 0x001e220000000a00 */
[C---:B--2---:R-:W-:Y:S01]  /*3410*/  @P0 FFMA.FTZ R5, R17.reuse, R5, R194 ;  /* 0x0000000511050223 */ /* 0x044fe200000100c2 */
[----:B------:R-:W-:-:S03]  /*3420*/  @P0 FMUL.FTZ R4, R17, R4 ;  /* 0x0000000411040220 */ /* 0x000fc60000410000 */
[-C--:B0-----:R-:W-:Y:S01]  /*3430*/  FFMA.FTZ R7, R5, R6.reuse, R7 ;  /* 0x0000000605077223 */ /* 0x081fe20000010007 */
[----:B------:R-:W-:-:S05]  /*3440*/  FMUL.FTZ R6, R4, R6 ;  /* 0x0000000604067220 */ /* 0x000fca0000410000 */
[----:B------:R2:W-:Y:S02]  /*3450*/  STS.128 [R21+0x880], R4 ;  /* 0x0008800415007388 */ /* 0x0005e40000000c00 */
.L_x_5025:
[----:B------:R-:W-:Y:S05]  /*3460*/  WARPSYNC.ALL ;  /* 0x0000000000007948 */ /* 0x000fea0003800000 */
[----:B------:R-:W-:Y:S01]  /*3470*/  BAR.SYNC.DEFER_BLOCKING 0x0 ;  /* 0x0000000000007b1d */ /* 0x000fe20000010000 */
[C---:B-1-3-5:R-:W-:Y:S01]  /*3480*/  FMUL.FTZ R3, R173.reuse, R192 ;  /* 0x000000c0ad037220 */ /* 0x06afe20000410000 */
[----:B------:R-:W-:Y:S01]  /*3490*/  FFMA.FTZ R2, R173, R175, R190 ;  /* 0x000000afad027223 */ /* 0x000fe200000100be */
[----:B------:R-:W-:Y:S02]  /*34a0*/  ISETP.NE.AND P0, PT, R202, RZ, PT ;  /* 0x000000ffca00720c */ /* 0x000fe40003f05270 */
[C---:B--2---:R-:W-:Y:S01]  /*34b0*/  FMUL.FTZ R4, R186.reuse, R3 ;  /* 0x00000003ba047220 */ /* 0x044fe20000410000 */
        /* <DEDUP_REMOVED lines=60> */
[----:B------:R-:W2:Y:S04]  /*3880*/  SHFL.DOWN PT, R7, R5, 0x1, 0x1f ;  /* 0x08201f0005077f89 */ /* 0x000ea800000e0000 */
[----:B------:R-:W-:Y:S01]  /*3890*/  SHFL.IDX PT, R205, R16, RZ, 0x1f ;  /* 0x00001fff10cd7589 */ /* 0x000fe200000e0000 */
        /* <DEDUP_REMOVED lines=9> */
[----:B------:R-:W-:Y:S02]  /*3930*/  @!P0 MOV R3, R2 ;  /* 0x0000000200038202 */ /* 0x000fe40000000f00 */
[----:B------:R-:W-:-:S03]  /*3940*/  @!P0 MOV R4, R7 ;  /* 0x0000000700048202 */ /* 0x000fc60000000f00 */
[----:B------:R-:W1:Y:S01]  /*3950*/  SHFL.DOWN PT, R2, R3, 0x4, 0x1f ;  /* 0x08801f0003027f89 */ /* 0x000e6200000e0000 */
[----:B------:R-:W-:-:S03]  /*3960*/  ISETP.GT.U32.AND P0, PT, R143, 0x1b, PT ;  /* 0x0000001b8f00780c */ /* 0x000fc60003f04070 */
[----:B------:R-:W2:Y:S04]  /*3970*/  SHFL.DOWN PT, R5, R4, 0x4, 0x1f ;  /* 0x08801f0004057f89 */ /* 0x000ea800000e0000 */
[----:B------:R-:W-:Y:S06]  /*3980*/  SHFL.IDX PT, R7, R17, RZ, 0x1f ;  /* 0x00001fff11077589 */ /* 0x000fec00000e0000 */
[C---:B-1----:R-:W-:Y:S01]  /*3990*/  @!P0 FMUL.FTZ R2, R3.reuse, R2 ;  /* 0x0000000203028220 */ /* 0x042fe20000410000 */
[----:B--2---:R-:W-:-:S04]  /*39a0*/  @!P0 FFMA.FTZ R5, R3, R5, R4 ;  /* 0x0000000503058223 */ /* 0x004fc80000010004 */
[----:B------:R-:W-:Y:S02]  /*39b0*/  @!P0 MOV R3, R2 ;  /* 0x0000000200038202 */ /* 0x000fe40000000f00 */
[----:B------:R-:W-:-:S03]  /*39c0*/  @!P0 MOV R4, R5 ;  /* 0x0000000500048202 */ /* 0x000fc60000000f00 */
        /* <DEDUP_REMOVED lines=14> */
[----:B------:R-:W1:Y:S01]  /*3ab0*/  SHFL.IDX PT, R2, R3, RZ, 0x1f ;  /* 0x00001fff03027589 */ /* 0x000e6200000e0000 */
[----:B------:R-:W-:-:S03]  /*3ac0*/  ISETP.NE.AND P0, PT, R35, 0x1f, PT ;  /* 0x0000001f2300780c */ /* 0x000fc60003f05270 */
[----:B------:R-:W2:Y:S04]  /*3ad0*/  SHFL.IDX PT, R6, R4, RZ, 0x1f ;  /* 0x00001fff04067589 */ /* 0x000ea800000e0000 */
[----:B------:R3:W0:Y:S04]  /*3ae0*/  SHFL.DOWN PT, R203, R3, 0x1, 0x1f ;  /* 0x08201f0003cb7f89 */ /* 0x00062800000e0000 */
[----:B------:R3:W0:Y:S01]  /*3af0*/  SHFL.DOWN PT, R204, R4, 0x1, 0x1f ;  /* 0x08201f0004cc7f89 */ /* 0x00062200000e0000 */
[-C--:B-1----:R-:W-:Y:S01]  /*3b00*/  FMUL.FTZ R16, R16, R2.reuse ;  /* 0x0000000210107220 */ /* 0x082fe20000410000 */
[----:B--23--:R-:W-:-:S07]  /*3b10*/  FFMA.FTZ R17, R17, R2, R6 ;  /* 0x0000000211117223 */ /* 0x00cfce0000010006 */
.L_x_5081:
[----:B------:R-:W1:Y:S01]  /*3b20*/  LDS.64 R4, [R21+0xa98] ;  /* 0x000a980015047984 */ /* 0x000e620000000a00 */
[----:B------:R-:W-:Y:S01]  /*3b30*/  MOV R6, R205 ;  /* 0x000000cd00067202 */ /* 0x000fe20000000f00 */
[----:B0-----:R-:W-:-:S04]  /*3b40*/  @P0 FFMA.FTZ R7, R203, R7, R204 ;  /* 0x00000007cb070223 */ /* 0x001fc800000100cc */
[----:B------:R-:W-:Y:S01]  /*3b50*/  @P0 FMUL.FTZ R6, R203, R6 ;  /* 0x00000006cb060220 */ /* 0x000fe20000410000 */
[----:B-1----:R-:W-:-:S03]  /*3b60*/  FFMA.FTZ R5, R4, R7, R5 ;  /* 0x0000000704057223 */ /* 0x002fc60000010005 */
[----:B------:R-:W-:-:S05]  /*3b70*/  FMUL.FTZ R4, R4, R6 ;  /* 0x0000000604047220 */ /* 0x000fca0000410000 */
[----:B------:R1:W-:Y:S02]  /*3b80*/  STS.128 [R21+0xa90], R4 ;  /* 0x000a900415007388 */ /* 0x0003e40000000c00 */
.L_x_5030:
[----:B------:R-:W-:Y:S05]  /*3b90*/  WARPSYNC.ALL ;  /* 0x0000000000007948 */ /* 0x000fea0003800000 */
[----:B------:R-:W-:Y:S01]  /*3ba0*/  BAR.SYNC.DEFER_BLOCKING 0x0 ;  /* 0x0000000000007b1d */ /* 0x000fe20000010000 */
[----:B------:R-:W-:Y:S01]  /*3bb0*/  FFMA.FTZ R3, R0, R187, RZ ;  /* 0x000000bb00037223 */ /* 0x000fe200000100ff */
[----:B------:R-:W-:Y:S01]  /*3bc0*/  FADD.FTZ R187, -R123, R187 ;  /* 0x000000bb7bbb7221 */ /* 0x000fe20000010100 */
[C---:B------:R-:W-:Y:S02]  /*3bd0*/  ISETP.GT.AND P1, PT, R20.reuse, 0x1e, PT ;  /* 0x0000001e1400780c */ /* 0x040fe40003f24270 */
[----:B------:R-:W-:Y:S01]  /*3be0*/  ISETP.GT.AND P0, PT, R20, 0x1d, PT ;  /* 0x0000001d1400780c */ /* 0x000fe20003f04270 */
[----:B------:R-:W-:Y:S01]  /*3bf0*/  BSSY.RECONVERGENT B0, `(.L_x_5032) ;  /* 0x00000ca000007945 */ /* 0x000fe20003800200 */
[----:B------:R-:W-:Y:S01]  /*3c00*/  ISETP.NE.AND P2, PT, R35, RZ, PT ;  /* 0x000000ff2300720c */ /* 0x000fe20003f45270 */
[----:B------:R-:W2:-:S12]  /*3c10*/  LDS R2, [R24+0xa94] ;  /* 0x000a940018027984 */ /* 0x000e980000000800 */
[----:B------:R3:W-:Y:S01]  /*3c20*/  @!P2 STS.64 [R107], R16 ;  /* 0x000000106b00a388 */ /* 0x0007e20000000a00 */
[----:B--2---:R-:W-:Y:S01]  /*3c30*/  FFMA.FTZ R192, R2, R192, R175 ;  /* 0x000000c002c07223 */ /* 0x004fe200000100af */
[----:B------:R-:W-:Y:S01]  /*3c40*/  FFMA.FTZ R2, R70, R185, R3 ;  /* 0x000000b946027223 */ /* 0x000fe20000010003 */
[----:B------:R-:W-:Y:S02]  /*3c50*/  FADD.FTZ R185, -R122, R185 ;  /* 0x000000b97ab97221 */ /* 0x000fe40000010100 */
[----:B------:R-:W-:Y:S01]  /*3c60*/  FFMA.FTZ R190, R173, R192, R190 ;  /* 0x000000c0adbe7223 */ /* 0x000fe200000100be */
[----:B------:R-:W-:Y:S01]  /*3c70*/  FFMA.FTZ R3, R49, R196, R2 ;  /* 0x000000c431037223 */ /* 0x000fe20000010002 */
[----:B------:R-:W-:Y:S01]  /*3c80*/  FADD.FTZ R196, -R121, R196 ;  /* 0x000000c479c47221 */ /* 0x000fe20000010100 */
[----:B------:R-:W-:Y:S01]  /*3c90*/  FMUL.FTZ R224, R140, R192 ;  /* 0x000000c08ce07220 */ /* 0x000fe20000410000 */
        /* <DEDUP_REMOVED lines=14> */
[----:B------:R-:W-:Y:S01]  /*3d80*/  FMUL.FTZ R216, R144, R180 ;  /* 0x000000b490d87220 */ /* 0x000fe20000410000 */
[----:B---3--:R-:W-:Y:S01]  /*3d90*/  FMUL.FTZ R16, R15, R188 ;  /* 0x000000bc0f107220 */ /* 0x008fe20000410000 */
        /* <DEDUP_REMOVED lines=10> */
[----:B------:R-:W-:Y:S01]  /*3e40*/  FMUL.FTZ R210, R95, R182 ;  /* 0x000000b65fd27220 */ /* 0x000fe20000410000 */
[----:B------:R-:W-:Y:S01]  /*3e50*/  FADD.FTZ R191, -R114, R191 ;  /* 0x000000bf72bf7221 */ /* 0x000fe20000010100 */
[-C--:B------:R-:W-:Y:S01]  /*3e60*/  FFMA.FTZ R178, R151, R170.reuse, R178 ;  /* 0x000000aa97b27223 */ /* 0x080fe200000100b2 */
[----:B------:R-:W-:Y:S01]  /*3e70*/  FFMA.FTZ R3, R66, R193, R3 ;  /* 0x000000c142037223 */ /* 0x000fe20000010003 */
[----:B------:R-:W-:Y:S01]  /*3e80*/  FMUL.FTZ R208, R148, R170 ;  /* 0x000000aa94d07220 */ /* 0x000fe20000410000 */
[----:B------:R-:W-:Y:S01]  /*3e90*/  FADD.FTZ R193, -R113, R193 ;  /* 0x000000c171c17221 */ /* 0x000fe20000010100 */
[----:B------:R-:W-:Y:S01]  /*3ea0*/  FFMA.FTZ R166, R166, R178, R159 ;  /* 0x000000b2a6a67223 */ /* 0x000fe2000001009f */
[----:B-1----:R-:W-:Y:S01]  /*3eb0*/  FFMA.FTZ R4, R80, R201, R3 ;  /* 0x000000c950047223 */ /* 0x002fe20000010003 */
[----:B------:R-:W-:Y:S01]  /*3ec0*/  FADD.FTZ R201, -R112, R201 ;  /* 0x000000c970c97221 */ /* 0x000fe20000010100 */
[----:B------:R-:W-:Y:S01]  /*3ed0*/  FADD.FTZ R133, R220, R133 ;  /* 0x00000085dc857221 */ /* 0x000fe20000010000 */
[----:B------:R-:W-:Y:S01]  /*3ee0*/  FFMA.FTZ R174, R149, R166, R174 ;  /* 0x000000a695ae7223 */ /* 0x000fe200000100ae */
[----:B------:R-:W-:Y:S01]  /*3ef0*/  FADD.FTZ R124, R224, R124 ;  /* 0x0000007ce07c7221 */ /* 0x000fe20000010000 */
[----:B------:R-:W-:Y:S01]  /*3f00*/  FADD.FTZ R125, R218, R125 ;  /* 0x0000007dda7d7221 */ /* 0x000fe20000010000 */
[----:B------:R-:W-:Y:S01]  /*3f10*/  FADD.FTZ R126, R216, R126 ;  /* 0x0000007ed87e7221 */ /* 0x000fe20000010000 */
[----:B------:R-:W-:Y:S01]  /*3f20*/  FFMA.FTZ R164, R164, R174, R157 ;  /* 0x000000aea4a47223 */ /* 0x000fe2000001009d */
[----:B------:R-:W-:Y:S01]  /*3f30*/  FADD.FTZ R135, R214, R135 ;  /* 0x00000087d6877221 */ /* 0x000fe20000010000 */
[----:B------:R-:W-:Y:S01]  /*3f40*/  FADD.FTZ R127, R212, R127 ;  /* 0x0000007fd47f7221 */ /* 0x000fe20000010000 */
[----:B------:R-:W-:Y:S01]  /*3f50*/  FADD.FTZ R134, R210, R134 ;  /* 0x00000086d2867221 */ /* 0x000fe20000010000 */
[----:B------:R-:W-:Y:S01]  /*3f60*/  FFMA.FTZ R172, R147, R164, R172 ;  /* 0x000000a493ac7223 */ /* 0x000fe200000100ac */
[----:B------:R-:W-:-:S03]  /*3f70*/  FADD.FTZ R128, R208, R128 ;  /* 0x00000080d0807221 */ /* 0x000fc60000010000 */
[-C--:B------:R-:W-:Y:S01]  /*3f80*/  FFMA.FTZ R162, R162, R172.reuse, R153 ;  /* 0x000000aca2a27223 */ /* 0x080fe20000010099 */
[----:B------:R-:W-:-:S03]  /*3f90*/  FMUL.FTZ R3, R91, R172 ;  /* 0x000000ac5b037220 */ /* 0x000fc60000410000 */
[-C--:B------:R-:W-:Y:S01]  /*3fa0*/  FFMA.FTZ R168, R145, R162.reuse, R168 ;  /* 0x000000a291a87223 */ /* 0x080fe200000100a8 */
[----:B------:R-:W-:Y:S01]  /*3fb0*/  FMUL.FTZ R6, R154, R162 ;  /* 0x000000a29a067220 */ /* 0x000fe20000410000 */
[----:B------:R-:W-:Y:S02]  /*3fc0*/  FADD.FTZ R139, R3, R139 ;  /* 0x0000008b038b7221 */ /* 0x000fe40000010000 */
[----:B------:R-:W-:Y:S01]  /*3fd0*/  FMUL.FTZ R2, R96, R168 ;  /* 0x000000a860027220 */ /* 0x000fe20000410000 */
[----:B------:R-:W-:-:S03]  /*3fe0*/  FADD.FTZ R131, R6, R131 ;  /* 0x0000008306837221 */ /* 0x000fc60000010000 */
[C---:B------:R-:W-:Y:S01]  /*3ff0*/  FFMA.FTZ R5, R2.reuse, R187, RZ ;  /* 0x000000bb02057223 */ /* 0x040fe200000100ff */
[----:B------:R-:W-:-:S03]  /*4000*/  FADD.FTZ R138, R2, R138 ;  /* 0x0000008a028a7221 */ /* 0x000fc60000010000 */
[----:B------:R-:W-:Y:S01]  /*4010*/  FFMA.FTZ R204, R6, R185, R5 ;  /* 0x000000b906cc7223 */ /* 0x000fe20000010005 */
[----:B------:R-:W-:Y:S01]  /*4020*/  FFMA.FTZ R5, R65, R198, R4 ;  /* 0x000000c641057223 */ /* 0x000fe20000010004 */
[----:B------:R-:W-:Y:S02]  /*4030*/  FMUL.FTZ R4, R152, R164 ;  /* 0x000000a498047220 */ /* 0x000fe40000410000 */
[----:B------:R-:W-:Y:S01]  /*4040*/  FFMA.FTZ R7, R3, R196, R204 ;  /* 0x000000c403077223 */ /* 0x000fe200000100cc */
[----:B------:R-:W-:Y:S01]  /*4050*/  FFMA.FTZ R145, R78, R199, R5 ;  /* 0x000000c74e917223 */ /* 0x000fe20000010005 */
[----:B------:R-:W-:Y:S01]  /*4060*/  FMUL.FTZ R5, R98, R174 ;  /* 0x000000ae62057220 */ /* 0x000fe20000410000 */
[----:B------:R-:W-:Y:S01]  /*4070*/  FMUL.FTZ R204, R150, R166 ;  /* 0x000000a696cc7220 */ /* 0x000fe20000410000 */
[----:B------:R-:W-:Y:S01]  /*4080*/  FFMA.FTZ R206, R4, R183, R7 ;  /* 0x000000b704ce7223 */ /* 0x000fe20000010007 */
[----:B------:R-:W-:Y:S01]  /*4090*/  FFMA.FTZ R147, R68, R197, R145 ;  /* 0x000000c544937223 */ /* 0x000fe20000010091 */
[----:B------:R-:W-:Y:S01]  /*40a0*/  FADD.FTZ R145, -R117, R194 ;  /* 0x000000c275917221 */ /* 0x000fe20000010100 */
[----:B------:R-:W-:Y:S01]  /*40b0*/  FADD.FTZ R199, -R110, R199 ;  /* 0x000000c76ec77221 */ /* 0x000fe20000010100 */
[----:B------:R-:W-:Y:S01]  /*40c0*/  FFMA.FTZ R7, R5, R181, R206 ;  /* 0x000000b505077223 */ /* 0x000fe200000100ce */
[----:B------:R-:W-:Y:S01]  /*40d0*/  FMUL.FTZ R206, R93, R178 ;  /* 0x000000b25dce7220 */ /* 0x000fe20000410000 */
[----:B------:R-:W-:Y:S01]  /*40e0*/  FFMA.FTZ R194, R76, R195, R147 ;  /* 0x000000c34cc27223 */ /* 0x000fe20000010093 */
[----:B------:R-:W-:Y:S01]  /*40f0*/  FADD.FTZ R147, -R111, R198 ;  /* 0x000000c66f937221 */ /* 0x000fe20000010100 */
[----:B------:R-:W-:Y:S01]  /*4100*/  FFMA.FTZ R7, R204, R179, R7 ;  /* 0x000000b3cc077223 */ /* 0x000fe20000010007 */
[----:B------:R-:W-:Y:S01]  /*4110*/  FMUL.FTZ R198, R97, R188 ;  /* 0x000000bc61c67220 */ /* 0x000fe20000410000 */
[----:B------:R-:W-:Y:S01]  /*4120*/  FADD.FTZ R197, -R109, R197 ;  /* 0x000000c56dc57221 */ /* 0x000fe20000010100 */
[----:B------:R-:W1:Y:S01]  /*4130*/  SHFL.DOWN PT, R149, R194, 0x1, 0x1f ;  /* 0x08201f00c2957f89 */ /* 0x000e6200000e0000 */
[----:B------:R-:W-:Y:S01]  /*4140*/  FFMA.FTZ R7, R206, R145, R7 ;  /* 0x00000091ce077223 */ /* 0x000fe20000010007 */
[----:B------:R-:W-:Y:S01]  /*4150*/  FADD.FTZ R195, -R108, R195 ;  /* 0x000000c36cc37221 */ /* 0x000fe20000010100 */
[----:B------:R-:W-:Y:S01]  /*4160*/  FADD.FTZ R136, R5, R136 ;  /* 0x0000008805887221 */ /* 0x000fe20000010000 */
[----:B------:R-:W-:Y:S01]  /*4170*/  FADD.FTZ R130, R4, R130 ;  /* 0x0000008204827221 */ /* 0x000fe20000010000 */
[----:B------:R-:W-:Y:S01]  /*4180*/  FFMA.FTZ R7, R208, R177, R7 ;  /* 0x000000b1d0077223 */ /* 0x000fe20000010007 */
[----:B------:R-:W-:Y:S01]  /*4190*/  FMUL.FTZ R226, R195, R226 ;  /* 0x000000e2c3e27220 */ /* 0x000fe20000410000 */
[----:B------:R-:W-:Y:S01]  /*41a0*/  FADD.FTZ R132, R198, R132 ;  /* 0x00000084c6847221 */ /* 0x000fe20000010000 */
[----:B------:R-:W-:Y:S01]  /*41b0*/  FADD.FTZ R137, R206, R137 ;  /* 0x00000089ce897221 */ /* 0x000fe20000010000 */
[----:B------:R-:W-:Y:S01]  /*41c0*/  FFMA.FTZ R7, R210, R189, R7 ;  /* 0x000000bdd2077223 */ /* 0x000fe20000010007 */
[----:B------:R-:W-:-:S03]  /*41d0*/  FADD.FTZ R129, R204, R129 ;  /* 0x00000081cc817221 */ /* 0x000fc60000010000 */
[----:B------:R-:W-:-:S04]  /*41e0*/  FFMA.FTZ R7, R212, R191, R7 ;  /* 0x000000bfd4077223 */ /* 0x000fc80000010007 */
[----:B------:R-:W-:-:S04]  /*41f0*/  FFMA.FTZ R7, R214, R193, R7 ;  /* 0x000000c1d6077223 */ /* 0x000fc80000010007 */
[----:B------:R-:W-:Y:S01]  /*4200*/  FFMA.FTZ R7, R216, R201, R7 ;  /* 0x000000c9d8077223 */ /* 0x000fe20000010007 */
[----:B-1----:R-:W-:-:S03]  /*4210*/  @!P1 FADD.FTZ R194, R194, R149 ;  /* 0x00000095c2c29221 */ /* 0x002fc60000010000 */
[----:B------:R-:W-:Y:S01]  /*4220*/  FFMA.FTZ R7, R198, R147, R7 ;  /* 0x00000093c6077223 */ /* 0x000fe20000010007 */
[----:B------:R-:W-:Y:S01]  /*4230*/  FMUL.FTZ R147, R147, R16 ;  /* 0x0000001093937220 */ /* 0x000fe20000410000 */
[C---:B------:R-:W-:Y:S02]  /*4240*/  FMUL.FTZ R16, R15.reuse, R180 ;  /* 0x000000b40f107220 */ /* 0x040fe40000410000 */
[----:B------:R-:W-:Y:S01]  /*4250*/  FFMA.FTZ R7, R218, R199, R7 ;  /* 0x000000c7da077223 */ /* 0x000fe20000010007 */
[----:B------:R-:W1:Y:S01]  /*4260*/  SHFL.DOWN PT, R149, R194, 0x2, 0x1f ;  /* 0x08401f00c2957f89 */ /* 0x000e6200000e0000 */
[----:B------:R-:W-:Y:S02]  /*4270*/  FFMA.FTZ R188, R54, R188, R147 ;  /* 0x000000bc36bc7223 */ /* 0x000fe40000010093 */
[----:B------:R-:W-:Y:S01]  /*4280*/  FFMA.FTZ R7, R220, R197, R7 ;  /* 0x000000c5dc077223 */ /* 0x000fe20000010007 */
[----:B------:R-:W-:Y:S01]  /*4290*/  FMUL.FTZ R220, R15, R186 ;  /* 0x000000ba0fdc7220 */ /* 0x000fe20000410000 */
[----:B------:R-:W-:-:S02]  /*42a0*/  FADD.FTZ R71, R188, R71 ;  /* 0x00000047bc477221 */ /* 0x000fc40000010000 */
[----:B------:R-:W-:Y:S01]  /*42b0*/  FFMA.FTZ R7, R224, R195, R7 ;  /* 0x000000c3e0077223 */ /* 0x000fe20000010007 */
[----:B------:R-:W-:-:S04]  /*42c0*/  FMUL.FTZ R220, R199, R220 ;  /* 0x000000dcc7dc7220 */ /* 0x000fc80000410000 */
[----:B------:R-:W2:Y:S01]  /*42d0*/  SHFL.DOWN PT, R222, R7, 0x1, 0x1f ;  /* 0x08201f0007de7f89 */ /* 0x000ea200000e0000 */
[----:B------:R-:W-:-:S04]  /*42e0*/  FFMA.FTZ R17, R87, R186, R220 ;  /* 0x000000ba57117223 */ /* 0x000fc800000100dc */
[----:B------:R-:W-:Y:S01]  /*42f0*/  FADD.FTZ R92, R17, R92 ;  /* 0x0000005c115c7221 */ /* 0x000fe20000010000 */
[----:B-1----:R-:W-:-:S05]  /*4300*/  @!P0 FADD.FTZ R194, R194, R149 ;  /* 0x00000095c2c28221 */ /* 0x002fca0000010000 */
[----:B------:R-:W1:Y:S01]  /*4310*/  SHFL.DOWN PT, R149, R194, 0x4, 0x1f ;  /* 0x08801f00c2957f89 */ /* 0x000e6200000e0000 */
[----:B--2---:R-:W-:Y:S01]  /*4320*/  @!P1 FADD.FTZ R7, R7, R222 ;  /* 0x000000de07079221 */ /* 0x004fe20000010000 */
[----:B------:R-:W-:-:S04]  /*4330*/  ISETP.GT.AND P1, PT, R20, 0x1b, PT ;  /* 0x0000001b1400780c */ /* 0x000fc80003f24270 */
[----:B------:R-:W2:Y:S09]  /*4340*/  SHFL.DOWN PT, R222, R7, 0x2, 0x1f ;  /* 0x08401f0007de7f89 */ /* 0x000eb200000e0000 */
[----:B-1----:R-:W-:-:S05]  /*4350*/  @!P1 FADD.FTZ R194, R194, R149 ;  /* 0x00000095c2c29221 */ /* 0x002fca0000010000 */
[----:B------:R-:W1:Y:S01]  /*4360*/  SHFL.DOWN PT, R149, R194, 0x8, 0x1f ;  /* 0x09001f00c2957f89 */ /* 0x000e6200000e0000 */
[----:B--2---:R-:W-:Y:S01]  /*4370*/  @!P0 FADD.FTZ R7, R7, R222 ;  /* 0x000000de07078221 */ /* 0x004fe20000010000 */
[----:B------:R-:W-:Y:S01]  /*4380*/  ISETP.GT.AND P0, PT, R20, 0x17, PT ;  /* 0x000000171400780c */ /* 0x000fe20003f04270 */
[----:B------:R-:W-:-:S03]  /*4390*/  FMUL.FTZ R222, R15, R190 ;  /* 0x000000be0fde7220 */ /* 0x000fc60000410000 */
[----:B------:R-:W2:Y:S01]  /*43a0*/  SHFL.DOWN PT, R228, R7, 0x4, 0x1f ;  /* 0x08801f0007e47f89 */ /* 0x000ea200000e0000 */
[----:B------:R-:W-:-:S04]  /*43b0*/  FMUL.FTZ R222, R197, R222 ;  /* 0x000000dec5de7220 */ /* 0x000fc80000410000 */
[----:B------:R-:W-:Y:S01]  /*43c0*/  FFMA.FTZ R222, R55, R190, R222 ;  /* 0x000000be37de7223 */ /* 0x000fe200000100de */
[----:B------:R-:W-:Y:S01]  /*43d0*/  FMUL.FTZ R190, R201, R16 ;  /* 0x00000010c9be7220 */ /* 0x000fe20000410000 */
[----:B------:R-:W-:Y:S02]  /*43e0*/  FMUL.FTZ R16, R15, R184 ;  /* 0x000000b80f107220 */ /* 0x000fe40000410000 */
[----:B------:R-:W-:Y:S01]  /*43f0*/  FADD.FTZ R73, R222, R73 ;  /* 0x00000049de497221 */ /* 0x000fe20000010000 */
[----:B------:R-:W-:Y:S01]  /*4400*/  FFMA.FTZ R17, R85, R180, R190 ;  /* 0x000000b455117223 */ /* 0x000fe200000100be */
[----:B------:R-:W-:Y:S01]  /*4410*/  FMUL.FTZ R186, R193, R16 ;  /* 0x00000010c1ba7220 */ /* 0x000fe20000410000 */
[----:B-1----:R-:W-:Y:S01]  /*4420*/  @!P0 FADD.FTZ R194, R194, R149 ;  /* 0x00000095c2c28221 */ /* 0x002fe20000010000 */
[----:B------:R-:W-:Y:S01]  /*4430*/  FFMA.FTZ R149, R89, R192, R226 ;  /* 0x000000c059957223 */ /* 0x000fe200000100e2 */
[----:B------:R-:W-:Y:S01]  /*4440*/  FMUL.FTZ R16, R15, R176 ;  /* 0x000000b00f107220 */ /* 0x000fe20000410000 */
[----:B------:R-:W-:Y:S01]  /*4450*/  FADD.FTZ R90, R17, R90 ;  /* 0x0000005a115a7221 */ /* 0x000fe20000010000 */
[----:B------:R-:W-:Y:S01]  /*4460*/  FFMA.FTZ R186, R53, R184, R186 ;  /* 0x000000b835ba7223 */ /* 0x000fe200000100ba */
[----:B------:R-:W1:Y:S01]  /*4470*/  SHFL.DOWN PT, R147, R194, 0x10, 0x1f ;  /* 0x0a001f00c2937f89 */ /* 0x000e6200000e0000 */
[----:B------:R-:W-:Y:S01]  /*4480*/  FMUL.FTZ R180, R191, R16 ;  /* 0x00000010bfb47220 */ /* 0x000fe20000410000 */
[----:B------:R-:W-:Y:S01]  /*4490*/  FMUL.FTZ R16, R15, R182 ;  /* 0x000000b60f107220 */ /* 0x000fe20000410000 */
[----:B------:R-:W-:Y:S01]  /*44a0*/  FADD.FTZ R94, R149, R94 ;  /* 0x0000005e955e7221 */ /* 0x000fe20000010000 */
[----:B------:R-:W-:Y:S01]  /*44b0*/  FADD.FTZ R69, R186, R69 ;  /* 0x00000045ba457221 */ /* 0x000fe20000010000 */
[----:B------:R-:W-:Y:S01]  /*44c0*/  FFMA.FTZ R17, R83, R176, R180 ;  /* 0x000000b053117223 */ /* 0x000fe200000100b4 */
[----:B------:R-:W-:Y:S01]  /*44d0*/  FMUL.FTZ R189, R189, R16 ;  /* 0x00000010bdbd7220 */ /* 0x000fe20000410000 */
[----:B--2---:R-:W-:Y:S01]  /*44e0*/  @!P1 FADD.FTZ R7, R7, R228 ;  /* 0x000000e407079221 */ /* 0x004fe20000010000 */
[----:B------:R-:W-:Y:S01]  /*44f0*/  FMUL.FTZ R16, R15, R170 ;  /* 0x000000aa0f107220 */ /* 0x000fe20000410000 */
[----:B------:R-:W-:Y:S01]  /*4500*/  FADD.FTZ R88, R17, R88 ;  /* 0x0000005811587221 */ /* 0x000fe20000010000 */
[----:B------:R-:W-:-:S02]  /*4510*/  FFMA.FTZ R182, R52, R182, R189 ;  /* 0x000000b634b67223 */ /* 0x000fc400000100bd */
[----:B------:R-:W2:Y:S01]  /*4520*/  SHFL.DOWN PT, R192, R7, 0x8, 0x1f ;  /* 0x09001f0007c07f89 */ /* 0x000ea200000e0000 */
[----:B------:R-:W-:Y:S01]  /*4530*/  FMUL.FTZ R176, R177, R16 ;  /* 0x00000010b1b07220 */ /* 0x000fe20000410000 */
[----:B------:R-:W-:Y:S01]  /*4540*/  FMUL.FTZ R16, R15, R178 ;  /* 0x000000b20f107220 */ /* 0x000fe20000410000 */
[----:B------:R-:W-:Y:S02]  /*4550*/  FADD.FTZ R67, R182, R67 ;  /* 0x00000043b6437221 */ /* 0x000fe40000010000 */
[----:B------:R-:W-:Y:S01]  /*4560*/  FFMA.FTZ R17, R81, R170, R176 ;  /* 0x000000aa51117223 */ /* 0x000fe200000100b0 */
[----:B------:R-:W-:Y:S01]  /*4570*/  FMUL.FTZ R145, R145, R16 ;  /* 0x0000001091917220 */ /* 0x000fe20000410000 */
[----:B------:R-:W-:Y:S02]  /*4580*/  FMUL.FTZ R16, R15, R166 ;  /* 0x000000a60f107220 */ /* 0x000fe40000410000 */
[----:B------:R-:W-:Y:S01]  /*4590*/  FADD.FTZ R86, R17, R86 ;  /* 0x0000005611567221 */ /* 0x000fe20000010000 */
[----:B------:R-:W-:Y:S01]  /*45a0*/  FFMA.FTZ R178, R48, R178, R145 ;  /* 0x000000b230b27223 */ /* 0x000fe20000010091 */
[----:B------:R-:W-:Y:S01]  /*45b0*/  FMUL.FTZ R176, R179, R16 ;  /* 0x00000010b3b07220 */ /* 0x000fe20000410000 */
[----:B------:R-:W-:Y:S01]  /*45c0*/  FMUL.FTZ R16, R15, R174 ;  /* 0x000000ae0f107220 */ /* 0x000fe20000410000 */
[----:B-1----:R-:W-:Y:S01]  /*45d0*/  FADD.FTZ R5, R194, R147 ;  /* 0x00000093c2057221 */ /* 0x002fe20000010000 */
[----:B------:R-:W-:Y:S01]  /*45e0*/  FADD.FTZ R63, R178, R63 ;  /* 0x0000003fb23f7221 */ /* 0x000fe20000010000 */
[----:B------:R-:W-:Y:S01]  /*45f0*/  FFMA.FTZ R17, R79, R166, R176 ;  /* 0x000000a64f117223 */ /* 0x000fe200000100b0 */
[----:B------:R-:W-:Y:S01]  /*4600*/  FMUL.FTZ R170, R181, R16 ;  /* 0x00000010b5aa7220 */ /* 0x000fe20000410000 */
[----:B------:R-:W-:-:S02]  /*4610*/  FMUL.FTZ R16, R15, R164 ;  /* 0x000000a40f107220 */ /* 0x000fc40000410000 */
[----:B------:R-:W-:Y:S01]  /*4620*/  FADD.FTZ R62, R17, R62 ;  /* 0x0000003e113e7221 */ /* 0x000fe20000010000 */
[----:B------:R-:W-:Y:S01]  /*4630*/  FMUL.FTZ R17, R15, R172 ;  /* 0x000000ac0f117220 */ /* 0x000fe20000410000 */
[----:B------:R-:W-:Y:S01]  /*4640*/  FMUL.FTZ R16, R183, R16 ;  /* 0x00000010b7107220 */ /* 0x000fe20000410000 */
[----:B------:R-:W-:Y:S01]  /*4650*/  FFMA.FTZ R170, R47, R174, R170 ;  /* 0x000000ae2faa7223 */ /* 0x000fe200000100aa */
[----:B--2---:R-:W-:Y:S01]  /*4660*/  @!P0 FADD.FTZ R7, R7, R192 ;  /* 0x000000c007078221 */ /* 0x004fe20000010000 */
[----:B------:R-:W-:Y:S01]  /*4670*/  ISETP.NE.AND P0, PT, R20, RZ, PT ;  /* 0x000000ff1400720c */ /* 0x000fe20003f05270 */
[----:B------:R-:W-:Y:S01]  /*4680*/  FFMA.FTZ R3, R77, R164, R16 ;  /* 0x000000a44d037223 */ /* 0x000fe20000010010 */
[C---:B------:R-:W-:Y:S01]  /*4690*/  FMUL.FTZ R164, R15.reuse, R162 ;  /* 0x000000a20fa47220 */ /* 0x040fe20000410000 */
[----:B------:R-:W-:Y:S01]  /*46a0*/  FMUL.FTZ R16, R15, R168 ;  /* 0x000000a80f107220 */ /* 0x000fe20000410000 */
[----:B------:R-:W1:Y:S01]  /*46b0*/  SHFL.DOWN PT, R180, R7, 0x10, 0x1f ;  /* 0x0a001f0007b47f89 */ /* 0x000e6200000e0000 */
[----:B------:R-:W-:Y:S01]  /*46c0*/  FMUL.FTZ R17, R196, R17 ;  /* 0x00000011c4117220 */ /* 0x000fe20000410000 */
[----:B------:R-:W-:Y:S01]  /*46d0*/  FMUL.FTZ R164, R185, R164 ;  /* 0x000000a4b9a47220 */ /* 0x000fe20000410000 */
[----:B------:R-:W-:Y:S01]  /*46e0*/  FMUL.FTZ R16, R187, R16 ;  /* 0x00000010bb107220 */ /* 0x000fe20000410000 */
[----:B------:R-:W-:Y:S01]  /*46f0*/  FADD.FTZ R60, R3, R60 ;  /* 0x0000003c033c7221 */ /* 0x000fe20000010000 */
[----:B------:R-:W-:Y:S01]  /*4700*/  FFMA.FTZ R172, R46, R172, R17 ;  /* 0x000000ac2eac7223 */ /* 0x000fe20000010011 */
[----:B------:R-:W-:Y:S01]  /*4710*/  FFMA.FTZ R3, R75, R162, R164 ;  /* 0x000000a24b037223 */ /* 0x000fe200000100a4 */
[----:B------:R-:W-:Y:S01]  /*4720*/  FFMA.FTZ R16, R45, R168, R16 ;  /* 0x000000a82d107223 */ /* 0x000fe20000010010 */
[----:B------:R-:W-:Y:S01]  /*4730*/  FADD.FTZ R61, R170, R61 ;  /* 0x0000003daa3d7221 */ /* 0x000fe20000010000 */
[----:B------:R-:W-:Y:S01]  /*4740*/  FADD.FTZ R59, R172, R59 ;  /* 0x0000003bac3b7221 */ /* 0x000fe20000010000 */
[----:B------:R-:W-:Y:S01]  /*4750*/  FADD.FTZ R58, R3, R58 ;  /* 0x0000003a033a7221 */ /* 0x000fe20000010000 */
[----:B------:R-:W-:Y:S01]  /*4760*/  FADD.FTZ R57, R16, R57 ;  /* 0x0000003910397221 */ /* 0x000fe20000010000 */
[----:B-1----:R-:W-:-:S05]  /*4770*/  FADD.FTZ R4, R7, R180 ;  /* 0x000000b407047221 */ /* 0x002fca0000010000 */
[----:B------:R1:W-:Y:S01]  /*4780*/  @!P0 STS.64 [R23+UR9+0x858], R4 ;  /* 0x0008580417008988 */ /* 0x0003e20008000a09 */
[----:B------:R-:W-:Y:S06]  /*4790*/  BAR.SYNC.DEFER_BLOCKING 0x0 ;  /* 0x0000000000007b1d */ /* 0x000fec0000010000 */
[----:B------:R-:W-:Y:S05]  /*47a0*/  @P2 BRA `(.L_x_5033) ;  /* 0x0000000000382947 */ /* 0x000fea0003800000 */
[----:B----4-:R-:W-:Y:S01]  /*47b0*/  ISETP.NE.AND P1, PT, R200, UR8, PT ;  /* 0x00000008c8007c0c */ /* 0x010fe2000bf25270 */
[----:B------:R-:W1:Y:S01]  /*47c0*/  LDS.64 R2, [UR6+0x860] ;  /* 0x00086006ff027984 */ /* 0x000e620008000a00 */
[----:B------:R-:W-:-:S04]  /*47d0*/  ISETP.GT.AND P0, PT, R20, 0xf, PT ;  /* 0x0000000f1400780c */ /* 0x000fc80003f04270 */
[----:B------:R-:W-:Y:S02]  /*47e0*/  FSEL R194, R194, R5, P0 ;  /* 0x00000005c2c27208 */ /* 0x000fe40000000000 */
[----:B------:R-:W-:-:S05]  /*47f0*/  FSEL R7, R7, R4, P0 ;  /* 0x0000000407077208 */ /* 0x000fca0000000000 */
[----:B------:R-:W2:Y:S04]  /*4800*/  @P1 LDS R6, [R56+0x2190] ;  /* 0x0021900038061984 */ /* 0x000ea80000000800 */
[----:B------:R-:W3:Y:S01]  /*4810*/  @P1 LDS R16, [R56+0x1d90] ;  /* 0x001d900038101984 */ /* 0x000ee20000000800 */
[----:B-1----:R-:W-:Y:S01]  /*4820*/  FADD.FTZ R5, R3, R194 ;  /* 0x000000c203057221 */ /* 0x002fe20000010000 */
[----:B------:R-:W-:-:S03]  /*4830*/  FADD.FTZ R7, R2, R7 ;  /* 0x0000000702077221 */ /* 0x000fc60000010000 */
[----:B--2---:R-:W-:Y:S01]  /*4840*/  @P1 FADD.FTZ R3, R5, R6 ;  /* 0x0000000605031221 */ /* 0x004fe20000010000 */
[----:B---3--:R-:W-:-:S04]  /*4850*/  @P1 FADD.FTZ R7, R7, R16 ;  /* 0x0000001007071221 */ /* 0x008fc80000010000 */
[----:B------:R2:W-:Y:S04]  /*4860*/  @P1 STS [R56+0x2190], R3 ;  /* 0x0021900338001388 */ /* 0x0005e80000000800 */
[----:B------:R2:W-:Y:S04]  /*4870*/  STS [R56+0x1d90], R7 ;  /* 0x001d900738007388 */ /* 0x0005e80000000800 */
[----:B------:R2:W-:Y:S02]  /*4880*/  @!P1 STS [R56+0x2190], R5 ;  /* 0x0021900538009388 */ /* 0x0005e40000000800 */
.L_x_5033:
[----:B------:R-:W-:Y:S05]  /*4890*/  BSYNC.RECONVERGENT B0 ;  /* 0x0000000000007941 */ /* 0x000fea0003800200 */
.L_x_5032:
[----:B------:R-:W-:Y:S01]  /*48a0*/  UIADD3 UR12, UPT, UPT, UR12, 0x1, URZ ;  /* 0x000000010c0c7890 */ /* 0x000fe2000fffe0ff */
[----:B------:R-:W-:Y:S02]  /*48b0*/  LEA R101, P0, R10, R101, 0x2 ;  /* 0x000000650a657211 */ /* 0x000fe400078010ff */
[----:B------:R-:W-:Y:S01]  /*48c0*/  LEA R104, P1, R12, R104, 0x2 ;  /* 0x000000680c687211 */ /* 0x000fe200078210ff */
[----:B------:R-:W-:Y:S01]  /*48d0*/  UISETP.NE.AND UP0, UPT, UR12, URZ, UPT ;  /* 0x000000ff0c00728c */ /* 0x000fe2000bf05270 */
[----:B------:R-:W-:Y:S02]  /*48e0*/  LEA R106, P2, R14, R106, 0x2 ;  /* 0x0000006a0e6a7211 */ /* 0x000fe400078410ff */
[----:B------:R-:W-:Y:S02]  /*48f0*/  IADD3 R13, PT, PT, R13, 0x1, RZ ;  /* 0x000000010d0d7810 */ /* 0x000fe40007ffe0ff */
[----:B--2---:R-:W-:Y:S02]  /*4900*/  IADD3 R56, PT, PT, R56, 0x4, RZ ;  /* 0x0000000438387810 */ /* 0x004fe40007ffe0ff */
[----:B------:R-:W-:-:S02]  /*4910*/  IADD3 R107, PT, PT, R107, 0x8, RZ ;  /* 0x000000086b6b7810 */ /* 0x000fc40007ffe0ff */
[----:B------:R-:W-:Y:S02]  /*4920*/  IADD3 R11, PT, PT, R11, 0x1, RZ ;  /* 0x000000010b0b7810 */ /* 0x000fe40007ffe0ff */
[----:B------:R-:W-:Y:S02]  /*4930*/  IADD3.X R99, PT, PT, R99, R156, RZ, P0, !PT ;  /* 0x0000009c63637210 */ /* 0x000fe400007fe4ff */
[----:B------:R-:W-:Y:S02]  /*4940*/  IADD3.X R103, PT, PT, R103, R158, RZ, P1, !PT ;  /* 0x0000009e67677210 */ /* 0x000fe40000ffe4ff */
[----:B------:R-:W-:Y:S01]  /*4950*/  IADD3.X R105, PT, PT, R105, R160, RZ, P2, !PT ;  /* 0x000000a069697210 */ /* 0x000fe200017fe4ff */
[----:B------:R-:W-:Y:S06]  /*4960*/  BRA.U UP0, `(.L_x_5034) ;  /* 0xffffffe100147547 */ /* 0x000fec000b83ffff */
.L_x_5021:
[----:B------:R-:W-:Y:S01]  /*4970*/  BAR.SYNC.DEFER_BLOCKING 0x0 ;  /* 0x0000000000007b1d */ /* 0x000fe20000010000 */
[----:B------:R-:W-:Y:S01]  /*4980*/  F2FP.BF16.F32.PACK_AB R7, R128, R137 ;  /* 0x000000898007723e */ /* 0x000fe200000010ff */
[----:B------:R-:W-:Y:S01]  /*4990*/  UISETP.GT.AND UP0, UPT, UR8, 0x1, UPT ;  /* 0x000000010800788c */ /* 0x000fe2000bf04270 */
[----:B------:R-:W-:Y:S02]  /*49a0*/  F2FP.BF16.F32.PACK_AB R6, R129, R136 ;  /* 0x000000888106723e */ /* 0x000fe400000010ff */
[----:B-1----:R-:W-:Y:S01]  /*49b0*/  F2FP.BF16.F32.PACK_AB R5, R130, R139 ;  /* 0x0000008b8205723e */ /* 0x002fe200000010ff */
[----:B------:R-:W1:Y:S01]  /*49c0*/  LDCU.64 UR10, c[0x0][0x4f8] ;  /* 0x00009f00ff0a77ac */ /* 0x000e620008000a00 */
[----:B------:R-:W-:Y:S01]  /*49d0*/  F2FP.BF16.F32.PACK_AB R4, R131, R138 ;  /* 0x0000008a8304723e */ /* 0x000fe200000010ff */
[----:B------:R-:W2:Y:S01]  /*49e0*/  LDC.64 R10, c[0x0][0x500] ;  /* 0x00014000ff0a7b82 */ /* 0x000ea20000000a00 */
[----:B------:R-:W-:Y:S01]  /*49f0*/  F2FP.BF16.F32.PACK_AB R15, R124, R133 ;  /* 0x000000857c0f723e */ /* 0x000fe200000010ff */
[----:B------:R-:W-:Y:S01]  /*4a00*/  UMOV UR5, URZ ;  /* 0x000000ff00057c82 */ /* 0x000fe20008000000 */
[----:B------:R-:W-:Y:S01]  /*4a10*/  F2FP.BF16.F32.PACK_AB R14, R125, R132 ;  /* 0x000000847d0e723e */ /* 0x000fe200000010ff */
[----:B------:R-:W-:Y:S01]  /*4a20*/  UMOV UR8, UR19 ;  /* 0x0000001300087c82 */ /* 0x000fe20008000000 */
[----:B------:R-:W-:-:S02]  /*4a30*/  F2FP.BF16.F32.PACK_AB R13, R126, R135 ;  /* 0x000000877e0d723e */ /* 0x000fc400000010ff */
[----:B------:R-:W-:Y:S01]  /*4a40*/  F2FP.BF16.F32.PACK_AB R12, R127, R134 ;  /* 0x000000867f0c723e */ /* 0x000fe200000010ff */
[----:B------:R-:W3:Y:S01]  /*4a50*/  LDC.64 R16, c[0x0][0x550] ;  /* 0x00015400ff107b82 */ /* 0x000ee20000000a00 */
[----:B------:R-:W-:Y:S02]  /*4a60*/  IADD3 R30, P1, PT, R30, -0x800, RZ ;  /* 0xfffff8001e1e7810 */ /* 0x000fe40007f3e0ff */
[----:B------:R-:W-:Y:S02]  /*4a70*/  IADD3 R32, P2, PT, R32, -0x800, RZ ;  /* 0xfffff80020207810 */ /* 0x000fe40007f5e0ff */
[----:B------:R-:W-:Y:S02]  /*4a80*/  IADD3.X R29, PT, PT, R29, -0x1, RZ, P1, !PT ;  /* 0xffffffff1d1d7810 */ /* 0x000fe40000ffe4ff */
[----:B------:R-:W-:Y:S01]  /*4a90*/  IADD3.X R31, PT, PT, R31, -0x1, RZ, P2, !PT ;  /* 0xffffffff1f1f7810 */ /* 0x000fe200017fe4ff */
[----:B------:R5:W-:Y:S01]  /*4aa0*/  STS.128 [R18], R4 ;  /* 0x0000000412007388 */ /* 0x000be20000000c00 */
[----:B-1----:R-:W-:-:S03]  /*4ab0*/  UIMAD.WIDE.U32 UR6, UR18, UR10, UR4 ;  /* 0x0000000a120672a5 */ /* 0x002fc6000f8e0004 */
[----:B------:R1:W-:Y:S01]  /*4ac0*/  STS.128 [R18+0x10], R12 ;  /* 0x0000100c12007388 */ /* 0x0003e20000000c00 */
[----:B------:R-:W-:-:S03]  /*4ad0*/  NOP ;  /* 0x0000000000007918 */ /* 0x000fc60000000000 */
[----:B------:R-:W0:Y:S01]  /*4ae0*/  LDS.128 R48, [R19] ;  /* 0x0000000013307984 */ /* 0x000e220000000c00 */
[----:B------:R-:W-:-:S03]  /*4af0*/  UIMAD UR7, UR18, UR11, UR7 ;  /* 0x0000000b120772a4 */ /* 0x000fc6000f8e0207 */
[----:B------:R-:W4:Y:S01]  /*4b00*/  LDS.128 R52, [R19+0x200] ;  /* 0x0002000013347984 */ /* 0x000f220000000c00 */
[----:B-----5:R-:W-:Y:S01]  /*4b10*/  FADD.FTZ R5, R36, R57 ;  /* 0x0000003924057221 */ /* 0x020fe20000010000 */
[----:B------:R-:W-:Y:S01]  /*4b20*/  F2FP.BF16.F32.PACK_AB R7, R94, R73 ;  /* 0x000000495e07723e */ /* 0x000fe200000010ff */
[----:B--2---:R-:W-:Y:S01]  /*4b30*/  IMAD.WIDE.U32 R2, R44, R10, UR6 ;  /* 0x000000062c027e25 */ /* 0x004fe2000f8e000a */
[----:B------:R-:W-:-:S03]  /*4b40*/  F2FP.BF16.F32.PACK_AB R6, R92, R71 ;  /* 0x000000475c06723e */ /* 0x000fc600000010ff */
[----:B------:R-:W-:Y:S01]  /*4b50*/  FADD.FTZ R0, R5, R58 ;  /* 0x0000003a05007221 */ /* 0x000fe20000010000 */
[----:B-1----:R-:W-:Y:S01]  /*4b60*/  F2FP.BF16.F32.PACK_AB R13, R60, R59 ;  /* 0x0000003b3c0d723e */ /* 0x002fe200000010ff */
[----:B------:R-:W-:Y:S01]  /*4b70*/  IMAD R5, R44, R11, R3 ;  /* 0x0000000b2c057224 */ /* 0x000fe200078e0203 */
[----:B---3--:R-:W-:Y:S01]  /*4b80*/  LEA R4, P0, R2, R16, 0x1 ;  /* 0x0000001002047211 */ /* 0x008fe200078008ff */
[----:B------:R-:W-:Y:S01]  /*4b90*/  FADD.FTZ R3, R0, R59 ;  /* 0x0000003b00037221 */ /* 0x000fe20000010000 */
[----:B------:R-:W-:Y:S01]  /*4ba0*/  F2FP.BF16.F32.PACK_AB R12, R58, R57 ;  /* 0x000000393a0c723e */ /* 0x000fe200000010ff */
[----:B------:R-:W1:Y:S01]  /*4bb0*/  LDCU.64 UR6, c[0x0][0x518] ;  /* 0x0000a300ff0677ac */ /* 0x000e620008000a00 */
[----:B------:R-:W-:Y:S01]  /*4bc0*/  LEA.HI.X R5, R2, R17, R5, 0x1, P0 ;  /* 0x0000001102057211 */ /* 0x000fe200000f0c05 */
[----:B------:R-:W-:Y:S01]  /*4bd0*/  FADD.FTZ R0, R3, R60 ;  /* 0x0000003c03007221 */ /* 0x000fe20000010000 */
[----:B------:R-:W-:Y:S01]  /*4be0*/  F2FP.BF16.F32.PACK_AB R15, R86, R63 ;  /* 0x0000003f560f723e */ /* 0x000fe200000010ff */
[----:B------:R-:W2:Y:S01]  /*4bf0*/  LDC.64 R10, c[0x0][0x520] ;  /* 0x00014800ff0a7b82 */ /* 0x000ea20000000a00 */
[----:B------:R-:W-:Y:S01]  /*4c00*/  F2FP.BF16.F32.PACK_AB R14, R62, R61 ;  /* 0x0000003d3e0e723e */ /* 0x000fe200000010ff */
[----:B------:R-:W-:Y:S01]  /*4c10*/  IMAD.WIDE.U32 R2, R22, 0x10, R4 ;  /* 0x0000001016027825 */ /* 0x000fe200078e0004 */
[----:B------:R-:W-:-:S03]  /*4c20*/  F2FP.BF16.F32.PACK_AB R5, R90, R69 ;  /* 0x000000455a05723e */ /* 0x000fc600000010ff */
[----:B------:R-:W-:Y:S01]  /*4c30*/  FADD.FTZ R61, R0, R61 ;  /* 0x0000003d003d7221 */ /* 0x000fe20000010000 */
[----:B------:R-:W-:Y:S01]  /*4c40*/  F2FP.BF16.F32.PACK_AB R4, R88, R67 ;  /* 0x000000435804723e */ /* 0x000fe200000010ff */
[----:B------:R-:W3:Y:S02]  /*4c50*/  LDC.64 R16, c[0x0][0x560] ;  /* 0x00015800ff107b82 */ /* 0x000ee40000000a00 */
[----:B------:R-:W-:-:S04]  /*4c60*/  FADD.FTZ R62, R61, R62 ;  /* 0x0000003e3d3e7221 */ /* 0x000fc80000010000 */
[----:B------:R-:W-:Y:S01]  /*4c70*/  FADD.FTZ R63, R62, R63 ;  /* 0x0000003f3e3f7221 */ /* 0x000fe20000010000 */
[----:B-1----:R-:W-:-:S03]  /*4c80*/  UIMAD.WIDE.U32 UR4, UR18, UR6, UR4 ;  /* 0x00000006120472a5 */ /* 0x002fc6000f8e0004 */
[----:B------:R-:W-:Y:S01]  /*4c90*/  FADD.FTZ R86, R63, R86 ;  /* 0x000000563f567221 */ /* 0x000fe20000010000 */
[----:B------:R-:W-:Y:S01]  /*4ca0*/  UIMAD UR5, UR18, UR7, UR5 ;  /* 0x00000007120572a4 */ /* 0x000fe2000f8e0205 */
[----:B0-----:R-:W-:Y:S02]  /*4cb0*/  STG.E.128 desc[UR16][R2.64], R48 ;  /* 0x0000003002007986 */ /* 0x001fe4000c101d10 */
[----:B------:R-:W-:Y:S02]  /*4cc0*/  FADD.FTZ R67, R86, R67 ;  /* 0x0000004356437221 */ /* 0x000fe40000010000 */
[----:B----4-:R2:W-:Y:S02]  /*4cd0*/  STG.E.128 desc[UR16][R2.64+0x200], R52 ;  /* 0x0002003402007986 */ /* 0x0105e4000c101d10 */
[----:B------:R-:W-:Y:S01]  /*4ce0*/  FADD.FTZ R88, R67, R88 ;  /* 0x0000005843587221 */ /* 0x000fe20000010000 */
[----:B------:R-:W-:Y:S03]  /*4cf0*/  BAR.SYNC.DEFER_BLOCKING 0x0 ;  /* 0x0000000000007b1d */ /* 0x000fe60000010000 */
[----:B------:R-:W-:-:S04]  /*4d00*/  FADD.FTZ R69, R88, R69 ;  /* 0x0000004558457221 */ /* 0x000fc80000010000 */
[----:B------:R-:W-:-:S04]  /*4d10*/  FADD.FTZ R90, R69, R90 ;  /* 0x0000005a455a7221 */ /* 0x000fc80000010000 */
[----:B------:R-:W-:-:S04]  /*4d20*/  FADD.FTZ R71, R90, R71 ;  /* 0x000000475a477221 */ /* 0x000fc80000010000 */
[----:B------:R-:W-:Y:S01]  /*4d30*/  FADD.FTZ R92, R71, R92 ;  /* 0x0000005c475c7221 */ /* 0x000fe20000010000 */
[----:B--2---:R-:W-:-:S04]  /*4d40*/  IMAD.WIDE.U32 R2, R44, R10, UR4 ;  /* 0x000000042c027e25 */ /* 0x004fc8000f8e000a */
[----:B------:R-:W-:Y:S01]  /*4d50*/  FADD.FTZ R73, R92, R73 ;  /* 0x000000495c497221 */ /* 0x000fe20000010000 */
[----:B------:R-:W-:-:S03]  /*4d60*/  IMAD R0, R44, R11, R3 ;  /* 0x0000000b2c007224 */ /* 0x000fc600078e0203 */
[----:B------:R-:W-:Y:S01]  /*4d70*/  FADD.FTZ R36, R73, R94 ;  /* 0x0000005e49247221 */ /* 0x000fe20000010000 */
[----:B------:R-:W-:Y:S04]  /*4d80*/  STS.128 [R18], R12 ;  /* 0x0000000c12007388 */ /* 0x000fe80000000c00 */
[----:B------:R3:W-:Y:S01]  /*4d90*/  STS.128 [R18+0x10], R4 ;  /* 0x0000100412007388 */ /* 0x0007e20000000c00 */
[----:B------:R-:W-:-:S03]  /*4da0*/  NOP ;  /* 0x0000000000007918 */ /* 0x000fc60000000000 */
[----:B------:R-:W0:Y:S04]  /*4db0*/  LDS.128 R56, [R19] ;  /* 0x0000000013387984 */ /* 0x000e280000000c00 */
[----:B------:R-:W1:Y:S01]  /*4dc0*/  LDS.128 R76, [R19+0x200] ;  /* 0x00020000134c7984 */ /* 0x000e620000000c00 */
[----:B---3--:R-:W-:-:S04]  /*4dd0*/  LEA R4, P0, R2, R16, 0x1 ;  /* 0x0000001002047211 */ /* 0x008fc800078008ff */
[----:B------:R-:W-:Y:S02]  /*4de0*/  LEA.HI.X R5, R2, R17, R0, 0x1, P0 ;  /* 0x0000001102057211 */ /* 0x000fe400000f0c00 */
[----:B------:R-:W-:Y:S01]  /*4df0*/  IADD3 R28, P0, PT, R28, -0x800, RZ ;  /* 0xfffff8001c1c7810 */ /* 0x000fe20007f1e0ff */
[----:B------:R-:W-:-:S03]  /*4e00*/  IMAD.WIDE.U32 R2, R22, 0x10, R4 ;  /* 0x0000001016027825 */ /* 0x000fc600078e0004 */
[----:B------:R-:W-:Y:S02]  /*4e10*/  IADD3.X R27, PT, PT, R27, -0x1, RZ, P0, !PT ;  /* 0xffffffff1b1b7810 */ /* 0x000fe400007fe4ff */
[----:B0-----:R0:W-:Y:S04]  /*4e20*/  STG.E.128 desc[UR16][R2.64], R56 ;  /* 0x0000003802007986 */ /* 0x0011e8000c101d10 */
[----:B-1----:R0:W-:Y:S01]  /*4e30*/  STG.E.128 desc[UR16][R2.64+0x200], R76 ;  /* 0x0002004c02007986 */ /* 0x0021e2000c101d10 */
[----:B------:R-:W-:Y:S05]  /*4e40*/  BRA.U UP0, `(.L_x_5035) ;  /* 0xffffffb900107547 */ /* 0x000fea000b83ffff */
.L_x_5019:
[----:B------:R-:W1:Y:S01]  /*4e50*/  LDC.64 R6, c[0x0][0x548] ;  /* 0x00015200ff067b82 */ /* 0x000e620000000a00 */
[----:B------:R-:W2:Y:S01]  /*4e60*/  S2R R19, SR_TID.X ;  /* 0x0000000000137919 */ /* 0x000ea20000002100 */
[----:B------:R-:W2:Y:S06]  /*4e70*/  LDCU UR7, c[0x0][0x38c] ;  /* 0x00007180ff0777ac */ /* 0x000eac0008000800 */
[----:B------:R-:W3:Y:S01]  /*4e80*/  LDC.64 R8, c[0x0][0x568] ;  /* 0x00015a00ff087b82 */ /* 0x000ee20000000a00 */
[----:B-1----:R-:W-:-:S04]  /*4e90*/  ISETP.NE.U32.AND P1, PT, R6, RZ, PT ;  /* 0x000000ff0600720c */ /* 0x002fc80003f25070 */
[----:B------:R-:W-:Y:S02]  /*4ea0*/  ISETP.NE.AND.EX P1, PT, R7, RZ, PT, P1 ;  /* 0x000000ff0700720c */ /* 0x000fe40003f25310 */
[----:B---3--:R-:W-:Y:S02]  /*4eb0*/  ISETP.NE.U32.AND P0, PT, R8, RZ, PT ;  /* 0x000000ff0800720c */ /* 0x008fe40003f05070 */
[----:B--2---:R-:W-:Y:S02]  /*4ec0*/  ISETP.GE.AND P2, PT, R19, UR7, PT ;  /* 0x0000000713007c0c */ /* 0x004fe4000bf46270 */
[----:B------:R-:W-:-:S07]  /*4ed0*/  ISETP.NE.AND.EX P0, PT, R9, RZ, PT, P0 ;  /* 0x000000ff0900720c */ /* 0x000fce0003f05300 */
[----:B------:R-:W-:Y:S06]  /*4ee0*/  @!P1 BRA `(.L_x_5036) ;  /* 0x0000000000849947 */ /* 0x000fec0003800000 */
[----:B------:R-:W1:Y:S01]  /*4ef0*/  SHFL.DOWN P1, R0, R37, 0x1, 0x1f ;  /* 0x08201f0025007f89 */ /* 0x000e620000020000 */
[----:B------:R-:W-:Y:S01]  /*4f00*/  BSSY.RECONVERGENT B0, `(.L_x_5036) ;  /* 0x000001f000007945 */ /* 0x000fe20003800200 */
[----:B------:R-:W2:Y:S01]  /*4f10*/  S2R R4, SR_LANEID ;  /* 0x0000000000047919 */ /* 0x000ea20000000000 */
[----:B------:R-:W3:Y:S01]  /*4f20*/  S2R R10, SR_TID.X ;  /* 0x00000000000a7919 */ /* 0x000ee20000002100 */
[----:B-1----:R-:W-:-:S05]  /*4f30*/  @P1 FADD R0, R0, R37 ;  /* 0x0000002500001221 */ /* 0x002fca0000000000 */
[----:B0-----:R-:W0:Y:S01]  /*4f40*/  SHFL.DOWN P1, R3, R0, 0x2, 0x1f ;  /* 0x08401f0000037f89 */ /* 0x001e220000020000 */
[----:B--2---:R-:W-:-:S13]  /*4f50*/  ISETP.NE.AND P3, PT, R4, RZ, PT ;  /* 0x000000ff0400720c */ /* 0x004fda0003f65270 */
        /* <DEDUP_REMOVED lines=18> */
[----:B------:R-:W-:Y:S01]  /*5080*/  UMOV UR4, 0x400 ;  /* 0x0000040000047882 */ /* 0x000fe20000000000 */
[----:B------:R-:W-:-:S04]  /*5090*/  LEA R2, P1, R44, R6, 0x2 ;  /* 0x000000062c027211 */ /* 0x000fc800078210ff */
[----:B0-----:R-:W-:Y:S01]  /*50a0*/  LEA.HI.X R3, R44, R7, RZ, 0x2, P1 ;  /* 0x000000072c037211 */ /* 0x001fe200008f14ff */
[----:B-1----:R-:W-:-:S09]  /*50b0*/  ULEA UR4, UR5, UR4, 0x18 ;  /* 0x0000000405047291 */ /* 0x002fd2000f8ec0ff */
[----:B------:R-:W0:Y:S02]  /*50c0*/  LDS R5, [UR4+0x858] ;  /* 0x00085804ff057984 */ /* 0x000e240008000800 */
[----:B0-----:R-:W-:-:S05]  /*50d0*/  FADD.FTZ R5, R4, R5 ;  /* 0x0000000504057221 */ /* 0x001fca0000010000 */
[----:B------:R1:W-:Y:S02]  /*50e0*/  REDG.E.ADD.F32.FTZ.RN.STRONG.GPU desc[UR16][R2.64], R5 ;  /* 0x00000005020079a6 */ /* 0x0003e4000c12f310 */
.L_x_5037:
[----:B------:R-:W-:Y:S05]  /*50f0*/  BSYNC.RECONVERGENT B0 ;  /* 0x0000000000007941 */ /* 0x000fea0003800200 */
.L_x_5036:
[----:B------:R-:W-:Y:S05]  /*5100*/  @!P0 BRA `(.L_x_5038) ;  /* 0x0000000000888947 */ /* 0x000fea0003800000 */
        /* <DEDUP_REMOVED lines=28> */
[----:B------:R-:W-:Y:S01]  /*52d0*/  LEA.HI.X R3, R44, R9, RZ, 0x2, P0 ;  /* 0x000000092c037211 */ /* 0x000fe200000f14ff */
[----:B-1----:R-:W-:-:S09]  /*52e0*/  ULEA UR4, UR5, UR4, 0x18 ;  /* 0x0000000405047291 */ /* 0x002fd2000f8ec0ff */
[----:B------:R-:W0:Y:S02]  /*52f0*/  LDS R0, [UR4+0x858] ;  /* 0x00085804ff007984 */ /* 0x000e240008000800 */
[----:B0-----:R-:W-:-:S05]  /*5300*/  FADD.FTZ R7, R7, R0 ;  /* 0x0000000007077221 */ /* 0x001fca0000010000 */
[----:B------:R1:W-:Y:S02]  /*5310*/  REDG.E.ADD.F32.FTZ.RN.STRONG.GPU desc[UR16][R2.64], R7 ;  /* 0x00000007020079a6 */ /* 0x0003e4000c12f310 */
.L_x_5039:
[----:B------:R-:W-:Y:S05]  /*5320*/  BSYNC.RECONVERGENT B0 ;  /* 0x0000000000007941 */ /* 0x000fea0003800200 */
.L_x_5038:
[----:B------:R-:W-:Y:S05]  /*5330*/  @P2 EXIT ;  /* 0x000000000000294d */ /* 0x000fea0003800000 */
[----:B------:R-:W0:Y:S01]  /*5340*/  LDCU.64 UR8, c[0x0][0x4e8] ;  /* 0x00009d00ff0877ac */ /* 0x000e220008000a00 */
[----:B------:R-:W2:Y:S01]  /*5350*/  S2UR UR5, SR_CgaCtaId ;  /* 0x00000000000579c3 */ /* 0x000ea20000008800 */
[----:B------:R-:W-:Y:S01]  /*5360*/  BSSY.RECONVERGENT B0, `(.L_x_5040) ;  /* 0x0000045000007945 */ /* 0x000fe20003800200 */
[----:B------:R-:W3:Y:S01]  /*5370*/  LDCU.64 UR10, c[0x0][0x4c8] ;  /* 0x00009900ff0a77ac */ /* 0x000ee20008000a00 */
[----:B------:R-:W4:Y:S01]  /*5380*/  LDCU.64 UR12, c[0x0][0x4a8] ;  /* 0x00009500ff0c77ac */ /* 0x000f220008000a00 */
[----:B------:R-:W-:Y:S01]  /*5390*/  UMOV UR4, 0x400 ;  /* 0x0000040000047882 */ /* 0x000fe20000000000 */
[----:B------:R-:W2:Y:S01]  /*53a0*/  LDCU UR6, c[0x0][0x360] ;  /* 0x00006c00ff0677ac */ /* 0x000ea20008000800 */
[----:B------:R-:W2:Y:S01]  /*53b0*/  LDCU.64 UR28, c[0x0][0x3e0] ;  /* 0x00007c00ff1c77ac */ /* 0x000ea20008000a00 */
[C---:B01----:R-:W-:Y:S01]  /*53c0*/  IMAD.WIDE.U32 R2, R44.reuse, UR8, RZ ;  /* 0x000000082c027c25 */ /* 0x043fe2000f8e00ff */
[----:B------:R-:W0:Y:S03]  /*53d0*/  LDCU.64 UR30, c[0x0][0x3c0] ;  /* 0x00007800ff1e77ac */ /* 0x000e260008000a00 */
[C---:B---3--:R-:W-:Y:S01]  /*53e0*/  IMAD.WIDE.U32 R4, R44.reuse, UR10, RZ ;  /* 0x0000000a2c047c25 */ /* 0x048fe2000f8e00ff */
[----:B------:R-:W1:Y:S03]  /*53f0*/  LDCU.64 UR14, c[0x0][0x4b0] ;  /* 0x00009600ff0e77ac */ /* 0x000e660008000a00 */
[C---:B----4-:R-:W-:Y:S01]  /*5400*/  IMAD.WIDE.U32 R6, R44.reuse, UR12, RZ ;  /* 0x0000000c2c067c25 */ /* 0x050fe2000f8e00ff */
[----:B------:R-:W3:Y:S03]  /*5410*/  LDCU.64 UR18, c[0x0][0x4d0] ;  /* 0x00009a00ff1277ac */ /* 0x000ee60008000a00 */
[----:B------:R-:W-:-:S02]  /*5420*/  IMAD R27, R44, UR9, R3 ;  /* 0x000000092c1b7c24 */ /* 0x000fc4000f8e0203 */
[C---:B------:R-:W-:Y:S01]  /*5430*/  IMAD R25, R44.reuse, UR11, R5 ;  /* 0x0000000b2c197c24 */ /* 0x040fe2000f8e0205 */
[----:B------:R-:W4:Y:S01]  /*5440*/  LDCU.64 UR24, c[0x0][0x4f0] ;  /* 0x00009e00ff1877ac */ /* 0x000f220008000a00 */
[----:B------:R-:W-:Y:S01]  /*5450*/  IMAD R23, R44, UR13, R7 ;  /* 0x0000000d2c177c24 */ /* 0x000fe2000f8e0207 */
[----:B------:R-:W0:Y:S01]  /*5460*/  LDCU.64 UR26, c[0x0][0x540] ;  /* 0x0000a800ff1a77ac */ /* 0x000e220008000a00 */
[----:B------:R-:W0:Y:S01]  /*5470*/  LDCU.128 UR20, c[0x0][0x530] ;  /* 0x0000a600ff1477ac */ /* 0x000e220008000c00 */
[----:B--2---:R-:W-:-:S12]  /*5480*/  ULEA UR4, UR5, UR4, 0x18 ;  /* 0x0000000405047291 */ /* 0x004fd8000f8ec0ff */
.L_x_5041:
[C---:B------:R-:W-:Y:S01]  /*5490*/  LEA R0, R19.reuse, UR4, 0x2 ;  /* 0x0000000413007c11 */ /* 0x040fe2000f8e10ff */
[C---:B--2---:R-:W-:Y:S01]  /*54a0*/  IMAD.WIDE.U32 R12, R19.reuse, UR28, RZ ;  /* 0x0000001c130c7c25 */ /* 0x044fe2000f8e00ff */
[----:B------:R-:W-:Y:S02]  /*54b0*/  SHF.R.S32.HI R18, RZ, 0x1f, R19 ;  /* 0x0000001fff127819 */ /* 0x000fe40000011413 */
[----:B------:R-:W-:Y:S01]  /*54c0*/  MOV R8, R6 ;  /* 0x0000000600087202 */ /* 0x000fe20000000f00 */
[----:B------:R-:W2:Y:S01]  /*54d0*/  LDS R21, [R0+0x1d90] ;  /* 0x001d900000157984 */ /* 0x000ea20000000800 */
[----:B------:R-:W-:Y:S01]  /*54e0*/  MOV R9, R23 ;  /* 0x0000001700097202 */ /* 0x000fe20000000f00 */
[C---:B-1----:R-:W-:Y:S02]  /*54f0*/  IMAD R10, R18.reuse, UR14, RZ ;  /* 0x0000000e120a7c24 */ /* 0x042fe4000f8e02ff */
[----:B------:R-:W-:Y:S01]  /*5500*/  IMAD R14, R18, UR28, RZ ;  /* 0x0000001c120e7c24 */ /* 0x000fe2000f8e02ff */
[----:B------:R-:W1:Y:S01]  /*5510*/  LDS R0, [R0+0x2190] ;  /* 0x0021900000007984 */ /* 0x000e620000000800 */
[----:B------:R-:W-:-:S04]  /*5520*/  IMAD.WIDE.U32 R8, R19, UR14, R8 ;  /* 0x0000000e13087c25 */ /* 0x000fc8000f8e0008 */
[C---:B------:R-:W-:Y:S01]  /*5530*/  IMAD R11, R19.reuse, UR15, R10 ;  /* 0x0000000f130b7c24 */ /* 0x040fe2000f8e020a */
[----:B0-----:R-:W-:Y:S01]  /*5540*/  LEA R10, P0, R8, UR20, 0x2 ;  /* 0x00000014080a7c11 */ /* 0x001fe2000f8010ff */
[----:B------:R-:W-:Y:S01]  /*5550*/  IMAD R15, R19, UR29, R14 ;  /* 0x0000001d130f7c24 */ /* 0x000fe2000f8e020e */
[----:B------:R-:W-:Y:S02]  /*5560*/  LEA R14, P1, R12, R39, 0x2 ;  /* 0x000000270c0e7211 */ /* 0x000fe400078210ff */
[----:B------:R-:W-:Y:S02]  /*5570*/  IADD3 R11, PT, PT, R9, R11, RZ ;  /* 0x0000000b090b7210 */ /* 0x000fe40007ffe0ff */
[----:B------:R-:W-:Y:S02]  /*5580*/  IADD3 R9, PT, PT, R13, R15, RZ ;  /* 0x0000000f0d097210 */ /* 0x000fe40007ffe0ff */
[----:B------:R-:W-:Y:S02]  /*5590*/  LEA.HI.X R11, R8, UR21, R11, 0x2, P0 ;  /* 0x00000015080b7c11 */ /* 0x000fe400080f140b */
[----:B------:R-:W-:-:S03]  /*55a0*/  LEA.HI.X R15, R12, R38, R9, 0x2, P1 ;  /* 0x000000260c0f7211 */ /* 0x000fc600008f1409 */
[----:B--2---:R0:W-:Y:S04]  /*55b0*/  REDG.E.ADD.F32.FTZ.RN.STRONG.GPU desc[UR16][R10.64], R21 ;  /* 0x000000150a0079a6 */ /* 0x0041e8000c12f310 */
[----:B------:R-:W1:Y:S01]  /*55c0*/  LDG.E R15, desc[UR16][R14.64] ;  /* 0x000000100e0f7981 */ /* 0x000e62000c1e1900 */
[----:B------:R-:W-:Y:S01]  /*55d0*/  MOV R8, R4 ;  /* 0x0000000400087202 */ /* 0x000fe20000000f00 */
[C---:B---3--:R-:W-:Y:S01]  /*55e0*/  IMAD R16, R18.reuse, UR18, RZ ;  /* 0x0000001212107c24 */ /* 0x048fe2000f8e02ff */
        /* <DEDUP_REMOVED lines=14> */
[----:B------:R-:W3:Y:S01]  /*56d0*/  LDG.E R17, desc[UR16][R16.64] ;  /* 0x0000001010117981 */ /* 0x000ee2000c1e1900 */
[----:B------:R-:W-:Y:S01]  /*56e0*/  MOV R8, R2 ;  /* 0x0000000200087202 */ /* 0x000fe20000000f00 */
[----:B----4-:R-:W-:Y:S01]  /*56f0*/  IMAD R18, R18, UR24, RZ ;  /* 0x0000001812127c24 */ /* 0x010fe2000f8e02ff */
        /* <DEDUP_REMOVED lines=8> */
[----:B---3--:R-:W-:-:S05]  /*5780*/  FMUL.FTZ R9, R0, R17 ;  /* 0x0000001100097220 */ /* 0x008fca0000410000 */
[----:B------:R2:W-:Y:S07]  /*5790*/  REDG.E.ADD.F32.FTZ.RN.STRONG.GPU desc[UR16][R12.64], R9 ;  /* 0x000000090c0079a6 */ /* 0x0005ee000c12f310 */
[----:B------:R-:W-:Y:S05]  /*57a0*/  @!P0 BRA `(.L_x_5041) ;  /* 0xfffffffc00388947 */ /* 0x000fea000383ffff */
[----:B------:R-:W-:Y:S05]  /*57b0*/  BSYNC.RECONVERGENT B0 ;  /* 0x0000000000007941 */ /* 0x000fea0003800200 */
.L_x_5040:
[----:B------:R-:W-:Y:S05]  /*57c0*/  EXIT ;  /* 0x000000000000794d */ /* 0x000fea0003800000 */
.L_x_5026:
[----:B------:R-:W-:Y:S01]  /*57d0*/  MOV R179, R6 ;  /* 0x0000000600b37202 */ /* 0x000fe20000000f00 */
[----:B------:R-:W-:Y:S01]  /*57e0*/  HFMA2 R181, -RZ, RZ, 0, 5.9604644775390625e-08 ;  /* 0x00000001ffb57431 */ /* 0x000fe200000001ff */
[----:B------:R-:W-:Y:S02]  /*57f0*/  MOV R196, RZ ;  /* 0x000000ff00c47202 */ /* 0x000fe40000000f00 */
[----:B------:R-:W-:-:S07]  /*5800*/  MOV R206, 0xffffffff ;  /* 0xffffffff00ce7802 */ /* 0x000fce0000000f00 */
[----:B01-345:R-:W-:Y:S05]  /*5810*/  WARPSYNC.COLLECTIVE R206, `(.L_x_5042) ;  /* 0x00000000ce087348 */ /* 0x03bfea0003c00000 */
[----:B------:R2:W0:Y:S02]  /*5820*/  SHFL.UP P6, R4, R179, R181, R196 ;  /* 0x040000b5b3047389 */ /* 0x00042400000c00c4 */
[----:B012345:R-:W-:Y:S05]  /*5830*/  ENDCOLLECTIVE ;  /* 0x000000000000791b */ /* 0x03ffea0003800000 */
.L_x_5042:
[----:B------:R-:W-:Y:S02]  /*5840*/  MOV R179, R5 ;  /* 0x0000000500b37202 */ /* 0x000fe40000000f00 */
[----:B------:R-:W-:-:S07]  /*5850*/  MOV R7, R4 ;  /* 0x0000000400077202 */ /* 0x000fce0000000f00 */
[----:B------:R-:W-:Y:S05]  /*5860*/  WARPSYNC.COLLECTIVE R206, `(.L_x_5043) ;  /* 0x00000000ce087348 */ /* 0x000fea0003c00000 */
[----:B------:R0:W1:Y:S02]  /*5870*/  SHFL.UP P6, R4, R179, R181, R196 ;  /* 0x040000b5b3047389 */ /* 0x00006400000c00c4 */
[----:B01----:R-:W-:Y:S05]  /*5880*/  ENDCOLLECTIVE ;  /* 0x000000000000791b */ /* 0x003fea0003800000 */
.L_x_5043:
        /* <DEDUP_REMOVED lines=8> */
.L_x_5044:
[----:B------:R-:W-:Y:S02]  /*5910*/  MOV R179, R17 ;  /* 0x0000001100b37202 */ /* 0x000fe40000000f00 */
[----:B------:R-:W-:-:S07]  /*5920*/  MOV R7, R4 ;  /* 0x0000000400077202 */ /* 0x000fce0000000f00 */
[----:B------:R-:W-:Y:S05]  /*5930*/  WARPSYNC.COLLECTIVE R206, `(.L_x_5045) ;  /* 0x00000000ce087348 */ /* 0x000fea0003c00000 */
[----:B------:R0:W1:Y:S02]  /*5940*/  SHFL.UP P6, R4, R179, R181, R196 ;  /* 0x040000b5b3047389 */ /* 0x00006400000c00c4 */
[----:B01----:R-:W-:Y:S05]  /*5950*/  ENDCOLLECTIVE ;  /* 0x000000000000791b */ /* 0x003fea0003800000 */
.L_x_5045:
        /* <DEDUP_REMOVED lines=8> */
.L_x_5046:
[----:B------:R-:W-:Y:S02]  /*59e0*/  MOV R179, R177 ;  /* 0x000000b100b37202 */ /* 0x000fe40000000f00 */
[----:B------:R-:W-:-:S07]  /*59f0*/  MOV R5, R4 ;  /* 0x0000000400057202 */ /* 0x000fce0000000f00 */
[----:B------:R-:W-:Y:S05]  /*5a00*/  WARPSYNC.COLLECTIVE R206, `(.L_x_5047) ;  /* 0x00000000ce087348 */ /* 0x000fea0003c00000 */
[----:B------:R0:W1:Y:S02]  /*5a10*/  SHFL.UP P6, R4, R179, R181, R196 ;  /* 0x040000b5b3047389 */ /* 0x00006400000c00c4 */
[----:B01----:R-:W-:Y:S05]  /*5a20*/  ENDCOLLECTIVE ;  /* 0x000000000000791b */ /* 0x003fea0003800000 */
.L_x_5047:
        /* <DEDUP_REMOVED lines=8> */
.L_x_5048:
[----:B------:R-:W-:Y:S02]  /*5ab0*/  MOV R179, R7 ;  /* 0x0000000700b37202 */ /* 0x000fe40000000f00 */
[----:B------:R-:W-:-:S07]  /*5ac0*/  MOV R5, R4 ;  /* 0x0000000400057202 */ /* 0x000fce0000000f00 */
[----:B------:R-:W-:Y:S05]  /*5ad0*/  WARPSYNC.COLLECTIVE R206, `(.L_x_5049) ;  /* 0x00000000ce087348 */ /* 0x000fea0003c00000 */
[----:B------:R0:W1:Y:S02]  /*5ae0*/  SHFL.UP P6, R4, R179, R181, R196 ;  /* 0x040000b5b3047389 */ /* 0x00006400000c00c4 */
[----:B01----:R-:W-:Y:S05]  /*5af0*/  ENDCOLLECTIVE ;  /* 0x000000000000791b */ /* 0x003fea0003800000 */
.L_x_5049:
        /* <DEDUP_REMOVED lines=8> */
.L_x_5050:
[----:B------:R-:W-:Y:S02]  /*5b80*/  MOV R179, R5 ;  /* 0x0000000500b37202 */ /* 0x000fe40000000f00 */
[----:B------:R-:W-:-:S07]  /*5b90*/  MOV R17, R4 ;  /* 0x0000000400117202 */ /* 0x000fce0000000f00 */
[----:B------:R-:W-:Y:S05]  /*5ba0*/  WARPSYNC.COLLECTIVE R206, `(.L_x_5051) ;  /* 0x00000000ce087348 */ /* 0x000fea0003c00000 */
[----:B------:R0:W1:Y:S02]  /*5bb0*/  SHFL.UP P6, R4, R179, R181, R196 ;  /* 0x040000b5b3047389 */ /* 0x00006400000c00c4 */
[----:B01----:R-:W-:Y:S05]  /*5bc0*/  ENDCOLLECTIVE ;  /* 0x000000000000791b */ /* 0x003fea0003800000 */
.L_x_5051:
[----:B------:R-:W-:Y:S05]  /*5bd0*/  BRA `(.L_x_5052) ;  /* 0xffffffd400d47947 */ /* 0x000fea000383ffff */
.L_x_5027:
[----:B------:R-:W-:Y:S01]  /*5be0*/  HFMA2 R208, -RZ, RZ, 0, 1.847743988037109375e-06 ;  /* 0x0000001fffd07431 */ /* 0x000fe200000001ff */
[----:B------:R-:W-:Y:S01]  /*5bf0*/  BSSY B0, `(.L_x_5053) ;  /* 0x0000007000007945 */ /* 0x000fe20003800000 */
[----:B------:R-:W-:Y:S02]  /*5c00*/  MOV R207, R6 ;  /* 0x0000000600cf7202 */ /* 0x000fe40000000f00 */
[----:B------:R-:W-:Y:S02]  /*5c10*/  MOV R209, 0x1f ;  /* 0x0000001f00d17802 */ /* 0x000fe40000000f00 */
[----:B------:R-:W-:-:S07]  /*5c20*/  MOV R206, 0xffffffff ;  /* 0xffffffff00ce7802 */ /* 0x000fce0000000f00 */
[----:B-1-345:R-:W-:Y:S05]  /*5c30*/  WARPSYNC.COLLECTIVE R206, `(.L_x_5054) ;  /* 0x00000000ce087348 */ /* 0x03afea0003c00000 */
[----:B------:R0:W2:Y:S02]  /*5c40*/  SHFL.IDX P1, R5, R207, R208, R209 ;  /* 0x000000d0cf057389 */ /* 0x0000a400000200d1 */
[----:B012345:R-:W-:Y:S05]  /*5c50*/  ENDCOLLECTIVE ;  /* 0x000000000000791b */ /* 0x03ffea0003800000 */
.L_x_5054:
[----:B------:R-:W-:Y:S05]  /*5c60*/  BSYNC B0 ;  /* 0x0000000000007941 */ /* 0x000fea0003800000 */
.L_x_5053:
[----:B------:R-:W-:Y:S05]  /*5c70*/  BRA `(.L_x_5055) ;  /* 0xffffffd400c07947 */ /* 0x000fea000383ffff */
.L_x_5028:
        /* <DEDUP_REMOVED lines=8> */
.L_x_5057:
[----:B------:R-:W-:Y:S05]  /*5d00*/  BSYNC B0 ;  /* 0x0000000000007941 */ /* 0x000fea0003800000 */
.L_x_5056:
[----:B------:R-:W-:Y:S05]  /*5d10*/  BRA `(.L_x_5058) ;  /* 0xffffffd400a07947 */ /* 0x000fea000383ffff */
.L_x_5029:
[----:B------:R-:W-:Y:S01]  /*5d20*/  HFMA2 R181, -RZ, RZ, 0, 5.9604644775390625e-08 ;  /* 0x00000001ffb57431 */ /* 0x000fe200000001ff */
[----:B------:R-:W-:Y:S01]  /*5d30*/  BSSY B0, `(.L_x_5059) ;  /* 0x0000007000007945 */ /* 0x000fe20003800000 */
[----:B------:R-:W-:Y:S02]  /*5d40*/  MOV R179, R6 ;  /* 0x0000000600b37202 */ /* 0x000fe40000000f00 */
[----:B------:R-:W-:Y:S02]  /*5d50*/  MOV R196, RZ ;  /* 0x000000ff00c47202 */ /* 0x000fe40000000f00 */
[----:B------:R-:W-:-:S07]  /*5d60*/  MOV R206, 0xffffffff ;  /* 0xffffffff00ce7802 */ /* 0x000fce0000000f00 */
[----:B-1-345:R-:W-:Y:S05]  /*5d70*/  WARPSYNC.COLLECTIVE R206, `(.L_x_5060) ;  /* 0x00000000ce087348 */ /* 0x03afea0003c00000 */
[----:B------:R0:W2:Y:S02]  /*5d80*/  SHFL.UP P6, R4, R179, R181, R196 ;  /* 0x040000b5b3047389 */ /* 0x0000a400000c00c4 */
[----:B012345:R-:W-:Y:S05]  /*5d90*/  ENDCOLLECTIVE ;  /* 0x000000000000791b */ /* 0x03ffea0003800000 */
.L_x_5060:
[----:B------:R-:W-:Y:S05]  /*5da0*/  BSYNC B0 ;  /* 0x0000000000007941 */ /* 0x000fea0003800000 */
.L_x_5059:
        /* <DEDUP_REMOVED lines=11> */
.L_x_5061:
[----:B------:R-:W-:Y:S05]  /*5e60*/  WARPSYNC.COLLECTIVE R206, `(.L_x_5062) ;  /* 0x00000000ce087348 */ /* 0x000fea0003c00000 */
[----:B------:R0:W1:Y:S02]  /*5e70*/  SHFL.IDX P1, R5, R207, R208, R209 ;  /* 0x000000d0cf057389 */ /* 0x00006400000200d1 */
[----:B01----:R-:W-:Y:S05]  /*5e80*/  ENDCOLLECTIVE ;  /* 0x000000000000791b */ /* 0x003fea0003800000 */
.L_x_5062:
[----:B------:R-:W-:Y:S02]  /*5e90*/  MOV R207, R3 ;  /* 0x0000000300cf7202 */ /* 0x000fe40000000f00 */
[----:B------:R-:W-:Y:S02]  /*5ea0*/  MOV R194, R4 ;  /* 0x0000000400c27202 */ /* 0x000fe40000000f00 */
[----:B------:R-:W-:-:S07]  /*5eb0*/  MOV R4, R5 ;  /* 0x0000000500047202 */ /* 0x000fce0000000f00 */
[----:B------:R-:W-:Y:S05]  /*5ec0*/  WARPSYNC.COLLECTIVE R206, `(.L_x_5063) ;  /* 0x00000000ce087348 */ /* 0x000fea0003c00000 */
[----:B------:R0:W1:Y:S02]  /*5ed0*/  SHFL.IDX P1, R5, R207, R208, R209 ;  /* 0x000000d0cf057389 */ /* 0x00006400000200d1 */
[----:B01----:R-:W-:Y:S05]  /*5ee0*/  ENDCOLLECTIVE ;  /* 0x000000000000791b */ /* 0x003fea0003800000 */
.L_x_5063:
[----:B------:R-:W-:Y:S05]  /*5ef0*/  BRA `(.L_x_5064) ;  /* 0xffffffd400407947 */ /* 0x000fea000383ffff */
.L_x_5031:
[-C--:B------:R-:W-:Y:S01]  /*5f00*/  MOV R211, R6.reuse ;  /* 0x0000000600d37202 */ /* 0x080fe20000000f00 */
[----:B------:R-:W-:Y:S01]  /*5f10*/  HFMA2 R210, -RZ, RZ, 0, 5.9604644775390625e-08 ;  /* 0x00000001ffd27431 */ /* 0x000fe200000001ff */
[----:B------:R-:W-:Y:S01]  /*5f20*/  MOV R213, 0x1f ;  /* 0x0000001f00d57802 */ /* 0x000fe20000000f00 */
[----:B------:R-:W-:Y:S01]  /*5f30*/  HFMA2 R208, -RZ, RZ, 0, 0 ;  /* 0x00000000ffd07431 */ /* 0x000fe200000001ff */
[----:B------:R-:W-:Y:S02]  /*5f40*/  MOV R206, 0xffffffff ;  /* 0xffffffff00ce7802 */ /* 0x000fe40000000f00 */
[----:B------:R-:W-:Y:S02]  /*5f50*/  MOV R3, R6 ;  /* 0x0000000600037202 */ /* 0x000fe40000000f00 */
[----:B------:R-:W-:-:S07]  /*5f60*/  MOV R4, R5 ;  /* 0x0000000500047202 */ /* 0x000fce0000000f00 */
[----:B0---4-:R-:W-:Y:S05]  /*5f70*/  WARPSYNC.COLLECTIVE R206, `(.L_x_5065) ;  /* 0x00000000ce087348 */ /* 0x011fea0003c00000 */
[----:B------:R1:W2:Y:S02]  /*5f80*/  SHFL.DOWN P1, R7, R211, R210, R213 ;  /* 0x080000d2d3077389 */ /* 0x0002a400000200d5 */
[----:B012-4-:R-:W-:Y:S05]  /*5f90*/  ENDCOLLECTIVE ;  /* 0x000000000000791b */ /* 0x017fea0003800000 */
.L_x_5065:
[----:B------:R-:W-:Y:S02]  /*5fa0*/  MOV R209, 0x1f ;  /* 0x0000001f00d17802 */ /* 0x000fe40000000f00 */
[----:B------:R-:W-:Y:S02]  /*5fb0*/  MOV R211, R5 ;  /* 0x0000000500d37202 */ /* 0x000fe40000000f00 */
[----:B------:R-:W-:-:S07]  /*5fc0*/  MOV R2, R7 ;  /* 0x0000000700027202 */ /* 0x000fce0000000f00 */
[----:B------:R-:W-:Y:S05]  /*5fd0*/  WARPSYNC.COLLECTIVE R206, `(.L_x_5066) ;  /* 0x00000000ce087348 */ /* 0x000fea0003c00000 */
[----:B------:R0:W1:Y:S02]  /*5fe0*/  SHFL.DOWN P1, R7, R211, R210, R213 ;  /* 0x080000d2d3077389 */ /* 0x00006400000200d5 */
[----:B01----:R-:W-:Y:S05]  /*5ff0*/  ENDCOLLECTIVE ;  /* 0x000000000000791b */ /* 0x003fea0003800000 */
.L_x_5066:
        /* <DEDUP_REMOVED lines=10> */
.L_x_5067:
[----:B------:R-:W-:Y:S02]  /*60a0*/  MOV R211, R4 ;  /* 0x0000000400d37202 */ /* 0x000fe40000000f00 */
[----:B------:R-:W-:-:S07]  /*60b0*/  MOV R2, R7 ;  /* 0x0000000700027202 */ /* 0x000fce0000000f00 */
[----:B------:R-:W-:Y:S05]  /*60c0*/  WARPSYNC.COLLECTIVE R206, `(.L_x_5068) ;  /* 0x00000000ce087348 */ /* 0x000fea0003c00000 */
[----:B------:R0:W1:Y:S02]  /*60d0*/  SHFL.DOWN P1, R7, R211, R210, R213 ;  /* 0x080000d2d3077389 */ /* 0x00006400000200d5 */
[----:B01----:R-:W-:Y:S05]  /*60e0*/  ENDCOLLECTIVE ;  /* 0x000000000000791b */ /* 0x003fea0003800000 */
.L_x_5068:
        /* <DEDUP_REMOVED lines=10> */
.L_x_5069:
[----:B------:R-:W-:Y:S02]  /*6190*/  MOV R211, R4 ;  /* 0x0000000400d37202 */ /* 0x000fe40000000f00 */
[----:B------:R-:W-:-:S07]  /*61a0*/  MOV R2, R7 ;  /* 0x0000000700027202 */ /* 0x000fce0000000f00 */
[----:B------:R-:W-:Y:S05]  /*61b0*/  WARPSYNC.COLLECTIVE R206, `(.L_x_5070) ;  /* 0x00000000ce087348 */ /* 0x000fea0003c00000 */
[----:B------:R0:W1:Y:S02]  /*61c0*/  SHFL.DOWN P1, R7, R211, R210, R213 ;  /* 0x080000d2d3077389 */ /* 0x00006400000200d5 */
[----:B01----:R-:W-:Y:S05]  /*61d0*/  ENDCOLLECTIVE ;  /* 0x000000000000791b */ /* 0x003fea0003800000 */
.L_x_5070:
        /* <DEDUP_REMOVED lines=11> */
.L_x_5071:
[----:B------:R-:W-:Y:S02]  /*6290*/  MOV R211, R4 ;  /* 0x0000000400d37202 */ /* 0x000fe40000000f00 */
[----:B------:R-:W-:-:S07]  /*62a0*/  MOV R2, R7 ;  /* 0x0000000700027202 */ /* 0x000fce0000000f00 */
[----:B------:R-:W-:Y:S05]  /*62b0*/  WARPSYNC.COLLECTIVE R206, `(.L_x_5072) ;  /* 0x00000000ce087348 */ /* 0x000fea0003c00000 */
[----:B------:R0:W1:Y:S02]  /*62c0*/  SHFL.DOWN P1, R7, R211, R210, R213 ;  /* 0x080000d2d3077389 */ /* 0x00006400000200d5 */
[----:B01----:R-:W-:Y:S05]  /*62d0*/  ENDCOLLECTIVE ;  /* 0x000000000000791b */ /* 0x003fea0003800000 */
.L_x_5072:
        /* <DEDUP_REMOVED lines=11> */
.L_x_5073:
[----:B------:R-:W-:Y:S02]  /*6390*/  MOV R211, R4 ;  /* 0x0000000400d37202 */ /* 0x000fe40000000f00 */
[----:B------:R-:W-:-:S07]  /*63a0*/  MOV R2, R7 ;  /* 0x0000000700027202 */ /* 0x000fce0000000f00 */
[----:B------:R-:W-:Y:S05]  /*63b0*/  WARPSYNC.COLLECTIVE R206, `(.L_x_5074) ;  /* 0x00000000ce087348 */ /* 0x000fea0003c00000 */
[----:B------:R0:W1:Y:S02]  /*63c0*/  SHFL.DOWN P1, R7, R211, R210, R213 ;  /* 0x080000d2d3077389 */ /* 0x00006400000200d5 */
[----:B01----:R-:W-:Y:S05]  /*63d0*/  ENDCOLLECTIVE ;  /* 0x000000000000791b */ /* 0x003fea0003800000 */
.L_x_5074:
        /* <DEDUP_REMOVED lines=11> */
.L_x_5075:
[----:B------:R-:W-:Y:S02]  /*6490*/  ISETP.NE.AND P0, PT, R35, 0x1f, PT ;  /* 0x0000001f2300780c */ /* 0x000fe40003f05270 */
[----:B------:R-:W-:Y:S02]  /*64a0*/  MOV R207, R4 ;  /* 0x0000000400cf7202 */ /* 0x000fe40000000f00 */
[----:B------:R-:W-:-:S09]  /*64b0*/  MOV R2, R5 ;  /* 0x0000000500027202 */ /* 0x000fd20000000f00 */
[----:B------:R-:W-:Y:S05]  /*64c0*/  WARPSYNC.COLLECTIVE R206, `(.L_x_5076) ;  /* 0x00000000ce087348 */ /* 0x000fea0003c00000 */
[----:B------:R0:W1:Y:S02]  /*64d0*/  SHFL.IDX P1, R5, R207, R208, R209 ;  /* 0x000000d0cf057389 */ /* 0x00006400000200d1 */
[----:B01----:R-:W-:Y:S05]  /*64e0*/  ENDCOLLECTIVE ;  /* 0x000000000000791b */ /* 0x003fea0003800000 */
.L_x_5076:
[----:B------:R-:W-:Y:S05]  /*64f0*/  WARPSYNC.COLLECTIVE R206, `(.L_x_5077) ;  /* 0x00000000ce087348 */ /* 0x000fea0003c00000 */
[----:B------:R0:W1:Y:S02]  /*6500*/  SHFL.DOWN P1, R7, R211, R210, R213 ;  /* 0x080000d2d3077389 */ /* 0x00006400000200d5 */
[----:B01----:R-:W-:Y:S05]  /*6510*/  ENDCOLLECTIVE ;  /* 0x000000000000791b */ /* 0x003fea0003800000 */
.L_x_5077:
        /* <DEDUP_REMOVED lines=8> */
.L_x_5078:
[----:B------:R-:W-:Y:S05]  /*65a0*/  WARPSYNC.COLLECTIVE R206, `(.L_x_5079) ;  /* 0x00000000ce087348 */ /* 0x000fea0003c00000 */
[----:B------:R0:W1:Y:S02]  /*65b0*/  SHFL.IDX P1, R5, R207, R208, R209 ;  /* 0x000000d0cf057389 */ /* 0x00006400000200d1 */
[----:B01----:R-:W-:Y:S05]  /*65c0*/  ENDCOLLECTIVE ;  /* 0x000000000000791b */ /* 0x003fea0003800000 */
.L_x_5079:
[----:B------:R-:W-:Y:S01]  /*65d0*/  MOV R207, R17 ;  /* 0x0000001100cf7202 */ /* 0x000fe20000000f00 */
[----:B------:R-:W-:Y:S01]  /*65e0*/  FFMA.FTZ R17, R17, R2, R6 ;  /* 0x0000000211117223 */ /* 0x000fe20000010006 */
[----:B------:R-:W-:Y:S02]  /*65f0*/  MOV R204, R7 ;  /* 0x0000000700cc7202 */ /* 0x000fe40000000f00 */
[----:B------:R-:W-:-:S07]  /*6600*/  MOV R205, R5 ;  /* 0x0000000500cd7202 */ /* 0x000fce0000000f00 */
[----:B------:R-:W-:Y:S05]  /*6610*/  WARPSYNC.COLLECTIVE R206, `(.L_x_5080) ;  /* 0x00000000ce087348 */ /* 0x000fea0003c00000 */
[----:B------:R0:W1:Y:S02]  /*6620*/  SHFL.IDX P1, R5, R207, R208, R209 ;  /* 0x000000d0cf057389 */ /* 0x00006400000200d1 */
[----:B01----:R-:W-:Y:S05]  /*6630*/  ENDCOLLECTIVE ;  /* 0x000000000000791b */ /* 0x003fea0003800000 */
.L_x_5080:
[----:B------:R-:W-:Y:S01]  /*6640*/  MOV R7, R5 ;  /* 0x0000000500077202 */ /* 0x000fe20000000f00 */
[----:B------:R-:W-:Y:S06]  /*6650*/  BRA `(.L_x_5081) ;  /* 0xffffffd400307947 */ /* 0x000fec000383ffff */
.L_x_5082:
        /* <DEDUP_REMOVED lines=10> */
.L_x_10457:


//--------------------- .text._Z25selective_scan_bwd_kernelI32Selective_Scan_bwd_kernel_traitsILi64ELi16ELb1ELb0ELb0ELb1ELb0EN3c108BFloat16EfEEv12SSMParamsBwd --------------------------
	.section	.text._Z25selective_scan_bwd_kernelI32Selective_Scan_bwd_kernel_traitsILi64ELi16ELb1ELb0ELb0ELb1ELb0EN3c108BFloat16EfEEv12SSMParamsBwd,"ax",@progbits
	.align	128
        .global         _Z25selective_scan_bwd_kernelI32Selective_Scan_bwd_kernel_traitsILi64ELi16ELb1ELb0ELb0ELb1ELb0EN3c108BFloat16EfEEv12SSMParamsBwd
        .type           _Z25selective_scan_bwd_kernelI32Selective_Scan_bwd_kernel_traitsILi64ELi16ELb1ELb0ELb0ELb1ELb0EN3c108BFloat16EfEEv12SSMParamsBwd,@function
        .size           _Z25selective_scan_bwd_kernelI32Selective_Scan_bwd_kernel_traitsILi64ELi16ELb1ELb0ELb0ELb1ELb0EN3c108BFloat16EfEEv12SSMParamsBwd,(.L_x_10458 - _Z25selective_scan_bwd_kernelI32Selective_Scan_bwd_kernel_traitsILi64ELi16ELb1ELb0ELb0ELb1ELb0EN3c108BFloat16EfEEv12SSMParamsBwd)
        .other          _Z25selective_scan_bwd_kernelI32Selective_Scan_bwd_kernel_traitsILi64ELi16ELb1ELb0ELb0ELb1ELb0EN3c108BFloat16EfEEv12SSMParamsBwd,@"STO_CUDA_ENTRY STV_DEFAULT"
_Z25selective_scan_bwd_kernelI32Selective_Scan_bwd_kernel_traitsILi64ELi16ELb1ELb0ELb0ELb1ELb0EN3c108BFloat16EfEEv12SSMParamsBwd:
.text._Z25selective_scan_bwd_kernelI32Selective_Scan_bwd_kernel_traitsILi64ELi16ELb1ELb0ELb0ELb1ELb0EN3c108BFloat16EfEEv12SSMParamsBwd:
        /* <DEDUP_REMOVED lines=87> */
[----:B------:R-:W-:Y:S01]  /*0570*/  UMOV UR4, 0x400 ;  /* 0x0000040000047882 */ /* 0x000fe20000000000 */
[----:B------:R-:W3:Y:S04]  /*0580*/  LDCU UR8, c[0x0][0x394] ;  /* 0x00007280ff0877ac */ /* 0x000ee80008000800 */
        /* <DEDUP_REMOVED lines=18> */
.L_x_5130:
[----:B------:R-:W-:Y:S01]  /*06b0*/  BAR.SYNC.DEFER_BLOCKING 0x0 ;  /* 0x0000000000007b1d */ /* 0x000fe20000010000 */
[----:B0-----:R-:W-:Y:S02]  /*06c0*/  MOV R2, R34 ;  /* 0x0000002200027202 */ /* 0x001fe40000000f00 */
[----:B------:R-:W-:-:S03]  /*06d0*/  MOV R3, R33 ;  /* 0x0000002100037202 */ /* 0x000fc60000000f00 */
[----:B------:R-:W-:-:S05]  /*06e0*/  IMAD.WIDE.U32 R2, R23, 0x10, R2 ;  /* 0x0000001017027825 */ /* 0x000fca00078e0002 */
[----:B------:R-:W2:Y:S04]  /*06f0*/  LDG.E.128 R4, desc[UR16][R2.64] ;  /* 0x0000001002047981 */ /* 0x000ea8000c1e1d00 */
[----:B------:R0:W3:Y:S01]  /*0700*/  LDG.E.128 R12, desc[UR16][R2.64+0x200] ;  /* 0x00020010020c7981 */ /* 0x0000e2000c1e1d00 */
[----:B------:R-:W1:Y:S01]  /*0710*/  S2R R72, SR_LANEID ;  /* 0x0000000000487919 */ /* 0x000e620000000000 */
[----:B0-----:R-:W-:Y:S02]  /*0720*/  MOV R2, R32 ;  /* 0x0000002000027202 */ /* 0x001fe40000000f00 */
[----:B------:R-:W-:-:S03]  /*0730*/  MOV R3, R31 ;  /* 0x0000001f00037202 */ /* 0x000fc60000000f00 */
[----:B------:R-:W-:Y:S01]  /*0740*/  IMAD.WIDE.U32 R10, R23, 0x10, R2 ;  /* 0x00000010170a7825 */ /* 0x000fe200078e0002 */
[----:B-1----:R-:W-:-:S04]  /*0750*/  IADD3 R21, PT, PT, R27, R72, RZ ;  /* 0x000000481b157210 */ /* 0x002fc80007ffe0ff */
[----:B------:R-:W-:-:S04]  /*0760*/  LEA R21, R21, R28, 0x4 ;  /* 0x0000001c15157211 */ /* 0x000fc800078e20ff */
[----:B------:R-:W-:Y:S01]  /*0770*/  LEA R20, R72, R21, 0x4 ;  /* 0x0000001548147211 */ /* 0x000fe200078e20ff */
[----:B--2---:R0:W-:Y:S04]  /*0780*/  STS.128 [R21], R4 ;  /* 0x0000000415007388 */ /* 0x0041e80000000c00 */
[----:B---3--:R-:W-:Y:S01]  /*0790*/  STS.128 [R21+0x200], R12 ;  /* 0x0002000c15007388 */ /* 0x008fe20000000c00 */
[----:B------:R-:W-:-:S03]  /*07a0*/  NOP ;  /* 0x0000000000007918 */ /* 0x000fc60000000000 */
[----:B------:R-:W1:Y:S04]  /*07b0*/  LDS.128 R64, [R20] ;  /* 0x0000000014407984 */ /* 0x000e680000000c00 */
[----:B------:R-:W-:Y:S01]  /*07c0*/  LDS.128 R60, [R20+0x10] ;  /* 0x00001000143c7984 */ /* 0x000fe20000000c00 */
[----:B------:R-:W-:Y:S06]  /*07d0*/  BAR.SYNC.DEFER_BLOCKING 0x0 ;  /* 0x0000000000007b1d */ /* 0x000fec0000010000 */
[----:B------:R-:W2:Y:S04]  /*07e0*/  LDG.E.128 R52, desc[UR16][R10.64] ;  /* 0x000000100a347981 */ /* 0x000ea8000c1e1d00 */
[----:B------:R-:W3:Y:S01]  /*07f0*/  LDG.E.128 R56, desc[UR16][R10.64+0x200] ;  /* 0x000200100a387981 */ /* 0x000ee2000c1e1d00 */
[----:B------:R-:W-:-:S02]  /*0800*/  MOV R2, R30 ;  /* 0x0000001e00027202 */ /* 0x000fc40000000f00 */
[----:B------:R-:W-:-:S03]  /*0810*/  MOV R3, R29 ;  /* 0x0000001d00037202 */ /* 0x000fc60000000f00 */
[----:B------:R-:W-:Y:S01]  /*0820*/  IMAD.WIDE.U32 R2, R23, 0x10, R2 ;  /* 0x0000001017027825 */ /* 0x000fe200078e0002 */
[----:B--2---:R-:W-:Y:S04]  /*0830*/  STS.128 [R21], R52 ;  /* 0x0000003415007388 */ /* 0x004fe80000000c00 */
[----:B---3--:R-:W-:Y:S01]  /*0840*/  STS.128 [R21+0x200], R56 ;  /* 0x0002003815007388 */ /* 0x008fe20000000c00 */
[----:B------:R-:W-:-:S03]  /*0850*/  NOP ;  /* 0x0000000000007918 */ /* 0x000fc60000000000 */
[----:B------:R-:W2:Y:S04]  /*0860*/  LDS.128 R48, [R20] ;  /* 0x0000000014307984 */ /* 0x000ea80000000c00 */
[----:B------:R-:W3:Y:S01]  /*0870*/  LDS.128 R16, [R20+0x10] ;  /* 0x0000100014107984 */ /* 0x000ee20000000c00 */
[----:B------:R-:W-:Y:S06]  /*0880*/  BAR.SYNC.DEFER_BLOCKING 0x0 ;  /* 0x0000000000007b1d */ /* 0x000fec0000010000 */
[----:B0-----:R-:W4:Y:S04]  /*0890*/  LDG.E.128 R4, desc[UR16][R2.64] ;  /* 0x0000001002047981 */ /* 0x001f28000c1e1d00 */
[----:B------:R0:W4:Y:S01]  /*08a0*/  LDG.E.128 R76, desc[UR16][R2.64+0x200] ;  /* 0x00020010024c7981 */ /* 0x000122000c1e1d00 */
[----:B------:R-:W-:Y:S01]  /*08b0*/  UIADD3 UR9, UPT, UPT, UR8, -0x1, URZ ;  /* 0xffffffff08097890 */ /* 0x000fe2000fffe0ff */
[----:B------:R-:W-:Y:S01]  /*08c0*/  BSSY.RECONVERGENT B0, `(.L_x_5084) ;  /* 0x0000063000007945 */ /* 0x000fe20003800200 */
[----:B-1----:R-:W-:-:S02]  /*08d0*/  PRMT R103, R64, 0x7632, R103 ;  /* 0x0000763240677816 */ /* 0x002fc40000000067 */
[C---:B--2---:R-:W-:Y:S02]  /*08e0*/  SHF.L.U32 R85, R48.reuse, 0x10, RZ ;  /* 0x0000001030557819 */ /* 0x044fe400000006ff */
[----:B------:R-:W-:Y:S02]  /*08f0*/  PRMT R48, R48, 0x7632, R48 ;  /* 0x0000763230307816 */ /* 0x000fe40000000030 */
[----:B------:R-:W-:Y:S01]  /*0900*/  SHF.L.U32 R47, R49, 0x10, RZ ;  /* 0x00000010312f7819 */ /* 0x000fe200000006ff */
[--C-:B-----5:R-:W-:Y:S01]  /*0910*/  FADD.FTZ R85, R85, R44.reuse ;  /* 0x0000002c55557221 */ /* 0x120fe20000010000 */
[----:B------:R-:W-:Y:S02]  /*0920*/  SHF.L.U32 R83, R50, 0x10, RZ ;  /* 0x0000001032537819 */ /* 0x000fe400000006ff */
[----:B------:R-:W-:Y:S01]  /*0930*/  SHF.L.U32 R53, R51, 0x10, RZ ;  /* 0x0000001033357819 */ /* 0x000fe200000006ff */
[--C-:B------:R-:W-:Y:S01]  /*0940*/  FADD.FTZ R84, R47, R44.reuse ;  /* 0x0000002c2f547221 */ /* 0x100fe20000010000 */
[----:B------:R-:W-:Y:S01]  /*0950*/  FSETP.GTU.FTZ.AND P1, PT, R85, 20, PT ;  /* 0x41a000005500780b */ /* 0x000fe20003f3c000 */
[--C-:B------:R-:W-:Y:S01]  /*0960*/  FADD.FTZ R83, R83, R44.reuse ;  /* 0x0000002c53537221 */ /* 0x100fe20000010000 */
[----:B---3--:R-:W-:Y:S01]  /*0970*/  SHF.L.U32 R81, R16, 0x10, RZ ;  /* 0x0000001010517819 */ /* 0x008fe200000006ff */
[----:B------:R-:W-:Y:S01]  /*0980*/  FADD.FTZ R82, R53, R44 ;  /* 0x0000002c35527221 */ /* 0x000fe20000010000 */
[----:B0-----:R-:W-:-:S02]  /*0990*/  SHF.L.U32 R3, R48, 0x10, RZ ;  /* 0x0000001030037819 */ /* 0x001fc400000006ff */
[----:B------:R-:W-:Y:S01]  /*09a0*/  PRMT R71, R51, 0x7632, R71 ;  /* 0x0000763233477816 */ /* 0x000fe20000000047 */
[--C-:B------:R-:W-:Y:S01]  /*09b0*/  FADD.FTZ R81, R81, R44.reuse ;  /* 0x0000002c51517221 */ /* 0x100fe20000010000 */
[----:B------:R-:W-:Y:S01]  /*09c0*/  SHF.L.U32 R51, R17, 0x10, RZ ;  /* 0x0000001011337819 */ /* 0x000fe200000006ff */
[--C-:B------:R-:W-:Y:S01]  /*09d0*/  FADD.FTZ R80, R3, R44.reuse ;  /* 0x0000002c03507221 */ /* 0x100fe20000010000 */
[----:B------:R-:W-:Y:S02]  /*09e0*/  SHF.L.U32 R70, R64, 0x10, RZ ;  /* 0x0000001040467819 */ /* 0x000fe400000006ff */
[----:B------:R-:W-:Y:S01]  /*09f0*/  PRMT R101, R65, 0x7632, R101 ;  /* 0x0000763241657816 */ /* 0x000fe20000000065 */
[----:B------:R-:W-:Y:S01]  /*0a00*/  FADD.FTZ R114, R51, R44 ;  /* 0x0000002c33727221 */ /* 0x000fe20000010000 */
[----:B------:R-:W-:Y:S02]  /*0a10*/  SHF.L.U32 R69, R65, 0x10, RZ ;  /* 0x0000001041457819 */ /* 0x000fe400000006ff */
[----:B------:R-:W-:-:S02]  /*0a20*/  PRMT R99, R66, 0x7632, R99 ;  /* 0x0000763242637816 */ /* 0x000fc40000000063 */
[----:B------:R-:W-:Y:S02]  /*0a30*/  SHF.L.U32 R68, R66, 0x10, RZ ;  /* 0x0000001042447819 */ /* 0x000fe400000006ff */
[----:B------:R-:W-:Y:S02]  /*0a40*/  PRMT R116, R67, 0x7632, R116 ;  /* 0x0000763243747816 */ /* 0x000fe40000000074 */
[----:B------:R-:W-:Y:S02]  /*0a50*/  PRMT R115, R63, 0x7632, R115 ;  /* 0x000076323f737816 */ /* 0x000fe40000000073 */
[----:B------:R-:W-:Y:S02]  /*0a60*/  SHF.L.U32 R105, R18, 0x10, RZ ;  /* 0x0000001012697819 */ /* 0x000fe400000006ff */
[----:B------:R-:W-:Y:S02]  /*0a70*/  SHF.L.U32 R73, R19, 0x10, RZ ;  /* 0x0000001013497819 */ /* 0x000fe400000006ff */
[----:B------:R-:W-:-:S02]  /*0a80*/  SHF.L.U32 R67, R67, 0x10, RZ ;  /* 0x0000001043437819 */ /* 0x000fc400000006ff */
[C---:B------:R-:W-:Y:S02]  /*0a90*/  PRMT R120, R60.reuse, 0x7632, R120 ;  /* 0x000076323c787816 */ /* 0x040fe40000000078 */
[----:B------:R-:W-:Y:S02]  /*0aa0*/  SHF.L.U32 R66, R60, 0x10, RZ ;  /* 0x000000103c427819 */ /* 0x000fe400000006ff */
[C---:B------:R-:W-:Y:S02]  /*0ab0*/  PRMT R124, R61.reuse, 0x7632, R124 ;  /* 0x000076323d7c7816 */ /* 0x040fe4000000007c */
[----:B------:R-:W-:Y:S02]  /*0ac0*/  SHF.L.U32 R65, R61, 0x10, RZ ;  /* 0x000000103d417819 */ /* 0x000fe400000006ff */
[C---:B------:R-:W-:Y:S02]  /*0ad0*/  PRMT R126, R62.reuse, 0x7632, R126 ;  /* 0x000076323e7e7816 */ /* 0x040fe4000000007e */
[----:B------:R-:W-:-:S02]  /*0ae0*/  SHF.L.U32 R64, R62, 0x10, RZ ;  /* 0x000000103e407819 */ /* 0x000fc400000006ff */
[----:B------:R-:W-:Y:S02]  /*0af0*/  SHF.L.U32 R63, R63, 0x10, RZ ;  /* 0x000000103f3f7819 */ /* 0x000fe400000006ff */
[----:B------:R-:W-:Y:S02]  /*0b00*/  PRMT R49, R49, 0x7632, R49 ;  /* 0x0000763231317816 */ /* 0x000fe40000000031 */
[----:B------:R-:W-:Y:S02]  /*0b10*/  PRMT R50, R50, 0x7632, R50 ;  /* 0x0000763232327816 */ /* 0x000fe40000000032 */
[----:B------:R-:W-:Y:S02]  /*0b20*/  PRMT R16, R16, 0x7632, R16 ;  /* 0x0000763210107816 */ /* 0x000fe40000000010 */
[----:B------:R-:W-:Y:S02]  /*0b30*/  PRMT R17, R17, 0x7632, R17 ;  /* 0x0000763211117816 */ /* 0x000fe40000000011 */
[----:B------:R-:W-:-:S02]  /*0b40*/  PRMT R18, R18, 0x7632, R18 ;  /* 0x0000763212127816 */ /* 0x000fc40000000012 */
[----:B------:R-:W-:Y:S02]  /*0b50*/  PRMT R19, R19, 0x7632, R19 ;  /* 0x0000763213137816 */ /* 0x000fe40000000013 */
[----:B------:R-:W-:Y:S02]  /*0b60*/  FSETP.GTU.FTZ.AND P0, PT, R84, 20, PT ;  /* 0x41a000005400780b */ /* 0x000fe40003f1c000 */
[----:B------:R-:W-:Y:S02]  /*0b70*/  FSETP.GTU.FTZ.AND P4, PT, R83, 20, PT ;  /* 0x41a000005300780b */ /* 0x000fe40003f9c000 */
[----:B------:R-:W-:Y:S02]  /*0b80*/  FSETP.GTU.FTZ.AND P3, PT, R82, 20, PT ;  /* 0x41a000005200780b */ /* 0x000fe40003f7c000 */
[----:B------:R-:W-:Y:S02]  /*0b90*/  FSETP.GTU.FTZ.AND P2, PT, R81, 20, PT ;  /* 0x41a000005100780b */ /* 0x000fe40003f5c000 */
[----:B------:R-:W-:Y:S01]  /*0ba0*/  FSETP.GTU.FTZ.AND P5, PT, R80, 20, PT ;  /* 0x41a000005000780b */ /* 0x000fe20003fbc000 */
[----:B----4-:R-:W-:Y:S04]  /*0bb0*/  STS.128 [R21], R4 ;  /* 0x0000000415007388 */ /* 0x010fe80000000c00 */
[----:B------:R-:W-:Y:S01]  /*0bc0*/  STS.128 [R21+0x200], R76 ;  /* 0x0002004c15007388 */ /* 0x000fe20000000c00 */
[----:B------:R-:W-:-:S03]  /*0bd0*/  NOP ;  /* 0x0000000000007918 */ /* 0x000fc60000000000 */
[----:B------:R-:W0:Y:S04]  /*0be0*/  LDS.128 R12, [R20] ;  /* 0x00000000140c7984 */ /* 0x000e280000000c00 */
[----:B------:R-:W1:Y:S01]  /*0bf0*/  LDS.128 R4, [R20+0x10] ;  /* 0x0000100014047984 */ /* 0x000e620000000c00 */
[C---:B0-----:R-:W-:Y:S02]  /*0c00*/  SHF.L.U32 R0, R12.reuse, 0x10, RZ ;  /* 0x000000100c007819 */ /* 0x041fe400000006ff */
[----:B------:R-:W-:Y:S02]  /*0c10*/  PRMT R106, R12, 0x7632, R106 ;  /* 0x000076320c6a7816 */ /* 0x000fe4000000006a */
[C---:B------:R-:W-:Y:S02]  /*0c20*/  SHF.L.U32 R74, R13.reuse, 0x10, RZ ;  /* 0x000000100d4a7819 */ /* 0x040fe400000006ff */
[----:B------:R-:W-:-:S02]  /*0c30*/  PRMT R118, R13, 0x7632, R118 ;  /* 0x000076320d767816 */ /* 0x000fc40000000076 */
[C---:B------:R-:W-:Y:S02]  /*0c40*/  SHF.L.U32 R76, R14.reuse, 0x10, RZ ;  /* 0x000000100e4c7819 */ /* 0x040fe400000006ff */
[----:B------:R-:W-:Y:S02]  /*0c50*/  PRMT R122, R14, 0x7632, R122 ;  /* 0x000076320e7a7816 */ /* 0x000fe4000000007a */
[C---:B------:R-:W-:Y:S02]  /*0c60*/  SHF.L.U32 R78, R15.reuse, 0x10, RZ ;  /* 0x000000100f4e7819 */ /* 0x040fe400000006ff */
[----:B------:R-:W-:Y:S02]  /*0c70*/  PRMT R113, R15, 0x7632, R113 ;  /* 0x000076320f717816 */ /* 0x000fe40000000071 */
[C---:B-1----:R-:W-:Y:S02]  /*0c80*/  SHF.L.U32 R79, R4.reuse, 0x10, RZ ;  /* 0x00000010044f7819 */ /* 0x042fe400000006ff */
[----:B------:R-:W-:-:S02]  /*0c90*/  PRMT R117, R4, 0x7632, R117 ;  /* 0x0000763204757816 */ /* 0x000fc40000000075 */
[C---:B------:R-:W-:Y:S02]  /*0ca0*/  SHF.L.U32 R102, R5.reuse, 0x10, RZ ;  /* 0x0000001005667819 */ /* 0x040fe400000006ff */
[----:B------:R-:W-:Y:S02]  /*0cb0*/  PRMT R119, R5, 0x7632, R119 ;  /* 0x0000763205777816 */ /* 0x000fe40000000077 */
[C---:B------:R-:W-:Y:S02]  /*0cc0*/  SHF.L.U32 R95, R6.reuse, 0x10, RZ ;  /* 0x00000010065f7819 */ /* 0x040fe400000006ff */
[----:B------:R-:W-:Y:S02]  /*0cd0*/  PRMT R121, R6, 0x7632, R121 ;  /* 0x0000763206797816 */ /* 0x000fe40000000079 */
[C---:B------:R-:W-:Y:S02]  /*0ce0*/  SHF.L.U32 R104, R7.reuse, 0x10, RZ ;  /* 0x0000001007687819 */ /* 0x040fe400000006ff */
[----:B------:R-:W-:Y:S01]  /*0cf0*/  PRMT R150, R7, 0x7632, R150 ;  /* 0x0000763207967816 */ /* 0x000fe20000000096 */
        /* <DEDUP_REMOVED lines=31> */
.L_x_5085:
[----:B------:R-:W-:Y:S05]  /*0ef0*/  BSYNC.RECONVERGENT B0 ;  /* 0x0000000000007941 */ /* 0x000fea0003800200 */
.L_x_5084:
[----:B------:R-:W-:Y:S01]  /*0f00*/  SHF.L.U32 R49, R49, 0x10, RZ ;  /* 0x0000001031317819 */ /* 0x000fe200000006ff */
[----:B------:R-:W-:Y:S01]  /*0f10*/  BSSY.RECONVERGENT B0, `(.L_x_5086) ;  /* 0x0000025000007945 */ /* 0x000fe20003800200 */
[----:B------:R-:W-:Y:S01]  /*0f20*/  HFMA2 R62, -RZ, RZ, 0, 0 ;  /* 0x00000000ff3e7431 */ /* 0x000fe200000001ff */
[----:B------:R-:W-:Y:S02]  /*0f30*/  FSETP.GTU.FTZ.AND P1, PT, R114, 20, PT ;  /* 0x41a000007200780b */ /* 0x000fe40003f3c000 */
[----:B------:R-:W-:Y:S02]  /*0f40*/  CS2R R60, SRZ ;  /* 0x00000000003c7805 */ /* 0x000fe4000001ff00 */
[----:B------:R-:W-:Y:S01]  /*0f50*/  MOV R59, RZ ;  /* 0x000000ff003b7202 */ /* 0x000fe20000000f00 */
[----:B------:R-:W-:Y:S01]  /*0f60*/  FADD.FTZ R112, R49, R44 ;  /* 0x0000002c31707221 */ /* 0x000fe20000010000 */
        /* <DEDUP_REMOVED lines=31> */
.L_x_5087:
[----:B------:R-:W-:Y:S05]  /*1160*/  BSYNC.RECONVERGENT B0 ;  /* 0x0000000000007941 */ /* 0x000fea0003800200 */
.L_x_5086:
[----:B------:R-:W-:Y:S01]  /*1170*/  BSSY.RECONVERGENT B0, `(.L_x_5088) ;  /* 0x0000025000007945 */ /* 0x000fe20003800200 */
[----:B------:R-:W-:Y:S01]  /*1180*/  HFMA2 R58, -RZ, RZ, 0, 0 ;  /* 0x00000000ff3a7431 */ /* 0x000fe200000001ff */
[----:B------:R-:W-:Y:S02]  /*1190*/  FSETP.GTU.FTZ.AND P5, PT, R112, 20, PT ;  /* 0x41a000007000780b */ /* 0x000fe40003fbc000 */
[----:B------:R-:W-:Y:S02]  /*11a0*/  CS2R R56, SRZ ;  /* 0x0000000000387805 */ /* 0x000fe4000001ff00 */
[----:B------:R-:W-:Y:S01]  /*11b0*/  CS2R R54, SRZ ;  /* 0x0000000000367805 */ /* 0x000fe2000001ff00 */
        /* <DEDUP_REMOVED lines=32> */
.L_x_5089:
[----:B------:R-:W-:Y:S05]  /*13c0*/  BSYNC.RECONVERGENT B0 ;  /* 0x0000000000007941 */ /* 0x000fea0003800200 */
.L_x_5088:
[----:B------:R-:W-:Y:S01]  /*13d0*/  SHF.L.U32 R3, R50, 0x10, RZ ;  /* 0x0000001032037819 */ /* 0x000fe200000006ff */
[----:B------:R-:W-:Y:S01]  /*13e0*/  BSSY.RECONVERGENT B0, `(.L_x_5090) ;  /* 0x0000024000007945 */ /* 0x000fe20003800200 */
[----:B------:R-:W-:Y:S02]  /*13f0*/  FSETP.GTU.FTZ.AND P0, PT, R105, 20, PT ;  /* 0x41a000006900780b */ /* 0x000fe40003f1c000 */
[----:B------:R-:W-:Y:S02]  /*1400*/  CS2R R52, SRZ ;  /* 0x0000000000347805 */ /* 0x000fe4000001ff00 */
[----:B------:R-:W-:Y:S01]  /*1410*/  CS2R R50, SRZ ;  /* 0x0000000000327805 */ /* 0x000fe2000001ff00 */
[----:B------:R-:W-:Y:S01]  /*1420*/  FADD.FTZ R110, R3, R44 ;  /* 0x0000002c036e7221 */ /* 0x000fe20000010000 */
        /* <DEDUP_REMOVED lines=31> */
.L_x_5091:
[----:B------:R-:W-:Y:S05]  /*1620*/  BSYNC.RECONVERGENT B0 ;  /* 0x0000000000007941 */ /* 0x000fea0003800200 */
.L_x_5090:
[----:B------:R-:W-:Y:S01]  /*1630*/  BSSY.RECONVERGENT B0, `(.L_x_5092) ;  /* 0x0000026000007945 */ /* 0x000fe20003800200 */
[----:B------:R-:W-:Y:S01]  /*1640*/  HFMA2 R47, -RZ, RZ, 0, 0 ;  /* 0x00000000ff2f7431 */ /* 0x000fe200000001ff */
[----:B------:R-:W-:Y:S02]  /*1650*/  FSETP.GTU.FTZ.AND P5, PT, R110, 20, PT ;  /* 0x41a000006e00780b */ /* 0x000fe40003fbc000 */
[----:B------:R-:W-:Y:S02]  /*1660*/  CS2R R48, SRZ ;  /* 0x0000000000307805 */ /* 0x000fe4000001ff00 */
[----:B------:R-:W-:Y:S01]  /*1670*/  SHF.L.U32 R103, R103, 0x10, RZ ;  /* 0x0000001067677819 */ /* 0x000fe200000006ff */
[----:B------:R-:W-:Y:S01]  /*1680*/  FADD.FTZ R108, R73, R44 ;  /* 0x0000002c496c7221 */ /* 0x000fe20000010000 */
        /* <DEDUP_REMOVED lines=32> */
.L_x_5093:
[----:B------:R-:W-:Y:S05]  /*1890*/  BSYNC.RECONVERGENT B0 ;  /* 0x0000000000007941 */ /* 0x000fea0003800200 */
.L_x_5092:
[----:B------:R-:W-:Y:S01]  /*18a0*/  BSSY.RECONVERGENT B0, `(.L_x_5094) ;  /* 0x0000027000007945 */ /* 0x000fe20003800200 */
[----:B------:R-:W-:Y:S01]  /*18b0*/  FSETP.GTU.FTZ.AND P4, PT, R108, 20, PT ;  /* 0x41a000006c00780b */ /* 0x000fe20003f9c000 */
[----:B------:R-:W-:Y:S01]  /*18c0*/  FADD.FTZ R97, R71, R44 ;  /* 0x0000002c47617221 */ /* 0x000fe20000010000 */
        /* <DEDUP_REMOVED lines=36> */
.L_x_5095:
[----:B------:R-:W-:Y:S05]  /*1b10*/  BSYNC.RECONVERGENT B0 ;  /* 0x0000000000007941 */ /* 0x000fea0003800200 */
.L_x_5094:
[----:B------:R-:W-:Y:S01]  /*1b20*/  FFMA.FTZ R39, R106, R103, R39 ;  /* 0x000000676a277223 */ /* 0x000fe20000010027 */
[----:B------:R-:W-:Y:S01]  /*1b30*/  BSSY.RECONVERGENT B0, `(.L_x_5096) ;  /* 0x0000026000007945 */ /* 0x000fe20003800200 */
[----:B------:R-:W-:Y:S01]  /*1b40*/  FSETP.GTU.FTZ.AND P5, PT, R97, 20, PT ;  /* 0x41a000006100780b */ /* 0x000fe20003fbc000 */
[----:B------:R-:W-:Y:S01]  /*1b50*/  FADD.FTZ R107, R107, R44 ;  /* 0x0000002c6b6b7221 */ /* 0x000fe20000010000 */
        /* <DEDUP_REMOVED lines=35> */
.L_x_5097:
[----:B------:R-:W-:Y:S05]  /*1d90*/  BSYNC.RECONVERGENT B0 ;  /* 0x0000000000007941 */ /* 0x000fea0003800200 */
.L_x_5096:
        /* <DEDUP_REMOVED lines=39> */
.L_x_5099:
[----:B------:R-:W-:Y:S05]  /*2010*/  BSYNC.RECONVERGENT B0 ;  /* 0x0000000000007941 */ /* 0x000fea0003800200 */
.L_x_5098:
        /* <DEDUP_REMOVED lines=39> */
.L_x_5101:
[----:B------:R-:W-:Y:S05]  /*2290*/  BSYNC.RECONVERGENT B0 ;  /* 0x0000000000007941 */ /* 0x000fea0003800200 */
.L_x_5100:
        /* <DEDUP_REMOVED lines=39> */
.L_x_5103:
[----:B------:R-:W-:Y:S05]  /*2510*/  BSYNC.RECONVERGENT B0 ;  /* 0x0000000000007941 */ /* 0x000fea0003800200 */
.L_x_5102:
[----:B------:R-:W-:Y:S01]  /*2520*/  FFMA.FTZ R3, R117, R120, R6 ;  /* 0x0000007875037223 */ /* 0x000fe20000010006 */
[----:B------:R-:W-:Y:S01]  /*2530*/  BSSY.RECONVERGENT B0, `(.L_x_5104) ;  /* 0x0000026000007945 */ /* 0x000fe20003800200 */
[----:B------:R-:W-:Y:S01]  /*2540*/  FSETP.GTU.FTZ.AND P3, PT, R128, 20, PT ;  /* 0x41a000008000780b */ /* 0x000fe20003f7c000 */
[-C--:B------:R-:W-:Y:S01]  /*2550*/  FMUL.FTZ R75, R0, R45.reuse ;  /* 0x0000002d004b7220 */ /* 0x080fe20000410000 */
[-C--:B------:R-:W-:Y:S01]  /*2560*/  FMUL.FTZ R73, R74, R45.reuse ;  /* 0x0000002d4a497220 */ /* 0x080fe20000410000 */
[----:B------:R-:W-:Y:S01]  /*2570*/  FMUL.FTZ R71, R76, R45 ;  /* 0x0000002d4c477220 */ /* 0x000fe20000410000 */
        /* <DEDUP_REMOVED lines=33> */
.L_x_5105:
[----:B------:R-:W-:Y:S05]  /*2790*/  BSYNC.RECONVERGENT B0 ;  /* 0x0000000000007941 */ /* 0x000fea0003800200 */
.L_x_5104:
        /* <DEDUP_REMOVED lines=32> */
.L_x_5107:
[----:B------:R-:W-:Y:S05]  /*29a0*/  BSYNC.RECONVERGENT B0 ;  /* 0x0000000000007941 */ /* 0x000fea0003800200 */
.L_x_5106:
        /* <DEDUP_REMOVED lines=32> */
.L_x_5109:
[----:B------:R-:W-:Y:S05]  /*2bb0*/  BSYNC.RECONVERGENT B0 ;  /* 0x0000000000007941 */ /* 0x000fea0003800200 */
.L_x_5108:
        /* <DEDUP_REMOVED lines=32> */
.L_x_5111:
[----:B------:R-:W-:Y:S05]  /*2dc0*/  BSYNC.RECONVERGENT B0 ;  /* 0x0000000000007941 */ /* 0x000fea0003800200 */
.L_x_5110:
        /* <DEDUP_REMOVED lines=32> */
.L_x_5113:
[----:B------:R-:W-:Y:S05]  /*2fd0*/  BSYNC.RECONVERGENT B0 ;  /* 0x0000000000007941 */ /* 0x000fea0003800200 */
.L_x_5112:
        /* <DEDUP_REMOVED lines=32> */
.L_x_5115:
[----:B------:R-:W-:Y:S05]  /*31e0*/  BSYNC.RECONVERGENT B0 ;  /* 0x0000000000007941 */ /* 0x000fea0003800200 */
.L_x_5114:
[----:B------:R-:W0:Y:S01]  /*31f0*/  LDCU UR7, c[0x0][0x38c] ;  /* 0x00007180ff0777ac */ /* 0x000e220008000800 */
[----:B------:R-:W-:Y:S01]  /*3200*/  FFMA.FTZ R6, R119, R124, R6 ;  /* 0x0000007c77067223 */ /* 0x000fe20000010006 */
[----:B------:R-:W-:Y:S01]  /*3210*/  SHF.L.U32 R121, R121, 0x10, RZ ;  /* 0x0000001079797819 */ /* 0x000fe200000006ff */
[-C--:B------:R-:W-:Y:S01]  /*3220*/  FMUL.FTZ R77, R78, R45.reuse ;  /* 0x0000002d4e4d7220 */ /* 0x080fe20000410000 */
[----:B------:R-:W-:Y:S01]  /*3230*/  SHF.L.U32 R150, R150, 0x10, RZ ;  /* 0x0000001096967819 */ /* 0x000fe200000006ff */
        /* <DEDUP_REMOVED lines=20> */
[----:B------:R-:W-:Y:S01]  /*3380*/  USHF.L.U32 UR4, UR9, 0x8, URZ ;  /* 0x0000000809047899 */ /* 0x000fe200080006ff */
[----:B------:R-:W-:Y:S01]  /*3390*/  HFMA2 R62, -RZ, RZ, 0, 0 ;  /* 0x00000000ff3e7431 */ /* 0x000fe200000001ff */
        /* <DEDUP_REMOVED lines=23> */
[----:B------:R-:W-:Y:S01]  /*3510*/  FMUL.FTZ R134, R115, R128 ;  /* 0x0000008073867220 */ /* 0x000fe20000410000 */
[----:B------:R-:W-:Y:S01]  /*3520*/  IADD3 R133, PT, PT, R28, 0x1590, RZ ;  /* 0x000015901c857810 */ /* 0x000fe20007ffe0ff */
[----:B------:R-:W-:Y:S01]  /*3530*/  UIADD3 UR10, UPT, UPT, -UR7, URZ, URZ ;  /* 0x000000ff070a7290 */ /* 0x000fe2000fffe1ff */
[----:B------:R-:W-:Y:S01]  /*3540*/  ISETP.EQ.AND P0, PT, R169, RZ, !P0 ;  /* 0x000000ffa900720c */ /* 0x000fe20004702270 */
[----:B------:R-:W0:Y:S01]  /*3550*/  LDCU UR11, c[0x0][0x394] ;  /* 0x00007280ff0b77ac */ /* 0x000e220008000800 */
[----:B------:R-:W-:Y:S01]  /*3560*/  MOV R132, R36 ;  /* 0x0000002400847202 */ /* 0x000fe20000000f00 */
[----:B------:R-:W4:Y:S01]  /*3570*/  LDC R204, c[0x0][0x394] ;  /* 0x0000e500ffcc7b82 */ /* 0x000f220000000800 */
[----:B-1----:R-:W-:Y:S01]  /*3580*/  SHF.L.U64.HI R152, R12, 0x2, R13 ;  /* 0x000000020c987819 */ /* 0x002fe2000001020d */
[----:B------:R-:W-:Y:S01]  /*3590*/  ULOP3.LUT UR6, UR6, 0x400, URZ, 0xc0, !UPT ;  /* 0x0000040006067892 */ /* 0x000fe2000f8ec0ff */
[----:B------:R-:W-:-:S02]  /*35a0*/  MOV R131, R35 ;  /* 0x0000002300837202 */ /* 0x000fc40000000f00 */
[----:B------:R-:W-:Y:S02]  /*35b0*/  MOV R130, R43 ;  /* 0x0000002b00827202 */ /* 0x000fe40000000f00 */
[----:B------:R-:W-:Y:S02]  /*35c0*/  MOV R129, R42 ;  /* 0x0000002a00817202 */ /* 0x000fe40000000f00 */
[----:B--2---:R-:W-:Y:S02]  /*35d0*/  SHF.L.U64.HI R154, R14, 0x2, R15 ;  /* 0x000000020e9a7819 */ /* 0x004fe4000001020f */
[----:B------:R-:W-:Y:S02]  /*35e0*/  MOV R127, R41 ;  /* 0x00000029007f7202 */ /* 0x000fe40000000f00 */
[----:B------:R-:W-:Y:S02]  /*35f0*/  MOV R125, R40 ;  /* 0x00000028007d7202 */ /* 0x000fe40000000f00 */
[----:B------:R-:W-:-:S02]  /*3600*/  MOV R123, R28 ;  /* 0x0000001c007b7202 */ /* 0x000fc40000000f00 */
[----:B------:R-:W-:Y:S02]  /*3610*/  P2R R205, PR, RZ, 0x1 ;  /* 0x00000001ffcd7803 */ /* 0x000fe40000000000 */
[----:B---3--:R-:W-:Y:S02]  /*3620*/  SHF.L.U64.HI R156, R16, 0x2, R17 ;  /* 0x00000002109c7819 */ /* 0x008fe40000010211 */
[----:B------:R-:W-:Y:S02]  /*3630*/  MOV R13, UR4 ;  /* 0x00000004000d7c02 */ /* 0x000fe40008000f00 */
[----:B0-----:R-:W-:-:S07]  /*3640*/  MOV R15, UR5 ;  /* 0x00000005000f7c02 */ /* 0x001fce0008000f00 */
.L_x_5129:
        /* <DEDUP_REMOVED lines=72> */
.L_x_5118:
[----:B------:R0:W1:Y:S02]  /*3ad0*/  LDS R188, [R167+0x1494] ;  /* 0x00149400a7bc7984 */ /* 0x0000640000000800 */
.L_x_5119:
[----:B------:R-:W-:Y:S05]  /*3ae0*/  BSYNC.RECONVERGENT B0 ;  /* 0x0000000000007941 */ /* 0x000fea0003800200 */
.L_x_5117:
        /* <DEDUP_REMOVED lines=74> */
.L_x_5147:
[C---:B0-----:R-:W-:Y:S01]  /*3f90*/  FFMA.FTZ R4, R6.reuse, R4, R5 ;  /* 0x0000000406047223 */ /* 0x041fe20000010005 */
[----:B------:R-:W-:Y:S01]  /*3fa0*/  UMOV UR4, 0xffffffff ;  /* 0xffffffff00047882 */ /* 0x000fe20000000000 */
[----:B--2---:R-:W-:-:S03]  /*3fb0*/  @P1 FMUL.FTZ R6, R6, R19 ;  /* 0x0000001306061220 */ /* 0x004fc60000410000 */
[----:B------:R-:W-:Y:S01]  /*3fc0*/  FSEL R7, R5, R4, !P1 ;  /* 0x0000000405077208 */ /* 0x000fe20004800000 */
[----:B------:R-:W-:Y:S06]  /*3fd0*/  BRA.DIV UR4, `(.L_x_5122) ;  /* 0x00000032046c7947 */ /* 0x000fec000b800000 */
.L_x_5150:
[----:B------:R-:W-:-:S03]  /*3fe0*/  UMOV UR4, 0xffffffff ;  /* 0xffffffff00047882 */ /* 0x000fc60000000000 */
[----:B------:R-:W-:Y:S05]  /*3ff0*/  BRA.DIV UR4, `(.L_x_5123) ;  /* 0x00000032048c7947 */ /* 0x000fea000b800000 */
.L_x_5153:
[----:B------:R-:W-:-:S03]  /*4000*/  UMOV UR4, 0xffffffff ;  /* 0xffffffff00047882 */ /* 0x000fc60000000000 */
[----:B------:R-:W-:Y:S05]  /*4010*/  BRA.DIV UR4, `(.L_x_5124) ;  /* 0x0000003204ac7947 */ /* 0x000fea000b800000 */
[----:B------:R0:W2:Y:S04]  /*4020*/  SHFL.UP PT, R19, R6, 0x1, RZ ;  /* 0x0420000006137989 */ /* 0x0000a800000e00ff */
[----:B------:R0:W0:Y:S04]  /*4030*/  SHFL.UP PT, R190, R7, 0x1, RZ ;  /* 0x0420000007be7989 */ /* 0x00002800000e00ff */
[----:B-----5:R0:W0:Y:S04]  /*4040*/  SHFL.IDX PT, R4, R2, RZ, 0x1f ;  /* 0x00001fff02047589 */ /* 0x02002800000e0000 */
[----:B------:R0:W0:Y:S02]  /*4050*/  SHFL.IDX PT, R5, R3, RZ, 0x1f ;  /* 0x00001fff03057589 */ /* 0x00002400000e0000 */
.L_x_5159:
[----:B0-----:R-:W0:Y:S01]  /*4060*/  LDS.64 R6, [R22+0x880] ;  /* 0x0008800016067984 */ /* 0x001e220000000a00 */
[C---:B--2---:R-:W-:Y:S01]  /*4070*/  @P0 FFMA.FTZ R5, R19.reuse, R5, R190 ;  /* 0x0000000513050223 */ /* 0x044fe200000100be */
[----:B------:R-:W-:-:S03]  /*4080*/  @P0 FMUL.FTZ R4, R19, R4 ;  /* 0x0000000413040220 */ /* 0x000fc60000410000 */
[-C--:B0-----:R-:W-:Y:S01]  /*4090*/  FFMA.FTZ R7, R5, R6.reuse, R7 ;  /* 0x0000000605077223 */ /* 0x081fe20000010007 */
[----:B------:R-:W-:-:S05]  /*40a0*/  FMUL.FTZ R6, R4, R6 ;  /* 0x0000000604067220 */ /* 0x000fca0000410000 */
[----:B------:R2:W-:Y:S02]  /*40b0*/  STS.128 [R22+0x880], R4 ;  /* 0x0008800416007388 */ /* 0x0005e40000000c00 */
.L_x_5120:
        /* <DEDUP_REMOVED lines=108> */
.L_x_5176:
[----:B------:R-:W1:Y:S01]  /*4780*/  LDS.64 R4, [R22+0xa98] ;  /* 0x000a980016047984 */ /* 0x000e620000000a00 */
[----:B------:R-:W-:Y:S01]  /*4790*/  MOV R6, R208 ;  /* 0x000000d000067202 */ /* 0x000fe20000000f00 */
[----:B0-----:R-:W-:-:S04]  /*47a0*/  @P0 FFMA.FTZ R7, R206, R7, R207 ;  /* 0x00000007ce070223 */ /* 0x001fc800000100cf */
[----:B------:R-:W-:Y:S01]  /*47b0*/  @P0 FMUL.FTZ R6, R206, R6 ;  /* 0x00000006ce060220 */ /* 0x000fe20000410000 */
[----:B-1----:R-:W-:-:S03]  /*47c0*/  FFMA.FTZ R5, R4, R7, R5 ;  /* 0x0000000704057223 */ /* 0x002fc60000010005 */
[----:B------:R-:W-:-:S05]  /*47d0*/  FMUL.FTZ R4, R4, R6 ;  /* 0x0000000604047220 */ /* 0x000fca0000410000 */
[----:B------:R1:W-:Y:S02]  /*47e0*/  STS.128 [R22+0xa90], R4 ;  /* 0x000a900416007388 */ /* 0x0003e40000000c00 */
.L_x_5125:
[----:B------:R-:W-:Y:S05]  /*47f0*/  WARPSYNC.ALL ;  /* 0x0000000000007948 */ /* 0x000fea0003800000 */
[----:B------:R-:W-:Y:S01]  /*4800*/  BAR.SYNC.DEFER_BLOCKING 0x0 ;  /* 0x0000000000007b1d */ /* 0x000fe20000010000 */
[----:B------:R-:W-:Y:S01]  /*4810*/  FFMA.FTZ R3, R0, R196, RZ ;  /* 0x000000c400037223 */ /* 0x000fe200000100ff */
[C---:B------:R-:W-:Y:S02]  /*4820*/  ISETP.GT.AND P1, PT, R72.reuse, 0x1e, PT ;  /* 0x0000001e4800780c */ /* 0x040fe40003f24270 */
[----:B------:R-:W-:Y:S01]  /*4830*/  ISETP.GT.AND P0, PT, R72, 0x1d, PT ;  /* 0x0000001d4800780c */ /* 0x000fe20003f04270 */
[----:B------:R-:W-:Y:S01]  /*4840*/  FFMA.FTZ R3, R106, R195, R3 ;  /* 0x000000c36a037223 */ /* 0x000fe20000010003 */
[----:B------:R-:W-:Y:S01]  /*4850*/  FADD.FTZ R195, -R148, R195 ;  /* 0x000000c394c37221 */ /* 0x000fe20000010100 */
[----:B------:R-:W-:Y:S01]  /*4860*/  ISETP.NE.AND P2, PT, R37, RZ, PT ;  /* 0x000000ff2500720c */ /* 0x000fe20003f45270 */
[----:B------:R-:W-:Y:S01]  /*4870*/  BSSY.RECONVERGENT B0, `(.L_x_5127) ;  /* 0x00000cc000007945 */ /* 0x000fe20003800200 */
[----:B------:R-:W-:Y:S01]  /*4880*/  FFMA.FTZ R3, R74, R194, R3 ;  /* 0x000000c24a037223 */ /* 0x000fe20000010003 */
[----:B------:R-:W-:-:S03]  /*4890*/  FADD.FTZ R194, -R147, R194 ;  /* 0x000000c293c27221 */ /* 0x000fc60000010100 */
[----:B------:R-:W-:Y:S01]  /*48a0*/  FFMA.FTZ R3, R118, R193, R3 ;  /* 0x000000c176037223 */ /* 0x000fe20000010003 */
[----:B------:R-:W-:-:S03]  /*48b0*/  FADD.FTZ R193, -R146, R193 ;  /* 0x000000c192c17221 */ /* 0x000fc60000010100 */
[----:B------:R-:W-:-:S04]  /*48c0*/  FFMA.FTZ R3, R76, R192, R3 ;  /* 0x000000c04c037223 */ /* 0x000fc80000010003 */
[----:B------:R-:W-:Y:S01]  /*48d0*/  FFMA.FTZ R3, R122, R191, R3 ;  /* 0x000000bf7a037223 */ /* 0x000fe20000010003 */
[----:B------:R-:W-:Y:S01]  /*48e0*/  FADD.FTZ R191, -R144, R191 ;  /* 0x000000bf90bf7221 */ /* 0x000fe20000010100 */
[----:B------:R-:W2:Y:S04]  /*48f0*/  LDS R2, [R25+0xa94] ;  /* 0x000a940019027984 */ /* 0x000ea80000000800 */
[----:B------:R3:W-:Y:S01]  /*4900*/  @!P2 STS.64 [R133], R18 ;  /* 0x000000128500a388 */ /* 0x0007e20000000a00 */
[----:B--2---:R-:W-:Y:S01]  /*4910*/  FFMA.FTZ R188, R2, R188, R185 ;  /* 0x000000bc02bc7223 */ /* 0x004fe200000100b9 */
[----:B------:R-:W-:Y:S01]  /*4920*/  FFMA.FTZ R2, R78, R189, R3 ;  /* 0x000000bd4e027223 */ /* 0x000fe20000010003 */
[----:B------:R-:W-:Y:S01]  /*4930*/  FADD.FTZ R3, -R149, R196 ;  /* 0x000000c495037221 */ /* 0x000fe20000010100 */
[----:B------:R-:W-:Y:S01]  /*4940*/  FADD.FTZ R189, -R143, R189 ;  /* 0x000000bd8fbd7221 */ /* 0x000fe20000010100 */
[----:B------:R-:W-:Y:S01]  /*4950*/  FFMA.FTZ R186, R183, R188, R186 ;  /* 0x000000bcb7ba7223 */ /* 0x000fe200000100ba */
[----:B------:R-:W-:Y:S01]  /*4960*/  FFMA.FTZ R2, R113, R187, R2 ;  /* 0x000000bb71027223 */ /* 0x000fe20000010002 */
[----:B------:R-:W-:-:S02]  /*4970*/  FADD.FTZ R187, -R142, R187 ;  /* 0x000000bb8ebb7221 */ /* 0x000fc40000010100 */
[----:B------:R-:W-:Y:S01]  /*4980*/  FFMA.FTZ R182, R182, R186, R181 ;  /* 0x000000bab6b67223 */ /* 0x000fe200000100b5 */
[----:B------:R-:W-:Y:S01]  /*4990*/  FFMA.FTZ R2, R79, R190, R2 ;  /* 0x000000be4f027223 */ /* 0x000fe20000010002 */
[----:B------:R-:W-:Y:S02]  /*49a0*/  FADD.FTZ R190, -R141, R190 ;  /* 0x000000be8dbe7221 */ /* 0x000fe40000010100 */
[----:B------:R-:W-:Y:S01]  /*49b0*/  FFMA.FTZ R184, R175, R182, R184 ;  /* 0x000000b6afb87223 */ /* 0x000fe200000100b8 */
[----:B-1----:R-:W-:Y:S01]  /*49c0*/  FFMA.FTZ R5, R117, R197, R2 ;  /* 0x000000c575057223 */ /* 0x002fe20000010002 */
[----:B------:R-:W-:Y:S02]  /*49d0*/  FADD.FTZ R197, -R140, R197 ;  /* 0x000000c58cc57221 */ /* 0x000fe40000010100 */
[----:B------:R-:W-:Y:S01]  /*49e0*/  FFMA.FTZ R176, R176, R184, R179 ;  /* 0x000000b8b0b07223 */ /* 0x000fe200000100b3 */
[----:B------:R-:W-:Y:S01]  /*49f0*/  FFMA.FTZ R4, R102, R198, R5 ;  /* 0x000000c666047223 */ /* 0x000fe20000010005 */
[----:B------:R-:W-:Y:S01]  /*4a00*/  FADD.FTZ R198, -R139, R198 ;  /* 0x000000c68bc67221 */ /* 0x000fe20000010100 */
[----:B---3--:R-:W-:Y:S01]  /*4a10*/  FMUL.FTZ R19, R17, R184 ;  /* 0x000000b811137220 */ /* 0x008fe20000410000 */
[----:B------:R-:W-:Y:S01]  /*4a20*/  FFMA.FTZ R180, R171, R176, R180 ;  /* 0x000000b0abb47223 */ /* 0x000fe200000100b4 */
        /* <DEDUP_REMOVED lines=8> */
[----:B------:R-:W-:Y:S01]  /*4ab0*/  FMUL.FTZ R161, R180, R114 ;  /* 0x00000072b4a17220 */ /* 0x000fe20000410000 */
[----:B------:R-:W-:Y:S01]  /*4ac0*/  FMUL.FTZ R18, R17, R176 ;  /* 0x000000b011127220 */ /* 0x000fe20000410000 */
[----:B------:R-:W-:Y:S01]  /*4ad0*/  FADD.FTZ R86, R177, R86 ;  /* 0x00000056b1567221 */ /* 0x000fe20000010000 */
[----:B------:R-:W-:Y:S01]  /*4ae0*/  FFMA.FTZ R166, R166, R178, R173 ;  /* 0x000000b2a6a67223 */ /* 0x000fe200000100ad */
[----:B------:R-:W-:Y:S01]  /*4af0*/  FMUL.FTZ R173, R186, R108 ;  /* 0x0000006cbaad7220 */ /* 0x000fe20000410000 */
[----:B------:R-:W-:Y:S01]  /*4b00*/  FADD.FTZ R87, R171, R87 ;  /* 0x00000057ab577221 */ /* 0x000fe20000010000 */
[----:B------:R-:W-:Y:S01]  /*4b10*/  FADD.FTZ R93, R161, R93 ;  /* 0x0000005da15d7221 */ /* 0x000fe20000010000 */
[----:B------:R-:W-:Y:S01]  /*4b20*/  FFMA.FTZ R174, R157, R166, R174 ;  /* 0x000000a69dae7223 */ /* 0x000fe200000100ae */
[----:B------:R-:W-:Y:S01]  /*4b30*/  FMUL.FTZ R157, R178, R81 ;  /* 0x00000051b29d7220 */ /* 0x000fe20000410000 */
[----:B------:R-:W-:-:S02]  /*4b40*/  FADD.FTZ R91, R173, R91 ;  /* 0x0000005bad5b7221 */ /* 0x000fc40000010000 */
[----:B------:R-:W-:Y:S01]  /*4b50*/  FFMA.FTZ R162, R162, R174, R165 ;  /* 0x000000aea2a27223 */ /* 0x000fe200000100a5 */
[----:B------:R-:W-:Y:S01]  /*4b60*/  FMUL.FTZ R165, R184, R105 ;  /* 0x00000069b8a57220 */ /* 0x000fe20000410000 */
[----:B------:R-:W-:Y:S02]  /*4b70*/  FADD.FTZ R100, R157, R100 ;  /* 0x000000649d647221 */ /* 0x000fe40000010000 */
[----:B------:R-:W-:Y:S01]  /*4b80*/  FFMA.FTZ R170, R155, R162, R170 ;  /* 0x000000a29baa7223 */ /* 0x000fe200000100aa */
[----:B------:R-:W-:Y:S01]  /*4b90*/  FFMA.FTZ R155, R121, R201, R206 ;  /* 0x000000c9799b7223 */ /* 0x000fe200000100ce */
[----:B------:R-:W-:Y:S01]  /*4ba0*/  FMUL.FTZ R206, R174, R82 ;  /* 0x00000052aece7220 */ /* 0x000fe20000410000 */
[----:B------:R-:W-:Y:S01]  /*4bb0*/  FADD.FTZ R201, -R136, R201 ;  /* 0x000000c988c97221 */ /* 0x000fe20000010100 */
[----:B------:R-:W-:Y:S01]  /*4bc0*/  FFMA.FTZ R160, R160, R170, R163 ;  /* 0x000000aaa0a07223 */ /* 0x000fe200000100a3 */
[----:B------:R-:W-:Y:S01]  /*4bd0*/  FFMA.FTZ R155, R104, R200, R155 ;  /* 0x000000c8689b7223 */ /* 0x000fe2000001009b */
[----:B------:R-:W-:Y:S01]  /*4be0*/  FMUL.FTZ R163, R176, R109 ;  /* 0x0000006db0a37220 */ /* 0x000fe20000410000 */
[----:B------:R-:W-:Y:S01]  /*4bf0*/  FADD.FTZ R200, -R135, R200 ;  /* 0x000000c887c87221 */ /* 0x000fe20000010100 */
[----:B------:R-:W-:Y:S01]  /*4c00*/  FFMA.FTZ R168, R153, R160, R168 ;  /* 0x000000a099a87223 */ /* 0x000fe200000100a8 */
[----:B------:R-:W-:Y:S01]  /*4c10*/  FMUL.FTZ R4, R160, R112 ;  /* 0x00000070a0047220 */ /* 0x000fe20000410000 */
[----:B------:R-:W-:Y:S01]  /*4c20*/  FADD.FTZ R98, R165, R98 ;  /* 0x00000062a5627221 */ /* 0x000fe20000010000 */
[----:B------:R-:W-:Y:S01]  /*4c30*/  FADD.FTZ R88, R163, R88 ;  /* 0x00000058a3587221 */ /* 0x000fe20000010000 */
        /* <DEDUP_REMOVED lines=8> */
[----:B------:R-:W-:Y:S01]  /*4cc0*/  FMUL.FTZ R2, R164, R85 ;  /* 0x00000055a4027220 */ /* 0x000fe20000410000 */
[----:B------:R-:W-:Y:S01]  /*4cd0*/  FADD.FTZ R77, R206, R77 ;  /* 0x0000004dce4d7221 */ /* 0x000fe20000010000 */
[----:B------:R-:W-:-:S02]  /*4ce0*/  FADD.FTZ R96, R6, R96 ;  /* 0x0000006006607221 */ /* 0x000fc40000010000 */
[C---:B------:R-:W-:Y:S01]  /*4cf0*/  FFMA.FTZ R5, R2.reuse, R3, RZ ;  /* 0x0000000302057223 */ /* 0x040fe200000100ff */
[----:B------:R-:W-:-:S03]  /*4d00*/  FADD.FTZ R75, R2, R75 ;  /* 0x0000004b024b7221 */ /* 0x000fc60000010000 */
[----:B------:R-:W-:Y:S01]  /*4d10*/  FFMA.FTZ R196, R6, R195, R5 ;  /* 0x000000c306c47223 */ /* 0x000fe20000010005 */
[----:B------:R-:W-:Y:S01]  /*4d20*/  FADD.FTZ R5, -R145, R192 ;  /* 0x000000c091057221 */ /* 0x000fe20000010100 */
[----:B------:R-:W-:Y:S01]  /*4d30*/  FFMA.FTZ R192, R150, R199, R155 ;  /* 0x000000c796c07223 */ /* 0x000fe2000001009b */
[----:B------:R-:W-:Y:S01]  /*4d40*/  FMUL.FTZ R155, R166, R97 ;  /* 0x00000061a69b7220 */ /* 0x000fe20000410000 */
[----:B------:R-:W-:Y:S01]  /*4d50*/  FFMA.FTZ R151, R7, R194, R196 ;  /* 0x000000c207977223 */ /* 0x000fe200000100c4 */
[----:B------:R-:W-:Y:S01]  /*4d60*/  FMUL.FTZ R196, R170, R83 ;  /* 0x00000053aac47220 */ /* 0x000fe20000410000 */
[----:B------:R-:W-:Y:S01]  /*4d70*/  FADD.FTZ R199, -R134, R199 ;  /* 0x000000c786c77221 */ /* 0x000fe20000010100 */
[----:B------:R-:W-:Y:S01]  /*4d80*/  FADD.FTZ R90, R155, R90 ;  /* 0x0000005a9b5a7221 */ /* 0x000fe20000010000 */
[----:B------:R-:W-:Y:S01]  /*4d90*/  FFMA.FTZ R153, R4, R193, R151 ;  /* 0x000000c104997223 */ /* 0x000fe20000010097 */
[----:B------:R-:W-:Y:S01]  /*4da0*/  FMUL.FTZ R151, R162, R110 ;  /* 0x0000006ea2977220 */ /* 0x000fe20000410000 */
[----:B------:R-:W-:-:S02]  /*4db0*/  FADD.FTZ R71, R196, R71 ;  /* 0x00000047c4477221 */ /* 0x000fc40000010000 */
[----:B------:R-:W-:Y:S01]  /*4dc0*/  FFMA.FTZ R208, R196, R5, R153 ;  /* 0x00000005c4d07223 */ /* 0x000fe20000010099 */
[----:B------:R-:W-:-:S03]  /*4dd0*/  FADD.FTZ R92, R151, R92 ;  /* 0x0000005c975c7221 */ /* 0x000fc60000010000 */
[----:B------:R-:W-:-:S04]  /*4de0*/  FFMA.FTZ R153, R151, R191, R208 ;  /* 0x000000bf97997223 */ /* 0x000fc800000100d0 */
[----:B------:R-:W-:Y:S02]  /*4df0*/  FFMA.FTZ R208, R206, R189, R153 ;  /* 0x000000bdced07223 */ /* 0x000fe40000010099 */
[----:B------:R-:W1:Y:S02]  /*4e00*/  SHFL.DOWN PT, R153, R192, 0x1, 0x1f ;  /* 0x08201f00c0997f89 */ /* 0x000e6400000e0000 */
[----:B------:R-:W-:-:S04]  /*4e10*/  FFMA.FTZ R208, R155, R187, R208 ;  /* 0x000000bb9bd07223 */ /* 0x000fc800000100d0 */
[----:B------:R-:W-:-:S04]  /*4e20*/  FFMA.FTZ R208, R157, R190, R208 ;  /* 0x000000be9dd07223 */ /* 0x000fc800000100d0 */
[----:B------:R-:W-:-:S04]  /*4e30*/  FFMA.FTZ R208, R159, R197, R208 ;  /* 0x000000c59fd07223 */ /* 0x000fc800000100d0 */
[----:B------:R-:W-:-:S04]  /*4e40*/  FFMA.FTZ R208, R161, R198, R208 ;  /* 0x000000c6a1d07223 */ /* 0x000fc800000100d0 */
[----:B------:R-:W-:Y:S01]  /*4e50*/  FFMA.FTZ R208, R163, R203, R208 ;  /* 0x000000cba3d07223 */ /* 0x000fe200000100d0 */
[----:B------:R-:W-:Y:S01]  /*4e60*/  FMUL.FTZ R203, R203, R18 ;  /* 0x00000012cbcb7220 */ /* 0x000fe20000410000 */
[----:B------:R-:W-:Y:S02]  /*4e70*/  FMUL.FTZ R18, R17, R172 ;  /* 0x000000ac11127220 */ /* 0x000fe40000410000 */
[----:B------:R-:W-:Y:S01]  /*4e80*/  FFMA.FTZ R208, R165, R202, R208 ;  /* 0x000000caa5d07223 */ /* 0x000fe200000100d0 */
[----:B------:R-:W-:Y:S01]  /*4e90*/  FMUL.FTZ R165, R202, R19 ;  /* 0x00000013caa57220 */ /* 0x000fe20000410000 */
[----:B-1----:R-:W-:Y:S01]  /*4ea0*/  @!P1 FADD.FTZ R192, R192, R153 ;  /* 0x00000099c0c09221 */ /* 0x002fe20000010000 */
[----:B------:R-:W-:Y:S01]  /*4eb0*/  FMUL.FTZ R197, R197, R18 ;  /* 0x00000012c5c57220 */ /* 0x000fe20000410000 */
[----:B------:R-:W-:Y:S01]  /*4ec0*/  FFMA.FTZ R208, R171, R201, R208 ;  /* 0x000000c9abd07223 */ /* 0x000fe200000100d0 */
[C---:B------:R-:W-:Y:S01]  /*4ed0*/  FMUL.FTZ R18, R17.reuse, R166 ;  /* 0x000000a611127220 */ /* 0x040fe20000410000 */
[----:B------:R-:W-:Y:S01]  /*4ee0*/  FMUL.FTZ R19, R17, R180 ;  /* 0x000000b411137220 */ /* 0x000fe20000410000 */
[----:B------:R-:W1:Y:S01]  /*4ef0*/  SHFL.DOWN PT, R175, R192, 0x2, 0x1f ;  /* 0x08401f00c0af7f89 */ /* 0x000e6200000e0000 */
[----:B------:R-:W-:Y:S01]  /*4f00*/  FFMA.FTZ R208, R173, R200, R208 ;  /* 0x000000c8add07223 */ /* 0x000fe200000100d0 */
[----:B------:R-:W-:Y:S01]  /*4f10*/  FMUL.FTZ R187, R187, R18 ;  /* 0x00000012bbbb7220 */ /* 0x000fe20000410000 */
[----:B------:R-:W-:Y:S01]  /*4f20*/  FMUL.FTZ R18, R17, R174 ;  /* 0x000000ae11127220 */ /* 0x000fe20000410000 */
[----:B------:R-:W-:Y:S01]  /*4f30*/  FFMA.FTZ R203, R124, R176, R203 ;  /* 0x000000b07ccb7223 */ /* 0x000fe200000100cb */
[----:B------:R-:W-:Y:S01]  /*4f40*/  FFMA.FTZ R153, R177, R199, R208 ;  /* 0x000000c7b1997223 */ /* 0x000fe200000100d0 */
[----:B------:R-:W-:Y:S01]  /*4f50*/  FFMA.FTZ R197, R120, R172, R197 ;  /* 0x000000ac78c57223 */ /* 0x000fe200000100c5 */
[----:B------:R-:W-:Y:S01]  /*4f60*/  FMUL.FTZ R198, R198, R19 ;  /* 0x00000013c6c67220 */ /* 0x000fe20000410000 */
[----:B------:R-:W-:Y:S01]  /*4f70*/  FMUL.FTZ R172, R189, R18 ;  /* 0x00000012bdac7220 */ /* 0x000fe20000410000 */
[C---:B------:R-:W-:Y:S01]  /*4f80*/  FMUL.FTZ R19, R17.reuse, R178 ;  /* 0x000000b211137220 */ /* 0x040fe20000410000 */
[----:B------:R-:W2:Y:S01]  /*4f90*/  SHFL.DOWN PT, R208, R153, 0x1, 0x1f ;  /* 0x08201f0099d07f89 */ /* 0x000ea200000e0000 */
[----:B------:R-:W-:Y:S01]  /*4fa0*/  FMUL.FTZ R18, R17, R162 ;  /* 0x000000a211127220 */ /* 0x000fe20000410000 */
[----:B------:R-:W-:Y:S01]  /*4fb0*/  FFMA.FTZ R187, R116, R166, R187 ;  /* 0x000000a674bb7223 */ /* 0x000fe200000100bb */
[----:B------:R-:W-:Y:S01]  /*4fc0*/  FMUL.FTZ R19, R190, R19 ;  /* 0x00000013be137220 */ /* 0x000fe20000410000 */
        /* <DEDUP_REMOVED lines=8> */
[----:B------:R-:W-:Y:S01]  /*5050*/  FFMA.FTZ R151, R99, R162, R166 ;  /* 0x000000a263977223 */ /* 0x000fe200000100a6 */
[----:B------:R-:W-:Y:S01]  /*5060*/  FADD.FTZ R59, R184, R59 ;  /* 0x0000003bb83b7221 */ /* 0x000fe20000010000 */
[----:B-1----:R-:W-:Y:S01]  /*5070*/  @!P0 FADD.FTZ R192, R192, R175 ;  /* 0x000000afc0c08221 */ /* 0x002fe20000010000 */
[----:B------:R-:W-:Y:S01]  /*5080*/  FMUL.FTZ R18, R193, R18 ;  /* 0x00000012c1127220 */ /* 0x000fe20000410000 */
[----:B------:R-:W-:Y:S01]  /*5090*/  FFMA.FTZ R170, R68, R170, R19 ;  /* 0x000000aa44aa7223 */ /* 0x000fe20000010013 */
[----:B------:R-:W-:Y:S01]  /*50a0*/  FMUL.FTZ R19, R17, R168 ;  /* 0x000000a811137220 */ /* 0x000fe20000410000 */
[----:B------:R-:W-:Y:S01]  /*50b0*/  FADD.FTZ R58, R203, R58 ;  /* 0x0000003acb3a7221 */ /* 0x000fe20000010000 */
[----:B------:R-:W1:Y:S01]  /*50c0*/  SHFL.DOWN PT, R175, R192, 0x4, 0x1f ;  /* 0x08801f00c0af7f89 */ /* 0x000e6200000e0000 */
[----:B------:R-:W-:Y:S01]  /*50d0*/  FFMA.FTZ R7, R101, R160, R18 ;  /* 0x000000a065077223 */ /* 0x000fe20000010012 */
[C---:B------:R-:W-:Y:S01]  /*50e0*/  FMUL.FTZ R160, R17.reuse, R158 ;  /* 0x0000009e11a07220 */ /* 0x040fe20000410000 */
[----:B------:R-:W-:Y:S01]  /*50f0*/  FMUL.FTZ R18, R17, R164 ;  /* 0x000000a411127220 */ /* 0x000fe20000410000 */
[----:B------:R-:W-:Y:S01]  /*5100*/  FMUL.FTZ R194, R194, R19 ;  /* 0x00000013c2c27220 */ /* 0x000fe20000410000 */
[----:B--2---:R-:W-:Y:S01]  /*5110*/  @!P1 FADD.FTZ R153, R153, R208 ;  /* 0x000000d099999221 */ /* 0x004fe20000010000 */
[----:B------:R-:W-:Y:S01]  /*5120*/  ISETP.GT.AND P1, PT, R72, 0x1b, PT ;  /* 0x0000001b4800780c */ /* 0x000fe20003f24270 */
[----:B------:R-:W-:Y:S01]  /*5130*/  FMUL.FTZ R160, R195, R160 ;  /* 0x000000a0c3a07220 */ /* 0x000fe20000410000 */
[----:B------:R-:W-:Y:S01]  /*5140*/  FMUL.FTZ R3, R3, R18 ;  /* 0x0000001203037220 */ /* 0x000fe20000410000 */
[----:B------:R-:W-:Y:S01]  /*5150*/  FADD.FTZ R50, R7, R50 ;  /* 0x0000003207327221 */ /* 0x000fe20000010000 */
[----:B------:R-:W2:Y:S01]  /*5160*/  SHFL.DOWN PT, R208, R153, 0x2, 0x1f ;  /* 0x08401f0099d07f89 */ /* 0x000ea200000e0000 */
        /* <DEDUP_REMOVED lines=13> */
[----:B-1----:R-:W-:-:S05]  /*5240*/  @!P1 FADD.FTZ R192, R192, R175 ;  /* 0x000000afc0c09221 */ /* 0x002fca0000010000 */
[----:B------:R-:W1:Y:S01]  /*5250*/  SHFL.DOWN PT, R175, R192, 0x8, 0x1f ;  /* 0x09001f00c0af7f89 */ /* 0x000e6200000e0000 */
[----:B--2---:R-:W-:Y:S01]  /*5260*/  @!P0 FADD.FTZ R153, R153, R208 ;  /* 0x000000d099998221 */ /* 0x004fe20000010000 */
[----:B------:R-:W-:Y:S01]  /*5270*/  ISETP.GT.AND P0, PT, R72, 0x17, PT ;  /* 0x000000174800780c */ /* 0x000fe20003f04270 */
[----:B------:R-:W-:-:S03]  /*5280*/  FMUL.FTZ R208, R17, R188 ;  /* 0x000000bc11d07220 */ /* 0x000fc60000410000 */
[----:B------:R-:W2:Y:S01]  /*5290*/  SHFL.DOWN PT, R212, R153, 0x4, 0x1f ;  /* 0x08801f0099d47f89 */ /* 0x000ea200000e0000 */
[----:B------:R-:W-:-:S04]  /*52a0*/  FMUL.FTZ R210, R199, R208 ;  /* 0x000000d0c7d27220 */ /* 0x000fc80000410000 */
[----:B------:R-:W-:-:S04]  /*52b0*/  FFMA.FTZ R173, R115, R188, R210 ;  /* 0x000000bc73ad7223 */ /* 0x000fc800000100d2 */
[----:B------:R-:W-:Y:S01]  /*52c0*/  FADD.FTZ R62, R173, R62 ;  /* 0x0000003ead3e7221 */ /* 0x000fe20000010000 */
[----:B-1----:R-:W-:Y:S01]  /*52d0*/  @!P0 FADD.FTZ R192, R192, R175 ;  /* 0x000000afc0c08221 */ /* 0x002fe20000010000 */
[----:B------:R-:W-:-:S04]  /*52e0*/  FMUL.FTZ R175, R17, R186 ;  /* 0x000000ba11af7220 */ /* 0x000fc80000410000 */
[----:B------:R-:W-:Y:S01]  /*52f0*/  FMUL.FTZ R208, R200, R175 ;  /* 0x000000afc8d07220 */ /* 0x000fe20000410000 */
[----:B------:R-:W1:Y:S01]  /*5300*/  SHFL.DOWN PT, R157, R192, 0x10, 0x1f ;  /* 0x0a001f00c09d7f89 */ /* 0x000e6200000e0000 */
[----:B------:R-:W-:Y:S02]  /*5310*/  FMUL.FTZ R200, R17, R182 ;  /* 0x000000b611c87220 */ /* 0x000fe40000410000 */
[----:B------:R-:W-:Y:S01]  /*5320*/  FFMA.FTZ R208, R63, R186, R208 ;  /* 0x000000ba3fd07223 */ /* 0x000fe200000100d0 */
[----:B--2---:R-:W-:Y:S01]  /*5330*/  @!P1 FADD.FTZ R153, R153, R212 ;  /* 0x000000d499999221 */ /* 0x004fe20000010000 */
[----:B------:R-:W-:Y:S02]  /*5340*/  FMUL.FTZ R201, R201, R200 ;  /* 0x000000c8c9c97220 */ /* 0x000fe40000410000 */
[----:B------:R-:W-:Y:S02]  /*5350*/  FADD.FTZ R61, R208, R61 ;  /* 0x0000003dd03d7221 */ /* 0x000fe40000010000 */
[----:B------:R-:W2:Y:S01]  /*5360*/  SHFL.DOWN PT, R186, R153, 0x8, 0x1f ;  /* 0x09001f0099ba7f89 */ /* 0x000ea200000e0000 */
[----:B------:R-:W-:-:S04]  /*5370*/  FFMA.FTZ R201, R126, R182, R201 ;  /* 0x000000b67ec97223 */ /* 0x000fc800000100c9 */
[----:B------:R-:W-:Y:S01]  /*5380*/  FADD.FTZ R60, R201, R60 ;  /* 0x0000003cc93c7221 */ /* 0x000fe20000010000 */
[----:B-1----:R-:W-:Y:S01]  /*5390*/  FADD.FTZ R5, R192, R157 ;  /* 0x0000009dc0057221 */ /* 0x002fe20000010000 */
[----:B--2---:R-:W-:Y:S01]  /*53a0*/  @!P0 FADD.FTZ R153, R153, R186 ;  /* 0x000000ba99998221 */ /* 0x004fe20000010000 */
[----:B------:R-:W-:-:S04]  /*53b0*/  ISETP.NE.AND P0, PT, R72, RZ, PT ;  /* 0x000000ff4800720c */ /* 0x000fc80003f05270 */
[----:B------:R-:W1:Y:S02]  /*53c0*/  SHFL.DOWN PT, R176, R153, 0x10, 0x1f ;  /* 0x0a001f0099b07f89 */ /* 0x000e6400000e0000 */
[----:B-1----:R-:W-:-:S07]  /*53d0*/  FADD.FTZ R4, R153, R176 ;  /* 0x000000b099047221 */ /* 0x002fce0000010000 */
[----:B------:R1:W-:Y:S01]  /*53e0*/  @!P0 STS.64 [R24+0x858], R4 ;  /* 0x0008580418008388 */ /* 0x0003e20000000a00 */
[----:B------:R-:W-:Y:S06]  /*53f0*/  BAR.SYNC.DEFER_BLOCKING 0x0 ;  /* 0x0000000000007b1d */ /* 0x000fec0000010000 */
[----:B------:R-:W-:Y:S05]  /*5400*/  @P2 BRA `(.L_x_5128) ;  /* 0x0000000000482947 */ /* 0x000fea0003800000 */
[----:B------:R-:W2:Y:S01]  /*5410*/  S2UR UR5, SR_CgaCtaId ;  /* 0x00000000000579c3 */ /* 0x000ea20000008800 */
[----:B------:R-:W-:Y:S01]  /*5420*/  UMOV UR4, 0x400 ;  /* 0x0000040000047882 */ /* 0x000fe20000000000 */
[----:B----4-:R-:W-:Y:S02]  /*5430*/  ISETP.NE.AND P1, PT, R204, UR8, PT ;  /* 0x00000008cc007c0c */ /* 0x010fe4000bf25270 */
[----:B------:R-:W-:-:S04]  /*5440*/  ISETP.GT.AND P0, PT, R72, 0xf, PT ;  /* 0x0000000f4800780c */ /* 0x000fc80003f04270 */
[----:B------:R-:W-:Y:S02]  /*5450*/  FSEL R192, R192, R5, P0 ;  /* 0x00000005c0c07208 */ /* 0x000fe40000000000 */
[----:B------:R-:W-:-:S05]  /*5460*/  FSEL R153, R153, R4, P0 ;  /* 0x0000000499997208 */ /* 0x000fca0000000000 */
[----:B------:R-:W-:Y:S04]  /*5470*/  @P1 LDS R6, [R123+0x2190] ;  /* 0x002190007b061984 */ /* 0x000fe80000000800 */
[----:B------:R-:W-:Y:S01]  /*5480*/  @P1 LDS R7, [R123+0x1d90] ;  /* 0x001d90007b071984 */ /* 0x000fe20000000800 */
[----:B--2---:R-:W-:-:S06]  /*5490*/  ULEA UR4, UR5, UR4, 0x18 ;  /* 0x0000000405047291 */ /* 0x004fcc000f8ec0ff */
[----:B------:R-:W-:-:S05]  /*54a0*/  MOV R28, UR4 ;  /* 0x00000004001c7c02 */ /* 0x000fca0008000f00 */
[----:B------:R-:W2:Y:S02]  /*54b0*/  LDS.64 R2, [R28+0x860] ;  /* 0x000860001c027984 */ /* 0x000ea40000000a00 */
[----:B--2---:R-:W-:Y:S01]  /*54c0*/  FADD.FTZ R3, R3, R192 ;  /* 0x000000c003037221 */ /* 0x004fe20000010000 */
[----:B------:R-:W-:-:S03]  /*54d0*/  FADD.FTZ R2, R2, R153 ;  /* 0x0000009902027221 */ /* 0x000fc60000010000 */
[----:B------:R-:W-:Y:S01]  /*54e0*/  @P1 FADD.FTZ R6, R3, R6 ;  /* 0x0000000603061221 */ /* 0x000fe20000010000 */
[----:B------:R-:W-:-:S04]  /*54f0*/  @P1 FADD.FTZ R2, R2, R7 ;  /* 0x0000000702021221 */ /* 0x000fc80000010000 */
[----:B------:R2:W-:Y:S04]  /*5500*/  @P1 STS [R123+0x2190], R6 ;  /* 0x002190067b001388 */ /* 0x0005e80000000800 */
[----:B------:R2:W-:Y:S04]  /*5510*/  STS [R123+0x1d90], R2 ;  /* 0x001d90027b007388 */ /* 0x0005e80000000800 */
[----:B------:R2:W-:Y:S02]  /*5520*/  @!P1 STS [R123+0x2190], R3 ;  /* 0x002190037b009388 */ /* 0x0005e40000000800 */
.L_x_5128:
[----:B------:R-:W-:Y:S05]  /*5530*/  BSYNC.RECONVERGENT B0 ;  /* 0x0000000000007941 */ /* 0x000fea0003800200 */
.L_x_5127:
        /* <DEDUP_REMOVED lines=13> */
.L_x_5116:
[----:B------:R-:W-:Y:S01]  /*5610*/  BAR.SYNC.DEFER_BLOCKING 0x0 ;  /* 0x0000000000007b1d */ /* 0x000fe20000010000 */
[----:B------:R-:W-:Y:S02]  /*5620*/  F2FP.BF16.F32.PACK_AB R95, R86, R91 ;  /* 0x0000005b565f723e */ /* 0x000fe400000010ff */
[----:B------:R-:W-:-:S03]  /*5630*/  F2FP.BF16.F32.PACK_AB R93, R88, R93 ;  /* 0x0000005d585d723e */ /* 0x000fc600000010ff */
[----:B------:R-:W2:Y:S02]  /*5640*/  LDCU.64 UR10, c[0x0][0x4f8] ;  /* 0x00009f00ff0a77ac */ /* 0x000ea40008000a00 */
[----:B------:R-:W3:Y:S01]  /*5650*/  LDC.64 R68, c[0x0][0x500] ;  /* 0x00014000ff447b82 */ /* 0x000ee20000000a00 */
[----:B-1----:R-:W5:Y:S04]  /*5660*/  LDG.E.128 R4, desc[UR16][R10.64] ;  /* 0x000000100a047981 */ /* 0x002f68000c1e1d00 */
[----:B------:R-:W4:Y:S01]  /*5670*/  LDG.E.128 R12, desc[UR16][R10.64+0x200] ;  /* 0x000200100a0c7981 */ /* 0x000f22000c1e1d00 */
[----:B------:R-:W-:Y:S02]  /*5680*/  USHF.L.U32 UR6, UR9, 0xa, URZ ;  /* 0x0000000a09067899 */ /* 0x000fe400080006ff */
[----:B------:R-:W-:-:S02]  /*5690*/  UISETP.GT.AND UP0, UPT, UR8, 0x1, UPT ;  /* 0x000000010800788c */ /* 0x000fc4000bf04270 */
[----:B------:R-:W-:Y:S01]  /*56a0*/  USHF.R.S32.HI UR7, URZ, 0x1f, UR6 ;  /* 0x0000001fff077899 */ /* 0x000fe20008011406 */
[----:B------:R-:W-:-:S03]  /*56b0*/  UMOV UR8, UR9 ;  /* 0x0000000900087c82 */ /* 0x000fc60008000000 */
[----:B--2---:R-:W-:-:S04]  /*56c0*/  UIMAD.WIDE.U32 UR4, UR18, UR10, UR6 ;  /* 0x0000000a120472a5 */ /* 0x004fc8000f8e0006 */
[----:B------:R-:W-:Y:S01]  /*56d0*/  UIMAD UR5, UR18, UR11, UR5 ;  /* 0x0000000b120572a4 */ /* 0x000fe2000f8e0205 */
[----:B-----5:R-:W-:Y:S04]  /*56e0*/  STS.128 [R21], R4 ;  /* 0x0000000415007388 */ /* 0x020fe80000000c00 */
[----:B----4-:R-:W-:Y:S01]  /*56f0*/  STS.128 [R21+0x200], R12 ;  /* 0x0002000c15007388 */ /* 0x010fe20000000c00 */
[----:B------:R-:W-:-:S03]  /*5700*/  NOP ;  /* 0x0000000000007918 */ /* 0x000fc60000000000 */
[----:B------:R-:W1:Y:S02]  /*5710*/  LDS.128 R16, [R20] ;  /* 0x0000000014107984 */ /* 0x000e640000000c00 */
[----:B-1----:R-:W-:Y:S02]  /*5720*/  SHF.L.U32 R3, R16, 0x10, RZ ;  /* 0x0000001010037819 */ /* 0x002fe400000006ff */
[----:B------:R-:W-:Y:S02]  /*5730*/  SHF.L.U32 R63, R17, 0x10, RZ ;  /* 0x00000010113f7819 */ /* 0x000fe400000006ff */
[C---:B------:R-:W-:Y:S01]  /*5740*/  SHF.L.U32 R65, R18.reuse, 0x10, RZ ;  /* 0x0000001012417819 */ /* 0x040fe200000006ff */
[----:B------:R-:W-:Y:S01]  /*5750*/  FADD.FTZ R0, R3, R44 ;  /* 0x0000002c03007221 */ /* 0x000fe20000010000 */
[----:B------:R-:W-:Y:S01]  /*5760*/  PRMT R18, R18, 0x7632, R18 ;  /* 0x0000763212127816 */ /* 0x000fe20000000012 */
[--C-:B------:R-:W-:Y:S01]  /*5770*/  FADD.FTZ R63, R63, R44.reuse ;  /* 0x0000002c3f3f7221 */ /* 0x100fe20000010000 */
[----:B------:R-:W-:Y:S01]  /*5780*/  SHF.L.U32 R7, R19, 0x10, RZ ;  /* 0x0000001013077819 */ /* 0x000fe200000006ff */
[----:B------:R-:W-:Y:S01]  /*5790*/  FADD.FTZ R65, R65, R44 ;  /* 0x0000002c41417221 */ /* 0x000fe20000010000 */
[----:B------:R-:W-:-:S02]  /*57a0*/  FSETP.GTU.FTZ.AND P4, PT, R0, 20, PT ;  /* 0x41a000000000780b */ /* 0x000fc40003f9c000 */
[----:B------:R-:W-:Y:S01]  /*57b0*/  SHF.L.U32 R5, R18, 0x10, RZ ;  /* 0x0000001012057819 */ /* 0x000fe200000006ff */
[----:B------:R-:W-:Y:S01]  /*57c0*/  FADD.FTZ R13, R7, R44 ;  /* 0x0000002c070d7221 */ /* 0x000fe20000010000 */
[----:B------:R-:W-:Y:S02]  /*57d0*/  FSETP.GTU.FTZ.AND P1, PT, R63, 20, PT ;  /* 0x41a000003f00780b */ /* 0x000fe40003f3c000 */
[----:B------:R-:W-:Y:S01]  /*57e0*/  PRMT R16, R16, 0x7632, R16 ;  /* 0x0000763210107816 */ /* 0x000fe20000000010 */
[--C-:B------:R-:W-:Y:S01]  /*57f0*/  FADD.FTZ R12, R5, R44.reuse ;  /* 0x0000002c050c7221 */ /* 0x100fe20000010000 */
[----:B------:R-:W-:Y:S01]  /*5800*/  PRMT R17, R17, 0x7632, R17 ;  /* 0x0000763211117816 */ /* 0x000fe20000000011 */
[----:B------:R-:W1:Y:S01]  /*5810*/  LDS.128 R4, [R20+0x10] ;  /* 0x0000100014047984 */ /* 0x000e620000000c00 */
[----:B------:R-:W-:Y:S02]  /*5820*/  SHF.L.U32 R3, R16, 0x10, RZ ;  /* 0x0000001010037819 */ /* 0x000fe400000006ff */
[----:B------:R-:W-:Y:S01]  /*5830*/  SHF.L.U32 R17, R17, 0x10, RZ ;  /* 0x0000001011117819 */ /* 0x000fe200000006ff */
[----:B------:R-:W-:Y:S01]  /*5840*/  @!P4 FMUL.FTZ R0, R0, -1.4426950216293334961 ;  /* 0xbfb8aa3b0000c820 */ /* 0x000fe20000410000 */
[----:B------:R-:W-:Y:S01]  /*5850*/  FSETP.GTU.FTZ.AND P0, PT, R65, 20, PT ;  /* 0x41a000004100780b */ /* 0x000fe20003f1c000 */
[--C-:B------:R-:W-:Y:S01]  /*5860*/  FADD.FTZ R2, R3, R44.reuse ;  /* 0x0000002c03027221 */ /* 0x100fe20000010000 */
[----:B------:R-:W-:Y:S01]  /*5870*/  FSETP.GTU.FTZ.AND P2, PT, R13, 20, PT ;  /* 0x41a000000d00780b */ /* 0x000fe20003f5c000 */
[----:B------:R-:W-:Y:S01]  /*5880*/  @!P1 FMUL.FTZ R3, R63, -1.4426950216293334961 ;  /* 0xbfb8aa3b3f039820 */ /* 0x000fe20000410000 */
[----:B------:R-:W-:Y:S01]  /*5890*/  FADD.FTZ R17, R17, R44 ;  /* 0x0000002c11117221 */ /* 0x000fe20000010000 */
[----:B------:R-:W2:Y:S01]  /*58a0*/  @!P4 MUFU.EX2 R0, R0 ;  /* 0x000000000000c308 */ /* 0x000ea20000000800 */
[----:B------:R-:W-:-:S02]  /*58b0*/  FSETP.GTU.FTZ.AND P3, PT, R2, 20, PT ;  /* 0x41a000000200780b */ /* 0x000fc40003f7c000 */
[----:B------:R-:W-:Y:S01]  /*58c0*/  PRMT R19, R19, 0x7632, R19 ;  /* 0x0000763213137816 */ /* 0x000fe20000000013 */
[----:B------:R-:W4:Y:S01]  /*58d0*/  @!P1 MUFU.EX2 R3, R3 ;  /* 0x0000000300039308 */ /* 0x000f220000000800 */
[----:B------:R-:W-:Y:S02]  /*58e0*/  FSETP.GTU.FTZ.AND P6, PT, R17, 20, PT ;  /* 0x41a000001100780b */ /* 0x000fe40003fdc000 */
[----:B------:R-:W-:Y:S01]  /*58f0*/  SHF.L.U32 R19, R19, 0x10, RZ ;  /* 0x0000001013137819 */ /* 0x000fe200000006ff */
[----:B------:R-:W-:Y:S01]  /*5900*/  @!P0 FMUL.FTZ R11, R65, -1.4426950216293334961 ;  /* 0xbfb8aa3b410b8820 */ /* 0x000fe20000410000 */
[----:B------:R-:W-:Y:S01]  /*5910*/  FSETP.GTU.FTZ.AND P5, PT, R12, 20, PT ;  /* 0x41a000000c00780b */ /* 0x000fe20003fbc000 */
[----:B------:R-:W-:Y:S02]  /*5920*/  @!P2 FMUL.FTZ R13, R13, -1.4426950216293334961 ;  /* 0xbfb8aa3b0d0da820 */ /* 0x000fe40000410000 */
[----:B------:R-:W-:Y:S01]  /*5930*/  FADD.FTZ R19, R19, R44 ;  /* 0x0000002c13137221 */ /* 0x000fe20000010000 */
[----:B--2---:R-:W-:Y:S01]  /*5940*/  @!P4 FADD.FTZ R0, R0, 1 ;  /* 0x3f8000000000c421 */ /* 0x004fe20000010000 */
[----:B------:R-:W-:Y:S01]  /*5950*/  @!P3 FMUL.FTZ R2, R2, -1.4426950216293334961 ;  /* 0xbfb8aa3b0202b820 */ /* 0x000fe20000410000 */
[----:B------:R-:W2:Y:S01]  /*5960*/  @!P0 MUFU.EX2 R11, R11 ;  /* 0x0000000b000b8308 */ /* 0x000ea20000000800 */
[----:B----4-:R-:W-:-:S02]  /*5970*/  @!P1 FADD.FTZ R3, R3, 1 ;  /* 0x3f80000003039421 */ /* 0x010fc40000010000 */
[----:B------:R-:W-:Y:S01]  /*5980*/  @!P6 FMUL.FTZ R10, R17, -1.4426950216293334961 ;  /* 0xbfb8aa3b110ae820 */ /* 0x000fe20000410000 */
[----:B------:R-:W4:Y:S03]  /*5990*/  @!P4 MUFU.RCP R0, R0 ;  /* 0x000000000000c308 */ /* 0x000f260000001000 */
[----:B------:R-:W-:-:S05]  /*59a0*/  @!P5 FMUL.FTZ R12, R12, -1.4426950216293334961 ;  /* 0xbfb8aa3b0c0cd820 */ /* 0x000fca0000410000 */
[----:B------:R-:W5:Y:S01]  /*59b0*/  @!P1 MUFU.RCP R14, R3 ;  /* 0x00000003000e9308 */ /* 0x000f620000001000 */
[C---:B-1----:R-:W-:Y:S01]  /*59c0*/  SHF.L.U32 R15, R4.reuse, 0x10, RZ ;  /* 0x00000010040f7819 */ /* 0x042fe200000006ff */
[----:B--2---:R-:W-:Y:S01]  /*59d0*/  @!P0 FADD.FTZ R11, R11, 1 ;  /* 0x3f8000000b0b8421 */ /* 0x004fe20000010000 */
[----:B------:R-:W-:-:S03]  /*59e0*/  PRMT R4, R4, 0x7632, R4 ;  /* 0x0000763204047816 */ /* 0x000fc60000000004 */
[----:B------:R-:W-:Y:S02]  /*59f0*/  FADD.FTZ R17, R15, R44 ;  /* 0x0000002c0f117221 */ /* 0x000fe40000010000 */
[----:B------:R-:W1:Y:S01]  /*5a00*/  @!P3 MUFU.EX2 R2, R2 ;  /* 0x000000020002b308 */ /* 0x000e620000000800 */
[----:B----4-:R-:W-:Y:S01]  /*5a10*/  @!P4 FMUL.FTZ R47, R47, R0 ;  /* 0x000000002f2fc220 */ /* 0x010fe20000410000 */
[----:B------:R-:W-:Y:S01]  /*5a20*/  BAR.SYNC.DEFER_BLOCKING 0x0 ;  /* 0x0000000000007b1d */ /* 0x000fe20000010000 */
[----:B------:R-:W-:-:S05]  /*5a30*/  FSETP.GTU.FTZ.AND P4, PT, R19, 20, PT ;  /* 0x41a000001300780b */ /* 0x000fca0003f9c000 */
[----:B------:R-:W2:Y:S01]  /*5a40*/  @!P6 MUFU.EX2 R10, R10 ;  /* 0x0000000a000ae308 */ /* 0x000ea20000000800 */
[----:B-----5:R-:W-:Y:S01]  /*5a50*/  @!P1 FMUL.FTZ R49, R49, R14 ;  /* 0x0000000e31319220 */ /* 0x020fe20000410000 */
[----:B------:R-:W-:Y:S02]  /*5a60*/  FSETP.GTU.FTZ.AND P1, PT, R17, 20, PT ;  /* 0x41a000001100780b */ /* 0x000fe40003f3c000 */
[----:B------:R-:W4:Y:S01]  /*5a70*/  @!P2 MUFU.EX2 R13, R13 ;  /* 0x0000000d000da308 */ /* 0x000f220000000800 */
[----:B-1----:R-:W-:-:S03]  /*5a80*/  @!P3 FADD.FTZ R2, R2, 1 ;  /* 0x3f8000000202b421 */ /* 0x002fc60000010000 */
[----:B------:R-:W1:Y:S01]  /*5a90*/  @!P0 MUFU.RCP R16, R11 ;  /* 0x0000000b00108308 */ /* 0x000e620000001000 */
[----:B------:R-:W-:Y:S01]  /*5aa0*/  @!P4 FMUL.FTZ R0, R19, -1.4426950216293334961 ;  /* 0xbfb8aa3b1300c820 */ /* 0x000fe20000410000 */
[----:B--2---:R-:W-:-:S05]  /*5ab0*/  @!P6 FADD.FTZ R10, R10, 1 ;  /* 0x3f8000000a0ae421 */ /* 0x004fca0000010000 */
[----:B------:R-:W-:Y:S01]  /*5ac0*/  @!P1 FMUL.FTZ R3, R17, -1.4426950216293334961 ;  /* 0xbfb8aa3b11039820 */ /* 0x000fe20000410000 */
[----:B------:R-:W2:Y:S01]  /*5ad0*/  @!P3 MUFU.RCP R15, R2 ;  /* 0x00000002000fb308 */ /* 0x000ea20000001000 */
[----:B----4-:R-:W-:-:S07]  /*5ae0*/  @!P2 FADD.FTZ R13, R13, 1 ;  /* 0x3f8000000d0da421 */ /* 0x010fce0000010000 */
[----:B------:R4:W5:Y:S01]  /*5af0*/  @!P6 MUFU.RCP R11, R10 ;  /* 0x0000000a000be308 */ /* 0x0009620000001000 */
[----:B-1----:R-:W-:-:S07]  /*5b00*/  @!P0 FMUL.FTZ R51, R51, R16 ;  /* 0x0000001033338220 */ /* 0x002fce0000410000 */
[----:B------:R-:W1:Y:S01]  /*5b10*/  @!P5 MUFU.EX2 R12, R12 ;  /* 0x0000000c000cd308 */ /* 0x000e620000000800 */
[C---:B----4-:R-:W-:Y:S01]  /*5b20*/  PRMT R10, R7.reuse, 0x7632, R10 ;  /* 0x00007632070a7816 */ /* 0x050fe2000000000a */
[----:B--2---:R-:W-:Y:S01]  /*5b30*/  @!P3 FMUL.FTZ R48, R48, R15 ;  /* 0x0000000f3030b220 */ /* 0x004fe20000410000 */
[----:B------:R-:W-:Y:S01]  /*5b40*/  SHF.L.U32 R15, R7, 0x10, RZ ;  /* 0x00000010070f7819 */ /* 0x000fe200000006ff */
[----:B------:R-:W2:Y:S04]  /*5b50*/  @!P4 MUFU.EX2 R0, R0 ;  /* 0x000000000000c308 */ /* 0x000ea80000000800 */
[----:B------:R4:W0:Y:S01]  /*5b60*/  @!P2 MUFU.RCP R18, R13 ;  /* 0x0000000d0012a308 */ /* 0x0008220000001000 */
[----:B------:R-:W-:Y:S01]  /*5b70*/  FADD.FTZ R15, R15, R44 ;  /* 0x0000002c0f0f7221 */ /* 0x000fe20000010000 */
[----:B-----5:R-:W-:Y:S01]  /*5b80*/  @!P6 FMUL.FTZ R50, R50, R11 ;  /* 0x0000000b3232e220 */ /* 0x020fe20000410000 */
[----:B------:R-:W-:Y:S01]  /*5b90*/  SHF.L.U32 R11, R5, 0x10, RZ ;  /* 0x00000010050b7819 */ /* 0x000fe200000006ff */
[----:B-1----:R-:W-:-:S04]  /*5ba0*/  @!P5 FADD.FTZ R12, R12, 1 ;  /* 0x3f8000000c0cd421 */ /* 0x002fc80000010000 */
[----:B------:R-:W1:Y:S01]  /*5bb0*/  @!P1 MUFU.EX2 R3, R3 ;  /* 0x0000000300039308 */ /* 0x000e620000000800 */
[----:B----4-:R-:W-:Y:S01]  /*5bc0*/  SHF.L.U32 R13, R6, 0x10, RZ ;  /* 0x00000010060d7819 */ /* 0x010fe200000006ff */
[----:B--2---:R-:W-:Y:S01]  /*5bd0*/  @!P4 FADD.FTZ R2, R0, 1 ;  /* 0x3f8000000002c421 */ /* 0x004fe20000010000 */
[----:B------:R-:W-:Y:S01]  /*5be0*/  PRMT R0, R5, 0x7632, R0 ;  /* 0x0000763205007816 */ /* 0x000fe20000000000 */
[----:B------:R2:W4:Y:S01]  /*5bf0*/  @!P5 MUFU.RCP R17, R12 ;  /* 0x0000000c0011d308 */ /* 0x0005220000001000 */
[----:B------:R-:W-:Y:S01]  /*5c00*/  SHF.L.U32 R5, R4, 0x10, RZ ;  /* 0x0000001004057819 */ /* 0x000fe200000006ff */
[----:B------:R-:W-:Y:S01]  /*5c10*/  FADD.FTZ R4, R11, R44 ;  /* 0x0000002c0b047221 */ /* 0x000fe20000010000 */
[----:B------:R-:W-:Y:S02]  /*5c20*/  SHF.L.U32 R7, R0, 0x10, RZ ;  /* 0x0000001000077819 */ /* 0x000fe400000006ff */
[----:B------:R-:W-:Y:S01]  /*5c30*/  PRMT R6, R6, 0x7632, R6 ;  /* 0x0000763206067816 */ /* 0x000fe20000000006 */
[----:B0-----:R-:W-:Y:S01]  /*5c40*/  @!P2 FMUL.FTZ R53, R53, R18 ;  /* 0x000000123535a220 */ /* 0x001fe20000410000 */
[----:B------:R-:W-:Y:S01]  /*5c50*/  FSETP.GTU.FTZ.AND P0, PT, R4, 20, PT ;  /* 0x41a000000400780b */ /* 0x000fe20003f1c000 */
[----:B------:R0:W5:Y:S01]  /*5c60*/  @!P4 MUFU.RCP R19, R2 ;  /* 0x000000020013c308 */ /* 0x0001620000001000 */
[--C-:B--2---:R-:W-:Y:S01]  /*5c70*/  FADD.FTZ R12, R13, R44.reuse ;  /* 0x0000002c0d0c7221 */ /* 0x104fe20000010000 */
[----:B-1----:R-:W-:Y:S01]  /*5c80*/  @!P1 FADD.FTZ R3, R3, 1 ;  /* 0x3f80000003039421 */ /* 0x002fe20000010000 */
[----:B------:R-:W-:Y:S01]  /*5c90*/  FSETP.GTU.FTZ.AND P2, PT, R15, 20, PT ;  /* 0x41a000000f00780b */ /* 0x000fe20003f5c000 */
[--C-:B------:R-:W-:Y:S01]  /*5ca0*/  FADD.FTZ R7, R7, R44.reuse ;  /* 0x0000002c07077221 */ /* 0x100fe20000010000 */
[----:B------:R-:W-:Y:S01]  /*5cb0*/  SHF.L.U32 R11, R6, 0x10, RZ ;  /* 0x00000010060b7819 */ /* 0x000fe200000006ff */
[--C-:B------:R-:W-:Y:S01]  /*5cc0*/  FADD.FTZ R6, R5, R44.reuse ;  /* 0x0000002c05067221 */ /* 0x100fe20000010000 */
[----:B------:R-:W-:Y:S01]  /*5cd0*/  FSETP.GTU.FTZ.AND P3, PT, R12, 20, PT ;  /* 0x41a000000c00780b */ /* 0x000fe20003f7c000 */
[----:B------:R-:W1:Y:S01]  /*5ce0*/  @!P1 MUFU.RCP R0, R3 ;  /* 0x0000000300009308 */ /* 0x000e620000001000 */
[----:B------:R-:W-:Y:S01]  /*5cf0*/  SHF.L.U32 R13, R10, 0x10, RZ ;  /* 0x000000100a0d7819 */ /* 0x000fe200000006ff */
[----:B----4-:R-:W-:Y:S01]  /*5d00*/  @!P5 FMUL.FTZ R52, R52, R17 ;  /* 0x000000113434d220 */ /* 0x010fe20000410000 */
[----:B------:R-:W-:Y:S01]  /*5d10*/  FSETP.GTU.FTZ.AND P5, PT, R6, 20, PT ;  /* 0x41a000000600780b */ /* 0x000fe20003fbc000 */
[----:B0-----:R-:W-:Y:S01]  /*5d20*/  @!P0 FMUL.FTZ R2, R4, -1.4426950216293334961 ;  /* 0xbfb8aa3b04028820 */ /* 0x001fe20000410000 */
[----:B------:R-:W-:Y:S01]  /*5d30*/  FSETP.GTU.FTZ.AND P6, PT, R7, 20, PT ;  /* 0x41a000000700780b */ /* 0x000fe20003fdc000 */
[--C-:B------:R-:W-:Y:S01]  /*5d40*/  FADD.FTZ R13, R13, R44.reuse ;  /* 0x0000002c0d0d7221 */ /* 0x100fe20000010000 */
[----:B------:R-:W-:Y:S01]  /*5d50*/  FADD.FTZ R11, R11, R44 ;  /* 0x0000002c0b0b7221 */ /* 0x000fe20000010000 */
[----:B------:R-:W-:-:S02]  /*5d60*/  @!P2 FMUL.FTZ R5, R15, -1.4426950216293334961 ;  /* 0xbfb8aa3b0f05a820 */ /* 0x000fc40000410000 */
[----:B------:R-:W0:Y:S01]  /*5d70*/  @!P0 MUFU.EX2 R2, R2 ;  /* 0x0000000200028308 */ /* 0x000e220000000800 */
[----:B-----5:R-:W-:Y:S01]  /*5d80*/  @!P4 FMUL.FTZ R54, R54, R19 ;  /* 0x000000133636c220 */ /* 0x020fe20000410000 */
[----:B------:R-:W-:Y:S01]  /*5d90*/  @!P3 FMUL.FTZ R4, R12, -1.4426950216293334961 ;  /* 0xbfb8aa3b0c04b820 */ /* 0x000fe20000410000 */
[----:B------:R-:W-:Y:S01]  /*5da0*/  FSETP.GTU.FTZ.AND P4, PT, R11, 20, PT ;  /* 0x41a000000b00780b */ /* 0x000fe20003f9c000 */
[----:B------:R-:W2:Y:S04]  /*5db0*/  @!P2 MUFU.EX2 R5, R5 ;  /* 0x000000050005a308 */ /* 0x000ea80000000800 */
[----:B------:R-:W4:Y:S01]  /*5dc0*/  @!P3 MUFU.EX2 R4, R4 ;  /* 0x000000040004b308 */ /* 0x000f220000000800 */
[----:B-1----:R-:W-:Y:S01]  /*5dd0*/  @!P1 FMUL.FTZ R55, R55, R0 ;  /* 0x0000000037379220 */ /* 0x002fe20000410000 */
[----:B------:R-:W-:Y:S01]  /*5de0*/  FSETP.GTU.FTZ.AND P1, PT, R13, 20, PT ;  /* 0x41a000000d00780b */ /* 0x000fe20003f3c000 */
[----:B------:R-:W-:Y:S01]  /*5df0*/  @!P5 FMUL.FTZ R0, R6, -1.4426950216293334961 ;  /* 0xbfb8aa3b0600d820 */ /* 0x000fe20000410000 */
[----:B------:R-:W-:Y:S01]  /*5e00*/  @!P6 FMUL.FTZ R3, R7, -1.4426950216293334961 ;  /* 0xbfb8aa3b0703e820 */ /* 0x000fe20000410000 */
[----:B------:R-:W-:Y:S01]  /*5e10*/  F2FP.BF16.F32.PACK_AB R6, R92, R71 ;  /* 0x000000475c06723e */ /* 0x000fe200000010ff */
[----:B0-----:R-:W-:Y:S01]  /*5e20*/  @!P0 FADD.FTZ R2, R2, 1 ;  /* 0x3f80000002028421 */ /* 0x001fe20000010000 */
[----:B------:R-:W-:Y:S01]  /*5e30*/  F2FP.BF16.F32.PACK_AB R7, R90, R77 ;  /* 0x0000004d5a07723e */ /* 0x000fe200000010ff */
[----:B------:R-:W0:Y:S01]  /*5e40*/  LDC.64 R70, c[0x0][0x550] ;  /* 0x00015400ff467b82 */ /* 0x000e220000000a00 */
[----:B------:R-:W-:Y:S01]  /*5e50*/  F2FP.BF16.F32.PACK_AB R92, R89, R100 ;  /* 0x00000064595c723e */ /* 0x000fe200000010ff */
[----:B--2---:R-:W-:Y:S01]  /*5e60*/  @!P2 FADD.FTZ R12, R5, 1 ;  /* 0x3f800000050ca421 */ /* 0x004fe20000010000 */
[----:B------:R-:W-:Y:S01]  /*5e70*/  F2FP.BF16.F32.PACK_AB R5, R94, R73 ;  /* 0x000000495e05723e */ /* 0x000fe200000010ff */
[----:B------:R-:W-:Y:S01]  /*5e80*/  @!P4 FMUL.FTZ R11, R11, -1.4426950216293334961 ;  /* 0xbfb8aa3b0b0bc820 */ /* 0x000fe20000410000 */
[----:B------:R-:W-:Y:S01]  /*5e90*/  F2FP.BF16.F32.PACK_AB R94, R87, R98 ;  /* 0x00000062575e723e */ /* 0x000fe200000010ff */
[----:B----4-:R-:W-:Y:S01]  /*5ea0*/  @!P3 FADD.FTZ R10, R4, 1 ;  /* 0x3f800000040ab421 */ /* 0x010fe20000010000 */
[----:B------:R-:W-:Y:S01]  /*5eb0*/  F2FP.BF16.F32.PACK_AB R4, R96, R75 ;  /* 0x0000004b6004723e */ /* 0x000fe200000010ff */
[----:B------:R-:W-:Y:S01]  /*5ec0*/  @!P1 FMUL.FTZ R13, R13, -1.4426950216293334961 ;  /* 0xbfb8aa3b0d0d9820 */ /* 0x000fe20000410000 */
[----:B------:R-:W1:Y:S01]  /*5ed0*/  @!P2 MUFU.RCP R66, R12 ;  /* 0x0000000c0042a308 */ /* 0x000e620000001000 */
[----:B------:R-:W-:Y:S01]  /*5ee0*/  STS.128 [R20+0x10], R92 ;  /* 0x0000105c14007388 */ /* 0x000fe20000000c00 */
[----:B------:R-:W2:Y:S03]  /*5ef0*/  LDC.64 R76, c[0x0][0x560] ;  /* 0x00015800ff4c7b82 */ /* 0x000ea60000000a00 */
[----:B------:R-:W-:Y:S01]  /*5f00*/  STS.128 [R20], R4 ;  /* 0x0000000414007388 */ /* 0x000fe20000000c00 */
[----:B------:R-:W-:-:S02]  /*5f10*/  NOP ;  /* 0x0000000000007918 */ /* 0x000fc40000000000 */
[----:B------:R4:W5:Y:S01]  /*5f20*/  @!P1 MUFU.EX2 R16, R13 ;  /* 0x0000000d00109308 */ /* 0x0009620000000800 */
[----:B------:R-:W2:Y:S03]  /*5f30*/  LDS.128 R4, [R21] ;  /* 0x0000000015047984 */ /* 0x000ea60000000c00 */
[----:B------:R-:W3:Y:S01]  /*5f40*/  @!P5 MUFU.EX2 R0, R0 ;  /* 0x000000000000d308 */ /* 0x000ee20000000800 */
[----:B-1----:R-:W-:Y:S01]  /*5f50*/  @!P2 FMUL.FTZ R61, R61, R66 ;  /* 0x000000423d3da220 */ /* 0x002fe20000410000 */
[----:B------:R-:W-:Y:S02]  /*5f60*/  IADD3 R32, P2, PT, R32, -0x800, RZ ;  /* 0xfffff80020207810 */ /* 0x000fe40007f5e0ff */
[----:B------:R-:W1:Y:S01]  /*5f70*/  @!P6 MUFU.EX2 R3, R3 ;  /* 0x000000030003e308 */ /* 0x000e620000000800 */
[----:B----4-:R-:W4:Y:S01]  /*5f80*/  LDS.128 R12, [R21+0x200] ;  /* 0x00020000150c7984 */ /* 0x010f220000000c00 */
[----:B------:R-:W-:-:S02]  /*5f90*/  IADD3.X R31, PT, PT, R31, -0x1, RZ, P2, !PT ;  /* 0xffffffff1f1f7810 */ /* 0x000fc400017fe4ff */
[----:B------:R-:W1:Y:S01]  /*5fa0*/  @!P0 MUFU.RCP R18, R2 ;  /* 0x0000000200128308 */ /* 0x000e620000001000 */
[----:B-----5:R-:W-:Y:S01]  /*5fb0*/  @!P1 FADD.FTZ R16, R16, 1 ;  /* 0x3f80000010109421 */ /* 0x020fe20000010000 */
[----:B---3--:R-:W-:-:S06]  /*5fc0*/  @!P5 FADD.FTZ R0, R0, 1 ;  /* 0x3f8000000000d421 */ /* 0x008fcc0000010000 */
[----:B------:R-:W3:Y:S04]  /*5fd0*/  @!P4 MUFU.EX2 R11, R11 ;  /* 0x0000000b000bc308 */ /* 0x000ee80000000800 */
[----:B------:R5:W0:Y:S01]  /*5fe0*/  @!P3 MUFU.RCP R64, R10 ;  /* 0x0000000a0040b308 */ /* 0x000a220000001000 */
[----:B-1----:R-:W-:Y:S01]  /*5ff0*/  @!P0 FMUL.FTZ R57, R57, R18 ;  /* 0x0000001239398220 */ /* 0x002fe20000410000 */
[----:B------:R-:W-:-:S06]  /*6000*/  F2FP.BF16.F32.PACK_AB R18, R52, R51 ;  /* 0x000000333412723e */ /* 0x000fcc00000010ff */
[----:B------:R1:W2:Y:S01]  /*6010*/  @!P5 MUFU.RCP R17, R0 ;  /* 0x000000000011d308 */ /* 0x0002a20000001000 */
[----:B-----5:R-:W-:Y:S01]  /*6020*/  @!P6 FADD.FTZ R10, R3, 1 ;  /* 0x3f800000030ae421 */ /* 0x020fe20000010000 */
[----:B------:R-:W-:-:S04]  /*6030*/  IMAD.WIDE.U32 R2, R46, R68, UR4 ;  /* 0x000000042e027e25 */ /* 0x000fc8000f8e0044 */
[----:B---3--:R-:W-:Y:S01]  /*6040*/  @!P4 FADD.FTZ R11, R11, 1 ;  /* 0x3f8000000b0bc421 */ /* 0x008fe20000010000 */
[----:B------:R-:W3:Y:S01]  /*6050*/  LDCU.64 UR4, c[0x0][0x518] ;  /* 0x0000a300ff0477ac */ /* 0x000ee20008000a00 */
[----:B------:R5:W4:Y:S01]  /*6060*/  @!P6 MUFU.RCP R19, R10 ;  /* 0x0000000a0013e308 */ /* 0x000b220000001000 */
[----:B-1----:R-:W-:Y:S02]  /*6070*/  IMAD R0, R46, R69, R3 ;  /* 0x000000452e007224 */ /* 0x002fe400078e0203 */
[----:B------:R-:W-:Y:S01]  /*6080*/  FADD.FTZ R3, R47, R38 ;  /* 0x000000262f037221 */ /* 0x000fe20000010000 */
[----:B0-----:R-:W-:-:S04]  /*6090*/  @!P3 FMUL.FTZ R59, R59, R64 ;  /* 0x000000403b3bb220 */ /* 0x001fc80000410000 */
[----:B------:R0:W1:Y:S01]  /*60a0*/  @!P4 MUFU.RCP R63, R11 ;  /* 0x0000000b003fc308 */ /* 0x0000620000001000 */
[----:B-----5:R-:W-:Y:S01]  /*60b0*/  LEA R10, P0, R2, R70, 0x1 ;  /* 0x00000046020a7211 */ /* 0x020fe200078008ff */
[----:B--2---:R-:W-:Y:S01]  /*60c0*/  @!P5 FMUL.FTZ R56, R56, R17 ;  /* 0x000000113838d220 */ /* 0x004fe20000410000 */
[----:B------:R-:W-:Y:S01]  /*60d0*/  F2FP.BF16.F32.PACK_AB R17, R50, R49 ;  /* 0x000000313211723e */ /* 0x000fe200000010ff */
[----:B---3--:R-:W-:-:S03]  /*60e0*/  UIMAD.WIDE.U32 UR6, UR18, UR4, UR6 ;  /* 0x00000004120672a5 */ /* 0x008fc6000f8e0006 */
[----:B------:R-:W-:Y:S01]  /*60f0*/  F2FP.BF16.F32.PACK_AB R64, R56, R55 ;  /* 0x000000373840723e */ /* 0x000fe200000010ff */
[----:B------:R2:W3:Y:S01]  /*6100*/  @!P1 MUFU.RCP R65, R16 ;  /* 0x0000001000419308 */ /* 0x0004e20000001000 */
[----:B0-----:R-:W-:Y:S01]  /*6110*/  LEA.HI.X R11, R2, R71, R0, 0x1, P0 ;  /* 0x00000047020b7211 */ /* 0x001fe200000f0c00 */
[----:B------:R-:W-:Y:S01]  /*6120*/  FADD.FTZ R0, R3, R48 ;  /* 0x0000003003007221 */ /* 0x000fe20000010000 */
[----:B----4-:R-:W-:Y:S01]  /*6130*/  @!P6 FMUL.FTZ R58, R58, R19 ;  /* 0x000000133a3ae220 */ /* 0x010fe20000410000 */
[----:B------:R-:W-:Y:S01]  /*6140*/  F2FP.BF16.F32.PACK_AB R19, R54, R53 ;  /* 0x000000353613723e */ /* 0x000fe200000010ff */
[----:B------:R-:W-:Y:S01]  /*6150*/  UIMAD UR7, UR18, UR5, UR7 ;  /* 0x00000005120772a4 */ /* 0x000fe2000f8e0207 */
[----:B------:R-:W-:-:S04]  /*6160*/  IMAD.WIDE.U32 R2, R23, 0x10, R10 ;  /* 0x0000001017027825 */ /* 0x000fc800078e000a */
[----:B------:R-:W-:Y:S01]  /*6170*/  FADD.FTZ R11, R0, R49 ;  /* 0x00000031000b7221 */ /* 0x000fe20000010000 */
[----:B--2---:R-:W-:Y:S01]  /*6180*/  F2FP.BF16.F32.PACK_AB R16, R48, R47 ;  /* 0x0000002f3010723e */ /* 0x004fe200000010ff */
[----:B-1----:R-:W-:Y:S01]  /*6190*/  @!P4 FMUL.FTZ R60, R60, R63 ;  /* 0x0000003f3c3cc220 */ /* 0x002fe20000410000 */
[----:B------:R-:W-:Y:S01]  /*61a0*/  STG.E.128 desc[UR16][R2.64], R4 ;  /* 0x0000000402007986 */ /* 0x000fe2000c101d10 */
[----:B------:R-:W0:Y:S01]  /*61b0*/  LDC.64 R48, c[0x0][0x520] ;  /* 0x00014800ff307b82 */ /* 0x000e220000000a00 */
[----:B------:R-:W-:Y:S02]  /*61c0*/  FADD.FTZ R50, R11, R50 ;  /* 0x000000320b327221 */ /* 0x000fe40000010000 */
[----:B------:R0:W-:Y:S01]  /*61d0*/  STG.E.128 desc[UR16][R2.64+0x200], R12 ;  /* 0x0002000c02007986 */ /* 0x0001e2000c101d10 */
[----:B------:R-:W-:Y:S01]  /*61e0*/  F2FP.BF16.F32.PACK_AB R66, R60, R59 ;  /* 0x0000003b3c42723e */ /* 0x000fe200000010ff */
[----:B------:R-:W-:Y:S01]  /*61f0*/  FADD.FTZ R51, R50, R51 ;  /* 0x0000003332337221 */ /* 0x000fe20000010000 */
[----:B---3--:R-:W-:-:S02]  /*6200*/  @!P1 FMUL.FTZ R62, R62, R65 ;  /* 0x000000413e3e9220 */ /* 0x008fc40000410000 */
[----:B------:R-:W-:Y:S01]  /*6210*/  BAR.SYNC.DEFER_BLOCKING 0x0 ;  /* 0x0000000000007b1d */ /* 0x000fe20000010000 */
[----:B------:R-:W-:Y:S01]  /*6220*/  F2FP.BF16.F32.PACK_AB R65, R58, R57 ;  /* 0x000000393a41723e */ /* 0x000fe200000010ff */
[----:B------:R-:W-:Y:S01]  /*6230*/  FADD.FTZ R52, R51, R52 ;  /* 0x0000003433347221 */ /* 0x000fe20000010000 */
[----:B------:R-:W-:Y:S02]  /*6240*/  IADD3 R34, P1, PT, R34, -0x800, RZ ;  /* 0xfffff80022227810 */ /* 0x000fe40007f3e0ff */
[----:B------:R-:W-:Y:S01]  /*6250*/  F2FP.BF16.F32.PACK_AB R67, R62, R61 ;  /* 0x0000003d3e43723e */ /* 0x000fe200000010ff */
[----:B------:R-:W-:Y:S01]  /*6260*/  FADD.FTZ R53, R52, R53 ;  /* 0x0000003534357221 */ /* 0x000fe20000010000 */
[----:B------:R-:W-:-:S03]  /*6270*/  IADD3.X R33, PT, PT, R33, -0x1, RZ, P1, !PT ;  /* 0xffffffff21217810 */ /* 0x000fc60000ffe4ff */
[----:B------:R-:W-:-:S04]  /*6280*/  FADD.FTZ R54, R53, R54 ;  /* 0x0000003635367221 */ /* 0x000fc80000010000 */
[----:B------:R-:W-:Y:S01]  /*6290*/  FADD.FTZ R55, R54, R55 ;  /* 0x0000003736377221 */ /* 0x000fe20000010000 */
[----:B0-----:R-:W-:-:S04]  /*62a0*/  IMAD.WIDE.U32 R2, R46, R48, UR6 ;  /* 0x000000062e027e25 */ /* 0x001fc8000f8e0030 */
[----:B------:R-:W-:Y:S01]  /*62b0*/  FADD.FTZ R56, R55, R56 ;  /* 0x0000003837387221 */ /* 0x000fe20000010000 */
[----:B------:R-:W-:Y:S01]  /*62c0*/  IMAD R0, R46, R49, R3 ;  /* 0x000000312e007224 */ /* 0x000fe200078e0203 */
[----:B------:R-:W-:Y:S02]  /*62d0*/  LEA R4, P0, R2, R76, 0x1 ;  /* 0x0000004c02047211 */ /* 0x000fe400078008ff */
[----:B------:R-:W-:Y:S01]  /*62e0*/  FADD.FTZ R57, R56, R57 ;  /* 0x0000003938397221 */ /* 0x000fe20000010000 */
[----:B------:R-:W-:Y:S01]  /*62f0*/  STS.128 [R20], R16 ;  /* 0x0000001014007388 */ /* 0x000fe20000000c00 */
[----:B------:R-:W-:Y:S02]  /*6300*/  LEA.HI.X R5, R2, R77, R0, 0x1, P0 ;  /* 0x0000004d02057211 */ /* 0x000fe400000f0c00 */
[----:B------:R-:W-:Y:S01]  /*6310*/  FADD.FTZ R58, R57, R58 ;  /* 0x0000003a393a7221 */ /* 0x000fe20000010000 */
[----:B------:R-:W-:Y:S01]  /*6320*/  STS.128 [R20+0x10], R64 ;  /* 0x0000104014007388 */ /* 0x000fe20000000c00 */
[----:B------:R-:W-:-:S03]  /*6330*/  NOP ;  /* 0x0000000000007918 */ /* 0x000fc60000000000 */
[----:B------:R-:W0:Y:S01]  /*6340*/  LDS.128 R68, [R21] ;  /* 0x0000000015447984 */ /* 0x000e220000000c00 */
[----:B------:R-:W-:-:S04]  /*6350*/  IMAD.WIDE.U32 R2, R23, 0x10, R4 ;  /* 0x0000001017027825 */ /* 0x000fc800078e0004 */
[----:B------:R-:W-:Y:S01]  /*6360*/  FADD.FTZ R59, R58, R59 ;  /* 0x0000003b3a3b7221 */ /* 0x000fe20000010000 */
[----:B------:R-:W-:Y:S01]  /*6370*/  IADD3 R30, P0, PT, R30, -0x800, RZ ;  /* 0xfffff8001e1e7810 */ /* 0x000fe20007f1e0ff */
[----:B------:R-:W1:Y:S02]  /*6380*/  LDS.128 R72, [R21+0x200] ;  /* 0x0002000015487984 */ /* 0x000e640000000c00 */
[----:B------:R-:W-:Y:S01]  /*6390*/  FADD.FTZ R60, R59, R60 ;  /* 0x0000003c3b3c7221 */ /* 0x000fe20000010000 */
[----:B------:R-:W-:-:S03]  /*63a0*/  IADD3.X R29, PT, PT, R29, -0x1, RZ, P0, !PT ;  /* 0xffffffff1d1d7810 */ /* 0x000fc600007fe4ff */
[----:B------:R-:W-:-:S04]  /*63b0*/  FADD.FTZ R61, R60, R61 ;  /* 0x0000003d3c3d7221 */ /* 0x000fc80000010000 */
[----:B------:R-:W-:Y:S01]  /*63c0*/  FADD.FTZ R38, R61, R62 ;  /* 0x0000003e3d267221 */ /* 0x000fe20000010000 */
[----:B0-----:R0:W-:Y:S04]  /*63d0*/  STG.E.128 desc[UR16][R2.64], R68 ;  /* 0x0000004402007986 */ /* 0x0011e8000c101d10 */
[----:B-1----:R0:W-:Y:S01]  /*63e0*/  STG.E.128 desc[UR16][R2.64+0x200], R72 ;  /* 0x0002004802007986 */ /* 0x0021e2000c101d10 */
[----:B------:R-:W-:Y:S05]  /*63f0*/  BRA.U UP0, `(.L_x_5130) ;  /* 0xffffffa100ac7547 */ /* 0x000fea000b83ffff */
.L_x_5083:
        /* <DEDUP_REMOVED lines=42> */
.L_x_5132:
[----:B------:R-:W-:Y:S05]  /*66a0*/  BSYNC.RECONVERGENT B0 ;  /* 0x0000000000007941 */ /* 0x000fea0003800200 */
.L_x_5131:
        /* <DEDUP_REMOVED lines=34> */
.L_x_5134:
[----:B------:R-:W-:Y:S05]  /*68d0*/  BSYNC.RECONVERGENT B0 ;  /* 0x0000000000007941 */ /* 0x000fea0003800200 */
.L_x_5133:
        /* <DEDUP_REMOVED lines=22> */
.L_x_5136:
        /* <DEDUP_REMOVED lines=51> */
.L_x_5135:
[----:B------:R-:W-:Y:S05]  /*6d70*/  EXIT ;  /* 0x000000000000794d */ /* 0x000fea0003800000 */
.L_x_5121:
[----:B------:R-:W-:Y:S01]  /*6d80*/  MOV R192, R6 ;  /* 0x0000000600c07202 */ /* 0x000fe20000000f00 */
[----:B------:R-:W-:Y:S01]  /*6d90*/  HFMA2 R189, -RZ, RZ, 0, 5.9604644775390625e-08 ;  /* 0x00000001ffbd7431 */ /* 0x000fe200000001ff */
[----:B------:R-:W-:Y:S02]  /*6da0*/  MOV R194, RZ ;  /* 0x000000ff00c27202 */ /* 0x000fe40000000f00 */
[----:B------:R-:W-:-:S07]  /*6db0*/  MOV R209, 0xffffffff ;  /* 0xffffffff00d17802 */ /* 0x000fce0000000f00 */
[----:B01-345:R-:W-:Y:S05]  /*6dc0*/  WARPSYNC.COLLECTIVE R209, `(.L_x_5137) ;  /* 0x00000000d1087348 */ /* 0x03bfea0003c00000 */
[----:B------:R2:W0:Y:S02]  /*6dd0*/  SHFL.UP P6, R4, R192, R189, R194 ;  /* 0x040000bdc0047389 */ /* 0x00042400000c00c2 */
[----:B012345:R-:W-:Y:S05]  /*6de0*/  ENDCOLLECTIVE ;  /* 0x000000000000791b */ /* 0x03ffea0003800000 */
.L_x_5137:
[----:B------:R-:W-:Y:S02]  /*6df0*/  MOV R192, R5 ;  /* 0x0000000500c07202 */ /* 0x000fe40000000f00 */
[----:B------:R-:W-:-:S07]  /*6e00*/  MOV R7, R4 ;  /* 0x0000000400077202 */ /* 0x000fce0000000f00 */
[----:B------:R-:W-:Y:S05]  /*6e10*/  WARPSYNC.COLLECTIVE R209, `(.L_x_5138) ;  /* 0x00000000d1087348 */ /* 0x000fea0003c00000 */
[----:B------:R0:W1:Y:S02]  /*6e20*/  SHFL.UP P6, R4, R192, R189, R194 ;  /* 0x040000bdc0047389 */ /* 0x00006400000c00c2 */
[----:B01----:R-:W-:Y:S05]  /*6e30*/  ENDCOLLECTIVE ;  /* 0x000000000000791b */ /* 0x003fea0003800000 */
.L_x_5138:
        /* <DEDUP_REMOVED lines=8> */
.L_x_5139:
[----:B------:R-:W-:Y:S02]  /*6ec0*/  MOV R192, R19 ;  /* 0x0000001300c07202 */ /* 0x000fe40000000f00 */
[----:B------:R-:W-:-:S07]  /*6ed0*/  MOV R7, R4 ;  /* 0x0000000400077202 */ /* 0x000fce0000000f00 */
[----:B------:R-:W-:Y:S05]  /*6ee0*/  WARPSYNC.COLLECTIVE R209, `(.L_x_5140) ;  /* 0x00000000d1087348 */ /* 0x000fea0003c00000 */
[----:B------:R0:W1:Y:S02]  /*6ef0*/  SHFL.UP P6, R4, R192, R189, R194 ;  /* 0x040000bdc0047389 */ /* 0x00006400000c00c2 */
[----:B01----:R-:W-:Y:S05]  /*6f00*/  ENDCOLLECTIVE ;  /* 0x000000000000791b */ /* 0x003fea0003800000 */
.L_x_5140:
        /* <DEDUP_REMOVED lines=8> */
.L_x_5141:
[----:B------:R-:W-:Y:S02]  /*6f90*/  MOV R192, R187 ;  /* 0x000000bb00c07202 */ /* 0x000fe40000000f00 */
[----:B------:R-:W-:-:S07]  /*6fa0*/  MOV R5, R4 ;  /* 0x0000000400057202 */ /* 0x000fce0000000f00 */
[----:B------:R-:W-:Y:S05]  /*6fb0*/  WARPSYNC.COLLECTIVE R209, `(.L_x_5142) ;  /* 0x00000000d1087348 */ /* 0x000fea0003c00000 */
[----:B------:R0:W1:Y:S02]  /*6fc0*/  SHFL.UP P6, R4, R192, R189, R194 ;  /* 0x040000bdc0047389 */ /* 0x00006400000c00c2 */
[----:B01----:R-:W-:Y:S05]  /*6fd0*/  ENDCOLLECTIVE ;  /* 0x000000000000791b */ /* 0x003fea0003800000 */
.L_x_5142:
        /* <DEDUP_REMOVED lines=8> */
.L_x_5143:
[----:B------:R-:W-:Y:S02]  /*7060*/  MOV R192, R7 ;  /* 0x0000000700c07202 */ /* 0x000fe40000000f00 */
[----:B------:R-:W-:-:S07]  /*7070*/  MOV R5, R4 ;  /* 0x0000000400057202 */ /* 0x000fce0000000f00 */
[----:B------:R-:W-:Y:S05]  /*7080*/  WARPSYNC.COLLECTIVE R209, `(.L_x_5144) ;  /* 0x00000000d1087348 */ /* 0x000fea0003c00000 */
[----:B------:R0:W1:Y:S02]  /*7090*/  SHFL.UP P6, R4, R192, R189, R194 ;  /* 0x040000bdc0047389 */ /* 0x00006400000c00c2 */
[----:B01----:R-:W-:Y:S05]  /*70a0*/  ENDCOLLECTIVE ;  /* 0x000000000000791b */ /* 0x003fea0003800000 */
.L_x_5144:
        /* <DEDUP_REMOVED lines=8> */
.L_x_5145:
[----:B------:R-:W-:Y:S02]  /*7130*/  MOV R192, R5 ;  /* 0x0000000500c07202 */ /* 0x000fe40000000f00 */
[----:B------:R-:W-:-:S07]  /*7140*/  MOV R19, R4 ;  /* 0x0000000400137202 */ /* 0x000fce0000000f00 */
[----:B------:R-:W-:Y:S05]  /*7150*/  WARPSYNC.COLLECTIVE R209, `(.L_x_5146) ;  /* 0x00000000d1087348 */ /* 0x000fea0003c00000 */
[----:B------:R0:W1:Y:S02]  /*7160*/  SHFL.UP P6, R4, R192, R189, R194 ;  /* 0x040000bdc0047389 */ /* 0x00006400000c00c2 */
[----:B01----:R-:W-:Y:S05]  /*7170*/  ENDCOLLECTIVE ;  /* 0x000000000000791b */ /* 0x003fea0003800000 */
.L_x_5146:
[----:B------:R-:W-:Y:S05]  /*7180*/  BRA `(.L_x_5147) ;  /* 0xffffffcc00807947 */ /* 0x000fea000383ffff */
.L_x_5122:
        /* <DEDUP_REMOVED lines=8> */
.L_x_5149:
[----:B------:R-:W-:Y:S05]  /*7210*/  BSYNC B0 ;  /* 0x0000000000007941 */ /* 0x000fea0003800000 */
.L_x_5148:
[----:B------:R-:W-:Y:S05]  /*7220*/  BRA `(.L_x_5150) ;  /* 0xffffffcc006c7947 */ /* 0x000fea000383ffff */
.L_x_5123:
        /* <DEDUP_REMOVED lines=8> */
.L_x_5152:
[----:B------:R-:W-:Y:S05]  /*72b0*/  BSYNC B0 ;  /* 0x0000000000007941 */ /* 0x000fea0003800000 */
.L_x_5151:
[----:B------:R-:W-:Y:S05]  /*72c0*/  BRA `(.L_x_5153) ;  /* 0xffffffcc004c7947 */ /* 0x000fea000383ffff */
.L_x_5124:
        /* <DEDUP_REMOVED lines=8> */
.L_x_5155:
[----:B------:R-:W-:Y:S05]  /*7350*/  BSYNC B0 ;  /* 0x0000000000007941 */ /* 0x000fea0003800000 */
.L_x_5154:
        /* <DEDUP_REMOVED lines=11> */
.L_x_5156:
[----:B------:R-:W-:Y:S05]  /*7410*/  WARPSYNC.COLLECTIVE R209, `(.L_x_5157) ;  /* 0x00000000d1087348 */ /* 0x000fea0003c00000 */
[----:B------:R0:W1:Y:S02]  /*7420*/  SHFL.IDX P1, R5, R210, R211, R212 ;  /* 0x000000d3d2057389 */ /* 0x00006400000200d4 */
[----:B01----:R-:W-:Y:S05]  /*7430*/  ENDCOLLECTIVE ;  /* 0x000000000000791b */ /* 0x003fea0003800000 */
.L_x_5157:
[----:B------:R-:W-:Y:S02]  /*7440*/  MOV R210, R3 ;  /* 0x0000000300d27202 */ /* 0x000fe40000000f00 */
[----:B------:R-:W-:Y:S02]  /*7450*/  MOV R190, R4 ;  /* 0x0000000400be7202 */ /* 0x000fe40000000f00 */
[----:B------:R-:W-:-:S07]  /*7460*/  MOV R4, R5 ;  /* 0x0000000500047202 */ /* 0x000fce0000000f00 */
[----:B------:R-:W-:Y:S05]  /*7470*/  WARPSYNC.COLLECTIVE R209, `(.L_x_5158) ;  /* 0x00000000d1087348 */ /* 0x000fea0003c00000 */
[----:B------:R0:W1:Y:S02]  /*7480*/  SHFL.IDX P1, R5, R210, R211, R212 ;  /* 0x000000d3d2057389 */ /* 0x00006400000200d4 */
[----:B01----:R-:W-:Y:S05]  /*7490*/  ENDCOLLECTIVE ;  /* 0x000000000000791b */ /* 0x003fea0003800000 */
.L_x_5158:
[----:B------:R-:W-:Y:S05]  /*74a0*/  BRA `(.L_x_5159) ;  /* 0xffffffc800ec7947 */ /* 0x000fea000383ffff */
.L_x_5126:
        /* <DEDUP_REMOVED lines=10> */
.L_x_5160:
[----:B------:R-:W-:Y:S02]  /*7550*/  MOV R212, 0x1f ;  /* 0x0000001f00d47802 */ /* 0x000fe40000000f00 */
[----:B------:R-:W-:Y:S02]  /*7560*/  MOV R214, R5 ;  /* 0x0000000500d67202 */ /* 0x000fe40000000f00 */
[----:B------:R-:W-:-:S07]  /*7570*/  MOV R2, R7 ;  /* 0x0000000700027202 */ /* 0x000fce0000000f00 */
[----:B------:R-:W-:Y:S05]  /*7580*/  WARPSYNC.COLLECTIVE R209, `(.L_x_5161) ;  /* 0x00000000d1087348 */ /* 0x000fea0003c00000 */
[----:B------:R0:W1:Y:S02]  /*7590*/  SHFL.DOWN P1, R7, R214, R213, R216 ;  /* 0x080000d5d6077389 */ /* 0x00006400000200d8 */
[----:B01----:R-:W-:Y:S05]  /*75a0*/  ENDCOLLECTIVE ;  /* 0x000000000000791b */ /* 0x003fea0003800000 */
.L_x_5161:
        /* <DEDUP_REMOVED lines=10> */
.L_x_5162:
[----:B------:R-:W-:Y:S02]  /*7650*/  MOV R214, R4 ;  /* 0x0000000400d67202 */ /* 0x000fe40000000f00 */
[----:B------:R-:W-:-:S07]  /*7660*/  MOV R2, R7 ;  /* 0x0000000700027202 */ /* 0x000fce0000000f00 */
[----:B------:R-:W-:Y:S05]  /*7670*/  WARPSYNC.COLLECTIVE R209, `(.L_x_5163) ;  /* 0x00000000d1087348 */ /* 0x000fea0003c00000 */
[----:B------:R0:W1:Y:S02]  /*7680*/  SHFL.DOWN P1, R7, R214, R213, R216 ;  /* 0x080000d5d6077389 */ /* 0x00006400000200d8 */
[----:B01----:R-:W-:Y:S05]  /*7690*/  ENDCOLLECTIVE ;  /* 0x000000000000791b */ /* 0x003fea0003800000 */
.L_x_5163:
        /* <DEDUP_REMOVED lines=10> */
.L_x_5164:
[----:B------:R-:W-:Y:S02]  /*7740*/  MOV R214, R4 ;  /* 0x0000000400d67202 */ /* 0x000fe40000000f00 */
[----:B------:R-:W-:-:S07]  /*7750*/  MOV R2, R7 ;  /* 0x0000000700027202 */ /* 0x000fce0000000f00 */
[----:B------:R-:W-:Y:S05]  /*7760*/  WARPSYNC.COLLECTIVE R209, `(.L_x_5165) ;  /* 0x00000000d1087348 */ /* 0x000fea0003c00000 */
[----:B------:R0:W1:Y:S02]  /*7770*/  SHFL.DOWN P1, R7, R214, R213, R216 ;  /* 0x080000d5d6077389 */ /* 0x00006400000200d8 */
[----:B01----:R-:W-:Y:S05]  /*7780*/  ENDCOLLECTIVE ;  /* 0x000000000000791b */ /* 0x003fea0003800000 */
.L_x_5165:
        /* <DEDUP_REMOVED lines=11> */
.L_x_5166:
[----:B------:R-:W-:Y:S02]  /*7840*/  MOV R214, R4 ;  /* 0x0000000400d67202 */ /* 0x000fe40000000f00 */
[----:B------:R-:W-:-:S07]  /*7850*/  MOV R2, R7 ;  /* 0x0000000700027202 */ /* 0x000fce0000000f00 */
[----:B------:R-:W-:Y:S05]  /*7860*/  WARPSYNC.COLLECTIVE R209, `(.L_x_5167) ;  /* 0x00000000d1087348 */ /* 0x000fea0003c00000 */
[----:B------:R0:W1:Y:S02]  /*7870*/  SHFL.DOWN P1, R7, R214, R213, R216 ;  /* 0x080000d5d6077389 */ /* 0x00006400000200d8 */
[----:B01----:R-:W-:Y:S05]  /*7880*/  ENDCOLLECTIVE ;  /* 0x000000000000791b */ /* 0x003fea0003800000 */
.L_x_5167:
        /* <DEDUP_REMOVED lines=11> */
.L_x_5168:
[----:B------:R-:W-:Y:S02]  /*7940*/  MOV R214, R4 ;  /* 0x0000000400d67202 */ /* 0x000fe40000000f00 */
[----:B------:R-:W-:-:S07]  /*7950*/  MOV R2, R7 ;  /* 0x0000000700027202 */ /* 0x000fce0000000f00 */
[----:B------:R-:W-:Y:S05]  /*7960*/  WARPSYNC.COLLECTIVE R209, `(.L_x_5169) ;  /* 0x00000000d1087348 */ /* 0x000fea0003c00000 */
[----:B------:R0:W1:Y:S02]  /*7970*/  SHFL.DOWN P1, R7, R214, R213, R216 ;  /* 0x080000d5d6077389 */ /* 0x00006400000200d8 */
[----:B01----:R-:W-:Y:S05]  /*7980*/  ENDCOLLECTIVE ;  /* 0x000000000000791b */ /* 0x003fea0003800000 */
.L_x_5169:
        /* <DEDUP_REMOVED lines=11> */
.L_x_5170:
[----:B------:R-:W-:Y:S02]  /*7a40*/  ISETP.NE.AND P0, PT, R37, 0x1f, PT ;  /* 0x0000001f2500780c */ /* 0x000fe40003f05270 */
[----:B------:R-:W-:Y:S02]  /*7a50*/  MOV R210, R4 ;  /* 0x0000000400d27202 */ /* 0x000fe40000000f00 */
[----:B------:R-:W-:-:S09]  /*7a60*/  MOV R2, R5 ;  /* 0x0000000500027202 */ /* 0x000fd20000000f00 */
[----:B------:R-:W-:Y:S05]  /*7a70*/  WARPSYNC.COLLECTIVE R209, `(.L_x_5171) ;  /* 0x00000000d1087348 */ /* 0x000fea0003c00000 */
[----:B------:R0:W1:Y:S02]  /*7a80*/  SHFL.IDX P1, R5, R210, R211, R212 ;  /* 0x000000d3d2057389 */ /* 0x00006400000200d4 */
[----:B01----:R-:W-:Y:S05]  /*7a90*/  ENDCOLLECTIVE ;  /* 0x000000000000791b */ /* 0x003fea0003800000 */
.L_x_5171:
[----:B------:R-:W-:Y:S05]  /*7aa0*/  WARPSYNC.COLLECTIVE R209, `(.L_x_5172) ;  /* 0x00000000d1087348 */ /* 0x000fea0003c00000 */
[----:B------:R0:W1:Y:S02]  /*7ab0*/  SHFL.DOWN P1, R7, R214, R213, R216 ;  /* 0x080000d5d6077389 */ /* 0x00006400000200d8 */
[----:B01----:R-:W-:Y:S05]  /*7ac0*/  ENDCOLLECTIVE ;  /* 0x000000000000791b */ /* 0x003fea0003800000 */
.L_x_5172:
        /* <DEDUP_REMOVED lines=8> */
.L_x_5173:
[----:B------:R-:W-:Y:S05]  /*7b50*/  WARPSYNC.COLLECTIVE R209, `(.L_x_5174) ;  /* 0x00000000d1087348 */ /* 0x000fea0003c00000 */
[----:B------:R0:W1:Y:S02]  /*7b60*/  SHFL.IDX P1, R5, R210, R211, R212 ;  /* 0x000000d3d2057389 */ /* 0x00006400000200d4 */
[----:B01----:R-:W-:Y:S05]  /*7b70*/  ENDCOLLECTIVE ;  /* 0x000000000000791b */ /* 0x003fea0003800000 */
.L_x_5174:
[----:B------:R-:W-:Y:S01]  /*7b80*/  MOV R210, R19 ;  /* 0x0000001300d27202 */ /* 0x000fe20000000f00 */
[----:B------:R-:W-:Y:S01]  /*7b90*/  FFMA.FTZ R19, R19, R2, R6 ;  /* 0x0000000213137223 */ /* 0x000fe20000010006 */
[----:B------:R-:W-:Y:S02]  /*7ba0*/  MOV R207, R7 ;  /* 0x0000000700cf7202 */ /* 0x000fe40000000f00 */
[----:B------:R-:W-:-:S07]  /*7bb0*/  MOV R208, R5 ;  /* 0x0000000500d07202 */ /* 0x000fce0000000f00 */
[----:B------:R-:W-:Y:S05]  /*7bc0*/  WARPSYNC.COLLECTIVE R209, `(.L_x_5175) ;  /* 0x00000000d1087348 */ /* 0x000fea0003c00000 */
[----:B------:R0:W1:Y:S02]  /*7bd0*/  SHFL.IDX P1, R5, R210, R211, R212 ;  /* 0x000000d3d2057389 */ /* 0x00006400000200d4 */
[----:B01----:R-:W-:Y:S05]  /*7be0*/  ENDCOLLECTIVE ;  /* 0x000000000000791b */ /* 0x003fea0003800000 */
.L_x_5175:
[----:B------:R-:W-:Y:S01]  /*7bf0*/  MOV R7, R5 ;  /* 0x0000000500077202 */ /* 0x000fe20000000f00 */
[----:B------:R-:W-:Y:S06]  /*7c00*/  BRA `(.L_x_5176) ;  /* 0xffffffc800dc7947 */ /* 0x000fec000383ffff */
.L_x_5177:
        /* <DEDUP_REMOVED lines=15> */
.L_x_10458:


//--------------------- .text._Z25selective_scan_bwd_kernelI32Selective_Scan_bwd_kernel_traitsILi64ELi16ELb1ELb0ELb0ELb1ELb1EN3c108BFloat16EfEEv12SSMParamsBwd --------------------------
	.section	.text._Z25selective_scan_bwd_kernelI32Selective_Scan_bwd_kernel_traitsILi64ELi16ELb1ELb0ELb0ELb1ELb1EN3c108BFloat16EfEEv12SSMParamsBwd,"ax",@progbits
	.align	128
        .global         _Z25selective_scan_bwd_kernelI32Selective_Scan_bwd_kernel_traitsILi64ELi16ELb1ELb0ELb0ELb1ELb1EN3c108BFloat16EfEEv12SSMParamsBwd
        .type           _Z25selective_scan_bwd_kernelI32Selective_Scan_bwd_kernel_traitsILi64ELi16ELb1ELb0ELb0ELb1ELb1EN3c108BFloat16EfEEv12SSMParamsBwd,@function
        .size           _Z25selective_scan_bwd_kernelI32Selective_Scan_bwd_kernel_traitsILi64ELi16ELb1ELb0ELb0ELb1ELb1EN3c108BFloat16EfEEv12SSMParamsBwd,(.L_x_10459 - _Z25selective_scan_bwd_kernelI32Selective_Scan_bwd_kernel_traitsILi64ELi16ELb1ELb0ELb0ELb1ELb1EN3c108BFloat16EfEEv12SSMParamsBwd)
        .other          _Z25selective_scan_bwd_kernelI32Selective_Scan_bwd_kernel_traitsILi64ELi16ELb1ELb0ELb0ELb1ELb1EN3c108BFloat16EfEEv12SSMParamsBwd,@"STO_CUDA_ENTRY STV_DEFAULT"
_Z25selective_scan_bwd_kernelI32Selective_Scan_bwd_kernel_traitsILi64ELi16ELb1ELb0ELb0ELb1ELb1EN3c108BFloat16EfEEv12SSMParamsBwd:
.text._Z25selective_scan_bwd_kernelI32Selective_Scan_bwd_kernel_traitsILi64ELi16ELb1ELb0ELb0ELb1ELb1EN3c108BFloat16EfEEv12SSMParamsBwd:
        /* <DEDUP_REMOVED lines=27> */
[----:B------:R2:W5:Y:S01]  /*01b0*/  @P1 LDG.E R45, desc[UR16][R4.64] ;  /* 0x00000010042d1981 */ /* 0x000562000c1e1900 */
[----:B------:R-:W-:-:S02]  /*01c0*/  UIMAD UR8, UR18, UR13, UR7 ;  /* 0x0000000d120872a4 */ /* 0x000fc4000f8e0207 */
[----:B------:R-:W-:Y:S01]  /*01d0*/  UIMAD UR9, UR18, UR9, UR5 ;  /* 0x00000009120972a4 */ /* 0x000fe2000f8e0205 */
[----:B------:R-:W3:Y:S08]  /*01e0*/  LDC.64 R20, c[0x0][0x450] ;  /* 0x00011400ff147b82 */ /* 0x000ef00000000a00 */
[----:B------:R-:W4:Y:S01]  /*01f0*/  @P0 LDC R7, c[0x0][0x384] ;  /* 0x0000e100ff070b82 */ /* 0x000f220000000800 */
[----:B--2---:R-:W-:-:S02]  /*0200*/  MOV R4, UR6 ;  /* 0x0000000600047c02 */ /* 0x004fc40008000f00 */
[----:B------:R-:W-:Y:S01]  /*0210*/  MOV R5, UR7 ;  /* 0x0000000700057c02 */ /* 0x000fe20008000f00 */
[----:B------:R-:W2:Y:S01]  /*0220*/  LDCU.64 UR6, c[0x0][0x498] ;  /* 0x00009300ff0677ac */ /* 0x000ea20008000a00 */
[----:B------:R-:W-:-:S03]  /*0230*/  MOV R3, UR5 ;  /* 0x0000000500037c02 */ /* 0x000fc60008000f00 */
[----:B------:R-:W1:Y:S01]  /*0240*/  @P0 LDC R13, c[0x0][0x38c] ;  /* 0x0000e300ff0d0b82 */ /* 0x000e620000000800 */
[----:B------:R-:W-:Y:S02]  /*0250*/  MOV R2, UR4 ;  /* 0x0000000400027c02 */ /* 0x000fe40008000f00 */
[----:B------:R-:W-:Y:S02]  /*0260*/  MOV R3, UR9 ;  /* 0x0000000900037c02 */ /* 0x000fe40008000f00 */
[----:B------:R-:W-:Y:S01]  /*0270*/  MOV R5, UR8 ;  /* 0x0000000800057c02 */ /* 0x000fe20008000f00 */
[----:B------:R-:W0:Y:S02]  /*0280*/  LDCU.64 UR8, c[0x0][0x3b8] ;  /* 0x00007700ff0877ac */ /* 0x000e240008000a00 */
[----:B------:R-:W3:Y:S01]  /*0290*/  @P0 LDC.64 R8, c[0x0][0x480] ;  /* 0x00012000ff080b82 */ /* 0x000ee20000000a00 */
[----:B------:R-:W-:-:S04]  /*02a0*/  IMAD.WIDE.U32 R2, R46, UR10, R2 ;  /* 0x0000000a2e027c25 */ /* 0x000fc8000f8e0002 */
[----:B------:R-:W-:Y:S01]  /*02b0*/  IMAD R15, R46, UR11, R3 ;  /* 0x0000000b2e0f7c24 */ /* 0x000fe2000f8e0203 */
[----:B------:R-:W3:Y:S01]  /*02c0*/  LDCU.64 UR10, c[0x0][0x3d8] ;  /* 0x00007b00ff0a77ac */ /* 0x000ee20008000a00 */
[----:B----4-:R-:W-:Y:S01]  /*02d0*/  @P0 IMAD R0, R7, UR18, R46 ;  /* 0x0000001207000c24 */ /* 0x010fe2000f8e022e */
[----:B------:R-:W4:Y:S01]  /*02e0*/  LDC.64 R36, c[0x0][0x460] ;  /* 0x00011800ff247b82 */ /* 0x000f220000000a00 */
[----:B--2---:R-:W-:Y:S01]  /*02f0*/  UIMAD.WIDE.U32 UR4, UR18, UR6, URZ ;  /* 0x00000006120472a5 */ /* 0x004fe2000f8e00ff */
[----:B------:R-:W-:Y:S01]  /*0300*/  ISETP.GE.AND P1, PT, R11, 0x1, PT ;  /* 0x000000010b00780c */ /* 0x000fe20003f26270 */
[----:B------:R-:W-:-:S05]  /*0310*/  @P0 IMAD R0, R0, R11, RZ ;  /* 0x0000000b00000224 */ /* 0x000fca00078e02ff */
[----:B------:R-:W2:Y:S01]  /*0320*/  LDC.64 R22, c[0x0][0x468] ;  /* 0x00011a00ff167b82 */ /* 0x000ea20000000a00 */
[----:B------:R-:W-:Y:S01]  /*0330*/  UIMAD UR5, UR18, UR7, UR5 ;  /* 0x00000007120572a4 */ /* 0x000fe2000f8e0205 */
[----:B------:R-:W-:Y:S01]  /*0340*/  IMAD.WIDE.U32 R4, R46, UR14, R4 ;  /* 0x0000000e2e047c25 */ /* 0x000fe2000f8e0004 */
[----:B------:R-:W-:-:S05]  /*0350*/  LEA R11, R11, 0xfffffc00, 0xa ;  /* 0xfffffc000b0b7811 */ /* 0x000fca00078e50ff */
[----:B------:R-:W2:Y:S01]  /*0360*/  LDC.64 R30, c[0x0][0x528] ;  /* 0x00014a00ff1e7b82 */ /* 0x000ea20000000a00 */
[C---:B------:R-:W-:Y:S01]  /*0370*/  IMAD R33, R46.reuse, UR15, R5 ;  /* 0x0000000f2e217c24 */ /* 0x040fe2000f8e0205 */
[----:B------:R-:W-:Y:S01]  /*0380*/  IADD3 R35, P3, PT, R11, R2, RZ ;  /* 0x000000020b237210 */ /* 0x000fe20007f7e0ff */
[----:B0-----:R-:W-:-:S04]  /*0390*/  IMAD.WIDE.U32 R6, R46, UR8, RZ ;  /* 0x000000082e067c25 */ /* 0x001fc8000f8e00ff */
[----:B-1----:R-:W-:Y:S02]  /*03a0*/  @P0 IMAD R5, R0, R13, RZ ;  /* 0x0000000d00050224 */ /* 0x002fe400078e02ff */
[C---:B------:R-:W-:Y:S01]  /*03b0*/  IMAD.WIDE.U32 R2, R46.reuse, R16, UR4 ;  /* 0x000000042e027e25 */ /* 0x040fe2000f8e0010 */
[----:B------:R-:W-:Y:S02]  /*03c0*/  CS2R R12, SRZ ;  /* 0x00000000000c7805 */ /* 0x000fe4000001ff00 */
[----:B------:R-:W-:Y:S01]  /*03d0*/  IADD3 R4, P4, PT, R11, R4, RZ ;  /* 0x000000040b047210 */ /* 0x000fe20007f9e0ff */
[----:B------:R-:W-:Y:S01]  /*03e0*/  IMAD R43, R46, UR9, R7 ;  /* 0x000000092e2b7c24 */ /* 0x000fe2000f8e0207 */
[----:B------:R-:W-:Y:S01]  /*03f0*/  LEA R44, P2, R6, R18, 0x2 ;  /* 0x00000012062c7211 */ /* 0x000fe200078410ff */
[----:B---3--:R-:W-:Y:S01]  /*0400*/  @P0 IMAD.WIDE R12, R5, 0x8, R8 ;  /* 0x00000008050c0825 */ /* 0x008fe200078e0208 */
[----:B------:R-:W-:Y:S02]  /*0410*/  SHF.R.S32.HI R0, RZ, 0x1f, R11 ;  /* 0x0000001fff007819 */ /* 0x000fe4000001140b */
[----:B------:R-:W-:Y:S01]  /*0420*/  IADD3 R11, P0, PT, R11, R2, RZ ;  /* 0x000000020b0b7210 */ /* 0x000fe20007f1e0ff */
[----:B------:R-:W-:-:S02]  /*0430*/  IMAD R5, R46, R17, R3 ;  /* 0x000000112e057224 */ /* 0x000fc400078e0203 */
[----:B------:R-:W-:Y:S01]  /*0440*/  IMAD.WIDE.U32 R2, R46, UR10, RZ ;  /* 0x0000000a2e027c25 */ /* 0x000fe2000f8e00ff */
[----:B------:R-:W-:Y:S02]  /*0450*/  LEA.HI.X R43, R6, R19, R43, 0x2, P2 ;  /* 0x00000013062b7211 */ /* 0x000fe400010f142b */
[----:B------:R-:W-:Y:S01]  /*0460*/  IADD3.X R6, PT, PT, R0, R15, RZ, P3, !PT ;  /* 0x0000000f00067210 */ /* 0x000fe20001ffe4ff */
[----:B------:R-:W-:Y:S01]  /*0470*/  IMAD R41, R46, UR11, R3 ;  /* 0x0000000b2e297c24 */ /* 0x000fe2000f8e0203 */
[C---:B------:R-:W-:Y:S02]  /*0480*/  IADD3.X R33, PT, PT, R0.reuse, R33, RZ, P4, !PT ;  /* 0x0000002100217210 */ /* 0x040fe400027fe4ff */
[----:B------:R-:W-:Y:S02]  /*0490*/  IADD3.X R0, PT, PT, R0, R5, RZ, P0, !PT ;  /* 0x0000000500007210 */ /* 0x000fe400007fe4ff */
[----:B------:R-:W-:Y:S02]  /*04a0*/  LEA R42, P0, R2, R20, 0x2 ;  /* 0x00000014022a7211 */ /* 0x000fe400078010ff */
[----:B----4-:R-:W-:-:S02]  /*04b0*/  LEA R36, P2, R35, R36, 0x1 ;  /* 0x0000002423247211 */ /* 0x010fc400078408ff */
[----:B--2---:R-:W-:Y:S02]  /*04c0*/  LEA R34, P3, R4, R22, 0x1 ;  /* 0x0000001604227211 */ /* 0x004fe400078608ff */
[----:B------:R-:W-:Y:S02]  /*04d0*/  LEA R32, P4, R11, R30, 0x1 ;  /* 0x0000001e0b207211 */ /* 0x000fe400078808ff */
[----:B------:R-:W-:Y:S01]  /*04e0*/  LEA.HI.X R41, R2, R21, R41, 0x2, P0 ;  /* 0x0000001502297211 */ /* 0x000fe200000f1429 */
[----:B------:R-:W-:Y:S01]  /*04f0*/  HFMA2 R21, -RZ, RZ, 0, 0 ;  /* 0x00000000ff157431 */ /* 0x000fe200000001ff */
[----:B------:R-:W-:Y:S02]  /*0500*/  LEA.HI.X R35, R35, R37, R6, 0x1, P2 ;  /* 0x0000002523237211 */ /* 0x000fe400010f0c06 */
[----:B------:R-:W-:Y:S02]  /*0510*/  LEA.HI.X R33, R4, R23, R33, 0x1, P3 ;  /* 0x0000001704217211 */ /* 0x000fe400018f0c21 */
[----:B------:R-:W-:-:S02]  /*0520*/  LEA.HI.X R31, R11, R31, R0, 0x1, P4 ;  /* 0x0000001f0b1f7211 */ /* 0x000fc400020f0c00 */
[----:B------:R-:W-:Y:S01]  /*0530*/  MOV R40, RZ ;  /* 0x000000ff00287202 */ /* 0x000fe20000000f00 */
[----:B------:R-:W-:Y:S06]  /*0540*/  @!P1 BRA `(.L_x_5178) ;  /* 0x0000007400189947 */ /* 0x000fec0003800000 */
[----:B------:R-:W0:Y:S01]  /*0550*/  S2R R39, SR_TID.X ;  /* 0x0000000000277919 */ /* 0x000e220000002100 */
[----:B------:R-:W1:Y:S01]  /*0560*/  S2UR UR9, SR_CgaCtaId ;  /* 0x00000000000979c3 */ /* 0x000e620000008800 */
[----:B------:R-:W2:Y:S01]  /*0570*/  LDCU.64 UR4, c[0x0][0x3a0] ;  /* 0x00007400ff0477ac */ /* 0x000ea20008000a00 */
[----:B------:R-:W-:Y:S02]  /*0580*/  MOV R40, RZ ;  /* 0x000000ff00287202 */ /* 0x000fe40000000f00 */
[----:B------:R-:W-:Y:S01]  /*0590*/  MOV R21, RZ ;  /* 0x000000ff00157202 */ /* 0x000fe20000000f00 */
[----:B------:R-:W3:Y:S03]  /*05a0*/  LDCU UR8, c[0x0][0x394] ;  /* 0x00007280ff0877ac */ /* 0x000ee60008000800 */
        /* <DEDUP_REMOVED lines=17> */
.L_x_5226:
[----:B------:R-:W-:Y:S01]  /*06c0*/  BAR.SYNC.DEFER_BLOCKING 0x0 ;  /* 0x0000000000007b1d */ /* 0x000fe20000010000 */
[----:B0-----:R-:W-:Y:S02]  /*06d0*/  MOV R2, R36 ;  /* 0x0000002400027202 */ /* 0x001fe40000000f00 */
[----:B------:R-:W-:-:S03]  /*06e0*/  MOV R3, R35 ;  /* 0x0000002300037202 */ /* 0x000fc60000000f00 */
[----:B------:R-:W-:-:S05]  /*06f0*/  IMAD.WIDE.U32 R2, R26, 0x10, R2 ;  /* 0x000000101a027825 */ /* 0x000fca00078e0002 */
[----:B------:R-:W2:Y:S04]  /*0700*/  LDG.E.128 R16, desc[UR16][R2.64] ;  /* 0x0000001002107981 */ /* 0x000ea8000c1e1d00 */
[----:B------:R0:W3:Y:S01]  /*0710*/  LDG.E.128 R48, desc[UR16][R2.64+0x200] ;  /* 0x0002001002307981 */ /* 0x0000e2000c1e1d00 */
[----:B------:R-:W1:Y:S01]  /*0720*/  S2UR UR5, SR_CgaCtaId ;  /* 0x00000000000579c3 */ /* 0x000e620000008800 */
[----:B------:R-:W-:Y:S01]  /*0730*/  UMOV UR4, 0x400 ;  /* 0x0000040000047882 */ /* 0x000fe20000000000 */
[----:B------:R-:W4:Y:S01]  /*0740*/  S2R R65, SR_LANEID ;  /* 0x0000000000417919 */ /* 0x000f220000000000 */
[----:B0-----:R-:W-:Y:S02]  /*0750*/  MOV R2, R34 ;  /* 0x0000002200027202 */ /* 0x001fe40000000f00 */
[----:B------:R-:W-:-:S03]  /*0760*/  MOV R3, R33 ;  /* 0x0000002100037202 */ /* 0x000fc60000000f00 */
[----:B------:R-:W-:Y:S01]  /*0770*/  IMAD.WIDE.U32 R14, R26, 0x10, R2 ;  /* 0x000000101a0e7825 */ /* 0x000fe200078e0002 */
[----:B-1----:R-:W-:Y:S01]  /*0780*/  ULEA UR4, UR5, UR4, 0x18 ;  /* 0x0000000405047291 */ /* 0x002fe2000f8ec0ff */
[----:B----4-:R-:W-:-:S05]  /*0790*/  IADD3 R24, PT, PT, R29, R65, RZ ;  /* 0x000000411d187210 */ /* 0x010fca0007ffe0ff */
[----:B------:R-:W-:-:S04]  /*07a0*/  LEA R24, R24, UR4, 0x4 ;  /* 0x0000000418187c11 */ /* 0x000fc8000f8e20ff */
[----:B------:R-:W-:Y:S01]  /*07b0*/  LEA R3, R65, R24, 0x4 ;  /* 0x0000001841037211 */ /* 0x000fe200078e20ff */
[----:B--2---:R0:W-:Y:S04]  /*07c0*/  STS.128 [R24], R16 ;  /* 0x0000001018007388 */ /* 0x0041e80000000c00 */
[----:B---3--:R-:W-:Y:S01]  /*07d0*/  STS.128 [R24+0x200], R48 ;  /* 0x0002003018007388 */ /* 0x008fe20000000c00 */
[----:B------:R-:W-:-:S03]  /*07e0*/  NOP ;  /* 0x0000000000007918 */ /* 0x000fc60000000000 */
[----:B------:R-:W-:Y:S04]  /*07f0*/  LDS.128 R8, [R3] ;  /* 0x0000000003087984 */ /* 0x000fe80000000c00 */
[----:B------:R-:W-:Y:S01]  /*0800*/  LDS.128 R4, [R3+0x10] ;  /* 0x0000100003047984 */ /* 0x000fe20000000c00 */
[----:B------:R-:W-:Y:S06]  /*0810*/  BAR.SYNC.DEFER_BLOCKING 0x0 ;  /* 0x0000000000007b1d */ /* 0x000fec0000010000 */
[----:B------:R-:W2:Y:S04]  /*0820*/  LDG.E.128 R52, desc[UR16][R14.64] ;  /* 0x000000100e347981 */ /* 0x000ea8000c1e1d00 */
[----:B------:R-:W3:Y:S01]  /*0830*/  LDG.E.128 R56, desc[UR16][R14.64+0x200] ;  /* 0x000200100e387981 */ /* 0x000ee2000c1e1d00 */
[----:B0-----:R-:W-:-:S02]  /*0840*/  MOV R16, R32 ;  /* 0x0000002000107202 */ /* 0x001fc40000000f00 */
[----:B------:R-:W-:-:S03]  /*0850*/  MOV R17, R31 ;  /* 0x0000001f00117202 */ /* 0x000fc60000000f00 */
[----:B------:R-:W-:Y:S01]  /*0860*/  IMAD.WIDE.U32 R22, R26, 0x10, R16 ;  /* 0x000000101a167825 */ /* 0x000fe200078e0010 */
[----:B--2---:R-:W-:Y:S04]  /*0870*/  STS.128 [R24], R52 ;  /* 0x0000003418007388 */ /* 0x004fe80000000c00 */
[----:B---3--:R-:W-:Y:S01]  /*0880*/  STS.128 [R24+0x200], R56 ;  /* 0x0002003818007388 */ /* 0x008fe20000000c00 */
[----:B------:R-:W-:-:S03]  /*0890*/  NOP ;  /* 0x0000000000007918 */ /* 0x000fc60000000000 */
[----:B------:R-:W0:Y:S04]  /*08a0*/  LDS.128 R48, [R3] ;  /* 0x0000000003307984 */ /* 0x000e280000000c00 */
[----:B------:R-:W1:Y:S01]  /*08b0*/  LDS.128 R16, [R3+0x10] ;  /* 0x0000100003107984 */ /* 0x000e620000000c00 */
[----:B------:R-:W-:Y:S06]  /*08c0*/  BAR.SYNC.DEFER_BLOCKING 0x0 ;  /* 0x0000000000007b1d */ /* 0x000fec0000010000 */
[----:B------:R-:W2:Y:S04]  /*08d0*/  LDG.E.128 R68, desc[UR16][R22.64] ;  /* 0x0000001016447981 */ /* 0x000ea8000c1e1d00 */
[----:B------:R3:W4:Y:S01]  /*08e0*/  LDG.E.128 R72, desc[UR16][R22.64+0x200] ;  /* 0x0002001016487981 */ /* 0x000722000c1e1d00 */
[----:B------:R-:W-:Y:S01]  /*08f0*/  MOV R64, UR4 ;  /* 0x0000000400407c02 */ /* 0x000fe20008000f00 */
[----:B------:R-:W-:Y:S01]  /*0900*/  BSSY.RECONVERGENT B0, `(.L_x_5179) ;  /* 0x0000039000007945 */ /* 0x000fe20003800200 */
[----:B0-----:R-:W-:-:S02]  /*0910*/  SHF.L.U32 R0, R48, 0x10, RZ ;  /* 0x0000001030007819 */ /* 0x001fc400000006ff */
        /* <DEDUP_REMOVED lines=8> */
[----:B-1----:R-:W-:Y:S01]  /*09a0*/  SHF.L.U32 R20, R16, 0x10, RZ ;  /* 0x0000001010147819 */ /* 0x002fe200000006ff */
[----:B------:R-:W-:Y:S01]  /*09b0*/  FADD.FTZ R60, R60, R45 ;  /* 0x0000002d3c3c7221 */ /* 0x000fe20000010000 */
[----:B------:R-:W-:-:S02]  /*09c0*/  SHF.L.U32 R48, R48, 0x10, RZ ;  /* 0x0000001030307819 */ /* 0x000fc400000006ff */
[----:B---3--:R-:W-:Y:S01]  /*09d0*/  SHF.L.U32 R22, R17, 0x10, RZ ;  /* 0x0000001011167819 */ /* 0x008fe200000006ff */
[----:B------:R-:W-:Y:S01]  /*09e0*/  FADD.FTZ R59, R20, R45 ;  /* 0x0000002d143b7221 */ /* 0x000fe20000010000 */
[----:B------:R-:W-:Y:S01]  /*09f0*/  PRMT R49, R49, 0x7632, R49 ;  /* 0x0000763231317816 */ /* 0x000fe20000000031 */
[--C-:B------:R-:W-:Y:S01]  /*0a00*/  FADD.FTZ R58, R48, R45.reuse ;  /* 0x0000002d303a7221 */ /* 0x100fe20000010000 */
[----:B------:R-:W-:Y:S01]  /*0a10*/  FSETP.GTU.FTZ.AND P0, PT, R62, 20, PT ;  /* 0x41a000003e00780b */ /* 0x000fe20003f1c000 */
[----:B------:R-:W-:Y:S01]  /*0a20*/  FADD.FTZ R57, R22, R45 ;  /* 0x0000002d16397221 */ /* 0x000fe20000010000 */
[----:B------:R-:W-:Y:S02]  /*0a30*/  FSETP.GTU.FTZ.AND P4, PT, R61, 20, PT ;  /* 0x41a000003d00780b */ /* 0x000fe40003f9c000 */
[----:B------:R-:W-:Y:S02]  /*0a40*/  FSETP.GTU.FTZ.AND P3, PT, R60, 20, PT ;  /* 0x41a000003c00780b */ /* 0x000fe40003f7c000 */
[----:B------:R-:W-:-:S02]  /*0a50*/  FSETP.GTU.FTZ.AND P2, PT, R59, 20, PT ;  /* 0x41a000003b00780b */ /* 0x000fc40003f5c000 */
[----:B------:R-:W-:Y:S01]  /*0a60*/  FSETP.GTU.FTZ.AND P5, PT, R58, 20, PT ;  /* 0x41a000003a00780b */ /* 0x000fe20003fbc000 */
[----:B--2---:R0:W-:Y:S04]  /*0a70*/  STS.128 [R24], R68 ;  /* 0x0000004418007388 */ /* 0x0041e80000000c00 */
[----:B----4-:R0:W-:Y:S01]  /*0a80*/  STS.128 [R24+0x200], R72 ;  /* 0x0002004818007388 */ /* 0x0101e20000000c00 */
[----:B------:R-:W-:Y:S01]  /*0a90*/  NOP ;  /* 0x0000000000007918 */ /* 0x000fe20000000000 */
        /* <DEDUP_REMOVED lines=31> */
.L_x_5180:
[----:B------:R-:W-:Y:S05]  /*0c90*/  BSYNC.RECONVERGENT B0 ;  /* 0x0000000000007941 */ /* 0x000fea0003800200 */
.L_x_5179:
[----:B------:R-:W-:Y:S01]  /*0ca0*/  SHF.L.U32 R56, R49, 0x10, RZ ;  /* 0x0000001031387819 */ /* 0x000fe200000006ff */
[----:B------:R-:W-:Y:S01]  /*0cb0*/  BSSY.RECONVERGENT B0, `(.L_x_5181) ;  /* 0x0000022000007945 */ /* 0x000fe20003800200 */
[----:B------:R-:W-:-:S03]  /*0cc0*/  FSETP.GTU.FTZ.AND P1, PT, R57, 20, PT ;  /* 0x41a000003900780b */ /* 0x000fc60003f3c000 */
[----:B------:R-:W-:Y:S01]  /*0cd0*/  FADD.FTZ R56, R56, R45 ;  /* 0x0000002d38387221 */ /* 0x000fe20000010000 */
        /* <DEDUP_REMOVED lines=31> */
.L_x_5182:
[----:B------:R-:W-:Y:S05]  /*0ed0*/  BSYNC.RECONVERGENT B0 ;  /* 0x0000000000007941 */ /* 0x000fea0003800200 */
.L_x_5181:
[----:B------:R-:W-:Y:S01]  /*0ee0*/  SHF.L.U32 R0, R18, 0x10, RZ ;  /* 0x0000001012007819 */ /* 0x000fe200000006ff */
[----:B------:R-:W-:Y:S01]  /*0ef0*/  BSSY.RECONVERGENT B0, `(.L_x_5183) ;  /* 0x0000023000007945 */ /* 0x000fe20003800200 */
[----:B------:R-:W-:Y:S02]  /*0f00*/  FSETP.GTU.FTZ.AND P5, PT, R56, 20, PT ;  /* 0x41a000003800780b */ /* 0x000fe40003fbc000 */
[----:B------:R-:W-:Y:S01]  /*0f10*/  PRMT R50, R50, 0x7632, R50 ;  /* 0x0000763232327816 */ /* 0x000fe20000000032 */
        /* <DEDUP_REMOVED lines=32> */
.L_x_5184:
[----:B------:R-:W-:Y:S05]  /*1120*/  BSYNC.RECONVERGENT B0 ;  /* 0x0000000000007941 */ /* 0x000fea0003800200 */
.L_x_5183:
        /* <DEDUP_REMOVED lines=35> */
.L_x_5186:
[----:B------:R-:W-:Y:S05]  /*1360*/  BSYNC.RECONVERGENT B0 ;  /* 0x0000000000007941 */ /* 0x000fea0003800200 */
.L_x_5185:
        /* <DEDUP_REMOVED lines=36> */
.L_x_5188:
[----:B------:R-:W-:Y:S05]  /*15b0*/  BSYNC.RECONVERGENT B0 ;  /* 0x0000000000007941 */ /* 0x000fea0003800200 */
.L_x_5187:
        /* <DEDUP_REMOVED lines=36> */
.L_x_5190:
[----:B------:R-:W-:Y:S05]  /*1800*/  BSYNC.RECONVERGENT B0 ;  /* 0x0000000000007941 */ /* 0x000fea0003800200 */
.L_x_5189:
        /* <DEDUP_REMOVED lines=36> */
.L_x_5192:
[----:B------:R-:W-:Y:S05]  /*1a50*/  BSYNC.RECONVERGENT B0 ;  /* 0x0000000000007941 */ /* 0x000fea0003800200 */
.L_x_5191:
        /* <DEDUP_REMOVED lines=36> */
.L_x_5194:
[----:B------:R-:W-:Y:S05]  /*1ca0*/  BSYNC.RECONVERGENT B0 ;  /* 0x0000000000007941 */ /* 0x000fea0003800200 */
.L_x_5193:
        /* <DEDUP_REMOVED lines=36> */
.L_x_5196:
[----:B------:R-:W-:Y:S05]  /*1ef0*/  BSYNC.RECONVERGENT B0 ;  /* 0x0000000000007941 */ /* 0x000fea0003800200 */
.L_x_5195:
        /* <DEDUP_REMOVED lines=35> */
.L_x_5198:
[----:B------:R-:W-:Y:S05]  /*2130*/  BSYNC.RECONVERGENT B0 ;  /* 0x0000000000007941 */ /* 0x000fea0003800200 */
.L_x_5197:
        /* <DEDUP_REMOVED lines=33> */
.L_x_5200:
[----:B------:R-:W-:Y:S05]  /*2350*/  BSYNC.RECONVERGENT B0 ;  /* 0x0000000000007941 */ /* 0x000fea0003800200 */
.L_x_5199:
        /* <DEDUP_REMOVED lines=32> */
.L_x_5202:
[----:B------:R-:W-:Y:S05]  /*2560*/  BSYNC.RECONVERGENT B0 ;  /* 0x0000000000007941 */ /* 0x000fea0003800200 */
.L_x_5201:
        /* <DEDUP_REMOVED lines=32> */
.L_x_5204:
[----:B------:R-:W-:Y:S05]  /*2770*/  BSYNC.RECONVERGENT B0 ;  /* 0x0000000000007941 */ /* 0x000fea0003800200 */
.L_x_5203:
        /* <DEDUP_REMOVED lines=32> */
.L_x_5206:
[----:B------:R-:W-:Y:S05]  /*2980*/  BSYNC.RECONVERGENT B0 ;  /* 0x0000000000007941 */ /* 0x000fea0003800200 */
.L_x_5205:
        /* <DEDUP_REMOVED lines=32> */
.L_x_5208:
[----:B------:R-:W-:Y:S05]  /*2b90*/  BSYNC.RECONVERGENT B0 ;  /* 0x0000000000007941 */ /* 0x000fea0003800200 */
.L_x_5207:
        /* <DEDUP_REMOVED lines=32> */
.L_x_5210:
[----:B------:R-:W-:Y:S05]  /*2da0*/  BSYNC.RECONVERGENT B0 ;  /* 0x0000000000007941 */ /* 0x000fea0003800200 */
.L_x_5209:
[----:B------:R-:W1:Y:S01]  /*2db0*/  LDCU.128 UR12, c[0x0][0x410] ;  /* 0x00008200ff0c77ac */ /* 0x000e620008000c00 */
[----:B------:R-:W2:Y:S01]  /*2dc0*/  LDC.64 R22, c[0x0][0x488] ;  /* 0x00012200ff167b82 */ /* 0x000ea20000000a00 */
[----:B0-----:R-:W0:Y:S01]  /*2dd0*/  LDS.128 R68, [R3] ;  /* 0x0000000003447984 */ /* 0x001e220000000c00 */
[----:B------:R-:W-:Y:S01]  /*2de0*/  UIADD3 UR19, UPT, UPT, UR8, -0x1, URZ ;  /* 0xffffffff08137890 */ /* 0x000fe2000fffe0ff */
[----:B------:R-:W-:-:S05]  /*2df0*/  UMOV UR5, URZ ;  /* 0x000000ff00057c82 */ /* 0x000fca0008000000 */
[----:B------:R-:W3:Y:S01]  /*2e00*/  LDC.64 R72, c[0x0][0x478] ;  /* 0x00011e00ff487b82 */ /* 0x000ee20000000a00 */
[----:B------:R-:W-:Y:S01]  /*2e10*/  USHF.L.U32 UR4, UR19, 0xa, URZ ;  /* 0x0000000a13047899 */ /* 0x000fe200080006ff */
[----:B------:R-:W-:Y:S01]  /*2e20*/  PRMT R151, R7, 0x7632, R151 ;  /* 0x0000763207977816 */ /* 0x000fe20000000097 */
[----:B------:R-:W4:Y:S02]  /*2e30*/  LDCU.64 UR20, c[0x0][0x490] ;  /* 0x00009200ff1477ac */ /* 0x000f240008000a00 */
[----:B-1----:R-:W-:-:S04]  /*2e40*/  UIMAD.WIDE.U32 UR6, UR18, UR12, UR4 ;  /* 0x0000000c120672a5 */ /* 0x002fc8000f8e0004 */
[----:B------:R-:W-:Y:S02]  /*2e50*/  UIMAD UR10, UR18, UR13, UR7 ;  /* 0x0000000d120a72a4 */ /* 0x000fe4000f8e0207 */
[----:B------:R-:W-:Y:S02]  /*2e60*/  MOV R17, UR7 ;  /* 0x0000000700117c02 */ /* 0x000fe40008000f00 */
[----:B------:R-:W-:Y:S02]  /*2e70*/  MOV R16, UR6 ;  /* 0x0000000600107c02 */ /* 0x000fe40008000f00 */
[----:B------:R-:W-:-:S03]  /*2e80*/  MOV R17, UR10 ;  /* 0x0000000a00117c02 */ /* 0x000fc60008000f00 */
[----:B------:R-:W-:-:S04]  /*2e90*/  IMAD.WIDE.U32 R16, R46, UR14, R16 ;  /* 0x0000000e2e107c25 */ /* 0x000fc8000f8e0010 */
[----:B------:R-:W-:Y:S01]  /*2ea0*/  IMAD R0, R46, UR15, R17 ;  /* 0x0000000f2e007c24 */ /* 0x000fe2000f8e0211 */
[C---:B--2---:R-:W-:Y:S01]  /*2eb0*/  LEA R22, P0, R16.reuse, R22, 0x1 ;  /* 0x0000001610167211 */ /* 0x044fe200078008ff */
[----:B------:R-:W1:Y:S03]  /*2ec0*/  LDCU.128 UR12, c[0x0][0x420] ;  /* 0x00008400ff0c77ac */ /* 0x000e660008000c00 */
[----:B------:R-:W-:Y:S02]  /*2ed0*/  LEA.HI.X R23, R16, R23, R0, 0x1, P0 ;  /* 0x0000001710177211 */ /* 0x000fe400000f0c00 */
[----:B------:R-:W-:Y:S01]  /*2ee0*/  LDS.128 R16, [R3+0x10] ;  /* 0x0000100003107984 */ /* 0x000fe20000000c00 */
[----:B------:R-:W-:Y:S01]  /*2ef0*/  IMAD.WIDE.U32 R22, R26, 0x10, R22 ;  /* 0x000000101a167825 */ /* 0x000fe200078e0016 */
[----:B------:R-:W-:Y:S06]  /*2f00*/  BAR.SYNC.DEFER_BLOCKING 0x0 ;  /* 0x0000000000007b1d */ /* 0x000fec0000010000 */
[----:B------:R-:W2:Y:S04]  /*2f10*/  LDG.E.128 R96, desc[UR16][R22.64] ;  /* 0x0000001016607981 */ /* 0x000ea8000c1e1d00 */
[----:B------:R5:W4:Y:S01]  /*2f20*/  LDG.E.128 R100, desc[UR16][R22.64+0x200] ;  /* 0x0002001016647981 */ /* 0x000b22000c1e1d00 */
[----:B-1----:R-:W-:-:S04]  /*2f30*/  UIMAD.WIDE.U32 UR6, UR18, UR12, UR4 ;  /* 0x0000000c120672a5 */ /* 0x002fc8000f8e0004 */
[----:B------:R-:W-:Y:S02]  /*2f40*/  UIMAD UR10, UR18, UR13, UR7 ;  /* 0x0000000d120a72a4 */ /* 0x000fe4000f8e0207 */
[----:B------:R-:W-:Y:S02]  /*2f50*/  MOV R67, UR7 ;  /* 0x0000000700437c02 */ /* 0x000fe40008000f00 */
[----:B------:R-:W-:Y:S02]  /*2f60*/  MOV R66, UR6 ;  /* 0x0000000600427c02 */ /* 0x000fe40008000f00 */
[----:B------:R-:W-:-:S03]  /*2f70*/  MOV R67, UR10 ;  /* 0x0000000a00437c02 */ /* 0x000fc60008000f00 */
[----:B------:R-:W-:Y:S01]  /*2f80*/  IMAD.WIDE.U32 R66, R46, UR14, R66 ;  /* 0x0000000e2e427c25 */ /* 0x000fe2000f8e0042 */
[----:B0-----:R-:W-:Y:S01]  /*2f90*/  PRMT R117, R68, 0x7632, R117 ;  /* 0x0000763244757816 */ /* 0x001fe20000000075 */
[----:B------:R-:W0:Y:S02]  /*2fa0*/  LDCU.64 UR10, c[0x0][0x508] ;  /* 0x0000a100ff0a77ac */ /* 0x000e240008000a00 */
[----:B------:R-:W-:Y:S01]  /*2fb0*/  IMAD R0, R46, UR15, R67 ;  /* 0x0000000f2e007c24 */ /* 0x000fe2000f8e0243 */
[----:B---3--:R-:W-:-:S04]  /*2fc0*/  LEA R72, P0, R66, R72, 0x1 ;  /* 0x0000004842487211 */ /* 0x008fc800078008ff */
[----:B------:R-:W-:-:S03]  /*2fd0*/  LEA.HI.X R73, R66, R73, R0, 0x1, P0 ;  /* 0x0000004942497211 */ /* 0x000fc600000f0c00 */
[----:B-----5:R-:W-:Y:S01]  /*2fe0*/  IMAD.WIDE.U32 R22, R26, 0x10, R72 ;  /* 0x000000101a167825 */ /* 0x020fe200078e0048 */
[----:B--2---:R-:W-:Y:S04]  /*2ff0*/  STS.128 [R24], R96 ;  /* 0x0000006018007388 */ /* 0x004fe80000000c00 */
[----:B----4-:R-:W-:Y:S01]  /*3000*/  STS.128 [R24+0x200], R100 ;  /* 0x0002006418007388 */ /* 0x010fe20000000c00 */
[----:B------:R-:W-:-:S03]  /*3010*/  NOP ;  /* 0x0000000000007918 */ /* 0x000fc60000000000 */
[----:B------:R-:W1:Y:S04]  /*3020*/  LDS.128 R76, [R3] ;  /* 0x00000000034c7984 */ /* 0x000e680000000c00 */
[----:B------:R-:W2:Y:S01]  /*3030*/  LDS.128 R84, [R3+0x10] ;  /* 0x0000100003547984 */ /* 0x000ea20000000c00 */
[----:B------:R-:W-:Y:S06]  /*3040*/  BAR.SYNC.DEFER_BLOCKING 0x0 ;  /* 0x0000000000007b1d */ /* 0x000fec0000010000 */
[----:B------:R-:W3:Y:S04]  /*3050*/  LDG.E.128 R72, desc[UR16][R22.64] ;  /* 0x0000001016487981 */ /* 0x000ee8000c1e1d00 */
[----:B------:R4:W5:Y:S01]  /*3060*/  LDG.E.128 R80, desc[UR16][R22.64+0x200] ;  /* 0x0002001016507981 */ /* 0x000962000c1e1d00 */
[----:B------:R-:W-:Y:S01]  /*3070*/  PRMT R129, R71, 0x7632, R129 ;  /* 0x0000763247817816 */ /* 0x000fe20000000081 */
[----:B0-----:R-:W-:Y:S01]  /*3080*/  UIMAD.WIDE.U32 UR6, UR18, UR10, UR4 ;  /* 0x0000000a120672a5 */ /* 0x001fe2000f8e0004 */
[----:B------:R-:W-:Y:S01]  /*3090*/  PRMT R123, R69, 0x7632, R123 ;  /* 0x00007632457b7816 */ /* 0x000fe2000000007b */
[----:B------:R-:W-:Y:S01]  /*30a0*/  UISETP.NE.U32.AND UP0, UPT, UR20, URZ, UPT ;  /* 0x000000ff1400728c */ /* 0x000fe2000bf05070 */
[----:B-1----:R-:W-:Y:S01]  /*30b0*/  SHF.L.U32 R93, R76, 0x10, RZ ;  /* 0x000000104c5d7819 */ /* 0x002fe200000006ff */
[----:B------:R-:W-:Y:S01]  /*30c0*/  UIMAD UR7, UR18, UR11, UR7 ;  /* 0x0000000b120772a4 */ /* 0x000fe2000f8e0207 */
[----:B------:R-:W-:Y:S01]  /*30d0*/  SHF.L.U32 R90, R78, 0x10, RZ ;  /* 0x000000104e5a7819 */ /* 0x000fe200000006ff */
[----:B------:R-:W-:Y:S01]  /*30e0*/  UISETP.NE.AND.EX UP0, UPT, UR21, URZ, UPT, UP0 ;  /* 0x000000ff1500728c */ /* 0x000fe2000bf05300 */
[----:B--2---:R-:W-:Y:S01]  /*30f0*/  SHF.L.U32 R2, R85, 0x10, RZ ;  /* 0x0000001055027819 */ /* 0x004fe200000006ff */
[----:B------:R-:W-:Y:S01]  /*3100*/  FMUL.FTZ R20, R93, -1.4426950216293334961 ;  /* 0xbfb8aa3b5d147820 */ /* 0x000fe20000410000 */
[----:B------:R-:W-:Y:S01]  /*3110*/  PRMT R85, R79, 0x7632, R85 ;  /* 0x000076324f557816 */ /* 0x000fe20000000055 */
[----:B------:R-:W-:Y:S01]  /*3120*/  FMUL.FTZ R95, R90, -1.4426950216293334961 ;  /* 0xbfb8aa3b5a5f7820 */ /* 0x000fe20000410000 */
[----:B------:R-:W-:Y:S01]  /*3130*/  SHF.L.U32 R0, R84, 0x10, RZ ;  /* 0x0000001054007819 */ /* 0x000fe200000006ff */
[----:B------:R0:W1:Y:S01]  /*3140*/  MUFU.EX2 R66, R20 ;  /* 0x0000001400427308 */ /* 0x0000620000000800 */
[----:B------:R-:W-:-:S02]  /*3150*/  SHF.L.U32 R88, R87, 0x10, RZ ;  /* 0x0000001057587819 */ /* 0x000fc400000006ff */
[----:B------:R-:W-:Y:S01]  /*3160*/  PRMT R84, R78, 0x7632, R84 ;  /* 0x000076324e547816 */ /* 0x000fe20000000054 */
[----:B------:R2:W1:Y:S01]  /*3170*/  MUFU.EX2 R99, R95 ;  /* 0x0000005f00637308 */ /* 0x0004620000000800 */
[----:B------:R-:W-:Y:S01]  /*3180*/  PRMT R87, R85, 0x7632, R87 ;  /* 0x0000763255577816 */ /* 0x000fe20000000057 */
[----:B------:R-:W-:Y:S01]  /*3190*/  FMUL.FTZ R78, R88, -1.4426950216293334961 ;  /* 0xbfb8aa3b584e7820 */ /* 0x000fe20000410000 */
[C---:B------:R-:W-:Y:S01]  /*31a0*/  SHF.L.U32 R91, R77.reuse, 0x10, RZ ;  /* 0x000000104d5b7819 */ /* 0x040fe200000006ff */
[----:B----4-:R-:W-:Y:S01]  /*31b0*/  FMUL.FTZ R23, R0, -1.4426950216293334961 ;  /* 0xbfb8aa3b00177820 */ /* 0x010fe20000410000 */
[----:B0-----:R-:W-:Y:S01]  /*31c0*/  SHF.L.U32 R20, R86, 0x10, RZ ;  /* 0x0000001056147819 */ /* 0x001fe200000006ff */
[----:B------:R-:W-:Y:S01]  /*31d0*/  MUFU.EX2 R110, R78 ;  /* 0x0000004e006e7308 */ /* 0x000fe20000000800 */
[----:B------:R-:W-:Y:S01]  /*31e0*/  PRMT R92, R76, 0x7632, R92 ;  /* 0x000076324c5c7816 */ /* 0x000fe2000000005c */
[----:B------:R-:W-:Y:S01]  /*31f0*/  FMUL.FTZ R76, R2, -1.4426950216293334961 ;  /* 0xbfb8aa3b024c7820 */ /* 0x000fe20000410000 */
[----:B------:R-:W-:Y:S01]  /*3200*/  PRMT R94, R77, 0x7632, R94 ;  /* 0x000076324d5e7816 */ /* 0x000fe2000000005e */
[----:B------:R-:W-:Y:S01]  /*3210*/  FMUL.FTZ R77, R20, -1.4426950216293334961 ;  /* 0xbfb8aa3b144d7820 */ /* 0x000fe20000410000 */
[C---:B------:R-:W-:Y:S01]  /*3220*/  PRMT R96, R84.reuse, 0x7632, R96 ;  /* 0x0000763254607816 */ /* 0x040fe20000000060 */
[----:B------:R0:W4:Y:S01]  /*3230*/  MUFU.EX2 R102, R76 ;  /* 0x0000004c00667308 */ /* 0x0001220000000800 */
[----:B--2---:R-:W-:Y:S01]  /*3240*/  PRMT R95, R87, 0x7632, R95 ;  /* 0x00007632575f7816 */ /* 0x004fe2000000005f */
[----:B------:R-:W-:Y:S01]  /*3250*/  FMUL.FTZ R67, R91, -1.4426950216293334961 ;  /* 0xbfb8aa3b5b437820 */ /* 0x000fe20000410000 */
[----:B------:R-:W-:Y:S01]  /*3260*/  SHF.L.U32 R84, R84, 0x10, RZ ;  /* 0x0000001054547819 */ /* 0x000fe200000006ff */
[----:B------:R2:W4:Y:S01]  /*3270*/  MUFU.EX2 R103, R77 ;  /* 0x0000004d00677308 */ /* 0x0005220000000800 */
[----:B------:R-:W-:Y:S01]  /*3280*/  SHF.L.U32 R85, R85, 0x10, RZ ;  /* 0x0000001055557819 */ /* 0x000fe200000006ff */
[----:B-1----:R-:W-:Y:S01]  /*3290*/  FADD.FTZ R66, R66, 1 ;  /* 0x3f80000042427421 */ /* 0x002fe20000010000 */
[----:B------:R-:W-:Y:S01]  /*32a0*/  SHF.L.U32 R87, R87, 0x10, RZ ;  /* 0x0000001057577819 */ /* 0x000fe200000006ff */
[----:B------:R-:W1:Y:S01]  /*32b0*/  MUFU.EX2 R97, R67 ;  /* 0x0000004300617308 */ /* 0x000e620000000800 */
[----:B0-----:R-:W-:Y:S01]  /*32c0*/  FMUL.FTZ R76, R84, -1.4426950216293334961 ;  /* 0xbfb8aa3b544c7820 */ /* 0x001fe20000410000 */
[----:B------:R-:W-:Y:S01]  /*32d0*/  SHF.L.U32 R89, R79, 0x10, RZ ;  /* 0x000000104f597819 */ /* 0x000fe200000006ff */
[----:B------:R-:W-:Y:S01]  /*32e0*/  FADD.FTZ R99, R99, 1 ;  /* 0x3f80000063637421 */ /* 0x000fe20000010000 */
[----:B------:R-:W-:Y:S01]  /*32f0*/  FMUL.FTZ R78, R87, -1.4426950216293334961 ;  /* 0xbfb8aa3b574e7820 */ /* 0x000fe20000410000 */
[----:B--2---:R-:W-:Y:S01]  /*3300*/  FMUL.FTZ R77, R85, -1.4426950216293334961 ;  /* 0xbfb8aa3b554d7820 */ /* 0x004fe20000410000 */
[----:B------:R-:W0:Y:S01]  /*3310*/  MUFU.EX2 R107, R76 ;  /* 0x0000004c006b7308 */ /* 0x000e220000000800 */
[----:B------:R-:W-:Y:S01]  /*3320*/  FMUL.FTZ R22, R89, -1.4426950216293334961 ;  /* 0xbfb8aa3b59167820 */ /* 0x000fe20000410000 */
[----:B------:R-:W-:Y:S01]  /*3330*/  SHF.L.U32 R92, R92, 0x10, RZ ;  /* 0x000000105c5c7819 */ /* 0x000fe200000006ff */
[----:B----4-:R-:W-:Y:S01]  /*3340*/  FADD.FTZ R102, R102, 1 ;  /* 0x3f80000066667421 */ /* 0x010fe20000010000 */
[----:B------:R-:W2:Y:S01]  /*3350*/  MUFU.EX2 R118, R77 ;  /* 0x0000004d00767308 */ /* 0x000ea20000000800 */
[----:B------:R-:W-:Y:S01]  /*3360*/  SHF.L.U32 R94, R94, 0x10, RZ ;  /* 0x000000105e5e7819 */ /* 0x000fe200000006ff */
[----:B------:R-:W-:Y:S01]  /*3370*/  FADD.FTZ R103, R103, 1 ;  /* 0x3f80000067677421 */ /* 0x000fe20000010000 */
[----:B------:R-:W-:Y:S01]  /*3380*/  PRMT R86, R86, 0x7632, R86 ;  /* 0x0000763256567816 */ /* 0x000fe20000000056 */
[----:B------:R-:W4:Y:S01]  /*3390*/  MUFU.EX2 R122, R78 ;  /* 0x0000004e007a7308 */ /* 0x000f220000000800 */
[----:B-1----:R-:W-:Y:S01]  /*33a0*/  FADD.FTZ R97, R97, 1 ;  /* 0x3f80000061617421 */ /* 0x002fe20000010000 */
[----:B------:R-:W-:Y:S01]  /*33b0*/  SHF.L.U32 R95, R95, 0x10, RZ ;  /* 0x000000105f5f7819 */ /* 0x000fe200000006ff */
[----:B------:R-:W-:Y:S01]  /*33c0*/  FADD.FTZ R113, R110, 1 ;  /* 0x3f8000006e717421 */ /* 0x000fe20000010000 */
[----:B------:R1:W4:Y:S01]  /*33d0*/  MUFU.EX2 R100, R22 ;  /* 0x0000001600647308 */ /* 0x0003220000000800 */
[----:B------:R-:W-:Y:S01]  /*33e0*/  SHF.L.U32 R96, R96, 0x10, RZ ;  /* 0x0000001060607819 */ /* 0x000fe200000006ff */
[----:B0-----:R-:W-:Y:S01]  /*33f0*/  FADD.FTZ R121, R107, 1 ;  /* 0x3f8000006b797421 */ /* 0x001fe20000010000 */
[----:B------:R-:W-:Y:S01]  /*3400*/  SHF.L.U32 R86, R86, 0x10, RZ ;  /* 0x0000001056567819 */ /* 0x000fe200000006ff */
[----:B------:R0:W0:Y:S01]  /*3410*/  MUFU.EX2 R101, R23 ;  /* 0x0000001700657308 */ /* 0x0000220000000800 */
[----:B------:R-:W-:Y:S01]  /*3420*/  FMUL.FTZ R105, R95, -1.4426950216293334961 ;  /* 0xbfb8aa3b5f697820 */ /* 0x000fe20000410000 */
[----:B--2---:R-:W-:Y:S01]  /*3430*/  FADD.FTZ R118, R118, 1 ;  /* 0x3f80000076767421 */ /* 0x004fe20000010000 */
[----:B------:R-:W-:Y:S01]  /*3440*/  PRMT R125, R70, 0x7632, R125 ;  /* 0x00007632467d7816 */ /* 0x000fe2000000007d */
[----:B------:R2:W2:Y:S01]  /*3450*/  MUFU.RCP R104, R66 ;  /* 0x0000004200687308 */ /* 0x0004a20000001000 */
[----:B-1----:R-:W-:Y:S01]  /*3460*/  FMUL.FTZ R22, R92, -1.4426950216293334961 ;  /* 0xbfb8aa3b5c167820 */ /* 0x002fe20000410000 */
[----:B------:R-:W-:Y:S01]  /*3470*/  SHF.L.U32 R117, R117, 0x10, RZ ;  /* 0x0000001075757819 */ /* 0x000fe200000006ff */
[----:B----4-:R-:W-:Y:S01]  /*3480*/  FADD.FTZ R122, R122, 1 ;  /* 0x3f8000007a7a7421 */ /* 0x010fe20000010000 */
[----:B------:R-:W-:Y:S01]  /*3490*/  SHF.L.U32 R129, R129, 0x10, RZ ;  /* 0x0000001081817819 */ /* 0x000fe200000006ff */
[----:B0-----:R-:W-:Y:S01]  /*34a0*/  FMUL.FTZ R23, R94, -1.4426950216293334961 ;  /* 0xbfb8aa3b5e177820 */ /* 0x001fe20000410000 */
[----:B------:R-:W-:Y:S01]  /*34b0*/  FADD.FTZ R108, R100, 1 ;  /* 0x3f800000646c7421 */ /* 0x000fe20000010000 */
[----:B------:R-:W-:Y:S01]  /*34c0*/  SHF.L.U32 R100, R68, 0x10, RZ ;  /* 0x0000001044647819 */ /* 0x000fe200000006ff */
[----:B------:R-:W0:Y:S01]  /*34d0*/  MUFU.RCP R106, R97 ;  /* 0x00000061006a7308 */ /* 0x000e220000001000 */
[----:B--2---:R-:W-:Y:S01]  /*34e0*/  PRMT R66, R18, 0x7632, R66 ;  /* 0x0000763212427816 */ /* 0x004fe20000000042 */
[----:B------:R-:W-:Y:S01]  /*34f0*/  FADD.FTZ R101, R101, 1 ;  /* 0x3f80000065657421 */ /* 0x000fe20000010000 */
[----:B------:R-:W-:-:S02]  /*3500*/  SHF.L.U32 R123, R123, 0x10, RZ ;  /* 0x000000107b7b7819 */ /* 0x000fc400000006ff */
[----:B------:R-:W-:Y:S02]  /*3510*/  SHF.L.U32 R125, R125, 0x10, RZ ;  /* 0x000000107d7d7819 */ /* 0x000fe400000006ff */
[----:B------:R-:W-:Y:S01]  /*3520*/  PRMT R145, R8, 0x7632, R145 ;  /* 0x0000763208917816 */ /* 0x000fe20000000091 */
[----:B------:R1:W2:Y:S01]  /*3530*/  MUFU.EX2 R67, R22 ;  /* 0x0000001600437308 */ /* 0x0002a20000000800 */
[----:B------:R-:W-:Y:S02]  /*3540*/  PRMT R146, R9, 0x7632, R146 ;  /* 0x0000763209927816 */ /* 0x000fe40000000092 */
[----:B------:R-:W-:Y:S01]  /*3550*/  PRMT R147, R10, 0x7632, R147 ;  /* 0x000076320a937816 */ /* 0x000fe20000000093 */
[----:B------:R4:W0:Y:S01]  /*3560*/  MUFU.EX2 R98, R23 ;  /* 0x0000001700627308 */ /* 0x0008220000000800 */
[----:B------:R-:W-:-:S03]  /*3570*/  PRMT R148, R11, 0x7632, R148 ;  /* 0x000076320b947816 */ /* 0x000fc60000000094 */
[----:B------:R-:W0:Y:S01]  /*3580*/  MUFU.EX2 R132, R105 ;  /* 0x0000006900847308 */ /* 0x000e220000000800 */
[----:B-1----:R-:W-:-:S03]  /*3590*/  FMUL.FTZ R22, R96, -1.4426950216293334961 ;  /* 0xbfb8aa3b60167820 */ /* 0x002fc60000410000 */
[----:B------:R1:W-:Y:S01]  /*35a0*/  MUFU.RCP R115, R99 ;  /* 0x0000006300737308 */ /* 0x0003e20000001000 */
[----:B----4-:R-:W-:Y:S01]  /*35b0*/  FMUL.FTZ R23, R86, -1.4426950216293334961 ;  /* 0xbfb8aa3b56177820 */ /* 0x010fe20000410000 */
[----:B--2---:R-:W-:Y:S01]  /*35c0*/  FADD.FTZ R119, R67, 1 ;  /* 0x3f80000043777421 */ /* 0x004fe20000010000 */
[----:B------:R-:W-:Y:S01]  /*35d0*/  PRMT R67, R19, 0x7632, R67 ;  /* 0x0000763213437816 */ /* 0x000fe20000000043 */
[----:B0-----:R-:W-:-:S03]  /*35e0*/  FADD.FTZ R68, R98, 1 ;  /* 0x3f80000062447421 */ /* 0x001fc60000010000 */
[----:B------:R-:W-:Y:S01]  /*35f0*/  SHF.L.U32 R138, R67, 0x10, RZ ;  /* 0x00000010438a7819 */ /* 0x000fe200000006ff */
[----:B------:R0:W2:Y:S01]  /*3600*/  MUFU.EX2 R120, R22 ;  /* 0x0000001600787308 */ /* 0x0000a20000000800 */
[----:B-1----:R-:W-:Y:S01]  /*3610*/  SHF.L.U32 R99, R16, 0x10, RZ ;  /* 0x0000001010637819 */ /* 0x002fe200000006ff */
[----:B------:R-:W-:Y:S02]  /*3620*/  FADD.FTZ R134, R132, 1 ;  /* 0x3f80000084867421 */ /* 0x000fe40000010000 */
[----:B------:R1:W4:Y:S04]  /*3630*/  MUFU.EX2 R124, R23 ;  /* 0x00000017007c7308 */ /* 0x0003280000000800 */
[----:B------:R4:W-:Y:S01]  /*3640*/  MUFU.RCP R105, R101 ;  /* 0x0000006500697308 */ /* 0x0009e20000001000 */
[----:B0-----:R-:W-:Y:S01]  /*3650*/  PRMT R22, R16, 0x7632, R22 ;  /* 0x0000763210167816 */ /* 0x001fe20000000016 */
[----:B------:R-:W-:Y:S01]  /*3660*/  FADD.FTZ R16, -R104, 1 ;  /* 0x3f80000068107421 */ /* 0x000fe20000010100 */
[----:B-1----:R-:W-:-:S03]  /*3670*/  PRMT R23, R17, 0x7632, R23 ;  /* 0x0000763211177816 */ /* 0x002fc60000000017 */
[----:B------:R-:W-:Y:S01]  /*3680*/  FFMA.FTZ R16, R93, R16, 1 ;  /* 0x3f8000005d107423 */ /* 0x000fe20000010010 */
[----:B--2---:R-:W-:Y:S01]  /*3690*/  FADD.FTZ R120, R120, 1 ;  /* 0x3f80000078787421 */ /* 0x004fe20000010000 */
[----:B------:R0:W-:Y:S01]  /*36a0*/  MUFU.RCP R109, R102 ;  /* 0x00000066006d7308 */ /* 0x0001e20000001000 */
[----:B----4-:R-:W-:Y:S01]  /*36b0*/  SHF.L.U32 R101, R17, 0x10, RZ ;  /* 0x0000001011657819 */ /* 0x010fe200000006ff */
[----:B------:R-:W-:Y:S01]  /*36c0*/  FADD.FTZ R130, R124, 1 ;  /* 0x3f8000007c827421 */ /* 0x000fe20000010000 */
[----:B------:R-:W-:Y:S01]  /*36d0*/  SHF.L.U32 R136, R23, 0x10, RZ ;  /* 0x0000001017887819 */ /* 0x000fe200000006ff */
[----:B------:R-:W-:-:S04]  /*36e0*/  FMUL.FTZ R93, R93, R104 ;  /* 0x000000685d5d7220 */ /* 0x000fc80000410000 */
[----:B------:R1:W2:Y:S01]  /*36f0*/  MUFU.RCP R111, R103 ;  /* 0x00000067006f7308 */ /* 0x0002a20000001000 */
[----:B0-----:R-:W-:Y:S01]  /*3700*/  SHF.L.U32 R102, R18, 0x10, RZ ;  /* 0x0000001012667819 */ /* 0x001fe200000006ff */
[----:B------:R-:W-:-:S04]  /*3710*/  FADD.FTZ R18, -R106, 1 ;  /* 0x3f8000006a127421 */ /* 0x000fc80000010100 */
[C---:B------:R-:W-:Y:S01]  /*3720*/  FFMA.FTZ R18, R91.reuse, R18, 1 ;  /* 0x3f8000005b127423 */ /* 0x040fe20000010012 */
[----:B------:R-:W-:Y:S01]  /*3730*/  FMUL.FTZ R91, R91, R106 ;  /* 0x0000006a5b5b7220 */ /* 0x000fe20000410000 */
[----:B------:R-:W-:Y:S01]  /*3740*/  MUFU.RCP R108, R108 ;  /* 0x0000006c006c7308 */ /* 0x000fe20000001000 */
[----:B-1----:R-:W-:-:S07]  /*3750*/  SHF.L.U32 R103, R19, 0x10, RZ ;  /* 0x0000001013677819 */ /* 0x002fce00000006ff */
[----:B------:R-:W-:Y:S01]  /*3760*/  MUFU.RCP R119, R119 ;  /* 0x0000007700777308 */ /* 0x000fe20000001000 */
[----:B--2---:R-:W-:-:S04]  /*3770*/  FADD.FTZ R135, -R111, 1 ;  /* 0x3f8000006f877421 */ /* 0x004fc80000010100 */
[C---:B------:R-:W-:Y:S01]  /*3780*/  FFMA.FTZ R135, R20.reuse, R135, 1 ;  /* 0x3f80000014877423 */ /* 0x040fe20000010087 */
[----:B------:R-:W-:Y:S02]  /*3790*/  FMUL.FTZ R20, R20, R111 ;  /* 0x0000006f14147220 */ /* 0x000fe40000410000 */
[----:B------:R-:W-:Y:S08]  /*37a0*/  MUFU.RCP R118, R118 ;  /* 0x0000007600767308 */ /* 0x000ff00000001000 */
[----:B------:R-:W-:Y:S08]  /*37b0*/  MUFU.RCP R121, R121 ;  /* 0x0000007900797308 */ /* 0x000ff00000001000 */
[----:B------:R-:W0:Y:S08]  /*37c0*/  MUFU.RCP R113, R113 ;  /* 0x0000007100717308 */ /* 0x000e300000001000 */
[----:B------:R-:W1:Y:S08]  /*37d0*/  MUFU.RCP R141, R130 ;  /* 0x00000082008d7308 */ /* 0x000e700000001000 */
[----:B------:R-:W-:Y:S01]  /*37e0*/  MUFU.RCP R126, R122 ;  /* 0x0000007a007e7308 */ /* 0x000fe20000001000 */
[----:B0-----:R-:W-:-:S04]  /*37f0*/  FADD.FTZ R137, -R113, 1 ;  /* 0x3f80000071897421 */ /* 0x001fc80000010100 */
[----:B------:R-:W-:-:S03]  /*3800*/  FFMA.FTZ R137, R88, R137, 1 ;  /* 0x3f80000058897423 */ /* 0x000fc60000010089 */
[----:B------:R-:W-:Y:S01]  /*3810*/  MUFU.RCP R144, R134 ;  /* 0x0000008600907308 */ /* 0x000fe20000001000 */
[----:B-1----:R-:W-:-:S04]  /*3820*/  FADD.FTZ R23, -R141, 1 ;  /* 0x3f8000008d177421 */ /* 0x002fc80000010100 */
[----:B------:R-:W-:-:S03]  /*3830*/  FFMA.FTZ R67, R86, R23, 1 ;  /* 0x3f80000056437423 */ /* 0x000fc60000010017 */
[----:B------:R-:W-:Y:S01]  /*3840*/  MUFU.RCP R131, R120 ;  /* 0x0000007800837308 */ /* 0x000fe20000001000 */
[----:B---3--:R-:W-:Y:S04]  /*3850*/  STS.128 [R24], R72 ;  /* 0x0000004818007388 */ /* 0x008fe80000000c00 */
[----:B-----5:R0:W-:Y:S01]  /*3860*/  STS.128 [R24+0x200], R80 ;  /* 0x0002005018007388 */ /* 0x0201e20000000c00 */
[----:B------:R-:W-:-:S03]  /*3870*/  NOP ;  /* 0x0000000000007918 */ /* 0x000fc60000000000 */
[----:B------:R-:W1:Y:S01]  /*3880*/  LDS.128 R76, [R3] ;  /* 0x00000000034c7984 */ /* 0x000e620000000c00 */
[----:B0-----:R-:W-:Y:S01]  /*3890*/  SHF.L.U32 R80, R69, 0x10, RZ ;  /* 0x0000001045507819 */ /* 0x001fe200000006ff */
[----:B------:R-:W-:Y:S01]  /*38a0*/  FADD.FTZ R69, -R115, 1 ;  /* 0x3f80000073457421 */ /* 0x000fe20000010100 */
[----:B------:R-:W-:Y:S02]  /*38b0*/  SHF.L.U32 R82, R71, 0x10, RZ ;  /* 0x0000001047527819 */ /* 0x000fe400000006ff */
[----:B------:R-:W-:Y:S01]  /*38c0*/  SHF.L.U32 R81, R70, 0x10, RZ ;  /* 0x0000001046517819 */ /* 0x000fe200000006ff */
[----:B------:R-:W-:Y:S01]  /*38d0*/  FADD.FTZ R70, -R108, 1 ;  /* 0x3f8000006c467421 */ /* 0x000fe20000010100 */
[----:B------:R-:W-:Y:S01]  /*38e0*/  FFMA.FTZ R73, R90, R69, 1 ;  /* 0x3f8000005a497423 */ /* 0x000fe20000010045 */
[----:B------:R-:W-:Y:S02]  /*38f0*/  FADD.FTZ R69, -R119, 1 ;  /* 0x3f80000077457421 */ /* 0x000fe40000010100 */
[C---:B------:R-:W-:Y:S01]  /*3900*/  FFMA.FTZ R74, R89.reuse, R70, 1 ;  /* 0x3f800000594a7423 */ /* 0x040fe20000010046 */
[----:B------:R-:W-:Y:S01]  /*3910*/  FMUL.FTZ R89, R89, R108 ;  /* 0x0000006c59597220 */ /* 0x000fe20000410000 */
[----:B------:R-:W-:Y:S01]  /*3920*/  FFMA.FTZ R69, R92, R69, 1 ;  /* 0x3f8000005c457423 */ /* 0x000fe20000010045 */
[----:B-1----:R-:W-:-:S02]  /*3930*/  SHF.L.U32 R83, R76, 0x10, RZ ;  /* 0x000000104c537819 */ /* 0x002fc400000006ff */
[C---:B------:R-:W-:Y:S02]  /*3940*/  SHF.L.U32 R97, R77.reuse, 0x10, RZ ;  /* 0x000000104d617819 */ /* 0x040fe400000006ff */
[----:B------:R-:W-:Y:S01]  /*3950*/  PRMT R112, R77, 0x7632, R112 ;  /* 0x000076324d707816 */ /* 0x000fe20000000070 */
[----:B------:R-:W-:Y:S01]  /*3960*/  FMUL.FTZ R17, R100, R83 ;  /* 0x0000005364117220 */ /* 0x000fe20000410000 */
[----:B------:R0:W1:Y:S01]  /*3970*/  MUFU.RCP R77, R68 ;  /* 0x00000044004d7308 */ /* 0x0000620000001000 */
[----:B------:R-:W-:Y:S01]  /*3980*/  FMUL.FTZ R19, R80, R97 ;  /* 0x0000006150137220 */ /* 0x000fe20000410000 */
[----:B------:R-:W-:Y:S01]  /*3990*/  PRMT R110, R76, 0x7632, R110 ;  /* 0x000076324c6e7816 */ /* 0x000fe2000000006e */
[----:B------:R-:W-:Y:S01]  /*39a0*/  FMUL.FTZ R17, R104, R17 ;  /* 0x0000001168117220 */ /* 0x000fe20000410000 */
[----:B------:R-:W-:Y:S01]  /*39b0*/  SHF.L.U32 R98, R78, 0x10, RZ ;  /* 0x000000104e627819 */ /* 0x000fe200000006ff */
[----:B------:R-:W-:Y:S01]  /*39c0*/  FMUL.FTZ R19, R106, R19 ;  /* 0x000000136a137220 */ /* 0x000fe20000410000 */
[----:B------:R-:W-:-:S02]  /*39d0*/  PRMT R116, R79, 0x7632, R116 ;  /* 0x000076324f747816 */ /* 0x000fc40000000074 */
[----:B------:R-:W-:Y:S01]  /*39e0*/  SHF.L.U32 R107, R79, 0x10, RZ ;  /* 0x000000104f6b7819 */ /* 0x000fe200000006ff */
[----:B0-----:R-:W-:Y:S01]  /*39f0*/  FMUL.FTZ R68, R17, R16 ;  /* 0x0000001011447220 */ /* 0x001fe20000410000 */
[----:B------:R-:W-:Y:S01]  /*3a00*/  FMUL.FTZ R71, R19, R18 ;  /* 0x0000001213477220 */ /* 0x000fe20000410000 */
[----:B------:R-:W-:Y:S01]  /*3a10*/  SHF.L.U32 R110, R110, 0x10, RZ ;  /* 0x000000106e6e7819 */ /* 0x000fe200000006ff */
[----:B------:R-:W0:Y:S01]  /*3a20*/  LDS.128 R16, [R3+0x10] ;  /* 0x0000100003107984 */ /* 0x000e220000000c00 */
[----:B------:R-:W-:Y:S01]  /*3a30*/  SHF.L.U32 R116, R116, 0x10, RZ ;  /* 0x0000001074747819 */ /* 0x000fe200000006ff */
[----:B------:R-:W-:Y:S01]  /*3a40*/  FMUL.FTZ R72, R81, R98 ;  /* 0x0000006251487220 */ /* 0x000fe20000410000 */
[----:B------:R-:W-:Y:S01]  /*3a50*/  PRMT R114, R78, 0x7632, R114 ;  /* 0x000076324e727816 */ /* 0x000fe20000000072 */
[----:B------:R-:W-:Y:S01]  /*3a60*/  FMUL.FTZ R75, R82, R107 ;  /* 0x0000006b524b7220 */ /* 0x000fe20000410000 */
[----:B------:R-:W-:Y:S01]  /*3a70*/  FMUL.FTZ R70, R117, R110 ;  /* 0x0000006e75467220 */ /* 0x000fe20000410000 */
[----:B------:R-:W-:Y:S01]  /*3a80*/  FMUL.FTZ R72, R115, R72 ;  /* 0x0000004873487220 */ /* 0x000fe20000410000 */
[----:B------:R-:W-:Y:S01]  /*3a90*/  SHF.L.U32 R112, R112, 0x10, RZ ;  /* 0x0000001070707819 */ /* 0x000fe200000006ff */
[----:B------:R-:W-:Y:S01]  /*3aa0*/  FMUL.FTZ R75, R108, R75 ;  /* 0x0000004b6c4b7220 */ /* 0x000fe20000410000 */
[----:B------:R-:W-:Y:S01]  /*3ab0*/  FMUL.FTZ R70, R119, R70 ;  /* 0x0000004677467220 */ /* 0x000fe20000410000 */
[----:B------:R-:W-:Y:S01]  /*3ac0*/  FADD.FTZ R78, -R118, 1 ;  /* 0x3f800000764e7421 */ /* 0x000fe20000010100 */
[----:B------:R-:W-:Y:S01]  /*3ad0*/  SHF.L.U32 R114, R114, 0x10, RZ ;  /* 0x0000001072727819 */ /* 0x000fe200000006ff */
[----:B------:R-:W-:Y:S01]  /*3ae0*/  FMUL.FTZ R79, R129, R116 ;  /* 0x00000074814f7220 */ /* 0x000fe20000410000 */
[----:B------:R-:W-:Y:S01]  /*3af0*/  FMUL.FTZ R72, R72, R73 ;  /* 0x0000004948487220 */ /* 0x000fe20000410000 */
[----:B------:R-:W-:Y:S01]  /*3b00*/  FMUL.FTZ R76, R75, R74 ;  /* 0x0000004a4b4c7220 */ /* 0x000fe20000410000 */
[----:B------:R-:W-:Y:S01]  /*3b10*/  FMUL.FTZ R69, R70, R69 ;  /* 0x0000004546457220 */ /* 0x000fe20000410000 */
[----:B------:R-:W-:Y:S01]  /*3b20*/  FFMA.FTZ R78, R85, R78, 1 ;  /* 0x3f800000554e7423 */ /* 0x000fe2000001004e */
[----:B------:R-:W-:Y:S01]  /*3b30*/  FMUL.FTZ R79, R118, R79 ;  /* 0x0000004f764f7220 */ /* 0x000fe20000410000 */
[----:B-1----:R-:W-:Y:S01]  /*3b40*/  FADD.FTZ R73, -R77, 1 ;  /* 0x3f8000004d497421 */ /* 0x002fe20000010100 */
[----:B------:R-:W-:Y:S01]  /*3b50*/  FADD.FTZ R75, -R121, 1 ;  /* 0x3f800000794b7421 */ /* 0x000fe20000010100 */
[----:B------:R-:W-:Y:S01]  /*3b60*/  FMUL.FTZ R70, R123, R112 ;  /* 0x000000707b467220 */ /* 0x000fe20000410000 */
[----:B------:R-:W-:Y:S01]  /*3b70*/  FMUL.FTZ R74, R125, R114 ;  /* 0x000000727d4a7220 */ /* 0x000fe20000410000 */
[----:B------:R-:W-:Y:S01]  /*3b80*/  FMUL.FTZ R79, R79, R78 ;  /* 0x0000004e4f4f7220 */ /* 0x000fe20000410000 */
[----:B------:R-:W-:Y:S01]  /*3b90*/  FFMA.FTZ R73, R94, R73, 1 ;  /* 0x3f8000005e497423 */ /* 0x000fe20000010049 */
[----:B------:R-:W-:Y:S01]  /*3ba0*/  FFMA.FTZ R75, R84, R75, 1 ;  /* 0x3f800000544b7423 */ /* 0x000fe2000001004b */
        /* <DEDUP_REMOVED lines=9> */
[----:B------:R-:W-:-:S02]  /*3c40*/  F2FP.BF16.F32.PACK_AB R69, R70, R71 ;  /* 0x000000474645723e */ /* 0x000fc400000010ff */
[----:B------:R-:W-:Y:S02]  /*3c50*/  F2FP.BF16.F32.PACK_AB R70, R75, R72 ;  /* 0x000000484b46723e */ /* 0x000fe400000010ff */
[----:B------:R-:W-:Y:S01]  /*3c60*/  F2FP.BF16.F32.PACK_AB R71, R79, R76 ;  /* 0x0000004c4f47723e */ /* 0x000fe200000010ff */
[----:B------:R-:W-:Y:S01]  /*3c70*/  BAR.SYNC.DEFER_BLOCKING 0x0 ;  /* 0x0000000000007b1d */ /* 0x000fe20000010000 */
[----:B0-----:R-:W-:Y:S02]  /*3c80*/  SHF.L.U32 R124, R19, 0x10, RZ ;  /* 0x00000010137c7819 */ /* 0x001fe400000006ff */
[----:B------:R-:W-:Y:S02]  /*3c90*/  SHF.L.U32 R122, R17, 0x10, RZ ;  /* 0x00000010117a7819 */ /* 0x000fe400000006ff */
[C---:B------:R-:W-:Y:S01]  /*3ca0*/  SHF.L.U32 R133, R18.reuse, 0x10, RZ ;  /* 0x0000001012857819 */ /* 0x040fe200000006ff */
[----:B------:R-:W-:Y:S01]  /*3cb0*/  FMUL.FTZ R134, R103, R124 ;  /* 0x0000007c67867220 */ /* 0x000fe20000410000 */
[----:B------:R-:W-:Y:S01]  /*3cc0*/  PRMT R78, R18, 0x7632, R78 ;  /* 0x00007632124e7816 */ /* 0x000fe2000000004e */
[----:B------:R-:W-:Y:S01]  /*3cd0*/  FMUL.FTZ R18, R101, R122 ;  /* 0x0000007a65127220 */ /* 0x000fe20000410000 */
[----:B------:R-:W-:Y:S01]  /*3ce0*/  PRMT R132, R19, 0x7632, R132 ;  /* 0x0000763213847816 */ /* 0x000fe20000000084 */
        /* <DEDUP_REMOVED lines=14> */
[----:B------:R-:W-:Y:S01]  /*3dd0*/  SHF.L.U32 R137, R66, 0x10, RZ ;  /* 0x0000001042897819 */ /* 0x000fe200000006ff */
[----:B------:R-:W-:Y:S01]  /*3de0*/  FFMA.FTZ R17, R0, R17, 1 ;  /* 0x3f80000000117423 */ /* 0x000fe20000010011 */
[----:B------:R-:W-:Y:S01]  /*3df0*/  SHF.L.U32 R140, R74, 0x10, RZ ;  /* 0x000000104a8c7819 */ /* 0x000fe200000006ff */
[----:B------:R-:W-:Y:S01]  /*3e00*/  FMUL.FTZ R16, R105, R16 ;  /* 0x0000001069107220 */ /* 0x000fe20000410000 */
[----:B------:R-:W-:Y:S01]  /*3e10*/  SHF.L.U32 R135, R22, 0x10, RZ ;  /* 0x0000001016877819 */ /* 0x000fe200000006ff */
        /* <DEDUP_REMOVED lines=24> */
[----:B------:R1:W-:Y:S01]  /*3fa0*/  STS.128 [R3], R68 ;  /* 0x0000004403007388 */ /* 0x0003e20000000c00 */
[----:B------:R-:W-:Y:S01]  /*3fb0*/  F2FP.BF16.F32.PACK_AB R72, R17, R16 ;  /* 0x000000101148723e */ /* 0x000fe200000010ff */
[----:B------:R-:W-:Y:S01]  /*3fc0*/  FMUL.FTZ R105, R0, R105 ;  /* 0x0000006900697220 */ /* 0x000fe20000410000 */
[----:B------:R-:W-:Y:S01]  /*3fd0*/  F2FP.BF16.F32.PACK_AB R74, R67, R130 ;  /* 0x00000082434a723e */ /* 0x000fe200000010ff */
[----:B------:R-:W-:Y:S01]  /*3fe0*/  FMUL.FTZ R109, R2, R109 ;  /* 0x0000006d026d7220 */ /* 0x000fe20000410000 */
[----:B------:R-:W-:Y:S01]  /*3ff0*/  F2FP.BF16.F32.PACK_AB R75, R23, R134 ;  /* 0x00000086174b723e */ /* 0x000fe200000010ff */
[----:B------:R-:W-:Y:S01]  /*4000*/  FMUL.FTZ R113, R88, R113 ;  /* 0x0000007158717220 */ /* 0x000fe20000410000 */
[C---:B------:R-:W-:Y:S01]  /*4010*/  PRMT R134, R4.reuse, 0x7632, R134 ;  /* 0x0000763204867816 */ /* 0x040fe20000000086 */
[----:B------:R-:W2:Y:S01]  /*4020*/  LDC.64 R22, c[0x0][0x558] ;  /* 0x00015600ff167b82 */ /* 0x000ea20000000a00 */
[----:B------:R-:W-:Y:S01]  /*4030*/  PRMT R132, R5, 0x7632, R132 ;  /* 0x0000763205847816 */ /* 0x000fe20000000084 */
[----:B------:R3:W-:Y:S01]  /*4040*/  STS.128 [R3+0x10], R72 ;  /* 0x0000104803007388 */ /* 0x0007e20000000c00 */
[----:B------:R-:W-:Y:S01]  /*4050*/  NOP ;  /* 0x0000000000007918 */ /* 0x000fe20000000000 */
[----:B-1----:R-:W-:-:S02]  /*4060*/  SHF.L.U32 R70, R4, 0x10, RZ ;  /* 0x0000001004467819 */ /* 0x002fc400000006ff */
[----:B------:R-:W1:Y:S01]  /*4070*/  LDS.128 R16, [R24] ;  /* 0x0000000018107984 */ /* 0x000e620000000c00 */
[----:B------:R-:W-:Y:S01]  /*4080*/  PRMT R130, R6, 0x7632, R130 ;  /* 0x0000763206827816 */ /* 0x000fe20000000082 */
[----:B------:R-:W-:Y:S01]  /*4090*/  FMUL.FTZ R2, R96, R131 ;  /* 0x0000008360027220 */ /* 0x000fe20000410000 */
[----:B------:R-:W-:Y:S01]  /*40a0*/  SHF.L.U32 R76, R7, 0x10, RZ ;  /* 0x00000010074c7819 */ /* 0x000fe200000006ff */
[----:B------:R-:W-:Y:S01]  /*40b0*/  FMUL.FTZ R87, R87, R126 ;  /* 0x0000007e57577220 */ /* 0x000fe20000410000 */
[----:B------:R-:W-:Y:S01]  /*40c0*/  SHF.L.U32 R66, R8, 0x10, RZ ;  /* 0x0000001008427819 */ /* 0x000fe200000006ff */
[----:B------:R-:W-:Y:S01]  /*40d0*/  FMUL.FTZ R95, R95, R144 ;  /* 0x000000905f5f7220 */ /* 0x000fe20000410000 */
[----:B------:R-:W-:Y:S01]  /*40e0*/  SHF.L.U32 R67, R9, 0x10, RZ ;  /* 0x0000001009437819 */ /* 0x000fe200000006ff */
[----:B0-----:R-:W-:Y:S01]  /*40f0*/  IMAD.WIDE.U32 R8, R46, R78, UR6 ;  /* 0x000000062e087e25 */ /* 0x001fe2000f8e004e */
[----:B---3--:R-:W-:-:S03]  /*4100*/  SHF.L.U32 R72, R5, 0x10, RZ ;  /* 0x0000001005487819 */ /* 0x008fc600000006ff */
[----:B------:R-:W-:Y:S01]  /*4110*/  FMUL.FTZ R0, R100, R93 ;  /* 0x0000005d64007220 */ /* 0x000fe20000410000 */
[----:B------:R-:W-:Y:S01]  /*4120*/  SHF.L.U32 R74, R6, 0x10, RZ ;  /* 0x00000010064a7819 */ /* 0x000fe200000006ff */
[----:B------:R-:W-:Y:S01]  /*4130*/  IMAD R79, R46, R79, R9 ;  /* 0x0000004f2e4f7224 */ /* 0x000fe200078e0209 */
[----:B------:R-:W0:Y:S01]  /*4140*/  LDS.128 R4, [R24+0x200] ;  /* 0x0002000018047984 */ /* 0x000e220000000c00 */
[----:B--2---:R-:W-:Y:S01]  /*4150*/  LEA R22, P0, R8, R22, 0x1 ;  /* 0x0000001608167211 */ /* 0x004fe200078008ff */
[----:B------:R-:W-:Y:S01]  /*4160*/  FMUL.FTZ R78, R80, R91 ;  /* 0x0000005b504e7220 */ /* 0x000fe20000410000 */
[----:B------:R-:W-:Y:S01]  /*4170*/  SHF.L.U32 R68, R10, 0x10, RZ ;  /* 0x000000100a447819 */ /* 0x000fe200000006ff */
[----:B------:R-:W-:Y:S01]  /*4180*/  FMUL.FTZ R10, R94, R77 ;  /* 0x0000004d5e0a7220 */ /* 0x000fe20000410000 */
[----:B------:R-:W-:Y:S01]  /*4190*/  LEA.HI.X R23, R8, R23, R79, 0x1, P0 ;  /* 0x0000001708177211 */ /* 0x000fe200000f0c4f */
[----:B------:R-:W-:Y:S01]  /*41a0*/  FMUL.FTZ R73, R81, R115 ;  /* 0x0000007351497220 */ /* 0x000fe20000410000 */
[----:B------:R-:W-:Y:S01]  /*41b0*/  FMUL.FTZ R80, R82, R89 ;  /* 0x0000005952507220 */ /* 0x000fe20000410000 */
[----:B------:R-:W-:Y:S01]  /*41c0*/  FMUL.FTZ R77, R101, R109 ;  /* 0x0000006d654d7220 */ /* 0x000fe20000410000 */
[----:B------:R-:W-:Y:S01]  /*41d0*/  SHF.L.U32 R69, R11, 0x10, RZ ;  /* 0x000000100b457819 */ /* 0x000fe200000006ff */
[----:B------:R-:W-:-:S04]  /*41e0*/  IMAD.WIDE.U32 R8, R26, 0x10, R22 ;  /* 0x000000101a087825 */ /* 0x000fc800078e0016 */
        /* <DEDUP_REMOVED lines=54> */
[----:B-1----:R-:W-:Y:S01]  /*4550*/  IMAD R5, R46, UR15, R99 ;  /* 0x0000000f2e057c24 */ /* 0x002fe2000f8e0263 */
[----:B------:R-:W-:-:S04]  /*4560*/  LEA R4, P0, R98, UR20, 0x1 ;  /* 0x0000001462047c11 */ /* 0x000fc8000f8008ff */
[----:B------:R-:W-:-:S03]  /*4570*/  LEA.HI.X R5, R98, UR21, R5, 0x1, P0 ;  /* 0x0000001562057c11 */ /* 0x000fc600080f0c05 */
[----:B------:R-:W-:-:S05]  /*4580*/  IMAD.WIDE.U32 R4, R26, 0x10, R4 ;  /* 0x000000101a047825 */ /* 0x000fca00078e0004 */
[----:B0-----:R0:W-:Y:S04]  /*4590*/  STG.E.128 desc[UR16][R4.64], R16 ;  /* 0x0000001004007986 */ /* 0x0011e8000c101d10 */
[----:B--2---:R0:W-:Y:S02]  /*45a0*/  STG.E.128 desc[UR16][R4.64+0x200], R20 ;  /* 0x0002001404007986 */ /* 0x0041e4000c101d10 */
.L_x_5211:
        /* <DEDUP_REMOVED lines=15> */
[----:B------:R-:W-:Y:S01]  /*46a0*/  MOV R95, RZ ;  /* 0x000000ff005f7202 */ /* 0x000fe20000000f00 */
[----:B------:R-:W-:Y:S01]  /*46b0*/  FFMA.FTZ R5, R86, R115, R5 ;  /* 0x0000007356057223 */ /* 0x000fe20000010005 */
[----:B------:R-:W-:Y:S01]  /*46c0*/  HFMA2 R102, -RZ, RZ, 0, 0 ;  /* 0x00000000ff667431 */ /* 0x000fe200000001ff */
[----:B------:R-:W-:Y:S01]  /*46d0*/  MOV R93, RZ ;  /* 0x000000ff005d7202 */ /* 0x000fe20000000f00 */
[----:B------:R-:W-:-:S02]  /*46e0*/  HFMA2 R100, -RZ, RZ, 0, 0 ;  /* 0x00000000ff647431 */ /* 0x000fc400000001ff */
[----:B------:R-:W-:Y:S01]  /*46f0*/  FFMA.FTZ R5, R80, R69, R5 ;  /* 0x0000004550057223 */ /* 0x000fe20000010005 */
[----:B--2---:R-:W-:Y:S01]  /*4700*/  UISETP.GE.AND UP0, UPT, UR11, 0x1, UPT ;  /* 0x000000010b00788c */ /* 0x004fe2000bf06270 */
[----:B------:R-:W-:Y:S01]  /*4710*/  HFMA2 R98, -RZ, RZ, 0, 0 ;  /* 0x00000000ff627431 */ /* 0x000fe200000001ff */
[----:B------:R-:W-:Y:S01]  /*4720*/  MOV R91, RZ ;  /* 0x000000ff005b7202 */ /* 0x000fe20000000f00 */
[----:B------:R-:W-:Y:S01]  /*4730*/  FFMA.FTZ R2, R96, R117, R5 ;  /* 0x0000007560027223 */ /* 0x000fe20000010005 */
[----:B------:R-:W-:Y:S01]  /*4740*/  HFMA2 R83, -RZ, RZ, 0, 0 ;  /* 0x00000000ff537431 */ /* 0x000fe200000001ff */
[----:B------:R-:W-:Y:S02]  /*4750*/  MOV R89, RZ ;  /* 0x000000ff00597202 */ /* 0x000fe40000000f00 */
[----:B------:R-:W-:Y:S01]  /*4760*/  CS2R R22, SRZ ;  /* 0x0000000000167805 */ /* 0x000fe2000001ff00 */
[----:B------:R-:W-:Y:S01]  /*4770*/  FFMA.FTZ R5, R75, R70, R2 ;  /* 0x000000464b057223 */ /* 0x000fe20000010002 */
[----:B------:R-:W-:Y:S01]  /*4780*/  MOV R87, RZ ;  /* 0x000000ff00577202 */ /* 0x000fe20000000f00 */
[----:B------:R-:W-:Y:S01]  /*4790*/  FMUL.FTZ R111, R0, R47 ;  /* 0x0000002f006f7220 */ /* 0x000fe20000410000 */
[----:B------:R-:W-:Y:S01]  /*47a0*/  MOV R85, RZ ;  /* 0x000000ff00557202 */ /* 0x000fe20000000f00 */
        /* <DEDUP_REMOVED lines=21> */
[----:B------:R-:W-:-:S03]  /*4900*/  FMUL.FTZ R97, R88, R47 ;  /* 0x0000002f58617220 */ /* 0x000fc60000410000 */
[----:B------:R-:W-:Y:S01]  /*4910*/  FFMA.FTZ R21, R88, R151, R21 ;  /* 0x0000009758157223 */ /* 0x000fe20000010015 */
[----:B------:R-:W-:Y:S06]  /*4920*/  BAR.SYNC.DEFER_BLOCKING 0x0 ;  /* 0x0000000000007b1d */ /* 0x000fec0000010000 */
[----:B------:R-:W-:Y:S05]  /*4930*/  BRA.U !UP0, `(.L_x_5212) ;  /* 0x0000002108a47547 */ /* 0x000fea000b800000 */
        /* <DEDUP_REMOVED lines=45> */
.L_x_5225:
[----:B-1----:R-:W-:Y:S02]  /*4c10*/  MOV R4, R132 ;  /* 0x0000008400047202 */ /* 0x002fe40000000f00 */
[----:B------:R-:W-:-:S05]  /*4c20*/  MOV R5, R131 ;  /* 0x0000008300057202 */ /* 0x000fca0000000f00 */
[----:B0-----:R0:W2:Y:S01]  /*4c30*/  LDG.E R17, desc[UR16][R4.64] ;  /* 0x0000001004117981 */ /* 0x0010a2000c1e1900 */
[----:B------:R-:W-:Y:S02]  /*4c40*/  MOV R6, R126 ;  /* 0x0000007e00067202 */ /* 0x000fe40000000f00 */
        /* <DEDUP_REMOVED lines=71> */
.L_x_5214:
[----:B------:R0:W1:Y:S02]  /*50c0*/  LDS R184, [R127+0x1494] ;  /* 0x001494007fb87984 */ /* 0x0000640000000800 */
.L_x_5215:
[----:B------:R-:W-:Y:S05]  /*50d0*/  BSYNC.RECONVERGENT B0 ;  /* 0x0000000000007941 */ /* 0x000fea0003800200 */
.L_x_5213:
        /* <DEDUP_REMOVED lines=74> */
.L_x_5243:
[C---:B0-----:R-:W-:Y:S01]  /*5580*/  FFMA.FTZ R4, R6.reuse, R4, R5 ;  /* 0x0000000406047223 */ /* 0x041fe20000010005 */
[----:B------:R-:W-:Y:S01]  /*5590*/  UMOV UR7, 0xffffffff ;  /* 0xffffffff00077882 */ /* 0x000fe20000000000 */
[----:B--2---:R-:W-:-:S03]  /*55a0*/  @P1 FMUL.FTZ R6, R6, R185 ;  /* 0x000000b906061220 */ /* 0x004fc60000410000 */
[----:B------:R-:W-:Y:S01]  /*55b0*/  FSEL R7, R5, R4, !P1 ;  /* 0x0000000405077208 */ /* 0x000fe20004800000 */
[----:B------:R-:W-:Y:S06]  /*55c0*/  BRA.DIV UR7, `(.L_x_5218) ;  /* 0x00000032075c7947 */ /* 0x000fec000b800000 */
.L_x_5246:
[----:B------:R-:W-:-:S03]  /*55d0*/  UMOV UR7, 0xffffffff ;  /* 0xffffffff00077882 */ /* 0x000fc60000000000 */
[----:B------:R-:W-:Y:S05]  /*55e0*/  BRA.DIV UR7, `(.L_x_5219) ;  /* 0x00000032077c7947 */ /* 0x000fea000b800000 */
.L_x_5249:
[----:B------:R-:W-:-:S03]  /*55f0*/  UMOV UR7, 0xffffffff ;  /* 0xffffffff00077882 */ /* 0x000fc60000000000 */
[----:B------:R-:W-:Y:S05]  /*5600*/  BRA.DIV UR7, `(.L_x_5220) ;  /* 0x00000032079c7947 */ /* 0x000fea000b800000 */
[----:B------:R0:W2:Y:S04]  /*5610*/  SHFL.UP PT, R185, R6, 0x1, RZ ;  /* 0x0420000006b97989 */ /* 0x0000a800000e00ff */
[----:B------:R0:W0:Y:S04]  /*5620*/  SHFL.UP PT, R188, R7, 0x1, RZ ;  /* 0x0420000007bc7989 */ /* 0x00002800000e00ff */
[----:B-----5:R0:W0:Y:S04]  /*5630*/  SHFL.IDX PT, R4, R18, RZ, 0x1f ;  /* 0x00001fff12047589 */ /* 0x02002800000e0000 */
[----:B------:R0:W0:Y:S02]  /*5640*/  SHFL.IDX PT, R5, R19, RZ, 0x1f ;  /* 0x00001fff13057589 */ /* 0x00002400000e0000 */
.L_x_5255:
[----:B0-----:R-:W0:Y:S01]  /*5650*/  LDS.64 R6, [R25+0x880] ;  /* 0x0008800019067984 */ /* 0x001e220000000a00 */
[C---:B--2---:R-:W-:Y:S01]  /*5660*/  @P0 FFMA.FTZ R5, R185.reuse, R5, R188 ;  /* 0x00000005b9050223 */ /* 0x044fe200000100bc */
[----:B------:R-:W-:-:S03]  /*5670*/  @P0 FMUL.FTZ R4, R185, R4 ;  /* 0x00000004b9040220 */ /* 0x000fc60000410000 */
[-C--:B0-----:R-:W-:Y:S01]  /*5680*/  FFMA.FTZ R7, R5, R6.reuse, R7 ;  /* 0x0000000605077223 */ /* 0x081fe20000010007 */
[----:B------:R-:W-:-:S05]  /*5690*/  FMUL.FTZ R6, R4, R6 ;  /* 0x0000000604067220 */ /* 0x000fca0000410000 */
[----:B------:R2:W-:Y:S02]  /*56a0*/  STS.128 [R25+0x880], R4 ;  /* 0x0008800419007388 */ /* 0x0005e40000000c00 */
.L_x_5216:
[----:B------:R-:W-:Y:S05]  /*56b0*/  WARPSYNC.ALL ;  /* 0x0000000000007948 */ /* 0x000fea0003800000 */
[----:B------:R-:W-:Y:S01]  /*56c0*/  BAR.SYNC.DEFER_BLOCKING 0x0 ;  /* 0x0000000000007b1d */ /* 0x000fe20000010000 */
[C---:B-123--:R-:W-:Y:S01]  /*56d0*/  FMUL.FTZ R5, R181.reuse, R184 ;  /* 0x000000b8b5057220 */ /* 0x04efe20000410000 */
[----:B------:R-:W-:Y:S01]  /*56e0*/  FFMA.FTZ R4, R181, R183, R182 ;  /* 0x000000b7b5047223 */ /* 0x000fe200000100b6 */
[----:B------:R-:W-:Y:S02]  /*56f0*/  ISETP.NE.AND P0, PT, R202, RZ, PT ;  /* 0x000000ffca00720c */ /* 0x000fe40003f05270 */
[C---:B------:R-:W-:Y:S01]  /*5700*/  FMUL.FTZ R6, R178.reuse, R5 ;  /* 0x00000005b2067220 */ /* 0x040fe20000410000 */
[----:B------:R-:W-:Y:S01]  /*5710*/  FFMA.FTZ R4, R178, R4, R179 ;  /* 0x00000004b2047223 */ /* 0x000fe200000100b3 */
[----:B-----5:R-:W-:-:S02]  /*5720*/  MOV R18, 0x3f800000 ;  /* 0x3f80000000127802 */ /* 0x020fc40000000f00 */
[C---:B------:R-:W-:Y:S01]  /*5730*/  FMUL.FTZ R5, R173.reuse, R6 ;  /* 0x00000006ad057220 */ /* 0x040fe20000410000 */
[----:B------:R-:W-:Y:S01]  /*5740*/  FFMA.FTZ R4, R173, R4, R180 ;  /* 0x00000004ad047223 */ /* 0x000fe200000100b4 */
[----:B------:R-:W-:Y:S02]  /*5750*/  MOV R19, RZ ;  /* 0x000000ff00137202 */ /* 0x000fe40000000f00 */
        /* <DEDUP_REMOVED lines=8> */
[----:B------:R-:W-:Y:S01]  /*57e0*/  FFMA.FTZ R4, R163, R4, R174 ;  /* 0x00000004a3047223 */ /* 0x000fe200000100ae */
[----:B------:R2:W3:Y:S02]  /*57f0*/  @P0 LDS.64 R18, [R133] ;  /* 0x0000000085120984 */ /* 0x0004e40000000a00 */
[C---:B------:R-:W-:Y:S01]  /*5800*/  FMUL.FTZ R6, R162.reuse, R5 ;  /* 0x00000005a2067220 */ /* 0x040fe20000410000 */
[----:B------:R-:W-:Y:S01]  /*5810*/  FFMA.FTZ R4, R162, R4, R171 ;  /* 0x00000004a2047223 */ /* 0x000fe200000100ab */
[----:B------:R-:W-:-:S02]  /*5820*/  ISETP.GT.U32.AND P0, PT, R39, 0x1f, PT ;  /* 0x0000001f2700780c */ /* 0x000fc40003f04070 */
        /* <DEDUP_REMOVED lines=15> */
[----:B-1----:R-:W-:-:S04]  /*5920*/  FFMA.FTZ R192, R186, R192, R149 ;  /* 0x000000c0bac07223 */ /* 0x002fc80000010095 */
        /* <DEDUP_REMOVED lines=16> */
[----:B--23--:R-:W-:Y:S05]  /*5a30*/  @P0 BRA `(.L_x_5221) ;  /* 0x0000000000ec0947 */ /* 0x00cfea0003800000 */
        /* <DEDUP_REMOVED lines=10> */
[----:B------:R-:W-:Y:S04]  /*5ae0*/  SHFL.IDX PT, R205, R18, RZ, 0x1f ;  /* 0x00001fff12cd7589 */ /* 0x000fe800000e0000 */
        /* <DEDUP_REMOVED lines=40> */
.L_x_5272:
[----:B------:R-:W1:Y:S01]  /*5d70*/  LDS.64 R4, [R25+0xa98] ;  /* 0x000a980019047984 */ /* 0x000e620000000a00 */
[----:B------:R-:W-:Y:S02]  /*5d80*/  MOV R7, R207 ;  /* 0x000000cf00077202 */ /* 0x000fe40000000f00 */
[----:B------:R-:W-:-:S03]  /*5d90*/  MOV R6, R205 ;  /* 0x000000cd00067202 */ /* 0x000fc60000000f00 */
[C---:B0-----:R-:W-:Y:S02]  /*5da0*/  @P0 FFMA.FTZ R7, R203.reuse, R7, R206 ;  /* 0x00000007cb070223 */ /* 0x041fe400000100ce */
[----:B------:R-:W-:Y:S02]  /*5db0*/  @P0 FMUL.FTZ R6, R203, R6 ;  /* 0x00000006cb060220 */ /* 0x000fe40000410000 */
[C---:B-1----:R-:W-:Y:S02]  /*5dc0*/  FFMA.FTZ R5, R4.reuse, R7, R5 ;  /* 0x0000000704057223 */ /* 0x042fe40000010005 */
[----:B------:R-:W-:-:S05]  /*5dd0*/  FMUL.FTZ R4, R4, R6 ;  /* 0x0000000604047220 */ /* 0x000fca0000410000 */
[----:B------:R1:W-:Y:S02]  /*5de0*/  STS.128 [R25+0xa90], R4 ;  /* 0x000a900419007388 */ /* 0x0003e40000000c00 */
.L_x_5221:
[----:B------:R-:W-:Y:S05]  /*5df0*/  WARPSYNC.ALL ;  /* 0x0000000000007948 */ /* 0x000fea0003800000 */
[----:B------:R-:W-:Y:S01]  /*5e00*/  BAR.SYNC.DEFER_BLOCKING 0x0 ;  /* 0x0000000000007b1d */ /* 0x000fe20000010000 */
[----:B-1----:R-:W-:Y:S01]  /*5e10*/  FFMA.FTZ R5, R0, R192, RZ ;  /* 0x000000c000057223 */ /* 0x002fe200000100ff */
[----:B------:R-:W-:Y:S01]  /*5e20*/  FADD.FTZ R7, -R149, R192 ;  /* 0x000000c095077221 */ /* 0x000fe20000010100 */
[C---:B------:R-:W-:Y:S02]  /*5e30*/  ISETP.GT.AND P1, PT, R65.reuse, 0x1e, PT ;  /* 0x0000001e4100780c */ /* 0x040fe40003f24270 */
[----:B------:R-:W-:Y:S01]  /*5e40*/  FFMA.FTZ R5, R82, R191, R5 ;  /* 0x000000bf52057223 */ /* 0x000fe20000010005 */
[----:B------:R-:W-:Y:S01]  /*5e50*/  FADD.FTZ R191, -R148, R191 ;  /* 0x000000bf94bf7221 */ /* 0x000fe20000010100 */
[----:B------:R-:W-:Y:S01]  /*5e60*/  ISETP.GT.AND P0, PT, R65, 0x1d, PT ;  /* 0x0000001d4100780c */ /* 0x000fe20003f04270 */
[----:B------:R-:W-:Y:S01]  /*5e70*/  BSSY.RECONVERGENT B0, `(.L_x_5223) ;  /* 0x00000c8000007945 */ /* 0x000fe20003800200 */
[----:B------:R-:W-:Y:S01]  /*5e80*/  FFMA.FTZ R5, R78, R190, R5 ;  /* 0x000000be4e057223 */ /* 0x000fe20000010005 */
[----:B------:R-:W-:Y:S01]  /*5e90*/  FADD.FTZ R190, -R147, R190 ;  /* 0x000000be93be7221 */ /* 0x000fe20000010100 */
[----:B------:R-:W-:Y:S01]  /*5ea0*/  ISETP.NE.AND P2, PT, R39, RZ, PT ;  /* 0x000000ff2700720c */ /* 0x000fe20003f45270 */
[----:B------:R-:W1:-:S12]  /*5eb0*/  LDS R4, [R28+0xa94] ;  /* 0x000a94001c047984 */ /* 0x000e580000000800 */
[----:B------:R2:W-:Y:S01]  /*5ec0*/  @!P2 STS.64 [R133], R18 ;  /* 0x000000128500a388 */ /* 0x0005e20000000a00 */
[----:B-1----:R-:W-:Y:S01]  /*5ed0*/  FFMA.FTZ R184, R4, R184, R183 ;  /* 0x000000b804b87223 */ /* 0x002fe200000100b7 */
[----:B------:R-:W-:Y:S01]  /*5ee0*/  FFMA.FTZ R4, R84, R189, R5 ;  /* 0x000000bd54047223 */ /* 0x000fe20000010005 */
[----:B------:R-:W-:Y:S02]  /*5ef0*/  FADD.FTZ R189, -R146, R189 ;  /* 0x000000bd92bd7221 */ /* 0x000fe40000010100 */
        /* <DEDUP_REMOVED lines=9> */
[----:B------:R-:W-:-:S03]  /*5f90*/  FFMA.FTZ R5, R80, R186, R5 ;  /* 0x000000ba50057223 */ /* 0x000fc60000010005 */
        /* <DEDUP_REMOVED lines=25> */
[----:B------:R-:W-:Y:S01]  /*6130*/  FMUL.FTZ R167, R168, R51 ;  /* 0x00000033a8a77220 */ /* 0x000fe20000410000 */
[----:B------:R-:W-:Y:S01]  /*6140*/  FADD.FTZ R112, R177, R112 ;  /* 0x00000070b1707221 */ /* 0x000fe20000010000 */
[----:B--2---:R-:W-:Y:S01]  /*6150*/  FMUL.FTZ R18, R17, R172 ;  /* 0x000000ac11127220 */ /* 0x004fe20000410000 */
[----:B------:R-:W-:Y:S01]  /*6160*/  FFMA.FTZ R166, R157, R158, R166 ;  /* 0x0000009e9da67223 */ /* 0x000fe200000100a6 */
[----:B------:R-:W-:Y:S01]  /*6170*/  FADD.FTZ R99, R175, R99 ;  /* 0x00000063af637221 */ /* 0x000fe20000010000 */
[----:B------:R-:W-:Y:S01]  /*6180*/  FMUL.FTZ R19, R17, R180 ;  /* 0x000000b411137220 */ /* 0x000fe20000410000 */
[----:B------:R-:W-:Y:S01]  /*6190*/  FADD.FTZ R114, R173, R114 ;  /* 0x00000072ad727221 */ /* 0x000fe20000010000 */
[----:B------:R-:W-:Y:S01]  /*61a0*/  FFMA.FTZ R156, R156, R166, R165 ;  /* 0x000000a69c9c7223 */ /* 0x000fe200000100a5 */
[----:B------:R-:W-:Y:S01]  /*61b0*/  FMUL.FTZ R165, R174, R59 ;  /* 0x0000003baea57220 */ /* 0x000fe20000410000 */
[----:B------:R-:W-:Y:S01]  /*61c0*/  FADD.FTZ R116, R169, R116 ;  /* 0x00000074a9747221 */ /* 0x000fe20000010000 */
[----:B------:R-:W-:Y:S01]  /*61d0*/  FADD.FTZ R101, R171, R101 ;  /* 0x00000065ab657221 */ /* 0x000fe20000010000 */
[----:B------:R-:W-:Y:S01]  /*61e0*/  FFMA.FTZ R164, R155, R156, R164 ;  /* 0x0000009c9ba47223 */ /* 0x000fe200000100a4 */
[----:B------:R-:W-:Y:S01]  /*61f0*/  FADD.FTZ R118, R165, R118 ;  /* 0x00000076a5767221 */ /* 0x000fe20000010000 */
[----:B------:R-:W-:-:S02]  /*6200*/  FADD.FTZ R103, R167, R103 ;  /* 0x00000067a7677221 */ /* 0x000fc40000010000 */
[----:B------:R-:W-:Y:S01]  /*6210*/  FFMA.FTZ R6, R2, R164, R161 ;  /* 0x000000a402067223 */ /* 0x000fe200000100a1 */
[----:B------:R-:W-:Y:S01]  /*6220*/  FMUL.FTZ R155, R164, R62 ;  /* 0x0000003ea49b7220 */ /* 0x000fe20000410000 */
[----:B------:R-:W-:Y:S02]  /*6230*/  FMUL.FTZ R161, R170, R60 ;  /* 0x0000003caaa17220 */ /* 0x000fe40000410000 */
[----:B------:R-:W-:Y:S01]  /*6240*/  FFMA.FTZ R160, R153, R6, R160 ;  /* 0x0000000699a07223 */ /* 0x000fe200000100a0 */
[----:B------:R-:W-:Y:S01]  /*6250*/  FMUL.FTZ R153, R6, R58 ;  /* 0x0000003a06997220 */ /* 0x000fe20000410000 */
[----:B------:R-:W-:Y:S01]  /*6260*/  FADD.FTZ R120, R161, R120 ;  /* 0x00000078a1787221 */ /* 0x000fe20000010000 */
[----:B------:R-:W-:Y:S01]  /*6270*/  FADD.FTZ R124, R155, R124 ;  /* 0x0000007c9b7c7221 */ /* 0x000fe20000010000 */
[----:B------:R-:W-:Y:S01]  /*6280*/  FMUL.FTZ R2, R160, R63 ;  /* 0x0000003fa0027220 */ /* 0x000fe20000410000 */
[----:B------:R-:W-:-:S03]  /*6290*/  FADD.FTZ R110, R153, R110 ;  /* 0x0000006e996e7221 */ /* 0x000fc60000010000 */
        /* <DEDUP_REMOVED lines=12> */
[C---:B------:R-:W-:Y:S01]  /*6360*/  FFMA.FTZ R157, R5.reuse, R188, R204 ;  /* 0x000000bc059d7223 */ /* 0x040fe200000100cc */
[----:B------:R-:W-:Y:S01]  /*6370*/  FFMA.FTZ R186, R88, R195, R163 ;  /* 0x000000c358ba7223 */ /* 0x000fe200000100a3 */
[----:B------:R-:W-:Y:S01]  /*6380*/  FMUL.FTZ R163, R162, R52 ;  /* 0x00000034a2a37220 */ /* 0x000fe20000410000 */
[----:B------:R-:W-:Y:S01]  /*6390*/  FADD.FTZ R195, -R134, R195 ;  /* 0x000000c386c37221 */ /* 0x000fe20000010100 */
[----:B------:R-:W-:Y:S01]  /*63a0*/  FFMA.FTZ R204, R192, R187, R157 ;  /* 0x000000bbc0cc7223 */ /* 0x000fe2000001009d */
[----:B------:R-:W-:Y:S01]  /*63b0*/  FADD.FTZ R122, R5, R122 ;  /* 0x0000007a057a7221 */ /* 0x000fe20000010000 */
[----:B------:R-:W1:Y:S01]  /*63c0*/  SHFL.DOWN PT, R157, R186, 0x1, 0x1f ;  /* 0x08201f00ba9d7f89 */ /* 0x000e6200000e0000 */
[----:B------:R-:W-:Y:S01]  /*63d0*/  FADD.FTZ R109, R4, R109 ;  /* 0x0000006d046d7221 */ /* 0x000fe20000010000 */
[----:B------:R-:W-:Y:S01]  /*63e0*/  FFMA.FTZ R204, R161, R159, R204 ;  /* 0x0000009fa1cc7223 */ /* 0x000fe200000100cc */
[----:B------:R-:W-:Y:S01]  /*63f0*/  FADD.FTZ R105, R163, R105 ;  /* 0x00000069a3697221 */ /* 0x000fe20000010000 */
[----:B------:R-:W-:-:S02]  /*6400*/  FADD.FTZ R107, R192, R107 ;  /* 0x0000006bc06b7221 */ /* 0x000fc40000010000 */
        /* <DEDUP_REMOVED lines=8> */
[----:B------:R-:W-:Y:S01]  /*6490*/  FMUL.FTZ R19, R17, R176 ;  /* 0x000000b011137220 */ /* 0x000fe20000410000 */
[----:B------:R-:W1:Y:S01]  /*64a0*/  SHFL.DOWN PT, R179, R186, 0x2, 0x1f ;  /* 0x08401f00bab37f89 */ /* 0x000e6200000e0000 */
        /* <DEDUP_REMOVED lines=8> */
[----:B------:R-:W-:-:S02]  /*6530*/  FFMA.FTZ R157, R181, R195, R204 ;  /* 0x000000c3b59d7223 */ /* 0x000fc400000100cc */
[----:B------:R-:W-:Y:S01]  /*6540*/  FADD.FTZ R91, R176, R91 ;  /* 0x0000005bb05b7221 */ /* 0x000fe20000010000 */
[----:B------:R-:W-:Y:S01]  /*6550*/  FFMA.FTZ R174, R70, R174, R19 ;  /* 0x000000ae46ae7223 */ /* 0x000fe20000010013 */
[----:B------:R-:W-:Y:S01]  /*6560*/  FMUL.FTZ R19, R17, R166 ;  /* 0x000000a611137220 */ /* 0x000fe20000410000 */
[----:B------:R-:W2:Y:S02]  /*6570*/  SHFL.DOWN PT, R204, R157, 0x1, 0x1f ;  /* 0x08201f009dcc7f89 */ /* 0x000ea400000e0000 */
[----:B------:R-:W-:Y:S01]  /*6580*/  FADD.FTZ R89, R174, R89 ;  /* 0x00000059ae597221 */ /* 0x000fe20000010000 */
[----:B------:R-:W-:-:S04]  /*6590*/  FMUL.FTZ R19, R188, R19 ;  /* 0x00000013bc137220 */ /* 0x000fc80000410000 */
[----:B------:R-:W-:Y:S01]  /*65a0*/  FFMA.FTZ R166, R68, R166, R19 ;  /* 0x000000a644a67223 */ /* 0x000fe20000010013 */
[-C--:B------:R-:W-:Y:S01]  /*65b0*/  FMUL.FTZ R19, R17, R164.reuse ;  /* 0x000000a411137220 */ /* 0x080fe20000410000 */
[----:B-1----:R-:W-:Y:S02]  /*65c0*/  @!P0 FADD.FTZ R186, R186, R179 ;  /* 0x000000b3baba8221 */ /* 0x002fe40000010000 */
[----:B------:R-:W-:Y:S01]  /*65d0*/  FADD.FTZ R85, R166, R85 ;  /* 0x00000055a6557221 */ /* 0x000fe20000010000 */
[----:B------:R-:W-:Y:S02]  /*65e0*/  FMUL.FTZ R190, R190, R19 ;  /* 0x00000013bebe7220 */ /* 0x000fe40000410000 */
[----:B------:R-:W1:Y:S02]  /*65f0*/  SHFL.DOWN PT, R179, R186, 0x4, 0x1f ;  /* 0x08801f00bab37f89 */ /* 0x000e6400000e0000 */
[----:B------:R-:W-:-:S04]  /*6600*/  FFMA.FTZ R19, R67, R164, R190 ;  /* 0x000000a443137223 */ /* 0x000fc800000100be */
[----:B------:R-:W-:Y:S01]  /*6610*/  FADD.FTZ R22, R19, R22 ;  /* 0x0000001613167221 */ /* 0x000fe20000010000 */
        /* <DEDUP_REMOVED lines=15> */
[----:B------:R-:W-:Y:S01]  /*6710*/  FMUL.FTZ R198, R17, R178 ;  /* 0x000000b211c67220 */ /* 0x000fe20000410000 */
[----:B------:R-:W1:Y:S02]  /*6720*/  SHFL.DOWN PT, R167, R186, 0x10, 0x1f ;  /* 0x0a001f00baa77f89 */ /* 0x000e6400000e0000 */
[----:B------:R-:W-:Y:S01]  /*6730*/  FFMA.FTZ R182, R76, R182, R179 ;  /* 0x000000b64cb67223 */ /* 0x000fe200000100b3 */
[----:B------:R-:W-:-:S03]  /*6740*/  FMUL.FTZ R198, R197, R198 ;  /* 0x000000c6c5c67220 */ /* 0x000fc60000410000 */
[----:B------:R-:W-:Y:S01]  /*6750*/  FADD.FTZ R95, R182, R95 ;  /* 0x0000005fb65f7221 */ /* 0x000fe20000010000 */
[----:B--2---:R-:W-:Y:S01]  /*6760*/  @!P1 FADD.FTZ R157, R157, R206 ;  /* 0x000000ce9d9d9221 */ /* 0x004fe20000010000 */
[----:B------:R-:W-:Y:S01]  /*6770*/  FFMA.FTZ R175, R123, R178, R198 ;  /* 0x000000b27baf7223 */ /* 0x000fe200000100c6 */
[----:B------:R-:W-:Y:S01]  /*6780*/  FMUL.FTZ R178, R199, R18 ;  /* 0x00000012c7b27220 */ /* 0x000fe20000410000 */
[----:B------:R-:W-:Y:S02]  /*6790*/  FMUL.FTZ R18, R17, R168 ;  /* 0x000000a811127220 */ /* 0x000fe40000410000 */
[----:B------:R-:W2:Y:S01]  /*67a0*/  SHFL.DOWN PT, R184, R157, 0x8, 0x1f ;  /* 0x09001f009db87f89 */ /* 0x000ea200000e0000 */
[----:B------:R-:W-:Y:S01]  /*67b0*/  FFMA.FTZ R171, R121, R172, R178 ;  /* 0x000000ac79ab7223 */ /* 0x000fe200000100b2 */
[----:B------:R-:W-:Y:S01]  /*67c0*/  FMUL.FTZ R18, R193, R18 ;  /* 0x00000012c1127220 */ /* 0x000fe20000410000 */
[----:B------:R-:W-:Y:S02]  /*67d0*/  FADD.FTZ R106, R175, R106 ;  /* 0x0000006aaf6a7221 */ /* 0x000fe40000010000 */
[----:B------:R-:W-:Y:S01]  /*67e0*/  FADD.FTZ R104, R171, R104 ;  /* 0x00000068ab687221 */ /* 0x000fe20000010000 */
[----:B------:R-:W-:Y:S01]  /*67f0*/  FFMA.FTZ R165, R119, R168, R18 ;  /* 0x000000a877a57223 */ /* 0x000fe20000010012 */
[----:B------:R-:W-:-:S03]  /*6800*/  FMUL.FTZ R18, R17, R162 ;  /* 0x000000a211127220 */ /* 0x000fc60000410000 */
[----:B------:R-:W-:Y:S01]  /*6810*/  FADD.FTZ R102, R165, R102 ;  /* 0x00000066a5667221 */ /* 0x000fe20000010000 */
[----:B------:R-:W-:Y:S01]  /*6820*/  FMUL.FTZ R172, R185, R18 ;  /* 0x00000012b9ac7220 */ /* 0x000fe20000410000 */
[----:B------:R-:W-:Y:S01]  /*6830*/  FMUL.FTZ R18, R17, R170 ;  /* 0x000000aa11127220 */ /* 0x000fe20000410000 */
[----:B-1----:R-:W-:-:S03]  /*6840*/  FADD.FTZ R5, R186, R167 ;  /* 0x000000a7ba057221 */ /* 0x002fc60000010000 */
[----:B------:R-:W-:Y:S01]  /*6850*/  FMUL.FTZ R168, R159, R18 ;  /* 0x000000129fa87220 */ /* 0x000fe20000410000 */
[----:B------:R-:W-:Y:S01]  /*6860*/  FMUL.FTZ R18, R17, R158 ;  /* 0x0000009e11127220 */ /* 0x000fe20000410000 */
[----:B------:R-:W-:Y:S02]  /*6870*/  FFMA.FTZ R159, R117, R162, R172 ;  /* 0x000000a2759f7223 */ /* 0x000fe400000100ac */
[----:B------:R-:W-:Y:S01]  /*6880*/  FFMA.FTZ R168, R69, R170, R168 ;  /* 0x000000aa45a87223 */ /* 0x000fe200000100a8 */
[----:B------:R-:W-:Y:S01]  /*6890*/  FMUL.FTZ R18, R187, R18 ;  /* 0x00000012bb127220 */ /* 0x000fe20000410000 */
[----:B------:R-:W-:Y:S01]  /*68a0*/  FADD.FTZ R100, R159, R100 ;  /* 0x000000649f647221 */ /* 0x000fe20000010000 */
[----:B--2---:R-:W-:Y:S02]  /*68b0*/  @!P0 FADD.FTZ R157, R157, R184 ;  /* 0x000000b89d9d8221 */ /* 0x004fe40000010000 */
[----:B------:R-:W-:Y:S01]  /*68c0*/  FFMA.FTZ R159, R115, R158, R18 ;  /* 0x0000009e739f7223 */ /* 0x000fe20000010012 */
[----:B------:R-:W-:Y:S01]  /*68d0*/  FMUL.FTZ R18, R17, R156 ;  /* 0x0000009c11127220 */ /* 0x000fe20000410000 */
[----:B------:R-:W-:Y:S01]  /*68e0*/  ISETP.NE.AND P0, PT, R65, RZ, PT ;  /* 0x000000ff4100720c */ /* 0x000fe20003f05270 */
[----:B------:R-:W-:Y:S01]  /*68f0*/  FADD.FTZ R87, R168, R87 ;  /* 0x00000057a8577221 */ /* 0x000fe20000010000 */
[----:B------:R-:W1:Y:S01]  /*6900*/  SHFL.DOWN PT, R176, R157, 0x10, 0x1f ;  /* 0x0a001f009db07f89 */ /* 0x000e6200000e0000 */
[----:B------:R-:W-:Y:S01]  /*6910*/  FMUL.FTZ R18, R189, R18 ;  /* 0x00000012bd127220 */ /* 0x000fe20000410000 */
[----:B------:R-:W-:-:S03]  /*6920*/  FADD.FTZ R98, R159, R98 ;  /* 0x000000629f627221 */ /* 0x000fc60000010000 */
[----:B------:R-:W-:Y:S01]  /*6930*/  FFMA.FTZ R158, R113, R156, R18 ;  /* 0x0000009c719e7223 */ /* 0x000fe20000010012 */
[C---:B------:R-:W-:Y:S01]  /*6940*/  FMUL.FTZ R156, R17.reuse, R6 ;  /* 0x00000006119c7220 */ /* 0x040fe20000410000 */
[----:B------:R-:W-:Y:S02]  /*6950*/  FMUL.FTZ R18, R17, R160 ;  /* 0x000000a011127220 */ /* 0x000fe40000410000 */
[----:B------:R-:W-:Y:S01]  /*6960*/  FADD.FTZ R83, R158, R83 ;  /* 0x000000539e537221 */ /* 0x000fe20000010000 */
[----:B------:R-:W-:Y:S01]  /*6970*/  FMUL.FTZ R156, R191, R156 ;  /* 0x0000009cbf9c7220 */ /* 0x000fe20000410000 */
[----:B------:R-:W-:-:S03]  /*6980*/  FMUL.FTZ R7, R7, R18 ;  /* 0x0000001207077220 */ /* 0x000fc60000410000 */
[----:B------:R-:W-:Y:S01]  /*6990*/  FFMA.FTZ R17, R71, R6, R156 ;  /* 0x0000000647117223 */ /* 0x000fe2000001009c */
[----:B------:R-:W-:-:S03]  /*69a0*/  FFMA.FTZ R160, R66, R160, R7 ;  /* 0x000000a042a07223 */ /* 0x000fc60000010007 */
[----:B------:R-:W-:Y:S01]  /*69b0*/  FADD.FTZ R20, R17, R20 ;  /* 0x0000001411147221 */ /* 0x000fe20000010000 */
[----:B------:R-:W-:Y:S01]  /*69c0*/  FADD.FTZ R23, R160, R23 ;  /* 0x00000017a0177221 */ /* 0x000fe20000010000 */
[----:B-1----:R-:W-:-:S05]  /*69d0*/  FADD.FTZ R4, R157, R176 ;  /* 0x000000b09d047221 */ /* 0x002fca0000010000 */
[----:B------:R1:W-:Y:S01]  /*69e0*/  @!P0 STS.64 [R27+UR9+0x858], R4 ;  /* 0x000858041b008988 */ /* 0x0003e20008000a09 */
[----:B------:R-:W-:Y:S06]  /*69f0*/  BAR.SYNC.DEFER_BLOCKING 0x0 ;  /* 0x0000000000007b1d */ /* 0x000fec0000010000 */
[----:B------:R-:W-:Y:S05]  /*6a00*/  @P2 BRA `(.L_x_5224) ;  /* 0x0000000000382947 */ /* 0x000fea0003800000 */
[----:B----4-:R-:W-:Y:S01]  /*6a10*/  ISETP.NE.AND P1, PT, R201, UR8, PT ;  /* 0x00000008c9007c0c */ /* 0x010fe2000bf25270 */
[----:B------:R-:W2:Y:S01]  /*6a20*/  LDS.64 R6, [UR6+0x860] ;  /* 0x00086006ff067984 */ /* 0x000ea20008000a00 */
[----:B------:R-:W-:-:S04]  /*6a30*/  ISETP.GT.AND P0, PT, R65, 0xf, PT ;  /* 0x0000000f4100780c */ /* 0x000fc80003f04270 */
[----:B------:R-:W-:Y:S02]  /*6a40*/  FSEL R186, R186, R5, P0 ;  /* 0x00000005baba7208 */ /* 0x000fe40000000000 */
[----:B------:R-:W-:-:S05]  /*6a50*/  FSEL R157, R157, R4, P0 ;  /* 0x000000049d9d7208 */ /* 0x000fca0000000000 */
[----:B------:R-:W1:Y:S04]  /*6a60*/  @P1 LDS R2, [R64+0x2190] ;  /* 0x0021900040021984 */ /* 0x000e680000000800 */
[----:B------:R-:W3:Y:S01]  /*6a70*/  @P1 LDS R18, [R64+0x1d90] ;  /* 0x001d900040121984 */ /* 0x000ee20000000800 */
[----:B--2---:R-:W-:Y:S01]  /*6a80*/  FADD.FTZ R7, R7, R186 ;  /* 0x000000ba07077221 */ /* 0x004fe20000010000 */
[----:B------:R-:W-:-:S03]  /*6a90*/  FADD.FTZ R157, R6, R157 ;  /* 0x0000009d069d7221 */ /* 0x000fc60000010000 */
[----:B-1----:R-:W-:Y:S01]  /*6aa0*/  @P1 FADD.FTZ R5, R7, R2 ;  /* 0x0000000207051221 */ /* 0x002fe20000010000 */
[----:B---3--:R-:W-:-:S04]  /*6ab0*/  @P1 FADD.FTZ R157, R157, R18 ;  /* 0x000000129d9d1221 */ /* 0x008fc80000010000 */
[----:B------:R2:W-:Y:S04]  /*6ac0*/  @P1 STS [R64+0x2190], R5 ;  /* 0x0021900540001388 */ /* 0x0005e80000000800 */
[----:B------:R2:W-:Y:S04]  /*6ad0*/  STS [R64+0x1d90], R157 ;  /* 0x001d909d40007388 */ /* 0x0005e80000000800 */
[----:B------:R2:W-:Y:S02]  /*6ae0*/  @!P1 STS [R64+0x2190], R7 ;  /* 0x0021900740009388 */ /* 0x0005e40000000800 */
.L_x_5224:
[----:B------:R-:W-:Y:S05]  /*6af0*/  BSYNC.RECONVERGENT B0 ;  /* 0x0000000000007941 */ /* 0x000fea0003800200 */
.L_x_5223:
        /* <DEDUP_REMOVED lines=13> */
.L_x_5212:
[----:B------:R-:W-:Y:S01]  /*6bd0*/  BAR.SYNC.DEFER_BLOCKING 0x0 ;  /* 0x0000000000007b1d */ /* 0x000fe20000010000 */
[----:B------:R-:W-:Y:S02]  /*6be0*/  F2FP.BF16.F32.PACK_AB R123, R105, R120 ;  /* 0x00000078697b723e */ /* 0x000fe400000010ff */
[----:B------:R-:W-:Y:S02]  /*6bf0*/  F2FP.BF16.F32.PACK_AB R115, R97, R112 ;  /* 0x000000706173723e */ /* 0x000fe400000010ff */
[----:B------:R-:W-:Y:S01]  /*6c00*/  F2FP.BF16.F32.PACK_AB R122, R107, R122 ;  /* 0x0000007a6b7a723e */ /* 0x000fe200000010ff */
[----:B------:R-:W2:Y:S01]  /*6c10*/  LDCU.64 UR10, c[0x0][0x4f8] ;  /* 0x00009f00ff0a77ac */ /* 0x000ea20008000a00 */
[----:B------:R-:W-:Y:S01]  /*6c20*/  F2FP.BF16.F32.PACK_AB R121, R109, R124 ;  /* 0x0000007c6d79723e */ /* 0x000fe200000010ff */
[----:B------:R-:W3:Y:S01]  /*6c30*/  LDC.64 R52, c[0x0][0x500] ;  /* 0x00014000ff347b82 */ /* 0x000ee20000000a00 */
[----:B------:R-:W-:Y:S02]  /*6c40*/  F2FP.BF16.F32.PACK_AB R114, R99, R114 ;  /* 0x000000726372723e */ /* 0x000fe400000010ff */
[----:B------:R-:W-:-:S05]  /*6c50*/  F2FP.BF16.F32.PACK_AB R113, R101, R116 ;  /* 0x000000746571723e */ /* 0x000fca00000010ff */
[----:B------:R-:W5:Y:S01]  /*6c60*/  LDC.64 R54, c[0x0][0x550] ;  /* 0x00015400ff367b82 */ /* 0x000f620000000a00 */
[----:B-1----:R-:W4:Y:S01]  /*6c70*/  LDG.E.128 R4, desc[UR16][R14.64] ;  /* 0x000000100e047981 */ /* 0x002f22000c1e1d00 */
[----:B------:R-:W-:-:S06]  /*6c80*/  UMOV UR5, URZ ;  /* 0x000000ff00057c82 */ /* 0x000fcc0008000000 */
[----:B------:R-:W1:Y:S01]  /*6c90*/  LDC.64 R60, c[0x0][0x560] ;  /* 0x00015800ff3c7b82 */ /* 0x000e620000000a00 */
[----:B------:R-:W3:Y:S01]  /*6ca0*/  LDG.E.128 R8, desc[UR16][R14.64+0x200] ;  /* 0x000200100e087981 */ /* 0x000ee2000c1e1d00 */
[----:B------:R-:W-:Y:S01]  /*6cb0*/  F2FP.BF16.F32.PACK_AB R120, R110, R111 ;  /* 0x0000006f6e78723e */ /* 0x000fe200000010ff */
[----:B--2---:R-:W-:Y:S01]  /*6cc0*/  UIMAD.WIDE.U32 UR6, UR18, UR10, UR4 ;  /* 0x0000000a120672a5 */ /* 0x004fe2000f8e0004 */
[----:B------:R-:W-:Y:S01]  /*6cd0*/  F2FP.BF16.F32.PACK_AB R112, R103, R118 ;  /* 0x000000766770723e */ /* 0x000fe200000010ff */
[----:B------:R-:W-:Y:S02]  /*6ce0*/  UISETP.GT.AND UP0, UPT, UR8, 0x1, UPT ;  /* 0x000000010800788c */ /* 0x000fe4000bf04270 */
[----:B------:R-:W-:Y:S01]  /*6cf0*/  UIMAD UR7, UR18, UR11, UR7 ;  /* 0x0000000b120772a4 */ /* 0x000fe2000f8e0207 */
[----:B------:R-:W-:Y:S01]  /*6d00*/  UMOV UR8, UR19 ;  /* 0x0000001300087c82 */ /* 0x000fe20008000000 */
[----:B----4-:R-:W-:Y:S04]  /*6d10*/  STS.128 [R24], R4 ;  /* 0x0000000418007388 */ /* 0x010fe80000000c00 */
[----:B---3--:R-:W-:Y:S01]  /*6d20*/  STS.128 [R24+0x200], R8 ;  /* 0x0002000818007388 */ /* 0x008fe20000000c00 */
[----:B------:R-:W-:-:S03]  /*6d30*/  NOP ;  /* 0x0000000000007918 */ /* 0x000fc60000000000 */
[----:B------:R-:W2:Y:S02]  /*6d40*/  LDS.128 R16, [R3] ;  /* 0x0000000003107984 */ /* 0x000ea40000000c00 */
[----:B--2---:R-:W-:Y:S02]  /*6d50*/  SHF.L.U32 R0, R16, 0x10, RZ ;  /* 0x0000001010007819 */ /* 0x004fe400000006ff */
[C---:B------:R-:W-:Y:S02]  /*6d60*/  SHF.L.U32 R2, R17.reuse, 0x10, RZ ;  /* 0x0000001011027819 */ /* 0x040fe400000006ff */
[----:B------:R-:W-:Y:S01]  /*6d70*/  PRMT R17, R17, 0x7632, R17 ;  /* 0x0000763211117816 */ /* 0x000fe20000000011 */
[--C-:B------:R-:W-:Y:S01]  /*6d80*/  FADD.FTZ R14, R0, R45.reuse ;  /* 0x0000002d000e7221 */ /* 0x100fe20000010000 */
[----:B------:R-:W-:Y:S01]  /*6d90*/  SHF.L.U32 R4, R19, 0x10, RZ ;  /* 0x0000001013047819 */ /* 0x000fe200000006ff */
[----:B------:R-:W-:Y:S01]  /*6da0*/  FADD.FTZ R2, R2, R45 ;  /* 0x0000002d02027221 */ /* 0x000fe20000010000 */
[----:B------:R-:W-:-:S02]  /*6db0*/  SHF.L.U32 R0, R17, 0x10, RZ ;  /* 0x0000001011007819 */ /* 0x000fc400000006ff */
[----:B------:R-:W-:Y:S01]  /*6dc0*/  FSETP.GTU.FTZ.AND P4, PT, R14, 20, PT ;  /* 0x41a000000e00780b */ /* 0x000fe20003f9c000 */
[--C-:B------:R-:W-:Y:S01]  /*6dd0*/  FADD.FTZ R11, R4, R45.reuse ;  /* 0x0000002d040b7221 */ /* 0x100fe20000010000 */
[----:B------:R-:W-:Y:S01]  /*6de0*/  FSETP.GTU.FTZ.AND P1, PT, R2, 20, PT ;  /* 0x41a000000200780b */ /* 0x000fe20003f3c000 */
[--C-:B------:R-:W-:Y:S01]  /*6df0*/  FADD.FTZ R9, R0, R45.reuse ;  /* 0x0000002d00097221 */ /* 0x100fe20000010000 */
[----:B------:R-:W-:Y:S01]  /*6e00*/  PRMT R16, R16, 0x7632, R16 ;  /* 0x0000763210107816 */ /* 0x000fe20000000010 */
[----:B------:R-:W2:Y:S01]  /*6e10*/  LDS.128 R4, [R3+0x10] ;  /* 0x0000100003047984 */ /* 0x000ea20000000c00 */
[----:B------:R-:W-:Y:S02]  /*6e20*/  SHF.L.U32 R48, R18, 0x10, RZ ;  /* 0x0000001012307819 */ /* 0x000fe400000006ff */
[----:B------:R-:W-:Y:S01]  /*6e30*/  SHF.L.U32 R16, R16, 0x10, RZ ;  /* 0x0000001010107819 */ /* 0x000fe200000006ff */
[----:B------:R-:W-:Y:S01]  /*6e40*/  BAR.SYNC.DEFER_BLOCKING 0x0 ;  /* 0x0000000000007b1d */ /* 0x000fe20000010000 */
[----:B------:R-:W-:Y:S01]  /*6e50*/  PRMT R18, R18, 0x7632, R18 ;  /* 0x0000763212127816 */ /* 0x000fe20000000012 */
[--C-:B------:R-:W-:Y:S01]  /*6e60*/  FADD.FTZ R48, R48, R45.reuse ;  /* 0x0000002d30307221 */ /* 0x100fe20000010000 */
[----:B------:R-:W-:Y:S01]  /*6e70*/  FSETP.GTU.FTZ.AND P2, PT, R11, 20, PT ;  /* 0x41a000000b00780b */ /* 0x000fe20003f5c000 */
[----:B------:R-:W-:Y:S01]  /*6e80*/  @!P4 FMUL.FTZ R0, R14, -1.4426950216293334961 ;  /* 0xbfb8aa3b0e00c820 */ /* 0x000fe20000410000 */
[----:B------:R-:W-:Y:S01]  /*6e90*/  FADD.FTZ R16, R16, R45 ;  /* 0x0000002d10107221 */ /* 0x000fe20000010000 */
[----:B------:R-:W-:Y:S01]  /*6ea0*/  @!P1 FMUL.FTZ R8, R2, -1.4426950216293334961 ;  /* 0xbfb8aa3b02089820 */ /* 0x000fe20000410000 */
[----:B------:R-:W-:-:S02]  /*6eb0*/  SHF.L.U32 R18, R18, 0x10, RZ ;  /* 0x0000001012127819 */ /* 0x000fc400000006ff */
[----:B------:R-:W-:Y:S01]  /*6ec0*/  FSETP.GTU.FTZ.AND P0, PT, R48, 20, PT ;  /* 0x41a000003000780b */ /* 0x000fe20003f1c000 */
[----:B------:R-:W3:Y:S01]  /*6ed0*/  @!P4 MUFU.EX2 R0, R0 ;  /* 0x000000000000c308 */ /* 0x000ee20000000800 */
[----:B------:R-:W-:Y:S01]  /*6ee0*/  FSETP.GTU.FTZ.AND P3, PT, R16, 20, PT ;  /* 0x41a000001000780b */ /* 0x000fe20003f7c000 */
[----:B------:R-:W-:Y:S01]  /*6ef0*/  FADD.FTZ R18, R18, R45 ;  /* 0x0000002d12127221 */ /* 0x000fe20000010000 */
[----:B------:R-:W-:Y:S01]  /*6f00*/  FSETP.GTU.FTZ.AND P6, PT, R9, 20, PT ;  /* 0x41a000000900780b */ /* 0x000fe20003fdc000 */
[----:B------:R-:W4:Y:S01]  /*6f10*/  @!P1 MUFU.EX2 R8, R8 ;  /* 0x0000000800089308 */ /* 0x000f220000000800 */
[----:B------:R-:W-:Y:S01]  /*6f20*/  PRMT R19, R19, 0x7632, R19 ;  /* 0x0000763213137816 */ /* 0x000fe20000000013 */
[----:B------:R-:W-:Y:S01]  /*6f30*/  @!P2 FMUL.FTZ R14, R11, -1.4426950216293334961 ;  /* 0xbfb8aa3b0b0ea820 */ /* 0x000fe20000410000 */
[----:B------:R-:W-:-:S05]  /*6f40*/  FSETP.GTU.FTZ.AND P5, PT, R18, 20, PT ;  /* 0x41a000001200780b */ /* 0x000fca0003fbc000 */
[----:B------:R-:W-:Y:S01]  /*6f50*/  @!P0 FMUL.FTZ R10, R48, -1.4426950216293334961 ;  /* 0xbfb8aa3b300a8820 */ /* 0x000fe20000410000 */
[----:B------:R-:W0:Y:S01]  /*6f60*/  @!P2 MUFU.EX2 R14, R14 ;  /* 0x0000000e000ea308 */ /* 0x000e220000000800 */
[----:B---3--:R-:W-:Y:S01]  /*6f70*/  @!P4 FADD.FTZ R0, R0, 1 ;  /* 0x3f8000000000c421 */ /* 0x008fe20000010000 */
[----:B------:R-:W-:Y:S01]  /*6f80*/  @!P3 FMUL.FTZ R2, R16, -1.4426950216293334961 ;  /* 0xbfb8aa3b1002b820 */ /* 0x000fe20000410000 */
[----:B------:R-:W-:Y:S01]  /*6f90*/  SHF.L.U32 R16, R19, 0x10, RZ ;  /* 0x0000001013107819 */ /* 0x000fe200000006ff */
[----:B------:R-:W-:Y:S01]  /*6fa0*/  @!P6 FMUL.FTZ R9, R9, -1.4426950216293334961 ;  /* 0xbfb8aa3b0909e820 */ /* 0x000fe20000410000 */
[----:B----4-:R-:W-:Y:S01]  /*6fb0*/  @!P1 FADD.FTZ R8, R8, 1 ;  /* 0x3f80000008089421 */ /* 0x010fe20000010000 */
[----:B------:R-:W3:Y:S01]  /*6fc0*/  @!P0 MUFU.EX2 R10, R10 ;  /* 0x0000000a000a8308 */ /* 0x000ee20000000800 */
[----:B------:R-:W-:Y:S01]  /*6fd0*/  @!P5 FMUL.FTZ R11, R18, -1.4426950216293334961 ;  /* 0xbfb8aa3b120bd820 */ /* 0x000fe20000410000 */
[--C-:B------:R-:W-:Y:S01]  /*6fe0*/  FADD.FTZ R16, R16, R45.reuse ;  /* 0x0000002d10107221 */ /* 0x100fe20000010000 */
[----:B------:R-:W-:Y:S01]  /*6ff0*/  STS.128 [R3], R120 ;  /* 0x0000007803007388 */ /* 0x000fe20000000c00 */
[----:B------:R-:W4:Y:S01]  /*7000*/  @!P4 MUFU.RCP R0, R0 ;  /* 0x000000000000c308 */ /* 0x000f220000001000 */
[----:B--2---:R-:W-:Y:S01]  /*7010*/  SHF.L.U32 R18, R4, 0x10, RZ ;  /* 0x0000001004127819 */ /* 0x004fe200000006ff */
[----:B0-----:R-:W-:Y:S01]  /*7020*/  @!P2 FADD.FTZ R14, R14, 1 ;  /* 0x3f8000000e0ea421 */ /* 0x001fe20000010000 */
[----:B------:R-:W-:Y:S01]  /*7030*/  PRMT R4, R4, 0x7632, R4 ;  /* 0x0000763204047816 */ /* 0x000fe20000000004 */
[----:B------:R-:W-:Y:S04]  /*7040*/  STS.128 [R3+0x10], R112 ;  /* 0x0000107003007388 */ /* 0x000fe80000000c00 */
[----:B------:R-:W0:Y:S01]  /*7050*/  @!P1 MUFU.RCP R17, R8 ;  /* 0x0000000800119308 */ /* 0x000e220000001000 */
[----:B------:R-:W-:Y:S01]  /*7060*/  FADD.FTZ R18, R18, R45 ;  /* 0x0000002d12127221 */ /* 0x000fe20000010000 */
[----:B---3--:R-:W-:Y:S01]  /*7070*/  @!P0 FADD.FTZ R10, R10, 1 ;  /* 0x3f8000000a0a8421 */ /* 0x008fe20000010000 */
[----:B------:R-:W-:-:S05]  /*7080*/  SHF.L.U32 R4, R4, 0x10, RZ ;  /* 0x0000001004047819 */ /* 0x000fca00000006ff */
[----:B------:R-:W2:Y:S01]  /*7090*/  @!P6 MUFU.EX2 R9, R9 ;  /* 0x000000090009e308 */ /* 0x000ea20000000800 */
[----:B------:R-:W-:Y:S01]  /*70a0*/  FADD.FTZ R4, R4, R45 ;  /* 0x0000002d04047221 */ /* 0x000fe20000010000 */
[----:B----4-:R-:W-:Y:S01]  /*70b0*/  @!P4 FMUL.FTZ R23, R23, R0 ;  /* 0x000000001717c220 */ /* 0x010fe20000410000 */
[----:B------:R-:W-:Y:S01]  /*70c0*/  FSETP.GTU.FTZ.AND P4, PT, R16, 20, PT ;  /* 0x41a000001000780b */ /* 0x000fe20003f9c000 */
[----:B------:R-:W3:Y:S04]  /*70d0*/  @!P3 MUFU.EX2 R2, R2 ;  /* 0x000000020002b308 */ /* 0x000ee80000000800 */
[----:B------:R-:W4:Y:S01]  /*70e0*/  @!P5 MUFU.EX2 R11, R11 ;  /* 0x0000000b000bd308 */ /* 0x000f220000000800 */
[----:B0-----:R-:W-:Y:S01]  /*70f0*/  @!P1 FMUL.FTZ R22, R22, R17 ;  /* 0x0000001116169220 */ /* 0x001fe20000410000 */
[----:B------:R-:W-:-:S02]  /*7100*/  FSETP.GTU.FTZ.AND P1, PT, R18, 20, PT ;  /* 0x41a000001200780b */ /* 0x000fc40003f3c000 */
[----:B------:R-:W0:Y:S01]  /*7110*/  @!P0 MUFU.RCP R48, R10 ;  /* 0x0000000a00308308 */ /* 0x000e220000001000 */
[----:B--2---:R-:W-:-:S03]  /*7120*/  @!P6 FADD.FTZ R9, R9, 1 ;  /* 0x3f8000000909e421 */ /* 0x004fc60000010000 */
[----:B------:R-:W-:Y:S01]  /*7130*/  @!P4 FMUL.FTZ R0, R16, -1.4426950216293334961 ;  /* 0xbfb8aa3b1000c820 */ /* 0x000fe20000410000 */
[----:B---3--:R-:W-:-:S03]  /*7140*/  @!P3 FADD.FTZ R2, R2, 1 ;  /* 0x3f8000000202b421 */ /* 0x008fc60000010000 */
[----:B------:R-:W2:Y:S01]  /*7150*/  @!P2 MUFU.RCP R14, R14 ;  /* 0x0000000e000ea308 */ /* 0x000ea20000001000 */
[----:B----4-:R-:W-:Y:S02]  /*7160*/  @!P5 FADD.FTZ R11, R11, 1 ;  /* 0x3f8000000b0bd421 */ /* 0x010fe40000010000 */
[----:B------:R-:W-:-:S05]  /*7170*/  @!P1 FMUL.FTZ R8, R18, -1.4426950216293334961 ;  /* 0xbfb8aa3b12089820 */ /* 0x000fca0000410000 */
[----:B------:R-:W3:Y:S01]  /*7180*/  @!P4 MUFU.EX2 R0, R0 ;  /* 0x000000000000c308 */ /* 0x000ee20000000800 */
[----:B0-----:R-:W-:-:S03]  /*7190*/  @!P0 FMUL.FTZ R85, R85, R48 ;  /* 0x0000003055558220 */ /* 0x001fc60000410000 */
[----:B------:R-:W0:Y:S01]  /*71a0*/  @!P6 MUFU.RCP R10, R9 ;  /* 0x00000009000ae308 */ /* 0x000e220000001000 */
[----:B--2---:R-:W-:Y:S01]  /*71b0*/  @!P2 FMUL.FTZ R87, R87, R14 ;  /* 0x0000000e5757a220 */ /* 0x004fe20000410000 */
[----:B------:R-:W-:-:S06]  /*71c0*/  SHF.L.U32 R14, R7, 0x10, RZ ;  /* 0x00000010070e7819 */ /* 0x000fcc00000006ff */
[----:B------:R3:W2:Y:S01]  /*71d0*/  @!P3 MUFU.RCP R15, R2 ;  /* 0x00000002000fb308 */ /* 0x0006a20000001000 */
[----:B------:R-:W-:Y:S01]  /*71e0*/  PRMT R7, R7, 0x7632, R7 ;  /* 0x0000763207077816 */ /* 0x000fe20000000007 */
[----:B------:R-:W-:-:S06]  /*71f0*/  FADD.FTZ R14, R14, R45 ;  /* 0x0000002d0e0e7221 */ /* 0x000fcc0000010000 */
[----:B------:R-:W4:Y:S01]  /*7200*/  @!P1 MUFU.EX2 R8, R8 ;  /* 0x0000000800089308 */ /* 0x000f220000000800 */
[----:B---3--:R-:W-:Y:S01]  /*7210*/  @!P4 FADD.FTZ R2, R0, 1 ;  /* 0x3f8000000002c421 */ /* 0x008fe20000010000 */
[----:B------:R-:W-:Y:S01]  /*7220*/  SHF.L.U32 R0, R5, 0x10, RZ ;  /* 0x0000001005007819 */ /* 0x000fe200000006ff */
[----:B0-----:R-:W-:Y:S01]  /*7230*/  @!P6 FMUL.FTZ R83, R83, R10 ;  /* 0x0000000a5353e220 */ /* 0x001fe20000410000 */
[----:B------:R-:W0:Y:S01]  /*7240*/  @!P5 MUFU.RCP R11, R11 ;  /* 0x0000000b000bd308 */ /* 0x000e220000001000 */
[----:B------:R-:W-:Y:S02]  /*7250*/  PRMT R5, R5, 0x7632, R5 ;  /* 0x0000763205057816 */ /* 0x000fe40000000005 */
[C---:B------:R-:W-:Y:S02]  /*7260*/  SHF.L.U32 R10, R6.reuse, 0x10, RZ ;  /* 0x00000010060a7819 */ /* 0x040fe400000006ff */
[----:B------:R-:W-:Y:S01]  /*7270*/  PRMT R6, R6, 0x7632, R6 ;  /* 0x0000763206067816 */ /* 0x000fe20000000006 */
[----:B--2---:R-:W-:Y:S01]  /*7280*/  @!P3 FMUL.FTZ R20, R20, R15 ;  /* 0x0000000f1414b220 */ /* 0x004fe20000410000 */
[--C-:B------:R-:W-:Y:S01]  /*7290*/  FADD.FTZ R15, R0, R45.reuse ;  /* 0x0000002d000f7221 */ /* 0x100fe20000010000 */
[----:B------:R2:W3:Y:S01]  /*72a0*/  @!P4 MUFU.RCP R9, R2 ;  /* 0x000000020009c308 */ /* 0x0004e20000001000 */
[----:B------:R-:W-:Y:S01]  /*72b0*/  SHF.L.U32 R0, R5, 0x10, RZ ;  /* 0x0000001005007819 */ /* 0x000fe200000006ff */
[----:B----4-:R-:W-:Y:S01]  /*72c0*/  @!P1 FADD.FTZ R8, R8, 1 ;  /* 0x3f80000008089421 */ /* 0x010fe20000010000 */
[----:B------:R-:W-:Y:S01]  /*72d0*/  FADD.FTZ R5, R10, R45 ;  /* 0x0000002d0a057221 */ /* 0x000fe20000010000 */
[----:B------:R-:W-:-:S02]  /*72e0*/  SHF.L.U32 R6, R6, 0x10, RZ ;  /* 0x0000001006067819 */ /* 0x000fc400000006ff */
[----:B------:R-:W-:Y:S01]  /*72f0*/  FSETP.GTU.FTZ.AND P0, PT, R15, 20, PT ;  /* 0x41a000000f00780b */ /* 0x000fe20003f1c000 */
[--C-:B------:R-:W-:Y:S01]  /*7300*/  FADD.FTZ R10, R0, R45.reuse ;  /* 0x0000002d000a7221 */ /* 0x100fe20000010000 */
[----:B------:R-:W-:Y:S01]  /*7310*/  FSETP.GTU.FTZ.AND P3, PT, R5, 20, PT ;  /* 0x41a000000500780b */ /* 0x000fe20003f7c000 */
[----:B------:R-:W-:Y:S01]  /*7320*/  FADD.FTZ R6, R6, R45 ;  /* 0x0000002d06067221 */ /* 0x000fe20000010000 */
[----:B------:R-:W-:Y:S01]  /*7330*/  FSETP.GTU.FTZ.AND P2, PT, R14, 20, PT ;  /* 0x41a000000e00780b */ /* 0x000fe20003f5c000 */
[----:B------:R-:W4:Y:S01]  /*7340*/  @!P1 MUFU.RCP R8, R8 ;  /* 0x0000000800089308 */ /* 0x000f220000001000 */
[----:B0-----:R-:W-:Y:S01]  /*7350*/  @!P5 FMUL.FTZ R98, R98, R11 ;  /* 0x0000000b6262d220 */ /* 0x001fe20000410000 */
[----:B------:R-:W-:Y:S02]  /*7360*/  FSETP.GTU.FTZ.AND P5, PT, R4, 20, PT ;  /* 0x41a000000400780b */ /* 0x000fe40003fbc000 */
[----:B------:R-:W-:Y:S02]  /*7370*/  FSETP.GTU.FTZ.AND P6, PT, R10, 20, PT ;  /* 0x41a000000a00780b */ /* 0x000fe40003fdc000 */
[----:B--2---:R-:W-:Y:S01]  /*7380*/  SHF.L.U32 R2, R7, 0x10, RZ ;  /* 0x0000001007027819 */ /* 0x004fe200000006ff */
[----:B---3--:R-:W-:Y:S01]  /*7390*/  @!P4 FMUL.FTZ R100, R100, R9 ;  /* 0x000000096464c220 */ /* 0x008fe20000410000 */
[----:B------:R-:W-:-:S02]  /*73a0*/  FSETP.GTU.FTZ.AND P4, PT, R6, 20, PT ;  /* 0x41a000000600780b */ /* 0x000fc40003f9c000 */
[----:B------:R-:W-:Y:S01]  /*73b0*/  @!P3 FMUL.FTZ R5, R5, -1.4426950216293334961 ;  /* 0xbfb8aa3b0505b820 */ /* 0x000fe20000410000 */
[----:B------:R-:W-:Y:S01]  /*73c0*/  FADD.FTZ R11, R2, R45 ;  /* 0x0000002d020b7221 */ /* 0x000fe20000010000 */
[----:B------:R-:W-:Y:S01]  /*73d0*/  @!P0 FMUL.FTZ R2, R15, -1.4426950216293334961 ;  /* 0xbfb8aa3b0f028820 */ /* 0x000fe20000410000 */
[----:B------:R-:W-:Y:S02]  /*73e0*/  @!P2 FMUL.FTZ R7, R14, -1.4426950216293334961 ;  /* 0xbfb8aa3b0e07a820 */ /* 0x000fe40000410000 */
[----:B------:R-:W-:Y:S01]  /*73f0*/  @!P5 FMUL.FTZ R0, R4, -1.4426950216293334961 ;  /* 0xbfb8aa3b0400d820 */ /* 0x000fe20000410000 */
[----:B------:R-:W0:Y:S01]  /*7400*/  @!P3 MUFU.EX2 R5, R5 ;  /* 0x000000050005b308 */ /* 0x000e220000000800 */
[----:B------:R-:W-:Y:S01]  /*7410*/  @!P6 FMUL.FTZ R4, R10, -1.4426950216293334961 ;  /* 0xbfb8aa3b0a04e820 */ /* 0x000fe20000410000 */
[----:B----4-:R-:W-:Y:S01]  /*7420*/  @!P1 FMUL.FTZ R89, R89, R8 ;  /* 0x0000000859599220 */ /* 0x010fe20000410000 */
[----:B------:R-:W-:Y:S01]  /*7430*/  FSETP.GTU.FTZ.AND P1, PT, R11, 20, PT ;  /* 0x41a000000b00780b */ /* 0x000fe20003f3c000 */
[----:B------:R-:W2:Y:S01]  /*7440*/  @!P0 MUFU.EX2 R2, R2 ;  /* 0x0000000200028308 */ /* 0x000ea20000000800 */
[----:B------:R-:W-:-:S03]  /*7450*/  @!P4 FMUL.FTZ R6, R6, -1.4426950216293334961 ;  /* 0xbfb8aa3b0606c820 */ /* 0x000fc60000410000 */
[----:B------:R-:W3:Y:S04]  /*7460*/  @!P2 MUFU.EX2 R7, R7 ;  /* 0x000000070007a308 */ /* 0x000ee80000000800 */
[----:B------:R-:W-:Y:S01]  /*7470*/  @!P6 MUFU.EX2 R4, R4 ;  /* 0x000000040004e308 */ /* 0x000fe20000000800 */
[----:B0-----:R-:W-:-:S03]  /*7480*/  @!P3 FADD.FTZ R5, R5, 1 ;  /* 0x3f8000000505b421 */ /* 0x001fc60000010000 */
[----:B------:R-:W0:Y:S01]  /*7490*/  @!P4 MUFU.EX2 R6, R6 ;  /* 0x000000060006c308 */ /* 0x000e220000000800 */
[----:B------:R-:W-:Y:S01]  /*74a0*/  @!P1 FMUL.FTZ R8, R11, -1.4426950216293334961 ;  /* 0xbfb8aa3b0b089820 */ /* 0x000fe20000410000 */
[----:B--2---:R-:W-:Y:S02]  /*74b0*/  @!P0 FADD.FTZ R2, R2, 1 ;  /* 0x3f80000002028421 */ /* 0x004fe40000010000 */
[----:B------:R-:W2:Y:S01]  /*74c0*/  @!P5 MUFU.EX2 R0, R0 ;  /* 0x000000000000d308 */ /* 0x000ea20000000800 */
[----:B---3--:R-:W-:-:S03]  /*74d0*/  @!P2 FADD.FTZ R7, R7, 1 ;  /* 0x3f8000000707a421 */ /* 0x008fc60000010000 */
[----:B------:R3:W4:Y:S01]  /*74e0*/  @!P0 MUFU.RCP R18, R2 ;  /* 0x0000000200128308 */ /* 0x0007220000001000 */
[----:B0-----:R-:W-:-:S07]  /*74f0*/  @!P4 FADD.FTZ R16, R6, 1 ;  /* 0x3f8000000610c421 */ /* 0x001fce0000010000 */
[----:B------:R0:W5:Y:S01]  /*7500*/  @!P1 MUFU.EX2 R14, R8 ;  /* 0x00000008000e9308 */ /* 0x0001620000000800 */
[----:B---3--:R-:W-:Y:S01]  /*7510*/  @!P6 FADD.FTZ R2, R4, 1 ;  /* 0x3f8000000402e421 */ /* 0x008fe20000010000 */
[----:B------:R-:W-:Y:S02]  /*7520*/  NOP ;  /* 0x0000000000007918 */ /* 0x000fe40000000000 */
[----:B------:R-:W3:Y:S01]  /*7530*/  @!P3 MUFU.RCP R48, R5 ;  /* 0x000000050030b308 */ /* 0x000ee20000001000 */
[----:B0-----:R-:W0:Y:S01]  /*7540*/  LDS.128 R8, [R24+0x200] ;  /* 0x0002000018087984 */ /* 0x001e220000000c00 */
[----:B--2---:R-:W-:Y:S01]  /*7550*/  @!P5 FADD.FTZ R0, R0, 1 ;  /* 0x3f8000000000d421 */ /* 0x004fe20000010000 */
[----:B----4-:R-:W-:-:S05]  /*7560*/  @!P0 FMUL.FTZ R91, R91, R18 ;  /* 0x000000125b5b8220 */ /* 0x010fca0000410000 */
[----:B------:R2:W4:Y:S08]  /*7570*/  @!P2 MUFU.RCP R50, R7 ;  /* 0x000000070032a308 */ /* 0x0005300000001000 */
[----:B------:R5:W1:Y:S01]  /*7580*/  @!P5 MUFU.RCP R17, R0 ;  /* 0x000000000011d308 */ /* 0x000a620000001000 */
[----:B--2---:R-:W2:Y:S01]  /*7590*/  LDS.128 R4, [R24] ;  /* 0x0000000018047984 */ /* 0x004ea20000000c00 */
[----:B---3--:R-:W-:Y:S01]  /*75a0*/  @!P3 FMUL.FTZ R93, R93, R48 ;  /* 0x000000305d5db220 */ /* 0x008fe20000410000 */
[----:B------:R-:W-:-:S05]  /*75b0*/  F2FP.BF16.F32.PACK_AB R48, R20, R23 ;  /* 0x000000171430723e */ /* 0x000fca00000010ff */
[----:B------:R3:W0:Y:S01]  /*75c0*/  @!P6 MUFU.RCP R19, R2 ;  /* 0x000000020013e308 */ /* 0x0006220000001000 */
[----:B-----5:R-:W-:Y:S01]  /*75d0*/  @!P1 FADD.FTZ R0, R14, 1 ;  /* 0x3f8000000e009421 */ /* 0x020fe20000010000 */
[----:B------:R-:W-:-:S04]  /*75e0*/  IMAD.WIDE.U32 R14, R46, R52, UR6 ;  /* 0x000000062e0e7e25 */ /* 0x000fc8000f8e0034 */
[----:B----4-:R-:W-:Y:S01]  /*75f0*/  @!P2 FMUL.FTZ R95, R95, R50 ;  /* 0x000000325f5fa220 */ /* 0x010fe20000410000 */
[----:B------:R-:W-:Y:S01]  /*7600*/  F2FP.BF16.F32.PACK_AB R50, R98, R85 ;  /* 0x000000556232723e */ /* 0x000fe200000010ff */
[----:B------:R-:W4:Y:S01]  /*7610*/  LDCU.64 UR6, c[0x0][0x518] ;  /* 0x0000a300ff0677ac */ /* 0x000f220008000a00 */
[----:B------:R-:W-:Y:S01]  /*7620*/  IADD3 R34, P2, PT, R34, -0x800, RZ ;  /* 0xfffff80022227810 */ /* 0x000fe20007f5e0ff */
[----:B------:R5:W2:Y:S01]  /*7630*/  @!P4 MUFU.RCP R49, R16 ;  /* 0x000000100031c308 */ /* 0x000aa20000001000 */
[----:B---3--:R-:W-:Y:S02]  /*7640*/  IMAD R2, R46, R53, R15 ;  /* 0x000000352e027224 */ /* 0x008fe400078e020f */
[----:B-1----:R-:W-:Y:S01]  /*7650*/  @!P5 FMUL.FTZ R102, R102, R17 ;  /* 0x000000116666d220 */ /* 0x002fe20000410000 */
[----:B------:R-:W-:Y:S01]  /*7660*/  FADD.FTZ R15, R23, R40 ;  /* 0x00000028170f7221 */ /* 0x000fe20000010000 */
[----:B------:R-:W-:-:S03]  /*7670*/  IADD3.X R33, PT, PT, R33, -0x1, RZ, P2, !PT ;  /* 0xffffffff21217810 */ /* 0x000fc600017fe4ff */
[----:B------:R1:W3:Y:S01]  /*7680*/  @!P1 MUFU.RCP R51, R0 ;  /* 0x0000000000339308 */ /* 0x0002e20000001000 */
[----:B-----5:R-:W-:Y:S01]  /*7690*/  LEA R16, P0, R14, R54, 0x1 ;  /* 0x000000360e107211 */ /* 0x020fe200078008ff */
[----:B0-----:R-:W-:Y:S01]  /*76a0*/  @!P6 FMUL.FTZ R104, R104, R19 ;  /* 0x000000136868e220 */ /* 0x001fe20000410000 */
[----:B------:R-:W-:Y:S02]  /*76b0*/  FADD.FTZ R19, R15, R20 ;  /* 0x000000140f137221 */ /* 0x000fe40000010000 */
[----:B------:R-:W-:Y:S01]  /*76c0*/  LEA.HI.X R17, R14, R55, R2, 0x1, P0 ;  /* 0x000000370e117211 */ /* 0x000fe200000f0c02 */
[----:B----4-:R-:W-:Y:S01]  /*76d0*/  UIMAD.WIDE.U32 UR4, UR18, UR6, UR4 ;  /* 0x00000006120472a5 */ /* 0x010fe2000f8e0004 */
[----:B-1----:R-:W-:Y:S01]  /*76e0*/  FADD.FTZ R0, R19, R22 ;  /* 0x0000001613007221 */ /* 0x002fe20000010000 */
[----:B------:R-:W-:-:S04]  /*76f0*/  IMAD.WIDE.U32 R14, R26, 0x10, R16 ;  /* 0x000000101a0e7825 */ /* 0x000fc800078e0010 */
[----:B--2---:R-:W-:Y:S01]  /*7700*/  @!P4 FMUL.FTZ R106, R106, R49 ;  /* 0x000000316a6ac220 */ /* 0x004fe20000410000 */
[----:B------:R-:W-:Y:S01]  /*7710*/  F2FP.BF16.F32.PACK_AB R49, R83, R22 ;  /* 0x000000165331723e */ /* 0x000fe200000010ff */
[----:B------:R-:W-:Y:S01]  /*7720*/  FADD.FTZ R0, R0, R83 ;  /* 0x0000005300007221 */ /* 0x000fe20000010000 */
[----:B------:R-:W-:Y:S01]  /*7730*/  F2FP.BF16.F32.PACK_AB R17, R104, R91 ;  /* 0x0000005b6811723e */ /* 0x000fe200000010ff */
[----:B------:R-:W-:Y:S01]  /*7740*/  STG.E.128 desc[UR16][R14.64+0x200], R8 ;  /* 0x000200080e007986 */ /* 0x000fe2000c101d10 */
[----:B------:R-:W-:Y:S01]  /*7750*/  F2FP.BF16.F32.PACK_AB R18, R106, R93 ;  /* 0x0000005d6a12723e */ /* 0x000fe200000010ff */
[----:B------:R-:W0:Y:S01]  /*7760*/  LDC.64 R22, c[0x0][0x520] ;  /* 0x00014800ff167b82 */ /* 0x000e220000000a00 */
[----:B---3--:R-:W-:Y:S01]  /*7770*/  @!P1 FMUL.FTZ R108, R108, R51 ;  /* 0x000000336c6c9220 */ /* 0x008fe20000410000 */
[----:B------:R-:W-:Y:S01]  /*7780*/  STG.E.128 desc[UR16][R14.64], R4 ;  /* 0x000000040e007986 */ /* 0x000fe2000c101d10 */
[----:B------:R-:W-:Y:S01]  /*7790*/  F2FP.BF16.F32.PACK_AB R51, R100, R87 ;  /* 0x000000576433723e */ /* 0x000fe200000010ff */
[----:B------:R-:W-:Y:S01]  /*77a0*/  UIMAD UR5, UR18, UR7, UR5 ;  /* 0x00000007120572a4 */ /* 0x000fe2000f8e0205 */
[----:B------:R-:W-:-:S03]  /*77b0*/  F2FP.BF16.F32.PACK_AB R16, R102, R89 ;  /* 0x000000596610723e */ /* 0x000fc600000010ff */
[----:B------:R-:W-:Y:S01]  /*77c0*/  BAR.SYNC.DEFER_BLOCKING 0x0 ;  /* 0x0000000000007b1d */ /* 0x000fe20000010000 */
[----:B------:R-:W-:Y:S01]  /*77d0*/  F2FP.BF16.F32.PACK_AB R19, R108, R95 ;  /* 0x0000005f6c13723e */ /* 0x000fe200000010ff */
[----:B------:R-:W-:Y:S01]  /*77e0*/  FADD.FTZ R85, R0, R85 ;  /* 0x0000005500557221 */ /* 0x000fe20000010000 */
[----:B------:R-:W-:-:S03]  /*77f0*/  IADD3 R36, P1, PT, R36, -0x800, RZ ;  /* 0xfffff80024247810 */ /* 0x000fc60007f3e0ff */
[----:B------:R-:W-:Y:S01]  /*7800*/  FADD.FTZ R98, R85, R98 ;  /* 0x0000006255627221 */ /* 0x000fe20000010000 */
[----:B------:R-:W-:-:S03]  /*7810*/  IADD3.X R35, PT, PT, R35, -0x1, RZ, P1, !PT ;  /* 0xffffffff23237810 */ /* 0x000fc60000ffe4ff */
[----:B------:R-:W-:-:S04]  /*7820*/  FADD.FTZ R87, R98, R87 ;  /* 0x0000005762577221 */ /* 0x000fc80000010000 */
[----:B------:R-:W-:-:S04]  /*7830*/  FADD.FTZ R100, R87, R100 ;  /* 0x0000006457647221 */ /* 0x000fc80000010000 */
[----:B------:R-:W-:-:S04]  /*7840*/  FADD.FTZ R89, R100, R89 ;  /* 0x0000005964597221 */ /* 0x000fc80000010000 */
[----:B------:R-:W-:Y:S01]  /*7850*/  FADD.FTZ R102, R89, R102 ;  /* 0x0000006659667221 */ /* 0x000fe20000010000 */
[----:B------:R-:W-:Y:S03]  /*7860*/  STS.128 [R3], R48 ;  /* 0x0000003003007388 */ /* 0x000fe60000000c00 */
[----:B------:R-:W-:Y:S01]  /*7870*/  FADD.FTZ R91, R102, R91 ;  /* 0x0000005b665b7221 */ /* 0x000fe20000010000 */
[----:B------:R0:W-:Y:S01]  /*7880*/  STS.128 [R3+0x10], R16 ;  /* 0x0000101003007388 */ /* 0x0001e20000000c00 */
[----:B------:R-:W-:-:S03]  /*7890*/  NOP ;  /* 0x0000000000007918 */ /* 0x000fc60000000000 */
[----:B------:R-:W1:Y:S01]  /*78a0*/  LDS.128 R52, [R24] ;  /* 0x0000000018347984 */ /* 0x000e620000000c00 */
[----:B------:R-:W-:-:S03]  /*78b0*/  FADD.FTZ R104, R91, R104 ;  /* 0x000000685b687221 */ /* 0x000fc60000010000 */
[----:B------:R-:W2:Y:S01]  /*78c0*/  LDS.128 R56, [R24+0x200] ;  /* 0x0002000018387984 */ /* 0x000ea20000000c00 */
[----:B------:R-:W-:Y:S01]  /*78d0*/  FADD.FTZ R93, R104, R93 ;  /* 0x0000005d685d7221 */ /* 0x000fe20000010000 */
[----:B0-----:R-:W-:-:S04]  /*78e0*/  IMAD.WIDE.U32 R2, R46, R22, UR4 ;  /* 0x000000042e027e25 */ /* 0x001fc8000f8e0016 */
[----:B------:R-:W-:Y:S01]  /*78f0*/  FADD.FTZ R106, R93, R106 ;  /* 0x0000006a5d6a7221 */ /* 0x000fe20000010000 */
[----:B------:R-:W-:Y:S01]  /*7900*/  IMAD R0, R46, R23, R3 ;  /* 0x000000172e007224 */ /* 0x000fe200078e0203 */
[----:B------:R-:W-:Y:S02]  /*7910*/  LEA R4, P0, R2, R60, 0x1 ;  /* 0x0000003c02047211 */ /* 0x000fe400078008ff */
[----:B------:R-:W-:Y:S02]  /*7920*/  FADD.FTZ R95, R106, R95 ;  /* 0x0000005f6a5f7221 */ /* 0x000fe40000010000 */
[----:B------:R-:W-:Y:S02]  /*7930*/  LEA.HI.X R5, R2, R61, R0, 0x1, P0 ;  /* 0x0000003d02057211 */ /* 0x000fe400000f0c00 */
[----:B------:R-:W-:Y:S01]  /*7940*/  FADD.FTZ R40, R95, R108 ;  /* 0x0000006c5f287221 */ /* 0x000fe20000010000 */
[----:B------:R-:W-:Y:S01]  /*7950*/  IADD3 R32, P0, PT, R32, -0x800, RZ ;  /* 0xfffff80020207810 */ /* 0x000fe20007f1e0ff */
[----:B------:R-:W-:-:S03]  /*7960*/  IMAD.WIDE.U32 R2, R26, 0x10, R4 ;  /* 0x000000101a027825 */ /* 0x000fc600078e0004 */
[----:B------:R-:W-:Y:S02]  /*7970*/  IADD3.X R31, PT, PT, R31, -0x1, RZ, P0, !PT ;  /* 0xffffffff1f1f7810 */ /* 0x000fe400007fe4ff */
[----:B-1----:R0:W-:Y:S04]  /*7980*/  STG.E.128 desc[UR16][R2.64], R52 ;  /* 0x0000003402007986 */ /* 0x0021e8000c101d10 */
[----:B--2---:R0:W-:Y:S01]  /*7990*/  STG.E.128 desc[UR16][R2.64+0x200], R56 ;  /* 0x0002003802007986 */ /* 0x0041e2000c101d10 */
[----:B------:R-:W-:Y:S05]  /*79a0*/  BRA.U UP0, `(.L_x_5226) ;  /* 0xffffff8d00447547 */ /* 0x000fea000b83ffff */
.L_x_5178:
        /* <DEDUP_REMOVED lines=42> */
.L_x_5228:
[----:B------:R-:W-:Y:S05]  /*7c50*/  BSYNC.RECONVERGENT B0 ;  /* 0x0000000000007941 */ /* 0x000fea0003800200 */
.L_x_5227:
        /* <DEDUP_REMOVED lines=34> */
.L_x_5230:
[----:B------:R-:W-:Y:S05]  /*7e80*/  BSYNC.RECONVERGENT B0 ;  /* 0x0000000000007941 */ /* 0x000fea0003800200 */
.L_x_5229:
        /* <DEDUP_REMOVED lines=22> */
.L_x_5232:
        /* <DEDUP_REMOVED lines=51> */
.L_x_5231:
[----:B------:R-:W-:Y:S05]  /*8320*/  EXIT ;  /* 0x000000000000794d */ /* 0x000fea0003800000 */
.L_x_5217:
[----:B------:R-:W-:Y:S01]  /*8330*/  MOV R189, R6 ;  /* 0x0000000600bd7202 */ /* 0x000fe20000000f00 */
[----:B------:R-:W-:Y:S01]  /*8340*/  HFMA2 R190, -RZ, RZ, 0, 5.9604644775390625e-08 ;  /* 0x00000001ffbe7431 */ /* 0x000fe200000001ff */
[----:B------:R-:W-:Y:S02]  /*8350*/  MOV R191, RZ ;  /* 0x000000ff00bf7202 */ /* 0x000fe40000000f00 */
[----:B------:R-:W-:-:S07]  /*8360*/  MOV R208, 0xffffffff ;  /* 0xffffffff00d07802 */ /* 0x000fce0000000f00 */
[----:B01-345:R-:W-:Y:S05]  /*8370*/  WARPSYNC.COLLECTIVE R208, `(.L_x_5233) ;  /* 0x00000000d0087348 */ /* 0x03bfea0003c00000 */
[----:B------:R2:W0:Y:S02]  /*8380*/  SHFL.UP P6, R4, R189, R190, R191 ;  /* 0x040000bebd047389 */ /* 0x00042400000c00bf */
[----:B012345:R-:W-:Y:S05]  /*8390*/  ENDCOLLECTIVE ;  /* 0x000000000000791b */ /* 0x03ffea0003800000 */
.L_x_5233:
[----:B------:R-:W-:Y:S02]  /*83a0*/  MOV R189, R5 ;  /* 0x0000000500bd7202 */ /* 0x000fe40000000f00 */
[----:B------:R-:W-:-:S07]  /*83b0*/  MOV R7, R4 ;  /* 0x0000000400077202 */ /* 0x000fce0000000f00 */
[----:B------:R-:W-:Y:S05]  /*83c0*/  WARPSYNC.COLLECTIVE R208, `(.L_x_5234) ;  /* 0x00000000d0087348 */ /* 0x000fea0003c00000 */
[----:B------:R0:W1:Y:S02]  /*83d0*/  SHFL.UP P6, R4, R189, R190, R191 ;  /* 0x040000bebd047389 */ /* 0x00006400000c00bf */
[----:B01----:R-:W-:Y:S05]  /*83e0*/  ENDCOLLECTIVE ;  /* 0x000000000000791b */ /* 0x003fea0003800000 */
.L_x_5234:
        /* <DEDUP_REMOVED lines=8> */
.L_x_5235:
[----:B------:R-:W-:Y:S02]  /*8470*/  MOV R189, R185 ;  /* 0x000000b900bd7202 */ /* 0x000fe40000000f00 */
[----:B------:R-:W-:-:S07]  /*8480*/  MOV R7, R4 ;  /* 0x0000000400077202 */ /* 0x000fce0000000f00 */
[----:B------:R-:W-:Y:S05]  /*8490*/  WARPSYNC.COLLECTIVE R208, `(.L_x_5236) ;  /* 0x00000000d0087348 */ /* 0x000fea0003c00000 */
[----:B------:R0:W1:Y:S02]  /*84a0*/  SHFL.UP P6, R4, R189, R190, R191 ;  /* 0x040000bebd047389 */ /* 0x00006400000c00bf */
[----:B01----:R-:W-:Y:S05]  /*84b0*/  ENDCOLLECTIVE ;  /* 0x000000000000791b */ /* 0x003fea0003800000 */
.L_x_5236:
        /* <DEDUP_REMOVED lines=8> */
.L_x_5237:
[----:B------:R-:W-:Y:S02]  /*8540*/  MOV R189, R187 ;  /* 0x000000bb00bd7202 */ /* 0x000fe40000000f00 */
[----:B------:R-:W-:-:S07]  /*8550*/  MOV R5, R4 ;  /* 0x0000000400057202 */ /* 0x000fce0000000f00 */
[----:B------:R-:W-:Y:S05]  /*8560*/  WARPSYNC.COLLECTIVE R208, `(.L_x_5238) ;  /* 0x00000000d0087348 */ /* 0x000fea0003c00000 */
[----:B------:R0:W1:Y:S02]  /*8570*/  SHFL.UP P6, R4, R189, R190, R191 ;  /* 0x040000bebd047389 */ /* 0x00006400000c00bf */
[----:B01----:R-:W-:Y:S05]  /*8580*/  ENDCOLLECTIVE ;  /* 0x000000000000791b */ /* 0x003fea0003800000 */
.L_x_5238:
        /* <DEDUP_REMOVED lines=8> */
.L_x_5239:
[----:B------:R-:W-:Y:S02]  /*8610*/  MOV R189, R7 ;  /* 0x0000000700bd7202 */ /* 0x000fe40000000f00 */
[----:B------:R-:W-:-:S07]  /*8620*/  MOV R5, R4 ;  /* 0x0000000400057202 */ /* 0x000fce0000000f00 */
[----:B------:R-:W-:Y:S05]  /*8630*/  WARPSYNC.COLLECTIVE R208, `(.L_x_5240) ;  /* 0x00000000d0087348 */ /* 0x000fea0003c00000 */
[----:B------:R0:W1:Y:S02]  /*8640*/  SHFL.UP P6, R4, R189, R190, R191 ;  /* 0x040000bebd047389 */ /* 0x00006400000c00bf */
[----:B01----:R-:W-:Y:S05]  /*8650*/  ENDCOLLECTIVE ;  /* 0x000000000000791b */ /* 0x003fea0003800000 */
.L_x_5240:
        /* <DEDUP_REMOVED lines=8> */
.L_x_5241:
[----:B------:R-:W-:Y:S02]  /*86e0*/  MOV R189, R5 ;  /* 0x0000000500bd7202 */ /* 0x000fe40000000f00 */
[----:B------:R-:W-:-:S07]  /*86f0*/  MOV R185, R4 ;  /* 0x0000000400b97202 */ /* 0x000fce0000000f00 */
[----:B------:R-:W-:Y:S05]  /*8700*/  WARPSYNC.COLLECTIVE R208, `(.L_x_5242) ;  /* 0x00000000d0087348 */ /* 0x000fea0003c00000 */
[----:B------:R0:W1:Y:S02]  /*8710*/  SHFL.UP P6, R4, R189, R190, R191 ;  /* 0x040000bebd047389 */ /* 0x00006400000c00bf */
[----:B01----:R-:W-:Y:S05]  /*8720*/  ENDCOLLECTIVE ;  /* 0x000000000000791b */ /* 0x003fea0003800000 */
.L_x_5242:
[----:B------:R-:W-:Y:S05]  /*8730*/  BRA `(.L_x_5243) ;  /* 0xffffffcc00907947 */ /* 0x000fea000383ffff */
.L_x_5218:
        /* <DEDUP_REMOVED lines=8> */
.L_x_5245:
[----:B------:R-:W-:Y:S05]  /*87c0*/  BSYNC B0 ;  /* 0x0000000000007941 */ /* 0x000fea0003800000 */
.L_x_5244:
[----:B------:R-:W-:Y:S05]  /*87d0*/  BRA `(.L_x_5246) ;  /* 0xffffffcc007c7947 */ /* 0x000fea000383ffff */
.L_x_5219:
        /* <DEDUP_REMOVED lines=8> */
.L_x_5248:
[----:B------:R-:W-:Y:S05]  /*8860*/  BSYNC B0 ;  /* 0x0000000000007941 */ /* 0x000fea0003800000 */
.L_x_5247:
[----:B------:R-:W-:Y:S05]  /*8870*/  BRA `(.L_x_5249) ;  /* 0xffffffcc005c7947 */ /* 0x000fea000383ffff */
.L_x_5220:
        /* <DEDUP_REMOVED lines=8> */
.L_x_5251:
[----:B------:R-:W-:Y:S05]  /*8900*/  BSYNC B0 ;  /* 0x0000000000007941 */ /* 0x000fea0003800000 */
.L_x_5250:
        /* <DEDUP_REMOVED lines=11> */
.L_x_5252:
[----:B------:R-:W-:Y:S05]  /*89c0*/  WARPSYNC.COLLECTIVE R208, `(.L_x_5253) ;  /* 0x00000000d0087348 */ /* 0x000fea0003c00000 */
[----:B------:R0:W1:Y:S02]  /*89d0*/  SHFL.IDX P1, R5, R209, R210, R211 ;  /* 0x000000d2d1057389 */ /* 0x00006400000200d3 */
[----:B01----:R-:W-:Y:S05]  /*89e0*/  ENDCOLLECTIVE ;  /* 0x000000000000791b */ /* 0x003fea0003800000 */
.L_x_5253:
[----:B------:R-:W-:Y:S02]  /*89f0*/  MOV R209, R19 ;  /* 0x0000001300d17202 */ /* 0x000fe40000000f00 */
[----:B------:R-:W-:Y:S02]  /*8a00*/  MOV R188, R4 ;  /* 0x0000000400bc7202 */ /* 0x000fe40000000f00 */
[----:B------:R-:W-:-:S07]  /*8a10*/  MOV R4, R5 ;  /* 0x0000000500047202 */ /* 0x000fce0000000f00 */
[----:B------:R-:W-:Y:S05]  /*8a20*/  WARPSYNC.COLLECTIVE R208, `(.L_x_5254) ;  /* 0x00000000d0087348 */ /* 0x000fea0003c00000 */
[----:B------:R0:W1:Y:S02]  /*8a30*/  SHFL.IDX P1, R5, R209, R210, R211 ;  /* 0x000000d2d1057389 */ /* 0x00006400000200d3 */
[----:B01----:R-:W-:Y:S05]  /*8a40*/  ENDCOLLECTIVE ;  /* 0x000000000000791b */ /* 0x003fea0003800000 */
.L_x_5254:
[----:B------:R-:W-:Y:S05]  /*8a50*/  BRA `(.L_x_5255) ;  /* 0xffffffc800fc7947 */ /* 0x000fea000383ffff */
.L_x_5222:
        /* <DEDUP_REMOVED lines=10> */
.L_x_5256:
[----:B------:R-:W-:Y:S02]  /*8b00*/  MOV R211, 0x1f ;  /* 0x0000001f00d37802 */ /* 0x000fe40000000f00 */
[----:B------:R-:W-:Y:S02]  /*8b10*/  MOV R207, R5 ;  /* 0x0000000500cf7202 */ /* 0x000fe40000000f00 */
[----:B------:R-:W-:-:S07]  /*8b20*/  MOV R4, R206 ;  /* 0x000000ce00047202 */ /* 0x000fce0000000f00 */
[----:B------:R-:W-:Y:S05]  /*8b30*/  WARPSYNC.COLLECTIVE R208, `(.L_x_5257) ;  /* 0x00000000d0087348 */ /* 0x000fea0003c00000 */
[----:B------:R0:W1:Y:S02]  /*8b40*/  SHFL.DOWN P1, R206, R207, R212, R213 ;  /* 0x080000d4cfce7389 */ /* 0x00006400000200d5 */
[----:B01----:R-:W-:Y:S05]  /*8b50*/  ENDCOLLECTIVE ;  /* 0x000000000000791b */ /* 0x003fea0003800000 */
.L_x_5257:
[----:B------:R-:W-:Y:S01]  /*8b60*/  @P0 FMUL.FTZ R4, R4, R7 ;  /* 0x0000000704040220 */ /* 0x000fe20000410000 */
[----:B------:R-:W-:Y:S01]  /*8b70*/  HFMA2 R212, -RZ, RZ, 0, 1.1920928955078125e-07 ;  /* 0x00000002ffd47431 */ /* 0x000fe200000001ff */
[----:B------:R-:W-:-:S05]  /*8b80*/  MOV R203, R206 ;  /* 0x000000ce00cb7202 */ /* 0x000fca0000000f00 */
        /* <DEDUP_REMOVED lines=8> */
.L_x_5258:
[----:B------:R-:W-:Y:S02]  /*8c10*/  MOV R207, R204 ;  /* 0x000000cc00cf7202 */ /* 0x000fe40000000f00 */
[----:B------:R-:W-:-:S07]  /*8c20*/  MOV R4, R206 ;  /* 0x000000ce00047202 */ /* 0x000fce0000000f00 */
[----:B------:R-:W-:Y:S05]  /*8c30*/  WARPSYNC.COLLECTIVE R208, `(.L_x_5259) ;  /* 0x00000000d0087348 */ /* 0x000fea0003c00000 */
[----:B------:R0:W1:Y:S02]  /*8c40*/  SHFL.DOWN P1, R206, R207, R212, R213 ;  /* 0x080000d4cfce7389 */ /* 0x00006400000200d5 */
[----:B01----:R-:W-:Y:S05]  /*8c50*/  ENDCOLLECTIVE ;  /* 0x000000000000791b */ /* 0x003fea0003800000 */
.L_x_5259:
[----:B------:R-:W-:Y:S01]  /*8c60*/  @!P0 FMUL.FTZ R4, R7, R4 ;  /* 0x0000000407048220 */ /* 0x000fe20000410000 */
[----:B------:R-:W-:Y:S01]  /*8c70*/  HFMA2 R212, -RZ, RZ, 0, 2.384185791015625e-07 ;  /* 0x00000004ffd47431 */ /* 0x000fe200000001ff */
        /* <DEDUP_REMOVED lines=9> */
.L_x_5260:
[----:B------:R-:W-:Y:S02]  /*8d10*/  MOV R207, R204 ;  /* 0x000000cc00cf7202 */ /* 0x000fe40000000f00 */
[----:B------:R-:W-:-:S07]  /*8d20*/  MOV R4, R206 ;  /* 0x000000ce00047202 */ /* 0x000fce0000000f00 */
[----:B------:R-:W-:Y:S05]  /*8d30*/  WARPSYNC.COLLECTIVE R208, `(.L_x_5261) ;  /* 0x00000000d0087348 */ /* 0x000fea0003c00000 */
[----:B------:R0:W1:Y:S02]  /*8d40*/  SHFL.DOWN P1, R206, R207, R212, R213 ;  /* 0x080000d4cfce7389 */ /* 0x00006400000200d5 */
[----:B01----:R-:W-:Y:S05]  /*8d50*/  ENDCOLLECTIVE ;  /* 0x000000000000791b */ /* 0x003fea0003800000 */
.L_x_5261:
        /* <DEDUP_REMOVED lines=11> */
.L_x_5262:
[----:B------:R-:W-:Y:S02]  /*8e10*/  MOV R207, R204 ;  /* 0x000000cc00cf7202 */ /* 0x000fe40000000f00 */
[----:B------:R-:W-:-:S07]  /*8e20*/  MOV R4, R206 ;  /* 0x000000ce00047202 */ /* 0x000fce0000000f00 */
[----:B------:R-:W-:Y:S05]  /*8e30*/  WARPSYNC.COLLECTIVE R208, `(.L_x_5263) ;  /* 0x00000000d0087348 */ /* 0x000fea0003c00000 */
[----:B------:R0:W1:Y:S02]  /*8e40*/  SHFL.DOWN P1, R206, R207, R212, R213 ;  /* 0x080000d4cfce7389 */ /* 0x00006400000200d5 */
[----:B01----:R-:W-:Y:S05]  /*8e50*/  ENDCOLLECTIVE ;  /* 0x000000000000791b */ /* 0x003fea0003800000 */
.L_x_5263:
        /* <DEDUP_REMOVED lines=11> */
.L_x_5264:
[----:B------:R-:W-:Y:S02]  /*8f10*/  MOV R207, R204 ;  /* 0x000000cc00cf7202 */ /* 0x000fe40000000f00 */
[----:B------:R-:W-:-:S07]  /*8f20*/  MOV R4, R206 ;  /* 0x000000ce00047202 */ /* 0x000fce0000000f00 */
[----:B------:R-:W-:Y:S05]  /*8f30*/  WARPSYNC.COLLECTIVE R208, `(.L_x_5265) ;  /* 0x00000000d0087348 */ /* 0x000fea0003c00000 */
[----:B------:R0:W1:Y:S02]  /*8f40*/  SHFL.DOWN P1, R206, R207, R212, R213 ;  /* 0x080000d4cfce7389 */ /* 0x00006400000200d5 */
[----:B01----:R-:W-:Y:S05]  /*8f50*/  ENDCOLLECTIVE ;  /* 0x000000000000791b */ /* 0x003fea0003800000 */
.L_x_5265:
        /* <DEDUP_REMOVED lines=11> */
.L_x_5266:
[----:B------:R-:W-:Y:S02]  /*9010*/  ISETP.NE.AND P0, PT, R39, 0x1f, PT ;  /* 0x0000001f2700780c */ /* 0x000fe40003f05270 */
[----:B------:R-:W-:Y:S02]  /*9020*/  MOV R209, R204 ;  /* 0x000000cc00d17202 */ /* 0x000fe40000000f00 */
[----:B------:R-:W-:-:S09]  /*9030*/  MOV R4, R5 ;  /* 0x0000000500047202 */ /* 0x000fd20000000f00 */
[----:B------:R-:W-:Y:S05]  /*9040*/  WARPSYNC.COLLECTIVE R208, `(.L_x_5267) ;  /* 0x00000000d0087348 */ /* 0x000fea0003c00000 */
[----:B------:R0:W1:Y:S02]  /*9050*/  SHFL.IDX P1, R5, R209, R210, R211 ;  /* 0x000000d2d1057389 */ /* 0x00006400000200d3 */
[----:B01----:R-:W-:Y:S05]  /*9060*/  ENDCOLLECTIVE ;  /* 0x000000000000791b */ /* 0x003fea0003800000 */
.L_x_5267:
[----:B------:R-:W-:Y:S05]  /*9070*/  WARPSYNC.COLLECTIVE R208, `(.L_x_5268) ;  /* 0x00000000d0087348 */ /* 0x000fea0003c00000 */
[----:B------:R0:W1:Y:S02]  /*9080*/  SHFL.DOWN P1, R206, R207, R212, R213 ;  /* 0x080000d4cfce7389 */ /* 0x00006400000200d5 */
[----:B01----:R-:W-:Y:S05]  /*9090*/  ENDCOLLECTIVE ;  /* 0x000000000000791b */ /* 0x003fea0003800000 */
.L_x_5268:
        /* <DEDUP_REMOVED lines=8> */
.L_x_5269:
[----:B------:R-:W-:Y:S05]  /*9120*/  WARPSYNC.COLLECTIVE R208, `(.L_x_5270) ;  /* 0x00000000d0087348 */ /* 0x000fea0003c00000 */
[----:B------:R0:W1:Y:S02]  /*9130*/  SHFL.IDX P1, R5, R209, R210, R211 ;  /* 0x000000d2d1057389 */ /* 0x00006400000200d3 */
[----:B01----:R-:W-:Y:S05]  /*9140*/  ENDCOLLECTIVE ;  /* 0x000000000000791b */ /* 0x003fea0003800000 */
.L_x_5270:
[----:B------:R-:W-:Y:S01]  /*9150*/  MOV R209, R19 ;  /* 0x0000001300d17202 */ /* 0x000fe20000000f00 */
[----:B------:R-:W-:Y:S01]  /*9160*/  FFMA.FTZ R19, R19, R4, R6 ;  /* 0x0000000413137223 */ /* 0x000fe20000010006 */
[----:B------:R-:W-:-:S07]  /*9170*/  MOV R205, R5 ;  /* 0x0000000500cd7202 */ /* 0x000fce0000000f00 */
[----:B------:R-:W-:Y:S05]  /*9180*/  WARPSYNC.COLLECTIVE R208, `(.L_x_5271) ;  /* 0x00000000d0087348 */ /* 0x000fea0003c00000 */
[----:B------:R0:W1:Y:S02]  /*9190*/  SHFL.IDX P1, R5, R209, R210, R211 ;  /* 0x000000d2d1057389 */ /* 0x00006400000200d3 */
[----:B01----:R-:W-:Y:S05]  /*91a0*/  ENDCOLLECTIVE ;  /* 0x000000000000791b */ /* 0x003fea0003800000 */
.L_x_5271:
[----:B------:R-:W-:Y:S01]  /*91b0*/  MOV R207, R5 ;  /* 0x0000000500cf7202 */ /* 0x000fe20000000f00 */
[----:B------:R-:W-:Y:S06]  /*91c0*/  BRA `(.L_x_5272) ;  /* 0xffffffc800e87947 */ /* 0x000fec000383ffff */
.L_x_5273:
        /* <DEDUP_REMOVED lines=11> */
.L_x_10459:


//--------------------- .text._Z25selective_scan_bwd_kernelI32Selective_Scan_bwd_kernel_traitsILi64ELi16ELb1ELb0ELb1ELb0ELb0EN3c108BFloat16EfEEv12SSMParamsBwd --------------------------
	.section	.text._Z25selective_scan_bwd_kernelI32Selective_Scan_bwd_kernel_traitsILi64ELi16ELb1ELb0ELb1ELb0ELb0EN3c108BFloat16EfEEv12SSMParamsBwd,"ax",@progbits
	.align	128
        .global         _Z25selective_scan_bwd_kernelI32Selective_Scan_bwd_kernel_traitsILi64ELi16ELb1ELb0ELb1ELb0ELb0EN3c108BFloat16EfEEv12SSMParamsBwd
        .type           _Z25selective_scan_bwd_kernelI32Selective_Scan_bwd_kernel_traitsILi64ELi16ELb1ELb0ELb1ELb0ELb0EN3c108BFloat16EfEEv12SSMParamsBwd,@function
        .size           _Z25selective_scan_bwd_kernelI32Selective_Scan_bwd_kernel_traitsILi64ELi16ELb1ELb0ELb1ELb0ELb0EN3c108BFloat16EfEEv12SSMParamsBwd,(.L_x_10460 - _Z25selective_scan_bwd_kernelI32Selective_Scan_bwd_kernel_traitsILi64ELi16ELb1ELb0ELb1ELb0ELb0EN3c108BFloat16EfEEv12SSMParamsBwd)
        .other          _Z25selective_scan_bwd_kernelI32Selective_Scan_bwd_kernel_traitsILi64ELi16ELb1ELb0ELb1ELb0ELb0EN3c108BFloat16EfEEv12SSMParamsBwd,@"STO_CUDA_ENTRY STV_DEFAULT"
_Z25selective_scan_bwd_kernelI32Selective_Scan_bwd_kernel_traitsILi64ELi16ELb1ELb0ELb1ELb0ELb0EN3c108BFloat16EfEEv12SSMParamsBwd:
.text._Z25selective_scan_bwd_kernelI32Selective_Scan_bwd_kernel_traitsILi64ELi16ELb1ELb0ELb1ELb0ELb0EN3c108BFloat16EfEEv12SSMParamsBwd:
[----:B------:R-:W-:Y:S08]  /*0000*/  LDC R1, c[0x0][0x37c] ;  /* 0x0000df00ff017b82 */ /* 0x000ff00000000800 */
[----:B------:R-:W0:Y:S01]  /*0010*/  LDC R8, c[0x0][0x398] ;  /* 0x0000e600ff087b82 */ /* 0x000e220000000800 */
[----:B------:R-:W1:Y:S01]  /*0020*/  LDCU.64 UR4, c[0x0][0x458] ;  /* 0x00008b00ff0477ac */ /* 0x000e620008000a00 */
[----:B------:R-:W-:Y:S01]  /*0030*/  CS2R R26, SRZ ;  /* 0x00000000001a7805 */ /* 0x000fe2000001ff00 */
[----:B------:R-:W2:Y:S05]  /*0040*/  LDCU.64 UR6, c[0x0][0x470] ;  /* 0x00008e00ff0677ac */ /* 0x000eaa0008000a00 */
        /* <DEDUP_REMOVED lines=11> */
[----:B------:R-:W1:Y:S02]  /*0100*/  LDCU.128 UR20, c[0x0][0x4a0] ;  /* 0x00009400ff1477ac */ /* 0x000e640008000c00 */
        /* <DEDUP_REMOVED lines=9> */
[----:B------:R-:W-:Y:S01]  /*01a0*/  MOV R4, UR6 ;  /* 0x0000000600047c02 */ /* 0x000fe20008000f00 */
[----:B------:R-:W3:Y:S01]  /*01b0*/  LDCU UR29, c[0x0][0x394] ;  /* 0x00007280ff1d77ac */ /* 0x000ee20008000800 */
[----:B------:R-:W-:-:S03]  /*01c0*/  MOV R3, UR5 ;  /* 0x0000000500037c02 */ /* 0x000fc60008000f00 */
[----:B------:R-:W-:Y:S01]  /*01d0*/  MOV R5, UR7 ;  /* 0x0000000700057c02 */ /* 0x000fe20008000f00 */
[----:B------:R-:W3:Y:S01]  /*01e0*/  LDCU.128 UR12, c[0x0][0x460] ;  /* 0x00008c00ff0c77ac */ /* 0x000ee20008000c00 */
[----:B----4-:R4:W5:Y:S01]  /*01f0*/  @P0 LDG.E R27, desc[UR32][R2.64] ;  /* 0x00000020021b0981 */ /* 0x010962000c1e1900 */
[----:B0-----:R-:W-:Y:S01]  /*0200*/  IADD3 R6, PT, PT, R0, 0xffffffe, RZ ;  /* 0x0ffffffe00067810 */ /* 0x001fe20007ffe0ff */
[----:B------:R-:W-:Y:S02]  /*0210*/  UIMAD.WIDE.U32 UR4, UR35, UR8, URZ ;  /* 0x00000008230472a5 */ /* 0x000fe4000f8e00ff */
[----:B------:R0:W5:Y:S01]  /*0220*/  @P1 LDG.E R26, desc[UR32][R4.64] ;  /* 0x00000020041a1981 */ /* 0x000162000c1e1900 */
[----:B----4-:R-:W-:Y:S01]  /*0230*/  HFMA2 R2, -RZ, RZ, 0, 0 ;  /* 0x00000000ff027431 */ /* 0x010fe200000001ff */
[----:B------:R-:W4:Y:S01]  /*0240*/  F2I.FTZ.U32.TRUNC.NTZ R3, R6 ;  /* 0x0000000600037305 */ /* 0x000f22000021f000 */
[----:B------:R-:W-:Y:S01]  /*0250*/  UIMAD UR5, UR35, UR9, UR5 ;  /* 0x00000009230572a4 */ /* 0x000fe2000f8e0205 */
[----:B------:R-:W-:Y:S01]  /*0260*/  HFMA2 R57, -RZ, RZ, 0, 0 ;  /* 0x00000000ff397431 */ /* 0x000fe200000001ff */
[----:B------:R-:W1:Y:S01]  /*0270*/  LDCU.64 UR8, c[0x0][0x498] ;  /* 0x00009300ff0877ac */ /* 0x000e620008000a00 */
[----:B------:R-:W-:Y:S01]  /*0280*/  MOV R28, RZ ;  /* 0x000000ff001c7202 */ /* 0x000fe20000000f00 */
[----:B------:R-:W-:-:S02]  /*0290*/  UIMAD.WIDE.U32 UR4, UR34, UR10, UR4 ;  /* 0x0000000a220472a5 */ /* 0x000fc4000f8e0004 */
[----:B------:R-:W-:Y:S02]  /*02a0*/  UIMAD.WIDE.U32 UR6, UR35, UR24, URZ ;  /* 0x00000018230672a5 */ /* 0x000fe4000f8e00ff */
[----:B------:R-:W-:Y:S02]  /*02b0*/  UIMAD UR5, UR34, UR11, UR5 ;  /* 0x0000000b220572a4 */ /* 0x000fe4000f8e0205 */
[----:B------:R-:W-:Y:S01]  /*02c0*/  UIMAD UR7, UR35, UR25, UR7 ;  /* 0x00000019230772a4 */ /* 0x000fe2000f8e0207 */
[----:B----4-:R-:W-:Y:S01]  /*02d0*/  IADD3 R0, PT, PT, RZ, -R3, RZ ;  /* 0x80000003ff007210 */ /* 0x010fe20007ffe0ff */
[----:B--2---:R-:W-:Y:S02]  /*02e0*/  UISETP.NE.U32.AND UP0, UPT, UR16, URZ, UPT ;  /* 0x000000ff1000728c */ /* 0x004fe4000bf05070 */
[----:B------:R-:W-:Y:S02]  /*02f0*/  UIMAD.WIDE.U32 UR6, UR34, UR26, UR6 ;  /* 0x0000001a220672a5 */ /* 0x000fe4000f8e0006 */
[----:B0-----:R-:W-:Y:S01]  /*0300*/  IMAD R5, R0, R7, RZ ;  /* 0x0000000700057224 */ /* 0x001fe200078e02ff */
[----:B------:R-:W-:Y:S01]  /*0310*/  IABS R0, UR34 ;  /* 0x0000002200007c13 */ /* 0x000fe20008000000 */
[----:B-1----:R-:W-:-:S02]  /*0320*/  UIMAD.WIDE.U32 UR10, UR35, UR8, URZ ;  /* 0x00000008230a72a5 */ /* 0x002fc4000f8e00ff */
[----:B------:R-:W-:Y:S01]  /*0330*/  IMAD.HI.U32 R2, R3, R5, R2 ;  /* 0x0000000503027227 */ /* 0x000fe200078e0002 */
[----:B------:R-:W-:Y:S01]  /*0340*/  UISETP.NE.AND.EX UP0, UPT, UR17, URZ, UPT, UP0 ;  /* 0x000000ff1100728c */ /* 0x000fe2000bf05300 */
[----:B------:R-:W0:Y:S01]  /*0350*/  LDC.64 R4, c[0x0][0x3e8] ;  /* 0x0000fa00ff047b82 */ /* 0x000e220000000a00 */
[----:B------:R-:W-:Y:S02]  /*0360*/  UIMAD UR11, UR35, UR9, UR11 ;  /* 0x00000009230b72a4 */ /* 0x000fe4000f8e020b */
[----:B------:R-:W-:Y:S01]  /*0370*/  UIMAD UR27, UR34, UR27, UR7 ;  /* 0x0000001b221b72a4 */ /* 0x000fe2000f8e0207 */
[----:B------:R-:W-:Y:S01]  /*0380*/  IMAD.HI.U32 R2, R2, R0, RZ ;  /* 0x0000000002027227 */ /* 0x000fe200078e00ff */
[----:B------:R-:W-:Y:S02]  /*0390*/  UIMAD.WIDE.U32 UR18, UR34, UR20, UR10 ;  /* 0x00000014221272a5 */ /* 0x000fe4000f8e000a */
[----:B------:R-:W-:Y:S02]  /*03a0*/  UIMAD.WIDE.U32 UR8, UR34, UR22, URZ ;  /* 0x00000016220872a5 */ /* 0x000fe4000f8e00ff */
[----:B------:R-:W-:Y:S01]  /*03b0*/  IADD3 R3, PT, PT, -R2, RZ, RZ ;  /* 0x000000ff02037210 */ /* 0x000fe20007ffe1ff */
[----:B------:R-:W-:-:S02]  /*03c0*/  UIMAD UR26, UR34, UR21, UR19 ;  /* 0x00000015221a72a4 */ /* 0x000fc4000f8e0213 */
[----:B---3--:R-:W-:Y:S02]  /*03d0*/  ULEA UR21, UR29, 0xfffffc00, 0xa ;  /* 0xfffffc001d157891 */ /* 0x008fe4000f8e50ff */
[C---:B------:R-:W-:Y:S01]  /*03e0*/  IMAD R0, R7.reuse, R3, R0 ;  /* 0x0000000307007224 */ /* 0x040fe200078e0200 */
[----:B------:R-:W1:Y:S04]  /*03f0*/  LDCU.64 UR10, c[0x0][0x3d0] ;  /* 0x00007a00ff0a77ac */ /* 0x000e680008000a00 */
[----:B------:R-:W-:Y:S01]  /*0400*/  ISETP.GT.U32.AND P1, PT, R7, R0, PT ;  /* 0x000000000700720c */ /* 0x000fe20003f24070 */
[----:B------:R-:W-:Y:S02]  /*0410*/  UIADD3 UR6, UP3, UPT, UR21, UR6, URZ ;  /* 0x0000000615067290 */ /* 0x000fe4000ff7e0ff */
[----:B------:R-:W-:-:S02]  /*0420*/  USHF.R.S32.HI UR28, URZ, 0x1f, UR21 ;  /* 0x0000001fff1c7899 */ /* 0x000fc40008011415 */
[----:B------:R-:W-:Y:S02]  /*0430*/  ULEA UR17, UP4, UR6, UR14, 0x1 ;  /* 0x0000000e06117291 */ /* 0x000fe4000f8808ff */
[----:B------:R-:W-:Y:S02]  /*0440*/  UIADD3.X UR27, UPT, UPT, UR28, UR27, URZ, UP3, !UPT ;  /* 0x0000001b1c1b7290 */ /* 0x000fe40009ffe4ff */
[----:B------:R-:W-:Y:S02]  /*0450*/  UIADD3 UR4, UP1, UPT, UR21, UR4, URZ ;  /* 0x0000000415047290 */ /* 0x000fe4000ff3e0ff */
[----:B------:R-:W-:Y:S02]  /*0460*/  ULEA.HI.X UR27, UR6, UR15, UR27, 0x1, UP4 ;  /* 0x0000000f061b7291 */ /* 0x000fe4000a0f0c1b */
[----:B------:R-:W-:Y:S01]  /*0470*/  @!P1 IADD3 R0, PT, PT, R0, -R7, RZ ;  /* 0x8000000700009210 */ /* 0x000fe20007ffe0ff */
[----:B------:R-:W2:Y:S01]  /*0480*/  @UP0 LDCU UR6, c[0x0][0x384] ;  /* 0x00007080ff0607ac */ /* 0x000ea20008000800 */
[----:B------:R-:W-:-:S02]  /*0490*/  @!P1 IADD3 R2, PT, PT, R2, 0x1, RZ ;  /* 0x0000000102029810 */ /* 0x000fc40007ffe0ff */
[----:B------:R-:W-:Y:S01]  /*04a0*/  ISETP.GE.U32.AND P0, PT, R0, R7, PT ;  /* 0x000000070000720c */ /* 0x000fe20003f06070 */
[----:B------:R-:W-:Y:S01]  /*04b0*/  ULEA UR20, UP2, UR4, UR12, 0x1 ;  /* 0x0000000c04147291 */ /* 0x000fe2000f8408ff */
[C---:B------:R-:W-:Y:S01]  /*04c0*/  LOP3.LUT R0, R8.reuse, UR34, RZ, 0x3c, !PT ;  /* 0x0000002208007c12 */ /* 0x040fe2000f8e3cff */
[----:B------:R-:W3:Y:S01]  /*04d0*/  @UP0 LDCU UR12, c[0x0][0x38c] ;  /* 0x00007180ff0c07ac */ /* 0x000ee20008000800 */
[----:B------:R-:W-:Y:S01]  /*04e0*/  ISETP.NE.AND P1, PT, R8, RZ, PT ;  /* 0x000000ff0800720c */ /* 0x000fe20003f25270 */
[----:B------:R-:W4:Y:S01]  /*04f0*/  LDC.64 R6, c[0x0][0x450] ;  /* 0x00011400ff067b82 */ /* 0x000f220000000a00 */
[----:B------:R-:W-:Y:S01]  /*0500*/  ISETP.GE.AND P2, PT, R0, RZ, PT ;  /* 0x000000ff0000720c */ /* 0x000fe20003f46270 */
[----:B------:R-:W3:Y:S01]  /*0510*/  @UP0 LDCU.64 UR14, c[0x0][0x480] ;  /* 0x00009000ff0e07ac */ /* 0x000ee20008000a00 */
[----:B------:R-:W-:-:S05]  /*0520*/  UIADD3.X UR19, UPT, UPT, UR28, UR5, URZ, UP1, !UPT ;  /* 0x000000051c137290 */ /* 0x000fca0008ffe4ff */
[----:B------:R-:W-:Y:S01]  /*0530*/  @P0 IADD3 R2, PT, PT, R2, 0x1, RZ ;  /* 0x0000000102020810 */ /* 0x000fe20007ffe0ff */
[----:B------:R-:W-:Y:S02]  /*0540*/  UIMAD UR7, UR34, UR23, UR9 ;  /* 0x00000017220772a4 */ /* 0x000fe4000f8e0209 */
[----:B------:R-:W-:Y:S01]  /*0550*/  ULEA.HI.X UR19, UR4, UR13, UR19, 0x1, UP2 ;  /* 0x0000000d04137291 */ /* 0x000fe200090f0c13 */
[----:B------:R-:W-:Y:S01]  /*0560*/  MOV R17, R2 ;  /* 0x0000000200117202 */ /* 0x000fe20000000f00 */
[----:B-1----:R-:W-:Y:S02]  /*0570*/  UIMAD.WIDE.U32 UR4, UR35, UR10, URZ ;  /* 0x0000000a230472a5 */ /* 0x002fe4000f8e00ff */
[----:B--2---:R-:W-:Y:S01]  /*0580*/  @UP0 UIMAD UR6, UR35, UR6, UR34 ;  /* 0x00000006230602a4 */ /* 0x004fe2000f8e0222 */
[----:B------:R-:W-:Y:S01]  /*0590*/  @!P2 IADD3 R17, PT, PT, -R17, RZ, RZ ;  /* 0x000000ff1111a210 */ /* 0x000fe20007ffe1ff */
[----:B------:R-:W-:Y:S01]  /*05a0*/  UIMAD UR5, UR35, UR11, UR5 ;  /* 0x0000000b230572a4 */ /* 0x000fe2000f8e0205 */
[----:B------:R-:W-:Y:S01]  /*05b0*/  @!P1 LOP3.LUT R17, RZ, R8, RZ, 0x33, !PT ;  /* 0x00000008ff119212 */ /* 0x000fe200078e33ff */
[----:B------:R-:W-:Y:S01]  /*05c0*/  @UP0 UIMAD UR6, UR6, UR29, URZ ;  /* 0x0000001d060602a4 */ /* 0x000fe2000f8e02ff */
[----:B------:R-:W1:Y:S02]  /*05d0*/  LDCU.64 UR22, c[0x0][0x4c8] ;  /* 0x00009900ff1677ac */ /* 0x000e640008000a00 */
[----:B------:R-:W-:Y:S01]  /*05e0*/  SHF.R.S32.HI R9, RZ, 0x1f, R17 ;  /* 0x0000001fff097819 */ /* 0x000fe20000011411 */
[-C--:B0-----:R-:W-:Y:S01]  /*05f0*/  IMAD.WIDE.U32 R2, R17, R4.reuse, UR4 ;  /* 0x0000000411027e25 */ /* 0x081fe2000f8e0004 */
[----:B------:R-:W0:Y:S03]  /*0600*/  LDCU.64 UR24, c[0x0][0x528] ;  /* 0x0000a500ff1877ac */ /* 0x000e260008000a00 */
[----:B------:R-:W-:Y:S01]  /*0610*/  IMAD R0, R9, R4, RZ ;  /* 0x0000000409007224 */ /* 0x000fe200078e02ff */
[----:B------:R-:W-:Y:S01]  /*0620*/  IADD3 R31, P0, PT, R2, UR21, RZ ;  /* 0x00000015021f7c10 */ /* 0x000fe2000ff1e0ff */
[----:B---3--:R-:W-:-:S02]  /*0630*/  @UP0 UIMAD UR6, UR6, UR12, URZ ;  /* 0x0000000c060602a4 */ /* 0x008fc4000f8e02ff */
[----:B------:R-:W-:Y:S01]  /*0640*/  IMAD R5, R17, R5, R0 ;  /* 0x0000000511057224 */ /* 0x000fe200078e0200 */
[----:B------:R-:W-:Y:S01]  /*0650*/  UMOV UR4, URZ ;  /* 0x000000ff00047c82 */ /* 0x000fe20008000000 */
[----:B------:R-:W-:Y:S01]  /*0660*/  UMOV UR5, URZ ;  /* 0x000000ff00057c82 */ /* 0x000fe20008000000 */
[----:B------:R-:W-:Y:S01]  /*0670*/  @UP0 UIMAD.WIDE UR4, UR6, 0x8, UR14 ;  /* 0x00000008060408a5 */ /* 0x000fe2000f8e020e */
[----:B----4-:R-:W-:Y:S01]  /*0680*/  LEA R29, P1, R31, R6, 0x1 ;  /* 0x000000061f1d7211 */ /* 0x010fe200078208ff */
[----:B------:R-:W-:Y:S01]  /*0690*/  UISETP.GE.AND UP0, UPT, UR29, 0x1, UPT ;  /* 0x000000011d00788c */ /* 0x000fe2000bf06270 */
[----:B------:R-:W-:Y:S01]  /*06a0*/  IADD3 R0, PT, PT, R3, R5, RZ ;  /* 0x0000000503007210 */ /* 0x000fe20007ffe0ff */
[----:B------:R-:W-:Y:S02]  /*06b0*/  UIADD3 UR18, UP1, UPT, UR21, UR18, URZ ;  /* 0x0000001215127290 */ /* 0x000fe4000ff3e0ff */
[----:B-1----:R-:W-:Y:S01]  /*06c0*/  UIMAD.WIDE.U32 UR10, UR34, UR22, URZ ;  /* 0x00000016220a72a5 */ /* 0x002fe2000f8e00ff */
[----:B------:R-:W-:Y:S01]  /*06d0*/  IADD3.X R0, PT, PT, R0, UR28, RZ, P0, !PT ;  /* 0x0000001c00007c10 */ /* 0x000fe200087fe4ff */
[----:B------:R-:W-:-:S02]  /*06e0*/  UIADD3.X UR26, UPT, UPT, UR28, UR26, URZ, UP1, !UPT ;  /* 0x0000001a1c1a7290 */ /* 0x000fc40008ffe4ff */
[----:B0-----:R-:W-:Y:S01]  /*06f0*/  ULEA UR24, UP1, UR18, UR24, 0x1 ;  /* 0x0000001812187291 */ /* 0x001fe2000f8208ff */
[----:B------:R-:W-:Y:S01]  /*0700*/  LEA.HI.X R31, R31, R7, R0, 0x1, P1 ;  /* 0x000000071f1f7211 */ /* 0x000fe200008f0c00 */
[----:B------:R-:W-:Y:S02]  /*0710*/  UIMAD UR16, UR34, UR23, UR11 ;  /* 0x00000017221072a4 */ /* 0x000fe4000f8e020b */
[----:B------:R-:W-:Y:S01]  /*0720*/  ULEA.HI.X UR26, UR18, UR25, UR26, 0x1, UP1 ;  /* 0x00000019121a7291 */ /* 0x000fe200088f0c1a */
[----:B------:R-:W-:Y:S11]  /*0730*/  BRA.U !UP0, `(.L_x_5274) ;  /* 0x0000004508947547 */ /* 0x000ff6000b800000 */
[----:B------:R-:W0:Y:S01]  /*0740*/  S2R R18, SR_TID.X ;  /* 0x0000000000127919 */ /* 0x000e220000002100 */
[----:B------:R-:W0:Y:S01]  /*0750*/  LDC.64 R4, c[0x0][0x4d8] ;  /* 0x00013600ff047b82 */ /* 0x000e220000000a00 */
[----:B------:R-:W1:Y:S01]  /*0760*/  LDCU.64 UR36, c[0x0][0x4e0] ;  /* 0x00009c00ff2477ac */ /* 0x000e620008000a00 */
[----:B------:R-:W-:Y:S02]  /*0770*/  MOV R19, RZ ;  /* 0x000000ff00137202 */ /* 0x000fe40000000f00 */
[----:B------:R-:W-:Y:S01]  /*0780*/  MOV R28, RZ ;  /* 0x000000ff001c7202 */ /* 0x000fe20000000f00 */
[----:B------:R-:W2:Y:S01]  /*0790*/  LDCU.64 UR28, c[0x0][0x3a0] ;  /* 0x00007400ff1c77ac */ /* 0x000ea20008000a00 */
[----:B------:R-:W-:Y:S02]  /*07a0*/  MOV R57, RZ ;  /* 0x000000ff00397202 */ /* 0x000fe40000000f00 */
[----:B------:R-:W3:Y:S01]  /*07b0*/  S2UR UR22, SR_CgaCtaId ;  /* 0x00000000001679c3 */ /* 0x000ee20000008800 */
[----:B------:R-:W4:Y:S01]  /*07c0*/  LDCU.64 UR30, c[0x0][0x3b8] ;  /* 0x00007700ff1e77ac */ /* 0x000f220008000a00 */
[----:B------:R-:W-:Y:S01]  /*07d0*/  UMOV UR6, 0x400 ;  /* 0x0000040000067882 */ /* 0x000fe20000000000 */
[----:B------:R-:W-:Y:S01]  /*07e0*/  UMOV UR18, UR17 ;  /* 0x0000001100127c82 */ /* 0x000fe20008000000 */
[----:B------:R-:W0:Y:S01]  /*07f0*/  LDCU UR21, c[0x0][0x394] ;  /* 0x00007280ff1577ac */ /* 0x000e220008000800 */
[----:B-1----:R-:W-:Y:S01]  /*0800*/  IMAD R0, R9, UR36, RZ ;  /* 0x0000002409007c24 */ /* 0x002fe2000f8e02ff */
[----:B------:R-:W-:-:S03]  /*0810*/  UMOV UR17, UR27 ;  /* 0x0000001b00117c82 */ /* 0x000fc60008000000 */
[----:B------:R-:W-:Y:S01]  /*0820*/  IMAD R55, R17, UR37, R0 ;  /* 0x0000002511377c24 */ /* 0x000fe2000f8e0200 */
[----:B--2---:R-:W-:Y:S02]  /*0830*/  UIMAD.WIDE.U32 UR12, UR34, UR28, URZ ;  /* 0x0000001c220c72a5 */ /* 0x004fe4000f8e00ff */
[----:B----4-:R-:W-:Y:S02]  /*0840*/  UIMAD.WIDE.U32 UR14, UR34, UR30, URZ ;  /* 0x0000001e220e72a5 */ /* 0x010fe4000f8e00ff */
[----:B------:R-:W-:Y:S01]  /*0850*/  UIMAD UR25, UR34, UR29, UR13 ;  /* 0x0000001d221972a4 */ /* 0x000fe2000f8e020d */
[----:B0-----:R-:W-:Y:S01]  /*0860*/  IMAD.WIDE.U32 R2, R4, UR35, R18 ;  /* 0x0000002304027c25 */ /* 0x001fe2000f8e0012 */
[----:B---3--:R-:W-:Y:S01]  /*0870*/  ULEA UR6, UR22, UR6, 0x18 ;  /* 0x0000000616067291 */ /* 0x008fe2000f8ec0ff */
[C---:B------:R-:W-:Y:S01]  /*0880*/  IADD3 R37, PT, PT, R18.reuse, 0x2c0, RZ ;  /* 0x000002c012257810 */ /* 0x040fe20007ffe0ff */
[----:B------:R-:W-:Y:S01]  /*0890*/  UIMAD UR23, UR34, UR31, UR15 ;  /* 0x0000001f221772a4 */ /* 0x000fe2000f8e020f */
[----:B------:R-:W-:Y:S01]  /*08a0*/  IMAD R3, R5, UR35, R3 ;  /* 0x0000002305037c24 */ /* 0x000fe2000f8e0203 */
[C---:B------:R-:W-:Y:S01]  /*08b0*/  IADD3 R5, PT, PT, R18.reuse, 0x40, RZ ;  /* 0x0000004012057810 */ /* 0x040fe20007ffe0ff */
[----:B------:R-:W-:Y:S01]  /*08c0*/  UIADD3 UR22, UPT, UPT, UR6, 0x850, URZ ;  /* 0x0000085006167890 */ /* 0x000fe2000fffe0ff */
[C---:B------:R-:W-:Y:S01]  /*08d0*/  IADD3 R7, PT, PT, R18.reuse, 0x80, RZ ;  /* 0x0000008012077810 */ /* 0x040fe20007ffe0ff */
[----:B------:R-:W-:Y:S01]  /*08e0*/  IMAD.WIDE.U32 R16, R17, UR36, R2 ;  /* 0x0000002411107c25 */ /* 0x000fe2000f8e0002 */
[----:B------:R-:W-:-:S02]  /*08f0*/  SHF.L.U32 R3, R18, 0x4, RZ ;  /* 0x0000000412037819 */ /* 0x000fc400000006ff */
        /* <DEDUP_REMOVED lines=8> */
[C---:B------:R-:W-:Y:S02]  /*0980*/  IADD3 R41, PT, PT, R18.reuse, 0x340, RZ ;  /* 0x0000034012297810 */ /* 0x040fe40007ffe0ff */
[C---:B------:R-:W-:Y:S02]  /*0990*/  IADD3 R43, PT, PT, R18.reuse, 0x380, RZ ;  /* 0x00000380122b7810 */ /* 0x040fe40007ffe0ff */
[C---:B------:R-:W-:Y:S02]  /*09a0*/  IADD3 R45, PT, PT, R18.reuse, 0x3c0, RZ ;  /* 0x000003c0122d7810 */ /* 0x040fe40007ffe0ff */
[----:B------:R-:W-:-:S02]  /*09b0*/  SHF.L.U32 R35, R18, 0x1, RZ ;  /* 0x0000000112237819 */ /* 0x000fc400000006ff */
[C---:B------:R-:W-:Y:S02]  /*09c0*/  IADD3 R33, PT, PT, R18.reuse, 0x200, RZ ;  /* 0x0000020012217810 */ /* 0x040fe40007ffe0ff */
[-C--:B------:R-:W-:Y:S02]  /*09d0*/  LEA.HI R46, R37, R18.reuse, RZ, 0x1b ;  /* 0x00000012252e7211 */ /* 0x080fe400078fd8ff */
[CC--:B------:R-:W-:Y:S02]  /*09e0*/  LEA.HI R30, R18.reuse, R18.reuse, RZ, 0x1b ;  /* 0x00000012121e7211 */ /* 0x0c0fe400078fd8ff */
[----:B------:R-:W-:Y:S02]  /*09f0*/  LEA.HI R32, R18, R3, RZ, 0x1f ;  /* 0x0000000312207211 */ /* 0x000fe400078ff8ff */
        /* <DEDUP_REMOVED lines=12> */
[----:B------:R-:W-:Y:S02]  /*0ac0*/  LEA.HI R50, R45, R18, RZ, 0x1b ;  /* 0x000000122d327211 */ /* 0x000fe400078fd8ff */
[----:B------:R-:W-:-:S02]  /*0ad0*/  LOP3.LUT R35, R35, 0x7c0, RZ, 0xc0, !PT ;  /* 0x000007c023237812 */ /* 0x000fc400078ec0ff */
[----:B------:R-:W-:Y:S02]  /*0ae0*/  LEA.HI R51, R33, R18, RZ, 0x1b ;  /* 0x0000001221337211 */ /* 0x000fe400078fd8ff */
[C---:B------:R-:W-:Y:S02]  /*0af0*/  LEA R37, R18.reuse, UR6, 0x3 ;  /* 0x0000000612257c11 */ /* 0x040fe4000f8e18ff */
[----:B------:R-:W-:Y:S02]  /*0b00*/  LEA.HI R34, R3, R3, RZ, 0x1b ;  /* 0x0000000303227211 */ /* 0x000fe400078fd8ff */
[----:B------:R-:W-:Y:S02]  /*0b10*/  LOP3.LUT R175, R18, 0x1f, RZ, 0xc0, !PT ;  /* 0x0000001f12af7812 */ /* 0x000fe400078ec0ff */
        /* <DEDUP_REMOVED lines=17> */
[----:B------:R-:W-:Y:S02]  /*0c30*/  LOP3.LUT R53, R35, 0x1f, R18, 0xf8, !PT ;  /* 0x0000001f23357812 */ /* 0x000fe400078ef812 */
[----:B------:R-:W-:Y:S02]  /*0c40*/  LEA R52, R18, R37, 0x3 ;  /* 0x0000002512347211 */ /* 0x000fe400078e18ff */
[----:B------:R-:W-:-:S02]  /*0c50*/  IADD3 R54, PT, PT, R17, R55, RZ ;  /* 0x0000003711367210 */ /* 0x000fc40007ffe0ff */
[----:B------:R-:W-:Y:S01]  /*0c60*/  LEA R34, R34, UR22, 0x2 ;  /* 0x0000001622227c11 */ /* 0x000fe2000f8e10ff */
[----:B------:R-:W-:Y:S01]  /*0c70*/  UMOV UR22, UR24 ;  /* 0x0000001800167c82 */ /* 0x000fe20008000000 */
[----:B------:R-:W-:-:S05]  /*0c80*/  UMOV UR24, UR26 ;  /* 0x0000001a00187c82 */ /* 0x000fca0008000000 */
.L_x_5321:
[----:B------:R-:W-:Y:S01]  /*0c90*/  BAR.SYNC.DEFER_BLOCKING 0x0 ;  /* 0x0000000000007b1d */ /* 0x000fe20000010000 */
[----:B0-----:R-:W-:Y:S02]  /*0ca0*/  MOV R2, UR20 ;  /* 0x0000001400027c02 */ /* 0x001fe40008000f00 */
[----:B------:R-:W-:-:S03]  /*0cb0*/  MOV R3, UR19 ;  /* 0x0000001300037c02 */ /* 0x000fc60008000f00 */
[----:B------:R-:W-:-:S05]  /*0cc0*/  IMAD.WIDE.U32 R2, R53, 0x10, R2 ;  /* 0x0000001035027825 */ /* 0x000fca00078e0002 */
[----:B------:R-:W2:Y:S04]  /*0cd0*/  LDG.E.128 R4, desc[UR32][R2.64] ;  /* 0x0000002002047981 */ /* 0x000ea8000c1e1d00 */
[----:B------:R-:W3:Y:S01]  /*0ce0*/  LDG.E.128 R8, desc[UR32][R2.64+0x200] ;  /* 0x0002002002087981 */ /* 0x000ee2000c1e1d00 */
[----:B------:R-:W0:Y:S01]  /*0cf0*/  S2UR UR26, SR_CgaCtaId ;  /* 0x00000000001a79c3 */ /* 0x000e220000008800 */
[----:B------:R-:W-:Y:S01]  /*0d00*/  UMOV UR6, 0x400 ;  /* 0x0000040000067882 */ /* 0x000fe20000000000 */
[----:B------:R-:W-:Y:S01]  /*0d10*/  MOV R12, UR18 ;  /* 0x00000012000c7c02 */ /* 0x000fe20008000f00 */
[----:B------:R-:W1:Y:S01]  /*0d20*/  S2R R64, SR_LANEID ;  /* 0x0000000000407919 */ /* 0x000e620000000000 */
[----:B------:R-:W-:-:S03]  /*0d30*/  MOV R13, UR17 ;  /* 0x00000011000d7c02 */ /* 0x000fc60008000f00 */
[----:B------:R-:W-:Y:S01]  /*0d40*/  IMAD.WIDE.U32 R12, R53, 0x10, R12 ;  /* 0x00000010350c7825 */ /* 0x000fe200078e000c */
[----:B0-----:R-:W-:Y:S01]  /*0d50*/  ULEA UR6, UR26, UR6, 0x18 ;  /* 0x000000061a067291 */ /* 0x001fe2000f8ec0ff */
[----:B-1----:R-:W-:-:S05]  /*0d60*/  IADD3 R55, PT, PT, R35, R64, RZ ;  /* 0x0000004023377210 */ /* 0x002fca0007ffe0ff */
[----:B------:R-:W-:-:S05]  /*0d70*/  LEA R55, R55, UR6, 0x4 ;  /* 0x0000000637377c11 */ /* 0x000fca000f8e20ff */
[----:B------:R-:W0:Y:S01]  /*0d80*/  LDCU UR6, c[0x0][0x38c] ;  /* 0x00007180ff0677ac */ /* 0x000e220008000800 */
        /* <DEDUP_REMOVED lines=9> */
[----:B------:R-:W-:-:S02]  /*0e20*/  MOV R2, UR22 ;  /* 0x0000001600027c02 */ /* 0x000fc40008000f00 */
[----:B------:R-:W-:-:S03]  /*0e30*/  MOV R3, UR24 ;  /* 0x0000001800037c02 */ /* 0x000fc60008000f00 */
[----:B------:R-:W-:Y:S01]  /*0e40*/  IMAD.WIDE.U32 R2, R53, 0x10, R2 ;  /* 0x0000001035027825 */ /* 0x000fe200078e0002 */
[----:B---3--:R3:W-:Y:S04]  /*0e50*/  STS.128 [R55], R60 ;  /* 0x0000003c37007388 */ /* 0x0087e80000000c00 */
[----:B----4-:R-:W-:Y:S01]  /*0e60*/  STS.128 [R55+0x200], R72 ;  /* 0x0002004837007388 */ /* 0x010fe20000000c00 */
[----:B------:R-:W-:-:S03]  /*0e70*/  NOP ;  /* 0x0000000000007918 */ /* 0x000fc60000000000 */
[----:B------:R-:W-:Y:S04]  /*0e80*/  LDS.128 R8, [R56] ;  /* 0x0000000038087984 */ /* 0x000fe80000000c00 */
[----:B------:R-:W-:Y:S01]  /*0e90*/  LDS.128 R4, [R56+0x10] ;  /* 0x0000100038047984 */ /* 0x000fe20000000c00 */
[----:B------:R-:W-:Y:S06]  /*0ea0*/  BAR.SYNC.DEFER_BLOCKING 0x0 ;  /* 0x0000000000007b1d */ /* 0x000fec0000010000 */
[----:B------:R-:W4:Y:S04]  /*0eb0*/  LDG.E.128 R76, desc[UR32][R2.64] ;  /* 0x00000020024c7981 */ /* 0x000f28000c1e1d00 */
[----:B------:R-:W4:Y:S01]  /*0ec0*/  LDG.E.128 R80, desc[UR32][R2.64+0x200] ;  /* 0x0002002002507981 */ /* 0x000f22000c1e1d00 */
[C---:B-1----:R-:W-:Y:S01]  /*0ed0*/  PRMT R119, R68.reuse, 0x7632, R119 ;  /* 0x0000763244777816 */ /* 0x042fe20000000077 */
[----:B0-----:R-:W-:Y:S01]  /*0ee0*/  UISETP.GE.AND UP0, UPT, UR6, 0x1, UPT ;  /* 0x000000010600788c */ /* 0x001fe2000bf06270 */
[----:B---3--:R-:W-:Y:S01]  /*0ef0*/  SHF.L.U32 R62, R68, 0x10, RZ ;  /* 0x00000010443e7819 */ /* 0x008fe200000006ff */
[----:B------:R-:W-:Y:S01]  /*0f00*/  HFMA2 R92, -RZ, RZ, 0, 0 ;  /* 0x00000000ff5c7431 */ /* 0x000fe200000001ff */
[----:B------:R-:W-:-:S02]  /*0f10*/  SHF.L.U32 R119, R119, 0x10, RZ ;  /* 0x0000001077777819 */ /* 0x000fc400000006ff */
[----:B------:R-:W-:Y:S02]  /*0f20*/  CS2R R90, SRZ ;  /* 0x00000000005a7805 */ /* 0x000fe4000001ff00 */
[C---:B------:R-:W-:Y:S02]  /*0f30*/  PRMT R115, R69.reuse, 0x7632, R115 ;  /* 0x0000763245737816 */ /* 0x040fe40000000073 */
[----:B------:R-:W-:Y:S02]  /*0f40*/  CS2R R88, SRZ ;  /* 0x0000000000587805 */ /* 0x000fe4000001ff00 */
[----:B------:R-:W-:Y:S02]  /*0f50*/  SHF.L.U32 R61, R69, 0x10, RZ ;  /* 0x00000010453d7819 */ /* 0x000fe400000006ff */
[----:B------:R-:W-:Y:S02]  /*0f60*/  CS2R R86, SRZ ;  /* 0x0000000000567805 */ /* 0x000fe4000001ff00 */
[----:B------:R-:W-:-:S02]  /*0f70*/  SHF.L.U32 R115, R115, 0x10, RZ ;  /* 0x0000001073737819 */ /* 0x000fc400000006ff */
[----:B------:R-:W-:Y:S02]  /*0f80*/  CS2R R84, SRZ ;  /* 0x0000000000547805 */ /* 0x000fe4000001ff00 */
[C---:B------:R-:W-:Y:S02]  /*0f90*/  PRMT R113, R70.reuse, 0x7632, R113 ;  /* 0x0000763246717816 */ /* 0x040fe40000000071 */
[----:B------:R-:W-:Y:S02]  /*0fa0*/  SHF.L.U32 R60, R70, 0x10, RZ ;  /* 0x00000010463c7819 */ /* 0x000fe400000006ff */
[----:B------:R-:W-:Y:S02]  /*0fb0*/  SHF.L.U32 R113, R113, 0x10, RZ ;  /* 0x0000001071717819 */ /* 0x000fe400000006ff */
[C---:B------:R-:W-:Y:S02]  /*0fc0*/  PRMT R111, R71.reuse, 0x7632, R111 ;  /* 0x00007632476f7816 */ /* 0x040fe4000000006f */
[----:B------:R-:W-:-:S02]  /*0fd0*/  SHF.L.U32 R59, R71, 0x10, RZ ;  /* 0x00000010473b7819 */ /* 0x000fc400000006ff */
[----:B------:R-:W-:Y:S02]  /*0fe0*/  SHF.L.U32 R111, R111, 0x10, RZ ;  /* 0x000000106f6f7819 */ /* 0x000fe400000006ff */
[C---:B--2---:R-:W-:Y:S02]  /*0ff0*/  PRMT R109, R20.reuse, 0x7632, R109 ;  /* 0x00007632146d7816 */ /* 0x044fe4000000006d */
[----:B------:R-:W-:Y:S02]  /*1000*/  SHF.L.U32 R58, R20, 0x10, RZ ;  /* 0x00000010143a7819 */ /* 0x000fe400000006ff */
[----:B------:R-:W-:Y:S02]  /*1010*/  SHF.L.U32 R109, R109, 0x10, RZ ;  /* 0x000000106d6d7819 */ /* 0x000fe400000006ff */
[C---:B------:R-:W-:Y:S02]  /*1020*/  PRMT R107, R21.reuse, 0x7632, R107 ;  /* 0x00007632156b7816 */ /* 0x040fe4000000006b */
[----:B------:R-:W-:-:S02]  /*1030*/  SHF.L.U32 R63, R21, 0x10, RZ ;  /* 0x00000010153f7819 */ /* 0x000fc400000006ff */
[----:B------:R-:W-:Y:S02]  /*1040*/  SHF.L.U32 R107, R107, 0x10, RZ ;  /* 0x000000106b6b7819 */ /* 0x000fe400000006ff */
[C---:B------:R-:W-:Y:S02]  /*1050*/  PRMT R105, R22.reuse, 0x7632, R105 ;  /* 0x0000763216697816 */ /* 0x040fe40000000069 */
[----:B------:R-:W-:Y:S02]  /*1060*/  SHF.L.U32 R65, R22, 0x10, RZ ;  /* 0x0000001016417819 */ /* 0x000fe400000006ff */
[----:B------:R-:W-:Y:S02]  /*1070*/  SHF.L.U32 R105, R105, 0x10, RZ ;  /* 0x0000001069697819 */ /* 0x000fe400000006ff */
[C---:B------:R-:W-:Y:S02]  /*1080*/  PRMT R103, R23.reuse, 0x7632, R103 ;  /* 0x0000763217677816 */ /* 0x040fe40000000067 */
[----:B------:R-:W-:-:S02]  /*1090*/  SHF.L.U32 R66, R23, 0x10, RZ ;  /* 0x0000001017427819 */ /* 0x000fc400000006ff */
[----:B------:R-:W-:Y:S01]  /*10a0*/  SHF.L.U32 R103, R103, 0x10, RZ ;  /* 0x0000001067677819 */ /* 0x000fe200000006ff */
[----:B----4-:R0:W-:Y:S04]  /*10b0*/  STS.128 [R55], R76 ;  /* 0x0000004c37007388 */ /* 0x0101e80000000c00 */
[----:B------:R1:W-:Y:S01]  /*10c0*/  STS.128 [R55+0x200], R80 ;  /* 0x0002005037007388 */ /* 0x0003e20000000c00 */
[----:B------:R-:W-:-:S03]  /*10d0*/  NOP ;  /* 0x0000000000007918 */ /* 0x000fc60000000000 */
[----:B------:R-:W2:Y:S04]  /*10e0*/  LDS.128 R12, [R56] ;  /* 0x00000000380c7984 */ /* 0x000ea80000000c00 */
[----:B------:R-:W3:Y:S01]  /*10f0*/  LDS.128 R96, [R56+0x10] ;  /* 0x0000100038607984 */ /* 0x000ee20000000c00 */
[----:B0-----:R-:W-:Y:S02]  /*1100*/  CS2R R78, SRZ ;  /* 0x00000000004e7805 */ /* 0x001fe4000001ff00 */
[----:B------:R-:W-:Y:S02]  /*1110*/  MOV R77, RZ ;  /* 0x000000ff004d7202 */ /* 0x000fe40000000f00 */
[----:B-1----:R-:W-:Y:S02]  /*1120*/  CS2R R82, SRZ ;  /* 0x0000000000527805 */ /* 0x002fe4000001ff00 */
[----:B------:R-:W-:-:S02]  /*1130*/  CS2R R80, SRZ ;  /* 0x0000000000507805 */ /* 0x000fc4000001ff00 */
[C---:B--2---:R-:W-:Y:S02]  /*1140*/  PRMT R124, R12.reuse, 0x7632, R124 ;  /* 0x000076320c7c7816 */ /* 0x044fe4000000007c */
[----:B------:R-:W-:Y:S02]  /*1150*/  SHF.L.U32 R0, R12, 0x10, RZ ;  /* 0x000000100c007819 */ /* 0x000fe400000006ff */
        /* <DEDUP_REMOVED lines=11> */
[----:B------:R-:W-:-:S02]  /*1210*/  SHF.L.U32 R120, R120, 0x10, RZ ;  /* 0x0000001078787819 */ /* 0x000fc400000006ff */
        /* <DEDUP_REMOVED lines=46> */
[----:B------:R-:W-:Y:S01]  /*1500*/  UIADD3 UR26, UPT, UPT, UR21, -0x1, URZ ;  /* 0xffffffff151a7890 */ /* 0x000fe2000fffe0ff */
[----:B------:R-:W-:Y:S01]  /*1510*/  SHF.L.U32 R145, R8, 0x10, RZ ;  /* 0x0000001008917819 */ /* 0x000fe200000006ff */
[----:B------:R-:W-:Y:S01]  /*1520*/  UISETP.NE.AND UP0, UPT, UR21, 0x1, UPT ;  /* 0x000000011500788c */ /* 0x000fe2000bf05270 */
[C---:B------:R-:W-:Y:S01]  /*1530*/  PRMT R12, R10.reuse, 0x7632, R12 ;  /* 0x000076320a0c7816 */ /* 0x040fe2000000000c */
[----:B------:R-:W-:Y:S01]  /*1540*/  USHF.L.U32 UR6, UR26, 0x8, URZ ;  /* 0x000000081a067899 */ /* 0x000fe200080006ff */
[----:B------:R-:W-:Y:S01]  /*1550*/  SHF.L.U32 R143, R10, 0x10, RZ ;  /* 0x000000100a8f7819 */ /* 0x000fe200000006ff */
[----:B------:R-:W1:Y:S01]  /*1560*/  LDC.64 R116, c[0x0][0x3e0] ;  /* 0x0000f800ff747b82 */ /* 0x000e620000000a00 */
[----:B------:R-:W-:Y:S01]  /*1570*/  PRMT R8, R9, 0x7632, R8 ;  /* 0x0000763209087816 */ /* 0x000fe20000000008 */
[----:B------:R-:W-:Y:S01]  /*1580*/  FADD.FTZ R145, R145, R26 ;  /* 0x0000001a91917221 */ /* 0x000fe20000010000 */
[----:B------:R-:W-:Y:S01]  /*1590*/  PRMT R10, R11, 0x7632, R10 ;  /* 0x000076320b0a7816 */ /* 0x000fe2000000000a */
[--C-:B------:R-:W-:Y:S01]  /*15a0*/  FADD.FTZ R143, R143, R26.reuse ;  /* 0x0000001a8f8f7221 */ /* 0x100fe20000010000 */
[----:B------:R-:W-:Y:S01]  /*15b0*/  SHF.L.U32 R9, R9, 0x10, RZ ;  /* 0x0000001009097819 */ /* 0x000fe200000006ff */
[----:B------:R-:W-:Y:S01]  /*15c0*/  FMUL.FTZ R140, R145, R62 ;  /* 0x0000003e918c7220 */ /* 0x000fe20000410000 */
[----:B------:R-:W-:Y:S01]  /*15d0*/  SHF.L.U32 R11, R11, 0x10, RZ ;  /* 0x000000100b0b7819 */ /* 0x000fe200000006ff */
[----:B------:R-:W2:Y:S01]  /*15e0*/  LDC.64 R20, c[0x0][0x4f0] ;  /* 0x00013c00ff147b82 */ /* 0x000ea20000000a00 */
[----:B------:R-:W-:Y:S01]  /*15f0*/  SHF.L.U32 R15, R5, 0x10, RZ ;  /* 0x00000010050f7819 */ /* 0x000fe200000006ff */
[--C-:B------:R-:W-:Y:S01]  /*1600*/  FADD.FTZ R164, R9, R26.reuse ;  /* 0x0000001a09a47221 */ /* 0x100fe20000010000 */
[----:B------:R-:W-:Y:S01]  /*1610*/  SHF.L.U32 R23, R6, 0x10, RZ ;  /* 0x0000001006177819 */ /* 0x000fe200000006ff */
[--C-:B------:R-:W-:Y:S01]  /*1620*/  FADD.FTZ R162, R11, R26.reuse ;  /* 0x0000001a0ba27221 */ /* 0x100fe20000010000 */
[C---:B------:R-:W-:Y:S01]  /*1630*/  PRMT R13, R4.reuse, 0x7632, R13 ;  /* 0x00007632040d7816 */ /* 0x040fe2000000000d */
[--C-:B------:R-:W-:Y:S01]  /*1640*/  FADD.FTZ R160, R15, R26.reuse ;  /* 0x0000001a0fa07221 */ /* 0x100fe20000010000 */
[----:B------:R-:W-:Y:S01]  /*1650*/  SHF.L.U32 R141, R4, 0x10, RZ ;  /* 0x00000010048d7819 */ /* 0x000fe200000006ff */
[----:B------:R-:W-:Y:S01]  /*1660*/  FADD.FTZ R158, R23, R26 ;  /* 0x0000001a179e7221 */ /* 0x000fe20000010000 */
[----:B------:R-:W-:Y:S01]  /*1670*/  PRMT R14, R6, 0x7632, R14 ;  /* 0x00007632060e7816 */ /* 0x000fe2000000000e */
[----:B------:R-:W-:Y:S01]  /*1680*/  FMUL.FTZ R138, R164, R61 ;  /* 0x0000003da48a7220 */ /* 0x000fe20000410000 */
[----:B------:R-:W-:Y:S01]  /*1690*/  PRMT R4, R5, 0x7632, R4 ;  /* 0x0000763205047816 */ /* 0x000fe20000000004 */
[----:B------:R-:W-:Y:S01]  /*16a0*/  FADD.FTZ R141, R141, R26 ;  /* 0x0000001a8d8d7221 */ /* 0x000fe20000010000 */
[----:B------:R-:W-:Y:S01]  /*16b0*/  PRMT R6, R7, 0x7632, R6 ;  /* 0x0000763207067816 */ /* 0x000fe20000000006 */
[----:B------:R-:W-:Y:S01]  /*16c0*/  FMUL.FTZ R137, R143, R60 ;  /* 0x0000003c8f897220 */ /* 0x000fe20000410000 */
[----:B------:R-:W-:Y:S01]  /*16d0*/  SHF.L.U32 R139, R7, 0x10, RZ ;  /* 0x00000010078b7819 */ /* 0x000fe200000006ff */
[----:B------:R-:W-:Y:S01]  /*16e0*/  FMUL.FTZ R136, R162, R59 ;  /* 0x0000003ba2887220 */ /* 0x000fe20000410000 */
[----:B------:R-:W-:Y:S01]  /*16f0*/  SHF.L.U32 R3, R2, 0x10, RZ ;  /* 0x0000001002037819 */ /* 0x000fe200000006ff */
[----:B------:R-:W-:Y:S01]  /*1700*/  FMUL.FTZ R135, R141, R58 ;  /* 0x0000003a8d877220 */ /* 0x000fe20000410000 */
[----:B------:R-:W-:Y:S01]  /*1710*/  SHF.L.U32 R5, R8, 0x10, RZ ;  /* 0x0000001008057819 */ /* 0x000fe200000006ff */
[--C-:B------:R-:W-:Y:S01]  /*1720*/  FADD.FTZ R139, R139, R26.reuse ;  /* 0x0000001a8b8b7221 */ /* 0x100fe20000010000 */
        /* <DEDUP_REMOVED lines=12> */
[----:B------:R-:W-:Y:S01]  /*17f0*/  MOV R25, UR26 ;  /* 0x0000001a00197c02 */ /* 0x000fe20008000f00 */
[--C-:B------:R-:W-:Y:S01]  /*1800*/  FADD.FTZ R144, R15, R26.reuse ;  /* 0x0000001a0f907221 */ /* 0x100fe20000010000 */
[----:B------:R-:W-:Y:S01]  /*1810*/  PLOP3.LUT P0, PT, PT, PT, UP0, 0x80, 0x8 ;  /* 0x000000000008781c */ /* 0x000fe20003f0f008 */
[----:B------:R-:W-:Y:S01]  /*1820*/  FADD.FTZ R142, R23, R26 ;  /* 0x0000001a178e7221 */ /* 0x000fe20000010000 */
[----:B------:R-:W-:Y:S01]  /*1830*/  LEA R22, P1, R25, R16, 0xa ;  /* 0x0000001019167211 */ /* 0x000fe200078250ff */
[----:B------:R-:W-:Y:S01]  /*1840*/  FMUL.FTZ R134, R160, R63 ;  /* 0x0000003fa0867220 */ /* 0x000fe20000410000 */
[----:B------:R-:W-:Y:S01]  /*1850*/  MOV R92, RZ ;  /* 0x000000ff005c7202 */ /* 0x000fe20000000f00 */
[----:B------:R-:W-:Y:S01]  /*1860*/  FMUL.FTZ R133, R158, R65 ;  /* 0x000000419e857220 */ /* 0x000fe20000410000 */
[----:B------:R-:W-:Y:S01]  /*1870*/  ISETP.EQ.AND P0, PT, R175, RZ, P0 ;  /* 0x000000ffaf00720c */ /* 0x000fe20000702270 */
[----:B------:R-:W-:Y:S01]  /*1880*/  FMUL.FTZ R132, R139, R66 ;  /* 0x000000428b847220 */ /* 0x000fe20000410000 */
[----:B------:R-:W-:Y:S01]  /*1890*/  IADD3.X R23, PT, PT, RZ, R54, RZ, P1, !PT ;  /* 0x00000036ff177210 */ /* 0x000fe20000ffe4ff */
        /* <DEDUP_REMOVED lines=8> */
[----:B------:R-:W-:Y:S01]  /*1920*/  ULOP3.LUT UR42, UR6, 0x100, URZ, 0xc0, !UPT ;  /* 0x00000100062a7892 */ /* 0x000fe2000f8ec0ff */
[----:B------:R-:W3:Y:S01]  /*1930*/  LDCU UR44, c[0x0][0x394] ;  /* 0x00007280ff2c77ac */ /* 0x000ee20008000800 */
[----:B------:R-:W4:Y:S01]  /*1940*/  LDCU UR45, c[0x0][0x38c] ;  /* 0x00007180ff2d77ac */ /* 0x000f220008000800 */
[----:B------:R-:W0:Y:S01]  /*1950*/  LDCU.64 UR36, c[0x0][0x3c0] ;  /* 0x00007800ff2477ac */ /* 0x000e220008000a00 */
[----:B------:R-:W0:Y:S01]  /*1960*/  LDCU.64 UR38, c[0x0][0x3a8] ;  /* 0x00007500ff2677ac */ /* 0x000e220008000a00 */
[----:B------:R-:W0:Y:S01]  /*1970*/  LDCU.64 UR40, c[0x0][0x540] ;  /* 0x0000a800ff2877ac */ /* 0x000e220008000a00 */
[----:B------:R-:W0:Y:S01]  /*1980*/  LDCU.128 UR28, c[0x0][0x440] ;  /* 0x00008800ff1c77ac */ /* 0x000e220008000c00 */
[----:B-12---:R-:W-:-:S05]  /*1990*/  UMOV UR6, URZ ;  /* 0x000000ff00067c82 */ /* 0x006fca0008000000 */
.L_x_5320:
[----:B-1----:R-:W-:Y:S01]  /*19a0*/  IMAD.WIDE.U32 R2, R116, UR6, RZ ;  /* 0x0000000674027c25 */ /* 0x002fe2000f8e00ff */
[----:B------:R-:W-:Y:S01]  /*19b0*/  UMOV UR26, UR12 ;  /* 0x0000000c001a7c82 */ /* 0x000fe20008000000 */
[----:B------:R-:W-:Y:S02]  /*19c0*/  UMOV UR27, UR25 ;  /* 0x00000019001b7c82 */ /* 0x000fe40008000000 */
[----:B------:R-:W-:Y:S01]  /*19d0*/  IMAD R3, R117, UR6, R3 ;  /* 0x0000000675037c24 */ /* 0x000fe2000f8e0203 */
[----:B------:R-:W-:Y:S01]  /*19e0*/  LEA R12, P1, R2, R29, 0x1 ;  /* 0x0000001d020c7211 */ /* 0x000fe200078208ff */
[----:B0-----:R-:W-:-:S03]  /*19f0*/  UIMAD.WIDE.U32 UR26, UR6, UR38, UR26 ;  /* 0x00000026061a72a5 */ /* 0x001fc6000f8e001a */
[----:B------:R-:W-:Y:S01]  /*1a00*/  LEA.HI.X R13, R2, R31, R3, 0x1, P1 ;  /* 0x0000001f020d7211 */ /* 0x000fe200008f0c03 */
[----:B------:R-:W-:Y:S02]  /*1a10*/  UIMAD UR27, UR6, UR39, UR27 ;  /* 0x00000027061b72a4 */ /* 0x000fe4000f8e021b */
[----:B------:R-:W-:Y:S01]  /*1a20*/  ULEA UR43, UP0, UR26, UR28, 0x2 ;  /* 0x0000001c1a2b7291 */ /* 0x000fe2000f8010ff */
[----:B------:R-:W-:-:S03]  /*1a30*/  IMAD.WIDE.U32 R12, R53, 0x10, R12 ;  /* 0x00000010350c7825 */ /* 0x000fc600078e000c */
[----:B------:R-:W-:Y:S02]  /*1a40*/  ULEA.HI.X UR26, UR26, UR29, UR27, 0x2, UP0 ;  /* 0x0000001d1a1a7291 */ /* 0x000fe400080f141b */
[----:B--2---:R-:W2:Y:S04]  /*1a50*/  LDG.E.128 R4, desc[UR32][R12.64] ;  /* 0x000000200c047981 */ /* 0x004ea8000c1e1d00 */
[----:B------:R-:W5:Y:S01]  /*1a60*/  LDG.E.128 R8, desc[UR32][R12.64+0x200] ;  /* 0x000200200c087981 */ /* 0x000f62000c1e1d00 */
[----:B------:R-:W-:Y:S02]  /*1a70*/  MOV R2, UR43 ;  /* 0x0000002b00027c02 */ /* 0x000fe40008000f00 */
[----:B------:R-:W-:Y:S01]  /*1a80*/  MOV R3, UR26 ;  /* 0x0000001a00037c02 */ /* 0x000fe20008000f00 */
[----:B------:R-:W-:Y:S01]  /*1a90*/  UMOV UR26, UR14 ;  /* 0x0000000e001a7c82 */ /* 0x000fe20008000000 */
[----:B------:R-:W-:-:S02]  /*1aa0*/  UMOV UR27, UR23 ;  /* 0x00000017001b7c82 */ /* 0x000fc40008000000 */
[----:B------:R-:W-:Y:S01]  /*1ab0*/  UIMAD.WIDE.U32 UR26, UR6, UR36, UR26 ;  /* 0x00000024061a72a5 */ /* 0x000fe2000f8e001a */
[----:B---3--:R-:W3:Y:S03]  /*1ac0*/  LDG.E R149, desc[UR32][R2.64] ;  /* 0x0000002002957981 */ /* 0x008ee6000c1e1900 */
[----:B------:R-:W-:Y:S02]  /*1ad0*/  UIMAD UR27, UR6, UR37, UR27 ;  /* 0x00000025061b72a4 */ /* 0x000fe4000f8e021b */
[----:B------:R-:W-:-:S04]  /*1ae0*/  ULEA UR43, UP0, UR26, UR30, 0x2 ;  /* 0x0000001e1a2b7291 */ /* 0x000fc8000f8010ff */
[----:B------:R-:W-:Y:S02]  /*1af0*/  ULEA.HI.X UR26, UR26, UR31, UR27, 0x2, UP0 ;  /* 0x0000001f1a1a7291 */ /* 0x000fe400080f141b */
[----:B------:R-:W-:-:S04]  /*1b00*/  MOV R24, UR43 ;  /* 0x0000002b00187c02 */ /* 0x000fc80008000f00 */
[----:B------:R-:W-:-:S05]  /*1b10*/  MOV R25, UR26 ;  /* 0x0000001a00197c02 */ /* 0x000fca0008000f00 */
[----:B----4-:R0:W4:Y:S01]  /*1b20*/  LDG.E R24, desc[UR32][R24.64] ;  /* 0x0000002018187981 */ /* 0x010122000c1e1900 */
[----:B------:R-:W1:Y:S01]  /*1b30*/  S2UR UR27, SR_CgaCtaId ;  /* 0x00000000001b79c3 */ /* 0x000e620000008800 */
[----:B------:R-:W-:Y:S01]  /*1b40*/  UIADD3 UR43, UPT, UPT, UR42, UR6, URZ ;  /* 0x000000062a2b7290 */ /* 0x000fe2000fffe0ff */
[C---:B------:R-:W-:Y:S01]  /*1b50*/  ISETP.NE.AND P2, PT, R18.reuse, RZ, PT ;  /* 0x000000ff1200720c */ /* 0x040fe20003f45270 */
[----:B------:R-:W-:Y:S01]  /*1b60*/  UMOV UR26, 0x400 ;  /* 0x00000400001a7882 */ /* 0x000fe20000000000 */
[----:B------:R-:W-:Y:S01]  /*1b70*/  ISETP.NE.AND P1, PT, R18, 0x3f, PT ;  /* 0x0000003f1200780c */ /* 0x000fe20003f25270 */
[----:B------:R-:W-:Y:S01]  /*1b80*/  BSSY.RECONVERGENT B0, `(.L_x_5276) ;  /* 0x0000070000007945 */ /* 0x000fe20003800200 */
[----:B-1----:R-:W-:Y:S01]  /*1b90*/  ULEA UR27, UR27, UR26, 0x18 ;  /* 0x0000001a1b1b7291 */ /* 0x002fe2000f8ec0ff */
[----:B--2---:R-:W-:Y:S04]  /*1ba0*/  STS.128 [R55], R4 ;  /* 0x0000000437007388 */ /* 0x004fe80000000c00 */
[----:B-----5:R1:W-:Y:S01]  /*1bb0*/  STS.128 [R55+0x200], R8 ;  /* 0x0002000837007388 */ /* 0x0203e20000000c00 */
[----:B------:R-:W-:-:S03]  /*1bc0*/  NOP ;  /* 0x0000000000007918 */ /* 0x000fc60000000000 */
[----:B------:R-:W2:Y:S01]  /*1bd0*/  LDS.128 R12, [R56] ;  /* 0x00000000380c7984 */ /* 0x000ea20000000c00 */
[----:B---3--:R-:W-:-:S03]  /*1be0*/  FMUL.FTZ R3, R149, 1.4426950216293334961 ;  /* 0x3fb8aa3b95037820 */ /* 0x008fc60000410000 */
[----:B------:R-:W3:Y:S01]  /*1bf0*/  LDS.128 R4, [R56+0x10] ;  /* 0x0000100038047984 */ /* 0x000ee20000000c00 */
[-C--:B------:R-:W-:Y:S01]  /*1c00*/  FMUL.FTZ R161, R145, R3.reuse ;  /* 0x0000000391a17220 */ /* 0x080fe20000410000 */
[-C--:B------:R-:W-:Y:S01]  /*1c10*/  FMUL.FTZ R2, R164, R3.reuse ;  /* 0x00000003a4027220 */ /* 0x080fe20000410000 */
[-C--:B------:R-:W-:Y:S01]  /*1c20*/  FMUL.FTZ R166, R156, R3.reuse ;  /* 0x000000039ca67220 */ /* 0x080fe20000410000 */
[-C--:B0-----:R-:W-:Y:S01]  /*1c30*/  FMUL.FTZ R25, R162, R3.reuse ;  /* 0x00000003a2197220 */ /* 0x081fe20000410000 */
[-C--:B-1----:R-:W-:Y:S01]  /*1c40*/  FMUL.FTZ R10, R143, R3.reuse ;  /* 0x000000038f0a7220 */ /* 0x082fe20000410000 */
        /* <DEDUP_REMOVED lines=11> */
[----:B------:R1:W0:Y:S01]  /*1d00*/  MUFU.EX2 R11, R2 ;  /* 0x00000002000b7308 */ /* 0x0002220000000800 */
[----:B------:R-:W-:-:S03]  /*1d10*/  FMUL.FTZ R153, R150, R3 ;  /* 0x0000000396997220 */ /* 0x000fc60000410000 */
[----:B------:R-:W0:Y:S04]  /*1d20*/  MUFU.EX2 R166, R166 ;  /* 0x000000a600a67308 */ /* 0x000e280000000800 */
[----:B------:R-:W3:Y:S01]  /*1d30*/  MUFU.EX2 R9, R151 ;  /* 0x0000009700097308 */ /* 0x000ee20000000800 */
[----:B-1----:R-:W-:-:S03]  /*1d40*/  SEL R2, R33, UR43, P2 ;  /* 0x0000002b21027c07 */ /* 0x002fc60009000000 */
[----:B------:R-:W1:Y:S01]  /*1d50*/  MUFU.EX2 R10, R10 ;  /* 0x0000000a000a7308 */ /* 0x000e620000000800 */
[----:B------:R-:W-:-:S03]  /*1d60*/  LEA R2, R2, UR27, 0x2 ;  /* 0x0000001b02027c11 */ /* 0x000fc6000f8e10ff */
[----:B------:R-:W1:Y:S02]  /*1d70*/  MUFU.EX2 R8, R8 ;  /* 0x0000000800087308 */ /* 0x000e640000000800 */
[----:B0-----:R0:W-:Y:S01]  /*1d80*/  STS [R2+0x1d10], R161 ;  /* 0x001d10a102007388 */ /* 0x0011e20000000800 */
[----:B--2---:R-:W-:Y:S01]  /*1d90*/  SHF.L.U32 R185, R13, 0x10, RZ ;  /* 0x000000100db97819 */ /* 0x004fe200000006ff */
[----:B------:R-:W2:Y:S01]  /*1da0*/  MUFU.EX2 R25, R25 ;  /* 0x0000001900197308 */ /* 0x000ea20000000800 */
[C---:B------:R-:W-:Y:S02]  /*1db0*/  PRMT R192, R15.reuse, 0x7632, R192 ;  /* 0x000076320fc07816 */ /* 0x040fe400000000c0 */
[----:B------:R-:W-:Y:S01]  /*1dc0*/  SHF.L.U32 R184, R15, 0x10, RZ ;  /* 0x000000100fb87819 */ /* 0x000fe200000006ff */
[----:B------:R-:W0:Y:S01]  /*1dd0*/  MUFU.EX2 R168, R168 ;  /* 0x000000a800a87308 */ /* 0x000e220000000800 */
[----:B---3--:R-:W-:Y:S01]  /*1de0*/  SHF.L.U32 R178, R5, 0x10, RZ ;  /* 0x0000001005b27819 */ /* 0x008fe200000006ff */
[----:B----4-:R-:W-:Y:S01]  /*1df0*/  FMUL.FTZ R3, R24, R185 ;  /* 0x000000b918037220 */ /* 0x010fe20000410000 */
[----:B------:R-:W-:Y:S01]  /*1e00*/  PRMT R193, R12, 0x7632, R193 ;  /* 0x000076320cc17816 */ /* 0x000fe200000000c1 */
[----:B------:R-:W3:Y:S01]  /*1e10*/  MUFU.EX2 R176, R176 ;  /* 0x000000b000b07308 */ /* 0x000ee20000000800 */
[----:B------:R-:W-:-:S02]  /*1e20*/  PRMT R195, R13, 0x7632, R195 ;  /* 0x000076320dc37816 */ /* 0x000fc400000000c3 */
[----:B------:R-:W-:Y:S01]  /*1e30*/  PRMT R197, R14, 0x7632, R197 ;  /* 0x000076320ec57816 */ /* 0x000fe200000000c5 */
[----:B------:R-:W4:Y:S01]  /*1e40*/  MUFU.EX2 R177, R177 ;  /* 0x000000b100b17308 */ /* 0x000f220000000800 */
[----:B------:R-:W-:Y:S02]  /*1e50*/  PRMT R196, R4, 0x7632, R196 ;  /* 0x0000763204c47816 */ /* 0x000fe400000000c4 */
[----:B------:R-:W-:Y:S01]  /*1e60*/  PRMT R186, R5, 0x7632, R186 ;  /* 0x0000763205ba7816 */ /* 0x000fe200000000ba */
[----:B------:R-:W0:Y:S01]  /*1e70*/  MUFU.EX2 R181, R181 ;  /* 0x000000b500b57308 */ /* 0x000e220000000800 */
[----:B------:R-:W-:Y:S01]  /*1e80*/  PRMT R159, R6, 0x7632, R159 ;  /* 0x00007632069f7816 */ /* 0x000fe2000000009f */
[----:B------:R-:W-:Y:S01]  /*1e90*/  FMUL.FTZ R5, R24, R184 ;  /* 0x000000b818057220 */ /* 0x000fe20000410000 */
[----:B------:R-:W-:Y:S01]  /*1ea0*/  PRMT R15, R7, 0x7632, R15 ;  /* 0x00007632070f7816 */ /* 0x000fe2000000000f */
[----:B------:R-:W0:Y:S01]  /*1eb0*/  MUFU.EX2 R180, R180 ;  /* 0x000000b400b47308 */ /* 0x000e220000000800 */
[----:B------:R-:W-:Y:S01]  /*1ec0*/  SHF.L.U32 R183, R12, 0x10, RZ ;  /* 0x000000100cb77819 */ /* 0x000fe200000006ff */
[----:B------:R-:W-:Y:S01]  /*1ed0*/  FMUL.FTZ R190, R94, R5 ;  /* 0x000000055ebe7220 */ /* 0x000fe20000410000 */
[----:B------:R-:W-:Y:S01]  /*1ee0*/  SHF.L.U32 R187, R14, 0x10, RZ ;  /* 0x000000100ebb7819 */ /* 0x000fe200000006ff */
[----:B------:R-:W0:Y:S01]  /*1ef0*/  MUFU.EX2 R182, R182 ;  /* 0x000000b600b67308 */ /* 0x000e220000000800 */
[----:B------:R-:W-:Y:S01]  /*1f00*/  SHF.L.U32 R189, R4, 0x10, RZ ;  /* 0x0000001004bd7819 */ /* 0x000fe200000006ff */
[----:B------:R-:W-:Y:S01]  /*1f10*/  FMUL.FTZ R14, R68, R3 ;  /* 0x00000003440e7220 */ /* 0x000fe20000410000 */
[----:B------:R-:W-:Y:S01]  /*1f20*/  SHF.L.U32 R179, R6, 0x10, RZ ;  /* 0x0000001006b37819 */ /* 0x000fe200000006ff */
[----:B------:R-:W0:Y:S01]  /*1f30*/  MUFU.EX2 R191, R191 ;  /* 0x000000bf00bf7308 */ /* 0x000e220000000800 */
[----:B------:R-:W-:Y:S01]  /*1f40*/  SHF.L.U32 R193, R193, 0x10, RZ ;  /* 0x00000010c1c17819 */ /* 0x000fe200000006ff */
[C---:B------:R-:W-:Y:S01]  /*1f50*/  FMUL.FTZ R13, R24.reuse, R183 ;  /* 0x000000b7180d7220 */ /* 0x040fe20000410000 */
[----:B------:R-:W-:Y:S01]  /*1f60*/  SHF.L.U32 R195, R195, 0x10, RZ ;  /* 0x00000010c3c37819 */ /* 0x000fe200000006ff */
[----:B------:R-:W0:Y:S01]  /*1f70*/  MUFU.EX2 R188, R188 ;  /* 0x000000bc00bc7308 */ /* 0x000e220000000800 */
[----:B------:R-:W-:Y:S01]  /*1f80*/  SHF.L.U32 R197, R197, 0x10, RZ ;  /* 0x00000010c5c57819 */ /* 0x000fe200000006ff */
[----:B------:R-:W-:Y:S01]  /*1f90*/  FMUL.FTZ R4, R24, R187 ;  /* 0x000000bb18047220 */ /* 0x000fe20000410000 */
[----:B------:R-:W-:Y:S01]  /*1fa0*/  SHF.L.U32 R192, R192, 0x10, RZ ;  /* 0x00000010c0c07819 */ /* 0x000fe200000006ff */
[----:B------:R5:W0:Y:S01]  /*1fb0*/  MUFU.EX2 R151, R153 ;  /* 0x0000009900977308 */ /* 0x000a220000000800 */
[----:B------:R-:W-:Y:S01]  /*1fc0*/  SHF.L.U32 R196, R196, 0x10, RZ ;  /* 0x00000010c4c47819 */ /* 0x000fe200000006ff */
[----:B------:R-:W-:Y:S01]  /*1fd0*/  FMUL.FTZ R199, R24, R189 ;  /* 0x000000bd18c77220 */ /* 0x000fe20000410000 */
[----:B------:R-:W-:Y:S01]  /*1fe0*/  SHF.L.U32 R186, R186, 0x10, RZ ;  /* 0x00000010baba7819 */ /* 0x000fe200000006ff */
[C---:B------:R-:W-:Y:S01]  /*1ff0*/  FMUL.FTZ R201, R24.reuse, R179 ;  /* 0x000000b318c97220 */ /* 0x040fe20000410000 */
[----:B------:R-:W-:Y:S01]  /*2000*/  SHF.L.U32 R159, R159, 0x10, RZ ;  /* 0x000000109f9f7819 */ /* 0x000fe200000006ff */
[C---:B------:R-:W-:Y:S01]  /*2010*/  FMUL.FTZ R3, R24.reuse, R193 ;  /* 0x000000c118037220 */ /* 0x040fe20000410000 */
[----:B------:R-:W-:Y:S01]  /*2020*/  SHF.L.U32 R15, R15, 0x10, RZ ;  /* 0x000000100f0f7819 */ /* 0x000fe200000006ff */
[C---:B------:R-:W-:Y:S01]  /*2030*/  FMUL.FTZ R155, R24.reuse, R195 ;  /* 0x000000c3189b7220 */ /* 0x040fe20000410000 */
[----:B-----5:R-:W-:Y:S01]  /*2040*/  SHF.L.U32 R153, R7, 0x10, RZ ;  /* 0x0000001007997819 */ /* 0x020fe200000006ff */
[C---:B------:R-:W-:Y:S01]  /*2050*/  FMUL.FTZ R7, R24.reuse, R178 ;  /* 0x000000b218077220 */ /* 0x040fe20000410000 */
[C---:B------:R-:W-:Y:S01]  /*2060*/  FMUL.FTZ R5, R24.reuse, R197 ;  /* 0x000000c518057220 */ /* 0x040fe20000410000 */
[C---:B------:R-:W-:Y:S01]  /*2070*/  FMUL.FTZ R203, R24.reuse, R192 ;  /* 0x000000c018cb7220 */ /* 0x040fe20000410000 */
[----:B------:R-:W-:Y:S01]  /*2080*/  FMUL.FTZ R207, R24, R186 ;  /* 0x000000ba18cf7220 */ /* 0x000fe20000410000 */
[----:B------:R-:W-:Y:S01]  /*2090*/  FMUL.FTZ R198, R100, R7 ;  /* 0x0000000764c67220 */ /* 0x000fe20000410000 */
[C---:B0-----:R-:W-:Y:S01]  /*20a0*/  FMUL.FTZ R2, R24.reuse, R153 ;  /* 0x0000009918027220 */ /* 0x041fe20000410000 */
        /* <DEDUP_REMOVED lines=17> */
[----:B-1234-:R-:W-:Y:S05]  /*21c0*/  @P1 BRA `(.L_x_5277) ;  /* 0x0000000000241947 */ /* 0x01efea0003800000 */
[----:B------:R-:W-:Y:S01]  /*21d0*/  UISETP.NE.AND UP0, UPT, UR21, UR44, UPT ;  /* 0x0000002c1500728c */ /* 0x000fe2000bf05270 */
[----:B------:R-:W-:-:S08]  /*21e0*/  HFMA2 R209, -RZ, RZ, 1.875, 0 ;  /* 0x3f800000ffd17431 */ /* 0x000fd000000001ff */
[----:B------:R-:W-:Y:S05]  /*21f0*/  BRA.U !UP0, `(.L_x_5278) ;  /* 0x0000000108207547 */ /* 0x000fea000b800000 */
[----:B------:R-:W-:-:S04]  /*2200*/  USHF.L.U32 UR26, UR21, 0x8, URZ ;  /* 0x00000008151a7899 */ /* 0x000fc800080006ff */
[----:B------:R-:W-:-:S04]  /*2210*/  ULOP3.LUT UR26, UR26, 0x100, URZ, 0xc0, !UPT ;  /* 0x000001001a1a7892 */ /* 0x000fc8000f8ec0ff */
[----:B------:R-:W-:-:S04]  /*2220*/  UIADD3 UR26, UPT, UPT, UR26, UR6, URZ ;  /* 0x000000061a1a7290 */ /* 0x000fc8000fffe0ff */
[----:B------:R-:W-:-:S09]  /*2230*/  ULEA UR26, UR26, UR27, 0x2 ;  /* 0x0000001b1a1a7291 */ /* 0x000fd2000f8e10ff */
[----:B------:R-:W1:Y:S01]  /*2240*/  LDS R209, [UR26+0x1d10] ;  /* 0x001d101affd17984 */ /* 0x000e620008000800 */
[----:B------:R-:W-:Y:S05]  /*2250*/  BRA `(.L_x_5278) ;  /* 0x0000000000087947 */ /* 0x000fea0003800000 */
.L_x_5277:
[----:B------:R-:W-:-:S06]  /*2260*/  LEA R209, R18, UR27, 0x2 ;  /* 0x0000001b12d17c11 */ /* 0x000fcc000f8e10ff */
[----:B------:R-:W0:Y:S02]  /*2270*/  LDS R209, [R209+0x2514] ;  /* 0x00251400d1d17984 */ /* 0x000e240000000800 */
.L_x_5278:
[----:B------:R-:W-:Y:S05]  /*2280*/  BSYNC.RECONVERGENT B0 ;  /* 0x0000000000007941 */ /* 0x000fea0003800200 */
.L_x_5276:
[----:B------:R-:W2:Y:S01]  /*2290*/  @P0 LDC R3, c[0x0][0x38c] ;  /* 0x0000e300ff030b82 */ /* 0x000ea20000000800 */
[-C--:B------:R-:W-:Y:S01]  /*22a0*/  FMUL.FTZ R6, R161, R166.reuse ;  /* 0x000000a6a1067220 */ /* 0x080fe20000410000 */
[----:B------:R-:W-:Y:S01]  /*22b0*/  FFMA.FTZ R7, R140, R166, R131 ;  /* 0x000000a68c077223 */ /* 0x000fe20000010083 */
[----:B------:R-:W-:Y:S02]  /*22c0*/  MOV R2, UR21 ;  /* 0x0000001500027c02 */ /* 0x000fe40008000f00 */
[C---:B------:R-:W-:Y:S01]  /*22d0*/  FMUL.FTZ R6, R11.reuse, R6 ;  /* 0x000000060b067220 */ /* 0x040fe20000410000 */
[----:B------:R-:W-:Y:S01]  /*22e0*/  FFMA.FTZ R7, R11, R7, R138 ;  /* 0x000000070b077223 */ /* 0x000fe2000001008a */
[----:B------:R-:W-:Y:S02]  /*22f0*/  @P0 IADD3 R2, PT, PT, R2, -0x2, RZ ;  /* 0xfffffffe02020810 */ /* 0x000fe40007ffe0ff */
[C---:B------:R-:W-:Y:S01]  /*2300*/  FMUL.FTZ R163, R9.reuse, R6 ;  /* 0x0000000609a37220 */ /* 0x040fe20000410000 */
[----:B------:R-:W-:Y:S01]  /*2310*/  FFMA.FTZ R7, R9, R7, R130 ;  /* 0x0000000709077223 */ /* 0x000fe20000010082 */
[----:B------:R-:W-:-:S02]  /*2320*/  MOV R5, 0x8 ;  /* 0x0000000800057802 */ /* 0x000fc40000000f00 */
[C---:B------:R-:W-:Y:S01]  /*2330*/  FMUL.FTZ R163, R10.reuse, R163 ;  /* 0x000000a30aa37220 */ /* 0x040fe20000410000 */
[----:B------:R-:W-:-:S03]  /*2340*/  FFMA.FTZ R7, R10, R7, R137 ;  /* 0x000000070a077223 */ /* 0x000fc60000010089 */
[C---:B------:R-:W-:Y:S01]  /*2350*/  FMUL.FTZ R6, R8.reuse, R163 ;  /* 0x000000a308067220 */ /* 0x040fe20000410000 */
[----:B------:R-:W-:Y:S01]  /*2360*/  FFMA.FTZ R7, R8, R7, R129 ;  /* 0x0000000708077223 */ /* 0x000fe20000010081 */
[----:B--2---:R-:W-:Y:S02]  /*2370*/  @P0 IMAD R4, R2, R3, UR6 ;  /* 0x0000000602040e24 */ /* 0x004fe4000f8e0203 */
[----:B------:R-:W-:Y:S01]  /*2380*/  HFMA2 R2, -RZ, RZ, 1.875, 0 ;  /* 0x3f800000ff027431 */ /* 0x000fe200000001ff */
[----:B------:R-:W-:Y:S01]  /*2390*/  MOV R3, RZ ;  /* 0x000000ff00037202 */ /* 0x000fe20000000f00 */
[----:B------:R-:W-:-:S04]  /*23a0*/  @P0 IMAD.WIDE R4, R4, R5, UR4 ;  /* 0x0000000404040e25 */ /* 0x000fc8000f8e0205 */
[C---:B------:R-:W-:Y:S01]  /*23b0*/  FMUL.FTZ R6, R25.reuse, R6 ;  /* 0x0000000619067220 */ /* 0x040fe20000410000 */
[----:B------:R-:W-:Y:S01]  /*23c0*/  FFMA.FTZ R7, R25, R7, R136 ;  /* 0x0000000719077223 */ /* 0x000fe20000010088 */
[----:B------:R2:W5:Y:S03]  /*23d0*/  @P0 LDG.E.64 R2, desc[UR32][R4.64] ;  /* 0x0000002004020981 */ /* 0x000566000c1e1b00 */
        /* <DEDUP_REMOVED lines=22> */
[----:B--2---:R-:W2:Y:S01]  /*2540*/  LDS.128 R4, [R52+0x1900] ;  /* 0x0019000034047984 */ /* 0x004ea20000000c00 */
[C---:B------:R-:W-:Y:S01]  /*2550*/  ISETP.GE.AND P3, PT, R64.reuse, 0x10, PT ;  /* 0x000000104000780c */ /* 0x040fe20003f66270 */
[----:B------:R-:W-:Y:S01]  /*2560*/  UMOV UR26, 0xffffffff ;  /* 0xffffffff001a7882 */ /* 0x000fe20000000000 */
[C---:B------:R-:W-:Y:S02]  /*2570*/  ISETP.GE.AND P5, PT, R64.reuse, 0x8, PT ;  /* 0x000000084000780c */ /* 0x040fe40003fa6270 */
[----:B------:R-:W-:Y:S01]  /*2580*/  ISETP.GE.AND P4, PT, R64, 0x2, PT ;  /* 0x000000024000780c */ /* 0x000fe20003f86270 */
[-C--:B--2---:R-:W-:Y:S01]  /*2590*/  FFMA.FTZ R5, R5, R6.reuse, R7 ;  /* 0x0000000605057223 */ /* 0x084fe20000010007 */
[----:B------:R-:W-:Y:S01]  /*25a0*/  FMUL.FTZ R6, R4, R6 ;  /* 0x0000000604067220 */ /* 0x000fe20000410000 */
[----:B------:R-:W-:Y:S02]  /*25b0*/  P2R R4, PR, RZ, 0x8 ;  /* 0x00000008ff047803 */ /* 0x000fe40000000000 */
[----:B------:R-:W-:-:S02]  /*25c0*/  P2R R4, PR, RZ, 0x20 ;  /* 0x00000020ff047803 */ /* 0x000fc40000000000 */
[C---:B------:R-:W-:Y:S02]  /*25d0*/  ISETP.GE.AND P3, PT, R64.reuse, 0x4, PT ;  /* 0x000000044000780c */ /* 0x040fe40003f66270 */
[----:B------:R-:W-:Y:S01]  /*25e0*/  ISETP.GE.AND P5, PT, R64, 0x1, PT ;  /* 0x000000014000780c */ /* 0x000fe20003fa6270 */
[----:B------:R-:W-:-:S12]  /*25f0*/  BRA.DIV UR26, `(.L_x_5280) ;  /* 0x0000002e1acc7947 */ /* 0x000fd8000b800000 */
        /* <DEDUP_REMOVED lines=23> */
.L_x_5338:
[----:B------:R-:W-:Y:S01]  /*2770*/  ISETP.GE.AND P3, PT, R64, 0x10, PT ;  /* 0x000000104000780c */ /* 0x000fe20003f66270 */
[----:B----4-:R-:W-:Y:S01]  /*2780*/  FFMA.FTZ R4, R6, R4, R5 ;  /* 0x0000000406047223 */ /* 0x010fe20000010005 */
[----:B------:R-:W-:-:S04]  /*2790*/  UMOV UR26, 0xffffffff ;  /* 0xffffffff001a7882 */ /* 0x000fc80000000000 */
[----:B------:R-:W-:-:S07]  /*27a0*/  FSEL R7, R5, R4, !P3 ;  /* 0x0000000405077208 */ /* 0x000fce0005800000 */
[----:B--23--:R-:W-:Y:S01]  /*27b0*/  @P3 FMUL.FTZ R6, R6, R163 ;  /* 0x000000a306063220 */ /* 0x00cfe20000410000 */
[----:B------:R-:W-:Y:S06]  /*27c0*/  BRA.DIV UR26, `(.L_x_5281) ;  /* 0x000000321a607947 */ /* 0x000fec000b800000 */
.L_x_5341:
[----:B------:R-:W-:-:S03]  /*27d0*/  UMOV UR26, 0xffffffff ;  /* 0xffffffff001a7882 */ /* 0x000fc60000000000 */
[----:B------:R-:W-:Y:S05]  /*27e0*/  BRA.DIV UR26, `(.L_x_5282) ;  /* 0x000000321a807947 */ /* 0x000fea000b800000 */
.L_x_5344:
[----:B------:R-:W-:-:S03]  /*27f0*/  UMOV UR26, 0xffffffff ;  /* 0xffffffff001a7882 */ /* 0x000fc60000000000 */
[----:B------:R-:W-:Y:S05]  /*2800*/  BRA.DIV UR26, `(.L_x_5283) ;  /* 0x000000321aa07947 */ /* 0x000fea000b800000 */
[----:B------:R2:W3:Y:S04]  /*2810*/  SHFL.UP PT, R163, R6, 0x1, RZ ;  /* 0x0420000006a37989 */ /* 0x0004e800000e00ff */
[----:B------:R2:W4:Y:S04]  /*2820*/  SHFL.UP PT, R170, R7, 0x1, RZ ;  /* 0x0420000007aa7989 */ /* 0x00052800000e00ff */
[----:B-----5:R2:W0:Y:S04]  /*2830*/  SHFL.IDX PT, R4, R2, RZ, 0x1f ;  /* 0x00001fff02047589 */ /* 0x02042800000e0000 */
[----:B------:R2:W0:Y:S02]  /*2840*/  SHFL.IDX PT, R5, R3, RZ, 0x1f ;  /* 0x00001fff03057589 */ /* 0x00042400000e0000 */
.L_x_5350:
[----:B--2---:R-:W2:Y:S01]  /*2850*/  LDS.64 R6, [R52+0x1900] ;  /* 0x0019000034067984 */ /* 0x004ea20000000a00 */
[C---:B0--34-:R-:W-:Y:S01]  /*2860*/  @P2 FFMA.FTZ R5, R163.reuse, R5, R170 ;  /* 0x00000005a3052223 */ /* 0x059fe200000100aa */
[----:B------:R-:W-:-:S03]  /*2870*/  @P2 FMUL.FTZ R4, R163, R4 ;  /* 0x00000004a3042220 */ /* 0x000fc60000410000 */
[-C--:B--2---:R-:W-:Y:S01]  /*2880*/  FFMA.FTZ R7, R5, R6.reuse, R7 ;  /* 0x0000000605077223 */ /* 0x084fe20000010007 */
[----:B------:R-:W-:-:S05]  /*2890*/  FMUL.FTZ R6, R4, R6 ;  /* 0x0000000604067220 */ /* 0x000fca0000410000 */
[----:B------:R3:W-:Y:S02]  /*28a0*/  STS.128 [R52+0x1900], R4 ;  /* 0x0019000434007388 */ /* 0x0007e40000000c00 */
.L_x_5279:
[----:B------:R-:W-:Y:S05]  /*28b0*/  WARPSYNC.ALL ;  /* 0x0000000000007948 */ /* 0x000fea0003800000 */
[----:B------:R-:W-:Y:S01]  /*28c0*/  BAR.SYNC.DEFER_BLOCKING 0x0 ;  /* 0x0000000000007b1d */ /* 0x000fe20000010000 */
[C---:B01---5:R-:W-:Y:S01]  /*28d0*/  FMUL.FTZ R2, R188.reuse, R209 ;  /* 0x000000d1bc027220 */ /* 0x063fe20000410000 */
[----:B------:R-:W-:Y:S01]  /*28e0*/  FFMA.FTZ R3, R188, R204, R205 ;  /* 0x000000ccbc037223 */ /* 0x000fe200000100cd */
[----:B------:R-:W-:Y:S02]  /*28f0*/  UISETP.GE.AND UP0, UPT, UR21, UR44, UPT ;  /* 0x0000002c1500728c */ /* 0x000fe4000bf06270 */
[C---:B--23--:R-:W-:Y:S01]  /*2900*/  FMUL.FTZ R5, R191.reuse, R2 ;  /* 0x00000002bf057220 */ /* 0x04cfe20000410000 */
[----:B------:R-:W-:Y:S01]  /*2910*/  FFMA.FTZ R3, R191, R3, R202 ;  /* 0x00000003bf037223 */ /* 0x000fe200000100ca */
[----:B------:R-:W-:-:S02]  /*2920*/  ULEA UR43, UR6, UR27, 0x3 ;  /* 0x0000001b062b7291 */ /* 0x000fc4000f8e18ff */
        /* <DEDUP_REMOVED lines=16> */
[----:B------:R-:W-:Y:S01]  /*2a30*/  FFMA.FTZ R3, R151, R3, R190 ;  /* 0x0000000397037223 */ /* 0x000fe200000100be */
[----:B------:R-:W-:Y:S02]  /*2a40*/  HFMA2 R2, -RZ, RZ, 1.875, 0 ;  /* 0x3f800000ff027431 */ /* 0x000fe400000001ff */
[C---:B------:R-:W-:Y:S01]  /*2a50*/  FMUL.FTZ R5, R25.reuse, R4 ;  /* 0x0000000419057220 */ /* 0x040fe20000410000 */
[----:B------:R-:W-:Y:S01]  /*2a60*/  FFMA.FTZ R4, R25, R3, R194 ;  /* 0x0000000319047223 */ /* 0x000fe200000100c2 */
[----:B------:R-:W-:Y:S02]  /*2a70*/  MOV R3, RZ ;  /* 0x000000ff00037202 */ /* 0x000fe40000000f00 */
[C---:B------:R-:W-:Y:S01]  /*2a80*/  FMUL.FTZ R5, R8.reuse, R5 ;  /* 0x0000000508057220 */ /* 0x040fe20000410000 */
[----:B------:R-:W-:-:S03]  /*2a90*/  FFMA.FTZ R4, R8, R4, R157 ;  /* 0x0000000408047223 */ /* 0x000fc6000001009d */
[C---:B------:R-:W-:Y:S01]  /*2aa0*/  FMUL.FTZ R6, R10.reuse, R5 ;  /* 0x000000050a067220 */ /* 0x040fe20000410000 */
[----:B------:R-:W-:Y:S01]  /*2ab0*/  FFMA.FTZ R4, R10, R4, R155 ;  /* 0x000000040a047223 */ /* 0x000fe2000001009b */
[----:B------:R-:W1:Y:S02]  /*2ac0*/  @!P2 LDS.64 R2, [UR43+0x2610] ;  /* 0x0026102bff02a984 */ /* 0x000e640008000a00 */
        /* <DEDUP_REMOVED lines=34> */
[----:B------:R-:W1:Y:S04]  /*2cf0*/  SHFL.DOWN PT, R214, R5, 0x1, 0x1f ;  /* 0x08201f0005d67f89 */ /* 0x000e6800000e0000 */
        /* <DEDUP_REMOVED lines=34> */
[----:B------:R-:W0:Y:S01]  /*2f20*/  SHFL.IDX PT, R4, R7, RZ, 0x1f ;  /* 0x00001fff07047589 */ /* 0x000e2200000e0000 */
[----:B------:R-:W-:-:S03]  /*2f30*/  ISETP.NE.AND P1, PT, R18, 0x1f, PT ;  /* 0x0000001f1200780c */ /* 0x000fc60003f25270 */
[----:B------:R-:W1:Y:S04]  /*2f40*/  SHFL.IDX PT, R6, R212, RZ, 0x1f ;  /* 0x00001fffd4067589 */ /* 0x000e6800000e0000 */
[----:B------:R2:W3:Y:S04]  /*2f50*/  SHFL.DOWN PT, R214, R7, 0x1, 0x1f ;  /* 0x08201f0007d67f89 */ /* 0x0004e800000e0000 */
[----:B------:R2:W4:Y:S01]  /*2f60*/  SHFL.DOWN PT, R217, R212, 0x1, 0x1f ;  /* 0x08201f00d4d97f89 */ /* 0x00052200000e0000 */
[-C--:B0-----:R-:W-:Y:S01]  /*2f70*/  FMUL.FTZ R2, R2, R4.reuse ;  /* 0x0000000402027220 */ /* 0x081fe20000410000 */
[----:B-12---:R-:W-:-:S07]  /*2f80*/  FFMA.FTZ R3, R3, R4, R6 ;  /* 0x0000000403037223 */ /* 0x006fce0000010006 */
.L_x_5367:
[----:B------:R-:W0:Y:S01]  /*2f90*/  LDS.64 R4, [R52+0x1b18] ;  /* 0x001b180034047984 */ /* 0x000e220000000a00 */
[----:B------:R-:W-:Y:S02]  /*2fa0*/  MOV R7, R218 ;  /* 0x000000da00077202 */ /* 0x000fe40000000f00 */
[----:B------:R-:W-:-:S03]  /*2fb0*/  MOV R6, R216 ;  /* 0x000000d800067202 */ /* 0x000fc60000000f00 */
[C---:B---34-:R-:W-:Y:S02]  /*2fc0*/  @P1 FFMA.FTZ R7, R214.reuse, R7, R217 ;  /* 0x00000007d6071223 */ /* 0x058fe400000100d9 */
[----:B------:R-:W-:Y:S02]  /*2fd0*/  @P1 FMUL.FTZ R6, R214, R6 ;  /* 0x00000006d6061220 */ /* 0x000fe40000410000 */
[C---:B0-----:R-:W-:Y:S02]  /*2fe0*/  FFMA.FTZ R5, R4.reuse, R7, R5 ;  /* 0x0000000704057223 */ /* 0x041fe40000010005 */
[----:B------:R-:W-:-:S05]  /*2ff0*/  FMUL.FTZ R4, R4, R6 ;  /* 0x0000000604047220 */ /* 0x000fca0000410000 */
[----:B------:R0:W-:Y:S02]  /*3000*/  STS.128 [R52+0x1b10], R4 ;  /* 0x001b100434007388 */ /* 0x0001e40000000c00 */
.L_x_5284:
[----:B------:R-:W-:Y:S05]  /*3010*/  WARPSYNC.ALL ;  /* 0x0000000000007948 */ /* 0x000fea0003800000 */
[----:B------:R-:W-:Y:S01]  /*3020*/  BAR.SYNC.DEFER_BLOCKING 0x0 ;  /* 0x0000000000007b1d */ /* 0x000fe20000010000 */
[----:B------:R-:W-:Y:S01]  /*3030*/  FMUL.FTZ R183, R183, R211 ;  /* 0x000000d3b7b77220 */ /* 0x000fe20000410000 */
[----:B------:R-:W-:Y:S01]  /*3040*/  FMUL.FTZ R193, R193, R208 ;  /* 0x000000d0c1c17220 */ /* 0x000fe20000410000 */
[----:B------:R-:W-:Y:S01]  /*3050*/  FMUL.FTZ R185, R185, R213 ;  /* 0x000000d5b9b97220 */ /* 0x000fe20000410000 */
[----:B------:R-:W-:Y:S01]  /*3060*/  FMUL.FTZ R195, R195, R215 ;  /* 0x000000d7c3c37220 */ /* 0x000fe20000410000 */
[----:B------:R-:W-:Y:S01]  /*3070*/  FFMA.FTZ R183, R0, R183, RZ ;  /* 0x000000b700b77223 */ /* 0x000fe200000100ff */
[----:B------:R-:W-:Y:S01]  /*3080*/  ISETP.NE.AND P1, PT, R18, RZ, PT ;  /* 0x000000ff1200720c */ /* 0x000fe20003f25270 */
[----:B------:R-:W-:Y:S01]  /*3090*/  FMUL.FTZ R187, R187, R210 ;  /* 0x000000d2bbbb7220 */ /* 0x000fe20000410000 */
[----:B------:R-:W-:Y:S01]  /*30a0*/  FMUL.FTZ R197, R197, R206 ;  /* 0x000000cec5c57220 */ /* 0x000fe20000410000 */
[----:B------:R-:W-:Y:S01]  /*30b0*/  FFMA.FTZ R183, R124, R193, R183 ;  /* 0x000000c17cb77223 */ /* 0x000fe200000100b7 */
[----:B0-----:R-:W-:Y:S01]  /*30c0*/  FMUL.FTZ R7, R24, R211 ;  /* 0x000000d318077220 */ /* 0x001fe20000410000 */
        /* <DEDUP_REMOVED lines=10> */
[C---:B------:R-:W-:Y:S01]  /*3170*/  FFMA.FTZ R187, R67.reuse, R187, R4 ;  /* 0x000000bb43bb7223 */ /* 0x040fe20000010004 */
[----:B------:R-:W-:Y:S01]  /*3180*/  FMUL.FTZ R4, R24, R210 ;  /* 0x000000d218047220 */ /* 0x000fe20000410000 */
[----:B------:R-:W-:Y:S01]  /*3190*/  FMUL.FTZ R183, R68, R183 ;  /* 0x000000b744b77220 */ /* 0x000fe20000410000 */
[----:B------:R-:W0:Y:S01]  /*31a0*/  LDS R5, [R37+0x1b14] ;  /* 0x001b140025057984 */ /* 0x000e220000000800 */
[----:B------:R-:W-:Y:S01]  /*31b0*/  FFMA.FTZ R187, R120, R197, R187 ;  /* 0x000000c578bb7223 */ /* 0x000fe200000100bb */
[C---:B------:R-:W-:Y:S01]  /*31c0*/  FMUL.FTZ R195, R24.reuse, R163 ;  /* 0x000000a318c37220 */ /* 0x040fe20000410000 */
[----:B------:R-:W-:Y:S01]  /*31d0*/  FMUL.FTZ R197, R24, R173 ;  /* 0x000000ad18c57220 */ /* 0x000fe20000410000 */
[----:B------:R1:W-:Y:S01]  /*31e0*/  @!P1 STS.64 [UR43+0x2610], R2 ;  /* 0x00261002ff009988 */ /* 0x0003e20008000a2b */
[----:B------:R-:W-:Y:S01]  /*31f0*/  FFMA.FTZ R187, R94, R184, R187 ;  /* 0x000000b85ebb7223 */ /* 0x000fe200000100bb */
[----:B------:R-:W-:Y:S01]  /*3200*/  FMUL.FTZ R195, R114, R195 ;  /* 0x000000c372c37220 */ /* 0x000fe20000410000 */
[----:B------:R-:W-:Y:S01]  /*3210*/  FMUL.FTZ R197, R112, R197 ;  /* 0x000000c570c57220 */ /* 0x000fe20000410000 */
[----:B------:R2:W-:Y:S01]  /*3220*/  STS [R32+0x850], R7 ;  /* 0x0008500720007388 */ /* 0x0005e20000000800 */
[----:B------:R-:W-:Y:S01]  /*3230*/  FFMA.FTZ R187, R118, R192, R187 ;  /* 0x000000c076bb7223 */ /* 0x000fe200000100bb */
[----:B------:R-:W-:Y:S01]  /*3240*/  USHF.L.U32 UR26, UR21, 0xa, URZ ;  /* 0x0000000a151a7899 */ /* 0x000fe200080006ff */
[----:B------:R-:W-:Y:S01]  /*3250*/  FMUL.FTZ R178, R178, R161 ;  /* 0x000000a1b2b27220 */ /* 0x000fe20000410000 */
[----:B------:R3:W-:Y:S01]  /*3260*/  STS [R34+0x8], R183 ;  /* 0x000008b722007388 */ /* 0x0007e20000000800 */
[----:B------:R-:W-:Y:S01]  /*3270*/  FFMA.FTZ R189, R96, R189, R187 ;  /* 0x000000bd60bd7223 */ /* 0x000fe200000100bb */
[----:B-1----:R-:W-:Y:S01]  /*3280*/  FMUL.FTZ R3, R67, R4 ;  /* 0x0000000443037220 */ /* 0x002fe20000410000 */
[----:B------:R-:W-:Y:S01]  /*3290*/  FMUL.FTZ R2, R24, R169 ;  /* 0x000000a918027220 */ /* 0x000fe20000410000 */
[----:B------:R1:W-:Y:S01]  /*32a0*/  STS [R34+0xc], R185 ;  /* 0x00000cb922007388 */ /* 0x0003e20000000800 */
[----:B------:R-:W-:Y:S01]  /*32b0*/  FFMA.FTZ R193, R114, R196, R189 ;  /* 0x000000c472c17223 */ /* 0x000fe200000100bd */
[C---:B--2---:R-:W-:Y:S01]  /*32c0*/  FMUL.FTZ R7, R24.reuse, R170 ;  /* 0x000000aa18077220 */ /* 0x044fe20000410000 */
[----:B------:R-:W-:Y:S01]  /*32d0*/  FMUL.FTZ R189, R24, R206 ;  /* 0x000000ce18bd7220 */ /* 0x000fe20000410000 */
[----:B------:R2:W-:Y:S01]  /*32e0*/  STS [R34+0x10], R3 ;  /* 0x0000100322007388 */ /* 0x0005e20000000800 */
[----:B------:R-:W-:Y:S01]  /*32f0*/  LOP3.LUT R6, R18, UR26, RZ, 0xfc, !PT ;  /* 0x0000001a12067c12 */ /* 0x000fe2000f8efcff */
[----:B------:R-:W-:Y:S01]  /*3300*/  FMUL.FTZ R7, R96, R7 ;  /* 0x0000000760077220 */ /* 0x000fe20000410000 */
[----:B---3--:R-:W-:Y:S01]  /*3310*/  FMUL.FTZ R183, R24, R161 ;  /* 0x000000a118b77220 */ /* 0x008fe20000410000 */
[----:B------:R-:W-:Y:S01]  /*3320*/  FMUL.FTZ R189, R120, R189 ;  /* 0x000000bd78bd7220 */ /* 0x000fe20000410000 */
[----:B------:R-:W-:Y:S01]  /*3330*/  STS [R34+0x24], R195 ;  /* 0x000024c322007388 */ /* 0x000fe20000000800 */
[----:B-1----:R-:W-:Y:S01]  /*3340*/  FMUL.FTZ R185, R24, R172 ;  /* 0x000000ac18b97220 */ /* 0x002fe20000410000 */
[----:B------:R-:W-:Y:S01]  /*3350*/  FMUL.FTZ R183, R100, R183 ;  /* 0x000000b764b77220 */ /* 0x000fe20000410000 */
[----:B------:R-:W-:Y:S01]  /*3360*/  P2R R187, PR, RZ, 0x2 ;  /* 0x00000002ffbb7803 */ /* 0x000fe20000000000 */
[----:B------:R1:W-:Y:S01]  /*3370*/  STS [R34+0x20], R7 ;  /* 0x0000200722007388 */ /* 0x0003e20000000800 */
[----:B--2---:R-:W-:Y:S01]  /*3380*/  FMUL.FTZ R3, R24, R174 ;  /* 0x000000ae18037220 */ /* 0x004fe20000410000 */
[----:B------:R-:W-:Y:S01]  /*3390*/  FMUL.FTZ R185, R106, R185 ;  /* 0x000000b96ab97220 */ /* 0x000fe20000410000 */
[----:B------:R-:W-:Y:S01]  /*33a0*/  FFMA.FTZ R193, R100, R178, R193 ;  /* 0x000000b264c17223 */ /* 0x000fe200000100c1 */
[----:B------:R-:W-:Y:S01]  /*33b0*/  STS [R34+0x14], R189 ;  /* 0x000014bd22007388 */ /* 0x000fe20000000800 */
[----:B------:R-:W-:Y:S01]  /*33c0*/  FMUL.FTZ R3, R104, R3 ;  /* 0x0000000368037220 */ /* 0x000fe20000410000 */
[----:B------:R-:W-:Y:S01]  /*33d0*/  FMUL.FTZ R186, R186, R173 ;  /* 0x000000adbaba7220 */ /* 0x000fe20000410000 */
[----:B------:R-:W-:Y:S01]  /*33e0*/  FMUL.FTZ R179, R179, R174 ;  /* 0x000000aeb3b37220 */ /* 0x000fe20000410000 */
[----:B------:R-:W-:Y:S01]  /*33f0*/  STS [R34+0x28], R183 ;  /* 0x000028b722007388 */ /* 0x000fe20000000800 */
[----:B------:R-:W-:Y:S01]  /*3400*/  FMUL.FTZ R159, R159, R171 ;  /* 0x000000ab9f9f7220 */ /* 0x000fe20000410000 */
[----:B-1----:R-:W-:Y:S01]  /*3410*/  FMUL.FTZ R7, R121, R2 ;  /* 0x0000000279077220 */ /* 0x002fe20000410000 */
[----:B0-----:R-:W-:Y:S01]  /*3420*/  FFMA.FTZ R204, R5, R209, R204 ;  /* 0x000000d105cc7223 */ /* 0x001fe200000100cc */
[----:B------:R-:W-:Y:S01]  /*3430*/  FMUL.FTZ R5, R24, R208 ;  /* 0x000000d018057220 */ /* 0x000fe20000410000 */
[----:B------:R-:W-:Y:S01]  /*3440*/  STS [R34+0x2c], R197 ;  /* 0x00002cc522007388 */ /* 0x000fe20000000800 */
[----:B------:R-:W-:Y:S01]  /*3450*/  FFMA.FTZ R193, R112, R186, R193 ;  /* 0x000000ba70c17223 */ /* 0x000fe200000100c1 */
[----:B------:R-:W-:Y:S01]  /*3460*/  FFMA.FTZ R188, R188, R204, R205 ;  /* 0x000000ccbcbc7223 */ /* 0x000fe200000100cd */
        /* <DEDUP_REMOVED lines=8> */
[----:B------:R-:W-:Y:S01]  /*34f0*/  FMUL.FTZ R191, R94, R191 ;  /* 0x000000bf5ebf7220 */ /* 0x000fe20000410000 */
[----:B------:R-:W-:Y:S01]  /*3500*/  STS [R34+0x38], R7 ;  /* 0x0000380722007388 */ /* 0x000fe20000000800 */
[----:B------:R-:W-:Y:S01]  /*3510*/  BSSY.RECONVERGENT B0, `(.L_x_5286) ;  /* 0x0000024000007945 */ /* 0x000fe20003800200 */
[----:B------:R-:W-:Y:S01]  /*3520*/  FFMA.FTZ R180, R180, R182, R207 ;  /* 0x000000b6b4b47223 */ /* 0x000fe200000100cf */
[----:B0-----:R-:W-:Y:S01]  /*3530*/  IMAD.WIDE.U32 R2, R20, UR6, R22 ;  /* 0x0000000614027c25 */ /* 0x001fe2000f8e0016 */
[----:B------:R-:W-:Y:S03]  /*3540*/  STS [R34+0x18], R191 ;  /* 0x000018bf22007388 */ /* 0x000fe60000000800 */
[----:B-1----:R-:W-:Y:S01]  /*3550*/  FMUL.FTZ R5, R24, R165 ;  /* 0x000000a518057220 */ /* 0x002fe20000410000 */
[----:B------:R-:W-:Y:S01]  /*3560*/  FFMA.FTZ R198, R181, R180, R198 ;  /* 0x000000b4b5c67223 */ /* 0x000fe200000100c6 */
[----:B------:R-:W-:Y:S01]  /*3570*/  STS [R34+0x3c], R185 ;  /* 0x00003cb922007388 */ /* 0x000fe20000000800 */
[----:B------:R-:W-:-:S02]  /*3580*/  IMAD R3, R21, UR6, R3 ;  /* 0x0000000615037c24 */ /* 0x000fc4000f8e0203 */
[----:B------:R-:W-:Y:S01]  /*3590*/  FMUL.FTZ R5, R118, R5 ;  /* 0x0000000576057220 */ /* 0x000fe20000410000 */
[----:B------:R-:W-:Y:S01]  /*35a0*/  FFMA.FTZ R200, R177, R198, R200 ;  /* 0x000000c6b1c87223 */ /* 0x000fe200000100c8 */
[----:B------:R-:W-:Y:S02]  /*35b0*/  LEA R4, P1, R2, UR40, 0x2 ;  /* 0x0000002802047c11 */ /* 0x000fe4000f8210ff */
[----:B------:R-:W-:Y:S01]  /*35c0*/  IADD3 R181, PT, PT, -R6, 0x400, R147 ;  /* 0x0000040006b57810 */ /* 0x000fe20007ffe193 */
[----:B------:R0:W-:Y:S01]  /*35d0*/  STS [R34+0x1c], R5 ;  /* 0x00001c0522007388 */ /* 0x0001e20000000800 */
[----:B------:R-:W-:Y:S02]  /*35e0*/  FFMA.FTZ R176, R176, R200, R199 ;  /* 0x000000c8b0b07223 */ /* 0x000fe400000100c7 */
[C---:B------:R-:W-:Y:S02]  /*35f0*/  ISETP.GE.AND P2, PT, R181.reuse, 0x41, PT ;  /* 0x00000041b500780c */ /* 0x040fe40003f46270 */
[----:B------:R-:W-:Y:S01]  /*3600*/  FFMA.FTZ R168, R168, R176, R203 ;  /* 0x000000b0a8a87223 */ /* 0x000fe200000100cb */
[----:B------:R-:W-:-:S02]  /*3610*/  ISETP.GE.AND P3, PT, R181, 0x81, PT ;  /* 0x00000081b500780c */ /* 0x000fc40003f66270 */
[----:B------:R-:W-:Y:S01]  /*3620*/  ISETP.GE.AND P4, PT, R181, 0xc1, PT ;  /* 0x000000c1b500780c */ /* 0x000fe20003f86270 */
[----:B------:R-:W-:Y:S01]  /*3630*/  FFMA.FTZ R190, R151, R168, R190 ;  /* 0x000000a897be7223 */ /* 0x000fe200000100be */
[----:B0-----:R-:W-:-:S03]  /*3640*/  FMUL.FTZ R5, R24, R171 ;  /* 0x000000ab18057220 */ /* 0x001fc60000410000 */
[----:B------:R-:W-:Y:S01]  /*3650*/  FFMA.FTZ R194, R25, R190, R194 ;  /* 0x000000be19c27223 */ /* 0x000fe200000100c2 */
[----:B------:R-:W-:-:S03]  /*3660*/  FMUL.FTZ R5, R108, R5 ;  /* 0x000000056c057220 */ /* 0x000fc60000410000 */
[----:B------:R-:W-:Y:S02]  /*3670*/  FFMA.FTZ R8, R8, R194, R157 ;  /* 0x000000c208087223 */ /* 0x000fe4000001009d */
[----:B------:R0:W-:Y:S02]  /*3680*/  STS [R34+0x34], R5 ;  /* 0x0000340522007388 */ /* 0x0001e40000000800 */
[----:B------:R-:W-:Y:S01]  /*3690*/  FFMA.FTZ R10, R10, R8, R155 ;  /* 0x000000080a0a7223 */ /* 0x000fe2000001009b */
[----:B------:R-:W-:Y:S03]  /*36a0*/  BAR.SYNC.DEFER_BLOCKING 0x0 ;  /* 0x0000000000007b1d */ /* 0x000fe60000010000 */
[----:B------:R-:W-:Y:S01]  /*36b0*/  FFMA.FTZ R14, R9, R10, R14 ;  /* 0x0000000a090e7223 */ /* 0x000fe2000001000e */
[----:B0-----:R-:W-:Y:S01]  /*36c0*/  LEA.HI.X R5, R2, UR41, R3, 0x2, P1 ;  /* 0x0000002902057c11 */ /* 0x001fe200088f1403 */
[----:B------:R-:W-:Y:S01]  /*36d0*/  FFMA.FTZ R2, R108, R159, R179 ;  /* 0x0000009f6c027223 */ /* 0x000fe200000100b3 */
[----:B------:R-:W-:Y:S01]  /*36e0*/  ISETP.GE.AND P1, PT, R181, 0x1, PT ;  /* 0x00000001b500780c */ /* 0x000fe20003f26270 */
[----:B------:R-:W-:-:S02]  /*36f0*/  FFMA.FTZ R12, R11, R14, R12 ;  /* 0x0000000e0b0c7223 */ /* 0x000fc4000001000c */
[----:B------:R-:W-:Y:S01]  /*3700*/  FFMA.FTZ R153, R121, R153, R2 ;  /* 0x0000009979997223 */ /* 0x000fe20000010002 */
[----:B------:R0:W1:Y:S09]  /*3710*/  LDS R177, [R36+0x950] ;  /* 0x0009500024b17984 */ /* 0x0000720000000800 */
[----:B0-----:R-:W-:Y:S05]  /*3720*/  @!P1 BRA `(.L_x_5287) ;  /* 0x0000000000089947 */ /* 0x001fea0003800000 */
[----:B------:R-:W0:Y:S04]  /*3730*/  LDS R3, [R30+0x850] ;  /* 0x000850001e037984 */ /* 0x000e280000000800 */
[----:B0-----:R0:W-:Y:S02]  /*3740*/  REDG.E.ADD.F32.FTZ.RN.STRONG.GPU desc[UR32][R4.64], R3 ;  /* 0x00000003040079a6 */ /* 0x0011e4000c12f320 */
.L_x_5287:
[----:B------:R-:W-:Y:S05]  /*3750*/  BSYNC.RECONVERGENT B0 ;  /* 0x0000000000007941 */ /* 0x000fea0003800200 */
.L_x_5286:
[----:B------:R-:W-:Y:S04]  /*3760*/  BSSY.RECONVERGENT B0, `(.L_x_5288) ;  /* 0x0000003000007945 */ /* 0x000fe80003800200 */
[----:B------:R-:W-:Y:S05]  /*3770*/  @!P2 BRA `(.L_x_5289) ;  /* 0x000000000004a947 */ /* 0x000fea0003800000 */
[----:B-1----:R2:W-:Y:S02]  /*3780*/  REDG.E.ADD.F32.FTZ.RN.STRONG.GPU desc[UR32][R4.64+0x100], R177 ;  /* 0x000100b1040079a6 */ /* 0x0025e4000c12f320 */
.L_x_5289:
[----:B------:R-:W-:Y:S05]  /*3790*/  BSYNC.RECONVERGENT B0 ;  /* 0x0000000000007941 */ /* 0x000fea0003800200 */
.L_x_5288:
[----:B0-----:R0:W3:Y:S01]  /*37a0*/  LDS R3, [R38+0xa50] ;  /* 0x000a500026037984 */ /* 0x0010e20000000800 */
[----:B------:R-:W-:Y:S04]  /*37b0*/  BSSY.RECONVERGENT B0, `(.L_x_5290) ;  /* 0x0000003000007945 */ /* 0x000fe80003800200 */
[----:B------:R-:W-:Y:S05]  /*37c0*/  @!P3 BRA `(.L_x_5291) ;  /* 0x000000000004b947 */ /* 0x000fea0003800000 */
[----:B---3--:R4:W-:Y:S02]  /*37d0*/  REDG.E.ADD.F32.FTZ.RN.STRONG.GPU desc[UR32][R4.64+0x200], R3 ;  /* 0x00020003040079a6 */ /* 0x0089e4000c12f320 */
.L_x_5291:
[----:B------:R-:W-:Y:S05]  /*37e0*/  BSYNC.RECONVERGENT B0 ;  /* 0x0000000000007941 */ /* 0x000fea0003800200 */
.L_x_5290:
[----:B---34-:R3:W4:Y:S01]  /*37f0*/  LDS R3, [R39+0xb50] ;  /* 0x000b500027037984 */ /* 0x0187220000000800 */
[----:B------:R-:W-:Y:S01]  /*3800*/  BSSY.RECONVERGENT B0, `(.L_x_5292) ;  /* 0x0000004000007945 */ /* 0x000fe20003800200 */
[----:B------:R-:W-:-:S03]  /*3810*/  FMUL.FTZ R6, R15, R172 ;  /* 0x000000ac0f067220 */ /* 0x000fc60000410000 */
[----:B------:R-:W-:Y:S05]  /*3820*/  @!P4 BRA `(.L_x_5293) ;  /* 0x000000000004c947 */ /* 0x000fea0003800000 */
[----:B----4-:R4:W-:Y:S02]  /*3830*/  REDG.E.ADD.F32.FTZ.RN.STRONG.GPU desc[UR32][R4.64+0x300], R3 ;  /* 0x00030003040079a6 */ /* 0x0109e4000c12f320 */
.L_x_5293:
[----:B------:R-:W-:Y:S05]  /*3840*/  BSYNC.RECONVERGENT B0 ;  /* 0x0000000000007941 */ /* 0x000fea0003800200 */
.L_x_5292:
[----:B----4-:R4:W0:Y:S01]  /*3850*/  LDS R3, [R40+0xc50] ;  /* 0x000c500028037984 */ /* 0x0108220000000800 */
[C---:B------:R-:W-:Y:S01]  /*3860*/  ISETP.GE.AND P6, PT, R181.reuse, 0x101, PT ;  /* 0x00000101b500780c */ /* 0x040fe20003fc6270 */
[----:B------:R-:W-:Y:S01]  /*3870*/  BSSY.RECONVERGENT B0, `(.L_x_5294) ;  /* 0x000000a000007945 */ /* 0x000fe20003800200 */
[----:B------:R-:W-:Y:S01]  /*3880*/  FFMA.FTZ R6, R106, R6, R153 ;  /* 0x000000066a067223 */ /* 0x000fe20000010099 */
[----:B------:R-:W-:Y:S01]  /*3890*/  FFMA.FTZ R166, R166, R12, R13 ;  /* 0x0000000ca6a67223 */ /* 0x000fe2000001000d */
[C---:B------:R-:W-:Y:S02]  /*38a0*/  ISETP.GE.AND P1, PT, R181.reuse, 0x141, PT ;  /* 0x00000141b500780c */ /* 0x040fe40003f26270 */
[C---:B------:R-:W-:Y:S02]  /*38b0*/  ISETP.GE.AND P2, PT, R181.reuse, 0x181, PT ;  /* 0x00000181b500780c */ /* 0x040fe40003f46270 */
[C---:B------:R-:W-:Y:S02]  /*38c0*/  ISETP.GE.AND P3, PT, R181.reuse, 0x1c1, PT ;  /* 0x000001c1b500780c */ /* 0x040fe40003f66270 */
[----:B------:R-:W-:-:S02]  /*38d0*/  ISETP.GE.AND P4, PT, R181, 0x201, PT ;  /* 0x00000201b500780c */ /* 0x000fc40003f86270 */
[----:B------:R-:W-:Y:S01]  /*38e0*/  ISETP.GE.AND P5, PT, R181, 0x241, PT ;  /* 0x00000241b500780c */ /* 0x000fe20003fa6270 */
[----:B------:R-:W-:-:S12]  /*38f0*/  @!P6 BRA `(.L_x_5295) ;  /* 0x000000000004e947 */ /* 0x000fd80003800000 */
[----:B0-----:R0:W-:Y:S02]  /*3900*/  REDG.E.ADD.F32.FTZ.RN.STRONG.GPU desc[UR32][R4.64+0x400], R3 ;  /* 0x00040003040079a6 */ /* 0x0011e4000c12f320 */
.L_x_5295:
[----:B------:R-:W-:Y:S05]  /*3910*/  BSYNC.RECONVERGENT B0 ;  /* 0x0000000000007941 */ /* 0x000fea0003800200 */
.L_x_5294:
[----:B0-----:R0:W0:Y:S01]  /*3920*/  LDS R3, [R41+0xd50] ;  /* 0x000d500029037984 */ /* 0x0010220000000800 */
[----:B------:R-:W-:Y:S01]  /*3930*/  BSSY.RECONVERGENT B0, `(.L_x_5296) ;  /* 0x0000005000007945 */ /* 0x000fe20003800200 */
[----:B------:R-:W-:Y:S01]  /*3940*/  FADD.FTZ R211, -R140, R211 ;  /* 0x000000d38cd37221 */ /* 0x000fe20000010100 */
[----:B------:R-:W-:Y:S02]  /*3950*/  FMUL.FTZ R2, R145, R166 ;  /* 0x000000a691027220 */ /* 0x000fe40000410000 */
[----:B------:R-:W-:Y:S05]  /*3960*/  @!P1 BRA `(.L_x_5297) ;  /* 0x0000000000049947 */ /* 0x000fea0003800000 */
[----:B0-----:R0:W-:Y:S02]  /*3970*/  REDG.E.ADD.F32.FTZ.RN.STRONG.GPU desc[UR32][R4.64+0x500], R3 ;  /* 0x00050003040079a6 */ /* 0x0011e4000c12f320 */
.L_x_5297:
[----:B------:R-:W-:Y:S05]  /*3980*/  BSYNC.RECONVERGENT B0 ;  /* 0x0000000000007941 */ /* 0x000fea0003800200 */
.L_x_5296:
[----:B------:R1:W1:Y:S01]  /*3990*/  LDS R7, [R42+0xe50] ;  /* 0x000e50002a077984 */ /* 0x0002620000000800 */
[----:B------:R-:W-:Y:S01]  /*39a0*/  BSSY.RECONVERGENT B0, `(.L_x_5298) ;  /* 0x0000006000007945 */ /* 0x000fe20003800200 */
[----:B0-----:R-:W-:Y:S01]  /*39b0*/  FADD.FTZ R3, -R131, R208 ;  /* 0x000000d083037221 */ /* 0x001fe20000010100 */
[----:B------:R-:W-:Y:S01]  /*39c0*/  FMUL.FTZ R24, R156, R12 ;  /* 0x0000000c9c187220 */ /* 0x000fe20000410000 */
[----:B------:R-:W-:Y:S01]  /*39d0*/  FFMA.FTZ R9, R2, R211, RZ ;  /* 0x000000d302097223 */ /* 0x000fe200000100ff */
[----:B------:R-:W-:Y:S06]  /*39e0*/  @!P2 BRA `(.L_x_5299) ;  /* 0x000000000004a947 */ /* 0x000fec0003800000 */
[----:B-1----:R0:W-:Y:S02]  /*39f0*/  REDG.E.ADD.F32.FTZ.RN.STRONG.GPU desc[UR32][R4.64+0x600], R7 ;  /* 0x00060007040079a6 */ /* 0x0021e4000c12f320 */
.L_x_5299:
[----:B------:R-:W-:Y:S05]  /*3a00*/  BSYNC.RECONVERGENT B0 ;  /* 0x0000000000007941 */ /* 0x000fea0003800200 */
.L_x_5298:
[----:B------:R-:W-:Y:S01]  /*3a10*/  FFMA.FTZ R186, R24, R3, R9 ;  /* 0x0000000318ba7223 */ /* 0x000fe20000010009 */
[----:B------:R-:W-:Y:S01]  /*3a20*/  BSSY.RECONVERGENT B0, `(.L_x_5300) ;  /* 0x0000006000007945 */ /* 0x000fe20003800200 */
[----:B------:R2:W2:Y:S01]  /*3a30*/  LDS R9, [R43+0xf50] ;  /* 0x000f50002b097984 */ /* 0x0004a20000000800 */
[----:B------:R-:W-:Y:S01]  /*3a40*/  FADD.FTZ R178, -R138, R213 ;  /* 0x000000d58ab27221 */ /* 0x000fe20000010100 */
[----:B01----:R-:W-:Y:S01]  /*3a50*/  FMUL.FTZ R7, R164, R14 ;  /* 0x0000000ea4077220 */ /* 0x003fe20000410000 */
[----:B------:R-:W-:Y:S06]  /*3a60*/  @!P3 BRA `(.L_x_5301) ;  /* 0x000000000004b947 */ /* 0x000fec0003800000 */
[----:B--2---:R0:W-:Y:S02]  /*3a70*/  REDG.E.ADD.F32.FTZ.RN.STRONG.GPU desc[UR32][R4.64+0x700], R9 ;  /* 0x00070009040079a6 */ /* 0x0041e4000c12f320 */
.L_x_5301:
[----:B------:R-:W-:Y:S05]  /*3a80*/  BSYNC.RECONVERGENT B0 ;  /* 0x0000000000007941 */ /* 0x000fea0003800200 */
.L_x_5300:
[----:B0-2---:R0:W1:Y:S01]  /*3a90*/  LDS R9, [R51+0x1050] ;  /* 0x0010500033097984 */ /* 0x0050620000000800 */
[----:B------:R-:W-:Y:S01]  /*3aa0*/  BSSY.RECONVERGENT B0, `(.L_x_5302) ;  /* 0x0000006000007945 */ /* 0x000fe20003800200 */
[----:B------:R-:W-:Y:S01]  /*3ab0*/  FADD.FTZ R215, -R130, R215 ;  /* 0x000000d782d77221 */ /* 0x000fe20000010100 */
[----:B------:R-:W-:Y:S01]  /*3ac0*/  FMUL.FTZ R184, R154, R10 ;  /* 0x0000000a9ab87220 */ /* 0x000fe20000410000 */
[----:B------:R-:W-:Y:S01]  /*3ad0*/  FFMA.FTZ R11, R7, R178, R186 ;  /* 0x000000b2070b7223 */ /* 0x000fe200000100ba */
[----:B------:R-:W-:Y:S06]  /*3ae0*/  @!P4 BRA `(.L_x_5303) ;  /* 0x000000000004c947 */ /* 0x000fec0003800000 */
[----:B-1----:R2:W-:Y:S02]  /*3af0*/  REDG.E.ADD.F32.FTZ.RN.STRONG.GPU desc[UR32][R4.64+0x800], R9 ;  /* 0x00080009040079a6 */ /* 0x0025e4000c12f320 */
.L_x_5303:
[----:B------:R-:W-:Y:S05]  /*3b00*/  BSYNC.RECONVERGENT B0 ;  /* 0x0000000000007941 */ /* 0x000fea0003800200 */
.L_x_5302:
[----:B------:R-:W-:Y:S01]  /*3b10*/  FFMA.FTZ R192, R184, R215, R11 ;  /* 0x000000d7b8c07223 */ /* 0x000fe2000001000b */
[----:B------:R-:W-:Y:S01]  /*3b20*/  BSSY.RECONVERGENT B0, `(.L_x_5304) ;  /* 0x0000006000007945 */ /* 0x000fe20003800200 */
[----:B------:R0:W0:Y:S01]  /*3b30*/  LDS R11, [R44+0x1150] ;  /* 0x001150002c0b7984 */ /* 0x0000220000000800 */
[----:B------:R-:W-:Y:S01]  /*3b40*/  FADD.FTZ R210, -R137, R210 ;  /* 0x000000d289d27221 */ /* 0x000fe20000010100 */
[----:B-12---:R-:W-:Y:S01]  /*3b50*/  FMUL.FTZ R9, R143, R8 ;  /* 0x000000088f097220 */ /* 0x006fe20000410000 */
[----:B------:R-:W-:Y:S06]  /*3b60*/  @!P5 BRA `(.L_x_5305) ;  /* 0x000000000004d947 */ /* 0x000fec0003800000 */
[----:B0-----:R1:W-:Y:S02]  /*3b70*/  REDG.E.ADD.F32.FTZ.RN.STRONG.GPU desc[UR32][R4.64+0x900], R11 ;  /* 0x0009000b040079a6 */ /* 0x0013e4000c12f320 */
.L_x_5305:
[----:B------:R-:W-:Y:S05]  /*3b80*/  BSYNC.RECONVERGENT B0 ;  /* 0x0000000000007941 */ /* 0x000fea0003800200 */
.L_x_5304:
[----:B------:R-:W-:Y:S01]  /*3b90*/  FFMA.FTZ R13, R9, R210, R192 ;  /* 0x000000d2090d7223 */ /* 0x000fe200000100c0 */
[----:B01----:R-:W-:Y:S01]  /*3ba0*/  FADD.FTZ R11, -R129, R206 ;  /* 0x000000ce810b7221 */ /* 0x003fe20000010100 */
[----:B------:R-:W-:Y:S01]  /*3bb0*/  FMUL.FTZ R186, R152, R194 ;  /* 0x000000c298ba7220 */ /* 0x000fe20000410000 */
[----:B------:R-:W-:Y:S01]  /*3bc0*/  FADD.FTZ R167, -R136, R167 ;  /* 0x000000a788a77221 */ /* 0x000fe20000010100 */
[----:B------:R-:W-:Y:S01]  /*3bd0*/  FMUL.FTZ R15, R162, R190 ;  /* 0x000000bea20f7220 */ /* 0x000fe20000410000 */
[----:B------:R-:W-:Y:S01]  /*3be0*/  FADD.FTZ R165, -R128, R165 ;  /* 0x000000a580a57221 */ /* 0x000fe20000010100 */
[----:B------:R-:W-:Y:S01]  /*3bf0*/  FFMA.FTZ R192, R186, R11, R13 ;  /* 0x0000000bbac07223 */ /* 0x000fe2000001000d */
[----:B------:R-:W-:Y:S01]  /*3c00*/  FMUL.FTZ R25, R150, R168 ;  /* 0x000000a896197220 */ /* 0x000fe20000410000 */
[----:B------:R0:W1:Y:S01]  /*3c10*/  LDS R13, [R45+0x1250] ;  /* 0x001250002d0d7984 */ /* 0x0000620000000800 */
[----:B------:R-:W-:Y:S01]  /*3c20*/  ISETP.GE.AND P6, PT, R181, 0x281, PT ;  /* 0x00000281b500780c */ /* 0x000fe20003fc6270 */
[----:B------:R-:W-:Y:S01]  /*3c30*/  FFMA.FTZ R192, R15, R167, R192 ;  /* 0x000000a70fc07223 */ /* 0x000fe200000100c0 */
[----:B------:R-:W-:Y:S01]  /*3c40*/  FADD.FTZ R170, -R135, R170 ;  /* 0x000000aa87aa7221 */ /* 0x000fe20000010100 */
[----:B------:R-:W-:Y:S01]  /*3c50*/  FMUL.FTZ R151, R141, R176 ;  /* 0x000000b08d977220 */ /* 0x000fe20000410000 */
[----:B------:R-:W-:Y:S01]  /*3c60*/  FADD.FTZ R163, -R127, R163 ;  /* 0x000000a37fa37221 */ /* 0x000fe20000010100 */
[----:B------:R-:W-:Y:S01]  /*3c70*/  FFMA.FTZ R192, R25, R165, R192 ;  /* 0x000000a519c07223 */ /* 0x000fe200000100c0 */
[----:B------:R-:W-:Y:S01]  /*3c80*/  FMUL.FTZ R153, R148, R200 ;  /* 0x000000c894997220 */ /* 0x000fe20000410000 */
[----:B------:R-:W-:Y:S01]  /*3c90*/  FADD.FTZ R161, -R134, R161 ;  /* 0x000000a186a17221 */ /* 0x000fe20000010100 */
[----:B------:R-:W-:Y:S01]  /*3ca0*/  FMUL.FTZ R155, R160, R198 ;  /* 0x000000c6a09b7220 */ /* 0x000fe20000410000 */
[----:B------:R-:W-:Y:S01]  /*3cb0*/  FFMA.FTZ R192, R151, R170, R192 ;  /* 0x000000aa97c07223 */ /* 0x000fe200000100c0 */
[----:B------:R-:W-:Y:S01]  /*3cc0*/  BSSY.RECONVERGENT B0, `(.L_x_5306) ;  /* 0x000000c000007945 */ /* 0x000fe20003800200 */
[----:B------:R-:W-:Y:S01]  /*3cd0*/  FADD.FTZ R173, -R126, R173 ;  /* 0x000000ad7ead7221 */ /* 0x000fe20000010100 */
[----:B------:R-:W-:Y:S01]  /*3ce0*/  ISETP.GE.AND P1, PT, R181, 0x2c1, PT ;  /* 0x000002c1b500780c */ /* 0x000fe20003f26270 */
[----:B------:R-:W-:Y:S01]  /*3cf0*/  FFMA.FTZ R192, R153, R163, R192 ;  /* 0x000000a399c07223 */ /* 0x000fe200000100c0 */
[C---:B------:R-:W-:Y:S01]  /*3d00*/  ISETP.GE.AND P2, PT, R181.reuse, 0x301, PT ;  /* 0x00000301b500780c */ /* 0x040fe20003f46270 */
[----:B------:R-:W-:Y:S01]  /*3d10*/  FMUL.FTZ R157, R146, R180 ;  /* 0x000000b4929d7220 */ /* 0x000fe20000410000 */
[----:B------:R-:W-:Y:S01]  /*3d20*/  ISETP.GE.AND P3, PT, R181, 0x341, PT ;  /* 0x00000341b500780c */ /* 0x000fe20003f66270 */
[----:B------:R-:W-:Y:S01]  /*3d30*/  FFMA.FTZ R192, R155, R161, R192 ;  /* 0x000000a19bc07223 */ /* 0x000fe200000100c0 */
[----:B------:R-:W-:-:S02]  /*3d40*/  ISETP.GE.AND P4, PT, R181, 0x381, PT ;  /* 0x00000381b500780c */ /* 0x000fc40003f86270 */
[----:B------:R-:W-:Y:S01]  /*3d50*/  ISETP.GE.AND P5, PT, R181, 0x3c1, PT ;  /* 0x000003c1b500780c */ /* 0x000fe20003fa6270 */
[----:B0-----:R-:W-:-:S12]  /*3d60*/  @!P6 BRA `(.L_x_5307) ;  /* 0x000000000004e947 */ /* 0x001fd80003800000 */
[----:B-1----:R0:W-:Y:S02]  /*3d70*/  REDG.E.ADD.F32.FTZ.RN.STRONG.GPU desc[UR32][R4.64+0xa00], R13 ;  /* 0x000a000d040079a6 */ /* 0x0021e4000c12f320 */
.L_x_5307:
[----:B------:R-:W-:Y:S05]  /*3d80*/  BSYNC.RECONVERGENT B0 ;  /* 0x0000000000007941 */ /* 0x000fea0003800200 */
.L_x_5306:
[----:B01----:R0:W1:Y:S01]  /*3d90*/  LDS R13, [R46+0x1350] ;  /* 0x001350002e0d7984 */ /* 0x0030620000000800 */
[----:B------:R-:W-:Y:S01]  /*3da0*/  BSSY.RECONVERGENT B0, `(.L_x_5308) ;  /* 0x0000006000007945 */ /* 0x000fe20003800200 */
[----:B------:R-:W-:Y:S01]  /*3db0*/  FADD.FTZ R174, -R133, R174 ;  /* 0x000000ae85ae7221 */ /* 0x000fe20000010100 */
[----:B------:R-:W-:Y:S01]  /*3dc0*/  FMUL.FTZ R159, R158, R182 ;  /* 0x000000b69e9f7220 */ /* 0x000fe20000410000 */
[----:B------:R-:W-:Y:S01]  /*3dd0*/  FFMA.FTZ R192, R157, R173, R192 ;  /* 0x000000ad9dc07223 */ /* 0x000fe200000100c0 */
[----:B------:R-:W-:Y:S06]  /*3de0*/  @!P1 BRA `(.L_x_5309) ;  /* 0x0000000000049947 */ /* 0x000fec0003800000 */
[----:B-1----:R2:W-:Y:S02]  /*3df0*/  REDG.E.ADD.F32.FTZ.RN.STRONG.GPU desc[UR32][R4.64+0xb00], R13 ;  /* 0x000b000d040079a6 */ /* 0x0025e4000c12f320 */
.L_x_5309:
[----:B------:R-:W-:Y:S05]  /*3e00*/  BSYNC.RECONVERGENT B0 ;  /* 0x0000000000007941 */ /* 0x000fea0003800200 */
.L_x_5308:
[----:B-12---:R1:W2:Y:S01]  /*3e10*/  LDS R13, [R47+0x1450] ;  /* 0x001450002f0d7984 */ /* 0x0062a20000000800 */
[----:B------:R-:W-:Y:S01]  /*3e20*/  BSSY.RECONVERGENT B0, `(.L_x_5310) ;  /* 0x0000006000007945 */ /* 0x000fe20003800200 */
[----:B------:R-:W-:Y:S01]  /*3e30*/  FADD.FTZ R177, -R125, R171 ;  /* 0x000000ab7db17221 */ /* 0x000fe20000010100 */
[----:B------:R-:W-:Y:S01]  /*3e40*/  FMUL.FTZ R171, R144, R202 ;  /* 0x000000ca90ab7220 */ /* 0x000fe20000410000 */
[----:B------:R-:W-:Y:S01]  /*3e50*/  FFMA.FTZ R192, R159, R174, R192 ;  /* 0x000000ae9fc07223 */ /* 0x000fe200000100c0 */
[----:B------:R-:W-:Y:S06]  /*3e60*/  @!P2 BRA `(.L_x_5311) ;  /* 0x000000000004a947 */ /* 0x000fec0003800000 */
[----:B--2---:R2:W-:Y:S02]  /*3e70*/  REDG.E.ADD.F32.FTZ.RN.STRONG.GPU desc[UR32][R4.64+0xc00], R13 ;  /* 0x000c000d040079a6 */ /* 0x0045e4000c12f320 */
.L_x_5311:
[----:B------:R-:W-:Y:S05]  /*3e80*/  BSYNC.RECONVERGENT B0 ;  /* 0x0000000000007941 */ /* 0x000fea0003800200 */
.L_x_5310:
[----:B--2---:R2:W0:Y:S01]  /*3e90*/  LDS R13, [R48+0x1550] ;  /* 0x00155000300d7984 */ /* 0x0044220000000800 */
[----:B------:R-:W-:Y:S01]  /*3ea0*/  BSSY.RECONVERGENT B0, `(.L_x_5312) ;  /* 0x0000006000007945 */ /* 0x000fe20003800200 */
[----:B------:R-:W-:Y:S01]  /*3eb0*/  FADD.FTZ R179, -R132, R169 ;  /* 0x000000a984b37221 */ /* 0x000fe20000010100 */
[----:B------:R-:W-:Y:S01]  /*3ec0*/  FMUL.FTZ R169, R139, R188 ;  /* 0x000000bc8ba97220 */ /* 0x000fe20000410000 */
[----:B------:R-:W-:Y:S01]  /*3ed0*/  FFMA.FTZ R192, R171, R177, R192 ;  /* 0x000000b1abc07223 */ /* 0x000fe200000100c0 */
[----:B------:R-:W-:Y:S06]  /*3ee0*/  @!P3 BRA `(.L_x_5313) ;  /* 0x000000000004b947 */ /* 0x000fec0003800000 */
[----:B0-----:R0:W-:Y:S02]  /*3ef0*/  REDG.E.ADD.F32.FTZ.RN.STRONG.GPU desc[UR32][R4.64+0xd00], R13 ;  /* 0x000d000d040079a6 */ /* 0x0011e4000c12f320 */
.L_x_5313:
[----:B------:R-:W-:Y:S05]  /*3f00*/  BSYNC.RECONVERGENT B0 ;  /* 0x0000000000007941 */ /* 0x000fea0003800200 */
.L_x_5312:
[----:B0-----:R0:W0:Y:S01]  /*3f10*/  LDS R13, [R49+0x1650] ;  /* 0x00165000310d7984 */ /* 0x0010220000000800 */
[----:B------:R-:W-:Y:S01]  /*3f20*/  BSSY.RECONVERGENT B0, `(.L_x_5314) ;  /* 0x0000006000007945 */ /* 0x000fe20003800200 */
[----:B------:R-:W-:Y:S01]  /*3f30*/  FADD.FTZ R183, -R123, R172 ;  /* 0x000000ac7bb77221 */ /* 0x000fe20000010100 */
[----:B------:R-:W-:Y:S01]  /*3f40*/  FMUL.FTZ R181, R142, R204 ;  /* 0x000000cc8eb57220 */ /* 0x000fe20000410000 */
[----:B------:R-:W-:Y:S01]  /*3f50*/  FFMA.FTZ R192, R169, R179, R192 ;  /* 0x000000b3a9c07223 */ /* 0x000fe200000100c0 */
[----:B------:R-:W-:Y:S06]  /*3f60*/  @!P4 BRA `(.L_x_5315) ;  /* 0x000000000004c947 */ /* 0x000fec0003800000 */
[----:B0-----:R0:W-:Y:S02]  /*3f70*/  REDG.E.ADD.F32.FTZ.RN.STRONG.GPU desc[UR32][R4.64+0xe00], R13 ;  /* 0x000e000d040079a6 */ /* 0x0011e4000c12f320 */
.L_x_5315:
[----:B------:R-:W-:Y:S05]  /*3f80*/  BSYNC.RECONVERGENT B0 ;  /* 0x0000000000007941 */ /* 0x000fea0003800200 */
.L_x_5314:
[----:B------:R1:W1:Y:S01]  /*3f90*/  LDS R185, [R50+0x1750] ;  /* 0x0017500032b97984 */ /* 0x0002620000000800 */
[----:B------:R-:W-:Y:S01]  /*3fa0*/  BSSY.RECONVERGENT B0, `(.L_x_5316) ;  /* 0x0000004000007945 */ /* 0x000fe20003800200 */
[----:B0-----:R-:W-:-:S03]  /*3fb0*/  FFMA.FTZ R13, R181, R183, R192 ;  /* 0x000000b7b50d7223 */ /* 0x001fc600000100c0 */
[----:B------:R-:W-:Y:S05]  /*3fc0*/  @!P5 BRA `(.L_x_5317) ;  /* 0x000000000004d947 */ /* 0x000fea0003800000 */
[----:B-1----:R0:W-:Y:S02]  /*3fd0*/  REDG.E.ADD.F32.FTZ.RN.STRONG.GPU desc[UR32][R4.64+0xf00], R185 ;  /* 0x000f00b9040079a6 */ /* 0x0021e4000c12f320 */
.L_x_5317:
[----:B------:R-:W-:Y:S05]  /*3fe0*/  BSYNC.RECONVERGENT B0 ;  /* 0x0000000000007941 */ /* 0x000fea0003800200 */
.L_x_5316:
[----:B0-----:R-:W0:Y:S01]  /*3ff0*/  SHFL.DOWN PT, R4, R13, 0x1, 0x1f ;  /* 0x08201f000d047f89 */ /* 0x001e2200000e0000 */
[----:B------:R-:W-:Y:S01]  /*4000*/  ISETP.GT.AND P1, PT, R64, 0x1e, PT ;  /* 0x0000001e4000780c */ /* 0x000fe20003f24270 */
[----:B------:R-:W-:Y:S01]  /*4010*/  FADD.FTZ R73, R159, R73 ;  /* 0x000000499f497221 */ /* 0x000fe20000010000 */
[----:B------:R-:W-:Y:S01]  /*4020*/  FADD.FTZ R74, R169, R74 ;  /* 0x0000004aa94a7221 */ /* 0x000fe20000010000 */
[----:B------:R-:W5:Y:S01]  /*4030*/  SHFL.DOWN PT, R5, R6, 0x1, 0x1f ;  /* 0x08201f0006057f89 */ /* 0x000f6200000e0000 */
[----:B------:R-:W-:Y:S01]  /*4040*/  FMUL.FTZ R172, R149, R188 ;  /* 0x000000bc95ac7220 */ /* 0x000fe20000410000 */
[----:B------:R-:W-:Y:S01]  /*4050*/  FADD.FTZ R76, R155, R76 ;  /* 0x0000004c9b4c7221 */ /* 0x000fe20000010000 */
[----:B------:R-:W-:Y:S01]  /*4060*/  FADD.FTZ R75, R151, R75 ;  /* 0x0000004b974b7221 */ /* 0x000fe20000010000 */
[----:B------:R-:W-:Y:S01]  /*4070*/  FADD.FTZ R101, R25, R101 ;  /* 0x0000006519657221 */ /* 0x000fe20000010000 */
[----:B------:R-:W-:Y:S01]  /*4080*/  FMUL.FTZ R179, R179, R172 ;  /* 0x000000acb3b37220 */ /* 0x000fe20000410000 */
[----:B------:R-:W-:Y:S01]  /*4090*/  FADD.FTZ R110, R15, R110 ;  /* 0x0000006e0f6e7221 */ /* 0x000fe20000010000 */
[----:B------:R-:W-:Y:S01]  /*40a0*/  FADD.FTZ R102, R9, R102 ;  /* 0x0000006609667221 */ /* 0x000fe20000010000 */
[----:B------:R-:W-:Y:S01]  /*40b0*/  ISETP.NE.AND P2, PT, R187, RZ, PT ;  /* 0x000000ffbb00720c */ /* 0x000fe20003f45270 */
[----:B------:R-:W-:Y:S01]  /*40c0*/  FADD.FTZ R98, R7, R98 ;  /* 0x0000006207627221 */ /* 0x000fe20000010000 */
        /* <DEDUP_REMOVED lines=11> */
[----:B------:R-:W-:Y:S01]  /*4180*/  FADD.FTZ R95, R2, R95 ;  /* 0x0000005f025f7221 */ /* 0x000fe20000010000 */
[----:B-----5:R-:W-:-:S03]  /*4190*/  @!P1 FADD.FTZ R6, R6, R5 ;  /* 0x0000000506069221 */ /* 0x020fc60000010000 */
[----:B------:R-:W0:Y:S01]  /*41a0*/  SHFL.DOWN PT, R4, R13, 0x2, 0x1f ;  /* 0x08401f000d047f89 */ /* 0x000e2200000e0000 */
[----:B------:R-:W-:-:S03]  /*41b0*/  ISETP.GT.AND P1, PT, R64, 0x1d, PT ;  /* 0x0000001d4000780c */ /* 0x000fc60003f24270 */
[----:B------:R-:W5:Y:S10]  /*41c0*/  SHFL.DOWN PT, R5, R6, 0x2, 0x1f ;  /* 0x08401f0006057f89 */ /* 0x000f7400000e0000 */
[----:B0-----:R-:W-:Y:S01]  /*41d0*/  @!P1 FADD.FTZ R13, R13, R4 ;  /* 0x000000040d0d9221 */ /* 0x001fe20000010000 */
[----:B------:R-:W-:Y:S01]  /*41e0*/  FMUL.FTZ R4, R149, R204 ;  /* 0x000000cc95047220 */ /* 0x000fe20000410000 */
[----:B-----5:R-:W-:-:S03]  /*41f0*/  @!P1 FADD.FTZ R6, R6, R5 ;  /* 0x0000000506069221 */ /* 0x020fc60000010000 */
[----:B------:R-:W0:Y:S01]  /*4200*/  SHFL.DOWN PT, R196, R13, 0x4, 0x1f ;  /* 0x08801f000dc47f89 */ /* 0x000e2200000e0000 */
[----:B------:R-:W-:Y:S01]  /*4210*/  ISETP.GT.AND P1, PT, R64, 0x1b, PT ;  /* 0x0000001b4000780c */ /* 0x000fe20003f24270 */
[----:B------:R-:W-:Y:S01]  /*4220*/  FMUL.FTZ R192, R183, R4 ;  /* 0x00000004b7c07220 */ /* 0x000fe20000410000 */
[C---:B------:R-:W-:Y:S01]  /*4230*/  FMUL.FTZ R4, R149.reuse, R202 ;  /* 0x000000ca95047220 */ /* 0x040fe20000410000 */
[----:B-1----:R-:W1:Y:S01]  /*4240*/  SHFL.DOWN PT, R185, R6, 0x4, 0x1f ;  /* 0x08801f0006b97f89 */ /* 0x002e6200000e0000 */
        /* <DEDUP_REMOVED lines=19> */
[----:B0-----:R-:W-:Y:S01]  /*4380*/  @!P1 FADD.FTZ R13, R13, R196 ;  /* 0x000000c40d0d9221 */ /* 0x001fe20000010000 */
[----:B------:R-:W-:Y:S01]  /*4390*/  FADD.FTZ R87, R172, R87 ;  /* 0x00000057ac577221 */ /* 0x000fe20000010000 */
[----:B------:R-:W-:Y:S01]  /*43a0*/  FFMA.FTZ R151, R109, R200, R4 ;  /* 0x000000c86d977223 */ /* 0x000fe20000010004 */
[----:B------:R-:W-:Y:S01]  /*43b0*/  FMUL.FTZ R4, R149, R168 ;  /* 0x000000a895047220 */ /* 0x000fe20000410000 */
[----:B-1----:R-:W-:Y:S01]  /*43c0*/  @!P1 FADD.FTZ R6, R6, R185 ;  /* 0x000000b906069221 */ /* 0x002fe20000010000 */
[----:B------:R-:W0:Y:S01]  /*43d0*/  SHFL.DOWN PT, R196, R13, 0x8, 0x1f ;  /* 0x09001f000dc47f89 */ /* 0x000e2200000e0000 */
[----:B------:R-:W-:Y:S01]  /*43e0*/  ISETP.GT.AND P1, PT, R64, 0x17, PT ;  /* 0x000000174000780c */ /* 0x000fe20003f24270 */
[----:B------:R-:W-:Y:S01]  /*43f0*/  FMUL.FTZ R172, R165, R4 ;  /* 0x00000004a5ac7220 */ /* 0x000fe20000410000 */
[----:B------:R-:W-:Y:S01]  /*4400*/  FMUL.FTZ R4, R149, R190 ;  /* 0x000000be95047220 */ /* 0x000fe20000410000 */
[----:B------:R-:W1:Y:S01]  /*4410*/  SHFL.DOWN PT, R159, R6, 0x8, 0x1f ;  /* 0x09001f00069f7f89 */ /* 0x000e6200000e0000 */
[----:B------:R-:W-:Y:S01]  /*4420*/  FFMA.FTZ R176, R58, R176, R5 ;  /* 0x000000b03ab07223 */ /* 0x000fe20000010005 */
[----:B------:R-:W-:Y:S01]  /*4430*/  FFMA.FTZ R15, R111, R168, R172 ;  /* 0x000000a86f0f7223 */ /* 0x000fe200000100ac */
[----:B------:R-:W-:Y:S01]  /*4440*/  FMUL.FTZ R170, R167, R4 ;  /* 0x00000004a7aa7220 */ /* 0x000fe20000410000 */
[C---:B------:R-:W-:Y:S01]  /*4450*/  FMUL.FTZ R4, R149.reuse, R194 ;  /* 0x000000c295047220 */ /* 0x040fe20000410000 */
[C---:B------:R-:W-:Y:S01]  /*4460*/  FMUL.FTZ R5, R149.reuse, R8 ;  /* 0x0000000895057220 */ /* 0x040fe20000410000 */
[----:B------:R-:W-:Y:S01]  /*4470*/  FMUL.FTZ R168, R149, R10 ;  /* 0x0000000a95a87220 */ /* 0x000fe20000410000 */
[----:B------:R-:W-:Y:S01]  /*4480*/  FFMA.FTZ R170, R59, R190, R170 ;  /* 0x000000be3baa7223 */ /* 0x000fe200000100aa */
[----:B------:R-:W-:Y:S01]  /*4490*/  FMUL.FTZ R4, R11, R4 ;  /* 0x000000040b047220 */ /* 0x000fe20000410000 */
[----:B------:R-:W-:Y:S01]  /*44a0*/  FMUL.FTZ R9, R210, R5 ;  /* 0x00000005d2097220 */ /* 0x000fe20000410000 */
[----:B------:R-:W-:Y:S01]  /*44b0*/  FMUL.FTZ R168, R215, R168 ;  /* 0x000000a8d7a87220 */ /* 0x000fe20000410000 */
[----:B------:R-:W-:Y:S01]  /*44c0*/  FADD.FTZ R83, R170, R83 ;  /* 0x00000053aa537221 */ /* 0x000fe20000010000 */
[----:B------:R-:W-:Y:S01]  /*44d0*/  FFMA.FTZ R11, R113, R194, R4 ;  /* 0x000000c2710b7223 */ /* 0x000fe20000010004 */
[----:B------:R-:W-:Y:S01]  /*44e0*/  FFMA.FTZ R170, R60, R8, R9 ;  /* 0x000000083caa7223 */ /* 0x000fe20000010009 */
[----:B------:R-:W-:Y:S01]  /*44f0*/  FFMA.FTZ R7, R115, R10, R168 ;  /* 0x0000000a73077223 */ /* 0x000fe200000100a8 */
[C---:B------:R-:W-:Y:S01]  /*4500*/  FMUL.FTZ R9, R149.reuse, R14 ;  /* 0x0000000e95097220 */ /* 0x040fe20000410000 */
[C---:B------:R-:W-:Y:S01]  /*4510*/  FMUL.FTZ R10, R149.reuse, R12 ;  /* 0x0000000c950a7220 */ /* 0x040fe20000410000 */
[----:B------:R-:W-:Y:S01]  /*4520*/  FMUL.FTZ R8, R149, R166 ;  /* 0x000000a695087220 */ /* 0x000fe20000410000 */
[----:B------:R-:W-:Y:S01]  /*4530*/  FADD.FTZ R84, R15, R84 ;  /* 0x000000540f547221 */ /* 0x000fe20000010000 */
[----:B------:R-:W-:Y:S01]  /*4540*/  FMUL.FTZ R178, R178, R9 ;  /* 0x00000009b2b27220 */ /* 0x000fe20000410000 */
[----:B0-----:R-:W-:Y:S01]  /*4550*/  @!P1 FADD.FTZ R13, R13, R196 ;  /* 0x000000c40d0d9221 */ /* 0x001fe20000010000 */
[----:B------:R-:W-:Y:S01]  /*4560*/  FMUL.FTZ R10, R3, R10 ;  /* 0x0000000a030a7220 */ /* 0x000fe20000410000 */
[----:B------:R-:W-:Y:S01]  /*4570*/  FMUL.FTZ R211, R211, R8 ;  /* 0x00000008d3d37220 */ /* 0x000fe20000410000 */
[----:B------:R-:W-:Y:S01]  /*4580*/  FFMA.FTZ R178, R61, R14, R178 ;  /* 0x0000000e3db27223 */ /* 0x000fe200000100b2 */
[----:B-1----:R-:W-:Y:S01]  /*4590*/  @!P1 FADD.FTZ R6, R6, R159 ;  /* 0x0000009f06069221 */ /* 0x002fe20000010000 */
[----:B------:R-:W0:Y:S01]  /*45a0*/  SHFL.DOWN PT, R174, R13, 0x10, 0x1f ;  /* 0x0a001f000dae7f89 */ /* 0x000e2200000e0000 */
[----:B------:R-:W-:Y:S01]  /*45b0*/  ISETP.NE.AND P1, PT, R64, RZ, PT ;  /* 0x000000ff4000720c */ /* 0x000fe20003f25270 */
[----:B------:R-:W-:Y:S01]  /*45c0*/  FFMA.FTZ R3, R119, R12, R10 ;  /* 0x0000000c77037223 */ /* 0x000fe2000001000a */
[----:B------:R-:W-:Y:S01]  /*45d0*/  FFMA.FTZ R166, R62, R166, R211 ;  /* 0x000000a63ea67223 */ /* 0x000fe200000100d3 */
        /* <DEDUP_REMOVED lines=24> */
[----:B------:R-:W5:Y:S04]  /*4760*/  @P2 LDS R8, [UR26+0x3210] ;  /* 0x0032101aff082984 */ /* 0x000f680008000800 */
[----:B------:R-:W2:Y:S01]  /*4770*/  @P2 LDS R7, [UR26+0x2e10] ;  /* 0x002e101aff072984 */ /* 0x000ea20008000800 */
[----:B-1----:R-:W-:Y:S01]  /*4780*/  FADD.FTZ R3, R3, R6 ;  /* 0x0000000603037221 */ /* 0x002fe20000010000 */
[----:B------:R-:W-:-:S03]  /*4790*/  FADD.FTZ R2, R2, R13 ;  /* 0x0000000d02027221 */ /* 0x000fc60000010000 */
[----:B-----5:R-:W-:Y:S01]  /*47a0*/  @P2 FADD.FTZ R3, R3, R8 ;  /* 0x0000000803032221 */ /* 0x020fe20000010000 */
[----:B--2---:R-:W-:-:S04]  /*47b0*/  @P2 FADD.FTZ R2, R2, R7 ;  /* 0x0000000702022221 */ /* 0x004fc80000010000 */
[----:B------:R1:W-:Y:S04]  /*47c0*/  STS [UR26+0x3210], R3 ;  /* 0x00321003ff007988 */ /* 0x0003e8000800081a */
[----:B------:R1:W-:Y:S02]  /*47d0*/  STS [UR26+0x2e10], R2 ;  /* 0x002e1002ff007988 */ /* 0x0003e4000800081a */
.L_x_5319:
[----:B------:R-:W-:Y:S05]  /*47e0*/  BSYNC.RECONVERGENT B0 ;  /* 0x0000000000007941 */ /* 0x000fea0003800200 */
.L_x_5318:
[----:B------:R-:W-:-:S04]  /*47f0*/  UIADD3 UR6, UPT, UPT, UR6, 0x1, URZ ;  /* 0x0000000106067890 */ /* 0x000fc8000fffe0ff */
[----:B------:R-:W-:-:S09]  /*4800*/  UISETP.GE.AND UP0, UPT, UR6, UR45, UPT ;  /* 0x0000002d0600728c */ /* 0x000fd2000bf06270 */
[----:B------:R-:W-:Y:S05]  /*4810*/  BRA.U !UP0, `(.L_x_5320) ;  /* 0xffffffd108607547 */ /* 0x000fea000b83ffff */
.L_x_5275:
[----:B------:R-:W-:Y:S01]  /*4820*/  BAR.SYNC.DEFER_BLOCKING 0x0 ;  /* 0x0000000000007b1d */ /* 0x000fe20000010000 */
[----:B------:R-:W-:Y:S01]  /*4830*/  F2FP.BF16.F32.PACK_AB R7, R101, R110 ;  /* 0x0000006e6507723e */ /* 0x000fe200000010ff */
[----:B------:R-:W-:Y:S01]  /*4840*/  UIADD3 UR40, UPT, UPT, UR21, -0x1, URZ ;  /* 0xffffffff15287890 */ /* 0x000fe2000fffe0ff */
[----:B------:R-:W-:Y:S01]  /*4850*/  F2FP.BF16.F32.PACK_AB R6, R99, R102 ;  /* 0x000000666306723e */ /* 0x000fe200000010ff */
[----:B-1----:R-:W-:Y:S01]  /*4860*/  FADD.FTZ R3, R28, R77 ;  /* 0x0000004d1c037221 */ /* 0x002fe20000010000 */
[----:B0-----:R-:W-:Y:S01]  /*4870*/  F2FP.BF16.F32.PACK_AB R5, R97, R98 ;  /* 0x000000626105723e */ /* 0x001fe200000010ff */
[----:B------:R-:W0:Y:S01]  /*4880*/  LDCU.64 UR30, c[0x0][0x4f8] ;  /* 0x00009f00ff1e77ac */ /* 0x000e220008000a00 */
[----:B------:R-:W-:Y:S01]  /*4890*/  F2FP.BF16.F32.PACK_AB R4, R93, R95 ;  /* 0x0000005f5d04723e */ /* 0x000fe200000010ff */
[----:B------:R-:W-:Y:S01]  /*48a0*/  FADD.FTZ R0, R3, R78 ;  /* 0x0000004e03007221 */ /* 0x000fe20000010000 */
[----:B------:R-:W-:Y:S01]  /*48b0*/  F2FP.BF16.F32.PACK_AB R11, R69, R74 ;  /* 0x0000004a450b723e */ /* 0x000fe200000010ff */
[----:B------:R-:W1:Y:S01]  /*48c0*/  LDCU.64 UR36, c[0x0][0x500] ;  /* 0x0000a000ff2477ac */ /* 0x000e620008000a00 */
[----:B------:R-:W-:-:S02]  /*48d0*/  F2FP.BF16.F32.PACK_AB R10, R70, R73 ;  /* 0x00000049460a723e */ /* 0x000fc400000010ff */
[----:B------:R-:W-:Y:S01]  /*48e0*/  F2FP.BF16.F32.PACK_AB R9, R71, R76 ;  /* 0x0000004c4709723e */ /* 0x000fe200000010ff */
[----:B------:R-:W-:Y:S01]  /*48f0*/  USHF.L.U32 UR28, UR40, 0xa, URZ ;  /* 0x0000000a281c7899 */ /* 0x000fe200080006ff */
[----:B------:R-:W-:Y:S01]  /*4900*/  F2FP.BF16.F32.PACK_AB R8, R72, R75 ;  /* 0x0000004b4808723e */ /* 0x000fe200000010ff */
[----:B------:R-:W5:Y:S01]  /*4910*/  LDCU.64 UR38, c[0x0][0x550] ;  /* 0x0000aa00ff2677ac */ /* 0x000f620008000a00 */
[----:B------:R-:W-:Y:S01]  /*4920*/  IADD3 R29, P0, PT, R29, -0x800, RZ ;  /* 0xfffff8001d1d7810 */ /* 0x000fe20007f1e0ff */
[----:B------:R-:W-:-:S03]  /*4930*/  USHF.R.S32.HI UR29, URZ, 0x1f, UR28 ;  /* 0x0000001fff1d7899 */ /* 0x000fc6000801141c */
[----:B------:R-:W-:Y:S01]  /*4940*/  IADD3.X R31, PT, PT, R31, -0x1, RZ, P0, !PT ;  /* 0xffffffff1f1f7810 */ /* 0x000fe200007fe4ff */
[----:B------:R-:W-:Y:S01]  /*4950*/  UIADD3 UR18, UP1, UPT, UR18, -0x800, URZ ;  /* 0xfffff80012127890 */ /* 0x000fe2000ff3e0ff */
[----:B------:R2:W-:Y:S01]  /*4960*/  STS.128 [R56], R4 ;  /* 0x0000000438007388 */ /* 0x0005e20000000c00 */
[----:B0-----:R-:W-:Y:S02]  /*4970*/  UIMAD.WIDE.U32 UR26, UR35, UR30, UR28 ;  /* 0x0000001e231a72a5 */ /* 0x001fe4000f8e001c */
[----:B------:R-:W-:Y:S01]  /*4980*/  UIADD3 UR20, UP2, UPT, UR20, -0x800, URZ ;  /* 0xfffff80014147890 */ /* 0x000fe2000ff5e0ff */
[----:B------:R0:W-:Y:S01]  /*4990*/  STS.128 [R56+0x10], R8 ;  /* 0x0000100838007388 */ /* 0x0001e20000000c00 */
[----:B------:R-:W-:-:S03]  /*49a0*/  NOP ;  /* 0x0000000000007918 */ /* 0x000fc60000000000 */
[----:B------:R-:W3:Y:S01]  /*49b0*/  LDS.128 R12, [R55] ;  /* 0x00000000370c7984 */ /* 0x000ee20000000c00 */
[----:B------:R-:W-:Y:S01]  /*49c0*/  UIMAD UR27, UR35, UR31, UR27 ;  /* 0x0000001f231b72a4 */ /* 0x000fe2000f8e021b */
[----:B------:R-:W4:Y:S02]  /*49d0*/  LDCU.64 UR30, c[0x0][0x520] ;  /* 0x0000a400ff1e77ac */ /* 0x000f240008000a00 */
[----:B------:R-:W4:Y:S01]  /*49e0*/  LDS.128 R20, [R55+0x200] ;  /* 0x0002000037147984 */ /* 0x000f220000000c00 */
[----:B--2---:R-:W-:Y:S01]  /*49f0*/  FADD.FTZ R5, R0, R79 ;  /* 0x0000004f00057221 */ /* 0x004fe20000010000 */
[----:B------:R-:W-:Y:S01]  /*4a00*/  F2FP.BF16.F32.PACK_AB R4, R78, R77 ;  /* 0x0000004d4e04723e */ /* 0x000fe200000010ff */
[----:B-1----:R-:W-:Y:S01]  /*4a10*/  UIMAD.WIDE.U32 UR26, UR34, UR36, UR26 ;  /* 0x00000024221a72a5 */ /* 0x002fe2000f8e001a */
[----:B------:R-:W-:Y:S01]  /*4a20*/  F2FP.BF16.F32.PACK_AB R7, R84, R83 ;  /* 0x000000535407723e */ /* 0x000fe200000010ff */
[----:B------:R-:W-:Y:S01]  /*4a30*/  FADD.FTZ R0, R5, R80 ;  /* 0x0000005005007221 */ /* 0x000fe20000010000 */
[----:B------:R-:W-:Y:S01]  /*4a40*/  F2FP.BF16.F32.PACK_AB R5, R80, R79 ;  /* 0x0000004f5005723e */ /* 0x000fe200000010ff */
[----:B------:R-:W-:Y:S01]  /*4a50*/  UIMAD UR27, UR34, UR37, UR27 ;  /* 0x00000025221b72a4 */ /* 0x000fe2000f8e021b */
[----:B------:R-:W-:Y:S01]  /*4a60*/  F2FP.BF16.F32.PACK_AB R6, R82, R81 ;  /* 0x000000515206723e */ /* 0x000fe200000010ff */
[----:B-----5:R-:W-:Y:S01]  /*4a70*/  ULEA UR6, UP0, UR26, UR38, 0x1 ;  /* 0x000000261a067291 */ /* 0x020fe2000f8008ff */
[----:B0-----:R-:W-:Y:S01]  /*4a80*/  F2FP.BF16.F32.PACK_AB R11, R92, R91 ;  /* 0x0000005b5c0b723e */ /* 0x001fe200000010ff */
[----:B------:R-:W0:Y:S01]  /*4a90*/  LDCU.64 UR36, c[0x0][0x560] ;  /* 0x0000ac00ff2477ac */ /* 0x000e220008000a00 */
[----:B------:R-:W-:Y:S01]  /*4aa0*/  F2FP.BF16.F32.PACK_AB R10, R90, R89 ;  /* 0x000000595a0a723e */ /* 0x000fe200000010ff */
[----:B------:R-:W-:Y:S01]  /*4ab0*/  FADD.FTZ R81, R0, R81 ;  /* 0x0000005100517221 */ /* 0x000fe20000010000 */
[----:B------:R-:W-:Y:S01]  /*4ac0*/  F2FP.BF16.F32.PACK_AB R9, R88, R87 ;  /* 0x000000575809723e */ /* 0x000fe200000010ff */
[----:B------:R-:W-:Y:S01]  /*4ad0*/  ULEA.HI.X UR26, UR26, UR39, UR27, 0x1, UP0 ;  /* 0x000000271a1a7291 */ /* 0x000fe200080f0c1b */
[----:B------:R-:W-:Y:S01]  /*4ae0*/  MOV R2, UR6 ;  /* 0x0000000600027c02 */ /* 0x000fe20008000f00 */
[----:B------:R-:W-:Y:S01]  /*4af0*/  FADD.FTZ R82, R81, R82 ;  /* 0x0000005251527221 */ /* 0x000fe20000010000 */
[----:B------:R-:W-:Y:S01]  /*4b00*/  F2FP.BF16.F32.PACK_AB R8, R86, R85 ;  /* 0x000000555608723e */ /* 0x000fe200000010ff */
[----:B------:R-:W-:-:S02]  /*4b10*/  UIADD3.X UR17, UPT, UPT, UR17, -0x1, URZ, UP1, !UPT ;  /* 0xffffffff11117890 */ /* 0x000fc40008ffe4ff */
[----:B------:R-:W-:Y:S01]  /*4b20*/  MOV R3, UR26 ;  /* 0x0000001a00037c02 */ /* 0x000fe20008000f00 */
[----:B------:R-:W-:Y:S01]  /*4b30*/  FADD.FTZ R83, R82, R83 ;  /* 0x0000005352537221 */ /* 0x000fe20000010000 */
[----:B------:R-:W-:Y:S01]  /*4b40*/  UIADD3.X UR19, UPT, UPT, UR19, -0x1, URZ, UP2, !UPT ;  /* 0xffffffff13137890 */ /* 0x000fe200097fe4ff */
[----:B------:R-:W-:Y:S02]  /*4b50*/  IMAD.WIDE.U32 R2, R53, 0x10, R2 ;  /* 0x0000001035027825 */ /* 0x000fe400078e0002 */
[----:B------:R-:W1:Y:S02]  /*4b60*/  LDCU.64 UR26, c[0x0][0x518] ;  /* 0x0000a300ff1a77ac */ /* 0x000e640008000a00 */
[----:B------:R-:W-:-:S04]  /*4b70*/  FADD.FTZ R84, R83, R84 ;  /* 0x0000005453547221 */ /* 0x000fc80000010000 */
[----:B------:R-:W-:Y:S01]  /*4b80*/  FADD.FTZ R85, R84, R85 ;  /* 0x0000005554557221 */ /* 0x000fe20000010000 */
[----:B---3--:R-:W-:Y:S03]  /*4b90*/  STG.E.128 desc[UR32][R2.64], R12 ;  /* 0x0000000c02007986 */ /* 0x008fe6000c101d20 */
[----:B------:R-:W-:Y:S01]  /*4ba0*/  FADD.FTZ R86, R85, R86 ;  /* 0x0000005655567221 */ /* 0x000fe20000010000 */
[----:B----4-:R2:W-:Y:S03]  /*4bb0*/  STG.E.128 desc[UR32][R2.64+0x200], R20 ;  /* 0x0002001402007986 */ /* 0x0105e6000c101d20 */
[----:B------:R-:W-:Y:S01]  /*4bc0*/  FADD.FTZ R87, R86, R87 ;  /* 0x0000005756577221 */ /* 0x000fe20000010000 */
[----:B------:R-:W-:Y:S01]  /*4bd0*/  BAR.SYNC.DEFER_BLOCKING 0x0 ;  /* 0x0000000000007b1d */ /* 0x000fe20000010000 */
[----:B-1----:R-:W-:-:S02]  /*4be0*/  UIMAD.WIDE.U32 UR28, UR35, UR26, UR28 ;  /* 0x0000001a231c72a5 */ /* 0x002fc4000f8e001c */
[----:B------:R-:W-:Y:S02]  /*4bf0*/  FADD.FTZ R88, R87, R88 ;  /* 0x0000005857587221 */ /* 0x000fe40000010000 */
[----:B------:R-:W-:Y:S02]  /*4c00*/  UIMAD UR27, UR35, UR27, UR29 ;  /* 0x0000001b231b72a4 */ /* 0x000fe4000f8e021d */
[----:B------:R-:W-:Y:S01]  /*4c10*/  FADD.FTZ R89, R88, R89 ;  /* 0x0000005958597221 */ /* 0x000fe20000010000 */
[----:B------:R-:W-:Y:S02]  /*4c20*/  UMOV UR26, UR28 ;  /* 0x0000001c001a7c82 */ /* 0x000fe40008000000 */
[----:B------:R-:W-:Y:S01]  /*4c30*/  UIMAD.WIDE.U32 UR26, UR34, UR30, UR26 ;  /* 0x0000001e221a72a5 */ /* 0x000fe2000f8e001a */
[----:B------:R-:W-:-:S03]  /*4c40*/  FADD.FTZ R90, R89, R90 ;  /* 0x0000005a595a7221 */ /* 0x000fc60000010000 */
[----:B------:R-:W-:Y:S01]  /*4c50*/  UIMAD UR27, UR34, UR31, UR27 ;  /* 0x0000001f221b72a4 */ /* 0x000fe2000f8e021b */
[----:B------:R-:W-:Y:S01]  /*4c60*/  FADD.FTZ R91, R90, R91 ;  /* 0x0000005b5a5b7221 */ /* 0x000fe20000010000 */
[----:B0-----:R-:W-:-:S03]  /*4c70*/  ULEA UR6, UP0, UR26, UR36, 0x1 ;  /* 0x000000241a067291 */ /* 0x001fc6000f8008ff */
[----:B------:R-:W-:Y:S01]  /*4c80*/  FADD.FTZ R28, R91, R92 ;  /* 0x0000005c5b1c7221 */ /* 0x000fe20000010000 */
[----:B------:R-:W-:Y:S02]  /*4c90*/  ULEA.HI.X UR26, UR26, UR37, UR27, 0x1, UP0 ;  /* 0x000000251a1a7291 */ /* 0x000fe400080f0c1b */
[----:B--2---:R-:W-:Y:S01]  /*4ca0*/  MOV R2, UR6 ;  /* 0x0000000600027c02 */ /* 0x004fe20008000f00 */
[----:B------:R-:W-:Y:S01]  /*4cb0*/  UIADD3 UR22, UP0, UPT, UR22, -0x800, URZ ;  /* 0xfffff80016167890 */ /* 0x000fe2000ff1e0ff */
[----:B------:R-:W-:Y:S02]  /*4cc0*/  STS.128 [R56], R4 ;  /* 0x0000000438007388 */ /* 0x000fe40000000c00 */
[----:B------:R-:W-:Y:S01]  /*4cd0*/  MOV R3, UR26 ;  /* 0x0000001a00037c02 */ /* 0x000fe20008000f00 */
[----:B------:R-:W-:Y:S01]  /*4ce0*/  UIADD3.X UR24, UPT, UPT, UR24, -0x1, URZ, UP0, !UPT ;  /* 0xffffffff18187890 */ /* 0x000fe200087fe4ff */
[----:B------:R-:W-:Y:S01]  /*4cf0*/  STS.128 [R56+0x10], R8 ;  /* 0x0000100838007388 */ /* 0x000fe20000000c00 */
[----:B------:R-:W-:-:S03]  /*4d00*/  NOP ;  /* 0x0000000000007918 */ /* 0x000fc60000000000 */
[----:B------:R-:W0:Y:S01]  /*4d10*/  LDS.128 R12, [R55] ;  /* 0x00000000370c7984 */ /* 0x000e220000000c00 */
[----:B------:R-:W-:Y:S01]  /*4d20*/  IMAD.WIDE.U32 R2, R53, 0x10, R2 ;  /* 0x0000001035027825 */ /* 0x000fe200078e0002 */
[----:B------:R-:W-:Y:S02]  /*4d30*/  UISETP.GT.AND UP0, UPT, UR21, 0x1, UPT ;  /* 0x000000011500788c */ /* 0x000fe4000bf04270 */
[----:B------:R-:W1:Y:S01]  /*4d40*/  LDS.128 R60, [R55+0x200] ;  /* 0x00020000373c7984 */ /* 0x000e620000000c00 */
[----:B------:R-:W-:-:S03]  /*4d50*/  UMOV UR21, UR40 ;  /* 0x0000002800157c82 */ /* 0x000fc60008000000 */
[----:B0-----:R0:W-:Y:S04]  /*4d60*/  STG.E.128 desc[UR32][R2.64], R12 ;  /* 0x0000000c02007986 */ /* 0x0011e8000c101d20 */
[----:B-1----:R0:W-:Y:S01]  /*4d70*/  STG.E.128 desc[UR32][R2.64+0x200], R60 ;  /* 0x0002003c02007986 */ /* 0x0021e2000c101d20 */
[----:B------:R-:W-:Y:S05]  /*4d80*/  BRA.U UP0, `(.L_x_5321) ;  /* 0xffffffbd00c07547 */ /* 0x000fea000b83ffff */
.L_x_5274:
        /* <DEDUP_REMOVED lines=41> */
.L_x_5323:
[----:B------:R-:W-:Y:S05]  /*5020*/  BSYNC.RECONVERGENT B0 ;  /* 0x0000000000007941 */ /* 0x000fea0003800200 */
.L_x_5322:
        /* <DEDUP_REMOVED lines=39> */
.L_x_5325:
[----:B------:R-:W-:Y:S05]  /*52a0*/  BSYNC.RECONVERGENT B0 ;  /* 0x0000000000007941 */ /* 0x000fea0003800200 */
.L_x_5324:
[----:B------:R-:W-:Y:S05]  /*52b0*/  @P0 EXIT ;  /* 0x000000000000094d */ /* 0x000fea0003800000 */
[----:B------:R-:W2:Y:S01]  /*52c0*/  S2UR UR5, SR_CgaCtaId ;  /* 0x00000000000579c3 */ /* 0x000ea20000008800 */
[----:B------:R-:W-:Y:S01]  /*52d0*/  BSSY.RECONVERGENT B0, `(.L_x_5326) ;  /* 0x0000024000007945 */ /* 0x000fe20003800200 */
[----:B------:R-:W-:Y:S01]  /*52e0*/  UMOV UR4, 0x400 ;  /* 0x0000040000047882 */ /* 0x000fe20000000000 */
[----:B------:R-:W3:Y:S01]  /*52f0*/  LDCU UR6, c[0x0][0x360] ;  /* 0x00006c00ff0677ac */ /* 0x000ee20008000800 */
[----:B------:R-:W4:Y:S01]  /*5300*/  LDCU.64 UR12, c[0x0][0x4b0] ;  /* 0x00009600ff0c77ac */ /* 0x000f220008000a00 */
[----:B------:R-:W0:Y:S01]  /*5310*/  LDCU.64 UR14, c[0x0][0x4d0] ;  /* 0x00009a00ff0e77ac */ /* 0x000e220008000a00 */
[----:B------:R-:W0:Y:S02]  /*5320*/  LDCU.128 UR20, c[0x0][0x530] ;  /* 0x0000a600ff1477ac */ /* 0x000e240008000c00 */
[----:B0-234-:R-:W-:-:S12]  /*5330*/  ULEA UR4, UR5, UR4, 0x18 ;  /* 0x0000000405047291 */ /* 0x01dfd8000f8ec0ff */
.L_x_5327:
        /* <DEDUP_REMOVED lines=30> */
.L_x_5326:
[----:B------:R-:W-:Y:S05]  /*5520*/  EXIT ;  /* 0x000000000000794d */ /* 0x000fea0003800000 */
.L_x_5280:
[----:B------:R-:W-:Y:S01]  /*5530*/  MOV R172, R6 ;  /* 0x0000000600ac7202 */ /* 0x000fe20000000f00 */
[----:B------:R-:W-:Y:S01]  /*5540*/  HFMA2 R167, -RZ, RZ, 0, 5.9604644775390625e-08 ;  /* 0x00000001ffa77431 */ /* 0x000fe200000001ff */
[----:B------:R-:W-:Y:S02]  /*5550*/  MOV R174, RZ ;  /* 0x000000ff00ae7202 */ /* 0x000fe40000000f00 */
[----:B------:R-:W-:-:S07]  /*5560*/  MOV R219, 0xffffffff ;  /* 0xffffffff00db7802 */ /* 0x000fce0000000f00 */
[----:B01---5:R-:W-:Y:S05]  /*5570*/  WARPSYNC.COLLECTIVE R219, `(.L_x_5328) ;  /* 0x00000000db087348 */ /* 0x023fea0003c00000 */
[----:B------:R2:W3:Y:S02]  /*5580*/  SHFL.UP P6, R4, R172, R167, R174 ;  /* 0x040000a7ac047389 */ /* 0x0004e400000c00ae */
[----:B0123-5:R-:W-:Y:S05]  /*5590*/  ENDCOLLECTIVE ;  /* 0x000000000000791b */ /* 0x02ffea0003800000 */
.L_x_5328:
[----:B------:R-:W-:Y:S02]  /*55a0*/  MOV R172, R5 ;  /* 0x0000000500ac7202 */ /* 0x000fe40000000f00 */
[----:B------:R-:W-:-:S07]  /*55b0*/  MOV R7, R4 ;  /* 0x0000000400077202 */ /* 0x000fce0000000f00 */
[----:B------:R-:W-:Y:S05]  /*55c0*/  WARPSYNC.COLLECTIVE R219, `(.L_x_5329) ;  /* 0x00000000db087348 */ /* 0x000fea0003c00000 */
[----:B------:R0:W1:Y:S02]  /*55d0*/  SHFL.UP P6, R4, R172, R167, R174 ;  /* 0x040000a7ac047389 */ /* 0x00006400000c00ae */
[----:B01----:R-:W-:Y:S05]  /*55e0*/  ENDCOLLECTIVE ;  /* 0x000000000000791b */ /* 0x003fea0003800000 */
.L_x_5329:
        /* <DEDUP_REMOVED lines=9> */
.L_x_5330:
[----:B------:R-:W-:Y:S02]  /*5680*/  MOV R172, R163 ;  /* 0x000000a300ac7202 */ /* 0x000fe40000000f00 */
[----:B------:R-:W-:-:S07]  /*5690*/  MOV R7, R4 ;  /* 0x0000000400077202 */ /* 0x000fce0000000f00 */
[----:B------:R-:W-:Y:S05]  /*56a0*/  WARPSYNC.COLLECTIVE R219, `(.L_x_5331) ;  /* 0x00000000db087348 */ /* 0x000fea0003c00000 */
[----:B------:R0:W1:Y:S02]  /*56b0*/  SHFL.UP P6, R4, R172, R167, R174 ;  /* 0x040000a7ac047389 */ /* 0x00006400000c00ae */
[----:B01----:R-:W-:Y:S05]  /*56c0*/  ENDCOLLECTIVE ;  /* 0x000000000000791b */ /* 0x003fea0003800000 */
.L_x_5331:
        /* <DEDUP_REMOVED lines=8> */
.L_x_5332:
[----:B------:R-:W-:Y:S02]  /*5750*/  MOV R172, R165 ;  /* 0x000000a500ac7202 */ /* 0x000fe40000000f00 */
[----:B------:R-:W-:-:S07]  /*5760*/  MOV R5, R4 ;  /* 0x0000000400057202 */ /* 0x000fce0000000f00 */
[----:B------:R-:W-:Y:S05]  /*5770*/  WARPSYNC.COLLECTIVE R219, `(.L_x_5333) ;  /* 0x00000000db087348 */ /* 0x000fea0003c00000 */
[----:B------:R0:W1:Y:S02]  /*5780*/  SHFL.UP P6, R4, R172, R167, R174 ;  /* 0x040000a7ac047389 */ /* 0x00006400000c00ae */
[----:B01----:R-:W-:Y:S05]  /*5790*/  ENDCOLLECTIVE ;  /* 0x000000000000791b */ /* 0x003fea0003800000 */
.L_x_5333:
        /* <DEDUP_REMOVED lines=8> */
.L_x_5334:
[----:B------:R-:W-:Y:S02]  /*5820*/  MOV R172, R7 ;  /* 0x0000000700ac7202 */ /* 0x000fe40000000f00 */
[----:B------:R-:W-:-:S07]  /*5830*/  MOV R5, R4 ;  /* 0x0000000400057202 */ /* 0x000fce0000000f00 */
[----:B------:R-:W-:Y:S05]  /*5840*/  WARPSYNC.COLLECTIVE R219, `(.L_x_5335) ;  /* 0x00000000db087348 */ /* 0x000fea0003c00000 */
[----:B------:R0:W1:Y:S02]  /*5850*/  SHFL.UP P6, R4, R172, R167, R174 ;  /* 0x040000a7ac047389 */ /* 0x00006400000c00ae */
[----:B01----:R-:W-:Y:S05]  /*5860*/  ENDCOLLECTIVE ;  /* 0x000000000000791b */ /* 0x003fea0003800000 */
.L_x_5335:
        /* <DEDUP_REMOVED lines=8> */
.L_x_5336:
[----:B------:R-:W-:Y:S02]  /*58f0*/  MOV R172, R5 ;  /* 0x0000000500ac7202 */ /* 0x000fe40000000f00 */
[----:B------:R-:W-:-:S07]  /*5900*/  MOV R163, R4 ;  /* 0x0000000400a37202 */ /* 0x000fce0000000f00 */
[----:B------:R-:W-:Y:S05]  /*5910*/  WARPSYNC.COLLECTIVE R219, `(.L_x_5337) ;  /* 0x00000000db087348 */ /* 0x000fea0003c00000 */
[----:B------:R0:W1:Y:S02]  /*5920*/  SHFL.UP P6, R4, R172, R167, R174 ;  /* 0x040000a7ac047389 */ /* 0x00006400000c00ae */
[----:B01----:R-:W-:Y:S05]  /*5930*/  ENDCOLLECTIVE ;  /* 0x000000000000791b */ /* 0x003fea0003800000 */
.L_x_5337:
[----:B------:R-:W-:Y:S05]  /*5940*/  BRA `(.L_x_5338) ;  /* 0xffffffcc00887947 */ /* 0x000fea000383ffff */
.L_x_5281:
        /* <DEDUP_REMOVED lines=8> */
.L_x_5340:
[----:B------:R-:W-:Y:S05]  /*59d0*/  BSYNC B0 ;  /* 0x0000000000007941 */ /* 0x000fea0003800000 */
.L_x_5339:
[----:B------:R-:W-:Y:S05]  /*59e0*/  BRA `(.L_x_5341) ;  /* 0xffffffcc00787947 */ /* 0x000fea000383ffff */
.L_x_5282:
        /* <DEDUP_REMOVED lines=8> */
.L_x_5343:
[----:B------:R-:W-:Y:S05]  /*5a70*/  BSYNC B0 ;  /* 0x0000000000007941 */ /* 0x000fea0003800000 */
.L_x_5342:
[----:B------:R-:W-:Y:S05]  /*5a80*/  BRA `(.L_x_5344) ;  /* 0xffffffcc00587947 */ /* 0x000fea000383ffff */
.L_x_5283:
        /* <DEDUP_REMOVED lines=8> */
.L_x_5346:
[----:B------:R-:W-:Y:S05]  /*5b10*/  BSYNC B0 ;  /* 0x0000000000007941 */ /* 0x000fea0003800000 */
.L_x_5345:
        /* <DEDUP_REMOVED lines=11> */
.L_x_5347:
[----:B------:R-:W-:Y:S05]  /*5bd0*/  WARPSYNC.COLLECTIVE R219, `(.L_x_5348) ;  /* 0x00000000db087348 */ /* 0x000fea0003c00000 */
[----:B------:R0:W1:Y:S02]  /*5be0*/  SHFL.IDX P3, R5, R220, R221, R222 ;  /* 0x000000dddc057389 */ /* 0x00006400000600de */
[----:B01----:R-:W-:Y:S05]  /*5bf0*/  ENDCOLLECTIVE ;  /* 0x000000000000791b */ /* 0x003fea0003800000 */
.L_x_5348:
[----:B------:R-:W-:Y:S02]  /*5c00*/  MOV R220, R3 ;  /* 0x0000000300dc7202 */ /* 0x000fe40000000f00 */
[----:B------:R-:W-:Y:S02]  /*5c10*/  MOV R170, R4 ;  /* 0x0000000400aa7202 */ /* 0x000fe40000000f00 */
[----:B------:R-:W-:-:S07]  /*5c20*/  MOV R4, R5 ;  /* 0x0000000500047202 */ /* 0x000fce0000000f00 */
[----:B------:R-:W-:Y:S05]  /*5c30*/  WARPSYNC.COLLECTIVE R219, `(.L_x_5349) ;  /* 0x00000000db087348 */ /* 0x000fea0003c00000 */
[----:B------:R0:W1:Y:S02]  /*5c40*/  SHFL.IDX P3, R5, R220, R221, R222 ;  /* 0x000000dddc057389 */ /* 0x00006400000600de */
[----:B01----:R-:W-:Y:S05]  /*5c50*/  ENDCOLLECTIVE ;  /* 0x000000000000791b */ /* 0x003fea0003800000 */
.L_x_5349:
[----:B------:R-:W-:Y:S05]  /*5c60*/  BRA `(.L_x_5350) ;  /* 0xffffffc800f87947 */ /* 0x000fea000383ffff */
.L_x_5285:
[-C--:B------:R-:W-:Y:S01]  /*5c70*/  MOV R218, R6.reuse ;  /* 0x0000000600da7202 */ /* 0x080fe20000000f00 */
[----:B------:R-:W-:Y:S01]  /*5c80*/  HFMA2 R223, -RZ, RZ, 0, 5.9604644775390625e-08 ;  /* 0x00000001ffdf7431 */ /* 0x000fe200000001ff */
[----:B------:R-:W-:Y:S01]  /*5c90*/  MOV R224, 0x1f ;  /* 0x0000001f00e07802 */ /* 0x000fe20000000f00 */
[----:B------:R-:W-:Y:S01]  /*5ca0*/  HFMA2 R221, -RZ, RZ, 0, 0 ;  /* 0x00000000ffdd7431 */ /* 0x000fe200000001ff */
[----:B------:R-:W-:Y:S02]  /*5cb0*/  MOV R219, 0xffffffff ;  /* 0xffffffff00db7802 */ /* 0x000fe40000000f00 */
[----:B------:R-:W-:Y:S02]  /*5cc0*/  MOV R7, R6 ;  /* 0x0000000600077202 */ /* 0x000fe40000000f00 */
[----:B------:R-:W-:-:S07]  /*5cd0*/  MOV R212, R5 ;  /* 0x0000000500d47202 */ /* 0x000fce0000000f00 */
[----:B------:R-:W-:Y:S05]  /*5ce0*/  WARPSYNC.COLLECTIVE R219, `(.L_x_5351) ;  /* 0x00000000db087348 */ /* 0x000fea0003c00000 */
[----:B------:R0:W1:Y:S02]  /*5cf0*/  SHFL.DOWN P2, R217, R218, R223, R224 ;  /* 0x080000dfdad97389 */ /* 0x00006400000400e0 */
[----:B01----:R-:W-:Y:S05]  /*5d00*/  ENDCOLLECTIVE ;  /* 0x000000000000791b */ /* 0x003fea0003800000 */
.L_x_5351:
[----:B------:R-:W-:Y:S02]  /*5d10*/  MOV R222, 0x1f ;  /* 0x0000001f00de7802 */ /* 0x000fe40000000f00 */
[----:B------:R-:W-:Y:S02]  /*5d20*/  MOV R218, R5 ;  /* 0x0000000500da7202 */ /* 0x000fe40000000f00 */
[----:B------:R-:W-:-:S07]  /*5d30*/  MOV R4, R217 ;  /* 0x000000d900047202 */ /* 0x000fce0000000f00 */
[----:B------:R-:W-:Y:S05]  /*5d40*/  WARPSYNC.COLLECTIVE R219, `(.L_x_5352) ;  /* 0x00000000db087348 */ /* 0x000fea0003c00000 */
[----:B------:R0:W1:Y:S02]  /*5d50*/  SHFL.DOWN P2, R217, R218, R223, R224 ;  /* 0x080000dfdad97389 */ /* 0x00006400000400e0 */
[----:B01----:R-:W-:Y:S05]  /*5d60*/  ENDCOLLECTIVE ;  /* 0x000000000000791b */ /* 0x003fea0003800000 */
.L_x_5352:
        /* <DEDUP_REMOVED lines=11> */
.L_x_5353:
[----:B------:R-:W-:Y:S02]  /*5e20*/  MOV R218, R212 ;  /* 0x000000d400da7202 */ /* 0x000fe40000000f00 */
[----:B------:R-:W-:-:S07]  /*5e30*/  MOV R4, R217 ;  /* 0x000000d900047202 */ /* 0x000fce0000000f00 */
[----:B------:R-:W-:Y:S05]  /*5e40*/  WARPSYNC.COLLECTIVE R219, `(.L_x_5354) ;  /* 0x00000000db087348 */ /* 0x000fea0003c00000 */
[----:B------:R0:W1:Y:S02]  /*5e50*/  SHFL.DOWN P2, R217, R218, R223, R224 ;  /* 0x080000dfdad97389 */ /* 0x00006400000400e0 */
[----:B01----:R-:W-:Y:S05]  /*5e60*/  ENDCOLLECTIVE ;  /* 0x000000000000791b */ /* 0x003fea0003800000 */
.L_x_5354:
        /* <DEDUP_REMOVED lines=11> */
.L_x_5355:
[----:B------:R-:W-:Y:S02]  /*5f20*/  MOV R218, R212 ;  /* 0x000000d400da7202 */ /* 0x000fe40000000f00 */
[----:B------:R-:W-:-:S07]  /*5f30*/  MOV R4, R217 ;  /* 0x000000d900047202 */ /* 0x000fce0000000f00 */
[----:B------:R-:W-:Y:S05]  /*5f40*/  WARPSYNC.COLLECTIVE R219, `(.L_x_5356) ;  /* 0x00000000db087348 */ /* 0x000fea0003c00000 */
[----:B------:R0:W1:Y:S02]  /*5f50*/  SHFL.DOWN P2, R217, R218, R223, R224 ;  /* 0x080000dfdad97389 */ /* 0x00006400000400e0 */
[----:B01----:R-:W-:Y:S05]  /*5f60*/  ENDCOLLECTIVE ;  /* 0x000000000000791b */ /* 0x003fea0003800000 */
.L_x_5356:
        /* <DEDUP_REMOVED lines=11> */
.L_x_5357:
[----:B------:R-:W-:Y:S02]  /*6020*/  MOV R218, R212 ;  /* 0x000000d400da7202 */ /* 0x000fe40000000f00 */
[----:B------:R-:W-:-:S07]  /*6030*/  MOV R4, R217 ;  /* 0x000000d900047202 */ /* 0x000fce0000000f00 */
[----:B------:R-:W-:Y:S05]  /*6040*/  WARPSYNC.COLLECTIVE R219, `(.L_x_5358) ;  /* 0x00000000db087348 */ /* 0x000fea0003c00000 */
[----:B------:R0:W1:Y:S02]  /*6050*/  SHFL.DOWN P2, R217, R218, R223, R224 ;  /* 0x080000dfdad97389 */ /* 0x00006400000400e0 */
[----:B01----:R-:W-:Y:S05]  /*6060*/  ENDCOLLECTIVE ;  /* 0x000000000000791b */ /* 0x003fea0003800000 */
.L_x_5358:
        /* <DEDUP_REMOVED lines=11> */
.L_x_5359:
[----:B------:R-:W-:Y:S02]  /*6120*/  MOV R218, R212 ;  /* 0x000000d400da7202 */ /* 0x000fe40000000f00 */
[----:B------:R-:W-:-:S07]  /*6130*/  MOV R4, R217 ;  /* 0x000000d900047202 */ /* 0x000fce0000000f00 */
[----:B------:R-:W-:Y:S05]  /*6140*/  WARPSYNC.COLLECTIVE R219, `(.L_x_5360) ;  /* 0x00000000db087348 */ /* 0x000fea0003c00000 */
[----:B------:R0:W1:Y:S02]  /*6150*/  SHFL.DOWN P2, R217, R218, R223, R224 ;  /* 0x080000dfdad97389 */ /* 0x00006400000400e0 */
[----:B01----:R-:W-:Y:S05]  /*6160*/  ENDCOLLECTIVE ;  /* 0x000000000000791b */ /* 0x003fea0003800000 */
.L_x_5360:
        /* <DEDUP_REMOVED lines=11> */
.L_x_5361:
[----:B------:R-:W-:Y:S02]  /*6220*/  ISETP.NE.AND P1, PT, R18, 0x1f, PT ;  /* 0x0000001f1200780c */ /* 0x000fe40003f25270 */
[----:B------:R-:W-:Y:S02]  /*6230*/  MOV R220, R212 ;  /* 0x000000d400dc7202 */ /* 0x000fe40000000f00 */
[----:B------:R-:W-:-:S09]  /*6240*/  MOV R4, R5 ;  /* 0x0000000500047202 */ /* 0x000fd20000000f00 */
[----:B------:R-:W-:Y:S05]  /*6250*/  WARPSYNC.COLLECTIVE R219, `(.L_x_5362) ;  /* 0x00000000db087348 */ /* 0x000fea0003c00000 */
[----:B------:R0:W1:Y:S02]  /*6260*/  SHFL.IDX P3, R5, R220, R221, R222 ;  /* 0x000000dddc057389 */ /* 0x00006400000600de */
[----:B01----:R-:W-:Y:S05]  /*6270*/  ENDCOLLECTIVE ;  /* 0x000000000000791b */ /* 0x003fea0003800000 */
.L_x_5362:
[----:B------:R-:W-:Y:S05]  /*6280*/  WARPSYNC.COLLECTIVE R219, `(.L_x_5363) ;  /* 0x00000000db087348 */ /* 0x000fea0003c00000 */
[----:B------:R0:W1:Y:S02]  /*6290*/  SHFL.DOWN P2, R217, R218, R223, R224 ;  /* 0x080000dfdad97389 */ /* 0x00006400000400e0 */
[----:B01----:R-:W-:Y:S05]  /*62a0*/  ENDCOLLECTIVE ;  /* 0x000000000000791b */ /* 0x003fea0003800000 */
.L_x_5363:
        /* <DEDUP_REMOVED lines=8> */
.L_x_5364:
[----:B------:R-:W-:Y:S05]  /*6330*/  WARPSYNC.COLLECTIVE R219, `(.L_x_5365) ;  /* 0x00000000db087348 */ /* 0x000fea0003c00000 */
[----:B------:R0:W1:Y:S02]  /*6340*/  SHFL.IDX P3, R5, R220, R221, R222 ;  /* 0x000000dddc057389 */ /* 0x00006400000600de */
[----:B01----:R-:W-:Y:S05]  /*6350*/  ENDCOLLECTIVE ;  /* 0x000000000000791b */ /* 0x003fea0003800000 */
.L_x_5365:
[----:B------:R-:W-:Y:S01]  /*6360*/  MOV R220, R3 ;  /* 0x0000000300dc7202 */ /* 0x000fe20000000f00 */
[----:B------:R-:W-:Y:S01]  /*6370*/  FFMA.FTZ R3, R3, R4, R6 ;  /* 0x0000000403037223 */ /* 0x000fe20000010006 */
[----:B------:R-:W-:-:S07]  /*6380*/  MOV R216, R5 ;  /* 0x0000000500d87202 */ /* 0x000fce0000000f00 */
[----:B------:R-:W-:Y:S05]  /*6390*/  WARPSYNC.COLLECTIVE R219, `(.L_x_5366) ;  /* 0x00000000db087348 */ /* 0x000fea0003c00000 */
[----:B------:R0:W1:Y:S02]  /*63a0*/  SHFL.IDX P3, R5, R220, R221, R222 ;  /* 0x000000dddc057389 */ /* 0x00006400000600de */
[----:B01----:R-:W-:Y:S05]  /*63b0*/  ENDCOLLECTIVE ;  /* 0x000000000000791b */ /* 0x003fea0003800000 */
.L_x_5366:
[----:B------:R-:W-:Y:S01]  /*63c0*/  MOV R218, R5 ;  /* 0x0000000500da7202 */ /* 0x000fe20000000f00 */
[----:B------:R-:W-:Y:S06]  /*63d0*/  BRA `(.L_x_5367) ;  /* 0xffffffc800ec7947 */ /* 0x000fec000383ffff */
.L_x_5368:
        /* <DEDUP_REMOVED lines=10> */
.L_x_10460:


//--------------------- .text._Z25selective_scan_bwd_kernelI32Selective_Scan_bwd_kernel_traitsILi64ELi16ELb1ELb0ELb1ELb0ELb1EN3c108BFloat16EfEEv12SSMParamsBwd --------------------------
	.section	.text._Z25selective_scan_bwd_kernelI32Selective_Scan_bwd_kernel_traitsILi64ELi16ELb1ELb0ELb1ELb0ELb1EN3c108BFloat16EfEEv12SSMParamsBwd,"ax",@progbits
	.align	128
        .global         _Z25selective_scan_bwd_kernelI32Selective_Scan_bwd_kernel_traitsILi64ELi16ELb1ELb0ELb1ELb0ELb1EN3c108BFloat16EfEEv12SSMParamsBwd
        .type           _Z25selective_scan_bwd_kernelI32Selective_Scan_bwd_kernel_traitsILi64ELi16ELb1ELb0ELb1ELb0ELb1EN3c108BFloat16EfEEv12SSMParamsBwd,@function
        .size           _Z25selective_scan_bwd_kernelI32Selective_Scan_bwd_kernel_traitsILi64ELi16ELb1ELb0ELb1ELb0ELb1EN3c108BFloat16EfEEv12SSMParamsBwd,(.L_x_10461 - _Z25selective_scan_bwd_kernelI32Selective_Scan_bwd_kernel_traitsILi64ELi16ELb1ELb0ELb1ELb0ELb1EN3c108BFloat16EfEEv12SSMParamsBwd)
        .other          _Z25selective_scan_bwd_kernelI32Selective_Scan_bwd_kernel_traitsILi64ELi16ELb1ELb0ELb1ELb0ELb1EN3c108BFloat16EfEEv12SSMParamsBwd,@"STO_CUDA_ENTRY STV_DEFAULT"
_Z25selective_scan_bwd_kernelI32Selective_Scan_bwd_kernel_traitsILi64ELi16ELb1ELb0ELb1ELb0ELb1EN3c108BFloat16EfEEv12SSMParamsBwd:
.text._Z25selective_scan_bwd_kernelI32Selective_Scan_bwd_kernel_traitsILi64ELi16ELb1ELb0ELb1ELb0ELb1EN3c108BFloat16EfEEv12SSMParamsBwd:
        /* <DEDUP_REMOVED lines=15> */
[----:B------:R-:W0:Y:S01]  /*00f0*/  LDC.64 R50, c[0x0][0x450] ;  /* 0x00011400ff327b82 */ /* 0x000e220000000a00 */
[----:B------:R-:W-:Y:S01]  /*0100*/  UISETP.NE.AND.EX UP1, UPT, UR7, URZ, UPT, UP1 ;  /* 0x000000ff0700728c */ /* 0x000fe2000bf25310 */
[----:B------:R-:W1:Y:S01]  /*0110*/  I2F.RP R0, R7 ;  /* 0x0000000700007306 */ /* 0x000e620000209400 */
[----:B------:R-:W2:Y:S01]  /*0120*/  LDCU UR25, c[0x0][0x394] ;  /* 0x00007280ff1977ac */ /* 0x000ea20008000800 */
[----:B------:R-:W-:-:S03]  /*0130*/  PLOP3.LUT P0, PT, PT, PT, UP0, 0x80, 0x8 ;  /* 0x000000000008781c */ /* 0x000fc60003f0f008 */
[----:B------:R-:W-:Y:S01]  /*0140*/  PLOP3.LUT P1, PT, PT, PT, UP1, 0x80, 0x8 ;  /* 0x000000000008781c */ /* 0x000fe20003f2f018 */
[----:B------:R-:W2:Y:S01]  /*0150*/  LDCU.128 UR20, c[0x0][0x4a0] ;  /* 0x00009400ff1477ac */ /* 0x000ea20008000c00 */
[----:B---3--:R-:W-:-:S03]  /*0160*/  @UP0 ULEA UR4, UP2, UR38, UR4, 0x2 ;  /* 0x0000000426040291 */ /* 0x008fc6000f8410ff */
[----:B------:R-:W-:Y:S02]  /*0170*/  @UP1 ULEA UR6, UP3, UR38, UR6, 0x2 ;  /* 0x0000000626061291 */ /* 0x000fe4000f8610ff */
[----:B------:R-:W-:Y:S01]  /*0180*/  @UP0 ULEA.HI.X UR5, UR38, UR5, URZ, 0x2, UP2 ;  /* 0x0000000526050291 */ /* 0x000fe200090f14ff */
[----:B-1----:R-:W1:Y:S01]  /*0190*/  MUFU.RCP R0, R0 ;  /* 0x0000000000007308 */ /* 0x002e620000001000 */
[----:B------:R-:W-:Y:S01]  /*01a0*/  MOV R2, UR4 ;  /* 0x0000000400027c02 */ /* 0x000fe20008000f00 */
[----:B------:R-:W-:Y:S01]  /*01b0*/  @UP1 ULEA.HI.X UR7, UR38, UR7, URZ, 0x2, UP3 ;  /* 0x0000000726071291 */ /* 0x000fe200098f14ff */
[----:B------:R-:W-:Y:S02]  /*01c0*/  MOV R4, UR6 ;  /* 0x0000000600047c02 */ /* 0x000fe40008000f00 */
[----:B------:R-:W-:-:S03]  /*01d0*/  MOV R3, UR5 ;  /* 0x0000000500037c02 */ /* 0x000fc60008000f00 */
[----:B------:R-:W-:Y:S02]  /*01e0*/  MOV R5, UR7 ;  /* 0x0000000700057c02 */ /* 0x000fe40008000f00 */
[----:B----4-:R3:W5:Y:S04]  /*01f0*/  @P0 LDG.E R55, desc[UR36][R2.64] ;  /* 0x0000002402370981 */ /* 0x010768000c1e1900 */
[----:B------:R4:W5:Y:S01]  /*0200*/  @P1 LDG.E R52, desc[UR36][R4.64] ;  /* 0x0000002404341981 */ /* 0x000962000c1e1900 */
[----:B------:R-:W-:Y:S02]  /*0210*/  UIMAD.WIDE.U32 UR4, UR39, UR12, URZ ;  /* 0x0000000c270472a5 */ /* 0x000fe4000f8e00ff */
[----:B------:R-:W-:Y:S01]  /*0220*/  UIMAD.WIDE.U32 UR6, UR39, UR16, URZ ;  /* 0x00000010270672a5 */ /* 0x000fe2000f8e00ff */
[----:B-1----:R-:W-:Y:S01]  /*0230*/  IADD3 R6, PT, PT, R0, 0xffffffe, RZ ;  /* 0x0ffffffe00067810 */ /* 0x002fe20007ffe0ff */
[----:B------:R-:W-:Y:S01]  /*0240*/  UIMAD UR5, UR39, UR13, UR5 ;  /* 0x0000000d270572a4 */ /* 0x000fe2000f8e0205 */
[----:B---3--:R-:W-:Y:S01]  /*0250*/  MOV R2, RZ ;  /* 0x000000ff00027202 */ /* 0x008fe20000000f00 */
[----:B------:R-:W1:Y:S01]  /*0260*/  LDCU.64 UR12, c[0x0][0x498] ;  /* 0x00009300ff0c77ac */ /* 0x000e620008000a00 */
[----:B------:R-:W3:Y:S01]  /*0270*/  F2I.FTZ.U32.TRUNC.NTZ R3, R6 ;  /* 0x0000000600037305 */ /* 0x000ee2000021f000 */
[----:B------:R-:W-:Y:S01]  /*0280*/  UIMAD UR7, UR39, UR17, UR7 ;  /* 0x00000011270772a4 */ /* 0x000fe2000f8e0207 */
[----:B------:R-:W2:Y:S01]  /*0290*/  LDCU.64 UR16, c[0x0][0x480] ;  /* 0x00009000ff1077ac */ /* 0x000ea20008000a00 */
[----:B------:R-:W-:-:S02]  /*02a0*/  UIMAD.WIDE.U32 UR8, UR38, UR14, UR4 ;  /* 0x0000000e260872a5 */ /* 0x000fc4000f8e0004 */
[----:B------:R-:W-:Y:S02]  /*02b0*/  UIMAD.WIDE.U32 UR10, UR38, UR18, UR6 ;  /* 0x00000012260a72a5 */ /* 0x000fe4000f8e0006 */
[----:B------:R-:W-:Y:S01]  /*02c0*/  UIMAD UR26, UR38, UR15, UR9 ;  /* 0x0000000f261a72a4 */ /* 0x000fe2000f8e0209 */
[----:B---3--:R-:W-:-:S04]  /*02d0*/  IADD3 R0, PT, PT, RZ, -R3, RZ ;  /* 0x80000003ff007210 */ /* 0x008fc80007ffe0ff */
[----:B------:R-:W3:Y:S01]  /*02e0*/  LDCU.128 UR4, c[0x0][0x460] ;  /* 0x00008c00ff0477ac */ /* 0x000ee20008000c00 */
[----:B----4-:R-:W-:Y:S01]  /*02f0*/  IMAD R5, R0, R7, RZ ;  /* 0x0000000700057224 */ /* 0x010fe200078e02ff */
[----:B------:R-:W-:Y:S01]  /*0300*/  IABS R0, UR38 ;  /* 0x0000002600007c13 */ /* 0x000fe20008000000 */
[----:B-1----:R-:W-:Y:S02]  /*0310*/  UIMAD.WIDE.U32 UR14, UR39, UR12, URZ ;  /* 0x0000000c270e72a5 */ /* 0x002fe4000f8e00ff */
[----:B------:R-:W-:Y:S01]  /*0320*/  IMAD.HI.U32 R2, R3, R5, R2 ;  /* 0x0000000503027227 */ /* 0x000fe200078e0002 */
[----:B--2---:R-:W-:Y:S01]  /*0330*/  UISETP.NE.U32.AND UP0, UPT, UR16, URZ, UPT ;  /* 0x000000ff1000728c */ /* 0x004fe2000bf05070 */
[----:B------:R-:W1:Y:S01]  /*0340*/  LDC.64 R4, c[0x0][0x3e8] ;  /* 0x0000fa00ff047b82 */ /* 0x000e620000000a00 */
[----:B------:R-:W-:Y:S02]  /*0350*/  UIMAD UR15, UR39, UR13, UR15 ;  /* 0x0000000d270f72a4 */ /* 0x000fe4000f8e020f */
[----:B------:R-:W-:Y:S01]  /*0360*/  UISETP.NE.AND.EX UP0, UPT, UR17, URZ, UPT, UP0 ;  /* 0x000000ff1100728c */ /* 0x000fe2000bf05300 */
[----:B------:R-:W-:Y:S01]  /*0370*/  IMAD.HI.U32 R2, R2, R0, RZ ;  /* 0x0000000002027227 */ /* 0x000fe200078e00ff */
[----:B------:R-:W-:-:S02]  /*0380*/  UIMAD UR28, UR38, UR19, UR11 ;  /* 0x00000013261c72a4 */ /* 0x000fc4000f8e020b */
[----:B------:R-:W-:Y:S02]  /*0390*/  ULEA UR11, UR25, 0xfffffc00, 0xa ;  /* 0xfffffc00190b7891 */ /* 0x000fe4000f8e50ff */
[----:B------:R-:W-:Y:S01]  /*03a0*/  IADD3 R3, PT, PT, -R2, RZ, RZ ;  /* 0x000000ff02037210 */ /* 0x000fe20007ffe1ff */
[----:B------:R-:W-:Y:S02]  /*03b0*/  UIMAD.WIDE.U32 UR18, UR38, UR20, UR14 ;  /* 0x00000014261272a5 */ /* 0x000fe4000f8e000e */
[----:B------:R-:W-:Y:S02]  /*03c0*/  UIADD3 UR10, UP3, UPT, UR11, UR10, URZ ;  /* 0x0000000a0b0a7290 */ /* 0x000fe4000ff7e0ff */
[C---:B------:R-:W-:Y:S01]  /*03d0*/  IMAD R0, R7.reuse, R3, R0 ;  /* 0x0000000307007224 */ /* 0x040fe200078e0200 */
[----:B------:R-:W-:Y:S01]  /*03e0*/  UIMAD UR30, UR38, UR21, UR19 ;  /* 0x00000015261e72a4 */ /* 0x000fe2000f8e0213 */
[----:B------:R-:W2:Y:S03]  /*03f0*/  LDCU.64 UR14, c[0x0][0x3d0] ;  /* 0x00007a00ff0e77ac */ /* 0x000ea60008000a00 */
[----:B------:R-:W-:Y:S01]  /*0400*/  ISETP.GT.U32.AND P1, PT, R7, R0, PT ;  /* 0x000000000700720c */ /* 0x000fe20003f24070 */
[----:B------:R-:W-:-:S02]  /*0410*/  USHF.R.S32.HI UR19, URZ, 0x1f, UR11 ;  /* 0x0000001fff137899 */ /* 0x000fc4000801140b */
[----:B---3--:R-:W-:Y:S01]  /*0420*/  ULEA UR27, UP4, UR10, UR6, 0x1 ;  /* 0x000000060a1b7291 */ /* 0x008fe2000f8808ff */
[----:B------:R-:W3:Y:S01]  /*0430*/  @UP0 LDCU UR6, c[0x0][0x384] ;  /* 0x00007080ff0607ac */ /* 0x000ee20008000800 */
[----:B------:R-:W-:Y:S02]  /*0440*/  UIADD3.X UR28, UPT, UPT, UR19, UR28, URZ, UP3, !UPT ;  /* 0x0000001c131c7290 */ /* 0x000fe40009ffe4ff */
[----:B------:R-:W-:-:S06]  /*0450*/  UIMAD.WIDE.U32 UR12, UR38, UR22, URZ ;  /* 0x00000016260c72a5 */ /* 0x000fcc000f8e00ff */
[-C--:B------:R-:W-:Y:S01]  /*0460*/  @!P1 IADD3 R0, PT, PT, R0, -R7.reuse, RZ ;  /* 0x8000000700009210 */ /* 0x080fe20007ffe0ff */
[----:B------:R-:W-:Y:S01]  /*0470*/  UIADD3 UR8, UP1, UPT, UR11, UR8, URZ ;  /* 0x000000080b087290 */ /* 0x000fe2000ff3e0ff */
[----:B------:R-:W-:Y:S01]  /*0480*/  @!P1 IADD3 R2, PT, PT, R2, 0x1, RZ ;  /* 0x0000000102029810 */ /* 0x000fe20007ffe0ff */
[----:B------:R-:W-:Y:S01]  /*0490*/  ULEA.HI.X UR28, UR10, UR7, UR28, 0x1, UP4 ;  /* 0x000000070a1c7291 */ /* 0x000fe2000a0f0c1c */
[----:B------:R-:W-:Y:S01]  /*04a0*/  ISETP.GE.U32.AND P0, PT, R0, R7, PT ;  /* 0x000000070000720c */ /* 0x000fe20003f06070 */
[----:B------:R-:W4:Y:S01]  /*04b0*/  @UP0 LDCU UR7, c[0x0][0x38c] ;  /* 0x00007180ff0707ac */ /* 0x000f220008000800 */
[C---:B------:R-:W-:Y:S02]  /*04c0*/  LOP3.LUT R0, R8.reuse, UR38, RZ, 0x3c, !PT ;  /* 0x0000002608007c12 */ /* 0x040fe4000f8e3cff */
[----:B------:R-:W-:Y:S01]  /*04d0*/  ISETP.NE.AND P1, PT, R8, RZ, PT ;  /* 0x000000ff0800720c */ /* 0x000fe20003f25270 */
[----:B------:R-:W-:Y:S01]  /*04e0*/  UIMAD UR16, UR38, UR23, UR13 ;  /* 0x00000017261072a4 */ /* 0x000fe2000f8e020d */
[----:B------:R-:W-:Y:S01]  /*04f0*/  ISETP.GE.AND P2, PT, R0, RZ, PT ;  /* 0x000000ff0000720c */ /* 0x000fe20003f46270 */
[----:B------:R-:W-:-:S02]  /*0500*/  ULEA UR24, UP2, UR8, UR4, 0x1 ;  /* 0x0000000408187291 */ /* 0x000fc4000f8408ff */
[----:B------:R-:W-:Y:S01]  /*0510*/  UIADD3.X UR26, UPT, UPT, UR19, UR26, URZ, UP1, !UPT ;  /* 0x0000001a131a7290 */ /* 0x000fe20008ffe4ff */
[----:B------:R-:W0:Y:S03]  /*0520*/  @UP0 LDCU.64 UR22, c[0x0][0x480] ;  /* 0x00009000ff1607ac */ /* 0x000e260008000a00 */
[----:B------:R-:W-:Y:S01]  /*0530*/  @P0 IADD3 R2, PT, PT, R2, 0x1, RZ ;  /* 0x0000000102020810 */ /* 0x000fe20007ffe0ff */
[----:B------:R-:W-:-:S03]  /*0540*/  ULEA.HI.X UR26, UR8, UR5, UR26, 0x1, UP2 ;  /* 0x00000005081a7291 */ /* 0x000fc600090f0c1a */
[----:B------:R-:W-:Y:S01]  /*0550*/  MOV R19, R2 ;  /* 0x0000000200137202 */ /* 0x000fe20000000f00 */
[----:B--2---:R-:W-:Y:S02]  /*0560*/  UIMAD.WIDE.U32 UR4, UR39, UR14, URZ ;  /* 0x0000000e270472a5 */ /* 0x004fe4000f8e00ff */
[----:B---3--:R-:W-:Y:S01]  /*0570*/  @UP0 UIMAD UR6, UR39, UR6, UR38 ;  /* 0x00000006270602a4 */ /* 0x008fe2000f8e0226 */
[----:B------:R-:W-:Y:S01]  /*0580*/  @!P2 IADD3 R19, PT, PT, -R19, RZ, RZ ;  /* 0x000000ff1313a210 */ /* 0x000fe20007ffe1ff */
[----:B------:R-:W-:Y:S01]  /*0590*/  UIMAD UR5, UR39, UR15, UR5 ;  /* 0x0000000f270572a4 */ /* 0x000fe2000f8e0205 */
[----:B------:R-:W-:Y:S01]  /*05a0*/  @!P1 LOP3.LUT R19, RZ, R8, RZ, 0x33, !PT ;  /* 0x00000008ff139212 */ /* 0x000fe200078e33ff */
[----:B------:R-:W-:Y:S01]  /*05b0*/  @UP0 UIMAD UR6, UR6, UR25, URZ ;  /* 0x00000019060602a4 */ /* 0x000fe2000f8e02ff */
[----:B------:R-:W2:Y:S02]  /*05c0*/  LDCU.64 UR20, c[0x0][0x4c8] ;  /* 0x00009900ff1477ac */ /* 0x000ea40008000a00 */
[----:B------:R-:W-:Y:S01]  /*05d0*/  SHF.R.S32.HI R7, RZ, 0x1f, R19 ;  /* 0x0000001fff077819 */ /* 0x000fe20000011413 */
[-C--:B-1----:R-:W-:Y:S01]  /*05e0*/  IMAD.WIDE.U32 R2, R19, R4.reuse, UR4 ;  /* 0x0000000413027e25 */ /* 0x082fe2000f8e0004 */
[----:B------:R-:W1:Y:S03]  /*05f0*/  LDCU.64 UR8, c[0x0][0x528] ;  /* 0x0000a500ff0877ac */ /* 0x000e660008000a00 */
[----:B------:R-:W-:Y:S01]  /*0600*/  IMAD R0, R7, R4, RZ ;  /* 0x0000000407007224 */ /* 0x000fe200078e02ff */
[----:B------:R-:W-:Y:S01]  /*0610*/  IADD3 R48, P0, PT, R2, UR11, RZ ;  /* 0x0000000b02307c10 */ /* 0x000fe2000ff1e0ff */
[----:B----4-:R-:W-:-:S02]  /*0620*/  @UP0 UIMAD UR6, UR6, UR7, URZ ;  /* 0x00000007060602a4 */ /* 0x010fc4000f8e02ff */
[----:B------:R-:W-:Y:S01]  /*0630*/  IMAD R5, R19, R5, R0 ;  /* 0x0000000513057224 */ /* 0x000fe200078e0200 */
[----:B------:R-:W-:Y:S01]  /*0640*/  UMOV UR4, URZ ;  /* 0x000000ff00047c82 */ /* 0x000fe20008000000 */
[----:B------:R-:W-:Y:S01]  /*0650*/  UMOV UR5, URZ ;  /* 0x000000ff00057c82 */ /* 0x000fe20008000000 */
[----:B0-----:R-:W-:Y:S01]  /*0660*/  @UP0 UIMAD.WIDE UR4, UR6, 0x8, UR22 ;  /* 0x00000008060408a5 */ /* 0x001fe2000f8e0216 */
[----:B------:R-:W-:Y:S01]  /*0670*/  LEA R50, P1, R48, R50, 0x1 ;  /* 0x0000003230327211 */ /* 0x000fe200078208ff */
[----:B------:R-:W-:Y:S01]  /*0680*/  UISETP.GE.AND UP0, UPT, UR25, 0x1, UPT ;  /* 0x000000011900788c */ /* 0x000fe2000bf06270 */
[----:B------:R-:W-:Y:S01]  /*0690*/  IADD3 R0, PT, PT, R3, R5, RZ ;  /* 0x0000000503007210 */ /* 0x000fe20007ffe0ff */
[----:B------:R-:W-:Y:S02]  /*06a0*/  UIADD3 UR18, UP1, UPT, UR11, UR18, URZ ;  /* 0x000000120b127290 */ /* 0x000fe4000ff3e0ff */
[----:B--2---:R-:W-:Y:S01]  /*06b0*/  UIMAD.WIDE.U32 UR14, UR38, UR20, URZ ;  /* 0x00000014260e72a5 */ /* 0x004fe2000f8e00ff */
[----:B------:R-:W-:Y:S01]  /*06c0*/  IADD3.X R0, PT, PT, R0, UR19, RZ, P0, !PT ;  /* 0x0000001300007c10 */ /* 0x000fe200087fe4ff */
[----:B------:R-:W-:-:S02]  /*06d0*/  UIADD3.X UR30, UPT, UPT, UR19, UR30, URZ, UP1, !UPT ;  /* 0x0000001e131e7290 */ /* 0x000fc40008ffe4ff */
[----:B-1----:R-:W-:Y:S01]  /*06e0*/  ULEA UR29, UP1, UR18, UR8, 0x1 ;  /* 0x00000008121d7291 */ /* 0x002fe2000f8208ff */
[----:B------:R-:W-:Y:S01]  /*06f0*/  LEA.HI.X R48, R48, R51, R0, 0x1, P1 ;  /* 0x0000003330307211 */ /* 0x000fe200008f0c00 */
[----:B------:R-:W-:Y:S01]  /*0700*/  HFMA2 R51, -RZ, RZ, 0, 0 ;  /* 0x00000000ff337431 */ /* 0x000fe200000001ff */
        /* <DEDUP_REMOVED lines=13> */
[----:B-1----:R-:W-:-:S04]  /*07e0*/  IMAD R0, R7, UR10, RZ ;  /* 0x0000000a07007c24 */ /* 0x002fc8000f8e02ff */
[----:B------:R-:W-:Y:S01]  /*07f0*/  IMAD R57, R19, UR11, R0 ;  /* 0x0000000b13397c24 */ /* 0x000fe2000f8e0200 */
[----:B--2---:R-:W-:Y:S01]  /*0800*/  UIMAD.WIDE.U32 UR18, UR38, UR22, URZ ;  /* 0x00000016261272a5 */ /* 0x004fe2000f8e00ff */
[----:B------:R-:W1:Y:S01]  /*0810*/  LDCU UR22, c[0x0][0x394] ;  /* 0x00007280ff1677ac */ /* 0x000e620008000800 */
[----:B----4-:R-:W-:Y:S01]  /*0820*/  UIMAD.WIDE.U32 UR20, UR38, UR8, URZ ;  /* 0x00000008261472a5 */ /* 0x010fe2000f8e00ff */
        /* <DEDUP_REMOVED lines=9> */
[C---:B------:R-:W-:Y:S01]  /*08c0*/  SHF.L.U32 R3, R16.reuse, 0x4, RZ ;  /* 0x0000000410037819 */ /* 0x040fe200000006ff */
[----:B------:R-:W-:Y:S01]  /*08d0*/  UIMAD UR25, UR38, UR9, UR21 ;  /* 0x00000009261972a4 */ /* 0x000fe2000f8e0215 */
[----:B------:R-:W-:-:S02]  /*08e0*/  IADD3 R5, PT, PT, R16, 0x40, RZ ;  /* 0x0000004010057810 */ /* 0x000fc40007ffe0ff */
        /* <DEDUP_REMOVED lines=10> */
[C---:B------:R-:W-:Y:S02]  /*0990*/  SHF.L.U32 R47, R16.reuse, 0x1, RZ ;  /* 0x00000001102f7819 */ /* 0x040fe400000006ff */
[----:B------:R-:W-:-:S02]  /*09a0*/  IADD3 R49, PT, PT, R16, 0x200, RZ ;  /* 0x0000020010317810 */ /* 0x000fc40007ffe0ff */
[-C--:B------:R-:W-:Y:S02]  /*09b0*/  LEA.HI R25, R25, R16.reuse, RZ, 0x1b ;  /* 0x0000001019197211 */ /* 0x080fe400078fd8ff */
[-C--:B------:R-:W-:Y:S02]  /*09c0*/  LEA.HI R27, R27, R16.reuse, RZ, 0x1b ;  /* 0x000000101b1b7211 */ /* 0x080fe400078fd8ff */
[-C--:B------:R-:W-:Y:S02]  /*09d0*/  LEA.HI R29, R29, R16.reuse, RZ, 0x1b ;  /* 0x000000101d1d7211 */ /* 0x080fe400078fd8ff */
[C---:B------:R-:W-:Y:S02]  /*09e0*/  LEA.HI R46, R16.reuse, R16, RZ, 0x1b ;  /* 0x00000010102e7211 */ /* 0x040fe400078fd8ff */
        /* <DEDUP_REMOVED lines=16> */
[----:B------:R-:W-:Y:S02]  /*0af0*/  LEA R34, R25, UR6, 0x2 ;  /* 0x0000000619227c11 */ /* 0x000fe4000f8e10ff */
[----:B------:R-:W-:Y:S02]  /*0b00*/  LEA R33, R27, UR6, 0x2 ;  /* 0x000000061b217c11 */ /* 0x000fe4000f8e10ff */
[----:B------:R-:W-:Y:S02]  /*0b10*/  LEA R32, R29, UR6, 0x2 ;  /* 0x000000061d207c11 */ /* 0x000fe4000f8e10ff */
[----:B------:R-:W-:-:S02]  /*0b20*/  LOP3.LUT R126, R16, 0x1f, RZ, 0xc0, !PT ;  /* 0x0000001f107e7812 */ /* 0x000fc400078ec0ff */
        /* <DEDUP_REMOVED lines=17> */
[----:B-1----:R-:W-:-:S07]  /*0c40*/  IADD3 R25, PT, PT, R19, R57, RZ ;  /* 0x0000003913197210 */ /* 0x002fce0007ffe0ff */
.L_x_5417:
[----:B------:R-:W-:Y:S01]  /*0c50*/  BAR.SYNC.DEFER_BLOCKING 0x0 ;  /* 0x0000000000007b1d */ /* 0x000fe20000010000 */
[----:B0-----:R-:W-:Y:S02]  /*0c60*/  MOV R2, UR24 ;  /* 0x0000001800027c02 */ /* 0x001fe40008000f00 */
[----:B------:R-:W-:-:S03]  /*0c70*/  MOV R3, UR26 ;  /* 0x0000001a00037c02 */ /* 0x000fc60008000f00 */
[----:B------:R-:W0:Y:S01]  /*0c80*/  S2R R54, SR_LANEID ;  /* 0x0000000000367919 */ /* 0x000e220000000000 */
[C---:B------:R-:W-:Y:S01]  /*0c90*/  IMAD.WIDE.U32 R2, R27.reuse, 0x10, R2 ;  /* 0x000000101b027825 */ /* 0x040fe200078e0002 */
[----:B------:R-:W1:Y:S01]  /*0ca0*/  S2UR UR7, SR_CgaCtaId ;  /* 0x00000000000779c3 */ /* 0x000e620000008800 */
[----:B------:R-:W-:Y:S01]  /*0cb0*/  UMOV UR6, 0x400 ;  /* 0x0000040000067882 */ /* 0x000fe20000000000 */
[----:B------:R-:W-:Y:S01]  /*0cc0*/  MOV R20, UR27 ;  /* 0x0000001b00147c02 */ /* 0x000fe20008000f00 */
[----:B------:R-:W2:Y:S01]  /*0cd0*/  LDCU.128 UR8, c[0x0][0x410] ;  /* 0x00008200ff0877ac */ /* 0x000ea20008000c00 */
[----:B------:R-:W-:Y:S02]  /*0ce0*/  MOV R21, UR28 ;  /* 0x0000001c00157c02 */ /* 0x000fe40008000f00 */
[----:B------:R-:W-:Y:S02]  /*0cf0*/  MOV R22, UR29 ;  /* 0x0000001d00167c02 */ /* 0x000fe40008000f00 */
[----:B------:R-:W-:Y:S01]  /*0d00*/  MOV R23, UR30 ;  /* 0x0000001e00177c02 */ /* 0x000fe20008000f00 */
[----:B------:R-:W-:Y:S01]  /*0d10*/  UIADD3 UR31, UPT, UPT, UR22, -0x1, URZ ;  /* 0xffffffff161f7890 */ /* 0x000fe2000fffe0ff */
[----:B------:R-:W3:Y:S01]  /*0d20*/  LDCU.64 UR34, c[0x0][0x488] ;  /* 0x00009100ff2277ac */ /* 0x000ee20008000a00 */
[----:B----4-:R-:W4:Y:S01]  /*0d30*/  LDG.E.128 R4, desc[UR36][R2.64] ;  /* 0x0000002402047981 */ /* 0x010f22000c1e1d00 */
[----:B------:R-:W0:Y:S03]  /*0d40*/  LDCU UR40, c[0x0][0x38c] ;  /* 0x00007180ff2877ac */ /* 0x000e260008000800 */
[----:B------:R2:W3:Y:S01]  /*0d50*/  LDG.E.128 R8, desc[UR36][R2.64+0x200] ;  /* 0x0002002402087981 */ /* 0x0004e2000c1e1d00 */
[----:B------:R-:W-:Y:S01]  /*0d60*/  IMAD.WIDE.U32 R20, R27, 0x10, R20 ;  /* 0x000000101b147825 */ /* 0x000fe200078e0014 */
[----:B-1----:R-:W-:Y:S01]  /*0d70*/  ULEA UR6, UR7, UR6, 0x18 ;  /* 0x0000000607067291 */ /* 0x002fe2000f8ec0ff */
[----:B0-----:R-:W-:-:S05]  /*0d80*/  IADD3 R24, PT, PT, R47, R54, RZ ;  /* 0x000000362f187210 */ /* 0x001fca0007ffe0ff */
[----:B------:R-:W-:-:S04]  /*0d90*/  LEA R24, R24, UR6, 0x4 ;  /* 0x0000000618187c11 */ /* 0x000fc8000f8e20ff */
[----:B--2---:R-:W-:Y:S01]  /*0da0*/  LEA R3, R54, R24, 0x4 ;  /* 0x0000001836037211 */ /* 0x004fe200078e20ff */
[----:B----4-:R-:W-:Y:S04]  /*0db0*/  STS.128 [R24], R4 ;  /* 0x0000000418007388 */ /* 0x010fe80000000c00 */
[----:B---3--:R-:W-:Y:S01]  /*0dc0*/  STS.128 [R24+0x200], R8 ;  /* 0x0002000818007388 */ /* 0x008fe20000000c00 */
[----:B------:R-:W-:-:S03]  /*0dd0*/  NOP ;  /* 0x0000000000007918 */ /* 0x000fc60000000000 */
[----:B------:R-:W-:Y:S04]  /*0de0*/  LDS.128 R56, [R3] ;  /* 0x0000000003387984 */ /* 0x000fe80000000c00 */
[----:B------:R-:W-:Y:S01]  /*0df0*/  LDS.128 R12, [R3+0x10] ;  /* 0x00001000030c7984 */ /* 0x000fe20000000c00 */
[----:B------:R-:W-:Y:S06]  /*0e00*/  BAR.SYNC.DEFER_BLOCKING 0x0 ;  /* 0x0000000000007b1d */ /* 0x000fec0000010000 */
[----:B------:R-:W2:Y:S04]  /*0e10*/  LDG.E.128 R60, desc[UR36][R20.64] ;  /* 0x00000024143c7981 */ /* 0x000ea8000c1e1d00 */
[----:B------:R-:W3:Y:S01]  /*0e20*/  LDG.E.128 R64, desc[UR36][R20.64+0x200] ;  /* 0x0002002414407981 */ /* 0x000ee2000c1e1d00 */
[----:B------:R-:W-:-:S03]  /*0e30*/  IMAD.WIDE.U32 R22, R27, 0x10, R22 ;  /* 0x000000101b167825 */ /* 0x000fc600078e0016 */
        /* <DEDUP_REMOVED lines=8> */
[----:B------:R-:W-:Y:S01]  /*0ec0*/  USHF.L.U32 UR6, UR31, 0xa, URZ ;  /* 0x0000000a1f067899 */ /* 0x000fe200080006ff */
[----:B------:R-:W-:-:S03]  /*0ed0*/  UMOV UR7, URZ ;  /* 0x000000ff00077c82 */ /* 0x000fc60008000000 */
[----:B------:R-:W-:-:S04]  /*0ee0*/  UIMAD.WIDE.U32 UR32, UR39, UR8, UR6 ;  /* 0x00000008272072a5 */ /* 0x000fc8000f8e0006 */
[----:B------:R-:W-:-:S03]  /*0ef0*/  UIMAD UR9, UR39, UR9, UR33 ;  /* 0x00000009270972a4 */ /* 0x000fc6000f8e0221 */
[----:B------:R-:W-:Y:S02]  /*0f00*/  UMOV UR8, UR32 ;  /* 0x0000002000087c82 */ /* 0x000fe40008000000 */
[----:B------:R-:W-:-:S04]  /*0f10*/  UIMAD.WIDE.U32 UR8, UR38, UR10, UR8 ;  /* 0x0000000a260872a5 */ /* 0x000fc8000f8e0008 */
[----:B------:R-:W-:Y:S02]  /*0f20*/  UIMAD UR11, UR38, UR11, UR9 ;  /* 0x0000000b260b72a4 */ /* 0x000fe4000f8e0209 */
[----:B------:R-:W-:-:S04]  /*0f30*/  ULEA UR9, UP0, UR8, UR34, 0x1 ;  /* 0x0000002208097291 */ /* 0x000fc8000f8008ff */
[----:B------:R-:W-:Y:S02]  /*0f40*/  ULEA.HI.X UR8, UR8, UR35, UR11, 0x1, UP0 ;  /* 0x0000002308087291 */ /* 0x000fe400080f0c0b */
[----:B0-----:R-:W-:Y:S01]  /*0f50*/  MOV R60, UR9 ;  /* 0x00000009003c7c02 */ /* 0x001fe20008000f00 */
[----:B------:R-:W0:Y:S03]  /*0f60*/  LDCU.64 UR34, c[0x0][0x478] ;  /* 0x00008f00ff2277ac */ /* 0x000e260008000a00 */
[----:B------:R-:W-:-:S03]  /*0f70*/  MOV R61, UR8 ;  /* 0x00000008003d7c02 */ /* 0x000fc60008000f00 */
[----:B------:R-:W-:Y:S02]  /*0f80*/  IMAD.WIDE.U32 R60, R27, 0x10, R60 ;  /* 0x000000101b3c7825 */ /* 0x000fe400078e003c */
[----:B------:R-:W1:Y:S01]  /*0f90*/  LDCU.128 UR8, c[0x0][0x420] ;  /* 0x00008400ff0877ac */ /* 0x000e620008000c00 */
[----:B--2---:R-:W-:Y:S04]  /*0fa0*/  STS.128 [R24], R68 ;  /* 0x0000004418007388 */ /* 0x004fe80000000c00 */
[----:B---3--:R-:W-:Y:S01]  /*0fb0*/  STS.128 [R24+0x200], R72 ;  /* 0x0002004818007388 */ /* 0x008fe20000000c00 */
[----:B------:R-:W-:-:S03]  /*0fc0*/  NOP ;  /* 0x0000000000007918 */ /* 0x000fc60000000000 */
[----:B------:R-:W2:Y:S04]  /*0fd0*/  LDS.128 R64, [R3] ;  /* 0x0000000003407984 */ /* 0x000ea80000000c00 */
[----:B------:R-:W-:Y:S01]  /*0fe0*/  LDS.128 R20, [R3+0x10] ;  /* 0x0000100003147984 */ /* 0x000fe20000000c00 */
[----:B------:R-:W-:Y:S06]  /*0ff0*/  BAR.SYNC.DEFER_BLOCKING 0x0 ;  /* 0x0000000000007b1d */ /* 0x000fec0000010000 */
[----:B------:R-:W3:Y:S04]  /*1000*/  LDG.E.128 R76, desc[UR36][R60.64] ;  /* 0x000000243c4c7981 */ /* 0x000ee8000c1e1d00 */
[----:B------:R-:W4:Y:S01]  /*1010*/  LDG.E.128 R88, desc[UR36][R60.64+0x200] ;  /* 0x000200243c587981 */ /* 0x000f22000c1e1d00 */
[----:B-1----:R-:W-:-:S04]  /*1020*/  UIMAD.WIDE.U32 UR32, UR39, UR8, UR6 ;  /* 0x00000008272072a5 */ /* 0x002fc8000f8e0006 */
[----:B------:R-:W-:-:S03]  /*1030*/  UIMAD UR9, UR39, UR9, UR33 ;  /* 0x00000009270972a4 */ /* 0x000fc6000f8e0221 */
[----:B------:R-:W-:Y:S02]  /*1040*/  UMOV UR8, UR32 ;  /* 0x0000002000087c82 */ /* 0x000fe40008000000 */
[----:B------:R-:W-:Y:S01]  /*1050*/  UIMAD.WIDE.U32 UR8, UR38, UR10, UR8 ;  /* 0x0000000a260872a5 */ /* 0x000fe2000f8e0008 */
[----:B--2---:R-:W-:Y:S01]  /*1060*/  PRMT R117, R67, 0x7632, R117 ;  /* 0x0000763243757816 */ /* 0x004fe20000000075 */
[----:B------:R-:W1:Y:S02]  /*1070*/  LDCU.64 UR32, c[0x0][0x558] ;  /* 0x0000ab00ff2077ac */ /* 0x000e640008000a00 */
[----:B------:R-:W-:Y:S02]  /*1080*/  UIMAD UR11, UR38, UR11, UR9 ;  /* 0x0000000b260b72a4 */ /* 0x000fe4000f8e0209 */
[----:B0-----:R-:W-:-:S04]  /*1090*/  ULEA UR9, UP0, UR8, UR34, 0x1 ;  /* 0x0000002208097291 */ /* 0x001fc8000f8008ff */
[----:B------:R-:W-:Y:S02]  /*10a0*/  ULEA.HI.X UR8, UR8, UR35, UR11, 0x1, UP0 ;  /* 0x0000002308087291 */ /* 0x000fe400080f0c0b */
[----:B------:R-:W-:Y:S01]  /*10b0*/  MOV R82, UR9 ;  /* 0x0000000900527c02 */ /* 0x000fe20008000f00 */
[----:B------:R-:W0:Y:S03]  /*10c0*/  LDCU.64 UR34, c[0x0][0x490] ;  /* 0x00009200ff2277ac */ /* 0x000e260008000a00 */
[----:B------:R-:W-:Y:S01]  /*10d0*/  MOV R83, UR8 ;  /* 0x0000000800537c02 */ /* 0x000fe20008000f00 */
[----:B------:R-:W2:Y:S02]  /*10e0*/  LDCU.64 UR10, c[0x0][0x508] ;  /* 0x0000a100ff0a77ac */ /* 0x000ea40008000a00 */
[----:B------:R-:W-:Y:S01]  /*10f0*/  IMAD.WIDE.U32 R82, R27, 0x10, R82 ;  /* 0x000000101b527825 */ /* 0x000fe200078e0052 */
[----:B---3--:R-:W-:Y:S04]  /*1100*/  STS.128 [R24], R76 ;  /* 0x0000004c18007388 */ /* 0x008fe80000000c00 */
[----:B----4-:R-:W-:Y:S01]  /*1110*/  STS.128 [R24+0x200], R88 ;  /* 0x0002005818007388 */ /* 0x010fe20000000c00 */
[----:B------:R-:W-:-:S03]  /*1120*/  NOP ;  /* 0x0000000000007918 */ /* 0x000fc60000000000 */
[----:B------:R-:W3:Y:S04]  /*1130*/  LDS.128 R84, [R3] ;  /* 0x0000000003547984 */ /* 0x000ee80000000c00 */
[----:B------:R-:W4:Y:S01]  /*1140*/  LDS.128 R68, [R3+0x10] ;  /* 0x0000100003447984 */ /* 0x000f220000000c00 */
[----:B------:R-:W-:Y:S06]  /*1150*/  BAR.SYNC.DEFER_BLOCKING 0x0 ;  /* 0x0000000000007b1d */ /* 0x000fec0000010000 */
[----:B------:R-:W4:Y:S04]  /*1160*/  LDG.E.128 R72, desc[UR36][R82.64] ;  /* 0x0000002452487981 */ /* 0x000f28000c1e1d00 */
[----:B------:R1:W4:Y:S01]  /*1170*/  LDG.E.128 R60, desc[UR36][R82.64+0x200] ;  /* 0x00020024523c7981 */ /* 0x000322000c1e1d00 */
[----:B------:R-:W-:Y:S01]  /*1180*/  PRMT R107, R64, 0x7632, R107 ;  /* 0x00007632406b7816 */ /* 0x000fe2000000006b */
[----:B--2---:R-:W-:Y:S01]  /*1190*/  UIMAD.WIDE.U32 UR8, UR39, UR10, UR6 ;  /* 0x0000000a270872a5 */ /* 0x004fe2000f8e0006 */
[----:B------:R-:W-:-:S02]  /*11a0*/  PRMT R113, R65, 0x7632, R113 ;  /* 0x0000763241717816 */ /* 0x000fc40000000071 */
[----:B---3--:R-:W-:Y:S01]  /*11b0*/  SHF.L.U32 R79, R86, 0x10, RZ ;  /* 0x00000010564f7819 */ /* 0x008fe200000006ff */
[----:B------:R-:W-:Y:S01]  /*11c0*/  UIMAD UR9, UR39, UR11, UR9 ;  /* 0x0000000b270972a4 */ /* 0x000fe2000f8e0209 */
[----:B------:R-:W-:Y:S01]  /*11d0*/  SHF.L.U32 R77, R87, 0x10, RZ ;  /* 0x00000010574d7819 */ /* 0x000fe200000006ff */
[----:B------:R-:W2:Y:S01]  /*11e0*/  LDCU.64 UR10, c[0x0][0x510] ;  /* 0x0000a200ff0a77ac */ /* 0x000ea20008000a00 */
[C---:B------:R-:W-:Y:S01]  /*11f0*/  SHF.L.U32 R81, R84.reuse, 0x10, RZ ;  /* 0x0000001054517819 */ /* 0x040fe200000006ff */
[----:B------:R-:W-:Y:S01]  /*1200*/  FMUL.FTZ R88, R79, -1.4426950216293334961 ;  /* 0xbfb8aa3b4f587820 */ /* 0x000fe20000410000 */
[----:B-1----:R-:W-:Y:S01]  /*1210*/  PRMT R82, R84, 0x7632, R82 ;  /* 0x0000763254527816 */ /* 0x002fe20000000052 */
[----:B------:R-:W-:Y:S01]  /*1220*/  FMUL.FTZ R90, R77, -1.4426950216293334961 ;  /* 0xbfb8aa3b4d5a7820 */ /* 0x000fe20000410000 */
[----:B------:R-:W-:Y:S01]  /*1230*/  SHF.L.U32 R80, R85, 0x10, RZ ;  /* 0x0000001055507819 */ /* 0x000fe200000006ff */
[----:B------:R1:W-:Y:S01]  /*1240*/  MUFU.EX2 R93, R88 ;  /* 0x00000058005d7308 */ /* 0x0003e20000000800 */
[----:B----4-:R-:W-:Y:S01]  /*1250*/  SHF.L.U32 R78, R69, 0x10, RZ ;  /* 0x00000010454e7819 */ /* 0x010fe200000006ff */
[----:B------:R-:W-:Y:S01]  /*1260*/  FMUL.FTZ R2, R81, -1.4426950216293334961 ;  /* 0xbfb8aa3b51027820 */ /* 0x000fe20000410000 */
[----:B------:R-:W-:Y:S01]  /*1270*/  SHF.L.U32 R82, R82, 0x10, RZ ;  /* 0x0000001052527819 */ /* 0x000fe200000006ff */
[----:B------:R3:W4:Y:S01]  /*1280*/  MUFU.EX2 R94, R90 ;  /* 0x0000005a005e7308 */ /* 0x0007220000000800 */
[----:B------:R-:W-:Y:S01]  /*1290*/  PRMT R83, R85, 0x7632, R83 ;  /* 0x0000763255537816 */ /* 0x000fe20000000053 */
[----:B------:R-:W-:Y:S01]  /*12a0*/  FMUL.FTZ R76, R80, -1.4426950216293334961 ;  /* 0xbfb8aa3b504c7820 */ /* 0x000fe20000410000 */
[----:B------:R-:W-:Y:S01]  /*12b0*/  PRMT R84, R86, 0x7632, R84 ;  /* 0x0000763256547816 */ /* 0x000fe20000000054 */
[----:B------:R-:W-:Y:S01]  /*12c0*/  FMUL.FTZ R85, R78, -1.4426950216293334961 ;  /* 0xbfb8aa3b4e557820 */ /* 0x000fe20000410000 */
[----:B-1----:R-:W-:Y:S01]  /*12d0*/  PRMT R88, R87, 0x7632, R88 ;  /* 0x0000763257587816 */ /* 0x002fe20000000058 */
[----:B------:R1:W-:Y:S01]  /*12e0*/  MUFU.EX2 R89, R2 ;  /* 0x0000000200597308 */ /* 0x0003e20000000800 */
[C---:B------:R-:W-:Y:S01]  /*12f0*/  SHF.L.U32 R0, R68.reuse, 0x10, RZ ;  /* 0x0000001044007819 */ /* 0x040fe200000006ff */
[----:B--2---:R-:W-:Y:S01]  /*1300*/  UIMAD.WIDE.U32 UR8, UR38, UR10, UR8 ;  /* 0x0000000a260872a5 */ /* 0x004fe2000f8e0008 */
[----:B---3--:R-:W-:Y:S01]  /*1310*/  PRMT R90, R68, 0x7632, R90 ;  /* 0x00007632445a7816 */ /* 0x008fe2000000005a */
[----:B------:R-:W-:Y:S01]  /*1320*/  FMUL.FTZ R68, R82, -1.4426950216293334961 ;  /* 0xbfb8aa3b52447820 */ /* 0x000fe20000410000 */
[----:B------:R-:W-:Y:S01]  /*1330*/  SHF.L.U32 R83, R83, 0x10, RZ ;  /* 0x0000001053537819 */ /* 0x000fe200000006ff */
[----:B------:R2:W3:Y:S01]  /*1340*/  MUFU.EX2 R91, R76 ;  /* 0x0000004c005b7308 */ /* 0x0004e20000000800 */
[----:B------:R-:W-:Y:S01]  /*1350*/  SHF.L.U32 R84, R84, 0x10, RZ ;  /* 0x0000001054547819 */ /* 0x000fe200000006ff */
[----:B------:R-:W-:Y:S01]  /*1360*/  FMUL.FTZ R92, R0, -1.4426950216293334961 ;  /* 0xbfb8aa3b005c7820 */ /* 0x000fe20000410000 */
[----:B------:R-:W-:Y:S01]  /*1370*/  SHF.L.U32 R88, R88, 0x10, RZ ;  /* 0x0000001058587819 */ /* 0x000fe200000006ff */
[----:B------:R0:W-:Y:S01]  /*1380*/  MUFU.EX2 R97, R85 ;  /* 0x0000005500617308 */ /* 0x0001e20000000800 */
[----:B------:R-:W-:Y:S01]  /*1390*/  SHF.L.U32 R90, R90, 0x10, RZ ;  /* 0x000000105a5a7819 */ /* 0x000fe200000006ff */
[----:B----4-:R-:W-:Y:S01]  /*13a0*/  FADD.FTZ R94, R94, 1 ;  /* 0x3f8000005e5e7421 */ /* 0x010fe20000010000 */
[C---:B-1----:R-:W-:Y:S01]  /*13b0*/  SHF.L.U32 R2, R70.reuse, 0x10, RZ ;  /* 0x0000001046027819 */ /* 0x042fe200000006ff */
[----:B------:R1:W4:Y:S01]  /*13c0*/  MUFU.EX2 R99, R68 ;  /* 0x0000004400637308 */ /* 0x0003220000000800 */
[----:B--2---:R-:W-:Y:S01]  /*13d0*/  SHF.L.U32 R76, R71, 0x10, RZ ;  /* 0x00000010474c7819 */ /* 0x004fe200000006ff */
[----:B------:R-:W-:Y:S01]  /*13e0*/  FADD.FTZ R102, R93, 1 ;  /* 0x3f8000005d667421 */ /* 0x000fe20000010000 */
[----:B------:R-:W-:Y:S01]  /*13f0*/  PRMT R87, R69, 0x7632, R87 ;  /* 0x0000763245577816 */ /* 0x000fe20000000057 */
[----:B------:R-:W-:Y:S01]  /*1400*/  FMUL.FTZ R69, R83, -1.4426950216293334961 ;  /* 0xbfb8aa3b53457820 */ /* 0x000fe20000410000 */
[----:B------:R-:W-:Y:S01]  /*1410*/  PRMT R86, R70, 0x7632, R86 ;  /* 0x0000763246567816 */ /* 0x000fe20000000056 */
[----:B------:R-:W-:Y:S01]  /*1420*/  FMUL.FTZ R70, R84, -1.4426950216293334961 ;  /* 0xbfb8aa3b54467820 */ /* 0x000fe20000410000 */
[----:B0-----:R-:W-:Y:S01]  /*1430*/  PRMT R85, R71, 0x7632, R85 ;  /* 0x0000763247557816 */ /* 0x001fe20000000055 */
[----:B------:R-:W-:Y:S01]  /*1440*/  FMUL.FTZ R71, R88, -1.4426950216293334961 ;  /* 0xbfb8aa3b58477820 */ /* 0x000fe20000410000 */
[----:B-1----:R-:W-:Y:S01]  /*1450*/  FMUL.FTZ R68, R90, -1.4426950216293334961 ;  /* 0xbfb8aa3b5a447820 */ /* 0x002fe20000410000 */
[----:B------:R-:W-:Y:S01]  /*1460*/  MUFU.EX2 R101, R69 ;  /* 0x0000004500657308 */ /* 0x000fe20000000800 */
[----:B---3--:R-:W-:Y:S01]  /*1470*/  FADD.FTZ R103, R91, 1 ;  /* 0x3f8000005b677421 */ /* 0x008fe20000010000 */
[----:B------:R-:W-:Y:S01]  /*1480*/  FMUL.FTZ R95, R2, -1.4426950216293334961 ;  /* 0xbfb8aa3b025f7820 */ /* 0x000fe20000410000 */
[----:B------:R-:W-:Y:S01]  /*1490*/  SHF.L.U32 R87, R87, 0x10, RZ ;  /* 0x0000001057577819 */ /* 0x000fe200000006ff */
[----:B------:R-:W0:Y:S01]  /*14a0*/  MUFU.EX2 R104, R70 ;  /* 0x0000004600687308 */ /* 0x000e220000000800 */
[----:B------:R-:W-:Y:S01]  /*14b0*/  SHF.L.U32 R85, R85, 0x10, RZ ;  /* 0x0000001055557819 */ /* 0x000fe200000006ff */
[----:B------:R-:W-:Y:S01]  /*14c0*/  FMUL.FTZ R98, R76, -1.4426950216293334961 ;  /* 0xbfb8aa3b4c627820 */ /* 0x000fe20000410000 */
[----:B------:R-:W-:Y:S01]  /*14d0*/  SHF.L.U32 R86, R86, 0x10, RZ ;  /* 0x0000001056567819 */ /* 0x000fe200000006ff */
[----:B------:R-:W1:Y:S01]  /*14e0*/  MUFU.EX2 R110, R71 ;  /* 0x00000047006e7308 */ /* 0x000e620000000800 */
[----:B------:R-:W-:Y:S01]  /*14f0*/  PRMT R93, R58, 0x7632, R93 ;  /* 0x000076323a5d7816 */ /* 0x000fe2000000005d */
[----:B------:R-:W-:Y:S01]  /*1500*/  FMUL.FTZ R100, R85, -1.4426950216293334961 ;  /* 0xbfb8aa3b55647820 */ /* 0x000fe20000410000 */
[----:B----4-:R-:W-:Y:S01]  /*1510*/  FADD.FTZ R109, R99, 1 ;  /* 0x3f800000636d7421 */ /* 0x010fe20000010000 */
[----:B------:R-:W-:Y:S01]  /*1520*/  MUFU.EX2 R116, R68 ;  /* 0x0000004400747308 */ /* 0x000fe20000000800 */
[----:B------:R-:W-:Y:S01]  /*1530*/  SHF.L.U32 R99, R23, 0x10, RZ ;  /* 0x0000001017637819 */ /* 0x000fe200000006ff */
[----:B------:R-:W-:Y:S01]  /*1540*/  UIMAD UR10, UR38, UR11, UR9 ;  /* 0x0000000b260a72a4 */ /* 0x000fe2000f8e0209 */
[----:B------:R-:W-:Y:S01]  /*1550*/  PRMT R115, R66, 0x7632, R115 ;  /* 0x0000763242737816 */ /* 0x000fe20000000073 */
[----:B------:R2:W3:Y:S01]  /*1560*/  MUFU.EX2 R96, R92 ;  /* 0x0000005c00607308 */ /* 0x0004e20000000800 */
[----:B------:R-:W-:Y:S01]  /*1570*/  SHF.L.U32 R107, R107, 0x10, RZ ;  /* 0x000000106b6b7819 */ /* 0x000fe200000006ff */
[----:B0-----:R-:W-:Y:S01]  /*1580*/  FADD.FTZ R111, R104, 1 ;  /* 0x3f800000686f7421 */ /* 0x001fe20000010000 */
[----:B------:R-:W-:Y:S01]  /*1590*/  SHF.L.U32 R113, R113, 0x10, RZ ;  /* 0x0000001071717819 */ /* 0x000fe200000006ff */
[----:B------:R-:W-:Y:S01]  /*15a0*/  MUFU.RCP R103, R103 ;  /* 0x0000006700677308 */ /* 0x000fe20000001000 */
[----:B------:R-:W-:Y:S01]  /*15b0*/  SHF.L.U32 R117, R117, 0x10, RZ ;  /* 0x0000001075757819 */ /* 0x000fe200000006ff */
[----:B-1----:R-:W-:Y:S01]  /*15c0*/  FADD.FTZ R119, R110, 1 ;  /* 0x3f8000006e777421 */ /* 0x002fe20000010000 */
[----:B------:R-:W-:Y:S01]  /*15d0*/  SHF.L.U32 R115, R115, 0x10, RZ ;  /* 0x0000001073737819 */ /* 0x000fe200000006ff */
[----:B------:R-:W-:Y:S01]  /*15e0*/  ULEA UR9, UP0, UR8, UR32, 0x1 ;  /* 0x0000002008097291 */ /* 0x000fe2000f8008ff */
[----:B--2---:R-:W-:Y:S01]  /*15f0*/  FADD.FTZ R92, R89, 1 ;  /* 0x3f800000595c7421 */ /* 0x004fe20000010000 */
[----:B------:R-:W-:-:S02]  /*1600*/  PRMT R138, R4, 0x7632, R138 ;  /* 0x00007632048a7816 */ /* 0x000fc4000000008a */
[----:B------:R0:W1:Y:S01]  /*1610*/  MUFU.EX2 R114, R95 ;  /* 0x0000005f00727308 */ /* 0x0000620000000800 */
[----:B------:R-:W-:Y:S01]  /*1620*/  SHF.L.U32 R139, R4, 0x10, RZ ;  /* 0x00000010048b7819 */ /* 0x000fe200000006ff */
[----:B---3--:R-:W-:Y:S01]  /*1630*/  FADD.FTZ R105, R96, 1 ;  /* 0x3f80000060697421 */ /* 0x008fe20000010000 */
[----:B------:R-:W-:Y:S01]  /*1640*/  SHF.L.U32 R96, R20, 0x10, RZ ;  /* 0x0000001014607819 */ /* 0x000fe200000006ff */
[----:B------:R-:W-:Y:S01]  /*1650*/  MUFU.RCP R92, R92 ;  /* 0x0000005c005c7308 */ /* 0x000fe20000001000 */
[C---:B------:R-:W-:Y:S01]  /*1660*/  PRMT R140, R5.reuse, 0x7632, R140 ;  /* 0x00007632058c7816 */ /* 0x040fe2000000008c */
[----:B------:R-:W-:Y:S01]  /*1670*/  ULEA.HI.X UR8, UR8, UR33, UR10, 0x1, UP0 ;  /* 0x0000002108087291 */ /* 0x000fe200080f0c0a */
[----:B------:R-:W-:Y:S01]  /*1680*/  SHF.L.U32 R141, R5, 0x10, RZ ;  /* 0x00000010058d7819 */ /* 0x000fe200000006ff */
[----:B------:R-:W-:Y:S01]  /*1690*/  UISETP.NE.U32.AND UP0, UPT, UR34, URZ, UPT ;  /* 0x000000ff2200728c */ /* 0x000fe2000bf05070 */
[----:B0-----:R-:W-:Y:S01]  /*16a0*/  FMUL.FTZ R95, R87, -1.4426950216293334961 ;  /* 0xbfb8aa3b575f7820 */ /* 0x001fe20000410000 */
[----:B------:R-:W-:-:S02]  /*16b0*/  SHF.L.U32 R143, R6, 0x10, RZ ;  /* 0x00000010068f7819 */ /* 0x000fc400000006ff */
[----:B------:R0:W2:Y:S01]  /*16c0*/  MUFU.EX2 R122, R98 ;  /* 0x00000062007a7308 */ /* 0x0000a20000000800 */
[----:B------:R-:W-:Y:S01]  /*16d0*/  SHF.L.U32 R145, R7, 0x10, RZ ;  /* 0x0000001007917819 */ /* 0x000fe200000006ff */
[----:B-1----:R-:W-:Y:S01]  /*16e0*/  FADD.FTZ R125, R114, 1 ;  /* 0x3f800000727d7421 */ /* 0x002fe20000010000 */
[----:B------:R-:W-:Y:S01]  /*16f0*/  SHF.L.U32 R137, R8, 0x10, RZ ;  /* 0x0000001008897819 */ /* 0x000fe200000006ff */
[----:B------:R1:W-:Y:S01]  /*1700*/  MUFU.EX2 R124, R95 ;  /* 0x0000005f007c7308 */ /* 0x0003e20000000800 */
[----:B------:R-:W-:Y:S01]  /*1710*/  UISETP.NE.AND.EX UP0, UPT, UR35, URZ, UPT, UP0 ;  /* 0x000000ff2300728c */ /* 0x000fe2000bf05300 */
[----:B------:R-:W-:Y:S02]  /*1720*/  PRMT R89, R56, 0x7632, R89 ;  /* 0x0000763238597816 */ /* 0x000fe40000000059 */
[----:B------:R3:W4:Y:S01]  /*1730*/  MUFU.EX2 R133, R100 ;  /* 0x0000006400857308 */ /* 0x0007220000000800 */
[----:B0-----:R-:W-:Y:S01]  /*1740*/  FMUL.FTZ R98, R86, -1.4426950216293334961 ;  /* 0xbfb8aa3b56627820 */ /* 0x001fe20000410000 */
[----:B------:R-:W-:-:S02]  /*1750*/  PRMT R91, R57, 0x7632, R91 ;  /* 0x00007632395b7816 */ /* 0x000fc4000000005b */
[----:B------:R-:W-:Y:S01]  /*1760*/  MUFU.RCP R102, R102 ;  /* 0x0000006600667308 */ /* 0x000fe20000001000 */
[----:B-1----:R-:W-:Y:S01]  /*1770*/  PRMT R95, R59, 0x7632, R95 ;  /* 0x000076323b5f7816 */ /* 0x002fe2000000005f */
[----:B--2---:R-:W-:Y:S01]  /*1780*/  FADD.FTZ R127, R122, 1 ;  /* 0x3f8000007a7f7421 */ /* 0x004fe20000010000 */
[----:B------:R-:W-:Y:S01]  /*1790*/  FADD.FTZ R122, R116, 1 ;  /* 0x3f800000747a7421 */ /* 0x000fe20000010000 */
[----:B------:R-:W-:Y:S02]  /*17a0*/  SHF.L.U32 R56, R56, 0x10, RZ ;  /* 0x0000001038387819 */ /* 0x000fe400000006ff */
[----:B------:R-:W-:Y:S02]  /*17b0*/  SHF.L.U32 R57, R57, 0x10, RZ ;  /* 0x0000001039397819 */ /* 0x000fe400000006ff */
[----:B---3--:R0:W1:Y:S01]  /*17c0*/  MUFU.RCP R100, R94 ;  /* 0x0000005e00647308 */ /* 0x0080620000001000 */
[----:B----4-:R-:W-:-:S07]  /*17d0*/  FADD.FTZ R136, R133, 1 ;  /* 0x3f80000085887421 */ /* 0x010fce0000010000 */
[----:B------:R2:W3:Y:S01]  /*17e0*/  MUFU.EX2 R128, R98 ;  /* 0x0000006200807308 */ /* 0x0004e20000000800 */
[----:B0-----:R-:W-:Y:S01]  /*17f0*/  SHF.L.U32 R94, R67, 0x10, RZ ;  /* 0x00000010435e7819 */ /* 0x001fe200000006ff */
[----:B------:R-:W-:Y:S01]  /*1800*/  FADD.FTZ R67, R97, 1 ;  /* 0x3f80000061437421 */ /* 0x000fe20000010000 */
[----:B------:R-:W-:Y:S01]  /*1810*/  SHF.L.U32 R97, R21, 0x10, RZ ;  /* 0x0000001015617819 */ /* 0x000fe200000006ff */
[----:B------:R-:W-:Y:S01]  /*1820*/  MUFU.RCP R109, R109 ;  /* 0x0000006d006d7308 */ /* 0x000fe20000001000 */
[----:B--2---:R-:W-:Y:S01]  /*1830*/  SHF.L.U32 R98, R22, 0x10, RZ ;  /* 0x0000001016627819 */ /* 0x004fe200000006ff */
[----:B-1----:R-:W-:-:S06]  /*1840*/  FADD.FTZ R114, -R100, 1 ;  /* 0x3f80000064727421 */ /* 0x002fcc0000010100 */
[----:B------:R-:W-:Y:S01]  /*1850*/  MUFU.RCP R111, R111 ;  /* 0x0000006f006f7308 */ /* 0x000fe20000001000 */
[C---:B------:R-:W-:Y:S01]  /*1860*/  FFMA.FTZ R114, R77.reuse, R114, 1 ;  /* 0x3f8000004d727423 */ /* 0x040fe20000010072 */
[----:B---3--:R-:W-:Y:S01]  /*1870*/  FADD.FTZ R130, R128, 1 ;  /* 0x3f80000080827421 */ /* 0x008fe20000010000 */
[----:B------:R-:W-:-:S05]  /*1880*/  FMUL.FTZ R77, R77, R100 ;  /* 0x000000644d4d7220 */ /* 0x000fca0000410000 */
[----:B------:R-:W0:Y:S08]  /*1890*/  MUFU.RCP R119, R119 ;  /* 0x0000007700777308 */ /* 0x000e300000001000 */
[----:B------:R-:W-:Y:S08]  /*18a0*/  MUFU.RCP R105, R105 ;  /* 0x0000006900697308 */ /* 0x000ff00000001000 */
[----:B------:R-:W-:Y:S01]  /*18b0*/  MUFU.RCP R67, R67 ;  /* 0x0000004300437308 */ /* 0x000fe20000001000 */
[----:B0-----:R-:W-:-:S04]  /*18c0*/  FADD.FTZ R129, -R119, 1 ;  /* 0x3f80000077817421 */ /* 0x001fc80000010100 */
[----:B------:R-:W-:-:S03]  /*18d0*/  FFMA.FTZ R131, R88, R129, 1 ;  /* 0x3f80000058837423 */ /* 0x000fc60000010081 */
[----:B------:R-:W-:Y:S08]  /*18e0*/  MUFU.RCP R149, R122 ;  /* 0x0000007a00957308 */ /* 0x000ff00000001000 */
[----:B------:R-:W0:Y:S08]  /*18f0*/  MUFU.RCP R127, R127 ;  /* 0x0000007f007f7308 */ /* 0x000e300000001000 */
[----:B------:R-:W-:Y:S08]  /*1900*/  MUFU.RCP R151, R130 ;  /* 0x0000008200977308 */ /* 0x000ff00000001000 */
[----:B------:R1:W2:Y:S01]  /*1910*/  MUFU.RCP R154, R136 ;  /* 0x00000088009a7308 */ /* 0x0002a20000001000 */
[----:B0-----:R-:W-:-:S04]  /*1920*/  FADD.FTZ R135, -R127, 1 ;  /* 0x3f8000007f877421 */ /* 0x001fc80000010100 */
[----:B------:R-:W-:Y:S01]  /*1930*/  FFMA.FTZ R135, R76, R135, 1 ;  /* 0x3f8000004c877423 */ /* 0x000fe20000010087 */
[----:B-1----:R-:W-:Y:S01]  /*1940*/  PRMT R136, R6, 0x7632, R136 ;  /* 0x0000763206887816 */ /* 0x002fe20000000088 */
[----:B------:R0:W-:Y:S04]  /*1950*/  STS.128 [R24], R72 ;  /* 0x0000004818007388 */ /* 0x0001e80000000c00 */
[----:B------:R1:W-:Y:S01]  /*1960*/  STS.128 [R24+0x200], R60 ;  /* 0x0002003c18007388 */ /* 0x0003e20000000c00 */
[----:B------:R-:W-:-:S03]  /*1970*/  NOP ;  /* 0x0000000000007918 */ /* 0x000fc60000000000 */
[----:B------:R-:W3:Y:S01]  /*1980*/  LDS.128 R68, [R3] ;  /* 0x0000000003447984 */ /* 0x000ee20000000c00 */
[----:B0-----:R-:W-:Y:S02]  /*1990*/  SHF.L.U32 R75, R64, 0x10, RZ ;  /* 0x00000010404b7819 */ /* 0x001fe400000006ff */
[----:B------:R-:W-:Y:S02]  /*19a0*/  SHF.L.U32 R72, R65, 0x10, RZ ;  /* 0x0000001041487819 */ /* 0x000fe400000006ff */
[----:B-1----:R-:W-:Y:S02]  /*19b0*/  SHF.L.U32 R60, R58, 0x10, RZ ;  /* 0x000000103a3c7819 */ /* 0x002fe400000006ff */
[----:B------:R-:W-:Y:S02]  /*19c0*/  SHF.L.U32 R61, R59, 0x10, RZ ;  /* 0x000000103b3d7819 */ /* 0x000fe400000006ff */
[----:B------:R-:W-:Y:S01]  /*19d0*/  PRMT R62, R20, 0x7632, R62 ;  /* 0x00007632143e7816 */ /* 0x000fe2000000003e */
[----:B------:R-:W-:Y:S01]  /*19e0*/  FADD.FTZ R20, -R92, 1 ;  /* 0x3f8000005c147421 */ /* 0x000fe20000010100 */
[----:B------:R-:W-:-:S02]  /*19f0*/  PRMT R63, R21, 0x7632, R63 ;  /* 0x00007632153f7816 */ /* 0x000fc4000000003f */
[----:B------:R-:W-:Y:S01]  /*1a00*/  PRMT R64, R22, 0x7632, R64 ;  /* 0x0000763216407816 */ /* 0x000fe20000000040 */
[----:B------:R-:W-:Y:S01]  /*1a10*/  FFMA.FTZ R20, R81, R20, 1 ;  /* 0x3f80000051147423 */ /* 0x000fe20000010014 */
[----:B------:R-:W-:Y:S01]  /*1a20*/  PRMT R65, R23, 0x7632, R65 ;  /* 0x0000763217417816 */ /* 0x000fe20000000041 */
[----:B------:R-:W-:Y:S01]  /*1a30*/  FADD.FTZ R23, -R103, 1 ;  /* 0x3f80000067177421 */ /* 0x000fe20000010100 */
[----:B------:R-:W-:Y:S01]  /*1a40*/  SHF.L.U32 R74, R66, 0x10, RZ ;  /* 0x00000010424a7819 */ /* 0x000fe200000006ff */
[----:B------:R-:W-:Y:S01]  /*1a50*/  FADD.FTZ R66, R101, 1 ;  /* 0x3f80000065427421 */ /* 0x000fe20000010000 */
[----:B------:R-:W-:Y:S01]  /*1a60*/  SHF.L.U32 R147, R62, 0x10, RZ ;  /* 0x000000103e937819 */ /* 0x000fe200000006ff */
[----:B------:R-:W-:Y:S01]  /*1a70*/  FFMA.FTZ R23, R80, R23, 1 ;  /* 0x3f80000050177423 */ /* 0x000fe20000010017 */
[----:B------:R-:W-:Y:S01]  /*1a80*/  SHF.L.U32 R142, R63, 0x10, RZ ;  /* 0x000000103f8e7819 */ /* 0x000fe200000006ff */
[----:B------:R-:W-:Y:S01]  /*1a90*/  FMUL.FTZ R81, R81, R92 ;  /* 0x0000005c51517220 */ /* 0x000fe20000410000 */
[----:B------:R-:W-:Y:S01]  /*1aa0*/  SHF.L.U32 R144, R64, 0x10, RZ ;  /* 0x0000001040907819 */ /* 0x000fe200000006ff */
[----:B------:R-:W0:Y:S01]  /*1ab0*/  MUFU.RCP R66, R66 ;  /* 0x0000004200427308 */ /* 0x000e220000001000 */
[----:B------:R-:W-:Y:S01]  /*1ac0*/  SHF.L.U32 R146, R65, 0x10, RZ ;  /* 0x0000001041927819 */ /* 0x000fe200000006ff */
[----:B--2---:R-:W-:Y:S01]  /*1ad0*/  FADD.FTZ R64, -R154, 1 ;  /* 0x3f8000009a407421 */ /* 0x004fe20000010100 */
[----:B---3--:R-:W-:-:S02]  /*1ae0*/  SHF.L.U32 R58, R68, 0x10, RZ ;  /* 0x00000010443a7819 */ /* 0x008fc400000006ff */
[----:B------:R-:W-:Y:S02]  /*1af0*/  SHF.L.U32 R59, R69, 0x10, RZ ;  /* 0x00000010453b7819 */ /* 0x000fe400000006ff */
[----:B------:R-:W-:Y:S01]  /*1b00*/  PRMT R104, R68, 0x7632, R104 ;  /* 0x0000763244687816 */ /* 0x000fe20000000068 */
[----:B------:R-:W-:Y:S01]  /*1b10*/  FMUL.FTZ R21, R75, R58 ;  /* 0x0000003a4b157220 */ /* 0x000fe20000410000 */
[C---:B------:R-:W-:Y:S01]  /*1b20*/  PRMT R112, R71.reuse, 0x7632, R112 ;  /* 0x0000763247707816 */ /* 0x040fe20000000070 */
[----:B------:R-:W-:Y:S01]  /*1b30*/  FMUL.FTZ R22, R72, R59 ;  /* 0x0000003b48167220 */ /* 0x000fe20000410000 */
[----:B------:R-:W-:Y:S01]  /*1b40*/  SHF.L.U32 R101, R71, 0x10, RZ ;  /* 0x0000001047657819 */ /* 0x000fe200000006ff */
[----:B------:R-:W-:Y:S01]  /*1b50*/  FMUL.FTZ R21, R92, R21 ;  /* 0x000000155c157220 */ /* 0x000fe20000410000 */
[C---:B------:R-:W-:Y:S01]  /*1b60*/  SHF.L.U32 R73, R70.reuse, 0x10, RZ ;  /* 0x0000001046497819 */ /* 0x040fe200000006ff */
[----:B------:R-:W-:Y:S01]  /*1b70*/  FMUL.FTZ R22, R103, R22 ;  /* 0x0000001667167220 */ /* 0x000fe20000410000 */
[----:B------:R-:W-:Y:S01]  /*1b80*/  PRMT R108, R70, 0x7632, R108 ;  /* 0x00007632466c7816 */ /* 0x000fe2000000006c */
[----:B------:R-:W-:Y:S01]  /*1b90*/  FMUL.FTZ R68, R21, R20 ;  /* 0x0000001415447220 */ /* 0x000fe20000410000 */
[----:B------:R-:W-:Y:S01]  /*1ba0*/  FADD.FTZ R70, -R102, 1 ;  /* 0x3f80000066467421 */ /* 0x000fe20000010100 */
[----:B------:R-:W-:Y:S01]  /*1bb0*/  FMUL.FTZ R71, R22, R23 ;  /* 0x0000001716477220 */ /* 0x000fe20000410000 */
[----:B------:R-:W-:Y:S01]  /*1bc0*/  SHF.L.U32 R104, R104, 0x10, RZ ;  /* 0x0000001068687819 */ /* 0x000fe200000006ff */
[----:B------:R-:W1:Y:S01]  /*1bd0*/  LDS.128 R20, [R3+0x10] ;  /* 0x0000100003147984 */ /* 0x000e620000000c00 */
[----:B------:R-:W-:Y:S01]  /*1be0*/  FMUL.FTZ R123, R94, R101 ;  /* 0x000000655e7b7220 */ /* 0x000fe20000410000 */
[----:B------:R-:W-:Y:S01]  /*1bf0*/  FMUL.FTZ R121, R74, R73 ;  /* 0x000000494a797220 */ /* 0x000fe20000410000 */
[----:B------:R-:W-:Y:S01]  /*1c00*/  PRMT R106, R69, 0x7632, R106 ;  /* 0x00007632456a7816 */ /* 0x000fe2000000006a */
[----:B------:R-:W-:Y:S01]  /*1c10*/  FFMA.FTZ R110, R79, R70, 1 ;  /* 0x3f8000004f6e7423 */ /* 0x000fe20000010046 */
[----:B------:R-:W-:Y:S01]  /*1c20*/  FMUL.FTZ R123, R100, R123 ;  /* 0x0000007b647b7220 */ /* 0x000fe20000410000 */
[----:B------:R-:W-:Y:S01]  /*1c30*/  FADD.FTZ R69, -R109, 1 ;  /* 0x3f8000006d457421 */ /* 0x000fe20000010100 */
        /* <DEDUP_REMOVED lines=9> */
[----:B------:R2:W3:Y:S01]  /*1cd0*/  MUFU.RCP R121, R125 ;  /* 0x0000007d00797308 */ /* 0x0004e20000001000 */
[----:B------:R-:W-:Y:S01]  /*1ce0*/  FMUL.FTZ R69, R70, R69 ;  /* 0x0000004546457220 */ /* 0x000fe20000410000 */
[----:B------:R-:W-:Y:S01]  /*1cf0*/  SHF.L.U32 R108, R108, 0x10, RZ ;  /* 0x000000106c6c7819 */ /* 0x000fe200000006ff */
[----:B0-----:R-:W-:Y:S01]  /*1d00*/  FADD.FTZ R70, -R66, 1 ;  /* 0x3f80000042467421 */ /* 0x001fe20000010100 */
[----:B------:R-:W-:Y:S01]  /*1d10*/  FMUL.FTZ R114, R117, R110 ;  /* 0x0000006e75727220 */ /* 0x000fe20000410000 */
[----:B------:R-:W-:Y:S01]  /*1d20*/  FMUL.FTZ R103, R80, R103 ;  /* 0x0000006750677220 */ /* 0x000fe20000410000 */
[----:B------:R-:W-:Y:S01]  /*1d30*/  FMUL.FTZ R79, R79, R102 ;  /* 0x000000664f4f7220 */ /* 0x000fe20000410000 */
[----:B------:R-:W-:Y:S01]  /*1d40*/  FFMA.FTZ R70, R83, R70, 1 ;  /* 0x3f80000053467423 */ /* 0x000fe20000010046 */
[----:B------:R-:W-:Y:S01]  /*1d50*/  FMUL.FTZ R112, R115, R108 ;  /* 0x0000006c73707220 */ /* 0x000fe20000410000 */
[----:B--2---:R-:W-:Y:S01]  /*1d60*/  FFMA.FTZ R125, R84, R123, 1 ;  /* 0x3f800000547d7423 */ /* 0x004fe2000001007b */
[----:B------:R-:W-:Y:S01]  /*1d70*/  FMUL.FTZ R123, R113, R106 ;  /* 0x0000006a717b7220 */ /* 0x000fe20000410000 */
[----:B------:R-:W-:Y:S01]  /*1d80*/  FMUL.FTZ R114, R119, R114 ;  /* 0x0000007277727220 */ /* 0x000fe20000410000 */
[----:B------:R-:W-:Y:S01]  /*1d90*/  FMUL.FTZ R112, R111, R112 ;  /* 0x000000706f707220 */ /* 0x000fe20000410000 */
[----:B------:R-:W-:Y:S01]  /*1da0*/  FMUL.FTZ R109, R82, R109 ;  /* 0x0000006d526d7220 */ /* 0x000fe20000410000 */
[----:B------:R-:W-:Y:S01]  /*1db0*/  FMUL.FTZ R123, R66, R123 ;  /* 0x0000007b427b7220 */ /* 0x000fe20000410000 */
[----:B------:R-:W-:Y:S01]  /*1dc0*/  FMUL.FTZ R131, R114, R131 ;  /* 0x0000008372837220 */ /* 0x000fe20000410000 */
[----:B------:R-:W-:Y:S01]  /*1dd0*/  FMUL.FTZ R129, R112, R125 ;  /* 0x0000007d70817220 */ /* 0x000fe20000410000 */
[----:B------:R-:W-:Y:S01]  /*1de0*/  FADD.FTZ R114, R124, 1 ;  /* 0x3f8000007c727421 */ /* 0x000fe20000010000 */
[----:B------:R-:W-:Y:S01]  /*1df0*/  FMUL.FTZ R70, R123, R70 ;  /* 0x000000467b467220 */ /* 0x000fe20000410000 */
[----:B---3--:R-:W-:Y:S01]  /*1e00*/  FADD.FTZ R133, -R121, 1 ;  /* 0x3f80000079857421 */ /* 0x008fe20000010100 */
[----:B------:R-:W-:Y:S01]  /*1e10*/  FMUL.FTZ R83, R83, R66 ;  /* 0x0000004253537220 */ /* 0x000fe20000410000 */
[----:B------:R0:W2:Y:S01]  /*1e20*/  MUFU.RCP R148, R114 ;  /* 0x0000007200947308 */ /* 0x0000a20000001000 */
[----:B------:R-:W-:Y:S01]  /*1e30*/  FMUL.FTZ R111, R84, R111 ;  /* 0x0000006f546f7220 */ /* 0x000fe20000410000 */
[----:B------:R-:W-:Y:S01]  /*1e40*/  FFMA.FTZ R133, R2, R133, 1 ;  /* 0x3f80000002857423 */ /* 0x000fe20000010085 */
[----:B-1----:R-:W-:Y:S01]  /*1e50*/  SHF.L.U32 R123, R20, 0x10, RZ ;  /* 0x00000010147b7819 */ /* 0x002fe200000006ff */
[----:B------:R-:W-:Y:S01]  /*1e60*/  FMUL.FTZ R119, R88, R119 ;  /* 0x0000007758777220 */ /* 0x000fe20000410000 */
[----:B------:R-:W-:Y:S01]  /*1e70*/  PRMT R116, R20, 0x7632, R116 ;  /* 0x0000763214747816 */ /* 0x000fe20000000074 */
[----:B------:R-:W-:Y:S01]  /*1e80*/  FMUL.FTZ R2, R2, R121 ;  /* 0x0000007902027220 */ /* 0x000fe20000410000 */
[C---:B------:R-:W-:Y:S01]  /*1e90*/  PRMT R124, R21.reuse, 0x7632, R124 ;  /* 0x00007632157c7816 */ /* 0x040fe2000000007c */
[----:B------:R-:W-:Y:S01]  /*1ea0*/  FMUL.FTZ R20, R96, R123 ;  /* 0x0000007b60147220 */ /* 0x000fe20000410000 */
[----:B------:R-:W-:Y:S01]  /*1eb0*/  SHF.L.U32 R112, R21, 0x10, RZ ;  /* 0x0000001015707819 */ /* 0x000fe200000006ff */
[C---:B------:R-:W-:Y:S01]  /*1ec0*/  FADD.FTZ R21, -R105.reuse, 1 ;  /* 0x3f80000069157421 */ /* 0x040fe20000010100 */
[----:B------:R-:W-:Y:S01]  /*1ed0*/  SHF.L.U32 R125, R22, 0x10, RZ ;  /* 0x00000010167d7819 */ /* 0x000fe200000006ff */
[----:B------:R-:W-:Y:S01]  /*1ee0*/  FMUL.FTZ R20, R105, R20 ;  /* 0x0000001469147220 */ /* 0x000fe20000410000 */
[----:B------:R-:W-:Y:S01]  /*1ef0*/  SHF.L.U32 R116, R116, 0x10, RZ ;  /* 0x0000001074747819 */ /* 0x000fe200000006ff */
[----:B------:R-:W-:Y:S01]  /*1f00*/  FFMA.FTZ R21, R0, R21, 1 ;  /* 0x3f80000000157423 */ /* 0x000fe20000010015 */
[C---:B------:R-:W-:Y:S01]  /*1f10*/  PRMT R132, R23.reuse, 0x7632, R132 ;  /* 0x0000763217847816 */ /* 0x040fe20000000084 */
[----:B------:R-:W-:Y:S01]  /*1f20*/  FMUL.FTZ R62, R98, R125 ;  /* 0x0000007d623e7220 */ /* 0x000fe20000410000 */
[----:B0-----:R-:W-:Y:S01]  /*1f30*/  SHF.L.U32 R114, R23, 0x10, RZ ;  /* 0x0000001017727819 */ /* 0x001fe200000006ff */
[----:B------:R-:W-:Y:S01]  /*1f40*/  FMUL.FTZ R122, R20, R21 ;  /* 0x00000015147a7220 */ /* 0x000fe20000410000 */
[----:B------:R-:W-:Y:S01]  /*1f50*/  FADD.FTZ R21, -R67, 1 ;  /* 0x3f80000043157421 */ /* 0x000fe20000010100 */
[----:B------:R-:W-:Y:S01]  /*1f60*/  FMUL.FTZ R20, R147, R116 ;  /* 0x0000007493147220 */ /* 0x000fe20000410000 */
[----:B------:R-:W-:Y:S01]  /*1f70*/  PRMT R128, R22, 0x7632, R128 ;  /* 0x0000763216807816 */ /* 0x000fe20000000080 */
[----:B------:R-:W-:Y:S01]  /*1f80*/  FMUL.FTZ R130, R121, R62 ;  /* 0x0000003e79827220 */ /* 0x000fe20000410000 */
[----:B------:R-:W-:Y:S01]  /*1f90*/  FFMA.FTZ R23, R78, R21, 1 ;  /* 0x3f8000004e177423 */ /* 0x000fe20000010015 */
[----:B------:R-:W-:Y:S01]  /*1fa0*/  FADD.FTZ R21, -R149, 1 ;  /* 0x3f80000095157421 */ /* 0x000fe20000010100 */
[----:B------:R-:W-:Y:S01]  /*1fb0*/  FMUL.FTZ R22, R97, R112 ;  /* 0x0000007061167220 */ /* 0x000fe20000410000 */
[----:B------:R-:W-:Y:S01]  /*1fc0*/  FMUL.FTZ R20, R149, R20 ;  /* 0x0000001495147220 */ /* 0x000fe20000410000 */
[----:B------:R-:W-:Y:S01]  /*1fd0*/  FMUL.FTZ R130, R130, R133 ;  /* 0x0000008582827220 */ /* 0x000fe20000410000 */
[----:B------:R-:W-:Y:S01]  /*1fe0*/  FFMA.FTZ R21, R90, R21, 1 ;  /* 0x3f8000005a157423 */ /* 0x000fe20000010015 */
[----:B------:R-:W-:Y:S01]  /*1ff0*/  FMUL.FTZ R134, R99, R114 ;  /* 0x0000007263867220 */ /* 0x000fe20000410000 */
[----:B------:R-:W-:Y:S01]  /*2000*/  FMUL.FTZ R22, R67, R22 ;  /* 0x0000001643167220 */ /* 0x000fe20000410000 */
[----:B------:R-:W-:Y:S01]  /*2010*/  SHF.L.U32 R150, R124, 0x10, RZ ;  /* 0x000000107c967819 */ /* 0x000fe200000006ff */
[----:B------:R-:W-:Y:S01]  /*2020*/  FMUL.FTZ R133, R20, R21 ;  /* 0x0000001514857220 */ /* 0x000fe20000410000 */
[----:B------:R-:W-:Y:S01]  /*2030*/  FADD.FTZ R21, -R151, 1 ;  /* 0x3f80000097157421 */ /* 0x000fe20000010100 */
[----:B------:R-:W-:Y:S01]  /*2040*/  SHF.L.U32 R152, R128, 0x10, RZ ;  /* 0x0000001080987819 */ /* 0x000fe200000006ff */
[----:B------:R-:W-:Y:S01]  /*2050*/  FMUL.FTZ R134, R127, R134 ;  /* 0x000000867f867220 */ /* 0x000fe20000410000 */
[----:B------:R-:W-:Y:S01]  /*2060*/  SHF.L.U32 R153, R132, 0x10, RZ ;  /* 0x0000001084997819 */ /* 0x000fe200000006ff */
[----:B------:R-:W-:Y:S01]  /*2070*/  FMUL.FTZ R62, R22, R23 ;  /* 0x00000017163e7220 */ /* 0x000fe20000410000 */
[----:B------:R-:W-:Y:S01]  /*2080*/  FFMA.FTZ R23, R86, R21, 1 ;  /* 0x3f80000056177423 */ /* 0x000fe20000010015 */
[----:B--2---:R-:W-:Y:S01]  /*2090*/  FADD.FTZ R20, -R148, 1 ;  /* 0x3f80000094147421 */ /* 0x004fe20000010100 */
        /* <DEDUP_REMOVED lines=9> */
[----:B------:R-:W-:Y:S01]  /*2130*/  PRMT R124, R15, 0x7632, R124 ;  /* 0x000076320f7c7816 */ /* 0x000fe2000000007c */
        /* <DEDUP_REMOVED lines=31> */
[----:B------:R-:W-:Y:S01]  /*2330*/  SHF.L.U32 R65, R15, 0x10, RZ ;  /* 0x000000100f417819 */ /* 0x000fe200000006ff */
[----:B------:R-:W-:Y:S01]  /*2340*/  FMUL.FTZ R86, R144, R151 ;  /* 0x0000009790567220 */ /* 0x000fe20000410000 */
[----:B------:R-:W-:Y:S01]  /*2350*/  PRMT R134, R7, 0x7632, R134 ;  /* 0x0000763207867816 */ /* 0x000fe20000000086 */
[----:B------:R-:W-:Y:S01]  /*2360*/  STS.128 [R3], R20 ;  /* 0x0000001403007388 */ /* 0x000fe20000000c00 */
[----:B------:R-:W-:Y:S01]  /*2370*/  PRMT R132, R8, 0x7632, R132 ;  /* 0x0000763208847816 */ /* 0x000fe20000000084 */
[----:B------:R-:W-:Y:S01]  /*2380*/  FMUL.FTZ R88, R146, R85 ;  /* 0x0000005592587220 */ /* 0x000fe20000410000 */
[----:B------:R-:W-:Y:S01]  /*2390*/  PRMT R130, R9, 0x7632, R130 ;  /* 0x0000763209827816 */ /* 0x000fe20000000082 */
[----:B------:R0:W-:Y:S01]  /*23a0*/  STS.128 [R3+0x10], R68 ;  /* 0x0000104403007388 */ /* 0x0001e20000000c00 */
[----:B------:R-:W-:-:S03]  /*23b0*/  NOP ;  /* 0x0000000000007918 */ /* 0x000fc60000000000 */
[----:B------:R-:W1:Y:S01]  /*23c0*/  LDS.128 R12, [R24] ;  /* 0x00000000180c7984 */ /* 0x000e620000000c00 */
[----:B------:R-:W-:Y:S02]  /*23d0*/  SHF.L.U32 R135, R9, 0x10, RZ ;  /* 0x0000001009877819 */ /* 0x000fe400000006ff */
[----:B------:R-:W-:Y:S01]  /*23e0*/  MOV R8, UR9 ;  /* 0x0000000900087c02 */ /* 0x000fe20008000f00 */
[----:B------:R-:W2:Y:S01]  /*23f0*/  LDS.128 R4, [R24+0x200] ;  /* 0x0002000018047984 */ /* 0x000ea20000000c00 */
[----:B------:R-:W-:Y:S02]  /*2400*/  MOV R9, UR8 ;  /* 0x0000000800097c02 */ /* 0x000fe40008000f00 */
[C---:B------:R-:W-:Y:S02]  /*2410*/  PRMT R129, R10.reuse, 0x7632, R129 ;  /* 0x000076320a817816 */ /* 0x040fe40000000081 */
[----:B------:R-:W-:Y:S01]  /*2420*/  SHF.L.U32 R133, R10, 0x10, RZ ;  /* 0x000000100a857819 */ /* 0x000fe200000006ff */
[----:B------:R-:W-:-:S04]  /*2430*/  IMAD.WIDE.U32 R8, R27, 0x10, R8 ;  /* 0x000000101b087825 */ /* 0x000fc800078e0008 */
[----:B------:R-:W-:Y:S01]  /*2440*/  FMUL.FTZ R10, R78, R67 ;  /* 0x000000434e0a7220 */ /* 0x000fe20000410000 */
[----:B------:R-:W-:Y:S01]  /*2450*/  FMUL.FTZ R67, R74, R79 ;  /* 0x0000004f4a437220 */ /* 0x000fe20000410000 */
[C---:B------:R-:W-:Y:S01]  /*2460*/  PRMT R128, R11.reuse, 0x7632, R128 ;  /* 0x000076320b807816 */ /* 0x040fe20000000080 */
[----:B0-----:R-:W-:Y:S01]  /*2470*/  FMUL.FTZ R68, R94, R77 ;  /* 0x0000004d5e447220 */ /* 0x001fe20000410000 */
[----:B------:R-:W-:Y:S01]  /*2480*/  SHF.L.U32 R131, R11, 0x10, RZ ;  /* 0x000000100b837819 */ /* 0x000fe200000006ff */
[----:B------:R-:W-:Y:S01]  /*2490*/  FMUL.FTZ R69, R96, R105 ;  /* 0x0000006960457220 */ /* 0x000fe20000410000 */
[----:B------:R-:W-:Y:S01]  /*24a0*/  FMUL.FTZ R70, R97, R10 ;  /* 0x0000000a61467220 */ /* 0x000fe20000410000 */
[----:B------:R-:W-:Y:S01]  /*24b0*/  FMUL.FTZ R71, R98, R2 ;  /* 0x0000000262477220 */ /* 0x000fe20000410000 */
[----:B------:R-:W-:Y:S01]  /*24c0*/  FMUL.FTZ R74, R107, R109 ;  /* 0x0000006d6b4a7220 */ /* 0x000fe20000410000 */
[----:B------:R-:W-:Y:S01]  /*24d0*/  FMUL.FTZ R78, R115, R111 ;  /* 0x0000006f734e7220 */ /* 0x000fe20000410000 */
[----:B-1----:R0:W-:Y:S04]  /*24e0*/  STG.E.128 desc[UR36][R8.64], R12 ;  /* 0x0000000c08007986 */ /* 0x0021e8000c101d24 */
[----:B--2---:R0:W-:Y:S01]  /*24f0*/  STG.E.128 desc[UR36][R8.64+0x200], R4 ;  /* 0x0002000408007986 */ /* 0x0041e2000c101d24 */
        /* <DEDUP_REMOVED lines=32> */
[----:B------:R-:W-:Y:S01]  /*2700*/  UIMAD UR9, UR39, UR9, UR33 ;  /* 0x00000009270972a4 */ /* 0x000fe2000f8e0221 */
[----:B------:R-:W-:Y:S02]  /*2710*/  UMOV UR8, UR32 ;  /* 0x0000002000087c82 */ /* 0x000fe40008000000 */
        /* <DEDUP_REMOVED lines=10> */
.L_x_5370:
[----:B------:R-:W-:Y:S01]  /*27c0*/  SHF.L.U32 R89, R89, 0x10, RZ ;  /* 0x0000001059597819 */ /* 0x000fe200000006ff */
[----:B------:R-:W-:Y:S01]  /*27d0*/  FFMA.FTZ R53, R0, R56, R53 ;  /* 0x0000003800357223 */ /* 0x000fe20000010035 */
[----:B------:R-:W-:Y:S01]  /*27e0*/  SHF.L.U32 R91, R91, 0x10, RZ ;  /* 0x000000105b5b7819 */ /* 0x000fe200000006ff */
[----:B------:R-:W-:Y:S01]  /*27f0*/  BAR.SYNC.DEFER_BLOCKING 0x0 ;  /* 0x0000000000007b1d */ /* 0x000fe20000010000 */
[----:B------:R-:W-:Y:S01]  /*2800*/  SHF.L.U32 R93, R93, 0x10, RZ ;  /* 0x000000105d5d7819 */ /* 0x000fe200000006ff */
[----:B------:R-:W-:Y:S01]  /*2810*/  FFMA.FTZ R53, R74, R89, R53 ;  /* 0x000000594a357223 */ /* 0x000fe20000010035 */
[----:B------:R-:W-:Y:S01]  /*2820*/  SHF.L.U32 R95, R95, 0x10, RZ ;  /* 0x000000105f5f7819 */ /* 0x000fe200000006ff */
[----:B------:R-:W-:Y:S01]  /*2830*/  UISETP.GE.AND UP0, UPT, UR40, 0x1, UPT ;  /* 0x000000012800788c */ /* 0x000fe2000bf06270 */
[----:B01----:R-:W-:Y:S01]  /*2840*/  SHF.L.U32 R5, R138, 0x10, RZ ;  /* 0x000000108a057819 */ /* 0x003fe200000006ff */
        /* <DEDUP_REMOVED lines=26> */
[----:B------:R-:W-:Y:S01]  /*29f0*/  MOV R90, RZ ;  /* 0x000000ff005a7202 */ /* 0x000fe20000000f00 */
[----:B------:R-:W-:-:S02]  /*2a00*/  HFMA2 R87, -RZ, RZ, 0, 0 ;  /* 0x00000000ff577431 */ /* 0x000fc400000001ff */
[----:B------:R-:W-:Y:S01]  /*2a10*/  FFMA.FTZ R5, R82, R97, R5 ;  /* 0x0000006152057223 */ /* 0x000fe20000010005 */
[----:B------:R-:W-:Y:S01]  /*2a20*/  MOV R92, RZ ;  /* 0x000000ff005c7202 */ /* 0x000fe20000000f00 */
[--C-:B------:R-:W-:Y:S01]  /*2a30*/  FADD.FTZ R105, R139, R52.reuse ;  /* 0x000000348b697221 */ /* 0x100fe20000010000 */
[----:B------:R-:W-:Y:S01]  /*2a40*/  MOV R94, RZ ;  /* 0x000000ff005e7202 */ /* 0x000fe20000000f00 */
[----:B------:R-:W-:Y:S01]  /*2a50*/  FFMA.FTZ R5, R70, R63, R5 ;  /* 0x0000003f46057223 */ /* 0x000fe20000010005 */
[----:B------:R-:W-:Y:S01]  /*2a60*/  MOV R96, RZ ;  /* 0x000000ff00607202 */ /* 0x000fe20000000f00 */
[--C-:B------:R-:W-:Y:S01]  /*2a70*/  FADD.FTZ R106, R141, R52.reuse ;  /* 0x000000348d6a7221 */ /* 0x100fe20000010000 */
[----:B------:R-:W-:Y:S01]  /*2a80*/  MOV R98, RZ ;  /* 0x000000ff00627202 */ /* 0x000fe20000000f00 */
[----:B------:R-:W-:Y:S01]  /*2a90*/  FFMA.FTZ R2, R84, R99, R5 ;  /* 0x0000006354027223 */ /* 0x000fe20000010005 */
[----:B------:R-:W-:Y:S01]  /*2aa0*/  MOV R100, RZ ;  /* 0x000000ff00647202 */ /* 0x000fe20000000f00 */
[----:B------:R-:W-:Y:S01]  /*2ab0*/  FADD.FTZ R103, R143, R52 ;  /* 0x000000348f677221 */ /* 0x000fe20000010000 */
[----:B------:R-:W-:Y:S01]  /*2ac0*/  MOV R102, RZ ;  /* 0x000000ff00667202 */ /* 0x000fe20000000f00 */
[----:B------:R-:W-:Y:S01]  /*2ad0*/  FFMA.FTZ R5, R71, R64, R2 ;  /* 0x0000004047057223 */ /* 0x000fe20000010002 */
[----:B------:R-:W-:Y:S01]  /*2ae0*/  MOV R104, RZ ;  /* 0x000000ff00687202 */ /* 0x000fe20000000f00 */
        /* <DEDUP_REMOVED lines=33> */
[----:B------:R-:W-:Y:S01]  /*2d00*/  UISETP.NE.AND UP0, UPT, UR22, 0x1, UPT ;  /* 0x000000011600788c */ /* 0x000fe2000bf05270 */
[----:B------:R-:W-:Y:S01]  /*2d10*/  IADD3 R22, P1, PT, R18, UR6, RZ ;  /* 0x0000000612167c10 */ /* 0x000fe2000ff3e0ff */
[----:B------:R-:W-:Y:S01]  /*2d20*/  FMUL.FTZ R145, R105, R56 ;  /* 0x0000003869917220 */ /* 0x000fe20000410000 */
[----:B------:R-:W-:Y:S01]  /*2d30*/  FMUL.FTZ R144, R162, R89 ;  /* 0x00000059a2907220 */ /* 0x000fe20000410000 */
[----:B------:R-:W-:Y:S01]  /*2d40*/  FMUL.FTZ R143, R106, R57 ;  /* 0x000000396a8f7220 */ /* 0x000fe20000410000 */
[----:B------:R-:W-:Y:S01]  /*2d50*/  FMUL.FTZ R142, R160, R91 ;  /* 0x0000005ba08e7220 */ /* 0x000fe20000410000 */
[----:B------:R-:W-:Y:S01]  /*2d60*/  PLOP3.LUT P0, PT, PT, PT, UP0, 0x80, 0x8 ;  /* 0x000000000008781c */ /* 0x000fe20003f0f008 */
[----:B------:R-:W1:Y:S01]  /*2d70*/  LDC.64 R20, c[0x0][0x4f0] ;  /* 0x00013c00ff147b82 */ /* 0x000e620000000a00 */
        /* <DEDUP_REMOVED lines=8> */
[----:B------:R-:W-:Y:S01]  /*2e00*/  ISETP.EQ.AND P0, PT, R126, RZ, P0 ;  /* 0x000000ff7e00720c */ /* 0x000fe20000702270 */
[----:B------:R-:W-:Y:S01]  /*2e10*/  FMUL.FTZ R133, R123, R64 ;  /* 0x000000407b857220 */ /* 0x000fe20000410000 */
[----:B------:R-:W-:Y:S01]  /*2e20*/  FMUL.FTZ R132, R150, R101 ;  /* 0x0000006596847220 */ /* 0x000fe20000410000 */
[----:B------:R-:W-:Y:S01]  /*2e30*/  FMUL.FTZ R131, R130, R65 ;  /* 0x0000004182837220 */ /* 0x000fe20000410000 */
[----:B------:R-:W-:Y:S01]  /*2e40*/  FMUL.FTZ R129, R148, R107 ;  /* 0x0000006b94817220 */ /* 0x000fe20000410000 */
[----:B------:R-:W-:Y:S01]  /*2e50*/  MOV R73, RZ ;  /* 0x000000ff00497202 */ /* 0x000fe20000000f00 */
[----:B------:R-:W2:Y:S01]  /*2e60*/  LDCU UR47, c[0x0][0x394] ;  /* 0x00007280ff2f77ac */ /* 0x000ea20008000800 */
[----:B------:R-:W-:Y:S01]  /*2e70*/  IADD3.X R23, PT, PT, RZ, R25, RZ, P1, !PT ;  /* 0x00000019ff177210 */ /* 0x000fe20000ffe4ff */
[----:B------:R-:W3:Y:S01]  /*2e80*/  LDCU UR48, c[0x0][0x38c] ;  /* 0x00007180ff3077ac */ /* 0x000ee20008000800 */
[----:B------:R-:W4:Y:S01]  /*2e90*/  LDCU UR46, c[0x0][0x388] ;  /* 0x00007100ff2e77ac */ /* 0x000f220008000800 */
[----:B------:R-:W0:Y:S01]  /*2ea0*/  LDCU.64 UR40, c[0x0][0x3c0] ;  /* 0x00007800ff2877ac */ /* 0x000e220008000a00 */
[----:B------:R-:W0:Y:S01]  /*2eb0*/  LDCU.64 UR42, c[0x0][0x3a8] ;  /* 0x00007500ff2a77ac */ /* 0x000e220008000a00 */
[----:B------:R-:W0:Y:S01]  /*2ec0*/  LDCU.64 UR44, c[0x0][0x540] ;  /* 0x0000a800ff2c77ac */ /* 0x000e220008000a00 */
[----:B------:R-:W0:Y:S01]  /*2ed0*/  LDCU.128 UR32, c[0x0][0x440] ;  /* 0x00008800ff2077ac */ /* 0x000e220008000c00 */
[----:B------:R-:W-:-:S05]  /*2ee0*/  UMOV UR8, URZ ;  /* 0x000000ff00087c82 */ /* 0x000fca0008000000 */
.L_x_5416:
[----:B01----:R-:W-:Y:S01]  /*2ef0*/  IMAD.WIDE.U32 R4, R112, UR8, RZ ;  /* 0x0000000870047c25 */ /* 0x003fe2000f8e00ff */
[----:B------:R-:W-:Y:S01]  /*2f00*/  UMOV UR10, UR18 ;  /* 0x00000012000a7c82 */ /* 0x000fe20008000000 */
[----:B------:R-:W-:Y:S02]  /*2f10*/  UMOV UR11, UR23 ;  /* 0x00000017000b7c82 */ /* 0x000fe40008000000 */
[----:B------:R-:W-:Y:S01]  /*2f20*/  IMAD R5, R113, UR8, R5 ;  /* 0x0000000871057c24 */ /* 0x000fe2000f8e0205 */
[----:B------:R-:W-:Y:S01]  /*2f30*/  LEA R14, P1, R4, R50, 0x1 ;  /* 0x00000032040e7211 */ /* 0x000fe200078208ff */
[----:B------:R-:W-:-:S03]  /*2f40*/  UIMAD.WIDE.U32 UR10, UR8, UR42, UR10 ;  /* 0x0000002a080a72a5 */ /* 0x000fc6000f8e000a */
[----:B------:R-:W-:Y:S01]  /*2f50*/  LEA.HI.X R15, R4, R48, R5, 0x1, P1 ;  /* 0x00000030040f7211 */ /* 0x000fe200008f0c05 */
[----:B------:R-:W-:Y:S02]  /*2f60*/  UIMAD UR9, UR8, UR43, UR11 ;  /* 0x0000002b080972a4 */ /* 0x000fe4000f8e020b */
[----:B------:R-:W-:Y:S01]  /*2f70*/  ULEA UR11, UP0, UR10, UR32, 0x2 ;  /* 0x000000200a0b7291 */ /* 0x000fe2000f8010ff */
[----:B------:R-:W-:-:S03]  /*2f80*/  IMAD.WIDE.U32 R14, R27, 0x10, R14 ;  /* 0x000000101b0e7825 */ /* 0x000fc600078e000e */
[----:B------:R-:W-:Y:S02]  /*2f90*/  ULEA.HI.X UR10, UR10, UR33, UR9, 0x2, UP0 ;  /* 0x000000210a0a7291 */ /* 0x000fe400080f1409 */
[----:B--2---:R-:W5:Y:S04]  /*2fa0*/  LDG.E.128 R4, desc[UR36][R14.64] ;  /* 0x000000240e047981 */ /* 0x004f68000c1e1d00 */
[----:B------:R-:W2:Y:S01]  /*2fb0*/  LDG.E.128 R8, desc[UR36][R14.64+0x200] ;  /* 0x000200240e087981 */ /* 0x000ea2000c1e1d00 */
[----:B------:R-:W-:Y:S02]  /*2fc0*/  MOV R12, UR11 ;  /* 0x0000000b000c7c02 */ /* 0x000fe40008000f00 */
[----:B------:R-:W-:Y:S01]  /*2fd0*/  MOV R13, UR10 ;  /* 0x0000000a000d7c02 */ /* 0x000fe20008000f00 */
[----:B------:R-:W-:Y:S01]  /*2fe0*/  UMOV UR10, UR20 ;  /* 0x00000014000a7c82 */ /* 0x000fe20008000000 */
[----:B------:R-:W-:-:S02]  /*2ff0*/  UMOV UR11, UR25 ;  /* 0x00000019000b7c82 */ /* 0x000fc40008000000 */
[----:B------:R-:W-:Y:S01]  /*3000*/  UIMAD.WIDE.U32 UR10, UR8, UR40, UR10 ;  /* 0x00000028080a72a5 */ /* 0x000fe2000f8e000a */
[----:B---3--:R0:W3:Y:S03]  /*3010*/  LDG.E R149, desc[UR36][R12.64] ;  /* 0x000000240c957981 */ /* 0x0080e6000c1e1900 */
[----:B------:R-:W-:Y:S02]  /*3020*/  UIMAD UR9, UR8, UR41, UR11 ;  /* 0x00000029080972a4 */ /* 0x000fe4000f8e020b */
[----:B------:R-:W-:-:S04]  /*3030*/  ULEA UR11, UP0, UR10, UR34, 0x2 ;  /* 0x000000220a0b7291 */ /* 0x000fc8000f8010ff */
[----:B------:R-:W-:Y:S02]  /*3040*/  ULEA.HI.X UR10, UR10, UR35, UR9, 0x2, UP0 ;  /* 0x000000230a0a7291 */ /* 0x000fe400080f1409 */
[----:B------:R-:W-:-:S04]  /*3050*/  MOV R58, UR11 ;  /* 0x0000000b003a7c02 */ /* 0x000fc80008000f00 */
[----:B------:R-:W-:-:S05]  /*3060*/  MOV R59, UR10 ;  /* 0x0000000a003b7c02 */ /* 0x000fca0008000f00 */
[----:B----4-:R4:W4:Y:S01]  /*3070*/  LDG.E R58, desc[UR36][R58.64] ;  /* 0x000000243a3a7981 */ /* 0x010922000c1e1900 */
[----:B------:R-:W1:Y:S01]  /*3080*/  S2UR UR11, SR_CgaCtaId ;  /* 0x00000000000b79c3 */ /* 0x000e620000008800 */
[----:B------:R-:W-:Y:S01]  /*3090*/  USHF.L.U32 UR9, UR31, 0x8, URZ ;  /* 0x000000081f097899 */ /* 0x000fe200080006ff */
[C---:B------:R-:W-:Y:S01]  /*30a0*/  ISETP.NE.AND P2, PT, R16.reuse, RZ, PT ;  /* 0x000000ff1000720c */ /* 0x040fe20003f45270 */
[----:B------:R-:W-:Y:S01]  /*30b0*/  UMOV UR10, 0x400 ;  /* 0x00000400000a7882 */ /* 0x000fe20000000000 */
[----:B------:R-:W-:Y:S01]  /*30c0*/  ISETP.NE.AND P1, PT, R16, 0x3f, PT ;  /* 0x0000003f1000780c */ /* 0x000fe20003f25270 */
[----:B------:R-:W-:Y:S01]  /*30d0*/  ULOP3.LUT UR9, UR9, 0x100, URZ, 0xc0, !UPT ;  /* 0x0000010009097892 */ /* 0x000fe2000f8ec0ff */
[----:B------:R-:W-:Y:S03]  /*30e0*/  BSSY.RECONVERGENT B0, `(.L_x_5372) ;  /* 0x0000071000007945 */ /* 0x000fe60003800200 */
[----:B------:R-:W-:-:S02]  /*30f0*/  UIADD3 UR9, UPT, UPT, UR9, UR8, URZ ;  /* 0x0000000809097290 */ /* 0x000fc4000fffe0ff */
[----:B-1----:R-:W-:Y:S01]  /*3100*/  ULEA UR10, UR11, UR10, 0x18 ;  /* 0x0000000a0b0a7291 */ /* 0x002fe2000f8ec0ff */
[----:B-----5:R-:W-:Y:S04]  /*3110*/  STS.128 [R24], R4 ;  /* 0x0000000418007388 */ /* 0x020fe80000000c00 */
[----:B--2---:R1:W-:Y:S01]  /*3120*/  STS.128 [R24+0x200], R8 ;  /* 0x0002000818007388 */ /* 0x0043e20000000c00 */
[----:B------:R-:W-:-:S03]  /*3130*/  NOP ;  /* 0x0000000000007918 */ /* 0x000fc60000000000 */
[----:B0-----:R-:W0:Y:S01]  /*3140*/  LDS.128 R12, [R3] ;  /* 0x00000000030c7984 */ /* 0x001e220000000c00 */
[----:B---3--:R-:W-:-:S03]  /*3150*/  FMUL.FTZ R155, R149, 1.4426950216293334961 ;  /* 0x3fb8aa3b959b7820 */ /* 0x008fc60000410000 */
[----:B------:R-:W2:Y:S01]  /*3160*/  LDS.128 R4, [R3+0x10] ;  /* 0x0000100003047984 */ /* 0x000ea20000000c00 */
[-C--:B------:R-:W-:Y:S01]  /*3170*/  FMUL.FTZ R168, R105, R155.reuse ;  /* 0x0000009b69a87220 */ /* 0x080fe20000410000 */
[-C--:B------:R-:W-:Y:S01]  /*3180*/  FMUL.FTZ R153, R162, R155.reuse ;  /* 0x0000009ba2997220 */ /* 0x080fe20000410000 */
[-C--:B------:R-:W-:Y:S01]  /*3190*/  FMUL.FTZ R151, R160, R155.reuse ;  /* 0x0000009ba0977220 */ /* 0x080fe20000410000 */
[-C--:B------:R-:W-:Y:S01]  /*31a0*/  FMUL.FTZ R2, R103, R155.reuse ;  /* 0x0000009b67027220 */ /* 0x080fe20000410000 */
[-C--:B-1----:R-:W-:Y:S01]  /*31b0*/  FMUL.FTZ R11, R158, R155.reuse ;  /* 0x0000009b9e0b7220 */ /* 0x082fe20000410000 */
[----:B----4-:R1:W-:Y:S01]  /*31c0*/  MUFU.EX2 R59, R153 ;  /* 0x00000099003b7308 */ /* 0x0103e20000000800 */
[-C--:B------:R-:W-:Y:S01]  /*31d0*/  FMUL.FTZ R164, R108, R155.reuse ;  /* 0x0000009b6ca47220 */ /* 0x080fe20000410000 */
[-C--:B------:R-:W-:Y:S01]  /*31e0*/  FMUL.FTZ R166, R109, R155.reuse ;  /* 0x0000009b6da67220 */ /* 0x080fe20000410000 */
[-C--:B------:R-:W-:Y:S01]  /*31f0*/  FMUL.FTZ R175, R154, R155.reuse ;  /* 0x0000009b9aaf7220 */ /* 0x080fe20000410000 */
[----:B------:R-:W3:Y:S01]  /*3200*/  MUFU.EX2 R168, R168 ;  /* 0x000000a800a87308 */ /* 0x000ee20000000800 */
[-C--:B------:R-:W-:Y:S01]  /*3210*/  FMUL.FTZ R172, R110, R155.reuse ;  /* 0x0000009b6eac7220 */ /* 0x080fe20000410000 */
[-C--:B------:R-:W-:Y:S01]  /*3220*/  FMUL.FTZ R177, R152, R155.reuse ;  /* 0x0000009b98b17220 */ /* 0x080fe20000410000 */
[-C--:B------:R-:W-:Y:S01]  /*3230*/  FMUL.FTZ R176, R123, R155.reuse ;  /* 0x0000009b7bb07220 */ /* 0x080fe20000410000 */
[-C--:B------:R-:W-:Y:S01]  /*3240*/  FMUL.FTZ R187, R150, R155.reuse ;  /* 0x0000009b96bb7220 */ /* 0x080fe20000410000 */
[-C--:B-1----:R-:W-:Y:S01]  /*3250*/  FMUL.FTZ R153, R156, R155.reuse ;  /* 0x0000009b9c997220 */ /* 0x082fe20000410000 */
[-C--:B------:R-:W-:Y:S01]  /*3260*/  FMUL.FTZ R186, R130, R155.reuse ;  /* 0x0000009b82ba7220 */ /* 0x080fe20000410000 */
[-C--:B------:R-:W-:Y:S01]  /*3270*/  FMUL.FTZ R190, R148, R155.reuse ;  /* 0x0000009b94be7220 */ /* 0x080fe20000410000 */
[----:B------:R-:W-:Y:S01]  /*3280*/  SEL R8, R49, UR9, P2 ;  /* 0x0000000931087c07 */ /* 0x000fe20009000000 */
[----:B------:R-:W1:Y:S01]  /*3290*/  MUFU.EX2 R151, R151 ;  /* 0x0000009700977308 */ /* 0x000e620000000800 */
[----:B------:R-:W-:-:S02]  /*32a0*/  FMUL.FTZ R157, R106, R155 ;  /* 0x0000009b6a9d7220 */ /* 0x000fc40000410000 */
[----:B------:R-:W-:Y:S01]  /*32b0*/  LEA R9, R8, UR10, 0x2 ;  /* 0x0000000a08097c11 */ /* 0x000fe2000f8e10ff */
[----:B------:R-:W4:Y:S04]  /*32c0*/  MUFU.EX2 R2, R2 ;  /* 0x0000000200027308 */ /* 0x000f280000000800 */
[----:B------:R-:W1:Y:S01]  /*32d0*/  MUFU.EX2 R11, R11 ;  /* 0x0000000b000b7308 */ /* 0x000e620000000800 */
[----:B---3--:R3:W-:Y:S03]  /*32e0*/  STS [R9+0x1d10], R168 ;  /* 0x001d10a809007388 */ /* 0x0087e60000000800 */
[----:B------:R-:W1:Y:S04]  /*32f0*/  MUFU.EX2 R164, R164 ;  /* 0x000000a400a47308 */ /* 0x000e680000000800 */
[----:B------:R-:W1:Y:S01]  /*3300*/  MUFU.EX2 R153, R153 ;  /* 0x0000009900997308 */ /* 0x000e620000000800 */
[----:B0-----:R-:W-:-:S02]  /*3310*/  SHF.L.U32 R181, R12, 0x10, RZ ;  /* 0x000000100cb57819 */ /* 0x001fc400000006ff */
[C---:B------:R-:W-:Y:S01]  /*3320*/  PRMT R191, R13.reuse, 0x7632, R191 ;  /* 0x000076320dbf7816 */ /* 0x040fe200000000bf */
[----:B------:R-:W0:Y:S01]  /*3330*/  MUFU.EX2 R166, R166 ;  /* 0x000000a600a67308 */ /* 0x000e220000000800 */
[----:B------:R-:W-:Y:S02]  /*3340*/  SHF.L.U32 R183, R13, 0x10, RZ ;  /* 0x000000100db77819 */ /* 0x000fe400000006ff */
[C---:B------:R-:W-:Y:S01]  /*3350*/  SHF.L.U32 R180, R15.reuse, 0x10, RZ ;  /* 0x000000100fb47819 */ /* 0x040fe200000006ff */
[----:B------:R-:W0:Y:S01]  /*3360*/  MUFU.EX2 R175, R175 ;  /* 0x000000af00af7308 */ /* 0x000e220000000800 */
[----:B------:R-:W-:Y:S02]  /*3370*/  PRMT R189, R12, 0x7632, R189 ;  /* 0x000076320cbd7816 */ /* 0x000fe400000000bd */
[----:B------:R-:W-:Y:S01]  /*3380*/  PRMT R193, R14, 0x7632, R193 ;  /* 0x000076320ec17816 */ /* 0x000fe200000000c1 */
[----:B------:R-:W0:Y:S01]  /*3390*/  MUFU.EX2 R172, R172 ;  /* 0x000000ac00ac7308 */ /* 0x000e220000000800 */
[----:B------:R-:W-:Y:S01]  /*33a0*/  PRMT R194, R15, 0x7632, R194 ;  /* 0x000076320fc27816 */ /* 0x000fe200000000c2 */
[----:B------:R-:W-:Y:S01]  /*33b0*/  FMUL.FTZ R15, R58, R180 ;  /* 0x000000b43a0f7220 */ /* 0x000fe20000410000 */
[----:B--2---:R-:W-:Y:S01]  /*33c0*/  PRMT R195, R4, 0x7632, R195 ;  /* 0x0000763204c37816 */ /* 0x004fe200000000c3 */
[----:B------:R-:W2:Y:S01]  /*33d0*/  MUFU.EX2 R177, R177 ;  /* 0x000000b100b17308 */ /* 0x000ea20000000800 */
[----:B------:R-:W-:Y:S01]  /*33e0*/  PRMT R188, R5, 0x7632, R188 ;  /* 0x0000763205bc7816 */ /* 0x000fe200000000bc */
[----:B------:R-:W-:Y:S01]  /*33f0*/  FMUL.FTZ R192, R68, R15 ;  /* 0x0000000f44c07220 */ /* 0x000fe20000410000 */
[----:B------:R-:W-:Y:S01]  /*3400*/  PRMT R179, R6, 0x7632, R179 ;  /* 0x0000763206b37816 */ /* 0x000fe200000000b3 */
[----:B------:R-:W0:Y:S01]  /*3410*/  MUFU.EX2 R176, R176 ;  /* 0x000000b000b07308 */ /* 0x000e220000000800 */
[----:B------:R-:W-:-:S02]  /*3420*/  PRMT R13, R7, 0x7632, R13 ;  /* 0x00007632070d7816 */ /* 0x000fc4000000000d */
[----:B------:R-:W-:Y:S01]  /*3430*/  SHF.L.U32 R178, R5, 0x10, RZ ;  /* 0x0000001005b27819 */ /* 0x000fe200000006ff */
        /* <DEDUP_REMOVED lines=12> */
[----:B------:R5:W0:Y:S01]  /*3500*/  MUFU.EX2 R10, R157 ;  /* 0x0000009d000a7308 */ /* 0x000a220000000800 */
[----:B------:R-:W-:Y:S01]  /*3510*/  SHF.L.U32 R193, R193, 0x10, RZ ;  /* 0x00000010c1c17819 */ /* 0x000fe200000006ff */
[----:B------:R-:W-:Y:S01]  /*3520*/  FMUL.FTZ R182, R58, R185 ;  /* 0x000000b93ab67220 */ /* 0x000fe20000410000 */
[----:B------:R-:W-:Y:S01]  /*3530*/  SHF.L.U32 R194, R194, 0x10, RZ ;  /* 0x00000010c2c27819 */ /* 0x000fe200000006ff */
[C---:B------:R-:W-:Y:S01]  /*3540*/  FMUL.FTZ R196, R58.reuse, R184 ;  /* 0x000000b83ac47220 */ /* 0x040fe20000410000 */
[----:B------:R-:W-:Y:S01]  /*3550*/  SHF.L.U32 R195, R195, 0x10, RZ ;  /* 0x00000010c3c37819 */ /* 0x000fe200000006ff */
[----:B---3--:R-:W-:Y:S01]  /*3560*/  FMUL.FTZ R9, R58, R178 ;  /* 0x000000b23a097220 */ /* 0x008fe20000410000 */
[----:B------:R-:W-:Y:S01]  /*3570*/  SHF.L.U32 R188, R188, 0x10, RZ ;  /* 0x00000010bcbc7819 */ /* 0x000fe200000006ff */
[C---:B------:R-:W-:Y:S01]  /*3580*/  FMUL.FTZ R200, R58.reuse, R174 ;  /* 0x000000ae3ac87220 */ /* 0x040fe20000410000 */
[----:B------:R-:W-:Y:S01]  /*3590*/  SHF.L.U32 R179, R179, 0x10, RZ ;  /* 0x00000010b3b37819 */ /* 0x000fe200000006ff */
[C---:B------:R-:W-:Y:S01]  /*35a0*/  FMUL.FTZ R201, R58.reuse, R155 ;  /* 0x0000009b3ac97220 */ /* 0x040fe20000410000 */
[----:B------:R-:W-:Y:S01]  /*35b0*/  SHF.L.U32 R13, R13, 0x10, RZ ;  /* 0x000000100d0d7819 */ /* 0x000fe200000006ff */
        /* <DEDUP_REMOVED lines=33> */
.L_x_5373:
[----:B------:R-:W-:-:S06]  /*37d0*/  LEA R209, R16, UR10, 0x2 ;  /* 0x0000000a10d17c11 */ /* 0x000fcc000f8e10ff */
[----:B------:R-:W0:Y:S02]  /*37e0*/  LDS R209, [R209+0x2514] ;  /* 0x00251400d1d17984 */ /* 0x000e240000000800 */
.L_x_5374:
[----:B------:R-:W-:Y:S05]  /*37f0*/  BSYNC.RECONVERGENT B0 ;  /* 0x0000000000007941 */ /* 0x000fea0003800200 */
.L_x_5372:
[----:B------:R-:W2:Y:S01]  /*3800*/  @P0 LDC R5, c[0x0][0x38c] ;  /* 0x0000e300ff050b82 */ /* 0x000ea20000000800 */
[----:B------:R-:W-:Y:S01]  /*3810*/  MOV R4, UR22 ;  /* 0x0000001600047c02 */ /* 0x000fe20008000f00 */
[----:B------:R-:W-:Y:S01]  /*3820*/  HFMA2 R8, -RZ, RZ, 1.875, 0 ;  /* 0x3f800000ff087431 */ /* 0x000fe200000001ff */
[----:B------:R-:W-:Y:S02]  /*3830*/  MOV R7, 0x8 ;  /* 0x0000000800077802 */ /* 0x000fe40000000f00 */
[----:B------:R-:W-:Y:S01]  /*3840*/  @P0 IADD3 R4, PT, PT, R4, -0x2, RZ ;  /* 0xfffffffe04040810 */ /* 0x000fe20007ffe0ff */
[----:B------:R-:W-:Y:S01]  /*3850*/  FFMA.FTZ R6, R145, R59, R144 ;  /* 0x0000003b91067223 */ /* 0x000fe20000010090 */
[----:B------:R-:W-:-:S03]  /*3860*/  MOV R9, RZ ;  /* 0x000000ff00097202 */ /* 0x000fc60000000f00 */
        /* <DEDUP_REMOVED lines=71> */
.L_x_5434:
[----:B------:R-:W-:Y:S01]  /*3ce0*/  ISETP.GE.AND P3, PT, R54, 0x10, PT ;  /* 0x000000103600780c */ /* 0x000fe20003f66270 */
[----:B----4-:R-:W-:Y:S01]  /*3cf0*/  FFMA.FTZ R4, R6, R4, R5 ;  /* 0x0000000406047223 */ /* 0x010fe20000010005 */
[----:B------:R-:W-:-:S04]  /*3d00*/  UMOV UR9, 0xffffffff ;  /* 0xffffffff00097882 */ /* 0x000fc80000000000 */
[----:B------:R-:W-:-:S07]  /*3d10*/  FSEL R7, R5, R4, !P3 ;  /* 0x0000000405077208 */ /* 0x000fce0005800000 */
[----:B--23--:R-:W-:Y:S01]  /*3d20*/  @P3 FMUL.FTZ R6, R6, R159 ;  /* 0x0000009f06063220 */ /* 0x00cfe20000410000 */
[----:B------:R-:W-:Y:S06]  /*3d30*/  BRA.DIV UR9, `(.L_x_5377) ;  /* 0x0000003209507947 */ /* 0x000fec000b800000 */
.L_x_5437:
[----:B------:R-:W-:-:S03]  /*3d40*/  UMOV UR9, 0xffffffff ;  /* 0xffffffff00097882 */ /* 0x000fc60000000000 */
[----:B------:R-:W-:Y:S05]  /*3d50*/  BRA.DIV UR9, `(.L_x_5378) ;  /* 0x0000003209707947 */ /* 0x000fea000b800000 */
.L_x_5440:
[----:B------:R-:W-:-:S03]  /*3d60*/  UMOV UR9, 0xffffffff ;  /* 0xffffffff00097882 */ /* 0x000fc60000000000 */
[----:B------:R-:W-:Y:S05]  /*3d70*/  BRA.DIV UR9, `(.L_x_5379) ;  /* 0x0000003209907947 */ /* 0x000fea000b800000 */
[----:B------:R2:W3:Y:S04]  /*3d80*/  SHFL.UP PT, R159, R6, 0x1, RZ ;  /* 0x04200000069f7989 */ /* 0x0004e800000e00ff */
[----:B------:R2:W4:Y:S04]  /*3d90*/  SHFL.UP PT, R170, R7, 0x1, RZ ;  /* 0x0420000007aa7989 */ /* 0x00052800000e00ff */
[----:B-----5:R2:W0:Y:S04]  /*3da0*/  SHFL.IDX PT, R4, R8, RZ, 0x1f ;  /* 0x00001fff08047589 */ /* 0x02042800000e0000 */
[----:B------:R2:W0:Y:S02]  /*3db0*/  SHFL.IDX PT, R5, R9, RZ, 0x1f ;  /* 0x00001fff09057589 */ /* 0x00042400000e0000 */
.L_x_5446:
[----:B--2---:R-:W2:Y:S01]  /*3dc0*/  LDS.64 R6, [R26+0x1900] ;  /* 0x001900001a067984 */ /* 0x004ea20000000a00 */
[C---:B0--34-:R-:W-:Y:S01]  /*3dd0*/  @P2 FFMA.FTZ R5, R159.reuse, R5, R170 ;  /* 0x000000059f052223 */ /* 0x059fe200000100aa */
[----:B------:R-:W-:-:S03]  /*3de0*/  @P2 FMUL.FTZ R4, R159, R4 ;  /* 0x000000049f042220 */ /* 0x000fc60000410000 */
[-C--:B--2---:R-:W-:Y:S01]  /*3df0*/  FFMA.FTZ R7, R5, R6.reuse, R7 ;  /* 0x0000000605077223 */ /* 0x084fe20000010007 */
[----:B------:R-:W-:-:S05]  /*3e00*/  FMUL.FTZ R6, R4, R6 ;  /* 0x0000000604067220 */ /* 0x000fca0000410000 */
[----:B------:R3:W-:Y:S02]  /*3e10*/  STS.128 [R26+0x1900], R4 ;  /* 0x001900041a007388 */ /* 0x0007e40000000c00 */
.L_x_5375:
[----:B------:R-:W-:Y:S05]  /*3e20*/  WARPSYNC.ALL ;  /* 0x0000000000007948 */ /* 0x000fea0003800000 */
[----:B------:R-:W-:Y:S01]  /*3e30*/  BAR.SYNC.DEFER_BLOCKING 0x0 ;  /* 0x0000000000007b1d */ /* 0x000fe20000010000 */
[C---:B0123--:R-:W-:Y:S01]  /*3e40*/  FMUL.FTZ R5, R190.reuse, R209 ;  /* 0x000000d1be057220 */ /* 0x04ffe20000410000 */
[----:B------:R-:W-:Y:S01]  /*3e50*/  FFMA.FTZ R4, R190, R202, R201 ;  /* 0x000000cabe047223 */ /* 0x000fe200000100c9 */
[----:B------:R-:W-:Y:S01]  /*3e60*/  UISETP.GE.AND UP0, UPT, UR22, UR47, UPT ;  /* 0x0000002f1600728c */ /* 0x000fe2000bf06270 */
[----:B-----5:R-:W-:Y:S02]  /*3e70*/  HFMA2 R8, -RZ, RZ, 1.875, 0 ;  /* 0x3f800000ff087431 */ /* 0x020fe400000001ff */
[C---:B------:R-:W-:Y:S01]  /*3e80*/  FMUL.FTZ R6, R186.reuse, R5 ;  /* 0x00000005ba067220 */ /* 0x040fe20000410000 */
[----:B------:R-:W-:Y:S01]  /*3e90*/  FFMA.FTZ R4, R186, R4, R207 ;  /* 0x00000004ba047223 */ /* 0x000fe200000100cf */
[----:B------:R-:W-:Y:S01]  /*3ea0*/  ULEA UR11, UR8, UR10, 0x3 ;  /* 0x0000000a080b7291 */ /* 0x000fe2000f8e18ff */
        /* <DEDUP_REMOVED lines=101> */
.L_x_5463:
        /* <DEDUP_REMOVED lines=8> */
.L_x_5380:
[----:B------:R-:W-:Y:S05]  /*4580*/  WARPSYNC.ALL ;  /* 0x0000000000007948 */ /* 0x000fea0003800000 */
        /* <DEDUP_REMOVED lines=10> */
[----:B------:R-:W-:Y:S01]  /*4630*/  ISETP.NE.AND P1, PT, R16, RZ, PT ;  /* 0x000000ff1000720c */ /* 0x000fe20003f25270 */
[----:B------:R-:W-:Y:S01]  /*4640*/  FMUL.FTZ R194, R194, R165 ;  /* 0x000000a5c2c27220 */ /* 0x000fe20000410000 */
[----:B------:R-:W-:Y:S01]  /*4650*/  FMUL.FTZ R184, R184, R163 ;  /* 0x000000a3b8b87220 */ /* 0x000fe20000410000 */
[----:B------:R-:W-:Y:S01]  /*4660*/  FFMA.FTZ R181, R66, R183, R181 ;  /* 0x000000b742b57223 */ /* 0x000fe200000100b5 */
[C---:B0-----:R-:W-:Y:S01]  /*4670*/  FMUL.FTZ R7, R58.reuse, R204 ;  /* 0x000000cc3a077220 */ /* 0x041fe20000410000 */
[----:B------:R-:W-:Y:S01]  /*4680*/  FMUL.FTZ R195, R195, R161 ;  /* 0x000000a1c3c37220 */ /* 0x000fe20000410000 */
[----:B------:R-:W-:Y:S01]  /*4690*/  FMUL.FTZ R210, R58, R163 ;  /* 0x000000a33ad27220 */ /* 0x000fe20000410000 */
[----:B------:R-:W-:Y:S01]  /*46a0*/  FFMA.FTZ R4, R76, R191, R181 ;  /* 0x000000bf4c047223 */ /* 0x000fe200000100b5 */
[----:B------:R-:W-:Y:S01]  /*46b0*/  FMUL.FTZ R7, R0, R7 ;  /* 0x0000000700077220 */ /* 0x000fe20000410000 */
[----:B------:R-:W-:Y:S01]  /*46c0*/  P2R R183, PR, RZ, 0x2 ;  /* 0x00000002ffb77803 */ /* 0x000fe20000000000 */
[----:B------:R-:W-:Y:S01]  /*46d0*/  FMUL.FTZ R210, R69, R210 ;  /* 0x000000d245d27220 */ /* 0x000fe20000410000 */
[----:B------:R-:W-:Y:S01]  /*46e0*/  FFMA.FTZ R185, R67, R185, R4 ;  /* 0x000000b943b97223 */ /* 0x000fe20000010004 */
[----:B------:R-:W-:Y:S01]  /*46f0*/  FMUL.FTZ R178, R178, R159 ;  /* 0x0000009fb2b27220 */ /* 0x000fe20000410000 */
[----:B------:R-:W-:Y:S01]  /*4700*/  FMUL.FTZ R188, R188, R173 ;  /* 0x000000adbcbc7220 */ /* 0x000fe20000410000 */
[----:B------:R-:W0:Y:S01]  /*4710*/  LDS R5, [R45+0x1b14] ;  /* 0x001b14002d057984 */ /* 0x000e220000000800 */
[----:B------:R-:W-:Y:S01]  /*4720*/  FFMA.FTZ R185, R78, R193, R185 ;  /* 0x000000c14eb97223 */ /* 0x000fe200000100b9 */
[----:B------:R-:W-:Y:S01]  /*4730*/  FMUL.FTZ R174, R174, R171 ;  /* 0x000000abaeae7220 */ /* 0x000fe20000410000 */
[----:B------:R-:W-:Y:S01]  /*4740*/  FMUL.FTZ R179, R179, R169 ;  /* 0x000000a9b3b37220 */ /* 0x000fe20000410000 */
[----:B------:R1:W-:Y:S01]  /*4750*/  @!P1 STS.64 [UR11+0x2610], R8 ;  /* 0x00261008ff009988 */ /* 0x0003e20008000a0b */
[----:B------:R-:W-:Y:S01]  /*4760*/  FFMA.FTZ R185, R68, R180, R185 ;  /* 0x000000b444b97223 */ /* 0x000fe200000100b9 */
[----:B------:R-:W-:Y:S01]  /*4770*/  FMUL.FTZ R155, R155, R170 ;  /* 0x000000aa9b9b7220 */ /* 0x000fe20000410000 */
[----:B------:R-:W-:Y:S01]  /*4780*/  BSSY.RECONVERGENT B0, `(.L_x_5382) ;  /* 0x0000053000007945 */ /* 0x000fe20003800200 */
[----:B------:R2:W-:Y:S01]  /*4790*/  STS [R44+0x850], R7 ;  /* 0x000850072c007388 */ /* 0x0005e20000000800 */
[----:B------:R-:W-:Y:S01]  /*47a0*/  FFMA.FTZ R194, R80, R194, R185 ;  /* 0x000000c250c27223 */ /* 0x000fe200000100b9 */
[----:B------:R-:W-:-:S02]  /*47b0*/  FMUL.FTZ R185, R58, R167 ;  /* 0x000000a73ab97220 */ /* 0x000fc40000410000 */
[----:B------:R-:W-:Y:S01]  /*47c0*/  STS [R43+0x20], R210 ;  /* 0x000020d22b007388 */ /* 0x000fe20000000800 */
[----:B------:R-:W-:Y:S01]  /*47d0*/  FFMA.FTZ R181, R69, R184, R194 ;  /* 0x000000b845b57223 */ /* 0x000fe200000100c2 */
[C---:B------:R-:W-:Y:S01]  /*47e0*/  FMUL.FTZ R184, R58.reuse, R208 ;  /* 0x000000d03ab87220 */ /* 0x040fe20000410000 */
[----:B-1----:R-:W-:Y:S01]  /*47f0*/  FMUL.FTZ R9, R58, R173 ;  /* 0x000000ad3a097220 */ /* 0x002fe20000410000 */
[----:B------:R-:W-:Y:S01]  /*4800*/  FMUL.FTZ R194, R68, R185 ;  /* 0x000000b944c27220 */ /* 0x000fe20000410000 */
[----:B------:R-:W-:Y:S01]  /*4810*/  FFMA.FTZ R195, R82, R195, R181 ;  /* 0x000000c352c37223 */ /* 0x000fe200000100b5 */
[C---:B------:R-:W-:Y:S01]  /*4820*/  FMUL.FTZ R181, R58.reuse, R215 ;  /* 0x000000d73ab57220 */ /* 0x040fe20000410000 */
[----:B------:R-:W-:Y:S01]  /*4830*/  FMUL.FTZ R184, R67, R184 ;  /* 0x000000b843b87220 */ /* 0x000fe20000410000 */
[----:B--2---:R-:W-:Y:S01]  /*4840*/  FMUL.FTZ R7, R58, R159 ;  /* 0x0000009f3a077220 */ /* 0x004fe20000410000 */
[----:B------:R-:W-:Y:S01]  /*4850*/  STS [R43+0x18], R194 ;  /* 0x000018c22b007388 */ /* 0x000fe20000000800 */
[----:B------:R-:W-:Y:S01]  /*4860*/  FMUL.FTZ R180, R76, R181 ;  /* 0x000000b54cb47220 */ /* 0x000fe20000410000 */
[----:B------:R-:W-:-:S02]  /*4870*/  FFMA.FTZ R195, R70, R178, R195 ;  /* 0x000000b246c37223 */ /* 0x000fc400000100c3 */
[----:B------:R1:W-:Y:S02]  /*4880*/  STS [R43+0x10], R184 ;  /* 0x000010b82b007388 */ /* 0x0003e40000000800 */
[----:B------:R-:W-:Y:S02]  /*4890*/  FFMA.FTZ R188, R84, R188, R195 ;  /* 0x000000bc54bc7223 */ /* 0x000fe400000100c3 */
[----:B------:R2:W-:Y:S01]  /*48a0*/  STS [R43+0xc], R180 ;  /* 0x00000cb42b007388 */ /* 0x0005e20000000800 */
[----:B-1----:R-:W-:Y:S01]  /*48b0*/  FMUL.FTZ R184, R58, R171 ;  /* 0x000000ab3ab87220 */ /* 0x002fe20000410000 */
[----:B--2---:R-:W-:Y:S01]  /*48c0*/  FMUL.FTZ R180, R70, R7 ;  /* 0x0000000746b47220 */ /* 0x004fe20000410000 */
[----:B0-----:R-:W-:Y:S01]  /*48d0*/  FFMA.FTZ R202, R5, R209, R202 ;  /* 0x000000d105ca7223 */ /* 0x001fe200000100ca */
[C---:B------:R-:W-:Y:S01]  /*48e0*/  FMUL.FTZ R5, R58.reuse, R213 ;  /* 0x000000d53a057220 */ /* 0x040fe20000410000 */
[----:B------:R-:W-:Y:S01]  /*48f0*/  FMUL.FTZ R7, R58, R170 ;  /* 0x000000aa3a077220 */ /* 0x000fe20000410000 */
[----:B------:R-:W-:Y:S01]  /*4900*/  FMUL.FTZ R184, R71, R184 ;  /* 0x000000b847b87220 */ /* 0x000fe20000410000 */
[----:B------:R-:W-:Y:S01]  /*4910*/  FFMA.FTZ R190, R190, R202, R201 ;  /* 0x000000cabebe7223 */ /* 0x000fe200000100c9 */
[----:B------:R-:W-:Y:S01]  /*4920*/  FMUL.FTZ R4, R74, R5 ;  /* 0x000000054a047220 */ /* 0x000fe20000410000 */
[----:B------:R-:W-:Y:S01]  /*4930*/  FMUL.FTZ R5, R58, R206 ;  /* 0x000000ce3a057220 */ /* 0x000fe20000410000 */
[----:B------:R-:W-:Y:S01]  /*4940*/  STS [R43+0x28], R180 ;  /* 0x000028b42b007388 */ /* 0x000fe20000000800 */
[----:B------:R-:W-:-:S02]  /*4950*/  FFMA.FTZ R186, R186, R190, R207 ;  /* 0x000000bebaba7223 */ /* 0x000fc400000100cf */
[----:B------:R-:W-:Y:S01]  /*4960*/  FMUL.FTZ R6, R66, R5 ;  /* 0x0000000542067220 */ /* 0x000fe20000410000 */
[----:B------:R-:W-:Y:S01]  /*4970*/  FMUL.FTZ R5, R58, R211 ;  /* 0x000000d33a057220 */ /* 0x000fe20000410000 */
[----:B------:R0:W-:Y:S01]  /*4980*/  STS [R43+0x4], R4 ;  /* 0x000004042b007388 */ /* 0x0001e20000000800 */
[----:B------:R-:W-:Y:S02]  /*4990*/  FFMA.FTZ R200, R187, R186, R200 ;  /* 0x000000babbc87223 */ /* 0x000fe400000100c8 */
[----:B------:R-:W-:Y:S01]  /*49a0*/  FMUL.FTZ R8, R78, R5 ;  /* 0x000000054e087220 */ /* 0x000fe20000410000 */
[----:B------:R-:W-:Y:S01]  /*49b0*/  FMUL.FTZ R5, R58, R165 ;  /* 0x000000a53a057220 */ /* 0x000fe20000410000 */
[----:B------:R1:W-:Y:S01]  /*49c0*/  STS [R43+0x8], R6 ;  /* 0x000008062b007388 */ /* 0x0003e20000000800 */
[----:B------:R-:W-:-:S03]  /*49d0*/  FFMA.FTZ R176, R176, R200, R205 ;  /* 0x000000c8b0b07223 */ /* 0x000fc600000100cd */
[----:B------:R2:W-:Y:S01]  /*49e0*/  STS [R43+0x14], R8 ;  /* 0x000014082b007388 */ /* 0x0005e20000000800 */
[----:B0-----:R-:W-:Y:S01]  /*49f0*/  FMUL.FTZ R4, R80, R5 ;  /* 0x0000000550047220 */ /* 0x001fe20000410000 */
[----:B------:R-:W-:Y:S01]  /*4a00*/  FMUL.FTZ R5, R58, R161 ;  /* 0x000000a13a057220 */ /* 0x000fe20000410000 */
[----:B------:R-:W-:Y:S01]  /*4a10*/  FFMA.FTZ R198, R177, R176, R198 ;  /* 0x000000b0b1c67223 */ /* 0x000fe200000100c6 */
[----:B------:R-:W-:Y:S02]  /*4a20*/  STS [R43+0x30], R184 ;  /* 0x000030b82b007388 */ /* 0x000fe40000000800 */
[----:B-1----:R-:W-:Y:S01]  /*4a30*/  FMUL.FTZ R6, R82, R5 ;  /* 0x0000000552067220 */ /* 0x002fe20000410000 */
[----:B------:R-:W-:Y:S01]  /*4a40*/  FMUL.FTZ R5, R58, R169 ;  /* 0x000000a93a057220 */ /* 0x000fe20000410000 */
[----:B------:R0:W-:Y:S01]  /*4a50*/  STS [R43+0x1c], R4 ;  /* 0x00001c042b007388 */ /* 0x0001e20000000800 */
[----:B------:R-:W-:Y:S01]  /*4a60*/  FFMA.FTZ R172, R172, R198, R203 ;  /* 0x000000c6acac7223 */ /* 0x000fe200000100cb */
[----:B--2---:R-:W-:Y:S01]  /*4a70*/  FMUL.FTZ R8, R84, R9 ;  /* 0x0000000954087220 */ /* 0x004fe20000410000 */
[----:B------:R-:W-:Y:S01]  /*4a80*/  FMUL.FTZ R9, R58, R168 ;  /* 0x000000a83a097220 */ /* 0x000fe20000410000 */
[----:B------:R1:W-:Y:S01]  /*4a90*/  STS [R43+0x24], R6 ;  /* 0x000024062b007388 */ /* 0x0003e20000000800 */
[----:B------:R-:W-:-:S02]  /*4aa0*/  FFMA.FTZ R196, R175, R172, R196 ;  /* 0x000000acafc47223 */ /* 0x000fc400000100c4 */
[----:B------:R-:W-:Y:S01]  /*4ab0*/  FMUL.FTZ R58, R88, R9 ;  /* 0x00000009583a7220 */ /* 0x000fe20000410000 */
[----:B------:R-:W-:Y:S01]  /*4ac0*/  STS [R43+0x2c], R8 ;  /* 0x00002c082b007388 */ /* 0x000fe20000000800 */
[----:B------:R-:W-:Y:S01]  /*4ad0*/  FFMA.FTZ R166, R166, R196, R199 ;  /* 0x000000c4a6a67223 */ /* 0x000fe200000100c7 */
[----:B0-----:R-:W-:Y:S01]  /*4ae0*/  FMUL.FTZ R4, R86, R5 ;  /* 0x0000000556047220 */ /* 0x001fe20000410000 */
[----:B------:R-:W-:Y:S01]  /*4af0*/  FFMA.FTZ R9, R71, R174, R188 ;  /* 0x000000ae47097223 */ /* 0x000fe200000100bc */
[----:B------:R-:W-:Y:S01]  /*4b00*/  STS [R43+0x3c], R58 ;  /* 0x00003c3a2b007388 */ /* 0x000fe20000000800 */
[----:B------:R-:W-:Y:S01]  /*4b10*/  FFMA.FTZ R192, R153, R166, R192 ;  /* 0x000000a699c07223 */ /* 0x000fe200000100c0 */
[----:B-1----:R-:W-:Y:S01]  /*4b20*/  FMUL.FTZ R6, R72, R7 ;  /* 0x0000000748067220 */ /* 0x002fe20000410000 */
[----:B------:R-:W-:Y:S01]  /*4b30*/  MOV R153, UR46 ;  /* 0x0000002e00997c02 */ /* 0x000fe20008000f00 */
[----:B------:R-:W-:Y:S01]  /*4b40*/  STS [R43+0x34], R4 ;  /* 0x000034042b007388 */ /* 0x000fe20000000800 */
[----:B------:R-:W-:Y:S01]  /*4b50*/  FFMA.FTZ R164, R164, R192, R197 ;  /* 0x000000c0a4a47223 */ /* 0x000fe200000100c5 */
[----:B------:R-:W-:Y:S01]  /*4b60*/  FFMA.FTZ R9, R86, R179, R9 ;  /* 0x000000b356097223 */ /* 0x000fe20000010009 */
[----:B------:R-:W-:Y:S01]  /*4b70*/  IADD3 R153, PT, PT, R153, -UR6, -R16 ;  /* 0x8000000699997c10 */ /* 0x000fe2000fffe810 */
[----:B------:R0:W-:Y:S01]  /*4b80*/  STS [R43+0x38], R6 ;  /* 0x000038062b007388 */ /* 0x0001e20000000800 */
[----:B------:R-:W-:Y:S01]  /*4b90*/  FFMA.FTZ R182, R11, R164, R182 ;  /* 0x000000a40bb67223 */ /* 0x000fe200000100b6 */
[----:B------:R-:W-:Y:S01]  /*4ba0*/  FFMA.FTZ R9, R72, R155, R9 ;  /* 0x0000009b48097223 */ /* 0x000fe20000010009 */
[----:B------:R-:W-:Y:S01]  /*4bb0*/  BAR.SYNC.DEFER_BLOCKING 0x0 ;  /* 0x0000000000007b1d */ /* 0x000fe20000010000 */
[----:B------:R-:W-:-:S02]  /*4bc0*/  ISETP.GE.AND P2, PT, R153, 0x41, PT ;  /* 0x000000419900780c */ /* 0x000fc40003f46270 */
[C---:B------:R-:W-:Y:S02]  /*4bd0*/  ISETP.GE.AND P3, PT, R153.reuse, 0x81, PT ;  /* 0x000000819900780c */ /* 0x040fe40003f66270 */
[----:B------:R-:W-:Y:S01]  /*4be0*/  ISETP.GE.AND P4, PT, R153, 0xc1, PT ;  /* 0x000000c19900780c */ /* 0x000fe20003f86270 */
[----:B0-----:R-:W-:-:S04]  /*4bf0*/  IMAD.WIDE.U32 R6, R20, UR8, R22 ;  /* 0x0000000814067c25 */ /* 0x001fc8000f8e0016 */
[----:B------:R-:W-:Y:S01]  /*4c00*/  IMAD R5, R21, UR8, R7 ;  /* 0x0000000815057c24 */ /* 0x000fe2000f8e0207 */
[----:B------:R-:W-:-:S04]  /*4c10*/  LEA R4, P1, R6, UR44, 0x2 ;  /* 0x0000002c06047c11 */ /* 0x000fc8000f8210ff */
[----:B------:R-:W-:Y:S01]  /*4c20*/  LEA.HI.X R5, R6, UR45, R5, 0x2, P1 ;  /* 0x0000002d06057c11 */ /* 0x000fe200088f1405 */
[----:B------:R-:W-:Y:S01]  /*4c30*/  FFMA.FTZ R6, R2, R182, R157 ;  /* 0x000000b602067223 */ /* 0x000fe2000001009d */
[----:B------:R-:W-:-:S03]  /*4c40*/  ISETP.GE.AND P1, PT, R153, 0x1, PT ;  /* 0x000000019900780c */ /* 0x000fc60003f26270 */
[----:B------:R-:W-:Y:S01]  /*4c50*/  FFMA.FTZ R14, R151, R6, R14 ;  /* 0x00000006970e7223 */ /* 0x000fe2000001000e */
[----:B------:R0:W1:Y:S03]  /*4c60*/  LDS R175, [R42+0x950] ;  /* 0x000950002aaf7984 */ /* 0x0000660000000800 */
[----:B------:R-:W-:-:S06]  /*4c70*/  FFMA.FTZ R10, R10, R14, R15 ;  /* 0x0000000e0a0a7223 */ /* 0x000fcc000001000f */
[----:B0-----:R-:W-:Y:S05]  /*4c80*/  @!P1 BRA `(.L_x_5383) ;  /* 0x0000000000089947 */ /* 0x001fea0003800000 */
[----:B------:R-:W0:Y:S04]  /*4c90*/  LDS R7, [R46+0x850] ;  /* 0x000850002e077984 */ /* 0x000e280000000800 */
[----:B0-----:R0:W-:Y:S02]  /*4ca0*/  REDG.E.ADD.F32.FTZ.RN.STRONG.GPU desc[UR36][R4.64], R7 ;  /* 0x00000007040079a6 */ /* 0x0011e4000c12f324 */
.L_x_5383:
[----:B------:R-:W-:Y:S05]  /*4cb0*/  BSYNC.RECONVERGENT B0 ;  /* 0x0000000000007941 */ /* 0x000fea0003800200 */
.L_x_5382:
[----:B------:R-:W-:Y:S04]  /*4cc0*/  BSSY.RECONVERGENT B0, `(.L_x_5384) ;  /* 0x0000003000007945 */ /* 0x000fe80003800200 */
[----:B------:R-:W-:Y:S05]  /*4cd0*/  @!P2 BRA `(.L_x_5385) ;  /* 0x000000000004a947 */ /* 0x000fea0003800000 */
[----:B-1----:R2:W-:Y:S02]  /*4ce0*/  REDG.E.ADD.F32.FTZ.RN.STRONG.GPU desc[UR36][R4.64+0x100], R175 ;  /* 0x000100af040079a6 */ /* 0x0025e4000c12f324 */
.L_x_5385:
[----:B------:R-:W-:Y:S05]  /*4cf0*/  BSYNC.RECONVERGENT B0 ;  /* 0x0000000000007941 */ /* 0x000fea0003800200 */
.L_x_5384:
[----:B0-----:R0:W3:Y:S01]  /*4d00*/  LDS R7, [R41+0xa50] ;  /* 0x000a500029077984 */ /* 0x0010e20000000800 */
[----:B------:R-:W-:Y:S04]  /*4d10*/  BSSY.RECONVERGENT B0, `(.L_x_5386) ;  /* 0x0000003000007945 */ /* 0x000fe80003800200 */
[----:B------:R-:W-:Y:S05]  /*4d20*/  @!P3 BRA `(.L_x_5387) ;  /* 0x000000000004b947 */ /* 0x000fea0003800000 */
[----:B---3--:R4:W-:Y:S02]  /*4d30*/  REDG.E.ADD.F32.FTZ.RN.STRONG.GPU desc[UR36][R4.64+0x200], R7 ;  /* 0x00020007040079a6 */ /* 0x0089e4000c12f324 */
.L_x_5387:
[----:B------:R-:W-:Y:S05]  /*4d40*/  BSYNC.RECONVERGENT B0 ;  /* 0x0000000000007941 */ /* 0x000fea0003800200 */
.L_x_5386:
[----:B---34-:R3:W4:Y:S01]  /*4d50*/  LDS R7, [R40+0xb50] ;  /* 0x000b500028077984 */ /* 0x0187220000000800 */
[----:B------:R-:W-:Y:S01]  /*4d60*/  BSSY.RECONVERGENT B0, `(.L_x_5388) ;  /* 0x0000004000007945 */ /* 0x000fe20003800200 */
[----:B------:R-:W-:-:S03]  /*4d70*/  FMUL.FTZ R8, R13, R168 ;  /* 0x000000a80d087220 */ /* 0x000fc60000410000 */
[----:B------:R-:W-:Y:S05]  /*4d80*/  @!P4 BRA `(.L_x_5389) ;  /* 0x000000000004c947 */ /* 0x000fea0003800000 */
[----:B----4-:R4:W-:Y:S02]  /*4d90*/  REDG.E.ADD.F32.FTZ.RN.STRONG.GPU desc[UR36][R4.64+0x300], R7 ;  /* 0x00030007040079a6 */ /* 0x0109e4000c12f324 */
.L_x_5389:
[----:B------:R-:W-:Y:S05]  /*4da0*/  BSYNC.RECONVERGENT B0 ;  /* 0x0000000000007941 */ /* 0x000fea0003800200 */
.L_x_5388:
[----:B----4-:R4:W0:Y:S01]  /*4db0*/  LDS R7, [R39+0xc50] ;  /* 0x000c500027077984 */ /* 0x0108220000000800 */
[----:B------:R-:W-:Y:S01]  /*4dc0*/  ISETP.GE.AND P6, PT, R153, 0x101, PT ;  /* 0x000001019900780c */ /* 0x000fe20003fc6270 */
        /* <DEDUP_REMOVED lines=10> */
.L_x_5391:
[----:B------:R-:W-:Y:S05]  /*4e70*/  BSYNC.RECONVERGENT B0 ;  /* 0x0000000000007941 */ /* 0x000fea0003800200 */
.L_x_5390:
[----:B------:R1:W1:Y:S01]  /*4e80*/  LDS R9, [R38+0xd50] ;  /* 0x000d500026097984 */ /* 0x0002620000000800 */
[----:B------:R-:W-:Y:S01]  /*4e90*/  BSSY.RECONVERGENT B0, `(.L_x_5392) ;  /* 0x0000005000007945 */ /* 0x000fe20003800200 */
[----:B0-----:R-:W-:Y:S01]  /*4ea0*/  FADD.FTZ R7, -R145, R204 ;  /* 0x000000cc91077221 */ /* 0x001fe20000010100 */
[----:B------:R-:W-:Y:S02]  /*4eb0*/  FMUL.FTZ R2, R105, R12 ;  /* 0x0000000c69027220 */ /* 0x000fe40000410000 */
[----:B------:R-:W-:Y:S05]  /*4ec0*/  @!P1 BRA `(.L_x_5393) ;  /* 0x0000000000049947 */ /* 0x000fea0003800000 */
[----:B-1----:R0:W-:Y:S02]  /*4ed0*/  REDG.E.ADD.F32.FTZ.RN.STRONG.GPU desc[UR36][R4.64+0x500], R9 ;  /* 0x00050009040079a6 */ /* 0x0021e4000c12f324 */
.L_x_5393:
[----:B------:R-:W-:Y:S05]  /*4ee0*/  BSYNC.RECONVERGENT B0 ;  /* 0x0000000000007941 */ /* 0x000fea0003800200 */
.L_x_5392:
[----:B01----:R0:W1:Y:S01]  /*4ef0*/  LDS R9, [R37+0xe50] ;  /* 0x000e500025097984 */ /* 0x0030620000000800 */
[----:B------:R-:W-:Y:S01]  /*4f00*/  BSSY.RECONVERGENT B0, `(.L_x_5394) ;  /* 0x0000006000007945 */ /* 0x000fe20003800200 */
[----:B------:R-:W-:Y:S01]  /*4f10*/  FADD.FTZ R213, -R144, R213 ;  /* 0x000000d590d57221 */ /* 0x000fe20000010100 */
[----:B------:R-:W-:Y:S01]  /*4f20*/  FMUL.FTZ R58, R162, R10 ;  /* 0x0000000aa23a7220 */ /* 0x000fe20000410000 */
[----:B------:R-:W-:Y:S01]  /*4f30*/  FFMA.FTZ R11, R2, R7, RZ ;  /* 0x00000007020b7223 */ /* 0x000fe200000100ff */
[----:B------:R-:W-:Y:S06]  /*4f40*/  @!P2 BRA `(.L_x_5395) ;  /* 0x000000000004a947 */ /* 0x000fec0003800000 */
[----:B-1----:R1:W-:Y:S02]  /*4f50*/  REDG.E.ADD.F32.FTZ.RN.STRONG.GPU desc[UR36][R4.64+0x600], R9 ;  /* 0x00060009040079a6 */ /* 0x0023e4000c12f324 */
.L_x_5395:
[----:B------:R-:W-:Y:S05]  /*4f60*/  BSYNC.RECONVERGENT B0 ;  /* 0x0000000000007941 */ /* 0x000fea0003800200 */
.L_x_5394:
[----:B------:R-:W-:Y:S01]  /*4f70*/  FFMA.FTZ R13, R58, R213, R11 ;  /* 0x000000d53a0d7223 */ /* 0x000fe2000001000b */
[----:B------:R-:W-:Y:S01]  /*4f80*/  BSSY.RECONVERGENT B0, `(.L_x_5396) ;  /* 0x0000006000007945 */ /* 0x000fe20003800200 */
[----:B------:R0:W0:Y:S01]  /*4f90*/  LDS R11, [R36+0xf50] ;  /* 0x000f5000240b7984 */ /* 0x0000220000000800 */
[----:B-1----:R-:W-:Y:S01]  /*4fa0*/  FADD.FTZ R9, -R143, R206 ;  /* 0x000000ce8f097221 */ /* 0x002fe20000010100 */
[----:B------:R-:W-:Y:S01]  /*4fb0*/  FMUL.FTZ R174, R106, R14 ;  /* 0x0000000e6aae7220 */ /* 0x000fe20000410000 */
[----:B------:R-:W-:Y:S06]  /*4fc0*/  @!P3 BRA `(.L_x_5397) ;  /* 0x000000000004b947 */ /* 0x000fec0003800000 */
[----:B0-----:R1:W-:Y:S02]  /*4fd0*/  REDG.E.ADD.F32.FTZ.RN.STRONG.GPU desc[UR36][R4.64+0x700], R11 ;  /* 0x0007000b040079a6 */ /* 0x0013e4000c12f324 */
.L_x_5397:
[----:B------:R-:W-:Y:S05]  /*4fe0*/  BSYNC.RECONVERGENT B0 ;  /* 0x0000000000007941 */ /* 0x000fea0003800200 */
.L_x_5396:
[----:B------:R-:W-:Y:S01]  /*4ff0*/  FFMA.FTZ R178, R174, R9, R13 ;  /* 0x00000009aeb27223 */ /* 0x000fe2000001000d */
[----:B------:R-:W-:Y:S01]  /*5000*/  BSSY.RECONVERGENT B0, `(.L_x_5398) ;  /* 0x0000006000007945 */ /* 0x000fe20003800200 */
[----:B------:R2:W2:Y:S01]  /*5010*/  LDS R13, [R28+0x1050] ;  /* 0x001050001c0d7984 */ /* 0x0004a20000000800 */
[----:B------:R-:W-:Y:S01]  /*5020*/  FADD.FTZ R215, -R142, R215 ;  /* 0x000000d78ed77221 */ /* 0x000fe20000010100 */
[----:B01----:R-:W-:Y:S01]  /*5030*/  FMUL.FTZ R11, R160, R6 ;  /* 0x00000006a00b7220 */ /* 0x003fe20000410000 */
[----:B------:R-:W-:Y:S06]  /*5040*/  @!P4 BRA `(.L_x_5399) ;  /* 0x000000000004c947 */ /* 0x000fec0003800000 */
[----:B--2---:R0:W-:Y:S02]  /*5050*/  REDG.E.ADD.F32.FTZ.RN.STRONG.GPU desc[UR36][R4.64+0x800], R13 ;  /* 0x0008000d040079a6 */ /* 0x0041e4000c12f324 */
.L_x_5399:
[----:B------:R-:W-:Y:S05]  /*5060*/  BSYNC.RECONVERGENT B0 ;  /* 0x0000000000007941 */ /* 0x000fea0003800200 */
.L_x_5398:
[----:B------:R1:W1:Y:S01]  /*5070*/  LDS R15, [R35+0x1150] ;  /* 0x00115000230f7984 */ /* 0x0002620000000800 */
[----:B------:R-:W-:Y:S01]  /*5080*/  BSSY.RECONVERGENT B0, `(.L_x_5400) ;  /* 0x0000006000007945 */ /* 0x000fe20003800200 */
[----:B------:R-:W-:Y:S01]  /*5090*/  FADD.FTZ R208, -R141, R208 ;  /* 0x000000d08dd07221 */ /* 0x000fe20000010100 */
[----:B0-2---:R-:W-:Y:S01]  /*50a0*/  FMUL.FTZ R13, R103, R182 ;  /* 0x000000b6670d7220 */ /* 0x005fe20000410000 */
[----:B------:R-:W-:Y:S01]  /*50b0*/  FFMA.FTZ R180, R11, R215, R178 ;  /* 0x000000d70bb47223 */ /* 0x000fe200000100b2 */
[----:B------:R-:W-:Y:S06]  /*50c0*/  @!P5 BRA `(.L_x_5401) ;  /* 0x000000000004d947 */ /* 0x000fec0003800000 */
[----:B-1----:R0:W-:Y:S02]  /*50d0*/  REDG.E.ADD.F32.FTZ.RN.STRONG.GPU desc[UR36][R4.64+0x900], R15 ;  /* 0x0009000f040079a6 */ /* 0x0021e4000c12f324 */
.L_x_5401:
[----:B------:R-:W-:Y:S05]  /*50e0*/  BSYNC.RECONVERGENT B0 ;  /* 0x0000000000007941 */ /* 0x000fea0003800200 */
.L_x_5400:
[----:B------:R2:W2:Y:S01]  /*50f0*/  LDS R59, [R34+0x1250] ;  /* 0x00125000223b7984 */ /* 0x0004a20000000800 */
[----:B------:R-:W-:Y:S01]  /*5100*/  FADD.FTZ R211, -R140, R211 ;  /* 0x000000d38cd37221 */ /* 0x000fe20000010100 */
[----:B------:R-:W-:Y:S01]  /*5110*/  FMUL.FTZ R178, R158, R164 ;  /* 0x000000a49eb27220 */ /* 0x000fe20000410000 */
[----:B01----:R-:W-:Y:S01]  /*5120*/  FFMA.FTZ R15, R13, R208, R180 ;  /* 0x000000d00d0f7223 */ /* 0x003fe200000100b4 */
[----:B------:R-:W-:Y:S01]  /*5130*/  FADD.FTZ R167, -R139, R167 ;  /* 0x000000a78ba77221 */ /* 0x000fe20000010100 */
[----:B------:R-:W-:Y:S01]  /*5140*/  FMUL.FTZ R180, R108, R192 ;  /* 0x000000c06cb47220 */ /* 0x000fe20000410000 */
[----:B------:R-:W-:Y:S01]  /*5150*/  FADD.FTZ R165, -R138, R165 ;  /* 0x000000a58aa57221 */ /* 0x000fe20000010100 */
[----:B------:R-:W-:Y:S01]  /*5160*/  FFMA.FTZ R15, R178, R211, R15 ;  /* 0x000000d3b20f7223 */ /* 0x000fe2000001000f */
[----:B------:R-:W-:Y:S01]  /*5170*/  FMUL.FTZ R184, R156, R166 ;  /* 0x000000a69cb87220 */ /* 0x000fe20000410000 */
[----:B------:R-:W-:Y:S01]  /*5180*/  ISETP.GE.AND P6, PT, R153, 0x281, PT ;  /* 0x000002819900780c */ /* 0x000fe20003fc6270 */
[----:B------:R-:W-:Y:S01]  /*5190*/  FADD.FTZ R163, -R137, R163 ;  /* 0x000000a389a37221 */ /* 0x000fe20000010100 */
[----:B------:R-:W-:Y:S01]  /*51a0*/  FFMA.FTZ R15, R180, R167, R15 ;  /* 0x000000a7b40f7223 */ /* 0x000fe2000001000f */
[----:B------:R-:W-:Y:S01]  /*51b0*/  FMUL.FTZ R188, R109, R196 ;  /* 0x000000c46dbc7220 */ /* 0x000fe20000410000 */
[----:B------:R-:W-:Y:S01]  /*51c0*/  FADD.FTZ R161, -R136, R161 ;  /* 0x000000a188a17221 */ /* 0x000fe20000010100 */
[----:B------:R-:W-:Y:S01]  /*51d0*/  FMUL.FTZ R194, R154, R172 ;  /* 0x000000ac9ac27220 */ /* 0x000fe20000410000 */
[----:B------:R-:W-:Y:S01]  /*51e0*/  FFMA.FTZ R15, R184, R165, R15 ;  /* 0x000000a5b80f7223 */ /* 0x000fe2000001000f */
[----:B------:R-:W-:Y:S01]  /*51f0*/  FADD.FTZ R159, -R135, R159 ;  /* 0x0000009f879f7221 */ /* 0x000fe20000010100 */
[----:B------:R-:W-:Y:S01]  /*5200*/  FMUL.FTZ R204, R110, R198 ;  /* 0x000000c66ecc7220 */ /* 0x000fe20000410000 */
[----:B------:R-:W-:Y:S01]  /*5210*/  BSSY.RECONVERGENT B0, `(.L_x_5402) ;  /* 0x000000d000007945 */ /* 0x000fe20003800200 */
[----:B------:R-:W-:Y:S01]  /*5220*/  FFMA.FTZ R15, R188, R163, R15 ;  /* 0x000000a3bc0f7223 */ /* 0x000fe2000001000f */
[----:B------:R-:W-:Y:S01]  /*5230*/  FADD.FTZ R173, -R134, R173 ;  /* 0x000000ad86ad7221 */ /* 0x000fe20000010100 */
[C---:B------:R-:W-:Y:S01]  /*5240*/  ISETP.GE.AND P1, PT, R153.reuse, 0x2c1, PT ;  /* 0x000002c19900780c */ /* 0x040fe20003f26270 */
[----:B------:R-:W-:Y:S01]  /*5250*/  FMUL.FTZ R206, R152, R176 ;  /* 0x000000b098ce7220 */ /* 0x000fe20000410000 */
[----:B------:R-:W-:Y:S01]  /*5260*/  FFMA.FTZ R15, R194, R161, R15 ;  /* 0x000000a1c20f7223 */ /* 0x000fe2000001000f */
[----:B------:R-:W-:-:S02]  /*5270*/  ISETP.GE.AND P2, PT, R153, 0x301, PT ;  /* 0x000003019900780c */ /* 0x000fc40003f46270 */
[C---:B------:R-:W-:Y:S01]  /*5280*/  ISETP.GE.AND P3, PT, R153.reuse, 0x341, PT ;  /* 0x000003419900780c */ /* 0x040fe20003f66270 */
[----:B------:R-:W-:Y:S01]  /*5290*/  FFMA.FTZ R15, R204, R159, R15 ;  /* 0x0000009fcc0f7223 */ /* 0x000fe2000001000f */
[C---:B------:R-:W-:Y:S02]  /*52a0*/  ISETP.GE.AND P4, PT, R153.reuse, 0x381, PT ;  /* 0x000003819900780c */ /* 0x040fe40003f86270 */
[----:B------:R-:W-:Y:S01]  /*52b0*/  ISETP.GE.AND P5, PT, R153, 0x3c1, PT ;  /* 0x000003c19900780c */ /* 0x000fe20003fa6270 */
[----:B------:R-:W-:-:S12]  /*52c0*/  @!P6 BRA `(.L_x_5403) ;  /* 0x000000000004e947 */ /* 0x000fd80003800000 */
[----:B--2---:R0:W-:Y:S02]  /*52d0*/  REDG.E.ADD.F32.FTZ.RN.STRONG.GPU desc[UR36][R4.64+0xa00], R59 ;  /* 0x000a003b040079a6 */ /* 0x0041e4000c12f324 */
.L_x_5403:
[----:B------:R-:W-:Y:S05]  /*52e0*/  BSYNC.RECONVERGENT B0 ;  /* 0x0000000000007941 */ /* 0x000fea0003800200 */
.L_x_5402:
[----:B0-2---:R0:W1:Y:S01]  /*52f0*/  LDS R59, [R33+0x1350] ;  /* 0x00135000213b7984 */ /* 0x0050620000000800 */
[----:B------:R-:W-:Y:S01]  /*5300*/  BSSY.RECONVERGENT B0, `(.L_x_5404) ;  /* 0x0000006000007945 */ /* 0x000fe20003800200 */
[----:B------:R-:W-:Y:S01]  /*5310*/  FADD.FTZ R171, -R133, R171 ;  /* 0x000000ab85ab7221 */ /* 0x000fe20000010100 */
[----:B------:R-:W-:Y:S01]  /*5320*/  FMUL.FTZ R210, R123, R200 ;  /* 0x000000c87bd27220 */ /* 0x000fe20000410000 */
[----:B------:R-:W-:Y:S01]  /*5330*/  FFMA.FTZ R15, R206, R173, R15 ;  /* 0x000000adce0f7223 */ /* 0x000fe2000001000f */
[----:B------:R-:W-:Y:S06]  /*5340*/  @!P1 BRA `(.L_x_5405) ;  /* 0x0000000000049947 */ /* 0x000fec0003800000 */
[----:B-1----:R2:W-:Y:S02]  /*5350*/  REDG.E.ADD.F32.FTZ.RN.STRONG.GPU desc[UR36][R4.64+0xb00], R59 ;  /* 0x000b003b040079a6 */ /* 0x0025e4000c12f324 */
.L_x_5405:
[----:B------:R-:W-:Y:S05]  /*5360*/  BSYNC.RECONVERGENT B0 ;  /* 0x0000000000007941 */ /* 0x000fea0003800200 */
.L_x_5404:
[----:B-12---:R1:W2:Y:S01]  /*5370*/  LDS R59, [R32+0x1450] ;  /* 0x00145000203b7984 */ /* 0x0062a20000000800 */
[----:B------:R-:W-:Y:S01]  /*5380*/  BSSY.RECONVERGENT B0, `(.L_x_5406) ;  /* 0x0000006000007945 */ /* 0x000fe20003800200 */
[----:B------:R-:W-:Y:S01]  /*5390*/  FADD.FTZ R169, -R132, R169 ;  /* 0x000000a984a97221 */ /* 0x000fe20000010100 */
[----:B------:R-:W-:Y:S01]  /*53a0*/  FMUL.FTZ R212, R150, R186 ;  /* 0x000000ba96d47220 */ /* 0x000fe20000410000 */
[----:B------:R-:W-:Y:S01]  /*53b0*/  FFMA.FTZ R15, R210, R171, R15 ;  /* 0x000000abd20f7223 */ /* 0x000fe2000001000f */
[----:B------:R-:W-:Y:S06]  /*53c0*/  @!P2 BRA `(.L_x_5407) ;  /* 0x000000000004a947 */ /* 0x000fec0003800000 */
[----:B--2---:R2:W-:Y:S02]  /*53d0*/  REDG.E.ADD.F32.FTZ.RN.STRONG.GPU desc[UR36][R4.64+0xc00], R59 ;  /* 0x000c003b040079a6 */ /* 0x0045e4000c12f324 */
.L_x_5407:
[----:B------:R-:W-:Y:S05]  /*53e0*/  BSYNC.RECONVERGENT B0 ;  /* 0x0000000000007941 */ /* 0x000fea0003800200 */
.L_x_5406:
[----:B------:R0:W0:Y:S01]  /*53f0*/  LDS R151, [R31+0x1550] ;  /* 0x001550001f977984 */ /* 0x0000220000000800 */
[----:B------:R-:W-:Y:S01]  /*5400*/  BSSY.RECONVERGENT B0, `(.L_x_5408) ;  /* 0x0000006000007945 */ /* 0x000fe20003800200 */
[----:B--2---:R-:W-:Y:S01]  /*5410*/  FADD.FTZ R59, -R131, R170 ;  /* 0x000000aa833b7221 */ /* 0x004fe20000010100 */
[----:B------:R-:W-:Y:S01]  /*5420*/  FMUL.FTZ R170, R130, R190 ;  /* 0x000000be82aa7220 */ /* 0x000fe20000410000 */
[----:B------:R-:W-:Y:S01]  /*5430*/  FFMA.FTZ R15, R212, R169, R15 ;  /* 0x000000a9d40f7223 */ /* 0x000fe2000001000f */
[----:B------:R-:W-:Y:S06]  /*5440*/  @!P3 BRA `(.L_x_5409) ;  /* 0x000000000004b947 */ /* 0x000fec0003800000 */
[----:B0-----:R2:W-:Y:S02]  /*5450*/  REDG.E.ADD.F32.FTZ.RN.STRONG.GPU desc[UR36][R4.64+0xd00], R151 ;  /* 0x000d0097040079a6 */ /* 0x0015e4000c12f324 */
.L_x_5409:
[----:B------:R-:W-:Y:S05]  /*5460*/  BSYNC.RECONVERGENT B0 ;  /* 0x0000000000007941 */ /* 0x000fea0003800200 */
.L_x_5408:
[----:B------:R1:W1:Y:S01]  /*5470*/  LDS R153, [R30+0x1650] ;  /* 0x001650001e997984 */ /* 0x0002620000000800 */
[----:B------:R-:W-:Y:S01]  /*5480*/  BSSY.RECONVERGENT B0, `(.L_x_5410) ;  /* 0x0000006000007945 */ /* 0x000fe20003800200 */
[----:B0-2---:R-:W-:Y:S01]  /*5490*/  FADD.FTZ R151, -R129, R168 ;  /* 0x000000a881977221 */ /* 0x005fe20000010100 */
[----:B------:R-:W-:Y:S01]  /*54a0*/  FMUL.FTZ R168, R148, R202 ;  /* 0x000000ca94a87220 */ /* 0x000fe20000410000 */
[----:B------:R-:W-:Y:S01]  /*54b0*/  FFMA.FTZ R15, R170, R59, R15 ;  /* 0x0000003baa0f7223 */ /* 0x000fe2000001000f */
[----:B------:R-:W-:Y:S06]  /*54c0*/  @!P4 BRA `(.L_x_5411) ;  /* 0x000000000004c947 */ /* 0x000fec0003800000 */
[----:B-1----:R0:W-:Y:S02]  /*54d0*/  REDG.E.ADD.F32.FTZ.RN.STRONG.GPU desc[UR36][R4.64+0xe00], R153 ;  /* 0x000e0099040079a6 */ /* 0x0021e4000c12f324 */
.L_x_5411:
[----:B------:R-:W-:Y:S05]  /*54e0*/  BSYNC.RECONVERGENT B0 ;  /* 0x0000000000007941 */ /* 0x000fea0003800200 */
.L_x_5410:
[----:B01----:R0:W1:Y:S01]  /*54f0*/  LDS R153, [R29+0x1750] ;  /* 0x001750001d997984 */ /* 0x0030620000000800 */
[----:B------:R-:W-:Y:S01]  /*5500*/  BSSY.RECONVERGENT B0, `(.L_x_5412) ;  /* 0x0000004000007945 */ /* 0x000fe20003800200 */
[----:B------:R-:W-:-:S03]  /*5510*/  FFMA.FTZ R15, R168, R151, R15 ;  /* 0x00000097a80f7223 */ /* 0x000fc6000001000f */
[----:B------:R-:W-:Y:S05]  /*5520*/  @!P5 BRA `(.L_x_5413) ;  /* 0x000000000004d947 */ /* 0x000fea0003800000 */
[----:B-1----:R2:W-:Y:S02]  /*5530*/  REDG.E.ADD.F32.FTZ.RN.STRONG.GPU desc[UR36][R4.64+0xf00], R153 ;  /* 0x000f0099040079a6 */ /* 0x0025e4000c12f324 */
.L_x_5413:
[----:B------:R-:W-:Y:S05]  /*5540*/  BSYNC.RECONVERGENT B0 ;  /* 0x0000000000007941 */ /* 0x000fea0003800200 */
.L_x_5412:
[----:B--2---:R-:W2:Y:S01]  /*5550*/  SHFL.DOWN PT, R4, R15, 0x1, 0x1f ;  /* 0x08201f000f047f89 */ /* 0x004ea200000e0000 */
[----:B------:R-:W-:Y:S01]  /*5560*/  ISETP.GT.AND P1, PT, R54, 0x1e, PT ;  /* 0x0000001e3600780c */ /* 0x000fe20003f24270 */
[----:B------:R-:W-:Y:S01]  /*5570*/  FADD.FTZ R111, R168, R111 ;  /* 0x0000006fa86f7221 */ /* 0x000fe20000010000 */
[----:B------:R-:W-:Y:S01]  /*5580*/  FMUL.FTZ R168, R149, R190 ;  /* 0x000000be95a87220 */ /* 0x000fe20000410000 */
[----:B------:R-:W5:Y:S01]  /*5590*/  SHFL.DOWN PT, R5, R8, 0x1, 0x1f ;  /* 0x08201f0008057f89 */ /* 0x000f6200000e0000 */
[----:B------:R-:W-:Y:S01]  /*55a0*/  FADD.FTZ R118, R170, R118 ;  /* 0x00000076aa767221 */ /* 0x000fe20000010000 */
[----:B------:R-:W-:Y:S01]  /*55b0*/  ISETP.NE.AND P2, PT, R183, RZ, PT ;  /* 0x000000ffb700720c */ /* 0x000fe20003f45270 */
[----:B------:R-:W-:Y:S01]  /*55c0*/  FMUL.FTZ R170, R59, R168 ;  /* 0x000000a83baa7220 */ /* 0x000fe20000410000 */
[----:B------:R-:W-:Y:S01]  /*55d0*/  FADD.FTZ R128, R13, R128 ;  /* 0x000000800d807221 */ /* 0x000fe20000010000 */
[----:B------:R-:W-:Y:S01]  /*55e0*/  FADD.FTZ R124, R11, R124 ;  /* 0x0000007c0b7c7221 */ /* 0x000fe20000010000 */
[----:B------:R-:W-:Y:S01]  /*55f0*/  BSSY.RECONVERGENT B0, `(.L_x_5414) ;  /* 0x0000075000007945 */ /* 0x000fe20003800200 */
        /* <DEDUP_REMOVED lines=13> */
[----:B--2---:R-:W-:Y:S01]  /*56d0*/  @!P1 FADD.FTZ R15, R15, R4 ;  /* 0x000000040f0f9221 */ /* 0x004fe20000010000 */
[----:B------:R-:W-:Y:S01]  /*56e0*/  FADD.FTZ R122, R2, R122 ;  /* 0x0000007a027a7221 */ /* 0x000fe20000010000 */
[----:B-----5:R-:W-:-:S03]  /*56f0*/  @!P1 FADD.FTZ R8, R8, R5 ;  /* 0x0000000508089221 */ /* 0x020fc60000010000 */
[----:B------:R-:W2:Y:S01]  /*5700*/  SHFL.DOWN PT, R4, R15, 0x2, 0x1f ;  /* 0x08401f000f047f89 */ /* 0x000ea200000e0000 */
[----:B------:R-:W-:-:S03]  /*5710*/  ISETP.GT.AND P1, PT, R54, 0x1d, PT ;  /* 0x0000001d3600780c */ /* 0x000fc60003f24270 */
[----:B------:R-:W5:Y:S10]  /*5720*/  SHFL.DOWN PT, R5, R8, 0x2, 0x1f ;  /* 0x08401f0008057f89 */ /* 0x000f7400000e0000 */
[----:B--2---:R-:W-:Y:S01]  /*5730*/  @!P1 FADD.FTZ R15, R15, R4 ;  /* 0x000000040f0f9221 */ /* 0x004fe20000010000 */
[----:B------:R-:W-:Y:S01]  /*5740*/  FMUL.FTZ R4, R149, R202 ;  /* 0x000000ca95047220 */ /* 0x000fe20000410000 */
[----:B-----5:R-:W-:-:S03]  /*5750*/  @!P1 FADD.FTZ R8, R8, R5 ;  /* 0x0000000508089221 */ /* 0x020fc60000010000 */
[----:B------:R-:W2:Y:S01]  /*5760*/  SHFL.DOWN PT, R216, R15, 0x4, 0x1f ;  /* 0x08801f000fd87f89 */ /* 0x000ea200000e0000 */
[----:B------:R-:W-:Y:S01]  /*5770*/  ISETP.GT.AND P1, PT, R54, 0x1b, PT ;  /* 0x0000001b3600780c */ /* 0x000fe20003f24270 */
[----:B------:R-:W-:Y:S01]  /*5780*/  FMUL.FTZ R214, R151, R4 ;  /* 0x0000000497d67220 */ /* 0x000fe20000410000 */
[----:B------:R-:W-:Y:S01]  /*5790*/  FMUL.FTZ R4, R149, R186 ;  /* 0x000000ba95047220 */ /* 0x000fe20000410000 */
[----:B-1----:R-:W1:Y:S02]  /*57a0*/  SHFL.DOWN PT, R153, R8, 0x4, 0x1f ;  /* 0x08801f0008997f89 */ /* 0x002e6400000e0000 */
        /* <DEDUP_REMOVED lines=10> */
[----:B------:R-:W-:Y:S02]  /*5850*/  FMUL.FTZ R4, R149, R198 ;  /* 0x000000c695047220 */ /* 0x000fe40000410000 */
        /* <DEDUP_REMOVED lines=8> */
[----:B-1----:R-:W-:Y:S01]  /*58e0*/  @!P1 FADD.FTZ R8, R8, R153 ;  /* 0x0000009908089221 */ /* 0x002fe20000010000 */
[----:B------:R-:W1:Y:S01]  /*58f0*/  SHFL.DOWN PT, R190, R15, 0x8, 0x1f ;  /* 0x09001f000fbe7f89 */ /* 0x000e6200000e0000 */
[----:B------:R-:W-:Y:S01]  /*5900*/  ISETP.GT.AND P1, PT, R54, 0x17, PT ;  /* 0x000000173600780c */ /* 0x000fe20003f24270 */
[----:B------:R-:W-:Y:S01]  /*5910*/  FMUL.FTZ R4, R149, R196 ;  /* 0x000000c495047220 */ /* 0x000fe20000410000 */
[----:B------:R-:W-:Y:S01]  /*5920*/  FFMA.FTZ R168, R97, R172, R168 ;  /* 0x000000ac61a87223 */ /* 0x000fe200000100a8 */
[----:B------:R-:W2:Y:S01]  /*5930*/  SHFL.DOWN PT, R59, R8, 0x8, 0x1f ;  /* 0x09001f00083b7f89 */ /* 0x000ea200000e0000 */
[----:B------:R-:W-:Y:S01]  /*5940*/  FADD.FTZ R92, R5, R92 ;  /* 0x0000005c055c7221 */ /* 0x000fe20000010000 */
[----:B------:R-:W-:Y:S01]  /*5950*/  FMUL.FTZ R163, R163, R4 ;  /* 0x00000004a3a37220 */ /* 0x000fe20000410000 */
[C---:B------:R-:W-:Y:S01]  /*5960*/  FMUL.FTZ R4, R149.reuse, R166 ;  /* 0x000000a695047220 */ /* 0x040fe20000410000 */
[----:B------:R-:W-:Y:S01]  /*5970*/  FADD.FTZ R77, R168, R77 ;  /* 0x0000004da84d7221 */ /* 0x000fe20000010000 */
        /* <DEDUP_REMOVED lines=10> */
[----:B------:R-:W-:-:S02]  /*5a20*/  FADD.FTZ R79, R170, R79 ;  /* 0x0000004faa4f7221 */ /* 0x000fc40000010000 */
[----:B------:R-:W-:Y:S01]  /*5a30*/  FMUL.FTZ R4, R211, R4 ;  /* 0x00000004d3047220 */ /* 0x000fe20000410000 */
[----:B------:R-:W-:Y:S01]  /*5a40*/  FADD.FTZ R98, R13, R98 ;  /* 0x000000620d627221 */ /* 0x000fe20000010000 */
[----:B-1----:R-:W-:Y:S02]  /*5a50*/  @!P1 FADD.FTZ R15, R15, R190 ;  /* 0x000000be0f0f9221 */ /* 0x002fe40000010000 */
[----:B------:R-:W-:Y:S01]  /*5a60*/  FFMA.FTZ R166, R93, R164, R4 ;  /* 0x000000a45da67223 */ /* 0x000fe20000010004 */
[----:B------:R-:W-:Y:S01]  /*5a70*/  FMUL.FTZ R164, R149, R6 ;  /* 0x0000000695a47220 */ /* 0x000fe20000410000 */
[----:B--2---:R-:W-:Y:S01]  /*5a80*/  @!P1 FADD.FTZ R8, R8, R59 ;  /* 0x0000003b08089221 */ /* 0x004fe20000010000 */
[----:B------:R-:W1:Y:S01]  /*5a90*/  SHFL.DOWN PT, R172, R15, 0x10, 0x1f ;  /* 0x0a001f000fac7f89 */ /* 0x000e6200000e0000 */
[----:B------:R-:W-:Y:S01]  /*5aa0*/  ISETP.NE.AND P1, PT, R54, RZ, PT ;  /* 0x000000ff3600720c */ /* 0x000fe20003f25270 */
[----:B------:R-:W-:Y:S01]  /*5ab0*/  FFMA.FTZ R59, R61, R192, R168 ;  /* 0x000000c03d3b7223 */ /* 0x000fe200000100a8 */
[----:B------:R-:W-:Y:S01]  /*5ac0*/  FMUL.FTZ R168, R215, R164 ;  /* 0x000000a4d7a87220 */ /* 0x000fe20000410000 */
[----:B------:R-:W2:Y:S01]  /*5ad0*/  SHFL.DOWN PT, R151, R8, 0x10, 0x1f ;  /* 0x0a001f0008977f89 */ /* 0x000ea200000e0000 */
        /* <DEDUP_REMOVED lines=8> */
[----:B------:R-:W-:Y:S01]  /*5b60*/  FFMA.FTZ R9, R57, R14, R166 ;  /* 0x0000000e39097223 */ /* 0x000fe200000100a6 */
[----:B------:R-:W-:Y:S01]  /*5b70*/  @!P1 SHF.R.U32.HI R4, RZ, 0x2, R16 ;  /* 0x00000002ff049819 */ /* 0x000fe20000011610 */
[----:B------:R-:W-:Y:S01]  /*5b80*/  FMUL.FTZ R164, R213, R164 ;  /* 0x000000a4d5a47220 */ /* 0x000fe20000410000 */
[----:B------:R-:W-:Y:S01]  /*5b90*/  FFMA.FTZ R7, R56, R12, R7 ;  /* 0x0000000c38077223 */ /* 0x000fe20000010007 */
[----:B------:R-:W-:Y:S01]  /*5ba0*/  FADD.FTZ R83, R168, R83 ;  /* 0x00000053a8537221 */ /* 0x000fe20000010000 */
[----:B------:R-:W-:Y:S01]  /*5bb0*/  @!P1 LOP3.LUT R11, R4, 0xf8, RZ, 0xc0, !PT ;  /* 0x000000f8040b9812 */ /* 0x000fe200078ec0ff */
[----:B------:R-:W-:Y:S01]  /*5bc0*/  FFMA.FTZ R164, R89, R10, R164 ;  /* 0x0000000a59a47223 */ /* 0x000fe200000100a4 */
[----:B------:R-:W-:Y:S01]  /*5bd0*/  FADD.FTZ R100, R9, R100 ;  /* 0x0000006409647221 */ /* 0x000fe20000010000 */
[----:B------:R-:W-:-:S02]  /*5be0*/  FADD.FTZ R102, R7, R102 ;  /* 0x0000006607667221 */ /* 0x000fc40000010000 */
[----:B------:R-:W-:Y:S01]  /*5bf0*/  FADD.FTZ R85, R164, R85 ;  /* 0x00000055a4557221 */ /* 0x000fe20000010000 */
        /* <DEDUP_REMOVED lines=12> */
[----:B------:R-:W5:Y:S04]  /*5cc0*/  @P2 LDS R2, [UR9+0x3210] ;  /* 0x00321009ff022984 */ /* 0x000f680008000800 */
[----:B------:R-:W0:Y:S01]  /*5cd0*/  @P2 LDS R9, [UR9+0x2e10] ;  /* 0x002e1009ff092984 */ /* 0x000e220008000800 */
[----:B--2---:R-:W-:Y:S01]  /*5ce0*/  FADD.FTZ R7, R7, R8 ;  /* 0x0000000807077221 */ /* 0x004fe20000010000 */
[----:B------:R-:W-:-:S03]  /*5cf0*/  FADD.FTZ R6, R6, R15 ;  /* 0x0000000f06067221 */ /* 0x000fc60000010000 */
[----:B-----5:R-:W-:Y:S01]  /*5d00*/  @P2 FADD.FTZ R7, R7, R2 ;  /* 0x0000000207072221 */ /* 0x020fe20000010000 */
[----:B0-----:R-:W-:-:S04]  /*5d10*/  @P2 FADD.FTZ R6, R6, R9 ;  /* 0x0000000906062221 */ /* 0x001fc80000010000 */
[----:B------:R2:W-:Y:S04]  /*5d20*/  STS [UR9+0x3210], R7 ;  /* 0x00321007ff007988 */ /* 0x0005e80008000809 */
[----:B------:R2:W-:Y:S02]  /*5d30*/  STS [UR9+0x2e10], R6 ;  /* 0x002e1006ff007988 */ /* 0x0005e40008000809 */
.L_x_5415:
[----:B------:R-:W-:Y:S05]  /*5d40*/  BSYNC.RECONVERGENT B0 ;  /* 0x0000000000007941 */ /* 0x000fea0003800200 */
.L_x_5414:
[----:B------:R-:W-:-:S04]  /*5d50*/  UIADD3 UR8, UPT, UPT, UR8, 0x1, URZ ;  /* 0x0000000108087890 */ /* 0x000fc8000fffe0ff */
[----:B------:R-:W-:-:S09]  /*5d60*/  UISETP.GE.AND UP0, UPT, UR8, UR48, UPT ;  /* 0x000000300800728c */ /* 0x000fd2000bf06270 */
[----:B------:R-:W-:Y:S05]  /*5d70*/  BRA.U !UP0, `(.L_x_5416) ;  /* 0xffffffd1085c7547 */ /* 0x000fea000b83ffff */
.L_x_5371:
[----:B------:R-:W-:Y:S01]  /*5d80*/  BAR.SYNC.DEFER_BLOCKING 0x0 ;  /* 0x0000000000007b1d */ /* 0x000fe20000010000 */
[----:B--2---:R-:W-:Y:S01]  /*5d90*/  F2FP.BF16.F32.PACK_AB R7, R146, R147 ;  /* 0x000000939207723e */ /* 0x004fe200000010ff */
[----:B------:R-:W-:Y:S01]  /*5da0*/  FADD.FTZ R0, R51, R102 ;  /* 0x0000006633007221 */ /* 0x000fe20000010000 */
[----:B------:R-:W-:Y:S01]  /*5db0*/  F2FP.BF16.F32.PACK_AB R6, R127, R128 ;  /* 0x000000807f06723e */ /* 0x000fe200000010ff */
[----:B------:R-:W-:Y:S01]  /*5dc0*/  UIADD3 UR27, UP1, UPT, UR27, -0x800, URZ ;  /* 0xfffff8001b1b7890 */ /* 0x000fe2000ff3e0ff */
[----:B-1----:R-:W-:Y:S01]  /*5dd0*/  F2FP.BF16.F32.PACK_AB R5, R124, R125 ;  /* 0x0000007d7c05723e */ /* 0x002fe200000010ff */
[----:B------:R-:W1:Y:S01]  /*5de0*/  LDCU.64 UR10, c[0x0][0x4f8] ;  /* 0x00009f00ff0a77ac */ /* 0x000e620008000a00 */
[----:B------:R-:W-:Y:S02]  /*5df0*/  F2FP.BF16.F32.PACK_AB R4, R121, R122 ;  /* 0x0000007a7904723e */ /* 0x000fe400000010ff */
[----:B------:R-:W-:Y:S01]  /*5e00*/  F2FP.BF16.F32.PACK_AB R111, R111, R118 ;  /* 0x000000766f6f723e */ /* 0x000fe200000010ff */
[----:B------:R-:W2:Y:S01]  /*5e10*/  LDCU.64 UR32, c[0x0][0x500] ;  /* 0x0000a000ff2077ac */ /* 0x000ea20008000a00 */
[----:B------:R-:W-:-:S02]  /*5e20*/  F2FP.BF16.F32.PACK_AB R110, R114, R117 ;  /* 0x00000075726e723e */ /* 0x000fc400000010ff */
[----:B------:R-:W-:Y:S01]  /*5e30*/  F2FP.BF16.F32.PACK_AB R109, R115, R120 ;  /* 0x00000078736d723e */ /* 0x000fe200000010ff */
[----:B------:R-:W5:Y:S01]  /*5e40*/  LDCU.64 UR34, c[0x0][0x550] ;  /* 0x0000aa00ff2277ac */ /* 0x000f620008000a00 */
[----:B------:R-:W-:Y:S02]  /*5e50*/  F2FP.BF16.F32.PACK_AB R108, R116, R119 ;  /* 0x00000077746c723e */ /* 0x000fe400000010ff */
[----:B------:R-:W-:Y:S01]  /*5e60*/  F2FP.BF16.F32.PACK_AB R21, R83, R100 ;  /* 0x000000645315723e */ /* 0x000fe200000010ff */
[----:B------:R-:W-:Y:S01]  /*5e70*/  UMOV UR7, URZ ;  /* 0x000000ff00077c82 */ /* 0x000fe20008000000 */
[----:B------:R-:W-:Y:S01]  /*5e80*/  F2FP.BF16.F32.PACK_AB R20, R85, R102 ;  /* 0x000000665514723e */ /* 0x000fe200000010ff */
[----:B------:R-:W-:Y:S01]  /*5e90*/  UIADD3 UR24, UP2, UPT, UR24, -0x800, URZ ;  /* 0xfffff80018187890 */ /* 0x000fe2000ff5e0ff */
[----:B------:R-:W-:Y:S01]  /*5ea0*/  F2FP.BF16.F32.PACK_AB R23, R79, R96 ;  /* 0x000000604f17723e */ /* 0x000fe200000010ff */
[----:B------:R-:W-:Y:S01]  /*5eb0*/  UIADD3.X UR28, UPT, UPT, UR28, -0x1, URZ, UP1, !UPT ;  /* 0xffffffff1c1c7890 */ /* 0x000fe20008ffe4ff */
[----:B------:R-:W-:Y:S01]  /*5ec0*/  F2FP.BF16.F32.PACK_AB R22, R81, R98 ;  /* 0x000000625116723e */ /* 0x000fe200000010ff */
[----:B------:R0:W-:Y:S01]  /*5ed0*/  STS.128 [R3], R4 ;  /* 0x0000000403007388 */ /* 0x0001e20000000c00 */
[----:B-1----:R-:W-:Y:S01]  /*5ee0*/  UIMAD.WIDE.U32 UR8, UR39, UR10, UR6 ;  /* 0x0000000a270872a5 */ /* 0x002fe2000f8e0006 */
[----:B------:R-:W-:Y:S01]  /*5ef0*/  F2FP.BF16.F32.PACK_AB R59, R104, R87 ;  /* 0x00000057683b723e */ /* 0x000fe200000010ff */
[----:B------:R-:W-:Y:S01]  /*5f00*/  UIADD3.X UR26, UPT, UPT, UR26, -0x1, URZ, UP2, !UPT ;  /* 0xffffffff1a1a7890 */ /* 0x000fe200097fe4ff */
[----:B------:R-:W-:Y:S01]  /*5f10*/  STS.128 [R3+0x10], R108 ;  /* 0x0000106c03007388 */ /* 0x000fe20000000c00 */
[----:B------:R-:W-:-:S03]  /*5f20*/  NOP ;  /* 0x0000000000007918 */ /* 0x000fc60000000000 */
[----:B------:R-:W1:Y:S01]  /*5f30*/  LDS.128 R8, [R24] ;  /* 0x0000000018087984 */ /* 0x000e620000000c00 */
[----:B------:R-:W-:Y:S01]  /*5f40*/  UIMAD UR9, UR39, UR11, UR9 ;  /* 0x0000000b270972a4 */ /* 0x000fe2000f8e0209 */
[----:B------:R-:W-:Y:S02]  /*5f50*/  F2FP.BF16.F32.PACK_AB R58, R73, R90 ;  /* 0x0000005a493a723e */ /* 0x000fe400000010ff */
[----:B------:R-:W3:Y:S01]  /*5f60*/  LDS.128 R12, [R24+0x200] ;  /* 0x00020000180c7984 */ /* 0x000ee20000000c00 */
[----:B--2---:R-:W-:Y:S01]  /*5f70*/  UIMAD.WIDE.U32 UR8, UR38, UR32, UR8 ;  /* 0x00000020260872a5 */ /* 0x004fe2000f8e0008 */
[----:B------:R-:W-:Y:S01]  /*5f80*/  F2FP.BF16.F32.PACK_AB R57, R75, R92 ;  /* 0x0000005c4b39723e */ /* 0x000fe200000010ff */
[----:B0-----:R-:W-:Y:S01]  /*5f90*/  FADD.FTZ R7, R0, R85 ;  /* 0x0000005500077221 */ /* 0x001fe20000010000 */
[----:B------:R-:W-:Y:S01]  /*5fa0*/  F2FP.BF16.F32.PACK_AB R56, R77, R94 ;  /* 0x0000005e4d38723e */ /* 0x000fe200000010ff */
[----:B------:R-:W-:Y:S01]  /*5fb0*/  UIMAD UR10, UR38, UR33, UR9 ;  /* 0x00000021260a72a4 */ /* 0x000fe2000f8e0209 */
[----:B------:R-:W-:Y:S01]  /*5fc0*/  IADD3 R50, P0, PT, R50, -0x800, RZ ;  /* 0xfffff80032327810 */ /* 0x000fe20007f1e0ff */
[----:B-----5:R-:W-:Y:S01]  /*5fd0*/  ULEA UR9, UP0, UR8, UR34, 0x1 ;  /* 0x0000002208097291 */ /* 0x020fe2000f8008ff */
[----:B------:R-:W-:Y:S01]  /*5fe0*/  FADD.FTZ R0, R7, R100 ;  /* 0x0000006407007221 */ /* 0x000fe20000010000 */
[----:B------:R-:W0:Y:S01]  /*5ff0*/  LDCU.64 UR32, c[0x0][0x560] ;  /* 0x0000ac00ff2077ac */ /* 0x000e220008000a00 */
[----:B------:R-:W-:-:S02]  /*6000*/  IADD3.X R48, PT, PT, R48, -0x1, RZ, P0, !PT ;  /* 0xffffffff30307810 */ /* 0x000fc400007fe4ff */
[----:B------:R-:W-:Y:S01]  /*6010*/  FADD.FTZ R7, R0, R83 ;  /* 0x0000005300077221 */ /* 0x000fe20000010000 */
[----:B------:R-:W-:Y:S01]  /*6020*/  ULEA.HI.X UR8, UR8, UR35, UR10, 0x1, UP0 ;  /* 0x0000002308087291 */ /* 0x000fe200080f0c0a */
[----:B------:R-:W-:Y:S02]  /*6030*/  MOV R4, UR9 ;  /* 0x0000000900047c02 */ /* 0x000fe40008000f00 */
[----:B------:R-:W2:Y:S01]  /*6040*/  LDCU.64 UR10, c[0x0][0x520] ;  /* 0x0000a400ff0a77ac */ /* 0x000ea20008000a00 */
[----:B------:R-:W-:Y:S02]  /*6050*/  FADD.FTZ R98, R7, R98 ;  /* 0x0000006207627221 */ /* 0x000fe40000010000 */
[----:B------:R-:W-:Y:S02]  /*6060*/  MOV R5, UR8 ;  /* 0x0000000800057c02 */ /* 0x000fe40008000f00 */
[----:B------:R-:W-:Y:S01]  /*6070*/  FADD.FTZ R81, R98, R81 ;  /* 0x0000005162517221 */ /* 0x000fe20000010000 */
[----:B------:R-:W-:-:S02]  /*6080*/  IMAD.WIDE.U32 R4, R27, 0x10, R4 ;  /* 0x000000101b047825 */ /* 0x000fc400078e0004 */
[----:B------:R-:W5:Y:S02]  /*6090*/  LDCU.64 UR8, c[0x0][0x518] ;  /* 0x0000a300ff0877ac */ /* 0x000f640008000a00 */
[----:B------:R-:W-:-:S04]  /*60a0*/  FADD.FTZ R96, R81, R96 ;  /* 0x0000006051607221 */ /* 0x000fc80000010000 */
[----:B------:R-:W-:-:S04]  /*60b0*/  FADD.FTZ R79, R96, R79 ;  /* 0x0000004f604f7221 */ /* 0x000fc80000010000 */
[----:B------:R-:W-:Y:S01]  /*60c0*/  FADD.FTZ R94, R79, R94 ;  /* 0x0000005e4f5e7221 */ /* 0x000fe20000010000 */
[----:B-1----:R-:W-:Y:S03]  /*60d0*/  STG.E.128 desc[UR36][R4.64], R8 ;  /* 0x0000000804007986 */ /* 0x002fe6000c101d24 */
[----:B------:R-:W-:Y:S01]  /*60e0*/  FADD.FTZ R77, R94, R77 ;  /* 0x0000004d5e4d7221 */ /* 0x000fe20000010000 */
[----:B---3--:R-:W-:Y:S03]  /*60f0*/  STG.E.128 desc[UR36][R4.64+0x200], R12 ;  /* 0x0002000c04007986 */ /* 0x008fe6000c101d24 */
[----:B------:R-:W-:Y:S01]  /*6100*/  FADD.FTZ R92, R77, R92 ;  /* 0x0000005c4d5c7221 */ /* 0x000fe20000010000 */
[----:B-----5:R-:W-:Y:S01]  /*6110*/  UIMAD.WIDE.U32 UR6, UR39, UR8, UR6 ;  /* 0x00000008270672a5 */ /* 0x020fe2000f8e0006 */
[----:B------:R-:W-:Y:S02]  /*6120*/  BAR.SYNC.DEFER_BLOCKING 0x0 ;  /* 0x0000000000007b1d */ /* 0x000fe40000010000 */
[----:B------:R-:W-:Y:S01]  /*6130*/  FADD.FTZ R75, R92, R75 ;  /* 0x0000004b5c4b7221 */ /* 0x000fe20000010000 */
[----:B------:R-:W-:-:S03]  /*6140*/  UIMAD UR7, UR39, UR9, UR7 ;  /* 0x00000009270772a4 */ /* 0x000fc6000f8e0207 */
[----:B------:R-:W-:Y:S01]  /*6150*/  FADD.FTZ R90, R75, R90 ;  /* 0x0000005a4b5a7221 */ /* 0x000fe20000010000 */
[----:B--2---:R-:W-:-:S03]  /*6160*/  UIMAD.WIDE.U32 UR6, UR38, UR10, UR6 ;  /* 0x0000000a260672a5 */ /* 0x004fc6000f8e0006 */
[----:B------:R-:W-:Y:S01]  /*6170*/  FADD.FTZ R90, R90, R73 ;  /* 0x000000495a5a7221 */ /* 0x000fe20000010000 */
[----:B------:R-:W-:Y:S02]  /*6180*/  UIMAD UR8, UR38, UR11, UR7 ;  /* 0x0000000b260872a4 */ /* 0x000fe4000f8e0207 */
[----:B0-----:R-:W-:Y:S01]  /*6190*/  ULEA UR7, UP0, UR6, UR32, 0x1 ;  /* 0x0000002006077291 */ /* 0x001fe2000f8008ff */
[----:B------:R-:W-:-:S03]  /*61a0*/  FADD.FTZ R51, R90, R87 ;  /* 0x000000575a337221 */ /* 0x000fc60000010000 */
[----:B------:R-:W-:Y:S01]  /*61b0*/  ULEA.HI.X UR6, UR6, UR33, UR8, 0x1, UP0 ;  /* 0x0000002106067291 */ /* 0x000fe200080f0c08 */
[----:B------:R-:W-:Y:S01]  /*61c0*/  FADD.FTZ R51, R51, R104 ;  /* 0x0000006833337221 */ /* 0x000fe20000010000 */
[----:B------:R-:W-:Y:S01]  /*61d0*/  MOV R2, UR7 ;  /* 0x0000000700027c02 */ /* 0x000fe20008000f00 */
[----:B------:R-:W-:Y:S01]  /*61e0*/  UIADD3 UR29, UP0, UPT, UR29, -0x800, URZ ;  /* 0xfffff8001d1d7890 */ /* 0x000fe2000ff1e0ff */
[----:B------:R-:W-:Y:S03]  /*61f0*/  STS.128 [R3], R20 ;  /* 0x0000001403007388 */ /* 0x000fe60000000c00 */
[----:B------:R-:W-:Y:S02]  /*6200*/  UIADD3.X UR30, UPT, UPT, UR30, -0x1, URZ, UP0, !UPT ;  /* 0xffffffff1e1e7890 */ /* 0x000fe400087fe4ff */
[----:B------:R-:W-:Y:S01]  /*6210*/  UISETP.GT.AND UP0, UPT, UR22, 0x1, UPT ;  /* 0x000000011600788c */ /* 0x000fe2000bf04270 */
[----:B------:R0:W-:Y:S01]  /*6220*/  STS.128 [R3+0x10], R56 ;  /* 0x0000103803007388 */ /* 0x0001e20000000c00 */
[----:B------:R-:W-:-:S03]  /*6230*/  NOP ;  /* 0x0000000000007918 */ /* 0x000fc60000000000 */
[----:B------:R-:W1:Y:S01]  /*6240*/  LDS.128 R8, [R24] ;  /* 0x0000000018087984 */ /* 0x000e620000000c00 */
[----:B------:R-:W-:-:S03]  /*6250*/  UMOV UR22, UR31 ;  /* 0x0000001f00167c82 */ /* 0x000fc60008000000 */
[----:B------:R-:W2:Y:S01]  /*6260*/  LDS.128 R60, [R24+0x200] ;  /* 0x00020000183c7984 */ /* 0x000ea20000000c00 */
[----:B0-----:R-:W-:-:S03]  /*6270*/  MOV R3, UR6 ;  /* 0x0000000600037c02 */ /* 0x001fc60008000f00 */
[----:B------:R-:W-:-:S05]  /*6280*/  IMAD.WIDE.U32 R2, R27, 0x10, R2 ;  /* 0x000000101b027825 */ /* 0x000fca00078e0002 */
[----:B-1----:R0:W-:Y:S04]  /*6290*/  STG.E.128 desc[UR36][R2.64], R8 ;  /* 0x0000000802007986 */ /* 0x0021e8000c101d24 */
[----:B--2---:R0:W-:Y:S01]  /*62a0*/  STG.E.128 desc[UR36][R2.64+0x200], R60 ;  /* 0x0002003c02007986 */ /* 0x0041e2000c101d24 */
[----:B------:R-:W-:Y:S05]  /*62b0*/  BRA.U UP0, `(.L_x_5417) ;  /* 0xffffffa900647547 */ /* 0x000fea000b83ffff */
.L_x_5369:
        /* <DEDUP_REMOVED lines=38> */
[----:B-1----:R-:W-:Y:S01]  /*6520*/  MOV R3, UR5 ;  /* 0x0000000500037c02 */ /* 0x002fe20008000f00 */
[----:B--2---:R-:W-:-:S05]  /*6530*/  FADD.FTZ R5, R4, R5 ;  /* 0x0000000504057221 */ /* 0x004fca0000010000 */
[----:B------:R2:W-:Y:S02]  /*6540*/  REDG.E.ADD.F32.FTZ.RN.STRONG.GPU desc[UR36][R2.64], R5 ;  /* 0x00000005020079a6 */ /* 0x0005e4000c12f324 */
.L_x_5419:
[----:B------:R-:W-:Y:S05]  /*6550*/  BSYNC.RECONVERGENT B0 ;  /* 0x0000000000007941 */ /* 0x000fea0003800200 */
.L_x_5418:
        /* <DEDUP_REMOVED lines=39> */
.L_x_5421:
[----:B------:R-:W-:Y:S05]  /*67d0*/  BSYNC.RECONVERGENT B0 ;  /* 0x0000000000007941 */ /* 0x000fea0003800200 */
.L_x_5420:
[----:B------:R-:W-:Y:S05]  /*67e0*/  @P0 EXIT ;  /* 0x000000000000094d */ /* 0x000fea0003800000 */
[----:B------:R-:W3:Y:S01]  /*67f0*/  S2UR UR5, SR_CgaCtaId ;  /* 0x00000000000579c3 */ /* 0x000ee20000008800 */
[----:B------:R-:W-:Y:S01]  /*6800*/  BSSY.RECONVERGENT B0, `(.L_x_5422) ;  /* 0x0000024000007945 */ /* 0x000fe20003800200 */
[----:B------:R-:W-:Y:S01]  /*6810*/  UMOV UR4, 0x400 ;  /* 0x0000040000047882 */ /* 0x000fe20000000000 */
[----:B------:R-:W0:Y:S01]  /*6820*/  LDCU UR6, c[0x0][0x360] ;  /* 0x00006c00ff0677ac */ /* 0x000e220008000800 */
[----:B------:R-:W0:Y:S01]  /*6830*/  LDCU.64 UR8, c[0x0][0x4b0] ;  /* 0x00009600ff0877ac */ /* 0x000e220008000a00 */
[----:B------:R-:W0:Y:S01]  /*6840*/  LDCU.64 UR10, c[0x0][0x4d0] ;  /* 0x00009a00ff0a77ac */ /* 0x000e220008000a00 */
[----:B------:R-:W0:Y:S02]  /*6850*/  LDCU.128 UR20, c[0x0][0x530] ;  /* 0x0000a600ff1477ac */ /* 0x000e240008000c00 */
[----:B0--3--:R-:W-:-:S12]  /*6860*/  ULEA UR4, UR5, UR4, 0x18 ;  /* 0x0000000405047291 */ /* 0x009fd8000f8ec0ff */
.L_x_5423:
        /* <DEDUP_REMOVED lines=30> */
.L_x_5422:
[----:B------:R-:W-:Y:S05]  /*6a50*/  EXIT ;  /* 0x000000000000794d */ /* 0x000fea0003800000 */
.L_x_5376:
[----:B------:R-:W-:Y:S01]  /*6a60*/  MOV R163, R6 ;  /* 0x0000000600a37202 */ /* 0x000fe20000000f00 */
[----:B------:R-:W-:Y:S01]  /*6a70*/  HFMA2 R165, -RZ, RZ, 0, 5.9604644775390625e-08 ;  /* 0x00000001ffa57431 */ /* 0x000fe200000001ff */
[----:B------:R-:W-:Y:S02]  /*6a80*/  MOV R204, RZ ;  /* 0x000000ff00cc7202 */ /* 0x000fe40000000f00 */
[----:B------:R-:W-:-:S07]  /*6a90*/  MOV R218, 0xffffffff ;  /* 0xffffffff00da7802 */ /* 0x000fce0000000f00 */
[----:B01---5:R-:W-:Y:S05]  /*6aa0*/  WARPSYNC.COLLECTIVE R218, `(.L_x_5424) ;  /* 0x00000000da087348 */ /* 0x023fea0003c00000 */
[----:B------:R2:W3:Y:S02]  /*6ab0*/  SHFL.UP P6, R4, R163, R165, R204 ;  /* 0x040000a5a3047389 */ /* 0x0004e400000c00cc */
[----:B0123-5:R-:W-:Y:S05]  /*6ac0*/  ENDCOLLECTIVE ;  /* 0x000000000000791b */ /* 0x02ffea0003800000 */
.L_x_5424:
[----:B------:R-:W-:Y:S02]  /*6ad0*/  MOV R163, R5 ;  /* 0x0000000500a37202 */ /* 0x000fe40000000f00 */
[----:B------:R-:W-:-:S07]  /*6ae0*/  MOV R7, R4 ;  /* 0x0000000400077202 */ /* 0x000fce0000000f00 */
[----:B------:R-:W-:Y:S05]  /*6af0*/  WARPSYNC.COLLECTIVE R218, `(.L_x_5425) ;  /* 0x00000000da087348 */ /* 0x000fea0003c00000 */
[----:B------:R0:W1:Y:S02]  /*6b00*/  SHFL.UP P6, R4, R163, R165, R204 ;  /* 0x040000a5a3047389 */ /* 0x00006400000c00cc */
[----:B01----:R-:W-:Y:S05]  /*6b10*/  ENDCOLLECTIVE ;  /* 0x000000000000791b */ /* 0x003fea0003800000 */
.L_x_5425:
        /* <DEDUP_REMOVED lines=9> */
.L_x_5426:
[----:B------:R-:W-:Y:S02]  /*6bb0*/  MOV R163, R159 ;  /* 0x0000009f00a37202 */ /* 0x000fe40000000f00 */
[----:B------:R-:W-:-:S07]  /*6bc0*/  MOV R7, R4 ;  /* 0x0000000400077202 */ /* 0x000fce0000000f00 */
[----:B------:R-:W-:Y:S05]  /*6bd0*/  WARPSYNC.COLLECTIVE R218, `(.L_x_5427) ;  /* 0x00000000da087348 */ /* 0x000fea0003c00000 */
[----:B------:R0:W1:Y:S02]  /*6be0*/  SHFL.UP P6, R4, R163, R165, R204 ;  /* 0x040000a5a3047389 */ /* 0x00006400000c00cc */
[----:B01----:R-:W-:Y:S05]  /*6bf0*/  ENDCOLLECTIVE ;  /* 0x000000000000791b */ /* 0x003fea0003800000 */
.L_x_5427:
        /* <DEDUP_REMOVED lines=8> */
.L_x_5428:
[----:B------:R-:W-:Y:S02]  /*6c80*/  MOV R163, R161 ;  /* 0x000000a100a37202 */ /* 0x000fe40000000f00 */
[----:B------:R-:W-:-:S07]  /*6c90*/  MOV R5, R4 ;  /* 0x0000000400057202 */ /* 0x000fce0000000f00 */
[----:B------:R-:W-:Y:S05]  /*6ca0*/  WARPSYNC.COLLECTIVE R218, `(.L_x_5429) ;  /* 0x00000000da087348 */ /* 0x000fea0003c00000 */
[----:B------:R0:W1:Y:S02]  /*6cb0*/  SHFL.UP P6, R4, R163, R165, R204 ;  /* 0x040000a5a3047389 */ /* 0x00006400000c00cc */
[----:B01----:R-:W-:Y:S05]  /*6cc0*/  ENDCOLLECTIVE ;  /* 0x000000000000791b */ /* 0x003fea0003800000 */
.L_x_5429:
        /* <DEDUP_REMOVED lines=8> */
.L_x_5430:
[----:B------:R-:W-:Y:S02]  /*6d50*/  MOV R163, R7 ;  /* 0x0000000700a37202 */ /* 0x000fe40000000f00 */
[----:B------:R-:W-:-:S07]  /*6d60*/  MOV R5, R4 ;  /* 0x0000000400057202 */ /* 0x000fce0000000f00 */
[----:B------:R-:W-:Y:S05]  /*6d70*/  WARPSYNC.COLLECTIVE R218, `(.L_x_5431) ;  /* 0x00000000da087348 */ /* 0x000fea0003c00000 */
[----:B------:R0:W1:Y:S02]  /*6d80*/  SHFL.UP P6, R4, R163, R165, R204 ;  /* 0x040000a5a3047389 */ /* 0x00006400000c00cc */
[----:B01----:R-:W-:Y:S05]  /*6d90*/  ENDCOLLECTIVE ;  /* 0x000000000000791b */ /* 0x003fea0003800000 */
.L_x_5431:
        /* <DEDUP_REMOVED lines=8> */
.L_x_5432:
[----:B------:R-:W-:Y:S02]  /*6e20*/  MOV R163, R5 ;  /* 0x0000000500a37202 */ /* 0x000fe40000000f00 */
[----:B------:R-:W-:-:S07]  /*6e30*/  MOV R159, R4 ;  /* 0x00000004009f7202 */ /* 0x000fce0000000f00 */
[----:B------:R-:W-:Y:S05]  /*6e40*/  WARPSYNC.COLLECTIVE R218, `(.L_x_5433) ;  /* 0x00000000da087348 */ /* 0x000fea0003c00000 */
[----:B------:R0:W1:Y:S02]  /*6e50*/  SHFL.UP P6, R4, R163, R165, R204 ;  /* 0x040000a5a3047389 */ /* 0x00006400000c00cc */
[----:B01----:R-:W-:Y:S05]  /*6e60*/  ENDCOLLECTIVE ;  /* 0x000000000000791b */ /* 0x003fea0003800000 */
.L_x_5433:
[----:B------:R-:W-:Y:S05]  /*6e70*/  BRA `(.L_x_5434) ;  /* 0xffffffcc00987947 */ /* 0x000fea000383ffff */
.L_x_5377:
        /* <DEDUP_REMOVED lines=8> */
.L_x_5436:
[----:B------:R-:W-:Y:S05]  /*6f00*/  BSYNC B0 ;  /* 0x0000000000007941 */ /* 0x000fea0003800000 */
.L_x_5435:
[----:B------:R-:W-:Y:S05]  /*6f10*/  BRA `(.L_x_5437) ;  /* 0xffffffcc00887947 */ /* 0x000fea000383ffff */
.L_x_5378:
        /* <DEDUP_REMOVED lines=8> */
.L_x_5439:
[----:B------:R-:W-:Y:S05]  /*6fa0*/  BSYNC B0 ;  /* 0x0000000000007941 */ /* 0x000fea0003800000 */
.L_x_5438:
[----:B------:R-:W-:Y:S05]  /*6fb0*/  BRA `(.L_x_5440) ;  /* 0xffffffcc00687947 */ /* 0x000fea000383ffff */
.L_x_5379:
        /* <DEDUP_REMOVED lines=8> */
.L_x_5442:
[----:B------:R-:W-:Y:S05]  /*7040*/  BSYNC B0 ;  /* 0x0000000000007941 */ /* 0x000fea0003800000 */
.L_x_5441:
        /* <DEDUP_REMOVED lines=11> */
.L_x_5443:
[----:B------:R-:W-:Y:S05]  /*7100*/  WARPSYNC.COLLECTIVE R218, `(.L_x_5444) ;  /* 0x00000000da087348 */ /* 0x000fea0003c00000 */
[----:B------:R0:W1:Y:S02]  /*7110*/  SHFL.IDX P3, R5, R219, R220, R221 ;  /* 0x000000dcdb057389 */ /* 0x00006400000600dd */
[----:B01----:R-:W-:Y:S05]  /*7120*/  ENDCOLLECTIVE ;  /* 0x000000000000791b */ /* 0x003fea0003800000 */
.L_x_5444:
[----:B------:R-:W-:Y:S02]  /*7130*/  MOV R219, R9 ;  /* 0x0000000900db7202 */ /* 0x000fe40000000f00 */
[----:B------:R-:W-:Y:S02]  /*7140*/  MOV R170, R4 ;  /* 0x0000000400aa7202 */ /* 0x000fe40000000f00 */
[----:B------:R-:W-:-:S07]  /*7150*/  MOV R4, R5 ;  /* 0x0000000500047202 */ /* 0x000fce0000000f00 */
[----:B------:R-:W-:Y:S05]  /*7160*/  WARPSYNC.COLLECTIVE R218, `(.L_x_5445) ;  /* 0x00000000da087348 */ /* 0x000fea0003c00000 */
[----:B------:R0:W1:Y:S02]  /*7170*/  SHFL.IDX P3, R5, R219, R220, R221 ;  /* 0x000000dcdb057389 */ /* 0x00006400000600dd */
[----:B01----:R-:W-:Y:S05]  /*7180*/  ENDCOLLECTIVE ;  /* 0x000000000000791b */ /* 0x003fea0003800000 */
.L_x_5445:
[----:B------:R-:W-:Y:S05]  /*7190*/  BRA `(.L_x_5446) ;  /* 0xffffffcc00087947 */ /* 0x000fea000383ffff */
.L_x_5381:
        /* <DEDUP_REMOVED lines=10> */
.L_x_5447:
[----:B------:R-:W-:Y:S02]  /*7240*/  MOV R221, 0x1f ;  /* 0x0000001f00dd7802 */ /* 0x000fe40000000f00 */
[----:B------:R-:W-:Y:S02]  /*7250*/  MOV R223, R5 ;  /* 0x0000000500df7202 */ /* 0x000fe40000000f00 */
[----:B------:R-:W-:-:S07]  /*7260*/  MOV R4, R217 ;  /* 0x000000d900047202 */ /* 0x000fce0000000f00 */
[----:B------:R-:W-:Y:S05]  /*7270*/  WARPSYNC.COLLECTIVE R218, `(.L_x_5448) ;  /* 0x00000000da087348 */ /* 0x000fea0003c00000 */
[----:B------:R0:W1:Y:S02]  /*7280*/  SHFL.DOWN P2, R217, R223, R216, R225 ;  /* 0x080000d8dfd97389 */ /* 0x00006400000400e1 */
[----:B01----:R-:W-:Y:S05]  /*7290*/  ENDCOLLECTIVE ;  /* 0x000000000000791b */ /* 0x003fea0003800000 */
.L_x_5448:
        /* <DEDUP_REMOVED lines=11> */
.L_x_5449:
[----:B------:R-:W-:Y:S02]  /*7350*/  MOV R223, R210 ;  /* 0x000000d200df7202 */ /* 0x000fe40000000f00 */
[----:B------:R-:W-:-:S07]  /*7360*/  MOV R4, R217 ;  /* 0x000000d900047202 */ /* 0x000fce0000000f00 */
[----:B------:R-:W-:Y:S05]  /*7370*/  WARPSYNC.COLLECTIVE R218, `(.L_x_5450) ;  /* 0x00000000da087348 */ /* 0x000fea0003c00000 */
[----:B------:R0:W1:Y:S02]  /*7380*/  SHFL.DOWN P2, R217, R223, R216, R225 ;  /* 0x080000d8dfd97389 */ /* 0x00006400000400e1 */
[----:B01----:R-:W-:Y:S05]  /*7390*/  ENDCOLLECTIVE ;  /* 0x000000000000791b */ /* 0x003fea0003800000 */
.L_x_5450:
        /* <DEDUP_REMOVED lines=11> */
.L_x_5451:
[----:B------:R-:W-:Y:S02]  /*7450*/  MOV R223, R210 ;  /* 0x000000d200df7202 */ /* 0x000fe40000000f00 */
[----:B------:R-:W-:-:S07]  /*7460*/  MOV R4, R217 ;  /* 0x000000d900047202 */ /* 0x000fce0000000f00 */
[----:B------:R-:W-:Y:S05]  /*7470*/  WARPSYNC.COLLECTIVE R218, `(.L_x_5452) ;  /* 0x00000000da087348 */ /* 0x000fea0003c00000 */
[----:B------:R0:W1:Y:S02]  /*7480*/  SHFL.DOWN P2, R217, R223, R216, R225 ;  /* 0x080000d8dfd97389 */ /* 0x00006400000400e1 */
[----:B01----:R-:W-:Y:S05]  /*7490*/  ENDCOLLECTIVE ;  /* 0x000000000000791b */ /* 0x003fea0003800000 */
.L_x_5452:
        /* <DEDUP_REMOVED lines=11> */
.L_x_5453:
[----:B------:R-:W-:Y:S02]  /*7550*/  MOV R223, R210 ;  /* 0x000000d200df7202 */ /* 0x000fe40000000f00 */
[----:B------:R-:W-:-:S07]  /*7560*/  MOV R4, R217 ;  /* 0x000000d900047202 */ /* 0x000fce0000000f00 */
[----:B------:R-:W-:Y:S05]  /*7570*/  WARPSYNC.COLLECTIVE R218, `(.L_x_5454) ;  /* 0x00000000da087348 */ /* 0x000fea0003c00000 */
[----:B------:R0:W1:Y:S02]  /*7580*/  SHFL.DOWN P2, R217, R223, R216, R225 ;  /* 0x080000d8dfd97389 */ /* 0x00006400000400e1 */
[----:B01----:R-:W-:Y:S05]  /*7590*/  ENDCOLLECTIVE ;  /* 0x000000000000791b */ /* 0x003fea0003800000 */
.L_x_5454:
        /* <DEDUP_REMOVED lines=11> */
.L_x_5455:
[----:B------:R-:W-:Y:S02]  /*7650*/  MOV R223, R210 ;  /* 0x000000d200df7202 */ /* 0x000fe40000000f00 */
[----:B------:R-:W-:-:S07]  /*7660*/  MOV R4, R217 ;  /* 0x000000d900047202 */ /* 0x000fce0000000f00 */
[----:B------:R-:W-:Y:S05]  /*7670*/  WARPSYNC.COLLECTIVE R218, `(.L_x_5456) ;  /* 0x00000000da087348 */ /* 0x000fea0003c00000 */
[----:B------:R0:W1:Y:S02]  /*7680*/  SHFL.DOWN P2, R217, R223, R216, R225 ;  /* 0x080000d8dfd97389 */ /* 0x00006400000400e1 */
[----:B01----:R-:W-:Y:S05]  /*7690*/  ENDCOLLECTIVE ;  /* 0x000000000000791b */ /* 0x003fea0003800000 */
.L_x_5456:
        /* <DEDUP_REMOVED lines=11> */
.L_x_5457:
[----:B------:R-:W-:Y:S02]  /*7750*/  ISETP.NE.AND P1, PT, R16, 0x1f, PT ;  /* 0x0000001f1000780c */ /* 0x000fe40003f25270 */
[----:B------:R-:W-:Y:S02]  /*7760*/  MOV R219, R210 ;  /* 0x000000d200db7202 */ /* 0x000fe40000000f00 */
[----:B------:R-:W-:-:S09]  /*7770*/  MOV R4, R5 ;  /* 0x0000000500047202 */ /* 0x000fd20000000f00 */
[----:B------:R-:W-:Y:S05]  /*7780*/  WARPSYNC.COLLECTIVE R218, `(.L_x_5458) ;  /* 0x00000000da087348 */ /* 0x000fea0003c00000 */
[----:B------:R0:W1:Y:S02]  /*7790*/  SHFL.IDX P3, R5, R219, R220, R221 ;  /* 0x000000dcdb057389 */ /* 0x00006400000600dd */
[----:B01----:R-:W-:Y:S05]  /*77a0*/  ENDCOLLECTIVE ;  /* 0x000000000000791b */ /* 0x003fea0003800000 */
.L_x_5458:
[----:B------:R-:W-:Y:S05]  /*77b0*/  WARPSYNC.COLLECTIVE R218, `(.L_x_5459) ;  /* 0x00000000da087348 */ /* 0x000fea0003c00000 */
[----:B------:R0:W1:Y:S02]  /*77c0*/  SHFL.DOWN P2, R217, R223, R216, R225 ;  /* 0x080000d8dfd97389 */ /* 0x00006400000400e1 */
[----:B01----:R-:W-:Y:S05]  /*77d0*/  ENDCOLLECTIVE ;  /* 0x000000000000791b */ /* 0x003fea0003800000 */
.L_x_5459:
        /* <DEDUP_REMOVED lines=8> */
.L_x_5460:
[----:B------:R-:W-:Y:S05]  /*7860*/  WARPSYNC.COLLECTIVE R218, `(.L_x_5461) ;  /* 0x00000000da087348 */ /* 0x000fea0003c00000 */
[----:B------:R0:W1:Y:S02]  /*7870*/  SHFL.IDX P3, R5, R219, R220, R221 ;  /* 0x000000dcdb057389 */ /* 0x00006400000600dd */
[----:B01----:R-:W-:Y:S05]  /*7880*/  ENDCOLLECTIVE ;  /* 0x000000000000791b */ /* 0x003fea0003800000 */
.L_x_5461:
[----:B------:R-:W-:Y:S01]  /*7890*/  MOV R219, R9 ;  /* 0x0000000900db7202 */ /* 0x000fe20000000f00 */
[----:B------:R-:W-:Y:S01]  /*78a0*/  FFMA.FTZ R9, R9, R4, R6 ;  /* 0x0000000409097223 */ /* 0x000fe20000010006 */
[----:B------:R-:W-:-:S07]  /*78b0*/  MOV R214, R5 ;  /* 0x0000000500d67202 */ /* 0x000fce0000000f00 */
[----:B------:R-:W-:Y:S05]  /*78c0*/  WARPSYNC.COLLECTIVE R218, `(.L_x_5462) ;  /* 0x00000000da087348 */ /* 0x000fea0003c00000 */
[----:B------:R0:W1:Y:S02]  /*78d0*/  SHFL.IDX P3, R5, R219, R220, R221 ;  /* 0x000000dcdb057389 */ /* 0x00006400000600dd */
[----:B01----:R-:W-:Y:S05]  /*78e0*/  ENDCOLLECTIVE ;  /* 0x000000000000791b */ /* 0x003fea0003800000 */
.L_x_5462:
[----:B------:R-:W-:Y:S01]  /*78f0*/  MOV R216, R5 ;  /* 0x0000000500d87202 */ /* 0x000fe20000000f00 */
[----:B------:R-:W-:Y:S06]  /*7900*/  BRA `(.L_x_5463) ;  /* 0xffffffc800fc7947 */ /* 0x000fec000383ffff */
.L_x_5464:
        /* <DEDUP_REMOVED lines=15> */
.L_x_10461:


//--------------------- .text._Z25selective_scan_bwd_kernelI32Selective_Scan_bwd_kernel_traitsILi64ELi16ELb1ELb0ELb1ELb1ELb0EN3c108BFloat16EfEEv12SSMParamsBwd --------------------------
	.section	.text._Z25selective_scan_bwd_kernelI32Selective_Scan_bwd_kernel_traitsILi64ELi16ELb1ELb0ELb1ELb1ELb0EN3c108BFloat16EfEEv12SSMParamsBwd,"ax",@progbits
	.align	128
        .global         _Z25selective_scan_bwd_kernelI32Selective_Scan_bwd_kernel_traitsILi64ELi16ELb1ELb0ELb1ELb1ELb0EN3c108BFloat16EfEEv12SSMParamsBwd
        .type           _Z25selective_scan_bwd_kernelI32Selective_Scan_bwd_kernel_traitsILi64ELi16ELb1ELb0ELb1ELb1ELb0EN3c108BFloat16EfEEv12SSMParamsBwd,@function
        .size           _Z25selective_scan_bwd_kernelI32Selective_Scan_bwd_kernel_traitsILi64ELi16ELb1ELb0ELb1ELb1ELb0EN3c108BFloat16EfEEv12SSMParamsBwd,(.L_x_10462 - _Z25selective_scan_bwd_kernelI32Selective_Scan_bwd_kernel_traitsILi64ELi16ELb1ELb0ELb1ELb1ELb0EN3c108BFloat16EfEEv12SSMParamsBwd)
        .other          _Z25selective_scan_bwd_kernelI32Selective_Scan_bwd_kernel_traitsILi64ELi16ELb1ELb0ELb1ELb1ELb0EN3c108BFloat16EfEEv12SSMParamsBwd,@"STO_CUDA_ENTRY STV_DEFAULT"
_Z25selective_scan_bwd_kernelI32Selective_Scan_bwd_kernel_traitsILi64ELi16ELb1ELb0ELb1ELb1ELb0EN3c108BFloat16EfEEv12SSMParamsBwd:
.text._Z25selective_scan_bwd_kernelI32Selective_Scan_bwd_kernel_traitsILi64ELi16ELb1ELb0ELb1ELb1ELb0EN3c108BFloat16EfEEv12SSMParamsBwd:
        /* <DEDUP_REMOVED lines=159> */
[C---:B------:R-:W-:Y:S02]  /*09f0*/  SHF.L.U32 R51, R18.reuse, 0x1, RZ ;  /* 0x0000000112337819 */ /* 0x040fe400000006ff */
[CC--:B------:R-:W-:Y:S02]  /*0a00*/  LEA.HI R50, R18.reuse, R18.reuse, RZ, 0x1b ;  /* 0x0000001212327211 */ /* 0x0c0fe400078fd8ff */
[----:B------:R-:W-:Y:S02]  /*0a10*/  LEA.HI R48, R18, R3, RZ, 0x1f ;  /* 0x0000000312307211 */ /* 0x000fe400078ff8ff */
        /* <DEDUP_REMOVED lines=13> */
[C---:B------:R-:W-:Y:S02]  /*0af0*/  LEA R49, R18.reuse, UR6, 0x3 ;  /* 0x0000000612317c11 */ /* 0x040fe4000f8e18ff */
[----:B------:R-:W-:Y:S02]  /*0b00*/  LEA.HI R47, R3, R3, RZ, 0x1b ;  /* 0x00000003032f7211 */ /* 0x000fe400078fd8ff */
[----:B------:R-:W-:Y:S02]  /*0b10*/  LEA R35, R31, UR6, 0x2 ;  /* 0x000000061f237c11 */ /* 0x000fe4000f8e10ff */
[----:B------:R-:W-:Y:S02]  /*0b20*/  LEA R34, R33, UR6, 0x2 ;  /* 0x0000000621227c11 */ /* 0x000fe4000f8e10ff */
[----:B------:R-:W-:Y:S02]  /*0b30*/  LOP3.LUT R52, R18, 0x1f, RZ, 0xc0, !PT ;  /* 0x0000001f12347812 */ /* 0x000fe400078ec0ff */
        /* <DEDUP_REMOVED lines=16> */
[----:B------:R-:W-:Y:S02]  /*0c40*/  LEA R31, R18, R49, 0x3 ;  /* 0x00000031121f7211 */ /* 0x000fe400078e18ff */
[----:B------:R-:W-:Y:S02]  /*0c50*/  IADD3 R30, PT, PT, R17, R63, RZ ;  /* 0x0000003f111e7210 */ /* 0x000fe40007ffe0ff */
[----:B------:R-:W-:Y:S01]  /*0c60*/  LEA R47, R47, UR22, 0x2 ;  /* 0x000000162f2f7c11 */ /* 0x000fe2000f8e10ff */
[----:B------:R-:W-:Y:S01]  /*0c70*/  UMOV UR22, UR24 ;  /* 0x0000001800167c82 */ /* 0x000fe20008000000 */
[----:B------:R-:W-:-:S05]  /*0c80*/  UMOV UR24, UR26 ;  /* 0x0000001a00187c82 */ /* 0x000fca0008000000 */
.L_x_5544:
[----:B------:R-:W-:Y:S01]  /*0c90*/  BAR.SYNC.DEFER_BLOCKING 0x0 ;  /* 0x0000000000007b1d */ /* 0x000fe20000010000 */
[----:B0-----:R-:W-:Y:S02]  /*0ca0*/  MOV R2, UR20 ;  /* 0x0000001400027c02 */ /* 0x001fe40008000f00 */
[----:B------:R-:W-:Y:S02]  /*0cb0*/  MOV R3, UR19 ;  /* 0x0000001300037c02 */ /* 0x000fe40008000f00 */
[----:B------:R-:W-:-:S05]  /*0cc0*/  IADD3 R63, PT, PT, R52, R51, RZ ;  /* 0x00000033343f7210 */ /* 0x000fca0007ffe0ff */
        /* <DEDUP_REMOVED lines=11> */
[----:B------:R-:W-:-:S04]  /*0d80*/  LEA R29, R29, UR6, 0x4 ;  /* 0x000000061d1d7c11 */ /* 0x000fc8000f8e20ff */
        /* <DEDUP_REMOVED lines=23> */
[----:B--2---:R-:W-:Y:S02]  /*0f00*/  SHF.L.U32 R105, R25, 0x10, RZ ;  /* 0x0000001019697819 */ /* 0x004fe400000006ff */
[----:B------:R-:W-:Y:S02]  /*0f10*/  SHF.L.U32 R23, R26, 0x10, RZ ;  /* 0x000000101a177819 */ /* 0x000fe400000006ff */
[----:B------:R-:W-:Y:S01]  /*0f20*/  SHF.L.U32 R107, R27, 0x10, RZ ;  /* 0x000000101b6b7819 */ /* 0x000fe200000006ff */
[--C-:B-----5:R-:W-:Y:S01]  /*0f30*/  FADD.FTZ R105, R105, R56.reuse ;  /* 0x0000003869697221 */ /* 0x120fe20000010000 */
[C---:B0-----:R-:W-:Y:S01]  /*0f40*/  SHF.L.U32 R3, R24.reuse, 0x10, RZ ;  /* 0x0000001018037819 */ /* 0x041fe200000006ff */
[----:B------:R-:W-:Y:S01]  /*0f50*/  FADD.FTZ R108, R23, R56 ;  /* 0x00000038176c7221 */ /* 0x000fe20000010000 */
[----:B------:R-:W-:Y:S01]  /*0f60*/  PRMT R24, R24, 0x7632, R24 ;  /* 0x0000763218187816 */ /* 0x000fe20000000018 */
[--C-:B------:R-:W-:Y:S01]  /*0f70*/  FADD.FTZ R107, R107, R56.reuse ;  /* 0x000000386b6b7221 */ /* 0x100fe20000010000 */
[----:B---3--:R-:W-:Y:S01]  /*0f80*/  SHF.L.U32 R109, R12, 0x10, RZ ;  /* 0x000000100c6d7819 */ /* 0x008fe200000006ff */
[----:B------:R-:W-:Y:S01]  /*0f90*/  FADD.FTZ R106, R3, R56 ;  /* 0x00000038036a7221 */ /* 0x000fe20000010000 */
[----:B------:R-:W-:-:S02]  /*0fa0*/  SHF.L.U32 R3, R24, 0x10, RZ ;  /* 0x0000001018037819 */ /* 0x000fc400000006ff */
[----:B------:R-:W-:Y:S01]  /*0fb0*/  SHF.L.U32 R117, R13, 0x10, RZ ;  /* 0x000000100d757819 */ /* 0x000fe200000006ff */
[--C-:B------:R-:W-:Y:S01]  /*0fc0*/  FADD.FTZ R109, R109, R56.reuse ;  /* 0x000000386d6d7221 */ /* 0x100fe20000010000 */
[----:B------:R-:W-:Y:S01]  /*0fd0*/  FSETP.GTU.FTZ.AND P1, PT, R106, 20, PT ;  /* 0x41a000006a00780b */ /* 0x000fe20003f3c000 */
[--C-:B------:R-:W-:Y:S01]  /*0fe0*/  FADD.FTZ R110, R3, R56.reuse ;  /* 0x00000038036e7221 */ /* 0x100fe20000010000 */
[----:B------:R-:W-:Y:S01]  /*0ff0*/  SHF.L.U32 R98, R65, 0x10, RZ ;  /* 0x0000001041627819 */ /* 0x000fe200000006ff */
[----:B------:R-:W-:Y:S01]  /*1000*/  FADD.FTZ R117, R117, R56 ;  /* 0x0000003875757221 */ /* 0x000fe20000010000 */
[----:B------:R-:W-:Y:S02]  /*1010*/  PRMT R138, R90, 0x7632, R138 ;  /* 0x000076325a8a7816 */ /* 0x000fe4000000008a */
        /* <DEDUP_REMOVED lines=8> */
[C---:B------:R-:W-:Y:S02]  /*10a0*/  PRMT R129, R88.reuse, 0x7632, R129 ;  /* 0x0000763258817816 */ /* 0x040fe40000000081 */
[----:B------:R-:W-:Y:S02]  /*10b0*/  SHF.L.U32 R94, R88, 0x10, RZ ;  /* 0x00000010585e7819 */ /* 0x000fe400000006ff */
[C---:B------:R-:W-:Y:S02]  /*10c0*/  PRMT R134, R89.reuse, 0x7632, R134 ;  /* 0x0000763259867816 */ /* 0x040fe40000000086 */
[----:B------:R-:W-:Y:S02]  /*10d0*/  SHF.L.U32 R92, R89, 0x10, RZ ;  /* 0x00000010595c7819 */ /* 0x000fe400000006ff */
[----:B------:R-:W-:Y:S02]  /*10e0*/  SHF.L.U32 R90, R90, 0x10, RZ ;  /* 0x000000105a5a7819 */ /* 0x000fe400000006ff */
[----:B------:R-:W-:-:S02]  /*10f0*/  PRMT R140, R91, 0x7632, R140 ;  /* 0x000076325b8c7816 */ /* 0x000fc4000000008c */
[----:B------:R-:W-:Y:S02]  /*1100*/  SHF.L.U32 R101, R91, 0x10, RZ ;  /* 0x000000105b657819 */ /* 0x000fe400000006ff */
[----:B------:R-:W-:Y:S02]  /*1110*/  PRMT R25, R25, 0x7632, R25 ;  /* 0x0000763219197816 */ /* 0x000fe40000000019 */
[----:B------:R-:W-:Y:S02]  /*1120*/  PRMT R26, R26, 0x7632, R26 ;  /* 0x000076321a1a7816 */ /* 0x000fe4000000001a */
[----:B------:R-:W-:Y:S02]  /*1130*/  PRMT R27, R27, 0x7632, R27 ;  /* 0x000076321b1b7816 */ /* 0x000fe4000000001b */
[----:B------:R-:W-:Y:S02]  /*1140*/  PRMT R12, R12, 0x7632, R12 ;  /* 0x000076320c0c7816 */ /* 0x000fe4000000000c */
[----:B------:R-:W-:-:S02]  /*1150*/  PRMT R13, R13, 0x7632, R13 ;  /* 0x000076320d0d7816 */ /* 0x000fc4000000000d */
[----:B------:R-:W-:Y:S02]  /*1160*/  PRMT R14, R14, 0x7632, R14 ;  /* 0x000076320e0e7816 */ /* 0x000fe4000000000e */
[----:B------:R-:W-:Y:S02]  /*1170*/  PRMT R15, R15, 0x7632, R15 ;  /* 0x000076320f0f7816 */ /* 0x000fe4000000000f */
[----:B------:R-:W-:Y:S02]  /*1180*/  FSETP.GTU.FTZ.AND P0, PT, R105, 20, PT ;  /* 0x41a000006900780b */ /* 0x000fe40003f1c000 */
[----:B------:R-:W-:Y:S02]  /*1190*/  FSETP.GTU.FTZ.AND P4, PT, R108, 20, PT ;  /* 0x41a000006c00780b */ /* 0x000fe40003f9c000 */
[----:B------:R-:W-:Y:S02]  /*11a0*/  FSETP.GTU.FTZ.AND P3, PT, R107, 20, PT ;  /* 0x41a000006b00780b */ /* 0x000fe40003f7c000 */
[----:B------:R-:W-:-:S02]  /*11b0*/  FSETP.GTU.FTZ.AND P2, PT, R109, 20, PT ;  /* 0x41a000006d00780b */ /* 0x000fc40003f5c000 */
        /* <DEDUP_REMOVED lines=53> */
.L_x_5467:
[----:B------:R-:W-:Y:S05]  /*1510*/  BSYNC.RECONVERGENT B0 ;  /* 0x0000000000007941 */ /* 0x000fea0003800200 */
.L_x_5466:
[----:B------:R-:W-:Y:S01]  /*1520*/  SHF.L.U32 R25, R25, 0x10, RZ ;  /* 0x0000001019197819 */ /* 0x000fe200000006ff */
[----:B------:R-:W-:Y:S01]  /*1530*/  BSSY.RECONVERGENT B0, `(.L_x_5468) ;  /* 0x0000026000007945 */ /* 0x000fe20003800200 */
[----:B------:R-:W-:Y:S01]  /*1540*/  HFMA2 R87, -RZ, RZ, 0, 0 ;  /* 0x00000000ff577431 */ /* 0x000fe200000001ff */
[----:B------:R-:W-:Y:S01]  /*1550*/  FSETP.GTU.FTZ.AND P1, PT, R117, 20, PT ;  /* 0x41a000007500780b */ /* 0x000fe20003f3c000 */
[----:B------:R-:W-:Y:S01]  /*1560*/  HFMA2 R85, -RZ, RZ, 0, 0 ;  /* 0x00000000ff557431 */ /* 0x000fe200000001ff */
[----:B------:R-:W-:Y:S01]  /*1570*/  MOV R80, RZ ;  /* 0x000000ff00507202 */ /* 0x000fe20000000f00 */
[----:B------:R-:W-:Y:S01]  /*1580*/  FADD.FTZ R118, R25, R56 ;  /* 0x0000003819767221 */ /* 0x000fe20000010000 */
[----:B------:R-:W-:Y:S01]  /*1590*/  MOV R78, RZ ;  /* 0x000000ff004e7202 */ /* 0x000fe20000000f00 */
[----:B------:R-:W-:Y:S08]  /*15a0*/  @P5 BRA `(.L_x_5469) ;  /* 0x0000000000785947 */ /* 0x000ff00003800000 */
        /* <DEDUP_REMOVED lines=30> */
.L_x_5469:
[----:B------:R-:W-:Y:S05]  /*1790*/  BSYNC.RECONVERGENT B0 ;  /* 0x0000000000007941 */ /* 0x000fea0003800200 */
.L_x_5468:
[----:B------:R-:W-:Y:S01]  /*17a0*/  BSSY.RECONVERGENT B0, `(.L_x_5470) ;  /* 0x0000027000007945 */ /* 0x000fe20003800200 */
[----:B------:R-:W-:Y:S01]  /*17b0*/  HFMA2 R83, -RZ, RZ, 0, 0 ;  /* 0x00000000ff537431 */ /* 0x000fe200000001ff */
[----:B------:R-:W-:Y:S01]  /*17c0*/  FSETP.GTU.FTZ.AND P5, PT, R118, 20, PT ;  /* 0x41a000007600780b */ /* 0x000fe20003fbc000 */
[----:B------:R-:W-:Y:S01]  /*17d0*/  HFMA2 R81, -RZ, RZ, 0, 0 ;  /* 0x00000000ff517431 */ /* 0x000fe200000001ff */
[----:B------:R-:W-:Y:S01]  /*17e0*/  MOV R76, RZ ;  /* 0x000000ff004c7202 */ /* 0x000fe20000000f00 */
[----:B------:R-:W-:Y:S01]  /*17f0*/  HFMA2 R79, -RZ, RZ, 0, 0 ;  /* 0x00000000ff4f7431 */ /* 0x000fe200000001ff */
        /* <DEDUP_REMOVED lines=33> */
.L_x_5471:
[----:B------:R-:W-:Y:S05]  /*1a10*/  BSYNC.RECONVERGENT B0 ;  /* 0x0000000000007941 */ /* 0x000fea0003800200 */
.L_x_5470:
        /* <DEDUP_REMOVED lines=39> */
.L_x_5473:
[----:B------:R-:W-:Y:S05]  /*1c90*/  BSYNC.RECONVERGENT B0 ;  /* 0x0000000000007941 */ /* 0x000fea0003800200 */
.L_x_5472:
[----:B------:R-:W-:Y:S01]  /*1ca0*/  BSSY.RECONVERGENT B0, `(.L_x_5474) ;  /* 0x0000027000007945 */ /* 0x000fe20003800200 */
[----:B------:R-:W-:Y:S01]  /*1cb0*/  HFMA2 R66, -RZ, RZ, 0, 0 ;  /* 0x00000000ff427431 */ /* 0x000fe200000001ff */
[----:B------:R-:W-:Y:S01]  /*1cc0*/  FSETP.GTU.FTZ.AND P5, PT, R120, 20, PT ;  /* 0x41a000007800780b */ /* 0x000fe20003fbc000 */
[----:B------:R-:W-:Y:S01]  /*1cd0*/  FADD.FTZ R122, R65, R56 ;  /* 0x00000038417a7221 */ /* 0x000fe20000010000 */
[----:B------:R-:W-:Y:S02]  /*1ce0*/  MOV R68, RZ ;  /* 0x000000ff00447202 */ /* 0x000fe40000000f00 */
[----:B------:R-:W-:Y:S02]  /*1cf0*/  MOV R73, RZ ;  /* 0x000000ff00497202 */ /* 0x000fe40000000f00 */
[----:B------:R-:W-:Y:S02]  /*1d00*/  SHF.L.U32 R121, R121, 0x10, RZ ;  /* 0x0000001079797819 */ /* 0x000fe400000006ff */
        /* <DEDUP_REMOVED lines=32> */
.L_x_5475:
[----:B------:R-:W-:Y:S05]  /*1f10*/  BSYNC.RECONVERGENT B0 ;  /* 0x0000000000007941 */ /* 0x000fea0003800200 */
.L_x_5474:
        /* <DEDUP_REMOVED lines=39> */
.L_x_5477:
[----:B------:R-:W-:Y:S05]  /*2190*/  BSYNC.RECONVERGENT B0 ;  /* 0x0000000000007941 */ /* 0x000fea0003800200 */
.L_x_5476:
        /* <DEDUP_REMOVED lines=39> */
.L_x_5479:
[----:B------:R-:W-:Y:S05]  /*2410*/  BSYNC.RECONVERGENT B0 ;  /* 0x0000000000007941 */ /* 0x000fea0003800200 */
.L_x_5478:
        /* <DEDUP_REMOVED lines=39> */
.L_x_5481:
[----:B------:R-:W-:Y:S05]  /*2690*/  BSYNC.RECONVERGENT B0 ;  /* 0x0000000000007941 */ /* 0x000fea0003800200 */
.L_x_5480:
        /* <DEDUP_REMOVED lines=39> */
.L_x_5483:
[----:B------:R-:W-:Y:S05]  /*2910*/  BSYNC.RECONVERGENT B0 ;  /* 0x0000000000007941 */ /* 0x000fea0003800200 */
.L_x_5482:
        /* <DEDUP_REMOVED lines=39> */
.L_x_5485:
[----:B------:R-:W-:Y:S05]  /*2b90*/  BSYNC.RECONVERGENT B0 ;  /* 0x0000000000007941 */ /* 0x000fea0003800200 */
.L_x_5484:
        /* <DEDUP_REMOVED lines=39> */
.L_x_5487:
[----:B------:R-:W-:Y:S05]  /*2e10*/  BSYNC.RECONVERGENT B0 ;  /* 0x0000000000007941 */ /* 0x000fea0003800200 */
.L_x_5486:
        /* <DEDUP_REMOVED lines=32> */
.L_x_5489:
[----:B------:R-:W-:Y:S05]  /*3020*/  BSYNC.RECONVERGENT B0 ;  /* 0x0000000000007941 */ /* 0x000fea0003800200 */
.L_x_5488:
        /* <DEDUP_REMOVED lines=32> */
.L_x_5491:
[----:B------:R-:W-:Y:S05]  /*3230*/  BSYNC.RECONVERGENT B0 ;  /* 0x0000000000007941 */ /* 0x000fea0003800200 */
.L_x_5490:
        /* <DEDUP_REMOVED lines=32> */
.L_x_5493:
[----:B------:R-:W-:Y:S05]  /*3440*/  BSYNC.RECONVERGENT B0 ;  /* 0x0000000000007941 */ /* 0x000fea0003800200 */
.L_x_5492:
        /* <DEDUP_REMOVED lines=32> */
.L_x_5495:
[----:B------:R-:W-:Y:S05]  /*3650*/  BSYNC.RECONVERGENT B0 ;  /* 0x0000000000007941 */ /* 0x000fea0003800200 */
.L_x_5494:
        /* <DEDUP_REMOVED lines=32> */
.L_x_5497:
[----:B------:R-:W-:Y:S05]  /*3860*/  BSYNC.RECONVERGENT B0 ;  /* 0x0000000000007941 */ /* 0x000fea0003800200 */
.L_x_5496:
        /* <DEDUP_REMOVED lines=25> */
[----:B------:R-:W-:Y:S01]  /*3a00*/  UISETP.NE.AND UP0, UPT, UR21, 0x1, UPT ;  /* 0x000000011500788c */ /* 0x000fe2000bf05270 */
[----:B------:R-:W-:Y:S01]  /*3a10*/  MOV R25, UR6 ;  /* 0x0000000600197c02 */ /* 0x000fe20008000f00 */
[----:B------:R-:W-:Y:S02]  /*3a20*/  HFMA2 R87, -RZ, RZ, 0, 0 ;  /* 0x00000000ff577431 */ /* 0x000fe400000001ff */
[----:B------:R-:W-:Y:S01]  /*3a30*/  FMUL.FTZ R158, R99, R106 ;  /* 0x0000006a639e7220 */ /* 0x000fe20000410000 */
[----:B------:R-:W-:Y:S01]  /*3a40*/  FMUL.FTZ R157, R121, R110 ;  /* 0x0000006e799d7220 */ /* 0x000fe20000410000 */
[----:B------:R-:W-:Y:S01]  /*3a50*/  LEA R24, P1, R25, R16, 0xa ;  /* 0x0000001019187211 */ /* 0x000fe200078250ff */
[----:B------:R-:W-:Y:S01]  /*3a60*/  FMUL.FTZ R156, R98, R105 ;  /* 0x00000069629c7220 */ /* 0x000fe20000410000 */
[----:B------:R-:W1:Y:S01]  /*3a70*/  LDC.64 R114, c[0x0][0x3e0] ;  /* 0x0000f800ff727b82 */ /* 0x000e620000000a00 */
[----:B------:R-:W-:Y:S01]  /*3a80*/  PLOP3.LUT P0, PT, PT, PT, UP0, 0x80, 0x8 ;  /* 0x000000000008781c */ /* 0x000fe20003f0f008 */
        /* <DEDUP_REMOVED lines=23> */
.L_x_5543:
[----:B-1----:R-:W-:Y:S01]  /*3c00*/  IMAD.WIDE.U32 R2, R114, UR6, RZ ;  /* 0x0000000672027c25 */ /* 0x002fe2000f8e00ff */
[----:B------:R-:W-:Y:S01]  /*3c10*/  IADD3 R63, PT, PT, R52, R51, RZ ;  /* 0x00000033343f7210 */ /* 0x000fe20007ffe0ff */
[----:B------:R-:W-:Y:S01]  /*3c20*/  UMOV UR26, UR12 ;  /* 0x0000000c001a7c82 */ /* 0x000fe20008000000 */
[----:B------:R-:W-:Y:S01]  /*3c30*/  UMOV UR27, UR25 ;  /* 0x00000019001b7c82 */ /* 0x000fe20008000000 */
[----:B------:R-:W-:Y:S01]  /*3c40*/  IMAD R3, R115, UR6, R3 ;  /* 0x0000000673037c24 */ /* 0x000fe2000f8e0203 */
[----:B0-----:R-:W-:Y:S01]  /*3c50*/  LEA R12, P1, R2, R57, 0x1 ;  /* 0x00000039020c7211 */ /* 0x001fe200078208ff */
[----:B0-----:R-:W-:-:S03]  /*3c60*/  UIMAD.WIDE.U32 UR26, UR6, UR38, UR26 ;  /* 0x00000026061a72a5 */ /* 0x001fc6000f8e001a */
[----:B------:R-:W-:Y:S01]  /*3c70*/  LEA.HI.X R13, R2, R55, R3, 0x1, P1 ;  /* 0x00000037020d7211 */ /* 0x000fe200008f0c03 */
[----:B------:R-:W-:Y:S02]  /*3c80*/  UIMAD UR27, UR6, UR39, UR27 ;  /* 0x00000027061b72a4 */ /* 0x000fe4000f8e021b */
[----:B------:R-:W-:Y:S01]  /*3c90*/  ULEA UR42, UP0, UR26, UR28, 0x2 ;  /* 0x0000001c1a2a7291 */ /* 0x000fe2000f8010ff */
[----:B------:R-:W-:-:S03]  /*3ca0*/  IMAD.WIDE.U32 R12, R63, 0x10, R12 ;  /* 0x000000103f0c7825 */ /* 0x000fc600078e000c */
[----:B------:R-:W-:Y:S02]  /*3cb0*/  ULEA.HI.X UR26, UR26, UR29, UR27, 0x2, UP0 ;  /* 0x0000001d1a1a7291 */ /* 0x000fe400080f141b */
[----:B------:R-:W5:Y:S04]  /*3cc0*/  LDG.E.128 R4, desc[UR32][R12.64] ;  /* 0x000000200c047981 */ /* 0x000f68000c1e1d00 */
[----:B---3--:R-:W3:Y:S01]  /*3cd0*/  LDG.E.128 R8, desc[UR32][R12.64+0x200] ;  /* 0x000200200c087981 */ /* 0x008ee2000c1e1d00 */
[----:B------:R-:W-:Y:S02]  /*3ce0*/  MOV R2, UR42 ;  /* 0x0000002a00027c02 */ /* 0x000fe40008000f00 */
[----:B------:R-:W-:Y:S01]  /*3cf0*/  MOV R3, UR26 ;  /* 0x0000001a00037c02 */ /* 0x000fe20008000f00 */
[----:B------:R-:W-:Y:S01]  /*3d00*/  UMOV UR26, UR14 ;  /* 0x0000000e001a7c82 */ /* 0x000fe20008000000 */
[----:B------:R-:W-:-:S03]  /*3d10*/  UMOV UR27, UR23 ;  /* 0x00000017001b7c82 */ /* 0x000fc60008000000 */
[----:B----4-:R-:W4:Y:S01]  /*3d20*/  LDG.E R160, desc[UR32][R2.64] ;  /* 0x0000002002a07981 */ /* 0x010f22000c1e1900 */
[----:B------:R-:W-:-:S04]  /*3d30*/  UIMAD.WIDE.U32 UR26, UR6, UR36, UR26 ;  /* 0x00000024061a72a5 */ /* 0x000fc8000f8e001a */
[----:B------:R-:W-:Y:S02]  /*3d40*/  UIMAD UR27, UR6, UR37, UR27 ;  /* 0x00000025061b72a4 */ /* 0x000fe4000f8e021b */
[----:B------:R-:W-:-:S04]  /*3d50*/  ULEA UR42, UP0, UR26, UR30, 0x2 ;  /* 0x0000001e1a2a7291 */ /* 0x000fc8000f8010ff */
[----:B------:R-:W-:Y:S02]  /*3d60*/  ULEA.HI.X UR26, UR26, UR31, UR27, 0x2, UP0 ;  /* 0x0000001f1a1a7291 */ /* 0x000fe400080f141b */
[----:B------:R-:W-:-:S04]  /*3d70*/  MOV R26, UR42 ;  /* 0x0000002a001a7c02 */ /* 0x000fc80008000f00 */
[----:B------:R-:W-:-:S05]  /*3d80*/  MOV R27, UR26 ;  /* 0x0000001a001b7c02 */ /* 0x000fca0008000f00 */
[----:B--2---:R0:W2:Y:S01]  /*3d90*/  LDG.E R26, desc[UR32][R26.64] ;  /* 0x000000201a1a7981 */ /* 0x0040a2000c1e1900 */
[----:B------:R-:W1:Y:S01]  /*3da0*/  S2UR UR42, SR_CgaCtaId ;  /* 0x00000000002a79c3 */ /* 0x000e620000008800 */
[----:B------:R-:W-:Y:S01]  /*3db0*/  USHF.L.U32 UR43, UR21, 0x8, URZ ;  /* 0x00000008152b7899 */ /* 0x000fe200080006ff */
[C---:B------:R-:W-:Y:S01]  /*3dc0*/  ISETP.NE.AND P2, PT, R18.reuse, RZ, PT ;  /* 0x000000ff1200720c */ /* 0x040fe20003f45270 */
[----:B------:R-:W-:Y:S01]  /*3dd0*/  UMOV UR27, 0x400 ;  /* 0x00000400001b7882 */ /* 0x000fe20000000000 */
[----:B------:R-:W-:Y:S01]  /*3de0*/  ISETP.NE.AND P1, PT, R18, 0x3f, PT ;  /* 0x0000003f1200780c */ /* 0x000fe20003f25270 */
[----:B------:R-:W-:Y:S01]  /*3df0*/  UIADD3 UR26, UPT, UPT, UR43, -0x100, URZ ;  /* 0xffffff002b1a7890 */ /* 0x000fe2000fffe0ff */
[----:B------:R-:W-:Y:S03]  /*3e00*/  BSSY.RECONVERGENT B0, `(.L_x_5499) ;  /* 0x0000071000007945 */ /* 0x000fe60003800200 */
[----:B------:R-:W-:-:S04]  /*3e10*/  ULOP3.LUT UR26, UR26, 0x100, URZ, 0xc0, !UPT ;  /* 0x000001001a1a7892 */ /* 0x000fc8000f8ec0ff */
[----:B------:R-:W-:Y:S02]  /*3e20*/  UIADD3 UR26, UPT, UPT, UR26, UR6, URZ ;  /* 0x000000061a1a7290 */ /* 0x000fe4000fffe0ff */
[----:B-1----:R-:W-:Y:S01]  /*3e30*/  ULEA UR27, UR42, UR27, 0x18 ;  /* 0x0000001b2a1b7291 */ /* 0x002fe2000f8ec0ff */
[----:B-----5:R-:W-:Y:S04]  /*3e40*/  STS.128 [R29], R4 ;  /* 0x000000041d007388 */ /* 0x020fe80000000c00 */
[----:B---3--:R1:W-:Y:S01]  /*3e50*/  STS.128 [R29+0x200], R8 ;  /* 0x000200081d007388 */ /* 0x0083e20000000c00 */
[----:B------:R-:W-:-:S03]  /*3e60*/  NOP ;  /* 0x0000000000007918 */ /* 0x000fc60000000000 */
[----:B------:R-:W3:Y:S01]  /*3e70*/  LDS.128 R12, [R28] ;  /* 0x000000001c0c7984 */ /* 0x000ee20000000c00 */
[----:B----4-:R-:W-:-:S03]  /*3e80*/  FMUL.FTZ R2, R160, 1.4426950216293334961 ;  /* 0x3fb8aa3ba0027820 */ /* 0x010fc60000410000 */
[----:B------:R-:W4:Y:S01]  /*3e90*/  LDS.128 R4, [R28+0x10] ;  /* 0x000010001c047984 */ /* 0x000f220000000c00 */
[C---:B------:R-:W-:Y:S01]  /*3ea0*/  FMUL.FTZ R171, R2.reuse, R106 ;  /* 0x0000006a02ab7220 */ /* 0x040fe20000410000 */
[C---:B------:R-:W-:Y:S01]  /*3eb0*/  FMUL.FTZ R162, R2.reuse, R110 ;  /* 0x0000006e02a27220 */ /* 0x040fe20000410000 */
[C---:B------:R-:W-:Y:S01]  /*3ec0*/  FMUL.FTZ R3, R2.reuse, R105 ;  /* 0x0000006902037220 */ /* 0x040fe20000410000 */
[C---:B------:R-:W-:Y:S01]  /*3ed0*/  FMUL.FTZ R164, R2.reuse, R107 ;  /* 0x0000006b02a47220 */ /* 0x040fe20000410000 */
[C---:B-1----:R-:W-:Y:S01]  /*3ee0*/  FMUL.FTZ R9, R2.reuse, R108 ;  /* 0x0000006c02097220 */ /* 0x042fe20000410000 */
        /* <DEDUP_REMOVED lines=10> */
[----:B------:R5:W1:Y:S01]  /*3f90*/  MUFU.EX2 R11, R3 ;  /* 0x00000003000b7308 */ /* 0x000a620000000800 */
[C---:B0-----:R-:W-:Y:S01]  /*3fa0*/  FMUL.FTZ R27, R2.reuse, R118 ;  /* 0x00000076021b7220 */ /* 0x041fe20000410000 */
[----:B------:R-:W-:-:S02]  /*3fb0*/  FMUL.FTZ R163, R2, R124 ;  /* 0x0000007c02a37220 */ /* 0x000fc40000410000 */
[----:B------:R-:W0:Y:S04]  /*3fc0*/  MUFU.EX2 R162, R162 ;  /* 0x000000a200a27308 */ /* 0x000e280000000800 */
[----:B------:R-:W0:Y:S01]  /*3fd0*/  MUFU.EX2 R9, R9 ;  /* 0x0000000900097308 */ /* 0x000e220000000800 */
[----:B-----5:R-:W-:-:S03]  /*3fe0*/  SEL R3, R53, UR26, P2 ;  /* 0x0000001a35037c07 */ /* 0x020fc60009000000 */
[----:B------:R-:W0:Y:S04]  /*3ff0*/  MUFU.EX2 R8, R8 ;  /* 0x0000000800087308 */ /* 0x000e280000000800 */
[----:B------:R-:W0:Y:S01]  /*4000*/  MUFU.EX2 R164, R164 ;  /* 0x000000a400a47308 */ /* 0x000e220000000800 */
[----:B---3--:R-:W-:-:S03]  /*4010*/  PRMT R196, R15, 0x7632, R196 ;  /* 0x000076320fc47816 */ /* 0x008fc600000000c4 */
[----:B------:R-:W3:Y:S01]  /*4020*/  MUFU.EX2 R166, R166 ;  /* 0x000000a600a67308 */ /* 0x000ee20000000800 */
[----:B------:R-:W-:Y:S02]  /*4030*/  SHF.L.U32 R195, R15, 0x10, RZ ;  /* 0x000000100fc37819 */ /* 0x000fe400000006ff */
[----:B------:R-:W-:Y:S01]  /*4040*/  PRMT R199, R12, 0x7632, R199 ;  /* 0x000076320cc77816 */ /* 0x000fe200000000c7 */
[----:B------:R-:W0:Y:S01]  /*4050*/  MUFU.EX2 R161, R161 ;  /* 0x000000a100a17308 */ /* 0x000e220000000800 */
[----:B------:R-:W-:Y:S01]  /*4060*/  PRMT R201, R13, 0x7632, R201 ;  /* 0x000076320dc97816 */ /* 0x000fe200000000c9 */
[----:B--2---:R-:W-:Y:S01]  /*4070*/  FMUL.FTZ R194, R26, R195 ;  /* 0x000000c31ac27220 */ /* 0x004fe20000410000 */
[----:B------:R-:W-:Y:S01]  /*4080*/  PRMT R203, R14, 0x7632, R203 ;  /* 0x000076320ecb7816 */ /* 0x000fe200000000cb */
[----:B------:R-:W2:Y:S01]  /*4090*/  MUFU.EX2 R178, R178 ;  /* 0x000000b200b27308 */ /* 0x000ea20000000800 */
[----:B----4-:R-:W-:Y:S01]  /*40a0*/  PRMT R198, R4, 0x7632, R198 ;  /* 0x0000763204c67816 */ /* 0x010fe200000000c6 */
[----:B------:R-:W-:Y:S01]  /*40b0*/  FMUL.FTZ R194, R103, R194 ;  /* 0x000000c267c27220 */ /* 0x000fe20000410000 */
[----:B------:R-:W-:Y:S01]  /*40c0*/  PRMT R190, R5, 0x7632, R190 ;  /* 0x0000763205be7816 */ /* 0x000fe200000000be */
[----:B------:R-:W4:Y:S01]  /*40d0*/  MUFU.EX2 R187, R187 ;  /* 0x000000bb00bb7308 */ /* 0x000f220000000800 */
[----:B------:R-:W-:-:S02]  /*40e0*/  PRMT R169, R6, 0x7632, R169 ;  /* 0x0000763206a97816 */ /* 0x000fc400000000a9 */
[----:B------:R-:W-:Y:S01]  /*40f0*/  PRMT R15, R7, 0x7632, R15 ;  /* 0x00007632070f7816 */ /* 0x000fe2000000000f */
[----:B------:R-:W0:Y:S01]  /*4100*/  MUFU.EX2 R184, R184 ;  /* 0x000000b800b87308 */ /* 0x000e220000000800 */
[----:B------:R-:W-:Y:S02]  /*4110*/  SHF.L.U32 R189, R12, 0x10, RZ ;  /* 0x000000100cbd7819 */ /* 0x000fe400000006ff */
[----:B------:R-:W-:Y:S01]  /*4120*/  SHF.L.U32 R191, R13, 0x10, RZ ;  /* 0x000000100dbf7819 */ /* 0x000fe200000006ff */
[----:B------:R-:W0:Y:S01]  /*4130*/  MUFU.EX2 R193, R193 ;  /* 0x000000c100c17308 */ /* 0x000e220000000800 */
[----:B------:R-:W-:Y:S01]  /*4140*/  SHF.L.U32 R186, R14, 0x10, RZ ;  /* 0x000000100eba7819 */ /* 0x000fe200000006ff */
[----:B------:R-:W-:Y:S01]  /*4150*/  FMUL.FTZ R13, R26, R189 ;  /* 0x000000bd1a0d7220 */ /* 0x000fe20000410000 */
[----:B------:R-:W-:Y:S01]  /*4160*/  LEA R12, R3, UR27, 0x2 ;  /* 0x0000001b030c7c11 */ /* 0x000fe2000f8e10ff */
[----:B------:R-:W0:Y:S01]  /*4170*/  MUFU.EX2 R188, R188 ;  /* 0x000000bc00bc7308 */ /* 0x000e220000000800 */
[----:B------:R-:W-:Y:S01]  /*4180*/  SHF.L.U32 R197, R4, 0x10, RZ ;  /* 0x0000001004c57819 */ /* 0x000fe200000006ff */
[----:B------:R-:W-:Y:S01]  /*4190*/  FMUL.FTZ R167, R26, R186 ;  /* 0x000000ba1aa77220 */ /* 0x000fe20000410000 */
[----:B------:R-:W-:Y:S01]  /*41a0*/  SHF.L.U32 R182, R5, 0x10, RZ ;  /* 0x0000001005b67819 */ /* 0x000fe200000006ff */
[----:B------:R-:W0:Y:S01]  /*41b0*/  MUFU.EX2 R192, R192 ;  /* 0x000000c000c07308 */ /* 0x000e220000000800 */
[----:B------:R-:W-:Y:S01]  /*41c0*/  SHF.L.U32 R180, R6, 0x10, RZ ;  /* 0x0000001006b47819 */ /* 0x000fe200000006ff */
[----:B-1----:R1:W-:Y:S01]  /*41d0*/  STS [R12+0x1d10], R171 ;  /* 0x001d10ab0c007388 */ /* 0x0023e20000000800 */
        /* <DEDUP_REMOVED lines=9> */
[----:B------:R-:W-:Y:S01]  /*4270*/  FMUL.FTZ R204, R26, R180 ;  /* 0x000000b41acc7220 */ /* 0x000fe20000410000 */
[----:B------:R-:W-:Y:S01]  /*4280*/  SHF.L.U32 R198, R198, 0x10, RZ ;  /* 0x00000010c6c67819 */ /* 0x000fe200000006ff */
[----:B------:R-:W-:Y:S01]  /*4290*/  FMUL.FTZ R207, R26, R165 ;  /* 0x000000a51acf7220 */ /* 0x000fe20000410000 */
[----:B------:R-:W-:Y:S01]  /*42a0*/  SHF.L.U32 R190, R190, 0x10, RZ ;  /* 0x00000010bebe7819 */ /* 0x000fe200000006ff */
[C---:B------:R-:W-:Y:S01]  /*42b0*/  FMUL.FTZ R3, R26.reuse, R199 ;  /* 0x000000c71a037220 */ /* 0x040fe20000410000 */
[----:B------:R-:W-:Y:S01]  /*42c0*/  SHF.L.U32 R169, R169, 0x10, RZ ;  /* 0x00000010a9a97819 */ /* 0x000fe200000006ff */
[C---:B-----5:R-:W-:Y:S01]  /*42d0*/  FMUL.FTZ R163, R26.reuse, R191 ;  /* 0x000000bf1aa37220 */ /* 0x060fe20000410000 */
[----:B------:R-:W-:Y:S01]  /*42e0*/  SHF.L.U32 R15, R15, 0x10, RZ ;  /* 0x000000100f0f7819 */ /* 0x000fe200000006ff */
[C---:B------:R-:W-:Y:S01]  /*42f0*/  FMUL.FTZ R5, R26.reuse, R201 ;  /* 0x000000c91a057220 */ /* 0x040fe20000410000 */
        /* <DEDUP_REMOVED lines=26> */
[----:B------:R-:W-:-:S04]  /*44a0*/  ULOP3.LUT UR26, UR43, 0x100, URZ, 0xc0, !UPT ;  /* 0x000001002b1a7892 */ /* 0x000fc8000f8ec0ff */
[----:B------:R-:W-:-:S04]  /*44b0*/  UIADD3 UR26, UPT, UPT, UR26, UR6, URZ ;  /* 0x000000061a1a7290 */ /* 0x000fc8000fffe0ff */
[----:B------:R-:W-:-:S09]  /*44c0*/  ULEA UR26, UR26, UR27, 0x2 ;  /* 0x0000001b1a1a7291 */ /* 0x000fd2000f8e10ff */
[----:B------:R-:W1:Y:S01]  /*44d0*/  LDS R215, [UR26+0x1d10] ;  /* 0x001d101affd77984 */ /* 0x000e620008000800 */
[----:B------:R-:W-:Y:S05]  /*44e0*/  BRA `(.L_x_5501) ;  /* 0x0000000000087947 */ /* 0x000fea0003800000 */
.L_x_5500:
[----:B------:R-:W-:-:S06]  /*44f0*/  LEA R215, R18, UR27, 0x2 ;  /* 0x0000001b12d77c11 */ /* 0x000fcc000f8e10ff */
[----:B------:R-:W0:Y:S02]  /*4500*/  LDS R215, [R215+0x2514] ;  /* 0x00251400d7d77984 */ /* 0x000e240000000800 */
.L_x_5501:
[----:B------:R-:W-:Y:S05]  /*4510*/  BSYNC.RECONVERGENT B0 ;  /* 0x0000000000007941 */ /* 0x000fea0003800200 */
.L_x_5499:
[----:B------:R-:W2:Y:S01]  /*4520*/  @P0 LDC R3, c[0x0][0x38c] ;  /* 0x0000e300ff030b82 */ /* 0x000ea20000000800 */
[-C--:B------:R-:W-:Y:S01]  /*4530*/  FMUL.FTZ R6, R171, R162.reuse ;  /* 0x000000a2ab067220 */ /* 0x080fe20000410000 */
[----:B------:R-:W-:Y:S01]  /*4540*/  MOV R2, UR21 ;  /* 0x0000001500027c02 */ /* 0x000fe20008000f00 */
[----:B------:R-:W-:Y:S01]  /*4550*/  FFMA.FTZ R7, R158, R162, R157 ;  /* 0x000000a29e077223 */ /* 0x000fe2000001009d */
[----:B------:R-:W-:Y:S01]  /*4560*/  MOV R5, 0x8 ;  /* 0x0000000800057802 */ /* 0x000fe20000000f00 */
[C---:B------:R-:W-:Y:S01]  /*4570*/  FMUL.FTZ R173, R11.reuse, R6 ;  /* 0x000000060bad7220 */ /* 0x040fe20000410000 */
[----:B------:R-:W-:Y:S01]  /*4580*/  @P0 IADD3 R2, PT, PT, R2, -0x2, RZ ;  /* 0xfffffffe02020810 */ /* 0x000fe20007ffe0ff */
[----:B------:R-:W-:Y:S02]  /*4590*/  FFMA.FTZ R7, R11, R7, R156 ;  /* 0x000000070b077223 */ /* 0x000fe4000001009c */
[C---:B------:R-:W-:Y:S02]  /*45a0*/  FMUL.FTZ R6, R10.reuse, R173 ;  /* 0x000000ad0a067220 */ /* 0x040fe40000410000 */
[----:B------:R-:W-:-:S02]  /*45b0*/  FFMA.FTZ R7, R10, R7, R155 ;  /* 0x000000070a077223 */ /* 0x000fc4000001009b */
[C---:B------:R-:W-:Y:S02]  /*45c0*/  FMUL.FTZ R173, R9.reuse, R6 ;  /* 0x0000000609ad7220 */ /* 0x040fe40000410000 */
[----:B------:R-:W-:Y:S02]  /*45d0*/  FFMA.FTZ R7, R9, R7, R154 ;  /* 0x0000000709077223 */ /* 0x000fe4000001009a */
[----:B------:R-:W-:Y:S01]  /*45e0*/  FMUL.FTZ R173, R8, R173 ;  /* 0x000000ad08ad7220 */ /* 0x000fe20000410000 */
[----:B--2---:R-:W-:Y:S02]  /*45f0*/  @P0 IMAD R4, R2, R3, UR6 ;  /* 0x0000000602040e24 */ /* 0x004fe4000f8e0203 */
[----:B------:R-:W-:Y:S01]  /*4600*/  HFMA2 R2, -RZ, RZ, 1.875, 0 ;  /* 0x3f800000ff027431 */ /* 0x000fe200000001ff */
[----:B------:R-:W-:Y:S01]  /*4610*/  MOV R3, RZ ;  /* 0x000000ff00037202 */ /* 0x000fe20000000f00 */
[----:B------:R-:W-:-:S04]  /*4620*/  @P0 IMAD.WIDE R4, R4, R5, UR4 ;  /* 0x0000000404040e25 */ /* 0x000fc8000f8e0205 */
        /* <DEDUP_REMOVED lines=61> */
.L_x_5561:
[----:B------:R-:W-:Y:S01]  /*4a00*/  ISETP.GE.AND P3, PT, R100, 0x10, PT ;  /* 0x000000106400780c */ /* 0x000fe20003f66270 */
[----:B----4-:R-:W-:Y:S01]  /*4a10*/  FFMA.FTZ R5, R7, R5, R4 ;  /* 0x0000000507057223 */ /* 0x010fe20000010004 */
[----:B------:R-:W-:-:S04]  /*4a20*/  UMOV UR26, 0xffffffff ;  /* 0xffffffff001a7882 */ /* 0x000fc80000000000 */
[----:B------:R-:W-:-:S07]  /*4a30*/  FSEL R168, R4, R5, !P3 ;  /* 0x0000000504a87208 */ /* 0x000fce0005800000 */
[----:B--23--:R-:W-:Y:S01]  /*4a40*/  @P3 FMUL.FTZ R7, R7, R170 ;  /* 0x000000aa07073220 */ /* 0x00cfe20000410000 */
[----:B------:R-:W-:Y:S06]  /*4a50*/  BRA.DIV UR26, `(.L_x_5504) ;  /* 0x0000003a1aa07947 */ /* 0x000fec000b800000 */
.L_x_5564:
[----:B------:R-:W-:-:S03]  /*4a60*/  UMOV UR26, 0xffffffff ;  /* 0xffffffff001a7882 */ /* 0x000fc60000000000 */
[----:B------:R-:W-:Y:S05]  /*4a70*/  BRA.DIV UR26, `(.L_x_5505) ;  /* 0x0000003a1ac07947 */ /* 0x000fea000b800000 */
.L_x_5567:
[----:B------:R-:W-:-:S03]  /*4a80*/  UMOV UR26, 0xffffffff ;  /* 0xffffffff001a7882 */ /* 0x000fc60000000000 */
[----:B------:R-:W-:Y:S05]  /*4a90*/  BRA.DIV UR26, `(.L_x_5506) ;  /* 0x0000003a1ae07947 */ /* 0x000fea000b800000 */
[----:B------:R2:W3:Y:S04]  /*4aa0*/  SHFL.UP PT, R170, R7, 0x1, RZ ;  /* 0x0420000007aa7989 */ /* 0x0004e800000e00ff */
[----:B------:R2:W4:Y:S04]  /*4ab0*/  SHFL.UP PT, R173, R168, 0x1, RZ ;  /* 0x04200000a8ad7989 */ /* 0x00052800000e00ff */
[----:B-----5:R2:W0:Y:S04]  /*4ac0*/  SHFL.IDX PT, R4, R2, RZ, 0x1f ;  /* 0x00001fff02047589 */ /* 0x02042800000e0000 */
[----:B------:R2:W0:Y:S02]  /*4ad0*/  SHFL.IDX PT, R5, R3, RZ, 0x1f ;  /* 0x00001fff03057589 */ /* 0x00042400000e0000 */
.L_x_5573:
[----:B--2---:R-:W2:Y:S01]  /*4ae0*/  LDS.64 R6, [R31+0x1900] ;  /* 0x001900001f067984 */ /* 0x004ea20000000a00 */
[C---:B0--34-:R-:W-:Y:S01]  /*4af0*/  @P2 FFMA.FTZ R5, R170.reuse, R5, R173 ;  /* 0x00000005aa052223 */ /* 0x059fe200000100ad */
[----:B------:R-:W-:-:S03]  /*4b00*/  @P2 FMUL.FTZ R4, R170, R4 ;  /* 0x00000004aa042220 */ /* 0x000fc60000410000 */
[-C--:B--2---:R-:W-:Y:S01]  /*4b10*/  FFMA.FTZ R7, R5, R6.reuse, R7 ;  /* 0x0000000605077223 */ /* 0x084fe20000010007 */
[----:B------:R-:W-:-:S05]  /*4b20*/  FMUL.FTZ R6, R4, R6 ;  /* 0x0000000604067220 */ /* 0x000fca0000410000 */
[----:B------:R3:W-:Y:S02]  /*4b30*/  STS.128 [R31+0x1900], R4 ;  /* 0x001900041f007388 */ /* 0x0007e40000000c00 */
.L_x_5502:
        /* <DEDUP_REMOVED lines=65> */
[----:B------:R-:W0:Y:S04]  /*4f50*/  SHFL.DOWN PT, R7, R4, 0x1, 0x1f ;  /* 0x08201f0004077f89 */ /* 0x000e2800000e0000 */
        /* <DEDUP_REMOVED lines=42> */
.L_x_5590:
[----:B------:R-:W0:Y:S01]  /*5200*/  LDS.64 R4, [R31+0x1b18] ;  /* 0x001b18001f047984 */ /* 0x000e220000000a00 */
[----:B------:R-:W-:Y:S02]  /*5210*/  MOV R7, R218 ;  /* 0x000000da00077202 */ /* 0x000fe40000000f00 */
[----:B------:R-:W-:Y:S02]  /*5220*/  MOV R6, R216 ;  /* 0x000000d800067202 */ /* 0x000fe40000000f00 */
[----:B------:R-:W-:Y:S01]  /*5230*/  MOV R3, R220 ;  /* 0x000000dc00037202 */ /* 0x000fe20000000f00 */
[C---:B--23--:R-:W-:Y:S01]  /*5240*/  @P1 FFMA.FTZ R7, R214.reuse, R7, R221 ;  /* 0x00000007d6071223 */ /* 0x04cfe200000100dd */
[----:B------:R-:W-:Y:S01]  /*5250*/  MOV R2, R212 ;  /* 0x000000d400027202 */ /* 0x000fe20000000f00 */
[----:B------:R-:W-:Y:S02]  /*5260*/  @P1 FMUL.FTZ R6, R214, R6 ;  /* 0x00000006d6061220 */ /* 0x000fe40000410000 */
[----:B0-----:R-:W-:-:S02]  /*5270*/  FFMA.FTZ R5, R4, R7, R5 ;  /* 0x0000000704057223 */ /* 0x001fc40000010005 */
[----:B------:R-:W-:-:S05]  /*5280*/  FMUL.FTZ R4, R4, R6 ;  /* 0x0000000604047220 */ /* 0x000fca0000410000 */
[----:B------:R0:W-:Y:S02]  /*5290*/  STS.128 [R31+0x1b10], R4 ;  /* 0x001b10041f007388 */ /* 0x0001e40000000c00 */
.L_x_5507:
        /* <DEDUP_REMOVED lines=8> */
[----:B------:R-:W-:Y:S01]  /*5320*/  ISETP.NE.AND P1, PT, R18, RZ, PT ;  /* 0x000000ff1200720c */ /* 0x000fe20003f25270 */
[----:B------:R-:W-:Y:S01]  /*5330*/  FMUL.FTZ R203, R203, R172 ;  /* 0x000000accbcb7220 */ /* 0x000fe20000410000 */
[----:B------:R-:W-:Y:S01]  /*5340*/  FFMA.FTZ R189, R126, R199, R189 ;  /* 0x000000c77ebd7223 */ /* 0x000fe200000100bd */
[----:B------:R-:W-:Y:S01]  /*5350*/  FMUL.FTZ R195, R195, R170 ;  /* 0x000000aac3c37220 */ /* 0x000fe20000410000 */
[----:B0-----:R-:W-:Y:S01]  /*5360*/  FMUL.FTZ R7, R26, R217 ;  /* 0x000000d91a077220 */ /* 0x001fe20000410000 */
        /* <DEDUP_REMOVED lines=9> */
[----:B------:R-:W-:Y:S01]  /*5400*/  FFMA.FTZ R189, R104, R186, R189 ;  /* 0x000000ba68bd7223 */ /* 0x000fe200000100bd */
[----:B------:R-:W-:Y:S01]  /*5410*/  P2R R186, PR, RZ, 0x2 ;  /* 0x00000002ffba7803 */ /* 0x000fe20000000000 */
        /* <DEDUP_REMOVED lines=8> */
[----:B------:R-:W-:Y:S01]  /*54a0*/  FMUL.FTZ R165, R165, R176 ;  /* 0x000000b0a5a57220 */ /* 0x000fe20000410000 */
[----:B------:R-:W-:Y:S01]  /*54b0*/  STS [R48+0x850], R7 ;  /* 0x0008500730007388 */ /* 0x000fe20000000800 */
[----:B------:R-:W-:Y:S01]  /*54c0*/  FFMA.FTZ R196, R136, R196, R195 ;  /* 0x000000c488c47223 */ /* 0x000fe200000100c3 */
[----:B------:R-:W-:Y:S03]  /*54d0*/  BSSY.RECONVERGENT B0, `(.L_x_5509) ;  /* 0x0000051000007945 */ /* 0x000fe60003800200 */
[----:B------:R-:W-:Y:S01]  /*54e0*/  FFMA.FTZ R197, R111, R197, R196 ;  /* 0x000000c56fc57223 */ /* 0x000fe200000100c4 */
[----:B-1----:R-:W-:Y:S01]  /*54f0*/  FMUL.FTZ R3, R26, R175 ;  /* 0x000000af1a037220 */ /* 0x002fe20000410000 */
[----:B------:R-:W-:Y:S01]  /*5500*/  FMUL.FTZ R2, R104, R191 ;  /* 0x000000bf68027220 */ /* 0x000fe20000410000 */
[----:B------:R-:W-:Y:S01]  /*5510*/  FMUL.FTZ R196, R26, R170 ;  /* 0x000000aa1ac47220 */ /* 0x000fe20000410000 */
[----:B------:R-:W-:Y:S01]  /*5520*/  FFMA.FTZ R197, R142, R198, R197 ;  /* 0x000000c68ec57223 */ /* 0x000fe200000100c5 */
[----:B------:R-:W-:-:S02]  /*5530*/  FMUL.FTZ R198, R26, R168 ;  /* 0x000000a81ac67220 */ /* 0x000fc40000410000 */
[----:B------:R-:W-:Y:S01]  /*5540*/  STS [R47+0x10], R2 ;  /* 0x000010022f007388 */ /* 0x000fe20000000800 */
[----:B------:R-:W-:Y:S01]  /*5550*/  FMUL.FTZ R196, R103, R196 ;  /* 0x000000c467c47220 */ /* 0x000fe20000410000 */
[----:B------:R-:W-:Y:S01]  /*5560*/  FMUL.FTZ R198, R111, R198 ;  /* 0x000000c66fc67220 */ /* 0x000fe20000410000 */
[----:B------:R-:W-:-:S03]  /*5570*/  FFMA.FTZ R182, R112, R182, R197 ;  /* 0x000000b670b67223 */ /* 0x000fc600000100c5 */
[----:B------:R-:W-:Y:S01]  /*5580*/  STS [R47+0x18], R196 ;  /* 0x000018c42f007388 */ /* 0x000fe20000000800 */
[----:B------:R-:W-:-:S03]  /*5590*/  FFMA.FTZ R182, R137, R190, R182 ;  /* 0x000000be89b67223 */ /* 0x000fc600000100b6 */
[----:B------:R-:W-:Y:S01]  /*55a0*/  STS [R47+0x20], R198 ;  /* 0x000020c62f007388 */ /* 0x000fe20000000800 */
[----:B------:R-:W-:-:S04]  /*55b0*/  FFMA.FTZ R180, R113, R180, R182 ;  /* 0x000000b471b47223 */ /* 0x000fc800000100b6 */
[----:B------:R-:W-:Y:S01]  /*55c0*/  FFMA.FTZ R169, R139, R169, R180 ;  /* 0x000000a98ba97223 */ /* 0x000fe200000100b4 */
[----:B0-----:R-:W-:Y:S01]  /*55d0*/  FFMA.FTZ R215, R5, R215, R206 ;  /* 0x000000d705d77223 */ /* 0x001fe200000100ce */
[C---:B------:R-:W-:Y:S01]  /*55e0*/  FMUL.FTZ R5, R26.reuse, R210 ;  /* 0x000000d21a057220 */ /* 0x040fe20000410000 */
[----:B------:R-:W-:Y:S02]  /*55f0*/  FMUL.FTZ R206, R26, R181 ;  /* 0x000000b51ace7220 */ /* 0x000fe40000410000 */
[----:B------:R-:W-:Y:S01]  /*5600*/  FFMA.FTZ R207, R192, R215, R207 ;  /* 0x000000d7c0cf7223 */ /* 0x000fe200000100cf */
[----:B------:R-:W-:Y:S01]  /*5610*/  FMUL.FTZ R4, R126, R5 ;  /* 0x000000057e047220 */ /* 0x000fe20000410000 */
[----:B------:R-:W-:Y:S01]  /*5620*/  FMUL.FTZ R5, R26, R219 ;  /* 0x000000db1a057220 */ /* 0x000fe20000410000 */
[----:B------:R-:W-:Y:S01]  /*5630*/  FMUL.FTZ R206, R137, R206 ;  /* 0x000000ce89ce7220 */ /* 0x000fe20000410000 */
[----:B------:R-:W-:Y:S01]  /*5640*/  FFMA.FTZ R213, R188, R207, R213 ;  /* 0x000000cfbcd57223 */ /* 0x000fe200000100d5 */
[----:B------:R-:W-:Y:S01]  /*5650*/  FMUL.FTZ R188, R130, R189 ;  /* 0x000000bd82bc7220 */ /* 0x000fe20000410000 */
[----:B------:R0:W-:Y:S01]  /*5660*/  STS [R47+0x4], R4 ;  /* 0x000004042f007388 */ /* 0x0001e20000000800 */
[----:B------:R-:W-:Y:S01]  /*5670*/  FMUL.FTZ R6, R102, R5 ;  /* 0x0000000566067220 */ /* 0x000fe20000410000 */
[----:B------:R-:W-:Y:S01]  /*5680*/  FMUL.FTZ R5, R26, R172 ;  /* 0x000000ac1a057220 */ /* 0x000fe20000410000 */
[----:B------:R-:W-:Y:S01]  /*5690*/  FFMA.FTZ R193, R193, R213, R204 ;  /* 0x000000d5c1c17223 */ /* 0x000fe200000100cc */
[----:B------:R-:W-:Y:S02]  /*56a0*/  STS [R47+0xc], R188 ;  /* 0x00000cbc2f007388 */ /* 0x000fe40000000800 */
[----:B------:R-:W-:Y:S01]  /*56b0*/  FMUL.FTZ R192, R132, R5 ;  /* 0x0000000584c07220 */ /* 0x000fe20000410000 */
[----:B------:R-:W-:Y:S01]  /*56c0*/  FFMA.FTZ R211, R184, R193, R211 ;  /* 0x000000c1b8d37223 */ /* 0x000fe200000100d3 */
[C---:B------:R-:W-:Y:S01]  /*56d0*/  FMUL.FTZ R5, R26.reuse, R171 ;  /* 0x000000ab1a057220 */ /* 0x040fe20000410000 */
[----:B------:R-:W-:Y:S01]  /*56e0*/  FMUL.FTZ R184, R26, R179 ;  /* 0x000000b31ab87220 */ /* 0x000fe20000410000 */
[----:B0-----:R-:W-:Y:S01]  /*56f0*/  FMUL.FTZ R4, R136, R3 ;  /* 0x0000000388047220 */ /* 0x001fe20000410000 */
[----:B------:R-:W-:Y:S01]  /*5700*/  FMUL.FTZ R3, R26, R173 ;  /* 0x000000ad1a037220 */ /* 0x000fe20000410000 */
[----:B------:R0:W-:Y:S01]  /*5710*/  STS [R47+0x8], R6 ;  /* 0x000008062f007388 */ /* 0x0001e20000000800 */
[----:B------:R-:W-:Y:S01]  /*5720*/  FMUL.FTZ R184, R113, R184 ;  /* 0x000000b871b87220 */ /* 0x000fe20000410000 */
[----:B------:R-:W-:Y:S01]  /*5730*/  FFMA.FTZ R187, R187, R211, R202 ;  /* 0x000000d3bbbb7223 */ /* 0x000fe200000100ca */
[----:B------:R-:W-:Y:S01]  /*5740*/  FMUL.FTZ R2, R142, R3 ;  /* 0x000000038e027220 */ /* 0x000fe20000410000 */
[----:B------:R1:W-:Y:S01]  /*5750*/  STS [R47+0x1c], R4 ;  /* 0x00001c042f007388 */ /* 0x0003e20000000800 */
[----:B------:R-:W-:Y:S01]  /*5760*/  FMUL.FTZ R3, R26, R176 ;  /* 0x000000b01a037220 */ /* 0x000fe20000410000 */
[----:B------:R-:W-:-:S02]  /*5770*/  FFMA.FTZ R209, R178, R187, R209 ;  /* 0x000000bbb2d17223 */ /* 0x000fc400000100d1 */
[----:B------:R2:W-:Y:S01]  /*5780*/  STS [R47+0x24], R2 ;  /* 0x000024022f007388 */ /* 0x0005e20000000800 */
[----:B0-----:R-:W-:Y:S01]  /*5790*/  FMUL.FTZ R6, R112, R5 ;  /* 0x0000000570067220 */ /* 0x001fe20000410000 */
[----:B------:R-:W-:Y:S02]  /*57a0*/  FFMA.FTZ R161, R161, R209, R200 ;  /* 0x000000d1a1a17223 */ /* 0x000fe400000100c8 */
[----:B------:R-:W-:Y:S01]  /*57b0*/  STS [R47+0x14], R192 ;  /* 0x000014c02f007388 */ /* 0x000fe20000000800 */
[C---:B-1----:R-:W-:Y:S01]  /*57c0*/  FMUL.FTZ R4, R26.reuse, R177 ;  /* 0x000000b11a047220 */ /* 0x042fe20000410000 */
[----:B------:R-:W-:Y:S02]  /*57d0*/  FMUL.FTZ R26, R26, R174 ;  /* 0x000000ae1a1a7220 */ /* 0x000fe40000410000 */
[----:B------:R0:W-:Y:S01]  /*57e0*/  STS [R47+0x28], R6 ;  /* 0x000028062f007388 */ /* 0x0001e20000000800 */
[----:B------:R-:W-:Y:S01]  /*57f0*/  FFMA.FTZ R205, R166, R161, R205 ;  /* 0x000000a1a6cd7223 */ /* 0x000fe200000100cd */
[----:B------:R-:W-:Y:S01]  /*5800*/  FMUL.FTZ R4, R139, R4 ;  /* 0x000000048b047220 */ /* 0x000fe20000410000 */
[----:B--2---:R-:W-:Y:S01]  /*5810*/  FMUL.FTZ R2, R116, R3 ;  /* 0x0000000374027220 */ /* 0x004fe20000410000 */
[----:B------:R-:W-:Y:S01]  /*5820*/  FMUL.FTZ R26, R159, R26 ;  /* 0x0000001a9f1a7220 */ /* 0x000fe20000410000 */
[----:B------:R-:W-:Y:S01]  /*5830*/  STS [R47+0x2c], R206 ;  /* 0x00002cce2f007388 */ /* 0x000fe20000000800 */
[----:B------:R-:W-:-:S03]  /*5840*/  FFMA.FTZ R27, R27, R205, R194 ;  /* 0x000000cd1b1b7223 */ /* 0x000fc600000100c2 */
[----:B------:R-:W-:Y:S01]  /*5850*/  STS [R47+0x30], R184 ;  /* 0x000030b82f007388 */ /* 0x000fe20000000800 */
[----:B------:R-:W-:Y:S01]  /*5860*/  FFMA.FTZ R183, R164, R27, R183 ;  /* 0x0000001ba4b77223 */ /* 0x000fe200000100b7 */
[----:B0-----:R-:W-:Y:S02]  /*5870*/  FFMA.FTZ R6, R116, R165, R169 ;  /* 0x000000a574067223 */ /* 0x001fe400000100a9 */
[----:B------:R-:W-:Y:S01]  /*5880*/  STS [R47+0x34], R4 ;  /* 0x000034042f007388 */ /* 0x000fe20000000800 */
[----:B------:R-:W-:-:S03]  /*5890*/  FFMA.FTZ R167, R8, R183, R167 ;  /* 0x000000b708a77223 */ /* 0x000fc600000100a7 */
[----:B------:R0:W-:Y:S01]  /*58a0*/  STS [R47+0x38], R2 ;  /* 0x000038022f007388 */ /* 0x0001e20000000800 */
[----:B------:R-:W-:-:S03]  /*58b0*/  FFMA.FTZ R9, R9, R167, R14 ;  /* 0x000000a709097223 */ /* 0x000fc6000001000e */
[----:B------:R1:W-:Y:S01]  /*58c0*/  STS [R47+0x3c], R26 ;  /* 0x00003c1a2f007388 */ /* 0x0003e20000000800 */
[----:B------:R-:W-:Y:S01]  /*58d0*/  FFMA.FTZ R163, R10, R9, R163 ;  /* 0x000000090aa37223 */ /* 0x000fe200000100a3 */
[----:B------:R-:W-:Y:S03]  /*58e0*/  BAR.SYNC.DEFER_BLOCKING 0x0 ;  /* 0x0000000000007b1d */ /* 0x000fe60000010000 */
[----:B------:R-:W-:Y:S01]  /*58f0*/  FFMA.FTZ R11, R11, R163, R12 ;  /* 0x000000a30b0b7223 */ /* 0x000fe2000001000c */
[----:B0-----:R-:W-:-:S04]  /*5900*/  IMAD.WIDE.U32 R2, R22, UR6, R24 ;  /* 0x0000000616027c25 */ /* 0x001fc8000f8e0018 */
[----:B------:R-:W-:Y:S01]  /*5910*/  IMAD R5, R23, UR6, R3 ;  /* 0x0000000617057c24 */ /* 0x000fe2000f8e0203 */
[----:B------:R-:W-:Y:S02]  /*5920*/  LOP3.LUT R3, R18, UR26, RZ, 0xfc, !PT ;  /* 0x0000001a12037c12 */ /* 0x000fe4000f8efcff */
[C---:B------:R-:W-:Y:S02]  /*5930*/  LEA R4, P1, R2.reuse, UR40, 0x2 ;  /* 0x0000002802047c11 */ /* 0x040fe4000f8210ff */
[----:B------:R-:W-:Y:S02]  /*5940*/  IADD3 R166, PT, PT, -R3, 0x400, R152 ;  /* 0x0000040003a67810 */ /* 0x000fe40007ffe198 */
[----:B------:R-:W-:Y:S02]  /*5950*/  LEA.HI.X R5, R2, UR41, R5, 0x2, P1 ;  /* 0x0000002902057c11 */ /* 0x000fe400088f1405 */
[C---:B------:R-:W-:Y:S02]  /*5960*/  ISETP.GE.AND P1, PT, R166.reuse, 0x1, PT ;  /* 0x00000001a600780c */ /* 0x040fe40003f26270 */
[----:B------:R-:W-:-:S02]  /*5970*/  ISETP.GE.AND P2, PT, R166, 0x41, PT ;  /* 0x00000041a600780c */ /* 0x000fc40003f46270 */
[C---:B------:R-:W-:Y:S02]  /*5980*/  ISETP.GE.AND P3, PT, R166.reuse, 0x81, PT ;  /* 0x00000081a600780c */ /* 0x040fe40003f66270 */
[----:B------:R-:W-:Y:S01]  /*5990*/  ISETP.GE.AND P4, PT, R166, 0xc1, PT ;  /* 0x000000c1a600780c */ /* 0x000fe20003f86270 */
[----:B------:R1:W0:Y:S06]  /*59a0*/  LDS R7, [R46+0x950] ;  /* 0x000950002e077984 */ /* 0x00022c0000000800 */
[----:B------:R-:W-:Y:S06]  /*59b0*/  @!P1 BRA `(.L_x_5510) ;  /* 0x0000000000089947 */ /* 0x000fec0003800000 */
[----:B------:R-:W2:Y:S04]  /*59c0*/  LDS R3, [R50+0x850] ;  /* 0x0008500032037984 */ /* 0x000ea80000000800 */
[----:B--2---:R2:W-:Y:S02]  /*59d0*/  REDG.E.ADD.F32.FTZ.RN.STRONG.GPU desc[UR32][R4.64], R3 ;  /* 0x00000003040079a6 */ /* 0x0045e4000c12f320 */
.L_x_5510:
[----:B------:R-:W-:Y:S05]  /*59e0*/  BSYNC.RECONVERGENT B0 ;  /* 0x0000000000007941 */ /* 0x000fea0003800200 */
.L_x_5509:
[----:B------:R-:W-:Y:S04]  /*59f0*/  BSSY.RECONVERGENT B0, `(.L_x_5511) ;  /* 0x0000003000007945 */ /* 0x000fe80003800200 */
[----:B------:R-:W-:Y:S05]  /*5a00*/  @!P2 BRA `(.L_x_5512) ;  /* 0x000000000004a947 */ /* 0x000fea0003800000 */
[----:B0-----:R3:W-:Y:S02]  /*5a10*/  REDG.E.ADD.F32.FTZ.RN.STRONG.GPU desc[UR32][R4.64+0x100], R7 ;  /* 0x00010007040079a6 */ /* 0x0017e4000c12f320 */
.L_x_5512:
[----:B------:R-:W-:Y:S05]  /*5a20*/  BSYNC.RECONVERGENT B0 ;  /* 0x0000000000007941 */ /* 0x000fea0003800200 */
.L_x_5511:
[----:B--2---:R2:W4:Y:S01]  /*5a30*/  LDS R3, [R45+0xa50] ;  /* 0x000a50002d037984 */ /* 0x0045220000000800 */
[----:B------:R-:W-:Y:S04]  /*5a40*/  BSSY.RECONVERGENT B0, `(.L_x_5513) ;  /* 0x0000003000007945 */ /* 0x000fe80003800200 */
[----:B------:R-:W-:Y:S05]  /*5a50*/  @!P3 BRA `(.L_x_5514) ;  /* 0x000000000004b947 */ /* 0x000fea0003800000 */
[----:B----4-:R4:W-:Y:S02]  /*5a60*/  REDG.E.ADD.F32.FTZ.RN.STRONG.GPU desc[UR32][R4.64+0x200], R3 ;  /* 0x00020003040079a6 */ /* 0x0109e4000c12f320 */
.L_x_5514:
[----:B------:R-:W-:Y:S05]  /*5a70*/  BSYNC.RECONVERGENT B0 ;  /* 0x0000000000007941 */ /* 0x000fea0003800200 */
.L_x_5513:
[----:B----4-:R4:W0:Y:S01]  /*5a80*/  LDS R3, [R44+0xb50] ;  /* 0x000b50002c037984 */ /* 0x0108220000000800 */
[----:B------:R-:W-:Y:S01]  /*5a90*/  BSSY.RECONVERGENT B0, `(.L_x_5515) ;  /* 0x0000004000007945 */ /* 0x000fe20003800200 */
[----:B------:R-:W-:-:S03]  /*5aa0*/  FMUL.FTZ R15, R15, R174 ;  /* 0x000000ae0f0f7220 */ /* 0x000fc60000410000 */
[----:B------:R-:W-:Y:S05]  /*5ab0*/  @!P4 BRA `(.L_x_5516) ;  /* 0x000000000004c947 */ /* 0x000fea0003800000 */
[----:B0-----:R0:W-:Y:S02]  /*5ac0*/  REDG.E.ADD.F32.FTZ.RN.STRONG.GPU desc[UR32][R4.64+0x300], R3 ;  /* 0x00030003040079a6 */ /* 0x0011e4000c12f320 */
.L_x_5516:
[----:B------:R-:W-:Y:S05]  /*5ad0*/  BSYNC.RECONVERGENT B0 ;  /* 0x0000000000007941 */ /* 0x000fea0003800200 */
.L_x_5515:
[----:B0-----:R0:W0:Y:S01]  /*5ae0*/  LDS R3, [R43+0xc50] ;  /* 0x000c50002b037984 */ /* 0x0010220000000800 */
        /* <DEDUP_REMOVED lines=11> */
.L_x_5518:
[----:B------:R-:W-:Y:S05]  /*5ba0*/  BSYNC.RECONVERGENT B0 ;  /* 0x0000000000007941 */ /* 0x000fea0003800200 */
.L_x_5517:
[----:B0-----:R0:W0:Y:S01]  /*5bb0*/  LDS R3, [R42+0xd50] ;  /* 0x000d50002a037984 */ /* 0x0010220000000800 */
[----:B------:R-:W-:Y:S01]  /*5bc0*/  BSSY.RECONVERGENT B0, `(.L_x_5519) ;  /* 0x0000005000007945 */ /* 0x000fe20003800200 */
[----:B------:R-:W-:Y:S01]  /*5bd0*/  FADD.FTZ R217, -R158, R217 ;  /* 0x000000d99ed97221 */ /* 0x000fe20000010100 */
[----:B------:R-:W-:Y:S02]  /*5be0*/  FMUL.FTZ R2, R13, R106 ;  /* 0x0000006a0d027220 */ /* 0x000fe40000410000 */
[----:B------:R-:W-:Y:S05]  /*5bf0*/  @!P1 BRA `(.L_x_5520) ;  /* 0x0000000000049947 */ /* 0x000fea0003800000 */
[----:B0-----:R0:W-:Y:S02]  /*5c00*/  REDG.E.ADD.F32.FTZ.RN.STRONG.GPU desc[UR32][R4.64+0x500], R3 ;  /* 0x00050003040079a6 */ /* 0x0011e4000c12f320 */
.L_x_5520:
[----:B------:R-:W-:Y:S05]  /*5c10*/  BSYNC.RECONVERGENT B0 ;  /* 0x0000000000007941 */ /* 0x000fea0003800200 */
.L_x_5519:
[----:B---3--:R3:W1:Y:S01]  /*5c20*/  LDS R7, [R41+0xe50] ;  /* 0x000e500029077984 */ /* 0x0086620000000800 */
[----:B------:R-:W-:Y:S01]  /*5c30*/  BSSY.RECONVERGENT B0, `(.L_x_5521) ;  /* 0x0000006000007945 */ /* 0x000fe20003800200 */
[----:B------:R-:W-:Y:S01]  /*5c40*/  FADD.FTZ R210, -R157, R210 ;  /* 0x000000d29dd27221 */ /* 0x000fe20000010100 */
[----:B0-----:R-:W-:Y:S01]  /*5c50*/  FMUL.FTZ R3, R11, R110 ;  /* 0x0000006e0b037220 */ /* 0x001fe20000410000 */
[----:B------:R-:W-:Y:S01]  /*5c60*/  FFMA.FTZ R10, R2, R217, RZ ;  /* 0x000000d9020a7223 */ /* 0x000fe200000100ff */
[----:B------:R-:W-:Y:S06]  /*5c70*/  @!P2 BRA `(.L_x_5522) ;  /* 0x000000000004a947 */ /* 0x000fec0003800000 */
[----:B-1----:R0:W-:Y:S02]  /*5c80*/  REDG.E.ADD.F32.FTZ.RN.STRONG.GPU desc[UR32][R4.64+0x600], R7 ;  /* 0x00060007040079a6 */ /* 0x0021e4000c12f320 */
.L_x_5522:
[----:B------:R-:W-:Y:S05]  /*5c90*/  BSYNC.RECONVERGENT B0 ;  /* 0x0000000000007941 */ /* 0x000fea0003800200 */
.L_x_5521:
[----:B01----:R0:W1:Y:S01]  /*5ca0*/  LDS R7, [R40+0xf50] ;  /* 0x000f500028077984 */ /* 0x0030620000000800 */
[----:B------:R-:W-:Y:S01]  /*5cb0*/  BSSY.RECONVERGENT B0, `(.L_x_5523) ;  /* 0x0000006000007945 */ /* 0x000fe20003800200 */
[----:B------:R-:W-:Y:S01]  /*5cc0*/  FADD.FTZ R219, -R156, R219 ;  /* 0x000000db9cdb7221 */ /* 0x000fe20000010100 */
[----:B------:R-:W-:Y:S01]  /*5cd0*/  FMUL.FTZ R8, R163, R105 ;  /* 0x00000069a3087220 */ /* 0x000fe20000410000 */
[----:B------:R-:W-:Y:S01]  /*5ce0*/  FFMA.FTZ R15, R3, R210, R10 ;  /* 0x000000d2030f7223 */ /* 0x000fe2000001000a */
[----:B------:R-:W-:Y:S06]  /*5cf0*/  @!P3 BRA `(.L_x_5524) ;  /* 0x000000000004b947 */ /* 0x000fec0003800000 */
[----:B-1----:R1:W-:Y:S02]  /*5d00*/  REDG.E.ADD.F32.FTZ.RN.STRONG.GPU desc[UR32][R4.64+0x700], R7 ;  /* 0x00070007040079a6 */ /* 0x0023e4000c12f320 */
.L_x_5524:
[----:B------:R-:W-:Y:S05]  /*5d10*/  BSYNC.RECONVERGENT B0 ;  /* 0x0000000000007941 */ /* 0x000fea0003800200 */
.L_x_5523:
[----:B------:R-:W-:Y:S01]  /*5d20*/  FFMA.FTZ R12, R8, R219, R15 ;  /* 0x000000db080c7223 */ /* 0x000fe2000001000f */
[----:B------:R-:W-:Y:S01]  /*5d30*/  BSSY.RECONVERGENT B0, `(.L_x_5525) ;  /* 0x0000006000007945 */ /* 0x000fe20003800200 */
[----:B------:R0:W0:Y:S01]  /*5d40*/  LDS R15, [R32+0x1050] ;  /* 0x00105000200f7984 */ /* 0x0000220000000800 */
[----:B------:R-:W-:Y:S01]  /*5d50*/  FADD.FTZ R208, -R155, R208 ;  /* 0x000000d09bd07221 */ /* 0x000fe20000010100 */
[----:B-1----:R-:W-:Y:S01]  /*5d60*/  FMUL.FTZ R7, R9, R118 ;  /* 0x0000007609077220 */ /* 0x002fe20000410000 */
[----:B------:R-:W-:Y:S06]  /*5d70*/  @!P4 BRA `(.L_x_5526) ;  /* 0x000000000004c947 */ /* 0x000fec0003800000 */
[----:B0-----:R1:W-:Y:S02]  /*5d80*/  REDG.E.ADD.F32.FTZ.RN.STRONG.GPU desc[UR32][R4.64+0x800], R15 ;  /* 0x0008000f040079a6 */ /* 0x0013e4000c12f320 */
.L_x_5526:
[----:B------:R-:W-:Y:S05]  /*5d90*/  BSYNC.RECONVERGENT B0 ;  /* 0x0000000000007941 */ /* 0x000fea0003800200 */
.L_x_5525:
[----:B01----:R0:W1:Y:S01]  /*5da0*/  LDS R15, [R39+0x1150] ;  /* 0x00115000270f7984 */ /* 0x0030620000000800 */
[----:B------:R-:W-:Y:S01]  /*5db0*/  BSSY.RECONVERGENT B0, `(.L_x_5527) ;  /* 0x0000006000007945 */ /* 0x000fe20003800200 */
[----:B------:R-:W-:Y:S01]  /*5dc0*/  FADD.FTZ R185, -R154, R185 ;  /* 0x000000b99ab97221 */ /* 0x000fe20000010100 */
[----:B------:R-:W-:Y:S01]  /*5dd0*/  FMUL.FTZ R10, R167, R108 ;  /* 0x0000006ca70a7220 */ /* 0x000fe20000410000 */
[----:B------:R-:W-:Y:S01]  /*5de0*/  FFMA.FTZ R165, R7, R208, R12 ;  /* 0x000000d007a57223 */ /* 0x000fe2000001000c */
[----:B------:R-:W-:Y:S06]  /*5df0*/  @!P5 BRA `(.L_x_5528) ;  /* 0x000000000004d947 */ /* 0x000fec0003800000 */
[----:B-1----:R1:W-:Y:S02]  /*5e00*/  REDG.E.ADD.F32.FTZ.RN.STRONG.GPU desc[UR32][R4.64+0x900], R15 ;  /* 0x0009000f040079a6 */ /* 0x0023e4000c12f320 */
.L_x_5528:
[----:B------:R-:W-:Y:S05]  /*5e10*/  BSYNC.RECONVERGENT B0 ;  /* 0x0000000000007941 */ /* 0x000fea0003800200 */
.L_x_5527:
[----:B------:R-:W-:Y:S01]  /*5e20*/  FADD.FTZ R172, -R153, R172 ;  /* 0x000000ac99ac7221 */ /* 0x000fe20000010100 */
[----:B-1----:R-:W-:Y:S01]  /*5e30*/  FMUL.FTZ R15, R183, R120 ;  /* 0x00000078b70f7220 */ /* 0x002fe20000410000 */
[----:B------:R-:W-:Y:S01]  /*5e40*/  FFMA.FTZ R14, R10, R185, R165 ;  /* 0x000000b90a0e7223 */ /* 0x000fe200000100a5 */
        /* <DEDUP_REMOVED lines=8> */
[----:B------:R-:W-:Y:S01]  /*5ed0*/  FADD.FTZ R168, -R149, R168 ;  /* 0x000000a895a87221 */ /* 0x000fe20000010100 */
[----:B------:R1:W0:Y:S01]  /*5ee0*/  LDS R165, [R38+0x1250] ;  /* 0x0012500026a57984 */ /* 0x0002220000000800 */
[----:B------:R-:W-:Y:S01]  /*5ef0*/  FMUL.FTZ R171, R161, R109 ;  /* 0x0000006da1ab7220 */ /* 0x000fe20000410000 */
[----:B------:R-:W-:Y:S01]  /*5f00*/  FFMA.FTZ R14, R169, R175, R14 ;  /* 0x000000afa90e7223 */ /* 0x000fe2000001000e */
[----:B------:R-:W-:Y:S01]  /*5f10*/  FADD.FTZ R26, -R148, R173 ;  /* 0x000000ad941a7221 */ /* 0x000fe20000010100 */
[----:B------:R-:W-:Y:S01]  /*5f20*/  FMUL.FTZ R173, R209, R128 ;  /* 0x00000080d1ad7220 */ /* 0x000fe20000410000 */
[----:B------:R-:W-:Y:S01]  /*5f30*/  FADD.FTZ R164, -R146, R181 ;  /* 0x000000b592a47221 */ /* 0x000fe20000010100 */
[----:B------:R-:W-:Y:S01]  /*5f40*/  FFMA.FTZ R14, R171, R168, R14 ;  /* 0x000000a8ab0e7223 */ /* 0x000fe2000001000e */
[----:B------:R-:W-:Y:S01]  /*5f50*/  FMUL.FTZ R181, R187, R117 ;  /* 0x00000075bbb57220 */ /* 0x000fe20000410000 */
[----:B------:R-:W-:Y:S01]  /*5f60*/  BSSY.RECONVERGENT B0, `(.L_x_5529) ;  /* 0x000000b000007945 */ /* 0x000fe20003800200 */
[C---:B------:R-:W-:Y:S01]  /*5f70*/  ISETP.GE.AND P1, PT, R166.reuse, 0x2c1, PT ;  /* 0x000002c1a600780c */ /* 0x040fe20003f26270 */
[----:B------:R-:W-:Y:S01]  /*5f80*/  FFMA.FTZ R14, R173, R26, R14 ;  /* 0x0000001aad0e7223 */ /* 0x000fe2000001000e */
[C---:B------:R-:W-:Y:S01]  /*5f90*/  ISETP.GE.AND P2, PT, R166.reuse, 0x301, PT ;  /* 0x00000301a600780c */ /* 0x040fe20003f46270 */
[----:B------:R-:W-:Y:S01]  /*5fa0*/  FMUL.FTZ R189, R211, R131 ;  /* 0x00000083d3bd7220 */ /* 0x000fe20000410000 */
[C---:B------:R-:W-:Y:S01]  /*5fb0*/  ISETP.GE.AND P3, PT, R166.reuse, 0x341, PT ;  /* 0x00000341a600780c */ /* 0x040fe20003f66270 */
[----:B------:R-:W-:Y:S01]  /*5fc0*/  FFMA.FTZ R14, R181, R162, R14 ;  /* 0x000000a2b50e7223 */ /* 0x000fe2000001000e */
[----:B------:R-:W-:-:S02]  /*5fd0*/  ISETP.GE.AND P4, PT, R166, 0x381, PT ;  /* 0x00000381a600780c */ /* 0x000fc40003f86270 */
[----:B------:R-:W-:Y:S01]  /*5fe0*/  ISETP.GE.AND P5, PT, R166, 0x3c1, PT ;  /* 0x000003c1a600780c */ /* 0x000fe20003fa6270 */
[----:B-1----:R-:W-:-:S12]  /*5ff0*/  @!P6 BRA `(.L_x_5530) ;  /* 0x000000000004e947 */ /* 0x002fd80003800000 */
[----:B0-----:R1:W-:Y:S02]  /*6000*/  REDG.E.ADD.F32.FTZ.RN.STRONG.GPU desc[UR32][R4.64+0xa00], R165 ;  /* 0x000a00a5040079a6 */ /* 0x0013e4000c12f320 */
.L_x_5530:
[----:B------:R-:W-:Y:S05]  /*6010*/  BSYNC.RECONVERGENT B0 ;  /* 0x0000000000007941 */ /* 0x000fea0003800200 */
.L_x_5529:
[----:B01----:R0:W1:Y:S01]  /*6020*/  LDS R165, [R37+0x1350] ;  /* 0x0013500025a57984 */ /* 0x0030620000000800 */
[----:B------:R-:W-:Y:S01]  /*6030*/  BSSY.RECONVERGENT B0, `(.L_x_5531) ;  /* 0x0000006000007945 */ /* 0x000fe20003800200 */
[----:B------:R-:W-:Y:S01]  /*6040*/  FADD.FTZ R166, -R145, R179 ;  /* 0x000000b391a67221 */ /* 0x000fe20000010100 */
[----:B------:R-:W-:Y:S01]  /*6050*/  FMUL.FTZ R179, R193, R119 ;  /* 0x00000077c1b37220 */ /* 0x000fe20000410000 */
[----:B------:R-:W-:Y:S01]  /*6060*/  FFMA.FTZ R14, R189, R164, R14 ;  /* 0x000000a4bd0e7223 */ /* 0x000fe2000001000e */
[----:B------:R-:W-:Y:S06]  /*6070*/  @!P1 BRA `(.L_x_5532) ;  /* 0x0000000000049947 */ /* 0x000fec0003800000 */
[----:B-1----:R1:W-:Y:S02]  /*6080*/  REDG.E.ADD.F32.FTZ.RN.STRONG.GPU desc[UR32][R4.64+0xb00], R165 ;  /* 0x000b00a5040079a6 */ /* 0x0023e4000c12f320 */
.L_x_5532:
[----:B------:R-:W-:Y:S05]  /*6090*/  BSYNC.RECONVERGENT B0 ;  /* 0x0000000000007941 */ /* 0x000fea0003800200 */
.L_x_5531:
[----:B-1----:R1:W0:Y:S01]  /*60a0*/  LDS R165, [R36+0x1450] ;  /* 0x0014500024a57984 */ /* 0x0022220000000800 */
[----:B------:R-:W-:Y:S01]  /*60b0*/  BSSY.RECONVERGENT B0, `(.L_x_5533) ;  /* 0x0000006000007945 */ /* 0x000fe20003800200 */
[----:B------:R-:W-:Y:S01]  /*60c0*/  FADD.FTZ R178, -R144, R177 ;  /* 0x000000b190b27221 */ /* 0x000fe20000010100 */
[----:B------:R-:W-:Y:S01]  /*60d0*/  FMUL.FTZ R177, R213, R133 ;  /* 0x00000085d5b17220 */ /* 0x000fe20000410000 */
[----:B------:R-:W-:Y:S01]  /*60e0*/  FFMA.FTZ R14, R179, R166, R14 ;  /* 0x000000a6b30e7223 */ /* 0x000fe2000001000e */
[----:B------:R-:W-:Y:S06]  /*60f0*/  @!P2 BRA `(.L_x_5534) ;  /* 0x000000000004a947 */ /* 0x000fec0003800000 */
[----:B0-----:R0:W-:Y:S02]  /*6100*/  REDG.E.ADD.F32.FTZ.RN.STRONG.GPU desc[UR32][R4.64+0xc00], R165 ;  /* 0x000c00a5040079a6 */ /* 0x0011e4000c12f320 */
.L_x_5534:
[----:B------:R-:W-:Y:S05]  /*6110*/  BSYNC.RECONVERGENT B0 ;  /* 0x0000000000007941 */ /* 0x000fea0003800200 */
.L_x_5533:
[----:B0-----:R0:W0:Y:S01]  /*6120*/  LDS R165, [R35+0x1550] ;  /* 0x0015500023a57984 */ /* 0x0010220000000800 */
[----:B------:R-:W-:Y:S01]  /*6130*/  BSSY.RECONVERGENT B0, `(.L_x_5535) ;  /* 0x0000006000007945 */ /* 0x000fe20003800200 */
[----:B------:R-:W-:Y:S01]  /*6140*/  FADD.FTZ R176, -R143, R176 ;  /* 0x000000b08fb07221 */ /* 0x000fe20000010100 */
[----:B------:R-:W-:Y:S01]  /*6150*/  FMUL.FTZ R191, R207, R122 ;  /* 0x0000007acfbf7220 */ /* 0x000fe20000410000 */
[----:B------:R-:W-:Y:S01]  /*6160*/  FFMA.FTZ R14, R177, R178, R14 ;  /* 0x000000b2b10e7223 */ /* 0x000fe2000001000e */
[----:B------:R-:W-:Y:S06]  /*6170*/  @!P3 BRA `(.L_x_5536) ;  /* 0x000000000004b947 */ /* 0x000fec0003800000 */
[----:B0-----:R0:W-:Y:S02]  /*6180*/  REDG.E.ADD.F32.FTZ.RN.STRONG.GPU desc[UR32][R4.64+0xd00], R165 ;  /* 0x000d00a5040079a6 */ /* 0x0011e4000c12f320 */
.L_x_5536:
[----:B------:R-:W-:Y:S05]  /*6190*/  BSYNC.RECONVERGENT B0 ;  /* 0x0000000000007941 */ /* 0x000fea0003800200 */
.L_x_5535:
[----:B0-----:R0:W0:Y:S01]  /*61a0*/  LDS R165, [R34+0x1650] ;  /* 0x0016500022a57984 */ /* 0x0010220000000800 */
[----:B------:R-:W-:Y:S01]  /*61b0*/  BSSY.RECONVERGENT B0, `(.L_x_5537) ;  /* 0x0000006000007945 */ /* 0x000fe20003800200 */
[----:B------:R-:W-:Y:S01]  /*61c0*/  FADD.FTZ R174, -R141, R174 ;  /* 0x000000ae8dae7221 */ /* 0x000fe20000010100 */
[----:B------:R-:W-:Y:S01]  /*61d0*/  FMUL.FTZ R195, R215, R135 ;  /* 0x00000087d7c37220 */ /* 0x000fe20000410000 */
[----:B------:R-:W-:Y:S01]  /*61e0*/  FFMA.FTZ R14, R191, R176, R14 ;  /* 0x000000b0bf0e7223 */ /* 0x000fe2000001000e */
[----:B------:R-:W-:Y:S06]  /*61f0*/  @!P4 BRA `(.L_x_5538) ;  /* 0x000000000004c947 */ /* 0x000fec0003800000 */
[----:B0-----:R0:W-:Y:S02]  /*6200*/  REDG.E.ADD.F32.FTZ.RN.STRONG.GPU desc[UR32][R4.64+0xe00], R165 ;  /* 0x000e00a5040079a6 */ /* 0x0011e4000c12f320 */
.L_x_5538:
[----:B------:R-:W-:Y:S05]  /*6210*/  BSYNC.RECONVERGENT B0 ;  /* 0x0000000000007941 */ /* 0x000fea0003800200 */
.L_x_5537:
[----:B------:R1:W1:Y:S01]  /*6220*/  LDS R197, [R33+0x1750] ;  /* 0x0017500021c57984 */ /* 0x0002620000000800 */
[----:B------:R-:W-:Y:S01]  /*6230*/  BSSY.RECONVERGENT B0, `(.L_x_5539) ;  /* 0x0000004000007945 */ /* 0x000fe20003800200 */
[----:B0-----:R-:W-:-:S03]  /*6240*/  FFMA.FTZ R165, R195, R174, R14 ;  /* 0x000000aec3a57223 */ /* 0x001fc6000001000e */
[----:B------:R-:W-:Y:S05]  /*6250*/  @!P5 BRA `(.L_x_5540) ;  /* 0x000000000004d947 */ /* 0x000fea0003800000 */
[----:B-1----:R0:W-:Y:S02]  /*6260*/  REDG.E.ADD.F32.FTZ.RN.STRONG.GPU desc[UR32][R4.64+0xf00], R197 ;  /* 0x000f00c5040079a6 */ /* 0x0021e4000c12f320 */
.L_x_5540:
[----:B------:R-:W-:Y:S05]  /*6270*/  BSYNC.RECONVERGENT B0 ;  /* 0x0000000000007941 */ /* 0x000fea0003800200 */
.L_x_5539:
[----:B0-----:R-:W0:Y:S01]  /*6280*/  SHFL.DOWN PT, R4, R165, 0x1, 0x1f ;  /* 0x08201f00a5047f89 */ /* 0x001e2200000e0000 */
[----:B------:R-:W-:Y:S01]  /*6290*/  ISETP.GT.AND P1, PT, R100, 0x1e, PT ;  /* 0x0000001e6400780c */ /* 0x000fe20003f24270 */
[----:B------:R-:W-:Y:S01]  /*62a0*/  FADD.FTZ R58, R195, R58 ;  /* 0x0000003ac33a7221 */ /* 0x000fe20000010000 */
[----:B------:R-:W-:Y:S01]  /*62b0*/  FMUL.FTZ R195, R160, R207 ;  /* 0x000000cfa0c37220 */ /* 0x000fe20000410000 */
[----:B------:R-:W5:Y:S01]  /*62c0*/  SHFL.DOWN PT, R5, R6, 0x1, 0x1f ;  /* 0x08201f0006057f89 */ /* 0x000f6200000e0000 */
[----:B------:R-:W-:Y:S01]  /*62d0*/  FADD.FTZ R65, R191, R65 ;  /* 0x00000041bf417221 */ /* 0x000fe20000010000 */
[----:B------:R-:W-:Y:S01]  /*62e0*/  FADD.FTZ R60, R177, R60 ;  /* 0x0000003cb13c7221 */ /* 0x000fe20000010000 */
[----:B------:R-:W-:Y:S01]  /*62f0*/  FMUL.FTZ R176, R176, R195 ;  /* 0x000000c3b0b07220 */ /* 0x000fe20000410000 */
[----:B------:R-:W-:Y:S01]  /*6300*/  FADD.FTZ R67, R179, R67 ;  /* 0x00000043b3437221 */ /* 0x000fe20000010000 */
[----:B------:R-:W-:Y:S01]  /*6310*/  FADD.FTZ R71, R171, R71 ;  /* 0x00000047ab477221 */ /* 0x000fe20000010000 */
[----:B------:R-:W-:Y:S01]  /*6320*/  FADD.FTZ R95, R12, R95 ;  /* 0x0000005f0c5f7221 */ /* 0x000fe20000010000 */
[----:B------:R-:W-:Y:S01]  /*6330*/  FADD.FTZ R88, R169, R88 ;  /* 0x00000058a9587221 */ /* 0x000fe20000010000 */
[----:B------:R-:W-:Y:S01]  /*6340*/  FADD.FTZ R93, R10, R93 ;  /* 0x0000005d0a5d7221 */ /* 0x000fe20000010000 */
[----:B------:R-:W-:Y:S01]  /*6350*/  FADD.FTZ R84, R7, R84 ;  /* 0x0000005407547221 */ /* 0x000fe20000010000 */
[----:B------:R-:W-:Y:S01]  /*6360*/  FMUL.FTZ R7, R160, R9 ;  /* 0x00000009a0077220 */ /* 0x000fe20000410000 */
[----:B------:R-:W-:Y:S01]  /*6370*/  ISETP.NE.AND P2, PT, R186, RZ, PT ;  /* 0x000000ffba00720c */ /* 0x000fe20003f45270 */
[----:B------:R-:W-:Y:S01]  /*6380*/  FFMA.FTZ R207, R101, R207, R176 ;  /* 0x000000cf65cf7223 */ /* 0x000fe200000100b0 */
[----:B------:R-:W-:Y:S01]  /*6390*/  BSSY.RECONVERGENT B0, `(.L_x_5541) ;  /* 0x000006e000007945 */ /* 0x000fe20003800200 */
[----:B------:R-:W-:Y:S01]  /*63a0*/  FMUL.FTZ R208, R208, R7 ;  /* 0x00000007d0d07220 */ /* 0x000fe20000410000 */
[----:B------:R-:W-:Y:S01]  /*63b0*/  FMUL.FTZ R7, R160, R11 ;  /* 0x0000000ba0077220 */ /* 0x000fe20000410000 */
[----:B------:R-:W-:Y:S01]  /*63c0*/  FADD.FTZ R80, R207, R80 ;  /* 0x00000050cf507221 */ /* 0x000fe20000010000 */
[----:B------:R-:W-:Y:S01]  /*63d0*/  FADD.FTZ R62, R189, R62 ;  /* 0x0000003ebd3e7221 */ /* 0x000fe20000010000 */
[----:B------:R-:W-:Y:S01]  /*63e0*/  FFMA.FTZ R208, R123, R9, R208 ;  /* 0x000000097bd07223 */ /* 0x000fe200000100d0 */
[----:B------:R-:W-:Y:S01]  /*63f0*/  FMUL.FTZ R210, R210, R7 ;  /* 0x00000007d2d27220 */ /* 0x000fe20000410000 */
[----:B0-----:R-:W-:Y:S01]  /*6400*/  @!P1 FADD.FTZ R165, R165, R4 ;  /* 0x00000004a5a59221 */ /* 0x001fe20000010000 */
[----:B------:R-:W-:Y:S01]  /*6410*/  FADD.FTZ R69, R181, R69 ;  /* 0x00000045b5457221 */ /* 0x000fe20000010000 */
[----:B------:R-:W-:Y:S01]  /*6420*/  FADD.FTZ R64, R173, R64 ;  /* 0x00000040ad407221 */ /* 0x000fe20000010000 */
[----:B------:R-:W-:Y:S01]  /*6430*/  FFMA.FTZ R11, R121, R11, R210 ;  /* 0x0000000b790b7223 */ /* 0x000fe200000100d2 */
[----:B-----5:R-:W-:Y:S01]  /*6440*/  @!P1 FADD.FTZ R6, R6, R5 ;  /* 0x0000000506069221 */ /* 0x020fe20000010000 */
[----:B------:R-:W0:Y:S01]  /*6450*/  SHFL.DOWN PT, R4, R165, 0x2, 0x1f ;  /* 0x08401f00a5047f89 */ /* 0x000e2200000e0000 */
[----:B------:R-:W-:Y:S01]  /*6460*/  ISETP.GT.AND P1, PT, R100, 0x1d, PT ;  /* 0x0000001d6400780c */ /* 0x000fe20003f24270 */
[----:B------:R-:W-:Y:S01]  /*6470*/  FADD.FTZ R86, R15, R86 ;  /* 0x000000560f567221 */ /* 0x000fe20000010000 */
[----:B------:R-:W-:Y:S01]  /*6480*/  FADD.FTZ R91, R8, R91 ;  /* 0x0000005b085b7221 */ /* 0x000fe20000010000 */
[----:B------:R-:W5:Y:S01]  /*6490*/  SHFL.DOWN PT, R5, R6, 0x2, 0x1f ;  /* 0x08401f0006057f89 */ /* 0x000f6200000e0000 */
[----:B------:R-:W-:Y:S01]  /*64a0*/  FADD.FTZ R82, R3, R82 ;  /* 0x0000005203527221 */ /* 0x000fe20000010000 */
[----:B------:R-:W-:Y:S01]  /*64b0*/  FADD.FTZ R75, R208, R75 ;  /* 0x0000004bd04b7221 */ /* 0x000fe20000010000 */
[----:B------:R-:W-:Y:S01]  /*64c0*/  FADD.FTZ R89, R2, R89 ;  /* 0x0000005902597221 */ /* 0x000fe20000010000 */
[----:B------:R-:W-:-:S06]  /*64d0*/  FADD.FTZ R66, R11, R66 ;  /* 0x000000420b427221 */ /* 0x000fcc0000010000 */
[----:B0-----:R-:W-:Y:S01]  /*64e0*/  @!P1 FADD.FTZ R165, R165, R4 ;  /* 0x00000004a5a59221 */ /* 0x001fe20000010000 */
[----:B-----5:R-:W-:-:S04]  /*64f0*/  @!P1 FADD.FTZ R6, R6, R5 ;  /* 0x0000000506069221 */ /* 0x020fc80000010000 */
[----:B------:R-:W0:Y:S01]  /*6500*/  SHFL.DOWN PT, R14, R165, 0x4, 0x1f ;  /* 0x08801f00a50e7f89 */ /* 0x000e2200000e0000 */
[----:B------:R-:W-:Y:S01]  /*6510*/  ISETP.GT.AND P1, PT, R100, 0x1b, PT ;  /* 0x0000001b6400780c */ /* 0x000fe20003f24270 */
[----:B------:R-:W-:Y:S02]  /*6520*/  FMUL.FTZ R5, R160, R215 ;  /* 0x000000d7a0057220 */ /* 0x000fe40000410000 */
[----:B------:R-:W5:Y:S02]  /*6530*/  SHFL.DOWN PT, R199, R6, 0x4, 0x1f ;  /* 0x08801f0006c77f89 */ /* 0x000f6400000e0000 */
[----:B-1----:R-:W-:Y:S01]  /*6540*/  FMUL.FTZ R197, R174, R5 ;  /* 0x00000005aec57220 */ /* 0x002fe20000410000 */
        /* <DEDUP_REMOVED lines=12> */
[----:B0-----:R-:W-:-:S02]  /*6610*/  @!P1 FADD.FTZ R165, R165, R14 ;  /* 0x0000000ea5a59221 */ /* 0x001fc40000010000 */
[----:B------:R-:W-:Y:S01]  /*6620*/  FFMA.FTZ R4, R134, R211, R179 ;  /* 0x000000d386047223 */ /* 0x000fe200000100b3 */
[----:B------:R-:W-:Y:S01]  /*6630*/  FMUL.FTZ R177, R162, R5 ;  /* 0x00000005a2b17220 */ /* 0x000fe20000410000 */
[----:B------:R-:W-:Y:S01]  /*6640*/  FMUL.FTZ R5, R160, R209 ;  /* 0x000000d1a0057220 */ /* 0x000fe20000410000 */
[----:B-----5:R-:W-:Y:S01]  /*6650*/  @!P1 FADD.FTZ R6, R6, R199 ;  /* 0x000000c706069221 */ /* 0x020fe20000010000 */
[----:B------:R-:W0:Y:S01]  /*6660*/  SHFL.DOWN PT, R14, R165, 0x8, 0x1f ;  /* 0x09001f00a50e7f89 */ /* 0x000e2200000e0000 */
[----:B------:R-:W-:Y:S01]  /*6670*/  ISETP.GT.AND P1, PT, R100, 0x17, PT ;  /* 0x000000176400780c */ /* 0x000fe20003f24270 */
[----:B------:R-:W-:Y:S01]  /*6680*/  FADD.FTZ R83, R4, R83 ;  /* 0x0000005304537221 */ /* 0x000fe20000010000 */
[----:B------:R-:W-:Y:S01]  /*6690*/  FMUL.FTZ R4, R160, R205 ;  /* 0x000000cda0047220 */ /* 0x000fe20000410000 */
[----:B------:R-:W1:Y:S01]  /*66a0*/  SHFL.DOWN PT, R195, R6, 0x8, 0x1f ;  /* 0x09001f0006c37f89 */ /* 0x000e6200000e0000 */
[----:B------:R-:W-:Y:S01]  /*66b0*/  FMUL.FTZ R26, R26, R5 ;  /* 0x000000051a1a7220 */ /* 0x000fe20000410000 */
        /* <DEDUP_REMOVED lines=16> */
[C---:B------:R-:W-:Y:S01]  /*67c0*/  FMUL.FTZ R10, R160.reuse, R163 ;  /* 0x000000a3a00a7220 */ /* 0x040fe20000410000 */
[----:B------:R-:W-:Y:S01]  /*67d0*/  FMUL.FTZ R160, R160, R13 ;  /* 0x0000000da0a07220 */ /* 0x000fe20000410000 */
[----:B0-----:R-:W-:Y:S01]  /*67e0*/  @!P1 FADD.FTZ R165, R165, R14 ;  /* 0x0000000ea5a59221 */ /* 0x001fe20000010000 */
[----:B------:R-:W-:Y:S01]  /*67f0*/  FMUL.FTZ R172, R172, R5 ;  /* 0x00000005acac7220 */ /* 0x000fe20000410000 */
[----:B------:R-:W-:Y:S01]  /*6800*/  FMUL.FTZ R219, R219, R10 ;  /* 0x0000000adbdb7220 */ /* 0x000fe20000410000 */
[----:B------:R-:W-:Y:S01]  /*6810*/  FMUL.FTZ R160, R217, R160 ;  /* 0x000000a0d9a07220 */ /* 0x000fe20000410000 */
[----:B-1----:R-:W-:Y:S01]  /*6820*/  @!P1 FADD.FTZ R6, R6, R195 ;  /* 0x000000c306069221 */ /* 0x002fe20000010000 */
[----:B------:R-:W0:Y:S01]  /*6830*/  SHFL.DOWN PT, R14, R165, 0x10, 0x1f ;  /* 0x0a001f00a50e7f89 */ /* 0x000e2200000e0000 */
[----:B------:R-:W-:Y:S01]  /*6840*/  ISETP.NE.AND P1, PT, R100, RZ, PT ;  /* 0x000000ff6400720c */ /* 0x000fe20003f25270 */
[----:B------:R-:W-:Y:S01]  /*6850*/  FFMA.FTZ R161, R96, R27, R161 ;  /* 0x0000001b60a17223 */ /* 0x000fe200000100a1 */
[----:B------:R-:W-:Y:S01]  /*6860*/  FFMA.FTZ R172, R125, R183, R172 ;  /* 0x000000b77dac7223 */ /* 0x000fe200000100ac */
[----:B------:R-:W1:Y:S01]  /*6870*/  SHFL.DOWN PT, R171, R6, 0x10, 0x1f ;  /* 0x0a001f0006ab7f89 */ /* 0x000e6200000e0000 */
        /* <DEDUP_REMOVED lines=31> */
.L_x_5542:
[----:B------:R-:W-:Y:S05]  /*6a70*/  BSYNC.RECONVERGENT B0 ;  /* 0x0000000000007941 */ /* 0x000fea0003800200 */
.L_x_5541:
[----:B------:R-:W-:-:S04]  /*6a80*/  UIADD3 UR6, UPT, UPT, UR6, 0x1, URZ ;  /* 0x0000000106067890 */ /* 0x000fc8000fffe0ff */
[----:B------:R-:W-:-:S09]  /*6a90*/  UISETP.GE.AND UP0, UPT, UR6, UR45, UPT ;  /* 0x0000002d0600728c */ /* 0x000fd2000bf06270 */
[----:B------:R-:W-:Y:S05]  /*6aa0*/  BRA.U !UP0, `(.L_x_5543) ;  /* 0xffffffd108547547 */ /* 0x000fea000b83ffff */
.L_x_5498:
[----:B------:R-:W-:Y:S06]  /*6ab0*/  BAR.SYNC.DEFER_BLOCKING 0x0 ;  /* 0x0000000000007b1d */ /* 0x000fec0000010000 */
[----:B------:R-:W5:Y:S01]  /*6ac0*/  LDCU.64 UR30, c[0x0][0x4f8] ;  /* 0x00009f00ff1e77ac */ /* 0x000f620008000a00 */
[----:B------:R-:W-:Y:S01]  /*6ad0*/  UIADD3 UR40, UPT, UPT, UR21, -0x1, URZ ;  /* 0xffffffff15287890 */ /* 0x000fe2000fffe0ff */
[----:B------:R-:W1:Y:S01]  /*6ae0*/  LDCU.64 UR36, c[0x0][0x500] ;  /* 0x0000a000ff2477ac */ /* 0x000e620008000a00 */
[----:B------:R-:W2:Y:S01]  /*6af0*/  LDCU.64 UR38, c[0x0][0x550] ;  /* 0x0000aa00ff2677ac */ /* 0x000ea20008000a00 */
[----:B0-----:R-:W3:Y:S04]  /*6b00*/  LDG.E.128 R4, desc[UR32][R20.64] ;  /* 0x0000002014047981 */ /* 0x001ee8000c1e1d00 */
[----:B------:R-:W4:Y:S01]  /*6b10*/  LDG.E.128 R8, desc[UR32][R20.64+0x200] ;  /* 0x0002002014087981 */ /* 0x000f22000c1e1d00 */
[----:B------:R-:W-:-:S02]  /*6b20*/  USHF.L.U32 UR28, UR40, 0xa, URZ ;  /* 0x0000000a281c7899 */ /* 0x000fc400080006ff */
[----:B------:R-:W-:Y:S02]  /*6b30*/  UIADD3 UR20, UP1, UPT, UR20, -0x800, URZ ;  /* 0xfffff80014147890 */ /* 0x000fe4000ff3e0ff */
[----:B------:R-:W-:Y:S02]  /*6b40*/  USHF.R.S32.HI UR29, URZ, 0x1f, UR28 ;  /* 0x0000001fff1d7899 */ /* 0x000fe4000801141c */
[----:B------:R-:W-:Y:S02]  /*6b50*/  UIADD3 UR18, UP2, UPT, UR18, -0x800, URZ ;  /* 0xfffff80012127890 */ /* 0x000fe4000ff5e0ff */
[----:B-----5:R-:W-:Y:S02]  /*6b60*/  UIMAD.WIDE.U32 UR26, UR35, UR30, UR28 ;  /* 0x0000001e231a72a5 */ /* 0x020fe4000f8e001c */
[----:B------:R-:W-:Y:S02]  /*6b70*/  UIADD3.X UR19, UPT, UPT, UR19, -0x1, URZ, UP1, !UPT ;  /* 0xffffffff13137890 */ /* 0x000fe40008ffe4ff */
[----:B------:R-:W-:Y:S01]  /*6b80*/  UIMAD UR27, UR35, UR31, UR27 ;  /* 0x0000001f231b72a4 */ /* 0x000fe2000f8e021b */
[----:B------:R-:W0:Y:S03]  /*6b90*/  LDCU.64 UR30, c[0x0][0x520] ;  /* 0x0000a400ff1e77ac */ /* 0x000e260008000a00 */
[----:B-1----:R-:W-:-:S02]  /*6ba0*/  UIMAD.WIDE.U32 UR26, UR34, UR36, UR26 ;  /* 0x00000024221a72a5 */ /* 0x002fc4000f8e001a */
[----:B------:R-:W-:Y:S02]  /*6bb0*/  UIADD3.X UR17, UPT, UPT, UR17, -0x1, URZ, UP2, !UPT ;  /* 0xffffffff11117890 */ /* 0x000fe400097fe4ff */
[----:B------:R-:W-:Y:S02]  /*6bc0*/  UIMAD UR27, UR34, UR37, UR27 ;  /* 0x00000025221b72a4 */ /* 0x000fe4000f8e021b */
[----:B--2---:R-:W-:Y:S01]  /*6bd0*/  ULEA UR6, UP0, UR26, UR38, 0x1 ;  /* 0x000000261a067291 */ /* 0x004fe2000f8008ff */
[----:B------:R-:W1:Y:S03]  /*6be0*/  LDCU.64 UR36, c[0x0][0x560] ;  /* 0x0000ac00ff2477ac */ /* 0x000e660008000a00 */
[----:B------:R-:W-:Y:S01]  /*6bf0*/  ULEA.HI.X UR26, UR26, UR39, UR27, 0x1, UP0 ;  /* 0x000000271a1a7291 */ /* 0x000fe200080f0c1b */
[----:B---3--:R-:W-:Y:S04]  /*6c00*/  STS.128 [R29], R4 ;  /* 0x000000041d007388 */ /* 0x008fe80000000c00 */
[----:B----4-:R-:W-:Y:S01]  /*6c10*/  STS.128 [R29+0x200], R8 ;  /* 0x000200081d007388 */ /* 0x010fe20000000c00 */
[----:B------:R-:W-:-:S03]  /*6c20*/  NOP ;  /* 0x0000000000007918 */ /* 0x000fc60000000000 */
[----:B------:R-:W2:Y:S02]  /*6c30*/  LDS.128 R12, [R28] ;  /* 0x000000001c0c7984 */ /* 0x000ea40000000c00 */
[----:B--2---:R-:W-:Y:S02]  /*6c40*/  SHF.L.U32 R3, R12, 0x10, RZ ;  /* 0x000000100c037819 */ /* 0x004fe400000006ff */
        /* <DEDUP_REMOVED lines=8> */
[----:B------:R-:W-:Y:S01]  /*6cd0*/  FSETP.GTU.FTZ.AND P2, PT, R23, 20, PT ;  /* 0x41a000001700780b */ /* 0x000fe20003f5c000 */
[----:B------:R-:W-:Y:S01]  /*6ce0*/  FADD.FTZ R11, R7, R56 ;  /* 0x00000038070b7221 */ /* 0x000fe20000010000 */
[----:B------:R-:W-:Y:S02]  /*6cf0*/  SHF.L.U32 R5, R14, 0x10, RZ ;  /* 0x000000100e057819 */ /* 0x000fe400000006ff */
[----:B------:R-:W-:Y:S02]  /*6d00*/  PRMT R12, R12, 0x7632, R12 ;  /* 0x000076320c0c7816 */ /* 0x000fe4000000000c */
[----:B------:R-:W-:Y:S01]  /*6d10*/  PRMT R13, R13, 0x7632, R13 ;  /* 0x000076320d0d7816 */ /* 0x000fe2000000000d */
[--C-:B------:R-:W-:Y:S01]  /*6d20*/  FADD.FTZ R10, R5, R56.reuse ;  /* 0x00000038050a7221 */ /* 0x100fe20000010000 */
[----:B------:R-:W-:Y:S01]  /*6d30*/  SHF.L.U32 R3, R12, 0x10, RZ ;  /* 0x000000100c037819 */ /* 0x000fe200000006ff */
[----:B------:R-:W2:Y:S01]  /*6d40*/  LDS.128 R4, [R28+0x10] ;  /* 0x000010001c047984 */ /* 0x000ea20000000c00 */
[----:B------:R-:W-:Y:S01]  /*6d50*/  SHF.L.U32 R13, R13, 0x10, RZ ;  /* 0x000000100d0d7819 */ /* 0x000fe200000006ff */
[----:B------:R-:W-:Y:S01]  /*6d60*/  @!P1 FMUL.FTZ R0, R0, -1.4426950216293334961 ;  /* 0xbfb8aa3b00009820 */ /* 0x000fe20000410000 */
[----:B------:R-:W-:Y:S01]  /*6d70*/  BAR.SYNC.DEFER_BLOCKING 0x0 ;  /* 0x0000000000007b1d */ /* 0x000fe20000010000 */
[--C-:B------:R-:W-:Y:S01]  /*6d80*/  FADD.FTZ R2, R3, R56.reuse ;  /* 0x0000003803027221 */ /* 0x100fe20000010000 */
[----:B------:R-:W-:Y:S01]  /*6d90*/  @!P2 FMUL.FTZ R3, R23, -1.4426950216293334961 ;  /* 0xbfb8aa3b1703a820 */ /* 0x000fe20000410000 */
[----:B------:R-:W-:Y:S01]  /*6da0*/  FADD.FTZ R13, R13, R56 ;  /* 0x000000380d0d7221 */ /* 0x000fe20000010000 */
[----:B------:R-:W-:-:S02]  /*6db0*/  FSETP.GTU.FTZ.AND P3, PT, R25, 20, PT ;  /* 0x41a000001900780b */ /* 0x000fc40003f7c000 */
[----:B------:R-:W3:Y:S01]  /*6dc0*/  @!P1 MUFU.EX2 R0, R0 ;  /* 0x0000000000009308 */ /* 0x000ee20000000800 */
[----:B------:R-:W-:Y:S02]  /*6dd0*/  FSETP.GTU.FTZ.AND P4, PT, R11, 20, PT ;  /* 0x41a000000b00780b */ /* 0x000fe40003f9c000 */
[----:B------:R-:W-:Y:S01]  /*6de0*/  FSETP.GTU.FTZ.AND P6, PT, R13, 20, PT ;  /* 0x41a000000d00780b */ /* 0x000fe20003fdc000 */
[----:B------:R-:W4:Y:S01]  /*6df0*/  @!P2 MUFU.EX2 R3, R3 ;  /* 0x000000030003a308 */ /* 0x000f220000000800 */
[----:B------:R-:W-:Y:S02]  /*6e00*/  PRMT R15, R15, 0x7632, R15 ;  /* 0x000076320f0f7816 */ /* 0x000fe4000000000f */
[----:B------:R-:W-:Y:S02]  /*6e10*/  FSETP.GTU.FTZ.AND P5, PT, R2, 20, PT ;  /* 0x41a000000200780b */ /* 0x000fe40003fbc000 */
[----:B------:R-:W-:Y:S02]  /*6e20*/  SHF.L.U32 R15, R15, 0x10, RZ ;  /* 0x000000100f0f7819 */ /* 0x000fe400000006ff */
[----:B------:R-:W-:Y:S01]  /*6e30*/  @!P3 FMUL.FTZ R9, R25, -1.4426950216293334961 ;  /* 0xbfb8aa3b1909b820 */ /* 0x000fe20000410000 */
[----:B------:R-:W-:Y:S01]  /*6e40*/  FSETP.GTU.FTZ.AND P0, PT, R10, 20, PT ;  /* 0x41a000000a00780b */ /* 0x000fe20003f1c000 */
[----:B---3--:R-:W-:Y:S01]  /*6e50*/  @!P1 FADD.FTZ R0, R0, 1 ;  /* 0x3f80000000009421 */ /* 0x008fe20000010000 */
[----:B------:R-:W-:-:S02]  /*6e60*/  @!P4 FMUL.FTZ R11, R11, -1.4426950216293334961 ;  /* 0xbfb8aa3b0b0bc820 */ /* 0x000fc40000410000 */
[----:B------:R-:W-:Y:S01]  /*6e70*/  @!P6 FMUL.FTZ R8, R13, -1.4426950216293334961 ;  /* 0xbfb8aa3b0d08e820 */ /* 0x000fe20000410000 */
[----:B------:R-:W-:Y:S01]  /*6e80*/  FADD.FTZ R15, R15, R56 ;  /* 0x000000380f0f7221 */ /* 0x000fe20000010000 */
[----:B----4-:R-:W-:Y:S01]  /*6e90*/  @!P2 FADD.FTZ R3, R3, 1 ;  /* 0x3f8000000303a421 */ /* 0x010fe20000010000 */
[----:B------:R-:W3:Y:S01]  /*6ea0*/  @!P3 MUFU.EX2 R9, R9 ;  /* 0x000000090009b308 */ /* 0x000ee20000000800 */
[----:B------:R-:W-:-:S03]  /*6eb0*/  @!P5 FMUL.FTZ R2, R2, -1.4426950216293334961 ;  /* 0xbfb8aa3b0202d820 */ /* 0x000fc60000410000 */
[----:B------:R-:W4:Y:S02]  /*6ec0*/  @!P1 MUFU.RCP R0, R0 ;  /* 0x0000000000009308 */ /* 0x000f240000001000 */
[----:B------:R-:W-:Y:S01]  /*6ed0*/  @!P0 FMUL.FTZ R10, R10, -1.4426950216293334961 ;  /* 0xbfb8aa3b0a0a8820 */ /* 0x000fe20000410000 */
[----:B--2---:R-:W-:-:S05]  /*6ee0*/  SHF.L.U32 R13, R4, 0x10, RZ ;  /* 0x00000010040d7819 */ /* 0x004fca00000006ff */
[----:B------:R-:W2:Y:S01]  /*6ef0*/  @!P2 MUFU.RCP R3, R3 ;  /* 0x000000030003a308 */ /* 0x000ea20000001000 */
[----:B------:R-:W-:Y:S01]  /*6f00*/  PRMT R4, R4, 0x7632, R4 ;  /* 0x0000763204047816 */ /* 0x000fe20000000004 */
[----:B---3--:R-:W-:Y:S01]  /*6f10*/  @!P3 FADD.FTZ R9, R9, 1 ;  /* 0x3f8000000909b421 */ /* 0x008fe20000010000 */
[----:B------:R-:W-:-:S05]  /*6f20*/  FADD.FTZ R12, R13, R56 ;  /* 0x000000380d0c7221 */ /* 0x000fca0000010000 */
[----:B------:R-:W3:Y:S01]  /*6f30*/  @!P4 MUFU.EX2 R11, R11 ;  /* 0x0000000b000bc308 */ /* 0x000ee20000000800 */
[----:B----4-:R-:W-:Y:S01]  /*6f40*/  @!P1 FMUL.FTZ R73, R73, R0 ;  /* 0x0000000049499220 */ /* 0x010fe20000410000 */
[----:B------:R-:W-:Y:S02]  /*6f50*/  FSETP.GTU.FTZ.AND P1, PT, R15, 20, PT ;  /* 0x41a000000f00780b */ /* 0x000fe40003f3c000 */
[----:B------:R-:W4:Y:S04]  /*6f60*/  @!P5 MUFU.EX2 R2, R2 ;  /* 0x000000020002d308 */ /* 0x000f280000000800 */
[----:B------:R-:W5:Y:S01]  /*6f70*/  @!P6 MUFU.EX2 R8, R8 ;  /* 0x000000080008e308 */ /* 0x000f620000000800 */
[----:B--2---:R-:W-:Y:S01]  /*6f80*/  @!P2 FMUL.FTZ R68, R68, R3 ;  /* 0x000000034444a220 */ /* 0x004fe20000410000 */
[----:B------:R-:W-:-:S02]  /*6f90*/  FSETP.GTU.FTZ.AND P2, PT, R12, 20, PT ;  /* 0x41a000000c00780b */ /* 0x000fc40003f5c000 */
[----:B------:R-:W2:Y:S01]  /*6fa0*/  @!P3 MUFU.RCP R9, R9 ;  /* 0x000000090009b308 */ /* 0x000ea20000001000 */
[----:B---3--:R-:W-:Y:S02]  /*6fb0*/  @!P4 FADD.FTZ R11, R11, 1 ;  /* 0x3f8000000b0bc421 */ /* 0x008fe40000010000 */
[----:B------:R-:W-:Y:S01]  /*6fc0*/  @!P1 FMUL.FTZ R0, R15, -1.4426950216293334961 ;  /* 0xbfb8aa3b0f009820 */ /* 0x000fe20000410000 */
[----:B----4-:R-:W-:-:S04]  /*6fd0*/  @!P5 FADD.FTZ R2, R2, 1 ;  /* 0x3f8000000202d421 */ /* 0x010fc80000010000 */
[----:B------:R-:W3:Y:S01]  /*6fe0*/  @!P4 MUFU.RCP R11, R11 ;  /* 0x0000000b000bc308 */ /* 0x000ee20000001000 */
[----:B-----5:R-:W-:Y:S02]  /*6ff0*/  @!P6 FADD.FTZ R8, R8, 1 ;  /* 0x3f8000000808e421 */ /* 0x020fe40000010000 */
[----:B------:R-:W-:-:S05]  /*7000*/  @!P2 FMUL.FTZ R3, R12, -1.4426950216293334961 ;  /* 0xbfb8aa3b0c03a820 */ /* 0x000fca0000410000 */
[----:B------:R-:W4:Y:S01]  /*7010*/  @!P1 MUFU.EX2 R0, R0 ;  /* 0x0000000000009308 */ /* 0x000f220000000800 */
[----:B--2---:R-:W-:Y:S01]  /*7020*/  @!P3 FMUL.FTZ R70, R70, R9 ;  /* 0x000000094646b220 */ /* 0x004fe20000410000 */
[----:B------:R-:W-:Y:S02]  /*7030*/  SHF.L.U32 R9, R5, 0x10, RZ ;  /* 0x0000001005097819 */ /* 0x000fe400000006ff */
[----:B------:R-:W2:Y:S04]  /*7040*/  @!P2 MUFU.EX2 R3, R3 ;  /* 0x000000030003a308 */ /* 0x000ea80000000800 */
[----:B------:R4:W5:Y:S01]  /*7050*/  @!P5 MUFU.RCP R13, R2 ;  /* 0x00000002000dd308 */ /* 0x0009620000001000 */
[----:B---3--:R-:W-:Y:S01]  /*7060*/  @!P4 FMUL.FTZ R72, R72, R11 ;  /* 0x0000000b4848c220 */ /* 0x008fe20000410000 */
[----:B------:R-:W-:-:S02]  /*7070*/  SHF.L.U32 R11, R6, 0x10, RZ ;  /* 0x00000010060b7819 */ /* 0x000fc400000006ff */
[----:B------:R-:W-:-:S04]  /*7080*/  PRMT R6, R6, 0x7632, R6 ;  /* 0x0000763206067816 */ /* 0x000fc80000000006 */
[----:B------:R-:W3:Y:S01]  /*7090*/  @!P0 MUFU.EX2 R10, R10 ;  /* 0x0000000a000a8308 */ /* 0x000ee20000000800 */
[----:B----4-:R-:W-:Y:S01]  /*70a0*/  @!P1 FADD.FTZ R2, R0, 1 ;  /* 0x3f80000000029421 */ /* 0x010fe20000010000 */
[----:B--2---:R-:W-:Y:S01]  /*70b0*/  @!P2 FADD.FTZ R3, R3, 1 ;  /* 0x3f8000000303a421 */ /* 0x004fe20000010000 */
[----:B------:R-:W-:Y:S01]  /*70c0*/  PRMT R0, R5, 0x7632, R0 ;  /* 0x0000763205007816 */ /* 0x000fe20000000000 */
[----:B------:R-:W2:Y:S01]  /*70d0*/  @!P6 MUFU.RCP R8, R8 ;  /* 0x000000080008e308 */ /* 0x000ea20000001000 */
[----:B------:R-:W-:Y:S01]  /*70e0*/  SHF.L.U32 R5, R4, 0x10, RZ ;  /* 0x0000001004057819 */ /* 0x000fe200000006ff */
[--C-:B------:R-:W-:Y:S01]  /*70f0*/  FADD.FTZ R4, R9, R56.reuse ;  /* 0x0000003809047221 */ /* 0x100fe20000010000 */
[----:B------:R-:W-:Y:S01]  /*7100*/  FADD.FTZ R12, R11, R56 ;  /* 0x000000380b0c7221 */ /* 0x000fe20000010000 */
[----:B------:R-:W-:Y:S01]  /*7110*/  SHF.L.U32 R9, R6, 0x10, RZ ;  /* 0x0000001006097819 */ /* 0x000fe200000006ff */
[----:B-----5:R-:W-:Y:S01]  /*7120*/  @!P5 FMUL.FTZ R66, R66, R13 ;  /* 0x0000000d4242d220 */ /* 0x020fe20000410000 */
[----:B------:R-:W-:-:S02]  /*7130*/  SHF.L.U32 R13, R7, 0x10, RZ ;  /* 0x00000010070d7819 */ /* 0x000fc400000006ff */
[----:B------:R-:W4:Y:S01]  /*7140*/  @!P1 MUFU.RCP R2, R2 ;  /* 0x0000000200029308 */ /* 0x000f220000001000 */
[----:B------:R-:W-:Y:S01]  /*7150*/  FSETP.GTU.FTZ.AND P3, PT, R4, 20, PT ;  /* 0x41a000000400780b */ /* 0x000fe20003f7c000 */
[----:B---3--:R-:W-:Y:S01]  /*7160*/  @!P0 FADD.FTZ R10, R10, 1 ;  /* 0x3f8000000a0a8421 */ /* 0x008fe20000010000 */
[----:B------:R-:W-:Y:S01]  /*7170*/  FSETP.GTU.FTZ.AND P5, PT, R12, 20, PT ;  /* 0x41a000000c00780b */ /* 0x000fe20003fbc000 */
[--C-:B------:R-:W-:Y:S01]  /*7180*/  FADD.FTZ R13, R13, R56.reuse ;  /* 0x000000380d0d7221 */ /* 0x100fe20000010000 */
[----:B------:R-:W-:Y:S01]  /*7190*/  FADD.FTZ R9, R9, R56 ;  /* 0x0000003809097221 */ /* 0x000fe20000010000 */
[----:B------:R-:W-:Y:S02]  /*71a0*/  F2FP.BF16.F32.PACK_AB R6, R86, R93 ;  /* 0x0000005d5606723e */ /* 0x000fe400000010ff */
[----:B------:R-:W3:Y:S01]  /*71b0*/  @!P2 MUFU.RCP R3, R3 ;  /* 0x000000030003a308 */ /* 0x000ee20000001000 */
[----:B------:R-:W-:Y:S01]  /*71c0*/  FSETP.GTU.FTZ.AND P4, PT, R13, 20, PT ;  /* 0x41a000000d00780b */ /* 0x000fe20003f9c000 */
[----:B--2---:R-:W-:Y:S01]  /*71d0*/  @!P6 FMUL.FTZ R75, R75, R8 ;  /* 0x000000084b4be220 */ /* 0x004fe20000410000 */
[----:B------:R-:W-:-:S02]  /*71e0*/  PRMT R8, R7, 0x7632, R8 ;  /* 0x0000763207087816 */ /* 0x000fc40000000008 */
[----:B------:R-:W-:Y:S01]  /*71f0*/  SHF.L.U32 R7, R0, 0x10, RZ ;  /* 0x0000001000077819 */ /* 0x000fe200000006ff */
[--C-:B------:R-:W-:Y:S01]  /*7200*/  FADD.FTZ R0, R5, R56.reuse ;  /* 0x0000003805007221 */ /* 0x100fe20000010000 */
[----:B------:R-:W-:Y:S01]  /*7210*/  SHF.L.U32 R11, R8, 0x10, RZ ;  /* 0x00000010080b7819 */ /* 0x000fe200000006ff */
[----:B------:R-:W2:Y:S01]  /*7220*/  @!P0 MUFU.RCP R10, R10 ;  /* 0x0000000a000a8308 */ /* 0x000ea20000001000 */
[----:B----4-:R-:W-:Y:S01]  /*7230*/  @!P1 FMUL.FTZ R79, R79, R2 ;  /* 0x000000024f4f9220 */ /* 0x010fe20000410000 */
[----:B------:R-:W-:Y:S02]  /*7240*/  @!P3 FMUL.FTZ R2, R4, -1.4426950216293334961 ;  /* 0xbfb8aa3b0402b820 */ /* 0x000fe40000410000 */
[--C-:B------:R-:W-:Y:S01]  /*7250*/  FADD.FTZ R11, R11, R56.reuse ;  /* 0x000000380b0b7221 */ /* 0x100fe20000010000 */
[----:B------:R-:W-:Y:S01]  /*7260*/  FADD.FTZ R7, R7, R56 ;  /* 0x0000003807077221 */ /* 0x000fe20000010000 */
[----:B------:R-:W-:Y:S01]  /*7270*/  @!P5 FMUL.FTZ R4, R12, -1.4426950216293334961 ;  /* 0xbfb8aa3b0c04d820 */ /* 0x000fe20000410000 */
[----:B------:R-:W-:Y:S01]  /*7280*/  FSETP.GTU.FTZ.AND P1, PT, R9, 20, PT ;  /* 0x41a000000900780b */ /* 0x000fe20003f3c000 */
[----:B------:R-:W-:Y:S01]  /*7290*/  @!P4 FMUL.FTZ R5, R13, -1.4426950216293334961 ;  /* 0xbfb8aa3b0d05c820 */ /* 0x000fe20000410000 */
[----:B------:R-:W4:Y:S01]  /*72a0*/  @!P3 MUFU.EX2 R2, R2 ;  /* 0x000000020002b308 */ /* 0x000f220000000800 */
[----:B---3--:R-:W-:Y:S01]  /*72b0*/  @!P2 FMUL.FTZ R74, R74, R3 ;  /* 0x000000034a4aa220 */ /* 0x008fe20000410000 */
[----:B------:R-:W-:-:S02]  /*72c0*/  FSETP.GTU.FTZ.AND P2, PT, R11, 20, PT ;  /* 0x41a000000b00780b */ /* 0x000fc40003f5c000 */
[----:B------:R3:W5:Y:S01]  /*72d0*/  @!P5 MUFU.EX2 R8, R4 ;  /* 0x000000040008d308 */ /* 0x0007620000000800 */
[----:B------:R-:W-:-:S03]  /*72e0*/  FSETP.GTU.FTZ.AND P6, PT, R0, 20, PT ;  /* 0x41a000000000780b */ /* 0x000fc60003fdc000 */
[----:B------:R0:W-:Y:S01]  /*72f0*/  @!P4 MUFU.EX2 R13, R5 ;  /* 0x00000005000dc308 */ /* 0x0001e20000000800 */
[----:B--2---:R-:W-:Y:S01]  /*7300*/  @!P0 FMUL.FTZ R77, R77, R10 ;  /* 0x0000000a4d4d8220 */ /* 0x004fe20000410000 */
[----:B------:R-:W-:Y:S01]  /*7310*/  FSETP.GTU.FTZ.AND P0, PT, R7, 20, PT ;  /* 0x41a000000700780b */ /* 0x000fe20003f1c000 */
[----:B------:R-:W-:Y:S01]  /*7320*/  @!P1 FMUL.FTZ R9, R9, -1.4426950216293334961 ;  /* 0xbfb8aa3b09099820 */ /* 0x000fe20000410000 */
[----:B------:R-:W-:Y:S02]  /*7330*/  F2FP.BF16.F32.PACK_AB R10, R60, R67 ;  /* 0x000000433c0a723e */ /* 0x000fe400000010ff */
[----:B---3--:R-:W-:Y:S01]  /*7340*/  F2FP.BF16.F32.PACK_AB R4, R82, R89 ;  /* 0x000000595204723e */ /* 0x008fe200000010ff */
[----:B------:R-:W-:Y:S01]  /*7350*/  @!P2 FMUL.FTZ R12, R11, -1.4426950216293334961 ;  /* 0xbfb8aa3b0b0ca820 */ /* 0x000fe20000410000 */
[----:B------:R2:W3:Y:S01]  /*7360*/  @!P1 MUFU.EX2 R20, R9 ;  /* 0x0000000900149308 */ /* 0x0004e20000000800 */
[----:B0-----:R-:W-:Y:S01]  /*7370*/  F2FP.BF16.F32.PACK_AB R5, R84, R91 ;  /* 0x0000005b5405723e */ /* 0x001fe200000010ff */
[----:B----4-:R-:W-:Y:S01]  /*7380*/  @!P3 FADD.FTZ R2, R2, 1 ;  /* 0x3f8000000202b421 */ /* 0x010fe20000010000 */
[----:B------:R-:W-:Y:S01]  /*7390*/  F2FP.BF16.F32.PACK_AB R11, R58, R65 ;  /* 0x000000413a0b723e */ /* 0x000fe200000010ff */
[----:B------:R5:W0:Y:S01]  /*73a0*/  @!P2 MUFU.EX2 R21, R12 ;  /* 0x0000000c0015a308 */ /* 0x000a220000000800 */
[----:B------:R-:W-:-:S02]  /*73b0*/  @!P6 FMUL.FTZ R0, R0, -1.4426950216293334961 ;  /* 0xbfb8aa3b0000e820 */ /* 0x000fc40000410000 */
[----:B------:R-:W-:Y:S01]  /*73c0*/  @!P0 FMUL.FTZ R3, R7, -1.4426950216293334961 ;  /* 0xbfb8aa3b07038820 */ /* 0x000fe20000410000 */
[----:B------:R-:W-:Y:S01]  /*73d0*/  F2FP.BF16.F32.PACK_AB R7, R88, R95 ;  /* 0x0000005f5807723e */ /* 0x000fe200000010ff */
[----:B------:R4:W1:Y:S01]  /*73e0*/  @!P3 MUFU.RCP R23, R2 ;  /* 0x000000020017b308 */ /* 0x0008620000001000 */
[----:B--2---:R-:W-:Y:S01]  /*73f0*/  F2FP.BF16.F32.PACK_AB R9, R62, R69 ;  /* 0x000000453e09723e */ /* 0x004fe200000010ff */
[----:B-----5:R-:W-:Y:S01]  /*7400*/  @!P5 FADD.FTZ R12, R8, 1 ;  /* 0x3f800000080cd421 */ /* 0x020fe20000010000 */
[----:B------:R-:W-:Y:S01]  /*7410*/  F2FP.BF16.F32.PACK_AB R8, R64, R71 ;  /* 0x000000474008723e */ /* 0x000fe200000010ff */
[----:B------:R-:W-:Y:S01]  /*7420*/  STS.128 [R28], R4 ;  /* 0x000000041c007388 */ /* 0x000fe20000000c00 */
[----:B---3--:R-:W-:-:S03]  /*7430*/  @!P1 FADD.FTZ R20, R20, 1 ;  /* 0x3f80000014149421 */ /* 0x008fc60000010000 */
[----:B------:R2:W3:Y:S01]  /*7440*/  @!P5 MUFU.RCP R25, R12 ;  /* 0x0000000c0019d308 */ /* 0x0004e20000001000 */
[----:B----4-:R-:W-:Y:S01]  /*7450*/  @!P4 FADD.FTZ R2, R13, 1 ;  /* 0x3f8000000d02c421 */ /* 0x010fe20000010000 */
[----:B------:R4:W-:Y:S01]  /*7460*/  STS.128 [R28+0x10], R8 ;  /* 0x000010081c007388 */ /* 0x0009e20000000c00 */
[----:B------:R-:W-:-:S03]  /*7470*/  NOP ;  /* 0x0000000000007918 */ /* 0x000fc60000000000 */
[----:B--2---:R-:W2:Y:S02]  /*7480*/  LDS.128 R12, [R29] ;  /* 0x000000001d0c7984 */ /* 0x004ea40000000c00 */
[----:B------:R-:W5:Y:S01]  /*7490*/  @!P0 MUFU.EX2 R3, R3 ;  /* 0x0000000300038308 */ /* 0x000f620000000800 */
[----:B0-----:R-:W-:Y:S01]  /*74a0*/  @!P2 FADD.FTZ R21, R21, 1 ;  /* 0x3f8000001515a421 */ /* 0x001fe20000010000 */
[----:B-1----:R-:W-:Y:S01]  /*74b0*/  @!P3 FMUL.FTZ R76, R76, R23 ;  /* 0x000000174c4cb220 */ /* 0x002fe20000410000 */
[----:B------:R-:W0:Y:S01]  /*74c0*/  LDS.128 R4, [R29+0x200] ;  /* 0x000200001d047984 */ /* 0x000e220000000c00 */
[----:B------:R-:W1:Y:S04]  /*74d0*/  @!P6 MUFU.EX2 R0, R0 ;  /* 0x000000000000e308 */ /* 0x000e680000000800 */
[----:B------:R1:W1:Y:S01]  /*74e0*/  @!P4 MUFU.RCP R27, R2 ;  /* 0x00000002001bc308 */ /* 0x0002620000001000 */
[----:B----4-:R-:W-:Y:S01]  /*74f0*/  FADD.FTZ R9, R73, R54 ;  /* 0x0000003649097221 */ /* 0x010fe20000010000 */
[----:B---3--:R-:W-:Y:S01]  /*7500*/  @!P5 FMUL.FTZ R78, R78, R25 ;  /* 0x000000194e4ed220 */ /* 0x008fe20000410000 */
[----:B------:R-:W-:-:S02]  /*7510*/  F2FP.BF16.F32.PACK_AB R11, R79, R72 ;  /* 0x000000484f0b723e */ /* 0x000fc400000010ff */
[----:B------:R-:W-:Y:S01]  /*7520*/  FADD.FTZ R9, R9, R66 ;  /* 0x0000004209097221 */ /* 0x000fe20000010000 */
[----:B-----5:R-:W-:Y:S02]  /*7530*/  @!P0 FADD.FTZ R3, R3, 1 ;  /* 0x3f80000003038421 */ /* 0x020fe40000010000 */
[----:B------:R-:W3:Y:S01]  /*7540*/  @!P1 MUFU.RCP R20, R20 ;  /* 0x0000001400149308 */ /* 0x000ee20000001000 */
[----:B-1----:R-:W-:Y:S01]  /*7550*/  MOV R2, UR6 ;  /* 0x0000000600027c02 */ /* 0x002fe20008000f00 */
[----:B------:R-:W-:-:S06]  /*7560*/  @!P6 FADD.FTZ R0, R0, 1 ;  /* 0x3f8000000000e421 */ /* 0x000fcc0000010000 */
[----:B------:R1:W4:Y:S01]  /*7570*/  @!P0 MUFU.RCP R8, R3 ;  /* 0x0000000300088308 */ /* 0x0003220000001000 */
[----:B------:R-:W-:-:S07]  /*7580*/  @!P4 FMUL.FTZ R80, R80, R27 ;  /* 0x0000001b5050c220 */ /* 0x000fce0000410000 */
[----:B------:R-:W5:Y:S01]  /*7590*/  @!P6 MUFU.RCP R0, R0 ;  /* 0x000000000000e308 */ /* 0x000f620000001000 */
[----:B-1----:R-:W-:Y:S01]  /*75a0*/  MOV R3, UR26 ;  /* 0x0000001a00037c02 */ /* 0x002fe20008000f00 */
[----:B---3--:R-:W-:Y:S01]  /*75b0*/  @!P1 FMUL.FTZ R85, R85, R20 ;  /* 0x0000001455559220 */ /* 0x008fe20000410000 */
[----:B------:R-:W1:Y:S01]  /*75c0*/  LDCU.64 UR26, c[0x0][0x518] ;  /* 0x0000a300ff1a77ac */ /* 0x000e620008000a00 */
[----:B------:R-:W-:-:S03]  /*75d0*/  IMAD.WIDE.U32 R2, R63, 0x10, R2 ;  /* 0x000000103f027825 */ /* 0x000fc600078e0002 */
[----:B------:R-:W-:Y:S01]  /*75e0*/  F2FP.BF16.F32.PACK_AB R22, R85, R78 ;  /* 0x0000004e5516723e */ /* 0x000fe200000010ff */
[----:B------:R3:W1:Y:S01]  /*75f0*/  @!P2 MUFU.RCP R10, R21 ;  /* 0x00000015000aa308 */ /* 0x0006620000001000 */
[----:B----4-:R-:W-:Y:S01]  /*7600*/  @!P0 FMUL.FTZ R83, R83, R8 ;  /* 0x0000000853538220 */ /* 0x010fe20000410000 */
[----:B--2---:R-:W-:Y:S01]  /*7610*/  STG.E.128 desc[UR32][R2.64], R12 ;  /* 0x0000000c02007986 */ /* 0x004fe2000c101d20 */
[----:B------:R-:W-:Y:S02]  /*7620*/  F2FP.BF16.F32.PACK_AB R8, R66, R73 ;  /* 0x000000494208723e */ /* 0x000fe400000010ff */
[----:B------:R-:W-:Y:S01]  /*7630*/  IADD3 R57, P0, PT, R57, -0x800, RZ ;  /* 0xfffff80039397810 */ /* 0x000fe20007f1e0ff */
[----:B0-----:R0:W-:Y:S01]  /*7640*/  STG.E.128 desc[UR32][R2.64+0x200], R4 ;  /* 0x0002000402007986 */ /* 0x0011e2000c101d20 */
[----:B---3--:R-:W-:Y:S01]  /*7650*/  F2FP.BF16.F32.PACK_AB R21, R83, R76 ;  /* 0x0000004c5315723e */ /* 0x008fe200000010ff */
[----:B-----5:R-:W-:Y:S01]  /*7660*/  @!P6 FMUL.FTZ R81, R81, R0 ;  /* 0x000000005151e220 */ /* 0x020fe20000410000 */
[----:B------:R-:W-:Y:S01]  /*7670*/  FADD.FTZ R0, R9, R68 ;  /* 0x0000004409007221 */ /* 0x000fe20000010000 */
[----:B------:R-:W-:Y:S01]  /*7680*/  F2FP.BF16.F32.PACK_AB R9, R75, R68 ;  /* 0x000000444b09723e */ /* 0x000fe200000010ff */
[----:B-1----:R-:W-:Y:S01]  /*7690*/  UIMAD.WIDE.U32 UR28, UR35, UR26, UR28 ;  /* 0x0000001a231c72a5 */ /* 0x002fe2000f8e001c */
[----:B------:R-:W-:Y:S01]  /*76a0*/  IADD3.X R55, PT, PT, R55, -0x1, RZ, P0, !PT ;  /* 0xffffffff37377810 */ /* 0x000fe200007fe4ff */
[----:B------:R-:W-:Y:S01]  /*76b0*/  FADD.FTZ R75, R0, R75 ;  /* 0x0000004b004b7221 */ /* 0x000fe20000010000 */
[----:B------:R-:W-:Y:S01]  /*76c0*/  F2FP.BF16.F32.PACK_AB R20, R81, R74 ;  /* 0x0000004a5114723e */ /* 0x000fe200000010ff */
[----:B------:R-:W-:Y:S01]  /*76d0*/  UIMAD UR27, UR35, UR27, UR29 ;  /* 0x0000001b231b72a4 */ /* 0x000fe2000f8e021d */
[----:B------:R-:W-:Y:S01]  /*76e0*/  @!P2 FMUL.FTZ R87, R87, R10 ;  /* 0x0000000a5757a220 */ /* 0x000fe20000410000 */
[----:B------:R-:W-:Y:S01]  /*76f0*/  F2FP.BF16.F32.PACK_AB R10, R77, R70 ;  /* 0x000000464d0a723e */ /* 0x000fe200000010ff */
[----:B------:R-:W-:Y:S01]  /*7700*/  BAR.SYNC.DEFER_BLOCKING 0x0 ;  /* 0x0000000000007b1d */ /* 0x000fe20000010000 */
[----:B------:R-:W-:-:S02]  /*7710*/  FADD.FTZ R70, R75, R70 ;  /* 0x000000464b467221 */ /* 0x000fc40000010000 */
[----:B------:R-:W-:Y:S02]  /*7720*/  F2FP.BF16.F32.PACK_AB R23, R87, R80 ;  /* 0x000000505717723e */ /* 0x000fe400000010ff */
[----:B------:R-:W-:Y:S01]  /*7730*/  FADD.FTZ R77, R70, R77 ;  /* 0x0000004d464d7221 */ /* 0x000fe20000010000 */
[----:B------:R-:W-:Y:S02]  /*7740*/  UMOV UR26, UR28 ;  /* 0x0000001c001a7c82 */ /* 0x000fe40008000000 */
[----:B------:R-:W-:Y:S01]  /*7750*/  UIMAD.WIDE.U32 UR26, UR34, UR30, UR26 ;  /* 0x0000001e221a72a5 */ /* 0x000fe2000f8e001a */
[----:B------:R-:W-:-:S03]  /*7760*/  FADD.FTZ R72, R77, R72 ;  /* 0x000000484d487221 */ /* 0x000fc60000010000 */
[----:B------:R-:W-:Y:S01]  /*7770*/  UIMAD UR27, UR34, UR31, UR27 ;  /* 0x0000001f221b72a4 */ /* 0x000fe2000f8e021b */
[----:B------:R-:W-:Y:S01]  /*7780*/  FADD.FTZ R79, R72, R79 ;  /* 0x0000004f484f7221 */ /* 0x000fe20000010000 */
[----:B------:R-:W-:-:S03]  /*7790*/  ULEA UR6, UP0, UR26, UR36, 0x1 ;  /* 0x000000241a067291 */ /* 0x000fc6000f8008ff */
[----:B------:R-:W-:Y:S01]  /*77a0*/  FADD.FTZ R74, R79, R74 ;  /* 0x0000004a4f4a7221 */ /* 0x000fe20000010000 */
[----:B------:R-:W-:Y:S02]  /*77b0*/  ULEA.HI.X UR26, UR26, UR37, UR27, 0x1, UP0 ;  /* 0x000000251a1a7291 */ /* 0x000fe400080f0c1b */
[----:B0-----:R-:W-:Y:S01]  /*77c0*/  MOV R2, UR6 ;  /* 0x0000000600027c02 */ /* 0x001fe20008000f00 */
[----:B------:R-:W-:Y:S01]  /*77d0*/  FADD.FTZ R81, R74, R81 ;  /* 0x000000514a517221 */ /* 0x000fe20000010000 */
[----:B------:R-:W-:Y:S01]  /*77e0*/  UIADD3 UR22, UP0, UPT, UR22, -0x800, URZ ;  /* 0xfffff80016167890 */ /* 0x000fe2000ff1e0ff */
[----:B------:R-:W-:Y:S01]  /*77f0*/  STS.128 [R28], R8 ;  /* 0x000000081c007388 */ /* 0x000fe20000000c00 */
[----:B------:R-:W-:Y:S01]  /*7800*/  MOV R3, UR26 ;  /* 0x0000001a00037c02 */ /* 0x000fe20008000f00 */
[----:B------:R-:W-:Y:S01]  /*7810*/  FADD.FTZ R76, R81, R76 ;  /* 0x0000004c514c7221 */ /* 0x000fe20000010000 */
[----:B------:R-:W-:Y:S01]  /*7820*/  UIADD3.X UR24, UPT, UPT, UR24, -0x1, URZ, UP0, !UPT ;  /* 0xffffffff18187890 */ /* 0x000fe200087fe4ff */
[----:B------:R-:W-:Y:S01]  /*7830*/  STS.128 [R28+0x10], R20 ;  /* 0x000010141c007388 */ /* 0x000fe20000000c00 */
[----:B------:R-:W-:-:S03]  /*7840*/  NOP ;  /* 0x0000000000007918 */ /* 0x000fc60000000000 */
[----:B------:R-:W0:Y:S01]  /*7850*/  LDS.128 R12, [R29] ;  /* 0x000000001d0c7984 */ /* 0x000e220000000c00 */
[----:B------:R-:W-:-:S04]  /*7860*/  IMAD.WIDE.U32 R2, R63, 0x10, R2 ;  /* 0x000000103f027825 */ /* 0x000fc800078e0002 */
[----:B------:R-:W-:Y:S01]  /*7870*/  FADD.FTZ R83, R76, R83 ;  /* 0x000000534c537221 */ /* 0x000fe20000010000 */
[----:B------:R-:W-:Y:S01]  /*7880*/  UISETP.GT.AND UP0, UPT, UR21, 0x1, UPT ;  /* 0x000000011500788c */ /* 0x000fe2000bf04270 */
[----:B------:R-:W1:Y:S02]  /*7890*/  LDS.128 R24, [R29+0x200] ;  /* 0x000200001d187984 */ /* 0x000e640000000c00 */
[----:B------:R-:W-:Y:S01]  /*78a0*/  FADD.FTZ R78, R83, R78 ;  /* 0x0000004e534e7221 */ /* 0x000fe20000010000 */
[----:B------:R-:W-:-:S03]  /*78b0*/  UMOV UR21, UR40 ;  /* 0x0000002800157c82 */ /* 0x000fc60008000000 */
[----:B------:R-:W-:-:S04]  /*78c0*/  FADD.FTZ R85, R78, R85 ;  /* 0x000000554e557221 */ /* 0x000fc80000010000 */
[----:B------:R-:W-:-:S04]  /*78d0*/  FADD.FTZ R54, R85, R80 ;  /* 0x0000005055367221 */ /* 0x000fc80000010000 */
[----:B------:R-:W-:Y:S01]  /*78e0*/  FADD.FTZ R54, R54, R87 ;  /* 0x0000005736367221 */ /* 0x000fe20000010000 */
[----:B0-----:R0:W-:Y:S04]  /*78f0*/  STG.E.128 desc[UR32][R2.64], R12 ;  /* 0x0000000c02007986 */ /* 0x0011e8000c101d20 */
[----:B-1----:R0:W-:Y:S01]  /*7900*/  STG.E.128 desc[UR32][R2.64+0x200], R24 ;  /* 0x0002001802007986 */ /* 0x0021e2000c101d20 */
[----:B------:R-:W-:Y:S05]  /*7910*/  BRA.U UP0, `(.L_x_5544) ;  /* 0xffffff9100dc7547 */ /* 0x000fea000b83ffff */
.L_x_5465:
        /* <DEDUP_REMOVED lines=41> */
.L_x_5546:
[----:B------:R-:W-:Y:S05]  /*7bb0*/  BSYNC.RECONVERGENT B0 ;  /* 0x0000000000007941 */ /* 0x000fea0003800200 */
.L_x_5545:
        /* <DEDUP_REMOVED lines=39> */
.L_x_5548:
[----:B------:R-:W-:Y:S05]  /*7e30*/  BSYNC.RECONVERGENT B0 ;  /* 0x0000000000007941 */ /* 0x000fea0003800200 */
.L_x_5547:
        /* <DEDUP_REMOVED lines=9> */
.L_x_5550:
        /* <DEDUP_REMOVED lines=30> */
.L_x_5549:
[----:B------:R-:W-:Y:S05]  /*80b0*/  EXIT ;  /* 0x000000000000794d */ /* 0x000fea0003800000 */
.L_x_5503:
[----:B------:R-:W-:Y:S01]  /*80c0*/  MOV R175, R7 ;  /* 0x0000000700af7202 */ /* 0x000fe20000000f00 */
[----:B------:R-:W-:Y:S01]  /*80d0*/  HFMA2 R174, -RZ, RZ, 0, 5.9604644775390625e-08 ;  /* 0x00000001ffae7431 */ /* 0x000fe200000001ff */
[----:B------:R-:W-:Y:S02]  /*80e0*/  MOV R177, RZ ;  /* 0x000000ff00b17202 */ /* 0x000fe40000000f00 */
[----:B------:R-:W-:-:S07]  /*80f0*/  MOV R6, 0xffffffff ;  /* 0xffffffff00067802 */ /* 0x000fce0000000f00 */
[----:B01---5:R-:W-:Y:S05]  /*8100*/  WARPSYNC.COLLECTIVE R6, `(.L_x_5551) ;  /* 0x0000000006087348 */ /* 0x023fea0003c00000 */
[----:B------:R2:W3:Y:S02]  /*8110*/  SHFL.UP P6, R5, R175, R174, R177 ;  /* 0x040000aeaf057389 */ /* 0x0004e400000c00b1 */
[----:B0123-5:R-:W-:Y:S05]  /*8120*/  ENDCOLLECTIVE ;  /* 0x000000000000791b */ /* 0x02ffea0003800000 */
.L_x_5551:
[----:B------:R-:W-:Y:S02]  /*8130*/  MOV R175, R168 ;  /* 0x000000a800af7202 */ /* 0x000fe40000000f00 */
[----:B------:R-:W-:-:S07]  /*8140*/  MOV R4, R5 ;  /* 0x0000000500047202 */ /* 0x000fce0000000f00 */
[----:B------:R-:W-:Y:S05]  /*8150*/  WARPSYNC.COLLECTIVE R6, `(.L_x_5552) ;  /* 0x0000000006087348 */ /* 0x000fea0003c00000 */
[----:B------:R0:W1:Y:S02]  /*8160*/  SHFL.UP P6, R5, R175, R174, R177 ;  /* 0x040000aeaf057389 */ /* 0x00006400000c00b1 */
[----:B01----:R-:W-:Y:S05]  /*8170*/  ENDCOLLECTIVE ;  /* 0x000000000000791b */ /* 0x003fea0003800000 */
.L_x_5552:
        /* <DEDUP_REMOVED lines=9> */
.L_x_5553:
[----:B------:R-:W-:Y:S02]  /*8210*/  MOV R175, R170 ;  /* 0x000000aa00af7202 */ /* 0x000fe40000000f00 */
[----:B------:R-:W-:-:S07]  /*8220*/  MOV R4, R5 ;  /* 0x0000000500047202 */ /* 0x000fce0000000f00 */
[----:B------:R-:W-:Y:S05]  /*8230*/  WARPSYNC.COLLECTIVE R6, `(.L_x_5554) ;  /* 0x0000000006087348 */ /* 0x000fea0003c00000 */
[----:B------:R0:W1:Y:S02]  /*8240*/  SHFL.UP P6, R5, R175, R174, R177 ;  /* 0x040000aeaf057389 */ /* 0x00006400000c00b1 */
[----:B01----:R-:W-:Y:S05]  /*8250*/  ENDCOLLECTIVE ;  /* 0x000000000000791b */ /* 0x003fea0003800000 */
.L_x_5554:
        /* <DEDUP_REMOVED lines=8> */
.L_x_5555:
[----:B------:R-:W-:Y:S02]  /*82e0*/  MOV R175, R172 ;  /* 0x000000ac00af7202 */ /* 0x000fe40000000f00 */
[----:B------:R-:W-:-:S07]  /*82f0*/  MOV R4, R5 ;  /* 0x0000000500047202 */ /* 0x000fce0000000f00 */
[----:B------:R-:W-:Y:S05]  /*8300*/  WARPSYNC.COLLECTIVE R6, `(.L_x_5556) ;  /* 0x0000000006087348 */ /* 0x000fea0003c00000 */
[----:B------:R0:W1:Y:S02]  /*8310*/  SHFL.UP P6, R5, R175, R174, R177 ;  /* 0x040000aeaf057389 */ /* 0x00006400000c00b1 */
[----:B01----:R-:W-:Y:S05]  /*8320*/  ENDCOLLECTIVE ;  /* 0x000000000000791b */ /* 0x003fea0003800000 */
.L_x_5556:
        /* <DEDUP_REMOVED lines=8> */
.L_x_5557:
[----:B------:R-:W-:Y:S02]  /*83b0*/  MOV R175, R168 ;  /* 0x000000a800af7202 */ /* 0x000fe40000000f00 */
[----:B------:R-:W-:-:S07]  /*83c0*/  MOV R4, R5 ;  /* 0x0000000500047202 */ /* 0x000fce0000000f00 */
[----:B------:R-:W-:Y:S05]  /*83d0*/  WARPSYNC.COLLECTIVE R6, `(.L_x_5558) ;  /* 0x0000000006087348 */ /* 0x000fea0003c00000 */
[----:B------:R0:W1:Y:S02]  /*83e0*/  SHFL.UP P6, R5, R175, R174, R177 ;  /* 0x040000aeaf057389 */ /* 0x00006400000c00b1 */
[----:B01----:R-:W-:Y:S05]  /*83f0*/  ENDCOLLECTIVE ;  /* 0x000000000000791b */ /* 0x003fea0003800000 */
.L_x_5558:
        /* <DEDUP_REMOVED lines=8> */
.L_x_5559:
[----:B------:R-:W-:Y:S02]  /*8480*/  MOV R175, R4 ;  /* 0x0000000400af7202 */ /* 0x000fe40000000f00 */
[----:B------:R-:W-:-:S07]  /*8490*/  MOV R170, R5 ;  /* 0x0000000500aa7202 */ /* 0x000fce0000000f00 */
[----:B------:R-:W-:Y:S05]  /*84a0*/  WARPSYNC.COLLECTIVE R6, `(.L_x_5560) ;  /* 0x0000000006087348 */ /* 0x000fea0003c00000 */
[----:B------:R0:W1:Y:S02]  /*84b0*/  SHFL.UP P6, R5, R175, R174, R177 ;  /* 0x040000aeaf057389 */ /* 0x00006400000c00b1 */
[----:B01----:R-:W-:Y:S05]  /*84c0*/  ENDCOLLECTIVE ;  /* 0x000000000000791b */ /* 0x003fea0003800000 */
.L_x_5560:
[----:B------:R-:W-:Y:S05]  /*84d0*/  BRA `(.L_x_5561) ;  /* 0xffffffc400487947 */ /* 0x000fea000383ffff */
.L_x_5504:
        /* <DEDUP_REMOVED lines=8> */
.L_x_5563:
[----:B------:R-:W-:Y:S05]  /*8560*/  BSYNC B0 ;  /* 0x0000000000007941 */ /* 0x000fea0003800000 */
.L_x_5562:
[----:B------:R-:W-:Y:S05]  /*8570*/  BRA `(.L_x_5564) ;  /* 0xffffffc400387947 */ /* 0x000fea000383ffff */
.L_x_5505:
        /* <DEDUP_REMOVED lines=8> */
.L_x_5566:
[----:B------:R-:W-:Y:S05]  /*8600*/  BSYNC B0 ;  /* 0x0000000000007941 */ /* 0x000fea0003800000 */
.L_x_5565:
[----:B------:R-:W-:Y:S05]  /*8610*/  BRA `(.L_x_5567) ;  /* 0xffffffc400187947 */ /* 0x000fea000383ffff */
.L_x_5506:
        /* <DEDUP_REMOVED lines=8> */
.L_x_5569:
[----:B------:R-:W-:Y:S05]  /*86a0*/  BSYNC B0 ;  /* 0x0000000000007941 */ /* 0x000fea0003800000 */
.L_x_5568:
        /* <DEDUP_REMOVED lines=11> */
.L_x_5570:
[----:B------:R-:W-:Y:S05]  /*8760*/  WARPSYNC.COLLECTIVE R6, `(.L_x_5571) ;  /* 0x0000000006087348 */ /* 0x000fea0003c00000 */
[----:B------:R0:W1:Y:S02]  /*8770*/  SHFL.IDX P3, R218, R223, R222, R225 ;  /* 0x000000dedfda7389 */ /* 0x00006400000600e1 */
[----:B01----:R-:W-:Y:S05]  /*8780*/  ENDCOLLECTIVE ;  /* 0x000000000000791b */ /* 0x003fea0003800000 */
.L_x_5571:
[----:B------:R-:W-:Y:S02]  /*8790*/  MOV R223, R3 ;  /* 0x0000000300df7202 */ /* 0x000fe40000000f00 */
[----:B------:R-:W-:Y:S02]  /*87a0*/  MOV R173, R5 ;  /* 0x0000000500ad7202 */ /* 0x000fe40000000f00 */
[----:B------:R-:W-:-:S07]  /*87b0*/  MOV R4, R218 ;  /* 0x000000da00047202 */ /* 0x000fce0000000f00 */
[----:B------:R-:W-:Y:S05]  /*87c0*/  WARPSYNC.COLLECTIVE R6, `(.L_x_5572) ;  /* 0x0000000006087348 */ /* 0x000fea0003c00000 */
[----:B------:R0:W1:Y:S02]  /*87d0*/  SHFL.IDX P3, R218, R223, R222, R225 ;  /* 0x000000dedfda7389 */ /* 0x00006400000600e1 */
[----:B01----:R-:W-:Y:S05]  /*87e0*/  ENDCOLLECTIVE ;  /* 0x000000000000791b */ /* 0x003fea0003800000 */
.L_x_5572:
[----:B------:R-:W-:Y:S01]  /*87f0*/  MOV R5, R218 ;  /* 0x000000da00057202 */ /* 0x000fe20000000f00 */
[----:B------:R-:W-:Y:S06]  /*8800*/  BRA `(.L_x_5573) ;  /* 0xffffffc000b47947 */ /* 0x000fec000383ffff */
.L_x_5508:
[----:B------:R-:W-:Y:S01]  /*8810*/  MOV R227, R4 ;  /* 0x0000000400e37202 */ /* 0x000fe20000000f00 */
[----:B------:R-:W-:Y:S01]  /*8820*/  HFMA2 R224, -RZ, RZ, 0, 5.9604644775390625e-08 ;  /* 0x00000001ffe07431 */ /* 0x000fe200000001ff */
[----:B------:R-:W-:Y:S01]  /*8830*/  MOV R229, 0x1f ;  /* 0x0000001f00e57802 */ /* 0x000fe20000000f00 */
[----:B------:R-:W-:Y:S01]  /*8840*/  HFMA2 R222, -RZ, RZ, 0, 0 ;  /* 0x00000000ffde7431 */ /* 0x000fe200000001ff */
[----:B------:R-:W-:Y:S02]  /*8850*/  MOV R6, 0xffffffff ;  /* 0xffffffff00067802 */ /* 0x000fe40000000f00 */
[----:B------:R-:W-:-:S07]  /*8860*/  MOV R225, 0x1f ;  /* 0x0000001f00e17802 */ /* 0x000fce0000000f00 */
[----:B------:R-:W-:Y:S05]  /*8870*/  WARPSYNC.COLLECTIVE R6, `(.L_x_5574) ;  /* 0x0000000006087348 */ /* 0x000fea0003c00000 */
[----:B------:R0:W1:Y:S02]  /*8880*/  SHFL.DOWN P2, R221, R227, R224, R229 ;  /* 0x080000e0e3dd7389 */ /* 0x00006400000400e5 */
[----:B01----:R-:W-:Y:S05]  /*8890*/  ENDCOLLECTIVE ;  /* 0x000000000000791b */ /* 0x003fea0003800000 */
.L_x_5574:
[----:B------:R-:W-:Y:S02]  /*88a0*/  MOV R227, R5 ;  /* 0x0000000500e37202 */ /* 0x000fe40000000f00 */
[----:B------:R-:W-:-:S07]  /*88b0*/  MOV R7, R221 ;  /* 0x000000dd00077202 */ /* 0x000fce0000000f00 */
[----:B------:R-:W-:Y:S05]  /*88c0*/  WARPSYNC.COLLECTIVE R6, `(.L_x_5575) ;  /* 0x0000000006087348 */ /* 0x000fea0003c00000 */
[----:B------:R0:W1:Y:S02]  /*88d0*/  SHFL.DOWN P2, R221, R227, R224, R229 ;  /* 0x080000e0e3dd7389 */ /* 0x00006400000400e5 */
[----:B01----:R-:W-:Y:S05]  /*88e0*/  ENDCOLLECTIVE ;  /* 0x000000000000791b */ /* 0x003fea0003800000 */
.L_x_5575:
        /* <DEDUP_REMOVED lines=11> */
.L_x_5576:
[----:B------:R-:W-:Y:S02]  /*89a0*/  MOV R227, R5 ;  /* 0x0000000500e37202 */ /* 0x000fe40000000f00 */
[----:B------:R-:W-:-:S07]  /*89b0*/  MOV R7, R221 ;  /* 0x000000dd00077202 */ /* 0x000fce0000000f00 */
[----:B------:R-:W-:Y:S05]  /*89c0*/  WARPSYNC.COLLECTIVE R6, `(.L_x_5577) ;  /* 0x0000000006087348 */ /* 0x000fea0003c00000 */
[----:B------:R0:W1:Y:S02]  /*89d0*/  SHFL.DOWN P2, R221, R227, R224, R229 ;  /* 0x080000e0e3dd7389 */ /* 0x00006400000400e5 */
[----:B01----:R-:W-:Y:S05]  /*89e0*/  ENDCOLLECTIVE ;  /* 0x000000000000791b */ /* 0x003fea0003800000 */
.L_x_5577:
        /* <DEDUP_REMOVED lines=11> */
.L_x_5578:
[----:B------:R-:W-:Y:S02]  /*8aa0*/  MOV R227, R5 ;  /* 0x0000000500e37202 */ /* 0x000fe40000000f00 */
[----:B------:R-:W-:-:S07]  /*8ab0*/  MOV R7, R221 ;  /* 0x000000dd00077202 */ /* 0x000fce0000000f00 */
[----:B------:R-:W-:Y:S05]  /*8ac0*/  WARPSYNC.COLLECTIVE R6, `(.L_x_5579) ;  /* 0x0000000006087348 */ /* 0x000fea0003c00000 */
[----:B------:R0:W1:Y:S02]  /*8ad0*/  SHFL.DOWN P2, R221, R227, R224, R229 ;  /* 0x080000e0e3dd7389 */ /* 0x00006400000400e5 */
[----:B01----:R-:W-:Y:S05]  /*8ae0*/  ENDCOLLECTIVE ;  /* 0x000000000000791b */ /* 0x003fea0003800000 */
.L_x_5579:
        /* <DEDUP_REMOVED lines=11> */
.L_x_5580:
[----:B------:R-:W-:Y:S02]  /*8ba0*/  MOV R227, R5 ;  /* 0x0000000500e37202 */ /* 0x000fe40000000f00 */
[----:B------:R-:W-:-:S07]  /*8bb0*/  MOV R7, R221 ;  /* 0x000000dd00077202 */ /* 0x000fce0000000f00 */
[----:B------:R-:W-:Y:S05]  /*8bc0*/  WARPSYNC.COLLECTIVE R6, `(.L_x_5581) ;  /* 0x0000000006087348 */ /* 0x000fea0003c00000 */
[----:B------:R0:W1:Y:S02]  /*8bd0*/  SHFL.DOWN P2, R221, R227, R224, R229 ;  /* 0x080000e0e3dd7389 */ /* 0x00006400000400e5 */
[----:B01----:R-:W-:Y:S05]  /*8be0*/  ENDCOLLECTIVE ;  /* 0x000000000000791b */ /* 0x003fea0003800000 */
.L_x_5581:
        /* <DEDUP_REMOVED lines=11> */
.L_x_5582:
[----:B------:R-:W-:Y:S02]  /*8ca0*/  MOV R227, R5 ;  /* 0x0000000500e37202 */ /* 0x000fe40000000f00 */
[----:B------:R-:W-:-:S07]  /*8cb0*/  MOV R7, R221 ;  /* 0x000000dd00077202 */ /* 0x000fce0000000f00 */
[----:B------:R-:W-:Y:S05]  /*8cc0*/  WARPSYNC.COLLECTIVE R6, `(.L_x_5583) ;  /* 0x0000000006087348 */ /* 0x000fea0003c00000 */
[----:B------:R0:W1:Y:S02]  /*8cd0*/  SHFL.DOWN P2, R221, R227, R224, R229 ;  /* 0x080000e0e3dd7389 */ /* 0x00006400000400e5 */
[----:B01----:R-:W-:Y:S05]  /*8ce0*/  ENDCOLLECTIVE ;  /* 0x000000000000791b */ /* 0x003fea0003800000 */
.L_x_5583:
        /* <DEDUP_REMOVED lines=11> */
.L_x_5584:
[----:B------:R-:W-:Y:S02]  /*8da0*/  ISETP.NE.AND P1, PT, R18, 0x1f, PT ;  /* 0x0000001f1200780c */ /* 0x000fe40003f25270 */
[----:B------:R-:W-:Y:S02]  /*8db0*/  MOV R223, R5 ;  /* 0x0000000500df7202 */ /* 0x000fe40000000f00 */
[----:B------:R-:W-:-:S09]  /*8dc0*/  MOV R7, R218 ;  /* 0x000000da00077202 */ /* 0x000fd20000000f00 */
[----:B------:R-:W-:Y:S05]  /*8dd0*/  WARPSYNC.COLLECTIVE R6, `(.L_x_5585) ;  /* 0x0000000006087348 */ /* 0x000fea0003c00000 */
[----:B------:R0:W1:Y:S02]  /*8de0*/  SHFL.IDX P3, R218, R223, R222, R225 ;  /* 0x000000dedfda7389 */ /* 0x00006400000600e1 */
[----:B01----:R-:W-:Y:S05]  /*8df0*/  ENDCOLLECTIVE ;  /* 0x000000000000791b */ /* 0x003fea0003800000 */
.L_x_5585:
[----:B------:R-:W-:Y:S05]  /*8e00*/  WARPSYNC.COLLECTIVE R6, `(.L_x_5586) ;  /* 0x0000000006087348 */ /* 0x000fea0003c00000 */
[----:B------:R0:W1:Y:S02]  /*8e10*/  SHFL.DOWN P2, R221, R227, R224, R229 ;  /* 0x080000e0e3dd7389 */ /* 0x00006400000400e5 */
[----:B01----:R-:W-:Y:S05]  /*8e20*/  ENDCOLLECTIVE ;  /* 0x000000000000791b */ /* 0x003fea0003800000 */
.L_x_5586:
        /* <DEDUP_REMOVED lines=8> */
.L_x_5587:
[----:B------:R-:W-:-:S07]  /*8eb0*/  FMUL.FTZ R212, R2, R7 ;  /* 0x0000000702d47220 */ /* 0x000fce0000410000 */
[----:B------:R-:W-:Y:S05]  /*8ec0*/  WARPSYNC.COLLECTIVE R6, `(.L_x_5588) ;  /* 0x0000000006087348 */ /* 0x000fea0003c00000 */
[----:B------:R0:W1:Y:S02]  /*8ed0*/  SHFL.IDX P3, R218, R223, R222, R225 ;  /* 0x000000dedfda7389 */ /* 0x00006400000600e1 */
[----:B01----:R-:W-:Y:S05]  /*8ee0*/  ENDCOLLECTIVE ;  /* 0x000000000000791b */ /* 0x003fea0003800000 */
.L_x_5588:
[----:B------:R-:W-:Y:S02]  /*8ef0*/  MOV R223, R3 ;  /* 0x0000000300df7202 */ /* 0x000fe40000000f00 */
[----:B------:R-:W-:-:S07]  /*8f00*/  MOV R216, R218 ;  /* 0x000000da00d87202 */ /* 0x000fce0000000f00 */
[----:B------:R-:W-:Y:S05]  /*8f10*/  WARPSYNC.COLLECTIVE R6, `(.L_x_5589) ;  /* 0x0000000006087348 */ /* 0x000fea0003c00000 */
[----:B------:R0:W1:Y:S02]  /*8f20*/  SHFL.IDX P3, R218, R223, R222, R225 ;  /* 0x000000dedfda7389 */ /* 0x00006400000600e1 */
[----:B01----:R-:W-:Y:S05]  /*8f30*/  ENDCOLLECTIVE ;  /* 0x000000000000791b */ /* 0x003fea0003800000 */
.L_x_5589:
[----:B------:R-:W-:Y:S05]  /*8f40*/  BRA `(.L_x_5590) ;  /* 0xffffffc000ac7947 */ /* 0x000fea000383ffff */
.L_x_5591:
        /* <DEDUP_REMOVED lines=11> */
.L_x_10462:


//--------------------- .text._Z25selective_scan_bwd_kernelI32Selective_Scan_bwd_kernel_traitsILi64ELi16ELb1ELb0ELb1ELb1ELb1EN3c108BFloat16EfEEv12SSMParamsBwd --------------------------
	.section	.text._Z25selective_scan_bwd_kernelI32Selective_Scan_bwd_kernel_traitsILi64ELi16ELb1ELb0ELb1ELb1ELb1EN3c108BFloat16EfEEv12SSMParamsBwd,"ax",@progbits
	.align	128
        .global         _Z25selective_scan_bwd_kernelI32Selective_Scan_bwd_kernel_traitsILi64ELi16ELb1ELb0ELb1ELb1ELb1EN3c108BFloat16EfEEv12SSMParamsBwd
        .type           _Z25selective_scan_bwd_kernelI32Selective_Scan_bwd_kernel_traitsILi64ELi16ELb1ELb0ELb1ELb1ELb1EN3c108BFloat16EfEEv12SSMParamsBwd,@function
        .size           _Z25selective_scan_bwd_kernelI32Selective_Scan_bwd_kernel_traitsILi64ELi16ELb1ELb0ELb1ELb1ELb1EN3c108BFloat16EfEEv12SSMParamsBwd,(.L_x_10463 - _Z25selective_scan_bwd_kernelI32Selective_Scan_bwd_kernel_traitsILi64ELi16ELb1ELb0ELb1ELb1ELb1EN3c108BFloat16EfEEv12SSMParamsBwd)
        .other          _Z25selective_scan_bwd_kernelI32Selective_Scan_bwd_kernel_traitsILi64ELi16ELb1ELb0ELb1ELb1ELb1EN3c108BFloat16EfEEv12SSMParamsBwd,@"STO_CUDA_ENTRY STV_DEFAULT"
_Z25selective_scan_bwd_kernelI32Selective_Scan_bwd_kernel_traitsILi64ELi16ELb1ELb0ELb1ELb1ELb1EN3c108BFloat16EfEEv12SSMParamsBwd:
.text._Z25selective_scan_bwd_kernelI32Selective_Scan_bwd_kernel_traitsILi64ELi16ELb1ELb0ELb1ELb1ELb1EN3c108BFloat16EfEEv12SSMParamsBwd:
        /* <DEDUP_REMOVED lines=33> */
[----:B------:R-:W-:Y:S01]  /*0210*/  UIMAD.WIDE.U32 UR4, UR38, UR12, URZ ;  /* 0x0000000c260472a5 */ /* 0x000fe2000f8e00ff */
[----:B------:R-:W-:Y:S01]  /*0220*/  HFMA2 R27, -RZ, RZ, 0, 0 ;  /* 0x00000000ff1b7431 */ /* 0x000fe200000001ff */
[----:B------:R-:W-:Y:S01]  /*0230*/  UIMAD.WIDE.U32 UR6, UR38, UR16, URZ ;  /* 0x00000010260672a5 */ /* 0x000fe2000f8e00ff */
[----:B-1----:R-:W-:Y:S01]  /*0240*/  IADD3 R2, PT, PT, R0, 0xffffffe, RZ ;  /* 0x0ffffffe00027810 */ /* 0x002fe20007ffe0ff */
[----:B------:R-:W-:Y:S01]  /*0250*/  UIMAD UR5, UR38, UR13, UR5 ;  /* 0x0000000d260572a4 */ /* 0x000fe2000f8e0205 */
[----:B---3--:R-:W-:Y:S01]  /*0260*/  MOV R4, RZ ;  /* 0x000000ff00047202 */ /* 0x008fe20000000f00 */
[----:B------:R-:W-:Y:S01]  /*0270*/  UIMAD UR7, UR38, UR17, UR7 ;  /* 0x00000011260772a4 */ /* 0x000fe2000f8e0207 */
[----:B------:R-:W1:Y:S01]  /*0280*/  F2I.FTZ.U32.TRUNC.NTZ R5, R2 ;  /* 0x0000000200057305 */ /* 0x000e62000021f000 */
[----:B------:R-:W3:Y:S01]  /*0290*/  LDCU.64 UR12, c[0x0][0x498] ;  /* 0x00009300ff0c77ac */ /* 0x000ee20008000a00 */
[----:B------:R-:W2:Y:S01]  /*02a0*/  LDCU.64 UR16, c[0x0][0x480] ;  /* 0x00009000ff1077ac */ /* 0x000ea20008000a00 */
[----:B------:R-:W-:-:S02]  /*02b0*/  UIMAD.WIDE.U32 UR8, UR31, UR14, UR4 ;  /* 0x0000000e1f0872a5 */ /* 0x000fc4000f8e0004 */
[----:B------:R-:W-:-:S05]  /*02c0*/  UIMAD.WIDE.U32 UR10, UR31, UR18, UR6 ;  /* 0x000000121f0a72a5 */ /* 0x000fca000f8e0006 */
[----:B------:R-:W0:Y:S01]  /*02d0*/  LDCU.128 UR4, c[0x0][0x460] ;  /* 0x00008c00ff0477ac */ /* 0x000e220008000c00 */
[----:B-1----:R-:W-:Y:S01]  /*02e0*/  IADD3 R0, PT, PT, RZ, -R5, RZ ;  /* 0x80000005ff007210 */ /* 0x002fe20007ffe0ff */
[----:B------:R-:W-:Y:S02]  /*02f0*/  UIMAD UR26, UR31, UR15, UR9 ;  /* 0x0000000f1f1a72a4 */ /* 0x000fe4000f8e0209 */
[----:B---3--:R-:W-:Y:S02]  /*0300*/  UIMAD.WIDE.U32 UR14, UR38, UR12, URZ ;  /* 0x0000000c260e72a5 */ /* 0x008fe4000f8e00ff */
[----:B----4-:R-:W-:Y:S01]  /*0310*/  IMAD R7, R0, R9, RZ ;  /* 0x0000000900077224 */ /* 0x010fe200078e02ff */
[----:B------:R-:W-:Y:S01]  /*0320*/  IABS R0, UR31 ;  /* 0x0000001f00007c13 */ /* 0x000fe20008000000 */
[----:B------:R-:W-:Y:S02]  /*0330*/  UIMAD UR28, UR31, UR19, UR11 ;  /* 0x000000131f1c72a4 */ /* 0x000fe4000f8e020b */
[----:B------:R-:W-:Y:S01]  /*0340*/  IMAD.HI.U32 R4, R5, R7, R4 ;  /* 0x0000000705047227 */ /* 0x000fe200078e0004 */
[----:B--2---:R-:W-:Y:S01]  /*0350*/  UISETP.NE.U32.AND UP0, UPT, UR16, URZ, UPT ;  /* 0x000000ff1000728c */ /* 0x004fe2000bf05070 */
[----:B------:R-:W1:Y:S01]  /*0360*/  LDC.64 R6, c[0x0][0x3e8] ;  /* 0x0000fa00ff067b82 */ /* 0x000e620000000a00 */
[----:B------:R-:W-:-:S02]  /*0370*/  UIMAD UR15, UR38, UR13, UR15 ;  /* 0x0000000d260f72a4 */ /* 0x000fc4000f8e020f */
[----:B------:R-:W-:Y:S01]  /*0380*/  UISETP.NE.AND.EX UP0, UPT, UR17, URZ, UPT, UP0 ;  /* 0x000000ff1100728c */ /* 0x000fe2000bf05300 */
[----:B------:R-:W-:Y:S01]  /*0390*/  IMAD.HI.U32 R4, R4, R0, RZ ;  /* 0x0000000004047227 */ /* 0x000fe200078e00ff */
[----:B------:R-:W-:Y:S02]  /*03a0*/  ULEA UR11, UR25, 0xfffffc00, 0xa ;  /* 0xfffffc00190b7891 */ /* 0x000fe4000f8e50ff */
[----:B------:R-:W-:Y:S02]  /*03b0*/  UIMAD.WIDE.U32 UR18, UR31, UR20, UR14 ;  /* 0x000000141f1272a5 */ /* 0x000fe4000f8e000e */
[----:B------:R-:W-:Y:S01]  /*03c0*/  IADD3 R2, PT, PT, -R4, RZ, RZ ;  /* 0x000000ff04027210 */ /* 0x000fe20007ffe1ff */
[----:B------:R-:W-:Y:S02]  /*03d0*/  UIADD3 UR10, UP3, UPT, UR11, UR10, URZ ;  /* 0x0000000a0b0a7290 */ /* 0x000fe4000ff7e0ff */
[----:B------:R-:W-:Y:S02]  /*03e0*/  UIMAD UR30, UR31, UR21, UR19 ;  /* 0x000000151f1e72a4 */ /* 0x000fe4000f8e0213 */
[----:B------:R-:W-:Y:S01]  /*03f0*/  IMAD R0, R9, R2, R0 ;  /* 0x0000000209007224 */ /* 0x000fe200078e0200 */
[----:B------:R-:W-:-:S02]  /*0400*/  USHF.R.S32.HI UR19, URZ, 0x1f, UR11 ;  /* 0x0000001fff137899 */ /* 0x000fc4000801140b */
[----:B0-----:R-:W-:Y:S02]  /*0410*/  ULEA UR27, UP4, UR10, UR6, 0x1 ;  /* 0x000000060a1b7291 */ /* 0x001fe4000f8808ff */
[----:B------:R-:W-:Y:S01]  /*0420*/  ISETP.GT.U32.AND P1, PT, R9, R0, PT ;  /* 0x000000000900720c */ /* 0x000fe20003f24070 */
[----:B------:R-:W0:Y:S01]  /*0430*/  LDCU.64 UR14, c[0x0][0x3d0] ;  /* 0x00007a00ff0e77ac */ /* 0x000e220008000a00 */
[----:B------:R-:W2:Y:S01]  /*0440*/  @UP0 LDCU UR6, c[0x0][0x384] ;  /* 0x00007080ff0607ac */ /* 0x000ea20008000800 */
[----:B------:R-:W-:Y:S02]  /*0450*/  UIADD3.X UR28, UPT, UPT, UR19, UR28, URZ, UP3, !UPT ;  /* 0x0000001c131c7290 */ /* 0x000fe40009ffe4ff */
[----:B------:R-:W-:-:S08]  /*0460*/  UIMAD.WIDE.U32 UR12, UR31, UR22, URZ ;  /* 0x000000161f0c72a5 */ /* 0x000fd0000f8e00ff */
[-C--:B------:R-:W-:Y:S01]  /*0470*/  @!P1 IADD3 R0, PT, PT, R0, -R9.reuse, RZ ;  /* 0x8000000900009210 */ /* 0x080fe20007ffe0ff */
[----:B------:R-:W-:Y:S01]  /*0480*/  ULEA.HI.X UR28, UR10, UR7, UR28, 0x1, UP4 ;  /* 0x000000070a1c7291 */ /* 0x000fe2000a0f0c1c */
[----:B------:R-:W-:Y:S01]  /*0490*/  @!P1 IADD3 R4, PT, PT, R4, 0x1, RZ ;  /* 0x0000000104049810 */ /* 0x000fe20007ffe0ff */
[----:B------:R-:W3:Y:S01]  /*04a0*/  @UP0 LDCU UR7, c[0x0][0x38c] ;  /* 0x00007180ff0707ac */ /* 0x000ee20008000800 */
[----:B------:R-:W-:Y:S02]  /*04b0*/  ISETP.GE.U32.AND P0, PT, R0, R9, PT ;  /* 0x000000090000720c */ /* 0x000fe40003f06070 */
[C---:B------:R-:W-:Y:S01]  /*04c0*/  LOP3.LUT R0, R8.reuse, UR31, RZ, 0x3c, !PT ;  /* 0x0000001f08007c12 */ /* 0x040fe2000f8e3cff */
[----:B------:R-:W-:Y:S01]  /*04d0*/  UIADD3 UR8, UP1, UPT, UR11, UR8, URZ ;  /* 0x000000080b087290 */ /* 0x000fe2000ff3e0ff */
[----:B------:R-:W-:Y:S01]  /*04e0*/  ISETP.NE.AND P1, PT, R8, RZ, PT ;  /* 0x000000ff0800720c */ /* 0x000fe20003f25270 */
[----:B------:R-:W-:Y:S01]  /*04f0*/  UIMAD UR16, UR31, UR23, UR13 ;  /* 0x000000171f1072a4 */ /* 0x000fe2000f8e020d */
[----:B------:R-:W-:Y:S01]  /*0500*/  ISETP.GE.AND P2, PT, R0, RZ, PT ;  /* 0x000000ff0000720c */ /* 0x000fe20003f46270 */
[----:B------:R-:W4:Y:S01]  /*0510*/  @UP0 LDCU.64 UR22, c[0x0][0x480] ;  /* 0x00009000ff1607ac */ /* 0x000f220008000a00 */
[----:B------:R-:W-:-:S05]  /*0520*/  ULEA UR24, UP2, UR8, UR4, 0x1 ;  /* 0x0000000408187291 */ /* 0x000fca000f8408ff */
[----:B------:R-:W-:Y:S01]  /*0530*/  @P0 IADD3 R4, PT, PT, R4, 0x1, RZ ;  /* 0x0000000104040810 */ /* 0x000fe20007ffe0ff */
[----:B------:R-:W-:Y:S02]  /*0540*/  UIADD3.X UR26, UPT, UPT, UR19, UR26, URZ, UP1, !UPT ;  /* 0x0000001a131a7290 */ /* 0x000fe40008ffe4ff */
[----:B--2---:R-:W-:Y:S01]  /*0550*/  @UP0 UIMAD UR6, UR38, UR6, UR31 ;  /* 0x00000006260602a4 */ /* 0x004fe2000f8e021f */
[----:B------:R-:W-:Y:S01]  /*0560*/  MOV R17, R4 ;  /* 0x0000000400117202 */ /* 0x000fe20000000f00 */
[----:B------:R-:W-:Y:S02]  /*0570*/  ULEA.HI.X UR26, UR8, UR5, UR26, 0x1, UP2 ;  /* 0x00000005081a7291 */ /* 0x000fe400090f0c1a */
[----:B0-----:R-:W-:Y:S01]  /*0580*/  UIMAD.WIDE.U32 UR4, UR38, UR14, URZ ;  /* 0x0000000e260472a5 */ /* 0x001fe2000f8e00ff */
[----:B------:R-:W-:Y:S01]  /*0590*/  @!P2 IADD3 R17, PT, PT, -R17, RZ, RZ ;  /* 0x000000ff1111a210 */ /* 0x000fe20007ffe1ff */
[----:B------:R-:W-:Y:S01]  /*05a0*/  @UP0 UIMAD UR6, UR6, UR25, URZ ;  /* 0x00000019060602a4 */ /* 0x000fe2000f8e02ff */
[----:B------:R-:W-:Y:S01]  /*05b0*/  @!P1 LOP3.LUT R17, RZ, R8, RZ, 0x33, !PT ;  /* 0x00000008ff119212 */ /* 0x000fe200078e33ff */
[----:B------:R-:W-:Y:S01]  /*05c0*/  UIMAD UR5, UR38, UR15, UR5 ;  /* 0x0000000f260572a4 */ /* 0x000fe2000f8e0205 */
[----:B------:R-:W0:Y:S02]  /*05d0*/  LDCU.64 UR20, c[0x0][0x4c8] ;  /* 0x00009900ff1477ac */ /* 0x000e240008000a00 */
[----:B------:R-:W-:Y:S01]  /*05e0*/  SHF.R.S32.HI R9, RZ, 0x1f, R17 ;  /* 0x0000001fff097819 */ /* 0x000fe20000011411 */
[----:B------:R-:W2:Y:S02]  /*05f0*/  LDCU.64 UR8, c[0x0][0x528] ;  /* 0x0000a500ff0877ac */ /* 0x000ea40008000a00 */
[----:B-1----:R-:W-:Y:S01]  /*0600*/  IMAD.WIDE.U32 R4, R17, R6, UR4 ;  /* 0x0000000411047e25 */ /* 0x002fe2000f8e0006 */
[----:B---3--:R-:W-:-:S03]  /*0610*/  @UP0 UIMAD UR6, UR6, UR7, URZ ;  /* 0x00000007060602a4 */ /* 0x008fc6000f8e02ff */
[----:B------:R-:W-:Y:S01]  /*0620*/  IMAD R0, R9, R6, RZ ;  /* 0x0000000609007224 */ /* 0x000fe200078e02ff */
[----:B------:R-:W-:Y:S01]  /*0630*/  UMOV UR4, URZ ;  /* 0x000000ff00047c82 */ /* 0x000fe20008000000 */
[----:B------:R-:W-:Y:S01]  /*0640*/  UMOV UR5, URZ ;  /* 0x000000ff00057c82 */ /* 0x000fe20008000000 */
[----:B----4-:R-:W-:Y:S01]  /*0650*/  @UP0 UIMAD.WIDE UR4, UR6, 0x8, UR22 ;  /* 0x00000008060408a5 */ /* 0x010fe2000f8e0216 */
[----:B------:R-:W-:Y:S01]  /*0660*/  IMAD R7, R17, R7, R0 ;  /* 0x0000000711077224 */ /* 0x000fe200078e0200 */
[----:B------:R-:W-:Y:S01]  /*0670*/  UISETP.GE.AND UP0, UPT, UR25, 0x1, UPT ;  /* 0x000000011900788c */ /* 0x000fe2000bf06270 */
[----:B------:R-:W-:Y:S01]  /*0680*/  IADD3 R31, P0, PT, R4, UR11, RZ ;  /* 0x0000000b041f7c10 */ /* 0x000fe2000ff1e0ff */
[----:B------:R-:W-:Y:S02]  /*0690*/  UIADD3 UR18, UP1, UPT, UR11, UR18, URZ ;  /* 0x000000120b127290 */ /* 0x000fe4000ff3e0ff */
[----:B------:R-:W-:Y:S01]  /*06a0*/  IADD3 R0, PT, PT, R5, R7, RZ ;  /* 0x0000000705007210 */ /* 0x000fe20007ffe0ff */
[----:B0-----:R-:W-:Y:S01]  /*06b0*/  UIMAD.WIDE.U32 UR14, UR31, UR20, URZ ;  /* 0x000000141f0e72a5 */ /* 0x001fe2000f8e00ff */
[----:B------:R-:W-:Y:S01]  /*06c0*/  LEA R30, P1, R31, R10, 0x1 ;  /* 0x0000000a1f1e7211 */ /* 0x000fe200078208ff */
[----:B------:R-:W-:-:S02]  /*06d0*/  UIADD3.X UR30, UPT, UPT, UR19, UR30, URZ, UP1, !UPT ;  /* 0x0000001e131e7290 */ /* 0x000fc40008ffe4ff */
[----:B------:R-:W-:Y:S01]  /*06e0*/  IADD3.X R0, PT, PT, R0, UR19, RZ, P0, !PT ;  /* 0x0000001300007c10 */ /* 0x000fe200087fe4ff */
[----:B--2---:R-:W-:Y:S02]  /*06f0*/  ULEA UR29, UP1, UR18, UR8, 0x1 ;  /* 0x00000008121d7291 */ /* 0x004fe4000f8208ff */
[----:B------:R-:W-:Y:S01]  /*0700*/  UIMAD UR17, UR31, UR21, UR15 ;  /* 0x000000151f1172a4 */ /* 0x000fe2000f8e020f */
[----:B------:R-:W-:Y:S01]  /*0710*/  LEA.HI.X R31, R31, R11, R0, 0x1, P1 ;  /* 0x0000000b1f1f7211 */ /* 0x000fe200008f0c00 */
        /* <DEDUP_REMOVED lines=57> */
[----:B------:R-:W-:Y:S02]  /*0ab0*/  LOP3.LUT R35, R35, 0x7c0, RZ, 0xc0, !PT ;  /* 0x000007c023237812 */ /* 0x000fe400078ec0ff */
[----:B------:R-:W-:-:S02]  /*0ac0*/  LEA.HI R51, R33, R18, RZ, 0x1b ;  /* 0x0000001221337211 */ /* 0x000fc400078fd8ff */
[C---:B------:R-:W-:Y:S02]  /*0ad0*/  LEA R37, R18.reuse, UR6, 0x3 ;  /* 0x0000000612257c11 */ /* 0x040fe4000f8e18ff */
[----:B------:R-:W-:Y:S02]  /*0ae0*/  LOP3.LUT R123, R18, 0x1f, RZ, 0xc0, !PT ;  /* 0x0000001f127b7812 */ /* 0x000fe400078ec0ff */
        /* <DEDUP_REMOVED lines=17> */
[----:B------:R-:W-:Y:S02]  /*0c00*/  LOP3.LUT R52, R35, 0x1f, R18, 0xf8, !PT ;  /* 0x0000001f23347812 */ /* 0x000fe400078ef812 */
[----:B------:R-:W-:Y:S02]  /*0c10*/  LEA R53, R18, R37, 0x3 ;  /* 0x0000002512357211 */ /* 0x000fe400078e18ff */
[----:B-1----:R-:W-:-:S07]  /*0c20*/  IADD3 R54, PT, PT, R17, R55, RZ ;  /* 0x0000003711367210 */ /* 0x002fce0007ffe0ff */
.L_x_5672:
        /* <DEDUP_REMOVED lines=34> */
[----:B------:R0:W4:Y:S01]  /*0e50*/  LDG.E.128 R60, desc[UR36][R22.64] ;  /* 0x00000024163c7981 */ /* 0x000122000c1e1d00 */
[----:B-1----:R-:W-:-:S05]  /*0e60*/  SHF.L.U32 R25, R76, 0x10, RZ ;  /* 0x000000104c197819 */ /* 0x002fca00000006ff */
[----:B-----5:R-:W-:Y:S01]  /*0e70*/  FADD.FTZ R72, R25, R28 ;  /* 0x0000001c19487221 */ /* 0x020fe20000010000 */
[----:B------:R-:W-:-:S04]  /*0e80*/  PRMT R76, R76, 0x7632, R76 ;  /* 0x000076324c4c7816 */ /* 0x000fc8000000004c */
[----:B------:R-:W-:Y:S02]  /*0e90*/  FSETP.GTU.FTZ.AND P1, PT, R72, 20, PT ;  /* 0x41a000004800780b */ /* 0x000fe40003f3c000 */
[----:B------:R-:W-:Y:S02]  /*0ea0*/  SHF.L.U32 R71, R77, 0x10, RZ ;  /* 0x000000104d477819 */ /* 0x000fe400000006ff */
[----:B------:R-:W-:Y:S02]  /*0eb0*/  SHF.L.U32 R57, R78, 0x10, RZ ;  /* 0x000000104e397819 */ /* 0x000fe400000006ff */
[----:B------:R-:W-:Y:S02]  /*0ec0*/  SHF.L.U32 R69, R79, 0x10, RZ ;  /* 0x000000104f457819 */ /* 0x000fe400000006ff */
[----:B--2---:R-:W-:Y:S02]  /*0ed0*/  SHF.L.U32 R59, R4, 0x10, RZ ;  /* 0x00000010043b7819 */ /* 0x004fe400000006ff */
[----:B0-----:R-:W-:Y:S01]  /*0ee0*/  SHF.L.U32 R23, R76, 0x10, RZ ;  /* 0x000000104c177819 */ /* 0x001fe200000006ff */
[--C-:B------:R-:W-:Y:S01]  /*0ef0*/  FADD.FTZ R71, R71, R28.reuse ;  /* 0x0000001c47477221 */ /* 0x100fe20000010000 */
[----:B------:R-:W-:Y:S01]  /*0f00*/  SHF.L.U32 R73, R5, 0x10, RZ ;  /* 0x0000001005497819 */ /* 0x000fe200000006ff */
[--C-:B------:R-:W-:Y:S01]  /*0f10*/  FADD.FTZ R70, R57, R28.reuse ;  /* 0x0000001c39467221 */ /* 0x100fe20000010000 */
[--C-:B------:R-:W-:Y:S01]  /*0f20*/  FADD.FTZ R69, R69, R28.reuse ;  /* 0x0000001c45457221 */ /* 0x100fe20000010000 */
[----:B------:R-:W-:Y:S01]  /*0f30*/  FADD.FTZ R68, R59, R28 ;  /* 0x0000001c3b447221 */ /* 0x000fe20000010000 */
[----:B------:R-:W-:Y:S01]  /*0f40*/  BSSY.RECONVERGENT B0, `(.L_x_5593) ;  /* 0x000002b000007945 */ /* 0x000fe20003800200 */
[----:B------:R-:W-:-:S02]  /*0f50*/  PRMT R77, R77, 0x7632, R77 ;  /* 0x000076324d4d7816 */ /* 0x000fc4000000004d */
[----:B------:R-:W-:Y:S02]  /*0f60*/  FSETP.GTU.FTZ.AND P0, PT, R71, 20, PT ;  /* 0x41a000004700780b */ /* 0x000fe40003f1c000 */
[----:B------:R-:W-:Y:S02]  /*0f70*/  FSETP.GTU.FTZ.AND P4, PT, R70, 20, PT ;  /* 0x41a000004600780b */ /* 0x000fe40003f9c000 */
[----:B------:R-:W-:Y:S02]  /*0f80*/  FSETP.GTU.FTZ.AND P3, PT, R69, 20, PT ;  /* 0x41a000004500780b */ /* 0x000fe40003f7c000 */
[----:B------:R-:W-:Y:S01]  /*0f90*/  FSETP.GTU.FTZ.AND P2, PT, R68, 20, PT ;  /* 0x41a000004400780b */ /* 0x000fe20003f5c000 */
[----:B---3--:R0:W-:Y:S04]  /*0fa0*/  STS.128 [R55+0x200], R64 ;  /* 0x0002004037007388 */ /* 0x0081e80000000c00 */
[----:B----4-:R1:W-:Y:S01]  /*0fb0*/  STS.128 [R55], R60 ;  /* 0x0000003c37007388 */ /* 0x0103e20000000c00 */
[--C-:B0-----:R-:W-:Y:S01]  /*0fc0*/  FADD.FTZ R67, R23, R28.reuse ;  /* 0x0000001c17437221 */ /* 0x101fe20000010000 */
[----:B------:R-:W-:-:S04]  /*0fd0*/  FADD.FTZ R66, R73, R28 ;  /* 0x0000001c49427221 */ /* 0x000fc80000010000 */
[----:B------:R-:W-:Y:S01]  /*0fe0*/  FSETP.GTU.FTZ.AND P5, PT, R67, 20, PT ;  /* 0x41a000004300780b */ /* 0x000fe20003fbc000 */
[----:B------:R-:W-:Y:S01]  /*0ff0*/  NOP ;  /* 0x0000000000007918 */ /* 0x000fe20000000000 */
[----:B-1----:R-:W-:Y:S11]  /*1000*/  @P1 BRA `(.L_x_5594) ;  /* 0x0000000000781947 */ /* 0x002ff60003800000 */
        /* <DEDUP_REMOVED lines=30> */
.L_x_5594:
[----:B------:R-:W-:Y:S05]  /*11f0*/  BSYNC.RECONVERGENT B0 ;  /* 0x0000000000007941 */ /* 0x000fea0003800200 */
.L_x_5593:
        /* <DEDUP_REMOVED lines=35> */
.L_x_5596:
[----:B------:R-:W-:Y:S05]  /*1430*/  BSYNC.RECONVERGENT B0 ;  /* 0x0000000000007941 */ /* 0x000fea0003800200 */
.L_x_5595:
        /* <DEDUP_REMOVED lines=36> */
.L_x_5598:
[----:B------:R-:W-:Y:S05]  /*1680*/  BSYNC.RECONVERGENT B0 ;  /* 0x0000000000007941 */ /* 0x000fea0003800200 */
.L_x_5597:
        /* <DEDUP_REMOVED lines=35> */
.L_x_5600:
[----:B------:R-:W-:Y:S05]  /*18c0*/  BSYNC.RECONVERGENT B0 ;  /* 0x0000000000007941 */ /* 0x000fea0003800200 */
.L_x_5599:
        /* <DEDUP_REMOVED lines=36> */
.L_x_5602:
[----:B------:R-:W-:Y:S05]  /*1b10*/  BSYNC.RECONVERGENT B0 ;  /* 0x0000000000007941 */ /* 0x000fea0003800200 */
.L_x_5601:
        /* <DEDUP_REMOVED lines=36> */
.L_x_5604:
[----:B------:R-:W-:Y:S05]  /*1d60*/  BSYNC.RECONVERGENT B0 ;  /* 0x0000000000007941 */ /* 0x000fea0003800200 */
.L_x_5603:
        /* <DEDUP_REMOVED lines=36> */
.L_x_5606:
[----:B------:R-:W-:Y:S05]  /*1fb0*/  BSYNC.RECONVERGENT B0 ;  /* 0x0000000000007941 */ /* 0x000fea0003800200 */
.L_x_5605:
        /* <DEDUP_REMOVED lines=36> */
.L_x_5608:
[----:B------:R-:W-:Y:S05]  /*2200*/  BSYNC.RECONVERGENT B0 ;  /* 0x0000000000007941 */ /* 0x000fea0003800200 */
.L_x_5607:
        /* <DEDUP_REMOVED lines=36> */
.L_x_5610:
[----:B------:R-:W-:Y:S05]  /*2450*/  BSYNC.RECONVERGENT B0 ;  /* 0x0000000000007941 */ /* 0x000fea0003800200 */
.L_x_5609:
        /* <DEDUP_REMOVED lines=35> */
.L_x_5612:
[----:B------:R-:W-:Y:S05]  /*2690*/  BSYNC.RECONVERGENT B0 ;  /* 0x0000000000007941 */ /* 0x000fea0003800200 */
.L_x_5611:
[----:B------:R-:W-:Y:S01]  /*26a0*/  UIADD3 UR6, UPT, UPT, UR22, -0x1, URZ ;  /* 0xffffffff16067890 */ /* 0x000fe2000fffe0ff */
        /* <DEDUP_REMOVED lines=33> */
.L_x_5614:
[----:B------:R-:W-:Y:S05]  /*28c0*/  BSYNC.RECONVERGENT B0 ;  /* 0x0000000000007941 */ /* 0x000fea0003800200 */
.L_x_5613:
        /* <DEDUP_REMOVED lines=32> */
.L_x_5616:
[----:B------:R-:W-:Y:S05]  /*2ad0*/  BSYNC.RECONVERGENT B0 ;  /* 0x0000000000007941 */ /* 0x000fea0003800200 */
.L_x_5615:
        /* <DEDUP_REMOVED lines=32> */
.L_x_5618:
[----:B------:R-:W-:Y:S05]  /*2ce0*/  BSYNC.RECONVERGENT B0 ;  /* 0x0000000000007941 */ /* 0x000fea0003800200 */
.L_x_5617:
        /* <DEDUP_REMOVED lines=32> */
.L_x_5620:
[----:B------:R-:W-:Y:S05]  /*2ef0*/  BSYNC.RECONVERGENT B0 ;  /* 0x0000000000007941 */ /* 0x000fea0003800200 */
.L_x_5619:
        /* <DEDUP_REMOVED lines=32> */
.L_x_5622:
[----:B------:R-:W-:Y:S05]  /*3100*/  BSYNC.RECONVERGENT B0 ;  /* 0x0000000000007941 */ /* 0x000fea0003800200 */
.L_x_5621:
        /* <DEDUP_REMOVED lines=32> */
.L_x_5624:
[----:B------:R-:W-:Y:S05]  /*3310*/  BSYNC.RECONVERGENT B0 ;  /* 0x0000000000007941 */ /* 0x000fea0003800200 */
.L_x_5623:
[----:B------:R-:W0:Y:S01]  /*3320*/  LDCU.128 UR8, c[0x0][0x410] ;  /* 0x00008200ff0877ac */ /* 0x000e220008000c00 */
[----:B------:R-:W-:Y:S01]  /*3330*/  LDS.128 R4, [R56] ;  /* 0x0000000038047984 */ /* 0x000fe20000000c00 */
[----:B------:R-:W-:-:S03]  /*3340*/  USHF.L.U32 UR6, UR6, 0xa, URZ ;  /* 0x0000000a06067899 */ /* 0x000fc600080006ff */
[----:B------:R-:W1:Y:S01]  /*3350*/  LDS.128 R76, [R56+0x10] ;  /* 0x00001000384c7984 */ /* 0x000e620000000c00 */
[----:B------:R-:W2:Y:S01]  /*3360*/  LDCU.64 UR34, c[0x0][0x488] ;  /* 0x00009100ff2277ac */ /* 0x000ea20008000a00 */
[----:B------:R-:W-:Y:S01]  /*3370*/  UMOV UR7, URZ ;  /* 0x000000ff00077c82 */ /* 0x000fe20008000000 */
[----:B------:R-:W-:Y:S01]  /*3380*/  PRMT R153, R8, 0x7632, R153 ;  /* 0x0000763208997816 */ /* 0x000fe20000000099 */
[----:B------:R-:W3:Y:S01]  /*3390*/  LDCU.64 UR40, c[0x0][0x490] ;  /* 0x00009200ff2877ac */ /* 0x000ee20008000a00 */
[----:B0-----:R-:W-:-:S04]  /*33a0*/  UIMAD.WIDE.U32 UR32, UR38, UR8, UR6 ;  /* 0x00000008262072a5 */ /* 0x001fc8000f8e0006 */
[----:B------:R-:W-:-:S03]  /*33b0*/  UIMAD UR9, UR38, UR9, UR33 ;  /* 0x00000009260972a4 */ /* 0x000fc6000f8e0221 */
[----:B------:R-:W-:Y:S02]  /*33c0*/  UMOV UR8, UR32 ;  /* 0x0000002000087c82 */ /* 0x000fe40008000000 */
[----:B------:R-:W-:-:S04]  /*33d0*/  UIMAD.WIDE.U32 UR8, UR31, UR10, UR8 ;  /* 0x0000000a1f0872a5 */ /* 0x000fc8000f8e0008 */
[----:B------:R-:W-:Y:S02]  /*33e0*/  UIMAD UR11, UR31, UR11, UR9 ;  /* 0x0000000b1f0b72a4 */ /* 0x000fe4000f8e0209 */
[----:B--2---:R-:W-:-:S04]  /*33f0*/  ULEA UR9, UP0, UR8, UR34, 0x1 ;  /* 0x0000002208097291 */ /* 0x004fc8000f8008ff */
[----:B------:R-:W-:Y:S02]  /*3400*/  ULEA.HI.X UR8, UR8, UR35, UR11, 0x1, UP0 ;  /* 0x0000002308087291 */ /* 0x000fe400080f0c0b */
[----:B------:R-:W-:Y:S01]  /*3410*/  MOV R22, UR9 ;  /* 0x0000000900167c02 */ /* 0x000fe20008000f00 */
[----:B------:R-:W0:Y:S03]  /*3420*/  LDCU.64 UR34, c[0x0][0x478] ;  /* 0x00008f00ff2277ac */ /* 0x000e260008000a00 */
[----:B------:R-:W-:-:S03]  /*3430*/  MOV R23, UR8 ;  /* 0x0000000800177c02 */ /* 0x000fc60008000f00 */
[----:B------:R-:W-:Y:S01]  /*3440*/  IMAD.WIDE.U32 R22, R52, 0x10, R22 ;  /* 0x0000001034167825 */ /* 0x000fe200078e0016 */
[----:B------:R-:W-:Y:S06]  /*3450*/  BAR.SYNC.DEFER_BLOCKING 0x0 ;  /* 0x0000000000007b1d */ /* 0x000fec0000010000 */
[----:B------:R-:W2:Y:S01]  /*3460*/  LDCU.128 UR8, c[0x0][0x420] ;  /* 0x00008400ff0877ac */ /* 0x000ea20008000c00 */
[----:B------:R-:W4:Y:S04]  /*3470*/  LDG.E.128 R100, desc[UR36][R22.64] ;  /* 0x0000002416647981 */ /* 0x000f28000c1e1d00 */
[----:B------:R5:W3:Y:S01]  /*3480*/  LDG.E.128 R104, desc[UR36][R22.64+0x200] ;  /* 0x0002002416687981 */ /* 0x000ae2000c1e1d00 */
[----:B--2---:R-:W-:-:S04]  /*3490*/  UIMAD.WIDE.U32 UR32, UR38, UR8, UR6 ;  /* 0x00000008262072a5 */ /* 0x004fc8000f8e0006 */
[----:B------:R-:W-:-:S03]  /*34a0*/  UIMAD UR9, UR38, UR9, UR33 ;  /* 0x00000009260972a4 */ /* 0x000fc6000f8e0221 */
[----:B------:R-:W-:Y:S02]  /*34b0*/  UMOV UR8, UR32 ;  /* 0x0000002000087c82 */ /* 0x000fe40008000000 */
[----:B------:R-:W-:Y:S01]  /*34c0*/  UIMAD.WIDE.U32 UR8, UR31, UR10, UR8 ;  /* 0x0000000a1f0872a5 */ /* 0x000fe2000f8e0008 */
[----:B-1----:R-:W-:Y:S01]  /*34d0*/  SHF.L.U32 R126, R77, 0x10, RZ ;  /* 0x000000104d7e7819 */ /* 0x002fe200000006ff */
        /* <DEDUP_REMOVED lines=8> */
[----:B-----5:R-:W-:Y:S01]  /*3560*/  IMAD.WIDE.U32 R22, R52, 0x10, R24 ;  /* 0x0000001034167825 */ /* 0x020fe200078e0018 */
[----:B----4-:R-:W-:Y:S04]  /*3570*/  STS.128 [R55], R100 ;  /* 0x0000006437007388 */ /* 0x010fe80000000c00 */
[----:B---3--:R-:W-:Y:S01]  /*3580*/  STS.128 [R55+0x200], R104 ;  /* 0x0002006837007388 */ /* 0x008fe20000000c00 */
        /* <DEDUP_REMOVED lines=9> */
[----:B---3--:R-:W-:Y:S01]  /*3620*/  SHF.L.U32 R25, R94, 0x10, RZ ;  /* 0x000000105e197819 */ /* 0x008fe200000006ff */
[----:B------:R-:W-:Y:S01]  /*3630*/  UIMAD UR9, UR38, UR11, UR9 ;  /* 0x0000000b260972a4 */ /* 0x000fe2000f8e0209 */
[C---:B------:R-:W-:Y:S02]  /*3640*/  SHF.L.U32 R26, R93.reuse, 0x10, RZ ;  /* 0x000000105d1a7819 */ /* 0x040fe400000006ff */
[----:B------:R-:W-:Y:S01]  /*3650*/  PRMT R93, R93, 0x7632, R93 ;  /* 0x000076325d5d7816 */ /* 0x000fe2000000005d */
[----:B------:R-:W-:Y:S01]  /*3660*/  FMUL.FTZ R97, R25, -1.4426950216293334961 ;  /* 0xbfb8aa3b19617820 */ /* 0x000fe20000410000 */
[C---:B------:R-:W-:Y:S01]  /*3670*/  SHF.L.U32 R24, R95.reuse, 0x10, RZ ;  /* 0x000000105f187819 */ /* 0x040fe200000006ff */
[----:B------:R-:W-:Y:S01]  /*3680*/  FMUL.FTZ R75, R26, -1.4426950216293334961 ;  /* 0xbfb8aa3b1a4b7820 */ /* 0x000fe20000410000 */
[----:B------:R-:W-:Y:S01]  /*3690*/  PRMT R100, R95, 0x7632, R100 ;  /* 0x000076325f647816 */ /* 0x000fe20000000064 */
[----:B------:R2:W-:Y:S01]  /*36a0*/  MUFU.EX2 R102, R97 ;  /* 0x0000006100667308 */ /* 0x0005e20000000800 */
[----:B------:R-:W-:Y:S01]  /*36b0*/  SHF.L.U32 R93, R93, 0x10, RZ ;  /* 0x000000105d5d7819 */ /* 0x000fe200000006ff */
[----:B------:R-:W-:Y:S01]  /*36c0*/  FMUL.FTZ R98, R24, -1.4426950216293334961 ;  /* 0xbfb8aa3b18627820 */ /* 0x000fe20000410000 */
[----:B------:R-:W-:Y:S01]  /*36d0*/  PRMT R94, R94, 0x7632, R94 ;  /* 0x000076325e5e7816 */ /* 0x000fe2000000005e */
[----:B------:R-:W3:Y:S01]  /*36e0*/  MUFU.EX2 R101, R75 ;  /* 0x0000004b00657308 */ /* 0x000ee20000000800 */
[----:B----4-:R-:W-:Y:S01]  /*36f0*/  PRMT R95, R89, 0x7632, R95 ;  /* 0x00007632595f7816 */ /* 0x010fe2000000005f */
[----:B-1----:R-:W-:Y:S01]  /*3700*/  UIMAD.WIDE.U32 UR8, UR31, UR32, UR8 ;  /* 0x000000201f0872a5 */ /* 0x002fe2000f8e0008 */
[----:B------:R-:W-:Y:S01]  /*3710*/  SHF.L.U32 R0, R88, 0x10, RZ ;  /* 0x0000001058007819 */ /* 0x000fe200000006ff */
[----:B------:R-:W-:Y:S01]  /*3720*/  MUFU.EX2 R103, R98 ;  /* 0x0000006200677308 */ /* 0x000fe20000000800 */
[----:B--2---:R-:W-:Y:S01]  /*3730*/  PRMT R97, R90, 0x7632, R97 ;  /* 0x000076325a617816 */ /* 0x004fe20000000061 */
[----:B------:R-:W-:Y:S01]  /*3740*/  UIMAD UR10, UR31, UR33, UR9 ;  /* 0x000000211f0a72a4 */ /* 0x000fe2000f8e0209 */
[----:B------:R-:W-:Y:S01]  /*3750*/  PRMT R99, R88, 0x7632, R99 ;  /* 0x0000763258637816 */ /* 0x000fe20000000063 */
[----:B------:R-:W-:Y:S01]  /*3760*/  FMUL.FTZ R88, R93, -1.4426950216293334961 ;  /* 0xbfb8aa3b5d587820 */ /* 0x000fe20000410000 */
[----:B------:R-:W-:Y:S01]  /*3770*/  SHF.L.U32 R94, R94, 0x10, RZ ;  /* 0x000000105e5e7819 */ /* 0x000fe200000006ff */
[----:B------:R-:W-:Y:S01]  /*3780*/  FMUL.FTZ R104, R0, -1.4426950216293334961 ;  /* 0xbfb8aa3b00687820 */ /* 0x000fe20000410000 */
[----:B------:R-:W-:Y:S01]  /*3790*/  SHF.L.U32 R100, R100, 0x10, RZ ;  /* 0x0000001064647819 */ /* 0x000fe200000006ff */
[----:B------:R1:W-:Y:S01]  /*37a0*/  MUFU.EX2 R110, R88 ;  /* 0x00000058006e7308 */ /* 0x0003e20000000800 */
[----:B------:R-:W-:Y:S01]  /*37b0*/  SHF.L.U32 R95, R95, 0x10, RZ ;  /* 0x000000105f5f7819 */ /* 0x000fe200000006ff */
[----:B---3--:R-:W-:Y:S01]  /*37c0*/  FADD.FTZ R101, R101, 1 ;  /* 0x3f80000065657421 */ /* 0x008fe20000010000 */
[----:B------:R-:W-:Y:S01]  /*37d0*/  SHF.L.U32 R97, R97, 0x10, RZ ;  /* 0x0000001061617819 */ /* 0x000fe200000006ff */
[----:B------:R-:W2:Y:S01]  /*37e0*/  MUFU.EX2 R104, R104 ;  /* 0x0000006800687308 */ /* 0x000ea20000000800 */
[----:B------:R-:W-:Y:S01]  /*37f0*/  SHF.L.U32 R2, R89, 0x10, RZ ;  /* 0x0000001059027819 */ /* 0x000fe200000006ff */
[----:B------:R-:W-:Y:S01]  /*3800*/  FMUL.FTZ R89, R94, -1.4426950216293334961 ;  /* 0xbfb8aa3b5e597820 */ /* 0x000fe20000410000 */
[----:B0-----:R-:W-:Y:S01]  /*3810*/  SHF.L.U32 R22, R90, 0x10, RZ ;  /* 0x000000105a167819 */ /* 0x001fe200000006ff */
[----:B------:R-:W-:Y:S01]  /*3820*/  FMUL.FTZ R90, R100, -1.4426950216293334961 ;  /* 0xbfb8aa3b645a7820 */ /* 0x000fe20000410000 */
[----:B------:R-:W-:Y:S01]  /*3830*/  SHF.L.U32 R23, R91, 0x10, RZ ;  /* 0x000000105b177819 */ /* 0x000fe200000006ff */
[----:B-1----:R-:W-:Y:S01]  /*3840*/  FMUL.FTZ R88, R97, -1.4426950216293334961 ;  /* 0xbfb8aa3b61587820 */ /* 0x002fe20000410000 */
[----:B------:R-:W-:Y:S01]  /*3850*/  PRMT R98, R91, 0x7632, R98 ;  /* 0x000076325b627816 */ /* 0x000fe20000000062 */
[----:B------:R-:W-:Y:S01]  /*3860*/  FMUL.FTZ R91, R95, -1.4426950216293334961 ;  /* 0xbfb8aa3b5f5b7820 */ /* 0x000fe20000410000 */
[C---:B------:R-:W-:Y:S01]  /*3870*/  SHF.L.U32 R96, R92.reuse, 0x10, RZ ;  /* 0x000000105c607819 */ /* 0x040fe200000006ff */
[----:B------:R-:W0:Y:S01]  /*3880*/  MUFU.EX2 R114, R89 ;  /* 0x0000005900727308 */ /* 0x000e220000000800 */
[----:B------:R-:W-:Y:S01]  /*3890*/  PRMT R92, R92, 0x7632, R92 ;  /* 0x000076325c5c7816 */ /* 0x000fe2000000005c */
[----:B------:R-:W-:Y:S01]  /*38a0*/  FMUL.FTZ R105, R2, -1.4426950216293334961 ;  /* 0xbfb8aa3b02697820 */ /* 0x000fe20000410000 */
[----:B------:R-:W-:Y:S01]  /*38b0*/  FMUL.FTZ R107, R23, -1.4426950216293334961 ;  /* 0xbfb8aa3b176b7820 */ /* 0x000fe20000410000 */
[----:B------:R-:W1:Y:S01]  /*38c0*/  MUFU.EX2 R116, R90 ;  /* 0x0000005a00747308 */ /* 0x000e620000000800 */
[----:B------:R-:W-:Y:S01]  /*38d0*/  FMUL.FTZ R73, R96, -1.4426950216293334961 ;  /* 0xbfb8aa3b60497820 */ /* 0x000fe20000410000 */
[----:B------:R-:W-:Y:S01]  /*38e0*/  SHF.L.U32 R92, R92, 0x10, RZ ;  /* 0x000000105c5c7819 */ /* 0x000fe200000006ff */
[----:B------:R-:W-:Y:S01]  /*38f0*/  FMUL.FTZ R106, R22, -1.4426950216293334961 ;  /* 0xbfb8aa3b166a7820 */ /* 0x000fe20000410000 */
[----:B------:R-:W-:Y:S01]  /*3900*/  MUFU.EX2 R131, R91 ;  /* 0x0000005b00837308 */ /* 0x000fe20000000800 */
[----:B------:R-:W-:Y:S01]  /*3910*/  SHF.L.U32 R99, R99, 0x10, RZ ;  /* 0x0000001063637819 */ /* 0x000fe200000006ff */
[----:B------:R-:W-:Y:S01]  /*3920*/  FADD.FTZ R102, R102, 1 ;  /* 0x3f80000066667421 */ /* 0x000fe20000010000 */
[----:B------:R-:W-:Y:S01]  /*3930*/  FMUL.FTZ R75, R92, -1.4426950216293334961 ;  /* 0xbfb8aa3b5c4b7820 */ /* 0x000fe20000410000 */
[----:B------:R-:W3:Y:S01]  /*3940*/  MUFU.EX2 R133, R88 ;  /* 0x0000005800857308 */ /* 0x000ee20000000800 */
[----:B------:R-:W-:Y:S01]  /*3950*/  SHF.L.U32 R98, R98, 0x10, RZ ;  /* 0x0000001062627819 */ /* 0x000fe200000006ff */
[----:B--2---:R-:W-:Y:S01]  /*3960*/  FADD.FTZ R104, R104, 1 ;  /* 0x3f80000068687421 */ /* 0x004fe20000010000 */
[----:B------:R-:W-:Y:S01]  /*3970*/  FADD.FTZ R117, R103, 1 ;  /* 0x3f80000067757421 */ /* 0x000fe20000010000 */
[----:B------:R-:W2:Y:S01]  /*3980*/  MUFU.EX2 R73, R73 ;  /* 0x0000004900497308 */ /* 0x000ea20000000800 */
[----:B------:R-:W-:Y:S01]  /*3990*/  SHF.L.U32 R103, R6, 0x10, RZ ;  /* 0x0000001006677819 */ /* 0x000fe200000006ff */
[----:B------:R-:W-:Y:S01]  /*39a0*/  FMUL.FTZ R112, R98, -1.4426950216293334961 ;  /* 0xbfb8aa3b62707820 */ /* 0x000fe20000410000 */
[----:B------:R-:W-:Y:S01]  /*39b0*/  PRMT R125, R6, 0x7632, R125 ;  /* 0x00007632067d7816 */ /* 0x000fe2000000007d */
[----:B------:R-:W4:Y:S01]  /*39c0*/  MUFU.EX2 R109, R105 ;  /* 0x00000069006d7308 */ /* 0x000f220000000800 */
[----:B0-----:R-:W-:Y:S01]  /*39d0*/  FADD.FTZ R127, R114, 1 ;  /* 0x3f800000727f7421 */ /* 0x001fe20000010000 */
[----:B-1----:R-:W-:Y:S01]  /*39e0*/  FADD.FTZ R129, R116, 1 ;  /* 0x3f80000074817421 */ /* 0x002fe20000010000 */
[----:B------:R-:W-:Y:S01]  /*39f0*/  SHF.L.U32 R128, R76, 0x10, RZ ;  /* 0x000000104c807819 */ /* 0x000fe200000006ff */
[----:B------:R-:W-:Y:S01]  /*3a00*/  MUFU.EX2 R119, R107 ;  /* 0x0000006b00777308 */ /* 0x000fe20000000800 */
[----:B------:R-:W-:Y:S01]  /*3a10*/  SHF.L.U32 R120, R120, 0x10, RZ ;  /* 0x0000001078787819 */ /* 0x000fe200000006ff */
[----:B---3--:R-:W-:Y:S01]  /*3a20*/  FADD.FTZ R134, R133, 1 ;  /* 0x3f80000085867421 */ /* 0x008fe20000010000 */
[----:B------:R-:W-:Y:S01]  /*3a30*/  SHF.L.U32 R118, R118, 0x10, RZ ;  /* 0x0000001076767819 */ /* 0x000fe200000006ff */
[----:B------:R-:W0:Y:S01]  /*3a40*/  MUFU.EX2 R111, R106 ;  /* 0x0000006a006f7308 */ /* 0x000e220000000800 */
[----:B------:R-:W-:Y:S01]  /*3a50*/  SHF.L.U32 R125, R125, 0x10, RZ ;  /* 0x000000107d7d7819 */ /* 0x000fe200000006ff */
[----:B--2---:R-:W-:Y:S01]  /*3a60*/  FADD.FTZ R73, R73, 1 ;  /* 0x3f80000049497421 */ /* 0x004fe20000010000 */
[C---:B------:R-:W-:Y:S01]  /*3a70*/  SHF.L.U32 R124, R78.reuse, 0x10, RZ ;  /* 0x000000104e7c7819 */ /* 0x040fe200000006ff */
[----:B------:R1:W2:Y:S01]  /*3a80*/  MUFU.EX2 R108, R75 ;  /* 0x0000004b006c7308 */ /* 0x0002a20000000800 */
[----:B------:R-:W-:Y:S01]  /*3a90*/  SHF.L.U32 R122, R79, 0x10, RZ ;  /* 0x000000104f7a7819 */ /* 0x000fe200000006ff */
[----:B----4-:R-:W-:Y:S01]  /*3aa0*/  FADD.FTZ R109, R109, 1 ;  /* 0x3f8000006d6d7421 */ /* 0x010fe20000010000 */
[----:B------:R-:W-:Y:S01]  /*3ab0*/  PRMT R78, R78, 0x7632, R78 ;  /* 0x000076324e4e7816 */ /* 0x000fe2000000004e */
[----:B------:R3:W4:Y:S01]  /*3ac0*/  MUFU.RCP R105, R73 ;  /* 0x0000004900697308 */ /* 0x0007220000001000 */
[----:B------:R-:W-:Y:S01]  /*3ad0*/  PRMT R79, R79, 0x7632, R79 ;  /* 0x000076324f4f7816 */ /* 0x000fe2000000004f */
[----:B------:R-:W-:Y:S01]  /*3ae0*/  ULEA UR9, UP0, UR8, UR34, 0x1 ;  /* 0x0000002208097291 */ /* 0x000fe2000f8008ff */
[----:B------:R-:W-:Y:S01]  /*3af0*/  SHF.L.U32 R136, R78, 0x10, RZ ;  /* 0x000000104e887819 */ /* 0x000fe200000006ff */
[----:B-1----:R-:W-:Y:S01]  /*3b00*/  FMUL.FTZ R75, R99, -1.4426950216293334961 ;  /* 0xbfb8aa3b634b7820 */ /* 0x002fe20000410000 */
[----:B0-----:R-:W-:Y:S01]  /*3b10*/  FADD.FTZ R115, R111, 1 ;  /* 0x3f8000006f737421 */ /* 0x001fe20000010000 */
[----:B------:R-:W-:-:S02]  /*3b20*/  SHF.L.U32 R111, R7, 0x10, RZ ;  /* 0x00000010076f7819 */ /* 0x000fc400000006ff */
[----:B------:R0:W1:Y:S01]  /*3b30*/  MUFU.RCP R107, R101 ;  /* 0x00000065006b7308 */ /* 0x0000620000001000 */
[----:B---3--:R-:W-:Y:S01]  /*3b40*/  PRMT R73, R76, 0x7632, R73 ;  /* 0x000076324c497816 */ /* 0x008fe20000000049 */
[----:B------:R-:W-:Y:S01]  /*3b50*/  ULEA.HI.X UR8, UR8, UR35, UR10, 0x1, UP0 ;  /* 0x0000002308087291 */ /* 0x000fe200080f0c0a */
[----:B------:R-:W-:Y:S01]  /*3b60*/  SHF.L.U32 R138, R79, 0x10, RZ ;  /* 0x000000104f8a7819 */ /* 0x000fe200000006ff */
[----:B------:R-:W-:Y:S01]  /*3b70*/  UISETP.NE.U32.AND UP0, UPT, UR40, URZ, UPT ;  /* 0x000000ff2800728c */ /* 0x000fe2000bf05070 */
[----:B------:R-:W-:Y:S02]  /*3b80*/  PRMT R152, R9, 0x7632, R152 ;  /* 0x0000763209987816 */ /* 0x000fe40000000098 */
[----:B------:R-:W-:Y:S01]  /*3b90*/  PRMT R151, R10, 0x7632, R151 ;  /* 0x000076320a977816 */ /* 0x000fe20000000097 */
[----:B------:R3:W5:Y:S01]  /*3ba0*/  MUFU.EX2 R130, R75 ;  /* 0x0000004b00827308 */ /* 0x0007620000000800 */
[----:B0-----:R-:W-:Y:S01]  /*3bb0*/  SHF.L.U32 R101, R4, 0x10, RZ ;  /* 0x0000001004657819 */ /* 0x001fe200000006ff */
[----:B------:R-:W-:Y:S01]  /*3bc0*/  UISETP.NE.AND.EX UP0, UPT, UR41, URZ, UPT, UP0 ;  /* 0x000000ff2900728c */ /* 0x000fe2000bf05300 */
[----:B------:R-:W-:Y:S01]  /*3bd0*/  PRMT R150, R11, 0x7632, R150 ;  /* 0x000076320b967816 */ /* 0x000fe20000000096 */
[----:B------:R0:W-:Y:S01]  /*3be0*/  MUFU.RCP R106, R102 ;  /* 0x00000066006a7308 */ /* 0x0001e20000001000 */
[----:B------:R-:W-:-:S02]  /*3bf0*/  PRMT R156, R13, 0x7632, R156 ;  /* 0x000076320d9c7816 */ /* 0x000fc4000000009c */
[----:B------:R-:W-:Y:S02]  /*3c00*/  PRMT R155, R14, 0x7632, R155 ;  /* 0x000076320e9b7816 */ /* 0x000fe4000000009b */
[----:B---3--:R-:W-:Y:S02]  /*3c10*/  PRMT R75, R77, 0x7632, R75 ;  /* 0x000076324d4b7816 */ /* 0x008fe4000000004b */
[----:B------:R-:W-:Y:S01]  /*3c20*/  PRMT R154, R15, 0x7632, R154 ;  /* 0x000076320f9a7816 */ /* 0x000fe2000000009a */
[----:B------:R3:W-:Y:S01]  /*3c30*/  MUFU.RCP R113, R104 ;  /* 0x0000006800717308 */ /* 0x0007e20000001000 */
[----:B0-----:R-:W-:Y:S01]  /*3c40*/  SHF.L.U32 R102, R5, 0x10, RZ ;  /* 0x0000001005667819 */ /* 0x001fe200000006ff */
[----:B----4-:R-:W-:-:S04]  /*3c50*/  FADD.FTZ R5, -R105, 1 ;  /* 0x3f80000069057421 */ /* 0x010fc80000010100 */
[C---:B------:R-:W-:Y:S01]  /*3c60*/  FFMA.FTZ R5, R96.reuse, R5, 1 ;  /* 0x3f80000060057423 */ /* 0x040fe20000010005 */
[----:B------:R-:W-:Y:S01]  /*3c70*/  FMUL.FTZ R96, R96, R105 ;  /* 0x0000006960607220 */ /* 0x000fe20000410000 */
[----:B------:R0:W4:Y:S01]  /*3c80*/  MUFU.EX2 R135, R112 ;  /* 0x0000007000877308 */ /* 0x0001220000000800 */
[----:B---3--:R-:W-:Y:S01]  /*3c90*/  FADD.FTZ R104, R119, 1 ;  /* 0x3f80000077687421 */ /* 0x008fe20000010000 */
[----:B--2---:R-:W-:Y:S01]  /*3ca0*/  FADD.FTZ R119, R108, 1 ;  /* 0x3f8000006c777421 */ /* 0x004fe20000010000 */
[----:B------:R-:W-:Y:S01]  /*3cb0*/  FADD.FTZ R108, R110, 1 ;  /* 0x3f8000006e6c7421 */ /* 0x000fe20000010000 */
[----:B------:R-:W-:Y:S01]  /*3cc0*/  MUFU.RCP R117, R117 ;  /* 0x0000007500757308 */ /* 0x000fe20000001000 */
[----:B0-----:R-:W-:Y:S01]  /*3cd0*/  PRMT R112, R7, 0x7632, R112 ;  /* 0x0000763207707816 */ /* 0x001fe20000000070 */
[----:B-1----:R-:W-:-:S06]  /*3ce0*/  FADD.FTZ R7, -R107, 1 ;  /* 0x3f8000006b077421 */ /* 0x002fcc0000010100 */
[----:B------:R-:W-:Y:S01]  /*3cf0*/  MUFU.RCP R119, R119 ;  /* 0x0000007700777308 */ /* 0x000fe20000001000 */
[----:B------:R-:W-:Y:S01]  /*3d00*/  SHF.L.U32 R112, R112, 0x10, RZ ;  /* 0x0000001070707819 */ /* 0x000fe200000006ff */
[C---:B------:R-:W-:Y:S01]  /*3d10*/  FFMA.FTZ R7, R26.reuse, R7, 1 ;  /* 0x3f8000001a077423 */ /* 0x040fe20000010007 */
[----:B------:R-:W-:-:S05]  /*3d20*/  FMUL.FTZ R26, R26, R107 ;  /* 0x0000006b1a1a7220 */ /* 0x000fca0000410000 */
[----:B------:R-:W-:Y:S08]  /*3d30*/  MUFU.RCP R108, R108 ;  /* 0x0000006c006c7308 */ /* 0x000ff00000001000 */
[----:B------:R-:W-:Y:S08]  /*3d40*/  MUFU.RCP R127, R127 ;  /* 0x0000007f007f7308 */ /* 0x000ff00000001000 */
[----:B------:R-:W-:Y:S08]  /*3d50*/  MUFU.RCP R129, R129 ;  /* 0x0000008100817308 */ /* 0x000ff00000001000 */
[----:B------:R-:W-:Y:S08]  /*3d60*/  MUFU.RCP R104, R104 ;  /* 0x0000006800687308 */ /* 0x000ff00000001000 */
[----:B------:R-:W0:Y:S08]  /*3d70*/  MUFU.RCP R115, R115 ;  /* 0x0000007300737308 */ /* 0x000e300000001000 */
[----:B------:R-:W-:Y:S08]  /*3d80*/  MUFU.RCP R109, R109 ;  /* 0x0000006d006d7308 */ /* 0x000ff00000001000 */
[----:B------:R-:W1:Y:S01]  /*3d90*/  MUFU.RCP R144, R134 ;  /* 0x0000008600907308 */ /* 0x000e620000001000 */
[----:B0-----:R-:W-:-:S04]  /*3da0*/  FADD.FTZ R139, -R115, 1 ;  /* 0x3f800000738b7421 */ /* 0x001fc80000010100 */
[C---:B------:R-:W-:Y:S01]  /*3db0*/  FFMA.FTZ R139, R22.reuse, R139, 1 ;  /* 0x3f800000168b7423 */ /* 0x040fe2000001008b */
[----:B------:R-:W-:Y:S01]  /*3dc0*/  FMUL.FTZ R22, R22, R115 ;  /* 0x0000007316167220 */ /* 0x000fe20000410000 */
[----:B-1----:R-:W-:-:S04]  /*3dd0*/  FADD.FTZ R146, -R144, 1 ;  /* 0x3f80000090927421 */ /* 0x002fc80000010100 */
[C---:B------:R-:W-:Y:S01]  /*3de0*/  FFMA.FTZ R146, R97.reuse, R146, 1 ;  /* 0x3f80000061927423 */ /* 0x040fe20000010092 */
[----:B------:R-:W-:Y:S01]  /*3df0*/  FMUL.FTZ R97, R97, R144 ;  /* 0x0000009061617220 */ /* 0x000fe20000410000 */
[----:B-----5:R0:W-:Y:S04]  /*3e00*/  STS.128 [R55], R80 ;  /* 0x0000005037007388 */ /* 0x0201e80000000c00 */
[----:B------:R1:W-:Y:S01]  /*3e10*/  STS.128 [R55+0x200], R84 ;  /* 0x0002005437007388 */ /* 0x0003e20000000c00 */
[----:B------:R-:W-:-:S03]  /*3e20*/  NOP ;  /* 0x0000000000007918 */ /* 0x000fc60000000000 */
[----:B------:R-:W2:Y:S01]  /*3e30*/  LDS.128 R88, [R56] ;  /* 0x0000000038587984 */ /* 0x000ea20000000c00 */
[----:B0-----:R-:W-:Y:S01]  /*3e40*/  FADD.FTZ R82, -R106, 1 ;  /* 0x3f8000006a527421 */ /* 0x001fe20000010100 */
[----:B------:R-:W-:-:S03]  /*3e50*/  FADD.FTZ R81, -R117, 1 ;  /* 0x3f80000075517421 */ /* 0x000fc60000010100 */
[----:B-1----:R-:W-:Y:S01]  /*3e60*/  FFMA.FTZ R86, R25, R82, 1 ;  /* 0x3f80000019567423 */ /* 0x002fe20000010052 */
[C---:B------:R-:W-:Y:S01]  /*3e70*/  FFMA.FTZ R116, R24.reuse, R81, 1 ;  /* 0x3f80000018747423 */ /* 0x040fe20000010051 */
[----:B------:R-:W-:Y:S01]  /*3e80*/  FADD.FTZ R81, -R119, 1 ;  /* 0x3f80000077517421 */ /* 0x000fe20000010100 */
[----:B------:R-:W-:Y:S01]  /*3e90*/  FMUL.FTZ R25, R25, R106 ;  /* 0x0000006a19197220 */ /* 0x000fe20000410000 */
[----:B------:R-:W-:Y:S02]  /*3ea0*/  FMUL.FTZ R24, R24, R117 ;  /* 0x0000007518187220 */ /* 0x000fe40000410000 */
[C---:B------:R-:W-:Y:S01]  /*3eb0*/  FFMA.FTZ R81, R92.reuse, R81, 1 ;  /* 0x3f8000005c517423 */ /* 0x040fe20000010051 */
[----:B------:R-:W-:Y:S01]  /*3ec0*/  FMUL.FTZ R92, R92, R119 ;  /* 0x000000775c5c7220 */ /* 0x000fe20000410000 */
[----:B--2---:R-:W-:Y:S02]  /*3ed0*/  PRMT R77, R88, 0x7632, R77 ;  /* 0x00007632584d7816 */ /* 0x004fe4000000004d */
[----:B------:R-:W-:-:S02]  /*3ee0*/  PRMT R83, R89, 0x7632, R83 ;  /* 0x0000763259537816 */ /* 0x000fc40000000053 */
[----:B------:R-:W-:Y:S02]  /*3ef0*/  SHF.L.U32 R88, R88, 0x10, RZ ;  /* 0x0000001058587819 */ /* 0x000fe400000006ff */
[----:B------:R-:W-:Y:S02]  /*3f00*/  SHF.L.U32 R89, R89, 0x10, RZ ;  /* 0x0000001059597819 */ /* 0x000fe400000006ff */
[----:B------:R-:W-:Y:S01]  /*3f10*/  SHF.L.U32 R76, R91, 0x10, RZ ;  /* 0x000000105b4c7819 */ /* 0x000fe200000006ff */
[----:B------:R-:W-:Y:S01]  /*3f20*/  FMUL.FTZ R4, R101, R88 ;  /* 0x0000005865047220 */ /* 0x000fe20000410000 */
[----:B------:R-:W-:Y:S01]  /*3f30*/  PRMT R114, R90, 0x7632, R114 ;  /* 0x000076325a727816 */ /* 0x000fe20000000072 */
[----:B------:R-:W-:Y:S01]  /*3f40*/  FMUL.FTZ R6, R102, R89 ;  /* 0x0000005966067220 */ /* 0x000fe20000410000 */
[----:B------:R-:W-:Y:S01]  /*3f50*/  SHF.L.U32 R77, R77, 0x10, RZ ;  /* 0x000000104d4d7819 */ /* 0x000fe200000006ff */
[----:B------:R-:W-:Y:S01]  /*3f60*/  FMUL.FTZ R4, R105, R4 ;  /* 0x0000000469047220 */ /* 0x000fe20000410000 */
[----:B------:R-:W-:Y:S01]  /*3f70*/  SHF.L.U32 R90, R90, 0x10, RZ ;  /* 0x000000105a5a7819 */ /* 0x000fe200000006ff */
[----:B------:R-:W-:Y:S01]  /*3f80*/  FMUL.FTZ R6, R107, R6 ;  /* 0x000000066b067220 */ /* 0x000fe20000410000 */
[----:B------:R-:W-:Y:S01]  /*3f90*/  FMUL.FTZ R110, R111, R76 ;  /* 0x0000004c6f6e7220 */ /* 0x000fe20000410000 */
[----:B------:R-:W-:Y:S01]  /*3fa0*/  FMUL.FTZ R80, R4, R5 ;  /* 0x0000000504507220 */ /* 0x000fe20000410000 */
[----:B------:R-:W-:Y:S01]  /*3fb0*/  PRMT R121, R91, 0x7632, R121 ;  /* 0x000076325b797816 */ /* 0x000fe20000000079 */
[----:B------:R-:W-:Y:S01]  /*3fc0*/  FMUL.FTZ R84, R6, R7 ;  /* 0x0000000706547220 */ /* 0x000fe20000410000 */
[----:B------:R-:W-:Y:S01]  /*3fd0*/  FADD.FTZ R91, R130, 1 ;  /* 0x3f800000825b7421 */ /* 0x000fe20000010000 */
[----:B------:R-:W0:Y:S01]  /*3fe0*/  LDS.128 R4, [R56+0x10] ;  /* 0x0000100038047984 */ /* 0x000e220000000c00 */
[----:B------:R-:W-:Y:S01]  /*3ff0*/  FMUL.FTZ R82, R120, R77 ;  /* 0x0000004d78527220 */ /* 0x000fe20000410000 */
[----:B------:R-:W-:Y:S01]  /*4000*/  FMUL.FTZ R85, R103, R90 ;  /* 0x0000005a67557220 */ /* 0x000fe20000410000 */
[----:B------:R-:W-:Y:S01]  /*4010*/  FMUL.FTZ R87, R117, R110 ;  /* 0x0000006e75577220 */ /* 0x000fe20000410000 */
[----:B------:R-:W-:Y:S01]  /*4020*/  SHF.L.U32 R114, R114, 0x10, RZ ;  /* 0x0000001072727819 */ /* 0x000fe200000006ff */
[----:B------:R1:W-:Y:S01]  /*4030*/  MUFU.RCP R110, R91 ;  /* 0x0000005b006e7308 */ /* 0x0003e20000001000 */
[----:B------:R-:W-:Y:S01]  /*4040*/  FMUL.FTZ R82, R119, R82 ;  /* 0x0000005277527220 */ /* 0x000fe20000410000 */
[----:B------:R-:W-:Y:S01]  /*4050*/  FMUL.FTZ R85, R106, R85 ;  /* 0x000000556a557220 */ /* 0x000fe20000410000 */
[----:B------:R-:W-:Y:S01]  /*4060*/  SHF.L.U32 R121, R121, 0x10, RZ ;  /* 0x0000001079797819 */ /* 0x000fe200000006ff */
[----:B------:R-:W-:Y:S01]  /*4070*/  FMUL.FTZ R130, R87, R116 ;  /* 0x0000007457827220 */ /* 0x000fe20000410000 */
[----:B------:R-:W-:Y:S01]  /*4080*/  FMUL.FTZ R81, R82, R81 ;  /* 0x0000005152517220 */ /* 0x000fe20000410000 */
[----:B------:R-:W-:Y:S01]  /*4090*/  FMUL.FTZ R85, R85, R86 ;  /* 0x0000005655557220 */ /* 0x000fe20000410000 */
[----:B------:R-:W-:Y:S01]  /*40a0*/  FADD.FTZ R82, -R108, 1 ;  /* 0x3f8000006c527421 */ /* 0x000fe20000010100 */
[----:B------:R-:W-:Y:S01]  /*40b0*/  FADD.FTZ R116, R131, 1 ;  /* 0x3f80000083747421 */ /* 0x000fe20000010000 */
[----:B-1----:R-:W-:Y:S01]  /*40c0*/  SHF.L.U32 R91, R83, 0x10, RZ ;  /* 0x00000010535b7819 */ /* 0x002fe200000006ff */
[----:B------:R-:W-:Y:S01]  /*40d0*/  FADD.FTZ R87, -R127, 1 ;  /* 0x3f8000007f577421 */ /* 0x000fe20000010100 */
[----:B------:R-:W-:Y:S01]  /*40e0*/  FMUL.FTZ R86, R125, R114 ;  /* 0x000000727d567220 */ /* 0x000fe20000410000 */
[----:B------:R-:W-:Y:S01]  /*40f0*/  FADD.FTZ R131, -R129, 1 ;  /* 0x3f80000081837421 */ /* 0x000fe20000010100 */
        /* <DEDUP_REMOVED lines=8> */
[----:B------:R-:W1:Y:S01]  /*4180*/  MUFU.RCP R116, R116 ;  /* 0x0000007400747308 */ /* 0x000e620000001000 */
[----:B------:R-:W-:Y:S01]  /*4190*/  FMUL.FTZ R83, R83, R82 ;  /* 0x0000005253537220 */ /* 0x000fe20000410000 */
[----:B------:R-:W-:Y:S01]  /*41a0*/  FMUL.FTZ R82, R86, R87 ;  /* 0x0000005756527220 */ /* 0x000fe20000410000 */
[----:B------:R-:W-:Y:S01]  /*41b0*/  FMUL.FTZ R87, R132, R131 ;  /* 0x0000008384577220 */ /* 0x000fe20000410000 */
[----:B----4-:R-:W-:Y:S01]  /*41c0*/  FADD.FTZ R132, R135, 1 ;  /* 0x3f80000087847421 */ /* 0x010fe20000010000 */
[----:B------:R-:W-:Y:S01]  /*41d0*/  F2FP.BF16.F32.PACK_AB R80, R81, R80 ;  /* 0x000000505150723e */ /* 0x000fe200000010ff */
[----:B------:R-:W-:Y:S01]  /*41e0*/  FMUL.FTZ R93, R93, R108 ;  /* 0x0000006c5d5d7220 */ /* 0x000fe20000410000 */
[----:B------:R-:W-:Y:S01]  /*41f0*/  F2FP.BF16.F32.PACK_AB R81, R83, R84 ;  /* 0x000000545351723e */ /* 0x000fe200000010ff */
[----:B------:R2:W3:Y:S01]  /*4200*/  MUFU.RCP R147, R132 ;  /* 0x0000008400937308 */ /* 0x0004e20000001000 */
[----:B------:R-:W-:Y:S01]  /*4210*/  F2FP.BF16.F32.PACK_AB R82, R82, R85 ;  /* 0x000000555252723e */ /* 0x000fe200000010ff */
[----:B------:R-:W-:Y:S01]  /*4220*/  FMUL.FTZ R94, R94, R127 ;  /* 0x0000007f5e5e7220 */ /* 0x000fe20000410000 */
[----:B------:R-:W-:Y:S01]  /*4230*/  F2FP.BF16.F32.PACK_AB R83, R87, R130 ;  /* 0x000000825753723e */ /* 0x000fe200000010ff */
[----:B------:R-:W-:Y:S01]  /*4240*/  BAR.SYNC.DEFER_BLOCKING 0x0 ;  /* 0x0000000000007b1d */ /* 0x000fe20000010000 */
[----:B------:R-:W-:Y:S01]  /*4250*/  PRMT R130, R12, 0x7632, R130 ;  /* 0x000076320c827816 */ /* 0x000fe20000000082 */
[----:B------:R-:W-:Y:S01]  /*4260*/  FMUL.FTZ R100, R100, R129 ;  /* 0x0000008164647220 */ /* 0x000fe20000410000 */
[C---:B0-----:R-:W-:Y:S01]  /*4270*/  PRMT R86, R4.reuse, 0x7632, R86 ;  /* 0x0000763204567816 */ /* 0x041fe20000000056 */
[----:B------:R-:W-:Y:S01]  /*4280*/  FMUL.FTZ R111, R111, R24 ;  /* 0x000000186f6f7220 */ /* 0x000fe20000410000 */
[----:B------:R-:W-:Y:S01]  /*4290*/  SHF.L.U32 R131, R4, 0x10, RZ ;  /* 0x0000001004837819 */ /* 0x000fe200000006ff */
[----:B------:R-:W-:Y:S01]  /*42a0*/  FADD.FTZ R4, -R104, 1 ;  /* 0x3f80000068047421 */ /* 0x000fe20000010100 */
[----:B------:R-:W-:Y:S01]  /*42b0*/  SHF.L.U32 R135, R6, 0x10, RZ ;  /* 0x0000001006877819 */ /* 0x000fe200000006ff */
[----:B-1----:R-:W-:Y:S01]  /*42c0*/  FADD.FTZ R78, -R116, 1 ;  /* 0x3f800000744e7421 */ /* 0x002fe20000010100 */
[----:B------:R-:W-:Y:S01]  /*42d0*/  SHF.L.U32 R137, R7, 0x10, RZ ;  /* 0x0000001007897819 */ /* 0x000fe200000006ff */
[----:B------:R-:W-:Y:S01]  /*42e0*/  FFMA.FTZ R134, R23, R4, 1 ;  /* 0x3f80000017867423 */ /* 0x000fe20000010004 */
[C---:B------:R-:W-:Y:S01]  /*42f0*/  PRMT R140, R5.reuse, 0x7632, R140 ;  /* 0x00007632058c7816 */ /* 0x040fe2000000008c */
[----:B------:R-:W-:Y:S01]  /*4300*/  FMUL.FTZ R4, R128, R131 ;  /* 0x0000008380047220 */ /* 0x000fe20000410000 */
[----:B------:R-:W-:Y:S01]  /*4310*/  SHF.L.U32 R133, R5, 0x10, RZ ;  /* 0x0000001005857819 */ /* 0x000fe200000006ff */
[----:B------:R-:W-:Y:S01]  /*4320*/  FADD.FTZ R5, -R113, 1 ;  /* 0x3f80000071057421 */ /* 0x000fe20000010100 */
[----:B--2---:R-:W-:Y:S01]  /*4330*/  FMUL.FTZ R132, R124, R135 ;  /* 0x000000877c847220 */ /* 0x004fe20000410000 */
[----:B------:R-:W-:Y:S01]  /*4340*/  FMUL.FTZ R145, R122, R137 ;  /* 0x000000897a917220 */ /* 0x000fe20000410000 */
[----:B------:R-:W-:Y:S01]  /*4350*/  PRMT R141, R6, 0x7632, R141 ;  /* 0x00007632068d7816 */ /* 0x000fe2000000008d */
[----:B------:R-:W-:Y:S01]  /*4360*/  FFMA.FTZ R5, R0, R5, 1 ;  /* 0x3f80000000057423 */ /* 0x000fe20000010005 */
[----:B------:R-:W-:Y:S01]  /*4370*/  PRMT R143, R7, 0x7632, R143 ;  /* 0x00007632078f7816 */ /* 0x000fe2000000008f */
[----:B------:R-:W-:Y:S01]  /*4380*/  FMUL.FTZ R4, R113, R4 ;  /* 0x0000000471047220 */ /* 0x000fe20000410000 */
[----:B------:R-:W-:Y:S01]  /*4390*/  FMUL.FTZ R132, R115, R132 ;  /* 0x0000008473847220 */ /* 0x000fe20000410000 */
[C---:B------:R-:W-:Y:S01]  /*43a0*/  FADD.FTZ R7, -R109.reuse, 1 ;  /* 0x3f8000006d077421 */ /* 0x040fe20000010100 */
[----:B------:R-:W-:Y:S01]  /*43b0*/  FMUL.FTZ R6, R126, R133 ;  /* 0x000000857e067220 */ /* 0x000fe20000410000 */
[----:B------:R-:W-:Y:S01]  /*43c0*/  FMUL.FTZ R145, R104, R145 ;  /* 0x0000009168917220 */ /* 0x000fe20000410000 */
[----:B------:R-:W-:Y:S01]  /*43d0*/  FMUL.FTZ R4, R4, R5 ;  /* 0x0000000504047220 */ /* 0x000fe20000410000 */
[----:B------:R-:W-:Y:S01]  /*43e0*/  FMUL.FTZ R142, R132, R139 ;  /* 0x0000008b848e7220 */ /* 0x000fe20000410000 */
[----:B------:R-:W-:Y:S01]  /*43f0*/  FFMA.FTZ R7, R2, R7, 1 ;  /* 0x3f80000002077423 */ /* 0x000fe20000010007 */
[----:B------:R-:W-:Y:S01]  /*4400*/  FMUL.FTZ R6, R109, R6 ;  /* 0x000000066d067220 */ /* 0x000fe20000410000 */
[----:B------:R-:W-:Y:S01]  /*4410*/  FMUL.FTZ R145, R145, R134 ;  /* 0x0000008691917220 */ /* 0x000fe20000410000 */
[----:B------:R-:W-:Y:S01]  /*4420*/  SHF.L.U32 R132, R73, 0x10, RZ ;  /* 0x0000001049847819 */ /* 0x000fe200000006ff */
[----:B---3--:R-:W-:Y:S01]  /*4430*/  FADD.FTZ R5, -R147, 1 ;  /* 0x3f80000093057421 */ /* 0x008fe20000010100 */
[----:B------:R-:W-:Y:S01]  /*4440*/  SHF.L.U32 R139, R86, 0x10, RZ ;  /* 0x00000010568b7819 */ /* 0x000fe200000006ff */
[----:B------:R-:W-:Y:S01]  /*4450*/  FMUL.FTZ R7, R6, R7 ;  /* 0x0000000706077220 */ /* 0x000fe20000410000 */
[----:B------:R-:W-:Y:S01]  /*4460*/  SHF.L.U32 R134, R75, 0x10, RZ ;  /* 0x000000104b867819 */ /* 0x000fe200000006ff */
[----:B------:R-:W-:Y:S01]  /*4470*/  FFMA.FTZ R79, R98, R5, 1 ;  /* 0x3f800000624f7423 */ /* 0x000fe20000010005 */
[----:B------:R-:W-:Y:S01]  /*4480*/  SHF.L.U32 R140, R140, 0x10, RZ ;  /* 0x000000108c8c7819 */ /* 0x000fe200000006ff */
[----:B------:R-:W-:Y:S01]  /*4490*/  FADD.FTZ R6, -R110, 1 ;  /* 0x3f8000006e067421 */ /* 0x000fe20000010100 */
[----:B------:R-:W-:Y:S01]  /*44a0*/  SHF.L.U32 R141, R141, 0x10, RZ ;  /* 0x000000108d8d7819 */ /* 0x000fe200000006ff */
[----:B------:R-:W-:Y:S01]  /*44b0*/  FMUL.FTZ R5, R132, R139 ;  /* 0x0000008b84057220 */ /* 0x000fe20000410000 */
[----:B------:R-:W-:Y:S01]  /*44c0*/  SHF.L.U32 R143, R143, 0x10, RZ ;  /* 0x000000108f8f7819 */ /* 0x000fe200000006ff */
[----:B------:R-:W-:Y:S01]  /*44d0*/  FMUL.FTZ R73, R134, R140 ;  /* 0x0000008c86497220 */ /* 0x000fe20000410000 */
[----:B------:R-:W-:Y:S01]  /*44e0*/  FFMA.FTZ R6, R99, R6, 1 ;  /* 0x3f80000063067423 */ /* 0x000fe20000010006 */
        /* <DEDUP_REMOVED lines=11> */
[----:B------:R0:W-:Y:S01]  /*45a0*/  STS.128 [R56], R80 ;  /* 0x0000005038007388 */ /* 0x0001e20000000c00 */
        /* <DEDUP_REMOVED lines=11> */
[----:B------:R1:W-:Y:S01]  /*4660*/  STS.128 [R56+0x10], R84 ;  /* 0x0000105438007388 */ /* 0x0003e20000000c00 */
[----:B------:R-:W-:Y:S01]  /*4670*/  NOP ;  /* 0x0000000000007918 */ /* 0x000fe20000000000 */
[----:B0-----:R-:W-:-:S02]  /*4680*/  SHF.L.U32 R81, R9, 0x10, RZ ;  /* 0x0000001009517819 */ /* 0x001fc400000006ff */
[----:B------:R-:W0:Y:S01]  /*4690*/  LDS.128 R4, [R55] ;  /* 0x0000000037047984 */ /* 0x000e220000000c00 */
[----:B------:R-:W-:Y:S01]  /*46a0*/  SHF.L.U32 R83, R10, 0x10, RZ ;  /* 0x000000100a537819 */ /* 0x000fe200000006ff */
[----:B------:R-:W-:Y:S01]  /*46b0*/  FMUL.FTZ R126, R126, R2 ;  /* 0x000000027e7e7220 */ /* 0x000fe20000410000 */
[----:B------:R-:W-:Y:S01]  /*46c0*/  SHF.L.U32 R78, R13, 0x10, RZ ;  /* 0x000000100d4e7819 */ /* 0x000fe200000006ff */
[----:B------:R-:W-:Y:S01]  /*46d0*/  FMUL.FTZ R124, R124, R22 ;  /* 0x000000167c7c7220 */ /* 0x000fe20000410000 */
[----:B------:R-:W-:Y:S01]  /*46e0*/  MOV R12, UR9 ;  /* 0x00000009000c7c02 */ /* 0x000fe20008000f00 */
[----:B------:R-:W-:Y:S01]  /*46f0*/  FMUL.FTZ R122, R122, R23 ;  /* 0x000000177a7a7220 */ /* 0x000fe20000410000 */
[----:B------:R-:W-:Y:S01]  /*4700*/  MOV R13, UR8 ;  /* 0x00000008000d7c02 */ /* 0x000fe20008000f00 */
[----:B------:R-:W-:Y:S01]  /*4710*/  FMUL.FTZ R120, R120, R92 ;  /* 0x0000005c78787220 */ /* 0x000fe20000410000 */
[----:B-1----:R-:W-:Y:S01]  /*4720*/  SHF.L.U32 R85, R11, 0x10, RZ ;  /* 0x000000100b557819 */ /* 0x002fe200000006ff */
[----:B------:R-:W-:Y:S01]  /*4730*/  FMUL.FTZ R118, R118, R93 ;  /* 0x0000005d76767220 */ /* 0x000fe20000410000 */
[----:B------:R-:W1:Y:S01]  /*4740*/  LDS.128 R8, [R55+0x200] ;  /* 0x0002000037087984 */ /* 0x000e620000000c00 */
[----:B------:R-:W-:Y:S01]  /*4750*/  IMAD.WIDE.U32 R12, R52, 0x10, R12 ;  /* 0x00000010340c7825 */ /* 0x000fe200078e000c */
[----:B------:R-:W-:-:S03]  /*4760*/  SHF.L.U32 R75, R14, 0x10, RZ ;  /* 0x000000100e4b7819 */ /* 0x000fc600000006ff */
        /* <DEDUP_REMOVED lines=60> */
.L_x_5625:
[----:B------:R-:W-:Y:S01]  /*4b30*/  FFMA.FTZ R2, R120, R117, R87 ;  /* 0x0000007578027223 */ /* 0x000fe20000010057 */
[----:B------:R-:W-:Y:S01]  /*4b40*/  SHF.L.U32 R156, R156, 0x10, RZ ;  /* 0x000000109c9c7819 */ /* 0x000fe200000006ff */
[----:B------:R-:W2:Y:S01]  /*4b50*/  LDCU UR8, c[0x0][0x38c] ;  /* 0x00007180ff0877ac */ /* 0x000ea20008000800 */
[----:B------:R-:W-:Y:S01]  /*4b60*/  SHF.L.U32 R155, R155, 0x10, RZ ;  /* 0x000000109b9b7819 */ /* 0x000fe200000006ff */
[----:B01----:R-:W-:Y:S01]  /*4b70*/  FFMA.FTZ R5, R113, R78, R2 ;  /* 0x0000004e71057223 */ /* 0x003fe20000010002 */
        /* <DEDUP_REMOVED lines=10> */
[----:B------:R-:W-:Y:S01]  /*4c20*/  CS2R R102, SRZ ;  /* 0x0000000000667805 */ /* 0x000fe2000001ff00 */
[----:B------:R-:W-:Y:S01]  /*4c30*/  FFMA.FTZ R2, R116, R155, R5 ;  /* 0x0000009b74027223 */ /* 0x000fe20000010005 */
[----:B------:R-:W-:-:S02]  /*4c40*/  MOV R107, RZ ;  /* 0x000000ff006b7202 */ /* 0x000fc40000000f00 */
[----:B------:R-:W-:Y:S02]  /*4c50*/  CS2R R100, SRZ ;  /* 0x0000000000647805 */ /* 0x000fe4000001ff00 */
[----:B------:R-:W-:Y:S01]  /*4c60*/  CS2R R98, SRZ ;  /* 0x0000000000627805 */ /* 0x000fe2000001ff00 */
[----:B------:R-:W-:Y:S01]  /*4c70*/  FFMA.FTZ R5, R111, R80, R2 ;  /* 0x000000506f057223 */ /* 0x000fe20000010002 */
[----:B--2---:R-:W-:Y:S01]  /*4c80*/  UISETP.GE.AND UP0, UPT, UR8, 0x1, UPT ;  /* 0x000000010800788c */ /* 0x004fe2000bf06270 */
[----:B------:R-:W-:Y:S02]  /*4c90*/  CS2R R96, SRZ ;  /* 0x0000000000607805 */ /* 0x000fe4000001ff00 */
[----:B------:R-:W-:Y:S01]  /*4ca0*/  CS2R R94, SRZ ;  /* 0x00000000005e7805 */ /* 0x000fe2000001ff00 */
[----:B------:R-:W-:Y:S01]  /*4cb0*/  FFMA.FTZ R5, R112, R154, R5 ;  /* 0x0000009a70057223 */ /* 0x000fe20000010005 */
[----:B------:R-:W-:Y:S01]  /*4cc0*/  MOV R92, RZ ;  /* 0x000000ff005c7202 */ /* 0x000fe20000000f00 */
[----:B------:R-:W-:Y:S01]  /*4cd0*/  FMUL.FTZ R121, R0, R3 ;  /* 0x0000000300797220 */ /* 0x000fe20000410000 */
[----:B------:R-:W-:Y:S01]  /*4ce0*/  MOV R88, RZ ;  /* 0x000000ff00587202 */ /* 0x000fe20000000f00 */
        /* <DEDUP_REMOVED lines=20> */
[----:B------:R-:W-:-:S04]  /*4e30*/  FFMA.FTZ R5, R106, R151, R5 ;  /* 0x000000976a057223 */ /* 0x000fc80000010005 */
[----:B------:R-:W-:-:S04]  /*4e40*/  FFMA.FTZ R5, R122, R85, R5 ;  /* 0x000000557a057223 */ /* 0x000fc80000010005 */
[----:B------:R-:W-:Y:S01]  /*4e50*/  FFMA.FTZ R27, R104, R150, R5 ;  /* 0x00000096681b7223 */ /* 0x000fe20000010005 */
[----:B------:R-:W-:Y:S06]  /*4e60*/  BAR.SYNC.DEFER_BLOCKING 0x0 ;  /* 0x0000000000007b1d */ /* 0x000fec0000010000 */
[----:B------:R-:W-:Y:S05]  /*4e70*/  BRA.U !UP0, `(.L_x_5626) ;  /* 0x00000031082c7547 */ /* 0x000fea000b800000 */
        /* <DEDUP_REMOVED lines=32> */
.L_x_5671:
[----:B0-----:R-:W-:Y:S01]  /*5080*/  IMAD.WIDE.U32 R4, R114, UR8, RZ ;  /* 0x0000000872047c25 */ /* 0x001fe2000f8e00ff */
        /* <DEDUP_REMOVED lines=10> */
[----:B-1----:R-:W5:Y:S04]  /*5130*/  LDG.E.128 R4, desc[UR36][R14.64] ;  /* 0x000000240e047981 */ /* 0x002f68000c1e1d00 */
[----:B--2---:R-:W2:Y:S01]  /*5140*/  LDG.E.128 R8, desc[UR36][R14.64+0x200] ;  /* 0x000200240e087981 */ /* 0x004ea2000c1e1d00 */
        /* <DEDUP_REMOVED lines=23> */
[----:B--2---:R1:W-:Y:S01]  /*52c0*/  STS.128 [R55+0x200], R8 ;  /* 0x0002000837007388 */ /* 0x0043e20000000c00 */
[----:B------:R-:W-:-:S03]  /*52d0*/  NOP ;  /* 0x0000000000007918 */ /* 0x000fc60000000000 */
[----:B0-----:R-:W0:Y:S01]  /*52e0*/  LDS.128 R12, [R56] ;  /* 0x00000000380c7984 */ /* 0x001e220000000c00 */
[----:B---3--:R-:W-:-:S03]  /*52f0*/  FMUL.FTZ R162, R157, 1.4426950216293334961 ;  /* 0x3fb8aa3b9da27820 */ /* 0x008fc60000410000 */
[----:B------:R-:W2:Y:S01]  /*5300*/  LDS.128 R4, [R56+0x10] ;  /* 0x0000100038047984 */ /* 0x000ea20000000c00 */
[C---:B------:R-:W-:Y:S01]  /*5310*/  FMUL.FTZ R164, R162.reuse, R72 ;  /* 0x00000048a2a47220 */ /* 0x040fe20000410000 */
[C---:B------:R-:W-:Y:S01]  /*5320*/  FMUL.FTZ R159, R162.reuse, R67 ;  /* 0x00000043a29f7220 */ /* 0x040fe20000410000 */
[C---:B----4-:R-:W-:Y:S01]  /*5330*/  FMUL.FTZ R77, R162.reuse, R65 ;  /* 0x00000041a24d7220 */ /* 0x050fe20000410000 */
        /* <DEDUP_REMOVED lines=14> */
[----:B------:R-:W-:Y:S01]  /*5420*/  SEL R8, R33, UR9, P2 ;  /* 0x0000000921087c07 */ /* 0x000fe20009000000 */
[----:B------:R-:W3:Y:S04]  /*5430*/  MUFU.EX2 R159, R159 ;  /* 0x0000009f009f7308 */ /* 0x000ee80000000800 */
[----:B------:R-:W4:Y:S04]  /*5440*/  MUFU.EX2 R10, R158 ;  /* 0x0000009e000a7308 */ /* 0x000f280000000800 */
[----:B------:R-:W1:Y:S04]  /*5450*/  MUFU.EX2 R77, R77 ;  /* 0x0000004d004d7308 */ /* 0x000e680000000800 */
[----:B------:R-:W1:Y:S04]  /*5460*/  MUFU.EX2 R2, R2 ;  /* 0x0000000200027308 */ /* 0x000e680000000800 */
[----:B------:R-:W1:Y:S01]  /*5470*/  MUFU.EX2 R11, R11 ;  /* 0x0000000b000b7308 */ /* 0x000e620000000800 */
[----:B0-----:R-:W-:-:S02]  /*5480*/  SHF.L.U32 R185, R12, 0x10, RZ ;  /* 0x000000100cb97819 */ /* 0x001fc400000006ff */
[C---:B------:R-:W-:Y:S01]  /*5490*/  PRMT R195, R13.reuse, 0x7632, R195 ;  /* 0x000076320dc37816 */ /* 0x040fe200000000c3 */
[----:B------:R-:W0:Y:S01]  /*54a0*/  MUFU.EX2 R161, R161 ;  /* 0x000000a100a17308 */ /* 0x000e220000000800 */
[----:B------:R-:W-:Y:S02]  /*54b0*/  SHF.L.U32 R187, R13, 0x10, RZ ;  /* 0x000000100dbb7819 */ /* 0x000fe400000006ff */
[----:B------:R-:W-:Y:S01]  /*54c0*/  PRMT R193, R12, 0x7632, R193 ;  /* 0x000076320cc17816 */ /* 0x000fe200000000c1 */
[----:B------:R-:W0:Y:S01]  /*54d0*/  MUFU.EX2 R160, R160 ;  /* 0x000000a000a07308 */ /* 0x000e220000000800 */
[----:B------:R-:W-:Y:S02]  /*54e0*/  PRMT R197, R14, 0x7632, R197 ;  /* 0x000076320ec57816 */ /* 0x000fe400000000c5 */
[----:B------:R-:W-:Y:S01]  /*54f0*/  PRMT R192, R15, 0x7632, R192 ;  /* 0x000076320fc07816 */ /* 0x000fe200000000c0 */
[----:B------:R-:W0:Y:S01]  /*5500*/  MUFU.EX2 R179, R179 ;  /* 0x000000b300b37308 */ /* 0x000e220000000800 */
[----:B--2---:R-:W-:-:S02]  /*5510*/  PRMT R194, R4, 0x7632, R194 ;  /* 0x0000763204c27816 */ /* 0x004fc400000000c2 */
[----:B------:R-:W-:Y:S01]  /*5520*/  PRMT R186, R5, 0x7632, R186 ;  /* 0x0000763205ba7816 */ /* 0x000fe200000000ba */
[----:B------:R-:W2:Y:S01]  /*5530*/  MUFU.EX2 R174, R174 ;  /* 0x000000ae00ae7308 */ /* 0x000ea20000000800 */
[----:B------:R-:W-:Y:S02]  /*5540*/  PRMT R167, R6, 0x7632, R167 ;  /* 0x0000763206a77816 */ /* 0x000fe400000000a7 */
        /* <DEDUP_REMOVED lines=29> */
[----:B------:R-:W-:Y:S01]  /*5720*/  FMUL.FTZ R15, R76, R193 ;  /* 0x000000c14c0f7220 */ /* 0x000fe20000410000 */
[----:B-----5:R-:W-:Y:S01]  /*5730*/  LEA R9, R8, UR10, 0x2 ;  /* 0x0000000a08097c11 */ /* 0x020fe2000f8e10ff */
[C---:B------:R-:W-:Y:S01]  /*5740*/  FMUL.FTZ R165, R76.reuse, R195 ;  /* 0x000000c34ca57220 */ /* 0x040fe20000410000 */
[C---:B------:R-:W-:Y:S01]  /*5750*/  FMUL.FTZ R199, R76.reuse, R197 ;  /* 0x000000c54cc77220 */ /* 0x040fe20000410000 */
[C---:B------:R-:W-:Y:S01]  /*5760*/  FMUL.FTZ R203, R76.reuse, R192 ;  /* 0x000000c04ccb7220 */ /* 0x040fe20000410000 */
[C---:B------:R-:W-:Y:S01]  /*5770*/  FMUL.FTZ R207, R76.reuse, R194 ;  /* 0x000000c24ccf7220 */ /* 0x040fe20000410000 */
[----:B-1----:R1:W-:Y:S01]  /*5780*/  STS [R9+0x1d10], R164 ;  /* 0x001d10a409007388 */ /* 0x0023e20000000800 */
        /* <DEDUP_REMOVED lines=29> */
.L_x_5628:
[----:B------:R-:W-:-:S06]  /*5960*/  LEA R213, R18, UR10, 0x2 ;  /* 0x0000000a12d57c11 */ /* 0x000fcc000f8e10ff */
[----:B------:R-:W0:Y:S02]  /*5970*/  LDS R213, [R213+0x2514] ;  /* 0x00251400d5d57984 */ /* 0x000e240000000800 */
.L_x_5629:
[----:B------:R-:W-:Y:S05]  /*5980*/  BSYNC.RECONVERGENT B0 ;  /* 0x0000000000007941 */ /* 0x000fea0003800200 */
.L_x_5627:
        /* <DEDUP_REMOVED lines=78> */
.L_x_5689:
[----:B------:R-:W-:Y:S01]  /*5e70*/  ISETP.GE.AND P3, PT, R74, 0x10, PT ;  /* 0x000000104a00780c */ /* 0x000fe20003f66270 */
[----:B----4-:R-:W-:Y:S01]  /*5e80*/  FFMA.FTZ R4, R6, R4, R5 ;  /* 0x0000000406047223 */ /* 0x010fe20000010005 */
[----:B------:R-:W-:-:S04]  /*5e90*/  UMOV UR9, 0xffffffff ;  /* 0xffffffff00097882 */ /* 0x000fc80000000000 */
[----:B------:R-:W-:-:S07]  /*5ea0*/  FSEL R7, R5, R4, !P3 ;  /* 0x0000000405077208 */ /* 0x000fce0005800000 */
[----:B--23--:R-:W-:Y:S01]  /*5eb0*/  @P3 FMUL.FTZ R6, R6, R169 ;  /* 0x000000a906063220 */ /* 0x00cfe20000410000 */
[----:B------:R-:W-:Y:S06]  /*5ec0*/  BRA.DIV UR9, `(.L_x_5632) ;  /* 0x0000003a099c7947 */ /* 0x000fec000b800000 */
.L_x_5692:
[----:B------:R-:W-:-:S03]  /*5ed0*/  UMOV UR9, 0xffffffff ;  /* 0xffffffff00097882 */ /* 0x000fc60000000000 */
[----:B------:R-:W-:Y:S05]  /*5ee0*/  BRA.DIV UR9, `(.L_x_5633) ;  /* 0x0000003a09bc7947 */ /* 0x000fea000b800000 */
.L_x_5695:
[----:B------:R-:W-:-:S03]  /*5ef0*/  UMOV UR9, 0xffffffff ;  /* 0xffffffff00097882 */ /* 0x000fc60000000000 */
[----:B------:R-:W-:Y:S05]  /*5f00*/  BRA.DIV UR9, `(.L_x_5634) ;  /* 0x0000003a09dc7947 */ /* 0x000fea000b800000 */
[----:B------:R2:W3:Y:S04]  /*5f10*/  SHFL.UP PT, R166, R6, 0x1, RZ ;  /* 0x0420000006a67989 */ /* 0x0004e800000e00ff */
[----:B------:R2:W4:Y:S04]  /*5f20*/  SHFL.UP PT, R169, R7, 0x1, RZ ;  /* 0x0420000007a97989 */ /* 0x00052800000e00ff */
[----:B-----5:R2:W0:Y:S04]  /*5f30*/  SHFL.IDX PT, R4, R8, RZ, 0x1f ;  /* 0x00001fff08047589 */ /* 0x02042800000e0000 */
[----:B------:R2:W0:Y:S02]  /*5f40*/  SHFL.IDX PT, R5, R9, RZ, 0x1f ;  /* 0x00001fff09057589 */ /* 0x00042400000e0000 */
.L_x_5701:
[----:B--2---:R-:W2:Y:S01]  /*5f50*/  LDS.64 R6, [R53+0x1900] ;  /* 0x0019000035067984 */ /* 0x004ea20000000a00 */
[C---:B0--34-:R-:W-:Y:S01]  /*5f60*/  @P2 FFMA.FTZ R5, R166.reuse, R5, R169 ;  /* 0x00000005a6052223 */ /* 0x059fe200000100a9 */
[----:B------:R-:W-:-:S03]  /*5f70*/  @P2 FMUL.FTZ R4, R166, R4 ;  /* 0x00000004a6042220 */ /* 0x000fc60000410000 */
[-C--:B--2---:R-:W-:Y:S01]  /*5f80*/  FFMA.FTZ R7, R5, R6.reuse, R7 ;  /* 0x0000000605077223 */ /* 0x084fe20000010007 */
[----:B------:R-:W-:-:S05]  /*5f90*/  FMUL.FTZ R6, R4, R6 ;  /* 0x0000000604067220 */ /* 0x000fca0000410000 */
[----:B------:R3:W-:Y:S02]  /*5fa0*/  STS.128 [R53+0x1900], R4 ;  /* 0x0019000435007388 */ /* 0x0007e40000000c00 */
.L_x_5630:
        /* <DEDUP_REMOVED lines=110> */
.L_x_5718:
        /* <DEDUP_REMOVED lines=8> */
.L_x_5635:
        /* <DEDUP_REMOVED lines=11> */
[----:B------:R-:W-:Y:S01]  /*67c0*/  ISETP.NE.AND P1, PT, R18, RZ, PT ;  /* 0x000000ff1200720c */ /* 0x000fe20003f25270 */
        /* <DEDUP_REMOVED lines=12> */
[----:B------:R-:W-:Y:S01]  /*6890*/  P2R R189, PR, RZ, 0x2 ;  /* 0x00000002ffbd7803 */ /* 0x000fe20000000000 */
[----:B------:R-:W0:Y:S01]  /*68a0*/  LDS R5, [R37+0x1b14] ;  /* 0x001b140025057984 */ /* 0x000e220000000800 */
[----:B------:R-:W-:Y:S01]  /*68b0*/  FFMA.FTZ R4, R116, R197, R187 ;  /* 0x000000c574047223 */ /* 0x000fe200000100bb */
[C---:B------:R-:W-:Y:S01]  /*68c0*/  FMUL.FTZ R187, R76.reuse, R219 ;  /* 0x000000db4cbb7220 */ /* 0x040fe20000410000 */
[C---:B------:R-:W-:Y:S01]  /*68d0*/  FMUL.FTZ R197, R76.reuse, R171 ;  /* 0x000000ab4cc57220 */ /* 0x040fe20000410000 */
[----:B------:R1:W-:Y:S01]  /*68e0*/  @!P1 STS.64 [UR9+0x2610], R8 ;  /* 0x00261008ff009988 */ /* 0x0003e20008000a09 */
[----:B------:R-:W-:Y:S01]  /*68f0*/  FFMA.FTZ R191, R111, R191, R4 ;  /* 0x000000bf6fbf7223 */ /* 0x000fe20000010004 */
        /* <DEDUP_REMOVED lines=8> */
[----:B-1----:R-:W-:Y:S01]  /*6980*/  FMUL.FTZ R9, R76, R173 ;  /* 0x000000ad4c097220 */ /* 0x002fe20000410000 */
[C---:B------:R-:W-:Y:S01]  /*6990*/  FMUL.FTZ R197, R110.reuse, R197 ;  /* 0x000000c56ec57220 */ /* 0x040fe20000410000 */
[----:B------:R1:W-:Y:S01]  /*69a0*/  STS [R34+0x8], R185 ;  /* 0x000008b922007388 */ /* 0x0003e20000000800 */
[----:B------:R-:W-:Y:S01]  /*69b0*/  FFMA.FTZ R195, R110, R194, R191 ;  /* 0x000000c26ec37223 */ /* 0x000fe200000100bf */
[----:B------:R-:W-:Y:S01]  /*69c0*/  FMUL.FTZ R191, R76, R206 ;  /* 0x000000ce4cbf7220 */ /* 0x000fe20000410000 */
[----:B--2---:R-:W-:Y:S01]  /*69d0*/  FMUL.FTZ R7, R111, R4 ;  /* 0x000000046f077220 */ /* 0x004fe20000410000 */
[----:B------:R-:W-:Y:S01]  /*69e0*/  FMUL.FTZ R9, R128, R9 ;  /* 0x0000000980097220 */ /* 0x000fe20000410000 */
[----:B------:R-:W-:Y:S01]  /*69f0*/  STS [R34+0x14], R193 ;  /* 0x000014c122007388 */ /* 0x000fe20000000800 */
[----:B------:R-:W-:Y:S01]  /*6a00*/  FMUL.FTZ R191, R130, R191 ;  /* 0x000000bf82bf7220 */ /* 0x000fe20000410000 */
[----:B---3--:R-:W-:Y:S01]  /*6a10*/  FMUL.FTZ R187, R76, R168 ;  /* 0x000000a84cbb7220 */ /* 0x008fe20000410000 */
[----:B------:R-:W-:Y:S01]  /*6a20*/  FFMA.FTZ R195, R126, R176, R195 ;  /* 0x000000b07ec37223 */ /* 0x000fe200000100c3 */
[----:B------:R2:W-:Y:S01]  /*6a30*/  STS [R34+0x18], R7 ;  /* 0x0000180722007388 */ /* 0x0005e20000000800 */
[----:B-1----:R-:W-:Y:S01]  /*6a40*/  FMUL.FTZ R185, R76, R169 ;  /* 0x000000a94cb97220 */ /* 0x002fe20000410000 */
[----:B------:R-:W-:Y:S01]  /*6a50*/  FMUL.FTZ R187, R122, R187 ;  /* 0x000000bb7abb7220 */ /* 0x000fe20000410000 */
[----:B------:R-:W-:Y:S01]  /*6a60*/  FFMA.FTZ R195, R108, R186, R195 ;  /* 0x000000ba6cc37223 */ /* 0x000fe200000100c3 */
[----:B------:R1:W-:Y:S01]  /*6a70*/  STS [R34+0x10], R191 ;  /* 0x000010bf22007388 */ /* 0x0003e20000000800 */
[----:B------:R-:W-:Y:S01]  /*6a80*/  FMUL.FTZ R185, R126, R185 ;  /* 0x000000b97eb97220 */ /* 0x000fe20000410000 */
[----:B------:R-:W-:Y:S01]  /*6a90*/  FMUL.FTZ R181, R181, R172 ;  /* 0x000000acb5b57220 */ /* 0x000fe20000410000 */
[----:B------:R-:W-:Y:S01]  /*6aa0*/  FMUL.FTZ R167, R167, R170 ;  /* 0x000000aaa7a77220 */ /* 0x000fe20000410000 */
[----:B------:R-:W-:Y:S01]  /*6ab0*/  STS [R34+0x20], R9 ;  /* 0x0000200922007388 */ /* 0x000fe20000000800 */
[----:B------:R-:W-:Y:S01]  /*6ac0*/  FMUL.FTZ R163, R163, R168 ;  /* 0x000000a8a3a37220 */ /* 0x000fe20000410000 */
[----:B--2---:R-:W-:Y:S01]  /*6ad0*/  FMUL.FTZ R7, R76, R172 ;  /* 0x000000ac4c077220 */ /* 0x004fe20000410000 */
[----:B------:R-:W-:Y:S01]  /*6ae0*/  FFMA.FTZ R181, R124, R181, R195 ;  /* 0x000000b57cb57223 */ /* 0x000fe200000100c3 */
[----:B------:R-:W-:Y:S01]  /*6af0*/  STS [R34+0x24], R197 ;  /* 0x000024c522007388 */ /* 0x000fe20000000800 */
[----:B------:R-:W-:Y:S01]  /*6b00*/  BSSY.RECONVERGENT B0, `(.L_x_5637) ;  /* 0x0000036000007945 */ /* 0x000fe20003800200 */
[C---:B-1----:R-:W-:Y:S01]  /*6b10*/  FMUL.FTZ R191, R76.reuse, R166 ;  /* 0x000000a64cbf7220 */ /* 0x042fe20000410000 */
[----:B0-----:R-:W-:Y:S01]  /*6b20*/  FFMA.FTZ R200, R5, R213, R200 ;  /* 0x000000d505c87223 */ /* 0x001fe200000100c8 */
[----:B------:R-:W-:Y:S01]  /*6b30*/  FMUL.FTZ R5, R76, R217 ;  /* 0x000000d94c057220 */ /* 0x000fe20000410000 */
[----:B------:R-:W-:Y:S01]  /*6b40*/  FMUL.FTZ R7, R124, R7 ;  /* 0x000000077c077220 */ /* 0x000fe20000410000 */
[----:B------:R-:W-:Y:S01]  /*6b50*/  FMUL.FTZ R191, R104, R191 ;  /* 0x000000bf68bf7220 */ /* 0x000fe20000410000 */
[----:B------:R-:W-:Y:S01]  /*6b60*/  FFMA.FTZ R188, R188, R200, R205 ;  /* 0x000000c8bcbc7223 */ /* 0x000fe200000100cd */
[----:B------:R-:W-:Y:S01]  /*6b70*/  FMUL.FTZ R5, R120, R5 ;  /* 0x0000000578057220 */ /* 0x000fe20000410000 */
[----:B------:R-:W-:Y:S01]  /*6b80*/  FMUL.FTZ R205, R76, R177 ;  /* 0x000000b14ccd7220 */ /* 0x000fe20000410000 */
[----:B------:R-:W-:Y:S01]  /*6b90*/  STS [R34+0x28], R185 ;  /* 0x000028b922007388 */ /* 0x000fe20000000800 */
[----:B------:R-:W-:Y:S01]  /*6ba0*/  FFMA.FTZ R184, R184, R188, R211 ;  /* 0x000000bcb8b87223 */ /* 0x000fe200000100d3 */
[----:B------:R-:W-:Y:S01]  /*6bb0*/  FFMA.FTZ R167, R106, R167, R181 ;  /* 0x000000a76aa77223 */ /* 0x000fe200000100b5 */
[----:B------:R-:W-:Y:S01]  /*6bc0*/  FMUL.FTZ R205, R108, R205 ;  /* 0x000000cd6ccd7220 */ /* 0x000fe20000410000 */
[----:B------:R0:W-:Y:S01]  /*6bd0*/  STS [R34+0x4], R5 ;  /* 0x0000040522007388 */ /* 0x0001e20000000800 */
[----:B------:R-:W-:Y:S01]  /*6be0*/  FFMA.FTZ R180, R180, R184, R201 ;  /* 0x000000b8b4b47223 */ /* 0x000fe200000100c9 */
[----:B------:R-:W-:-:S02]  /*6bf0*/  FFMA.FTZ R163, R122, R163, R167 ;  /* 0x000000a37aa37223 */ /* 0x000fc400000100a7 */
[----:B------:R-:W-:Y:S01]  /*6c00*/  STS [R34+0x2c], R205 ;  /* 0x00002ccd22007388 */ /* 0x000fe20000000800 */
[----:B------:R-:W-:-:S03]  /*6c10*/  FFMA.FTZ R178, R178, R180, R209 ;  /* 0x000000b4b2b27223 */ /* 0x000fc600000100d1 */
[----:B------:R1:W-:Y:S01]  /*6c20*/  STS [R34+0x30], R7 ;  /* 0x0000300722007388 */ /* 0x0003e20000000800 */
[----:B------:R-:W-:Y:S01]  /*6c30*/  FFMA.FTZ R198, R183, R178, R198 ;  /* 0x000000b2b7c67223 */ /* 0x000fe200000100c6 */
[----:B0-----:R-:W-:Y:S02]  /*6c40*/  FMUL.FTZ R5, R76, R175 ;  /* 0x000000af4c057220 */ /* 0x001fe40000410000 */
[----:B------:R-:W-:Y:S01]  /*6c50*/  STS [R34+0x38], R187 ;  /* 0x000038bb22007388 */ /* 0x000fe20000000800 */
[----:B------:R-:W-:Y:S01]  /*6c60*/  FFMA.FTZ R174, R174, R198, R207 ;  /* 0x000000c6aeae7223 */ /* 0x000fe200000100cf */
[----:B------:R-:W-:Y:S02]  /*6c70*/  FMUL.FTZ R5, R112, R5 ;  /* 0x0000000570057220 */ /* 0x000fe40000410000 */
[----:B------:R-:W-:Y:S01]  /*6c80*/  STS [R34+0x3c], R191 ;  /* 0x00003cbf22007388 */ /* 0x000fe20000000800 */
[----:B------:R-:W-:Y:S01]  /*6c90*/  FFMA.FTZ R196, R179, R174, R196 ;  /* 0x000000aeb3c47223 */ /* 0x000fe200000100c4 */
[----:B-1----:R-:W-:Y:S01]  /*6ca0*/  IMAD.WIDE.U32 R6, R22, UR8, R24 ;  /* 0x0000000816067c25 */ /* 0x002fe2000f8e0018 */
[----:B------:R-:W-:Y:S01]  /*6cb0*/  MOV R179, UR39 ;  /* 0x0000002700b37c02 */ /* 0x000fe20008000f00 */
[----:B------:R0:W-:Y:S02]  /*6cc0*/  STS [R34+0x1c], R5 ;  /* 0x00001c0522007388 */ /* 0x0001e40000000800 */
[----:B------:R-:W-:Y:S01]  /*6cd0*/  FFMA.FTZ R160, R160, R196, R203 ;  /* 0x000000c4a0a07223 */ /* 0x000fe200000100cb */
[----:B------:R-:W-:-:S03]  /*6ce0*/  LEA R4, P1, R6, UR44, 0x2 ;  /* 0x0000002c06047c11 */ /* 0x000fc6000f8210ff */
[----:B------:R-:W-:Y:S01]  /*6cf0*/  FFMA.FTZ R190, R161, R160, R190 ;  /* 0x000000a0a1be7223 */ /* 0x000fe200000100be */
[----:B------:R-:W-:-:S03]  /*6d00*/  IADD3 R179, PT, PT, R179, -UR6, -R18 ;  /* 0x80000006b3b37c10 */ /* 0x000fc6000fffe812 */
[----:B------:R-:W-:Y:S01]  /*6d10*/  FFMA.FTZ R158, R158, R190, R199 ;  /* 0x000000be9e9e7223 */ /* 0x000fe200000100c7 */
[----:B0-----:R-:W-:Y:S01]  /*6d20*/  FMUL.FTZ R5, R76, R170 ;  /* 0x000000aa4c057220 */ /* 0x001fe20000410000 */
[----:B------:R-:W-:Y:S02]  /*6d30*/  ISETP.GE.AND P2, PT, R179, 0x41, PT ;  /* 0x00000041b300780c */ /* 0x000fe40003f46270 */
[----:B------:R-:W-:Y:S01]  /*6d40*/  FFMA.FTZ R162, R11, R158, R162 ;  /* 0x0000009e0ba27223 */ /* 0x000fe200000100a2 */
[----:B------:R-:W-:Y:S01]  /*6d50*/  FMUL.FTZ R5, R106, R5 ;  /* 0x000000056a057220 */ /* 0x000fe20000410000 */
[C---:B------:R-:W-:Y:S02]  /*6d60*/  ISETP.GE.AND P3, PT, R179.reuse, 0x81, PT ;  /* 0x00000081b300780c */ /* 0x040fe40003f66270 */
[----:B------:R-:W-:Y:S02]  /*6d70*/  ISETP.GE.AND P4, PT, R179, 0xc1, PT ;  /* 0x000000c1b300780c */ /* 0x000fe40003f86270 */
[----:B------:R0:W-:Y:S01]  /*6d80*/  STS [R34+0x34], R5 ;  /* 0x0000340522007388 */ /* 0x0001e20000000800 */
[----:B------:R-:W-:Y:S01]  /*6d90*/  BAR.SYNC.DEFER_BLOCKING 0x0 ;  /* 0x0000000000007b1d */ /* 0x000fe20000010000 */
[----:B0-----:R-:W-:-:S05]  /*6da0*/  IMAD R5, R23, UR8, R7 ;  /* 0x0000000817057c24 */ /* 0x001fca000f8e0207 */
[----:B------:R-:W-:Y:S01]  /*6db0*/  LEA.HI.X R5, R6, UR45, R5, 0x2, P1 ;  /* 0x0000002d06057c11 */ /* 0x000fe200088f1405 */
[----:B------:R-:W-:Y:S01]  /*6dc0*/  FFMA.FTZ R6, R2, R162, R165 ;  /* 0x000000a202067223 */ /* 0x000fe200000100a5 */
[----:B------:R-:W-:-:S03]  /*6dd0*/  ISETP.GE.AND P1, PT, R179, 0x1, PT ;  /* 0x00000001b300780c */ /* 0x000fc60003f26270 */
[----:B------:R-:W-:-:S04]  /*6de0*/  FFMA.FTZ R14, R77, R6, R14 ;  /* 0x000000064d0e7223 */ /* 0x000fc8000001000e */
[----:B------:R-:W-:Y:S01]  /*6df0*/  FFMA.FTZ R10, R10, R14, R15 ;  /* 0x0000000e0a0a7223 */ /* 0x000fe2000001000f */
[----:B------:R0:W1:Y:S05]  /*6e00*/  LDS R9, [R36+0x950] ;  /* 0x0009500024097984 */ /* 0x00006a0000000800 */
[----:B------:R-:W-:Y:S05]  /*6e10*/  @!P1 BRA `(.L_x_5638) ;  /* 0x0000000000109947 */ /* 0x000fea0003800000 */
[----:B------:R-:W-:-:S04]  /*6e20*/  LEA.HI R2, R18, R18, RZ, 0x1b ;  /* 0x0000001212027211 */ /* 0x000fc800078fd8ff */
[----:B------:R-:W-:-:S05]  /*6e30*/  LEA R2, R2, UR10, 0x2 ;  /* 0x0000000a02027c11 */ /* 0x000fca000f8e10ff */
[----:B------:R-:W2:Y:S04]  /*6e40*/  LDS R7, [R2+0x850] ;  /* 0x0008500002077984 */ /* 0x000ea80000000800 */
[----:B--2---:R2:W-:Y:S02]  /*6e50*/  REDG.E.ADD.F32.FTZ.RN.STRONG.GPU desc[UR36][R4.64], R7 ;  /* 0x00000007040079a6 */ /* 0x0045e4000c12f324 */
.L_x_5638:
[----:B------:R-:W-:Y:S05]  /*6e60*/  BSYNC.RECONVERGENT B0 ;  /* 0x0000000000007941 */ /* 0x000fea0003800200 */
.L_x_5637:
[----:B------:R-:W-:Y:S04]  /*6e70*/  BSSY.RECONVERGENT B0, `(.L_x_5639) ;  /* 0x0000003000007945 */ /* 0x000fe80003800200 */
[----:B------:R-:W-:Y:S05]  /*6e80*/  @!P2 BRA `(.L_x_5640) ;  /* 0x000000000004a947 */ /* 0x000fea0003800000 */
[----:B-1----:R3:W-:Y:S02]  /*6e90*/  REDG.E.ADD.F32.FTZ.RN.STRONG.GPU desc[UR36][R4.64+0x100], R9 ;  /* 0x00010009040079a6 */ /* 0x0027e4000c12f324 */
.L_x_5640:
[----:B------:R-:W-:Y:S05]  /*6ea0*/  BSYNC.RECONVERGENT B0 ;  /* 0x0000000000007941 */ /* 0x000fea0003800200 */
.L_x_5639:
[----:B--2---:R2:W4:Y:S01]  /*6eb0*/  LDS R7, [R38+0xa50] ;  /* 0x000a500026077984 */ /* 0x0045220000000800 */
[----:B------:R-:W-:Y:S04]  /*6ec0*/  BSSY.RECONVERGENT B0, `(.L_x_5641) ;  /* 0x0000003000007945 */ /* 0x000fe80003800200 */
[----:B------:R-:W-:Y:S05]  /*6ed0*/  @!P3 BRA `(.L_x_5642) ;  /* 0x000000000004b947 */ /* 0x000fea0003800000 */
[----:B----4-:R4:W-:Y:S02]  /*6ee0*/  REDG.E.ADD.F32.FTZ.RN.STRONG.GPU desc[UR36][R4.64+0x200], R7 ;  /* 0x00020007040079a6 */ /* 0x0109e4000c12f324 */
.L_x_5642:
[----:B------:R-:W-:Y:S05]  /*6ef0*/  BSYNC.RECONVERGENT B0 ;  /* 0x0000000000007941 */ /* 0x000fea0003800200 */
.L_x_5641:
[----:B----4-:R4:W0:Y:S01]  /*6f00*/  LDS R7, [R39+0xb50] ;  /* 0x000b500027077984 */ /* 0x0108220000000800 */
[----:B------:R-:W-:Y:S01]  /*6f10*/  BSSY.RECONVERGENT B0, `(.L_x_5643) ;  /* 0x0000004000007945 */ /* 0x000fe20003800200 */
[----:B------:R-:W-:-:S03]  /*6f20*/  FMUL.FTZ R8, R13, R166 ;  /* 0x000000a60d087220 */ /* 0x000fc60000410000 */
[----:B------:R-:W-:Y:S05]  /*6f30*/  @!P4 BRA `(.L_x_5644) ;  /* 0x000000000004c947 */ /* 0x000fea0003800000 */
[----:B0-----:R0:W-:Y:S02]  /*6f40*/  REDG.E.ADD.F32.FTZ.RN.STRONG.GPU desc[UR36][R4.64+0x300], R7 ;  /* 0x00030007040079a6 */ /* 0x0011e4000c12f324 */
.L_x_5644:
[----:B------:R-:W-:Y:S05]  /*6f50*/  BSYNC.RECONVERGENT B0 ;  /* 0x0000000000007941 */ /* 0x000fea0003800200 */
.L_x_5643:
        /* <DEDUP_REMOVED lines=12> */
.L_x_5646:
[----:B------:R-:W-:Y:S05]  /*7020*/  BSYNC.RECONVERGENT B0 ;  /* 0x0000000000007941 */ /* 0x000fea0003800200 */
.L_x_5645:
[----:B-1-3--:R1:W3:Y:S01]  /*7030*/  LDS R9, [R41+0xd50] ;  /* 0x000d500029097984 */ /* 0x00a2e20000000800 */
[----:B------:R-:W-:Y:S01]  /*7040*/  BSSY.RECONVERGENT B0, `(.L_x_5647) ;  /* 0x0000005000007945 */ /* 0x000fe20003800200 */
[----:B0-----:R-:W-:Y:S01]  /*7050*/  FADD.FTZ R7, -R149, R202 ;  /* 0x000000ca95077221 */ /* 0x001fe20000010100 */
[----:B------:R-:W-:Y:S02]  /*7060*/  FMUL.FTZ R2, R12, R72 ;  /* 0x000000480c027220 */ /* 0x000fe40000410000 */
[----:B------:R-:W-:Y:S05]  /*7070*/  @!P1 BRA `(.L_x_5648) ;  /* 0x0000000000049947 */ /* 0x000fea0003800000 */
[----:B---3--:R0:W-:Y:S02]  /*7080*/  REDG.E.ADD.F32.FTZ.RN.STRONG.GPU desc[UR36][R4.64+0x500], R9 ;  /* 0x00050009040079a6 */ /* 0x0081e4000c12f324 */
.L_x_5648:
[----:B------:R-:W-:Y:S05]  /*7090*/  BSYNC.RECONVERGENT B0 ;  /* 0x0000000000007941 */ /* 0x000fea0003800200 */
.L_x_5647:
[----:B0--3--:R0:W3:Y:S01]  /*70a0*/  LDS R9, [R42+0xe50] ;  /* 0x000e50002a097984 */ /* 0x0090e20000000800 */
[----:B------:R-:W-:Y:S01]  /*70b0*/  BSSY.RECONVERGENT B0, `(.L_x_5649) ;  /* 0x0000006000007945 */ /* 0x000fe20003800200 */
[----:B------:R-:W-:Y:S01]  /*70c0*/  FADD.FTZ R217, -R148, R217 ;  /* 0x000000d994d97221 */ /* 0x000fe20000010100 */
[----:B------:R-:W-:Y:S01]  /*70d0*/  FMUL.FTZ R76, R10, R67 ;  /* 0x000000430a4c7220 */ /* 0x000fe20000410000 */
[----:B------:R-:W-:Y:S01]  /*70e0*/  FFMA.FTZ R11, R2, R7, RZ ;  /* 0x00000007020b7223 */ /* 0x000fe200000100ff */
[----:B------:R-:W-:Y:S06]  /*70f0*/  @!P2 BRA `(.L_x_5650) ;  /* 0x000000000004a947 */ /* 0x000fec0003800000 */
[----:B---3--:R3:W-:Y:S02]  /*7100*/  REDG.E.ADD.F32.FTZ.RN.STRONG.GPU desc[UR36][R4.64+0x600], R9 ;  /* 0x00060009040079a6 */ /* 0x0087e4000c12f324 */
.L_x_5650:
[----:B------:R-:W-:Y:S05]  /*7110*/  BSYNC.RECONVERGENT B0 ;  /* 0x0000000000007941 */ /* 0x000fea0003800200 */
.L_x_5649:
[----:B------:R-:W-:Y:S01]  /*7120*/  FFMA.FTZ R182, R76, R217, R11 ;  /* 0x000000d94cb67223 */ /* 0x000fe2000001000b */
[----:B------:R-:W-:Y:S01]  /*7130*/  BSSY.RECONVERGENT B0, `(.L_x_5651) ;  /* 0x0000006000007945 */ /* 0x000fe20003800200 */
[----:B------:R0:W0:Y:S01]  /*7140*/  LDS R11, [R43+0xf50] ;  /* 0x000f50002b0b7984 */ /* 0x0000220000000800 */
[----:B------:R-:W-:Y:S01]  /*7150*/  FADD.FTZ R204, -R147, R204 ;  /* 0x000000cc93cc7221 */ /* 0x000fe20000010100 */
[----:B---3--:R-:W-:Y:S01]  /*7160*/  FMUL.FTZ R9, R14, R71 ;  /* 0x000000470e097220 */ /* 0x008fe20000410000 */
[----:B------:R-:W-:Y:S06]  /*7170*/  @!P3 BRA `(.L_x_5652) ;  /* 0x000000000004b947 */ /* 0x000fec0003800000 */
[----:B0-----:R3:W-:Y:S02]  /*7180*/  REDG.E.ADD.F32.FTZ.RN.STRONG.GPU desc[UR36][R4.64+0x700], R11 ;  /* 0x0007000b040079a6 */ /* 0x0017e4000c12f324 */
.L_x_5652:
[----:B------:R-:W-:Y:S05]  /*7190*/  BSYNC.RECONVERGENT B0 ;  /* 0x0000000000007941 */ /* 0x000fea0003800200 */
.L_x_5651:
[----:B0--3--:R0:W3:Y:S01]  /*71a0*/  LDS R11, [R51+0x1050] ;  /* 0x00105000330b7984 */ /* 0x0090e20000000800 */
[----:B------:R-:W-:Y:S01]  /*71b0*/  BSSY.RECONVERGENT B0, `(.L_x_5653) ;  /* 0x0000006000007945 */ /* 0x000fe20003800200 */
[----:B------:R-:W-:Y:S01]  /*71c0*/  FADD.FTZ R219, -R146, R219 ;  /* 0x000000db92db7221 */ /* 0x000fe20000010100 */
[----:B------:R-:W-:Y:S01]  /*71d0*/  FMUL.FTZ R176, R6, R65 ;  /* 0x0000004106b07220 */ /* 0x000fe20000410000 */
[----:B------:R-:W-:Y:S01]  /*71e0*/  FFMA.FTZ R13, R9, R204, R182 ;  /* 0x000000cc090d7223 */ /* 0x000fe200000100b6 */
[----:B------:R-:W-:Y:S06]  /*71f0*/  @!P4 BRA `(.L_x_5654) ;  /* 0x000000000004c947 */ /* 0x000fec0003800000 */
[----:B---3--:R3:W-:Y:S02]  /*7200*/  REDG.E.ADD.F32.FTZ.RN.STRONG.GPU desc[UR36][R4.64+0x800], R11 ;  /* 0x0008000b040079a6 */ /* 0x0087e4000c12f324 */
.L_x_5654:
[----:B------:R-:W-:Y:S05]  /*7210*/  BSYNC.RECONVERGENT B0 ;  /* 0x0000000000007941 */ /* 0x000fea0003800200 */
.L_x_5653:
[----:B------:R-:W-:Y:S01]  /*7220*/  FFMA.FTZ R186, R176, R219, R13 ;  /* 0x000000dbb0ba7223 */ /* 0x000fe2000001000d */
[----:B------:R-:W-:Y:S01]  /*7230*/  BSSY.RECONVERGENT B0, `(.L_x_5655) ;  /* 0x0000006000007945 */ /* 0x000fe20003800200 */
[----:B------:R0:W0:Y:S01]  /*7240*/  LDS R13, [R44+0x1150] ;  /* 0x001150002c0d7984 */ /* 0x0000220000000800 */
[----:B------:R-:W-:Y:S01]  /*7250*/  FADD.FTZ R206, -R145, R206 ;  /* 0x000000ce91ce7221 */ /* 0x000fe20000010100 */
[----:B---3--:R-:W-:Y:S01]  /*7260*/  FMUL.FTZ R11, R162, R70 ;  /* 0x00000046a20b7220 */ /* 0x008fe20000410000 */
[----:B------:R-:W-:Y:S06]  /*7270*/  @!P5 BRA `(.L_x_5656) ;  /* 0x000000000004d947 */ /* 0x000fec0003800000 */
[----:B0-----:R3:W-:Y:S02]  /*7280*/  REDG.E.ADD.F32.FTZ.RN.STRONG.GPU desc[UR36][R4.64+0x900], R13 ;  /* 0x0009000d040079a6 */ /* 0x0017e4000c12f324 */
.L_x_5656:
[----:B------:R-:W-:Y:S05]  /*7290*/  BSYNC.RECONVERGENT B0 ;  /* 0x0000000000007941 */ /* 0x000fea0003800200 */
.L_x_5655:
[----:B0--3--:R-:W-:Y:S01]  /*72a0*/  FFMA.FTZ R13, R11, R206, R186 ;  /* 0x000000ce0b0d7223 */ /* 0x009fe200000100ba */
[----:B------:R-:W-:Y:S01]  /*72b0*/  FADD.FTZ R215, -R144, R215 ;  /* 0x000000d790d77221 */ /* 0x000fe20000010100 */
[----:B------:R-:W-:Y:S01]  /*72c0*/  FMUL.FTZ R182, R158, R63 ;  /* 0x0000003f9eb67220 */ /* 0x000fe20000410000 */
[----:B------:R-:W-:Y:S01]  /*72d0*/  FADD.FTZ R164, -R143, R164 ;  /* 0x000000a48fa47221 */ /* 0x000fe20000010100 */
[----:B------:R-:W-:Y:S01]  /*72e0*/  FMUL.FTZ R15, R190, R69 ;  /* 0x00000045be0f7220 */ /* 0x000fe20000410000 */
[----:B------:R-:W-:Y:S01]  /*72f0*/  FADD.FTZ R175, -R142, R175 ;  /* 0x000000af8eaf7221 */ /* 0x000fe20000010100 */
[----:B------:R-:W-:Y:S01]  /*7300*/  FFMA.FTZ R186, R182, R215, R13 ;  /* 0x000000d7b6ba7223 */ /* 0x000fe2000001000d */
[----:B------:R-:W-:Y:S01]  /*7310*/  FMUL.FTZ R77, R160, R61 ;  /* 0x0000003da04d7220 */ /* 0x000fe20000410000 */
[----:B------:R0:W3:Y:S01]  /*7320*/  LDS R13, [R45+0x1250] ;  /* 0x001250002d0d7984 */ /* 0x0000e20000000800 */
        /* <DEDUP_REMOVED lines=21> */
[----:B---3--:R0:W-:Y:S02]  /*7480*/  REDG.E.ADD.F32.FTZ.RN.STRONG.GPU desc[UR36][R4.64+0xa00], R13 ;  /* 0x000a000d040079a6 */ /* 0x0081e4000c12f324 */
.L_x_5658:
[----:B------:R-:W-:Y:S05]  /*7490*/  BSYNC.RECONVERGENT B0 ;  /* 0x0000000000007941 */ /* 0x000fea0003800200 */
.L_x_5657:
[----:B0--3--:R0:W3:Y:S01]  /*74a0*/  LDS R13, [R46+0x1350] ;  /* 0x001350002e0d7984 */ /* 0x0090e20000000800 */
[----:B------:R-:W-:Y:S01]  /*74b0*/  BSSY.RECONVERGENT B0, `(.L_x_5659) ;  /* 0x0000006000007945 */ /* 0x000fe20003800200 */
[----:B------:R-:W-:Y:S01]  /*74c0*/  FADD.FTZ R172, -R137, R172 ;  /* 0x000000ac89ac7221 */ /* 0x000fe20000010100 */
[----:B------:R-:W-:Y:S01]  /*74d0*/  FMUL.FTZ R167, R180, R64 ;  /* 0x00000040b4a77220 */ /* 0x000fe20000410000 */
[----:B------:R-:W-:Y:S01]  /*74e0*/  FFMA.FTZ R186, R165, R177, R186 ;  /* 0x000000b1a5ba7223 */ /* 0x000fe200000100ba */
[----:B------:R-:W-:Y:S06]  /*74f0*/  @!P1 BRA `(.L_x_5660) ;  /* 0x0000000000049947 */ /* 0x000fec0003800000 */
[----:B---3--:R3:W-:Y:S02]  /*7500*/  REDG.E.ADD.F32.FTZ.RN.STRONG.GPU desc[UR36][R4.64+0xb00], R13 ;  /* 0x000b000d040079a6 */ /* 0x0087e4000c12f324 */
.L_x_5660:
[----:B------:R-:W-:Y:S05]  /*7510*/  BSYNC.RECONVERGENT B0 ;  /* 0x0000000000007941 */ /* 0x000fea0003800200 */
.L_x_5659:
[----:B---3--:R3:W0:Y:S01]  /*7520*/  LDS R13, [R47+0x1450] ;  /* 0x001450002f0d7984 */ /* 0x0086220000000800 */
[----:B------:R-:W-:Y:S01]  /*7530*/  BSSY.RECONVERGENT B0, `(.L_x_5661) ;  /* 0x0000006000007945 */ /* 0x000fe20003800200 */
[----:B------:R-:W-:Y:S01]  /*7540*/  FADD.FTZ R170, -R135, R170 ;  /* 0x000000aa87aa7221 */ /* 0x000fe20000010100 */
[----:B------:R-:W-:Y:S01]  /*7550*/  FMUL.FTZ R179, R184, R58 ;  /* 0x0000003ab8b37220 */ /* 0x000fe20000410000 */
[----:B------:R-:W-:Y:S01]  /*7560*/  FFMA.FTZ R186, R167, R172, R186 ;  /* 0x000000aca7ba7223 */ /* 0x000fe200000100ba */
[----:B------:R-:W-:Y:S06]  /*7570*/  @!P2 BRA `(.L_x_5662) ;  /* 0x000000000004a947 */ /* 0x000fec0003800000 */
[----:B0-----:R0:W-:Y:S02]  /*7580*/  REDG.E.ADD.F32.FTZ.RN.STRONG.GPU desc[UR36][R4.64+0xc00], R13 ;  /* 0x000c000d040079a6 */ /* 0x0011e4000c12f324 */
.L_x_5662:
[----:B------:R-:W-:Y:S05]  /*7590*/  BSYNC.RECONVERGENT B0 ;  /* 0x0000000000007941 */ /* 0x000fea0003800200 */
.L_x_5661:
[----:B0-----:R0:W0:Y:S01]  /*75a0*/  LDS R13, [R48+0x1550] ;  /* 0x00155000300d7984 */ /* 0x0010220000000800 */
[----:B------:R-:W-:Y:S01]  /*75b0*/  BSSY.RECONVERGENT B0, `(.L_x_5663) ;  /* 0x0000006000007945 */ /* 0x000fe20003800200 */
[----:B------:R-:W-:Y:S01]  /*75c0*/  FADD.FTZ R168, -R133, R168 ;  /* 0x000000a885a87221 */ /* 0x000fe20000010100 */
[----:B------:R-:W-:Y:S01]  /*75d0*/  FMUL.FTZ R181, R188, R62 ;  /* 0x0000003ebcb57220 */ /* 0x000fe20000410000 */
[----:B------:R-:W-:Y:S01]  /*75e0*/  FFMA.FTZ R186, R179, R170, R186 ;  /* 0x000000aab3ba7223 */ /* 0x000fe200000100ba */
[----:B------:R-:W-:Y:S06]  /*75f0*/  @!P3 BRA `(.L_x_5664) ;  /* 0x000000000004b947 */ /* 0x000fec0003800000 */
[----:B0-----:R0:W-:Y:S02]  /*7600*/  REDG.E.ADD.F32.FTZ.RN.STRONG.GPU desc[UR36][R4.64+0xd00], R13 ;  /* 0x000d000d040079a6 */ /* 0x0011e4000c12f324 */
.L_x_5664:
[----:B------:R-:W-:Y:S05]  /*7610*/  BSYNC.RECONVERGENT B0 ;  /* 0x0000000000007941 */ /* 0x000fea0003800200 */
.L_x_5663:
[----:B0-----:R0:W0:Y:S01]  /*7620*/  LDS R13, [R49+0x1650] ;  /* 0x00165000310d7984 */ /* 0x0010220000000800 */
[----:B------:R-:W-:Y:S01]  /*7630*/  BSSY.RECONVERGENT B0, `(.L_x_5665) ;  /* 0x0000006000007945 */ /* 0x000fe20003800200 */
[----:B------:R-:W-:Y:S01]  /*7640*/  FADD.FTZ R166, -R131, R166 ;  /* 0x000000a683a67221 */ /* 0x000fe20000010100 */
[----:B------:R-:W-:Y:S01]  /*7650*/  FMUL.FTZ R183, R200, R57 ;  /* 0x00000039c8b77220 */ /* 0x000fe20000410000 */
[----:B------:R-:W-:Y:S01]  /*7660*/  FFMA.FTZ R186, R181, R168, R186 ;  /* 0x000000a8b5ba7223 */ /* 0x000fe200000100ba */
[----:B------:R-:W-:Y:S06]  /*7670*/  @!P4 BRA `(.L_x_5666) ;  /* 0x000000000004c947 */ /* 0x000fec0003800000 */
[----:B0-----:R0:W-:Y:S02]  /*7680*/  REDG.E.ADD.F32.FTZ.RN.STRONG.GPU desc[UR36][R4.64+0xe00], R13 ;  /* 0x000e000d040079a6 */ /* 0x0011e4000c12f324 */
.L_x_5666:
[----:B------:R-:W-:Y:S05]  /*7690*/  BSYNC.RECONVERGENT B0 ;  /* 0x0000000000007941 */ /* 0x000fea0003800200 */
.L_x_5665:
[----:B------:R1:W1:Y:S01]  /*76a0*/  LDS R185, [R50+0x1750] ;  /* 0x0017500032b97984 */ /* 0x0002620000000800 */
[----:B------:R-:W-:Y:S01]  /*76b0*/  BSSY.RECONVERGENT B0, `(.L_x_5667) ;  /* 0x0000004000007945 */ /* 0x000fe20003800200 */
[----:B0-----:R-:W-:-:S03]  /*76c0*/  FFMA.FTZ R13, R183, R166, R186 ;  /* 0x000000a6b70d7223 */ /* 0x001fc600000100ba */
[----:B------:R-:W-:Y:S05]  /*76d0*/  @!P5 BRA `(.L_x_5668) ;  /* 0x000000000004d947 */ /* 0x000fea0003800000 */
[----:B-1----:R0:W-:Y:S02]  /*76e0*/  REDG.E.ADD.F32.FTZ.RN.STRONG.GPU desc[UR36][R4.64+0xf00], R185 ;  /* 0x000f00b9040079a6 */ /* 0x0021e4000c12f324 */
.L_x_5668:
[----:B------:R-:W-:Y:S05]  /*76f0*/  BSYNC.RECONVERGENT B0 ;  /* 0x0000000000007941 */ /* 0x000fea0003800200 */
.L_x_5667:
[----:B0-----:R-:W0:Y:S01]  /*7700*/  SHFL.DOWN PT, R4, R13, 0x1, 0x1f ;  /* 0x08201f000d047f89 */ /* 0x001e2200000e0000 */
[----:B------:R-:W-:Y:S01]  /*7710*/  ISETP.GT.AND P1, PT, R74, 0x1e, PT ;  /* 0x0000001e4a00780c */ /* 0x000fe20003f24270 */
[----:B------:R-:W-:Y:S01]  /*7720*/  FADD.FTZ R89, R167, R89 ;  /* 0x00000059a7597221 */ /* 0x000fe20000010000 */
[----:B------:R-:W-:Y:S01]  /*7730*/  FADD.FTZ R26, R183, R26 ;  /* 0x0000001ab71a7221 */ /* 0x000fe20000010000 */
[----:B------:R-:W5:Y:S01]  /*7740*/  SHFL.DOWN PT, R5, R8, 0x1, 0x1f ;  /* 0x08201f0008057f89 */ /* 0x000f6200000e0000 */
[-C--:B------:R-:W-:Y:S01]  /*7750*/  FMUL.FTZ R183, R157, R188.reuse ;  /* 0x000000bc9db77220 */ /* 0x080fe20000410000 */
[----:B------:R-:W-:Y:S01]  /*7760*/  FADD.FTZ R82, R179, R82 ;  /* 0x00000052b3527221 */ /* 0x000fe20000010000 */
[----:B------:R-:W-:Y:S01]  /*7770*/  FADD.FTZ R93, R159, R93 ;  /* 0x0000005d9f5d7221 */ /* 0x000fe20000010000 */
[----:B------:R-:W-:Y:S01]  /*7780*/  FADD.FTZ R129, R77, R129 ;  /* 0x000000814d817221 */ /* 0x000fe20000010000 */
[----:B------:R-:W-:Y:S01]  /*7790*/  FMUL.FTZ R168, R168, R183 ;  /* 0x000000b7a8a87220 */ /* 0x000fe20000410000 */
[----:B------:R-:W-:Y:S01]  /*77a0*/  FADD.FTZ R136, R15, R136 ;  /* 0x000000880f887221 */ /* 0x000fe20000010000 */
[----:B------:R-:W-:Y:S01]  /*77b0*/  ISETP.NE.AND P2, PT, R189, RZ, PT ;  /* 0x000000ffbd00720c */ /* 0x000fe20003f45270 */
[----:B------:R-:W-:Y:S01]  /*77c0*/  FADD.FTZ R134, R11, R134 ;  /* 0x000000860b867221 */ /* 0x000fe20000010000 */
[----:B------:R-:W-:Y:S01]  /*77d0*/  FFMA.FTZ R179, R85, R188, R168 ;  /* 0x000000bc55b37223 */ /* 0x000fe200000100a8 */
[-C--:B------:R-:W-:Y:S01]  /*77e0*/  FMUL.FTZ R11, R157, R14.reuse ;  /* 0x0000000e9d0b7220 */ /* 0x080fe20000410000 */
[----:B------:R-:W-:Y:S01]  /*77f0*/  BSSY.RECONVERGENT B0, `(.L_x_5669) ;  /* 0x0000070000007945 */ /* 0x000fe20003800200 */
[----:B------:R-:W-:Y:S01]  /*7800*/  FADD.FTZ R87, R181, R87 ;  /* 0x00000057b5577221 */ /* 0x000fe20000010000 */
[----:B------:R-:W-:Y:S01]  /*7810*/  FADD.FTZ R102, R179, R102 ;  /* 0x00000066b3667221 */ /* 0x000fe20000010000 */
[----:B------:R-:W-:Y:S01]  /*7820*/  FMUL.FTZ R11, R204, R11 ;  /* 0x0000000bcc0b7220 */ /* 0x000fe20000410000 */
[----:B------:R-:W-:Y:S01]  /*7830*/  FADD.FTZ R84, R165, R84 ;  /* 0x00000054a5547221 */ /* 0x000fe20000010000 */
[----:B------:R-:W-:Y:S01]  /*7840*/  FADD.FTZ R91, R163, R91 ;  /* 0x0000005ba35b7221 */ /* 0x000fe20000010000 */
[----:B------:R-:W-:Y:S01]  /*7850*/  FADD.FTZ R86, R161, R86 ;  /* 0x00000056a1567221 */ /* 0x000fe20000010000 */
[----:B------:R-:W-:Y:S01]  /*7860*/  FFMA.FTZ R11, R78, R14, R11 ;  /* 0x0000000e4e0b7223 */ /* 0x000fe2000001000b */
[----:B------:R-:W-:Y:S01]  /*7870*/  FADD.FTZ R127, R182, R127 ;  /* 0x0000007fb67f7221 */ /* 0x000fe20000010000 */
[----:B0-----:R-:W-:Y:S01]  /*7880*/  @!P1 FADD.FTZ R13, R13, R4 ;  /* 0x000000040d0d9221 */ /* 0x001fe20000010000 */
[----:B------:R-:W-:Y:S01]  /*7890*/  FADD.FTZ R125, R176, R125 ;  /* 0x0000007db07d7221 */ /* 0x000fe20000010000 */
[----:B------:R-:W-:Y:S01]  /*78a0*/  FADD.FTZ R132, R9, R132 ;  /* 0x0000008409847221 */ /* 0x000fe20000010000 */
[----:B------:R-:W-:Y:S01]  /*78b0*/  FADD.FTZ R119, R76, R119 ;  /* 0x000000774c777221 */ /* 0x000fe20000010000 */
[----:B-----5:R-:W-:Y:S01]  /*78c0*/  @!P1 FADD.FTZ R8, R8, R5 ;  /* 0x0000000508089221 */ /* 0x020fe20000010000 */
[----:B------:R-:W0:Y:S01]  /*78d0*/  SHFL.DOWN PT, R4, R13, 0x2, 0x1f ;  /* 0x08401f000d047f89 */ /* 0x000e2200000e0000 */
[----:B------:R-:W-:Y:S01]  /*78e0*/  ISETP.GT.AND P1, PT, R74, 0x1d, PT ;  /* 0x0000001d4a00780c */ /* 0x000fe20003f24270 */
[----:B------:R-:W-:Y:S01]  /*78f0*/  FADD.FTZ R121, R2, R121 ;  /* 0x0000007902797221 */ /* 0x000fe20000010000 */
[----:B------:R-:W-:Y:S01]  /*7900*/  FADD.FTZ R90, R11, R90 ;  /* 0x0000005a0b5a7221 */ /* 0x000fe20000010000 */
[----:B------:R-:W5:Y:S10]  /*7910*/  SHFL.DOWN PT, R5, R8, 0x2, 0x1f ;  /* 0x08401f0008057f89 */ /* 0x000f7400000e0000 */
[----:B0-----:R-:W-:Y:S01]  /*7920*/  @!P1 FADD.FTZ R13, R13, R4 ;  /* 0x000000040d0d9221 */ /* 0x001fe20000010000 */
[----:B-----5:R-:W-:-:S04]  /*7930*/  @!P1 FADD.FTZ R8, R8, R5 ;  /* 0x0000000508089221 */ /* 0x020fc80000010000 */
[----:B------:R-:W0:Y:S01]  /*7940*/  SHFL.DOWN PT, R4, R13, 0x4, 0x1f ;  /* 0x08801f000d047f89 */ /* 0x000e2200000e0000 */
[----:B------:R-:W-:Y:S01]  /*7950*/  ISETP.GT.AND P1, PT, R74, 0x1b, PT ;  /* 0x0000001b4a00780c */ /* 0x000fe20003f24270 */
[C---:B------:R-:W-:Y:S02]  /*7960*/  FMUL.FTZ R5, R157.reuse, R200 ;  /* 0x000000c89d057220 */ /* 0x040fe40000410000 */
        /* <DEDUP_REMOVED lines=8> */
[----:B------:R-:W-:-:S03]  /*79f0*/  FMUL.FTZ R172, R172, R5 ;  /* 0x00000005acac7220 */ /* 0x000fc60000410000 */
[----:B------:R-:W-:Y:S01]  /*7a00*/  FADD.FTZ R107, R170, R107 ;  /* 0x0000006baa6b7221 */ /* 0x000fe20000010000 */
[----:B------:R-:W-:Y:S01]  /*7a10*/  FFMA.FTZ R5, R83, R180, R172 ;  /* 0x000000b453057223 */ /* 0x000fe200000100ac */
[----:B0-----:R-:W-:Y:S01]  /*7a20*/  @!P1 FADD.FTZ R13, R13, R4 ;  /* 0x000000040d0d9221 */ /* 0x001fe20000010000 */
[----:B------:R-:W-:Y:S02]  /*7a30*/  FMUL.FTZ R4, R157, R178 ;  /* 0x000000b29d047220 */ /* 0x000fe40000410000 */
[----:B------:R-:W-:Y:S01]  /*7a40*/  FADD.FTZ R100, R5, R100 ;  /* 0x0000006405647221 */ /* 0x000fe20000010000 */
[----:B-----5:R-:W-:Y:S01]  /*7a50*/  @!P1 FADD.FTZ R8, R8, R187 ;  /* 0x000000bb08089221 */ /* 0x020fe20000010000 */
[----:B------:R-:W0:Y:S01]  /*7a60*/  SHFL.DOWN PT, R186, R13, 0x8, 0x1f ;  /* 0x09001f000dba7f89 */ /* 0x000e2200000e0000 */
[----:B------:R-:W-:Y:S01]  /*7a70*/  FMUL.FTZ R177, R177, R4 ;  /* 0x00000004b1b17220 */ /* 0x000fe20000410000 */
[----:B------:R-:W-:Y:S01]  /*7a80*/  ISETP.GT.AND P1, PT, R74, 0x17, PT ;  /* 0x000000174a00780c */ /* 0x000fe20003f24270 */
[----:B------:R-:W-:Y:S01]  /*7a90*/  FMUL.FTZ R4, R157, R198 ;  /* 0x000000c69d047220 */ /* 0x000fe20000410000 */
[----:B------:R-:W1:Y:S01]  /*7aa0*/  SHFL.DOWN PT, R167, R8, 0x8, 0x1f ;  /* 0x09001f0008a77f89 */ /* 0x000e6200000e0000 */
[----:B------:R-:W-:-:S02]  /*7ab0*/  FFMA.FTZ R178, R152, R178, R177 ;  /* 0x000000b298b27223 */ /* 0x000fc400000100b1 */
[----:B------:R-:W-:Y:S01]  /*7ac0*/  FMUL.FTZ R166, R169, R4 ;  /* 0x00000004a9a67220 */ /* 0x000fe20000410000 */
[----:B------:R-:W-:Y:S01]  /*7ad0*/  FMUL.FTZ R4, R157, R174 ;  /* 0x000000ae9d047220 */ /* 0x000fe20000410000 */
[----:B------:R-:W-:Y:S02]  /*7ae0*/  FADD.FTZ R105, R178, R105 ;  /* 0x00000069b2697221 */ /* 0x000fe40000010000 */
[----:B------:R-:W-:Y:S01]  /*7af0*/  FFMA.FTZ R5, R81, R198, R166 ;  /* 0x000000c651057223 */ /* 0x000fe200000100a6 */
[----:B------:R-:W-:Y:S01]  /*7b00*/  FMUL.FTZ R168, R171, R4 ;  /* 0x00000004aba87220 */ /* 0x000fe20000410000 */
[----:B------:R-:W-:Y:S02]  /*7b10*/  FMUL.FTZ R4, R157, R196 ;  /* 0x000000c49d047220 */ /* 0x000fe40000410000 */
[----:B------:R-:W-:Y:S01]  /*7b20*/  FADD.FTZ R98, R5, R98 ;  /* 0x0000006205627221 */ /* 0x000fe20000010000 */
[----:B------:R-:W-:Y:S01]  /*7b30*/  FMUL.FTZ R5, R157, R190 ;  /* 0x000000be9d057220 */ /* 0x000fe20000410000 */
[----:B------:R-:W-:Y:S01]  /*7b40*/  FMUL.FTZ R166, R173, R4 ;  /* 0x00000004ada67220 */ /* 0x000fe20000410000 */
[----:B------:R-:W-:Y:S01]  /*7b50*/  FMUL.FTZ R4, R157, R160 ;  /* 0x000000a09d047220 */ /* 0x000fe20000410000 */
[----:B------:R-:W-:Y:S01]  /*7b60*/  FFMA.FTZ R168, R153, R174, R168 ;  /* 0x000000ae99a87223 */ /* 0x000fe200000100a8 */
[----:B------:R-:W-:Y:S01]  /*7b70*/  FMUL.FTZ R15, R164, R5 ;  /* 0x00000005a40f7220 */ /* 0x000fe20000410000 */
[----:B------:R-:W-:Y:S01]  /*7b80*/  FFMA.FTZ R77, R79, R196, R166 ;  /* 0x000000c44f4d7223 */ /* 0x000fe200000100a6 */
[----:B------:R-:W-:Y:S01]  /*7b90*/  FMUL.FTZ R175, R175, R4 ;  /* 0x00000004afaf7220 */ /* 0x000fe20000410000 */
[----:B------:R-:W-:Y:S01]  /*7ba0*/  FMUL.FTZ R4, R157, R158 ;  /* 0x0000009e9d047220 */ /* 0x000fe20000410000 */
[----:B0-----:R-:W-:Y:S01]  /*7bb0*/  @!P1 FADD.FTZ R13, R13, R186 ;  /* 0x000000ba0d0d9221 */ /* 0x001fe20000010000 */
[----:B------:R-:W-:Y:S01]  /*7bc0*/  FMUL.FTZ R5, R157, R162 ;  /* 0x000000a29d057220 */ /* 0x000fe20000410000 */
[----:B------:R-:W-:Y:S01]  /*7bd0*/  FFMA.FTZ R160, R154, R160, R175 ;  /* 0x000000a09aa07223 */ /* 0x000fe200000100af */
[----:B------:R-:W-:Y:S01]  /*7be0*/  FMUL.FTZ R4, R215, R4 ;  /* 0x00000004d7047220 */ /* 0x000fe20000410000 */
[----:B-1----:R-:W-:Y:S01]  /*7bf0*/  @!P1 FADD.FTZ R8, R8, R167 ;  /* 0x000000a708089221 */ /* 0x002fe20000010000 */
[----:B------:R-:W0:Y:S01]  /*7c00*/  SHFL.DOWN PT, R170, R13, 0x10, 0x1f ;  /* 0x0a001f000daa7f89 */ /* 0x000e2200000e0000 */
[----:B------:R-:W-:Y:S01]  /*7c10*/  ISETP.NE.AND P1, PT, R74, RZ, PT ;  /* 0x000000ff4a00720c */ /* 0x000fe20003f25270 */
[----:B------:R-:W-:Y:S01]  /*7c20*/  FADD.FTZ R101, R160, R101 ;  /* 0x00000065a0657221 */ /* 0x000fe20000010000 */
[----:B------:R-:W-:Y:S01]  /*7c30*/  FFMA.FTZ R160, R155, R158, R4 ;  /* 0x0000009e9ba07223 */ /* 0x000fe20000010004 */
[----:B------:R-:W1:Y:S01]  /*7c40*/  SHFL.DOWN PT, R159, R8, 0x10, 0x1f ;  /* 0x0a001f00089f7f89 */ /* 0x000e6200000e0000 */
[----:B------:R-:W-:Y:S01]  /*7c50*/  FMUL.FTZ R158, R157, R6 ;  /* 0x000000069d9e7220 */ /* 0x000fe20000410000 */
[----:B------:R-:W-:Y:S01]  /*7c60*/  FADD.FTZ R96, R77, R96 ;  /* 0x000000604d607221 */ /* 0x000fe20000010000 */
[----:B------:R-:W-:Y:S01]  /*7c70*/  FADD.FTZ R99, R160, R99 ;  /* 0x00000063a0637221 */ /* 0x000fe20000010000 */
[----:B------:R-:W-:Y:S01]  /*7c80*/  FMUL.FTZ R206, R206, R5 ;  /* 0x00000005cece7220 */ /* 0x000fe20000410000 */
[----:B------:R-:W-:Y:S01]  /*7c90*/  FMUL.FTZ R219, R219, R158 ;  /* 0x0000009edbdb7220 */ /* 0x000fe20000410000 */
[C---:B------:R-:W-:Y:S01]  /*7ca0*/  FMUL.FTZ R158, R157.reuse, R10 ;  /* 0x0000000a9d9e7220 */ /* 0x040fe20000410000 */
[----:B------:R-:W-:Y:S01]  /*7cb0*/  FFMA.FTZ R15, R80, R190, R15 ;  /* 0x000000be500f7223 */ /* 0x000fe2000001000f */
[----:B------:R-:W-:Y:S01]  /*7cc0*/  FADD.FTZ R103, R168, R103 ;  /* 0x00000067a8677221 */ /* 0x000fe20000010000 */
[----:B------:R-:W-:Y:S01]  /*7cd0*/  FFMA.FTZ R160, R156, R6, R219 ;  /* 0x000000069ca07223 */ /* 0x000fe200000100db */
[----:B------:R-:W-:Y:S01]  /*7ce0*/  @!P1 SHF.R.U32.HI R4, RZ, 0x2, R18 ;  /* 0x00000002ff049819 */ /* 0x000fe20000011612 */
[----:B------:R-:W-:Y:S01]  /*7cf0*/  FMUL.FTZ R6, R157, R12 ;  /* 0x0000000c9d067220 */ /* 0x000fe20000410000 */
[----:B------:R-:W-:Y:S01]  /*7d00*/  FMUL.FTZ R158, R217, R158 ;  /* 0x0000009ed99e7220 */ /* 0x000fe20000410000 */
[----:B------:R-:W-:Y:S01]  /*7d10*/  FADD.FTZ R94, R15, R94 ;  /* 0x0000005e0f5e7221 */ /* 0x000fe20000010000 */
[----:B------:R-:W-:Y:S01]  /*7d20*/  @!P1 LOP3.LUT R77, R4, 0xf8, RZ, 0xc0, !PT ;  /* 0x000000f8044d9812 */ /* 0x000fe200078ec0ff */
[----:B------:R-:W-:Y:S01]  /*7d30*/  FMUL.FTZ R6, R7, R6 ;  /* 0x0000000607067220 */ /* 0x000fe20000410000 */
[----:B------:R-:W-:Y:S01]  /*7d40*/  FFMA.FTZ R15, R75, R162, R206 ;  /* 0x000000a24b0f7223 */ /* 0x000fe200000100ce */
[----:B------:R-:W-:Y:S01]  /*7d50*/  FFMA.FTZ R158, R117, R10, R158 ;  /* 0x0000000a759e7223 */ /* 0x000fe2000001009e */
[----:B------:R-:W-:Y:S01]  /*7d60*/  FADD.FTZ R97, R160, R97 ;  /* 0x00000061a0617221 */ /* 0x000fe20000010000 */
[----:B------:R-:W-:Y:S01]  /*7d70*/  FFMA.FTZ R7, R73, R12, R6 ;  /* 0x0000000c49077223 */ /* 0x000fe20000010006 */
[----:B0-----:R-:W-:Y:S01]  /*7d80*/  FADD.FTZ R4, R13, R170 ;  /* 0x000000aa0d047221 */ /* 0x001fe20000010000 */
[----:B------:R-:W-:Y:S01]  /*7d90*/  FADD.FTZ R92, R15, R92 ;  /* 0x0000005c0f5c7221 */ /* 0x000fe20000010000 */
[----:B------:R-:W-:Y:S01]  /*7da0*/  FADD.FTZ R95, R158, R95 ;  /* 0x0000005f9e5f7221 */ /* 0x000fe20000010000 */
[----:B------:R-:W-:Y:S01]  /*7db0*/  FADD.FTZ R88, R7, R88 ;  /* 0x0000005807587221 */ /* 0x000fe20000010000 */
        /* <DEDUP_REMOVED lines=19> */
.L_x_5670:
[----:B------:R-:W-:Y:S05]  /*7ef0*/  BSYNC.RECONVERGENT B0 ;  /* 0x0000000000007941 */ /* 0x000fea0003800200 */
.L_x_5669:
[----:B------:R-:W-:-:S04]  /*7f00*/  UIADD3 UR8, UPT, UPT, UR8, 0x1, URZ ;  /* 0x0000000108087890 */ /* 0x000fc8000fffe0ff */
[----:B------:R-:W-:-:S09]  /*7f10*/  UISETP.GE.AND UP0, UPT, UR8, UR48, UPT ;  /* 0x000000300800728c */ /* 0x000fd2000bf06270 */
[----:B------:R-:W-:Y:S05]  /*7f20*/  BRA.U !UP0, `(.L_x_5671) ;  /* 0xffffffd108547547 */ /* 0x000fea000b83ffff */
.L_x_5626:
[----:B------:R-:W-:Y:S01]  /*7f30*/  BAR.SYNC.DEFER_BLOCKING 0x0 ;  /* 0x0000000000007b1d */ /* 0x000fe20000010000 */
[----:B------:R-:W-:-:S05]  /*7f40*/  F2FP.BF16.F32.PACK_AB R83, R26, R87 ;  /* 0x000000571a53723e */ /* 0x000fca00000010ff */
[----:B------:R-:W5:Y:S01]  /*7f50*/  LDCU.64 UR10, c[0x0][0x4f8] ;  /* 0x00009f00ff0a77ac */ /* 0x000f620008000a00 */
[----:B------:R-:W-:Y:S02]  /*7f60*/  F2FP.BF16.F32.PACK_AB R82, R82, R89 ;  /* 0x000000595252723e */ /* 0x000fe400000010ff */
[----:B------:R-:W-:Y:S01]  /*7f70*/  F2FP.BF16.F32.PACK_AB R81, R84, R91 ;  /* 0x0000005b5451723e */ /* 0x000fe200000010ff */
[----:B------:R-:W2:Y:S01]  /*7f80*/  LDCU.64 UR32, c[0x0][0x500] ;  /* 0x0000a000ff2077ac */ /* 0x000ea20008000a00 */
[----:B------:R-:W-:Y:S01]  /*7f90*/  F2FP.BF16.F32.PACK_AB R80, R86, R93 ;  /* 0x0000005d5650723e */ /* 0x000fe200000010ff */
[----:B------:R-:W3:Y:S01]  /*7fa0*/  LDCU.64 UR34, c[0x0][0x550] ;  /* 0x0000aa00ff2277ac */ /* 0x000ee20008000a00 */
[----:B01----:R-:W4:Y:S04]  /*7fb0*/  LDG.E.128 R4, desc[UR36][R20.64] ;  /* 0x0000002414047981 */ /* 0x003f28000c1e1d00 */
[----:B------:R-:W4:Y:S01]  /*7fc0*/  LDG.E.128 R8, desc[UR36][R20.64+0x200] ;  /* 0x0002002414087981 */ /* 0x000f22000c1e1d00 */
[----:B------:R-:W-:Y:S01]  /*7fd0*/  UMOV UR7, URZ ;  /* 0x000000ff00077c82 */ /* 0x000fe20008000000 */
[----:B------:R-:W-:-:S02]  /*7fe0*/  UIADD3 UR24, UP1, UPT, UR24, -0x800, URZ ;  /* 0xfffff80018187890 */ /* 0x000fc4000ff3e0ff */
[----:B-----5:R-:W-:Y:S02]  /*7ff0*/  UIMAD.WIDE.U32 UR8, UR38, UR10, UR6 ;  /* 0x0000000a260872a5 */ /* 0x020fe4000f8e0006 */
[----:B------:R-:W-:Y:S02]  /*8000*/  UIADD3 UR27, UP2, UPT, UR27, -0x800, URZ ;  /* 0xfffff8001b1b7890 */ /* 0x000fe4000ff5e0ff */
[----:B------:R-:W-:Y:S02]  /*8010*/  UIMAD UR9, UR38, UR11, UR9 ;  /* 0x0000000b260972a4 */ /* 0x000fe4000f8e0209 */
[----:B------:R-:W-:Y:S02]  /*8020*/  UIADD3.X UR26, UPT, UPT, UR26, -0x1, URZ, UP1, !UPT ;  /* 0xffffffff1a1a7890 */ /* 0x000fe40008ffe4ff */
[----:B--2---:R-:W-:Y:S02]  /*8030*/  UIMAD.WIDE.U32 UR8, UR31, UR32, UR8 ;  /* 0x000000201f0872a5 */ /* 0x004fe4000f8e0008 */
[----:B------:R-:W-:-:S02]  /*8040*/  UIADD3.X UR28, UPT, UPT, UR28, -0x1, URZ, UP2, !UPT ;  /* 0xffffffff1c1c7890 */ /* 0x000fc400097fe4ff */
[----:B------:R-:W-:Y:S02]  /*8050*/  UIMAD UR10, UR31, UR33, UR9 ;  /* 0x000000211f0a72a4 */ /* 0x000fe4000f8e0209 */
[----:B---3--:R-:W-:Y:S01]  /*8060*/  ULEA UR9, UP0, UR8, UR34, 0x1 ;  /* 0x0000002208097291 */ /* 0x008fe2000f8008ff */
[----:B------:R-:W0:Y:S03]  /*8070*/  LDCU.64 UR32, c[0x0][0x560] ;  /* 0x0000ac00ff2077ac */ /* 0x000e260008000a00 */
[----:B------:R-:W-:-:S05]  /*8080*/  ULEA.HI.X UR8, UR8, UR35, UR10, 0x1, UP0 ;  /* 0x0000002308087291 */ /* 0x000fca00080f0c0a */
[----:B------:R-:W1:Y:S01]  /*8090*/  LDCU.64 UR10, c[0x0][0x520] ;  /* 0x0000a400ff0a77ac */ /* 0x000e620008000a00 */
[----:B----4-:R-:W-:Y:S04]  /*80a0*/  STS.128 [R55], R4 ;  /* 0x0000000437007388 */ /* 0x010fe80000000c00 */
[----:B------:R-:W-:Y:S01]  /*80b0*/  STS.128 [R55+0x200], R8 ;  /* 0x0002000837007388 */ /* 0x000fe20000000c00 */
[----:B------:R-:W-:-:S03]  /*80c0*/  NOP ;  /* 0x0000000000007918 */ /* 0x000fc60000000000 */
[----:B------:R-:W2:Y:S02]  /*80d0*/  LDS.128 R12, [R56] ;  /* 0x00000000380c7984 */ /* 0x000ea40000000c00 */
[----:B--2---:R-:W-:Y:S02]  /*80e0*/  SHF.L.U32 R23, R12, 0x10, RZ ;  /* 0x000000100c177819 */ /* 0x004fe400000006ff */
[----:B------:R-:W-:Y:S02]  /*80f0*/  SHF.L.U32 R25, R13, 0x10, RZ ;  /* 0x000000100d197819 */ /* 0x000fe400000006ff */
[----:B------:R-:W-:Y:S01]  /*8100*/  SHF.L.U32 R57, R14, 0x10, RZ ;  /* 0x000000100e397819 */ /* 0x000fe200000006ff */
[----:B------:R-:W-:Y:S01]  /*8110*/  FADD.FTZ R23, R23, R28 ;  /* 0x0000001c17177221 */ /* 0x000fe20000010000 */
[----:B------:R-:W-:Y:S01]  /*8120*/  PRMT R12, R12, 0x7632, R12 ;  /* 0x000076320c0c7816 */ /* 0x000fe2000000000c */
[----:B------:R-:W-:Y:S01]  /*8130*/  FADD.FTZ R25, R25, R28 ;  /* 0x0000001c19197221 */ /* 0x000fe20000010000 */
[----:B------:R-:W-:Y:S01]  /*8140*/  PRMT R14, R14, 0x7632, R14 ;  /* 0x000076320e0e7816 */ /* 0x000fe2000000000e */
[----:B------:R-:W-:Y:S01]  /*8150*/  FADD.FTZ R57, R57, R28 ;  /* 0x0000001c39397221 */ /* 0x000fe20000010000 */
[----:B------:R-:W-:-:S02]  /*8160*/  FSETP.GTU.FTZ.AND P1, PT, R23, 20, PT ;  /* 0x41a000001700780b */ /* 0x000fc40003f3c000 */
[----:B------:R-:W-:Y:S02]  /*8170*/  SHF.L.U32 R5, R12, 0x10, RZ ;  /* 0x000000100c057819 */ /* 0x000fe400000006ff */
[----:B------:R-:W-:Y:S02]  /*8180*/  SHF.L.U32 R7, R14, 0x10, RZ ;  /* 0x000000100e077819 */ /* 0x000fe400000006ff */
[----:B------:R-:W-:Y:S01]  /*8190*/  FSETP.GTU.FTZ.AND P2, PT, R25, 20, PT ;  /* 0x41a000001900780b */ /* 0x000fe20003f5c000 */
[--C-:B------:R-:W-:Y:S01]  /*81a0*/  FADD.FTZ R2, R5, R28.reuse ;  /* 0x0000001c05027221 */ /* 0x100fe20000010000 */
[----:B------:R-:W-:Y:S01]  /*81b0*/  SHF.L.U32 R21, R15, 0x10, RZ ;  /* 0x000000100f157819 */ /* 0x000fe200000006ff */
[--C-:B------:R-:W-:Y:S01]  /*81c0*/  FADD.FTZ R11, R7, R28.reuse ;  /* 0x0000001c070b7221 */ /* 0x100fe20000010000 */
[----:B------:R-:W-:Y:S01]  /*81d0*/  PRMT R13, R13, 0x7632, R13 ;  /* 0x000076320d0d7816 */ /* 0x000fe2000000000d */
[----:B------:R-:W2:Y:S01]  /*81e0*/  LDS.128 R4, [R56+0x10] ;  /* 0x0000100038047984 */ /* 0x000ea20000000c00 */
[----:B------:R-:W-:Y:S01]  /*81f0*/  FSETP.GTU.FTZ.AND P5, PT, R2, 20, PT ;  /* 0x41a000000200780b */ /* 0x000fe20003fbc000 */
[----:B------:R-:W-:Y:S01]  /*8200*/  @!P1 FMUL.FTZ R0, R23, -1.4426950216293334961 ;  /* 0xbfb8aa3b17009820 */ /* 0x000fe20000410000 */
[----:B------:R-:W-:Y:S01]  /*8210*/  FADD.FTZ R21, R21, R28 ;  /* 0x0000001c15157221 */ /* 0x000fe20000010000 */
[----:B------:R-:W-:Y:S01]  /*8220*/  SHF.L.U32 R13, R13, 0x10, RZ ;  /* 0x000000100d0d7819 */ /* 0x000fe200000006ff */
[----:B------:R-:W-:Y:S01]  /*8230*/  BAR.SYNC.DEFER_BLOCKING 0x0 ;  /* 0x0000000000007b1d */ /* 0x000fe20000010000 */
[----:B------:R-:W-:-:S02]  /*8240*/  PRMT R15, R15, 0x7632, R15 ;  /* 0x000076320f0f7816 */ /* 0x000fc4000000000f */
[----:B------:R-:W-:Y:S01]  /*8250*/  @!P2 FMUL.FTZ R8, R25, -1.4426950216293334961 ;  /* 0xbfb8aa3b1908a820 */ /* 0x000fe20000410000 */
[----:B------:R-:W-:Y:S01]  /*8260*/  FSETP.GTU.FTZ.AND P4, PT, R21, 20, PT ;  /* 0x41a000001500780b */ /* 0x000fe20003f9c000 */
[----:B------:R-:W-:Y:S01]  /*8270*/  FADD.FTZ R13, R13, R28 ;  /* 0x0000001c0d0d7221 */ /* 0x000fe20000010000 */
[----:B------:R-:W3:Y:S01]  /*8280*/  @!P1 MUFU.EX2 R0, R0 ;  /* 0x0000000000009308 */ /* 0x000ee20000000800 */
[----:B------:R-:W-:Y:S02]  /*8290*/  FSETP.GTU.FTZ.AND P3, PT, R57, 20, PT ;  /* 0x41a000003900780b */ /* 0x000fe40003f7c000 */
[----:B------:R-:W-:Y:S01]  /*82a0*/  @!P5 FMUL.FTZ R2, R2, -1.4426950216293334961 ;  /* 0xbfb8aa3b0202d820 */ /* 0x000fe20000410000 */
[----:B------:R-:W4:Y:S01]  /*82b0*/  @!P2 MUFU.EX2 R8, R8 ;  /* 0x000000080008a308 */ /* 0x000f220000000800 */
[----:B------:R-:W-:Y:S02]  /*82c0*/  FSETP.GTU.FTZ.AND P6, PT, R13, 20, PT ;  /* 0x41a000000d00780b */ /* 0x000fe40003fdc000 */
[----:B------:R-:W-:-:S02]  /*82d0*/  SHF.L.U32 R15, R15, 0x10, RZ ;  /* 0x000000100f0f7819 */ /* 0x000fc400000006ff */
[----:B------:R-:W5:Y:S01]  /*82e0*/  @!P5 MUFU.EX2 R2, R2 ;  /* 0x000000020002d308 */ /* 0x000f620000000800 */
[----:B------:R-:W-:Y:S01]  /*82f0*/  FSETP.GTU.FTZ.AND P0, PT, R11, 20, PT ;  /* 0x41a000000b00780b */ /* 0x000fe20003f1c000 */
[----:B------:R-:W-:Y:S01]  /*8300*/  @!P4 FMUL.FTZ R12, R21, -1.4426950216293334961 ;  /* 0xbfb8aa3b150cc820 */ /* 0x000fe20000410000 */
[----:B------:R-:W-:Y:S01]  /*8310*/  FADD.FTZ R14, R15, R28 ;  /* 0x0000001c0f0e7221 */ /* 0x000fe20000010000 */
[----:B---3--:R-:W-:Y:S01]  /*8320*/  @!P1 FADD.FTZ R0, R0, 1 ;  /* 0x3f80000000009421 */ /* 0x008fe20000010000 */
[----:B------:R-:W-:-:S03]  /*8330*/  @!P3 FMUL.FTZ R10, R57, -1.4426950216293334961 ;  /* 0xbfb8aa3b390ab820 */ /* 0x000fc60000410000 */
[----:B------:R-:W3:Y:S01]  /*8340*/  @!P4 MUFU.EX2 R12, R12 ;  /* 0x0000000c000cc308 */ /* 0x000ee20000000800 */
[----:B----4-:R-:W-:Y:S01]  /*8350*/  @!P2 FADD.FTZ R8, R8, 1 ;  /* 0x3f8000000808a421 */ /* 0x010fe20000010000 */
[----:B------:R-:W-:Y:S01]  /*8360*/  @!P6 FMUL.FTZ R9, R13, -1.4426950216293334961 ;  /* 0xbfb8aa3b0d09e820 */ /* 0x000fe20000410000 */
[----:B------:R-:W-:Y:S01]  /*8370*/  STS.128 [R56+0x10], R80 ;  /* 0x0000105038007388 */ /* 0x000fe20000000c00 */
[----:B------:R-:W4:Y:S01]  /*8380*/  @!P1 MUFU.RCP R21, R0 ;  /* 0x0000000000159308 */ /* 0x000f220000001000 */
[----:B-----5:R-:W-:Y:S01]  /*8390*/  @!P5 FADD.FTZ R2, R2, 1 ;  /* 0x3f8000000202d421 */ /* 0x020fe20000010000 */
[----:B------:R-:W-:-:S06]  /*83a0*/  @!P0 FMUL.FTZ R11, R11, -1.4426950216293334961 ;  /* 0xbfb8aa3b0b0b8820 */ /* 0x000fcc0000410000 */
[----:B------:R-:W5:Y:S01]  /*83b0*/  @!P2 MUFU.RCP R23, R8 ;  /* 0x000000080017a308 */ /* 0x000f620000001000 */
[----:B--2---:R-:W-:Y:S01]  /*83c0*/  SHF.L.U32 R13, R4, 0x10, RZ ;  /* 0x00000010040d7819 */ /* 0x004fe200000006ff */
[----:B---3--:R-:W-:Y:S01]  /*83d0*/  @!P4 FADD.FTZ R12, R12, 1 ;  /* 0x3f8000000c0cc421 */ /* 0x008fe20000010000 */
[----:B------:R-:W-:-:S03]  /*83e0*/  PRMT R4, R4, 0x7632, R4 ;  /* 0x0000763204047816 */ /* 0x000fc60000000004 */
[----:B------:R-:W-:Y:S02]  /*83f0*/  FADD.FTZ R13, R13, R28 ;  /* 0x0000001c0d0d7221 */ /* 0x000fe40000010000 */
[----:B------:R-:W2:Y:S01]  /*8400*/  @!P3 MUFU.EX2 R10, R10 ;  /* 0x0000000a000ab308 */ /* 0x000ea20000000800 */
[----:B----4-:R-:W-:Y:S01]  /*8410*/  @!P1 FMUL.FTZ R88, R88, R21 ;  /* 0x0000001558589220 */ /* 0x010fe20000410000 */
[----:B------:R-:W-:Y:S02]  /*8420*/  FSETP.GTU.FTZ.AND P1, PT, R14, 20, PT ;  /* 0x41a000000e00780b */ /* 0x000fe40003f3c000 */
[----:B------:R-:W3:Y:S04]  /*8430*/  @!P6 MUFU.EX2 R9, R9 ;  /* 0x000000090009e308 */ /* 0x000ee80000000800 */
[----:B------:R-:W4:Y:S01]  /*8440*/  @!P5 MUFU.RCP R2, R2 ;  /* 0x000000020002d308 */ /* 0x000f220000001000 */
[----:B-----5:R-:W-:Y:S01]  /*8450*/  @!P2 FMUL.FTZ R90, R90, R23 ;  /* 0x000000175a5aa220 */ /* 0x020fe20000410000 */
[----:B------:R-:W-:Y:S01]  /*8460*/  FSETP.GTU.FTZ.AND P2, PT, R13, 20, PT ;  /* 0x41a000000d00780b */ /* 0x000fe20003f5c000 */
[----:B--2---:R-:W-:-:S04]  /*8470*/  @!P3 FADD.FTZ R10, R10, 1 ;  /* 0x3f8000000a0ab421 */ /* 0x004fc80000010000 */
[----:B------:R-:W-:Y:S01]  /*8480*/  @!P1 FMUL.FTZ R0, R14, -1.4426950216293334961 ;  /* 0xbfb8aa3b0e009820 */ /* 0x000fe20000410000 */
[----:B------:R-:W2:Y:S01]  /*8490*/  @!P4 MUFU.RCP R15, R12 ;  /* 0x0000000c000fc308 */ /* 0x000ea20000001000 */
[----:B---3--:R-:W-:-:S06]  /*84a0*/  @!P6 FADD.FTZ R9, R9, 1 ;  /* 0x3f8000000909e421 */ /* 0x008fcc0000010000 */
[----:B------:R-:W-:Y:S01]  /*84b0*/  @!P2 FMUL.FTZ R8, R13, -1.4426950216293334961 ;  /* 0xbfb8aa3b0d08a820 */ /* 0x000fe20000410000 */
[----:B------:R-:W3:Y:S01]  /*84c0*/  @!P1 MUFU.EX2 R0, R0 ;  /* 0x0000000000009308 */ /* 0x000ee20000000800 */
[----:B----4-:R-:W-:Y:S01]  /*84d0*/  @!P5 FMUL.FTZ R95, R95, R2 ;  /* 0x000000025f5fd220 */ /* 0x010fe20000410000 */
[C---:B------:R-:W-:Y:S02]  /*84e0*/  SHF.L.U32 R13, R6.reuse, 0x10, RZ ;  /* 0x00000010060d7819 */ /* 0x040fe400000006ff */
[----:B------:R-:W4:Y:S01]  /*84f0*/  @!P0 MUFU.EX2 R11, R11 ;  /* 0x0000000b000b8308 */ /* 0x000f220000000800 */
[----:B------:R-:W-:Y:S02]  /*8500*/  PRMT R6, R6, 0x7632, R6 ;  /* 0x0000763206067816 */ /* 0x000fe40000000006 */
[----:B------:R-:W-:Y:S01]  /*8510*/  FADD.FTZ R13, R13, R28 ;  /* 0x0000001c0d0d7221 */ /* 0x000fe20000010000 */
[----:B------:R-:W5:Y:S01]  /*8520*/  @!P3 MUFU.RCP R25, R10 ;  /* 0x0000000a0019b308 */ /* 0x000f620000001000 */
[----:B--2---:R-:W-:Y:S01]  /*8530*/  @!P4 FMUL.FTZ R94, R94, R15 ;  /* 0x0000000f5e5ec220 */ /* 0x004fe20000410000 */
[----:B------:R-:W-:-:S02]  /*8540*/  SHF.L.U32 R15, R7, 0x10, RZ ;  /* 0x00000010070f7819 */ /* 0x000fc400000006ff */
[----:B------:R-:W-:Y:S01]  /*8550*/  FSETP.GTU.FTZ.AND P5, PT, R13, 20, PT ;  /* 0x41a000000d00780b */ /* 0x000fe20003fbc000 */
[----:B---3--:R-:W-:Y:S01]  /*8560*/  @!P1 FADD.FTZ R2, R0, 1 ;  /* 0x3f80000000029421 */ /* 0x008fe20000010000 */
[----:B------:R-:W-:Y:S02]  /*8570*/  PRMT R0, R5, 0x7632, R0 ;  /* 0x0000763205007816 */ /* 0x000fe40000000000 */
[----:B------:R-:W2:Y:S01]  /*8580*/  @!P2 MUFU.EX2 R8, R8 ;  /* 0x000000080008a308 */ /* 0x000ea20000000800 */
[----:B------:R-:W-:Y:S01]  /*8590*/  FADD.FTZ R15, R15, R28 ;  /* 0x0000001c0f0f7221 */ /* 0x000fe20000010000 */
[----:B----4-:R-:W-:Y:S02]  /*85a0*/  @!P0 FADD.FTZ R11, R11, 1 ;  /* 0x3f8000000b0b8421 */ /* 0x010fe40000010000 */
[----:B------:R3:W4:Y:S02]  /*85b0*/  @!P6 MUFU.RCP R10, R9 ;  /* 0x00000009000ae308 */ /* 0x0007240000001000 */
[----:B------:R-:W-:Y:S01]  /*85c0*/  FSETP.GTU.FTZ.AND P4, PT, R15, 20, PT ;  /* 0x41a000000f00780b */ /* 0x000fe20003f9c000 */
[----:B-----5:R-:W-:-:S05]  /*85d0*/  @!P3 FMUL.FTZ R92, R92, R25 ;  /* 0x000000195c5cb220 */ /* 0x020fca0000410000 */
[----:B------:R-:W5:Y:S01]  /*85e0*/  @!P1 MUFU.RCP R2, R2 ;  /* 0x0000000200029308 */ /* 0x000f620000001000 */
[----:B---3--:R-:W-:Y:S01]  /*85f0*/  SHF.L.U32 R9, R5, 0x10, RZ ;  /* 0x0000001005097819 */ /* 0x008fe200000006ff */
[----:B--2---:R-:W-:Y:S01]  /*8600*/  @!P2 FADD.FTZ R8, R8, 1 ;  /* 0x3f8000000808a421 */ /* 0x004fe20000010000 */
[----:B------:R-:W-:-:S03]  /*8610*/  SHF.L.U32 R5, R4, 0x10, RZ ;  /* 0x0000001004057819 */ /* 0x000fc600000006ff */
[----:B------:R-:W-:Y:S01]  /*8620*/  FADD.FTZ R4, R9, R28 ;  /* 0x0000001c09047221 */ /* 0x000fe20000010000 */
[----:B------:R-:W-:Y:S01]  /*8630*/  SHF.L.U32 R9, R6, 0x10, RZ ;  /* 0x0000001006097819 */ /* 0x000fe200000006ff */
[----:B------:R2:W3:Y:S01]  /*8640*/  @!P0 MUFU.RCP R12, R11 ;  /* 0x0000000b000c8308 */ /* 0x0004e20000001000 */
[----:B------:R-:W-:Y:S01]  /*8650*/  F2FP.BF16.F32.PACK_AB R6, R127, R134 ;  /* 0x000000867f06723e */ /* 0x000fe200000010ff */
[----:B----4-:R-:W-:Y:S01]  /*8660*/  @!P6 FMUL.FTZ R97, R97, R10 ;  /* 0x0000000a6161e220 */ /* 0x010fe20000410000 */
[----:B------:R-:W-:Y:S02]  /*8670*/  FSETP.GTU.FTZ.AND P3, PT, R4, 20, PT ;  /* 0x41a000000400780b */ /* 0x000fe40003f7c000 */
[----:B------:R-:W-:Y:S02]  /*8680*/  PRMT R10, R7, 0x7632, R10 ;  /* 0x00007632070a7816 */ /* 0x000fe4000000000a */
[----:B------:R-:W-:Y:S01]  /*8690*/  SHF.L.U32 R7, R0, 0x10, RZ ;  /* 0x0000001000077819 */ /* 0x000fe200000006ff */
[----:B------:R-:W4:Y:S01]  /*86a0*/  @!P2 MUFU.RCP R21, R8 ;  /* 0x000000080015a308 */ /* 0x000f220000001000 */
[----:B--2---:R-:W-:Y:S01]  /*86b0*/  SHF.L.U32 R11, R10, 0x10, RZ ;  /* 0x000000100a0b7819 */ /* 0x004fe200000006ff */
[----:B-----5:R-:W-:Y:S01]  /*86c0*/  @!P1 FMUL.FTZ R101, R101, R2 ;  /* 0x0000000265659220 */ /* 0x020fe20000410000 */
[--C-:B------:R-:W-:Y:S01]  /*86d0*/  FADD.FTZ R10, R9, R28.reuse ;  /* 0x0000001c090a7221 */ /* 0x100fe20000010000 */
[--C-:B------:R-:W-:Y:S01]  /*86e0*/  FADD.FTZ R7, R7, R28.reuse ;  /* 0x0000001c07077221 */ /* 0x100fe20000010000 */
[--C-:B------:R-:W-:Y:S01]  /*86f0*/  FADD.FTZ R0, R5, R28.reuse ;  /* 0x0000001c05007221 */ /* 0x100fe20000010000 */
[----:B------:R-:W-:Y:S01]  /*8700*/  FADD.FTZ R14, R11, R28 ;  /* 0x0000001c0b0e7221 */ /* 0x000fe20000010000 */
[----:B------:R-:W-:Y:S01]  /*8710*/  @!P4 FMUL.FTZ R5, R15, -1.4426950216293334961 ;  /* 0xbfb8aa3b0f05c820 */ /* 0x000fe20000410000 */
[----:B------:R-:W-:Y:S01]  /*8720*/  @!P3 FMUL.FTZ R2, R4, -1.4426950216293334961 ;  /* 0xbfb8aa3b0402b820 */ /* 0x000fe20000410000 */
[----:B------:R-:W-:Y:S01]  /*8730*/  @!P5 FMUL.FTZ R4, R13, -1.4426950216293334961 ;  /* 0xbfb8aa3b0d04d820 */ /* 0x000fe20000410000 */
[----:B---3--:R-:W-:Y:S01]  /*8740*/  @!P0 FMUL.FTZ R99, R99, R12 ;  /* 0x0000000c63638220 */ /* 0x008fe20000410000 */
[----:B------:R-:W-:Y:S01]  /*8750*/  FSETP.GTU.FTZ.AND P0, PT, R7, 20, PT ;  /* 0x41a000000700780b */ /* 0x000fe20003f1c000 */
[----:B------:R2:W-:Y:S01]  /*8760*/  @!P4 MUFU.EX2 R11, R5 ;  /* 0x00000005000bc308 */ /* 0x0005e20000000800 */
[----:B------:R-:W-:-:S02]  /*8770*/  FSETP.GTU.FTZ.AND P1, PT, R10, 20, PT ;  /* 0x41a000000a00780b */ /* 0x000fc40003f3c000 */
[----:B------:R-:W-:Y:S01]  /*8780*/  FSETP.GTU.FTZ.AND P6, PT, R0, 20, PT ;  /* 0x41a000000000780b */ /* 0x000fe20003fdc000 */
[----:B------:R3:W5:Y:S01]  /*8790*/  @!P5 MUFU.EX2 R9, R4 ;  /* 0x000000040009d308 */ /* 0x0007620000000800 */
[----:B------:R-:W-:Y:S01]  /*87a0*/  F2FP.BF16.F32.PACK_AB R89, R97, R90 ;  /* 0x0000005a6159723e */ /* 0x000fe200000010ff */
[----:B----4-:R-:W-:Y:S01]  /*87b0*/  @!P2 FMUL.FTZ R96, R96, R21 ;  /* 0x000000156060a220 */ /* 0x010fe20000410000 */
[----:B------:R-:W-:Y:S01]  /*87c0*/  FSETP.GTU.FTZ.AND P2, PT, R14, 20, PT ;  /* 0x41a000000e00780b */ /* 0x000fe20003f5c000 */
[----:B------:R-:W4:Y:S01]  /*87d0*/  @!P3 MUFU.EX2 R2, R2 ;  /* 0x000000020002b308 */ /* 0x000f220000000800 */
[----:B--2---:R-:W-:Y:S02]  /*87e0*/  F2FP.BF16.F32.PACK_AB R5, R125, R132 ;  /* 0x000000847d05723e */ /* 0x004fe400000010ff */
[----:B------:R-:W-:Y:S01]  /*87f0*/  F2FP.BF16.F32.PACK_AB R91, R101, R94 ;  /* 0x0000005e655b723e */ /* 0x000fe200000010ff */
[----:B------:R-:W-:Y:S01]  /*8800*/  @!P0 FMUL.FTZ R8, R7, -1.4426950216293334961 ;  /* 0xbfb8aa3b07088820 */ /* 0x000fe20000410000 */
[----:B------:R-:W-:Y:S01]  /*8810*/  F2FP.BF16.F32.PACK_AB R7, R129, R136 ;  /* 0x000000888107723e */ /* 0x000fe200000010ff */
[----:B------:R-:W-:Y:S01]  /*8820*/  @!P1 FMUL.FTZ R10, R10, -1.4426950216293334961 ;  /* 0xbfb8aa3b0a0a9820 */ /* 0x000fe20000410000 */
[----:B---3--:R-:W-:Y:S01]  /*8830*/  F2FP.BF16.F32.PACK_AB R4, R119, R121 ;  /* 0x000000797704723e */ /* 0x008fe200000010ff */
[----:B------:R-:W2:Y:S01]  /*8840*/  @!P0 MUFU.EX2 R12, R8 ;  /* 0x00000008000c8308 */ /* 0x000ea20000000800 */
[----:B------:R-:W-:Y:S01]  /*8850*/  @!P6 FMUL.FTZ R0, R0, -1.4426950216293334961 ;  /* 0xbfb8aa3b0000e820 */ /* 0x000fe20000410000 */
[----:B-----5:R-:W-:-:S02]  /*8860*/  @!P5 FADD.FTZ R9, R9, 1 ;  /* 0x3f8000000909d421 */ /* 0x020fc40000010000 */
[----:B------:R-:W-:Y:S01]  /*8870*/  @!P2 FMUL.FTZ R14, R14, -1.4426950216293334961 ;  /* 0xbfb8aa3b0e0ea820 */ /* 0x000fe20000410000 */
[----:B------:R-:W-:Y:S01]  /*8880*/  STS.128 [R56], R4 ;  /* 0x0000000438007388 */ /* 0x000fe20000000c00 */
[----:B------:R-:W-:Y:S01]  /*8890*/  @!P1 MUFU.EX2 R13, R10 ;  /* 0x0000000a000d9308 */ /* 0x000fe20000000800 */
[----:B------:R-:W-:-:S03]  /*88a0*/  NOP ;  /* 0x0000000000007918 */ /* 0x000fc60000000000 */
[----:B------:R3:W5:Y:S01]  /*88b0*/  @!P2 MUFU.EX2 R15, R14 ;  /* 0x0000000e000fa308 */ /* 0x0007620000000800 */
[----:B------:R-:W0:Y:S01]  /*88c0*/  LDS.128 R4, [R55+0x200] ;  /* 0x0002000037047984 */ /* 0x000e220000000c00 */
[----:B----4-:R-:W-:Y:S01]  /*88d0*/  @!P3 FADD.FTZ R2, R2, 1 ;  /* 0x3f8000000202b421 */ /* 0x010fe20000010000 */
[----:B--2---:R-:W-:Y:S01]  /*88e0*/  @!P0 FADD.FTZ R12, R12, 1 ;  /* 0x3f8000000c0c8421 */ /* 0x004fe20000010000 */
[----:B------:R2:W4:Y:S01]  /*88f0*/  @!P5 MUFU.RCP R23, R9 ;  /* 0x000000090017d308 */ /* 0x0005220000001000 */
[----:B---3--:R-:W-:-:S07]  /*8900*/  @!P4 FADD.FTZ R14, R11, 1 ;  /* 0x3f8000000b0ec421 */ /* 0x008fce0000010000 */
[----:B------:R-:W3:Y:S01]  /*8910*/  @!P6 MUFU.EX2 R0, R0 ;  /* 0x000000000000e308 */ /* 0x000ee20000000800 */
[----:B--2---:R-:W2:Y:S01]  /*8920*/  LDS.128 R8, [R55] ;  /* 0x0000000037087984 */ /* 0x004ea20000000c00 */
[----:B-----5:R-:W-:Y:S02]  /*8930*/  @!P2 FADD.FTZ R15, R15, 1 ;  /* 0x3f8000000f0fa421 */ /* 0x020fe40000010000 */
[----:B------:R5:W1:Y:S01]  /*8940*/  @!P3 MUFU.RCP R21, R2 ;  /* 0x000000020015b308 */ /* 0x000a620000001000 */
[----:B----4-:R-:W-:-:S07]  /*8950*/  @!P5 FMUL.FTZ R100, R100, R23 ;  /* 0x000000176464d220 */ /* 0x010fce0000410000 */
[----:B------:R4:W0:Y:S01]  /*8960*/  @!P0 MUFU.RCP R20, R12 ;  /* 0x0000000c00148308 */ /* 0x0008220000001000 */
[----:B-----5:R-:W-:Y:S01]  /*8970*/  @!P1 FADD.FTZ R2, R13, 1 ;  /* 0x3f8000000d029421 */ /* 0x020fe20000010000 */
[----:B---3--:R-:W-:Y:S01]  /*8980*/  @!P6 FADD.FTZ R0, R0, 1 ;  /* 0x3f8000000000e421 */ /* 0x008fe20000010000 */
[----:B------:R-:W-:-:S05]  /*8990*/  MOV R13, UR8 ;  /* 0x00000008000d7c02 */ /* 0x000fca0008000f00 */
[----:B------:R-:W3:Y:S01]  /*89a0*/  @!P6 MUFU.RCP R0, R0 ;  /* 0x000000000000e308 */ /* 0x000ee20000001000 */
[----:B----4-:R-:W-:Y:S01]  /*89b0*/  MOV R12, UR9 ;  /* 0x00000009000c7c02 */ /* 0x010fe20008000f00 */
[----:B-1----:R-:W-:Y:S01]  /*89c0*/  @!P3 FMUL.FTZ R98, R98, R21 ;  /* 0x000000156262b220 */ /* 0x002fe20000410000 */
[----:B------:R-:W1:Y:S03]  /*89d0*/  LDCU.64 UR8, c[0x0][0x518] ;  /* 0x0000a300ff0877ac */ /* 0x000e660008000a00 */
[----:B------:R-:W-:Y:S02]  /*89e0*/  IMAD.WIDE.U32 R12, R52, 0x10, R12 ;  /* 0x00000010340c7825 */ /* 0x000fe400078e000c */
[----:B------:R-:W4:Y:S02]  /*89f0*/  @!P4 MUFU.RCP R25, R14 ;  /* 0x0000000e0019c308 */ /* 0x000f240000001000 */
[----:B0-----:R-:W-:Y:S01]  /*8a00*/  @!P0 FMUL.FTZ R105, R105, R20 ;  /* 0x0000001469698220 */ /* 0x001fe20000410000 */
[----:B------:R0:W-:Y:S01]  /*8a10*/  STG.E.128 desc[UR36][R12.64+0x200], R4 ;  /* 0x000200040c007986 */ /* 0x0001e2000c101d24 */
[----:B------:R-:W-:-:S03]  /*8a20*/  IADD3 R30, P0, PT, R30, -0x800, RZ ;  /* 0xfffff8001e1e7810 */ /* 0x000fc60007f1e0ff */
[----:B------:R-:W-:Y:S01]  /*8a30*/  F2FP.BF16.F32.PACK_AB R21, R105, R98 ;  /* 0x000000626915723e */ /* 0x000fe200000010ff */
[----:B------:R-:W5:Y:S01]  /*8a40*/  @!P1 MUFU.RCP R2, R2 ;  /* 0x0000000200029308 */ /* 0x000f620000001000 */
[----:B------:R-:W-:Y:S01]  /*8a50*/  IADD3.X R31, PT, PT, R31, -0x1, RZ, P0, !PT ;  /* 0xffffffff1f1f7810 */ /* 0x000fe200007fe4ff */
[----:B---3--:R-:W-:Y:S01]  /*8a60*/  @!P6 FMUL.FTZ R103, R103, R0 ;  /* 0x000000006767e220 */ /* 0x008fe20000410000 */
[----:B------:R-:W-:Y:S01]  /*8a70*/  FADD.FTZ R0, R88, R29 ;  /* 0x0000001d58007221 */ /* 0x000fe20000010000 */
[----:B------:R-:W-:Y:S01]  /*8a80*/  F2FP.BF16.F32.PACK_AB R88, R95, R88 ;  /* 0x000000585f58723e */ /* 0x000fe200000010ff */
[----:B--2---:R-:W-:Y:S01]  /*8a90*/  STG.E.128 desc[UR36][R12.64], R8 ;  /* 0x000000080c007986 */ /* 0x004fe2000c101d24 */
[----:B-1----:R-:W-:Y:S01]  /*8aa0*/  UIMAD.WIDE.U32 UR6, UR38, UR8, UR6 ;  /* 0x00000008260672a5 */ /* 0x002fe2000f8e0006 */
[----:B------:R-:W-:Y:S01]  /*8ab0*/  F2FP.BF16.F32.PACK_AB R20, R103, R96 ;  /* 0x000000606714723e */ /* 0x000fe200000010ff */
[----:B------:R1:W2:Y:S01]  /*8ac0*/  @!P2 MUFU.RCP R14, R15 ;  /* 0x0000000f000ea308 */ /* 0x0002a20000001000 */
[----:B------:R-:W-:Y:S01]  /*8ad0*/  BAR.SYNC.DEFER_BLOCKING 0x0 ;  /* 0x0000000000007b1d */ /* 0x000fe20000010000 */
[----:B----4-:R-:W-:Y:S01]  /*8ae0*/  @!P4 FMUL.FTZ R102, R102, R25 ;  /* 0x000000196666c220 */ /* 0x010fe20000410000 */
[----:B------:R-:W-:-:S04]  /*8af0*/  UIMAD UR7, UR38, UR9, UR7 ;  /* 0x00000009260772a4 */ /* 0x000fc8000f8e0207 */
[----:B------:R-:W-:Y:S01]  /*8b00*/  UIMAD.WIDE.U32 UR6, UR31, UR10, UR6 ;  /* 0x0000000a1f0672a5 */ /* 0x000fe2000f8e0006 */
[----:B-1----:R-:W-:Y:S01]  /*8b10*/  FADD.FTZ R15, R0, R95 ;  /* 0x0000005f000f7221 */ /* 0x002fe20000010000 */
[----:B-----5:R-:W-:Y:S02]  /*8b20*/  @!P1 FMUL.FTZ R107, R107, R2 ;  /* 0x000000026b6b9220 */ /* 0x020fe40000410000 */
[----:B------:R-:W-:Y:S01]  /*8b30*/  UIMAD UR8, UR31, UR11, UR7 ;  /* 0x0000000b1f0872a4 */ /* 0x000fe2000f8e0207 */
[----:B------:R-:W-:Y:S01]  /*8b40*/  FADD.FTZ R0, R15, R90 ;  /* 0x0000005a0f007221 */ /* 0x000fe20000010000 */
[----:B------:R-:W-:Y:S01]  /*8b50*/  F2FP.BF16.F32.PACK_AB R90, R99, R92 ;  /* 0x0000005c635a723e */ /* 0x000fe200000010ff */
[----:B------:R-:W-:Y:S01]  /*8b60*/  ULEA UR7, UP0, UR6, UR32, 0x1 ;  /* 0x0000002006077291 */ /* 0x000fe2000f8008ff */
[----:B------:R-:W-:Y:S01]  /*8b70*/  F2FP.BF16.F32.PACK_AB R22, R107, R100 ;  /* 0x000000646b16723e */ /* 0x000fe200000010ff */
[----:B------:R-:W-:Y:S01]  /*8b80*/  FADD.FTZ R97, R0, R97 ;  /* 0x0000006100617221 */ /* 0x000fe20000010000 */
[----:B--2---:R-:W-:Y:S01]  /*8b90*/  @!P2 FMUL.FTZ R109, R109, R14 ;  /* 0x0000000e6d6da220 */ /* 0x004fe20000410000 */
[----:B------:R-:W-:-:S02]  /*8ba0*/  ULEA.HI.X UR6, UR6, UR33, UR8, 0x1, UP0 ;  /* 0x0000002106067291 */ /* 0x000fc400080f0c08 */
[----:B------:R-:W-:Y:S01]  /*8bb0*/  FADD.FTZ R92, R97, R92 ;  /* 0x0000005c615c7221 */ /* 0x000fe20000010000 */
[----:B0-----:R-:W-:Y:S01]  /*8bc0*/  MOV R4, UR7 ;  /* 0x0000000700047c02 */ /* 0x001fe20008000f00 */
[----:B------:R-:W-:Y:S01]  /*8bd0*/  UIADD3 UR29, UP0, UPT, UR29, -0x800, URZ ;  /* 0xfffff8001d1d7890 */ /* 0x000fe2000ff1e0ff */
[----:B------:R-:W-:Y:S01]  /*8be0*/  F2FP.BF16.F32.PACK_AB R23, R109, R102 ;  /* 0x000000666d17723e */ /* 0x000fe200000010ff */
[----:B------:R-:W-:Y:S01]  /*8bf0*/  STS.128 [R56], R88 ;  /* 0x0000005838007388 */ /* 0x000fe20000000c00 */
[----:B------:R-:W-:Y:S01]  /*8c00*/  FADD.FTZ R99, R92, R99 ;  /* 0x000000635c637221 */ /* 0x000fe20000010000 */
[----:B------:R-:W-:Y:S01]  /*8c10*/  MOV R5, UR6 ;  /* 0x0000000600057c02 */ /* 0x000fe20008000f00 */
[----:B------:R-:W-:Y:S01]  /*8c20*/  UIADD3.X UR30, UPT, UPT, UR30, -0x1, URZ, UP0, !UPT ;  /* 0xffffffff1e1e7890 */ /* 0x000fe200087fe4ff */
[----:B------:R-:W-:Y:S01]  /*8c30*/  STS.128 [R56+0x10], R20 ;  /* 0x0000101438007388 */ /* 0x000fe20000000c00 */
[----:B------:R-:W-:-:S03]  /*8c40*/  NOP ;  /* 0x0000000000007918 */ /* 0x000fc60000000000 */
[----:B------:R-:W0:Y:S01]  /*8c50*/  LDS.128 R8, [R55] ;  /* 0x0000000037087984 */ /* 0x000e220000000c00 */
[----:B------:R-:W-:Y:S01]  /*8c60*/  FADD.FTZ R94, R99, R94 ;  /* 0x0000005e635e7221 */ /* 0x000fe20000010000 */
[----:B------:R-:W-:Y:S01]  /*8c70*/  IMAD.WIDE.U32 R4, R52, 0x10, R4 ;  /* 0x0000001034047825 */ /* 0x000fe200078e0004 */
[----:B------:R-:W-:Y:S01]  /*8c80*/  UISETP.GT.AND UP0, UPT, UR22, 0x1, UPT ;  /* 0x000000011600788c */ /* 0x000fe2000bf04270 */
[----:B------:R-:W1:Y:S02]  /*8c90*/  LDS.128 R60, [R55+0x200] ;  /* 0x00020000373c7984 */ /* 0x000e640000000c00 */
[----:B------:R-:W-:Y:S01]  /*8ca0*/  FADD.FTZ R101, R94, R101 ;  /* 0x000000655e657221 */ /* 0x000fe20000010000 */
[----:B------:R-:W-:-:S03]  /*8cb0*/  UIADD3 UR6, UPT, UPT, UR22, -0x1, URZ ;  /* 0xffffffff16067890 */ /* 0x000fc6000fffe0ff */
[----:B------:R-:W-:-:S04]  /*8cc0*/  FADD.FTZ R96, R101, R96 ;  /* 0x0000006065607221 */ /* 0x000fc80000010000 */
[----:B------:R-:W-:Y:S01]  /*8cd0*/  FADD.FTZ R103, R96, R103 ;  /* 0x0000006760677221 */ /* 0x000fe20000010000 */
[----:B------:R-:W-:-:S03]  /*8ce0*/  UMOV UR22, UR6 ;  /* 0x0000000600167c82 */ /* 0x000fc60008000000 */
[----:B------:R-:W-:-:S04]  /*8cf0*/  FADD.FTZ R98, R103, R98 ;  /* 0x0000006267627221 */ /* 0x000fc80000010000 */
        /* <DEDUP_REMOVED lines=8> */
.L_x_5592:
        /* <DEDUP_REMOVED lines=12> */
[----:B-----5:R-:W1:Y:S01]  /*8e40*/  SHFL.DOWN P0, R3, R0, 0x2, 0x1f ;  /* 0x08401f0000037f89 */ /* 0x020e620000000000 */
        /* <DEDUP_REMOVED lines=28> */
.L_x_5674:
[----:B------:R-:W-:Y:S05]  /*9010*/  BSYNC.RECONVERGENT B0 ;  /* 0x0000000000007941 */ /* 0x000fea0003800200 */
.L_x_5673:
        /* <DEDUP_REMOVED lines=10> */
[----:B--2--5:R-:W0:Y:S01]  /*90c0*/  SHFL.DOWN P1, R3, R0, 0x2, 0x1f ;  /* 0x08401f0000037f89 */ /* 0x024e220000020000 */
        /* <DEDUP_REMOVED lines=28> */
.L_x_5676:
[----:B------:R-:W-:Y:S05]  /*9290*/  BSYNC.RECONVERGENT B0 ;  /* 0x0000000000007941 */ /* 0x000fea0003800200 */
.L_x_5675:
[----:B------:R-:W-:Y:S05]  /*92a0*/  @P0 EXIT ;  /* 0x000000000000094d */ /* 0x000fea0003800000 */
[----:B------:R-:W3:Y:S01]  /*92b0*/  S2UR UR5, SR_CgaCtaId ;  /* 0x00000000000579c3 */ /* 0x000ee20000008800 */
[----:B------:R-:W-:Y:S01]  /*92c0*/  BSSY.RECONVERGENT B0, `(.L_x_5677) ;  /* 0x0000024000007945 */ /* 0x000fe20003800200 */
[----:B------:R-:W-:Y:S01]  /*92d0*/  UMOV UR4, 0x400 ;  /* 0x0000040000047882 */ /* 0x000fe20000000000 */
[----:B------:R-:W4:Y:S01]  /*92e0*/  LDCU UR6, c[0x0][0x360] ;  /* 0x00006c00ff0677ac */ /* 0x000f220008000800 */
[----:B------:R-:W0:Y:S01]  /*92f0*/  LDCU.64 UR8, c[0x0][0x4b0] ;  /* 0x00009600ff0877ac */ /* 0x000e220008000a00 */
[----:B------:R-:W0:Y:S01]  /*9300*/  LDCU.64 UR10, c[0x0][0x4d0] ;  /* 0x00009a00ff0a77ac */ /* 0x000e220008000a00 */
[----:B------:R-:W0:Y:S02]  /*9310*/  LDCU.128 UR20, c[0x0][0x530] ;  /* 0x0000a600ff1477ac */ /* 0x000e240008000c00 */
[----:B0--34-:R-:W-:-:S12]  /*9320*/  ULEA UR4, UR5, UR4, 0x18 ;  /* 0x0000000405047291 */ /* 0x019fd8000f8ec0ff */
.L_x_5678:
[----:B------:R-:W-:Y:S02]  /*9330*/  LEA R0, R11, UR4, 0x2 ;  /* 0x000000040b007c11 */ /* 0x000fe4000f8e10ff */
[----:B012---:R-:W-:Y:S02]  /*9340*/  MOV R5, UR13 ;  /* 0x0000000d00057c02 */ /* 0x007fe40008000f00 */
[----:B------:R-:W-:Y:S01]  /*9350*/  MOV R4, UR12 ;  /* 0x0000000c00047c02 */ /* 0x000fe20008000f00 */
[----:B------:R-:W0:Y:S01]  /*9360*/  LDS R13, [R0+0x2e10] ;  /* 0x002e1000000d7984 */ /* 0x000e220000000800 */
[----:B------:R-:W-:Y:S02]  /*9370*/  SHF.R.S32.HI R5, RZ, 0x1f, R11 ;  /* 0x0000001fff057819 */ /* 0x000fe4000001140b */
[----:B-----5:R-:W-:Y:S01]  /*9380*/  MOV R3, UR16 ;  /* 0x0000001000037c02 */ /* 0x020fe20008000f00 */
        /* <DEDUP_REMOVED lines=24> */
.L_x_5677:
[----:B------:R-:W-:Y:S05]  /*9510*/  EXIT ;  /* 0x000000000000794d */ /* 0x000fea0003800000 */
.L_x_5631:
[----:B------:R-:W-:Y:S01]  /*9520*/  MOV R173, R6 ;  /* 0x0000000600ad7202 */ /* 0x000fe20000000f00 */
[----:B------:R-:W-:Y:S01]  /*9530*/  HFMA2 R168, -RZ, RZ, 0, 5.9604644775390625e-08 ;  /* 0x00000001ffa87431 */ /* 0x000fe200000001ff */
[----:B------:R-:W-:Y:S02]  /*9540*/  MOV R175, RZ ;  /* 0x000000ff00af7202 */ /* 0x000fe40000000f00 */
[----:B------:R-:W-:-:S07]  /*9550*/  MOV R216, 0xffffffff ;  /* 0xffffffff00d87802 */ /* 0x000fce0000000f00 */
[----:B01---5:R-:W-:Y:S05]  /*9560*/  WARPSYNC.COLLECTIVE R216, `(.L_x_5679) ;  /* 0x00000000d8087348 */ /* 0x023fea0003c00000 */
[----:B------:R2:W3:Y:S02]  /*9570*/  SHFL.UP P6, R4, R173, R168, R175 ;  /* 0x040000a8ad047389 */ /* 0x0004e400000c00af */
[----:B0123-5:R-:W-:Y:S05]  /*9580*/  ENDCOLLECTIVE ;  /* 0x000000000000791b */ /* 0x02ffea0003800000 */
.L_x_5679:
[----:B------:R-:W-:Y:S02]  /*9590*/  MOV R173, R5 ;  /* 0x0000000500ad7202 */ /* 0x000fe40000000f00 */
[----:B------:R-:W-:-:S07]  /*95a0*/  MOV R7, R4 ;  /* 0x0000000400077202 */ /* 0x000fce0000000f00 */
[----:B------:R-:W-:Y:S05]  /*95b0*/  WARPSYNC.COLLECTIVE R216, `(.L_x_5680) ;  /* 0x00000000d8087348 */ /* 0x000fea0003c00000 */
[----:B------:R0:W1:Y:S02]  /*95c0*/  SHFL.UP P6, R4, R173, R168, R175 ;  /* 0x040000a8ad047389 */ /* 0x00006400000c00af */
[----:B01----:R-:W-:Y:S05]  /*95d0*/  ENDCOLLECTIVE ;  /* 0x000000000000791b */ /* 0x003fea0003800000 */
.L_x_5680:
        /* <DEDUP_REMOVED lines=9> */
.L_x_5681:
[----:B------:R-:W-:Y:S02]  /*9670*/  MOV R173, R169 ;  /* 0x000000a900ad7202 */ /* 0x000fe40000000f00 */
[----:B------:R-:W-:-:S07]  /*9680*/  MOV R7, R4 ;  /* 0x0000000400077202 */ /* 0x000fce0000000f00 */
[----:B------:R-:W-:Y:S05]  /*9690*/  WARPSYNC.COLLECTIVE R216, `(.L_x_5682) ;  /* 0x00000000d8087348 */ /* 0x000fea0003c00000 */
[----:B------:R0:W1:Y:S02]  /*96a0*/  SHFL.UP P6, R4, R173, R168, R175 ;  /* 0x040000a8ad047389 */ /* 0x00006400000c00af */
[----:B01----:R-:W-:Y:S05]  /*96b0*/  ENDCOLLECTIVE ;  /* 0x000000000000791b */ /* 0x003fea0003800000 */
.L_x_5682:
        /* <DEDUP_REMOVED lines=8> */
.L_x_5683:
[----:B------:R-:W-:Y:S02]  /*9740*/  MOV R173, R171 ;  /* 0x000000ab00ad7202 */ /* 0x000fe40000000f00 */
[----:B------:R-:W-:-:S07]  /*9750*/  MOV R5, R4 ;  /* 0x0000000400057202 */ /* 0x000fce0000000f00 */
[----:B------:R-:W-:Y:S05]  /*9760*/  WARPSYNC.COLLECTIVE R216, `(.L_x_5684) ;  /* 0x00000000d8087348 */ /* 0x000fea0003c00000 */
[----:B------:R0:W1:Y:S02]  /*9770*/  SHFL.UP P6, R4, R173, R168, R175 ;  /* 0x040000a8ad047389 */ /* 0x00006400000c00af */
[----:B01----:R-:W-:Y:S05]  /*9780*/  ENDCOLLECTIVE ;  /* 0x000000000000791b */ /* 0x003fea0003800000 */
.L_x_5684:
        /* <DEDUP_REMOVED lines=8> */
.L_x_5685:
[----:B------:R-:W-:Y:S02]  /*9810*/  MOV R173, R7 ;  /* 0x0000000700ad7202 */ /* 0x000fe40000000f00 */
[----:B------:R-:W-:-:S07]  /*9820*/  MOV R5, R4 ;  /* 0x0000000400057202 */ /* 0x000fce0000000f00 */
[----:B------:R-:W-:Y:S05]  /*9830*/  WARPSYNC.COLLECTIVE R216, `(.L_x_5686) ;  /* 0x00000000d8087348 */ /* 0x000fea0003c00000 */
[----:B------:R0:W1:Y:S02]  /*9840*/  SHFL.UP P6, R4, R173, R168, R175 ;  /* 0x040000a8ad047389 */ /* 0x00006400000c00af */
[----:B01----:R-:W-:Y:S05]  /*9850*/  ENDCOLLECTIVE ;  /* 0x000000000000791b */ /* 0x003fea0003800000 */
.L_x_5686:
        /* <DEDUP_REMOVED lines=8> */
.L_x_5687:
[----:B------:R-:W-:Y:S02]  /*98e0*/  MOV R173, R5 ;  /* 0x0000000500ad7202 */ /* 0x000fe40000000f00 */
[----:B------:R-:W-:-:S07]  /*98f0*/  MOV R169, R4 ;  /* 0x0000000400a97202 */ /* 0x000fce0000000f00 */
[----:B------:R-:W-:Y:S05]  /*9900*/  WARPSYNC.COLLECTIVE R216, `(.L_x_5688) ;  /* 0x00000000d8087348 */ /* 0x000fea0003c00000 */
[----:B------:R0:W1:Y:S02]  /*9910*/  SHFL.UP P6, R4, R173, R168, R175 ;  /* 0x040000a8ad047389 */ /* 0x00006400000c00af */
[----:B01----:R-:W-:Y:S05]  /*9920*/  ENDCOLLECTIVE ;  /* 0x000000000000791b */ /* 0x003fea0003800000 */
.L_x_5688:
[----:B------:R-:W-:Y:S05]  /*9930*/  BRA `(.L_x_5689) ;  /* 0xffffffc4004c7947 */ /* 0x000fea000383ffff */
.L_x_5632:
        /* <DEDUP_REMOVED lines=8> */
.L_x_5691:
[----:B------:R-:W-:Y:S05]  /*99c0*/  BSYNC B0 ;  /* 0x0000000000007941 */ /* 0x000fea0003800000 */
.L_x_5690:
[----:B------:R-:W-:Y:S05]  /*99d0*/  BRA `(.L_x_5692) ;  /* 0xffffffc4003c7947 */ /* 0x000fea000383ffff */
.L_x_5633:
        /* <DEDUP_REMOVED lines=8> */
.L_x_5694:
[----:B------:R-:W-:Y:S05]  /*9a60*/  BSYNC B0 ;  /* 0x0000000000007941 */ /* 0x000fea0003800000 */
.L_x_5693:
[----:B------:R-:W-:Y:S05]  /*9a70*/  BRA `(.L_x_5695) ;  /* 0xffffffc4001c7947 */ /* 0x000fea000383ffff */
.L_x_5634:
        /* <DEDUP_REMOVED lines=8> */
.L_x_5697:
[----:B------:R-:W-:Y:S05]  /*9b00*/  BSYNC B0 ;  /* 0x0000000000007941 */ /* 0x000fea0003800000 */
.L_x_5696:
        /* <DEDUP_REMOVED lines=11> */
.L_x_5698:
[----:B------:R-:W-:Y:S05]  /*9bc0*/  WARPSYNC.COLLECTIVE R216, `(.L_x_5699) ;  /* 0x00000000d8087348 */ /* 0x000fea0003c00000 */
[----:B------:R0:W1:Y:S02]  /*9bd0*/  SHFL.IDX P3, R5, R223, R218, R225 ;  /* 0x000000dadf057389 */ /* 0x00006400000600e1 */
[----:B01----:R-:W-:Y:S05]  /*9be0*/  ENDCOLLECTIVE ;  /* 0x000000000000791b */ /* 0x003fea0003800000 */
.L_x_5699:
[----:B------:R-:W-:Y:S02]  /*9bf0*/  MOV R223, R9 ;  /* 0x0000000900df7202 */ /* 0x000fe40000000f00 */
[----:B------:R-:W-:Y:S02]  /*9c00*/  MOV R169, R4 ;  /* 0x0000000400a97202 */ /* 0x000fe40000000f00 */
[----:B------:R-:W-:-:S07]  /*9c10*/  MOV R4, R5 ;  /* 0x0000000500047202 */ /* 0x000fce0000000f00 */
[----:B------:R-:W-:Y:S05]  /*9c20*/  WARPSYNC.COLLECTIVE R216, `(.L_x_5700) ;  /* 0x00000000d8087348 */ /* 0x000fea0003c00000 */
[----:B------:R0:W1:Y:S02]  /*9c30*/  SHFL.IDX P3, R5, R223, R218, R225 ;  /* 0x000000dadf057389 */ /* 0x00006400000600e1 */
[----:B01----:R-:W-:Y:S05]  /*9c40*/  ENDCOLLECTIVE ;  /* 0x000000000000791b */ /* 0x003fea0003800000 */
.L_x_5700:
[----:B------:R-:W-:Y:S05]  /*9c50*/  BRA `(.L_x_5701) ;  /* 0xffffffc000bc7947 */ /* 0x000fea000383ffff */
.L_x_5636:
        /* <DEDUP_REMOVED lines=10> */
.L_x_5702:
[----:B------:R-:W-:Y:S02]  /*9d00*/  MOV R225, 0x1f ;  /* 0x0000001f00e17802 */ /* 0x000fe40000000f00 */
[----:B------:R-:W-:Y:S02]  /*9d10*/  MOV R227, R5 ;  /* 0x0000000500e37202 */ /* 0x000fe40000000f00 */
[----:B------:R-:W-:-:S07]  /*9d20*/  MOV R4, R221 ;  /* 0x000000dd00047202 */ /* 0x000fce0000000f00 */
[----:B------:R-:W-:Y:S05]  /*9d30*/  WARPSYNC.COLLECTIVE R216, `(.L_x_5703) ;  /* 0x00000000d8087348 */ /* 0x000fea0003c00000 */
[----:B------:R0:W1:Y:S02]  /*9d40*/  SHFL.DOWN P2, R221, R227, R214, R229 ;  /* 0x080000d6e3dd7389 */ /* 0x00006400000400e5 */
[----:B01----:R-:W-:Y:S05]  /*9d50*/  ENDCOLLECTIVE ;  /* 0x000000000000791b */ /* 0x003fea0003800000 */
.L_x_5703:
        /* <DEDUP_REMOVED lines=11> */
.L_x_5704:
[----:B------:R-:W-:Y:S02]  /*9e10*/  MOV R227, R208 ;  /* 0x000000d000e37202 */ /* 0x000fe40000000f00 */
[----:B------:R-:W-:-:S07]  /*9e20*/  MOV R4, R221 ;  /* 0x000000dd00047202 */ /* 0x000fce0000000f00 */
[----:B------:R-:W-:Y:S05]  /*9e30*/  WARPSYNC.COLLECTIVE R216, `(.L_x_5705) ;  /* 0x00000000d8087348 */ /* 0x000fea0003c00000 */
[----:B------:R0:W1:Y:S02]  /*9e40*/  SHFL.DOWN P2, R221, R227, R214, R229 ;  /* 0x080000d6e3dd7389 */ /* 0x00006400000400e5 */
[----:B01----:R-:W-:Y:S05]  /*9e50*/  ENDCOLLECTIVE ;  /* 0x000000000000791b */ /* 0x003fea0003800000 */
.L_x_5705:
        /* <DEDUP_REMOVED lines=11> */
.L_x_5706:
[----:B------:R-:W-:Y:S02]  /*9f10*/  MOV R227, R208 ;  /* 0x000000d000e37202 */ /* 0x000fe40000000f00 */
[----:B------:R-:W-:-:S07]  /*9f20*/  MOV R4, R221 ;  /* 0x000000dd00047202 */ /* 0x000fce0000000f00 */
[----:B------:R-:W-:Y:S05]  /*9f30*/  WARPSYNC.COLLECTIVE R216, `(.L_x_5707) ;  /* 0x00000000d8087348 */ /* 0x000fea0003c00000 */
[----:B------:R0:W1:Y:S02]  /*9f40*/  SHFL.DOWN P2, R221, R227, R214, R229 ;  /* 0x080000d6e3dd7389 */ /* 0x00006400000400e5 */
[----:B01----:R-:W-:Y:S05]  /*9f50*/  ENDCOLLECTIVE ;  /* 0x000000000000791b */ /* 0x003fea0003800000 */
.L_x_5707:
        /* <DEDUP_REMOVED lines=11> */
.L_x_5708:
[----:B------:R-:W-:Y:S02]  /*a010*/  MOV R227, R208 ;  /* 0x000000d000e37202 */ /* 0x000fe40000000f00 */
[----:B------:R-:W-:-:S07]  /*a020*/  MOV R4, R221 ;  /* 0x000000dd00047202 */ /* 0x000fce0000000f00 */
[----:B------:R-:W-:Y:S05]  /*a030*/  WARPSYNC.COLLECTIVE R216, `(.L_x_5709) ;  /* 0x00000000d8087348 */ /* 0x000fea0003c00000 */
[----:B------:R0:W1:Y:S02]  /*a040*/  SHFL.DOWN P2, R221, R227, R214, R229 ;  /* 0x080000d6e3dd7389 */ /* 0x00006400000400e5 */
[----:B01----:R-:W-:Y:S05]  /*a050*/  ENDCOLLECTIVE ;  /* 0x000000000000791b */ /* 0x003fea0003800000 */
.L_x_5709:
        /* <DEDUP_REMOVED lines=11> */
.L_x_5710:
[----:B------:R-:W-:Y:S02]  /*a110*/  MOV R227, R208 ;  /* 0x000000d000e37202 */ /* 0x000fe40000000f00 */
[----:B------:R-:W-:-:S07]  /*a120*/  MOV R4, R221 ;  /* 0x000000dd00047202 */ /* 0x000fce0000000f00 */
[----:B------:R-:W-:Y:S05]  /*a130*/  WARPSYNC.COLLECTIVE R216, `(.L_x_5711) ;  /* 0x00000000d8087348 */ /* 0x000fea0003c00000 */
[----:B------:R0:W1:Y:S02]  /*a140*/  SHFL.DOWN P2, R221, R227, R214, R229 ;  /* 0x080000d6e3dd7389 */ /* 0x00006400000400e5 */
[----:B01----:R-:W-:Y:S05]  /*a150*/  ENDCOLLECTIVE ;  /* 0x000000000000791b */ /* 0x003fea0003800000 */
.L_x_5711:
        /* <DEDUP_REMOVED lines=11> */
.L_x_5712:
[----:B------:R-:W-:Y:S02]  /*a210*/  ISETP.NE.AND P1, PT, R18, 0x1f, PT ;  /* 0x0000001f1200780c */ /* 0x000fe40003f25270 */
[----:B------:R-:W-:Y:S02]  /*a220*/  MOV R223, R208 ;  /* 0x000000d000df7202 */ /* 0x000fe40000000f00 */
[----:B------:R-:W-:-:S09]  /*a230*/  MOV R4, R5 ;  /* 0x0000000500047202 */ /* 0x000fd20000000f00 */
[----:B------:R-:W-:Y:S05]  /*a240*/  WARPSYNC.COLLECTIVE R216, `(.L_x_5713) ;  /* 0x00000000d8087348 */ /* 0x000fea0003c00000 */
[----:B------:R0:W1:Y:S02]  /*a250*/  SHFL.IDX P3, R5, R223, R218, R225 ;  /* 0x000000dadf057389 */ /* 0x00006400000600e1 */
[----:B01----:R-:W-:Y:S05]  /*a260*/  ENDCOLLECTIVE ;  /* 0x000000000000791b */ /* 0x003fea0003800000 */
.L_x_5713:
[----:B------:R-:W-:Y:S05]  /*a270*/  WARPSYNC.COLLECTIVE R216, `(.L_x_5714) ;  /* 0x00000000d8087348 */ /* 0x000fea0003c00000 */
[----:B------:R0:W1:Y:S02]  /*a280*/  SHFL.DOWN P2, R221, R227, R214, R229 ;  /* 0x080000d6e3dd7389 */ /* 0x00006400000400e5 */
[----:B01----:R-:W-:Y:S05]  /*a290*/  ENDCOLLECTIVE ;  /* 0x000000000000791b */ /* 0x003fea0003800000 */
.L_x_5714:
        /* <DEDUP_REMOVED lines=8> */
.L_x_5715:
[----:B------:R-:W-:Y:S05]  /*a320*/  WARPSYNC.COLLECTIVE R216, `(.L_x_5716) ;  /* 0x00000000d8087348 */ /* 0x000fea0003c00000 */
[----:B------:R0:W1:Y:S02]  /*a330*/  SHFL.IDX P3, R5, R223, R218, R225 ;  /* 0x000000dadf057389 */ /* 0x00006400000600e1 */
[----:B01----:R-:W-:Y:S05]  /*a340*/  ENDCOLLECTIVE ;  /* 0x000000000000791b */ /* 0x003fea0003800000 */
.L_x_5716:
[----:B------:R-:W-:Y:S01]  /*a350*/  MOV R223, R9 ;  /* 0x0000000900df7202 */ /* 0x000fe20000000f00 */
[----:B------:R-:W-:Y:S01]  /*a360*/  FFMA.FTZ R9, R9, R4, R6 ;  /* 0x0000000409097223 */ /* 0x000fe20000010006 */
[----:B------:R-:W-:-:S07]  /*a370*/  MOV R212, R5 ;  /* 0x0000000500d47202 */ /* 0x000fce0000000f00 */
[----:B------:R-:W-:Y:S05]  /*a380*/  WARPSYNC.COLLECTIVE R216, `(.L_x_5717) ;  /* 0x00000000d8087348 */ /* 0x000fea0003c00000 */
[----:B------:R0:W1:Y:S02]  /*a390*/  SHFL.IDX P3, R5, R223, R218, R225 ;  /* 0x000000dadf057389 */ /* 0x00006400000600e1 */
[----:B01----:R-:W-:Y:S05]  /*a3a0*/  ENDCOLLECTIVE ;  /* 0x000000000000791b */ /* 0x003fea0003800000 */
.L_x_5717:
[----:B------:R-:W-:Y:S01]  /*a3b0*/  MOV R214, R5 ;  /* 0x0000000500d67202 */ /* 0x000fe20000000f00 */
[----:B------:R-:W-:Y:S06]  /*a3c0*/  BRA `(.L_x_5718) ;  /* 0xffffffc000b07947 */ /* 0x000fec000383ffff */
.L_x_5719:
        /* <DEDUP_REMOVED lines=11> */
.L_x_10463:


//--------------------- .text._Z25selective_scan_bwd_kernelI32Selective_Scan_bwd_kernel_traitsILi64ELi16ELb1ELb1ELb0ELb0ELb0EN3c108BFloat16EfEEv12SSMParamsBwd --------------------------
	.section	.text._Z25selective_scan_bwd_kernelI32Selective_Scan_bwd_kernel_traitsILi64ELi16ELb1ELb1ELb0ELb0ELb0EN3c108BFloat16EfEEv12SSMParamsBwd,"ax",@progbits
	.align	128
        .global         _Z25selective_scan_bwd_kernelI32Selective_Scan_bwd_kernel_traitsILi64ELi16ELb1ELb1ELb0ELb0ELb0EN3c108BFloat16EfEEv12SSMParamsBwd
        .type           _Z25selective_scan_bwd_kernelI32Selective_Scan_bwd_kernel_traitsILi64ELi16ELb1ELb1ELb0ELb0ELb0EN3c108BFloat16EfEEv12SSMParamsBwd,@function
        .size           _Z25selective_scan_bwd_kernelI32Selective_Scan_bwd_kernel_traitsILi64ELi16ELb1ELb1ELb0ELb0ELb0EN3c108BFloat16EfEEv12SSMParamsBwd,(.L_x_10464 - _Z25selective_scan_bwd_kernelI32Selective_Scan_bwd_kernel_traitsILi64ELi16ELb1ELb1ELb0ELb0ELb0EN3c108BFloat16EfEEv12SSMParamsBwd)
        .other          _Z25selective_scan_bwd_kernelI32Selective_Scan_bwd_kernel_traitsILi64ELi16ELb1ELb1ELb0ELb0ELb0EN3c108BFloat16EfEEv12SSMParamsBwd,@"STO_CUDA_ENTRY STV_DEFAULT"
_Z25selective_scan_bwd_kernelI32Selective_Scan_bwd_kernel_traitsILi64ELi16ELb1ELb1ELb0ELb0ELb0EN3c108BFloat16EfEEv12SSMParamsBwd:
.text._Z25selective_scan_bwd_kernelI32Selective_Scan_bwd_kernel_traitsILi64ELi16ELb1ELb1ELb0ELb0ELb0EN3c108BFloat16EfEEv12SSMParamsBwd:
        /* <DEDUP_REMOVED lines=8> */
[----:B------:R-:W4:Y:S06]  /*0080*/  LDCU.64 UR16, c[0x0][0x498] ;  /* 0x00009300ff1077ac */ /* 0x000f2c0008000a00 */
        /* <DEDUP_REMOVED lines=9> */
[----:B------:R-:W2:Y:S01]  /*0120*/  LDCU.64 UR32, c[0x0][0x480] ;  /* 0x00009000ff2077ac */ /* 0x000ea20008000a00 */
        /* <DEDUP_REMOVED lines=9> */
[----:B------:R-:W-:Y:S01]  /*01c0*/  MOV R4, UR8 ;  /* 0x0000000800047c02 */ /* 0x000fe20008000f00 */
[----:B------:R-:W3:Y:S01]  /*01d0*/  LDCU UR36, c[0x0][0x394] ;  /* 0x00007280ff2477ac */ /* 0x000ee20008000800 */
[----:B------:R-:W-:-:S03]  /*01e0*/  MOV R3, UR5 ;  /* 0x0000000500037c02 */ /* 0x000fc60008000f00 */
[----:B------:R-:W-:Y:S01]  /*01f0*/  MOV R5, UR9 ;  /* 0x0000000900057c02 */ /* 0x000fe20008000f00 */
[----:B------:R-:W0:Y:S01]  /*0200*/  LDCU.64 UR24, c[0x0][0x3b0] ;  /* 0x00007600ff1877ac */ /* 0x000e220008000a00 */
[----:B----4-:R-:W5:Y:S03]  /*0210*/  @P0 LDG.E R89, desc[UR26][R2.64] ;  /* 0x0000001a02590981 */ /* 0x010f66000c1e1900 */
[----:B------:R-:W4:Y:S01]  /*0220*/  LDCU.128 UR8, c[0x0][0x400] ;  /* 0x00008000ff0877ac */ /* 0x000f220008000c00 */
[----:B------:R2:W5:Y:S01]  /*0230*/  @P1 LDG.E R84, desc[UR26][R4.64] ;  /* 0x0000001a04541981 */ /* 0x000562000c1e1900 */
[----:B------:R-:W-:Y:S01]  /*0240*/  HFMA2 R87, -RZ, RZ, 0, 0 ;  /* 0x00000000ff577431 */ /* 0x000fe200000001ff */
[----:B------:R-:W-:Y:S01]  /*0250*/  UIMAD.WIDE.U32 UR18, UR30, UR16, URZ ;  /* 0x000000101e1272a5 */ /* 0x000fe2000f8e00ff */
[----:B-1----:R-:W-:Y:S01]  /*0260*/  IADD3 R6, PT, PT, R0, 0xffffffe, RZ ;  /* 0x0ffffffe00067810 */ /* 0x002fe20007ffe0ff */
[----:B------:R-:W-:Y:S01]  /*0270*/  UIMAD.WIDE.U32 UR4, UR30, UR20, URZ ;  /* 0x000000141e0472a5 */ /* 0x000fe2000f8e00ff */
[----:B------:R-:W-:Y:S01]  /*0280*/  IABS R0, UR7 ;  /* 0x0000000700007c13 */ /* 0x000fe20008000000 */
[----:B------:R-:W-:Y:S01]  /*0290*/  UIMAD UR19, UR30, UR17, UR19 ;  /* 0x000000111e1372a4 */ /* 0x000fe2000f8e0213 */
[----:B------:R1:W3:Y:S01]  /*02a0*/  F2I.FTZ.U32.TRUNC.NTZ R7, R6 ;  /* 0x0000000600077305 */ /* 0x0002e2000021f000 */
[----:B------:R-:W-:Y:S01]  /*02b0*/  UIMAD UR5, UR30, UR21, UR5 ;  /* 0x000000151e0572a4 */ /* 0x000fe2000f8e0205 */
[----:B--2---:R-:W2:Y:S01]  /*02c0*/  LDC.64 R4, c[0x0][0x3c8] ;  /* 0x0000f200ff047b82 */ /* 0x004ea20000000a00 */
[----:B------:R-:W-:-:S02]  /*02d0*/  UISETP.NE.U32.AND UP0, UPT, UR32, URZ, UPT ;  /* 0x000000ff2000728c */ /* 0x000fc4000bf05070 */
[----:B------:R-:W-:Y:S02]  /*02e0*/  UIMAD.WIDE.U32 UR4, UR7, UR22, UR4 ;  /* 0x00000016070472a5 */ /* 0x000fe4000f8e0004 */
[----:B------:R-:W-:Y:S01]  /*02f0*/  UISETP.NE.AND.EX UP0, UPT, UR33, URZ, UPT, UP0 ;  /* 0x000000ff2100728c */ /* 0x000fe2000bf05300 */
[----:B-1----:R-:W-:Y:S01]  /*0300*/  MOV R6, RZ ;  /* 0x000000ff00067202 */ /* 0x002fe20000000f00 */
[----:B----4-:R-:W-:Y:S02]  /*0310*/  UIMAD.WIDE.U32 UR16, UR30, UR8, URZ ;  /* 0x000000081e1072a5 */ /* 0x010fe4000f8e00ff */
[----:B------:R-:W-:Y:S02]  /*0320*/  UIMAD UR28, UR7, UR23, UR5 ;  /* 0x00000017071c72a4 */ /* 0x000fe4000f8e0205 */
[----:B------:R-:W-:Y:S01]  /*0330*/  UIMAD UR17, UR30, UR9, UR17 ;  /* 0x000000091e1172a4 */ /* 0x000fe2000f8e0211 */
[----:B---3--:R-:W-:Y:S01]  /*0340*/  IADD3 R2, PT, PT, RZ, -R7, RZ ;  /* 0x80000007ff027210 */ /* 0x008fe20007ffe0ff */
[----:B------:R-:W-:-:S02]  /*0350*/  UIMAD.WIDE.U32 UR22, UR7, UR12, UR18 ;  /* 0x0000000c071672a5 */ /* 0x000fc4000f8e0012 */
[----:B------:R-:W-:Y:S02]  /*0360*/  UIMAD.WIDE.U32 UR20, UR7, UR10, UR16 ;  /* 0x0000000a071472a5 */ /* 0x000fe4000f8e0010 */
[----:B------:R-:W-:Y:S01]  /*0370*/  IMAD R3, R2, R9, RZ ;  /* 0x0000000902037224 */ /* 0x000fe200078e02ff */
[----:B------:R-:W1:Y:S03]  /*0380*/  @UP0 LDCU UR12, c[0x0][0x384] ;  /* 0x00007080ff0c07ac */ /* 0x000e660008000800 */
[----:B------:R-:W-:Y:S01]  /*0390*/  IMAD.HI.U32 R7, R7, R3, R6 ;  /* 0x0000000307077227 */ /* 0x000fe200078e0006 */
[----:B------:R-:W3:Y:S01]  /*03a0*/  LDCU.128 UR16, c[0x0][0x460] ;  /* 0x00008c00ff1077ac */ /* 0x000ee20008000c00 */
[----:B------:R-:W-:-:S04]  /*03b0*/  UIMAD.WIDE.U32 UR8, UR7, UR14, URZ ;  /* 0x0000000e070872a5 */ /* 0x000fc8000f8e00ff */
[----:B------:R-:W-:Y:S01]  /*03c0*/  IMAD.HI.U32 R7, R7, R0, RZ ;  /* 0x0000000007077227 */ /* 0x000fe200078e00ff */
[----:B------:R-:W-:Y:S02]  /*03d0*/  ULEA UR29, UR36, 0xfffffc00, 0xa ;  /* 0xfffffc00241d7891 */ /* 0x000fe4000f8e50ff */
[----:B------:R-:W-:Y:S02]  /*03e0*/  UIMAD UR14, UR7, UR15, UR9 ;  /* 0x0000000f070e72a4 */ /* 0x000fe4000f8e0209 */
[----:B------:R-:W-:Y:S01]  /*03f0*/  IADD3 R2, PT, PT, -R7, RZ, RZ ;  /* 0x000000ff07027210 */ /* 0x000fe20007ffe1ff */
[----:B------:R-:W-:Y:S02]  /*0400*/  UIMAD UR6, UR7, UR11, UR21 ;  /* 0x0000000b070672a4 */ /* 0x000fe4000f8e0215 */
[----:B------:R-:W-:Y:S02]  /*0410*/  USHF.R.S32.HI UR31, URZ, 0x1f, UR29 ;  /* 0x0000001fff1f7899 */ /* 0x000fe4000801141d */
[C---:B------:R-:W-:Y:S01]  /*0420*/  IMAD R0, R9.reuse, R2, R0 ;  /* 0x0000000209007224 */ /* 0x040fe200078e0200 */
[----:B------:R-:W4:Y:S04]  /*0430*/  @UP0 LDCU UR15, c[0x0][0x38c] ;  /* 0x00007180ff0f07ac */ /* 0x000f280008000800 */
[----:B------:R-:W-:Y:S01]  /*0440*/  ISETP.GT.U32.AND P1, PT, R9, R0, PT ;  /* 0x000000000900720c */ /* 0x000fe20003f24070 */
[----:B------:R-:W-:-:S02]  /*0450*/  UIADD3 UR5, UP3, UPT, UR29, UR4, URZ ;  /* 0x000000041d057290 */ /* 0x000fc4000ff7e0ff */
[----:B------:R-:W-:Y:S01]  /*0460*/  UIADD3 UR21, UP2, UPT, UR29, UR20, URZ ;  /* 0x000000141d157290 */ /* 0x000fe2000ff5e0ff */
[----:B------:R-:W2:Y:S01]  /*0470*/  @UP0 LDCU.64 UR34, c[0x0][0x480] ;  /* 0x00009000ff2207ac */ /* 0x000ea20008000a00 */
[----:B------:R-:W-:Y:S02]  /*0480*/  UIADD3.X UR28, UPT, UPT, UR31, UR28, URZ, UP3, !UPT ;  /* 0x0000001c1f1c7290 */ /* 0x000fe40009ffe4ff */
[----:B---3--:R-:W-:-:S06]  /*0490*/  ULEA UR20, UP3, UR21, UR18, 0x1 ;  /* 0x0000001215147291 */ /* 0x008fcc000f8608ff */
[-C--:B------:R-:W-:Y:S01]  /*04a0*/  @!P1 IADD3 R0, PT, PT, R0, -R9.reuse, RZ ;  /* 0x8000000900009210 */ /* 0x080fe20007ffe0ff */
[----:B------:R-:W-:Y:S01]  /*04b0*/  UIADD3.X UR4, UPT, UPT, UR31, UR6, URZ, UP2, !UPT ;  /* 0x000000061f047290 */ /* 0x000fe200097fe4ff */
[----:B------:R-:W-:Y:S01]  /*04c0*/  @!P1 IADD3 R7, PT, PT, R7, 0x1, RZ ;  /* 0x0000000107079810 */ /* 0x000fe20007ffe0ff */
[----:B0-----:R-:W-:Y:S01]  /*04d0*/  UIMAD.WIDE.U32 UR10, UR30, UR24, URZ ;  /* 0x000000181e0a72a5 */ /* 0x001fe2000f8e00ff */
[----:B------:R-:W-:Y:S01]  /*04e0*/  ISETP.GE.U32.AND P0, PT, R0, R9, PT ;  /* 0x000000090000720c */ /* 0x000fe20003f06070 */
[----:B------:R-:W-:Y:S01]  /*04f0*/  ULEA.HI.X UR21, UR21, UR19, UR4, 0x1, UP3 ;  /* 0x0000001315157291 */ /* 0x000fe200098f0c04 */
[C---:B------:R-:W-:Y:S01]  /*0500*/  LOP3.LUT R0, R8.reuse, UR7, RZ, 0x3c, !PT ;  /* 0x0000000708007c12 */ /* 0x040fe2000f8e3cff */
[----:B-1----:R-:W-:Y:S01]  /*0510*/  @UP0 UIMAD UR4, UR30, UR12, UR7 ;  /* 0x0000000c1e0402a4 */ /* 0x002fe2000f8e0207 */
[----:B------:R-:W-:Y:S01]  /*0520*/  ISETP.NE.AND P1, PT, R8, RZ, PT ;  /* 0x000000ff0800720c */ /* 0x000fe20003f25270 */
[----:B------:R-:W-:Y:S01]  /*0530*/  UIMAD UR11, UR30, UR25, UR11 ;  /* 0x000000191e0b72a4 */ /* 0x000fe2000f8e020b */
[----:B------:R-:W-:Y:S01]  /*0540*/  ISETP.GE.AND P2, PT, R0, RZ, PT ;  /* 0x000000ff0000720c */ /* 0x000fe20003f46270 */
[----:B------:R-:W-:Y:S01]  /*0550*/  @UP0 UIMAD UR4, UR4, UR36, URZ ;  /* 0x00000024040402a4 */ /* 0x000fe2000f8e02ff */
[----:B------:R-:W0:Y:S05]  /*0560*/  LDCU.64 UR32, c[0x0][0x528] ;  /* 0x0000a500ff2077ac */ /* 0x000e2a0008000a00 */
[----:B------:R-:W-:Y:S01]  /*0570*/  @P0 IADD3 R7, PT, PT, R7, 0x1, RZ ;  /* 0x0000000107070810 */ /* 0x000fe20007ffe0ff */
[----:B------:R-:W-:-:S02]  /*0580*/  ULEA UR25, UP1, UR5, UR16, 0x1 ;  /* 0x0000001005197291 */ /* 0x000fc4000f8208ff */
[----:B----4-:R-:W-:Y:S02]  /*0590*/  @UP0 UIMAD UR6, UR4, UR15, URZ ;  /* 0x0000000f040602a4 */ /* 0x010fe4000f8e02ff */
[----:B------:R-:W-:Y:S01]  /*05a0*/  ULEA.HI.X UR28, UR5, UR17, UR28, 0x1, UP1 ;  /* 0x00000011051c7291 */ /* 0x000fe200088f0c1c */
[----:B------:R-:W-:Y:S01]  /*05b0*/  @!P2 IADD3 R7, PT, PT, -R7, RZ, RZ ;  /* 0x000000ff0707a210 */ /* 0x000fe20007ffe1ff */
[----:B------:R-:W-:Y:S01]  /*05c0*/  UMOV UR4, URZ ;  /* 0x000000ff00047c82 */ /* 0x000fe20008000000 */
[----:B------:R-:W-:Y:S01]  /*05d0*/  @!P1 LOP3.LUT R7, RZ, R8, RZ, 0x33, !PT ;  /* 0x00000008ff079212 */ /* 0x000fe200078e33ff */
[----:B------:R-:W-:Y:S01]  /*05e0*/  UMOV UR5, URZ ;  /* 0x000000ff00057c82 */ /* 0x000fe20008000000 */
[----:B--2---:R-:W-:Y:S02]  /*05f0*/  @UP0 UIMAD.WIDE UR4, UR6, 0x8, UR34 ;  /* 0x00000008060408a5 */ /* 0x004fe4000f8e0222 */
[----:B------:R-:W-:Y:S01]  /*0600*/  SHF.R.S32.HI R9, RZ, 0x1f, R7 ;  /* 0x0000001fff097819 */ /* 0x000fe20000011407 */
[----:B------:R-:W-:Y:S01]  /*0610*/  IMAD.WIDE.U32 R2, R7, R4, UR10 ;  /* 0x0000000a07027e25 */ /* 0x000fe2000f8e0004 */
[----:B------:R-:W-:-:S02]  /*0620*/  UISETP.GE.AND UP0, UPT, UR36, 0x1, UPT ;  /* 0x000000012400788c */ /* 0x000fc4000bf06270 */
[----:B------:R-:W-:Y:S01]  /*0630*/  UIMAD UR13, UR7, UR13, UR23 ;  /* 0x0000000d070d72a4 */ /* 0x000fe2000f8e0217 */
[----:B------:R-:W-:Y:S01]  /*0640*/  IMAD R0, R9, R4, RZ ;  /* 0x0000000409007224 */ /* 0x000fe200078e02ff */
[----:B------:R-:W-:Y:S01]  /*0650*/  IADD3 R80, P0, PT, R2, UR29, RZ ;  /* 0x0000001d02507c10 */ /* 0x000fe2000ff1e0ff */
[----:B------:R-:W-:Y:S02]  /*0660*/  UIADD3 UR22, UP1, UPT, UR29, UR22, URZ ;  /* 0x000000161d167290 */ /* 0x000fe4000ff3e0ff */
[----:B------:R-:W-:Y:S01]  /*0670*/  IMAD R5, R7, R5, R0 ;  /* 0x0000000507057224 */ /* 0x000fe200078e0200 */
[----:B------:R-:W-:Y:S01]  /*0680*/  LEA R82, P1, R80, R82, 0x1 ;  /* 0x0000005250527211 */ /* 0x000fe200078208ff */
[----:B------:R-:W-:Y:S02]  /*0690*/  UIADD3.X UR24, UPT, UPT, UR31, UR13, URZ, UP1, !UPT ;  /* 0x0000000d1f187290 */ /* 0x000fe40008ffe4ff */
[----:B0-----:R-:W-:Y:S01]  /*06a0*/  ULEA UR23, UP1, UR22, UR32, 0x1 ;  /* 0x0000002016177291 */ /* 0x001fe2000f8208ff */
[----:B------:R-:W-:-:S03]  /*06b0*/  IADD3 R0, PT, PT, R3, R5, RZ ;  /* 0x0000000503007210 */ /* 0x000fc60007ffe0ff */
[----:B------:R-:W-:Y:S01]  /*06c0*/  ULEA.HI.X UR24, UR22, UR33, UR24, 0x1, UP1 ;  /* 0x0000002116187291 */ /* 0x000fe200088f0c18 */
[----:B------:R-:W-:-:S04]  /*06d0*/  IADD3.X R0, PT, PT, R0, UR31, RZ, P0, !PT ;  /* 0x0000001f00007c10 */ /* 0x000fc800087fe4ff */
[----:B------:R-:W-:Y:S01]  /*06e0*/  LEA.HI.X R80, R80, R83, R0, 0x1, P1 ;  /* 0x0000005350507211 */ /* 0x000fe200008f0c00 */
[----:B------:R-:W-:Y:S06]  /*06f0*/  BRA.U !UP0, `(.L_x_5720) ;  /* 0x0000004508547547 */ /* 0x000fec000b800000 */
        /* <DEDUP_REMOVED lines=26> */
[C---:B------:R-:W-:Y:S01]  /*08a0*/  IADD3 R7, PT, PT, R22.reuse, 0x80, RZ ;  /* 0x0000008016077810 */ /* 0x040fe20007ffe0ff */
[----:B------:R-:W-:Y:S01]  /*08b0*/  UMOV UR18, UR25 ;  /* 0x0000001900127c82 */ /* 0x000fe20008000000 */
[C---:B------:R-:W-:Y:S01]  /*08c0*/  IADD3 R13, PT, PT, R22.reuse, 0x140, RZ ;  /* 0x00000140160d7810 */ /* 0x040fe20007ffe0ff */
[----:B------:R-:W-:Y:S01]  /*08d0*/  UMOV UR19, UR28 ;  /* 0x0000001c00137c82 */ /* 0x000fe20008000000 */
        /* <DEDUP_REMOVED lines=9> */
[C---:B------:R-:W-:Y:S02]  /*0970*/  SHF.L.U32 R81, R22.reuse, 0x1, RZ ;  /* 0x0000000116517819 */ /* 0x040fe400000006ff */
[C---:B------:R-:W-:Y:S02]  /*0980*/  IADD3 R83, PT, PT, R22.reuse, 0x200, RZ ;  /* 0x0000020016537810 */ /* 0x040fe40007ffe0ff */
[C---:B------:R-:W-:Y:S02]  /*0990*/  LEA.HI R78, R22.reuse, R22, RZ, 0x1b ;  /* 0x00000016164e7211 */ /* 0x040fe400078fd8ff */
        /* <DEDUP_REMOVED lines=15> */
[----:B------:R-:W-:Y:S02]  /*0a90*/  LOP3.LUT R81, R81, 0x7c0, RZ, 0xc0, !PT ;  /* 0x000007c051517812 */ /* 0x000fe400078ec0ff */
[----:B------:R-:W-:Y:S02]  /*0aa0*/  LEA.HI R61, R83, R22, RZ, 0x1b ;  /* 0x00000016533d7211 */ /* 0x000fe400078fd8ff */
[----:B------:R-:W-:Y:S02]  /*0ab0*/  LEA R79, R22, UR6, 0x3 ;  /* 0x00000006164f7c11 */ /* 0x000fe4000f8e18ff */
[----:B------:R-:W-:-:S02]  /*0ac0*/  LEA.HI R76, R3, R3, RZ, 0x1b ;  /* 0x00000003034c7211 */ /* 0x000fc400078fd8ff */
[----:B------:R-:W-:Y:S02]  /*0ad0*/  LOP3.LUT R183, R22, 0x1f, RZ, 0xc0, !PT ;  /* 0x0000001f16b77812 */ /* 0x000fe400078ec0ff */
        /* <DEDUP_REMOVED lines=17> */
[----:B------:R-:W-:Y:S02]  /*0bf0*/  LOP3.LUT R60, R81, 0x1f, R22, 0xf8, !PT ;  /* 0x0000001f513c7812 */ /* 0x000fe400078ef816 */
[----:B------:R-:W-:Y:S02]  /*0c00*/  LEA R59, R22, R79, 0x3 ;  /* 0x0000004f163b7211 */ /* 0x000fe400078e18ff */
[----:B------:R-:W-:Y:S02]  /*0c10*/  IADD3 R58, PT, PT, R21, R37, RZ ;  /* 0x00000025153a7210 */ /* 0x000fe40007ffe0ff */
[----:B------:R-:W-:Y:S01]  /*0c20*/  LEA R76, R76, UR22, 0x2 ;  /* 0x000000164c4c7c11 */ /* 0x000fe2000f8e10ff */
[----:B------:R-:W-:Y:S01]  /*0c30*/  UMOV UR22, UR23 ;  /* 0x0000001700167c82 */ /* 0x000fe20008000000 */
[----:B-1----:R-:W-:-:S05]  /*0c40*/  UMOV UR23, UR24 ;  /* 0x0000001800177c82 */ /* 0x002fca0008000000 */
.L_x_5767:
        /* <DEDUP_REMOVED lines=38> */
[----:B------:R-:W-:-:S02]  /*0eb0*/  SHF.L.U32 R98, R28, 0x10, RZ ;  /* 0x000000101c627819 */ /* 0x000fc400000006ff */
[----:B------:R-:W-:Y:S02]  /*0ec0*/  CS2R R54, SRZ ;  /* 0x0000000000367805 */ /* 0x000fe4000001ff00 */
[----:B------:R-:W-:Y:S02]  /*0ed0*/  SHF.L.U32 R127, R127, 0x10, RZ ;  /* 0x000000107f7f7819 */ /* 0x000fe400000006ff */
[----:B------:R-:W-:Y:S02]  /*0ee0*/  CS2R R52, SRZ ;  /* 0x0000000000347805 */ /* 0x000fe4000001ff00 */
[C---:B------:R-:W-:Y:S02]  /*0ef0*/  PRMT R125, R29.reuse, 0x7632, R125 ;  /* 0x000076321d7d7816 */ /* 0x040fe4000000007d */
[----:B------:R-:W-:Y:S02]  /*0f00*/  CS2R R50, SRZ ;  /* 0x0000000000327805 */ /* 0x000fe4000001ff00 */
[----:B------:R-:W-:-:S02]  /*0f10*/  SHF.L.U32 R103, R29, 0x10, RZ ;  /* 0x000000101d677819 */ /* 0x000fc400000006ff */
[----:B------:R-:W-:Y:S02]  /*0f20*/  CS2R R48, SRZ ;  /* 0x0000000000307805 */ /* 0x000fe4000001ff00 */
[----:B------:R-:W-:Y:S02]  /*0f30*/  SHF.L.U32 R125, R125, 0x10, RZ ;  /* 0x000000107d7d7819 */ /* 0x000fe400000006ff */
[----:B------:R-:W-:Y:S02]  /*0f40*/  CS2R R46, SRZ ;  /* 0x00000000002e7805 */ /* 0x000fe4000001ff00 */
[C---:B------:R-:W-:Y:S02]  /*0f50*/  PRMT R123, R30.reuse, 0x7632, R123 ;  /* 0x000076321e7b7816 */ /* 0x040fe4000000007b */
[----:B------:R-:W-:Y:S02]  /*0f60*/  CS2R R44, SRZ ;  /* 0x00000000002c7805 */ /* 0x000fe4000001ff00 */
[----:B------:R-:W-:-:S02]  /*0f70*/  SHF.L.U32 R101, R30, 0x10, RZ ;  /* 0x000000101e657819 */ /* 0x000fc400000006ff */
[----:B------:R-:W-:Y:S02]  /*0f80*/  SHF.L.U32 R123, R123, 0x10, RZ ;  /* 0x000000107b7b7819 */ /* 0x000fe400000006ff */
[C---:B------:R-:W-:Y:S02]  /*0f90*/  PRMT R119, R31.reuse, 0x7632, R119 ;  /* 0x000076321f777816 */ /* 0x040fe40000000077 */
[----:B------:R-:W-:Y:S02]  /*0fa0*/  SHF.L.U32 R99, R31, 0x10, RZ ;  /* 0x000000101f637819 */ /* 0x000fe400000006ff */
[----:B------:R-:W-:Y:S02]  /*0fb0*/  SHF.L.U32 R119, R119, 0x10, RZ ;  /* 0x0000001077777819 */ /* 0x000fe400000006ff */
[C---:B--2---:R-:W-:Y:S02]  /*0fc0*/  PRMT R117, R24.reuse, 0x7632, R117 ;  /* 0x0000763218757816 */ /* 0x044fe40000000075 */
[----:B------:R-:W-:-:S02]  /*0fd0*/  SHF.L.U32 R97, R24, 0x10, RZ ;  /* 0x0000001018617819 */ /* 0x000fc400000006ff */
[----:B------:R-:W-:Y:S02]  /*0fe0*/  SHF.L.U32 R117, R117, 0x10, RZ ;  /* 0x0000001075757819 */ /* 0x000fe400000006ff */
[C---:B------:R-:W-:Y:S02]  /*0ff0*/  PRMT R115, R25.reuse, 0x7632, R115 ;  /* 0x0000763219737816 */ /* 0x040fe40000000073 */
[----:B------:R-:W-:Y:S02]  /*1000*/  SHF.L.U32 R96, R25, 0x10, RZ ;  /* 0x0000001019607819 */ /* 0x000fe400000006ff */
[----:B------:R-:W-:Y:S02]  /*1010*/  SHF.L.U32 R115, R115, 0x10, RZ ;  /* 0x0000001073737819 */ /* 0x000fe400000006ff */
[C---:B------:R-:W-:Y:S02]  /*1020*/  PRMT R113, R26.reuse, 0x7632, R113 ;  /* 0x000076321a717816 */ /* 0x040fe40000000071 */
[----:B------:R-:W-:-:S02]  /*1030*/  SHF.L.U32 R95, R26, 0x10, RZ ;  /* 0x000000101a5f7819 */ /* 0x000fc400000006ff */
[----:B------:R-:W-:Y:S02]  /*1040*/  SHF.L.U32 R113, R113, 0x10, RZ ;  /* 0x0000001071717819 */ /* 0x000fe400000006ff */
[C---:B------:R-:W-:Y:S02]  /*1050*/  PRMT R111, R27.reuse, 0x7632, R111 ;  /* 0x000076321b6f7816 */ /* 0x040fe4000000006f */
[----:B------:R-:W-:Y:S02]  /*1060*/  SHF.L.U32 R93, R27, 0x10, RZ ;  /* 0x000000101b5d7819 */ /* 0x000fe400000006ff */
[----:B------:R-:W-:Y:S01]  /*1070*/  SHF.L.U32 R111, R111, 0x10, RZ ;  /* 0x000000106f6f7819 */ /* 0x000fe200000006ff */
[----:B---3--:R-:W-:Y:S04]  /*1080*/  STS.128 [R57], R36 ;  /* 0x0000002439007388 */ /* 0x008fe80000000c00 */
[----:B----4-:R0:W-:Y:S01]  /*1090*/  STS.128 [R57+0x200], R40 ;  /* 0x0002002839007388 */ /* 0x0101e20000000c00 */
[----:B------:R-:W-:-:S03]  /*10a0*/  NOP ;  /* 0x0000000000007918 */ /* 0x000fc60000000000 */
[----:B------:R-:W1:Y:S04]  /*10b0*/  LDS.128 R16, [R56] ;  /* 0x0000000038107984 */ /* 0x000e680000000c00 */
[----:B------:R-:W2:Y:S01]  /*10c0*/  LDS.128 R12, [R56+0x10] ;  /* 0x00001000380c7984 */ /* 0x000ea20000000c00 */
[----:B0-----:R-:W-:Y:S02]  /*10d0*/  CS2R R42, SRZ ;  /* 0x00000000002a7805 */ /* 0x001fe4000001ff00 */
[----:B------:R-:W-:Y:S02]  /*10e0*/  CS2R R40, SRZ ;  /* 0x0000000000287805 */ /* 0x000fe4000001ff00 */
[C---:B-1----:R-:W-:Y:S02]  /*10f0*/  PRMT R128, R16.reuse, 0x7632, R128 ;  /* 0x0000763210807816 */ /* 0x042fe40000000080 */
        /* <DEDUP_REMOVED lines=20> */
[----:B--2---:R-:W-:Y:S01]  /*1240*/  PRMT R118, R12, 0x7632, R118 ;  /* 0x000076320c767816 */ /* 0x004fe20000000076 */
        /* <DEDUP_REMOVED lines=20> */
[-C--:B------:R-:W-:Y:S01]  /*1390*/  FMUL.FTZ R36, R108, R89.reuse ;  /* 0x000000596c247220 */ /* 0x080fe20000410000 */
[----:B------:R-:W-:Y:S01]  /*13a0*/  SHF.L.U32 R110, R110, 0x10, RZ ;  /* 0x000000106e6e7819 */ /* 0x000fe200000006ff */
[----:B------:R-:W-:Y:S01]  /*13b0*/  FFMA.FTZ R87, R104, R96, R87 ;  /* 0x0000006068577223 */ /* 0x000fe20000010057 */
[-C--:B------:R-:W-:Y:S01]  /*13c0*/  FMUL.FTZ R109, R122, R89.reuse ;  /* 0x000000597a6d7220 */ /* 0x080fe20000410000 */
[-C--:B------:R-:W-:Y:S01]  /*13d0*/  FMUL.FTZ R37, R130, R89.reuse ;  /* 0x0000005982257220 */ /* 0x080fe20000410000 */
[----:B------:R-:W-:Y:S01]  /*13e0*/  FMUL.FTZ R35, R118, R89 ;  /* 0x0000005976237220 */ /* 0x000fe20000410000 */
[C---:B------:R-:W-:Y:S01]  /*13f0*/  FFMA.FTZ R87, R116.reuse, R115, R87 ;  /* 0x0000007374577223 */ /* 0x040fe20000010057 */
[-C--:B------:R-:W-:Y:S01]  /*1400*/  FMUL.FTZ R34, R116, R89.reuse ;  /* 0x0000005974227220 */ /* 0x080fe20000410000 */
[-C--:B------:R-:W-:Y:S01]  /*1410*/  FMUL.FTZ R33, R112, R89.reuse ;  /* 0x0000005970217220 */ /* 0x080fe20000410000 */
[----:B------:R-:W-:Y:S01]  /*1420*/  FMUL.FTZ R32, R110, R89 ;  /* 0x000000596e207220 */ /* 0x000fe20000410000 */
[----:B------:R-:W-:-:S04]  /*1430*/  FFMA.FTZ R87, R108, R95, R87 ;  /* 0x0000005f6c577223 */ /* 0x000fc80000010057 */
[----:B------:R-:W-:-:S04]  /*1440*/  FFMA.FTZ R87, R112, R113, R87 ;  /* 0x0000007170577223 */ /* 0x000fc80000010057 */
[----:B------:R-:W-:-:S04]  /*1450*/  FFMA.FTZ R87, R130, R93, R87 ;  /* 0x0000005d82577223 */ /* 0x000fc80000010057 */
[----:B------:R-:W-:Y:S01]  /*1460*/  FFMA.FTZ R87, R110, R111, R87 ;  /* 0x0000006f6e577223 */ /* 0x000fe20000010057 */
[----:B------:R-:W-:Y:S06]  /*1470*/  BAR.SYNC.DEFER_BLOCKING 0x0 ;  /* 0x0000000000007b1d */ /* 0x000fec0000010000 */
[----:B------:R-:W-:Y:S05]  /*1480*/  BRA.U !UP0, `(.L_x_5721) ;  /* 0x0000003108947547 */ /* 0x000fea000b800000 */
[----:B------:R-:W0:Y:S01]  /*1490*/  LDC.64 R120, c[0x0][0x3c0] ;  /* 0x0000f000ff787b82 */ /* 0x000e220000000a00 */
[----:B------:R-:W-:Y:S01]  /*14a0*/  UIADD3 UR24, UPT, UPT, UR16, -0x1, URZ ;  /* 0xffffffff10187890 */ /* 0x000fe2000fffe0ff */
[C---:B------:R-:W-:Y:S01]  /*14b0*/  PRMT R12, R10.reuse, 0x7632, R12 ;  /* 0x000076320a0c7816 */ /* 0x040fe2000000000c */
[----:B------:R-:W-:Y:S01]  /*14c0*/  UISETP.NE.AND UP0, UPT, UR16, 0x1, UPT ;  /* 0x000000011000788c */ /* 0x000fe2000bf05270 */
[----:B------:R-:W-:Y:S01]  /*14d0*/  SHF.L.U32 R13, R10, 0x10, RZ ;  /* 0x000000100a0d7819 */ /* 0x000fe200000006ff */
[----:B------:R-:W-:Y:S01]  /*14e0*/  USHF.L.U32 UR6, UR24, 0x8, URZ ;  /* 0x0000000818067899 */ /* 0x000fe200080006ff */
[C---:B------:R-:W-:Y:S01]  /*14f0*/  PRMT R10, R11.reuse, 0x7632, R10 ;  /* 0x000076320b0a7816 */ /* 0x040fe2000000000a */
[----:B------:R-:W-:Y:S01]  /*1500*/  USHF.L.U32 UR24, UR24, 0xa, URZ ;  /* 0x0000000a18187899 */ /* 0x000fe200080006ff */
[----:B------:R-:W1:Y:S01]  /*1510*/  LDC.64 R24, c[0x0][0x440] ;  /* 0x00011000ff187b82 */ /* 0x000e620000000a00 */
[----:B------:R-:W-:Y:S01]  /*1520*/  SHF.L.U32 R143, R11, 0x10, RZ ;  /* 0x000000100b8f7819 */ /* 0x000fe200000006ff */
[--C-:B------:R-:W-:Y:S01]  /*1530*/  FADD.FTZ R142, R13, R84.reuse ;  /* 0x000000540d8e7221 */ /* 0x100fe20000010000 */
[C---:B------:R-:W-:Y:S01]  /*1540*/  PRMT R11, R4.reuse, 0x7632, R11 ;  /* 0x00007632040b7816 */ /* 0x040fe2000000000b */
[----:B------:R-:W-:Y:S01]  /*1550*/  ULOP3.LUT UR28, UR6, 0x100, URZ, 0xc0, !UPT ;  /* 0x00000100061c7892 */ /* 0x000fe2000f8ec0ff */
[----:B------:R-:W-:Y:S01]  /*1560*/  SHF.L.U32 R141, R4, 0x10, RZ ;  /* 0x00000010048d7819 */ /* 0x000fe200000006ff */
[----:B------:R-:W-:Y:S01]  /*1570*/  FADD.FTZ R143, R143, R84 ;  /* 0x000000548f8f7221 */ /* 0x000fe20000010000 */
[----:B------:R-:W-:Y:S01]  /*1580*/  PRMT R4, R5, 0x7632, R4 ;  /* 0x0000763205047816 */ /* 0x000fe20000000004 */
[----:B------:R-:W2:Y:S01]  /*1590*/  LDC.64 R26, c[0x0][0x3a8] ;  /* 0x0000ea00ff1a7b82 */ /* 0x000ea20000000a00 */
[C---:B------:R-:W-:Y:S01]  /*15a0*/  SHF.L.U32 R3, R8.reuse, 0x10, RZ ;  /* 0x0000001008037819 */ /* 0x040fe200000006ff */
[----:B------:R-:W-:Y:S01]  /*15b0*/  FADD.FTZ R141, R141, R84 ;  /* 0x000000548d8d7221 */ /* 0x000fe20000010000 */
[----:B------:R-:W-:Y:S01]  /*15c0*/  SHF.L.U32 R5, R5, 0x10, RZ ;  /* 0x0000001005057819 */ /* 0x000fe200000006ff */
[----:B------:R-:W3:Y:S01]  /*15d0*/  LDCU UR38, c[0x0][0x394] ;  /* 0x00007280ff2677ac */ /* 0x000ee20008000800 */
[----:B------:R-:W-:Y:S01]  /*15e0*/  PRMT R2, R8, 0x7632, R2 ;  /* 0x0000763208027816 */ /* 0x000fe20000000002 */
[----:B------:R-:W-:Y:S01]  /*15f0*/  FADD.FTZ R146, R3, R84 ;  /* 0x0000005403927221 */ /* 0x000fe20000010000 */
[C---:B------:R-:W-:Y:S01]  /*1600*/  PRMT R14, R6.reuse, 0x7632, R14 ;  /* 0x00007632060e7816 */ /* 0x040fe2000000000e */
[----:B------:R-:W4:Y:S01]  /*1610*/  LDC.64 R28, c[0x0][0x4d0] ;  /* 0x00013400ff1c7b82 */ /* 0x000f220000000a00 */
[----:B------:R-:W-:Y:S01]  /*1620*/  SHF.L.U32 R139, R6, 0x10, RZ ;  /* 0x00000010068b7819 */ /* 0x000fe200000006ff */
[----:B------:R-:W-:Y:S01]  /*1630*/  FADD.FTZ R140, R5, R84 ;  /* 0x00000054058c7221 */ /* 0x000fe20000010000 */
[----:B------:R-:W-:Y:S01]  /*1640*/  PRMT R8, R9, 0x7632, R8 ;  /* 0x0000763209087816 */ /* 0x000fe20000000008 */
[----:B------:R-:W0:Y:S01]  /*1650*/  LDCU UR39, c[0x0][0x38c] ;  /* 0x00007180ff2777ac */ /* 0x000e220008000800 */
[----:B------:R-:W-:Y:S01]  /*1660*/  PRMT R6, R7, 0x7632, R6 ;  /* 0x0000763207067816 */ /* 0x000fe20000000006 */
[----:B------:R-:W-:Y:S01]  /*1670*/  FADD.FTZ R139, R139, R84 ;  /* 0x000000548b8b7221 */ /* 0x000fe20000010000 */
[----:B------:R-:W-:Y:S01]  /*1680*/  SHF.L.U32 R9, R9, 0x10, RZ ;  /* 0x0000001009097819 */ /* 0x000fe200000006ff */
[----:B------:R-:W0:Y:S01]  /*1690*/  LDCU UR31, c[0x0][0x388] ;  /* 0x00007100ff1f77ac */ /* 0x000e220008000800 */
[----:B------:R-:W-:-:S02]  /*16a0*/  SHF.L.U32 R7, R7, 0x10, RZ ;  /* 0x0000001007077819 */ /* 0x000fc400000006ff */
        /* <DEDUP_REMOVED lines=16> */
[----:B------:R-:W-:Y:S01]  /*17b0*/  PLOP3.LUT P0, PT, PT, PT, UP0, 0x80, 0x8 ;  /* 0x000000000008781c */ /* 0x000fe20003f0f008 */
[--C-:B------:R-:W-:Y:S01]  /*17c0*/  FADD.FTZ R132, R5, R84.reuse ;  /* 0x0000005405847221 */ /* 0x100fe20000010000 */
[----:B------:R-:W-:Y:S01]  /*17d0*/  IADD3 R30, P1, PT, R20, UR24, RZ ;  /* 0x00000018141e7c10 */ /* 0x000fe2000ff3e0ff */
[----:B------:R-:W-:Y:S01]  /*17e0*/  FADD.FTZ R129, R129, R84 ;  /* 0x0000005481817221 */ /* 0x000fe20000010000 */
[----:B------:R-:W-:Y:S01]  /*17f0*/  MOV R55, RZ ;  /* 0x000000ff00377202 */ /* 0x000fe20000000f00 */
[----:B------:R-:W0:Y:S01]  /*1800*/  LDCU.64 UR32, c[0x0][0x450] ;  /* 0x00008a00ff2077ac */ /* 0x000e220008000a00 */
[----:B------:R-:W-:-:S02]  /*1810*/  ISETP.EQ.AND P0, PT, R183, RZ, P0 ;  /* 0x000000ffb700720c */ /* 0x000fc40000702270 */
[----:B------:R-:W-:Y:S01]  /*1820*/  LOP3.LUT R194, R22, UR24, RZ, 0xfc, !PT ;  /* 0x0000001816c27c12 */ /* 0x000fe2000f8efcff */
[----:B------:R-:W0:Y:S01]  /*1830*/  LDCU.64 UR34, c[0x0][0x3e0] ;  /* 0x00007c00ff2277ac */ /* 0x000e220008000a00 */
[----:B------:R-:W-:Y:S01]  /*1840*/  IADD3.X R31, PT, PT, RZ, R58, RZ, P1, !PT ;  /* 0x0000003aff1f7210 */ /* 0x000fe20000ffe4ff */
[----:B------:R-:W0:Y:S01]  /*1850*/  LDCU.64 UR36, c[0x0][0x538] ;  /* 0x0000a700ff2477ac */ /* 0x000e220008000a00 */
[----:B-1-3--:R-:W-:-:S07]  /*1860*/  UMOV UR6, URZ ;  /* 0x000000ff00067c82 */ /* 0x00afce0008000000 */
.L_x_5766:
[----:B0--3--:R-:W-:-:S04]  /*1870*/  IMAD.WIDE.U32 R2, R120, UR6, RZ ;  /* 0x0000000678027c25 */ /* 0x009fc8000f8e00ff */
[----:B------:R-:W-:Y:S01]  /*1880*/  IMAD R3, R121, UR6, R3 ;  /* 0x0000000679037c24 */ /* 0x000fe2000f8e0203 */
[----:B------:R-:W-:-:S04]  /*1890*/  LEA R14, P1, R2, R82, 0x1 ;  /* 0x00000052020e7211 */ /* 0x000fc800078208ff */
[----:B------:R-:W-:-:S03]  /*18a0*/  LEA.HI.X R15, R2, R80, R3, 0x1, P1 ;  /* 0x00000050020f7211 */ /* 0x000fc600008f0c03 */
[----:B------:R-:W-:-:S05]  /*18b0*/  IMAD.WIDE.U32 R14, R60, 0x10, R14 ;  /* 0x000000103c0e7825 */ /* 0x000fca00078e000e */
[----:B------:R-:W3:Y:S04]  /*18c0*/  LDG.E.128 R4, desc[UR26][R14.64] ;  /* 0x0000001a0e047981 */ /* 0x000ee8000c1e1d00 */
[----:B------:R-:W5:Y:S01]  /*18d0*/  LDG.E.128 R8, desc[UR26][R14.64+0x200] ;  /* 0x0002001a0e087981 */ /* 0x000f62000c1e1d00 */
[----:B------:R-:W-:Y:S02]  /*18e0*/  MOV R12, UR10 ;  /* 0x0000000a000c7c02 */ /* 0x000fe40008000f00 */
[----:B------:R-:W-:Y:S02]  /*18f0*/  MOV R3, UR15 ;  /* 0x0000000f00037c02 */ /* 0x000fe40008000f00 */
[----:B------:R-:W-:Y:S02]  /*1900*/  MOV R2, R12 ;  /* 0x0000000c00027202 */ /* 0x000fe40000000f00 */
[----:B------:R-:W-:-:S03]  /*1910*/  MOV R13, UR11 ;  /* 0x0000000b000d7c02 */ /* 0x000fc60008000f00 */
[----:B--2---:R-:W-:-:S04]  /*1920*/  IMAD.WIDE.U32 R2, R26, UR6, R2 ;  /* 0x000000061a027c25 */ /* 0x004fc8000f8e0002 */
[----:B------:R-:W-:Y:S01]  /*1930*/  IMAD R3, R27, UR6, R3 ;  /* 0x000000061b037c24 */ /* 0x000fe2000f8e0203 */
[----:B------:R-:W-:-:S04]  /*1940*/  LEA R12, P1, R2, R24, 0x2 ;  /* 0x00000018020c7211 */ /* 0x000fc800078210ff */
[----:B------:R-:W-:-:S05]  /*1950*/  LEA.HI.X R13, R2, R25, R3, 0x2, P1 ;  /* 0x00000019020d7211 */ /* 0x000fca00008f1403 */
[----:B------:R0:W2:Y:S01]  /*1960*/  LDG.E R145, desc[UR26][R12.64] ;  /* 0x0000001a0c917981 */ /* 0x0000a2000c1e1900 */
        /* <DEDUP_REMOVED lines=8> */
[----:B-1-3--:R1:W-:Y:S04]  /*19f0*/  STS.128 [R57], R4 ;  /* 0x0000000439007388 */ /* 0x00a3e80000000c00 */
[----:B-----5:R3:W-:Y:S01]  /*1a00*/  STS.128 [R57+0x200], R8 ;  /* 0x0002000839007388 */ /* 0x0207e20000000c00 */
[----:B------:R-:W-:-:S03]  /*1a10*/  NOP ;  /* 0x0000000000007918 */ /* 0x000fc60000000000 */
[----:B----4-:R5:W4:Y:S01]  /*1a20*/  LDG.E R3, desc[UR26][R2.64] ;  /* 0x0000001a02037981 */ /* 0x010b22000c1e1900 */
[----:B------:R-:W3:Y:S01]  /*1a30*/  S2UR UR25, SR_CgaCtaId ;  /* 0x00000000001979c3 */ /* 0x000ee20000008800 */
[----:B------:R-:W-:Y:S01]  /*1a40*/  UIADD3 UR29, UPT, UPT, UR28, UR6, URZ ;  /* 0x000000061c1d7290 */ /* 0x000fe2000fffe0ff */
[C---:B------:R-:W-:Y:S01]  /*1a50*/  ISETP.NE.AND P2, PT, R22.reuse, RZ, PT ;  /* 0x000000ff1600720c */ /* 0x040fe20003f45270 */
[----:B------:R-:W3:Y:S01]  /*1a60*/  LDS.128 R16, [R56+0x10] ;  /* 0x0000100038107984 */ /* 0x000ee20000000c00 */
[----:B------:R-:W-:Y:S01]  /*1a70*/  UMOV UR24, 0x400 ;  /* 0x0000040000187882 */ /* 0x000fe20000000000 */
[----:B------:R-:W-:Y:S01]  /*1a80*/  ISETP.NE.AND P1, PT, R22, 0x3f, PT ;  /* 0x0000003f1600780c */ /* 0x000fe20003f25270 */
[----:B------:R-:W-:Y:S01]  /*1a90*/  FMUL.FTZ R149, R139, R95 ;  /* 0x0000005f8b957220 */ /* 0x000fe20000410000 */
[----:B0-----:R-:W0:Y:S01]  /*1aa0*/  LDS.128 R12, [R56] ;  /* 0x00000000380c7984 */ /* 0x001e220000000c00 */
[----:B-1----:R-:W-:Y:S01]  /*1ab0*/  SEL R4, R83, UR29, P2 ;  /* 0x0000001d53047c07 */ /* 0x002fe20009000000 */
[----:B------:R-:W-:Y:S01]  /*1ac0*/  FMUL.FTZ R161, R138, R93 ;  /* 0x0000005d8aa17220 */ /* 0x000fe20000410000 */
[----:B------:R-:W-:Y:S01]  /*1ad0*/  FMUL.FTZ R5, R146, R98 ;  /* 0x0000006292057220 */ /* 0x000fe20000410000 */
[----:B-----5:R-:W-:Y:S01]  /*1ae0*/  FMUL.FTZ R2, R137, R127 ;  /* 0x0000007f89027220 */ /* 0x020fe20000410000 */
[----:B------:R-:W-:Y:S01]  /*1af0*/  FMUL.FTZ R174, R144, R103 ;  /* 0x0000006790ae7220 */ /* 0x000fe20000410000 */
[----:B------:R-:W-:Y:S01]  /*1b00*/  FMUL.FTZ R166, R135, R125 ;  /* 0x0000007d87a67220 */ /* 0x000fe20000410000 */
[----:B------:R-:W-:Y:S01]  /*1b10*/  FMUL.FTZ R169, R142, R101 ;  /* 0x000000658ea97220 */ /* 0x000fe20000410000 */
[----:B------:R-:W-:Y:S01]  /*1b20*/  FMUL.FTZ R7, R133, R123 ;  /* 0x0000007b85077220 */ /* 0x000fe20000410000 */
[----:B--2---:R-:W-:Y:S01]  /*1b30*/  FMUL.FTZ R148, R145, 1.4426950216293334961 ;  /* 0x3fb8aa3b91947820 */ /* 0x004fe20000410000 */
[----:B------:R-:W-:Y:S01]  /*1b40*/  FMUL.FTZ R168, R143, R99 ;  /* 0x000000638fa87220 */ /* 0x000fe20000410000 */
[----:B------:R-:W-:Y:S01]  /*1b50*/  FMUL.FTZ R167, R141, R97 ;  /* 0x000000618da77220 */ /* 0x000fe20000410000 */
[----:B------:R-:W-:Y:S01]  /*1b60*/  FMUL.FTZ R6, R140, R96 ;  /* 0x000000608c067220 */ /* 0x000fe20000410000 */
[-C--:B---3--:R-:W-:Y:S01]  /*1b70*/  FMUL.FTZ R9, R146, R148.reuse ;  /* 0x0000009492097220 */ /* 0x088fe20000410000 */
        /* <DEDUP_REMOVED lines=16> */
[----:B------:R-:W-:Y:S01]  /*1c80*/  ULEA UR25, UR25, UR24, 0x18 ;  /* 0x0000001819197291 */ /* 0x000fe2000f8ec0ff */
[----:B------:R-:W2:Y:S01]  /*1c90*/  MUFU.EX2 R10, R10 ;  /* 0x0000000a000a7308 */ /* 0x000ea20000000800 */
[----:B------:R-:W-:Y:S01]  /*1ca0*/  FMUL.FTZ R8, R131, R115 ;  /* 0x0000007383087220 */ /* 0x000fe20000410000 */
[----:B------:R-:W-:Y:S01]  /*1cb0*/  FMUL.FTZ R179, R132, R113 ;  /* 0x0000007184b37220 */ /* 0x000fe20000410000 */
[----:B------:R-:W-:Y:S01]  /*1cc0*/  FMUL.FTZ R178, R129, R111 ;  /* 0x0000006f81b27220 */ /* 0x000fe20000410000 */
[----:B------:R-:W3:Y:S01]  /*1cd0*/  MUFU.EX2 R147, R147 ;  /* 0x0000009300937308 */ /* 0x000ee20000000800 */
[----:B------:R-:W-:Y:S01]  /*1ce0*/  LEA R4, R4, UR25, 0x2 ;  /* 0x0000001904047c11 */ /* 0x000fe2000f8e10ff */
[----:B------:R-:W-:Y:S01]  /*1cf0*/  BSSY.RECONVERGENT B0, `(.L_x_5722) ;  /* 0x0000056000007945 */ /* 0x000fe20003800200 */
[----:B------:R-:W-:Y:S01]  /*1d00*/  PRMT R154, R16, 0x7632, R154 ;  /* 0x00007632109a7816 */ /* 0x000fe2000000009a */
[----:B------:R-:W2:Y:S01]  /*1d10*/  MUFU.EX2 R159, R159 ;  /* 0x0000009f009f7308 */ /* 0x000ea20000000800 */
[----:B0-----:R-:W-:Y:S01]  /*1d20*/  PRMT R11, R12, 0x7632, R11 ;  /* 0x000076320c0b7816 */ /* 0x001fe2000000000b */
[----:B-1----:R0:W-:Y:S01]  /*1d30*/  STS [R4+0x1d10], R9 ;  /* 0x001d100904007388 */ /* 0x0021e20000000800 */
[----:B------:R-:W-:Y:S01]  /*1d40*/  PRMT R157, R13, 0x7632, R157 ;  /* 0x000076320d9d7816 */ /* 0x000fe2000000009d */
[----:B------:R-:W1:Y:S01]  /*1d50*/  MUFU.EX2 R160, R160 ;  /* 0x000000a000a07308 */ /* 0x000e620000000800 */
[----:B------:R-:W-:-:S02]  /*1d60*/  PRMT R156, R14, 0x7632, R156 ;  /* 0x000076320e9c7816 */ /* 0x000fc4000000009c */
[----:B------:R-:W-:Y:S01]  /*1d70*/  PRMT R155, R15, 0x7632, R155 ;  /* 0x000076320f9b7816 */ /* 0x000fe2000000009b */
[----:B------:R-:W1:Y:S01]  /*1d80*/  MUFU.EX2 R173, R173 ;  /* 0x000000ad00ad7308 */ /* 0x000e620000000800 */
[----:B------:R-:W-:Y:S02]  /*1d90*/  PRMT R153, R17, 0x7632, R153 ;  /* 0x0000763211997816 */ /* 0x000fe40000000099 */
[----:B------:R-:W-:Y:S01]  /*1da0*/  PRMT R152, R18, 0x7632, R152 ;  /* 0x0000763212987816 */ /* 0x000fe20000000098 */
[----:B------:R-:W1:Y:S01]  /*1db0*/  MUFU.EX2 R185, R185 ;  /* 0x000000b900b97308 */ /* 0x000e620000000800 */
[C---:B------:R-:W-:Y:S01]  /*1dc0*/  PRMT R151, R19.reuse, 0x7632, R151 ;  /* 0x0000763213977816 */ /* 0x040fe20000000097 */
[----:B0-----:R-:W-:Y:S01]  /*1dd0*/  FMUL.FTZ R4, R136, R119 ;  /* 0x0000007788047220 */ /* 0x001fe20000410000 */
        /* <DEDUP_REMOVED lines=32> */
[----:B------:R-:W-:Y:S01]  /*1fe0*/  FMUL.FTZ R167, R16, R167 ;  /* 0x000000a710a77220 */ /* 0x000fe20000410000 */
[----:B------:R-:W0:Y:S01]  /*1ff0*/  MUFU.EX2 R206, R206 ;  /* 0x000000ce00ce7308 */ /* 0x000e220000000800 */
        /* <DEDUP_REMOVED lines=35> */
.L_x_5723:
[----:B------:R-:W-:-:S06]  /*2230*/  LEA R207, R22, UR25, 0x2 ;  /* 0x0000001916cf7c11 */ /* 0x000fcc000f8e10ff */
[----:B------:R-:W0:Y:S02]  /*2240*/  LDS R207, [R207+0x2514] ;  /* 0x00251400cfcf7984 */ /* 0x000e240000000800 */
.L_x_5724:
[----:B------:R-:W-:Y:S05]  /*2250*/  BSYNC.RECONVERGENT B0 ;  /* 0x0000000000007941 */ /* 0x000fea0003800200 */
.L_x_5722:
        /* <DEDUP_REMOVED lines=78> */
.L_x_5784:
[----:B------:R-:W-:Y:S01]  /*2740*/  ISETP.GE.AND P3, PT, R100, 0x10, PT ;  /* 0x000000106400780c */ /* 0x000fe20003f66270 */
[----:B----4-:R-:W-:Y:S01]  /*2750*/  FFMA.FTZ R5, R7, R5, R4 ;  /* 0x0000000507057223 */ /* 0x010fe20000010004 */
[----:B------:R-:W-:-:S04]  /*2760*/  UMOV UR24, 0xffffffff ;  /* 0xffffffff00187882 */ /* 0x000fc80000000000 */
[----:B------:R-:W-:-:S07]  /*2770*/  FSEL R8, R4, R5, !P3 ;  /* 0x0000000504087208 */ /* 0x000fce0005800000 */
[----:B--23--:R-:W-:Y:S01]  /*2780*/  @P3 FMUL.FTZ R7, R7, R178 ;  /* 0x000000b207073220 */ /* 0x00cfe20000410000 */
[----:B------:R-:W-:Y:S06]  /*2790*/  BRA.DIV UR24, `(.L_x_5727) ;  /* 0x00000032182c7947 */ /* 0x000fec000b800000 */
.L_x_5787:
[----:B------:R-:W-:-:S03]  /*27a0*/  UMOV UR24, 0xffffffff ;  /* 0xffffffff00187882 */ /* 0x000fc60000000000 */
[----:B------:R-:W-:Y:S05]  /*27b0*/  BRA.DIV UR24, `(.L_x_5728) ;  /* 0x00000032184c7947 */ /* 0x000fea000b800000 */
.L_x_5790:
[----:B------:R-:W-:-:S03]  /*27c0*/  UMOV UR24, 0xffffffff ;  /* 0xffffffff00187882 */ /* 0x000fc60000000000 */
[----:B------:R-:W-:Y:S05]  /*27d0*/  BRA.DIV UR24, `(.L_x_5729) ;  /* 0x00000032186c7947 */ /* 0x000fea000b800000 */
[----:B------:R2:W3:Y:S04]  /*27e0*/  SHFL.UP PT, R178, R7, 0x1, RZ ;  /* 0x0420000007b27989 */ /* 0x0004e800000e00ff */
[----:B------:R2:W4:Y:S04]  /*27f0*/  SHFL.UP PT, R179, R8, 0x1, RZ ;  /* 0x0420000008b37989 */ /* 0x00052800000e00ff */
[----:B-----5:R2:W0:Y:S04]  /*2800*/  SHFL.IDX PT, R4, R2, RZ, 0x1f ;  /* 0x00001fff02047589 */ /* 0x02042800000e0000 */
[----:B------:R2:W0:Y:S02]  /*2810*/  SHFL.IDX PT, R5, R3, RZ, 0x1f ;  /* 0x00001fff03057589 */ /* 0x00042400000e0000 */
.L_x_5796:
[----:B--2---:R-:W2:Y:S01]  /*2820*/  LDS.64 R6, [R59+0x1900] ;  /* 0x001900003b067984 */ /* 0x004ea20000000a00 */
[C---:B0--34-:R-:W-:Y:S01]  /*2830*/  @P2 FFMA.FTZ R5, R178.reuse, R5, R179 ;  /* 0x00000005b2052223 */ /* 0x059fe200000100b3 */
[----:B------:R-:W-:-:S03]  /*2840*/  @P2 FMUL.FTZ R4, R178, R4 ;  /* 0x00000004b2042220 */ /* 0x000fc60000410000 */
[-C--:B--2---:R-:W-:Y:S01]  /*2850*/  FFMA.FTZ R7, R5, R6.reuse, R7 ;  /* 0x0000000605077223 */ /* 0x084fe20000010007 */
[----:B------:R-:W-:-:S05]  /*2860*/  FMUL.FTZ R6, R4, R6 ;  /* 0x0000000604067220 */ /* 0x000fca0000410000 */
[----:B------:R3:W-:Y:S02]  /*2870*/  STS.128 [R59+0x1900], R4 ;  /* 0x001900043b007388 */ /* 0x0007e40000000c00 */
.L_x_5725:
[----:B------:R-:W-:Y:S05]  /*2880*/  WARPSYNC.ALL ;  /* 0x0000000000007948 */ /* 0x000fea0003800000 */
[----:B------:R-:W-:Y:S01]  /*2890*/  BAR.SYNC.DEFER_BLOCKING 0x0 ;  /* 0x0000000000007b1d */ /* 0x000fe20000010000 */
[C---:B01---5:R-:W-:Y:S01]  /*28a0*/  FMUL.FTZ R3, R206.reuse, R207 ;  /* 0x000000cfce037220 */ /* 0x063fe20000410000 */
[----:B--23--:R-:W-:Y:S01]  /*28b0*/  FFMA.FTZ R5, R206, R205, R203 ;  /* 0x000000cdce057223 */ /* 0x00cfe200000100cb */
[----:B------:R-:W-:Y:S01]  /*28c0*/  UISETP.GE.AND UP0, UPT, UR16, UR38, UPT ;  /* 0x000000261000728c */ /* 0x000fe2000bf06270 */
[----:B------:R-:W-:Y:S02]  /*28d0*/  HFMA2 R8, -RZ, RZ, 1.875, 0 ;  /* 0x3f800000ff087431 */ /* 0x000fe400000001ff */
[C---:B------:R-:W-:Y:S01]  /*28e0*/  FMUL.FTZ R2, R204.reuse, R3 ;  /* 0x00000003cc027220 */ /* 0x040fe20000410000 */
        /* <DEDUP_REMOVED lines=103> */
.L_x_5813:
[----:B------:R-:W0:Y:S01]  /*2f60*/  LDS.64 R4, [R59+0x1b18] ;  /* 0x001b18003b047984 */ /* 0x000e220000000a00 */
[----:B------:R-:W-:Y:S01]  /*2f70*/  MOV R6, R222 ;  /* 0x000000de00067202 */ /* 0x000fe20000000f00 */
[C---:B--23--:R-:W-:Y:S01]  /*2f80*/  @P1 FFMA.FTZ R7, R220.reuse, R7, R221 ;  /* 0x00000007dc071223 */ /* 0x04cfe200000100dd */
[----:B------:R-:W-:Y:S02]  /*2f90*/  MOV R9, R223 ;  /* 0x000000df00097202 */ /* 0x000fe40000000f00 */
[----:B------:R-:W-:Y:S01]  /*2fa0*/  MOV R8, R2 ;  /* 0x0000000200087202 */ /* 0x000fe20000000f00 */
[----:B------:R-:W-:Y:S01]  /*2fb0*/  @P1 FMUL.FTZ R6, R220, R6 ;  /* 0x00000006dc061220 */ /* 0x000fe20000410000 */
[----:B0-----:R-:W-:-:S03]  /*2fc0*/  FFMA.FTZ R5, R4, R7, R5 ;  /* 0x0000000704057223 */ /* 0x001fc60000010005 */
[----:B------:R-:W-:-:S05]  /*2fd0*/  FMUL.FTZ R4, R4, R6 ;  /* 0x0000000604047220 */ /* 0x000fca0000410000 */
[----:B------:R0:W-:Y:S02]  /*2fe0*/  STS.128 [R59+0x1b10], R4 ;  /* 0x001b10043b007388 */ /* 0x0001e40000000c00 */
.L_x_5730:
[----:B------:R-:W-:Y:S05]  /*2ff0*/  WARPSYNC.ALL ;  /* 0x0000000000007948 */ /* 0x000fea0003800000 */
[----:B------:R-:W-:Y:S01]  /*3000*/  BAR.SYNC.DEFER_BLOCKING 0x0 ;  /* 0x0000000000007b1d */ /* 0x000fe20000010000 */
[----:B0-----:R-:W-:Y:S01]  /*3010*/  FFMA.FTZ R5, R0, R209, RZ ;  /* 0x000000d100057223 */ /* 0x001fe200000100ff */
[----:B------:R-:W-:Y:S01]  /*3020*/  ISETP.NE.AND P1, PT, R22, RZ, PT ;  /* 0x000000ff1600720c */ /* 0x000fe20003f25270 */
[----:B------:R-:W-:Y:S01]  /*3030*/  FADD.FTZ R2, -R176, R209 ;  /* 0x000000d1b0027221 */ /* 0x000fe20000010100 */
[----:B------:R-:W-:Y:S01]  /*3040*/  FADD.FTZ R175, -R175, R208 ;  /* 0x000000d0afaf7221 */ /* 0x000fe20000010100 */
[----:B------:R-:W-:Y:S01]  /*3050*/  FFMA.FTZ R5, R128, R208, R5 ;  /* 0x000000d080057223 */ /* 0x000fe20000010005 */
[----:B------:R-:W-:Y:S01]  /*3060*/  FADD.FTZ R174, -R174, R211 ;  /* 0x000000d3aeae7221 */ /* 0x000fe20000010100 */
        /* <DEDUP_REMOVED lines=13> */
[----:B------:R-:W-:Y:S01]  /*3140*/  BSSY.RECONVERGENT B0, `(.L_x_5732) ;  /* 0x000006f000007945 */ /* 0x000fe20003800200 */
[----:B------:R-:W-:Y:S01]  /*3150*/  FFMA.FTZ R5, R124, R215, R5 ;  /* 0x000000d77c057223 */ /* 0x000fe20000010005 */
[----:B------:R-:W-:Y:S01]  /*3160*/  FADD.FTZ R19, -R19, R178 ;  /* 0x000000b213137221 */ /* 0x000fe20000010100 */
[----:B------:R-:W0:Y:S02]  /*3170*/  LDS R218, [R79+0x1b14] ;  /* 0x001b14004fda7984 */ /* 0x000e240000000800 */
[----:B------:R-:W-:-:S02]  /*3180*/  FFMA.FTZ R7, R90, R217, R5 ;  /* 0x000000d95a077223 */ /* 0x000fc40000010005 */
[----:B------:R1:W-:Y:S01]  /*3190*/  @!P1 STS.64 [UR24+0x2610], R8 ;  /* 0x00261008ff009988 */ /* 0x0003e20008000a18 */
[----:B0-----:R-:W-:-:S04]  /*31a0*/  FFMA.FTZ R218, R218, R207, R205 ;  /* 0x000000cfdada7223 */ /* 0x001fc800000100cd */
[-C--:B------:R-:W-:Y:S01]  /*31b0*/  FFMA.FTZ R203, R206, R218.reuse, R203 ;  /* 0x000000dacecb7223 */ /* 0x080fe200000100cb */
[----:B------:R-:W-:-:S03]  /*31c0*/  FMUL.FTZ R210, R129, R218 ;  /* 0x000000da81d27220 */ /* 0x000fc60000410000 */
        /* <DEDUP_REMOVED lines=8> */
[----:B------:R-:W-:-:S04]  /*3250*/  FFMA.FTZ R195, R192, R196, R195 ;  /* 0x000000c4c0c37223 */ /* 0x000fc800000100c3 */
[-C--:B------:R-:W-:Y:S01]  /*3260*/  FFMA.FTZ R190, R193, R195.reuse, R190 ;  /* 0x000000c3c1be7223 */ /* 0x080fe200000100be */
[----:B-1----:R-:W-:Y:S01]  /*3270*/  FMUL.FTZ R8, R134, R195 ;  /* 0x000000c386087220 */ /* 0x002fe20000410000 */
[----:B------:R-:W-:Y:S02]  /*3280*/  P2R R193, PR, RZ, 0x2 ;  /* 0x00000002ffc17803 */ /* 0x000fe40000000000 */
[----:B------:R-:W-:Y:S01]  /*3290*/  FFMA.FTZ R188, R188, R190, R191 ;  /* 0x000000bebcbc7223 */ /* 0x000fe200000100bf */
[----:B------:R-:W-:-:S03]  /*32a0*/  FMUL.FTZ R191, R140, R196 ;  /* 0x000000c48cbf7220 */ /* 0x000fc60000410000 */
[----:B------:R-:W-:-:S04]  /*32b0*/  FFMA.FTZ R186, R186, R188, R189 ;  /* 0x000000bcbaba7223 */ /* 0x000fc800000100bd */
[-C--:B------:R-:W-:Y:S01]  /*32c0*/  FFMA.FTZ R184, R185, R186.reuse, R184 ;  /* 0x000000bab9b87223 */ /* 0x080fe200000100b8 */
[----:B------:R-:W-:-:S03]  /*32d0*/  FMUL.FTZ R192, R143, R186 ;  /* 0x000000ba8fc07220 */ /* 0x000fc60000410000 */
[-C--:B------:R-:W-:Y:S01]  /*32e0*/  FFMA.FTZ R173, R173, R184.reuse, R182 ;  /* 0x000000b8adad7223 */ /* 0x080fe200000100b6 */
[----:B------:R-:W-:-:S03]  /*32f0*/  FMUL.FTZ R182, R133, R184 ;  /* 0x000000b885b67220 */ /* 0x000fc60000410000 */
[-C--:B------:R-:W-:Y:S01]  /*3300*/  FFMA.FTZ R160, R160, R173.reuse, R177 ;  /* 0x000000ada0a07223 */ /* 0x080fe200000100b1 */
[----:B------:R-:W-:Y:S01]  /*3310*/  FMUL.FTZ R176, R142, R173 ;  /* 0x000000ad8eb07220 */ /* 0x000fe20000410000 */
[----:B------:R-:W-:Y:S02]  /*3320*/  FMUL.FTZ R177, R123, R182 ;  /* 0x000000b67bb17220 */ /* 0x000fe40000410000 */
[----:B------:R-:W-:Y:S01]  /*3330*/  FFMA.FTZ R170, R159, R160, R170 ;  /* 0x000000a09faa7223 */ /* 0x000fe200000100aa */
[----:B------:R-:W-:-:S03]  /*3340*/  FMUL.FTZ R159, R101, R176 ;  /* 0x000000b0659f7220 */ /* 0x000fc60000410000 */
[----:B------:R-:W-:Y:S01]  /*3350*/  FFMA.FTZ R172, R147, R170, R172 ;  /* 0x000000aa93ac7223 */ /* 0x000fe200000100ac */
[----:B------:R-:W-:-:S03]  /*3360*/  FFMA.FTZ R147, R122, R212, R7 ;  /* 0x000000d47a937223 */ /* 0x000fc60000010007 */
[-C--:B------:R-:W-:Y:S01]  /*3370*/  FFMA.FTZ R171, R10, R172.reuse, R171 ;  /* 0x000000ac0aab7223 */ /* 0x080fe200000100ab */
[----:B------:R-:W-:Y:S01]  /*3380*/  FMUL.FTZ R10, R137, R172 ;  /* 0x000000ac890a7220 */ /* 0x000fe20000410000 */
[----:B------:R-:W-:Y:S02]  /*3390*/  FFMA.FTZ R189, R88, R214, R147 ;  /* 0x000000d658bd7223 */ /* 0x000fe40000010093 */
[----:B------:R-:W-:Y:S01]  /*33a0*/  FMUL.FTZ R5, R146, R171 ;  /* 0x000000ab92057220 */ /* 0x000fe20000410000 */
[----:B------:R-:W-:Y:S01]  /*33b0*/  FMUL.FTZ R7, R127, R10 ;  /* 0x0000000a7f077220 */ /* 0x000fe20000410000 */
[----:B------:R-:W-:Y:S02]  /*33c0*/  FFMA.FTZ R189, R118, R219, R189 ;  /* 0x000000db76bd7223 */ /* 0x000fe400000100bd */
[-C--:B------:R-:W-:Y:S01]  /*33d0*/  FFMA.FTZ R4, R2, R5.reuse, RZ ;  /* 0x0000000502047223 */ /* 0x080fe200000100ff */
[----:B------:R-:W-:Y:S01]  /*33e0*/  FMUL.FTZ R6, R98, R5 ;  /* 0x0000000562067220 */ /* 0x000fe20000410000 */
[----:B------:R-:W-:-:S02]  /*33f0*/  FFMA.FTZ R189, R104, R216, R189 ;  /* 0x000000d868bd7223 */ /* 0x000fc400000100bd */
        /* <DEDUP_REMOVED lines=9> */
[----:B------:R-:W-:Y:S01]  /*3490*/  FMUL.FTZ R4, R136, R188 ;  /* 0x000000bc88047220 */ /* 0x000fe20000410000 */
[----:B------:R-:W-:Y:S01]  /*34a0*/  FFMA.FTZ R189, R108, R181, R189 ;  /* 0x000000b56cbd7223 */ /* 0x000fe200000100bd */
[----:B------:R2:W-:Y:S01]  /*34b0*/  STS [R76+0x8], R147 ;  /* 0x000008934c007388 */ /* 0x0005e20000000800 */
[----:B------:R-:W-:Y:S01]  /*34c0*/  FFMA.FTZ R10, R166, R10, R5 ;  /* 0x0000000aa60a7223 */ /* 0x000fe20000010005 */
[----:B0-----:R-:W-:Y:S01]  /*34d0*/  FMUL.FTZ R6, R141, R190 ;  /* 0x000000be8d067220 */ /* 0x001fe20000410000 */
[----:B------:R-:W-:Y:S01]  /*34e0*/  FMUL.FTZ R185, R119, R4 ;  /* 0x0000000477b97220 */ /* 0x000fe20000410000 */
[----:B------:R0:W-:Y:S01]  /*34f0*/  STS [R76+0xc], R9 ;  /* 0x00000c094c007388 */ /* 0x0001e20000000800 */
[----:B------:R-:W-:Y:S01]  /*3500*/  FFMA.FTZ R5, R169, R176, R10 ;  /* 0x000000b0a9057223 */ /* 0x000fe2000001000a */
[----:B-1----:R-:W-:Y:S01]  /*3510*/  FMUL.FTZ R7, R99, R192 ;  /* 0x000000c063077220 */ /* 0x002fe20000410000 */
[----:B------:R-:W-:Y:S01]  /*3520*/  FFMA.FTZ R189, R112, R179, R189 ;  /* 0x000000b370bd7223 */ /* 0x000fe200000100bd */
[----:B------:R1:W-:Y:S01]  /*3530*/  STS [R76+0x10], R159 ;  /* 0x0000109f4c007388 */ /* 0x0003e20000000800 */
[----:B------:R-:W-:Y:S01]  /*3540*/  FFMA.FTZ R5, R164, R182, R5 ;  /* 0x000000b6a4057223 */ /* 0x000fe20000010005 */
[----:B--2---:R-:W-:Y:S01]  /*3550*/  FMUL.FTZ R147, R97, R6 ;  /* 0x0000000661937220 */ /* 0x004fe20000410000 */
[----:B------:R-:W-:Y:S01]  /*3560*/  FFMA.FTZ R189, R130, R180, R189 ;  /* 0x000000b482bd7223 */ /* 0x000fe200000100bd */
[----:B------:R2:W-:Y:S01]  /*3570*/  STS [R76+0x14], R177 ;  /* 0x000014b14c007388 */ /* 0x0005e20000000800 */
[----:B------:R-:W-:Y:S01]  /*3580*/  FFMA.FTZ R192, R168, R192, R5 ;  /* 0x000000c0a8c07223 */ /* 0x000fe20000010005 */
[----:B0-----:R-:W-:Y:S01]  /*3590*/  FMUL.FTZ R9, R117, R8 ;  /* 0x0000000875097220 */ /* 0x001fe20000410000 */
[----:B------:R-:W-:Y:S01]  /*35a0*/  FFMA.FTZ R178, R110, R178, R189 ;  /* 0x000000b26eb27223 */ /* 0x000fe200000100bd */
[----:B------:R0:W-:Y:S01]  /*35b0*/  STS [R76+0x18], R7 ;  /* 0x000018074c007388 */ /* 0x0001e20000000800 */
[----:B------:R-:W-:Y:S01]  /*35c0*/  FFMA.FTZ R192, R163, R4, R192 ;  /* 0x00000004a3c07223 */ /* 0x000fe200000100c0 */
[----:B-1----:R-:W-:-:S02]  /*35d0*/  FMUL.FTZ R159, R96, R191 ;  /* 0x000000bf609f7220 */ /* 0x002fc40000410000 */
[----:B------:R1:W-:Y:S01]  /*35e0*/  STS [R76+0x20], R147 ;  /* 0x000020934c007388 */ /* 0x0003e20000000800 */
[----:B------:R-:W-:Y:S01]  /*35f0*/  FFMA.FTZ R5, R167, R6, R192 ;  /* 0x00000006a7057223 */ /* 0x000fe200000100c0 */
[----:B--2---:R-:W-:Y:S02]  /*3600*/  FMUL.FTZ R177, R115, R202 ;  /* 0x000000ca73b17220 */ /* 0x004fe40000410000 */
[----:B------:R2:W-:Y:S01]  /*3610*/  STS [R76+0x24], R9 ;  /* 0x000024094c007388 */ /* 0x0005e20000000800 */
[----:B------:R-:W-:Y:S01]  /*3620*/  FFMA.FTZ R8, R162, R8, R5 ;  /* 0x00000008a2087223 */ /* 0x000fe20000010005 */
[----:B0-----:R-:W-:Y:S02]  /*3630*/  FMUL.FTZ R7, R95, R204 ;  /* 0x000000cc5f077220 */ /* 0x001fe40000410000 */
[----:B------:R0:W-:Y:S01]  /*3640*/  STS [R76+0x28], R159 ;  /* 0x0000289f4c007388 */ /* 0x0001e20000000800 */
[----:B------:R-:W-:Y:S01]  /*3650*/  FFMA.FTZ R8, R165, R191, R8 ;  /* 0x000000bfa5087223 */ /* 0x000fe20000010008 */
[----:B-1----:R-:W-:-:S02]  /*3660*/  FMUL.FTZ R147, R113, R206 ;  /* 0x000000ce71937220 */ /* 0x002fc40000410000 */
[----:B------:R-:W-:Y:S01]  /*3670*/  STS [R76+0x1c], R185 ;  /* 0x00001cb94c007388 */ /* 0x000fe20000000800 */
[----:B------:R-:W-:Y:S01]  /*3680*/  FFMA.FTZ R8, R161, R202, R8 ;  /* 0x000000caa1087223 */ /* 0x000fe20000010008 */
[----:B--2---:R-:W-:Y:S02]  /*3690*/  FMUL.FTZ R9, R93, R208 ;  /* 0x000000d05d097220 */ /* 0x004fe40000410000 */
[----:B------:R-:W-:Y:S01]  /*36a0*/  STS [R76+0x2c], R177 ;  /* 0x00002cb14c007388 */ /* 0x000fe20000000800 */
[----:B0-----:R-:W-:-:S03]  /*36b0*/  FMUL.FTZ R159, R111, R210 ;  /* 0x000000d26f9f7220 */ /* 0x001fc60000410000 */
[----:B------:R0:W-:Y:S04]  /*36c0*/  STS [R76+0x30], R7 ;  /* 0x000030074c007388 */ /* 0x0001e80000000800 */
[----:B------:R-:W-:Y:S04]  /*36d0*/  STS [R76+0x34], R147 ;  /* 0x000034934c007388 */ /* 0x000fe80000000800 */
[----:B------:R1:W-:Y:S01]  /*36e0*/  STS [R76+0x38], R9 ;  /* 0x000038094c007388 */ /* 0x0003e20000000800 */
[----:B0-----:R-:W-:-:S03]  /*36f0*/  IMAD.WIDE.U32 R6, R28, UR6, R30 ;  /* 0x000000061c067c25 */ /* 0x001fc6000f8e001e */
[----:B------:R0:W-:Y:S01]  /*3700*/  STS [R76+0x3c], R159 ;  /* 0x00003c9f4c007388 */ /* 0x0001e20000000800 */
[----:B------:R-:W-:Y:S01]  /*3710*/  IMAD R5, R29, UR6, R7 ;  /* 0x000000061d057c24 */ /* 0x000fe2000f8e0207 */
[----:B------:R-:W-:Y:S01]  /*3720*/  BAR.SYNC.DEFER_BLOCKING 0x0 ;  /* 0x0000000000007b1d */ /* 0x000fe20000010000 */
[----:B------:R-:W-:Y:S01]  /*3730*/  LEA R4, P1, R6, UR36, 0x2 ;  /* 0x0000002406047c11 */ /* 0x000fe2000f8210ff */
[----:B-1----:R-:W-:Y:S01]  /*3740*/  FADD.FTZ R9, -R150, R181 ;  /* 0x000000b596097221 */ /* 0x002fe20000010100 */
[----:B------:R-:W-:Y:S02]  /*3750*/  FADD.FTZ R147, -R148, R179 ;  /* 0x000000b394937221 */ /* 0x000fe40000010100 */
[----:B------:R-:W-:Y:S01]  /*3760*/  LEA.HI.X R5, R6, UR37, R5, 0x2, P1 ;  /* 0x0000002506057c11 */ /* 0x000fe200088f1405 */
[----:B------:R-:W-:Y:S01]  /*3770*/  FFMA.FTZ R8, R9, R204, R8 ;  /* 0x000000cc09087223 */ /* 0x000fe20000010008 */
[----:B------:R-:W-:-:S03]  /*3780*/  IADD3 R6, PT, PT, -R194, UR31, RZ ;  /* 0x0000001fc2067c10 */ /* 0x000fc6000fffe1ff */
[----:B------:R-:W-:Y:S01]  /*3790*/  FFMA.FTZ R8, R147, R206, R8 ;  /* 0x000000ce93087223 */ /* 0x000fe20000010008 */
[C---:B------:R-:W-:Y:S02]  /*37a0*/  ISETP.GE.AND P1, PT, R6.reuse, 0x1, PT ;  /* 0x000000010600780c */ /* 0x040fe40003f26270 */
[C---:B------:R-:W-:Y:S01]  /*37b0*/  ISETP.GE.AND P2, PT, R6.reuse, 0x41, PT ;  /* 0x000000410600780c */ /* 0x040fe20003f46270 */
[----:B------:R-:W-:Y:S01]  /*37c0*/  FFMA.FTZ R8, R149, R208, R8 ;  /* 0x000000d095087223 */ /* 0x000fe20000010008 */
[C---:B------:R-:W-:Y:S02]  /*37d0*/  ISETP.GE.AND P3, PT, R6.reuse, 0x81, PT ;  /* 0x000000810600780c */ /* 0x040fe40003f66270 */
[----:B------:R-:W-:Y:S01]  /*37e0*/  ISETP.GE.AND P4, PT, R6, 0xc1, PT ;  /* 0x000000c10600780c */ /* 0x000fe20003f86270 */
[----:B------:R0:W1:Y:S06]  /*37f0*/  LDS R177, [R75+0x950] ;  /* 0x000950004bb17984 */ /* 0x00006c0000000800 */
[----:B------:R-:W-:Y:S06]  /*3800*/  @!P1 BRA `(.L_x_5733) ;  /* 0x0000000000089947 */ /* 0x000fec0003800000 */
[----:B------:R-:W2:Y:S04]  /*3810*/  LDS R7, [R78+0x850] ;  /* 0x000850004e077984 */ /* 0x000ea80000000800 */
[----:B--2---:R2:W-:Y:S02]  /*3820*/  REDG.E.ADD.F32.FTZ.RN.STRONG.GPU desc[UR26][R4.64], R7 ;  /* 0x00000007040079a6 */ /* 0x0045e4000c12f31a */
.L_x_5733:
[----:B------:R-:W-:Y:S05]  /*3830*/  BSYNC.RECONVERGENT B0 ;  /* 0x0000000000007941 */ /* 0x000fea0003800200 */
.L_x_5732:
[----:B------:R-:W-:Y:S04]  /*3840*/  BSSY.RECONVERGENT B0, `(.L_x_5734) ;  /* 0x0000003000007945 */ /* 0x000fe80003800200 */
[----:B------:R-:W-:Y:S05]  /*3850*/  @!P2 BRA `(.L_x_5735) ;  /* 0x000000000004a947 */ /* 0x000fea0003800000 */
[----:B-1----:R3:W-:Y:S02]  /*3860*/  REDG.E.ADD.F32.FTZ.RN.STRONG.GPU desc[UR26][R4.64+0x100], R177 ;  /* 0x000100b1040079a6 */ /* 0x0027e4000c12f31a */
.L_x_5735:
[----:B------:R-:W-:Y:S05]  /*3870*/  BSYNC.RECONVERGENT B0 ;  /* 0x0000000000007941 */ /* 0x000fea0003800200 */
.L_x_5734:
[----:B--2---:R2:W4:Y:S01]  /*3880*/  LDS R7, [R74+0xa50] ;  /* 0x000a50004a077984 */ /* 0x0045220000000800 */
[----:B------:R-:W-:Y:S04]  /*3890*/  BSSY.RECONVERGENT B0, `(.L_x_5736) ;  /* 0x0000003000007945 */ /* 0x000fe80003800200 */
[----:B------:R-:W-:Y:S05]  /*38a0*/  @!P3 BRA `(.L_x_5737) ;  /* 0x000000000004b947 */ /* 0x000fea0003800000 */
[----:B----4-:R4:W-:Y:S02]  /*38b0*/  REDG.E.ADD.F32.FTZ.RN.STRONG.GPU desc[UR26][R4.64+0x200], R7 ;  /* 0x00020007040079a6 */ /* 0x0109e4000c12f31a */
.L_x_5737:
[----:B------:R-:W-:Y:S05]  /*38c0*/  BSYNC.RECONVERGENT B0 ;  /* 0x0000000000007941 */ /* 0x000fea0003800200 */
.L_x_5736:
[----:B----4-:R4:W0:Y:S01]  /*38d0*/  LDS R7, [R73+0xb50] ;  /* 0x000b500049077984 */ /* 0x0108220000000800 */
[----:B------:R-:W-:Y:S04]  /*38e0*/  BSSY.RECONVERGENT B0, `(.L_x_5738) ;  /* 0x0000003000007945 */ /* 0x000fe80003800200 */
[----:B------:R-:W-:Y:S05]  /*38f0*/  @!P4 BRA `(.L_x_5739) ;  /* 0x000000000004c947 */ /* 0x000fea0003800000 */
[----:B0-----:R0:W-:Y:S02]  /*3900*/  REDG.E.ADD.F32.FTZ.RN.STRONG.GPU desc[UR26][R4.64+0x300], R7 ;  /* 0x00030007040079a6 */ /* 0x0011e4000c12f31a */
.L_x_5739:
[----:B------:R-:W-:Y:S05]  /*3910*/  BSYNC.RECONVERGENT B0 ;  /* 0x0000000000007941 */ /* 0x000fea0003800200 */
.L_x_5738:
[----:B0-----:R0:W0:Y:S01]  /*3920*/  LDS R159, [R72+0xc50] ;  /* 0x000c5000489f7984 */ /* 0x0010220000000800 */
[C---:B------:R-:W-:Y:S01]  /*3930*/  ISETP.GE.AND P6, PT, R6.reuse, 0x101, PT ;  /* 0x000001010600780c */ /* 0x040fe20003fc6270 */
[----:B------:R-:W-:Y:S01]  /*3940*/  BSSY.RECONVERGENT B0, `(.L_x_5740) ;  /* 0x0000009000007945 */ /* 0x000fe20003800200 */
[----:B------:R-:W-:Y:S01]  /*3950*/  FFMA.FTZ R7, R19, R210, R8 ;  /* 0x000000d213077223 */ /* 0x000fe20000010008 */
[C---:B------:R-:W-:Y:S02]  /*3960*/  ISETP.GE.AND P1, PT, R6.reuse, 0x141, PT ;  /* 0x000001410600780c */ /* 0x040fe40003f26270 */
[C---:B------:R-:W-:Y:S02]  /*3970*/  ISETP.GE.AND P2, PT, R6.reuse, 0x181, PT ;  /* 0x000001810600780c */ /* 0x040fe40003f46270 */
[C---:B------:R-:W-:Y:S02]  /*3980*/  ISETP.GE.AND P3, PT, R6.reuse, 0x1c1, PT ;  /* 0x000001c10600780c */ /* 0x040fe40003f66270 */
[----:B------:R-:W-:-:S02]  /*3990*/  ISETP.GE.AND P4, PT, R6, 0x201, PT ;  /* 0x000002010600780c */ /* 0x000fc40003f86270 */
[----:B------:R-:W-:Y:S02]  /*39a0*/  ISETP.GE.AND P5, PT, R6, 0x241, PT ;  /* 0x000002410600780c */ /* 0x000fe40003fa6270 */
[----:B------:R-:W-:Y:S11]  /*39b0*/  @!P6 BRA `(.L_x_5741) ;  /* 0x000000000004e947 */ /* 0x000ff60003800000 */
[----:B0-----:R0:W-:Y:S02]  /*39c0*/  REDG.E.ADD.F32.FTZ.RN.STRONG.GPU desc[UR26][R4.64+0x400], R159 ;  /* 0x0004009f040079a6 */ /* 0x0011e4000c12f31a */
.L_x_5741:
[----:B------:R-:W-:Y:S05]  /*39d0*/  BSYNC.RECONVERGENT B0 ;  /* 0x0000000000007941 */ /* 0x000fea0003800200 */
.L_x_5740:
[----:B0-----:R0:W0:Y:S01]  /*39e0*/  LDS R159, [R71+0xd50] ;  /* 0x000d5000479f7984 */ /* 0x0010220000000800 */
[----:B------:R-:W-:Y:S04]  /*39f0*/  BSSY.RECONVERGENT B0, `(.L_x_5742) ;  /* 0x0000003000007945 */ /* 0x000fe80003800200 */
[----:B------:R-:W-:Y:S05]  /*3a00*/  @!P1 BRA `(.L_x_5743) ;  /* 0x0000000000049947 */ /* 0x000fea0003800000 */
[----:B0-----:R0:W-:Y:S02]  /*3a10*/  REDG.E.ADD.F32.FTZ.RN.STRONG.GPU desc[UR26][R4.64+0x500], R159 ;  /* 0x0005009f040079a6 */ /* 0x0011e4000c12f31a */
.L_x_5743:
[----:B------:R-:W-:Y:S05]  /*3a20*/  BSYNC.RECONVERGENT B0 ;  /* 0x0000000000007941 */ /* 0x000fea0003800200 */
.L_x_5742:
[----:B0-----:R0:W0:Y:S01]  /*3a30*/  LDS R159, [R70+0xe50] ;  /* 0x000e5000469f7984 */ /* 0x0010220000000800 */
[----:B------:R-:W-:Y:S04]  /*3a40*/  BSSY.RECONVERGENT B0, `(.L_x_5744) ;  /* 0x0000003000007945 */ /* 0x000fe80003800200 */
[----:B------:R-:W-:Y:S05]  /*3a50*/  @!P2 BRA `(.L_x_5745) ;  /* 0x000000000004a947 */ /* 0x000fea0003800000 */
[----:B0-----:R0:W-:Y:S02]  /*3a60*/  REDG.E.ADD.F32.FTZ.RN.STRONG.GPU desc[UR26][R4.64+0x600], R159 ;  /* 0x0006009f040079a6 */ /* 0x0011e4000c12f31a */
.L_x_5745:
[----:B------:R-:W-:Y:S05]  /*3a70*/  BSYNC.RECONVERGENT B0 ;  /* 0x0000000000007941 */ /* 0x000fea0003800200 */
.L_x_5744:
[----:B0-----:R0:W0:Y:S01]  /*3a80*/  LDS R159, [R69+0xf50] ;  /* 0x000f5000459f7984 */ /* 0x0010220000000800 */
[----:B------:R-:W-:Y:S04]  /*3a90*/  BSSY.RECONVERGENT B0, `(.L_x_5746) ;  /* 0x0000003000007945 */ /* 0x000fe80003800200 */
[----:B------:R-:W-:Y:S05]  /*3aa0*/  @!P3 BRA `(.L_x_5747) ;  /* 0x000000000004b947 */ /* 0x000fea0003800000 */
[----:B0-----:R0:W-:Y:S02]  /*3ab0*/  REDG.E.ADD.F32.FTZ.RN.STRONG.GPU desc[UR26][R4.64+0x700], R159 ;  /* 0x0007009f040079a6 */ /* 0x0011e4000c12f31a */
.L_x_5747:
[----:B------:R-:W-:Y:S05]  /*3ac0*/  BSYNC.RECONVERGENT B0 ;  /* 0x0000000000007941 */ /* 0x000fea0003800200 */
.L_x_5746:
[----:B0-----:R0:W0:Y:S01]  /*3ad0*/  LDS R159, [R61+0x1050] ;  /* 0x001050003d9f7984 */ /* 0x0010220000000800 */
[----:B------:R-:W-:Y:S04]  /*3ae0*/  BSSY.RECONVERGENT B0, `(.L_x_5748) ;  /* 0x0000003000007945 */ /* 0x000fe80003800200 */
[----:B------:R-:W-:Y:S05]  /*3af0*/  @!P4 BRA `(.L_x_5749) ;  /* 0x000000000004c947 */ /* 0x000fea0003800000 */
[----:B0-----:R0:W-:Y:S02]  /*3b00*/  REDG.E.ADD.F32.FTZ.RN.STRONG.GPU desc[UR26][R4.64+0x800], R159 ;  /* 0x0008009f040079a6 */ /* 0x0011e4000c12f31a */
.L_x_5749:
[----:B------:R-:W-:Y:S05]  /*3b10*/  BSYNC.RECONVERGENT B0 ;  /* 0x0000000000007941 */ /* 0x000fea0003800200 */
.L_x_5748:
[----:B0-----:R0:W0:Y:S01]  /*3b20*/  LDS R159, [R68+0x1150] ;  /* 0x00115000449f7984 */ /* 0x0010220000000800 */
[----:B------:R-:W-:Y:S04]  /*3b30*/  BSSY.RECONVERGENT B0, `(.L_x_5750) ;  /* 0x0000003000007945 */ /* 0x000fe80003800200 */
[----:B------:R-:W-:Y:S05]  /*3b40*/  @!P5 BRA `(.L_x_5751) ;  /* 0x000000000004d947 */ /* 0x000fea0003800000 */
[----:B0-----:R0:W-:Y:S02]  /*3b50*/  REDG.E.ADD.F32.FTZ.RN.STRONG.GPU desc[UR26][R4.64+0x900], R159 ;  /* 0x0009009f040079a6 */ /* 0x0011e4000c12f31a */
.L_x_5751:
[----:B------:R-:W-:Y:S05]  /*3b60*/  BSYNC.RECONVERGENT B0 ;  /* 0x0000000000007941 */ /* 0x000fea0003800200 */
.L_x_5750:
[----:B0-----:R0:W0:Y:S01]  /*3b70*/  LDS R159, [R67+0x1250] ;  /* 0x00125000439f7984 */ /* 0x0010220000000800 */
[C---:B------:R-:W-:Y:S01]  /*3b80*/  ISETP.GE.AND P6, PT, R6.reuse, 0x281, PT ;  /* 0x000002810600780c */ /* 0x040fe20003fc6270 */
[----:B------:R-:W-:Y:S01]  /*3b90*/  BSSY.RECONVERGENT B0, `(.L_x_5752) ;  /* 0x0000008000007945 */ /* 0x000fe20003800200 */
[C---:B------:R-:W-:Y:S02]  /*3ba0*/  ISETP.GE.AND P1, PT, R6.reuse, 0x2c1, PT ;  /* 0x000002c10600780c */ /* 0x040fe40003f26270 */
[C---:B------:R-:W-:Y:S02]  /*3bb0*/  ISETP.GE.AND P2, PT, R6.reuse, 0x301, PT ;  /* 0x000003010600780c */ /* 0x040fe40003f46270 */
[C---:B------:R-:W-:Y:S02]  /*3bc0*/  ISETP.GE.AND P3, PT, R6.reuse, 0x341, PT ;  /* 0x000003410600780c */ /* 0x040fe40003f66270 */
[C---:B------:R-:W-:Y:S02]  /*3bd0*/  ISETP.GE.AND P4, PT, R6.reuse, 0x381, PT ;  /* 0x000003810600780c */ /* 0x040fe40003f86270 */
[----:B------:R-:W-:-:S03]  /*3be0*/  ISETP.GE.AND P5, PT, R6, 0x3c1, PT ;  /* 0x000003c10600780c */ /* 0x000fc60003fa6270 */
[----:B------:R-:W-:Y:S10]  /*3bf0*/  @!P6 BRA `(.L_x_5753) ;  /* 0x000000000004e947 */ /* 0x000ff40003800000 */
[----:B0-----:R0:W-:Y:S02]  /*3c00*/  REDG.E.ADD.F32.FTZ.RN.STRONG.GPU desc[UR26][R4.64+0xa00], R159 ;  /* 0x000a009f040079a6 */ /* 0x0011e4000c12f31a */
.L_x_5753:
[----:B------:R-:W-:Y:S05]  /*3c10*/  BSYNC.RECONVERGENT B0 ;  /* 0x0000000000007941 */ /* 0x000fea0003800200 */
.L_x_5752:
[----:B0-----:R0:W0:Y:S01]  /*3c20*/  LDS R159, [R66+0x1350] ;  /* 0x00135000429f7984 */ /* 0x0010220000000800 */
[----:B------:R-:W-:Y:S04]  /*3c30*/  BSSY.RECONVERGENT B0, `(.L_x_5754) ;  /* 0x0000003000007945 */ /* 0x000fe80003800200 */
[----:B------:R-:W-:Y:S05]  /*3c40*/  @!P1 BRA `(.L_x_5755) ;  /* 0x0000000000049947 */ /* 0x000fea0003800000 */
[----:B0-----:R0:W-:Y:S02]  /*3c50*/  REDG.E.ADD.F32.FTZ.RN.STRONG.GPU desc[UR26][R4.64+0xb00], R159 ;  /* 0x000b009f040079a6 */ /* 0x0011e4000c12f31a */
.L_x_5755:
[----:B------:R-:W-:Y:S05]  /*3c60*/  BSYNC.RECONVERGENT B0 ;  /* 0x0000000000007941 */ /* 0x000fea0003800200 */
.L_x_5754:
[----:B0-----:R0:W0:Y:S01]  /*3c70*/  LDS R159, [R65+0x1450] ;  /* 0x00145000419f7984 */ /* 0x0010220000000800 */
[----:B------:R-:W-:Y:S04]  /*3c80*/  BSSY.RECONVERGENT B0, `(.L_x_5756) ;  /* 0x0000003000007945 */ /* 0x000fe80003800200 */
[----:B------:R-:W-:Y:S05]  /*3c90*/  @!P2 BRA `(.L_x_5757) ;  /* 0x000000000004a947 */ /* 0x000fea0003800000 */
[----:B0-----:R0:W-:Y:S02]  /*3ca0*/  REDG.E.ADD.F32.FTZ.RN.STRONG.GPU desc[UR26][R4.64+0xc00], R159 ;  /* 0x000c009f040079a6 */ /* 0x0011e4000c12f31a */
.L_x_5757:
[----:B------:R-:W-:Y:S05]  /*3cb0*/  BSYNC.RECONVERGENT B0 ;  /* 0x0000000000007941 */ /* 0x000fea0003800200 */
.L_x_5756:
[----:B0-----:R0:W0:Y:S01]  /*3cc0*/  LDS R159, [R64+0x1550] ;  /* 0x00155000409f7984 */ /* 0x0010220000000800 */
[----:B------:R-:W-:Y:S04]  /*3cd0*/  BSSY.RECONVERGENT B0, `(.L_x_5758) ;  /* 0x0000003000007945 */ /* 0x000fe80003800200 */
[----:B------:R-:W-:Y:S05]  /*3ce0*/  @!P3 BRA `(.L_x_5759) ;  /* 0x000000000004b947 */ /* 0x000fea0003800000 */
[----:B0-----:R0:W-:Y:S02]  /*3cf0*/  REDG.E.ADD.F32.FTZ.RN.STRONG.GPU desc[UR26][R4.64+0xd00], R159 ;  /* 0x000d009f040079a6 */ /* 0x0011e4000c12f31a */
.L_x_5759:
[----:B------:R-:W-:Y:S05]  /*3d00*/  BSYNC.RECONVERGENT B0 ;  /* 0x0000000000007941 */ /* 0x000fea0003800200 */
.L_x_5758:
[----:B0-----:R0:W0:Y:S01]  /*3d10*/  LDS R159, [R63+0x1650] ;  /* 0x001650003f9f7984 */ /* 0x0010220000000800 */
[----:B------:R-:W-:Y:S04]  /*3d20*/  BSSY.RECONVERGENT B0, `(.L_x_5760) ;  /* 0x0000003000007945 */ /* 0x000fe80003800200 */
[----:B------:R-:W-:Y:S05]  /*3d30*/  @!P4 BRA `(.L_x_5761) ;  /* 0x000000000004c947 */ /* 0x000fea0003800000 */
[----:B0-----:R0:W-:Y:S02]  /*3d40*/  REDG.E.ADD.F32.FTZ.RN.STRONG.GPU desc[UR26][R4.64+0xe00], R159 ;  /* 0x000e009f040079a6 */ /* 0x0011e4000c12f31a */
.L_x_5761:
[----:B------:R-:W-:Y:S05]  /*3d50*/  BSYNC.RECONVERGENT B0 ;  /* 0x0000000000007941 */ /* 0x000fea0003800200 */
.L_x_5760:
[----:B0-----:R0:W0:Y:S01]  /*3d60*/  LDS R159, [R62+0x1750] ;  /* 0x001750003e9f7984 */ /* 0x0010220000000800 */
[----:B------:R-:W-:Y:S04]  /*3d70*/  BSSY.RECONVERGENT B0, `(.L_x_5762) ;  /* 0x0000003000007945 */ /* 0x000fe80003800200 */
[----:B------:R-:W-:Y:S05]  /*3d80*/  @!P5 BRA `(.L_x_5763) ;  /* 0x000000000004d947 */ /* 0x000fea0003800000 */
[----:B0-----:R0:W-:Y:S02]  /*3d90*/  REDG.E.ADD.F32.FTZ.RN.STRONG.GPU desc[UR26][R4.64+0xf00], R159 ;  /* 0x000f009f040079a6 */ /* 0x0011e4000c12f31a */
.L_x_5763:
[----:B------:R-:W-:Y:S05]  /*3da0*/  BSYNC.RECONVERGENT B0 ;  /* 0x0000000000007941 */ /* 0x000fea0003800200 */
.L_x_5762:
[----:B0--3--:R-:W0:Y:S01]  /*3db0*/  SHFL.DOWN PT, R4, R7, 0x1, 0x1f ;  /* 0x08201f0007047f89 */ /* 0x009e2200000e0000 */
[----:B------:R-:W-:Y:S01]  /*3dc0*/  ISETP.GT.AND P1, PT, R100, 0x1e, PT ;  /* 0x0000001e6400780c */ /* 0x000fe20003f24270 */
[-C--:B------:R-:W-:Y:S01]  /*3dd0*/  FMUL.FTZ R18, R18, R200.reuse ;  /* 0x000000c812127220 */ /* 0x080fe20000410000 */
[----:B------:R-:W-:Y:S01]  /*3de0*/  FMUL.FTZ R158, R158, R203 ;  /* 0x000000cb9e9e7220 */ /* 0x000fe20000410000 */
[----:B------:R-:W3:Y:S01]  /*3df0*/  SHFL.DOWN PT, R5, R178, 0x1, 0x1f ;  /* 0x08201f00b2057f89 */ /* 0x000ee200000e0000 */
[C---:B------:R-:W-:Y:S01]  /*3e00*/  FMUL.FTZ R200, R145.reuse, R200 ;  /* 0x000000c891c87220 */ /* 0x040fe20000410000 */
[----:B------:R-:W-:Y:S01]  /*3e10*/  FMUL.FTZ R152, R152, R3 ;  /* 0x0000000398987220 */ /* 0x000fe20000410000 */
[-C--:B------:R-:W-:Y:S01]  /*3e20*/  FMUL.FTZ R6, R145, R218.reuse ;  /* 0x000000da91067220 */ /* 0x080fe20000410000 */
[----:B------:R-:W-:Y:S01]  /*3e30*/  FMUL.FTZ R218, R151, R218 ;  /* 0x000000da97da7220 */ /* 0x000fe20000410000 */
[----:B------:R-:W-:Y:S01]  /*3e40*/  FMUL.FTZ R200, R9, R200 ;  /* 0x000000c809c87220 */ /* 0x000fe20000410000 */
[----:B------:R-:W-:Y:S01]  /*3e50*/  FMUL.FTZ R16, R16, R190 ;  /* 0x000000be10107220 */ /* 0x000fe20000410000 */
[----:B------:R-:W-:Y:S01]  /*3e60*/  FMUL.FTZ R6, R19, R6 ;  /* 0x0000000613067220 */ /* 0x000fe20000410000 */
[----:B------:R-:W-:Y:S01]  /*3e70*/  FFMA.FTZ R32, R129, R218, R32 ;  /* 0x000000da81207223 */ /* 0x000fe20000010020 */
[----:B------:R-:W-:Y:S01]  /*3e80*/  FMUL.FTZ R190, R145, R190 ;  /* 0x000000be91be7220 */ /* 0x000fe20000410000 */
[----:B------:R-:W-:Y:S01]  /*3e90*/  ISETP.NE.AND P2, PT, R193, RZ, PT ;  /* 0x000000ffc100720c */ /* 0x000fe20003f45270 */
[----:B------:R-:W-:Y:S01]  /*3ea0*/  FFMA.FTZ R218, R111, R218, R6 ;  /* 0x000000da6fda7223 */ /* 0x000fe20000010006 */
[----:B------:R-:W-:Y:S01]  /*3eb0*/  FMUL.FTZ R14, R14, R173 ;  /* 0x000000ad0e0e7220 */ /* 0x000fe20000410000 */
[----:B------:R-:W-:Y:S01]  /*3ec0*/  FMUL.FTZ R190, R167, R190 ;  /* 0x000000bea7be7220 */ /* 0x000fe20000410000 */
[-C--:B------:R-:W-:Y:S01]  /*3ed0*/  FMUL.FTZ R17, R17, R196.reuse ;  /* 0x000000c411117220 */ /* 0x080fe20000410000 */
[-C--:B------:R-:W-:Y:S01]  /*3ee0*/  FMUL.FTZ R154, R154, R195.reuse ;  /* 0x000000c39a9a7220 */ /* 0x080fe20000410000 */
[C---:B------:R-:W-:Y:S01]  /*3ef0*/  FMUL.FTZ R196, R145.reuse, R196 ;  /* 0x000000c491c47220 */ /* 0x040fe20000410000 */
[----:B------:R-:W-:Y:S01]  /*3f00*/  FMUL.FTZ R195, R145, R195 ;  /* 0x000000c391c37220 */ /* 0x000fe20000410000 */
[----:B------:R-:W-:Y:S01]  /*3f10*/  FFMA.FTZ R107, R142, R14, R107 ;  /* 0x0000000e8e6b7223 */ /* 0x000fe2000001006b */
[----:B------:R-:W-:Y:S01]  /*3f20*/  FMUL.FTZ R156, R156, R184 ;  /* 0x000000b89c9c7220 */ /* 0x000fe20000410000 */
[----:B0-----:R-:W-:Y:S01]  /*3f30*/  @!P1 FADD.FTZ R7, R7, R4 ;  /* 0x0000000407079221 */ /* 0x001fe20000010000 */
[----:B------:R-:W-:Y:S01]  /*3f40*/  FMUL.FTZ R4, R145, R203 ;  /* 0x000000cb91047220 */ /* 0x000fe20000410000 */
[----:B------:R-:W-:Y:S01]  /*3f50*/  FMUL.FTZ R165, R165, R196 ;  /* 0x000000c4a5a57220 */ /* 0x000fe20000410000 */
[----:B------:R-:W-:Y:S01]  /*3f60*/  FMUL.FTZ R162, R162, R195 ;  /* 0x000000c3a2a27220 */ /* 0x000fe20000410000 */
[----:B---3--:R-:W-:Y:S01]  /*3f70*/  @!P1 FADD.FTZ R178, R178, R5 ;  /* 0x00000005b2b29221 */ /* 0x008fe20000010000 */
[----:B------:R-:W0:Y:S01]  /*3f80*/  SHFL.DOWN PT, R8, R7, 0x2, 0x1f ;  /* 0x08401f0007087f89 */ /* 0x000e2200000e0000 */
[----:B------:R-:W-:Y:S01]  /*3f90*/  ISETP.GT.AND P1, PT, R100, 0x1d, PT ;  /* 0x0000001d6400780c */ /* 0x000fe20003f24270 */
[-C--:B------:R-:W-:Y:S01]  /*3fa0*/  FFMA.FTZ R165, R96, R17.reuse, R165 ;  /* 0x0000001160a57223 */ /* 0x080fe200000100a5 */
[----:B------:R-:W-:Y:S01]  /*3fb0*/  FFMA.FTZ R162, R117, R154, R162 ;  /* 0x0000009a75a27223 */ /* 0x000fe200000100a2 */
[----:B------:R-:W3:Y:S01]  /*3fc0*/  SHFL.DOWN PT, R5, R178, 0x2, 0x1f ;  /* 0x08401f00b2057f89 */ /* 0x000ee200000e0000 */
[----:B------:R-:W-:Y:S01]  /*3fd0*/  BSSY.RECONVERGENT B0, `(.L_x_5764) ;  /* 0x000006d000007945 */ /* 0x000fe20003800200 */
[----:B------:R-:W-:Y:S01]  /*3fe0*/  FFMA.FTZ R37, R138, R158, R37 ;  /* 0x0000009e8a257223 */ /* 0x000fe20000010025 */
[----:B------:R-:W-:Y:S01]  /*3ff0*/  FADD.FTZ R55, R218, R55 ;  /* 0x00000037da377221 */ /* 0x000fe20000010000 */
[----:B------:R-:W-:Y:S01]  /*4000*/  FFMA.FTZ R33, R132, R152, R33 ;  /* 0x0000009884217223 */ /* 0x000fe20000010021 */
[----:B------:R-:W-:Y:S01]  /*4010*/  FFMA.FTZ R36, R139, R18, R36 ;  /* 0x000000128b247223 */ /* 0x000fe20000010024 */
[----:B------:R-:W-:Y:S01]  /*4020*/  FFMA.FTZ R39, R140, R17, R39 ;  /* 0x000000118c277223 */ /* 0x000fe20000010027 */
[----:B------:R-:W-:Y:S01]  /*4030*/  FFMA.FTZ R35, R134, R154, R35 ;  /* 0x0000009a86237223 */ /* 0x000fe20000010023 */
[----:B------:R-:W-:Y:S01]  /*4040*/  FADD.FTZ R50, R165, R50 ;  /* 0x00000032a5327221 */ /* 0x000fe20000010000 */
[----:B------:R-:W-:Y:S01]  /*4050*/  FFMA.FTZ R38, R141, R16, R38 ;  /* 0x000000108d267223 */ /* 0x000fe20000010026 */
[----:B------:R-:W-:Y:S01]  /*4060*/  FADD.FTZ R49, R162, R49 ;  /* 0x00000031a2317221 */ /* 0x000fe20000010000 */
[----:B------:R-:W-:Y:S01]  /*4070*/  FFMA.FTZ R106, R133, R156, R106 ;  /* 0x0000009c856a7223 */ /* 0x000fe2000001006a */
[----:B0-----:R-:W-:Y:S01]  /*4080*/  @!P1 FADD.FTZ R7, R7, R8 ;  /* 0x0000000807079221 */ /* 0x001fe20000010000 */
[----:B------:R-:W-:Y:S01]  /*4090*/  FMUL.FTZ R8, R149, R4 ;  /* 0x0000000495087220 */ /* 0x000fe20000410000 */
[----:B------:R-:W-:Y:S01]  /*40a0*/  FMUL.FTZ R4, R145, R3 ;  /* 0x0000000391047220 */ /* 0x000fe20000410000 */
[----:B---3--:R-:W-:-:S02]  /*40b0*/  @!P1 FADD.FTZ R178, R178, R5 ;  /* 0x00000005b2b29221 */ /* 0x008fc40000010000 */
[----:B------:R-:W0:Y:S01]  /*40c0*/  SHFL.DOWN PT, R10, R7, 0x4, 0x1f ;  /* 0x08801f00070a7f89 */ /* 0x000e2200000e0000 */
[----:B------:R-:W-:Y:S01]  /*40d0*/  ISETP.GT.AND P1, PT, R100, 0x1b, PT ;  /* 0x0000001b6400780c */ /* 0x000fe20003f24270 */
[----:B------:R-:W-:Y:S01]  /*40e0*/  FFMA.FTZ R3, R93, R158, R8 ;  /* 0x0000009e5d037223 */ /* 0x000fe20000010008 */
[----:B------:R-:W-:Y:S01]  /*40f0*/  FMUL.FTZ R6, R147, R4 ;  /* 0x0000000493067220 */ /* 0x000fe20000410000 */
[----:B------:R-:W3:Y:S01]  /*4100*/  SHFL.DOWN PT, R5, R178, 0x4, 0x1f ;  /* 0x08801f00b2057f89 */ /* 0x000ee200000e0000 */
[----:B------:R-:W-:Y:S01]  /*4110*/  FMUL.FTZ R4, R153, R198 ;  /* 0x000000c699047220 */ /* 0x000fe20000410000 */
[----:B------:R-:W-:Y:S01]  /*4120*/  FADD.FTZ R54, R3, R54 ;  /* 0x0000003603367221 */ /* 0x000fe20000010000 */
[----:B------:R-:W-:Y:S01]  /*4130*/  FFMA.FTZ R6, R113, R152, R6 ;  /* 0x0000009871067223 */ /* 0x000fe20000010006 */
[----:B------:R-:W-:Y:S01]  /*4140*/  FMUL.FTZ R198, R145, R198 ;  /* 0x000000c691c67220 */ /* 0x000fe20000410000 */
[----:B------:R-:W-:Y:S01]  /*4150*/  FFMA.FTZ R3, R95, R18, R200 ;  /* 0x000000125f037223 */ /* 0x000fe200000100c8 */
[----:B------:R-:W-:Y:S01]  /*4160*/  FFMA.FTZ R34, R131, R4, R34 ;  /* 0x0000000483227223 */ /* 0x000fe20000010022 */
[----:B------:R-:W-:Y:S01]  /*4170*/  FADD.FTZ R53, R6, R53 ;  /* 0x0000003506357221 */ /* 0x000fe20000010000 */
[----:B------:R-:W-:Y:S01]  /*4180*/  FMUL.FTZ R198, R161, R198 ;  /* 0x000000c6a1c67220 */ /* 0x000fe20000410000 */
[----:B------:R-:W-:Y:S01]  /*4190*/  FADD.FTZ R52, R3, R52 ;  /* 0x0000003403347221 */ /* 0x000fe20000010000 */
[-C--:B------:R-:W-:Y:S01]  /*41a0*/  FMUL.FTZ R6, R15, R186.reuse ;  /* 0x000000ba0f067220 */ /* 0x080fe20000410000 */
[----:B------:R-:W-:Y:S01]  /*41b0*/  FMUL.FTZ R3, R145, R186 ;  /* 0x000000ba91037220 */ /* 0x000fe20000410000 */
[----:B------:R-:W-:Y:S01]  /*41c0*/  FFMA.FTZ R198, R115, R4, R198 ;  /* 0x0000000473c67223 */ /* 0x000fe200000100c6 */
[-C--:B------:R-:W-:Y:S01]  /*41d0*/  FMUL.FTZ R4, R155, R188.reuse ;  /* 0x000000bc9b047220 */ /* 0x080fe20000410000 */
[C---:B------:R-:W-:Y:S01]  /*41e0*/  FMUL.FTZ R188, R145.reuse, R188 ;  /* 0x000000bc91bc7220 */ /* 0x040fe20000410000 */
[----:B------:R-:W-:Y:S01]  /*41f0*/  FMUL.FTZ R168, R168, R3 ;  /* 0x00000003a8a87220 */ /* 0x000fe20000410000 */
[----:B------:R-:W-:Y:S01]  /*4200*/  FMUL.FTZ R3, R145, R184 ;  /* 0x000000b891037220 */ /* 0x000fe20000410000 */
[----:B------:R-:W-:Y:S01]  /*4210*/  FFMA.FTZ R109, R136, R4, R109 ;  /* 0x00000004886d7223 */ /* 0x000fe2000001006d */
[----:B------:R-:W-:Y:S01]  /*4220*/  FMUL.FTZ R188, R163, R188 ;  /* 0x000000bca3bc7220 */ /* 0x000fe20000410000 */
[----:B------:R-:W-:Y:S01]  /*4230*/  FFMA.FTZ R114, R143, R6, R114 ;  /* 0x000000068f727223 */ /* 0x000fe20000010072 */
[----:B0-----:R-:W-:Y:S01]  /*4240*/  @!P1 FADD.FTZ R7, R7, R10 ;  /* 0x0000000a07079221 */ /* 0x001fe20000010000 */
[----:B------:R-:W-:Y:S01]  /*4250*/  FMUL.FTZ R164, R164, R3 ;  /* 0x00000003a4a47220 */ /* 0x000fe20000410000 */
[----:B------:R-:W-:Y:S01]  /*4260*/  FMUL.FTZ R3, R145, R160 ;  /* 0x000000a091037220 */ /* 0x000fe20000410000 */
[----:B------:R-:W-:Y:S01]  /*4270*/  FFMA.FTZ R188, R119, R4, R188 ;  /* 0x0000000477bc7223 */ /* 0x000fe200000100bc */
[----:B---3--:R-:W-:Y:S01]  /*4280*/  @!P1 FADD.FTZ R178, R178, R5 ;  /* 0x00000005b2b29221 */ /* 0x008fe20000010000 */
        /* <DEDUP_REMOVED lines=9> */
[----:B------:R-:W-:Y:S01]  /*4320*/  FMUL.FTZ R4, R169, R4 ;  /* 0x00000004a9047220 */ /* 0x000fe20000410000 */
[----:B------:R-:W-:Y:S01]  /*4330*/  FMUL.FTZ R3, R145, R170 ;  /* 0x000000aa91037220 */ /* 0x000fe20000410000 */
[----:B------:R-:W-:Y:S01]  /*4340*/  FADD.FTZ R46, R5, R46 ;  /* 0x0000002e052e7221 */ /* 0x000fe20000010000 */
[-C--:B------:R-:W-:Y:S01]  /*4350*/  FFMA.FTZ R102, R135, R6.reuse, R102 ;  /* 0x0000000687667223 */ /* 0x080fe20000010066 */
[----:B------:R-:W-:Y:S01]  /*4360*/  FFMA.FTZ R166, R125, R6, R166 ;  /* 0x000000067da67223 */ /* 0x000fe200000100a6 */
[-C--:B------:R-:W-:Y:S01]  /*4370*/  FMUL.FTZ R6, R11, R172.reuse ;  /* 0x000000ac0b067220 */ /* 0x080fe20000410000 */
[C---:B------:R-:W-:Y:S01]  /*4380*/  FMUL.FTZ R172, R145.reuse, R172 ;  /* 0x000000ac91ac7220 */ /* 0x040fe20000410000 */
        /* <DEDUP_REMOVED lines=8> */
[----:B0-----:R-:W-:Y:S01]  /*4410*/  @!P1 FADD.FTZ R7, R7, R8 ;  /* 0x0000000807079221 */ /* 0x001fe20000010000 */
[----:B------:R-:W-:Y:S01]  /*4420*/  FMUL.FTZ R8, R13, R170 ;  /* 0x000000aa0d087220 */ /* 0x000fe20000410000 */
[-C--:B------:R-:W-:Y:S01]  /*4430*/  FFMA.FTZ R145, R98, R3.reuse, R145 ;  /* 0x0000000362917223 */ /* 0x080fe20000010091 */
[----:B------:R-:W-:Y:S01]  /*4440*/  FADD.FTZ R47, R188, R47 ;  /* 0x0000002fbc2f7221 */ /* 0x000fe20000010000 */
[----:B---3--:R-:W-:Y:S01]  /*4450*/  @!P1 FADD.FTZ R178, R178, R9 ;  /* 0x00000009b2b29221 */ /* 0x008fe20000010000 */
[----:B------:R-:W0:Y:S01]  /*4460*/  SHFL.DOWN PT, R10, R7, 0x10, 0x1f ;  /* 0x0a001f00070a7f89 */ /* 0x000e2200000e0000 */
[----:B------:R-:W-:Y:S01]  /*4470*/  ISETP.NE.AND P1, PT, R100, RZ, PT ;  /* 0x000000ff6400720c */ /* 0x000fe20003f25270 */
[----:B------:R-:W-:Y:S01]  /*4480*/  FFMA.FTZ R9, R101, R14, R4 ;  /* 0x0000000e65097223 */ /* 0x000fe20000010004 */
[----:B------:R-:W-:Y:S01]  /*4490*/  FADD.FTZ R45, R164, R45 ;  /* 0x0000002da42d7221 */ /* 0x000fe20000010000 */
[----:B------:R-:W3:Y:S01]  /*44a0*/  SHFL.DOWN PT, R15, R178, 0x10, 0x1f ;  /* 0x0a001f00b20f7f89 */ /* 0x000ee200000e0000 */
[-C--:B------:R-:W-:Y:S01]  /*44b0*/  FFMA.FTZ R105, R144, R8.reuse, R105 ;  /* 0x0000000890697223 */ /* 0x080fe20000010069 */
        /* <DEDUP_REMOVED lines=8> */
[----:B------:R-:W-:-:S04]  /*4540*/  @!P1 SHF.R.U32.HI R5, RZ, 0x2, R22 ;  /* 0x00000002ff059819 */ /* 0x000fc80000011616 */
[----:B------:R-:W-:Y:S01]  /*4550*/  @!P1 LOP3.LUT R14, R5, 0xf8, RZ, 0xc0, !PT ;  /* 0x000000f8050e9812 */ /* 0x000fe200078ec0ff */
        /* <DEDUP_REMOVED lines=20> */
.L_x_5765:
[----:B------:R-:W-:Y:S05]  /*46a0*/  BSYNC.RECONVERGENT B0 ;  /* 0x0000000000007941 */ /* 0x000fea0003800200 */
.L_x_5764:
[----:B------:R-:W-:-:S04]  /*46b0*/  UIADD3 UR6, UPT, UPT, UR6, 0x1, URZ ;  /* 0x0000000106067890 */ /* 0x000fc8000fffe0ff */
[----:B------:R-:W-:-:S09]  /*46c0*/  UISETP.GE.AND UP0, UPT, UR6, UR39, UPT ;  /* 0x000000270600728c */ /* 0x000fd2000bf06270 */
[----:B------:R-:W-:Y:S05]  /*46d0*/  BRA.U !UP0, `(.L_x_5766) ;  /* 0xffffffd108647547 */ /* 0x000fea000b83ffff */
.L_x_5721:
[----:B------:R-:W-:Y:S01]  /*46e0*/  BAR.SYNC.DEFER_BLOCKING 0x0 ;  /* 0x0000000000007b1d */ /* 0x000fe20000010000 */
[----:B------:R-:W-:Y:S01]  /*46f0*/  F2FP.BF16.F32.PACK_AB R7, R109, R114 ;  /* 0x000000726d07723e */ /* 0x000fe200000010ff */
[----:B------:R-:W-:Y:S01]  /*4700*/  UIADD3 UR31, UPT, UPT, UR16, -0x1, URZ ;  /* 0xffffffff101f7890 */ /* 0x000fe2000fffe0ff */
[----:B------:R-:W-:Y:S01]  /*4710*/  F2FP.BF16.F32.PACK_AB R6, R106, R107 ;  /* 0x0000006b6a06723e */ /* 0x000fe200000010ff */
[----:B------:R-:W-:Y:S01]  /*4720*/  FADD.FTZ R0, R85, R40 ;  /* 0x0000002855007221 */ /* 0x000fe20000010000 */
[----:B0-----:R-:W-:Y:S01]  /*4730*/  F2FP.BF16.F32.PACK_AB R5, R102, R105 ;  /* 0x000000696605723e */ /* 0x001fe200000010ff */
[----:B------:R-:W0:Y:S01]  /*4740*/  LDCU.64 UR32, c[0x0][0x4f8] ;  /* 0x00009f00ff2077ac */ /* 0x000e220008000a00 */
[----:B------:R-:W-:Y:S02]  /*4750*/  F2FP.BF16.F32.PACK_AB R4, R86, R91 ;  /* 0x0000005b5604723e */ /* 0x000fe400000010ff */
[----:B------:R-:W-:Y:S01]  /*4760*/  F2FP.BF16.F32.PACK_AB R11, R32, R37 ;  /* 0x00000025200b723e */ /* 0x000fe200000010ff */
[----:B------:R-:W5:Y:S01]  /*4770*/  LDCU.64 UR34, c[0x0][0x500] ;  /* 0x0000a000ff2277ac */ /* 0x000f620008000a00 */
[----:B------:R-:W-:-:S02]  /*4780*/  F2FP.BF16.F32.PACK_AB R10, R33, R36 ;  /* 0x00000024210a723e */ /* 0x000fc400000010ff */
[----:B------:R-:W-:Y:S01]  /*4790*/  F2FP.BF16.F32.PACK_AB R9, R34, R39 ;  /* 0x000000272209723e */ /* 0x000fe200000010ff */
[----:B------:R-:W-:Y:S01]  /*47a0*/  USHF.L.U32 UR28, UR31, 0xa, URZ ;  /* 0x0000000a1f1c7899 */ /* 0x000fe200080006ff */
[----:B------:R-:W-:Y:S01]  /*47b0*/  F2FP.BF16.F32.PACK_AB R8, R35, R38 ;  /* 0x000000262308723e */ /* 0x000fe200000010ff */
[----:B------:R-:W1:Y:S01]  /*47c0*/  LDCU.64 UR36, c[0x0][0x550] ;  /* 0x0000aa00ff2477ac */ /* 0x000e620008000a00 */
[----:B------:R-:W-:Y:S02]  /*47d0*/  F2FP.BF16.F32.PACK_AB R27, R55, R54 ;  /* 0x00000036371b723e */ /* 0x000fe400000010ff */
[----:B------:R-:W-:Y:S01]  /*47e0*/  F2FP.BF16.F32.PACK_AB R26, R53, R52 ;  /* 0x00000034351a723e */ /* 0x000fe200000010ff */
[----:B------:R-:W-:Y:S01]  /*47f0*/  USHF.R.S32.HI UR29, URZ, 0x1f, UR28 ;  /* 0x0000001fff1d7899 */ /* 0x000fe2000801141c */
[----:B------:R-:W-:Y:S01]  /*4800*/  F2FP.BF16.F32.PACK_AB R25, R51, R50 ;  /* 0x000000323319723e */ /* 0x000fe200000010ff */
[----:B------:R-:W-:Y:S01]  /*4810*/  UIADD3 UR20, UP1, UPT, UR20, -0x800, URZ ;  /* 0xfffff80014147890 */ /* 0x000fe2000ff3e0ff */
[----:B------:R-:W-:Y:S01]  /*4820*/  F2FP.BF16.F32.PACK_AB R24, R49, R48 ;  /* 0x000000303118723e */ /* 0x000fe200000010ff */
[----:B------:R2:W-:Y:S01]  /*4830*/  STS.128 [R56], R4 ;  /* 0x0000000438007388 */ /* 0x0005e20000000c00 */
[----:B0-----:R-:W-:Y:S01]  /*4840*/  UIMAD.WIDE.U32 UR24, UR30, UR32, UR28 ;  /* 0x000000201e1872a5 */ /* 0x001fe2000f8e001c */
[----:B------:R-:W-:Y:S01]  /*4850*/  IADD3 R82, P0, PT, R82, -0x800, RZ ;  /* 0xfffff80052527810 */ /* 0x000fe20007f1e0ff */
[----:B------:R-:W-:Y:S01]  /*4860*/  UIADD3 UR18, UP2, UPT, UR18, -0x800, URZ ;  /* 0xfffff80012127890 */ /* 0x000fe2000ff5e0ff */
[----:B------:R0:W-:Y:S01]  /*4870*/  STS.128 [R56+0x10], R8 ;  /* 0x0000100838007388 */ /* 0x0001e20000000c00 */
[----:B------:R-:W-:-:S03]  /*4880*/  NOP ;  /* 0x0000000000007918 */ /* 0x000fc60000000000 */
[----:B------:R-:W4:Y:S01]  /*4890*/  LDS.128 R12, [R57] ;  /* 0x00000000390c7984 */ /* 0x000f220000000c00 */
[----:B------:R-:W-:Y:S01]  /*48a0*/  UIMAD UR25, UR30, UR33, UR25 ;  /* 0x000000211e1972a4 */ /* 0x000fe2000f8e0219 */
[----:B------:R-:W-:Y:S01]  /*48b0*/  IADD3.X R80, PT, PT, R80, -0x1, RZ, P0, !PT ;  /* 0xffffffff50507810 */ /* 0x000fe200007fe4ff */
[----:B------:R-:W4:Y:S01]  /*48c0*/  LDCU.64 UR32, c[0x0][0x520] ;  /* 0x0000a400ff2077ac */ /* 0x000f220008000a00 */
[----:B------:R-:W4:Y:S01]  /*48d0*/  LDS.128 R16, [R57+0x200] ;  /* 0x0002000039107984 */ /* 0x000f220000000c00 */
[----:B--2---:R-:W-:Y:S01]  /*48e0*/  FADD.FTZ R5, R0, R41 ;  /* 0x0000002900057221 */ /* 0x004fe20000010000 */
[----:B-----5:R-:W-:Y:S01]  /*48f0*/  UIMAD.WIDE.U32 UR24, UR7, UR34, UR24 ;  /* 0x00000022071872a5 */ /* 0x020fe2000f8e0018 */
[----:B0-----:R-:W-:Y:S02]  /*4900*/  F2FP.BF16.F32.PACK_AB R9, R43, R42 ;  /* 0x0000002a2b09723e */ /* 0x001fe400000010ff */
[----:B------:R-:W-:Y:S01]  /*4910*/  FADD.FTZ R0, R5, R42 ;  /* 0x0000002a05007221 */ /* 0x000fe20000010000 */
[----:B------:R-:W-:Y:S01]  /*4920*/  UIMAD UR25, UR7, UR35, UR25 ;  /* 0x00000023071972a4 */ /* 0x000fe2000f8e0219 */
[----:B------:R-:W-:Y:S01]  /*4930*/  F2FP.BF16.F32.PACK_AB R8, R41, R40 ;  /* 0x000000282908723e */ /* 0x000fe200000010ff */
[----:B-1----:R-:W-:Y:S01]  /*4940*/  ULEA UR6, UP0, UR24, UR36, 0x1 ;  /* 0x0000002418067291 */ /* 0x002fe2000f8008ff */
[----:B------:R-:W-:Y:S01]  /*4950*/  F2FP.BF16.F32.PACK_AB R11, R47, R46 ;  /* 0x0000002e2f0b723e */ /* 0x000fe200000010ff */
[----:B------:R-:W0:Y:S01]  /*4960*/  LDCU.64 UR34, c[0x0][0x560] ;  /* 0x0000ac00ff2277ac */ /* 0x000e220008000a00 */
[----:B------:R-:W-:Y:S01]  /*4970*/  F2FP.BF16.F32.PACK_AB R10, R45, R44 ;  /* 0x0000002c2d0a723e */ /* 0x000fe200000010ff */
[----:B------:R-:W-:Y:S01]  /*4980*/  FADD.FTZ R5, R0, R43 ;  /* 0x0000002b00057221 */ /* 0x000fe20000010000 */
[----:B------:R-:W-:Y:S01]  /*4990*/  ULEA.HI.X UR24, UR24, UR37, UR25, 0x1, UP0 ;  /* 0x0000002518187291 */ /* 0x000fe200080f0c19 */
[----:B---3--:R-:W-:-:S02]  /*49a0*/  MOV R2, UR6 ;  /* 0x0000000600027c02 */ /* 0x008fc40008000f00 */
[----:B------:R-:W-:Y:S01]  /*49b0*/  FADD.FTZ R44, R5, R44 ;  /* 0x0000002c052c7221 */ /* 0x000fe20000010000 */
[----:B------:R-:W-:Y:S02]  /*49c0*/  UIADD3.X UR21, UPT, UPT, UR21, -0x1, URZ, UP1, !UPT ;  /* 0xffffffff15157890 */ /* 0x000fe40008ffe4ff */
[----:B------:R-:W-:Y:S01]  /*49d0*/  UIADD3.X UR19, UPT, UPT, UR19, -0x1, URZ, UP2, !UPT ;  /* 0xffffffff13137890 */ /* 0x000fe200097fe4ff */
[----:B------:R-:W-:Y:S01]  /*49e0*/  MOV R3, UR24 ;  /* 0x0000001800037c02 */ /* 0x000fe20008000f00 */
[----:B------:R-:W-:Y:S02]  /*49f0*/  FADD.FTZ R45, R44, R45 ;  /* 0x0000002d2c2d7221 */ /* 0x000fe40000010000 */
[----:B------:R-:W-:Y:S01]  /*4a00*/  IMAD.WIDE.U32 R2, R60, 0x10, R2 ;  /* 0x000000103c027825 */ /* 0x000fe200078e0002 */
[----:B------:R-:W1:Y:S03]  /*4a10*/  LDCU.64 UR24, c[0x0][0x518] ;  /* 0x0000a300ff1877ac */ /* 0x000e660008000a00 */
[----:B------:R-:W-:-:S04]  /*4a20*/  FADD.FTZ R46, R45, R46 ;  /* 0x0000002e2d2e7221 */ /* 0x000fc80000010000 */
[----:B------:R-:W-:Y:S01]  /*4a30*/  FADD.FTZ R47, R46, R47 ;  /* 0x0000002f2e2f7221 */ /* 0x000fe20000010000 */
[----:B----4-:R-:W-:Y:S03]  /*4a40*/  STG.E.128 desc[UR26][R2.64], R12 ;  /* 0x0000000c02007986 */ /* 0x010fe6000c101d1a */
[----:B------:R-:W-:Y:S01]  /*4a50*/  FADD.FTZ R48, R47, R48 ;  /* 0x000000302f307221 */ /* 0x000fe20000010000 */
[----:B------:R2:W-:Y:S03]  /*4a60*/  STG.E.128 desc[UR26][R2.64+0x200], R16 ;  /* 0x0002001002007986 */ /* 0x0005e6000c101d1a */
        /* <DEDUP_REMOVED lines=16> */
[----:B------:R-:W-:Y:S01]  /*4b70*/  STS.128 [R56], R8 ;  /* 0x0000000838007388 */ /* 0x000fe20000000c00 */
[----:B------:R-:W-:Y:S01]  /*4b80*/  FADD.FTZ R85, R54, R55 ;  /* 0x0000003736557221 */ /* 0x000fe20000010000 */
        /* <DEDUP_REMOVED lines=12> */
.L_x_5720:
        /* <DEDUP_REMOVED lines=41> */
.L_x_5769:
[----:B------:R-:W-:Y:S05]  /*4ee0*/  BSYNC.RECONVERGENT B0 ;  /* 0x0000000000007941 */ /* 0x000fea0003800200 */
.L_x_5768:
        /* <DEDUP_REMOVED lines=39> */
.L_x_5771:
[----:B------:R-:W-:Y:S05]  /*5160*/  BSYNC.RECONVERGENT B0 ;  /* 0x0000000000007941 */ /* 0x000fea0003800200 */
.L_x_5770:
[----:B------:R-:W-:Y:S05]  /*5170*/  @P0 EXIT ;  /* 0x000000000000094d */ /* 0x000fea0003800000 */
[----:B------:R-:W2:Y:S01]  /*5180*/  S2UR UR12, SR_CgaCtaId ;  /* 0x00000000000c79c3 */ /* 0x000ea20000008800 */
[----:B------:R-:W3:Y:S01]  /*5190*/  LDCU.64 UR10, c[0x0][0x4e8] ;  /* 0x00009d00ff0a77ac */ /* 0x000ee20008000a00 */
[----:B------:R-:W-:Y:S01]  /*51a0*/  BSSY.RECONVERGENT B0, `(.L_x_5772) ;  /* 0x0000027000007945 */ /* 0x000fe20003800200 */
[----:B------:R-:W-:Y:S01]  /*51b0*/  UMOV UR6, 0x400 ;  /* 0x0000040000067882 */ /* 0x000fe20000000000 */
[----:B------:R-:W4:Y:S01]  /*51c0*/  LDCU UR13, c[0x0][0x360] ;  /* 0x00006c00ff0d77ac */ /* 0x000f220008000800 */
[----:B------:R-:W0:Y:S01]  /*51d0*/  LDCU.64 UR16, c[0x0][0x4b0] ;  /* 0x00009600ff1077ac */ /* 0x000e220008000a00 */
[----:B------:R-:W0:Y:S01]  /*51e0*/  LDCU.64 UR18, c[0x0][0x530] ;  /* 0x0000a600ff1277ac */ /* 0x000e220008000a00 */
[----:B------:R-:W0:Y:S01]  /*51f0*/  LDCU.64 UR20, c[0x0][0x4f0] ;  /* 0x00009e00ff1477ac */ /* 0x000e220008000a00 */
[----:B---3--:R-:W-:Y:S01]  /*5200*/  UIMAD.WIDE.U32 UR4, UR7, UR10, URZ ;  /* 0x0000000a070472a5 */ /* 0x008fe2000f8e00ff */
[----:B------:R-:W3:Y:S03]  /*5210*/  LDCU.64 UR22, c[0x0][0x540] ;  /* 0x0000a800ff1677ac */ /* 0x000ee60008000a00 */
[----:B------:R-:W-:-:S02]  /*5220*/  UIMAD UR7, UR7, UR11, UR5 ;  /* 0x0000000b070772a4 */ /* 0x000fc4000f8e0205 */
[----:B0-2-4-:R-:W-:-:S12]  /*5230*/  ULEA UR6, UR12, UR6, 0x18 ;  /* 0x000000060c067291 */ /* 0x015fd8000f8ec0ff */
.L_x_5773:
        /* <DEDUP_REMOVED lines=24> */
[----:B---3--:R-:W-:-:S04]  /*53c0*/  LEA R8, P1, R6, UR22, 0x2 ;  /* 0x0000001606087c11 */ /* 0x008fc8000f8210ff */
[----:B------:R-:W-:Y:S01]  /*53d0*/  LEA.HI.X R9, R6, UR23, R3, 0x2, P1 ;  /* 0x0000001706097c11 */ /* 0x000fe200088f1403 */
[----:B0-----:R0:W-:Y:S04]  /*53e0*/  REDG.E.ADD.F32.FTZ.RN.STRONG.GPU desc[UR26][R4.64], R13 ;  /* 0x0000000d040079a6 */ /* 0x0011e8000c12f31a */
[----:B-1----:R0:W-:Y:S01]  /*53f0*/  REDG.E.ADD.F32.FTZ.RN.STRONG.GPU desc[UR26][R8.64], R15 ;  /* 0x0000000f080079a6 */ /* 0x0021e2000c12f31a */
[----:B------:R-:W-:Y:S05]  /*5400*/  @!P0 BRA `(.L_x_5773) ;  /* 0xfffffffc008c8947 */ /* 0x000fea000383ffff */
[----:B------:R-:W-:Y:S05]  /*5410*/  BSYNC.RECONVERGENT B0 ;  /* 0x0000000000007941 */ /* 0x000fea0003800200 */
.L_x_5772:
[----:B------:R-:W-:Y:S05]  /*5420*/  EXIT ;  /* 0x000000000000794d */ /* 0x000fea0003800000 */
.L_x_5726:
[----:B------:R-:W-:Y:S01]  /*5430*/  MOV R181, R7 ;  /* 0x0000000700b57202 */ /* 0x000fe20000000f00 */
[----:B------:R-:W-:Y:S01]  /*5440*/  HFMA2 R187, -RZ, RZ, 0, 5.9604644775390625e-08 ;  /* 0x00000001ffbb7431 */ /* 0x000fe200000001ff */
[----:B------:R-:W-:Y:S02]  /*5450*/  MOV R208, RZ ;  /* 0x000000ff00d07202 */ /* 0x000fe40000000f00 */
[----:B------:R-:W-:-:S07]  /*5460*/  MOV R6, 0xffffffff ;  /* 0xffffffff00067802 */ /* 0x000fce0000000f00 */
[----:B01---5:R-:W-:Y:S05]  /*5470*/  WARPSYNC.COLLECTIVE R6, `(.L_x_5774) ;  /* 0x0000000006087348 */ /* 0x023fea0003c00000 */
[----:B------:R2:W3:Y:S02]  /*5480*/  SHFL.UP P6, R5, R181, R187, R208 ;  /* 0x040000bbb5057389 */ /* 0x0004e400000c00d0 */
[----:B0123-5:R-:W-:Y:S05]  /*5490*/  ENDCOLLECTIVE ;  /* 0x000000000000791b */ /* 0x02ffea0003800000 */
.L_x_5774:
[----:B------:R-:W-:Y:S02]  /*54a0*/  MOV R181, R8 ;  /* 0x0000000800b57202 */ /* 0x000fe40000000f00 */
[----:B------:R-:W-:-:S07]  /*54b0*/  MOV R4, R5 ;  /* 0x0000000500047202 */ /* 0x000fce0000000f00 */
[----:B------:R-:W-:Y:S05]  /*54c0*/  WARPSYNC.COLLECTIVE R6, `(.L_x_5775) ;  /* 0x0000000006087348 */ /* 0x000fea0003c00000 */
[----:B------:R0:W1:Y:S02]  /*54d0*/  SHFL.UP P6, R5, R181, R187, R208 ;  /* 0x040000bbb5057389 */ /* 0x00006400000c00d0 */
[----:B01----:R-:W-:Y:S05]  /*54e0*/  ENDCOLLECTIVE ;  /* 0x000000000000791b */ /* 0x003fea0003800000 */
.L_x_5775:
        /* <DEDUP_REMOVED lines=9> */
.L_x_5776:
[----:B------:R-:W-:Y:S02]  /*5580*/  MOV R181, R178 ;  /* 0x000000b200b57202 */ /* 0x000fe40000000f00 */
[----:B------:R-:W-:-:S07]  /*5590*/  MOV R4, R5 ;  /* 0x0000000500047202 */ /* 0x000fce0000000f00 */
[----:B------:R-:W-:Y:S05]  /*55a0*/  WARPSYNC.COLLECTIVE R6, `(.L_x_5777) ;  /* 0x0000000006087348 */ /* 0x000fea0003c00000 */
[----:B------:R0:W1:Y:S02]  /*55b0*/  SHFL.UP P6, R5, R181, R187, R208 ;  /* 0x040000bbb5057389 */ /* 0x00006400000c00d0 */
[----:B01----:R-:W-:Y:S05]  /*55c0*/  ENDCOLLECTIVE ;  /* 0x000000000000791b */ /* 0x003fea0003800000 */
.L_x_5777:
        /* <DEDUP_REMOVED lines=8> */
.L_x_5778:
[----:B------:R-:W-:Y:S02]  /*5650*/  MOV R181, R180 ;  /* 0x000000b400b57202 */ /* 0x000fe40000000f00 */
[----:B------:R-:W-:-:S07]  /*5660*/  MOV R4, R5 ;  /* 0x0000000500047202 */ /* 0x000fce0000000f00 */
[----:B------:R-:W-:Y:S05]  /*5670*/  WARPSYNC.COLLECTIVE R6, `(.L_x_5779) ;  /* 0x0000000006087348 */ /* 0x000fea0003c00000 */
[----:B------:R0:W1:Y:S02]  /*5680*/  SHFL.UP P6, R5, R181, R187, R208 ;  /* 0x040000bbb5057389 */ /* 0x00006400000c00d0 */
[----:B01----:R-:W-:Y:S05]  /*5690*/  ENDCOLLECTIVE ;  /* 0x000000000000791b */ /* 0x003fea0003800000 */
.L_x_5779:
        /* <DEDUP_REMOVED lines=8> */
.L_x_5780:
[----:B------:R-:W-:Y:S02]  /*5720*/  MOV R181, R8 ;  /* 0x0000000800b57202 */ /* 0x000fe40000000f00 */
[----:B------:R-:W-:-:S07]  /*5730*/  MOV R4, R5 ;  /* 0x0000000500047202 */ /* 0x000fce0000000f00 */
[----:B------:R-:W-:Y:S05]  /*5740*/  WARPSYNC.COLLECTIVE R6, `(.L_x_5781) ;  /* 0x0000000006087348 */ /* 0x000fea0003c00000 */
[----:B------:R0:W1:Y:S02]  /*5750*/  SHFL.UP P6, R5, R181, R187, R208 ;  /* 0x040000bbb5057389 */ /* 0x00006400000c00d0 */
[----:B01----:R-:W-:Y:S05]  /*5760*/  ENDCOLLECTIVE ;  /* 0x000000000000791b */ /* 0x003fea0003800000 */
.L_x_5781:
        /* <DEDUP_REMOVED lines=8> */
.L_x_5782:
[----:B------:R-:W-:Y:S02]  /*57f0*/  MOV R181, R4 ;  /* 0x0000000400b57202 */ /* 0x000fe40000000f00 */
[----:B------:R-:W-:-:S07]  /*5800*/  MOV R178, R5 ;  /* 0x0000000500b27202 */ /* 0x000fce0000000f00 */
[----:B------:R-:W-:Y:S05]  /*5810*/  WARPSYNC.COLLECTIVE R6, `(.L_x_5783) ;  /* 0x0000000006087348 */ /* 0x000fea0003c00000 */
[----:B------:R0:W1:Y:S02]  /*5820*/  SHFL.UP P6, R5, R181, R187, R208 ;  /* 0x040000bbb5057389 */ /* 0x00006400000c00d0 */
[----:B01----:R-:W-:Y:S05]  /*5830*/  ENDCOLLECTIVE ;  /* 0x000000000000791b */ /* 0x003fea0003800000 */
.L_x_5783:
[----:B------:R-:W-:Y:S05]  /*5840*/  BRA `(.L_x_5784) ;  /* 0xffffffcc00bc7947 */ /* 0x000fea000383ffff */
.L_x_5727:
        /* <DEDUP_REMOVED lines=8> */
.L_x_5786:
[----:B------:R-:W-:Y:S05]  /*58d0*/  BSYNC B0 ;  /* 0x0000000000007941 */ /* 0x000fea0003800000 */
.L_x_5785:
[----:B------:R-:W-:Y:S05]  /*58e0*/  BRA `(.L_x_5787) ;  /* 0xffffffcc00ac7947 */ /* 0x000fea000383ffff */
.L_x_5728:
        /* <DEDUP_REMOVED lines=8> */
.L_x_5789:
[----:B------:R-:W-:Y:S05]  /*5970*/  BSYNC B0 ;  /* 0x0000000000007941 */ /* 0x000fea0003800000 */
.L_x_5788:
[----:B------:R-:W-:Y:S05]  /*5980*/  BRA `(.L_x_5790) ;  /* 0xffffffcc008c7947 */ /* 0x000fea000383ffff */
.L_x_5729:
        /* <DEDUP_REMOVED lines=8> */
.L_x_5792:
[----:B------:R-:W-:Y:S05]  /*5a10*/  BSYNC B0 ;  /* 0x0000000000007941 */ /* 0x000fea0003800000 */
.L_x_5791:
        /* <DEDUP_REMOVED lines=10> */
.L_x_5793:
[----:B------:R-:W-:Y:S02]  /*5ac0*/  MOV R227, 0x1f ;  /* 0x0000001f00e37802 */ /* 0x000fe40000000f00 */
[----:B------:R-:W-:-:S07]  /*5ad0*/  MOV R179, R5 ;  /* 0x0000000500b37202 */ /* 0x000fce0000000f00 */
[----:B------:R-:W-:Y:S05]  /*5ae0*/  WARPSYNC.COLLECTIVE R6, `(.L_x_5794) ;  /* 0x0000000006087348 */ /* 0x000fea0003c00000 */
[----:B------:R0:W1:Y:S02]  /*5af0*/  SHFL.IDX P3, R5, R225, R224, R227 ;  /* 0x000000e0e1057389 */ /* 0x00006400000600e3 */
[----:B01----:R-:W-:Y:S05]  /*5b00*/  ENDCOLLECTIVE ;  /* 0x000000000000791b */ /* 0x003fea0003800000 */
.L_x_5794:
[----:B------:R-:W-:Y:S02]  /*5b10*/  MOV R225, R3 ;  /* 0x0000000300e17202 */ /* 0x000fe40000000f00 */
[----:B------:R-:W-:-:S07]  /*5b20*/  MOV R4, R5 ;  /* 0x0000000500047202 */ /* 0x000fce0000000f00 */
[----:B------:R-:W-:Y:S05]  /*5b30*/  WARPSYNC.COLLECTIVE R6, `(.L_x_5795) ;  /* 0x0000000006087348 */ /* 0x000fea0003c00000 */
[----:B------:R0:W1:Y:S02]  /*5b40*/  SHFL.IDX P3, R5, R225, R224, R227 ;  /* 0x000000e0e1057389 */ /* 0x00006400000600e3 */
[----:B01----:R-:W-:Y:S05]  /*5b50*/  ENDCOLLECTIVE ;  /* 0x000000000000791b */ /* 0x003fea0003800000 */
.L_x_5795:
[----:B------:R-:W-:Y:S05]  /*5b60*/  BRA `(.L_x_5796) ;  /* 0xffffffcc002c7947 */ /* 0x000fea000383ffff */
.L_x_5731:
        /* <DEDUP_REMOVED lines=10> */
.L_x_5797:
[----:B------:R-:W-:Y:S02]  /*5c10*/  MOV R227, 0x1f ;  /* 0x0000001f00e37802 */ /* 0x000fe40000000f00 */
[----:B------:R-:W-:Y:S02]  /*5c20*/  MOV R229, R5 ;  /* 0x0000000500e57202 */ /* 0x000fe40000000f00 */
[----:B------:R-:W-:-:S07]  /*5c30*/  MOV R2, R7 ;  /* 0x0000000700027202 */ /* 0x000fce0000000f00 */
[----:B------:R-:W-:Y:S05]  /*5c40*/  WARPSYNC.COLLECTIVE R6, `(.L_x_5798) ;  /* 0x0000000006087348 */ /* 0x000fea0003c00000 */
[----:B------:R0:W1:Y:S02]  /*5c50*/  SHFL.DOWN P2, R7, R229, R226, R231 ;  /* 0x080000e2e5077389 */ /* 0x00006400000400e7 */
[----:B01----:R-:W-:Y:S05]  /*5c60*/  ENDCOLLECTIVE ;  /* 0x000000000000791b */ /* 0x003fea0003800000 */
.L_x_5798:
        /* <DEDUP_REMOVED lines=10> */
.L_x_5799:
[----:B------:R-:W-:Y:S02]  /*5d10*/  MOV R229, R218 ;  /* 0x000000da00e57202 */ /* 0x000fe40000000f00 */
[----:B------:R-:W-:-:S07]  /*5d20*/  MOV R2, R7 ;  /* 0x0000000700027202 */ /* 0x000fce0000000f00 */
[----:B------:R-:W-:Y:S05]  /*5d30*/  WARPSYNC.COLLECTIVE R6, `(.L_x_5800) ;  /* 0x0000000006087348 */ /* 0x000fea0003c00000 */
[----:B------:R0:W1:Y:S02]  /*5d40*/  SHFL.DOWN P2, R7, R229, R226, R231 ;  /* 0x080000e2e5077389 */ /* 0x00006400000400e7 */
[----:B01----:R-:W-:Y:S05]  /*5d50*/  ENDCOLLECTIVE ;  /* 0x000000000000791b */ /* 0x003fea0003800000 */
.L_x_5800:
        /* <DEDUP_REMOVED lines=10> */
.L_x_5801:
[----:B------:R-:W-:Y:S02]  /*5e00*/  MOV R229, R218 ;  /* 0x000000da00e57202 */ /* 0x000fe40000000f00 */
[----:B------:R-:W-:-:S07]  /*5e10*/  MOV R2, R7 ;  /* 0x0000000700027202 */ /* 0x000fce0000000f00 */
[----:B------:R-:W-:Y:S05]  /*5e20*/  WARPSYNC.COLLECTIVE R6, `(.L_x_5802) ;  /* 0x0000000006087348 */ /* 0x000fea0003c00000 */
[----:B------:R0:W1:Y:S02]  /*5e30*/  SHFL.DOWN P2, R7, R229, R226, R231 ;  /* 0x080000e2e5077389 */ /* 0x00006400000400e7 */
[----:B01----:R-:W-:Y:S05]  /*5e40*/  ENDCOLLECTIVE ;  /* 0x000000000000791b */ /* 0x003fea0003800000 */
.L_x_5802:
        /* <DEDUP_REMOVED lines=11> */
.L_x_5803:
[----:B------:R-:W-:Y:S02]  /*5f00*/  MOV R229, R218 ;  /* 0x000000da00e57202 */ /* 0x000fe40000000f00 */
[----:B------:R-:W-:-:S07]  /*5f10*/  MOV R2, R7 ;  /* 0x0000000700027202 */ /* 0x000fce0000000f00 */
[----:B------:R-:W-:Y:S05]  /*5f20*/  WARPSYNC.COLLECTIVE R6, `(.L_x_5804) ;  /* 0x0000000006087348 */ /* 0x000fea0003c00000 */
[----:B------:R0:W1:Y:S02]  /*5f30*/  SHFL.DOWN P2, R7, R229, R226, R231 ;  /* 0x080000e2e5077389 */ /* 0x00006400000400e7 */
[----:B01----:R-:W-:Y:S05]  /*5f40*/  ENDCOLLECTIVE ;  /* 0x000000000000791b */ /* 0x003fea0003800000 */
.L_x_5804:
        /* <DEDUP_REMOVED lines=11> */
.L_x_5805:
[----:B------:R-:W-:Y:S02]  /*6000*/  MOV R229, R218 ;  /* 0x000000da00e57202 */ /* 0x000fe40000000f00 */
[----:B------:R-:W-:-:S07]  /*6010*/  MOV R2, R7 ;  /* 0x0000000700027202 */ /* 0x000fce0000000f00 */
[----:B------:R-:W-:Y:S05]  /*6020*/  WARPSYNC.COLLECTIVE R6, `(.L_x_5806) ;  /* 0x0000000006087348 */ /* 0x000fea0003c00000 */
[----:B------:R0:W1:Y:S02]  /*6030*/  SHFL.DOWN P2, R7, R229, R226, R231 ;  /* 0x080000e2e5077389 */ /* 0x00006400000400e7 */
[----:B01----:R-:W-:Y:S05]  /*6040*/  ENDCOLLECTIVE ;  /* 0x000000000000791b */ /* 0x003fea0003800000 */
.L_x_5806:
[----:B------:R-:W-:Y:S01]  /*6050*/  @!P1 FMUL.FTZ R2, R3, R2 ;  /* 0x0000000203029220 */ /* 0x000fe20000410000 */
[----:B------:R-:W-:Y:S01]  /*6060*/  HFMA2 R226, -RZ, RZ, 0, 5.9604644775390625e-08 ;  /* 0x00000001ffe27431 */ /* 0x000fe200000001ff */
[----:B------:R-:W-:-:S05]  /*6070*/  MOV R4, R7 ;  /* 0x0000000700047202 */ /* 0x000fca0000000f00 */
        /* <DEDUP_REMOVED lines=8> */
.L_x_5807:
[----:B------:R-:W-:Y:S02]  /*6100*/  ISETP.NE.AND P1, PT, R22, 0x1f, PT ;  /* 0x0000001f1600780c */ /* 0x000fe40003f25270 */
[----:B------:R-:W-:Y:S02]  /*6110*/  MOV R225, R218 ;  /* 0x000000da00e17202 */ /* 0x000fe40000000f00 */
[----:B------:R-:W-:-:S09]  /*6120*/  MOV R2, R5 ;  /* 0x0000000500027202 */ /* 0x000fd20000000f00 */
[----:B------:R-:W-:Y:S05]  /*6130*/  WARPSYNC.COLLECTIVE R6, `(.L_x_5808) ;  /* 0x0000000006087348 */ /* 0x000fea0003c00000 */
[----:B------:R0:W1:Y:S02]  /*6140*/  SHFL.IDX P3, R5, R225, R224, R227 ;  /* 0x000000e0e1057389 */ /* 0x00006400000600e3 */
[----:B01----:R-:W-:Y:S05]  /*6150*/  ENDCOLLECTIVE ;  /* 0x000000000000791b */ /* 0x003fea0003800000 */
.L_x_5808:
[----:B------:R-:W-:Y:S05]  /*6160*/  WARPSYNC.COLLECTIVE R6, `(.L_x_5809) ;  /* 0x0000000006087348 */ /* 0x000fea0003c00000 */
[----:B------:R0:W1:Y:S02]  /*6170*/  SHFL.DOWN P2, R7, R229, R226, R231 ;  /* 0x080000e2e5077389 */ /* 0x00006400000400e7 */
[----:B01----:R-:W-:Y:S05]  /*6180*/  ENDCOLLECTIVE ;  /* 0x000000000000791b */ /* 0x003fea0003800000 */
.L_x_5809:
        /* <DEDUP_REMOVED lines=8> */
.L_x_5810:
[----:B------:R-:W-:-:S07]  /*6210*/  FMUL.FTZ R2, R8, R2 ;  /* 0x0000000208027220 */ /* 0x000fce0000410000 */
[----:B------:R-:W-:Y:S05]  /*6220*/  WARPSYNC.COLLECTIVE R6, `(.L_x_5811) ;  /* 0x0000000006087348 */ /* 0x000fea0003c00000 */
[----:B------:R0:W1:Y:S02]  /*6230*/  SHFL.IDX P3, R5, R225, R224, R227 ;  /* 0x000000e0e1057389 */ /* 0x00006400000600e3 */
[----:B01----:R-:W-:Y:S05]  /*6240*/  ENDCOLLECTIVE ;  /* 0x000000000000791b */ /* 0x003fea0003800000 */
.L_x_5811:
[----:B------:R-:W-:Y:S02]  /*6250*/  MOV R225, R9 ;  /* 0x0000000900e17202 */ /* 0x000fe40000000f00 */
[----:B------:R-:W-:Y:S02]  /*6260*/  MOV R221, R7 ;  /* 0x0000000700dd7202 */ /* 0x000fe40000000f00 */
[----:B------:R-:W-:-:S07]  /*6270*/  MOV R222, R5 ;  /* 0x0000000500de7202 */ /* 0x000fce0000000f00 */
[----:B------:R-:W-:Y:S05]  /*6280*/  WARPSYNC.COLLECTIVE R6, `(.L_x_5812) ;  /* 0x0000000006087348 */ /* 0x000fea0003c00000 */
[----:B------:R0:W1:Y:S02]  /*6290*/  SHFL.IDX P3, R5, R225, R224, R227 ;  /* 0x000000e0e1057389 */ /* 0x00006400000600e3 */
[----:B01----:R-:W-:Y:S05]  /*62a0*/  ENDCOLLECTIVE ;  /* 0x000000000000791b */ /* 0x003fea0003800000 */
.L_x_5812:
[----:B------:R-:W-:Y:S01]  /*62b0*/  MOV R7, R5 ;  /* 0x0000000500077202 */ /* 0x000fe20000000f00 */
[----:B------:R-:W-:Y:S06]  /*62c0*/  BRA `(.L_x_5813) ;  /* 0xffffffcc00247947 */ /* 0x000fec000383ffff */
.L_x_5814:
        /* <DEDUP_REMOVED lines=11> */
.L_x_10464:


//--------------------- .text._Z25selective_scan_bwd_kernelI32Selective_Scan_bwd_kernel_traitsILi64ELi16ELb1ELb1ELb0ELb0ELb1EN3c108BFloat16EfEEv12SSMParamsBwd --------------------------
	.section	.text._Z25selective_scan_bwd_kernelI32Selective_Scan_bwd_kernel_traitsILi64ELi16ELb1ELb1ELb0ELb0ELb1EN3c108BFloat16EfEEv12SSMParamsBwd,"ax",@progbits
	.align	128
        .global         _Z25selective_scan_bwd_kernelI32Selective_Scan_bwd_kernel_traitsILi64ELi16ELb1ELb1ELb0ELb0ELb1EN3c108BFloat16EfEEv12SSMParamsBwd
        .type           _Z25selective_scan_bwd_kernelI32Selective_Scan_bwd_kernel_traitsILi64ELi16ELb1ELb1ELb0ELb0ELb1EN3c108BFloat16EfEEv12SSMParamsBwd,@function
        .size           _Z25selective_scan_bwd_kernelI32Selective_Scan_bwd_kernel_traitsILi64ELi16ELb1ELb1ELb0ELb0ELb1EN3c108BFloat16EfEEv12SSMParamsBwd,(.L_x_10465 - _Z25selective_scan_bwd_kernelI32Selective_Scan_bwd_kernel_traitsILi64ELi16ELb1ELb1ELb0ELb0ELb1EN3c108BFloat16EfEEv12SSMParamsBwd)
        .other          _Z25selective_scan_bwd_kernelI32Selective_Scan_bwd_kernel_traitsILi64ELi16ELb1ELb1ELb0ELb0ELb1EN3c108BFloat16EfEEv12SSMParamsBwd,@"STO_CUDA_ENTRY STV_DEFAULT"
_Z25selective_scan_bwd_kernelI32Selective_Scan_bwd_kernel_traitsILi64ELi16ELb1ELb1ELb0ELb0ELb1EN3c108BFloat16EfEEv12SSMParamsBwd:
.text._Z25selective_scan_bwd_kernelI32Selective_Scan_bwd_kernel_traitsILi64ELi16ELb1ELb1ELb0ELb0ELb1EN3c108BFloat16EfEEv12SSMParamsBwd:
        /* <DEDUP_REMOVED lines=21> */
[----:B------:R-:W2:Y:S01]  /*0150*/  LDCU.64 UR22, c[0x0][0x498] ;  /* 0x00009300ff1677ac */ /* 0x000ea20008000a00 */
        /* <DEDUP_REMOVED lines=8> */
[----:B------:R-:W-:Y:S01]  /*01e0*/  MOV R3, UR5 ;  /* 0x0000000500037c02 */ /* 0x000fe20008000f00 */
[----:B----4-:R-:W-:Y:S02]  /*01f0*/  UIMAD.WIDE.U32 UR12, UR32, UR16, URZ ;  /* 0x00000010200c72a5 */ /* 0x010fe4000f8e00ff */
[----:B------:R-:W-:-:S02]  /*0200*/  MOV R5, UR7 ;  /* 0x0000000700057c02 */ /* 0x000fc40008000f00 */
[----:B------:R-:W5:Y:S01]  /*0210*/  @P0 LDG.E R63, desc[UR30][R2.64] ;  /* 0x0000001e023f0981 */ /* 0x000f62000c1e1900 */
[----:B------:R-:W4:Y:S03]  /*0220*/  LDCU.64 UR24, c[0x0][0x3b0] ;  /* 0x00007600ff1877ac */ /* 0x000f260008000a00 */
[----:B------:R3:W5:Y:S01]  /*0230*/  @P1 LDG.E R60, desc[UR30][R4.64] ;  /* 0x0000001e043c1981 */ /* 0x000762000c1e1900 */
[----:B------:R-:W-:Y:S01]  /*0240*/  UIMAD UR13, UR32, UR17, UR13 ;  /* 0x00000011200d72a4 */ /* 0x000fe2000f8e020d */
[----:B------:R-:W4:Y:S01]  /*0250*/  LDCU.128 UR4, c[0x0][0x4a0] ;  /* 0x00009400ff0477ac */ /* 0x000f220008000c00 */
[----:B-1----:R-:W-:Y:S02]  /*0260*/  IADD3 R6, PT, PT, R0, 0xffffffe, RZ ;  /* 0x0ffffffe00067810 */ /* 0x002fe40007ffe0ff */
[----:B------:R-:W-:Y:S01]  /*0270*/  IABS R0, UR14 ;  /* 0x0000000e00007c13 */ /* 0x000fe20008000000 */
[----:B------:R-:W-:Y:S01]  /*0280*/  UIMAD.WIDE.U32 UR16, UR14, UR18, UR12 ;  /* 0x000000120e1072a5 */ /* 0x000fe2000f8e000c */
[----:B------:R1:W0:Y:S01]  /*0290*/  F2I.FTZ.U32.TRUNC.NTZ R7, R6 ;  /* 0x0000000600077305 */ /* 0x000222000021f000 */
[----:B--2---:R-:W-:Y:S01]  /*02a0*/  UISETP.NE.U32.AND UP0, UPT, UR28, URZ, UPT ;  /* 0x000000ff1c00728c */ /* 0x004fe2000bf05070 */
[----:B---3--:R-:W2:Y:S01]  /*02b0*/  LDC.64 R4, c[0x0][0x3c8] ;  /* 0x0000f200ff047b82 */ /* 0x008ea20000000a00 */
[----:B------:R-:W-:-:S02]  /*02c0*/  UIMAD UR26, UR14, UR19, UR17 ;  /* 0x000000130e1a72a4 */ /* 0x000fc4000f8e0211 */
[----:B------:R-:W-:Y:S02]  /*02d0*/  UIMAD.WIDE.U32 UR18, UR32, UR8, URZ ;  /* 0x00000008201272a5 */ /* 0x000fe4000f8e00ff */
[----:B------:R-:W-:Y:S01]  /*02e0*/  UIMAD.WIDE.U32 UR20, UR32, UR22, URZ ;  /* 0x00000016201472a5 */ /* 0x000fe2000f8e00ff */
[----:B-1----:R-:W-:Y:S01]  /*02f0*/  MOV R6, RZ ;  /* 0x000000ff00067202 */ /* 0x002fe20000000f00 */
[----:B------:R-:W-:-:S03]  /*0300*/  UIMAD UR9, UR32, UR9, UR19 ;  /* 0x00000009200972a4 */ /* 0x000fc6000f8e0213 */
[----:B------:R-:W-:Y:S01]  /*0310*/  UMOV UR8, UR18 ;  /* 0x0000001200087c82 */ /* 0x000fe20008000000 */
[----:B------:R-:W-:Y:S01]  /*0320*/  UISETP.NE.AND.EX UP0, UPT, UR29, URZ, UPT, UP0 ;  /* 0x000000ff1d00728c */ /* 0x000fe2000bf05300 */
[----:B0-----:R-:W-:Y:S01]  /*0330*/  IADD3 R2, PT, PT, RZ, -R7, RZ ;  /* 0x80000007ff027210 */ /* 0x001fe20007ffe0ff */
[----:B------:R-:W-:Y:S02]  /*0340*/  UIMAD.WIDE.U32 UR8, UR14, UR10, UR8 ;  /* 0x0000000a0e0872a5 */ /* 0x000fe4000f8e0008 */
[----:B------:R-:W-:Y:S02]  /*0350*/  UIMAD UR21, UR32, UR23, UR21 ;  /* 0x00000017201572a4 */ /* 0x000fe4000f8e0215 */
[----:B------:R-:W-:Y:S01]  /*0360*/  IMAD R3, R2, R9, RZ ;  /* 0x0000000902037224 */ /* 0x000fe200078e02ff */
[----:B----4-:R-:W-:Y:S02]  /*0370*/  UIMAD.WIDE.U32 UR12, UR14, UR6, URZ ;  /* 0x000000060e0c72a5 */ /* 0x010fe4000f8e00ff */
[----:B------:R-:W-:Y:S01]  /*0380*/  UIMAD.WIDE.U32 UR18, UR14, UR4, UR20 ;  /* 0x000000040e1272a5 */ /* 0x000fe2000f8e0014 */
[----:B------:R-:W-:Y:S01]  /*0390*/  IMAD.HI.U32 R7, R7, R3, R6 ;  /* 0x0000000307077227 */ /* 0x000fe200078e0006 */
[----:B------:R-:W-:-:S02]  /*03a0*/  UIMAD UR15, UR14, UR7, UR13 ;  /* 0x000000070e0f72a4 */ /* 0x000fc4000f8e020d */
[----:B------:R-:W-:Y:S02]  /*03b0*/  UIMAD UR23, UR14, UR5, UR19 ;  /* 0x000000050e1772a4 */ /* 0x000fe4000f8e0213 */
[----:B------:R-:W-:Y:S01]  /*03c0*/  UIMAD UR22, UR14, UR11, UR9 ;  /* 0x0000000b0e1672a4 */ /* 0x000fe2000f8e0209 */
[----:B------:R-:W-:Y:S01]  /*03d0*/  IMAD.HI.U32 R7, R7, R0, RZ ;  /* 0x0000000007077227 */ /* 0x000fe200078e00ff */
[----:B------:R-:W0:Y:S04]  /*03e0*/  LDCU.128 UR4, c[0x0][0x460] ;  /* 0x00008c00ff0477ac */ /* 0x000e280008000c00 */
[----:B------:R-:W-:Y:S01]  /*03f0*/  IADD3 R2, PT, PT, -R7, RZ, RZ ;  /* 0x000000ff07027210 */ /* 0x000fe20007ffe1ff */
[----:B------:R-:W1:Y:S04]  /*0400*/  @UP0 LDCU UR9, c[0x0][0x384] ;  /* 0x00007080ff0907ac */ /* 0x000e680008000800 */
[C---:B------:R-:W-:Y:S01]  /*0410*/  IMAD R0, R9.reuse, R2, R0 ;  /* 0x0000000209007224 */ /* 0x040fe200078e0200 */
[----:B------:R-:W3:Y:S04]  /*0420*/  @UP0 LDCU UR17, c[0x0][0x38c] ;  /* 0x00007180ff1107ac */ /* 0x000ee80008000800 */
[----:B------:R-:W-:Y:S01]  /*0430*/  ISETP.GT.U32.AND P1, PT, R9, R0, PT ;  /* 0x000000000900720c */ /* 0x000fe20003f24070 */
[----:B------:R-:W-:-:S02]  /*0440*/  ULEA UR19, UR33, 0xfffffc00, 0xa ;  /* 0xfffffc0021137891 */ /* 0x000fc4000f8e50ff */
[----:B------:R-:W-:Y:S01]  /*0450*/  UIMAD.WIDE.U32 UR10, UR32, UR24, URZ ;  /* 0x00000018200a72a5 */ /* 0x000fe2000f8e00ff */
[----:B------:R-:W4:Y:S01]  /*0460*/  @UP0 LDCU.64 UR34, c[0x0][0x480] ;  /* 0x00009000ff2207ac */ /* 0x000f220008000a00 */
[----:B------:R-:W-:Y:S02]  /*0470*/  UIADD3 UR16, UP3, UPT, UR19, UR16, URZ ;  /* 0x0000001013107290 */ /* 0x000fe4000ff7e0ff */
[----:B------:R-:W-:-:S06]  /*0480*/  UIMAD UR11, UR32, UR25, UR11 ;  /* 0x00000019200b72a4 */ /* 0x000fcc000f8e020b */
[-C--:B------:R-:W-:Y:S01]  /*0490*/  @!P1 IADD3 R0, PT, PT, R0, -R9.reuse, RZ ;  /* 0x8000000900009210 */ /* 0x080fe20007ffe0ff */
[----:B0-----:R-:W-:Y:S01]  /*04a0*/  ULEA UR25, UP1, UR16, UR4, 0x1 ;  /* 0x0000000410197291 */ /* 0x001fe2000f8208ff */
[----:B------:R-:W-:Y:S01]  /*04b0*/  @!P1 IADD3 R7, PT, PT, R7, 0x1, RZ ;  /* 0x0000000107079810 */ /* 0x000fe20007ffe0ff */
[----:B-1----:R-:W-:Y:S01]  /*04c0*/  @UP0 UIMAD UR4, UR32, UR9, UR14 ;  /* 0x00000009200402a4 */ /* 0x002fe2000f8e020e */
[----:B------:R-:W-:Y:S01]  /*04d0*/  ISETP.GE.U32.AND P0, PT, R0, R9, PT ;  /* 0x000000090000720c */ /* 0x000fe20003f06070 */
[----:B------:R-:W-:Y:S01]  /*04e0*/  USHF.R.S32.HI UR24, URZ, 0x1f, UR19 ;  /* 0x0000001fff187899 */ /* 0x000fe20008011413 */
[C---:B------:R-:W-:Y:S01]  /*04f0*/  LOP3.LUT R0, R8.reuse, UR14, RZ, 0x3c, !PT ;  /* 0x0000000e08007c12 */ /* 0x040fe2000f8e3cff */
[----:B------:R-:W-:Y:S01]  /*0500*/  UIADD3 UR8, UP2, UPT, UR19, UR8, URZ ;  /* 0x0000000813087290 */ /* 0x000fe2000ff5e0ff */
[----:B------:R-:W-:Y:S01]  /*0510*/  ISETP.NE.AND P1, PT, R8, RZ, PT ;  /* 0x000000ff0800720c */ /* 0x000fe20003f25270 */
[----:B------:R-:W-:Y:S01]  /*0520*/  @UP0 UIMAD UR4, UR4, UR33, URZ ;  /* 0x00000021040402a4 */ /* 0x000fe2000f8e02ff */
[----:B------:R-:W-:Y:S01]  /*0530*/  ISETP.GE.AND P2, PT, R0, RZ, PT ;  /* 0x000000ff0000720c */ /* 0x000fe20003f46270 */
[----:B------:R-:W0:Y:S01]  /*0540*/  LDCU.64 UR20, c[0x0][0x528] ;  /* 0x0000a500ff1477ac */ /* 0x000e220008000a00 */
[----:B------:R-:W-:-:S05]  /*0550*/  UIADD3.X UR26, UPT, UPT, UR24, UR26, URZ, UP3, !UPT ;  /* 0x0000001a181a7290 */ /* 0x000fca0009ffe4ff */
[----:B------:R-:W-:Y:S01]  /*0560*/  @P0 IADD3 R7, PT, PT, R7, 0x1, RZ ;  /* 0x0000000107070810 */ /* 0x000fe20007ffe0ff */
[----:B------:R-:W-:Y:S02]  /*0570*/  ULEA UR27, UP3, UR8, UR6, 0x1 ;  /* 0x00000006081b7291 */ /* 0x000fe4000f8608ff */
[----:B---3--:R-:W-:Y:S02]  /*0580*/  @UP0 UIMAD UR6, UR4, UR17, URZ ;  /* 0x00000011040602a4 */ /* 0x008fe4000f8e02ff */
[----:B------:R-:W-:Y:S01]  /*0590*/  ULEA.HI.X UR26, UR16, UR5, UR26, 0x1, UP1 ;  /* 0x00000005101a7291 */ /* 0x000fe200088f0c1a */
[----:B------:R-:W-:Y:S01]  /*05a0*/  @!P2 IADD3 R7, PT, PT, -R7, RZ, RZ ;  /* 0x000000ff0707a210 */ /* 0x000fe20007ffe1ff */
[----:B------:R-:W-:Y:S01]  /*05b0*/  UMOV UR4, URZ ;  /* 0x000000ff00047c82 */ /* 0x000fe20008000000 */
[----:B------:R-:W-:Y:S01]  /*05c0*/  @!P1 LOP3.LUT R7, RZ, R8, RZ, 0x33, !PT ;  /* 0x00000008ff079212 */ /* 0x000fe200078e33ff */
[----:B------:R-:W-:Y:S01]  /*05d0*/  UMOV UR5, URZ ;  /* 0x000000ff00057c82 */ /* 0x000fe20008000000 */
[----:B----4-:R-:W-:-:S02]  /*05e0*/  @UP0 UIMAD.WIDE UR4, UR6, 0x8, UR34 ;  /* 0x00000008060408a5 */ /* 0x010fc4000f8e0222 */
[----:B------:R-:W-:Y:S01]  /*05f0*/  SHF.R.S32.HI R9, RZ, 0x1f, R7 ;  /* 0x0000001fff097819 */ /* 0x000fe20000011407 */
[-C--:B--2---:R-:W-:Y:S01]  /*0600*/  IMAD.WIDE.U32 R2, R7, R4.reuse, UR10 ;  /* 0x0000000a07027e25 */ /* 0x084fe2000f8e0004 */
[----:B------:R-:W-:Y:S02]  /*0610*/  UISETP.GE.AND UP0, UPT, UR33, 0x1, UPT ;  /* 0x000000012100788c */ /* 0x000fe4000bf06270 */
[----:B------:R-:W-:Y:S01]  /*0620*/  UIADD3 UR18, UP1, UPT, UR19, UR18, URZ ;  /* 0x0000001213127290 */ /* 0x000fe2000ff3e0ff */
[----:B------:R-:W-:Y:S01]  /*0630*/  IMAD R0, R9, R4, RZ ;  /* 0x0000000409007224 */ /* 0x000fe200078e02ff */
[----:B------:R-:W-:Y:S01]  /*0640*/  IADD3 R56, P0, PT, R2, UR19, RZ ;  /* 0x0000001302387c10 */ /* 0x000fe2000ff1e0ff */
[----:B------:R-:W-:Y:S02]  /*0650*/  UIADD3.X UR22, UPT, UPT, UR24, UR22, URZ, UP2, !UPT ;  /* 0x0000001618167290 */ /* 0x000fe400097fe4ff */
[----:B------:R-:W-:Y:S01]  /*0660*/  IMAD R5, R7, R5, R0 ;  /* 0x0000000507057224 */ /* 0x000fe200078e0200 */
[----:B------:R-:W-:Y:S01]  /*0670*/  LEA R58, P1, R56, R58, 0x1 ;  /* 0x0000003a383a7211 */ /* 0x000fe200078208ff */
[----:B------:R-:W-:-:S02]  /*0680*/  UIADD3.X UR23, UPT, UPT, UR24, UR23, URZ, UP1, !UPT ;  /* 0x0000001718177290 */ /* 0x000fc40008ffe4ff */
[----:B0-----:R-:W-:Y:S01]  /*0690*/  ULEA UR29, UP1, UR18, UR20, 0x1 ;  /* 0x00000014121d7291 */ /* 0x001fe2000f8208ff */
[----:B------:R-:W-:Y:S01]  /*06a0*/  IADD3 R0, PT, PT, R3, R5, RZ ;  /* 0x0000000503007210 */ /* 0x000fe20007ffe0ff */
[----:B------:R-:W-:Y:S02]  /*06b0*/  ULEA.HI.X UR22, UR8, UR7, UR22, 0x1, UP3 ;  /* 0x0000000708167291 */ /* 0x000fe400098f0c16 */
[----:B------:R-:W-:Y:S01]  /*06c0*/  ULEA.HI.X UR23, UR18, UR21, UR23, 0x1, UP1 ;  /* 0x0000001512177291 */ /* 0x000fe200088f0c17 */
[----:B------:R-:W-:-:S04]  /*06d0*/  IADD3.X R0, PT, PT, R0, UR24, RZ, P0, !PT ;  /* 0x0000001800007c10 */ /* 0x000fc800087fe4ff */
[----:B------:R-:W-:Y:S01]  /*06e0*/  LEA.HI.X R56, R56, R59, R0, 0x1, P1 ;  /* 0x0000003b38387211 */ /* 0x000fe200008f0c00 */
[----:B------:R-:W-:Y:S01]  /*06f0*/  HFMA2 R59, -RZ, RZ, 0, 0 ;  /* 0x00000000ff3b7431 */ /* 0x000fe200000001ff */
        /* <DEDUP_REMOVED lines=11> */
[----:B------:R-:W0:Y:S01]  /*07b0*/  LDCU UR24, c[0x0][0x394] ;  /* 0x00007280ff1877ac */ /* 0x000e220008000800 */
[----:B-1----:R-:W-:-:S04]  /*07c0*/  IMAD R0, R9, UR10, RZ ;  /* 0x0000000a09007c24 */ /* 0x002fc8000f8e02ff */
        /* <DEDUP_REMOVED lines=44> */
[----:B------:R-:W-:Y:S02]  /*0a90*/  LOP3.LUT R55, R55, 0x7c0, RZ, 0xc0, !PT ;  /* 0x000007c037377812 */ /* 0x000fe400078ec0ff */
[----:B------:R-:W-:Y:S02]  /*0aa0*/  LEA.HI R36, R57, R20, RZ, 0x1b ;  /* 0x0000001439247211 */ /* 0x000fe400078fd8ff */
[C---:B------:R-:W-:Y:S02]  /*0ab0*/  LEA R53, R20.reuse, UR6, 0x3 ;  /* 0x0000000614357c11 */ /* 0x040fe4000f8e18ff */
        /* <DEDUP_REMOVED lines=19> */
[----:B------:R-:W-:Y:S02]  /*0bf0*/  LOP3.LUT R35, R55, 0x1f, R20, 0xf8, !PT ;  /* 0x0000001f37237812 */ /* 0x000fe400078ef814 */
[----:B------:R-:W-:-:S02]  /*0c00*/  LEA R34, R20, R53, 0x3 ;  /* 0x0000003514227211 */ /* 0x000fc400078e18ff */
[----:B------:R-:W-:-:S07]  /*0c10*/  IADD3 R33, PT, PT, R23, R65, RZ ;  /* 0x0000004117217210 */ /* 0x000fce0007ffe0ff */
.L_x_5863:
        /* <DEDUP_REMOVED lines=14> */
[----:B------:R-:W4:Y:S01]  /*0d00*/  LDG.E.128 R4, desc[UR30][R2.64] ;  /* 0x0000001e02047981 */ /* 0x000f22000c1e1d00 */
        /* <DEDUP_REMOVED lines=10> */
[----:B------:R-:W0:Y:S04]  /*0db0*/  LDS.128 R64, [R3] ;  /* 0x0000000003407984 */ /* 0x000e280000000c00 */
[----:B------:R-:W-:Y:S01]  /*0dc0*/  LDS.128 R12, [R3+0x10] ;  /* 0x00001000030c7984 */ /* 0x000fe20000000c00 */
[----:B------:R-:W-:Y:S06]  /*0dd0*/  BAR.SYNC.DEFER_BLOCKING 0x0 ;  /* 0x0000000000007b1d */ /* 0x000fec0000010000 */
[----:B------:R-:W2:Y:S04]  /*0de0*/  LDG.E.128 R24, desc[UR30][R16.64] ;  /* 0x0000001e10187981 */ /* 0x000ea8000c1e1d00 */
[----:B------:R-:W3:Y:S01]  /*0df0*/  LDG.E.128 R28, desc[UR30][R16.64+0x200] ;  /* 0x0002001e101c7981 */ /* 0x000ee2000c1e1d00 */
[----:B------:R-:W-:-:S03]  /*0e00*/  IMAD.WIDE.U32 R18, R35, 0x10, R18 ;  /* 0x0000001023127825 */ /* 0x000fc600078e0012 */
        /* <DEDUP_REMOVED lines=17> */
[----:B-1----:R-:W-:Y:S01]  /*0f20*/  MOV R28, UR9 ;  /* 0x00000009001c7c02 */ /* 0x002fe20008000f00 */
[----:B------:R-:W1:Y:S03]  /*0f30*/  LDCU.64 UR36, c[0x0][0x478] ;  /* 0x00008f00ff2477ac */ /* 0x000e660008000a00 */
[----:B------:R-:W-:-:S03]  /*0f40*/  MOV R29, UR8 ;  /* 0x00000008001d7c02 */ /* 0x000fc60008000f00 */
[----:B------:R-:W-:Y:S02]  /*0f50*/  IMAD.WIDE.U32 R28, R35, 0x10, R28 ;  /* 0x00000010231c7825 */ /* 0x000fe400078e001c */
[----:B------:R-:W4:Y:S01]  /*0f60*/  LDCU.128 UR8, c[0x0][0x420] ;  /* 0x00008400ff0877ac */ /* 0x000f220008000c00 */
[----:B--2---:R-:W-:Y:S04]  /*0f70*/  STS.128 [R32], R68 ;  /* 0x0000004420007388 */ /* 0x004fe80000000c00 */
[----:B---3--:R2:W-:Y:S01]  /*0f80*/  STS.128 [R32+0x200], R72 ;  /* 0x0002004820007388 */ /* 0x0085e20000000c00 */
[----:B------:R-:W-:-:S03]  /*0f90*/  NOP ;  /* 0x0000000000007918 */ /* 0x000fc60000000000 */
[----:B------:R-:W3:Y:S04]  /*0fa0*/  LDS.128 R24, [R3] ;  /* 0x0000000003187984 */ /* 0x000ee80000000c00 */
[----:B------:R-:W-:Y:S01]  /*0fb0*/  LDS.128 R16, [R3+0x10] ;  /* 0x0000100003107984 */ /* 0x000fe20000000c00 */
[----:B------:R-:W-:Y:S06]  /*0fc0*/  BAR.SYNC.DEFER_BLOCKING 0x0 ;  /* 0x0000000000007b1d */ /* 0x000fec0000010000 */
[----:B------:R-:W2:Y:S04]  /*0fd0*/  LDG.E.128 R76, desc[UR30][R28.64] ;  /* 0x0000001e1c4c7981 */ /* 0x000ea8000c1e1d00 */
[----:B------:R-:W3:Y:S01]  /*0fe0*/  LDG.E.128 R88, desc[UR30][R28.64+0x200] ;  /* 0x0002001e1c587981 */ /* 0x000ee2000c1e1d00 */
[----:B----4-:R-:W-:-:S04]  /*0ff0*/  UIMAD.WIDE.U32 UR34, UR32, UR8, UR6 ;  /* 0x00000008202272a5 */ /* 0x010fc8000f8e0006 */
[----:B------:R-:W-:-:S03]  /*1000*/  UIMAD UR9, UR32, UR9, UR35 ;  /* 0x00000009200972a4 */ /* 0x000fc6000f8e0223 */
[----:B------:R-:W-:Y:S02]  /*1010*/  UMOV UR8, UR34 ;  /* 0x0000002200087c82 */ /* 0x000fe40008000000 */
[----:B------:R-:W-:Y:S01]  /*1020*/  UIMAD.WIDE.U32 UR8, UR14, UR10, UR8 ;  /* 0x0000000a0e0872a5 */ /* 0x000fe2000f8e0008 */
[----:B0-----:R-:W-:Y:S01]  /*1030*/  PRMT R103, R67, 0x7632, R103 ;  /* 0x0000763243677816 */ /* 0x001fe20000000067 */
[----:B------:R-:W0:Y:S02]  /*1040*/  LDCU.64 UR34, c[0x0][0x558] ;  /* 0x0000ab00ff2277ac */ /* 0x000e240008000a00 */
[----:B------:R-:W-:Y:S02]  /*1050*/  UIMAD UR11, UR14, UR11, UR9 ;  /* 0x0000000b0e0b72a4 */ /* 0x000fe4000f8e0209 */
[----:B-1----:R-:W-:-:S04]  /*1060*/  ULEA UR9, UP0, UR8, UR36, 0x1 ;  /* 0x0000002408097291 */ /* 0x002fc8000f8008ff */
[----:B------:R-:W-:Y:S02]  /*1070*/  ULEA.HI.X UR8, UR8, UR37, UR11, 0x1, UP0 ;  /* 0x0000002508087291 */ /* 0x000fe400080f0c0b */
[----:B------:R-:W-:Y:S01]  /*1080*/  MOV R82, UR9 ;  /* 0x0000000900527c02 */ /* 0x000fe20008000f00 */
[----:B------:R-:W1:Y:S03]  /*1090*/  LDCU.64 UR36, c[0x0][0x490] ;  /* 0x00009200ff2477ac */ /* 0x000e660008000a00 */
[----:B------:R-:W-:Y:S01]  /*10a0*/  MOV R83, UR8 ;  /* 0x0000000800537c02 */ /* 0x000fe20008000f00 */
[----:B------:R-:W4:Y:S02]  /*10b0*/  LDCU.64 UR10, c[0x0][0x508] ;  /* 0x0000a100ff0a77ac */ /* 0x000f240008000a00 */
[----:B------:R-:W-:Y:S01]  /*10c0*/  IMAD.WIDE.U32 R82, R35, 0x10, R82 ;  /* 0x0000001023527825 */ /* 0x000fe200078e0052 */
[----:B--2---:R-:W-:Y:S04]  /*10d0*/  STS.128 [R32], R76 ;  /* 0x0000004c20007388 */ /* 0x004fe80000000c00 */
[----:B---3--:R-:W-:Y:S01]  /*10e0*/  STS.128 [R32+0x200], R88 ;  /* 0x0002005820007388 */ /* 0x008fe20000000c00 */
[----:B------:R-:W-:-:S03]  /*10f0*/  NOP ;  /* 0x0000000000007918 */ /* 0x000fc60000000000 */
[----:B------:R-:W2:Y:S04]  /*1100*/  LDS.128 R84, [R3] ;  /* 0x0000000003547984 */ /* 0x000ea80000000c00 */
[----:B------:R-:W3:Y:S01]  /*1110*/  LDS.128 R28, [R3+0x10] ;  /* 0x00001000031c7984 */ /* 0x000ee20000000c00 */
[----:B------:R-:W-:Y:S06]  /*1120*/  BAR.SYNC.DEFER_BLOCKING 0x0 ;  /* 0x0000000000007b1d */ /* 0x000fec0000010000 */
[----:B------:R-:W3:Y:S04]  /*1130*/  LDG.E.128 R72, desc[UR30][R82.64] ;  /* 0x0000001e52487981 */ /* 0x000ee8000c1e1d00 */
[----:B------:R0:W3:Y:S01]  /*1140*/  LDG.E.128 R68, desc[UR30][R82.64+0x200] ;  /* 0x0002001e52447981 */ /* 0x0000e2000c1e1d00 */
[----:B------:R-:W-:Y:S01]  /*1150*/  PRMT R101, R66, 0x7632, R101 ;  /* 0x0000763242657816 */ /* 0x000fe20000000065 */
[----:B----4-:R-:W-:Y:S01]  /*1160*/  UIMAD.WIDE.U32 UR8, UR32, UR10, UR6 ;  /* 0x0000000a200872a5 */ /* 0x010fe2000f8e0006 */
[----:B------:R-:W-:-:S02]  /*1170*/  PRMT R107, R24, 0x7632, R107 ;  /* 0x00007632186b7816 */ /* 0x000fc4000000006b */
[----:B--2---:R-:W-:Y:S01]  /*1180*/  SHF.L.U32 R79, R86, 0x10, RZ ;  /* 0x00000010564f7819 */ /* 0x004fe200000006ff */
[----:B------:R-:W-:Y:S01]  /*1190*/  UIMAD UR9, UR32, UR11, UR9 ;  /* 0x0000000b200972a4 */ /* 0x000fe2000f8e0209 */
[----:B------:R-:W-:Y:S01]  /*11a0*/  SHF.L.U32 R77, R87, 0x10, RZ ;  /* 0x00000010574d7819 */ /* 0x000fe200000006ff */
[----:B------:R-:W2:Y:S01]  /*11b0*/  LDCU.64 UR10, c[0x0][0x510] ;  /* 0x0000a200ff0a77ac */ /* 0x000ea20008000a00 */
[----:B---3--:R-:W-:Y:S01]  /*11c0*/  SHF.L.U32 R0, R28, 0x10, RZ ;  /* 0x000000101c007819 */ /* 0x008fe200000006ff */
[----:B------:R-:W-:Y:S01]  /*11d0*/  FMUL.FTZ R88, R79, -1.4426950216293334961 ;  /* 0xbfb8aa3b4f587820 */ /* 0x000fe20000410000 */
[C---:B0-----:R-:W-:Y:S01]  /*11e0*/  PRMT R82, R84.reuse, 0x7632, R82 ;  /* 0x0000763254527816 */ /* 0x041fe20000000052 */
        /* <DEDUP_REMOVED lines=8> */
[----:B------:R-:W-:Y:S01]  /*1270*/  FMUL.FTZ R2, R81, -1.4426950216293334961 ;  /* 0xbfb8aa3b51027820 */ /* 0x000fe20000410000 */
[----:B------:R-:W-:Y:S01]  /*1280*/  PRMT R83, R85, 0x7632, R83 ;  /* 0x0000763255537816 */ /* 0x000fe20000000053 */
[----:B------:R-:W-:Y:S01]  /*1290*/  FMUL.FTZ R76, R80, -1.4426950216293334961 ;  /* 0xbfb8aa3b504c7820 */ /* 0x000fe20000410000 */
[----:B------:R-:W-:Y:S01]  /*12a0*/  PRMT R84, R86, 0x7632, R84 ;  /* 0x0000763256547816 */ /* 0x000fe20000000054 */
[----:B------:R-:W-:Y:S01]  /*12b0*/  FMUL.FTZ R85, R78, -1.4426950216293334961 ;  /* 0xbfb8aa3b4e557820 */ /* 0x000fe20000410000 */
[----:B0-----:R-:W-:Y:S01]  /*12c0*/  PRMT R88, R87, 0x7632, R88 ;  /* 0x0000763257587816 */ /* 0x001fe20000000058 */
[----:B------:R0:W1:Y:S01]  /*12d0*/  MUFU.EX2 R90, R2 ;  /* 0x00000002005a7308 */ /* 0x0000620000000800 */
[----:B----4-:R-:W-:Y:S01]  /*12e0*/  PRMT R89, R28, 0x7632, R89 ;  /* 0x000076321c597816 */ /* 0x010fe20000000059 */
[----:B------:R-:W-:Y:S01]  /*12f0*/  FMUL.FTZ R28, R82, -1.4426950216293334961 ;  /* 0xbfb8aa3b521c7820 */ /* 0x000fe20000410000 */
[----:B------:R-:W-:Y:S01]  /*1300*/  SHF.L.U32 R83, R83, 0x10, RZ ;  /* 0x0000001053537819 */ /* 0x000fe200000006ff */
[----:B------:R4:W1:Y:S01]  /*1310*/  MUFU.EX2 R92, R76 ;  /* 0x0000004c005c7308 */ /* 0x0008620000000800 */
[----:B------:R-:W-:Y:S01]  /*1320*/  SHF.L.U32 R84, R84, 0x10, RZ ;  /* 0x0000001054547819 */ /* 0x000fe200000006ff */
[----:B---3--:R-:W-:Y:S01]  /*1330*/  FADD.FTZ R94, R94, 1 ;  /* 0x3f8000005e5e7421 */ /* 0x008fe20000010000 */
[----:B------:R-:W-:Y:S01]  /*1340*/  SHF.L.U32 R88, R88, 0x10, RZ ;  /* 0x0000001058587819 */ /* 0x000fe200000006ff */
[----:B------:R-:W-:Y:S01]  /*1350*/  MUFU.EX2 R96, R91 ;  /* 0x0000005b00607308 */ /* 0x000fe20000000800 */
[----:B------:R-:W-:Y:S01]  /*1360*/  SHF.L.U32 R89, R89, 0x10, RZ ;  /* 0x0000001059597819 */ /* 0x000fe200000006ff */
[----:B--2---:R-:W-:Y:S01]  /*1370*/  UIMAD.WIDE.U32 UR8, UR14, UR10, UR8 ;  /* 0x0000000a0e0872a5 */ /* 0x004fe2000f8e0008 */
[----:B0-----:R-:W-:Y:S01]  /*1380*/  SHF.L.U32 R2, R30, 0x10, RZ ;  /* 0x000000101e027819 */ /* 0x001fe200000006ff */
[----:B------:R0:W2:Y:S01]  /*1390*/  MUFU.EX2 R104, R85 ;  /* 0x0000005500687308 */ /* 0x0000a20000000800 */
[----:B----4-:R-:W-:Y:S01]  /*13a0*/  SHF.L.U32 R76, R31, 0x10, RZ ;  /* 0x000000101f4c7819 */ /* 0x010fe200000006ff */
[----:B-1----:R-:W-:Y:S01]  /*13b0*/  FADD.FTZ R90, R90, 1 ;  /* 0x3f8000005a5a7421 */ /* 0x002fe20000010000 */
[----:B------:R-:W-:Y:S01]  /*13c0*/  PRMT R87, R29, 0x7632, R87 ;  /* 0x000076321d577816 */ /* 0x000fe20000000057 */
[----:B------:R1:W3:Y:S01]  /*13d0*/  MUFU.EX2 R91, R28 ;  /* 0x0000001c005b7308 */ /* 0x0002e20000000800 */
[----:B------:R-:W-:Y:S01]  /*13e0*/  PRMT R86, R30, 0x7632, R86 ;  /* 0x000076321e567816 */ /* 0x000fe20000000056 */
[----:B------:R-:W-:Y:S01]  /*13f0*/  FMUL.FTZ R29, R83, -1.4426950216293334961 ;  /* 0xbfb8aa3b531d7820 */ /* 0x000fe20000410000 */
[----:B------:R-:W-:Y:S01]  /*1400*/  FMUL.FTZ R30, R84, -1.4426950216293334961 ;  /* 0xbfb8aa3b541e7820 */ /* 0x000fe20000410000 */
[----:B------:R-:W-:Y:S01]  /*1410*/  FMUL.FTZ R93, R2, -1.4426950216293334961 ;  /* 0xbfb8aa3b025d7820 */ /* 0x000fe20000410000 */
[----:B0-----:R-:W-:Y:S01]  /*1420*/  PRMT R85, R31, 0x7632, R85 ;  /* 0x000076321f557816 */ /* 0x001fe20000000055 */
[----:B------:R-:W-:Y:S01]  /*1430*/  FMUL.FTZ R31, R88, -1.4426950216293334961 ;  /* 0xbfb8aa3b581f7820 */ /* 0x000fe20000410000 */
[----:B------:R-:W0:Y:S01]  /*1440*/  MUFU.EX2 R102, R29 ;  /* 0x0000001d00667308 */ /* 0x000e220000000800 */
[----:B------:R-:W-:Y:S01]  /*1450*/  FADD.FTZ R92, R92, 1 ;  /* 0x3f8000005c5c7421 */ /* 0x000fe20000010000 */
[----:B-1----:R-:W-:Y:S01]  /*1460*/  FMUL.FTZ R28, R89, -1.4426950216293334961 ;  /* 0xbfb8aa3b591c7820 */ /* 0x002fe20000410000 */
[----:B------:R-:W-:Y:S01]  /*1470*/  SHF.L.U32 R86, R86, 0x10, RZ ;  /* 0x0000001056567819 */ /* 0x000fe200000006ff */
[----:B------:R-:W1:Y:S01]  /*1480*/  MUFU.EX2 R106, R30 ;  /* 0x0000001e006a7308 */ /* 0x000e620000000800 */
[----:B--2---:R-:W-:Y:S01]  /*1490*/  FADD.FTZ R105, R104, 1 ;  /* 0x3f80000068697421 */ /* 0x004fe20000010000 */
[----:B------:R-:W-:Y:S01]  /*14a0*/  PRMT R113, R25, 0x7632, R113 ;  /* 0x0000763219717816 */ /* 0x000fe20000000071 */
[----:B---3--:R-:W-:Y:S01]  /*14b0*/  FADD.FTZ R109, R91, 1 ;  /* 0x3f8000005b6d7421 */ /* 0x008fe20000010000 */
[----:B------:R-:W2:Y:S01]  /*14c0*/  MUFU.EX2 R110, R31 ;  /* 0x0000001f006e7308 */ /* 0x000ea20000000800 */
[----:B------:R-:W-:Y:S01]  /*14d0*/  FMUL.FTZ R98, R86, -1.4426950216293334961 ;  /* 0xbfb8aa3b56627820 */ /* 0x000fe20000410000 */
[----:B------:R-:W-:Y:S01]  /*14e0*/  PRMT R115, R26, 0x7632, R115 ;  /* 0x000076321a737816 */ /* 0x000fe20000000073 */
[----:B------:R-:W-:Y:S01]  /*14f0*/  FMUL.FTZ R97, R76, -1.4426950216293334961 ;  /* 0xbfb8aa3b4c617820 */ /* 0x000fe20000410000 */
[----:B------:R-:W3:Y:S01]  /*1500*/  MUFU.EX2 R120, R28 ;  /* 0x0000001c00787308 */ /* 0x000ee20000000800 */
[----:B------:R-:W-:Y:S01]  /*1510*/  PRMT R117, R27, 0x7632, R117 ;  /* 0x000076321b757816 */ /* 0x000fe20000000075 */
[----:B0-----:R-:W-:Y:S01]  /*1520*/  FADD.FTZ R104, R102, 1 ;  /* 0x3f80000066687421 */ /* 0x001fe20000010000 */
[----:B------:R-:W-:Y:S01]  /*1530*/  SHF.L.U32 R91, R19, 0x10, RZ ;  /* 0x00000010135b7819 */ /* 0x000fe200000006ff */
[----:B------:R0:W4:Y:S01]  /*1540*/  MUFU.EX2 R114, R93 ;  /* 0x0000005d00727308 */ /* 0x0001220000000800 */
[----:B------:R-:W-:Y:S01]  /*1550*/  SHF.L.U32 R107, R107, 0x10, RZ ;  /* 0x000000106b6b7819 */ /* 0x000fe200000006ff */
[----:B-1----:R-:W-:Y:S01]  /*1560*/  FADD.FTZ R111, R106, 1 ;  /* 0x3f8000006a6f7421 */ /* 0x002fe20000010000 */
[----:B------:R-:W-:Y:S01]  /*1570*/  SHF.L.U32 R87, R87, 0x10, RZ ;  /* 0x0000001057577819 */ /* 0x000fe200000006ff */
[----:B------:R-:W-:Y:S01]  /*1580*/  MUFU.RCP R90, R90 ;  /* 0x0000005a005a7308 */ /* 0x000fe20000001000 */
[----:B------:R-:W-:Y:S01]  /*1590*/  SHF.L.U32 R113, R113, 0x10, RZ ;  /* 0x0000001071717819 */ /* 0x000fe200000006ff */
[----:B--2---:R-:W-:Y:S01]  /*15a0*/  FADD.FTZ R119, R110, 1 ;  /* 0x3f8000006e777421 */ /* 0x004fe20000010000 */
[----:B------:R-:W-:Y:S01]  /*15b0*/  SHF.L.U32 R85, R85, 0x10, RZ ;  /* 0x0000001055557819 */ /* 0x000fe200000006ff */
[----:B------:R-:W-:Y:S01]  /*15c0*/  UIMAD UR10, UR14, UR11, UR9 ;  /* 0x0000000b0e0a72a4 */ /* 0x000fe2000f8e0209 */
[----:B------:R-:W-:Y:S01]  /*15d0*/  SHF.L.U32 R115, R115, 0x10, RZ ;  /* 0x0000001073737819 */ /* 0x000fe200000006ff */
[----:B---3--:R-:W-:Y:S01]  /*15e0*/  FADD.FTZ R120, R120, 1 ;  /* 0x3f80000078787421 */ /* 0x008fe20000010000 */
[----:B------:R-:W-:Y:S01]  /*15f0*/  SHF.L.U32 R117, R117, 0x10, RZ ;  /* 0x0000001075757819 */ /* 0x000fe200000006ff */
[----:B0-----:R0:W1:Y:S01]  /*1600*/  MUFU.RCP R93, R92 ;  /* 0x0000005c005d7308 */ /* 0x0010620000001000 */
[----:B------:R-:W-:Y:S01]  /*1610*/  FMUL.FTZ R99, R85, -1.4426950216293334961 ;  /* 0xbfb8aa3b55637820 */ /* 0x000fe20000410000 */
[----:B----4-:R-:W-:Y:S01]  /*1620*/  FADD.FTZ R124, R114, 1 ;  /* 0x3f800000727c7421 */ /* 0x010fe20000010000 */
[----:B------:R-:W-:Y:S01]  /*1630*/  SHF.L.U32 R143, R5, 0x10, RZ ;  /* 0x00000010058f7819 */ /* 0x000fe200000006ff */
[----:B------:R-:W-:Y:S01]  /*1640*/  ULEA UR9, UP0, UR8, UR34, 0x1 ;  /* 0x0000002208097291 */ /* 0x000fe2000f8008ff */
[----:B------:R-:W-:-:S02]  /*1650*/  SHF.L.U32 R145, R6, 0x10, RZ ;  /* 0x0000001006917819 */ /* 0x000fc400000006ff */
[----:B------:R-:W-:Y:S01]  /*1660*/  SHF.L.U32 R149, R7, 0x10, RZ ;  /* 0x0000001007957819 */ /* 0x000fe200000006ff */
[----:B------:R2:W-:Y:S01]  /*1670*/  MUFU.EX2 R126, R98 ;  /* 0x00000062007e7308 */ /* 0x0005e20000000800 */
[----:B0-----:R-:W-:Y:S01]  /*1680*/  SHF.L.U32 R92, R17, 0x10, RZ ;  /* 0x00000010115c7819 */ /* 0x001fe200000006ff */
[----:B------:R-:W-:Y:S02]  /*1690*/  ULEA.HI.X UR8, UR8, UR35, UR10, 0x1, UP0 ;  /* 0x0000002308087291 */ /* 0x000fe400080f0c0a */
[----:B------:R0:W-:Y:S01]  /*16a0*/  MUFU.RCP R100, R94 ;  /* 0x0000005e00647308 */ /* 0x0001e20000001000 */
[----:B------:R-:W-:Y:S01]  /*16b0*/  UISETP.NE.U32.AND UP0, UPT, UR36, URZ, UPT ;  /* 0x000000ff2400728c */ /* 0x000fe2000bf05070 */
[----:B--2---:R-:W-:Y:S01]  /*16c0*/  FADD.FTZ R98, R95, 1 ;  /* 0x3f8000005f627421 */ /* 0x004fe20000010000 */
[----:B------:R-:W-:Y:S01]  /*16d0*/  FADD.FTZ R95, R96, 1 ;  /* 0x3f800000605f7421 */ /* 0x000fe20000010000 */
[----:B------:R-:W-:-:S04]  /*16e0*/  SHF.L.U32 R96, R25, 0x10, RZ ;  /* 0x0000001019607819 */ /* 0x000fc800000006ff */
[----:B------:R-:W-:Y:S01]  /*16f0*/  MUFU.RCP R109, R109 ;  /* 0x0000006d006d7308 */ /* 0x000fe20000001000 */
[----:B0-----:R-:W-:Y:S01]  /*1700*/  SHF.L.U32 R94, R27, 0x10, RZ ;  /* 0x000000101b5e7819 */ /* 0x001fe200000006ff */
[----:B------:R-:W-:Y:S01]  /*1710*/  UISETP.NE.AND.EX UP0, UPT, UR37, URZ, UPT, UP0 ;  /* 0x000000ff2500728c */ /* 0x000fe2000bf05300 */
[----:B------:R-:W-:Y:S02]  /*1720*/  PRMT R25, R17, 0x7632, R25 ;  /* 0x0000763211197816 */ /* 0x000fe40000000019 */
[----:B------:R-:W-:Y:S01]  /*1730*/  PRMT R27, R19, 0x7632, R27 ;  /* 0x00007632131b7816 */ /* 0x000fe2000000001b */
[----:B-1----:R-:W-:Y:S02]  /*1740*/  FADD.FTZ R19, -R93, 1 ;  /* 0x3f8000005d137421 */ /* 0x002fe40000010100 */
[----:B------:R-:W0:Y:S01]  /*1750*/  MUFU.RCP R98, R98 ;  /* 0x0000006200627308 */ /* 0x000e220000001000 */
[----:B------:R-:W-:Y:S01]  /*1760*/  SHF.L.U32 R136, R27, 0x10, RZ ;  /* 0x000000101b887819 */ /* 0x000fe200000006ff */
[----:B------:R-:W-:-:S06]  /*1770*/  FFMA.FTZ R19, R80, R19, 1 ;  /* 0x3f80000050137423 */ /* 0x000fcc0000010013 */
[----:B------:R-:W-:Y:S08]  /*1780*/  MUFU.RCP R111, R111 ;  /* 0x0000006f006f7308 */ /* 0x000ff00000001000 */
[----:B------:R-:W-:Y:S01]  /*1790*/  MUFU.RCP R104, R104 ;  /* 0x0000006800687308 */ /* 0x000fe20000001000 */
[----:B0-----:R-:W-:-:S04]  /*17a0*/  FADD.FTZ R114, -R98, 1 ;  /* 0x3f80000062727421 */ /* 0x001fc80000010100 */
[----:B------:R-:W-:-:S03]  /*17b0*/  FFMA.FTZ R114, R77, R114, 1 ;  /* 0x3f8000004d727423 */ /* 0x000fc60000010072 */
[----:B------:R0:W1:Y:S04]  /*17c0*/  MUFU.EX2 R125, R97 ;  /* 0x00000061007d7308 */ /* 0x0000680000000800 */
[----:B------:R-:W2:Y:S01]  /*17d0*/  MUFU.RCP R119, R119 ;  /* 0x0000007700777308 */ /* 0x000ea20000001000 */
[----:B0-----:R-:W-:-:S07]  /*17e0*/  FMUL.FTZ R97, R87, -1.4426950216293334961 ;  /* 0xbfb8aa3b57617820 */ /* 0x001fce0000410000 */
[----:B------:R-:W-:Y:S01]  /*17f0*/  MUFU.RCP R95, R95 ;  /* 0x0000005f005f7308 */ /* 0x000fe20000001000 */
[----:B-1----:R-:W-:-:S07]  /*1800*/  FADD.FTZ R129, R125, 1 ;  /* 0x3f8000007d817421 */ /* 0x002fce0000010000 */
[----:B------:R0:W-:Y:S01]  /*1810*/  MUFU.EX2 R122, R97 ;  /* 0x00000061007a7308 */ /* 0x0001e20000000800 */
[----:B--2---:R-:W-:-:S03]  /*1820*/  FADD.FTZ R127, -R119, 1 ;  /* 0x3f800000777f7421 */ /* 0x004fc60000010100 */
[----:B------:R1:W2:Y:S01]  /*1830*/  MUFU.EX2 R128, R99 ;  /* 0x0000006300807308 */ /* 0x0002a20000000800 */
[----:B------:R-:W-:-:S03]  /*1840*/  FFMA.FTZ R127, R88, R127, 1 ;  /* 0x3f800000587f7423 */ /* 0x000fc6000001007f */
[----:B------:R-:W-:Y:S01]  /*1850*/  MUFU.RCP R105, R105 ;  /* 0x0000006900697308 */ /* 0x000fe20000001000 */
[C---:B0-----:R-:W-:Y:S02]  /*1860*/  PRMT R97, R64.reuse, 0x7632, R97 ;  /* 0x0000763240617816 */ /* 0x041fe40000000061 */
[----:B------:R-:W-:Y:S02]  /*1870*/  SHF.L.U32 R64, R64, 0x10, RZ ;  /* 0x0000001040407819 */ /* 0x000fe400000006ff */
[C---:B-1----:R-:W-:Y:S02]  /*1880*/  PRMT R99, R65.reuse, 0x7632, R99 ;  /* 0x0000763241637816 */ /* 0x042fe40000000063 */
[----:B------:R-:W-:Y:S01]  /*1890*/  SHF.L.U32 R65, R65, 0x10, RZ ;  /* 0x0000001041417819 */ /* 0x000fe200000006ff */
[----:B------:R-:W0:Y:S01]  /*18a0*/  MUFU.RCP R129, R129 ;  /* 0x0000008100817308 */ /* 0x000e220000001000 */
[----:B--2---:R-:W-:-:S07]  /*18b0*/  FADD.FTZ R128, R128, 1 ;  /* 0x3f80000080807421 */ /* 0x004fce0000010000 */
[----:B------:R-:W-:Y:S08]  /*18c0*/  MUFU.RCP R138, R120 ;  /* 0x00000078008a7308 */ /* 0x000ff00000001000 */
[----:B------:R-:W-:Y:S01]  /*18d0*/  MUFU.RCP R146, R128 ;  /* 0x0000008000927308 */ /* 0x000fe20000001000 */
[----:B0-----:R-:W-:-:S04]  /*18e0*/  FADD.FTZ R139, -R129, 1 ;  /* 0x3f800000818b7421 */ /* 0x001fc80000010100 */
[----:B------:R-:W-:Y:S01]  /*18f0*/  FFMA.FTZ R139, R76, R139, 1 ;  /* 0x3f8000004c8b7423 */ /* 0x000fe2000001008b */
[----:B------:R0:W-:Y:S04]  /*1900*/  STS.128 [R32], R72 ;  /* 0x0000004820007388 */ /* 0x0001e80000000c00 */
[----:B------:R1:W-:Y:S01]  /*1910*/  STS.128 [R32+0x200], R68 ;  /* 0x0002004420007388 */ /* 0x0003e20000000c00 */
[----:B------:R-:W-:-:S03]  /*1920*/  NOP ;  /* 0x0000000000007918 */ /* 0x000fc60000000000 */
[----:B------:R-:W2:Y:S01]  /*1930*/  LDS.128 R28, [R3] ;  /* 0x00000000031c7984 */ /* 0x000ea20000000c00 */
[----:B0-----:R-:W-:Y:S01]  /*1940*/  SHF.L.U32 R75, R26, 0x10, RZ ;  /* 0x000000101a4b7819 */ /* 0x001fe200000006ff */
[----:B------:R-:W-:Y:S01]  /*1950*/  FADD.FTZ R72, -R100, 1 ;  /* 0x3f80000064487421 */ /* 0x000fe20000010100 */
[----:B------:R-:W-:Y:S02]  /*1960*/  PRMT R26, R18, 0x7632, R26 ;  /* 0x00007632121a7816 */ /* 0x000fe4000000001a */
[----:B-1----:R-:W-:Y:S01]  /*1970*/  SHF.L.U32 R69, R67, 0x10, RZ ;  /* 0x0000001043457819 */ /* 0x002fe200000006ff */
[----:B------:R-:W-:Y:S01]  /*1980*/  FFMA.FTZ R110, R79, R72, 1 ;  /* 0x3f8000004f6e7423 */ /* 0x000fe20000010048 */
[----:B------:R-:W-:Y:S01]  /*1990*/  SHF.L.U32 R67, R24, 0x10, RZ ;  /* 0x0000001018437819 */ /* 0x000fe200000006ff */
[----:B------:R-:W-:Y:S01]  /*19a0*/  FADD.FTZ R71, -R109, 1 ;  /* 0x3f8000006d477421 */ /* 0x000fe20000010100 */
[----:B------:R-:W-:Y:S02]  /*19b0*/  SHF.L.U32 R68, R66, 0x10, RZ ;  /* 0x0000001042447819 */ /* 0x000fe400000006ff */
[----:B------:R-:W-:Y:S01]  /*19c0*/  PRMT R24, R16, 0x7632, R24 ;  /* 0x0000763210187816 */ /* 0x000fe20000000018 */
[----:B------:R-:W-:Y:S01]  /*19d0*/  FFMA.FTZ R71, R82, R71, 1 ;  /* 0x3f80000052477423 */ /* 0x000fe20000010047 */
[----:B------:R-:W-:Y:S01]  /*19e0*/  SHF.L.U32 R66, R16, 0x10, RZ ;  /* 0x0000001010427819 */ /* 0x000fe200000006ff */
[----:B------:R-:W-:Y:S01]  /*19f0*/  FADD.FTZ R16, -R90, 1 ;  /* 0x3f8000005a107421 */ /* 0x000fe20000010100 */
[----:B------:R-:W-:-:S02]  /*1a00*/  SHF.L.U32 R74, R18, 0x10, RZ ;  /* 0x00000010124a7819 */ /* 0x000fc400000006ff */
[----:B------:R-:W-:Y:S01]  /*1a10*/  SHF.L.U32 R147, R24, 0x10, RZ ;  /* 0x0000001018937819 */ /* 0x000fe200000006ff */
[C---:B------:R-:W-:Y:S01]  /*1a20*/  FFMA.FTZ R16, R81.reuse, R16, 1 ;  /* 0x3f80000051107423 */ /* 0x040fe20000010010 */
[----:B------:R-:W-:Y:S01]  /*1a30*/  SHF.L.U32 R134, R26, 0x10, RZ ;  /* 0x000000101a867819 */ /* 0x000fe200000006ff */
[----:B------:R-:W-:Y:S01]  /*1a40*/  FMUL.FTZ R81, R81, R90 ;  /* 0x0000005a51517220 */ /* 0x000fe20000410000 */
[C---:B--2---:R-:W-:Y:S02]  /*1a50*/  PRMT R102, R28.reuse, 0x7632, R102 ;  /* 0x000076321c667816 */ /* 0x044fe40000000066 */
[C---:B------:R-:W-:Y:S02]  /*1a60*/  PRMT R106, R29.reuse, 0x7632, R106 ;  /* 0x000076321d6a7816 */ /* 0x040fe4000000006a */
[----:B------:R-:W-:Y:S02]  /*1a70*/  SHF.L.U32 R28, R28, 0x10, RZ ;  /* 0x000000101c1c7819 */ /* 0x000fe400000006ff */
[----:B------:R-:W-:-:S02]  /*1a80*/  SHF.L.U32 R29, R29, 0x10, RZ ;  /* 0x000000101d1d7819 */ /* 0x000fc400000006ff */
        /* <DEDUP_REMOVED lines=34> */
[----:B------:R1:W2:Y:S01]  /*1cb0*/  MUFU.RCP R121, R124 ;  /* 0x0000007c00797308 */ /* 0x0002a20000001000 */
[----:B------:R-:W-:Y:S01]  /*1cc0*/  FMUL.FTZ R72, R123, R72 ;  /* 0x000000487b487220 */ /* 0x000fe20000410000 */
[----:B------:R-:W-:Y:S01]  /*1cd0*/  FMUL.FTZ R133, R112, R125 ;  /* 0x0000007d70857220 */ /* 0x000fe20000410000 */
[----:B------:R-:W-:Y:S01]  /*1ce0*/  FMUL.FTZ R135, R114, R127 ;  /* 0x0000007f72877220 */ /* 0x000fe20000410000 */
[----:B------:R-:W-:Y:S01]  /*1cf0*/  FADD.FTZ R112, R122, 1 ;  /* 0x3f8000007a707421 */ /* 0x000fe20000010000 */
[----:B------:R-:W-:Y:S01]  /*1d00*/  FMUL.FTZ R100, R79, R100 ;  /* 0x000000644f647220 */ /* 0x000fe20000410000 */
[----:B------:R-:W-:Y:S01]  /*1d10*/  FMUL.FTZ R93, R80, R93 ;  /* 0x0000005d505d7220 */ /* 0x000fe20000410000 */
[----:B------:R-:W-:Y:S01]  /*1d20*/  FMUL.FTZ R98, R77, R98 ;  /* 0x000000624d627220 */ /* 0x000fe20000410000 */
[----:B------:R3:W-:Y:S01]  /*1d30*/  MUFU.RCP R140, R112 ;  /* 0x00000070008c7308 */ /* 0x0007e20000001000 */
[----:B-1----:R-:W-:Y:S01]  /*1d40*/  FADD.FTZ R124, R126, 1 ;  /* 0x3f8000007e7c7421 */ /* 0x002fe20000010000 */
[----:B------:R-:W-:Y:S01]  /*1d50*/  FMUL.FTZ R109, R82, R109 ;  /* 0x0000006d526d7220 */ /* 0x000fe20000410000 */
[----:B------:R-:W-:Y:S01]  /*1d60*/  FMUL.FTZ R83, R83, R104 ;  /* 0x0000006853537220 */ /* 0x000fe20000410000 */
[----:B------:R-:W-:Y:S01]  /*1d70*/  FMUL.FTZ R111, R84, R111 ;  /* 0x0000006f546f7220 */ /* 0x000fe20000410000 */
[----:B------:R-:W-:Y:S01]  /*1d80*/  FMUL.FTZ R119, R88, R119 ;  /* 0x0000007758777220 */ /* 0x000fe20000410000 */
[----:B------:R-:W-:Y:S01]  /*1d90*/  FMUL.FTZ R79, R75, R100 ;  /* 0x000000644b4f7220 */ /* 0x000fe20000410000 */
[----:B------:R-:W-:Y:S01]  /*1da0*/  FMUL.FTZ R96, R96, R93 ;  /* 0x0000005d60607220 */ /* 0x000fe20000410000 */
[----:B------:R1:W4:Y:S01]  /*1db0*/  MUFU.RCP R151, R124 ;  /* 0x0000007c00977308 */ /* 0x0003220000001000 */
[----:B------:R-:W-:Y:S01]  /*1dc0*/  FMUL.FTZ R94, R94, R98 ;  /* 0x000000625e5e7220 */ /* 0x000fe20000410000 */
[----:B--2---:R-:W-:Y:S01]  /*1dd0*/  FADD.FTZ R137, -R121, 1 ;  /* 0x3f80000079897421 */ /* 0x004fe20000010100 */
[C---:B0-----:R-:W-:Y:S01]  /*1de0*/  SHF.L.U32 R123, R16.reuse, 0x10, RZ ;  /* 0x00000010107b7819 */ /* 0x041fe200000006ff */
[----:B------:R-:W-:Y:S01]  /*1df0*/  FMUL.FTZ R88, R107, R109 ;  /* 0x0000006d6b587220 */ /* 0x000fe20000410000 */
[----:B------:R-:W-:Y:S01]  /*1e00*/  PRMT R114, R16, 0x7632, R114 ;  /* 0x0000763210727816 */ /* 0x000fe20000000072 */
[----:B------:R-:W-:Y:S01]  /*1e10*/  FFMA.FTZ R137, R2, R137, 1 ;  /* 0x3f80000002897423 */ /* 0x000fe20000010089 */
[C---:B------:R-:W-:Y:S01]  /*1e20*/  PRMT R122, R17.reuse, 0x7632, R122 ;  /* 0x00007632117a7816 */ /* 0x040fe2000000007a */
[----:B------:R-:W-:Y:S01]  /*1e30*/  FMUL.FTZ R16, R66, R123 ;  /* 0x0000007b42107220 */ /* 0x000fe20000410000 */
[----:B------:R-:W-:Y:S01]  /*1e40*/  SHF.L.U32 R125, R17, 0x10, RZ ;  /* 0x00000010117d7819 */ /* 0x000fe200000006ff */
[C---:B------:R-:W-:Y:S01]  /*1e50*/  FADD.FTZ R17, -R95.reuse, 1 ;  /* 0x3f8000005f117421 */ /* 0x040fe20000010100 */
[----:B------:R-:W-:Y:S01]  /*1e60*/  SHF.L.U32 R127, R18, 0x10, RZ ;  /* 0x00000010127f7819 */ /* 0x000fe200000006ff */
[----:B------:R-:W-:Y:S01]  /*1e70*/  FMUL.FTZ R16, R95, R16 ;  /* 0x000000105f107220 */ /* 0x000fe20000410000 */
[C---:B---3--:R-:W-:Y:S01]  /*1e80*/  SHF.L.U32 R112, R19.reuse, 0x10, RZ ;  /* 0x0000001013707819 */ /* 0x048fe200000006ff */
[----:B------:R-:W-:Y:S01]  /*1e90*/  FFMA.FTZ R17, R0, R17, 1 ;  /* 0x3f80000000117423 */ /* 0x000fe20000010011 */
[----:B------:R-:W-:Y:S01]  /*1ea0*/  SHF.L.U32 R114, R114, 0x10, RZ ;  /* 0x0000001072727819 */ /* 0x000fe200000006ff */
[----:B------:R-:W-:Y:S01]  /*1eb0*/  FMUL.FTZ R24, R74, R127 ;  /* 0x0000007f4a187220 */ /* 0x000fe20000410000 */
[----:B------:R-:W-:Y:S01]  /*1ec0*/  PRMT R130, R19, 0x7632, R130 ;  /* 0x0000763213827816 */ /* 0x000fe20000000082 */
[----:B------:R-:W-:Y:S01]  /*1ed0*/  FMUL.FTZ R120, R16, R17 ;  /* 0x0000001110787220 */ /* 0x000fe20000410000 */
[----:B------:R-:W-:Y:S01]  /*1ee0*/  FADD.FTZ R17, -R105, 1 ;  /* 0x3f80000069117421 */ /* 0x000fe20000010100 */
[----:B------:R-:W-:Y:S01]  /*1ef0*/  FADD.FTZ R16, -R138, 1 ;  /* 0x3f8000008a107421 */ /* 0x000fe20000010100 */
[----:B-1----:R-:W-:Y:S01]  /*1f00*/  FMUL.FTZ R124, R91, R112 ;  /* 0x000000705b7c7220 */ /* 0x002fe20000410000 */
[----:B------:R-:W-:Y:S01]  /*1f10*/  PRMT R126, R18, 0x7632, R126 ;  /* 0x00007632127e7816 */ /* 0x000fe2000000007e */
        /* <DEDUP_REMOVED lines=11> */
[----:B------:R-:W-:Y:S01]  /*1fd0*/  SHF.L.U32 R144, R126, 0x10, RZ ;  /* 0x000000107e907819 */ /* 0x000fe200000006ff */
[----:B----4-:R-:W-:Y:S01]  /*1fe0*/  FADD.FTZ R17, -R151, 1 ;  /* 0x3f80000097117421 */ /* 0x010fe20000010100 */
[----:B------:R-:W-:Y:S01]  /*1ff0*/  SHF.L.U32 R132, R25, 0x10, RZ ;  /* 0x0000001019847819 */ /* 0x000fe200000006ff */
[----:B------:R-:W-:Y:S01]  /*2000*/  FMUL.FTZ R124, R18, R19 ;  /* 0x00000013127c7220 */ /* 0x000fe20000410000 */
[----:B------:R-:W-:Y:S01]  /*2010*/  SHF.L.U32 R142, R122, 0x10, RZ ;  /* 0x000000107a8e7819 */ /* 0x000fe200000006ff */
[----:B------:R-:W-:Y:S01]  /*2020*/  FADD.FTZ R24, -R146, 1 ;  /* 0x3f80000092187421 */ /* 0x000fe20000010100 */
[----:B------:R-:W-:Y:S01]  /*2030*/  SHF.L.U32 R148, R130, 0x10, RZ ;  /* 0x0000001082947819 */ /* 0x000fe200000006ff */
[----:B------:R-:W-:Y:S01]  /*2040*/  FFMA.FTZ R19, R86, R17, 1 ;  /* 0x3f80000056137423 */ /* 0x000fe20000010011 */
[----:B------:R-:W-:Y:S01]  /*2050*/  FMUL.FTZ R18, R134, R144 ;  /* 0x0000009086127220 */ /* 0x000fe20000410000 */
[----:B------:R-:W-:Y:S01]  /*2060*/  FADD.FTZ R16, -R140, 1 ;  /* 0x3f8000008c107421 */ /* 0x000fe20000010100 */
[----:B------:R-:W-:Y:S01]  /*2070*/  FMUL.FTZ R17, R132, R142 ;  /* 0x0000008e84117220 */ /* 0x000fe20000410000 */
[----:B------:R-:W-:Y:S01]  /*2080*/  FMUL.FTZ R25, R136, R148 ;  /* 0x0000009488197220 */ /* 0x000fe20000410000 */
[----:B------:R-:W-:Y:S01]  /*2090*/  FFMA.FTZ R141, R85, R24, 1 ;  /* 0x3f800000558d7423 */ /* 0x000fe20000010018 */
        /* <DEDUP_REMOVED lines=43> */
[----:B------:R0:W-:Y:S01]  /*2350*/  STS.128 [R3+0x10], R24 ;  /* 0x0000101803007388 */ /* 0x0001e20000000c00 */
[----:B------:R-:W-:Y:S01]  /*2360*/  PRMT R126, R6, 0x7632, R126 ;  /* 0x00007632067e7816 */ /* 0x000fe2000000007e */
[----:B------:R-:W-:Y:S01]  /*2370*/  NOP ;  /* 0x0000000000007918 */ /* 0x000fe20000000000 */
[----:B------:R-:W-:Y:S01]  /*2380*/  PRMT R124, R7, 0x7632, R124 ;  /* 0x00007632077c7816 */ /* 0x000fe2000000007c */
[----:B------:R-:W1:Y:S01]  /*2390*/  LDS.128 R12, [R32] ;  /* 0x00000000200c7984 */ /* 0x000e620000000c00 */
[----:B------:R-:W-:Y:S01]  /*23a0*/  SHF.L.U32 R139, R8, 0x10, RZ ;  /* 0x00000010088b7819 */ /* 0x000fe200000006ff */
[----:B------:R-:W-:Y:S01]  /*23b0*/  FMUL.FTZ R82, R117, R119 ;  /* 0x0000007775527220 */ /* 0x000fe20000410000 */
[----:B------:R-:W-:Y:S01]  /*23c0*/  SHF.L.U32 R135, R9, 0x10, RZ ;  /* 0x0000001009877819 */ /* 0x000fe200000006ff */
[----:B------:R-:W2:Y:S01]  /*23d0*/  LDS.128 R4, [R32+0x200] ;  /* 0x0002000020047984 */ /* 0x000ea20000000c00 */
[----:B------:R-:W-:Y:S01]  /*23e0*/  SHF.L.U32 R133, R10, 0x10, RZ ;  /* 0x000000100a857819 */ /* 0x000fe200000006ff */
[----:B------:R-:W-:Y:S01]  /*23f0*/  FMUL.FTZ R80, R147, R89 ;  /* 0x0000005993507220 */ /* 0x000fe20000410000 */
[----:B0-----:R-:W-:Y:S01]  /*2400*/  PRMT R27, R8, 0x7632, R27 ;  /* 0x00007632081b7816 */ /* 0x001fe2000000001b */
[----:B------:R-:W-:Y:S01]  /*2410*/  FMUL.FTZ R78, R132, R87 ;  /* 0x00000057844e7220 */ /* 0x000fe20000410000 */
[----:B------:R-:W-:Y:S01]  /*2420*/  PRMT R26, R9, 0x7632, R26 ;  /* 0x00007632091a7816 */ /* 0x000fe2000000001a */
[----:B------:R-:W-:Y:S01]  /*2430*/  FMUL.FTZ R76, R134, R151 ;  /* 0x00000097864c7220 */ /* 0x000fe20000410000 */
[----:B------:R-:W-:Y:S01]  /*2440*/  MOV R8, UR9 ;  /* 0x0000000900087c02 */ /* 0x000fe20008000f00 */
[----:B------:R-:W-:Y:S01]  /*2450*/  FMUL.FTZ R74, R136, R85 ;  /* 0x00000055884a7220 */ /* 0x000fe20000410000 */
[----:B------:R-:W-:-:S02]  /*2460*/  MOV R9, UR8 ;  /* 0x0000000800097c02 */ /* 0x000fc40008000f00 */
[----:B------:R-:W-:Y:S02]  /*2470*/  PRMT R25, R10, 0x7632, R25 ;  /* 0x000076320a197816 */ /* 0x000fe40000000019 */
[----:B------:R-:W-:Y:S01]  /*2480*/  PRMT R24, R11, 0x7632, R24 ;  /* 0x000076320b187816 */ /* 0x000fe20000000018 */
[----:B------:R-:W-:Y:S01]  /*2490*/  IMAD.WIDE.U32 R8, R35, 0x10, R8 ;  /* 0x0000001023087825 */ /* 0x000fe200078e0008 */
[----:B------:R-:W-:-:S04]  /*24a0*/  SHF.L.U32 R137, R11, 0x10, RZ ;  /* 0x000000100b897819 */ /* 0x000fc800000006ff */
        /* <DEDUP_REMOVED lines=46> */
.L_x_5816:
        /* <DEDUP_REMOVED lines=11> */
[--C-:B-----5:R-:W-:Y:S01]  /*2840*/  FADD.FTZ R111, R145, R60.reuse ;  /* 0x0000003c916f7221 */ /* 0x120fe20000010000 */
[----:B------:R-:W-:Y:S01]  /*2850*/  SHF.L.U32 R107, R118, 0x10, RZ ;  /* 0x00000010766b7819 */ /* 0x000fe200000006ff */
[----:B------:R-:W-:Y:S01]  /*2860*/  FFMA.FTZ R2, R86, R99, R61 ;  /* 0x0000006356027223 */ /* 0x000fe2000001003d */
[----:B------:R-:W-:Y:S01]  /*2870*/  FADD.FTZ R146, R5, R60 ;  /* 0x0000003c05927221 */ /* 0x000fe20000010000 */
        /* <DEDUP_REMOVED lines=19> */
[----:B------:R-:W-:-:S02]  /*29b0*/  HFMA2 R91, -RZ, RZ, 0, 0 ;  /* 0x00000000ff5b7431 */ /* 0x000fc400000001ff */
        /* <DEDUP_REMOVED lines=51> */
[----:B------:R-:W-:Y:S01]  /*2cf0*/  USHF.L.U32 UR8, UR28, 0x8, URZ ;  /* 0x000000081c087899 */ /* 0x000fe200080006ff */
[----:B------:R-:W-:Y:S01]  /*2d00*/  IADD3 R192, PT, PT, R20, UR6, RZ ;  /* 0x0000000614c07c10 */ /* 0x000fe2000fffe0ff */
[----:B------:R-:W1:Y:S01]  /*2d10*/  LDCU UR41, c[0x0][0x394] ;  /* 0x00007280ff2977ac */ /* 0x000e620008000800 */
[----:B------:R-:W-:Y:S02]  /*2d20*/  MOV R81, RZ ;  /* 0x000000ff00517202 */ /* 0x000fe40000000f00 */
[----:B------:R-:W2:Y:S01]  /*2d30*/  LDC.64 R24, c[0x0][0x440] ;  /* 0x00011000ff187b82 */ /* 0x000ea20000000a00 */
[----:B------:R-:W-:Y:S01]  /*2d40*/  PLOP3.LUT P0, PT, PT, PT, UP0, 0x80, 0x8 ;  /* 0x000000000008781c */ /* 0x000fe20003f0f008 */
[----:B------:R-:W-:Y:S01]  /*2d50*/  ULOP3.LUT UR33, UR8, 0x100, URZ, 0xc0, !UPT ;  /* 0x0000010008217892 */ /* 0x000fe2000f8ec0ff */
[----:B------:R-:W-:Y:S01]  /*2d60*/  IADD3.X R31, PT, PT, RZ, R33, RZ, P1, !PT ;  /* 0x00000021ff1f7210 */ /* 0x000fe20000ffe4ff */
[----:B------:R-:W3:Y:S01]  /*2d70*/  LDCU UR42, c[0x0][0x38c] ;  /* 0x00007180ff2a77ac */ /* 0x000ee20008000800 */
[----:B------:R-:W-:-:S03]  /*2d80*/  ISETP.EQ.AND P0, PT, R131, RZ, P0 ;  /* 0x000000ff8300720c */ /* 0x000fc60000702270 */
[----:B------:R-:W4:Y:S01]  /*2d90*/  LDC.64 R26, c[0x0][0x3a8] ;  /* 0x0000ea00ff1a7b82 */ /* 0x000f220000000a00 */
[----:B------:R-:W0:Y:S01]  /*2da0*/  LDCU UR40, c[0x0][0x388] ;  /* 0x00007100ff2877ac */ /* 0x000e220008000800 */
[----:B------:R-:W0:Y:S06]  /*2db0*/  LDCU.64 UR34, c[0x0][0x450] ;  /* 0x00008a00ff2277ac */ /* 0x000e2c0008000a00 */
[----:B------:R-:W0:Y:S01]  /*2dc0*/  LDC.64 R28, c[0x0][0x4d0] ;  /* 0x00013400ff1c7b82 */ /* 0x000e220000000a00 */
[----:B------:R-:W0:Y:S01]  /*2dd0*/  LDCU.64 UR36, c[0x0][0x3e0] ;  /* 0x00007c00ff2477ac */ /* 0x000e220008000a00 */
[----:B------:R-:W0:Y:S01]  /*2de0*/  LDCU.64 UR38, c[0x0][0x538] ;  /* 0x0000a700ff2677ac */ /* 0x000e220008000a00 */
[----:B-1----:R-:W-:-:S05]  /*2df0*/  UMOV UR8, URZ ;  /* 0x000000ff00087c82 */ /* 0x002fca0008000000 */
.L_x_5862:
[----:B0-----:R-:W-:-:S04]  /*2e00*/  IMAD.WIDE.U32 R4, R118, UR8, RZ ;  /* 0x0000000876047c25 */ /* 0x001fc8000f8e00ff */
[----:B------:R-:W-:Y:S01]  /*2e10*/  IMAD R5, R119, UR8, R5 ;  /* 0x0000000877057c24 */ /* 0x000fe2000f8e0205 */
[----:B------:R-:W-:-:S04]  /*2e20*/  LEA R16, P1, R4, R58, 0x1 ;  /* 0x0000003a04107211 */ /* 0x000fc800078208ff */
[----:B------:R-:W-:-:S03]  /*2e30*/  LEA.HI.X R17, R4, R56, R5, 0x1, P1 ;  /* 0x0000003804117211 */ /* 0x000fc600008f0c05 */
[----:B------:R-:W-:-:S05]  /*2e40*/  IMAD.WIDE.U32 R16, R35, 0x10, R16 ;  /* 0x0000001023107825 */ /* 0x000fca00078e0010 */
[----:B---3--:R-:W5:Y:S04]  /*2e50*/  LDG.E.128 R4, desc[UR30][R16.64] ;  /* 0x0000001e10047981 */ /* 0x008f68000c1e1d00 */
[----:B------:R-:W3:Y:S01]  /*2e60*/  LDG.E.128 R8, desc[UR30][R16.64+0x200] ;  /* 0x0002001e10087981 */ /* 0x000ee2000c1e1d00 */
[----:B------:R-:W-:Y:S02]  /*2e70*/  MOV R14, UR16 ;  /* 0x00000010000e7c02 */ /* 0x000fe40008000f00 */
[----:B------:R-:W-:Y:S02]  /*2e80*/  MOV R13, UR20 ;  /* 0x00000014000d7c02 */ /* 0x000fe40008000f00 */
[----:B------:R-:W-:Y:S02]  /*2e90*/  MOV R12, R14 ;  /* 0x0000000e000c7202 */ /* 0x000fe40000000f00 */
[----:B------:R-:W-:-:S03]  /*2ea0*/  MOV R15, UR17 ;  /* 0x00000011000f7c02 */ /* 0x000fc60008000f00 */
[----:B----4-:R-:W-:-:S04]  /*2eb0*/  IMAD.WIDE.U32 R12, R26, UR8, R12 ;  /* 0x000000081a0c7c25 */ /* 0x010fc8000f8e000c */
[----:B------:R-:W-:Y:S01]  /*2ec0*/  IMAD R2, R27, UR8, R13 ;  /* 0x000000081b027c24 */ /* 0x000fe2000f8e020d */
[----:B--2---:R-:W-:-:S04]  /*2ed0*/  LEA R14, P1, R12, R24, 0x2 ;  /* 0x000000180c0e7211 */ /* 0x004fc800078210ff */
        /* <DEDUP_REMOVED lines=10> */
[----:B-1---5:R1:W-:Y:S04]  /*2f80*/  STS.128 [R32], R4 ;  /* 0x0000000420007388 */ /* 0x0223e80000000c00 */
[----:B---3--:R3:W-:Y:S01]  /*2f90*/  STS.128 [R32+0x200], R8 ;  /* 0x0002000820007388 */ /* 0x0087e20000000c00 */
[----:B------:R-:W-:-:S03]  /*2fa0*/  NOP ;  /* 0x0000000000007918 */ /* 0x000fc60000000000 */
[----:B------:R4:W5:Y:S01]  /*2fb0*/  LDG.E R67, desc[UR30][R66.64] ;  /* 0x0000001e42437981 */ /* 0x000962000c1e1900 */
[----:B------:R-:W4:Y:S01]  /*2fc0*/  S2UR UR10, SR_CgaCtaId ;  /* 0x00000000000a79c3 */ /* 0x000f220000008800 */
[----:B------:R-:W-:Y:S01]  /*2fd0*/  UIADD3 UR11, UPT, UPT, UR33, UR8, URZ ;  /* 0x00000008210b7290 */ /* 0x000fe2000fffe0ff */
[C---:B------:R-:W-:Y:S01]  /*2fe0*/  ISETP.NE.AND P2, PT, R20.reuse, RZ, PT ;  /* 0x000000ff1400720c */ /* 0x040fe20003f45270 */
[----:B0-----:R-:W0:Y:S01]  /*2ff0*/  LDS.128 R12, [R3] ;  /* 0x00000000030c7984 */ /* 0x001e220000000c00 */
[----:B------:R-:W-:Y:S01]  /*3000*/  UMOV UR9, 0x400 ;  /* 0x0000040000097882 */ /* 0x000fe20000000000 */
[----:B------:R-:W-:Y:S01]  /*3010*/  ISETP.NE.AND P1, PT, R20, 0x3f, PT ;  /* 0x0000003f1400780c */ /* 0x000fe20003f25270 */
[----:B------:R-:W-:Y:S01]  /*3020*/  FMUL.FTZ R150, R120, R71 ;  /* 0x0000004778967220 */ /* 0x000fe20000410000 */
[----:B------:R-:W0:Y:S01]  /*3030*/  LDS.128 R16, [R3+0x10] ;  /* 0x0000100003107984 */ /* 0x000e220000000c00 */
[----:B-1----:R-:W-:Y:S01]  /*3040*/  SEL R4, R57, UR11, P2 ;  /* 0x0000000b39047c07 */ /* 0x002fe20009000000 */
[----:B------:R-:W-:Y:S01]  /*3050*/  FMUL.FTZ R5, R113, R64 ;  /* 0x0000004071057220 */ /* 0x000fe20000410000 */
[----:B------:R-:W-:Y:S01]  /*3060*/  FMUL.FTZ R6, R146, R97 ;  /* 0x0000006192067220 */ /* 0x000fe20000410000 */
[----:B---3--:R-:W-:Y:S01]  /*3070*/  FMUL.FTZ R8, R114, R65 ;  /* 0x0000004172087220 */ /* 0x008fe20000410000 */
        /* <DEDUP_REMOVED lines=8> */
[-C--:B------:R-:W-:Y:S01]  /*3100*/  FMUL.FTZ R185, R113, R2.reuse ;  /* 0x0000000271b97220 */ /* 0x080fe20000410000 */
[-C--:B------:R-:W-:Y:S01]  /*3110*/  FMUL.FTZ R10, R146, R2.reuse ;  /* 0x00000002920a7220 */ /* 0x080fe20000410000 */
[-C--:B----4-:R-:W-:Y:S01]  /*3120*/  FMUL.FTZ R66, R114, R2.reuse ;  /* 0x0000000272427220 */ /* 0x090fe20000410000 */
        /* <DEDUP_REMOVED lines=22> */
[----:B0-----:R-:W-:Y:S01]  /*3290*/  PRMT R11, R12, 0x7632, R11 ;  /* 0x000076320c0b7816 */ /* 0x001fe2000000000b */
[----:B------:R-:W0:Y:S01]  /*32a0*/  MUFU.EX2 R159, R159 ;  /* 0x0000009f009f7308 */ /* 0x000e220000000800 */
[----:B------:R-:W-:Y:S01]  /*32b0*/  PRMT R157, R13, 0x7632, R157 ;  /* 0x000076320d9d7816 */ /* 0x000fe2000000009d */
[----:B-1----:R1:W-:Y:S01]  /*32c0*/  STS [R4+0x1d10], R185 ;  /* 0x001d10b904007388 */ /* 0x0023e20000000800 */
[----:B------:R-:W-:Y:S01]  /*32d0*/  PRMT R156, R14, 0x7632, R156 ;  /* 0x000076320e9c7816 */ /* 0x000fe2000000009c */
[----:B------:R-:W4:Y:S01]  /*32e0*/  MUFU.EX2 R160, R160 ;  /* 0x000000a000a07308 */ /* 0x000f220000000800 */
[----:B------:R-:W-:-:S02]  /*32f0*/  PRMT R155, R15, 0x7632, R155 ;  /* 0x000076320f9b7816 */ /* 0x000fc4000000009b */
[----:B------:R-:W-:Y:S01]  /*3300*/  PRMT R154, R16, 0x7632, R154 ;  /* 0x00007632109a7816 */ /* 0x000fe2000000009a */
[----:B------:R-:W0:Y:S01]  /*3310*/  MUFU.EX2 R175, R175 ;  /* 0x000000af00af7308 */ /* 0x000e220000000800 */
[----:B------:R-:W-:Y:S02]  /*3320*/  PRMT R153, R17, 0x7632, R153 ;  /* 0x0000763211997816 */ /* 0x000fe40000000099 */
[C---:B------:R-:W-:Y:S01]  /*3330*/  PRMT R152, R18.reuse, 0x7632, R152 ;  /* 0x0000763212987816 */ /* 0x040fe20000000098 */
[----:B------:R-:W0:Y:S01]  /*3340*/  MUFU.EX2 R183, R183 ;  /* 0x000000b700b77308 */ /* 0x000e220000000800 */
[----:B------:R-:W-:Y:S01]  /*3350*/  PRMT R151, R19, 0x7632, R151 ;  /* 0x0000763213977816 */ /* 0x000fe20000000097 */
[----:B-1----:R-:W-:Y:S01]  /*3360*/  FMUL.FTZ R4, R145, R103 ;  /* 0x0000006791047220 */ /* 0x002fe20000410000 */
[----:B------:R-:W-:Y:S01]  /*3370*/  SHF.L.U32 R17, R17, 0x10, RZ ;  /* 0x0000001011117819 */ /* 0x000fe200000006ff */
[----:B------:R-:W1:Y:S01]  /*3380*/  MUFU.EX2 R184, R184 ;  /* 0x000000b800b87308 */ /* 0x000e620000000800 */
[----:B------:R-:W-:-:S02]  /*3390*/  SHF.L.U32 R18, R18, 0x10, RZ ;  /* 0x0000001012127819 */ /* 0x000fc400000006ff */
        /* <DEDUP_REMOVED lines=54> */
[----:B------:R-:W-:Y:S01]  /*3700*/  FMUL.FTZ R67, R152, R205 ;  /* 0x000000cd98437220 */ /* 0x000fe20000410000 */
[----:B------:R-:W-:Y:S06]  /*3710*/  BAR.SYNC.DEFER_BLOCKING 0x0 ;  /* 0x0000000000007b1d */ /* 0x000fec0000010000 */
[----:B01234-:R-:W-:Y:S05]  /*3720*/  @P1 BRA `(.L_x_5819) ;  /* 0x0000000000241947 */ /* 0x01ffea0003800000 */
        /* <DEDUP_REMOVED lines=9> */
.L_x_5819:
[----:B------:R-:W-:-:S06]  /*37c0*/  LEA R205, R20, UR10, 0x2 ;  /* 0x0000000a14cd7c11 */ /* 0x000fcc000f8e10ff */
[----:B------:R-:W0:Y:S02]  /*37d0*/  LDS R205, [R205+0x2514] ;  /* 0x00251400cdcd7984 */ /* 0x000e240000000800 */
.L_x_5820:
[----:B------:R-:W-:Y:S05]  /*37e0*/  BSYNC.RECONVERGENT B0 ;  /* 0x0000000000007941 */ /* 0x000fea0003800200 */
.L_x_5818:
        /* <DEDUP_REMOVED lines=78> */
.L_x_5880:
[----:B------:R-:W-:Y:S01]  /*3cd0*/  ISETP.GE.AND P3, PT, R62, 0x10, PT ;  /* 0x000000103e00780c */ /* 0x000fe20003f66270 */
[----:B----4-:R-:W-:Y:S01]  /*3ce0*/  FFMA.FTZ R5, R7, R5, R4 ;  /* 0x0000000507057223 */ /* 0x010fe20000010004 */
[----:B------:R-:W-:-:S04]  /*3cf0*/  UMOV UR9, 0xffffffff ;  /* 0xffffffff00097882 */ /* 0x000fc80000000000 */
[----:B------:R-:W-:-:S07]  /*3d00*/  FSEL R172, R4, R5, !P3 ;  /* 0x0000000504ac7208 */ /* 0x000fce0005800000 */
[----:B--23--:R-:W-:Y:S01]  /*3d10*/  @P3 FMUL.FTZ R7, R7, R174 ;  /* 0x000000ae07073220 */ /* 0x00cfe20000410000 */
[----:B------:R-:W-:Y:S06]  /*3d20*/  BRA.DIV UR9, `(.L_x_5823) ;  /* 0x00000032091c7947 */ /* 0x000fec000b800000 */
.L_x_5883:
[----:B------:R-:W-:-:S03]  /*3d30*/  UMOV UR9, 0xffffffff ;  /* 0xffffffff00097882 */ /* 0x000fc60000000000 */
[----:B------:R-:W-:Y:S05]  /*3d40*/  BRA.DIV UR9, `(.L_x_5824) ;  /* 0x00000032093c7947 */ /* 0x000fea000b800000 */
.L_x_5886:
[----:B------:R-:W-:-:S03]  /*3d50*/  UMOV UR9, 0xffffffff ;  /* 0xffffffff00097882 */ /* 0x000fc60000000000 */
[----:B------:R-:W-:Y:S05]  /*3d60*/  BRA.DIV UR9, `(.L_x_5825) ;  /* 0x00000032095c7947 */ /* 0x000fea000b800000 */
[----:B------:R2:W3:Y:S04]  /*3d70*/  SHFL.UP PT, R174, R7, 0x1, RZ ;  /* 0x0420000007ae7989 */ /* 0x0004e800000e00ff */
[----:B------:R2:W4:Y:S04]  /*3d80*/  SHFL.UP PT, R207, R172, 0x1, RZ ;  /* 0x04200000accf7989 */ /* 0x00052800000e00ff */
[----:B-----5:R2:W0:Y:S04]  /*3d90*/  SHFL.IDX PT, R4, R8, RZ, 0x1f ;  /* 0x00001fff08047589 */ /* 0x02042800000e0000 */
[----:B------:R2:W0:Y:S02]  /*3da0*/  SHFL.IDX PT, R5, R9, RZ, 0x1f ;  /* 0x00001fff09057589 */ /* 0x00042400000e0000 */
.L_x_5892:
[----:B--2---:R-:W2:Y:S01]  /*3db0*/  LDS.64 R6, [R34+0x1900] ;  /* 0x0019000022067984 */ /* 0x004ea20000000a00 */
[C---:B0--34-:R-:W-:Y:S01]  /*3dc0*/  @P2 FFMA.FTZ R5, R174.reuse, R5, R207 ;  /* 0x00000005ae052223 */ /* 0x059fe200000100cf */
[----:B------:R-:W-:-:S03]  /*3dd0*/  @P2 FMUL.FTZ R4, R174, R4 ;  /* 0x00000004ae042220 */ /* 0x000fc60000410000 */
[-C--:B--2---:R-:W-:Y:S01]  /*3de0*/  FFMA.FTZ R7, R5, R6.reuse, R7 ;  /* 0x0000000605077223 */ /* 0x084fe20000010007 */
[----:B------:R-:W-:-:S05]  /*3df0*/  FMUL.FTZ R6, R4, R6 ;  /* 0x0000000604067220 */ /* 0x000fca0000410000 */
[----:B------:R3:W-:Y:S02]  /*3e00*/  STS.128 [R34+0x1900], R4 ;  /* 0x0019000422007388 */ /* 0x0007e40000000c00 */
.L_x_5821:
        /* <DEDUP_REMOVED lines=108> */
.L_x_5909:
        /* <DEDUP_REMOVED lines=10> */
.L_x_5826:
[----:B------:R-:W-:Y:S05]  /*4570*/  WARPSYNC.ALL ;  /* 0x0000000000007948 */ /* 0x000fea0003800000 */
[----:B------:R-:W-:Y:S01]  /*4580*/  BAR.SYNC.DEFER_BLOCKING 0x0 ;  /* 0x0000000000007b1d */ /* 0x000fe20000010000 */
[----:B------:R-:W-:Y:S01]  /*4590*/  FADD.FTZ R2, -R2, R207 ;  /* 0x000000cf02027221 */ /* 0x000fe20000010100 */
        /* <DEDUP_REMOVED lines=14> */
[----:B------:R-:W-:Y:S01]  /*4680*/  BSSY.RECONVERGENT B0, `(.L_x_5828) ;  /* 0x0000073000007945 */ /* 0x000fe20003800200 */
[----:B------:R-:W-:Y:S01]  /*4690*/  FADD.FTZ R19, -R19, R172 ;  /* 0x000000ac13137221 */ /* 0x000fe20000010100 */
[----:B0-----:R-:W0:Y:S04]  /*46a0*/  LDS R5, [R53+0x1b14] ;  /* 0x001b140035057984 */ /* 0x001e280000000800 */
[----:B------:R1:W-:Y:S01]  /*46b0*/  @!P1 STS.64 [UR9+0x2610], R8 ;  /* 0x00261008ff009988 */ /* 0x0003e20008000a09 */
[----:B0-----:R-:W-:Y:S01]  /*46c0*/  FFMA.FTZ R205, R5, R205, R204 ;  /* 0x000000cd05cd7223 */ /* 0x001fe200000100cc */
[----:B------:R-:W-:-:S03]  /*46d0*/  FFMA.FTZ R5, R0, R207, RZ ;  /* 0x000000cf00057223 */ /* 0x000fc600000100ff */
[-C--:B------:R-:W-:Y:S01]  /*46e0*/  FFMA.FTZ R203, R203, R205.reuse, R202 ;  /* 0x000000cdcbcb7223 */ /* 0x080fe200000100ca */
[----:B------:R-:W-:Y:S01]  /*46f0*/  FFMA.FTZ R5, R88, R206, R5 ;  /* 0x000000ce58057223 */ /* 0x000fe20000010005 */
[----:B------:R-:W-:Y:S02]  /*4700*/  FMUL.FTZ R202, R140, R205 ;  /* 0x000000cd8cca7220 */ /* 0x000fe40000410000 */
[-C--:B------:R-:W-:Y:S01]  /*4710*/  FFMA.FTZ R201, R201, R203.reuse, R200 ;  /* 0x000000cbc9c97223 */ /* 0x080fe200000100c8 */
[----:B------:R-:W-:Y:S01]  /*4720*/  FFMA.FTZ R5, R96, R208, R5 ;  /* 0x000000d060057223 */ /* 0x000fe20000010005 */
[----:B------:R-:W-:Y:S02]  /*4730*/  FMUL.FTZ R200, R137, R203 ;  /* 0x000000cb89c87220 */ /* 0x000fe40000410000 */
[----:B------:R-:W-:Y:S01]  /*4740*/  FFMA.FTZ R199, R198, R201, R199 ;  /* 0x000000c9c6c77223 */ /* 0x000fe200000100c7 */
[----:B------:R-:W-:Y:S01]  /*4750*/  FFMA.FTZ R4, R86, R209, R5 ;  /* 0x000000d156047223 */ /* 0x000fe20000010005 */
[----:B------:R-:W-:-:S02]  /*4760*/  P2R R198, PR, RZ, 0x2 ;  /* 0x00000002ffc67803 */ /* 0x000fc40000000000 */
[-C--:B------:R-:W-:Y:S01]  /*4770*/  FFMA.FTZ R197, R197, R199.reuse, R196 ;  /* 0x000000c7c5c57223 */ /* 0x080fe200000100c4 */
[----:B------:R-:W-:Y:S01]  /*4780*/  FFMA.FTZ R5, R79, R210, R4 ;  /* 0x000000d24f057223 */ /* 0x000fe20000010004 */
[----:B-1----:R-:W-:Y:S01]  /*4790*/  FMUL.FTZ R9, R132, R199 ;  /* 0x000000c784097220 */ /* 0x002fe20000410000 */
[----:B------:R-:W-:Y:S01]  /*47a0*/  FMUL.FTZ R196, R141, R201 ;  /* 0x000000c98dc47220 */ /* 0x000fe20000410000 */
[----:B------:R-:W-:Y:S01]  /*47b0*/  FFMA.FTZ R195, R194, R197, R195 ;  /* 0x000000c5c2c37223 */ /* 0x000fe200000100c3 */
[----:B------:R-:W-:Y:S01]  /*47c0*/  FFMA.FTZ R5, R84, R211, R5 ;  /* 0x000000d354057223 */ /* 0x000fe20000010005 */
[----:B------:R-:W-:Y:S02]  /*47d0*/  FMUL.FTZ R194, R142, R197 ;  /* 0x000000c58ec27220 */ /* 0x000fe40000410000 */
[----:B------:R-:W-:Y:S01]  /*47e0*/  FFMA.FTZ R193, R190, R195, R193 ;  /* 0x000000c3bec17223 */ /* 0x000fe200000100c1 */
[----:B------:R-:W-:Y:S01]  /*47f0*/  FFMA.FTZ R7, R94, R213, R5 ;  /* 0x000000d55e077223 */ /* 0x000fe20000010005 */
[----:B------:R-:W-:-:S02]  /*4800*/  FMUL.FTZ R190, R120, R195 ;  /* 0x000000c378be7220 */ /* 0x000fc40000410000 */
[-C--:B------:R-:W-:Y:S01]  /*4810*/  FFMA.FTZ R191, R191, R193.reuse, R188 ;  /* 0x000000c1bfbf7223 */ /* 0x080fe200000100bc */
[----:B------:R-:W-:Y:S01]  /*4820*/  FFMA.FTZ R212, R82, R212, R7 ;  /* 0x000000d452d47223 */ /* 0x000fe20000010007 */
[----:B------:R-:W-:Y:S02]  /*4830*/  FMUL.FTZ R188, R143, R193 ;  /* 0x000000c18fbc7220 */ /* 0x000fe40000410000 */
[----:B------:R-:W-:Y:S01]  /*4840*/  FFMA.FTZ R186, R186, R191, R189 ;  /* 0x000000bfbaba7223 */ /* 0x000fe200000100bd */
[----:B------:R-:W-:-:S03]  /*4850*/  FFMA.FTZ R207, R77, R214, R212 ;  /* 0x000000d64dcf7223 */ /* 0x000fc600000100d4 */
[----:B------:R-:W-:Y:S01]  /*4860*/  FFMA.FTZ R187, R184, R186, R187 ;  /* 0x000000bab8bb7223 */ /* 0x000fe200000100bb */
[----:B------:R-:W-:-:S03]  /*4870*/  FFMA.FTZ R207, R80, R217, R207 ;  /* 0x000000d950cf7223 */ /* 0x000fc600000100cf */
[----:B------:R-:W-:Y:S01]  /*4880*/  FFMA.FTZ R183, R183, R187, R182 ;  /* 0x000000bbb7b77223 */ /* 0x000fe200000100b6 */
[----:B------:R-:W-:Y:S01]  /*4890*/  FMUL.FTZ R182, R145, R186 ;  /* 0x000000ba91b67220 */ /* 0x000fe20000410000 */
[----:B------:R-:W-:Y:S02]  /*48a0*/  FFMA.FTZ R207, R92, R215, R207 ;  /* 0x000000d75ccf7223 */ /* 0x000fe400000100cf */
[----:B------:R-:W-:Y:S01]  /*48b0*/  FFMA.FTZ R175, R175, R183, R180 ;  /* 0x000000b7afaf7223 */ /* 0x000fe200000100b4 */
[----:B------:R-:W-:Y:S01]  /*48c0*/  FMUL.FTZ R180, R116, R187 ;  /* 0x000000bb74b47220 */ /* 0x000fe20000410000 */
[----:B------:R-:W-:Y:S02]  /*48d0*/  FMUL.FTZ R184, R103, R182 ;  /* 0x000000b667b87220 */ /* 0x000fe40000410000 */
[-C--:B------:R-:W-:Y:S01]  /*48e0*/  FFMA.FTZ R181, R160, R175.reuse, R181 ;  /* 0x000000afa0b57223 */ /* 0x080fe200000100b5 */
[----:B------:R-:W-:Y:S01]  /*48f0*/  FMUL.FTZ R189, R111, R175 ;  /* 0x000000af6fbd7220 */ /* 0x000fe20000410000 */
[----:B------:R-:W-:-:S02]  /*4900*/  FMUL.FTZ R160, R147, R183 ;  /* 0x000000b793a07220 */ /* 0x000fc40000410000 */
[----:B------:R-:W-:Y:S01]  /*4910*/  FFMA.FTZ R159, R159, R181, R170 ;  /* 0x000000b59f9f7223 */ /* 0x000fe200000100aa */
[----:B------:R-:W-:Y:S01]  /*4920*/  FMUL.FTZ R8, R68, R189 ;  /* 0x000000bd44087220 */ /* 0x000fe20000410000 */
[----:B------:R-:W-:Y:S02]  /*4930*/  FMUL.FTZ R170, R101, R160 ;  /* 0x000000a065aa7220 */ /* 0x000fe40000410000 */
[----:B------:R-:W-:Y:S01]  /*4940*/  FFMA.FTZ R171, R66, R159, R171 ;  /* 0x0000009f42ab7223 */ /* 0x000fe200000100ab */
[----:B------:R-:W-:-:S03]  /*4950*/  FMUL.FTZ R66, R144, R181 ;  /* 0x000000b590427220 */ /* 0x000fc60000410000 */
[-C--:B------:R-:W-:Y:S01]  /*4960*/  FFMA.FTZ R173, R10, R171.reuse, R173 ;  /* 0x000000ab0aad7223 */ /* 0x080fe200000100ad */
[----:B------:R-:W-:-:S03]  /*4970*/  FMUL.FTZ R6, R146, R171 ;  /* 0x000000ab92067220 */ /* 0x000fc60000410000 */
[----:B------:R-:W-:Y:S01]  /*4980*/  FMUL.FTZ R5, R113, R173 ;  /* 0x000000ad71057220 */ /* 0x000fe20000410000 */
[----:B------:R-:W-:-:S03]  /*4990*/  FMUL.FTZ R10, R97, R6 ;  /* 0x00000006610a7220 */ /* 0x000fc60000410000 */
[-C--:B------:R-:W-:Y:S01]  /*49a0*/  FFMA.FTZ R4, R2, R5.reuse, RZ ;  /* 0x0000000502047223 */ /* 0x080fe200000100ff */
[----:B------:R-:W-:-:S03]  /*49b0*/  FMUL.FTZ R5, R64, R5 ;  /* 0x0000000540057220 */ /* 0x000fc60000410000 */
[----:B------:R-:W-:Y:S01]  /*49c0*/  FFMA.FTZ R4, R179, R6, R4 ;  /* 0x00000006b3047223 */ /* 0x000fe20000010004 */
[----:B------:R-:W-:Y:S01]  /*49d0*/  FMUL.FTZ R6, R114, R159 ;  /* 0x0000009f72067220 */ /* 0x000fe20000410000 */
[----:B------:R0:W-:Y:S03]  /*49e0*/  STS [R52+0x850], R5 ;  /* 0x0008500534007388 */ /* 0x0001e60000000800 */
[-C--:B------:R-:W-:Y:S01]  /*49f0*/  FFMA.FTZ R7, R177, R6.reuse, R4 ;  /* 0x00000006b1077223 */ /* 0x080fe20000010004 */
[----:B------:R-:W-:Y:S01]  /*4a00*/  FMUL.FTZ R6, R65, R6 ;  /* 0x0000000641067220 */ /* 0x000fe20000410000 */
[-C--:B------:R-:W-:Y:S01]  /*4a10*/  FMUL.FTZ R4, R99, R66.reuse ;  /* 0x0000004263047220 */ /* 0x080fe20000410000 */
[----:B------:R1:W-:Y:S01]  /*4a20*/  STS [R51+0x4], R10 ;  /* 0x0000040a33007388 */ /* 0x0003e20000000800 */
[----:B------:R-:W-:Y:S01]  /*4a30*/  FFMA.FTZ R66, R166, R66, R7 ;  /* 0x00000042a6427223 */ /* 0x000fe20000010007 */
[----:B0-----:R-:W-:-:S02]  /*4a40*/  FMUL.FTZ R5, R117, R191 ;  /* 0x000000bf75057220 */ /* 0x001fc40000410000 */
[----:B------:R0:W-:Y:S01]  /*4a50*/  STS [R51+0x8], R6 ;  /* 0x0000080633007388 */ /* 0x0001e20000000800 */
[----:B------:R-:W-:-:S03]  /*4a60*/  FFMA.FTZ R189, R169, R189, R66 ;  /* 0x000000bda9bd7223 */ /* 0x000fc60000010042 */
[----:B------:R2:W-:Y:S01]  /*4a70*/  STS [R51+0xc], R4 ;  /* 0x00000c0433007388 */ /* 0x0005e20000000800 */
[----:B-1----:R-:W-:Y:S01]  /*4a80*/  FMUL.FTZ R10, R69, R180 ;  /* 0x000000b4450a7220 */ /* 0x002fe20000410000 */
[----:B------:R-:W-:Y:S02]  /*4a90*/  FFMA.FTZ R189, R164, R160, R189 ;  /* 0x000000a0a4bd7223 */ /* 0x000fe400000100bd */
[----:B------:R1:W-:Y:S01]  /*4aa0*/  STS [R51+0x10], R8 ;  /* 0x0000100833007388 */ /* 0x0003e20000000800 */
[----:B0-----:R-:W-:Y:S01]  /*4ab0*/  FMUL.FTZ R6, R70, R5 ;  /* 0x0000000546067220 */ /* 0x001fe20000410000 */
[----:B------:R-:W-:Y:S02]  /*4ac0*/  FFMA.FTZ R180, R168, R180, R189 ;  /* 0x000000b4a8b47223 */ /* 0x000fe400000100bd */
[----:B------:R0:W-:Y:S01]  /*4ad0*/  STS [R51+0x14], R170 ;  /* 0x000014aa33007388 */ /* 0x0001e20000000800 */
[----:B--2---:R-:W-:Y:S01]  /*4ae0*/  FMUL.FTZ R4, R105, R188 ;  /* 0x000000bc69047220 */ /* 0x004fe20000410000 */
[----:B------:R-:W-:-:S02]  /*4af0*/  FFMA.FTZ R180, R163, R182, R180 ;  /* 0x000000b6a3b47223 */ /* 0x000fc400000100b4 */
        /* <DEDUP_REMOVED lines=12> */
[----:B------:R-:W-:Y:S01]  /*4bc0*/  STS [R51+0x1c], R184 ;  /* 0x00001cb833007388 */ /* 0x000fe20000000800 */
[----:B0-----:R-:W-:-:S03]  /*4bd0*/  FMUL.FTZ R4, R73, R200 ;  /* 0x000000c849047220 */ /* 0x001fc60000410000 */
[----:B------:R-:W-:Y:S01]  /*4be0*/  STS [R51+0x2c], R170 ;  /* 0x00002caa33007388 */ /* 0x000fe20000000800 */
[----:B--2---:R-:W-:-:S03]  /*4bf0*/  FMUL.FTZ R8, R115, R202 ;  /* 0x000000ca73087220 */ /* 0x004fc60000410000 */
[----:B------:R-:W-:Y:S04]  /*4c00*/  STS [R51+0x30], R10 ;  /* 0x0000300a33007388 */ /* 0x000fe80000000800 */
[----:B------:R0:W-:Y:S04]  /*4c10*/  STS [R51+0x34], R6 ;  /* 0x0000340633007388 */ /* 0x0001e80000000800 */
[----:B------:R1:W-:Y:S04]  /*4c20*/  STS [R51+0x38], R4 ;  /* 0x0000380433007388 */ /* 0x0003e80000000800 */
[----:B------:R2:W-:Y:S01]  /*4c30*/  STS [R51+0x3c], R8 ;  /* 0x00003c0833007388 */ /* 0x0005e20000000800 */
[----:B0-----:R-:W-:Y:S01]  /*4c40*/  IMAD.WIDE.U32 R6, R28, UR8, R30 ;  /* 0x000000081c067c25 */ /* 0x001fe2000f8e001e */
[----:B------:R-:W-:Y:S03]  /*4c50*/  BAR.SYNC.DEFER_BLOCKING 0x0 ;  /* 0x0000000000007b1d */ /* 0x000fe60000010000 */
[----:B------:R-:W-:Y:S01]  /*4c60*/  IMAD R5, R29, UR8, R7 ;  /* 0x000000081d057c24 */ /* 0x000fe2000f8e0207 */
[----:B-1----:R-:W-:Y:S01]  /*4c70*/  LEA R4, P1, R6, UR38, 0x2 ;  /* 0x0000002606047c11 */ /* 0x002fe2000f8210ff */
[----:B------:R-:W-:Y:S01]  /*4c80*/  FADD.FTZ R7, -R150, R178 ;  /* 0x000000b296077221 */ /* 0x000fe20000010100 */
[----:B--2---:R-:W-:-:S02]  /*4c90*/  FFMA.FTZ R8, R78, R185, R207 ;  /* 0x000000b94e087223 */ /* 0x004fc400000100cf */
[----:B------:R-:W-:Y:S01]  /*4ca0*/  LEA.HI.X R5, R6, UR39, R5, 0x2, P1 ;  /* 0x0000002706057c11 */ /* 0x000fe200088f1405 */
[----:B------:R-:W-:Y:S01]  /*4cb0*/  FFMA.FTZ R188, R7, R9, R188 ;  /* 0x0000000907bc7223 */ /* 0x000fe200000100bc */
[----:B------:R-:W-:Y:S01]  /*4cc0*/  IADD3 R6, PT, PT, -R192, UR40, RZ ;  /* 0x00000028c0067c10 */ /* 0x000fe2000fffe1ff */
[----:B------:R-:W-:Y:S02]  /*4cd0*/  FFMA.FTZ R185, R75, R178, R8 ;  /* 0x000000b24bb97223 */ /* 0x000fe40000010008 */
[----:B------:R-:W-:Y:S01]  /*4ce0*/  FFMA.FTZ R188, R67, R196, R188 ;  /* 0x000000c443bc7223 */ /* 0x000fe200000100bc */
[----:B------:R-:W-:Y:S01]  /*4cf0*/  ISETP.GE.AND P1, PT, R6, 0x1, PT ;  /* 0x000000010600780c */ /* 0x000fe20003f26270 */
[----:B------:R-:W-:Y:S01]  /*4d00*/  FFMA.FTZ R185, R76, R176, R185 ;  /* 0x000000b04cb97223 */ /* 0x000fe200000100b9 */
[C---:B------:R-:W-:Y:S01]  /*4d10*/  ISETP.GE.AND P2, PT, R6.reuse, 0x41, PT ;  /* 0x000000410600780c */ /* 0x040fe20003f46270 */
[----:B------:R-:W-:Y:S01]  /*4d20*/  FFMA.FTZ R188, R149, R200, R188 ;  /* 0x000000c895bc7223 */ /* 0x000fe200000100bc */
[----:B------:R-:W-:Y:S01]  /*4d30*/  ISETP.GE.AND P3, PT, R6, 0x81, PT ;  /* 0x000000810600780c */ /* 0x000fe20003f66270 */
[----:B------:R-:W-:Y:S01]  /*4d40*/  FFMA.FTZ R185, R90, R174, R185 ;  /* 0x000000ae5ab97223 */ /* 0x000fe200000100b9 */
[----:B------:R-:W-:-:S03]  /*4d50*/  ISETP.GE.AND P4, PT, R6, 0xc1, PT ;  /* 0x000000c10600780c */ /* 0x000fc60003f86270 */
[----:B------:R-:W-:Y:S01]  /*4d60*/  FFMA.FTZ R172, R74, R172, R185 ;  /* 0x000000ac4aac7223 */ /* 0x000fe200000100b9 */
[----:B------:R0:W1:Y:S03]  /*4d70*/  LDS R189, [R50+0x950] ;  /* 0x0009500032bd7984 */ /* 0x0000660000000800 */
[----:B------:R-:W-:Y:S06]  /*4d80*/  @!P1 BRA `(.L_x_5829) ;  /* 0x0000000000089947 */ /* 0x000fec0003800000 */
[----:B------:R-:W2:Y:S04]  /*4d90*/  LDS R9, [R54+0x850] ;  /* 0x0008500036097984 */ /* 0x000ea80000000800 */
[----:B--2---:R2:W-:Y:S02]  /*4da0*/  REDG.E.ADD.F32.FTZ.RN.STRONG.GPU desc[UR30][R4.64], R9 ;  /* 0x00000009040079a6 */ /* 0x0045e4000c12f31e */
.L_x_5829:
[----:B------:R-:W-:Y:S05]  /*4db0*/  BSYNC.RECONVERGENT B0 ;  /* 0x0000000000007941 */ /* 0x000fea0003800200 */
.L_x_5828:
[----:B------:R-:W-:Y:S04]  /*4dc0*/  BSSY.RECONVERGENT B0, `(.L_x_5830) ;  /* 0x0000003000007945 */ /* 0x000fe80003800200 */
[----:B------:R-:W-:Y:S05]  /*4dd0*/  @!P2 BRA `(.L_x_5831) ;  /* 0x000000000004a947 */ /* 0x000fea0003800000 */
[----:B-1----:R3:W-:Y:S02]  /*4de0*/  REDG.E.ADD.F32.FTZ.RN.STRONG.GPU desc[UR30][R4.64+0x100], R189 ;  /* 0x000100bd040079a6 */ /* 0x0027e4000c12f31e */
.L_x_5831:
[----:B------:R-:W-:Y:S05]  /*4df0*/  BSYNC.RECONVERGENT B0 ;  /* 0x0000000000007941 */ /* 0x000fea0003800200 */
.L_x_5830:
[----:B--2---:R2:W4:Y:S01]  /*4e00*/  LDS R9, [R49+0xa50] ;  /* 0x000a500031097984 */ /* 0x0045220000000800 */
[----:B------:R-:W-:Y:S04]  /*4e10*/  BSSY.RECONVERGENT B0, `(.L_x_5832) ;  /* 0x0000003000007945 */ /* 0x000fe80003800200 */
[----:B------:R-:W-:Y:S05]  /*4e20*/  @!P3 BRA `(.L_x_5833) ;  /* 0x000000000004b947 */ /* 0x000fea0003800000 */
[----:B----4-:R4:W-:Y:S02]  /*4e30*/  REDG.E.ADD.F32.FTZ.RN.STRONG.GPU desc[UR30][R4.64+0x200], R9 ;  /* 0x00020009040079a6 */ /* 0x0109e4000c12f31e */
.L_x_5833:
[----:B------:R-:W-:Y:S05]  /*4e40*/  BSYNC.RECONVERGENT B0 ;  /* 0x0000000000007941 */ /* 0x000fea0003800200 */
.L_x_5832:
[----:B----4-:R4:W0:Y:S01]  /*4e50*/  LDS R9, [R48+0xb50] ;  /* 0x000b500030097984 */ /* 0x0108220000000800 */
[----:B------:R-:W-:Y:S04]  /*4e60*/  BSSY.RECONVERGENT B0, `(.L_x_5834) ;  /* 0x0000003000007945 */ /* 0x000fe80003800200 */
[----:B------:R-:W-:Y:S05]  /*4e70*/  @!P4 BRA `(.L_x_5835) ;  /* 0x000000000004c947 */ /* 0x000fea0003800000 */
[----:B0-----:R0:W-:Y:S02]  /*4e80*/  REDG.E.ADD.F32.FTZ.RN.STRONG.GPU desc[UR30][R4.64+0x300], R9 ;  /* 0x00030009040079a6 */ /* 0x0011e4000c12f31e */
.L_x_5835:
[----:B------:R-:W-:Y:S05]  /*4e90*/  BSYNC.RECONVERGENT B0 ;  /* 0x0000000000007941 */ /* 0x000fea0003800200 */
.L_x_5834:
[----:B------:R1:W1:Y:S01]  /*4ea0*/  LDS R185, [R47+0xc50] ;  /* 0x000c50002fb97984 */ /* 0x0002620000000800 */
[C---:B------:R-:W-:Y:S01]  /*4eb0*/  ISETP.GE.AND P6, PT, R6.reuse, 0x101, PT ;  /* 0x000001010600780c */ /* 0x040fe20003fc6270 */
[----:B------:R-:W-:Y:S01]  /*4ec0*/  BSSY.RECONVERGENT B0, `(.L_x_5836) ;  /* 0x0000009000007945 */ /* 0x000fe20003800200 */
[----:B0-----:R-:W-:Y:S01]  /*4ed0*/  FFMA.FTZ R9, R19, R202, R188 ;  /* 0x000000ca13097223 */ /* 0x001fe200000100bc */
[C---:B------:R-:W-:Y:S02]  /*4ee0*/  ISETP.GE.AND P1, PT, R6.reuse, 0x141, PT ;  /* 0x000001410600780c */ /* 0x040fe40003f26270 */
[C---:B------:R-:W-:Y:S02]  /*4ef0*/  ISETP.GE.AND P2, PT, R6.reuse, 0x181, PT ;  /* 0x000001810600780c */ /* 0x040fe40003f46270 */
[C---:B------:R-:W-:Y:S02]  /*4f00*/  ISETP.GE.AND P3, PT, R6.reuse, 0x1c1, PT ;  /* 0x000001c10600780c */ /* 0x040fe40003f66270 */
[----:B------:R-:W-:-:S02]  /*4f10*/  ISETP.GE.AND P4, PT, R6, 0x201, PT ;  /* 0x000002010600780c */ /* 0x000fc40003f86270 */
[----:B------:R-:W-:Y:S02]  /*4f20*/  ISETP.GE.AND P5, PT, R6, 0x241, PT ;  /* 0x000002410600780c */ /* 0x000fe40003fa6270 */
[----:B------:R-:W-:Y:S11]  /*4f30*/  @!P6 BRA `(.L_x_5837) ;  /* 0x000000000004e947 */ /* 0x000ff60003800000 */
[----:B-1----:R0:W-:Y:S02]  /*4f40*/  REDG.E.ADD.F32.FTZ.RN.STRONG.GPU desc[UR30][R4.64+0x400], R185 ;  /* 0x000400b9040079a6 */ /* 0x0021e4000c12f31e */
.L_x_5837:
[----:B------:R-:W-:Y:S05]  /*4f50*/  BSYNC.RECONVERGENT B0 ;  /* 0x0000000000007941 */ /* 0x000fea0003800200 */
.L_x_5836:
[----:B01----:R0:W1:Y:S01]  /*4f60*/  LDS R185, [R46+0xd50] ;  /* 0x000d50002eb97984 */ /* 0x0030620000000800 */
[----:B------:R-:W-:Y:S04]  /*4f70*/  BSSY.RECONVERGENT B0, `(.L_x_5838) ;  /* 0x0000003000007945 */ /* 0x000fe80003800200 */
[----:B------:R-:W-:Y:S05]  /*4f80*/  @!P1 BRA `(.L_x_5839) ;  /* 0x0000000000049947 */ /* 0x000fea0003800000 */
[----:B-1----:R1:W-:Y:S02]  /*4f90*/  REDG.E.ADD.F32.FTZ.RN.STRONG.GPU desc[UR30][R4.64+0x500], R185 ;  /* 0x000500b9040079a6 */ /* 0x0023e4000c12f31e */
.L_x_5839:
[----:B------:R-:W-:Y:S05]  /*4fa0*/  BSYNC.RECONVERGENT B0 ;  /* 0x0000000000007941 */ /* 0x000fea0003800200 */
.L_x_5838:
[----:B-1----:R1:W0:Y:S01]  /*4fb0*/  LDS R185, [R45+0xe50] ;  /* 0x000e50002db97984 */ /* 0x0022220000000800 */
[----:B------:R-:W-:Y:S04]  /*4fc0*/  BSSY.RECONVERGENT B0, `(.L_x_5840) ;  /* 0x0000003000007945 */ /* 0x000fe80003800200 */
[----:B------:R-:W-:Y:S05]  /*4fd0*/  @!P2 BRA `(.L_x_5841) ;  /* 0x000000000004a947 */ /* 0x000fea0003800000 */
[----:B0-----:R0:W-:Y:S02]  /*4fe0*/  REDG.E.ADD.F32.FTZ.RN.STRONG.GPU desc[UR30][R4.64+0x600], R185 ;  /* 0x000600b9040079a6 */ /* 0x0011e4000c12f31e */
.L_x_5841:
[----:B------:R-:W-:Y:S05]  /*4ff0*/  BSYNC.RECONVERGENT B0 ;  /* 0x0000000000007941 */ /* 0x000fea0003800200 */
.L_x_5840:
[----:B0-----:R0:W0:Y:S01]  /*5000*/  LDS R185, [R44+0xf50] ;  /* 0x000f50002cb97984 */ /* 0x0010220000000800 */
[----:B------:R-:W-:Y:S04]  /*5010*/  BSSY.RECONVERGENT B0, `(.L_x_5842) ;  /* 0x0000003000007945 */ /* 0x000fe80003800200 */
[----:B------:R-:W-:Y:S05]  /*5020*/  @!P3 BRA `(.L_x_5843) ;  /* 0x000000000004b947 */ /* 0x000fea0003800000 */
[----:B0-----:R0:W-:Y:S02]  /*5030*/  REDG.E.ADD.F32.FTZ.RN.STRONG.GPU desc[UR30][R4.64+0x700], R185 ;  /* 0x000700b9040079a6 */ /* 0x0011e4000c12f31e */
.L_x_5843:
[----:B------:R-:W-:Y:S05]  /*5040*/  BSYNC.RECONVERGENT B0 ;  /* 0x0000000000007941 */ /* 0x000fea0003800200 */
.L_x_5842:
[----:B0-----:R0:W0:Y:S01]  /*5050*/  LDS R185, [R36+0x1050] ;  /* 0x0010500024b97984 */ /* 0x0010220000000800 */
[----:B------:R-:W-:Y:S04]  /*5060*/  BSSY.RECONVERGENT B0, `(.L_x_5844) ;  /* 0x0000003000007945 */ /* 0x000fe80003800200 */
[----:B------:R-:W-:Y:S05]  /*5070*/  @!P4 BRA `(.L_x_5845) ;  /* 0x000000000004c947 */ /* 0x000fea0003800000 */
[----:B0-----:R0:W-:Y:S02]  /*5080*/  REDG.E.ADD.F32.FTZ.RN.STRONG.GPU desc[UR30][R4.64+0x800], R185 ;  /* 0x000800b9040079a6 */ /* 0x0011e4000c12f31e */
.L_x_5845:
[----:B------:R-:W-:Y:S05]  /*5090*/  BSYNC.RECONVERGENT B0 ;  /* 0x0000000000007941 */ /* 0x000fea0003800200 */
.L_x_5844:
[----:B0-----:R0:W0:Y:S01]  /*50a0*/  LDS R185, [R43+0x1150] ;  /* 0x001150002bb97984 */ /* 0x0010220000000800 */
[----:B------:R-:W-:Y:S04]  /*50b0*/  BSSY.RECONVERGENT B0, `(.L_x_5846) ;  /* 0x0000003000007945 */ /* 0x000fe80003800200 */
[----:B------:R-:W-:Y:S05]  /*50c0*/  @!P5 BRA `(.L_x_5847) ;  /* 0x000000000004d947 */ /* 0x000fea0003800000 */
[----:B0-----:R0:W-:Y:S02]  /*50d0*/  REDG.E.ADD.F32.FTZ.RN.STRONG.GPU desc[UR30][R4.64+0x900], R185 ;  /* 0x000900b9040079a6 */ /* 0x0011e4000c12f31e */
.L_x_5847:
[----:B------:R-:W-:Y:S05]  /*50e0*/  BSYNC.RECONVERGENT B0 ;  /* 0x0000000000007941 */ /* 0x000fea0003800200 */
.L_x_5846:
        /* <DEDUP_REMOVED lines=10> */
.L_x_5849:
[----:B------:R-:W-:Y:S05]  /*5190*/  BSYNC.RECONVERGENT B0 ;  /* 0x0000000000007941 */ /* 0x000fea0003800200 */
.L_x_5848:
[----:B0-----:R0:W0:Y:S01]  /*51a0*/  LDS R185, [R41+0x1350] ;  /* 0x0013500029b97984 */ /* 0x0010220000000800 */
[----:B------:R-:W-:Y:S04]  /*51b0*/  BSSY.RECONVERGENT B0, `(.L_x_5850) ;  /* 0x0000003000007945 */ /* 0x000fe80003800200 */
[----:B------:R-:W-:Y:S05]  /*51c0*/  @!P1 BRA `(.L_x_5851) ;  /* 0x0000000000049947 */ /* 0x000fea0003800000 */
[----:B0-----:R0:W-:Y:S02]  /*51d0*/  REDG.E.ADD.F32.FTZ.RN.STRONG.GPU desc[UR30][R4.64+0xb00], R185 ;  /* 0x000b00b9040079a6 */ /* 0x0011e4000c12f31e */
.L_x_5851:
[----:B------:R-:W-:Y:S05]  /*51e0*/  BSYNC.RECONVERGENT B0 ;  /* 0x0000000000007941 */ /* 0x000fea0003800200 */
.L_x_5850:
[----:B0-----:R0:W0:Y:S01]  /*51f0*/  LDS R185, [R40+0x1450] ;  /* 0x0014500028b97984 */ /* 0x0010220000000800 */
[----:B------:R-:W-:Y:S04]  /*5200*/  BSSY.RECONVERGENT B0, `(.L_x_5852) ;  /* 0x0000003000007945 */ /* 0x000fe80003800200 */
[----:B------:R-:W-:Y:S05]  /*5210*/  @!P2 BRA `(.L_x_5853) ;  /* 0x000000000004a947 */ /* 0x000fea0003800000 */
[----:B0-----:R0:W-:Y:S02]  /*5220*/  REDG.E.ADD.F32.FTZ.RN.STRONG.GPU desc[UR30][R4.64+0xc00], R185 ;  /* 0x000c00b9040079a6 */ /* 0x0011e4000c12f31e */
.L_x_5853:
[----:B------:R-:W-:Y:S05]  /*5230*/  BSYNC.RECONVERGENT B0 ;  /* 0x0000000000007941 */ /* 0x000fea0003800200 */
.L_x_5852:
[----:B0-----:R0:W0:Y:S01]  /*5240*/  LDS R185, [R39+0x1550] ;  /* 0x0015500027b97984 */ /* 0x0010220000000800 */
[----:B------:R-:W-:Y:S04]  /*5250*/  BSSY.RECONVERGENT B0, `(.L_x_5854) ;  /* 0x0000003000007945 */ /* 0x000fe80003800200 */
[----:B------:R-:W-:Y:S05]  /*5260*/  @!P3 BRA `(.L_x_5855) ;  /* 0x000000000004b947 */ /* 0x000fea0003800000 */
[----:B0-----:R0:W-:Y:S02]  /*5270*/  REDG.E.ADD.F32.FTZ.RN.STRONG.GPU desc[UR30][R4.64+0xd00], R185 ;  /* 0x000d00b9040079a6 */ /* 0x0011e4000c12f31e */
.L_x_5855:
[----:B------:R-:W-:Y:S05]  /*5280*/  BSYNC.RECONVERGENT B0 ;  /* 0x0000000000007941 */ /* 0x000fea0003800200 */
.L_x_5854:
[----:B0-----:R0:W0:Y:S01]  /*5290*/  LDS R185, [R38+0x1650] ;  /* 0x0016500026b97984 */ /* 0x0010220000000800 */
[----:B------:R-:W-:Y:S04]  /*52a0*/  BSSY.RECONVERGENT B0, `(.L_x_5856) ;  /* 0x0000003000007945 */ /* 0x000fe80003800200 */
[----:B------:R-:W-:Y:S05]  /*52b0*/  @!P4 BRA `(.L_x_5857) ;  /* 0x000000000004c947 */ /* 0x000fea0003800000 */
[----:B0-----:R0:W-:Y:S02]  /*52c0*/  REDG.E.ADD.F32.FTZ.RN.STRONG.GPU desc[UR30][R4.64+0xe00], R185 ;  /* 0x000e00b9040079a6 */ /* 0x0011e4000c12f31e */
.L_x_5857:
[----:B------:R-:W-:Y:S05]  /*52d0*/  BSYNC.RECONVERGENT B0 ;  /* 0x0000000000007941 */ /* 0x000fea0003800200 */
.L_x_5856:
[----:B0-----:R0:W0:Y:S01]  /*52e0*/  LDS R185, [R37+0x1750] ;  /* 0x0017500025b97984 */ /* 0x0010220000000800 */
[----:B------:R-:W-:Y:S04]  /*52f0*/  BSSY.RECONVERGENT B0, `(.L_x_5858) ;  /* 0x0000003000007945 */ /* 0x000fe80003800200 */
[----:B------:R-:W-:Y:S05]  /*5300*/  @!P5 BRA `(.L_x_5859) ;  /* 0x000000000004d947 */ /* 0x000fea0003800000 */
[----:B0-----:R0:W-:Y:S02]  /*5310*/  REDG.E.ADD.F32.FTZ.RN.STRONG.GPU desc[UR30][R4.64+0xf00], R185 ;  /* 0x000f00b9040079a6 */ /* 0x0011e4000c12f31e */
.L_x_5859:
[----:B------:R-:W-:Y:S05]  /*5320*/  BSYNC.RECONVERGENT B0 ;  /* 0x0000000000007941 */ /* 0x000fea0003800200 */
.L_x_5858:
[----:B0--3--:R-:W0:Y:S01]  /*5330*/  SHFL.DOWN PT, R4, R9, 0x1, 0x1f ;  /* 0x08201f0009047f89 */ /* 0x009e2200000e0000 */
[----:B------:R-:W-:Y:S01]  /*5340*/  ISETP.GT.AND P1, PT, R62, 0x1e, PT ;  /* 0x0000001e3e00780c */ /* 0x000fe20003f24270 */
[-C--:B------:R-:W-:Y:S01]  /*5350*/  FMUL.FTZ R8, R148, R205.reuse ;  /* 0x000000cd94087220 */ /* 0x080fe20000410000 */
[----:B------:R-:W-:Y:S01]  /*5360*/  FMUL.FTZ R6, R151, R205 ;  /* 0x000000cd97067220 */ /* 0x000fe20000410000 */
[----:B------:R-:W3:Y:S01]  /*5370*/  SHFL.DOWN PT, R5, R172, 0x1, 0x1f ;  /* 0x08201f00ac057f89 */ /* 0x000ee200000e0000 */
[----:B------:R-:W-:Y:S01]  /*5380*/  FMUL.FTZ R152, R152, R201 ;  /* 0x000000c998987220 */ /* 0x000fe20000410000 */
[----:B------:R-:W-:Y:S01]  /*5390*/  FMUL.FTZ R10, R19, R8 ;  /* 0x00000008130a7220 */ /* 0x000fe20000410000 */
[----:B------:R-:W-:Y:S01]  /*53a0*/  FFMA.FTZ R121, R140, R6, R121 ;  /* 0x000000068c797223 */ /* 0x000fe20000010079 */
[----:B------:R-:W-:Y:S01]  /*53b0*/  FMUL.FTZ R158, R158, R203 ;  /* 0x000000cb9e9e7220 */ /* 0x000fe20000410000 */
[----:B------:R-:W-:Y:S01]  /*53c0*/  FFMA.FTZ R122, R141, R152, R122 ;  /* 0x000000988d7a7223 */ /* 0x000fe2000001007a */
[----:B------:R-:W-:Y:S01]  /*53d0*/  FFMA.FTZ R19, R115, R6, R10 ;  /* 0x0000000673137223 */ /* 0x000fe2000001000a */
[----:B------:R-:W-:Y:S01]  /*53e0*/  ISETP.NE.AND P2, PT, R198, RZ, PT ;  /* 0x000000ffc600720c */ /* 0x000fe20003f45270 */
[----:B------:R-:W-:Y:S01]  /*53f0*/  FMUL.FTZ R10, R153, R197 ;  /* 0x000000c5990a7220 */ /* 0x000fe20000410000 */
[----:B------:R-:W-:Y:S01]  /*5400*/  FMUL.FTZ R154, R154, R193 ;  /* 0x000000c19a9a7220 */ /* 0x000fe20000410000 */
[----:B------:R-:W-:Y:S01]  /*5410*/  FMUL.FTZ R156, R156, R183 ;  /* 0x000000b79c9c7220 */ /* 0x000fe20000410000 */
[C---:B------:R-:W-:Y:S01]  /*5420*/  FMUL.FTZ R193, R148.reuse, R193 ;  /* 0x000000c194c17220 */ /* 0x040fe20000410000 */
[----:B------:R-:W-:Y:S01]  /*5430*/  FMUL.FTZ R183, R148, R183 ;  /* 0x000000b794b77220 */ /* 0x000fe20000410000 */
[----:B------:R-:W-:Y:S01]  /*5440*/  FFMA.FTZ R123, R142, R10, R123 ;  /* 0x0000000a8e7b7223 */ /* 0x000fe2000001007b */
[----:B------:R-:W-:Y:S01]  /*5450*/  BSSY.RECONVERGENT B0, `(.L_x_5860) ;  /* 0x000007d000007945 */ /* 0x000fe20003800200 */
[----:B------:R-:W-:Y:S01]  /*5460*/  FMUL.FTZ R162, R162, R193 ;  /* 0x000000c1a2a27220 */ /* 0x000fe20000410000 */
[----:B------:R-:W-:Y:S01]  /*5470*/  FMUL.FTZ R164, R164, R183 ;  /* 0x000000b7a4a47220 */ /* 0x000fe20000410000 */
[----:B------:R-:W-:Y:S01]  /*5480*/  FFMA.FTZ R126, R137, R158, R126 ;  /* 0x0000009e897e7223 */ /* 0x000fe2000001007e */
[----:B------:R-:W-:Y:S01]  /*5490*/  FADD.FTZ R112, R19, R112 ;  /* 0x0000007013707221 */ /* 0x000fe20000010000 */
[----:B------:R-:W-:Y:S01]  /*54a0*/  FFMA.FTZ R162, R105, R154, R162 ;  /* 0x0000009a69a27223 */ /* 0x000fe200000100a2 */
[----:B0-----:R-:W-:Y:S01]  /*54b0*/  @!P1 FADD.FTZ R9, R9, R4 ;  /* 0x0000000409099221 */ /* 0x001fe20000010000 */
[----:B------:R-:W-:Y:S01]  /*54c0*/  FMUL.FTZ R4, R148, R203 ;  /* 0x000000cb94047220 */ /* 0x000fe20000410000 */
[----:B------:R-:W-:Y:S01]  /*54d0*/  FFMA.FTZ R164, R101, R156, R164 ;  /* 0x0000009c65a47223 */ /* 0x000fe200000100a4 */
[----:B------:R-:W-:Y:S01]  /*54e0*/  FFMA.FTZ R124, R143, R154, R124 ;  /* 0x0000009a8f7c7223 */ /* 0x000fe2000001007c */
[----:B---3--:R-:W-:Y:S01]  /*54f0*/  @!P1 FADD.FTZ R172, R172, R5 ;  /* 0x00000005acac9221 */ /* 0x008fe20000010000 */
[----:B------:R-:W0:Y:S01]  /*5500*/  SHFL.DOWN PT, R66, R9, 0x2, 0x1f ;  /* 0x08401f0009427f89 */ /* 0x000e2200000e0000 */
[----:B------:R-:W-:Y:S01]  /*5510*/  ISETP.GT.AND P1, PT, R62, 0x1d, PT ;  /* 0x0000001d3e00780c */ /* 0x000fe20003f24270 */
[----:B------:R-:W-:Y:S01]  /*5520*/  FMUL.FTZ R8, R149, R4 ;  /* 0x0000000495087220 */ /* 0x000fe20000410000 */
[----:B------:R-:W-:Y:S01]  /*5530*/  FMUL.FTZ R4, R148, R201 ;  /* 0x000000c994047220 */ /* 0x000fe20000410000 */
[----:B------:R-:W3:Y:S01]  /*5540*/  SHFL.DOWN PT, R5, R172, 0x2, 0x1f ;  /* 0x08401f00ac057f89 */ /* 0x000ee200000e0000 */
        /* <DEDUP_REMOVED lines=9> */
[----:B------:R-:W-:Y:S01]  /*55e0*/  FMUL.FTZ R4, R148, R197 ;  /* 0x000000c594047220 */ /* 0x000fe20000410000 */
[----:B------:R-:W-:Y:S01]  /*55f0*/  FADD.FTZ R81, R152, R81 ;  /* 0x0000005198517221 */ /* 0x000fe20000010000 */
[----:B------:R-:W-:Y:S01]  /*5600*/  FFMA.FTZ R127, R120, R6, R127 ;  /* 0x00000006787f7223 */ /* 0x000fe2000001007f */
[----:B------:R-:W-:Y:S01]  /*5610*/  FADD.FTZ R89, R164, R89 ;  /* 0x00000059a4597221 */ /* 0x000fe20000010000 */
[----:B0-----:R-:W-:Y:S01]  /*5620*/  @!P1 FADD.FTZ R9, R9, R66 ;  /* 0x0000004209099221 */ /* 0x001fe20000010000 */
[----:B---3--:R-:W-:-:S04]  /*5630*/  @!P1 FADD.FTZ R172, R172, R5 ;  /* 0x00000005acac9221 */ /* 0x008fc80000010000 */
[----:B------:R-:W0:Y:S01]  /*5640*/  SHFL.DOWN PT, R66, R9, 0x4, 0x1f ;  /* 0x08801f0009427f89 */ /* 0x000e2200000e0000 */
[----:B------:R-:W-:Y:S01]  /*5650*/  ISETP.GT.AND P1, PT, R62, 0x1b, PT ;  /* 0x0000001b3e00780c */ /* 0x000fe20003f24270 */
[----:B------:R-:W-:Y:S01]  /*5660*/  FMUL.FTZ R5, R18, R199 ;  /* 0x000000c712057220 */ /* 0x000fe20000410000 */
[----:B------:R-:W-:Y:S01]  /*5670*/  FMUL.FTZ R18, R161, R4 ;  /* 0x00000004a1127220 */ /* 0x000fe20000410000 */
[----:B------:R-:W3:Y:S01]  /*5680*/  SHFL.DOWN PT, R149, R172, 0x4, 0x1f ;  /* 0x08801f00ac957f89 */ /* 0x000ee200000e0000 */
[----:B------:R-:W-:Y:S01]  /*5690*/  FMUL.FTZ R4, R148, R195 ;  /* 0x000000c394047220 */ /* 0x000fe20000410000 */
[-C--:B------:R-:W-:Y:S01]  /*56a0*/  FFMA.FTZ R7, R72, R5.reuse, R7 ;  /* 0x0000000548077223 */ /* 0x080fe20000010007 */
[----:B------:R-:W-:Y:S01]  /*56b0*/  FFMA.FTZ R125, R132, R5, R125 ;  /* 0x00000005847d7223 */ /* 0x000fe2000001007d */
[-C--:B------:R-:W-:Y:S01]  /*56c0*/  FMUL.FTZ R5, R16, R191.reuse ;  /* 0x000000bf10057220 */ /* 0x080fe20000410000 */
[----:B------:R-:W-:Y:S01]  /*56d0*/  FMUL.FTZ R8, R165, R4 ;  /* 0x00000004a5087220 */ /* 0x000fe20000410000 */
[----:B------:R-:W-:Y:S01]  /*56e0*/  FADD.FTZ R98, R7, R98 ;  /* 0x0000006207627221 */ /* 0x000fe20000010000 */
[C---:B------:R-:W-:Y:S01]  /*56f0*/  FMUL.FTZ R4, R148.reuse, R191 ;  /* 0x000000bf94047220 */ /* 0x040fe20000410000 */
[----:B------:R-:W-:Y:S01]  /*5700*/  FFMA.FTZ R128, R117, R5, R128 ;  /* 0x0000000575807223 */ /* 0x000fe20000010080 */
[----:B------:R-:W-:Y:S01]  /*5710*/  FFMA.FTZ R7, R71, R6, R8 ;  /* 0x0000000647077223 */ /* 0x000fe20000010008 */
[-C--:B------:R-:W-:Y:S01]  /*5720*/  FMUL.FTZ R6, R15, R187.reuse ;  /* 0x000000bb0f067220 */ /* 0x080fe20000410000 */
[----:B------:R-:W-:Y:S01]  /*5730*/  FMUL.FTZ R167, R167, R4 ;  /* 0x00000004a7a77220 */ /* 0x000fe20000410000 */
[-C--:B------:R-:W-:Y:S01]  /*5740*/  FMUL.FTZ R4, R155, R186.reuse ;  /* 0x000000ba9b047220 */ /* 0x080fe20000410000 */
[C---:B------:R-:W-:Y:S01]  /*5750*/  FMUL.FTZ R186, R148.reuse, R186 ;  /* 0x000000ba94ba7220 */ /* 0x040fe20000410000 */
[C---:B------:R-:W-:Y:S01]  /*5760*/  FMUL.FTZ R187, R148.reuse, R187 ;  /* 0x000000bb94bb7220 */ /* 0x040fe20000410000 */
[-C--:B------:R-:W-:Y:S01]  /*5770*/  FMUL.FTZ R8, R157, R181.reuse ;  /* 0x000000b59d087220 */ /* 0x080fe20000410000 */
[----:B------:R-:W-:Y:S01]  /*5780*/  FMUL.FTZ R181, R148, R181 ;  /* 0x000000b594b57220 */ /* 0x000fe20000410000 */
[----:B------:R-:W-:Y:S01]  /*5790*/  FMUL.FTZ R186, R163, R186 ;  /* 0x000000baa3ba7220 */ /* 0x000fe20000410000 */
[----:B------:R-:W-:Y:S01]  /*57a0*/  FMUL.FTZ R168, R168, R187 ;  /* 0x000000bba8a87220 */ /* 0x000fe20000410000 */
[-C--:B------:R-:W-:Y:S01]  /*57b0*/  FFMA.FTZ R138, R145, R4.reuse, R138 ;  /* 0x00000004918a7223 */ /* 0x080fe2000001008a */
[----:B0-----:R-:W-:Y:S01]  /*57c0*/  @!P1 FADD.FTZ R9, R9, R66 ;  /* 0x0000004209099221 */ /* 0x001fe20000010000 */
[----:B------:R-:W-:Y:S01]  /*57d0*/  FFMA.FTZ R186, R103, R4, R186 ;  /* 0x0000000467ba7223 */ /* 0x000fe200000100ba */
[----:B------:R-:W-:Y:S01]  /*57e0*/  FADD.FTZ R100, R7, R100 ;  /* 0x0000006407647221 */ /* 0x000fe20000010000 */
[----:B------:R-:W-:Y:S01]  /*57f0*/  FMUL.FTZ R4, R148, R175 ;  /* 0x000000af94047220 */ /* 0x000fe20000410000 */
[----:B---3--:R-:W-:Y:S01]  /*5800*/  @!P1 FADD.FTZ R172, R172, R149 ;  /* 0x00000095acac9221 */ /* 0x008fe20000010000 */
[----:B------:R-:W0:Y:S01]  /*5810*/  SHFL.DOWN PT, R66, R9, 0x8, 0x1f ;  /* 0x09001f0009427f89 */ /* 0x000e2200000e0000 */
[----:B------:R-:W-:Y:S01]  /*5820*/  ISETP.GT.AND P1, PT, R62, 0x17, PT ;  /* 0x000000173e00780c */ /* 0x000fe20003f24270 */
[----:B------:R-:W-:Y:S01]  /*5830*/  FFMA.FTZ R7, R69, R6, R168 ;  /* 0x0000000645077223 */ /* 0x000fe200000100a8 */
[----:B------:R-:W-:Y:S01]  /*5840*/  FMUL.FTZ R166, R166, R181 ;  /* 0x000000b5a6a67220 */ /* 0x000fe20000410000 */
[----:B------:R-:W3:Y:S01]  /*5850*/  SHFL.DOWN PT, R17, R172, 0x8, 0x1f ;  /* 0x09001f00ac117f89 */ /* 0x000ee200000e0000 */
[----:B------:R-:W-:Y:S01]  /*5860*/  FFMA.FTZ R167, R70, R5, R167 ;  /* 0x0000000546a77223 */ /* 0x000fe200000100a7 */
[----:B------:R-:W-:Y:S01]  /*5870*/  FMUL.FTZ R169, R169, R4 ;  /* 0x00000004a9a97220 */ /* 0x000fe20000410000 */
[----:B------:R-:W-:Y:S01]  /*5880*/  FMUL.FTZ R5, R14, R175 ;  /* 0x000000af0e057220 */ /* 0x000fe20000410000 */
[----:B------:R-:W-:Y:S01]  /*5890*/  FFMA.FTZ R139, R116, R6, R139 ;  /* 0x00000006748b7223 */ /* 0x000fe2000001008b */
[----:B------:R-:W-:Y:S01]  /*58a0*/  FADD.FTZ R104, R7, R104 ;  /* 0x0000006807687221 */ /* 0x000fe20000010000 */
[----:B------:R-:W-:Y:S01]  /*58b0*/  FMUL.FTZ R6, R148, R159 ;  /* 0x0000009f94067220 */ /* 0x000fe20000410000 */
[-C--:B------:R-:W-:Y:S01]  /*58c0*/  FFMA.FTZ R133, R144, R8.reuse, R133 ;  /* 0x0000000890857223 */ /* 0x080fe20000010085 */
[----:B------:R-:W-:Y:S01]  /*58d0*/  FFMA.FTZ R166, R99, R8, R166 ;  /* 0x0000000863a67223 */ /* 0x000fe200000100a6 */
[----:B------:R-:W-:Y:S01]  /*58e0*/  FMUL.FTZ R7, R12, R173 ;  /* 0x000000ad0c077220 */ /* 0x000fe20000410000 */
[C---:B------:R-:W-:Y:S01]  /*58f0*/  FMUL.FTZ R8, R148.reuse, R171 ;  /* 0x000000ab94087220 */ /* 0x040fe20000410000 */
[----:B------:R-:W-:Y:S01]  /*5900*/  FMUL.FTZ R173, R148, R173 ;  /* 0x000000ad94ad7220 */ /* 0x000fe20000410000 */
[-C--:B------:R-:W-:Y:S01]  /*5910*/  FFMA.FTZ R136, R111, R5.reuse, R136 ;  /* 0x000000056f887223 */ /* 0x080fe20000010088 */
[----:B------:R-:W-:Y:S01]  /*5920*/  FFMA.FTZ R169, R68, R5, R169 ;  /* 0x0000000544a97223 */ /* 0x000fe200000100a9 */
[----:B------:R-:W-:Y:S01]  /*5930*/  FFMA.FTZ R18, R107, R10, R18 ;  /* 0x0000000a6b127223 */ /* 0x000fe20000010012 */
[----:B------:R-:W-:Y:S01]  /*5940*/  FMUL.FTZ R14, R177, R6 ;  /* 0x00000006b10e7220 */ /* 0x000fe20000410000 */
[----:B------:R-:W-:Y:S01]  /*5950*/  FMUL.FTZ R10, R13, R159 ;  /* 0x0000009f0d0a7220 */ /* 0x000fe20000410000 */
[----:B------:R-:W-:Y:S01]  /*5960*/  FMUL.FTZ R6, R11, R171 ;  /* 0x000000ab0b067220 */ /* 0x000fe20000410000 */
[----:B------:R-:W-:Y:S01]  /*5970*/  FMUL.FTZ R8, R179, R8 ;  /* 0x00000008b3087220 */ /* 0x000fe20000410000 */
[----:B------:R-:W-:Y:S01]  /*5980*/  FMUL.FTZ R173, R2, R173 ;  /* 0x000000ad02ad7220 */ /* 0x000fe20000410000 */
[----:B0-----:R-:W-:Y:S01]  /*5990*/  @!P1 FADD.FTZ R9, R9, R66 ;  /* 0x0000004209099221 */ /* 0x001fe20000010000 */
[----:B------:R-:W-:Y:S01]  /*59a0*/  FFMA.FTZ R11, R65, R10, R14 ;  /* 0x0000000a410b7223 */ /* 0x000fe2000001000e */
[----:B------:R-:W-:Y:S01]  /*59b0*/  FFMA.FTZ R8, R97, R6, R8 ;  /* 0x0000000661087223 */ /* 0x000fe20000010008 */
[-C--:B------:R-:W-:Y:S01]  /*59c0*/  FFMA.FTZ R173, R64, R7.reuse, R173 ;  /* 0x0000000740ad7223 */ /* 0x080fe200000100ad */
[----:B---3--:R-:W-:Y:S01]  /*59d0*/  @!P1 FADD.FTZ R172, R172, R17 ;  /* 0x00000011acac9221 */ /* 0x008fe20000010000 */
[----:B------:R-:W0:Y:S01]  /*59e0*/  SHFL.DOWN PT, R16, R9, 0x10, 0x1f ;  /* 0x0a001f0009107f89 */ /* 0x000e2200000e0000 */
[----:B------:R-:W-:Y:S01]  /*59f0*/  ISETP.NE.AND P1, PT, R62, RZ, PT ;  /* 0x000000ff3e00720c */ /* 0x000fe20003f25270 */
[----:B------:R-:W-:Y:S01]  /*5a00*/  FADD.FTZ R83, R18, R83 ;  /* 0x0000005312537221 */ /* 0x000fe20000010000 */
[----:B------:R-:W-:Y:S01]  /*5a10*/  FADD.FTZ R102, R167, R102 ;  /* 0x00000066a7667221 */ /* 0x000fe20000010000 */
[----:B------:R-:W3:Y:S01]  /*5a20*/  SHFL.DOWN PT, R15, R172, 0x10, 0x1f ;  /* 0x0a001f00ac0f7f89 */ /* 0x000ee200000e0000 */
        /* <DEDUP_REMOVED lines=31> */
.L_x_5861:
[----:B------:R-:W-:Y:S05]  /*5c20*/  BSYNC.RECONVERGENT B0 ;  /* 0x0000000000007941 */ /* 0x000fea0003800200 */
.L_x_5860:
[----:B------:R-:W-:-:S04]  /*5c30*/  UIADD3 UR8, UPT, UPT, UR8, 0x1, URZ ;  /* 0x0000000108087890 */ /* 0x000fc8000fffe0ff */
[----:B------:R-:W-:-:S09]  /*5c40*/  UISETP.GE.AND UP0, UPT, UR8, UR42, UPT ;  /* 0x0000002a0800728c */ /* 0x000fd2000bf06270 */
[----:B------:R-:W-:Y:S05]  /*5c50*/  BRA.U !UP0, `(.L_x_5862) ;  /* 0xffffffd108687547 */ /* 0x000fea000b83ffff */
.L_x_5817:
[----:B------:R-:W-:Y:S01]  /*5c60*/  BAR.SYNC.DEFER_BLOCKING 0x0 ;  /* 0x0000000000007b1d */ /* 0x000fe20000010000 */
[----:B---3--:R-:W-:Y:S01]  /*5c70*/  F2FP.BF16.F32.PACK_AB R7, R138, R139 ;  /* 0x0000008b8a07723e */ /* 0x008fe200000010ff */
[----:B------:R-:W-:Y:S01]  /*5c80*/  FADD.FTZ R0, R59, R110 ;  /* 0x0000006e3b007221 */ /* 0x000fe20000010000 */
[----:B------:R-:W-:Y:S01]  /*5c90*/  F2FP.BF16.F32.PACK_AB R6, R134, R136 ;  /* 0x000000888606723e */ /* 0x000fe200000010ff */
[----:B------:R-:W-:Y:S01]  /*5ca0*/  UIADD3 UR27, UP1, UPT, UR27, -0x800, URZ ;  /* 0xfffff8001b1b7890 */ /* 0x000fe2000ff3e0ff */
[----:B0-----:R-:W-:Y:S01]  /*5cb0*/  F2FP.BF16.F32.PACK_AB R5, R133, R135 ;  /* 0x000000878505723e */ /* 0x001fe200000010ff */
[----:B------:R-:W0:Y:S01]  /*5cc0*/  LDCU.64 UR10, c[0x0][0x4f8] ;  /* 0x00009f00ff0a77ac */ /* 0x000e220008000a00 */
[----:B------:R-:W-:Y:S02]  /*5cd0*/  F2FP.BF16.F32.PACK_AB R4, R129, R130 ;  /* 0x000000828104723e */ /* 0x000fe400000010ff */
[----:B------:R-:W-:Y:S01]  /*5ce0*/  F2FP.BF16.F32.PACK_AB R11, R121, R126 ;  /* 0x0000007e790b723e */ /* 0x000fe200000010ff */
[----:B------:R-:W3:Y:S01]  /*5cf0*/  LDCU.64 UR34, c[0x0][0x500] ;  /* 0x0000a000ff2277ac */ /* 0x000ee20008000a00 */
        /* <DEDUP_REMOVED lines=12> */
[----:B0-----:R-:W-:Y:S01]  /*5dc0*/  UIMAD.WIDE.U32 UR8, UR32, UR10, UR6 ;  /* 0x0000000a200872a5 */ /* 0x001fe2000f8e0006 */
[----:B------:R-:W-:Y:S01]  /*5dd0*/  IADD3 R58, P0, PT, R58, -0x800, RZ ;  /* 0xfffff8003a3a7810 */ /* 0x000fe20007f1e0ff */
[----:B------:R-:W-:Y:S01]  /*5de0*/  UIADD3.X UR26, UPT, UPT, UR26, -0x1, URZ, UP2, !UPT ;  /* 0xffffffff1a1a7890 */ /* 0x000fe200097fe4ff */
[----:B------:R0:W-:Y:S01]  /*5df0*/  STS.128 [R3+0x10], R8 ;  /* 0x0000100803007388 */ /* 0x0001e20000000c00 */
[----:B------:R-:W-:-:S03]  /*5e00*/  NOP ;  /* 0x0000000000007918 */ /* 0x000fc60000000000 */
[----:B------:R-:W2:Y:S01]  /*5e10*/  LDS.128 R12, [R32] ;  /* 0x00000000200c7984 */ /* 0x000ea20000000c00 */
[----:B------:R-:W-:Y:S01]  /*5e20*/  UIMAD UR9, UR32, UR11, UR9 ;  /* 0x0000000b200972a4 */ /* 0x000fe2000f8e0209 */
[----:B------:R-:W-:Y:S02]  /*5e30*/  IADD3.X R56, PT, PT, R56, -0x1, RZ, P0, !PT ;  /* 0xffffffff38387810 */ /* 0x000fe400007fe4ff */
[----:B------:R-:W4:Y:S01]  /*5e40*/  LDS.128 R16, [R32+0x200] ;  /* 0x0002000020107984 */ /* 0x000f220000000c00 */
[----:B---3--:R-:W-:Y:S01]  /*5e50*/  UIMAD.WIDE.U32 UR8, UR14, UR34, UR8 ;  /* 0x000000220e0872a5 */ /* 0x008fe2000f8e0008 */
[----:B-1----:R-:W-:-:S03]  /*5e60*/  FADD.FTZ R7, R0, R93 ;  /* 0x0000005d00077221 */ /* 0x002fc60000010000 */
[----:B------:R-:W-:Y:S01]  /*5e70*/  UIMAD UR10, UR14, UR35, UR9 ;  /* 0x000000230e0a72a4 */ /* 0x000fe2000f8e0209 */
[----:B0-----:R-:W-:Y:S01]  /*5e80*/  F2FP.BF16.F32.PACK_AB R9, R91, R108 ;  /* 0x0000006c5b09723e */ /* 0x001fe200000010ff */
[----:B-----5:R-:W-:Y:S01]  /*5e90*/  ULEA UR9, UP0, UR8, UR36, 0x1 ;  /* 0x0000002408097291 */ /* 0x020fe2000f8008ff */
[----:B------:R-:W-:Y:S01]  /*5ea0*/  F2FP.BF16.F32.PACK_AB R8, R93, R110 ;  /* 0x0000006e5d08723e */ /* 0x000fe200000010ff */
[----:B------:R-:W0:Y:S01]  /*5eb0*/  LDCU.64 UR34, c[0x0][0x560] ;  /* 0x0000ac00ff2277ac */ /* 0x000e220008000a00 */
[----:B------:R-:W-:Y:S01]  /*5ec0*/  F2FP.BF16.F32.PACK_AB R11, R87, R104 ;  /* 0x00000068570b723e */ /* 0x000fe200000010ff */
[----:B------:R-:W-:Y:S01]  /*5ed0*/  FADD.FTZ R0, R7, R108 ;  /* 0x0000006c07007221 */ /* 0x000fe20000010000 */
[----:B------:R-:W-:Y:S01]  /*5ee0*/  F2FP.BF16.F32.PACK_AB R10, R89, R106 ;  /* 0x0000006a590a723e */ /* 0x000fe200000010ff */
[----:B------:R-:W-:Y:S01]  /*5ef0*/  ULEA.HI.X UR8, UR8, UR37, UR10, 0x1, UP0 ;  /* 0x0000002508087291 */ /* 0x000fe200080f0c0a */
[----:B------:R-:W-:Y:S01]  /*5f00*/  MOV R4, UR9 ;  /* 0x0000000900047c02 */ /* 0x000fe20008000f00 */
[----:B------:R-:W-:Y:S01]  /*5f10*/  FADD.FTZ R7, R0, R91 ;  /* 0x0000005b00077221 */ /* 0x000fe20000010000 */
[----:B------:R-:W1:Y:S03]  /*5f20*/  LDCU.64 UR10, c[0x0][0x520] ;  /* 0x0000a400ff0a77ac */ /* 0x000e660008000a00 */
[----:B------:R-:W-:Y:S01]  /*5f30*/  MOV R5, UR8 ;  /* 0x0000000800057c02 */ /* 0x000fe20008000f00 */
[----:B------:R-:W-:-:S02]  /*5f40*/  FADD.FTZ R106, R7, R106 ;  /* 0x0000006a076a7221 */ /* 0x000fc40000010000 */
[----:B------:R-:W-:Y:S02]  /*5f50*/  IMAD.WIDE.U32 R4, R35, 0x10, R4 ;  /* 0x0000001023047825 */ /* 0x000fe400078e0004 */
[----:B------:R-:W3:Y:S02]  /*5f60*/  LDCU.64 UR8, c[0x0][0x518] ;  /* 0x0000a300ff0877ac */ /* 0x000ee40008000a00 */
[----:B------:R-:W-:-:S04]  /*5f70*/  FADD.FTZ R89, R106, R89 ;  /* 0x000000596a597221 */ /* 0x000fc80000010000 */
[----:B------:R-:W-:-:S04]  /*5f80*/  FADD.FTZ R104, R89, R104 ;  /* 0x0000006859687221 */ /* 0x000fc80000010000 */
[----:B------:R-:W-:Y:S01]  /*5f90*/  FADD.FTZ R87, R104, R87 ;  /* 0x0000005768577221 */ /* 0x000fe20000010000 */
[----:B--2---:R-:W-:Y:S03]  /*5fa0*/  STG.E.128 desc[UR30][R4.64], R12 ;  /* 0x0000000c04007986 */ /* 0x004fe6000c101d1e */
[----:B------:R-:W-:Y:S01]  /*5fb0*/  FADD.FTZ R102, R87, R102 ;  /* 0x0000006657667221 */ /* 0x000fe20000010000 */
[----:B----4-:R-:W-:Y:S03]  /*5fc0*/  STG.E.128 desc[UR30][R4.64+0x200], R16 ;  /* 0x0002001004007986 */ /* 0x010fe6000c101d1e */
[----:B------:R-:W-:Y:S01]  /*5fd0*/  FADD.FTZ R85, R102, R85 ;  /* 0x0000005566557221 */ /* 0x000fe20000010000 */
[----:B---3--:R-:W-:Y:S01]  /*5fe0*/  UIMAD.WIDE.U32 UR6, UR32, UR8, UR6 ;  /* 0x00000008200672a5 */ /* 0x008fe2000f8e0006 */
[----:B------:R-:W-:Y:S02]  /*5ff0*/  BAR.SYNC.DEFER_BLOCKING 0x0 ;  /* 0x0000000000007b1d */ /* 0x000fe40000010000 */
[----:B------:R-:W-:Y:S01]  /*6000*/  FADD.FTZ R100, R85, R100 ;  /* 0x0000006455647221 */ /* 0x000fe20000010000 */
[----:B------:R-:W-:-:S03]  /*6010*/  UIMAD UR7, UR32, UR9, UR7 ;  /* 0x00000009200772a4 */ /* 0x000fc6000f8e0207 */
[----:B------:R-:W-:Y:S01]  /*6020*/  FADD.FTZ R83, R100, R83 ;  /* 0x0000005364537221 */ /* 0x000fe20000010000 */
[----:B-1----:R-:W-:-:S03]  /*6030*/  UIMAD.WIDE.U32 UR6, UR14, UR10, UR6 ;  /* 0x0000000a0e0672a5 */ /* 0x002fc6000f8e0006 */
[----:B------:R-:W-:Y:S01]  /*6040*/  FADD.FTZ R98, R83, R98 ;  /* 0x0000006253627221 */ /* 0x000fe20000010000 */
[----:B------:R-:W-:Y:S02]  /*6050*/  UIMAD UR8, UR14, UR11, UR7 ;  /* 0x0000000b0e0872a4 */ /* 0x000fe4000f8e0207 */
[----:B0-----:R-:W-:Y:S01]  /*6060*/  ULEA UR7, UP0, UR6, UR34, 0x1 ;  /* 0x0000002206077291 */ /* 0x001fe2000f8008ff */
[----:B------:R-:W-:-:S03]  /*6070*/  FADD.FTZ R98, R98, R81 ;  /* 0x0000005162627221 */ /* 0x000fc60000010000 */
[----:B------:R-:W-:Y:S01]  /*6080*/  ULEA.HI.X UR6, UR6, UR35, UR8, 0x1, UP0 ;  /* 0x0000002306067291 */ /* 0x000fe200080f0c08 */
[----:B------:R-:W-:Y:S01]  /*6090*/  FADD.FTZ R59, R98, R95 ;  /* 0x0000005f623b7221 */ /* 0x000fe20000010000 */
[----:B------:R-:W-:Y:S01]  /*60a0*/  MOV R2, UR7 ;  /* 0x0000000700027c02 */ /* 0x000fe20008000f00 */
[----:B------:R-:W-:Y:S02]  /*60b0*/  UIADD3 UR29, UP0, UPT, UR29, -0x800, URZ ;  /* 0xfffff8001d1d7890 */ /* 0x000fe4000ff1e0ff */
[----:B------:R-:W-:Y:S01]  /*60c0*/  FADD.FTZ R59, R59, R112 ;  /* 0x000000703b3b7221 */ /* 0x000fe20000010000 */
[----:B------:R-:W-:Y:S01]  /*60d0*/  STS.128 [R3], R8 ;  /* 0x0000000803007388 */ /* 0x000fe20000000c00 */
        /* <DEDUP_REMOVED lines=12> */
.L_x_5815:
        /* <DEDUP_REMOVED lines=41> */
.L_x_5865:
[----:B------:R-:W-:Y:S05]  /*6430*/  BSYNC.RECONVERGENT B0 ;  /* 0x0000000000007941 */ /* 0x000fea0003800200 */
.L_x_5864:
        /* <DEDUP_REMOVED lines=39> */
.L_x_5867:
[----:B------:R-:W-:Y:S05]  /*66b0*/  BSYNC.RECONVERGENT B0 ;  /* 0x0000000000007941 */ /* 0x000fea0003800200 */
.L_x_5866:
[----:B------:R-:W-:Y:S05]  /*66c0*/  @P0 EXIT ;  /* 0x000000000000094d */ /* 0x000fea0003800000 */
[----:B------:R-:W2:Y:S01]  /*66d0*/  S2UR UR8, SR_CgaCtaId ;  /* 0x00000000000879c3 */ /* 0x000ea20000008800 */
[----:B------:R-:W3:Y:S01]  /*66e0*/  LDCU.64 UR6, c[0x0][0x4e8] ;  /* 0x00009d00ff0677ac */ /* 0x000ee20008000a00 */
[----:B------:R-:W-:Y:S01]  /*66f0*/  BSSY.RECONVERGENT B0, `(.L_x_5868) ;  /* 0x0000027000007945 */ /* 0x000fe20003800200 */
[----:B------:R-:W4:Y:S01]  /*6700*/  LDCU UR9, c[0x0][0x360] ;  /* 0x00006c00ff0977ac */ /* 0x000f220008000800 */
[----:B------:R-:W0:Y:S01]  /*6710*/  LDCU.64 UR10, c[0x0][0x4b0] ;  /* 0x00009600ff0a77ac */ /* 0x000e220008000a00 */
[----:B------:R-:W0:Y:S01]  /*6720*/  LDCU.64 UR16, c[0x0][0x530] ;  /* 0x0000a600ff1077ac */ /* 0x000e220008000a00 */
[----:B------:R-:W0:Y:S01]  /*6730*/  LDCU.64 UR18, c[0x0][0x4f0] ;  /* 0x00009e00ff1277ac */ /* 0x000e220008000a00 */
[----:B---3--:R-:W-:Y:S01]  /*6740*/  UIMAD.WIDE.U32 UR4, UR14, UR6, URZ ;  /* 0x000000060e0472a5 */ /* 0x008fe2000f8e00ff */
[----:B------:R-:W3:Y:S02]  /*6750*/  LDCU.64 UR20, c[0x0][0x540] ;  /* 0x0000a800ff1477ac */ /* 0x000ee40008000a00 */
[----:B------:R-:W-:Y:S01]  /*6760*/  UMOV UR6, 0x400 ;  /* 0x0000040000067882 */ /* 0x000fe20000000000 */
[----:B------:R-:W-:-:S02]  /*6770*/  UIMAD UR14, UR14, UR7, UR5 ;  /* 0x000000070e0e72a4 */ /* 0x000fc4000f8e0205 */
[----:B0-2-4-:R-:W-:-:S12]  /*6780*/  ULEA UR6, UR8, UR6, 0x18 ;  /* 0x0000000608067291 */ /* 0x015fd8000f8ec0ff */
.L_x_5869:
        /* <DEDUP_REMOVED lines=30> */
.L_x_5868:
[----:B------:R-:W-:Y:S05]  /*6970*/  EXIT ;  /* 0x000000000000794d */ /* 0x000fea0003800000 */
.L_x_5822:
[----:B------:R-:W-:Y:S01]  /*6980*/  MOV R209, R7 ;  /* 0x0000000700d17202 */ /* 0x000fe20000000f00 */
[----:B------:R-:W-:Y:S01]  /*6990*/  HFMA2 R178, -RZ, RZ, 0, 5.9604644775390625e-08 ;  /* 0x00000001ffb27431 */ /* 0x000fe200000001ff */
[----:B------:R-:W-:Y:S02]  /*69a0*/  MOV R211, RZ ;  /* 0x000000ff00d37202 */ /* 0x000fe40000000f00 */
[----:B------:R-:W-:-:S07]  /*69b0*/  MOV R6, 0xffffffff ;  /* 0xffffffff00067802 */ /* 0x000fce0000000f00 */
[----:B01---5:R-:W-:Y:S05]  /*69c0*/  WARPSYNC.COLLECTIVE R6, `(.L_x_5870) ;  /* 0x0000000006087348 */ /* 0x023fea0003c00000 */
[----:B------:R2:W3:Y:S02]  /*69d0*/  SHFL.UP P6, R5, R209, R178, R211 ;  /* 0x040000b2d1057389 */ /* 0x0004e400000c00d3 */
[----:B0123-5:R-:W-:Y:S05]  /*69e0*/  ENDCOLLECTIVE ;  /* 0x000000000000791b */ /* 0x02ffea0003800000 */
.L_x_5870:
[----:B------:R-:W-:Y:S02]  /*69f0*/  MOV R209, R172 ;  /* 0x000000ac00d17202 */ /* 0x000fe40000000f00 */
[----:B------:R-:W-:-:S07]  /*6a00*/  MOV R4, R5 ;  /* 0x0000000500047202 */ /* 0x000fce0000000f00 */
[----:B------:R-:W-:Y:S05]  /*6a10*/  WARPSYNC.COLLECTIVE R6, `(.L_x_5871) ;  /* 0x0000000006087348 */ /* 0x000fea0003c00000 */
[----:B------:R0:W1:Y:S02]  /*6a20*/  SHFL.UP P6, R5, R209, R178, R211 ;  /* 0x040000b2d1057389 */ /* 0x00006400000c00d3 */
[----:B01----:R-:W-:Y:S05]  /*6a30*/  ENDCOLLECTIVE ;  /* 0x000000000000791b */ /* 0x003fea0003800000 */
.L_x_5871:
        /* <DEDUP_REMOVED lines=9> */
.L_x_5872:
[----:B------:R-:W-:Y:S02]  /*6ad0*/  MOV R209, R174 ;  /* 0x000000ae00d17202 */ /* 0x000fe40000000f00 */
[----:B------:R-:W-:-:S07]  /*6ae0*/  MOV R4, R5 ;  /* 0x0000000500047202 */ /* 0x000fce0000000f00 */
[----:B------:R-:W-:Y:S05]  /*6af0*/  WARPSYNC.COLLECTIVE R6, `(.L_x_5873) ;  /* 0x0000000006087348 */ /* 0x000fea0003c00000 */
[----:B------:R0:W1:Y:S02]  /*6b00*/  SHFL.UP P6, R5, R209, R178, R211 ;  /* 0x040000b2d1057389 */ /* 0x00006400000c00d3 */
[----:B01----:R-:W-:Y:S05]  /*6b10*/  ENDCOLLECTIVE ;  /* 0x000000000000791b */ /* 0x003fea0003800000 */
.L_x_5873:
        /* <DEDUP_REMOVED lines=8> */
.L_x_5874:
[----:B------:R-:W-:Y:S02]  /*6ba0*/  MOV R209, R176 ;  /* 0x000000b000d17202 */ /* 0x000fe40000000f00 */
[----:B------:R-:W-:-:S07]  /*6bb0*/  MOV R4, R5 ;  /* 0x0000000500047202 */ /* 0x000fce0000000f00 */
[----:B------:R-:W-:Y:S05]  /*6bc0*/  WARPSYNC.COLLECTIVE R6, `(.L_x_5875) ;  /* 0x0000000006087348 */ /* 0x000fea0003c00000 */
[----:B------:R0:W1:Y:S02]  /*6bd0*/  SHFL.UP P6, R5, R209, R178, R211 ;  /* 0x040000b2d1057389 */ /* 0x00006400000c00d3 */
[----:B01----:R-:W-:Y:S05]  /*6be0*/  ENDCOLLECTIVE ;  /* 0x000000000000791b */ /* 0x003fea0003800000 */
.L_x_5875:
        /* <DEDUP_REMOVED lines=8> */
.L_x_5876:
[----:B------:R-:W-:Y:S02]  /*6c70*/  MOV R209, R172 ;  /* 0x000000ac00d17202 */ /* 0x000fe40000000f00 */
[----:B------:R-:W-:-:S07]  /*6c80*/  MOV R4, R5 ;  /* 0x0000000500047202 */ /* 0x000fce0000000f00 */
[----:B------:R-:W-:Y:S05]  /*6c90*/  WARPSYNC.COLLECTIVE R6, `(.L_x_5877) ;  /* 0x0000000006087348 */ /* 0x000fea0003c00000 */
[----:B------:R0:W1:Y:S02]  /*6ca0*/  SHFL.UP P6, R5, R209, R178, R211 ;  /* 0x040000b2d1057389 */ /* 0x00006400000c00d3 */
[----:B01----:R-:W-:Y:S05]  /*6cb0*/  ENDCOLLECTIVE ;  /* 0x000000000000791b */ /* 0x003fea0003800000 */
.L_x_5877:
        /* <DEDUP_REMOVED lines=8> */
.L_x_5878:
[----:B------:R-:W-:Y:S02]  /*6d40*/  MOV R209, R4 ;  /* 0x0000000400d17202 */ /* 0x000fe40000000f00 */
[----:B------:R-:W-:-:S07]  /*6d50*/  MOV R174, R5 ;  /* 0x0000000500ae7202 */ /* 0x000fce0000000f00 */
[----:B------:R-:W-:Y:S05]  /*6d60*/  WARPSYNC.COLLECTIVE R6, `(.L_x_5879) ;  /* 0x0000000006087348 */ /* 0x000fea0003c00000 */
[----:B------:R0:W1:Y:S02]  /*6d70*/  SHFL.UP P6, R5, R209, R178, R211 ;  /* 0x040000b2d1057389 */ /* 0x00006400000c00d3 */
[----:B01----:R-:W-:Y:S05]  /*6d80*/  ENDCOLLECTIVE ;  /* 0x000000000000791b */ /* 0x003fea0003800000 */
.L_x_5879:
[----:B------:R-:W-:Y:S05]  /*6d90*/  BRA `(.L_x_5880) ;  /* 0xffffffcc00cc7947 */ /* 0x000fea000383ffff */
.L_x_5823:
        /* <DEDUP_REMOVED lines=8> */
.L_x_5882:
[----:B------:R-:W-:Y:S05]  /*6e20*/  BSYNC B0 ;  /* 0x0000000000007941 */ /* 0x000fea0003800000 */
.L_x_5881:
[----:B------:R-:W-:Y:S05]  /*6e30*/  BRA `(.L_x_5883) ;  /* 0xffffffcc00bc7947 */ /* 0x000fea000383ffff */
.L_x_5824:
        /* <DEDUP_REMOVED lines=8> */
.L_x_5885:
[----:B------:R-:W-:Y:S05]  /*6ec0*/  BSYNC B0 ;  /* 0x0000000000007941 */ /* 0x000fea0003800000 */
.L_x_5884:
[----:B------:R-:W-:Y:S05]  /*6ed0*/  BRA `(.L_x_5886) ;  /* 0xffffffcc009c7947 */ /* 0x000fea000383ffff */
.L_x_5825:
        /* <DEDUP_REMOVED lines=8> */
.L_x_5888:
[----:B------:R-:W-:Y:S05]  /*6f60*/  BSYNC B0 ;  /* 0x0000000000007941 */ /* 0x000fea0003800000 */
.L_x_5887:
        /* <DEDUP_REMOVED lines=11> */
.L_x_5889:
[----:B------:R-:W-:Y:S05]  /*7020*/  WARPSYNC.COLLECTIVE R6, `(.L_x_5890) ;  /* 0x0000000006087348 */ /* 0x000fea0003c00000 */
[----:B------:R0:W1:Y:S02]  /*7030*/  SHFL.IDX P3, R221, R223, R224, R225 ;  /* 0x000000e0dfdd7389 */ /* 0x00006400000600e1 */
[----:B01----:R-:W-:Y:S05]  /*7040*/  ENDCOLLECTIVE ;  /* 0x000000000000791b */ /* 0x003fea0003800000 */
.L_x_5890:
[----:B------:R-:W-:Y:S02]  /*7050*/  MOV R223, R9 ;  /* 0x0000000900df7202 */ /* 0x000fe40000000f00 */
[----:B------:R-:W-:Y:S02]  /*7060*/  MOV R207, R5 ;  /* 0x0000000500cf7202 */ /* 0x000fe40000000f00 */
[----:B------:R-:W-:-:S07]  /*7070*/  MOV R4, R221 ;  /* 0x000000dd00047202 */ /* 0x000fce0000000f00 */
[----:B------:R-:W-:Y:S05]  /*7080*/  WARPSYNC.COLLECTIVE R6, `(.L_x_5891) ;  /* 0x0000000006087348 */ /* 0x000fea0003c00000 */
[----:B------:R0:W1:Y:S02]  /*7090*/  SHFL.IDX P3, R221, R223, R224, R225 ;  /* 0x000000e0dfdd7389 */ /* 0x00006400000600e1 */
[----:B01----:R-:W-:Y:S05]  /*70a0*/  ENDCOLLECTIVE ;  /* 0x000000000000791b */ /* 0x003fea0003800000 */
.L_x_5891:
[----:B------:R-:W-:Y:S01]  /*70b0*/  MOV R5, R221 ;  /* 0x000000dd00057202 */ /* 0x000fe20000000f00 */
[----:B------:R-:W-:Y:S06]  /*70c0*/  BRA `(.L_x_5892) ;  /* 0xffffffcc00387947 */ /* 0x000fec000383ffff */
.L_x_5827:
        /* <DEDUP_REMOVED lines=9> */
.L_x_5893:
[----:B------:R-:W-:Y:S02]  /*7160*/  MOV R227, R5 ;  /* 0x0000000500e37202 */ /* 0x000fe40000000f00 */
[----:B------:R-:W-:-:S07]  /*7170*/  MOV R7, R219 ;  /* 0x000000db00077202 */ /* 0x000fce0000000f00 */
[----:B------:R-:W-:Y:S05]  /*7180*/  WARPSYNC.COLLECTIVE R6, `(.L_x_5894) ;  /* 0x0000000006087348 */ /* 0x000fea0003c00000 */
[----:B------:R0:W1:Y:S02]  /*7190*/  SHFL.DOWN P2, R219, R227, R226, R229 ;  /* 0x080000e2e3db7389 */ /* 0x00006400000400e5 */
[----:B01----:R-:W-:Y:S05]  /*71a0*/  ENDCOLLECTIVE ;  /* 0x000000000000791b */ /* 0x003fea0003800000 */
.L_x_5894:
        /* <DEDUP_REMOVED lines=11> */
.L_x_5895:
[----:B------:R-:W-:Y:S02]  /*7260*/  MOV R227, R5 ;  /* 0x0000000500e37202 */ /* 0x000fe40000000f00 */
[----:B------:R-:W-:-:S07]  /*7270*/  MOV R7, R219 ;  /* 0x000000db00077202 */ /* 0x000fce0000000f00 */
[----:B------:R-:W-:Y:S05]  /*7280*/  WARPSYNC.COLLECTIVE R6, `(.L_x_5896) ;  /* 0x0000000006087348 */ /* 0x000fea0003c00000 */
[----:B------:R0:W1:Y:S02]  /*7290*/  SHFL.DOWN P2, R219, R227, R226, R229 ;  /* 0x080000e2e3db7389 */ /* 0x00006400000400e5 */
[----:B01----:R-:W-:Y:S05]  /*72a0*/  ENDCOLLECTIVE ;  /* 0x000000000000791b */ /* 0x003fea0003800000 */
.L_x_5896:
        /* <DEDUP_REMOVED lines=11> */
.L_x_5897:
[----:B------:R-:W-:Y:S02]  /*7360*/  MOV R227, R5 ;  /* 0x0000000500e37202 */ /* 0x000fe40000000f00 */
[----:B------:R-:W-:-:S07]  /*7370*/  MOV R7, R219 ;  /* 0x000000db00077202 */ /* 0x000fce0000000f00 */
[----:B------:R-:W-:Y:S05]  /*7380*/  WARPSYNC.COLLECTIVE R6, `(.L_x_5898) ;  /* 0x0000000006087348 */ /* 0x000fea0003c00000 */
[----:B------:R0:W1:Y:S02]  /*7390*/  SHFL.DOWN P2, R219, R227, R226, R229 ;  /* 0x080000e2e3db7389 */ /* 0x00006400000400e5 */
[----:B01----:R-:W-:Y:S05]  /*73a0*/  ENDCOLLECTIVE ;  /* 0x000000000000791b */ /* 0x003fea0003800000 */
.L_x_5898:
        /* <DEDUP_REMOVED lines=11> */
.L_x_5899:
[----:B------:R-:W-:Y:S02]  /*7460*/  MOV R227, R5 ;  /* 0x0000000500e37202 */ /* 0x000fe40000000f00 */
[----:B------:R-:W-:-:S07]  /*7470*/  MOV R7, R219 ;  /* 0x000000db00077202 */ /* 0x000fce0000000f00 */
[----:B------:R-:W-:Y:S05]  /*7480*/  WARPSYNC.COLLECTIVE R6, `(.L_x_5900) ;  /* 0x0000000006087348 */ /* 0x000fea0003c00000 */
[----:B------:R0:W1:Y:S02]  /*7490*/  SHFL.DOWN P2, R219, R227, R226, R229 ;  /* 0x080000e2e3db7389 */ /* 0x00006400000400e5 */
[----:B01----:R-:W-:Y:S05]  /*74a0*/  ENDCOLLECTIVE ;  /* 0x000000000000791b */ /* 0x003fea0003800000 */
.L_x_5900:
        /* <DEDUP_REMOVED lines=11> */
.L_x_5901:
[----:B------:R-:W-:Y:S02]  /*7560*/  MOV R227, R5 ;  /* 0x0000000500e37202 */ /* 0x000fe40000000f00 */
[----:B------:R-:W-:-:S07]  /*7570*/  MOV R7, R219 ;  /* 0x000000db00077202 */ /* 0x000fce0000000f00 */
[----:B------:R-:W-:Y:S05]  /*7580*/  WARPSYNC.COLLECTIVE R6, `(.L_x_5902) ;  /* 0x0000000006087348 */ /* 0x000fea0003c00000 */
[----:B------:R0:W1:Y:S02]  /*7590*/  SHFL.DOWN P2, R219, R227, R226, R229 ;  /* 0x080000e2e3db7389 */ /* 0x00006400000400e5 */
[----:B01----:R-:W-:Y:S05]  /*75a0*/  ENDCOLLECTIVE ;  /* 0x000000000000791b */ /* 0x003fea0003800000 */
.L_x_5902:
        /* <DEDUP_REMOVED lines=11> */
.L_x_5903:
[----:B------:R-:W-:Y:S02]  /*7660*/  ISETP.NE.AND P1, PT, R20, 0x1f, PT ;  /* 0x0000001f1400780c */ /* 0x000fe40003f25270 */
[----:B------:R-:W-:Y:S02]  /*7670*/  MOV R223, R5 ;  /* 0x0000000500df7202 */ /* 0x000fe40000000f00 */
[----:B------:R-:W-:-:S09]  /*7680*/  MOV R7, R221 ;  /* 0x000000dd00077202 */ /* 0x000fd20000000f00 */
[----:B------:R-:W-:Y:S05]  /*7690*/  WARPSYNC.COLLECTIVE R6, `(.L_x_5904) ;  /* 0x0000000006087348 */ /* 0x000fea0003c00000 */
[----:B------:R0:W1:Y:S02]  /*76a0*/  SHFL.IDX P3, R221, R223, R224, R225 ;  /* 0x000000e0dfdd7389 */ /* 0x00006400000600e1 */
[----:B01----:R-:W-:Y:S05]  /*76b0*/  ENDCOLLECTIVE ;  /* 0x000000000000791b */ /* 0x003fea0003800000 */
.L_x_5904:
[----:B------:R-:W-:Y:S05]  /*76c0*/  WARPSYNC.COLLECTIVE R6, `(.L_x_5905) ;  /* 0x0000000006087348 */ /* 0x000fea0003c00000 */
[----:B------:R0:W1:Y:S02]  /*76d0*/  SHFL.DOWN P2, R219, R227, R226, R229 ;  /* 0x080000e2e3db7389 */ /* 0x00006400000400e5 */
[----:B01----:R-:W-:Y:S05]  /*76e0*/  ENDCOLLECTIVE ;  /* 0x000000000000791b */ /* 0x003fea0003800000 */
.L_x_5905:
        /* <DEDUP_REMOVED lines=8> */
.L_x_5906:
[----:B------:R-:W-:-:S07]  /*7770*/  FMUL.FTZ R216, R8, R7 ;  /* 0x0000000708d87220 */ /* 0x000fce0000410000 */
[----:B------:R-:W-:Y:S05]  /*7780*/  WARPSYNC.COLLECTIVE R6, `(.L_x_5907) ;  /* 0x0000000006087348 */ /* 0x000fea0003c00000 */
[----:B------:R0:W1:Y:S02]  /*7790*/  SHFL.IDX P3, R221, R223, R224, R225 ;  /* 0x000000e0dfdd7389 */ /* 0x00006400000600e1 */
[----:B01----:R-:W-:Y:S05]  /*77a0*/  ENDCOLLECTIVE ;  /* 0x000000000000791b */ /* 0x003fea0003800000 */
.L_x_5907:
[----:B------:R-:W-:Y:S02]  /*77b0*/  MOV R223, R9 ;  /* 0x0000000900df7202 */ /* 0x000fe40000000f00 */
[----:B------:R-:W-:-:S07]  /*77c0*/  MOV R220, R221 ;  /* 0x000000dd00dc7202 */ /* 0x000fce0000000f00 */
[----:B------:R-:W-:Y:S05]  /*77d0*/  WARPSYNC.COLLECTIVE R6, `(.L_x_5908) ;  /* 0x0000000006087348 */ /* 0x000fea0003c00000 */
[----:B------:R0:W1:Y:S02]  /*77e0*/  SHFL.IDX P3, R221, R223, R224, R225 ;  /* 0x000000e0dfdd7389 */ /* 0x00006400000600e1 */
[----:B01----:R-:W-:Y:S05]  /*77f0*/  ENDCOLLECTIVE ;  /* 0x000000000000791b */ /* 0x003fea0003800000 */
.L_x_5908:
[----:B------:R-:W-:Y:S05]  /*7800*/  BRA `(.L_x_5909) ;  /* 0xffffffcc00307947 */ /* 0x000fea000383ffff */
.L_x_5910:
        /* <DEDUP_REMOVED lines=15> */
.L_x_10465:


//--------------------- .text._Z25selective_scan_bwd_kernelI32Selective_Scan_bwd_kernel_traitsILi64ELi16ELb1ELb1ELb0ELb1ELb0EN3c108BFloat16EfEEv12SSMParamsBwd --------------------------
	.section	.text._Z25selective_scan_bwd_kernelI32Selective_Scan_bwd_kernel_traitsILi64ELi16ELb1ELb1ELb0ELb1ELb0EN3c108BFloat16EfEEv12SSMParamsBwd,"ax",@progbits
	.align	128
        .global         _Z25selective_scan_bwd_kernelI32Selective_Scan_bwd_kernel_traitsILi64ELi16ELb1ELb1ELb0ELb1ELb0EN3c108BFloat16EfEEv12SSMParamsBwd
        .type           _Z25selective_scan_bwd_kernelI32Selective_Scan_bwd_kernel_traitsILi64ELi16ELb1ELb1ELb0ELb1ELb0EN3c108BFloat16EfEEv12SSMParamsBwd,@function
        .size           _Z25selective_scan_bwd_kernelI32Selective_Scan_bwd_kernel_traitsILi64ELi16ELb1ELb1ELb0ELb1ELb0EN3c108BFloat16EfEEv12SSMParamsBwd,(.L_x_10466 - _Z25selective_scan_bwd_kernelI32Selective_Scan_bwd_kernel_traitsILi64ELi16ELb1ELb1ELb0ELb1ELb0EN3c108BFloat16EfEEv12SSMParamsBwd)
        .other          _Z25selective_scan_bwd_kernelI32Selective_Scan_bwd_kernel_traitsILi64ELi16ELb1ELb1ELb0ELb1ELb0EN3c108BFloat16EfEEv12SSMParamsBwd,@"STO_CUDA_ENTRY STV_DEFAULT"
_Z25selective_scan_bwd_kernelI32Selective_Scan_bwd_kernel_traitsILi64ELi16ELb1ELb1ELb0ELb1ELb0EN3c108BFloat16EfEEv12SSMParamsBwd:
.text._Z25selective_scan_bwd_kernelI32Selective_Scan_bwd_kernel_traitsILi64ELi16ELb1ELb1ELb0ELb1ELb0EN3c108BFloat16EfEEv12SSMParamsBwd:
[----:B------:R-:W-:Y:S08]  /*0000*/  LDC R1, c[0x0][0x37c] ;  /* 0x0000df00ff017b82 */ /* 0x000ff00000000800 */
[----:B------:R-:W0:Y:S01]  /*0010*/  LDC R8, c[0x0][0x398] ;  /* 0x0000e600ff087b82 */ /* 0x000e220000000800 */
[----:B------:R-:W1:Y:S01]  /*0020*/  LDCU.64 UR4, c[0x0][0x458] ;  /* 0x00008b00ff0477ac */ /* 0x000e620008000a00 */
[----:B------:R-:W-:Y:S01]  /*0030*/  CS2R R64, SRZ ;  /* 0x0000000000407805 */ /* 0x000fe2000001ff00 */
[----:B------:R-:W2:Y:S05]  /*0040*/  LDCU.64 UR8, c[0x0][0x470] ;  /* 0x00008e00ff0877ac */ /* 0x000eaa0008000a00 */
        /* <DEDUP_REMOVED lines=30> */
[----:B------:R-:W-:Y:S01]  /*0230*/  CS2R R62, SRZ ;  /* 0x00000000003e7805 */ /* 0x000fe2000001ff00 */
        /* <DEDUP_REMOVED lines=11> */
[----:B-1----:R-:W-:Y:S01]  /*02f0*/  HFMA2 R6, -RZ, RZ, 0, 0 ;  /* 0x00000000ff067431 */ /* 0x002fe200000001ff */
        /* <DEDUP_REMOVED lines=67> */
[----:B------:R-:W-:Y:S01]  /*0730*/  CS2R R62, SRZ ;  /* 0x00000000003e7805 */ /* 0x000fe2000001ff00 */
[----:B------:R-:W2:Y:S03]  /*0740*/  LDCU.64 UR16, c[0x0][0x3a0] ;  /* 0x00007400ff1077ac */ /* 0x000ea60008000a00 */
        /* <DEDUP_REMOVED lines=78> */
.L_x_5990:
        /* <DEDUP_REMOVED lines=19> */
[----:B------:R-:W-:Y:S04]  /*0d60*/  LDS.128 R68, [R34] ;  /* 0x0000000022447984 */ /* 0x000fe80000000c00 */
[----:B------:R-:W1:Y:S01]  /*0d70*/  LDS.128 R16, [R34+0x10] ;  /* 0x0000100022107984 */ /* 0x000e620000000c00 */
        /* <DEDUP_REMOVED lines=14> */
[C---:B-1----:R-:W-:Y:S01]  /*0e60*/  PRMT R138, R17.reuse, 0x7632, R138 ;  /* 0x00007632118a7816 */ /* 0x042fe2000000008a */
[----:B------:R-:W-:Y:S01]  /*0e70*/  UIADD3 UR6, UPT, UPT, UR16, -0x1, URZ ;  /* 0xffffffff10067890 */ /* 0x000fe2000fffe0ff */
[----:B------:R-:W-:Y:S01]  /*0e80*/  SHF.L.U32 R104, R17, 0x10, RZ ;  /* 0x0000001011687819 */ /* 0x000fe200000006ff */
[----:B------:R-:W-:Y:S01]  /*0e90*/  BSSY.RECONVERGENT B0, `(.L_x_5912) ;  /* 0x0000061000007945 */ /* 0x000fe20003800200 */
[----:B------:R-:W-:-:S02]  /*0ea0*/  PRMT R142, R19, 0x7632, R142 ;  /* 0x00007632138e7816 */ /* 0x000fc4000000008e */
[----:B------:R-:W-:Y:S02]  /*0eb0*/  SHF.L.U32 R106, R19, 0x10, RZ ;  /* 0x00000010136a7819 */ /* 0x000fe400000006ff */
[----:B--2---:R-:W-:Y:S02]  /*0ec0*/  SHF.L.U32 R115, R29, 0x10, RZ ;  /* 0x000000101d737819 */ /* 0x004fe400000006ff */
[C---:B0-----:R-:W-:Y:S02]  /*0ed0*/  SHF.L.U32 R3, R28.reuse, 0x10, RZ ;  /* 0x000000101c037819 */ /* 0x041fe400000006ff */
[----:B------:R-:W-:Y:S01]  /*0ee0*/  PRMT R28, R28, 0x7632, R28 ;  /* 0x000076321c1c7816 */ /* 0x000fe2000000001c */
[--C-:B-----5:R-:W-:Y:S01]  /*0ef0*/  FADD.FTZ R115, R115, R64.reuse ;  /* 0x0000004073737221 */ /* 0x120fe20000010000 */
[----:B------:R-:W-:Y:S01]  /*0f00*/  SHF.L.U32 R17, R30, 0x10, RZ ;  /* 0x000000101e117819 */ /* 0x000fe200000006ff */
[----:B------:R-:W-:Y:S01]  /*0f10*/  FADD.FTZ R116, R3, R64 ;  /* 0x0000004003747221 */ /* 0x000fe20000010000 */
[----:B------:R-:W-:-:S02]  /*0f20*/  SHF.L.U32 R113, R31, 0x10, RZ ;  /* 0x000000101f717819 */ /* 0x000fc400000006ff */
[----:B---3--:R-:W-:Y:S01]  /*0f30*/  SHF.L.U32 R19, R12, 0x10, RZ ;  /* 0x000000100c137819 */ /* 0x008fe200000006ff */
[--C-:B------:R-:W-:Y:S01]  /*0f40*/  FADD.FTZ R114, R17, R64.reuse ;  /* 0x0000004011727221 */ /* 0x100fe20000010000 */
[----:B------:R-:W-:Y:S01]  /*0f50*/  FSETP.GTU.FTZ.AND P1, PT, R116, 20, PT ;  /* 0x41a000007400780b */ /* 0x000fe20003f3c000 */
[--C-:B------:R-:W-:Y:S01]  /*0f60*/  FADD.FTZ R113, R113, R64.reuse ;  /* 0x0000004071717221 */ /* 0x100fe20000010000 */
[----:B------:R-:W-:Y:S01]  /*0f70*/  SHF.L.U32 R111, R28, 0x10, RZ ;  /* 0x000000101c6f7819 */ /* 0x000fe200000006ff */
[--C-:B------:R-:W-:Y:S01]  /*0f80*/  FADD.FTZ R112, R19, R64.reuse ;  /* 0x0000004013707221 */ /* 0x100fe20000010000 */
[----:B------:R-:W-:Y:S02]  /*0f90*/  SHF.L.U32 R27, R13, 0x10, RZ ;  /* 0x000000100d1b7819 */ /* 0x000fe400000006ff */
[----:B------:R-:W-:Y:S01]  /*0fa0*/  SHF.L.U32 R33, R14, 0x10, RZ ;  /* 0x000000100e217819 */ /* 0x000fe200000006ff */
[--C-:B------:R-:W-:Y:S01]  /*0fb0*/  FADD.FTZ R111, R111, R64.reuse ;  /* 0x000000406f6f7221 */ /* 0x100fe20000010000 */
[----:B------:R-:W-:Y:S01]  /*0fc0*/  SHF.L.U32 R127, R15, 0x10, RZ ;  /* 0x000000100f7f7819 */ /* 0x000fe200000006ff */
[----:B------:R-:W-:Y:S01]  /*0fd0*/  FADD.FTZ R122, R27, R64 ;  /* 0x000000401b7a7221 */ /* 0x000fe20000010000 */
        /* <DEDUP_REMOVED lines=76> */
.L_x_5913:
[----:B------:R-:W-:Y:S05]  /*14a0*/  BSYNC.RECONVERGENT B0 ;  /* 0x0000000000007941 */ /* 0x000fea0003800200 */
.L_x_5912:
        /* <DEDUP_REMOVED lines=37> */
.L_x_5915:
[----:B------:R-:W-:Y:S05]  /*1700*/  BSYNC.RECONVERGENT B0 ;  /* 0x0000000000007941 */ /* 0x000fea0003800200 */
.L_x_5914:
        /* <DEDUP_REMOVED lines=37> */
.L_x_5917:
[----:B------:R-:W-:Y:S05]  /*1960*/  BSYNC.RECONVERGENT B0 ;  /* 0x0000000000007941 */ /* 0x000fea0003800200 */
.L_x_5916:
        /* <DEDUP_REMOVED lines=38> */
.L_x_5919:
[----:B------:R-:W-:Y:S05]  /*1bd0*/  BSYNC.RECONVERGENT B0 ;  /* 0x0000000000007941 */ /* 0x000fea0003800200 */
.L_x_5918:
[----:B------:R-:W-:Y:S01]  /*1be0*/  BSSY.RECONVERGENT B0, `(.L_x_5920) ;  /* 0x0000026000007945 */ /* 0x000fe20003800200 */
[----:B------:R-:W-:Y:S02]  /*1bf0*/  FSETP.GTU.FTZ.AND P5, PT, R125, 20, PT ;  /* 0x41a000007d00780b */ /* 0x000fe40003fbc000 */
[----:B------:R-:W-:Y:S02]  /*1c00*/  CS2R R74, SRZ ;  /* 0x00000000004a7805 */ /* 0x000fe4000001ff00 */
[----:B------:R-:W-:Y:S01]  /*1c10*/  MOV R76, RZ ;  /* 0x000000ff004c7202 */ /* 0x000fe20000000f00 */
        /* <DEDUP_REMOVED lines=34> */
.L_x_5921:
[----:B------:R-:W-:Y:S05]  /*1e40*/  BSYNC.RECONVERGENT B0 ;  /* 0x0000000000007941 */ /* 0x000fea0003800200 */
.L_x_5920:
        /* <DEDUP_REMOVED lines=39> */
.L_x_5923:
[----:B------:R-:W-:Y:S05]  /*20c0*/  BSYNC.RECONVERGENT B0 ;  /* 0x0000000000007941 */ /* 0x000fea0003800200 */
.L_x_5922:
        /* <DEDUP_REMOVED lines=39> */
.L_x_5925:
[----:B------:R-:W-:Y:S05]  /*2340*/  BSYNC.RECONVERGENT B0 ;  /* 0x0000000000007941 */ /* 0x000fea0003800200 */
.L_x_5924:
        /* <DEDUP_REMOVED lines=39> */
.L_x_5927:
[----:B------:R-:W-:Y:S05]  /*25c0*/  BSYNC.RECONVERGENT B0 ;  /* 0x0000000000007941 */ /* 0x000fea0003800200 */
.L_x_5926:
        /* <DEDUP_REMOVED lines=39> */
.L_x_5929:
[----:B------:R-:W-:Y:S05]  /*2840*/  BSYNC.RECONVERGENT B0 ;  /* 0x0000000000007941 */ /* 0x000fea0003800200 */
.L_x_5928:
        /* <DEDUP_REMOVED lines=39> */
.L_x_5931:
[----:B------:R-:W-:Y:S05]  /*2ac0*/  BSYNC.RECONVERGENT B0 ;  /* 0x0000000000007941 */ /* 0x000fea0003800200 */
.L_x_5930:
        /* <DEDUP_REMOVED lines=39> */
.L_x_5933:
[----:B------:R-:W-:Y:S05]  /*2d40*/  BSYNC.RECONVERGENT B0 ;  /* 0x0000000000007941 */ /* 0x000fea0003800200 */
.L_x_5932:
        /* <DEDUP_REMOVED lines=32> */
.L_x_5935:
[----:B------:R-:W-:Y:S05]  /*2f50*/  BSYNC.RECONVERGENT B0 ;  /* 0x0000000000007941 */ /* 0x000fea0003800200 */
.L_x_5934:
        /* <DEDUP_REMOVED lines=32> */
.L_x_5937:
[----:B------:R-:W-:Y:S05]  /*3160*/  BSYNC.RECONVERGENT B0 ;  /* 0x0000000000007941 */ /* 0x000fea0003800200 */
.L_x_5936:
        /* <DEDUP_REMOVED lines=32> */
.L_x_5939:
[----:B------:R-:W-:Y:S05]  /*3370*/  BSYNC.RECONVERGENT B0 ;  /* 0x0000000000007941 */ /* 0x000fea0003800200 */
.L_x_5938:
        /* <DEDUP_REMOVED lines=32> */
.L_x_5941:
[----:B------:R-:W-:Y:S05]  /*3580*/  BSYNC.RECONVERGENT B0 ;  /* 0x0000000000007941 */ /* 0x000fea0003800200 */
.L_x_5940:
        /* <DEDUP_REMOVED lines=32> */
.L_x_5943:
[----:B------:R-:W-:Y:S05]  /*3790*/  BSYNC.RECONVERGENT B0 ;  /* 0x0000000000007941 */ /* 0x000fea0003800200 */
.L_x_5942:
[----:B------:R-:W0:Y:S01]  /*37a0*/  LDCU UR24, c[0x0][0x38c] ;  /* 0x00007180ff1877ac */ /* 0x000e220008000800 */
        /* <DEDUP_REMOVED lines=26> */
[----:B------:R-:W-:Y:S02]  /*3950*/  USHF.L.U32 UR24, UR6, 0xa, URZ ;  /* 0x0000000a06187899 */ /* 0x000fe400080006ff */
[----:B------:R-:W-:Y:S02]  /*3960*/  USHF.L.U32 UR6, UR6, 0x8, URZ ;  /* 0x0000000806067899 */ /* 0x000fe400080006ff */
[----:B------:R-:W-:Y:S01]  /*3970*/  PLOP3.LUT P0, PT, PT, PT, UP0, 0x80, 0x8 ;  /* 0x000000000008781c */ /* 0x000fe20003f0f008 */
[----:B------:R-:W1:Y:S01]  /*3980*/  LDC.64 R26, c[0x0][0x440] ;  /* 0x00011000ff1a7b82 */ /* 0x000e620000000a00 */
[----:B------:R-:W-:Y:S01]  /*3990*/  IADD3 R32, P1, PT, R20, UR24, RZ ;  /* 0x0000001814207c10 */ /* 0x000fe2000ff3e0ff */
[----:B------:R-:W-:Y:S01]  /*39a0*/  ULOP3.LUT UR28, UR6, 0x100, URZ, 0xc0, !UPT ;  /* 0x00000100061c7892 */ /* 0x000fe2000f8ec0ff */
[----:B------:R-:W-:Y:S01]  /*39b0*/  ISETP.EQ.AND P0, PT, R167, RZ, P0 ;  /* 0x000000ffa700720c */ /* 0x000fe20000702270 */
[----:B------:R-:W2:Y:S01]  /*39c0*/  LDCU UR38, c[0x0][0x394] ;  /* 0x00007280ff2677ac */ /* 0x000ea20008000800 */
[----:B------:R-:W-:-:S02]  /*39d0*/  LOP3.LUT R193, R22, UR24, RZ, 0xfc, !PT ;  /* 0x0000001816c17c12 */ /* 0x000fc4000f8efcff */
[----:B------:R-:W-:Y:S01]  /*39e0*/  IADD3.X R33, PT, PT, RZ, R36, RZ, P1, !PT ;  /* 0x00000024ff217210 */ /* 0x000fe20000ffe4ff */
[----:B------:R-:W3:Y:S01]  /*39f0*/  LDC.64 R28, c[0x0][0x3a8] ;  /* 0x0000ea00ff1c7b82 */ /* 0x000ee20000000a00 */
[----:B------:R-:W4:Y:S01]  /*3a00*/  LDCU UR39, c[0x0][0x38c] ;  /* 0x00007180ff2777ac */ /* 0x000f220008000800 */
[----:B------:R-:W0:Y:S06]  /*3a10*/  LDCU UR31, c[0x0][0x388] ;  /* 0x00007100ff1f77ac */ /* 0x000e2c0008000800 */
[----:B------:R-:W0:Y:S01]  /*3a20*/  LDC.64 R30, c[0x0][0x4d0] ;  /* 0x00013400ff1e7b82 */ /* 0x000e220000000a00 */
[----:B------:R-:W0:Y:S01]  /*3a30*/  LDCU.64 UR32, c[0x0][0x450] ;  /* 0x00008a00ff2077ac */ /* 0x000e220008000a00 */
[----:B------:R-:W0:Y:S01]  /*3a40*/  LDCU.64 UR34, c[0x0][0x3e0] ;  /* 0x00007c00ff2277ac */ /* 0x000e220008000a00 */
[----:B------:R-:W0:Y:S01]  /*3a50*/  LDCU.64 UR36, c[0x0][0x538] ;  /* 0x0000a700ff2477ac */ /* 0x000e220008000a00 */
[----:B------:R-:W-:-:S05]  /*3a60*/  UMOV UR6, URZ ;  /* 0x000000ff00067c82 */ /* 0x000fca0008000000 */
.L_x_5989:
[----:B0-----:R-:W-:-:S04]  /*3a70*/  IMAD.WIDE.U32 R2, R118, UR6, RZ ;  /* 0x0000000676027c25 */ /* 0x001fc8000f8e00ff */
[----:B------:R-:W-:Y:S01]  /*3a80*/  IMAD R3, R119, UR6, R3 ;  /* 0x0000000677037c24 */ /* 0x000fe2000f8e0203 */
[----:B------:R-:W-:-:S04]  /*3a90*/  LEA R14, P1, R2, R60, 0x1 ;  /* 0x0000003c020e7211 */ /* 0x000fc800078208ff */
[----:B------:R-:W-:-:S03]  /*3aa0*/  LEA.HI.X R15, R2, R58, R3, 0x1, P1 ;  /* 0x0000003a020f7211 */ /* 0x000fc600008f0c03 */
[----:B------:R-:W-:-:S05]  /*3ab0*/  IMAD.WIDE.U32 R14, R38, 0x10, R14 ;  /* 0x00000010260e7825 */ /* 0x000fca00078e000e */
[----:B------:R-:W5:Y:S04]  /*3ac0*/  LDG.E.128 R4, desc[UR26][R14.64] ;  /* 0x0000001a0e047981 */ /* 0x000f68000c1e1d00 */
[----:B--2---:R-:W2:Y:S01]  /*3ad0*/  LDG.E.128 R8, desc[UR26][R14.64+0x200] ;  /* 0x0002001a0e087981 */ /* 0x004ea2000c1e1d00 */
[----:B------:R-:W-:Y:S02]  /*3ae0*/  MOV R12, UR10 ;  /* 0x0000000a000c7c02 */ /* 0x000fe40008000f00 */
[----:B------:R-:W-:Y:S02]  /*3af0*/  MOV R3, UR15 ;  /* 0x0000000f00037c02 */ /* 0x000fe40008000f00 */
[----:B------:R-:W-:Y:S02]  /*3b00*/  MOV R2, R12 ;  /* 0x0000000c00027202 */ /* 0x000fe40000000f00 */
[----:B------:R-:W-:-:S03]  /*3b10*/  MOV R13, UR11 ;  /* 0x0000000b000d7c02 */ /* 0x000fc60008000f00 */
[----:B---3--:R-:W-:-:S04]  /*3b20*/  IMAD.WIDE.U32 R2, R28, UR6, R2 ;  /* 0x000000061c027c25 */ /* 0x008fc8000f8e0002 */
[----:B------:R-:W-:Y:S01]  /*3b30*/  IMAD R3, R29, UR6, R3 ;  /* 0x000000061d037c24 */ /* 0x000fe2000f8e0203 */
[----:B-1----:R-:W-:-:S04]  /*3b40*/  LEA R12, P1, R2, R26, 0x2 ;  /* 0x0000001a020c7211 */ /* 0x002fc800078210ff */
[----:B------:R-:W-:-:S05]  /*3b50*/  LEA.HI.X R13, R2, R27, R3, 0x2, P1 ;  /* 0x0000001b020d7211 */ /* 0x000fca00008f1403 */
[----:B------:R0:W3:Y:S01]  /*3b60*/  LDG.E R148, desc[UR26][R12.64] ;  /* 0x0000001a0c947981 */ /* 0x0000e2000c1e1900 */
        /* <DEDUP_REMOVED lines=8> */
[----:B-----5:R1:W-:Y:S04]  /*3bf0*/  STS.128 [R35], R4 ;  /* 0x0000000423007388 */ /* 0x0203e80000000c00 */
[----:B--2---:R2:W-:Y:S01]  /*3c00*/  STS.128 [R35+0x200], R8 ;  /* 0x0002000823007388 */ /* 0x0045e20000000c00 */
[----:B------:R-:W-:-:S03]  /*3c10*/  NOP ;  /* 0x0000000000007918 */ /* 0x000fc60000000000 */
[----:B----4-:R5:W4:Y:S01]  /*3c20*/  LDG.E R2, desc[UR26][R2.64] ;  /* 0x0000001a02027981 */ /* 0x010b22000c1e1900 */
[----:B------:R-:W2:Y:S01]  /*3c30*/  S2UR UR25, SR_CgaCtaId ;  /* 0x00000000001979c3 */ /* 0x000ea20000008800 */
[----:B------:R-:W-:Y:S01]  /*3c40*/  UIADD3 UR29, UPT, UPT, UR28, UR6, URZ ;  /* 0x000000061c1d7290 */ /* 0x000fe2000fffe0ff */
[C---:B------:R-:W-:Y:S01]  /*3c50*/  ISETP.NE.AND P2, PT, R22.reuse, RZ, PT ;  /* 0x000000ff1600720c */ /* 0x040fe20003f45270 */
[----:B0-----:R-:W0:Y:S01]  /*3c60*/  LDS.128 R12, [R34] ;  /* 0x00000000220c7984 */ /* 0x001e220000000c00 */
[----:B------:R-:W-:Y:S01]  /*3c70*/  UMOV UR24, 0x400 ;  /* 0x0000040000187882 */ /* 0x000fe20000000000 */
[----:B------:R-:W-:Y:S01]  /*3c80*/  ISETP.NE.AND P1, PT, R22, 0x3f, PT ;  /* 0x0000003f1600780c */ /* 0x000fe20003f25270 */
[----:B-1----:R-:W-:Y:S01]  /*3c90*/  FMUL.FTZ R6, R126, R111 ;  /* 0x0000006f7e067220 */ /* 0x002fe20000410000 */
[----:B------:R-:W1:Y:S01]  /*3ca0*/  LDS.128 R16, [R34+0x10] ;  /* 0x0000100022107984 */ /* 0x000e620000000c00 */
[----:B------:R-:W-:Y:S01]  /*3cb0*/  SEL R4, R61, UR29, P2 ;  /* 0x0000001d3d047c07 */ /* 0x000fe20009000000 */
[----:B-----5:R-:W-:Y:S01]  /*3cc0*/  FMUL.FTZ R3, R99, R116 ;  /* 0x0000007463037220 */ /* 0x020fe20000410000 */
[----:B------:R-:W-:Y:S01]  /*3cd0*/  FMUL.FTZ R176, R100, R115 ;  /* 0x0000007364b07220 */ /* 0x000fe20000410000 */
[----:B------:R-:W-:Y:S01]  /*3ce0*/  FMUL.FTZ R5, R101, R114 ;  /* 0x0000007265057220 */ /* 0x000fe20000410000 */
[----:B------:R-:W-:Y:S01]  /*3cf0*/  FMUL.FTZ R169, R130, R125 ;  /* 0x0000007d82a97220 */ /* 0x000fe20000410000 */
[----:B------:R-:W-:Y:S01]  /*3d00*/  FMUL.FTZ R172, R102, R113 ;  /* 0x0000007166ac7220 */ /* 0x000fe20000410000 */
[----:B------:R-:W-:Y:S01]  /*3d10*/  FMUL.FTZ R166, R132, R129 ;  /* 0x0000008184a67220 */ /* 0x000fe20000410000 */
[----:B------:R-:W-:Y:S01]  /*3d20*/  FMUL.FTZ R7, R103, R112 ;  /* 0x0000007067077220 */ /* 0x000fe20000410000 */
[----:B---3--:R-:W-:Y:S01]  /*3d30*/  FMUL.FTZ R150, R148, 1.4426950216293334961 ;  /* 0x3fb8aa3b94967820 */ /* 0x008fe20000410000 */
[----:B------:R-:W-:Y:S01]  /*3d40*/  FMUL.FTZ R165, R135, R134 ;  /* 0x0000008687a57220 */ /* 0x000fe20000410000 */
[----:B------:R-:W-:Y:S01]  /*3d50*/  FMUL.FTZ R168, R104, R122 ;  /* 0x0000007a68a87220 */ /* 0x000fe20000410000 */
[----:B--2---:R-:W-:Y:S01]  /*3d60*/  FMUL.FTZ R8, R138, R137 ;  /* 0x000000898a087220 */ /* 0x004fe20000410000 */
[C---:B------:R-:W-:Y:S01]  /*3d70*/  FMUL.FTZ R9, R150.reuse, R116 ;  /* 0x0000007496097220 */ /* 0x040fe20000410000 */
[C---:B------:R-:W-:Y:S01]  /*3d80*/  FMUL.FTZ R10, R150.reuse, R111 ;  /* 0x0000006f960a7220 */ /* 0x040fe20000410000 */
[C---:B------:R-:W-:Y:S01]  /*3d90*/  FMUL.FTZ R149, R150.reuse, R115 ;  /* 0x0000007396957220 */ /* 0x040fe20000410000 */
[C---:B------:R-:W-:Y:S01]  /*3da0*/  FMUL.FTZ R162, R150.reuse, R123 ;  /* 0x0000007b96a27220 */ /* 0x040fe20000410000 */
[C---:B------:R-:W-:Y:S01]  /*3db0*/  FMUL.FTZ R161, R150.reuse, R114 ;  /* 0x0000007296a17220 */ /* 0x040fe20000410000 */
[C---:B------:R-:W-:Y:S01]  /*3dc0*/  FMUL.FTZ R164, R150.reuse, R125 ;  /* 0x0000007d96a47220 */ /* 0x040fe20000410000 */
[----:B------:R-:W2:Y:S01]  /*3dd0*/  MUFU.EX2 R9, R9 ;  /* 0x0000000900097308 */ /* 0x000ea20000000800 */
[C---:B------:R-:W-:Y:S01]  /*3de0*/  FMUL.FTZ R179, R150.reuse, R113 ;  /* 0x0000007196b37220 */ /* 0x040fe20000410000 */
[C---:B------:R-:W-:Y:S01]  /*3df0*/  FMUL.FTZ R189, R150.reuse, R129 ;  /* 0x0000008196bd7220 */ /* 0x040fe20000410000 */
[C---:B------:R-:W-:Y:S01]  /*3e00*/  FMUL.FTZ R191, R150.reuse, R112 ;  /* 0x0000007096bf7220 */ /* 0x040fe20000410000 */
[C---:B------:R-:W-:Y:S01]  /*3e10*/  FMUL.FTZ R196, R150.reuse, R134 ;  /* 0x0000008696c47220 */ /* 0x040fe20000410000 */
[C---:B------:R-:W-:Y:S01]  /*3e20*/  FMUL.FTZ R197, R150.reuse, R122 ;  /* 0x0000007a96c57220 */ /* 0x040fe20000410000 */
[C---:B------:R-:W-:Y:S01]  /*3e30*/  FMUL.FTZ R200, R150.reuse, R137 ;  /* 0x0000008996c87220 */ /* 0x040fe20000410000 */
[C---:B------:R-:W-:Y:S01]  /*3e40*/  FMUL.FTZ R201, R150.reuse, R124 ;  /* 0x0000007c96c97220 */ /* 0x040fe20000410000 */
[CC--:B------:R-:W-:Y:S01]  /*3e50*/  FMUL.FTZ R203, R150.reuse, R140.reuse ;  /* 0x0000008c96cb7220 */ /* 0x0c0fe20000410000 */
[C---:B------:R-:W-:Y:S01]  /*3e60*/  FMUL.FTZ R206, R150.reuse, R127 ;  /* 0x0000007f96ce7220 */ /* 0x040fe20000410000 */
[----:B------:R-:W-:Y:S01]  /*3e70*/  FMUL.FTZ R208, R150, R143 ;  /* 0x0000008f96d07220 */ /* 0x000fe20000410000 */
[----:B------:R-:W-:Y:S01]  /*3e80*/  ULEA UR25, UR25, UR24, 0x18 ;  /* 0x0000001819197291 */ /* 0x000fe2000f8ec0ff */
[----:B------:R-:W3:Y:S01]  /*3e90*/  MUFU.EX2 R10, R10 ;  /* 0x0000000a000a7308 */ /* 0x000ee20000000800 */
        /* <DEDUP_REMOVED lines=9> */
[----:B--2---:R2:W-:Y:S01]  /*3f30*/  STS [R4+0x1d10], R9 ;  /* 0x001d100904007388 */ /* 0x0045e20000000800 */
[----:B------:R-:W-:Y:S01]  /*3f40*/  PRMT R158, R14, 0x7632, R158 ;  /* 0x000076320e9e7816 */ /* 0x000fe2000000009e */
[----:B------:R-:W0:Y:S01]  /*3f50*/  MUFU.EX2 R161, R161 ;  /* 0x000000a100a17308 */ /* 0x000e220000000800 */
[----:B------:R-:W-:-:S02]  /*3f60*/  PRMT R157, R15, 0x7632, R157 ;  /* 0x000076320f9d7816 */ /* 0x000fc4000000009d */
[----:B-1----:R-:W-:Y:S01]  /*3f70*/  PRMT R156, R16, 0x7632, R156 ;  /* 0x00007632109c7816 */ /* 0x002fe2000000009c */
[----:B------:R-:W1:Y:S01]  /*3f80*/  MUFU.EX2 R164, R164 ;  /* 0x000000a400a47308 */ /* 0x000e620000000800 */
[----:B------:R-:W-:Y:S02]  /*3f90*/  PRMT R155, R17, 0x7632, R155 ;  /* 0x00007632119b7816 */ /* 0x000fe4000000009b */
[----:B------:R-:W-:Y:S01]  /*3fa0*/  PRMT R154, R18, 0x7632, R154 ;  /* 0x00007632129a7816 */ /* 0x000fe2000000009a */
[----:B------:R-:W0:Y:S01]  /*3fb0*/  MUFU.EX2 R179, R179 ;  /* 0x000000b300b37308 */ /* 0x000e220000000800 */
[C---:B------:R-:W-:Y:S01]  /*3fc0*/  PRMT R153, R19.reuse, 0x7632, R153 ;  /* 0x0000763213997816 */ /* 0x040fe20000000099 */
[----:B--2---:R-:W-:Y:S01]  /*3fd0*/  FMUL.FTZ R4, R128, R123 ;  /* 0x0000007b80047220 */ /* 0x004fe20000410000 */
[----:B------:R-:W-:Y:S01]  /*3fe0*/  SHF.L.U32 R18, R18, 0x10, RZ ;  /* 0x0000001012127819 */ /* 0x000fe200000006ff */
[----:B------:R-:W2:Y:S01]  /*3ff0*/  MUFU.EX2 R189, R189 ;  /* 0x000000bd00bd7308 */ /* 0x000ea20000000800 */
        /* <DEDUP_REMOVED lines=67> */
.L_x_5946:
[----:B------:R-:W-:-:S06]  /*4430*/  LEA R210, R22, UR25, 0x2 ;  /* 0x0000001916d27c11 */ /* 0x000fcc000f8e10ff */
[----:B------:R-:W0:Y:S02]  /*4440*/  LDS R210, [R210+0x2514] ;  /* 0x00251400d2d27984 */ /* 0x000e240000000800 */
.L_x_5947:
[----:B------:R-:W-:Y:S05]  /*4450*/  BSYNC.RECONVERGENT B0 ;  /* 0x0000000000007941 */ /* 0x000fea0003800200 */
.L_x_5945:
        /* <DEDUP_REMOVED lines=13> */
[----:B------:R-:W-:-:S03]  /*4530*/  FFMA.FTZ R7, R164, R7, R169 ;  /* 0x00000007a4077223 */ /* 0x000fc600000100a9 */
[C---:B------:R-:W-:Y:S01]  /*4540*/  FMUL.FTZ R6, R179.reuse, R6 ;  /* 0x00000006b3067220 */ /* 0x040fe20000410000 */
[----:B--2---:R-:W-:Y:S02]  /*4550*/  @P0 IMAD R4, R2, R3, UR6 ;  /* 0x0000000602040e24 */ /* 0x004fe4000f8e0203 */
[----:B------:R-:W-:Y:S01]  /*4560*/  HFMA2 R2, -RZ, RZ, 1.875, 0 ;  /* 0x3f800000ff027431 */ /* 0x000fe200000001ff */
[----:B------:R-:W-:Y:S01]  /*4570*/  MOV R3, RZ ;  /* 0x000000ff00037202 */ /* 0x000fe20000000f00 */
[----:B------:R-:W-:Y:S01]  /*4580*/  FFMA.FTZ R7, R179, R7, R172 ;  /* 0x00000007b3077223 */ /* 0x000fe200000100ac */
[----:B------:R-:W-:-:S04]  /*4590*/  @P0 IMAD.WIDE R4, R4, R5, UR4 ;  /* 0x0000000404040e25 */ /* 0x000fc8000f8e0205 */
[C---:B------:R-:W-:Y:S01]  /*45a0*/  FMUL.FTZ R6, R189.reuse, R6 ;  /* 0x00000006bd067220 */ /* 0x040fe20000410000 */
[----:B------:R-:W-:Y:S01]  /*45b0*/  FFMA.FTZ R7, R189, R7, R166 ;  /* 0x00000007bd077223 */ /* 0x000fe200000100a6 */
[----:B------:R2:W5:Y:S01]  /*45c0*/  @P0 LDG.E.64 R2, desc[UR26][R4.64] ;  /* 0x0000001a04020981 */ /* 0x000562000c1e1b00 */
[----:B------:R-:W-:Y:S02]  /*45d0*/  ISETP.GT.U32.AND P1, PT, R22, 0x1f, PT ;  /* 0x0000001f1600780c */ /* 0x000fe40003f24070 */
        /* <DEDUP_REMOVED lines=54> */
.L_x_6007:
[----:B------:R-:W-:Y:S01]  /*4940*/  ISETP.GE.AND P3, PT, R98, 0x10, PT ;  /* 0x000000106200780c */ /* 0x000fe20003f66270 */
[----:B----4-:R-:W-:Y:S01]  /*4950*/  FFMA.FTZ R5, R7, R5, R4 ;  /* 0x0000000507057223 */ /* 0x010fe20000010004 */
[----:B------:R-:W-:-:S04]  /*4960*/  UMOV UR24, 0xffffffff ;  /* 0xffffffff00187882 */ /* 0x000fc80000000000 */
[----:B------:R-:W-:-:S07]  /*4970*/  FSEL R8, R4, R5, !P3 ;  /* 0x0000000504087208 */ /* 0x000fce0005800000 */
[----:B--23--:R-:W-:Y:S01]  /*4980*/  @P3 FMUL.FTZ R7, R7, R186 ;  /* 0x000000ba07073220 */ /* 0x00cfe20000410000 */
[----:B------:R-:W-:Y:S06]  /*4990*/  BRA.DIV UR24, `(.L_x_5950) ;  /* 0x0000003a186c7947 */ /* 0x000fec000b800000 */
.L_x_6010:
[----:B------:R-:W-:-:S03]  /*49a0*/  UMOV UR24, 0xffffffff ;  /* 0xffffffff00187882 */ /* 0x000fc60000000000 */
[----:B------:R-:W-:Y:S05]  /*49b0*/  BRA.DIV UR24, `(.L_x_5951) ;  /* 0x0000003a188c7947 */ /* 0x000fea000b800000 */
.L_x_6013:
[----:B------:R-:W-:-:S03]  /*49c0*/  UMOV UR24, 0xffffffff ;  /* 0xffffffff00187882 */ /* 0x000fc60000000000 */
[----:B------:R-:W-:Y:S05]  /*49d0*/  BRA.DIV UR24, `(.L_x_5952) ;  /* 0x0000003a18ac7947 */ /* 0x000fea000b800000 */
[----:B------:R2:W3:Y:S04]  /*49e0*/  SHFL.UP PT, R183, R7, 0x1, RZ ;  /* 0x0420000007b77989 */ /* 0x0004e800000e00ff */
[----:B------:R-:W4:Y:S04]  /*49f0*/  SHFL.UP PT, R8, R8, 0x1, RZ ;  /* 0x0420000008087989 */ /* 0x000f2800000e00ff */
[----:B-----5:R2:W0:Y:S04]  /*4a00*/  SHFL.IDX PT, R4, R2, RZ, 0x1f ;  /* 0x00001fff02047589 */ /* 0x02042800000e0000 */
[----:B------:R2:W0:Y:S02]  /*4a10*/  SHFL.IDX PT, R5, R3, RZ, 0x1f ;  /* 0x00001fff03057589 */ /* 0x00042400000e0000 */
.L_x_6019:
[----:B--2---:R-:W2:Y:S01]  /*4a20*/  LDS.64 R6, [R37+0x1900] ;  /* 0x0019000025067984 */ /* 0x004ea20000000a00 */
[C---:B0--34-:R-:W-:Y:S01]  /*4a30*/  @P2 FFMA.FTZ R5, R183.reuse, R5, R8 ;  /* 0x00000005b7052223 */ /* 0x059fe20000010008 */
[----:B------:R-:W-:-:S03]  /*4a40*/  @P2 FMUL.FTZ R4, R183, R4 ;  /* 0x00000004b7042220 */ /* 0x000fc60000410000 */
[-C--:B--2---:R-:W-:Y:S01]  /*4a50*/  FFMA.FTZ R7, R5, R6.reuse, R7 ;  /* 0x0000000605077223 */ /* 0x084fe20000010007 */
[----:B------:R-:W-:-:S05]  /*4a60*/  FMUL.FTZ R6, R4, R6 ;  /* 0x0000000604067220 */ /* 0x000fca0000410000 */
[----:B------:R3:W-:Y:S02]  /*4a70*/  STS.128 [R37+0x1900], R4 ;  /* 0x0019000425007388 */ /* 0x0007e40000000c00 */
.L_x_5948:
[----:B------:R-:W-:Y:S05]  /*4a80*/  WARPSYNC.ALL ;  /* 0x0000000000007948 */ /* 0x000fea0003800000 */
[----:B------:R-:W-:Y:S01]  /*4a90*/  BAR.SYNC.DEFER_BLOCKING 0x0 ;  /* 0x0000000000007b1d */ /* 0x000fe20000010000 */
[C---:B01---5:R-:W-:Y:S01]  /*4aa0*/  FMUL.FTZ R3, R208.reuse, R210 ;  /* 0x000000d2d0037220 */ /* 0x063fe20000410000 */
[----:B------:R-:W-:Y:S01]  /*4ab0*/  FFMA.FTZ R2, R208, R209, R207 ;  /* 0x000000d1d0027223 */ /* 0x000fe200000100cf */
[----:B------:R-:W-:Y:S01]  /*4ac0*/  UISETP.GE.AND UP0, UPT, UR16, UR38, UPT ;  /* 0x000000261000728c */ /* 0x000fe2000bf06270 */
[----:B------:R-:W-:Y:S02]  /*4ad0*/  HFMA2 R8, -RZ, RZ, 1.875, 0 ;  /* 0x3f800000ff087431 */ /* 0x000fe400000001ff */
        /* <DEDUP_REMOVED lines=104> */
.L_x_6036:
        /* <DEDUP_REMOVED lines=9> */
.L_x_5953:
        /* <DEDUP_REMOVED lines=17> */
[----:B------:R-:W1:Y:S04]  /*5300*/  LDS R2, [R57+0x1b14] ;  /* 0x001b140039027984 */ /* 0x000e680000000800 */
[----:B------:R2:W-:Y:S01]  /*5310*/  @!P1 STS.64 [UR24+0x2610], R8 ;  /* 0x00261008ff009988 */ /* 0x0005e20008000a18 */
[----:B-1----:R-:W-:Y:S01]  /*5320*/  FFMA.FTZ R210, R2, R210, R209 ;  /* 0x000000d202d27223 */ /* 0x002fe200000100d1 */
[----:B------:R-:W-:-:S03]  /*5330*/  FFMA.FTZ R2, R0, R211, RZ ;  /* 0x000000d300027223 */ /* 0x000fc600000100ff */
[----:B------:R-:W-:Y:S01]  /*5340*/  FFMA.FTZ R207, R208, R210, R207 ;  /* 0x000000d2d0cf7223 */ /* 0x000fe200000100cf */
[----:B------:R-:W-:-:S03]  /*5350*/  FFMA.FTZ R2, R131, R212, R2 ;  /* 0x000000d483027223 */ /* 0x000fc60000010002 */
[----:B------:R-:W-:Y:S01]  /*5360*/  FFMA.FTZ R205, R206, R207, R205 ;  /* 0x000000cfcecd7223 */ /* 0x000fe200000100cd */
[----:B0-----:R-:W-:Y:S01]  /*5370*/  FFMA.FTZ R4, R107, R213, R2 ;  /* 0x000000d56b047223 */ /* 0x001fe20000010002 */
[----:B------:R-:W-:Y:S01]  /*5380*/  FADD.FTZ R2, -R182, R211 ;  /* 0x000000d3b6027221 */ /* 0x000fe20000010100 */
[----:B------:R-:W-:Y:S01]  /*5390*/  FMUL.FTZ R213, R210, R143 ;  /* 0x0000008fd2d57220 */ /* 0x000fe20000410000 */
[----:B------:R-:W-:Y:S01]  /*53a0*/  FFMA.FTZ R203, R203, R205, R204 ;  /* 0x000000cdcbcb7223 */ /* 0x000fe200000100cc */
[----:B------:R-:W-:Y:S01]  /*53b0*/  FFMA.FTZ R3, R133, R214, R4 ;  /* 0x000000d685037223 */ /* 0x000fe20000010004 */
[----:B------:R-:W-:Y:S01]  /*53c0*/  FMUL.FTZ R182, R205, R140 ;  /* 0x0000008ccdb67220 */ /* 0x000fe20000410000 */
[----:B------:R-:W-:Y:S01]  /*53d0*/  FMUL.FTZ R211, R207, R127 ;  /* 0x0000007fcfd37220 */ /* 0x000fe20000410000 */
[----:B------:R-:W-:Y:S01]  /*53e0*/  FFMA.FTZ R202, R201, R203, R202 ;  /* 0x000000cbc9ca7223 */ /* 0x000fe200000100ca */
[----:B------:R-:W-:-:S03]  /*53f0*/  FFMA.FTZ R3, R108, R217, R3 ;  /* 0x000000d96c037223 */ /* 0x000fc60000010003 */
[----:B------:R-:W-:Y:S01]  /*5400*/  FFMA.FTZ R199, R200, R202, R199 ;  /* 0x000000cac8c77223 */ /* 0x000fe200000100c7 */
[----:B------:R-:W-:Y:S01]  /*5410*/  FFMA.FTZ R4, R136, R216, R3 ;  /* 0x000000d888047223 */ /* 0x000fe20000010003 */
[----:B------:R-:W-:Y:S02]  /*5420*/  FMUL.FTZ R209, R202, R137 ;  /* 0x00000089cad17220 */ /* 0x000fe40000410000 */
[----:B------:R-:W-:Y:S01]  /*5430*/  FFMA.FTZ R197, R197, R199, R198 ;  /* 0x000000c7c5c57223 */ /* 0x000fe200000100c6 */
[----:B------:R-:W-:Y:S01]  /*5440*/  FFMA.FTZ R4, R109, R218, R4 ;  /* 0x000000da6d047223 */ /* 0x000fe20000010004 */
[----:B------:R-:W-:Y:S02]  /*5450*/  FMUL.FTZ R201, R199, R122 ;  /* 0x0000007ac7c97220 */ /* 0x000fe40000410000 */
[----:B------:R-:W-:Y:S01]  /*5460*/  FFMA.FTZ R195, R196, R197, R195 ;  /* 0x000000c5c4c37223 */ /* 0x000fe200000100c3 */
[----:B------:R-:W-:Y:S01]  /*5470*/  FFMA.FTZ R215, R139, R215, R4 ;  /* 0x000000d78bd77223 */ /* 0x000fe20000010004 */
[----:B--2---:R-:W-:-:S02]  /*5480*/  FMUL.FTZ R8, R197, R134 ;  /* 0x00000086c5087220 */ /* 0x004fc40000410000 */
[----:B------:R-:W-:Y:S01]  /*5490*/  FFMA.FTZ R194, R191, R195, R194 ;  /* 0x000000c3bfc27223 */ /* 0x000fe200000100c2 */
[----:B------:R-:W-:-:S03]  /*54a0*/  FFMA.FTZ R215, R110, R219, R215 ;  /* 0x000000db6ed77223 */ /* 0x000fc600000100d7 */
[----:B------:R-:W-:Y:S01]  /*54b0*/  FFMA.FTZ R196, R189, R194, R187 ;  /* 0x000000c2bdc47223 */ /* 0x000fe200000100bb */
[----:B------:R-:W-:-:S03]  /*54c0*/  FMUL.FTZ R189, R194, R129 ;  /* 0x00000081c2bd7220 */ /* 0x000fc60000410000 */
[----:B------:R-:W-:Y:S01]  /*54d0*/  FFMA.FTZ R179, R179, R196, R184 ;  /* 0x000000c4b3b37223 */ /* 0x000fe200000100b8 */
[----:B------:R-:W-:Y:S01]  /*54e0*/  FMUL.FTZ R187, R196, R113 ;  /* 0x00000071c4bb7220 */ /* 0x000fe20000410000 */
[----:B------:R-:W-:Y:S01]  /*54f0*/  FMUL.FTZ R191, R132, R189 ;  /* 0x000000bd84bf7220 */ /* 0x000fe20000410000 */
[----:B------:R-:W-:Y:S01]  /*5500*/  P2R R184, PR, RZ, 0x2 ;  /* 0x00000002ffb87803 */ /* 0x000fe20000000000 */
[----:B------:R-:W-:Y:S01]  /*5510*/  FFMA.FTZ R181, R164, R179, R181 ;  /* 0x000000b3a4b57223 */ /* 0x000fe200000100b5 */
[----:B------:R-:W-:-:S03]  /*5520*/  FMUL.FTZ R164, R203, R124 ;  /* 0x0000007ccba47220 */ /* 0x000fc60000410000 */
[----:B------:R-:W-:Y:S01]  /*5530*/  FFMA.FTZ R180, R161, R181, R180 ;  /* 0x000000b5a1b47223 */ /* 0x000fe200000100b4 */
[----:B------:R-:W-:-:S03]  /*5540*/  FMUL.FTZ R161, R179, R125 ;  /* 0x0000007db3a17220 */ /* 0x000fc60000410000 */
[----:B------:R-:W-:Y:S01]  /*5550*/  FFMA.FTZ R162, R162, R180, R173 ;  /* 0x000000b4a2a27223 */ /* 0x000fe200000100ad */
[----:B------:R-:W-:-:S03]  /*5560*/  FMUL.FTZ R173, R130, R161 ;  /* 0x000000a182ad7220 */ /* 0x000fc60000410000 */
[----:B------:R-:W-:Y:S01]  /*5570*/  FFMA.FTZ R178, R149, R162, R178 ;  /* 0x000000a295b27223 */ /* 0x000fe200000100b2 */
[----:B------:R-:W-:Y:S01]  /*5580*/  FMUL.FTZ R7, R162, R115 ;  /* 0x00000073a2077220 */ /* 0x000fe20000410000 */
[----:B------:R-:W-:Y:S02]  /*5590*/  FMUL.FTZ R149, R180, R123 ;  /* 0x0000007bb4957220 */ /* 0x000fe40000410000 */
[----:B------:R-:W-:Y:S01]  /*55a0*/  FFMA.FTZ R175, R10, R178, R175 ;  /* 0x000000b20aaf7223 */ /* 0x000fe200000100af */
[----:B------:R-:W-:Y:S01]  /*55b0*/  FMUL.FTZ R5, R178, R111 ;  /* 0x0000006fb2057220 */ /* 0x000fe20000410000 */
[----:B------:R-:W-:Y:S02]  /*55c0*/  FMUL.FTZ R10, R181, R114 ;  /* 0x00000072b50a7220 */ /* 0x000fe40000410000 */
[----:B------:R-:W-:Y:S02]  /*55d0*/  FMUL.FTZ R3, R175, R116 ;  /* 0x00000074af037220 */ /* 0x000fe40000410000 */
[----:B------:R-:W-:-:S02]  /*55e0*/  FMUL.FTZ R9, R101, R10 ;  /* 0x0000000a65097220 */ /* 0x000fc40000410000 */
[-C--:B------:R-:W-:Y:S01]  /*55f0*/  FFMA.FTZ R4, R2, R3.reuse, RZ ;  /* 0x0000000302047223 */ /* 0x080fe200000100ff */
[----:B------:R-:W-:Y:S01]  /*5600*/  FMUL.FTZ R6, R99, R3 ;  /* 0x0000000363067220 */ /* 0x000fe20000410000 */
[-C--:B------:R-:W-:Y:S02]  /*5610*/  FMUL.FTZ R3, R126, R5.reuse ;  /* 0x000000057e037220 */ /* 0x080fe40000410000 */
[----:B------:R-:W-:Y:S02]  /*5620*/  FFMA.FTZ R5, R177, R5, R4 ;  /* 0x00000005b1057223 */ /* 0x000fe40000010004 */
[----:B------:R0:W-:Y:S02]  /*5630*/  STS [R55+0x850], R6 ;  /* 0x0008500637007388 */ /* 0x0001e40000000800 */
[-C--:B------:R-:W-:Y:S01]  /*5640*/  FFMA.FTZ R4, R176, R7.reuse, R5 ;  /* 0x00000007b0047223 */ /* 0x080fe20000010005 */
[----:B------:R-:W-:Y:S01]  /*5650*/  FMUL.FTZ R7, R100, R7 ;  /* 0x0000000764077220 */ /* 0x000fe20000410000 */
[-C--:B------:R-:W-:Y:S01]  /*5660*/  FMUL.FTZ R5, R128, R149.reuse ;  /* 0x0000009580057220 */ /* 0x080fe20000410000 */
[----:B------:R1:W-:Y:S01]  /*5670*/  STS [R54+0x4], R3 ;  /* 0x0000040336007388 */ /* 0x0003e20000000800 */
[----:B------:R-:W-:Y:S01]  /*5680*/  FFMA.FTZ R149, R171, R149, R4 ;  /* 0x00000095ab957223 */ /* 0x000fe20000010004 */
[----:B------:R-:W-:-:S02]  /*5690*/  FFMA.FTZ R4, R144, R220, R215 ;  /* 0x000000dc90047223 */ /* 0x000fc400000100d7 */
[----:B------:R2:W-:Y:S01]  /*56a0*/  STS [R54+0x8], R7 ;  /* 0x0000080736007388 */ /* 0x0005e20000000800 */
[----:B0-----:R-:W-:Y:S01]  /*56b0*/  FMUL.FTZ R6, R195, R112 ;  /* 0x00000070c3067220 */ /* 0x001fe20000410000 */
[----:B------:R-:W-:Y:S01]  /*56c0*/  FFMA.FTZ R10, R174, R10, R149 ;  /* 0x0000000aae0a7223 */ /* 0x000fe20000010095 */
[----:B------:R-:W-:Y:S01]  /*56d0*/  FFMA.FTZ R192, R117, R192, R4 ;  /* 0x000000c075c07223 */ /* 0x000fe20000010004 */
[----:B------:R0:W-:Y:S01]  /*56e0*/  STS [R54+0xc], R5 ;  /* 0x00000c0536007388 */ /* 0x0001e20000000800 */
[----:B-1----:R-:W-:Y:S01]  /*56f0*/  FMUL.FTZ R3, R102, R187 ;  /* 0x000000bb66037220 */ /* 0x002fe20000410000 */
[----:B------:R-:W-:Y:S02]  /*5700*/  FFMA.FTZ R161, R169, R161, R10 ;  /* 0x000000a1a9a17223 */ /* 0x000fe4000001000a */
[----:B------:R1:W-:Y:S01]  /*5710*/  STS [R54+0x10], R9 ;  /* 0x0000100936007388 */ /* 0x0003e20000000800 */
[----:B------:R-:W-:Y:S01]  /*5720*/  IADD3 R10, PT, PT, -R193, UR31, RZ ;  /* 0x0000001fc10a7c10 */ /* 0x000fe2000fffe1ff */
[----:B--2---:R-:W-:Y:S01]  /*5730*/  FMUL.FTZ R7, R103, R6 ;  /* 0x0000000667077220 */ /* 0x004fe20000410000 */
[----:B------:R-:W-:Y:S01]  /*5740*/  FFMA.FTZ R161, R172, R187, R161 ;  /* 0x000000bbaca17223 */ /* 0x000fe200000100a1 */
[----:B------:R2:W-:Y:S01]  /*5750*/  STS [R54+0x14], R173 ;  /* 0x000014ad36007388 */ /* 0x0005e20000000800 */
[----:B------:R-:W-:Y:S01]  /*5760*/  ISETP.GE.AND P2, PT, R10, 0x41, PT ;  /* 0x000000410a00780c */ /* 0x000fe20003f46270 */
[----:B0-----:R-:W-:Y:S01]  /*5770*/  FMUL.FTZ R5, R135, R8 ;  /* 0x0000000887057220 */ /* 0x001fe20000410000 */
[----:B------:R-:W-:Y:S01]  /*5780*/  FFMA.FTZ R161, R166, R189, R161 ;  /* 0x000000bda6a17223 */ /* 0x000fe200000100a1 */
[----:B------:R0:W-:Y:S01]  /*5790*/  STS [R54+0x18], R3 ;  /* 0x0000180336007388 */ /* 0x0001e20000000800 */
[----:B------:R-:W-:Y:S01]  /*57a0*/  ISETP.GE.AND P3, PT, R10, 0x81, PT ;  /* 0x000000810a00780c */ /* 0x000fe20003f66270 */
[----:B-1----:R-:W-:Y:S01]  /*57b0*/  FMUL.FTZ R9, R104, R201 ;  /* 0x000000c968097220 */ /* 0x002fe20000410000 */
[----:B------:R-:W-:Y:S01]  /*57c0*/  FFMA.FTZ R4, R170, R6, R161 ;  /* 0x00000006aa047223 */ /* 0x000fe200000100a1 */
[----:B------:R1:W-:Y:S01]  /*57d0*/  STS [R54+0x20], R7 ;  /* 0x0000200736007388 */ /* 0x0003e20000000800 */
[----:B------:R-:W-:Y:S01]  /*57e0*/  ISETP.GE.AND P4, PT, R10, 0xc1, PT ;  /* 0x000000c10a00780c */ /* 0x000fe20003f86270 */
[----:B--2---:R-:W-:-:S02]  /*57f0*/  FMUL.FTZ R173, R138, R209 ;  /* 0x000000d18aad7220 */ /* 0x004fc40000410000 */
[----:B------:R2:W-:Y:S01]  /*5800*/  STS [R54+0x24], R5 ;  /* 0x0000240536007388 */ /* 0x0005e20000000800 */
[----:B0-----:R-:W-:-:S03]  /*5810*/  FMUL.FTZ R3, R105, R164 ;  /* 0x000000a469037220 */ /* 0x001fc60000410000 */
[----:B------:R0:W-:Y:S01]  /*5820*/  STS [R54+0x28], R9 ;  /* 0x0000280936007388 */ /* 0x0001e20000000800 */
[----:B-1----:R-:W-:-:S03]  /*5830*/  FMUL.FTZ R7, R141, R182 ;  /* 0x000000b68d077220 */ /* 0x002fc60000410000 */
[----:B------:R-:W-:Y:S01]  /*5840*/  STS [R54+0x1c], R191 ;  /* 0x00001cbf36007388 */ /* 0x000fe20000000800 */
[----:B--2---:R-:W-:-:S03]  /*5850*/  FMUL.FTZ R5, R106, R211 ;  /* 0x000000d36a057220 */ /* 0x004fc60000410000 */
[----:B------:R-:W-:Y:S01]  /*5860*/  STS [R54+0x2c], R173 ;  /* 0x00002cad36007388 */ /* 0x000fe20000000800 */
[----:B0-----:R-:W-:-:S03]  /*5870*/  FMUL.FTZ R9, R142, R213 ;  /* 0x000000d58e097220 */ /* 0x001fc60000410000 */
[----:B------:R0:W-:Y:S04]  /*5880*/  STS [R54+0x30], R3 ;  /* 0x0000300336007388 */ /* 0x0001e80000000800 */
[----:B------:R1:W-:Y:S04]  /*5890*/  STS [R54+0x34], R7 ;  /* 0x0000340736007388 */ /* 0x0003e80000000800 */
[----:B------:R2:W-:Y:S01]  /*58a0*/  STS [R54+0x38], R5 ;  /* 0x0000380536007388 */ /* 0x0005e20000000800 */
[----:B0-----:R-:W-:-:S03]  /*58b0*/  FFMA.FTZ R3, R165, R8, R4 ;  /* 0x00000008a5037223 */ /* 0x001fc60000010004 */
[----:B------:R0:W-:Y:S01]  /*58c0*/  STS [R54+0x3c], R9 ;  /* 0x00003c0936007388 */ /* 0x0001e20000000800 */
[----:B-1----:R-:W-:-:S04]  /*58d0*/  IMAD.WIDE.U32 R6, R30, UR6, R32 ;  /* 0x000000061e067c25 */ /* 0x002fc8000f8e0020 */
[----:B------:R-:W-:Y:S01]  /*58e0*/  FFMA.FTZ R8, R168, R201, R3 ;  /* 0x000000c9a8087223 */ /* 0x000fe20000010003 */
[----:B------:R-:W-:Y:S01]  /*58f0*/  BAR.SYNC.DEFER_BLOCKING 0x0 ;  /* 0x0000000000007b1d */ /* 0x000fe20000010000 */
[----:B------:R-:W-:Y:S01]  /*5900*/  FADD.FTZ R3, -R150, R183 ;  /* 0x000000b796037221 */ /* 0x000fe20000010100 */
[----:B--2---:R-:W-:Y:S01]  /*5910*/  FFMA.FTZ R5, R145, R190, R192 ;  /* 0x000000be91057223 */ /* 0x004fe200000100c0 */
[----:B------:R-:W-:Y:S01]  /*5920*/  IMAD R7, R31, UR6, R7 ;  /* 0x000000061f077c24 */ /* 0x000fe2000f8e0207 */
[----:B------:R-:W-:Y:S01]  /*5930*/  LEA R4, P1, R6, UR36, 0x2 ;  /* 0x0000002406047c11 */ /* 0x000fe2000f8210ff */
[----:B------:R-:W-:Y:S01]  /*5940*/  FFMA.FTZ R8, R163, R209, R8 ;  /* 0x000000d1a3087223 */ /* 0x000fe20000010008 */
[----:B0-----:R-:W-:Y:S01]  /*5950*/  FADD.FTZ R9, -R152, R185 ;  /* 0x000000b998097221 */ /* 0x001fe20000010100 */
[----:B------:R-:W-:Y:S01]  /*5960*/  FFMA.FTZ R185, R120, R185, R5 ;  /* 0x000000b978b97223 */ /* 0x000fe20000010005 */
[----:B------:R-:W-:Y:S02]  /*5970*/  LEA.HI.X R5, R6, UR37, R7, 0x2, P1 ;  /* 0x0000002506057c11 */ /* 0x000fe400088f1407 */
[----:B------:R-:W-:Y:S01]  /*5980*/  ISETP.GE.AND P1, PT, R10, 0x1, PT ;  /* 0x000000010a00780c */ /* 0x000fe20003f26270 */
[----:B------:R-:W-:Y:S01]  /*5990*/  FFMA.FTZ R6, R146, R183, R185 ;  /* 0x000000b792067223 */ /* 0x000fe200000100b9 */
[----:B------:R-:W-:-:S03]  /*59a0*/  FFMA.FTZ R8, R9, R164, R8 ;  /* 0x000000a409087223 */ /* 0x000fc60000010008 */
[----:B------:R-:W-:Y:S01]  /*59b0*/  FFMA.FTZ R6, R121, R188, R6 ;  /* 0x000000bc79067223 */ /* 0x000fe20000010006 */
[----:B------:R-:W-:-:S03]  /*59c0*/  FFMA.FTZ R8, R3, R182, R8 ;  /* 0x000000b603087223 */ /* 0x000fc60000010008 */
[----:B------:R-:W-:Y:S01]  /*59d0*/  FFMA.FTZ R186, R147, R186, R6 ;  /* 0x000000ba93ba7223 */ /* 0x000fe20000010006 */
[----:B------:R-:W-:Y:S01]  /*59e0*/  FFMA.FTZ R8, R151, R211, R8 ;  /* 0x000000d397087223 */ /* 0x000fe20000010008 */
[----:B------:R0:W1:Y:S02]  /*59f0*/  LDS R149, [R53+0x950] ;  /* 0x0009500035957984 */ /* 0x0000640000000800 */
[----:B------:R-:W-:Y:S05]  /*5a00*/  @!P1 BRA `(.L_x_5956) ;  /* 0x0000000000089947 */ /* 0x000fea0003800000 */
[----:B------:R-:W2:Y:S04]  /*5a10*/  LDS R7, [R56+0x850] ;  /* 0x0008500038077984 */ /* 0x000ea80000000800 */
[----:B--2---:R2:W-:Y:S02]  /*5a20*/  REDG.E.ADD.F32.FTZ.RN.STRONG.GPU desc[UR26][R4.64], R7 ;  /* 0x00000007040079a6 */ /* 0x0045e4000c12f31a */
.L_x_5956:
[----:B------:R-:W-:Y:S05]  /*5a30*/  BSYNC.RECONVERGENT B0 ;  /* 0x0000000000007941 */ /* 0x000fea0003800200 */
.L_x_5955:
[----:B------:R-:W-:Y:S04]  /*5a40*/  BSSY.RECONVERGENT B0, `(.L_x_5957) ;  /* 0x0000003000007945 */ /* 0x000fe80003800200 */
[----:B------:R-:W-:Y:S05]  /*5a50*/  @!P2 BRA `(.L_x_5958) ;  /* 0x000000000004a947 */ /* 0x000fea0003800000 */
[----:B-1----:R3:W-:Y:S02]  /*5a60*/  REDG.E.ADD.F32.FTZ.RN.STRONG.GPU desc[UR26][R4.64+0x100], R149 ;  /* 0x00010095040079a6 */ /* 0x0027e4000c12f31a */
.L_x_5958:
[----:B------:R-:W-:Y:S05]  /*5a70*/  BSYNC.RECONVERGENT B0 ;  /* 0x0000000000007941 */ /* 0x000fea0003800200 */
.L_x_5957:
[----:B--2---:R2:W4:Y:S01]  /*5a80*/  LDS R7, [R52+0xa50] ;  /* 0x000a500034077984 */ /* 0x0045220000000800 */
[----:B------:R-:W-:Y:S04]  /*5a90*/  BSSY.RECONVERGENT B0, `(.L_x_5959) ;  /* 0x0000003000007945 */ /* 0x000fe80003800200 */
[----:B------:R-:W-:Y:S05]  /*5aa0*/  @!P3 BRA `(.L_x_5960) ;  /* 0x000000000004b947 */ /* 0x000fea0003800000 */
[----:B----4-:R4:W-:Y:S02]  /*5ab0*/  REDG.E.ADD.F32.FTZ.RN.STRONG.GPU desc[UR26][R4.64+0x200], R7 ;  /* 0x00020007040079a6 */ /* 0x0109e4000c12f31a */
.L_x_5960:
[----:B------:R-:W-:Y:S05]  /*5ac0*/  BSYNC.RECONVERGENT B0 ;  /* 0x0000000000007941 */ /* 0x000fea0003800200 */
.L_x_5959:
[----:B----4-:R4:W0:Y:S01]  /*5ad0*/  LDS R7, [R51+0xb50] ;  /* 0x000b500033077984 */ /* 0x0108220000000800 */
[----:B------:R-:W-:Y:S04]  /*5ae0*/  BSSY.RECONVERGENT B0, `(.L_x_5961) ;  /* 0x0000003000007945 */ /* 0x000fe80003800200 */
[----:B------:R-:W-:Y:S05]  /*5af0*/  @!P4 BRA `(.L_x_5962) ;  /* 0x000000000004c947 */ /* 0x000fea0003800000 */
[----:B0-----:R0:W-:Y:S02]  /*5b00*/  REDG.E.ADD.F32.FTZ.RN.STRONG.GPU desc[UR26][R4.64+0x300], R7 ;  /* 0x00030007040079a6 */ /* 0x0011e4000c12f31a */
.L_x_5962:
[----:B------:R-:W-:Y:S05]  /*5b10*/  BSYNC.RECONVERGENT B0 ;  /* 0x0000000000007941 */ /* 0x000fea0003800200 */
.L_x_5961:
[----:B-1-3--:R1:W3:Y:S01]  /*5b20*/  LDS R149, [R50+0xc50] ;  /* 0x000c500032957984 */ /* 0x00a2e20000000800 */
        /* <DEDUP_REMOVED lines=8> */
[----:B-1----:R-:W-:Y:S11]  /*5bb0*/  @!P6 BRA `(.L_x_5964) ;  /* 0x000000000004e947 */ /* 0x002ff60003800000 */
[----:B---3--:R0:W-:Y:S02]  /*5bc0*/  REDG.E.ADD.F32.FTZ.RN.STRONG.GPU desc[UR26][R4.64+0x400], R149 ;  /* 0x00040095040079a6 */ /* 0x0081e4000c12f31a */
.L_x_5964:
[----:B------:R-:W-:Y:S05]  /*5bd0*/  BSYNC.RECONVERGENT B0 ;  /* 0x0000000000007941 */ /* 0x000fea0003800200 */
.L_x_5963:
[----:B0--3--:R0:W1:Y:S01]  /*5be0*/  LDS R149, [R49+0xd50] ;  /* 0x000d500031957984 */ /* 0x0090620000000800 */
[----:B------:R-:W-:Y:S04]  /*5bf0*/  BSSY.RECONVERGENT B0, `(.L_x_5965) ;  /* 0x0000003000007945 */ /* 0x000fe80003800200 */
[----:B------:R-:W-:Y:S05]  /*5c00*/  @!P1 BRA `(.L_x_5966) ;  /* 0x0000000000049947 */ /* 0x000fea0003800000 */
[----:B-1----:R3:W-:Y:S02]  /*5c10*/  REDG.E.ADD.F32.FTZ.RN.STRONG.GPU desc[UR26][R4.64+0x500], R149 ;  /* 0x00050095040079a6 */ /* 0x0027e4000c12f31a */
.L_x_5966:
[----:B------:R-:W-:Y:S05]  /*5c20*/  BSYNC.RECONVERGENT B0 ;  /* 0x0000000000007941 */ /* 0x000fea0003800200 */
.L_x_5965:
[----:B-1-3--:R1:W3:Y:S01]  /*5c30*/  LDS R149, [R48+0xe50] ;  /* 0x000e500030957984 */ /* 0x00a2e20000000800 */
[----:B------:R-:W-:Y:S04]  /*5c40*/  BSSY.RECONVERGENT B0, `(.L_x_5967) ;  /* 0x0000003000007945 */ /* 0x000fe80003800200 */
[----:B------:R-:W-:Y:S05]  /*5c50*/  @!P2 BRA `(.L_x_5968) ;  /* 0x000000000004a947 */ /* 0x000fea0003800000 */
[----:B---3--:R3:W-:Y:S02]  /*5c60*/  REDG.E.ADD.F32.FTZ.RN.STRONG.GPU desc[UR26][R4.64+0x600], R149 ;  /* 0x00060095040079a6 */ /* 0x0087e4000c12f31a */
.L_x_5968:
[----:B------:R-:W-:Y:S05]  /*5c70*/  BSYNC.RECONVERGENT B0 ;  /* 0x0000000000007941 */ /* 0x000fea0003800200 */
.L_x_5967:
[----:B---3--:R3:W0:Y:S01]  /*5c80*/  LDS R149, [R47+0xf50] ;  /* 0x000f50002f957984 */ /* 0x0086220000000800 */
[----:B------:R-:W-:Y:S04]  /*5c90*/  BSSY.RECONVERGENT B0, `(.L_x_5969) ;  /* 0x0000003000007945 */ /* 0x000fe80003800200 */
[----:B------:R-:W-:Y:S05]  /*5ca0*/  @!P3 BRA `(.L_x_5970) ;  /* 0x000000000004b947 */ /* 0x000fea0003800000 */
[----:B0-----:R0:W-:Y:S02]  /*5cb0*/  REDG.E.ADD.F32.FTZ.RN.STRONG.GPU desc[UR26][R4.64+0x700], R149 ;  /* 0x00070095040079a6 */ /* 0x0011e4000c12f31a */
.L_x_5970:
[----:B------:R-:W-:Y:S05]  /*5cc0*/  BSYNC.RECONVERGENT B0 ;  /* 0x0000000000007941 */ /* 0x000fea0003800200 */
.L_x_5969:
[----:B0-----:R0:W0:Y:S01]  /*5cd0*/  LDS R149, [R39+0x1050] ;  /* 0x0010500027957984 */ /* 0x0010220000000800 */
[----:B------:R-:W-:Y:S04]  /*5ce0*/  BSSY.RECONVERGENT B0, `(.L_x_5971) ;  /* 0x0000003000007945 */ /* 0x000fe80003800200 */
[----:B------:R-:W-:Y:S05]  /*5cf0*/  @!P4 BRA `(.L_x_5972) ;  /* 0x000000000004c947 */ /* 0x000fea0003800000 */
[----:B0-----:R0:W-:Y:S02]  /*5d00*/  REDG.E.ADD.F32.FTZ.RN.STRONG.GPU desc[UR26][R4.64+0x800], R149 ;  /* 0x00080095040079a6 */ /* 0x0011e4000c12f31a */
.L_x_5972:
[----:B------:R-:W-:Y:S05]  /*5d10*/  BSYNC.RECONVERGENT B0 ;  /* 0x0000000000007941 */ /* 0x000fea0003800200 */
.L_x_5971:
[----:B0-----:R0:W0:Y:S01]  /*5d20*/  LDS R149, [R46+0x1150] ;  /* 0x001150002e957984 */ /* 0x0010220000000800 */
[----:B------:R-:W-:Y:S04]  /*5d30*/  BSSY.RECONVERGENT B0, `(.L_x_5973) ;  /* 0x0000003000007945 */ /* 0x000fe80003800200 */
[----:B------:R-:W-:Y:S05]  /*5d40*/  @!P5 BRA `(.L_x_5974) ;  /* 0x000000000004d947 */ /* 0x000fea0003800000 */
[----:B0-----:R0:W-:Y:S02]  /*5d50*/  REDG.E.ADD.F32.FTZ.RN.STRONG.GPU desc[UR26][R4.64+0x900], R149 ;  /* 0x00090095040079a6 */ /* 0x0011e4000c12f31a */
.L_x_5974:
[----:B------:R-:W-:Y:S05]  /*5d60*/  BSYNC.RECONVERGENT B0 ;  /* 0x0000000000007941 */ /* 0x000fea0003800200 */
.L_x_5973:
        /* <DEDUP_REMOVED lines=10> */
.L_x_5976:
[----:B------:R-:W-:Y:S05]  /*5e10*/  BSYNC.RECONVERGENT B0 ;  /* 0x0000000000007941 */ /* 0x000fea0003800200 */
.L_x_5975:
[----:B0-----:R0:W0:Y:S01]  /*5e20*/  LDS R149, [R44+0x1350] ;  /* 0x001350002c957984 */ /* 0x0010220000000800 */
[----:B------:R-:W-:Y:S04]  /*5e30*/  BSSY.RECONVERGENT B0, `(.L_x_5977) ;  /* 0x0000003000007945 */ /* 0x000fe80003800200 */
[----:B------:R-:W-:Y:S05]  /*5e40*/  @!P1 BRA `(.L_x_5978) ;  /* 0x0000000000049947 */ /* 0x000fea0003800000 */
[----:B0-----:R0:W-:Y:S02]  /*5e50*/  REDG.E.ADD.F32.FTZ.RN.STRONG.GPU desc[UR26][R4.64+0xb00], R149 ;  /* 0x000b0095040079a6 */ /* 0x0011e4000c12f31a */
.L_x_5978:
[----:B------:R-:W-:Y:S05]  /*5e60*/  BSYNC.RECONVERGENT B0 ;  /* 0x0000000000007941 */ /* 0x000fea0003800200 */
.L_x_5977:
[----:B0-----:R0:W0:Y:S01]  /*5e70*/  LDS R149, [R43+0x1450] ;  /* 0x001450002b957984 */ /* 0x0010220000000800 */
[----:B------:R-:W-:Y:S04]  /*5e80*/  BSSY.RECONVERGENT B0, `(.L_x_5979) ;  /* 0x0000003000007945 */ /* 0x000fe80003800200 */
[----:B------:R-:W-:Y:S05]  /*5e90*/  @!P2 BRA `(.L_x_5980) ;  /* 0x000000000004a947 */ /* 0x000fea0003800000 */
[----:B0-----:R0:W-:Y:S02]  /*5ea0*/  REDG.E.ADD.F32.FTZ.RN.STRONG.GPU desc[UR26][R4.64+0xc00], R149 ;  /* 0x000c0095040079a6 */ /* 0x0011e4000c12f31a */
.L_x_5980:
[----:B------:R-:W-:Y:S05]  /*5eb0*/  BSYNC.RECONVERGENT B0 ;  /* 0x0000000000007941 */ /* 0x000fea0003800200 */
.L_x_5979:
[----:B0-----:R0:W0:Y:S01]  /*5ec0*/  LDS R149, [R42+0x1550] ;  /* 0x001550002a957984 */ /* 0x0010220000000800 */
[----:B------:R-:W-:Y:S04]  /*5ed0*/  BSSY.RECONVERGENT B0, `(.L_x_5981) ;  /* 0x0000003000007945 */ /* 0x000fe80003800200 */
[----:B------:R-:W-:Y:S05]  /*5ee0*/  @!P3 BRA `(.L_x_5982) ;  /* 0x000000000004b947 */ /* 0x000fea0003800000 */
[----:B0-----:R0:W-:Y:S02]  /*5ef0*/  REDG.E.ADD.F32.FTZ.RN.STRONG.GPU desc[UR26][R4.64+0xd00], R149 ;  /* 0x000d0095040079a6 */ /* 0x0011e4000c12f31a */
.L_x_5982:
[----:B------:R-:W-:Y:S05]  /*5f00*/  BSYNC.RECONVERGENT B0 ;  /* 0x0000000000007941 */ /* 0x000fea0003800200 */
.L_x_5981:
[----:B0-----:R0:W0:Y:S01]  /*5f10*/  LDS R149, [R41+0x1650] ;  /* 0x0016500029957984 */ /* 0x0010220000000800 */
[----:B------:R-:W-:Y:S04]  /*5f20*/  BSSY.RECONVERGENT B0, `(.L_x_5983) ;  /* 0x0000003000007945 */ /* 0x000fe80003800200 */
[----:B------:R-:W-:Y:S05]  /*5f30*/  @!P4 BRA `(.L_x_5984) ;  /* 0x000000000004c947 */ /* 0x000fea0003800000 */
[----:B0-----:R0:W-:Y:S02]  /*5f40*/  REDG.E.ADD.F32.FTZ.RN.STRONG.GPU desc[UR26][R4.64+0xe00], R149 ;  /* 0x000e0095040079a6 */ /* 0x0011e4000c12f31a */
.L_x_5984:
[----:B------:R-:W-:Y:S05]  /*5f50*/  BSYNC.RECONVERGENT B0 ;  /* 0x0000000000007941 */ /* 0x000fea0003800200 */
.L_x_5983:
[----:B0-----:R0:W0:Y:S01]  /*5f60*/  LDS R149, [R40+0x1750] ;  /* 0x0017500028957984 */ /* 0x0010220000000800 */
[----:B------:R-:W-:Y:S04]  /*5f70*/  BSSY.RECONVERGENT B0, `(.L_x_5985) ;  /* 0x0000003000007945 */ /* 0x000fe80003800200 */
[----:B------:R-:W-:Y:S05]  /*5f80*/  @!P5 BRA `(.L_x_5986) ;  /* 0x000000000004d947 */ /* 0x000fea0003800000 */
[----:B0-----:R0:W-:Y:S02]  /*5f90*/  REDG.E.ADD.F32.FTZ.RN.STRONG.GPU desc[UR26][R4.64+0xf00], R149 ;  /* 0x000f0095040079a6 */ /* 0x0011e4000c12f31a */
.L_x_5986:
[----:B------:R-:W-:Y:S05]  /*5fa0*/  BSYNC.RECONVERGENT B0 ;  /* 0x0000000000007941 */ /* 0x000fea0003800200 */
.L_x_5985:
[----:B0-----:R-:W0:Y:S01]  /*5fb0*/  SHFL.DOWN PT, R4, R7, 0x1, 0x1f ;  /* 0x08201f0007047f89 */ /* 0x001e2200000e0000 */
[----:B------:R-:W-:Y:S01]  /*5fc0*/  ISETP.GT.AND P1, PT, R98, 0x1e, PT ;  /* 0x0000001e6200780c */ /* 0x000fe20003f24270 */
[-C--:B------:R-:W-:Y:S01]  /*5fd0*/  FMUL.FTZ R6, R148, R210.reuse ;  /* 0x000000d294067220 */ /* 0x080fe20000410000 */
[----:B------:R-:W-:Y:S01]  /*5fe0*/  FMUL.FTZ R154, R154, R205 ;  /* 0x000000cd9a9a7220 */ /* 0x000fe20000410000 */
[----:B------:R-:W5:Y:S01]  /*5ff0*/  SHFL.DOWN PT, R5, R186, 0x1, 0x1f ;  /* 0x08201f00ba057f89 */ /* 0x000f6200000e0000 */
[----:B------:R-:W-:Y:S01]  /*6000*/  FMUL.FTZ R153, R153, R210 ;  /* 0x000000d299997220 */ /* 0x000fe20000410000 */
[----:B------:R-:W-:Y:S01]  /*6010*/  FMUL.FTZ R19, R19, R6 ;  /* 0x0000000613137220 */ /* 0x000fe20000410000 */
[----:B------:R-:W-:Y:S01]  /*6020*/  FFMA.FTZ R67, R154, R140, R67 ;  /* 0x0000008c9a437223 */ /* 0x000fe20000010043 */
[-C--:B------:R-:W-:Y:S01]  /*6030*/  FMUL.FTZ R155, R155, R202.reuse ;  /* 0x000000ca9b9b7220 */ /* 0x080fe20000410000 */
[----:B------:R-:W-:Y:S01]  /*6040*/  FMUL.FTZ R202, R148, R202 ;  /* 0x000000ca94ca7220 */ /* 0x000fe20000410000 */
[----:B------:R-:W-:Y:S01]  /*6050*/  FMUL.FTZ R156, R156, R197 ;  /* 0x000000c59c9c7220 */ /* 0x000fe20000410000 */
[----:B------:R-:W-:Y:S01]  /*6060*/  FMUL.FTZ R157, R157, R194 ;  /* 0x000000c29d9d7220 */ /* 0x000fe20000410000 */
[-C--:B------:R-:W-:Y:S01]  /*6070*/  FMUL.FTZ R14, R14, R181.reuse ;  /* 0x000000b50e0e7220 */ /* 0x080fe20000410000 */
[----:B------:R-:W-:Y:S01]  /*6080*/  FMUL.FTZ R163, R163, R202 ;  /* 0x000000caa3a37220 */ /* 0x000fe20000410000 */
[----:B------:R-:W-:Y:S01]  /*6090*/  FMUL.FTZ R181, R148, R181 ;  /* 0x000000b594b57220 */ /* 0x000fe20000410000 */
[----:B------:R-:W-:Y:S01]  /*60a0*/  ISETP.NE.AND P2, PT, R184, RZ, PT ;  /* 0x000000ffb800720c */ /* 0x000fe20003f45270 */
[----:B------:R-:W-:Y:S01]  /*60b0*/  FFMA.FTZ R95, R14, R114, R95 ;  /* 0x000000720e5f7223 */ /* 0x000fe2000001005f */
[----:B------:R-:W-:Y:S01]  /*60c0*/  FMUL.FTZ R159, R159, R180 ;  /* 0x000000b49f9f7220 */ /* 0x000fe20000410000 */
[----:B------:R-:W-:Y:S01]  /*60d0*/  FMUL.FTZ R174, R174, R181 ;  /* 0x000000b5aeae7220 */ /* 0x000fe20000410000 */
[----:B------:R-:W-:Y:S01]  /*60e0*/  FMUL.FTZ R11, R11, R178 ;  /* 0x000000b20b0b7220 */ /* 0x000fe20000410000 */
[-C--:B------:R-:W-:Y:S01]  /*60f0*/  FMUL.FTZ R12, R12, R175.reuse ;  /* 0x000000af0c0c7220 */ /* 0x080fe20000410000 */
[C---:B------:R-:W-:Y:S01]  /*6100*/  FMUL.FTZ R180, R148.reuse, R180 ;  /* 0x000000b494b47220 */ /* 0x040fe20000410000 */
[C---:B------:R-:W-:Y:S01]  /*6110*/  FMUL.FTZ R178, R148.reuse, R178 ;  /* 0x000000b294b27220 */ /* 0x040fe20000410000 */
[C---:B------:R-:W-:Y:S01]  /*6120*/  FMUL.FTZ R175, R148.reuse, R175 ;  /* 0x000000af94af7220 */ /* 0x040fe20000410000 */
[----:B0-----:R-:W-:Y:S01]  /*6130*/  @!P1 FADD.FTZ R7, R7, R4 ;  /* 0x0000000407079221 */ /* 0x001fe20000010000 */
[-C--:B------:R-:W-:Y:S01]  /*6140*/  FMUL.FTZ R4, R148, R207.reuse ;  /* 0x000000cf94047220 */ /* 0x080fe20000410000 */
[----:B------:R-:W-:Y:S01]  /*6150*/  FMUL.FTZ R160, R160, R207 ;  /* 0x000000cfa0a07220 */ /* 0x000fe20000410000 */
[----:B------:R-:W-:Y:S01]  /*6160*/  FMUL.FTZ R171, R171, R180 ;  /* 0x000000b4abab7220 */ /* 0x000fe20000410000 */
[----:B-----5:R-:W-:Y:S01]  /*6170*/  @!P1 FADD.FTZ R186, R186, R5 ;  /* 0x00000005baba9221 */ /* 0x020fe20000010000 */
[----:B------:R-:W0:Y:S01]  /*6180*/  SHFL.DOWN PT, R8, R7, 0x2, 0x1f ;  /* 0x08401f0007087f89 */ /* 0x000e2200000e0000 */
[----:B------:R-:W-:Y:S01]  /*6190*/  ISETP.GT.AND P1, PT, R98, 0x1d, PT ;  /* 0x0000001d6200780c */ /* 0x000fe20003f24270 */
[----:B------:R-:W-:Y:S01]  /*61a0*/  FMUL.FTZ R151, R151, R4 ;  /* 0x0000000497977220 */ /* 0x000fe20000410000 */
[----:B------:R-:W-:Y:S01]  /*61b0*/  FMUL.FTZ R4, R148, R205 ;  /* 0x000000cd94047220 */ /* 0x000fe20000410000 */
[----:B------:R-:W5:Y:S01]  /*61c0*/  SHFL.DOWN PT, R5, R186, 0x2, 0x1f ;  /* 0x08401f00ba057f89 */ /* 0x000f6200000e0000 */
[----:B------:R-:W-:Y:S01]  /*61d0*/  FMUL.FTZ R177, R177, R178 ;  /* 0x000000b2b1b17220 */ /* 0x000fe20000410000 */
[----:B------:R-:W-:Y:S01]  /*61e0*/  FMUL.FTZ R2, R2, R175 ;  /* 0x000000af02027220 */ /* 0x000fe20000410000 */
[----:B------:R-:W-:Y:S01]  /*61f0*/  FMUL.FTZ R6, R3, R4 ;  /* 0x0000000403067220 */ /* 0x000fe20000410000 */
[-C--:B------:R-:W-:Y:S01]  /*6200*/  FMUL.FTZ R4, R148, R203.reuse ;  /* 0x000000cb94047220 */ /* 0x080fe20000410000 */
[----:B------:R-:W-:Y:S01]  /*6210*/  FMUL.FTZ R3, R18, R203 ;  /* 0x000000cb12037220 */ /* 0x000fe20000410000 */
[----:B------:R-:W-:Y:S01]  /*6220*/  FFMA.FTZ R151, R106, R160, R151 ;  /* 0x000000a06a977223 */ /* 0x000fe20000010097 */
[----:B------:R-:W-:Y:S01]  /*6230*/  FFMA.FTZ R154, R141, R154, R6 ;  /* 0x0000009a8d9a7223 */ /* 0x000fe20000010006 */
[-C--:B------:R-:W-:Y:S01]  /*6240*/  FMUL.FTZ R6, R17, R199.reuse ;  /* 0x000000c711067220 */ /* 0x080fe20000410000 */
[----:B------:R-:W-:Y:S01]  /*6250*/  FMUL.FTZ R4, R9, R4 ;  /* 0x0000000409047220 */ /* 0x000fe20000410000 */
[----:B------:R-:W-:Y:S01]  /*6260*/  FFMA.FTZ R70, R3, R124, R70 ;  /* 0x0000007c03467223 */ /* 0x000fe20000010046 */
[----:B------:R-:W-:Y:S01]  /*6270*/  FMUL.FTZ R199, R148, R199 ;  /* 0x000000c794c77220 */ /* 0x000fe20000410000 */
        /* <DEDUP_REMOVED lines=8> */
[----:B0-----:R-:W-:Y:S01]  /*6300*/  @!P1 FADD.FTZ R7, R7, R8 ;  /* 0x0000000807079221 */ /* 0x001fe20000010000 */
[----:B------:R-:W-:Y:S01]  /*6310*/  FFMA.FTZ R8, R142, R153, R19 ;  /* 0x000000998e087223 */ /* 0x000fe20000010013 */
[----:B------:R-:W-:Y:S01]  /*6320*/  FFMA.FTZ R4, R135, R156, R4 ;  /* 0x0000009c87047223 */ /* 0x000fe20000010004 */
[----:B------:R-:W-:Y:S01]  /*6330*/  FMUL.FTZ R9, R166, R3 ;  /* 0x00000003a6097220 */ /* 0x000fe20000410000 */
[----:B-----5:R-:W-:Y:S01]  /*6340*/  @!P1 FADD.FTZ R186, R186, R5 ;  /* 0x00000005baba9221 */ /* 0x020fe20000010000 */
[----:B------:R-:W0:Y:S01]  /*6350*/  SHFL.DOWN PT, R10, R7, 0x4, 0x1f ;  /* 0x08801f00070a7f89 */ /* 0x000e2200000e0000 */
[----:B------:R-:W-:Y:S01]  /*6360*/  ISETP.GT.AND P1, PT, R98, 0x1b, PT ;  /* 0x0000001b6200780c */ /* 0x000fe20003f24270 */
[----:B------:R-:W-:Y:S01]  /*6370*/  FADD.FTZ R89, R8, R89 ;  /* 0x0000005908597221 */ /* 0x000fe20000010000 */
[----:B------:R-:W-:Y:S01]  /*6380*/  FFMA.FTZ R8, R138, R155, R163 ;  /* 0x0000009b8a087223 */ /* 0x000fe200000100a3 */
[----:B------:R-:W5:Y:S01]  /*6390*/  SHFL.DOWN PT, R5, R186, 0x4, 0x1f ;  /* 0x08801f00ba057f89 */ /* 0x000f6200000e0000 */
[----:B------:R-:W-:Y:S01]  /*63a0*/  FMUL.FTZ R3, R148, R196 ;  /* 0x000000c494037220 */ /* 0x000fe20000410000 */
[----:B------:R-:W-:Y:S01]  /*63b0*/  FADD.FTZ R83, R4, R83 ;  /* 0x0000005304537221 */ /* 0x000fe20000010000 */
[----:B------:R-:W-:Y:S01]  /*63c0*/  FFMA.FTZ R199, R104, R6, R199 ;  /* 0x0000000668c77223 */ /* 0x000fe200000100c7 */
[----:B------:R-:W-:Y:S01]  /*63d0*/  FMUL.FTZ R4, R148, R179 ;  /* 0x000000b394047220 */ /* 0x000fe20000410000 */
[----:B------:R-:W-:Y:S01]  /*63e0*/  FMUL.FTZ R6, R15, R196 ;  /* 0x000000c40f067220 */ /* 0x000fe20000410000 */
[----:B------:R-:W-:Y:S01]  /*63f0*/  FADD.FTZ R85, R8, R85 ;  /* 0x0000005508557221 */ /* 0x000fe20000010000 */
[----:B------:R-:W-:Y:S01]  /*6400*/  FFMA.FTZ R8, R132, R157, R9 ;  /* 0x0000009d84087223 */ /* 0x000fe20000010009 */
[----:B------:R-:W-:Y:S01]  /*6410*/  FMUL.FTZ R169, R169, R4 ;  /* 0x00000004a9a97220 */ /* 0x000fe20000410000 */
[----:B------:R-:W-:Y:S01]  /*6420*/  FFMA.FTZ R9, R101, R14, R174 ;  /* 0x0000000e65097223 */ /* 0x000fe200000100ae */
[----:B------:R-:W-:Y:S01]  /*6430*/  FFMA.FTZ R97, R6, R113, R97 ;  /* 0x0000007106617223 */ /* 0x000fe20000010061 */
[----:B------:R-:W-:Y:S01]  /*6440*/  FADD.FTZ R81, R8, R81 ;  /* 0x0000005108517221 */ /* 0x000fe20000010000 */
[----:B------:R-:W-:Y:S01]  /*6450*/  FFMA.FTZ R2, R99, R12, R2 ;  /* 0x0000000c63027223 */ /* 0x000fe20000010002 */
[----:B------:R-:W-:Y:S01]  /*6460*/  BSSY.RECONVERGENT B0, `(.L_x_5987) ;  /* 0x0000044000007945 */ /* 0x000fe20003800200 */
[----:B------:R-:W-:Y:S01]  /*6470*/  FFMA.FTZ R66, R153, R143, R66 ;  /* 0x0000008f99427223 */ /* 0x000fe20000010042 */
[----:B------:R-:W-:Y:S01]  /*6480*/  FFMA.FTZ R71, R160, R127, R71 ;  /* 0x0000007fa0477223 */ /* 0x000fe20000010047 */
[----:B------:R-:W-:Y:S01]  /*6490*/  FADD.FTZ R88, R151, R88 ;  /* 0x0000005897587221 */ /* 0x000fe20000010000 */
[----:B------:R-:W-:Y:S01]  /*64a0*/  FADD.FTZ R87, R154, R87 ;  /* 0x000000579a577221 */ /* 0x000fe20000010000 */
[----:B------:R-:W-:Y:S01]  /*64b0*/  FFMA.FTZ R68, R155, R137, R68 ;  /* 0x000000899b447223 */ /* 0x000fe20000010044 */
[----:B------:R-:W-:Y:S01]  /*64c0*/  FFMA.FTZ R69, R156, R134, R69 ;  /* 0x000000869c457223 */ /* 0x000fe20000010045 */
[----:B0-----:R-:W-:Y:S01]  /*64d0*/  @!P1 FADD.FTZ R7, R7, R10 ;  /* 0x0000000a07079221 */ /* 0x001fe20000010000 */
[----:B------:R-:W-:Y:S01]  /*64e0*/  FADD.FTZ R84, R199, R84 ;  /* 0x00000054c7547221 */ /* 0x000fe20000010000 */
[----:B------:R-:W-:Y:S01]  /*64f0*/  FFMA.FTZ R96, R157, R129, R96 ;  /* 0x000000819d607223 */ /* 0x000fe20000010060 */
[----:B------:R-:W-:Y:S01]  /*6500*/  FFMA.FTZ R92, R159, R123, R92 ;  /* 0x0000007b9f5c7223 */ /* 0x000fe2000001005c */
[----:B-----5:R-:W-:Y:S01]  /*6510*/  @!P1 FADD.FTZ R186, R186, R5 ;  /* 0x00000005baba9221 */ /* 0x020fe20000010000 */
[----:B------:R-:W0:Y:S01]  /*6520*/  SHFL.DOWN PT, R10, R7, 0x8, 0x1f ;  /* 0x09001f00070a7f89 */ /* 0x000e2200000e0000 */
[----:B------:R-:W-:Y:S01]  /*6530*/  ISETP.GT.AND P1, PT, R98, 0x17, PT ;  /* 0x000000176200780c */ /* 0x000fe20003f24270 */
[-C--:B------:R-:W-:Y:S01]  /*6540*/  FMUL.FTZ R5, R16, R195.reuse ;  /* 0x000000c310057220 */ /* 0x080fe20000410000 */
[----:B------:R-:W-:Y:S01]  /*6550*/  FMUL.FTZ R195, R148, R195 ;  /* 0x000000c394c37220 */ /* 0x000fe20000410000 */
[----:B------:R-:W5:Y:S01]  /*6560*/  SHFL.DOWN PT, R17, R186, 0x8, 0x1f ;  /* 0x09001f00ba117f89 */ /* 0x000f6200000e0000 */
[----:B------:R-:W-:Y:S01]  /*6570*/  FADD.FTZ R78, R9, R78 ;  /* 0x0000004e094e7221 */ /* 0x000fe20000010000 */
[----:B------:R-:W-:Y:S01]  /*6580*/  FFMA.FTZ R72, R5, R112, R72 ;  /* 0x0000007005487223 */ /* 0x000fe20000010048 */
[----:B------:R-:W-:Y:S01]  /*6590*/  FMUL.FTZ R170, R170, R195 ;  /* 0x000000c3aaaa7220 */ /* 0x000fe20000410000 */
[----:B------:R-:W-:Y:S01]  /*65a0*/  FFMA.FTZ R90, R11, R111, R90 ;  /* 0x0000006f0b5a7223 */ /* 0x000fe2000001005a */
[----:B------:R-:W-:Y:S01]  /*65b0*/  FFMA.FTZ R91, R12, R116, R91 ;  /* 0x000000740c5b7223 */ /* 0x000fe2000001005b */
[----:B------:R-:W-:Y:S01]  /*65c0*/  FADD.FTZ R74, R177, R74 ;  /* 0x0000004ab14a7221 */ /* 0x000fe20000010000 */
[----:B------:R-:W-:Y:S01]  /*65d0*/  FFMA.FTZ R15, R103, R5, R170 ;  /* 0x00000005670f7223 */ /* 0x000fe200000100aa */
[----:B------:R-:W-:Y:S01]  /*65e0*/  FMUL.FTZ R5, R172, R3 ;  /* 0x00000003ac057220 */ /* 0x000fe20000410000 */
[----:B------:R-:W-:Y:S01]  /*65f0*/  FMUL.FTZ R3, R158, R179 ;  /* 0x000000b39e037220 */ /* 0x000fe20000410000 */
[----:B------:R-:W-:Y:S01]  /*6600*/  FADD.FTZ R75, R2, R75 ;  /* 0x0000004b024b7221 */ /* 0x000fe20000010000 */
[----:B------:R-:W-:Y:S01]  /*6610*/  FADD.FTZ R82, R15, R82 ;  /* 0x000000520f527221 */ /* 0x000fe20000010000 */
[----:B------:R-:W-:Y:S01]  /*6620*/  FFMA.FTZ R5, R102, R6, R5 ;  /* 0x0000000666057223 */ /* 0x000fe20000010005 */
[----:B------:R-:W-:Y:S01]  /*6630*/  FFMA.FTZ R94, R3, R125, R94 ;  /* 0x0000007d035e7223 */ /* 0x000fe2000001005e */
[----:B------:R-:W-:Y:S01]  /*6640*/  FFMA.FTZ R8, R130, R3, R169 ;  /* 0x0000000382087223 */ /* 0x000fe200000100a9 */
[----:B------:R-:W-:Y:S01]  /*6650*/  FMUL.FTZ R6, R13, R162 ;  /* 0x000000a20d067220 */ /* 0x000fe20000410000 */
[----:B------:R-:W-:-:S02]  /*6660*/  FADD.FTZ R80, R5, R80 ;  /* 0x0000005005507221 */ /* 0x000fc40000010000 */
[----:B------:R-:W-:Y:S01]  /*6670*/  FADD.FTZ R79, R8, R79 ;  /* 0x0000004f084f7221 */ /* 0x000fe20000010000 */
[----:B------:R-:W-:Y:S01]  /*6680*/  FFMA.FTZ R8, R128, R159, R171 ;  /* 0x0000009f80087223 */ /* 0x000fe200000100ab */
[----:B0-----:R-:W-:Y:S01]  /*6690*/  @!P1 FADD.FTZ R7, R7, R10 ;  /* 0x0000000a07079221 */ /* 0x001fe20000010000 */
[----:B------:R-:W-:Y:S02]  /*66a0*/  FFMA.FTZ R93, R6, R115, R93 ;  /* 0x00000073065d7223 */ /* 0x000fe4000001005d */
[----:B------:R-:W-:Y:S01]  /*66b0*/  FADD.FTZ R77, R8, R77 ;  /* 0x0000004d084d7221 */ /* 0x000fe20000010000 */
[----:B-----5:R-:W-:Y:S01]  /*66c0*/  @!P1 FADD.FTZ R186, R186, R17 ;  /* 0x00000011baba9221 */ /* 0x020fe20000010000 */
[----:B------:R-:W0:Y:S01]  /*66d0*/  SHFL.DOWN PT, R10, R7, 0x10, 0x1f ;  /* 0x0a001f00070a7f89 */ /* 0x000e2200000e0000 */
[----:B------:R-:W-:-:S03]  /*66e0*/  ISETP.NE.AND P1, PT, R98, RZ, PT ;  /* 0x000000ff6200720c */ /* 0x000fc60003f25270 */
[----:B------:R-:W5:Y:S10]  /*66f0*/  SHFL.DOWN PT, R17, R186, 0x10, 0x1f ;  /* 0x0a001f00ba117f89 */ /* 0x000f7400000e0000 */
[----:B------:R-:W-:-:S04]  /*6700*/  @!P1 SHF.R.U32.HI R3, RZ, 0x2, R22 ;  /* 0x00000002ff039819 */ /* 0x000fc80000011616 */
[----:B------:R-:W-:Y:S01]  /*6710*/  @!P1 LOP3.LUT R14, R3, 0xf8, RZ, 0xc0, !PT ;  /* 0x000000f8030e9812 */ /* 0x000fe200078ec0ff */
[----:B------:R-:W-:-:S04]  /*6720*/  FMUL.FTZ R3, R148, R162 ;  /* 0x000000a294037220 */ /* 0x000fc80000410000 */
[----:B------:R-:W-:Y:S01]  /*6730*/  FMUL.FTZ R3, R176, R3 ;  /* 0x00000003b0037220 */ /* 0x000fe20000410000 */
[----:B0-----:R-:W-:-:S03]  /*6740*/  FADD.FTZ R4, R7, R10 ;  /* 0x0000000a07047221 */ /* 0x001fc60000010000 */
[----:B------:R-:W-:Y:S01]  /*6750*/  FFMA.FTZ R3, R100, R6, R3 ;  /* 0x0000000664037223 */ /* 0x000fe20000010003 */
[----:B-----5:R-:W-:-:S03]  /*6760*/  FADD.FTZ R5, R186, R17 ;  /* 0x00000011ba057221 */ /* 0x020fc60000010000 */
[----:B------:R-:W-:Y:S02]  /*6770*/  FADD.FTZ R76, R3, R76 ;  /* 0x0000004c034c7221 */ /* 0x000fe40000010000 */
[----:B------:R0:W-:Y:S01]  /*6780*/  @!P1 STS.64 [R14+UR25+0x18d8], R4 ;  /* 0x0018d8040e009988 */ /* 0x0001e20008000a19 */
[----:B------:R-:W-:Y:S06]  /*6790*/  BAR.SYNC.DEFER_BLOCKING 0x0 ;  /* 0x0000000000007b1d */ /* 0x000fec0000010000 */
[----:B------:R-:W-:Y:S05]  /*67a0*/  @P2 BRA `(.L_x_5988) ;  /* 0x00000000003c2947 */ /* 0x000fea0003800000 */
[----:B------:R-:W-:Y:S01]  /*67b0*/  UISETP.NE.AND UP0, UPT, UR16, UR38, UPT ;  /* 0x000000261000728c */ /* 0x000fe2000bf05270 */
[----:B------:R-:W5:Y:S01]  /*67c0*/  LDS.64 R2, [UR25+0x18e0] ;  /* 0x0018e019ff027984 */ /* 0x000f620008000a00 */
[----:B------:R-:W-:Y:S01]  /*67d0*/  ULEA UR24, UR6, UR25, 0x2 ;  /* 0x0000001906187291 */ /* 0x000fe2000f8e10ff */
[----:B------:R-:W-:-:S03]  /*67e0*/  ISETP.GT.AND P1, PT, R98, 0xf, PT ;  /* 0x0000000f6200780c */ /* 0x000fc60003f24270 */
[----:B------:R-:W-:Y:S02]  /*67f0*/  PLOP3.LUT P2, PT, PT, PT, UP0, 0x80, 0x8 ;  /* 0x000000000008781c */ /* 0x000fe40003f4f008 */
[----:B------:R-:W-:Y:S02]  /*6800*/  FSEL R186, R186, R5, P1 ;  /* 0x00000005baba7208 */ /* 0x000fe40000800000 */
[----:B------:R-:W-:-:S09]  /*6810*/  FSEL R7, R7, R4, P1 ;  /* 0x0000000407077208 */ /* 0x000fd20000800000 */
[----:B------:R-:W0:Y:S04]  /*6820*/  @P2 LDS R6, [UR24+0x3210] ;  /* 0x00321018ff062984 */ /* 0x000e280008000800 */
[----:B------:R-:W1:Y:S01]  /*6830*/  @P2 LDS R9, [UR24+0x2e10] ;  /* 0x002e1018ff092984 */ /* 0x000e620008000800 */
[----:B-----5:R-:W-:Y:S01]  /*6840*/  FADD.FTZ R3, R3, R186 ;  /* 0x000000ba03037221 */ /* 0x020fe20000010000 */
[----:B------:R-:W-:-:S03]  /*6850*/  FADD.FTZ R2, R2, R7 ;  /* 0x0000000702027221 */ /* 0x000fc60000010000 */
[----:B0-----:R-:W-:Y:S01]  /*6860*/  @P2 FADD.FTZ R3, R3, R6 ;  /* 0x0000000603032221 */ /* 0x001fe20000010000 */
[----:B-1----:R-:W-:-:S04]  /*6870*/  @P2 FADD.FTZ R2, R2, R9 ;  /* 0x0000000902022221 */ /* 0x002fc80000010000 */
[----:B------:R0:W-:Y:S04]  /*6880*/  STS [UR24+0x3210], R3 ;  /* 0x00321003ff007988 */ /* 0x0001e80008000818 */
[----:B------:R0:W-:Y:S02]  /*6890*/  STS [UR24+0x2e10], R2 ;  /* 0x002e1002ff007988 */ /* 0x0001e40008000818 */
.L_x_5988:
[----:B------:R-:W-:Y:S05]  /*68a0*/  BSYNC.RECONVERGENT B0 ;  /* 0x0000000000007941 */ /* 0x000fea0003800200 */
.L_x_5987:
[----:B------:R-:W-:-:S04]  /*68b0*/  UIADD3 UR6, UPT, UPT, UR6, 0x1, URZ ;  /* 0x0000000106067890 */ /* 0x000fc8000fffe0ff */
[----:B------:R-:W-:-:S09]  /*68c0*/  UISETP.GE.AND UP0, UPT, UR6, UR39, UPT ;  /* 0x000000270600728c */ /* 0x000fd2000bf06270 */
[----:B------:R-:W-:Y:S05]  /*68d0*/  BRA.U !UP0, `(.L_x_5989) ;  /* 0xffffffd108647547 */ /* 0x000fea000b83ffff */
.L_x_5944:
        /* <DEDUP_REMOVED lines=231> */
.L_x_5911:
        /* <DEDUP_REMOVED lines=41> */
.L_x_5992:
[----:B------:R-:W-:Y:S05]  /*79e0*/  BSYNC.RECONVERGENT B0 ;  /* 0x0000000000007941 */ /* 0x000fea0003800200 */
.L_x_5991:
        /* <DEDUP_REMOVED lines=39> */
.L_x_5994:
[----:B------:R-:W-:Y:S05]  /*7c60*/  BSYNC.RECONVERGENT B0 ;  /* 0x0000000000007941 */ /* 0x000fea0003800200 */
.L_x_5993:
        /* <DEDUP_REMOVED lines=13> */
.L_x_5996:
        /* <DEDUP_REMOVED lines=30> */
.L_x_5995:
[----:B------:R-:W-:Y:S05]  /*7f20*/  EXIT ;  /* 0x000000000000794d */ /* 0x000fea0003800000 */
.L_x_5949:
[----:B------:R-:W-:Y:S01]  /*7f30*/  MOV R185, R7 ;  /* 0x0000000700b97202 */ /* 0x000fe20000000f00 */
[----:B------:R-:W-:Y:S01]  /*7f40*/  HFMA2 R190, -RZ, RZ, 0, 5.9604644775390625e-08 ;  /* 0x00000001ffbe7431 */ /* 0x000fe200000001ff */
[----:B------:R-:W-:Y:S02]  /*7f50*/  MOV R211, RZ ;  /* 0x000000ff00d37202 */ /* 0x000fe40000000f00 */
[----:B------:R-:W-:-:S07]  /*7f60*/  MOV R6, 0xffffffff ;  /* 0xffffffff00067802 */ /* 0x000fce0000000f00 */
[----:B01---5:R-:W-:Y:S05]  /*7f70*/  WARPSYNC.COLLECTIVE R6, `(.L_x_5997) ;  /* 0x0000000006087348 */ /* 0x023fea0003c00000 */
[----:B------:R2:W3:Y:S02]  /*7f80*/  SHFL.UP P6, R5, R185, R190, R211 ;  /* 0x040000beb9057389 */ /* 0x0004e400000c00d3 */
[----:B0123-5:R-:W-:Y:S05]  /*7f90*/  ENDCOLLECTIVE ;  /* 0x000000000000791b */ /* 0x02ffea0003800000 */
.L_x_5997:
[----:B------:R-:W-:Y:S02]  /*7fa0*/  MOV R185, R8 ;  /* 0x0000000800b97202 */ /* 0x000fe40000000f00 */
[----:B------:R-:W-:-:S07]  /*7fb0*/  MOV R4, R5 ;  /* 0x0000000500047202 */ /* 0x000fce0000000f00 */
[----:B------:R-:W-:Y:S05]  /*7fc0*/  WARPSYNC.COLLECTIVE R6, `(.L_x_5998) ;  /* 0x0000000006087348 */ /* 0x000fea0003c00000 */
[----:B------:R0:W1:Y:S02]  /*7fd0*/  SHFL.UP P6, R5, R185, R190, R211 ;  /* 0x040000beb9057389 */ /* 0x00006400000c00d3 */
[----:B01----:R-:W-:Y:S05]  /*7fe0*/  ENDCOLLECTIVE ;  /* 0x000000000000791b */ /* 0x003fea0003800000 */
.L_x_5998:
        /* <DEDUP_REMOVED lines=9> */
.L_x_5999:
[----:B------:R-:W-:Y:S02]  /*8080*/  MOV R185, R186 ;  /* 0x000000ba00b97202 */ /* 0x000fe40000000f00 */
[----:B------:R-:W-:-:S07]  /*8090*/  MOV R4, R5 ;  /* 0x0000000500047202 */ /* 0x000fce0000000f00 */
[----:B------:R-:W-:Y:S05]  /*80a0*/  WARPSYNC.COLLECTIVE R6, `(.L_x_6000) ;  /* 0x0000000006087348 */ /* 0x000fea0003c00000 */
[----:B------:R0:W1:Y:S02]  /*80b0*/  SHFL.UP P6, R5, R185, R190, R211 ;  /* 0x040000beb9057389 */ /* 0x00006400000c00d3 */
[----:B01----:R-:W-:Y:S05]  /*80c0*/  ENDCOLLECTIVE ;  /* 0x000000000000791b */ /* 0x003fea0003800000 */
.L_x_6000:
        /* <DEDUP_REMOVED lines=8> */
.L_x_6001:
[----:B------:R-:W-:Y:S02]  /*8150*/  MOV R185, R188 ;  /* 0x000000bc00b97202 */ /* 0x000fe40000000f00 */
[----:B------:R-:W-:-:S07]  /*8160*/  MOV R4, R5 ;  /* 0x0000000500047202 */ /* 0x000fce0000000f00 */
[----:B------:R-:W-:Y:S05]  /*8170*/  WARPSYNC.COLLECTIVE R6, `(.L_x_6002) ;  /* 0x0000000006087348 */ /* 0x000fea0003c00000 */
[----:B------:R0:W1:Y:S02]  /*8180*/  SHFL.UP P6, R5, R185, R190, R211 ;  /* 0x040000beb9057389 */ /* 0x00006400000c00d3 */
[----:B01----:R-:W-:Y:S05]  /*8190*/  ENDCOLLECTIVE ;  /* 0x000000000000791b */ /* 0x003fea0003800000 */
.L_x_6002:
        /* <DEDUP_REMOVED lines=8> */
.L_x_6003:
[----:B------:R-:W-:Y:S02]  /*8220*/  MOV R185, R8 ;  /* 0x0000000800b97202 */ /* 0x000fe40000000f00 */
[----:B------:R-:W-:-:S07]  /*8230*/  MOV R4, R5 ;  /* 0x0000000500047202 */ /* 0x000fce0000000f00 */
[----:B------:R-:W-:Y:S05]  /*8240*/  WARPSYNC.COLLECTIVE R6, `(.L_x_6004) ;  /* 0x0000000006087348 */ /* 0x000fea0003c00000 */
[----:B------:R0:W1:Y:S02]  /*8250*/  SHFL.UP P6, R5, R185, R190, R211 ;  /* 0x040000beb9057389 */ /* 0x00006400000c00d3 */
[----:B01----:R-:W-:Y:S05]  /*8260*/  ENDCOLLECTIVE ;  /* 0x000000000000791b */ /* 0x003fea0003800000 */
.L_x_6004:
        /* <DEDUP_REMOVED lines=8> */
.L_x_6005:
[----:B------:R-:W-:Y:S02]  /*82f0*/  MOV R185, R4 ;  /* 0x0000000400b97202 */ /* 0x000fe40000000f00 */
[----:B------:R-:W-:-:S07]  /*8300*/  MOV R186, R5 ;  /* 0x0000000500ba7202 */ /* 0x000fce0000000f00 */
[----:B------:R-:W-:Y:S05]  /*8310*/  WARPSYNC.COLLECTIVE R6, `(.L_x_6006) ;  /* 0x0000000006087348 */ /* 0x000fea0003c00000 */
[----:B------:R0:W1:Y:S02]  /*8320*/  SHFL.UP P6, R5, R185, R190, R211 ;  /* 0x040000beb9057389 */ /* 0x00006400000c00d3 */
[----:B01----:R-:W-:Y:S05]  /*8330*/  ENDCOLLECTIVE ;  /* 0x000000000000791b */ /* 0x003fea0003800000 */
.L_x_6006:
[----:B------:R-:W-:Y:S05]  /*8340*/  BRA `(.L_x_6007) ;  /* 0xffffffc4007c7947 */ /* 0x000fea000383ffff */
.L_x_5950:
        /* <DEDUP_REMOVED lines=8> */
.L_x_6009:
[----:B------:R-:W-:Y:S05]  /*83d0*/  BSYNC B0 ;  /* 0x0000000000007941 */ /* 0x000fea0003800000 */
.L_x_6008:
[----:B------:R-:W-:Y:S05]  /*83e0*/  BRA `(.L_x_6010) ;  /* 0xffffffc4006c7947 */ /* 0x000fea000383ffff */
.L_x_5951:
        /* <DEDUP_REMOVED lines=8> */
.L_x_6012:
[----:B------:R-:W-:Y:S05]  /*8470*/  BSYNC B0 ;  /* 0x0000000000007941 */ /* 0x000fea0003800000 */
.L_x_6011:
[----:B------:R-:W-:Y:S05]  /*8480*/  BRA `(.L_x_6013) ;  /* 0xffffffc4004c7947 */ /* 0x000fea000383ffff */
.L_x_5952:
        /* <DEDUP_REMOVED lines=8> */
.L_x_6015:
[----:B------:R-:W-:Y:S05]  /*8510*/  BSYNC B0 ;  /* 0x0000000000007941 */ /* 0x000fea0003800000 */
.L_x_6014:
        /* <DEDUP_REMOVED lines=10> */
.L_x_6016:
[----:B------:R-:W-:Y:S02]  /*85c0*/  MOV R229, 0x1f ;  /* 0x0000001f00e57802 */ /* 0x000fe40000000f00 */
[----:B------:R-:W-:-:S07]  /*85d0*/  MOV R8, R5 ;  /* 0x0000000500087202 */ /* 0x000fce0000000f00 */
[----:B------:R-:W-:Y:S05]  /*85e0*/  WARPSYNC.COLLECTIVE R6, `(.L_x_6017) ;  /* 0x0000000006087348 */ /* 0x000fea0003c00000 */
[----:B------:R0:W1:Y:S02]  /*85f0*/  SHFL.IDX P3, R5, R227, R226, R229 ;  /* 0x000000e2e3057389 */ /* 0x00006400000600e5 */
[----:B01----:R-:W-:Y:S05]  /*8600*/  ENDCOLLECTIVE ;  /* 0x000000000000791b */ /* 0x003fea0003800000 */
.L_x_6017:
[----:B------:R-:W-:Y:S02]  /*8610*/  MOV R227, R3 ;  /* 0x0000000300e37202 */ /* 0x000fe40000000f00 */
[----:B------:R-:W-:-:S07]  /*8620*/  MOV R4, R5 ;  /* 0x0000000500047202 */ /* 0x000fce0000000f00 */
[----:B------:R-:W-:Y:S05]  /*8630*/  WARPSYNC.COLLECTIVE R6, `(.L_x_6018) ;  /* 0x0000000006087348 */ /* 0x000fea0003c00000 */
[----:B------:R0:W1:Y:S02]  /*8640*/  SHFL.IDX P3, R5, R227, R226, R229 ;  /* 0x000000e2e3057389 */ /* 0x00006400000600e5 */
[----:B01----:R-:W-:Y:S05]  /*8650*/  ENDCOLLECTIVE ;  /* 0x000000000000791b */ /* 0x003fea0003800000 */
.L_x_6018:
[----:B------:R-:W-:Y:S05]  /*8660*/  BRA `(.L_x_6019) ;  /* 0xffffffc000ec7947 */ /* 0x000fea000383ffff */
.L_x_5954:
        /* <DEDUP_REMOVED lines=10> */
.L_x_6020:
[----:B------:R-:W-:Y:S02]  /*8710*/  MOV R229, 0x1f ;  /* 0x0000001f00e57802 */ /* 0x000fe40000000f00 */
[----:B------:R-:W-:Y:S02]  /*8720*/  MOV R231, R5 ;  /* 0x0000000500e77202 */ /* 0x000fe40000000f00 */
[----:B------:R-:W-:-:S07]  /*8730*/  MOV R2, R7 ;  /* 0x0000000700027202 */ /* 0x000fce0000000f00 */
[----:B------:R-:W-:Y:S05]  /*8740*/  WARPSYNC.COLLECTIVE R6, `(.L_x_6021) ;  /* 0x0000000006087348 */ /* 0x000fea0003c00000 */
[----:B------:R0:W1:Y:S02]  /*8750*/  SHFL.DOWN P2, R7, R231, R228, R233 ;  /* 0x080000e4e7077389 */ /* 0x00006400000400e9 */
[----:B01----:R-:W-:Y:S05]  /*8760*/  ENDCOLLECTIVE ;  /* 0x000000000000791b */ /* 0x003fea0003800000 */
.L_x_6021:
        /* <DEDUP_REMOVED lines=10> */
.L_x_6022:
[----:B------:R-:W-:Y:S02]  /*8810*/  MOV R231, R222 ;  /* 0x000000de00e77202 */ /* 0x000fe40000000f00 */
[----:B------:R-:W-:-:S07]  /*8820*/  MOV R2, R7 ;  /* 0x0000000700027202 */ /* 0x000fce0000000f00 */
[----:B------:R-:W-:Y:S05]  /*8830*/  WARPSYNC.COLLECTIVE R6, `(.L_x_6023) ;  /* 0x0000000006087348 */ /* 0x000fea0003c00000 */
[----:B------:R0:W1:Y:S02]  /*8840*/  SHFL.DOWN P2, R7, R231, R228, R233 ;  /* 0x080000e4e7077389 */ /* 0x00006400000400e9 */
[----:B01----:R-:W-:Y:S05]  /*8850*/  ENDCOLLECTIVE ;  /* 0x000000000000791b */ /* 0x003fea0003800000 */
.L_x_6023:
        /* <DEDUP_REMOVED lines=10> */
.L_x_6024:
[----:B------:R-:W-:Y:S02]  /*8900*/  MOV R231, R222 ;  /* 0x000000de00e77202 */ /* 0x000fe40000000f00 */
[----:B------:R-:W-:-:S07]  /*8910*/  MOV R2, R7 ;  /* 0x0000000700027202 */ /* 0x000fce0000000f00 */
[----:B------:R-:W-:Y:S05]  /*8920*/  WARPSYNC.COLLECTIVE R6, `(.L_x_6025) ;  /* 0x0000000006087348 */ /* 0x000fea0003c00000 */
[----:B------:R0:W1:Y:S02]  /*8930*/  SHFL.DOWN P2, R7, R231, R228, R233 ;  /* 0x080000e4e7077389 */ /* 0x00006400000400e9 */
[----:B01----:R-:W-:Y:S05]  /*8940*/  ENDCOLLECTIVE ;  /* 0x000000000000791b */ /* 0x003fea0003800000 */
.L_x_6025:
        /* <DEDUP_REMOVED lines=11> */
.L_x_6026:
[----:B------:R-:W-:Y:S02]  /*8a00*/  MOV R231, R222 ;  /* 0x000000de00e77202 */ /* 0x000fe40000000f00 */
[----:B------:R-:W-:-:S07]  /*8a10*/  MOV R2, R7 ;  /* 0x0000000700027202 */ /* 0x000fce0000000f00 */
[----:B------:R-:W-:Y:S05]  /*8a20*/  WARPSYNC.COLLECTIVE R6, `(.L_x_6027) ;  /* 0x0000000006087348 */ /* 0x000fea0003c00000 */
[----:B------:R0:W1:Y:S02]  /*8a30*/  SHFL.DOWN P2, R7, R231, R228, R233 ;  /* 0x080000e4e7077389 */ /* 0x00006400000400e9 */
[----:B01----:R-:W-:Y:S05]  /*8a40*/  ENDCOLLECTIVE ;  /* 0x000000000000791b */ /* 0x003fea0003800000 */
.L_x_6027:
        /* <DEDUP_REMOVED lines=11> */
.L_x_6028:
[----:B------:R-:W-:Y:S02]  /*8b00*/  MOV R231, R222 ;  /* 0x000000de00e77202 */ /* 0x000fe40000000f00 */
[----:B------:R-:W-:-:S07]  /*8b10*/  MOV R2, R7 ;  /* 0x0000000700027202 */ /* 0x000fce0000000f00 */
[----:B------:R-:W-:Y:S05]  /*8b20*/  WARPSYNC.COLLECTIVE R6, `(.L_x_6029) ;  /* 0x0000000006087348 */ /* 0x000fea0003c00000 */
[----:B------:R0:W1:Y:S02]  /*8b30*/  SHFL.DOWN P2, R7, R231, R228, R233 ;  /* 0x080000e4e7077389 */ /* 0x00006400000400e9 */
[----:B01----:R-:W-:Y:S05]  /*8b40*/  ENDCOLLECTIVE ;  /* 0x000000000000791b */ /* 0x003fea0003800000 */
.L_x_6029:
        /* <DEDUP_REMOVED lines=11> */
.L_x_6030:
[----:B------:R-:W-:Y:S02]  /*8c00*/  ISETP.NE.AND P1, PT, R22, 0x1f, PT ;  /* 0x0000001f1600780c */ /* 0x000fe40003f25270 */
[----:B------:R-:W-:Y:S02]  /*8c10*/  MOV R227, R222 ;  /* 0x000000de00e37202 */ /* 0x000fe40000000f00 */
[----:B------:R-:W-:-:S09]  /*8c20*/  MOV R2, R5 ;  /* 0x0000000500027202 */ /* 0x000fd20000000f00 */
[----:B------:R-:W-:Y:S05]  /*8c30*/  WARPSYNC.COLLECTIVE R6, `(.L_x_6031) ;  /* 0x0000000006087348 */ /* 0x000fea0003c00000 */
[----:B------:R0:W1:Y:S02]  /*8c40*/  SHFL.IDX P3, R5, R227, R226, R229 ;  /* 0x000000e2e3057389 */ /* 0x00006400000600e5 */
[----:B01----:R-:W-:Y:S05]  /*8c50*/  ENDCOLLECTIVE ;  /* 0x000000000000791b */ /* 0x003fea0003800000 */
.L_x_6031:
[----:B------:R-:W-:Y:S05]  /*8c60*/  WARPSYNC.COLLECTIVE R6, `(.L_x_6032) ;  /* 0x0000000006087348 */ /* 0x000fea0003c00000 */
[----:B------:R0:W1:Y:S02]  /*8c70*/  SHFL.DOWN P2, R7, R231, R228, R233 ;  /* 0x080000e4e7077389 */ /* 0x00006400000400e9 */
[----:B01----:R-:W-:Y:S05]  /*8c80*/  ENDCOLLECTIVE ;  /* 0x000000000000791b */ /* 0x003fea0003800000 */
.L_x_6032:
        /* <DEDUP_REMOVED lines=8> */
.L_x_6033:
[----:B------:R-:W-:-:S07]  /*8d10*/  FMUL.FTZ R2, R8, R2 ;  /* 0x0000000208027220 */ /* 0x000fce0000410000 */
[----:B------:R-:W-:Y:S05]  /*8d20*/  WARPSYNC.COLLECTIVE R6, `(.L_x_6034) ;  /* 0x0000000006087348 */ /* 0x000fea0003c00000 */
[----:B------:R0:W1:Y:S02]  /*8d30*/  SHFL.IDX P3, R5, R227, R226, R229 ;  /* 0x000000e2e3057389 */ /* 0x00006400000600e5 */
[----:B01----:R-:W-:Y:S05]  /*8d40*/  ENDCOLLECTIVE ;  /* 0x000000000000791b */ /* 0x003fea0003800000 */
.L_x_6034:
[----:B------:R-:W-:Y:S02]  /*8d50*/  MOV R227, R9 ;  /* 0x0000000900e37202 */ /* 0x000fe40000000f00 */
[----:B------:R-:W-:Y:S02]  /*8d60*/  MOV R224, R7 ;  /* 0x0000000700e07202 */ /* 0x000fe40000000f00 */
[----:B------:R-:W-:-:S07]  /*8d70*/  MOV R223, R5 ;  /* 0x0000000500df7202 */ /* 0x000fce0000000f00 */
[----:B------:R-:W-:Y:S05]  /*8d80*/  WARPSYNC.COLLECTIVE R6, `(.L_x_6035) ;  /* 0x0000000006087348 */ /* 0x000fea0003c00000 */
[----:B------:R0:W1:Y:S02]  /*8d90*/  SHFL.IDX P3, R5, R227, R226, R229 ;  /* 0x000000e2e3057389 */ /* 0x00006400000600e5 */
[----:B01----:R-:W-:Y:S05]  /*8da0*/  ENDCOLLECTIVE ;  /* 0x000000000000791b */ /* 0x003fea0003800000 */
.L_x_6035:
[----:B------:R-:W-:Y:S01]  /*8db0*/  MOV R7, R5 ;  /* 0x0000000500077202 */ /* 0x000fe20000000f00 */
[----:B------:R-:W-:Y:S06]  /*8dc0*/  BRA `(.L_x_6036) ;  /* 0xffffffc000e47947 */ /* 0x000fec000383ffff */
.L_x_6037:
        /* <DEDUP_REMOVED lines=11> */
.L_x_10466:


//--------------------- .text._Z25selective_scan_bwd_kernelI32Selective_Scan_bwd_kernel_traitsILi64ELi16ELb1ELb1ELb0ELb1ELb1EN3c108BFloat16EfEEv12SSMParamsBwd --------------------------
	.section	.text._Z25selective_scan_bwd_kernelI32Selective_Scan_bwd_kernel_traitsILi64ELi16ELb1ELb1ELb0ELb1ELb1EN3c108BFloat16EfEEv12SSMParamsBwd,"ax",@progbits
	.align	128
        .global         _Z25selective_scan_bwd_kernelI32Selective_Scan_bwd_kernel_traitsILi64ELi16ELb1ELb1ELb0ELb1ELb1EN3c108BFloat16EfEEv12SSMParamsBwd
        .type           _Z25selective_scan_bwd_kernelI32Selective_Scan_bwd_kernel_traitsILi64ELi16ELb1ELb1ELb0ELb1ELb1EN3c108BFloat16EfEEv12SSMParamsBwd,@function
        .size           _Z25selective_scan_bwd_kernelI32Selective_Scan_bwd_kernel_traitsILi64ELi16ELb1ELb1ELb0ELb1ELb1EN3c108BFloat16EfEEv12SSMParamsBwd,(.L_x_10467 - _Z25selective_scan_bwd_kernelI32Selective_Scan_bwd_kernel_traitsILi64ELi16ELb1ELb1ELb0ELb1ELb1EN3c108BFloat16EfEEv12SSMParamsBwd)
        .other          _Z25selective_scan_bwd_kernelI32Selective_Scan_bwd_kernel_traitsILi64ELi16ELb1ELb1ELb0ELb1ELb1EN3c108BFloat16EfEEv12SSMParamsBwd,@"STO_CUDA_ENTRY STV_DEFAULT"
_Z25selective_scan_bwd_kernelI32Selective_Scan_bwd_kernel_traitsILi64ELi16ELb1ELb1ELb0ELb1ELb1EN3c108BFloat16EfEEv12SSMParamsBwd:
.text._Z25selective_scan_bwd_kernelI32Selective_Scan_bwd_kernel_traitsILi64ELi16ELb1ELb1ELb0ELb1ELb1EN3c108BFloat16EfEEv12SSMParamsBwd:
        /* <DEDUP_REMOVED lines=10> */
[----:B------:R-:W4:Y:S01]  /*00a0*/  LDCU.64 UR22, c[0x0][0x498] ;  /* 0x00009300ff1677ac */ /* 0x000f220008000a00 */
        /* <DEDUP_REMOVED lines=25> */
[----:B------:R-:W-:Y:S01]  /*0240*/  HFMA2 R65, -RZ, RZ, 0, 0 ;  /* 0x00000000ff417431 */ /* 0x000fe200000001ff */
[----:B------:R-:W3:Y:S01]  /*0250*/  LDCU.128 UR4, c[0x0][0x4a0] ;  /* 0x00009400ff0477ac */ /* 0x000ee20008000c00 */
[----:B0-----:R-:W-:Y:S02]  /*0260*/  IADD3 R8, PT, PT, R0, 0xffffffe, RZ ;  /* 0x0ffffffe00087810 */ /* 0x001fe40007ffe0ff */
[----:B------:R-:W-:Y:S01]  /*0270*/  IABS R0, UR14 ;  /* 0x0000000e00007c13 */ /* 0x000fe20008000000 */
[----:B------:R-:W-:Y:S01]  /*0280*/  UIMAD.WIDE.U32 UR16, UR14, UR18, UR12 ;  /* 0x000000120e1072a5 */ /* 0x000fe2000f8e000c */
[----:B------:R0:W4:Y:S01]  /*0290*/  F2I.FTZ.U32.TRUNC.NTZ R9, R8 ;  /* 0x0000000800097305 */ /* 0x000122000021f000 */
[----:B------:R-:W-:Y:S01]  /*02a0*/  UIMAD.WIDE.U32 UR20, UR32, UR22, URZ ;  /* 0x00000016201472a5 */ /* 0x000fe2000f8e00ff */
[----:B-1----:R-:W1:Y:S01]  /*02b0*/  LDC.64 R6, c[0x0][0x3c8] ;  /* 0x0000f200ff067b82 */ /* 0x002e620000000a00 */
[----:B------:R-:W-:-:S02]  /*02c0*/  UIMAD UR22, UR14, UR19, UR17 ;  /* 0x000000130e1672a4 */ /* 0x000fc4000f8e0211 */
[----:B------:R-:W-:Y:S02]  /*02d0*/  UIMAD.WIDE.U32 UR18, UR32, UR8, URZ ;  /* 0x00000008201272a5 */ /* 0x000fe4000f8e00ff */
[----:B--2---:R-:W-:Y:S01]  /*02e0*/  UISETP.NE.U32.AND UP0, UPT, UR28, URZ, UPT ;  /* 0x000000ff1c00728c */ /* 0x004fe2000bf05070 */
[----:B0-----:R-:W-:Y:S01]  /*02f0*/  MOV R8, RZ ;  /* 0x000000ff00087202 */ /* 0x001fe20000000f00 */
[----:B------:R-:W-:-:S03]  /*0300*/  UIMAD UR9, UR32, UR9, UR19 ;  /* 0x00000009200972a4 */ /* 0x000fc6000f8e0213 */
[----:B------:R-:W-:Y:S01]  /*0310*/  UMOV UR8, UR18 ;  /* 0x0000001200087c82 */ /* 0x000fe20008000000 */
[----:B------:R-:W-:Y:S01]  /*0320*/  UISETP.NE.AND.EX UP0, UPT, UR29, URZ, UPT, UP0 ;  /* 0x000000ff1d00728c */ /* 0x000fe2000bf05300 */
[----:B----4-:R-:W-:Y:S01]  /*0330*/  IADD3 R4, PT, PT, RZ, -R9, RZ ;  /* 0x80000009ff047210 */ /* 0x010fe20007ffe0ff */
[----:B------:R-:W-:Y:S02]  /*0340*/  UIMAD.WIDE.U32 UR8, UR14, UR10, UR8 ;  /* 0x0000000a0e0872a5 */ /* 0x000fe4000f8e0008 */
[----:B------:R-:W-:Y:S02]  /*0350*/  UIMAD UR21, UR32, UR23, UR21 ;  /* 0x00000017201572a4 */ /* 0x000fe4000f8e0215 */
[----:B------:R-:W-:Y:S01]  /*0360*/  IMAD R5, R4, R11, RZ ;  /* 0x0000000b04057224 */ /* 0x000fe200078e02ff */
[----:B---3--:R-:W-:Y:S02]  /*0370*/  UIMAD.WIDE.U32 UR12, UR14, UR6, URZ ;  /* 0x000000060e0c72a5 */ /* 0x008fe4000f8e00ff */
        /* <DEDUP_REMOVED lines=8> */
[----:B------:R-:W2:Y:S04]  /*0400*/  @UP0 LDCU UR9, c[0x0][0x384] ;  /* 0x00007080ff0907ac */ /* 0x000ea80008000800 */
        /* <DEDUP_REMOVED lines=11> */
[----:B--2---:R-:W-:Y:S01]  /*04c0*/  @UP0 UIMAD UR4, UR32, UR9, UR14 ;  /* 0x00000009200402a4 */ /* 0x004fe2000f8e020e */
        /* <DEDUP_REMOVED lines=11> */
[----:B---3--:R-:W-:Y:S01]  /*0580*/  @UP0 UIMAD UR6, UR4, UR17, URZ ;  /* 0x00000011040602a4 */ /* 0x008fe2000f8e02ff */
[----:B------:R-:W-:Y:S01]  /*0590*/  MOV R21, R9 ;  /* 0x0000000900157202 */ /* 0x000fe20000000f00 */
[----:B------:R-:W-:Y:S01]  /*05a0*/  ULEA.HI.X UR22, UR16, UR5, UR22, 0x1, UP1 ;  /* 0x0000000510167291 */ /* 0x000fe200088f0c16 */
[----:B------:R-:W2:Y:S01]  /*05b0*/  LDC.64 R8, c[0x0][0x448] ;  /* 0x00011200ff087b82 */ /* 0x000ea20000000a00 */
[----:B------:R-:W-:Y:S01]  /*05c0*/  UMOV UR4, URZ ;  /* 0x000000ff00047c82 */ /* 0x000fe20008000000 */
[----:B------:R-:W-:Y:S01]  /*05d0*/  @!P2 IADD3 R21, PT, PT, -R21, RZ, RZ ;  /* 0x000000ff1515a210 */ /* 0x000fe20007ffe1ff */
[----:B------:R-:W-:Y:S01]  /*05e0*/  UMOV UR5, URZ ;  /* 0x000000ff00057c82 */ /* 0x000fe20008000000 */
[----:B------:R-:W-:Y:S01]  /*05f0*/  @!P1 LOP3.LUT R21, RZ, R2, RZ, 0x33, !PT ;  /* 0x00000002ff159212 */ /* 0x000fe200078e33ff */
[----:B----4-:R-:W-:-:S02]  /*0600*/  @UP0 UIMAD.WIDE UR4, UR6, 0x8, UR20 ;  /* 0x00000008060408a5 */ /* 0x010fc4000f8e0214 */
[----:B------:R-:W-:Y:S01]  /*0610*/  UISETP.GE.AND UP0, UPT, UR33, 0x1, UPT ;  /* 0x000000012100788c */ /* 0x000fe2000bf06270 */
[----:B------:R-:W-:Y:S01]  /*0620*/  SHF.R.S32.HI R11, RZ, 0x1f, R21 ;  /* 0x0000001fff0b7819 */ /* 0x000fe20000011415 */
[-C--:B-1----:R-:W-:Y:S01]  /*0630*/  IMAD.WIDE.U32 R4, R21, R6.reuse, UR10 ;  /* 0x0000000a15047e25 */ /* 0x082fe2000f8e0006 */
[----:B------:R-:W-:Y:S02]  /*0640*/  UIADD3 UR18, UP1, UPT, UR19, UR18, URZ ;  /* 0x0000001213127290 */ /* 0x000fe4000ff3e0ff */
[----:B------:R-:W-:Y:S01]  /*0650*/  UIADD3.X UR24, UPT, UPT, UR26, UR24, URZ, UP2, !UPT ;  /* 0x000000181a187290 */ /* 0x000fe200097fe4ff */
[----:B------:R-:W-:Y:S01]  /*0660*/  IMAD R0, R11, R6, RZ ;  /* 0x000000060b007224 */ /* 0x000fe200078e02ff */
[----:B------:R-:W-:Y:S01]  /*0670*/  IADD3 R37, P0, PT, R4, UR19, RZ ;  /* 0x0000001304257c10 */ /* 0x000fe2000ff1e0ff */
[----:B------:R-:W-:Y:S02]  /*0680*/  UIADD3.X UR25, UPT, UPT, UR26, UR25, URZ, UP1, !UPT ;  /* 0x000000191a197290 */ /* 0x000fe40008ffe4ff */
[----:B------:R-:W-:Y:S01]  /*0690*/  IMAD R7, R21, R7, R0 ;  /* 0x0000000715077224 */ /* 0x000fe200078e0200 */
[----:B0-----:R-:W-:-:S02]  /*06a0*/  ULEA UR28, UP1, UR18, UR28, 0x1 ;  /* 0x0000001c121c7291 */ /* 0x001fc4000f8208ff */
[----:B------:R-:W-:Y:S02]  /*06b0*/  ULEA.HI.X UR24, UR8, UR7, UR24, 0x1, UP3 ;  /* 0x0000000708187291 */ /* 0x000fe400098f0c18 */
[----:B------:R-:W-:Y:S01]  /*06c0*/  IADD3 R0, PT, PT, R5, R7, RZ ;  /* 0x0000000705007210 */ /* 0x000fe20007ffe0ff */
[----:B------:R-:W-:Y:S01]  /*06d0*/  ULEA.HI.X UR25, UR18, UR29, UR25, 0x1, UP1 ;  /* 0x0000001d12197291 */ /* 0x000fe200088f0c19 */
[----:B--2---:R-:W-:Y:S02]  /*06e0*/  LEA R36, P1, R37, R8, 0x1 ;  /* 0x0000000825247211 */ /* 0x004fe400078208ff */
        /* <DEDUP_REMOVED lines=44> */
[-C--:B------:R-:W-:Y:S02]  /*09b0*/  LEA.HI R40, R22, R5.reuse, RZ, 0x1f ;  /* 0x0000000516287211 */ /* 0x080fe400078ff8ff */
        /* <DEDUP_REMOVED lines=39> */
.L_x_6118:
        /* <DEDUP_REMOVED lines=39> */
[----:B-----5:R-:W-:Y:S01]  /*0ea0*/  FADD.FTZ R66, R33, R34 ;  /* 0x0000002221427221 */ /* 0x020fe20000010000 */
[----:B------:R-:W-:Y:S02]  /*0eb0*/  PRMT R32, R17, 0x7632, R32 ;  /* 0x0000763211207816 */ /* 0x000fe40000000020 */
[----:B------:R-:W-:Y:S01]  /*0ec0*/  SHF.L.U32 R17, R18, 0x10, RZ ;  /* 0x0000001012117819 */ /* 0x000fe200000006ff */
[--C-:B------:R-:W-:Y:S01]  /*0ed0*/  FADD.FTZ R67, R67, R34.reuse ;  /* 0x0000002243437221 */ /* 0x100fe20000010000 */
[----:B------:R-:W-:Y:S02]  /*0ee0*/  FSETP.GTU.FTZ.AND P1, PT, R66, 20, PT ;  /* 0x41a000004200780b */ /* 0x000fe40003f3c000 */
[----:B------:R-:W-:Y:S01]  /*0ef0*/  SHF.L.U32 R69, R19, 0x10, RZ ;  /* 0x0000001013457819 */ /* 0x000fe200000006ff */
[----:B------:R-:W-:Y:S01]  /*0f00*/  FADD.FTZ R68, R17, R34 ;  /* 0x0000002211447221 */ /* 0x000fe20000010000 */
[----:B--2---:R-:W-:-:S02]  /*0f10*/  SHF.L.U32 R73, R4, 0x10, RZ ;  /* 0x0000001004497819 */ /* 0x004fc400000006ff */
[----:B------:R-:W-:Y:S01]  /*0f20*/  SHF.L.U32 R71, R16, 0x10, RZ ;  /* 0x0000001010477819 */ /* 0x000fe200000006ff */
[--C-:B------:R-:W-:Y:S01]  /*0f30*/  FADD.FTZ R69, R69, R34.reuse ;  /* 0x0000002245457221 */ /* 0x100fe20000010000 */
[----:B------:R-:W-:Y:S01]  /*0f40*/  SHF.L.U32 R75, R5, 0x10, RZ ;  /* 0x00000010054b7819 */ /* 0x000fe200000006ff */
[--C-:B------:R-:W-:Y:S01]  /*0f50*/  FADD.FTZ R70, R73, R34.reuse ;  /* 0x0000002249467221 */ /* 0x100fe20000010000 */
[----:B------:R-:W-:Y:S01]  /*0f60*/  FSETP.GTU.FTZ.AND P0, PT, R67, 20, PT ;  /* 0x41a000004300780b */ /* 0x000fe20003f1c000 */
[--C-:B------:R-:W-:Y:S01]  /*0f70*/  FADD.FTZ R71, R71, R34.reuse ;  /* 0x0000002247477221 */ /* 0x100fe20000010000 */
[----:B------:R-:W-:Y:S01]  /*0f80*/  FSETP.GTU.FTZ.AND P4, PT, R68, 20, PT ;  /* 0x41a000004400780b */ /* 0x000fe20003f9c000 */
[----:B------:R-:W-:Y:S01]  /*0f90*/  FADD.FTZ R72, R75, R34 ;  /* 0x000000224b487221 */ /* 0x000fe20000010000 */
        /* <DEDUP_REMOVED lines=8> */
[----:B------:R-:W-:Y:S01]  /*1020*/  MOV R17, 0x3e800000 ;  /* 0x3e80000000117802 */ /* 0x000fe20000000f00 */
[----:B------:R-:W-:Y:S02]  /*1030*/  HFMA2 R27, -RZ, RZ, 1.3056640625, -1.8671875 ;  /* 0x3d39bf78ff1b7431 */ /* 0x000fe400000001ff */
[----:B0-----:R-:W0:Y:S02]  /*1040*/  MUFU.EX2 R29, R66 ;  /* 0x00000042001d7308 */ /* 0x001e240000000800 */
        /* <DEDUP_REMOVED lines=26> */
.L_x_6040:
[----:B------:R-:W-:Y:S05]  /*11f0*/  BSYNC.RECONVERGENT B0 ;  /* 0x0000000000007941 */ /* 0x000fea0003800200 */
.L_x_6039:
[----:B------:R-:W-:Y:S01]  /*1200*/  SHF.L.U32 R73, R32, 0x10, RZ ;  /* 0x0000001020497819 */ /* 0x000fe200000006ff */
[----:B------:R-:W-:Y:S01]  /*1210*/  BSSY.RECONVERGENT B0, `(.L_x_6041) ;  /* 0x0000022000007945 */ /* 0x000fe20003800200 */
[----:B------:R-:W-:-:S03]  /*1220*/  FSETP.GTU.FTZ.AND P1, PT, R72, 20, PT ;  /* 0x41a000004800780b */ /* 0x000fc60003f3c000 */
[----:B------:R-:W-:Y:S01]  /*1230*/  FADD.FTZ R73, R73, R34 ;  /* 0x0000002249497221 */ /* 0x000fe20000010000 */
[----:B------:R-:W-:Y:S09]  /*1240*/  @P5 BRA `(.L_x_6042) ;  /* 0x0000000000785947 */ /* 0x000ff20003800000 */
[----:B------:R-:W-:Y:S01]  /*1250*/  FMUL.FTZ R71, R71, 1.4426950216293334961 ;  /* 0x3fb8aa3b47477820 */ /* 0x000fe20000410000 */
[----:B------:R-:W-:Y:S01]  /*1260*/  HFMA2 R17, -RZ, RZ, 1.625, 0 ;  /* 0x3e800000ff117431 */ /* 0x000fe200000001ff */
[----:B0-----:R-:W-:Y:S02]  /*1270*/  MOV R29, 0x3d39bf78 ;  /* 0x3d39bf78001d7802 */ /* 0x001fe40000000f00 */
        /* <DEDUP_REMOVED lines=27> */
.L_x_6042:
[----:B------:R-:W-:Y:S05]  /*1430*/  BSYNC.RECONVERGENT B0 ;  /* 0x0000000000007941 */ /* 0x000fea0003800200 */
.L_x_6041:
        /* <DEDUP_REMOVED lines=36> */
.L_x_6044:
[----:B------:R-:W-:Y:S05]  /*1680*/  BSYNC.RECONVERGENT B0 ;  /* 0x0000000000007941 */ /* 0x000fea0003800200 */
.L_x_6043:
        /* <DEDUP_REMOVED lines=35> */
.L_x_6046:
[----:B------:R-:W-:Y:S05]  /*18c0*/  BSYNC.RECONVERGENT B0 ;  /* 0x0000000000007941 */ /* 0x000fea0003800200 */
.L_x_6045:
[----:B------:R-:W-:Y:S01]  /*18d0*/  SHF.L.U32 R17, R7, 0x10, RZ ;  /* 0x0000001007117819 */ /* 0x000fe200000006ff */
[----:B------:R-:W-:Y:S01]  /*18e0*/  BSSY.RECONVERGENT B0, `(.L_x_6047) ;  /* 0x0000023000007945 */ /* 0x000fe20003800200 */
[----:B------:R-:W-:Y:S02]  /*18f0*/  FSETP.GTU.FTZ.AND P5, PT, R75, 20, PT ;  /* 0x41a000004b00780b */ /* 0x000fe40003fbc000 */
[----:B------:R-:W-:Y:S01]  /*1900*/  PRMT R19, R19, 0x7632, R19 ;  /* 0x0000763213137816 */ /* 0x000fe20000000013 */
[----:B0-----:R-:W-:Y:S01]  /*1910*/  FADD.FTZ R76, R17, R34 ;  /* 0x00000022114c7221 */ /* 0x001fe20000010000 */
        /* <DEDUP_REMOVED lines=31> */
.L_x_6048:
[----:B------:R-:W-:Y:S05]  /*1b10*/  BSYNC.RECONVERGENT B0 ;  /* 0x0000000000007941 */ /* 0x000fea0003800200 */
.L_x_6047:
        /* <DEDUP_REMOVED lines=36> */
.L_x_6050:
[----:B------:R-:W-:Y:S05]  /*1d60*/  BSYNC.RECONVERGENT B0 ;  /* 0x0000000000007941 */ /* 0x000fea0003800200 */
.L_x_6049:
        /* <DEDUP_REMOVED lines=36> */
.L_x_6052:
[----:B------:R-:W-:Y:S05]  /*1fb0*/  BSYNC.RECONVERGENT B0 ;  /* 0x0000000000007941 */ /* 0x000fea0003800200 */
.L_x_6051:
        /* <DEDUP_REMOVED lines=36> */
.L_x_6054:
[----:B------:R-:W-:Y:S05]  /*2200*/  BSYNC.RECONVERGENT B0 ;  /* 0x0000000000007941 */ /* 0x000fea0003800200 */
.L_x_6053:
        /* <DEDUP_REMOVED lines=36> */
.L_x_6056:
[----:B------:R-:W-:Y:S05]  /*2450*/  BSYNC.RECONVERGENT B0 ;  /* 0x0000000000007941 */ /* 0x000fea0003800200 */
.L_x_6055:
        /* <DEDUP_REMOVED lines=35> */
.L_x_6058:
[----:B------:R-:W-:Y:S05]  /*2690*/  BSYNC.RECONVERGENT B0 ;  /* 0x0000000000007941 */ /* 0x000fea0003800200 */
.L_x_6057:
        /* <DEDUP_REMOVED lines=33> */
.L_x_6060:
[----:B------:R-:W-:Y:S05]  /*28b0*/  BSYNC.RECONVERGENT B0 ;  /* 0x0000000000007941 */ /* 0x000fea0003800200 */
.L_x_6059:
        /* <DEDUP_REMOVED lines=32> */
.L_x_6062:
[----:B------:R-:W-:Y:S05]  /*2ac0*/  BSYNC.RECONVERGENT B0 ;  /* 0x0000000000007941 */ /* 0x000fea0003800200 */
.L_x_6061:
        /* <DEDUP_REMOVED lines=32> */
.L_x_6064:
[----:B------:R-:W-:Y:S05]  /*2cd0*/  BSYNC.RECONVERGENT B0 ;  /* 0x0000000000007941 */ /* 0x000fea0003800200 */
.L_x_6063:
        /* <DEDUP_REMOVED lines=32> */
.L_x_6066:
[----:B------:R-:W-:Y:S05]  /*2ee0*/  BSYNC.RECONVERGENT B0 ;  /* 0x0000000000007941 */ /* 0x000fea0003800200 */
.L_x_6065:
        /* <DEDUP_REMOVED lines=32> */
.L_x_6068:
[----:B------:R-:W-:Y:S05]  /*30f0*/  BSYNC.RECONVERGENT B0 ;  /* 0x0000000000007941 */ /* 0x000fea0003800200 */
.L_x_6067:
        /* <DEDUP_REMOVED lines=32> */
.L_x_6070:
[----:B------:R-:W-:Y:S05]  /*3300*/  BSYNC.RECONVERGENT B0 ;  /* 0x0000000000007941 */ /* 0x000fea0003800200 */
.L_x_6069:
[----:B------:R-:W0:Y:S01]  /*3310*/  LDCU.128 UR8, c[0x0][0x410] ;  /* 0x00008200ff0877ac */ /* 0x000e220008000c00 */
[----:B------:R-:W1:Y:S01]  /*3320*/  LDS.128 R16, [R63] ;  /* 0x000000003f107984 */ /* 0x000e620000000c00 */
[----:B------:R-:W-:-:S03]  /*3330*/  UIADD3 UR29, UPT, UPT, UR26, -0x1, URZ ;  /* 0xffffffff1a1d7890 */ /* 0x000fc6000fffe0ff */
[----:B------:R-:W-:Y:S01]  /*3340*/  LDS.128 R4, [R63+0x10] ;  /* 0x000010003f047984 */ /* 0x000fe20000000c00 */
[----:B------:R-:W2:Y:S01]  /*3350*/  LDCU.64 UR36, c[0x0][0x488] ;  /* 0x00009100ff2477ac */ /* 0x000ea20008000a00 */
[----:B------:R-:W-:Y:S01]  /*3360*/  USHF.L.U32 UR6, UR29, 0xa, URZ ;  /* 0x0000000a1d067899 */ /* 0x000fe200080006ff */
[----:B------:R-:W-:Y:S01]  /*3370*/  UMOV UR7, URZ ;  /* 0x000000ff00077c82 */ /* 0x000fe20008000000 */
[----:B------:R-:W3:Y:S02]  /*3380*/  LDCU.64 UR38, c[0x0][0x490] ;  /* 0x00009200ff2677ac */ /* 0x000ee40008000a00 */
        /* <DEDUP_REMOVED lines=42> */
[----:B------:R-:W-:Y:S02]  /*3630*/  SHF.L.U32 R33, R94, 0x10, RZ ;  /* 0x000000105e217819 */ /* 0x000fe400000006ff */
[----:B------:R-:W-:Y:S01]  /*3640*/  SHF.L.U32 R32, R95, 0x10, RZ ;  /* 0x000000105f207819 */ /* 0x000fe200000006ff */
[----:B------:R-:W-:Y:S01]  /*3650*/  FMUL.FTZ R96, R82, -1.4426950216293334961 ;  /* 0xbfb8aa3b52607820 */ /* 0x000fe20000410000 */
[C---:B------:R-:W-:Y:S01]  /*3660*/  SHF.L.U32 R83, R92.reuse, 0x10, RZ ;  /* 0x000000105c537819 */ /* 0x040fe200000006ff */
[----:B------:R-:W-:Y:S01]  /*3670*/  FMUL.FTZ R97, R33, -1.4426950216293334961 ;  /* 0xbfb8aa3b21617820 */ /* 0x000fe20000410000 */
[----:B------:R-:W-:Y:S01]  /*3680*/  PRMT R94, R93, 0x7632, R94 ;  /* 0x000076325d5e7816 */ /* 0x000fe2000000005e */
[----:B------:R2:W3:Y:S01]  /*3690*/  MUFU.EX2 R102, R96 ;  /* 0x0000006000667308 */ /* 0x0004e20000000800 */
[----:B------:R-:W-:Y:S01]  /*36a0*/  PRMT R92, R92, 0x7632, R92 ;  /* 0x000076325c5c7816 */ /* 0x000fe2000000005c */
[----:B------:R-:W-:Y:S01]  /*36b0*/  FMUL.FTZ R98, R32, -1.4426950216293334961 ;  /* 0xbfb8aa3b20627820 */ /* 0x000fe20000410000 */
[----:B----4-:R-:W-:Y:S01]  /*36c0*/  SHF.L.U32 R2, R89, 0x10, RZ ;  /* 0x0000001059027819 */ /* 0x010fe200000006ff */
[----:B------:R4:W-:Y:S01]  /*36d0*/  MUFU.EX2 R103, R97 ;  /* 0x0000006100677308 */ /* 0x0009e20000000800 */
[----:B------:R-:W-:Y:S01]  /*36e0*/  SHF.L.U32 R0, R88, 0x10, RZ ;  /* 0x0000001058007819 */ /* 0x000fe200000006ff */
[----:B------:R-:W-:Y:S01]  /*36f0*/  FMUL.FTZ R104, R83, -1.4426950216293334961 ;  /* 0xbfb8aa3b53687820 */ /* 0x000fe20000410000 */
[----:B------:R-:W-:Y:S01]  /*3700*/  SHF.L.U32 R92, R92, 0x10, RZ ;  /* 0x000000105c5c7819 */ /* 0x000fe200000006ff */
[----:B------:R0:W-:Y:S01]  /*3710*/  MUFU.EX2 R105, R98 ;  /* 0x0000006200697308 */ /* 0x0001e20000000800 */
[----:B--2---:R-:W-:Y:S01]  /*3720*/  PRMT R96, R94, 0x7632, R96 ;  /* 0x000076325e607816 */ /* 0x004fe20000000060 */
[----:B------:R-:W-:Y:S01]  /*3730*/  FMUL.FTZ R93, R2, -1.4426950216293334961 ;  /* 0xbfb8aa3b025d7820 */ /* 0x000fe20000410000 */
[----:B------:R-:W-:Y:S01]  /*3740*/  SHF.L.U32 R94, R94, 0x10, RZ ;  /* 0x000000105e5e7819 */ /* 0x000fe200000006ff */
[----:B------:R-:W-:Y:S01]  /*3750*/  FMUL.FTZ R100, R0, -1.4426950216293334961 ;  /* 0xbfb8aa3b00647820 */ /* 0x000fe20000410000 */
[----:B------:R-:W-:Y:S01]  /*3760*/  PRMT R101, R95, 0x7632, R101 ;  /* 0x000076325f657816 */ /* 0x000fe20000000065 */
[----:B------:R-:W-:Y:S01]  /*3770*/  MUFU.EX2 R109, R93 ;  /* 0x0000005d006d7308 */ /* 0x000fe20000000800 */
[----:B------:R-:W-:Y:S01]  /*3780*/  PRMT R99, R88, 0x7632, R99 ;  /* 0x0000763258637816 */ /* 0x000fe20000000063 */
[----:B------:R-:W-:Y:S01]  /*3790*/  FMUL.FTZ R88, R92, -1.4426950216293334961 ;  /* 0xbfb8aa3b5c587820 */ /* 0x000fe20000410000 */
[C---:B----4-:R-:W-:Y:S01]  /*37a0*/  PRMT R97, R90.reuse, 0x7632, R97 ;  /* 0x000076325a617816 */ /* 0x050fe20000000061 */
[----:B------:R-:W2:Y:S01]  /*37b0*/  MUFU.EX2 R108, R100 ;  /* 0x00000064006c7308 */ /* 0x000ea20000000800 */
[----:B-1----:R-:W-:Y:S01]  /*37c0*/  SHF.L.U32 R26, R90, 0x10, RZ ;  /* 0x000000105a1a7819 */ /* 0x002fe200000006ff */
[----:B---3--:R-:W-:Y:S01]  /*37d0*/  FADD.FTZ R102, R102, 1 ;  /* 0x3f80000066667421 */ /* 0x008fe20000010000 */
[----:B0-----:R-:W-:Y:S01]  /*37e0*/  PRMT R98, R89, 0x7632, R98 ;  /* 0x0000763259627816 */ /* 0x001fe20000000062 */
[----:B------:R-:W-:Y:S01]  /*37f0*/  FMUL.FTZ R89, R94, -1.4426950216293334961 ;  /* 0xbfb8aa3b5e597820 */ /* 0x000fe20000410000 */
[----:B------:R-:W-:Y:S01]  /*3800*/  SHF.L.U32 R96, R96, 0x10, RZ ;  /* 0x0000001060607819 */ /* 0x000fe200000006ff */
[----:B------:R-:W-:Y:S01]  /*3810*/  FMUL.FTZ R106, R26, -1.4426950216293334961 ;  /* 0xbfb8aa3b1a6a7820 */ /* 0x000fe20000410000 */
[----:B------:R-:W-:Y:S01]  /*3820*/  SHF.L.U32 R101, R101, 0x10, RZ ;  /* 0x0000001065657819 */ /* 0x000fe200000006ff */
[----:B------:R0:W1:Y:S01]  /*3830*/  MUFU.EX2 R93, R88 ;  /* 0x00000058005d7308 */ /* 0x0000620000000800 */
[----:B------:R-:W-:Y:S01]  /*3840*/  SHF.L.U32 R99, R99, 0x10, RZ ;  /* 0x0000001063637819 */ /* 0x000fe200000006ff */
[----:B------:R-:W-:Y:S01]  /*3850*/  FMUL.FTZ R90, R96, -1.4426950216293334961 ;  /* 0xbfb8aa3b605a7820 */ /* 0x000fe20000410000 */
[----:B------:R-:W-:Y:S01]  /*3860*/  SHF.L.U32 R97, R97, 0x10, RZ ;  /* 0x0000001061617819 */ /* 0x000fe200000006ff */
[----:B------:R3:W-:Y:S01]  /*3870*/  MUFU.EX2 R95, R89 ;  /* 0x00000059005f7308 */ /* 0x0007e20000000800 */
[C---:B------:R-:W-:Y:S01]  /*3880*/  SHF.L.U32 R27, R91.reuse, 0x10, RZ ;  /* 0x000000105b1b7819 */ /* 0x040fe200000006ff */
[----:B--2---:R-:W-:Y:S01]  /*3890*/  FADD.FTZ R108, R108, 1 ;  /* 0x3f8000006c6c7421 */ /* 0x004fe20000010000 */
[----:B------:R-:W-:Y:S01]  /*38a0*/  PRMT R100, R91, 0x7632, R100 ;  /* 0x000076325b647816 */ /* 0x000fe20000000064 */
[----:B------:R-:W-:Y:S01]  /*38b0*/  FMUL.FTZ R91, R101, -1.4426950216293334961 ;  /* 0xbfb8aa3b655b7820 */ /* 0x000fe20000410000 */
[----:B0-----:R-:W-:Y:S01]  /*38c0*/  FMUL.FTZ R88, R99, -1.4426950216293334961 ;  /* 0xbfb8aa3b63587820 */ /* 0x001fe20000410000 */
[----:B------:R-:W-:Y:S01]  /*38d0*/  MUFU.EX2 R113, R106 ;  /* 0x0000006a00717308 */ /* 0x000fe20000000800 */
[----:B------:R-:W-:Y:S01]  /*38e0*/  FMUL.FTZ R107, R27, -1.4426950216293334961 ;  /* 0xbfb8aa3b1b6b7820 */ /* 0x000fe20000410000 */
[----:B------:R-:W-:Y:S01]  /*38f0*/  SHF.L.U32 R98, R98, 0x10, RZ ;  /* 0x0000001062627819 */ /* 0x000fe200000006ff */
[----:B---3--:R-:W-:Y:S01]  /*3900*/  FMUL.FTZ R89, R97, -1.4426950216293334961 ;  /* 0xbfb8aa3b61597820 */ /* 0x008fe20000410000 */
[----:B------:R-:W0:Y:S01]  /*3910*/  MUFU.EX2 R106, R90 ;  /* 0x0000005a006a7308 */ /* 0x000e220000000800 */
[----:B------:R-:W-:Y:S01]  /*3920*/  SHF.L.U32 R100, R100, 0x10, RZ ;  /* 0x0000001064647819 */ /* 0x000fe200000006ff */
[----:B------:R-:W-:Y:S01]  /*3930*/  FADD.FTZ R110, R103, 1 ;  /* 0x3f800000676e7421 */ /* 0x000fe20000010000 */
[----:B------:R-:W-:Y:S01]  /*3940*/  FMUL.FTZ R111, R98, -1.4426950216293334961 ;  /* 0xbfb8aa3b626f7820 */ /* 0x000fe20000410000 */
[----:B------:R-:W2:Y:S01]  /*3950*/  MUFU.EX2 R112, R91 ;  /* 0x0000005b00707308 */ /* 0x000ea20000000800 */
[----:B------:R-:W-:Y:S01]  /*3960*/  SHF.L.U32 R103, R16, 0x10, RZ ;  /* 0x0000001010677819 */ /* 0x000fe200000006ff */
[----:B------:R-:W-:Y:S01]  /*3970*/  FMUL.FTZ R115, R100, -1.4426950216293334961 ;  /* 0xbfb8aa3b64737820 */ /* 0x000fe20000410000 */
[----:B------:R-:W-:Y:S01]  /*3980*/  PRMT R124, R18, 0x7632, R124 ;  /* 0x00007632127c7816 */ /* 0x000fe2000000007c */
[----:B------:R-:W-:Y:S01]  /*3990*/  MUFU.EX2 R114, R88 ;  /* 0x0000005800727308 */ /* 0x000fe20000000800 */
[----:B------:R-:W-:Y:S01]  /*39a0*/  SHF.L.U32 R123, R19, 0x10, RZ ;  /* 0x00000010137b7819 */ /* 0x000fe200000006ff */
[----:B-1----:R-:W-:Y:S01]  /*39b0*/  FADD.FTZ R93, R93, 1 ;  /* 0x3f8000005d5d7421 */ /* 0x002fe20000010000 */
[----:B------:R-:W-:Y:S01]  /*39c0*/  PRMT R122, R19, 0x7632, R122 ;  /* 0x00007632137a7816 */ /* 0x000fe2000000007a */
[----:B------:R-:W-:Y:S01]  /*39d0*/  MUFU.EX2 R118, R89 ;  /* 0x0000005900767308 */ /* 0x000fe20000000800 */
[----:B------:R-:W-:Y:S01]  /*39e0*/  SHF.L.U32 R136, R4, 0x10, RZ ;  /* 0x0000001004887819 */ /* 0x000fe200000006ff */
[----:B0-----:R-:W-:Y:S01]  /*39f0*/  FADD.FTZ R127, R106, 1 ;  /* 0x3f8000006a7f7421 */ /* 0x001fe20000010000 */
[----:B------:R-:W-:Y:S01]  /*3a00*/  PRMT R16, R4, 0x7632, R16 ;  /* 0x0000763204107816 */ /* 0x000fe20000000010 */
[----:B------:R-:W0:Y:S01]  /*3a10*/  MUFU.EX2 R104, R104 ;  /* 0x0000006800687308 */ /* 0x000e220000000800 */
[C---:B------:R-:W-:Y:S01]  /*3a20*/  SHF.L.U32 R134, R5.reuse, 0x10, RZ ;  /* 0x0000001005867819 */ /* 0x040fe200000006ff */
[----:B--2---:R-:W-:Y:S01]  /*3a30*/  FADD.FTZ R112, R112, 1 ;  /* 0x3f80000070707421 */ /* 0x004fe20000010000 */
[----:B------:R-:W-:Y:S01]  /*3a40*/  PRMT R17, R5, 0x7632, R17 ;  /* 0x0000763205117816 */ /* 0x000fe20000000011 */
[----:B------:R1:W-:Y:S01]  /*3a50*/  MUFU.EX2 R117, R107 ;  /* 0x0000006b00757308 */ /* 0x0003e20000000800 */
[----:B------:R-:W-:Y:S01]  /*3a60*/  SHF.L.U32 R132, R6, 0x10, RZ ;  /* 0x0000001006847819 */ /* 0x000fe200000006ff */
[----:B------:R-:W-:Y:S01]  /*3a70*/  FADD.FTZ R95, R95, 1 ;  /* 0x3f8000005f5f7421 */ /* 0x000fe20000010000 */
[C---:B------:R-:W-:Y:S01]  /*3a80*/  SHF.L.U32 R130, R7.reuse, 0x10, RZ ;  /* 0x0000001007827819 */ /* 0x040fe200000006ff */
[----:B------:R-:W2:Y:S01]  /*3a90*/  MUFU.EX2 R116, R111 ;  /* 0x0000006f00747308 */ /* 0x000ea20000000800 */
[----:B------:R-:W-:Y:S01]  /*3aa0*/  PRMT R19, R7, 0x7632, R19 ;  /* 0x0000763207137816 */ /* 0x000fe20000000013 */
[----:B------:R-:W-:Y:S01]  /*3ab0*/  FADD.FTZ R113, R113, 1 ;  /* 0x3f80000071717421 */ /* 0x000fe20000010000 */
[----:B------:R-:W-:Y:S01]  /*3ac0*/  SHF.L.U32 R128, R128, 0x10, RZ ;  /* 0x0000001080807819 */ /* 0x000fe200000006ff */
[----:B------:R3:W4:Y:S01]  /*3ad0*/  MUFU.EX2 R126, R115 ;  /* 0x00000073007e7308 */ /* 0x0007220000000800 */
[----:B------:R-:W-:Y:S01]  /*3ae0*/  SHF.L.U32 R124, R124, 0x10, RZ ;  /* 0x000000107c7c7819 */ /* 0x000fe200000006ff */
[----:B0-----:R-:W-:Y:S01]  /*3af0*/  FADD.FTZ R104, R104, 1 ;  /* 0x3f80000068687421 */ /* 0x001fe20000010000 */
[----:B------:R-:W-:Y:S01]  /*3b00*/  SHF.L.U32 R122, R122, 0x10, RZ ;  /* 0x000000107a7a7819 */ /* 0x000fe200000006ff */
[----:B-1----:R-:W0:Y:S01]  /*3b10*/  MUFU.RCP R107, R102 ;  /* 0x00000066006b7308 */ /* 0x002e220000001000 */
[----:B------:R-:W-:Y:S01]  /*3b20*/  SHF.L.U32 R133, R133, 0x10, RZ ;  /* 0x0000001085857819 */ /* 0x000fe200000006ff */
[----:B------:R-:W-:Y:S01]  /*3b30*/  FADD.FTZ R109, R109, 1 ;  /* 0x3f8000006d6d7421 */ /* 0x000fe20000010000 */
[----:B------:R-:W-:Y:S01]  /*3b40*/  FADD.FTZ R118, R118, 1 ;  /* 0x3f80000076767421 */ /* 0x000fe20000010000 */
[----:B------:R-:W-:Y:S01]  /*3b50*/  FADD.FTZ R114, R114, 1 ;  /* 0x3f80000072727421 */ /* 0x000fe20000010000 */
[----:B---3--:R-:W-:Y:S01]  /*3b60*/  FADD.FTZ R115, R105, 1 ;  /* 0x3f80000069737421 */ /* 0x008fe20000010000 */
[----:B------:R-:W-:Y:S01]  /*3b70*/  SHF.L.U32 R105, R18, 0x10, RZ ;  /* 0x0000001012697819 */ /* 0x000fe200000006ff */
[----:B--2---:R-:W-:Y:S01]  /*3b80*/  FADD.FTZ R145, R116, 1 ;  /* 0x3f80000074917421 */ /* 0x004fe20000010000 */
[----:B------:R-:W1:Y:S01]  /*3b90*/  MUFU.RCP R104, R104 ;  /* 0x0000006800687308 */ /* 0x000e620000001000 */
[----:B------:R-:W-:Y:S01]  /*3ba0*/  PRMT R18, R6, 0x7632, R18 ;  /* 0x0000763206127816 */ /* 0x000fe20000000012 */
[----:B------:R-:W-:Y:S01]  /*3bb0*/  UIMAD.WIDE.U32 UR8, UR14, UR34, UR8 ;  /* 0x000000220e0872a5 */ /* 0x000fe2000f8e0008 */
[----:B------:R-:W-:-:S02]  /*3bc0*/  SHF.L.U32 R142, R19, 0x10, RZ ;  /* 0x00000010138e7819 */ /* 0x000fc400000006ff */
[----:B------:R-:W-:Y:S01]  /*3bd0*/  SHF.L.U32 R140, R18, 0x10, RZ ;  /* 0x00000010128c7819 */ /* 0x000fe200000006ff */
[----:B------:R-:W-:Y:S01]  /*3be0*/  UIMAD UR10, UR14, UR35, UR9 ;  /* 0x000000230e0a72a4 */ /* 0x000fe2000f8e0209 */
[----:B------:R-:W-:Y:S01]  /*3bf0*/  PRMT R151, R14, 0x7632, R151 ;  /* 0x000076320e977816 */ /* 0x000fe20000000097 */
[----:B------:R2:W-:Y:S01]  /*3c00*/  MUFU.RCP R111, R108 ;  /* 0x0000006c006f7308 */ /* 0x0005e20000001000 */
[----:B------:R-:W-:Y:S01]  /*3c10*/  ULEA UR9, UP0, UR8, UR36, 0x1 ;  /* 0x0000002408097291 */ /* 0x000fe2000f8008ff */
[----:B0-----:R-:W-:-:S03]  /*3c20*/  FADD.FTZ R7, -R107, 1 ;  /* 0x3f8000006b077421 */ /* 0x001fc60000010100 */
[----:B------:R-:W-:Y:S01]  /*3c30*/  ULEA.HI.X UR8, UR8, UR37, UR10, 0x1, UP0 ;  /* 0x0000002508087291 */ /* 0x000fe200080f0c0a */
[----:B------:R-:W-:Y:S01]  /*3c40*/  FFMA.FTZ R7, R82, R7, 1 ;  /* 0x3f80000052077423 */ /* 0x000fe20000010007 */
[----:B------:R-:W-:Y:S01]  /*3c50*/  UISETP.NE.U32.AND UP0, UPT, UR38, URZ, UPT ;  /* 0x000000ff2600728c */ /* 0x000fe2000bf05070 */
[----:B------:R-:W-:Y:S01]  /*3c60*/  MUFU.RCP R115, R115 ;  /* 0x0000007300737308 */ /* 0x000fe20000001000 */
[----:B--2---:R-:W-:Y:S01]  /*3c70*/  FADD.FTZ R108, R117, 1 ;  /* 0x3f800000756c7421 */ /* 0x004fe20000010000 */
[----:B-1----:R-:W-:Y:S01]  /*3c80*/  FADD.FTZ R4, -R104, 1 ;  /* 0x3f80000068047421 */ /* 0x002fe20000010100 */
[----:B------:R-:W-:Y:S01]  /*3c90*/  UISETP.NE.AND.EX UP0, UPT, UR39, URZ, UPT, UP0 ;  /* 0x000000ff2700728c */ /* 0x000fe2000bf05300 */
[----:B------:R-:W-:Y:S02]  /*3ca0*/  FMUL.FTZ R82, R82, R107 ;  /* 0x0000006b52527220 */ /* 0x000fe40000410000 */
[C---:B------:R-:W-:Y:S01]  /*3cb0*/  FFMA.FTZ R4, R83.reuse, R4, 1 ;  /* 0x3f80000053047423 */ /* 0x040fe20000010004 */
[----:B------:R-:W-:Y:S01]  /*3cc0*/  FMUL.FTZ R83, R83, R104 ;  /* 0x0000006853537220 */ /* 0x000fe20000410000 */
[----:B------:R-:W-:Y:S08]  /*3cd0*/  MUFU.RCP R110, R110 ;  /* 0x0000006e006e7308 */ /* 0x000ff00000001000 */
[----:B------:R-:W-:Y:S08]  /*3ce0*/  MUFU.RCP R119, R93 ;  /* 0x0000005d00777308 */ /* 0x000ff00000001000 */
[----:B------:R-:W-:Y:S08]  /*3cf0*/  MUFU.RCP R127, R127 ;  /* 0x0000007f007f7308 */ /* 0x000ff00000001000 */
[----:B------:R-:W0:Y:S08]  /*3d00*/  MUFU.RCP R112, R112 ;  /* 0x0000007000707308 */ /* 0x000e300000001000 */
[----:B------:R-:W-:Y:S08]  /*3d10*/  MUFU.RCP R121, R95 ;  /* 0x0000005f00797308 */ /* 0x000ff00000001000 */
[----:B------:R-:W-:Y:S01]  /*3d20*/  MUFU.RCP R108, R108 ;  /* 0x0000006c006c7308 */ /* 0x000fe20000001000 */
[----:B0-----:R-:W-:-:S04]  /*3d30*/  FADD.FTZ R116, -R112, 1 ;  /* 0x3f80000070747421 */ /* 0x001fc80000010100 */
[C---:B------:R-:W-:Y:S01]  /*3d40*/  FFMA.FTZ R116, R101.reuse, R116, 1 ;  /* 0x3f80000065747423 */ /* 0x040fe20000010074 */
[----:B------:R-:W-:Y:S02]  /*3d50*/  FMUL.FTZ R101, R101, R112 ;  /* 0x0000007065657220 */ /* 0x000fe40000410000 */
[----:B------:R-:W0:Y:S08]  /*3d60*/  MUFU.RCP R113, R113 ;  /* 0x0000007100717308 */ /* 0x000e300000001000 */
[----:B------:R-:W1:Y:S08]  /*3d70*/  MUFU.RCP R109, R109 ;  /* 0x0000006d006d7308 */ /* 0x000e700000001000 */
[----:B------:R-:W2:Y:S01]  /*3d80*/  MUFU.RCP R145, R145 ;  /* 0x0000009100917308 */ /* 0x000ea20000001000 */
[----:B0-----:R-:W-:-:S04]  /*3d90*/  FADD.FTZ R95, -R113, 1 ;  /* 0x3f800000715f7421 */ /* 0x001fc80000010100 */
[C---:B------:R-:W-:Y:S01]  /*3da0*/  FFMA.FTZ R95, R26.reuse, R95, 1 ;  /* 0x3f8000001a5f7423 */ /* 0x040fe2000001005f */
[----:B------:R-:W-:Y:S02]  /*3db0*/  FMUL.FTZ R26, R26, R113 ;  /* 0x000000711a1a7220 */ /* 0x000fe40000410000 */
[----:B------:R-:W-:Y:S01]  /*3dc0*/  MUFU.RCP R114, R114 ;  /* 0x0000007200727308 */ /* 0x000fe20000001000 */
[----:B-----5:R0:W-:Y:S04]  /*3dd0*/  STS.128 [R62], R28 ;  /* 0x0000001c3e007388 */ /* 0x0201e80000000c00 */
[----:B------:R3:W-:Y:S01]  /*3de0*/  STS.128 [R62+0x200], R84 ;  /* 0x000200543e007388 */ /* 0x0007e20000000c00 */
[----:B------:R-:W-:-:S03]  /*3df0*/  NOP ;  /* 0x0000000000007918 */ /* 0x000fc60000000000 */
[----:B------:R-:W5:Y:S01]  /*3e00*/  LDS.128 R88, [R63] ;  /* 0x000000003f587984 */ /* 0x000f620000000c00 */
[----:B0-----:R-:W-:Y:S01]  /*3e10*/  FADD.FTZ R29, -R115, 1 ;  /* 0x3f800000731d7421 */ /* 0x001fe20000010100 */
[----:B------:R-:W-:-:S03]  /*3e20*/  FADD.FTZ R30, -R110, 1 ;  /* 0x3f8000006e1e7421 */ /* 0x000fc60000010100 */
[C---:B---3--:R-:W-:Y:S01]  /*3e30*/  FFMA.FTZ R87, R32.reuse, R29, 1 ;  /* 0x3f80000020577423 */ /* 0x048fe2000001001d */
[----:B------:R-:W-:Y:S01]  /*3e40*/  FFMA.FTZ R84, R33, R30, 1 ;  /* 0x3f80000021547423 */ /* 0x000fe2000001001e */
[----:B------:R-:W-:Y:S01]  /*3e50*/  FADD.FTZ R29, -R119, 1 ;  /* 0x3f800000771d7421 */ /* 0x000fe20000010100 */
[----:B------:R-:W-:Y:S01]  /*3e60*/  FMUL.FTZ R33, R33, R110 ;  /* 0x0000006e21217220 */ /* 0x000fe20000410000 */
[----:B------:R-:W-:Y:S02]  /*3e70*/  FMUL.FTZ R32, R32, R115 ;  /* 0x0000007320207220 */ /* 0x000fe40000410000 */
[C---:B------:R-:W-:Y:S01]  /*3e80*/  FFMA.FTZ R29, R92.reuse, R29, 1 ;  /* 0x3f8000005c1d7423 */ /* 0x040fe2000001001d */
[----:B------:R-:W-:Y:S01]  /*3e90*/  FMUL.FTZ R92, R92, R119 ;  /* 0x000000775c5c7220 */ /* 0x000fe20000410000 */
[C---:B-----5:R-:W-:Y:S02]  /*3ea0*/  PRMT R117, R88.reuse, 0x7632, R117 ;  /* 0x0000763258757816 */ /* 0x060fe40000000075 */
[----:B------:R-:W-:-:S02]  /*3eb0*/  SHF.L.U32 R88, R88, 0x10, RZ ;  /* 0x0000001058587819 */ /* 0x000fc400000006ff */
[----:B------:R-:W-:Y:S02]  /*3ec0*/  SHF.L.U32 R102, R89, 0x10, RZ ;  /* 0x0000001059667819 */ /* 0x000fe400000006ff */
        /* <DEDUP_REMOVED lines=14> */
[----:B------:R-:W-:Y:S01]  /*3fb0*/  SHF.L.U32 R129, R129, 0x10, RZ ;  /* 0x0000001081817819 */ /* 0x000fe200000006ff */
[----:B------:R-:W-:Y:S01]  /*3fc0*/  FMUL.FTZ R85, R105, R90 ;  /* 0x0000005a69557220 */ /* 0x000fe20000410000 */
[----:B------:R-:W-:Y:S01]  /*3fd0*/  SHF.L.U32 R131, R131, 0x10, RZ ;  /* 0x0000001083837819 */ /* 0x000fe200000006ff */
[----:B------:R-:W-:Y:S01]  /*3fe0*/  FMUL.FTZ R30, R128, R117 ;  /* 0x00000075801e7220 */ /* 0x000fe20000410000 */
[----:B------:R-:W-:Y:S01]  /*3ff0*/  PRMT R120, R89, 0x7632, R120 ;  /* 0x0000763259787816 */ /* 0x000fe20000000078 */
        /* <DEDUP_REMOVED lines=8> */
[----:B------:R-:W-:Y:S01]  /*4080*/  FMUL.FTZ R86, R127, R86 ;  /* 0x000000567f567220 */ /* 0x000fe20000410000 */
[----:B------:R-:W-:Y:S01]  /*4090*/  FMUL.FTZ R91, R112, R91 ;  /* 0x0000005b705b7220 */ /* 0x000fe20000410000 */
[----:B------:R-:W-:Y:S01]  /*40a0*/  FMUL.FTZ R84, R85, R84 ;  /* 0x0000005455547220 */ /* 0x000fe20000410000 */
[----:B------:R-:W-:Y:S01]  /*40b0*/  FMUL.FTZ R29, R30, R29 ;  /* 0x0000001d1e1d7220 */ /* 0x000fe20000410000 */
[----:B------:R-:W-:Y:S01]  /*40c0*/  FADD.FTZ R85, -R121, 1 ;  /* 0x3f80000079557421 */ /* 0x000fe20000010100 */
[----:B------:R-:W-:Y:S01]  /*40d0*/  FMUL.FTZ R30, R133, R120 ;  /* 0x00000078851e7220 */ /* 0x000fe20000410000 */
[----:B------:R-:W-:Y:S01]  /*40e0*/  FMUL.FTZ R87, R86, R87 ;  /* 0x0000005756577220 */ /* 0x000fe20000410000 */
[----:B------:R-:W-:Y:S01]  /*40f0*/  FMUL.FTZ R86, R91, R116 ;  /* 0x000000745b567220 */ /* 0x000fe20000410000 */
[----:B----4-:R-:W-:Y:S01]  /*4100*/  FADD.FTZ R116, R126, 1 ;  /* 0x3f8000007e747421 */ /* 0x010fe20000010000 */
[C---:B------:R-:W-:Y:S01]  /*4110*/  FFMA.FTZ R85, R94.reuse, R85, 1 ;  /* 0x3f8000005e557423 */ /* 0x040fe20000010055 */
[----:B------:R-:W-:Y:S01]  /*4120*/  FMUL.FTZ R30, R121, R30 ;  /* 0x0000001e791e7220 */ /* 0x000fe20000410000 */
[----:B------:R3:W4:Y:S01]  /*4130*/  MUFU.RCP R126, R118 ;  /* 0x00000076007e7308 */ /* 0x0007220000001000 */
[----:B------:R-:W-:Y:S01]  /*4140*/  FMUL.FTZ R94, R94, R121 ;  /* 0x000000795e5e7220 */ /* 0x000fe20000410000 */
        /* <DEDUP_REMOVED lines=8> */
[----:B0-----:R-:W-:-:S02]  /*41d0*/  PRMT R85, R4, 0x7632, R85 ;  /* 0x0000763204557816 */ /* 0x001fc40000000055 */
[----:B------:R-:W-:Y:S01]  /*41e0*/  SHF.L.U32 R135, R4, 0x10, RZ ;  /* 0x0000001004877819 */ /* 0x000fe200000006ff */
[----:B------:R-:W-:Y:S01]  /*41f0*/  FADD.FTZ R4, -R108, 1 ;  /* 0x3f8000006c047421 */ /* 0x000fe20000010100 */
[----:B------:R-:W-:Y:S02]  /*4200*/  SHF.L.U32 R143, R7, 0x10, RZ ;  /* 0x00000010078f7819 */ /* 0x000fe400000006ff */
[----:B------:R-:W-:Y:S01]  /*4210*/  SHF.L.U32 R141, R6, 0x10, RZ ;  /* 0x00000010068d7819 */ /* 0x000fe200000006ff */
[----:B---3--:R-:W-:Y:S01]  /*4220*/  FFMA.FTZ R118, R27, R4, 1 ;  /* 0x3f8000001b767423 */ /* 0x008fe20000010004 */
[C---:B------:R-:W-:Y:S01]  /*4230*/  PRMT R91, R5.reuse, 0x7632, R91 ;  /* 0x00007632055b7816 */ /* 0x040fe2000000005b */
[----:B------:R-:W-:Y:S01]  /*4240*/  FMUL.FTZ R4, R136, R135 ;  /* 0x0000008788047220 */ /* 0x000fe20000410000 */
[----:B------:R-:W-:Y:S01]  /*4250*/  SHF.L.U32 R139, R5, 0x10, RZ ;  /* 0x00000010058b7819 */ /* 0x000fe200000006ff */
[----:B------:R-:W-:Y:S01]  /*4260*/  FADD.FTZ R5, -R111, 1 ;  /* 0x3f8000006f057421 */ /* 0x000fe20000010100 */
[----:B------:R-:W-:Y:S01]  /*4270*/  FMUL.FTZ R147, R130, R143 ;  /* 0x0000008f82937220 */ /* 0x000fe20000410000 */
[----:B-----5:R-:W-:Y:S01]  /*4280*/  FMUL.FTZ R116, R132, R141 ;  /* 0x0000008d84747220 */ /* 0x020fe20000410000 */
[----:B------:R-:W-:Y:S01]  /*4290*/  PRMT R93, R6, 0x7632, R93 ;  /* 0x00007632065d7816 */ /* 0x000fe2000000005d */
[----:B------:R-:W-:Y:S01]  /*42a0*/  FFMA.FTZ R5, R0, R5, 1 ;  /* 0x3f80000000057423 */ /* 0x000fe20000010005 */
[----:B------:R-:W-:Y:S01]  /*42b0*/  PRMT R138, R7, 0x7632, R138 ;  /* 0x00007632078a7816 */ /* 0x000fe2000000008a */
[----:B------:R-:W-:Y:S01]  /*42c0*/  FMUL.FTZ R4, R111, R4 ;  /* 0x000000046f047220 */ /* 0x000fe20000410000 */
[----:B------:R-:W-:Y:S01]  /*42d0*/  FMUL.FTZ R147, R108, R147 ;  /* 0x000000936c937220 */ /* 0x000fe20000410000 */
[----:B-1----:R-:W-:Y:S01]  /*42e0*/  FADD.FTZ R7, -R109, 1 ;  /* 0x3f8000006d077421 */ /* 0x002fe20000010100 */
        /* <DEDUP_REMOVED lines=8> */
[----:B--2---:R-:W-:Y:S01]  /*4370*/  FADD.FTZ R5, -R145, 1 ;  /* 0x3f80000091057421 */ /* 0x004fe20000010100 */
[----:B------:R-:W-:Y:S01]  /*4380*/  SHF.L.U32 R144, R85, 0x10, RZ ;  /* 0x0000001055907819 */ /* 0x000fe200000006ff */
[----:B----4-:R-:W-:Y:S01]  /*4390*/  FADD.FTZ R16, -R126, 1 ;  /* 0x3f8000007e107421 */ /* 0x010fe20000010100 */
[----:B------:R-:W-:Y:S01]  /*43a0*/  SHF.L.U32 R116, R17, 0x10, RZ ;  /* 0x0000001011747819 */ /* 0x000fe200000006ff */
[----:B------:R-:W-:Y:S01]  /*43b0*/  FADD.FTZ R19, -R149, 1 ;  /* 0x3f80000095137421 */ /* 0x000fe20000010100 */
[----:B------:R-:W-:Y:S01]  /*43c0*/  SHF.L.U32 R146, R91, 0x10, RZ ;  /* 0x000000105b927819 */ /* 0x000fe200000006ff */
[----:B------:R-:W-:Y:S01]  /*43d0*/  FMUL.FTZ R7, R6, R7 ;  /* 0x0000000706077220 */ /* 0x000fe20000410000 */
[----:B------:R-:W-:Y:S01]  /*43e0*/  SHF.L.U32 R147, R93, 0x10, RZ ;  /* 0x000000105d937819 */ /* 0x000fe200000006ff */
[----:B------:R-:W-:Y:S01]  /*43f0*/  FFMA.FTZ R17, R98, R5, 1 ;  /* 0x3f80000062117423 */ /* 0x000fe20000010005 */
[----:B------:R-:W-:Y:S01]  /*4400*/  SHF.L.U32 R150, R138, 0x10, RZ ;  /* 0x000000108a967819 */ /* 0x000fe200000006ff */
[----:B------:R-:W-:Y:S01]  /*4410*/  FADD.FTZ R6, -R114, 1 ;  /* 0x3f80000072067421 */ /* 0x000fe20000010100 */
[----:B------:R-:W-:Y:S01]  /*4420*/  FFMA.FTZ R18, R97, R16, 1 ;  /* 0x3f80000061127423 */ /* 0x000fe20000010010 */
[----:B------:R-:W-:Y:S01]  /*4430*/  FFMA.FTZ R152, R100, R19, 1 ;  /* 0x3f80000064987423 */ /* 0x000fe20000010013 */
        /* <DEDUP_REMOVED lines=46> */
[----:B------:R-:W-:Y:S01]  /*4720*/  FFMA.FTZ R65, R0, R85, R65 ;  /* 0x0000005500417223 */ /* 0x000fe20000010041 */
[----:B------:R-:W-:Y:S01]  /*4730*/  MOV R12, UR9 ;  /* 0x00000009000c7c02 */ /* 0x000fe20008000f00 */
[----:B------:R0:W-:Y:S01]  /*4740*/  STS.128 [R63+0x10], R28 ;  /* 0x0000101c3f007388 */ /* 0x0001e20000000c00 */
[----:B------:R-:W-:-:S03]  /*4750*/  NOP ;  /* 0x0000000000007918 */ /* 0x000fc60000000000 */
[----:B------:R-:W1:Y:S01]  /*4760*/  LDS.128 R4, [R62] ;  /* 0x000000003e047984 */ /* 0x000e620000000c00 */
[----:B------:R-:W-:Y:S01]  /*4770*/  MOV R13, UR8 ;  /* 0x00000008000d7c02 */ /* 0x000fe20008000f00 */
[----:B------:R-:W-:Y:S01]  /*4780*/  FMUL.FTZ R116, R116, R145 ;  /* 0x0000009174747220 */ /* 0x000fe20000410000 */
[----:B------:R-:W-:Y:S01]  /*4790*/  SHF.L.U32 R127, R138, 0x10, RZ ;  /* 0x000000108a7f7819 */ /* 0x000fe200000006ff */
[----:B------:R-:W-:Y:S01]  /*47a0*/  FMUL.FTZ R138, R105, R33 ;  /* 0x00000021698a7220 */ /* 0x000fe20000410000 */
[----:B------:R-:W-:Y:S01]  /*47b0*/  SHF.L.U32 R87, R14, 0x10, RZ ;  /* 0x000000100e577819 */ /* 0x000fe200000006ff */
[----:B------:R-:W-:Y:S01]  /*47c0*/  IMAD.WIDE.U32 R12, R59, 0x10, R12 ;  /* 0x000000103b0c7825 */ /* 0x000fe200078e000c */
[----:B------:R-:W-:-:S03]  /*47d0*/  SHF.L.U32 R86, R15, 0x10, RZ ;  /* 0x000000100f567819 */ /* 0x000fc600000006ff */
[----:B------:R-:W-:Y:S01]  /*47e0*/  FMUL.FTZ R114, R140, R97 ;  /* 0x000000618c727220 */ /* 0x000fe20000410000 */
[----:B0-----:R-:W-:Y:S01]  /*47f0*/  PRMT R29, R8, 0x7632, R29 ;  /* 0x00007632081d7816 */ /* 0x001fe2000000001d */
[----:B------:R-:W-:Y:S01]  /*4800*/  FMUL.FTZ R112, R142, R149 ;  /* 0x000000958e707220 */ /* 0x000fe20000410000 */
[----:B------:R-:W-:Y:S02]  /*4810*/  PRMT R30, R9, 0x7632, R30 ;  /* 0x00007632091e7816 */ /* 0x000fe4000000001e */
[----:B------:R-:W-:Y:S02]  /*4820*/  PRMT R31, R10, 0x7632, R31 ;  /* 0x000076320a1f7816 */ /* 0x000fe4000000001f */
[----:B------:R-:W0:Y:S01]  /*4830*/  LDS.128 R8, [R62+0x200] ;  /* 0x000200003e087984 */ /* 0x000e220000000c00 */
[----:B------:R-:W-:-:S03]  /*4840*/  PRMT R28, R15, 0x7632, R28 ;  /* 0x000076320f1c7816 */ /* 0x000fc6000000001c */
        /* <DEDUP_REMOVED lines=46> */
.L_x_6071:
        /* <DEDUP_REMOVED lines=17> */
[----:B------:R-:W-:Y:S01]  /*4c40*/  HFMA2 R98, -RZ, RZ, 0, 0 ;  /* 0x00000000ff627431 */ /* 0x000fe200000001ff */
[----:B------:R-:W-:-:S02]  /*4c50*/  MOV R117, RZ ;  /* 0x000000ff00757202 */ /* 0x000fc40000000f00 */
[----:B------:R-:W-:Y:S01]  /*4c60*/  CS2R R108, SRZ ;  /* 0x00000000006c7805 */ /* 0x000fe2000001ff00 */
[----:B------:R-:W-:Y:S01]  /*4c70*/  FFMA.FTZ R5, R123, R86, R2 ;  /* 0x000000567b057223 */ /* 0x000fe20000010002 */
[----:B--2---:R-:W-:Y:S01]  /*4c80*/  UISETP.GE.AND UP0, UPT, UR8, 0x1, UPT ;  /* 0x000000010800788c */ /* 0x004fe2000bf06270 */
[----:B------:R-:W-:Y:S02]  /*4c90*/  CS2R R106, SRZ ;  /* 0x00000000006a7805 */ /* 0x000fe4000001ff00 */
[----:B------:R-:W-:Y:S01]  /*4ca0*/  MOV R113, RZ ;  /* 0x000000ff00717202 */ /* 0x000fe20000000f00 */
[----:B------:R-:W-:Y:S01]  /*4cb0*/  FFMA.FTZ R5, R122, R147, R5 ;  /* 0x000000937a057223 */ /* 0x000fe20000010005 */
[----:B------:R-:W-:Y:S02]  /*4cc0*/  CS2R R104, SRZ ;  /* 0x0000000000687805 */ /* 0x000fe4000001ff00 */
[----:B------:R-:W-:Y:S01]  /*4cd0*/  MOV R100, RZ ;  /* 0x000000ff00647202 */ /* 0x000fe20000000f00 */
[----:B------:R-:W-:Y:S01]  /*4ce0*/  FMUL.FTZ R129, R0, R3 ;  /* 0x0000000300817220 */ /* 0x000fe20000410000 */
[----:B------:R-:W-:Y:S01]  /*4cf0*/  FFMA.FTZ R5, R136, R89, R5 ;  /* 0x0000005988057223 */ /* 0x000fe20000010005 */
[----:B------:R-:W-:Y:S01]  /*4d00*/  MOV R96, RZ ;  /* 0x000000ff00607202 */ /* 0x000fe20000000f00 */
[-C--:B------:R-:W-:Y:S01]  /*4d10*/  FMUL.FTZ R131, R125, R3.reuse ;  /* 0x000000037d837220 */ /* 0x080fe20000410000 */
[----:B------:R-:W-:Y:S01]  /*4d20*/  FMUL.FTZ R133, R138, R3 ;  /* 0x000000038a857220 */ /* 0x000fe20000410000 */
[----:B------:R-:W-:Y:S01]  /*4d30*/  FFMA.FTZ R5, R118, R145, R5 ;  /* 0x0000009176057223 */ /* 0x000fe20000010005 */
[-C--:B------:R-:W-:Y:S01]  /*4d40*/  FMUL.FTZ R135, R123, R3.reuse ;  /* 0x000000037b877220 */ /* 0x080fe20000410000 */
[-C--:B------:R-:W-:Y:S01]  /*4d50*/  FMUL.FTZ R94, R136, R3.reuse ;  /* 0x00000003885e7220 */ /* 0x080fe20000410000 */
[C---:B------:R-:W-:Y:S01]  /*4d60*/  FMUL.FTZ R103, R134.reuse, R3 ;  /* 0x0000000386677220 */ /* 0x040fe20000410000 */
        /* <DEDUP_REMOVED lines=11> */
[C---:B------:R-:W-:Y:S01]  /*4e20*/  FMUL.FTZ R97, R114.reuse, R3 ;  /* 0x0000000372617220 */ /* 0x040fe20000410000 */
[----:B------:R-:W-:Y:S01]  /*4e30*/  FFMA.FTZ R5, R114, R141, R5 ;  /* 0x0000008d72057223 */ /* 0x000fe20000010005 */
[----:B------:R-:W-:-:S03]  /*4e40*/  FMUL.FTZ R88, R112, R3 ;  /* 0x0000000370587220 */ /* 0x000fc60000410000 */
[----:B------:R-:W-:-:S04]  /*4e50*/  FFMA.FTZ R5, R130, R95, R5 ;  /* 0x0000005f82057223 */ /* 0x000fc80000010005 */
[----:B------:R-:W-:Y:S01]  /*4e60*/  FFMA.FTZ R65, R112, R139, R5 ;  /* 0x0000008b70417223 */ /* 0x000fe20000010005 */
[----:B------:R-:W-:Y:S06]  /*4e70*/  BAR.SYNC.DEFER_BLOCKING 0x0 ;  /* 0x0000000000007b1d */ /* 0x000fec0000010000 */
[----:B------:R-:W-:Y:S05]  /*4e80*/  BRA.U !UP0, `(.L_x_6072) ;  /* 0x0000002d08e87547 */ /* 0x000fea000b800000 */
        /* <DEDUP_REMOVED lines=9> */
[----:B------:R-:W3:Y:S01]  /*4f20*/  LDCU UR41, c[0x0][0x38c] ;  /* 0x00007180ff2977ac */ /* 0x000ee20008000800 */
[----:B------:R-:W-:-:S02]  /*4f30*/  IADD3.X R33, PT, PT, RZ, R61, RZ, P1, !PT ;  /* 0x0000003dff217210 */ /* 0x000fc40000ffe4ff */
[----:B------:R-:W-:Y:S01]  /*4f40*/  ISETP.EQ.AND P0, PT, R137, RZ, P0 ;  /* 0x000000ff8900720c */ /* 0x000fe20000702270 */
[----:B------:R-:W4:Y:S02]  /*4f50*/  LDCU UR33, c[0x0][0x388] ;  /* 0x00007100ff2177ac */ /* 0x000f240008000800 */
[----:B------:R-:W0:Y:S01]  /*4f60*/  LDC.64 R28, c[0x0][0x3a8] ;  /* 0x0000ea00ff1c7b82 */ /* 0x000e220000000a00 */
[----:B------:R-:W0:Y:S01]  /*4f70*/  LDCU.64 UR34, c[0x0][0x450] ;  /* 0x00008a00ff2277ac */ /* 0x000e220008000a00 */
[----:B------:R-:W0:Y:S06]  /*4f80*/  LDCU.64 UR36, c[0x0][0x3e0] ;  /* 0x00007c00ff2477ac */ /* 0x000e2c0008000a00 */
[----:B------:R-:W0:Y:S01]  /*4f90*/  LDC.64 R30, c[0x0][0x4d0] ;  /* 0x00013400ff1e7b82 */ /* 0x000e220000000a00 */
[----:B------:R-:W0:Y:S01]  /*4fa0*/  LDCU.64 UR38, c[0x0][0x538] ;  /* 0x0000a700ff2677ac */ /* 0x000e220008000a00 */
[----:B------:R-:W-:Y:S01]  /*4fb0*/  ULOP3.LUT UR29, UR29, 0x100, URZ, 0xc0, !UPT ;  /* 0x000001001d1d7892 */ /* 0x000fe2000f8ec0ff */
[----:B-1----:R-:W-:-:S11]  /*4fc0*/  UMOV UR8, URZ ;  /* 0x000000ff00087c82 */ /* 0x002fd60008000000 */
.L_x_6117:
[----:B0-----:R-:W-:-:S04]  /*4fd0*/  IMAD.WIDE.U32 R4, R120, UR8, RZ ;  /* 0x0000000878047c25 */ /* 0x001fc8000f8e00ff */
[----:B------:R-:W-:Y:S01]  /*4fe0*/  IMAD R2, R121, UR8, R5 ;  /* 0x0000000879027c24 */ /* 0x000fe2000f8e0205 */
[----:B------:R-:W-:-:S04]  /*4ff0*/  LEA R16, P1, R4, R36, 0x1 ;  /* 0x0000002404107211 */ /* 0x000fc800078208ff */
[----:B------:R-:W-:-:S03]  /*5000*/  LEA.HI.X R17, R4, R37, R2, 0x1, P1 ;  /* 0x0000002504117211 */ /* 0x000fc600008f0c02 */
[----:B------:R-:W-:-:S05]  /*5010*/  IMAD.WIDE.U32 R16, R59, 0x10, R16 ;  /* 0x000000103b107825 */ /* 0x000fca00078e0010 */
[----:B------:R-:W5:Y:S04]  /*5020*/  LDG.E.128 R8, desc[UR30][R16.64] ;  /* 0x0000001e10087981 */ /* 0x000f68000c1e1d00 */
[----:B---3--:R-:W3:Y:S01]  /*5030*/  LDG.E.128 R4, desc[UR30][R16.64+0x200] ;  /* 0x0002001e10047981 */ /* 0x008ee2000c1e1d00 */
[----:B------:R-:W-:Y:S02]  /*5040*/  MOV R14, UR16 ;  /* 0x00000010000e7c02 */ /* 0x000fe40008000f00 */
[----:B------:R-:W-:Y:S02]  /*5050*/  MOV R13, UR20 ;  /* 0x00000014000d7c02 */ /* 0x000fe40008000f00 */
[----:B------:R-:W-:Y:S02]  /*5060*/  MOV R12, R14 ;  /* 0x0000000e000c7202 */ /* 0x000fe40000000f00 */
[----:B------:R-:W-:-:S03]  /*5070*/  MOV R15, UR17 ;  /* 0x00000011000f7c02 */ /* 0x000fc60008000f00 */
[----:B------:R-:W-:-:S04]  /*5080*/  IMAD.WIDE.U32 R12, R28, UR8, R12 ;  /* 0x000000081c0c7c25 */ /* 0x000fc8000f8e000c */
        /* <DEDUP_REMOVED lines=12> */
[----:B-----5:R-:W-:Y:S04]  /*5150*/  STS.128 [R62], R8 ;  /* 0x000000083e007388 */ /* 0x020fe80000000c00 */
[----:B-1-3--:R1:W-:Y:S01]  /*5160*/  STS.128 [R62+0x200], R4 ;  /* 0x000200043e007388 */ /* 0x00a3e20000000c00 */
[----:B------:R-:W-:-:S03]  /*5170*/  NOP ;  /* 0x0000000000007918 */ /* 0x000fc60000000000 */
[----:B------:R3:W5:Y:S01]  /*5180*/  LDG.E R83, desc[UR30][R82.64] ;  /* 0x0000001e52537981 */ /* 0x000762000c1e1900 */
[----:B----4-:R-:W4:Y:S01]  /*5190*/  S2UR UR10, SR_CgaCtaId ;  /* 0x00000000000a79c3 */ /* 0x010f220000008800 */
[----:B------:R-:W-:Y:S01]  /*51a0*/  UIADD3 UR11, UPT, UPT, UR29, UR8, URZ ;  /* 0x000000081d0b7290 */ /* 0x000fe2000fffe0ff */
[C---:B------:R-:W-:Y:S01]  /*51b0*/  ISETP.NE.AND P2, PT, R22.reuse, RZ, PT ;  /* 0x000000ff1600720c */ /* 0x040fe20003f45270 */
[----:B0-----:R-:W0:Y:S01]  /*51c0*/  LDS.128 R12, [R63] ;  /* 0x000000003f0c7984 */ /* 0x001e220000000c00 */
[----:B------:R-:W-:Y:S01]  /*51d0*/  UMOV UR9, 0x400 ;  /* 0x0000040000097882 */ /* 0x000fe20000000000 */
[----:B------:R-:W-:Y:S01]  /*51e0*/  ISETP.NE.AND P1, PT, R22, 0x3f, PT ;  /* 0x0000003f1600780c */ /* 0x000fe20003f25270 */
[----:B------:R-:W-:Y:S01]  /*51f0*/  FMUL.FTZ R164, R147, R77 ;  /* 0x0000004d93a47220 */ /* 0x000fe20000410000 */
[----:B------:R-:W0:Y:S01]  /*5200*/  LDS.128 R16, [R63+0x10] ;  /* 0x000010003f107984 */ /* 0x000e220000000c00 */
[----:B------:R-:W-:Y:S01]  /*5210*/  SEL R2, R39, UR11, P2 ;  /* 0x0000000b27027c07 */ /* 0x000fe20009000000 */
[----:B------:R-:W-:Y:S01]  /*5220*/  FMUL.FTZ R163, R93, R74 ;  /* 0x0000004a5da37220 */ /* 0x000fe20000410000 */
[----:B-1----:R-:W-:Y:S01]  /*5230*/  FMUL.FTZ R5, R85, R66 ;  /* 0x0000004255057220 */ /* 0x002fe20000410000 */
[----:B------:R-:W-:Y:S01]  /*5240*/  FMUL.FTZ R6, R127, R71 ;  /* 0x000000477f067220 */ /* 0x000fe20000410000 */
        /* <DEDUP_REMOVED lines=8> */
[C---:B------:R-:W-:Y:S01]  /*52d0*/  FMUL.FTZ R185, R151.reuse, R66 ;  /* 0x0000004297b97220 */ /* 0x040fe20000410000 */
[C---:B------:R-:W-:Y:S01]  /*52e0*/  FMUL.FTZ R10, R151.reuse, R71 ;  /* 0x00000047970a7220 */ /* 0x040fe20000410000 */
[C---:B---3--:R-:W-:Y:S01]  /*52f0*/  FMUL.FTZ R82, R151.reuse, R67 ;  /* 0x0000004397527220 */ /* 0x048fe20000410000 */
[C---:B------:R-:W-:Y:S01]  /*5300*/  FMUL.FTZ R162, R151.reuse, R73 ;  /* 0x0000004997a27220 */ /* 0x040fe20000410000 */
[----:B----4-:R-:W-:Y:S01]  /*5310*/  ULEA UR10, UR10, UR9, 0x18 ;  /* 0x000000090a0a7291 */ /* 0x010fe2000f8ec0ff */
[C---:B------:R-:W-:Y:S01]  /*5320*/  FMUL.FTZ R161, R151.reuse, R68 ;  /* 0x0000004497a17220 */ /* 0x040fe20000410000 */
[----:B------:R-:W1:Y:S01]  /*5330*/  MUFU.EX2 R185, R185 ;  /* 0x000000b900b97308 */ /* 0x000e620000000800 */
[C---:B------:R-:W-:Y:S01]  /*5340*/  FMUL.FTZ R181, R151.reuse, R69 ;  /* 0x0000004597b57220 */ /* 0x040fe20000410000 */
[C---:B------:R-:W-:Y:S01]  /*5350*/  FMUL.FTZ R188, R151.reuse, R77 ;  /* 0x0000004d97bc7220 */ /* 0x040fe20000410000 */
[C---:B------:R-:W-:Y:S01]  /*5360*/  FMUL.FTZ R191, R151.reuse, R70 ;  /* 0x0000004697bf7220 */ /* 0x040fe20000410000 */
[----:B------:R-:W-:Y:S01]  /*5370*/  LEA R4, R2, UR10, 0x2 ;  /* 0x0000000a02047c11 */ /* 0x000fe2000f8e10ff */
[C---:B------:R-:W-:Y:S01]  /*5380*/  FMUL.FTZ R2, R151.reuse, R75 ;  /* 0x0000004b97027220 */ /* 0x040fe20000410000 */
[C---:B------:R-:W-:Y:S01]  /*5390*/  FMUL.FTZ R193, R151.reuse, R78 ;  /* 0x0000004e97c17220 */ /* 0x040fe20000410000 */
[C---:B------:R-:W-:Y:S01]  /*53a0*/  FMUL.FTZ R195, R151.reuse, R72 ;  /* 0x0000004897c37220 */ /* 0x040fe20000410000 */
[C---:B------:R-:W-:Y:S01]  /*53b0*/  FMUL.FTZ R198, R151.reuse, R79 ;  /* 0x0000004f97c67220 */ /* 0x040fe20000410000 */
[C---:B------:R-:W-:Y:S01]  /*53c0*/  FMUL.FTZ R199, R151.reuse, R74 ;  /* 0x0000004a97c77220 */ /* 0x040fe20000410000 */
[C---:B------:R-:W-:Y:S01]  /*53d0*/  FMUL.FTZ R202, R151.reuse, R80 ;  /* 0x0000005097ca7220 */ /* 0x040fe20000410000 */
[C---:B------:R-:W-:Y:S01]  /*53e0*/  FMUL.FTZ R204, R151.reuse, R76 ;  /* 0x0000004c97cc7220 */ /* 0x040fe20000410000 */
[-C--:B------:R-:W-:Y:S01]  /*53f0*/  FMUL.FTZ R206, R151, R81.reuse ;  /* 0x0000005197ce7220 */ /* 0x080fe20000410000 */
[----:B------:R-:W2:Y:S01]  /*5400*/  MUFU.EX2 R10, R10 ;  /* 0x0000000a000a7308 */ /* 0x000ea20000000800 */
[----:B-1----:R1:W-:Y:S01]  /*5410*/  STS [R4+0x1d10], R185 ;  /* 0x001d10b904007388 */ /* 0x0023e20000000800 */
[----:B------:R-:W-:Y:S01]  /*5420*/  FMUL.FTZ R187, R141, R80 ;  /* 0x000000508dbb7220 */ /* 0x000fe20000410000 */
[----:B------:R-:W-:Y:S01]  /*5430*/  FMUL.FTZ R151, R95, R76 ;  /* 0x0000004c5f977220 */ /* 0x000fe20000410000 */
[----:B------:R-:W3:Y:S01]  /*5440*/  MUFU.EX2 R82, R82 ;  /* 0x0000005200527308 */ /* 0x000ee20000000800 */
[----:B0-----:R-:W-:Y:S01]  /*5450*/  PRMT R157, R15, 0x7632, R157 ;  /* 0x000076320f9d7816 */ /* 0x001fe2000000009d */
[----:B------:R-:W-:Y:S01]  /*5460*/  FMUL.FTZ R182, R139, R81 ;  /* 0x000000518bb67220 */ /* 0x000fe20000410000 */
[----:B------:R-:W-:Y:S01]  /*5470*/  PRMT R11, R12, 0x7632, R11 ;  /* 0x000076320c0b7816 */ /* 0x000fe2000000000b */
[----:B------:R-:W0:Y:S01]  /*5480*/  MUFU.EX2 R162, R162 ;  /* 0x000000a200a27308 */ /* 0x000e220000000800 */
[----:B------:R-:W-:Y:S01]  /*5490*/  PRMT R156, R16, 0x7632, R156 ;  /* 0x00007632109c7816 */ /* 0x000fe2000000009c */
[----:B------:R-:W-:Y:S01]  /*54a0*/  BSSY.RECONVERGENT B0, `(.L_x_6073) ;  /* 0x0000051000007945 */ /* 0x000fe20003800200 */
[----:B------:R-:W-:Y:S01]  /*54b0*/  PRMT R159, R13, 0x7632, R159 ;  /* 0x000076320d9f7816 */ /* 0x000fe2000000009f */
[----:B------:R-:W4:Y:S01]  /*54c0*/  MUFU.EX2 R161, R161 ;  /* 0x000000a100a17308 */ /* 0x000f220000000800 */
[----:B------:R-:W-:Y:S01]  /*54d0*/  PRMT R158, R14, 0x7632, R158 ;  /* 0x000076320e9e7816 */ /* 0x000fe2000000009e */
[----:B-1----:R-:W-:Y:S01]  /*54e0*/  FMUL.FTZ R4, R149, R73 ;  /* 0x0000004995047220 */ /* 0x002fe20000410000 */
[----:B------:R-:W-:Y:S01]  /*54f0*/  PRMT R155, R17, 0x7632, R155 ;  /* 0x00007632119b7816 */ /* 0x000fe2000000009b */
[----:B------:R-:W1:Y:S01]  /*5500*/  MUFU.EX2 R2, R2 ;  /* 0x0000000200027308 */ /* 0x000e620000000800 */
        /* <DEDUP_REMOVED lines=34> */
[----:B------:R-:W-:Y:S01]  /*5730*/  FMUL.FTZ R170, R15, R170 ;  /* 0x000000aa0faa7220 */ /* 0x000fe20000410000 */
        /* <DEDUP_REMOVED lines=37> */
.L_x_6074:
[----:B------:R-:W-:-:S06]  /*5990*/  LEA R208, R22, UR10, 0x2 ;  /* 0x0000000a16d07c11 */ /* 0x000fcc000f8e10ff */
[----:B------:R-:W0:Y:S02]  /*59a0*/  LDS R208, [R208+0x2514] ;  /* 0x00251400d0d07984 */ /* 0x000e240000000800 */
.L_x_6075:
[----:B------:R-:W-:Y:S05]  /*59b0*/  BSYNC.RECONVERGENT B0 ;  /* 0x0000000000007941 */ /* 0x000fea0003800200 */
.L_x_6073:
        /* <DEDUP_REMOVED lines=78> */
.L_x_6135:
[----:B------:R-:W-:Y:S01]  /*5ea0*/  ISETP.GE.AND P3, PT, R64, 0x10, PT ;  /* 0x000000104000780c */ /* 0x000fe20003f66270 */
[----:B----4-:R-:W-:Y:S01]  /*5eb0*/  FFMA.FTZ R5, R7, R5, R4 ;  /* 0x0000000507057223 */ /* 0x010fe20000010004 */
[----:B------:R-:W-:-:S04]  /*5ec0*/  UMOV UR9, 0xffffffff ;  /* 0xffffffff00097882 */ /* 0x000fc80000000000 */
[----:B------:R-:W-:-:S07]  /*5ed0*/  FSEL R180, R4, R5, !P3 ;  /* 0x0000000504b47208 */ /* 0x000fce0005800000 */
[----:B--23--:R-:W-:Y:S01]  /*5ee0*/  @P3 FMUL.FTZ R7, R7, R182 ;  /* 0x000000b607073220 */ /* 0x00cfe20000410000 */
[----:B------:R-:W-:Y:S06]  /*5ef0*/  BRA.DIV UR9, `(.L_x_6078) ;  /* 0x0000003a09607947 */ /* 0x000fec000b800000 */
.L_x_6138:
[----:B------:R-:W-:-:S03]  /*5f00*/  UMOV UR9, 0xffffffff ;  /* 0xffffffff00097882 */ /* 0x000fc60000000000 */
[----:B------:R-:W-:Y:S05]  /*5f10*/  BRA.DIV UR9, `(.L_x_6079) ;  /* 0x0000003a09807947 */ /* 0x000fea000b800000 */
.L_x_6141:
[----:B------:R-:W-:-:S03]  /*5f20*/  UMOV UR9, 0xffffffff ;  /* 0xffffffff00097882 */ /* 0x000fc60000000000 */
[----:B------:R-:W-:Y:S05]  /*5f30*/  BRA.DIV UR9, `(.L_x_6080) ;  /* 0x0000003a09a07947 */ /* 0x000fea000b800000 */
[----:B------:R2:W3:Y:S04]  /*5f40*/  SHFL.UP PT, R182, R7, 0x1, RZ ;  /* 0x0420000007b67989 */ /* 0x0004e800000e00ff */
[----:B------:R2:W4:Y:S04]  /*5f50*/  SHFL.UP PT, R187, R180, 0x1, RZ ;  /* 0x04200000b4bb7989 */ /* 0x00052800000e00ff */
[----:B-----5:R2:W0:Y:S04]  /*5f60*/  SHFL.IDX PT, R4, R8, RZ, 0x1f ;  /* 0x00001fff08047589 */ /* 0x02042800000e0000 */
[----:B------:R2:W0:Y:S02]  /*5f70*/  SHFL.IDX PT, R5, R9, RZ, 0x1f ;  /* 0x00001fff09057589 */ /* 0x00042400000e0000 */
.L_x_6147:
[----:B--2---:R-:W2:Y:S01]  /*5f80*/  LDS.64 R6, [R60+0x1900] ;  /* 0x001900003c067984 */ /* 0x004ea20000000a00 */
[C---:B0--34-:R-:W-:Y:S01]  /*5f90*/  @P2 FFMA.FTZ R5, R182.reuse, R5, R187 ;  /* 0x00000005b6052223 */ /* 0x059fe200000100bb */
[----:B------:R-:W-:-:S03]  /*5fa0*/  @P2 FMUL.FTZ R4, R182, R4 ;  /* 0x00000004b6042220 */ /* 0x000fc60000410000 */
[-C--:B--2---:R-:W-:Y:S01]  /*5fb0*/  FFMA.FTZ R7, R5, R6.reuse, R7 ;  /* 0x0000000605077223 */ /* 0x084fe20000010007 */
[----:B------:R-:W-:-:S05]  /*5fc0*/  FMUL.FTZ R6, R4, R6 ;  /* 0x0000000604067220 */ /* 0x000fca0000410000 */
[----:B------:R3:W-:Y:S02]  /*5fd0*/  STS.128 [R60+0x1900], R4 ;  /* 0x001900043c007388 */ /* 0x0007e40000000c00 */
.L_x_6076:
        /* <DEDUP_REMOVED lines=108> */
.L_x_6164:
        /* <DEDUP_REMOVED lines=10> */
.L_x_6081:
[----:B------:R-:W-:Y:S05]  /*6740*/  WARPSYNC.ALL ;  /* 0x0000000000007948 */ /* 0x000fea0003800000 */
[----:B------:R-:W-:Y:S01]  /*6750*/  BAR.SYNC.DEFER_BLOCKING 0x0 ;  /* 0x0000000000007b1d */ /* 0x000fe20000010000 */
[----:B0-----:R-:W-:Y:S01]  /*6760*/  FFMA.FTZ R5, R0, R209, RZ ;  /* 0x000000d100057223 */ /* 0x001fe200000100ff */
        /* <DEDUP_REMOVED lines=16> */
[----:B------:R-:W0:Y:S04]  /*6870*/  LDS R4, [R43+0x1b14] ;  /* 0x001b14002b047984 */ /* 0x000e280000000800 */
[----:B------:R1:W-:Y:S01]  /*6880*/  @!P1 STS.64 [UR9+0x2610], R8 ;  /* 0x00261008ff009988 */ /* 0x0003e20008000a09 */
[----:B0-----:R-:W-:Y:S01]  /*6890*/  FFMA.FTZ R208, R4, R208, R207 ;  /* 0x000000d004d07223 */ /* 0x001fe200000100cf */
[----:B------:R-:W-:-:S03]  /*68a0*/  FFMA.FTZ R4, R128, R210, R5 ;  /* 0x000000d280047223 */ /* 0x000fc60000010005 */
        /* <DEDUP_REMOVED lines=9> */
[----:B------:R-:W-:-:S03]  /*6940*/  FFMA.FTZ R4, R124, R214, R5 ;  /* 0x000000d67c047223 */ /* 0x000fc60000010005 */
[----:B------:R-:W-:Y:S01]  /*6950*/  FFMA.FTZ R197, R198, R200, R197 ;  /* 0x000000c8c6c57223 */ /* 0x000fe200000100c5 */
[----:B------:R-:W-:Y:S01]  /*6960*/  FFMA.FTZ R5, R123, R216, R4 ;  /* 0x000000d87b057223 */ /* 0x000fe20000010004 */
[----:B------:R-:W-:Y:S02]  /*6970*/  P2R R198, PR, RZ, 0x2 ;  /* 0x00000002ffc67803 */ /* 0x000fe40000000000 */
[----:B------:R-:W-:Y:S01]  /*6980*/  FFMA.FTZ R195, R195, R197, R196 ;  /* 0x000000c5c3c37223 */ /* 0x000fe200000100c4 */
[----:B------:R-:W-:Y:S01]  /*6990*/  FFMA.FTZ R213, R122, R213, R5 ;  /* 0x000000d57ad57223 */ /* 0x000fe20000010005 */
[----:B------:R-:W-:Y:S02]  /*69a0*/  FMUL.FTZ R196, R203, R80 ;  /* 0x00000050cbc47220 */ /* 0x000fe40000410000 */
        /* <DEDUP_REMOVED lines=8> */
[----:B-1----:R-:W-:Y:S01]  /*6a30*/  FMUL.FTZ R8, R191, R77 ;  /* 0x0000004dbf087220 */ /* 0x002fe20000410000 */
[----:B------:R-:W-:Y:S01]  /*6a40*/  FFMA.FTZ R213, R134, R189, R213 ;  /* 0x000000bd86d57223 */ /* 0x000fe200000100d5 */
[----:B------:R-:W-:Y:S01]  /*6a50*/  FFMA.FTZ R181, R181, R186, R178 ;  /* 0x000000bab5b57223 */ /* 0x000fe200000100b2 */
[----:B------:R-:W-:Y:S01]  /*6a60*/  FMUL.FTZ R199, R186, R69 ;  /* 0x00000045bac77220 */ /* 0x000fe20000410000 */
[----:B------:R-:W-:Y:S01]  /*6a70*/  FMUL.FTZ R178, R195, R78 ;  /* 0x0000004ec3b27220 */ /* 0x000fe20000410000 */
[----:B------:R-:W-:Y:S01]  /*6a80*/  FMUL.FTZ R207, R147, R8 ;  /* 0x0000000893cf7220 */ /* 0x000fe20000410000 */
[----:B------:R-:W-:Y:S01]  /*6a90*/  FFMA.FTZ R183, R2, R181, R183 ;  /* 0x000000b502b77223 */ /* 0x000fe200000100b7 */
[----:B------:R-:W-:Y:S01]  /*6aa0*/  FADD.FTZ R2, -R176, R209 ;  /* 0x000000d1b0027221 */ /* 0x000fe20000010100 */
[----:B------:R-:W-:Y:S01]  /*6ab0*/  FMUL.FTZ R176, R193, R70 ;  /* 0x00000046c1b07220 */ /* 0x000fe20000410000 */
[----:B------:R-:W-:Y:S01]  /*6ac0*/  FMUL.FTZ R209, R143, R192 ;  /* 0x000000c08fd17220 */ /* 0x000fe20000410000 */
[----:B------:R-:W-:Y:S01]  /*6ad0*/  FFMA.FTZ R174, R161, R183, R174 ;  /* 0x000000b7a1ae7223 */ /* 0x000fe200000100ae */
[----:B------:R-:W-:-:S03]  /*6ae0*/  FFMA.FTZ R213, R116, R187, R213 ;  /* 0x000000bb74d57223 */ /* 0x000fc600000100d5 */
[----:B------:R-:W-:Y:S01]  /*6af0*/  FFMA.FTZ R162, R162, R174, R173 ;  /* 0x000000aea2a27223 */ /* 0x000fe200000100ad */
[----:B------:R-:W-:-:S03]  /*6b00*/  FFMA.FTZ R213, R132, R185, R213 ;  /* 0x000000b984d57223 */ /* 0x000fc600000100d5 */
[----:B------:R-:W-:Y:S01]  /*6b10*/  FFMA.FTZ R82, R82, R162, R175 ;  /* 0x000000a252527223 */ /* 0x000fe200000100af */
[----:B------:R-:W-:Y:S01]  /*6b20*/  FMUL.FTZ R161, R162, R67 ;  /* 0x00000043a2a17220 */ /* 0x000fe20000410000 */
[----:B------:R-:W-:Y:S01]  /*6b30*/  FMUL.FTZ R175, R181, R75 ;  /* 0x0000004bb5af7220 */ /* 0x000fe20000410000 */
[----:B------:R-:W-:Y:S01]  /*6b40*/  FFMA.FTZ R213, R114, R184, R213 ;  /* 0x000000b872d57223 */ /* 0x000fe200000100d5 */
[----:B------:R-:W-:Y:S01]  /*6b50*/  FFMA.FTZ R177, R10, R82, R177 ;  /* 0x000000520ab17223 */ /* 0x000fe200000100b1 */
[----:B------:R-:W-:Y:S02]  /*6b60*/  FMUL.FTZ R10, R82, R71 ;  /* 0x00000047520a7220 */ /* 0x000fe40000410000 */
[----:B------:R-:W-:Y:S01]  /*6b70*/  FFMA.FTZ R213, R130, R182, R213 ;  /* 0x000000b682d57223 */ /* 0x000fe200000100d5 */
[----:B------:R-:W-:Y:S01]  /*6b80*/  FMUL.FTZ R4, R177, R66 ;  /* 0x00000042b1047220 */ /* 0x000fe20000410000 */
[----:B------:R-:W-:Y:S02]  /*6b90*/  FMUL.FTZ R7, R127, R10 ;  /* 0x0000000a7f077220 */ /* 0x000fe40000410000 */
[----:B------:R-:W-:Y:S01]  /*6ba0*/  FFMA.FTZ R180, R112, R180, R213 ;  /* 0x000000b470b47223 */ /* 0x000fe200000100d5 */
[-C--:B------:R-:W-:Y:S01]  /*6bb0*/  FFMA.FTZ R6, R2, R4.reuse, RZ ;  /* 0x0000000402067223 */ /* 0x080fe200000100ff */
[----:B------:R-:W-:Y:S01]  /*6bc0*/  FMUL.FTZ R5, R85, R4 ;  /* 0x0000000455057220 */ /* 0x000fe20000410000 */
[----:B------:R-:W-:-:S02]  /*6bd0*/  FMUL.FTZ R4, R174, R73 ;  /* 0x00000049ae047220 */ /* 0x000fc40000410000 */
[----:B------:R-:W-:Y:S01]  /*6be0*/  FFMA.FTZ R6, R179, R10, R6 ;  /* 0x0000000ab3067223 */ /* 0x000fe20000010006 */
[----:B------:R-:W-:Y:S01]  /*6bf0*/  FMUL.FTZ R10, R183, R68 ;  /* 0x00000044b70a7220 */ /* 0x000fe20000410000 */
[----:B------:R-:W-:Y:S01]  /*6c00*/  FMUL.FTZ R9, R149, R4 ;  /* 0x0000000495097220 */ /* 0x000fe20000410000 */
[----:B------:R0:W-:Y:S01]  /*6c10*/  STS [R40+0x850], R5 ;  /* 0x0008500528007388 */ /* 0x0001e20000000800 */
[-C--:B------:R-:W-:Y:S01]  /*6c20*/  FFMA.FTZ R6, R171, R161.reuse, R6 ;  /* 0x000000a1ab067223 */ /* 0x080fe20000010006 */
[----:B------:R-:W-:Y:S01]  /*6c30*/  FMUL.FTZ R161, R84, R161 ;  /* 0x000000a154a17220 */ /* 0x000fe20000410000 */
[----:B------:R-:W-:Y:S01]  /*6c40*/  FMUL.FTZ R173, R87, R10 ;  /* 0x0000000a57ad7220 */ /* 0x000fe20000410000 */
[----:B------:R1:W-:Y:S04]  /*6c50*/  STS [R42+0x4], R7 ;  /* 0x000004072a007388 */ /* 0x0003e80000000800 */
[----:B------:R2:W-:Y:S01]  /*6c60*/  STS [R42+0x8], R161 ;  /* 0x000008a12a007388 */ /* 0x0005e20000000800 */
[----:B0-----:R-:W-:-:S03]  /*6c70*/  FMUL.FTZ R5, R148, R175 ;  /* 0x000000af94057220 */ /* 0x001fc60000410000 */
[----:B------:R0:W-:Y:S01]  /*6c80*/  STS [R42+0xc], R9 ;  /* 0x00000c092a007388 */ /* 0x0001e20000000800 */
[----:B-1----:R-:W-:-:S03]  /*6c90*/  FMUL.FTZ R7, R86, R199 ;  /* 0x000000c756077220 */ /* 0x002fc60000410000 */
[----:B------:R1:W-:Y:S01]  /*6ca0*/  STS [R42+0x10], R173 ;  /* 0x000010ad2a007388 */ /* 0x0003e20000000800 */
[----:B--2---:R-:W-:-:S03]  /*6cb0*/  FMUL.FTZ R161, R89, R176 ;  /* 0x000000b059a17220 */ /* 0x004fc60000410000 */
        /* <DEDUP_REMOVED lines=10> */
[----:B------:R-:W-:Y:S01]  /*6d60*/  STS [R42+0x1c], R207 ;  /* 0x00001ccf2a007388 */ /* 0x000fe20000000800 */
[----:B--2---:R-:W-:-:S03]  /*6d70*/  FMUL.FTZ R173, R139, R204 ;  /* 0x000000cc8bad7220 */ /* 0x004fc60000410000 */
[----:B------:R-:W-:Y:S01]  /*6d80*/  STS [R42+0x2c], R209 ;  /* 0x00002cd12a007388 */ /* 0x000fe20000000800 */
[----:B0-----:R-:W-:-:S03]  /*6d90*/  FFMA.FTZ R5, R169, R4, R6 ;  /* 0x00000004a9057223 */ /* 0x001fc60000010006 */
[----:B------:R0:W-:Y:S01]  /*6da0*/  STS [R42+0x30], R7 ;  /* 0x000030072a007388 */ /* 0x0001e20000000800 */
[----:B------:R-:W-:-:S03]  /*6db0*/  FFMA.FTZ R10, R172, R10, R5 ;  /* 0x0000000aac0a7223 */ /* 0x000fc60000010005 */
[----:B------:R-:W-:Y:S01]  /*6dc0*/  STS [R42+0x34], R161 ;  /* 0x000034a12a007388 */ /* 0x000fe20000000800 */
[----:B------:R-:W-:-:S03]  /*6dd0*/  FFMA.FTZ R175, R167, R175, R10 ;  /* 0x000000afa7af7223 */ /* 0x000fc6000001000a */
[----:B------:R1:W-:Y:S01]  /*6de0*/  STS [R42+0x38], R9 ;  /* 0x000038092a007388 */ /* 0x0003e20000000800 */
[----:B------:R-:W-:Y:S01]  /*6df0*/  FFMA.FTZ R4, R170, R199, R175 ;  /* 0x000000c7aa047223 */ /* 0x000fe200000100af */
[----:B0-----:R-:W-:Y:S02]  /*6e00*/  IMAD.WIDE.U32 R6, R30, UR8, R32 ;  /* 0x000000081e067c25 */ /* 0x001fe4000f8e0020 */
[----:B------:R0:W-:Y:S02]  /*6e10*/  STS [R42+0x3c], R173 ;  /* 0x00003cad2a007388 */ /* 0x0001e40000000800 */
[----:B------:R-:W-:Y:S01]  /*6e20*/  FFMA.FTZ R5, R165, R8, R4 ;  /* 0x00000008a5057223 */ /* 0x000fe20000010004 */
[----:B------:R-:W-:Y:S01]  /*6e30*/  BAR.SYNC.DEFER_BLOCKING 0x0 ;  /* 0x0000000000007b1d */ /* 0x000fe20000010000 */
[----:B------:R-:W-:Y:S02]  /*6e40*/  LEA R4, P1, R6, UR38, 0x2 ;  /* 0x0000002606047c11 */ /* 0x000fe4000f8210ff */
[----:B------:R-:W-:Y:S01]  /*6e50*/  FFMA.FTZ R5, R168, R176, R5 ;  /* 0x000000b0a8057223 */ /* 0x000fe20000010005 */
[----:B-1----:R-:W-:-:S02]  /*6e60*/  IMAD R9, R31, UR8, R7 ;  /* 0x000000081f097c24 */ /* 0x002fc4000f8e0207 */
[----:B------:R-:W-:Y:S01]  /*6e70*/  FADD.FTZ R7, -R152, R185 ;  /* 0x000000b998077221 */ /* 0x000fe20000010100 */
[----:B------:R-:W-:-:S04]  /*6e80*/  FFMA.FTZ R5, R164, R178, R5 ;  /* 0x000000b2a4057223 */ /* 0x000fc80000010005 */
[----:B------:R-:W-:Y:S01]  /*6e90*/  FFMA.FTZ R188, R166, R188, R5 ;  /* 0x000000bca6bc7223 */ /* 0x000fe20000010005 */
[----:B------:R-:W-:Y:S02]  /*6ea0*/  LEA.HI.X R5, R6, UR39, R9, 0x2, P1 ;  /* 0x0000002706057c11 */ /* 0x000fe400088f1409 */
[----:B------:R-:W-:Y:S01]  /*6eb0*/  IADD3 R6, PT, PT, -R190, UR33, RZ ;  /* 0x00000021be067c10 */ /* 0x000fe2000fffe1ff */
[----:B------:R-:W-:-:S03]  /*6ec0*/  FFMA.FTZ R188, R163, R192, R188 ;  /* 0x000000c0a3bc7223 */ /* 0x000fc600000100bc */
[C---:B------:R-:W-:Y:S01]  /*6ed0*/  ISETP.GE.AND P1, PT, R6.reuse, 0x1, PT ;  /* 0x000000010600780c */ /* 0x040fe20003f26270 */
[----:B------:R-:W-:Y:S01]  /*6ee0*/  FFMA.FTZ R188, R7, R194, R188 ;  /* 0x000000c207bc7223 */ /* 0x000fe200000100bc */
[C---:B------:R-:W-:Y:S02]  /*6ef0*/  ISETP.GE.AND P2, PT, R6.reuse, 0x41, PT ;  /* 0x000000410600780c */ /* 0x040fe40003f46270 */
[C---:B------:R-:W-:Y:S01]  /*6f00*/  ISETP.GE.AND P3, PT, R6.reuse, 0x81, PT ;  /* 0x000000810600780c */ /* 0x040fe20003f66270 */
[----:B------:R-:W-:Y:S01]  /*6f10*/  FFMA.FTZ R188, R83, R196, R188 ;  /* 0x000000c453bc7223 */ /* 0x000fe200000100bc */
[----:B------:R-:W-:Y:S01]  /*6f20*/  ISETP.GE.AND P4, PT, R6, 0xc1, PT ;  /* 0x000000c10600780c */ /* 0x000fe20003f86270 */
[----:B------:R0:W1:Y:S02]  /*6f30*/  LDS R175, [R44+0x950] ;  /* 0x000950002caf7984 */ /* 0x0000640000000800 */
[----:B------:R-:W-:-:S04]  /*6f40*/  FFMA.FTZ R188, R151, R202, R188 ;  /* 0x000000ca97bc7223 */ /* 0x000fc800000100bc */
[----:B------:R-:W-:Y:S06]  /*6f50*/  @!P1 BRA `(.L_x_6084) ;  /* 0x0000000000089947 */ /* 0x000fec0003800000 */
[----:B------:R-:W2:Y:S04]  /*6f60*/  LDS R9, [R38+0x850] ;  /* 0x0008500026097984 */ /* 0x000ea80000000800 */
[----:B--2---:R2:W-:Y:S02]  /*6f70*/  REDG.E.ADD.F32.FTZ.RN.STRONG.GPU desc[UR30][R4.64], R9 ;  /* 0x00000009040079a6 */ /* 0x0045e4000c12f31e */
.L_x_6084:
[----:B------:R-:W-:Y:S05]  /*6f80*/  BSYNC.RECONVERGENT B0 ;  /* 0x0000000000007941 */ /* 0x000fea0003800200 */
.L_x_6083:
[----:B------:R-:W-:Y:S04]  /*6f90*/  BSSY.RECONVERGENT B0, `(.L_x_6085) ;  /* 0x0000003000007945 */ /* 0x000fe80003800200 */
[----:B------:R-:W-:Y:S05]  /*6fa0*/  @!P2 BRA `(.L_x_6086) ;  /* 0x000000000004a947 */ /* 0x000fea0003800000 */
[----:B-1----:R3:W-:Y:S02]  /*6fb0*/  REDG.E.ADD.F32.FTZ.RN.STRONG.GPU desc[UR30][R4.64+0x100], R175 ;  /* 0x000100af040079a6 */ /* 0x0027e4000c12f31e */
.L_x_6086:
[----:B------:R-:W-:Y:S05]  /*6fc0*/  BSYNC.RECONVERGENT B0 ;  /* 0x0000000000007941 */ /* 0x000fea0003800200 */
.L_x_6085:
[----:B--2---:R2:W4:Y:S01]  /*6fd0*/  LDS R9, [R45+0xa50] ;  /* 0x000a50002d097984 */ /* 0x0045220000000800 */
[----:B------:R-:W-:Y:S04]  /*6fe0*/  BSSY.RECONVERGENT B0, `(.L_x_6087) ;  /* 0x0000003000007945 */ /* 0x000fe80003800200 */
[----:B------:R-:W-:Y:S05]  /*6ff0*/  @!P3 BRA `(.L_x_6088) ;  /* 0x000000000004b947 */ /* 0x000fea0003800000 */
[----:B----4-:R4:W-:Y:S02]  /*7000*/  REDG.E.ADD.F32.FTZ.RN.STRONG.GPU desc[UR30][R4.64+0x200], R9 ;  /* 0x00020009040079a6 */ /* 0x0109e4000c12f31e */
.L_x_6088:
[----:B------:R-:W-:Y:S05]  /*7010*/  BSYNC.RECONVERGENT B0 ;  /* 0x0000000000007941 */ /* 0x000fea0003800200 */
.L_x_6087:
[----:B----4-:R4:W0:Y:S01]  /*7020*/  LDS R9, [R46+0xb50] ;  /* 0x000b50002e097984 */ /* 0x0108220000000800 */
[----:B------:R-:W-:Y:S04]  /*7030*/  BSSY.RECONVERGENT B0, `(.L_x_6089) ;  /* 0x0000003000007945 */ /* 0x000fe80003800200 */
[----:B------:R-:W-:Y:S05]  /*7040*/  @!P4 BRA `(.L_x_6090) ;  /* 0x000000000004c947 */ /* 0x000fea0003800000 */
[----:B0-----:R0:W-:Y:S02]  /*7050*/  REDG.E.ADD.F32.FTZ.RN.STRONG.GPU desc[UR30][R4.64+0x300], R9 ;  /* 0x00030009040079a6 */ /* 0x0011e4000c12f31e */
.L_x_6090:
[----:B------:R-:W-:Y:S05]  /*7060*/  BSYNC.RECONVERGENT B0 ;  /* 0x0000000000007941 */ /* 0x000fea0003800200 */
.L_x_6089:
        /* <DEDUP_REMOVED lines=11> */
.L_x_6092:
[----:B------:R-:W-:Y:S05]  /*7120*/  BSYNC.RECONVERGENT B0 ;  /* 0x0000000000007941 */ /* 0x000fea0003800200 */
.L_x_6091:
[----:B01----:R0:W1:Y:S01]  /*7130*/  LDS R161, [R48+0xd50] ;  /* 0x000d500030a17984 */ /* 0x0030620000000800 */
[----:B------:R-:W-:Y:S04]  /*7140*/  BSSY.RECONVERGENT B0, `(.L_x_6093) ;  /* 0x0000003000007945 */ /* 0x000fe80003800200 */
[----:B------:R-:W-:Y:S05]  /*7150*/  @!P1 BRA `(.L_x_6094) ;  /* 0x0000000000049947 */ /* 0x000fea0003800000 */
[----:B-1----:R1:W-:Y:S02]  /*7160*/  REDG.E.ADD.F32.FTZ.RN.STRONG.GPU desc[UR30][R4.64+0x500], R161 ;  /* 0x000500a1040079a6 */ /* 0x0023e4000c12f31e */
.L_x_6094:
[----:B------:R-:W-:Y:S05]  /*7170*/  BSYNC.RECONVERGENT B0 ;  /* 0x0000000000007941 */ /* 0x000fea0003800200 */
.L_x_6093:
[----:B-1----:R1:W0:Y:S01]  /*7180*/  LDS R161, [R49+0xe50] ;  /* 0x000e500031a17984 */ /* 0x0022220000000800 */
[----:B------:R-:W-:Y:S04]  /*7190*/  BSSY.RECONVERGENT B0, `(.L_x_6095) ;  /* 0x0000003000007945 */ /* 0x000fe80003800200 */
[----:B------:R-:W-:Y:S05]  /*71a0*/  @!P2 BRA `(.L_x_6096) ;  /* 0x000000000004a947 */ /* 0x000fea0003800000 */
[----:B0-----:R0:W-:Y:S02]  /*71b0*/  REDG.E.ADD.F32.FTZ.RN.STRONG.GPU desc[UR30][R4.64+0x600], R161 ;  /* 0x000600a1040079a6 */ /* 0x0011e4000c12f31e */
.L_x_6096:
[----:B------:R-:W-:Y:S05]  /*71c0*/  BSYNC.RECONVERGENT B0 ;  /* 0x0000000000007941 */ /* 0x000fea0003800200 */
.L_x_6095:
[----:B0-----:R0:W0:Y:S01]  /*71d0*/  LDS R161, [R50+0xf50] ;  /* 0x000f500032a17984 */ /* 0x0010220000000800 */
[----:B------:R-:W-:Y:S04]  /*71e0*/  BSSY.RECONVERGENT B0, `(.L_x_6097) ;  /* 0x0000003000007945 */ /* 0x000fe80003800200 */
[----:B------:R-:W-:Y:S05]  /*71f0*/  @!P3 BRA `(.L_x_6098) ;  /* 0x000000000004b947 */ /* 0x000fea0003800000 */
[----:B0-----:R0:W-:Y:S02]  /*7200*/  REDG.E.ADD.F32.FTZ.RN.STRONG.GPU desc[UR30][R4.64+0x700], R161 ;  /* 0x000700a1040079a6 */ /* 0x0011e4000c12f31e */
.L_x_6098:
[----:B------:R-:W-:Y:S05]  /*7210*/  BSYNC.RECONVERGENT B0 ;  /* 0x0000000000007941 */ /* 0x000fea0003800200 */
.L_x_6097:
[----:B0-----:R0:W0:Y:S01]  /*7220*/  LDS R161, [R58+0x1050] ;  /* 0x001050003aa17984 */ /* 0x0010220000000800 */
[----:B------:R-:W-:Y:S04]  /*7230*/  BSSY.RECONVERGENT B0, `(.L_x_6099) ;  /* 0x0000003000007945 */ /* 0x000fe80003800200 */
[----:B------:R-:W-:Y:S05]  /*7240*/  @!P4 BRA `(.L_x_6100) ;  /* 0x000000000004c947 */ /* 0x000fea0003800000 */
[----:B0-----:R0:W-:Y:S02]  /*7250*/  REDG.E.ADD.F32.FTZ.RN.STRONG.GPU desc[UR30][R4.64+0x800], R161 ;  /* 0x000800a1040079a6 */ /* 0x0011e4000c12f31e */
.L_x_6100:
[----:B------:R-:W-:Y:S05]  /*7260*/  BSYNC.RECONVERGENT B0 ;  /* 0x0000000000007941 */ /* 0x000fea0003800200 */
.L_x_6099:
[----:B0-----:R0:W0:Y:S01]  /*7270*/  LDS R161, [R51+0x1150] ;  /* 0x0011500033a17984 */ /* 0x0010220000000800 */
[----:B------:R-:W-:Y:S04]  /*7280*/  BSSY.RECONVERGENT B0, `(.L_x_6101) ;  /* 0x0000003000007945 */ /* 0x000fe80003800200 */
[----:B------:R-:W-:Y:S05]  /*7290*/  @!P5 BRA `(.L_x_6102) ;  /* 0x000000000004d947 */ /* 0x000fea0003800000 */
[----:B0-----:R0:W-:Y:S02]  /*72a0*/  REDG.E.ADD.F32.FTZ.RN.STRONG.GPU desc[UR30][R4.64+0x900], R161 ;  /* 0x000900a1040079a6 */ /* 0x0011e4000c12f31e */
.L_x_6102:
[----:B------:R-:W-:Y:S05]  /*72b0*/  BSYNC.RECONVERGENT B0 ;  /* 0x0000000000007941 */ /* 0x000fea0003800200 */
.L_x_6101:
        /* <DEDUP_REMOVED lines=10> */
.L_x_6104:
[----:B------:R-:W-:Y:S05]  /*7360*/  BSYNC.RECONVERGENT B0 ;  /* 0x0000000000007941 */ /* 0x000fea0003800200 */
.L_x_6103:
[----:B0-----:R0:W0:Y:S01]  /*7370*/  LDS R161, [R53+0x1350] ;  /* 0x0013500035a17984 */ /* 0x0010220000000800 */
[----:B------:R-:W-:Y:S04]  /*7380*/  BSSY.RECONVERGENT B0, `(.L_x_6105) ;  /* 0x0000003000007945 */ /* 0x000fe80003800200 */
[----:B------:R-:W-:Y:S05]  /*7390*/  @!P1 BRA `(.L_x_6106) ;  /* 0x0000000000049947 */ /* 0x000fea0003800000 */
[----:B0-----:R0:W-:Y:S02]  /*73a0*/  REDG.E.ADD.F32.FTZ.RN.STRONG.GPU desc[UR30][R4.64+0xb00], R161 ;  /* 0x000b00a1040079a6 */ /* 0x0011e4000c12f31e */
.L_x_6106:
[----:B------:R-:W-:Y:S05]  /*73b0*/  BSYNC.RECONVERGENT B0 ;  /* 0x0000000000007941 */ /* 0x000fea0003800200 */
.L_x_6105:
[----:B0-----:R0:W0:Y:S01]  /*73c0*/  LDS R161, [R54+0x1450] ;  /* 0x0014500036a17984 */ /* 0x0010220000000800 */
[----:B------:R-:W-:Y:S04]  /*73d0*/  BSSY.RECONVERGENT B0, `(.L_x_6107) ;  /* 0x0000003000007945 */ /* 0x000fe80003800200 */
[----:B------:R-:W-:Y:S05]  /*73e0*/  @!P2 BRA `(.L_x_6108) ;  /* 0x000000000004a947 */ /* 0x000fea0003800000 */
[----:B0-----:R0:W-:Y:S02]  /*73f0*/  REDG.E.ADD.F32.FTZ.RN.STRONG.GPU desc[UR30][R4.64+0xc00], R161 ;  /* 0x000c00a1040079a6 */ /* 0x0011e4000c12f31e */
.L_x_6108:
[----:B------:R-:W-:Y:S05]  /*7400*/  BSYNC.RECONVERGENT B0 ;  /* 0x0000000000007941 */ /* 0x000fea0003800200 */
.L_x_6107:
[----:B0-----:R0:W0:Y:S01]  /*7410*/  LDS R161, [R55+0x1550] ;  /* 0x0015500037a17984 */ /* 0x0010220000000800 */
[----:B------:R-:W-:Y:S04]  /*7420*/  BSSY.RECONVERGENT B0, `(.L_x_6109) ;  /* 0x0000003000007945 */ /* 0x000fe80003800200 */
[----:B------:R-:W-:Y:S05]  /*7430*/  @!P3 BRA `(.L_x_6110) ;  /* 0x000000000004b947 */ /* 0x000fea0003800000 */
[----:B0-----:R0:W-:Y:S02]  /*7440*/  REDG.E.ADD.F32.FTZ.RN.STRONG.GPU desc[UR30][R4.64+0xd00], R161 ;  /* 0x000d00a1040079a6 */ /* 0x0011e4000c12f31e */
.L_x_6110:
[----:B------:R-:W-:Y:S05]  /*7450*/  BSYNC.RECONVERGENT B0 ;  /* 0x0000000000007941 */ /* 0x000fea0003800200 */
.L_x_6109:
[----:B0-----:R0:W0:Y:S01]  /*7460*/  LDS R161, [R56+0x1650] ;  /* 0x0016500038a17984 */ /* 0x0010220000000800 */
[----:B------:R-:W-:Y:S04]  /*7470*/  BSSY.RECONVERGENT B0, `(.L_x_6111) ;  /* 0x0000003000007945 */ /* 0x000fe80003800200 */
[----:B------:R-:W-:Y:S05]  /*7480*/  @!P4 BRA `(.L_x_6112) ;  /* 0x000000000004c947 */ /* 0x000fea0003800000 */
[----:B0-----:R0:W-:Y:S02]  /*7490*/  REDG.E.ADD.F32.FTZ.RN.STRONG.GPU desc[UR30][R4.64+0xe00], R161 ;  /* 0x000e00a1040079a6 */ /* 0x0011e4000c12f31e */
.L_x_6112:
[----:B------:R-:W-:Y:S05]  /*74a0*/  BSYNC.RECONVERGENT B0 ;  /* 0x0000000000007941 */ /* 0x000fea0003800200 */
.L_x_6111:
[----:B0-----:R0:W0:Y:S01]  /*74b0*/  LDS R161, [R57+0x1750] ;  /* 0x0017500039a17984 */ /* 0x0010220000000800 */
[----:B------:R-:W-:Y:S04]  /*74c0*/  BSSY.RECONVERGENT B0, `(.L_x_6113) ;  /* 0x0000003000007945 */ /* 0x000fe80003800200 */
[----:B------:R-:W-:Y:S05]  /*74d0*/  @!P5 BRA `(.L_x_6114) ;  /* 0x000000000004d947 */ /* 0x000fea0003800000 */
[----:B0-----:R0:W-:Y:S02]  /*74e0*/  REDG.E.ADD.F32.FTZ.RN.STRONG.GPU desc[UR30][R4.64+0xf00], R161 ;  /* 0x000f00a1040079a6 */ /* 0x0011e4000c12f31e */
.L_x_6114:
[----:B------:R-:W-:Y:S05]  /*74f0*/  BSYNC.RECONVERGENT B0 ;  /* 0x0000000000007941 */ /* 0x000fea0003800200 */
.L_x_6113:
[----:B0--3--:R-:W0:Y:S01]  /*7500*/  SHFL.DOWN PT, R4, R9, 0x1, 0x1f ;  /* 0x08201f0009047f89 */ /* 0x009e2200000e0000 */
[----:B------:R-:W-:Y:S01]  /*7510*/  ISETP.GT.AND P1, PT, R64, 0x1e, PT ;  /* 0x0000001e4000780c */ /* 0x000fe20003f24270 */
[-C--:B------:R-:W-:Y:S01]  /*7520*/  FMUL.FTZ R6, R150, R208.reuse ;  /* 0x000000d096067220 */ /* 0x080fe20000410000 */
[----:B------:R-:W-:Y:S01]  /*7530*/  FMUL.FTZ R153, R153, R208 ;  /* 0x000000d099997220 */ /* 0x000fe20000410000 */
[----:B------:R-:W3:Y:S01]  /*7540*/  SHFL.DOWN PT, R5, R180, 0x1, 0x1f ;  /* 0x08201f00b4057f89 */ /* 0x000ee200000e0000 */
[----:B------:R-:W-:Y:S01]  /*7550*/  FMUL.FTZ R160, R160, R205 ;  /* 0x000000cda0a07220 */ /* 0x000fe20000410000 */
[----:B------:R-:W-:Y:S01]  /*7560*/  FMUL.FTZ R8, R19, R6 ;  /* 0x0000000613087220 */ /* 0x000fe20000410000 */
[----:B------:R-:W-:Y:S01]  /*7570*/  FMUL.FTZ R154, R154, R203 ;  /* 0x000000cb9a9a7220 */ /* 0x000fe20000410000 */
[----:B------:R-:W-:Y:S01]  /*7580*/  FMUL.FTZ R14, R14, R183 ;  /* 0x000000b70e0e7220 */ /* 0x000fe20000410000 */
[----:B------:R-:W-:Y:S01]  /*7590*/  FMUL.FTZ R157, R157, R191 ;  /* 0x000000bf9d9d7220 */ /* 0x000fe20000410000 */
[----:B------:R-:W-:Y:S01]  /*75a0*/  FMUL.FTZ R183, R150, R183 ;  /* 0x000000b796b77220 */ /* 0x000fe20000410000 */
[----:B------:R-:W-:Y:S01]  /*75b0*/  ISETP.NE.AND P2, PT, R198, RZ, PT ;  /* 0x000000ffc600720c */ /* 0x000fe20003f45270 */
        /* <DEDUP_REMOVED lines=10> */
[----:B------:R-:W-:Y:S01]  /*7660*/  FMUL.FTZ R177, R150, R177 ;  /* 0x000000b196b17220 */ /* 0x000fe20000410000 */
[----:B------:R-:W-:Y:S01]  /*7670*/  FFMA.FTZ R133, R14, R68, R133 ;  /* 0x000000440e857223 */ /* 0x000fe20000010085 */
[----:B0-----:R-:W-:Y:S01]  /*7680*/  @!P1 FADD.FTZ R9, R9, R4 ;  /* 0x0000000409099221 */ /* 0x001fe20000010000 */
[----:B------:R-:W-:Y:S01]  /*7690*/  FMUL.FTZ R4, R150, R205 ;  /* 0x000000cd96047220 */ /* 0x000fe20000410000 */
[----:B------:R-:W-:Y:S01]  /*76a0*/  FMUL.FTZ R200, R163, R200 ;  /* 0x000000c8a3c87220 */ /* 0x000fe20000410000 */
[----:B------:R-:W-:Y:S01]  /*76b0*/  FMUL.FTZ R164, R164, R195 ;  /* 0x000000c3a4a47220 */ /* 0x000fe20000410000 */
[----:B---3--:R-:W-:Y:S01]  /*76c0*/  @!P1 FADD.FTZ R180, R180, R5 ;  /* 0x00000005b4b49221 */ /* 0x008fe20000010000 */
[----:B------:R-:W0:Y:S01]  /*76d0*/  SHFL.DOWN PT, R10, R9, 0x2, 0x1f ;  /* 0x08401f00090a7f89 */ /* 0x000e2200000e0000 */
[----:B------:R-:W-:Y:S01]  /*76e0*/  ISETP.GT.AND P1, PT, R64, 0x1d, PT ;  /* 0x0000001d4000780c */ /* 0x000fe20003f24270 */
[----:B------:R-:W-:Y:S01]  /*76f0*/  FMUL.FTZ R6, R151, R4 ;  /* 0x0000000497067220 */ /* 0x000fe20000410000 */
[----:B------:R-:W-:Y:S01]  /*7700*/  FMUL.FTZ R4, R150, R203 ;  /* 0x000000cb96047220 */ /* 0x000fe20000410000 */
[----:B------:R-:W3:Y:S01]  /*7710*/  SHFL.DOWN PT, R5, R180, 0x2, 0x1f ;  /* 0x08401f00b4057f89 */ /* 0x000ee200000e0000 */
[----:B------:R-:W-:Y:S01]  /*7720*/  FMUL.FTZ R174, R169, R174 ;  /* 0x000000aea9ae7220 */ /* 0x000fe20000410000 */
[----:B------:R-:W-:Y:S01]  /*7730*/  FFMA.FTZ R19, R95, R160, R6 ;  /* 0x000000a05f137223 */ /* 0x000fe20000010006 */
[----:B------:R-:W-:Y:S01]  /*7740*/  FMUL.FTZ R82, R179, R82 ;  /* 0x00000052b3527220 */ /* 0x000fe20000410000 */
[----:B------:R-:W-:Y:S01]  /*7750*/  FMUL.FTZ R2, R2, R177 ;  /* 0x000000b102027220 */ /* 0x000fe20000410000 */
[----:B------:R-:W-:Y:S01]  /*7760*/  FFMA.FTZ R200, R143, R155, R200 ;  /* 0x0000009b8fc87223 */ /* 0x000fe200000100c8 */
[----:B------:R-:W-:Y:S01]  /*7770*/  FFMA.FTZ R164, R145, R156, R164 ;  /* 0x0000009c91a47223 */ /* 0x000fe200000100a4 */
[----:B------:R-:W-:Y:S01]  /*7780*/  FFMA.FTZ R174, R149, R159, R174 ;  /* 0x0000009f95ae7223 */ /* 0x000fe200000100ae */
[----:B------:R-:W-:Y:S01]  /*7790*/  FFMA.FTZ R82, R127, R11, R82 ;  /* 0x0000000b7f527223 */ /* 0x000fe20000010052 */
[----:B------:R-:W-:Y:S01]  /*77a0*/  BSSY.RECONVERGENT B0, `(.L_x_6115) ;  /* 0x0000065000007945 */ /* 0x000fe20003800200 */
[----:B------:R-:W-:Y:S01]  /*77b0*/  FFMA.FTZ R88, R153, R81, R88 ;  /* 0x0000005199587223 */ /* 0x000fe20000010058 */
[----:B------:R-:W-:Y:S01]  /*77c0*/  FFMA.FTZ R101, R160, R76, R101 ;  /* 0x0000004ca0657223 */ /* 0x000fe20000010065 */
        /* <DEDUP_REMOVED lines=8> */
[----:B0-----:R-:W-:Y:S01]  /*7850*/  @!P1 FADD.FTZ R9, R9, R10 ;  /* 0x0000000a09099221 */ /* 0x001fe20000010000 */
[----:B------:R-:W-:Y:S01]  /*7860*/  FFMA.FTZ R10, R139, R153, R8 ;  /* 0x000000998b0a7223 */ /* 0x000fe20000010008 */
[----:B------:R-:W-:Y:S01]  /*7870*/  FMUL.FTZ R8, R83, R4 ;  /* 0x0000000453087220 */ /* 0x000fe20000410000 */
[----:B------:R-:W-:Y:S01]  /*7880*/  FMUL.FTZ R4, R150, R201 ;  /* 0x000000c996047220 */ /* 0x000fe20000410000 */
[----:B---3--:R-:W-:Y:S01]  /*7890*/  @!P1 FADD.FTZ R180, R180, R5 ;  /* 0x00000005b4b49221 */ /* 0x008fe20000010000 */
[----:B------:R-:W0:Y:S01]  /*78a0*/  SHFL.DOWN PT, R152, R9, 0x4, 0x1f ;  /* 0x08801f0009987f89 */ /* 0x000e2200000e0000 */
[----:B------:R-:W-:Y:S01]  /*78b0*/  ISETP.GT.AND P1, PT, R64, 0x1b, PT ;  /* 0x0000001b4000780c */ /* 0x000fe20003f24270 */
[----:B------:R-:W-:Y:S01]  /*78c0*/  FMUL.FTZ R6, R7, R4 ;  /* 0x0000000407067220 */ /* 0x000fe20000410000 */
[----:B------:R-:W-:Y:S01]  /*78d0*/  FADD.FTZ R119, R10, R119 ;  /* 0x000000770a777221 */ /* 0x000fe20000010000 */
[----:B------:R-:W3:Y:S01]  /*78e0*/  SHFL.DOWN PT, R151, R180, 0x4, 0x1f ;  /* 0x08801f00b4977f89 */ /* 0x000ee200000e0000 */
[----:B------:R-:W-:Y:S01]  /*78f0*/  FMUL.FTZ R4, R17, R197 ;  /* 0x000000c511047220 */ /* 0x000fe20000410000 */
[----:B------:R-:W-:Y:S01]  /*7900*/  FMUL.FTZ R5, R18, R201 ;  /* 0x000000c912057220 */ /* 0x000fe20000410000 */
[----:B------:R-:W-:Y:S01]  /*7910*/  FMUL.FTZ R197, R150, R197 ;  /* 0x000000c596c57220 */ /* 0x000fe20000410000 */
[-C--:B------:R-:W-:Y:S01]  /*7920*/  FMUL.FTZ R7, R16, R193.reuse ;  /* 0x000000c110077220 */ /* 0x080fe20000410000 */
[----:B------:R-:W-:Y:S01]  /*7930*/  FMUL.FTZ R193, R150, R193 ;  /* 0x000000c196c17220 */ /* 0x000fe20000410000 */
[----:B------:R-:W-:Y:S01]  /*7940*/  FFMA.FTZ R92, R5, R74, R92 ;  /* 0x0000004a055c7223 */ /* 0x000fe2000001005c */
[----:B------:R-:W-:Y:S01]  /*7950*/  FFMA.FTZ R5, R93, R5, R6 ;  /* 0x000000055d057223 */ /* 0x000fe20000010006 */
[----:B------:R-:W-:Y:S01]  /*7960*/  FMUL.FTZ R166, R166, R197 ;  /* 0x000000c5a6a67220 */ /* 0x000fe20000410000 */
[----:B------:R-:W-:Y:S01]  /*7970*/  FFMA.FTZ R8, R141, R154, R8 ;  /* 0x0000009a8d087223 */ /* 0x000fe20000010008 */
[----:B------:R-:W-:Y:S01]  /*7980*/  FFMA.FTZ R103, R4, R72, R103 ;  /* 0x0000004804677223 */ /* 0x000fe20000010067 */
[----:B------:R-:W-:Y:S01]  /*7990*/  FADD.FTZ R108, R5, R108 ;  /* 0x0000006c056c7221 */ /* 0x000fe20000010000 */
[----:B------:R-:W-:Y:S01]  /*79a0*/  FFMA.FTZ R5, R91, R4, R166 ;  /* 0x000000045b057223 */ /* 0x000fe200000100a6 */
[----:B------:R-:W-:Y:S01]  /*79b0*/  FMUL.FTZ R168, R168, R193 ;  /* 0x000000c1a8a87220 */ /* 0x000fe20000410000 */
[C---:B------:R-:W-:Y:S01]  /*79c0*/  FMUL.FTZ R4, R150.reuse, R191 ;  /* 0x000000bf96047220 */ /* 0x040fe20000410000 */
[-C--:B------:R-:W-:Y:S01]  /*79d0*/  FMUL.FTZ R6, R15, R186.reuse ;  /* 0x000000ba0f067220 */ /* 0x080fe20000410000 */
[----:B------:R-:W-:Y:S01]  /*79e0*/  FADD.FTZ R106, R5, R106 ;  /* 0x0000006a056a7221 */ /* 0x000fe20000010000 */
[----:B------:R-:W-:Y:S01]  /*79f0*/  FMUL.FTZ R5, R150, R186 ;  /* 0x000000ba96057220 */ /* 0x000fe20000410000 */
[----:B------:R-:W-:Y:S01]  /*7a00*/  FADD.FTZ R117, R8, R117 ;  /* 0x0000007508757221 */ /* 0x000fe20000010000 */
        /* <DEDUP_REMOVED lines=9> */
[----:B------:R-:W-:Y:S01]  /*7aa0*/  FFMA.FTZ R7, R86, R6, R7 ;  /* 0x0000000656077223 */ /* 0x000fe20000010007 */
[----:B------:R-:W3:Y:S01]  /*7ab0*/  SHFL.DOWN PT, R17, R180, 0x8, 0x1f ;  /* 0x09001f00b4117f89 */ /* 0x000ee200000e0000 */
[----:B------:R-:W-:Y:S01]  /*7ac0*/  FFMA.FTZ R8, R147, R157, R8 ;  /* 0x0000009d93087223 */ /* 0x000fe20000010008 */
[----:B------:R-:W-:Y:S01]  /*7ad0*/  FMUL.FTZ R167, R167, R4 ;  /* 0x00000004a7a77220 */ /* 0x000fe20000410000 */
[----:B------:R-:W-:Y:S01]  /*7ae0*/  FMUL.FTZ R5, R158, R181 ;  /* 0x000000b59e057220 */ /* 0x000fe20000410000 */
[----:B------:R-:W-:Y:S01]  /*7af0*/  FFMA.FTZ R135, R6, R69, R135 ;  /* 0x0000004506877223 */ /* 0x000fe20000010087 */
[-C--:B------:R-:W-:Y:S01]  /*7b00*/  FMUL.FTZ R6, R13, R162.reuse ;  /* 0x000000a20d067220 */ /* 0x080fe20000410000 */
[----:B------:R-:W-:Y:S01]  /*7b10*/  FADD.FTZ R102, R7, R102 ;  /* 0x0000006607667221 */ /* 0x000fe20000010000 */
[----:B------:R-:W-:Y:S01]  /*7b20*/  FMUL.FTZ R162, R150, R162 ;  /* 0x000000a296a27220 */ /* 0x000fe20000410000 */
[----:B------:R-:W-:Y:S01]  /*7b30*/  FADD.FTZ R111, R8, R111 ;  /* 0x0000006f086f7221 */ /* 0x000fe20000010000 */
[----:B------:R-:W-:Y:S01]  /*7b40*/  FFMA.FTZ R7, R87, R14, R172 ;  /* 0x0000000e57077223 */ /* 0x000fe200000100ac */
[----:B------:R-:W-:Y:S01]  /*7b50*/  FFMA.FTZ R144, R5, R75, R144 ;  /* 0x0000004b05907223 */ /* 0x000fe20000010090 */
[----:B------:R-:W-:Y:S01]  /*7b60*/  FFMA.FTZ R8, R148, R5, R167 ;  /* 0x0000000594087223 */ /* 0x000fe200000100a7 */
[----:B------:R-:W-:Y:S01]  /*7b70*/  FMUL.FTZ R171, R171, R162 ;  /* 0x000000a2abab7220 */ /* 0x000fe20000410000 */
[----:B------:R-:W-:Y:S01]  /*7b80*/  FADD.FTZ R100, R7, R100 ;  /* 0x0000006407647221 */ /* 0x000fe20000010000 */
[----:B------:R-:W-:Y:S01]  /*7b90*/  FFMA.FTZ R7, R85, R12, R2 ;  /* 0x0000000c55077223 */ /* 0x000fe20000010002 */
[----:B------:R-:W-:Y:S01]  /*7ba0*/  FADD.FTZ R104, R15, R104 ;  /* 0x000000680f687221 */ /* 0x000fe20000010000 */
[----:B------:R-:W-:Y:S01]  /*7bb0*/  FFMA.FTZ R171, R84, R6, R171 ;  /* 0x0000000654ab7223 */ /* 0x000fe200000100ab */
[----:B------:R-:W-:Y:S01]  /*7bc0*/  FADD.FTZ R109, R8, R109 ;  /* 0x0000006d086d7221 */ /* 0x000fe20000010000 */
[----:B------:R-:W-:Y:S01]  /*7bd0*/  FFMA.FTZ R131, R6, R67, R131 ;  /* 0x0000004306837223 */ /* 0x000fe20000010083 */
[----:B------:R-:W-:Y:S01]  /*7be0*/  FADD.FTZ R107, R174, R107 ;  /* 0x0000006bae6b7221 */ /* 0x000fe20000010000 */
[----:B0-----:R-:W-:Y:S01]  /*7bf0*/  @!P1 FADD.FTZ R9, R9, R10 ;  /* 0x0000000a09099221 */ /* 0x001fe20000010000 */
[----:B------:R-:W-:Y:S01]  /*7c00*/  FFMA.FTZ R140, R11, R71, R140 ;  /* 0x000000470b8c7223 */ /* 0x000fe2000001008c */
[----:B------:R-:W-:Y:S01]  /*7c10*/  FFMA.FTZ R129, R12, R66, R129 ;  /* 0x000000420c817223 */ /* 0x000fe20000010081 */
[----:B------:R-:W-:Y:S01]  /*7c20*/  FADD.FTZ R98, R171, R98 ;  /* 0x00000062ab627221 */ /* 0x000fe20000010000 */
[----:B---3--:R-:W-:Y:S01]  /*7c30*/  @!P1 FADD.FTZ R180, R180, R17 ;  /* 0x00000011b4b49221 */ /* 0x008fe20000010000 */
[----:B------:R-:W0:Y:S01]  /*7c40*/  SHFL.DOWN PT, R10, R9, 0x10, 0x1f ;  /* 0x0a001f00090a7f89 */ /* 0x000e2200000e0000 */
[----:B------:R-:W-:Y:S01]  /*7c50*/  ISETP.NE.AND P1, PT, R64, RZ, PT ;  /* 0x000000ff4000720c */ /* 0x000fe20003f25270 */
[----:B------:R-:W-:Y:S01]  /*7c60*/  FADD.FTZ R105, R82, R105 ;  /* 0x0000006952697221 */ /* 0x000fe20000010000 */
[----:B------:R-:W-:Y:S01]  /*7c70*/  FADD.FTZ R96, R7, R96 ;  /* 0x0000006007607221 */ /* 0x000fe20000010000 */
[----:B------:R-:W3:Y:S10]  /*7c80*/  SHFL.DOWN PT, R17, R180, 0x10, 0x1f ;  /* 0x0a001f00b4117f89 */ /* 0x000ef400000e0000 */
        /* <DEDUP_REMOVED lines=22> */
.L_x_6116:
[----:B------:R-:W-:Y:S05]  /*7df0*/  BSYNC.RECONVERGENT B0 ;  /* 0x0000000000007941 */ /* 0x000fea0003800200 */
.L_x_6115:
[----:B------:R-:W-:-:S04]  /*7e00*/  UIADD3 UR8, UPT, UPT, UR8, 0x1, URZ ;  /* 0x0000000108087890 */ /* 0x000fc8000fffe0ff */
[----:B------:R-:W-:-:S09]  /*7e10*/  UISETP.GE.AND UP0, UPT, UR8, UR41, UPT ;  /* 0x000000290800728c */ /* 0x000fd2000bf06270 */
[----:B------:R-:W-:Y:S05]  /*7e20*/  BRA.U !UP0, `(.L_x_6117) ;  /* 0xffffffd108687547 */ /* 0x000fea000b83ffff */
.L_x_6072:
[----:B------:R-:W-:Y:S06]  /*7e30*/  BAR.SYNC.DEFER_BLOCKING 0x0 ;  /* 0x0000000000007b1d */ /* 0x000fec0000010000 */
[----:B------:R-:W5:Y:S01]  /*7e40*/  LDCU.64 UR10, c[0x0][0x4f8] ;  /* 0x00009f00ff0a77ac */ /* 0x000f620008000a00 */
[----:B------:R-:W1:Y:S01]  /*7e50*/  LDCU.64 UR34, c[0x0][0x500] ;  /* 0x0000a000ff2277ac */ /* 0x000e620008000a00 */
[----:B------:R-:W2:Y:S01]  /*7e60*/  LDCU.64 UR36, c[0x0][0x550] ;  /* 0x0000aa00ff2477ac */ /* 0x000ea20008000a00 */
[----:B0--3--:R-:W3:Y:S04]  /*7e70*/  LDG.E.128 R4, desc[UR30][R24.64] ;  /* 0x0000001e18047981 */ /* 0x009ee8000c1e1d00 */
[----:B------:R-:W4:Y:S01]  /*7e80*/  LDG.E.128 R8, desc[UR30][R24.64+0x200] ;  /* 0x0002001e18087981 */ /* 0x000f22000c1e1d00 */
[----:B------:R-:W-:Y:S01]  /*7e90*/  UMOV UR7, URZ ;  /* 0x000000ff00077c82 */ /* 0x000fe20008000000 */
[----:B------:R-:W-:-:S02]  /*7ea0*/  UIADD3 UR27, UP1, UPT, UR27, -0x800, URZ ;  /* 0xfffff8001b1b7890 */ /* 0x000fc4000ff3e0ff */
[----:B-----5:R-:W-:Y:S02]  /*7eb0*/  UIMAD.WIDE.U32 UR8, UR32, UR10, UR6 ;  /* 0x0000000a200872a5 */ /* 0x020fe4000f8e0006 */
[----:B------:R-:W-:Y:S02]  /*7ec0*/  UIADD3 UR23, UP2, UPT, UR23, -0x800, URZ ;  /* 0xfffff80017177890 */ /* 0x000fe4000ff5e0ff */
[----:B------:R-:W-:Y:S02]  /*7ed0*/  UIMAD UR9, UR32, UR11, UR9 ;  /* 0x0000000b200972a4 */ /* 0x000fe4000f8e0209 */
[----:B------:R-:W-:Y:S02]  /*7ee0*/  UIADD3.X UR22, UPT, UPT, UR22, -0x1, URZ, UP1, !UPT ;  /* 0xffffffff16167890 */ /* 0x000fe40008ffe4ff */
[----:B-1----:R-:W-:Y:S02]  /*7ef0*/  UIMAD.WIDE.U32 UR8, UR14, UR34, UR8 ;  /* 0x000000220e0872a5 */ /* 0x002fe4000f8e0008 */
[----:B------:R-:W-:-:S02]  /*7f00*/  UIADD3.X UR24, UPT, UPT, UR24, -0x1, URZ, UP2, !UPT ;  /* 0xffffffff18187890 */ /* 0x000fc400097fe4ff */
[----:B------:R-:W-:Y:S02]  /*7f10*/  UIMAD UR10, UR14, UR35, UR9 ;  /* 0x000000230e0a72a4 */ /* 0x000fe4000f8e0209 */
[----:B--2---:R-:W-:Y:S01]  /*7f20*/  ULEA UR9, UP0, UR8, UR36, 0x1 ;  /* 0x0000002408097291 */ /* 0x004fe2000f8008ff */
[----:B------:R-:W0:Y:S03]  /*7f30*/  LDCU.64 UR34, c[0x0][0x560] ;  /* 0x0000ac00ff2277ac */ /* 0x000e260008000a00 */
[----:B------:R-:W-:-:S05]  /*7f40*/  ULEA.HI.X UR8, UR8, UR37, UR10, 0x1, UP0 ;  /* 0x0000002508087291 */ /* 0x000fca00080f0c0a */
[----:B------:R-:W1:Y:S01]  /*7f50*/  LDCU.64 UR10, c[0x0][0x520] ;  /* 0x0000a400ff0a77ac */ /* 0x000e620008000a00 */
[----:B---3--:R-:W-:Y:S04]  /*7f60*/  STS.128 [R62], R4 ;  /* 0x000000043e007388 */ /* 0x008fe80000000c00 */
[----:B----4-:R-:W-:Y:S01]  /*7f70*/  STS.128 [R62+0x200], R8 ;  /* 0x000200083e007388 */ /* 0x010fe20000000c00 */
        /* <DEDUP_REMOVED lines=22> */
[----:B------:R-:W-:-:S02]  /*80e0*/  SHF.L.U32 R13, R13, 0x10, RZ ;  /* 0x000000100d0d7819 */ /* 0x000fc400000006ff */
[----:B------:R-:W-:Y:S02]  /*80f0*/  PRMT R15, R15, 0x7632, R15 ;  /* 0x000076320f0f7816 */ /* 0x000fe4000000000f */
[----:B------:R-:W3:Y:S01]  /*8100*/  @!P1 MUFU.EX2 R0, R0 ;  /* 0x0000000000009308 */ /* 0x000ee20000000800 */
[----:B------:R-:W-:Y:S01]  /*8110*/  @!P2 FMUL.FTZ R8, R19, -1.4426950216293334961 ;  /* 0xbfb8aa3b1308a820 */ /* 0x000fe20000410000 */
[----:B------:R-:W-:Y:S01]  /*8120*/  FSETP.GTU.FTZ.AND P4, PT, R17, 20, PT ;  /* 0x41a000001100780b */ /* 0x000fe20003f9c000 */
[----:B------:R-:W-:Y:S01]  /*8130*/  FADD.FTZ R13, R13, R34 ;  /* 0x000000220d0d7221 */ /* 0x000fe20000010000 */
[----:B------:R-:W-:Y:S02]  /*8140*/  FSETP.GTU.FTZ.AND P3, PT, R27, 20, PT ;  /* 0x41a000001b00780b */ /* 0x000fe40003f7c000 */
[----:B------:R-:W-:Y:S01]  /*8150*/  @!P5 FMUL.FTZ R2, R2, -1.4426950216293334961 ;  /* 0xbfb8aa3b0202d820 */ /* 0x000fe20000410000 */
[----:B------:R-:W4:Y:S01]  /*8160*/  @!P2 MUFU.EX2 R8, R8 ;  /* 0x000000080008a308 */ /* 0x000f220000000800 */
[----:B------:R-:W-:-:S02]  /*8170*/  FSETP.GTU.FTZ.AND P6, PT, R13, 20, PT ;  /* 0x41a000000d00780b */ /* 0x000fc40003fdc000 */
[----:B------:R-:W-:Y:S02]  /*8180*/  SHF.L.U32 R15, R15, 0x10, RZ ;  /* 0x000000100f0f7819 */ /* 0x000fe400000006ff */
[----:B------:R-:W5:Y:S01]  /*8190*/  @!P5 MUFU.EX2 R2, R2 ;  /* 0x000000020002d308 */ /* 0x000f620000000800 */
[----:B------:R-:W-:Y:S01]  /*81a0*/  FSETP.GTU.FTZ.AND P0, PT, R11, 20, PT ;  /* 0x41a000000b00780b */ /* 0x000fe20003f1c000 */
[----:B---3--:R-:W-:Y:S01]  /*81b0*/  @!P1 FADD.FTZ R0, R0, 1 ;  /* 0x3f80000000009421 */ /* 0x008fe20000010000 */
[----:B------:R-:W-:Y:S01]  /*81c0*/  @!P4 FMUL.FTZ R12, R17, -1.4426950216293334961 ;  /* 0xbfb8aa3b110cc820 */ /* 0x000fe20000410000 */
[----:B------:R-:W-:Y:S01]  /*81d0*/  FADD.FTZ R14, R15, R34 ;  /* 0x000000220f0e7221 */ /* 0x000fe20000010000 */
[----:B------:R-:W-:Y:S01]  /*81e0*/  @!P3 FMUL.FTZ R10, R27, -1.4426950216293334961 ;  /* 0xbfb8aa3b1b0ab820 */ /* 0x000fe20000410000 */
[----:B------:R-:W3:Y:S01]  /*81f0*/  @!P1 MUFU.RCP R17, R0 ;  /* 0x0000000000119308 */ /* 0x000ee20000001000 */
[----:B----4-:R-:W-:Y:S02]  /*8200*/  @!P2 FADD.FTZ R8, R8, 1 ;  /* 0x3f8000000808a421 */ /* 0x010fe40000010000 */
[----:B------:R-:W-:-:S05]  /*8210*/  @!P6 FMUL.FTZ R9, R13, -1.4426950216293334961 ;  /* 0xbfb8aa3b0d09e820 */ /* 0x000fca0000410000 */
[----:B------:R-:W4:Y:S01]  /*8220*/  @!P2 MUFU.RCP R19, R8 ;  /* 0x000000080013a308 */ /* 0x000f220000001000 */
[----:B-----5:R-:W-:Y:S01]  /*8230*/  @!P5 FADD.FTZ R2, R2, 1 ;  /* 0x3f8000000202d421 */ /* 0x020fe20000010000 */
[----:B------:R-:W-:Y:S01]  /*8240*/  @!P0 FMUL.FTZ R11, R11, -1.4426950216293334961 ;  /* 0xbfb8aa3b0b0b8820 */ /* 0x000fe20000410000 */
[----:B--2---:R-:W-:-:S05]  /*8250*/  SHF.L.U32 R13, R4, 0x10, RZ ;  /* 0x00000010040d7819 */ /* 0x004fca00000006ff */
[----:B------:R-:W2:Y:S01]  /*8260*/  @!P4 MUFU.EX2 R12, R12 ;  /* 0x0000000c000cc308 */ /* 0x000ea20000000800 */
[----:B------:R-:W-:Y:S01]  /*8270*/  PRMT R4, R4, 0x7632, R4 ;  /* 0x0000763204047816 */ /* 0x000fe20000000004 */
[----:B---3--:R-:W-:Y:S01]  /*8280*/  @!P1 FMUL.FTZ R96, R96, R17 ;  /* 0x0000001160609220 */ /* 0x008fe20000410000 */
[----:B------:R-:W-:Y:S01]  /*8290*/  FSETP.GTU.FTZ.AND P1, PT, R14, 20, PT ;  /* 0x41a000000e00780b */ /* 0x000fe20003f3c000 */
[----:B------:R-:W-:Y:S01]  /*82a0*/  FADD.FTZ R13, R13, R34 ;  /* 0x000000220d0d7221 */ /* 0x000fe20000010000 */
[----:B------:R-:W3:Y:S04]  /*82b0*/  @!P3 MUFU.EX2 R10, R10 ;  /* 0x0000000a000ab308 */ /* 0x000ee80000000800 */
[----:B------:R-:W5:Y:S01]  /*82c0*/  @!P6 MUFU.EX2 R9, R9 ;  /* 0x000000090009e308 */ /* 0x000f620000000800 */
[----:B----4-:R-:W-:Y:S01]  /*82d0*/  @!P2 FMUL.FTZ R98, R98, R19 ;  /* 0x000000136262a220 */ /* 0x010fe20000410000 */
[----:B------:R-:W-:Y:S01]  /*82e0*/  BAR.SYNC.DEFER_BLOCKING 0x0 ;  /* 0x0000000000007b1d */ /* 0x000fe20000010000 */
[----:B------:R-:W-:Y:S01]  /*82f0*/  FSETP.GTU.FTZ.AND P2, PT, R13, 20, PT ;  /* 0x41a000000d00780b */ /* 0x000fe20003f5c000 */
[----:B--2---:R-:W-:-:S03]  /*8300*/  @!P4 FADD.FTZ R12, R12, 1 ;  /* 0x3f8000000c0cc421 */ /* 0x004fc60000010000 */
[----:B------:R-:W-:Y:S01]  /*8310*/  @!P1 FMUL.FTZ R0, R14, -1.4426950216293334961 ;  /* 0xbfb8aa3b0e009820 */ /* 0x000fe20000410000 */
[----:B------:R-:W2:Y:S01]  /*8320*/  @!P5 MUFU.RCP R2, R2 ;  /* 0x000000020002d308 */ /* 0x000ea20000001000 */
[----:B---3--:R-:W-:Y:S01]  /*8330*/  @!P3 FADD.FTZ R10, R10, 1 ;  /* 0x3f8000000a0ab421 */ /* 0x008fe20000010000 */
[----:B-----5:R-:W-:-:S06]  /*8340*/  @!P6 FADD.FTZ R9, R9, 1 ;  /* 0x3f8000000909e421 */ /* 0x020fcc0000010000 */
[----:B------:R-:W3:Y:S01]  /*8350*/  @!P0 MUFU.EX2 R11, R11 ;  /* 0x0000000b000b8308 */ /* 0x000ee20000000800 */
[----:B------:R-:W-:Y:S01]  /*8360*/  @!P2 FMUL.FTZ R8, R13, -1.4426950216293334961 ;  /* 0xbfb8aa3b0d08a820 */ /* 0x000fe20000410000 */
[C---:B------:R-:W-:Y:S02]  /*8370*/  SHF.L.U32 R13, R6.reuse, 0x10, RZ ;  /* 0x00000010060d7819 */ /* 0x040fe400000006ff */
[----:B------:R-:W4:Y:S01]  /*8380*/  @!P1 MUFU.EX2 R0, R0 ;  /* 0x0000000000009308 */ /* 0x000f220000000800 */
[----:B------:R-:W-:Y:S02]  /*8390*/  PRMT R6, R6, 0x7632, R6 ;  /* 0x0000763206067816 */ /* 0x000fe40000000006 */
[----:B------:R-:W-:Y:S01]  /*83a0*/  FADD.FTZ R13, R13, R34 ;  /* 0x000000220d0d7221 */ /* 0x000fe20000010000 */
[----:B------:R-:W5:Y:S01]  /*83b0*/  @!P4 MUFU.RCP R15, R12 ;  /* 0x0000000c000fc308 */ /* 0x000f620000001000 */
[----:B--2---:R-:W-:-:S03]  /*83c0*/  @!P5 FMUL.FTZ R105, R105, R2 ;  /* 0x000000026969d220 */ /* 0x004fc60000410000 */
[----:B------:R-:W-:Y:S01]  /*83d0*/  FSETP.GTU.FTZ.AND P5, PT, R13, 20, PT ;  /* 0x41a000000d00780b */ /* 0x000fe20003fbc000 */
[----:B---3--:R-:W-:-:S03]  /*83e0*/  @!P0 FADD.FTZ R11, R11, 1 ;  /* 0x3f8000000b0b8421 */ /* 0x008fc60000010000 */
[----:B------:R-:W2:Y:S01]  /*83f0*/  @!P3 MUFU.RCP R25, R10 ;  /* 0x0000000a0019b308 */ /* 0x000ea20000001000 */
[----:B----4-:R-:W-:Y:S01]  /*8400*/  @!P1 FADD.FTZ R2, R0, 1 ;  /* 0x3f80000000029421 */ /* 0x010fe20000010000 */
[----:B------:R-:W-:-:S06]  /*8410*/  PRMT R0, R5, 0x7632, R0 ;  /* 0x0000763205007816 */ /* 0x000fcc0000000000 */
[----:B------:R-:W3:Y:S01]  /*8420*/  @!P2 MUFU.EX2 R8, R8 ;  /* 0x000000080008a308 */ /* 0x000ee20000000800 */
[----:B-----5:R-:W-:Y:S01]  /*8430*/  @!P4 FMUL.FTZ R102, R102, R15 ;  /* 0x0000000f6666c220 */ /* 0x020fe20000410000 */
[----:B------:R-:W-:Y:S02]  /*8440*/  SHF.L.U32 R15, R7, 0x10, RZ ;  /* 0x00000010070f7819 */ /* 0x000fe400000006ff */
[----:B------:R4:W5:Y:S03]  /*8450*/  @!P6 MUFU.RCP R10, R9 ;  /* 0x00000009000ae308 */ /* 0x0009660000001000 */
[----:B------:R-:W-:Y:S01]  /*8460*/  FADD.FTZ R15, R15, R34 ;  /* 0x000000220f0f7221 */ /* 0x000fe20000010000 */
[----:B--2---:R-:W-:-:S04]  /*8470*/  @!P3 FMUL.FTZ R100, R100, R25 ;  /* 0x000000196464b220 */ /* 0x004fc80000410000 */
[----:B------:R2:W0:Y:S01]  /*8480*/  @!P0 MUFU.RCP R12, R11 ;  /* 0x0000000b000c8308 */ /* 0x0004220000001000 */
[----:B----4-:R-:W-:Y:S01]  /*8490*/  SHF.L.U32 R9, R5, 0x10, RZ ;  /* 0x0000001005097819 */ /* 0x010fe200000006ff */
[----:B---3--:R-:W-:Y:S01]  /*84a0*/  @!P2 FADD.FTZ R8, R8, 1 ;  /* 0x3f8000000808a421 */ /* 0x008fe20000010000 */
[----:B------:R-:W-:Y:S02]  /*84b0*/  SHF.L.U32 R5, R4, 0x10, RZ ;  /* 0x0000001004057819 */ /* 0x000fe400000006ff */
[----:B------:R-:W-:Y:S01]  /*84c0*/  FSETP.GTU.FTZ.AND P4, PT, R15, 20, PT ;  /* 0x41a000000f00780b */ /* 0x000fe20003f9c000 */
[----:B------:R-:W-:Y:S01]  /*84d0*/  FADD.FTZ R4, R9, R34 ;  /* 0x0000002209047221 */ /* 0x000fe20000010000 */
[----:B------:R-:W-:Y:S01]  /*84e0*/  SHF.L.U32 R9, R6, 0x10, RZ ;  /* 0x0000001006097819 */ /* 0x000fe200000006ff */
[----:B------:R-:W3:Y:S01]  /*84f0*/  @!P1 MUFU.RCP R2, R2 ;  /* 0x0000000200029308 */ /* 0x000ee20000001000 */
[----:B------:R-:W-:Y:S01]  /*8500*/  F2FP.BF16.F32.PACK_AB R6, R144, R133 ;  /* 0x000000859006723e */ /* 0x000fe200000010ff */
[----:B-----5:R-:W-:Y:S01]  /*8510*/  @!P6 FMUL.FTZ R107, R107, R10 ;  /* 0x0000000a6b6be220 */ /* 0x020fe20000410000 */
[----:B------:R-:W-:-:S02]  /*8520*/  FSETP.GTU.FTZ.AND P3, PT, R4, 20, PT ;  /* 0x41a000000400780b */ /* 0x000fc40003f7c000 */
[----:B------:R-:W-:Y:S02]  /*8530*/  PRMT R10, R7, 0x7632, R10 ;  /* 0x00007632070a7816 */ /* 0x000fe4000000000a */
[----:B------:R-:W-:Y:S01]  /*8540*/  SHF.L.U32 R7, R0, 0x10, RZ ;  /* 0x0000001000077819 */ /* 0x000fe200000006ff */
[----:B------:R-:W4:Y:S01]  /*8550*/  @!P2 MUFU.RCP R17, R8 ;  /* 0x000000080011a308 */ /* 0x000f220000001000 */
[----:B--2---:R-:W-:Y:S01]  /*8560*/  SHF.L.U32 R11, R10, 0x10, RZ ;  /* 0x000000100a0b7819 */ /* 0x004fe200000006ff */
[----:B0-----:R-:W-:Y:S01]  /*8570*/  @!P0 FMUL.FTZ R109, R109, R12 ;  /* 0x0000000c6d6d8220 */ /* 0x001fe20000410000 */
[--C-:B------:R-:W-:Y:S01]  /*8580*/  FADD.FTZ R12, R9, R34.reuse ;  /* 0x00000022090c7221 */ /* 0x100fe20000010000 */
[--C-:B------:R-:W-:Y:S01]  /*8590*/  FADD.FTZ R7, R7, R34.reuse ;  /* 0x0000002207077221 */ /* 0x100fe20000010000 */
[--C-:B------:R-:W-:Y:S01]  /*85a0*/  FADD.FTZ R0, R5, R34.reuse ;  /* 0x0000002205007221 */ /* 0x100fe20000010000 */
[----:B------:R-:W-:Y:S01]  /*85b0*/  FADD.FTZ R11, R11, R34 ;  /* 0x000000220b0b7221 */ /* 0x000fe20000010000 */
[----:B------:R-:W-:Y:S01]  /*85c0*/  @!P4 FMUL.FTZ R5, R15, -1.4426950216293334961 ;  /* 0xbfb8aa3b0f05c820 */ /* 0x000fe20000410000 */
[----:B------:R-:W-:Y:S01]  /*85d0*/  F2FP.BF16.F32.PACK_AB R10, R97, R92 ;  /* 0x0000005c610a723e */ /* 0x000fe200000010ff */
[----:B---3--:R-:W-:Y:S01]  /*85e0*/  @!P1 FMUL.FTZ R111, R111, R2 ;  /* 0x000000026f6f9220 */ /* 0x008fe20000410000 */
[----:B------:R-:W-:Y:S01]  /*85f0*/  @!P3 FMUL.FTZ R2, R4, -1.4426950216293334961 ;  /* 0xbfb8aa3b0402b820 */ /* 0x000fe20000410000 */
[----:B------:R-:W-:Y:S01]  /*8600*/  FSETP.GTU.FTZ.AND P1, PT, R12, 20, PT ;  /* 0x41a000000c00780b */ /* 0x000fe20003f3c000 */
[----:B------:R-:W-:Y:S01]  /*8610*/  @!P5 FMUL.FTZ R4, R13, -1.4426950216293334961 ;  /* 0xbfb8aa3b0d04d820 */ /* 0x000fe20000410000 */
[----:B------:R-:W-:Y:S01]  /*8620*/  FSETP.GTU.FTZ.AND P0, PT, R7, 20, PT ;  /* 0x41a000000700780b */ /* 0x000fe20003f1c000 */
[----:B------:R0:W-:Y:S01]  /*8630*/  @!P4 MUFU.EX2 R13, R5 ;  /* 0x00000005000dc308 */ /* 0x0001e20000000800 */
[----:B------:R-:W-:Y:S01]  /*8640*/  FSETP.GTU.FTZ.AND P6, PT, R0, 20, PT ;  /* 0x41a000000000780b */ /* 0x000fe20003fdc000 */
[----:B----4-:R-:W-:-:S02]  /*8650*/  @!P2 FMUL.FTZ R104, R104, R17 ;  /* 0x000000116868a220 */ /* 0x010fc40000410000 */
[----:B------:R2:W-:Y:S01]  /*8660*/  @!P5 MUFU.EX2 R9, R4 ;  /* 0x000000040009d308 */ /* 0x0005e20000000800 */
[----:B------:R-:W-:Y:S02]  /*8670*/  FSETP.GTU.FTZ.AND P2, PT, R11, 20, PT ;  /* 0x41a000000b00780b */ /* 0x000fe40003f5c000 */
[----:B------:R-:W-:Y:S01]  /*8680*/  F2FP.BF16.F32.PACK_AB R97, R107, R98 ;  /* 0x000000626b61723e */ /* 0x000fe200000010ff */
[----:B------:R-:W3:Y:S01]  /*8690*/  @!P3 MUFU.EX2 R2, R2 ;  /* 0x000000020002b308 */ /* 0x000ee20000000800 */
[----:B0-----:R-:W-:Y:S01]  /*86a0*/  F2FP.BF16.F32.PACK_AB R5, R142, R131 ;  /* 0x000000838e05723e */ /* 0x001fe200000010ff */
[----:B------:R-:W-:Y:S02]  /*86b0*/  @!P1 FMUL.FTZ R12, R12, -1.4426950216293334961 ;  /* 0xbfb8aa3b0c0c9820 */ /* 0x000fe40000410000 */
[----:B------:R-:W-:Y:S01]  /*86c0*/  @!P0 FMUL.FTZ R8, R7, -1.4426950216293334961 ;  /* 0xbfb8aa3b07088820 */ /* 0x000fe20000410000 */
[----:B------:R-:W-:Y:S01]  /*86d0*/  F2FP.BF16.F32.PACK_AB R7, R146, R135 ;  /* 0x000000879207723e */ /* 0x000fe200000010ff */
[----:B------:R0:W4:Y:S01]  /*86e0*/  @!P1 MUFU.EX2 R17, R12 ;  /* 0x0000000c00119308 */ /* 0x0001220000000800 */
[----:B--2---:R-:W-:Y:S01]  /*86f0*/  F2FP.BF16.F32.PACK_AB R4, R140, R129 ;  /* 0x000000818c04723e */ /* 0x004fe200000010ff */
[----:B------:R-:W-:-:S02]  /*8700*/  @!P6 FMUL.FTZ R0, R0, -1.4426950216293334961 ;  /* 0xbfb8aa3b0000e820 */ /* 0x000fc40000410000 */
[----:B------:R2:W5:Y:S01]  /*8710*/  @!P0 MUFU.EX2 R16, R8 ;  /* 0x0000000800108308 */ /* 0x0005620000000800 */
[----:B------:R-:W-:Y:S01]  /*8720*/  @!P2 FMUL.FTZ R14, R11, -1.4426950216293334961 ;  /* 0xbfb8aa3b0b0ea820 */ /* 0x000fe20000410000 */
[----:B------:R-:W-:Y:S01]  /*8730*/  F2FP.BF16.F32.PACK_AB R11, R88, R101 ;  /* 0x00000065580b723e */ /* 0x000fe200000010ff */
[----:B------:R-:W-:Y:S01]  /*8740*/  STS.128 [R63], R4 ;  /* 0x000000043f007388 */ /* 0x000fe20000000c00 */
[----:B---3--:R-:W-:Y:S01]  /*8750*/  @!P3 FADD.FTZ R2, R2, 1 ;  /* 0x3f8000000202b421 */ /* 0x008fe20000010000 */
[----:B0-----:R-:W-:Y:S01]  /*8760*/  @!P5 FADD.FTZ R12, R9, 1 ;  /* 0x3f800000090cd421 */ /* 0x001fe20000010000 */
[----:B------:R-:W-:Y:S01]  /*8770*/  F2FP.BF16.F32.PACK_AB R9, R90, R103 ;  /* 0x000000675a09723e */ /* 0x000fe200000010ff */
[----:B------:R-:W0:Y:S01]  /*8780*/  @!P2 MUFU.EX2 R18, R14 ;  /* 0x0000000e0012a308 */ /* 0x000e220000000800 */
[----:B--2---:R-:W-:Y:S01]  /*8790*/  F2FP.BF16.F32.PACK_AB R8, R99, R94 ;  /* 0x0000005e6308723e */ /* 0x004fe200000010ff */
[----:B----4-:R-:W-:Y:S02]  /*87a0*/  @!P1 FADD.FTZ R17, R17, 1 ;  /* 0x3f80000011119421 */ /* 0x010fe40000010000 */
[----:B------:R2:W3:Y:S01]  /*87b0*/  @!P3 MUFU.RCP R19, R2 ;  /* 0x000000020013b308 */ /* 0x0004e20000001000 */
[----:B------:R-:W-:Y:S01]  /*87c0*/  F2FP.BF16.F32.PACK_AB R99, R111, R102 ;  /* 0x000000666f63723e */ /* 0x000fe200000010ff */
[----:B------:R4:W-:Y:S01]  /*87d0*/  STS.128 [R63+0x10], R8 ;  /* 0x000010083f007388 */ /* 0x0009e20000000c00 */
[----:B------:R-:W-:-:S05]  /*87e0*/  NOP ;  /* 0x0000000000007918 */ /* 0x000fca0000000000 */
[----:B------:R1:W3:Y:S01]  /*87f0*/  @!P5 MUFU.RCP R25, R12 ;  /* 0x0000000c0019d308 */ /* 0x0002e20000001000 */
[----:B--2---:R-:W-:Y:S01]  /*8800*/  @!P4 FADD.FTZ R2, R13, 1 ;  /* 0x3f8000000d02c421 */ /* 0x004fe20000010000 */
[----:B------:R-:W2:Y:S01]  /*8810*/  LDS.128 R4, [R62+0x200] ;  /* 0x000200003e047984 */ /* 0x000ea20000000c00 */
[----:B-----5:R-:W-:Y:S01]  /*8820*/  @!P0 FADD.FTZ R16, R16, 1 ;  /* 0x3f80000010108421 */ /* 0x020fe20000010000 */
[----:B0-----:R-:W-:-:S04]  /*8830*/  @!P2 FADD.FTZ R18, R18, 1 ;  /* 0x3f8000001212a421 */ /* 0x001fc80000010000 */
[----:B------:R-:W0:Y:S01]  /*8840*/  @!P6 MUFU.EX2 R0, R0 ;  /* 0x000000000000e308 */ /* 0x000e220000000800 */
[----:B-1----:R-:W1:Y:S01]  /*8850*/  LDS.128 R12, [R62] ;  /* 0x000000003e0c7984 */ /* 0x002e620000000c00 */
[----:B----4-:R-:W-:Y:S01]  /*8860*/  MOV R8, UR9 ;  /* 0x0000000900087c02 */ /* 0x010fe20008000f00 */
[----:B---3--:R-:W-:Y:S01]  /*8870*/  @!P3 FMUL.FTZ R106, R106, R19 ;  /* 0x000000136a6ab220 */ /* 0x008fe20000410000 */
[----:B------:R-:W-:Y:S01]  /*8880*/  MOV R9, UR8 ;  /* 0x0000000800097c02 */ /* 0x000fe20008000f00 */
[----:B------:R-:W3:Y:S01]  /*8890*/  @!P4 MUFU.RCP R27, R2 ;  /* 0x00000002001bc308 */ /* 0x000ee20000001000 */
[----:B------:R-:W4:Y:S01]  /*88a0*/  LDCU.64 UR8, c[0x0][0x518] ;  /* 0x0000a300ff0877ac */ /* 0x000f220008000a00 */
[----:B------:R-:W-:-:S04]  /*88b0*/  IMAD.WIDE.U32 R8, R59, 0x10, R8 ;  /* 0x000000103b087825 */ /* 0x000fc800078e0008 */
[----:B------:R-:W-:Y:S02]  /*88c0*/  @!P5 FMUL.FTZ R108, R108, R25 ;  /* 0x000000196c6cd220 */ /* 0x000fe40000410000 */
[----:B------:R-:W5:Y:S01]  /*88d0*/  @!P0 MUFU.RCP R16, R16 ;  /* 0x0000001000108308 */ /* 0x000f620000001000 */
[----:B0-----:R-:W-:-:S07]  /*88e0*/  @!P6 FADD.FTZ R0, R0, 1 ;  /* 0x3f8000000000e421 */ /* 0x001fce0000010000 */
[----:B------:R-:W0:Y:S01]  /*88f0*/  @!P6 MUFU.RCP R0, R0 ;  /* 0x000000000000e308 */ /* 0x000e220000001000 */
[----:B---3--:R-:W-:Y:S01]  /*8900*/  @!P4 FMUL.FTZ R110, R110, R27 ;  /* 0x0000001b6e6ec220 */ /* 0x008fe20000410000 */
[----:B----4-:R-:W-:-:S04]  /*8910*/  UIMAD.WIDE.U32 UR6, UR32, UR8, UR6 ;  /* 0x00000008200672a5 */ /* 0x010fc8000f8e0006 */
[----:B------:R-:W-:Y:S02]  /*8920*/  UIMAD UR7, UR32, UR9, UR7 ;  /* 0x00000009200772a4 */ /* 0x000fe4000f8e0207 */
[----:B------:R3:W4:Y:S01]  /*8930*/  @!P1 MUFU.RCP R2, R17 ;  /* 0x0000001100029308 */ /* 0x0007220000001000 */
[----:B-----5:R-:W-:Y:S01]  /*8940*/  @!P0 FMUL.FTZ R115, R115, R16 ;  /* 0x0000001073738220 */ /* 0x020fe20000410000 */
[----:B------:R-:W-:Y:S01]  /*8950*/  UIMAD.WIDE.U32 UR6, UR14, UR10, UR6 ;  /* 0x0000000a0e0672a5 */ /* 0x000fe2000f8e0006 */
[----:B------:R-:W-:Y:S01]  /*8960*/  IADD3 R36, P0, PT, R36, -0x800, RZ ;  /* 0xfffff80024247810 */ /* 0x000fe20007f1e0ff */
[----:B--2---:R2:W-:Y:S02]  /*8970*/  STG.E.128 desc[UR30][R8.64+0x200], R4 ;  /* 0x0002000408007986 */ /* 0x0045e4000c101d1e */
[----:B------:R-:W-:Y:S02]  /*8980*/  UIMAD UR8, UR14, UR11, UR7 ;  /* 0x0000000b0e0872a4 */ /* 0x000fe4000f8e0207 */
[----:B------:R-:W5:Y:S01]  /*8990*/  @!P2 MUFU.RCP R18, R18 ;  /* 0x000000120012a308 */ /* 0x000f620000001000 */
[----:B---3--:R-:W-:Y:S01]  /*89a0*/  F2FP.BF16.F32.PACK_AB R17, R115, R106 ;  /* 0x0000006a7311723e */ /* 0x008fe200000010ff */
[----:B0-----:R-:W-:Y:S01]  /*89b0*/  @!P6 FMUL.FTZ R113, R113, R0 ;  /* 0x000000007171e220 */ /* 0x001fe20000410000 */
[----:B------:R-:W-:Y:S01]  /*89c0*/  FADD.FTZ R0, R96, R35 ;  /* 0x0000002360007221 */ /* 0x000fe20000010000 */
[----:B-1----:R-:W-:Y:S01]  /*89d0*/  STG.E.128 desc[UR30][R8.64], R12 ;  /* 0x0000000c08007986 */ /* 0x002fe2000c101d1e */
[----:B------:R-:W-:Y:S01]  /*89e0*/  F2FP.BF16.F32.PACK_AB R96, R105, R96 ;  /* 0x000000606960723e */ /* 0x000fe200000010ff */
[----:B------:R-:W-:Y:S01]  /*89f0*/  ULEA UR7, UP0, UR6, UR34, 0x1 ;  /* 0x0000002206077291 */ /* 0x000fe2000f8008ff */
[----:B------:R-:W-:Y:S01]  /*8a00*/  FADD.FTZ R11, R0, R105 ;  /* 0x00000069000b7221 */ /* 0x000fe20000010000 */
[----:B------:R-:W-:Y:S01]  /*8a10*/  BAR.SYNC.DEFER_BLOCKING 0x0 ;  /* 0x0000000000007b1d */ /* 0x000fe20000010000 */
[----:B------:R-:W-:Y:S01]  /*8a20*/  F2FP.BF16.F32.PACK_AB R16, R113, R104 ;  /* 0x000000687110723e */ /* 0x000fe200000010ff */
[----:B----4-:R-:W-:Y:S01]  /*8a30*/  @!P1 FMUL.FTZ R117, R117, R2 ;  /* 0x0000000275759220 */ /* 0x010fe20000410000 */
[----:B------:R-:W-:Y:S01]  /*8a40*/  FADD.FTZ R0, R11, R98 ;  /* 0x000000620b007221 */ /* 0x000fe20000010000 */
[----:B------:R-:W-:Y:S01]  /*8a50*/  F2FP.BF16.F32.PACK_AB R98, R109, R100 ;  /* 0x000000646d62723e */ /* 0x000fe200000010ff */
[----:B------:R-:W-:Y:S01]  /*8a60*/  ULEA.HI.X UR6, UR6, UR35, UR8, 0x1, UP0 ;  /* 0x0000002306067291 */ /* 0x000fe200080f0c08 */
[----:B------:R-:W-:Y:S01]  /*8a70*/  IADD3.X R37, PT, PT, R37, -0x1, RZ, P0, !PT ;  /* 0xffffffff25257810 */ /* 0x000fe200007fe4ff */
[----:B------:R-:W-:Y:S01]  /*8a80*/  FADD.FTZ R107, R0, R107 ;  /* 0x0000006b006b7221 */ /* 0x000fe20000010000 */
[----:B--2---:R-:W-:Y:S01]  /*8a90*/  MOV R4, UR7 ;  /* 0x0000000700047c02 */ /* 0x004fe20008000f00 */
[----:B------:R-:W-:Y:S01]  /*8aa0*/  UIADD3 UR28, UP0, UPT, UR28, -0x800, URZ ;  /* 0xfffff8001c1c7890 */ /* 0x000fe2000ff1e0ff */
[----:B-----5:R-:W-:Y:S01]  /*8ab0*/  @!P2 FMUL.FTZ R119, R119, R18 ;  /* 0x000000127777a220 */ /* 0x020fe20000410000 */
[----:B------:R-:W-:Y:S01]  /*8ac0*/  F2FP.BF16.F32.PACK_AB R18, R117, R108 ;  /* 0x0000006c7512723e */ /* 0x000fe200000010ff */
[----:B------:R-:W-:Y:S01]  /*8ad0*/  FADD.FTZ R100, R107, R100 ;  /* 0x000000646b647221 */ /* 0x000fe20000010000 */
[----:B------:R-:W-:Y:S01]  /*8ae0*/  MOV R5, UR6 ;  /* 0x0000000600057c02 */ /* 0x000fe20008000f00 */
[----:B------:R-:W-:Y:S01]  /*8af0*/  UIADD3.X UR25, UPT, UPT, UR25, -0x1, URZ, UP0, !UPT ;  /* 0xffffffff19197890 */ /* 0x000fe200087fe4ff */
[----:B------:R-:W-:Y:S01]  /*8b00*/  F2FP.BF16.F32.PACK_AB R19, R119, R110 ;  /* 0x0000006e7713723e */ /* 0x000fe200000010ff */
[----:B------:R-:W-:Y:S01]  /*8b10*/  FADD.FTZ R109, R100, R109 ;  /* 0x0000006d646d7221 */ /* 0x000fe20000010000 */
[----:B------:R-:W-:Y:S01]  /*8b20*/  UISETP.GT.AND UP0, UPT, UR26, 0x1, UPT ;  /* 0x000000011a00788c */ /* 0x000fe2000bf04270 */
[----:B------:R-:W-:Y:S01]  /*8b30*/  IMAD.WIDE.U32 R4, R59, 0x10, R4 ;  /* 0x000000103b047825 */ /* 0x000fe200078e0004 */
[----:B------:R-:W-:-:S03]  /*8b40*/  UIADD3 UR6, UPT, UPT, UR26, -0x1, URZ ;  /* 0xffffffff1a067890 */ /* 0x000fc6000fffe0ff */
[----:B------:R-:W-:Y:S01]  /*8b50*/  FADD.FTZ R102, R109, R102 ;  /* 0x000000666d667221 */ /* 0x000fe20000010000 */
[----:B------:R-:W-:Y:S03]  /*8b60*/  STS.128 [R63], R96 ;  /* 0x000000603f007388 */ /* 0x000fe60000000c00 */
[----:B------:R-:W-:Y:S01]  /*8b70*/  FADD.FTZ R111, R102, R111 ;  /* 0x0000006f666f7221 */ /* 0x000fe20000010000 */
[----:B------:R-:W-:Y:S01]  /*8b80*/  UMOV UR26, UR6 ;  /* 0x00000006001a7c82 */ /* 0x000fe20008000000 */
        /* <DEDUP_REMOVED lines=15> */
.L_x_6038:
        /* <DEDUP_REMOVED lines=12> */
[----:B-----5:R-:W1:Y:S01]  /*8d40*/  SHFL.DOWN P0, R3, R0, 0x2, 0x1f ;  /* 0x08401f0000037f89 */ /* 0x020e620000000000 */
        /* <DEDUP_REMOVED lines=28> */
.L_x_6120:
[----:B------:R-:W-:Y:S05]  /*8f10*/  BSYNC.RECONVERGENT B0 ;  /* 0x0000000000007941 */ /* 0x000fea0003800200 */
.L_x_6119:
        /* <DEDUP_REMOVED lines=10> */
[----:B-1---5:R-:W1:Y:S01]  /*8fc0*/  SHFL.DOWN P1, R3, R0, 0x2, 0x1f ;  /* 0x08401f0000037f89 */ /* 0x022e620000020000 */
        /* <DEDUP_REMOVED lines=28> */
.L_x_6122:
[----:B------:R-:W-:Y:S05]  /*9190*/  BSYNC.RECONVERGENT B0 ;  /* 0x0000000000007941 */ /* 0x000fea0003800200 */
.L_x_6121:
        /* <DEDUP_REMOVED lines=13> */
.L_x_6124:
[----:B------:R-:W-:Y:S02]  /*9270*/  LEA R0, R11, UR6, 0x2 ;  /* 0x000000060b007c11 */ /* 0x000fe4000f8e10ff */
[----:B01----:R-:W-:Y:S02]  /*9280*/  MOV R5, UR13 ;  /* 0x0000000d00057c02 */ /* 0x003fe40008000f00 */
        /* <DEDUP_REMOVED lines=28> */
.L_x_6123:
[----:B------:R-:W-:Y:S05]  /*9450*/  EXIT ;  /* 0x000000000000794d */ /* 0x000fea0003800000 */
.L_x_6077:
[----:B------:R-:W-:Y:S01]  /*9460*/  MOV R189, R7 ;  /* 0x0000000700bd7202 */ /* 0x000fe20000000f00 */
[----:B------:R-:W-:Y:S01]  /*9470*/  HFMA2 R209, -RZ, RZ, 0, 5.9604644775390625e-08 ;  /* 0x00000001ffd17431 */ /* 0x000fe200000001ff */
[----:B------:R-:W-:Y:S02]  /*9480*/  MOV R210, RZ ;  /* 0x000000ff00d27202 */ /* 0x000fe40000000f00 */
[----:B------:R-:W-:-:S07]  /*9490*/  MOV R6, 0xffffffff ;  /* 0xffffffff00067802 */ /* 0x000fce0000000f00 */
[----:B01---5:R-:W-:Y:S05]  /*94a0*/  WARPSYNC.COLLECTIVE R6, `(.L_x_6125) ;  /* 0x0000000006087348 */ /* 0x023fea0003c00000 */
[----:B------:R2:W3:Y:S02]  /*94b0*/  SHFL.UP P6, R5, R189, R209, R210 ;  /* 0x040000d1bd057389 */ /* 0x0004e400000c00d2 */
[----:B0123-5:R-:W-:Y:S05]  /*94c0*/  ENDCOLLECTIVE ;  /* 0x000000000000791b */ /* 0x02ffea0003800000 */
.L_x_6125:
[----:B------:R-:W-:Y:S02]  /*94d0*/  MOV R189, R180 ;  /* 0x000000b400bd7202 */ /* 0x000fe40000000f00 */
[----:B------:R-:W-:-:S07]  /*94e0*/  MOV R4, R5 ;  /* 0x0000000500047202 */ /* 0x000fce0000000f00 */
[----:B------:R-:W-:Y:S05]  /*94f0*/  WARPSYNC.COLLECTIVE R6, `(.L_x_6126) ;  /* 0x0000000006087348 */ /* 0x000fea0003c00000 */
[----:B------:R0:W1:Y:S02]  /*9500*/  SHFL.UP P6, R5, R189, R209, R210 ;  /* 0x040000d1bd057389 */ /* 0x00006400000c00d2 */
[----:B01----:R-:W-:Y:S05]  /*9510*/  ENDCOLLECTIVE ;  /* 0x000000000000791b */ /* 0x003fea0003800000 */
.L_x_6126:
        /* <DEDUP_REMOVED lines=9> */
.L_x_6127:
[----:B------:R-:W-:Y:S02]  /*95b0*/  MOV R189, R182 ;  /* 0x000000b600bd7202 */ /* 0x000fe40000000f00 */
[----:B------:R-:W-:-:S07]  /*95c0*/  MOV R4, R5 ;  /* 0x0000000500047202 */ /* 0x000fce0000000f00 */
[----:B------:R-:W-:Y:S05]  /*95d0*/  WARPSYNC.COLLECTIVE R6, `(.L_x_6128) ;  /* 0x0000000006087348 */ /* 0x000fea0003c00000 */
[----:B------:R0:W1:Y:S02]  /*95e0*/  SHFL.UP P6, R5, R189, R209, R210 ;  /* 0x040000d1bd057389 */ /* 0x00006400000c00d2 */
[----:B01----:R-:W-:Y:S05]  /*95f0*/  ENDCOLLECTIVE ;  /* 0x000000000000791b */ /* 0x003fea0003800000 */
.L_x_6128:
        /* <DEDUP_REMOVED lines=8> */
.L_x_6129:
[----:B------:R-:W-:Y:S02]  /*9680*/  MOV R189, R184 ;  /* 0x000000b800bd7202 */ /* 0x000fe40000000f00 */
[----:B------:R-:W-:-:S07]  /*9690*/  MOV R4, R5 ;  /* 0x0000000500047202 */ /* 0x000fce0000000f00 */
[----:B------:R-:W-:Y:S05]  /*96a0*/  WARPSYNC.COLLECTIVE R6, `(.L_x_6130) ;  /* 0x0000000006087348 */ /* 0x000fea0003c00000 */
[----:B------:R0:W1:Y:S02]  /*96b0*/  SHFL.UP P6, R5, R189, R209, R210 ;  /* 0x040000d1bd057389 */ /* 0x00006400000c00d2 */
[----:B01----:R-:W-:Y:S05]  /*96c0*/  ENDCOLLECTIVE ;  /* 0x000000000000791b */ /* 0x003fea0003800000 */
.L_x_6130:
        /* <DEDUP_REMOVED lines=8> */
.L_x_6131:
[----:B------:R-:W-:Y:S02]  /*9750*/  MOV R189, R180 ;  /* 0x000000b400bd7202 */ /* 0x000fe40000000f00 */
[----:B------:R-:W-:-:S07]  /*9760*/  MOV R4, R5 ;  /* 0x0000000500047202 */ /* 0x000fce0000000f00 */
[----:B------:R-:W-:Y:S05]  /*9770*/  WARPSYNC.COLLECTIVE R6, `(.L_x_6132) ;  /* 0x0000000006087348 */ /* 0x000fea0003c00000 */
[----:B------:R0:W1:Y:S02]  /*9780*/  SHFL.UP P6, R5, R189, R209, R210 ;  /* 0x040000d1bd057389 */ /* 0x00006400000c00d2 */
[----:B01----:R-:W-:Y:S05]  /*9790*/  ENDCOLLECTIVE ;  /* 0x000000000000791b */ /* 0x003fea0003800000 */
.L_x_6132:
        /* <DEDUP_REMOVED lines=8> */
.L_x_6133:
[----:B------:R-:W-:Y:S02]  /*9820*/  MOV R189, R4 ;  /* 0x0000000400bd7202 */ /* 0x000fe40000000f00 */
[----:B------:R-:W-:-:S07]  /*9830*/  MOV R182, R5 ;  /* 0x0000000500b67202 */ /* 0x000fce0000000f00 */
[----:B------:R-:W-:Y:S05]  /*9840*/  WARPSYNC.COLLECTIVE R6, `(.L_x_6134) ;  /* 0x0000000006087348 */ /* 0x000fea0003c00000 */
[----:B------:R0:W1:Y:S02]  /*9850*/  SHFL.UP P6, R5, R189, R209, R210 ;  /* 0x040000d1bd057389 */ /* 0x00006400000c00d2 */
[----:B01----:R-:W-:Y:S05]  /*9860*/  ENDCOLLECTIVE ;  /* 0x000000000000791b */ /* 0x003fea0003800000 */
.L_x_6134:
[----:B------:R-:W-:Y:S05]  /*9870*/  BRA `(.L_x_6135) ;  /* 0xffffffc400887947 */ /* 0x000fea000383ffff */
.L_x_6078:
        /* <DEDUP_REMOVED lines=8> */
.L_x_6137:
[----:B------:R-:W-:Y:S05]  /*9900*/  BSYNC B0 ;  /* 0x0000000000007941 */ /* 0x000fea0003800000 */
.L_x_6136:
[----:B------:R-:W-:Y:S05]  /*9910*/  BRA `(.L_x_6138) ;  /* 0xffffffc400787947 */ /* 0x000fea000383ffff */
.L_x_6079:
        /* <DEDUP_REMOVED lines=8> */
.L_x_6140:
[----:B------:R-:W-:Y:S05]  /*99a0*/  BSYNC B0 ;  /* 0x0000000000007941 */ /* 0x000fea0003800000 */
.L_x_6139:
[----:B------:R-:W-:Y:S05]  /*99b0*/  BRA `(.L_x_6141) ;  /* 0xffffffc400587947 */ /* 0x000fea000383ffff */
.L_x_6080:
        /* <DEDUP_REMOVED lines=8> */
.L_x_6143:
[----:B------:R-:W-:Y:S05]  /*9a40*/  BSYNC B0 ;  /* 0x0000000000007941 */ /* 0x000fea0003800000 */
.L_x_6142:
        /* <DEDUP_REMOVED lines=11> */
.L_x_6144:
[----:B------:R-:W-:Y:S05]  /*9b00*/  WARPSYNC.COLLECTIVE R6, `(.L_x_6145) ;  /* 0x0000000006087348 */ /* 0x000fea0003c00000 */
[----:B------:R0:W1:Y:S02]  /*9b10*/  SHFL.IDX P3, R223, R225, R226, R227 ;  /* 0x000000e2e1df7389 */ /* 0x00006400000600e3 */
[----:B01----:R-:W-:Y:S05]  /*9b20*/  ENDCOLLECTIVE ;  /* 0x000000000000791b */ /* 0x003fea0003800000 */
.L_x_6145:
[----:B------:R-:W-:Y:S02]  /*9b30*/  MOV R225, R9 ;  /* 0x0000000900e17202 */ /* 0x000fe40000000f00 */
[----:B------:R-:W-:Y:S02]  /*9b40*/  MOV R187, R5 ;  /* 0x0000000500bb7202 */ /* 0x000fe40000000f00 */
[----:B------:R-:W-:-:S07]  /*9b50*/  MOV R4, R223 ;  /* 0x000000df00047202 */ /* 0x000fce0000000f00 */
[----:B------:R-:W-:Y:S05]  /*9b60*/  WARPSYNC.COLLECTIVE R6, `(.L_x_6146) ;  /* 0x0000000006087348 */ /* 0x000fea0003c00000 */
[----:B------:R0:W1:Y:S02]  /*9b70*/  SHFL.IDX P3, R223, R225, R226, R227 ;  /* 0x000000e2e1df7389 */ /* 0x00006400000600e3 */
[----:B01----:R-:W-:Y:S05]  /*9b80*/  ENDCOLLECTIVE ;  /* 0x000000000000791b */ /* 0x003fea0003800000 */
.L_x_6146:
[----:B------:R-:W-:Y:S01]  /*9b90*/  MOV R5, R223 ;  /* 0x000000df00057202 */ /* 0x000fe20000000f00 */
[----:B------:R-:W-:Y:S06]  /*9ba0*/  BRA `(.L_x_6147) ;  /* 0xffffffc000f47947 */ /* 0x000fec000383ffff */
.L_x_6082:
        /* <DEDUP_REMOVED lines=9> */
.L_x_6148:
[----:B------:R-:W-:Y:S02]  /*9c40*/  MOV R229, R5 ;  /* 0x0000000500e57202 */ /* 0x000fe40000000f00 */
[----:B------:R-:W-:-:S07]  /*9c50*/  MOV R7, R221 ;  /* 0x000000dd00077202 */ /* 0x000fce0000000f00 */
[----:B------:R-:W-:Y:S05]  /*9c60*/  WARPSYNC.COLLECTIVE R6, `(.L_x_6149) ;  /* 0x0000000006087348 */ /* 0x000fea0003c00000 */
[----:B------:R0:W1:Y:S02]  /*9c70*/  SHFL.DOWN P2, R221, R229, R228, R231 ;  /* 0x080000e4e5dd7389 */ /* 0x00006400000400e7 */
[----:B01----:R-:W-:Y:S05]  /*9c80*/  ENDCOLLECTIVE ;  /* 0x000000000000791b */ /* 0x003fea0003800000 */
.L_x_6149:
        /* <DEDUP_REMOVED lines=11> */
.L_x_6150:
[----:B------:R-:W-:Y:S02]  /*9d40*/  MOV R229, R5 ;  /* 0x0000000500e57202 */ /* 0x000fe40000000f00 */
[----:B------:R-:W-:-:S07]  /*9d50*/  MOV R7, R221 ;  /* 0x000000dd00077202 */ /* 0x000fce0000000f00 */
[----:B------:R-:W-:Y:S05]  /*9d60*/  WARPSYNC.COLLECTIVE R6, `(.L_x_6151) ;  /* 0x0000000006087348 */ /* 0x000fea0003c00000 */
[----:B------:R0:W1:Y:S02]  /*9d70*/  SHFL.DOWN P2, R221, R229, R228, R231 ;  /* 0x080000e4e5dd7389 */ /* 0x00006400000400e7 */
[----:B01----:R-:W-:Y:S05]  /*9d80*/  ENDCOLLECTIVE ;  /* 0x000000000000791b */ /* 0x003fea0003800000 */
.L_x_6151:
        /* <DEDUP_REMOVED lines=11> */
.L_x_6152:
[----:B------:R-:W-:Y:S02]  /*9e40*/  MOV R229, R5 ;  /* 0x0000000500e57202 */ /* 0x000fe40000000f00 */
[----:B------:R-:W-:-:S07]  /*9e50*/  MOV R7, R221 ;  /* 0x000000dd00077202 */ /* 0x000fce0000000f00 */
[----:B------:R-:W-:Y:S05]  /*9e60*/  WARPSYNC.COLLECTIVE R6, `(.L_x_6153) ;  /* 0x0000000006087348 */ /* 0x000fea0003c00000 */
[----:B------:R0:W1:Y:S02]  /*9e70*/  SHFL.DOWN P2, R221, R229, R228, R231 ;  /* 0x080000e4e5dd7389 */ /* 0x00006400000400e7 */
[----:B01----:R-:W-:Y:S05]  /*9e80*/  ENDCOLLECTIVE ;  /* 0x000000000000791b */ /* 0x003fea0003800000 */
.L_x_6153:
        /* <DEDUP_REMOVED lines=11> */
.L_x_6154:
[----:B------:R-:W-:Y:S02]  /*9f40*/  MOV R229, R5 ;  /* 0x0000000500e57202 */ /* 0x000fe40000000f00 */
[----:B------:R-:W-:-:S07]  /*9f50*/  MOV R7, R221 ;  /* 0x000000dd00077202 */ /* 0x000fce0000000f00 */
[----:B------:R-:W-:Y:S05]  /*9f60*/  WARPSYNC.COLLECTIVE R6, `(.L_x_6155) ;  /* 0x0000000006087348 */ /* 0x000fea0003c00000 */
[----:B------:R0:W1:Y:S02]  /*9f70*/  SHFL.DOWN P2, R221, R229, R228, R231 ;  /* 0x080000e4e5dd7389 */ /* 0x00006400000400e7 */
[----:B01----:R-:W-:Y:S05]  /*9f80*/  ENDCOLLECTIVE ;  /* 0x000000000000791b */ /* 0x003fea0003800000 */
.L_x_6155:
        /* <DEDUP_REMOVED lines=11> */
.L_x_6156:
[----:B------:R-:W-:Y:S02]  /*a040*/  MOV R229, R5 ;  /* 0x0000000500e57202 */ /* 0x000fe40000000f00 */
[----:B------:R-:W-:-:S07]  /*a050*/  MOV R7, R221 ;  /* 0x000000dd00077202 */ /* 0x000fce0000000f00 */
[----:B------:R-:W-:Y:S05]  /*a060*/  WARPSYNC.COLLECTIVE R6, `(.L_x_6157) ;  /* 0x0000000006087348 */ /* 0x000fea0003c00000 */
[----:B------:R0:W1:Y:S02]  /*a070*/  SHFL.DOWN P2, R221, R229, R228, R231 ;  /* 0x080000e4e5dd7389 */ /* 0x00006400000400e7 */
[----:B01----:R-:W-:Y:S05]  /*a080*/  ENDCOLLECTIVE ;  /* 0x000000000000791b */ /* 0x003fea0003800000 */
.L_x_6157:
        /* <DEDUP_REMOVED lines=11> */
.L_x_6158:
[----:B------:R-:W-:Y:S02]  /*a140*/  ISETP.NE.AND P1, PT, R22, 0x1f, PT ;  /* 0x0000001f1600780c */ /* 0x000fe40003f25270 */
[----:B------:R-:W-:Y:S02]  /*a150*/  MOV R225, R5 ;  /* 0x0000000500e17202 */ /* 0x000fe40000000f00 */
[----:B------:R-:W-:-:S09]  /*a160*/  MOV R7, R223 ;  /* 0x000000df00077202 */ /* 0x000fd20000000f00 */
[----:B------:R-:W-:Y:S05]  /*a170*/  WARPSYNC.COLLECTIVE R6, `(.L_x_6159) ;  /* 0x0000000006087348 */ /* 0x000fea0003c00000 */
[----:B------:R0:W1:Y:S02]  /*a180*/  SHFL.IDX P3, R223, R225, R226, R227 ;  /* 0x000000e2e1df7389 */ /* 0x00006400000600e3 */
[----:B01----:R-:W-:Y:S05]  /*a190*/  ENDCOLLECTIVE ;  /* 0x000000000000791b */ /* 0x003fea0003800000 */
.L_x_6159:
[----:B------:R-:W-:Y:S05]  /*a1a0*/  WARPSYNC.COLLECTIVE R6, `(.L_x_6160) ;  /* 0x0000000006087348 */ /* 0x000fea0003c00000 */
[----:B------:R0:W1:Y:S02]  /*a1b0*/  SHFL.DOWN P2, R221, R229, R228, R231 ;  /* 0x080000e4e5dd7389 */ /* 0x00006400000400e7 */
[----:B01----:R-:W-:Y:S05]  /*a1c0*/  ENDCOLLECTIVE ;  /* 0x000000000000791b */ /* 0x003fea0003800000 */
.L_x_6160:
        /* <DEDUP_REMOVED lines=8> */
.L_x_6161:
[----:B------:R-:W-:-:S07]  /*a250*/  FMUL.FTZ R218, R8, R7 ;  /* 0x0000000708da7220 */ /* 0x000fce0000410000 */
[----:B------:R-:W-:Y:S05]  /*a260*/  WARPSYNC.COLLECTIVE R6, `(.L_x_6162) ;  /* 0x0000000006087348 */ /* 0x000fea0003c00000 */
[----:B------:R0:W1:Y:S02]  /*a270*/  SHFL.IDX P3, R223, R225, R226, R227 ;  /* 0x000000e2e1df7389 */ /* 0x00006400000600e3 */
[----:B01----:R-:W-:Y:S05]  /*a280*/  ENDCOLLECTIVE ;  /* 0x000000000000791b */ /* 0x003fea0003800000 */
.L_x_6162:
[----:B------:R-:W-:Y:S02]  /*a290*/  MOV R225, R9 ;  /* 0x0000000900e17202 */ /* 0x000fe40000000f00 */
[----:B------:R-:W-:-:S07]  /*a2a0*/  MOV R222, R223 ;  /* 0x000000df00de7202 */ /* 0x000fce0000000f00 */
[----:B------:R-:W-:Y:S05]  /*a2b0*/  WARPSYNC.COLLECTIVE R6, `(.L_x_6163) ;  /* 0x0000000006087348 */ /* 0x000fea0003c00000 */
[----:B------:R0:W1:Y:S02]  /*a2c0*/  SHFL.IDX P3, R223, R225, R226, R227 ;  /* 0x000000e2e1df7389 */ /* 0x00006400000600e3 */
[----:B01----:R-:W-:Y:S05]  /*a2d0*/  ENDCOLLECTIVE ;  /* 0x000000000000791b */ /* 0x003fea0003800000 */
.L_x_6163:
[----:B------:R-:W-:Y:S05]  /*a2e0*/  BRA `(.L_x_6164) ;  /* 0xffffffc000ec7947 */ /* 0x000fea000383ffff */
.L_x_6165:
        /* <DEDUP_REMOVED lines=9> */
.L_x_10467:


//--------------------- .text._Z25selective_scan_bwd_kernelI32Selective_Scan_bwd_kernel_traitsILi64ELi16ELb1ELb1ELb1ELb0ELb0EN3c108BFloat16EfEEv12SSMParamsBwd --------------------------
	.section	.text._Z25selective_scan_bwd_kernelI32Selective_Scan_bwd_kernel_traitsILi64ELi16ELb1ELb1ELb1ELb0ELb0EN3c108BFloat16EfEEv12SSMParamsBwd,"ax",@progbits
	.align	128
        .global         _Z25selective_scan_bwd_kernelI32Selective_Scan_bwd_kernel_traitsILi64ELi16ELb1ELb1ELb1ELb0ELb0EN3c108BFloat16EfEEv12SSMParamsBwd
        .type           _Z25selective_scan_bwd_kernelI32Selective_Scan_bwd_kernel_traitsILi64ELi16ELb1ELb1ELb1ELb0ELb0EN3c108BFloat16EfEEv12SSMParamsBwd,@function
        .size           _Z25selective_scan_bwd_kernelI32Selective_Scan_bwd_kernel_traitsILi64ELi16ELb1ELb1ELb1ELb0ELb0EN3c108BFloat16EfEEv12SSMParamsBwd,(.L_x_10468 - _Z25selective_scan_bwd_kernelI32Selective_Scan_bwd_kernel_traitsILi64ELi16ELb1ELb1ELb1ELb0ELb0EN3c108BFloat16EfEEv12SSMParamsBwd)
        .other          _Z25selective_scan_bwd_kernelI32Selective_Scan_bwd_kernel_traitsILi64ELi16ELb1ELb1ELb1ELb0ELb0EN3c108BFloat16EfEEv12SSMParamsBwd,@"STO_CUDA_ENTRY STV_DEFAULT"
_Z25selective_scan_bwd_kernelI32Selective_Scan_bwd_kernel_traitsILi64ELi16ELb1ELb1ELb1ELb0ELb0EN3c108BFloat16EfEEv12SSMParamsBwd:
.text._Z25selective_scan_bwd_kernelI32Selective_Scan_bwd_kernel_traitsILi64ELi16ELb1ELb1ELb1ELb0ELb0EN3c108BFloat16EfEEv12SSMParamsBwd:
        /* <DEDUP_REMOVED lines=21> */
[----:B------:R-:W0:Y:S01]  /*0150*/  LDCU UR23, c[0x0][0x394] ;  /* 0x00007280ff1777ac */ /* 0x000e220008000800 */
[----:B------:R-:W0:Y:S01]  /*0160*/  LDC.64 R12, c[0x0][0x448] ;  /* 0x00011200ff0c7b82 */ /* 0x000e220000000a00 */
[----:B---3--:R-:W-:Y:S02]  /*0170*/  @UP0 ULEA UR4, UP2, UR26, UR4, 0x2 ;  /* 0x000000041a040291 */ /* 0x008fe4000f8410ff */
[----:B------:R-:W-:Y:S02]  /*0180*/  @UP1 ULEA UR6, UP3, UR26, UR6, 0x2 ;  /* 0x000000061a061291 */ /* 0x000fe4000f8610ff */
[----:B------:R-:W-:Y:S01]  /*0190*/  @UP0 ULEA.HI.X UR5, UR26, UR5, URZ, 0x2, UP2 ;  /* 0x000000051a050291 */ /* 0x000fe200090f14ff */
[----:B-1----:R-:W1:Y:S01]  /*01a0*/  MUFU.RCP R0, R0 ;  /* 0x0000000000007308 */ /* 0x002e620000001000 */
[----:B------:R-:W-:Y:S01]  /*01b0*/  MOV R2, UR4 ;  /* 0x0000000400027c02 */ /* 0x000fe20008000f00 */
[----:B------:R-:W-:Y:S01]  /*01c0*/  @UP1 ULEA.HI.X UR7, UR26, UR7, URZ, 0x2, UP3 ;  /* 0x000000071a071291 */ /* 0x000fe200098f14ff */
[----:B------:R-:W-:Y:S01]  /*01d0*/  MOV R4, UR6 ;  /* 0x0000000600047c02 */ /* 0x000fe20008000f00 */
[----:B------:R-:W3:Y:S01]  /*01e0*/  LDC.64 R14, c[0x0][0x450] ;  /* 0x00011400ff0e7b82 */ /* 0x000ee20000000a00 */
[----:B------:R-:W-:-:S03]  /*01f0*/  MOV R3, UR5 ;  /* 0x0000000500037c02 */ /* 0x000fc60008000f00 */
[----:B------:R-:W-:Y:S02]  /*0200*/  MOV R5, UR7 ;  /* 0x0000000700057c02 */ /* 0x000fe40008000f00 */
[----:B----4-:R-:W5:Y:S01]  /*0210*/  @P0 LDG.E R92, desc[UR24][R2.64] ;  /* 0x00000018025c0981 */ /* 0x010f62000c1e1900 */
[----:B-1----:R-:W-:Y:S01]  /*0220*/  IADD3 R6, PT, PT, R0, 0xffffffe, RZ ;  /* 0x0ffffffe00067810 */ /* 0x002fe20007ffe0ff */
[----:B------:R-:W-:Y:S02]  /*0230*/  UIMAD.WIDE.U32 UR4, UR27, UR12, URZ ;  /* 0x0000000c1b0472a5 */ /* 0x000fe4000f8e00ff */
[----:B------:R1:W5:Y:S01]  /*0240*/  @P1 LDG.E R90, desc[UR24][R4.64] ;  /* 0x00000018045a1981 */ /* 0x000362000c1e1900 */
[----:B------:R-:W-:Y:S01]  /*0250*/  UIMAD.WIDE.U32 UR8, UR27, UR28, URZ ;  /* 0x0000001c1b0872a5 */ /* 0x000fe2000f8e00ff */
[----:B------:R4:W0:Y:S01]  /*0260*/  F2I.FTZ.U32.TRUNC.NTZ R7, R6 ;  /* 0x0000000600077305 */ /* 0x000822000021f000 */
[----:B------:R-:W-:Y:S01]  /*0270*/  UIMAD UR5, UR27, UR13, UR5 ;  /* 0x0000000d1b0572a4 */ /* 0x000fe2000f8e0205 */
[----:B------:R-:W-:Y:S01]  /*0280*/  HFMA2 R88, -RZ, RZ, 0, 0 ;  /* 0x00000000ff587431 */ /* 0x000fe200000001ff */
[----:B------:R-:W0:Y:S01]  /*0290*/  LDCU.64 UR12, c[0x0][0x498] ;  /* 0x00009300ff0c77ac */ /* 0x000e220008000a00 */
[----:B------:R-:W-:Y:S01]  /*02a0*/  MOV R103, RZ ;  /* 0x000000ff00677202 */ /* 0x000fe20000000f00 */
[----:B------:R-:W-:Y:S01]  /*02b0*/  UIMAD.WIDE.U32 UR10, UR26, UR14, UR4 ;  /* 0x0000000e1a0a72a5 */ /* 0x000fe2000f8e0004 */
[----:B-1----:R-:W1:Y:S01]  /*02c0*/  LDC.64 R4, c[0x0][0x3c8] ;  /* 0x0000f200ff047b82 */ /* 0x002e620000000a00 */
[----:B----4-:R-:W-:Y:S01]  /*02d0*/  HFMA2 R6, -RZ, RZ, 0, 0 ;  /* 0x00000000ff067431 */ /* 0x010fe200000001ff */
[----:B--2---:R-:W-:-:S04]  /*02e0*/  UISETP.NE.U32.AND UP0, UPT, UR20, URZ, UPT ;  /* 0x000000ff1400728c */ /* 0x004fc8000bf05070 */
[----:B------:R-:W2:Y:S01]  /*02f0*/  LDCU.128 UR4, c[0x0][0x4a0] ;  /* 0x00009400ff0477ac */ /* 0x000ea20008000c00 */
[----:B0-----:R-:W-:Y:S01]  /*0300*/  IADD3 R0, PT, PT, RZ, -R7, RZ ;  /* 0x80000007ff007210 */ /* 0x001fe20007ffe0ff */
[----:B------:R-:W-:Y:S02]  /*0310*/  UIMAD UR22, UR26, UR15, UR11 ;  /* 0x0000000f1a1672a4 */ /* 0x000fe4000f8e020b */
[----:B------:R-:W-:Y:S02]  /*0320*/  UIMAD UR9, UR27, UR29, UR9 ;  /* 0x0000001d1b0972a4 */ /* 0x000fe4000f8e0209 */
[----:B------:R-:W-:Y:S01]  /*0330*/  IMAD R3, R0, R9, RZ ;  /* 0x0000000900037224 */ /* 0x000fe200078e02ff */
[----:B------:R-:W-:Y:S01]  /*0340*/  IABS R0, UR26 ;  /* 0x0000001a00007c13 */ /* 0x000fe20008000000 */
[----:B------:R-:W-:Y:S02]  /*0350*/  UIMAD.WIDE.U32 UR18, UR27, UR12, URZ ;  /* 0x0000000c1b1272a5 */ /* 0x000fe4000f8e00ff */
[----:B------:R-:W-:Y:S01]  /*0360*/  IMAD.HI.U32 R6, R7, R3, R6 ;  /* 0x0000000307067227 */ /* 0x000fe200078e0006 */
[----:B------:R-:W-:-:S02]  /*0370*/  UISETP.NE.AND.EX UP0, UPT, UR21, URZ, UPT, UP0 ;  /* 0x000000ff1500728c */ /* 0x000fc4000bf05300 */
[----:B------:R-:W-:Y:S01]  /*0380*/  UIMAD UR19, UR27, UR13, UR19 ;  /* 0x0000000d1b1372a4 */ /* 0x000fe2000f8e0213 */
[----:B------:R-:W0:Y:S02]  /*0390*/  LDCU.128 UR12, c[0x0][0x460] ;  /* 0x00008c00ff0c77ac */ /* 0x000e240008000c00 */
[----:B------:R-:W-:Y:S01]  /*03a0*/  IMAD.HI.U32 R6, R6, R0, RZ ;  /* 0x0000000006067227 */ /* 0x000fe200078e00ff */
[----:B------:R-:W4:Y:S04]  /*03b0*/  LDCU.64 UR28, c[0x0][0x3b0] ;  /* 0x00007600ff1c77ac */ /* 0x000f280008000a00 */
[----:B------:R-:W-:Y:S01]  /*03c0*/  IADD3 R2, PT, PT, -R6, RZ, RZ ;  /* 0x000000ff06027210 */ /* 0x000fe20007ffe1ff */
[----:B------:R-:W-:Y:S02]  /*03d0*/  UIMAD.WIDE.U32 UR16, UR26, UR30, UR8 ;  /* 0x0000001e1a1072a5 */ /* 0x000fe4000f8e0008 */
[----:B------:R-:W-:-:S02]  /*03e0*/  ULEA UR32, UR23, 0xfffffc00, 0xa ;  /* 0xfffffc0017207891 */ /* 0x000fc4000f8e50ff */
[C---:B------:R-:W-:Y:S01]  /*03f0*/  IMAD R0, R9.reuse, R2, R0 ;  /* 0x0000000209007224 */ /* 0x040fe200078e0200 */
[----:B------:R-:W-:Y:S01]  /*0400*/  LOP3.LUT R2, R8, UR26, RZ, 0x3c, !PT ;  /* 0x0000001a08027c12 */ /* 0x000fe2000f8e3cff */
[----:B------:R-:W-:Y:S02]  /*0410*/  UIMAD UR11, UR26, UR31, UR17 ;  /* 0x0000001f1a0b72a4 */ /* 0x000fe4000f8e0211 */
[----:B------:R-:W-:Y:S01]  /*0420*/  USHF.R.S32.HI UR33, URZ, 0x1f, UR32 ;  /* 0x0000001fff217899 */ /* 0x000fe20008011420 */
[----:B------:R-:W-:Y:S01]  /*0430*/  ISETP.GT.U32.AND P1, PT, R9, R0, PT ;  /* 0x000000000900720c */ /* 0x000fe20003f24070 */
[----:B------:R-:W-:Y:S01]  /*0440*/  UIADD3 UR17, UP3, UPT, UR32, UR16, URZ ;  /* 0x0000001020117290 */ /* 0x000fe2000ff7e0ff */
[----:B------:R-:W-:Y:S01]  /*0450*/  ISETP.GE.AND P2, PT, R2, RZ, PT ;  /* 0x000000ff0200720c */ /* 0x000fe20003f46270 */
[----:B--2---:R-:W-:Y:S01]  /*0460*/  UIMAD.WIDE.U32 UR8, UR26, UR6, URZ ;  /* 0x000000061a0872a5 */ /* 0x004fe2000f8e00ff */
[----:B------:R-:W2:Y:S01]  /*0470*/  @UP0 LDCU UR6, c[0x0][0x384] ;  /* 0x00007080ff0607ac */ /* 0x000ea20008000800 */
[----:B------:R-:W-:Y:S01]  /*0480*/  UIMAD.WIDE.U32 UR18, UR26, UR4, UR18 ;  /* 0x000000041a1272a5 */ /* 0x000fe2000f8e0012 */
[----:B------:R-:W3:Y:S07]  /*0490*/  LDCU.64 UR30, c[0x0][0x3d0] ;  /* 0x00007a00ff1e77ac */ /* 0x000eee0008000a00 */
[----:B------:R-:W-:-:S02]  /*04a0*/  @!P1 IADD3 R0, PT, PT, R0, -R9, RZ ;  /* 0x8000000900009210 */ /* 0x000fc40007ffe0ff */
[----:B------:R-:W-:Y:S01]  /*04b0*/  @!P1 IADD3 R6, PT, PT, R6, 0x1, RZ ;  /* 0x0000000106069810 */ /* 0x000fe20007ffe0ff */
[----:B0-----:R-:W-:Y:S01]  /*04c0*/  ULEA UR16, UP4, UR17, UR14, 0x1 ;  /* 0x0000000e11107291 */ /* 0x001fe2000f8808ff */
[----:B------:R-:W-:Y:S01]  /*04d0*/  ISETP.GE.U32.AND P0, PT, R0, R9, PT ;  /* 0x000000090000720c */ /* 0x000fe20003f06070 */
[----:B------:R-:W-:Y:S01]  /*04e0*/  UIADD3.X UR4, UPT, UPT, UR33, UR11, URZ, UP3, !UPT ;  /* 0x0000000b21047290 */ /* 0x000fe20009ffe4ff */
[----:B------:R-:W-:Y:S01]  /*04f0*/  ISETP.NE.AND P1, PT, R8, RZ, PT ;  /* 0x000000ff0800720c */ /* 0x000fe20003f25270 */
[----:B------:R-:W-:Y:S02]  /*0500*/  UIADD3 UR10, UP1, UPT, UR32, UR10, URZ ;  /* 0x0000000a200a7290 */ /* 0x000fe4000ff3e0ff */
[----:B------:R-:W-:Y:S02]  /*0510*/  UIMAD UR20, UR26, UR5, UR19 ;  /* 0x000000051a1472a4 */ /* 0x000fe4000f8e0213 */
[----:B------:R-:W-:Y:S02]  /*0520*/  ULEA.HI.X UR17, UR17, UR15, UR4, 0x1, UP4 ;  /* 0x0000000f11117291 */ /* 0x000fe4000a0f0c04 */
[----:B------:R-:W-:-:S02]  /*0530*/  ULEA UR21, UP2, UR10, UR12, 0x1 ;  /* 0x0000000c0a157291 */ /* 0x000fc4000f8408ff */
[----:B----4-:R-:W-:Y:S02]  /*0540*/  UIMAD.WIDE.U32 UR4, UR27, UR28, URZ ;  /* 0x0000001c1b0472a5 */ /* 0x010fe4000f8e00ff */
[----:B------:R-:W-:Y:S01]  /*0550*/  @P0 IADD3 R6, PT, PT, R6, 0x1, RZ ;  /* 0x0000000106060810 */ /* 0x000fe20007ffe0ff */
[----:B------:R-:W0:Y:S03]  /*0560*/  @UP0 LDCU UR12, c[0x0][0x38c] ;  /* 0x00007180ff0c07ac */ /* 0x000e260008000800 */
[----:B------:R-:W-:Y:S01]  /*0570*/  MOV R17, R6 ;  /* 0x0000000600117202 */ /* 0x000fe20000000f00 */
[----:B------:R-:W-:Y:S01]  /*0580*/  UIMAD UR5, UR27, UR29, UR5 ;  /* 0x0000001d1b0572a4 */ /* 0x000fe2000f8e0205 */
[----:B------:R-:W4:Y:S02]  /*0590*/  @UP0 LDCU.64 UR28, c[0x0][0x480] ;  /* 0x00009000ff1c07ac */ /* 0x000f240008000a00 */
[----:B------:R-:W-:-:S02]  /*05a0*/  @!P2 IADD3 R17, PT, PT, -R17, RZ, RZ ;  /* 0x000000ff1111a210 */ /* 0x000fc40007ffe1ff */
[----:B------:R-:W-:Y:S01]  /*05b0*/  @!P1 LOP3.LUT R17, RZ, R8, RZ, 0x33, !PT ;  /* 0x00000008ff119212 */ /* 0x000fe200078e33ff */
[----:B------:R-:W-:Y:S02]  /*05c0*/  UIADD3.X UR22, UPT, UPT, UR33, UR22, URZ, UP1, !UPT ;  /* 0x0000001621167290 */ /* 0x000fe40008ffe4ff */
[----:B--2---:R-:W-:Y:S01]  /*05d0*/  @UP0 UIMAD UR6, UR27, UR6, UR26 ;  /* 0x000000061b0602a4 */ /* 0x004fe2000f8e021a */
[----:B------:R-:W-:Y:S01]  /*05e0*/  SHF.R.S32.HI R19, RZ, 0x1f, R17 ;  /* 0x0000001fff137819 */ /* 0x000fe20000011411 */
[----:B------:R-:W-:Y:S02]  /*05f0*/  ULEA.HI.X UR22, UR10, UR13, UR22, 0x1, UP2 ;  /* 0x0000000d0a167291 */ /* 0x000fe400090f0c16 */
[----:B---3--:R-:W-:Y:S02]  /*0600*/  UIMAD.WIDE.U32 UR10, UR27, UR30, URZ ;  /* 0x0000001e1b0a72a5 */ /* 0x008fe4000f8e00ff */
[----:B------:R-:W-:Y:S01]  /*0610*/  @UP0 UIMAD UR6, UR6, UR23, URZ ;  /* 0x00000017060602a4 */ /* 0x000fe2000f8e02ff */
[C---:B------:R-:W-:Y:S01]  /*0620*/  IMAD R2, R19.reuse, R10, RZ ;  /* 0x0000000a13027224 */ /* 0x040fe200078e02ff */
[----:B------:R-:W2:Y:S01]  /*0630*/  LDCU.64 UR14, c[0x0][0x528] ;  /* 0x0000a500ff0e77ac */ /* 0x000ea20008000a00 */
[----:B-1----:R-:W-:-:S02]  /*0640*/  IMAD R0, R19, R4, RZ ;  /* 0x0000000413007224 */ /* 0x002fc400078e02ff */
[C---:B------:R-:W-:Y:S01]  /*0650*/  IMAD R9, R17.reuse, R11, R2 ;  /* 0x0000000b11097224 */ /* 0x040fe200078e0202 */
[----:B------:R-:W-:Y:S01]  /*0660*/  UIMAD UR11, UR27, UR31, UR11 ;  /* 0x0000001f1b0b72a4 */ /* 0x000fe2000f8e020b */
[C---:B------:R-:W-:Y:S01]  /*0670*/  IMAD R7, R17.reuse, R5, R0 ;  /* 0x0000000511077224 */ /* 0x040fe200078e0200 */
[----:B0-----:R-:W-:Y:S01]  /*0680*/  @UP0 UIMAD UR6, UR6, UR12, URZ ;  /* 0x0000000c060602a4 */ /* 0x001fe2000f8e02ff */
[C---:B------:R-:W-:Y:S01]  /*0690*/  IMAD.WIDE.U32 R2, R17.reuse, R4, UR4 ;  /* 0x0000000411027e25 */ /* 0x040fe2000f8e0004 */
[----:B------:R-:W-:Y:S01]  /*06a0*/  UMOV UR4, URZ ;  /* 0x000000ff00047c82 */ /* 0x000fe20008000000 */
[----:B------:R-:W-:Y:S01]  /*06b0*/  UMOV UR5, URZ ;  /* 0x000000ff00057c82 */ /* 0x000fe20008000000 */
[----:B----4-:R-:W-:Y:S01]  /*06c0*/  @UP0 UIMAD.WIDE UR4, UR6, 0x8, UR28 ;  /* 0x00000008060408a5 */ /* 0x010fe2000f8e021c */
[----:B------:R-:W-:Y:S01]  /*06d0*/  IMAD.WIDE.U32 R4, R17, R10, UR10 ;  /* 0x0000000a11047e25 */ /* 0x000fe2000f8e000a */
[----:B------:R-:W-:Y:S01]  /*06e0*/  UISETP.GE.AND UP0, UPT, UR23, 0x1, UPT ;  /* 0x000000011700788c */ /* 0x000fe2000bf06270 */
[----:B------:R-:W-:Y:S01]  /*06f0*/  IADD3 R99, P0, PT, R2, UR32, RZ ;  /* 0x0000002002637c10 */ /* 0x000fe2000ff1e0ff */
[----:B------:R-:W-:Y:S01]  /*0700*/  UIADD3 UR18, UP1, UPT, UR32, UR18, URZ ;  /* 0x0000001220127290 */ /* 0x000fe2000ff3e0ff */
[----:B------:R-:W-:Y:S01]  /*0710*/  IADD3 R2, PT, PT, R3, R7, RZ ;  /* 0x0000000703027210 */ /* 0x000fe20007ffe0ff */
[----:B------:R-:W-:Y:S01]  /*0720*/  UIMAD UR7, UR26, UR7, UR9 ;  /* 0x000000071a0772a4 */ /* 0x000fe2000f8e0209 */
[----:B------:R-:W-:Y:S01]  /*0730*/  IADD3 R95, P2, PT, R4, UR32, RZ ;  /* 0x00000020045f7c10 */ /* 0x000fe2000ff5e0ff */
[----:B------:R-:W-:Y:S01]  /*0740*/  UIADD3.X UR20, UPT, UPT, UR33, UR20, URZ, UP1, !UPT ;  /* 0x0000001421147290 */ /* 0x000fe20008ffe4ff */
[----:B------:R-:W-:Y:S01]  /*0750*/  IADD3 R0, PT, PT, R5, R9, RZ ;  /* 0x0000000905007210 */ /* 0x000fe20007ffe0ff */
[----:B--2---:R-:W-:Y:S01]  /*0760*/  ULEA UR19, UP1, UR18, UR14, 0x1 ;  /* 0x0000000e12137291 */ /* 0x004fe2000f8208ff */
[----:B------:R-:W-:-:S02]  /*0770*/  LEA R101, P1, R99, R12, 0x1 ;  /* 0x0000000c63657211 */ /* 0x000fc400078208ff */
[----:B------:R-:W-:Y:S01]  /*0780*/  LEA R97, P3, R95, R14, 0x1 ;  /* 0x0000000e5f617211 */ /* 0x000fe200078608ff */
[----:B------:R-:W-:Y:S01]  /*0790*/  ULEA.HI.X UR20, UR18, UR15, UR20, 0x1, UP1 ;  /* 0x0000000f12147291 */ /* 0x000fe200088f0c14 */
[----:B------:R-:W-:Y:S02]  /*07a0*/  IADD3.X R2, PT, PT, R2, UR33, RZ, P0, !PT ;  /* 0x0000002102027c10 */ /* 0x000fe400087fe4ff */
[----:B------:R-:W-:Y:S02]  /*07b0*/  IADD3.X R0, PT, PT, R0, UR33, RZ, P2, !PT ;  /* 0x0000002100007c10 */ /* 0x000fe400097fe4ff */
[----:B------:R-:W-:Y:S02]  /*07c0*/  LEA.HI.X R99, R99, R13, R2, 0x1, P1 ;  /* 0x0000000d63637211 */ /* 0x000fe400008f0c02 */
        /* <DEDUP_REMOVED lines=9> */
[----:B------:R-:W3:Y:S01]  /*0860*/  LDC.64 R8, c[0x0][0x4d8] ;  /* 0x00013600ff087b82 */ /* 0x000ee20000000a00 */
[----:B------:R-:W4:Y:S01]  /*0870*/  LDCU.64 UR12, c[0x0][0x3a0] ;  /* 0x00007400ff0c77ac */ /* 0x000f220008000a00 */
[----:B------:R-:W-:-:S06]  /*0880*/  UMOV UR6, 0x400 ;  /* 0x0000040000067882 */ /* 0x000fcc0000000000 */
[----:B------:R-:W2:Y:S01]  /*0890*/  S2UR UR18, SR_CgaCtaId ;  /* 0x00000000001279c3 */ /* 0x000ea20000008800 */
[----:B-1----:R-:W-:-:S04]  /*08a0*/  IMAD R0, R19, UR14, RZ ;  /* 0x0000000e13007c24 */ /* 0x002fc8000f8e02ff */
[----:B------:R-:W-:Y:S01]  /*08b0*/  IMAD R67, R17, UR15, R0 ;  /* 0x0000000f11437c24 */ /* 0x000fe2000f8e0200 */
[----:B------:R-:W-:Y:S01]  /*08c0*/  UMOV UR15, UR22 ;  /* 0x00000016000f7c82 */ /* 0x000fe20008000000 */
[----:B----4-:R-:W-:Y:S01]  /*08d0*/  UIMAD.WIDE.U32 UR10, UR26, UR12, URZ ;  /* 0x0000000c1a0a72a5 */ /* 0x010fe2000f8e00ff */
[----:B------:R-:W1:Y:S01]  /*08e0*/  LDCU UR12, c[0x0][0x394] ;  /* 0x00007280ff0c77ac */ /* 0x000e620008000800 */
[--C-:B0-----:R-:W-:Y:S01]  /*08f0*/  IMAD.WIDE.U32 R2, R6, UR27, R30.reuse ;  /* 0x0000001b06027c25 */ /* 0x101fe2000f8e001e */
[C---:B------:R-:W-:Y:S01]  /*0900*/  SHF.L.U32 R91, R30.reuse, 0x1, RZ ;  /* 0x000000011e5b7819 */ /* 0x040fe200000006ff */
[----:B------:R-:W-:Y:S01]  /*0910*/  UIMAD UR13, UR26, UR13, UR11 ;  /* 0x0000000d1a0d72a4 */ /* 0x000fe2000f8e020b */
[----:B------:R-:W-:Y:S01]  /*0920*/  IADD3 R11, PT, PT, R30, 0xc0, RZ ;  /* 0x000000c01e0b7810 */ /* 0x000fe20007ffe0ff */
[----:B---3--:R-:W-:Y:S01]  /*0930*/  IMAD.WIDE.U32 R4, R8, UR27, R30 ;  /* 0x0000001b08047c25 */ /* 0x008fe2000f8e001e */
[C---:B------:R-:W-:Y:S02]  /*0940*/  IADD3 R13, PT, PT, R30.reuse, 0x100, RZ ;  /* 0x000001001e0d7810 */ /* 0x040fe40007ffe0ff */
[C---:B------:R-:W-:Y:S01]  /*0950*/  IADD3 R15, PT, PT, R30.reuse, 0x140, RZ ;  /* 0x000001401e0f7810 */ /* 0x040fe20007ffe0ff */
[----:B------:R-:W-:Y:S01]  /*0960*/  IMAD R3, R7, UR27, R3 ;  /* 0x0000001b07037c24 */ /* 0x000fe2000f8e0203 */
[----:B--2---:R-:W-:Y:S01]  /*0970*/  ULEA UR6, UR18, UR6, 0x18 ;  /* 0x0000000612067291 */ /* 0x004fe2000f8ec0ff */
[----:B------:R-:W-:Y:S01]  /*0980*/  IMAD R5, R9, UR27, R5 ;  /* 0x0000001b09057c24 */ /* 0x000fe2000f8e0205 */
[C---:B------:R-:W-:Y:S01]  /*0990*/  IADD3 R7, PT, PT, R30.reuse, 0x40, RZ ;  /* 0x000000401e077810 */ /* 0x040fe20007ffe0ff */
[----:B------:R-:W-:Y:S01]  /*09a0*/  IMAD R6, R19, UR28, RZ ;  /* 0x0000001c13067c24 */ /* 0x000fe2000f8e02ff */
[C---:B------:R-:W-:Y:S01]  /*09b0*/  IADD3 R9, PT, PT, R30.reuse, 0x80, RZ ;  /* 0x000000801e097810 */ /* 0x040fe20007ffe0ff */
[C---:B------:R-:W-:Y:S01]  /*09c0*/  IMAD.WIDE.U32 R28, R17.reuse, UR14, R2 ;  /* 0x0000000e111c7c25 */ /* 0x040fe2000f8e0002 */
[C---:B------:R-:W-:Y:S01]  /*09d0*/  IADD3 R19, PT, PT, R30.reuse, 0x1c0, RZ ;  /* 0x000001c01e137810 */ /* 0x040fe20007ffe0ff */
[----:B------:R-:W-:Y:S01]  /*09e0*/  UIADD3 UR18, UPT, UPT, UR6, 0x1080, URZ ;  /* 0x0000108006127890 */ /* 0x000fe2000fffe0ff */
[C---:B------:R-:W-:Y:S01]  /*09f0*/  IADD3 R21, PT, PT, R30.reuse, 0x240, RZ ;  /* 0x000002401e157810 */ /* 0x040fe20007ffe0ff */
[C---:B------:R-:W-:Y:S01]  /*0a00*/  IMAD R39, R17.reuse, UR29, R6 ;  /* 0x0000001d11277c24 */ /* 0x040fe2000f8e0206 */
[C---:B------:R-:W-:Y:S01]  /*0a10*/  IADD3 R23, PT, PT, R30.reuse, 0x280, RZ ;  /* 0x000002801e177810 */ /* 0x040fe20007ffe0ff */
[----:B------:R-:W-:Y:S01]  /*0a20*/  IMAD.WIDE.U32 R2, R17, UR28, R4 ;  /* 0x0000001c11027c25 */ /* 0x000fe2000f8e0004 */
[C---:B------:R-:W-:Y:S01]  /*0a30*/  SHF.L.U32 R5, R30.reuse, 0x4, RZ ;  /* 0x000000041e057819 */ /* 0x040fe200000006ff */
        /* <DEDUP_REMOVED lines=8> */
[----:B------:R-:W-:Y:S02]  /*0ac0*/  LOP3.LUT R91, R91, 0x7c0, RZ, 0xc0, !PT ;  /* 0x000007c05b5b7812 */ /* 0x000fe400078ec0ff */
[C---:B------:R-:W-:Y:S02]  /*0ad0*/  LEA R89, R30.reuse, UR6, 0x3 ;  /* 0x000000061e597c11 */ /* 0x040fe4000f8e18ff */
        /* <DEDUP_REMOVED lines=17> */
[----:B------:R-:W-:Y:S02]  /*0bf0*/  LEA.HI R70, R93, R30, RZ, 0x1b ;  /* 0x0000001e5d467211 */ /* 0x000fe400078fd8ff */
[C---:B------:R-:W-:Y:S02]  /*0c00*/  LOP3.LUT R166, R30.reuse, 0x1f, RZ, 0xc0, !PT ;  /* 0x0000001f1ea67812 */ /* 0x040fe400078ec0ff */
[----:B------:R-:W-:Y:S02]  /*0c10*/  LOP3.LUT R69, R91, 0x1f, R30, 0xf8, !PT ;  /* 0x0000001f5b457812 */ /* 0x000fe400078ef81e */
[----:B------:R-:W-:Y:S02]  /*0c20*/  LEA R68, R30, R89, 0x3 ;  /* 0x000000591e447211 */ /* 0x000fe400078e18ff */
[----:B------:R-:W-:-:S02]  /*0c30*/  IADD3 R67, PT, PT, R29, R67, RZ ;  /* 0x000000431d437210 */ /* 0x000fc40007ffe0ff */
[----:B------:R-:W-:Y:S02]  /*0c40*/  IADD3 R66, PT, PT, R3, R39, RZ ;  /* 0x0000002703427210 */ /* 0x000fe40007ffe0ff */
        /* <DEDUP_REMOVED lines=18> */
[----:B------:R-:W-:Y:S01]  /*0d70*/  UMOV UR18, UR19 ;  /* 0x0000001300127c82 */ /* 0x000fe20008000000 */
[----:B-1----:R-:W-:-:S05]  /*0d80*/  UMOV UR19, UR20 ;  /* 0x0000001400137c82 */ /* 0x002fca0008000000 */
.L_x_6213:
        /* <DEDUP_REMOVED lines=77> */
[----:B------:R-:W-:Y:S01]  /*1260*/  PRMT R137, R17, 0x7632, R137 ;  /* 0x0000763211897816 */ /* 0x000fe20000000089 */
[----:B------:R-:W-:Y:S01]  /*1270*/  FFMA.FTZ R88, R155, R144, R88 ;  /* 0x000000909b587223 */ /* 0x000fe20000010058 */
[----:B------:R-:W-:Y:S01]  /*1280*/  SHF.L.U32 R153, R17, 0x10, RZ ;  /* 0x0000001011997819 */ /* 0x000fe200000006ff */
[----:B-----5:R-:W-:Y:S01]  /*1290*/  FMUL.FTZ R113, R155, R92 ;  /* 0x0000005c9b717220 */ /* 0x020fe20000410000 */
[----:B------:R-:W-:Y:S01]  /*12a0*/  SHF.L.U32 R137, R137, 0x10, RZ ;  /* 0x0000001089897819 */ /* 0x000fe200000006ff */
[----:B------:R-:W-:Y:S01]  /*12b0*/  FFMA.FTZ R88, R139, R128, R88 ;  /* 0x000000808b587223 */ /* 0x000fe20000010058 */
[C---:B------:R-:W-:Y:S01]  /*12c0*/  PRMT R135, R18.reuse, 0x7632, R135 ;  /* 0x0000763212877816 */ /* 0x040fe20000000087 */
[C---:B------:R-:W-:Y:S01]  /*12d0*/  FMUL.FTZ R115, R153.reuse, R92 ;  /* 0x0000005c99737220 */ /* 0x040fe20000410000 */
[----:B------:R-:W-:Y:S01]  /*12e0*/  SHF.L.U32 R151, R18, 0x10, RZ ;  /* 0x0000001012977819 */ /* 0x000fe200000006ff */
[----:B------:R-:W-:Y:S01]  /*12f0*/  FFMA.FTZ R88, R153, R142, R88 ;  /* 0x0000008e99587223 */ /* 0x000fe20000010058 */
[----:B------:R-:W-:Y:S01]  /*1300*/  SHF.L.U32 R135, R135, 0x10, RZ ;  /* 0x0000001087877819 */ /* 0x000fe200000006ff */
[----:B------:R-:W-:Y:S01]  /*1310*/  FMUL.FTZ R102, R139, R92 ;  /* 0x0000005c8b667220 */ /* 0x000fe20000410000 */
[----:B------:R-:W-:Y:S01]  /*1320*/  PRMT R133, R19, 0x7632, R133 ;  /* 0x0000763213857816 */ /* 0x000fe20000000085 */
[----:B------:R-:W-:Y:S01]  /*1330*/  FFMA.FTZ R88, R137, R126, R88 ;  /* 0x0000007e89587223 */ /* 0x000fe20000010058 */
[----:B------:R-:W-:Y:S01]  /*1340*/  SHF.L.U32 R149, R19, 0x10, RZ ;  /* 0x0000001013957819 */ /* 0x000fe200000006ff */
[----:B------:R-:W-:Y:S01]  /*1350*/  FMUL.FTZ R117, R151, R92 ;  /* 0x0000005c97757220 */ /* 0x000fe20000410000 */
[----:B------:R-:W-:Y:S01]  /*1360*/  SHF.L.U32 R133, R133, 0x10, RZ ;  /* 0x0000001085857819 */ /* 0x000fe200000006ff */
[----:B------:R-:W-:Y:S01]  /*1370*/  FFMA.FTZ R88, R151, R140, R88 ;  /* 0x0000008c97587223 */ /* 0x000fe20000010058 */
[C---:B--2---:R-:W-:Y:S01]  /*1380*/  PRMT R131, R12.reuse, 0x7632, R131 ;  /* 0x000076320c837816 */ /* 0x044fe20000000083 */
[----:B------:R-:W-:Y:S01]  /*1390*/  FMUL.FTZ R127, R149, R92 ;  /* 0x0000005c957f7220 */ /* 0x000fe20000410000 */
        /* <DEDUP_REMOVED lines=10> */
[C---:B------:R-:W-:Y:S01]  /*1440*/  PRMT R121, R14.reuse, 0x7632, R121 ;  /* 0x000076320e797816 */ /* 0x040fe20000000079 */
        /* <DEDUP_REMOVED lines=24> */
[----:B------:R-:W0:Y:S01]  /*15d0*/  LDC R164, c[0x0][0x388] ;  /* 0x0000e200ffa47b82 */ /* 0x000e220000000800 */
[----:B------:R-:W-:Y:S01]  /*15e0*/  UIADD3 UR6, UPT, UPT, UR12, -0x1, URZ ;  /* 0xffffffff0c067890 */ /* 0x000fe2000fffe0ff */
[C---:B------:R-:W-:Y:S01]  /*15f0*/  PRMT R0, R8.reuse, 0x7632, R0 ;  /* 0x0000763208007816 */ /* 0x040fe20000000000 */
[----:B------:R-:W-:Y:S01]  /*1600*/  UISETP.NE.AND UP0, UPT, UR12, 0x1, UPT ;  /* 0x000000010c00788c */ /* 0x000fe2000bf05270 */
[----:B------:R-:W-:Y:S01]  /*1610*/  SHF.L.U32 R13, R8, 0x10, RZ ;  /* 0x00000010080d7819 */ /* 0x000fe200000006ff */
[----:B------:R-:W-:Y:S01]  /*1620*/  USHF.L.U32 UR6, UR6, 0xa, URZ ;  /* 0x0000000a06067899 */ /* 0x000fe200080006ff */
[C---:B------:R-:W-:Y:S01]  /*1630*/  PRMT R12, R10.reuse, 0x7632, R12 ;  /* 0x000076320a0c7816 */ /* 0x040fe2000000000c */
[----:B------:R-:W-:Y:S01]  /*1640*/  HFMA2 R63, -RZ, RZ, 0, 0 ;  /* 0x00000000ff3f7431 */ /* 0x000fe200000001ff */
[----:B------:R-:W1:Y:S01]  /*1650*/  LDC.64 R122, c[0x0][0x3c0] ;  /* 0x0000f000ff7a7b82 */ /* 0x000e620000000a00 */
[----:B------:R-:W-:Y:S01]  /*1660*/  SHF.L.U32 R15, R10, 0x10, RZ ;  /* 0x000000100a0f7819 */ /* 0x000fe200000006ff */
[----:B------:R-:W-:Y:S01]  /*1670*/  FADD.FTZ R162, R13, R90 ;  /* 0x0000005a0da27221 */ /* 0x000fe20000010000 */
[C---:B------:R-:W-:Y:S01]  /*1680*/  PRMT R14, R4.reuse, 0x7632, R14 ;  /* 0x00007632040e7816 */ /* 0x040fe2000000000e */
[----:B------:R-:W2:Y:S01]  /*1690*/  LDCU UR32, c[0x0][0x394] ;  /* 0x00007280ff2077ac */ /* 0x000ea20008000800 */
[----:B------:R-:W-:Y:S01]  /*16a0*/  SHF.L.U32 R17, R4, 0x10, RZ ;  /* 0x0000001004117819 */ /* 0x000fe200000006ff */
[----:B------:R-:W-:Y:S01]  /*16b0*/  FADD.FTZ R158, R15, R90 ;  /* 0x0000005a0f9e7221 */ /* 0x000fe20000010000 */
[C---:B------:R-:W-:Y:S01]  /*16c0*/  PRMT R16, R6.reuse, 0x7632, R16 ;  /* 0x0000763206107816 */ /* 0x040fe20000000010 */
[----:B------:R-:W3:Y:S01]  /*16d0*/  LDC.64 R32, c[0x0][0x440] ;  /* 0x00011000ff207b82 */ /* 0x000ee20000000a00 */
[----:B------:R-:W-:Y:S01]  /*16e0*/  SHF.L.U32 R19, R6, 0x10, RZ ;  /* 0x0000001006137819 */ /* 0x000fe200000006ff */
[----:B------:R-:W-:Y:S01]  /*16f0*/  FADD.FTZ R154, R17, R90 ;  /* 0x0000005a119a7221 */ /* 0x000fe20000010000 */
[----:B------:R-:W-:Y:S01]  /*1700*/  PRMT R8, R9, 0x7632, R8 ;  /* 0x0000763209087816 */ /* 0x000fe20000000008 */
[----:B------:R-:W4:Y:S01]  /*1710*/  LDCU UR33, c[0x0][0x38c] ;  /* 0x00007180ff2177ac */ /* 0x000f220008000800 */
[----:B------:R-:W-:Y:S01]  /*1720*/  PRMT R10, R11, 0x7632, R10 ;  /* 0x000076320b0a7816 */ /* 0x000fe2000000000a */
[----:B------:R-:W-:Y:S01]  /*1730*/  FADD.FTZ R150, R19, R90 ;  /* 0x0000005a13967221 */ /* 0x000fe20000010000 */
[----:B------:R-:W-:Y:S01]  /*1740*/  PRMT R4, R5, 0x7632, R4 ;  /* 0x0000763205047816 */ /* 0x000fe20000000004 */
[----:B------:R-:W0:Y:S01]  /*1750*/  LDC.64 R34, c[0x0][0x3a8] ;  /* 0x0000ea00ff227b82 */ /* 0x000e220000000a00 */
[----:B------:R-:W-:Y:S01]  /*1760*/  PRMT R6, R7, 0x7632, R6 ;  /* 0x0000763207067816 */ /* 0x000fe20000000006 */
[----:B------:R-:W0:Y:S01]  /*1770*/  LDCU.64 UR28, c[0x0][0x538] ;  /* 0x0000a700ff1c77ac */ /* 0x000e220008000a00 */
[----:B------:R-:W-:-:S02]  /*1780*/  SHF.L.U32 R9, R9, 0x10, RZ ;  /* 0x0000001009097819 */ /* 0x000fc400000006ff */
[----:B------:R-:W-:Y:S01]  /*1790*/  SHF.L.U32 R11, R11, 0x10, RZ ;  /* 0x000000100b0b7819 */ /* 0x000fe200000006ff */
[----:B------:R-:W0:Y:S01]  /*17a0*/  LDCU.64 UR30, c[0x0][0x540] ;  /* 0x0000a800ff1e77ac */ /* 0x000e220008000a00 */
[----:B------:R-:W-:Y:S01]  /*17b0*/  SHF.L.U32 R5, R5, 0x10, RZ ;  /* 0x0000001005057819 */ /* 0x000fe200000006ff */
[----:B------:R-:W0:Y:S01]  /*17c0*/  LDC.64 R124, c[0x0][0x3e0] ;  /* 0x0000f800ff7c7b82 */ /* 0x000e220000000a00 */
[----:B------:R-:W-:Y:S01]  /*17d0*/  SHF.L.U32 R7, R7, 0x10, RZ ;  /* 0x0000001007077819 */ /* 0x000fe200000006ff */
[--C-:B------:R-:W-:Y:S01]  /*17e0*/  FADD.FTZ R160, R9, R90.reuse ;  /* 0x0000005a09a07221 */ /* 0x100fe20000010000 */
[----:B------:R-:W-:Y:S01]  /*17f0*/  SHF.L.U32 R171, R0, 0x10, RZ ;  /* 0x0000001000ab7819 */ /* 0x000fe200000006ff */
[--C-:B------:R-:W-:Y:S01]  /*1800*/  FADD.FTZ R156, R11, R90.reuse ;  /* 0x0000005a0b9c7221 */ /* 0x100fe20000010000 */
[----:B------:R-:W-:Y:S01]  /*1810*/  SHF.L.U32 R169, R8, 0x10, RZ ;  /* 0x0000001008a97819 */ /* 0x000fe200000006ff */
[--C-:B------:R-:W-:Y:S01]  /*1820*/  FADD.FTZ R152, R5, R90.reuse ;  /* 0x0000005a05987221 */ /* 0x100fe20000010000 */
        /* <DEDUP_REMOVED lines=12> */
[----:B------:R-:W-:Y:S01]  /*18f0*/  PLOP3.LUT P2, PT, PT, PT, UP0, 0x80, 0x8 ;  /* 0x000000000008781c */ /* 0x000fe20003f4f008 */
[--C-:B------:R-:W-:Y:S01]  /*1900*/  FADD.FTZ R165, R165, R90.reuse ;  /* 0x0000005aa5a57221 */ /* 0x100fe20000010000 */
[----:B------:R-:W-:Y:S01]  /*1910*/  IADD3 R40, P0, PT, R28, UR6, RZ ;  /* 0x000000061c287c10 */ /* 0x000fe2000ff1e0ff */
[--C-:B------:R-:W-:Y:S01]  /*1920*/  FADD.FTZ R163, R163, R90.reuse ;  /* 0x0000005aa3a37221 */ /* 0x100fe20000010000 */
[----:B------:R-:W-:Y:S01]  /*1930*/  IADD3 R42, P1, PT, R2, UR6, RZ ;  /* 0x00000006022a7c10 */ /* 0x000fe2000ff3e0ff */
[--C-:B------:R-:W-:Y:S01]  /*1940*/  FADD.FTZ R161, R161, R90.reuse ;  /* 0x0000005aa1a17221 */ /* 0x100fe20000010000 */
[----:B------:R-:W-:Y:S01]  /*1950*/  ISETP.EQ.AND P2, PT, R166, RZ, P2 ;  /* 0x000000ffa600720c */ /* 0x000fe20001742270 */
[--C-:B------:R-:W-:Y:S01]  /*1960*/  FADD.FTZ R159, R159, R90.reuse ;  /* 0x0000005a9f9f7221 */ /* 0x100fe20000010000 */
[----:B------:R-:W-:Y:S01]  /*1970*/  FADD.FTZ R157, R157, R90 ;  /* 0x0000005a9d9d7221 */ /* 0x000fe20000010000 */
[----:B------:R-:W-:Y:S01]  /*1980*/  IADD3.X R41, PT, PT, RZ, R67, RZ, P0, !PT ;  /* 0x00000043ff297210 */ /* 0x000fe200007fe4ff */
[----:B------:R-:W-:Y:S01]  /*1990*/  UMOV UR6, URZ ;  /* 0x000000ff00067c82 */ /* 0x000fe20008000000 */
[----:B-12-4-:R-:W-:-:S08]  /*19a0*/  IADD3.X R43, PT, PT, RZ, R66, RZ, P1, !PT ;  /* 0x00000042ff2b7210 */ /* 0x016fd00000ffe4ff */
.L_x_6212:
[----:B------:R-:W-:-:S04]  /*19b0*/  IMAD.WIDE.U32 R4, R122, UR6, RZ ;  /* 0x000000067a047c25 */ /* 0x000fc8000f8e00ff */
[----:B-1----:R-:W-:Y:S01]  /*19c0*/  IMAD R0, R123, UR6, R5 ;  /* 0x000000067b007c24 */ /* 0x002fe2000f8e0205 */
[----:B------:R-:W-:-:S04]  /*19d0*/  LEA R16, P0, R4, R101, 0x1 ;  /* 0x0000006504107211 */ /* 0x000fc800078008ff */
[----:B------:R-:W-:-:S03]  /*19e0*/  LEA.HI.X R17, R4, R99, R0, 0x1, P0 ;  /* 0x0000006304117211 */ /* 0x000fc600000f0c00 */
[----:B------:R-:W-:-:S05]  /*19f0*/  IMAD.WIDE.U32 R16, R69, 0x10, R16 ;  /* 0x0000001045107825 */ /* 0x000fca00078e0010 */
[----:B--2---:R-:W2:Y:S04]  /*1a00*/  LDG.E.128 R4, desc[UR24][R16.64] ;  /* 0x0000001810047981 */ /* 0x004ea8000c1e1d00 */
[----:B0---4-:R-:W4:Y:S01]  /*1a10*/  LDG.E.128 R8, desc[UR24][R16.64+0x200] ;  /* 0x0002001810087981 */ /* 0x011f22000c1e1d00 */
[----:B------:R-:W-:Y:S02]  /*1a20*/  MOV R12, UR10 ;  /* 0x0000000a000c7c02 */ /* 0x000fe40008000f00 */
[----:B------:R-:W-:Y:S02]  /*1a30*/  MOV R15, UR13 ;  /* 0x0000000d000f7c02 */ /* 0x000fe40008000f00 */
[----:B------:R-:W-:Y:S02]  /*1a40*/  MOV R14, R12 ;  /* 0x0000000c000e7202 */ /* 0x000fe40000000f00 */
[----:B------:R-:W-:Y:S01]  /*1a50*/  MOV R13, UR11 ;  /* 0x0000000b000d7c02 */ /* 0x000fe20008000f00 */
[----:B0-----:R-:W-:-:S04]  /*1a60*/  IMAD.WIDE.U32 R12, R124, UR6, RZ ;  /* 0x000000067c0c7c25 */ /* 0x001fc8000f8e00ff */
[----:B------:R-:W-:-:S04]  /*1a70*/  IMAD.WIDE.U32 R14, R34, UR6, R14 ;  /* 0x00000006220e7c25 */ /* 0x000fc8000f8e000e */
[----:B------:R-:W-:Y:S01]  /*1a80*/  IMAD R0, R35, UR6, R15 ;  /* 0x0000000623007c24 */ /* 0x000fe2000f8e020f */
[----:B---3--:R-:W-:-:S04]  /*1a90*/  LEA R44, P0, R14, R32, 0x2 ;  /* 0x000000200e2c7211 */ /* 0x008fc800078010ff */
[----:B------:R-:W-:Y:S01]  /*1aa0*/  LEA.HI.X R45, R14, R33, R0, 0x2, P0 ;  /* 0x000000210e2d7211 */ /* 0x000fe200000f1400 */
[----:B------:R-:W-:Y:S01]  /*1ab0*/  IMAD R0, R125, UR6, R13 ;  /* 0x000000067d007c24 */ /* 0x000fe2000f8e020d */
[----:B------:R-:W-:-:S03]  /*1ac0*/  LEA R14, P0, R12, R97, 0x1 ;  /* 0x000000610c0e7211 */ /* 0x000fc600078008ff */
[----:B------:R-:W3:Y:S01]  /*1ad0*/  LDG.E R44, desc[UR24][R44.64] ;  /* 0x000000182c2c7981 */ /* 0x000ee2000c1e1900 */
[----:B------:R-:W-:-:S03]  /*1ae0*/  LEA.HI.X R15, R12, R95, R0, 0x1, P0 ;  /* 0x0000005f0c0f7211 */ /* 0x000fc600000f0c00 */
[----:B------:R-:W-:Y:S01]  /*1af0*/  IMAD.WIDE.U32 R46, R69, 0x10, R14 ;  /* 0x00000010452e7825 */ /* 0x000fe200078e000e */
[----:B--2---:R-:W-:Y:S04]  /*1b00*/  STS.128 [R65], R4 ;  /* 0x0000000441007388 */ /* 0x004fe80000000c00 */
[----:B----4-:R-:W-:Y:S01]  /*1b10*/  STS.128 [R65+0x200], R8 ;  /* 0x0002000841007388 */ /* 0x010fe20000000c00 */
[----:B------:R-:W-:-:S03]  /*1b20*/  NOP ;  /* 0x0000000000007918 */ /* 0x000fc60000000000 */
[----:B------:R-:W2:Y:S04]  /*1b30*/  LDG.E.128 R20, desc[UR24][R46.64] ;  /* 0x000000182e147981 */ /* 0x000ea8000c1e1d00 */
[----:B------:R0:W4:Y:S04]  /*1b40*/  LDG.E.128 R24, desc[UR24][R46.64+0x200] ;  /* 0x000200182e187981 */ /* 0x000128000c1e1d00 */
[----:B------:R-:W1:Y:S04]  /*1b50*/  LDS.128 R12, [R64] ;  /* 0x00000000400c7984 */ /* 0x000e680000000c00 */
[----:B------:R-:W5:Y:S01]  /*1b60*/  LDS.128 R16, [R64+0x10] ;  /* 0x0000100040107984 */ /* 0x000f620000000c00 */
[----:B------:R-:W0:Y:S01]  /*1b70*/  S2UR UR22, SR_CgaCtaId ;  /* 0x00000000001679c3 */ /* 0x000e220000008800 */
[----:B------:R-:W-:-:S04]  /*1b80*/  USHF.L.U32 UR23, UR12, 0x8, URZ ;  /* 0x000000080c177899 */ /* 0x000fc800080006ff */
[----:B------:R-:W-:Y:S01]  /*1b90*/  UIADD3 UR20, UPT, UPT, UR23, -0x100, URZ ;  /* 0xffffff0017147890 */ /* 0x000fe2000fffe0ff */
[----:B---3--:R-:W-:-:S03]  /*1ba0*/  FMUL.FTZ R45, R44, 1.4426950216293334961 ;  /* 0x3fb8aa3b2c2d7820 */ /* 0x008fc60000410000 */
[----:B------:R-:W-:Y:S01]  /*1bb0*/  ULOP3.LUT UR20, UR20, 0x100, URZ, 0xc0, !UPT ;  /* 0x0000010014147892 */ /* 0x000fe2000f8ec0ff */
[-C--:B------:R-:W-:Y:S01]  /*1bc0*/  FMUL.FTZ R217, R162, R45.reuse ;  /* 0x0000002da2d97220 */ /* 0x080fe20000410000 */
[----:B------:R-:W-:Y:S02]  /*1bd0*/  UMOV UR21, 0x400 ;  /* 0x0000040000157882 */ /* 0x000fe40000000000 */
[----:B------:R-:W-:Y:S01]  /*1be0*/  UIADD3 UR20, UPT, UPT, UR20, UR6, URZ ;  /* 0x0000000614147290 */ /* 0x000fe2000fffe0ff */
[----:B------:R-:W-:Y:S02]  /*1bf0*/  ISETP.NE.AND P1, PT, R30, RZ, PT ;  /* 0x000000ff1e00720c */ /* 0x000fe40003f25270 */
[----:B------:R-:W3:Y:S01]  /*1c00*/  MUFU.EX2 R217, R217 ;  /* 0x000000d900d97308 */ /* 0x000ee20000000800 */
[-C--:B------:R-:W-:Y:S01]  /*1c10*/  FMUL.FTZ R0, R171, R45.reuse ;  /* 0x0000002dab007220 */ /* 0x080fe20000410000 */
[-C--:B------:R-:W-:Y:S01]  /*1c20*/  FMUL.FTZ R185, R158, R45.reuse ;  /* 0x0000002d9eb97220 */ /* 0x080fe20000410000 */
[-C--:B------:R-:W-:Y:S01]  /*1c30*/  FMUL.FTZ R186, R167, R45.reuse ;  /* 0x0000002da7ba7220 */ /* 0x080fe20000410000 */
[----:B0-----:R-:W-:Y:S01]  /*1c40*/  ULEA UR21, UR22, UR21, 0x18 ;  /* 0x0000001516157291 */ /* 0x001fe2000f8ec0ff */
        /* <DEDUP_REMOVED lines=10> */
[----:B-1----:R-:W-:-:S02]  /*1cf0*/  PRMT R183, R12, 0x7632, R183 ;  /* 0x000076320cb77816 */ /* 0x002fc400000000b7 */
[----:B------:R-:W-:Y:S02]  /*1d00*/  PRMT R182, R13, 0x7632, R182 ;  /* 0x000076320db67816 */ /* 0x000fe400000000b6 */
[----:B------:R-:W-:Y:S02]  /*1d10*/  PRMT R180, R15, 0x7632, R180 ;  /* 0x000076320fb47816 */ /* 0x000fe400000000b4 */
[----:B-----5:R-:W-:Y:S02]  /*1d20*/  PRMT R174, R18, 0x7632, R174 ;  /* 0x0000763212ae7816 */ /* 0x020fe400000000ae */
[----:B------:R-:W-:Y:S02]  /*1d30*/  PRMT R181, R14, 0x7632, R181 ;  /* 0x000076320eb57816 */ /* 0x000fe400000000b5 */
[----:B------:R-:W-:Y:S01]  /*1d40*/  PRMT R176, R16, 0x7632, R176 ;  /* 0x0000763210b07816 */ /* 0x000fe200000000b0 */
[----:B------:R-:W-:Y:S01]  /*1d50*/  FMUL.FTZ R47, R150, R132 ;  /* 0x00000084962f7220 */ /* 0x000fe20000410000 */
[----:B------:R-:W-:-:S02]  /*1d60*/  SHF.L.U32 R18, R18, 0x10, RZ ;  /* 0x0000001012127819 */ /* 0x000fc400000006ff */
[C---:B------:R-:W-:Y:S02]  /*1d70*/  PRMT R173, R19.reuse, 0x7632, R173 ;  /* 0x0000763213ad7816 */ /* 0x040fe400000000ad */
[----:B------:R-:W-:Y:S02]  /*1d80*/  ISETP.NE.AND P0, PT, R30, 0x3f, PT ;  /* 0x0000003f1e00780c */ /* 0x000fe40003f05270 */
[----:B------:R-:W-:Y:S02]  /*1d90*/  SHF.L.U32 R14, R14, 0x10, RZ ;  /* 0x000000100e0e7819 */ /* 0x000fe400000006ff */
[----:B------:R-:W-:Y:S01]  /*1da0*/  SHF.L.U32 R19, R19, 0x10, RZ ;  /* 0x0000001013137819 */ /* 0x000fe200000006ff */
[----:B------:R-:W0:Y:S01]  /*1db0*/  MUFU.EX2 R0, R0 ;  /* 0x0000000000007308 */ /* 0x000e220000000800 */
[----:B------:R-:W-:Y:S01]  /*1dc0*/  SHF.L.U32 R16, R16, 0x10, RZ ;  /* 0x0000001010107819 */ /* 0x000fe200000006ff */
[----:B------:R-:W-:Y:S01]  /*1dd0*/  FMUL.FTZ R199, R159, R112 ;  /* 0x000000709fc77220 */ /* 0x000fe20000410000 */
        /* <DEDUP_REMOVED lines=13> */
[----:B------:R-:W-:-:S03]  /*1eb0*/  FMUL.FTZ R168, R18, R47 ;  /* 0x0000002f12a87220 */ /* 0x000fc60000410000 */
[----:B------:R-:W0:Y:S01]  /*1ec0*/  MUFU.EX2 R207, R207 ;  /* 0x000000cf00cf7308 */ /* 0x000e220000000800 */
[----:B------:R-:W-:-:S03]  /*1ed0*/  PRMT R175, R17, 0x7632, R175 ;  /* 0x0000763211af7816 */ /* 0x000fc600000000af */
        /* <DEDUP_REMOVED lines=8> */
[----:B------:R-:W-:Y:S01]  /*1f60*/  FMUL.FTZ R170, R152, R134 ;  /* 0x0000008698aa7220 */ /* 0x000fe20000410000 */
[----:B------:R-:W-:-:S02]  /*1f70*/  SHF.L.U32 R17, R17, 0x10, RZ ;  /* 0x0000001011117819 */ /* 0x000fc400000006ff */
[----:B------:R-:W-:Y:S01]  /*1f80*/  SHF.L.U32 R175, R175, 0x10, RZ ;  /* 0x00000010afaf7819 */ /* 0x000fe200000006ff */
[----:B------:R-:W-:Y:S02]  /*1f90*/  BSSY.RECONVERGENT B0, `(.L_x_6168) ;  /* 0x000005d000007945 */ /* 0x000fe40003800200 */
[----:B------:R-:W-:Y:S01]  /*1fa0*/  FMUL.FTZ R170, R17, R170 ;  /* 0x000000aa11aa7220 */ /* 0x000fe20000410000 */
[----:B--2---:R2:W-:Y:S04]  /*1fb0*/  STS.128 [R65+0x840], R20 ;  /* 0x0008401441007388 */ /* 0x0045e80000000c00 */
[----:B----4-:R4:W-:Y:S01]  /*1fc0*/  STS.128 [R65+0xa40], R24 ;  /* 0x000a401841007388 */ /* 0x0109e20000000c00 */
[----:B------:R-:W-:-:S03]  /*1fd0*/  NOP ;  /* 0x0000000000007918 */ /* 0x000fc60000000000 */
[----:B------:R-:W5:Y:S04]  /*1fe0*/  LDS.128 R4, [R64+0x840] ;  /* 0x0008400040047984 */ /* 0x000f680000000c00 */
[----:B------:R-:W1:Y:S01]  /*1ff0*/  LDS.128 R8, [R64+0x850] ;  /* 0x0008500040087984 */ /* 0x000e620000000c00 */
[----:B--2---:R-:W-:Y:S02]  /*2000*/  SEL R22, R93, UR20, P1 ;  /* 0x000000145d167c07 */ /* 0x004fe40008800000 */
[----:B------:R-:W-:Y:S01]  /*2010*/  SHF.L.U32 R20, R12, 0x10, RZ ;  /* 0x000000100c147819 */ /* 0x000fe200000006ff */
[-C--:B------:R-:W-:Y:S01]  /*2020*/  FMUL.FTZ R12, R160, R45.reuse ;  /* 0x0000002da00c7220 */ /* 0x080fe20000410000 */
[----:B------:R-:W-:Y:S01]  /*2030*/  SHF.L.U32 R21, R13, 0x10, RZ ;  /* 0x000000100d157819 */ /* 0x000fe200000006ff */
[----:B------:R-:W-:Y:S01]  /*2040*/  FMUL.FTZ R13, R169, R45 ;  /* 0x0000002da90d7220 */ /* 0x000fe20000410000 */
[----:B------:R-:W-:Y:S01]  /*2050*/  LEA R22, R22, UR21, 0x2 ;  /* 0x0000001516167c11 */ /* 0x000fe2000f8e10ff */
[----:B------:R-:W-:Y:S01]  /*2060*/  FMUL.FTZ R23, R158, R140 ;  /* 0x0000008c9e177220 */ /* 0x000fe20000410000 */
[----:B----4-:R-:W-:Y:S01]  /*2070*/  FMUL.FTZ R26, R148, R130 ;  /* 0x00000082941a7220 */ /* 0x010fe20000410000 */
[----:B------:R-:W2:Y:S01]  /*2080*/  MUFU.EX2 R12, R12 ;  /* 0x0000000c000c7308 */ /* 0x000ea20000000800 */
[----:B------:R-:W-:Y:S01]  /*2090*/  FMUL.FTZ R25, R165, R118 ;  /* 0x00000076a5197220 */ /* 0x000fe20000410000 */
[----:B---3--:R3:W-:Y:S01]  /*20a0*/  STS [R22+0x35c0], R217 ;  /* 0x0035c0d916007388 */ /* 0x0087e20000000800 */
[----:B------:R-:W-:Y:S01]  /*20b0*/  FMUL.FTZ R27, R154, R136 ;  /* 0x000000889a1b7220 */ /* 0x000fe20000410000 */
[----:B------:R-:W4:Y:S01]  /*20c0*/  MUFU.EX2 R13, R13 ;  /* 0x0000000d000d7308 */ /* 0x000f220000000800 */
[----:B------:R-:W-:Y:S01]  /*20d0*/  FMUL.FTZ R178, R14, R23 ;  /* 0x000000170eb27220 */ /* 0x000fe20000410000 */
[----:B------:R-:W-:Y:S01]  /*20e0*/  FMUL.FTZ R47, R19, R26 ;  /* 0x0000001a132f7220 */ /* 0x000fe20000410000 */
[----:B------:R-:W-:Y:S01]  /*20f0*/  FMUL.FTZ R172, R16, R27 ;  /* 0x0000001b10ac7220 */ /* 0x000fe20000410000 */
[----:B------:R-:W-:Y:S01]  /*2100*/  FMUL.FTZ R26, R180, R25 ;  /* 0x00000019b41a7220 */ /* 0x000fe20000410000 */
[----:B------:R-:W-:Y:S01]  /*2110*/  FMUL.FTZ R23, R174, R199 ;  /* 0x000000c7ae177220 */ /* 0x000fe20000410000 */
[----:B---3--:R-:W-:Y:S01]  /*2120*/  FMUL.FTZ R22, R156, R138 ;  /* 0x0000008a9c167220 */ /* 0x008fe20000410000 */
[----:B------:R-:W-:-:S03]  /*2130*/  FMUL.FTZ R25, R176, R197 ;  /* 0x000000c5b0197220 */ /* 0x000fc60000410000 */
[----:B------:R-:W-:Y:S01]  /*2140*/  FMUL.FTZ R177, R15, R22 ;  /* 0x000000160fb17220 */ /* 0x000fe20000410000 */
[----:B------:R-:W-:Y:S01]  /*2150*/  FMUL.FTZ R22, R173, R192 ;  /* 0x000000c0ad167220 */ /* 0x000fe20000410000 */
[C---:B-----5:R-:W-:Y:S02]  /*2160*/  PRMT R189, R5.reuse, 0x7632, R189 ;  /* 0x0000763205bd7816 */ /* 0x060fe400000000bd */
[----:B------:R-:W-:Y:S02]  /*2170*/  SHF.L.U32 R198, R5, 0x10, RZ ;  /* 0x0000001005c67819 */ /* 0x000fe400000006ff */
[C---:B------:R-:W-:Y:S02]  /*2180*/  PRMT R191, R6.reuse, 0x7632, R191 ;  /* 0x0000763206bf7816 */ /* 0x040fe400000000bf */
[----:B------:R-:W-:Y:S01]  /*2190*/  SHF.L.U32 R196, R6, 0x10, RZ ;  /* 0x0000001006c47819 */ /* 0x000fe200000006ff */
[----:B------:R-:W-:Y:S01]  /*21a0*/  FMUL.FTZ R6, R171, R128 ;  /* 0x00000080ab067220 */ /* 0x000fe20000410000 */
[----:B------:R-:W-:-:S02]  /*21b0*/  PRMT R193, R7, 0x7632, R193 ;  /* 0x0000763207c17816 */ /* 0x000fc400000000c1 */
[----:B------:R-:W-:Y:S02]  /*21c0*/  SHF.L.U32 R208, R7, 0x10, RZ ;  /* 0x0000001007d07819 */ /* 0x000fe400000006ff */
[C---:B-1----:R-:W-:Y:S02]  /*21d0*/  PRMT R5, R10.reuse, 0x7632, R5 ;  /* 0x000076320a057816 */ /* 0x042fe40000000005 */
[----:B------:R-:W-:Y:S01]  /*21e0*/  SHF.L.U32 R194, R10, 0x10, RZ ;  /* 0x000000100ac27819 */ /* 0x000fe200000006ff */
[----:B------:R-:W-:Y:S01]  /*21f0*/  FMUL.FTZ R10, R167, R120 ;  /* 0x00000078a70a7220 */ /* 0x000fe20000410000 */
[C---:B------:R-:W-:Y:S02]  /*2200*/  PRMT R187, R4.reuse, 0x7632, R187 ;  /* 0x0000763204bb7816 */ /* 0x040fe400000000bb */
[----:B------:R-:W-:Y:S02]  /*2210*/  SHF.L.U32 R190, R4, 0x10, RZ ;  /* 0x0000001004be7819 */ /* 0x000fe400000006ff */
[----:B------:R-:W-:-:S02]  /*2220*/  PRMT R7, R8, 0x7632, R7 ;  /* 0x0000763208077816 */ /* 0x000fc40000000007 */
[----:B------:R-:W-:Y:S01]  /*2230*/  SHF.L.U32 R210, R8, 0x10, RZ ;  /* 0x0000001008d27819 */ /* 0x000fe200000006ff */
[----:B------:R-:W-:Y:S01]  /*2240*/  FMUL.FTZ R8, R160, R142 ;  /* 0x0000008ea0087220 */ /* 0x000fe20000410000 */
[----:B------:R-:W-:Y:S01]  /*2250*/  PRMT R195, R9, 0x7632, R195 ;  /* 0x0000763209c37816 */ /* 0x000fe200000000c3 */
        /* <DEDUP_REMOVED lines=17> */
[----:B------:R-:W-:-:S02]  /*2370*/  SHF.L.U32 R190, R193, 0x10, RZ ;  /* 0x00000010c1be7819 */ /* 0x000fc400000006ff */
        /* <DEDUP_REMOVED lines=19> */
[----:B0-2-4-:R-:W-:Y:S05]  /*24b0*/  @P0 BRA `(.L_x_6169) ;  /* 0x0000000000200947 */ /* 0x015fea0003800000 */
        /* <DEDUP_REMOVED lines=8> */
.L_x_6169:
[----:B------:R-:W-:-:S06]  /*2540*/  LEA R222, R30, UR21, 0x2 ;  /* 0x000000151ede7c11 */ /* 0x000fcc000f8e10ff */
[----:B------:R-:W0:Y:S02]  /*2550*/  LDS R222, [R222+0x3dc4] ;  /* 0x003dc400dede7984 */ /* 0x000e240000000800 */
.L_x_6170:
[----:B------:R-:W-:Y:S05]  /*2560*/  BSYNC.RECONVERGENT B0 ;  /* 0x0000000000007941 */ /* 0x000fea0003800200 */
.L_x_6168:
        /* <DEDUP_REMOVED lines=20> */
[----:B--2---:R-:W-:-:S03]  /*26b0*/  FFMA.FTZ R5, R188, R6, R177 ;  /* 0x00000006bc057223 */ /* 0x004fc600000100b1 */
        /* <DEDUP_REMOVED lines=57> */
.L_x_6229:
[----:B------:R-:W-:Y:S01]  /*2a50*/  ISETP.GE.AND P3, PT, R146, 0x10, PT ;  /* 0x000000109200780c */ /* 0x000fe20003f66270 */
[----:B----4-:R-:W-:Y:S01]  /*2a60*/  FFMA.FTZ R5, R7, R5, R4 ;  /* 0x0000000507057223 */ /* 0x010fe20000010004 */
[----:B------:R-:W-:-:S04]  /*2a70*/  UMOV UR20, 0xffffffff ;  /* 0xffffffff00147882 */ /* 0x000fc80000000000 */
[----:B------:R-:W-:-:S07]  /*2a80*/  FSEL R208, R4, R5, !P3 ;  /* 0x0000000504d07208 */ /* 0x000fce0005800000 */
[----:B--23--:R-:W-:Y:S01]  /*2a90*/  @P3 FMUL.FTZ R7, R7, R210 ;  /* 0x000000d207073220 */ /* 0x00cfe20000410000 */
[----:B------:R-:W-:Y:S06]  /*2aa0*/  BRA.DIV UR20, `(.L_x_6173) ;  /* 0x0000003214747947 */ /* 0x000fec000b800000 */
.L_x_6232:
[----:B------:R-:W-:-:S03]  /*2ab0*/  UMOV UR20, 0xffffffff ;  /* 0xffffffff00147882 */ /* 0x000fc60000000000 */
[----:B------:R-:W-:Y:S05]  /*2ac0*/  BRA.DIV UR20, `(.L_x_6174) ;  /* 0x0000003214947947 */ /* 0x000fea000b800000 */
.L_x_6235:
[----:B------:R-:W-:-:S03]  /*2ad0*/  UMOV UR20, 0xffffffff ;  /* 0xffffffff00147882 */ /* 0x000fc60000000000 */
[----:B------:R-:W-:Y:S05]  /*2ae0*/  BRA.DIV UR20, `(.L_x_6175) ;  /* 0x0000003214b47947 */ /* 0x000fea000b800000 */
[----:B------:R2:W3:Y:S04]  /*2af0*/  SHFL.UP PT, R209, R7, 0x1, RZ ;  /* 0x0420000007d17989 */ /* 0x0004e800000e00ff */
[----:B------:R-:W4:Y:S04]  /*2b00*/  SHFL.UP PT, R208, R208, 0x1, RZ ;  /* 0x04200000d0d07989 */ /* 0x000f2800000e00ff */
[----:B-----5:R2:W0:Y:S04]  /*2b10*/  SHFL.IDX PT, R4, R8, RZ, 0x1f ;  /* 0x00001fff08047589 */ /* 0x02042800000e0000 */
[----:B------:R2:W0:Y:S02]  /*2b20*/  SHFL.IDX PT, R5, R9, RZ, 0x1f ;  /* 0x00001fff09057589 */ /* 0x00042400000e0000 */
.L_x_6241:
[----:B--2---:R-:W2:Y:S01]  /*2b30*/  LDS.64 R6, [R68+0x31b0] ;  /* 0x0031b00044067984 */ /* 0x004ea20000000a00 */
[C---:B0--34-:R-:W-:Y:S01]  /*2b40*/  @P1 FFMA.FTZ R5, R209.reuse, R5, R208 ;  /* 0x00000005d1051223 */ /* 0x059fe200000100d0 */
[----:B------:R-:W-:-:S03]  /*2b50*/  @P1 FMUL.FTZ R4, R209, R4 ;  /* 0x00000004d1041220 */ /* 0x000fc60000410000 */
[-C--:B--2---:R-:W-:Y:S01]  /*2b60*/  FFMA.FTZ R7, R5, R6.reuse, R7 ;  /* 0x0000000605077223 */ /* 0x084fe20000010007 */
[----:B------:R-:W-:-:S05]  /*2b70*/  FMUL.FTZ R6, R4, R6 ;  /* 0x0000000604067220 */ /* 0x000fca0000410000 */
[----:B------:R3:W-:Y:S02]  /*2b80*/  STS.128 [R68+0x31b0], R4 ;  /* 0x0031b00444007388 */ /* 0x0007e40000000c00 */
.L_x_6171:
[----:B------:R-:W-:Y:S05]  /*2b90*/  WARPSYNC.ALL ;  /* 0x0000000000007948 */ /* 0x000fea0003800000 */
[----:B------:R-:W-:Y:S01]  /*2ba0*/  BAR.SYNC.DEFER_BLOCKING 0x0 ;  /* 0x0000000000007b1d */ /* 0x000fe20000010000 */
[C---:B0123--:R-:W-:Y:S01]  /*2bb0*/  FMUL.FTZ R5, R219.reuse, R222 ;  /* 0x000000dedb057220 */ /* 0x04ffe20000410000 */
[----:B------:R-:W-:Y:S01]  /*2bc0*/  FFMA.FTZ R7, R219, R221, R220 ;  /* 0x000000dddb077223 */ /* 0x000fe200000100dc */
[----:B------:R-:W-:Y:S01]  /*2bd0*/  UISETP.GE.AND UP0, UPT, UR12, UR32, UPT ;  /* 0x000000200c00728c */ /* 0x000fe2000bf06270 */
[----:B-----5:R-:W-:Y:S01]  /*2be0*/  MOV R9, RZ ;  /* 0x000000ff00097202 */ /* 0x020fe20000000f00 */
        /* <DEDUP_REMOVED lines=21> */
[C---:B------:R-:W-:Y:S01]  /*2d40*/  FFMA.FTZ R4, R206.reuse, R8, R197 ;  /* 0x00000008ce047223 */ /* 0x040fe200000100c5 */
[----:B------:R-:W-:Y:S02]  /*2d50*/  HFMA2 R8, -RZ, RZ, 1.875, 0 ;  /* 0x3f800000ff087431 */ /* 0x000fe400000001ff */
[----:B------:R-:W-:Y:S01]  /*2d60*/  FFMA.FTZ R215, R13, R216, R46 ;  /* 0x000000d80dd77223 */ /* 0x000fe2000001002e */
[----:B------:R-:W-:Y:S01]  /*2d70*/  FMUL.FTZ R5, R206, R5 ;  /* 0x00000005ce057220 */ /* 0x000fe20000410000 */
[C---:B------:R-:W-:Y:S02]  /*2d80*/  FFMA.FTZ R4, R188.reuse, R4, R191 ;  /* 0x00000004bc047223 */ /* 0x040fe400000100bf */
[C---:B------:R-:W-:Y:S01]  /*2d90*/  FFMA.FTZ R213, R185.reuse, R215, R178 ;  /* 0x000000d7b9d57223 */ /* 0x040fe200000100b2 */
[----:B------:R-:W-:Y:S01]  /*2da0*/  FMUL.FTZ R5, R188, R5 ;  /* 0x00000005bc057220 */ /* 0x000fe20000410000 */
[C---:B------:R-:W-:Y:S01]  /*2db0*/  FFMA.FTZ R4, R186.reuse, R4, R199 ;  /* 0x00000004ba047223 */ /* 0x040fe200000100c7 */
[----:B------:R-:W0:Y:S01]  /*2dc0*/  @!P1 LDS.64 R8, [UR22+0x3ec0] ;  /* 0x003ec016ff089984 */ /* 0x000e220008000a00 */
[C---:B------:R-:W-:Y:S01]  /*2dd0*/  FFMA.FTZ R214, R186.reuse, R213, R27 ;  /* 0x000000d5bad67223 */ /* 0x040fe2000001001b */
[----:B------:R-:W-:Y:S01]  /*2de0*/  FMUL.FTZ R6, R186, R5 ;  /* 0x00000005ba067220 */ /* 0x000fe20000410000 */
[----:B------:R-:W-:-:S02]  /*2df0*/  FFMA.FTZ R4, R185, R4, R192 ;  /* 0x00000004b9047223 */ /* 0x000fc400000100c0 */
[----:B------:R-:W-:Y:S01]  /*2e00*/  FFMA.FTZ R212, R188, R214, R177 ;  /* 0x000000d6bcd47223 */ /* 0x000fe200000100b1 */
[----:B------:R-:W-:Y:S01]  /*2e10*/  FMUL.FTZ R6, R185, R6 ;  /* 0x00000006b9067220 */ /* 0x000fe20000410000 */
[C---:B------:R-:W-:Y:S02]  /*2e20*/  FFMA.FTZ R4, R13.reuse, R4, R198 ;  /* 0x000000040d047223 */ /* 0x040fe400000100c6 */
[----:B------:R-:W-:Y:S01]  /*2e30*/  FFMA.FTZ R211, R206, R212, R26 ;  /* 0x000000d4ced37223 */ /* 0x000fe2000001001a */
[----:B------:R-:W-:Y:S01]  /*2e40*/  FMUL.FTZ R5, R13, R6 ;  /* 0x000000060d057220 */ /* 0x000fe20000410000 */
[C---:B------:R-:W-:Y:S02]  /*2e50*/  FFMA.FTZ R6, R12.reuse, R4, R193 ;  /* 0x000000040c067223 */ /* 0x040fe400000100c1 */
[----:B------:R-:W-:Y:S01]  /*2e60*/  FFMA.FTZ R210, R207, R211, R172 ;  /* 0x000000d3cfd27223 */ /* 0x000fe200000100ac */
[----:B------:R-:W-:-:S03]  /*2e70*/  FMUL.FTZ R5, R12, R5 ;  /* 0x000000050c057220 */ /* 0x000fc60000410000 */
[----:B------:R-:W-:Y:S01]  /*2e80*/  FFMA.FTZ R209, R205, R210, R25 ;  /* 0x000000d2cdd17223 */ /* 0x000fe20000010019 */
[C---:B------:R-:W-:Y:S01]  /*2e90*/  FMUL.FTZ R4, R0.reuse, R5 ;  /* 0x0000000500047220 */ /* 0x040fe20000410000 */
[----:B------:R-:W-:Y:S02]  /*2ea0*/  FFMA.FTZ R5, R0, R6, R187 ;  /* 0x0000000600057223 */ /* 0x000fe400000100bb */
        /* <DEDUP_REMOVED lines=16> */
[----:B------:R-:W-:-:S03]  /*2fb0*/  MOV R4, R7 ;  /* 0x0000000700047202 */ /* 0x000fc60000000f00 */
        /* <DEDUP_REMOVED lines=35> */
[----:B------:R-:W-:Y:S01]  /*31f0*/  SHFL.DOWN PT, R227, R5, 0x1, 0x1f ;  /* 0x08201f0005e37f89 */ /* 0x000fe200000e0000 */
[----:B------:R-:W-:-:S03]  /*3200*/  ISETP.NE.AND P0, PT, R30, 0x1f, PT ;  /* 0x0000001f1e00780c */ /* 0x000fc60003f05270 */
[----:B------:R-:W-:Y:S04]  /*3210*/  SHFL.IDX PT, R7, R5, RZ, 0x1f ;  /* 0x00001fff05077589 */ /* 0x000fe800000e0000 */
[----:B------:R-:W0:Y:S04]  /*3220*/  SHFL.IDX PT, R230, R4, RZ, 0x1f ;  /* 0x00001fff04e67589 */ /* 0x000e2800000e0000 */
[----:B------:R1:W2:Y:S01]  /*3230*/  SHFL.DOWN PT, R232, R4, 0x1, 0x1f ;  /* 0x08201f0004e87f89 */ /* 0x0002a200000e0000 */
[-C--:B0-----:R-:W-:Y:S01]  /*3240*/  FFMA.FTZ R233, R9, R7.reuse, R230 ;  /* 0x0000000709e97223 */ /* 0x081fe200000100e6 */
[----:B-1----:R-:W-:-:S07]  /*3250*/  FMUL.FTZ R230, R8, R7 ;  /* 0x0000000708e67220 */ /* 0x002fce0000410000 */
.L_x_6258:
[----:B------:R-:W0:Y:S01]  /*3260*/  LDS.64 R4, [R68+0x33c8] ;  /* 0x0033c80044047984 */ /* 0x000e220000000a00 */
[----:B------:R-:W-:Y:S02]  /*3270*/  MOV R7, R231 ;  /* 0x000000e700077202 */ /* 0x000fe40000000f00 */
[----:B------:R-:W-:Y:S02]  /*3280*/  MOV R6, R229 ;  /* 0x000000e500067202 */ /* 0x000fe40000000f00 */
[----:B------:R-:W-:Y:S01]  /*3290*/  MOV R9, R233 ;  /* 0x000000e900097202 */ /* 0x000fe20000000f00 */
[C---:B--2---:R-:W-:Y:S01]  /*32a0*/  @P0 FFMA.FTZ R7, R227.reuse, R7, R232 ;  /* 0x00000007e3070223 */ /* 0x044fe200000100e8 */
[----:B------:R-:W-:Y:S01]  /*32b0*/  MOV R8, R230 ;  /* 0x000000e600087202 */ /* 0x000fe20000000f00 */
[----:B------:R-:W-:Y:S02]  /*32c0*/  @P0 FMUL.FTZ R6, R227, R6 ;  /* 0x00000006e3060220 */ /* 0x000fe40000410000 */
[----:B0-----:R-:W-:-:S02]  /*32d0*/  FFMA.FTZ R5, R4, R7, R5 ;  /* 0x0000000704057223 */ /* 0x001fc40000010005 */
[----:B------:R-:W-:-:S05]  /*32e0*/  FMUL.FTZ R4, R4, R6 ;  /* 0x0000000604047220 */ /* 0x000fca0000410000 */
[----:B------:R0:W-:Y:S02]  /*32f0*/  STS.128 [R68+0x33c0], R4 ;  /* 0x0033c00444007388 */ /* 0x0001e40000000c00 */
.L_x_6176:
        /* <DEDUP_REMOVED lines=19> */
[----:B------:R-:W-:Y:S01]  /*3430*/  USHF.L.U32 UR20, UR12, 0xa, URZ ;  /* 0x0000000a0c147899 */ /* 0x000fe200080006ff */
[----:B------:R-:W-:Y:S01]  /*3440*/  FMUL.FTZ R231, R153, R216 ;  /* 0x000000d899e77220 */ /* 0x000fe20000410000 */
[----:B------:R-:W-:Y:S01]  /*3450*/  FMUL.FTZ R215, R137, R215 ;  /* 0x000000d789d77220 */ /* 0x000fe20000410000 */
[----:B------:R-:W-:Y:S01]  /*3460*/  FMUL.FTZ R213, R151, R213 ;  /* 0x000000d597d57220 */ /* 0x000fe20000410000 */
[----:B------:R-:W-:Y:S01]  /*3470*/  FMUL.FTZ R233, R135, R214 ;  /* 0x000000d687e97220 */ /* 0x000fe20000410000 */
[----:B------:R-:W-:Y:S01]  /*3480*/  FMUL.FTZ R235, R149, R212 ;  /* 0x000000d495eb7220 */ /* 0x000fe20000410000 */
[----:B0-----:R-:W0:Y:S01]  /*3490*/  LDS R4, [R89+0x33c4] ;  /* 0x0033c40059047984 */ /* 0x001e220000000800 */
[----:B------:R-:W-:Y:S01]  /*34a0*/  FMUL.FTZ R209, R131, R209 ;  /* 0x000000d183d17220 */ /* 0x000fe20000410000 */
[----:B------:R-:W-:Y:S01]  /*34b0*/  FMUL.FTZ R237, R145, R208 ;  /* 0x000000d091ed7220 */ /* 0x000fe20000410000 */
[----:B------:R-:W-:Y:S01]  /*34c0*/  FMUL.FTZ R225, R129, R225 ;  /* 0x000000e181e17220 */ /* 0x000fe20000410000 */
[----:B------:R1:W-:Y:S01]  /*34d0*/  @!P3 STS.64 [UR22+0x3ec0], R8 ;  /* 0x003ec008ff00b988 */ /* 0x0003e20008000a16 */
[----:B------:R-:W-:Y:S01]  /*34e0*/  FMUL.FTZ R223, R119, R223 ;  /* 0x000000df77df7220 */ /* 0x000fe20000410000 */
[----:B------:R-:W-:Y:S01]  /*34f0*/  BSSY.RECONVERGENT B0, `(.L_x_6178) ;  /* 0x000008f000007945 */ /* 0x000fe20003800200 */
[----:B0-----:R-:W-:-:S04]  /*3500*/  FFMA.FTZ R222, R4, R222, R221 ;  /* 0x000000de04de7223 */ /* 0x001fc800000100dd */
[----:B------:R-:W-:-:S04]  /*3510*/  FFMA.FTZ R219, R219, R222, R220 ;  /* 0x000000dedbdb7223 */ /* 0x000fc800000100dc */
[----:B------:R-:W-:-:S04]  /*3520*/  FFMA.FTZ R221, R200, R219, R10 ;  /* 0x000000dbc8dd7223 */ /* 0x000fc8000001000a */
[----:B------:R-:W-:-:S04]  /*3530*/  FFMA.FTZ R201, R201, R221, R194 ;  /* 0x000000ddc9c97223 */ /* 0x000fc800000100c2 */
[----:B------:R-:W-:Y:S01]  /*3540*/  FFMA.FTZ R202, R202, R201, R11 ;  /* 0x000000c9caca7223 */ /* 0x000fe2000001000b */
[----:B------:R-:W-:-:S04]  /*3550*/  IMAD.WIDE.U32 R10, R36, UR6, R40 ;  /* 0x00000006240a7c25 */ /* 0x000fc8000f8e0028 */
[----:B------:R-:W-:Y:S01]  /*3560*/  FFMA.FTZ R195, R203, R202, R195 ;  /* 0x000000cacbc37223 */ /* 0x000fe200000100c3 */
[----:B------:R-:W-:Y:S01]  /*3570*/  IMAD R5, R37, UR6, R11 ;  /* 0x0000000625057c24 */ /* 0x000fe2000f8e020b */
[----:B------:R-:W-:Y:S02]  /*3580*/  LEA R4, P0, R10, UR28, 0x2 ;  /* 0x0000001c0a047c11 */ /* 0x000fe4000f8010ff */
[----:B------:R-:W-:Y:S02]  /*3590*/  FFMA.FTZ R189, R204, R195, R189 ;  /* 0x000000c3ccbd7223 */ /* 0x000fe400000100bd */
[----:B------:R-:W-:Y:S02]  /*35a0*/  LEA.HI.X R5, R10, UR29, R5, 0x2, P0 ;  /* 0x0000001d0a057c11 */ /* 0x000fe400080f1405 */
[----:B------:R-:W-:-:S04]  /*35b0*/  FFMA.FTZ R205, R205, R189, R196 ;  /* 0x000000bdcdcd7223 */ /* 0x000fc800000100c4 */
[----:B------:R-:W-:-:S04]  /*35c0*/  FFMA.FTZ R207, R207, R205, R190 ;  /* 0x000000cdcfcf7223 */ /* 0x000fc800000100be */
[----:B------:R-:W-:-:S04]  /*35d0*/  FFMA.FTZ R197, R206, R207, R197 ;  /* 0x000000cfcec57223 */ /* 0x000fc800000100c5 */
[-C--:B------:R-:W-:Y:S01]  /*35e0*/  FFMA.FTZ R188, R188, R197.reuse, R191 ;  /* 0x000000c5bcbc7223 */ /* 0x080fe200000100bf */
[----:B------:R-:W-:-:S03]  /*35f0*/  FMUL.FTZ R229, R156, R197 ;  /* 0x000000c59ce57220 */ /* 0x000fc60000410000 */
[-C--:B------:R-:W-:Y:S01]  /*3600*/  FFMA.FTZ R199, R186, R188.reuse, R199 ;  /* 0x000000bcbac77223 */ /* 0x080fe200000100c7 */
[----:B------:R-:W-:-:S03]  /*3610*/  FMUL.FTZ R227, R167, R188 ;  /* 0x000000bca7e37220 */ /* 0x000fc60000410000 */
[----:B------:R-:W-:Y:S01]  /*3620*/  FFMA.FTZ R185, R185, R199, R192 ;  /* 0x000000c7b9b97223 */ /* 0x000fe200000100c0 */
[----:B------:R-:W-:-:S03]  /*3630*/  P2R R192, PR, RZ, 0x8 ;  /* 0x00000008ffc07803 */ /* 0x000fc60000000000 */
[----:B------:R-:W-:-:S04]  /*3640*/  FFMA.FTZ R191, R13, R185, R198 ;  /* 0x000000b90dbf7223 */ /* 0x000fc800000100c6 */
[----:B------:R-:W-:Y:S01]  /*3650*/  FFMA.FTZ R186, R12, R191, R193 ;  /* 0x000000bf0cba7223 */ /* 0x000fe200000100c1 */
[----:B------:R-:W-:-:S04]  /*3660*/  IMAD.WIDE.U32 R12, R38, UR6, R42 ;  /* 0x00000006260c7c25 */ /* 0x000fc8000f8e002a */
[----:B------:R-:W-:Y:S01]  /*3670*/  FMUL.FTZ R193, R169, R185 ;  /* 0x000000b9a9c17220 */ /* 0x000fe20000410000 */
[-C--:B------:R-:W-:Y:S01]  /*3680*/  FFMA.FTZ R187, R0, R186.reuse, R187 ;  /* 0x000000ba00bb7223 */ /* 0x080fe200000100bb */
[----:B------:R-:W-:Y:S01]  /*3690*/  FADD.FTZ R0, -R184, R217 ;  /* 0x000000d9b8007221 */ /* 0x000fe20000010100 */
[----:B------:R-:W-:Y:S02]  /*36a0*/  IMAD R7, R39, UR6, R13 ;  /* 0x0000000627077c24 */ /* 0x000fe4000f8e020d */
[----:B------:R-:W-:Y:S01]  /*36b0*/  FMUL.FTZ R13, R171, R186 ;  /* 0x000000baab0d7220 */ /* 0x000fe20000410000 */
[----:B------:R-:W-:Y:S01]  /*36c0*/  FMUL.FTZ R11, R162, R187 ;  /* 0x000000bba20b7220 */ /* 0x000fe20000410000 */
[----:B------:R-:W-:Y:S01]  /*36d0*/  FMUL.FTZ R203, R126, R193 ;  /* 0x000000c17ecb7220 */ /* 0x000fe20000410000 */
[----:B------:R-:W-:Y:S02]  /*36e0*/  LEA R6, P1, R12, UR30, 0x2 ;  /* 0x0000001e0c067c11 */ /* 0x000fe4000f8210ff */
[-C--:B------:R-:W-:Y:S01]  /*36f0*/  FFMA.FTZ R10, R0, R11.reuse, RZ ;  /* 0x0000000b000a7223 */ /* 0x080fe200000100ff */
[----:B------:R-:W-:Y:S01]  /*3700*/  FMUL.FTZ R190, R144, R11 ;  /* 0x0000000b90be7220 */ /* 0x000fe20000410000 */
[----:B------:R-:W-:Y:S01]  /*3710*/  FMUL.FTZ R11, R160, R191 ;  /* 0x000000bfa00b7220 */ /* 0x000fe20000410000 */
[----:B------:R-:W-:Y:S01]  /*3720*/  LEA.HI.X R7, R12, UR31, R7, 0x2, P1 ;  /* 0x0000001f0c077c11 */ /* 0x000fe200088f1407 */
[-C--:B------:R-:W-:Y:S01]  /*3730*/  FFMA.FTZ R10, R45, R13.reuse, R10 ;  /* 0x0000000d2d0a7223 */ /* 0x080fe2000001000a */
[----:B------:R-:W-:Y:S01]  /*3740*/  FMUL.FTZ R13, R128, R13 ;  /* 0x0000000d800d7220 */ /* 0x000fe20000410000 */
[-C--:B-1----:R-:W-:Y:S01]  /*3750*/  FMUL.FTZ R9, R142, R11.reuse ;  /* 0x0000000b8e097220 */ /* 0x082fe20000410000 */
[----:B------:R-:W-:Y:S01]  /*3760*/  STS [R87], R190 ;  /* 0x000000be57007388 */ /* 0x000fe20000000800 */
[----:B------:R-:W-:Y:S01]  /*3770*/  FFMA.FTZ R11, R179, R11, R10 ;  /* 0x0000000bb30b7223 */ /* 0x000fe2000001000a */
[----:B------:R-:W-:-:S02]  /*3780*/  FMUL.FTZ R10, R155, R217 ;  /* 0x000000d99b0a7220 */ /* 0x000fc40000410000 */
[----:B------:R0:W-:Y:S01]  /*3790*/  STS [R86+0x8], R9 ;  /* 0x0000080956007388 */ /* 0x0001e20000000800 */
[----:B------:R-:W-:Y:S01]  /*37a0*/  FFMA.FTZ R11, R46, R193, R11 ;  /* 0x000000c12e0b7223 */ /* 0x000fe2000001000b */
[----:B------:R-:W-:Y:S02]  /*37b0*/  FMUL.FTZ R193, R158, R199 ;  /* 0x000000c79ec17220 */ /* 0x000fe40000410000 */
[----:B------:R1:W-:Y:S02]  /*37c0*/  STS [R86+0x4], R13 ;  /* 0x0000040d56007388 */ /* 0x0003e40000000800 */
[----:B------:R-:W-:Y:S01]  /*37d0*/  FFMA.FTZ R8, R178, R193, R11 ;  /* 0x000000c1b2087223 */ /* 0x000fe2000001000b */
[----:B------:R-:W-:Y:S01]  /*37e0*/  FMUL.FTZ R11, R120, R227 ;  /* 0x000000e3780b7220 */ /* 0x000fe20000410000 */
[----:B------:R2:W-:Y:S01]  /*37f0*/  STS [R86+0xc], R203 ;  /* 0x00000ccb56007388 */ /* 0x0005e20000000800 */
[----:B------:R-:W-:Y:S01]  /*3800*/  FMUL.FTZ R193, R140, R193 ;  /* 0x000000c18cc17220 */ /* 0x000fe20000410000 */
[----:B------:R-:W-:Y:S01]  /*3810*/  FFMA.FTZ R8, R27, R227, R8 ;  /* 0x000000e31b087223 */ /* 0x000fe20000010008 */
[----:B0-----:R-:W-:Y:S01]  /*3820*/  FMUL.FTZ R9, R138, R229 ;  /* 0x000000e58a097220 */ /* 0x001fe20000410000 */
[----:B------:R-:W-:Y:S01]  /*3830*/  FMUL.FTZ R227, R163, R189 ;  /* 0x000000bda3e37220 */ /* 0x000fe20000410000 */
[----:B------:R0:W-:Y:S01]  /*3840*/  STS [R86+0x14], R11 ;  /* 0x0000140b56007388 */ /* 0x0001e20000000800 */
[----:B------:R-:W-:Y:S01]  /*3850*/  FFMA.FTZ R229, R177, R229, R8 ;  /* 0x000000e5b1e57223 */ /* 0x000fe20000010008 */
[----:B-1----:R-:W-:-:S02]  /*3860*/  FMUL.FTZ R13, R165, R207 ;  /* 0x000000cfa50d7220 */ /* 0x002fc40000410000 */
[----:B------:R1:W-:Y:S01]  /*3870*/  STS [R86+0x18], R9 ;  /* 0x0000180956007388 */ /* 0x0003e20000000800 */
[----:B--2---:R-:W-:Y:S01]  /*3880*/  FMUL.FTZ R203, R154, R205 ;  /* 0x000000cd9acb7220 */ /* 0x004fe20000410000 */
[-C--:B------:R-:W-:Y:S01]  /*3890*/  FFMA.FTZ R229, R26, R13.reuse, R229 ;  /* 0x0000000d1ae57223 */ /* 0x080fe200000100e5 */
[----:B------:R-:W-:Y:S01]  /*38a0*/  FMUL.FTZ R13, R118, R13 ;  /* 0x0000000d760d7220 */ /* 0x000fe20000410000 */
[----:B------:R2:W-:Y:S02]  /*38b0*/  STS [R86+0x10], R193 ;  /* 0x000010c156007388 */ /* 0x0005e40000000800 */
        /* <DEDUP_REMOVED lines=8> */
[----:B------:R-:W-:Y:S01]  /*3940*/  FMUL.FTZ R203, R161, R202 ;  /* 0x000000caa1cb7220 */ /* 0x000fe20000410000 */
[-C--:B------:R-:W-:Y:S01]  /*3950*/  FFMA.FTZ R227, R170, R9.reuse, R227 ;  /* 0x00000009aae37223 */ /* 0x080fe200000100e3 */
[----:B------:R-:W-:Y:S02]  /*3960*/  FMUL.FTZ R9, R134, R9 ;  /* 0x0000000986097220 */ /* 0x000fe40000410000 */
[-C--:B0-----:R-:W-:Y:S01]  /*3970*/  FMUL.FTZ R13, R114, R203.reuse ;  /* 0x000000cb720d7220 */ /* 0x081fe20000410000 */
[----:B------:R-:W-:Y:S01]  /*3980*/  FFMA.FTZ R227, R24, R203, R227 ;  /* 0x000000cb18e37223 */ /* 0x000fe200000100e3 */
[----:B------:R-:W-:Y:S01]  /*3990*/  FMUL.FTZ R203, R148, R219 ;  /* 0x000000db94cb7220 */ /* 0x000fe20000410000 */
[----:B------:R0:W-:Y:S01]  /*39a0*/  STS [R86+0x20], R193 ;  /* 0x000020c156007388 */ /* 0x0001e20000000800 */
[----:B-1----:R-:W-:Y:S01]  /*39b0*/  FMUL.FTZ R11, R159, R221 ;  /* 0x000000dd9f0b7220 */ /* 0x002fe20000410000 */
[----:B------:R-:W-:Y:S01]  /*39c0*/  FFMA.FTZ R8, R168, R229, R227 ;  /* 0x000000e5a8087223 */ /* 0x000fe200000100e3 */
[----:B------:R-:W-:Y:S01]  /*39d0*/  FMUL.FTZ R227, R157, R222 ;  /* 0x000000de9de37220 */ /* 0x000fe20000410000 */
[----:B------:R1:W-:Y:S02]  /*39e0*/  STS [R86+0x28], R9 ;  /* 0x0000280956007388 */ /* 0x0003e40000000800 */
[-C--:B------:R-:W-:Y:S01]  /*39f0*/  FFMA.FTZ R8, R23, R11.reuse, R8 ;  /* 0x0000000b17087223 */ /* 0x080fe20000010008 */
[----:B------:R-:W-:Y:S01]  /*3a00*/  FMUL.FTZ R11, R112, R11 ;  /* 0x0000000b700b7220 */ /* 0x000fe20000410000 */
[----:B------:R2:W-:Y:S01]  /*3a10*/  STS [R86+0x2c], R13 ;  /* 0x00002c0d56007388 */ /* 0x0005e20000000800 */
[----:B0-----:R-:W-:Y:S01]  /*3a20*/  FMUL.FTZ R193, R132, R229 ;  /* 0x000000e584c17220 */ /* 0x001fe20000410000 */
[----:B------:R-:W-:-:S02]  /*3a30*/  FMUL.FTZ R229, R139, R218 ;  /* 0x000000da8be57220 */ /* 0x000fc40000410000 */
[----:B------:R-:W-:Y:S01]  /*3a40*/  STS [R86+0x34], R11 ;  /* 0x0000340b56007388 */ /* 0x000fe20000000800 */
[-C--:B-1----:R-:W-:Y:S01]  /*3a50*/  FMUL.FTZ R9, R130, R203.reuse ;  /* 0x000000cb82097220 */ /* 0x082fe20000410000 */
[----:B------:R-:W-:Y:S02]  /*3a60*/  FFMA.FTZ R203, R47, R203, R8 ;  /* 0x000000cb2fcb7223 */ /* 0x000fe40000010008 */
[----:B------:R-:W-:Y:S01]  /*3a70*/  STS [R86+0x30], R193 ;  /* 0x000030c156007388 */ /* 0x000fe20000000800 */
[-C--:B--2---:R-:W-:Y:S01]  /*3a80*/  FMUL.FTZ R13, R110, R227.reuse ;  /* 0x000000e36e0d7220 */ /* 0x084fe20000410000 */
[----:B------:R-:W-:Y:S02]  /*3a90*/  FFMA.FTZ R8, R22, R227, R203 ;  /* 0x000000e316087223 */ /* 0x000fe400000100cb */
[----:B------:R-:W-:Y:S04]  /*3aa0*/  STS [R86+0x38], R9 ;  /* 0x0000380956007388 */ /* 0x000fe80000000800 */
[----:B------:R-:W-:Y:S01]  /*3ab0*/  STS [R86+0x3c], R13 ;  /* 0x00003c0d56007388 */ /* 0x000fe20000000800 */
[----:B------:R-:W-:Y:S06]  /*3ac0*/  BAR.SYNC.DEFER_BLOCKING 0x0 ;  /* 0x0000000000007b1d */ /* 0x000fec0000010000 */
[----:B------:R-:W0:Y:S04]  /*3ad0*/  LDS R239, [R71] ;  /* 0x0000000047ef7984 */ /* 0x000e280000000800 */
        /* <DEDUP_REMOVED lines=15> */
[----:B------:R-:W-:Y:S04]  /*3bd0*/  STS [R87+0x1080], R10 ;  /* 0x0010800a57007388 */ /* 0x000fe80000000800 */
[----:B------:R5:W-:Y:S04]  /*3be0*/  STS [R86+0x109c], R211 ;  /* 0x00109cd356007388 */ /* 0x000be80000000800 */
[----:B------:R1:W-:Y:S04]  /*3bf0*/  STS [R86+0x1084], R229 ;  /* 0x001084e556007388 */ /* 0x0003e80000000800 */
[----:B------:R2:W-:Y:S01]  /*3c00*/  STS [R86+0x1088], R231 ;  /* 0x001088e756007388 */ /* 0x0005e20000000800 */
[----:B-----5:R-:W-:-:S03]  /*3c10*/  LOP3.LUT R211, R30, UR20, RZ, 0xfc, !PT ;  /* 0x000000141ed37c12 */ /* 0x020fc6000f8efcff */
[----:B------:R5:W-:Y:S01]  /*3c20*/  STS [R86+0x108c], R215 ;  /* 0x00108cd756007388 */ /* 0x000be20000000800 */
[----:B------:R-:W-:Y:S01]  /*3c30*/  IADD3 R211, PT, PT, -R211, 0x400, R164 ;  /* 0x00000400d3d37810 */ /* 0x000fe20007ffe1a4 */
[----:B-1----:R-:W-:Y:S02]  /*3c40*/  FMUL.FTZ R229, R147, R210 ;  /* 0x000000d293e57220 */ /* 0x002fe40000410000 */
[----:B------:R1:W-:Y:S01]  /*3c50*/  STS [R86+0x1090], R213 ;  /* 0x001090d556007388 */ /* 0x0003e20000000800 */
[----:B------:R-:W-:Y:S01]  /*3c60*/  ISETP.GE.AND P6, PT, R211, 0x1, PT ;  /* 0x00000001d300780c */ /* 0x000fe20003fc6270 */
[----:B--2---:R-:W-:Y:S02]  /*3c70*/  FMUL.FTZ R231, R141, R224 ;  /* 0x000000e08de77220 */ /* 0x004fe40000410000 */
[----:B------:R2:W-:Y:S01]  /*3c80*/  STS [R86+0x1094], R233 ;  /* 0x001094e956007388 */ /* 0x0005e20000000800 */
[----:B------:R-:W-:Y:S01]  /*3c90*/  ISETP.GE.AND P0, PT, R211, 0x41, PT ;  /* 0x00000041d300780c */ /* 0x000fe20003f06270 */
[----:B-----5:R-:W-:Y:S01]  /*3ca0*/  FMUL.FTZ R215, R121, R226 ;  /* 0x000000e279d77220 */ /* 0x020fe20000410000 */
[C---:B------:R-:W-:Y:S01]  /*3cb0*/  ISETP.GE.AND P3, PT, R211.reuse, 0x81, PT ;  /* 0x00000081d300780c */ /* 0x040fe20003f66270 */
[----:B------:R2:W-:Y:S01]  /*3cc0*/  STS [R86+0x1098], R235 ;  /* 0x001098eb56007388 */ /* 0x0005e20000000800 */
[----:B------:R-:W-:Y:S01]  /*3cd0*/  ISETP.GE.AND P4, PT, R211, 0xc1, PT ;  /* 0x000000c1d300780c */ /* 0x000fe20003f86270 */
[----:B-1----:R-:W-:Y:S01]  /*3ce0*/  FMUL.FTZ R213, R143, R228 ;  /* 0x000000e48fd57220 */ /* 0x002fe20000410000 */
[C---:B------:R-:W-:Y:S01]  /*3cf0*/  ISETP.GE.AND P5, PT, R211.reuse, 0x101, PT ;  /* 0x00000101d300780c */ /* 0x040fe20003fa6270 */
[----:B------:R2:W-:Y:S01]  /*3d00*/  STS [R86+0x10a0], R229 ;  /* 0x0010a0e556007388 */ /* 0x0005e20000000800 */
[----:B------:R-:W-:-:S03]  /*3d10*/  ISETP.GE.AND P1, PT, R211, 0x141, PT ;  /* 0x00000141d300780c */ /* 0x000fc60003f26270 */
[----:B------:R2:W-:Y:S04]  /*3d20*/  STS [R86+0x10a4], R209 ;  /* 0x0010a4d156007388 */ /* 0x0005e80000000800 */
[----:B------:R2:W-:Y:S04]  /*3d30*/  STS [R86+0x10a8], R237 ;  /* 0x0010a8ed56007388 */ /* 0x0005e80000000800 */
[----:B------:R2:W-:Y:S04]  /*3d40*/  STS [R86+0x10ac], R225 ;  /* 0x0010ace156007388 */ /* 0x0005e80000000800 */
[----:B------:R2:W-:Y:S04]  /*3d50*/  STS [R86+0x10b0], R213 ;  /* 0x0010b0d556007388 */ /* 0x0005e80000000800 */
[----:B------:R2:W-:Y:S04]  /*3d60*/  STS [R86+0x10b4], R215 ;  /* 0x0010b4d756007388 */ /* 0x0005e80000000800 */
[----:B------:R2:W-:Y:S04]  /*3d70*/  STS [R86+0x10b8], R231 ;  /* 0x0010b8e756007388 */ /* 0x0005e80000000800 */
[----:B------:R2:W-:Y:S01]  /*3d80*/  STS [R86+0x10bc], R223 ;  /* 0x0010bcdf56007388 */ /* 0x0005e20000000800 */
[----:B------:R-:W-:Y:S06]  /*3d90*/  BAR.SYNC.DEFER_BLOCKING 0x0 ;  /* 0x0000000000007b1d */ /* 0x000fec0000010000 */
[----:B0--34-:R-:W-:Y:S05]  /*3da0*/  @!P6 BRA `(.L_x_6179) ;  /* 0x00000000000ce947 */ /* 0x019fea0003800000 */
[----:B--2---:R-:W0:Y:S04]  /*3db0*/  LDS R209, [R71+0x1080] ;  /* 0x0010800047d17984 */ /* 0x004e280000000800 */
[----:B------:R1:W-:Y:S04]  /*3dc0*/  REDG.E.ADD.F32.FTZ.RN.STRONG.GPU desc[UR24][R4.64], R239 ;  /* 0x000000ef040079a6 */ /* 0x0003e8000c12f318 */
[----:B0-----:R1:W-:Y:S02]  /*3dd0*/  REDG.E.ADD.F32.FTZ.RN.STRONG.GPU desc[UR24][R6.64], R209 ;  /* 0x000000d1060079a6 */ /* 0x0013e4000c12f318 */
.L_x_6179:
[----:B------:R-:W-:Y:S05]  /*3de0*/  BSYNC.RECONVERGENT B0 ;  /* 0x0000000000007941 */ /* 0x000fea0003800200 */
.L_x_6178:
[----:B-12---:R0:W1:Y:S01]  /*3df0*/  LDS R209, [R85+0x1180] ;  /* 0x0011800055d17984 */ /* 0x0060620000000800 */
[----:B------:R-:W-:Y:S04]  /*3e00*/  BSSY.RECONVERGENT B0, `(.L_x_6180) ;  /* 0x0000004000007945 */ /* 0x000fe80003800200 */
[----:B------:R-:W-:Y:S05]  /*3e10*/  @!P0 BRA `(.L_x_6181) ;  /* 0x0000000000088947 */ /* 0x000fea0003800000 */
[----:B------:R2:W-:Y:S04]  /*3e20*/  REDG.E.ADD.F32.FTZ.RN.STRONG.GPU desc[UR24][R4.64+0x100], R241 ;  /* 0x000100f1040079a6 */ /* 0x0005e8000c12f318 */
[----:B-1----:R2:W-:Y:S02]  /*3e30*/  REDG.E.ADD.F32.FTZ.RN.STRONG.GPU desc[UR24][R6.64+0x100], R209 ;  /* 0x000100d1060079a6 */ /* 0x0025e4000c12f318 */
.L_x_6181:
[----:B------:R-:W-:Y:S05]  /*3e40*/  BSYNC.RECONVERGENT B0 ;  /* 0x0000000000007941 */ /* 0x000fea0003800200 */
.L_x_6180:
[----:B-12---:R1:W2:Y:S01]  /*3e50*/  LDS R209, [R84+0x1280] ;  /* 0x0012800054d17984 */ /* 0x0062a20000000800 */
[----:B------:R-:W-:Y:S04]  /*3e60*/  BSSY.RECONVERGENT B0, `(.L_x_6182) ;  /* 0x0000004000007945 */ /* 0x000fe80003800200 */
[----:B------:R-:W-:Y:S05]  /*3e70*/  @!P3 BRA `(.L_x_6183) ;  /* 0x000000000008b947 */ /* 0x000fea0003800000 */
[----:B------:R3:W-:Y:S04]  /*3e80*/  REDG.E.ADD.F32.FTZ.RN.STRONG.GPU desc[UR24][R4.64+0x200], R243 ;  /* 0x000200f3040079a6 */ /* 0x0007e8000c12f318 */
[----:B--2---:R3:W-:Y:S02]  /*3e90*/  REDG.E.ADD.F32.FTZ.RN.STRONG.GPU desc[UR24][R6.64+0x200], R209 ;  /* 0x000200d1060079a6 */ /* 0x0047e4000c12f318 */
.L_x_6183:
[----:B------:R-:W-:Y:S05]  /*3ea0*/  BSYNC.RECONVERGENT B0 ;  /* 0x0000000000007941 */ /* 0x000fea0003800200 */
.L_x_6182:
[----:B--23--:R2:W3:Y:S01]  /*3eb0*/  LDS R209, [R83+0x1380] ;  /* 0x0013800053d17984 */ /* 0x00c4e20000000800 */
[----:B------:R-:W-:Y:S04]  /*3ec0*/  BSSY.RECONVERGENT B0, `(.L_x_6184) ;  /* 0x0000004000007945 */ /* 0x000fe80003800200 */
[----:B------:R-:W-:Y:S05]  /*3ed0*/  @!P4 BRA `(.L_x_6185) ;  /* 0x000000000008c947 */ /* 0x000fea0003800000 */
[----:B------:R4:W-:Y:S04]  /*3ee0*/  REDG.E.ADD.F32.FTZ.RN.STRONG.GPU desc[UR24][R4.64+0x300], R245 ;  /* 0x000300f5040079a6 */ /* 0x0009e8000c12f318 */
[----:B---3--:R4:W-:Y:S02]  /*3ef0*/  REDG.E.ADD.F32.FTZ.RN.STRONG.GPU desc[UR24][R6.64+0x300], R209 ;  /* 0x000300d1060079a6 */ /* 0x0089e4000c12f318 */
.L_x_6185:
[----:B------:R-:W-:Y:S05]  /*3f00*/  BSYNC.RECONVERGENT B0 ;  /* 0x0000000000007941 */ /* 0x000fea0003800200 */
.L_x_6184:
[----:B---34-:R3:W4:Y:S01]  /*3f10*/  LDS R209, [R82+0x1480] ;  /* 0x0014800052d17984 */ /* 0x0187220000000800 */
[----:B------:R-:W-:Y:S04]  /*3f20*/  BSSY.RECONVERGENT B0, `(.L_x_6186) ;  /* 0x0000004000007945 */ /* 0x000fe80003800200 */
[----:B------:R-:W-:Y:S05]  /*3f30*/  @!P5 BRA `(.L_x_6187) ;  /* 0x000000000008d947 */ /* 0x000fea0003800000 */
[----:B------:R0:W-:Y:S04]  /*3f40*/  REDG.E.ADD.F32.FTZ.RN.STRONG.GPU desc[UR24][R4.64+0x400], R247 ;  /* 0x000400f7040079a6 */ /* 0x0001e8000c12f318 */
[----:B----4-:R0:W-:Y:S02]  /*3f50*/  REDG.E.ADD.F32.FTZ.RN.STRONG.GPU desc[UR24][R6.64+0x400], R209 ;  /* 0x000400d1060079a6 */ /* 0x0101e4000c12f318 */
.L_x_6187:
[----:B------:R-:W-:Y:S05]  /*3f60*/  BSYNC.RECONVERGENT B0 ;  /* 0x0000000000007941 */ /* 0x000fea0003800200 */
.L_x_6186:
[----:B0---4-:R0:W4:Y:S01]  /*3f70*/  LDS R209, [R81+0x1580] ;  /* 0x0015800051d17984 */ /* 0x0111220000000800 */
[----:B------:R-:W-:Y:S01]  /*3f80*/  BSSY.RECONVERGENT B0, `(.L_x_6188) ;  /* 0x0000009000007945 */ /* 0x000fe20003800200 */
[C---:B------:R-:W-:Y:S02]  /*3f90*/  ISETP.GE.AND P3, PT, R211.reuse, 0x181, PT ;  /* 0x00000181d300780c */ /* 0x040fe40003f66270 */
[C---:B------:R-:W-:Y:S02]  /*3fa0*/  ISETP.GE.AND P4, PT, R211.reuse, 0x1c1, PT ;  /* 0x000001c1d300780c */ /* 0x040fe40003f86270 */
[C---:B------:R-:W-:Y:S02]  /*3fb0*/  ISETP.GE.AND P5, PT, R211.reuse, 0x201, PT ;  /* 0x00000201d300780c */ /* 0x040fe40003fa6270 */
[C---:B------:R-:W-:Y:S02]  /*3fc0*/  ISETP.GE.AND P6, PT, R211.reuse, 0x241, PT ;  /* 0x00000241d300780c */ /* 0x040fe40003fc6270 */
[----:B------:R-:W-:Y:S01]  /*3fd0*/  ISETP.GE.AND P0, PT, R211, 0x281, PT ;  /* 0x00000281d300780c */ /* 0x000fe20003f06270 */
[----:B0-----:R-:W-:-:S12]  /*3fe0*/  @!P1 BRA `(.L_x_6189) ;  /* 0x0000000000089947 */ /* 0x001fd80003800000 */
[----:B------:R0:W-:Y:S04]  /*3ff0*/  REDG.E.ADD.F32.FTZ.RN.STRONG.GPU desc[UR24][R4.64+0x500], R249 ;  /* 0x000500f9040079a6 */ /* 0x0001e8000c12f318 */
[----:B----4-:R0:W-:Y:S02]  /*4000*/  REDG.E.ADD.F32.FTZ.RN.STRONG.GPU desc[UR24][R6.64+0x500], R209 ;  /* 0x000500d1060079a6 */ /* 0x0101e4000c12f318 */
.L_x_6189:
[----:B------:R-:W-:Y:S05]  /*4010*/  BSYNC.RECONVERGENT B0 ;  /* 0x0000000000007941 */ /* 0x000fea0003800200 */
.L_x_6188:
[----:B0---4-:R0:W4:Y:S01]  /*4020*/  LDS R209, [R80+0x1680] ;  /* 0x0016800050d17984 */ /* 0x0111220000000800 */
[----:B------:R-:W-:Y:S04]  /*4030*/  BSSY.RECONVERGENT B0, `(.L_x_6190) ;  /* 0x0000004000007945 */ /* 0x000fe80003800200 */
[----:B------:R-:W-:Y:S05]  /*4040*/  @!P3 BRA `(.L_x_6191) ;  /* 0x000000000008b947 */ /* 0x000fea0003800000 */
[----:B------:R0:W-:Y:S04]  /*4050*/  REDG.E.ADD.F32.FTZ.RN.STRONG.GPU desc[UR24][R4.64+0x600], R251 ;  /* 0x000600fb040079a6 */ /* 0x0001e8000c12f318 */
[----:B----4-:R0:W-:Y:S02]  /*4060*/  REDG.E.ADD.F32.FTZ.RN.STRONG.GPU desc[UR24][R6.64+0x600], R209 ;  /* 0x000600d1060079a6 */ /* 0x0101e4000c12f318 */
.L_x_6191:
[----:B------:R-:W-:Y:S05]  /*4070*/  BSYNC.RECONVERGENT B0 ;  /* 0x0000000000007941 */ /* 0x000fea0003800200 */
.L_x_6190:
[----:B0---4-:R0:W4:Y:S01]  /*4080*/  LDS R209, [R79+0x1780] ;  /* 0x001780004fd17984 */ /* 0x0111220000000800 */
[----:B------:R-:W-:Y:S04]  /*4090*/  BSSY.RECONVERGENT B0, `(.L_x_6192) ;  /* 0x0000004000007945 */ /* 0x000fe80003800200 */
[----:B------:R-:W-:Y:S05]  /*40a0*/  @!P4 BRA `(.L_x_6193) ;  /* 0x000000000008c947 */ /* 0x000fea0003800000 */
[----:B------:R0:W-:Y:S04]  /*40b0*/  REDG.E.ADD.F32.FTZ.RN.STRONG.GPU desc[UR24][R4.64+0x700], R12 ;  /* 0x0007000c040079a6 */ /* 0x0001e8000c12f318 */
[----:B----4-:R0:W-:Y:S02]  /*40c0*/  REDG.E.ADD.F32.FTZ.RN.STRONG.GPU desc[UR24][R6.64+0x700], R209 ;  /* 0x000700d1060079a6 */ /* 0x0101e4000c12f318 */
.L_x_6193:
[----:B------:R-:W-:Y:S05]  /*40d0*/  BSYNC.RECONVERGENT B0 ;  /* 0x0000000000007941 */ /* 0x000fea0003800200 */
.L_x_6192:
[----:B0---4-:R0:W4:Y:S01]  /*40e0*/  LDS R209, [R70+0x1880] ;  /* 0x0018800046d17984 */ /* 0x0111220000000800 */
[----:B------:R-:W-:Y:S04]  /*40f0*/  BSSY.RECONVERGENT B0, `(.L_x_6194) ;  /* 0x0000004000007945 */ /* 0x000fe80003800200 */
[----:B------:R-:W-:Y:S05]  /*4100*/  @!P5 BRA `(.L_x_6195) ;  /* 0x000000000008d947 */ /* 0x000fea0003800000 */
[----:B------:R0:W-:Y:S04]  /*4110*/  REDG.E.ADD.F32.FTZ.RN.STRONG.GPU desc[UR24][R4.64+0x800], R184 ;  /* 0x000800b8040079a6 */ /* 0x0001e8000c12f318 */
[----:B----4-:R0:W-:Y:S02]  /*4120*/  REDG.E.ADD.F32.FTZ.RN.STRONG.GPU desc[UR24][R6.64+0x800], R209 ;  /* 0x000800d1060079a6 */ /* 0x0101e4000c12f318 */
.L_x_6195:
[----:B------:R-:W-:Y:S05]  /*4130*/  BSYNC.RECONVERGENT B0 ;  /* 0x0000000000007941 */ /* 0x000fea0003800200 */
.L_x_6194:
[----:B0---4-:R0:W4:Y:S01]  /*4140*/  LDS R209, [R78+0x1980] ;  /* 0x001980004ed17984 */ /* 0x0111220000000800 */
[----:B------:R-:W-:Y:S04]  /*4150*/  BSSY.RECONVERGENT B0, `(.L_x_6196) ;  /* 0x0000004000007945 */ /* 0x000fe80003800200 */
[----:B------:R-:W-:Y:S05]  /*4160*/  @!P6 BRA `(.L_x_6197) ;  /* 0x000000000008e947 */ /* 0x000fea0003800000 */
[----:B------:R0:W-:Y:S04]  /*4170*/  REDG.E.ADD.F32.FTZ.RN.STRONG.GPU desc[UR24][R4.64+0x900], R227 ;  /* 0x000900e3040079a6 */ /* 0x0001e8000c12f318 */
[----:B----4-:R0:W-:Y:S02]  /*4180*/  REDG.E.ADD.F32.FTZ.RN.STRONG.GPU desc[UR24][R6.64+0x900], R209 ;  /* 0x000900d1060079a6 */ /* 0x0101e4000c12f318 */
.L_x_6197:
[----:B------:R-:W-:Y:S05]  /*4190*/  BSYNC.RECONVERGENT B0 ;  /* 0x0000000000007941 */ /* 0x000fea0003800200 */
.L_x_6196:
        /* <DEDUP_REMOVED lines=10> */
.L_x_6199:
[----:B------:R-:W-:Y:S05]  /*4240*/  BSYNC.RECONVERGENT B0 ;  /* 0x0000000000007941 */ /* 0x000fea0003800200 */
.L_x_6198:
[----:B0---4-:R0:W4:Y:S01]  /*4250*/  LDS R209, [R76+0x1b80] ;  /* 0x001b80004cd17984 */ /* 0x0111220000000800 */
[----:B------:R-:W-:Y:S04]  /*4260*/  BSSY.RECONVERGENT B0, `(.L_x_6200) ;  /* 0x0000004000007945 */ /* 0x000fe80003800200 */
[----:B------:R-:W-:Y:S05]  /*4270*/  @!P1 BRA `(.L_x_6201) ;  /* 0x0000000000089947 */ /* 0x000fea0003800000 */
[----:B------:R0:W-:Y:S04]  /*4280*/  REDG.E.ADD.F32.FTZ.RN.STRONG.GPU desc[UR24][R4.64+0xb00], R203 ;  /* 0x000b00cb040079a6 */ /* 0x0001e8000c12f318 */
[----:B----4-:R0:W-:Y:S02]  /*4290*/  REDG.E.ADD.F32.FTZ.RN.STRONG.GPU desc[UR24][R6.64+0xb00], R209 ;  /* 0x000b00d1060079a6 */ /* 0x0101e4000c12f318 */
.L_x_6201:
[----:B------:R-:W-:Y:S05]  /*42a0*/  BSYNC.RECONVERGENT B0 ;  /* 0x0000000000007941 */ /* 0x000fea0003800200 */
.L_x_6200:
[----:B0-----:R0:W0:Y:S01]  /*42b0*/  LDS R203, [R75+0x1c80] ;  /* 0x001c80004bcb7984 */ /* 0x0010220000000800 */
[----:B------:R-:W-:Y:S04]  /*42c0*/  BSSY.RECONVERGENT B0, `(.L_x_6202) ;  /* 0x0000004000007945 */ /* 0x000fe80003800200 */
[----:B------:R-:W-:Y:S05]  /*42d0*/  @!P3 BRA `(.L_x_6203) ;  /* 0x000000000008b947 */ /* 0x000fea0003800000 */
[----:B------:R1:W-:Y:S04]  /*42e0*/  REDG.E.ADD.F32.FTZ.RN.STRONG.GPU desc[UR24][R4.64+0xc00], R193 ;  /* 0x000c00c1040079a6 */ /* 0x0003e8000c12f318 */
[----:B0-----:R1:W-:Y:S02]  /*42f0*/  REDG.E.ADD.F32.FTZ.RN.STRONG.GPU desc[UR24][R6.64+0xc00], R203 ;  /* 0x000c00cb060079a6 */ /* 0x0013e4000c12f318 */
.L_x_6203:
[----:B------:R-:W-:Y:S05]  /*4300*/  BSYNC.RECONVERGENT B0 ;  /* 0x0000000000007941 */ /* 0x000fea0003800200 */
.L_x_6202:
[----:B-1----:R1:W0:Y:S01]  /*4310*/  LDS R193, [R74+0x1d80] ;  /* 0x001d80004ac17984 */ /* 0x0022220000000800 */
[----:B------:R-:W-:Y:S04]  /*4320*/  BSSY.RECONVERGENT B0, `(.L_x_6204) ;  /* 0x0000004000007945 */ /* 0x000fe80003800200 */
[----:B------:R-:W-:Y:S05]  /*4330*/  @!P4 BRA `(.L_x_6205) ;  /* 0x000000000008c947 */ /* 0x000fea0003800000 */
[----:B------:R1:W-:Y:S04]  /*4340*/  REDG.E.ADD.F32.FTZ.RN.STRONG.GPU desc[UR24][R4.64+0xd00], R13 ;  /* 0x000d000d040079a6 */ /* 0x0003e8000c12f318 */
[----:B0-----:R1:W-:Y:S02]  /*4350*/  REDG.E.ADD.F32.FTZ.RN.STRONG.GPU desc[UR24][R6.64+0xd00], R193 ;  /* 0x000d00c1060079a6 */ /* 0x0013e4000c12f318 */
.L_x_6205:
[----:B------:R-:W-:Y:S05]  /*4360*/  BSYNC.RECONVERGENT B0 ;  /* 0x0000000000007941 */ /* 0x000fea0003800200 */
.L_x_6204:
[----:B-1----:R1:W0:Y:S01]  /*4370*/  LDS R13, [R73+0x1e80] ;  /* 0x001e8000490d7984 */ /* 0x0022220000000800 */
[----:B------:R-:W-:Y:S04]  /*4380*/  BSSY.RECONVERGENT B0, `(.L_x_6206) ;  /* 0x0000004000007945 */ /* 0x000fe80003800200 */
[----:B------:R-:W-:Y:S05]  /*4390*/  @!P5 BRA `(.L_x_6207) ;  /* 0x000000000008d947 */ /* 0x000fea0003800000 */
[----:B------:R1:W-:Y:S04]  /*43a0*/  REDG.E.ADD.F32.FTZ.RN.STRONG.GPU desc[UR24][R4.64+0xe00], R11 ;  /* 0x000e000b040079a6 */ /* 0x0003e8000c12f318 */
[----:B0-----:R1:W-:Y:S02]  /*43b0*/  REDG.E.ADD.F32.FTZ.RN.STRONG.GPU desc[UR24][R6.64+0xe00], R13 ;  /* 0x000e000d060079a6 */ /* 0x0013e4000c12f318 */
.L_x_6207:
[----:B------:R-:W-:Y:S05]  /*43c0*/  BSYNC.RECONVERGENT B0 ;  /* 0x0000000000007941 */ /* 0x000fea0003800200 */
.L_x_6206:
[----:B-1----:R1:W0:Y:S01]  /*43d0*/  LDS R11, [R72+0x1f80] ;  /* 0x001f8000480b7984 */ /* 0x0022220000000800 */
[----:B------:R-:W-:Y:S04]  /*43e0*/  BSSY.RECONVERGENT B0, `(.L_x_6208) ;  /* 0x0000004000007945 */ /* 0x000fe80003800200 */
[----:B------:R-:W-:Y:S05]  /*43f0*/  @!P6 BRA `(.L_x_6209) ;  /* 0x000000000008e947 */ /* 0x000fea0003800000 */
[----:B------:R1:W-:Y:S04]  /*4400*/  REDG.E.ADD.F32.FTZ.RN.STRONG.GPU desc[UR24][R4.64+0xf00], R9 ;  /* 0x000f0009040079a6 */ /* 0x0003e8000c12f318 */
[----:B0-----:R1:W-:Y:S02]  /*4410*/  REDG.E.ADD.F32.FTZ.RN.STRONG.GPU desc[UR24][R6.64+0xf00], R11 ;  /* 0x000f000b060079a6 */ /* 0x0013e4000c12f318 */
.L_x_6209:
[----:B------:R-:W-:Y:S05]  /*4420*/  BSYNC.RECONVERGENT B0 ;  /* 0x0000000000007941 */ /* 0x000fea0003800200 */
.L_x_6208:
[----:B-1----:R-:W1:Y:S01]  /*4430*/  SHFL.DOWN P0, R7, R8, 0x1, 0x1f ;  /* 0x08201f0008077f89 */ /* 0x002e620000000000 */
[CC--:B------:R-:W-:Y:S01]  /*4440*/  FMUL.FTZ R5, R44.reuse, R222.reuse ;  /* 0x000000de2c057220 */ /* 0x0c0fe20000410000 */
[C---:B------:R-:W-:Y:S01]  /*4450*/  FMUL.FTZ R4, R44.reuse, R221 ;  /* 0x000000dd2c047220 */ /* 0x040fe20000410000 */
        /* <DEDUP_REMOVED lines=8> */
[----:B------:R-:W-:Y:S01]  /*44e0*/  FFMA.FTZ R4, R112, R9, R23 ;  /* 0x0000000970047223 */ /* 0x000fe20000010017 */
[----:B------:R-:W-:Y:S01]  /*44f0*/  FMUL.FTZ R175, R175, R202 ;  /* 0x000000caafaf7220 */ /* 0x000fe20000410000 */
[----:B------:R-:W-:Y:S01]  /*4500*/  FADD.FTZ R63, R6, R63 ;  /* 0x0000003f063f7221 */ /* 0x000fe20000010000 */
[----:B------:R-:W-:Y:S01]  /*4510*/  FMUL.FTZ R5, R24, R5 ;  /* 0x0000000518057220 */ /* 0x000fe20000410000 */
[----:B------:R-:W-:Y:S01]  /*4520*/  FADD.FTZ R61, R4, R61 ;  /* 0x0000003d043d7221 */ /* 0x000fe20000010000 */
[----:B------:R-:W-:Y:S01]  /*4530*/  FMUL.FTZ R4, R44, R189 ;  /* 0x000000bd2c047220 */ /* 0x000fe20000410000 */
[----:B------:R-:W-:Y:S01]  /*4540*/  FFMA.FTZ R98, R159, R9, R98 ;  /* 0x000000099f627223 */ /* 0x000fe20000010062 */
[----:B------:R-:W-:Y:S01]  /*4550*/  FMUL.FTZ R9, R176, R189 ;  /* 0x000000bdb0097220 */ /* 0x000fe20000410000 */
[----:B------:R-:W-:Y:S01]  /*4560*/  FFMA.FTZ R6, R114, R175, R5 ;  /* 0x000000af72067223 */ /* 0x000fe20000010005 */
[----:B------:R-:W-:Y:S01]  /*4570*/  FMUL.FTZ R25, R25, R4 ;  /* 0x0000000419197220 */ /* 0x000fe20000410000 */
[----:B------:R-:W-:Y:S01]  /*4580*/  FMUL.FTZ R5, R180, R207 ;  /* 0x000000cfb4057220 */ /* 0x000fe20000410000 */
[-C--:B------:R-:W-:Y:S01]  /*4590*/  FFMA.FTZ R94, R163, R9.reuse, R94 ;  /* 0x00000009a35e7223 */ /* 0x080fe2000001005e */
[----:B------:R-:W-:Y:S01]  /*45a0*/  FADD.FTZ R59, R6, R59 ;  /* 0x0000003b063b7221 */ /* 0x000fe20000010000 */
[----:B-1----:R-:W-:Y:S01]  /*45b0*/  @P0 FADD R7, R8, R7 ;  /* 0x0000000708070221 */ /* 0x002fe20000000000 */
[----:B------:R-:W-:Y:S01]  /*45c0*/  FFMA.FTZ R6, R116, R9, R25 ;  /* 0x0000000974067223 */ /* 0x000fe20000010019 */
[C---:B------:R-:W-:Y:S01]  /*45d0*/  FMUL.FTZ R207, R44.reuse, R207 ;  /* 0x000000cf2ccf7220 */ /* 0x040fe20000410000 */
[----:B------:R-:W-:Y:S01]  /*45e0*/  FMUL.FTZ R4, R44, R197 ;  /* 0x000000c52c047220 */ /* 0x000fe20000410000 */
[----:B------:R-:W-:Y:S01]  /*45f0*/  ISETP.NE.AND P1, PT, R146, RZ, PT ;  /* 0x000000ff9200720c */ /* 0x000fe20003f25270 */
[----:B------:R-:W1:Y:S01]  /*4600*/  SHFL.DOWN P0, R10, R7, 0x2, 0x1f ;  /* 0x08401f00070a7f89 */ /* 0x000e620000000000 */
[----:B------:R-:W-:Y:S01]  /*4610*/  FMUL.FTZ R207, R26, R207 ;  /* 0x000000cf1acf7220 */ /* 0x000fe20000410000 */
[----:B------:R-:W-:Y:S01]  /*4620*/  FMUL.FTZ R177, R177, R4 ;  /* 0x00000004b1b17220 */ /* 0x000fe20000410000 */
[-C--:B------:R-:W-:Y:S01]  /*4630*/  FFMA.FTZ R108, R165, R5.reuse, R108 ;  /* 0x00000005a56c7223 */ /* 0x080fe2000001006c */
[----:B------:R-:W-:Y:S01]  /*4640*/  ISETP.NE.AND P3, PT, R192, RZ, PT ;  /* 0x000000ffc000720c */ /* 0x000fe20003f65270 */
[----:B------:R-:W-:Y:S01]  /*4650*/  FFMA.FTZ R4, R118, R5, R207 ;  /* 0x0000000576047223 */ /* 0x000fe200000100cf */
[-C--:B------:R-:W-:Y:S01]  /*4660*/  FMUL.FTZ R5, R182, R185.reuse ;  /* 0x000000b9b6057220 */ /* 0x080fe20000410000 */
[----:B------:R-:W-:Y:S01]  /*4670*/  FMUL.FTZ R185, R44, R185 ;  /* 0x000000b92cb97220 */ /* 0x000fe20000410000 */
[----:B------:R-:W-:Y:S01]  /*4680*/  FMUL.FTZ R17, R17, R195 ;  /* 0x000000c311117220 */ /* 0x000fe20000410000 */
[----:B------:R-:W-:Y:S01]  /*4690*/  FADD.FTZ R55, R4, R55 ;  /* 0x0000003704377221 */ /* 0x000fe20000010000 */
[----:B------:R-:W-:Y:S01]  /*46a0*/  FMUL.FTZ R4, R44, R191 ;  /* 0x000000bf2c047220 */ /* 0x000fe20000410000 */
[----:B------:R-:W-:Y:S01]  /*46b0*/  FMUL.FTZ R185, R46, R185 ;  /* 0x000000b92eb97220 */ /* 0x000fe20000410000 */
[-C--:B------:R-:W-:Y:S01]  /*46c0*/  FFMA.FTZ R104, R169, R5.reuse, R104 ;  /* 0x00000005a9687223 */ /* 0x080fe20000010068 */
[----:B------:R-:W-:Y:S01]  /*46d0*/  FMUL.FTZ R181, R181, R188 ;  /* 0x000000bcb5b57220 */ /* 0x000fe20000410000 */
[----:B------:R-:W-:Y:S01]  /*46e0*/  FMUL.FTZ R179, R179, R4 ;  /* 0x00000004b3b37220 */ /* 0x000fe20000410000 */
[----:B------:R-:W-:Y:S01]  /*46f0*/  FFMA.FTZ R4, R126, R5, R185 ;  /* 0x000000057e047223 */ /* 0x000fe200000100b9 */
[----:B------:R-:W-:Y:S01]  /*4700*/  FMUL.FTZ R183, R183, R186 ;  /* 0x000000bab7b77220 */ /* 0x000fe20000410000 */
[----:B------:R-:W-:Y:S01]  /*4710*/  FMUL.FTZ R5, R20, R187 ;  /* 0x000000bb14057220 */ /* 0x000fe20000410000 */
[C---:B------:R-:W-:Y:S01]  /*4720*/  FMUL.FTZ R195, R44.reuse, R195 ;  /* 0x000000c32cc37220 */ /* 0x040fe20000410000 */
[C---:B------:R-:W-:Y:S01]  /*4730*/  FMUL.FTZ R188, R44.reuse, R188 ;  /* 0x000000bc2cbc7220 */ /* 0x040fe20000410000 */
[C---:B------:R-:W-:Y:S01]  /*4740*/  FMUL.FTZ R186, R44.reuse, R186 ;  /* 0x000000ba2cba7220 */ /* 0x040fe20000410000 */
[----:B------:R-:W-:Y:S01]  /*4750*/  FMUL.FTZ R187, R44, R187 ;  /* 0x000000bb2cbb7220 */ /* 0x000fe20000410000 */
[----:B------:R-:W-:Y:S01]  /*4760*/  FMUL.FTZ R19, R19, R219 ;  /* 0x000000db13137220 */ /* 0x000fe20000410000 */
[----:B------:R-:W-:Y:S01]  /*4770*/  FMUL.FTZ R195, R170, R195 ;  /* 0x000000c3aac37220 */ /* 0x000fe20000410000 */
[----:B-1----:R-:W-:Y:S01]  /*4780*/  @P0 FADD R10, R7, R10 ;  /* 0x0000000a070a0221 */ /* 0x002fe20000000000 */
[-C--:B------:R-:W-:Y:S01]  /*4790*/  FMUL.FTZ R7, R18, R201.reuse ;  /* 0x000000c912077220 */ /* 0x080fe20000410000 */
[----:B------:R-:W-:Y:S01]  /*47a0*/  FMUL.FTZ R201, R44, R201 ;  /* 0x000000c92cc97220 */ /* 0x000fe20000410000 */
[----:B------:R-:W-:Y:S01]  /*47b0*/  FMUL.FTZ R15, R15, R197 ;  /* 0x000000c50f0f7220 */ /* 0x000fe20000410000 */
[----:B------:R-:W-:Y:S01]  /*47c0*/  FMUL.FTZ R27, R27, R188 ;  /* 0x000000bc1b1b7220 */ /* 0x000fe20000410000 */
[----:B0-----:R-:W0:Y:S01]  /*47d0*/  SHFL.DOWN P0, R11, R10, 0x4, 0x1f ;  /* 0x08801f000a0b7f89 */ /* 0x001e220000000000 */
[----:B------:R-:W-:Y:S01]  /*47e0*/  FMUL.FTZ R201, R168, R201 ;  /* 0x000000c9a8c97220 */ /* 0x000fe20000410000 */
[----:B------:R-:W-:Y:S01]  /*47f0*/  FFMA.FTZ R109, R150, R7, R109 ;  /* 0x00000007966d7223 */ /* 0x000fe2000001006d */
[----:B------:R-:W-:Y:S01]  /*4800*/  FMUL.FTZ R21, R21, R191 ;  /* 0x000000bf15157220 */ /* 0x000fe20000410000 */
[----:B------:R-:W-:Y:S01]  /*4810*/  FMUL.FTZ R45, R45, R186 ;  /* 0x000000ba2d2d7220 */ /* 0x000fe20000410000 */
[----:B------:R-:W-:Y:S01]  /*4820*/  FFMA.FTZ R201, R132, R7, R201 ;  /* 0x0000000784c97223 */ /* 0x000fe200000100c9 */
[-C--:B------:R-:W-:Y:S01]  /*4830*/  FMUL.FTZ R7, R16, R205.reuse ;  /* 0x000000cd10077220 */ /* 0x080fe20000410000 */
[----:B------:R-:W-:Y:S01]  /*4840*/  FMUL.FTZ R205, R44, R205 ;  /* 0x000000cd2ccd7220 */ /* 0x000fe20000410000 */
[----:B------:R-:W-:Y:S01]  /*4850*/  FMUL.FTZ R187, R0, R187 ;  /* 0x000000bb00bb7220 */ /* 0x000fe20000410000 */
[----:B------:R-:W-:Y:S01]  /*4860*/  FADD.FTZ R57, R6, R57 ;  /* 0x0000003906397221 */ /* 0x000fe20000010000 */
[----:B------:R-:W-:Y:S01]  /*4870*/  FFMA.FTZ R105, R154, R7, R105 ;  /* 0x000000079a697223 */ /* 0x000fe20000010069 */
[----:B------:R-:W-:Y:S01]  /*4880*/  FMUL.FTZ R205, R172, R205 ;  /* 0x000000cdaccd7220 */ /* 0x000fe20000410000 */
[----:B------:R-:W-:Y:S01]  /*4890*/  FFMA.FTZ R47, R130, R19, R47 ;  /* 0x00000013822f7223 */ /* 0x000fe2000001002f */
[----:B------:R-:W-:Y:S01]  /*48a0*/  FFMA.FTZ R195, R134, R17, R195 ;  /* 0x0000001186c37223 */ /* 0x000fe200000100c3 */
[----:B------:R-:W-:Y:S01]  /*48b0*/  FFMA.FTZ R177, R138, R15, R177 ;  /* 0x0000000f8ab17223 */ /* 0x000fe200000100b1 */
[----:B------:R-:W-:Y:S01]  /*48c0*/  FFMA.FTZ R205, R136, R7, R205 ;  /* 0x0000000788cd7223 */ /* 0x000fe200000100cd */
[-C--:B------:R-:W-:Y:S01]  /*48d0*/  FMUL.FTZ R7, R14, R199.reuse ;  /* 0x000000c70e077220 */ /* 0x080fe20000410000 */
[----:B------:R-:W-:Y:S01]  /*48e0*/  FMUL.FTZ R199, R44, R199 ;  /* 0x000000c72cc77220 */ /* 0x000fe20000410000 */
[----:B------:R-:W-:Y:S01]  /*48f0*/  FFMA.FTZ R6, R120, R181, R27 ;  /* 0x000000b578067223 */ /* 0x000fe2000001001b */
[----:B------:R-:W-:Y:S01]  /*4900*/  FFMA.FTZ R179, R142, R21, R179 ;  /* 0x000000158eb37223 */ /* 0x000fe200000100b3 */
[----:B------:R-:W-:Y:S01]  /*4910*/  FFMA.FTZ R117, R158, R7, R117 ;  /* 0x000000079e757223 */ /* 0x000fe20000010075 */
[----:B------:R-:W-:Y:S01]  /*4920*/  FMUL.FTZ R199, R178, R199 ;  /* 0x000000c7b2c77220 */ /* 0x000fe20000410000 */
[----:B------:R-:W-:Y:S01]  /*4930*/  FFMA.FTZ R0, R128, R183, R45 ;  /* 0x000000b780007223 */ /* 0x000fe2000001002d */
[----:B------:R-:W-:Y:S01]  /*4940*/  FFMA.FTZ R187, R144, R5, R187 ;  /* 0x0000000590bb7223 */ /* 0x000fe200000100bb */
[----:B0-----:R-:W-:Y:S01]  /*4950*/  @P0 FADD R11, R10, R11 ;  /* 0x0000000b0a0b0221 */ /* 0x001fe20000000000 */
[----:B------:R-:W-:Y:S01]  /*4960*/  FFMA.FTZ R199, R140, R7, R199 ;  /* 0x000000078cc77223 */ /* 0x000fe200000100c7 */
[----:B------:R-:W-:Y:S01]  /*4970*/  @!P1 SHF.R.U32.HI R7, RZ, 0x3, R30 ;  /* 0x00000003ff079819 */ /* 0x000fe2000001161e */
[----:B------:R-:W-:Y:S01]  /*4980*/  BSSY.RECONVERGENT B0, `(.L_x_6210) ;  /* 0x0000025000007945 */ /* 0x000fe20003800200 */
[----:B------:R-:W-:Y:S01]  /*4990*/  FFMA.FTZ R100, R157, R173, R100 ;  /* 0x000000ad9d647223 */ /* 0x000fe20000010064 */
[----:B------:R-:W0:Y:S01]  /*49a0*/  SHFL.DOWN P0, R8, R11, 0x8, 0x1f ;  /* 0x09001f000b087f89 */ /* 0x000e220000000000 */
[----:B------:R-:W-:Y:S01]  /*49b0*/  FFMA.FTZ R111, R148, R19, R111 ;  /* 0x00000013946f7223 */ /* 0x000fe2000001006f */
[----:B------:R-:W-:Y:S01]  /*49c0*/  FADD.FTZ R62, R47, R62 ;  /* 0x0000003e2f3e7221 */ /* 0x000fe20000010000 */
[----:B------:R-:W-:Y:S01]  /*49d0*/  FFMA.FTZ R96, R161, R175, R96 ;  /* 0x000000afa1607223 */ /* 0x000fe20000010060 */
[----:B------:R-:W-:Y:S01]  /*49e0*/  FADD.FTZ R60, R201, R60 ;  /* 0x0000003cc93c7221 */ /* 0x000fe20000010000 */
[----:B------:R-:W-:Y:S01]  /*49f0*/  FFMA.FTZ R107, R152, R17, R107 ;  /* 0x00000011986b7223 */ /* 0x000fe2000001006b */
[----:B------:R-:W-:Y:S01]  /*4a00*/  FADD.FTZ R58, R195, R58 ;  /* 0x0000003ac33a7221 */ /* 0x000fe20000010000 */
[----:B------:R-:W-:Y:S01]  /*4a10*/  FADD.FTZ R56, R205, R56 ;  /* 0x00000038cd387221 */ /* 0x000fe20000010000 */
[----:B------:R-:W-:Y:S01]  /*4a20*/  FFMA.FTZ R127, R156, R15, R127 ;  /* 0x0000000f9c7f7223 */ /* 0x000fe2000001007f */
[----:B------:R-:W-:Y:S01]  /*4a30*/  FFMA.FTZ R106, R167, R181, R106 ;  /* 0x000000b5a76a7223 */ /* 0x000fe2000001006a */
        /* <DEDUP_REMOVED lines=12> */
[----:B0-----:R-:W-:Y:S01]  /*4b00*/  @P0 FADD R9, R8, R9 ;  /* 0x0000000908090221 */ /* 0x001fe20000000000 */
[----:B------:R-:W-:-:S05]  /*4b10*/  @!P1 LOP3.LUT R8, R7, 0x7c, RZ, 0xc0, !PT ;  /* 0x0000007c07089812 */ /* 0x000fca00078ec0ff */
[----:B------:R0:W-:Y:S01]  /*4b20*/  @!P1 STS [R8+UR21+0x3184], R9 ;  /* 0x0031840908009988 */ /* 0x0001e20008000815 */
[----:B------:R-:W-:Y:S06]  /*4b30*/  BAR.SYNC.DEFER_BLOCKING 0x0 ;  /* 0x0000000000007b1d */ /* 0x000fec0000010000 */
[----:B------:R-:W-:Y:S05]  /*4b40*/  @P3 BRA `(.L_x_6211) ;  /* 0x0000000000203947 */ /* 0x000fea0003800000 */
[----:B------:R-:W-:Y:S01]  /*4b50*/  UISETP.NE.AND UP0, UPT, UR12, UR32, UPT ;  /* 0x000000200c00728c */ /* 0x000fe2000bf05270 */
[----:B------:R-:W1:Y:S01]  /*4b60*/  LDS R0, [UR21+0x3188] ;  /* 0x00318815ff007984 */ /* 0x000e620008000800 */
[----:B------:R-:W-:-:S04]  /*4b70*/  ULEA UR20, UR6, UR21, 0x2 ;  /* 0x0000001506147291 */ /* 0x000fc8000f8e10ff */
[----:B------:R-:W-:-:S13]  /*4b80*/  PLOP3.LUT P0, PT, PT, PT, UP0, 0x80, 0x8 ;  /* 0x000000000008781c */ /* 0x000fda0003f0f008 */
[----:B------:R-:W5:Y:S01]  /*4b90*/  @P0 LDS R5, [UR20+0x46c0] ;  /* 0x0046c014ff050984 */ /* 0x000f620008000800 */
[----:B-1----:R-:W-:-:S04]  /*4ba0*/  FADD.FTZ R0, R9, R0 ;  /* 0x0000000009007221 */ /* 0x002fc80000010000 */
[----:B-----5:R-:W-:-:S05]  /*4bb0*/  @P0 FADD.FTZ R0, R0, R5 ;  /* 0x0000000500000221 */ /* 0x020fca0000010000 */
[----:B------:R1:W-:Y:S02]  /*4bc0*/  STS [UR20+0x46c0], R0 ;  /* 0x0046c000ff007988 */ /* 0x0003e40008000814 */
.L_x_6211:
[----:B------:R-:W-:Y:S05]  /*4bd0*/  BSYNC.RECONVERGENT B0 ;  /* 0x0000000000007941 */ /* 0x000fea0003800200 */
.L_x_6210:
[----:B------:R-:W-:-:S04]  /*4be0*/  UIADD3 UR6, UPT, UPT, UR6, 0x1, URZ ;  /* 0x0000000106067890 */ /* 0x000fc8000fffe0ff */
[----:B------:R-:W-:-:S09]  /*4bf0*/  UISETP.GE.AND UP0, UPT, UR6, UR33, UPT ;  /* 0x000000210600728c */ /* 0x000fd2000bf06270 */
[----:B------:R-:W-:Y:S05]  /*4c00*/  BRA.U !UP0, `(.L_x_6212) ;  /* 0xffffffcd08687547 */ /* 0x000fea000b83ffff */
.L_x_6167:
[----:B------:R-:W-:Y:S01]  /*4c10*/  BAR.SYNC.DEFER_BLOCKING 0x0 ;  /* 0x0000000000007b1d */ /* 0x000fe20000010000 */
[----:B------:R-:W-:Y:S01]  /*4c20*/  F2FP.BF16.F32.PACK_AB R7, R108, R127 ;  /* 0x0000007f6c07723e */ /* 0x000fe200000010ff */
[----:B------:R-:W-:Y:S01]  /*4c30*/  UIADD3 UR34, UPT, UPT, UR12, -0x1, URZ ;  /* 0xffffffff0c227890 */ /* 0x000fe2000fffe0ff */
[----:B------:R-:W-:Y:S01]  /*4c40*/  F2FP.BF16.F32.PACK_AB R6, R106, R117 ;  /* 0x000000756a06723e */ /* 0x000fe200000010ff */
[----:B-1----:R-:W-:Y:S01]  /*4c50*/  FADD.FTZ R0, R103, R48 ;  /* 0x0000003067007221 */ /* 0x002fe20000010000 */
[----:B------:R-:W-:Y:S01]  /*4c60*/  F2FP.BF16.F32.PACK_AB R5, R104, R115 ;  /* 0x000000736805723e */ /* 0x000fe200000010ff */
[----:B------:R-:W1:Y:S01]  /*4c70*/  LDCU.64 UR28, c[0x0][0x4f8] ;  /* 0x00009f00ff1c77ac */ /* 0x000e620008000a00 */
[----:B------:R-:W-:Y:S02]  /*4c80*/  F2FP.BF16.F32.PACK_AB R4, R102, R113 ;  /* 0x000000716604723e */ /* 0x000fe400000010ff */
[----:B------:R-:W-:Y:S01]  /*4c90*/  F2FP.BF16.F32.PACK_AB R11, R100, R111 ;  /* 0x0000006f640b723e */ /* 0x000fe200000010ff */
[----:B------:R-:W5:Y:S01]  /*4ca0*/  LDCU.64 UR30, c[0x0][0x500] ;  /* 0x0000a000ff1e77ac */ /* 0x000f620008000a00 */
[----:B------:R-:W-:-:S02]  /*4cb0*/  F2FP.BF16.F32.PACK_AB R10, R98, R109 ;  /* 0x0000006d620a723e */ /* 0x000fc400000010ff */
[----:B0-----:R-:W-:Y:S01]  /*4cc0*/  F2FP.BF16.F32.PACK_AB R9, R96, R107 ;  /* 0x0000006b6009723e */ /* 0x001fe200000010ff */
[----:B------:R-:W-:Y:S01]  /*4cd0*/  USHF.L.U32 UR22, UR34, 0xa, URZ ;  /* 0x0000000a22167899 */ /* 0x000fe200080006ff */
[----:B------:R-:W-:Y:S01]  /*4ce0*/  F2FP.BF16.F32.PACK_AB R8, R94, R105 ;  /* 0x000000695e08723e */ /* 0x000fe200000010ff */
[----:B------:R-:W0:Y:S01]  /*4cf0*/  LDCU.64 UR32, c[0x0][0x550] ;  /* 0x0000aa00ff2077ac */ /* 0x000e220008000a00 */
[----:B------:R-:W-:Y:S02]  /*4d00*/  F2FP.BF16.F32.PACK_AB R23, R63, R62 ;  /* 0x0000003e3f17723e */ /* 0x000fe400000010ff */
[----:B------:R-:W-:Y:S01]  /*4d10*/  F2FP.BF16.F32.PACK_AB R22, R61, R60 ;  /* 0x0000003c3d16723e */ /* 0x000fe200000010ff */
[----:B------:R-:W-:Y:S01]  /*4d20*/  USHF.R.S32.HI UR23, URZ, 0x1f, UR22 ;  /* 0x0000001fff177899 */ /* 0x000fe20008011416 */
[----:B------:R-:W-:Y:S01]  /*4d30*/  F2FP.BF16.F32.PACK_AB R21, R59, R58 ;  /* 0x0000003a3b15723e */ /* 0x000fe200000010ff */
[----:B------:R-:W-:Y:S01]  /*4d40*/  UIADD3 UR16, UP1, UPT, UR16, -0x800, URZ ;  /* 0xfffff80010107890 */ /* 0x000fe2000ff3e0ff */
[----:B------:R-:W-:Y:S01]  /*4d50*/  F2FP.BF16.F32.PACK_AB R20, R57, R56 ;  /* 0x000000383914723e */ /* 0x000fe200000010ff */
[----:B------:R2:W-:Y:S01]  /*4d60*/  STS.128 [R64], R4 ;  /* 0x0000000440007388 */ /* 0x0005e20000000c00 */
[----:B-1----:R-:W-:Y:S01]  /*4d70*/  UIMAD.WIDE.U32 UR20, UR27, UR28, UR22 ;  /* 0x0000001c1b1472a5 */ /* 0x002fe2000f8e0016 */
[----:B------:R-:W-:Y:S01]  /*4d80*/  IADD3 R101, P0, PT, R101, -0x800, RZ ;  /* 0xfffff80065657810 */ /* 0x000fe20007f1e0ff */
[----:B------:R-:W-:Y:S01]  /*4d90*/  UIADD3 UR14, UP2, UPT, UR14, -0x800, URZ ;  /* 0xfffff8000e0e7890 */ /* 0x000fe2000ff5e0ff */
[----:B------:R1:W-:Y:S01]  /*4da0*/  STS.128 [R64+0x10], R8 ;  /* 0x0000100840007388 */ /* 0x0003e20000000c00 */
[----:B------:R-:W-:-:S03]  /*4db0*/  NOP ;  /* 0x0000000000007918 */ /* 0x000fc60000000000 */
[----:B------:R-:W3:Y:S01]  /*4dc0*/  LDS.128 R16, [R65] ;  /* 0x0000000041107984 */ /* 0x000ee20000000c00 */
[----:B------:R-:W-:Y:S01]  /*4dd0*/  UIMAD UR21, UR27, UR29, UR21 ;  /* 0x0000001d1b1572a4 */ /* 0x000fe2000f8e0215 */
[----:B------:R-:W-:Y:S01]  /*4de0*/  IADD3 R97, P1, PT, R97, -0x800, RZ ;  /* 0xfffff80061617810 */ /* 0x000fe20007f3e0ff */
[----:B------:R-:W4:Y:S01]  /*4df0*/  LDCU.64 UR28, c[0x0][0x520] ;  /* 0x0000a400ff1c77ac */ /* 0x000f220008000a00 */
[----:B------:R-:W4:Y:S01]  /*4e00*/  LDS.128 R12, [R65+0x200] ;  /* 0x00020000410c7984 */ /* 0x000f220000000c00 */
[----:B--2---:R-:W-:Y:S01]  /*4e10*/  FADD.FTZ R7, R0, R49 ;  /* 0x0000003100077221 */ /* 0x004fe20000010000 */
[----:B------:R-:W-:Y:S01]  /*4e20*/  IADD3.X R99, PT, PT, R99, -0x1, RZ, P0, !PT ;  /* 0xffffffff63637810 */ /* 0x000fe200007fe4ff */
[----:B-----5:R-:W-:Y:S01]  /*4e30*/  UIMAD.WIDE.U32 UR20, UR26, UR30, UR20 ;  /* 0x0000001e1a1472a5 */ /* 0x020fe2000f8e0014 */
[----:B------:R-:W-:Y:S01]  /*4e40*/  IADD3.X R95, PT, PT, R95, -0x1, RZ, P1, !PT ;  /* 0xffffffff5f5f7810 */ /* 0x000fe20000ffe4ff */
[----:B------:R-:W-:Y:S01]  /*4e50*/  FADD.FTZ R0, R7, R50 ;  /* 0x0000003207007221 */ /* 0x000fe20000010000 */
[----:B-1----:R-:W-:Y:S01]  /*4e60*/  F2FP.BF16.F32.PACK_AB R9, R51, R50 ;  /* 0x000000323309723e */ /* 0x002fe200000010ff */
[----:B------:R-:W-:Y:S01]  /*4e70*/  UIMAD UR21, UR26, UR31, UR21 ;  /* 0x0000001f1a1572a4 */ /* 0x000fe2000f8e0215 */
[----:B------:R-:W-:Y:S01]  /*4e80*/  F2FP.BF16.F32.PACK_AB R8, R49, R48 ;  /* 0x000000303108723e */ /* 0x000fe200000010ff */
[----:B0-----:R-:W-:Y:S01]  /*4e90*/  ULEA UR6, UP0, UR20, UR32, 0x1 ;  /* 0x0000002014067291 */ /* 0x001fe2000f8008ff */
[----:B------:R-:W-:Y:S01]  /*4ea0*/  F2FP.BF16.F32.PACK_AB R10, R53, R52 ;  /* 0x00000034350a723e */ /* 0x000fe200000010ff */
[----:B------:R-:W0:Y:S01]  /*4eb0*/  LDCU.64 UR30, c[0x0][0x560] ;  /* 0x0000ac00ff1e77ac */ /* 0x000e220008000a00 */
[----:B------:R-:W-:Y:S01]  /*4ec0*/  F2FP.BF16.F32.PACK_AB R11, R55, R54 ;  /* 0x00000036370b723e */ /* 0x000fe200000010ff */
[----:B------:R-:W-:Y:S01]  /*4ed0*/  FADD.FTZ R7, R0, R51 ;  /* 0x0000003300077221 */ /* 0x000fe20000010000 */
[----:B------:R-:W-:Y:S01]  /*4ee0*/  ULEA.HI.X UR20, UR20, UR33, UR21, 0x1, UP0 ;  /* 0x0000002114147291 */ /* 0x000fe200080f0c15 */
[----:B------:R-:W-:-:S02]  /*4ef0*/  MOV R4, UR6 ;  /* 0x0000000600047c02 */ /* 0x000fc40008000f00 */
        /* <DEDUP_REMOVED lines=42> */
.L_x_6166:
        /* <DEDUP_REMOVED lines=10> */
[----:B-1----:R-:W-:-:S05]  /*5240*/  @P0 FADD R3, R3, R88 ;  /* 0x0000005803030221 */ /* 0x002fca0000000000 */
[----:B------:R-:W1:Y:S01]  /*5250*/  SHFL.DOWN P0, R0, R3, 0x2, 0x1f ;  /* 0x08401f0003007f89 */ /* 0x000e620000000000 */
[----:B0-----:R-:W-:Y:S02]  /*5260*/  ISETP.NE.AND P1, PT, R4, RZ, PT ;  /* 0x000000ff0400720c */ /* 0x001fe40003f25270 */
[----:B------:R-:W0:Y:S11]  /*5270*/  S2R R4, SR_TID.X ;  /* 0x0000000000047919 */ /* 0x000e360000002100 */
[----:B------:R-:W3:Y:S01]  /*5280*/  @!P1 S2R R9, SR_CgaCtaId ;  /* 0x0000000000099919 */ /* 0x000ee20000008800 */
[----:B------:R-:W-:Y:S01]  /*5290*/  @!P1 MOV R6, 0x400 ;  /* 0x0000040000069802 */ /* 0x000fe20000000f00 */
[----:B-1----:R-:W-:-:S05]  /*52a0*/  @P0 FADD R0, R3, R0 ;  /* 0x0000000003000221 */ /* 0x002fca0000000000 */
[----:B------:R-:W1:Y:S01]  /*52b0*/  SHFL.DOWN P0, R5, R0, 0x4, 0x1f ;  /* 0x08801f0000057f89 */ /* 0x000e620000000000 */
[----:B0-----:R-:W-:-:S04]  /*52c0*/  @!P1 SHF.R.U32.HI R3, RZ, 0x3, R4 ;  /* 0x00000003ff039819 */ /* 0x001fc80000011604 */
[----:B------:R-:W-:Y:S02]  /*52d0*/  @!P1 LOP3.LUT R3, R3, 0x7c, RZ, 0xc0, !PT ;  /* 0x0000007c03039812 */ /* 0x000fe400078ec0ff */
[----:B---3--:R-:W-:Y:S01]  /*52e0*/  @!P1 LEA R6, R9, R6, 0x18 ;  /* 0x0000000609069211 */ /* 0x008fe200078ec0ff */
        /* <DEDUP_REMOVED lines=20> */
.L_x_6215:
[----:B------:R-:W-:Y:S05]  /*5430*/  BSYNC.RECONVERGENT B0 ;  /* 0x0000000000007941 */ /* 0x000fea0003800200 */
.L_x_6214:
        /* <DEDUP_REMOVED lines=39> */
.L_x_6217:
[----:B------:R-:W-:Y:S05]  /*56b0*/  BSYNC.RECONVERGENT B0 ;  /* 0x0000000000007941 */ /* 0x000fea0003800200 */
.L_x_6216:
[----:B------:R-:W-:Y:S05]  /*56c0*/  @P0 EXIT ;  /* 0x000000000000094d */ /* 0x000fea0003800000 */
[----:B------:R-:W2:Y:S01]  /*56d0*/  S2UR UR5, SR_CgaCtaId ;  /* 0x00000000000579c3 */ /* 0x000ea20000008800 */
[----:B01----:R-:W-:Y:S01]  /*56e0*/  MOV R7, R10 ;  /* 0x0000000a00077202 */ /* 0x003fe20000000f00 */
[----:B------:R-:W-:Y:S01]  /*56f0*/  UMOV UR4, 0x400 ;  /* 0x0000040000047882 */ /* 0x000fe20000000000 */
[----:B------:R-:W0:Y:S01]  /*5700*/  LDCU UR6, c[0x0][0x360] ;  /* 0x00006c00ff0677ac */ /* 0x000e220008000800 */
[----:B------:R-:W1:Y:S01]  /*5710*/  LDCU.64 UR10, c[0x0][0x4b0] ;  /* 0x00009600ff0a77ac */ /* 0x000e620008000a00 */
[----:B------:R-:W3:Y:S02]  /*5720*/  LDCU.64 UR12, c[0x0][0x530] ;  /* 0x0000a600ff0c77ac */ /* 0x000ee40008000a00 */
[----:B0123--:R-:W-:-:S12]  /*5730*/  ULEA UR4, UR5, UR4, 0x18 ;  /* 0x0000000405047291 */ /* 0x00ffd8000f8ec0ff */
.L_x_6218:
[C---:B------:R-:W-:Y:S02]  /*5740*/  LEA R0, R7.reuse, UR4, 0x2 ;  /* 0x0000000407007c11 */ /* 0x040fe4000f8e10ff */
[----:B------:R-:W-:Y:S02]  /*5750*/  SHF.R.S32.HI R2, RZ, 0x1f, R7 ;  /* 0x0000001fff027819 */ /* 0x000fe40000011407 */
        /* <DEDUP_REMOVED lines=16> */
.L_x_6172:
[----:B------:R-:W-:Y:S01]  /*5860*/  MOV R211, R7 ;  /* 0x0000000700d37202 */ /* 0x000fe20000000f00 */
[----:B------:R-:W-:Y:S01]  /*5870*/  HFMA2 R213, -RZ, RZ, 0, 5.9604644775390625e-08 ;  /* 0x00000001ffd57431 */ /* 0x000fe200000001ff */
[----:B------:R-:W-:Y:S02]  /*5880*/  MOV R214, RZ ;  /* 0x000000ff00d67202 */ /* 0x000fe40000000f00 */
[----:B------:R-:W-:-:S07]  /*5890*/  MOV R6, 0xffffffff ;  /* 0xffffffff00067802 */ /* 0x000fce0000000f00 */
[----:B01---5:R-:W-:Y:S05]  /*58a0*/  WARPSYNC.COLLECTIVE R6, `(.L_x_6219) ;  /* 0x0000000006087348 */ /* 0x023fea0003c00000 */
[----:B------:R2:W3:Y:S02]  /*58b0*/  SHFL.UP P6, R5, R211, R213, R214 ;  /* 0x040000d5d3057389 */ /* 0x0004e400000c00d6 */
[----:B0123-5:R-:W-:Y:S05]  /*58c0*/  ENDCOLLECTIVE ;  /* 0x000000000000791b */ /* 0x02ffea0003800000 */
.L_x_6219:
[----:B------:R-:W-:Y:S02]  /*58d0*/  MOV R211, R208 ;  /* 0x000000d000d37202 */ /* 0x000fe40000000f00 */
[----:B------:R-:W-:-:S07]  /*58e0*/  MOV R4, R5 ;  /* 0x0000000500047202 */ /* 0x000fce0000000f00 */
[----:B------:R-:W-:Y:S05]  /*58f0*/  WARPSYNC.COLLECTIVE R6, `(.L_x_6220) ;  /* 0x0000000006087348 */ /* 0x000fea0003c00000 */
[----:B------:R0:W1:Y:S02]  /*5900*/  SHFL.UP P6, R5, R211, R213, R214 ;  /* 0x040000d5d3057389 */ /* 0x00006400000c00d6 */
[----:B01----:R-:W-:Y:S05]  /*5910*/  ENDCOLLECTIVE ;  /* 0x000000000000791b */ /* 0x003fea0003800000 */
.L_x_6220:
        /* <DEDUP_REMOVED lines=9> */
.L_x_6221:
[----:B------:R-:W-:Y:S02]  /*59b0*/  MOV R211, R210 ;  /* 0x000000d200d37202 */ /* 0x000fe40000000f00 */
[----:B------:R-:W-:-:S07]  /*59c0*/  MOV R4, R5 ;  /* 0x0000000500047202 */ /* 0x000fce0000000f00 */
[----:B------:R-:W-:Y:S05]  /*59d0*/  WARPSYNC.COLLECTIVE R6, `(.L_x_6222) ;  /* 0x0000000006087348 */ /* 0x000fea0003c00000 */
[----:B------:R0:W1:Y:S02]  /*59e0*/  SHFL.UP P6, R5, R211, R213, R214 ;  /* 0x040000d5d3057389 */ /* 0x00006400000c00d6 */
[----:B01----:R-:W-:Y:S05]  /*59f0*/  ENDCOLLECTIVE ;  /* 0x000000000000791b */ /* 0x003fea0003800000 */
.L_x_6222:
        /* <DEDUP_REMOVED lines=8> */
.L_x_6223:
[----:B------:R-:W-:Y:S02]  /*5a80*/  MOV R211, R212 ;  /* 0x000000d400d37202 */ /* 0x000fe40000000f00 */
[----:B------:R-:W-:-:S07]  /*5a90*/  MOV R4, R5 ;  /* 0x0000000500047202 */ /* 0x000fce0000000f00 */
[----:B------:R-:W-:Y:S05]  /*5aa0*/  WARPSYNC.COLLECTIVE R6, `(.L_x_6224) ;  /* 0x0000000006087348 */ /* 0x000fea0003c00000 */
[----:B------:R0:W1:Y:S02]  /*5ab0*/  SHFL.UP P6, R5, R211, R213, R214 ;  /* 0x040000d5d3057389 */ /* 0x00006400000c00d6 */
[----:B01----:R-:W-:Y:S05]  /*5ac0*/  ENDCOLLECTIVE ;  /* 0x000000000000791b */ /* 0x003fea0003800000 */
.L_x_6224:
        /* <DEDUP_REMOVED lines=8> */
.L_x_6225:
[----:B------:R-:W-:Y:S02]  /*5b50*/  MOV R211, R208 ;  /* 0x000000d000d37202 */ /* 0x000fe40000000f00 */
[----:B------:R-:W-:-:S07]  /*5b60*/  MOV R4, R5 ;  /* 0x0000000500047202 */ /* 0x000fce0000000f00 */
[----:B------:R-:W-:Y:S05]  /*5b70*/  WARPSYNC.COLLECTIVE R6, `(.L_x_6226) ;  /* 0x0000000006087348 */ /* 0x000fea0003c00000 */
[----:B------:R0:W1:Y:S02]  /*5b80*/  SHFL.UP P6, R5, R211, R213, R214 ;  /* 0x040000d5d3057389 */ /* 0x00006400000c00d6 */
[----:B01----:R-:W-:Y:S05]  /*5b90*/  ENDCOLLECTIVE ;  /* 0x000000000000791b */ /* 0x003fea0003800000 */
.L_x_6226:
        /* <DEDUP_REMOVED lines=8> */
.L_x_6227:
[----:B------:R-:W-:Y:S02]  /*5c20*/  MOV R211, R4 ;  /* 0x0000000400d37202 */ /* 0x000fe40000000f00 */
[----:B------:R-:W-:-:S07]  /*5c30*/  MOV R210, R5 ;  /* 0x0000000500d27202 */ /* 0x000fce0000000f00 */
[----:B------:R-:W-:Y:S05]  /*5c40*/  WARPSYNC.COLLECTIVE R6, `(.L_x_6228) ;  /* 0x0000000006087348 */ /* 0x000fea0003c00000 */
[----:B------:R0:W1:Y:S02]  /*5c50*/  SHFL.UP P6, R5, R211, R213, R214 ;  /* 0x040000d5d3057389 */ /* 0x00006400000c00d6 */
[----:B01----:R-:W-:Y:S05]  /*5c60*/  ENDCOLLECTIVE ;  /* 0x000000000000791b */ /* 0x003fea0003800000 */
.L_x_6228:
[----:B------:R-:W-:Y:S05]  /*5c70*/  BRA `(.L_x_6229) ;  /* 0xffffffcc00747947 */ /* 0x000fea000383ffff */
.L_x_6173:
        /* <DEDUP_REMOVED lines=8> */
.L_x_6231:
[----:B------:R-:W-:Y:S05]  /*5d00*/  BSYNC B0 ;  /* 0x0000000000007941 */ /* 0x000fea0003800000 */
.L_x_6230:
[----:B------:R-:W-:Y:S05]  /*5d10*/  BRA `(.L_x_6232) ;  /* 0xffffffcc00647947 */ /* 0x000fea000383ffff */
.L_x_6174:
        /* <DEDUP_REMOVED lines=8> */
.L_x_6234:
[----:B------:R-:W-:Y:S05]  /*5da0*/  BSYNC B0 ;  /* 0x0000000000007941 */ /* 0x000fea0003800000 */
.L_x_6233:
[----:B------:R-:W-:Y:S05]  /*5db0*/  BRA `(.L_x_6235) ;  /* 0xffffffcc00447947 */ /* 0x000fea000383ffff */
.L_x_6175:
        /* <DEDUP_REMOVED lines=8> */
.L_x_6237:
[----:B------:R-:W-:Y:S05]  /*5e40*/  BSYNC B0 ;  /* 0x0000000000007941 */ /* 0x000fea0003800000 */
.L_x_6236:
        /* <DEDUP_REMOVED lines=11> */
.L_x_6238:
[----:B------:R-:W-:Y:S05]  /*5f00*/  WARPSYNC.COLLECTIVE R6, `(.L_x_6239) ;  /* 0x0000000006087348 */ /* 0x000fea0003c00000 */
[----:B------:R0:W1:Y:S02]  /*5f10*/  SHFL.IDX P3, R231, R235, R234, R237 ;  /* 0x000000eaebe77389 */ /* 0x00006400000600ed */
[----:B01----:R-:W-:Y:S05]  /*5f20*/  ENDCOLLECTIVE ;  /* 0x000000000000791b */ /* 0x003fea0003800000 */
.L_x_6239:
[----:B------:R-:W-:Y:S02]  /*5f30*/  MOV R235, R9 ;  /* 0x0000000900eb7202 */ /* 0x000fe40000000f00 */
[----:B------:R-:W-:Y:S02]  /*5f40*/  MOV R208, R5 ;  /* 0x0000000500d07202 */ /* 0x000fe40000000f00 */
[----:B------:R-:W-:-:S07]  /*5f50*/  MOV R4, R231 ;  /* 0x000000e700047202 */ /* 0x000fce0000000f00 */
[----:B------:R-:W-:Y:S05]  /*5f60*/  WARPSYNC.COLLECTIVE R6, `(.L_x_6240) ;  /* 0x0000000006087348 */ /* 0x000fea0003c00000 */
[----:B------:R0:W1:Y:S02]  /*5f70*/  SHFL.IDX P3, R231, R235, R234, R237 ;  /* 0x000000eaebe77389 */ /* 0x00006400000600ed */
[----:B01----:R-:W-:Y:S05]  /*5f80*/  ENDCOLLECTIVE ;  /* 0x000000000000791b */ /* 0x003fea0003800000 */
.L_x_6240:
[----:B------:R-:W-:Y:S01]  /*5f90*/  MOV R5, R231 ;  /* 0x000000e700057202 */ /* 0x000fe20000000f00 */
[----:B------:R-:W-:Y:S06]  /*5fa0*/  BRA `(.L_x_6241) ;  /* 0xffffffc800e07947 */ /* 0x000fec000383ffff */
.L_x_6177:
[----:B------:R-:W-:Y:S01]  /*5fb0*/  MOV R239, R5 ;  /* 0x0000000500ef7202 */ /* 0x000fe20000000f00 */
[----:B------:R-:W-:Y:S01]  /*5fc0*/  HFMA2 R236, -RZ, RZ, 0, 5.9604644775390625e-08 ;  /* 0x00000001ffec7431 */ /* 0x000fe200000001ff */
[----:B------:R-:W-:Y:S01]  /*5fd0*/  MOV R241, 0x1f ;  /* 0x0000001f00f17802 */ /* 0x000fe20000000f00 */
[----:B------:R-:W-:Y:S01]  /*5fe0*/  HFMA2 R234, -RZ, RZ, 0, 0 ;  /* 0x00000000ffea7431 */ /* 0x000fe200000001ff */
[----:B------:R-:W-:Y:S02]  /*5ff0*/  MOV R6, 0xffffffff ;  /* 0xffffffff00067802 */ /* 0x000fe40000000f00 */
[----:B------:R-:W-:Y:S02]  /*6000*/  MOV R4, R7 ;  /* 0x0000000700047202 */ /* 0x000fe40000000f00 */
[----:B------:R-:W-:-:S07]  /*6010*/  MOV R237, 0x1f ;  /* 0x0000001f00ed7802 */ /* 0x000fce0000000f00 */
[----:B------:R-:W-:Y:S05]  /*6020*/  WARPSYNC.COLLECTIVE R6, `(.L_x_6242) ;  /* 0x0000000006087348 */ /* 0x000fea0003c00000 */
[----:B------:R0:W1:Y:S02]  /*6030*/  SHFL.DOWN P1, R232, R239, R236, R241 ;  /* 0x080000ecefe87389 */ /* 0x00006400000200f1 */
[----:B01----:R-:W-:Y:S05]  /*6040*/  ENDCOLLECTIVE ;  /* 0x000000000000791b */ /* 0x003fea0003800000 */
.L_x_6242:
[----:B------:R-:W-:Y:S02]  /*6050*/  MOV R239, R7 ;  /* 0x0000000700ef7202 */ /* 0x000fe40000000f00 */
[----:B------:R-:W-:-:S07]  /*6060*/  MOV R230, R232 ;  /* 0x000000e800e67202 */ /* 0x000fce0000000f00 */
[----:B------:R-:W-:Y:S05]  /*6070*/  WARPSYNC.COLLECTIVE R6, `(.L_x_6243) ;  /* 0x0000000006087348 */ /* 0x000fea0003c00000 */
[----:B------:R0:W1:Y:S02]  /*6080*/  SHFL.DOWN P1, R232, R239, R236, R241 ;  /* 0x080000ecefe87389 */ /* 0x00006400000200f1 */
[----:B01----:R-:W-:Y:S05]  /*6090*/  ENDCOLLECTIVE ;  /* 0x000000000000791b */ /* 0x003fea0003800000 */
.L_x_6243:
        /* <DEDUP_REMOVED lines=11> */
.L_x_6244:
[----:B------:R-:W-:Y:S02]  /*6150*/  MOV R239, R4 ;  /* 0x0000000400ef7202 */ /* 0x000fe40000000f00 */
[----:B------:R-:W-:-:S07]  /*6160*/  MOV R230, R232 ;  /* 0x000000e800e67202 */ /* 0x000fce0000000f00 */
[----:B------:R-:W-:Y:S05]  /*6170*/  WARPSYNC.COLLECTIVE R6, `(.L_x_6245) ;  /* 0x0000000006087348 */ /* 0x000fea0003c00000 */
[----:B------:R0:W1:Y:S02]  /*6180*/  SHFL.DOWN P1, R232, R239, R236, R241 ;  /* 0x080000ecefe87389 */ /* 0x00006400000200f1 */
[----:B01----:R-:W-:Y:S05]  /*6190*/  ENDCOLLECTIVE ;  /* 0x000000000000791b */ /* 0x003fea0003800000 */
.L_x_6245:
        /* <DEDUP_REMOVED lines=11> */
.L_x_6246:
[----:B------:R-:W-:Y:S02]  /*6250*/  MOV R239, R4 ;  /* 0x0000000400ef7202 */ /* 0x000fe40000000f00 */
[----:B------:R-:W-:-:S07]  /*6260*/  MOV R230, R232 ;  /* 0x000000e800e67202 */ /* 0x000fce0000000f00 */
[----:B------:R-:W-:Y:S05]  /*6270*/  WARPSYNC.COLLECTIVE R6, `(.L_x_6247) ;  /* 0x0000000006087348 */ /* 0x000fea0003c00000 */
[----:B------:R0:W1:Y:S02]  /*6280*/  SHFL.DOWN P1, R232, R239, R236, R241 ;  /* 0x080000ecefe87389 */ /* 0x00006400000200f1 */
[----:B01----:R-:W-:Y:S05]  /*6290*/  ENDCOLLECTIVE ;  /* 0x000000000000791b */ /* 0x003fea0003800000 */
.L_x_6247:
        /* <DEDUP_REMOVED lines=11> */
.L_x_6248:
[----:B------:R-:W-:Y:S02]  /*6350*/  MOV R239, R4 ;  /* 0x0000000400ef7202 */ /* 0x000fe40000000f00 */
[----:B------:R-:W-:-:S07]  /*6360*/  MOV R230, R232 ;  /* 0x000000e800e67202 */ /* 0x000fce0000000f00 */
[----:B------:R-:W-:Y:S05]  /*6370*/  WARPSYNC.COLLECTIVE R6, `(.L_x_6249) ;  /* 0x0000000006087348 */ /* 0x000fea0003c00000 */
[----:B------:R0:W1:Y:S02]  /*6380*/  SHFL.DOWN P1, R232, R239, R236, R241 ;  /* 0x080000ecefe87389 */ /* 0x00006400000200f1 */
[----:B01----:R-:W-:Y:S05]  /*6390*/  ENDCOLLECTIVE ;  /* 0x000000000000791b */ /* 0x003fea0003800000 */
.L_x_6249:
        /* <DEDUP_REMOVED lines=11> */
.L_x_6250:
[----:B------:R-:W-:Y:S02]  /*6450*/  MOV R239, R4 ;  /* 0x0000000400ef7202 */ /* 0x000fe40000000f00 */
[----:B------:R-:W-:-:S07]  /*6460*/  MOV R230, R232 ;  /* 0x000000e800e67202 */ /* 0x000fce0000000f00 */
[----:B------:R-:W-:Y:S05]  /*6470*/  WARPSYNC.COLLECTIVE R6, `(.L_x_6251) ;  /* 0x0000000006087348 */ /* 0x000fea0003c00000 */
[----:B------:R0:W1:Y:S02]  /*6480*/  SHFL.DOWN P1, R232, R239, R236, R241 ;  /* 0x080000ecefe87389 */ /* 0x00006400000200f1 */
[----:B01----:R-:W-:Y:S05]  /*6490*/  ENDCOLLECTIVE ;  /* 0x000000000000791b */ /* 0x003fea0003800000 */
.L_x_6251:
        /* <DEDUP_REMOVED lines=11> */
.L_x_6252:
[----:B------:R-:W-:Y:S02]  /*6550*/  ISETP.NE.AND P0, PT, R30, 0x1f, PT ;  /* 0x0000001f1e00780c */ /* 0x000fe40003f05270 */
[----:B------:R-:W-:Y:S02]  /*6560*/  MOV R235, R4 ;  /* 0x0000000400eb7202 */ /* 0x000fe40000000f00 */
[----:B------:R-:W-:-:S09]  /*6570*/  MOV R7, R231 ;  /* 0x000000e700077202 */ /* 0x000fd20000000f00 */
[----:B------:R-:W-:Y:S05]  /*6580*/  WARPSYNC.COLLECTIVE R6, `(.L_x_6253) ;  /* 0x0000000006087348 */ /* 0x000fea0003c00000 */
[----:B------:R0:W1:Y:S02]  /*6590*/  SHFL.IDX P3, R231, R235, R234, R237 ;  /* 0x000000eaebe77389 */ /* 0x00006400000600ed */
[----:B01----:R-:W-:Y:S05]  /*65a0*/  ENDCOLLECTIVE ;  /* 0x000000000000791b */ /* 0x003fea0003800000 */
.L_x_6253:
[----:B------:R-:W-:Y:S05]  /*65b0*/  WARPSYNC.COLLECTIVE R6, `(.L_x_6254) ;  /* 0x0000000006087348 */ /* 0x000fea0003c00000 */
[----:B------:R0:W1:Y:S02]  /*65c0*/  SHFL.DOWN P1, R232, R239, R236, R241 ;  /* 0x080000ecefe87389 */ /* 0x00006400000200f1 */
[----:B01----:R-:W-:Y:S05]  /*65d0*/  ENDCOLLECTIVE ;  /* 0x000000000000791b */ /* 0x003fea0003800000 */
.L_x_6254:
        /* <DEDUP_REMOVED lines=8> */
.L_x_6255:
[----:B------:R-:W-:-:S07]  /*6660*/  FMUL.FTZ R230, R8, R7 ;  /* 0x0000000708e67220 */ /* 0x000fce0000410000 */
[----:B------:R-:W-:Y:S05]  /*6670*/  WARPSYNC.COLLECTIVE R6, `(.L_x_6256) ;  /* 0x0000000006087348 */ /* 0x000fea0003c00000 */
[----:B------:R0:W1:Y:S02]  /*6680*/  SHFL.IDX P3, R231, R235, R234, R237 ;  /* 0x000000eaebe77389 */ /* 0x00006400000600ed */
[----:B01----:R-:W-:Y:S05]  /*6690*/  ENDCOLLECTIVE ;  /* 0x000000000000791b */ /* 0x003fea0003800000 */
.L_x_6256:
[----:B------:R-:W-:Y:S02]  /*66a0*/  MOV R235, R9 ;  /* 0x0000000900eb7202 */ /* 0x000fe40000000f00 */
[----:B------:R-:W-:-:S07]  /*66b0*/  MOV R229, R231 ;  /* 0x000000e700e57202 */ /* 0x000fce0000000f00 */
[----:B------:R-:W-:Y:S05]  /*66c0*/  WARPSYNC.COLLECTIVE R6, `(.L_x_6257) ;  /* 0x0000000006087348 */ /* 0x000fea0003c00000 */
[----:B------:R0:W1:Y:S02]  /*66d0*/  SHFL.IDX P3, R231, R235, R234, R237 ;  /* 0x000000eaebe77389 */ /* 0x00006400000600ed */
[----:B01----:R-:W-:Y:S05]  /*66e0*/  ENDCOLLECTIVE ;  /* 0x000000000000791b */ /* 0x003fea0003800000 */
.L_x_6257:
[----:B------:R-:W-:Y:S05]  /*66f0*/  BRA `(.L_x_6258) ;  /* 0xffffffc800d87947 */ /* 0x000fea000383ffff */
.L_x_6259:
        /* <DEDUP_REMOVED lines=16> */
.L_x_10468:


//--------------------- .text._Z25selective_scan_bwd_kernelI32Selective_Scan_bwd_kernel_traitsILi64ELi16ELb1ELb1ELb1ELb0ELb1EN3c108BFloat16EfEEv12SSMParamsBwd --------------------------
	.section	.text._Z25selective_scan_bwd_kernelI32Selective_Scan_bwd_kernel_traitsILi64ELi16ELb1ELb1ELb1ELb0ELb1EN3c108BFloat16EfEEv12SSMParamsBwd,"ax",@progbits
	.align	128
        .global         _Z25selective_scan_bwd_kernelI32Selective_Scan_bwd_kernel_traitsILi64ELi16ELb1ELb1ELb1ELb0ELb1EN3c108BFloat16EfEEv12SSMParamsBwd
        .type           _Z25selective_scan_bwd_kernelI32Selective_Scan_bwd_kernel_traitsILi64ELi16ELb1ELb1ELb1ELb0ELb1EN3c108BFloat16EfEEv12SSMParamsBwd,@function
        .size           _Z25selective_scan_bwd_kernelI32Selective_Scan_bwd_kernel_traitsILi64ELi16ELb1ELb1ELb1ELb0ELb1EN3c108BFloat16EfEEv12SSMParamsBwd,(.L_x_10469 - _Z25selective_scan_bwd_kernelI32Selective_Scan_bwd_kernel_traitsILi64ELi16ELb1ELb1ELb1ELb0ELb1EN3c108BFloat16EfEEv12SSMParamsBwd)
        .other          _Z25selective_scan_bwd_kernelI32Selective_Scan_bwd_kernel_traitsILi64ELi16ELb1ELb1ELb1ELb0ELb1EN3c108BFloat16EfEEv12SSMParamsBwd,@"STO_CUDA_ENTRY STV_DEFAULT"
_Z25selective_scan_bwd_kernelI32Selective_Scan_bwd_kernel_traitsILi64ELi16ELb1ELb1ELb1ELb0ELb1EN3c108BFloat16EfEEv12SSMParamsBwd:
.text._Z25selective_scan_bwd_kernelI32Selective_Scan_bwd_kernel_traitsILi64ELi16ELb1ELb1ELb1ELb0ELb1EN3c108BFloat16EfEEv12SSMParamsBwd:
        /* <DEDUP_REMOVED lines=18> */
[----:B------:R-:W2:Y:S01]  /*0120*/  LDCU.128 UR12, c[0x0][0x4a0] ;  /* 0x00009400ff0c77ac */ /* 0x000ea20008000c00 */
[----:B------:R-:W-:-:S03]  /*0130*/  PLOP3.LUT P0, PT, PT, PT, UP0, 0x80, 0x8 ;  /* 0x000000000008781c */ /* 0x000fc60003f0f008 */
[----:B------:R-:W-:Y:S01]  /*0140*/  PLOP3.LUT P1, PT, PT, PT, UP1, 0x80, 0x8 ;  /* 0x000000000008781c */ /* 0x000fe20003f2f018 */
[----:B------:R-:W2:Y:S01]  /*0150*/  LDCU.64 UR24, c[0x0][0x480] ;  /* 0x00009000ff1877ac */ /* 0x000ea20008000a00 */
[----:B------:R-:W0:Y:S01]  /*0160*/  LDC.64 R72, c[0x0][0x448] ;  /* 0x00011200ff487b82 */ /* 0x000e220000000a00 */
[----:B---3--:R-:W-:Y:S02]  /*0170*/  @UP0 ULEA UR4, UP2, UR27, UR4, 0x2 ;  /* 0x000000041b040291 */ /* 0x008fe4000f8410ff */
[----:B------:R-:W-:Y:S02]  /*0180*/  @UP1 ULEA UR6, UP3, UR27, UR6, 0x2 ;  /* 0x000000061b061291 */ /* 0x000fe4000f8610ff */
[----:B------:R-:W-:Y:S01]  /*0190*/  @UP0 ULEA.HI.X UR5, UR27, UR5, URZ, 0x2, UP2 ;  /* 0x000000051b050291 */ /* 0x000fe200090f14ff */
[----:B-1----:R-:W1:Y:S01]  /*01a0*/  MUFU.RCP R0, R0 ;  /* 0x0000000000007308 */ /* 0x002e620000001000 */
[----:B------:R-:W-:Y:S01]  /*01b0*/  @UP1 ULEA.HI.X UR7, UR27, UR7, URZ, 0x2, UP3 ;  /* 0x000000071b071291 */ /* 0x000fe200098f14ff */
[----:B------:R-:W-:Y:S01]  /*01c0*/  MOV R2, UR4 ;  /* 0x0000000400027c02 */ /* 0x000fe20008000f00 */
[----:B------:R-:W3:Y:S01]  /*01d0*/  LDCU UR26, c[0x0][0x394] ;  /* 0x00007280ff1a77ac */ /* 0x000ee20008000800 */
[----:B------:R-:W-:Y:S01]  /*01e0*/  MOV R4, UR6 ;  /* 0x0000000600047c02 */ /* 0x000fe20008000f00 */
[----:B------:R-:W0:Y:S01]  /*01f0*/  LDC.64 R12, c[0x0][0x450] ;  /* 0x00011400ff0c7b82 */ /* 0x000e220000000a00 */
[----:B------:R-:W-:-:S02]  /*0200*/  MOV R3, UR5 ;  /* 0x0000000500037c02 */ /* 0x000fc40008000f00 */
[----:B-1----:R-:W-:-:S03]  /*0210*/  IADD3 R6, PT, PT, R0, 0xffffffe, RZ ;  /* 0x0ffffffe00067810 */ /* 0x002fc60007ffe0ff */
[----:B----4-:R-:W5:Y:S01]  /*0220*/  @P0 LDG.E R80, desc[UR28][R2.64] ;  /* 0x0000001c02500981 */ /* 0x010f62000c1e1900 */
[----:B------:R-:W-:Y:S01]  /*0230*/  MOV R5, UR7 ;  /* 0x0000000700057c02 */ /* 0x000fe20008000f00 */
[----:B------:R-:W-:Y:S01]  /*0240*/  UIMAD.WIDE.U32 UR4, UR32, UR8, URZ ;  /* 0x00000008200472a5 */ /* 0x000fe2000f8e00ff */
[----:B------:R1:W4:Y:S01]  /*0250*/  F2I.FTZ.U32.TRUNC.NTZ R7, R6 ;  /* 0x0000000600077305 */ /* 0x000322000021f000 */
[----:B------:R-:W3:Y:S02]  /*0260*/  LDCU.64 UR6, c[0x0][0x498] ;  /* 0x00009300ff0677ac */ /* 0x000ee40008000a00 */
[----:B------:R2:W5:Y:S01]  /*0270*/  @P1 LDG.E R78, desc[UR28][R4.64] ;  /* 0x0000001c044e1981 */ /* 0x000562000c1e1900 */
[----:B-1----:R-:W-:Y:S01]  /*0280*/  HFMA2 R6, -RZ, RZ, 0, 0 ;  /* 0x00000000ff067431 */ /* 0x002fe200000001ff */
[----:B------:R-:W-:Y:S02]  /*0290*/  UIMAD UR5, UR32, UR9, UR5 ;  /* 0x00000009200572a4 */ /* 0x000fe4000f8e0205 */
[----:B--2---:R-:W-:Y:S01]  /*02a0*/  UISETP.NE.U32.AND UP0, UPT, UR24, URZ, UPT ;  /* 0x000000ff1800728c */ /* 0x004fe2000bf05070 */
[----:B------:R-:W1:Y:S01]  /*02b0*/  LDC.64 R4, c[0x0][0x3c8] ;  /* 0x0000f200ff047b82 */ /* 0x000e620000000a00 */
[----:B----4-:R-:W-:-:S05]  /*02c0*/  IADD3 R0, PT, PT, RZ, -R7, RZ ;  /* 0x80000007ff007210 */ /* 0x010fca0007ffe0ff */
[----:B------:R-:W-:Y:S01]  /*02d0*/  IMAD R3, R0, R9, RZ ;  /* 0x0000000900037224 */ /* 0x000fe200078e02ff */
[----:B------:R-:W-:-:S03]  /*02e0*/  IABS R0, UR27 ;  /* 0x0000001b00007c13 */ /* 0x000fc60008000000 */
[----:B------:R-:W-:Y:S01]  /*02f0*/  IMAD.HI.U32 R6, R7, R3, R6 ;  /* 0x0000000307067227 */ /* 0x000fe200078e0006 */
[----:B------:R-:W-:Y:S02]  /*0300*/  UIMAD.WIDE.U32 UR8, UR27, UR10, UR4 ;  /* 0x0000000a1b0872a5 */ /* 0x000fe4000f8e0004 */
[----:B------:R-:W-:-:S03]  /*0310*/  UIMAD.WIDE.U32 UR4, UR32, UR36, URZ ;  /* 0x00000024200472a5 */ /* 0x000fc6000f8e00ff */
[----:B------:R-:W-:Y:S01]  /*0320*/  IMAD.HI.U32 R6, R6, R0, RZ ;  /* 0x0000000006067227 */ /* 0x000fe200078e00ff */
[----:B------:R-:W-:-:S04]  /*0330*/  UIMAD UR5, UR32, UR37, UR5 ;  /* 0x00000025200572a4 */ /* 0x000fc8000f8e0205 */
[----:B------:R-:W-:Y:S01]  /*0340*/  IADD3 R2, PT, PT, -R6, RZ, RZ ;  /* 0x000000ff06027210 */ /* 0x000fe20007ffe1ff */
[----:B---3--:R-:W-:-:S04]  /*0350*/  UIMAD.WIDE.U32 UR18, UR32, UR6, URZ ;  /* 0x00000006201272a5 */ /* 0x008fc8000f8e00ff */
[C---:B------:R-:W-:Y:S01]  /*0360*/  IMAD R0, R9.reuse, R2, R0 ;  /* 0x0000000209007224 */ /* 0x040fe200078e0200 */
[----:B------:R-:W-:Y:S02]  /*0370*/  UIMAD.WIDE.U32 UR16, UR27, UR38, UR4 ;  /* 0x000000261b1072a5 */ /* 0x000fe4000f8e0004 */
[----:B------:R-:W-:Y:S02]  /*0380*/  UIMAD UR19, UR32, UR7, UR19 ;  /* 0x00000007201372a4 */ /* 0x000fe4000f8e0213 */
[----:B------:R-:W-:Y:S01]  /*0390*/  ISETP.GT.U32.AND P1, PT, R9, R0, PT ;  /* 0x000000000900720c */ /* 0x000fe20003f24070 */
[----:B------:R-:W2:Y:S01]  /*03a0*/  LDCU.128 UR4, c[0x0][0x460] ;  /* 0x00008c00ff0477ac */ /* 0x000ea20008000c00 */
[----:B------:R-:W-:Y:S02]  /*03b0*/  UIMAD.WIDE.U32 UR18, UR27, UR12, UR18 ;  /* 0x0000000c1b1272a5 */ /* 0x000fe4000f8e0012 */
[----:B------:R-:W-:Y:S02]  /*03c0*/  UIMAD UR21, UR27, UR11, UR9 ;  /* 0x0000000b1b1572a4 */ /* 0x000fe4000f8e0209 */
[----:B------:R-:W-:-:S02]  /*03d0*/  UIMAD.WIDE.U32 UR10, UR27, UR14, URZ ;  /* 0x0000000e1b0a72a5 */ /* 0x000fc4000f8e00ff */
[----:B------:R-:W-:Y:S02]  /*03e0*/  UIMAD UR13, UR27, UR13, UR19 ;  /* 0x0000000d1b0d72a4 */ /* 0x000fe4000f8e0213 */
[----:B------:R-:W-:-:S03]  /*03f0*/  ULEA UR19, UR26, 0xfffffc00, 0xa ;  /* 0xfffffc001a137891 */ /* 0x000fc6000f8e50ff */
[-C--:B------:R-:W-:Y:S01]  /*0400*/  @!P1 IADD3 R0, PT, PT, R0, -R9.reuse, RZ ;  /* 0x8000000900009210 */ /* 0x080fe20007ffe0ff */
[----:B------:R-:W-:Y:S02]  /*0410*/  UIMAD UR9, UR27, UR15, UR11 ;  /* 0x0000000f1b0972a4 */ /* 0x000fe4000f8e020b */
[----:B------:R-:W-:Y:S01]  /*0420*/  UISETP.NE.AND.EX UP0, UPT, UR25, URZ, UPT, UP0 ;  /* 0x000000ff1900728c */ /* 0x000fe2000bf05300 */
[----:B------:R-:W3:Y:S01]  /*0430*/  LDCU.64 UR14, c[0x0][0x3b0] ;  /* 0x00007600ff0e77ac */ /* 0x000ee20008000a00 */
[----:B------:R-:W-:Y:S01]  /*0440*/  ISETP.GE.U32.AND P0, PT, R0, R9, PT ;  /* 0x000000090000720c */ /* 0x000fe20003f06070 */
[----:B------:R-:W-:Y:S02]  /*0450*/  UIADD3 UR8, UP1, UPT, UR19, UR8, URZ ;  /* 0x0000000813087290 */ /* 0x000fe4000ff3e0ff */
[----:B------:R-:W-:Y:S01]  /*0460*/  USHF.R.S32.HI UR30, URZ, 0x1f, UR19 ;  /* 0x0000001fff1e7899 */ /* 0x000fe20008011413 */
[----:B------:R-:W-:Y:S01]  /*0470*/  LOP3.LUT R2, R8, UR27, RZ, 0x3c, !PT ;  /* 0x0000001b08027c12 */ /* 0x000fe2000f8e3cff */
[----:B--2---:R-:W-:-:S02]  /*0480*/  ULEA UR20, UP2, UR8, UR4, 0x1 ;  /* 0x0000000408147291 */ /* 0x004fc4000f8408ff */
[----:B------:R-:W-:Y:S01]  /*0490*/  UIADD3.X UR21, UPT, UPT, UR30, UR21, URZ, UP1, !UPT ;  /* 0x000000151e157290 */ /* 0x000fe20008ffe4ff */
[----:B------:R-:W-:Y:S01]  /*04a0*/  ISETP.GE.AND P2, PT, R2, RZ, PT ;  /* 0x000000ff0200720c */ /* 0x000fe20003f46270 */
[----:B------:R-:W2:Y:S01]  /*04b0*/  LDCU.64 UR24, c[0x0][0x3d0] ;  /* 0x00007a00ff1877ac */ /* 0x000ea20008000a00 */
[----:B------:R-:W-:Y:S01]  /*04c0*/  @!P1 IADD3 R6, PT, PT, R6, 0x1, RZ ;  /* 0x0000000106069810 */ /* 0x000fe20007ffe0ff */
[----:B------:R-:W-:Y:S01]  /*04d0*/  ULEA.HI.X UR21, UR8, UR5, UR21, 0x1, UP2 ;  /* 0x0000000508157291 */ /* 0x000fe200090f0c15 */
[----:B------:R-:W-:Y:S01]  /*04e0*/  ISETP.NE.AND P1, PT, R8, RZ, PT ;  /* 0x000000ff0800720c */ /* 0x000fe20003f25270 */
[----:B------:R-:W4:Y:S01]  /*04f0*/  @UP0 LDCU UR8, c[0x0][0x384] ;  /* 0x00007080ff0807ac */ /* 0x000f220008000800 */
[----:B------:R-:W-:Y:S01]  /*0500*/  @P0 IADD3 R6, PT, PT, R6, 0x1, RZ ;  /* 0x0000000106060810 */ /* 0x000fe20007ffe0ff */
[----:B---3--:R-:W-:-:S03]  /*0510*/  UIMAD.WIDE.U32 UR4, UR32, UR14, URZ ;  /* 0x0000000e200472a5 */ /* 0x008fc6000f8e00ff */
[----:B------:R-:W-:Y:S01]  /*0520*/  MOV R15, R6 ;  /* 0x00000006000f7202 */ /* 0x000fe20000000f00 */
[----:B------:R-:W3:Y:S01]  /*0530*/  @UP0 LDCU UR12, c[0x0][0x38c] ;  /* 0x00007180ff0c07ac */ /* 0x000ee20008000800 */
[----:B------:R-:W-:Y:S02]  /*0540*/  UIMAD UR23, UR27, UR39, UR17 ;  /* 0x000000271b1772a4 */ /* 0x000fe4000f8e0211 */
[----:B------:R-:W-:Y:S02]  /*0550*/  UIADD3 UR16, UP3, UPT, UR19, UR16, URZ ;  /* 0x0000001013107290 */ /* 0x000fe4000ff7e0ff */
[----:B------:R-:W-:Y:S01]  /*0560*/  UIMAD UR5, UR32, UR15, UR5 ;  /* 0x0000000f200572a4 */ /* 0x000fe2000f8e0205 */
[----:B------:R-:W-:Y:S01]  /*0570*/  @!P2 IADD3 R15, PT, PT, -R15, RZ, RZ ;  /* 0x000000ff0f0fa210 */ /* 0x000fe20007ffe1ff */
[----:B------:R-:W3:Y:S01]  /*0580*/  @UP0 LDCU.64 UR14, c[0x0][0x480] ;  /* 0x00009000ff0e07ac */ /* 0x000ee20008000a00 */
[----:B------:R-:W-:Y:S01]  /*0590*/  @!P1 LOP3.LUT R15, RZ, R8, RZ, 0x33, !PT ;  /* 0x00000008ff0f9212 */ /* 0x000fe200078e33ff */
[----:B------:R-:W-:-:S02]  /*05a0*/  ULEA UR22, UP4, UR16, UR6, 0x1 ;  /* 0x0000000610167291 */ /* 0x000fc4000f8808ff */
[----:B------:R-:W-:Y:S01]  /*05b0*/  UIADD3.X UR23, UPT, UPT, UR30, UR23, URZ, UP3, !UPT ;  /* 0x000000171e177290 */ /* 0x000fe20009ffe4ff */
[----:B------:R-:W-:Y:S01]  /*05c0*/  SHF.R.S32.HI R17, RZ, 0x1f, R15 ;  /* 0x0000001fff117819 */ /* 0x000fe2000001140f */
[----:B----4-:R-:W-:Y:S02]  /*05d0*/  @UP0 UIMAD UR8, UR32, UR8, UR27 ;  /* 0x00000008200802a4 */ /* 0x010fe4000f8e021b */
[----:B------:R-:W-:Y:S02]  /*05e0*/  ULEA.HI.X UR23, UR16, UR7, UR23, 0x1, UP4 ;  /* 0x0000000710177291 */ /* 0x000fe4000a0f0c17 */
[----:B--2---:R-:W-:Y:S01]  /*05f0*/  UIMAD.WIDE.U32 UR6, UR32, UR24, URZ ;  /* 0x00000018200672a5 */ /* 0x004fe2000f8e00ff */
[C---:B0-----:R-:W-:Y:S01]  /*0600*/  IMAD R2, R17.reuse, R10, RZ ;  /* 0x0000000a11027224 */ /* 0x041fe200078e02ff */
[----:B------:R-:W-:Y:S01]  /*0610*/  @UP0 UIMAD UR8, UR8, UR26, URZ ;  /* 0x0000001a080802a4 */ /* 0x000fe2000f8e02ff */
[----:B-1----:R-:W-:Y:S01]  /*0620*/  IMAD R0, R17, R4, RZ ;  /* 0x0000000411007224 */ /* 0x002fe200078e02ff */
[----:B------:R-:W0:Y:S01]  /*0630*/  LDCU.64 UR16, c[0x0][0x528] ;  /* 0x0000a500ff1077ac */ /* 0x000e220008000a00 */
[----:B------:R-:W-:Y:S01]  /*0640*/  UIMAD UR7, UR32, UR25, UR7 ;  /* 0x00000019200772a4 */ /* 0x000fe2000f8e0207 */
[C---:B------:R-:W-:Y:S01]  /*0650*/  IMAD R9, R15.reuse, R11, R2 ;  /* 0x0000000b0f097224 */ /* 0x040fe200078e0202 */
[----:B---3--:R-:W-:Y:S01]  /*0660*/  @UP0 UIMAD UR8, UR8, UR12, URZ ;  /* 0x0000000c080802a4 */ /* 0x008fe2000f8e02ff */
[----:B------:R-:W-:-:S02]  /*0670*/  IMAD R7, R15, R5, R0 ;  /* 0x000000050f077224 */ /* 0x000fc400078e0200 */
[C---:B------:R-:W-:Y:S01]  /*0680*/  IMAD.WIDE.U32 R2, R15.reuse, R4, UR4 ;  /* 0x000000040f027e25 */ /* 0x040fe2000f8e0004 */
[----:B------:R-:W-:Y:S01]  /*0690*/  UMOV UR4, URZ ;  /* 0x000000ff00047c82 */ /* 0x000fe20008000000 */
[----:B------:R-:W-:Y:S01]  /*06a0*/  UMOV UR5, URZ ;  /* 0x000000ff00057c82 */ /* 0x000fe20008000000 */
[----:B------:R-:W-:Y:S01]  /*06b0*/  @UP0 UIMAD.WIDE UR4, UR8, 0x8, UR14 ;  /* 0x00000008080408a5 */ /* 0x000fe2000f8e020e */
[----:B------:R-:W-:Y:S01]  /*06c0*/  IMAD.WIDE.U32 R4, R15, R10, UR6 ;  /* 0x000000060f047e25 */ /* 0x000fe2000f8e000a */
[----:B------:R-:W-:Y:S01]  /*06d0*/  UISETP.GE.AND UP0, UPT, UR26, 0x1, UPT ;  /* 0x000000011a00788c */ /* 0x000fe2000bf06270 */
[----:B------:R-:W-:Y:S02]  /*06e0*/  IADD3 R70, P0, PT, R2, UR19, RZ ;  /* 0x0000001302467c10 */ /* 0x000fe4000ff1e0ff */
[----:B------:R-:W-:Y:S02]  /*06f0*/  IADD3 R2, PT, PT, R3, R7, RZ ;  /* 0x0000000703027210 */ /* 0x000fe40007ffe0ff */
[----:B------:R-:W-:-:S02]  /*0700*/  IADD3 R77, P2, PT, R4, UR19, RZ ;  /* 0x00000013044d7c10 */ /* 0x000fc4000ff5e0ff */
[----:B------:R-:W-:Y:S01]  /*0710*/  IADD3 R0, PT, PT, R5, R9, RZ ;  /* 0x0000000905007210 */ /* 0x000fe20007ffe0ff */
[----:B------:R-:W-:Y:S01]  /*0720*/  UIADD3 UR18, UP1, UPT, UR19, UR18, URZ ;  /* 0x0000001213127290 */ /* 0x000fe2000ff3e0ff */
[----:B------:R-:W-:Y:S02]  /*0730*/  LEA R72, P1, R70, R72, 0x1 ;  /* 0x0000004846487211 */ /* 0x000fe400078208ff */
[----:B------:R-:W-:Y:S02]  /*0740*/  LEA R79, P3, R77, R12, 0x1 ;  /* 0x0000000c4d4f7211 */ /* 0x000fe400078608ff */
[----:B------:R-:W-:Y:S02]  /*0750*/  IADD3.X R2, PT, PT, R2, UR30, RZ, P0, !PT ;  /* 0x0000001e02027c10 */ /* 0x000fe400087fe4ff */
[----:B------:R-:W-:Y:S01]  /*0760*/  IADD3.X R0, PT, PT, R0, UR30, RZ, P2, !PT ;  /* 0x0000001e00007c10 */ /* 0x000fe200097fe4ff */
[----:B------:R-:W-:Y:S01]  /*0770*/  UIADD3.X UR25, UPT, UPT, UR30, UR13, URZ, UP1, !UPT ;  /* 0x0000000d1e197290 */ /* 0x000fe20008ffe4ff */
[----:B------:R-:W-:Y:S01]  /*0780*/  HFMA2 R76, -RZ, RZ, 0, 0 ;  /* 0x00000000ff4c7431 */ /* 0x000fe200000001ff */
[----:B0-----:R-:W-:Y:S01]  /*0790*/  ULEA UR24, UP1, UR18, UR16, 0x1 ;  /* 0x0000001012187291 */ /* 0x001fe2000f8208ff */
[----:B------:R-:W-:-:S02]  /*07a0*/  LEA.HI.X R70, R70, R73, R2, 0x1, P1 ;  /* 0x0000004946467211 */ /* 0x000fc400008f0c02 */
[----:B------:R-:W-:Y:S02]  /*07b0*/  LEA.HI.X R77, R77, R13, R0, 0x1, P3 ;  /* 0x0000000d4d4d7211 */ /* 0x000fe400018f0c00 */
[----:B------:R-:W-:Y:S01]  /*07c0*/  MOV R74, RZ ;  /* 0x000000ff004a7202 */ /* 0x000fe20000000f00 */
        /* <DEDUP_REMOVED lines=11> */
[----:B------:R-:W-:Y:S01]  /*0880*/  UMOV UR6, 0x400 ;  /* 0x0000040000067882 */ /* 0x000fe20000000000 */
[----:B------:R-:W0:Y:S05]  /*0890*/  LDCU UR19, c[0x0][0x394] ;  /* 0x00007280ff1377ac */ /* 0x000e2a0008000800 */
[----:B------:R-:W2:Y:S01]  /*08a0*/  S2UR UR7, SR_CgaCtaId ;  /* 0x00000000000779c3 */ /* 0x000ea20000008800 */
[----:B-1----:R-:W-:-:S04]  /*08b0*/  IMAD R0, R17, UR14, RZ ;  /* 0x0000000e11007c24 */ /* 0x002fc8000f8e02ff */
[----:B------:R-:W-:Y:S01]  /*08c0*/  IMAD R49, R15, UR15, R0 ;  /* 0x0000000f0f317c24 */ /* 0x000fe2000f8e0200 */
[----:B----4-:R-:W-:Y:S01]  /*08d0*/  UIMAD.WIDE.U32 UR16, UR27, UR12, URZ ;  /* 0x0000000c1b1072a5 */ /* 0x010fe2000f8e00ff */
[--C-:B0-----:R-:W-:Y:S01]  /*08e0*/  IMAD.WIDE.U32 R2, R6, UR32, R30.reuse ;  /* 0x0000002006027c25 */ /* 0x101fe2000f8e001e */
[C---:B------:R-:W-:Y:S02]  /*08f0*/  IADD3 R11, PT, PT, R30.reuse, 0xc0, RZ ;  /* 0x000000c01e0b7810 */ /* 0x040fe40007ffe0ff */
        /* <DEDUP_REMOVED lines=24> */
[----:B------:R-:W-:-:S02]  /*0a80*/  SHF.L.U32 R73, R30, 0x1, RZ ;  /* 0x000000011e497819 */ /* 0x000fc400000006ff */
[C---:B------:R-:W-:Y:S02]  /*0a90*/  IADD3 R75, PT, PT, R30.reuse, 0x200, RZ ;  /* 0x000002001e4b7810 */ /* 0x040fe40007ffe0ff */
[CC--:B------:R-:W-:Y:S02]  /*0aa0*/  LEA.HI R53, R30.reuse, R30.reuse, RZ, 0x1b ;  /* 0x0000001e1e357211 */ /* 0x0c0fe400078fd8ff */
        /* <DEDUP_REMOVED lines=40> */
[----:B------:R-:W-:Y:S02]  /*0d30*/  IADD3 R49, PT, PT, R29, R49, RZ ;  /* 0x000000311d317210 */ /* 0x000fe40007ffe0ff */
[----:B------:R-:W-:-:S07]  /*0d40*/  IADD3 R48, PT, PT, R3, R39, RZ ;  /* 0x0000002703307210 */ /* 0x000fce0007ffe0ff */
.L_x_6308:
        /* <DEDUP_REMOVED lines=16> */
[----:B------:R-:W2:Y:S01]  /*0e50*/  LDG.E.128 R16, desc[UR28][R4.64+0x200] ;  /* 0x0002001c04107981 */ /* 0x000ea2000c1e1d00 */
[----:B------:R-:W-:Y:S01]  /*0e60*/  IMAD.WIDE.U32 R12, R51, 0x10, R12 ;  /* 0x00000010330c7825 */ /* 0x000fe200078e000c */
[----:B-1----:R-:W-:Y:S01]  /*0e70*/  ULEA UR6, UR7, UR6, 0x18 ;  /* 0x0000000607067291 */ /* 0x002fe2000f8ec0ff */
[----:B0-----:R-:W-:-:S05]  /*0e80*/  IADD3 R47, PT, PT, R73, R100, RZ ;  /* 0x00000064492f7210 */ /* 0x001fca0007ffe0ff */
[----:B------:R-:W-:-:S04]  /*0e90*/  LEA R47, R47, UR6, 0x4 ;  /* 0x000000062f2f7c11 */ /* 0x000fc8000f8e20ff */
[----:B------:R-:W-:Y:S01]  /*0ea0*/  LEA R46, R100, R47, 0x4 ;  /* 0x0000002f642e7211 */ /* 0x000fe200078e20ff */
[----:B----4-:R-:W-:Y:S04]  /*0eb0*/  STS.128 [R47], R8 ;  /* 0x000000082f007388 */ /* 0x010fe80000000c00 */
[----:B--2---:R-:W-:Y:S01]  /*0ec0*/  STS.128 [R47+0x200], R16 ;  /* 0x000200102f007388 */ /* 0x004fe20000000c00 */
[----:B------:R-:W-:-:S03]  /*0ed0*/  NOP ;  /* 0x0000000000007918 */ /* 0x000fc60000000000 */
[----:B------:R-:W-:Y:S04]  /*0ee0*/  LDS.128 R92, [R46] ;  /* 0x000000002e5c7984 */ /* 0x000fe80000000c00 */
[----:B------:R-:W-:Y:S01]  /*0ef0*/  LDS.128 R84, [R46+0x10] ;  /* 0x000010002e547984 */ /* 0x000fe20000000c00 */
[----:B------:R-:W-:Y:S06]  /*0f00*/  BAR.SYNC.DEFER_BLOCKING 0x0 ;  /* 0x0000000000007b1d */ /* 0x000fec0000010000 */
[----:B------:R-:W2:Y:S04]  /*0f10*/  LDG.E.128 R20, desc[UR28][R12.64] ;  /* 0x0000001c0c147981 */ /* 0x000ea8000c1e1d00 */
[----:B------:R-:W4:Y:S01]  /*0f20*/  LDG.E.128 R24, desc[UR28][R12.64+0x200] ;  /* 0x0002001c0c187981 */ /* 0x000f22000c1e1d00 */
[----:B------:R-:W-:-:S03]  /*0f30*/  IMAD.WIDE.U32 R14, R51, 0x10, R14 ;  /* 0x00000010330e7825 */ /* 0x000fc600078e000e */
[----:B--2---:R0:W-:Y:S04]  /*0f40*/  STS.128 [R47], R20 ;  /* 0x000000142f007388 */ /* 0x0041e80000000c00 */
[----:B----4-:R-:W-:Y:S01]  /*0f50*/  STS.128 [R47+0x200], R24 ;  /* 0x000200182f007388 */ /* 0x010fe20000000c00 */
[----:B------:R-:W-:-:S03]  /*0f60*/  NOP ;  /* 0x0000000000007918 */ /* 0x000fc60000000000 */
[----:B------:R-:W-:Y:S04]  /*0f70*/  LDS.128 R4, [R46] ;  /* 0x000000002e047984 */ /* 0x000fe80000000c00 */
[----:B------:R-:W-:Y:S01]  /*0f80*/  LDS.128 R8, [R46+0x10] ;  /* 0x000010002e087984 */ /* 0x000fe20000000c00 */
[----:B------:R-:W-:Y:S06]  /*0f90*/  BAR.SYNC.DEFER_BLOCKING 0x0 ;  /* 0x0000000000007b1d */ /* 0x000fec0000010000 */
[----:B------:R-:W2:Y:S04]  /*0fa0*/  LDG.E.128 R32, desc[UR28][R14.64] ;  /* 0x0000001c0e207981 */ /* 0x000ea8000c1e1d00 */
[----:B------:R-:W4:Y:S01]  /*0fb0*/  LDG.E.128 R36, desc[UR28][R14.64+0x200] ;  /* 0x0002001c0e247981 */ /* 0x000f22000c1e1d00 */
[----:B------:R-:W-:Y:S01]  /*0fc0*/  USHF.L.U32 UR6, UR26, 0xa, URZ ;  /* 0x0000000a1a067899 */ /* 0x000fe200080006ff */
[----:B------:R-:W-:-:S03]  /*0fd0*/  UMOV UR7, URZ ;  /* 0x000000ff00077c82 */ /* 0x000fc60008000000 */
[----:B------:R-:W-:-:S04]  /*0fe0*/  UIMAD.WIDE.U32 UR30, UR32, UR12, UR6 ;  /* 0x0000000c201e72a5 */ /* 0x000fc8000f8e0006 */
[----:B------:R-:W-:-:S03]  /*0ff0*/  UIMAD UR13, UR32, UR13, UR31 ;  /* 0x0000000d200d72a4 */ /* 0x000fc6000f8e021f */
[----:B------:R-:W-:Y:S02]  /*1000*/  UMOV UR12, UR30 ;  /* 0x0000001e000c7c82 */ /* 0x000fe40008000000 */
[----:B------:R-:W-:-:S04]  /*1010*/  UIMAD.WIDE.U32 UR12, UR27, UR14, UR12 ;  /* 0x0000000e1b0c72a5 */ /* 0x000fc8000f8e000c */
[----:B------:R-:W-:Y:S02]  /*1020*/  UIMAD UR15, UR27, UR15, UR13 ;  /* 0x0000000f1b0f72a4 */ /* 0x000fe4000f8e020d */
[----:B---3--:R-:W-:-:S04]  /*1030*/  ULEA UR8, UP0, UR12, UR34, 0x1 ;  /* 0x000000220c087291 */ /* 0x008fc8000f8008ff */
[----:B------:R-:W-:Y:S02]  /*1040*/  ULEA.HI.X UR12, UR12, UR35, UR15, 0x1, UP0 ;  /* 0x000000230c0c7291 */ /* 0x000fe400080f0c0f */
[----:B0-----:R-:W-:Y:S01]  /*1050*/  MOV R20, UR8 ;  /* 0x0000000800147c02 */ /* 0x001fe20008000f00 */
[----:B------:R-:W0:Y:S03]  /*1060*/  LDCU.64 UR34, c[0x0][0x478] ;  /* 0x00008f00ff2277ac */ /* 0x000e260008000a00 */
[----:B------:R-:W-:-:S03]  /*1070*/  MOV R21, UR12 ;  /* 0x0000000c00157c02 */ /* 0x000fc60008000f00 */
[----:B------:R-:W-:Y:S02]  /*1080*/  IMAD.WIDE.U32 R20, R51, 0x10, R20 ;  /* 0x0000001033147825 */ /* 0x000fe400078e0014 */
[----:B------:R-:W1:Y:S01]  /*1090*/  LDCU.128 UR12, c[0x0][0x420] ;  /* 0x00008400ff0c77ac */ /* 0x000e620008000c00 */
[----:B--2---:R-:W-:Y:S04]  /*10a0*/  STS.128 [R47], R32 ;  /* 0x000000202f007388 */ /* 0x004fe80000000c00 */
[----:B----4-:R-:W-:Y:S01]  /*10b0*/  STS.128 [R47+0x200], R36 ;  /* 0x000200242f007388 */ /* 0x010fe20000000c00 */
        /* <DEDUP_REMOVED lines=10> */
[----:B--2---:R-:W-:Y:S01]  /*1160*/  SHF.L.U32 R113, R16, 0x10, RZ ;  /* 0x0000001010717819 */ /* 0x004fe200000006ff */
        /* <DEDUP_REMOVED lines=24> */
[----:B------:R-:W-:Y:S01]  /*12f0*/  PRMT R38, R36, 0x7632, R38 ;  /* 0x0000763224267816 */ /* 0x000fe20000000026 */
[----:B------:R-:W-:Y:S01]  /*1300*/  FMUL.FTZ R45, R44, -1.4426950216293334961 ;  /* 0xbfb8aa3b2c2d7820 */ /* 0x000fe20000410000 */
[----:B------:R-:W-:Y:S01]  /*1310*/  SHF.L.U32 R40, R39, 0x10, RZ ;  /* 0x0000001027287819 */ /* 0x000fe200000006ff */
[----:B------:R-:W-:Y:S01]  /*1320*/  FMUL.FTZ R89, R42, -1.4426950216293334961 ;  /* 0xbfb8aa3b2a597820 */ /* 0x000fe20000410000 */
[----:B------:R-:W-:Y:S01]  /*1330*/  PRMT R39, R37, 0x7632, R39 ;  /* 0x0000763225277816 */ /* 0x000fe20000000027 */
[----:B------:R3:W0:Y:S01]  /*1340*/  MUFU.EX2 R88, R45 ;  /* 0x0000002d00587308 */ /* 0x0006220000000800 */
[----:B----4-:R-:W-:Y:S01]  /*1350*/  SHF.L.U32 R41, R21, 0x10, RZ ;  /* 0x0000001015297819 */ /* 0x010fe200000006ff */
[----:B-1----:R-:W-:Y:S01]  /*1360*/  FMUL.FTZ R82, R40, -1.4426950216293334961 ;  /* 0xbfb8aa3b28527820 */ /* 0x002fe20000410000 */
[----:B------:R-:W-:Y:S01]  /*1370*/  SHF.L.U32 R43, R37, 0x10, RZ ;  /* 0x00000010252b7819 */ /* 0x000fe200000006ff */
[----:B------:R1:W4:Y:S01]  /*1380*/  MUFU.EX2 R98, R89 ;  /* 0x0000005900627308 */ /* 0x0003220000000800 */
[----:B------:R-:W-:Y:S01]  /*1390*/  SHF.L.U32 R0, R20, 0x10, RZ ;  /* 0x0000001014007819 */ /* 0x000fe200000006ff */
[----:B------:R-:W-:Y:S01]  /*13a0*/  FMUL.FTZ R90, R41, -1.4426950216293334961 ;  /* 0xbfb8aa3b295a7820 */ /* 0x000fe20000410000 */
[----:B------:R-:W-:Y:S01]  /*13b0*/  PRMT R91, R39, 0x7632, R91 ;  /* 0x00007632275b7816 */ /* 0x000fe2000000005b */
[----:B------:R-:W-:Y:S01]  /*13c0*/  FMUL.FTZ R81, R43, -1.4426950216293334961 ;  /* 0xbfb8aa3b2b517820 */ /* 0x000fe20000410000 */
[----:B---3--:R-:W-:Y:S01]  /*13d0*/  PRMT R45, R38, 0x7632, R45 ;  /* 0x00007632262d7816 */ /* 0x008fe2000000002d */
[----:B------:R-:W-:Y:S01]  /*13e0*/  FMUL.FTZ R83, R0, -1.4426950216293334961 ;  /* 0xbfb8aa3b00537820 */ /* 0x000fe20000410000 */
[----:B------:R-:W-:Y:S01]  /*13f0*/  SHF.L.U32 R38, R38, 0x10, RZ ;  /* 0x0000001026267819 */ /* 0x000fe200000006ff */
[----:B------:R3:W-:Y:S01]  /*1400*/  MUFU.EX2 R96, R81 ;  /* 0x0000005100607308 */ /* 0x0007e20000000800 */
[----:B-1----:R-:W-:Y:S01]  /*1410*/  PRMT R89, R20, 0x7632, R89 ;  /* 0x0000763214597816 */ /* 0x002fe20000000059 */
[----:B0-----:R-:W-:Y:S01]  /*1420*/  FADD.FTZ R88, R88, 1 ;  /* 0x3f80000058587421 */ /* 0x001fe20000010000 */
[----:B------:R-:W-:Y:S01]  /*1430*/  SHF.L.U32 R39, R39, 0x10, RZ ;  /* 0x0000001027277819 */ /* 0x000fe200000006ff */
[----:B------:R-:W-:Y:S01]  /*1440*/  FMUL.FTZ R20, R38, -1.4426950216293334961 ;  /* 0xbfb8aa3b26147820 */ /* 0x000fe20000410000 */
[----:B------:R-:W-:Y:S01]  /*1450*/  SHF.L.U32 R45, R45, 0x10, RZ ;  /* 0x000000102d2d7819 */ /* 0x000fe200000006ff */
[----:B------:R0:W1:Y:S01]  /*1460*/  MUFU.EX2 R99, R82 ;  /* 0x0000005200637308 */ /* 0x0000620000000800 */
[----:B------:R-:W-:Y:S01]  /*1470*/  SHF.L.U32 R91, R91, 0x10, RZ ;  /* 0x000000105b5b7819 */ /* 0x000fe200000006ff */
[----:B----4-:R-:W-:Y:S01]  /*1480*/  FADD.FTZ R111, R98, 1 ;  /* 0x3f800000626f7421 */ /* 0x010fe20000010000 */
[----:B------:R-:W-:Y:S01]  /*1490*/  SHF.L.U32 R89, R89, 0x10, RZ ;  /* 0x0000001059597819 */ /* 0x000fe200000006ff */
[----:B------:R4:W-:Y:S01]  /*14a0*/  MUFU.EX2 R101, R83 ;  /* 0x0000005300657308 */ /* 0x0009e20000000800 */
[C---:B------:R-:W-:Y:S01]  /*14b0*/  SHF.L.U32 R36, R22.reuse, 0x10, RZ ;  /* 0x0000001016247819 */ /* 0x040fe200000006ff */
[----:B--2---:R-:W-:Y:S01]  /*14c0*/  UIMAD.WIDE.U32 UR12, UR27, UR14, UR12 ;  /* 0x0000000e1b0c72a5 */ /* 0x004fe2000f8e000c */
[----:B------:R-:W-:Y:S01]  /*14d0*/  SHF.L.U32 R37, R23, 0x10, RZ ;  /* 0x0000001017257819 */ /* 0x000fe200000006ff */
[----:B------:R-:W-:Y:S01]  /*14e0*/  MUFU.EX2 R103, R90 ;  /* 0x0000005a00677308 */ /* 0x000fe20000000800 */
[----:B---3--:R-:W-:Y:S01]  /*14f0*/  PRMT R81, R21, 0x7632, R81 ;  /* 0x0000763215517816 */ /* 0x008fe20000000051 */
[----:B------:R-:W-:Y:S01]  /*1500*/  FMUL.FTZ R21, R39, -1.4426950216293334961 ;  /* 0xbfb8aa3b27157820 */ /* 0x000fe20000410000 */
[----:B0-----:R-:W-:Y:S01]  /*1510*/  PRMT R82, R22, 0x7632, R82 ;  /* 0x0000763216527816 */ /* 0x001fe20000000052 */
[----:B------:R0:W2:Y:S01]  /*1520*/  MUFU.EX2 R90, R20 ;  /* 0x00000014005a7308 */ /* 0x0000a20000000800 */
[----:B----4-:R-:W-:Y:S01]  /*1530*/  PRMT R83, R23, 0x7632, R83 ;  /* 0x0000763217537816 */ /* 0x010fe20000000053 */
[----:B------:R-:W-:Y:S01]  /*1540*/  FMUL.FTZ R22, R45, -1.4426950216293334961 ;  /* 0xbfb8aa3b2d167820 */ /* 0x000fe20000410000 */
[----:B------:R-:W-:Y:S01]  /*1550*/  FMUL.FTZ R23, R91, -1.4426950216293334961 ;  /* 0xbfb8aa3b5b177820 */ /* 0x000fe20000410000 */
[----:B------:R-:W-:Y:S01]  /*1560*/  MUFU.EX2 R108, R21 ;  /* 0x00000015006c7308 */ /* 0x000fe20000000800 */
[----:B------:R-:W-:Y:S01]  /*1570*/  FMUL.FTZ R102, R37, -1.4426950216293334961 ;  /* 0xbfb8aa3b25667820 */ /* 0x000fe20000410000 */
[----:B------:R-:W-:Y:S01]  /*1580*/  FMUL.FTZ R97, R36, -1.4426950216293334961 ;  /* 0xbfb8aa3b24617820 */ /* 0x000fe20000410000 */
[----:B------:R-:W-:Y:S01]  /*1590*/  SHF.L.U32 R81, R81, 0x10, RZ ;  /* 0x0000001051517819 */ /* 0x000fe200000006ff */
[----:B------:R-:W3:Y:S01]  /*15a0*/  MUFU.EX2 R110, R22 ;  /* 0x00000016006e7308 */ /* 0x000ee20000000800 */
[----:B0-----:R-:W-:Y:S01]  /*15b0*/  FMUL.FTZ R20, R89, -1.4426950216293334961 ;  /* 0xbfb8aa3b59147820 */ /* 0x001fe20000410000 */
[----:B------:R-:W-:Y:S01]  /*15c0*/  SHF.L.U32 R83, R83, 0x10, RZ ;  /* 0x0000001053537819 */ /* 0x000fe200000006ff */
[----:B-1----:R-:W-:Y:S01]  /*15d0*/  FADD.FTZ R99, R99, 1 ;  /* 0x3f80000063637421 */ /* 0x002fe20000010000 */
[----:B------:R-:W0:Y:S01]  /*15e0*/  MUFU.EX2 R118, R23 ;  /* 0x0000001700767308 */ /* 0x000e220000000800 */
[----:B------:R-:W-:Y:S01]  /*15f0*/  SHF.L.U32 R82, R82, 0x10, RZ ;  /* 0x0000001052527819 */ /* 0x000fe200000006ff */
[----:B------:R-:W-:Y:S01]  /*1600*/  FMUL.FTZ R104, R81, -1.4426950216293334961 ;  /* 0xbfb8aa3b51687820 */ /* 0x000fe20000410000 */
[----:B------:R-:W-:Y:S01]  /*1610*/  FMUL.FTZ R106, R83, -1.4426950216293334961 ;  /* 0xbfb8aa3b536a7820 */ /* 0x000fe20000410000 */
[----:B------:R-:W-:Y:S01]  /*1620*/  MUFU.EX2 R120, R20 ;  /* 0x0000001400787308 */ /* 0x000fe20000000800 */
[----:B------:R-:W-:Y:S01]  /*1630*/  SHF.L.U32 R98, R92, 0x10, RZ ;  /* 0x000000105c627819 */ /* 0x000fe200000006ff */
[----:B------:R-:W-:Y:S01]  /*1640*/  FMUL.FTZ R105, R82, -1.4426950216293334961 ;  /* 0xbfb8aa3b52697820 */ /* 0x000fe20000410000 */
[----:B------:R-:W-:Y:S01]  /*1650*/  SHF.L.U32 R92, R95, 0x10, RZ ;  /* 0x000000105f5c7819 */ /* 0x000fe200000006ff */
[----:B------:R1:W-:Y:S01]  /*1660*/  MUFU.EX2 R126, R102 ;  /* 0x00000066007e7308 */ /* 0x0003e20000000800 */
[----:B------:R-:W-:Y:S01]  /*1670*/  PRMT R95, R17, 0x7632, R95 ;  /* 0x00007632115f7816 */ /* 0x000fe2000000005f */
[----:B--2---:R-:W-:Y:S01]  /*1680*/  FADD.FTZ R90, R90, 1 ;  /* 0x3f8000005a5a7421 */ /* 0x004fe20000010000 */
[C---:B------:R-:W-:Y:S01]  /*1690*/  PRMT R115, R18.reuse, 0x7632, R115 ;  /* 0x0000763212737816 */ /* 0x040fe20000000073 */
[----:B------:R2:W4:Y:S01]  /*16a0*/  MUFU.EX2 R119, R97 ;  /* 0x0000006100777308 */ /* 0x0005220000000800 */
[----:B------:R-:W-:Y:S01]  /*16b0*/  SHF.L.U32 R109, R18, 0x10, RZ ;  /* 0x00000010126d7819 */ /* 0x000fe200000006ff */
[----:B---3--:R-:W-:Y:S01]  /*16c0*/  FADD.FTZ R116, R110, 1 ;  /* 0x3f8000006e747421 */ /* 0x008fe20000010000 */
[C---:B------:R-:W-:Y:S01]  /*16d0*/  PRMT R117, R19.reuse, 0x7632, R117 ;  /* 0x0000763213757816 */ /* 0x040fe20000000075 */
[----:B------:R3:W-:Y:S01]  /*16e0*/  MUFU.EX2 R122, R104 ;  /* 0x00000068007a7308 */ /* 0x0007e20000000800 */
[----:B-1----:R-:W-:Y:S01]  /*16f0*/  FADD.FTZ R102, R96, 1 ;  /* 0x3f80000060667421 */ /* 0x002fe20000010000 */
[----:B------:R-:W-:Y:S01]  /*1700*/  SHF.L.U32 R107, R19, 0x10, RZ ;  /* 0x00000010136b7819 */ /* 0x000fe200000006ff */
[----:B0-----:R-:W-:Y:S01]  /*1710*/  FADD.FTZ R118, R118, 1 ;  /* 0x3f80000076767421 */ /* 0x001fe20000010000 */
[----:B------:R0:W1:Y:S01]  /*1720*/  MUFU.EX2 R131, R106 ;  /* 0x0000006a00837308 */ /* 0x0000620000000800 */
[----:B------:R-:W-:Y:S01]  /*1730*/  PRMT R18, R14, 0x7632, R18 ;  /* 0x000076320e127816 */ /* 0x000fe20000000012 */
[----:B------:R-:W-:Y:S01]  /*1740*/  FADD.FTZ R108, R108, 1 ;  /* 0x3f8000006c6c7421 */ /* 0x000fe20000010000 */
[----:B------:R-:W-:Y:S01]  /*1750*/  PRMT R19, R15, 0x7632, R19 ;  /* 0x000076320f137816 */ /* 0x000fe20000000013 */
[----:B--2---:R-:W-:Y:S01]  /*1760*/  MUFU.RCP R97, R88 ;  /* 0x0000005800617308 */ /* 0x004fe20000001000 */
[----:B---3--:R-:W-:Y:S01]  /*1770*/  FADD.FTZ R104, R103, 1 ;  /* 0x3f80000067687421 */ /* 0x008fe20000010000 */
[----:B------:R-:W-:Y:S01]  /*1780*/  SHF.L.U32 R103, R13, 0x10, RZ ;  /* 0x000000100d677819 */ /* 0x000fe200000006ff */
[----:B----4-:R-:W-:Y:S01]  /*1790*/  FADD.FTZ R123, R119, 1 ;  /* 0x3f800000777b7421 */ /* 0x010fe20000010000 */
[----:B------:R-:W-:Y:S01]  /*17a0*/  PRMT R168, R93, 0x7632, R168 ;  /* 0x000076325da87816 */ /* 0x000fe200000000a8 */
[----:B------:R-:W-:Y:S01]  /*17b0*/  FADD.FTZ R126, R126, 1 ;  /* 0x3f8000007e7e7421 */ /* 0x000fe20000010000 */
[----:B0-----:R-:W-:Y:S01]  /*17c0*/  PRMT R106, R16, 0x7632, R106 ;  /* 0x00007632106a7816 */ /* 0x001fe2000000006a */
[----:B------:R-:W-:Y:S01]  /*17d0*/  FADD.FTZ R130, R120, 1 ;  /* 0x3f80000078827421 */ /* 0x000fe20000010000 */
[----:B------:R-:W-:Y:S01]  /*17e0*/  MUFU.RCP R102, R102 ;  /* 0x0000006600667308 */ /* 0x000fe20000001000 */
[----:B------:R-:W-:Y:S01]  /*17f0*/  PRMT R16, R12, 0x7632, R16 ;  /* 0x000076320c107816 */ /* 0x000fe20000000010 */
[----:B-1----:R-:W-:Y:S01]  /*1800*/  FADD.FTZ R131, R131, 1 ;  /* 0x3f80000083837421 */ /* 0x002fe20000010000 */
[----:B------:R-:W-:Y:S01]  /*1810*/  SHF.L.U32 R96, R93, 0x10, RZ ;  /* 0x000000105d607819 */ /* 0x000fe200000006ff */
[----:B------:R-:W-:Y:S01]  /*1820*/  UIMAD UR13, UR27, UR15, UR13 ;  /* 0x0000000f1b0d72a4 */ /* 0x000fe2000f8e020d */
[----:B------:R-:W-:Y:S01]  /*1830*/  SHF.L.U32 R106, R106, 0x10, RZ ;  /* 0x000000106a6a7819 */ /* 0x000fe200000006ff */
[----:B------:R-:W-:Y:S01]  /*1840*/  ULEA UR8, UP0, UR12, UR30, 0x1 ;  /* 0x0000001e0c087291 */ /* 0x000fe2000f8008ff */
[----:B------:R-:W-:Y:S01]  /*1850*/  SHF.L.U32 R115, R115, 0x10, RZ ;  /* 0x0000001073737819 */ /* 0x000fe200000006ff */
[----:B------:R0:W1:Y:S01]  /*1860*/  MUFU.EX2 R124, R105 ;  /* 0x00000069007c7308 */ /* 0x0000620000000800 */
[----:B------:R-:W-:Y:S01]  /*1870*/  SHF.L.U32 R117, R117, 0x10, RZ ;  /* 0x0000001075757819 */ /* 0x000fe200000006ff */
[----:B------:R-:W-:Y:S01]  /*1880*/  ULEA.HI.X UR12, UR12, UR31, UR13, 0x1, UP0 ;  /* 0x0000001f0c0c7291 */ /* 0x000fe200080f0c0d */
[----:B------:R-:W-:Y:S01]  /*1890*/  SHF.L.U32 R95, R95, 0x10, RZ ;  /* 0x000000105f5f7819 */ /* 0x000fe200000006ff */
[----:B------:R-:W-:Y:S01]  /*18a0*/  MUFU.RCP R111, R111 ;  /* 0x0000006f006f7308 */ /* 0x000fe20000001000 */
[----:B------:R-:W-:Y:S01]  /*18b0*/  SHF.L.U32 R144, R16, 0x10, RZ ;  /* 0x0000001010907819 */ /* 0x000fe200000006ff */
[----:B------:R-:W-:Y:S01]  /*18c0*/  UISETP.NE.U32.AND UP0, UPT, UR34, URZ, UPT ;  /* 0x000000ff2200728c */ /* 0x000fe2000bf05070 */
[----:B------:R-:W-:-:S02]  /*18d0*/  PRMT R142, R4, 0x7632, R142 ;  /* 0x00007632048e7816 */ /* 0x000fc4000000008e */
[----:B0-----:R-:W-:Y:S01]  /*18e0*/  SHF.L.U32 R105, R12, 0x10, RZ ;  /* 0x000000100c697819 */ /* 0x001fe200000006ff */
[----:B------:R-:W-:Y:S01]  /*18f0*/  UISETP.NE.AND.EX UP0, UPT, UR35, URZ, UPT, UP0 ;  /* 0x000000ff2300728c */ /* 0x000fe2000bf05300 */
[----:B------:R-:W-:Y:S01]  /*1900*/  SHF.L.U32 R149, R4, 0x10, RZ ;  /* 0x0000001004957819 */ /* 0x000fe200000006ff */
[----:B------:R-:W-:Y:S01]  /*1910*/  MUFU.RCP R93, R90 ;  /* 0x0000005a005d7308 */ /* 0x000fe20000001000 */
[----:B------:R-:W-:Y:S01]  /*1920*/  SHF.L.U32 R147, R5, 0x10, RZ ;  /* 0x0000001005937819 */ /* 0x000fe200000006ff */
[----:B-1----:R-:W-:Y:S01]  /*1930*/  FADD.FTZ R129, R124, 1 ;  /* 0x3f8000007c817421 */ /* 0x002fe20000010000 */
[----:B------:R-:W-:Y:S02]  /*1940*/  SHF.L.U32 R145, R6, 0x10, RZ ;  /* 0x0000001006917819 */ /* 0x000fe400000006ff */
[----:B------:R-:W-:Y:S02]  /*1950*/  SHF.L.U32 R143, R7, 0x10, RZ ;  /* 0x00000010078f7819 */ /* 0x000fe400000006ff */
[----:B------:R-:W-:Y:S01]  /*1960*/  SHF.L.U32 R141, R8, 0x10, RZ ;  /* 0x00000010088d7819 */ /* 0x000fe200000006ff */
[----:B------:R-:W-:Y:S01]  /*1970*/  MUFU.RCP R116, R116 ;  /* 0x0000007400747308 */ /* 0x000fe20000001000 */
[----:B------:R-:W-:-:S02]  /*1980*/  SHF.L.U32 R139, R9, 0x10, RZ ;  /* 0x00000010098b7819 */ /* 0x000fc400000006ff */
[----:B------:R-:W-:Y:S02]  /*1990*/  PRMT R162, R84, 0x7632, R162 ;  /* 0x0000763254a27816 */ /* 0x000fe400000000a2 */
[----:B------:R-:W-:Y:S02]  /*19a0*/  PRMT R166, R94, 0x7632, R166 ;  /* 0x000076325ea67816 */ /* 0x000fe400000000a6 */
[----:B------:R-:W-:Y:S01]  /*19b0*/  PRMT R160, R85, 0x7632, R160 ;  /* 0x0000763255a07816 */ /* 0x000fe200000000a0 */
[----:B------:R-:W0:Y:S01]  /*19c0*/  MUFU.RCP R118, R118 ;  /* 0x0000007600767308 */ /* 0x000e220000001000 */
[----:B------:R-:W-:Y:S02]  /*19d0*/  PRMT R156, R86, 0x7632, R156 ;  /* 0x00007632569c7816 */ /* 0x000fe4000000009c */
[----:B------:R-:W-:Y:S02]  /*19e0*/  PRMT R154, R87, 0x7632, R154 ;  /* 0x00007632579a7816 */ /* 0x000fe4000000009a */
[----:B------:R-:W-:-:S02]  /*19f0*/  SHF.L.U32 R94, R94, 0x10, RZ ;  /* 0x000000105e5e7819 */ /* 0x000fc400000006ff */
[----:B------:R-:W-:Y:S01]  /*1a00*/  SHF.L.U32 R86, R86, 0x10, RZ ;  /* 0x0000001056567819 */ /* 0x000fe200000006ff */
[----:B------:R-:W-:Y:S08]  /*1a10*/  MUFU.RCP R108, R108 ;  /* 0x0000006c006c7308 */ /* 0x000ff00000001000 */
[----:B------:R-:W-:Y:S01]  /*1a20*/  MUFU.RCP R104, R104 ;  /* 0x0000006800687308 */ /* 0x000fe20000001000 */
[----:B0-----:R-:W-:-:S04]  /*1a30*/  FADD.FTZ R120, -R118, 1 ;  /* 0x3f80000076787421 */ /* 0x001fc80000010100 */
[----:B------:R-:W-:-:S03]  /*1a40*/  FFMA.FTZ R120, R91, R120, 1 ;  /* 0x3f8000005b787423 */ /* 0x000fc60000010078 */
[----:B------:R-:W0:Y:S08]  /*1a50*/  MUFU.RCP R126, R126 ;  /* 0x0000007e007e7308 */ /* 0x000e300000001000 */
[----:B------:R-:W-:Y:S08]  /*1a60*/  MUFU.RCP R130, R130 ;  /* 0x0000008200827308 */ /* 0x000ff00000001000 */
[----:B------:R-:W-:Y:S01]  /*1a70*/  MUFU.RCP R151, R129 ;  /* 0x0000008100977308 */ /* 0x000fe20000001000 */
[----:B0-----:R-:W-:-:S04]  /*1a80*/  FADD.FTZ R16, -R126, 1 ;  /* 0x3f8000007e107421 */ /* 0x001fc80000010100 */
[C---:B------:R-:W-:Y:S01]  /*1a90*/  FFMA.FTZ R140, R37.reuse, R16, 1 ;  /* 0x3f800000258c7423 */ /* 0x040fe20000010010 */
[----:B------:R-:W-:Y:S02]  /*1aa0*/  FMUL.FTZ R37, R37, R126 ;  /* 0x0000007e25257220 */ /* 0x000fe40000410000 */
[----:B------:R0:W-:Y:S02]  /*1ab0*/  MUFU.RCP R152, R131 ;  /* 0x0000008300987308 */ /* 0x0001e40000001000 */
[----:B0-----:R-:W-:Y:S01]  /*1ac0*/  SHF.L.U32 R131, R19, 0x10, RZ ;  /* 0x0000001013837819 */ /* 0x001fe200000006ff */
[----:B------:R0:W-:Y:S04]  /*1ad0*/  STS.128 [R47], R24 ;  /* 0x000000182f007388 */ /* 0x0001e80000000c00 */
[----:B------:R1:W-:Y:S01]  /*1ae0*/  STS.128 [R47+0x200], R32 ;  /* 0x000200202f007388 */ /* 0x0003e20000000c00 */
[----:B------:R-:W-:-:S03]  /*1af0*/  NOP ;  /* 0x0000000000007918 */ /* 0x000fc60000000000 */
[----:B------:R-:W2:Y:S01]  /*1b00*/  LDS.128 R20, [R46] ;  /* 0x000000002e147984 */ /* 0x000ea20000000c00 */
[----:B0-----:R-:W-:Y:S01]  /*1b10*/  FADD.FTZ R27, R101, 1 ;  /* 0x3f800000651b7421 */ /* 0x001fe20000010000 */
[----:B------:R-:W-:Y:S01]  /*1b20*/  SHF.L.U32 R101, R14, 0x10, RZ ;  /* 0x000000100e657819 */ /* 0x000fe200000006ff */
[----:B------:R-:W-:Y:S01]  /*1b30*/  FADD.FTZ R14, -R102, 1 ;  /* 0x3f800000660e7421 */ /* 0x000fe20000010100 */
[----:B-1----:R-:W-:Y:S01]  /*1b40*/  SHF.L.U32 R32, R17, 0x10, RZ ;  /* 0x0000001011207819 */ /* 0x002fe200000006ff */
[----:B------:R0:W1:Y:S01]  /*1b50*/  MUFU.RCP R33, R99 ;  /* 0x0000006300217308 */ /* 0x0000620000001000 */
[----:B------:R-:W-:Y:S01]  /*1b60*/  PRMT R17, R13, 0x7632, R17 ;  /* 0x000076320d117816 */ /* 0x000fe20000000011 */
[----:B------:R-:W-:Y:S01]  /*1b70*/  FADD.FTZ R13, -R97, 1 ;  /* 0x3f800000610d7421 */ /* 0x000fe20000010100 */
[C---:B------:R-:W-:Y:S01]  /*1b80*/  FFMA.FTZ R14, R43.reuse, R14, 1 ;  /* 0x3f8000002b0e7423 */ /* 0x040fe2000001000e */
[----:B------:R-:W-:Y:S02]  /*1b90*/  FMUL.FTZ R43, R43, R102 ;  /* 0x000000662b2b7220 */ /* 0x000fe40000410000 */
[C---:B------:R-:W-:Y:S01]  /*1ba0*/  FFMA.FTZ R13, R44.reuse, R13, 1 ;  /* 0x3f8000002c0d7423 */ /* 0x040fe2000001000d */
[----:B------:R-:W-:Y:S01]  /*1bb0*/  FMUL.FTZ R44, R44, R97 ;  /* 0x000000612c2c7220 */ /* 0x000fe20000410000 */
[----:B------:R-:W3:Y:S01]  /*1bc0*/  MUFU.RCP R27, R27 ;  /* 0x0000001b001b7308 */ /* 0x000ee20000001000 */
[----:B0-----:R-:W-:Y:S01]  /*1bd0*/  SHF.L.U32 R99, R15, 0x10, RZ ;  /* 0x000000100f637819 */ /* 0x001fe200000006ff */
[----:B-1----:R-:W-:-:S04]  /*1be0*/  FADD.FTZ R121, -R33, 1 ;  /* 0x3f80000021797421 */ /* 0x002fc80000010100 */
[----:B------:R-:W-:Y:S01]  /*1bf0*/  FFMA.FTZ R121, R40, R121, 1 ;  /* 0x3f80000028797423 */ /* 0x000fe20000010079 */
[C---:B--2---:R-:W-:Y:S02]  /*1c00*/  SHF.L.U32 R24, R20.reuse, 0x10, RZ ;  /* 0x0000001014187819 */ /* 0x044fe400000006ff */
[----:B------:R-:W-:Y:S02]  /*1c10*/  SHF.L.U32 R25, R21, 0x10, RZ ;  /* 0x0000001015197819 */ /* 0x000fe400000006ff */
[----:B------:R-:W-:Y:S01]  /*1c20*/  PRMT R35, R20, 0x7632, R35 ;  /* 0x0000763214237816 */ /* 0x000fe20000000023 */
        /* <DEDUP_REMOVED lines=12> */
[----:B------:R-:W0:Y:S01]  /*1cf0*/  LDS.128 R12, [R46+0x10] ;  /* 0x000010002e0c7984 */ /* 0x000e220000000c00 */
[----:B------:R-:W-:Y:S01]  /*1d00*/  PRMT R112, R22, 0x7632, R112 ;  /* 0x0000763216707816 */ /* 0x000fe20000000070 */
[----:B------:R-:W-:Y:S01]  /*1d10*/  FMUL.FTZ R90, R107, R34 ;  /* 0x000000226b5a7220 */ /* 0x000fe20000410000 */
[----:B------:R-:W-:Y:S01]  /*1d20*/  SHF.L.U32 R35, R35, 0x10, RZ ;  /* 0x0000001023237819 */ /* 0x000fe200000006ff */
[----:B------:R-:W-:Y:S01]  /*1d30*/  FFMA.FTZ R119, R42, R21, 1 ;  /* 0x3f8000002a777423 */ /* 0x000fe20000010015 */
[----:B------:R-:W-:Y:S01]  /*1d40*/  FMUL.FTZ R88, R111, R88 ;  /* 0x000000586f587220 */ /* 0x000fe20000410000 */
[----:B------:R-:W-:Y:S01]  /*1d50*/  FMUL.FTZ R90, R33, R90 ;  /* 0x0000005a215a7220 */ /* 0x000fe20000410000 */
[----:B------:R-:W-:Y:S01]  /*1d60*/  SHF.L.U32 R112, R112, 0x10, RZ ;  /* 0x0000001070707819 */ /* 0x000fe200000006ff */
[C---:B------:R-:W-:Y:S01]  /*1d70*/  FADD.FTZ R21, -R93.reuse, 1 ;  /* 0x3f8000005d157421 */ /* 0x040fe20000010100 */
[----:B------:R-:W-:Y:S01]  /*1d80*/  FMUL.FTZ R22, R106, R35 ;  /* 0x000000236a167220 */ /* 0x000fe20000410000 */
[----:B------:R-:W-:Y:S01]  /*1d90*/  SHF.L.U32 R114, R114, 0x10, RZ ;  /* 0x0000001072727819 */ /* 0x000fe200000006ff */
[----:B------:R-:W-:Y:S01]  /*1da0*/  FMUL.FTZ R88, R88, R119 ;  /* 0x0000007758587220 */ /* 0x000fe20000410000 */
[----:B------:R-:W-:Y:S01]  /*1db0*/  FMUL.FTZ R125, R90, R121 ;  /* 0x000000795a7d7220 */ /* 0x000fe20000410000 */
[----:B------:R1:W2:Y:S01]  /*1dc0*/  MUFU.RCP R119, R123 ;  /* 0x0000007b00777308 */ /* 0x0002a20000001000 */
[----:B------:R-:W-:Y:S01]  /*1dd0*/  FFMA.FTZ R21, R38, R21, 1 ;  /* 0x3f80000026157423 */ /* 0x000fe20000010015 */
[----:B------:R-:W-:Y:S01]  /*1de0*/  FMUL.FTZ R22, R93, R22 ;  /* 0x000000165d167220 */ /* 0x000fe20000410000 */
[----:B------:R-:W-:Y:S01]  /*1df0*/  FADD.FTZ R90, -R116, 1 ;  /* 0x3f800000745a7421 */ /* 0x000fe20000010100 */
[----:B------:R-:W-:Y:S01]  /*1e00*/  SHF.L.U32 R110, R110, 0x10, RZ ;  /* 0x000000106e6e7819 */ /* 0x000fe200000006ff */
[----:B------:R-:W-:Y:S01]  /*1e10*/  FMUL.FTZ R127, R117, R114 ;  /* 0x00000072757f7220 */ /* 0x000fe20000410000 */
[----:B------:R-:W-:Y:S01]  /*1e20*/  FMUL.FTZ R21, R22, R21 ;  /* 0x0000001516157220 */ /* 0x000fe20000410000 */
[----:B------:R-:W-:Y:S01]  /*1e30*/  FFMA.FTZ R90, R45, R90, 1 ;  /* 0x3f8000002d5a7423 */ /* 0x000fe2000001005a */
[----:B------:R-:W-:Y:S01]  /*1e40*/  FADD.FTZ R22, -R108, 1 ;  /* 0x3f8000006c167421 */ /* 0x000fe20000010100 */
[----:B-1----:R-:W-:Y:S01]  /*1e50*/  FMUL.FTZ R123, R115, R112 ;  /* 0x00000070737b7220 */ /* 0x002fe20000410000 */
        /* <DEDUP_REMOVED lines=12> */
[----:B------:R-:W-:Y:S01]  /*1f20*/  FMUL.FTZ R39, R39, R108 ;  /* 0x0000006c27277220 */ /* 0x000fe20000410000 */
[----:B------:R-:W-:Y:S01]  /*1f30*/  FMUL.FTZ R45, R45, R116 ;  /* 0x000000742d2d7220 */ /* 0x000fe20000410000 */
[----:B------:R1:W4:Y:S01]  /*1f40*/  MUFU.RCP R146, R127 ;  /* 0x0000007f00927308 */ /* 0x0003220000001000 */
[----:B------:R-:W-:Y:S01]  /*1f50*/  FMUL.FTZ R118, R91, R118 ;  /* 0x000000765b767220 */ /* 0x000fe20000410000 */
[----:B------:R-:W-:Y:S01]  /*1f60*/  FMUL.FTZ R113, R113, R44 ;  /* 0x0000002c71717220 */ /* 0x000fe20000410000 */
[----:B0-----:R-:W-:Y:S01]  /*1f70*/  SHF.L.U32 R120, R12, 0x10, RZ ;  /* 0x000000100c787819 */ /* 0x001fe200000006ff */
[----:B------:R-:W-:Y:S01]  /*1f80*/  FMUL.FTZ R111, R32, R43 ;  /* 0x0000002b206f7220 */ /* 0x000fe20000410000 */
[----:B------:R-:W-:Y:S01]  /*1f90*/  PRMT R121, R12, 0x7632, R121 ;  /* 0x000076320c797816 */ /* 0x000fe20000000079 */
[----:B------:R-:W-:Y:S01]  /*1fa0*/  FMUL.FTZ R109, R109, R42 ;  /* 0x0000002a6d6d7220 */ /* 0x000fe20000410000 */
[----:B------:R-:W-:Y:S01]  /*1fb0*/  PRMT R134, R13, 0x7632, R134 ;  /* 0x000076320d867816 */ /* 0x000fe20000000086 */
[----:B------:R-:W-:Y:S01]  /*1fc0*/  FMUL.FTZ R12, R105, R120 ;  /* 0x00000078690c7220 */ /* 0x000fe20000410000 */
[----:B------:R-:W-:Y:S01]  /*1fd0*/  SHF.L.U32 R122, R13, 0x10, RZ ;  /* 0x000000100d7a7819 */ /* 0x000fe200000006ff */
[C---:B---3--:R-:W-:Y:S01]  /*1fe0*/  FADD.FTZ R13, -R27.reuse, 1 ;  /* 0x3f8000001b0d7421 */ /* 0x048fe20000010100 */
[----:B------:R-:W-:Y:S01]  /*1ff0*/  SHF.L.U32 R124, R14, 0x10, RZ ;  /* 0x000000100e7c7819 */ /* 0x000fe200000006ff */
[----:B------:R-:W-:Y:S01]  /*2000*/  FMUL.FTZ R12, R27, R12 ;  /* 0x0000000c1b0c7220 */ /* 0x000fe20000410000 */
[----:B------:R-:W-:Y:S01]  /*2010*/  SHF.L.U32 R121, R121, 0x10, RZ ;  /* 0x0000001079797819 */ /* 0x000fe200000006ff */
[----:B------:R-:W-:Y:S01]  /*2020*/  FFMA.FTZ R13, R0, R13, 1 ;  /* 0x3f800000000d7423 */ /* 0x000fe2000001000d */
[----:B------:R-:W-:Y:S01]  /*2030*/  SHF.L.U32 R128, R15, 0x10, RZ ;  /* 0x000000100f807819 */ /* 0x000fe200000006ff */
[----:B------:R-:W-:Y:S01]  /*2040*/  FMUL.FTZ R16, R101, R124 ;  /* 0x0000007c65107220 */ /* 0x000fe20000410000 */
[----:B------:R-:W-:Y:S01]  /*2050*/  PRMT R136, R14, 0x7632, R136 ;  /* 0x000076320e887816 */ /* 0x000fe20000000088 */
[----:B------:R-:W-:Y:S01]  /*2060*/  FMUL.FTZ R132, R12, R13 ;  /* 0x0000000d0c847220 */ /* 0x000fe20000410000 */
[----:B------:R-:W-:Y:S01]  /*2070*/  FADD.FTZ R12, -R104, 1 ;  /* 0x3f800000680c7421 */ /* 0x000fe20000010100 */
[----:B--2---:R-:W-:Y:S01]  /*2080*/  FADD.FTZ R13, -R119, 1 ;  /* 0x3f800000770d7421 */ /* 0x004fe20000010100 */
[----:B------:R-:W-:Y:S01]  /*2090*/  FMUL.FTZ R129, R99, R128 ;  /* 0x0000008063817220 */ /* 0x000fe20000410000 */
[----:B------:R-:W-:Y:S01]  /*20a0*/  PRMT R138, R15, 0x7632, R138 ;  /* 0x000076320f8a7816 */ /* 0x000fe2000000008a */
[----:B------:R-:W-:Y:S01]  /*20b0*/  FFMA.FTZ R14, R41, R12, 1 ;  /* 0x3f800000290e7423 */ /* 0x000fe2000001000c */
[----:B-1----:R-:W-:Y:S01]  /*20c0*/  FFMA.FTZ R127, R36, R13, 1 ;  /* 0x3f800000247f7423 */ /* 0x002fe2000001000d */
        /* <DEDUP_REMOVED lines=12> */
[----:B------:R-:W-:Y:S01]  /*2190*/  FADD.FTZ R13, -R151, 1 ;  /* 0x3f800000970d7421 */ /* 0x000fe20000010100 */
[----:B------:R-:W-:Y:S01]  /*21a0*/  SHF.L.U32 R148, R134, 0x10, RZ ;  /* 0x0000001086947819 */ /* 0x000fe200000006ff */
[----:B------:R-:W-:Y:S01]  /*21b0*/  FMUL.FTZ R135, R15, R14 ;  /* 0x0000000e0f877220 */ /* 0x000fe20000410000 */
[----:B------:R-:W-:Y:S01]  /*21c0*/  SHF.L.U32 R129, R18, 0x10, RZ ;  /* 0x0000001012817819 */ /* 0x000fe200000006ff */
[----:B------:R-:W-:Y:S01]  /*21d0*/  FFMA.FTZ R15, R82, R13, 1 ;  /* 0x3f800000520f7423 */ /* 0x000fe2000001000d */
[----:B------:R-:W-:Y:S01]  /*21e0*/  SHF.L.U32 R150, R136, 0x10, RZ ;  /* 0x0000001088967819 */ /* 0x000fe200000006ff */
[----:B----4-:R-:W-:Y:S01]  /*21f0*/  FADD.FTZ R12, -R146, 1 ;  /* 0x3f800000920c7421 */ /* 0x010fe20000010100 */
[----:B------:R-:W-:Y:S01]  /*2200*/  SHF.L.U32 R153, R138, 0x10, RZ ;  /* 0x000000108a997819 */ /* 0x000fe200000006ff */
        /* <DEDUP_REMOVED lines=37> */
[----:B------:R-:W-:Y:S01]  /*2460*/  MOV R8, UR8 ;  /* 0x0000000800087c02 */ /* 0x000fe20008000f00 */
[----:B------:R-:W-:Y:S01]  /*2470*/  STS.128 [R46], R12 ;  /* 0x0000000c2e007388 */ /* 0x000fe20000000c00 */
[----:B------:R-:W-:Y:S01]  /*2480*/  MOV R9, UR12 ;  /* 0x0000000c00097c02 */ /* 0x000fe20008000f00 */
[----:B------:R-:W-:Y:S01]  /*2490*/  FMUL.FTZ R99, R99, R37 ;  /* 0x0000002563637220 */ /* 0x000fe20000410000 */
[----:B------:R-:W-:Y:S01]  /*24a0*/  SHF.L.U32 R90, R84, 0x10, RZ ;  /* 0x00000010545a7819 */ /* 0x000fe200000006ff */
[----:B------:R-:W-:Y:S01]  /*24b0*/  STS.128 [R46+0x10], R16 ;  /* 0x000010102e007388 */ /* 0x000fe20000000c00 */
[----:B------:R-:W-:-:S03]  /*24c0*/  NOP ;  /* 0x0000000000007918 */ /* 0x000fc60000000000 */
[----:B------:R-:W0:Y:S01]  /*24d0*/  LDS.128 R20, [R47] ;  /* 0x000000002f147984 */ /* 0x000e220000000c00 */
[----:B------:R-:W-:Y:S01]  /*24e0*/  IMAD.WIDE.U32 R8, R51, 0x10, R8 ;  /* 0x0000001033087825 */ /* 0x000fe200078e0008 */
[----:B------:R-:W-:-:S03]  /*24f0*/  SHF.L.U32 R88, R85, 0x10, RZ ;  /* 0x0000001055587819 */ /* 0x000fc600000006ff */
[----:B------:R-:W-:Y:S01]  /*2500*/  FMUL.FTZ R97, R106, R38 ;  /* 0x000000266a617220 */ /* 0x000fe20000410000 */
[----:B------:R-:W1:Y:S01]  /*2510*/  LDS.128 R4, [R47+0x200] ;  /* 0x000200002f047984 */ /* 0x000e620000000c00 */
        /* <DEDUP_REMOVED lines=58> */
.L_x_6261:
        /* <DEDUP_REMOVED lines=32> */
[----:B-----5:R-:W-:Y:S01]  /*2ac0*/  FADD.FTZ R152, R149, R78 ;  /* 0x0000004e95987221 */ /* 0x020fe20000010000 */
[----:B------:R-:W-:Y:S01]  /*2ad0*/  FFMA.FTZ R76, R105, R90, R76 ;  /* 0x0000005a694c7223 */ /* 0x000fe2000001004c */
[--C-:B------:R-:W-:Y:S01]  /*2ae0*/  FADD.FTZ R150, R147, R78.reuse ;  /* 0x0000004e93967221 */ /* 0x100fe20000010000 */
[--C-:B------:R-:W-:Y:S01]  /*2af0*/  FADD.FTZ R148, R145, R78.reuse ;  /* 0x0000004e91947221 */ /* 0x100fe20000010000 */
[----:B------:R-:W-:Y:S01]  /*2b00*/  FADD.FTZ R146, R143, R78 ;  /* 0x0000004e8f927221 */ /* 0x000fe20000010000 */
[----:B------:R-:W-:Y:S01]  /*2b10*/  FFMA.FTZ R76, R89, R162, R76 ;  /* 0x000000a2594c7223 */ /* 0x000fe2000001004c */
[--C-:B------:R-:W-:Y:S01]  /*2b20*/  FADD.FTZ R144, R141, R78.reuse ;  /* 0x0000004e8d907221 */ /* 0x100fe20000010000 */
[--C-:B------:R-:W-:Y:S01]  /*2b30*/  FADD.FTZ R142, R139, R78.reuse ;  /* 0x0000004e8b8e7221 */ /* 0x100fe20000010000 */
[----:B------:R-:W-:Y:S01]  /*2b40*/  FADD.FTZ R140, R137, R78 ;  /* 0x0000004e898c7221 */ /* 0x000fe20000010000 */
[----:B------:R-:W-:Y:S01]  /*2b50*/  FFMA.FTZ R76, R103, R88, R76 ;  /* 0x00000058674c7223 */ /* 0x000fe2000001004c */
[----:B------:R-:W-:Y:S01]  /*2b60*/  FADD.FTZ R138, R135, R78 ;  /* 0x0000004e878a7221 */ /* 0x000fe20000010000 */
[----:B------:R-:W-:-:S02]  /*2b70*/  CS2R R116, SRZ ;  /* 0x0000000000747805 */ /* 0x000fc4000001ff00 */
[----:B------:R-:W-:Y:S01]  /*2b80*/  MOV R131, RZ ;  /* 0x000000ff00837202 */ /* 0x000fe20000000f00 */
[----:B------:R-:W-:Y:S01]  /*2b90*/  FFMA.FTZ R76, R87, R160, R76 ;  /* 0x000000a0574c7223 */ /* 0x000fe2000001004c */
[----:B------:R-:W-:Y:S02]  /*2ba0*/  CS2R R114, SRZ ;  /* 0x0000000000727805 */ /* 0x000fe4000001ff00 */
[----:B------:R-:W-:Y:S01]  /*2bb0*/  MOV R112, RZ ;  /* 0x000000ff00707202 */ /* 0x000fe20000000f00 */
[----:B------:R-:W-:Y:S01]  /*2bc0*/  FADD.FTZ R165, R165, R78 ;  /* 0x0000004ea5a57221 */ /* 0x000fe20000010000 */
[----:B------:R-:W-:Y:S01]  /*2bd0*/  FFMA.FTZ R76, R101, R86, R76 ;  /* 0x00000056654c7223 */ /* 0x000fe2000001004c */
[----:B------:R-:W-:Y:S01]  /*2be0*/  MOV R110, RZ ;  /* 0x000000ff006e7202 */ /* 0x000fe20000000f00 */
[----:B------:R-:W-:Y:S01]  /*2bf0*/  FADD.FTZ R163, R163, R78 ;  /* 0x0000004ea3a37221 */ /* 0x000fe20000010000 */
[----:B------:R-:W-:Y:S01]  /*2c00*/  MOV R108, RZ ;  /* 0x000000ff006c7202 */ /* 0x000fe20000000f00 */
[----:B------:R-:W-:Y:S01]  /*2c10*/  FFMA.FTZ R76, R85, R156, R76 ;  /* 0x0000009c554c7223 */ /* 0x000fe2000001004c */
[----:B------:R-:W-:Y:S01]  /*2c20*/  MOV R106, RZ ;  /* 0x000000ff006a7202 */ /* 0x000fe20000000f00 */
[----:B------:R-:W-:Y:S01]  /*2c30*/  FADD.FTZ R161, R161, R78 ;  /* 0x0000004ea1a17221 */ /* 0x000fe20000010000 */
[----:B------:R-:W-:Y:S01]  /*2c40*/  MOV R102, RZ ;  /* 0x000000ff00667202 */ /* 0x000fe20000000f00 */
        /* <DEDUP_REMOVED lines=24> */
[----:B------:R-:W2:Y:S01]  /*2dd0*/  LDC.64 R122, c[0x0][0x3c0] ;  /* 0x0000f000ff7a7b82 */ /* 0x000ea20000000a00 */
[----:B------:R-:W-:Y:S01]  /*2de0*/  UISETP.NE.AND UP0, UPT, UR19, 0x1, UPT ;  /* 0x000000011300788c */ /* 0x000fe2000bf05270 */
[----:B------:R-:W-:Y:S01]  /*2df0*/  IADD3 R40, P0, PT, R28, UR6, RZ ;  /* 0x000000061c287c10 */ /* 0x000fe2000ff1e0ff */
[----:B------:R-:W3:Y:S01]  /*2e00*/  LDCU UR33, c[0x0][0x394] ;  /* 0x00007280ff2177ac */ /* 0x000ee20008000800 */
[----:B------:R-:W-:Y:S02]  /*2e10*/  IADD3 R42, P1, PT, R2, UR6, RZ ;  /* 0x00000006022a7c10 */ /* 0x000fe4000ff3e0ff */
[----:B------:R-:W-:Y:S01]  /*2e20*/  IADD3 R167, PT, PT, R30, UR6, RZ ;  /* 0x000000061ea77c10 */ /* 0x000fe2000fffe0ff */
[----:B------:R-:W4:Y:S01]  /*2e30*/  LDCU UR36, c[0x0][0x38c] ;  /* 0x00007180ff2477ac */ /* 0x000f220008000800 */
[----:B------:R-:W0:Y:S01]  /*2e40*/  LDC.64 R32, c[0x0][0x440] ;  /* 0x00011000ff207b82 */ /* 0x000e220000000a00 */
[----:B------:R-:W-:Y:S02]  /*2e50*/  PLOP3.LUT P2, PT, PT, PT, UP0, 0x80, 0x8 ;  /* 0x000000000008781c */ /* 0x000fe40003f4f008 */
[----:B------:R-:W-:Y:S01]  /*2e60*/  MOV R133, RZ ;  /* 0x000000ff00857202 */ /* 0x000fe20000000f00 */
[----:B------:R-:W0:Y:S01]  /*2e70*/  LDCU UR15, c[0x0][0x388] ;  /* 0x00007100ff0f77ac */ /* 0x000e220008000800 */
[----:B------:R-:W-:-:S02]  /*2e80*/  ISETP.EQ.AND P2, PT, R158, RZ, P2 ;  /* 0x000000ff9e00720c */ /* 0x000fc40001742270 */
[----:B------:R-:W-:Y:S01]  /*2e90*/  IADD3.X R41, PT, PT, RZ, R49, RZ, P0, !PT ;  /* 0x00000031ff297210 */ /* 0x000fe200007fe4ff */
[----:B------:R-:W0:Y:S01]  /*2ea0*/  LDC.64 R34, c[0x0][0x3a8] ;  /* 0x0000ea00ff227b82 */ /* 0x000e220000000a00 */
[----:B------:R-:W-:Y:S01]  /*2eb0*/  IADD3.X R43, PT, PT, RZ, R48, RZ, P1, !PT ;  /* 0x00000030ff2b7210 */ /* 0x000fe20000ffe4ff */
[----:B------:R-:W0:Y:S01]  /*2ec0*/  LDCU.64 UR30, c[0x0][0x538] ;  /* 0x0000a700ff1e77ac */ /* 0x000e220008000a00 */
[----:B------:R-:W0:Y:S05]  /*2ed0*/  LDCU.64 UR34, c[0x0][0x540] ;  /* 0x0000a800ff2277ac */ /* 0x000e2a0008000a00 */
[----:B------:R-:W0:Y:S01]  /*2ee0*/  LDC.64 R124, c[0x0][0x3e0] ;  /* 0x0000f800ff7c7b82 */ /* 0x000e220000000a00 */
[----:B------:R-:W-:-:S07]  /*2ef0*/  UMOV UR8, URZ ;  /* 0x000000ff00087c82 */ /* 0x000fce0008000000 */
[----:B------:R-:W0:Y:S08]  /*2f00*/  LDC.64 R36, c[0x0][0x4d0] ;  /* 0x00013400ff247b82 */ /* 0x000e300000000a00 */
[----:B---34-:R-:W0:Y:S02]  /*2f10*/  LDC.64 R38, c[0x0][0x4f0] ;  /* 0x00013c00ff267b82 */ /* 0x018e240000000a00 */
.L_x_6307:
[----:B012---:R-:W-:-:S04]  /*2f20*/  IMAD.WIDE.U32 R4, R122, UR8, RZ ;  /* 0x000000087a047c25 */ /* 0x007fc8000f8e00ff */
[----:B------:R-:W-:Y:S01]  /*2f30*/  IMAD R5, R123, UR8, R5 ;  /* 0x000000087b057c24 */ /* 0x000fe2000f8e0205 */
[----:B------:R-:W-:-:S04]  /*2f40*/  LEA R16, P0, R4, R72, 0x1 ;  /* 0x0000004804107211 */ /* 0x000fc800078008ff */
[----:B------:R-:W-:-:S03]  /*2f50*/  LEA.HI.X R17, R4, R70, R5, 0x1, P0 ;  /* 0x0000004604117211 */ /* 0x000fc600000f0c05 */
[----:B------:R-:W-:-:S05]  /*2f60*/  IMAD.WIDE.U32 R16, R51, 0x10, R16 ;  /* 0x0000001033107825 */ /* 0x000fca00078e0010 */
[----:B------:R-:W2:Y:S04]  /*2f70*/  LDG.E.128 R4, desc[UR28][R16.64] ;  /* 0x0000001c10047981 */ /* 0x000ea8000c1e1d00 */
[----:B---3--:R-:W3:Y:S01]  /*2f80*/  LDG.E.128 R8, desc[UR28][R16.64+0x200] ;  /* 0x0002001c10087981 */ /* 0x008ee2000c1e1d00 */
[----:B------:R-:W-:Y:S02]  /*2f90*/  MOV R12, UR16 ;  /* 0x00000010000c7c02 */ /* 0x000fe40008000f00 */
[----:B------:R-:W-:Y:S02]  /*2fa0*/  MOV R15, UR18 ;  /* 0x00000012000f7c02 */ /* 0x000fe40008000f00 */
[----:B------:R-:W-:Y:S02]  /*2fb0*/  MOV R14, R12 ;  /* 0x0000000c000e7202 */ /* 0x000fe40000000f00 */
[----:B------:R-:W-:Y:S01]  /*2fc0*/  MOV R13, UR17 ;  /* 0x00000011000d7c02 */ /* 0x000fe20008000f00 */
[----:B------:R-:W-:-:S04]  /*2fd0*/  IMAD.WIDE.U32 R12, R124, UR8, RZ ;  /* 0x000000087c0c7c25 */ /* 0x000fc8000f8e00ff */
[----:B------:R-:W-:-:S04]  /*2fe0*/  IMAD.WIDE.U32 R14, R34, UR8, R14 ;  /* 0x00000008220e7c25 */ /* 0x000fc8000f8e000e */
[----:B------:R-:W-:Y:S01]  /*2ff0*/  IMAD R0, R35, UR8, R15 ;  /* 0x0000000823007c24 */ /* 0x000fe2000f8e020f */
[----:B------:R-:W-:-:S04]  /*3000*/  LEA R44, P0, R14, R32, 0x2 ;  /* 0x000000200e2c7211 */ /* 0x000fc800078010ff */
[----:B------:R-:W-:Y:S01]  /*3010*/  LEA.HI.X R45, R14, R33, R0, 0x2, P0 ;  /* 0x000000210e2d7211 */ /* 0x000fe200000f1400 */
[----:B------:R-:W-:Y:S01]  /*3020*/  IMAD R0, R125, UR8, R13 ;  /* 0x000000087d007c24 */ /* 0x000fe2000f8e020d */
[----:B------:R-:W-:-:S03]  /*3030*/  LEA R14, P0, R12, R79, 0x1 ;  /* 0x0000004f0c0e7211 */ /* 0x000fc600078008ff */
[----:B----4-:R-:W4:Y:S01]  /*3040*/  LDG.E R44, desc[UR28][R44.64] ;  /* 0x0000001c2c2c7981 */ /* 0x010f22000c1e1900 */
[----:B------:R-:W-:-:S03]  /*3050*/  LEA.HI.X R15, R12, R77, R0, 0x1, P0 ;  /* 0x0000004d0c0f7211 */ /* 0x000fc600000f0c00 */
[----:B------:R-:W-:Y:S01]  /*3060*/  IMAD.WIDE.U32 R82, R51, 0x10, R14 ;  /* 0x0000001033527825 */ /* 0x000fe200078e000e */
[----:B--2---:R-:W-:Y:S04]  /*3070*/  STS.128 [R47], R4 ;  /* 0x000000042f007388 */ /* 0x004fe80000000c00 */
[----:B---3--:R-:W-:Y:S01]  /*3080*/  STS.128 [R47+0x200], R8 ;  /* 0x000200082f007388 */ /* 0x008fe20000000c00 */
[----:B------:R-:W-:-:S03]  /*3090*/  NOP ;  /* 0x0000000000007918 */ /* 0x000fc60000000000 */
[----:B------:R-:W2:Y:S04]  /*30a0*/  LDG.E.128 R20, desc[UR28][R82.64] ;  /* 0x0000001c52147981 */ /* 0x000ea8000c1e1d00 */
[----:B------:R-:W3:Y:S04]  /*30b0*/  LDG.E.128 R24, desc[UR28][R82.64+0x200] ;  /* 0x0002001c52187981 */ /* 0x000ee8000c1e1d00 */
[----:B------:R-:W0:Y:S04]  /*30c0*/  LDS.128 R12, [R46] ;  /* 0x000000002e0c7984 */ /* 0x000e280000000c00 */
[----:B------:R-:W1:Y:S01]  /*30d0*/  LDS.128 R16, [R46+0x10] ;  /* 0x000010002e107984 */ /* 0x000e620000000c00 */
[----:B------:R-:W5:Y:S01]  /*30e0*/  S2UR UR14, SR_CgaCtaId ;  /* 0x00000000000e79c3 */ /* 0x000f620000008800 */
[----:B------:R-:W-:Y:S01]  /*30f0*/  USHF.L.U32 UR12, UR26, 0x8, URZ ;  /* 0x000000081a0c7899 */ /* 0x000fe200080006ff */
[----:B----4-:R-:W-:-:S03]  /*3100*/  FMUL.FTZ R169, R44, 1.4426950216293334961 ;  /* 0x3fb8aa3b2ca97820 */ /* 0x010fc60000410000 */
[----:B------:R-:W-:Y:S01]  /*3110*/  ULOP3.LUT UR12, UR12, 0x100, URZ, 0xc0, !UPT ;  /* 0x000001000c0c7892 */ /* 0x000fe2000f8ec0ff */
[----:B------:R-:W-:-:S03]  /*3120*/  FMUL.FTZ R213, R152, R169 ;  /* 0x000000a998d57220 */ /* 0x000fc60000410000 */
[----:B------:R-:W-:Y:S01]  /*3130*/  UIADD3 UR12, UPT, UPT, UR12, UR8, URZ ;  /* 0x000000080c0c7290 */ /* 0x000fe2000fffe0ff */
[----:B------:R-:W-:Y:S01]  /*3140*/  ISETP.NE.AND P1, PT, R30, RZ, PT ;  /* 0x000000ff1e00720c */ /* 0x000fe20003f25270 */
[----:B------:R-:W-:Y:S01]  /*3150*/  UMOV UR13, 0x400 ;  /* 0x00000400000d7882 */ /* 0x000fe20000000000 */
[----:B------:R-:W4:Y:S01]  /*3160*/  MUFU.EX2 R213, R213 ;  /* 0x000000d500d57308 */ /* 0x000f220000000800 */
[----:B-----5:R-:W-:Y:S01]  /*3170*/  ULEA UR13, UR14, UR13, 0x18 ;  /* 0x0000000d0e0d7291 */ /* 0x020fe2000f8ec0ff */
        /* <DEDUP_REMOVED lines=10> */
[C---:B0-----:R-:W-:Y:S01]  /*3220*/  PRMT R183, R12.reuse, 0x7632, R183 ;  /* 0x000076320cb77816 */ /* 0x041fe200000000b7 */
[-C--:B------:R-:W-:Y:S01]  /*3230*/  FMUL.FTZ R201, R153, R169.reuse ;  /* 0x000000a999c97220 */ /* 0x080fe20000410000 */
[----:B------:R-:W-:Y:S01]  /*3240*/  SHF.L.U32 R45, R12, 0x10, RZ ;  /* 0x000000100c2d7819 */ /* 0x000fe200000006ff */
[-C--:B------:R-:W-:Y:S01]  /*3250*/  FMUL.FTZ R12, R150, R169.reuse ;  /* 0x000000a9960c7220 */ /* 0x080fe20000410000 */
[----:B------:R-:W-:Y:S01]  /*3260*/  PRMT R182, R13, 0x7632, R182 ;  /* 0x000076320db67816 */ /* 0x000fe200000000b6 */
[-C--:B------:R-:W-:Y:S01]  /*3270*/  FMUL.FTZ R199, R138, R169.reuse ;  /* 0x000000a98ac77220 */ /* 0x080fe20000410000 */
[----:B-1----:R-:W-:Y:S01]  /*3280*/  PRMT R174, R18, 0x7632, R174 ;  /* 0x0000763212ae7816 */ /* 0x002fe200000000ae */
[----:B------:R-:W-:Y:S01]  /*3290*/  FMUL.FTZ R208, R151, R169 ;  /* 0x000000a997d07220 */ /* 0x000fe20000410000 */
[----:B------:R-:W-:-:S02]  /*32a0*/  PRMT R176, R16, 0x7632, R176 ;  /* 0x0000763210b07816 */ /* 0x000fc400000000b0 */
[C---:B------:R-:W-:Y:S02]  /*32b0*/  PRMT R175, R17.reuse, 0x7632, R175 ;  /* 0x0000763211af7816 */ /* 0x040fe400000000af */
[----:B------:R-:W-:Y:S02]  /*32c0*/  SHF.L.U32 R17, R17, 0x10, RZ ;  /* 0x0000001011117819 */ /* 0x000fe400000006ff */
[----:B------:R-:W-:Y:S01]  /*32d0*/  ISETP.NE.AND P0, PT, R30, 0x3f, PT ;  /* 0x0000003f1e00780c */ /* 0x000fe20003f05270 */
[----:B------:R-:W-:Y:S01]  /*32e0*/  FMUL.FTZ R189, R153, R156 ;  /* 0x0000009c99bd7220 */ /* 0x000fe20000410000 */
[----:B------:R-:W-:Y:S02]  /*32f0*/  PRMT R173, R19, 0x7632, R173 ;  /* 0x0000763213ad7816 */ /* 0x000fe400000000ad */
[----:B------:R-:W-:Y:S01]  /*3300*/  SHF.L.U32 R174, R174, 0x10, RZ ;  /* 0x00000010aeae7819 */ /* 0x000fe200000006ff */
[----:B------:R-:W0:Y:S01]  /*3310*/  MUFU.EX2 R0, R0 ;  /* 0x0000000000007308 */ /* 0x000e220000000800 */
[----:B------:R-:W-:-:S02]  /*3320*/  PRMT R180, R15, 0x7632, R180 ;  /* 0x000076320fb47816 */ /* 0x000fc400000000b4 */
[----:B------:R-:W-:Y:S01]  /*3330*/  SHF.L.U32 R19, R19, 0x10, RZ ;  /* 0x0000001013137819 */ /* 0x000fe200000006ff */
[----:B------:R-:W1:Y:S01]  /*3340*/  MUFU.EX2 R12, R12 ;  /* 0x0000000c000c7308 */ /* 0x000e620000000800 */
[----:B------:R-:W-:Y:S02]  /*3350*/  SHF.L.U32 R15, R15, 0x10, RZ ;  /* 0x000000100f0f7819 */ /* 0x000fe400000006ff */
[----:B------:R-:W-:Y:S01]  /*3360*/  SHF.L.U32 R18, R18, 0x10, RZ ;  /* 0x0000001012127819 */ /* 0x000fe200000006ff */
[----:B------:R-:W0:Y:S01]  /*3370*/  MUFU.EX2 R185, R185 ;  /* 0x000000b900b97308 */ /* 0x000e220000000800 */
[----:B------:R-:W-:Y:S01]  /*3380*/  SHF.L.U32 R176, R176, 0x10, RZ ;  /* 0x00000010b0b07819 */ /* 0x000fe200000006ff */
[----:B------:R-:W-:Y:S01]  /*3390*/  FMUL.FTZ R192, R155, R160 ;  /* 0x000000a09bc07220 */ /* 0x000fe20000410000 */
[----:B------:R-:W-:Y:S01]  /*33a0*/  SHF.L.U32 R183, R183, 0x10, RZ ;  /* 0x00000010b7b77819 */ /* 0x000fe200000006ff */
[----:B------:R-:W0:Y:S01]  /*33b0*/  MUFU.EX2 R187, R187 ;  /* 0x000000bb00bb7308 */ /* 0x000e220000000800 */
[----:B------:R-:W-:-:S03]  /*33c0*/  SHF.L.U32 R175, R175, 0x10, RZ ;  /* 0x00000010afaf7819 */ /* 0x000fc600000006ff */
        /* <DEDUP_REMOVED lines=11> */
[----:B------:R-:W-:-:S02]  /*3480*/  SHF.L.U32 R14, R14, 0x10, RZ ;  /* 0x000000100e0e7819 */ /* 0x000fc400000006ff */
[----:B------:R-:W-:Y:S01]  /*3490*/  SHF.L.U32 R16, R16, 0x10, RZ ;  /* 0x0000001010107819 */ /* 0x000fe200000006ff */
[----:B------:R-:W-:Y:S01]  /*34a0*/  FMUL.FTZ R184, R152, R98 ;  /* 0x0000006298b87220 */ /* 0x000fe20000410000 */
[----:B------:R-:W-:Y:S01]  /*34b0*/  SHF.L.U32 R182, R182, 0x10, RZ ;  /* 0x00000010b6b67819 */ /* 0x000fe200000006ff */
[----:B------:R-:W-:Y:S01]  /*34c0*/  FMUL.FTZ R179, R150, R96 ;  /* 0x0000006096b37220 */ /* 0x000fe20000410000 */
[----:B------:R-:W-:Y:S01]  /*34d0*/  SHF.L.U32 R181, R181, 0x10, RZ ;  /* 0x00000010b5b57819 */ /* 0x000fe200000006ff */
[----:B------:R-:W-:Y:S01]  /*34e0*/  FMUL.FTZ R214, R151, R154 ;  /* 0x0000009a97d67220 */ /* 0x000fe20000410000 */
[----:B------:R-:W-:Y:S02]  /*34f0*/  SHF.L.U32 R180, R180, 0x10, RZ ;  /* 0x00000010b4b47819 */ /* 0x000fe400000006ff */
[----:B------:R-:W-:Y:S01]  /*3500*/  SHF.L.U32 R173, R173, 0x10, RZ ;  /* 0x00000010adad7819 */ /* 0x000fe200000006ff */
[----:B------:R-:W-:Y:S01]  /*3510*/  BSSY.RECONVERGENT B0, `(.L_x_6263) ;  /* 0x000005c000007945 */ /* 0x000fe20003800200 */
[----:B------:R-:W-:Y:S01]  /*3520*/  FMUL.FTZ R184, R45, R184 ;  /* 0x000000b82db87220 */ /* 0x000fe20000410000 */
[----:B--2---:R2:W-:Y:S04]  /*3530*/  STS.128 [R47+0x840], R20 ;  /* 0x000840142f007388 */ /* 0x0045e80000000c00 */
[----:B---3--:R3:W-:Y:S01]  /*3540*/  STS.128 [R47+0xa40], R24 ;  /* 0x000a40182f007388 */ /* 0x0087e20000000c00 */
[----:B------:R-:W-:-:S03]  /*3550*/  NOP ;  /* 0x0000000000007918 */ /* 0x000fc60000000000 */
[----:B------:R-:W5:Y:S04]  /*3560*/  LDS.128 R4, [R46+0x840] ;  /* 0x000840002e047984 */ /* 0x000f680000000c00 */
[----:B------:R-:W1:Y:S01]  /*3570*/  LDS.128 R8, [R46+0x850] ;  /* 0x000850002e087984 */ /* 0x000e620000000c00 */
[----:B--2---:R-:W-:Y:S02]  /*3580*/  SEL R21, R75, UR12, P1 ;  /* 0x0000000c4b157c07 */ /* 0x004fe40008800000 */
[----:B------:R-:W-:Y:S02]  /*3590*/  SHF.L.U32 R20, R13, 0x10, RZ ;  /* 0x000000100d147819 */ /* 0x000fe400000006ff */
[----:B------:R-:W-:Y:S01]  /*35a0*/  LEA R22, R21, UR13, 0x2 ;  /* 0x0000000d15167c11 */ /* 0x000fe2000f8e10ff */
[----:B------:R-:W-:Y:S01]  /*35b0*/  FMUL.FTZ R13, R163, R169 ;  /* 0x000000a9a30d7220 */ /* 0x000fe20000410000 */
[----:B---3--:R-:W-:-:S03]  /*35c0*/  FMUL.FTZ R24, R138, R84 ;  /* 0x000000548a187220 */ /* 0x008fc60000410000 */
[----:B----4-:R2:W-:Y:S01]  /*35d0*/  STS [R22+0x35c0], R213 ;  /* 0x0035c0d516007388 */ /* 0x0105e20000000800 */
[----:B------:R-:W-:Y:S01]  /*35e0*/  FMUL.FTZ R23, R157, R162 ;  /* 0x000000a29d177220 */ /* 0x000fe20000410000 */
[----:B------:R-:W3:Y:S01]  /*35f0*/  MUFU.EX2 R13, R13 ;  /* 0x0000000d000d7308 */ /* 0x000ee20000000800 */
[----:B------:R-:W-:Y:S01]  /*3600*/  FMUL.FTZ R27, R140, R86 ;  /* 0x000000568c1b7220 */ /* 0x000fe20000410000 */
[----:B------:R-:W-:Y:S01]  /*3610*/  FMUL.FTZ R83, R19, R24 ;  /* 0x0000001813537220 */ /* 0x000fe20000410000 */
[----:B--2---:R-:W-:Y:S02]  /*3620*/  FMUL.FTZ R22, R142, R88 ;  /* 0x000000588e167220 */ /* 0x004fe40000410000 */
[----:B------:R-:W-:Y:S02]  /*3630*/  FMUL.FTZ R169, R18, R27 ;  /* 0x0000001b12a97220 */ /* 0x000fe40000410000 */
[----:B------:R-:W-:Y:S01]  /*3640*/  FMUL.FTZ R171, R17, R22 ;  /* 0x0000001611ab7220 */ /* 0x000fe20000410000 */
[----:B------:R-:W-:Y:S01]  /*3650*/  FMUL.FTZ R22, R174, R189 ;  /* 0x000000bdae167220 */ /* 0x000fe20000410000 */
[----:B------:R-:W-:Y:S01]  /*3660*/  FMUL.FTZ R24, R176, R23 ;  /* 0x00000017b0187220 */ /* 0x000fe20000410000 */
[----:B------:R-:W-:Y:S01]  /*3670*/  FMUL.FTZ R23, R175, R192 ;  /* 0x000000c0af177220 */ /* 0x000fe20000410000 */
[----:B------:R-:W-:Y:S01]  /*3680*/  FMUL.FTZ R21, R144, R90 ;  /* 0x0000005a90157220 */ /* 0x000fe20000410000 */
[----:B-----5:R-:W-:-:S02]  /*3690*/  SHF.L.U32 R190, R4, 0x10, RZ ;  /* 0x0000001004be7819 */ /* 0x020fc400000006ff */
[C---:B------:R-:W-:Y:S02]  /*36a0*/  PRMT R193, R6.reuse, 0x7632, R193 ;  /* 0x0000763206c17816 */ /* 0x040fe400000000c1 */
[----:B------:R-:W-:Y:S02]  /*36b0*/  SHF.L.U32 R198, R6, 0x10, RZ ;  /* 0x0000001006c67819 */ /* 0x000fe400000006ff */
[C---:B------:R-:W-:Y:S02]  /*36c0*/  SHF.L.U32 R196, R7.reuse, 0x10, RZ ;  /* 0x0000001007c47819 */ /* 0x040fe400000006ff */
[----:B------:R-:W-:Y:S02]  /*36d0*/  PRMT R195, R7, 0x7632, R195 ;  /* 0x0000763207c37816 */ /* 0x000fe400000000c3 */
[----:B-1----:R-:W-:Y:S02]  /*36e0*/  SHF.L.U32 R210, R8, 0x10, RZ ;  /* 0x0000001008d27819 */ /* 0x002fe400000006ff */
[----:B------:R-:W-:-:S02]  /*36f0*/  PRMT R6, R10, 0x7632, R6 ;  /* 0x000076320a067816 */ /* 0x000fc40000000006 */
[----:B------:R-:W-:Y:S01]  /*3700*/  SHF.L.U32 R194, R10, 0x10, RZ ;  /* 0x000000100ac27819 */ /* 0x000fe200000006ff */
[----:B------:R-:W-:Y:S01]  /*3710*/  FMUL.FTZ R10, R146, R92 ;  /* 0x0000005c920a7220 */ /* 0x000fe20000410000 */
[----:B------:R-:W-:Y:S02]  /*3720*/  PRMT R188, R4, 0x7632, R188 ;  /* 0x0000763204bc7816 */ /* 0x000fe400000000bc */
[----:B------:R-:W-:Y:S01]  /*3730*/  PRMT R7, R8, 0x7632, R7 ;  /* 0x0000763208077816 */ /* 0x000fe20000000007 */
[----:B------:R-:W-:Y:S01]  /*3740*/  FMUL.FTZ R8, R165, R170 ;  /* 0x000000aaa5087220 */ /* 0x000fe20000410000 */
[----:B------:R-:W-:Y:S02]  /*3750*/  SHF.L.U32 R212, R9, 0x10, RZ ;  /* 0x0000001009d47819 */ /* 0x000fe400000006ff */
[C---:B------:R-:W-:Y:S02]  /*3760*/  PRMT R191, R5.reuse, 0x7632, R191 ;  /* 0x0000763205bf7816 */ /* 0x040fe400000000bf */
[----:B------:R-:W-:-:S02]  /*3770*/  SHF.L.U32 R200, R5, 0x10, RZ ;  /* 0x0000001005c87819 */ /* 0x000fc400000006ff */
        /* <DEDUP_REMOVED lines=41> */
[----:B0--3--:R-:W-:Y:S05]  /*3a10*/  @P0 BRA `(.L_x_6264) ;  /* 0x0000000000240947 */ /* 0x009fea0003800000 */
        /* <DEDUP_REMOVED lines=9> */
.L_x_6264:
[----:B------:R-:W-:-:S06]  /*3ab0*/  LEA R211, R30, UR13, 0x2 ;  /* 0x0000000d1ed37c11 */ /* 0x000fcc000f8e10ff */
[----:B------:R-:W0:Y:S02]  /*3ac0*/  LDS R211, [R211+0x3dc4] ;  /* 0x003dc400d3d37984 */ /* 0x000e240000000800 */
.L_x_6265:
[----:B------:R-:W-:Y:S05]  /*3ad0*/  BSYNC.RECONVERGENT B0 ;  /* 0x0000000000007941 */ /* 0x000fea0003800200 */
.L_x_6263:
        /* <DEDUP_REMOVED lines=78> */
.L_x_6324:
[----:B------:R-:W-:Y:S01]  /*3fc0*/  ISETP.GE.AND P3, PT, R100, 0x10, PT ;  /* 0x000000106400780c */ /* 0x000fe20003f66270 */
[----:B----4-:R-:W-:Y:S01]  /*3fd0*/  FFMA.FTZ R5, R7, R5, R4 ;  /* 0x0000000507057223 */ /* 0x010fe20000010004 */
[----:B------:R-:W-:-:S04]  /*3fe0*/  UMOV UR12, 0xffffffff ;  /* 0xffffffff000c7882 */ /* 0x000fc80000000000 */
[----:B------:R-:W-:-:S07]  /*3ff0*/  FSEL R212, R4, R5, !P3 ;  /* 0x0000000504d47208 */ /* 0x000fce0005800000 */
[----:B--23--:R-:W-:Y:S01]  /*4000*/  @P3 FMUL.FTZ R7, R7, R214 ;  /* 0x000000d607073220 */ /* 0x00cfe20000410000 */
[----:B------:R-:W-:Y:S06]  /*4010*/  BRA.DIV UR12, `(.L_x_6268) ;  /* 0x000000320c607947 */ /* 0x000fec000b800000 */
.L_x_6327:
[----:B------:R-:W-:-:S03]  /*4020*/  UMOV UR12, 0xffffffff ;  /* 0xffffffff000c7882 */ /* 0x000fc60000000000 */
[----:B------:R-:W-:Y:S05]  /*4030*/  BRA.DIV UR12, `(.L_x_6269) ;  /* 0x000000320c807947 */ /* 0x000fea000b800000 */
.L_x_6330:
[----:B------:R-:W-:-:S03]  /*4040*/  UMOV UR12, 0xffffffff ;  /* 0xffffffff000c7882 */ /* 0x000fc60000000000 */
[----:B------:R-:W-:Y:S05]  /*4050*/  BRA.DIV UR12, `(.L_x_6270) ;  /* 0x000000320ca07947 */ /* 0x000fea000b800000 */
[----:B------:R2:W3:Y:S04]  /*4060*/  SHFL.UP PT, R214, R7, 0x1, RZ ;  /* 0x0420000007d67989 */ /* 0x0004e800000e00ff */
[----:B------:R2:W4:Y:S04]  /*4070*/  SHFL.UP PT, R215, R212, 0x1, RZ ;  /* 0x04200000d4d77989 */ /* 0x00052800000e00ff */
[----:B-----5:R2:W0:Y:S04]  /*4080*/  SHFL.IDX PT, R4, R8, RZ, 0x1f ;  /* 0x00001fff08047589 */ /* 0x02042800000e0000 */
[----:B------:R2:W0:Y:S02]  /*4090*/  SHFL.IDX PT, R5, R9, RZ, 0x1f ;  /* 0x00001fff09057589 */ /* 0x00042400000e0000 */
.L_x_6336:
[----:B--2---:R-:W2:Y:S01]  /*40a0*/  LDS.64 R6, [R50+0x31b0] ;  /* 0x0031b00032067984 */ /* 0x004ea20000000a00 */
[C---:B0--34-:R-:W-:Y:S01]  /*40b0*/  @P1 FFMA.FTZ R5, R214.reuse, R5, R215 ;  /* 0x00000005d6051223 */ /* 0x059fe200000100d7 */
[----:B------:R-:W-:-:S03]  /*40c0*/  @P1 FMUL.FTZ R4, R214, R4 ;  /* 0x00000004d6041220 */ /* 0x000fc60000410000 */
[-C--:B--2---:R-:W-:Y:S01]  /*40d0*/  FFMA.FTZ R7, R5, R6.reuse, R7 ;  /* 0x0000000605077223 */ /* 0x084fe20000010007 */
[----:B------:R-:W-:-:S05]  /*40e0*/  FMUL.FTZ R6, R4, R6 ;  /* 0x0000000604067220 */ /* 0x000fca0000410000 */
[----:B------:R3:W-:Y:S02]  /*40f0*/  STS.128 [R50+0x31b0], R4 ;  /* 0x0031b00432007388 */ /* 0x0007e40000000c00 */
.L_x_6266:
        /* <DEDUP_REMOVED lines=104> */
[----:B------:R-:W0:Y:S04]  /*4780*/  SHFL.IDX PT, R7, R5, RZ, 0x1f ;  /* 0x00001fff05077589 */ /* 0x000e2800000e0000 */
[----:B------:R-:W1:Y:S04]  /*4790*/  SHFL.IDX PT, R236, R4, RZ, 0x1f ;  /* 0x00001fff04ec7589 */ /* 0x000e6800000e0000 */
[----:B------:R2:W3:Y:S01]  /*47a0*/  SHFL.DOWN PT, R238, R4, 0x1, 0x1f ;  /* 0x08201f0004ee7f89 */ /* 0x0004e200000e0000 */
[-C--:B0-----:R-:W-:Y:S01]  /*47b0*/  FMUL.FTZ R227, R8, R7.reuse ;  /* 0x0000000708e37220 */ /* 0x081fe20000410000 */
[----:B-12---:R-:W-:-:S07]  /*47c0*/  FFMA.FTZ R236, R9, R7, R236 ;  /* 0x0000000709ec7223 */ /* 0x006fce00000100ec */
.L_x_6353:
[----:B------:R-:W0:Y:S01]  /*47d0*/  LDS.64 R4, [R50+0x33c8] ;  /* 0x0033c80032047984 */ /* 0x000e220000000a00 */
[----:B------:R-:W-:Y:S02]  /*47e0*/  MOV R7, R225 ;  /* 0x000000e100077202 */ /* 0x000fe40000000f00 */
[----:B------:R-:W-:Y:S02]  /*47f0*/  MOV R6, R223 ;  /* 0x000000df00067202 */ /* 0x000fe40000000f00 */
[----:B------:R-:W-:Y:S01]  /*4800*/  MOV R9, R236 ;  /* 0x000000ec00097202 */ /* 0x000fe20000000f00 */
[C---:B---3--:R-:W-:Y:S01]  /*4810*/  @P0 FFMA.FTZ R7, R221.reuse, R7, R238 ;  /* 0x00000007dd070223 */ /* 0x048fe200000100ee */
[----:B------:R-:W-:Y:S01]  /*4820*/  MOV R8, R227 ;  /* 0x000000e300087202 */ /* 0x000fe20000000f00 */
[----:B------:R-:W-:Y:S02]  /*4830*/  @P0 FMUL.FTZ R6, R221, R6 ;  /* 0x00000006dd060220 */ /* 0x000fe40000410000 */
[----:B0-----:R-:W-:-:S02]  /*4840*/  FFMA.FTZ R5, R4, R7, R5 ;  /* 0x0000000704057223 */ /* 0x001fc40000010005 */
[----:B------:R-:W-:-:S05]  /*4850*/  FMUL.FTZ R4, R4, R6 ;  /* 0x0000000604047220 */ /* 0x000fca0000410000 */
[----:B------:R0:W-:Y:S02]  /*4860*/  STS.128 [R50+0x33c0], R4 ;  /* 0x0033c00432007388 */ /* 0x0001e40000000c00 */
.L_x_6271:
        /* <DEDUP_REMOVED lines=25> */
[----:B0-----:R-:W0:Y:S01]  /*4a00*/  LDS R5, [R71+0x33c4] ;  /* 0x0033c40047057984 */ /* 0x001e220000000800 */
[----:B------:R-:W-:Y:S01]  /*4a10*/  FMUL.FTZ R231, R103, R224 ;  /* 0x000000e067e77220 */ /* 0x000fe20000410000 */
[----:B------:R-:W-:Y:S02]  /*4a20*/  BSSY.RECONVERGENT B0, `(.L_x_6273) ;  /* 0x0000091000007945 */ /* 0x000fe40003800200 */
[----:B------:R1:W-:Y:S01]  /*4a30*/  @!P3 STS.64 [UR12+0x3ec0], R8 ;  /* 0x003ec008ff00b988 */ /* 0x0003e20008000a0c */
        /* <DEDUP_REMOVED lines=8> */
[C---:B------:R-:W-:Y:S02]  /*4ac0*/  LEA R4, P0, R10.reuse, UR30, 0x2 ;  /* 0x0000001e0a047c11 */ /* 0x040fe4000f8010ff */
        /* <DEDUP_REMOVED lines=21> */
[----:B------:R-:W-:Y:S01]  /*4c20*/  FMUL.FTZ R212, R113, R212 ;  /* 0x000000d471d47220 */ /* 0x000fe20000410000 */
[----:B------:R-:W-:Y:S01]  /*4c30*/  LEA R6, P1, R12, UR34, 0x2 ;  /* 0x000000220c067c11 */ /* 0x000fe2000f8210ff */
        /* <DEDUP_REMOVED lines=9> */
[----:B------:R-:W-:-:S02]  /*4cd0*/  IADD3 R10, PT, PT, -R167, UR15, RZ ;  /* 0x0000000fa70a7c10 */ /* 0x000fc4000fffe1ff */
[----:B------:R0:W-:Y:S01]  /*4ce0*/  STS [R68+0x4], R13 ;  /* 0x0000040d44007388 */ /* 0x0001e20000000800 */
[----:B------:R-:W-:Y:S01]  /*4cf0*/  FFMA.FTZ R11, R82, R193, R11 ;  /* 0x000000c1520b7223 */ /* 0x000fe2000001000b */
[----:B------:R-:W-:Y:S01]  /*4d00*/  FMUL.FTZ R193, R148, R187 ;  /* 0x000000bb94c17220 */ /* 0x000fe20000410000 */
[C---:B------:R-:W-:Y:S01]  /*4d10*/  ISETP.GE.AND P6, PT, R10.reuse, 0x1, PT ;  /* 0x000000010a00780c */ /* 0x040fe20003fc6270 */
[----:B------:R1:W-:Y:S01]  /*4d20*/  STS [R68+0xc], R211 ;  /* 0x00000cd344007388 */ /* 0x0003e20000000800 */
[----:B------:R-:W-:Y:S01]  /*4d30*/  ISETP.GE.AND P0, PT, R10, 0x41, PT ;  /* 0x000000410a00780c */ /* 0x000fe20003f06270 */
[-C--:B------:R-:W-:Y:S01]  /*4d40*/  FFMA.FTZ R11, R178, R193.reuse, R11 ;  /* 0x000000c1b20b7223 */ /* 0x080fe2000001000b */
[----:B------:R-:W-:Y:S01]  /*4d50*/  FMUL.FTZ R193, R94, R193 ;  /* 0x000000c15ec17220 */ /* 0x000fe20000410000 */
[----:B------:R2:W-:Y:S01]  /*4d60*/  STS [R68+0x8], R9 ;  /* 0x0000080944007388 */ /* 0x0005e20000000800 */
[----:B------:R-:W-:Y:S01]  /*4d70*/  ISETP.GE.AND P3, PT, R10, 0x81, PT ;  /* 0x000000810a00780c */ /* 0x000fe20003f66270 */
[----:B------:R-:W-:Y:S01]  /*4d80*/  FFMA.FTZ R8, R26, R221, R11 ;  /* 0x000000dd1a087223 */ /* 0x000fe2000001000b */
[----:B------:R-:W-:Y:S01]  /*4d90*/  FMUL.FTZ R11, R159, R207 ;  /* 0x000000cf9f0b7220 */ /* 0x000fe20000410000 */
[----:B0-----:R-:W-:Y:S01]  /*4da0*/  FMUL.FTZ R13, R166, R221 ;  /* 0x000000dda60d7220 */ /* 0x001fe20000410000 */
[----:B------:R-:W-:Y:S01]  /*4db0*/  FMUL.FTZ R221, R144, R205 ;  /* 0x000000cd90dd7220 */ /* 0x000fe20000410000 */
[----:B------:R-:W-:Y:S01]  /*4dc0*/  FFMA.FTZ R8, R177, R223, R8 ;  /* 0x000000dfb1087223 */ /* 0x000fe20000010008 */
[----:B------:R0:W-:Y:S01]  /*4dd0*/  STS [R68+0x10], R193 ;  /* 0x000010c144007388 */ /* 0x0001e20000000800 */
[----:B------:R-:W-:-:S02]  /*4de0*/  ISETP.GE.AND P4, PT, R10, 0xc1, PT ;  /* 0x000000c10a00780c */ /* 0x000fc40003f86270 */
[----:B-1----:R-:W-:Y:S01]  /*4df0*/  FFMA.FTZ R211, R25, R11, R8 ;  /* 0x0000000b19d37223 */ /* 0x002fe20000010008 */
[----:B--2---:R-:W-:Y:S01]  /*4e00*/  FMUL.FTZ R9, R92, R223 ;  /* 0x000000df5c097220 */ /* 0x004fe20000410000 */
[----:B------:R-:W-:Y:S01]  /*4e10*/  FMUL.FTZ R223, R157, R203 ;  /* 0x000000cb9ddf7220 */ /* 0x000fe20000410000 */
[----:B------:R1:W-:Y:S01]  /*4e20*/  STS [R68+0x14], R13 ;  /* 0x0000140d44007388 */ /* 0x0003e20000000800 */
[----:B------:R-:W-:Y:S01]  /*4e30*/  FFMA.FTZ R211, R172, R221, R211 ;  /* 0x000000ddacd37223 */ /* 0x000fe200000100d3 */
[----:B------:R-:W-:Y:S01]  /*4e40*/  FMUL.FTZ R11, R164, R11 ;  /* 0x0000000ba40b7220 */ /* 0x000fe20000410000 */
[----:B------:R-:W-:Y:S01]  /*4e50*/  ISETP.GE.AND P5, PT, R10, 0x101, PT ;  /* 0x000001010a00780c */ /* 0x000fe20003fa6270 */
[----:B------:R2:W-:Y:S01]  /*4e60*/  STS [R68+0x18], R9 ;  /* 0x0000180944007388 */ /* 0x0005e20000000800 */
[----:B------:R-:W-:Y:S01]  /*4e70*/  FFMA.FTZ R8, R24, R223, R211 ;  /* 0x000000df18087223 */ /* 0x000fe200000100d3 */
[----:B------:R-:W-:Y:S01]  /*4e80*/  FMUL.FTZ R211, R155, R202 ;  /* 0x000000ca9bd37220 */ /* 0x000fe20000410000 */
[----:B0-----:R-:W-:Y:S01]  /*4e90*/  FMUL.FTZ R193, R90, R221 ;  /* 0x000000dd5ac17220 */ /* 0x001fe20000410000 */
[----:B------:R-:W-:Y:S01]  /*4ea0*/  FMUL.FTZ R221, R140, R201 ;  /* 0x000000c98cdd7220 */ /* 0x000fe20000410000 */
[----:B------:R0:W-:Y:S01]  /*4eb0*/  STS [R68+0x1c], R11 ;  /* 0x00001c0b44007388 */ /* 0x0001e20000000800 */
[----:B-1----:R-:W-:Y:S01]  /*4ec0*/  FMUL.FTZ R13, R162, R223 ;  /* 0x000000dfa20d7220 */ /* 0x002fe20000410000 */
[----:B------:R-:W-:Y:S01]  /*4ed0*/  FMUL.FTZ R223, R151, R210 ;  /* 0x000000d297df7220 */ /* 0x000fe20000410000 */
[----:B------:R-:W-:Y:S01]  /*4ee0*/  ISETP.GE.AND P1, PT, R10, 0x141, PT ;  /* 0x000001410a00780c */ /* 0x000fe20003f26270 */
[----:B------:R1:W-:Y:S01]  /*4ef0*/  STS [R68+0x20], R193 ;  /* 0x000020c144007388 */ /* 0x0003e20000000800 */
[----:B--2---:R-:W-:-:S03]  /*4f00*/  FMUL.FTZ R9, R142, R195 ;  /* 0x000000c38e097220 */ /* 0x004fc60000410000 */
[----:B------:R2:W-:Y:S01]  /*4f10*/  STS [R68+0x24], R13 ;  /* 0x0000240d44007388 */ /* 0x0005e20000000800 */
[-C--:B------:R-:W-:Y:S01]  /*4f20*/  FFMA.FTZ R8, R171, R9.reuse, R8 ;  /* 0x00000009ab087223 */ /* 0x080fe20000010008 */
[----:B------:R-:W-:Y:S01]  /*4f30*/  FMUL.FTZ R9, R88, R9 ;  /* 0x0000000958097220 */ /* 0x000fe20000410000 */
[-C--:B0-----:R-:W-:Y:S02]  /*4f40*/  FMUL.FTZ R11, R160, R211.reuse ;  /* 0x000000d3a00b7220 */ /* 0x081fe40000410000 */
[----:B------:R-:W-:Y:S01]  /*4f50*/  FFMA.FTZ R8, R23, R211, R8 ;  /* 0x000000d317087223 */ /* 0x000fe20000010008 */
[----:B-1----:R-:W-:Y:S01]  /*4f60*/  FMUL.FTZ R193, R86, R221 ;  /* 0x000000dd56c17220 */ /* 0x002fe20000410000 */
[----:B------:R-:W-:Y:S01]  /*4f70*/  FMUL.FTZ R211, R138, R209 ;  /* 0x000000d18ad37220 */ /* 0x000fe20000410000 */
[----:B------:R0:W-:Y:S01]  /*4f80*/  STS [R68+0x28], R9 ;  /* 0x0000280944007388 */ /* 0x0001e20000000800 */
[----:B------:R-:W-:Y:S01]  /*4f90*/  FFMA.FTZ R221, R169, R221, R8 ;  /* 0x000000dda9dd7223 */ /* 0x000fe20000010008 */
[----:B--2---:R-:W-:-:S02]  /*4fa0*/  FMUL.FTZ R13, R153, R199 ;  /* 0x000000c7990d7220 */ /* 0x004fc40000410000 */
[----:B------:R1:W-:Y:S02]  /*4fb0*/  STS [R68+0x2c], R11 ;  /* 0x00002c0b44007388 */ /* 0x0003e40000000800 */
[-C--:B------:R-:W-:Y:S01]  /*4fc0*/  FFMA.FTZ R8, R22, R13.reuse, R221 ;  /* 0x0000000d16087223 */ /* 0x080fe200000100dd */
[----:B------:R-:W-:Y:S01]  /*4fd0*/  FMUL.FTZ R13, R156, R13 ;  /* 0x0000000d9c0d7220 */ /* 0x000fe20000410000 */
[----:B------:R-:W-:Y:S01]  /*4fe0*/  STS [R68+0x30], R193 ;  /* 0x000030c144007388 */ /* 0x000fe20000000800 */
[-C--:B0-----:R-:W-:Y:S01]  /*4ff0*/  FMUL.FTZ R9, R84, R211.reuse ;  /* 0x000000d354097220 */ /* 0x081fe20000410000 */
[----:B------:R-:W-:Y:S02]  /*5000*/  FFMA.FTZ R8, R83, R211, R8 ;  /* 0x000000d353087223 */ /* 0x000fe40000010008 */
[----:B------:R-:W-:Y:S01]  /*5010*/  STS [R68+0x34], R13 ;  /* 0x0000340d44007388 */ /* 0x000fe20000000800 */
[-C--:B-1----:R-:W-:Y:S01]  /*5020*/  FMUL.FTZ R11, R154, R223.reuse ;  /* 0x000000df9a0b7220 */ /* 0x082fe20000410000 */
[----:B------:R-:W-:-:S02]  /*5030*/  FFMA.FTZ R8, R21, R223, R8 ;  /* 0x000000df15087223 */ /* 0x000fc40000010008 */
[----:B------:R-:W-:Y:S01]  /*5040*/  STS [R68+0x38], R9 ;  /* 0x0000380944007388 */ /* 0x000fe20000000800 */
[----:B------:R-:W-:-:S03]  /*5050*/  FMUL.FTZ R223, R97, R214 ;  /* 0x000000d661df7220 */ /* 0x000fc60000410000 */
        /* <DEDUP_REMOVED lines=22> */
[----:B-----5:R-:W-:-:S03]  /*51c0*/  FMUL.FTZ R223, R89, R222 ;  /* 0x000000de59df7220 */ /* 0x020fc60000410000 */
[----:B------:R5:W-:Y:S01]  /*51d0*/  STS [R68+0x1090], R215 ;  /* 0x001090d744007388 */ /* 0x000be20000000800 */
[----:B-1----:R-:W-:-:S03]  /*51e0*/  FMUL.FTZ R225, R87, R234 ;  /* 0x000000ea57e17220 */ /* 0x002fc60000410000 */
[----:B------:R1:W-:Y:S01]  /*51f0*/  STS [R68+0x1094], R217 ;  /* 0x001094d944007388 */ /* 0x0003e20000000800 */
[----:B--2---:R-:W-:-:S03]  /*5200*/  FMUL.FTZ R213, R101, R232 ;  /* 0x000000e865d57220 */ /* 0x004fc60000410000 */
[----:B------:R2:W-:Y:S01]  /*5210*/  STS [R68+0x1098], R227 ;  /* 0x001098e344007388 */ /* 0x0005e20000000800 */
[----:B-----5:R-:W-:-:S03]  /*5220*/  FMUL.FTZ R215, R85, R230 ;  /* 0x000000e655d77220 */ /* 0x020fc60000410000 */
[----:B------:R0:W-:Y:S01]  /*5230*/  STS [R68+0x109c], R229 ;  /* 0x00109ce544007388 */ /* 0x0001e20000000800 */
[----:B-1----:R-:W-:-:S03]  /*5240*/  FMUL.FTZ R217, R99, R228 ;  /* 0x000000e463d97220 */ /* 0x002fc60000410000 */
[----:B------:R1:W-:Y:S01]  /*5250*/  STS [R68+0x10a0], R219 ;  /* 0x0010a0db44007388 */ /* 0x0003e20000000800 */
[----:B--2---:R-:W-:-:S03]  /*5260*/  FMUL.FTZ R227, R81, R226 ;  /* 0x000000e251e37220 */ /* 0x004fc60000410000 */
        /* <DEDUP_REMOVED lines=9> */
[----:B-1----:R-:W0:Y:S04]  /*5300*/  LDS R213, [R53+0x1080] ;  /* 0x0010800035d57984 */ /* 0x002e280000000800 */
[----:B------:R2:W-:Y:S04]  /*5310*/  REDG.E.ADD.F32.FTZ.RN.STRONG.GPU desc[UR28][R4.64], R233 ;  /* 0x000000e9040079a6 */ /* 0x0005e8000c12f31c */
[----:B0-----:R2:W-:Y:S02]  /*5320*/  REDG.E.ADD.F32.FTZ.RN.STRONG.GPU desc[UR28][R6.64], R213 ;  /* 0x000000d5060079a6 */ /* 0x0015e4000c12f31c */
.L_x_6274:
[----:B------:R-:W-:Y:S05]  /*5330*/  BSYNC.RECONVERGENT B0 ;  /* 0x0000000000007941 */ /* 0x000fea0003800200 */
.L_x_6273:
[----:B-12---:R0:W1:Y:S01]  /*5340*/  LDS R213, [R67+0x1180] ;  /* 0x0011800043d57984 */ /* 0x0060620000000800 */
[----:B------:R-:W-:Y:S04]  /*5350*/  BSSY.RECONVERGENT B0, `(.L_x_6275) ;  /* 0x0000004000007945 */ /* 0x000fe80003800200 */
[----:B------:R-:W-:Y:S05]  /*5360*/  @!P0 BRA `(.L_x_6276) ;  /* 0x0000000000088947 */ /* 0x000fea0003800000 */
[----:B------:R2:W-:Y:S04]  /*5370*/  REDG.E.ADD.F32.FTZ.RN.STRONG.GPU desc[UR28][R4.64+0x100], R235 ;  /* 0x000100eb040079a6 */ /* 0x0005e8000c12f31c */
[----:B-1----:R2:W-:Y:S02]  /*5380*/  REDG.E.ADD.F32.FTZ.RN.STRONG.GPU desc[UR28][R6.64+0x100], R213 ;  /* 0x000100d5060079a6 */ /* 0x0025e4000c12f31c */
.L_x_6276:
[----:B------:R-:W-:Y:S05]  /*5390*/  BSYNC.RECONVERGENT B0 ;  /* 0x0000000000007941 */ /* 0x000fea0003800200 */
.L_x_6275:
[----:B-12---:R1:W2:Y:S01]  /*53a0*/  LDS R213, [R66+0x1280] ;  /* 0x0012800042d57984 */ /* 0x0062a20000000800 */
[----:B------:R-:W-:Y:S04]  /*53b0*/  BSSY.RECONVERGENT B0, `(.L_x_6277) ;  /* 0x0000004000007945 */ /* 0x000fe80003800200 */
[----:B------:R-:W-:Y:S05]  /*53c0*/  @!P3 BRA `(.L_x_6278) ;  /* 0x000000000008b947 */ /* 0x000fea0003800000 */
[----:B------:R3:W-:Y:S04]  /*53d0*/  REDG.E.ADD.F32.FTZ.RN.STRONG.GPU desc[UR28][R4.64+0x200], R237 ;  /* 0x000200ed040079a6 */ /* 0x0007e8000c12f31c */
[----:B--2---:R3:W-:Y:S02]  /*53e0*/  REDG.E.ADD.F32.FTZ.RN.STRONG.GPU desc[UR28][R6.64+0x200], R213 ;  /* 0x000200d5060079a6 */ /* 0x0047e4000c12f31c */
.L_x_6278:
[----:B------:R-:W-:Y:S05]  /*53f0*/  BSYNC.RECONVERGENT B0 ;  /* 0x0000000000007941 */ /* 0x000fea0003800200 */
.L_x_6277:
[----:B--23--:R2:W3:Y:S01]  /*5400*/  LDS R213, [R65+0x1380] ;  /* 0x0013800041d57984 */ /* 0x00c4e20000000800 */
[----:B------:R-:W-:Y:S04]  /*5410*/  BSSY.RECONVERGENT B0, `(.L_x_6279) ;  /* 0x0000004000007945 */ /* 0x000fe80003800200 */
[----:B------:R-:W-:Y:S05]  /*5420*/  @!P4 BRA `(.L_x_6280) ;  /* 0x000000000008c947 */ /* 0x000fea0003800000 */
[----:B------:R4:W-:Y:S04]  /*5430*/  REDG.E.ADD.F32.FTZ.RN.STRONG.GPU desc[UR28][R4.64+0x300], R239 ;  /* 0x000300ef040079a6 */ /* 0x0009e8000c12f31c */
[----:B---3--:R4:W-:Y:S02]  /*5440*/  REDG.E.ADD.F32.FTZ.RN.STRONG.GPU desc[UR28][R6.64+0x300], R213 ;  /* 0x000300d5060079a6 */ /* 0x0089e4000c12f31c */
.L_x_6280:
[----:B------:R-:W-:Y:S05]  /*5450*/  BSYNC.RECONVERGENT B0 ;  /* 0x0000000000007941 */ /* 0x000fea0003800200 */
.L_x_6279:
[----:B---34-:R3:W4:Y:S01]  /*5460*/  LDS R213, [R64+0x1480] ;  /* 0x0014800040d57984 */ /* 0x0187220000000800 */
[----:B------:R-:W-:Y:S04]  /*5470*/  BSSY.RECONVERGENT B0, `(.L_x_6281) ;  /* 0x0000004000007945 */ /* 0x000fe80003800200 */
[----:B------:R-:W-:Y:S05]  /*5480*/  @!P5 BRA `(.L_x_6282) ;  /* 0x000000000008d947 */ /* 0x000fea0003800000 */
[----:B------:R0:W-:Y:S04]  /*5490*/  REDG.E.ADD.F32.FTZ.RN.STRONG.GPU desc[UR28][R4.64+0x400], R241 ;  /* 0x000400f1040079a6 */ /* 0x0001e8000c12f31c */
[----:B----4-:R0:W-:Y:S02]  /*54a0*/  REDG.E.ADD.F32.FTZ.RN.STRONG.GPU desc[UR28][R6.64+0x400], R213 ;  /* 0x000400d5060079a6 */ /* 0x0101e4000c12f31c */
.L_x_6282:
[----:B------:R-:W-:Y:S05]  /*54b0*/  BSYNC.RECONVERGENT B0 ;  /* 0x0000000000007941 */ /* 0x000fea0003800200 */
.L_x_6281:
        /* <DEDUP_REMOVED lines=10> */
.L_x_6284:
[----:B------:R-:W-:Y:S05]  /*5560*/  BSYNC.RECONVERGENT B0 ;  /* 0x0000000000007941 */ /* 0x000fea0003800200 */
.L_x_6283:
[----:B0---4-:R0:W4:Y:S01]  /*5570*/  LDS R213, [R62+0x1680] ;  /* 0x001680003ed57984 */ /* 0x0111220000000800 */
[----:B------:R-:W-:Y:S04]  /*5580*/  BSSY.RECONVERGENT B0, `(.L_x_6285) ;  /* 0x0000004000007945 */ /* 0x000fe80003800200 */
[----:B------:R-:W-:Y:S05]  /*5590*/  @!P3 BRA `(.L_x_6286) ;  /* 0x000000000008b947 */ /* 0x000fea0003800000 */
[----:B------:R0:W-:Y:S04]  /*55a0*/  REDG.E.ADD.F32.FTZ.RN.STRONG.GPU desc[UR28][R4.64+0x600], R245 ;  /* 0x000600f5040079a6 */ /* 0x0001e8000c12f31c */
[----:B----4-:R0:W-:Y:S02]  /*55b0*/  REDG.E.ADD.F32.FTZ.RN.STRONG.GPU desc[UR28][R6.64+0x600], R213 ;  /* 0x000600d5060079a6 */ /* 0x0101e4000c12f31c */
.L_x_6286:
[----:B------:R-:W-:Y:S05]  /*55c0*/  BSYNC.RECONVERGENT B0 ;  /* 0x0000000000007941 */ /* 0x000fea0003800200 */
.L_x_6285:
[----:B0---4-:R0:W4:Y:S01]  /*55d0*/  LDS R213, [R61+0x1780] ;  /* 0x001780003dd57984 */ /* 0x0111220000000800 */
[----:B------:R-:W-:Y:S04]  /*55e0*/  BSSY.RECONVERGENT B0, `(.L_x_6287) ;  /* 0x0000004000007945 */ /* 0x000fe80003800200 */
[----:B------:R-:W-:Y:S05]  /*55f0*/  @!P4 BRA `(.L_x_6288) ;  /* 0x000000000008c947 */ /* 0x000fea0003800000 */
[----:B------:R0:W-:Y:S04]  /*5600*/  REDG.E.ADD.F32.FTZ.RN.STRONG.GPU desc[UR28][R4.64+0x700], R247 ;  /* 0x000700f7040079a6 */ /* 0x0001e8000c12f31c */
[----:B----4-:R0:W-:Y:S02]  /*5610*/  REDG.E.ADD.F32.FTZ.RN.STRONG.GPU desc[UR28][R6.64+0x700], R213 ;  /* 0x000700d5060079a6 */ /* 0x0101e4000c12f31c */
.L_x_6288:
[----:B------:R-:W-:Y:S05]  /*5620*/  BSYNC.RECONVERGENT B0 ;  /* 0x0000000000007941 */ /* 0x000fea0003800200 */
.L_x_6287:
[----:B0---4-:R0:W4:Y:S01]  /*5630*/  LDS R213, [R52+0x1880] ;  /* 0x0018800034d57984 */ /* 0x0111220000000800 */
[----:B------:R-:W-:Y:S04]  /*5640*/  BSSY.RECONVERGENT B0, `(.L_x_6289) ;  /* 0x0000004000007945 */ /* 0x000fe80003800200 */
[----:B------:R-:W-:Y:S05]  /*5650*/  @!P5 BRA `(.L_x_6290) ;  /* 0x000000000008d947 */ /* 0x000fea0003800000 */
[----:B------:R0:W-:Y:S04]  /*5660*/  REDG.E.ADD.F32.FTZ.RN.STRONG.GPU desc[UR28][R4.64+0x800], R249 ;  /* 0x000800f9040079a6 */ /* 0x0001e8000c12f31c */
[----:B----4-:R0:W-:Y:S02]  /*5670*/  REDG.E.ADD.F32.FTZ.RN.STRONG.GPU desc[UR28][R6.64+0x800], R213 ;  /* 0x000800d5060079a6 */ /* 0x0101e4000c12f31c */
.L_x_6290:
[----:B------:R-:W-:Y:S05]  /*5680*/  BSYNC.RECONVERGENT B0 ;  /* 0x0000000000007941 */ /* 0x000fea0003800200 */
.L_x_6289:
[----:B0---4-:R0:W4:Y:S01]  /*5690*/  LDS R213, [R60+0x1980] ;  /* 0x001980003cd57984 */ /* 0x0111220000000800 */
[----:B------:R-:W-:Y:S04]  /*56a0*/  BSSY.RECONVERGENT B0, `(.L_x_6291) ;  /* 0x0000004000007945 */ /* 0x000fe80003800200 */
[----:B------:R-:W-:Y:S05]  /*56b0*/  @!P6 BRA `(.L_x_6292) ;  /* 0x000000000008e947 */ /* 0x000fea0003800000 */
[----:B------:R0:W-:Y:S04]  /*56c0*/  REDG.E.ADD.F32.FTZ.RN.STRONG.GPU desc[UR28][R4.64+0x900], R251 ;  /* 0x000900fb040079a6 */ /* 0x0001e8000c12f31c */
[----:B----4-:R0:W-:Y:S02]  /*56d0*/  REDG.E.ADD.F32.FTZ.RN.STRONG.GPU desc[UR28][R6.64+0x900], R213 ;  /* 0x000900d5060079a6 */ /* 0x0101e4000c12f31c */
.L_x_6292:
[----:B------:R-:W-:Y:S05]  /*56e0*/  BSYNC.RECONVERGENT B0 ;  /* 0x0000000000007941 */ /* 0x000fea0003800200 */
.L_x_6291:
        /* <DEDUP_REMOVED lines=10> */
.L_x_6294:
[----:B------:R-:W-:Y:S05]  /*5790*/  BSYNC.RECONVERGENT B0 ;  /* 0x0000000000007941 */ /* 0x000fea0003800200 */
.L_x_6293:
[----:B0---4-:R0:W4:Y:S01]  /*57a0*/  LDS R213, [R58+0x1b80] ;  /* 0x001b80003ad57984 */ /* 0x0111220000000800 */
[----:B------:R-:W-:Y:S04]  /*57b0*/  BSSY.RECONVERGENT B0, `(.L_x_6295) ;  /* 0x0000004000007945 */ /* 0x000fe80003800200 */
[----:B------:R-:W-:Y:S05]  /*57c0*/  @!P1 BRA `(.L_x_6296) ;  /* 0x0000000000089947 */ /* 0x000fea0003800000 */
[----:B------:R0:W-:Y:S04]  /*57d0*/  REDG.E.ADD.F32.FTZ.RN.STRONG.GPU desc[UR28][R4.64+0xb00], R211 ;  /* 0x000b00d3040079a6 */ /* 0x0001e8000c12f31c */
[----:B----4-:R0:W-:Y:S02]  /*57e0*/  REDG.E.ADD.F32.FTZ.RN.STRONG.GPU desc[UR28][R6.64+0xb00], R213 ;  /* 0x000b00d5060079a6 */ /* 0x0101e4000c12f31c */
.L_x_6296:
[----:B------:R-:W-:Y:S05]  /*57f0*/  BSYNC.RECONVERGENT B0 ;  /* 0x0000000000007941 */ /* 0x000fea0003800200 */
.L_x_6295:
[----:B0-----:R0:W0:Y:S01]  /*5800*/  LDS R211, [R57+0x1c80] ;  /* 0x001c800039d37984 */ /* 0x0010220000000800 */
[----:B------:R-:W-:Y:S04]  /*5810*/  BSSY.RECONVERGENT B0, `(.L_x_6297) ;  /* 0x0000004000007945 */ /* 0x000fe80003800200 */
[----:B------:R-:W-:Y:S05]  /*5820*/  @!P3 BRA `(.L_x_6298) ;  /* 0x000000000008b947 */ /* 0x000fea0003800000 */
[----:B------:R1:W-:Y:S04]  /*5830*/  REDG.E.ADD.F32.FTZ.RN.STRONG.GPU desc[UR28][R4.64+0xc00], R193 ;  /* 0x000c00c1040079a6 */ /* 0x0003e8000c12f31c */
[----:B0-----:R1:W-:Y:S02]  /*5840*/  REDG.E.ADD.F32.FTZ.RN.STRONG.GPU desc[UR28][R6.64+0xc00], R211 ;  /* 0x000c00d3060079a6 */ /* 0x0013e4000c12f31c */
.L_x_6298:
[----:B------:R-:W-:Y:S05]  /*5850*/  BSYNC.RECONVERGENT B0 ;  /* 0x0000000000007941 */ /* 0x000fea0003800200 */
.L_x_6297:
[----:B-1----:R1:W0:Y:S01]  /*5860*/  LDS R193, [R56+0x1d80] ;  /* 0x001d800038c17984 */ /* 0x0022220000000800 */
[----:B------:R-:W-:Y:S04]  /*5870*/  BSSY.RECONVERGENT B0, `(.L_x_6299) ;  /* 0x0000004000007945 */ /* 0x000fe80003800200 */
[----:B------:R-:W-:Y:S05]  /*5880*/  @!P4 BRA `(.L_x_6300) ;  /* 0x000000000008c947 */ /* 0x000fea0003800000 */
[----:B------:R1:W-:Y:S04]  /*5890*/  REDG.E.ADD.F32.FTZ.RN.STRONG.GPU desc[UR28][R4.64+0xd00], R13 ;  /* 0x000d000d040079a6 */ /* 0x0003e8000c12f31c */
[----:B0-----:R1:W-:Y:S02]  /*58a0*/  REDG.E.ADD.F32.FTZ.RN.STRONG.GPU desc[UR28][R6.64+0xd00], R193 ;  /* 0x000d00c1060079a6 */ /* 0x0013e4000c12f31c */
.L_x_6300:
[----:B------:R-:W-:Y:S05]  /*58b0*/  BSYNC.RECONVERGENT B0 ;  /* 0x0000000000007941 */ /* 0x000fea0003800200 */
.L_x_6299:
[----:B-1----:R1:W0:Y:S01]  /*58c0*/  LDS R13, [R55+0x1e80] ;  /* 0x001e8000370d7984 */ /* 0x0022220000000800 */
[----:B------:R-:W-:Y:S04]  /*58d0*/  BSSY.RECONVERGENT B0, `(.L_x_6301) ;  /* 0x0000004000007945 */ /* 0x000fe80003800200 */
[----:B------:R-:W-:Y:S05]  /*58e0*/  @!P5 BRA `(.L_x_6302) ;  /* 0x000000000008d947 */ /* 0x000fea0003800000 */
[----:B------:R1:W-:Y:S04]  /*58f0*/  REDG.E.ADD.F32.FTZ.RN.STRONG.GPU desc[UR28][R4.64+0xe00], R11 ;  /* 0x000e000b040079a6 */ /* 0x0003e8000c12f31c */
[----:B0-----:R1:W-:Y:S02]  /*5900*/  REDG.E.ADD.F32.FTZ.RN.STRONG.GPU desc[UR28][R6.64+0xe00], R13 ;  /* 0x000e000d060079a6 */ /* 0x0013e4000c12f31c */
.L_x_6302:
[----:B------:R-:W-:Y:S05]  /*5910*/  BSYNC.RECONVERGENT B0 ;  /* 0x0000000000007941 */ /* 0x000fea0003800200 */
.L_x_6301:
[----:B-1----:R1:W0:Y:S01]  /*5920*/  LDS R11, [R54+0x1f80] ;  /* 0x001f8000360b7984 */ /* 0x0022220000000800 */
[----:B------:R-:W-:Y:S04]  /*5930*/  BSSY.RECONVERGENT B0, `(.L_x_6303) ;  /* 0x0000004000007945 */ /* 0x000fe80003800200 */
[----:B------:R-:W-:Y:S05]  /*5940*/  @!P6 BRA `(.L_x_6304) ;  /* 0x000000000008e947 */ /* 0x000fea0003800000 */
[----:B------:R1:W-:Y:S04]  /*5950*/  REDG.E.ADD.F32.FTZ.RN.STRONG.GPU desc[UR28][R4.64+0xf00], R9 ;  /* 0x000f0009040079a6 */ /* 0x0003e8000c12f31c */
[----:B0-----:R1:W-:Y:S02]  /*5960*/  REDG.E.ADD.F32.FTZ.RN.STRONG.GPU desc[UR28][R6.64+0xf00], R11 ;  /* 0x000f000b060079a6 */ /* 0x0013e4000c12f31c */
.L_x_6304:
[----:B------:R-:W-:Y:S05]  /*5970*/  BSYNC.RECONVERGENT B0 ;  /* 0x0000000000007941 */ /* 0x000fea0003800200 */
.L_x_6303:
        /* <DEDUP_REMOVED lines=13> */
[----:B------:R-:W-:Y:S01]  /*5a50*/  FADD.FTZ R115, R6, R115 ;  /* 0x0000007306737221 */ /* 0x000fe20000010000 */
[C---:B------:R-:W-:Y:S01]  /*5a60*/  FMUL.FTZ R203, R44.reuse, R203 ;  /* 0x000000cb2ccb7220 */ /* 0x040fe20000410000 */
[----:B------:R-:W-:Y:S01]  /*5a70*/  FMUL.FTZ R171, R171, R4 ;  /* 0x00000004abab7220 */ /* 0x000fe20000410000 */
[C---:B------:R-:W-:Y:S01]  /*5a80*/  FMUL.FTZ R4, R44.reuse, R207 ;  /* 0x000000cf2c047220 */ /* 0x040fe20000410000 */
[----:B------:R-:W-:Y:S01]  /*5a90*/  FMUL.FTZ R199, R44, R199 ;  /* 0x000000c72cc77220 */ /* 0x000fe20000410000 */
[----:B------:R-:W-:Y:S01]  /*5aa0*/  ISETP.NE.AND P1, PT, R100, RZ, PT ;  /* 0x000000ff6400720c */ /* 0x000fe20003f25270 */
[----:B------:R-:W-:Y:S01]  /*5ab0*/  FMUL.FTZ R203, R24, R203 ;  /* 0x000000cb18cb7220 */ /* 0x000fe20000410000 */
[----:B------:R-:W-:Y:S01]  /*5ac0*/  FMUL.FTZ R25, R25, R4 ;  /* 0x0000000419197220 */ /* 0x000fe20000410000 */
[----:B------:R-:W-:Y:S01]  /*5ad0*/  FMUL.FTZ R4, R44, R197 ;  /* 0x000000c52c047220 */ /* 0x000fe20000410000 */
[----:B------:R-:W-:Y:S01]  /*5ae0*/  FMUL.FTZ R199, R22, R199 ;  /* 0x000000c716c77220 */ /* 0x000fe20000410000 */
[----:B------:R-:W-:Y:S01]  /*5af0*/  FMUL.FTZ R15, R15, R197 ;  /* 0x000000c50f0f7220 */ /* 0x000fe20000410000 */
[----:B-1----:R-:W-:Y:S01]  /*5b00*/  @P0 FADD R5, R8, R5 ;  /* 0x0000000508050221 */ /* 0x002fe20000000000 */
[----:B------:R-:W-:Y:S01]  /*5b10*/  FMUL.FTZ R177, R177, R4 ;  /* 0x00000004b1b17220 */ /* 0x000fe20000410000 */
[-C--:B------:R-:W-:Y:S01]  /*5b20*/  FFMA.FTZ R118, R157, R9.reuse, R118 ;  /* 0x000000099d767223 */ /* 0x080fe20000010076 */
[----:B------:R-:W-:Y:S01]  /*5b30*/  FFMA.FTZ R203, R162, R9, R203 ;  /* 0x00000009a2cb7223 */ /* 0x000fe200000100cb */
[-C--:B------:R-:W-:Y:S01]  /*5b40*/  FFMA.FTZ R126, R153, R7.reuse, R126 ;  /* 0x00000007997e7223 */ /* 0x080fe2000001007e */
[----:B------:R-:W1:Y:S01]  /*5b50*/  SHFL.DOWN P0, R10, R5, 0x2, 0x1f ;  /* 0x08401f00050a7f89 */ /* 0x000e620000000000 */
[----:B------:R-:W-:Y:S01]  /*5b60*/  FFMA.FTZ R199, R156, R7, R199 ;  /* 0x000000079cc77223 */ /* 0x000fe200000100c7 */
[----:B------:R-:W-:Y:S01]  /*5b70*/  FMUL.FTZ R7, R180, R207 ;  /* 0x000000cfb4077220 */ /* 0x000fe20000410000 */
[----:B------:R-:W-:Y:S01]  /*5b80*/  FFMA.FTZ R4, R92, R15, R177 ;  /* 0x0000000f5c047223 */ /* 0x000fe200000100b1 */
[----:B------:R-:W-:Y:S01]  /*5b90*/  ISETP.NE.AND P3, PT, R192, RZ, PT ;  /* 0x000000ffc000720c */ /* 0x000fe20003f65270 */
[----:B------:R-:W-:Y:S01]  /*5ba0*/  FMUL.FTZ R175, R175, R202 ;  /* 0x000000caafaf7220 */ /* 0x000fe20000410000 */
[-C--:B------:R-:W-:Y:S01]  /*5bb0*/  FFMA.FTZ R136, R159, R7.reuse, R136 ;  /* 0x000000079f887223 */ /* 0x080fe20000010088 */
[----:B------:R-:W-:Y:S01]  /*5bc0*/  FFMA.FTZ R25, R164, R7, R25 ;  /* 0x00000007a4197223 */ /* 0x000fe20000010019 */
[----:B------:R-:W-:Y:S01]  /*5bd0*/  FMUL.FTZ R7, R182, R185 ;  /* 0x000000b9b6077220 */ /* 0x000fe20000410000 */
[----:B------:R-:W-:Y:S01]  /*5be0*/  FADD.FTZ R127, R4, R127 ;  /* 0x0000007f047f7221 */ /* 0x000fe20000010000 */
[----:B------:R-:W-:Y:S01]  /*5bf0*/  FMUL.FTZ R183, R183, R188 ;  /* 0x000000bcb7b77220 */ /* 0x000fe20000410000 */
[----:B------:R-:W-:Y:S01]  /*5c00*/  FMUL.FTZ R45, R45, R189 ;  /* 0x000000bd2d2d7220 */ /* 0x000fe20000410000 */
        /* <DEDUP_REMOVED lines=12> */
[----:B-1----:R-:W-:Y:S01]  /*5cd0*/  @P0 FADD R10, R5, R10 ;  /* 0x0000000a050a0221 */ /* 0x002fe20000000000 */
[----:B------:R-:W-:Y:S01]  /*5ce0*/  FMUL.FTZ R5, R18, R201 ;  /* 0x000000c912057220 */ /* 0x000fe20000410000 */
[----:B------:R-:W-:Y:S01]  /*5cf0*/  FFMA.FTZ R21, R154, R173, R21 ;  /* 0x000000ad9a157223 */ /* 0x000fe20000010015 */
[----:B------:R-:W-:Y:S01]  /*5d00*/  FFMA.FTZ R23, R160, R175, R23 ;  /* 0x000000afa0177223 */ /* 0x000fe20000010017 */
[----:B------:R-:W-:Y:S01]  /*5d10*/  FFMA.FTZ R185, R168, R7, R185 ;  /* 0x00000007a8b97223 */ /* 0x000fe200000100b9 */
[----:B0-----:R-:W0:Y:S01]  /*5d20*/  SHFL.DOWN P0, R11, R10, 0x4, 0x1f ;  /* 0x08801f000a0b7f89 */ /* 0x001e220000000000 */
[-C--:B------:R-:W-:Y:S01]  /*5d30*/  FFMA.FTZ R139, R140, R5.reuse, R139 ;  /* 0x000000058c8b7223 */ /* 0x080fe2000001008b */
[----:B------:R-:W-:Y:S01]  /*5d40*/  FFMA.FTZ R6, R86, R5, R169 ;  /* 0x0000000556067223 */ /* 0x000fe200000100a9 */
[-C--:B------:R-:W-:Y:S01]  /*5d50*/  FMUL.FTZ R5, R16, R205.reuse ;  /* 0x000000cd10057220 */ /* 0x080fe20000410000 */
[----:B------:R-:W-:Y:S01]  /*5d60*/  FMUL.FTZ R205, R44, R205 ;  /* 0x000000cd2ccd7220 */ /* 0x000fe20000410000 */
[----:B------:R-:W-:Y:S01]  /*5d70*/  FFMA.FTZ R27, R170, R183, R27 ;  /* 0x000000b7aa1b7223 */ /* 0x000fe2000001001b */
        /* <DEDUP_REMOVED lines=8> */
[----:B------:R-:W-:Y:S01]  /*5e00*/  BSSY.RECONVERGENT B0, `(.L_x_6305) ;  /* 0x0000032000007945 */ /* 0x000fe20003800200 */
[----:B------:R-:W-:Y:S01]  /*5e10*/  FFMA.FTZ R128, R151, R173, R128 ;  /* 0x000000ad97807223 */ /* 0x000fe20000010080 */
[----:B------:R-:W-:Y:S01]  /*5e20*/  FADD.FTZ R121, R6, R121 ;  /* 0x0000007906797221 */ /* 0x000fe20000010000 */
[----:B------:R-:W-:Y:S01]  /*5e30*/  FMUL.FTZ R9, R26, R5 ;  /* 0x000000051a097220 */ /* 0x000fe20000410000 */
[-C--:B------:R-:W-:Y:S01]  /*5e40*/  FMUL.FTZ R5, R14, R187.reuse ;  /* 0x000000bb0e057220 */ /* 0x080fe20000410000 */
[----:B------:R-:W-:Y:S01]  /*5e50*/  FMUL.FTZ R187, R44, R187 ;  /* 0x000000bb2cbb7220 */ /* 0x000fe20000410000 */
[----:B------:R-:W-:Y:S01]  /*5e60*/  FFMA.FTZ R141, R138, R19, R141 ;  /* 0x000000138a8d7223 */ /* 0x000fe2000001008d */
[----:B------:R-:W-:Y:S01]  /*5e70*/  FFMA.FTZ R9, R166, R181, R9 ;  /* 0x000000b5a6097223 */ /* 0x000fe20000010009 */
[----:B------:R-:W-:Y:S01]  /*5e80*/  FFMA.FTZ R147, R148, R5, R147 ;  /* 0x0000000594937223 */ /* 0x000fe20000010093 */
[----:B------:R-:W-:Y:S01]  /*5e90*/  FMUL.FTZ R187, R178, R187 ;  /* 0x000000bbb2bb7220 */ /* 0x000fe20000410000 */
[----:B0-----:R-:W-:Y:S01]  /*5ea0*/  @P0 FADD R11, R10, R11 ;  /* 0x0000000b0a0b0221 */ /* 0x001fe20000000000 */
[----:B------:R-:W-:Y:S01]  /*5eb0*/  @!P1 SHF.R.U32.HI R10, RZ, 0x3, R30 ;  /* 0x00000003ff0a9819 */ /* 0x000fe2000001161e */
[----:B------:R-:W-:Y:S01]  /*5ec0*/  FADD.FTZ R102, R21, R102 ;  /* 0x0000006615667221 */ /* 0x000fe20000010000 */
[----:B------:R-:W-:Y:S01]  /*5ed0*/  FFMA.FTZ R6, R94, R5, R187 ;  /* 0x000000055e067223 */ /* 0x000fe200000100bb */
[----:B------:R-:W-:Y:S01]  /*5ee0*/  FMUL.FTZ R5, R20, R191 ;  /* 0x000000bf14057220 */ /* 0x000fe20000410000 */
[----:B------:R-:W0:Y:S01]  /*5ef0*/  SHFL.DOWN P0, R8, R11, 0x8, 0x1f ;  /* 0x09001f000b087f89 */ /* 0x000e220000000000 */
[----:B------:R-:W-:Y:S01]  /*5f00*/  @!P1 LOP3.LUT R10, R10, 0x7c, RZ, 0xc0, !PT ;  /* 0x0000007c0a0a9812 */ /* 0x000fe200078ec0ff */
[----:B------:R-:W-:Y:S01]  /*5f10*/  FADD.FTZ R104, R199, R104 ;  /* 0x00000068c7687221 */ /* 0x000fe20000010000 */
[----:B------:R-:W-:Y:S01]  /*5f20*/  FFMA.FTZ R4, R96, R5, R179 ;  /* 0x0000000560047223 */ /* 0x000fe200000100b3 */
[----:B------:R-:W-:Y:S01]  /*5f30*/  FFMA.FTZ R120, R155, R175, R120 ;  /* 0x000000af9b787223 */ /* 0x000fe20000010078 */
[----:B------:R-:W-:Y:S01]  /*5f40*/  FFMA.FTZ R137, R142, R17, R137 ;  /* 0x000000118e897223 */ /* 0x000fe20000010089 */
[----:B------:R-:W-:Y:S01]  /*5f50*/  FADD.FTZ R106, R23, R106 ;  /* 0x0000006a176a7221 */ /* 0x000fe20000010000 */
        /* <DEDUP_REMOVED lines=28> */
.L_x_6306:
[----:B------:R-:W-:Y:S05]  /*6120*/  BSYNC.RECONVERGENT B0 ;  /* 0x0000000000007941 */ /* 0x000fea0003800200 */
.L_x_6305:
[----:B------:R-:W-:-:S04]  /*6130*/  UIADD3 UR8, UPT, UPT, UR8, 0x1, URZ ;  /* 0x0000000108087890 */ /* 0x000fc8000fffe0ff */
[----:B------:R-:W-:-:S09]  /*6140*/  UISETP.GE.AND UP0, UPT, UR8, UR36, UPT ;  /* 0x000000240800728c */ /* 0x000fd2000bf06270 */
[----:B------:R-:W-:Y:S05]  /*6150*/  BRA.U !UP0, `(.L_x_6307) ;  /* 0xffffffcd08707547 */ /* 0x000fea000b83ffff */
.L_x_6262:
[----:B------:R-:W-:Y:S01]  /*6160*/  BAR.SYNC.DEFER_BLOCKING 0x0 ;  /* 0x0000000000007b1d */ /* 0x000fe20000010000 */
[----:B0-----:R-:W-:Y:S01]  /*6170*/  F2FP.BF16.F32.PACK_AB R7, R136, R149 ;  /* 0x000000958807723e */ /* 0x001fe200000010ff */
[----:B------:R-:W-:Y:S01]  /*6180*/  UIADD3 UR22, UP1, UPT, UR22, -0x800, URZ ;  /* 0xfffff80016167890 */ /* 0x000fe2000ff3e0ff */
[----:B------:R-:W-:Y:S01]  /*6190*/  F2FP.BF16.F32.PACK_AB R6, R134, R147 ;  /* 0x000000938606723e */ /* 0x000fe200000010ff */
[----:B------:R-:W-:Y:S01]  /*61a0*/  UIADD3 UR20, UP2, UPT, UR20, -0x800, URZ ;  /* 0xfffff80014147890 */ /* 0x000fe2000ff5e0ff */
[----:B-1----:R-:W-:Y:S01]  /*61b0*/  F2FP.BF16.F32.PACK_AB R5, R132, R145 ;  /* 0x000000918405723e */ /* 0x002fe200000010ff */
[----:B------:R-:W0:Y:S01]  /*61c0*/  LDCU.64 UR14, c[0x0][0x4f8] ;  /* 0x00009f00ff0e77ac */ /* 0x000e220008000a00 */
[----:B------:R-:W-:Y:S02]  /*61d0*/  F2FP.BF16.F32.PACK_AB R4, R130, R143 ;  /* 0x0000008f8204723e */ /* 0x000fe400000010ff */
[----:B------:R-:W-:Y:S01]  /*61e0*/  F2FP.BF16.F32.PACK_AB R11, R128, R141 ;  /* 0x0000008d800b723e */ /* 0x000fe200000010ff */
[----:B------:R-:W1:Y:S01]  /*61f0*/  LDCU.64 UR30, c[0x0][0x500] ;  /* 0x0000a000ff1e77ac */ /* 0x000e620008000a00 */
[----:B------:R-:W-:-:S02]  /*6200*/  F2FP.BF16.F32.PACK_AB R10, R126, R139 ;  /* 0x0000008b7e0a723e */ /* 0x000fc400000010ff */
[----:B------:R-:W-:Y:S01]  /*6210*/  F2FP.BF16.F32.PACK_AB R9, R120, R137 ;  /* 0x000000897809723e */ /* 0x000fe200000010ff */
[----:B------:R-:W5:Y:S01]  /*6220*/  LDCU.64 UR34, c[0x0][0x550] ;  /* 0x0000aa00ff2277ac */ /* 0x000f620008000a00 */
[----:B------:R-:W-:Y:S02]  /*6230*/  F2FP.BF16.F32.PACK_AB R8, R118, R135 ;  /* 0x000000877608723e */ /* 0x000fe400000010ff */
[----:B------:R-:W-:Y:S01]  /*6240*/  F2FP.BF16.F32.PACK_AB R23, R102, R115 ;  /* 0x000000736617723e */ /* 0x000fe200000010ff */
[----:B------:R-:W-:Y:S01]  /*6250*/  UMOV UR7, URZ ;  /* 0x000000ff00077c82 */ /* 0x000fe20008000000 */
[----:B------:R-:W-:Y:S01]  /*6260*/  F2FP.BF16.F32.PACK_AB R22, R104, R117 ;  /* 0x000000756816723e */ /* 0x000fe200000010ff */
[----:B------:R-:W-:Y:S01]  /*6270*/  UIADD3.X UR23, UPT, UPT, UR23, -0x1, URZ, UP1, !UPT ;  /* 0xffffffff17177890 */ /* 0x000fe20008ffe4ff */
[----:B------:R-:W-:Y:S01]  /*6280*/  F2FP.BF16.F32.PACK_AB R21, R106, R119 ;  /* 0x000000776a15723e */ /* 0x000fe200000010ff */
[----:B------:R-:W-:Y:S01]  /*6290*/  UIADD3.X UR21, UPT, UPT, UR21, -0x1, URZ, UP2, !UPT ;  /* 0xffffffff15157890 */ /* 0x000fe200097fe4ff */
[----:B------:R-:W-:Y:S01]  /*62a0*/  F2FP.BF16.F32.PACK_AB R20, R108, R121 ;  /* 0x000000796c14723e */ /* 0x000fe200000010ff */
[----:B------:R2:W-:Y:S01]  /*62b0*/  STS.128 [R46], R4 ;  /* 0x000000042e007388 */ /* 0x0005e20000000c00 */
[----:B0-----:R-:W-:Y:S01]  /*62c0*/  UIMAD.WIDE.U32 UR12, UR32, UR14, UR6 ;  /* 0x0000000e200c72a5 */ /* 0x001fe2000f8e0006 */
[----:B------:R-:W-:-:S02]  /*62d0*/  IADD3 R72, P0, PT, R72, -0x800, RZ ;  /* 0xfffff80048487810 */ /* 0x000fc40007f1e0ff */
        /* <DEDUP_REMOVED lines=9> */
[----:B-1----:R-:W-:Y:S01]  /*6370*/  UIMAD.WIDE.U32 UR12, UR27, UR30, UR12 ;  /* 0x0000001e1b0c72a5 */ /* 0x002fe2000f8e000c */
[----:B------:R-:W-:Y:S01]  /*6380*/  IADD3.X R77, PT, PT, R77, -0x1, RZ, P1, !PT ;  /* 0xffffffff4d4d7810 */ /* 0x000fe20000ffe4ff */
[----:B------:R-:W-:Y:S01]  /*6390*/  FADD.FTZ R0, R5, R116 ;  /* 0x0000007405007221 */ /* 0x000fe20000010000 */
[----:B0-----:R-:W-:Y:S01]  /*63a0*/  F2FP.BF16.F32.PACK_AB R9, R114, R131 ;  /* 0x000000837209723e */ /* 0x001fe200000010ff */
[----:B------:R-:W-:Y:S01]  /*63b0*/  UIMAD UR13, UR27, UR31, UR13 ;  /* 0x0000001f1b0d72a4 */ /* 0x000fe2000f8e020d */
[----:B------:R-:W-:Y:S01]  /*63c0*/  F2FP.BF16.F32.PACK_AB R8, R116, R133 ;  /* 0x000000857408723e */ /* 0x000fe200000010ff */
[----:B-----5:R-:W-:Y:S01]  /*63d0*/  ULEA UR8, UP0, UR12, UR34, 0x1 ;  /* 0x000000220c087291 */ /* 0x020fe2000f8008ff */
[----:B------:R-:W-:Y:S01]  /*63e0*/  F2FP.BF16.F32.PACK_AB R10, R112, R129 ;  /* 0x00000081700a723e */ /* 0x000fe200000010ff */
[----:B------:R-:W0:Y:S01]  /*63f0*/  LDCU.64 UR30, c[0x0][0x560] ;  /* 0x0000ac00ff1e77ac */ /* 0x000e220008000a00 */
[----:B------:R-:W-:Y:S01]  /*6400*/  F2FP.BF16.F32.PACK_AB R11, R110, R127 ;  /* 0x0000007f6e0b723e */ /* 0x000fe200000010ff */
[----:B------:R-:W-:Y:S01]  /*6410*/  FADD.FTZ R7, R0, R131 ;  /* 0x0000008300077221 */ /* 0x000fe20000010000 */
[----:B------:R-:W-:Y:S01]  /*6420*/  ULEA.HI.X UR12, UR12, UR35, UR13, 0x1, UP0 ;  /* 0x000000230c0c7291 */ /* 0x000fe200080f0c0d */
[----:B------:R-:W-:-:S02]  /*6430*/  MOV R4, UR8 ;  /* 0x0000000800047c02 */ /* 0x000fc40008000f00 */
[----:B------:R-:W-:-:S03]  /*6440*/  FADD.FTZ R0, R7, R114 ;  /* 0x0000007207007221 */ /* 0x000fc60000010000 */
[----:B------:R-:W-:Y:S01]  /*6450*/  MOV R5, UR12 ;  /* 0x0000000c00057c02 */ /* 0x000fe20008000f00 */
[----:B------:R-:W-:Y:S02]  /*6460*/  FADD.FTZ R7, R0, R129 ;  /* 0x0000008100077221 */ /* 0x000fe40000010000 */
        /* <DEDUP_REMOVED lines=12> */
[----:B------:R-:W-:Y:S02]  /*6530*/  FADD.FTZ R119, R108, R119 ;  /* 0x000000776c777221 */ /* 0x000fe40000010000 */
[----:B------:R-:W-:Y:S02]  /*6540*/  UIMAD.WIDE.U32 UR6, UR27, UR14, UR6 ;  /* 0x0000000e1b0672a5 */ /* 0x000fe4000f8e0006 */
[----:B------:R-:W-:Y:S02]  /*6550*/  FADD.FTZ R106, R119, R106 ;  /* 0x0000006a776a7221 */ /* 0x000fe40000010000 */
[----:B------:R-:W-:-:S02]  /*6560*/  UIMAD UR8, UR27, UR15, UR7 ;  /* 0x0000000f1b0872a4 */ /* 0x000fc4000f8e0207 */
[----:B------:R-:W-:Y:S01]  /*6570*/  FADD.FTZ R117, R106, R117 ;  /* 0x000000756a757221 */ /* 0x000fe20000010000 */
[----:B0-----:R-:W-:-:S03]  /*6580*/  ULEA UR7, UP0, UR6, UR30, 0x1 ;  /* 0x0000001e06077291 */ /* 0x001fc6000f8008ff */
[----:B------:R-:W-:Y:S01]  /*6590*/  FADD.FTZ R104, R117, R104 ;  /* 0x0000006875687221 */ /* 0x000fe20000010000 */
[----:B------:R-:W-:Y:S02]  /*65a0*/  ULEA.HI.X UR6, UR6, UR31, UR8, 0x1, UP0 ;  /* 0x0000001f06067291 */ /* 0x000fe400080f0c08 */
[----:B--2---:R-:W-:Y:S01]  /*65b0*/  MOV R4, UR7 ;  /* 0x0000000700047c02 */ /* 0x004fe20008000f00 */
[----:B------:R-:W-:Y:S01]  /*65c0*/  UIADD3 UR24, UP0, UPT, UR24, -0x800, URZ ;  /* 0xfffff80018187890 */ /* 0x000fe2000ff1e0ff */
[----:B------:R-:W-:Y:S01]  /*65d0*/  FADD.FTZ R115, R104, R115 ;  /* 0x0000007368737221 */ /* 0x000fe20000010000 */
[----:B------:R-:W-:Y:S01]  /*65e0*/  STS.128 [R46], R8 ;  /* 0x000000082e007388 */ /* 0x000fe20000000c00 */
[----:B------:R-:W-:Y:S01]  /*65f0*/  MOV R5, UR6 ;  /* 0x0000000600057c02 */ /* 0x000fe20008000f00 */
[----:B------:R-:W-:Y:S01]  /*6600*/  UIADD3.X UR25, UPT, UPT, UR25, -0x1, URZ, UP0, !UPT ;  /* 0xffffffff19197890 */ /* 0x000fe200087fe4ff */
[----:B------:R-:W-:Y:S01]  /*6610*/  FADD.FTZ R74, R115, R102 ;  /* 0x00000066734a7221 */ /* 0x000fe20000010000 */
        /* <DEDUP_REMOVED lines=10> */
.L_x_6260:
        /* <DEDUP_REMOVED lines=41> */
.L_x_6310:
[----:B------:R-:W-:Y:S05]  /*6950*/  BSYNC.RECONVERGENT B0 ;  /* 0x0000000000007941 */ /* 0x000fea0003800200 */
.L_x_6309:
[----:B------:R-:W-:Y:S01]  /*6960*/  UISETP.NE.U32.AND UP0, UPT, UR12, URZ, UPT ;  /* 0x000000ff0c00728c */ /* 0x000fe2000bf05070 */
[----:B--2---:R-:W-:-:S03]  /*6970*/  ISETP.GE.AND P0, PT, R8, UR8, PT ;  /* 0x0000000808007c0c */ /* 0x004fc6000bf06270 */
[----:B------:R-:W-:-:S09]  /*6980*/  UISETP.NE.AND.EX UP0, UPT, UR13, URZ, UPT, UP0 ;  /* 0x000000ff0d00728c */ /* 0x000fd2000bf05300 */
[----:B------:R-:W-:Y:S05]  /*6990*/  BRA.U !UP0, `(.L_x_6311) ;  /* 0x0000000108907547 */ /* 0x000fea000b800000 */
[----:B------:R-:W-:Y:S06]  /*69a0*/  BAR.SYNC.DEFER_BLOCKING 0x0 ;  /* 0x0000000000007b1d */ /* 0x000fec0000010000 */
[----:B------:R-:W-:Y:S01]  /*69b0*/  BSSY.RECONVERGENT B0, `(.L_x_6311) ;  /* 0x0000022000007945 */ /* 0x000fe20003800200 */
[----:B-1----:R-:W1:Y:S01]  /*69c0*/  SHFL.DOWN P1, R3, R74, 0x1, 0x1f ;  /* 0x08201f004a037f89 */ /* 0x002e620000020000 */
        /* <DEDUP_REMOVED lines=32> */
.L_x_6312:
[----:B------:R-:W-:Y:S05]  /*6bd0*/  BSYNC.RECONVERGENT B0 ;  /* 0x0000000000007941 */ /* 0x000fea0003800200 */
.L_x_6311:
        /* <DEDUP_REMOVED lines=8> */
.L_x_6313:
        /* <DEDUP_REMOVED lines=18> */
.L_x_6267:
[----:B------:R-:W-:Y:S01]  /*6d80*/  MOV R217, R7 ;  /* 0x0000000700d97202 */ /* 0x000fe20000000f00 */
[----:B------:R-:W-:Y:S01]  /*6d90*/  HFMA2 R218, -RZ, RZ, 0, 5.9604644775390625e-08 ;  /* 0x00000001ffda7431 */ /* 0x000fe200000001ff */
[----:B------:R-:W-:Y:S02]  /*6da0*/  MOV R219, RZ ;  /* 0x000000ff00db7202 */ /* 0x000fe40000000f00 */
[----:B------:R-:W-:-:S07]  /*6db0*/  MOV R6, 0xffffffff ;  /* 0xffffffff00067802 */ /* 0x000fce0000000f00 */
[----:B01---5:R-:W-:Y:S05]  /*6dc0*/  WARPSYNC.COLLECTIVE R6, `(.L_x_6314) ;  /* 0x0000000006087348 */ /* 0x023fea0003c00000 */
[----:B------:R2:W3:Y:S02]  /*6dd0*/  SHFL.UP P6, R5, R217, R218, R219 ;  /* 0x040000dad9057389 */ /* 0x0004e400000c00db */
[----:B0123-5:R-:W-:Y:S05]  /*6de0*/  ENDCOLLECTIVE ;  /* 0x000000000000791b */ /* 0x02ffea0003800000 */
.L_x_6314:
[----:B------:R-:W-:Y:S02]  /*6df0*/  MOV R217, R212 ;  /* 0x000000d400d97202 */ /* 0x000fe40000000f00 */
[----:B------:R-:W-:-:S07]  /*6e00*/  MOV R4, R5 ;  /* 0x0000000500047202 */ /* 0x000fce0000000f00 */
[----:B------:R-:W-:Y:S05]  /*6e10*/  WARPSYNC.COLLECTIVE R6, `(.L_x_6315) ;  /* 0x0000000006087348 */ /* 0x000fea0003c00000 */
[----:B------:R0:W1:Y:S02]  /*6e20*/  SHFL.UP P6, R5, R217, R218, R219 ;  /* 0x040000dad9057389 */ /* 0x00006400000c00db */
[----:B01----:R-:W-:Y:S05]  /*6e30*/  ENDCOLLECTIVE ;  /* 0x000000000000791b */ /* 0x003fea0003800000 */
.L_x_6315:
        /* <DEDUP_REMOVED lines=9> */
.L_x_6316:
[----:B------:R-:W-:Y:S02]  /*6ed0*/  MOV R217, R214 ;  /* 0x000000d600d97202 */ /* 0x000fe40000000f00 */
[----:B------:R-:W-:-:S07]  /*6ee0*/  MOV R4, R5 ;  /* 0x0000000500047202 */ /* 0x000fce0000000f00 */
[----:B------:R-:W-:Y:S05]  /*6ef0*/  WARPSYNC.COLLECTIVE R6, `(.L_x_6317) ;  /* 0x0000000006087348 */ /* 0x000fea0003c00000 */
[----:B------:R0:W1:Y:S02]  /*6f00*/  SHFL.UP P6, R5, R217, R218, R219 ;  /* 0x040000dad9057389 */ /* 0x00006400000c00db */
[----:B01----:R-:W-:Y:S05]  /*6f10*/  ENDCOLLECTIVE ;  /* 0x000000000000791b */ /* 0x003fea0003800000 */
.L_x_6317:
        /* <DEDUP_REMOVED lines=8> */
.L_x_6318:
[----:B------:R-:W-:Y:S02]  /*6fa0*/  MOV R217, R216 ;  /* 0x000000d800d97202 */ /* 0x000fe40000000f00 */
[----:B------:R-:W-:-:S07]  /*6fb0*/  MOV R4, R5 ;  /* 0x0000000500047202 */ /* 0x000fce0000000f00 */
[----:B------:R-:W-:Y:S05]  /*6fc0*/  WARPSYNC.COLLECTIVE R6, `(.L_x_6319) ;  /* 0x0000000006087348 */ /* 0x000fea0003c00000 */
[----:B------:R0:W1:Y:S02]  /*6fd0*/  SHFL.UP P6, R5, R217, R218, R219 ;  /* 0x040000dad9057389 */ /* 0x00006400000c00db */
[----:B01----:R-:W-:Y:S05]  /*6fe0*/  ENDCOLLECTIVE ;  /* 0x000000000000791b */ /* 0x003fea0003800000 */
.L_x_6319:
        /* <DEDUP_REMOVED lines=8> */
.L_x_6320:
[----:B------:R-:W-:Y:S02]  /*7070*/  MOV R217, R212 ;  /* 0x000000d400d97202 */ /* 0x000fe40000000f00 */
[----:B------:R-:W-:-:S07]  /*7080*/  MOV R4, R5 ;  /* 0x0000000500047202 */ /* 0x000fce0000000f00 */
[----:B------:R-:W-:Y:S05]  /*7090*/  WARPSYNC.COLLECTIVE R6, `(.L_x_6321) ;  /* 0x0000000006087348 */ /* 0x000fea0003c00000 */
[----:B------:R0:W1:Y:S02]  /*70a0*/  SHFL.UP P6, R5, R217, R218, R219 ;  /* 0x040000dad9057389 */ /* 0x00006400000c00db */
[----:B01----:R-:W-:Y:S05]  /*70b0*/  ENDCOLLECTIVE ;  /* 0x000000000000791b */ /* 0x003fea0003800000 */
.L_x_6321:
        /* <DEDUP_REMOVED lines=8> */
.L_x_6322:
[----:B------:R-:W-:Y:S02]  /*7140*/  MOV R217, R4 ;  /* 0x0000000400d97202 */ /* 0x000fe40000000f00 */
[----:B------:R-:W-:-:S07]  /*7150*/  MOV R214, R5 ;  /* 0x0000000500d67202 */ /* 0x000fce0000000f00 */
[----:B------:R-:W-:Y:S05]  /*7160*/  WARPSYNC.COLLECTIVE R6, `(.L_x_6323) ;  /* 0x0000000006087348 */ /* 0x000fea0003c00000 */
[----:B------:R0:W1:Y:S02]  /*7170*/  SHFL.UP P6, R5, R217, R218, R219 ;  /* 0x040000dad9057389 */ /* 0x00006400000c00db */
[----:B01----:R-:W-:Y:S05]  /*7180*/  ENDCOLLECTIVE ;  /* 0x000000000000791b */ /* 0x003fea0003800000 */
.L_x_6323:
[----:B------:R-:W-:Y:S05]  /*7190*/  BRA `(.L_x_6324) ;  /* 0xffffffcc00887947 */ /* 0x000fea000383ffff */
.L_x_6268:
        /* <DEDUP_REMOVED lines=8> */
.L_x_6326:
[----:B------:R-:W-:Y:S05]  /*7220*/  BSYNC B0 ;  /* 0x0000000000007941 */ /* 0x000fea0003800000 */
.L_x_6325:
[----:B------:R-:W-:Y:S05]  /*7230*/  BRA `(.L_x_6327) ;  /* 0xffffffcc00787947 */ /* 0x000fea000383ffff */
.L_x_6269:
        /* <DEDUP_REMOVED lines=8> */
.L_x_6329:
[----:B------:R-:W-:Y:S05]  /*72c0*/  BSYNC B0 ;  /* 0x0000000000007941 */ /* 0x000fea0003800000 */
.L_x_6328:
[----:B------:R-:W-:Y:S05]  /*72d0*/  BRA `(.L_x_6330) ;  /* 0xffffffcc00587947 */ /* 0x000fea000383ffff */
.L_x_6270:
        /* <DEDUP_REMOVED lines=8> */
.L_x_6332:
[----:B------:R-:W-:Y:S05]  /*7360*/  BSYNC B0 ;  /* 0x0000000000007941 */ /* 0x000fea0003800000 */
.L_x_6331:
        /* <DEDUP_REMOVED lines=11> */
.L_x_6333:
[----:B------:R-:W-:Y:S05]  /*7420*/  WARPSYNC.COLLECTIVE R6, `(.L_x_6334) ;  /* 0x0000000006087348 */ /* 0x000fea0003c00000 */
[----:B------:R0:W1:Y:S02]  /*7430*/  SHFL.IDX P3, R225, R229, R231, R240 ;  /* 0x000000e7e5e17389 */ /* 0x00006400000600f0 */
[----:B01----:R-:W-:Y:S05]  /*7440*/  ENDCOLLECTIVE ;  /* 0x000000000000791b */ /* 0x003fea0003800000 */
.L_x_6334:
[----:B------:R-:W-:Y:S02]  /*7450*/  MOV R229, R9 ;  /* 0x0000000900e57202 */ /* 0x000fe40000000f00 */
[----:B------:R-:W-:Y:S02]  /*7460*/  MOV R215, R5 ;  /* 0x0000000500d77202 */ /* 0x000fe40000000f00 */
[----:B------:R-:W-:-:S07]  /*7470*/  MOV R4, R225 ;  /* 0x000000e100047202 */ /* 0x000fce0000000f00 */
[----:B------:R-:W-:Y:S05]  /*7480*/  WARPSYNC.COLLECTIVE R6, `(.L_x_6335) ;  /* 0x0000000006087348 */ /* 0x000fea0003c00000 */
[----:B------:R0:W1:Y:S02]  /*7490*/  SHFL.IDX P3, R225, R229, R231, R240 ;  /* 0x000000e7e5e17389 */ /* 0x00006400000600f0 */
[----:B01----:R-:W-:Y:S05]  /*74a0*/  ENDCOLLECTIVE ;  /* 0x000000000000791b */ /* 0x003fea0003800000 */
.L_x_6335:
[----:B------:R-:W-:Y:S01]  /*74b0*/  MOV R5, R225 ;  /* 0x000000e100057202 */ /* 0x000fe20000000f00 */
[----:B------:R-:W-:Y:S06]  /*74c0*/  BRA `(.L_x_6336) ;  /* 0xffffffc800f47947 */ /* 0x000fec000383ffff */
.L_x_6272:
        /* <DEDUP_REMOVED lines=10> */
.L_x_6337:
[----:B------:R-:W-:Y:S02]  /*7570*/  MOV R233, R7 ;  /* 0x0000000700e97202 */ /* 0x000fe40000000f00 */
[----:B------:R-:W-:-:S07]  /*7580*/  MOV R236, R238 ;  /* 0x000000ee00ec7202 */ /* 0x000fce0000000f00 */
[----:B------:R-:W-:Y:S05]  /*7590*/  WARPSYNC.COLLECTIVE R6, `(.L_x_6338) ;  /* 0x0000000006087348 */ /* 0x000fea0003c00000 */
[----:B------:R0:W1:Y:S02]  /*75a0*/  SHFL.DOWN P1, R238, R233, R235, R242 ;  /* 0x080000ebe9ee7389 */ /* 0x00006400000200f2 */
[----:B01----:R-:W-:Y:S05]  /*75b0*/  ENDCOLLECTIVE ;  /* 0x000000000000791b */ /* 0x003fea0003800000 */
.L_x_6338:
        /* <DEDUP_REMOVED lines=11> */
.L_x_6339:
[----:B------:R-:W-:Y:S02]  /*7670*/  MOV R233, R4 ;  /* 0x0000000400e97202 */ /* 0x000fe40000000f00 */
[----:B------:R-:W-:-:S07]  /*7680*/  MOV R236, R238 ;  /* 0x000000ee00ec7202 */ /* 0x000fce0000000f00 */
[----:B------:R-:W-:Y:S05]  /*7690*/  WARPSYNC.COLLECTIVE R6, `(.L_x_6340) ;  /* 0x0000000006087348 */ /* 0x000fea0003c00000 */
[----:B------:R0:W1:Y:S02]  /*76a0*/  SHFL.DOWN P1, R238, R233, R235, R242 ;  /* 0x080000ebe9ee7389 */ /* 0x00006400000200f2 */
[----:B01----:R-:W-:Y:S05]  /*76b0*/  ENDCOLLECTIVE ;  /* 0x000000000000791b */ /* 0x003fea0003800000 */
.L_x_6340:
        /* <DEDUP_REMOVED lines=11> */
.L_x_6341:
[----:B------:R-:W-:Y:S02]  /*7770*/  MOV R233, R4 ;  /* 0x0000000400e97202 */ /* 0x000fe40000000f00 */
[----:B------:R-:W-:-:S07]  /*7780*/  MOV R236, R238 ;  /* 0x000000ee00ec7202 */ /* 0x000fce0000000f00 */
[----:B------:R-:W-:Y:S05]  /*7790*/  WARPSYNC.COLLECTIVE R6, `(.L_x_6342) ;  /* 0x0000000006087348 */ /* 0x000fea0003c00000 */
[----:B------:R0:W1:Y:S02]  /*77a0*/  SHFL.DOWN P1, R238, R233, R235, R242 ;  /* 0x080000ebe9ee7389 */ /* 0x00006400000200f2 */
[----:B01----:R-:W-:Y:S05]  /*77b0*/  ENDCOLLECTIVE ;  /* 0x000000000000791b */ /* 0x003fea0003800000 */
.L_x_6342:
        /* <DEDUP_REMOVED lines=11> */
.L_x_6343:
[----:B------:R-:W-:Y:S02]  /*7870*/  MOV R233, R4 ;  /* 0x0000000400e97202 */ /* 0x000fe40000000f00 */
[----:B------:R-:W-:-:S07]  /*7880*/  MOV R236, R238 ;  /* 0x000000ee00ec7202 */ /* 0x000fce0000000f00 */
[----:B------:R-:W-:Y:S05]  /*7890*/  WARPSYNC.COLLECTIVE R6, `(.L_x_6344) ;  /* 0x0000000006087348 */ /* 0x000fea0003c00000 */
[----:B------:R0:W1:Y:S02]  /*78a0*/  SHFL.DOWN P1, R238, R233, R235, R242 ;  /* 0x080000ebe9ee7389 */ /* 0x00006400000200f2 */
[----:B01----:R-:W-:Y:S05]  /*78b0*/  ENDCOLLECTIVE ;  /* 0x000000000000791b */ /* 0x003fea0003800000 */
.L_x_6344:
        /* <DEDUP_REMOVED lines=11> */
.L_x_6345:
[----:B------:R-:W-:Y:S02]  /*7970*/  MOV R233, R4 ;  /* 0x0000000400e97202 */ /* 0x000fe40000000f00 */
[----:B------:R-:W-:-:S07]  /*7980*/  MOV R236, R238 ;  /* 0x000000ee00ec7202 */ /* 0x000fce0000000f00 */
[----:B------:R-:W-:Y:S05]  /*7990*/  WARPSYNC.COLLECTIVE R6, `(.L_x_6346) ;  /* 0x0000000006087348 */ /* 0x000fea0003c00000 */
[----:B------:R0:W1:Y:S02]  /*79a0*/  SHFL.DOWN P1, R238, R233, R235, R242 ;  /* 0x080000ebe9ee7389 */ /* 0x00006400000200f2 */
[----:B01----:R-:W-:Y:S05]  /*79b0*/  ENDCOLLECTIVE ;  /* 0x000000000000791b */ /* 0x003fea0003800000 */
.L_x_6346:
        /* <DEDUP_REMOVED lines=11> */
.L_x_6347:
[----:B------:R-:W-:Y:S02]  /*7a70*/  ISETP.NE.AND P0, PT, R30, 0x1f, PT ;  /* 0x0000001f1e00780c */ /* 0x000fe40003f05270 */
[----:B------:R-:W-:Y:S02]  /*7a80*/  MOV R229, R4 ;  /* 0x0000000400e57202 */ /* 0x000fe40000000f00 */
[----:B------:R-:W-:-:S09]  /*7a90*/  MOV R7, R225 ;  /* 0x000000e100077202 */ /* 0x000fd20000000f00 */
[----:B------:R-:W-:Y:S05]  /*7aa0*/  WARPSYNC.COLLECTIVE R6, `(.L_x_6348) ;  /* 0x0000000006087348 */ /* 0x000fea0003c00000 */
[----:B------:R0:W1:Y:S02]  /*7ab0*/  SHFL.IDX P3, R225, R229, R231, R240 ;  /* 0x000000e7e5e17389 */ /* 0x00006400000600f0 */
[----:B01----:R-:W-:Y:S05]  /*7ac0*/  ENDCOLLECTIVE ;  /* 0x000000000000791b */ /* 0x003fea0003800000 */
.L_x_6348:
[----:B------:R-:W-:-:S07]  /*7ad0*/  FMUL.FTZ R227, R8, R7 ;  /* 0x0000000708e37220 */ /* 0x000fce0000410000 */
[----:B------:R-:W-:Y:S05]  /*7ae0*/  WARPSYNC.COLLECTIVE R6, `(.L_x_6349) ;  /* 0x0000000006087348 */ /* 0x000fea0003c00000 */
[----:B------:R0:W1:Y:S02]  /*7af0*/  SHFL.DOWN P1, R238, R233, R235, R242 ;  /* 0x080000ebe9ee7389 */ /* 0x00006400000200f2 */
[----:B01----:R-:W-:Y:S05]  /*7b00*/  ENDCOLLECTIVE ;  /* 0x000000000000791b */ /* 0x003fea0003800000 */
.L_x_6349:
        /* <DEDUP_REMOVED lines=8> */
.L_x_6350:
[----:B------:R-:W-:Y:S05]  /*7b90*/  WARPSYNC.COLLECTIVE R6, `(.L_x_6351) ;  /* 0x0000000006087348 */ /* 0x000fea0003c00000 */
[----:B------:R0:W1:Y:S02]  /*7ba0*/  SHFL.IDX P3, R225, R229, R231, R240 ;  /* 0x000000e7e5e17389 */ /* 0x00006400000600f0 */
[----:B01----:R-:W-:Y:S05]  /*7bb0*/  ENDCOLLECTIVE ;  /* 0x000000000000791b */ /* 0x003fea0003800000 */
.L_x_6351:
[----:B------:R-:W-:Y:S02]  /*7bc0*/  MOV R229, R9 ;  /* 0x0000000900e57202 */ /* 0x000fe40000000f00 */
[----:B------:R-:W-:-:S07]  /*7bd0*/  MOV R223, R225 ;  /* 0x000000e100df7202 */ /* 0x000fce0000000f00 */
[----:B------:R-:W-:Y:S05]  /*7be0*/  WARPSYNC.COLLECTIVE R6, `(.L_x_6352) ;  /* 0x0000000006087348 */ /* 0x000fea0003c00000 */
[----:B------:R0:W1:Y:S02]  /*7bf0*/  SHFL.IDX P3, R225, R229, R231, R240 ;  /* 0x000000e7e5e17389 */ /* 0x00006400000600f0 */
[----:B01----:R-:W-:Y:S05]  /*7c00*/  ENDCOLLECTIVE ;  /* 0x000000000000791b */ /* 0x003fea0003800000 */
.L_x_6352:
[----:B------:R-:W-:Y:S05]  /*7c10*/  BRA `(.L_x_6353) ;  /* 0xffffffc800ec7947 */ /* 0x000fea000383ffff */
.L_x_6354:
        /* <DEDUP_REMOVED lines=14> */
.L_x_10469:


//--------------------- .text._Z25selective_scan_bwd_kernelI32Selective_Scan_bwd_kernel_traitsILi64ELi16ELb1ELb1ELb1ELb1ELb0EN3c108BFloat16EfEEv12SSMParamsBwd --------------------------
	.section	.text._Z25selective_scan_bwd_kernelI32Selective_Scan_bwd_kernel_traitsILi64ELi16ELb1ELb1ELb1ELb1ELb0EN3c108BFloat16EfEEv12SSMParamsBwd,"ax",@progbits
	.align	128
        .global         _Z25selective_scan_bwd_kernelI32Selective_Scan_bwd_kernel_traitsILi64ELi16ELb1ELb1ELb1ELb1ELb0EN3c108BFloat16EfEEv12SSMParamsBwd
        .type           _Z25selective_scan_bwd_kernelI32Selective_Scan_bwd_kernel_traitsILi64ELi16ELb1ELb1ELb1ELb1ELb0EN3c108BFloat16EfEEv12SSMParamsBwd,@function
        .size           _Z25selective_scan_bwd_kernelI32Selective_Scan_bwd_kernel_traitsILi64ELi16ELb1ELb1ELb1ELb1ELb0EN3c108BFloat16EfEEv12SSMParamsBwd,(.L_x_10470 - _Z25selective_scan_bwd_kernelI32Selective_Scan_bwd_kernel_traitsILi64ELi16ELb1ELb1ELb1ELb1ELb0EN3c108BFloat16EfEEv12SSMParamsBwd)
        .other          _Z25selective_scan_bwd_kernelI32Selective_Scan_bwd_kernel_traitsILi64ELi16ELb1ELb1ELb1ELb1ELb0EN3c108BFloat16EfEEv12SSMParamsBwd,@"STO_CUDA_ENTRY STV_DEFAULT"
_Z25selective_scan_bwd_kernelI32Selective_Scan_bwd_kernel_traitsILi64ELi16ELb1ELb1ELb1ELb1ELb0EN3c108BFloat16EfEEv12SSMParamsBwd:
.text._Z25selective_scan_bwd_kernelI32Selective_Scan_bwd_kernel_traitsILi64ELi16ELb1ELb1ELb1ELb1ELb0EN3c108BFloat16EfEEv12SSMParamsBwd:
        /* <DEDUP_REMOVED lines=31> */
[----:B------:R-:W0:Y:S02]  /*01f0*/  LDC.64 R14, c[0x0][0x450] ;  /* 0x00011400ff0e7b82 */ /* 0x000e240000000a00 */
[----:B------:R-:W-:Y:S01]  /*0200*/  MOV R5, UR7 ;  /* 0x0000000700057c02 */ /* 0x000fe20008000f00 */
[----:B------:R-:W0:Y:S01]  /*0210*/  LDCU.64 UR30, c[0x0][0x528] ;  /* 0x0000a500ff1e77ac */ /* 0x000e220008000a00 */
[----:B----4-:R-:W5:Y:S01]  /*0220*/  @P0 LDG.E R77, desc[UR24][R2.64] ;  /* 0x00000018024d0981 */ /* 0x010f62000c1e1900 */
[----:B-1----:R-:W-:Y:S01]  /*0230*/  IADD3 R6, PT, PT, R0, 0xffffffe, RZ ;  /* 0x0ffffffe00067810 */ /* 0x002fe20007ffe0ff */
[----:B------:R-:W-:-:S02]  /*0240*/  UIMAD.WIDE.U32 UR4, UR27, UR8, URZ ;  /* 0x000000081b0472a5 */ /* 0x000fc4000f8e00ff */
[----:B------:R1:W5:Y:S01]  /*0250*/  @P1 LDG.E R76, desc[UR24][R4.64] ;  /* 0x00000018044c1981 */ /* 0x000362000c1e1900 */
[----:B------:R-:W-:Y:S01]  /*0260*/  UIMAD.WIDE.U32 UR6, UR27, UR12, URZ ;  /* 0x0000000c1b0672a5 */ /* 0x000fe2000f8e00ff */
[----:B------:R4:W2:Y:S01]  /*0270*/  F2I.FTZ.U32.TRUNC.NTZ R7, R6 ;  /* 0x0000000600077305 */ /* 0x0008a2000021f000 */
[----:B------:R-:W-:Y:S01]  /*0280*/  UIMAD UR5, UR27, UR9, UR5 ;  /* 0x000000091b0572a4 */ /* 0x000fe2000f8e0205 */
[----:B------:R-:W-:Y:S01]  /*0290*/  HFMA2 R74, -RZ, RZ, 0, 0 ;  /* 0x00000000ff4a7431 */ /* 0x000fe200000001ff */
[----:B------:R-:W-:Y:S01]  /*02a0*/  UIMAD UR7, UR27, UR13, UR7 ;  /* 0x0000000d1b0772a4 */ /* 0x000fe2000f8e0207 */
[----:B------:R-:W-:Y:S01]  /*02b0*/  MOV R72, RZ ;  /* 0x000000ff00487202 */ /* 0x000fe20000000f00 */
[----:B------:R-:W-:Y:S02]  /*02c0*/  UIMAD.WIDE.U32 UR4, UR26, UR10, UR4 ;  /* 0x0000000a1a0472a5 */ /* 0x000fe4000f8e0004 */
[----:B------:R-:W-:Y:S01]  /*02d0*/  UIMAD.WIDE.U32 UR16, UR26, UR14, UR6 ;  /* 0x0000000e1a1072a5 */ /* 0x000fe2000f8e0006 */
[----:B-1----:R-:W1:Y:S01]  /*02e0*/  LDC.64 R4, c[0x0][0x3c8] ;  /* 0x0000f200ff047b82 */ /* 0x002e620000000a00 */
[----:B----4-:R-:W-:Y:S01]  /*02f0*/  HFMA2 R6, -RZ, RZ, 0, 0 ;  /* 0x00000000ff067431 */ /* 0x010fe200000001ff */
[----:B------:R-:W-:-:S02]  /*0300*/  UIMAD UR21, UR26, UR11, UR5 ;  /* 0x0000000b1a1572a4 */ /* 0x000fc4000f8e0205 */
[----:B------:R-:W-:Y:S01]  /*0310*/  UIMAD UR5, UR26, UR15, UR17 ;  /* 0x0000000f1a0572a4 */ /* 0x000fe2000f8e0211 */
[----:B------:R-:W4:Y:S01]  /*0320*/  LDCU.128 UR12, c[0x0][0x460] ;  /* 0x00008c00ff0c77ac */ /* 0x000f220008000c00 */
[----:B--2---:R-:W-:Y:S01]  /*0330*/  IADD3 R0, PT, PT, RZ, -R7, RZ ;  /* 0x80000007ff007210 */ /* 0x004fe20007ffe0ff */
[----:B------:R-:W2:Y:S04]  /*0340*/  LDCU.128 UR8, c[0x0][0x4a0] ;  /* 0x00009400ff0877ac */ /* 0x000ea80008000c00 */
[----:B------:R-:W-:Y:S01]  /*0350*/  IMAD R3, R0, R9, RZ ;  /* 0x0000000900037224 */ /* 0x000fe200078e02ff */
[----:B------:R-:W-:Y:S01]  /*0360*/  IABS R0, UR26 ;  /* 0x0000001a00007c13 */ /* 0x000fe20008000000 */
[----:B------:R-:W-:Y:S02]  /*0370*/  UIMAD.WIDE.U32 UR18, UR27, UR22, URZ ;  /* 0x000000161b1272a5 */ /* 0x000fe4000f8e00ff */
[----:B------:R-:W-:Y:S01]  /*0380*/  IMAD.HI.U32 R6, R7, R3, R6 ;  /* 0x0000000307067227 */ /* 0x000fe200078e0006 */
[----:B------:R-:W-:-:S02]  /*0390*/  UISETP.NE.U32.AND UP0, UPT, UR28, URZ, UPT ;  /* 0x000000ff1c00728c */ /* 0x000fc4000bf05070 */
[----:B---3--:R-:W-:Y:S02]  /*03a0*/  ULEA UR33, UR32, 0xfffffc00, 0xa ;  /* 0xfffffc0020217891 */ /* 0x008fe4000f8e50ff */
[----:B------:R-:W-:Y:S01]  /*03b0*/  UIMAD UR19, UR27, UR23, UR19 ;  /* 0x000000171b1372a4 */ /* 0x000fe2000f8e0213 */
[----:B------:R-:W-:Y:S01]  /*03c0*/  IMAD.HI.U32 R6, R6, R0, RZ ;  /* 0x0000000006067227 */ /* 0x000fe200078e00ff */
[----:B------:R-:W-:Y:S01]  /*03d0*/  UISETP.NE.AND.EX UP0, UPT, UR29, URZ, UPT, UP0 ;  /* 0x000000ff1d00728c */ /* 0x000fe2000bf05300 */
[----:B------:R-:W3:Y:S03]  /*03e0*/  LDCU.64 UR22, c[0x0][0x3b0] ;  /* 0x00007600ff1677ac */ /* 0x000ee60008000a00 */
[----:B------:R-:W-:Y:S01]  /*03f0*/  IADD3 R2, PT, PT, -R6, RZ, RZ ;  /* 0x000000ff06027210 */ /* 0x000fe20007ffe1ff */
[----:B------:R-:W-:Y:S02]  /*0400*/  UIADD3 UR17, UP3, UPT, UR33, UR16, URZ ;  /* 0x0000001021117290 */ /* 0x000fe4000ff7e0ff */
[----:B------:R-:W-:-:S02]  /*0410*/  USHF.R.S32.HI UR34, URZ, 0x1f, UR33 ;  /* 0x0000001fff227899 */ /* 0x000fc40008011421 */
[C---:B------:R-:W-:Y:S01]  /*0420*/  IMAD R0, R9.reuse, R2, R0 ;  /* 0x0000000209007224 */ /* 0x040fe200078e0200 */
[----:B------:R-:W-:Y:S01]  /*0430*/  UIADD3 UR4, UP1, UPT, UR33, UR4, URZ ;  /* 0x0000000421047290 */ /* 0x000fe2000ff3e0ff */
[----:B------:R-:W-:Y:S01]  /*0440*/  LOP3.LUT R2, R8, UR26, RZ, 0x3c, !PT ;  /* 0x0000001a08027c12 */ /* 0x000fe2000f8e3cff */
[----:B----4-:R-:W-:Y:S02]  /*0450*/  ULEA UR16, UP4, UR17, UR14, 0x1 ;  /* 0x0000000e11107291 */ /* 0x010fe4000f8808ff */
[----:B------:R-:W-:Y:S01]  /*0460*/  ISETP.GT.U32.AND P1, PT, R9, R0, PT ;  /* 0x000000000900720c */ /* 0x000fe20003f24070 */
[----:B------:R-:W-:Y:S01]  /*0470*/  ULEA UR20, UP2, UR4, UR12, 0x1 ;  /* 0x0000000c04147291 */ /* 0x000fe2000f8408ff */
[----:B------:R-:W-:Y:S01]  /*0480*/  ISETP.GE.AND P2, PT, R2, RZ, PT ;  /* 0x000000ff0200720c */ /* 0x000fe20003f46270 */
[----:B------:R-:W-:Y:S02]  /*0490*/  UIADD3.X UR14, UPT, UPT, UR34, UR21, URZ, UP1, !UPT ;  /* 0x00000015220e7290 */ /* 0x000fe40008ffe4ff */
[----:B--2---:R-:W-:-:S02]  /*04a0*/  UIMAD.WIDE.U32 UR18, UR26, UR8, UR18 ;  /* 0x000000081a1272a5 */ /* 0x004fc4000f8e0012 */
[----:B------:R-:W-:Y:S01]  /*04b0*/  ULEA.HI.X UR14, UR4, UR13, UR14, 0x1, UP2 ;  /* 0x0000000d040e7291 */ /* 0x000fe200090f0c0e */
[----:B------:R-:W2:Y:S05]  /*04c0*/  @UP0 LDCU UR13, c[0x0][0x384] ;  /* 0x00007080ff0d07ac */ /* 0x000eaa0008000800 */
[-C--:B------:R-:W-:Y:S01]  /*04d0*/  @!P1 IADD3 R0, PT, PT, R0, -R9.reuse, RZ ;  /* 0x8000000900009210 */ /* 0x080fe20007ffe0ff */
[----:B------:R-:W4:Y:S01]  /*04e0*/  LDCU.64 UR28, c[0x0][0x3d0] ;  /* 0x00007a00ff1c77ac */ /* 0x000f220008000a00 */
[----:B------:R-:W-:Y:S02]  /*04f0*/  @!P1 IADD3 R6, PT, PT, R6, 0x1, RZ ;  /* 0x0000000106069810 */ /* 0x000fe40007ffe0ff */
[----:B------:R-:W-:Y:S01]  /*0500*/  ISETP.GE.U32.AND P0, PT, R0, R9, PT ;  /* 0x000000090000720c */ /* 0x000fe20003f06070 */
[----:B------:R-:W-:Y:S01]  /*0510*/  UIMAD UR9, UR26, UR9, UR19 ;  /* 0x000000091a0972a4 */ /* 0x000fe2000f8e0213 */
[----:B------:R-:W-:Y:S01]  /*0520*/  ISETP.NE.AND P1, PT, R8, RZ, PT ;  /* 0x000000ff0800720c */ /* 0x000fe20003f25270 */
[----:B------:R-:W-:-:S02]  /*0530*/  UIADD3.X UR19, UPT, UPT, UR34, UR5, URZ, UP3, !UPT ;  /* 0x0000000522137290 */ /* 0x000fc40009ffe4ff */
[----:B---3--:R-:W-:Y:S02]  /*0540*/  UIMAD.WIDE.U32 UR4, UR27, UR22, URZ ;  /* 0x000000161b0472a5 */ /* 0x008fe4000f8e00ff */
[----:B------:R-:W-:Y:S01]  /*0550*/  ULEA.HI.X UR19, UR17, UR15, UR19, 0x1, UP4 ;  /* 0x0000000f11137291 */ /* 0x000fe2000a0f0c13 */
[----:B------:R-:W3:Y:S05]  /*0560*/  @UP0 LDCU UR15, c[0x0][0x38c] ;  /* 0x00007180ff0f07ac */ /* 0x000eea0008000800 */
[----:B------:R-:W-:Y:S01]  /*0570*/  @P0 IADD3 R6, PT, PT, R6, 0x1, RZ ;  /* 0x0000000106060810 */ /* 0x000fe20007ffe0ff */
[----:B------:R-:W-:Y:S01]  /*0580*/  UIMAD UR5, UR27, UR23, UR5 ;  /* 0x000000171b0572a4 */ /* 0x000fe2000f8e0205 */
[----:B------:R-:W3:Y:S02]  /*0590*/  @UP0 LDCU.64 UR22, c[0x0][0x480] ;  /* 0x00009000ff1607ac */ /* 0x000ee40008000a00 */
[----:B------:R-:W-:Y:S01]  /*05a0*/  MOV R43, R6 ;  /* 0x00000006002b7202 */ /* 0x000fe20000000f00 */
[----:B------:R-:W-:-:S03]  /*05b0*/  UIADD3 UR18, UP1, UPT, UR33, UR18, URZ ;  /* 0x0000001221127290 */ /* 0x000fc6000ff3e0ff */
[----:B------:R-:W-:Y:S01]  /*05c0*/  @!P2 IADD3 R43, PT, PT, -R43, RZ, RZ ;  /* 0x000000ff2b2ba210 */ /* 0x000fe20007ffe1ff */
[----:B------:R-:W-:Y:S01]  /*05d0*/  UIMAD.WIDE.U32 UR6, UR26, UR10, URZ ;  /* 0x0000000a1a0672a5 */ /* 0x000fe2000f8e00ff */
[----:B------:R-:W-:Y:S01]  /*05e0*/  @!P1 LOP3.LUT R43, RZ, R8, RZ, 0x33, !PT ;  /* 0x00000008ff2b9212 */ /* 0x000fe200078e33ff */
[----:B------:R-:W-:Y:S02]  /*05f0*/  UIADD3.X UR12, UPT, UPT, UR34, UR9, URZ, UP1, !UPT ;  /* 0x00000009220c7290 */ /* 0x000fe40008ffe4ff */
[----:B------:R-:W-:Y:S01]  /*0600*/  UIMAD UR8, UR26, UR11, UR7 ;  /* 0x0000000b1a0872a4 */ /* 0x000fe2000f8e0207 */
[----:B------:R-:W-:Y:S01]  /*0610*/  SHF.R.S32.HI R45, RZ, 0x1f, R43 ;  /* 0x0000001fff2d7819 */ /* 0x000fe2000001142b */
[----:B--2---:R-:W-:Y:S02]  /*0620*/  @UP0 UIMAD UR9, UR27, UR13, UR26 ;  /* 0x0000000d1b0902a4 */ /* 0x004fe4000f8e021a */
[----:B----4-:R-:W-:Y:S02]  /*0630*/  UIMAD.WIDE.U32 UR10, UR27, UR28, URZ ;  /* 0x0000001c1b0a72a5 */ /* 0x010fe4000f8e00ff */
[----:B------:R-:W-:Y:S01]  /*0640*/  @UP0 UIMAD UR9, UR9, UR32, URZ ;  /* 0x00000020090902a4 */ /* 0x000fe2000f8e02ff */
[C---:B0-----:R-:W-:Y:S01]  /*0650*/  IMAD R2, R45.reuse, R10, RZ ;  /* 0x0000000a2d027224 */ /* 0x041fe200078e02ff */
[----:B------:R-:W-:Y:S01]  /*0660*/  UIMAD UR11, UR27, UR29, UR11 ;  /* 0x0000001d1b0b72a4 */ /* 0x000fe2000f8e020b */
[----:B-1----:R-:W-:Y:S01]  /*0670*/  IMAD R0, R45, R4, RZ ;  /* 0x000000042d007224 */ /* 0x002fe200078e02ff */
[----:B---3--:R-:W-:Y:S01]  /*0680*/  @UP0 UIMAD UR9, UR9, UR15, URZ ;  /* 0x0000000f090902a4 */ /* 0x008fe2000f8e02ff */
[C---:B------:R-:W-:Y:S01]  /*0690*/  IMAD R9, R43.reuse, R11, R2 ;  /* 0x0000000b2b097224 */ /* 0x040fe200078e0202 */
[----:B------:R-:W-:Y:S01]  /*06a0*/  ULEA UR17, UP1, UR18, UR30, 0x1 ;  /* 0x0000001e12117291 */ /* 0x000fe2000f8208ff */
[----:B------:R-:W-:-:S02]  /*06b0*/  IMAD R7, R43, R5, R0 ;  /* 0x000000052b077224 */ /* 0x000fc400078e0200 */
[C---:B------:R-:W-:Y:S01]  /*06c0*/  IMAD.WIDE.U32 R2, R43.reuse, R4, UR4 ;  /* 0x000000042b027e25 */ /* 0x040fe2000f8e0004 */
[----:B------:R-:W-:Y:S01]  /*06d0*/  UMOV UR4, URZ ;  /* 0x000000ff00047c82 */ /* 0x000fe20008000000 */
[----:B------:R-:W-:Y:S01]  /*06e0*/  UMOV UR5, URZ ;  /* 0x000000ff00057c82 */ /* 0x000fe20008000000 */
[----:B------:R-:W-:Y:S01]  /*06f0*/  @UP0 UIMAD.WIDE UR4, UR9, 0x8, UR22 ;  /* 0x00000008090408a5 */ /* 0x000fe2000f8e0216 */
[----:B------:R-:W-:Y:S01]  /*0700*/  IMAD.WIDE.U32 R4, R43, R10, UR10 ;  /* 0x0000000a2b047e25 */ /* 0x000fe2000f8e000a */
[----:B------:R-:W-:Y:S01]  /*0710*/  UISETP.GE.AND UP0, UPT, UR32, 0x1, UPT ;  /* 0x000000012000788c */ /* 0x000fe2000bf06270 */
[----:B------:R-:W-:Y:S01]  /*0720*/  IADD3 R55, P0, PT, R2, UR33, RZ ;  /* 0x0000002102377c10 */ /* 0x000fe2000ff1e0ff */
[----:B------:R-:W-:Y:S01]  /*0730*/  ULEA.HI.X UR18, UR18, UR31, UR12, 0x1, UP1 ;  /* 0x0000001f12127291 */ /* 0x000fe200088f0c0c */
[----:B------:R-:W-:Y:S02]  /*0740*/  IADD3 R2, PT, PT, R3, R7, RZ ;  /* 0x0000000703027210 */ /* 0x000fe40007ffe0ff */
[----:B------:R-:W-:-:S02]  /*0750*/  IADD3 R51, P2, PT, R4, UR33, RZ ;  /* 0x0000002104337c10 */ /* 0x000fc4000ff5e0ff */
[----:B------:R-:W-:Y:S02]  /*0760*/  IADD3 R0, PT, PT, R5, R9, RZ ;  /* 0x0000000905007210 */ /* 0x000fe40007ffe0ff */
[----:B------:R-:W-:Y:S02]  /*0770*/  LEA R57, P1, R55, R12, 0x1 ;  /* 0x0000000c37397211 */ /* 0x000fe400078208ff */
[----:B------:R-:W-:Y:S02]  /*0780*/  LEA R53, P3, R51, R14, 0x1 ;  /* 0x0000000e33357211 */ /* 0x000fe400078608ff */
[----:B------:R-:W-:Y:S02]  /*0790*/  IADD3.X R2, PT, PT, R2, UR34, RZ, P0, !PT ;  /* 0x0000002202027c10 */ /* 0x000fe400087fe4ff */
[----:B------:R-:W-:Y:S02]  /*07a0*/  IADD3.X R0, PT, PT, R0, UR34, RZ, P2, !PT ;  /* 0x0000002200007c10 */ /* 0x000fe400097fe4ff */
[----:B------:R-:W-:-:S02]  /*07b0*/  LEA.HI.X R55, R55, R13, R2, 0x1, P1 ;  /* 0x0000000d37377211 */ /* 0x000fc400008f0c02 */
        /* <DEDUP_REMOVED lines=8> */
[----:B------:R-:W-:Y:S02]  /*0840*/  MOV R74, RZ ;  /* 0x000000ff004a7202 */ /* 0x000fe40000000f00 */
[----:B------:R-:W0:Y:S01]  /*0850*/  LDC.64 R6, c[0x0][0x4b8] ;  /* 0x00012e00ff067b82 */ /* 0x000e220000000a00 */
[----:B------:R-:W-:Y:S01]  /*0860*/  UMOV UR9, 0x400 ;  /* 0x0000040000097882 */ /* 0x000fe20000000000 */
[----:B------:R-:W4:Y:S01]  /*0870*/  LDCU.64 UR12, c[0x0][0x3a0] ;  /* 0x00007400ff0c77ac */ /* 0x000f220008000a00 */
[----:B------:R-:W-:Y:S01]  /*0880*/  UMOV UR15, UR16 ;  /* 0x00000010000f7c82 */ /* 0x000fe20008000000 */
[----:B------:R-:W-:-:S04]  /*0890*/  UMOV UR16, UR19 ;  /* 0x0000001300107c82 */ /* 0x000fc80008000000 */
[----:B------:R-:W3:Y:S01]  /*08a0*/  LDC.64 R8, c[0x0][0x4d8] ;  /* 0x00013600ff087b82 */ /* 0x000ee20000000a00 */
[----:B--2---:R-:W-:Y:S01]  /*08b0*/  IMAD R0, R45, UR22, RZ ;  /* 0x000000162d007c24 */ /* 0x004fe2000f8e02ff */
[----:B-1----:R-:W-:Y:S02]  /*08c0*/  ULEA UR9, UR10, UR9, 0x18 ;  /* 0x000000090a097291 */ /* 0x002fe4000f8ec0ff */
[----:B----4-:R-:W-:-:S04]  /*08d0*/  UIMAD.WIDE.U32 UR10, UR26, UR12, URZ ;  /* 0x0000000c1a0a72a5 */ /* 0x010fc8000f8e00ff */
[----:B------:R-:W-:Y:S01]  /*08e0*/  MOV R73, UR9 ;  /* 0x0000000900497c02 */ /* 0x000fe20008000f00 */
[----:B0-----:R-:W-:Y:S01]  /*08f0*/  IMAD.WIDE.U32 R2, R6, UR27, R30 ;  /* 0x0000001b06027c25 */ /* 0x001fe2000f8e001e */
[C---:B------:R-:W-:Y:S01]  /*0900*/  IADD3 R29, PT, PT, R30.reuse, 0x280, RZ ;  /* 0x000002801e1d7810 */ /* 0x040fe20007ffe0ff */
[----:B------:R-:W-:Y:S01]  /*0910*/  UIMAD UR12, UR26, UR13, UR11 ;  /* 0x0000000d1a0c72a4 */ /* 0x000fe2000f8e020b */
[----:B------:R-:W-:Y:S01]  /*0920*/  IADD3 R50, PT, PT, R73, 0x1080, RZ ;  /* 0x0000108049327810 */ /* 0x000fe20007ffe0ff */
[----:B------:R-:W-:Y:S01]  /*0930*/  IMAD R3, R7, UR27, R3 ;  /* 0x0000001b07037c24 */ /* 0x000fe2000f8e0203 */
[----:B------:R-:W-:Y:S01]  /*0940*/  SHF.L.U32 R7, R30, 0x4, RZ ;  /* 0x000000041e077819 */ /* 0x000fe200000006ff */
[----:B---3--:R-:W-:Y:S01]  /*0950*/  IMAD R6, R45, UR28, RZ ;  /* 0x0000001c2d067c24 */ /* 0x008fe2000f8e02ff */
[----:B------:R-:W-:Y:S01]  /*0960*/  LEA.HI R29, R29, R30, RZ, 0x1b ;  /* 0x0000001e1d1d7211 */ /* 0x000fe200078fd8ff */
[----:B------:R-:W-:Y:S01]  /*0970*/  IMAD.WIDE.U32 R4, R8, UR27, R30 ;  /* 0x0000001b08047c25 */ /* 0x000fe2000f8e001e */
[CC--:B------:R-:W-:Y:S01]  /*0980*/  LEA.HI R71, R30.reuse, R7.reuse, RZ, 0x1f ;  /* 0x000000071e477211 */ /* 0x0c0fe200078ff8ff */
[----:B------:R-:W0:Y:S01]  /*0990*/  LDCU UR9, c[0x0][0x394] ;  /* 0x00007280ff0977ac */ /* 0x000e220008000800 */
[C---:B------:R-:W-:Y:S01]  /*09a0*/  IADD3 R25, PT, PT, R30.reuse, 0x240, RZ ;  /* 0x000002401e197810 */ /* 0x040fe20007ffe0ff */
[----:B------:R-:W-:Y:S01]  /*09b0*/  IMAD R5, R9, UR27, R5 ;  /* 0x0000001b09057c24 */ /* 0x000fe2000f8e0205 */
[----:B------:R-:W-:Y:S01]  /*09c0*/  LEA.HI R7, R7, R7, RZ, 0x1b ;  /* 0x0000000707077211 */ /* 0x000fe200078fd8ff */
[----:B------:R-:W-:Y:S01]  /*09d0*/  IMAD R45, R43, UR23, R0 ;  /* 0x000000172b2d7c24 */ /* 0x000fe2000f8e0200 */
        /* <DEDUP_REMOVED lines=13> */
[----:B------:R-:W-:Y:S02]  /*0ab0*/  IADD3 R41, PT, PT, R30, 0x3c0, RZ ;  /* 0x000003c01e297810 */ /* 0x000fe40007ffe0ff */
[----:B------:R-:W-:Y:S01]  /*0ac0*/  LEA R61, R29, R50, 0x2 ;  /* 0x000000321d3d7211 */ /* 0x000fe200078e10ff */
[----:B------:R-:W-:Y:S01]  /*0ad0*/  IMAD.WIDE.U32 R28, R43, UR22, R2 ;  /* 0x000000162b1c7c25 */ /* 0x000fe2000f8e0002 */
[----:B------:R-:W-:-:S02]  /*0ae0*/  LEA.HI R27, R25, R30, RZ, 0x1b ;  /* 0x0000001e191b7211 */ /* 0x000fc400078fd8ff */
[----:B------:R-:W-:Y:S01]  /*0af0*/  LEA R70, R7, R50, 0x2 ;  /* 0x0000003207467211 */ /* 0x000fe200078e10ff */
[C---:B------:R-:W-:Y:S01]  /*0b00*/  IMAD R7, R43.reuse, UR29, R6 ;  /* 0x0000001d2b077c24 */ /* 0x040fe2000f8e0206 */
[-C--:B------:R-:W-:Y:S01]  /*0b10*/  LEA.HI R9, R30, R30.reuse, RZ, 0x1b ;  /* 0x0000001e1e097211 */ /* 0x080fe200078fd8ff */
[----:B------:R-:W-:Y:S01]  /*0b20*/  IMAD.WIDE.U32 R2, R43, UR28, R4 ;  /* 0x0000001c2b027c25 */ /* 0x000fe2000f8e0004 */
        /* <DEDUP_REMOVED lines=13> */
[C---:B------:R-:W-:Y:S02]  /*0c00*/  SHF.L.U32 R47, R30.reuse, 0x1, RZ ;  /* 0x000000011e2f7819 */ /* 0x040fe400000006ff */
[----:B------:R-:W-:Y:S02]  /*0c10*/  LEA R49, R30, R73, 0x3 ;  /* 0x000000491e317211 */ /* 0x000fe400078e18ff */
        /* <DEDUP_REMOVED lines=15> */
[----:B------:R-:W-:Y:S02]  /*0d10*/  LEA R50, R41, R50, 0x2 ;  /* 0x0000003229327211 */ /* 0x000fe400078e10ff */
[C---:B------:R-:W-:Y:S02]  /*0d20*/  LOP3.LUT R48, R30.reuse, 0x1f, RZ, 0xc0, !PT ;  /* 0x0000001f1e307812 */ /* 0x040fe400078ec0ff */
[----:B------:R-:W-:Y:S02]  /*0d30*/  LOP3.LUT R47, R47, 0x7c0, RZ, 0xc0, !PT ;  /* 0x000007c02f2f7812 */ /* 0x000fe400078ec0ff */
[----:B------:R-:W-:-:S02]  /*0d40*/  LEA R46, R30, R49, 0x3 ;  /* 0x000000311e2e7211 */ /* 0x000fc400078e18ff */
[----:B------:R-:W-:Y:S02]  /*0d50*/  IADD3 R45, PT, PT, R29, R45, RZ ;  /* 0x0000002d1d2d7210 */ /* 0x000fe40007ffe0ff */
[----:B0-----:R-:W-:-:S07]  /*0d60*/  IADD3 R44, PT, PT, R3, R7, RZ ;  /* 0x00000007032c7210 */ /* 0x001fce0007ffe0ff */
.L_x_6434:
[----:B------:R-:W-:Y:S01]  /*0d70*/  BAR.SYNC.DEFER_BLOCKING 0x0 ;  /* 0x0000000000007b1d */ /* 0x000fe20000010000 */
[----:B0-----:R-:W-:Y:S02]  /*0d80*/  MOV R4, UR13 ;  /* 0x0000000d00047c02 */ /* 0x001fe40008000f00 */
[----:B------:R-:W-:Y:S02]  /*0d90*/  MOV R5, UR14 ;  /* 0x0000000e00057c02 */ /* 0x000fe40008000f00 */
[----:B------:R-:W-:-:S05]  /*0da0*/  IADD3 R79, PT, PT, R48, R47, RZ ;  /* 0x0000002f304f7210 */ /* 0x000fca0007ffe0ff */
[----:B------:R-:W-:-:S05]  /*0db0*/  IMAD.WIDE.U32 R4, R79, 0x10, R4 ;  /* 0x000000104f047825 */ /* 0x000fca00078e0004 */
[----:B------:R-:W2:Y:S04]  /*0dc0*/  LDG.E.128 R8, desc[UR24][R4.64] ;  /* 0x0000001804087981 */ /* 0x000ea8000c1e1d00 */
[----:B------:R-:W3:Y:S01]  /*0dd0*/  LDG.E.128 R12, desc[UR24][R4.64+0x200] ;  /* 0x00020018040c7981 */ /* 0x000ee2000c1e1d00 */
[----:B------:R-:W-:Y:S02]  /*0de0*/  MOV R32, UR15 ;  /* 0x0000000f00207c02 */ /* 0x000fe40008000f00 */
[----:B------:R-:W-:Y:S01]  /*0df0*/  MOV R33, UR16 ;  /* 0x0000001000217c02 */ /* 0x000fe20008000f00 */
[----:B------:R-:W0:Y:S02]  /*0e00*/  S2R R120, SR_LANEID ;  /* 0x0000000000787919 */ /* 0x000e240000000000 */
[----:B------:R-:W-:Y:S01]  /*0e10*/  IMAD.WIDE.U32 R32, R79, 0x10, R32 ;  /* 0x000000104f207825 */ /* 0x000fe200078e0020 */
[----:B0-----:R-:W-:-:S04]  /*0e20*/  IADD3 R0, PT, PT, R47, R120, RZ ;  /* 0x000000782f007210 */ /* 0x001fc80007ffe0ff */
[----:B------:R-:W-:-:S04]  /*0e30*/  LEA R43, R0, R73, 0x4 ;  /* 0x00000049002b7211 */ /* 0x000fc800078e20ff */
        /* <DEDUP_REMOVED lines=20> */
[C---:B0-----:R-:W-:Y:S01]  /*0f80*/  PRMT R145, R21.reuse, 0x7632, R145 ;  /* 0x0000763215917816 */ /* 0x041fe20000000091 */
[----:B------:R-:W-:Y:S01]  /*0f90*/  UIADD3 UR19, UPT, UPT, UR9, -0x1, URZ ;  /* 0xffffffff09137890 */ /* 0x000fe2000fffe0ff */
[----:B------:R-:W-:Y:S01]  /*0fa0*/  SHF.L.U32 R114, R21, 0x10, RZ ;  /* 0x0000001015727819 */ /* 0x000fe200000006ff */
[----:B------:R-:W-:Y:S01]  /*0fb0*/  BSSY.RECONVERGENT B0, `(.L_x_6356) ;  /* 0x0000061000007945 */ /* 0x000fe20003800200 */
[----:B-1----:R-:W-:-:S02]  /*0fc0*/  SHF.L.U32 R21, R16, 0x10, RZ ;  /* 0x0000001010157819 */ /* 0x002fc400000006ff */
[----:B------:R-:W-:Y:S02]  /*0fd0*/  PRMT R16, R16, 0x7632, R16 ;  /* 0x0000763210107816 */ /* 0x000fe40000000010 */
[----:B------:R-:W-:Y:S01]  /*0fe0*/  PRMT R155, R25, 0x7632, R155 ;  /* 0x00007632199b7816 */ /* 0x000fe2000000009b */
[----:B-----5:R-:W-:Y:S01]  /*0ff0*/  FADD.FTZ R130, R21, R76 ;  /* 0x0000004c15827221 */ /* 0x020fe20000010000 */
[----:B------:R-:W-:Y:S02]  /*1000*/  SHF.L.U32 R118, R25, 0x10, RZ ;  /* 0x0000001019767819 */ /* 0x000fe400000006ff */
[C---:B------:R-:W-:Y:S02]  /*1010*/  PRMT R139, R23.reuse, 0x7632, R139 ;  /* 0x00007632178b7816 */ /* 0x040fe4000000008b */
[----:B------:R-:W-:Y:S02]  /*1020*/  FSETP.GTU.FTZ.AND P1, PT, R130, 20, PT ;  /* 0x41a000008200780b */ /* 0x000fe40003f3c000 */
[----:B------:R-:W-:-:S02]  /*1030*/  SHF.L.U32 R110, R23, 0x10, RZ ;  /* 0x00000010176e7819 */ /* 0x000fc400000006ff */
[----:B------:R-:W-:Y:S02]  /*1040*/  SHF.L.U32 R129, R17, 0x10, RZ ;  /* 0x0000001011817819 */ /* 0x000fe400000006ff */
[----:B------:R-:W-:Y:S02]  /*1050*/  SHF.L.U32 R23, R18, 0x10, RZ ;  /* 0x0000001012177819 */ /* 0x000fe400000006ff */
[----:B------:R-:W-:Y:S01]  /*1060*/  SHF.L.U32 R127, R19, 0x10, RZ ;  /* 0x00000010137f7819 */ /* 0x000fe200000006ff */
[--C-:B------:R-:W-:Y:S01]  /*1070*/  FADD.FTZ R129, R129, R76.reuse ;  /* 0x0000004c81817221 */ /* 0x100fe20000010000 */
[----:B--2---:R-:W-:Y:S01]  /*1080*/  SHF.L.U32 R25, R12, 0x10, RZ ;  /* 0x000000100c197819 */ /* 0x004fe200000006ff */
[--C-:B------:R-:W-:Y:S01]  /*1090*/  FADD.FTZ R128, R23, R76.reuse ;  /* 0x0000004c17807221 */ /* 0x100fe20000010000 */
[----:B------:R-:W-:Y:S01]  /*10a0*/  SHF.L.U32 R125, R16, 0x10, RZ ;  /* 0x00000010107d7819 */ /* 0x000fe200000006ff */
[--C-:B------:R-:W-:Y:S01]  /*10b0*/  FADD.FTZ R127, R127, R76.reuse ;  /* 0x0000004c7f7f7221 */ /* 0x100fe20000010000 */
[----:B------:R-:W-:Y:S01]  /*10c0*/  PRMT R151, R27, 0x7632, R151 ;  /* 0x000076321b977816 */ /* 0x000fe20000000097 */
[--C-:B------:R-:W-:Y:S01]  /*10d0*/  FADD.FTZ R126, R25, R76.reuse ;  /* 0x0000004c197e7221 */ /* 0x100fe20000010000 */
[----:B------:R-:W-:Y:S01]  /*10e0*/  SHF.L.U32 R116, R27, 0x10, RZ ;  /* 0x000000101b747819 */ /* 0x000fe200000006ff */
[----:B------:R-:W-:Y:S01]  /*10f0*/  FADD.FTZ R125, R125, R76 ;  /* 0x0000004c7d7d7221 */ /* 0x000fe20000010000 */
[----:B------:R-:W-:-:S02]  /*1100*/  SHF.L.U32 R27, R13, 0x10, RZ ;  /* 0x000000100d1b7819 */ /* 0x000fc400000006ff */
[----:B------:R-:W-:Y:S02]  /*1110*/  SHF.L.U32 R35, R14, 0x10, RZ ;  /* 0x000000100e237819 */ /* 0x000fe400000006ff */
[----:B------:R-:W-:Y:S01]  /*1120*/  SHF.L.U32 R37, R15, 0x10, RZ ;  /* 0x000000100f257819 */ /* 0x000fe200000006ff */
[----:B------:R-:W-:Y:S01]  /*1130*/  FADD.FTZ R160, R27, R76 ;  /* 0x0000004c1ba07221 */ /* 0x000fe20000010000 */
        /* <DEDUP_REMOVED lines=8> */
[----:B------:R-:W-:Y:S02]  /*11c0*/  PRMT R17, R17, 0x7632, R17 ;  /* 0x0000763211117816 */ /* 0x000fe40000000011 */
[----:B------:R-:W-:-:S02]  /*11d0*/  PRMT R18, R18, 0x7632, R18 ;  /* 0x0000763212127816 */ /* 0x000fc40000000012 */
[----:B------:R-:W-:Y:S02]  /*11e0*/  PRMT R19, R19, 0x7632, R19 ;  /* 0x0000763213137816 */ /* 0x000fe40000000013 */
[----:B------:R-:W-:Y:S02]  /*11f0*/  PRMT R12, R12, 0x7632, R12 ;  /* 0x000076320c0c7816 */ /* 0x000fe4000000000c */
[----:B------:R-:W-:Y:S02]  /*1200*/  PRMT R13, R13, 0x7632, R13 ;  /* 0x000076320d0d7816 */ /* 0x000fe4000000000d */
[----:B------:R-:W-:Y:S02]  /*1210*/  PRMT R14, R14, 0x7632, R14 ;  /* 0x000076320e0e7816 */ /* 0x000fe4000000000e */
[----:B------:R-:W-:Y:S02]  /*1220*/  PRMT R15, R15, 0x7632, R15 ;  /* 0x000076320f0f7816 */ /* 0x000fe4000000000f */
[----:B------:R-:W-:-:S02]  /*1230*/  FSETP.GTU.FTZ.AND P0, PT, R129, 20, PT ;  /* 0x41a000008100780b */ /* 0x000fc40003f1c000 */
[----:B------:R-:W-:Y:S02]  /*1240*/  FSETP.GTU.FTZ.AND P4, PT, R128, 20, PT ;  /* 0x41a000008000780b */ /* 0x000fe40003f9c000 */
[----:B------:R-:W-:Y:S02]  /*1250*/  FSETP.GTU.FTZ.AND P3, PT, R127, 20, PT ;  /* 0x41a000007f00780b */ /* 0x000fe40003f7c000 */
[----:B------:R-:W-:Y:S02]  /*1260*/  FSETP.GTU.FTZ.AND P2, PT, R126, 20, PT ;  /* 0x41a000007e00780b */ /* 0x000fe40003f5c000 */
[----:B------:R-:W-:Y:S01]  /*1270*/  FSETP.GTU.FTZ.AND P5, PT, R125, 20, PT ;  /* 0x41a000007d00780b */ /* 0x000fe20003fbc000 */
[----:B---3--:R-:W-:Y:S04]  /*1280*/  STS.128 [R43], R84 ;  /* 0x000000542b007388 */ /* 0x008fe80000000c00 */
[----:B----4-:R-:W-:Y:S01]  /*1290*/  STS.128 [R43+0x200], R88 ;  /* 0x000200582b007388 */ /* 0x010fe20000000c00 */
        /* <DEDUP_REMOVED lines=50> */
.L_x_6357:
[----:B------:R-:W-:Y:S05]  /*15c0*/  BSYNC.RECONVERGENT B0 ;  /* 0x0000000000007941 */ /* 0x000fea0003800200 */
.L_x_6356:
        /* <DEDUP_REMOVED lines=38> */
.L_x_6359:
[----:B------:R-:W-:Y:S05]  /*1830*/  BSYNC.RECONVERGENT B0 ;  /* 0x0000000000007941 */ /* 0x000fea0003800200 */
.L_x_6358:
        /* <DEDUP_REMOVED lines=37> */
.L_x_6361:
[----:B------:R-:W-:Y:S05]  /*1a90*/  BSYNC.RECONVERGENT B0 ;  /* 0x0000000000007941 */ /* 0x000fea0003800200 */
.L_x_6360:
        /* <DEDUP_REMOVED lines=37> */
.L_x_6363:
[----:B------:R-:W-:Y:S05]  /*1cf0*/  BSYNC.RECONVERGENT B0 ;  /* 0x0000000000007941 */ /* 0x000fea0003800200 */
.L_x_6362:
        /* <DEDUP_REMOVED lines=38> */
.L_x_6365:
[----:B------:R-:W-:Y:S05]  /*1f60*/  BSYNC.RECONVERGENT B0 ;  /* 0x0000000000007941 */ /* 0x000fea0003800200 */
.L_x_6364:
        /* <DEDUP_REMOVED lines=39> */
.L_x_6367:
[----:B------:R-:W-:Y:S05]  /*21e0*/  BSYNC.RECONVERGENT B0 ;  /* 0x0000000000007941 */ /* 0x000fea0003800200 */
.L_x_6366:
        /* <DEDUP_REMOVED lines=39> */
.L_x_6369:
[----:B------:R-:W-:Y:S05]  /*2460*/  BSYNC.RECONVERGENT B0 ;  /* 0x0000000000007941 */ /* 0x000fea0003800200 */
.L_x_6368:
        /* <DEDUP_REMOVED lines=39> */
.L_x_6371:
[----:B------:R-:W-:Y:S05]  /*26e0*/  BSYNC.RECONVERGENT B0 ;  /* 0x0000000000007941 */ /* 0x000fea0003800200 */
.L_x_6370:
        /* <DEDUP_REMOVED lines=39> */
.L_x_6373:
[----:B------:R-:W-:Y:S05]  /*2960*/  BSYNC.RECONVERGENT B0 ;  /* 0x0000000000007941 */ /* 0x000fea0003800200 */
.L_x_6372:
        /* <DEDUP_REMOVED lines=39> */
.L_x_6375:
[----:B------:R-:W-:Y:S05]  /*2be0*/  BSYNC.RECONVERGENT B0 ;  /* 0x0000000000007941 */ /* 0x000fea0003800200 */
.L_x_6374:
        /* <DEDUP_REMOVED lines=39> */
.L_x_6377:
[----:B------:R-:W-:Y:S05]  /*2e60*/  BSYNC.RECONVERGENT B0 ;  /* 0x0000000000007941 */ /* 0x000fea0003800200 */
.L_x_6376:
        /* <DEDUP_REMOVED lines=32> */
.L_x_6379:
[----:B------:R-:W-:Y:S05]  /*3070*/  BSYNC.RECONVERGENT B0 ;  /* 0x0000000000007941 */ /* 0x000fea0003800200 */
.L_x_6378:
        /* <DEDUP_REMOVED lines=32> */
.L_x_6381:
[----:B------:R-:W-:Y:S05]  /*3280*/  BSYNC.RECONVERGENT B0 ;  /* 0x0000000000007941 */ /* 0x000fea0003800200 */
.L_x_6380:
        /* <DEDUP_REMOVED lines=32> */
.L_x_6383:
[----:B------:R-:W-:Y:S05]  /*3490*/  BSYNC.RECONVERGENT B0 ;  /* 0x0000000000007941 */ /* 0x000fea0003800200 */
.L_x_6382:
        /* <DEDUP_REMOVED lines=32> */
.L_x_6385:
[----:B------:R-:W-:Y:S05]  /*36a0*/  BSYNC.RECONVERGENT B0 ;  /* 0x0000000000007941 */ /* 0x000fea0003800200 */
.L_x_6384:
        /* <DEDUP_REMOVED lines=32> */
.L_x_6387:
[----:B------:R-:W-:Y:S05]  /*38b0*/  BSYNC.RECONVERGENT B0 ;  /* 0x0000000000007941 */ /* 0x000fea0003800200 */
.L_x_6386:
        /* <DEDUP_REMOVED lines=9> */
[----:B------:R-:W-:Y:S01]  /*3950*/  FFMA.FTZ R0, R136, R141, R5 ;  /* 0x0000008d88007223 */ /* 0x000fe20000010005 */
[CC--:B------:R-:W-:Y:S01]  /*3960*/  FMUL.FTZ R103, R133.reuse, R77.reuse ;  /* 0x0000004d85677220 */ /* 0x0c0fe20000410000 */
        /* <DEDUP_REMOVED lines=15> */
[----:B------:R-:W-:Y:S01]  /*3a60*/  MOV R37, UR19 ;  /* 0x0000001300257c02 */ /* 0x000fe20008000f00 */
[----:B------:R-:W-:Y:S01]  /*3a70*/  HFMA2 R135, -RZ, RZ, 0, 0 ;  /* 0x00000000ff877431 */ /* 0x000fe200000001ff */
[----:B------:R-:W-:Y:S01]  /*3a80*/  MOV R95, RZ ;  /* 0x000000ff005f7202 */ /* 0x000fe20000000f00 */
[----:B------:R-:W1:Y:S01]  /*3a90*/  LDCU UR42, c[0x0][0x394] ;  /* 0x00007280ff2a77ac */ /* 0x000e620008000800 */
[----:B------:R-:W-:Y:S02]  /*3aa0*/  LEA R36, P0, R37, R2, 0xa ;  /* 0x0000000225247211 */ /* 0x000fe400078050ff */
[----:B------:R-:W-:Y:S01]  /*3ab0*/  PLOP3.LUT P2, PT, PT, PT, UP0, 0x80, 0x8 ;  /* 0x000000000008781c */ /* 0x000fe20003f4f008 */
[----:B------:R-:W2:Y:S01]  /*3ac0*/  LDCU UR43, c[0x0][0x38c] ;  /* 0x00007180ff2b77ac */ /* 0x000ea20008000800 */
[----:B------:R-:W-:-:S02]  /*3ad0*/  IADD3.X R37, PT, PT, RZ, R44, RZ, P0, !PT ;  /* 0x0000002cff257210 */ /* 0x000fc400007fe4ff */
[----:B------:R-:W-:Y:S01]  /*3ae0*/  ISETP.EQ.AND P2, PT, R48, RZ, P2 ;  /* 0x000000ff3000720c */ /* 0x000fe20001742270 */
[----:B------:R-:W3:Y:S01]  /*3af0*/  LDCU UR40, c[0x0][0x388] ;  /* 0x00007100ff2877ac */ /* 0x000ee20008000800 */
[----:B------:R-:W4:Y:S01]  /*3b00*/  LDCU.64 UR22, c[0x0][0x3c0] ;  /* 0x00007800ff1677ac */ /* 0x000f220008000a00 */
[----:B------:R-:W0:Y:S01]  /*3b10*/  LDCU.64 UR28, c[0x0][0x3a8] ;  /* 0x00007500ff1c77ac */ /* 0x000e220008000a00 */
[----:B------:R-:W0:Y:S01]  /*3b20*/  LDCU.64 UR30, c[0x0][0x3e0] ;  /* 0x00007c00ff1e77ac */ /* 0x000e220008000a00 */
[----:B------:R-:W0:Y:S01]  /*3b30*/  LDCU.64 UR32, c[0x0][0x4d0] ;  /* 0x00009a00ff2077ac */ /* 0x000e220008000a00 */
[----:B------:R-:W0:Y:S01]  /*3b40*/  LDCU.64 UR34, c[0x0][0x4f0] ;  /* 0x00009e00ff2277ac */ /* 0x000e220008000a00 */
[----:B------:R-:W0:Y:S01]  /*3b50*/  LDCU.64 UR36, c[0x0][0x538] ;  /* 0x0000a700ff2477ac */ /* 0x000e220008000a00 */
[----:B------:R-:W0:Y:S05]  /*3b60*/  LDCU.64 UR38, c[0x0][0x540] ;  /* 0x0000a800ff2677ac */ /* 0x000e2a0008000a00 */
.L_x_6433:
[----:B----4-:R-:W-:Y:S01]  /*3b70*/  IMAD.WIDE.U32 R4, R135, UR22, RZ ;  /* 0x0000001687047c25 */ /* 0x010fe2000f8e00ff */
[----:B------:R-:W-:-:S03]  /*3b80*/  IADD3 R79, PT, PT, R48, R47, RZ ;  /* 0x0000002f304f7210 */ /* 0x000fc60007ffe0ff */
[----:B------:R-:W-:Y:S01]  /*3b90*/  IMAD R0, R135, UR23, R5 ;  /* 0x0000001787007c24 */ /* 0x000fe2000f8e0205 */
[----:B------:R-:W-:-:S04]  /*3ba0*/  LEA R16, P0, R4, R57, 0x1 ;  /* 0x0000003904107211 */ /* 0x000fc800078008ff */
[----:B------:R-:W-:-:S03]  /*3bb0*/  LEA.HI.X R17, R4, R55, R0, 0x1, P0 ;  /* 0x0000003704117211 */ /* 0x000fc600000f0c00 */
[----:B------:R-:W-:-:S05]  /*3bc0*/  IMAD.WIDE.U32 R16, R79, 0x10, R16 ;  /* 0x000000104f107825 */ /* 0x000fca00078e0010 */
[----:B0-----:R-:W4:Y:S04]  /*3bd0*/  LDG.E.128 R4, desc[UR24][R16.64] ;  /* 0x0000001810047981 */ /* 0x001f28000c1e1d00 */
[----:B------:R-:W5:Y:S01]  /*3be0*/  LDG.E.128 R8, desc[UR24][R16.64+0x200] ;  /* 0x0002001810087981 */ /* 0x000f62000c1e1d00 */
[----:B------:R-:W-:Y:S02]  /*3bf0*/  MOV R12, UR10 ;  /* 0x0000000a000c7c02 */ /* 0x000fe40008000f00 */
[----:B------:R-:W-:Y:S02]  /*3c00*/  MOV R15, UR12 ;  /* 0x0000000c000f7c02 */ /* 0x000fe40008000f00 */
[----:B------:R-:W-:Y:S02]  /*3c10*/  MOV R14, R12 ;  /* 0x0000000c000e7202 */ /* 0x000fe40000000f00 */
[----:B------:R-:W-:Y:S01]  /*3c20*/  MOV R13, UR11 ;  /* 0x0000000b000d7c02 */ /* 0x000fe20008000f00 */
[----:B0-----:R-:W-:-:S04]  /*3c30*/  IMAD.WIDE.U32 R12, R135, UR30, RZ ;  /* 0x0000001e870c7c25 */ /* 0x001fc8000f8e00ff */
[----:B------:R-:W-:-:S04]  /*3c40*/  IMAD.WIDE.U32 R14, R135, UR28, R14 ;  /* 0x0000001c870e7c25 */ /* 0x000fc8000f8e000e */
[----:B------:R-:W-:Y:S01]  /*3c50*/  IMAD R0, R135, UR29, R15 ;  /* 0x0000001d87007c24 */ /* 0x000fe2000f8e020f */
[----:B------:R-:W-:-:S04]  /*3c60*/  LEA R38, P0, R14, R34, 0x2 ;  /* 0x000000220e267211 */ /* 0x000fc800078010ff */
[----:B------:R-:W-:Y:S01]  /*3c70*/  LEA.HI.X R39, R14, R35, R0, 0x2, P0 ;  /* 0x000000230e277211 */ /* 0x000fe200000f1400 */
[----:B------:R-:W-:Y:S01]  /*3c80*/  IMAD R0, R135, UR31, R13 ;  /* 0x0000001f87007c24 */ /* 0x000fe2000f8e020d */
[----:B------:R-:W-:-:S03]  /*3c90*/  LEA R14, P0, R12, R53, 0x1 ;  /* 0x000000350c0e7211 */ /* 0x000fc600078008ff */
[----:B--2---:R-:W2:Y:S01]  /*3ca0*/  LDG.E R38, desc[UR24][R38.64] ;  /* 0x0000001826267981 */ /* 0x004ea2000c1e1900 */
[----:B------:R-:W-:-:S03]  /*3cb0*/  LEA.HI.X R15, R12, R51, R0, 0x1, P0 ;  /* 0x000000330c0f7211 */ /* 0x000fc600000f0c00 */
[----:B------:R-:W-:Y:S01]  /*3cc0*/  IMAD.WIDE.U32 R40, R79, 0x10, R14 ;  /* 0x000000104f287825 */ /* 0x000fe200078e000e */
[----:B----4-:R-:W-:Y:S04]  /*3cd0*/  STS.128 [R43], R4 ;  /* 0x000000042b007388 */ /* 0x010fe80000000c00 */
[----:B-----5:R-:W-:Y:S01]  /*3ce0*/  STS.128 [R43+0x200], R8 ;  /* 0x000200082b007388 */ /* 0x020fe20000000c00 */
[----:B------:R-:W-:-:S03]  /*3cf0*/  NOP ;  /* 0x0000000000007918 */ /* 0x000fc60000000000 */
[----:B------:R-:W4:Y:S04]  /*3d00*/  LDG.E.128 R20, desc[UR24][R40.64] ;  /* 0x0000001828147981 */ /* 0x000f28000c1e1d00 */
[----:B------:R0:W5:Y:S04]  /*3d10*/  LDG.E.128 R24, desc[UR24][R40.64+0x200] ;  /* 0x0002001828187981 */ /* 0x000168000c1e1d00 */
[----:B------:R-:W0:Y:S04]  /*3d20*/  LDS.128 R12, [R42] ;  /* 0x000000002a0c7984 */ /* 0x000e280000000c00 */
[----:B-1----:R-:W1:Y:S01]  /*3d30*/  LDS.128 R16, [R42+0x10] ;  /* 0x000010002a107984 */ /* 0x002e620000000c00 */
[----:B------:R-:W-:-:S04]  /*3d40*/  USHF.L.U32 UR41, UR9, 0x8, URZ ;  /* 0x0000000809297899 */ /* 0x000fc800080006ff */
[----:B------:R-:W-:Y:S01]  /*3d50*/  UIADD3 UR19, UPT, UPT, UR41, -0x100, URZ ;  /* 0xffffff0029137890 */ /* 0x000fe2000fffe0ff */
[----:B--2---:R-:W-:-:S03]  /*3d60*/  FMUL.FTZ R39, R38, 1.4426950216293334961 ;  /* 0x3fb8aa3b26277820 */ /* 0x004fc60000410000 */
[----:B------:R-:W-:Y:S01]  /*3d70*/  ULOP3.LUT UR19, UR19, 0x100, URZ, 0xc0, !UPT ;  /* 0x0000010013137892 */ /* 0x000fe2000f8ec0ff */
[----:B------:R-:W-:Y:S01]  /*3d80*/  FMUL.FTZ R195, R39, R130 ;  /* 0x0000008227c37220 */ /* 0x000fe20000410000 */
[----:B------:R-:W-:-:S04]  /*3d90*/  ISETP.NE.AND P1, PT, R30, RZ, PT ;  /* 0x000000ff1e00720c */ /* 0x000fc80003f25270 */
[----:B------:R-:W-:Y:S01]  /*3da0*/  IADD3 R162, PT, PT, R135, UR19, RZ ;  /* 0x0000001387a27c10 */ /* 0x000fe2000fffe0ff */
[----:B------:R-:W2:Y:S03]  /*3db0*/  MUFU.EX2 R195, R195 ;  /* 0x000000c300c37308 */ /* 0x000ea60000000800 */
[----:B------:R-:W-:Y:S01]  /*3dc0*/  SEL R164, R162, R75, !P1 ;  /* 0x0000004ba2a47207 */ /* 0x000fe20004800000 */
[C---:B------:R-:W-:Y:S01]  /*3dd0*/  FMUL.FTZ R0, R39.reuse, R125 ;  /* 0x0000007d27007220 */ /* 0x040fe20000410000 */
[C---:B------:R-:W-:Y:S01]  /*3de0*/  FMUL.FTZ R177, R39.reuse, R157 ;  /* 0x0000009d27b17220 */ /* 0x040fe20000410000 */
[C---:B------:R-:W-:Y:S01]  /*3df0*/  FMUL.FTZ R181, R39.reuse, R127 ;  /* 0x0000007f27b57220 */ /* 0x040fe20000410000 */
[----:B------:R-:W-:Y:S01]  /*3e00*/  LEA R164, R164, R73, 0x2 ;  /* 0x00000049a4a47211 */ /* 0x000fe200078e10ff */
        /* <DEDUP_REMOVED lines=9> */
[----:B0-----:R-:W-:-:S02]  /*3ea0*/  PRMT R40, R12, 0x7632, R40 ;  /* 0x000076320c287816 */ /* 0x001fc40000000028 */
[----:B------:R-:W-:Y:S02]  /*3eb0*/  ISETP.NE.AND P0, PT, R30, 0x3f, PT ;  /* 0x0000003f1e00780c */ /* 0x000fe40003f05270 */
[C---:B-1----:R-:W-:Y:S01]  /*3ec0*/  PRMT R41, R16.reuse, 0x7632, R41 ;  /* 0x0000763210297816 */ /* 0x042fe20000000029 */
[----:B------:R-:W0:Y:S01]  /*3ed0*/  MUFU.EX2 R0, R0 ;  /* 0x0000000000007308 */ /* 0x000e220000000800 */
[----:B------:R-:W-:Y:S01]  /*3ee0*/  SHF.L.U32 R16, R16, 0x10, RZ ;  /* 0x0000001010107819 */ /* 0x000fe200000006ff */
[----:B------:R-:W-:Y:S01]  /*3ef0*/  FMUL.FTZ R165, R115, R126 ;  /* 0x0000007e73a57220 */ /* 0x000fe20000410000 */
[C---:B------:R-:W-:Y:S01]  /*3f00*/  PRMT R161, R17.reuse, 0x7632, R161 ;  /* 0x0000763211a17816 */ /* 0x040fe200000000a1 */
[----:B------:R-:W1:Y:S01]  /*3f10*/  MUFU.EX2 R177, R177 ;  /* 0x000000b100b17308 */ /* 0x000e620000000800 */
[----:B------:R-:W-:Y:S01]  /*3f20*/  SHF.L.U32 R17, R17, 0x10, RZ ;  /* 0x0000001011117819 */ /* 0x000fe200000006ff */
[----:B------:R-:W-:Y:S02]  /*3f30*/  FMUL.FTZ R168, R114, R160 ;  /* 0x000000a072a87220 */ /* 0x000fe40000410000 */
[----:B------:R-:W0:Y:S01]  /*3f40*/  MUFU.EX2 R181, R181 ;  /* 0x000000b500b57308 */ /* 0x000e220000000800 */
[----:B------:R-:W-:-:S03]  /*3f50*/  PRMT R162, R18, 0x7632, R162 ;  /* 0x0000763212a27816 */ /* 0x000fc600000000a2 */
        /* <DEDUP_REMOVED lines=25> */
[----:B------:R-:W-:Y:S01]  /*40f0*/  BSSY.RECONVERGENT B0, `(.L_x_6389) ;  /* 0x0000065000007945 */ /* 0x000fe20003800200 */
[----:B------:R-:W-:Y:S01]  /*4100*/  FMUL.FTZ R173, R161, R174 ;  /* 0x000000aea1ad7220 */ /* 0x000fe20000410000 */
[----:B------:R-:W-:Y:S01]  /*4110*/  FMUL.FTZ R174, R162, R175 ;  /* 0x000000afa2ae7220 */ /* 0x000fe20000410000 */
[----:B------:R-:W-:Y:S01]  /*4120*/  FMUL.FTZ R172, R41, R172 ;  /* 0x000000ac29ac7220 */ /* 0x000fe20000410000 */
[----:B------:R-:W-:Y:S01]  /*4130*/  FMUL.FTZ R175, R163, R198 ;  /* 0x000000c6a3af7220 */ /* 0x000fe20000410000 */
[----:B----4-:R4:W-:Y:S04]  /*4140*/  STS.128 [R43+0x840], R20 ;  /* 0x000840142b007388 */ /* 0x0109e80000000c00 */
[----:B-----5:R5:W-:Y:S01]  /*4150*/  STS.128 [R43+0xa40], R24 ;  /* 0x000a40182b007388 */ /* 0x020be20000000c00 */
[----:B------:R-:W-:-:S03]  /*4160*/  NOP ;  /* 0x0000000000007918 */ /* 0x000fc60000000000 */
[----:B---3--:R-:W3:Y:S04]  /*4170*/  LDS.128 R4, [R42+0x840] ;  /* 0x000840002a047984 */ /* 0x008ee80000000c00 */
[----:B------:R-:W1:Y:S01]  /*4180*/  LDS.128 R8, [R42+0x850] ;  /* 0x000850002a087984 */ /* 0x000e620000000c00 */
[----:B----4-:R-:W-:Y:S01]  /*4190*/  SHF.L.U32 R20, R12, 0x10, RZ ;  /* 0x000000100c147819 */ /* 0x010fe200000006ff */
[----:B------:R-:W-:Y:S01]  /*41a0*/  FMUL.FTZ R22, R39, R129 ;  /* 0x0000008127167220 */ /* 0x000fe20000410000 */
[----:B------:R-:W-:Y:S01]  /*41b0*/  SHF.L.U32 R21, R13, 0x10, RZ ;  /* 0x000000100d157819 */ /* 0x000fe200000006ff */
[----:B------:R-:W-:Y:S01]  /*41c0*/  FMUL.FTZ R12, R39, R128 ;  /* 0x00000080270c7220 */ /* 0x000fe20000410000 */
[----:B-----5:R-:W-:Y:S01]  /*41d0*/  PRMT R24, R13, 0x7632, R24 ;  /* 0x000076320d187816 */ /* 0x020fe20000000018 */
[----:B------:R-:W-:Y:S01]  /*41e0*/  FMUL.FTZ R13, R39, R159 ;  /* 0x0000009f270d7220 */ /* 0x000fe20000410000 */
[----:B--2---:R2:W-:Y:S01]  /*41f0*/  STS [R164+0x35c0], R195 ;  /* 0x0035c0c3a4007388 */ /* 0x0045e20000000800 */
[----:B------:R-:W-:Y:S01]  /*4200*/  SHF.L.U32 R23, R40, 0x10, RZ ;  /* 0x0000001028177819 */ /* 0x000fe200000006ff */
[----:B------:R-:W4:Y:S01]  /*4210*/  MUFU.EX2 R22, R22 ;  /* 0x0000001600167308 */ /* 0x000f220000000800 */
[----:B------:R-:W-:-:S02]  /*4220*/  PRMT R25, R14, 0x7632, R25 ;  /* 0x000076320e197816 */ /* 0x000fc40000000019 */
[----:B------:R-:W-:Y:S01]  /*4230*/  SHF.L.U32 R14, R14, 0x10, RZ ;  /* 0x000000100e0e7819 */ /* 0x000fe200000006ff */
[----:B------:R-:W0:Y:S01]  /*4240*/  MUFU.EX2 R13, R13 ;  /* 0x0000000d000d7308 */ /* 0x000e220000000800 */
[----:B------:R-:W-:Y:S01]  /*4250*/  SHF.L.U32 R24, R24, 0x10, RZ ;  /* 0x0000001018187819 */ /* 0x000fe200000006ff */
[----:B--2---:R-:W-:Y:S02]  /*4260*/  FMUL.FTZ R164, R118, R129 ;  /* 0x0000008176a47220 */ /* 0x004fe40000410000 */
[----:B------:R-:W2:Y:S01]  /*4270*/  MUFU.EX2 R12, R12 ;  /* 0x0000000c000c7308 */ /* 0x000ea20000000800 */
[----:B------:R-:W-:Y:S01]  /*4280*/  PRMT R26, R15, 0x7632, R26 ;  /* 0x000076320f1a7816 */ /* 0x000fe2000000001a */
[----:B------:R-:W-:Y:S01]  /*4290*/  FMUL.FTZ R27, R21, R164 ;  /* 0x000000a4151b7220 */ /* 0x000fe20000410000 */
[----:B------:R-:W-:Y:S01]  /*42a0*/  FMUL.FTZ R164, R16, R165 ;  /* 0x000000a510a47220 */ /* 0x000fe20000410000 */
[----:B------:R-:W-:Y:S01]  /*42b0*/  SHF.L.U32 R15, R15, 0x10, RZ ;  /* 0x000000100f0f7819 */ /* 0x000fe200000006ff */
[----:B------:R-:W-:Y:S01]  /*42c0*/  FMUL.FTZ R165, R17, R168 ;  /* 0x000000a811a57220 */ /* 0x000fe20000410000 */
[----:B------:R-:W-:-:S02]  /*42d0*/  SHF.L.U32 R25, R25, 0x10, RZ ;  /* 0x0000001019197819 */ /* 0x000fc400000006ff */
[----:B------:R-:W-:Y:S02]  /*42e0*/  SHF.L.U32 R26, R26, 0x10, RZ ;  /* 0x000000101a1a7819 */ /* 0x000fe400000006ff */
[C---:B---3--:R-:W-:Y:S02]  /*42f0*/  PRMT R180, R5.reuse, 0x7632, R180 ;  /* 0x0000763205b47816 */ /* 0x048fe400000000b4 */
[----:B------:R-:W-:Y:S02]  /*4300*/  SHF.L.U32 R182, R5, 0x10, RZ ;  /* 0x0000001005b67819 */ /* 0x000fe400000006ff */
[C---:B-1----:R-:W-:Y:S02]  /*4310*/  PRMT R190, R10.reuse, 0x7632, R190 ;  /* 0x000076320abe7816 */ /* 0x042fe400000000be */
[----:B------:R-:W-:Y:S01]  /*4320*/  SHF.L.U32 R191, R10, 0x10, RZ ;  /* 0x000000100abf7819 */ /* 0x000fe200000006ff */
[----:B------:R-:W-:Y:S01]  /*4330*/  FMUL.FTZ R10, R156, R125 ;  /* 0x0000007d9c0a7220 */ /* 0x000fe20000410000 */
[----:B------:R-:W-:-:S02]  /*4340*/  PRMT R5, R6, 0x7632, R5 ;  /* 0x0000763206057816 */ /* 0x000fc40000000005 */
[----:B------:R-:W-:Y:S02]  /*4350*/  SHF.L.U32 R185, R6, 0x10, RZ ;  /* 0x0000001006b97819 */ /* 0x000fe400000006ff */
[C---:B------:R-:W-:Y:S02]  /*4360*/  PRMT R187, R8.reuse, 0x7632, R187 ;  /* 0x0000763208bb7816 */ /* 0x040fe400000000bb */
[----:B------:R-:W-:Y:S02]  /*4370*/  SHF.L.U32 R189, R8, 0x10, RZ ;  /* 0x0000001008bd7819 */ /* 0x000fe400000006ff */
[C---:B------:R-:W-:Y:S02]  /*4380*/  PRMT R6, R7.reuse, 0x7632, R6 ;  /* 0x0000763207067816 */ /* 0x040fe40000000006 */
[----:B------:R-:W-:Y:S01]  /*4390*/  SHF.L.U32 R186, R7, 0x10, RZ ;  /* 0x0000001007ba7819 */ /* 0x000fe200000006ff */
[----:B------:R-:W-:Y:S01]  /*43a0*/  FMUL.FTZ R7, R119, R130 ;  /* 0x0000008277077220 */ /* 0x000fe20000410000 */
[----:B------:R-:W-:-:S02]  /*43b0*/  PRMT R8, R9, 0x7632, R8 ;  /* 0x0000763209087816 */ /* 0x000fc40000000008 */
[----:B------:R-:W-:Y:S01]  /*43c0*/  SHF.L.U32 R188, R9, 0x10, RZ ;  /* 0x0000001009bc7819 */ /* 0x000fe200000006ff */
[----:B------:R-:W-:Y:S01]  /*43d0*/  FMUL.FTZ R9, R155, R159 ;  /* 0x0000009f9b097220 */ /* 0x000fe20000410000 */
[C---:B------:R-:W-:Y:S02]  /*43e0*/  PRMT R192, R11.reuse, 0x7632, R192 ;  /* 0x000076320bc07816 */ /* 0x040fe400000000c0 */
[----:B------:R-:W-:Y:S01]  /*43f0*/  SHF.L.U32 R194, R11, 0x10, RZ ;  /* 0x000000100bc27819 */ /* 0x000fe200000006ff */
        /* <DEDUP_REMOVED lines=41> */
[----:B------:R-:W0:Y:S01]  /*4690*/  S2UR UR20, SR_CgaCtaId ;  /* 0x00000000001479c3 */ /* 0x000e220000008800 */
[----:B------:R-:W-:Y:S01]  /*46a0*/  UMOV UR19, 0x400 ;  /* 0x0000040000137882 */ /* 0x000fe20000000000 */
[----:B------:R-:W-:-:S06]  /*46b0*/  ULOP3.LUT UR21, UR41, 0x100, URZ, 0xc0, !UPT ;  /* 0x0000010029157892 */ /* 0x000fcc000f8ec0ff */
[----:B------:R-:W-:Y:S01]  /*46c0*/  IADD3 R4, PT, PT, R135, UR21, RZ ;  /* 0x0000001587047c10 */ /* 0x000fe2000fffe0ff */
[----:B0-----:R-:W-:-:S06]  /*46d0*/  ULEA UR19, UR20, UR19, 0x18 ;  /* 0x0000001314137291 */ /* 0x001fcc000f8ec0ff */
[----:B------:R-:W-:-:S04]  /*46e0*/  MOV R73, UR19 ;  /* 0x0000001300497c02 */ /* 0x000fc80008000f00 */
[----:B------:R-:W-:-:S05]  /*46f0*/  LEA R4, R4, R73, 0x2 ;  /* 0x0000004904047211 */ /* 0x000fca00078e10ff */
[----:B------:R1:W2:Y:S01]  /*4700*/  LDS R219, [R4+0x35c0] ;  /* 0x0035c00004db7984 */ /* 0x0002a20000000800 */
[----:B------:R-:W-:Y:S05]  /*4710*/  BRA `(.L_x_6391) ;  /* 0x0000000000087947 */ /* 0x000fea0003800000 */
.L_x_6390:
[----:B------:R-:W-:-:S06]  /*4720*/  LEA R219, R30, R73, 0x2 ;  /* 0x000000491edb7211 */ /* 0x000fcc00078e10ff */
[----:B------:R-:W0:Y:S02]  /*4730*/  LDS R219, [R219+0x3dc4] ;  /* 0x003dc400dbdb7984 */ /* 0x000e240000000800 */
.L_x_6391:
[----:B------:R-:W-:Y:S05]  /*4740*/  BSYNC.RECONVERGENT B0 ;  /* 0x0000000000007941 */ /* 0x000fea0003800200 */
.L_x_6389:
[----:B------:R-:W3:Y:S01]  /*4750*/  @P2 LDC R5, c[0x0][0x38c] ;  /* 0x0000e300ff052b82 */ /* 0x000ee20000000800 */
[----:B-1----:R-:W-:Y:S01]  /*4760*/  MOV R4, UR9 ;  /* 0x0000000900047c02 */ /* 0x002fe20008000f00 */
[----:B------:R-:W-:Y:S01]  /*4770*/  HFMA2 R8, -RZ, RZ, 1.875, 0 ;  /* 0x3f800000ff087431 */ /* 0x000fe200000001ff */
[----:B------:R-:W-:Y:S02]  /*4780*/  MOV R7, 0x8 ;  /* 0x0000000800077802 */ /* 0x000fe40000000f00 */
[----:B------:R-:W-:Y:S01]  /*4790*/  @P2 IADD3 R4, PT, PT, R4, -0x2, RZ ;  /* 0xfffffffe04042810 */ /* 0x000fe20007ffe0ff */
[----:B------:R-:W-:Y:S01]  /*47a0*/  FFMA.FTZ R6, R176, R0, R169 ;  /* 0x00000000b0067223 */ /* 0x000fe200000100a9 */
[----:B------:R-:W-:-:S03]  /*47b0*/  MOV R9, RZ ;  /* 0x000000ff00097202 */ /* 0x000fc60000000f00 */
[----:B------:R-:W-:Y:S01]  /*47c0*/  FFMA.FTZ R6, R22, R6, R27 ;  /* 0x0000000616067223 */ /* 0x000fe2000001001b */
[----:B---3--:R-:W-:-:S04]  /*47d0*/  @P2 IMAD R4, R4, R5, R135 ;  /* 0x0000000504042224 */ /* 0x008fc800078e0287 */
        /* <DEDUP_REMOVED lines=12> */
[----:B-1----:R-:W-:Y:S01]  /*48a0*/  FMUL.FTZ R5, R181, R186 ;  /* 0x000000bab5057220 */ /* 0x002fe20000410000 */
        /* <DEDUP_REMOVED lines=21> */
[----:B-1----:R-:W1:Y:S01]  /*4a00*/  LDS.128 R4, [R46+0x31b0] ;  /* 0x0031b0002e047984 */ /* 0x002e620000000c00 */
[C---:B------:R-:W-:Y:S01]  /*4a10*/  ISETP.GE.AND P3, PT, R120.reuse, 0x10, PT ;  /* 0x000000107800780c */ /* 0x040fe20003f66270 */
[----:B------:R-:W-:Y:S01]  /*4a20*/  UMOV UR19, 0xffffffff ;  /* 0xffffffff00137882 */ /* 0x000fe20000000000 */
[C---:B------:R-:W-:Y:S02]  /*4a30*/  ISETP.GE.AND P5, PT, R120.reuse, 0x8, PT ;  /* 0x000000087800780c */ /* 0x040fe40003fa6270 */
[----:B------:R-:W-:Y:S01]  /*4a40*/  ISETP.GE.AND P4, PT, R120, 0x2, PT ;  /* 0x000000027800780c */ /* 0x000fe20003f86270 */
[-C--:B-1----:R-:W-:Y:S01]  /*4a50*/  FFMA.FTZ R186, R5, R6.reuse, R7 ;  /* 0x0000000605ba7223 */ /* 0x082fe20000010007 */
[----:B------:R-:W-:Y:S01]  /*4a60*/  FMUL.FTZ R7, R4, R6 ;  /* 0x0000000604077220 */ /* 0x000fe20000410000 */
[----:B------:R-:W-:Y:S02]  /*4a70*/  P2R R4, PR, RZ, 0x8 ;  /* 0x00000008ff047803 */ /* 0x000fe40000000000 */
[----:B------:R-:W-:-:S02]  /*4a80*/  P2R R4, PR, RZ, 0x20 ;  /* 0x00000020ff047803 */ /* 0x000fc40000000000 */
[C---:B------:R-:W-:Y:S02]  /*4a90*/  ISETP.GE.AND P3, PT, R120.reuse, 0x4, PT ;  /* 0x000000047800780c */ /* 0x040fe40003f66270 */
[----:B------:R-:W-:Y:S01]  /*4aa0*/  ISETP.GE.AND P5, PT, R120, 0x1, PT ;  /* 0x000000017800780c */ /* 0x000fe20003fa6270 */
[----:B------:R-:W-:-:S12]  /*4ab0*/  BRA.DIV UR19, `(.L_x_6393) ;  /* 0x0000003a133c7947 */ /* 0x000fd8000b800000 */
        /* <DEDUP_REMOVED lines=23> */
.L_x_6450:
[----:B------:R-:W-:Y:S01]  /*4c30*/  ISETP.GE.AND P3, PT, R120, 0x10, PT ;  /* 0x000000107800780c */ /* 0x000fe20003f66270 */
[----:B----4-:R-:W-:Y:S01]  /*4c40*/  FFMA.FTZ R5, R7, R5, R4 ;  /* 0x0000000507057223 */ /* 0x010fe20000010004 */
[----:B------:R-:W-:-:S04]  /*4c50*/  UMOV UR19, 0xffffffff ;  /* 0xffffffff00137882 */ /* 0x000fc80000000000 */
[----:B------:R-:W-:-:S07]  /*4c60*/  FSEL R185, R4, R5, !P3 ;  /* 0x0000000504b97208 */ /* 0x000fce0005800000 */
[----:B-1-3--:R-:W-:Y:S01]  /*4c70*/  @P3 FMUL.FTZ R7, R7, R188 ;  /* 0x000000bc07073220 */ /* 0x00afe20000410000 */
[----:B------:R-:W-:Y:S06]  /*4c80*/  BRA.DIV UR19, `(.L_x_6394) ;  /* 0x0000003a13d07947 */ /* 0x000fec000b800000 */
.L_x_6453:
[----:B------:R-:W-:-:S03]  /*4c90*/  UMOV UR19, 0xffffffff ;  /* 0xffffffff00137882 */ /* 0x000fc60000000000 */
[----:B------:R-:W-:Y:S05]  /*4ca0*/  BRA.DIV UR19, `(.L_x_6395) ;  /* 0x0000003a13f07947 */ /* 0x000fea000b800000 */
.L_x_6456:
[----:B------:R-:W-:-:S03]  /*4cb0*/  UMOV UR19, 0xffffffff ;  /* 0xffffffff00137882 */ /* 0x000fc60000000000 */
[----:B------:R-:W-:Y:S05]  /*4cc0*/  BRA.DIV UR19, `(.L_x_6396) ;  /* 0x0000003e13107947 */ /* 0x000fea000b800000 */
[----:B------:R1:W3:Y:S04]  /*4cd0*/  SHFL.UP PT, R186, R7, 0x1, RZ ;  /* 0x0420000007ba7989 */ /* 0x0002e800000e00ff */
[----:B------:R-:W4:Y:S04]  /*4ce0*/  SHFL.UP PT, R185, R185, 0x1, RZ ;  /* 0x04200000b9b97989 */ /* 0x000f2800000e00ff */
[----:B-----5:R1:W0:Y:S04]  /*4cf0*/  SHFL.IDX PT, R4, R8, RZ, 0x1f ;  /* 0x00001fff08047589 */ /* 0x02022800000e0000 */
[----:B------:R1:W0:Y:S02]  /*4d00*/  SHFL.IDX PT, R5, R9, RZ, 0x1f ;  /* 0x00001fff09057589 */ /* 0x00022400000e0000 */
.L_x_6462:
[----:B-1----:R-:W1:Y:S01]  /*4d10*/  LDS.64 R6, [R46+0x31b0] ;  /* 0x0031b0002e067984 */ /* 0x002e620000000a00 */
[C---:B0--34-:R-:W-:Y:S01]  /*4d20*/  @P1 FFMA.FTZ R5, R186.reuse, R5, R185 ;  /* 0x00000005ba051223 */ /* 0x059fe200000100b9 */
[----:B------:R-:W-:-:S03]  /*4d30*/  @P1 FMUL.FTZ R4, R186, R4 ;  /* 0x00000004ba041220 */ /* 0x000fc60000410000 */
[-C--:B-1----:R-:W-:Y:S01]  /*4d40*/  FFMA.FTZ R7, R5, R6.reuse, R7 ;  /* 0x0000000605077223 */ /* 0x082fe20000010007 */
[----:B------:R-:W-:-:S05]  /*4d50*/  FMUL.FTZ R6, R4, R6 ;  /* 0x0000000604067220 */ /* 0x000fca0000410000 */
[----:B------:R3:W-:Y:S02]  /*4d60*/  STS.128 [R46+0x31b0], R4 ;  /* 0x0031b0042e007388 */ /* 0x0007e40000000c00 */
.L_x_6392:
        /* <DEDUP_REMOVED lines=8> */
[----:B------:R-:W-:-:S02]  /*4df0*/  LEA R196, R135, R73, 0x3 ;  /* 0x0000004987c47211 */ /* 0x000fc400078e18ff */
[C---:B------:R-:W-:Y:S01]  /*4e00*/  FMUL.FTZ R8, R213.reuse, R8 ;  /* 0x00000008d5087220 */ /* 0x040fe20000410000 */
[----:B------:R-:W-:Y:S01]  /*4e10*/  FFMA.FTZ R6, R213, R6, R216 ;  /* 0x00000006d5067223 */ /* 0x000fe200000100d8 */
[----:B------:R-:W-:Y:S02]  /*4e20*/  PLOP3.LUT P1, PT, PT, PT, UP0, 0x80, 0x8 ;  /* 0x000000000008781c */ /* 0x000fe40003f2f008 */
[C---:B------:R-:W-:Y:S01]  /*4e30*/  FMUL.FTZ R5, R211.reuse, R8 ;  /* 0x00000008d3057220 */ /* 0x040fe20000410000 */
[----:B------:R-:W-:Y:S01]  /*4e40*/  FFMA.FTZ R6, R211, R6, R218 ;  /* 0x00000006d3067223 */ /* 0x000fe200000100da */
[----:B------:R-:W-:Y:S01]  /*4e50*/  ISETP.NE.OR P1, PT, R48, RZ, P1 ;  /* 0x000000ff3000720c */ /* 0x000fe20000f25670 */
[----:B------:R-:W-:Y:S02]  /*4e60*/  HFMA2 R8, -RZ, RZ, 1.875, 0 ;  /* 0x3f800000ff087431 */ /* 0x000fe400000001ff */
[C---:B------:R-:W-:Y:S01]  /*4e70*/  FMUL.FTZ R5, R210.reuse, R5 ;  /* 0x00000005d2057220 */ /* 0x040fe20000410000 */
[----:B------:R-:W-:-:S04]  /*4e80*/  FFMA.FTZ R7, R210, R6, R215 ;  /* 0x00000006d2077223 */ /* 0x000fc800000100d7 */
[----:B------:R-:W-:Y:S01]  /*4e90*/  FFMA.FTZ R7, R208, R7, R206 ;  /* 0x00000007d0077223 */ /* 0x000fe200000100ce */
[----:B------:R-:W0:Y:S03]  /*4ea0*/  LDS R4, [R49+0x31b4] ;  /* 0x0031b40031047984 */ /* 0x000e260000000800 */
[----:B------:R-:W-:Y:S01]  /*4eb0*/  FFMA.FTZ R7, R209, R7, R204 ;  /* 0x00000007d1077223 */ /* 0x000fe200000100cc */
[----:B------:R1:W2:Y:S03]  /*4ec0*/  @!P1 LDS.64 R8, [R196+0x3ec0] ;  /* 0x003ec000c4089984 */ /* 0x0002a60000000a00 */
        /* <DEDUP_REMOVED lines=87> */
.L_x_6479:
        /* <DEDUP_REMOVED lines=10> */
.L_x_6397:
[----:B------:R-:W-:Y:S05]  /*54e0*/  WARPSYNC.ALL ;  /* 0x0000000000007948 */ /* 0x000fea0003800000 */
[----:B------:R-:W-:Y:S01]  /*54f0*/  BAR.SYNC.DEFER_BLOCKING 0x0 ;  /* 0x0000000000007b1d */ /* 0x000fe20000010000 */
[----:B------:R-:W-:Y:S01]  /*5500*/  ULEA UR19, UR9, 0xfffffc00, 0xa ;  /* 0xfffffc0009137891 */ /* 0x000fe2000f8e50ff */
        /* <DEDUP_REMOVED lines=26> */
[----:B------:R1:W-:Y:S01]  /*56b0*/  @!P3 STS.64 [R196+0x3ec0], R8 ;  /* 0x003ec008c400b388 */ /* 0x0003e20000000a00 */
[----:B------:R-:W-:Y:S01]  /*56c0*/  BSSY.RECONVERGENT B0, `(.L_x_6399) ;  /* 0x0000092000007945 */ /* 0x000fe20003800200 */
        /* <DEDUP_REMOVED lines=9> */
[----:B------:R-:W-:-:S03]  /*5760*/  P2R R202, PR, RZ, 0x8 ;  /* 0x00000008ffca7803 */ /* 0x000fc60000000000 */
[----:B------:R-:W-:-:S04]  /*5770*/  FFMA.FTZ R180, R184, R207, R180 ;  /* 0x000000cfb8b47223 */ /* 0x000fc800000100b4 */
[----:B------:R-:W-:Y:S01]  /*5780*/  FFMA.FTZ R184, R181, R180, R178 ;  /* 0x000000b4b5b87223 */ /* 0x000fe200000100b2 */
[----:B------:R-:W-:-:S03]  /*5790*/  FMUL.FTZ R221, R180, R127 ;  /* 0x0000007fb4dd7220 */ /* 0x000fc60000410000 */
[----:B------:R-:W-:-:S04]  /*57a0*/  FFMA.FTZ R177, R177, R184, R182 ;  /* 0x000000b8b1b17223 */ /* 0x000fc800000100b6 */
[----:B------:R-:W-:Y:S01]  /*57b0*/  FFMA.FTZ R183, R12, R177, R183 ;  /* 0x000000b10cb77223 */ /* 0x000fe200000100b7 */
[----:B------:R-:W-:Y:S01]  /*57c0*/  IADD3 R12, P0, PT, R28, UR19, RZ ;  /* 0x000000131c0c7c10 */ /* 0x000fe2000ff1e0ff */
[----:B-1----:R-:W-:Y:S02]  /*57d0*/  FMUL.FTZ R8, R177, R128 ;  /* 0x00000080b1087220 */ /* 0x002fe40000410000 */
[----:B------:R-:W-:Y:S01]  /*57e0*/  FFMA.FTZ R178, R13, R183, R10 ;  /* 0x000000b70db27223 */ /* 0x000fe2000001000a */
[----:B------:R-:W-:Y:S01]  /*57f0*/  IADD3.X R13, PT, PT, RZ, R45, RZ, P0, !PT ;  /* 0x0000002dff0d7210 */ /* 0x000fe200007fe4ff */
[----:B------:R-:W-:Y:S02]  /*5800*/  FMUL.FTZ R219, R117, R8 ;  /* 0x0000000875db7220 */ /* 0x000fe40000410000 */
[----:B------:R-:W-:Y:S01]  /*5810*/  FFMA.FTZ R22, R22, R178, R11 ;  /* 0x000000b216167223 */ /* 0x000fe2000001000b */
[----:B------:R-:W-:-:S04]  /*5820*/  IMAD.WIDE.U32 R10, R135, UR34, R36 ;  /* 0x00000022870a7c25 */ /* 0x000fc8000f8e0024 */
[----:B------:R-:W-:Y:S01]  /*5830*/  FFMA.FTZ R179, R0, R22, R179 ;  /* 0x0000001600b37223 */ /* 0x000fe200000100b3 */
[C---:B------:R-:W-:Y:S01]  /*5840*/  IMAD R5, R135.reuse, UR35, R11 ;  /* 0x0000002387057c24 */ /* 0x040fe2000f8e020b */
[----:B------:R-:W-:Y:S01]  /*5850*/  LEA R4, P1, R10, UR38, 0x2 ;  /* 0x000000260a047c11 */ /* 0x000fe2000f8210ff */
[----:B------:R-:W-:-:S04]  /*5860*/  IMAD.WIDE.U32 R12, R135, UR32, R12 ;  /* 0x00000020870c7c25 */ /* 0x000fc8000f8e000c */
[----:B------:R-:W-:Y:S01]  /*5870*/  FMUL.FTZ R11, R179, R130 ;  /* 0x00000082b30b7220 */ /* 0x000fe20000410000 */
[----:B------:R-:W-:Y:S01]  /*5880*/  FADD.FTZ R0, -R176, R195 ;  /* 0x000000c3b0007221 */ /* 0x000fe20000010100 */
[----:B------:R-:W-:Y:S01]  /*5890*/  LEA.HI.X R5, R10, UR39, R5, 0x2, P1 ;  /* 0x000000270a057c11 */ /* 0x000fe200088f1405 */
[----:B------:R-:W-:Y:S02]  /*58a0*/  IMAD R7, R135, UR33, R13 ;  /* 0x0000002187077c24 */ /* 0x000fe4000f8e020d */
[----:B------:R-:W-:Y:S01]  /*58b0*/  FMUL.FTZ R13, R22, R125 ;  /* 0x0000007d160d7220 */ /* 0x000fe20000410000 */
[-C--:B------:R-:W-:Y:S01]  /*58c0*/  FFMA.FTZ R10, R0, R11.reuse, RZ ;  /* 0x0000000b000a7223 */ /* 0x080fe200000100ff */
[----:B------:R-:W-:Y:S01]  /*58d0*/  LEA R6, P0, R12, UR36, 0x2 ;  /* 0x000000240c067c11 */ /* 0x000fe2000f8010ff */
[----:B------:R-:W-:Y:S01]  /*58e0*/  FMUL.FTZ R182, R119, R11 ;  /* 0x0000000b77b67220 */ /* 0x000fe20000410000 */
[----:B------:R-:W-:Y:S01]  /*58f0*/  FMUL.FTZ R11, R178, R129 ;  /* 0x00000081b20b7220 */ /* 0x000fe20000410000 */
[----:B------:R-:W-:Y:S01]  /*5900*/  FFMA.FTZ R10, R169, R13, R10 ;  /* 0x0000000da90a7223 */ /* 0x000fe2000001000a */
[----:B------:R-:W-:Y:S01]  /*5910*/  LEA.HI.X R7, R12, UR37, R7, 0x2, P0 ;  /* 0x000000250c077c11 */ /* 0x000fe200080f1407 */
[----:B------:R-:W-:Y:S01]  /*5920*/  FMUL.FTZ R12, R183, R159 ;  /* 0x0000009fb70c7220 */ /* 0x000fe20000410000 */
[-C--:B------:R-:W-:Y:S01]  /*5930*/  FMUL.FTZ R9, R118, R11.reuse ;  /* 0x0000000b76097220 */ /* 0x080fe20000410000 */
[----:B------:R-:W-:Y:S01]  /*5940*/  FFMA.FTZ R11, R27, R11, R10 ;  /* 0x0000000b1b0b7223 */ /* 0x000fe2000001000a */
[----:B------:R-:W-:Y:S01]  /*5950*/  FMUL.FTZ R10, R184, R157 ;  /* 0x0000009db80a7220 */ /* 0x000fe20000410000 */
[-C--:B------:R-:W-:Y:S01]  /*5960*/  FMUL.FTZ R181, R155, R12.reuse ;  /* 0x0000000c9bb57220 */ /* 0x080fe20000410000 */
[----:B------:R-:W-:Y:S01]  /*5970*/  FMUL.FTZ R13, R156, R13 ;  /* 0x0000000d9c0d7220 */ /* 0x000fe20000410000 */
[----:B------:R-:W-:Y:S01]  /*5980*/  FFMA.FTZ R12, R168, R12, R11 ;  /* 0x0000000ca80c7223 */ /* 0x000fe2000001000b */
[----:B------:R-:W-:Y:S01]  /*5990*/  STS [R71], R182 ;  /* 0x000000b647007388 */ /* 0x000fe20000000800 */
[----:B------:R-:W-:-:S02]  /*59a0*/  FMUL.FTZ R176, R206, R149 ;  /* 0x00000095ceb07220 */ /* 0x000fc40000410000 */
[----:B------:R-:W-:Y:S01]  /*59b0*/  FFMA.FTZ R11, R39, R8, R12 ;  /* 0x00000008270b7223 */ /* 0x000fe2000001000c */
[----:B------:R0:W-:Y:S01]  /*59c0*/  STS [R70+0x4], R13 ;  /* 0x0000040d46007388 */ /* 0x0001e20000000800 */
[----:B------:R-:W-:Y:S02]  /*59d0*/  FMUL.FTZ R12, R209, R126 ;  /* 0x0000007ed10c7220 */ /* 0x000fe40000410000 */
[-C--:B------:R-:W-:Y:S01]  /*59e0*/  FFMA.FTZ R11, R170, R10.reuse, R11 ;  /* 0x0000000aaa0b7223 */ /* 0x080fe2000001000b */
[----:B------:R1:W-:Y:S03]  /*59f0*/  STS [R70+0x8], R9 ;  /* 0x0000080946007388 */ /* 0x0003e60000000800 */
[----:B------:R-:W-:Y:S01]  /*5a00*/  FFMA.FTZ R8, R40, R221, R11 ;  /* 0x000000dd28087223 */ /* 0x000fe2000001000b */
[----:B------:R2:W-:Y:S01]  /*5a10*/  STS [R70+0xc], R181 ;  /* 0x00000cb546007388 */ /* 0x0005e20000000800 */
[----:B0-----:R-:W-:Y:S01]  /*5a20*/  FMUL.FTZ R13, R153, R10 ;  /* 0x0000000a990d7220 */ /* 0x001fe20000410000 */
[----:B------:R-:W-:-:S02]  /*5a30*/  FMUL.FTZ R10, R207, R152 ;  /* 0x00000098cf0a7220 */ /* 0x000fc40000410000 */
[----:B------:R0:W-:Y:S01]  /*5a40*/  STS [R70+0x10], R219 ;  /* 0x000010db46007388 */ /* 0x0001e20000000800 */
[----:B-1----:R-:W-:Y:S01]  /*5a50*/  FMUL.FTZ R9, R116, R221 ;  /* 0x000000dd74097220 */ /* 0x002fe20000410000 */
[----:B------:R-:W-:Y:S02]  /*5a60*/  FFMA.FTZ R11, R171, R10, R8 ;  /* 0x0000000aab0b7223 */ /* 0x000fe40000010008 */
[----:B------:R1:W-:Y:S01]  /*5a70*/  STS [R70+0x14], R13 ;  /* 0x0000140d46007388 */ /* 0x0003e20000000800 */
[----:B------:R-:W-:Y:S01]  /*5a80*/  FMUL.FTZ R8, R211, R146 ;  /* 0x00000092d3087220 */ /* 0x000fe20000410000 */
[----:B--2---:R-:W-:Y:S01]  /*5a90*/  FMUL.FTZ R181, R151, R10 ;  /* 0x0000000a97b57220 */ /* 0x004fe20000410000 */
[----:B------:R-:W-:Y:S01]  /*5aa0*/  FFMA.FTZ R11, R164, R12, R11 ;  /* 0x0000000ca40b7223 */ /* 0x000fe2000001000b */
[----:B------:R2:W-:Y:S01]  /*5ab0*/  STS [R70+0x18], R9 ;  /* 0x0000180946007388 */ /* 0x0005e20000000800 */
[----:B------:R-:W-:Y:S01]  /*5ac0*/  FMUL.FTZ R221, R213, R158 ;  /* 0x0000009ed5dd7220 */ /* 0x000fe20000410000 */
[----:B0-----:R-:W-:Y:S01]  /*5ad0*/  FMUL.FTZ R219, R115, R12 ;  /* 0x0000000c73db7220 */ /* 0x001fe20000410000 */
[----:B------:R-:W-:Y:S01]  /*5ae0*/  FMUL.FTZ R12, R200, R137 ;  /* 0x00000089c80c7220 */ /* 0x000fe20000410000 */
[----:B------:R0:W-:Y:S01]  /*5af0*/  STS [R70+0x1c], R181 ;  /* 0x00001cb546007388 */ /* 0x0001e20000000800 */
[-C--:B-1----:R-:W-:Y:S01]  /*5b00*/  FMUL.FTZ R13, R147, R176.reuse ;  /* 0x000000b0930d7220 */ /* 0x082fe20000410000 */
[----:B------:R-:W-:-:S02]  /*5b10*/  FFMA.FTZ R176, R172, R176, R11 ;  /* 0x000000b0acb07223 */ /* 0x000fc4000001000b */
[----:B------:R1:W-:Y:S01]  /*5b20*/  STS [R70+0x20], R219 ;  /* 0x000020db46007388 */ /* 0x0003e20000000800 */
[----:B--2---:R-:W-:-:S03]  /*5b30*/  FMUL.FTZ R9, R215, R160 ;  /* 0x000000a0d7097220 */ /* 0x004fc60000410000 */
[----:B------:R2:W-:Y:S01]  /*5b40*/  STS [R70+0x24], R13 ;  /* 0x0000240d46007388 */ /* 0x0005e20000000800 */
[-C--:B------:R-:W-:Y:S01]  /*5b50*/  FFMA.FTZ R176, R165, R9.reuse, R176 ;  /* 0x00000009a5b07223 */ /* 0x080fe200000100b0 */
[-C--:B0-----:R-:W-:Y:S01]  /*5b60*/  FMUL.FTZ R181, R145, R8.reuse ;  /* 0x0000000891b57220 */ /* 0x081fe20000410000 */
[----:B------:R-:W-:Y:S02]  /*5b70*/  FMUL.FTZ R9, R114, R9 ;  /* 0x0000000972097220 */ /* 0x000fe40000410000 */
[----:B------:R-:W-:Y:S01]  /*5b80*/  FFMA.FTZ R11, R173, R8, R176 ;  /* 0x00000008ad0b7223 */ /* 0x000fe200000100b0 */
[----:B------:R-:W-:Y:S01]  /*5b90*/  FMUL.FTZ R8, R217, R143 ;  /* 0x0000008fd9087220 */ /* 0x000fe20000410000 */
[-C--:B-1----:R-:W-:Y:S01]  /*5ba0*/  FMUL.FTZ R219, R112, R221.reuse ;  /* 0x000000dd70db7220 */ /* 0x082fe20000410000 */
[----:B------:R0:W-:Y:S01]  /*5bb0*/  STS [R70+0x2c], R181 ;  /* 0x00002cb546007388 */ /* 0x0001e20000000800 */
[----:B------:R-:W-:Y:S01]  /*5bc0*/  FFMA.FTZ R11, R166, R221, R11 ;  /* 0x000000dda60b7223 */ /* 0x000fe2000001000b */
[----:B--2---:R-:W-:-:S02]  /*5bd0*/  FMUL.FTZ R13, R205, R154 ;  /* 0x0000009acd0d7220 */ /* 0x004fc40000410000 */
[----:B------:R1:W-:Y:S01]  /*5be0*/  STS [R70+0x28], R9 ;  /* 0x0000280946007388 */ /* 0x0003e20000000800 */
[-C--:B------:R-:W-:Y:S01]  /*5bf0*/  FFMA.FTZ R10, R174, R8.reuse, R11 ;  /* 0x00000008ae0a7223 */ /* 0x080fe2000001000b */
[----:B------:R-:W-:Y:S01]  /*5c00*/  FMUL.FTZ R11, R141, R8 ;  /* 0x000000088d0b7220 */ /* 0x000fe20000410000 */
[-C--:B------:R-:W-:Y:S01]  /*5c10*/  FMUL.FTZ R221, R110, R13.reuse ;  /* 0x0000000d6edd7220 */ /* 0x080fe20000410000 */
[----:B------:R-:W-:Y:S01]  /*5c20*/  STS [R70+0x30], R219 ;  /* 0x000030db46007388 */ /* 0x000fe20000000800 */
[----:B------:R-:W-:Y:S01]  /*5c30*/  FFMA.FTZ R8, R167, R13, R10 ;  /* 0x0000000da7087223 */ /* 0x000fe2000001000a */
[----:B0-----:R-:W-:Y:S01]  /*5c40*/  FMUL.FTZ R181, R139, R12 ;  /* 0x0000000c8bb57220 */ /* 0x001fe20000410000 */
[----:B------:R-:W-:Y:S01]  /*5c50*/  FMUL.FTZ R10, R113, R195 ;  /* 0x000000c3710a7220 */ /* 0x000fe20000410000 */
[----:B------:R0:W-:Y:S01]  /*5c60*/  STS [R70+0x34], R11 ;  /* 0x0000340b46007388 */ /* 0x0001e20000000800 */
[----:B------:R-:W-:Y:S01]  /*5c70*/  FMUL.FTZ R13, R122, R190 ;  /* 0x000000be7a0d7220 */ /* 0x000fe20000410000 */
[----:B-1----:R-:W-:Y:S01]  /*5c80*/  FMUL.FTZ R9, R150, R194 ;  /* 0x000000c296097220 */ /* 0x002fe20000410000 */
[----:B------:R-:W-:Y:S01]  /*5c90*/  FFMA.FTZ R8, R175, R12, R8 ;  /* 0x0000000caf087223 */ /* 0x000fe20000010008 */
[----:B------:R-:W-:Y:S04]  /*5ca0*/  STS [R70+0x38], R221 ;  /* 0x000038dd46007388 */ /* 0x000fe80000000800 */
[----:B------:R1:W-:Y:S01]  /*5cb0*/  STS [R70+0x3c], R181 ;  /* 0x00003cb546007388 */ /* 0x0003e20000000800 */
[----:B0-----:R-:W-:Y:S01]  /*5cc0*/  FMUL.FTZ R11, R121, R192 ;  /* 0x000000c0790b7220 */ /* 0x001fe20000410000 */
[----:B------:R-:W-:Y:S01]  /*5cd0*/  BAR.SYNC.DEFER_BLOCKING 0x0 ;  /* 0x0000000000007b1d */ /* 0x000fe20000010000 */
[----:B-1----:R-:W-:-:S05]  /*5ce0*/  FMUL.FTZ R181, R123, R188 ;  /* 0x000000bc7bb57220 */ /* 0x002fca0000410000 */
        /* <DEDUP_REMOVED lines=19> */
[----:B-----5:R-:W-:-:S03]  /*5e20*/  LOP3.LUT R10, R30, UR19, RZ, 0xfc, !PT ;  /* 0x000000131e0a7c12 */ /* 0x020fc6000f8efcff */
[----:B------:R0:W-:Y:S01]  /*5e30*/  STS [R70+0x108c], R193 ;  /* 0x00108cc146007388 */ /* 0x0001e20000000800 */
[----:B------:R-:W-:Y:S01]  /*5e40*/  IADD3 R10, PT, PT, -R10, UR40, RZ ;  /* 0x000000280a0a7c10 */ /* 0x000fe2000fffe1ff */
[----:B-1----:R-:W-:Y:S02]  /*5e50*/  FMUL.FTZ R9, R131, R186 ;  /* 0x000000ba83097220 */ /* 0x002fe40000410000 */
[----:B------:R1:W-:Y:S01]  /*5e60*/  STS [R70+0x1090], R13 ;  /* 0x0010900d46007388 */ /* 0x0003e20000000800 */
[C---:B------:R-:W-:Y:S01]  /*5e70*/  ISETP.GE.AND P6, PT, R10.reuse, 0x1, PT ;  /* 0x000000010a00780c */ /* 0x040fe20003fc6270 */
[----:B--2---:R-:W-:Y:S02]  /*5e80*/  FMUL.FTZ R11, R133, R198 ;  /* 0x000000c6850b7220 */ /* 0x004fe40000410000 */
[----:B------:R1:W-:Y:S01]  /*5e90*/  STS [R70+0x1094], R191 ;  /* 0x001094bf46007388 */ /* 0x0003e20000000800 */
[C---:B------:R-:W-:Y:S02]  /*5ea0*/  ISETP.GE.AND P0, PT, R10.reuse, 0x41, PT ;  /* 0x000000410a00780c */ /* 0x040fe40003f06270 */
[C---:B------:R-:W-:Y:S01]  /*5eb0*/  ISETP.GE.AND P3, PT, R10.reuse, 0x81, PT ;  /* 0x000000810a00780c */ /* 0x040fe20003f66270 */
[----:B------:R1:W-:Y:S01]  /*5ec0*/  STS [R70+0x1098], R181 ;  /* 0x001098b546007388 */ /* 0x0003e20000000800 */
[----:B------:R-:W-:-:S02]  /*5ed0*/  ISETP.GE.AND P4, PT, R10, 0xc1, PT ;  /* 0x000000c10a00780c */ /* 0x000fc40003f86270 */
        /* <DEDUP_REMOVED lines=16> */
.L_x_6400:
[----:B------:R-:W-:Y:S05]  /*5fe0*/  BSYNC.RECONVERGENT B0 ;  /* 0x0000000000007941 */ /* 0x000fea0003800200 */
.L_x_6399:
[----:B-12---:R0:W1:Y:S01]  /*5ff0*/  LDS R9, [R69+0x1180] ;  /* 0x0011800045097984 */ /* 0x0060620000000800 */
[----:B------:R-:W-:Y:S04]  /*6000*/  BSSY.RECONVERGENT B0, `(.L_x_6401) ;  /* 0x0000004000007945 */ /* 0x000fe80003800200 */
[----:B------:R-:W-:Y:S05]  /*6010*/  @!P0 BRA `(.L_x_6402) ;  /* 0x0000000000088947 */ /* 0x000fea0003800000 */
[----:B------:R2:W-:Y:S04]  /*6020*/  REDG.E.ADD.F32.FTZ.RN.STRONG.GPU desc[UR24][R6.64+0x100], R219 ;  /* 0x000100db060079a6 */ /* 0x0005e8000c12f318 */
[----:B-1----:R2:W-:Y:S02]  /*6030*/  REDG.E.ADD.F32.FTZ.RN.STRONG.GPU desc[UR24][R4.64+0x100], R9 ;  /* 0x00010009040079a6 */ /* 0x0025e4000c12f318 */
.L_x_6402:
[----:B------:R-:W-:Y:S05]  /*6040*/  BSYNC.RECONVERGENT B0 ;  /* 0x0000000000007941 */ /* 0x000fea0003800200 */
.L_x_6401:
[----:B-12---:R1:W2:Y:S01]  /*6050*/  LDS R9, [R68+0x1280] ;  /* 0x0012800044097984 */ /* 0x0062a20000000800 */
[----:B------:R-:W-:Y:S04]  /*6060*/  BSSY.RECONVERGENT B0, `(.L_x_6403) ;  /* 0x0000004000007945 */ /* 0x000fe80003800200 */
[----:B------:R-:W-:Y:S05]  /*6070*/  @!P3 BRA `(.L_x_6404) ;  /* 0x000000000008b947 */ /* 0x000fea0003800000 */
[----:B------:R3:W-:Y:S04]  /*6080*/  REDG.E.ADD.F32.FTZ.RN.STRONG.GPU desc[UR24][R6.64+0x200], R223 ;  /* 0x000200df060079a6 */ /* 0x0007e8000c12f318 */
[----:B--2---:R3:W-:Y:S02]  /*6090*/  REDG.E.ADD.F32.FTZ.RN.STRONG.GPU desc[UR24][R4.64+0x200], R9 ;  /* 0x00020009040079a6 */ /* 0x0047e4000c12f318 */
.L_x_6404:
[----:B------:R-:W-:Y:S05]  /*60a0*/  BSYNC.RECONVERGENT B0 ;  /* 0x0000000000007941 */ /* 0x000fea0003800200 */
.L_x_6403:
[----:B--23--:R2:W3:Y:S01]  /*60b0*/  LDS R9, [R67+0x1380] ;  /* 0x0013800043097984 */ /* 0x00c4e20000000800 */
[----:B------:R-:W-:Y:S04]  /*60c0*/  BSSY.RECONVERGENT B0, `(.L_x_6405) ;  /* 0x0000004000007945 */ /* 0x000fe80003800200 */
[----:B------:R-:W-:Y:S05]  /*60d0*/  @!P4 BRA `(.L_x_6406) ;  /* 0x000000000008c947 */ /* 0x000fea0003800000 */
[----:B------:R4:W-:Y:S04]  /*60e0*/  REDG.E.ADD.F32.FTZ.RN.STRONG.GPU desc[UR24][R6.64+0x300], R225 ;  /* 0x000300e1060079a6 */ /* 0x0009e8000c12f318 */
[----:B---3--:R4:W-:Y:S02]  /*60f0*/  REDG.E.ADD.F32.FTZ.RN.STRONG.GPU desc[UR24][R4.64+0x300], R9 ;  /* 0x00030009040079a6 */ /* 0x0089e4000c12f318 */
.L_x_6406:
[----:B------:R-:W-:Y:S05]  /*6100*/  BSYNC.RECONVERGENT B0 ;  /* 0x0000000000007941 */ /* 0x000fea0003800200 */
.L_x_6405:
[----:B---34-:R3:W4:Y:S01]  /*6110*/  LDS R9, [R66+0x1480] ;  /* 0x0014800042097984 */ /* 0x0187220000000800 */
[----:B------:R-:W-:Y:S04]  /*6120*/  BSSY.RECONVERGENT B0, `(.L_x_6407) ;  /* 0x0000004000007945 */ /* 0x000fe80003800200 */
[----:B------:R-:W-:Y:S05]  /*6130*/  @!P5 BRA `(.L_x_6408) ;  /* 0x000000000008d947 */ /* 0x000fea0003800000 */
[----:B------:R0:W-:Y:S04]  /*6140*/  REDG.E.ADD.F32.FTZ.RN.STRONG.GPU desc[UR24][R6.64+0x400], R227 ;  /* 0x000400e3060079a6 */ /* 0x0001e8000c12f318 */
[----:B----4-:R0:W-:Y:S02]  /*6150*/  REDG.E.ADD.F32.FTZ.RN.STRONG.GPU desc[UR24][R4.64+0x400], R9 ;  /* 0x00040009040079a6 */ /* 0x0101e4000c12f318 */
.L_x_6408:
[----:B------:R-:W-:Y:S05]  /*6160*/  BSYNC.RECONVERGENT B0 ;  /* 0x0000000000007941 */ /* 0x000fea0003800200 */
.L_x_6407:
        /* <DEDUP_REMOVED lines=10> */
.L_x_6410:
[----:B------:R-:W-:Y:S05]  /*6210*/  BSYNC.RECONVERGENT B0 ;  /* 0x0000000000007941 */ /* 0x000fea0003800200 */
.L_x_6409:
[----:B0---4-:R0:W4:Y:S01]  /*6220*/  LDS R9, [R64+0x1680] ;  /* 0x0016800040097984 */ /* 0x0111220000000800 */
[----:B------:R-:W-:Y:S04]  /*6230*/  BSSY.RECONVERGENT B0, `(.L_x_6411) ;  /* 0x0000004000007945 */ /* 0x000fe80003800200 */
[----:B------:R-:W-:Y:S05]  /*6240*/  @!P3 BRA `(.L_x_6412) ;  /* 0x000000000008b947 */ /* 0x000fea0003800000 */
[----:B------:R0:W-:Y:S04]  /*6250*/  REDG.E.ADD.F32.FTZ.RN.STRONG.GPU desc[UR24][R6.64+0x600], R229 ;  /* 0x000600e5060079a6 */ /* 0x0001e8000c12f318 */
[----:B----4-:R0:W-:Y:S02]  /*6260*/  REDG.E.ADD.F32.FTZ.RN.STRONG.GPU desc[UR24][R4.64+0x600], R9 ;  /* 0x00060009040079a6 */ /* 0x0101e4000c12f318 */
.L_x_6412:
[----:B------:R-:W-:Y:S05]  /*6270*/  BSYNC.RECONVERGENT B0 ;  /* 0x0000000000007941 */ /* 0x000fea0003800200 */
.L_x_6411:
[----:B0---4-:R0:W4:Y:S01]  /*6280*/  LDS R9, [R63+0x1780] ;  /* 0x001780003f097984 */ /* 0x0111220000000800 */
[----:B------:R-:W-:Y:S04]  /*6290*/  BSSY.RECONVERGENT B0, `(.L_x_6413) ;  /* 0x0000004000007945 */ /* 0x000fe80003800200 */
[----:B------:R-:W-:Y:S05]  /*62a0*/  @!P4 BRA `(.L_x_6414) ;  /* 0x000000000008c947 */ /* 0x000fea0003800000 */
[----:B------:R0:W-:Y:S04]  /*62b0*/  REDG.E.ADD.F32.FTZ.RN.STRONG.GPU desc[UR24][R6.64+0x700], R231 ;  /* 0x000700e7060079a6 */ /* 0x0001e8000c12f318 */
[----:B----4-:R0:W-:Y:S02]  /*62c0*/  REDG.E.ADD.F32.FTZ.RN.STRONG.GPU desc[UR24][R4.64+0x700], R9 ;  /* 0x00070009040079a6 */ /* 0x0101e4000c12f318 */
.L_x_6414:
[----:B------:R-:W-:Y:S05]  /*62d0*/  BSYNC.RECONVERGENT B0 ;  /* 0x0000000000007941 */ /* 0x000fea0003800200 */
.L_x_6413:
[----:B0---4-:R0:W4:Y:S01]  /*62e0*/  LDS R9, [R52+0x1880] ;  /* 0x0018800034097984 */ /* 0x0111220000000800 */
[----:B------:R-:W-:Y:S04]  /*62f0*/  BSSY.RECONVERGENT B0, `(.L_x_6415) ;  /* 0x0000004000007945 */ /* 0x000fe80003800200 */
[----:B------:R-:W-:Y:S05]  /*6300*/  @!P5 BRA `(.L_x_6416) ;  /* 0x000000000008d947 */ /* 0x000fea0003800000 */
[----:B------:R0:W-:Y:S04]  /*6310*/  REDG.E.ADD.F32.FTZ.RN.STRONG.GPU desc[UR24][R6.64+0x800], R233 ;  /* 0x000800e9060079a6 */ /* 0x0001e8000c12f318 */
[----:B----4-:R0:W-:Y:S02]  /*6320*/  REDG.E.ADD.F32.FTZ.RN.STRONG.GPU desc[UR24][R4.64+0x800], R9 ;  /* 0x00080009040079a6 */ /* 0x0101e4000c12f318 */
.L_x_6416:
[----:B------:R-:W-:Y:S05]  /*6330*/  BSYNC.RECONVERGENT B0 ;  /* 0x0000000000007941 */ /* 0x000fea0003800200 */
.L_x_6415:
[----:B0---4-:R0:W4:Y:S01]  /*6340*/  LDS R9, [R62+0x1980] ;  /* 0x001980003e097984 */ /* 0x0111220000000800 */
[----:B------:R-:W-:Y:S04]  /*6350*/  BSSY.RECONVERGENT B0, `(.L_x_6417) ;  /* 0x0000004000007945 */ /* 0x000fe80003800200 */
[----:B------:R-:W-:Y:S05]  /*6360*/  @!P6 BRA `(.L_x_6418) ;  /* 0x000000000008e947 */ /* 0x000fea0003800000 */
[----:B------:R0:W-:Y:S04]  /*6370*/  REDG.E.ADD.F32.FTZ.RN.STRONG.GPU desc[UR24][R6.64+0x900], R235 ;  /* 0x000900eb060079a6 */ /* 0x0001e8000c12f318 */
[----:B----4-:R0:W-:Y:S02]  /*6380*/  REDG.E.ADD.F32.FTZ.RN.STRONG.GPU desc[UR24][R4.64+0x900], R9 ;  /* 0x00090009040079a6 */ /* 0x0101e4000c12f318 */
.L_x_6418:
[----:B------:R-:W-:Y:S05]  /*6390*/  BSYNC.RECONVERGENT B0 ;  /* 0x0000000000007941 */ /* 0x000fea0003800200 */
.L_x_6417:
        /* <DEDUP_REMOVED lines=10> */
.L_x_6420:
[----:B------:R-:W-:Y:S05]  /*6440*/  BSYNC.RECONVERGENT B0 ;  /* 0x0000000000007941 */ /* 0x000fea0003800200 */
.L_x_6419:
[----:B0---4-:R0:W4:Y:S01]  /*6450*/  LDS R9, [R60+0x1b80] ;  /* 0x001b80003c097984 */ /* 0x0111220000000800 */
[----:B------:R-:W-:Y:S04]  /*6460*/  BSSY.RECONVERGENT B0, `(.L_x_6421) ;  /* 0x0000004000007945 */ /* 0x000fe80003800200 */
[----:B------:R-:W-:Y:S05]  /*6470*/  @!P1 BRA `(.L_x_6422) ;  /* 0x0000000000089947 */ /* 0x000fea0003800000 */
[----:B------:R0:W-:Y:S04]  /*6480*/  REDG.E.ADD.F32.FTZ.RN.STRONG.GPU desc[UR24][R6.64+0xb00], R239 ;  /* 0x000b00ef060079a6 */ /* 0x0001e8000c12f318 */
[----:B----4-:R0:W-:Y:S02]  /*6490*/  REDG.E.ADD.F32.FTZ.RN.STRONG.GPU desc[UR24][R4.64+0xb00], R9 ;  /* 0x000b0009040079a6 */ /* 0x0101e4000c12f318 */
.L_x_6422:
[----:B------:R-:W-:Y:S05]  /*64a0*/  BSYNC.RECONVERGENT B0 ;  /* 0x0000000000007941 */ /* 0x000fea0003800200 */
.L_x_6421:
[----:B0---4-:R0:W4:Y:S01]  /*64b0*/  LDS R9, [R59+0x1c80] ;  /* 0x001c80003b097984 */ /* 0x0111220000000800 */
[----:B------:R-:W-:Y:S04]  /*64c0*/  BSSY.RECONVERGENT B0, `(.L_x_6423) ;  /* 0x0000004000007945 */ /* 0x000fe80003800200 */
[----:B------:R-:W-:Y:S05]  /*64d0*/  @!P3 BRA `(.L_x_6424) ;  /* 0x000000000008b947 */ /* 0x000fea0003800000 */
[----:B------:R0:W-:Y:S04]  /*64e0*/  REDG.E.ADD.F32.FTZ.RN.STRONG.GPU desc[UR24][R6.64+0xc00], R241 ;  /* 0x000c00f1060079a6 */ /* 0x0001e8000c12f318 */
[----:B----4-:R0:W-:Y:S02]  /*64f0*/  REDG.E.ADD.F32.FTZ.RN.STRONG.GPU desc[UR24][R4.64+0xc00], R9 ;  /* 0x000c0009040079a6 */ /* 0x0101e4000c12f318 */
.L_x_6424:
[----:B------:R-:W-:Y:S05]  /*6500*/  BSYNC.RECONVERGENT B0 ;  /* 0x0000000000007941 */ /* 0x000fea0003800200 */
.L_x_6423:
[----:B0---4-:R0:W4:Y:S01]  /*6510*/  LDS R9, [R58+0x1d80] ;  /* 0x001d80003a097984 */ /* 0x0111220000000800 */
[----:B------:R-:W-:Y:S04]  /*6520*/  BSSY.RECONVERGENT B0, `(.L_x_6425) ;  /* 0x0000004000007945 */ /* 0x000fe80003800200 */
[----:B------:R-:W-:Y:S05]  /*6530*/  @!P4 BRA `(.L_x_6426) ;  /* 0x000000000008c947 */ /* 0x000fea0003800000 */
[----:B------:R0:W-:Y:S04]  /*6540*/  REDG.E.ADD.F32.FTZ.RN.STRONG.GPU desc[UR24][R6.64+0xd00], R243 ;  /* 0x000d00f3060079a6 */ /* 0x0001e8000c12f318 */
[----:B----4-:R0:W-:Y:S02]  /*6550*/  REDG.E.ADD.F32.FTZ.RN.STRONG.GPU desc[UR24][R4.64+0xd00], R9 ;  /* 0x000d0009040079a6 */ /* 0x0101e4000c12f318 */
.L_x_6426:
[----:B------:R-:W-:Y:S05]  /*6560*/  BSYNC.RECONVERGENT B0 ;  /* 0x0000000000007941 */ /* 0x000fea0003800200 */
.L_x_6425:
[----:B0---4-:R0:W4:Y:S01]  /*6570*/  LDS R9, [R56+0x1e80] ;  /* 0x001e800038097984 */ /* 0x0111220000000800 */
[----:B------:R-:W-:Y:S04]  /*6580*/  BSSY.RECONVERGENT B0, `(.L_x_6427) ;  /* 0x0000004000007945 */ /* 0x000fe80003800200 */
[----:B------:R-:W-:Y:S05]  /*6590*/  @!P5 BRA `(.L_x_6428) ;  /* 0x000000000008d947 */ /* 0x000fea0003800000 */
[----:B------:R0:W-:Y:S04]  /*65a0*/  REDG.E.ADD.F32.FTZ.RN.STRONG.GPU desc[UR24][R6.64+0xe00], R245 ;  /* 0x000e00f5060079a6 */ /* 0x0001e8000c12f318 */
[----:B----4-:R0:W-:Y:S02]  /*65b0*/  REDG.E.ADD.F32.FTZ.RN.STRONG.GPU desc[UR24][R4.64+0xe00], R9 ;  /* 0x000e0009040079a6 */ /* 0x0101e4000c12f318 */
.L_x_6428:
[----:B------:R-:W-:Y:S05]  /*65c0*/  BSYNC.RECONVERGENT B0 ;  /* 0x0000000000007941 */ /* 0x000fea0003800200 */
.L_x_6427:
[----:B0---4-:R0:W4:Y:S01]  /*65d0*/  LDS R9, [R50+0x1f80] ;  /* 0x001f800032097984 */ /* 0x0111220000000800 */
[----:B------:R-:W-:Y:S04]  /*65e0*/  BSSY.RECONVERGENT B0, `(.L_x_6429) ;  /* 0x0000004000007945 */ /* 0x000fe80003800200 */
[----:B------:R-:W-:Y:S05]  /*65f0*/  @!P6 BRA `(.L_x_6430) ;  /* 0x000000000008e947 */ /* 0x000fea0003800000 */
[----:B------:R0:W-:Y:S04]  /*6600*/  REDG.E.ADD.F32.FTZ.RN.STRONG.GPU desc[UR24][R6.64+0xf00], R247 ;  /* 0x000f00f7060079a6 */ /* 0x0001e8000c12f318 */
[----:B----4-:R0:W-:Y:S02]  /*6610*/  REDG.E.ADD.F32.FTZ.RN.STRONG.GPU desc[UR24][R4.64+0xf00], R9 ;  /* 0x000f0009040079a6 */ /* 0x0101e4000c12f318 */
.L_x_6430:
[----:B------:R-:W-:Y:S05]  /*6620*/  BSYNC.RECONVERGENT B0 ;  /* 0x0000000000007941 */ /* 0x000fea0003800200 */
.L_x_6429:
[----:B0-----:R-:W0:Y:S01]  /*6630*/  SHFL.DOWN P0, R7, R8, 0x1, 0x1f ;  /* 0x08201f0008077f89 */ /* 0x001e220000000000 */
[CC--:B------:R-:W-:Y:S01]  /*6640*/  FMUL.FTZ R10, R38.reuse, R200.reuse ;  /* 0x000000c8260a7220 */ /* 0x0c0fe20000410000 */
[----:B------:R-:W-:Y:S01]  /*6650*/  FMUL.FTZ R163, R163, R200 ;  /* 0x000000c8a3a37220 */ /* 0x000fe20000410000 */
[-C--:B------:R-:W-:Y:S01]  /*6660*/  FMUL.FTZ R6, R38, R205.reuse ;  /* 0x000000cd26067220 */ /* 0x080fe20000410000 */
[----:B------:R-:W-:Y:S01]  /*6670*/  FMUL.FTZ R4, R19, R205 ;  /* 0x000000cd13047220 */ /* 0x000fe20000410000 */
        /* <DEDUP_REMOVED lines=9> */
[----:B------:R-:W-:Y:S01]  /*6710*/  FMUL.FTZ R6, R38, R215 ;  /* 0x000000d726067220 */ /* 0x000fe20000410000 */
[----:B------:R-:W-:Y:S01]  /*6720*/  FMUL.FTZ R174, R174, R217 ;  /* 0x000000d9aeae7220 */ /* 0x000fe20000410000 */
[----:B------:R-:W-:Y:S01]  /*6730*/  FFMA.FTZ R98, R5, R143, R98 ;  /* 0x0000008f05627223 */ /* 0x000fe20000010062 */
[----:B------:R-:W-:Y:S01]  /*6740*/  FMUL.FTZ R161, R161, R211 ;  /* 0x000000d3a1a17220 */ /* 0x000fe20000410000 */
[----:B------:R-:W-:Y:S01]  /*6750*/  FMUL.FTZ R165, R165, R6 ;  /* 0x00000006a5a57220 */ /* 0x000fe20000410000 */
[----:B------:R-:W-:Y:S01]  /*6760*/  FFMA.FTZ R174, R141, R5, R174 ;  /* 0x000000058dae7223 */ /* 0x000fe200000100ae */
[----:B------:R-:W-:Y:S01]  /*6770*/  FMUL.FTZ R5, R38, R206 ;  /* 0x000000ce26057220 */ /* 0x000fe20000410000 */
[----:B------:R-:W-:Y:S01]  /*6780*/  ISETP.NE.AND P1, PT, R120, RZ, PT ;  /* 0x000000ff7800720c */ /* 0x000fe20003f25270 */
[----:B----4-:R-:W-:Y:S01]  /*6790*/  FMUL.FTZ R9, R26, R207 ;  /* 0x000000cf1a097220 */ /* 0x010fe20000410000 */
[----:B------:R-:W-:Y:S01]  /*67a0*/  FMUL.FTZ R6, R15, R180 ;  /* 0x000000b40f067220 */ /* 0x000fe20000410000 */
[----:B0-----:R-:W-:Y:S01]  /*67b0*/  @P0 FADD R7, R8, R7 ;  /* 0x0000000708070221 */ /* 0x001fe20000000000 */
[----:B------:R-:W-:Y:S01]  /*67c0*/  FMUL.FTZ R8, R173, R4 ;  /* 0x00000004ad087220 */ /* 0x000fe20000410000 */
[----:B------:R-:W-:Y:S01]  /*67d0*/  FMUL.FTZ R4, R17, R215 ;  /* 0x000000d711047220 */ /* 0x000fe20000410000 */
[----:B------:R-:W-:Y:S01]  /*67e0*/  FMUL.FTZ R172, R172, R5 ;  /* 0x00000005acac7220 */ /* 0x000fe20000410000 */
[----:B------:R-:W-:Y:S01]  /*67f0*/  FMUL.FTZ R5, R38, R180 ;  /* 0x000000b426057220 */ /* 0x000fe20000410000 */
[----:B------:R-:W0:Y:S01]  /*6800*/  SHFL.DOWN P0, R12, R7, 0x2, 0x1f ;  /* 0x08401f00070c7f89 */ /* 0x000e220000000000 */
[----:B------:R-:W-:Y:S01]  /*6810*/  FFMA.FTZ R99, R4, R160, R99 ;  /* 0x000000a004637223 */ /* 0x000fe20000010063 */
[----:B------:R-:W-:Y:S01]  /*6820*/  FFMA.FTZ R165, R114, R4, R165 ;  /* 0x0000000472a57223 */ /* 0x000fe200000100a5 */
[----:B------:R-:W-:Y:S01]  /*6830*/  FMUL.FTZ R4, R38, R207 ;  /* 0x000000cf26047220 */ /* 0x000fe20000410000 */
[----:B------:R-:W-:Y:S01]  /*6840*/  FFMA.FTZ R8, R145, R161, R8 ;  /* 0x000000a191087223 */ /* 0x000fe20000010008 */
[----:B------:R-:W-:Y:S01]  /*6850*/  FMUL.FTZ R14, R14, R177 ;  /* 0x000000b10e0e7220 */ /* 0x000fe20000410000 */
[----:B------:R-:W-:Y:S01]  /*6860*/  FFMA.FTZ R111, R6, R127, R111 ;  /* 0x0000007f066f7223 */ /* 0x000fe2000001006f */
[----:B------:R-:W-:Y:S01]  /*6870*/  FMUL.FTZ R4, R171, R4 ;  /* 0x00000004ab047220 */ /* 0x000fe20000410000 */
[----:B------:R-:W-:Y:S01]  /*6880*/  FADD.FTZ R91, R8, R91 ;  /* 0x0000005b085b7221 */ /* 0x000fe20000010000 */
[----:B------:R-:W-:Y:S01]  /*6890*/  ISETP.NE.AND P3, PT, R202, RZ, PT ;  /* 0x000000ffca00720c */ /* 0x000fe20003f65270 */
[----:B------:R-:W-:Y:S01]  /*68a0*/  FMUL.FTZ R18, R18, R213 ;  /* 0x000000d512127220 */ /* 0x000fe20000410000 */
[----:B------:R-:W-:Y:S01]  /*68b0*/  FFMA.FTZ R8, R151, R9, R4 ;  /* 0x0000000997087223 */ /* 0x000fe20000010004 */
        /* <DEDUP_REMOVED lines=11> */
[----:B------:R-:W-:Y:S01]  /*6970*/  FMUL.FTZ R164, R164, R209 ;  /* 0x000000d1a4a47220 */ /* 0x000fe20000410000 */
[----:B0-----:R-:W-:Y:S01]  /*6980*/  @P0 FADD R12, R7, R12 ;  /* 0x0000000c070c0221 */ /* 0x001fe20000000000 */
[----:B------:R-:W-:Y:S01]  /*6990*/  FMUL.FTZ R7, R40, R5 ;  /* 0x0000000528077220 */ /* 0x000fe20000410000 */
[-C--:B------:R-:W-:Y:S01]  /*69a0*/  FMUL.FTZ R5, R38, R184.reuse ;  /* 0x000000b826057220 */ /* 0x080fe20000410000 */
[----:B------:R-:W-:Y:S01]  /*69b0*/  FMUL.FTZ R25, R25, R184 ;  /* 0x000000b819197220 */ /* 0x000fe20000410000 */
[----:B------:R-:W-:Y:S01]  /*69c0*/  FMUL.FTZ R169, R169, R22 ;  /* 0x00000016a9a97220 */ /* 0x000fe20000410000 */
[----:B------:R-:W0:Y:S01]  /*69d0*/  SHFL.DOWN P0, R13, R12, 0x4, 0x1f ;  /* 0x08801f000c0d7f89 */ /* 0x000e220000000000 */
[----:B------:R-:W-:Y:S01]  /*69e0*/  FFMA.FTZ R7, R116, R6, R7 ;  /* 0x0000000674077223 */ /* 0x000fe20000010007 */
[----:B------:R-:W-:Y:S01]  /*69f0*/  @!P1 SHF.R.U32.HI R6, RZ, 0x3, R30 ;  /* 0x00000003ff069819 */ /* 0x000fe2000001161e */
[----:B------:R-:W-:Y:S01]  /*6a00*/  FMUL.FTZ R170, R170, R5 ;  /* 0x00000005aaaa7220 */ /* 0x000fe20000410000 */
[-C--:B------:R-:W-:Y:S01]  /*6a10*/  FMUL.FTZ R5, R24, R183.reuse ;  /* 0x000000b718057220 */ /* 0x080fe20000410000 */
[----:B------:R-:W-:Y:S01]  /*6a20*/  FADD.FTZ R84, R7, R84 ;  /* 0x0000005407547221 */ /* 0x000fe20000010000 */
[----:B------:R-:W-:Y:S01]  /*6a30*/  FFMA.FTZ R7, R117, R14, R4 ;  /* 0x0000000e75077223 */ /* 0x000fe20000010004 */
[----:B------:R-:W-:Y:S01]  /*6a40*/  @!P1 LOP3.LUT R6, R6, 0x7c, RZ, 0xc0, !PT ;  /* 0x0000007c06069812 */ /* 0x000fe200078ec0ff */
[-C--:B------:R-:W-:Y:S01]  /*6a50*/  FMUL.FTZ R4, R21, R178.reuse ;  /* 0x000000b215047220 */ /* 0x080fe20000410000 */
[C---:B------:R-:W-:Y:S01]  /*6a60*/  FMUL.FTZ R183, R38.reuse, R183 ;  /* 0x000000b726b77220 */ /* 0x040fe20000410000 */
[----:B------:R-:W-:Y:S01]  /*6a70*/  FMUL.FTZ R178, R38, R178 ;  /* 0x000000b226b27220 */ /* 0x000fe20000410000 */
[----:B------:R-:W-:Y:S01]  /*6a80*/  @!P1 IADD3 R6, PT, PT, R73, R6, RZ ;  /* 0x0000000649069210 */ /* 0x000fe20007ffe0ff */
        /* <DEDUP_REMOVED lines=12> */
[----:B0-----:R-:W-:Y:S01]  /*6b50*/  @P0 FADD R13, R12, R13 ;  /* 0x0000000d0c0d0221 */ /* 0x001fe20000000000 */
[----:B------:R-:W-:Y:S01]  /*6b60*/  FFMA.FTZ R100, R163, R137, R100 ;  /* 0x00000089a3647223 */ /* 0x000fe20000010064 */
[----:B------:R-:W-:Y:S01]  /*6b70*/  FADD.FTZ R92, R167, R92 ;  /* 0x0000005ca75c7221 */ /* 0x000fe20000010000 */
[----:B------:R-:W-:Y:S01]  /*6b80*/  FFMA.FTZ R101, R18, R158, R101 ;  /* 0x0000009e12657223 */ /* 0x000fe20000010065 */
[----:B------:R-:W-:Y:S01]  /*6b90*/  FADD.FTZ R93, R174, R93 ;  /* 0x0000005dae5d7221 */ /* 0x000fe20000010000 */
[----:B------:R-:W0:Y:S01]  /*6ba0*/  SHFL.DOWN P0, R10, R13, 0x8, 0x1f ;  /* 0x09001f000d0a7f89 */ /* 0x000e220000000000 */
        /* <DEDUP_REMOVED lines=24> */
[----:B------:R0:W-:Y:S01]  /*6d30*/  @!P1 STS [R6+0x3184], R13 ;  /* 0x0031840d06009388 */ /* 0x0001e20000000800 */
[----:B------:R-:W-:Y:S06]  /*6d40*/  BAR.SYNC.DEFER_BLOCKING 0x0 ;  /* 0x0000000000007b1d */ /* 0x000fec0000010000 */
[----:B------:R-:W-:Y:S05]  /*6d50*/  @P3 BRA `(.L_x_6432) ;  /* 0x0000000000303947 */ /* 0x000fea0003800000 */
[----:B------:R-:W4:Y:S01]  /*6d60*/  S2UR UR20, SR_CgaCtaId ;  /* 0x00000000001479c3 */ /* 0x000f220000008800 */
[----:B------:R-:W-:Y:S01]  /*6d70*/  UISETP.NE.AND UP0, UPT, UR9, UR42, UPT ;  /* 0x0000002a0900728c */ /* 0x000fe2000bf05270 */
[----:B------:R-:W-:-:S05]  /*6d80*/  UMOV UR19, 0x400 ;  /* 0x0000040000137882 */ /* 0x000fca0000000000 */
[----:B------:R-:W-:Y:S01]  /*6d90*/  PLOP3.LUT P0, PT, PT, PT, UP0, 0x80, 0x8 ;  /* 0x000000000008781c */ /* 0x000fe20003f0f008 */
[----:B----4-:R-:W-:-:S06]  /*6da0*/  ULEA UR19, UR20, UR19, 0x18 ;  /* 0x0000001314137291 */ /* 0x010fcc000f8ec0ff */
[----:B------:R-:W-:-:S04]  /*6db0*/  MOV R73, UR19 ;  /* 0x0000001300497c02 */ /* 0x000fc80008000f00 */
[----:B------:R-:W-:Y:S01]  /*6dc0*/  LEA R7, R135, R73, 0x2 ;  /* 0x0000004987077211 */ /* 0x000fe200078e10ff */
[----:B------:R-:W4:Y:S04]  /*6dd0*/  LDS R0, [R73+0x3188] ;  /* 0x0031880049007984 */ /* 0x000f280000000800 */
[----:B------:R-:W5:Y:S01]  /*6de0*/  @P0 LDS R5, [R7+0x46c0] ;  /* 0x0046c00007050984 */ /* 0x000f620000000800 */
[----:B----4-:R-:W-:-:S04]  /*6df0*/  FADD.FTZ R0, R13, R0 ;  /* 0x000000000d007221 */ /* 0x010fc80000010000 */
[----:B-----5:R-:W-:-:S05]  /*6e00*/  @P0 FADD.FTZ R0, R0, R5 ;  /* 0x0000000500000221 */ /* 0x020fca0000010000 */
[----:B------:R4:W-:Y:S02]  /*6e10*/  STS [R7+0x46c0], R0 ;  /* 0x0046c00007007388 */ /* 0x0009e40000000800 */
.L_x_6432:
[----:B------:R-:W-:Y:S05]  /*6e20*/  BSYNC.RECONVERGENT B0 ;  /* 0x0000000000007941 */ /* 0x000fea0003800200 */
.L_x_6431:
[----:B------:R-:W-:-:S04]  /*6e30*/  IADD3 R135, PT, PT, R135, 0x1, RZ ;  /* 0x0000000187877810 */ /* 0x000fc80007ffe0ff */
[----:B------:R-:W-:-:S13]  /*6e40*/  ISETP.GE.AND P0, PT, R135, UR43, PT ;  /* 0x0000002b87007c0c */ /* 0x000fda000bf06270 */
[----:B------:R-:W-:Y:S05]  /*6e50*/  @!P0 BRA `(.L_x_6433) ;  /* 0xffffffcc00448947 */ /* 0x000fea000383ffff */
.L_x_6388:
[----:B------:R-:W-:Y:S06]  /*6e60*/  BAR.SYNC.DEFER_BLOCKING 0x0 ;  /* 0x0000000000007b1d */ /* 0x000fec0000010000 */
[----:B------:R-:W5:Y:S01]  /*6e70*/  LDCU.64 UR28, c[0x0][0x4f8] ;  /* 0x00009f00ff1c77ac */ /* 0x000f620008000a00 */
[----:B------:R-:W-:Y:S01]  /*6e80*/  UIADD3 UR34, UPT, UPT, UR9, -0x1, URZ ;  /* 0xffffffff09227890 */ /* 0x000fe2000fffe0ff */
[----:B------:R-:W1:Y:S01]  /*6e90*/  LDCU.64 UR30, c[0x0][0x500] ;  /* 0x0000a000ff1e77ac */ /* 0x000e620008000a00 */
[----:B------:R-:W2:Y:S01]  /*6ea0*/  LDCU.64 UR32, c[0x0][0x550] ;  /* 0x0000aa00ff2077ac */ /* 0x000ea20008000a00 */
[----:B0---4-:R-:W4:Y:S04]  /*6eb0*/  LDG.E.128 R4, desc[UR24][R32.64] ;  /* 0x0000001820047981 */ /* 0x011f28000c1e1d00 */
[----:B------:R-:W3:Y:S01]  /*6ec0*/  LDG.E.128 R8, desc[UR24][R32.64+0x200] ;  /* 0x0002001820087981 */ /* 0x000ee2000c1e1d00 */
        /* <DEDUP_REMOVED lines=14> */
[----:B----4-:R-:W-:Y:S04]  /*6fb0*/  STS.128 [R43], R4 ;  /* 0x000000042b007388 */ /* 0x010fe80000000c00 */
[----:B---3--:R-:W-:Y:S01]  /*6fc0*/  STS.128 [R43+0x200], R8 ;  /* 0x000200082b007388 */ /* 0x008fe20000000c00 */
        /* <DEDUP_REMOVED lines=11> */
[----:B------:R-:W-:Y:S02]  /*7080*/  FSETP.GTU.FTZ.AND P6, PT, R19, 20, PT ;  /* 0x41a000001300780b */ /* 0x000fe40003fdc000 */
[----:B------:R-:W-:Y:S02]  /*7090*/  SHF.L.U32 R5, R12, 0x10, RZ ;  /* 0x000000100c057819 */ /* 0x000fe400000006ff */
[----:B------:R-:W-:Y:S02]  /*70a0*/  SHF.L.U32 R7, R14, 0x10, RZ ;  /* 0x000000100e077819 */ /* 0x000fe400000006ff */
[----:B------:R-:W-:Y:S01]  /*70b0*/  SHF.L.U32 R17, R15, 0x10, RZ ;  /* 0x000000100f117819 */ /* 0x000fe200000006ff */
[--C-:B------:R-:W-:Y:S01]  /*70c0*/  FADD.FTZ R8, R5, R76.reuse ;  /* 0x0000004c05087221 */ /* 0x100fe20000010000 */
[----:B------:R-:W-:Y:S01]  /*70d0*/  FSETP.GTU.FTZ.AND P0, PT, R21, 20, PT ;  /* 0x41a000001500780b */ /* 0x000fe20003f1c000 */
[--C-:B------:R-:W-:Y:S01]  /*70e0*/  FADD.FTZ R12, R7, R76.reuse ;  /* 0x0000004c070c7221 */ /* 0x100fe20000010000 */
[----:B------:R-:W-:Y:S01]  /*70f0*/  PRMT R13, R13, 0x7632, R13 ;  /* 0x000076320d0d7816 */ /* 0x000fe2000000000d */
[----:B------:R-:W2:Y:S01]  /*7100*/  LDS.128 R4, [R42+0x10] ;  /* 0x000010002a047984 */ /* 0x000ea20000000c00 */
[----:B------:R-:W-:Y:S01]  /*7110*/  @!P5 FMUL.FTZ R0, R0, -1.4426950216293334961 ;  /* 0xbfb8aa3b0000d820 */ /* 0x000fe20000410000 */
[----:B------:R-:W-:Y:S01]  /*7120*/  @!P6 FMUL.FTZ R9, R19, -1.4426950216293334961 ;  /* 0xbfb8aa3b1309e820 */ /* 0x000fe20000410000 */
[----:B------:R-:W-:Y:S01]  /*7130*/  FADD.FTZ R17, R17, R76 ;  /* 0x0000004c11117221 */ /* 0x000fe20000010000 */
[----:B------:R-:W-:-:S02]  /*7140*/  SHF.L.U32 R13, R13, 0x10, RZ ;  /* 0x000000100d0d7819 */ /* 0x000fc400000006ff */
[----:B------:R-:W-:Y:S01]  /*7150*/  PRMT R15, R15, 0x7632, R15 ;  /* 0x000076320f0f7816 */ /* 0x000fe2000000000f */
[----:B------:R-:W3:Y:S01]  /*7160*/  @!P5 MUFU.EX2 R0, R0 ;  /* 0x000000000000d308 */ /* 0x000ee20000000800 */
[----:B------:R-:W-:Y:S01]  /*7170*/  FSETP.GTU.FTZ.AND P1, PT, R17, 20, PT ;  /* 0x41a000001100780b */ /* 0x000fe20003f3c000 */
[--C-:B------:R-:W-:Y:S01]  /*7180*/  FADD.FTZ R10, R13, R76.reuse ;  /* 0x0000004c0d0a7221 */ /* 0x100fe20000010000 */
[----:B------:R-:W-:Y:S01]  /*7190*/  @!P0 FMUL.FTZ R11, R21, -1.4426950216293334961 ;  /* 0xbfb8aa3b150b8820 */ /* 0x000fe20000410000 */
[----:B------:R-:W4:Y:S01]  /*71a0*/  @!P6 MUFU.EX2 R9, R9 ;  /* 0x000000090009e308 */ /* 0x000f220000000800 */
[----:B------:R-:W-:Y:S02]  /*71b0*/  SHF.L.U32 R15, R15, 0x10, RZ ;  /* 0x000000100f0f7819 */ /* 0x000fe400000006ff */
[----:B------:R-:W-:Y:S02]  /*71c0*/  FSETP.GTU.FTZ.AND P3, PT, R10, 20, PT ;  /* 0x41a000000a00780b */ /* 0x000fe40003f7c000 */
[----:B------:R-:W5:Y:S01]  /*71d0*/  @!P0 MUFU.EX2 R11, R11 ;  /* 0x0000000b000b8308 */ /* 0x000f620000000800 */
[----:B------:R-:W-:Y:S01]  /*71e0*/  FADD.FTZ R14, R15, R76 ;  /* 0x0000004c0f0e7221 */ /* 0x000fe20000010000 */
[----:B------:R-:W-:-:S02]  /*71f0*/  FSETP.GTU.FTZ.AND P2, PT, R8, 20, PT ;  /* 0x41a000000800780b */ /* 0x000fc40003f5c000 */
[----:B------:R-:W-:Y:S01]  /*7200*/  FSETP.GTU.FTZ.AND P4, PT, R12, 20, PT ;  /* 0x41a000000c00780b */ /* 0x000fe20003f9c000 */
[----:B---3--:R-:W-:Y:S01]  /*7210*/  @!P5 FADD.FTZ R0, R0, 1 ;  /* 0x3f8000000000d421 */ /* 0x008fe20000010000 */
[----:B------:R-:W-:Y:S01]  /*7220*/  @!P1 FMUL.FTZ R13, R17, -1.4426950216293334961 ;  /* 0xbfb8aa3b110d9820 */ /* 0x000fe20000410000 */
[----:B----4-:R-:W-:-:S04]  /*7230*/  @!P6 FADD.FTZ R9, R9, 1 ;  /* 0x3f8000000909e421 */ /* 0x010fc80000010000 */
[----:B------:R-:W3:Y:S01]  /*7240*/  @!P5 MUFU.RCP R0, R0 ;  /* 0x000000000000d308 */ /* 0x000ee20000001000 */
[----:B------:R-:W-:Y:S01]  /*7250*/  @!P3 FMUL.FTZ R10, R10, -1.4426950216293334961 ;  /* 0xbfb8aa3b0a0ab820 */ /* 0x000fe20000410000 */
[----:B-----5:R-:W-:Y:S02]  /*7260*/  @!P0 FADD.FTZ R11, R11, 1 ;  /* 0x3f8000000b0b8421 */ /* 0x020fe40000010000 */
[----:B------:R-:W-:Y:S02]  /*7270*/  @!P2 FMUL.FTZ R8, R8, -1.4426950216293334961 ;  /* 0xbfb8aa3b0808a820 */ /* 0x000fe40000410000 */
[----:B------:R-:W-:Y:S02]  /*7280*/  @!P4 FMUL.FTZ R12, R12, -1.4426950216293334961 ;  /* 0xbfb8aa3b0c0cc820 */ /* 0x000fe40000410000 */
[----:B------:R-:W4:Y:S01]  /*7290*/  @!P6 MUFU.RCP R9, R9 ;  /* 0x000000090009e308 */ /* 0x000f220000001000 */
[C---:B--2---:R-:W-:Y:S02]  /*72a0*/  SHF.L.U32 R15, R4.reuse, 0x10, RZ ;  /* 0x00000010040f7819 */ /* 0x044fe400000006ff */
[----:B------:R-:W-:-:S05]  /*72b0*/  PRMT R4, R4, 0x7632, R4 ;  /* 0x0000763204047816 */ /* 0x000fca0000000004 */
[----:B------:R-:W2:Y:S01]  /*72c0*/  @!P1 MUFU.EX2 R13, R13 ;  /* 0x0000000d000d9308 */ /* 0x000ea20000000800 */
[----:B---3--:R-:W-:Y:S01]  /*72d0*/  @!P5 FMUL.FTZ R81, R81, R0 ;  /* 0x000000005151d220 */ /* 0x008fe20000410000 */
[----:B------:R-:W-:Y:S01]  /*72e0*/  FADD.FTZ R15, R15, R76 ;  /* 0x0000004c0f0f7221 */ /* 0x000fe20000010000 */
[----:B------:R-:W-:Y:S01]  /*72f0*/  BAR.SYNC.DEFER_BLOCKING 0x0 ;  /* 0x0000000000007b1d */ /* 0x000fe20000010000 */
[----:B------:R-:W-:Y:S01]  /*7300*/  FSETP.GTU.FTZ.AND P5, PT, R14, 20, PT ;  /* 0x41a000000e00780b */ /* 0x000fe20003fbc000 */
[----:B----4-:R-:W-:Y:S02]  /*7310*/  @!P6 FMUL.FTZ R80, R80, R9 ;  /* 0x000000095050e220 */ /* 0x010fe40000410000 */
[----:B------:R-:W-:Y:S02]  /*7320*/  FSETP.GTU.FTZ.AND P6, PT, R15, 20, PT ;  /* 0x41a000000f00780b */ /* 0x000fe40003fdc000 */
[----:B------:R-:W3:Y:S01]  /*7330*/  @!P3 MUFU.EX2 R10, R10 ;  /* 0x0000000a000ab308 */ /* 0x000ee20000000800 */
[----:B--2---:R-:W-:-:S03]  /*7340*/  @!P1 FADD.FTZ R13, R13, 1 ;  /* 0x3f8000000d0d9421 */ /* 0x004fc60000010000 */
[----:B------:R-:W2:Y:S04]  /*7350*/  @!P0 MUFU.RCP R11, R11 ;  /* 0x0000000b000b8308 */ /* 0x000ea80000001000 */
[----:B------:R-:W-:-:S04]  /*7360*/  @!P5 FMUL.FTZ R0, R14, -1.4426950216293334961 ;  /* 0xbfb8aa3b0e00d820 */ /* 0x000fc80000410000 */
[----:B------:R-:W4:Y:S01]  /*7370*/  @!P2 MUFU.EX2 R8, R8 ;  /* 0x000000080008a308 */ /* 0x000f220000000800 */
[----:B------:R-:W-:Y:S01]  /*7380*/  @!P6 FMUL.FTZ R9, R15, -1.4426950216293334961 ;  /* 0xbfb8aa3b0f09e820 */ /* 0x000fe20000410000 */
[----:B---3--:R-:W-:Y:S01]  /*7390*/  @!P3 FADD.FTZ R10, R10, 1 ;  /* 0x3f8000000a0ab421 */ /* 0x008fe20000010000 */
[----:B------:R-:W-:Y:S01]  /*73a0*/  SHF.L.U32 R15, R7, 0x10, RZ ;  /* 0x00000010070f7819 */ /* 0x000fe200000006ff */
[----:B------:R-:W3:Y:S04]  /*73b0*/  @!P4 MUFU.EX2 R12, R12 ;  /* 0x0000000c000cc308 */ /* 0x000ee80000000800 */
[----:B------:R-:W-:Y:S01]  /*73c0*/  @!P5 MUFU.EX2 R0, R0 ;  /* 0x000000000000d308 */ /* 0x000fe20000000800 */
[----:B------:R-:W-:Y:S01]  /*73d0*/  FADD.FTZ R15, R15, R76 ;  /* 0x0000004c0f0f7221 */ /* 0x000fe20000010000 */
[----:B--2---:R-:W-:Y:S01]  /*73e0*/  @!P0 FMUL.FTZ R82, R82, R11 ;  /* 0x0000000b52528220 */ /* 0x004fe20000410000 */
[----:B------:R-:W-:Y:S01]  /*73f0*/  SHF.L.U32 R11, R5, 0x10, RZ ;  /* 0x00000010050b7819 */ /* 0x000fe200000006ff */
[----:B------:R-:W2:Y:S01]  /*7400*/  @!P1 MUFU.RCP R13, R13 ;  /* 0x0000000d000d9308 */ /* 0x000ea20000001000 */
[----:B----4-:R-:W-:Y:S01]  /*7410*/  @!P2 FADD.FTZ R8, R8, 1 ;  /* 0x3f8000000808a421 */ /* 0x010fe20000010000 */
[----:B---3--:R-:W-:-:S06]  /*7420*/  @!P4 FADD.FTZ R12, R12, 1 ;  /* 0x3f8000000c0cc421 */ /* 0x008fcc0000010000 */
[----:B------:R-:W3:Y:S04]  /*7430*/  @!P6 MUFU.EX2 R9, R9 ;  /* 0x000000090009e308 */ /* 0x000ee80000000800 */
[----:B------:R-:W4:Y:S01]  /*7440*/  @!P3 MUFU.RCP R10, R10 ;  /* 0x0000000a000ab308 */ /* 0x000f220000001000 */
[----:B--2---:R-:W-:Y:S01]  /*7450*/  @!P1 FMUL.FTZ R84, R84, R13 ;  /* 0x0000000d54549220 */ /* 0x004fe20000410000 */
[----:B------:R-:W-:-:S06]  /*7460*/  SHF.L.U32 R13, R6, 0x10, RZ ;  /* 0x00000010060d7819 */ /* 0x000fcc00000006ff */
[----:B------:R2:W5:Y:S01]  /*7470*/  @!P2 MUFU.RCP R17, R8 ;  /* 0x000000080011a308 */ /* 0x0005620000001000 */
[----:B------:R-:W-:Y:S01]  /*7480*/  PRMT R6, R6, 0x7632, R6 ;  /* 0x0000763206067816 */ /* 0x000fe20000000006 */
[----:B---3--:R-:W-:Y:S01]  /*7490*/  @!P6 FADD.FTZ R9, R9, 1 ;  /* 0x3f8000000909e421 */ /* 0x008fe20000010000 */
[----:B------:R-:W-:-:S05]  /*74a0*/  FADD.FTZ R13, R13, R76 ;  /* 0x0000004c0d0d7221 */ /* 0x000fca0000010000 */
[----:B------:R-:W3:Y:S01]  /*74b0*/  @!P4 MUFU.RCP R12, R12 ;  /* 0x0000000c000cc308 */ /* 0x000ee20000001000 */
[----:B--2---:R-:W-:Y:S01]  /*74c0*/  @!P5 FADD.FTZ R8, R0, 1 ;  /* 0x3f8000000008d421 */ /* 0x004fe20000010000 */
[----:B------:R-:W-:Y:S01]  /*74d0*/  PRMT R0, R5, 0x7632, R0 ;  /* 0x0000763205007816 */ /* 0x000fe20000000000 */
[----:B----4-:R-:W-:Y:S01]  /*74e0*/  @!P3 FMUL.FTZ R83, R83, R10 ;  /* 0x0000000a5353b220 */ /* 0x010fe20000410000 */
[----:B------:R-:W-:Y:S01]  /*74f0*/  SHF.L.U32 R5, R4, 0x10, RZ ;  /* 0x0000001004057819 */ /* 0x000fe200000006ff */
[----:B------:R-:W-:Y:S01]  /*7500*/  FADD.FTZ R4, R11, R76 ;  /* 0x0000004c0b047221 */ /* 0x000fe20000010000 */
[----:B------:R-:W-:Y:S02]  /*7510*/  PRMT R10, R7, 0x7632, R10 ;  /* 0x00007632070a7816 */ /* 0x000fe4000000000a */
[----:B------:R-:W2:Y:S01]  /*7520*/  @!P5 MUFU.RCP R8, R8 ;  /* 0x000000080008d308 */ /* 0x000ea20000001000 */
[----:B------:R-:W-:Y:S01]  /*7530*/  SHF.L.U32 R7, R0, 0x10, RZ ;  /* 0x0000001000077819 */ /* 0x000fe200000006ff */
[----:B-----5:R-:W-:Y:S01]  /*7540*/  @!P2 FMUL.FTZ R78, R78, R17 ;  /* 0x000000114e4ea220 */ /* 0x020fe20000410000 */
[----:B------:R-:W-:Y:S01]  /*7550*/  FSETP.GTU.FTZ.AND P0, PT, R4, 20, PT ;  /* 0x41a000000400780b */ /* 0x000fe20003f1c000 */
[--C-:B------:R-:W-:Y:S01]  /*7560*/  FADD.FTZ R0, R5, R76.reuse ;  /* 0x0000004c05007221 */ /* 0x100fe20000010000 */
[----:B------:R-:W-:Y:S01]  /*7570*/  SHF.L.U32 R11, R6, 0x10, RZ ;  /* 0x00000010060b7819 */ /* 0x000fe200000006ff */
[--C-:B------:R-:W-:Y:S01]  /*7580*/  FADD.FTZ R7, R7, R76.reuse ;  /* 0x0000004c07077221 */ /* 0x100fe20000010000 */
[----:B------:R-:W-:Y:S01]  /*7590*/  FSETP.GTU.FTZ.AND P3, PT, R13, 20, PT ;  /* 0x41a000000d00780b */ /* 0x000fe20003f7c000 */
[----:B------:R-:W4:Y:S01]  /*75a0*/  @!P6 MUFU.RCP R9, R9 ;  /* 0x000000090009e308 */ /* 0x000f220000001000 */
[----:B------:R-:W-:Y:S01]  /*75b0*/  FSETP.GTU.FTZ.AND P2, PT, R15, 20, PT ;  /* 0x41a000000f00780b */ /* 0x000fe20003f5c000 */
[----:B------:R-:W-:Y:S01]  /*75c0*/  FADD.FTZ R11, R11, R76 ;  /* 0x0000004c0b0b7221 */ /* 0x000fe20000010000 */
[----:B------:R-:W-:Y:S01]  /*75d0*/  SHF.L.U32 R5, R10, 0x10, RZ ;  /* 0x000000100a057819 */ /* 0x000fe200000006ff */
[----:B---3--:R-:W-:Y:S01]  /*75e0*/  @!P4 FMUL.FTZ R85, R85, R12 ;  /* 0x0000000c5555c220 */ /* 0x008fe20000410000 */
[----:B------:R-:W-:-:S02]  /*75f0*/  FSETP.GTU.FTZ.AND P4, PT, R7, 20, PT ;  /* 0x41a000000700780b */ /* 0x000fc40003f9c000 */
[----:B------:R-:W-:Y:S01]  /*7600*/  FSETP.GTU.FTZ.AND P1, PT, R0, 20, PT ;  /* 0x41a000000000780b */ /* 0x000fe20003f3c000 */
[----:B------:R-:W-:Y:S01]  /*7610*/  @!P0 FMUL.FTZ R4, R4, -1.4426950216293334961 ;  /* 0xbfb8aa3b04048820 */ /* 0x000fe20000410000 */
[----:B------:R-:W-:Y:S01]  /*7620*/  FADD.FTZ R6, R5, R76 ;  /* 0x0000004c05067221 */ /* 0x000fe20000010000 */
[----:B--2---:R-:W-:Y:S01]  /*7630*/  @!P5 FMUL.FTZ R87, R87, R8 ;  /* 0x000000085757d220 */ /* 0x004fe20000410000 */
[----:B------:R-:W-:Y:S01]  /*7640*/  FSETP.GTU.FTZ.AND P5, PT, R11, 20, PT ;  /* 0x41a000000b00780b */ /* 0x000fe20003fbc000 */
[----:B------:R-:W-:Y:S01]  /*7650*/  @!P3 FMUL.FTZ R5, R13, -1.4426950216293334961 ;  /* 0xbfb8aa3b0d05b820 */ /* 0x000fe20000410000 */
[----:B------:R-:W-:Y:S01]  /*7660*/  F2FP.BF16.F32.PACK_AB R22, R85, R82 ;  /* 0x000000525516723e */ /* 0x000fe200000010ff */
[----:B------:R-:W2:Y:S01]  /*7670*/  @!P0 MUFU.EX2 R4, R4 ;  /* 0x0000000400048308 */ /* 0x000ea20000000800 */
[----:B------:R-:W-:Y:S01]  /*7680*/  @!P2 FMUL.FTZ R10, R15, -1.4426950216293334961 ;  /* 0xbfb8aa3b0f0aa820 */ /* 0x000fe20000410000 */
[----:B----4-:R-:W-:Y:S01]  /*7690*/  @!P6 FMUL.FTZ R86, R86, R9 ;  /* 0x000000095656e220 */ /* 0x010fe20000410000 */
[----:B------:R-:W-:Y:S01]  /*76a0*/  FSETP.GTU.FTZ.AND P6, PT, R6, 20, PT ;  /* 0x41a000000600780b */ /* 0x000fe20003fdc000 */
[----:B------:R3:W4:Y:S01]  /*76b0*/  @!P3 MUFU.EX2 R13, R5 ;  /* 0x00000005000db308 */ /* 0x0007220000000800 */
[----:B------:R-:W-:Y:S01]  /*76c0*/  @!P4 FMUL.FTZ R8, R7, -1.4426950216293334961 ;  /* 0xbfb8aa3b0708c820 */ /* 0x000fe20000410000 */
[----:B------:R-:W-:Y:S01]  /*76d0*/  F2FP.BF16.F32.PACK_AB R7, R108, R111 ;  /* 0x0000006f6c07723e */ /* 0x000fe200000010ff */
[----:B------:R-:W-:Y:S01]  /*76e0*/  @!P1 FMUL.FTZ R0, R0, -1.4426950216293334961 ;  /* 0xbfb8aa3b00009820 */ /* 0x000fe20000410000 */
[----:B------:R5:W0:Y:S02]  /*76f0*/  @!P2 MUFU.EX2 R14, R10 ;  /* 0x0000000a000ea308 */ /* 0x000a240000000800 */
[----:B------:R-:W-:Y:S01]  /*7700*/  @!P5 FMUL.FTZ R9, R11, -1.4426950216293334961 ;  /* 0xbfb8aa3b0b09d820 */ /* 0x000fe20000410000 */
[----:B------:R-:W-:Y:S01]  /*7710*/  F2FP.BF16.F32.PACK_AB R11, R100, R103 ;  /* 0x00000067640b723e */ /* 0x000fe200000010ff */
[----:B------:R1:W1:Y:S01]  /*7720*/  @!P4 MUFU.EX2 R16, R8 ;  /* 0x000000080010c308 */ /* 0x0002620000000800 */
[----:B--2---:R-:W-:Y:S01]  /*7730*/  @!P0 FADD.FTZ R12, R4, 1 ;  /* 0x3f800000040c8421 */ /* 0x004fe20000010000 */
[----:B---3--:R-:W-:-:S02]  /*7740*/  F2FP.BF16.F32.PACK_AB R5, R104, R107 ;  /* 0x0000006b6805723e */ /* 0x008fc400000010ff */
[----:B------:R-:W-:Y:S01]  /*7750*/  @!P6 FMUL.FTZ R15, R6, -1.4426950216293334961 ;  /* 0xbfb8aa3b060fe820 */ /* 0x000fe20000410000 */
[----:B------:R2:W3:Y:S01]  /*7760*/  @!P5 MUFU.EX2 R18, R9 ;  /* 0x000000090012d308 */ /* 0x0004e20000000800 */
[----:B------:R-:W-:Y:S01]  /*7770*/  F2FP.BF16.F32.PACK_AB R6, R106, R109 ;  /* 0x0000006d6a06723e */ /* 0x000fe200000010ff */
[----:B----4-:R-:W-:Y:S01]  /*7780*/  @!P3 FADD.FTZ R17, R13, 1 ;  /* 0x3f8000000d11b421 */ /* 0x010fe20000010000 */
[----:B------:R-:W-:Y:S01]  /*7790*/  F2FP.BF16.F32.PACK_AB R4, R102, R105 ;  /* 0x000000696604723e */ /* 0x000fe200000010ff */
[----:B------:R4:W3:Y:S01]  /*77a0*/  @!P6 MUFU.EX2 R20, R15 ;  /* 0x0000000f0014e308 */ /* 0x0008e20000000800 */
[----:B-----5:R-:W-:Y:S01]  /*77b0*/  F2FP.BF16.F32.PACK_AB R10, R98, R101 ;  /* 0x00000065620a723e */ /* 0x020fe200000010ff */
[----:B0-----:R-:W-:Y:S01]  /*77c0*/  @!P2 FADD.FTZ R19, R14, 1 ;  /* 0x3f8000000e13a421 */ /* 0x001fe20000010000 */
[----:B-1----:R-:W-:Y:S01]  /*77d0*/  F2FP.BF16.F32.PACK_AB R8, R94, R97 ;  /* 0x000000615e08723e */ /* 0x002fe200000010ff */
[----:B------:R-:W-:Y:S01]  /*77e0*/  STS.128 [R42], R4 ;  /* 0x000000042a007388 */ /* 0x000fe20000000c00 */
[----:B--2---:R-:W-:Y:S01]  /*77f0*/  F2FP.BF16.F32.PACK_AB R9, R96, R99 ;  /* 0x000000636009723e */ /* 0x004fe200000010ff */
[----:B------:R4:W0:Y:S01]  /*7800*/  @!P0 MUFU.RCP R21, R12 ;  /* 0x0000000c00158308 */ /* 0x0008220000001000 */
[----:B------:R-:W-:-:S03]  /*7810*/  @!P4 FADD.FTZ R16, R16, 1 ;  /* 0x3f8000001010c421 */ /* 0x000fc60000010000 */
[----:B------:R1:W-:Y:S01]  /*7820*/  STS.128 [R42+0x10], R8 ;  /* 0x000010082a007388 */ /* 0x0003e20000000c00 */
[----:B------:R-:W-:-:S03]  /*7830*/  NOP ;  /* 0x0000000000007918 */ /* 0x000fc60000000000 */
[----:B----4-:R-:W2:Y:S01]  /*7840*/  LDS.128 R12, [R43] ;  /* 0x000000002b0c7984 */ /* 0x010ea20000000c00 */
[----:B------:R-:W4:Y:S01]  /*7850*/  @!P1 MUFU.EX2 R0, R0 ;  /* 0x0000000000009308 */ /* 0x000f220000000800 */
[----:B---3--:R-:W-:Y:S01]  /*7860*/  @!P5 FADD.FTZ R18, R18, 1 ;  /* 0x3f8000001212d421 */ /* 0x008fe20000010000 */
[----:B------:R-:W-:Y:S01]  /*7870*/  @!P6 FADD.FTZ R20, R20, 1 ;  /* 0x3f8000001414e421 */ /* 0x000fe20000010000 */
[----:B------:R-:W3:Y:S01]  /*7880*/  LDS.128 R4, [R43+0x200] ;  /* 0x000200002b047984 */ /* 0x000ee20000000c00 */
[----:B------:R5:W4:Y:S01]  /*7890*/  @!P3 MUFU.RCP R23, R17 ;  /* 0x000000110017b308 */ /* 0x000b220000001000 */
[----:B0-----:R-:W-:Y:S01]  /*78a0*/  @!P0 FMUL.FTZ R88, R88, R21 ;  /* 0x0000001558588220 */ /* 0x001fe20000410000 */
[----:B------:R-:W-:Y:S01]  /*78b0*/  F2FP.BF16.F32.PACK_AB R21, R83, R80 ;  /* 0x000000505315723e */ /* 0x000fe200000010ff */
[----:B-1----:R-:W-:Y:S01]  /*78c0*/  FADD.FTZ R9, R81, R72 ;  /* 0x0000004851097221 */ /* 0x002fe20000010000 */
[----:B------:R-:W-:-:S04]  /*78d0*/  IADD3 R57, P0, PT, R57, -0x800, RZ ;  /* 0xfffff80039397810 */ /* 0x000fc80007f1e0ff */
[----:B------:R0:W1:Y:S01]  /*78e0*/  @!P4 MUFU.RCP R8, R16 ;  /* 0x000000100008c308 */ /* 0x0000620000001000 */
[----:B-----5:R-:W-:Y:S01]  /*78f0*/  MOV R17, UR20 ;  /* 0x0000001400117c02 */ /* 0x020fe20008000f00 */
[----:B----4-:R-:W-:Y:S01]  /*7900*/  @!P1 FADD.FTZ R0, R0, 1 ;  /* 0x3f80000000009421 */ /* 0x010fe20000010000 */
[----:B------:R-:W4:Y:S01]  /*7910*/  LDCU.64 UR20, c[0x0][0x518] ;  /* 0x0000a300ff1477ac */ /* 0x000f220008000a00 */
[----:B------:R-:W-:Y:S01]  /*7920*/  FADD.FTZ R9, R9, R78 ;  /* 0x0000004e09097221 */ /* 0x000fe20000010000 */
[----:B------:R-:W-:-:S03]  /*7930*/  IADD3.X R55, PT, PT, R55, -0x1, RZ, P0, !PT ;  /* 0xffffffff37377810 */ /* 0x000fc600007fe4ff */
[----:B------:R-:W5:Y:S01]  /*7940*/  @!P2 MUFU.RCP R19, R19 ;  /* 0x000000130013a308 */ /* 0x000f620000001000 */
[----:B0-----:R-:W-:Y:S01]  /*7950*/  MOV R16, UR19 ;  /* 0x0000001300107c02 */ /* 0x001fe20008000f00 */
[----:B------:R-:W-:Y:S01]  /*7960*/  @!P3 FMUL.FTZ R90, R90, R23 ;  /* 0x000000175a5ab220 */ /* 0x000fe20000410000 */
[----:B------:R-:W-:-:S03]  /*7970*/  F2FP.BF16.F32.PACK_AB R23, R87, R84 ;  /* 0x000000545717723e */ /* 0x000fc600000010ff */
[----:B------:R-:W-:Y:S02]  /*7980*/  IMAD.WIDE.U32 R16, R79, 0x10, R16 ;  /* 0x000000104f107825 */ /* 0x000fe400078e0010 */
[----:B------:R-:W0:Y:S02]  /*7990*/  @!P1 MUFU.RCP R0, R0 ;  /* 0x0000000000009308 */ /* 0x000e240000001000 */
[----:B-1----:R-:W-:Y:S01]  /*79a0*/  @!P4 FMUL.FTZ R91, R91, R8 ;  /* 0x000000085b5bc220 */ /* 0x002fe20000410000 */
[----:B----4-:R-:W-:-:S04]  /*79b0*/  UIMAD.WIDE.U32 UR22, UR27, UR20, UR22 ;  /* 0x000000141b1672a5 */ /* 0x010fc8000f8e0016 */
[----:B------:R-:W-:Y:S01]  /*79c0*/  F2FP.BF16.F32.PACK_AB R25, R91, R88 ;  /* 0x000000585b19723e */ /* 0x000fe200000010ff */
[----:B------:R-:W1:Y:S01]  /*79d0*/  @!P5 MUFU.RCP R18, R18 ;  /* 0x000000120012d308 */ /* 0x000e620000001000 */
[----:B------:R-:W-:Y:S01]  /*79e0*/  UIMAD UR21, UR27, UR21, UR23 ;  /* 0x000000151b1572a4 */ /* 0x000fe2000f8e0217 */
[----:B-----5:R-:W-:Y:S01]  /*79f0*/  @!P2 FMUL.FTZ R92, R92, R19 ;  /* 0x000000135c5ca220 */ /* 0x020fe20000410000 */
[----:B--2---:R-:W-:Y:S01]  /*7a00*/  STG.E.128 desc[UR24][R16.64], R12 ;  /* 0x0000000c10007986 */ /* 0x004fe2000c101d18 */
[----:B------:R-:W-:Y:S02]  /*7a10*/  UMOV UR20, UR22 ;  /* 0x0000001600147c82 */ /* 0x000fe40008000000 */
[----:B------:R-:W-:Y:S01]  /*7a20*/  UIMAD.WIDE.U32 UR20, UR26, UR28, UR20 ;  /* 0x0000001c1a1472a5 */ /* 0x000fe2000f8e0014 */
[----:B---3--:R2:W-:Y:S01]  /*7a30*/  STG.E.128 desc[UR24][R16.64+0x200], R4 ;  /* 0x0002000410007986 */ /* 0x0085e2000c101d18 */
[----:B------:R-:W3:Y:S01]  /*7a40*/  @!P6 MUFU.RCP R20, R20 ;  /* 0x000000140014e308 */ /* 0x000ee20000001000 */
[----:B0-----:R-:W-:Y:S01]  /*7a50*/  @!P1 FMUL.FTZ R89, R89, R0 ;  /* 0x0000000059599220 */ /* 0x001fe20000410000 */
[----:B------:R-:W-:Y:S01]  /*7a60*/  FADD.FTZ R0, R9, R80 ;  /* 0x0000005009007221 */ /* 0x000fe20000010000 */
[----:B------:R-:W-:Y:S01]  /*7a70*/  BAR.SYNC.DEFER_BLOCKING 0x0 ;  /* 0x0000000000007b1d */ /* 0x000fe20000010000 */
[----:B------:R-:W-:Y:S01]  /*7a80*/  UIMAD UR21, UR26, UR29, UR21 ;  /* 0x0000001d1a1572a4 */ /* 0x000fe2000f8e0215 */
[----:B------:R-:W-:Y:S01]  /*7a90*/  IADD3 R53, P1, PT, R53, -0x800, RZ ;  /* 0xfffff80035357810 */ /* 0x000fe20007f3e0ff */
[----:B------:R-:W-:Y:S01]  /*7aa0*/  FADD.FTZ R19, R0, R83 ;  /* 0x0000005300137221 */ /* 0x000fe20000010000 */
[----:B------:R-:W-:Y:S01]  /*7ab0*/  F2FP.BF16.F32.PACK_AB R24, R89, R86 ;  /* 0x000000565918723e */ /* 0x000fe200000010ff */
[----:B------:R-:W-:Y:S01]  /*7ac0*/  ULEA UR19, UP0, UR20, UR30, 0x1 ;  /* 0x0000001e14137291 */ /* 0x000fe2000f8008ff */
[----:B-1----:R-:W-:Y:S01]  /*7ad0*/  @!P5 FMUL.FTZ R93, R93, R18 ;  /* 0x000000125d5dd220 */ /* 0x002fe20000410000 */
[----:B------:R-:W-:Y:S01]  /*7ae0*/  FADD.FTZ R82, R19, R82 ;  /* 0x0000005213527221 */ /* 0x000fe20000010000 */
[----:B------:R-:W-:Y:S01]  /*7af0*/  IADD3.X R51, PT, PT, R51, -0x1, RZ, P1, !PT ;  /* 0xffffffff33337810 */ /* 0x000fe20000ffe4ff */
[----:B------:R-:W-:-:S02]  /*7b00*/  ULEA.HI.X UR20, UR20, UR31, UR21, 0x1, UP0 ;  /* 0x0000001f14147291 */ /* 0x000fc400080f0c15 */
[----:B------:R-:W-:Y:S01]  /*7b10*/  F2FP.BF16.F32.PACK_AB R26, R93, R90 ;  /* 0x0000005a5d1a723e */ /* 0x000fe200000010ff */
[----:B------:R-:W-:Y:S01]  /*7b20*/  FADD.FTZ R85, R82, R85 ;  /* 0x0000005552557221 */ /* 0x000fe20000010000 */
[----:B--2---:R-:W-:Y:S01]  /*7b30*/  MOV R4, UR19 ;  /* 0x0000001300047c02 */ /* 0x004fe20008000f00 */
[----:B---3--:R-:W-:Y:S01]  /*7b40*/  @!P6 FMUL.FTZ R95, R95, R20 ;  /* 0x000000145f5fe220 */ /* 0x008fe20000410000 */
[----:B------:R-:W-:Y:S01]  /*7b50*/  F2FP.BF16.F32.PACK_AB R20, R78, R81 ;  /* 0x000000514e14723e */ /* 0x000fe200000010ff */
[----:B------:R-:W-:Y:S01]  /*7b60*/  FADD.FTZ R84, R85, R84 ;  /* 0x0000005455547221 */ /* 0x000fe20000010000 */
[----:B------:R-:W-:Y:S01]  /*7b70*/  MOV R5, UR20 ;  /* 0x0000001400057c02 */ /* 0x000fe20008000f00 */
[----:B------:R-:W-:Y:S01]  /*7b80*/  UIADD3 UR17, UP0, UPT, UR17, -0x800, URZ ;  /* 0xfffff80011117890 */ /* 0x000fe2000ff1e0ff */
[----:B------:R-:W-:Y:S01]  /*7b90*/  F2FP.BF16.F32.PACK_AB R27, R95, R92 ;  /* 0x0000005c5f1b723e */ /* 0x000fe200000010ff */
[----:B------:R-:W-:Y:S01]  /*7ba0*/  FADD.FTZ R87, R84, R87 ;  /* 0x0000005754577221 */ /* 0x000fe20000010000 */
[----:B------:R-:W-:Y:S01]  /*7bb0*/  IMAD.WIDE.U32 R4, R79, 0x10, R4 ;  /* 0x000000104f047825 */ /* 0x000fe200078e0004 */
[----:B------:R-:W-:Y:S01]  /*7bc0*/  UIADD3.X UR18, UPT, UPT, UR18, -0x1, URZ, UP0, !UPT ;  /* 0xffffffff12127890 */ /* 0x000fe200087fe4ff */
[----:B------:R-:W-:Y:S02]  /*7bd0*/  STS.128 [R42], R20 ;  /* 0x000000142a007388 */ /* 0x000fe40000000c00 */
[----:B------:R-:W-:Y:S01]  /*7be0*/  FADD.FTZ R86, R87, R86 ;  /* 0x0000005657567221 */ /* 0x000fe20000010000 */
[----:B------:R-:W-:Y:S01]  /*7bf0*/  UISETP.GT.AND UP0, UPT, UR9, 0x1, UPT ;  /* 0x000000010900788c */ /* 0x000fe2000bf04270 */
        /* <DEDUP_REMOVED lines=15> */
.L_x_6355:
        /* <DEDUP_REMOVED lines=34> */
[----:B------:R-:W1:Y:S01]  /*7f10*/  LDS R0, [UR4+0x3188] ;  /* 0x00318804ff007984 */ /* 0x000e620008000800 */
[----:B------:R-:W-:-:S04]  /*7f20*/  ULEA UR4, UP0, UR26, UR10, 0x2 ;  /* 0x0000000a1a047291 */ /* 0x000fc8000f8010ff */
[----:B------:R-:W-:Y:S02]  /*7f30*/  ULEA.HI.X UR5, UR26, UR11, URZ, 0x2, UP0 ;  /* 0x0000000b1a057291 */ /* 0x000fe400080f14ff */
[----:B------:R-:W-:-:S04]  /*7f40*/  MOV R2, UR4 ;  /* 0x0000000400027c02 */ /* 0x000fc80008000f00 */
[----:B------:R-:W-:Y:S01]  /*7f50*/  MOV R3, UR5 ;  /* 0x0000000500037c02 */ /* 0x000fe20008000f00 */
[----:B-1----:R-:W-:-:S05]  /*7f60*/  FADD.FTZ R7, R7, R0 ;  /* 0x0000000007077221 */ /* 0x002fca0000010000 */
[----:B------:R2:W-:Y:S02]  /*7f70*/  REDG.E.ADD.F32.FTZ.RN.STRONG.GPU desc[UR24][R2.64], R7 ;  /* 0x00000007020079a6 */ /* 0x0005e4000c12f318 */
.L_x_6436:
[----:B------:R-:W-:Y:S05]  /*7f80*/  BSYNC.RECONVERGENT B0 ;  /* 0x0000000000007941 */ /* 0x000fea0003800200 */
.L_x_6435:
[----:B------:R-:W-:Y:S01]  /*7f90*/  UISETP.NE.U32.AND UP0, UPT, UR12, URZ, UPT ;  /* 0x000000ff0c00728c */ /* 0x000fe2000bf05070 */
[----:B0-----:R-:W-:-:S03]  /*7fa0*/  ISETP.GE.AND P0, PT, R8, UR14, PT ;  /* 0x0000000e08007c0c */ /* 0x001fc6000bf06270 */
[----:B------:R-:W-:-:S09]  /*7fb0*/  UISETP.NE.AND.EX UP0, UPT, UR13, URZ, UPT, UP0 ;  /* 0x000000ff0d00728c */ /* 0x000fd2000bf05300 */
[----:B------:R-:W-:Y:S05]  /*7fc0*/  BRA.U !UP0, `(.L_x_6437) ;  /* 0x0000000108907547 */ /* 0x000fea000b800000 */
[----:B------:R-:W-:Y:S06]  /*7fd0*/  BAR.SYNC.DEFER_BLOCKING 0x0 ;  /* 0x0000000000007b1d */ /* 0x000fec0000010000 */
[----:B------:R-:W-:Y:S01]  /*7fe0*/  BSSY.RECONVERGENT B0, `(.L_x_6437) ;  /* 0x0000022000007945 */ /* 0x000fe20003800200 */
[----:B--2---:R-:W0:Y:S01]  /*7ff0*/  SHFL.DOWN P1, R3, R72, 0x1, 0x1f ;  /* 0x08201f0048037f89 */ /* 0x004e220000020000 */
[----:B------:R-:W2:Y:S01]  /*8000*/  S2R R4, SR_LANEID ;  /* 0x0000000000047919 */ /* 0x000ea20000000000 */
[----:B0-----:R-:W-:-:S05]  /*8010*/  @P1 FADD R3, R3, R72 ;  /* 0x0000004803031221 */ /* 0x001fca0000000000 */
[----:B------:R-:W0:Y:S01]  /*8020*/  SHFL.DOWN P1, R0, R3, 0x2, 0x1f ;  /* 0x08401f0003007f89 */ /* 0x000e220000020000 */
[----:B--2---:R-:W-:Y:S02]  /*8030*/  ISETP.NE.AND P2, PT, R4, RZ, PT ;  /* 0x000000ff0400720c */ /* 0x004fe40003f45270 */
[----:B------:R-:W2:Y:S11]  /*8040*/  S2R R4, SR_TID.X ;  /* 0x0000000000047919 */ /* 0x000eb60000002100 */
[----:B------:R-:W3:Y:S01]  /*8050*/  @!P2 S2R R9, SR_CgaCtaId ;  /* 0x000000000009a919 */ /* 0x000ee20000008800 */
[----:B-1----:R-:W-:Y:S01]  /*8060*/  @!P2 MOV R6, 0x400 ;  /* 0x000004000006a802 */ /* 0x002fe20000000f00 */
        /* <DEDUP_REMOVED lines=25> */
.L_x_6438:
[----:B------:R-:W-:Y:S05]  /*8200*/  BSYNC.RECONVERGENT B0 ;  /* 0x0000000000007941 */ /* 0x000fea0003800200 */
.L_x_6437:
[----:B------:R-:W-:Y:S05]  /*8210*/  @P0 EXIT ;  /* 0x000000000000094d */ /* 0x000fea0003800000 */
[----:B------:R-:W3:Y:S01]  /*8220*/  S2UR UR5, SR_CgaCtaId ;  /* 0x00000000000579c3 */ /* 0x000ee20000008800 */
[----:B012---:R-:W-:Y:S01]  /*8230*/  MOV R7, R8 ;  /* 0x0000000800077202 */ /* 0x007fe20000000f00 */
[----:B------:R-:W-:Y:S01]  /*8240*/  UMOV UR4, 0x400 ;  /* 0x0000040000047882 */ /* 0x000fe20000000000 */
[----:B------:R-:W0:Y:S01]  /*8250*/  LDCU UR9, c[0x0][0x360] ;  /* 0x00006c00ff0977ac */ /* 0x000e220008000800 */
[----:B------:R-:W1:Y:S01]  /*8260*/  LDCU.64 UR10, c[0x0][0x4b0] ;  /* 0x00009600ff0a77ac */ /* 0x000e620008000a00 */
[----:B------:R-:W2:Y:S02]  /*8270*/  LDCU.64 UR12, c[0x0][0x530] ;  /* 0x0000a600ff0c77ac */ /* 0x000ea40008000a00 */
[----:B0123--:R-:W-:-:S12]  /*8280*/  ULEA UR4, UR5, UR4, 0x18 ;  /* 0x0000000405047291 */ /* 0x00ffd8000f8ec0ff */
.L_x_6439:
        /* <DEDUP_REMOVED lines=18> */
.L_x_6393:
[----:B------:R-:W-:Y:S01]  /*83b0*/  MOV R187, R7 ;  /* 0x0000000700bb7202 */ /* 0x000fe20000000f00 */
[----:B------:R-:W-:Y:S01]  /*83c0*/  HFMA2 R189, -RZ, RZ, 0, 5.9604644775390625e-08 ;  /* 0x00000001ffbd7431 */ /* 0x000fe200000001ff */
[----:B------:R-:W-:Y:S02]  /*83d0*/  MOV R192, RZ ;  /* 0x000000ff00c07202 */ /* 0x000fe40000000f00 */
[----:B------:R-:W-:-:S07]  /*83e0*/  MOV R6, 0xffffffff ;  /* 0xffffffff00067802 */ /* 0x000fce0000000f00 */
[----:B0-2--5:R-:W-:Y:S05]  /*83f0*/  WARPSYNC.COLLECTIVE R6, `(.L_x_6440) ;  /* 0x0000000006087348 */ /* 0x025fea0003c00000 */
[----:B------:R1:W3:Y:S02]  /*8400*/  SHFL.UP P6, R5, R187, R189, R192 ;  /* 0x040000bdbb057389 */ /* 0x0002e400000c00c0 */
[----:B0123-5:R-:W-:Y:S05]  /*8410*/  ENDCOLLECTIVE ;  /* 0x000000000000791b */ /* 0x02ffea0003800000 */
.L_x_6440:
[----:B------:R-:W-:Y:S02]  /*8420*/  MOV R187, R186 ;  /* 0x000000ba00bb7202 */ /* 0x000fe40000000f00 */
[----:B------:R-:W-:-:S07]  /*8430*/  MOV R4, R5 ;  /* 0x0000000500047202 */ /* 0x000fce0000000f00 */
[----:B------:R-:W-:Y:S05]  /*8440*/  WARPSYNC.COLLECTIVE R6, `(.L_x_6441) ;  /* 0x0000000006087348 */ /* 0x000fea0003c00000 */
[----:B------:R0:W1:Y:S02]  /*8450*/  SHFL.UP P6, R5, R187, R189, R192 ;  /* 0x040000bdbb057389 */ /* 0x00006400000c00c0 */
[----:B01----:R-:W-:Y:S05]  /*8460*/  ENDCOLLECTIVE ;  /* 0x000000000000791b */ /* 0x003fea0003800000 */
.L_x_6441:
        /* <DEDUP_REMOVED lines=9> */
.L_x_6442:
[----:B------:R-:W-:Y:S02]  /*8500*/  MOV R187, R188 ;  /* 0x000000bc00bb7202 */ /* 0x000fe40000000f00 */
[----:B------:R-:W-:-:S07]  /*8510*/  MOV R4, R5 ;  /* 0x0000000500047202 */ /* 0x000fce0000000f00 */
[----:B------:R-:W-:Y:S05]  /*8520*/  WARPSYNC.COLLECTIVE R6, `(.L_x_6443) ;  /* 0x0000000006087348 */ /* 0x000fea0003c00000 */
[----:B------:R0:W1:Y:S02]  /*8530*/  SHFL.UP P6, R5, R187, R189, R192 ;  /* 0x040000bdbb057389 */ /* 0x00006400000c00c0 */
[----:B01----:R-:W-:Y:S05]  /*8540*/  ENDCOLLECTIVE ;  /* 0x000000000000791b */ /* 0x003fea0003800000 */
.L_x_6443:
        /* <DEDUP_REMOVED lines=8> */
.L_x_6444:
[----:B------:R-:W-:Y:S02]  /*85d0*/  MOV R187, R190 ;  /* 0x000000be00bb7202 */ /* 0x000fe40000000f00 */
[----:B------:R-:W-:-:S07]  /*85e0*/  MOV R4, R5 ;  /* 0x0000000500047202 */ /* 0x000fce0000000f00 */
[----:B------:R-:W-:Y:S05]  /*85f0*/  WARPSYNC.COLLECTIVE R6, `(.L_x_6445) ;  /* 0x0000000006087348 */ /* 0x000fea0003c00000 */
[----:B------:R0:W1:Y:S02]  /*8600*/  SHFL.UP P6, R5, R187, R189, R192 ;  /* 0x040000bdbb057389 */ /* 0x00006400000c00c0 */
[----:B01----:R-:W-:Y:S05]  /*8610*/  ENDCOLLECTIVE ;  /* 0x000000000000791b */ /* 0x003fea0003800000 */
.L_x_6445:
        /* <DEDUP_REMOVED lines=8> */
.L_x_6446:
[----:B------:R-:W-:Y:S02]  /*86a0*/  MOV R187, R186 ;  /* 0x000000ba00bb7202 */ /* 0x000fe40000000f00 */
[----:B------:R-:W-:-:S07]  /*86b0*/  MOV R4, R5 ;  /* 0x0000000500047202 */ /* 0x000fce0000000f00 */
[----:B------:R-:W-:Y:S05]  /*86c0*/  WARPSYNC.COLLECTIVE R6, `(.L_x_6447) ;  /* 0x0000000006087348 */ /* 0x000fea0003c00000 */
[----:B------:R0:W1:Y:S02]  /*86d0*/  SHFL.UP P6, R5, R187, R189, R192 ;  /* 0x040000bdbb057389 */ /* 0x00006400000c00c0 */
[----:B01----:R-:W-:Y:S05]  /*86e0*/  ENDCOLLECTIVE ;  /* 0x000000000000791b */ /* 0x003fea0003800000 */
.L_x_6447:
        /* <DEDUP_REMOVED lines=8> */
.L_x_6448:
[----:B------:R-:W-:Y:S02]  /*8770*/  MOV R187, R4 ;  /* 0x0000000400bb7202 */ /* 0x000fe40000000f00 */
[----:B------:R-:W-:-:S07]  /*8780*/  MOV R188, R5 ;  /* 0x0000000500bc7202 */ /* 0x000fce0000000f00 */
[----:B------:R-:W-:Y:S05]  /*8790*/  WARPSYNC.COLLECTIVE R6, `(.L_x_6449) ;  /* 0x0000000006087348 */ /* 0x000fea0003c00000 */
[----:B------:R0:W1:Y:S02]  /*87a0*/  SHFL.UP P6, R5, R187, R189, R192 ;  /* 0x040000bdbb057389 */ /* 0x00006400000c00c0 */
[----:B01----:R-:W-:Y:S05]  /*87b0*/  ENDCOLLECTIVE ;  /* 0x000000000000791b */ /* 0x003fea0003800000 */
.L_x_6449:
[----:B------:R-:W-:Y:S05]  /*87c0*/  BRA `(.L_x_6450) ;  /* 0xffffffc400187947 */ /* 0x000fea000383ffff */
.L_x_6394:
[----:B------:R-:W-:Y:S01]  /*87d0*/  HFMA2 R226, -RZ, RZ, 0, 1.847743988037109375e-06 ;  /* 0x0000001fffe27431 */ /* 0x000fe200000001ff */
[----:B------:R-:W-:Y:S01]  /*87e0*/  BSSY B0, `(.L_x_6451) ;  /* 0x0000007000007945 */ /* 0x000fe20003800000 */
[----:B------:R-:W-:Y:S02]  /*87f0*/  MOV R227, R7 ;  /* 0x0000000700e37202 */ /* 0x000fe40000000f00 */
[----:B------:R-:W-:Y:S02]  /*8800*/  MOV R229, 0x1f ;  /* 0x0000001f00e57802 */ /* 0x000fe40000000f00 */
[----:B------:R-:W-:-:S07]  /*8810*/  MOV R6, 0xffffffff ;  /* 0xffffffff00067802 */ /* 0x000fce0000000f00 */
[----:B0-2--5:R-:W-:Y:S05]  /*8820*/  WARPSYNC.COLLECTIVE R6, `(.L_x_6452) ;  /* 0x0000000006087348 */ /* 0x025fea0003c00000 */
[----:B------:R1:W3:Y:S02]  /*8830*/  SHFL.IDX P3, R224, R227, R226, R229 ;  /* 0x000000e2e3e07389 */ /* 0x0002e400000600e5 */
[----:B0123-5:R-:W-:Y:S05]  /*8840*/  ENDCOLLECTIVE ;  /* 0x000000000000791b */ /* 0x02ffea0003800000 */
.L_x_6452:
[----:B------:R-:W-:Y:S05]  /*8850*/  BSYNC B0 ;  /* 0x0000000000007941 */ /* 0x000fea0003800000 */
.L_x_6451:
[----:B------:R-:W-:Y:S05]  /*8860*/  BRA `(.L_x_6453) ;  /* 0xffffffc400087947 */ /* 0x000fea000383ffff */
.L_x_6395:
        /* <DEDUP_REMOVED lines=8> */
.L_x_6455:
[----:B------:R-:W-:Y:S05]  /*88f0*/  BSYNC B0 ;  /* 0x0000000000007941 */ /* 0x000fea0003800000 */
.L_x_6454:
[----:B------:R-:W-:Y:S05]  /*8900*/  BRA `(.L_x_6456) ;  /* 0xffffffc000e87947 */ /* 0x000fea000383ffff */
.L_x_6396:
[----:B------:R-:W-:Y:S01]  /*8910*/  HFMA2 R189, -RZ, RZ, 0, 5.9604644775390625e-08 ;  /* 0x00000001ffbd7431 */ /* 0x000fe200000001ff */
[----:B------:R-:W-:Y:S01]  /*8920*/  BSSY B0, `(.L_x_6457) ;  /* 0x0000007000007945 */ /* 0x000fe20003800000 */
[----:B------:R-:W-:Y:S02]  /*8930*/  MOV R187, R7 ;  /* 0x0000000700bb7202 */ /* 0x000fe40000000f00 */
[----:B------:R-:W-:Y:S02]  /*8940*/  MOV R192, RZ ;  /* 0x000000ff00c07202 */ /* 0x000fe40000000f00 */
[----:B------:R-:W-:-:S07]  /*8950*/  MOV R6, 0xffffffff ;  /* 0xffffffff00067802 */ /* 0x000fce0000000f00 */
[----:B0-2--5:R-:W-:Y:S05]  /*8960*/  WARPSYNC.COLLECTIVE R6, `(.L_x_6458) ;  /* 0x0000000006087348 */ /* 0x025fea0003c00000 */
[----:B------:R1:W3:Y:S02]  /*8970*/  SHFL.UP P6, R5, R187, R189, R192 ;  /* 0x040000bdbb057389 */ /* 0x0002e400000c00c0 */
[----:B0123-5:R-:W-:Y:S05]  /*8980*/  ENDCOLLECTIVE ;  /* 0x000000000000791b */ /* 0x02ffea0003800000 */
.L_x_6458:
[----:B------:R-:W-:Y:S05]  /*8990*/  BSYNC B0 ;  /* 0x0000000000007941 */ /* 0x000fea0003800000 */
.L_x_6457:
        /* <DEDUP_REMOVED lines=11> */
.L_x_6459:
[----:B------:R-:W-:Y:S05]  /*8a50*/  WARPSYNC.COLLECTIVE R6, `(.L_x_6460) ;  /* 0x0000000006087348 */ /* 0x000fea0003c00000 */
[----:B------:R0:W1:Y:S02]  /*8a60*/  SHFL.IDX P3, R224, R227, R226, R229 ;  /* 0x000000e2e3e07389 */ /* 0x00006400000600e5 */
[----:B01----:R-:W-:Y:S05]  /*8a70*/  ENDCOLLECTIVE ;  /* 0x000000000000791b */ /* 0x003fea0003800000 */
.L_x_6460:
[----:B------:R-:W-:Y:S02]  /*8a80*/  MOV R227, R9 ;  /* 0x0000000900e37202 */ /* 0x000fe40000000f00 */
[----:B------:R-:W-:Y:S02]  /*8a90*/  MOV R185, R5 ;  /* 0x0000000500b97202 */ /* 0x000fe40000000f00 */
[----:B------:R-:W-:-:S07]  /*8aa0*/  MOV R4, R224 ;  /* 0x000000e000047202 */ /* 0x000fce0000000f00 */
[----:B------:R-:W-:Y:S05]  /*8ab0*/  WARPSYNC.COLLECTIVE R6, `(.L_x_6461) ;  /* 0x0000000006087348 */ /* 0x000fea0003c00000 */
[----:B------:R0:W1:Y:S02]  /*8ac0*/  SHFL.IDX P3, R224, R227, R226, R229 ;  /* 0x000000e2e3e07389 */ /* 0x00006400000600e5 */
[----:B01----:R-:W-:Y:S05]  /*8ad0*/  ENDCOLLECTIVE ;  /* 0x000000000000791b */ /* 0x003fea0003800000 */
.L_x_6461:
[----:B------:R-:W-:Y:S01]  /*8ae0*/  MOV R5, R224 ;  /* 0x000000e000057202 */ /* 0x000fe20000000f00 */
[----:B------:R-:W-:Y:S06]  /*8af0*/  BRA `(.L_x_6462) ;  /* 0xffffffc000847947 */ /* 0x000fec000383ffff */
.L_x_6398:
        /* <DEDUP_REMOVED lines=10> */
.L_x_6463:
[----:B------:R-:W-:Y:S02]  /*8ba0*/  MOV R231, R7 ;  /* 0x0000000700e77202 */ /* 0x000fe40000000f00 */
[----:B------:R-:W-:-:S07]  /*8bb0*/  MOV R220, R222 ;  /* 0x000000de00dc7202 */ /* 0x000fce0000000f00 */
[----:B------:R-:W-:Y:S05]  /*8bc0*/  WARPSYNC.COLLECTIVE R6, `(.L_x_6464) ;  /* 0x0000000006087348 */ /* 0x000fea0003c00000 */
[----:B------:R0:W1:Y:S02]  /*8bd0*/  SHFL.DOWN P1, R222, R231, R228, R233 ;  /* 0x080000e4e7de7389 */ /* 0x00006400000200e9 */
[----:B01----:R-:W-:Y:S05]  /*8be0*/  ENDCOLLECTIVE ;  /* 0x000000000000791b */ /* 0x003fea0003800000 */
.L_x_6464:
        /* <DEDUP_REMOVED lines=11> */
.L_x_6465:
[----:B------:R-:W-:Y:S02]  /*8ca0*/  MOV R231, R4 ;  /* 0x0000000400e77202 */ /* 0x000fe40000000f00 */
[----:B------:R-:W-:-:S07]  /*8cb0*/  MOV R220, R222 ;  /* 0x000000de00dc7202 */ /* 0x000fce0000000f00 */
[----:B------:R-:W-:Y:S05]  /*8cc0*/  WARPSYNC.COLLECTIVE R6, `(.L_x_6466) ;  /* 0x0000000006087348 */ /* 0x000fea0003c00000 */
[----:B------:R0:W1:Y:S02]  /*8cd0*/  SHFL.DOWN P1, R222, R231, R228, R233 ;  /* 0x080000e4e7de7389 */ /* 0x00006400000200e9 */
[----:B01----:R-:W-:Y:S05]  /*8ce0*/  ENDCOLLECTIVE ;  /* 0x000000000000791b */ /* 0x003fea0003800000 */
.L_x_6466:
        /* <DEDUP_REMOVED lines=11> */
.L_x_6467:
[----:B------:R-:W-:Y:S02]  /*8da0*/  MOV R231, R4 ;  /* 0x0000000400e77202 */ /* 0x000fe40000000f00 */
[----:B------:R-:W-:-:S07]  /*8db0*/  MOV R220, R222 ;  /* 0x000000de00dc7202 */ /* 0x000fce0000000f00 */
[----:B------:R-:W-:Y:S05]  /*8dc0*/  WARPSYNC.COLLECTIVE R6, `(.L_x_6468) ;  /* 0x0000000006087348 */ /* 0x000fea0003c00000 */
[----:B------:R0:W1:Y:S02]  /*8dd0*/  SHFL.DOWN P1, R222, R231, R228, R233 ;  /* 0x080000e4e7de7389 */ /* 0x00006400000200e9 */
[----:B01----:R-:W-:Y:S05]  /*8de0*/  ENDCOLLECTIVE ;  /* 0x000000000000791b */ /* 0x003fea0003800000 */
.L_x_6468:
        /* <DEDUP_REMOVED lines=11> */
.L_x_6469:
[----:B------:R-:W-:Y:S02]  /*8ea0*/  MOV R231, R4 ;  /* 0x0000000400e77202 */ /* 0x000fe40000000f00 */
[----:B------:R-:W-:-:S07]  /*8eb0*/  MOV R220, R222 ;  /* 0x000000de00dc7202 */ /* 0x000fce0000000f00 */
[----:B------:R-:W-:Y:S05]  /*8ec0*/  WARPSYNC.COLLECTIVE R6, `(.L_x_6470) ;  /* 0x0000000006087348 */ /* 0x000fea0003c00000 */
[----:B------:R0:W1:Y:S02]  /*8ed0*/  SHFL.DOWN P1, R222, R231, R228, R233 ;  /* 0x080000e4e7de7389 */ /* 0x00006400000200e9 */
[----:B01----:R-:W-:Y:S05]  /*8ee0*/  ENDCOLLECTIVE ;  /* 0x000000000000791b */ /* 0x003fea0003800000 */
.L_x_6470:
        /* <DEDUP_REMOVED lines=11> */
.L_x_6471:
[----:B------:R-:W-:Y:S02]  /*8fa0*/  MOV R231, R4 ;  /* 0x0000000400e77202 */ /* 0x000fe40000000f00 */
[----:B------:R-:W-:-:S07]  /*8fb0*/  MOV R220, R222 ;  /* 0x000000de00dc7202 */ /* 0x000fce0000000f00 */
[----:B------:R-:W-:Y:S05]  /*8fc0*/  WARPSYNC.COLLECTIVE R6, `(.L_x_6472) ;  /* 0x0000000006087348 */ /* 0x000fea0003c00000 */
[----:B------:R0:W1:Y:S02]  /*8fd0*/  SHFL.DOWN P1, R222, R231, R228, R233 ;  /* 0x080000e4e7de7389 */ /* 0x00006400000200e9 */
[----:B01----:R-:W-:Y:S05]  /*8fe0*/  ENDCOLLECTIVE ;  /* 0x000000000000791b */ /* 0x003fea0003800000 */
.L_x_6472:
        /* <DEDUP_REMOVED lines=11> */
.L_x_6473:
[----:B------:R-:W-:Y:S02]  /*90a0*/  ISETP.NE.AND P0, PT, R30, 0x1f, PT ;  /* 0x0000001f1e00780c */ /* 0x000fe40003f05270 */
[----:B------:R-:W-:Y:S02]  /*90b0*/  MOV R227, R4 ;  /* 0x0000000400e37202 */ /* 0x000fe40000000f00 */
[----:B------:R-:W-:-:S09]  /*90c0*/  MOV R7, R224 ;  /* 0x000000e000077202 */ /* 0x000fd20000000f00 */
[----:B------:R-:W-:Y:S05]  /*90d0*/  WARPSYNC.COLLECTIVE R6, `(.L_x_6474) ;  /* 0x0000000006087348 */ /* 0x000fea0003c00000 */
[----:B------:R0:W1:Y:S02]  /*90e0*/  SHFL.IDX P3, R224, R227, R226, R229 ;  /* 0x000000e2e3e07389 */ /* 0x00006400000600e5 */
[----:B01----:R-:W-:Y:S05]  /*90f0*/  ENDCOLLECTIVE ;  /* 0x000000000000791b */ /* 0x003fea0003800000 */
.L_x_6474:
[----:B------:R-:W-:Y:S05]  /*9100*/  WARPSYNC.COLLECTIVE R6, `(.L_x_6475) ;  /* 0x0000000006087348 */ /* 0x000fea0003c00000 */
[----:B------:R0:W1:Y:S02]  /*9110*/  SHFL.DOWN P1, R222, R231, R228, R233 ;  /* 0x080000e4e7de7389 */ /* 0x00006400000200e9 */
[----:B01----:R-:W-:Y:S05]  /*9120*/  ENDCOLLECTIVE ;  /* 0x000000000000791b */ /* 0x003fea0003800000 */
.L_x_6475:
        /* <DEDUP_REMOVED lines=8> */
.L_x_6476:
[----:B------:R-:W-:-:S07]  /*91b0*/  FMUL.FTZ R220, R8, R7 ;  /* 0x0000000708dc7220 */ /* 0x000fce0000410000 */
[----:B------:R-:W-:Y:S05]  /*91c0*/  WARPSYNC.COLLECTIVE R6, `(.L_x_6477) ;  /* 0x0000000006087348 */ /* 0x000fea0003c00000 */
[----:B------:R0:W1:Y:S02]  /*91d0*/  SHFL.IDX P3, R224, R227, R226, R229 ;  /* 0x000000e2e3e07389 */ /* 0x00006400000600e5 */
[----:B01----:R-:W-:Y:S05]  /*91e0*/  ENDCOLLECTIVE ;  /* 0x000000000000791b */ /* 0x003fea0003800000 */
.L_x_6477:
[----:B------:R-:W-:Y:S02]  /*91f0*/  MOV R227, R9 ;  /* 0x0000000900e37202 */ /* 0x000fe40000000f00 */
[----:B------:R-:W-:-:S07]  /*9200*/  MOV R223, R224 ;  /* 0x000000e000df7202 */ /* 0x000fce0000000f00 */
[----:B------:R-:W-:Y:S05]  /*9210*/  WARPSYNC.COLLECTIVE R6, `(.L_x_6478) ;  /* 0x0000000006087348 */ /* 0x000fea0003c00000 */
[----:B------:R0:W1:Y:S02]  /*9220*/  SHFL.IDX P3, R224, R227, R226, R229 ;  /* 0x000000e2e3e07389 */ /* 0x00006400000600e5 */
[----:B01----:R-:W-:Y:S05]  /*9230*/  ENDCOLLECTIVE ;  /* 0x000000000000791b */ /* 0x003fea0003800000 */
.L_x_6478:
[----:B------:R-:W-:Y:S05]  /*9240*/  BRA `(.L_x_6479) ;  /* 0xffffffc0007c7947 */ /* 0x000fea000383ffff */
.L_x_6480:
        /* <DEDUP_REMOVED lines=11> */
.L_x_10470:


//--------------------- .text._Z25selective_scan_bwd_kernelI32Selective_Scan_bwd_kernel_traitsILi64ELi16ELb1ELb1ELb1ELb1ELb1EN3c108BFloat16EfEEv12SSMParamsBwd --------------------------
	.section	.text._Z25selective_scan_bwd_kernelI32Selective_Scan_bwd_kernel_traitsILi64ELi16ELb1ELb1ELb1ELb1ELb1EN3c108BFloat16EfEEv12SSMParamsBwd,"ax",@progbits
	.align	128
        .global         _Z25selective_scan_bwd_kernelI32Selective_Scan_bwd_kernel_traitsILi64ELi16ELb1ELb1ELb1ELb1ELb1EN3c108BFloat16EfEEv12SSMParamsBwd
        .type           _Z25selective_scan_bwd_kernelI32Selective_Scan_bwd_kernel_traitsILi64ELi16ELb1ELb1ELb1ELb1ELb1EN3c108BFloat16EfEEv12SSMParamsBwd,@function
        .size           _Z25selective_scan_bwd_kernelI32Selective_Scan_bwd_kernel_traitsILi64ELi16ELb1ELb1ELb1ELb1ELb1EN3c108BFloat16EfEEv12SSMParamsBwd,(.L_x_10471 - _Z25selective_scan_bwd_kernelI32Selective_Scan_bwd_kernel_traitsILi64ELi16ELb1ELb1ELb1ELb1ELb1EN3c108BFloat16EfEEv12SSMParamsBwd)
        .other          _Z25selective_scan_bwd_kernelI32Selective_Scan_bwd_kernel_traitsILi64ELi16ELb1ELb1ELb1ELb1ELb1EN3c108BFloat16EfEEv12SSMParamsBwd,@"STO_CUDA_ENTRY STV_DEFAULT"
_Z25selective_scan_bwd_kernelI32Selective_Scan_bwd_kernel_traitsILi64ELi16ELb1ELb1ELb1ELb1ELb1EN3c108BFloat16EfEEv12SSMParamsBwd:
.text._Z25selective_scan_bwd_kernelI32Selective_Scan_bwd_kernel_traitsILi64ELi16ELb1ELb1ELb1ELb1ELb1EN3c108BFloat16EfEEv12SSMParamsBwd:
        /* <DEDUP_REMOVED lines=150> */
[----:B------:R-:W-:Y:S01]  /*0960*/  IMAD R8, R17, UR30, RZ ;  /* 0x0000001e11087c24 */ /* 0x000fe2000f8e02ff */
[C---:B------:R-:W-:Y:S01]  /*0970*/  IADD3 R9, PT, PT, R2.reuse, 0x80, RZ ;  /* 0x0000008002097810 */ /* 0x040fe20007ffe0ff */
[----:B------:R-:W-:Y:S01]  /*0980*/  IMAD R7, R11, UR29, R7 ;  /* 0x0000001d0b077c24 */ /* 0x000fe2000f8e0207 */
[C---:B------:R-:W-:Y:S01]  /*0990*/  IADD3 R11, PT, PT, R2.reuse, 0xc0, RZ ;  /* 0x000000c0020b7810 */ /* 0x040fe20007ffe0ff */
[C---:B------:R-:W-:Y:S01]  /*09a0*/  IMAD.WIDE.U32 R36, R39.reuse, UR14, R4 ;  /* 0x0000000e27247c25 */ /* 0x040fe2000f8e0004 */
[C---:B------:R-:W-:Y:S01]  /*09b0*/  SHF.L.U32 R5, R2.reuse, 0x4, RZ ;  /* 0x0000000402057819 */ /* 0x040fe200000006ff */
[----:B------:R-:W-:Y:S01]  /*09c0*/  UIADD3 UR7, UPT, UPT, UR6, 0x1080, URZ ;  /* 0x0000108006077890 */ /* 0x000fe2000fffe0ff */
[C---:B------:R-:W-:Y:S01]  /*09d0*/  IADD3 R17, PT, PT, R2.reuse, 0x180, RZ ;  /* 0x0000018002117810 */ /* 0x040fe20007ffe0ff */
[C---:B------:R-:W-:Y:S01]  /*09e0*/  IMAD R81, R39.reuse, UR31, R8 ;  /* 0x0000001f27517c24 */ /* 0x040fe2000f8e0208 */
[C---:B------:R-:W-:Y:S01]  /*09f0*/  IADD3 R23, PT, PT, R2.reuse, 0x280, RZ ;  /* 0x0000028002177810 */ /* 0x040fe20007ffe0ff */
[----:B------:R-:W-:Y:S01]  /*0a00*/  IMAD.WIDE.U32 R38, R39, UR30, R6 ;  /* 0x0000001e27267c25 */ /* 0x000fe2000f8e0006 */
        /* <DEDUP_REMOVED lines=51> */
.L_x_6561:
        /* <DEDUP_REMOVED lines=34> */
[----:B------:R-:W3:Y:S01]  /*0f60*/  LDG.E.128 R44, desc[UR26][R20.64+0x200] ;  /* 0x0002001a142c7981 */ /* 0x000ee2000c1e1d00 */
        /* <DEDUP_REMOVED lines=13> */
[----:B------:R-:W-:Y:S01]  /*1040*/  SHF.L.U32 R94, R13, 0x10, RZ ;  /* 0x000000100d5e7819 */ /* 0x000fe200000006ff */
[--C-:B------:R-:W-:Y:S01]  /*1050*/  FADD.FTZ R96, R96, R43.reuse ;  /* 0x0000002b60607221 */ /* 0x100fe20000010000 */
        /* <DEDUP_REMOVED lines=9> */
[----:B---3--:R0:W-:Y:S01]  /*10f0*/  STS.128 [R82+0x200], R44 ;  /* 0x0002002c52007388 */ /* 0x0081e20000000c00 */
        /* <DEDUP_REMOVED lines=32> */
.L_x_6483:
[----:B------:R-:W-:Y:S05]  /*1300*/  BSYNC.RECONVERGENT B0 ;  /* 0x0000000000007941 */ /* 0x000fea0003800200 */
.L_x_6482:
        /* <DEDUP_REMOVED lines=35> */
.L_x_6485:
[----:B------:R-:W-:Y:S05]  /*1540*/  BSYNC.RECONVERGENT B0 ;  /* 0x0000000000007941 */ /* 0x000fea0003800200 */
.L_x_6484:
        /* <DEDUP_REMOVED lines=36> */
.L_x_6487:
[----:B------:R-:W-:Y:S05]  /*1790*/  BSYNC.RECONVERGENT B0 ;  /* 0x0000000000007941 */ /* 0x000fea0003800200 */
.L_x_6486:
        /* <DEDUP_REMOVED lines=35> */
.L_x_6489:
[----:B------:R-:W-:Y:S05]  /*19d0*/  BSYNC.RECONVERGENT B0 ;  /* 0x0000000000007941 */ /* 0x000fea0003800200 */
.L_x_6488:
        /* <DEDUP_REMOVED lines=36> */
.L_x_6491:
[----:B------:R-:W-:Y:S05]  /*1c20*/  BSYNC.RECONVERGENT B0 ;  /* 0x0000000000007941 */ /* 0x000fea0003800200 */
.L_x_6490:
        /* <DEDUP_REMOVED lines=36> */
.L_x_6493:
[----:B------:R-:W-:Y:S05]  /*1e70*/  BSYNC.RECONVERGENT B0 ;  /* 0x0000000000007941 */ /* 0x000fea0003800200 */
.L_x_6492:
        /* <DEDUP_REMOVED lines=36> */
.L_x_6495:
[----:B------:R-:W-:Y:S05]  /*20c0*/  BSYNC.RECONVERGENT B0 ;  /* 0x0000000000007941 */ /* 0x000fea0003800200 */
.L_x_6494:
        /* <DEDUP_REMOVED lines=36> */
.L_x_6497:
[----:B------:R-:W-:Y:S05]  /*2310*/  BSYNC.RECONVERGENT B0 ;  /* 0x0000000000007941 */ /* 0x000fea0003800200 */
.L_x_6496:
        /* <DEDUP_REMOVED lines=36> */
.L_x_6499:
[----:B------:R-:W-:Y:S05]  /*2560*/  BSYNC.RECONVERGENT B0 ;  /* 0x0000000000007941 */ /* 0x000fea0003800200 */
.L_x_6498:
        /* <DEDUP_REMOVED lines=35> */
.L_x_6501:
[----:B------:R-:W-:Y:S05]  /*27a0*/  BSYNC.RECONVERGENT B0 ;  /* 0x0000000000007941 */ /* 0x000fea0003800200 */
.L_x_6500:
[----:B------:R-:W-:Y:S01]  /*27b0*/  UIADD3 UR6, UPT, UPT, UR19, -0x1, URZ ;  /* 0xffffffff13067890 */ /* 0x000fe2000fffe0ff */
        /* <DEDUP_REMOVED lines=33> */
.L_x_6503:
[----:B------:R-:W-:Y:S05]  /*29d0*/  BSYNC.RECONVERGENT B0 ;  /* 0x0000000000007941 */ /* 0x000fea0003800200 */
.L_x_6502:
        /* <DEDUP_REMOVED lines=32> */
.L_x_6505:
[----:B------:R-:W-:Y:S05]  /*2be0*/  BSYNC.RECONVERGENT B0 ;  /* 0x0000000000007941 */ /* 0x000fea0003800200 */
.L_x_6504:
        /* <DEDUP_REMOVED lines=32> */
.L_x_6507:
[----:B------:R-:W-:Y:S05]  /*2df0*/  BSYNC.RECONVERGENT B0 ;  /* 0x0000000000007941 */ /* 0x000fea0003800200 */
.L_x_6506:
        /* <DEDUP_REMOVED lines=32> */
.L_x_6509:
[----:B------:R-:W-:Y:S05]  /*3000*/  BSYNC.RECONVERGENT B0 ;  /* 0x0000000000007941 */ /* 0x000fea0003800200 */
.L_x_6508:
        /* <DEDUP_REMOVED lines=32> */
.L_x_6511:
[----:B------:R-:W-:Y:S05]  /*3210*/  BSYNC.RECONVERGENT B0 ;  /* 0x0000000000007941 */ /* 0x000fea0003800200 */
.L_x_6510:
        /* <DEDUP_REMOVED lines=32> */
.L_x_6513:
[----:B------:R-:W-:Y:S05]  /*3420*/  BSYNC.RECONVERGENT B0 ;  /* 0x0000000000007941 */ /* 0x000fea0003800200 */
.L_x_6512:
[----:B------:R-:W1:Y:S01]  /*3430*/  LDCU.128 UR12, c[0x0][0x410] ;  /* 0x00008200ff0c77ac */ /* 0x000e620008000c00 */
[----:B------:R-:W2:Y:S01]  /*3440*/  LDS.128 R12, [R83] ;  /* 0x00000000530c7984 */ /* 0x000ea20000000c00 */
[----:B------:R-:W3:Y:S03]  /*3450*/  LDCU.64 UR32, c[0x0][0x488] ;  /* 0x00009100ff2077ac */ /* 0x000ee60008000a00 */
[----:B------:R-:W-:Y:S01]  /*3460*/  LDS.128 R16, [R83+0x10] ;  /* 0x0000100053107984 */ /* 0x000fe20000000c00 */
[----:B------:R-:W-:Y:S01]  /*3470*/  USHF.L.U32 UR6, UR6, 0xa, URZ ;  /* 0x0000000a06067899 */ /* 0x000fe200080006ff */
[----:B------:R-:W-:-:S03]  /*3480*/  UMOV UR7, URZ ;  /* 0x000000ff00077c82 */ /* 0x000fc60008000000 */
[----:B-1----:R-:W-:-:S04]  /*3490*/  UIMAD.WIDE.U32 UR30, UR29, UR12, UR6 ;  /* 0x0000000c1d1e72a5 */ /* 0x002fc8000f8e0006 */
[----:B------:R-:W-:-:S03]  /*34a0*/  UIMAD UR13, UR29, UR13, UR31 ;  /* 0x0000000d1d0d72a4 */ /* 0x000fc6000f8e021f */
[----:B------:R-:W-:Y:S02]  /*34b0*/  UMOV UR12, UR30 ;  /* 0x0000001e000c7c82 */ /* 0x000fe40008000000 */
[----:B------:R-:W-:-:S04]  /*34c0*/  UIMAD.WIDE.U32 UR12, UR28, UR14, UR12 ;  /* 0x0000000e1c0c72a5 */ /* 0x000fc8000f8e000c */
[----:B------:R-:W-:Y:S02]  /*34d0*/  UIMAD UR15, UR28, UR15, UR13 ;  /* 0x0000000f1c0f72a4 */ /* 0x000fe4000f8e020d */
[----:B---3--:R-:W-:-:S04]  /*34e0*/  ULEA UR8, UP0, UR12, UR32, 0x1 ;  /* 0x000000200c087291 */ /* 0x008fc8000f8008ff */
[----:B------:R-:W-:Y:S02]  /*34f0*/  ULEA.HI.X UR12, UR12, UR33, UR15, 0x1, UP0 ;  /* 0x000000210c0c7291 */ /* 0x000fe400080f0c0f */
[----:B------:R-:W-:Y:S01]  /*3500*/  MOV R20, UR8 ;  /* 0x0000000800147c02 */ /* 0x000fe20008000f00 */
[----:B------:R-:W1:Y:S03]  /*3510*/  LDCU.64 UR32, c[0x0][0x478] ;  /* 0x00008f00ff2077ac */ /* 0x000e660008000a00 */
[----:B------:R-:W-:-:S03]  /*3520*/  MOV R21, UR12 ;  /* 0x0000000c00157c02 */ /* 0x000fc60008000f00 */
[----:B------:R-:W-:Y:S01]  /*3530*/  IMAD.WIDE.U32 R20, R78, 0x10, R20 ;  /* 0x000000104e147825 */ /* 0x000fe200078e0014 */
[----:B------:R-:W-:Y:S06]  /*3540*/  BAR.SYNC.DEFER_BLOCKING 0x0 ;  /* 0x0000000000007b1d */ /* 0x000fec0000010000 */
[----:B------:R-:W3:Y:S01]  /*3550*/  LDCU.128 UR12, c[0x0][0x420] ;  /* 0x00008400ff0c77ac */ /* 0x000ee20008000c00 */
[----:B0-----:R-:W4:Y:S04]  /*3560*/  LDG.E.128 R44, desc[UR26][R20.64] ;  /* 0x0000001a142c7981 */ /* 0x001f28000c1e1d00 */
[----:B------:R-:W5:Y:S01]  /*3570*/  LDG.E.128 R48, desc[UR26][R20.64+0x200] ;  /* 0x0002001a14307981 */ /* 0x000f62000c1e1d00 */
[----:B---3--:R-:W-:-:S04]  /*3580*/  UIMAD.WIDE.U32 UR30, UR29, UR12, UR6 ;  /* 0x0000000c1d1e72a5 */ /* 0x008fc8000f8e0006 */
[----:B------:R-:W-:-:S03]  /*3590*/  UIMAD UR13, UR29, UR13, UR31 ;  /* 0x0000000d1d0d72a4 */ /* 0x000fc6000f8e021f */
[----:B------:R-:W-:Y:S02]  /*35a0*/  UMOV UR12, UR30 ;  /* 0x0000001e000c7c82 */ /* 0x000fe40008000000 */
[----:B------:R-:W-:Y:S01]  /*35b0*/  UIMAD.WIDE.U32 UR12, UR28, UR14, UR12 ;  /* 0x0000000e1c0c72a5 */ /* 0x000fe2000f8e000c */
[----:B--2---:R-:W-:Y:S01]  /*35c0*/  SHF.L.U32 R163, R12, 0x10, RZ ;  /* 0x000000100ca37819 */ /* 0x004fe200000006ff */
        /* <DEDUP_REMOVED lines=22> */
[----:B------:R-:W-:Y:S01]  /*3730*/  PRMT R48, R20, 0x7632, R48 ;  /* 0x0000763214307816 */ /* 0x000fe20000000030 */
[----:B------:R-:W2:Y:S01]  /*3740*/  LDCU.64 UR14, c[0x0][0x558] ;  /* 0x0000ab00ff0e77ac */ /* 0x000ea20008000a00 */
[----:B----4-:R-:W-:Y:S01]  /*3750*/  SHF.L.U32 R0, R24, 0x10, RZ ;  /* 0x0000001018007819 */ /* 0x010fe200000006ff */
[----:B------:R-:W-:Y:S01]  /*3760*/  FMUL.FTZ R47, R107, -1.4426950216293334961 ;  /* 0xbfb8aa3b6b2f7820 */ /* 0x000fe20000410000 */
[----:B------:R-:W-:Y:S01]  /*3770*/  SHF.L.U32 R44, R25, 0x10, RZ ;  /* 0x00000010192c7819 */ /* 0x000fe200000006ff */
[----:B0-----:R-:W-:Y:S01]  /*3780*/  UIMAD.WIDE.U32 UR12, UR28, UR30, UR12 ;  /* 0x0000001e1c0c72a5 */ /* 0x001fe2000f8e000c */
[----:B------:R-:W-:Y:S01]  /*3790*/  PRMT R24, R21, 0x7632, R24 ;  /* 0x0000763215187816 */ /* 0x000fe20000000018 */
[----:B------:R0:W3:Y:S01]  /*37a0*/  MUFU.EX2 R51, R47 ;  /* 0x0000002f00337308 */ /* 0x0000e20000000800 */
[----:B------:R-:W-:Y:S01]  /*37b0*/  SHF.L.U32 R46, R23, 0x10, RZ ;  /* 0x00000010172e7819 */ /* 0x000fe200000006ff */
[----:B------:R-:W-:Y:S01]  /*37c0*/  FMUL.FTZ R21, R44, -1.4426950216293334961 ;  /* 0xbfb8aa3b2c157820 */ /* 0x000fe20000410000 */
[----:B------:R-:W-:Y:S01]  /*37d0*/  SHF.L.U32 R108, R20, 0x10, RZ ;  /* 0x00000010146c7819 */ /* 0x000fe200000006ff */
[----:B------:R-:W-:Y:S01]  /*37e0*/  FMUL.FTZ R20, R0, -1.4426950216293334961 ;  /* 0xbfb8aa3b00147820 */ /* 0x000fe20000410000 */
[----:B------:R-:W-:Y:S01]  /*37f0*/  PRMT R112, R24, 0x7632, R112 ;  /* 0x0000763218707816 */ /* 0x000fe20000000070 */
[----:B------:R-:W-:Y:S01]  /*3800*/  FMUL.FTZ R50, R46, -1.4426950216293334961 ;  /* 0xbfb8aa3b2e327820 */ /* 0x000fe20000410000 */
[----:B------:R-:W-:Y:S01]  /*3810*/  SHF.L.U32 R45, R26, 0x10, RZ ;  /* 0x000000101a2d7819 */ /* 0x000fe200000006ff */
[----:B------:R4:W-:Y:S01]  /*3820*/  MUFU.EX2 R115, R20 ;  /* 0x0000001400737308 */ /* 0x0009e20000000800 */
[----:B------:R-:W-:Y:S01]  /*3830*/  PRMT R25, R22, 0x7632, R25 ;  /* 0x0000763216197816 */ /* 0x000fe20000000019 */
[----:B------:R-:W-:Y:S01]  /*3840*/  FMUL.FTZ R105, R108, -1.4426950216293334961 ;  /* 0xbfb8aa3b6c697820 */ /* 0x000fe20000410000 */
[----:B0-----:R-:W-:Y:S01]  /*3850*/  SHF.L.U32 R47, R27, 0x10, RZ ;  /* 0x000000101b2f7819 */ /* 0x001fe200000006ff */
[----:B------:R0:W-:Y:S01]  /*3860*/  MUFU.EX2 R116, R21 ;  /* 0x0000001500747308 */ /* 0x0001e20000000800 */
[----:B------:R-:W-:Y:S01]  /*3870*/  SHF.L.U32 R48, R48, 0x10, RZ ;  /* 0x0000001030307819 */ /* 0x000fe200000006ff */
[----:B---3--:R-:W-:Y:S01]  /*3880*/  FADD.FTZ R51, R51, 1 ;  /* 0x3f80000033337421 */ /* 0x008fe20000010000 */
[----:B------:R-:W-:Y:S01]  /*3890*/  SHF.L.U32 R24, R24, 0x10, RZ ;  /* 0x0000001018187819 */ /* 0x000fe200000006ff */
[----:B------:R-:W3:Y:S01]  /*38a0*/  MUFU.EX2 R111, R50 ;  /* 0x00000032006f7308 */ /* 0x000ee20000000800 */
[----:B------:R-:W-:Y:S01]  /*38b0*/  PRMT R110, R23, 0x7632, R110 ;  /* 0x00007632176e7816 */ /* 0x000fe2000000006e */
[----:B------:R-:W-:Y:S01]  /*38c0*/  FMUL.FTZ R23, R47, -1.4426950216293334961 ;  /* 0xbfb8aa3b2f177820 */ /* 0x000fe20000410000 */
[----:B------:R-:W-:Y:S01]  /*38d0*/  PRMT R26, R26, 0x7632, R26 ;  /* 0x000076321a1a7816 */ /* 0x000fe2000000001a */
[----:B----4-:R-:W-:Y:S01]  /*38e0*/  FMUL.FTZ R20, R48, -1.4426950216293334961 ;  /* 0xbfb8aa3b30147820 */ /* 0x010fe20000410000 */
[----:B------:R-:W-:Y:S01]  /*38f0*/  SHF.L.U32 R106, R22, 0x10, RZ ;  /* 0x00000010166a7819 */ /* 0x000fe200000006ff */
[----:B------:R-:W-:Y:S01]  /*3900*/  FMUL.FTZ R22, R45, -1.4426950216293334961 ;  /* 0xbfb8aa3b2d167820 */ /* 0x000fe20000410000 */
[C---:B------:R-:W-:Y:S01]  /*3910*/  PRMT R27, R25.reuse, 0x7632, R27 ;  /* 0x00007632191b7816 */ /* 0x040fe2000000001b */
[----:B0-----:R-:W-:Y:S01]  /*3920*/  FMUL.FTZ R21, R24, -1.4426950216293334961 ;  /* 0xbfb8aa3b18157820 */ /* 0x001fe20000410000 */
[----:B------:R-:W-:Y:S01]  /*3930*/  SHF.L.U32 R25, R25, 0x10, RZ ;  /* 0x0000001019197819 */ /* 0x000fe200000006ff */
[----:B------:R0:W-:Y:S01]  /*3940*/  MUFU.EX2 R118, R22 ;  /* 0x0000001600767308 */ /* 0x0001e20000000800 */
[----:B------:R-:W-:Y:S01]  /*3950*/  SHF.L.U32 R110, R110, 0x10, RZ ;  /* 0x000000106e6e7819 */ /* 0x000fe200000006ff */
[----:B------:R-:W-:Y:S01]  /*3960*/  FMUL.FTZ R49, R106, -1.4426950216293334961 ;  /* 0xbfb8aa3b6a317820 */ /* 0x000fe20000410000 */
[----:B------:R-:W-:Y:S01]  /*3970*/  SHF.L.U32 R112, R112, 0x10, RZ ;  /* 0x0000001070707819 */ /* 0x000fe200000006ff */
[----:B------:R4:W-:Y:S01]  /*3980*/  MUFU.EX2 R122, R23 ;  /* 0x00000017007a7308 */ /* 0x0009e20000000800 */
[----:B------:R-:W-:Y:S01]  /*3990*/  SHF.L.U32 R26, R26, 0x10, RZ ;  /* 0x000000101a1a7819 */ /* 0x000fe200000006ff */
[----:B---3--:R-:W-:Y:S01]  /*39a0*/  FADD.FTZ R111, R111, 1 ;  /* 0x3f8000006f6f7421 */ /* 0x008fe20000010000 */
[----:B------:R-:W-:Y:S01]  /*39b0*/  PRMT R153, R14, 0x7632, R153 ;  /* 0x000076320e997816 */ /* 0x000fe20000000099 */
[----:B------:R3:W-:Y:S01]  /*39c0*/  MUFU.EX2 R50, R20 ;  /* 0x0000001400327308 */ /* 0x0007e20000000800 */
[----:B0-----:R-:W-:Y:S01]  /*39d0*/  FMUL.FTZ R22, R25, -1.4426950216293334961 ;  /* 0xbfb8aa3b19167820 */ /* 0x001fe20000410000 */
[C---:B------:R-:W-:Y:S01]  /*39e0*/  SHF.L.U32 R159, R15.reuse, 0x10, RZ ;  /* 0x000000100f9f7819 */ /* 0x040fe200000006ff */
[----:B------:R-:W-:Y:S01]  /*39f0*/  UIMAD UR13, UR28, UR31, UR13 ;  /* 0x0000001f1c0d72a4 */ /* 0x000fe2000f8e020d */
[----:B-1----:R0:W1:Y:S01]  /*3a00*/  MUFU.EX2 R102, R21 ;  /* 0x0000001500667308 */ /* 0x0020620000000800 */
[----:B----4-:R-:W-:Y:S01]  /*3a10*/  FMUL.FTZ R23, R110, -1.4426950216293334961 ;  /* 0xbfb8aa3b6e177820 */ /* 0x010fe20000410000 */
[----:B------:R-:W-:Y:S01]  /*3a20*/  PRMT R128, R15, 0x7632, R128 ;  /* 0x000076320f807816 */ /* 0x000fe20000000080 */
[----:B--2---:R-:W-:Y:S01]  /*3a30*/  ULEA UR8, UP0, UR12, UR14, 0x1 ;  /* 0x0000000e0c087291 */ /* 0x004fe2000f8008ff */
[----:B------:R-:W2:Y:S01]  /*3a40*/  MUFU.EX2 R109, R22 ;  /* 0x00000016006d7308 */ /* 0x000ea20000000800 */
[----:B---3--:R-:W-:Y:S01]  /*3a50*/  FMUL.FTZ R20, R112, -1.4426950216293334961 ;  /* 0xbfb8aa3b70147820 */ /* 0x008fe20000410000 */
[----:B------:R-:W-:Y:S01]  /*3a60*/  SHF.L.U32 R120, R120, 0x10, RZ ;  /* 0x0000001078787819 */ /* 0x000fe200000006ff */
[----:B------:R-:W-:Y:S01]  /*3a70*/  ULEA.HI.X UR12, UR12, UR15, UR13, 0x1, UP0 ;  /* 0x0000000f0c0c7291 */ /* 0x000fe200080f0c0d */
[----:B------:R-:W3:Y:S01]  /*3a80*/  MUFU.EX2 R127, R23 ;  /* 0x00000017007f7308 */ /* 0x000ee20000000800 */
[----:B0-----:R-:W-:Y:S01]  /*3a90*/  FMUL.FTZ R21, R26, -1.4426950216293334961 ;  /* 0xbfb8aa3b1a157820 */ /* 0x001fe20000410000 */
[----:B------:R-:W-:Y:S01]  /*3aa0*/  SHF.L.U32 R128, R128, 0x10, RZ ;  /* 0x0000001080807819 */ /* 0x000fe200000006ff */
[----:B------:R-:W-:Y:S01]  /*3ab0*/  UISETP.NE.U32.AND UP0, UPT, UR32, URZ, UPT ;  /* 0x000000ff2000728c */ /* 0x000fe2000bf05070 */
[----:B------:R-:W0:Y:S01]  /*3ac0*/  MUFU.EX2 R129, R20 ;  /* 0x0000001400817308 */ /* 0x000e220000000800 */
[----:B------:R-:W-:Y:S01]  /*3ad0*/  SHF.L.U32 R155, R155, 0x10, RZ ;  /* 0x000000109b9b7819 */ /* 0x000fe200000006ff */
[----:B-1----:R-:W-:Y:S01]  /*3ae0*/  FADD.FTZ R102, R102, 1 ;  /* 0x3f80000066667421 */ /* 0x002fe20000010000 */
[----:B------:R-:W-:Y:S01]  /*3af0*/  SHF.L.U32 R153, R153, 0x10, RZ ;  /* 0x0000001099997819 */ /* 0x000fe200000006ff */
[----:B------:R-:W-:Y:S01]  /*3b00*/  MUFU.EX2 R131, R21 ;  /* 0x0000001500837308 */ /* 0x000fe20000000800 */
[----:B------:R-:W-:Y:S01]  /*3b10*/  SHF.L.U32 R140, R17, 0x10, RZ ;  /* 0x00000010118c7819 */ /* 0x000fe200000006ff */
[----:B--2---:R-:W-:Y:S01]  /*3b20*/  FADD.FTZ R109, R109, 1 ;  /* 0x3f8000006d6d7421 */ /* 0x004fe20000010000 */
[----:B------:R-:W-:Y:S01]  /*3b30*/  SHF.L.U32 R138, R18, 0x10, RZ ;  /* 0x00000010128a7819 */ /* 0x000fe200000006ff */
[----:B------:R-:W1:Y:S01]  /*3b40*/  MUFU.EX2 R105, R105 ;  /* 0x0000006900697308 */ /* 0x000e620000000800 */
[----:B------:R-:W-:Y:S01]  /*3b50*/  SHF.L.U32 R136, R19, 0x10, RZ ;  /* 0x0000001013887819 */ /* 0x000fe200000006ff */
[----:B---3--:R-:W-:Y:S01]  /*3b60*/  FADD.FTZ R127, R127, 1 ;  /* 0x3f8000007f7f7421 */ /* 0x008fe20000010000 */
[C---:B------:R-:W-:Y:S01]  /*3b70*/  SHF.L.U32 R142, R16.reuse, 0x10, RZ ;  /* 0x00000010108e7819 */ /* 0x040fe200000006ff */
[----:B------:R-:W-:Y:S01]  /*3b80*/  MUFU.RCP R114, R51 ;  /* 0x0000003300727308 */ /* 0x000fe20000001000 */
[----:B------:R-:W-:Y:S01]  /*3b90*/  PRMT R16, R16, 0x7632, R16 ;  /* 0x0000763210107816 */ /* 0x000fe20000000010 */
[----:B0-----:R-:W-:Y:S01]  /*3ba0*/  FADD.FTZ R129, R129, 1 ;  /* 0x3f80000081817421 */ /* 0x001fe20000010000 */
[----:B------:R-:W-:Y:S01]  /*3bb0*/  PRMT R17, R17, 0x7632, R17 ;  /* 0x0000763211117816 */ /* 0x000fe20000000011 */
[----:B------:R-:W-:Y:S01]  /*3bc0*/  UISETP.NE.AND.EX UP0, UPT, UR33, URZ, UPT, UP0 ;  /* 0x000000ff2100728c */ /* 0x000fe2000bf05300 */
[----:B------:R-:W-:-:S02]  /*3bd0*/  PRMT R18, R18, 0x7632, R18 ;  /* 0x0000763212127816 */ /* 0x000fc40000000012 */
[----:B------:R-:W-:Y:S01]  /*3be0*/  PRMT R19, R19, 0x7632, R19 ;  /* 0x0000763213137816 */ /* 0x000fe20000000013 */
[----:B------:R0:W2:Y:S01]  /*3bf0*/  MUFU.EX2 R103, R49 ;  /* 0x0000003100677308 */ /* 0x0000a20000000800 */
[----:B------:R-:W-:Y:S01]  /*3c00*/  SHF.L.U32 R149, R16, 0x10, RZ ;  /* 0x0000001010957819 */ /* 0x000fe200000006ff */
[----:B-1----:R-:W-:Y:S01]  /*3c10*/  FADD.FTZ R105, R105, 1 ;  /* 0x3f80000069697421 */ /* 0x002fe20000010000 */
[----:B------:R-:W-:Y:S01]  /*3c20*/  SHF.L.U32 R147, R17, 0x10, RZ ;  /* 0x0000001011937819 */ /* 0x000fe200000006ff */
[----:B------:R-:W-:Y:S01]  /*3c30*/  MUFU.RCP R127, R127 ;  /* 0x0000007f007f7308 */ /* 0x000fe20000001000 */
[----:B------:R-:W-:Y:S02]  /*3c40*/  SHF.L.U32 R145, R18, 0x10, RZ ;  /* 0x0000001012917819 */ /* 0x000fe400000006ff */
[----:B------:R-:W-:Y:S02]  /*3c50*/  SHF.L.U32 R143, R19, 0x10, RZ ;  /* 0x00000010138f7819 */ /* 0x000fe400000006ff */
[----:B0-----:R-:W-:-:S02]  /*3c60*/  PRMT R49, R27, 0x7632, R49 ;  /* 0x000076321b317816 */ /* 0x001fc40000000031 */
[----:B------:R-:W-:Y:S01]  /*3c70*/  SHF.L.U32 R27, R27, 0x10, RZ ;  /* 0x000000101b1b7819 */ /* 0x000fe200000006ff */
[----:B------:R-:W-:Y:S01]  /*3c80*/  MUFU.RCP R113, R105 ;  /* 0x0000006900717308 */ /* 0x000fe20000001000 */
[----:B------:R-:W-:Y:S01]  /*3c90*/  SHF.L.U32 R49, R49, 0x10, RZ ;  /* 0x0000001031317819 */ /* 0x000fe200000006ff */
[----:B--2---:R-:W-:Y:S01]  /*3ca0*/  FADD.FTZ R103, R103, 1 ;  /* 0x3f80000067677421 */ /* 0x004fe20000010000 */
[----:B------:R-:W-:Y:S01]  /*3cb0*/  PRMT R166, R4, 0x7632, R166 ;  /* 0x0000763204a67816 */ /* 0x000fe200000000a6 */
[----:B------:R-:W-:Y:S01]  /*3cc0*/  FMUL.FTZ R117, R27, -1.4426950216293334961 ;  /* 0xbfb8aa3b1b757820 */ /* 0x000fe20000410000 */
[----:B------:R-:W-:Y:S01]  /*3cd0*/  PRMT R164, R5, 0x7632, R164 ;  /* 0x0000763205a47816 */ /* 0x000fe200000000a4 */
[----:B------:R-:W-:Y:S01]  /*3ce0*/  FMUL.FTZ R119, R49, -1.4426950216293334961 ;  /* 0xbfb8aa3b31777820 */ /* 0x000fe20000410000 */
[----:B------:R-:W-:Y:S01]  /*3cf0*/  PRMT R162, R6, 0x7632, R162 ;  /* 0x0000763206a27816 */ /* 0x000fe200000000a2 */
[----:B------:R-:W-:Y:S01]  /*3d00*/  MUFU.RCP R121, R103 ;  /* 0x0000006700797308 */ /* 0x000fe20000001000 */
[----:B------:R-:W-:-:S02]  /*3d10*/  PRMT R160, R7, 0x7632, R160 ;  /* 0x0000763207a07816 */ /* 0x000fc400000000a0 */
[----:B------:R-:W-:Y:S02]  /*3d20*/  PRMT R172, R9, 0x7632, R172 ;  /* 0x0000763209ac7816 */ /* 0x000fe400000000ac */
[----:B------:R-:W-:Y:S02]  /*3d30*/  PRMT R170, R10, 0x7632, R170 ;  /* 0x000076320aaa7816 */ /* 0x000fe400000000aa */
[----:B------:R-:W-:Y:S01]  /*3d40*/  PRMT R168, R11, 0x7632, R168 ;  /* 0x000076320ba87816 */ /* 0x000fe200000000a8 */
[----:B------:R0:W1:Y:S04]  /*3d50*/  MUFU.EX2 R130, R117 ;  /* 0x0000007500827308 */ /* 0x0000680000000800 */
[----:B------:R2:W3:Y:S04]  /*3d60*/  MUFU.EX2 R133, R119 ;  /* 0x0000007700857308 */ /* 0x0004e80000000800 */
[----:B------:R-:W-:Y:S01]  /*3d70*/  MUFU.RCP R123, R102 ;  /* 0x00000066007b7308 */ /* 0x000fe20000001000 */
[----:B0-----:R-:W-:Y:S01]  /*3d80*/  FADD.FTZ R117, R115, 1 ;  /* 0x3f80000073757421 */ /* 0x001fe20000010000 */
[----:B------:R-:W-:Y:S01]  /*3d90*/  FADD.FTZ R115, R116, 1 ;  /* 0x3f80000074737421 */ /* 0x000fe20000010000 */
[----:B------:R-:W-:Y:S01]  /*3da0*/  FADD.FTZ R116, R118, 1 ;  /* 0x3f80000076747421 */ /* 0x000fe20000010000 */
[----:B------:R-:W-:Y:S01]  /*3db0*/  FADD.FTZ R118, R122, 1 ;  /* 0x3f8000007a767421 */ /* 0x000fe20000010000 */
[----:B-1----:R-:W-:-:S03]  /*3dc0*/  FADD.FTZ R130, R130, 1 ;  /* 0x3f80000082827421 */ /* 0x002fc60000010000 */
[----:B--2---:R0:W1:Y:S01]  /*3dd0*/  MUFU.RCP R119, R111 ;  /* 0x0000006f00777308 */ /* 0x0040620000001000 */
[----:B---3--:R-:W-:-:S07]  /*3de0*/  FADD.FTZ R141, R133, 1 ;  /* 0x3f800000858d7421 */ /* 0x008fce0000010000 */
[----:B------:R-:W-:Y:S01]  /*3df0*/  MUFU.RCP R118, R118 ;  /* 0x0000007600767308 */ /* 0x000fe20000001000 */
[----:B0-----:R-:W-:-:S07]  /*3e00*/  FADD.FTZ R111, R131, 1 ;  /* 0x3f800000836f7421 */ /* 0x001fce0000010000 */
[----:B------:R0:W-:Y:S01]  /*3e10*/  MUFU.RCP R126, R109 ;  /* 0x0000006d007e7308 */ /* 0x0001e20000001000 */
[----:B-1----:R-:W-:-:S04]  /*3e20*/  FADD.FTZ R103, -R119, 1 ;  /* 0x3f80000077677421 */ /* 0x002fc80000010100 */
[C---:B------:R-:W-:Y:S01]  /*3e30*/  FFMA.FTZ R103, R46.reuse, R103, 1 ;  /* 0x3f8000002e677423 */ /* 0x040fe20000010067 */
[----:B------:R-:W-:Y:S02]  /*3e40*/  FMUL.FTZ R46, R46, R119 ;  /* 0x000000772e2e7220 */ /* 0x000fe40000410000 */
[----:B------:R-:W-:Y:S01]  /*3e50*/  MUFU.RCP R115, R115 ;  /* 0x0000007300737308 */ /* 0x000fe20000001000 */
[----:B0-----:R-:W-:-:S04]  /*3e60*/  FADD.FTZ R109, -R127, 1 ;  /* 0x3f8000007f6d7421 */ /* 0x001fc80000010100 */
[C---:B------:R-:W-:Y:S01]  /*3e70*/  FFMA.FTZ R109, R110.reuse, R109, 1 ;  /* 0x3f8000006e6d7423 */ /* 0x040fe2000001006d */
[----:B------:R-:W-:Y:S02]  /*3e80*/  FMUL.FTZ R110, R110, R127 ;  /* 0x0000007f6e6e7220 */ /* 0x000fe40000410000 */
[----:B------:R-:W-:Y:S08]  /*3e90*/  MUFU.RCP R116, R116 ;  /* 0x0000007400747308 */ /* 0x000ff00000001000 */
[----:B------:R-:W-:Y:S08]  /*3ea0*/  MUFU.RCP R117, R117 ;  /* 0x0000007500757308 */ /* 0x000ff00000001000 */
[----:B------:R-:W-:Y:S08]  /*3eb0*/  MUFU.RCP R130, R130 ;  /* 0x0000008200827308 */ /* 0x000ff00000001000 */
[----:B------:R-:W0:Y:S08]  /*3ec0*/  MUFU.RCP R151, R111 ;  /* 0x0000006f00977308 */ /* 0x000e300000001000 */
[----:B------:R-:W1:Y:S08]  /*3ed0*/  MUFU.RCP R146, R141 ;  /* 0x0000008d00927308 */ /* 0x000e700000001000 */
[----:B------:R-:W-:Y:S01]  /*3ee0*/  MUFU.RCP R129, R129 ;  /* 0x0000008100817308 */ /* 0x000fe20000001000 */
[----:B0-----:R-:W-:-:S04]  /*3ef0*/  FADD.FTZ R17, -R151, 1 ;  /* 0x3f80000097117421 */ /* 0x001fc80000010100 */
[C---:B------:R-:W-:Y:S01]  /*3f00*/  FFMA.FTZ R19, R26.reuse, R17, 1 ;  /* 0x3f8000001a137423 */ /* 0x040fe20000010011 */
[----:B------:R-:W-:Y:S01]  /*3f10*/  FMUL.FTZ R26, R26, R151 ;  /* 0x000000971a1a7220 */ /* 0x000fe20000410000 */
[----:B-1----:R-:W-:-:S04]  /*3f20*/  FADD.FTZ R18, -R146, 1 ;  /* 0x3f80000092127421 */ /* 0x002fc80000010100 */
[----:B------:R-:W-:Y:S01]  /*3f30*/  FFMA.FTZ R152, R49, R18, 1 ;  /* 0x3f80000031987423 */ /* 0x000fe20000010012 */
[----:B-----5:R0:W-:Y:S04]  /*3f40*/  STS.128 [R82], R28 ;  /* 0x0000001c52007388 */ /* 0x0201e80000000c00 */
[----:B------:R1:W-:Y:S01]  /*3f50*/  STS.128 [R82+0x200], R32 ;  /* 0x0002002052007388 */ /* 0x0003e20000000c00 */
[----:B------:R-:W-:-:S03]  /*3f60*/  NOP ;  /* 0x0000000000007918 */ /* 0x000fc60000000000 */
[----:B------:R-:W2:Y:S01]  /*3f70*/  LDS.128 R20, [R83] ;  /* 0x0000000053147984 */ /* 0x000ea20000000c00 */
[----:B0-----:R-:W-:Y:S01]  /*3f80*/  SHF.L.U32 R31, R14, 0x10, RZ ;  /* 0x000000100e1f7819 */ /* 0x001fe200000006ff */
[----:B------:R-:W-:Y:S01]  /*3f90*/  FADD.FTZ R14, -R114, 1 ;  /* 0x3f800000720e7421 */ /* 0x000fe20000010100 */
[----:B-1----:R-:W-:Y:S01]  /*3fa0*/  SHF.L.U32 R32, R13, 0x10, RZ ;  /* 0x000000100d207819 */ /* 0x002fe200000006ff */
[----:B------:R-:W-:Y:S02]  /*3fb0*/  FADD.FTZ R13, -R113, 1 ;  /* 0x3f800000710d7421 */ /* 0x000fe40000010100 */
[C---:B------:R-:W-:Y:S01]  /*3fc0*/  FFMA.FTZ R14, R107.reuse, R14, 1 ;  /* 0x3f8000006b0e7423 */ /* 0x040fe2000001000e */
[----:B------:R-:W-:Y:S01]  /*3fd0*/  FADD.FTZ R35, R50, 1 ;  /* 0x3f80000032237421 */ /* 0x000fe20000010000 */
[----:B------:R-:W-:Y:S01]  /*3fe0*/  FMUL.FTZ R107, R107, R114 ;  /* 0x000000726b6b7220 */ /* 0x000fe20000410000 */
[C---:B------:R-:W-:Y:S01]  /*3ff0*/  FFMA.FTZ R13, R108.reuse, R13, 1 ;  /* 0x3f8000006c0d7423 */ /* 0x040fe2000001000d */
[----:B------:R-:W-:-:S02]  /*4000*/  FMUL.FTZ R108, R108, R113 ;  /* 0x000000716c6c7220 */ /* 0x000fc40000410000 */
[----:B------:R-:W-:Y:S01]  /*4010*/  FMUL.FTZ R161, R32, R107 ;  /* 0x0000006b20a17220 */ /* 0x000fe20000410000 */
[----:B------:R-:W0:Y:S01]  /*4020*/  MUFU.RCP R35, R35 ;  /* 0x0000002300237308 */ /* 0x000e220000001000 */
        /* <DEDUP_REMOVED lines=12> */
[----:B------:R-:W-:Y:S01]  /*40f0*/  FADD.FTZ R21, -R121, 1 ;  /* 0x3f80000079157421 */ /* 0x000fe20000010100 */
[----:B------:R-:W-:Y:S01]  /*4100*/  FMUL.FTZ R23, R15, R14 ;  /* 0x0000000e0f177220 */ /* 0x000fe20000410000 */
[----:B------:R-:W-:Y:S01]  /*4110*/  SHF.L.U32 R33, R33, 0x10, RZ ;  /* 0x0000001021217819 */ /* 0x000fe200000006ff */
[----:B------:R-:W1:Y:S01]  /*4120*/  LDS.128 R12, [R83+0x10] ;  /* 0x00001000530c7984 */ /* 0x000e620000000c00 */
[----:B------:R-:W-:Y:S01]  /*4130*/  PRMT R124, R22, 0x7632, R124 ;  /* 0x00007632167c7816 */ /* 0x000fe2000000007c */
[----:B------:R-:W-:Y:S01]  /*4140*/  FFMA.FTZ R51, R106, R21, 1 ;  /* 0x3f8000006a337423 */ /* 0x000fe20000010015 */
[----:B------:R-:W-:Y:S01]  /*4150*/  SHF.L.U32 R125, R125, 0x10, RZ ;  /* 0x000000107d7d7819 */ /* 0x000fe200000006ff */
[----:B0-----:R-:W-:Y:S01]  /*4160*/  FADD.FTZ R21, -R35, 1 ;  /* 0x3f80000023157421 */ /* 0x001fe20000010100 */
        /* <DEDUP_REMOVED lines=15> */
[----:B------:R-:W-:Y:S01]  /*4260*/  FMUL.FTZ R132, R132, R109 ;  /* 0x0000006d84847220 */ /* 0x000fe20000410000 */
[----:B------:R-:W-:Y:S01]  /*4270*/  FMUL.FTZ R105, R102, R103 ;  /* 0x0000006766697220 */ /* 0x000fe20000410000 */
[----:B------:R-:W-:Y:S01]  /*4280*/  FFMA.FTZ R51, R24, R51, 1 ;  /* 0x3f80000018337423 */ /* 0x000fe20000010033 */
[----:B------:R-:W-:Y:S01]  /*4290*/  FMUL.FTZ R22, R123, R22 ;  /* 0x000000167b167220 */ /* 0x000fe20000410000 */
[----:B------:R-:W-:Y:S01]  /*42a0*/  FADD.FTZ R102, -R126, 1 ;  /* 0x3f8000007e667421 */ /* 0x000fe20000010100 */
        /* <DEDUP_REMOVED lines=17> */
[----:B------:R-:W-:Y:S02]  /*43c0*/  SHF.L.U32 R135, R13, 0x10, RZ ;  /* 0x000000100d877819 */ /* 0x000fe400000006ff */
[----:B------:R-:W-:Y:S01]  /*43d0*/  SHF.L.U32 R139, R15, 0x10, RZ ;  /* 0x000000100f8b7819 */ /* 0x000fe200000006ff */
[----:B------:R-:W-:Y:S01]  /*43e0*/  FFMA.FTZ R144, R47, R14, 1 ;  /* 0x3f8000002f907423 */ /* 0x000fe2000001000e */
[----:B------:R-:W-:Y:S01]  /*43f0*/  PRMT R51, R12, 0x7632, R51 ;  /* 0x000076320c337816 */ /* 0x000fe20000000033 */
[----:B------:R-:W-:Y:S01]  /*4400*/  FMUL.FTZ R14, R140, R135 ;  /* 0x000000878c0e7220 */ /* 0x000fe20000410000 */
[----:B------:R-:W-:Y:S01]  /*4410*/  SHF.L.U32 R131, R12, 0x10, RZ ;  /* 0x000000100c837819 */ /* 0x000fe200000006ff */
[----:B------:R-:W-:Y:S01]  /*4420*/  FADD.FTZ R12, -R116, 1 ;  /* 0x3f800000740c7421 */ /* 0x000fe20000010100 */
[----:B------:R-:W-:Y:S01]  /*4430*/  PRMT R133, R15, 0x7632, R133 ;  /* 0x000076320f857816 */ /* 0x000fe20000000085 */
[----:B------:R-:W-:Y:S01]  /*4440*/  FADD.FTZ R15, -R115, 1 ;  /* 0x3f800000730f7421 */ /* 0x000fe20000010100 */
[----:B------:R-:W-:Y:S01]  /*4450*/  FMUL.FTZ R111, R138, R137 ;  /* 0x000000898a6f7220 */ /* 0x000fe20000410000 */
[----:B------:R-:W-:Y:S01]  /*4460*/  FMUL.FTZ R141, R136, R139 ;  /* 0x0000008b888d7220 */ /* 0x000fe20000410000 */
[----:B------:R-:W-:Y:S01]  /*4470*/  PRMT R102, R13, 0x7632, R102 ;  /* 0x000076320d667816 */ /* 0x000fe20000000066 */
[----:B------:R-:W-:Y:S01]  /*4480*/  FFMA.FTZ R15, R44, R15, 1 ;  /* 0x3f8000002c0f7423 */ /* 0x000fe2000001000f */
        /* <DEDUP_REMOVED lines=11> */
[----:B------:R-:W-:Y:S01]  /*4540*/  FADD.FTZ R14, -R130, 1 ;  /* 0x3f800000820e7421 */ /* 0x000fe20000010100 */
        /* <DEDUP_REMOVED lines=50> */
[----:B------:R-:W-:Y:S01]  /*4870*/  MOV R8, UR8 ;  /* 0x0000000800087c02 */ /* 0x000fe20008000f00 */
[----:B------:R-:W-:Y:S01]  /*4880*/  STS.128 [R83], R16 ;  /* 0x0000001053007388 */ /* 0x000fe20000000c00 */
[----:B------:R-:W-:Y:S01]  /*4890*/  MOV R9, UR12 ;  /* 0x0000000c00097c02 */ /* 0x000fe20008000f00 */
[----:B------:R-:W-:Y:S01]  /*48a0*/  FFMA.FTZ R84, R163, R51, R84 ;  /* 0x00000033a3547223 */ /* 0x000fe20000010054 */
[----:B------:R-:W-:Y:S01]  /*48b0*/  SHF.L.U32 R103, R10, 0x10, RZ ;  /* 0x000000100a677819 */ /* 0x000fe200000006ff */
[----:B------:R-:W-:Y:S01]  /*48c0*/  STS.128 [R83+0x10], R20 ;  /* 0x0000101453007388 */ /* 0x000fe20000000c00 */
[----:B------:R-:W-:-:S03]  /*48d0*/  NOP ;  /* 0x0000000000007918 */ /* 0x000fc60000000000 */
[----:B------:R-:W0:Y:S01]  /*48e0*/  LDS.128 R12, [R82] ;  /* 0x00000000520c7984 */ /* 0x000e220000000c00 */
[----:B------:R-:W-:-:S04]  /*48f0*/  IMAD.WIDE.U32 R8, R78, 0x10, R8 ;  /* 0x000000104e087825 */ /* 0x000fc800078e0008 */
[----:B------:R-:W-:Y:S01]  /*4900*/  FMUL.FTZ R10, R49, R146 ;  /* 0x00000092310a7220 */ /* 0x000fe20000410000 */
[----:B------:R-:W-:Y:S01]  /*4910*/  SHF.L.U32 R102, R11, 0x10, RZ ;  /* 0x000000100b667819 */ /* 0x000fe200000006ff */
[----:B------:R-:W1:Y:S01]  /*4920*/  LDS.128 R4, [R82+0x200] ;  /* 0x0002000052047984 */ /* 0x000e620000000c00 */
[----:B------:R-:W-:Y:S01]  /*4930*/  SHF.L.U32 R146, R132, 0x10, RZ ;  /* 0x0000001084927819 */ /* 0x000fe200000006ff */
[----:B------:R-:W-:Y:S01]  /*4940*/  FMUL.FTZ R145, R145, R26 ;  /* 0x0000001a91917220 */ /* 0x000fe20000410000 */
[----:B------:R-:W-:Y:S01]  /*4950*/  FMUL.FTZ R143, R143, R10 ;  /* 0x0000000a8f8f7220 */ /* 0x000fe20000410000 */
[----:B0-----:R0:W-:Y:S04]  /*4960*/  STG.E.128 desc[UR26][R8.64], R12 ;  /* 0x0000000c08007986 */ /* 0x0011e8000c101d1a */
[----:B-1----:R0:W-:Y:S01]  /*4970*/  STG.E.128 desc[UR26][R8.64+0x200], R4 ;  /* 0x0002000408007986 */ /* 0x0021e2000c101d1a */
[----:B------:R-:W-:Y:S05]  /*4980*/  BRA.U !UP0, `(.L_x_6514) ;  /* 0x0000000108ac7547 */ /* 0x000fea000b800000 */
[----:B------:R-:W-:Y:S01]  /*4990*/  BAR.SYNC.DEFER_BLOCKING 0x0 ;  /* 0x0000000000007b1d */ /* 0x000fe20000010000 */
        /* <DEDUP_REMOVED lines=22> */
[----:B------:R-:W-:Y:S02]  /*4b00*/  F2FP.BF16.F32.PACK_AB R10, R26, R45 ;  /* 0x0000002d1a0a723e */ /* 0x000fe400000010ff */
[----:B------:R-:W-:Y:S01]  /*4b10*/  F2FP.BF16.F32.PACK_AB R9, R130, R9 ;  /* 0x000000098209723e */ /* 0x000fe200000010ff */
[----:B------:R1:W-:Y:S01]  /*4b20*/  STS.128 [R83], R4 ;  /* 0x0000000453007388 */ /* 0x0003e20000000c00 */
        /* <DEDUP_REMOVED lines=17> */
.L_x_6514:
        /* <DEDUP_REMOVED lines=22> */
[----:B------:R-:W-:-:S02]  /*4da0*/  CS2R R114, SRZ ;  /* 0x0000000000727805 */ /* 0x000fc4000001ff00 */
[----:B------:R-:W-:Y:S01]  /*4db0*/  CS2R R112, SRZ ;  /* 0x0000000000707805 */ /* 0x000fe2000001ff00 */
        /* <DEDUP_REMOVED lines=22> */
[----:B------:R-:W-:-:S02]  /*4f20*/  FMUL.FTZ R134, R143, R42 ;  /* 0x0000002a8f867220 */ /* 0x000fc40000410000 */
        /* <DEDUP_REMOVED lines=8> */
[----:B------:R-:W1:Y:S01]  /*4fb0*/  LDCU UR34, c[0x0][0x394] ;  /* 0x00007280ff2277ac */ /* 0x000e620008000800 */
[----:B------:R-:W-:Y:S02]  /*4fc0*/  IADD3 R46, P1, PT, R38, UR6, RZ ;  /* 0x00000006262e7c10 */ /* 0x000fe4000ff3e0ff */
[----:B------:R-:W-:Y:S01]  /*4fd0*/  MOV R131, RZ ;  /* 0x000000ff00837202 */ /* 0x000fe20000000f00 */
[----:B------:R-:W2:Y:S01]  /*4fe0*/  LDCU UR35, c[0x0][0x38c] ;  /* 0x00007180ff2377ac */ /* 0x000ea20008000800 */
[----:B------:R-:W3:Y:S01]  /*4ff0*/  LDC.64 R28, c[0x0][0x440] ;  /* 0x00011000ff1c7b82 */ /* 0x000ee20000000a00 */
[----:B------:R-:W-:Y:S02]  /*5000*/  PLOP3.LUT P2, PT, PT, PT, UP0, 0x80, 0x8 ;  /* 0x000000000008781c */ /* 0x000fe40003f4f008 */
[----:B------:R-:W-:Y:S01]  /*5010*/  IADD3.X R45, PT, PT, RZ, R80, RZ, P0, !PT ;  /* 0x00000050ff2d7210 */ /* 0x000fe200007fe4ff */
[----:B------:R-:W4:Y:S01]  /*5020*/  LDCU UR15, c[0x0][0x388] ;  /* 0x00007100ff0f77ac */ /* 0x000f220008000800 */
[----:B------:R-:W-:-:S02]  /*5030*/  ISETP.EQ.AND P2, PT, R104, RZ, P2 ;  /* 0x000000ff6800720c */ /* 0x000fc40001742270 */
[----:B------:R-:W-:Y:S01]  /*5040*/  IADD3.X R47, PT, PT, RZ, R81, RZ, P1, !PT ;  /* 0x00000051ff2f7210 */ /* 0x000fe20000ffe4ff */
[----:B------:R-:W0:Y:S01]  /*5050*/  LDC.64 R30, c[0x0][0x3a8] ;  /* 0x0000ea00ff1e7b82 */ /* 0x000e220000000a00 */
[----:B------:R-:W0:Y:S01]  /*5060*/  LDCU.64 UR30, c[0x0][0x538] ;  /* 0x0000a700ff1e77ac */ /* 0x000e220008000a00 */
[----:B------:R-:W0:Y:S06]  /*5070*/  LDCU.64 UR32, c[0x0][0x540] ;  /* 0x0000a800ff2077ac */ /* 0x000e2c0008000a00 */
[----:B------:R-:W0:Y:S01]  /*5080*/  LDC.64 R120, c[0x0][0x3e0] ;  /* 0x0000f800ff787b82 */ /* 0x000e220000000a00 */
[----:B------:R-:W-:-:S07]  /*5090*/  UMOV UR8, URZ ;  /* 0x000000ff00087c82 */ /* 0x000fce0008000000 */
[----:B------:R-:W0:Y:S08]  /*50a0*/  LDC.64 R32, c[0x0][0x4d0] ;  /* 0x00013400ff207b82 */ /* 0x000e300000000a00 */
[----:B-12-4-:R-:W0:Y:S02]  /*50b0*/  LDC.64 R34, c[0x0][0x4f0] ;  /* 0x00013c00ff227b82 */ /* 0x016e240000000a00 */
.L_x_6560:
[----:B0-----:R-:W-:-:S04]  /*50c0*/  IMAD.WIDE.U32 R4, R118, UR8, RZ ;  /* 0x0000000876047c25 */ /* 0x001fc8000f8e00ff */
[----:B------:R-:W-:Y:S01]  /*50d0*/  IMAD R5, R119, UR8, R5 ;  /* 0x0000000877057c24 */ /* 0x000fe2000f8e0205 */
[----:B------:R-:W-:-:S04]  /*50e0*/  LEA R8, P0, R4, R53, 0x1 ;  /* 0x0000003504087211 */ /* 0x000fc800078008ff */
[----:B------:R-:W-:-:S03]  /*50f0*/  LEA.HI.X R9, R4, R54, R5, 0x1, P0 ;  /* 0x0000003604097211 */ /* 0x000fc600000f0c05 */
[----:B------:R-:W-:-:S05]  /*5100*/  IMAD.WIDE.U32 R8, R78, 0x10, R8 ;  /* 0x000000104e087825 */ /* 0x000fca00078e0008 */
[----:B--2---:R-:W2:Y:S04]  /*5110*/  LDG.E.128 R20, desc[UR26][R8.64] ;  /* 0x0000001a08147981 */ /* 0x004ea8000c1e1d00 */
[----:B----4-:R-:W4:Y:S01]  /*5120*/  LDG.E.128 R24, desc[UR26][R8.64+0x200] ;  /* 0x0002001a08187981 */ /* 0x010f22000c1e1d00 */
[----:B------:R-:W-:Y:S02]  /*5130*/  MOV R4, UR16 ;  /* 0x0000001000047c02 */ /* 0x000fe40008000f00 */
[----:B------:R-:W-:Y:S02]  /*5140*/  MOV R7, UR18 ;  /* 0x0000001200077c02 */ /* 0x000fe40008000f00 */
[----:B------:R-:W-:Y:S02]  /*5150*/  MOV R6, R4 ;  /* 0x0000000400067202 */ /* 0x000fe40000000f00 */
[----:B------:R-:W-:Y:S01]  /*5160*/  MOV R5, UR17 ;  /* 0x0000001100057c02 */ /* 0x000fe20008000f00 */
[----:B------:R-:W-:-:S04]  /*5170*/  IMAD.WIDE.U32 R4, R120, UR8, RZ ;  /* 0x0000000878047c25 */ /* 0x000fc8000f8e00ff */
[----:B------:R-:W-:-:S04]  /*5180*/  IMAD.WIDE.U32 R6, R30, UR8, R6 ;  /* 0x000000081e067c25 */ /* 0x000fc8000f8e0006 */
[----:B-1----:R-:W-:Y:S01]  /*5190*/  IMAD R0, R31, UR8, R7 ;  /* 0x000000081f007c24 */ /* 0x002fe2000f8e0207 */
[----:B---3--:R-:W-:Y:S01]  /*51a0*/  LEA R48, P0, R6, R28, 0x2 ;  /* 0x0000001c06307211 */ /* 0x008fe200078010ff */
[----:B------:R-:W-:-:S03]  /*51b0*/  IMAD R5, R121, UR8, R5 ;  /* 0x0000000879057c24 */ /* 0x000fc6000f8e0205 */
[----:B------:R-:W-:Y:S02]  /*51c0*/  LEA.HI.X R49, R6, R29, R0, 0x2, P0 ;  /* 0x0000001d06317211 */ /* 0x000fe400000f1400 */
        /* <DEDUP_REMOVED lines=9> */
[----:B------:R-:W1:Y:S04]  /*5260*/  LDS.128 R8, [R83+0x10] ;  /* 0x0000100053087984 */ /* 0x000e680000000c00 */
[----:B------:R-:W5:Y:S01]  /*5270*/  LDS.128 R4, [R83] ;  /* 0x0000000053047984 */ /* 0x000f620000000c00 */
[----:B------:R-:W0:Y:S01]  /*5280*/  S2UR UR14, SR_CgaCtaId ;  /* 0x00000000000e79c3 */ /* 0x000e220000008800 */
[----:B------:R-:W-:Y:S01]  /*5290*/  ULEA UR12, UR19, 0xffffff00, 0x8 ;  /* 0xffffff00130c7891 */ /* 0x000fe2000f8e40ff */
[----:B---3--:R-:W-:-:S03]  /*52a0*/  FMUL.FTZ R169, R48, 1.4426950216293334961 ;  /* 0x3fb8aa3b30a97820 */ /* 0x008fc60000410000 */
[----:B------:R-:W-:Y:S01]  /*52b0*/  ULOP3.LUT UR12, UR12, 0x100, URZ, 0xc0, !UPT ;  /* 0x000001000c0c7892 */ /* 0x000fe2000f8ec0ff */
[----:B------:R-:W-:-:S03]  /*52c0*/  FMUL.FTZ R221, R169, R100 ;  /* 0x00000064a9dd7220 */ /* 0x000fc60000410000 */
[----:B------:R-:W-:Y:S01]  /*52d0*/  UIADD3 UR12, UPT, UPT, UR12, UR8, URZ ;  /* 0x000000080c0c7290 */ /* 0x000fe2000fffe0ff */
[C---:B------:R-:W-:Y:S01]  /*52e0*/  ISETP.NE.AND P1, PT, R2.reuse, RZ, PT ;  /* 0x000000ff0200720c */ /* 0x040fe20003f25270 */
[----:B------:R-:W-:Y:S01]  /*52f0*/  UMOV UR13, 0x400 ;  /* 0x00000400000d7882 */ /* 0x000fe20000000000 */
[C---:B------:R-:W-:Y:S01]  /*5300*/  FMUL.FTZ R0, R169.reuse, R95 ;  /* 0x0000005fa9007220 */ /* 0x040fe20000410000 */
[C---:B------:R-:W-:Y:S01]  /*5310*/  FMUL.FTZ R49, R169.reuse, R99 ;  /* 0x00000063a9317220 */ /* 0x040fe20000410000 */
[----:B------:R-:W3:Y:S01]  /*5320*/  MUFU.EX2 R221, R221 ;  /* 0x000000dd00dd7308 */ /* 0x000ee20000000800 */
[C---:B0-----:R-:W-:Y:S01]  /*5330*/  FMUL.FTZ R106, R169.reuse, R93 ;  /* 0x0000005da96a7220 */ /* 0x041fe20000410000 */
[C---:B------:R-:W-:Y:S01]  /*5340*/  FMUL.FTZ R190, R169.reuse, R91 ;  /* 0x0000005ba9be7220 */ /* 0x040fe20000410000 */
[C---:B------:R-:W-:Y:S01]  /*5350*/  FMUL.FTZ R209, R169.reuse, R89 ;  /* 0x00000059a9d17220 */ /* 0x040fe20000410000 */
[C---:B------:R-:W-:Y:S01]  /*5360*/  FMUL.FTZ R210, R169.reuse, R96 ;  /* 0x00000060a9d27220 */ /* 0x040fe20000410000 */
        /* <DEDUP_REMOVED lines=12> */
[C---:B-----5:R-:W-:Y:S02]  /*5430*/  PRMT R186, R4.reuse, 0x7632, R186 ;  /* 0x0000763204ba7816 */ /* 0x060fe400000000ba */
[----:B------:R-:W-:Y:S02]  /*5440*/  SHF.L.U32 R24, R4, 0x10, RZ ;  /* 0x0000001004187819 */ /* 0x000fe400000006ff */
[----:B------:R-:W-:Y:S02]  /*5450*/  SEL R4, R57, UR12, P1 ;  /* 0x0000000c39047c07 */ /* 0x000fe40008800000 */
[----:B------:R-:W-:-:S02]  /*5460*/  PRMT R185, R5, 0x7632, R185 ;  /* 0x0000763205b97816 */ /* 0x000fc400000000b9 */
[----:B------:R-:W-:Y:S01]  /*5470*/  PRMT R177, R10, 0x7632, R177 ;  /* 0x000076320ab17816 */ /* 0x000fe200000000b1 */
[----:B------:R-:W0:Y:S01]  /*5480*/  MUFU.EX2 R0, R0 ;  /* 0x0000000000007308 */ /* 0x000e220000000800 */
[----:B------:R-:W-:Y:S01]  /*5490*/  LEA R174, R4, UR13, 0x2 ;  /* 0x0000000d04ae7c11 */ /* 0x000fe2000f8e10ff */
[----:B------:R-:W-:Y:S01]  /*54a0*/  FMUL.FTZ R107, R102, R97 ;  /* 0x00000061666b7220 */ /* 0x000fe20000410000 */
[----:B------:R-:W-:Y:S01]  /*54b0*/  SHF.L.U32 R186, R186, 0x10, RZ ;  /* 0x00000010baba7819 */ /* 0x000fe200000006ff */
[----:B------:R-:W1:Y:S01]  /*54c0*/  MUFU.EX2 R49, R49 ;  /* 0x0000003100317308 */ /* 0x000e620000000800 */
[----:B------:R-:W-:Y:S01]  /*54d0*/  SHF.L.U32 R185, R185, 0x10, RZ ;  /* 0x00000010b9b97819 */ /* 0x000fe200000006ff */
[----:B------:R-:W-:Y:S01]  /*54e0*/  FMUL.FTZ R212, R162, R86 ;  /* 0x00000056a2d47220 */ /* 0x000fe20000410000 */
[----:B------:R-:W-:Y:S01]  /*54f0*/  PRMT R179, R8, 0x7632, R179 ;  /* 0x0000763208b37816 */ /* 0x000fe200000000b3 */
[----:B------:R-:W0:Y:S01]  /*5500*/  MUFU.EX2 R106, R106 ;  /* 0x0000006a006a7308 */ /* 0x000e220000000800 */
[----:B------:R-:W-:Y:S01]  /*5510*/  PRMT R178, R9, 0x7632, R178 ;  /* 0x0000763209b27816 */ /* 0x000fe200000000b2 */
[----:B------:R-:W-:Y:S01]  /*5520*/  FMUL.FTZ R214, R133, R90 ;  /* 0x0000005a85d67220 */ /* 0x000fe20000410000 */
[----:B------:R-:W-:Y:S01]  /*5530*/  SHF.L.U32 R25, R9, 0x10, RZ ;  /* 0x0000001009197819 */ /* 0x000fe200000006ff */
[----:B------:R-:W0:Y:S01]  /*5540*/  MUFU.EX2 R190, R190 ;  /* 0x000000be00be7308 */ /* 0x000e220000000800 */
[----:B------:R-:W-:-:S03]  /*5550*/  SHF.L.U32 R177, R177, 0x10, RZ ;  /* 0x00000010b1b17819 */ /* 0x000fc600000006ff */
[----:B------:R-:W0:Y:S01]  /*5560*/  MUFU.EX2 R11, R11 ;  /* 0x0000000b000b7308 */ /* 0x000e220000000800 */
[----:B------:R-:W-:-:S03]  /*5570*/  PRMT R184, R6, 0x7632, R184 ;  /* 0x0000763206b87816 */ /* 0x000fc600000000b8 */
[----:B------:R-:W0:Y:S01]  /*5580*/  MUFU.EX2 R209, R209 ;  /* 0x000000d100d17308 */ /* 0x000e220000000800 */
        /* <DEDUP_REMOVED lines=20> */
[----:B------:R-:W-:Y:S02]  /*56d0*/  BSSY.RECONVERGENT B0, `(.L_x_6516) ;  /* 0x000005a000007945 */ /* 0x000fe40003800200 */
[----:B------:R-:W-:Y:S01]  /*56e0*/  FMUL.FTZ R173, R26, R173 ;  /* 0x000000ad1aad7220 */ /* 0x000fe20000410000 */
[----:B--2---:R-:W-:Y:S04]  /*56f0*/  STS.128 [R82+0x840], R12 ;  /* 0x0008400c52007388 */ /* 0x004fe80000000c00 */
[----:B----4-:R2:W-:Y:S01]  /*5700*/  STS.128 [R82+0xa40], R16 ;  /* 0x000a401052007388 */ /* 0x0105e20000000c00 */
[----:B------:R-:W-:-:S03]  /*5710*/  NOP ;  /* 0x0000000000007918 */ /* 0x000fc60000000000 */
[----:B------:R-:W4:Y:S04]  /*5720*/  LDS.128 R12, [R83+0x850] ;  /* 0x00085000530c7984 */ /* 0x000f280000000c00 */
[----:B------:R-:W5:Y:S01]  /*5730*/  LDS.128 R20, [R83+0x840] ;  /* 0x0008400053147984 */ /* 0x000f620000000c00 */
[----:B--2---:R-:W-:Y:S01]  /*5740*/  SHF.L.U32 R16, R5, 0x10, RZ ;  /* 0x0000001005107819 */ /* 0x004fe200000006ff */
[----:B------:R-:W-:Y:S01]  /*5750*/  FMUL.FTZ R5, R169, R98 ;  /* 0x00000062a9057220 */ /* 0x000fe20000410000 */
[----:B------:R-:W-:Y:S02]  /*5760*/  SHF.L.U32 R18, R7, 0x10, RZ ;  /* 0x0000001007127819 */ /* 0x000fe400000006ff */
[----:B------:R-:W-:Y:S01]  /*5770*/  SHF.L.U32 R17, R6, 0x10, RZ ;  /* 0x0000001006117819 */ /* 0x000fe200000006ff */
[----:B------:R2:W0:Y:S01]  /*5780*/  MUFU.EX2 R10, R5 ;  /* 0x00000005000a7308 */ /* 0x0004220000000800 */
[----:B------:R-:W-:Y:S01]  /*5790*/  SHF.L.U32 R19, R8, 0x10, RZ ;  /* 0x0000001008137819 */ /* 0x000fe200000006ff */
[----:B------:R-:W-:Y:S01]  /*57a0*/  FMUL.FTZ R180, R18, R107 ;  /* 0x0000006b12b47220 */ /* 0x000fe20000410000 */
[----:B---3--:R3:W-:Y:S02]  /*57b0*/  STS [R174+0x35c0], R221 ;  /* 0x0035c0ddae007388 */ /* 0x0087e40000000800 */
[----:B---3--:R-:W-:Y:S01]  /*57c0*/  FMUL.FTZ R174, R109, R94 ;  /* 0x0000005e6dae7220 */ /* 0x008fe20000410000 */
[----:B----4-:R-:W-:-:S02]  /*57d0*/  PRMT R191, R12, 0x7632, R191 ;  /* 0x000076320cbf7816 */ /* 0x010fc400000000bf */
[----:B------:R-:W-:Y:S01]  /*57e0*/  SHF.L.U32 R193, R12, 0x10, RZ ;  /* 0x000000100cc17819 */ /* 0x000fe200000006ff */
[----:B------:R-:W-:Y:S01]  /*57f0*/  FMUL.FTZ R12, R172, R93 ;  /* 0x0000005dac0c7220 */ /* 0x000fe20000410000 */
[C---:B------:R-:W-:Y:S02]  /*5800*/  PRMT R4, R15.reuse, 0x7632, R4 ;  /* 0x000076320f047816 */ /* 0x040fe40000000004 */
[----:B------:R-:W-:Y:S01]  /*5810*/  SHF.L.U32 R195, R15, 0x10, RZ ;  /* 0x000000100fc37819 */ /* 0x000fe200000006ff */
[----:B------:R-:W-:Y:S01]  /*5820*/  FMUL.FTZ R15, R146, R95 ;  /* 0x0000005f920f7220 */ /* 0x000fe20000410000 */
[----:B-----5:R-:W-:Y:S02]  /*5830*/  PRMT R9, R20, 0x7632, R9 ;  /* 0x0000763214097816 */ /* 0x020fe40000000009 */
[----:B------:R-:W-:Y:S02]  /*5840*/  PRMT R187, R21, 0x7632, R187 ;  /* 0x0000763215bb7816 */ /* 0x000fe400000000bb */
[----:B------:R-:W-:-:S02]  /*5850*/  PRMT R189, R22, 0x7632, R189 ;  /* 0x0000763216bd7816 */ /* 0x000fc400000000bd */
[----:B------:R-:W-:Y:S02]  /*5860*/  PRMT R7, R23, 0x7632, R7 ;  /* 0x0000763217077816 */ /* 0x000fe40000000007 */
[----:B------:R-:W-:Y:S02]  /*5870*/  PRMT R8, R13, 0x7632, R8 ;  /* 0x000076320d087816 */ /* 0x000fe40000000008 */
        /* <DEDUP_REMOVED lines=8> */
[----:B--2---:R-:W-:Y:S01]  /*5900*/  SHF.L.U32 R5, R14, 0x10, RZ ;  /* 0x000000100e057819 */ /* 0x004fe200000006ff */
        /* <DEDUP_REMOVED lines=52> */
.L_x_6517:
[----:B------:R-:W-:-:S06]  /*5c50*/  LEA R228, R2, UR13, 0x2 ;  /* 0x0000000d02e47c11 */ /* 0x000fcc000f8e10ff */
[----:B------:R-:W0:Y:S02]  /*5c60*/  LDS R228, [R228+0x3dc4] ;  /* 0x003dc400e4e47984 */ /* 0x000e240000000800 */
.L_x_6518:
[----:B------:R-:W-:Y:S05]  /*5c70*/  BSYNC.RECONVERGENT B0 ;  /* 0x0000000000007941 */ /* 0x000fea0003800200 */
.L_x_6516:
[----:B------:R-:W2:Y:S01]  /*5c80*/  @P2 LDC R5, c[0x0][0x38c] ;  /* 0x0000e300ff052b82 */ /* 0x000ea20000000800 */
[----:B------:R-:W-:Y:S01]  /*5c90*/  MOV R4, UR19 ;  /* 0x0000001300047c02 */ /* 0x000fe20008000f00 */
[----:B------:R-:W-:Y:S01]  /*5ca0*/  HFMA2 R8, -RZ, RZ, 1.875, 0 ;  /* 0x3f800000ff087431 */ /* 0x000fe200000001ff */
[----:B------:R-:W-:Y:S02]  /*5cb0*/  MOV R7, 0x8 ;  /* 0x0000000800077802 */ /* 0x000fe40000000f00 */
[----:B------:R-:W-:Y:S01]  /*5cc0*/  @P2 IADD3 R4, PT, PT, R4, -0x2, RZ ;  /* 0xfffffffe04042810 */ /* 0x000fe20007ffe0ff */
[----:B------:R-:W-:Y:S01]  /*5cd0*/  FMUL.FTZ R6, R221, R0 ;  /* 0x00000000dd067220 */ /* 0x000fe20000410000 */
[----:B------:R-:W-:-:S03]  /*5ce0*/  MOV R9, RZ ;  /* 0x000000ff00097202 */ /* 0x000fc60000000f00 */
        /* <DEDUP_REMOVED lines=11> */
[----:B------:R-:W-:Y:S01]  /*5da0*/  FFMA.FTZ R7, R10, R7, R181 ;  /* 0x000000070a077223 */ /* 0x000fe200000100b5 */
[----:B------:R-:W-:-:S03]  /*5db0*/  FMUL.FTZ R6, R11, R6 ;  /* 0x000000060b067220 */ /* 0x000fc60000410000 */
        /* <DEDUP_REMOVED lines=58> */
.L_x_6577:
[----:B------:R-:W-:Y:S01]  /*6160*/  ISETP.GE.AND P3, PT, R101, 0x10, PT ;  /* 0x000000106500780c */ /* 0x000fe20003f66270 */
[----:B----4-:R-:W-:Y:S01]  /*6170*/  FFMA.FTZ R5, R7, R5, R4 ;  /* 0x0000000507057223 */ /* 0x010fe20000010004 */
[----:B------:R-:W-:-:S04]  /*6180*/  UMOV UR12, 0xffffffff ;  /* 0xffffffff000c7882 */ /* 0x000fc80000000000 */
[----:B------:R-:W-:-:S07]  /*6190*/  FSEL R211, R4, R5, !P3 ;  /* 0x0000000504d37208 */ /* 0x000fce0005800000 */
[----:B--23--:R-:W-:Y:S01]  /*61a0*/  @P3 FMUL.FTZ R7, R7, R214 ;  /* 0x000000d607073220 */ /* 0x00cfe20000410000 */
[----:B------:R-:W-:Y:S06]  /*61b0*/  BRA.DIV UR12, `(.L_x_6521) ;  /* 0x0000003a0ca87947 */ /* 0x000fec000b800000 */
.L_x_6580:
[----:B------:R-:W-:-:S03]  /*61c0*/  UMOV UR12, 0xffffffff ;  /* 0xffffffff000c7882 */ /* 0x000fc60000000000 */
[----:B------:R-:W-:Y:S05]  /*61d0*/  BRA.DIV UR12, `(.L_x_6522) ;  /* 0x0000003a0cc87947 */ /* 0x000fea000b800000 */
.L_x_6583:
[----:B------:R-:W-:-:S03]  /*61e0*/  UMOV UR12, 0xffffffff ;  /* 0xffffffff000c7882 */ /* 0x000fc60000000000 */
[----:B------:R-:W-:Y:S05]  /*61f0*/  BRA.DIV UR12, `(.L_x_6523) ;  /* 0x0000003a0ce87947 */ /* 0x000fea000b800000 */
[----:B------:R2:W3:Y:S04]  /*6200*/  SHFL.UP PT, R212, R7, 0x1, RZ ;  /* 0x0420000007d47989 */ /* 0x0004e800000e00ff */
[----:B------:R-:W4:Y:S04]  /*6210*/  SHFL.UP PT, R211, R211, 0x1, RZ ;  /* 0x04200000d3d37989 */ /* 0x000f2800000e00ff */
[----:B-----5:R2:W0:Y:S04]  /*6220*/  SHFL.IDX PT, R4, R8, RZ, 0x1f ;  /* 0x00001fff08047589 */ /* 0x02042800000e0000 */
[----:B------:R2:W0:Y:S02]  /*6230*/  SHFL.IDX PT, R5, R9, RZ, 0x1f ;  /* 0x00001fff09057589 */ /* 0x00042400000e0000 */
.L_x_6589:
[----:B--2---:R-:W2:Y:S01]  /*6240*/  LDS.64 R6, [R79+0x31b0] ;  /* 0x0031b0004f067984 */ /* 0x004ea20000000a00 */
[C---:B0--34-:R-:W-:Y:S01]  /*6250*/  @P1 FFMA.FTZ R5, R212.reuse, R5, R211 ;  /* 0x00000005d4051223 */ /* 0x059fe200000100d3 */
[----:B------:R-:W-:-:S03]  /*6260*/  @P1 FMUL.FTZ R4, R212, R4 ;  /* 0x00000004d4041220 */ /* 0x000fc60000410000 */
[-C--:B--2---:R-:W-:Y:S01]  /*6270*/  FFMA.FTZ R7, R5, R6.reuse, R7 ;  /* 0x0000000605077223 */ /* 0x084fe20000010007 */
[----:B------:R-:W-:-:S05]  /*6280*/  FMUL.FTZ R6, R4, R6 ;  /* 0x0000000604067220 */ /* 0x000fca0000410000 */
[----:B------:R3:W-:Y:S02]  /*6290*/  STS.128 [R79+0x31b0], R4 ;  /* 0x0031b0044f007388 */ /* 0x0007e40000000c00 */
.L_x_6519:
        /* <DEDUP_REMOVED lines=19> */
[----:B------:R-:W-:Y:S01]  /*63d0*/  HFMA2 R8, -RZ, RZ, 1.875, 0 ;  /* 0x3f800000ff087431 */ /* 0x000fe200000001ff */
[----:B------:R-:W0:Y:S01]  /*63e0*/  LDS R4, [R61+0x31b4] ;  /* 0x0031b4003d047984 */ /* 0x000e220000000800 */
[C---:B------:R-:W-:Y:S01]  /*63f0*/  FMUL.FTZ R5, R208.reuse, R5 ;  /* 0x00000005d0057220 */ /* 0x040fe20000410000 */
[----:B------:R-:W-:-:S03]  /*6400*/  FFMA.FTZ R7, R208, R7, R198 ;  /* 0x00000007d0077223 */ /* 0x000fc600000100c6 */
[----:B------:R-:W1:Y:S01]  /*6410*/  @!P1 LDS.64 R8, [UR12+0x3ec0] ;  /* 0x003ec00cff089984 */ /* 0x000e620008000a00 */
        /* <DEDUP_REMOVED lines=85> */
.L_x_6606:
        /* <DEDUP_REMOVED lines=10> */
.L_x_6524:
        /* <DEDUP_REMOVED lines=31> */
[----:B------:R-:W-:Y:S01]  /*6c00*/  FMUL.FTZ R223, R136, R223 ;  /* 0x000000df88df7220 */ /* 0x000fe20000410000 */
        /* <DEDUP_REMOVED lines=14> */
[----:B------:R-:W-:-:S04]  /*6cf0*/  IMAD.WIDE.U32 R10, R32, UR8, R44 ;  /* 0x00000008200a7c25 */ /* 0x000fc8000f8e002c */
[----:B------:R-:W-:Y:S01]  /*6d00*/  FFMA.FTZ R203, R106, R190, R203 ;  /* 0x000000be6acb7223 */ /* 0x000fe200000100cb */
[----:B------:R-:W-:Y:S01]  /*6d10*/  IMAD R5, R33, UR8, R11 ;  /* 0x0000000821057c24 */ /* 0x000fe2000f8e020b */
[----:B------:R-:W-:Y:S01]  /*6d20*/  LEA R4, P0, R10, UR30, 0x2 ;  /* 0x0000001e0a047c11 */ /* 0x000fe2000f8010ff */
[----:B------:R-:W-:Y:S01]  /*6d30*/  FMUL.FTZ R207, R190, R93 ;  /* 0x0000005dbecf7220 */ /* 0x000fe20000410000 */
[----:B------:R-:W-:Y:S01]  /*6d40*/  FFMA.FTZ R193, R49, R203, R194 ;  /* 0x000000cb31c17223 */ /* 0x000fe200000100c2 */
[----:B------:R-:W-:Y:S01]  /*6d50*/  FMUL.FTZ R205, R203, R99 ;  /* 0x00000063cbcd7220 */ /* 0x000fe20000410000 */
[----:B------:R-:W-:Y:S01]  /*6d60*/  LEA.HI.X R5, R10, UR31, R5, 0x2, P0 ;  /* 0x0000001f0a057c11 */ /* 0x000fe200080f1405 */
[----:B------:R-:W-:Y:S01]  /*6d70*/  FMUL.FTZ R209, R172, R207 ;  /* 0x000000cfacd17220 */ /* 0x000fe20000410000 */
[----:B------:R-:W-:Y:S01]  /*6d80*/  FFMA.FTZ R49, R0, R193, R13 ;  /* 0x000000c100317223 */ /* 0x000fe2000001000d */
[----:B------:R-:W-:Y:S01]  /*6d90*/  FADD.FTZ R0, -R188, R221 ;  /* 0x000000ddbc007221 */ /* 0x000fe20000010100 */
[----:B------:R-:W-:-:S04]  /*6da0*/  IMAD.WIDE.U32 R12, R34, UR8, R46 ;  /* 0x00000008220c7c25 */ /* 0x000fc8000f8e002e */
[----:B------:R-:W-:Y:S01]  /*6db0*/  FMUL.FTZ R197, R193, R95 ;  /* 0x0000005fc1c57220 */ /* 0x000fe20000410000 */
[----:B------:R-:W-:Y:S01]  /*6dc0*/  FMUL.FTZ R11, R49, R100 ;  /* 0x00000064310b7220 */ /* 0x000fe20000410000 */
[----:B-1----:R-:W-:Y:S01]  /*6dd0*/  FMUL.FTZ R9, R50, R205 ;  /* 0x000000cd32097220 */ /* 0x002fe20000410000 */
[----:B------:R-:W-:Y:S01]  /*6de0*/  IMAD R7, R35, UR8, R13 ;  /* 0x0000000823077c24 */ /* 0x000fe2000f8e020d */
[----:B------:R-:W-:Y:S01]  /*6df0*/  LEA R6, P1, R12, UR32, 0x2 ;  /* 0x000000200c067c11 */ /* 0x000fe2000f8210ff */
[-C--:B------:R-:W-:Y:S01]  /*6e00*/  FFMA.FTZ R10, R0, R11.reuse, RZ ;  /* 0x0000000b000a7223 */ /* 0x080fe200000100ff */
[----:B------:R-:W-:Y:S01]  /*6e10*/  FMUL.FTZ R13, R51, R11 ;  /* 0x0000000b330d7220 */ /* 0x000fe20000410000 */
[----:B------:R-:W-:Y:S02]  /*6e20*/  P2R R106, PR, RZ, 0x8 ;  /* 0x00000008ff6a7803 */ /* 0x000fe40000000000 */
[-C--:B------:R-:W-:Y:S01]  /*6e30*/  FFMA.FTZ R11, R169, R197.reuse, R10 ;  /* 0x000000c5a90b7223 */ /* 0x080fe2000001000a */
[----:B------:R-:W-:Y:S01]  /*6e40*/  FMUL.FTZ R10, R201, R98 ;  /* 0x00000062c90a7220 */ /* 0x000fe20000410000 */
[----:B------:R-:W-:Y:S01]  /*6e50*/  FMUL.FTZ R197, R146, R197 ;  /* 0x000000c592c57220 */ /* 0x000fe20000410000 */
[----:B------:R0:W-:Y:S01]  /*6e60*/  STS [R58], R13 ;  /* 0x0000000d3a007388 */ /* 0x0001e20000000800 */
[----:B------:R-:W-:Y:S01]  /*6e70*/  FFMA.FTZ R8, R182, R205, R11 ;  /* 0x000000cdb6087223 */ /* 0x000fe2000001000b */
[----:B------:R-:W-:Y:S01]  /*6e80*/  FMUL.FTZ R205, R199, R97 ;  /* 0x00000061c7cd7220 */ /* 0x000fe20000410000 */
[----:B------:R-:W-:Y:S01]  /*6e90*/  FMUL.FTZ R11, R103, R10 ;  /* 0x0000000a670b7220 */ /* 0x000fe20000410000 */
[----:B------:R1:W-:Y:S01]  /*6ea0*/  STS [R60+0x4], R197 ;  /* 0x000004c53c007388 */ /* 0x0003e20000000800 */
[----:B------:R-:W-:Y:S01]  /*6eb0*/  FFMA.FTZ R8, R107, R207, R8 ;  /* 0x000000cf6b087223 */ /* 0x000fe20000010008 */
[----:B------:R-:W-:Y:S01]  /*6ec0*/  FMUL.FTZ R207, R189, R88 ;  /* 0x00000058bdcf7220 */ /* 0x000fe20000410000 */
[----:B------:R-:W-:Y:S01]  /*6ed0*/  LEA.HI.X R7, R12, UR33, R7, 0x2, P1 ;  /* 0x000000210c077c11 */ /* 0x000fe200088f1407 */
[----:B------:R2:W-:Y:S01]  /*6ee0*/  STS [R60+0x8], R9 ;  /* 0x000008093c007388 */ /* 0x0005e20000000800 */
[----:B------:R-:W-:Y:S01]  /*6ef0*/  FFMA.FTZ R8, R181, R10, R8 ;  /* 0x0000000ab5087223 */ /* 0x000fe20000010008 */
[----:B0-----:R-:W-:Y:S01]  /*6f00*/  FMUL.FTZ R13, R191, R91 ;  /* 0x0000005bbf0d7220 */ /* 0x001fe20000410000 */
[----:B------:R-:W-:Y:S01]  /*6f10*/  FMUL.FTZ R10, R187, R96 ;  /* 0x00000060bb0a7220 */ /* 0x000fe20000410000 */
[----:B------:R0:W-:Y:S02]  /*6f20*/  STS [R60+0x10], R11 ;  /* 0x0000100b3c007388 */ /* 0x0001e40000000800 */
[-C--:B-1----:R-:W-:Y:S01]  /*6f30*/  FMUL.FTZ R197, R170, R13.reuse ;  /* 0x0000000daac57220 */ /* 0x082fe20000410000 */
[----:B------:R-:W-:Y:S01]  /*6f40*/  FFMA.FTZ R13, R23, R13, R8 ;  /* 0x0000000d170d7223 */ /* 0x000fe20000010008 */
[----:B------:R-:W-:Y:S01]  /*6f50*/  STS [R60+0xc], R209 ;  /* 0x00000cd13c007388 */ /* 0x000fe20000000800 */
[----:B--2---:R-:W-:-:S02]  /*6f60*/  FMUL.FTZ R9, R102, R205 ;  /* 0x000000cd66097220 */ /* 0x004fc40000410000 */
[----:B------:R-:W-:Y:S01]  /*6f70*/  FFMA.FTZ R13, R180, R205, R13 ;  /* 0x000000cdb40d7223 */ /* 0x000fe2000001000d */
[----:B------:R-:W-:Y:S01]  /*6f80*/  FMUL.FTZ R205, R210, R89 ;  /* 0x00000059d2cd7220 */ /* 0x000fe20000410000 */
[----:B------:R1:W-:Y:S01]  /*6f90*/  STS [R60+0x14], R197 ;  /* 0x000014c53c007388 */ /* 0x0003e20000000800 */
[-C--:B0-----:R-:W-:Y:S02]  /*6fa0*/  FMUL.FTZ R11, R105, R10.reuse ;  /* 0x0000000a690b7220 */ /* 0x081fe40000410000 */
[----:B------:R-:W-:Y:S01]  /*6fb0*/  FFMA.FTZ R8, R22, R205, R13 ;  /* 0x000000cd16087223 */ /* 0x000fe2000001000d */
[----:B------:R-:W-:Y:S01]  /*6fc0*/  FMUL.FTZ R13, R166, R207 ;  /* 0x000000cfa60d7220 */ /* 0x000fe20000410000 */
[----:B------:R-:W-:Y:S01]  /*6fd0*/  FMUL.FTZ R205, R168, R205 ;  /* 0x000000cda8cd7220 */ /* 0x000fe20000410000 */
[----:B------:R0:W-:Y:S01]  /*6fe0*/  STS [R60+0x18], R9 ;  /* 0x000018093c007388 */ /* 0x0001e20000000800 */
[----:B------:R-:W-:Y:S01]  /*6ff0*/  FFMA.FTZ R8, R175, R10, R8 ;  /* 0x0000000aaf087223 */ /* 0x000fe20000010008 */
[----:B------:R-:W-:Y:S01]  /*7000*/  FMUL.FTZ R10, R231, R92 ;  /* 0x0000005ce70a7220 */ /* 0x000fe20000410000 */
[----:B-1----:R-:W-:-:S02]  /*7010*/  FMUL.FTZ R197, R206, R87 ;  /* 0x00000057cec57220 */ /* 0x002fc40000410000 */
[----:B------:R-:W-:Y:S01]  /*7020*/  FFMA.FTZ R207, R21, R207, R8 ;  /* 0x000000cf15cf7223 */ /* 0x000fe20000010008 */
[----:B------:R-:W-:Y:S01]  /*7030*/  FMUL.FTZ R8, R196, R94 ;  /* 0x0000005ec4087220 */ /* 0x000fe20000410000 */
[----:B------:R1:W-:Y:S03]  /*7040*/  STS [R60+0x1c], R205 ;  /* 0x00001ccd3c007388 */ /* 0x0003e60000000800 */
[-C--:B------:R-:W-:Y:S01]  /*7050*/  FFMA.FTZ R207, R174, R8.reuse, R207 ;  /* 0x00000008aecf7223 */ /* 0x080fe200000100cf */
[----:B0-----:R-:W-:Y:S01]  /*7060*/  FMUL.FTZ R9, R109, R8 ;  /* 0x000000086d097220 */ /* 0x001fe20000410000 */
[----:B------:R0:W-:Y:S02]  /*7070*/  STS [R60+0x20], R11 ;  /* 0x0000200b3c007388 */ /* 0x0001e40000000800 */
[----:B------:R-:W-:Y:S01]  /*7080*/  FFMA.FTZ R8, R20, R197, R207 ;  /* 0x000000c514087223 */ /* 0x000fe200000100cf */
[----:B------:R-:W-:Y:S01]  /*7090*/  FMUL.FTZ R207, R227, R85 ;  /* 0x00000055e3cf7220 */ /* 0x000fe20000410000 */
[----:B------:R2:W-:Y:S01]  /*70a0*/  STS [R60+0x24], R13 ;  /* 0x0000240d3c007388 */ /* 0x0005e20000000800 */
[----:B-1----:R-:W-:Y:S01]  /*70b0*/  FMUL.FTZ R205, R164, R197 ;  /* 0x000000c5a4cd7220 */ /* 0x002fe20000410000 */
[----:B------:R-:W-:-:S02]  /*70c0*/  FFMA.FTZ R8, R173, R10, R8 ;  /* 0x0000000aad087223 */ /* 0x000fc40000010008 */
[----:B------:R-:W-:Y:S01]  /*70d0*/  STS [R60+0x28], R9 ;  /* 0x000028093c007388 */ /* 0x000fe20000000800 */
[----:B0-----:R-:W-:Y:S01]  /*70e0*/  FMUL.FTZ R11, R111, R10 ;  /* 0x0000000a6f0b7220 */ /* 0x001fe20000410000 */
[----:B------:R-:W-:Y:S02]  /*70f0*/  FMUL.FTZ R10, R195, R90 ;  /* 0x0000005ac30a7220 */ /* 0x000fe40000410000 */
[----:B------:R0:W-:Y:S01]  /*7100*/  STS [R60+0x2c], R205 ;  /* 0x00002ccd3c007388 */ /* 0x0001e20000000800 */
[----:B--2---:R-:W-:Y:S01]  /*7110*/  FMUL.FTZ R13, R229, R86 ;  /* 0x00000056e50d7220 */ /* 0x004fe20000410000 */
[----:B------:R-:W-:Y:S02]  /*7120*/  FMUL.FTZ R197, R133, R10 ;  /* 0x0000000a85c57220 */ /* 0x000fe40000410000 */
[----:B------:R-:W-:Y:S01]  /*7130*/  STS [R60+0x30], R11 ;  /* 0x0000300b3c007388 */ /* 0x000fe20000000800 */
[-C--:B------:R-:W-:Y:S01]  /*7140*/  FFMA.FTZ R8, R15, R13.reuse, R8 ;  /* 0x0000000d0f087223 */ /* 0x080fe20000010008 */
[----:B------:R-:W-:-:S02]  /*7150*/  FMUL.FTZ R13, R162, R13 ;  /* 0x0000000da20d7220 */ /* 0x000fc40000410000 */
[----:B------:R-:W-:Y:S01]  /*7160*/  STS [R60+0x38], R197 ;  /* 0x000038c53c007388 */ /* 0x000fe20000000800 */
[-C--:B0-----:R-:W-:Y:S01]  /*7170*/  FMUL.FTZ R205, R160, R207.reuse ;  /* 0x000000cfa0cd7220 */ /* 0x081fe20000410000 */
[----:B------:R-:W-:Y:S02]  /*7180*/  FFMA.FTZ R9, R171, R10, R8 ;  /* 0x0000000aab097223 */ /* 0x000fe40000010008 */
[----:B------:R-:W-:Y:S02]  /*7190*/  STS [R60+0x34], R13 ;  /* 0x0000340d3c007388 */ /* 0x000fe40000000800 */
[----:B------:R-:W-:Y:S02]  /*71a0*/  FFMA.FTZ R8, R14, R207, R9 ;  /* 0x000000cf0e087223 */ /* 0x000fe40000010009 */
        /* <DEDUP_REMOVED lines=21> */
[----:B-----5:R-:W-:-:S03]  /*7300*/  FMUL.FTZ R233, R151, R214 ;  /* 0x000000d697e97220 */ /* 0x020fc60000410000 */
[----:B------:R5:W-:Y:S01]  /*7310*/  STS [R60+0x1090], R217 ;  /* 0x001090d93c007388 */ /* 0x000be20000000800 */
[----:B-1----:R-:W-:-:S03]  /*7320*/  MOV R219, UR15 ;  /* 0x0000000f00db7c02 */ /* 0x002fc60008000f00 */
[----:B------:R1:W-:Y:S01]  /*7330*/  STS [R60+0x1098], R215 ;  /* 0x001098d73c007388 */ /* 0x0003e20000000800 */
[----:B------:R-:W-:Y:S01]  /*7340*/  IADD3 R192, PT, PT, R219, -UR6, -R2 ;  /* 0x80000006dbc07c10 */ /* 0x000fe2000fffe802 */
[----:B--2---:R-:W-:Y:S02]  /*7350*/  FMUL.FTZ R235, R149, R212 ;  /* 0x000000d495eb7220 */ /* 0x004fe40000410000 */
[----:B------:R2:W-:Y:S01]  /*7360*/  STS [R60+0x108c], R237 ;  /* 0x00108ced3c007388 */ /* 0x0005e20000000800 */
[C---:B------:R-:W-:Y:S01]  /*7370*/  ISETP.GE.AND P6, PT, R192.reuse, 0x1, PT ;  /* 0x00000001c000780c */ /* 0x040fe20003fc6270 */
[----:B-----5:R-:W-:Y:S02]  /*7380*/  FMUL.FTZ R217, R143, R222 ;  /* 0x000000de8fd97220 */ /* 0x020fe40000410000 */
[----:B------:R2:W-:Y:S01]  /*7390*/  STS [R60+0x1094], R239 ;  /* 0x001094ef3c007388 */ /* 0x0005e20000000800 */
[C---:B------:R-:W-:Y:S01]  /*73a0*/  ISETP.GE.AND P0, PT, R192.reuse, 0x41, PT ;  /* 0x00000041c000780c */ /* 0x040fe20003f06270 */
[----:B-1----:R-:W-:Y:S01]  /*73b0*/  FMUL.FTZ R215, R145, R224 ;  /* 0x000000e091d77220 */ /* 0x002fe20000410000 */
        /* <DEDUP_REMOVED lines=18> */
.L_x_6527:
[----:B------:R-:W-:Y:S05]  /*74e0*/  BSYNC.RECONVERGENT B0 ;  /* 0x0000000000007941 */ /* 0x000fea0003800200 */
.L_x_6526:
[----:B-12---:R0:W1:Y:S01]  /*74f0*/  LDS R211, [R62+0x1180] ;  /* 0x001180003ed37984 */ /* 0x0060620000000800 */
[----:B------:R-:W-:Y:S04]  /*7500*/  BSSY.RECONVERGENT B0, `(.L_x_6528) ;  /* 0x0000004000007945 */ /* 0x000fe80003800200 */
[----:B------:R-:W-:Y:S05]  /*7510*/  @!P0 BRA `(.L_x_6529) ;  /* 0x0000000000088947 */ /* 0x000fea0003800000 */
[----:B------:R2:W-:Y:S04]  /*7520*/  REDG.E.ADD.F32.FTZ.RN.STRONG.GPU desc[UR26][R4.64+0x100], R245 ;  /* 0x000100f5040079a6 */ /* 0x0005e8000c12f31a */
[----:B-1----:R2:W-:Y:S02]  /*7530*/  REDG.E.ADD.F32.FTZ.RN.STRONG.GPU desc[UR26][R6.64+0x100], R211 ;  /* 0x000100d3060079a6 */ /* 0x0025e4000c12f31a */
.L_x_6529:
[----:B------:R-:W-:Y:S05]  /*7540*/  BSYNC.RECONVERGENT B0 ;  /* 0x0000000000007941 */ /* 0x000fea0003800200 */
.L_x_6528:
[----:B-12---:R1:W2:Y:S01]  /*7550*/  LDS R211, [R63+0x1280] ;  /* 0x001280003fd37984 */ /* 0x0062a20000000800 */
[----:B------:R-:W-:Y:S04]  /*7560*/  BSSY.RECONVERGENT B0, `(.L_x_6530) ;  /* 0x0000004000007945 */ /* 0x000fe80003800200 */
[----:B------:R-:W-:Y:S05]  /*7570*/  @!P3 BRA `(.L_x_6531) ;  /* 0x000000000008b947 */ /* 0x000fea0003800000 */
[----:B------:R3:W-:Y:S04]  /*7580*/  REDG.E.ADD.F32.FTZ.RN.STRONG.GPU desc[UR26][R4.64+0x200], R247 ;  /* 0x000200f7040079a6 */ /* 0x0007e8000c12f31a */
[----:B--2---:R3:W-:Y:S02]  /*7590*/  REDG.E.ADD.F32.FTZ.RN.STRONG.GPU desc[UR26][R6.64+0x200], R211 ;  /* 0x000200d3060079a6 */ /* 0x0047e4000c12f31a */
.L_x_6531:
[----:B------:R-:W-:Y:S05]  /*75a0*/  BSYNC.RECONVERGENT B0 ;  /* 0x0000000000007941 */ /* 0x000fea0003800200 */
.L_x_6530:
[----:B--23--:R2:W3:Y:S01]  /*75b0*/  LDS R211, [R64+0x1380] ;  /* 0x0013800040d37984 */ /* 0x00c4e20000000800 */
[----:B------:R-:W-:Y:S04]  /*75c0*/  BSSY.RECONVERGENT B0, `(.L_x_6532) ;  /* 0x0000004000007945 */ /* 0x000fe80003800200 */
[----:B------:R-:W-:Y:S05]  /*75d0*/  @!P4 BRA `(.L_x_6533) ;  /* 0x000000000008c947 */ /* 0x000fea0003800000 */
[----:B------:R4:W-:Y:S04]  /*75e0*/  REDG.E.ADD.F32.FTZ.RN.STRONG.GPU desc[UR26][R4.64+0x300], R249 ;  /* 0x000300f9040079a6 */ /* 0x0009e8000c12f31a */
[----:B---3--:R4:W-:Y:S02]  /*75f0*/  REDG.E.ADD.F32.FTZ.RN.STRONG.GPU desc[UR26][R6.64+0x300], R211 ;  /* 0x000300d3060079a6 */ /* 0x0089e4000c12f31a */
.L_x_6533:
[----:B------:R-:W-:Y:S05]  /*7600*/  BSYNC.RECONVERGENT B0 ;  /* 0x0000000000007941 */ /* 0x000fea0003800200 */
.L_x_6532:
[----:B---34-:R3:W4:Y:S01]  /*7610*/  LDS R211, [R65+0x1480] ;  /* 0x0014800041d37984 */ /* 0x0187220000000800 */
[----:B------:R-:W-:Y:S04]  /*7620*/  BSSY.RECONVERGENT B0, `(.L_x_6534) ;  /* 0x0000004000007945 */ /* 0x000fe80003800200 */
[----:B------:R-:W-:Y:S05]  /*7630*/  @!P5 BRA `(.L_x_6535) ;  /* 0x000000000008d947 */ /* 0x000fea0003800000 */
[----:B------:R0:W-:Y:S04]  /*7640*/  REDG.E.ADD.F32.FTZ.RN.STRONG.GPU desc[UR26][R4.64+0x400], R251 ;  /* 0x000400fb040079a6 */ /* 0x0001e8000c12f31a */
[----:B----4-:R0:W-:Y:S02]  /*7650*/  REDG.E.ADD.F32.FTZ.RN.STRONG.GPU desc[UR26][R6.64+0x400], R211 ;  /* 0x000400d3060079a6 */ /* 0x0101e4000c12f31a */
.L_x_6535:
[----:B------:R-:W-:Y:S05]  /*7660*/  BSYNC.RECONVERGENT B0 ;  /* 0x0000000000007941 */ /* 0x000fea0003800200 */
.L_x_6534:
        /* <DEDUP_REMOVED lines=10> */
.L_x_6537:
[----:B------:R-:W-:Y:S05]  /*7710*/  BSYNC.RECONVERGENT B0 ;  /* 0x0000000000007941 */ /* 0x000fea0003800200 */
.L_x_6536:
[----:B0---4-:R0:W4:Y:S01]  /*7720*/  LDS R211, [R67+0x1680] ;  /* 0x0016800043d37984 */ /* 0x0111220000000800 */
[----:B------:R-:W-:Y:S04]  /*7730*/  BSSY.RECONVERGENT B0, `(.L_x_6538) ;  /* 0x0000004000007945 */ /* 0x000fe80003800200 */
[----:B------:R-:W-:Y:S05]  /*7740*/  @!P3 BRA `(.L_x_6539) ;  /* 0x000000000008b947 */ /* 0x000fea0003800000 */
[----:B------:R0:W-:Y:S04]  /*7750*/  REDG.E.ADD.F32.FTZ.RN.STRONG.GPU desc[UR26][R4.64+0x600], R12 ;  /* 0x0006000c040079a6 */ /* 0x0001e8000c12f31a */
[----:B----4-:R0:W-:Y:S02]  /*7760*/  REDG.E.ADD.F32.FTZ.RN.STRONG.GPU desc[UR26][R6.64+0x600], R211 ;  /* 0x000600d3060079a6 */ /* 0x0101e4000c12f31a */
.L_x_6539:
[----:B------:R-:W-:Y:S05]  /*7770*/  BSYNC.RECONVERGENT B0 ;  /* 0x0000000000007941 */ /* 0x000fea0003800200 */
.L_x_6538:
[----:B0---4-:R0:W4:Y:S01]  /*7780*/  LDS R211, [R68+0x1780] ;  /* 0x0017800044d37984 */ /* 0x0111220000000800 */
[----:B------:R-:W-:Y:S04]  /*7790*/  BSSY.RECONVERGENT B0, `(.L_x_6540) ;  /* 0x0000004000007945 */ /* 0x000fe80003800200 */
[----:B------:R-:W-:Y:S05]  /*77a0*/  @!P4 BRA `(.L_x_6541) ;  /* 0x000000000008c947 */ /* 0x000fea0003800000 */
[----:B------:R0:W-:Y:S04]  /*77b0*/  REDG.E.ADD.F32.FTZ.RN.STRONG.GPU desc[UR26][R4.64+0x700], R188 ;  /* 0x000700bc040079a6 */ /* 0x0001e8000c12f31a */
[----:B----4-:R0:W-:Y:S02]  /*77c0*/  REDG.E.ADD.F32.FTZ.RN.STRONG.GPU desc[UR26][R6.64+0x700], R211 ;  /* 0x000700d3060079a6 */ /* 0x0101e4000c12f31a */
.L_x_6541:
[----:B------:R-:W-:Y:S05]  /*77d0*/  BSYNC.RECONVERGENT B0 ;  /* 0x0000000000007941 */ /* 0x000fea0003800200 */
.L_x_6540:
[----:B0---4-:R0:W4:Y:S01]  /*77e0*/  LDS R211, [R77+0x1880] ;  /* 0x001880004dd37984 */ /* 0x0111220000000800 */
[----:B------:R-:W-:Y:S04]  /*77f0*/  BSSY.RECONVERGENT B0, `(.L_x_6542) ;  /* 0x0000004000007945 */ /* 0x000fe80003800200 */
[----:B------:R-:W-:Y:S05]  /*7800*/  @!P5 BRA `(.L_x_6543) ;  /* 0x000000000008d947 */ /* 0x000fea0003800000 */
[----:B------:R0:W-:Y:S04]  /*7810*/  REDG.E.ADD.F32.FTZ.RN.STRONG.GPU desc[UR26][R4.64+0x800], R221 ;  /* 0x000800dd040079a6 */ /* 0x0001e8000c12f31a */
[----:B----4-:R0:W-:Y:S02]  /*7820*/  REDG.E.ADD.F32.FTZ.RN.STRONG.GPU desc[UR26][R6.64+0x800], R211 ;  /* 0x000800d3060079a6 */ /* 0x0101e4000c12f31a */
.L_x_6543:
[----:B------:R-:W-:Y:S05]  /*7830*/  BSYNC.RECONVERGENT B0 ;  /* 0x0000000000007941 */ /* 0x000fea0003800200 */
.L_x_6542:
[----:B0---4-:R0:W4:Y:S01]  /*7840*/  LDS R211, [R69+0x1980] ;  /* 0x0019800045d37984 */ /* 0x0111220000000800 */
[----:B------:R-:W-:Y:S04]  /*7850*/  BSSY.RECONVERGENT B0, `(.L_x_6544) ;  /* 0x0000004000007945 */ /* 0x000fe80003800200 */
[----:B------:R-:W-:Y:S05]  /*7860*/  @!P6 BRA `(.L_x_6545) ;  /* 0x000000000008e947 */ /* 0x000fea0003800000 */
[----:B------:R0:W-:Y:S04]  /*7870*/  REDG.E.ADD.F32.FTZ.RN.STRONG.GPU desc[UR26][R4.64+0x900], R209 ;  /* 0x000900d1040079a6 */ /* 0x0001e8000c12f31a */
[----:B----4-:R0:W-:Y:S02]  /*7880*/  REDG.E.ADD.F32.FTZ.RN.STRONG.GPU desc[UR26][R6.64+0x900], R211 ;  /* 0x000900d3060079a6 */ /* 0x0101e4000c12f31a */
.L_x_6545:
[----:B------:R-:W-:Y:S05]  /*7890*/  BSYNC.RECONVERGENT B0 ;  /* 0x0000000000007941 */ /* 0x000fea0003800200 */
.L_x_6544:
[----:B0-----:R0:W0:Y:S01]  /*78a0*/  LDS R209, [R70+0x1a80] ;  /* 0x001a800046d17984 */ /* 0x0010220000000800 */
[----:B------:R-:W-:Y:S01]  /*78b0*/  BSSY.RECONVERGENT B0, `(.L_x_6546) ;  /* 0x0000009000007945 */ /* 0x000fe20003800200 */
[C---:B------:R-:W-:Y:S02]  /*78c0*/  ISETP.GE.AND P1, PT, R192.reuse, 0x2c1, PT ;  /* 0x000002c1c000780c */ /* 0x040fe40003f26270 */
[C---:B------:R-:W-:Y:S02]  /*78d0*/  ISETP.GE.AND P3, PT, R192.reuse, 0x301, PT ;  /* 0x00000301c000780c */ /* 0x040fe40003f66270 */
[C---:B------:R-:W-:Y:S02]  /*78e0*/  ISETP.GE.AND P4, PT, R192.reuse, 0x341, PT ;  /* 0x00000341c000780c */ /* 0x040fe40003f86270 */
[C---:B------:R-:W-:Y:S02]  /*78f0*/  ISETP.GE.AND P5, PT, R192.reuse, 0x381, PT ;  /* 0x00000381c000780c */ /* 0x040fe40003fa6270 */
[----:B------:R-:W-:Y:S01]  /*7900*/  ISETP.GE.AND P6, PT, R192, 0x3c1, PT ;  /* 0x000003c1c000780c */ /* 0x000fe20003fc6270 */
[----:B------:R-:W-:-:S12]  /*7910*/  @!P0 BRA `(.L_x_6547) ;  /* 0x0000000000088947 */ /* 0x000fd80003800000 */
[----:B------:R1:W-:Y:S04]  /*7920*/  REDG.E.ADD.F32.FTZ.RN.STRONG.GPU desc[UR26][R4.64+0xa00], R207 ;  /* 0x000a00cf040079a6 */ /* 0x0003e8000c12f31a */
[----:B0-----:R1:W-:Y:S02]  /*7930*/  REDG.E.ADD.F32.FTZ.RN.STRONG.GPU desc[UR26][R6.64+0xa00], R209 ;  /* 0x000a00d1060079a6 */ /* 0x0013e4000c12f31a */
.L_x_6547:
[----:B------:R-:W-:Y:S05]  /*7940*/  BSYNC.RECONVERGENT B0 ;  /* 0x0000000000007941 */ /* 0x000fea0003800200 */
.L_x_6546:
[----:B-1----:R1:W0:Y:S01]  /*7950*/  LDS R207, [R71+0x1b80] ;  /* 0x001b800047cf7984 */ /* 0x0022220000000800 */
[----:B------:R-:W-:Y:S04]  /*7960*/  BSSY.RECONVERGENT B0, `(.L_x_6548) ;  /* 0x0000004000007945 */ /* 0x000fe80003800200 */
[----:B------:R-:W-:Y:S05]  /*7970*/  @!P1 BRA `(.L_x_6549) ;  /* 0x0000000000089947 */ /* 0x000fea0003800000 */
[----:B------:R1:W-:Y:S04]  /*7980*/  REDG.E.ADD.F32.FTZ.RN.STRONG.GPU desc[UR26][R4.64+0xb00], R205 ;  /* 0x000b00cd040079a6 */ /* 0x0003e8000c12f31a */
[----:B0-----:R1:W-:Y:S02]  /*7990*/  REDG.E.ADD.F32.FTZ.RN.STRONG.GPU desc[UR26][R6.64+0xb00], R207 ;  /* 0x000b00cf060079a6 */ /* 0x0013e4000c12f31a */
.L_x_6549:
[----:B------:R-:W-:Y:S05]  /*79a0*/  BSYNC.RECONVERGENT B0 ;  /* 0x0000000000007941 */ /* 0x000fea0003800200 */
.L_x_6548:
[----:B-1----:R1:W0:Y:S01]  /*79b0*/  LDS R205, [R72+0x1c80] ;  /* 0x001c800048cd7984 */ /* 0x0022220000000800 */
[----:B------:R-:W-:Y:S04]  /*79c0*/  BSSY.RECONVERGENT B0, `(.L_x_6550) ;  /* 0x0000004000007945 */ /* 0x000fe80003800200 */
[----:B------:R-:W-:Y:S05]  /*79d0*/  @!P3 BRA `(.L_x_6551) ;  /* 0x000000000008b947 */ /* 0x000fea0003800000 */
[----:B------:R1:W-:Y:S04]  /*79e0*/  REDG.E.ADD.F32.FTZ.RN.STRONG.GPU desc[UR26][R4.64+0xc00], R197 ;  /* 0x000c00c5040079a6 */ /* 0x0003e8000c12f31a */
[----:B0-----:R1:W-:Y:S02]  /*79f0*/  REDG.E.ADD.F32.FTZ.RN.STRONG.GPU desc[UR26][R6.64+0xc00], R205 ;  /* 0x000c00cd060079a6 */ /* 0x0013e4000c12f31a */
.L_x_6551:
[----:B------:R-:W-:Y:S05]  /*7a00*/  BSYNC.RECONVERGENT B0 ;  /* 0x0000000000007941 */ /* 0x000fea0003800200 */
.L_x_6550:
[----:B-1----:R1:W0:Y:S01]  /*7a10*/  LDS R197, [R73+0x1d80] ;  /* 0x001d800049c57984 */ /* 0x0022220000000800 */
[----:B------:R-:W-:Y:S04]  /*7a20*/  BSSY.RECONVERGENT B0, `(.L_x_6552) ;  /* 0x0000004000007945 */ /* 0x000fe80003800200 */
[----:B------:R-:W-:Y:S05]  /*7a30*/  @!P4 BRA `(.L_x_6553) ;  /* 0x000000000008c947 */ /* 0x000fea0003800000 */
[----:B------:R1:W-:Y:S04]  /*7a40*/  REDG.E.ADD.F32.FTZ.RN.STRONG.GPU desc[UR26][R4.64+0xd00], R13 ;  /* 0x000d000d040079a6 */ /* 0x0003e8000c12f31a */
[----:B0-----:R1:W-:Y:S02]  /*7a50*/  REDG.E.ADD.F32.FTZ.RN.STRONG.GPU desc[UR26][R6.64+0xd00], R197 ;  /* 0x000d00c5060079a6 */ /* 0x0013e4000c12f31a */
.L_x_6553:
[----:B------:R-:W-:Y:S05]  /*7a60*/  BSYNC.RECONVERGENT B0 ;  /* 0x0000000000007941 */ /* 0x000fea0003800200 */
.L_x_6552:
[----:B-1----:R1:W0:Y:S01]  /*7a70*/  LDS R13, [R74+0x1e80] ;  /* 0x001e80004a0d7984 */ /* 0x0022220000000800 */
[----:B------:R-:W-:Y:S04]  /*7a80*/  BSSY.RECONVERGENT B0, `(.L_x_6554) ;  /* 0x0000004000007945 */ /* 0x000fe80003800200 */
[----:B------:R-:W-:Y:S05]  /*7a90*/  @!P5 BRA `(.L_x_6555) ;  /* 0x000000000008d947 */ /* 0x000fea0003800000 */
[----:B------:R1:W-:Y:S04]  /*7aa0*/  REDG.E.ADD.F32.FTZ.RN.STRONG.GPU desc[UR26][R4.64+0xe00], R11 ;  /* 0x000e000b040079a6 */ /* 0x0003e8000c12f31a */
[----:B0-----:R1:W-:Y:S02]  /*7ab0*/  REDG.E.ADD.F32.FTZ.RN.STRONG.GPU desc[UR26][R6.64+0xe00], R13 ;  /* 0x000e000d060079a6 */ /* 0x0013e4000c12f31a */
.L_x_6555:
[----:B------:R-:W-:Y:S05]  /*7ac0*/  BSYNC.RECONVERGENT B0 ;  /* 0x0000000000007941 */ /* 0x000fea0003800200 */
.L_x_6554:
[----:B-1----:R1:W0:Y:S01]  /*7ad0*/  LDS R11, [R75+0x1f80] ;  /* 0x001f80004b0b7984 */ /* 0x0022220000000800 */
[----:B------:R-:W-:Y:S04]  /*7ae0*/  BSSY.RECONVERGENT B0, `(.L_x_6556) ;  /* 0x0000004000007945 */ /* 0x000fe80003800200 */
[----:B------:R-:W-:Y:S05]  /*7af0*/  @!P6 BRA `(.L_x_6557) ;  /* 0x000000000008e947 */ /* 0x000fea0003800000 */
[----:B------:R1:W-:Y:S04]  /*7b00*/  REDG.E.ADD.F32.FTZ.RN.STRONG.GPU desc[UR26][R4.64+0xf00], R9 ;  /* 0x000f0009040079a6 */ /* 0x0003e8000c12f31a */
[----:B0-----:R1:W-:Y:S02]  /*7b10*/  REDG.E.ADD.F32.FTZ.RN.STRONG.GPU desc[UR26][R6.64+0xf00], R11 ;  /* 0x000f000b060079a6 */ /* 0x0013e4000c12f31a */
.L_x_6557:
[----:B------:R-:W-:Y:S05]  /*7b20*/  BSYNC.RECONVERGENT B0 ;  /* 0x0000000000007941 */ /* 0x000fea0003800200 */
.L_x_6556:
[----:B-1----:R-:W1:Y:S01]  /*7b30*/  SHFL.DOWN P0, R7, R8, 0x1, 0x1f ;  /* 0x08201f0008077f89 */ /* 0x002e620000000000 */
        /* <DEDUP_REMOVED lines=15> */
[----:B------:R-:W-:Y:S01]  /*7c30*/  ISETP.NE.AND P1, PT, R101, RZ, PT ;  /* 0x000000ff6500720c */ /* 0x000fe20003f25270 */
[----:B------:R-:W-:Y:S01]  /*7c40*/  FADD.FTZ R126, R9, R126 ;  /* 0x0000007e097e7221 */ /* 0x000fe20000010000 */
[----:B0-----:R-:W-:Y:S01]  /*7c50*/  FFMA.FTZ R11, R111, R26, R4 ;  /* 0x0000001a6f0b7223 */ /* 0x001fe20000010004 */
[----:B------:R-:W-:Y:S01]  /*7c60*/  FADD.FTZ R129, R6, R129 ;  /* 0x0000008106817221 */ /* 0x000fe20000010000 */
[C---:B------:R-:W-:Y:S01]  /*7c70*/  FMUL.FTZ R4, R48.reuse, R189 ;  /* 0x000000bd30047220 */ /* 0x040fe20000410000 */
[----:B------:R-:W-:Y:S01]  /*7c80*/  FMUL.FTZ R6, R48, R187 ;  /* 0x000000bb30067220 */ /* 0x000fe20000410000 */
[----:B------:R-:W-:Y:S01]  /*7c90*/  FADD.FTZ R124, R11, R124 ;  /* 0x0000007c0b7c7221 */ /* 0x000fe20000010000 */
[----:B------:R-:W-:Y:S01]  /*7ca0*/  FMUL.FTZ R179, R179, R189 ;  /* 0x000000bdb3b37220 */ /* 0x000fe20000410000 */
[----:B-1----:R-:W-:Y:S01]  /*7cb0*/  @P0 FADD R7, R8, R7 ;  /* 0x0000000708070221 */ /* 0x002fe20000000000 */
[----:B------:R-:W-:Y:S01]  /*7cc0*/  FFMA.FTZ R8, R160, R227, R5 ;  /* 0x000000e3a0087223 */ /* 0x000fe20000010005 */
[----:B------:R-:W-:Y:S01]  /*7cd0*/  FMUL.FTZ R5, R48, R206 ;  /* 0x000000ce30057220 */ /* 0x000fe20000410000 */
[----:B------:R-:W-:Y:S01]  /*7ce0*/  FMUL.FTZ R21, R21, R4 ;  /* 0x0000000415157220 */ /* 0x000fe20000410000 */
[----:B------:R-:W-:Y:S01]  /*7cf0*/  FMUL.FTZ R4, R19, R187 ;  /* 0x000000bb13047220 */ /* 0x000fe20000410000 */
[----:B------:R-:W0:Y:S01]  /*7d00*/  SHFL.DOWN P0, R12, R7, 0x2, 0x1f ;  /* 0x08401f00070c7f89 */ /* 0x000e220000000000 */
[----:B------:R-:W-:Y:S01]  /*7d10*/  FMUL.FTZ R9, R20, R5 ;  /* 0x0000000514097220 */ /* 0x000fe20000410000 */
[-C--:B------:R-:W-:Y:S01]  /*7d20*/  FMUL.FTZ R5, R48, R196.reuse ;  /* 0x000000c430057220 */ /* 0x080fe20000410000 */
[----:B------:R-:W-:Y:S01]  /*7d30*/  FADD.FTZ R131, R8, R131 ;  /* 0x0000008308837221 */ /* 0x000fe20000010000 */
[----:B------:R-:W-:Y:S01]  /*7d40*/  FMUL.FTZ R8, R25, R196 ;  /* 0x000000c419087220 */ /* 0x000fe20000410000 */
[----:B------:R-:W-:Y:S01]  /*7d50*/  FMUL.FTZ R6, R175, R6 ;  /* 0x00000006af067220 */ /* 0x000fe20000410000 */
[----:B------:R-:W-:Y:S01]  /*7d60*/  FMUL.FTZ R174, R174, R5 ;  /* 0x00000005aeae7220 */ /* 0x000fe20000410000 */
[----:B------:R-:W-:Y:S01]  /*7d70*/  FFMA.FTZ R135, R4, R96, R135 ;  /* 0x0000006004877223 */ /* 0x000fe20000010087 */
[C---:B------:R-:W-:Y:S01]  /*7d80*/  FMUL.FTZ R5, R48.reuse, R210 ;  /* 0x000000d230057220 */ /* 0x040fe20000410000 */
[----:B------:R-:W-:Y:S01]  /*7d90*/  FFMA.FTZ R11, R105, R4, R6 ;  /* 0x00000004690b7223 */ /* 0x000fe20000010006 */
[C---:B------:R-:W-:Y:S01]  /*7da0*/  FMUL.FTZ R4, R48.reuse, R191 ;  /* 0x000000bf30047220 */ /* 0x040fe20000410000 */
[-C--:B------:R-:W-:Y:S01]  /*7db0*/  FMUL.FTZ R6, R48, R201.reuse ;  /* 0x000000c930067220 */ /* 0x080fe20000410000 */
[----:B------:R-:W-:Y:S01]  /*7dc0*/  FFMA.FTZ R137, R8, R94, R137 ;  /* 0x0000005e08897223 */ /* 0x000fe20000010089 */
[----:B------:R-:W-:Y:S01]  /*7dd0*/  FMUL.FTZ R183, R183, R210 ;  /* 0x000000d2b7b77220 */ /* 0x000fe20000410000 */
[----:B------:R-:W-:Y:S01]  /*7de0*/  FMUL.FTZ R23, R23, R4 ;  /* 0x0000000417177220 */ /* 0x000fe20000410000 */
[----:B------:R-:W-:Y:S01]  /*7df0*/  FMUL.FTZ R4, R17, R201 ;  /* 0x000000c911047220 */ /* 0x000fe20000410000 */
[----:B------:R-:W-:Y:S01]  /*7e00*/  FMUL.FTZ R6, R181, R6 ;  /* 0x00000006b5067220 */ /* 0x000fe20000410000 */
[----:B------:R-:W-:Y:S01]  /*7e10*/  ISETP.NE.AND P3, PT, R106, RZ, PT ;  /* 0x000000ff6a00720c */ /* 0x000fe20003f65270 */
[----:B------:R-:W-:Y:S01]  /*7e20*/  FMUL.FTZ R185, R185, R190 ;  /* 0x000000beb9b97220 */ /* 0x000fe20000410000 */
[----:B------:R-:W-:Y:S01]  /*7e30*/  FFMA.FTZ R167, R4, R98, R167 ;  /* 0x0000006204a77223 */ /* 0x000fe200000100a7 */
[-C--:B------:R-:W-:Y:S01]  /*7e40*/  FMUL.FTZ R24, R24, R49.reuse ;  /* 0x0000003118187220 */ /* 0x080fe20000410000 */
[C---:B------:R-:W-:Y:S01]  /*7e50*/  FMUL.FTZ R190, R48.reuse, R190 ;  /* 0x000000be30be7220 */ /* 0x040fe20000410000 */
[----:B------:R-:W-:Y:S01]  /*7e60*/  FMUL.FTZ R49, R48, R49 ;  /* 0x0000003130317220 */ /* 0x000fe20000410000 */
[----:B------:R-:W-:Y:S01]  /*7e70*/  BSSY.RECONVERGENT B0, `(.L_x_6558) ;  /* 0x0000046000007945 */ /* 0x000fe20003800200 */
[----:B0-----:R-:W-:Y:S01]  /*7e80*/  @P0 FADD R12, R7, R12 ;  /* 0x0000000c070c0221 */ /* 0x001fe20000000000 */
[----:B------:R-:W-:Y:S01]  /*7e90*/  FMUL.FTZ R7, R178, R206 ;  /* 0x000000ceb2077220 */ /* 0x000fe20000410000 */
[----:B------:R-:W-:Y:S01]  /*7ea0*/  FMUL.FTZ R107, R107, R190 ;  /* 0x000000be6b6b7220 */ /* 0x000fe20000410000 */
[----:B------:R-:W-:Y:S01]  /*7eb0*/  FMUL.FTZ R0, R0, R49 ;  /* 0x0000003100007220 */ /* 0x000fe20000410000 */
[----:B------:R-:W-:Y:S01]  /*7ec0*/  FFMA.FTZ R134, R227, R85, R134 ;  /* 0x00000055e3867223 */ /* 0x000fe20000010086 */
[----:B------:R-:W0:Y:S01]  /*7ed0*/  SHFL.DOWN P0, R13, R12, 0x4, 0x1f ;  /* 0x08801f000c0d7f89 */ /* 0x000e220000000000 */
[----:B------:R-:W-:Y:S01]  /*7ee0*/  FFMA.FTZ R130, R7, R87, R130 ;  /* 0x0000005707827223 */ /* 0x000fe20000010082 */
[----:B------:R-:W-:Y:S01]  /*7ef0*/  FFMA.FTZ R10, R164, R7, R9 ;  /* 0x00000007a40a7223 */ /* 0x000fe20000010009 */
[----:B------:R-:W-:Y:S01]  /*7f00*/  FFMA.FTZ R7, R109, R8, R174 ;  /* 0x000000086d077223 */ /* 0x000fe200000100ae */
[----:B------:R-:W-:Y:S01]  /*7f10*/  FFMA.FTZ R8, R166, R179, R21 ;  /* 0x000000b3a6087223 */ /* 0x000fe20000010015 */
[----:B------:R-:W-:Y:S01]  /*7f20*/  FMUL.FTZ R9, R22, R5 ;  /* 0x0000000516097220 */ /* 0x000fe20000410000 */
[----:B------:R-:W-:Y:S01]  /*7f30*/  FADD.FTZ R127, R10, R127 ;  /* 0x0000007f0a7f7221 */ /* 0x000fe20000010000 */
[----:B------:R-:W-:Y:S01]  /*7f40*/  FADD.FTZ R122, R7, R122 ;  /* 0x0000007a077a7221 */ /* 0x000fe20000010000 */
[-C--:B------:R-:W-:Y:S01]  /*7f50*/  FMUL.FTZ R7, R18, R199.reuse ;  /* 0x000000c712077220 */ /* 0x080fe20000410000 */
[----:B------:R-:W-:Y:S01]  /*7f60*/  FMUL.FTZ R199, R48, R199 ;  /* 0x000000c730c77220 */ /* 0x000fe20000410000 */
[----:B------:R-:W-:Y:S01]  /*7f70*/  FADD.FTZ R125, R8, R125 ;  /* 0x0000007d087d7221 */ /* 0x000fe20000010000 */
[----:B------:R-:W-:Y:S01]  /*7f80*/  FFMA.FTZ R8, R168, R183, R9 ;  /* 0x000000b7a8087223 */ /* 0x000fe20000010009 */
[----:B------:R-:W-:Y:S01]  /*7f90*/  FFMA.FTZ R9, R103, R4, R6 ;  /* 0x0000000467097223 */ /* 0x000fe20000010006 */
[----:B------:R-:W-:Y:S01]  /*7fa0*/  FMUL.FTZ R199, R180, R199 ;  /* 0x000000c7b4c77220 */ /* 0x000fe20000410000 */
[----:B------:R-:W-:Y:S01]  /*7fb0*/  @!P1 SHF.R.U32.HI R4, RZ, 0x3, R2 ;  /* 0x00000003ff049819 */ /* 0x000fe20000011602 */
[----:B------:R-:W-:Y:S01]  /*7fc0*/  FFMA.FTZ R158, R7, R97, R158 ;  /* 0x00000061079e7223 */ /* 0x000fe2000001009e */
[----:B------:R-:W-:Y:S01]  /*7fd0*/  FMUL.FTZ R5, R184, R191 ;  /* 0x000000bfb8057220 */ /* 0x000fe20000410000 */
[----:B------:R-:W-:Y:S01]  /*7fe0*/  FFMA.FTZ R199, R102, R7, R199 ;  /* 0x0000000766c77223 */ /* 0x000fe200000100c7 */
[-C--:B------:R-:W-:Y:S01]  /*7ff0*/  FMUL.FTZ R7, R16, R203.reuse ;  /* 0x000000cb10077220 */ /* 0x080fe20000410000 */
[----:B------:R-:W-:Y:S01]  /*8000*/  @!P1 LOP3.LUT R10, R4, 0x7c, RZ, 0xc0, !PT ;  /* 0x0000007c040a9812 */ /* 0x000fe200078ec0ff */
[C---:B------:R-:W-:Y:S01]  /*8010*/  FMUL.FTZ R203, R48.reuse, R203 ;  /* 0x000000cb30cb7220 */ /* 0x040fe20000410000 */
[----:B------:R-:W-:Y:S01]  /*8020*/  FMUL.FTZ R4, R48, R193 ;  /* 0x000000c130047220 */ /* 0x000fe20000410000 */
[----:B------:R-:W-:Y:S01]  /*8030*/  FADD.FTZ R123, R8, R123 ;  /* 0x0000007b087b7221 */ /* 0x000fe20000010000 */
[----:B------:R-:W-:Y:S01]  /*8040*/  FFMA.FTZ R154, R5, R91, R154 ;  /* 0x0000005b059a7223 */ /* 0x000fe2000001009a */
[----:B0-----:R-:W-:Y:S01]  /*8050*/  @P0 FADD R13, R12, R13 ;  /* 0x0000000d0c0d0221 */ /* 0x001fe20000000000 */
[----:B------:R-:W-:Y:S01]  /*8060*/  FFMA.FTZ R8, R170, R5, R23 ;  /* 0x00000005aa087223 */ /* 0x000fe20000010017 */
[----:B------:R-:W-:Y:S01]  /*8070*/  FMUL.FTZ R203, R182, R203 ;  /* 0x000000cbb6cb7220 */ /* 0x000fe20000410000 */
[----:B------:R-:W-:Y:S01]  /*8080*/  FMUL.FTZ R5, R186, R193 ;  /* 0x000000c1ba057220 */ /* 0x000fe20000410000 */
[----:B------:R-:W-:Y:S01]  /*8090*/  FMUL.FTZ R169, R169, R4 ;  /* 0x00000004a9a97220 */ /* 0x000fe20000410000 */
[----:B------:R-:W0:Y:S01]  /*80a0*/  SHFL.DOWN P0, R12, R13, 0x8, 0x1f ;  /* 0x09001f000d0c7f89 */ /* 0x000e220000000000 */
        /* <DEDUP_REMOVED lines=34> */
.L_x_6559:
[----:B------:R-:W-:Y:S05]  /*82d0*/  BSYNC.RECONVERGENT B0 ;  /* 0x0000000000007941 */ /* 0x000fea0003800200 */
.L_x_6558:
[----:B------:R-:W-:-:S04]  /*82e0*/  UIADD3 UR8, UPT, UPT, UR8, 0x1, URZ ;  /* 0x0000000108087890 */ /* 0x000fc8000fffe0ff */
[----:B------:R-:W-:-:S09]  /*82f0*/  UISETP.GE.AND UP0, UPT, UR8, UR35, UPT ;  /* 0x000000230800728c */ /* 0x000fd2000bf06270 */
[----:B------:R-:W-:Y:S05]  /*8300*/  BRA.U !UP0, `(.L_x_6560) ;  /* 0xffffffcd086c7547 */ /* 0x000fea000b83ffff */
.L_x_6515:
[----:B------:R-:W-:Y:S06]  /*8310*/  BAR.SYNC.DEFER_BLOCKING 0x0 ;  /* 0x0000000000007b1d */ /* 0x000fec0000010000 */
[----:B------:R-:W5:Y:S01]  /*8320*/  LDCU.64 UR14, c[0x0][0x4f8] ;  /* 0x00009f00ff0e77ac */ /* 0x000f620008000a00 */
[----:B------:R-:W1:Y:S01]  /*8330*/  LDCU.64 UR30, c[0x0][0x500] ;  /* 0x0000a000ff1e77ac */ /* 0x000e620008000a00 */
[----:B------:R-:W2:Y:S01]  /*8340*/  LDCU.64 UR32, c[0x0][0x550] ;  /* 0x0000aa00ff2077ac */ /* 0x000ea20008000a00 */
[----:B------:R-:W3:Y:S04]  /*8350*/  LDG.E.128 R4, desc[UR26][R40.64] ;  /* 0x0000001a28047981 */ /* 0x000ee8000c1e1d00 */
[----:B0-----:R-:W4:Y:S01]  /*8360*/  LDG.E.128 R8, desc[UR26][R40.64+0x200] ;  /* 0x0002001a28087981 */ /* 0x001f22000c1e1d00 */
[----:B------:R-:W-:Y:S01]  /*8370*/  UMOV UR7, URZ ;  /* 0x000000ff00077c82 */ /* 0x000fe20008000000 */
[----:B------:R-:W-:-:S02]  /*8380*/  UIADD3 UR20, UP1, UPT, UR20, -0x800, URZ ;  /* 0xfffff80014147890 */ /* 0x000fc4000ff3e0ff */
[----:B-----5:R-:W-:Y:S02]  /*8390*/  UIMAD.WIDE.U32 UR12, UR29, UR14, UR6 ;  /* 0x0000000e1d0c72a5 */ /* 0x020fe4000f8e0006 */
[----:B------:R-:W-:Y:S02]  /*83a0*/  UIADD3 UR22, UP2, UPT, UR22, -0x800, URZ ;  /* 0xfffff80016167890 */ /* 0x000fe4000ff5e0ff */
[----:B------:R-:W-:Y:S01]  /*83b0*/  UIMAD UR13, UR29, UR15, UR13 ;  /* 0x0000000f1d0d72a4 */ /* 0x000fe2000f8e020d */
[----:B------:R-:W0:Y:S03]  /*83c0*/  LDCU.64 UR14, c[0x0][0x520] ;  /* 0x0000a400ff0e77ac */ /* 0x000e260008000a00 */
[----:B-1----:R-:W-:Y:S02]  /*83d0*/  UIMAD.WIDE.U32 UR12, UR28, UR30, UR12 ;  /* 0x0000001e1c0c72a5 */ /* 0x002fe4000f8e000c */
[----:B------:R-:W-:-:S02]  /*83e0*/  UIADD3.X UR21, UPT, UPT, UR21, -0x1, URZ, UP1, !UPT ;  /* 0xffffffff15157890 */ /* 0x000fc40008ffe4ff */
[----:B------:R-:W-:Y:S02]  /*83f0*/  UIMAD UR13, UR28, UR31, UR13 ;  /* 0x0000001f1c0d72a4 */ /* 0x000fe4000f8e020d */
[----:B--2---:R-:W-:Y:S01]  /*8400*/  ULEA UR8, UP0, UR12, UR32, 0x1 ;  /* 0x000000200c087291 */ /* 0x004fe2000f8008ff */
[----:B------:R-:W1:Y:S03]  /*8410*/  LDCU.64 UR30, c[0x0][0x560] ;  /* 0x0000ac00ff1e77ac */ /* 0x000e660008000a00 */
[----:B------:R-:W-:Y:S02]  /*8420*/  ULEA.HI.X UR12, UR12, UR33, UR13, 0x1, UP0 ;  /* 0x000000210c0c7291 */ /* 0x000fe400080f0c0d */
[----:B------:R-:W-:Y:S01]  /*8430*/  UIADD3.X UR23, UPT, UPT, UR23, -0x1, URZ, UP2, !UPT ;  /* 0xffffffff17177890 */ /* 0x000fe200097fe4ff */
[----:B---3--:R-:W-:Y:S04]  /*8440*/  STS.128 [R82], R4 ;  /* 0x0000000452007388 */ /* 0x008fe80000000c00 */
[----:B----4-:R-:W-:Y:S01]  /*8450*/  STS.128 [R82+0x200], R8 ;  /* 0x0002000852007388 */ /* 0x010fe20000000c00 */
        /* <DEDUP_REMOVED lines=9> */
[C---:B------:R-:W-:Y:S01]  /*84f0*/  FSETP.GTU.FTZ.AND P1, PT, R17.reuse, 20, PT ;  /* 0x41a000001100780b */ /* 0x040fe20003f3c000 */
[--C-:B------:R-:W-:Y:S01]  /*8500*/  FADD.FTZ R13, R4, R43.reuse ;  /* 0x0000002b040d7221 */ /* 0x100fe20000010000 */
[----:B------:R-:W-:Y:S01]  /*8510*/  FSETP.GTU.FTZ.AND P2, PT, R16, 20, PT ;  /* 0x41a000001000780b */ /* 0x000fe20003f5c000 */
[--C-:B------:R-:W-:Y:S01]  /*8520*/  FADD.FTZ R10, R0, R43.reuse ;  /* 0x0000002b000a7221 */ /* 0x100fe20000010000 */
[----:B------:R-:W2:Y:S01]  /*8530*/  LDS.128 R4, [R83+0x10] ;  /* 0x0000100053047984 */ /* 0x000ea20000000c00 */
[----:B------:R-:W-:Y:S02]  /*8540*/  PRMT R12, R12, 0x7632, R12 ;  /* 0x000076320c0c7816 */ /* 0x000fe4000000000c */
[C---:B------:R-:W-:Y:S02]  /*8550*/  SHF.L.U32 R18, R14.reuse, 0x10, RZ ;  /* 0x000000100e127819 */ /* 0x040fe400000006ff */
[----:B------:R-:W-:Y:S02]  /*8560*/  PRMT R14, R14, 0x7632, R14 ;  /* 0x000076320e0e7816 */ /* 0x000fe4000000000e */
[----:B------:R-:W-:Y:S01]  /*8570*/  SHF.L.U32 R12, R12, 0x10, RZ ;  /* 0x000000100c0c7819 */ /* 0x000fe200000006ff */
[--C-:B------:R-:W-:Y:S01]  /*8580*/  FADD.FTZ R18, R18, R43.reuse ;  /* 0x0000002b12127221 */ /* 0x100fe20000010000 */
[----:B------:R-:W-:Y:S01]  /*8590*/  @!P1 FMUL.FTZ R0, R17, -1.4426950216293334961 ;  /* 0xbfb8aa3b11009820 */ /* 0x000fe20000410000 */
[----:B------:R-:W-:Y:S01]  /*85a0*/  SHF.L.U32 R14, R14, 0x10, RZ ;  /* 0x000000100e0e7819 */ /* 0x000fe200000006ff */
[----:B------:R-:W-:Y:S01]  /*85b0*/  @!P2 FMUL.FTZ R9, R16, -1.4426950216293334961 ;  /* 0xbfb8aa3b1009a820 */ /* 0x000fe20000410000 */
[----:B------:R-:W-:Y:S01]  /*85c0*/  FADD.FTZ R12, R12, R43 ;  /* 0x0000002b0c0c7221 */ /* 0x000fe20000010000 */
[----:B------:R-:W-:-:S02]  /*85d0*/  FSETP.GTU.FTZ.AND P3, PT, R18, 20, PT ;  /* 0x41a000001200780b */ /* 0x000fc40003f7c000 */
[----:B------:R-:W3:Y:S01]  /*85e0*/  @!P1 MUFU.EX2 R0, R0 ;  /* 0x0000000000009308 */ /* 0x000ee20000000800 */
[----:B------:R-:W-:Y:S01]  /*85f0*/  FADD.FTZ R14, R14, R43 ;  /* 0x0000002b0e0e7221 */ /* 0x000fe20000010000 */
[----:B------:R-:W-:Y:S02]  /*8600*/  FSETP.GTU.FTZ.AND P5, PT, R12, 20, PT ;  /* 0x41a000000c00780b */ /* 0x000fe40003fbc000 */
[----:B------:R-:W4:Y:S01]  /*8610*/  @!P2 MUFU.EX2 R9, R9 ;  /* 0x000000090009a308 */ /* 0x000f220000000800 */
[----:B------:R-:W-:Y:S02]  /*8620*/  FSETP.GTU.FTZ.AND P6, PT, R10, 20, PT ;  /* 0x41a000000a00780b */ /* 0x000fe40003fdc000 */
[----:B------:R-:W-:Y:S02]  /*8630*/  FSETP.GTU.FTZ.AND P0, PT, R14, 20, PT ;  /* 0x41a000000e00780b */ /* 0x000fe40003f1c000 */
[----:B------:R-:W-:Y:S02]  /*8640*/  PRMT R15, R15, 0x7632, R15 ;  /* 0x000076320f0f7816 */ /* 0x000fe4000000000f */
[----:B------:R-:W-:Y:S01]  /*8650*/  @!P3 FMUL.FTZ R11, R18, -1.4426950216293334961 ;  /* 0xbfb8aa3b120bb820 */ /* 0x000fe20000410000 */
[----:B------:R-:W-:Y:S01]  /*8660*/  BAR.SYNC.DEFER_BLOCKING 0x0 ;  /* 0x0000000000007b1d */ /* 0x000fe20000010000 */
[----:B------:R-:W-:Y:S01]  /*8670*/  FSETP.GTU.FTZ.AND P4, PT, R13, 20, PT ;  /* 0x41a000000d00780b */ /* 0x000fe20003f9c000 */
[----:B---3--:R-:W-:Y:S01]  /*8680*/  @!P1 FADD.FTZ R0, R0, 1 ;  /* 0x3f80000000009421 */ /* 0x008fe20000010000 */
[----:B------:R-:W-:Y:S01]  /*8690*/  @!P5 FMUL.FTZ R8, R12, -1.4426950216293334961 ;  /* 0xbfb8aa3b0c08d820 */ /* 0x000fe20000410000 */
[----:B----4-:R-:W-:-:S02]  /*86a0*/  @!P2 FADD.FTZ R9, R9, 1 ;  /* 0x3f8000000909a421 */ /* 0x010fc40000010000 */
[----:B------:R-:W-:Y:S02]  /*86b0*/  @!P6 FMUL.FTZ R10, R10, -1.4426950216293334961 ;  /* 0xbfb8aa3b0a0ae820 */ /* 0x000fe40000410000 */
[----:B------:R-:W3:Y:S01]  /*86c0*/  @!P1 MUFU.RCP R0, R0 ;  /* 0x0000000000009308 */ /* 0x000ee20000001000 */
[----:B------:R-:W-:Y:S01]  /*86d0*/  @!P0 FMUL.FTZ R12, R14, -1.4426950216293334961 ;  /* 0xbfb8aa3b0e0c8820 */ /* 0x000fe20000410000 */
[----:B------:R-:W-:Y:S02]  /*86e0*/  SHF.L.U32 R14, R15, 0x10, RZ ;  /* 0x000000100f0e7819 */ /* 0x000fe400000006ff */
[----:B--2---:R-:W-:Y:S02]  /*86f0*/  SHF.L.U32 R16, R4, 0x10, RZ ;  /* 0x0000001004107819 */ /* 0x004fe400000006ff */
[----:B------:R-:W-:Y:S01]  /*8700*/  @!P4 FMUL.FTZ R13, R13, -1.4426950216293334961 ;  /* 0xbfb8aa3b0d0dc820 */ /* 0x000fe20000410000 */
[--C-:B------:R-:W-:Y:S01]  /*8710*/  FADD.FTZ R14, R14, R43.reuse ;  /* 0x0000002b0e0e7221 */ /* 0x100fe20000010000 */
[----:B------:R-:W2:Y:S01]  /*8720*/  @!P2 MUFU.RCP R9, R9 ;  /* 0x000000090009a308 */ /* 0x000ea20000001000 */
[----:B------:R-:W-:-:S07]  /*8730*/  FADD.FTZ R16, R16, R43 ;  /* 0x0000002b10107221 */ /* 0x000fce0000010000 */
[----:B------:R-:W4:Y:S01]  /*8740*/  @!P3 MUFU.EX2 R11, R11 ;  /* 0x0000000b000bb308 */ /* 0x000f220000000800 */
[----:B---3--:R-:W-:Y:S01]  /*8750*/  @!P1 FMUL.FTZ R113, R113, R0 ;  /* 0x0000000071719220 */ /* 0x008fe20000410000 */
[----:B------:R-:W-:Y:S02]  /*8760*/  FSETP.GTU.FTZ.AND P1, PT, R14, 20, PT ;  /* 0x41a000000e00780b */ /* 0x000fe40003f3c000 */
[----:B------:R-:W3:Y:S04]  /*8770*/  @!P6 MUFU.EX2 R10, R10 ;  /* 0x0000000a000ae308 */ /* 0x000ee80000000800 */
[----:B------:R-:W5:Y:S01]  /*8780*/  @!P5 MUFU.EX2 R8, R8 ;  /* 0x000000080008d308 */ /* 0x000f620000000800 */
[----:B--2---:R-:W-:Y:S01]  /*8790*/  @!P2 FMUL.FTZ R110, R110, R9 ;  /* 0x000000096e6ea220 */ /* 0x004fe20000410000 */
[----:B------:R-:W-:-:S02]  /*87a0*/  FSETP.GTU.FTZ.AND P2, PT, R16, 20, PT ;  /* 0x41a000001000780b */ /* 0x000fc40003f5c000 */
[----:B------:R-:W2:Y:S01]  /*87b0*/  @!P4 MUFU.EX2 R13, R13 ;  /* 0x0000000d000dc308 */ /* 0x000ea20000000800 */
[----:B----4-:R-:W-:Y:S02]  /*87c0*/  @!P3 FADD.FTZ R11, R11, 1 ;  /* 0x3f8000000b0bb421 */ /* 0x010fe40000010000 */
[----:B------:R-:W-:Y:S01]  /*87d0*/  @!P1 FMUL.FTZ R0, R14, -1.4426950216293334961 ;  /* 0xbfb8aa3b0e009820 */ /* 0x000fe20000410000 */
[----:B------:R-:W4:Y:S01]  /*87e0*/  @!P0 MUFU.EX2 R12, R12 ;  /* 0x0000000c000c8308 */ /* 0x000f220000000800 */
[----:B---3--:R-:W-:Y:S01]  /*87f0*/  @!P6 FADD.FTZ R10, R10, 1 ;  /* 0x3f8000000a0ae421 */ /* 0x008fe20000010000 */
[C---:B------:R-:W-:Y:S02]  /*8800*/  SHF.L.U32 R14, R7.reuse, 0x10, RZ ;  /* 0x00000010070e7819 */ /* 0x040fe400000006ff */
[----:B------:R-:W3:Y:S01]  /*8810*/  @!P3 MUFU.RCP R11, R11 ;  /* 0x0000000b000bb308 */ /* 0x000ee20000001000 */
[----:B-----5:R-:W-:Y:S01]  /*8820*/  @!P5 FADD.FTZ R8, R8, 1 ;  /* 0x3f8000000808d421 */ /* 0x020fe20000010000 */
[----:B------:R-:W-:Y:S01]  /*8830*/  PRMT R7, R7, 0x7632, R7 ;  /* 0x0000763207077816 */ /* 0x000fe20000000007 */
[----:B------:R-:W-:Y:S01]  /*8840*/  @!P2 FMUL.FTZ R9, R16, -1.4426950216293334961 ;  /* 0xbfb8aa3b1009a820 */ /* 0x000fe20000410000 */
[----:B------:R-:W-:Y:S01]  /*8850*/  FADD.FTZ R14, R14, R43 ;  /* 0x0000002b0e0e7221 */ /* 0x000fe20000010000 */
[----:B--2---:R-:W-:-:S03]  /*8860*/  @!P4 FADD.FTZ R13, R13, 1 ;  /* 0x3f8000000d0dc421 */ /* 0x004fc60000010000 */
[----:B------:R-:W2:Y:S01]  /*8870*/  @!P1 MUFU.EX2 R0, R0 ;  /* 0x0000000000009308 */ /* 0x000ea20000000800 */
[----:B----4-:R-:W-:-:S03]  /*8880*/  @!P0 FADD.FTZ R12, R12, 1 ;  /* 0x3f8000000c0c8421 */ /* 0x010fc60000010000 */
[----:B------:R-:W4:Y:S01]  /*8890*/  @!P6 MUFU.RCP R10, R10 ;  /* 0x0000000a000ae308 */ /* 0x000f220000001000 */
[----:B---3--:R-:W-:-:S07]  /*88a0*/  @!P3 FMUL.FTZ R112, R112, R11 ;  /* 0x0000000b7070b220 */ /* 0x008fce0000410000 */
[----:B------:R-:W3:Y:S04]  /*88b0*/  @!P2 MUFU.EX2 R9, R9 ;  /* 0x000000090009a308 */ /* 0x000ee80000000800 */
[----:B------:R5:W0:Y:S01]  /*88c0*/  @!P5 MUFU.RCP R15, R8 ;  /* 0x00000008000fd308 */ /* 0x000a220000001000 */
[----:B----4-:R-:W-:Y:S01]  /*88d0*/  @!P6 FMUL.FTZ R115, R115, R10 ;  /* 0x0000000a7373e220 */ /* 0x010fe20000410000 */
[----:B------:R-:W-:-:S06]  /*88e0*/  SHF.L.U32 R10, R6, 0x10, RZ ;  /* 0x00000010060a7819 */ /* 0x000fcc00000006ff */
[----:B------:R-:W4:Y:S01]  /*88f0*/  @!P4 MUFU.RCP R13, R13 ;  /* 0x0000000d000dc308 */ /* 0x000f220000001000 */
[----:B-----5:R-:W-:Y:S01]  /*8900*/  PRMT R8, R4, 0x7632, R8 ;  /* 0x0000763204087816 */ /* 0x020fe20000000008 */
[----:B--2---:R-:W-:Y:S01]  /*8910*/  @!P1 FADD.FTZ R4, R0, 1 ;  /* 0x3f80000000049421 */ /* 0x004fe20000010000 */
[----:B------:R-:W-:Y:S01]  /*8920*/  SHF.L.U32 R0, R5, 0x10, RZ ;  /* 0x0000001005007819 */ /* 0x000fe200000006ff */
[----:B---3--:R-:W-:Y:S01]  /*8930*/  @!P2 FADD.FTZ R9, R9, 1 ;  /* 0x3f8000000909a421 */ /* 0x008fe20000010000 */
[----:B------:R-:W-:Y:S01]  /*8940*/  PRMT R5, R5, 0x7632, R5 ;  /* 0x0000763205057816 */ /* 0x000fe20000000005 */
[--C-:B------:R-:W-:Y:S01]  /*8950*/  FADD.FTZ R10, R10, R43.reuse ;  /* 0x0000002b0a0a7221 */ /* 0x100fe20000010000 */
[----:B------:R-:W-:Y:S01]  /*8960*/  PRMT R6, R6, 0x7632, R6 ;  /* 0x0000763206067816 */ /* 0x000fe20000000006 */
[----:B------:R-:W2:Y:S01]  /*8970*/  @!P0 MUFU.RCP R12, R12 ;  /* 0x0000000c000c8308 */ /* 0x000ea20000001000 */
[----:B------:R-:W-:Y:S01]  /*8980*/  FADD.FTZ R11, R0, R43 ;  /* 0x0000002b000b7221 */ /* 0x000fe20000010000 */
[----:B------:R-:W-:Y:S01]  /*8990*/  SHF.L.U32 R8, R8, 0x10, RZ ;  /* 0x0000001008087819 */ /* 0x000fe200000006ff */
[----:B0-----:R-:W-:Y:S01]  /*89a0*/  @!P5 FMUL.FTZ R108, R108, R15 ;  /* 0x0000000f6c6cd220 */ /* 0x001fe20000410000 */
[----:B------:R-:W-:-:S02]  /*89b0*/  SHF.L.U32 R0, R5, 0x10, RZ ;  /* 0x0000001005007819 */ /* 0x000fc400000006ff */
[----:B------:R-:W-:Y:S01]  /*89c0*/  FSETP.GTU.FTZ.AND P3, PT, R11, 20, PT ;  /* 0x41a000000b00780b */ /* 0x000fe20003f7c000 */
[--C-:B------:R-:W-:Y:S01]  /*89d0*/  FADD.FTZ R8, R8, R43.reuse ;  /* 0x0000002b08087221 */ /* 0x100fe20000010000 */
[----:B------:R0:W3:Y:S01]  /*89e0*/  @!P1 MUFU.RCP R16, R4 ;  /* 0x0000000400109308 */ /* 0x0000e20000001000 */
[----:B------:R-:W-:Y:S01]  /*89f0*/  SHF.L.U32 R6, R6, 0x10, RZ ;  /* 0x0000001006067819 */ /* 0x000fe200000006ff */
[----:B----4-:R-:W-:Y:S01]  /*8a00*/  @!P4 FMUL.FTZ R114, R114, R13 ;  /* 0x0000000d7272c220 */ /* 0x010fe20000410000 */
[----:B------:R-:W-:Y:S02]  /*8a10*/  FSETP.GTU.FTZ.AND P5, PT, R10, 20, PT ;  /* 0x41a000000a00780b */ /* 0x000fe40003fbc000 */
[----:B------:R-:W-:Y:S02]  /*8a20*/  FSETP.GTU.FTZ.AND P4, PT, R14, 20, PT ;  /* 0x41a000000e00780b */ /* 0x000fe40003f9c000 */
[----:B------:R-:W-:Y:S01]  /*8a30*/  FSETP.GTU.FTZ.AND P6, PT, R8, 20, PT ;  /* 0x41a000000800780b */ /* 0x000fe20003fdc000 */
[----:B------:R-:W4:Y:S01]  /*8a40*/  @!P2 MUFU.RCP R9, R9 ;  /* 0x000000090009a308 */ /* 0x000f220000001000 */
[----:B0-----:R-:W-:Y:S01]  /*8a50*/  SHF.L.U32 R4, R7, 0x10, RZ ;  /* 0x0000001007047819 */ /* 0x001fe200000006ff */
[----:B--2---:R-:W-:Y:S01]  /*8a60*/  @!P0 FMUL.FTZ R117, R117, R12 ;  /* 0x0000000c75758220 */ /* 0x004fe20000410000 */
[--C-:B------:R-:W-:Y:S01]  /*8a70*/  FADD.FTZ R7, R0, R43.reuse ;  /* 0x0000002b00077221 */ /* 0x100fe20000010000 */
[--C-:B------:R-:W-:Y:S01]  /*8a80*/  FADD.FTZ R12, R6, R43.reuse ;  /* 0x0000002b060c7221 */ /* 0x100fe20000010000 */
[----:B------:R-:W-:Y:S01]  /*8a90*/  F2FP.BF16.F32.PACK_AB R109, R115, R110 ;  /* 0x0000006e736d723e */ /* 0x000fe200000010ff */
[----:B------:R-:W-:Y:S01]  /*8aa0*/  FADD.FTZ R15, R4, R43 ;  /* 0x0000002b040f7221 */ /* 0x000fe20000010000 */
[----:B------:R-:W-:Y:S01]  /*8ab0*/  @!P3 FMUL.FTZ R4, R11, -1.4426950216293334961 ;  /* 0xbfb8aa3b0b04b820 */ /* 0x000fe20000410000 */
[----:B------:R-:W-:Y:S01]  /*8ac0*/  FSETP.GTU.FTZ.AND P0, PT, R7, 20, PT ;  /* 0x41a000000700780b */ /* 0x000fe20003f1c000 */
[----:B------:R-:W-:Y:S01]  /*8ad0*/  @!P5 FMUL.FTZ R5, R10, -1.4426950216293334961 ;  /* 0xbfb8aa3b0a05d820 */ /* 0x000fe20000410000 */
[----:B---3--:R-:W-:Y:S01]  /*8ae0*/  @!P1 FMUL.FTZ R123, R123, R16 ;  /* 0x000000107b7b9220 */ /* 0x008fe20000410000 */
[----:B------:R-:W-:Y:S01]  /*8af0*/  FSETP.GTU.FTZ.AND P1, PT, R12, 20, PT ;  /* 0x41a000000c00780b */ /* 0x000fe20003f3c000 */
[----:B------:R-:W-:Y:S01]  /*8b00*/  @!P4 FMUL.FTZ R6, R14, -1.4426950216293334961 ;  /* 0xbfb8aa3b0e06c820 */ /* 0x000fe20000410000 */
[----:B------:R-:W0:Y:S01]  /*8b10*/  @!P3 MUFU.EX2 R4, R4 ;  /* 0x000000040004b308 */ /* 0x000e220000000800 */
[----:B------:R-:W-:Y:S01]  /*8b20*/  @!P6 FMUL.FTZ R0, R8, -1.4426950216293334961 ;  /* 0xbfb8aa3b0800e820 */ /* 0x000fe20000410000 */
[----:B------:R-:W-:-:S02]  /*8b30*/  F2FP.BF16.F32.PACK_AB R11, R134, R141 ;  /* 0x0000008d860b723e */ /* 0x000fc400000010ff */
[----:B------:R2:W3:Y:S01]  /*8b40*/  @!P5 MUFU.EX2 R13, R5 ;  /* 0x00000005000dd308 */ /* 0x0004e20000000800 */
[----:B----4-:R-:W-:Y:S01]  /*8b50*/  @!P2 FMUL.FTZ R116, R116, R9 ;  /* 0x000000097474a220 */ /* 0x010fe20000410000 */
[----:B------:R-:W-:Y:S02]  /*8b60*/  FSETP.GTU.FTZ.AND P2, PT, R15, 20, PT ;  /* 0x41a000000f00780b */ /* 0x000fe40003f5c000 */
[----:B------:R4:W5:Y:S01]  /*8b70*/  @!P4 MUFU.EX2 R14, R6 ;  /* 0x00000006000ec308 */ /* 0x0009620000000800 */
[----:B------:R-:W-:Y:S01]  /*8b80*/  @!P0 FMUL.FTZ R8, R7, -1.4426950216293334961 ;  /* 0xbfb8aa3b07088820 */ /* 0x000fe20000410000 */
[----:B------:R-:W-:Y:S01]  /*8b90*/  F2FP.BF16.F32.PACK_AB R7, R156, R158 ;  /* 0x0000009e9c07723e */ /* 0x000fe200000010ff */
[----:B------:R-:W-:Y:S01]  /*8ba0*/  @!P1 FMUL.FTZ R9, R12, -1.4426950216293334961 ;  /* 0xbfb8aa3b0c099820 */ /* 0x000fe20000410000 */
[----:B------:R-:W-:Y:S01]  /*8bb0*/  F2FP.BF16.F32.PACK_AB R10, R132, R139 ;  /* 0x0000008b840a723e */ /* 0x000fe200000010ff */
[----:B------:R1:W5:Y:S01]  /*8bc0*/  @!P0 MUFU.EX2 R16, R8 ;  /* 0x0000000800108308 */ /* 0x0003620000000800 */
[----:B0-----:R-:W-:Y:S01]  /*8bd0*/  @!P3 FADD.FTZ R12, R4, 1 ;  /* 0x3f800000040cb421 */ /* 0x001fe20000010000 */
[----:B--2---:R-:W-:-:S02]  /*8be0*/  F2FP.BF16.F32.PACK_AB R5, R150, R152 ;  /* 0x000000989605723e */ /* 0x004fc400000010ff */
[----:B------:R0:W2:Y:S01]  /*8bf0*/  @!P1 MUFU.EX2 R18, R9 ;  /* 0x0000000900129308 */ /* 0x0000a20000000800 */
[----:B----4-:R-:W-:Y:S01]  /*8c00*/  F2FP.BF16.F32.PACK_AB R6, R154, R167 ;  /* 0x000000a79a06723e */ /* 0x010fe200000010ff */
[----:B------:R-:W-:Y:S01]  /*8c10*/  @!P2 FMUL.FTZ R15, R15, -1.4426950216293334961 ;  /* 0xbfb8aa3b0f0fa820 */ /* 0x000fe20000410000 */
[----:B------:R-:W-:Y:S01]  /*8c20*/  F2FP.BF16.F32.PACK_AB R4, R148, R165 ;  /* 0x000000a59404723e */ /* 0x000fe200000010ff */
[----:B------:R4:W2:Y:S01]  /*8c30*/  @!P3 MUFU.RCP R21, R12 ;  /* 0x0000000c0015b308 */ /* 0x0008a20000001000 */
[----:B-1----:R-:W-:Y:S01]  /*8c40*/  F2FP.BF16.F32.PACK_AB R8, R128, R135 ;  /* 0x000000878008723e */ /* 0x002fe200000010ff */
[----:B---3--:R-:W-:Y:S01]  /*8c50*/  @!P5 FADD.FTZ R17, R13, 1 ;  /* 0x3f8000000d11d421 */ /* 0x008fe20000010000 */
[----:B-----5:R-:W-:Y:S01]  /*8c60*/  @!P4 FADD.FTZ R19, R14, 1 ;  /* 0x3f8000000e13c421 */ /* 0x020fe20000010000 */
[----:B------:R-:W-:Y:S01]  /*8c70*/  STS.128 [R83], R4 ;  /* 0x0000000453007388 */ /* 0x000fe20000000c00 */
[----:B0-----:R-:W-:Y:S01]  /*8c80*/  F2FP.BF16.F32.PACK_AB R9, R130, R137 ;  /* 0x000000898209723e */ /* 0x001fe200000010ff */
[----:B------:R-:W-:Y:S01]  /*8c90*/  @!P0 FADD.FTZ R16, R16, 1 ;  /* 0x3f80000010108421 */ /* 0x000fe20000010000 */
[----:B------:R-:W-:Y:S01]  /*8ca0*/  F2FP.BF16.F32.PACK_AB R111, R123, R114 ;  /* 0x000000727b6f723e */ /* 0x000fe200000010ff */
[----:B------:R4:W0:Y:S02]  /*8cb0*/  @!P2 MUFU.EX2 R20, R15 ;  /* 0x0000000f0014a308 */ /* 0x0008240000000800 */
[----:B------:R1:W-:Y:S01]  /*8cc0*/  STS.128 [R83+0x10], R8 ;  /* 0x0000100853007388 */ /* 0x0003e20000000c00 */
[----:B------:R-:W-:-:S03]  /*8cd0*/  NOP ;  /* 0x0000000000007918 */ /* 0x000fc60000000000 */
[----:B----4-:R-:W3:Y:S01]  /*8ce0*/  LDS.128 R12, [R82] ;  /* 0x00000000520c7984 */ /* 0x010ee20000000c00 */
[----:B------:R-:W4:Y:S01]  /*8cf0*/  @!P6 MUFU.EX2 R0, R0 ;  /* 0x000000000000e308 */ /* 0x000f220000000800 */
[----:B--2---:R-:W-:Y:S01]  /*8d00*/  @!P1 FADD.FTZ R18, R18, 1 ;  /* 0x3f80000012129421 */ /* 0x004fe20000010000 */
[----:B------:R-:W-:Y:S01]  /*8d10*/  @!P3 FMUL.FTZ R122, R122, R21 ;  /* 0x000000157a7ab220 */ /* 0x000fe20000410000 */
[----:B------:R-:W2:Y:S01]  /*8d20*/  LDS.128 R4, [R82+0x200] ;  /* 0x0002000052047984 */ /* 0x000ea20000000c00 */
[----:B0-----:R-:W-:Y:S01]  /*8d30*/  @!P2 FADD.FTZ R20, R20, 1 ;  /* 0x3f8000001414a421 */ /* 0x001fe20000010000 */
[----:B------:R-:W0:Y:S01]  /*8d40*/  @!P5 MUFU.RCP R17, R17 ;  /* 0x000000110011d308 */ /* 0x000e220000001000 */
[----:B-1----:R-:W-:Y:S01]  /*8d50*/  MOV R8, UR8 ;  /* 0x0000000800087c02 */ /* 0x002fe20008000f00 */
[----:B------:R-:W-:Y:S01]  /*8d60*/  FADD.FTZ R11, R113, R52 ;  /* 0x00000034710b7221 */ /* 0x000fe20000010000 */
[----:B------:R-:W-:Y:S01]  /*8d70*/  MOV R9, UR12 ;  /* 0x0000000c00097c02 */ /* 0x000fe20008000f00 */
[----:B------:R-:W1:Y:S04]  /*8d80*/  LDCU.64 UR12, c[0x0][0x518] ;  /* 0x0000a300ff0c77ac */ /* 0x000e680008000a00 */
[----:B------:R-:W5:Y:S01]  /*8d90*/  @!P4 MUFU.RCP R19, R19 ;  /* 0x000000130013c308 */ /* 0x000f620000001000 */
[----:B----4-:R-:W-:Y:S01]  /*8da0*/  @!P6 FADD.FTZ R0, R0, 1 ;  /* 0x3f8000000000e421 */ /* 0x010fe20000010000 */
[----:B------:R-:W-:-:S04]  /*8db0*/  IMAD.WIDE.U32 R8, R78, 0x10, R8 ;  /* 0x000000104e087825 */ /* 0x000fc800078e0008 */
[----:B------:R-:W-:Y:S01]  /*8dc0*/  FADD.FTZ R11, R11, R108 ;  /* 0x0000006c0b0b7221 */ /* 0x000fe20000010000 */
[----:B------:R-:W-:Y:S01]  /*8dd0*/  F2FP.BF16.F32.PACK_AB R108, R108, R113 ;  /* 0x000000716c6c723e */ /* 0x000fe200000010ff */
[----:B------:R-:W4:Y:S01]  /*8de0*/  @!P6 MUFU.RCP R0, R0 ;  /* 0x000000000000e308 */ /* 0x000f220000001000 */
[----:B0-----:R-:W-:-:S07]  /*8df0*/  @!P5 FMUL.FTZ R124, R124, R17 ;  /* 0x000000117c7cd220 */ /* 0x001fce0000410000 */
[----:B------:R-:W0:Y:S01]  /*8e00*/  @!P0 MUFU.RCP R16, R16 ;  /* 0x0000001000108308 */ /* 0x000e220000001000 */
[----:B-1----:R-:W-:Y:S01]  /*8e10*/  UIMAD.WIDE.U32 UR6, UR29, UR12, UR6 ;  /* 0x0000000c1d0672a5 */ /* 0x002fe2000f8e0006 */
[----:B-----5:R-:W-:-:S03]  /*8e20*/  @!P4 FMUL.FTZ R126, R126, R19 ;  /* 0x000000137e7ec220 */ /* 0x020fc60000410000 */
[----:B------:R-:W-:-:S03]  /*8e30*/  UIMAD UR7, UR29, UR13, UR7 ;  /* 0x0000000d1d0772a4 */ /* 0x000fc6000f8e0207 */
[----:B------:R-:W1:Y:S01]  /*8e40*/  @!P1 MUFU.RCP R18, R18 ;  /* 0x0000001200129308 */ /* 0x000e620000001000 */
[----:B------:R-:W-:Y:S01]  /*8e50*/  UIMAD.WIDE.U32 UR6, UR28, UR14, UR6 ;  /* 0x0000000e1c0672a5 */ /* 0x000fe2000f8e0006 */
[----:B---3--:R-:W-:Y:S01]  /*8e60*/  STG.E.128 desc[UR26][R8.64], R12 ;  /* 0x0000000c08007986 */ /* 0x008fe2000c101d1a */
[----:B----4-:R-:W-:Y:S01]  /*8e70*/  @!P6 FMUL.FTZ R125, R125, R0 ;  /* 0x000000007d7de220 */ /* 0x010fe20000410000 */
[----:B------:R-:W-:Y:S01]  /*8e80*/  FADD.FTZ R0, R11, R110 ;  /* 0x0000006e0b007221 */ /* 0x000fe20000010000 */
[----:B------:R-:W-:Y:S01]  /*8e90*/  F2FP.BF16.F32.PACK_AB R110, R117, R112 ;  /* 0x00000070756e723e */ /* 0x000fe200000010ff */
[----:B--2---:R2:W-:Y:S01]  /*8ea0*/  STG.E.128 desc[UR26][R8.64+0x200], R4 ;  /* 0x0002000408007986 */ /* 0x0045e2000c101d1a */
[----:B------:R-:W-:Y:S01]  /*8eb0*/  UIMAD UR8, UR28, UR15, UR7 ;  /* 0x0000000f1c0872a4 */ /* 0x000fe2000f8e0207 */
[----:B------:R-:W3:Y:S01]  /*8ec0*/  @!P2 MUFU.RCP R20, R20 ;  /* 0x000000140014a308 */ /* 0x000ee20000001000 */
[----:B------:R-:W-:Y:S01]  /*8ed0*/  FADD.FTZ R11, R0, R115 ;  /* 0x00000073000b7221 */ /* 0x000fe20000010000 */
[----:B------:R-:W-:Y:S01]  /*8ee0*/  BAR.SYNC.DEFER_BLOCKING 0x0 ;  /* 0x0000000000007b1d */ /* 0x000fe20000010000 */
[----:B0-----:R-:W-:Y:S01]  /*8ef0*/  @!P0 FMUL.FTZ R127, R127, R16 ;  /* 0x000000107f7f8220 */ /* 0x001fe20000410000 */
[----:B------:R-:W-:Y:S01]  /*8f00*/  F2FP.BF16.F32.PACK_AB R16, R125, R116 ;  /* 0x000000747d10723e */ /* 0x000fe200000010ff */
[----:B------:R-:W-:Y:S01]  /*8f10*/  FADD.FTZ R112, R11, R112 ;  /* 0x000000700b707221 */ /* 0x000fe20000010000 */
[----:B------:R-:W-:Y:S01]  /*8f20*/  ULEA UR7, UP0, UR6, UR30, 0x1 ;  /* 0x0000001e06077291 */ /* 0x000fe2000f8008ff */
[----:B------:R-:W-:-:S02]  /*8f30*/  IADD3 R53, P0, PT, R53, -0x800, RZ ;  /* 0xfffff80035357810 */ /* 0x000fc40007f1e0ff */
[----:B------:R-:W-:Y:S01]  /*8f40*/  F2FP.BF16.F32.PACK_AB R17, R127, R122 ;  /* 0x0000007a7f11723e */ /* 0x000fe200000010ff */
[----:B-1----:R-:W-:Y:S01]  /*8f50*/  @!P1 FMUL.FTZ R129, R129, R18 ;  /* 0x0000001281819220 */ /* 0x002fe20000410000 */
[----:B------:R-:W-:Y:S01]  /*8f60*/  FADD.FTZ R117, R112, R117 ;  /* 0x0000007570757221 */ /* 0x000fe20000010000 */
[----:B------:R-:W-:Y:S01]  /*8f70*/  ULEA.HI.X UR6, UR6, UR31, UR8, 0x1, UP0 ;  /* 0x0000001f06067291 */ /* 0x000fe200080f0c08 */
[----:B------:R-:W-:Y:S01]  /*8f80*/  IADD3 R55, P1, PT, R55, -0x800, RZ ;  /* 0xfffff80037377810 */ /* 0x000fe20007f3e0ff */
[----:B------:R-:W-:Y:S01]  /*8f90*/  UIADD3 UR24, UP0, UPT, UR24, -0x800, URZ ;  /* 0xfffff80018187890 */ /* 0x000fe2000ff1e0ff */
[----:B------:R-:W-:Y:S01]  /*8fa0*/  F2FP.BF16.F32.PACK_AB R18, R129, R124 ;  /* 0x0000007c8112723e */ /* 0x000fe200000010ff */
[----:B------:R-:W-:Y:S01]  /*8fb0*/  FADD.FTZ R114, R117, R114 ;  /* 0x0000007275727221 */ /* 0x000fe20000010000 */
[----:B--2---:R-:W-:Y:S01]  /*8fc0*/  MOV R4, UR7 ;  /* 0x0000000700047c02 */ /* 0x004fe20008000f00 */
[----:B---3--:R-:W-:Y:S01]  /*8fd0*/  @!P2 FMUL.FTZ R131, R131, R20 ;  /* 0x000000148383a220 */ /* 0x008fe20000410000 */
[----:B------:R-:W-:Y:S01]  /*8fe0*/  MOV R5, UR6 ;  /* 0x0000000600057c02 */ /* 0x000fe20008000f00 */
[----:B------:R-:W-:Y:S01]  /*8ff0*/  FADD.FTZ R123, R114, R123 ;  /* 0x0000007b727b7221 */ /* 0x000fe20000010000 */
[----:B------:R-:W-:Y:S01]  /*9000*/  UIADD3.X UR25, UPT, UPT, UR25, -0x1, URZ, UP0, !UPT ;  /* 0xffffffff19197890 */ /* 0x000fe200087fe4ff */
[----:B------:R-:W-:Y:S01]  /*9010*/  IADD3.X R54, PT, PT, R54, -0x1, RZ, P0, !PT ;  /* 0xffffffff36367810 */ /* 0x000fe200007fe4ff */
[----:B------:R-:W-:Y:S01]  /*9020*/  UISETP.GT.AND UP0, UPT, UR19, 0x1, UPT ;  /* 0x000000011300788c */ /* 0x000fe2000bf04270 */
[----:B------:R-:W-:Y:S01]  /*9030*/  F2FP.BF16.F32.PACK_AB R19, R131, R126 ;  /* 0x0000007e8313723e */ /* 0x000fe200000010ff */
[----:B------:R-:W-:Y:S01]  /*9040*/  FADD.FTZ R116, R123, R116 ;  /* 0x000000747b747221 */ /* 0x000fe20000010000 */
[----:B------:R-:W-:Y:S01]  /*9050*/  STS.128 [R83], R108 ;  /* 0x0000006c53007388 */ /* 0x000fe20000000c00 */
[----:B------:R-:W-:Y:S01]  /*9060*/  IMAD.WIDE.U32 R4, R78, 0x10, R4 ;  /* 0x000000104e047825 */ /* 0x000fe200078e0004 */
[----:B------:R-:W-:-:S03]  /*9070*/  UIADD3 UR6, UPT, UPT, UR19, -0x1, URZ ;  /* 0xffffffff13067890 */ /* 0x000fc6000fffe0ff */
[----:B------:R-:W-:Y:S01]  /*9080*/  FADD.FTZ R125, R116, R125 ;  /* 0x0000007d747d7221 */ /* 0x000fe20000010000 */
[----:B------:R-:W-:Y:S01]  /*9090*/  STS.128 [R83+0x10], R16 ;  /* 0x0000101053007388 */ /* 0x000fe20000000c00 */
[----:B------:R-:W-:-:S03]  /*90a0*/  NOP ;  /* 0x0000000000007918 */ /* 0x000fc60000000000 */
[----:B------:R-:W0:Y:S01]  /*90b0*/  LDS.128 R12, [R82] ;  /* 0x00000000520c7984 */ /* 0x000e220000000c00 */
[----:B------:R-:W-:Y:S01]  /*90c0*/  FADD.FTZ R122, R125, R122 ;  /* 0x0000007a7d7a7221 */ /* 0x000fe20000010000 */
[----:B------:R-:W-:Y:S01]  /*90d0*/  IADD3.X R56, PT, PT, R56, -0x1, RZ, P1, !PT ;  /* 0xffffffff38387810 */ /* 0x000fe20000ffe4ff */
[----:B------:R-:W-:Y:S01]  /*90e0*/  UMOV UR19, UR6 ;  /* 0x0000000600137c82 */ /* 0x000fe20008000000 */
        /* <DEDUP_REMOVED lines=9> */
.L_x_6481:
        /* <DEDUP_REMOVED lines=41> */
.L_x_6563:
[----:B------:R-:W-:Y:S05]  /*9410*/  BSYNC.RECONVERGENT B0 ;  /* 0x0000000000007941 */ /* 0x000fea0003800200 */
.L_x_6562:
        /* <DEDUP_REMOVED lines=39> */
.L_x_6565:
[----:B------:R-:W-:Y:S05]  /*9690*/  BSYNC.RECONVERGENT B0 ;  /* 0x0000000000007941 */ /* 0x000fea0003800200 */
.L_x_6564:
        /* <DEDUP_REMOVED lines=8> */
.L_x_6566:
        /* <DEDUP_REMOVED lines=18> */
.L_x_6520:
[----:B------:R-:W-:Y:S01]  /*9840*/  MOV R213, R7 ;  /* 0x0000000700d57202 */ /* 0x000fe20000000f00 */
[----:B------:R-:W-:Y:S01]  /*9850*/  HFMA2 R215, -RZ, RZ, 0, 5.9604644775390625e-08 ;  /* 0x00000001ffd77431 */ /* 0x000fe200000001ff */
[----:B------:R-:W-:Y:S02]  /*9860*/  MOV R218, RZ ;  /* 0x000000ff00da7202 */ /* 0x000fe40000000f00 */
[----:B------:R-:W-:-:S07]  /*9870*/  MOV R6, 0xffffffff ;  /* 0xffffffff00067802 */ /* 0x000fce0000000f00 */
[----:B01---5:R-:W-:Y:S05]  /*9880*/  WARPSYNC.COLLECTIVE R6, `(.L_x_6567) ;  /* 0x0000000006087348 */ /* 0x023fea0003c00000 */
[----:B------:R2:W3:Y:S02]  /*9890*/  SHFL.UP P6, R5, R213, R215, R218 ;  /* 0x040000d7d5057389 */ /* 0x0004e400000c00da */
[----:B0123-5:R-:W-:Y:S05]  /*98a0*/  ENDCOLLECTIVE ;  /* 0x000000000000791b */ /* 0x02ffea0003800000 */
.L_x_6567:
[----:B------:R-:W-:Y:S02]  /*98b0*/  MOV R213, R212 ;  /* 0x000000d400d57202 */ /* 0x000fe40000000f00 */
[----:B------:R-:W-:-:S07]  /*98c0*/  MOV R4, R5 ;  /* 0x0000000500047202 */ /* 0x000fce0000000f00 */
[----:B------:R-:W-:Y:S05]  /*98d0*/  WARPSYNC.COLLECTIVE R6, `(.L_x_6568) ;  /* 0x0000000006087348 */ /* 0x000fea0003c00000 */
[----:B------:R0:W1:Y:S02]  /*98e0*/  SHFL.UP P6, R5, R213, R215, R218 ;  /* 0x040000d7d5057389 */ /* 0x00006400000c00da */
[----:B01----:R-:W-:Y:S05]  /*98f0*/  ENDCOLLECTIVE ;  /* 0x000000000000791b */ /* 0x003fea0003800000 */
.L_x_6568:
        /* <DEDUP_REMOVED lines=9> */
.L_x_6569:
[----:B------:R-:W-:Y:S02]  /*9990*/  MOV R213, R214 ;  /* 0x000000d600d57202 */ /* 0x000fe40000000f00 */
[----:B------:R-:W-:-:S07]  /*99a0*/  MOV R4, R5 ;  /* 0x0000000500047202 */ /* 0x000fce0000000f00 */
[----:B------:R-:W-:Y:S05]  /*99b0*/  WARPSYNC.COLLECTIVE R6, `(.L_x_6570) ;  /* 0x0000000006087348 */ /* 0x000fea0003c00000 */
[----:B------:R0:W1:Y:S02]  /*99c0*/  SHFL.UP P6, R5, R213, R215, R218 ;  /* 0x040000d7d5057389 */ /* 0x00006400000c00da */
[----:B01----:R-:W-:Y:S05]  /*99d0*/  ENDCOLLECTIVE ;  /* 0x000000000000791b */ /* 0x003fea0003800000 */
.L_x_6570:
        /* <DEDUP_REMOVED lines=8> */
.L_x_6571:
[----:B------:R-:W-:Y:S02]  /*9a60*/  MOV R213, R216 ;  /* 0x000000d800d57202 */ /* 0x000fe40000000f00 */
[----:B------:R-:W-:-:S07]  /*9a70*/  MOV R4, R5 ;  /* 0x0000000500047202 */ /* 0x000fce0000000f00 */
[----:B------:R-:W-:Y:S05]  /*9a80*/  WARPSYNC.COLLECTIVE R6, `(.L_x_6572) ;  /* 0x0000000006087348 */ /* 0x000fea0003c00000 */
[----:B------:R0:W1:Y:S02]  /*9a90*/  SHFL.UP P6, R5, R213, R215, R218 ;  /* 0x040000d7d5057389 */ /* 0x00006400000c00da */
[----:B01----:R-:W-:Y:S05]  /*9aa0*/  ENDCOLLECTIVE ;  /* 0x000000000000791b */ /* 0x003fea0003800000 */
.L_x_6572:
        /* <DEDUP_REMOVED lines=8> */
.L_x_6573:
[----:B------:R-:W-:Y:S02]  /*9b30*/  MOV R213, R212 ;  /* 0x000000d400d57202 */ /* 0x000fe40000000f00 */
[----:B------:R-:W-:-:S07]  /*9b40*/  MOV R4, R5 ;  /* 0x0000000500047202 */ /* 0x000fce0000000f00 */
[----:B------:R-:W-:Y:S05]  /*9b50*/  WARPSYNC.COLLECTIVE R6, `(.L_x_6574) ;  /* 0x0000000006087348 */ /* 0x000fea0003c00000 */
[----:B------:R0:W1:Y:S02]  /*9b60*/  SHFL.UP P6, R5, R213, R215, R218 ;  /* 0x040000d7d5057389 */ /* 0x00006400000c00da */
[----:B01----:R-:W-:Y:S05]  /*9b70*/  ENDCOLLECTIVE ;  /* 0x000000000000791b */ /* 0x003fea0003800000 */
.L_x_6574:
        /* <DEDUP_REMOVED lines=8> */
.L_x_6575:
[----:B------:R-:W-:Y:S02]  /*9c00*/  MOV R213, R4 ;  /* 0x0000000400d57202 */ /* 0x000fe40000000f00 */
[----:B------:R-:W-:-:S07]  /*9c10*/  MOV R214, R5 ;  /* 0x0000000500d67202 */ /* 0x000fce0000000f00 */
[----:B------:R-:W-:Y:S05]  /*9c20*/  WARPSYNC.COLLECTIVE R6, `(.L_x_6576) ;  /* 0x0000000006087348 */ /* 0x000fea0003c00000 */
[----:B------:R0:W1:Y:S02]  /*9c30*/  SHFL.UP P6, R5, R213, R215, R218 ;  /* 0x040000d7d5057389 */ /* 0x00006400000c00da */
[----:B01----:R-:W-:Y:S05]  /*9c40*/  ENDCOLLECTIVE ;  /* 0x000000000000791b */ /* 0x003fea0003800000 */
.L_x_6576:
[----:B------:R-:W-:Y:S05]  /*9c50*/  BRA `(.L_x_6577) ;  /* 0xffffffc400407947 */ /* 0x000fea000383ffff */
.L_x_6521:
        /* <DEDUP_REMOVED lines=8> */
.L_x_6579:
[----:B------:R-:W-:Y:S05]  /*9ce0*/  BSYNC B0 ;  /* 0x0000000000007941 */ /* 0x000fea0003800000 */
.L_x_6578:
[----:B------:R-:W-:Y:S05]  /*9cf0*/  BRA `(.L_x_6580) ;  /* 0xffffffc400307947 */ /* 0x000fea000383ffff */
.L_x_6522:
        /* <DEDUP_REMOVED lines=8> */
.L_x_6582:
[----:B------:R-:W-:Y:S05]  /*9d80*/  BSYNC B0 ;  /* 0x0000000000007941 */ /* 0x000fea0003800000 */
.L_x_6581:
[----:B------:R-:W-:Y:S05]  /*9d90*/  BRA `(.L_x_6583) ;  /* 0xffffffc400107947 */ /* 0x000fea000383ffff */
.L_x_6523:
        /* <DEDUP_REMOVED lines=8> */
.L_x_6585:
[----:B------:R-:W-:Y:S05]  /*9e20*/  BSYNC B0 ;  /* 0x0000000000007941 */ /* 0x000fea0003800000 */
.L_x_6584:
        /* <DEDUP_REMOVED lines=11> */
.L_x_6586:
[----:B------:R-:W-:Y:S05]  /*9ee0*/  WARPSYNC.COLLECTIVE R6, `(.L_x_6587) ;  /* 0x0000000006087348 */ /* 0x000fea0003c00000 */
[----:B------:R0:W1:Y:S02]  /*9ef0*/  SHFL.IDX P3, R233, R235, R236, R237 ;  /* 0x000000ecebe97389 */ /* 0x00006400000600ed */
[----:B01----:R-:W-:Y:S05]  /*9f00*/  ENDCOLLECTIVE ;  /* 0x000000000000791b */ /* 0x003fea0003800000 */
.L_x_6587:
[----:B------:R-:W-:Y:S02]  /*9f10*/  MOV R235, R9 ;  /* 0x0000000900eb7202 */ /* 0x000fe40000000f00 */
[----:B------:R-:W-:Y:S02]  /*9f20*/  MOV R211, R5 ;  /* 0x0000000500d37202 */ /* 0x000fe40000000f00 */
[----:B------:R-:W-:-:S07]  /*9f30*/  MOV R4, R233 ;  /* 0x000000e900047202 */ /* 0x000fce0000000f00 */
[----:B------:R-:W-:Y:S05]  /*9f40*/  WARPSYNC.COLLECTIVE R6, `(.L_x_6588) ;  /* 0x0000000006087348 */ /* 0x000fea0003c00000 */
[----:B------:R0:W1:Y:S02]  /*9f50*/  SHFL.IDX P3, R233, R235, R236, R237 ;  /* 0x000000ecebe97389 */ /* 0x00006400000600ed */
[----:B01----:R-:W-:Y:S05]  /*9f60*/  ENDCOLLECTIVE ;  /* 0x000000000000791b */ /* 0x003fea0003800000 */
.L_x_6588:
[----:B------:R-:W-:Y:S01]  /*9f70*/  MOV R5, R233 ;  /* 0x000000e900057202 */ /* 0x000fe20000000f00 */
[----:B------:R-:W-:Y:S06]  /*9f80*/  BRA `(.L_x_6589) ;  /* 0xffffffc000ac7947 */ /* 0x000fec000383ffff */
.L_x_6525:
        /* <DEDUP_REMOVED lines=10> */
.L_x_6590:
[----:B------:R-:W-:Y:S02]  /*a030*/  MOV R239, R7 ;  /* 0x0000000700ef7202 */ /* 0x000fe40000000f00 */
[----:B------:R-:W-:-:S07]  /*a040*/  MOV R230, R232 ;  /* 0x000000e800e67202 */ /* 0x000fce0000000f00 */
[----:B------:R-:W-:Y:S05]  /*a050*/  WARPSYNC.COLLECTIVE R6, `(.L_x_6591) ;  /* 0x0000000006087348 */ /* 0x000fea0003c00000 */
[----:B------:R0:W1:Y:S02]  /*a060*/  SHFL.DOWN P1, R232, R239, R238, R241 ;  /* 0x080000eeefe87389 */ /* 0x00006400000200f1 */
[----:B01----:R-:W-:Y:S05]  /*a070*/  ENDCOLLECTIVE ;  /* 0x000000000000791b */ /* 0x003fea0003800000 */
.L_x_6591:
        /* <DEDUP_REMOVED lines=11> */
.L_x_6592:
[----:B------:R-:W-:Y:S02]  /*a130*/  MOV R239, R4 ;  /* 0x0000000400ef7202 */ /* 0x000fe40000000f00 */
[----:B------:R-:W-:-:S07]  /*a140*/  MOV R230, R232 ;  /* 0x000000e800e67202 */ /* 0x000fce0000000f00 */
[----:B------:R-:W-:Y:S05]  /*a150*/  WARPSYNC.COLLECTIVE R6, `(.L_x_6593) ;  /* 0x0000000006087348 */ /* 0x000fea0003c00000 */
[----:B------:R0:W1:Y:S02]  /*a160*/  SHFL.DOWN P1, R232, R239, R238, R241 ;  /* 0x080000eeefe87389 */ /* 0x00006400000200f1 */
[----:B01----:R-:W-:Y:S05]  /*a170*/  ENDCOLLECTIVE ;  /* 0x000000000000791b */ /* 0x003fea0003800000 */
.L_x_6593:
        /* <DEDUP_REMOVED lines=11> */
.L_x_6594:
[----:B------:R-:W-:Y:S02]  /*a230*/  MOV R239, R4 ;  /* 0x0000000400ef7202 */ /* 0x000fe40000000f00 */
[----:B------:R-:W-:-:S07]  /*a240*/  MOV R230, R232 ;  /* 0x000000e800e67202 */ /* 0x000fce0000000f00 */
[----:B------:R-:W-:Y:S05]  /*a250*/  WARPSYNC.COLLECTIVE R6, `(.L_x_6595) ;  /* 0x0000000006087348 */ /* 0x000fea0003c00000 */
[----:B------:R0:W1:Y:S02]  /*a260*/  SHFL.DOWN P1, R232, R239, R238, R241 ;  /* 0x080000eeefe87389 */ /* 0x00006400000200f1 */
[----:B01----:R-:W-:Y:S05]  /*a270*/  ENDCOLLECTIVE ;  /* 0x000000000000791b */ /* 0x003fea0003800000 */
.L_x_6595:
        /* <DEDUP_REMOVED lines=11> */
.L_x_6596:
[----:B------:R-:W-:Y:S02]  /*a330*/  MOV R239, R4 ;  /* 0x0000000400ef7202 */ /* 0x000fe40000000f00 */
[----:B------:R-:W-:-:S07]  /*a340*/  MOV R230, R232 ;  /* 0x000000e800e67202 */ /* 0x000fce0000000f00 */
[----:B------:R-:W-:Y:S05]  /*a350*/  WARPSYNC.COLLECTIVE R6, `(.L_x_6597) ;  /* 0x0000000006087348 */ /* 0x000fea0003c00000 */
[----:B------:R0:W1:Y:S02]  /*a360*/  SHFL.DOWN P1, R232, R239, R238, R241 ;  /* 0x080000eeefe87389 */ /* 0x00006400000200f1 */
[----:B01----:R-:W-:Y:S05]  /*a370*/  ENDCOLLECTIVE ;  /* 0x000000000000791b */ /* 0x003fea0003800000 */
.L_x_6597:
        /* <DEDUP_REMOVED lines=11> */
.L_x_6598:
[----:B------:R-:W-:Y:S02]  /*a430*/  MOV R239, R4 ;  /* 0x0000000400ef7202 */ /* 0x000fe40000000f00 */
[----:B------:R-:W-:-:S07]  /*a440*/  MOV R230, R232 ;  /* 0x000000e800e67202 */ /* 0x000fce0000000f00 */
[----:B------:R-:W-:Y:S05]  /*a450*/  WARPSYNC.COLLECTIVE R6, `(.L_x_6599) ;  /* 0x0000000006087348 */ /* 0x000fea0003c00000 */
[----:B------:R0:W1:Y:S02]  /*a460*/  SHFL.DOWN P1, R232, R239, R238, R241 ;  /* 0x080000eeefe87389 */ /* 0x00006400000200f1 */
[----:B01----:R-:W-:Y:S05]  /*a470*/  ENDCOLLECTIVE ;  /* 0x000000000000791b */ /* 0x003fea0003800000 */
.L_x_6599:
        /* <DEDUP_REMOVED lines=11> */
.L_x_6600:
[----:B------:R-:W-:Y:S02]  /*a530*/  ISETP.NE.AND P0, PT, R2, 0x1f, PT ;  /* 0x0000001f0200780c */ /* 0x000fe40003f05270 */
[----:B------:R-:W-:Y:S02]  /*a540*/  MOV R235, R4 ;  /* 0x0000000400eb7202 */ /* 0x000fe40000000f00 */
[----:B------:R-:W-:-:S09]  /*a550*/  MOV R7, R233 ;  /* 0x000000e900077202 */ /* 0x000fd20000000f00 */
[----:B------:R-:W-:Y:S05]  /*a560*/  WARPSYNC.COLLECTIVE R6, `(.L_x_6601) ;  /* 0x0000000006087348 */ /* 0x000fea0003c00000 */
[----:B------:R0:W1:Y:S02]  /*a570*/  SHFL.IDX P3, R233, R235, R236, R237 ;  /* 0x000000ecebe97389 */ /* 0x00006400000600ed */
[----:B01----:R-:W-:Y:S05]  /*a580*/  ENDCOLLECTIVE ;  /* 0x000000000000791b */ /* 0x003fea0003800000 */
.L_x_6601:
[----:B------:R-:W-:Y:S05]  /*a590*/  WARPSYNC.COLLECTIVE R6, `(.L_x_6602) ;  /* 0x0000000006087348 */ /* 0x000fea0003c00000 */
[----:B------:R0:W1:Y:S02]  /*a5a0*/  SHFL.DOWN P1, R232, R239, R238, R241 ;  /* 0x080000eeefe87389 */ /* 0x00006400000200f1 */
[----:B01----:R-:W-:Y:S05]  /*a5b0*/  ENDCOLLECTIVE ;  /* 0x000000000000791b */ /* 0x003fea0003800000 */
.L_x_6602:
        /* <DEDUP_REMOVED lines=8> */
.L_x_6603:
[----:B------:R-:W-:-:S07]  /*a640*/  FMUL.FTZ R230, R8, R7 ;  /* 0x0000000708e67220 */ /* 0x000fce0000410000 */
[----:B------:R-:W-:Y:S05]  /*a650*/  WARPSYNC.COLLECTIVE R6, `(.L_x_6604) ;  /* 0x0000000006087348 */ /* 0x000fea0003c00000 */
[----:B------:R0:W1:Y:S02]  /*a660*/  SHFL.IDX P3, R233, R235, R236, R237 ;  /* 0x000000ecebe97389 */ /* 0x00006400000600ed */
[----:B01----:R-:W-:Y:S05]  /*a670*/  ENDCOLLECTIVE ;  /* 0x000000000000791b */ /* 0x003fea0003800000 */
.L_x_6604:
[----:B------:R-:W-:Y:S02]  /*a680*/  MOV R235, R9 ;  /* 0x0000000900eb7202 */ /* 0x000fe40000000f00 */
[----:B------:R-:W-:-:S07]  /*a690*/  MOV R231, R233 ;  /* 0x000000e900e77202 */ /* 0x000fce0000000f00 */
[----:B------:R-:W-:Y:S05]  /*a6a0*/  WARPSYNC.COLLECTIVE R6, `(.L_x_6605) ;  /* 0x0000000006087348 */ /* 0x000fea0003c00000 */
[----:B------:R0:W1:Y:S02]  /*a6b0*/  SHFL.IDX P3, R233, R235, R236, R237 ;  /* 0x000000ecebe97389 */ /* 0x00006400000600ed */
[----:B01----:R-:W-:Y:S05]  /*a6c0*/  ENDCOLLECTIVE ;  /* 0x000000000000791b */ /* 0x003fea0003800000 */
.L_x_6605:
[----:B------:R-:W-:Y:S05]  /*a6d0*/  BRA `(.L_x_6606) ;  /* 0xffffffc000a47947 */ /* 0x000fea000383ffff */
.L_x_6607:
        /* <DEDUP_REMOVED lines=10> */
.L_x_10471:


//--------------------- .text._Z25selective_scan_bwd_kernelI32Selective_Scan_bwd_kernel_traitsILi32ELi16ELb0ELb0ELb0ELb0ELb0EN3c108BFloat16EfEEv12SSMParamsBwd --------------------------
	.section	.text._Z25selective_scan_bwd_kernelI32Selective_Scan_bwd_kernel_traitsILi32ELi16ELb0ELb0ELb0ELb0ELb0EN3c108BFloat16EfEEv12SSMParamsBwd,"ax",@progbits
	.align	128
        .global         _Z25selective_scan_bwd_kernelI32Selective_Scan_bwd_kernel_traitsILi32ELi16ELb0ELb0ELb0ELb0ELb0EN3c108BFloat16EfEEv12SSMParamsBwd
        .type           _Z25selective_scan_bwd_kernelI32Selective_Scan_bwd_kernel_traitsILi32ELi16ELb0ELb0ELb0ELb0ELb0EN3c108BFloat16EfEEv12SSMParamsBwd,@function
        .size           _Z25selective_scan_bwd_kernelI32Selective_Scan_bwd_kernel_traitsILi32ELi16ELb0ELb0ELb0ELb0ELb0EN3c108BFloat16EfEEv12SSMParamsBwd,(.L_x_10472 - _Z25selective_scan_bwd_kernelI32Selective_Scan_bwd_kernel_traitsILi32ELi16ELb0ELb0ELb0ELb0ELb0EN3c108BFloat16EfEEv12SSMParamsBwd)
        .other          _Z25selective_scan_bwd_kernelI32Selective_Scan_bwd_kernel_traitsILi32ELi16ELb0ELb0ELb0ELb0ELb0EN3c108BFloat16EfEEv12SSMParamsBwd,@"STO_CUDA_ENTRY STV_DEFAULT"
_Z25selective_scan_bwd_kernelI32Selective_Scan_bwd_kernel_traitsILi32ELi16ELb0ELb0ELb0ELb0ELb0EN3c108BFloat16EfEEv12SSMParamsBwd:
.text._Z25selective_scan_bwd_kernelI32Selective_Scan_bwd_kernel_traitsILi32ELi16ELb0ELb0ELb0ELb0ELb0EN3c108BFloat16EfEEv12SSMParamsBwd:
        /* <DEDUP_REMOVED lines=35> */
[----:B------:R-:W-:Y:S01]  /*0230*/  MOV R3, UR5 ;  /* 0x0000000500037c02 */ /* 0x000fe20008000f00 */
[----:B------:R-:W-:-:S02]  /*0240*/  IMAD.U32 R3, RZ, RZ, UR9 ;  /* 0x00000009ff037e24 */ /* 0x000fc4000f8e00ff */
[----:B------:R-:W1:Y:S01]  /*0250*/  @P0 LDC R17, c[0x0][0x38c] ;  /* 0x0000e300ff110b82 */ /* 0x000e620000000800 */
[----:B------:R-:W-:Y:S01]  /*0260*/  MOV R5, UR8 ;  /* 0x0000000800057c02 */ /* 0x000fe20008000f00 */
[----:B------:R-:W0:Y:S01]  /*0270*/  LDCU.64 UR8, c[0x0][0x3b8] ;  /* 0x00007700ff0877ac */ /* 0x000e220008000a00 */
[----:B------:R-:W-:-:S05]  /*0280*/  MOV R2, UR4 ;  /* 0x0000000400027c02 */ /* 0x000fca0008000f00 */
[----:B------:R-:W3:Y:S01]  /*0290*/  @P0 LDC.64 R6, c[0x0][0x480] ;  /* 0x00012000ff060b82 */ /* 0x000ee20000000a00 */
[----:B------:R-:W-:-:S04]  /*02a0*/  IMAD.WIDE.U32 R2, R14, UR10, R2 ;  /* 0x0000000a0e027c25 */ /* 0x000fc8000f8e0002 */
[----:B------:R-:W-:Y:S01]  /*02b0*/  IMAD R23, R14, UR11, R3 ;  /* 0x0000000b0e177c24 */ /* 0x000fe2000f8e0203 */
[----:B------:R-:W3:Y:S02]  /*02c0*/  LDCU.64 UR10, c[0x0][0x3d8] ;  /* 0x00007b00ff0a77ac */ /* 0x000ee40008000a00 */
[----:B------:R-:W3:Y:S01]  /*02d0*/  LDC.64 R32, c[0x0][0x460] ;  /* 0x00011800ff207b82 */ /* 0x000ee20000000a00 */
[----:B----4-:R-:W-:Y:S01]  /*02e0*/  @P0 IMAD R0, R9, UR18, R14 ;  /* 0x0000001209000c24 */ /* 0x010fe2000f8e020e */
[----:B--2---:R-:W-:-:S06]  /*02f0*/  UIMAD.WIDE.U32 UR4, UR18, UR6, URZ ;  /* 0x00000006120472a5 */ /* 0x004fcc000f8e00ff */
[----:B------:R-:W2:Y:S01]  /*0300*/  LDC.64 R34, c[0x0][0x468] ;  /* 0x00011a00ff227b82 */ /* 0x000ea20000000a00 */
[----:B------:R-:W-:-:S07]  /*0310*/  ISETP.GE.AND P1, PT, R11, 0x1, PT ;  /* 0x000000010b00780c */ /* 0x000fce0003f26270 */
[----:B------:R-:W4:Y:S01]  /*0320*/  LDC.64 R36, c[0x0][0x528] ;  /* 0x00014a00ff247b82 */ /* 0x000f220000000a00 */
[----:B------:R-:W-:Y:S01]  /*0330*/  @P0 IMAD R0, R0, R11, RZ ;  /* 0x0000000b00000224 */ /* 0x000fe200078e02ff */
[----:B------:R-:W-:Y:S01]  /*0340*/  UIMAD UR5, UR18, UR7, UR5 ;  /* 0x00000007120572a4 */ /* 0x000fe2000f8e0205 */
[----:B------:R-:W-:Y:S01]  /*0350*/  LEA R11, R11, 0xfffffe00, 0x9 ;  /* 0xfffffe000b0b7811 */ /* 0x000fe200078e48ff */
[----:B0-----:R-:W-:-:S04]  /*0360*/  IMAD.WIDE.U32 R18, R14, UR8, RZ ;  /* 0x000000080e127c25 */ /* 0x001fc8000f8e00ff */
[----:B------:R-:W-:Y:S01]  /*0370*/  IMAD.WIDE.U32 R4, R14, UR14, R4 ;  /* 0x0000000e0e047c25 */ /* 0x000fe2000f8e0004 */
[----:B------:R-:W-:-:S03]  /*0380*/  IADD3 R27, P3, PT, R11, R2, RZ ;  /* 0x000000020b1b7210 */ /* 0x000fc60007f7e0ff */
[----:B-1----:R-:W-:Y:S01]  /*0390*/  @P0 IMAD R9, R0, R17, RZ ;  /* 0x0000001100090224 */ /* 0x002fe200078e02ff */
[----:B------:R-:W-:Y:S01]  /*03a0*/  LEA R17, P2, R18, R20, 0x2 ;  /* 0x0000001412117211 */ /* 0x000fe200078410ff */
[C---:B------:R-:W-:Y:S01]  /*03b0*/  IMAD R0, R14.reuse, UR9, R19 ;  /* 0x000000090e007c24 */ /* 0x040fe2000f8e0213 */
[----:B------:R-:W-:Y:S01]  /*03c0*/  IADD3 R29, P4, PT, R11, R4, RZ ;  /* 0x000000040b1d7210 */ /* 0x000fe20007f9e0ff */
[----:B------:R-:W-:-:S04]  /*03d0*/  IMAD.WIDE.U32 R2, R14, R30, UR4 ;  /* 0x000000040e027e25 */ /* 0x000fc8000f8e001e */
[----:B------:R-:W-:Y:S01]  /*03e0*/  IMAD R13, R14, UR15, R5 ;  /* 0x0000000f0e0d7c24 */ /* 0x000fe2000f8e0205 */
[----:B------:R-:W-:Y:S02]  /*03f0*/  CS2R R4, SRZ ;  /* 0x0000000000047805 */ /* 0x000fe4000001ff00 */
[----:B------:R-:W-:Y:S01]  /*0400*/  LEA.HI.X R18, R18, R21, R0, 0x2, P2 ;  /* 0x0000001512127211 */ /* 0x000fe200010f1400 */
[----:B---3--:R-:W-:Y:S01]  /*0410*/  @P0 IMAD.WIDE R4, R9, 0x8, R6 ;  /* 0x0000000809040825 */ /* 0x008fe200078e0206 */
[----:B------:R-:W-:Y:S02]  /*0420*/  SHF.R.S32.HI R0, RZ, 0x1f, R11 ;  /* 0x0000001fff007819 */ /* 0x000fe4000001140b */
[----:B------:R-:W-:Y:S01]  /*0430*/  IADD3 R2, P0, PT, R11, R2, RZ ;  /* 0x000000020b027210 */ /* 0x000fe20007f1e0ff */
[C---:B------:R-:W-:Y:S02]  /*0440*/  IMAD R31, R14.reuse, R31, R3 ;  /* 0x0000001f0e1f7224 */ /* 0x040fe400078e0203 */
[----:B------:R-:W-:Y:S01]  /*0450*/  IMAD.WIDE.U32 R20, R14, UR10, RZ ;  /* 0x0000000a0e147c25 */ /* 0x000fe2000f8e00ff */
[----:B------:R-:W-:-:S02]  /*0460*/  IADD3.X R8, PT, PT, R0, R23, RZ, P3, !PT ;  /* 0x0000001700087210 */ /* 0x000fc40001ffe4ff */
[C---:B------:R-:W-:Y:S02]  /*0470*/  IADD3.X R6, PT, PT, R0.reuse, R13, RZ, P4, !PT ;  /* 0x0000000d00067210 */ /* 0x040fe400027fe4ff */
[----:B------:R-:W-:Y:S01]  /*0480*/  IADD3.X R31, PT, PT, R0, R31, RZ, P0, !PT ;  /* 0x0000001f001f7210 */ /* 0x000fe200007fe4ff */
[----:B------:R-:W-:Y:S01]  /*0490*/  IMAD R0, R14, UR11, R21 ;  /* 0x0000000b0e007c24 */ /* 0x000fe2000f8e0215 */
[----:B------:R-:W-:Y:S02]  /*04a0*/  LEA R19, P0, R20, R24, 0x2 ;  /* 0x0000001814137211 */ /* 0x000fe400078010ff */
[----:B------:R-:W-:Y:S02]  /*04b0*/  LEA R26, P2, R27, R32, 0x1 ;  /* 0x000000201b1a7211 */ /* 0x000fe400078408ff */
[----:B--2---:R-:W-:Y:S02]  /*04c0*/  LEA R28, P3, R29, R34, 0x1 ;  /* 0x000000221d1c7211 */ /* 0x004fe400078608ff */
[----:B----4-:R-:W-:Y:S01]  /*04d0*/  LEA R30, P4, R2, R36, 0x1 ;  /* 0x00000024021e7211 */ /* 0x010fe200078808ff */
[----:B------:R-:W-:Y:S01]  /*04e0*/  HFMA2 R21, -RZ, RZ, 0, 0 ;  /* 0x00000000ff157431 */ /* 0x000fe200000001ff */
[----:B------:R-:W-:-:S02]  /*04f0*/  LEA.HI.X R20, R20, R25, R0, 0x2, P0 ;  /* 0x0000001914147211 */ /* 0x000fc400000f1400 */
[----:B------:R-:W-:Y:S02]  /*0500*/  LEA.HI.X R27, R27, R33, R8, 0x1, P2 ;  /* 0x000000211b1b7211 */ /* 0x000fe400010f0c08 */
[----:B------:R-:W-:Y:S02]  /*0510*/  LEA.HI.X R29, R29, R35, R6, 0x1, P3 ;  /* 0x000000231d1d7211 */ /* 0x000fe400018f0c06 */
        /* <DEDUP_REMOVED lines=13> */
[----:B-1----:R-:W-:Y:S01]  /*05f0*/  ULEA UR4, UR5, UR4, 0x18 ;  /* 0x0000000405047291 */ /* 0x002fe2000f8ec0ff */
[C---:B0-----:R-:W-:Y:S01]  /*0600*/  IMAD.SHL.U32 R0, R23.reuse, 0x10, RZ ;  /* 0x0000001017007824 */ /* 0x041fe200078e00ff */
[----:B----4-:R-:W-:Y:S02]  /*0610*/  LEA R24, P0, R2, R6, 0x2 ;  /* 0x0000000602187211 */ /* 0x010fe400078010ff */
[----:B------:R-:W-:Y:S02]  /*0620*/  LOP3.LUT R210, R23, 0x1f, RZ, 0xc0, !PT ;  /* 0x0000001f17d27812 */ /* 0x000fe400078ec0ff */
[----:B------:R-:W-:Y:S02]  /*0630*/  LOP3.LUT R0, R0, 0x3e00, RZ, 0xc0, !PT ;  /* 0x00003e0000007812 */ /* 0x000fe400078ec0ff */
[----:B------:R-:W-:Y:S02]  /*0640*/  LEA.HI.X R25, R2, R7, R25, 0x2, P0 ;  /* 0x0000000702197211 */ /* 0x000fe400000f1419 */
[----:B------:R-:W-:-:S02]  /*0650*/  LOP3.LUT R32, R0, 0x1f, R23, 0xf8, !PT ;  /* 0x0000001f00207812 */ /* 0x000fc400078ef817 */
        /* <DEDUP_REMOVED lines=15> */
[----:B---3--:R-:W-:-:S07]  /*0750*/  LOP3.LUT R47, R32, 0x1e0, RZ, 0xfc, !PT ;  /* 0x000001e0202f7812 */ /* 0x008fce00078efcff */
.L_x_6616:
[----:B0-----:R-:W0:Y:S01]  /*0760*/  LDC R48, c[0x0][0x388] ;  /* 0x0000e200ff307b82 */ /* 0x001e220000000800 */
[----:B------:R-:W-:Y:S01]  /*0770*/  UIADD3 UR9, UPT, UPT, UR8, -0x1, URZ ;  /* 0xffffffff08097890 */ /* 0x000fe2000fffe0ff */
[----:B-1----:R-:W-:Y:S02]  /*0780*/  SHF.L.U32 R3, R32, 0x1, RZ ;  /* 0x0000000120037819 */ /* 0x002fe400000006ff */
[----:B------:R-:W-:Y:S01]  /*0790*/  PRMT R13, RZ, 0x7610, R13 ;  /* 0x00007610ff0d7816 */ /* 0x000fe2000000000d */
[----:B------:R-:W-:Y:S01]  /*07a0*/  USHF.L.U32 UR6, UR9, 0x9, URZ ;  /* 0x0000000909067899 */ /* 0x000fe200080006ff */
[----:B------:R-:W-:Y:S02]  /*07b0*/  IADD3 R8, P0, PT, R3, R26, RZ ;  /* 0x0000001a03087210 */ /* 0x000fe40007f1e0ff */
        /* <DEDUP_REMOVED lines=16> */
[----:B0-----:R-:W-:Y:S02]  /*08c0*/  IADD3 R48, PT, PT, R48, -UR6, RZ ;  /* 0x8000000630307c10 */ /* 0x001fe4000fffe0ff */
[----:B------:R-:W-:Y:S02]  /*08d0*/  IADD3.X R9, PT, PT, RZ, R27, RZ, P0, !PT ;  /* 0x0000001bff097210 */ /* 0x000fe400007fe4ff */
[----:B------:R-:W-:Y:S01]  /*08e0*/  ISETP.GE.AND P0, PT, R34, R48, PT ;  /* 0x000000302200720c */ /* 0x000fe20003f06270 */
[----:B------:R-:W0:Y:S01]  /*08f0*/  S2R R49, SR_LANEID ;  /* 0x0000000000317919 */ /* 0x000e220000000000 */
[C---:B------:R-:W-:Y:S01]  /*0900*/  IADD3 R2, P2, PT, R3.reuse, R30, RZ ;  /* 0x0000001e03027210 */ /* 0x040fe20007f5e0ff */
[----:B------:R-:W1:Y:S01]  /*0910*/  S2UR UR5, SR_CgaCtaId ;  /* 0x00000000000579c3 */ /* 0x000e620000008800 */
[----:B------:R-:W-:Y:S01]  /*0920*/  IADD3 R6, P1, PT, R3, R28, RZ ;  /* 0x0000001c03067210 */ /* 0x000fe20007f3e0ff */
[----:B------:R-:W-:Y:S01]  /*0930*/  UMOV UR4, 0x400 ;  /* 0x0000040000047882 */ /* 0x000fe20000000000 */
[-C--:B------:R-:W-:Y:S01]  /*0940*/  ISETP.GE.AND P6, PT, R35, R48.reuse, PT ;  /* 0x000000302300720c */ /* 0x080fe20003fc6270 */
[----:B------:R-:W-:Y:S01]  /*0950*/  IMAD.X R3, RZ, RZ, R31, P2 ;  /* 0x000000ffff037224 */ /* 0x000fe200010e061f */
[----:B------:R-:W-:Y:S01]  /*0960*/  IADD3.X R7, PT, PT, RZ, R29, RZ, P1, !PT ;  /* 0x0000001dff077210 */ /* 0x000fe20000ffe4ff */
[----:B------:R-:W2:Y:S01]  /*0970*/  LDCU UR7, c[0x0][0x38c] ;  /* 0x00007180ff0777ac */ /* 0x000ea20008000800 */
[----:B------:R-:W-:-:S02]  /*0980*/  ISETP.GE.AND P2, PT, R32, R48, PT ;  /* 0x000000302000720c */ /* 0x000fc40003f46270 */
[-C--:B------:R-:W-:Y:S02]  /*0990*/  ISETP.GE.AND P1, PT, R33, R48.reuse, PT ;  /* 0x000000302100720c */ /* 0x080fe40003f26270 */
[-C--:B------:R-:W-:Y:S02]  /*09a0*/  ISETP.GE.AND P5, PT, R36, R48.reuse, PT ;  /* 0x000000302400720c */ /* 0x080fe40003fa6270 */
[-C--:B------:R-:W-:Y:S01]  /*09b0*/  ISETP.GE.AND P3, PT, R38, R48.reuse, PT ;  /* 0x000000302600720c */ /* 0x080fe20003f66270 */
[----:B------:R-:W3:Y:S01]  /*09c0*/  @!P0 LDG.E.U16 R13, desc[UR16][R8.64+0x80] ;  /* 0x00008010080d8981 */ /* 0x000ee2000c1e1500 */
[-C--:B------:R-:W-:Y:S02]  /*09d0*/  ISETP.GE.AND P0, PT, R39, R48.reuse, PT ;  /* 0x000000302700720c */ /* 0x080fe40003f06270 */
[-C--:B------:R-:W-:Y:S01]  /*09e0*/  ISETP.GE.AND P4, PT, R37, R48.reuse, PT ;  /* 0x000000302500720c */ /* 0x080fe20003f86270 */
[----:B------:R-:W4:Y:S04]  /*09f0*/  @!P6 LDG.E.U16 R10, desc[UR16][R8.64+0xc0] ;  /* 0x0000c010080ae981 */ /* 0x000f28000c1e1500 */
[----:B------:R-:W2:Y:S04]  /*0a00*/  @!P2 LDG.E.U16 R11, desc[UR16][R8.64] ;  /* 0x00000010080ba981 */ /* 0x000ea8000c1e1500 */
[----:B------:R-:W3:Y:S04]  /*0a10*/  @!P1 LDG.E.U16 R0, desc[UR16][R8.64+0x40] ;  /* 0x0000401008009981 */ /* 0x000ee8000c1e1500 */
[----:B------:R-:W4:Y:S01]  /*0a20*/  @!P0 LDG.E.U16 R62, desc[UR16][R8.64+0x1c0] ;  /* 0x0001c010083e8981 */ /* 0x000f22000c1e1500 */
[----:B------:R-:W-:-:S02]  /*0a30*/  ISETP.GE.AND P0, PT, R40, R48, PT ;  /* 0x000000302800720c */ /* 0x000fc40003f06270 */
[-C--:B------:R-:W-:Y:S01]  /*0a40*/  ISETP.GE.AND P1, PT, R42, R48.reuse, PT ;  /* 0x000000302a00720c */ /* 0x080fe20003f26270 */
[----:B------:R-:W4:Y:S01]  /*0a50*/  @!P5 LDG.E.U16 R57, desc[UR16][R8.64+0x100] ;  /* 0x000100100839d981 */ /* 0x000f22000c1e1500 */
[----:B------:R-:W-:-:S03]  /*0a60*/  ISETP.GE.AND P2, PT, R43, R48, PT ;  /* 0x000000302b00720c */ /* 0x000fc60003f46270 */
[----:B------:R-:W4:Y:S04]  /*0a70*/  @!P3 LDG.E.U16 R61, desc[UR16][R8.64+0x180] ;  /* 0x00018010083db981 */ /* 0x000f28000c1e1500 */
[----:B------:R-:W4:Y:S04]  /*0a80*/  @!P4 LDG.E.U16 R12, desc[UR16][R8.64+0x140] ;  /* 0x00014010080cc981 */ /* 0x000f28000c1e1500 */
[----:B------:R-:W4:Y:S01]  /*0a90*/  @!P0 LDG.E.U16 R63, desc[UR16][R8.64+0x200] ;  /* 0x00020010083f8981 */ /* 0x000f22000c1e1500 */
[-C--:B------:R-:W-:Y:S02]  /*0aa0*/  ISETP.GE.AND P0, PT, R41, R48.reuse, PT ;  /* 0x000000302900720c */ /* 0x080fe40003f06270 */
[-C--:B------:R-:W-:Y:S01]  /*0ab0*/  ISETP.GE.AND P3, PT, R44, R48.reuse, PT ;  /* 0x000000302c00720c */ /* 0x080fe20003f66270 */
[----:B------:R-:W4:Y:S01]  /*0ac0*/  @!P1 LDG.E.U16 R65, desc[UR16][R8.64+0x280] ;  /* 0x0002801008419981 */ /* 0x000f22000c1e1500 */
[----:B------:R-:W-:-:S02]  /*0ad0*/  ISETP.GE.AND P4, PT, R45, R48, PT ;  /* 0x000000302d00720c */ /* 0x000fc40003f86270 */
[-C--:B------:R-:W-:Y:S01]  /*0ae0*/  ISETP.GE.AND P5, PT, R46, R48.reuse, PT ;  /* 0x000000302e00720c */ /* 0x080fe20003fa6270 */
[----:B------:R-:W4:Y:S01]  /*0af0*/  @!P2 LDG.E.U16 R66, desc[UR16][R8.64+0x2c0] ;  /* 0x0002c0100842a981 */ /* 0x000f22000c1e1500 */
[----:B------:R-:W-:-:S05]  /*0b00*/  ISETP.GE.AND P6, PT, R47, R48, PT ;  /* 0x000000302f00720c */ /* 0x000fca0003fc6270 */
[----:B------:R-:W4:Y:S04]  /*0b10*/  @!P0 LDG.E.U16 R64, desc[UR16][R8.64+0x240] ;  /* 0x0002401008408981 */ /* 0x000f28000c1e1500 */
[----:B------:R-:W4:Y:S04]  /*0b20*/  @!P3 LDG.E.U16 R67, desc[UR16][R8.64+0x300] ;  /* 0x000300100843b981 */ /* 0x000f28000c1e1500 */
[----:B------:R-:W4:Y:S04]  /*0b30*/  @!P4 LDG.E.U16 R68, desc[UR16][R8.64+0x340] ;  /* 0x000340100844c981 */ /* 0x000f28000c1e1500 */
[----:B------:R-:W4:Y:S04]  /*0b40*/  @!P5 LDG.E.U16 R69, desc[UR16][R8.64+0x380] ;  /* 0x000380100845d981 */ /* 0x000f28000c1e1500 */
[----:B------:R1:W4:Y:S01]  /*0b50*/  @!P6 LDG.E.U16 R70, desc[UR16][R8.64+0x3c0] ;  /* 0x0003c0100846e981 */ /* 0x000322000c1e1500 */
[C---:B0-----:R-:W-:Y:S01]  /*0b60*/  IADD3 R52, PT, PT, R49.reuse, 0x20, RZ ;  /* 0x0000002031347810 */ /* 0x041fe20007ffe0ff */
[----:B-1----:R-:W-:Y:S01]  /*0b70*/  ULEA UR12, UR5, UR4, 0x18 ;  /* 0x00000004050c7291 */ /* 0x002fe2000f8ec0ff */
[----:B------:R-:W-:-:S02]  /*0b80*/  IADD3 R54, PT, PT, R49, 0x40, RZ ;  /* 0x0000004031367810 */ /* 0x000fc40007ffe0ff */
[CC--:B------:R-:W-:Y:S02]  /*0b90*/  LEA.HI.SX32 R50, R49.reuse, R49.reuse, 0x1b ;  /* 0x0000003131327211 */ /* 0x0c0fe400078fdaff */
[C---:B------:R-:W-:Y:S02]  /*0ba0*/  IADD3 R56, PT, PT, R49.reuse, 0x60, RZ ;  /* 0x0000006031387810 */ /* 0x040fe40007ffe0ff */
[-C--:B------:R-:W-:Y:S02]  /*0bb0*/  LEA.HI.SX32 R51, R52, R49.reuse, 0x1b ;  /* 0x0000003134337211 */ /* 0x080fe400078fdaff */
[----:B------:R-:W-:Y:S02]  /*0bc0*/  IADD3 R8, PT, PT, R49, 0x80, RZ ;  /* 0x0000008031087810 */ /* 0x000fe40007ffe0ff */
[----:B------:R-:W-:Y:S02]  /*0bd0*/  LEA.HI.SX32 R52, R54, R49, 0x1b ;  /* 0x0000003136347211 */ /* 0x000fe400078fdaff */
[----:B------:R-:W-:-:S02]  /*0be0*/  LEA R50, R50, UR12, 0x1 ;  /* 0x0000000c32327c11 */ /* 0x000fc4000f8e08ff */
[-C--:B------:R-:W-:Y:S01]  /*0bf0*/  LEA.HI.SX32 R53, R56, R49.reuse, 0x1b ;  /* 0x0000003138357211 */ /* 0x080fe200078fdaff */
[----:B------:R-:W-:Y:S01]  /*0c00*/  VIADD R56, R49, 0xe0 ;  /* 0x000000e031387836 */ /* 0x000fe20000000000 */
[----:B------:R-:W-:Y:S02]  /*0c10*/  LEA.HI.SX32 R8, R8, R49, 0x1b ;  /* 0x0000003108087211 */ /* 0x000fe400078fdaff */
[----:B------:R-:W-:Y:S02]  /*0c20*/  LEA R51, R51, UR12, 0x1 ;  /* 0x0000000c33337c11 */ /* 0x000fe4000f8e08ff */
[----:B------:R-:W-:Y:S02]  /*0c30*/  LEA R52, R52, UR12, 0x1 ;  /* 0x0000000c34347c11 */ /* 0x000fe4000f8e08ff */
[----:B------:R-:W-:Y:S02]  /*0c40*/  IADD3 R58, PT, PT, R49, 0xa0, RZ ;  /* 0x000000a0313a7810 */ /* 0x000fe40007ffe0ff */
[----:B------:R-:W-:-:S02]  /*0c50*/  LEA R53, R53, UR12, 0x1 ;  /* 0x0000000c35357c11 */ /* 0x000fc4000f8e08ff */
[----:B------:R-:W-:Y:S02]  /*0c60*/  LEA R54, R8, UR12, 0x1 ;  /* 0x0000000c08367c11 */ /* 0x000fe4000f8e08ff */
[C---:B------:R-:W-:Y:S02]  /*0c70*/  IADD3 R8, PT, PT, R49.reuse, 0xc0, RZ ;  /* 0x000000c031087810 */ /* 0x040fe40007ffe0ff */
[-C--:B------:R-:W-:Y:S02]  /*0c80*/  LEA.HI.SX32 R55, R58, R49.reuse, 0x1b ;  /* 0x000000313a377211 */ /* 0x080fe400078fdaff */
[C---:B------:R-:W-:Y:S02]  /*0c90*/  IADD3 R58, PT, PT, R49.reuse, 0x100, RZ ;  /* 0x00000100313a7810 */ /* 0x040fe40007ffe0ff */
[----:B------:R-:W-:Y:S02]  /*0ca0*/  IADD3 R60, PT, PT, R49, 0x120, RZ ;  /* 0x00000120313c7810 */ /* 0x000fe40007ffe0ff */
[----:B------:R-:W-:-:S02]  /*0cb0*/  LEA.HI.SX32 R8, R8, R49, 0x1b ;  /* 0x0000003108087211 */ /* 0x000fc400078fdaff */
[----:B------:R-:W-:Y:S02]  /*0cc0*/  IADD3 R72, PT, PT, R49, 0x140, RZ ;  /* 0x0000014031487810 */ /* 0x000fe40007ffe0ff */
[----:B------:R-:W-:Y:S02]  /*0cd0*/  LEA R55, R55, UR12, 0x1 ;  /* 0x0000000c37377c11 */ /* 0x000fe4000f8e08ff */
[-C--:B------:R-:W-:Y:S02]  /*0ce0*/  LEA.HI.SX32 R58, R58, R49.reuse, 0x1b ;  /* 0x000000313a3a7211 */ /* 0x080fe400078fdaff */
[-C--:B------:R-:W-:Y:S02]  /*0cf0*/  LEA.HI.SX32 R59, R60, R49.reuse, 0x1b ;  /* 0x000000313c3b7211 */ /* 0x080fe400078fdaff */
[----:B------:R-:W-:Y:S02]  /*0d00*/  LEA.HI.SX32 R60, R72, R49, 0x1b ;  /* 0x00000031483c7211 */ /* 0x000fe400078fdaff */
[----:B------:R-:W-:-:S02]  /*0d10*/  LEA R58, R58, UR12, 0x1 ;  /* 0x0000000c3a3a7c11 */ /* 0x000fc4000f8e08ff */
[----:B------:R-:W-:Y:S02]  /*0d20*/  LEA R59, R59, UR12, 0x1 ;  /* 0x0000000c3b3b7c11 */ /* 0x000fe4000f8e08ff */
[----:B------:R-:W-:Y:S02]  /*0d30*/  LEA R60, R60, UR12, 0x1 ;  /* 0x0000000c3c3c7c11 */ /* 0x000fe4000f8e08ff */
[----:B------:R-:W-:-:S04]  /*0d40*/  IADD3 R72, PT, PT, R49, 0x1e0, RZ ;  /* 0x000001e031487810 */ /* 0x000fc80007ffe0ff */
[----:B------:R-:W-:Y:S02]  /*0d50*/  LEA.HI.SX32 R72, R72, R49, 0x1b ;  /* 0x0000003148487211 */ /* 0x000fe400078fdaff */
[----:B------:R-:W-:Y:S02]  /*0d60*/  P2R R79, PR, RZ, 0x1 ;  /* 0x00000001ff4f7803 */ /* 0x000fe40000000000 */
[----:B------:R-:W-:Y:S02]  /*0d70*/  ISETP.GE.AND P0, PT, R32, R48, PT ;  /* 0x000000302000720c */ /* 0x000fe40003f06270 */
[----:B------:R-:W-:Y:S02]  /*0d80*/  PRMT R9, RZ, 0x7610, R9 ;  /* 0x00007610ff097816 */ /* 0x000fe40000000009 */
[----:B------:R-:W-:Y:S02]  /*0d90*/  P2R R78, PR, RZ, 0x2 ;  /* 0x00000002ff4e7803 */ /* 0x000fe40000000000 */
[----:B------:R-:W-:-:S02]  /*0da0*/  P2R R77, PR, RZ, 0x4 ;  /* 0x00000004ff4d7803 */ /* 0x000fc40000000000 */
[-C--:B------:R-:W-:Y:S02]  /*0db0*/  ISETP.GE.AND P1, PT, R35, R48.reuse, PT ;  /* 0x000000302300720c */ /* 0x080fe40003f26270 */
[----:B------:R-:W-:Y:S02]  /*0dc0*/  P2R R76, PR, RZ, 0x8 ;  /* 0x00000008ff4c7803 */ /* 0x000fe40000000000 */
[-C--:B------:R-:W-:Y:S02]  /*0dd0*/  ISETP.GE.AND P2, PT, R34, R48.reuse, PT ;  /* 0x000000302200720c */ /* 0x080fe40003f46270 */
[----:B------:R-:W-:Y:S02]  /*0de0*/  ISETP.GE.AND P3, PT, R33, R48, PT ;  /* 0x000000302100720c */ /* 0x000fe40003f66270 */
[----:B------:R-:W-:Y:S02]  /*0df0*/  PRMT R71, RZ, 0x7610, R71 ;  /* 0x00007610ff477816 */ /* 0x000fe40000000047 */
[----:B------:R-:W-:-:S02]  /*0e00*/  PRMT R73, RZ, 0x7610, R73 ;  /* 0x00007610ff497816 */ /* 0x000fc40000000049 */
[----:B------:R-:W-:Y:S02]  /*0e10*/  PRMT R75, RZ, 0x7610, R75 ;  /* 0x00007610ff4b7816 */ /* 0x000fe4000000004b */
[----:B------:R-:W-:Y:S01]  /*0e20*/  PRMT R74, RZ, 0x7610, R74 ;  /* 0x00007610ff4a7816 */ /* 0x000fe2000000004a */
[----:B--2---:R-:W-:Y:S04]  /*0e30*/  STS.U16 [R50], R11 ;  /* 0x0000000b32007388 */ /* 0x004fe80000000400 */
[----:B---3--:R0:W-:Y:S04]  /*0e40*/  STS.U16 [R51+0x40], R0 ;  /* 0x0000400033007388 */ /* 0x0081e80000000400 */
[----:B------:R-:W-:Y:S04]  /*0e50*/  STS.U16 [R52+0x80], R13 ;  /* 0x0000800d34007388 */ /* 0x000fe80000000400 */
[----:B----4-:R-:W-:Y:S01]  /*0e60*/  STS.U16 [R53+0xc0], R10 ;  /* 0x0000c00a35007388 */ /* 0x010fe20000000400 */
[----:B0-----:R-:W-:-:S03]  /*0e70*/  LEA.HI.SX32 R0, R56, R49, 0x1b ;  /* 0x0000003138007211 */ /* 0x001fc600078fdaff */
[----:B------:R0:W-:Y:S01]  /*0e80*/  STS.U16 [R54+0x100], R57 ;  /* 0x0001003936007388 */ /* 0x0001e20000000400 */
[----:B------:R-:W-:Y:S02]  /*0e90*/  LEA R56, R8, UR12, 0x1 ;  /* 0x0000000c08387c11 */ /* 0x000fe4000f8e08ff */
[C---:B------:R-:W-:Y:S01]  /*0ea0*/  IADD3 R8, PT, PT, R49.reuse, 0x180, RZ ;  /* 0x0000018031087810 */ /* 0x040fe20007ffe0ff */
[----:B------:R1:W-:Y:S01]  /*0eb0*/  STS.U16 [R55+0x140], R12 ;  /* 0x0001400c37007388 */ /* 0x0003e20000000400 */
[----:B0-----:R-:W-:Y:S02]  /*0ec0*/  LEA R57, R0, UR12, 0x1 ;  /* 0x0000000c00397c11 */ /* 0x001fe4000f8e08ff */
[C---:B------:R-:W-:Y:S01]  /*0ed0*/  IADD3 R0, PT, PT, R49.reuse, 0x160, RZ ;  /* 0x0000016031007810 */ /* 0x040fe20007ffe0ff */
[----:B------:R0:W-:Y:S01]  /*0ee0*/  STS.U16 [R56+0x180], R61 ;  /* 0x0001803d38007388 */ /* 0x0001e20000000400 */
[C---:B------:R-:W-:Y:S02]  /*0ef0*/  IADD3 R10, PT, PT, R49.reuse, 0x1a0, RZ ;  /* 0x000001a0310a7810 */ /* 0x040fe40007ffe0ff */
[-C--:B------:R-:W-:Y:S01]  /*0f00*/  LEA.HI.SX32 R0, R0, R49.reuse, 0x1b ;  /* 0x0000003100007211 */ /* 0x080fe200078fdaff */
[----:B-1----:R-:W-:Y:S01]  /*0f10*/  VIADD R12, R49, 0x1c0 ;  /* 0x000001c0310c7836 */ /* 0x002fe20000000000 */
[----:B------:R1:W-:Y:S01]  /*0f20*/  STS.U16 [R57+0x1c0], R62 ;  /* 0x0001c03e39007388 */ /* 0x0003e20000000400 */
[----:B------:R-:W-:-:S02]  /*0f30*/  LEA.HI.SX32 R8, R8, R49, 0x1b ;  /* 0x0000003108087211 */ /* 0x000fc400078fdaff */
[-C--:B------:R-:W-:Y:S02]  /*0f40*/  LEA.HI.SX32 R10, R10, R49.reuse, 0x1b ;  /* 0x000000310a0a7211 */ /* 0x080fe400078fdaff */
[----:B0-----:R-:W-:Y:S01]  /*0f50*/  LEA R61, R0, UR12, 0x1 ;  /* 0x0000000c003d7c11 */ /* 0x001fe2000f8e08ff */
[----:B------:R0:W-:Y:S01]  /*0f60*/  STS.U16 [R58+0x200], R63 ;  /* 0x0002003f3a007388 */ /* 0x0001e20000000400 */
[----:B------:R-:W-:Y:S02]  /*0f70*/  SHF.L.U32 R0, R49, 0x4, RZ ;  /* 0x0000000431007819 */ /* 0x000fe400000006ff */
[----:B------:R-:W-:Y:S01]  /*0f80*/  LEA.HI.SX32 R12, R12, R49, 0x1b ;  /* 0x000000310c0c7211 */ /* 0x000fe200078fdaff */
[----:B------:R2:W-:Y:S01]  /*0f90*/  STS.U16 [R59+0x240], R64 ;  /* 0x000240403b007388 */ /* 0x0005e20000000400 */
[----:B-1----:R-:W-:-:S03]  /*0fa0*/  LEA R62, R8, UR12, 0x1 ;  /* 0x0000000c083e7c11 */ /* 0x002fc6000f8e08ff */
[----:B------:R1:W-:Y:S01]  /*0fb0*/  STS.U16 [R60+0x280], R65 ;  /* 0x000280413c007388 */ /* 0x0003e20000000400 */
[----:B0-----:R-:W-:-:S03]  /*0fc0*/  LEA R63, R10, UR12, 0x1 ;  /* 0x0000000c0a3f7c11 */ /* 0x001fc6000f8e08ff */
[----:B------:R0:W-:Y:S01]  /*0fd0*/  STS.U16 [R61+0x2c0], R66 ;  /* 0x0002c0423d007388 */ /* 0x0001e20000000400 */
[----:B--2---:R-:W-:-:S03]  /*0fe0*/  LEA R64, R12, UR12, 0x1 ;  /* 0x0000000c0c407c11 */ /* 0x004fc6000f8e08ff */
[----:B------:R2:W-:Y:S01]  /*0ff0*/  STS.U16 [R62+0x300], R67 ;  /* 0x000300433e007388 */ /* 0x0005e20000000400 */
[----:B-1----:R-:W-:Y:S02]  /*1000*/  LEA R65, R72, UR12, 0x1 ;  /* 0x0000000c48417c11 */ /* 0x002fe4000f8e08ff */
[----:B0-----:R-:W-:Y:S01]  /*1010*/  LEA.HI.SX32 R66, R0, R0, 0x1b ;  /* 0x0000000000427211 */ /* 0x001fe200078fdaff */
[----:B------:R0:W-:Y:S03]  /*1020*/  STS.U16 [R63+0x340], R68 ;  /* 0x000340443f007388 */ /* 0x0001e60000000400 */
[----:B------:R-:W-:Y:S01]  /*1030*/  LEA R66, R66, UR12, 0x1 ;  /* 0x0000000c42427c11 */ /* 0x000fe2000f8e08ff */
[----:B------:R1:W-:Y:S04]  /*1040*/  STS.U16 [R64+0x380], R69 ;  /* 0x0003804540007388 */ /* 0x0003e80000000400 */
        /* <DEDUP_REMOVED lines=34> */
[----:B--2---:R-:W-:Y:S02]  /*1270*/  PRMT R67, RZ, 0x7610, R67 ;  /* 0x00007610ff437816 */ /* 0x004fe40000000043 */
[----:B------:R-:W-:Y:S01]  /*1280*/  PRMT R72, RZ, 0x7610, R72 ;  /* 0x00007610ff487816 */ /* 0x000fe20000000048 */
[----:B------:R-:W2:Y:S01]  /*1290*/  @!P2 LDG.E.U16 R71, desc[UR16][R6.64+0x180] ;  /* 0x000180100647a981 */ /* 0x000ea2000c1e1500 */
[----:B------:R-:W-:-:S02]  /*12a0*/  PRMT R12, RZ, 0x7610, R12 ;  /* 0x00007610ff0c7816 */ /* 0x000fc4000000000c */
[----:B------:R-:W-:Y:S01]  /*12b0*/  ISETP.NE.AND P2, PT, R77, RZ, PT ;  /* 0x000000ff4d00720c */ /* 0x000fe20003f45270 */
[----:B------:R-:W2:Y:S04]  /*12c0*/  @!P6 LDG.E.U16 R74, desc[UR16][R6.64+0x3c0] ;  /* 0x0003c010064ae981 */ /* 0x000ea8000c1e1500 */
[----:B------:R-:W2:Y:S01]  /*12d0*/  @!P0 LDG.E.U16 R67, desc[UR16][R6.64+0x200] ;  /* 0x0002001006438981 */ /* 0x000ea2000c1e1500 */
[----:B------:R-:W-:-:S03]  /*12e0*/  ISETP.NE.AND P0, PT, R79, RZ, PT ;  /* 0x000000ff4f00720c */ /* 0x000fc60003f05270 */
[----:B------:R-:W2:Y:S01]  /*12f0*/  @!P1 LDG.E.U16 R72, desc[UR16][R6.64+0x1c0] ;  /* 0x0001c01006489981 */ /* 0x000ea2000c1e1500 */
[----:B------:R-:W-:-:S03]  /*1300*/  ISETP.NE.AND P1, PT, R78, RZ, PT ;  /* 0x000000ff4e00720c */ /* 0x000fc60003f25270 */
[----:B------:R-:W2:Y:S01]  /*1310*/  @!P3 LDG.E.U16 R12, desc[UR16][R6.64+0x140] ;  /* 0x00014010060cb981 */ /* 0x000ea2000c1e1500 */
[----:B------:R-:W-:Y:S02]  /*1320*/  ISETP.NE.AND P3, PT, R76, RZ, PT ;  /* 0x000000ff4c00720c */ /* 0x000fe40003f65270 */
[----:B0-----:R-:W-:Y:S02]  /*1330*/  PRMT R68, RZ, 0x7610, R68 ;  /* 0x00007610ff447816 */ /* 0x001fe40000000044 */
[----:B-1----:R-:W-:Y:S02]  /*1340*/  PRMT R69, RZ, 0x7610, R69 ;  /* 0x00007610ff457816 */ /* 0x002fe40000000045 */
[----:B---3--:R-:W-:Y:S02]  /*1350*/  PRMT R70, RZ, 0x7610, R70 ;  /* 0x00007610ff467816 */ /* 0x008fe40000000046 */
[----:B------:R-:W-:Y:S01]  /*1360*/  PRMT R0, RZ, 0x7610, R0 ;  /* 0x00007610ff007816 */ /* 0x000fe20000000000 */
[----:B------:R-:W3:Y:S04]  /*1370*/  @!P0 LDG.E.U16 R68, desc[UR16][R6.64+0x240] ;  /* 0x0002401006448981 */ /* 0x000ee8000c1e1500 */
        /* <DEDUP_REMOVED lines=9> */
[----:B------:R-:W-:Y:S02]  /*1410*/  PRMT R79, RZ, 0x7610, R79 ;  /* 0x00007610ff4f7816 */ /* 0x000fe4000000004f */
[----:B------:R-:W-:-:S02]  /*1420*/  PRMT R80, RZ, 0x7610, R80 ;  /* 0x00007610ff507816 */ /* 0x000fc40000000050 */
[----:B------:R-:W-:Y:S01]  /*1430*/  PRMT R81, RZ, 0x7610, R81 ;  /* 0x00007610ff517816 */ /* 0x000fe20000000051 */
[----:B----4-:R-:W-:Y:S04]  /*1440*/  STS.U16 [R50], R9 ;  /* 0x0000000932007388 */ /* 0x010fe80000000400 */
[----:B------:R-:W-:Y:S04]  /*1450*/  STS.U16 [R51+0x40], R8 ;  /* 0x0000400833007388 */ /* 0x000fe80000000400 */
[----:B------:R-:W-:Y:S04]  /*1460*/  STS.U16 [R52+0x80], R11 ;  /* 0x0000800b34007388 */ /* 0x000fe80000000400 */
[----:B------:R-:W-:Y:S04]  /*1470*/  STS.U16 [R53+0xc0], R10 ;  /* 0x0000c00a35007388 */ /* 0x000fe80000000400 */
[----:B------:R-:W-:Y:S04]  /*1480*/  STS.U16 [R54+0x100], R13 ;  /* 0x0001000d36007388 */ /* 0x000fe80000000400 */
[----:B--2---:R-:W-:Y:S04]  /*1490*/  STS.U16 [R55+0x140], R12 ;  /* 0x0001400c37007388 */ /* 0x004fe80000000400 */
[----:B------:R-:W-:Y:S04]  /*14a0*/  STS.U16 [R56+0x180], R71 ;  /* 0x0001804738007388 */ /* 0x000fe80000000400 */
[----:B------:R-:W-:Y:S04]  /*14b0*/  STS.U16 [R57+0x1c0], R72 ;  /* 0x0001c04839007388 */ /* 0x000fe80000000400 */
[----:B------:R0:W-:Y:S04]  /*14c0*/  STS.U16 [R58+0x200], R67 ;  /* 0x000200433a007388 */ /* 0x0001e80000000400 */
[----:B---3--:R1:W-:Y:S04]  /*14d0*/  STS.U16 [R59+0x240], R68 ;  /* 0x000240443b007388 */ /* 0x0083e80000000400 */
[----:B------:R2:W-:Y:S04]  /*14e0*/  STS.U16 [R60+0x280], R69 ;  /* 0x000280453c007388 */ /* 0x0005e80000000400 */
[----:B------:R3:W-:Y:S04]  /*14f0*/  STS.U16 [R61+0x2c0], R70 ;  /* 0x0002c0463d007388 */ /* 0x0007e80000000400 */
        /* <DEDUP_REMOVED lines=24> */
[----:B------:R-:W4:Y:S01]  /*1680*/  @!P0 LDG.E.U16 R77, desc[UR16][R2.64] ;  /* 0x00000010024d8981 */ /* 0x000f22000c1e1500 */
[----:B------:R-:W-:-:S03]  /*1690*/  ISETP.GE.AND P0, PT, R34, R48, PT ;  /* 0x000000302200720c */ /* 0x000fc60003f06270 */
[----:B------:R-:W4:Y:S01]  /*16a0*/  @!P1 LDG.E.U16 R68, desc[UR16][R2.64+0x40] ;  /* 0x0000401002449981 */ /* 0x000f22000c1e1500 */
[-C--:B------:R-:W-:Y:S02]  /*16b0*/  ISETP.GE.AND P1, PT, R35, R48.reuse, PT ;  /* 0x000000302300720c */ /* 0x080fe40003f26270 */
[----:B--2---:R-:W-:Y:S01]  /*16c0*/  PRMT R69, RZ, 0x7610, R69 ;  /* 0x00007610ff457816 */ /* 0x004fe20000000045 */
[----:B------:R-:W2:Y:S01]  /*16d0*/  @!P3 LDG.E.U16 R79, desc[UR16][R2.64+0x300] ;  /* 0x00030010024fb981 */ /* 0x000ea2000c1e1500 */
[----:B---3--:R-:W-:Y:S02]  /*16e0*/  PRMT R70, RZ, 0x7610, R70 ;  /* 0x00007610ff467816 */ /* 0x008fe40000000046 */
[----:B------:R-:W-:Y:S01]  /*16f0*/  PRMT R71, RZ, 0x7610, R71 ;  /* 0x00007610ff477816 */ /* 0x000fe20000000047 */
[----:B------:R-:W3:Y:S04]  /*1700*/  @!P4 LDG.E.U16 R80, desc[UR16][R2.64+0x340] ;  /* 0x000340100250c981 */ /* 0x000ee8000c1e1500 */
[----:B------:R-:W2:Y:S01]  /*1710*/  @!P0 LDG.E.U16 R67, desc[UR16][R2.64+0x80] ;  /* 0x0000801002438981 */ /* 0x000ea2000c1e1500 */
[----:B------:R-:W-:-:S03]  /*1720*/  ISETP.GE.AND P0, PT, R36, R48, PT ;  /* 0x000000302400720c */ /* 0x000fc60003f06270 */
[----:B------:R-:W3:Y:S01]  /*1730*/  @!P1 LDG.E.U16 R70, desc[UR16][R2.64+0xc0] ;  /* 0x0000c01002469981 */ /* 0x000ee2000c1e1500 */
[-C--:B------:R-:W-:Y:S02]  /*1740*/  ISETP.GE.AND P1, PT, R37, R48.reuse, PT ;  /* 0x000000302500720c */ /* 0x080fe40003f26270 */
[----:B------:R-:W-:Y:S01]  /*1750*/  PRMT R72, RZ, 0x7610, R72 ;  /* 0x00007610ff487816 */ /* 0x000fe20000000048 */
[----:B------:R-:W3:Y:S06]  /*1760*/  @!P5 LDG.E.U16 R81, desc[UR16][R2.64+0x380] ;  /* 0x000380100251d981 */ /* 0x000eec000c1e1500 */
[----:B------:R-:W3:Y:S01]  /*1770*/  @!P0 LDG.E.U16 R69, desc[UR16][R2.64+0x100] ;  /* 0x0001001002458981 */ /* 0x000ee2000c1e1500 */
[----:B------:R-:W-:-:S03]  /*1780*/  ISETP.GE.AND P0, PT, R38, R48, PT ;  /* 0x000000302600720c */ /* 0x000fc60003f06270 */
[----:B------:R-:W3:Y:S01]  /*1790*/  @!P1 LDG.E.U16 R72, desc[UR16][R2.64+0x140] ;  /* 0x0001401002489981 */ /* 0x000ee2000c1e1500 */
[----:B------:R-:W-:-:S09]  /*17a0*/  ISETP.GE.AND P1, PT, R39, R48, PT ;  /* 0x000000302700720c */ /* 0x000fd20003f26270 */
[----:B------:R-:W3:Y:S01]  /*17b0*/  @!P0 LDG.E.U16 R71, desc[UR16][R2.64+0x180] ;  /* 0x0001801002478981 */ /* 0x000ee2000c1e1500 */
[----:B------:R-:W-:Y:S02]  /*17c0*/  ISETP.GE.AND P0, PT, R40, R48, PT ;  /* 0x000000302800720c */ /* 0x000fe40003f06270 */
[----:B----4-:R-:W-:Y:S02]  /*17d0*/  PRMT R73, RZ, 0x7610, R73 ;  /* 0x00007610ff497816 */ /* 0x010fe40000000049 */
[----:B------:R-:W-:-:S06]  /*17e0*/  PRMT R74, RZ, 0x7610, R74 ;  /* 0x00007610ff4a7816 */ /* 0x000fcc000000004a */
[----:B------:R-:W4:Y:S01]  /*17f0*/  @!P1 LDG.E.U16 R74, desc[UR16][R2.64+0x1c0] ;  /* 0x0001c010024a9981 */ /* 0x000f22000c1e1500 */
[----:B------:R-:W-:-:S03]  /*1800*/  ISETP.NE.AND P1, PT, R76, RZ, PT ;  /* 0x000000ff4c00720c */ /* 0x000fc60003f25270 */
[----:B------:R-:W4:Y:S01]  /*1810*/  @!P0 LDG.E.U16 R73, desc[UR16][R2.64+0x200] ;  /* 0x0002001002498981 */ /* 0x000f22000c1e1500 */
[----:B------:R-:W-:Y:S02]  /*1820*/  ISETP.NE.AND P0, PT, R78, RZ, PT ;  /* 0x000000ff4e00720c */ /* 0x000fe40003f05270 */
[----:B------:R-:W-:Y:S02]  /*1830*/  PRMT R76, RZ, 0x7610, R76 ;  /* 0x00007610ff4c7816 */ /* 0x000fe4000000004c */
[----:B------:R-:W-:Y:S02]  /*1840*/  PRMT R75, RZ, 0x7610, R75 ;  /* 0x00007610ff4b7816 */ /* 0x000fe4000000004b */
[----:B------:R-:W-:Y:S02]  /*1850*/  PRMT R78, RZ, 0x7610, R78 ;  /* 0x00007610ff4e7816 */ /* 0x000fe4000000004e */
[----:B------:R-:W-:Y:S02]  /*1860*/  PRMT R0, RZ, 0x7610, R0 ;  /* 0x00007610ff007816 */ /* 0x000fe40000000000 */
[----:B------:R-:W4:Y:S04]  /*1870*/  @!P1 LDG.E.U16 R75, desc[UR16][R2.64+0x280] ;  /* 0x00028010024b9981 */ /* 0x000f28000c1e1500 */
[----:B------:R-:W4:Y:S04]  /*1880*/  @!P0 LDG.E.U16 R76, desc[UR16][R2.64+0x240] ;  /* 0x00024010024c8981 */ /* 0x000f28000c1e1500 */
[----:B------:R-:W4:Y:S04]  /*1890*/  @!P2 LDG.E.U16 R78, desc[UR16][R2.64+0x2c0] ;  /* 0x0002c010024ea981 */ /* 0x000f28000c1e1500 */
[----:B------:R-:W4:Y:S01]  /*18a0*/  @!P6 LDG.E.U16 R0, desc[UR16][R2.64+0x3c0] ;  /* 0x0003c0100200e981 */ /* 0x000f22000c1e1500 */
[----:B------:R-:W-:-:S02]  /*18b0*/  SHF.L.U32 R96, R96, 0x10, RZ ;  /* 0x0000001060607819 */ /* 0x000fc400000006ff */
[----:B------:R-:W-:Y:S02]  /*18c0*/  SHF.L.U32 R97, R97, 0x10, RZ ;  /* 0x0000001061617819 */ /* 0x000fe400000006ff */
[----:B------:R-:W-:Y:S02]  /*18d0*/  SHF.L.U32 R99, R99, 0x10, RZ ;  /* 0x0000001063637819 */ /* 0x000fe400000006ff */
[----:B------:R-:W-:Y:S02]  /*18e0*/  SHF.L.U32 R100, R100, 0x10, RZ ;  /* 0x0000001064647819 */ /* 0x000fe400000006ff */
[----:B------:R-:W-:Y:S01]  /*18f0*/  SHF.L.U32 R101, R101, 0x10, RZ ;  /* 0x0000001065657819 */ /* 0x000fe200000006ff */
[----:B------:R-:W-:Y:S01]  /*1900*/  IMAD.U32 R103, R103, 0x10000, RZ ;  /* 0x0001000067677824 */ /* 0x000fe200078e00ff */
[----:B------:R-:W-:Y:S02]  /*1910*/  SHF.L.U32 R105, R105, 0x10, RZ ;  /* 0x0000001069697819 */ /* 0x000fe400000006ff */
[----:B------:R-:W-:-:S02]  /*1920*/  SHF.L.U32 R106, R106, 0x10, RZ ;  /* 0x000000106a6a7819 */ /* 0x000fc400000006ff */
[----:B------:R-:W-:Y:S02]  /*1930*/  SHF.L.U32 R107, R107, 0x10, RZ ;  /* 0x000000106b6b7819 */ /* 0x000fe400000006ff */
[----:B------:R-:W-:Y:S02]  /*1940*/  SHF.L.U32 R109, R109, 0x10, RZ ;  /* 0x000000106d6d7819 */ /* 0x000fe400000006ff */
[----:B------:R-:W-:Y:S02]  /*1950*/  SHF.L.U32 R111, R111, 0x10, RZ ;  /* 0x000000106f6f7819 */ /* 0x000fe400000006ff */
[----:B------:R-:W-:Y:S02]  /*1960*/  SHF.L.U32 R112, R112, 0x10, RZ ;  /* 0x0000001070707819 */ /* 0x000fe400000006ff */
[----:B------:R-:W-:Y:S02]  /*1970*/  SHF.L.U32 R113, R113, 0x10, RZ ;  /* 0x0000001071717819 */ /* 0x000fe400000006ff */
[----:B------:R-:W-:Y:S01]  /*1980*/  SHF.L.U32 R115, R115, 0x10, RZ ;  /* 0x0000001073737819 */ /* 0x000fe200000006ff */
[----:B------:R-:W-:Y:S01]  /*1990*/  UISETP.GE.AND UP0, UPT, UR7, 0x1, UPT ;  /* 0x000000010700788c */ /* 0x000fe2000bf06270 */
[----:B------:R-:W-:Y:S01]  /*19a0*/  IMAD.U32 R117, R117, 0x10000, RZ ;  /* 0x0001000075757824 */ /* 0x000fe200078e00ff */
[----:B------:R-:W-:Y:S01]  /*19b0*/  SHF.L.U32 R118, R118, 0x10, RZ ;  /* 0x0000001076767819 */ /* 0x000fe200000006ff */
[----:B------:R-:W-:-:S02]  /*19c0*/  HFMA2 R162, -RZ, RZ, 0, 0 ;  /* 0x00000000ffa27431 */ /* 0x000fc400000001ff */
[----:B------:R-:W-:Y:S02]  /*19d0*/  HFMA2 R143, -RZ, RZ, 0, 0 ;  /* 0x00000000ff8f7431 */ /* 0x000fe400000001ff */
[----:B------:R-:W-:Y:S01]  /*19e0*/  HFMA2 R93, -RZ, RZ, 0, 0 ;  /* 0x00000000ff5d7431 */ /* 0x000fe200000001ff */
[----:B------:R-:W-:Y:S02]  /*19f0*/  CS2R R94, SRZ ;  /* 0x00000000005e7805 */ /* 0x000fe4000001ff00 */
[----:B------:R-:W-:Y:S01]  /*1a00*/  MOV R160, RZ ;  /* 0x000000ff00a07202 */ /* 0x000fe20000000f00 */
[----:B------:R-:W-:Y:S04]  /*1a10*/  STS.U16 [R50], R77 ;  /* 0x0000004d32007388 */ /* 0x000fe80000000400 */
[----:B------:R-:W-:Y:S04]  /*1a20*/  STS.U16 [R51+0x40], R68 ;  /* 0x0000404433007388 */ /* 0x000fe80000000400 */
[----:B--2---:R-:W-:Y:S04]  /*1a30*/  STS.U16 [R52+0x80], R67 ;  /* 0x0000804334007388 */ /* 0x004fe80000000400 */
        /* <DEDUP_REMOVED lines=27> */
[----:B-1----:R-:W-:Y:S01]  /*1bf0*/  SHF.L.U32 R98, R98, 0x10, RZ ;  /* 0x0000001062627819 */ /* 0x002fe200000006ff */
[----:B------:R-:W-:Y:S02]  /*1c00*/  FFMA.FTZ R21, R0, R96, R21 ;  /* 0x0000006000157223 */ /* 0x000fe40000010015 */
[----:B------:R-:W1:Y:S01]  /*1c10*/  LDS.U16 R126, [R66+0x18] ;  /* 0x00001800427e7984 */ /* 0x000e620000000400 */
[----:B--2---:R-:W-:Y:S01]  /*1c20*/  SHF.L.U32 R102, R102, 0x10, RZ ;  /* 0x0000001066667819 */ /* 0x004fe200000006ff */
[----:B------:R-:W-:Y:S01]  /*1c30*/  FFMA.FTZ R21, R98, R97, R21 ;  /* 0x0000006162157223 */ /* 0x000fe20000010015 */
[----:B---3--:R-:W-:Y:S01]  /*1c40*/  SHF.L.U32 R104, R104, 0x10, RZ ;  /* 0x0000001068687819 */ /* 0x008fe200000006ff */
[----:B------:R-:W2:Y:S02]  /*1c50*/  LDS.U16 R128, [R66+0x1a] ;  /* 0x00001a0042807984 */ /* 0x000ea40000000400 */
[----:B------:R-:W-:Y:S01]  /*1c60*/  FFMA.FTZ R21, R102, R99, R21 ;  /* 0x0000006366157223 */ /* 0x000fe20000010015 */
[----:B----4-:R-:W-:Y:S01]  /*1c70*/  SHF.L.U32 R108, R108, 0x10, RZ ;  /* 0x000000106c6c7819 */ /* 0x010fe200000006ff */
[----:B------:R-:W3:Y:S02]  /*1c80*/  LDS.U16 R130, [R66+0x1c] ;  /* 0x00001c0042827984 */ /* 0x000ee40000000400 */
[----:B------:R-:W-:Y:S01]  /*1c90*/  FFMA.FTZ R21, R104, R100, R21 ;  /* 0x0000006468157223 */ /* 0x000fe20000010015 */
[----:B------:R-:W-:Y:S01]  /*1ca0*/  IMAD.U32 R110, R110, 0x10000, RZ ;  /* 0x000100006e6e7824 */ /* 0x000fe200078e00ff */
[----:B------:R-:W4:Y:S02]  /*1cb0*/  LDS.U16 R121, [R66+0x1e] ;  /* 0x00001e0042797984 */ /* 0x000f240000000400 */
        /* <DEDUP_REMOVED lines=11> */
[----:B0-----:R-:W-:-:S03]  /*1d70*/  SHF.L.U32 R119, R119, 0x10, RZ ;  /* 0x0000001077777819 */ /* 0x001fc600000006ff */
[----:B------:R-:W-:Y:S01]  /*1d80*/  FFMA.FTZ R2, R124, R111, R21 ;  /* 0x0000006f7c027223 */ /* 0x000fe20000010015 */
[----:B-1----:R-:W-:-:S03]  /*1d90*/  SHF.L.U32 R126, R126, 0x10, RZ ;  /* 0x000000107e7e7819 */ /* 0x002fc600000006ff */
[----:B------:R-:W-:Y:S01]  /*1da0*/  FFMA.FTZ R3, R119, R112, R2 ;  /* 0x0000007077037223 */ /* 0x000fe20000010002 */
[----:B--2---:R-:W-:-:S03]  /*1db0*/  IMAD.U32 R128, R128, 0x10000, RZ ;  /* 0x0001000080807824 */ /* 0x004fc600078e00ff */
[----:B------:R-:W-:Y:S01]  /*1dc0*/  FFMA.FTZ R3, R126, R113, R3 ;  /* 0x000000717e037223 */ /* 0x000fe20000010003 */
[----:B---3--:R-:W-:-:S03]  /*1dd0*/  SHF.L.U32 R130, R130, 0x10, RZ ;  /* 0x0000001082827819 */ /* 0x008fc600000006ff */
[----:B------:R-:W-:Y:S01]  /*1de0*/  FFMA.FTZ R3, R128, R115, R3 ;  /* 0x0000007380037223 */ /* 0x000fe20000010003 */
[----:B----4-:R-:W-:-:S03]  /*1df0*/  SHF.L.U32 R121, R121, 0x10, RZ ;  /* 0x0000001079797819 */ /* 0x010fc600000006ff */
[----:B------:R-:W-:Y:S01]  /*1e00*/  FFMA.FTZ R2, R130, R117, R3 ;  /* 0x0000007582027223 */ /* 0x000fe20000010003 */
[----:B------:R-:W-:Y:S02]  /*1e10*/  HFMA2 R73, -RZ, RZ, 0, 0 ;  /* 0x00000000ff497431 */ /* 0x000fe400000001ff */
[----:B------:R-:W-:Y:S01]  /*1e20*/  HFMA2 R74, -RZ, RZ, 0, 0 ;  /* 0x00000000ff4a7431 */ /* 0x000fe200000001ff */
[----:B------:R-:W-:Y:S02]  /*1e30*/  MOV R67, RZ ;  /* 0x000000ff00437202 */ /* 0x000fe40000000f00 */
[----:B------:R-:W-:Y:S02]  /*1e40*/  CS2R R70, SRZ ;  /* 0x0000000000467805 */ /* 0x000fe4000001ff00 */
[----:B------:R-:W-:Y:S02]  /*1e50*/  CS2R R76, SRZ ;  /* 0x00000000004c7805 */ /* 0x000fe4000001ff00 */
[----:B------:R-:W-:Y:S01]  /*1e60*/  MOV R79, RZ ;  /* 0x000000ff004f7202 */ /* 0x000fe20000000f00 */
[----:B------:R-:W-:Y:S01]  /*1e70*/  IMAD.MOV.U32 R80, RZ, RZ, RZ ;  /* 0x000000ffff507224 */ /* 0x000fe200078e00ff */
[----:B------:R-:W-:Y:S01]  /*1e80*/  MOV R68, RZ ;  /* 0x000000ff00447202 */ /* 0x000fe20000000f00 */
        /* <DEDUP_REMOVED lines=22> */
[----:B------:R-:W0:Y:S01]  /*1ff0*/  LDC R212, c[0x0][0x394] ;  /* 0x0000e500ffd47b82 */ /* 0x000e220000000800 */
[----:B------:R-:W-:Y:S01]  /*2000*/  SHF.L.U32 R137, R8, 0x10, RZ ;  /* 0x0000001008897819 */ /* 0x000fe200000006ff */
[----:B------:R-:W-:Y:S01]  /*2010*/  USHF.L.U32 UR4, UR9, 0x8, URZ ;  /* 0x0000000809047899 */ /* 0x000fe200080006ff */
[----:B------:R-:W-:Y:S01]  /*2020*/  SHF.L.U32 R139, R9, 0x10, RZ ;  /* 0x00000010098b7819 */ /* 0x000fe200000006ff */
[----:B------:R-:W-:Y:S01]  /*2030*/  UISETP.NE.AND UP0, UPT, UR8, 0x1, UPT ;  /* 0x000000010800788c */ /* 0x000fe2000bf05270 */
[----:B------:R-:W-:Y:S01]  /*2040*/  SHF.L.U32 R145, R11, 0x10, RZ ;  /* 0x000000100b917819 */ /* 0x000fe200000006ff */
[----:B------:R-:W-:Y:S01]  /*2050*/  UIADD3 UR5, UPT, UPT, UR8, -0x2, URZ ;  /* 0xfffffffe08057890 */ /* 0x000fe2000fffe0ff */
[----:B------:R-:W-:Y:S01]  /*2060*/  SHF.L.U32 R147, R12, 0x10, RZ ;  /* 0x000000100c937819 */ /* 0x000fe200000006ff */
[----:B------:R-:W1:Y:S01]  /*2070*/  LDC.64 R6, c[0x0][0x3e0] ;  /* 0x0000f800ff067b82 */ /* 0x000e620000000a00 */
[----:B------:R-:W-:Y:S01]  /*2080*/  SHF.L.U32 R13, R13, 0x10, RZ ;  /* 0x000000100d0d7819 */ /* 0x000fe200000006ff */
[----:B------:R-:W-:Y:S01]  /*2090*/  IMAD.U32 R155, R129, 0x10000, RZ ;  /* 0x00010000819b7824 */ /* 0x000fe200078e00ff */
[----:B------:R-:W-:Y:S01]  /*20a0*/  SHF.L.U32 R149, R123, 0x10, RZ ;  /* 0x000000107b957819 */ /* 0x000fe200000006ff */
[----:B------:R-:W-:Y:S01]  /*20b0*/  ULOP3.LUT UR4, UR4, 0x100, URZ, 0xc0, !UPT ;  /* 0x0000010004047892 */ /* 0x000fe2000f8ec0ff */
[----:B------:R-:W-:Y:S01]  /*20c0*/  SHF.L.U32 R151, R125, 0x10, RZ ;  /* 0x000000107d977819 */ /* 0x000fe200000006ff */
[----:B------:R-:W-:Y:S01]  /*20d0*/  UIMAD UR5, UR5, UR7, URZ ;  /* 0x00000007050572a4 */ /* 0x000fe2000f8e02ff */
[----:B------:R-:W-:Y:S01]  /*20e0*/  SHF.L.U32 R153, R127, 0x10, RZ ;  /* 0x000000107f997819 */ /* 0x000fe200000006ff */
[----:B------:R-:W2:Y:S01]  /*20f0*/  LDC.64 R8, c[0x0][0x3c0] ;  /* 0x0000f000ff087b82 */ /* 0x000ea20000000a00 */
[----:B------:R-:W-:Y:S01]  /*2100*/  SHF.L.U32 R157, R131, 0x10, RZ ;  /* 0x00000010839d7819 */ /* 0x000fe200000006ff */
[--C-:B------:R-:W-:Y:S01]  /*2110*/  FADD.FTZ R138, R135, R16.reuse ;  /* 0x00000010878a7221 */ /* 0x100fe20000010000 */
[----:B------:R-:W-:Y:S01]  /*2120*/  SHF.L.U32 R159, R132, 0x10, RZ ;  /* 0x00000010849f7819 */ /* 0x000fe200000006ff */
[--C-:B------:R-:W-:Y:S01]  /*2130*/  FADD.FTZ R140, R137, R16.reuse ;  /* 0x00000010898c7221 */ /* 0x100fe20000010000 */
[----:B------:R-:W-:Y:S01]  /*2140*/  SHF.L.U32 R161, R133, 0x10, RZ ;  /* 0x0000001085a17819 */ /* 0x000fe200000006ff */
[--C-:B------:R-:W-:Y:S01]  /*2150*/  FADD.FTZ R133, R139, R16.reuse ;  /* 0x000000108b857221 */ /* 0x100fe20000010000 */
[----:B------:R-:W-:Y:S01]  /*2160*/  SHF.L.U32 R163, R134, 0x10, RZ ;  /* 0x0000001086a37819 */ /* 0x000fe200000006ff */
[----:B------:R-:W3:Y:S01]  /*2170*/  LDC.64 R10, c[0x0][0x3a8] ;  /* 0x0000ea00ff0a7b82 */ /* 0x000ee20000000a00 */
[----:B------:R-:W-:Y:S01]  /*2180*/  MOV R123, UR12 ;  /* 0x0000000c007b7c02 */ /* 0x000fe20008000f00 */
        /* <DEDUP_REMOVED lines=13> */
[----:B------:R-:W-:Y:S01]  /*2260*/  PLOP3.LUT P0, PT, PT, PT, UP0, 0x80, 0x8 ;  /* 0x000000000008781c */ /* 0x000fe20003f0f008 */
[----:B------:R-:W-:Y:S01]  /*2270*/  IMAD.MOV.U32 R125, RZ, RZ, R24 ;  /* 0x000000ffff7d7224 */ /* 0x000fe200078e0018 */
        /* <DEDUP_REMOVED lines=12> */
[----:B------:R-:W-:Y:S01]  /*2340*/  IADD3 R141, PT, PT, R123, 0xee8, RZ ;  /* 0x00000ee87b8d7810 */ /* 0x000fe20007ffe0ff */
[----:B------:R-:W-:Y:S01]  /*2350*/  FMUL.FTZ R155, R146, R105 ;  /* 0x00000069929b7220 */ /* 0x000fe20000410000 */
[----:B-1----:R-:W-:Y:S01]  /*2360*/  SHF.L.U64.HI R7, R6, 0x2, R7 ;  /* 0x0000000206077819 */ /* 0x002fe20000010207 */
[----:B------:R-:W-:Y:S01]  /*2370*/  FMUL.FTZ R157, R135, R106 ;  /* 0x0000006a879d7220 */ /* 0x000fe20000410000 */
[----:B--2---:R-:W-:Y:S01]  /*2380*/  SHF.L.U64.HI R9, R8, 0x2, R9 ;  /* 0x0000000208097819 */ /* 0x004fe20000010209 */
[----:B------:R-:W-:Y:S01]  /*2390*/  FMUL.FTZ R159, R148, R107 ;  /* 0x0000006b949f7220 */ /* 0x000fe20000410000 */
[----:B---3--:R-:W-:Y:S01]  /*23a0*/  SHF.L.U64.HI R11, R10, 0x2, R11 ;  /* 0x000000020a0b7819 */ /* 0x008fe2000001020b */
[----:B------:R-:W-:Y:S01]  /*23b0*/  FMUL.FTZ R161, R150, R109 ;  /* 0x0000006d96a17220 */ /* 0x000fe20000410000 */
[----:B------:R-:W-:Y:S01]  /*23c0*/  ISETP.EQ.AND P0, PT, R23, RZ, P0 ;  /* 0x000000ff1700720c */ /* 0x000fe20000702270 */
[----:B------:R-:W-:Y:S01]  /*23d0*/  FMUL.FTZ R163, R152, R111 ;  /* 0x0000006f98a37220 */ /* 0x000fe20000410000 */
[----:B------:R-:W-:Y:S01]  /*23e0*/  FMUL.FTZ R165, R137, R112 ;  /* 0x0000007089a57220 */ /* 0x000fe20000410000 */
[----:B------:R-:W-:Y:S01]  /*23f0*/  FMUL.FTZ R166, R154, R113 ;  /* 0x000000719aa67220 */ /* 0x000fe20000410000 */
[----:B------:R-:W-:Y:S01]  /*2400*/  FMUL.FTZ R167, R156, R115 ;  /* 0x000000739ca77220 */ /* 0x000fe20000410000 */
[----:B------:R-:W-:Y:S01]  /*2410*/  FMUL.FTZ R168, R158, R117 ;  /* 0x000000759ea87220 */ /* 0x000fe20000410000 */
[----:B------:R-:W-:Y:S01]  /*2420*/  FMUL.FTZ R169, R139, R118 ;  /* 0x000000768ba97220 */ /* 0x000fe20000410000 */
[----:B------:R-:W-:Y:S01]  /*2430*/  IMAD.U32 R170, RZ, RZ, UR4 ;  /* 0x00000004ffaa7e24 */ /* 0x000fe2000f8e00ff */
[----:B------:R-:W-:Y:S01]  /*2440*/  MOV R171, UR5 ;  /* 0x0000000500ab7c02 */ /* 0x000fe20008000f00 */
[----:B------:R-:W-:Y:S01]  /*2450*/  UIADD3 UR10, UPT, UPT, -UR7, URZ, URZ ;  /* 0x000000ff070a7290 */ /* 0x000fe2000fffe1ff */
[----:B0-----:R-:W1:Y:S11]  /*2460*/  LDCU UR11, c[0x0][0x394] ;  /* 0x00007280ff0b77ac */ /* 0x001e760008000800 */
.L_x_6615:
[----:B------:R-:W-:Y:S02]  /*2470*/  MOV R2, R125 ;  /* 0x0000007d00027202 */ /* 0x000fe40000000f00 */
        /* <DEDUP_REMOVED lines=8> */
[----:B------:R-:W4:Y:S01]  /*2500*/  S2UR UR4, SR_CgaCtaId ;  /* 0x00000000000479c3 */ /* 0x000f220000008800 */
[C---:B------:R-:W-:Y:S01]  /*2510*/  ISETP.NE.AND P2, PT, R23.reuse, RZ, PT ;  /* 0x000000ff1700720c */ /* 0x040fe20003f45270 */
[----:B------:R-:W-:Y:S01]  /*2520*/  UMOV UR12, 0x400 ;  /* 0x00000400000c7882 */ /* 0x000fe20000000000 */
[C---:B------:R-:W-:Y:S01]  /*2530*/  ISETP.NE.AND P1, PT, R23.reuse, 0x1f, PT ;  /* 0x0000001f1700780c */ /* 0x040fe20003f25270 */
[----:B0-----:R-:W-:-:S05]  /*2540*/  VIADD R3, R23, 0x200 ;  /* 0x0000020017037836 */ /* 0x001fca0000000000 */
[----:B------:R-:W-:Y:S01]  /*2550*/  SEL R3, R170, R3, !P2 ;  /* 0x00000003aa037207 */ /* 0x000fe20005000000 */
[----:B----4-:R-:W-:-:S06]  /*2560*/  ULEA UR12, UR4, UR12, 0x18 ;  /* 0x0000000c040c7291 */ /* 0x010fcc000f8ec0ff */
[----:B------:R-:W-:Y:S01]  /*2570*/  LEA R3, R3, UR12, 0x2 ;  /* 0x0000000c03037c11 */ /* 0x000fe2000f8e10ff */
        /* <DEDUP_REMOVED lines=57> */
[----:B------:R-:W-:-:S04]  /*2910*/  USHF.L.U32 UR4, UR8, 0xa, URZ ;  /* 0x0000000a08047899 */ /* 0x000fc800080006ff */
[----:B------:R-:W-:-:S09]  /*2920*/  ULOP3.LUT UR4, UR4, 0x400, URZ, 0xc0, !UPT ;  /* 0x0000040004047892 */ /* 0x000fd2000f8ec0ff */
[----:B------:R2:W3:Y:S01]  /*2930*/  LDS R177, [R123+UR4+0x668] ;  /* 0x000668047bb17984 */ /* 0x0004e20008000800 */
[----:B------:R-:W-:Y:S05]  /*2940*/  BRA `(.L_x_6612) ;  /* 0x0000000000047947 */ /* 0x000fea0003800000 */
.L_x_6611:
[----:B------:R0:W1:Y:S02]  /*2950*/  LDS R177, [R211+0xe6c] ;  /* 0x000e6c00d3b17984 */ /* 0x0000640000000800 */
.L_x_6612:
[----:B------:R-:W-:Y:S05]  /*2960*/  BSYNC.RECONVERGENT B0 ;  /* 0x0000000000007941 */ /* 0x000fea0003800200 */
.L_x_6610:
[----:B------:R-:W-:Y:S01]  /*2970*/  MOV R207, RZ ;  /* 0x000000ff00cf7202 */ /* 0x000fe20000000f00 */
[----:B------:R-:W-:-:S05]  /*2980*/  @P0 IMAD.WIDE R2, R171, 0x8, R4 ;  /* 0x00000008ab020825 */ /* 0x000fca00078e0204 */
[----:B------:R4:W5:Y:S01]  /*2990*/  @P0 LDG.E R207, desc[UR16][R2.64+0x4] ;  /* 0x0000041002cf0981 */ /* 0x000962000c1e1900 */
[C---:B-1-3--:R-:W-:Y:S01]  /*29a0*/  FMUL.FTZ R12, R184.reuse, R177 ;  /* 0x000000b1b80c7220 */ /* 0x04afe20000410000 */
[----:B------:R-:W-:Y:S01]  /*29b0*/  FFMA.FTZ R13, R184, R208, R175 ;  /* 0x000000d0b80d7223 */ /* 0x000fe200000100af */
[C---:B------:R-:W-:Y:S01]  /*29c0*/  ISETP.NE.AND P1, PT, R210.reuse, 0x1f, PT ;  /* 0x0000001fd200780c */ /* 0x040fe20003f25270 */
[----:B------:R-:W-:Y:S01]  /*29d0*/  BSSY.RECONVERGENT B0, `(.L_x_6613) ;  /* 0x0000161000007945 */ /* 0x000fe20003800200 */
[C---:B------:R-:W-:Y:S01]  /*29e0*/  FMUL.FTZ R173, R183.reuse, R12 ;  /* 0x0000000cb7ad7220 */ /* 0x040fe20000410000 */
[----:B------:R-:W-:Y:S01]  /*29f0*/  FFMA.FTZ R13, R183, R13, R206 ;  /* 0x0000000db70d7223 */ /* 0x000fe200000100ce */
[----:B------:R-:W-:Y:S02]  /*2a00*/  ISETP.GT.U32.AND P3, PT, R210, 0x1d, PT ;  /* 0x0000001dd200780c */ /* 0x000fe40003f64070 */
[C---:B------:R-:W-:Y:S01]  /*2a10*/  FMUL.FTZ R12, R182.reuse, R173 ;  /* 0x000000adb60c7220 */ /* 0x040fe20000410000 */
[----:B------:R-:W-:Y:S01]  /*2a20*/  FFMA.FTZ R13, R182, R13, R205 ;  /* 0x0000000db60d7223 */ /* 0x000fe200000100cd */
[-C--:B----4-:R-:W-:Y:S01]  /*2a30*/  FFMA.FTZ R2, R145, R179.reuse, R164 ;  /* 0x000000b391027223 */ /* 0x090fe200000100a4 */
[----:B------:R-:W-:Y:S01]  /*2a40*/  FMUL.FTZ R3, R200, R179 ;  /* 0x000000b3c8037220 */ /* 0x000fe20000410000 */
[C---:B------:R-:W-:Y:S01]  /*2a50*/  FMUL.FTZ R173, R181.reuse, R12 ;  /* 0x0000000cb5ad7220 */ /* 0x040fe20000410000 */
[C---:B------:R-:W-:Y:S01]  /*2a60*/  FFMA.FTZ R13, R181.reuse, R13, R204 ;  /* 0x0000000db50d7223 */ /* 0x040fe200000100cc */
[C---:B------:R-:W-:Y:S01]  /*2a70*/  FFMA.FTZ R2, R176.reuse, R2, R147 ;  /* 0x00000002b0027223 */ /* 0x040fe20000010093 */
[----:B------:R-:W-:Y:S01]  /*2a80*/  FMUL.FTZ R3, R176, R3 ;  /* 0x00000003b0037220 */ /* 0x000fe20000410000 */
[C---:B------:R-:W-:Y:S01]  /*2a90*/  FMUL.FTZ R173, R192.reuse, R173 ;  /* 0x000000adc0ad7220 */ /* 0x040fe20000410000 */
[----:B------:R-:W-:Y:S01]  /*2aa0*/  FFMA.FTZ R13, R192, R13, R203 ;  /* 0x0000000dc00d7223 */ /* 0x000fe200000100cb */
        /* <DEDUP_REMOVED lines=32> */
[----:B------:R-:W-:Y:S01]  /*2cb0*/  FFMA.FTZ R2, R192, R2, R165 ;  /* 0x00000002c0027223 */ /* 0x000fe200000100a5 */
[----:B------:R-:W-:Y:S01]  /*2cc0*/  ISETP.GT.U32.AND P4, PT, R210, 0x17, PT ;  /* 0x00000017d200780c */ /* 0x000fe20003f84070 */
[C---:B------:R-:W-:Y:S01]  /*2cd0*/  FMUL.FTZ R12, R176.reuse, R173 ;  /* 0x000000adb00c7220 */ /* 0x040fe20000410000 */
[----:B------:R-:W-:Y:S01]  /*2ce0*/  FFMA.FTZ R13, R176, R13, R185 ;  /* 0x0000000db00d7223 */ /* 0x000fe200000100b9 */
[----:B------:R-:W-:-:S02]  /*2cf0*/  FFMA.FTZ R2, R181, R2, R166 ;  /* 0x00000002b5027223 */ /* 0x000fc400000100a6 */
[C---:B------:R-:W-:Y:S01]  /*2d00*/  FMUL.FTZ R173, R179.reuse, R12 ;  /* 0x0000000cb3ad7220 */ /* 0x040fe20000410000 */
[----:B------:R-:W-:Y:S01]  /*2d10*/  FFMA.FTZ R174, R179, R13, R202 ;  /* 0x0000000db3ae7223 */ /* 0x000fe200000100ca */
[----:B------:R-:W-:-:S03]  /*2d20*/  FFMA.FTZ R2, R182, R2, R167 ;  /* 0x00000002b6027223 */ /* 0x000fc600000100a7 */
[----:B------:R-:W1:Y:S01]  /*2d30*/  SHFL.DOWN PT, R214, R173, 0x1, 0x1f ;  /* 0x08201f00add67f89 */ /* 0x000e6200000e0000 */
[----:B------:R-:W-:-:S03]  /*2d40*/  FFMA.FTZ R2, R183, R2, R168 ;  /* 0x00000002b7027223 */ /* 0x000fc600000100a8 */
[----:B------:R-:W3:Y:S01]  /*2d50*/  SHFL.DOWN PT, R213, R174, 0x1, 0x1f ;  /* 0x08201f00aed57f89 */ /* 0x000ee200000e0000 */
[----:B------:R-:W-:Y:S01]  /*2d60*/  FFMA.FTZ R13, R184, R2, R169 ;  /* 0x00000002b80d7223 */ /* 0x000fe200000100a9 */
[----:B------:R-:W-:-:S04]  /*2d70*/  FMUL.FTZ R2, R192, R3 ;  /* 0x00000003c0027220 */ /* 0x000fc80000410000 */
[----:B------:R-:W4:Y:S01]  /*2d80*/  SHFL.UP PT, R12, R13, 0x1, RZ ;  /* 0x042000000d0c7989 */ /* 0x000f2200000e00ff */
[----:B------:R-:W-:-:S04]  /*2d90*/  FMUL.FTZ R3, R181, R2 ;  /* 0x00000002b5037220 */ /* 0x000fc80000410000 */
[----:B------:R-:W-:-:S04]  /*2da0*/  FMUL.FTZ R2, R182, R3 ;  /* 0x00000003b6027220 */ /* 0x000fc80000410000 */
[----:B------:R-:W-:-:S04]  /*2db0*/  FMUL.FTZ R3, R183, R2 ;  /* 0x00000002b7037220 */ /* 0x000fc80000410000 */
[----:B------:R-:W-:Y:S01]  /*2dc0*/  FMUL.FTZ R2, R184, R3 ;  /* 0x00000003b8027220 */ /* 0x000fe20000410000 */
[----:B-1----:R-:W-:Y:S01]  /*2dd0*/  @P1 FMUL.FTZ R209, R214, R173 ;  /* 0x000000add6d11220 */ /* 0x002fe20000410000 */
[----:B---3--:R-:W-:-:S04]  /*2de0*/  @P1 FFMA.FTZ R174, R173, R213, R174 ;  /* 0x000000d5adae1223 */ /* 0x008fc800000100ae */
[----:B------:R-:W-:Y:S01]  /*2df0*/  @P1 MOV R173, R209 ;  /* 0x000000d100ad1202 */ /* 0x000fe20000000f00 */
[----:B------:R-:W1:Y:S01]  /*2e00*/  SHFL.UP PT, R3, R2, 0x1, RZ ;  /* 0x0420000002037989 */ /* 0x000e6200000e00ff */
[----:B------:R-:W-:-:S03]  /*2e10*/  ISETP.GE.AND P1, PT, R49, 0x1, PT ;  /* 0x000000013100780c */ /* 0x000fc60003f26270 */
[----:B------:R-:W3:Y:S01]  /*2e20*/  SHFL.DOWN PT, R214, R173, 0x2, 0x1f ;  /* 0x08401f00add67f89 */ /* 0x000ee200000e0000 */
[----:B----4-:R-:W-:-:S03]  /*2e30*/  FFMA.FTZ R12, R2, R12, R13 ;  /* 0x0000000c020c7223 */ /* 0x010fc6000001000d */
[----:B------:R-:W4:Y:S02]  /*2e40*/  SHFL.DOWN PT, R213, R174, 0x2, 0x1f ;  /* 0x08401f00aed57f89 */ /* 0x000f2400000e0000 */
[----:B------:R-:W-:-:S05]  /*2e50*/  FSEL R13, R13, R12, !P1 ;  /* 0x0000000c0d0d7208 */ /* 0x000fca0004800000 */
[----:B------:R-:W2:Y:S01]  /*2e60*/  SHFL.UP PT, R12, R13, 0x2, RZ ;  /* 0x044000000d0c7989 */ /* 0x000ea200000e00ff */
[----:B-1----:R-:W-:Y:S01]  /*2e70*/  @P1 FMUL.FTZ R2, R2, R3 ;  /* 0x0000000302021220 */ /* 0x002fe20000410000 */
[----:B------:R-:W-:Y:S01]  /*2e80*/  ISETP.GE.AND P1, PT, R49, 0x2, PT ;  /* 0x000000023100780c */ /* 0x000fe20003f26270 */
[----:B---3--:R-:W-:-:S03]  /*2e90*/  @!P3 FMUL.FTZ R209, R173, R214 ;  /* 0x000000d6add1b220 */ /* 0x008fc60000410000 */
[----:B------:R-:W1:Y:S01]  /*2ea0*/  SHFL.UP PT, R3, R2, 0x2, RZ ;  /* 0x0440000002037989 */ /* 0x000e6200000e00ff */
[----:B----4-:R-:W-:Y:S01]  /*2eb0*/  @!P3 FFMA.FTZ R174, R173, R213, R174 ;  /* 0x000000d5adaeb223 */ /* 0x010fe200000100ae */
[----:B------:R-:W-:Y:S02]  /*2ec0*/  @!P3 MOV R173, R209 ;  /* 0x000000d100adb202 */ /* 0x000fe40000000f00 */
[----:B------:R-:W-:Y:S02]  /*2ed0*/  ISETP.GT.U32.AND P3, PT, R210, 0x1b, PT ;  /* 0x0000001bd200780c */ /* 0x000fe40003f64070 */
[----:B------:R-:W3:Y:S01]  /*2ee0*/  SHFL.DOWN PT, R213, R174, 0x4, 0x1f ;  /* 0x08801f00aed57f89 */ /* 0x000ee200000e0000 */
[----:B--2---:R-:W-:-:S03]  /*2ef0*/  FFMA.FTZ R12, R2, R12, R13 ;  /* 0x0000000c020c7223 */ /* 0x004fc6000001000d */
[----:B------:R-:W2:Y:S02]  /*2f00*/  SHFL.DOWN PT, R214, R173, 0x4, 0x1f ;  /* 0x08801f00add67f89 */ /* 0x000ea400000e0000 */
[----:B------:R-:W-:-:S05]  /*2f10*/  FSEL R13, R13, R12, !P1 ;  /* 0x0000000c0d0d7208 */ /* 0x000fca0004800000 */
[----:B------:R-:W4:Y:S01]  /*2f20*/  SHFL.UP PT, R12, R13, 0x4, RZ ;  /* 0x048000000d0c7989 */ /* 0x000f2200000e00ff */
[----:B-1----:R-:W-:Y:S01]  /*2f30*/  @P1 FMUL.FTZ R2, R2, R3 ;  /* 0x0000000302021220 */ /* 0x002fe20000410000 */
[----:B------:R-:W-:-:S04]  /*2f40*/  ISETP.LE.AND P1, PT, R212, UR8, PT ;  /* 0x00000008d4007c0c */ /* 0x000fc8000bf23270 */
[----:B------:R-:W1:Y:S01]  /*2f50*/  SHFL.UP PT, R3, R2, 0x4, RZ ;  /* 0x0480000002037989 */ /* 0x000e6200000e00ff */
[----:B------:R-:W-:Y:S01]  /*2f60*/  ISETP.NE.OR P1, PT, R23, RZ, P1 ;  /* 0x000000ff1700720c */ /* 0x000fe20000f25670 */
[C---:B---3--:R-:W-:Y:S01]  /*2f70*/  @!P3 FFMA.FTZ R174, R173.reuse, R213, R174 ;  /* 0x000000d5adaeb223 */ /* 0x048fe200000100ae */
[----:B--2---:R-:W-:-:S04]  /*2f80*/  @!P3 FMUL.FTZ R209, R173, R214 ;  /* 0x000000d6add1b220 */ /* 0x004fc80000410000 */
[----:B------:R-:W2:Y:S01]  /*2f90*/  SHFL.DOWN PT, R215, R174, 0x8, 0x1f ;  /* 0x09001f00aed77f89 */ /* 0x000ea200000e0000 */
[----:B------:R-:W-:Y:S02]  /*2fa0*/  @!P3 MOV R173, R209 ;  /* 0x000000d100adb202 */ /* 0x000fe40000000f00 */
[----:B------:R-:W-:Y:S01]  /*2fb0*/  ISETP.GE.AND P3, PT, R49, 0x4, PT ;  /* 0x000000043100780c */ /* 0x000fe20003f66270 */
[----:B----4-:R-:W-:Y:S02]  /*2fc0*/  FFMA.FTZ R12, R2, R12, R13 ;  /* 0x0000000c020c7223 */ /* 0x010fe4000001000d */
[----:B------:R-:W3:Y:S03]  /*2fd0*/  SHFL.DOWN PT, R214, R173, 0x8, 0x1f ;  /* 0x09001f00add67f89 */ /* 0x000ee600000e0000 */
[----:B------:R-:W-:Y:S01]  /*2fe0*/  FSEL R209, R13, R12, !P3 ;  /* 0x0000000c0dd17208 */ /* 0x000fe20005800000 */
[----:B------:R-:W-:Y:S01]  /*2ff0*/  HFMA2 R12, -RZ, RZ, 1.875, 0 ;  /* 0x3f800000ff0c7431 */ /* 0x000fe200000001ff */
[----:B------:R-:W-:-:S03]  /*3000*/  MOV R13, RZ ;  /* 0x000000ff000d7202 */ /* 0x000fc60000000f00 */
[----:B------:R-:W4:Y:S02]  /*3010*/  SHFL.UP PT, R213, R209, 0x8, RZ ;  /* 0x05000000d1d57989 */ /* 0x000f2400000e00ff */
[----:B-1----:R-:W-:Y:S01]  /*3020*/  @P3 FMUL.FTZ R2, R2, R3 ;  /* 0x0000000302023220 */ /* 0x002fe20000410000 */
[----:B------:R-:W-:Y:S01]  /*3030*/  ISETP.GT.U32.AND P3, PT, R210, 0xf, PT ;  /* 0x0000000fd200780c */ /* 0x000fe20003f64070 */
[----:B------:R-:W-:Y:S01]  /*3040*/  @!P1 LDS.64 R12, [R141] ;  /* 0x000000008d0c9984 */ /* 0x000fe20000000a00 */
[----:B------:R-:W-:Y:S01]  /*3050*/  ISETP.GE.AND P1, PT, R49, 0x8, PT ;  /* 0x000000083100780c */ /* 0x000fe20003f26270 */
[C---:B--2---:R-:W-:Y:S02]  /*3060*/  @!P4 FFMA.FTZ R174, R173.reuse, R215, R174 ;  /* 0x000000d7adaec223 */ /* 0x044fe400000100ae */
[----:B------:R-:W1:Y:S04]  /*3070*/  SHFL.UP PT, R3, R2, 0x8, RZ ;  /* 0x0500000002037989 */ /* 0x000e6800000e00ff */
[----:B------:R-:W2:Y:S01]  /*3080*/  SHFL.DOWN PT, R215, R174, 0x10, 0x1f ;  /* 0x0a001f00aed77f89 */ /* 0x000ea200000e0000 */
[----:B---3--:R-:W-:-:S04]  /*3090*/  @!P4 FMUL.FTZ R214, R173, R214 ;  /* 0x000000d6add6c220 */ /* 0x008fc80000410000 */
[----:B------:R-:W-:Y:S02]  /*30a0*/  @!P4 IMAD.MOV.U32 R173, RZ, RZ, R214 ;  /* 0x000000ffffadc224 */ /* 0x000fe400078e00d6 */
[----:B----4-:R-:W-:-:S03]  /*30b0*/  FFMA.FTZ R214, R2, R213, R209 ;  /* 0x000000d502d67223 */ /* 0x010fc600000100d1 */
[----:B------:R-:W3:Y:S02]  /*30c0*/  SHFL.DOWN PT, R216, R173, 0x10, 0x1f ;  /* 0x0a001f00add87f89 */ /* 0x000ee400000e0000 */
[----:B------:R-:W-:Y:S01]  /*30d0*/  FSEL R209, R209, R214, !P1 ;  /* 0x000000d6d1d17208 */ /* 0x000fe20004800000 */
[----:B-1----:R-:W-:Y:S01]  /*30e0*/  @P1 FMUL.FTZ R2, R2, R3 ;  /* 0x0000000302021220 */ /* 0x002fe20000410000 */
[----:B------:R-:W-:-:S03]  /*30f0*/  ISETP.GE.AND P1, PT, R49, 0x10, PT ;  /* 0x000000103100780c */ /* 0x000fc60003f26270 */
[----:B------:R-:W1:Y:S01]  /*3100*/  SHFL.UP PT, R213, R209, 0x10, RZ ;  /* 0x06000000d1d57989 */ /* 0x000e6200000e00ff */
[----:B--2---:R-:W-:-:S03]  /*3110*/  @!P3 FFMA.FTZ R174, R173, R215, R174 ;  /* 0x000000d7adaeb223 */ /* 0x004fc600000100ae */
[----:B------:R-:W2:Y:S04]  /*3120*/  SHFL.UP PT, R3, R2, 0x10, RZ ;  /* 0x0600000002037989 */ /* 0x000ea800000e00ff */
[----:B------:R-:W-:Y:S04]  /*3130*/  SHFL.DOWN PT, R217, R174, 0x1, 0x1f ;  /* 0x08201f00aed97f89 */ /* 0x000fe800000e0000 */
[----:B------:R-:W-:Y:S01]  /*3140*/  SHFL.IDX PT, R219, R13, RZ, 0x1f ;  /* 0x00001fff0ddb7589 */ /* 0x000fe200000e0000 */
[----:B---3--:R-:W-:-:S03]  /*3150*/  @!P3 FMUL.FTZ R214, R173, R216 ;  /* 0x000000d8add6b220 */ /* 0x008fc60000410000 */
[----:B------:R-:W-:Y:S02]  /*3160*/  SHFL.IDX PT, R174, R174, RZ, 0x1f ;  /* 0x00001fffaeae7589 */ /* 0x000fe400000e0000 */
[----:B------:R-:W-:Y:S02]  /*3170*/  @!P3 MOV R173, R214 ;  /* 0x000000d600adb202 */ /* 0x000fe40000000f00 */
[----:B------:R-:W-:Y:S01]  /*3180*/  ISETP.NE.AND P3, PT, R23, 0x1f, PT ;  /* 0x0000001f1700780c */ /* 0x000fe20003f65270 */
[C---:B-1----:R-:W-:Y:S02]  /*3190*/  FFMA.FTZ R214, R2.reuse, R213, R209 ;  /* 0x000000d502d67223 */ /* 0x042fe400000100d1 */
[----:B------:R-:W1:Y:S01]  /*31a0*/  SHFL.DOWN PT, R216, R173, 0x1, 0x1f ;  /* 0x08201f00add87f89 */ /* 0x000e6200000e0000 */
[----:B--2---:R-:W-:Y:S02]  /*31b0*/  @P1 FMUL.FTZ R2, R2, R3 ;  /* 0x0000000302021220 */ /* 0x004fe40000410000 */
[----:B------:R-:W-:Y:S01]  /*31c0*/  FSEL R214, R209, R214, !P1 ;  /* 0x000000d6d1d67208 */ /* 0x000fe20004800000 */
[----:B------:R-:W2:Y:S01]  /*31d0*/  SHFL.IDX PT, R173, R173, RZ, 0x1f ;  /* 0x00001fffadad7589 */ /* 0x000ea200000e0000 */
[----:B------:R-:W-:-:S03]  /*31e0*/  ISETP.GT.AND P1, PT, R49, 0x1d, PT ;  /* 0x0000001d3100780c */ /* 0x000fc60003f24270 */
[----:B------:R-:W-:Y:S04]  /*31f0*/  SHFL.UP PT, R2, R2, 0x1, RZ ;  /* 0x0420000002027989 */ /* 0x000fe800000e00ff */
[----:B------:R-:W-:Y:S01]  /*3200*/  SHFL.UP PT, R213, R214, 0x1, RZ ;  /* 0x04200000d6d57989 */ /* 0x000fe200000e00ff */
[----:B-1----:R-:W-:Y:S01]  /*3210*/  @P3 FFMA.FTZ R219, R216, R219, R217 ;  /* 0x000000dbd8db3223 */ /* 0x002fe200000100d9 */
[----:B------:R-:W-:-:S03]  /*3220*/  ISETP.NE.AND P3, PT, R23, RZ, PT ;  /* 0x000000ff1700720c */ /* 0x000fc60003f65270 */
[----:B------:R-:W-:Y:S01]  /*3230*/  FFMA.FTZ R3, R219, R177, R208 ;  /* 0x000000b1db037223 */ /* 0x000fe200000100d0 */
[C---:B--2---:R-:W-:Y:S01]  /*3240*/  FFMA.FTZ R13, R173.reuse, R13, R174 ;  /* 0x0000000dad0d7223 */ /* 0x044fe200000100ae */
[----:B------:R-:W-:Y:S02]  /*3250*/  FMUL.FTZ R12, R173, R12 ;  /* 0x0000000cad0c7220 */ /* 0x000fe40000410000 */
[-C--:B------:R-:W-:Y:S01]  /*3260*/  FFMA.FTZ R175, R184, R3.reuse, R175 ;  /* 0x00000003b8af7223 */ /* 0x080fe200000100af */
[----:B------:R-:W-:-:S03]  /*3270*/  FMUL.FTZ R228, R139, R3 ;  /* 0x000000038be47220 */ /* 0x000fc60000410000 */
[----:B------:R-:W-:Y:S01]  /*3280*/  FFMA.FTZ R177, R183, R175, R206 ;  /* 0x000000afb7b17223 */ /* 0x000fe200000100ce */
[----:B------:R-:W-:Y:S01]  /*3290*/  FADD.FTZ R91, R228, R91 ;  /* 0x0000005be45b7221 */ /* 0x000fe20000010000 */
[----:B------:R1:W-:Y:S02]  /*32a0*/  @!P3 STS.64 [R141], R12 ;  /* 0x0000000c8d00b388 */ /* 0x0003e40000000a00 */
[-C--:B------:R-:W-:Y:S01]  /*32b0*/  FFMA.FTZ R205, R182, R177.reuse, R205 ;  /* 0x000000b1b6cd7223 */ /* 0x080fe200000100cd */
[----:B------:R-:W-:-:S03]  /*32c0*/  FMUL.FTZ R224, R156, R177 ;  /* 0x000000b19ce07220 */ /* 0x000fc60000410000 */
[-C--:B------:R-:W-:Y:S01]  /*32d0*/  FFMA.FTZ R209, R181, R205.reuse, R204 ;  /* 0x000000cdb5d17223 */ /* 0x080fe200000100cc */
[----:B------:R-:W-:Y:S01]  /*32e0*/  FMUL.FTZ R222, R154, R205 ;  /* 0x000000cd9ade7220 */ /* 0x000fe20000410000 */
[----:B------:R-:W-:Y:S02]  /*32f0*/  FADD.FTZ R89, R224, R89 ;  /* 0x00000059e0597221 */ /* 0x000fe40000010000 */
[-C--:B------:R-:W-:Y:S01]  /*3300*/  FFMA.FTZ R203, R192, R209.reuse, R203 ;  /* 0x000000d1c0cb7223 */ /* 0x080fe200000100cb */
[----:B------:R-:W-:Y:S01]  /*3310*/  FMUL.FTZ R220, R137, R209 ;  /* 0x000000d189dc7220 */ /* 0x000fe20000410000 */
[----:B------:R-:W-:Y:S02]  /*3320*/  FADD.FTZ R88, R222, R88 ;  /* 0x00000058de587221 */ /* 0x000fe40000010000 */
[-C--:B------:R-:W-:Y:S01]  /*3330*/  FFMA.FTZ R201, R196, R203.reuse, R201 ;  /* 0x000000cbc4c97223 */ /* 0x080fe200000100c9 */
[----:B------:R-:W-:Y:S01]  /*3340*/  FMUL.FTZ R218, R152, R203 ;  /* 0x000000cb98da7220 */ /* 0x000fe20000410000 */
[----:B------:R-:W-:-:S02]  /*3350*/  FADD.FTZ R87, R220, R87 ;  /* 0x00000057dc577221 */ /* 0x000fc40000010000 */
[-C--:B------:R-:W-:Y:S01]  /*3360*/  FFMA.FTZ R199, R186, R201.reuse, R199 ;  /* 0x000000c9bac77223 */ /* 0x080fe200000100c7 */
[-C--:B------:R-:W-:Y:S01]  /*3370*/  FMUL.FTZ R221, R150, R201.reuse ;  /* 0x000000c996dd7220 */ /* 0x080fe20000410000 */
[----:B-1----:R-:W-:Y:S01]  /*3380*/  FMUL.FTZ R12, R172, R201 ;  /* 0x000000c9ac0c7220 */ /* 0x002fe20000410000 */
[----:B------:R-:W-:Y:S01]  /*3390*/  FADD.FTZ R86, R218, R86 ;  /* 0x00000056da567221 */ /* 0x000fe20000010000 */
[-C--:B------:R-:W-:Y:S01]  /*33a0*/  FFMA.FTZ R197, R188, R199.reuse, R197 ;  /* 0x000000c7bcc57223 */ /* 0x080fe200000100c5 */
[----:B------:R-:W-:Y:S01]  /*33b0*/  FMUL.FTZ R219, R148, R199 ;  /* 0x000000c794db7220 */ /* 0x000fe20000410000 */
[----:B------:R-:W-:Y:S02]  /*33c0*/  FADD.FTZ R85, R221, R85 ;  /* 0x00000055dd557221 */ /* 0x000fe40000010000 */
[-C--:B------:R-:W-:Y:S01]  /*33d0*/  FFMA.FTZ R195, R190, R197.reuse, R195 ;  /* 0x000000c5bec37223 */ /* 0x080fe200000100c3 */
[-C--:B------:R-:W-:Y:S01]  /*33e0*/  FMUL.FTZ R217, R135, R197.reuse ;  /* 0x000000c587d97220 */ /* 0x080fe20000410000 */
[----:B-----5:R-:W1:Y:S01]  /*33f0*/  SHFL.IDX PT, R215, R207, RZ, 0x1f ;  /* 0x00001fffcfd77589 */ /* 0x020e6200000e0000 */
[C---:B------:R-:W-:Y:S01]  /*3400*/  FMUL.FTZ R173, R172.reuse, R197 ;  /* 0x000000c5acad7220 */ /* 0x040fe20000410000 */
[----:B------:R-:W-:Y:S01]  /*3410*/  FMUL.FTZ R13, R172, R195 ;  /* 0x000000c3ac0d7220 */ /* 0x000fe20000410000 */
[----:B------:R-:W-:Y:S01]  /*3420*/  FADD.FTZ R83, R217, R83 ;  /* 0x00000053d9537221 */ /* 0x000fe20000010000 */
[----:B------:R-:W-:Y:S01]  /*3430*/  FADD.FTZ R84, R219, R84 ;  /* 0x00000054db547221 */ /* 0x000fe20000010000 */
[----:B-1----:R-:W-:Y:S01]  /*3440*/  @P2 FFMA.FTZ R215, R2, R215, R213 ;  /* 0x000000d702d72223 */ /* 0x002fe200000100d5 */
[----:B------:R-:W-:-:S03]  /*3450*/  ISETP.GT.AND P2, PT, R49, 0x1e, PT ;  /* 0x0000001e3100780c */ /* 0x000fc60003f44270 */
[----:B------:R-:W-:Y:S01]  /*3460*/  FFMA.FTZ R215, R200, R215, R145 ;  /* 0x000000d7c8d77223 */ /* 0x000fe20000010091 */
[----:B------:R-:W-:-:S03]  /*3470*/  FFMA.FTZ R200, R194, R195, R193 ;  /* 0x000000c3c2c87223 */ /* 0x000fc600000100c1 */
[-C--:B------:R-:W-:Y:S01]  /*3480*/  FFMA.FTZ R213, R179, R215.reuse, R164 ;  /* 0x000000d7b3d57223 */ /* 0x080fe200000100a4 */
[----:B------:R-:W-:Y:S01]  /*3490*/  FFMA.FTZ R207, R0, R215, RZ ;  /* 0x000000d700cf7223 */ /* 0x000fe200000100ff */
[----:B------:R-:W-:Y:S01]  /*34a0*/  FFMA.FTZ R191, R198, R200, R191 ;  /* 0x000000c8c6bf7223 */ /* 0x000fe200000100bf */
[----:B------:R-:W-:Y:S01]  /*34b0*/  FADD.FTZ R193, -R145, R215 ;  /* 0x000000d791c17221 */ /* 0x000fe20000010100 */
[-C--:B------:R-:W-:Y:S01]  /*34c0*/  FFMA.FTZ R2, R176, R213.reuse, R147 ;  /* 0x000000d5b0027223 */ /* 0x080fe20000010093 */
[----:B------:R-:W-:Y:S01]  /*34d0*/  FFMA.FTZ R207, R98, R213, R207 ;  /* 0x000000d562cf7223 */ /* 0x000fe200000100cf */
[----:B------:R-:W-:Y:S01]  /*34e0*/  FFMA.FTZ R189, R180, R191, R189 ;  /* 0x000000bfb4bd7223 */ /* 0x000fe200000100bd */
[----:B------:R-:W-:Y:S01]  /*34f0*/  FMUL.FTZ R215, R146, R195 ;  /* 0x000000c392d77220 */ /* 0x000fe20000410000 */
[-C--:B------:R-:W-:Y:S01]  /*3500*/  FFMA.FTZ R206, R178, R2.reuse, R149 ;  /* 0x00000002b2ce7223 */ /* 0x080fe20000010095 */
[----:B------:R-:W-:Y:S01]  /*3510*/  FFMA.FTZ R207, R102, R2, R207 ;  /* 0x0000000266cf7223 */ /* 0x000fe200000100cf */
[----:B------:R-:W-:Y:S01]  /*3520*/  FFMA.FTZ R187, R178, R189, R187 ;  /* 0x000000bdb2bb7223 */ /* 0x000fe200000100bb */
[----:B------:R-:W-:Y:S01]  /*3530*/  FADD.FTZ R82, R215, R82 ;  /* 0x00000052d7527221 */ /* 0x000fe20000010000 */
[-C--:B------:R-:W-:Y:S01]  /*3540*/  FFMA.FTZ R208, R180, R206.reuse, R151 ;  /* 0x000000ceb4d07223 */ /* 0x080fe20000010097 */
[----:B------:R-:W-:Y:S01]  /*3550*/  FFMA.FTZ R207, R104, R206, R207 ;  /* 0x000000ce68cf7223 */ /* 0x000fe200000100cf */
[----:B------:R-:W-:Y:S01]  /*3560*/  FFMA.FTZ R185, R176, R187, R185 ;  /* 0x000000bbb0b97223 */ /* 0x000fe200000100b9 */
[----:B------:R-:W-:Y:S01]  /*3570*/  FADD.FTZ R180, -R147, R2 ;  /* 0x0000000293b47221 */ /* 0x000fe20000010100 */
[-C--:B------:R-:W-:Y:S01]  /*3580*/  FFMA.FTZ R204, R198, R208.reuse, R153 ;  /* 0x000000d0c6cc7223 */ /* 0x080fe20000010099 */
[----:B------:R-:W-:Y:S01]  /*3590*/  FFMA.FTZ R207, R108, R208, R207 ;  /* 0x000000d06ccf7223 */ /* 0x000fe200000100cf */
[----:B------:R-:W-:Y:S01]  /*35a0*/  FFMA.FTZ R179, R179, R185, R202 ;  /* 0x000000b9b3b37223 */ /* 0x000fe200000100ca */
[----:B------:R-:W-:Y:S01]  /*35b0*/  FADD.FTZ R176, -R164, R213 ;  /* 0x000000d5a4b07221 */ /* 0x000fe20000010100 */
[-C--:B------:R-:W-:Y:S01]  /*35c0*/  FFMA.FTZ R194, R194, R204.reuse, R155 ;  /* 0x000000ccc2c27223 */ /* 0x080fe2000001009b */
[----:B------:R-:W-:Y:S01]  /*35d0*/  FFMA.FTZ R207, R110, R204, R207 ;  /* 0x000000cc6ecf7223 */ /* 0x000fe200000100cf */
[----:B------:R-:W-:Y:S01]  /*35e0*/  FMUL.FTZ R2, R131, R179 ;  /* 0x000000b383027220 */ /* 0x000fe20000410000 */
[----:B------:R-:W-:Y:S01]  /*35f0*/  FADD.FTZ R202, -R153, R204 ;  /* 0x000000cc99ca7221 */ /* 0x000fe20000010100 */
        /* <DEDUP_REMOVED lines=10> */
[----:B------:R-:W-:Y:S01]  /*36a0*/  FADD.FTZ R186, -R149, R206 ;  /* 0x000000ce95ba7221 */ /* 0x000fe20000010100 */
[----:B------:R-:W-:Y:S01]  /*36b0*/  FADD.FTZ R214, -R157, R214 ;  /* 0x000000d69dd67221 */ /* 0x000fe20000010100 */
[-C--:B------:R-:W-:Y:S01]  /*36c0*/  FFMA.FTZ R196, R196, R198.reuse, R163 ;  /* 0x000000c6c4c47223 */ /* 0x080fe200000100a3 */
[----:B------:R-:W-:Y:S01]  /*36d0*/  FFMA.FTZ R207, R122, R198, R207 ;  /* 0x000000c67acf7223 */ /* 0x000fe200000100cf */
[----:B------:R-:W-:Y:S01]  /*36e0*/  FADD.FTZ R216, -R159, R216 ;  /* 0x000000d89fd87221 */ /* 0x000fe20000010100 */
[----:B------:R-:W-:Y:S01]  /*36f0*/  FMUL.FTZ R173, R214, R173 ;  /* 0x000000add6ad7220 */ /* 0x000fe20000410000 */
[-C--:B------:R-:W-:Y:S01]  /*3700*/  FFMA.FTZ R192, R192, R196.reuse, R165 ;  /* 0x000000c4c0c07223 */ /* 0x080fe200000100a5 */
[----:B------:R-:W-:Y:S01]  /*3710*/  FFMA.FTZ R178, R124, R196, R207 ;  /* 0x000000c47cb27223 */ /* 0x000fe200000100cf */
[----:B------:R-:W-:Y:S01]  /*3720*/  FFMA.FTZ R207, R2, R193, RZ ;  /* 0x000000c102cf7223 */ /* 0x000fe200000100ff */
[----:B------:R-:W-:Y:S01]  /*3730*/  FADD.FTZ R206, -R163, R196 ;  /* 0x000000c4a3ce7221 */ /* 0x000fe20000010100 */
[-C--:B------:R-:W-:Y:S01]  /*3740*/  FFMA.FTZ R225, R181, R192.reuse, R166 ;  /* 0x000000c0b5e17223 */ /* 0x080fe200000100a6 */
[----:B------:R-:W-:Y:S01]  /*3750*/  FFMA.FTZ R181, R119, R192, R178 ;  /* 0x000000c077b57223 */ /* 0x000fe200000100b2 */
[----:B------:R-:W-:Y:S01]  /*3760*/  FMUL.FTZ R178, R138, R185 ;  /* 0x000000b98ab27220 */ /* 0x000fe20000410000 */
[----:B------:R-:W-:Y:S01]  /*3770*/  FFMA.FTZ R173, R106, R197, R173 ;  /* 0x000000c56aad7223 */ /* 0x000fe200000100ad */
[-C--:B------:R-:W-:Y:S01]  /*3780*/  FFMA.FTZ R226, R182, R225.reuse, R167 ;  /* 0x000000e1b6e27223 */ /* 0x080fe200000100a7 */
[----:B------:R-:W-:Y:S01]  /*3790*/  FFMA.FTZ R213, R126, R225, R181 ;  /* 0x000000e17ed57223 */ /* 0x000fe200000100b5 */
[----:B------:R-:W-:Y:S01]  /*37a0*/  FMUL.FTZ R181, R140, R187 ;  /* 0x000000bb8cb57220 */ /* 0x000fe20000410000 */
[----:B------:R-:W-:Y:S01]  /*37b0*/  FFMA.FTZ R182, R178, R176, R207 ;  /* 0x000000b0b2b67223 */ /* 0x000fe200000100cf */
[-C--:B------:R-:W-:Y:S01]  /*37c0*/  FFMA.FTZ R227, R183, R226.reuse, R168 ;  /* 0x000000e2b7e37223 */ /* 0x080fe200000100a8 */
[----:B------:R-:W-:Y:S01]  /*37d0*/  FMUL.FTZ R207, R142, R191 ;  /* 0x000000bf8ecf7220 */ /* 0x000fe20000410000 */
[----:B------:R-:W-:Y:S01]  /*37e0*/  FFMA.FTZ R213, R128, R226, R213 ;  /* 0x000000e280d57223 */ /* 0x000fe200000100d5 */
[----:B------:R-:W-:Y:S01]  /*37f0*/  FFMA.FTZ R183, R181, R180, R182 ;  /* 0x000000b4b5b77223 */ /* 0x000fe200000100b6 */
[-C--:B------:R-:W-:Y:S01]  /*3800*/  FFMA.FTZ R230, R184, R227.reuse, R169 ;  /* 0x000000e3b8e67223 */ /* 0x080fe200000100a9 */
[----:B------:R-:W-:Y:S01]  /*3810*/  FADD.FTZ R196, -R166, R225 ;  /* 0x000000e1a6c47221 */ /* 0x000fe20000010100 */
[----:B------:R-:W-:Y:S01]  /*3820*/  FFMA.FTZ R182, R130, R227, R213 ;  /* 0x000000e382b67223 */ /* 0x000fe200000100d5 */
[----:B------:R-:W-:Y:S01]  /*3830*/  FFMA.FTZ R184, R188, R186, R183 ;  /* 0x000000babcb87223 */ /* 0x000fe200000100b7 */
[----:B------:R-:W-:Y:S01]  /*3840*/  FADD.FTZ R213, -R161, R198 ;  /* 0x000000c6a1d57221 */ /* 0x000fe20000010100 */
[----:B------:R-:W-:Y:S01]  /*3850*/  FADD.FTZ R198, -R165, R192 ;  /* 0x000000c0a5c67221 */ /* 0x000fe20000010100 */
[----:B------:R-:W-:Y:S01]  /*3860*/  FADD.FTZ R194, -R167, R226 ;  /* 0x000000e2a7c27221 */ /* 0x000fe20000010100 */
[----:B------:R-:W-:Y:S01]  /*3870*/  FFMA.FTZ R183, R207, R190, R184 ;  /* 0x000000becfb77223 */ /* 0x000fe200000100b8 */
[----:B------:R-:W-:Y:S01]  /*3880*/  FMUL.FTZ R226, R158, R175 ;  /* 0x000000af9ee27220 */ /* 0x000fe20000410000 */
[----:B------:R-:W-:Y:S01]  /*3890*/  FADD.FTZ R192, -R168, R227 ;  /* 0x000000e3a8c07221 */ /* 0x000fe20000010100 */
[----:B------:R-:W-:Y:S01]  /*38a0*/  FFMA.FTZ R182, R121, R230, R182 ;  /* 0x000000e679b67223 */ /* 0x000fe200000100b6 */
[----:B------:R-:W-:Y:S01]  /*38b0*/  FFMA.FTZ R184, R204, R202, R183 ;  /* 0x000000caccb87223 */ /* 0x000fe200000100b7 */
[----:B------:R-:W-:Y:S01]  /*38c0*/  FMUL.FTZ R12, R213, R12 ;  /* 0x0000000cd50c7220 */ /* 0x000fe20000410000 */
[----:B------:R-:W-:Y:S01]  /*38d0*/  FADD.FTZ R80, R173, R80 ;  /* 0x00000050ad507221 */ /* 0x000fe20000010000 */
[----:B------:R-:W-:Y:S01]  /*38e0*/  FMUL.FTZ R173, R172, R203 ;  /* 0x000000cbacad7220 */ /* 0x000fe20000410000 */
[----:B------:R-:W-:Y:S01]  /*38f0*/  FFMA.FTZ R184, R215, R208, R184 ;  /* 0x000000d0d7b87223 */ /* 0x000fe200000100b8 */
[----:B------:R-:W1:Y:S01]  /*3900*/  SHFL.DOWN PT, R223, R182, 0x1, 0x1f ;  /* 0x08201f00b6df7f89 */ /* 0x000e6200000e0000 */
[----:B------:R-:W-:Y:S01]  /*3910*/  FMUL.FTZ R208, R208, R13 ;  /* 0x0000000dd0d07220 */ /* 0x000fe20000410000 */
[C---:B------:R-:W-:Y:S01]  /*3920*/  FMUL.FTZ R13, R172.reuse, R200 ;  /* 0x000000c8ac0d7220 */ /* 0x040fe20000410000 */
[----:B------:R-:W-:Y:S01]  /*3930*/  FFMA.FTZ R184, R217, R214, R184 ;  /* 0x000000d6d9b87223 */ /* 0x000fe200000100b8 */
[----:B------:R-:W-:Y:S01]  /*3940*/  FMUL.FTZ R217, R172, R199 ;  /* 0x000000c7acd97220 */ /* 0x000fe20000410000 */
[----:B------:R-:W-:Y:S01]  /*3950*/  FFMA.FTZ R201, R109, R201, R12 ;  /* 0x000000c96dc97223 */ /* 0x000fe2000001000c */
[----:B------:R-:W-:Y:S01]  /*3960*/  FMUL.FTZ R202, R202, R13 ;  /* 0x0000000dcaca7220 */ /* 0x000fe20000410000 */
[----:B------:R-:W-:Y:S01]  /*3970*/  FFMA.FTZ R184, R219, R216, R184 ;  /* 0x000000d8dbb87223 */ /* 0x000fe200000100b8 */
[----:B------:R-:W-:Y:S01]  /*3980*/  FMUL.FTZ R216, R216, R217 ;  /* 0x000000d9d8d87220 */ /* 0x000fe20000410000 */
[----:B------:R-:W-:Y:S01]  /*3990*/  FMUL.FTZ R13, R172, R191 ;  /* 0x000000bfac0d7220 */ /* 0x000fe20000410000 */
[----:B------:R-:W-:Y:S01]  /*39a0*/  FADD.FTZ R72, R181, R72 ;  /* 0x00000048b5487221 */ /* 0x000fe20000010000 */
[----:B------:R-:W-:Y:S01]  /*39b0*/  FFMA.FTZ R183, R221, R213, R184 ;  /* 0x000000d5ddb77223 */ /* 0x000fe200000100b8 */
[----:B------:R-:W-:Y:S01]  /*39c0*/  FADD.FTZ R184, -R169, R230 ;  /* 0x000000e6a9b87221 */ /* 0x000fe20000010100 */
        /* <DEDUP_REMOVED lines=10> */
[----:B------:R-:W-:Y:S01]  /*3a70*/  FFMA.FTZ R183, R222, R196, R183 ;  /* 0x000000c4deb77223 */ /* 0x000fe200000100b7 */
[----:B-1----:R-:W-:Y:S01]  /*3a80*/  @!P2 FADD.FTZ R182, R182, R223 ;  /* 0x000000dfb6b6a221 */ /* 0x002fe20000010000 */
[----:B------:R-:W-:Y:S01]  /*3a90*/  FMUL.FTZ R13, R172, R187 ;  /* 0x000000bbac0d7220 */ /* 0x000fe20000410000 */
[----:B------:R-:W-:Y:S01]  /*3aa0*/  FFMA.FTZ R173, R100, R189, R173 ;  /* 0x000000bd64ad7223 */ /* 0x000fe200000100ad */
[----:B------:R-:W-:Y:S01]  /*3ab0*/  FFMA.FTZ R183, R224, R194, R183 ;  /* 0x000000c2e0b77223 */ /* 0x000fe200000100b7 */
[----:B------:R-:W-:Y:S01]  /*3ac0*/  FMUL.FTZ R191, R172, R205 ;  /* 0x000000cdacbf7220 */ /* 0x000fe20000410000 */
[----:B------:R-:W1:Y:S01]  /*3ad0*/  SHFL.DOWN PT, R223, R182, 0x2, 0x1f ;  /* 0x08401f00b6df7f89 */ /* 0x000e6200000e0000 */
[----:B------:R-:W-:Y:S01]  /*3ae0*/  FADD.FTZ R68, R173, R68 ;  /* 0x00000044ad447221 */ /* 0x000fe20000010000 */
[----:B------:R-:W-:Y:S01]  /*3af0*/  FFMA.FTZ R183, R226, R192, R183 ;  /* 0x000000c0e2b77223 */ /* 0x000fe200000100b7 */
[----:B------:R-:W-:Y:S01]  /*3b00*/  FMUL.FTZ R173, R172, R175 ;  /* 0x000000afacad7220 */ /* 0x000fe20000410000 */
[----:B------:R-:W-:Y:S01]  /*3b10*/  FMUL.FTZ R180, R180, R13 ;  /* 0x0000000db4b47220 */ /* 0x000fe20000410000 */
[----:B------:R-:W-:Y:S01]  /*3b20*/  FMUL.FTZ R13, R172, R185 ;  /* 0x000000b9ac0d7220 */ /* 0x000fe20000410000 */
[----:B------:R-:W-:Y:S01]  /*3b30*/  FFMA.FTZ R183, R228, R184, R183 ;  /* 0x000000b8e4b77223 */ /* 0x000fe200000100b7 */
[----:B------:R-:W-:Y:S01]  /*3b40*/  FMUL.FTZ R192, R192, R173 ;  /* 0x000000adc0c07220 */ /* 0x000fe20000410000 */
[C---:B------:R-:W-:Y:S01]  /*3b50*/  FMUL.FTZ R181, R172.reuse, R177 ;  /* 0x000000b1acb57220 */ /* 0x040fe20000410000 */
[----:B------:R-:W-:Y:S01]  /*3b60*/  FMUL.FTZ R173, R172, R3 ;  /* 0x00000003acad7220 */ /* 0x000fe20000410000 */
[----:B------:R-:W-:Y:S01]  /*3b70*/  FMUL.FTZ R176, R176, R13 ;  /* 0x0000000db0b07220 */ /* 0x000fe20000410000 */
[----:B------:R-:W2:Y:S01]  /*3b80*/  SHFL.DOWN PT, R230, R183, 0x1, 0x1f ;  /* 0x08201f00b7e67f89 */ /* 0x000ea200000e0000 */
[----:B------:R-:W-:Y:S01]  /*3b90*/  FMUL.FTZ R196, R196, R191 ;  /* 0x000000bfc4c47220 */ /* 0x000fe20000410000 */
[----:B------:R-:W-:Y:S01]  /*3ba0*/  FMUL.FTZ R194, R194, R181 ;  /* 0x000000b5c2c27220 */ /* 0x000fe20000410000 */
[----:B------:R-:W-:Y:S01]  /*3bb0*/  FMUL.FTZ R173, R184, R173 ;  /* 0x000000adb8ad7220 */ /* 0x000fe20000410000 */
[----:B------:R-:W-:Y:S01]  /*3bc0*/  FFMA.FTZ R208, R105, R195, R208 ;  /* 0x000000c369d07223 */ /* 0x000fe200000100d0 */
[----:B------:R-:W-:Y:S01]  /*3bd0*/  FADD.FTZ R92, R2, R92 ;  /* 0x0000005c025c7221 */ /* 0x000fe20000010000 */
[----:B------:R-:W-:Y:S01]  /*3be0*/  FFMA.FTZ R195, R103, R200, R202 ;  /* 0x000000c867c37223 */ /* 0x000fe200000100ca */
[----:B------:R-:W-:Y:S01]  /*3bf0*/  FFMA.FTZ R206, R111, R203, R206 ;  /* 0x000000cb6fce7223 */ /* 0x000fe200000100ce */
[----:B------:R-:W-:Y:S01]  /*3c00*/  FFMA.FTZ R197, R112, R209, R197 ;  /* 0x000000d170c57223 */ /* 0x000fe200000100c5 */
[----:B------:R-:W-:Y:S01]  /*3c10*/  FFMA.FTZ R196, R113, R205, R196 ;  /* 0x000000cd71c47223 */ /* 0x000fe200000100c4 */
[----:B------:R-:W-:Y:S01]  /*3c20*/  FFMA.FTZ R180, R99, R187, R180 ;  /* 0x000000bb63b47223 */ /* 0x000fe200000100b4 */
[----:B------:R-:W-:Y:S01]  /*3c30*/  FFMA.FTZ R177, R115, R177, R194 ;  /* 0x000000b173b17223 */ /* 0x000fe200000100c2 */
[----:B------:R-:W-:Y:S01]  /*3c40*/  FFMA.FTZ R185, R97, R185, R176 ;  /* 0x000000b961b97223 */ /* 0x000fe200000100b0 */
[----:B-1----:R-:W-:Y:S01]  /*3c50*/  @!P1 FADD.FTZ R182, R182, R223 ;  /* 0x000000dfb6b69221 */ /* 0x002fe20000010000 */
[----:B------:R-:W-:Y:S01]  /*3c60*/  FFMA.FTZ R175, R117, R175, R192 ;  /* 0x000000af75af7223 */ /* 0x000fe200000100c0 */
        /* <DEDUP_REMOVED lines=8> */
[----:B------:R-:W-:Y:S01]  /*3cf0*/  FADD.FTZ R74, R195, R74 ;  /* 0x0000004ac34a7221 */ /* 0x000fe20000010000 */
[----:B--2---:R-:W-:Y:S01]  /*3d00*/  @!P2 FADD.FTZ R183, R183, R230 ;  /* 0x000000e6b7b7a221 */ /* 0x004fe20000010000 */
[----:B------:R-:W-:Y:S01]  /*3d10*/  ISETP.GT.AND P2, PT, R49, 0x1b, PT ;  /* 0x0000001b3100780c */ /* 0x000fe20003f44270 */
[----:B------:R-:W-:Y:S01]  /*3d20*/  FADD.FTZ R73, R206, R73 ;  /* 0x00000049ce497221 */ /* 0x000fe20000010000 */
[----:B------:R-:W-:Y:S01]  /*3d30*/  FADD.FTZ R71, R190, R71 ;  /* 0x00000047be477221 */ /* 0x000fe20000010000 */
[----:B------:R-:W-:Y:S01]  /*3d40*/  FADD.FTZ R70, R197, R70 ;  /* 0x00000046c5467221 */ /* 0x000fe20000010000 */
[----:B------:R-:W2:Y:S01]  /*3d50*/  SHFL.DOWN PT, R230, R183, 0x2, 0x1f ;  /* 0x08401f00b7e67f89 */ /* 0x000ea200000e0000 */
[----:B------:R-:W-:Y:S01]  /*3d60*/  FADD.FTZ R69, R178, R69 ;  /* 0x00000045b2457221 */ /* 0x000fe20000010000 */
[----:B------:R-:W-:Y:S01]  /*3d70*/  FADD.FTZ R67, R196, R67 ;  /* 0x00000043c4437221 */ /* 0x000fe20000010000 */
[----:B------:R-:W-:Y:S01]  /*3d80*/  FADD.FTZ R143, R180, R143 ;  /* 0x0000008fb48f7221 */ /* 0x000fe20000010000 */
[----:B------:R-:W-:Y:S01]  /*3d90*/  FADD.FTZ R162, R177, R162 ;  /* 0x000000a2b1a27221 */ /* 0x000fe20000010000 */
[----:B------:R-:W-:Y:S01]  /*3da0*/  FADD.FTZ R160, R185, R160 ;  /* 0x000000a0b9a07221 */ /* 0x000fe20000010000 */
[----:B------:R-:W-:-:S03]  /*3db0*/  FADD.FTZ R94, R175, R94 ;  /* 0x0000005eaf5e7221 */ /* 0x000fc60000010000 */
        /* <DEDUP_REMOVED lines=8> */
[----:B------:R-:W-:-:S04]  /*3e40*/  ISETP.NE.AND P2, PT, R49, RZ, PT ;  /* 0x000000ff3100720c */ /* 0x000fc80003f45270 */
[----:B------:R-:W2:Y:S01]  /*3e50*/  SHFL.DOWN PT, R174, R183, 0x8, 0x1f ;  /* 0x09001f00b7ae7f89 */ /* 0x000ea200000e0000 */
[----:B-1----:R-:W-:Y:S01]  /*3e60*/  FADD.FTZ R13, R182, R199 ;  /* 0x000000c7b60d7221 */ /* 0x002fe20000010000 */
[----:B--2---:R-:W-:Y:S01]  /*3e70*/  @!P1 FADD.FTZ R183, R183, R174 ;  /* 0x000000aeb7b79221 */ /* 0x004fe20000010000 */
[----:B------:R-:W-:Y:S01]  /*3e80*/  FMUL.FTZ R174, R172, R179 ;  /* 0x000000b3acae7220 */ /* 0x000fe20000410000 */
[----:B------:R-:W-:Y:S01]  /*3e90*/  ISETP.GT.AND P1, PT, R49, 0xf, PT ;  /* 0x0000000f3100780c */ /* 0x000fe20003f24270 */
[----:B------:R-:W-:Y:S02]  /*3ea0*/  FFMA.FTZ R172, R118, R3, R173 ;  /* 0x0000000376ac7223 */ /* 0x000fe400000100ad */
[----:B------:R-:W1:Y:S01]  /*3eb0*/  SHFL.DOWN PT, R12, R183, 0x10, 0x1f ;  /* 0x0a001f00b70c7f89 */ /* 0x000e6200000e0000 */
[----:B------:R-:W-:Y:S01]  /*3ec0*/  FMUL.FTZ R193, R193, R174 ;  /* 0x000000aec1c17220 */ /* 0x000fe20000410000 */
[----:B------:R-:W-:Y:S01]  /*3ed0*/  FSEL R182, R182, R13, P1 ;  /* 0x0000000db6b67208 */ /* 0x000fe20000800000 */
[----:B------:R-:W-:-:S02]  /*3ee0*/  FADD.FTZ R95, R172, R95 ;  /* 0x0000005fac5f7221 */ /* 0x000fc40000010000 */
[----:B------:R-:W-:-:S04]  /*3ef0*/  FFMA.FTZ R2, R96, R179, R193 ;  /* 0x000000b360027223 */ /* 0x000fc800000100c1 */
[----:B------:R-:W-:Y:S01]  /*3f00*/  FADD.FTZ R93, R2, R93 ;  /* 0x0000005d025d7221 */ /* 0x000fe20000010000 */
[----:B-1----:R-:W-:-:S05]  /*3f10*/  FADD.FTZ R12, R183, R12 ;  /* 0x0000000cb70c7221 */ /* 0x002fca0000010000 */
[----:B------:R1:W-:Y:S02]  /*3f20*/  @!P2 STS.64 [UR12+0x438], R12 ;  /* 0x0004380cff00a988 */ /* 0x0003e40008000a0c */
[----:B-1----:R-:W-:Y:S01]  /*3f30*/  FSEL R12, R183, R12, P1 ;  /* 0x0000000cb70c7208 */ /* 0x002fe20000800000 */
[----:B------:R-:W-:Y:S06]  /*3f40*/  BAR.SYNC.DEFER_BLOCKING 0x0 ;  /* 0x0000000000007b1d */ /* 0x000fec0000010000 */
[----:B------:R-:W-:Y:S05]  /*3f50*/  @P3 BRA `(.L_x_6614) ;  /* 0x0000000000203947 */ /* 0x000fea0003800000 */
[----:B------:R-:W-:-:S13]  /*3f60*/  ISETP.NE.AND P1, PT, R212, UR8, PT ;  /* 0x00000008d4007c0c */ /* 0x000fda000bf25270 */
[----:B------:R-:W1:Y:S04]  /*3f70*/  @P1 LDS R2, [R123+0x1ae8] ;  /* 0x001ae8007b021984 */ /* 0x000e680000000800 */
[----:B------:R-:W2:Y:S01]  /*3f80*/  @P1 LDS R3, [R123+0x16e8] ;  /* 0x0016e8007b031984 */ /* 0x000ea20000000800 */
[----:B-1----:R-:W-:Y:S01]  /*3f90*/  @P1 FADD.FTZ R2, R182, R2 ;  /* 0x00000002b6021221 */ /* 0x002fe20000010000 */
[----:B--2---:R-:W-:-:S04]  /*3fa0*/  @P1 FADD.FTZ R12, R12, R3 ;  /* 0x000000030c0c1221 */ /* 0x004fc80000010000 */
[----:B------:R1:W-:Y:S04]  /*3fb0*/  @P1 STS [R123+0x1ae8], R2 ;  /* 0x001ae8027b001388 */ /* 0x0003e80000000800 */
[----:B------:R1:W-:Y:S04]  /*3fc0*/  STS [R123+0x16e8], R12 ;  /* 0x0016e80c7b007388 */ /* 0x0003e80000000800 */
[----:B------:R1:W-:Y:S02]  /*3fd0*/  @!P1 STS [R123+0x1ae8], R182 ;  /* 0x001ae8b67b009388 */ /* 0x0003e40000000800 */
.L_x_6614:
[----:B------:R-:W-:Y:S05]  /*3fe0*/  BSYNC.RECONVERGENT B0 ;  /* 0x0000000000007941 */ /* 0x000fea0003800200 */
.L_x_6613:
[----:B------:R-:W-:Y:S01]  /*3ff0*/  UIADD3 UR10, UPT, UPT, UR10, 0x1, URZ ;  /* 0x000000010a0a7890 */ /* 0x000fe2000fffe0ff */
[----:B------:R-:W-:Y:S02]  /*4000*/  LEA R125, P3, R10, R125, 0x2 ;  /* 0x0000007d0a7d7211 */ /* 0x000fe400078610ff */
[----:B------:R-:W-:Y:S01]  /*4010*/  LEA R129, P1, R6, R129, 0x2 ;  /* 0x0000008106817211 */ /* 0x000fe200078210ff */
[----:B------:R-:W-:Y:S01]  /*4020*/  UISETP.NE.AND UP0, UPT, UR10, URZ, UPT ;  /* 0x000000ff0a00728c */ /* 0x000fe2000bf05270 */
[----:B------:R-:W-:Y:S01]  /*4030*/  LEA R127, P2, R8, R127, 0x2 ;  /* 0x0000007f087f7211 */ /* 0x000fe200078410ff */
[----:B------:R-:W-:Y:S01]  /*4040*/  IMAD.X R132, R132, 0x1, R11, P3 ;  /* 0x0000000184847824 */ /* 0x000fe200018e060b */
[----:B-1----:R-:W-:Y:S02]  /*4050*/  IADD3 R123, PT, PT, R123, 0x4, RZ ;  /* 0x000000047b7b7810 */ /* 0x002fe40007ffe0ff */
[----:B------:R-:W-:Y:S02]  /*4060*/  IADD3 R141, PT, PT, R141, 0x8, RZ ;  /* 0x000000088d8d7810 */ /* 0x000fe40007ffe0ff */
[----:B------:R-:W-:-:S02]  /*4070*/  IADD3 R171, PT, PT, R171, 0x1, RZ ;  /* 0x00000001abab7810 */ /* 0x000fc40007ffe0ff */
[----:B------:R-:W-:Y:S02]  /*4080*/  IADD3 R170, PT, PT, R170, 0x1, RZ ;  /* 0x00000001aaaa7810 */ /* 0x000fe40007ffe0ff */
[----:B------:R-:W-:Y:S02]  /*4090*/  IADD3.X R136, PT, PT, R136, R7, RZ, P1, !PT ;  /* 0x0000000788887210 */ /* 0x000fe40000ffe4ff */
[----:B------:R-:W-:Y:S01]  /*40a0*/  IADD3.X R134, PT, PT, R134, R9, RZ, P2, !PT ;  /* 0x0000000986867210 */ /* 0x000fe200017fe4ff */
[----:B------:R-:W-:Y:S06]  /*40b0*/  BRA.U UP0, `(.L_x_6615) ;  /* 0xffffffe100ec7547 */ /* 0x000fec000b83ffff */
.L_x_6609:
[----:B------:R-:W-:Y:S01]  /*40c0*/  BAR.SYNC.DEFER_BLOCKING 0x0 ;  /* 0x0000000000007b1d */ /* 0x000fe20000010000 */
[----:B------:R-:W-:Y:S01]  /*40d0*/  F2FP.BF16.F32.PACK_AB R69, R69, R92 ;  /* 0x0000005c4545723e */ /* 0x000fe200000010ff */
[----:B------:R-:W-:Y:S01]  /*40e0*/  USHF.R.S32.HI UR7, URZ, 0x1f, UR6 ;  /* 0x0000001fff077899 */ /* 0x000fe20008011406 */
[----:B------:R-:W-:Y:S01]  /*40f0*/  F2FP.BF16.F32.PACK_AB R72, R75, R72 ;  /* 0x000000484b48723e */ /* 0x000fe200000010ff */
[----:B------:R-:W-:Y:S01]  /*4100*/  UISETP.GT.AND UP0, UPT, UR8, 0x1, UPT ;  /* 0x000000010800788c */ /* 0x000fe2000bf04270 */
[----:B------:R-:W-:Y:S01]  /*4110*/  F2FP.BF16.F32.PACK_AB R78, R81, R78 ;  /* 0x0000004e514e723e */ /* 0x000fe200000010ff */
[----:B------:R-:W1:Y:S01]  /*4120*/  LDCU.64 UR10, c[0x0][0x4f8] ;  /* 0x00009f00ff0a77ac */ /* 0x000e620008000a00 */
[----:B------:R-:W-:Y:S01]  /*4130*/  PRMT R0, R69, 0x7632, R0 ;  /* 0x0000763245007816 */ /* 0x000fe20000000000 */
[----:B------:R-:W2:Y:S01]  /*4140*/  LDC.64 R102, c[0x0][0x500] ;  /* 0x00014000ff667b82 */ /* 0x000ea20000000a00 */
[----:B------:R-:W-:Y:S01]  /*4150*/  PRMT R2, R72, 0x7632, R2 ;  /* 0x0000763248027816 */ /* 0x000fe20000000002 */
[----:B------:R-:W-:Y:S01]  /*4160*/  UMOV UR8, UR9 ;  /* 0x0000000900087c82 */ /* 0x000fe20008000000 */
[----:B------:R-:W-:-:S02]  /*4170*/  PRMT R3, R78, 0x7632, R3 ;  /* 0x000076324e037816 */ /* 0x000fc40000000003 */
[----:B------:R-:W-:Y:S02]  /*4180*/  ISETP.NE.AND P0, PT, R23, RZ, PT ;  /* 0x000000ff1700720c */ /* 0x000fe40003f05270 */
[----:B------:R-:W-:Y:S02]  /*4190*/  F2FP.BF16.F32.PACK_AB R82, R83, R82 ;  /* 0x000000525352723e */ /* 0x000fe400000010ff */
[----:B------:R-:W-:Y:S02]  /*41a0*/  F2FP.BF16.F32.PACK_AB R84, R85, R84 ;  /* 0x000000545554723e */ /* 0x000fe400000010ff */
[----:B------:R-:W-:Y:S02]  /*41b0*/  F2FP.BF16.F32.PACK_AB R86, R87, R86 ;  /* 0x000000565756723e */ /* 0x000fe400000010ff */
[----:B------:R-:W-:Y:S02]  /*41c0*/  F2FP.BF16.F32.PACK_AB R88, R89, R88 ;  /* 0x000000585958723e */ /* 0x000fe400000010ff */
[----:B------:R-:W-:Y:S01]  /*41d0*/  F2FP.BF16.F32.PACK_AB R90, R91, R90 ;  /* 0x0000005a5b5a723e */ /* 0x000fe200000010ff */
[----:B------:R3:W-:Y:S01]  /*41e0*/  STS.U16 [R66+0x2], R0 ;  /* 0x0000020042007388 */ /* 0x0007e20000000400 */
[----:B------:R-:W-:Y:S01]  /*41f0*/  PRMT R6, R84, 0x7632, R6 ;  /* 0x0000763254067816 */ /* 0x000fe20000000006 */
[----:B-1----:R-:W-:Y:S01]  /*4200*/  UIMAD.WIDE.U32 UR4, UR18, UR10, UR6 ;  /* 0x0000000a120472a5 */ /* 0x002fe2000f8e0006 */
[----:B------:R-:W-:Y:S01]  /*4210*/  PRMT R8, R90, 0x7632, R8 ;  /* 0x000076325a087816 */ /* 0x000fe20000000008 */
[----:B------:R1:W-:Y:S02]  /*4220*/  STS.U16 [R66+0x6], R2 ;  /* 0x0000060242007388 */ /* 0x0003e40000000400 */
[----:B------:R-:W-:-:S02]  /*4230*/  UIMAD UR5, UR18, UR11, UR5 ;  /* 0x0000000b120572a4 */ /* 0x000fc4000f8e0205 */
[----:B------:R4:W-:Y:S01]  /*4240*/  STS.U16 [R66+0xa], R3 ;  /* 0x00000a0342007388 */ /* 0x0009e20000000400 */
[----:B------:R-:W5:Y:S01]  /*4250*/  LDCU.64 UR10, c[0x0][0x550] ;  /* 0x0000aa00ff0a77ac */ /* 0x000f620008000a00 */
[----:B---3--:R-:W-:Y:S02]  /*4260*/  PRMT R0, R82, 0x7632, R0 ;  /* 0x0000763252007816 */ /* 0x008fe40000000000 */
[----:B------:R-:W-:Y:S01]  /*4270*/  STS.U16 [R66], R69 ;  /* 0x0000004542007388 */ /* 0x000fe20000000400 */
[----:B-1----:R-:W-:-:S03]  /*4280*/  PRMT R2, R86, 0x7632, R2 ;  /* 0x0000763256027816 */ /* 0x002fc60000000002 */
[----:B------:R-:W-:Y:S01]  /*4290*/  STS.U16 [R66+0x4], R72 ;  /* 0x0000044842007388 */ /* 0x000fe20000000400 */
[----:B----4-:R-:W-:-:S03]  /*42a0*/  PRMT R3, R88, 0x7632, R3 ;  /* 0x0000763258037816 */ /* 0x010fc60000000003 */
        /* <DEDUP_REMOVED lines=13> */
[C---:B--2---:R-:W-:Y:S01]  /*4380*/  IMAD.WIDE.U32 R2, R14.reuse, R102, UR4 ;  /* 0x000000040e027e25 */ /* 0x044fe2000f8e0066 */
[----:B------:R-:W1:Y:S02]  /*4390*/  LDCU.64 UR4, c[0x0][0x518] ;  /* 0x0000a300ff0477ac */ /* 0x000e640008000a00 */
[----:B------:R-:W-:Y:S01]  /*43a0*/  LDS.U16 R9, [R51+0x40] ;  /* 0x0000400033097984 */ /* 0x000fe20000000400 */
[----:B------:R-:W-:Y:S01]  /*43b0*/  IMAD R6, R14, R103, R3 ;  /* 0x000000670e067224 */ /* 0x000fe200078e0203 */
[----:B------:R-:W-:Y:S02]  /*43c0*/  IADD3 R3, P1, PT, R32, R2, RZ ;  /* 0x0000000220037210 */ /* 0x000fe40007f3e0ff */
[----:B------:R-:W-:Y:S02]  /*43d0*/  LDS.U16 R11, [R52+0x80] ;  /* 0x00008000340b7984 */ /* 0x000fe40000000400 */
[----:B------:R-:W-:-:S02]  /*43e0*/  IADD3.X R6, PT, PT, RZ, R6, RZ, P1, !PT ;  /* 0x00000006ff067210 */ /* 0x000fc40000ffe4ff */
[----:B------:R-:W-:Y:S01]  /*43f0*/  LDS.U16 R13, [R53+0xc0] ;  /* 0x0000c000350d7984 */ /* 0x000fe20000000400 */
[----:B-----5:R-:W-:-:S03]  /*4400*/  LEA R2, P3, R3, UR10, 0x1 ;  /* 0x0000000a03027c11 */ /* 0x020fc6000f8608ff */
[----:B------:R-:W-:Y:S01]  /*4410*/  LDS.U16 R49, [R54+0x100] ;  /* 0x0001000036317984 */ /* 0x000fe20000000400 */
[----:B------:R-:W-:Y:S01]  /*4420*/  LEA.HI.X R3, R3, UR11, R6, 0x1, P3 ;  /* 0x0000000b03037c11 */ /* 0x000fe200098f0c06 */
[----:B------:R-:W2:Y:S02]  /*4430*/  LDCU.64 UR10, c[0x0][0x560] ;  /* 0x0000ac00ff0a77ac */ /* 0x000ea40008000a00 */
        /* <DEDUP_REMOVED lines=48> */
[----:B---3--:R-:W1:Y:S01]  /*4740*/  LDC.64 R82, c[0x0][0x520] ;  /* 0x00014800ff527b82 */ /* 0x008e620000000a00 */
[----:B------:R-:W-:Y:S01]  /*4750*/  F2FP.BF16.F32.PACK_AB R0, R74, R71 ;  /* 0x000000474a00723e */ /* 0x000fe200000010ff */
[----:B------:R-:W-:Y:S01]  /*4760*/  @!P5 STG.E.U16 desc[UR16][R2.64+0x300], R91 ;  /* 0x0003005b0200d986 */ /* 0x000fe2000c101510 */
[----:B------:R-:W-:-:S02]  /*4770*/  FADD.FTZ R160, R93, R160 ;  /* 0x000000a05da07221 */ /* 0x000fc40000010000 */
[C---:B------:R-:W-:Y:S01]  /*4780*/  PRMT R10, R0.reuse, 0x7610, R10 ;  /* 0x00007610000a7816 */ /* 0x040fe2000000000a */
[----:B------:R-:W-:Y:S01]  /*4790*/  @!P4 STG.E.U16 desc[UR16][R2.64+0x340], R97 ;  /* 0x000340610200c986 */ /* 0x000fe2000c101510 */
[----:B------:R-:W-:Y:S02]  /*47a0*/  PRMT R11, R0, 0x7632, R11 ;  /* 0x00007632000b7816 */ /* 0x000fe4000000000b */
[----:B------:R-:W-:Y:S01]  /*47b0*/  F2FP.BF16.F32.PACK_AB R0, R80, R77 ;  /* 0x0000004d5000723e */ /* 0x000fe200000010ff */
[----:B------:R-:W-:Y:S04]  /*47c0*/  @!P3 STG.E.U16 desc[UR16][R2.64+0x380], R99 ;  /* 0x000380630200b986 */ /* 0x000fe8000c101510 */
[----:B------:R3:W-:Y:S01]  /*47d0*/  @!P6 STG.E.U16 desc[UR16][R2.64+0x3c0], R101 ;  /* 0x0003c0650200e986 */ /* 0x0007e2000c101510 */
[----:B------:R-:W-:Y:S01]  /*47e0*/  BAR.SYNC.DEFER_BLOCKING 0x0 ;  /* 0x0000000000007b1d */ /* 0x000fe20000010000 */
[----:B---3--:R-:W-:Y:S01]  /*47f0*/  F2FP.BF16.F32.PACK_AB R3, R68, R143 ;  /* 0x0000008f4403723e */ /* 0x008fe200000010ff */
[----:B------:R-:W-:Y:S01]  /*4800*/  FADD.FTZ R143, R160, R143 ;  /* 0x0000008fa08f7221 */ /* 0x000fe20000010000 */
[----:B------:R-:W-:-:S02]  /*4810*/  F2FP.BF16.F32.PACK_AB R2, R76, R79 ;  /* 0x0000004f4c02723e */ /* 0x000fc400000010ff */
[----:B------:R-:W-:Y:S01]  /*4820*/  PRMT R8, R3, 0x7610, R8 ;  /* 0x0000761003087816 */ /* 0x000fe20000000008 */
[----:B------:R-:W-:Y:S01]  /*4830*/  FADD.FTZ R68, R143, R68 ;  /* 0x000000448f447221 */ /* 0x000fe20000010000 */
[----:B------:R-:W-:Y:S02]  /*4840*/  PRMT R9, R3, 0x7632, R9 ;  /* 0x0000763203097816 */ /* 0x000fe40000000009 */
[----:B------:R-:W-:Y:S01]  /*4850*/  PRMT R12, R2, 0x7610, R12 ;  /* 0x00007610020c7816 */ /* 0x000fe2000000000c */
[----:B------:R-:W-:Y:S01]  /*4860*/  FADD.FTZ R71, R68, R71 ;  /* 0x0000004744477221 */ /* 0x000fe20000010000 */
[----:B------:R-:W-:Y:S02]  /*4870*/  PRMT R13, R2, 0x7632, R13 ;  /* 0x00007632020d7816 */ /* 0x000fe4000000000d */
[----:B------:R-:W-:Y:S01]  /*4880*/  F2FP.BF16.F32.PACK_AB R3, R70, R73 ;  /* 0x000000494603723e */ /* 0x000fe200000010ff */
[----:B------:R-:W-:Y:S01]  /*4890*/  FADD.FTZ R74, R71, R74 ;  /* 0x0000004a474a7221 */ /* 0x000fe20000010000 */
[----:B------:R-:W-:Y:S01]  /*48a0*/  F2FP.BF16.F32.PACK_AB R2, R95, R94 ;  /* 0x0000005e5f02723e */ /* 0x000fe200000010ff */
[----:B------:R3:W-:Y:S02]  /*48b0*/  STS.U16 [R66], R6 ;  /* 0x0000000642007388 */ /* 0x0007e40000000400 */
[----:B------:R-:W-:-:S02]  /*48c0*/  FADD.FTZ R77, R74, R77 ;  /* 0x0000004d4a4d7221 */ /* 0x000fc40000010000 */
[----:B------:R4:W-:Y:S02]  /*48d0*/  STS.U16 [R66+0x2], R7 ;  /* 0x0000020742007388 */ /* 0x0009e40000000400 */
[----:B------:R-:W-:Y:S02]  /*48e0*/  FADD.FTZ R80, R77, R80 ;  /* 0x000000504d507221 */ /* 0x000fe40000010000 */
[----:B------:R5:W-:Y:S02]  /*48f0*/  STS.U16 [R66+0x4], R8 ;  /* 0x0000040842007388 */ /* 0x000be40000000400 */
[----:B------:R-:W-:Y:S01]  /*4900*/  FADD.FTZ R79, R80, R79 ;  /* 0x0000004f504f7221 */ /* 0x000fe20000010000 */
[C---:B---3--:R-:W-:Y:S01]  /*4910*/  PRMT R6, R0.reuse, 0x7610, R6 ;  /* 0x0000761000067816 */ /* 0x048fe20000000006 */
[----:B------:R3:W-:Y:S02]  /*4920*/  STS.U16 [R66+0x8], R10 ;  /* 0x0000080a42007388 */ /* 0x0007e40000000400 */
[----:B------:R-:W-:Y:S01]  /*4930*/  FADD.FTZ R76, R79, R76 ;  /* 0x0000004c4f4c7221 */ /* 0x000fe20000010000 */
[----:B----4-:R-:W-:-:S02]  /*4940*/  PRMT R7, R0, 0x7632, R7 ;  /* 0x0000763200077816 */ /* 0x010fc40000000007 */
[----:B------:R-:W-:Y:S01]  /*4950*/  F2FP.BF16.F32.PACK_AB R0, R162, R67 ;  /* 0x00000043a200723e */ /* 0x000fe200000010ff */
[----:B------:R4:W-:Y:S01]  /*4960*/  STS.U16 [R66+0xc], R6 ;  /* 0x00000c0642007388 */ /* 0x0009e20000000400 */
[----:B-----5:R-:W-:Y:S01]  /*4970*/  PRMT R8, R3, 0x7632, R8 ;  /* 0x0000763203087816 */ /* 0x020fe20000000008 */
[----:B------:R-:W-:Y:S02]  /*4980*/  FADD.FTZ R73, R76, R73 ;  /* 0x000000494c497221 */ /* 0x000fe40000010000 */
[----:B------:R-:W-:Y:S01]  /*4990*/  STS.U16 [R66+0x6], R9 ;  /* 0x0000060942007388 */ /* 0x000fe20000000400 */
[----:B---3--:R-:W-:Y:S01]  /*49a0*/  PRMT R10, R0, 0x7632, R10 ;  /* 0x00007632000a7816 */ /* 0x008fe2000000000a */
[----:B------:R-:W-:Y:S02]  /*49b0*/  FADD.FTZ R70, R73, R70 ;  /* 0x0000004649467221 */ /* 0x000fe40000010000 */
[----:B------:R-:W-:Y:S01]  /*49c0*/  STS.U16 [R66+0xa], R11 ;  /* 0x00000a0b42007388 */ /* 0x000fe20000000400 */
[----:B----4-:R-:W-:Y:S01]  /*49d0*/  PRMT R6, R2, 0x7632, R6 ;  /* 0x0000763202067816 */ /* 0x010fe20000000006 */
[----:B------:R-:W-:-:S02]  /*49e0*/  FADD.FTZ R67, R70, R67 ;  /* 0x0000004346437221 */ /* 0x000fc40000010000 */
[----:B------:R-:W-:Y:S02]  /*49f0*/  STS.U16 [R66+0xe], R7 ;  /* 0x00000e0742007388 */ /* 0x000fe40000000400 */
        /* <DEDUP_REMOVED lines=9> */
[----:B------:R1:W-:Y:S04]  /*4a90*/  STS.U16 [R66+0x1c], R2 ;  /* 0x00001c0242007388 */ /* 0x0003e80000000400 */
[----:B------:R3:W-:Y:S01]  /*4aa0*/  STS.U16 [R66+0x1e], R6 ;  /* 0x00001e0642007388 */ /* 0x0007e20000000400 */
[----:B------:R-:W-:-:S03]  /*4ab0*/  NOP ;  /* 0x0000000000007918 */ /* 0x000fc60000000000 */
[----:B------:R-:W-:Y:S01]  /*4ac0*/  LDS.U16 R7, [R50] ;  /* 0x0000000032077984 */ /* 0x000fe20000000400 */
[----:B-1----:R-:W-:-:S03]  /*4ad0*/  IMAD.WIDE.U32 R2, R14, R82, UR6 ;  /* 0x000000060e027e25 */ /* 0x002fc6000f8e0052 */
[----:B------:R-:W-:Y:S01]  /*4ae0*/  LDS.U16 R51, [R51+0x40] ;  /* 0x0000400033337984 */ /* 0x000fe20000000400 */
[----:B---3--:R-:W-:Y:S01]  /*4af0*/  IMAD R6, R14, R83, R3 ;  /* 0x000000530e067224 */ /* 0x008fe200078e0203 */
[----:B------:R-:W-:Y:S02]  /*4b00*/  IADD3 R3, P2, PT, R32, R2, RZ ;  /* 0x0000000220037210 */ /* 0x000fe40007f5e0ff */
[----:B------:R-:W-:Y:S02]  /*4b10*/  LDS.U16 R9, [R52+0x80] ;  /* 0x0000800034097984 */ /* 0x000fe40000000400 */
[----:B------:R-:W-:Y:S02]  /*4b20*/  IADD3.X R6, PT, PT, RZ, R6, RZ, P2, !PT ;  /* 0x00000006ff067210 */ /* 0x000fe400017fe4ff */
[----:B------:R-:W-:Y:S01]  /*4b30*/  LDS.U16 R53, [R53+0xc0] ;  /* 0x0000c00035357984 */ /* 0x000fe20000000400 */
[----:B--2---:R-:W-:-:S03]  /*4b40*/  LEA R2, P2, R3, UR10, 0x1 ;  /* 0x0000000a03027c11 */ /* 0x004fc6000f8408ff */
        /* <DEDUP_REMOVED lines=39> */
[----:B------:R1:W-:Y:S01]  /*4dc0*/  @!P0 STG.E.U16 desc[UR16][R2.64+0x80], R9 ;  /* 0x0000800902008986 */ /* 0x0003e2000c101510 */
[----:B------:R-:W-:-:S03]  /*4dd0*/  ISETP.GE.AND P0, PT, R41, R0, PT ;  /* 0x000000002900720c */ /* 0x000fc60003f06270 */
[----:B------:R1:W-:Y:S01]  /*4de0*/  @!P1 STG.E.U16 desc[UR16][R2.64+0xc0], R53 ;  /* 0x0000c03502009986 */ /* 0x0003e2000c101510 */
[----:B------:R-:W-:-:S03]  /*4df0*/  ISETP.GE.AND P1, PT, R42, R0, PT ;  /* 0x000000002a00720c */ /* 0x000fc60003f26270 */
[----:B------:R1:W-:Y:S01]  /*4e00*/  @!P2 STG.E.U16 desc[UR16][R2.64+0x100], R11 ;  /* 0x0001000b0200a986 */ /* 0x0003e2000c101510 */
[----:B------:R-:W-:-:S05]  /*4e10*/  ISETP.GE.AND P2, PT, R43, R0, PT ;  /* 0x000000002b00720c */ /* 0x000fca0003f46270 */
[----:B------:R1:W-:Y:S01]  /*4e20*/  @!P0 STG.E.U16 desc[UR16][R2.64+0x240], R59 ;  /* 0x0002403b02008986 */ /* 0x0003e2000c101510 */
[----:B------:R-:W-:-:S03]  /*4e30*/  IADD3 R26, P0, PT, R26, -0x400, RZ ;  /* 0xfffffc001a1a7810 */ /* 0x000fc60007f1e0ff */
[----:B------:R1:W-:Y:S01]  /*4e40*/  @!P1 STG.E.U16 desc[UR16][R2.64+0x280], R69 ;  /* 0x0002804502009986 */ /* 0x0003e2000c101510 */
[----:B------:R-:W-:Y:S02]  /*4e50*/  IADD3 R28, P1, PT, R28, -0x400, RZ ;  /* 0xfffffc001c1c7810 */ /* 0x000fe40007f3e0ff */
[----:B------:R-:W-:Y:S01]  /*4e60*/  IADD3.X R27, PT, PT, R27, -0x1, RZ, P0, !PT ;  /* 0xffffffff1b1b7810 */ /* 0x000fe200007fe4ff */
[----:B------:R1:W-:Y:S01]  /*4e70*/  @!P2 STG.E.U16 desc[UR16][R2.64+0x2c0], R61 ;  /* 0x0002c03d0200a986 */ /* 0x0003e2000c101510 */
[----:B------:R-:W-:Y:S02]  /*4e80*/  IADD3 R30, P2, PT, R30, -0x400, RZ ;  /* 0xfffffc001e1e7810 */ /* 0x000fe40007f5e0ff */
[----:B------:R-:W-:Y:S02]  /*4e90*/  IADD3.X R29, PT, PT, R29, -0x1, RZ, P1, !PT ;  /* 0xffffffff1d1d7810 */ /* 0x000fe40000ffe4ff */
[----:B------:R-:W-:Y:S01]  /*4ea0*/  IADD3.X R31, PT, PT, R31, -0x1, RZ, P2, !PT ;  /* 0xffffffff1f1f7810 */ /* 0x000fe200017fe4ff */
[----:B------:R-:W-:Y:S08]  /*4eb0*/  BRA.U UP0, `(.L_x_6616) ;  /* 0xffffffb900287547 */ /* 0x000ff0000b83ffff */
.L_x_6608:
[----:B-1----:R-:W1:Y:S01]  /*4ec0*/  LDC.64 R6, c[0x0][0x548] ;  /* 0x00015200ff067b82 */ /* 0x002e620000000a00 */
        /* <DEDUP_REMOVED lines=17> */
[----:B-1----:R-:W-:Y:S01]  /*4fe0*/  @P1 FADD R3, R0, R3 ;  /* 0x0000000300031221 */ /* 0x002fe20000000000 */
[----:B------:R-:W-:-:S04]  /*4ff0*/  @!P3 MOV R0, 0x400 ;  /* 0x000004000000b802 */ /* 0x000fc80000000f00 */
[----:B------:R-:W1:Y:S01]  /*5000*/  SHFL.DOWN P1, R2, R3, 0x4, 0x1f ;  /* 0x08801f0003027f89 */ /* 0x000e620000020000 */
[----:B--2---:R-:W-:Y:S01]  /*5010*/  @!P3 LEA R11, R11, R0, 0x18 ;  /* 0x000000000b0bb211 */ /* 0x004fe200078ec0ff */
[----:B-1----:R-:W-:-:S05]  /*5020*/  @P1 FADD R2, R3, R2 ;  /* 0x0000000203021221 */ /* 0x002fca0000000000 */
[----:B------:R-:W1:Y:S02]  /*5030*/  SHFL.DOWN P1, R5, R2, 0x8, 0x1f ;  /* 0x09001f0002057f89 */ /* 0x000e640000020000 */
[----:B-1----:R-:W-:-:S05]  /*5040*/  @P1 FADD R5, R2, R5 ;  /* 0x0000000502051221 */ /* 0x002fca0000000000 */
[----:B------:R-:W1:Y:S02]  /*5050*/  SHFL.DOWN P1, R4, R5, 0x10, 0x1f ;  /* 0x0a001f0005047f89 */ /* 0x000e640000020000 */
[----:B-1----:R-:W-:Y:S01]  /*5060*/  @P1 FADD R4, R5, R4 ;  /* 0x0000000405041221 */ /* 0x002fe20000000000 */
[----:B---3--:R-:W-:-:S04]  /*5070*/  ISETP.NE.AND P1, PT, R10, RZ, PT ;  /* 0x000000ff0a00720c */ /* 0x008fc80003f25270 */
[----:B------:R1:W-:Y:S01]  /*5080*/  @!P3 STS [R11+0x434], R4 ;  /* 0x000434040b00b388 */ /* 0x0003e20000000800 */
[----:B------:R-:W-:Y:S08]  /*5090*/  BAR.SYNC.DEFER_BLOCKING 0x0 ;  /* 0x0000000000007b1d */ /* 0x000ff00000010000 */
[----:B------:R-:W-:Y:S05]  /*50a0*/  @P1 BRA `(.L_x_6618) ;  /* 0x00000000000c1947 */ /* 0x000fea0003800000 */
[----:B------:R-:W-:-:S04]  /*50b0*/  LEA R2, P1, R14, R6, 0x2 ;  /* 0x000000060e027211 */ /* 0x000fc800078210ff */
[----:B------:R-:W-:-:S05]  /*50c0*/  LEA.HI.X R3, R14, R7, RZ, 0x2, P1 ;  /* 0x000000070e037211 */ /* 0x000fca00008f14ff */
[----:B------:R2:W-:Y:S04]  /*50d0*/  REDG.E.ADD.F32.FTZ.RN.STRONG.GPU desc[UR16][R2.64], R4 ;  /* 0x00000004020079a6 */ /* 0x0005e8000c12f310 */
.L_x_6618:
[----:B------:R-:W-:Y:S05]  /*50e0*/  BSYNC.RECONVERGENT B0 ;  /* 0x0000000000007941 */ /* 0x000fea0003800200 */
.L_x_6617:
[----:B------:R-:W-:Y:S05]  /*50f0*/  @!P0 BRA `(.L_x_6619) ;  /* 0x0000000000688947 */ /* 0x000fea0003800000 */
[----:B------:R-:W-:Y:S06]  /*5100*/  BAR.SYNC.DEFER_BLOCKING 0x0 ;  /* 0x0000000000007b1d */ /* 0x000fec0000010000 */
[----:B------:R-:W-:Y:S01]  /*5110*/  BSSY.RECONVERGENT B0, `(.L_x_6619) ;  /* 0x0000018000007945 */ /* 0x000fe20003800200 */
[----:B--2---:R-:W2:Y:S01]  /*5120*/  SHFL.DOWN P0, R3, R22, 0x1, 0x1f ;  /* 0x08201f0016037f89 */ /* 0x004ea20000000000 */
[----:B-1----:R-:W1:Y:S01]  /*5130*/  S2R R4, SR_LANEID ;  /* 0x0000000000047919 */ /* 0x002e620000000000 */
[----:B------:R-:W3:Y:S01]  /*5140*/  S2R R6, SR_TID.X ;  /* 0x0000000000067919 */ /* 0x000ee20000002100 */
[----:B--2---:R-:W-:-:S05]  /*5150*/  @P0 FADD R3, R3, R22 ;  /* 0x0000001603030221 */ /* 0x004fca0000000000 */
[----:B------:R-:W2:Y:S01]  /*5160*/  SHFL.DOWN P0, R0, R3, 0x2, 0x1f ;  /* 0x08401f0003007f89 */ /* 0x000ea20000000000 */
[----:B-1----:R-:W-:-:S13]  /*5170*/  ISETP.NE.AND P1, PT, R4, RZ, PT ;  /* 0x000000ff0400720c */ /* 0x002fda0003f25270 */
[----:B------:R-:W1:Y:S01]  /*5180*/  @!P1 S2R R4, SR_CgaCtaId ;  /* 0x0000000000049919 */ /* 0x000e620000008800 */
[----:B--2---:R-:W-:Y:S01]  /*5190*/  @P0 FADD R0, R3, R0 ;  /* 0x0000000003000221 */ /* 0x004fe20000000000 */
[----:B------:R-:W-:-:S04]  /*51a0*/  @!P1 MOV R3, 0x400 ;  /* 0x0000040000039802 */ /* 0x000fc80000000f00 */
[----:B------:R-:W2:Y:S01]  /*51b0*/  SHFL.DOWN P0, R5, R0, 0x4, 0x1f ;  /* 0x08801f0000057f89 */ /* 0x000ea20000000000 */
[----:B-1----:R-:W-:Y:S01]  /*51c0*/  @!P1 LEA R4, R4, R3, 0x18 ;  /* 0x0000000304049211 */ /* 0x002fe200078ec0ff */
[----:B--2---:R-:W-:-:S05]  /*51d0*/  @P0 FADD R5, R0, R5 ;  /* 0x0000000500050221 */ /* 0x004fca0000000000 */
        /* <DEDUP_REMOVED lines=11> */
.L_x_6620:
[----:B------:R-:W-:Y:S05]  /*5290*/  BSYNC.RECONVERGENT B0 ;  /* 0x0000000000007941 */ /* 0x000fea0003800200 */
.L_x_6619:
[----:B------:R-:W-:Y:S05]  /*52a0*/  @P2 EXIT ;  /* 0x000000000000294d */ /* 0x000fea0003800000 */
[----:B------:R-:W2:Y:S01]  /*52b0*/  LDCU.64 UR8, c[0x0][0x4e8] ;  /* 0x00009d00ff0877ac */ /* 0x000ea20008000a00 */
[----:B------:R-:W3:Y:S01]  /*52c0*/  S2UR UR5, SR_CgaCtaId ;  /* 0x00000000000579c3 */ /* 0x000ee20000008800 */
[----:B------:R-:W-:Y:S01]  /*52d0*/  BSSY.RECONVERGENT B0, `(.L_x_6621) ;  /* 0x0000046000007945 */ /* 0x000fe20003800200 */
[----:B------:R-:W-:Y:S01]  /*52e0*/  MOV R21, R12 ;  /* 0x0000000c00157202 */ /* 0x000fe20000000f00 */
[----:B------:R-:W1:Y:S01]  /*52f0*/  LDCU.64 UR10, c[0x0][0x4c8] ;  /* 0x00009900ff0a77ac */ /* 0x000e620008000a00 */
[----:B------:R-:W4:Y:S01]  /*5300*/  LDCU.64 UR12, c[0x0][0x4a8] ;  /* 0x00009500ff0c77ac */ /* 0x000f220008000a00 */
[----:B------:R-:W-:Y:S01]  /*5310*/  UMOV UR4, 0x400 ;  /* 0x0000040000047882 */ /* 0x000fe20000000000 */
[----:B------:R-:W0:Y:S01]  /*5320*/  LDCU UR6, c[0x0][0x360] ;  /* 0x00006c00ff0677ac */ /* 0x000e220008000800 */
[----:B------:R-:W0:Y:S01]  /*5330*/  LDCU.64 UR28, c[0x0][0x3e0] ;  /* 0x00007c00ff1c77ac */ /* 0x000e220008000a00 */
[C---:B--2---:R-:W-:Y:S01]  /*5340*/  IMAD.WIDE.U32 R2, R14.reuse, UR8, RZ ;  /* 0x000000080e027c25 */ /* 0x044fe2000f8e00ff */
[----:B------:R-:W2:Y:S03]  /*5350*/  LDCU.64 UR30, c[0x0][0x3c0] ;  /* 0x00007800ff1e77ac */ /* 0x000ea60008000a00 */
[C---:B-1----:R-:W-:Y:S01]  /*5360*/  IMAD.WIDE.U32 R4, R14.reuse, UR10, RZ ;  /* 0x0000000a0e047c25 */ /* 0x042fe2000f8e00ff */
[----:B------:R-:W1:Y:S03]  /*5370*/  LDCU.64 UR14, c[0x0][0x4b0] ;  /* 0x00009600ff0e77ac */ /* 0x000e660008000a00 */
[C---:B----4-:R-:W-:Y:S01]  /*5380*/  IMAD.WIDE.U32 R6, R14.reuse, UR12, RZ ;  /* 0x0000000c0e067c25 */ /* 0x050fe2000f8e00ff */
[----:B------:R-:W4:Y:S03]  /*5390*/  LDCU.64 UR18, c[0x0][0x4d0] ;  /* 0x00009a00ff1277ac */ /* 0x000f260008000a00 */
[----:B------:R-:W-:-:S02]  /*53a0*/  IMAD R31, R14, UR9, R3 ;  /* 0x000000090e1f7c24 */ /* 0x000fc4000f8e0203 */
[C---:B------:R-:W-:Y:S01]  /*53b0*/  IMAD R29, R14.reuse, UR11, R5 ;  /* 0x0000000b0e1d7c24 */ /* 0x040fe2000f8e0205 */
[----:B------:R-:W0:Y:S01]  /*53c0*/  LDCU.64 UR24, c[0x0][0x4f0] ;  /* 0x00009e00ff1877ac */ /* 0x000e220008000a00 */
[----:B------:R-:W-:Y:S01]  /*53d0*/  IMAD R27, R14, UR13, R7 ;  /* 0x0000000d0e1b7c24 */ /* 0x000fe2000f8e0207 */
[----:B------:R-:W0:Y:S01]  /*53e0*/  LDCU.64 UR26, c[0x0][0x540] ;  /* 0x0000a800ff1a77ac */ /* 0x000e220008000a00 */
[----:B------:R-:W0:Y:S01]  /*53f0*/  LDCU.128 UR20, c[0x0][0x530] ;  /* 0x0000a600ff1477ac */ /* 0x000e220008000c00 */
[----:B--23--:R-:W-:-:S12]  /*5400*/  ULEA UR4, UR5, UR4, 0x18 ;  /* 0x0000000405047291 */ /* 0x00cfd8000f8ec0ff */
.L_x_6622:
[C---:B------:R-:W-:Y:S01]  /*5410*/  LEA R0, R21.reuse, UR4, 0x2 ;  /* 0x0000000415007c11 */ /* 0x040fe2000f8e10ff */
[C---:B0-2---:R-:W-:Y:S01]  /*5420*/  IMAD.WIDE.U32 R12, R21.reuse, UR28, RZ ;  /* 0x0000001c150c7c25 */ /* 0x045fe2000f8e00ff */
[----:B-----5:R-:W-:Y:S02]  /*5430*/  SHF.R.S32.HI R16, RZ, 0x1f, R21 ;  /* 0x0000001fff107819 */ /* 0x020fe40000011415 */
[----:B------:R-:W-:Y:S01]  /*5440*/  MOV R8, R6 ;  /* 0x0000000600087202 */ /* 0x000fe20000000f00 */
[----:B------:R-:W0:Y:S01]  /*5450*/  LDS R25, [R0+0x16e8] ;  /* 0x0016e80000197984 */ /* 0x000e220000000800 */
[----:B------:R-:W-:Y:S01]  /*5460*/  MOV R9, R27 ;  /* 0x0000001b00097202 */ /* 0x000fe20000000f00 */
[C---:B-1----:R-:W-:Y:S02]  /*5470*/  IMAD R10, R16.reuse, UR14, RZ ;  /* 0x0000000e100a7c24 */ /* 0x042fe4000f8e02ff */
        /* <DEDUP_REMOVED lines=14> */
[----:B------:R-:W-:Y:S02]  /*5560*/  IMAD.MOV.U32 R8, RZ, RZ, R4 ;  /* 0x000000ffff087224 */ /* 0x000fe400078e0004 */
[C---:B----4-:R-:W-:Y:S02]  /*5570*/  IMAD R22, R16.reuse, UR18, RZ ;  /* 0x0000001210167c24 */ /* 0x050fe4000f8e02ff */
[----:B------:R-:W-:-:S02]  /*5580*/  IMAD R24, R16, UR30, RZ ;  /* 0x0000001e10187c24 */ /* 0x000fc4000f8e02ff */
[----:B------:R-:W-:-:S04]  /*5590*/  IMAD.WIDE.U32 R8, R21, UR18, R8 ;  /* 0x0000001215087c25 */ /* 0x000fc8000f8e0008 */
[C---:B------:R-:W-:Y:S01]  /*55a0*/  IMAD R23, R21.reuse, UR19, R22 ;  /* 0x0000001315177c24 */ /* 0x040fe2000f8e0216 */
[----:B0-----:R-:W-:Y:S01]  /*55b0*/  LEA R10, P0, R8, UR22, 0x2 ;  /* 0x00000016080a7c11 */ /* 0x001fe2000f8010ff */
[----:B------:R-:W-:-:S03]  /*55c0*/  IMAD.WIDE.U32 R12, R21, UR30, RZ ;  /* 0x0000001e150c7c25 */ /* 0x000fc6000f8e00ff */
[----:B------:R-:W-:Y:S01]  /*55d0*/  IADD3 R11, PT, PT, R9, R23, RZ ;  /* 0x00000017090b7210 */ /* 0x000fe20007ffe0ff */
        /* <DEDUP_REMOVED lines=22> */
.L_x_6621:
[----:B------:R-:W-:Y:S05]  /*5740*/  EXIT ;  /* 0x000000000000794d */ /* 0x000fea0003800000 */
.L_x_6623:
        /* <DEDUP_REMOVED lines=11> */
.L_x_10472:


//--------------------- .text._Z25selective_scan_bwd_kernelI32Selective_Scan_bwd_kernel_traitsILi32ELi16ELb0ELb0ELb0ELb0ELb1EN3c108BFloat16EfEEv12SSMParamsBwd --------------------------
	.section	.text._Z25selective_scan_bwd_kernelI32Selective_Scan_bwd_kernel_traitsILi32ELi16ELb0ELb0ELb0ELb0ELb1EN3c108BFloat16EfEEv12SSMParamsBwd,"ax",@progbits
	.align	128
        .global         _Z25selective_scan_bwd_kernelI32Selective_Scan_bwd_kernel_traitsILi32ELi16ELb0ELb0ELb0ELb0ELb1EN3c108BFloat16EfEEv12SSMParamsBwd
        .type           _Z25selective_scan_bwd_kernelI32Selective_Scan_bwd_kernel_traitsILi32ELi16ELb0ELb0ELb0ELb0ELb1EN3c108BFloat16EfEEv12SSMParamsBwd,@function
        .size           _Z25selective_scan_bwd_kernelI32Selective_Scan_bwd_kernel_traitsILi32ELi16ELb0ELb0ELb0ELb0ELb1EN3c108BFloat16EfEEv12SSMParamsBwd,(.L_x_10473 - _Z25selective_scan_bwd_kernelI32Selective_Scan_bwd_kernel_traitsILi32ELi16ELb0ELb0ELb0ELb0ELb1EN3c108BFloat16EfEEv12SSMParamsBwd)
        .other          _Z25selective_scan_bwd_kernelI32Selective_Scan_bwd_kernel_traitsILi32ELi16ELb0ELb0ELb0ELb0ELb1EN3c108BFloat16EfEEv12SSMParamsBwd,@"STO_CUDA_ENTRY STV_DEFAULT"
_Z25selective_scan_bwd_kernelI32Selective_Scan_bwd_kernel_traitsILi32ELi16ELb0ELb0ELb0ELb0ELb1EN3c108BFloat16EfEEv12SSMParamsBwd:
.text._Z25selective_scan_bwd_kernelI32Selective_Scan_bwd_kernel_traitsILi32ELi16ELb0ELb0ELb0ELb0ELb1EN3c108BFloat16EfEEv12SSMParamsBwd:
        /* <DEDUP_REMOVED lines=32> */
[----:B--2---:R-:W-:Y:S01]  /*0200*/  MOV R4, UR6 ;  /* 0x0000000600047c02 */ /* 0x004fe20008000f00 */
[----:B------:R-:W-:Y:S01]  /*0210*/  IMAD.U32 R5, RZ, RZ, UR7 ;  /* 0x00000007ff057e24 */ /* 0x000fe2000f8e00ff */
[----:B------:R-:W2:Y:S01]  /*0220*/  LDCU.64 UR6, c[0x0][0x498] ;  /* 0x00009300ff0677ac */ /* 0x000ea20008000a00 */
[----:B------:R-:W-:-:S02]  /*0230*/  MOV R3, UR5 ;  /* 0x0000000500037c02 */ /* 0x000fc40008000f00 */
[----:B------:R-:W-:Y:S02]  /*0240*/  MOV R3, UR9 ;  /* 0x0000000900037c02 */ /* 0x000fe40008000f00 */
        /* <DEDUP_REMOVED lines=42> */
[----:B------:R-:W-:Y:S01]  /*04f0*/  LEA.HI.X R20, R20, R25, R0, 0x2, P0 ;  /* 0x0000001914147211 */ /* 0x000fe200000f1400 */
[----:B------:R-:W-:Y:S01]  /*0500*/  IMAD.MOV.U32 R21, RZ, RZ, RZ ;  /* 0x000000ffff157224 */ /* 0x000fe200078e00ff */
[----:B------:R-:W-:-:S02]  /*0510*/  LEA.HI.X R27, R27, R33, R8, 0x1, P2 ;  /* 0x000000211b1b7211 */ /* 0x000fc400010f0c08 */
[----:B------:R-:W-:Y:S02]  /*0520*/  LEA.HI.X R29, R29, R35, R6, 0x1, P3 ;  /* 0x000000231d1d7211 */ /* 0x000fe400018f0c06 */
[----:B------:R-:W-:Y:S01]  /*0530*/  LEA.HI.X R31, R2, R37, R31, 0x1, P4 ;  /* 0x00000025021f7211 */ /* 0x000fe200020f0c1f */
[----:B------:R-:W-:Y:S06]  /*0540*/  @!P1 BRA `(.L_x_6624) ;  /* 0x00000070000c9947 */ /* 0x000fec0003800000 */
[----:B------:R-:W0:Y:S01]  /*0550*/  S2R R23, SR_TID.X ;  /* 0x0000000000177919 */ /* 0x000e220000002100 */
[----:B------:R-:W1:Y:S01]  /*0560*/  S2UR UR5, SR_CgaCtaId ;  /* 0x00000000000579c3 */ /* 0x000e620000008800 */
[----:B------:R-:W2:Y:S01]  /*0570*/  LDCU.64 UR6, c[0x0][0x3a0] ;  /* 0x00007400ff0677ac */ /* 0x000ea20008000a00 */
[----:B------:R-:W-:Y:S02]  /*0580*/  MOV R22, RZ ;  /* 0x000000ff00167202 */ /* 0x000fe40000000f00 */
[----:B------:R-:W-:Y:S01]  /*0590*/  MOV R21, RZ ;  /* 0x000000ff00157202 */ /* 0x000fe20000000f00 */
[----:B------:R-:W-:-:S03]  /*05a0*/  UMOV UR4, 0x400 ;  /* 0x0000040000047882 */ /* 0x000fc60000000000 */
[----:B------:R-:W3:Y:S01]  /*05b0*/  LDC.64 R6, c[0x0][0x440] ;  /* 0x00011000ff067b82 */ /* 0x000ee20000000a00 */
[C---:B--2---:R-:W-:Y:S01]  /*05c0*/  IMAD.WIDE.U32 R2, R14.reuse, UR6, RZ ;  /* 0x000000060e027c25 */ /* 0x044fe2000f8e00ff */
[----:B------:R-:W2:Y:S03]  /*05d0*/  LDCU UR6, c[0x0][0x394] ;  /* 0x00007280ff0677ac */ /* 0x000ea60008000800 */
[----:B------:R-:W-:Y:S01]  /*05e0*/  IMAD R25, R14, UR7, R3 ;  /* 0x000000070e197c24 */ /* 0x000fe2000f8e0203 */
[----:B-1----:R-:W-:Y:S01]  /*05f0*/  ULEA UR4, UR5, UR4, 0x18 ;  /* 0x0000000405047291 */ /* 0x002fe2000f8ec0ff */
[----:B0-----:R-:W-:Y:S02]  /*0600*/  SHF.L.U32 R0, R23, 0x4, RZ ;  /* 0x0000000417007819 */ /* 0x001fe400000006ff */
[----:B---3--:R-:W-:Y:S02]  /*0610*/  LEA R24, P0, R2, R6, 0x2 ;  /* 0x0000000602187211 */ /* 0x008fe400078010ff */
[----:B------:R-:W-:-:S02]  /*0620*/  LOP3.LUT R0, R0, 0x3e00, RZ, 0xc0, !PT ;  /* 0x00003e0000007812 */ /* 0x000fc400078ec0ff */
[----:B------:R-:W-:Y:S02]  /*0630*/  LEA.HI.X R25, R2, R7, R25, 0x2, P0 ;  /* 0x0000000702197211 */ /* 0x000fe400000f1419 */
[----:B------:R-:W-:Y:S02]  /*0640*/  LOP3.LUT R32, R0, 0x1f, R23, 0xf8, !PT ;  /* 0x0000001f00207812 */ /* 0x000fe400078ef817 */
[C---:B------:R-:W-:Y:S02]  /*0650*/  LOP3.LUT R176, R23.reuse, 0x1f, RZ, 0xc0, !PT ;  /* 0x0000001f17b07812 */ /* 0x040fe400078ec0ff */
        /* <DEDUP_REMOVED lines=16> */
.L_x_6633:
[----:B0-----:R-:W0:Y:S01]  /*0760*/  LDCU.128 UR12, c[0x0][0x410] ;  /* 0x00008200ff0c77ac */ /* 0x001e220008000c00 */
[----:B-1----:R-:W1:Y:S01]  /*0770*/  LDC R48, c[0x0][0x388] ;  /* 0x0000e200ff307b82 */ /* 0x002e620000000800 */
[----:B------:R-:W-:Y:S01]  /*0780*/  PRMT R57, RZ, 0x7610, R57 ;  /* 0x00007610ff397816 */ /* 0x000fe20000000039 */
[----:B------:R-:W2:Y:S01]  /*0790*/  LDCU.128 UR20, c[0x0][0x420] ;  /* 0x00008400ff1477ac */ /* 0x000ea20008000c00 */
[----:B------:R-:W-:Y:S02]  /*07a0*/  PRMT R62, RZ, 0x7610, R62 ;  /* 0x00007610ff3e7816 */ /* 0x000fe4000000003e */
[----:B------:R-:W-:Y:S01]  /*07b0*/  PRMT R51, RZ, 0x7610, R51 ;  /* 0x00007610ff337816 */ /* 0x000fe20000000033 */
[----:B------:R-:W-:Y:S01]  /*07c0*/  UIADD3 UR19, UPT, UPT, UR6, -0x1, URZ ;  /* 0xffffffff06137890 */ /* 0x000fe2000fffe0ff */
[----:B------:R-:W-:Y:S01]  /*07d0*/  PRMT R63, RZ, 0x7610, R63 ;  /* 0x00007610ff3f7816 */ /* 0x000fe2000000003f */
[----:B------:R-:W-:Y:S01]  /*07e0*/  UMOV UR5, URZ ;  /* 0x000000ff00057c82 */ /* 0x000fe20008000000 */
[----:B------:R-:W3:Y:S01]  /*07f0*/  LDCU.64 UR24, c[0x0][0x488] ;  /* 0x00009100ff1877ac */ /* 0x000ee20008000a00 */
[----:B------:R-:W-:-:S02]  /*0800*/  PRMT R56, RZ, 0x7610, R56 ;  /* 0x00007610ff387816 */ /* 0x000fc40000000038 */
[----:B------:R-:W-:Y:S01]  /*0810*/  PRMT R59, RZ, 0x7610, R59 ;  /* 0x00007610ff3b7816 */ /* 0x000fe2000000003b */
[----:B------:R-:W-:Y:S01]  /*0820*/  USHF.L.U32 UR4, UR19, 0x9, URZ ;  /* 0x0000000913047899 */ /* 0x000fe200080006ff */
[----:B------:R-:W-:Y:S02]  /*0830*/  PRMT R58, RZ, 0x7610, R58 ;  /* 0x00007610ff3a7816 */ /* 0x000fe4000000003a */
[----:B------:R-:W-:Y:S01]  /*0840*/  PRMT R61, RZ, 0x7610, R61 ;  /* 0x00007610ff3d7816 */ /* 0x000fe2000000003d */
[----:B0-----:R-:W-:Y:S01]  /*0850*/  UIMAD.WIDE.U32 UR8, UR18, UR12, UR4 ;  /* 0x0000000c120872a5 */ /* 0x001fe2000f8e0004 */
[----:B------:R-:W-:Y:S01]  /*0860*/  PRMT R64, RZ, 0x7610, R64 ;  /* 0x00007610ff407816 */ /* 0x000fe20000000040 */
[----:B--2---:R-:W-:Y:S01]  /*0870*/  UIMAD.WIDE.U32 UR10, UR18, UR20, UR4 ;  /* 0x00000014120a72a5 */ /* 0x004fe2000f8e0004 */
[----:B------:R-:W-:Y:S01]  /*0880*/  PRMT R65, RZ, 0x7610, R65 ;  /* 0x00007610ff417816 */ /* 0x000fe20000000041 */
[----:B------:R-:W-:Y:S02]  /*0890*/  UIMAD UR12, UR18, UR13, UR9 ;  /* 0x0000000d120c72a4 */ /* 0x000fe4000f8e0209 */
[----:B------:R-:W-:Y:S01]  /*08a0*/  IMAD.U32 R3, RZ, RZ, UR9 ;  /* 0x00000009ff037e24 */ /* 0x000fe2000f8e00ff */
[----:B------:R-:W-:Y:S01]  /*08b0*/  UIMAD UR7, UR18, UR21, UR11 ;  /* 0x00000015120772a4 */ /* 0x000fe2000f8e020b */
[----:B------:R-:W-:Y:S01]  /*08c0*/  MOV R2, UR8 ;  /* 0x0000000800027c02 */ /* 0x000fe20008000f00 */
[----:B------:R-:W0:Y:S01]  /*08d0*/  LDCU.64 UR20, c[0x0][0x478] ;  /* 0x00008f00ff1477ac */ /* 0x000e220008000a00 */
[----:B------:R-:W-:-:S02]  /*08e0*/  MOV R7, UR11 ;  /* 0x0000000b00077c02 */ /* 0x000fc40008000f00 */
[----:B------:R-:W-:Y:S02]  /*08f0*/  MOV R3, UR12 ;  /* 0x0000000c00037c02 */ /* 0x000fe40008000f00 */
[----:B------:R-:W-:Y:S02]  /*0900*/  MOV R6, UR10 ;  /* 0x0000000a00067c02 */ /* 0x000fe40008000f00 */
[----:B-1----:R-:W-:Y:S01]  /*0910*/  IADD3 R48, PT, PT, R48, -UR4, RZ ;  /* 0x8000000430307c10 */ /* 0x002fe2000fffe0ff */
[C---:B------:R-:W-:Y:S01]  /*0920*/  IMAD.WIDE.U32 R2, R14.reuse, UR14, R2 ;  /* 0x0000000e0e027c25 */ /* 0x040fe2000f8e0002 */
[----:B------:R-:W-:Y:S02]  /*0930*/  MOV R7, UR7 ;  /* 0x0000000700077c02 */ /* 0x000fe40008000f00 */
[----:B------:R-:W-:Y:S01]  /*0940*/  PRMT R66, RZ, 0x7610, R66 ;  /* 0x00007610ff427816 */ /* 0x000fe20000000042 */
[----:B------:R-:W-:Y:S01]  /*0950*/  IMAD R9, R14, UR15, R3 ;  /* 0x0000000f0e097c24 */ /* 0x000fe2000f8e0203 */
[----:B------:R-:W-:Y:S01]  /*0960*/  IADD3 R8, P0, PT, R32, R2, RZ ;  /* 0x0000000220087210 */ /* 0x000fe20007f1e0ff */
[----:B------:R-:W-:Y:S01]  /*0970*/  IMAD.WIDE.U32 R6, R14, UR22, R6 ;  /* 0x000000160e067c25 */ /* 0x000fe2000f8e0006 */
[----:B------:R-:W-:-:S02]  /*0980*/  ISETP.GE.AND P6, PT, R35, R48, PT ;  /* 0x000000302300720c */ /* 0x000fc40003fc6270 */
[----:B------:R-:W-:Y:S01]  /*0990*/  PRMT R67, RZ, 0x7610, R67 ;  /* 0x00007610ff437816 */ /* 0x000fe20000000043 */
[----:B------:R-:W-:Y:S01]  /*09a0*/  IMAD R3, R14, UR23, R7 ;  /* 0x000000170e037c24 */ /* 0x000fe2000f8e0207 */
[----:B------:R-:W-:Y:S02]  /*09b0*/  IADD3 R0, P1, PT, R32, R6, RZ ;  /* 0x0000000620007210 */ /* 0x000fe40007f3e0ff */
[----:B------:R-:W-:Y:S02]  /*09c0*/  PRMT R68, RZ, 0x7610, R68 ;  /* 0x00007610ff447816 */ /* 0x000fe40000000044 */
[----:B------:R-:W-:Y:S01]  /*09d0*/  PRMT R69, RZ, 0x7610, R69 ;  /* 0x00007610ff457816 */ /* 0x000fe20000000045 */
[----:B------:R-:W-:Y:S01]  /*09e0*/  IMAD.X R3, RZ, RZ, R3, P1 ;  /* 0x000000ffff037224 */ /* 0x000fe200008e0603 */
[----:B------:R-:W-:Y:S02]  /*09f0*/  IADD3.X R7, PT, PT, RZ, R9, RZ, P0, !PT ;  /* 0x00000009ff077210 */ /* 0x000fe400007fe4ff */
[----:B------:R-:W-:Y:S01]  /*0a00*/  PRMT R70, RZ, 0x7610, R70 ;  /* 0x00007610ff467816 */ /* 0x000fe20000000046 */
[----:B------:R-:W-:Y:S01]  /*0a10*/  BAR.SYNC.DEFER_BLOCKING 0x0 ;  /* 0x0000000000007b1d */ /* 0x000fe20000010000 */
[----:B---3--:R-:W-:-:S02]  /*0a20*/  LEA R6, P0, R8, UR24, 0x1 ;  /* 0x0000001808067c11 */ /* 0x008fc4000f8008ff */
[----:B------:R-:W-:Y:S02]  /*0a30*/  SHF.L.U32 R9, R32, 0x1, RZ ;  /* 0x0000000120097819 */ /* 0x000fe400000006ff */
[----:B------:R-:W-:Y:S01]  /*0a40*/  LEA.HI.X R7, R8, UR25, R7, 0x1, P0 ;  /* 0x0000001908077c11 */ /* 0x000fe200080f0c07 */
[----:B------:R-:W1:Y:S01]  /*0a50*/  S2R R49, SR_LANEID ;  /* 0x0000000000317919 */ /* 0x000e620000000000 */
[----:B------:R-:W-:Y:S01]  /*0a60*/  IADD3 R12, P0, PT, R9, R26, RZ ;  /* 0x0000001a090c7210 */ /* 0x000fe20007f1e0ff */
[----:B------:R-:W2:Y:S01]  /*0a70*/  S2UR UR8, SR_CgaCtaId ;  /* 0x00000000000879c3 */ /* 0x000ea20000008800 */
[----:B0-----:R-:W-:Y:S01]  /*0a80*/  LEA R2, P1, R0, UR20, 0x1 ;  /* 0x0000001400027c11 */ /* 0x001fe2000f8208ff */
[----:B------:R-:W0:Y:S01]  /*0a90*/  LDCU.64 UR10, c[0x0][0x508] ;  /* 0x0000a100ff0a77ac */ /* 0x000e220008000a00 */
[----:B------:R-:W-:Y:S02]  /*0aa0*/  IADD3.X R13, PT, PT, RZ, R27, RZ, P0, !PT ;  /* 0x0000001bff0d7210 */ /* 0x000fe400007fe4ff */
[----:B------:R-:W-:-:S02]  /*0ab0*/  ISETP.GE.AND P0, PT, R34, R48, PT ;  /* 0x000000302200720c */ /* 0x000fc40003f06270 */
[-C--:B------:R-:W-:Y:S02]  /*0ac0*/  ISETP.GE.AND P5, PT, R36, R48.reuse, PT ;  /* 0x000000302400720c */ /* 0x080fe40003fa6270 */
[-C--:B------:R-:W-:Y:S02]  /*0ad0*/  ISETP.GE.AND P4, PT, R37, R48.reuse, PT ;  /* 0x000000302500720c */ /* 0x080fe40003f86270 */
[----:B------:R-:W-:Y:S01]  /*0ae0*/  ISETP.GE.AND P3, PT, R38, R48, PT ;  /* 0x000000302600720c */ /* 0x000fe20003f66270 */
[----:B------:R-:W-:Y:S01]  /*0af0*/  UMOV UR7, 0x400 ;  /* 0x0000040000077882 */ /* 0x000fe20000000000 */
[C---:B------:R-:W-:Y:S01]  /*0b00*/  IADD3 R8, P2, PT, R9.reuse, R30, RZ ;  /* 0x0000001e09087210 */ /* 0x040fe20007f5e0ff */
[----:B------:R-:W3:Y:S01]  /*0b10*/  @!P6 LDG.E.U16 R56, desc[UR16][R12.64+0xc0] ;  /* 0x0000c0100c38e981 */ /* 0x000ee2000c1e1500 */
[----:B------:R-:W-:Y:S01]  /*0b20*/  LEA.HI.X R3, R0, UR21, R3, 0x1, P1 ;  /* 0x0000001500037c11 */ /* 0x000fe200088f0c03 */
[----:B------:R-:W4:Y:S01]  /*0b30*/  LDCU.64 UR22, c[0x0][0x490] ;  /* 0x00009200ff1677ac */ /* 0x000f220008000a00 */
[----:B------:R-:W-:Y:S01]  /*0b40*/  IADD3 R10, P1, PT, R9, R28, RZ ;  /* 0x0000001c090a7210 */ /* 0x000fe20007f3e0ff */
[----:B------:R-:W4:Y:S01]  /*0b50*/  @!P0 LDG.E.U16 R57, desc[UR16][R12.64+0x80] ;  /* 0x000080100c398981 */ /* 0x000f22000c1e1500 */
[----:B------:R-:W-:-:S02]  /*0b60*/  ISETP.GE.AND P0, PT, R39, R48, PT ;  /* 0x000000302700720c */ /* 0x000fc40003f06270 */
[----:B------:R-:W-:Y:S01]  /*0b70*/  IADD3.X R9, PT, PT, RZ, R31, RZ, P2, !PT ;  /* 0x0000001fff097210 */ /* 0x000fe200017fe4ff */
[----:B------:R-:W3:Y:S01]  /*0b80*/  @!P5 LDG.E.U16 R59, desc[UR16][R12.64+0x100] ;  /* 0x000100100c3bd981 */ /* 0x000ee2000c1e1500 */
[-C--:B------:R-:W-:Y:S02]  /*0b90*/  ISETP.GE.AND P2, PT, R32, R48.reuse, PT ;  /* 0x000000302000720c */ /* 0x080fe40003f46270 */
[----:B------:R-:W-:Y:S01]  /*0ba0*/  IADD3.X R11, PT, PT, RZ, R29, RZ, P1, !PT ;  /* 0x0000001dff0b7210 */ /* 0x000fe20000ffe4ff */
[----:B------:R-:W3:Y:S01]  /*0bb0*/  @!P4 LDG.E.U16 R58, desc[UR16][R12.64+0x140] ;  /* 0x000140100c3ac981 */ /* 0x000ee2000c1e1500 */
[-C--:B------:R-:W-:Y:S02]  /*0bc0*/  ISETP.GE.AND P1, PT, R33, R48.reuse, PT ;  /* 0x000000302100720c */ /* 0x080fe40003f26270 */
[----:B------:R-:W-:Y:S01]  /*0bd0*/  PRMT R0, RZ, 0x7610, R0 ;  /* 0x00007610ff007816 */ /* 0x000fe20000000000 */
[----:B------:R-:W3:Y:S04]  /*0be0*/  @!P3 LDG.E.U16 R61, desc[UR16][R12.64+0x180] ;  /* 0x000180100c3db981 */ /* 0x000ee8000c1e1500 */
[----:B------:R-:W3:Y:S01]  /*0bf0*/  @!P0 LDG.E.U16 R62, desc[UR16][R12.64+0x1c0] ;  /* 0x0001c0100c3e8981 */ /* 0x000ee2000c1e1500 */
[----:B------:R-:W-:-:S03]  /*0c00*/  ISETP.GE.AND P0, PT, R40, R48, PT ;  /* 0x000000302800720c */ /* 0x000fc60003f06270 */
[----:B------:R-:W4:Y:S01]  /*0c10*/  @!P2 LDG.E.U16 R51, desc[UR16][R12.64] ;  /* 0x000000100c33a981 */ /* 0x000f22000c1e1500 */
[----:B------:R-:W-:-:S03]  /*0c20*/  ISETP.GE.AND P2, PT, R43, R48, PT ;  /* 0x000000302b00720c */ /* 0x000fc60003f46270 */
[----:B------:R-:W3:Y:S01]  /*0c30*/  @!P1 LDG.E.U16 R0, desc[UR16][R12.64+0x40] ;  /* 0x000040100c009981 */ /* 0x000ee2000c1e1500 */
[----:B------:R-:W-:-:S05]  /*0c40*/  ISETP.GE.AND P1, PT, R42, R48, PT ;  /* 0x000000302a00720c */ /* 0x000fca0003f26270 */
[----:B------:R-:W3:Y:S01]  /*0c50*/  @!P0 LDG.E.U16 R63, desc[UR16][R12.64+0x200] ;  /* 0x000200100c3f8981 */ /* 0x000ee2000c1e1500 */
[-C--:B------:R-:W-:Y:S02]  /*0c60*/  ISETP.GE.AND P0, PT, R41, R48.reuse, PT ;  /* 0x000000302900720c */ /* 0x080fe40003f06270 */
[-C--:B------:R-:W-:Y:S01]  /*0c70*/  ISETP.GE.AND P3, PT, R44, R48.reuse, PT ;  /* 0x000000302c00720c */ /* 0x080fe20003f66270 */
[----:B------:R-:W3:Y:S01]  /*0c80*/  @!P2 LDG.E.U16 R66, desc[UR16][R12.64+0x2c0] ;  /* 0x0002c0100c42a981 */ /* 0x000ee2000c1e1500 */
[-C--:B------:R-:W-:Y:S02]  /*0c90*/  ISETP.GE.AND P4, PT, R45, R48.reuse, PT ;  /* 0x000000302d00720c */ /* 0x080fe40003f86270 */
[-C--:B------:R-:W-:Y:S01]  /*0ca0*/  ISETP.GE.AND P5, PT, R46, R48.reuse, PT ;  /* 0x000000302e00720c */ /* 0x080fe20003fa6270 */
[----:B------:R-:W3:Y:S01]  /*0cb0*/  @!P1 LDG.E.U16 R65, desc[UR16][R12.64+0x280] ;  /* 0x000280100c419981 */ /* 0x000ee2000c1e1500 */
[----:B------:R-:W-:-:S05]  /*0cc0*/  ISETP.GE.AND P6, PT, R47, R48, PT ;  /* 0x000000302f00720c */ /* 0x000fca0003fc6270 */
[----:B------:R-:W3:Y:S04]  /*0cd0*/  @!P0 LDG.E.U16 R64, desc[UR16][R12.64+0x240] ;  /* 0x000240100c408981 */ /* 0x000ee8000c1e1500 */
[----:B------:R-:W3:Y:S04]  /*0ce0*/  @!P3 LDG.E.U16 R67, desc[UR16][R12.64+0x300] ;  /* 0x000300100c43b981 */ /* 0x000ee8000c1e1500 */
[----:B------:R-:W3:Y:S04]  /*0cf0*/  @!P4 LDG.E.U16 R68, desc[UR16][R12.64+0x340] ;  /* 0x000340100c44c981 */ /* 0x000ee8000c1e1500 */
[----:B------:R-:W3:Y:S04]  /*0d00*/  @!P5 LDG.E.U16 R69, desc[UR16][R12.64+0x380] ;  /* 0x000380100c45d981 */ /* 0x000ee8000c1e1500 */
[----:B------:R0:W3:Y:S01]  /*0d10*/  @!P6 LDG.E.U16 R70, desc[UR16][R12.64+0x3c0] ;  /* 0x0003c0100c46e981 */ /* 0x0000e2000c1e1500 */
[----:B--2---:R-:W-:Y:S01]  /*0d20*/  ULEA UR20, UR8, UR7, 0x18 ;  /* 0x0000000708147291 */ /* 0x004fe2000f8ec0ff */
[C---:B-1----:R-:W-:Y:S01]  /*0d30*/  LEA.HI.SX32 R50, R49.reuse, R49, 0x1b ;  /* 0x0000003131327211 */ /* 0x042fe200078fdaff */
[C---:B------:R-:W-:Y:S01]  /*0d40*/  VIADD R52, R49.reuse, 0x20 ;  /* 0x0000002031347836 */ /* 0x040fe20000000000 */
[----:B------:R-:W-:-:S03]  /*0d50*/  IADD3 R54, PT, PT, R49, 0x40, RZ ;  /* 0x0000004031367810 */ /* 0x000fc60007ffe0ff */
[----:B------:R-:W-:Y:S02]  /*0d60*/  LEA R50, R50, UR20, 0x1 ;  /* 0x0000001432327c11 */ /* 0x000fe4000f8e08ff */
[C---:B0-----:R-:W-:Y:S02]  /*0d70*/  IADD3 R12, PT, PT, R49.reuse, 0x80, RZ ;  /* 0x00000080310c7810 */ /* 0x041fe40007ffe0ff */
[-C--:B------:R-:W-:Y:S02]  /*0d80*/  LEA.HI.SX32 R52, R52, R49.reuse, 0x1b ;  /* 0x0000003134347211 */ /* 0x080fe400078fdaff */
[----:B------:R-:W-:Y:S02]  /*0d90*/  IADD3 R60, PT, PT, R49, 0x60, RZ ;  /* 0x00000060313c7810 */ /* 0x000fe40007ffe0ff */
[-C--:B------:R-:W-:Y:S02]  /*0da0*/  LEA.HI.SX32 R54, R54, R49.reuse, 0x1b ;  /* 0x0000003136367211 */ /* 0x080fe400078fdaff */
[----:B------:R-:W-:-:S02]  /*0db0*/  LEA.HI.SX32 R12, R12, R49, 0x1b ;  /* 0x000000310c0c7211 */ /* 0x000fc400078fdaff */
[C---:B------:R-:W-:Y:S02]  /*0dc0*/  IADD3 R72, PT, PT, R49.reuse, 0xa0, RZ ;  /* 0x000000a031487810 */ /* 0x040fe40007ffe0ff */
[-C--:B------:R-:W-:Y:S01]  /*0dd0*/  LEA.HI.SX32 R53, R60, R49.reuse, 0x1b ;  /* 0x000000313c357211 */ /* 0x080fe200078fdaff */
[----:B------:R-:W-:Y:S01]  /*0de0*/  VIADD R60, R49, 0xe0 ;  /* 0x000000e0313c7836 */ /* 0x000fe20000000000 */
[----:B------:R-:W-:Y:S02]  /*0df0*/  LEA.HI.SX32 R55, R72, R49, 0x1b ;  /* 0x0000003148377211 */ /* 0x000fe400078fdaff */
[----:B------:R-:W-:Y:S02]  /*0e00*/  LEA R53, R53, UR20, 0x1 ;  /* 0x0000001435357c11 */ /* 0x000fe4000f8e08ff */
[----:B------:R-:W-:Y:S02]  /*0e10*/  IADD3 R72, PT, PT, R49, 0x100, RZ ;  /* 0x0000010031487810 */ /* 0x000fe40007ffe0ff */
[----:B------:R-:W-:-:S02]  /*0e20*/  LEA R55, R55, UR20, 0x1 ;  /* 0x0000001437377c11 */ /* 0x000fc4000f8e08ff */
[C---:B------:R-:W-:Y:S02]  /*0e30*/  IADD3 R74, PT, PT, R49.reuse, 0x120, RZ ;  /* 0x00000120314a7810 */ /* 0x040fe40007ffe0ff */
[----:B------:R-:W-:Y:S02]  /*0e40*/  IADD3 R76, PT, PT, R49, 0x140, RZ ;  /* 0x00000140314c7810 */ /* 0x000fe40007ffe0ff */
[-C--:B------:R-:W-:Y:S02]  /*0e50*/  LEA.HI.SX32 R60, R60, R49.reuse, 0x1b ;  /* 0x000000313c3c7211 */ /* 0x080fe400078fdaff */
[-C--:B------:R-:W-:Y:S02]  /*0e60*/  LEA.HI.SX32 R72, R72, R49.reuse, 0x1b ;  /* 0x0000003148487211 */ /* 0x080fe400078fdaff */
[-C--:B------:R-:W-:Y:S02]  /*0e70*/  LEA.HI.SX32 R74, R74, R49.reuse, 0x1b ;  /* 0x000000314a4a7211 */ /* 0x080fe400078fdaff */
[----:B------:R-:W-:-:S02]  /*0e80*/  LEA.HI.SX32 R76, R76, R49, 0x1b ;  /* 0x000000314c4c7211 */ /* 0x000fc400078fdaff */
[----:B------:R-:W-:Y:S02]  /*0e90*/  P2R R83, PR, RZ, 0x1 ;  /* 0x00000001ff537803 */ /* 0x000fe40000000000 */
[-C--:B------:R-:W-:Y:S02]  /*0ea0*/  ISETP.GE.AND P0, PT, R32, R48.reuse, PT ;  /* 0x000000302000720c */ /* 0x080fe40003f06270 */
[----:B------:R-:W-:Y:S02]  /*0eb0*/  PRMT R13, RZ, 0x7610, R13 ;  /* 0x00007610ff0d7816 */ /* 0x000fe4000000000d */
        /* <DEDUP_REMOVED lines=8> */
[----:B------:R-:W-:-:S02]  /*0f40*/  PRMT R75, RZ, 0x7610, R75 ;  /* 0x00007610ff4b7816 */ /* 0x000fc4000000004b */
[----:B------:R-:W-:Y:S02]  /*0f50*/  PRMT R77, RZ, 0x7610, R77 ;  /* 0x00007610ff4d7816 */ /* 0x000fe4000000004d */
[----:B------:R-:W-:Y:S02]  /*0f60*/  PRMT R79, RZ, 0x7610, R79 ;  /* 0x00007610ff4f7816 */ /* 0x000fe4000000004f */
[----:B------:R-:W-:Y:S01]  /*0f70*/  PRMT R78, RZ, 0x7610, R78 ;  /* 0x00007610ff4e7816 */ /* 0x000fe2000000004e */
[----:B----4-:R0:W-:Y:S02]  /*0f80*/  STS.U16 [R50], R51 ;  /* 0x0000003332007388 */ /* 0x0101e40000000400 */
[----:B0-----:R-:W-:Y:S02]  /*0f90*/  LEA R51, R52, UR20, 0x1 ;  /* 0x0000001434337c11 */ /* 0x001fe4000f8e08ff */
[----:B------:R-:W-:Y:S02]  /*0fa0*/  LEA R52, R54, UR20, 0x1 ;  /* 0x0000001436347c11 */ /* 0x000fe4000f8e08ff */
[----:B------:R-:W-:-:S02]  /*0fb0*/  LEA R54, R12, UR20, 0x1 ;  /* 0x000000140c367c11 */ /* 0x000fc4000f8e08ff */
[C---:B------:R-:W-:Y:S01]  /*0fc0*/  IADD3 R12, PT, PT, R49.reuse, 0xc0, RZ ;  /* 0x000000c0310c7810 */ /* 0x040fe20007ffe0ff */
[----:B---3--:R0:W-:Y:S03]  /*0fd0*/  STS.U16 [R51+0x40], R0 ;  /* 0x0000400033007388 */ /* 0x0081e60000000400 */
[----:B------:R-:W-:Y:S01]  /*0fe0*/  LEA.HI.SX32 R12, R12, R49, 0x1b ;  /* 0x000000310c0c7211 */ /* 0x000fe200078fdaff */
[----:B------:R1:W-:Y:S04]  /*0ff0*/  STS.U16 [R52+0x80], R57 ;  /* 0x0000803934007388 */ /* 0x0003e80000000400 */
[----:B------:R2:W-:Y:S01]  /*1000*/  STS.U16 [R53+0xc0], R56 ;  /* 0x0000c03835007388 */ /* 0x0005e20000000400 */
[----:B0-----:R-:W-:-:S03]  /*1010*/  IADD3 R0, PT, PT, R49, 0x160, RZ ;  /* 0x0000016031007810 */ /* 0x001fc60007ffe0ff */
[----:B------:R0:W-:Y:S01]  /*1020*/  STS.U16 [R54+0x100], R59 ;  /* 0x0001003b36007388 */ /* 0x0001e20000000400 */
[----:B-1----:R-:W-:-:S03]  /*1030*/  LEA R57, R60, UR20, 0x1 ;  /* 0x000000143c397c11 */ /* 0x002fc6000f8e08ff */
[----:B------:R1:W-:Y:S01]  /*1040*/  STS.U16 [R55+0x140], R58 ;  /* 0x0001403a37007388 */ /* 0x0003e20000000400 */
[----:B--2---:R-:W-:Y:S02]  /*1050*/  LEA R56, R12, UR20, 0x1 ;  /* 0x000000140c387c11 */ /* 0x004fe4000f8e08ff */
[----:B------:R-:W-:Y:S02]  /*1060*/  LEA.HI.SX32 R0, R0, R49, 0x1b ;  /* 0x0000003100007211 */ /* 0x000fe400078fdaff */
[C---:B------:R-:W-:Y:S01]  /*1070*/  IADD3 R12, PT, PT, R49.reuse, 0x180, RZ ;  /* 0x00000180310c7810 */ /* 0x040fe20007ffe0ff */
[----:B------:R2:W-:Y:S01]  /*1080*/  STS.U16 [R56+0x180], R61 ;  /* 0x0001803d38007388 */ /* 0x0005e20000000400 */
[----:B0-----:R-:W-:Y:S02]  /*1090*/  LEA R59, R74, UR20, 0x1 ;  /* 0x000000144a3b7c11 */ /* 0x001fe4000f8e08ff */
[----:B-1----:R-:W-:Y:S01]  /*10a0*/  LEA R58, R72, UR20, 0x1 ;  /* 0x00000014483a7c11 */ /* 0x002fe2000f8e08ff */
[----:B------:R-:W-:Y:S01]  /*10b0*/  VIADD R72, R49, 0x1a0 ;  /* 0x000001a031487836 */ /* 0x000fe20000000000 */
[----:B------:R-:W-:-:S02]  /*10c0*/  LEA R60, R76, UR20, 0x1 ;  /* 0x000000144c3c7c11 */ /* 0x000fc4000f8e08ff */
[C---:B------:R-:W-:Y:S01]  /*10d0*/  IADD3 R74, PT, PT, R49.reuse, 0x1c0, RZ ;  /* 0x000001c0314a7810 */ /* 0x040fe20007ffe0ff */
[----:B------:R0:W-:Y:S01]  /*10e0*/  STS.U16 [R57+0x1c0], R62 ;  /* 0x0001c03e39007388 */ /* 0x0001e20000000400 */
[C---:B------:R-:W-:Y:S02]  /*10f0*/  IADD3 R76, PT, PT, R49.reuse, 0x1e0, RZ ;  /* 0x000001e0314c7810 */ /* 0x040fe40007ffe0ff */
[----:B--2---:R-:W-:Y:S01]  /*1100*/  LEA R61, R0, UR20, 0x1 ;  /* 0x00000014003d7c11 */ /* 0x004fe2000f8e08ff */
[----:B------:R1:W-:Y:S01]  /*1110*/  STS.U16 [R58+0x200], R63 ;  /* 0x0002003f3a007388 */ /* 0x0003e20000000400 */
[-C--:B------:R-:W-:Y:S02]  /*1120*/  LEA.HI.SX32 R12, R12, R49.reuse, 0x1b ;  /* 0x000000310c0c7211 */ /* 0x080fe400078fdaff */
[----:B------:R-:W-:Y:S01]  /*1130*/  LEA.HI.SX32 R72, R72, R49, 0x1b ;  /* 0x0000003148487211 */ /* 0x000fe200078fdaff */
[----:B------:R2:W-:Y:S01]  /*1140*/  STS.U16 [R59+0x240], R64 ;  /* 0x000240403b007388 */ /* 0x0005e20000000400 */
[----:B------:R-:W-:-:S02]  /*1150*/  SHF.L.U32 R0, R49, 0x4, RZ ;  /* 0x0000000431007819 */ /* 0x000fc400000006ff */
[-C--:B------:R-:W-:Y:S01]  /*1160*/  LEA.HI.SX32 R74, R74, R49.reuse, 0x1b ;  /* 0x000000314a4a7211 */ /* 0x080fe200078fdaff */
[----:B------:R3:W-:Y:S01]  /*1170*/  STS.U16 [R60+0x280], R65 ;  /* 0x000280413c007388 */ /* 0x0007e20000000400 */
[----:B------:R-:W-:Y:S02]  /*1180*/  LEA.HI.SX32 R76, R76, R49, 0x1b ;  /* 0x000000314c4c7211 */ /* 0x000fe400078fdaff */
[----:B0-----:R-:W-:Y:S01]  /*1190*/  LEA R62, R12, UR20, 0x1 ;  /* 0x000000140c3e7c11 */ /* 0x001fe2000f8e08ff */
[----:B------:R0:W-:Y:S01]  /*11a0*/  STS.U16 [R61+0x2c0], R66 ;  /* 0x0002c0423d007388 */ /* 0x0001e20000000400 */
[----:B-1----:R-:W-:Y:S02]  /*11b0*/  LEA R63, R72, UR20, 0x1 ;  /* 0x00000014483f7c11 */ /* 0x002fe4000f8e08ff */
[----:B--2---:R-:W-:Y:S01]  /*11c0*/  LEA R64, R74, UR20, 0x1 ;  /* 0x000000144a407c11 */ /* 0x004fe2000f8e08ff */
[----:B------:R1:W-:Y:S01]  /*11d0*/  STS.U16 [R62+0x300], R67 ;  /* 0x000300433e007388 */ /* 0x0003e20000000400 */
[----:B---3--:R-:W-:-:S02]  /*11e0*/  LEA R65, R76, UR20, 0x1 ;  /* 0x000000144c417c11 */ /* 0x008fc4000f8e08ff */
[----:B0-----:R-:W-:Y:S01]  /*11f0*/  LEA.HI.SX32 R66, R0, R0, 0x1b ;  /* 0x0000000000427211 */ /* 0x001fe200078fdaff */
[----:B------:R0:W-:Y:S03]  /*1200*/  STS.U16 [R63+0x340], R68 ;  /* 0x000340443f007388 */ /* 0x0001e60000000400 */
[----:B------:R-:W-:Y:S01]  /*1210*/  LEA R66, R66, UR20, 0x1 ;  /* 0x0000001442427c11 */ /* 0x000fe2000f8e08ff */
        /* <DEDUP_REMOVED lines=21> */
[----:B------:R-:W-:-:S03]  /*1370*/  PRMT R12, RZ, 0x7610, R12 ;  /* 0x00007610ff0c7816 */ /* 0x000fc6000000000c */
        /* <DEDUP_REMOVED lines=15> */
[----:B------:R-:W-:Y:S01]  /*1470*/  ISETP.NE.AND P2, PT, R81, RZ, PT ;  /* 0x000000ff5100720c */ /* 0x000fe20003f45270 */
[----:B------:R-:W4:Y:S04]  /*1480*/  @!P6 LDG.E.U16 R78, desc[UR16][R10.64+0x3c0] ;  /* 0x0003c0100a4ee981 */ /* 0x000f28000c1e1500 */
[----:B------:R-:W4:Y:S01]  /*1490*/  @!P0 LDG.E.U16 R67, desc[UR16][R10.64+0x200] ;  /* 0x000200100a438981 */ /* 0x000f22000c1e1500 */
[----:B------:R-:W-:-:S03]  /*14a0*/  ISETP.NE.AND P0, PT, R83, RZ, PT ;  /* 0x000000ff5300720c */ /* 0x000fc60003f05270 */
[----:B------:R-:W4:Y:S01]  /*14b0*/  @!P1 LDG.E.U16 R76, desc[UR16][R10.64+0x1c0] ;  /* 0x0001c0100a4c9981 */ /* 0x000f22000c1e1500 */
[----:B------:R-:W-:-:S03]  /*14c0*/  ISETP.NE.AND P1, PT, R82, RZ, PT ;  /* 0x000000ff5200720c */ /* 0x000fc60003f25270 */
[----:B------:R-:W4:Y:S01]  /*14d0*/  @!P3 LDG.E.U16 R74, desc[UR16][R10.64+0x140] ;  /* 0x000140100a4ab981 */ /* 0x000f22000c1e1500 */
[----:B------:R-:W-:Y:S02]  /*14e0*/  ISETP.NE.AND P3, PT, R80, RZ, PT ;  /* 0x000000ff5000720c */ /* 0x000fe40003f65270 */
[----:B0-----:R-:W-:Y:S02]  /*14f0*/  PRMT R68, RZ, 0x7610, R68 ;  /* 0x00007610ff447816 */ /* 0x001fe40000000044 */
[----:B--2---:R-:W-:Y:S02]  /*1500*/  PRMT R69, RZ, 0x7610, R69 ;  /* 0x00007610ff457816 */ /* 0x004fe40000000045 */
[----:B---3--:R-:W-:Y:S02]  /*1510*/  PRMT R70, RZ, 0x7610, R70 ;  /* 0x00007610ff467816 */ /* 0x008fe40000000046 */
[----:B------:R-:W-:Y:S01]  /*1520*/  PRMT R0, RZ, 0x7610, R0 ;  /* 0x00007610ff007816 */ /* 0x000fe20000000000 */
[----:B------:R-:W2:Y:S04]  /*1530*/  @!P0 LDG.E.U16 R68, desc[UR16][R10.64+0x240] ;  /* 0x000240100a448981 */ /* 0x000ea8000c1e1500 */
[----:B------:R-:W3:Y:S04]  /*1540*/  @!P1 LDG.E.U16 R69, desc[UR16][R10.64+0x280] ;  /* 0x000280100a459981 */ /* 0x000ee8000c1e1500 */
[----:B------:R-:W3:Y:S04]  /*1550*/  @!P2 LDG.E.U16 R70, desc[UR16][R10.64+0x2c0] ;  /* 0x0002c0100a46a981 */ /* 0x000ee8000c1e1500 */
[----:B------:R-:W3:Y:S04]  /*1560*/  @!P3 LDG.E.U16 R77, desc[UR16][R10.64+0x300] ;  /* 0x000300100a4db981 */ /* 0x000ee8000c1e1500 */
[----:B------:R-:W3:Y:S01]  /*1570*/  @!P4 LDG.E.U16 R0, desc[UR16][R10.64+0x340] ;  /* 0x000340100a00c981 */ /* 0x000ee2000c1e1500 */
        /* <DEDUP_REMOVED lines=9> */
[----:B------:R-:W-:Y:S01]  /*1610*/  PRMT R80, RZ, 0x7610, R80 ;  /* 0x00007610ff507816 */ /* 0x000fe20000000050 */
[----:B----4-:R-:W-:Y:S04]  /*1620*/  STS.U16 [R50], R13 ;  /* 0x0000000d32007388 */ /* 0x010fe80000000400 */
        /* <DEDUP_REMOVED lines=8> */
[----:B--2---:R-:W-:Y:S04]  /*16b0*/  STS.U16 [R59+0x240], R68 ;  /* 0x000240443b007388 */ /* 0x004fe80000000400 */
[----:B---3--:R-:W-:Y:S04]  /*16c0*/  STS.U16 [R60+0x280], R69 ;  /* 0x000280453c007388 */ /* 0x008fe80000000400 */
[----:B------:R2:W-:Y:S04]  /*16d0*/  STS.U16 [R61+0x2c0], R70 ;  /* 0x0002c0463d007388 */ /* 0x0005e80000000400 */
[----:B------:R-:W-:Y:S04]  /*16e0*/  STS.U16 [R62+0x300], R77 ;  /* 0x0003004d3e007388 */ /* 0x000fe80000000400 */
        /* <DEDUP_REMOVED lines=37> */
[----:B------:R-:W-:Y:S02]  /*1940*/  PRMT R75, RZ, 0x7610, R75 ;  /* 0x00007610ff4b7816 */ /* 0x000fe4000000004b */
[----:B--2---:R-:W-:Y:S01]  /*1950*/  PRMT R70, RZ, 0x7610, R70 ;  /* 0x00007610ff467816 */ /* 0x004fe20000000046 */
[----:B------:R-:W2:Y:S01]  /*1960*/  @!P6 LDG.E.U16 R80, desc[UR16][R8.64+0x3c0] ;  /* 0x0003c0100850e981 */ /* 0x000ea2000c1e1500 */
[----:B------:R-:W-:-:S02]  /*1970*/  PRMT R69, RZ, 0x7610, R69 ;  /* 0x00007610ff457816 */ /* 0x000fc40000000045 */
        /* <DEDUP_REMOVED lines=10> */
[----:B------:R-:W-:Y:S02]  /*1a20*/  PRMT R77, RZ, 0x7610, R77 ;  /* 0x00007610ff4d7816 */ /* 0x000fe4000000004d */
[----:B------:R-:W-:Y:S02]  /*1a30*/  PRMT R76, RZ, 0x7610, R76 ;  /* 0x00007610ff4c7816 */ /* 0x000fe4000000004c */
[----:B----4-:R-:W-:Y:S01]  /*1a40*/  PRMT R79, RZ, 0x7610, R79 ;  /* 0x00007610ff4f7816 */ /* 0x010fe2000000004f */
[----:B------:R-:W3:Y:S01]  /*1a50*/  @!P0 LDG.E.U16 R0, desc[UR16][R8.64+0x240] ;  /* 0x0002401008008981 */ /* 0x000ee2000c1e1500 */
[----:B------:R-:W-:-:S03]  /*1a60*/  PRMT R78, RZ, 0x7610, R78 ;  /* 0x00007610ff4e7816 */ /* 0x000fc6000000004e */
        /* <DEDUP_REMOVED lines=17> */
[----:B------:R-:W-:Y:S01]  /*1b80*/  PRMT R90, RZ, 0x7610, R90 ;  /* 0x00007610ff5a7816 */ /* 0x000fe2000000005a */
[----:B------:R0:W-:Y:S04]  /*1b90*/  STS.U16 [R50], R71 ;  /* 0x0000004732007388 */ /* 0x0001e80000000400 */
        /* <DEDUP_REMOVED lines=8> */
[----:B---3--:R-:W-:Y:S04]  /*1c20*/  STS.U16 [R59+0x240], R0 ;  /* 0x000240003b007388 */ /* 0x008fe80000000400 */
[----:B----4-:R-:W-:Y:S04]  /*1c30*/  STS.U16 [R60+0x280], R77 ;  /* 0x0002804d3c007388 */ /* 0x010fe80000000400 */
        /* <DEDUP_REMOVED lines=43> */
[----:B---3--:R-:W-:Y:S01]  /*1ef0*/  PRMT R81, RZ, 0x7610, R81 ;  /* 0x00007610ff517816 */ /* 0x008fe20000000051 */
[----:B------:R-:W3:Y:S04]  /*1f00*/  @!P6 LDG.E.U16 R90, desc[UR16][R6.64+0x3c0] ;  /* 0x0003c010065ae981 */ /* 0x000ee8000c1e1500 */
[----:B------:R-:W2:Y:S01]  /*1f10*/  @!P0 LDG.E.U16 R79, desc[UR16][R6.64+0x200] ;  /* 0x00020010064f8981 */ /* 0x000ea2000c1e1500 */
[----:B------:R-:W-:-:S03]  /*1f20*/  ISETP.NE.AND P0, PT, R100, RZ, PT ;  /* 0x000000ff6400720c */ /* 0x000fc60003f05270 */
[----:B------:R-:W3:Y:S01]  /*1f30*/  @!P1 LDG.E.U16 R76, desc[UR16][R6.64+0x1c0] ;  /* 0x0001c010064c9981 */ /* 0x000ee2000c1e1500 */
[----:B------:R-:W-:-:S03]  /*1f40*/  ISETP.NE.AND P1, PT, R98, RZ, PT ;  /* 0x000000ff6200720c */ /* 0x000fc60003f25270 */
[----:B------:R-:W2:Y:S01]  /*1f50*/  @!P2 LDG.E.U16 R77, desc[UR16][R6.64+0x180] ;  /* 0x00018010064da981 */ /* 0x000ea2000c1e1500 */
[----:B------:R-:W-:-:S03]  /*1f60*/  ISETP.NE.AND P2, PT, R96, RZ, PT ;  /* 0x000000ff6000720c */ /* 0x000fc60003f45270 */
[----:B------:R-:W3:Y:S01]  /*1f70*/  @!P3 LDG.E.U16 R84, desc[UR16][R6.64+0x140] ;  /* 0x000140100654b981 */ /* 0x000ee2000c1e1500 */
[----:B------:R-:W-:Y:S02]  /*1f80*/  ISETP.NE.AND P3, PT, R92, RZ, PT ;  /* 0x000000ff5c00720c */ /* 0x000fe40003f65270 */
[----:B----4-:R-:W-:Y:S01]  /*1f90*/  PRMT R80, RZ, 0x7610, R80 ;  /* 0x00007610ff507816 */ /* 0x010fe20000000050 */
[----:B------:R-:W4:Y:S04]  /*1fa0*/  @!P0 LDG.E.U16 R86, desc[UR16][R6.64+0x240] ;  /* 0x0002401006568981 */ /* 0x000f28000c1e1500 */
[----:B------:R-:W4:Y:S04]  /*1fb0*/  @!P1 LDG.E.U16 R81, desc[UR16][R6.64+0x280] ;  /* 0x0002801006519981 */ /* 0x000f28000c1e1500 */
[----:B------:R-:W4:Y:S04]  /*1fc0*/  @!P2 LDG.E.U16 R80, desc[UR16][R6.64+0x2c0] ;  /* 0x0002c0100650a981 */ /* 0x000f28000c1e1500 */
[----:B------:R0:W4:Y:S01]  /*1fd0*/  @!P3 LDG.E.U16 R83, desc[UR16][R6.64+0x300] ;  /* 0x000300100653b981 */ /* 0x000122000c1e1500 */
[----:B------:R-:W-:-:S02]  /*1fe0*/  P2R R106, PR, RZ, 0x1 ;  /* 0x00000001ff6a7803 */ /* 0x000fc40000000000 */
[-C--:B------:R-:W-:Y:S02]  /*1ff0*/  ISETP.GE.AND P0, PT, R32, R48.reuse, PT ;  /* 0x000000302000720c */ /* 0x080fe40003f06270 */
[----:B0-----:R-:W-:Y:S02]  /*2000*/  PRMT R7, RZ, 0x7610, R7 ;  /* 0x00007610ff077816 */ /* 0x001fe40000000007 */
        /* <DEDUP_REMOVED lines=19> */
[----:B---3--:R-:W-:Y:S04]  /*2140*/  STS.U16 [R55+0x140], R84 ;  /* 0x0001405437007388 */ /* 0x008fe80000000400 */
[----:B--2---:R-:W-:Y:S04]  /*2150*/  STS.U16 [R56+0x180], R77 ;  /* 0x0001804d38007388 */ /* 0x004fe80000000400 */
        /* <DEDUP_REMOVED lines=8> */
[----:B------:R-:W-:Y:S01]  /*21e0*/  STS.U16 [R65+0x3c0], R90 ;  /* 0x0003c05a41007388 */ /* 0x000fe20000000400 */
[----:B------:R-:W-:-:S03]  /*21f0*/  NOP ;  /* 0x0000000000007918 */ /* 0x000fc60000000000 */
[----:B------:R-:W1:Y:S04]  /*2200*/  LDS.U16 R71, [R66] ;  /* 0x0000000042477984 */ /* 0x000e680000000400 */
        /* <DEDUP_REMOVED lines=8> */
[----:B------:R-:W4:Y:S04]  /*2290*/  LDS.U16 R81, [R66+0x12] ;  /* 0x0000120042517984 */ /* 0x000f280000000400 */
[----:B------:R-:W4:Y:S04]  /*22a0*/  LDS.U16 R83, [R66+0x14] ;  /* 0x0000140042537984 */ /* 0x000f280000000400 */
[----:B------:R-:W-:Y:S04]  /*22b0*/  LDS.U16 R84, [R66+0x16] ;  /* 0x0000160042547984 */ /* 0x000fe80000000400 */
[----:B------:R-:W-:Y:S04]  /*22c0*/  LDS.U16 R86, [R66+0x18] ;  /* 0x0000180042567984 */ /* 0x000fe80000000400 */
[----:B------:R-:W-:Y:S04]  /*22d0*/  LDS.U16 R88, [R66+0x1a] ;  /* 0x00001a0042587984 */ /* 0x000fe80000000400 */
[----:B------:R-:W4:Y:S04]  /*22e0*/  LDS.U16 R90, [R66+0x1c] ;  /* 0x00001c00425a7984 */ /* 0x000f280000000400 */
[----:B------:R-:W-:Y:S01]  /*22f0*/  LDS.U16 R92, [R66+0x1e] ;  /* 0x00001e00425c7984 */ /* 0x000fe20000000400 */
[----:B------:R-:W-:Y:S01]  /*2300*/  BAR.SYNC.DEFER_BLOCKING 0x0 ;  /* 0x0000000000007b1d */ /* 0x000fe20000010000 */
[----:B0-----:R-:W-:-:S05]  /*2310*/  PRMT R133, RZ, 0x7610, R133 ;  /* 0x00007610ff857816 */ /* 0x001fca0000000085 */
        /* <DEDUP_REMOVED lines=27> */
[----:B-1----:R-:W-:Y:S02]  /*24d0*/  SHF.L.U32 R71, R71, 0x10, RZ ;  /* 0x0000001047477819 */ /* 0x002fe400000006ff */
[----:B--2---:R-:W-:Y:S02]  /*24e0*/  SHF.L.U32 R73, R73, 0x10, RZ ;  /* 0x0000001049497819 */ /* 0x004fe400000006ff */
[----:B---3--:R-:W-:Y:S01]  /*24f0*/  SHF.L.U32 R75, R75, 0x10, RZ ;  /* 0x000000104b4b7819 */ /* 0x008fe200000006ff */
[----:B------:R-:W-:-:S02]  /*2500*/  FMUL.FTZ R6, R71, -1.4426950216293334961 ;  /* 0xbfb8aa3b47067820 */ /* 0x000fc40000410000 */
[----:B------:R-:W-:Y:S01]  /*2510*/  FMUL.FTZ R128, R73, -1.4426950216293334961 ;  /* 0xbfb8aa3b49807820 */ /* 0x000fe20000410000 */
[----:B----4-:R-:W-:Y:S01]  /*2520*/  SHF.L.U32 R76, R76, 0x10, RZ ;  /* 0x000000104c4c7819 */ /* 0x010fe200000006ff */
[----:B------:R1:W2:Y:S01]  /*2530*/  MUFU.EX2 R112, R6 ;  /* 0x0000000600707308 */ /* 0x0002a20000000800 */
[----:B0-----:R-:W-:Y:S01]  /*2540*/  FMUL.FTZ R3, R75, -1.4426950216293334961 ;  /* 0xbfb8aa3b4b037820 */ /* 0x001fe20000410000 */
[----:B------:R-:W-:Y:S02]  /*2550*/  SHF.L.U32 R81, R81, 0x10, RZ ;  /* 0x0000001051517819 */ /* 0x000fe400000006ff */
[----:B------:R-:W0:Y:S01]  /*2560*/  MUFU.EX2 R128, R128 ;  /* 0x0000008000807308 */ /* 0x000e220000000800 */
[----:B------:R-:W-:Y:S01]  /*2570*/  SHF.L.U32 R83, R83, 0x10, RZ ;  /* 0x0000001053537819 */ /* 0x000fe200000006ff */
[----:B------:R-:W-:Y:S02]  /*2580*/  IMAD.U32 R72, R72, 0x10000, RZ ;  /* 0x0001000048487824 */ /* 0x000fe400078e00ff */
[----:B------:R3:W-:Y:S01]  /*2590*/  MUFU.EX2 R134, R3 ;  /* 0x0000000300867308 */ /* 0x0007e20000000800 */
[----:B-1----:R-:W-:Y:S01]  /*25a0*/  FMUL.FTZ R6, R76, -1.4426950216293334961 ;  /* 0xbfb8aa3b4c067820 */ /* 0x002fe20000410000 */
[----:B------:R-:W-:Y:S01]  /*25b0*/  SHF.L.U32 R74, R74, 0x10, RZ ;  /* 0x000000104a4a7819 */ /* 0x000fe200000006ff */
[----:B------:R-:W-:-:S02]  /*25c0*/  IMAD.U32 R90, R90, 0x10000, RZ ;  /* 0x000100005a5a7824 */ /* 0x000fc400078e00ff */
[----:B------:R-:W-:Y:S01]  /*25d0*/  FMUL.FTZ R130, R72, -1.4426950216293334961 ;  /* 0xbfb8aa3b48827820 */ /* 0x000fe20000410000 */
[----:B------:R1:W-:Y:S01]  /*25e0*/  MUFU.EX2 R136, R6 ;  /* 0x0000000600887308 */ /* 0x0003e20000000800 */
[----:B---3--:R-:W-:Y:S01]  /*25f0*/  FMUL.FTZ R3, R81, -1.4426950216293334961 ;  /* 0xbfb8aa3b51037820 */ /* 0x008fe20000410000 */
[----:B------:R-:W-:-:S03]  /*2600*/  FMUL.FTZ R2, R74, -1.4426950216293334961 ;  /* 0xbfb8aa3b4a027820 */ /* 0x000fc60000410000 */
[----:B------:R3:W-:Y:S01]  /*2610*/  MUFU.EX2 R144, R3 ;  /* 0x0000000300907308 */ /* 0x0007e20000000800 */
[----:B-1----:R-:W-:Y:S01]  /*2620*/  FMUL.FTZ R6, R83, -1.4426950216293334961 ;  /* 0xbfb8aa3b53067820 */ /* 0x002fe20000410000 */
[----:B--2---:R-:W-:Y:S02]  /*2630*/  FADD.FTZ R112, R112, 1 ;  /* 0x3f80000070707421 */ /* 0x004fe40000010000 */
[----:B------:R-:W1:Y:S01]  /*2640*/  MUFU.EX2 R130, R130 ;  /* 0x0000008200827308 */ /* 0x000e620000000800 */
[----:B---3--:R-:W-:-:S03]  /*2650*/  FMUL.FTZ R3, R90, -1.4426950216293334961 ;  /* 0xbfb8aa3b5a037820 */ /* 0x008fc60000410000 */
[----:B------:R-:W-:Y:S01]  /*2660*/  MUFU.EX2 R146, R6 ;  /* 0x0000000600927308 */ /* 0x000fe20000000800 */
[----:B0-----:R-:W-:-:S03]  /*2670*/  FADD.FTZ R128, R128, 1 ;  /* 0x3f80000080807421 */ /* 0x001fc60000010000 */
[----:B------:R-:W0:Y:S04]  /*2680*/  MUFU.EX2 R132, R2 ;  /* 0x0000000200847308 */ /* 0x000e280000000800 */
[----:B------:R-:W-:Y:S01]  /*2690*/  MUFU.EX2 R6, R3 ;  /* 0x0000000300067308 */ /* 0x000fe20000000800 */
[----:B-1----:R-:W-:Y:S01]  /*26a0*/  FADD.FTZ R130, R130, 1 ;  /* 0x3f80000082827421 */ /* 0x002fe20000010000 */
[----:B------:R-:W-:Y:S01]  /*26b0*/  FADD.FTZ R136, R136, 1 ;  /* 0x3f80000088887421 */ /* 0x000fe20000010000 */
[----:B------:R-:W-:Y:S01]  /*26c0*/  SHF.L.U32 R77, R77, 0x10, RZ ;  /* 0x000000104d4d7819 */ /* 0x000fe200000006ff */
[----:B0-----:R-:W-:Y:S01]  /*26d0*/  FADD.FTZ R132, R132, 1 ;  /* 0x3f80000084847421 */ /* 0x001fe20000010000 */
[----:B------:R-:W-:-:S03]  /*26e0*/  SHF.L.U32 R129, R129, 0x10, RZ ;  /* 0x0000001081817819 */ /* 0x000fc600000006ff */
[----:B------:R-:W-:Y:S01]  /*26f0*/  FMUL.FTZ R138, R77, -1.4426950216293334961 ;  /* 0xbfb8aa3b4d8a7820 */ /* 0x000fe20000410000 */
[----:B------:R-:W-:Y:S01]  /*2700*/  IMAD.U32 R80, R80, 0x10000, RZ ;  /* 0x0001000050507824 */ /* 0x000fe200078e00ff */
[----:B------:R-:W-:-:S04]  /*2710*/  SHF.L.U32 R79, R79, 0x10, RZ ;  /* 0x000000104f4f7819 */ /* 0x000fc800000006ff */
[----:B------:R-:W-:Y:S01]  /*2720*/  MUFU.EX2 R138, R138 ;  /* 0x0000008a008a7308 */ /* 0x000fe20000000800 */
[----:B------:R-:W-:Y:S01]  /*2730*/  FMUL.FTZ R2, R80, -1.4426950216293334961 ;  /* 0xbfb8aa3b50027820 */ /* 0x000fe20000410000 */
[----:B------:R-:W-:-:S03]  /*2740*/  FMUL.FTZ R140, R79, -1.4426950216293334961 ;  /* 0xbfb8aa3b4f8c7820 */ /* 0x000fc60000410000 */
[----:B------:R-:W0:Y:S01]  /*2750*/  MUFU.EX2 R142, R2 ;  /* 0x00000002008e7308 */ /* 0x000e220000000800 */
[----:B------:R-:W-:Y:S02]  /*2760*/  SHF.L.U32 R127, R127, 0x10, RZ ;  /* 0x000000107f7f7819 */ /* 0x000fe400000006ff */
[----:B------:R-:W-:Y:S01]  /*2770*/  SHF.L.U32 R131, R131, 0x10, RZ ;  /* 0x0000001083837819 */ /* 0x000fe200000006ff */
[----:B------:R-:W1:Y:S01]  /*2780*/  MUFU.EX2 R140, R140 ;  /* 0x0000008c008c7308 */ /* 0x000e620000000800 */
[----:B------:R-:W-:Y:S02]  /*2790*/  SHF.L.U32 R86, R86, 0x10, RZ ;  /* 0x0000001056567819 */ /* 0x000fe400000006ff */
[----:B------:R-:W-:-:S03]  /*27a0*/  SHF.L.U32 R141, R141, 0x10, RZ ;  /* 0x000000108d8d7819 */ /* 0x000fc600000006ff */
[----:B------:R-:W-:Y:S01]  /*27b0*/  FMUL.FTZ R150, R86, -1.4426950216293334961 ;  /* 0xbfb8aa3b56967820 */ /* 0x000fe20000410000 */
[----:B0-----:R-:W-:-:S03]  /*27c0*/  FADD.FTZ R142, R142, 1 ;  /* 0x3f8000008e8e7421 */ /* 0x001fc60000010000 */
[----:B------:R0:W-:Y:S01]  /*27d0*/  MUFU.EX2 R153, R150 ;  /* 0x0000009600997308 */ /* 0x0001e20000000800 */
[----:B------:R-:W-:Y:S02]  /*27e0*/  SHF.L.U32 R139, R139, 0x10, RZ ;  /* 0x000000108b8b7819 */ /* 0x000fe400000006ff */
[----:B------:R-:W-:Y:S02]  /*27f0*/  SHF.L.U32 R84, R84, 0x10, RZ ;  /* 0x0000001054547819 */ /* 0x000fe400000006ff */
[----:B------:R-:W-:Y:S02]  /*2800*/  SHF.L.U32 R88, R88, 0x10, RZ ;  /* 0x0000001058587819 */ /* 0x000fe400000006ff */
[----:B------:R-:W-:Y:S01]  /*2810*/  SHF.L.U32 R143, R143, 0x10, RZ ;  /* 0x000000108f8f7819 */ /* 0x000fe200000006ff */
[----:B------:R-:W-:Y:S02]  /*2820*/  FMUL.FTZ R148, R84, -1.4426950216293334961 ;  /* 0xbfb8aa3b54947820 */ /* 0x000fe40000410000 */
[----:B------:R-:W-:-:S04]  /*2830*/  FMUL.FTZ R152, R88, -1.4426950216293334961 ;  /* 0xbfb8aa3b58987820 */ /* 0x000fc80000410000 */
[----:B------:R2:W-:Y:S04]  /*2840*/  MUFU.EX2 R156, R152 ;  /* 0x00000098009c7308 */ /* 0x0005e80000000800 */
[----:B------:R-:W3:Y:S01]  /*2850*/  MUFU.EX2 R148, R148 ;  /* 0x0000009400947308 */ /* 0x000ee20000000800 */
[----:B------:R-:W-:Y:S01]  /*2860*/  FADD.FTZ R146, R146, 1 ;  /* 0x3f80000092927421 */ /* 0x000fe20000010000 */
[----:B------:R-:W-:Y:S04]  /*2870*/  STS.U16 [R50], R7 ;  /* 0x0000000732007388 */ /* 0x000fe80000000400 */
        /* <DEDUP_REMOVED lines=17> */
[----:B----4-:R4:W3:Y:S03]  /*2990*/  MUFU.RCP R96, R112 ;  /* 0x0000007000607308 */ /* 0x0108e60000001000 */
[----:B------:R-:W2:Y:S04]  /*29a0*/  LDS.U16 R3, [R66] ;  /* 0x0000000042037984 */ /* 0x000ea80000000400 */
[----:B------:R-:W2:Y:S01]  /*29b0*/  LDS.U16 R102, [R66+0x4] ;  /* 0x0000040042667984 */ /* 0x000ea20000000400 */
[----:B-1----:R1:W2:Y:S03]  /*29c0*/  MUFU.RCP R104, R128 ;  /* 0x0000008000687308 */ /* 0x0022a60000001000 */
[----:B----4-:R-:W-:Y:S05]  /*29d0*/  LDS.U16 R112, [R66+0x6] ;  /* 0x0000060042707984 */ /* 0x010fea0000000400 */
[----:B------:R3:W-:Y:S01]  /*29e0*/  MUFU.RCP R135, R132 ;  /* 0x0000008400877308 */ /* 0x0007e20000001000 */
[----:B-1----:R-:W1:Y:S01]  /*29f0*/  LDS.U16 R128, [R66+0x8] ;  /* 0x0000080042807984 */ /* 0x002e620000000400 */
[----:B0-----:R-:W-:-:S06]  /*2a00*/  FADD.FTZ R106, R134, 1 ;  /* 0x3f800000866a7421 */ /* 0x001fcc0000010000 */
[----:B------:R0:W4:Y:S01]  /*2a10*/  MUFU.RCP R133, R130 ;  /* 0x0000008200857308 */ /* 0x0001220000001000 */
[----:B---3--:R-:W-:-:S07]  /*2a20*/  FADD.FTZ R132, -R96, 1 ;  /* 0x3f80000060847421 */ /* 0x008fce0000010100 */
[----:B------:R3:W-:Y:S01]  /*2a30*/  MUFU.RCP R137, R136 ;  /* 0x0000008800897308 */ /* 0x0007e20000001000 */
[----:B0-----:R-:W0:Y:S01]  /*2a40*/  LDS.U16 R130, [R66+0xa] ;  /* 0x00000a0042827984 */ /* 0x001e220000000400 */
[----:B------:R-:W-:-:S03]  /*2a50*/  FFMA.FTZ R134, R71, R132, 1 ;  /* 0x3f80000047867423 */ /* 0x000fc60000010084 */
[----:B------:R-:W0:Y:S01]  /*2a60*/  LDS.U16 R132, [R66+0xc] ;  /* 0x00000c0042847984 */ /* 0x000e220000000400 */
[----:B--2---:R-:W-:Y:S02]  /*2a70*/  IMAD.U32 R100, R100, 0x10000, RZ ;  /* 0x0001000064647824 */ /* 0x004fe400078e00ff */
[----:B---3--:R-:W-:Y:S01]  /*2a80*/  FADD.FTZ R136, -R104, 1 ;  /* 0x3f80000068887421 */ /* 0x008fe20000010100 */
[----:B------:R-:W-:Y:S01]  /*2a90*/  FADD.FTZ R108, R138, 1 ;  /* 0x3f8000008a6c7421 */ /* 0x000fe20000010000 */
[----:B------:R-:W-:Y:S01]  /*2aa0*/  FMUL.FTZ R7, R129, R100 ;  /* 0x0000006481077220 */ /* 0x000fe20000410000 */
[----:B------:R-:W-:Y:S01]  /*2ab0*/  FADD.FTZ R110, R140, 1 ;  /* 0x3f8000008c6e7421 */ /* 0x000fe20000010000 */
[----:B------:R-:W-:Y:S01]  /*2ac0*/  FFMA.FTZ R136, R73, R136, 1 ;  /* 0x3f80000049887423 */ /* 0x000fe20000010088 */
[----:B------:R-:W-:Y:S01]  /*2ad0*/  LDS.U16 R161, [R66+0x16] ;  /* 0x0000160042a17984 */ /* 0x000fe20000000400 */
[----:B------:R-:W-:Y:S01]  /*2ae0*/  FMUL.FTZ R7, R104, R7 ;  /* 0x0000000768077220 */ /* 0x000fe20000410000 */
[----:B------:R-:W-:-:S02]  /*2af0*/  IMAD.U32 R151, R78, 0x10000, RZ ;  /* 0x000100004e977824 */ /* 0x000fc400078e00ff */
[----:B------:R-:W-:Y:S01]  /*2b00*/  LDS.U16 R159, [R66+0x12] ;  /* 0x00001200429f7984 */ /* 0x000fe20000000400 */
[----:B------:R-:W-:-:S03]  /*2b10*/  FMUL.FTZ R167, R7, R136 ;  /* 0x0000008807a77220 */ /* 0x000fc60000410000 */
[----:B------:R-:W2:Y:S01]  /*2b20*/  LDS.U16 R136, [R66+0xe] ;  /* 0x00000e0042887984 */ /* 0x000ea20000000400 */
[----:B------:R-:W3:Y:S01]  /*2b30*/  MUFU.RCP R106, R106 ;  /* 0x0000006a006a7308 */ /* 0x000ee20000001000 */
[----:B------:R-:W-:Y:S02]  /*2b40*/  SHF.L.U32 R98, R3, 0x10, RZ ;  /* 0x0000001003627819 */ /* 0x000fe400000006ff */
[----:B------:R-:W-:Y:S01]  /*2b50*/  SHF.L.U32 R102, R102, 0x10, RZ ;  /* 0x0000001066667819 */ /* 0x000fe200000006ff */
[----:B----4-:R-:W-:Y:S02]  /*2b60*/  FADD.FTZ R145, -R133, 1 ;  /* 0x3f80000085917421 */ /* 0x010fe40000010100 */
[----:B------:R-:W-:Y:S02]  /*2b70*/  FMUL.FTZ R3, R127, R98 ;  /* 0x000000627f037220 */ /* 0x000fe40000410000 */
[----:B------:R-:W-:Y:S01]  /*2b80*/  FMUL.FTZ R138, R131, R102 ;  /* 0x00000066838a7220 */ /* 0x000fe20000410000 */
[----:B------:R-:W-:Y:S01]  /*2b90*/  FFMA.FTZ R147, R72, R145, 1 ;  /* 0x3f80000048937423 */ /* 0x000fe20000010091 */
[----:B------:R-:W-:-:S02]  /*2ba0*/  FMUL.FTZ R3, R96, R3 ;  /* 0x0000000360037220 */ /* 0x000fc40000410000 */
[----:B------:R-:W-:Y:S01]  /*2bb0*/  FMUL.FTZ R138, R133, R138 ;  /* 0x0000008a858a7220 */ /* 0x000fe20000410000 */
[----:B------:R-:W4:Y:S01]  /*2bc0*/  MUFU.RCP R108, R108 ;  /* 0x0000006c006c7308 */ /* 0x000f220000001000 */
[----:B-1----:R-:W-:Y:S02]  /*2bd0*/  IMAD.U32 R128, R128, 0x10000, RZ ;  /* 0x0001000080807824 */ /* 0x002fe400078e00ff */
[----:B------:R-:W-:Y:S01]  /*2be0*/  FMUL.FTZ R150, R3, R134 ;  /* 0x0000008603967220 */ /* 0x000fe20000410000 */
[----:B------:R-:W-:Y:S01]  /*2bf0*/  FMUL.FTZ R3, R138, R147 ;  /* 0x000000938a037220 */ /* 0x000fe20000410000 */
[----:B------:R-:W-:Y:S01]  /*2c00*/  SHF.L.U32 R112, R112, 0x10, RZ ;  /* 0x0000001070707819 */ /* 0x000fe200000006ff */
[----:B------:R-:W1:Y:S01]  /*2c10*/  LDS.U16 R138, [R66+0x10] ;  /* 0x00001000428a7984 */ /* 0x000e620000000400 */
[----:B------:R-:W-:Y:S01]  /*2c20*/  FMUL.FTZ R147, R141, R128 ;  /* 0x000000808d937220 */ /* 0x000fe20000410000 */
[----:B------:R4:W-:Y:S01]  /*2c30*/  MUFU.RCP R145, R142 ;  /* 0x0000008e00917308 */ /* 0x0009e20000001000 */
[----:B0-----:R-:W-:-:S02]  /*2c40*/  SHF.L.U32 R130, R130, 0x10, RZ ;  /* 0x0000001082827819 */ /* 0x001fc400000006ff */
[C---:B---3--:R-:W-:Y:S01]  /*2c50*/  FMUL.FTZ R147, R106.reuse, R147 ;  /* 0x000000936a937220 */ /* 0x048fe20000410000 */
[----:B------:R-:W-:Y:S01]  /*2c60*/  FADD.FTZ R7, -R135, 1 ;  /* 0x3f80000087077421 */ /* 0x000fe20000010100 */
[----:B------:R-:W-:Y:S01]  /*2c70*/  FMUL.FTZ R140, R139, R112 ;  /* 0x000000708b8c7220 */ /* 0x000fe20000410000 */
[----:B----4-:R-:W-:Y:S02]  /*2c80*/  FADD.FTZ R142, -R106, 1 ;  /* 0x3f8000006a8e7421 */ /* 0x010fe40000010100 */
[----:B------:R-:W0:Y:S02]  /*2c90*/  MUFU.RCP R110, R110 ;  /* 0x0000006e006e7308 */ /* 0x000e240000001000 */
[----:B------:R-:W-:Y:S01]  /*2ca0*/  FFMA.FTZ R142, R75, R142, 1 ;  /* 0x3f8000004b8e7423 */ /* 0x000fe2000001008e */
[----:B------:R-:W-:Y:S01]  /*2cb0*/  FADD.FTZ R134, R144, 1 ;  /* 0x3f80000090867421 */ /* 0x000fe20000010000 */
[----:B------:R-:W-:Y:S01]  /*2cc0*/  FADD.FTZ R149, -R137, 1 ;  /* 0x3f80000089957421 */ /* 0x000fe20000010100 */
[----:B------:R-:W-:Y:S01]  /*2cd0*/  FFMA.FTZ R7, R74, R7, 1 ;  /* 0x3f8000004a077423 */ /* 0x000fe20000010007 */
[----:B------:R-:W-:Y:S01]  /*2ce0*/  FMUL.FTZ R154, R147, R142 ;  /* 0x0000008e939a7220 */ /* 0x000fe20000410000 */
[----:B------:R-:W-:Y:S01]  /*2cf0*/  FMUL.FTZ R144, R143, R130 ;  /* 0x000000828f907220 */ /* 0x000fe20000410000 */
[----:B------:R-:W-:Y:S01]  /*2d00*/  FMUL.FTZ R140, R135, R140 ;  /* 0x0000008c878c7220 */ /* 0x000fe20000410000 */
[----:B------:R-:W-:-:S02]  /*2d10*/  SHF.L.U32 R147, R94, 0x10, RZ ;  /* 0x000000105e937819 */ /* 0x000fc400000006ff */
[----:B------:R-:W-:Y:S01]  /*2d20*/  SHF.L.U32 R132, R132, 0x10, RZ ;  /* 0x0000001084847819 */ /* 0x000fe200000006ff */
[----:B------:R-:W-:Y:S01]  /*2d30*/  FFMA.FTZ R149, R76, R149, 1 ;  /* 0x3f8000004c957423 */ /* 0x000fe20000010095 */
[----:B------:R-:W-:Y:S01]  /*2d40*/  FMUL.FTZ R144, R137, R144 ;  /* 0x0000009089907220 */ /* 0x000fe20000410000 */
[----:B------:R-:W-:Y:S01]  /*2d50*/  FMUL.FTZ R152, R140, R7 ;  /* 0x000000078c987220 */ /* 0x000fe20000410000 */
[----:B------:R-:W-:Y:S01]  /*2d60*/  FADD.FTZ R94, -R108, 1 ;  /* 0x3f8000006c5e7421 */ /* 0x000fe20000010100 */
[----:B------:R-:W-:Y:S01]  /*2d70*/  FMUL.FTZ R7, R147, R132 ;  /* 0x0000008493077220 */ /* 0x000fe20000410000 */
[----:B------:R-:W-:Y:S01]  /*2d80*/  FMUL.FTZ R171, R144, R149 ;  /* 0x0000009590ab7220 */ /* 0x000fe20000410000 */
[----:B------:R-:W-:Y:S01]  /*2d90*/  SHF.L.U32 R149, R82, 0x10, RZ ;  /* 0x0000001052957819 */ /* 0x000fe200000006ff */
[----:B------:R-:W-:Y:S01]  /*2da0*/  FFMA.FTZ R94, R77, R94, 1 ;  /* 0x3f8000004d5e7423 */ /* 0x000fe2000001005e */
[----:B------:R-:W-:Y:S01]  /*2db0*/  FMUL.FTZ R7, R108, R7 ;  /* 0x000000076c077220 */ /* 0x000fe20000410000 */
[----:B--2---:R-:W-:Y:S01]  /*2dc0*/  SHF.L.U32 R136, R136, 0x10, RZ ;  /* 0x0000001088887819 */ /* 0x004fe200000006ff */
[----:B------:R2:W-:Y:S01]  /*2dd0*/  MUFU.RCP R140, R146 ;  /* 0x00000092008c7308 */ /* 0x0005e20000001000 */
[----:B------:R-:W3:Y:S01]  /*2de0*/  LDS.U16 R144, [R66+0x14] ;  /* 0x0000140042907984 */ /* 0x000ee20000000400 */
[----:B------:R-:W-:Y:S01]  /*2df0*/  FMUL.FTZ R82, R7, R94 ;  /* 0x0000005e07527220 */ /* 0x000fe20000410000 */
[----:B0-----:R-:W-:Y:S01]  /*2e00*/  FADD.FTZ R78, -R110, 1 ;  /* 0x3f8000006e4e7421 */ /* 0x001fe20000010100 */
[----:B------:R-:W-:Y:S01]  /*2e10*/  FMUL.FTZ R7, R149, R136 ;  /* 0x0000008895077220 */ /* 0x000fe20000410000 */
[----:B------:R-:W-:Y:S01]  /*2e20*/  FADD.FTZ R148, R148, 1 ;  /* 0x3f80000094947421 */ /* 0x000fe20000010000 */
[----:B--2---:R-:W0:Y:S02]  /*2e30*/  LDS.U16 R146, [R66+0x18] ;  /* 0x0000180042927984 */ /* 0x004e240000000400 */
[----:B------:R-:W-:Y:S01]  /*2e40*/  FMUL.FTZ R7, R110, R7 ;  /* 0x000000076e077220 */ /* 0x000fe20000410000 */
[----:B------:R-:W-:Y:S01]  /*2e50*/  FFMA.FTZ R78, R79, R78, 1 ;  /* 0x3f8000004f4e7423 */ /* 0x000fe2000001004e */
[----:B------:R-:W-:Y:S01]  /*2e60*/  SHF.L.U32 R92, R92, 0x10, RZ ;  /* 0x000000105c5c7819 */ /* 0x000fe200000006ff */
[----:B------:R-:W-:Y:S01]  /*2e70*/  FADD.FTZ R155, R153, 1 ;  /* 0x3f800000999b7421 */ /* 0x000fe20000010000 */
[----:B------:R-:W-:Y:S01]  /*2e80*/  FADD.FTZ R158, R6, 1 ;  /* 0x3f800000069e7421 */ /* 0x000fe20000010000 */
[----:B------:R2:W4:Y:S01]  /*2e90*/  MUFU.RCP R153, R148 ;  /* 0x0000009400997308 */ /* 0x0005220000001000 */
[----:B------:R-:W-:Y:S01]  /*2ea0*/  FMUL.FTZ R173, R7, R78 ;  /* 0x0000004e07ad7220 */ /* 0x000fe20000410000 */
[----:B------:R-:W0:Y:S01]  /*2eb0*/  LDS.U16 R6, [R66+0x1a] ;  /* 0x00001a0042067984 */ /* 0x000e220000000400 */
[----:B------:R-:W-:-:S03]  /*2ec0*/  FMUL.FTZ R2, R92, -1.4426950216293334961 ;  /* 0xbfb8aa3b5c027820 */ /* 0x000fc60000410000 */
[----:B------:R-:W0:Y:S04]  /*2ed0*/  LDS.U16 R7, [R66+0x1c] ;  /* 0x00001c0042077984 */ /* 0x000e280000000400 */
[----:B--2---:R-:W2:Y:S01]  /*2ee0*/  LDS.U16 R148, [R66+0x1e] ;  /* 0x00001e0042947984 */ /* 0x004ea20000000400 */
[----:B------:R-:W4:Y:S01]  /*2ef0*/  MUFU.EX2 R2, R2 ;  /* 0x0000000200027308 */ /* 0x000f220000000800 */
[----:B-1----:R-:W-:Y:S01]  /*2f00*/  SHF.L.U32 R138, R138, 0x10, RZ ;  /* 0x000000108a8a7819 */ /* 0x002fe200000006ff */
[----:B------:R-:W-:Y:S02]  /*2f10*/  FADD.FTZ R163, -R145, 1 ;  /* 0x3f80000091a37421 */ /* 0x000fe40000010100 */
[----:B------:R-:W1:Y:S02]  /*2f20*/  MUFU.RCP R155, R155 ;  /* 0x0000009b009b7308 */ /* 0x000e640000001000 */
[----:B------:R-:W-:Y:S01]  /*2f30*/  FMUL.FTZ R94, R151, R138 ;  /* 0x0000008a975e7220 */ /* 0x000fe20000410000 */
[----:B------:R-:W-:-:S03]  /*2f40*/  FFMA.FTZ R165, R80, R163, 1 ;  /* 0x3f80000050a57423 */ /* 0x000fc600000100a3 */
[----:B------:R-:W-:Y:S02]  /*2f50*/  FMUL.FTZ R94, R145, R94 ;  /* 0x0000005e915e7220 */ /* 0x000fe40000410000 */
[----:B------:R-:W0:Y:S02]  /*2f60*/  MUFU.RCP R134, R134 ;  /* 0x0000008600867308 */ /* 0x000e240000001000 */
[----:B------:R-:W-:Y:S01]  /*2f70*/  FMUL.FTZ R78, R94, R165 ;  /* 0x000000a55e4e7220 */ /* 0x000fe20000410000 */
[----:B----4-:R-:W-:Y:S01]  /*2f80*/  FADD.FTZ R165, R2, 1 ;  /* 0x3f80000002a57421 */ /* 0x010fe20000010000 */
[----:B------:R-:W-:Y:S01]  /*2f90*/  FADD.FTZ R156, R156, 1 ;  /* 0x3f8000009c9c7421 */ /* 0x000fe20000010000 */
[----:B------:R-:W-:Y:S02]  /*2fa0*/  SHF.L.U32 R142, R68, 0x10, RZ ;  /* 0x00000010448e7819 */ /* 0x000fe400000006ff */
[----:B------:R-:W-:Y:S01]  /*2fb0*/  SHF.L.U32 R161, R161, 0x10, RZ ;  /* 0x00000010a1a17819 */ /* 0x000fe200000006ff */
[----:B------:R4:W2:Y:S01]  /*2fc0*/  MUFU.RCP R157, R156 ;  /* 0x0000009c009d7308 */ /* 0x0008a20000001000 */
[----:B------:R-:W-:Y:S01]  /*2fd0*/  SHF.L.U32 R94, R70, 0x10, RZ ;  /* 0x00000010465e7819 */ /* 0x000fe200000006ff */
[----:B------:R-:W-:Y:S01]  /*2fe0*/  FADD.FTZ R169, -R153, 1 ;  /* 0x3f80000099a97421 */ /* 0x000fe20000010100 */
[----:B------:R-:W-:-:S02]  /*2ff0*/  IMAD.U32 R159, R159, 0x10000, RZ ;  /* 0x000100009f9f7824 */ /* 0x000fc400078e00ff */
[----:B------:R-:W-:Y:S01]  /*3000*/  FMUL.FTZ R70, R142, R161 ;  /* 0x000000a18e467220 */ /* 0x000fe20000410000 */
[----:B------:R-:W-:Y:S02]  /*3010*/  SHF.L.U32 R69, R69, 0x10, RZ ;  /* 0x0000001045457819 */ /* 0x000fe400000006ff */
[----:B------:R-:W2:Y:S01]  /*3020*/  MUFU.RCP R163, R158 ;  /* 0x0000009e00a37308 */ /* 0x000ea20000001000 */
[----:B-1----:R-:W-:Y:S01]  /*3030*/  FADD.FTZ R175, -R155, 1 ;  /* 0x3f8000009baf7421 */ /* 0x002fe20000010100 */
[----:B---3--:R-:W-:Y:S01]  /*3040*/  SHF.L.U32 R144, R144, 0x10, RZ ;  /* 0x0000001090907819 */ /* 0x008fe200000006ff */
[----:B------:R-:W-:Y:S01]  /*3050*/  FFMA.FTZ R179, R84, R169, 1 ;  /* 0x3f80000054b37423 */ /* 0x000fe200000100a9 */
[----:B------:R-:W-:-:S04]  /*3060*/  SHF.L.U32 R67, R67, 0x10, RZ ;  /* 0x0000001043437819 */ /* 0x000fc800000006ff */
[----:B------:R-:W1:Y:S01]  /*3070*/  MUFU.RCP R165, R165 ;  /* 0x000000a500a57308 */ /* 0x000e620000001000 */
[----:B0-----:R-:W-:Y:S01]  /*3080*/  SHF.L.U32 R146, R146, 0x10, RZ ;  /* 0x0000001092927819 */ /* 0x001fe200000006ff */
[----:B------:R-:W-:Y:S01]  /*3090*/  FADD.FTZ R2, -R134, 1 ;  /* 0x3f80000086027421 */ /* 0x000fe20000010100 */
[----:B------:R-:W-:Y:S01]  /*30a0*/  FMUL.FTZ R169, R94, R159 ;  /* 0x0000009f5ea97220 */ /* 0x000fe20000410000 */
[----:B------:R-:W-:Y:S01]  /*30b0*/  FMUL.FTZ R70, R153, R70 ;  /* 0x0000004699467220 */ /* 0x000fe20000410000 */
[----:B------:R-:W-:Y:S01]  /*30c0*/  FADD.FTZ R68, -R140, 1 ;  /* 0x3f8000008c447421 */ /* 0x000fe20000010100 */
[----:B------:R-:W-:Y:S01]  /*30d0*/  FFMA.FTZ R181, R86, R175, 1 ;  /* 0x3f80000056b57423 */ /* 0x000fe200000100af */
[----:B------:R-:W-:Y:S01]  /*30e0*/  FMUL.FTZ R175, R69, R144 ;  /* 0x0000009045af7220 */ /* 0x000fe20000410000 */
[----:B------:R-:W-:Y:S01]  /*30f0*/  FFMA.FTZ R2, R81, R2, 1 ;  /* 0x3f80000051027423 */ /* 0x000fe20000010002 */
[----:B----4-:R-:W-:Y:S01]  /*3100*/  FMUL.FTZ R156, R67, R146 ;  /* 0x00000092439c7220 */ /* 0x010fe20000410000 */
[----:B------:R-:W-:Y:S01]  /*3110*/  FMUL.FTZ R169, R134, R169 ;  /* 0x000000a986a97220 */ /* 0x000fe20000410000 */
[----:B------:R-:W-:Y:S01]  /*3120*/  FMUL.FTZ R179, R70, R179 ;  /* 0x000000b346b37220 */ /* 0x000fe20000410000 */
[----:B------:R-:W-:Y:S01]  /*3130*/  FFMA.FTZ R177, R83, R68, 1 ;  /* 0x3f80000053b17423 */ /* 0x000fe20000010044 */
[----:B------:R-:W-:Y:S01]  /*3140*/  F2FP.BF16.F32.PACK_AB R70, R167, R150 ;  /* 0x00000096a746723e */ /* 0x000fe200000010ff */
[----:B------:R-:W-:Y:S01]  /*3150*/  BAR.SYNC.DEFER_BLOCKING 0x0 ;  /* 0x0000000000007b1d */ /* 0x000fe20000010000 */
[----:B------:R-:W-:Y:S01]  /*3160*/  FMUL.FTZ R68, R140, R175 ;  /* 0x000000af8c447220 */ /* 0x000fe20000410000 */
[----:B------:R-:W-:Y:S01]  /*3170*/  SHF.L.U32 R167, R9, 0x10, RZ ;  /* 0x0000001009a77819 */ /* 0x000fe200000006ff */
[----:B------:R-:W-:Y:S01]  /*3180*/  FMUL.FTZ R156, R155, R156 ;  /* 0x0000009c9b9c7220 */ /* 0x000fe20000410000 */
[----:B------:R-:W-:Y:S01]  /*3190*/  SHF.L.U32 R150, R8, 0x10, RZ ;  /* 0x0000001008967819 */ /* 0x000fe200000006ff */
[----:B------:R-:W-:Y:S01]  /*31a0*/  FMUL.FTZ R175, R169, R2 ;  /* 0x00000002a9af7220 */ /* 0x000fe20000410000 */
[----:B------:R-:W-:Y:S01]  /*31b0*/  SHF.L.U32 R8, R6, 0x10, RZ ;  /* 0x0000001006087819 */ /* 0x000fe200000006ff */
[----:B------:R-:W-:Y:S01]  /*31c0*/  IMAD.U32 R169, R0, 0x10000, RZ ;  /* 0x0001000000a97824 */ /* 0x000fe200078e00ff */
[----:B------:R-:W-:-:S02]  /*31d0*/  SHF.L.U32 R9, R7, 0x10, RZ ;  /* 0x0000001007097819 */ /* 0x000fc400000006ff */
[----:B--2---:R-:W-:Y:S01]  /*31e0*/  SHF.L.U32 R148, R148, 0x10, RZ ;  /* 0x0000001094947819 */ /* 0x004fe200000006ff */
[----:B------:R-:W-:Y:S01]  /*31f0*/  FMUL.FTZ R68, R68, R177 ;  /* 0x000000b144447220 */ /* 0x000fe20000410000 */
[----:B------:R-:W-:Y:S01]  /*3200*/  FMUL.FTZ R156, R156, R181 ;  /* 0x000000b59c9c7220 */ /* 0x000fe20000410000 */
[----:B------:R-:W-:Y:S01]  /*3210*/  FADD.FTZ R177, -R157, 1 ;  /* 0x3f8000009db17421 */ /* 0x000fe20000010100 */
[----:B------:R-:W-:Y:S01]  /*3220*/  FADD.FTZ R181, -R163, 1 ;  /* 0x3f800000a3b57421 */ /* 0x000fe20000010100 */
[----:B-1----:R-:W-:Y:S01]  /*3230*/  FADD.FTZ R7, -R165, 1 ;  /* 0x3f800000a5077421 */ /* 0x002fe20000010100 */
        /* <DEDUP_REMOVED lines=14> */
[----:B------:R-:W-:Y:S02]  /*3320*/  PRMT R6, R3, 0x7632, R6 ;  /* 0x0000763203067816 */ /* 0x000fe40000000006 */
[----:B------:R-:W-:Y:S02]  /*3330*/  ISETP.NE.AND P1, PT, R23, RZ, PT ;  /* 0x000000ff1700720c */ /* 0x000fe40003f25270 */
[----:B------:R-:W-:Y:S02]  /*3340*/  F2FP.BF16.F32.PACK_AB R154, R171, R154 ;  /* 0x0000009aab9a723e */ /* 0x000fe400000010ff */
[----:B------:R-:W-:Y:S02]  /*3350*/  F2FP.BF16.F32.PACK_AB R82, R173, R82 ;  /* 0x00000052ad52723e */ /* 0x000fe400000010ff */
[----:B------:R-:W-:Y:S02]  /*3360*/  F2FP.BF16.F32.PACK_AB R78, R175, R78 ;  /* 0x0000004eaf4e723e */ /* 0x000fe400000010ff */
[----:B------:R-:W-:-:S02]  /*3370*/  F2FP.BF16.F32.PACK_AB R68, R179, R68 ;  /* 0x00000044b344723e */ /* 0x000fc400000010ff */
[----:B------:R-:W-:Y:S02]  /*3380*/  F2FP.BF16.F32.PACK_AB R156, R177, R156 ;  /* 0x0000009cb19c723e */ /* 0x000fe400000010ff */
[----:B------:R-:W-:Y:S01]  /*3390*/  F2FP.BF16.F32.PACK_AB R2, R7, R2 ;  /* 0x000000020702723e */ /* 0x000fe200000010ff */
[----:B------:R0:W-:Y:S01]  /*33a0*/  STS.U16 [R66], R70 ;  /* 0x0000004642007388 */ /* 0x0001e20000000400 */
[----:B------:R-:W-:Y:S02]  /*33b0*/  PRMT R152, R154, 0x7632, R152 ;  /* 0x000076329a987816 */ /* 0x000fe40000000098 */
[----:B------:R-:W-:Y:S01]  /*33c0*/  PRMT R7, R2, 0x7632, R7 ;  /* 0x0000763202077816 */ /* 0x000fe20000000007 */
[----:B------:R1:W-:Y:S04]  /*33d0*/  STS.U16 [R66+0x2], R0 ;  /* 0x0000020042007388 */ /* 0x0003e80000000400 */
[----:B------:R2:W-:Y:S01]  /*33e0*/  STS.U16 [R66+0x4], R3 ;  /* 0x0000040342007388 */ /* 0x0005e20000000400 */
[----:B0-----:R-:W-:-:S03]  /*33f0*/  PRMT R70, R78, 0x7632, R70 ;  /* 0x000076324e467816 */ /* 0x001fc60000000046 */
[----:B------:R0:W-:Y:S01]  /*3400*/  STS.U16 [R66+0x6], R6 ;  /* 0x0000060642007388 */ /* 0x0001e20000000400 */
[----:B-1----:R-:W-:Y:S02]  /*3410*/  PRMT R0, R82, 0x7632, R0 ;  /* 0x0000763252007816 */ /* 0x002fe40000000000 */
[----:B--2---:R-:W-:Y:S02]  /*3420*/  PRMT R3, R68, 0x7632, R3 ;  /* 0x0000763244037816 */ /* 0x004fe40000000003 */
[----:B0-----:R-:W-:Y:S01]  /*3430*/  PRMT R6, R156, 0x7632, R6 ;  /* 0x000076329c067816 */ /* 0x001fe20000000006 */
        /* <DEDUP_REMOVED lines=14> */
[----:B0-----:R-:W1:Y:S03]  /*3520*/  LDC.64 R2, c[0x0][0x510] ;  /* 0x00014400ff027b82 */ /* 0x001e660000000a00 */
        /* <DEDUP_REMOVED lines=19> */
[----:B------:R-:W0:Y:S01]  /*3660*/  LDCU.64 UR10, c[0x0][0x558] ;  /* 0x0000ab00ff0a77ac */ /* 0x000e220008000a00 */
[----:B------:R-:W2:Y:S04]  /*3670*/  LDS R0, [UR20+0x420] ;  /* 0x00042014ff007984 */ /* 0x000ea80008000800 */
[----:B-1----:R-:W-:-:S04]  /*3680*/  IMAD.WIDE.U32 R6, R14, R2, UR8 ;  /* 0x000000080e067e25 */ /* 0x002fc8000f8e0002 */
[----:B------:R-:W-:Y:S01]  /*3690*/  IMAD R3, R14, R3, R7 ;  /* 0x000000030e037224 */ /* 0x000fe200078e0207 */
[----:B------:R-:W-:-:S04]  /*36a0*/  IADD3 R6, P0, PT, R32, R6, RZ ;  /* 0x0000000620067210 */ /* 0x000fc80007f1e0ff */
[----:B------:R-:W-:Y:S02]  /*36b0*/  IADD3.X R3, PT, PT, RZ, R3, RZ, P0, !PT ;  /* 0x00000003ff037210 */ /* 0x000fe400007fe4ff */
        /* <DEDUP_REMOVED lines=69> */
[----:B01----:R-:W-:Y:S06]  /*3b10*/  BRA.U !UP0, `(.L_x_6625) ;  /* 0x0000000508c87547 */ /* 0x003fec000b800000 */
        /* <DEDUP_REMOVED lines=32> */
[----:B------:R4:W-:Y:S01]  /*3d20*/  STS.U16 [R66+0xc], R77 ;  /* 0x00000c4d42007388 */ /* 0x0009e20000000400 */
[----:B-1----:R-:W-:Y:S01]  /*3d30*/  PRMT R3, R77, 0x7632, R3 ;  /* 0x000076324d037816 */ /* 0x002fe20000000003 */
[----:B0-----:R-:W-:Y:S01]  /*3d40*/  UIMAD.WIDE.U32 UR8, UR18, UR12, UR4 ;  /* 0x0000000c120872a5 */ /* 0x001fe2000f8e0004 */
[----:B------:R-:W-:Y:S01]  /*3d50*/  PRMT R8, R81, 0x7632, R8 ;  /* 0x0000763251087816 */ /* 0x000fe20000000008 */
[----:B------:R-:W-:Y:S01]  /*3d60*/  STS.U16 [R66], R71 ;  /* 0x0000004742007388 */ /* 0x000fe20000000400 */
[----:B--2---:R-:W-:Y:S01]  /*3d70*/  PRMT R6, R2, 0x7632, R6 ;  /* 0x0000763202067816 */ /* 0x004fe20000000006 */
[----:B------:R-:W-:Y:S01]  /*3d80*/  UIMAD UR7, UR18, UR13, UR9 ;  /* 0x0000000d120772a4 */ /* 0x000fe2000f8e0209 */
[----:B---3--:R-:W-:Y:S01]  /*3d90*/  PRMT R75, R146, 0x7632, R75 ;  /* 0x00007632924b7816 */ /* 0x008fe2000000004b */
[----:B------:R-:W-:Y:S01]  /*3da0*/  STS.U16 [R66+0x4], R102 ;  /* 0x0000046642007388 */ /* 0x000fe20000000400 */
[----:B------:R-:W-:-:S02]  /*3db0*/  PRMT R79, R9, 0x7632, R79 ;  /* 0x00007632094f7816 */ /* 0x000fc4000000004f */
[----:B----4-:R-:W-:Y:S01]  /*3dc0*/  PRMT R77, R9, 0x7610, R77 ;  /* 0x00007610094d7816 */ /* 0x010fe2000000004d */
[----:B------:R-:W-:Y:S04]  /*3dd0*/  STS.U16 [R66+0xa], R7 ;  /* 0x00000a0742007388 */ /* 0x000fe80000000400 */
[----:B------:R0:W-:Y:S04]  /*3de0*/  STS.U16 [R66+0xe], R3 ;  /* 0x00000e0342007388 */ /* 0x0001e80000000400 */
[----:B------:R-:W-:Y:S04]  /*3df0*/  STS.U16 [R66+0x10], R81 ;  /* 0x0000105142007388 */ /* 0x000fe80000000400 */
[----:B------:R-:W-:Y:S01]  /*3e00*/  STS.U16 [R66+0x12], R8 ;  /* 0x0000120842007388 */ /* 0x000fe20000000400 */
[----:B0-----:R-:W-:Y:S01]  /*3e10*/  IMAD.U32 R3, RZ, RZ, UR9 ;  /* 0x00000009ff037e24 */ /* 0x001fe2000f8e00ff */
[----:B------:R-:W-:-:S02]  /*3e20*/  MOV R3, UR7 ;  /* 0x0000000700037c02 */ /* 0x000fc40008000f00 */
[----:B------:R0:W-:Y:S04]  /*3e30*/  STS.U16 [R66+0x14], R2 ;  /* 0x0000140242007388 */ /* 0x0001e80000000400 */
[----:B------:R-:W-:Y:S04]  /*3e40*/  STS.U16 [R66+0x16], R6 ;  /* 0x0000160642007388 */ /* 0x000fe80000000400 */
[----:B------:R-:W-:Y:S01]  /*3e50*/  STS.U16 [R66+0x18], R146 ;  /* 0x0000189242007388 */ /* 0x000fe20000000400 */
[----:B0-----:R-:W-:-:S03]  /*3e60*/  MOV R2, UR8 ;  /* 0x0000000800027c02 */ /* 0x001fc60008000f00 */
[----:B------:R-:W-:Y:S02]  /*3e70*/  STS.U16 [R66+0x1a], R75 ;  /* 0x00001a4b42007388 */ /* 0x000fe40000000400 */
[C---:B------:R-:W-:Y:S02]  /*3e80*/  IMAD.WIDE.U32 R2, R14.reuse, UR14, R2 ;  /* 0x0000000e0e027c25 */ /* 0x040fe4000f8e0002 */
[----:B------:R-:W-:Y:S02]  /*3e90*/  STS.U16 [R66+0x1c], R77 ;  /* 0x00001c4d42007388 */ /* 0x000fe40000000400 */
[----:B------:R-:W-:Y:S02]  /*3ea0*/  IMAD R8, R14, UR15, R3 ;  /* 0x0000000f0e087c24 */ /* 0x000fe4000f8e0203 */
[----:B------:R-:W-:Y:S01]  /*3eb0*/  STS.U16 [R66+0x1e], R79 ;  /* 0x00001e4f42007388 */ /* 0x000fe20000000400 */
[----:B------:R-:W-:-:S03]  /*3ec0*/  NOP ;  /* 0x0000000000007918 */ /* 0x000fc60000000000 */
[----:B------:R-:W-:Y:S01]  /*3ed0*/  LDS.U16 R7, [R50] ;  /* 0x0000000032077984 */ /* 0x000fe20000000400 */
[----:B------:R-:W-:-:S03]  /*3ee0*/  IADD3 R3, P0, PT, R32, R2, RZ ;  /* 0x0000000220037210 */ /* 0x000fc60007f1e0ff */
[----:B------:R-:W-:Y:S01]  /*3ef0*/  LDS.U16 R9, [R51+0x40] ;  /* 0x0000400033097984 */ /* 0x000fe20000000400 */
[----:B------:R-:W-:Y:S02]  /*3f00*/  IADD3.X R8, PT, PT, RZ, R8, RZ, P0, !PT ;  /* 0x00000008ff087210 */ /* 0x000fe400007fe4ff */
        /* <DEDUP_REMOVED lines=51> */
.L_x_6625:
[----:B------:R-:W-:Y:S01]  /*4240*/  SHF.L.U32 R85, R85, 0x10, RZ ;  /* 0x0000001055557819 */ /* 0x000fe200000006ff */
[----:B------:R-:W-:Y:S01]  /*4250*/  IMAD.U32 R93, R93, 0x10000, RZ ;  /* 0x000100005d5d7824 */ /* 0x000fe200078e00ff */
[----:B------:R-:W-:Y:S01]  /*4260*/  SHF.L.U32 R87, R87, 0x10, RZ ;  /* 0x0000001057577819 */ /* 0x000fe200000006ff */
[----:B------:R-:W-:Y:S01]  /*4270*/  IMAD.U32 R105, R105, 0x10000, RZ ;  /* 0x0001000069697824 */ /* 0x000fe200078e00ff */
[----:B------:R-:W-:Y:S01]  /*4280*/  SHF.L.U32 R89, R89, 0x10, RZ ;  /* 0x0000001059597819 */ /* 0x000fe200000006ff */
[----:B0-----:R-:W-:Y:S01]  /*4290*/  FFMA.FTZ R127, R0, R85, R21 ;  /* 0x00000055007f7223 */ /* 0x001fe20000010015 */
        /* <DEDUP_REMOVED lines=48> */
[--C-:B-----5:R-:W-:Y:S01]  /*45a0*/  FADD.FTZ R140, R21, R16.reuse ;  /* 0x00000010158c7221 */ /* 0x120fe20000010000 */
        /* <DEDUP_REMOVED lines=68> */
[----:B------:R-:W-:Y:S01]  /*49f0*/  IADD3 R163, PT, PT, R67, 0xee8, RZ ;  /* 0x00000ee843a37810 */ /* 0x000fe20007ffe0ff */
[----:B------:R-:W3:Y:S01]  /*4a00*/  LDC.64 R10, c[0x0][0x3a8] ;  /* 0x0000ea00ff0a7b82 */ /* 0x000ee20000000a00 */
[----:B0-----:R-:W-:Y:S01]  /*4a10*/  ISETP.LE.AND P0, PT, R2, UR6, PT ;  /* 0x0000000602007c0c */ /* 0x001fe2000bf03270 */
[----:B------:R-:W-:Y:S01]  /*4a20*/  IMAD.MOV.U32 R165, RZ, RZ, R24 ;  /* 0x000000ffffa57224 */ /* 0x000fe200078e0018 */
[----:B------:R-:W-:Y:S01]  /*4a30*/  MOV R112, RZ ;  /* 0x000000ff00707202 */ /* 0x000fe20000000f00 */
[----:B------:R-:W-:Y:S01]  /*4a40*/  IMAD.U32 R170, RZ, RZ, UR7 ;  /* 0x00000007ffaa7e24 */ /* 0x000fe2000f8e00ff */
[----:B------:R-:W-:Y:S01]  /*4a50*/  MOV R164, R25 ;  /* 0x0000001900a47202 */ /* 0x000fe20000000f00 */
[----:B------:R-:W-:Y:S01]  /*4a60*/  UIADD3 UR9, UPT, UPT, -UR10, URZ, URZ ;  /* 0x000000ff0a097290 */ /* 0x000fe2000fffe1ff */
[----:B------:R-:W-:Y:S01]  /*4a70*/  MOV R167, R17 ;  /* 0x0000001100a77202 */ /* 0x000fe20000000f00 */
[----:B------:R-:W0:Y:S01]  /*4a80*/  LDC R211, c[0x0][0x394] ;  /* 0x0000e500ffd37b82 */ /* 0x000e220000000800 */
[----:B------:R-:W-:Y:S01]  /*4a90*/  MOV R166, R18 ;  /* 0x0000001200a67202 */ /* 0x000fe20000000f00 */
[----:B------:R-:W4:Y:S01]  /*4aa0*/  LDCU UR11, c[0x0][0x394] ;  /* 0x00007280ff0b77ac */ /* 0x000f220008000800 */
[----:B------:R-:W-:-:S02]  /*4ab0*/  MOV R169, R19 ;  /* 0x0000001300a97202 */ /* 0x000fc40000000f00 */
[----:B------:R-:W-:Y:S02]  /*4ac0*/  ISETP.EQ.AND P0, PT, R23, RZ, !P0 ;  /* 0x000000ff1700720c */ /* 0x000fe40004702270 */
[----:B------:R-:W-:Y:S02]  /*4ad0*/  MOV R168, R20 ;  /* 0x0000001400a87202 */ /* 0x000fe40000000f00 */
[----:B-1----:R-:W-:Y:S02]  /*4ae0*/  SHF.L.U64.HI R7, R6, 0x2, R7 ;  /* 0x0000000206077819 */ /* 0x002fe40000010207 */
[----:B--2---:R-:W-:Y:S02]  /*4af0*/  SHF.L.U64.HI R9, R8, 0x2, R9 ;  /* 0x0000000208097819 */ /* 0x004fe40000010209 */
[----:B------:R-:W-:Y:S02]  /*4b00*/  MOV R171, UR8 ;  /* 0x0000000800ab7c02 */ /* 0x000fe40008000f00 */
[----:B---3--:R-:W-:-:S07]  /*4b10*/  SHF.L.U64.HI R11, R10, 0x2, R11 ;  /* 0x000000020a0b7819 */ /* 0x008fce000001020b */
.L_x_6632:
[----:B------:R-:W-:Y:S02]  /*4b20*/  MOV R2, R165 ;  /* 0x000000a500027202 */ /* 0x000fe40000000f00 */
[----:B------:R-:W-:-:S05]  /*4b30*/  MOV R3, R164 ;  /* 0x000000a400037202 */ /* 0x000fca0000000f00 */
[----:B------:R1:W2:Y:S01]  /*4b40*/  LDG.E R172, desc[UR16][R2.64] ;  /* 0x0000001002ac7981 */ /* 0x0002a2000c1e1900 */
[----:B------:R-:W-:Y:S01]  /*4b50*/  MOV R13, R168 ;  /* 0x000000a8000d7202 */ /* 0x000fe20000000f00 */
[----:B------:R-:W-:-:S05]  /*4b60*/  IMAD.MOV.U32 R12, RZ, RZ, R169 ;  /* 0x000000ffff0c7224 */ /* 0x000fca00078e00a9 */
[----:B------:R-:W3:Y:S01]  /*4b70*/  LDG.E R13, desc[UR16][R12.64] ;  /* 0x000000100c0d7981 */ /* 0x000ee2000c1e1900 */
[----:B-1----:R-:W-:Y:S02]  /*4b80*/  MOV R2, R167 ;  /* 0x000000a700027202 */ /* 0x002fe40000000f00 */
[----:B------:R-:W-:-:S05]  /*4b90*/  MOV R3, R166 ;  /* 0x000000a600037202 */ /* 0x000fca0000000f00 */
[----:B------:R1:W3:Y:S01]  /*4ba0*/  LDG.E R174, desc[UR16][R2.64] ;  /* 0x0000001002ae7981 */ /* 0x0002e2000c1e1900 */
[----:B------:R-:W5:Y:S01]  /*4bb0*/  S2UR UR7, SR_CgaCtaId ;  /* 0x00000000000779c3 */ /* 0x000f620000008800 */
[C---:B------:R-:W-:Y:S01]  /*4bc0*/  ISETP.NE.AND P2, PT, R23.reuse, RZ, PT ;  /* 0x000000ff1700720c */ /* 0x040fe20003f45270 */
[----:B------:R-:W-:Y:S01]  /*4bd0*/  UMOV UR20, 0x400 ;  /* 0x0000040000147882 */ /* 0x000fe20000000000 */
[C---:B------:R-:W-:Y:S02]  /*4be0*/  ISETP.NE.AND P1, PT, R23.reuse, 0x1f, PT ;  /* 0x0000001f1700780c */ /* 0x040fe40003f25270 */
[----:B-1----:R-:W-:-:S04]  /*4bf0*/  IADD3 R3, PT, PT, R23, 0x200, RZ ;  /* 0x0000020017037810 */ /* 0x002fc80007ffe0ff */
[----:B------:R-:W-:Y:S01]  /*4c00*/  SEL R3, R170, R3, !P2 ;  /* 0x00000003aa037207 */ /* 0x000fe20005000000 */
[----:B-----5:R-:W-:-:S06]  /*4c10*/  ULEA UR20, UR7, UR20, 0x18 ;  /* 0x0000001407147291 */ /* 0x020fcc000f8ec0ff */
        /* <DEDUP_REMOVED lines=21> */
[----:B0-----:R-:W0:Y:S04]  /*4d70*/  MUFU.EX2 R180, R180 ;  /* 0x000000b400b47308 */ /* 0x001e280000000800 */
        /* <DEDUP_REMOVED lines=13> */
[----:B---3--:R-:W-:Y:S01]  /*4e50*/  FMUL.FTZ R13, R174, R13 ;  /* 0x0000000dae0d7220 */ /* 0x008fe20000410000 */
[----:B-1----:R1:W-:Y:S03]  /*4e60*/  STS [R3+0x668], R208 ;  /* 0x000668d003007388 */ /* 0x0023e60000000800 */
        /* <DEDUP_REMOVED lines=18> */
[----:B----4-:R-:W-:Y:S01]  /*4f90*/  UISETP.NE.AND UP0, UPT, UR6, UR11, UPT ;  /* 0x0000000b0600728c */ /* 0x010fe2000bf05270 */
[----:B------:R-:W-:-:S08]  /*4fa0*/  HFMA2 R207, -RZ, RZ, 1.875, 0 ;  /* 0x3f800000ffcf7431 */ /* 0x000fd000000001ff */
[----:B------:R-:W-:Y:S05]  /*4fb0*/  BRA.U !UP0, `(.L_x_6629) ;  /* 0x0000000108147547 */ /* 0x000fea000b800000 */
[----:B------:R-:W-:-:S04]  /*4fc0*/  USHF.L.U32 UR7, UR6, 0xa, URZ ;  /* 0x0000000a06077899 */ /* 0x000fc800080006ff */
[----:B------:R-:W-:-:S09]  /*4fd0*/  ULOP3.LUT UR7, UR7, 0x400, URZ, 0xc0, !UPT ;  /* 0x0000040007077892 */ /* 0x000fd2000f8ec0ff */
[----:B------:R2:W3:Y:S01]  /*4fe0*/  LDS R207, [R67+UR7+0x668] ;  /* 0x0006680743cf7984 */ /* 0x0004e20008000800 */
[----:B------:R-:W-:Y:S05]  /*4ff0*/  BRA `(.L_x_6629) ;  /* 0x0000000000047947 */ /* 0x000fea0003800000 */
.L_x_6628:
[----:B------:R0:W1:Y:S02]  /*5000*/  LDS R207, [R178+0xe6c] ;  /* 0x000e6c00b2cf7984 */ /* 0x0000640000000800 */
.L_x_6629:
[----:B----4-:R-:W-:Y:S05]  /*5010*/  BSYNC.RECONVERGENT B0 ;  /* 0x0000000000007941 */ /* 0x010fea0003800200 */
.L_x_6627:
[----:B------:R-:W-:Y:S01]  /*5020*/  UISETP.NE.AND UP0, UPT, UR6, 0x1, UPT ;  /* 0x000000010600788c */ /* 0x000fe2000bf05270 */
[----:B------:R-:W-:-:S05]  /*5030*/  MOV R205, RZ ;  /* 0x000000ff00cd7202 */ /* 0x000fca0000000f00 */
[----:B------:R-:W-:-:S04]  /*5040*/  PLOP3.LUT P1, PT, PT, PT, UP0, 0x80, 0x8 ;  /* 0x000000000008781c */ /* 0x000fc80003f2f008 */
[----:B------:R-:W-:-:S13]  /*5050*/  ISETP.NE.OR P1, PT, R23, RZ, !P1 ;  /* 0x000000ff1700720c */ /* 0x000fda0004f25670 */
[----:B------:R-:W-:-:S05]  /*5060*/  @!P1 IMAD.WIDE R2, R171, 0x8, R4 ;  /* 0x00000008ab029825 */ /* 0x000fca00078e0204 */
[----:B------:R4:W5:Y:S01]  /*5070*/  @!P1 LDG.E R205, desc[UR16][R2.64+0x4] ;  /* 0x0000041002cd9981 */ /* 0x000962000c1e1900 */
[C---:B-1-3--:R-:W-:Y:S01]  /*5080*/  FMUL.FTZ R13, R192.reuse, R207 ;  /* 0x000000cfc00d7220 */ /* 0x04afe20000410000 */
[----:B------:R-:W-:Y:S01]  /*5090*/  FFMA.FTZ R12, R192, R212, R175 ;  /* 0x000000d4c00c7223 */ /* 0x000fe200000100af */
[----:B------:R-:W-:Y:S01]  /*50a0*/  ISETP.NE.AND P1, PT, R176, 0x1f, PT ;  /* 0x0000001fb000780c */ /* 0x000fe20003f25270 */
        /* <DEDUP_REMOVED lines=55> */
[----:B------:R-:W-:-:S02]  /*5420*/  FMUL.FTZ R3, R188, R3 ;  /* 0x00000003bc037220 */ /* 0x000fc40000410000 */
[----:B------:R-:W1:Y:S01]  /*5430*/  SHFL.DOWN PT, R214, R173, 0x1, 0x1f ;  /* 0x08201f00add67f89 */ /* 0x000e6200000e0000 */
[C---:B------:R-:W-:Y:S01]  /*5440*/  FFMA.FTZ R2, R190.reuse, R2, R159 ;  /* 0x00000002be027223 */ /* 0x040fe2000001009f */
[----:B------:R-:W-:Y:S01]  /*5450*/  MOV R174, R12 ;  /* 0x0000000c00ae7202 */ /* 0x000fe20000000f00 */
[----:B------:R-:W-:Y:S01]  /*5460*/  FMUL.FTZ R3, R190, R3 ;  /* 0x00000003be037220 */ /* 0x000fe20000410000 */
[----:B------:R-:W3:Y:S01]  /*5470*/  SHFL.DOWN PT, R209, R12, 0x1, 0x1f ;  /* 0x08201f000cd17f89 */ /* 0x000ee200000e0000 */
[----:B------:R-:W-:-:S05]  /*5480*/  FFMA.FTZ R13, R192, R2, R161 ;  /* 0x00000002c00d7223 */ /* 0x000fca00000100a1 */
[----:B------:R-:W4:Y:S01]  /*5490*/  SHFL.UP PT, R12, R13, 0x1, RZ ;  /* 0x042000000d0c7989 */ /* 0x000f2200000e00ff */
[----:B-1----:R-:W-:Y:S01]  /*54a0*/  @P1 FMUL.FTZ R2, R214, R173 ;  /* 0x000000add6021220 */ /* 0x002fe20000410000 */
[----:B---3--:R-:W-:-:S04]  /*54b0*/  @P1 FFMA.FTZ R174, R173, R209, R174 ;  /* 0x000000d1adae1223 */ /* 0x008fc800000100ae */
[----:B------:R-:W-:Y:S01]  /*54c0*/  @P1 MOV R173, R2 ;  /* 0x0000000200ad1202 */ /* 0x000fe20000000f00 */
[----:B------:R-:W-:Y:S01]  /*54d0*/  FMUL.FTZ R2, R192, R3 ;  /* 0x00000003c0027220 */ /* 0x000fe20000410000 */
[----:B------:R-:W-:Y:S01]  /*54e0*/  ISETP.GE.AND P1, PT, R49, 0x1, PT ;  /* 0x000000013100780c */ /* 0x000fe20003f26270 */
[----:B------:R-:W1:Y:S02]  /*54f0*/  SHFL.DOWN PT, R213, R174, 0x2, 0x1f ;  /* 0x08401f00aed57f89 */ /* 0x000e6400000e0000 */
[----:B----4-:R-:W-:Y:S02]  /*5500*/  FFMA.FTZ R12, R2, R12, R13 ;  /* 0x0000000c020c7223 */ /* 0x010fe4000001000d */
[----:B------:R-:W3:Y:S03]  /*5510*/  SHFL.DOWN PT, R214, R173, 0x2, 0x1f ;  /* 0x08401f00add67f89 */ /* 0x000ee600000e0000 */
[----:B------:R-:W-:Y:S01]  /*5520*/  FSEL R13, R13, R12, !P1 ;  /* 0x0000000c0d0d7208 */ /* 0x000fe20004800000 */
[----:B------:R-:W4:Y:S04]  /*5530*/  SHFL.UP PT, R3, R2, 0x1, RZ ;  /* 0x0420000002037989 */ /* 0x000f2800000e00ff */
[----:B------:R-:W2:Y:S01]  /*5540*/  SHFL.UP PT, R12, R13, 0x2, RZ ;  /* 0x044000000d0c7989 */ /* 0x000ea200000e00ff */
[C---:B-1----:R-:W-:Y:S01]  /*5550*/  @!P3 FFMA.FTZ R174, R173.reuse, R213, R174 ;  /* 0x000000d5adaeb223 */ /* 0x042fe200000100ae */
[----:B---3--:R-:W-:-:S04]  /*5560*/  @!P3 FMUL.FTZ R209, R173, R214 ;  /* 0x000000d6add1b220 */ /* 0x008fc80000410000 */
[----:B------:R-:W1:Y:S01]  /*5570*/  SHFL.DOWN PT, R213, R174, 0x4, 0x1f ;  /* 0x08801f00aed57f89 */ /* 0x000e6200000e0000 */
[----:B------:R-:W-:Y:S02]  /*5580*/  @!P3 IMAD.MOV.U32 R173, RZ, RZ, R209 ;  /* 0x000000ffffadb224 */ /* 0x000fe400078e00d1 */
[----:B----4-:R-:W-:Y:S01]  /*5590*/  @P1 FMUL.FTZ R2, R2, R3 ;  /* 0x0000000302021220 */ /* 0x010fe20000410000 */
[----:B------:R-:W-:Y:S02]  /*55a0*/  ISETP.GT.U32.AND P3, PT, R176, 0x1b, PT ;  /* 0x0000001bb000780c */ /* 0x000fe40003f64070 */
[----:B------:R-:W-:Y:S01]  /*55b0*/  ISETP.GE.AND P1, PT, R49, 0x2, PT ;  /* 0x000000023100780c */ /* 0x000fe20003f26270 */
[----:B------:R-:W3:Y:S01]  /*55c0*/  SHFL.DOWN PT, R214, R173, 0x4, 0x1f ;  /* 0x08801f00add67f89 */ /* 0x000ee200000e0000 */
[----:B--2---:R-:W-:-:S03]  /*55d0*/  FFMA.FTZ R12, R2, R12, R13 ;  /* 0x0000000c020c7223 */ /* 0x004fc6000001000d */
[----:B------:R-:W2:Y:S02]  /*55e0*/  SHFL.UP PT, R3, R2, 0x2, RZ ;  /* 0x0440000002037989 */ /* 0x000ea400000e00ff */
[----:B------:R-:W-:-:S05]  /*55f0*/  FSEL R13, R13, R12, !P1 ;  /* 0x0000000c0d0d7208 */ /* 0x000fca0004800000 */
[----:B------:R-:W4:Y:S01]  /*5600*/  SHFL.UP PT, R12, R13, 0x4, RZ ;  /* 0x048000000d0c7989 */ /* 0x000f2200000e00ff */
[----:B-1----:R-:W-:-:S05]  /*5610*/  @!P3 FFMA.FTZ R174, R173, R213, R174 ;  /* 0x000000d5adaeb223 */ /* 0x002fca00000100ae */
[----:B------:R-:W1:Y:S01]  /*5620*/  SHFL.DOWN PT, R215, R174, 0x8, 0x1f ;  /* 0x09001f00aed77f89 */ /* 0x000e6200000e0000 */
[----:B---3--:R-:W-:Y:S01]  /*5630*/  @!P3 FMUL.FTZ R209, R173, R214 ;  /* 0x000000d6add1b220 */ /* 0x008fe20000410000 */
[----:B--2---:R-:W-:-:S04]  /*5640*/  @P1 FMUL.FTZ R2, R2, R3 ;  /* 0x0000000302021220 */ /* 0x004fc80000410000 */
[----:B------:R-:W-:Y:S02]  /*5650*/  @!P3 MOV R173, R209 ;  /* 0x000000d100adb202 */ /* 0x000fe40000000f00 */
[----:B------:R-:W-:Y:S01]  /*5660*/  ISETP.GT.U32.AND P3, PT, R176, 0x17, PT ;  /* 0x00000017b000780c */ /* 0x000fe20003f64070 */
[----:B------:R-:W2:Y:S01]  /*5670*/  SHFL.UP PT, R3, R2, 0x4, RZ ;  /* 0x0480000002037989 */ /* 0x000ea200000e00ff */
[----:B------:R-:W-:Y:S01]  /*5680*/  ISETP.GE.AND P1, PT, R49, 0x4, PT ;  /* 0x000000043100780c */ /* 0x000fe20003f26270 */
[----:B----4-:R-:W-:Y:S02]  /*5690*/  FFMA.FTZ R12, R2, R12, R13 ;  /* 0x0000000c020c7223 */ /* 0x010fe4000001000d */
[----:B------:R-:W3:Y:S03]  /*56a0*/  SHFL.DOWN PT, R214, R173, 0x8, 0x1f ;  /* 0x09001f00add67f89 */ /* 0x000ee600000e0000 */
[----:B------:R-:W-:Y:S01]  /*56b0*/  FSEL R209, R13, R12, !P1 ;  /* 0x0000000c0dd17208 */ /* 0x000fe20004800000 */
[----:B------:R-:W-:Y:S01]  /*56c0*/  HFMA2 R12, -RZ, RZ, 1.875, 0 ;  /* 0x3f800000ff0c7431 */ /* 0x000fe200000001ff */
[----:B------:R-:W-:-:S03]  /*56d0*/  MOV R13, RZ ;  /* 0x000000ff000d7202 */ /* 0x000fc60000000f00 */
[----:B------:R-:W4:Y:S01]  /*56e0*/  SHFL.UP PT, R213, R209, 0x8, RZ ;  /* 0x05000000d1d57989 */ /* 0x000f2200000e00ff */
[----:B-1----:R-:W-:-:S03]  /*56f0*/  @!P3 FFMA.FTZ R174, R173, R215, R174 ;  /* 0x000000d7adaeb223 */ /* 0x002fc600000100ae */
[----:B------:R-:W-:Y:S04]  /*5700*/  @P0 LDS.64 R12, [R163] ;  /* 0x00000000a30c0984 */ /* 0x000fe80000000a00 */
[----:B------:R-:W1:Y:S01]  /*5710*/  SHFL.DOWN PT, R215, R174, 0x10, 0x1f ;  /* 0x0a001f00aed77f89 */ /* 0x000e6200000e0000 */
[----:B--2---:R-:W-:Y:S01]  /*5720*/  @P1 FMUL.FTZ R2, R2, R3 ;  /* 0x0000000302021220 */ /* 0x004fe20000410000 */
[----:B------:R-:W-:Y:S01]  /*5730*/  ISETP.GE.AND P1, PT, R49, 0x8, PT ;  /* 0x000000083100780c */ /* 0x000fe20003f26270 */
[----:B---3--:R-:W-:-:S03]  /*5740*/  @!P3 FMUL.FTZ R214, R173, R214 ;  /* 0x000000d6add6b220 */ /* 0x008fc60000410000 */
[----:B------:R-:W2:Y:S02]  /*5750*/  SHFL.UP PT, R3, R2, 0x8, RZ ;  /* 0x0500000002037989 */ /* 0x000ea400000e00ff */
[----:B------:R-:W-:Y:S02]  /*5760*/  @!P3 MOV R173, R214 ;  /* 0x000000d600adb202 */ /* 0x000fe40000000f00 */
[----:B------:R-:W-:Y:S01]  /*5770*/  ISETP.GT.U32.AND P3, PT, R176, 0xf, PT ;  /* 0x0000000fb000780c */ /* 0x000fe20003f64070 */
[----:B----4-:R-:W-:Y:S02]  /*5780*/  FFMA.FTZ R214, R2, R213, R209 ;  /* 0x000000d502d67223 */ /* 0x010fe400000100d1 */
[----:B------:R-:W3:Y:S03]  /*5790*/  SHFL.DOWN PT, R216, R173, 0x10, 0x1f ;  /* 0x0a001f00add87f89 */ /* 0x000ee600000e0000 */
[----:B------:R-:W-:-:S05]  /*57a0*/  FSEL R209, R209, R214, !P1 ;  /* 0x000000d6d1d17208 */ /* 0x000fca0004800000 */
[----:B------:R-:W4:Y:S02]  /*57b0*/  SHFL.UP PT, R213, R209, 0x10, RZ ;  /* 0x06000000d1d57989 */ /* 0x000f2400000e00ff */
[----:B-1----:R-:W-:Y:S01]  /*57c0*/  @!P3 FFMA.FTZ R174, R173, R215, R174 ;  /* 0x000000d7adaeb223 */ /* 0x002fe200000100ae */
[----:B--2---:R-:W-:Y:S01]  /*57d0*/  @P1 FMUL.FTZ R2, R2, R3 ;  /* 0x0000000302021220 */ /* 0x004fe20000410000 */
[----:B------:R-:W-:Y:S01]  /*57e0*/  ISETP.GE.AND P1, PT, R49, 0x10, PT ;  /* 0x000000103100780c */ /* 0x000fe20003f26270 */
[----:B------:R-:W-:Y:S04]  /*57f0*/  SHFL.IDX PT, R217, R13, RZ, 0x1f ;  /* 0x00001fff0dd97589 */ /* 0x000fe800000e0000 */
[----:B------:R-:W1:Y:S01]  /*5800*/  SHFL.UP PT, R3, R2, 0x10, RZ ;  /* 0x0600000002037989 */ /* 0x000e6200000e00ff */
[----:B---3--:R-:W-:-:S03]  /*5810*/  @!P3 FMUL.FTZ R214, R173, R216 ;  /* 0x000000d8add6b220 */ /* 0x008fc60000410000 */
[----:B------:R-:W-:Y:S02]  /*5820*/  SHFL.DOWN PT, R216, R174, 0x1, 0x1f ;  /* 0x08201f00aed87f89 */ /* 0x000fe400000e0000 */
[----:B------:R-:W-:Y:S02]  /*5830*/  @!P3 MOV R173, R214 ;  /* 0x000000d600adb202 */ /* 0x000fe40000000f00 */
[----:B------:R-:W-:Y:S01]  /*5840*/  SHFL.IDX PT, R174, R174, RZ, 0x1f ;  /* 0x00001fffaeae7589 */ /* 0x000fe200000e0000 */
[----:B------:R-:W-:Y:S01]  /*5850*/  ISETP.NE.AND P3, PT, R23, 0x1f, PT ;  /* 0x0000001f1700780c */ /* 0x000fe20003f65270 */
[C---:B----4-:R-:W-:Y:S02]  /*5860*/  FFMA.FTZ R214, R2.reuse, R213, R209 ;  /* 0x000000d502d67223 */ /* 0x050fe400000100d1 */
[----:B------:R-:W2:Y:S03]  /*5870*/  SHFL.DOWN PT, R215, R173, 0x1, 0x1f ;  /* 0x08201f00add77f89 */ /* 0x000ea600000e0000 */
[----:B------:R-:W-:Y:S01]  /*5880*/  FSEL R214, R209, R214, !P1 ;  /* 0x000000d6d1d67208 */ /* 0x000fe20004800000 */
[----:B------:R-:W3:Y:S04]  /*5890*/  SHFL.IDX PT, R173, R173, RZ, 0x1f ;  /* 0x00001fffadad7589 */ /* 0x000ee800000e0000 */
[----:B------:R-:W-:Y:S01]  /*58a0*/  SHFL.UP PT, R209, R214, 0x1, RZ ;  /* 0x04200000d6d17989 */ /* 0x000fe200000e00ff */
[----:B-1----:R-:W-:Y:S01]  /*58b0*/  @P1 FMUL.FTZ R2, R2, R3 ;  /* 0x0000000302021220 */ /* 0x002fe20000410000 */
[----:B------:R-:W-:-:S05]  /*58c0*/  ISETP.GT.AND P1, PT, R49, 0x1d, PT ;  /* 0x0000001d3100780c */ /* 0x000fca0003f24270 */
[----:B------:R-:W-:Y:S01]  /*58d0*/  SHFL.UP PT, R2, R2, 0x1, RZ ;  /* 0x0420000002027989 */ /* 0x000fe200000e00ff */
[----:B--2---:R-:W-:Y:S01]  /*58e0*/  @P3 FFMA.FTZ R217, R215, R217, R216 ;  /* 0x000000d9d7d93223 */ /* 0x004fe200000100d8 */
[----:B------:R-:W-:-:S03]  /*58f0*/  ISETP.GT.AND P3, PT, R49, 0x1b, PT ;  /* 0x0000001b3100780c */ /* 0x000fc60003f64270 */
[----:B------:R-:W-:Y:S01]  /*5900*/  FFMA.FTZ R3, R217, R207, R212 ;  /* 0x000000cfd9037223 */ /* 0x000fe200000100d4 */
[C---:B---3--:R-:W-:Y:S01]  /*5910*/  FFMA.FTZ R13, R173.reuse, R13, R174 ;  /* 0x0000000dad0d7223 */ /* 0x048fe200000100ae */
[----:B------:R-:W-:Y:S02]  /*5920*/  FMUL.FTZ R12, R173, R12 ;  /* 0x0000000cad0c7220 */ /* 0x000fe40000410000 */
[-C--:B------:R-:W-:Y:S01]  /*5930*/  FFMA.FTZ R175, R192, R3.reuse, R175 ;  /* 0x00000003c0af7223 */ /* 0x080fe200000100af */
[----:B------:R-:W-:-:S03]  /*5940*/  FMUL.FTZ R230, R160, R3 ;  /* 0x00000003a0e67220 */ /* 0x000fc60000410000 */
[----:B------:R-:W-:Y:S01]  /*5950*/  FFMA.FTZ R177, R190, R175, R177 ;  /* 0x000000afbeb17223 */ /* 0x000fe200000100b1 */
[----:B------:R-:W-:-:S03]  /*5960*/  FADD.FTZ R129, R230, R129 ;  /* 0x00000081e6817221 */ /* 0x000fc60000010000 */
[----:B------:R-:W-:-:S04]  /*5970*/  FFMA.FTZ R203, R188, R177, R203 ;  /* 0x000000b1bccb7223 */ /* 0x000fc800000100cb */
[-C--:B------:R-:W-:Y:S01]  /*5980*/  FFMA.FTZ R201, R186, R203.reuse, R201 ;  /* 0x000000cbbac97223 */ /* 0x080fe200000100c9 */
[----:B------:R-:W-:-:S03]  /*5990*/  FMUL.FTZ R224, R154, R203 ;  /* 0x000000cb9ae07220 */ /* 0x000fc60000410000 */
[----:B------:R-:W-:Y:S01]  /*59a0*/  FFMA.FTZ R199, R200, R201, R199 ;  /* 0x000000c9c8c77223 */ /* 0x000fe200000100c7 */
[----:B------:R-:W-:-:S03]  /*59b0*/  FADD.FTZ R126, R224, R126 ;  /* 0x0000007ee07e7221 */ /* 0x000fc60000010000 */
[----:B------:R-:W-:-:S04]  /*59c0*/  FFMA.FTZ R197, R204, R199, R197 ;  /* 0x000000c7ccc57223 */ /* 0x000fc800000100c5 */
[-C--:B------:R-:W-:Y:S01]  /*59d0*/  FFMA.FTZ R195, R194, R197.reuse, R195 ;  /* 0x000000c5c2c37223 */ /* 0x080fe200000100c3 */
[----:B------:R-:W-:-:S03]  /*59e0*/  FMUL.FTZ R218, R148, R197 ;  /* 0x000000c594da7220 */ /* 0x000fc60000410000 */
[-C--:B------:R-:W-:Y:S01]  /*59f0*/  FFMA.FTZ R193, R196, R195.reuse, R193 ;  /* 0x000000c3c4c17223 */ /* 0x080fe200000100c1 */
[----:B------:R-:W-:Y:S01]  /*5a00*/  FMUL.FTZ R219, R146, R195 ;  /* 0x000000c392db7220 */ /* 0x000fe20000410000 */
[----:B------:R-:W-:Y:S01]  /*5a10*/  FADD.FTZ R123, R218, R123 ;  /* 0x0000007bda7b7221 */ /* 0x000fe20000010000 */
[----:B-----5:R-:W1:Y:S01]  /*5a20*/  SHFL.IDX PT, R213, R205, RZ, 0x1f ;  /* 0x00001fffcdd57589 */ /* 0x020e6200000e0000 */
[-C--:B------:R-:W-:Y:S01]  /*5a30*/  FFMA.FTZ R191, R198, R193.reuse, R191 ;  /* 0x000000c1c6bf7223 */ /* 0x080fe200000100bf */
[----:B------:R-:W-:Y:S01]  /*5a40*/  FMUL.FTZ R173, R172, R193 ;  /* 0x000000c1acad7220 */ /* 0x000fe20000410000 */
        /* <DEDUP_REMOVED lines=11> */
[----:B------:R-:W-:Y:S02]  /*5b00*/  FFMA.FTZ R185, R184, R187, R185 ;  /* 0x000000bbb8b97223 */ /* 0x000fe400000100b9 */
        /* <DEDUP_REMOVED lines=10> */
[----:B------:R-:W-:-:S02]  /*5bb0*/  FFMA.FTZ R179, R179, R181, R210 ;  /* 0x000000b5b3b37223 */ /* 0x000fc400000100d2 */
[-C--:B------:R-:W-:Y:S01]  /*5bc0*/  FFMA.FTZ R206, R202, R209.reuse, R143 ;  /* 0x000000d1cace7223 */ /* 0x080fe2000001008f */
[----:B------:R-:W-:Y:S01]  /*5bd0*/  FFMA.FTZ R205, R76, R209, R205 ;  /* 0x000000d14ccd7223 */ /* 0x000fe200000100cd */
[----:B------:R-:W-:Y:S01]  /*5be0*/  FMUL.FTZ R2, R130, R179 ;  /* 0x000000b382027220 */ /* 0x000fe20000410000 */
[----:B------:R-:W-:Y:S01]  /*5bf0*/  FADD.FTZ R202, -R141, R209 ;  /* 0x000000d18dca7221 */ /* 0x000fe20000010100 */
[-C--:B------:R-:W-:Y:S01]  /*5c00*/  FFMA.FTZ R198, R198, R206.reuse, R145 ;  /* 0x000000cec6c67223 */ /* 0x080fe20000010091 */
[----:B------:R-:W-:Y:S01]  /*5c10*/  FFMA.FTZ R205, R78, R206, R205 ;  /* 0x000000ce4ecd7223 */ /* 0x000fe200000100cd */
[----:B------:R-:W-:Y:S01]  /*5c20*/  FFMA.FTZ R184, R2, R189, RZ ;  /* 0x000000bd02b87223 */ /* 0x000fe200000100ff */
        /* <DEDUP_REMOVED lines=8> */
[----:B------:R-:W-:Y:S01]  /*5cb0*/  FADD.FTZ R216, -R147, R216 ;  /* 0x000000d893d87221 */ /* 0x000fe20000010100 */
        /* <DEDUP_REMOVED lines=11> */
[----:B------:R-:W-:Y:S01]  /*5d70*/  FMUL.FTZ R186, R136, R185 ;  /* 0x000000b988ba7220 */ /* 0x000fe20000410000 */
        /* <DEDUP_REMOVED lines=12> */
[----:B------:R-:W-:Y:S01]  /*5e40*/  FMUL.FTZ R215, R142, R191 ;  /* 0x000000bf8ed77220 */ /* 0x000fe20000410000 */
[----:B------:R-:W-:Y:S01]  /*5e50*/  FFMA.FTZ R184, R90, R232, R217 ;  /* 0x000000e85ab87223 */ /* 0x000fe200000100d9 */
[----:B------:R-:W-:Y:S01]  /*5e60*/  FMUL.FTZ R217, R144, R193 ;  /* 0x000000c190d97220 */ /* 0x000fe20000410000 */
[----:B------:R-:W-:Y:S01]  /*5e70*/  FFMA.FTZ R209, R213, R196, R188 ;  /* 0x000000c4d5d17223 */ /* 0x000fe200000100bc */
[----:B------:R-:W-:Y:S01]  /*5e80*/  FADD.FTZ R200, -R153, R200 ;  /* 0x000000c899c87221 */ /* 0x000fe20000010100 */
[----:B------:R-:W-:Y:S01]  /*5e90*/  FADD.FTZ R198, -R155, R226 ;  /* 0x000000e29bc67221 */ /* 0x000fe20000010100 */
[----:B------:R-:W-:Y:S01]  /*5ea0*/  FMUL.FTZ R226, R156, R177 ;  /* 0x000000b19ce27220 */ /* 0x000fe20000410000 */
[----:B------:R-:W-:Y:S01]  /*5eb0*/  FFMA.FTZ R188, R204, R202, R209 ;  /* 0x000000caccbc7223 */ /* 0x000fe200000100d1 */
[----:B------:R-:W-:Y:S01]  /*5ec0*/  FADD.FTZ R192, -R157, R228 ;  /* 0x000000e49dc07221 */ /* 0x000fe20000010100 */
[----:B------:R-:W-:Y:S01]  /*5ed0*/  FMUL.FTZ R228, R158, R175 ;  /* 0x000000af9ee47220 */ /* 0x000fe20000410000 */
[----:B------:R-:W-:Y:S01]  /*5ee0*/  FADD.FTZ R190, -R159, R190 ;  /* 0x000000be9fbe7221 */ /* 0x000fe20000010100 */
[----:B------:R-:W-:Y:S01]  /*5ef0*/  FFMA.FTZ R188, R215, R210, R188 ;  /* 0x000000d2d7bc7223 */ /* 0x000fe200000100bc */
[----:B------:R-:W1:Y:S01]  /*5f00*/  SHFL.DOWN PT, R221, R184, 0x1, 0x1f ;  /* 0x08201f00b8dd7f89 */ /* 0x000e6200000e0000 */
[C---:B------:R-:W-:Y:S01]  /*5f10*/  FADD.FTZ R121, R217.reuse, R121 ;  /* 0x00000079d9797221 */ /* 0x040fe20000010000 */
[----:B------:R-:W-:Y:S01]  /*5f20*/  FMUL.FTZ R174, R172, R179 ;  /* 0x000000b3acae7220 */ /* 0x000fe20000410000 */
[----:B------:R-:W-:Y:S01]  /*5f30*/  FFMA.FTZ R188, R217, R214, R188 ;  /* 0x000000d6d9bc7223 */ /* 0x000fe200000100bc */
[----:B------:R-:W-:Y:S01]  /*5f40*/  FMUL.FTZ R214, R214, R173 ;  /* 0x000000add6d67220 */ /* 0x000fe20000410000 */
[C---:B------:R-:W-:Y:S01]  /*5f50*/  FMUL.FTZ R173, R172.reuse, R197 ;  /* 0x000000c5acad7220 */ /* 0x040fe20000410000 */
[----:B------:R-:W-:Y:S01]  /*5f60*/  FMUL.FTZ R217, R172, R195 ;  /* 0x000000c3acd97220 */ /* 0x000fe20000410000 */
[----:B------:R-:W-:Y:S01]  /*5f70*/  FFMA.FTZ R209, R219, R216, R188 ;  /* 0x000000d8dbd17223 */ /* 0x000fe200000100bc */
[----:B------:R-:W-:Y:S01]  /*5f80*/  FADD.FTZ R188, -R161, R232 ;  /* 0x000000e8a1bc7221 */ /* 0x000fe20000010100 */
[----:B------:R-:W-:Y:S01]  /*5f90*/  FMUL.FTZ R174, R189, R174 ;  /* 0x000000aebdae7220 */ /* 0x000fe20000410000 */
        /* <DEDUP_REMOVED lines=8> */
[----:B------:R-:W-:Y:S01]  /*6020*/  FFMA.FTZ R197, R103, R197, R212 ;  /* 0x000000c567c57223 */ /* 0x000fe200000100d4 */
[----:B------:R-:W-:Y:S01]  /*6030*/  FFMA.FTZ R209, R222, R200, R209 ;  /* 0x000000c8ded17223 */ /* 0x000fe200000100d1 */
[----:B------:R-:W-:Y:S01]  /*6040*/  FFMA.FTZ R174, R85, R179, R174 ;  /* 0x000000b355ae7223 */ /* 0x000fe200000100ae */
[----:B------:R-:W-:Y:S01]  /*6050*/  FFMA.FTZ R206, R105, R199, R206 ;  /* 0x000000c769ce7223 */ /* 0x000fe200000100ce */
[----:B------:R-:W-:Y:S01]  /*6060*/  FADD.FTZ R128, R228, R128 ;  /* 0x00000080e4807221 */ /* 0x000fe20000010000 */
[----:B------:R-:W-:Y:S01]  /*6070*/  FFMA.FTZ R209, R224, R198, R209 ;  /* 0x000000c6e0d17223 */ /* 0x000fe200000100d1 */
[----:B-1----:R-:W-:Y:S01]  /*6080*/  @!P2 FADD.FTZ R184, R184, R221 ;  /* 0x000000ddb8b8a221 */ /* 0x002fe20000010000 */
[----:B------:R-:W-:Y:S01]  /*6090*/  FADD.FTZ R127, R226, R127 ;  /* 0x0000007fe27f7221 */ /* 0x000fe20000010000 */
[----:B------:R-:W-:Y:S01]  /*60a0*/  FADD.FTZ R125, R222, R125 ;  /* 0x0000007dde7d7221 */ /* 0x000fe20000010000 */
[----:B------:R-:W-:Y:S01]  /*60b0*/  FFMA.FTZ R209, R226, R192, R209 ;  /* 0x000000c0e2d17223 */ /* 0x000fe200000100d1 */
[----:B------:R-:W-:Y:S01]  /*60c0*/  FADD.FTZ R124, R220, R124 ;  /* 0x0000007cdc7c7221 */ /* 0x000fe20000010000 */
[----:B------:R-:W1:Y:S01]  /*60d0*/  SHFL.DOWN PT, R221, R184, 0x2, 0x1f ;  /* 0x08401f00b8dd7f89 */ /* 0x000e6200000e0000 */
        /* <DEDUP_REMOVED lines=15> */
[----:B-1----:R-:W-:-:S05]  /*61d0*/  @!P1 FADD.FTZ R184, R184, R221 ;  /* 0x000000ddb8b89221 */ /* 0x002fca0000010000 */
[----:B------:R-:W1:Y:S01]  /*61e0*/  SHFL.DOWN PT, R221, R184, 0x4, 0x1f ;  /* 0x08801f00b8dd7f89 */ /* 0x000e6200000e0000 */
[----:B--2---:R-:W-:Y:S01]  /*61f0*/  @!P2 FADD.FTZ R209, R209, R232 ;  /* 0x000000e8d1d1a221 */ /* 0x004fe20000010000 */
[----:B------:R-:W-:-:S04]  /*6200*/  ISETP.GT.AND P2, PT, R49, 0x17, PT ;  /* 0x000000173100780c */ /* 0x000fc80003f44270 */
[----:B------:R-:W2:Y:S01]  /*6210*/  SHFL.DOWN PT, R232, R209, 0x2, 0x1f ;  /* 0x08401f00d1e87f89 */ /* 0x000ea200000e0000 */
[----:B-1----:R-:W-:-:S05]  /*6220*/  @!P3 FADD.FTZ R184, R184, R221 ;  /* 0x000000ddb8b8b221 */ /* 0x002fca0000010000 */
[----:B------:R-:W1:Y:S01]  /*6230*/  SHFL.DOWN PT, R221, R184, 0x8, 0x1f ;  /* 0x09001f00b8dd7f89 */ /* 0x000e6200000e0000 */
[----:B--2---:R-:W-:Y:S01]  /*6240*/  @!P1 FADD.FTZ R209, R209, R232 ;  /* 0x000000e8d1d19221 */ /* 0x004fe20000010000 */
[----:B------:R-:W-:-:S04]  /*6250*/  ISETP.NE.AND P1, PT, R23, RZ, PT ;  /* 0x000000ff1700720c */ /* 0x000fc80003f25270 */
[----:B------:R-:W2:Y:S09]  /*6260*/  SHFL.DOWN PT, R232, R209, 0x4, 0x1f ;  /* 0x08801f00d1e87f89 */ /* 0x000eb200000e0000 */
[----:B------:R3:W-:Y:S01]  /*6270*/  @!P1 STS.64 [R163], R12 ;  /* 0x0000000ca3009388 */ /* 0x0007e20000000a00 */
[----:B-1----:R-:W-:Y:S01]  /*6280*/  @!P2 FADD.FTZ R184, R184, R221 ;  /* 0x000000ddb8b8a221 */ /* 0x002fe20000010000 */
[----:B---3--:R-:W-:Y:S01]  /*6290*/  FMUL.FTZ R13, R172, R191 ;  /* 0x000000bfac0d7220 */ /* 0x008fe20000410000 */
[----:B--2---:R-:W-:-:S03]  /*62a0*/  @!P3 FADD.FTZ R209, R209, R232 ;  /* 0x000000e8d1d1b221 */ /* 0x004fc60000010000 */
[----:B------:R-:W-:Y:S01]  /*62b0*/  FMUL.FTZ R210, R210, R13 ;  /* 0x0000000dd2d27220 */ /* 0x000fe20000410000 */
[CC--:B------:R-:W-:Y:S01]  /*62c0*/  FMUL.FTZ R13, R172.reuse, R208.reuse ;  /* 0x000000d0ac0d7220 */ /* 0x0c0fe20000410000 */
[----:B------:R-:W-:Y:S01]  /*62d0*/  ISETP.NE.AND P3, PT, R49, RZ, PT ;  /* 0x000000ff3100720c */ /* 0x000fe20003f65270 */
[----:B------:R-:W1:Y:S01]  /*62e0*/  SHFL.DOWN PT, R12, R209, 0x8, 0x1f ;  /* 0x09001f00d10c7f89 */ /* 0x000e6200000e0000 */
[----:B------:R-:W-:Y:S01]  /*62f0*/  FFMA.FTZ R210, R97, R191, R210 ;  /* 0x000000bf61d27223 */ /* 0x000fe200000100d2 */
[----:B------:R-:W-:Y:S01]  /*6300*/  FMUL.FTZ R191, R172, R201 ;  /* 0x000000c9acbf7220 */ /* 0x000fe20000410000 */
[----:B------:R-:W-:Y:S01]  /*6310*/  FMUL.FTZ R202, R202, R13 ;  /* 0x0000000dcaca7220 */ /* 0x000fe20000410000 */
[----:B------:R-:W-:Y:S01]  /*6320*/  FMUL.FTZ R13, R172, R187 ;  /* 0x000000bbac0d7220 */ /* 0x000fe20000410000 */
[----:B------:R-:W-:Y:S01]  /*6330*/  FADD.FTZ R75, R210, R75 ;  /* 0x0000004bd24b7221 */ /* 0x000fe20000010000 */
[----:B------:R-:W-:Y:S01]  /*6340*/  FMUL.FTZ R200, R200, R191 ;  /* 0x000000bfc8c87220 */ /* 0x000fe20000410000 */
[----:B------:R-:W-:Y:S01]  /*6350*/  FFMA.FTZ R173, R95, R208, R202 ;  /* 0x000000d05fad7223 */ /* 0x000fe200000100ca */
[----:B------:R-:W2:Y:S01]  /*6360*/  SHFL.DOWN PT, R191, R184, 0x10, 0x1f ;  /* 0x0a001f00b8bf7f89 */ /* 0x000ea200000e0000 */
        /* <DEDUP_REMOVED lines=15> */
[----:B-1----:R-:W-:Y:S01]  /*6460*/  @!P2 FADD.FTZ R209, R209, R12 ;  /* 0x0000000cd1d1a221 */ /* 0x002fe20000010000 */
[----:B------:R-:W-:Y:S01]  /*6470*/  FMUL.FTZ R180, R180, R13 ;  /* 0x0000000db4b47220 */ /* 0x000fe20000410000 */
[----:B------:R-:W-:Y:S01]  /*6480*/  FMUL.FTZ R190, R190, R173 ;  /* 0x000000adbebe7220 */ /* 0x000fe20000410000 */
[----:B------:R-:W-:Y:S01]  /*6490*/  FMUL.FTZ R173, R172, R3 ;  /* 0x00000003acad7220 */ /* 0x000fe20000410000 */
[----:B------:R-:W-:Y:S01]  /*64a0*/  FFMA.FTZ R198, R109, R203, R198 ;  /* 0x000000cb6dc67223 */ /* 0x000fe200000100c6 */
[----:B------:R-:W1:Y:S01]  /*64b0*/  SHFL.DOWN PT, R12, R209, 0x10, 0x1f ;  /* 0x0a001f00d10c7f89 */ /* 0x000e6200000e0000 */
[----:B------:R-:W-:Y:S01]  /*64c0*/  FFMA.FTZ R182, R89, R183, R182 ;  /* 0x000000b759b67223 */ /* 0x000fe200000100b6 */
[----:B------:R-:W-:Y:S01]  /*64d0*/  FMUL.FTZ R188, R188, R173 ;  /* 0x000000adbcbc7220 */ /* 0x000fe20000410000 */
[----:B--2---:R-:W-:Y:S01]  /*64e0*/  FADD.FTZ R13, R184, R191 ;  /* 0x000000bfb80d7221 */ /* 0x004fe20000010000 */
[----:B------:R-:W-:Y:S01]  /*64f0*/  ISETP.GT.AND P2, PT, R49, 0xf, PT ;  /* 0x0000000f3100780c */ /* 0x000fe20003f44270 */
        /* <DEDUP_REMOVED lines=8> */
[----:B------:R-:W-:Y:S01]  /*6580*/  FSEL R184, R184, R13, P2 ;  /* 0x0000000db8b87208 */ /* 0x000fe20001000000 */
[----:B------:R-:W-:Y:S01]  /*6590*/  FADD.FTZ R71, R182, R71 ;  /* 0x00000047b6477221 */ /* 0x000fe20000010000 */
[----:B------:R-:W-:Y:S01]  /*65a0*/  FADD.FTZ R110, R177, R110 ;  /* 0x0000006eb16e7221 */ /* 0x000fe20000010000 */
[----:B------:R-:W-:Y:S01]  /*65b0*/  FADD.FTZ R98, R181, R98 ;  /* 0x00000062b5627221 */ /* 0x000fe20000010000 */
[----:B------:R-:W-:Y:S01]  /*65c0*/  FADD.FTZ R83, R190, R83 ;  /* 0x00000053be537221 */ /* 0x000fe20000010000 */
        /* <DEDUP_REMOVED lines=14> */
.L_x_6631:
[----:B------:R-:W-:Y:S05]  /*66b0*/  BSYNC.RECONVERGENT B0 ;  /* 0x0000000000007941 */ /* 0x000fea0003800200 */
.L_x_6630:
[----:B------:R-:W-:Y:S01]  /*66c0*/  UIADD3 UR9, UPT, UPT, UR9, 0x1, URZ ;  /* 0x0000000109097890 */ /* 0x000fe2000fffe0ff */
[----:B------:R-:W-:Y:S01]  /*66d0*/  LEA R169, P2, R6, R169, 0x2 ;  /* 0x000000a906a97211 */ /* 0x000fe200078410ff */
[----:B------:R-:W-:Y:S01]  /*66e0*/  VIADD R163, R163, 0x8 ;  /* 0x00000008a3a37836 */ /* 0x000fe20000000000 */
[----:B------:R-:W-:Y:S01]  /*66f0*/  LEA R167, P3, R8, R167, 0x2 ;  /* 0x000000a708a77211 */ /* 0x000fe200078610ff */
[----:B------:R-:W-:Y:S01]  /*6700*/  UISETP.NE.AND UP0, UPT, UR9, URZ, UPT ;  /* 0x000000ff0900728c */ /* 0x000fe2000bf05270 */
[----:B------:R-:W-:Y:S02]  /*6710*/  LEA R165, P4, R10, R165, 0x2 ;  /* 0x000000a50aa57211 */ /* 0x000fe400078810ff */
[----:B-1----:R-:W-:Y:S02]  /*6720*/  IADD3 R67, PT, PT, R67, 0x4, RZ ;  /* 0x0000000443437810 */ /* 0x002fe40007ffe0ff */
[----:B------:R-:W-:Y:S02]  /*6730*/  IADD3 R171, PT, PT, R171, 0x1, RZ ;  /* 0x00000001abab7810 */ /* 0x000fe40007ffe0ff */
[----:B------:R-:W-:-:S02]  /*6740*/  IADD3 R170, PT, PT, R170, 0x1, RZ ;  /* 0x00000001aaaa7810 */ /* 0x000fc40007ffe0ff */
[----:B------:R-:W-:Y:S02]  /*6750*/  IADD3.X R168, PT, PT, R168, R7, RZ, P2, !PT ;  /* 0x00000007a8a87210 */ /* 0x000fe400017fe4ff */
[----:B------:R-:W-:Y:S02]  /*6760*/  IADD3.X R166, PT, PT, R166, R9, RZ, P3, !PT ;  /* 0x00000009a6a67210 */ /* 0x000fe40001ffe4ff */
[----:B------:R-:W-:Y:S01]  /*6770*/  IADD3.X R164, PT, PT, R164, R11, RZ, P4, !PT ;  /* 0x0000000ba4a47210 */ /* 0x000fe200027fe4ff */
[----:B------:R-:W-:Y:S06]  /*6780*/  BRA.U UP0, `(.L_x_6632) ;  /* 0xffffffe100e47547 */ /* 0x000fec000b83ffff */
.L_x_6626:
[----:B------:R-:W-:Y:S01]  /*6790*/  BAR.SYNC.DEFER_BLOCKING 0x0 ;  /* 0x0000000000007b1d */ /* 0x000fe20000010000 */
[----:B------:R-:W-:Y:S01]  /*67a0*/  F2FP.BF16.F32.PACK_AB R114, R114, R131 ;  /* 0x000000837272723e */ /* 0x000fe200000010ff */
[----:B------:R-:W-:Y:S01]  /*67b0*/  UISETP.GT.AND UP0, UPT, UR6, 0x1, UPT ;  /* 0x000000010600788c */ /* 0x000fe2000bf04270 */
[----:B------:R-:W-:Y:S02]  /*67c0*/  F2FP.BF16.F32.PACK_AB R116, R117, R116 ;  /* 0x000000747574723e */ /* 0x000fe400000010ff */
[----:B------:R-:W-:Y:S01]  /*67d0*/  F2FP.BF16.F32.PACK_AB R118, R119, R118 ;  /* 0x000000767776723e */ /* 0x000fe200000010ff */
[----:B------:R-:W1:Y:S01]  /*67e0*/  LDCU.64 UR10, c[0x0][0x4f8] ;  /* 0x00009f00ff0a77ac */ /* 0x000e620008000a00 */
[----:B------:R-:W-:Y:S02]  /*67f0*/  PRMT R0, R114, 0x7632, R0 ;  /* 0x0000763272007816 */ /* 0x000fe40000000000 */
[----:B------:R-:W-:Y:S01]  /*6800*/  PRMT R2, R116, 0x7632, R2 ;  /* 0x0000763274027816 */ /* 0x000fe20000000002 */
[----:B------:R-:W-:Y:S01]  /*6810*/  UMOV UR5, URZ ;  /* 0x000000ff00057c82 */ /* 0x000fe20008000000 */
[----:B------:R-:W-:Y:S01]  /*6820*/  PRMT R3, R118, 0x7632, R3 ;  /* 0x0000763276037816 */ /* 0x000fe20000000003 */
[----:B------:R-:W-:Y:S01]  /*6830*/  UMOV UR6, UR19 ;  /* 0x0000001300067c82 */ /* 0x000fe20008000000 */
[----:B------:R-:W-:-:S02]  /*6840*/  F2FP.BF16.F32.PACK_AB R120, R121, R120 ;  /* 0x000000787978723e */ /* 0x000fc400000010ff */
[----:B------:R-:W-:Y:S02]  /*6850*/  F2FP.BF16.F32.PACK_AB R122, R123, R122 ;  /* 0x0000007a7b7a723e */ /* 0x000fe400000010ff */
[----:B------:R-:W-:Y:S02]  /*6860*/  F2FP.BF16.F32.PACK_AB R124, R125, R124 ;  /* 0x0000007c7d7c723e */ /* 0x000fe400000010ff */
[----:B------:R-:W-:Y:S02]  /*6870*/  F2FP.BF16.F32.PACK_AB R126, R127, R126 ;  /* 0x0000007e7f7e723e */ /* 0x000fe400000010ff */
[----:B------:R-:W-:Y:S02]  /*6880*/  F2FP.BF16.F32.PACK_AB R128, R129, R128 ;  /* 0x000000808180723e */ /* 0x000fe400000010ff */
[----:B------:R-:W-:Y:S01]  /*6890*/  PRMT R6, R122, 0x7632, R6 ;  /* 0x000076327a067816 */ /* 0x000fe20000000006 */
[----:B------:R2:W-:Y:S01]  /*68a0*/  STS.U16 [R66+0x2], R0 ;  /* 0x0000020042007388 */ /* 0x0005e20000000400 */
[----:B------:R-:W-:Y:S01]  /*68b0*/  PRMT R8, R128, 0x7632, R8 ;  /* 0x0000763280087816 */ /* 0x000fe20000000008 */
[----:B-1----:R-:W-:-:S02]  /*68c0*/  UIMAD.WIDE.U32 UR8, UR18, UR10, UR4 ;  /* 0x0000000a120872a5 */ /* 0x002fc4000f8e0004 */
[----:B------:R1:W-:Y:S02]  /*68d0*/  STS.U16 [R66+0x6], R2 ;  /* 0x0000060242007388 */ /* 0x0003e40000000400 */
[----:B------:R-:W-:Y:S02]  /*68e0*/  UIMAD UR9, UR18, UR11, UR9 ;  /* 0x0000000b120972a4 */ /* 0x000fe4000f8e0209 */
[----:B------:R3:W-:Y:S01]  /*68f0*/  STS.U16 [R66+0xa], R3 ;  /* 0x00000a0342007388 */ /* 0x0007e20000000400 */
[----:B------:R-:W4:Y:S01]  /*6900*/  LDCU.64 UR10, c[0x0][0x550] ;  /* 0x0000aa00ff0a77ac */ /* 0x000f220008000a00 */
[----:B--2---:R-:W-:Y:S02]  /*6910*/  PRMT R0, R120, 0x7632, R0 ;  /* 0x0000763278007816 */ /* 0x004fe40000000000 */
[----:B------:R2:W-:Y:S01]  /*6920*/  STS.U16 [R66], R114 ;  /* 0x0000007242007388 */ /* 0x0005e20000000400 */
[----:B-1----:R-:W-:-:S03]  /*6930*/  PRMT R2, R124, 0x7632, R2 ;  /* 0x000076327c027816 */ /* 0x002fc60000000002 */
[----:B------:R-:W-:Y:S01]  /*6940*/  STS.U16 [R66+0x4], R116 ;  /* 0x0000047442007388 */ /* 0x000fe20000000400 */
[----:B---3--:R-:W-:-:S03]  /*6950*/  PRMT R3, R126, 0x7632, R3 ;  /* 0x000076327e037816 */ /* 0x008fc60000000003 */
[----:B------:R-:W-:Y:S01]  /*6960*/  STS.U16 [R66+0x8], R118 ;  /* 0x0000087642007388 */ /* 0x000fe20000000400 */
[----:B--2---:R-:W1:Y:S03]  /*6970*/  LDC.64 R114, c[0x0][0x500] ;  /* 0x00014000ff727b82 */ /* 0x004e660000000a00 */
        /* <DEDUP_REMOVED lines=12> */
[C---:B-1----:R-:W-:Y:S01]  /*6a40*/  IMAD.WIDE.U32 R2, R14.reuse, R114, UR8 ;  /* 0x000000080e027e25 */ /* 0x042fe2000f8e0072 */
[----:B------:R-:W1:Y:S02]  /*6a50*/  LDCU.64 UR8, c[0x0][0x518] ;  /* 0x0000a300ff0877ac */ /* 0x000e640008000a00 */
[----:B------:R-:W-:Y:S01]  /*6a60*/  LDS.U16 R9, [R51+0x40] ;  /* 0x0000400033097984 */ /* 0x000fe20000000400 */
[----:B------:R-:W-:Y:S01]  /*6a70*/  IMAD R6, R14, R115, R3 ;  /* 0x000000730e067224 */ /* 0x000fe200078e0203 */
[----:B------:R-:W-:Y:S02]  /*6a80*/  IADD3 R3, P0, PT, R32, R2, RZ ;  /* 0x0000000220037210 */ /* 0x000fe40007f1e0ff */
[----:B------:R-:W-:Y:S02]  /*6a90*/  LDS.U16 R11, [R52+0x80] ;  /* 0x00008000340b7984 */ /* 0x000fe40000000400 */
[----:B------:R-:W-:-:S02]  /*6aa0*/  IADD3.X R6, PT, PT, RZ, R6, RZ, P0, !PT ;  /* 0x00000006ff067210 */ /* 0x000fc400007fe4ff */
[----:B------:R-:W-:Y:S01]  /*6ab0*/  LDS.U16 R13, [R53+0xc0] ;  /* 0x0000c000350d7984 */ /* 0x000fe20000000400 */
[----:B----4-:R-:W-:-:S03]  /*6ac0*/  LEA R2, P3, R3, UR10, 0x1 ;  /* 0x0000000a03027c11 */ /* 0x010fc6000f8608ff */
        /* <DEDUP_REMOVED lines=112> */
[----:B------:R-:W-:Y:S03]  /*71d0*/  LDS.U16 R9, [R52+0x80] ;  /* 0x0000800034097984 */ /* 0x000fe60000000400 */
[----:B------:R-:W-:Y:S01]  /*71e0*/  IMAD.X R6, RZ, RZ, R6, P2 ;  /* 0x000000ffff067224 */ /* 0x000fe200010e0606 */
        /* <DEDUP_REMOVED lines=57> */
.L_x_6624:
        /* <DEDUP_REMOVED lines=34> */
.L_x_6635:
[----:B------:R-:W-:Y:S05]  /*77a0*/  BSYNC.RECONVERGENT B0 ;  /* 0x0000000000007941 */ /* 0x000fea0003800200 */
.L_x_6634:
        /* <DEDUP_REMOVED lines=26> */
.L_x_6637:
[----:B------:R-:W-:Y:S05]  /*7950*/  BSYNC.RECONVERGENT B0 ;  /* 0x0000000000007941 */ /* 0x000fea0003800200 */
.L_x_6636:
        /* <DEDUP_REMOVED lines=23> */
.L_x_6639:
        /* <DEDUP_REMOVED lines=51> */
.L_x_6638:
[----:B------:R-:W-:Y:S05]  /*7e00*/  EXIT ;  /* 0x000000000000794d */ /* 0x000fea0003800000 */
.L_x_6640:
        /* <DEDUP_REMOVED lines=15> */
.L_x_10473:


//--------------------- .text._Z25selective_scan_bwd_kernelI32Selective_Scan_bwd_kernel_traitsILi32ELi16ELb0ELb0ELb0ELb1ELb0EN3c108BFloat16EfEEv12SSMParamsBwd --------------------------
	.section	.text._Z25selective_scan_bwd_kernelI32Selective_Scan_bwd_kernel_traitsILi32ELi16ELb0ELb0ELb0ELb1ELb0EN3c108BFloat16EfEEv12SSMParamsBwd,"ax",@progbits
	.align	128
        .global         _Z25selective_scan_bwd_kernelI32Selective_Scan_bwd_kernel_traitsILi32ELi16ELb0ELb0ELb0ELb1ELb0EN3c108BFloat16EfEEv12SSMParamsBwd
        .type           _Z25selective_scan_bwd_kernelI32Selective_Scan_bwd_kernel_traitsILi32ELi16ELb0ELb0ELb0ELb1ELb0EN3c108BFloat16EfEEv12SSMParamsBwd,@function
        .size           _Z25selective_scan_bwd_kernelI32Selective_Scan_bwd_kernel_traitsILi32ELi16ELb0ELb0ELb0ELb1ELb0EN3c108BFloat16EfEEv12SSMParamsBwd,(.L_x_10474 - _Z25selective_scan_bwd_kernelI32Selective_Scan_bwd_kernel_traitsILi32ELi16ELb0ELb0ELb0ELb1ELb0EN3c108BFloat16EfEEv12SSMParamsBwd)
        .other          _Z25selective_scan_bwd_kernelI32Selective_Scan_bwd_kernel_traitsILi32ELi16ELb0ELb0ELb0ELb1ELb0EN3c108BFloat16EfEEv12SSMParamsBwd,@"STO_CUDA_ENTRY STV_DEFAULT"
_Z25selective_scan_bwd_kernelI32Selective_Scan_bwd_kernel_traitsILi32ELi16ELb0ELb0ELb0ELb1ELb0EN3c108BFloat16EfEEv12SSMParamsBwd:
.text._Z25selective_scan_bwd_kernelI32Selective_Scan_bwd_kernel_traitsILi32ELi16ELb0ELb0ELb0ELb1ELb0EN3c108BFloat16EfEEv12SSMParamsBwd:
        /* <DEDUP_REMOVED lines=58> */
[----:B-1----:R-:W-:Y:S01]  /*03a0*/  @P0 IMAD R5, R0, R19, RZ ;  /* 0x0000001300050224 */ /* 0x002fe200078e02ff */
[----:B------:R-:W-:Y:S01]  /*03b0*/  LEA R62, P2, R60, R62, 0x2 ;  /* 0x0000003e3c3e7211 */ /* 0x000fe200078410ff */
[C---:B------:R-:W-:Y:S01]  /*03c0*/  IMAD R0, R66.reuse, UR9, R61 ;  /* 0x0000000942007c24 */ /* 0x040fe2000f8e023d */
[----:B------:R-:W-:Y:S01]  /*03d0*/  CS2R R6, SRZ ;  /* 0x0000000000067805 */ /* 0x000fe2000001ff00 */
[----:B------:R-:W-:Y:S01]  /*03e0*/  IMAD.WIDE.U32 R2, R66, R16, UR4 ;  /* 0x0000000442027e25 */ /* 0x000fe2000f8e0010 */
[----:B------:R-:W-:Y:S02]  /*03f0*/  IADD3 R4, P4, PT, R11, R4, RZ ;  /* 0x000000040b047210 */ /* 0x000fe40007f9e0ff */
[----:B------:R-:W-:Y:S01]  /*0400*/  LEA.HI.X R60, R60, R63, R0, 0x2, P2 ;  /* 0x0000003f3c3c7211 */ /* 0x000fe200010f1400 */
[----:B---3--:R-:W-:Y:S01]  /*0410*/  @P0 IMAD.WIDE R6, R5, 0x8, R8 ;  /* 0x0000000805060825 */ /* 0x008fe200078e0208 */
[----:B------:R-:W-:-:S02]  /*0420*/  SHF.R.S32.HI R0, RZ, 0x1f, R11 ;  /* 0x0000001fff007819 */ /* 0x000fc4000001140b */
[----:B------:R-:W-:Y:S01]  /*0430*/  IADD3 R2, P0, PT, R11, R2, RZ ;  /* 0x000000020b027210 */ /* 0x000fe20007f1e0ff */
[C---:B------:R-:W-:Y:S02]  /*0440*/  IMAD R5, R66.reuse, R17, R3 ;  /* 0x0000001142057224 */ /* 0x040fe400078e0203 */
[----:B------:R-:W-:Y:S01]  /*0450*/  IMAD.WIDE.U32 R56, R66, UR10, RZ ;  /* 0x0000000a42387c25 */ /* 0x000fe2000f8e00ff */
[C---:B------:R-:W-:Y:S02]  /*0460*/  IADD3.X R3, PT, PT, R0.reuse, R15, RZ, P3, !PT ;  /* 0x0000000f00037210 */ /* 0x040fe40001ffe4ff */
[C---:B------:R-:W-:Y:S02]  /*0470*/  IADD3.X R40, PT, PT, R0.reuse, R13, RZ, P4, !PT ;  /* 0x0000000d00287210 */ /* 0x040fe400027fe4ff */
[----:B------:R-:W-:Y:S01]  /*0480*/  IADD3.X R36, PT, PT, R0, R5, RZ, P0, !PT ;  /* 0x0000000500247210 */ /* 0x000fe200007fe4ff */
[----:B------:R-:W-:Y:S01]  /*0490*/  IMAD R0, R66, UR11, R57 ;  /* 0x0000000b42007c24 */ /* 0x000fe2000f8e0239 */
[----:B------:R-:W-:-:S02]  /*04a0*/  LEA R58, P0, R56, R58, 0x2 ;  /* 0x0000003a383a7211 */ /* 0x000fc400078010ff */
[----:B------:R-:W-:Y:S02]  /*04b0*/  LEA R46, P2, R44, R46, 0x1 ;  /* 0x0000002e2c2e7211 */ /* 0x000fe400078408ff */
        /* <DEDUP_REMOVED lines=10> */
[----:B------:R-:W1:Y:S01]  /*0560*/  LDC.64 R50, c[0x0][0x440] ;  /* 0x00011000ff327b82 */ /* 0x000e620000000a00 */
[----:B------:R-:W2:Y:S01]  /*0570*/  LDCU.64 UR6, c[0x0][0x3a0] ;  /* 0x00007400ff0677ac */ /* 0x000ea20008000a00 */
[----:B------:R-:W-:Y:S02]  /*0580*/  MOV R54, RZ ;  /* 0x000000ff00367202 */ /* 0x000fe40000000f00 */
[----:B------:R-:W-:Y:S01]  /*0590*/  MOV R67, RZ ;  /* 0x000000ff00437202 */ /* 0x000fe20000000f00 */
[----:B------:R-:W-:Y:S01]  /*05a0*/  UMOV UR4, 0x400 ;  /* 0x0000040000047882 */ /* 0x000fe20000000000 */
[----:B------:R-:W3:Y:S02]  /*05b0*/  LDCU UR8, c[0x0][0x394] ;  /* 0x00007280ff0877ac */ /* 0x000ee40008000800 */
[----:B------:R-:W4:Y:S01]  /*05c0*/  S2UR UR5, SR_CgaCtaId ;  /* 0x00000000000579c3 */ /* 0x000f220000008800 */
[----:B--2---:R-:W-:-:S04]  /*05d0*/  IMAD.WIDE.U32 R48, R66, UR6, RZ ;  /* 0x0000000642307c25 */ /* 0x004fc8000f8e00ff */
[----:B------:R-:W-:Y:S01]  /*05e0*/  IMAD R0, R66, UR7, R49 ;  /* 0x0000000742007c24 */ /* 0x000fe2000f8e0231 */
[----:B-1----:R-:W-:-:S04]  /*05f0*/  LEA R50, P0, R48, R50, 0x2 ;  /* 0x0000003230327211 */ /* 0x002fc800078010ff */
[----:B------:R-:W-:Y:S02]  /*0600*/  LEA.HI.X R48, R48, R51, R0, 0x2, P0 ;  /* 0x0000003330307211 */ /* 0x000fe400000f1400 */
[C---:B0-----:R-:W-:Y:S01]  /*0610*/  SHF.L.U32 R0, R52.reuse, 0x4, RZ ;  /* 0x0000000434007819 */ /* 0x041fe200000006ff */
[----:B----4-:R-:W-:Y:S01]  /*0620*/  ULEA UR4, UR5, UR4, 0x18 ;  /* 0x0000000405047291 */ /* 0x010fe2000f8ec0ff */
[----:B------:R-:W-:Y:S02]  /*0630*/  LOP3.LUT R202, R52, 0x1f, RZ, 0xc0, !PT ;  /* 0x0000001f34ca7812 */ /* 0x000fe400078ec0ff */
[----:B------:R-:W-:-:S03]  /*0640*/  LOP3.LUT R65, R0, 0x3e00, RZ, 0xc0, !PT ;  /* 0x00003e0000417812 */ /* 0x000fc600078ec0ff */
        /* <DEDUP_REMOVED lines=16> */
[----:B---3--:R-:W-:-:S07]  /*0750*/  LOP3.LUT R35, R65, 0x1e0, RZ, 0xfc, !PT ;  /* 0x000001e041237812 */ /* 0x008fce00078efcff */
.L_x_6681:
[----:B0-----:R-:W0:Y:S01]  /*0760*/  LDC R34, c[0x0][0x388] ;  /* 0x0000e200ff227b82 */ /* 0x001e220000000800 */
[----:B------:R-:W-:Y:S01]  /*0770*/  UIADD3 UR9, UPT, UPT, UR8, -0x1, URZ ;  /* 0xffffffff08097890 */ /* 0x000fe2000fffe0ff */
[----:B------:R-:W-:Y:S02]  /*0780*/  SHF.L.U32 R3, R65, 0x1, RZ ;  /* 0x0000000141037819 */ /* 0x000fe400000006ff */
[----:B------:R-:W-:Y:S01]  /*0790*/  PRMT R13, RZ, 0x7610, R13 ;  /* 0x00007610ff0d7816 */ /* 0x000fe2000000000d */
[----:B------:R-:W-:Y:S01]  /*07a0*/  USHF.L.U32 UR6, UR9, 0x9, URZ ;  /* 0x0000000909067899 */ /* 0x000fe200080006ff */
[----:B------:R-:W-:Y:S02]  /*07b0*/  IADD3 R8, P0, PT, R3, R46, RZ ;  /* 0x0000002e03087210 */ /* 0x000fe40007f1e0ff */
[----:B------:R-:W-:Y:S02]  /*07c0*/  PRMT R14, RZ, 0x7610, R14 ;  /* 0x00007610ff0e7816 */ /* 0x000fe4000000000e */
[----:B------:R-:W-:-:S02]  /*07d0*/  IADD3.X R9, PT, PT, RZ, R44, RZ, P0, !PT ;  /* 0x0000002cff097210 */ /* 0x000fc400007fe4ff */
[C---:B------:R-:W-:Y:S02]  /*07e0*/  IADD3 R4, P1, PT, R3.reuse, R42, RZ ;  /* 0x0000002a03047210 */ /* 0x040fe40007f3e0ff */
[----:B------:R-:W-:Y:S02]  /*07f0*/  IADD3 R2, P2, PT, R3, R38, RZ ;  /* 0x0000002603027210 */ /* 0x000fe40007f5e0ff */
[----:B------:R-:W-:Y:S02]  /*0800*/  IADD3.X R5, PT, PT, RZ, R40, RZ, P1, !PT ;  /* 0x00000028ff057210 */ /* 0x000fe40000ffe4ff */
[----:B------:R-:W-:Y:S02]  /*0810*/  IADD3.X R3, PT, PT, RZ, R36, RZ, P2, !PT ;  /* 0x00000024ff037210 */ /* 0x000fe400017fe4ff */
[----:B------:R-:W-:Y:S02]  /*0820*/  PRMT R19, RZ, 0x7610, R19 ;  /* 0x00007610ff137816 */ /* 0x000fe40000000013 */
[----:B------:R-:W-:-:S02]  /*0830*/  PRMT R11, RZ, 0x7610, R11 ;  /* 0x00007610ff0b7816 */ /* 0x000fc4000000000b */
[----:B0-----:R-:W-:Y:S02]  /*0840*/  IADD3 R34, PT, PT, R34, -UR6, RZ ;  /* 0x8000000622227c10 */ /* 0x001fe4000fffe0ff */
[----:B------:R-:W-:Y:S02]  /*0850*/  PRMT R0, RZ, 0x7610, R0 ;  /* 0x00007610ff007816 */ /* 0x000fe40000000000 */
[-C--:B------:R-:W-:Y:S01]  /*0860*/  ISETP.GE.AND P0, PT, R61, R34.reuse, PT ;  /* 0x000000223d00720c */ /* 0x080fe20003f06270 */
[----:B------:R-:W-:Y:S01]  /*0870*/  BAR.SYNC.DEFER_BLOCKING 0x0 ;  /* 0x0000000000007b1d */ /* 0x000fe20000010000 */
[-C--:B------:R-:W-:Y:S02]  /*0880*/  ISETP.GE.AND P2, PT, R65, R34.reuse, PT ;  /* 0x000000224100720c */ /* 0x080fe40003f46270 */
[-C--:B------:R-:W-:Y:S02]  /*0890*/  ISETP.GE.AND P1, PT, R63, R34.reuse, PT ;  /* 0x000000223f00720c */ /* 0x080fe40003f26270 */
[----:B------:R-:W-:-:S02]  /*08a0*/  ISETP.GE.AND P6, PT, R59, R34, PT ;  /* 0x000000223b00720c */ /* 0x000fc40003fc6270 */
[-C--:B------:R-:W-:Y:S02]  /*08b0*/  ISETP.GE.AND P5, PT, R57, R34.reuse, PT ;  /* 0x000000223900720c */ /* 0x080fe40003fa6270 */
        /* <DEDUP_REMOVED lines=8> */
[----:B------:R-:W2:Y:S01]  /*0940*/  @!P0 LDG.E.U16 R13, desc[UR16][R8.64+0x80] ;  /* 0x00008010080d8981 */ /* 0x000ea2000c1e1500 */
[----:B------:R-:W-:Y:S02]  /*0950*/  ISETP.GE.AND P0, PT, R51, R34, PT ;  /* 0x000000223300720c */ /* 0x000fe40003f06270 */
[----:B------:R-:W-:Y:S01]  /*0960*/  PRMT R68, RZ, 0x7610, R68 ;  /* 0x00007610ff447816 */ /* 0x000fe20000000044 */
[----:B------:R-:W3:Y:S01]  /*0970*/  @!P2 LDG.E.U16 R11, desc[UR16][R8.64] ;  /* 0x00000010080ba981 */ /* 0x000ee2000c1e1500 */
[----:B------:R-:W-:-:S02]  /*0980*/  PRMT R71, RZ, 0x7610, R71 ;  /* 0x00007610ff477816 */ /* 0x000fc40000000047 */
[----:B------:R-:W-:Y:S01]  /*0990*/  PRMT R70, RZ, 0x7610, R70 ;  /* 0x00007610ff467816 */ /* 0x000fe20000000046 */
[----:B------:R-:W4:Y:S01]  /*09a0*/  @!P1 LDG.E.U16 R0, desc[UR16][R8.64+0x40] ;  /* 0x0000401008009981 */ /* 0x000f22000c1e1500 */
[----:B------:R-:W-:Y:S02]  /*09b0*/  PRMT R73, RZ, 0x7610, R73 ;  /* 0x00007610ff497816 */ /* 0x000fe40000000049 */
[----:B------:R-:W-:Y:S01]  /*09c0*/  PRMT R72, RZ, 0x7610, R72 ;  /* 0x00007610ff487816 */ /* 0x000fe20000000048 */
[----:B------:R-:W2:Y:S04]  /*09d0*/  @!P6 LDG.E.U16 R10, desc[UR16][R8.64+0xc0] ;  /* 0x0000c010080ae981 */ /* 0x000ea8000c1e1500 */
[----:B------:R-:W2:Y:S01]  /*09e0*/  @!P0 LDG.E.U16 R14, desc[UR16][R8.64+0x1c0] ;  /* 0x0001c010080e8981 */ /* 0x000ea2000c1e1500 */
[----:B------:R-:W-:-:S02]  /*09f0*/  ISETP.GE.AND P0, PT, R49, R34, PT ;  /* 0x000000223100720c */ /* 0x000fc40003f06270 */
[-C--:B------:R-:W-:Y:S01]  /*0a00*/  ISETP.GE.AND P1, PT, R45, R34.reuse, PT ;  /* 0x000000222d00720c */ /* 0x080fe20003f26270 */
[----:B------:R-:W2:Y:S04]  /*0a10*/  @!P5 LDG.E.U16 R15, desc[UR16][R8.64+0x100] ;  /* 0x00010010080fd981 */ /* 0x000ea8000c1e1500 */
[----:B------:R-:W2:Y:S04]  /*0a20*/  @!P4 LDG.E.U16 R12, desc[UR16][R8.64+0x140] ;  /* 0x00014010080cc981 */ /* 0x000ea8000c1e1500 */
[----:B------:R-:W2:Y:S04]  /*0a30*/  @!P3 LDG.E.U16 R17, desc[UR16][R8.64+0x180] ;  /* 0x000180100811b981 */ /* 0x000ea8000c1e1500 */
[----:B------:R-:W2:Y:S01]  /*0a40*/  @!P0 LDG.E.U16 R19, desc[UR16][R8.64+0x200] ;  /* 0x0002001008138981 */ /* 0x000ea2000c1e1500 */
[----:B------:R-:W-:-:S02]  /*0a50*/  ISETP.GE.AND P0, PT, R47, R34, PT ;  /* 0x000000222f00720c */ /* 0x000fc40003f06270 */
[-C--:B------:R-:W-:Y:S01]  /*0a60*/  ISETP.GE.AND P2, PT, R43, R34.reuse, PT ;  /* 0x000000222b00720c */ /* 0x080fe20003f46270 */
[----:B------:R-:W2:Y:S01]  /*0a70*/  @!P1 LDG.E.U16 R21, desc[UR16][R8.64+0x280] ;  /* 0x0002801008159981 */ /* 0x000ea2000c1e1500 */
[-C--:B------:R-:W-:Y:S02]  /*0a80*/  ISETP.GE.AND P3, PT, R41, R34.reuse, PT ;  /* 0x000000222900720c */ /* 0x080fe40003f66270 */
[-C--:B------:R-:W-:Y:S02]  /*0a90*/  ISETP.GE.AND P4, PT, R39, R34.reuse, PT ;  /* 0x000000222700720c */ /* 0x080fe40003f86270 */
[-C--:B------:R-:W-:Y:S02]  /*0aa0*/  ISETP.GE.AND P5, PT, R37, R34.reuse, PT ;  /* 0x000000222500720c */ /* 0x080fe40003fa6270 */
        /* <DEDUP_REMOVED lines=11> */
[C---:B-1----:R-:W-:Y:S02]  /*0b60*/  IADD3 R18, PT, PT, R33.reuse, 0x20, RZ ;  /* 0x0000002021127810 */ /* 0x042fe40007ffe0ff */
[C---:B------:R-:W-:Y:S02]  /*0b70*/  IADD3 R22, PT, PT, R33.reuse, 0x60, RZ ;  /* 0x0000006021167810 */ /* 0x040fe40007ffe0ff */
[C---:B------:R-:W-:Y:S02]  /*0b80*/  IADD3 R8, PT, PT, R33.reuse, 0x80, RZ ;  /* 0x0000008021087810 */ /* 0x040fe40007ffe0ff */
[C---:B------:R-:W-:Y:S02]  /*0b90*/  IADD3 R24, PT, PT, R33.reuse, 0xa0, RZ ;  /* 0x000000a021187810 */ /* 0x040fe40007ffe0ff */
[C---:B------:R-:W-:Y:S02]  /*0ba0*/  IADD3 R20, PT, PT, R33.reuse, 0x40, RZ ;  /* 0x0000004021147810 */ /* 0x040fe40007ffe0ff */
[----:B------:R-:W-:-:S02]  /*0bb0*/  LEA.HI.SX32 R32, R33, R33, 0x1b ;  /* 0x0000002121207211 */ /* 0x000fc400078fdaff */
[-C--:B------:R-:W-:Y:S02]  /*0bc0*/  LEA.HI.SX32 R18, R18, R33.reuse, 0x1b ;  /* 0x0000002112127211 */ /* 0x080fe400078fdaff */
[-C--:B------:R-:W-:Y:S02]  /*0bd0*/  LEA.HI.SX32 R22, R22, R33.reuse, 0x1b ;  /* 0x0000002116167211 */ /* 0x080fe400078fdaff */
[-C--:B------:R-:W-:Y:S02]  /*0be0*/  LEA.HI.SX32 R8, R8, R33.reuse, 0x1b ;  /* 0x0000002108087211 */ /* 0x080fe400078fdaff */
[-C--:B------:R-:W-:Y:S02]  /*0bf0*/  LEA.HI.SX32 R24, R24, R33.reuse, 0x1b ;  /* 0x0000002118187211 */ /* 0x080fe400078fdaff */
[----:B------:R-:W-:Y:S02]  /*0c00*/  LEA.HI.SX32 R20, R20, R33, 0x1b ;  /* 0x0000002114147211 */ /* 0x000fe400078fdaff */
[----:B------:R-:W-:-:S02]  /*0c10*/  LEA R32, R32, UR12, 0x1 ;  /* 0x0000000c20207c11 */ /* 0x000fc4000f8e08ff */
[----:B------:R-:W-:Y:S02]  /*0c20*/  LEA R31, R18, UR12, 0x1 ;  /* 0x0000000c121f7c11 */ /* 0x000fe4000f8e08ff */
[----:B------:R-:W-:Y:S02]  /*0c30*/  LEA R29, R22, UR12, 0x1 ;  /* 0x0000000c161d7c11 */ /* 0x000fe4000f8e08ff */
[----:B------:R-:W-:Y:S02]  /*0c40*/  LEA R28, R8, UR12, 0x1 ;  /* 0x0000000c081c7c11 */ /* 0x000fe4000f8e08ff */
[----:B------:R-:W-:Y:S02]  /*0c50*/  LEA R27, R24, UR12, 0x1 ;  /* 0x0000000c181b7c11 */ /* 0x000fe4000f8e08ff */
[C---:B------:R-:W-:Y:S02]  /*0c60*/  IADD3 R8, PT, PT, R33.reuse, 0xc0, RZ ;  /* 0x000000c021087810 */ /* 0x040fe40007ffe0ff */
[----:B------:R-:W-:-:S02]  /*0c70*/  IADD3 R22, PT, PT, R33, 0x120, RZ ;  /* 0x0000012021167810 */ /* 0x000fc40007ffe0ff */
[----:B------:R-:W-:Y:S02]  /*0c80*/  LEA R30, R20, UR12, 0x1 ;  /* 0x0000000c141e7c11 */ /* 0x000fe4000f8e08ff */
[C---:B------:R-:W-:Y:S02]  /*0c90*/  IADD3 R18, PT, PT, R33.reuse, 0xe0, RZ ;  /* 0x000000e021127810 */ /* 0x040fe40007ffe0ff */
[C---:B------:R-:W-:Y:S02]  /*0ca0*/  IADD3 R24, PT, PT, R33.reuse, 0x140, RZ ;  /* 0x0000014021187810 */ /* 0x040fe40007ffe0ff */
[----:B------:R-:W-:Y:S02]  /*0cb0*/  IADD3 R20, PT, PT, R33, 0x100, RZ ;  /* 0x0000010021147810 */ /* 0x000fe40007ffe0ff */
[-C--:B------:R-:W-:Y:S02]  /*0cc0*/  LEA.HI.SX32 R8, R8, R33.reuse, 0x1b ;  /* 0x0000002108087211 */ /* 0x080fe400078fdaff */
[----:B------:R-:W-:-:S02]  /*0cd0*/  LEA.HI.SX32 R22, R22, R33, 0x1b ;  /* 0x0000002116167211 */ /* 0x000fc400078fdaff */
[-C--:B------:R-:W-:Y:S02]  /*0ce0*/  LEA.HI.SX32 R18, R18, R33.reuse, 0x1b ;  /* 0x0000002112127211 */ /* 0x080fe400078fdaff */
[----:B------:R-:W-:Y:S02]  /*0cf0*/  LEA.HI.SX32 R20, R20, R33, 0x1b ;  /* 0x0000002114147211 */ /* 0x000fe400078fdaff */
[----:B------:R-:W-:Y:S02]  /*0d00*/  LEA R26, R8, UR12, 0x1 ;  /* 0x0000000c081a7c11 */ /* 0x000fe4000f8e08ff */
[----:B------:R-:W-:Y:S02]  /*0d10*/  LEA R23, R22, UR12, 0x1 ;  /* 0x0000000c16177c11 */ /* 0x000fe4000f8e08ff */
[----:B------:R-:W-:Y:S02]  /*0d20*/  LEA R25, R18, UR12, 0x1 ;  /* 0x0000000c12197c11 */ /* 0x000fe4000f8e08ff */
[----:B------:R-:W-:-:S02]  /*0d30*/  IADD3 R8, PT, PT, R33, 0x180, RZ ;  /* 0x0000018021087810 */ /* 0x000fc40007ffe0ff */
[----:B------:R-:W-:Y:S02]  /*0d40*/  IADD3 R18, PT, PT, R33, 0x1e0, RZ ;  /* 0x000001e021127810 */ /* 0x000fe40007ffe0ff */
[----:B------:R-:W-:Y:S02]  /*0d50*/  LEA.HI.SX32 R8, R8, R33, 0x1b ;  /* 0x0000002108087211 */ /* 0x000fe400078fdaff */
[----:B------:R-:W-:Y:S02]  /*0d60*/  P2R R88, PR, RZ, 0x1 ;  /* 0x00000001ff587803 */ /* 0x000fe40000000000 */
[----:B------:R-:W-:Y:S02]  /*0d70*/  ISETP.GE.AND P0, PT, R65, R34, PT ;  /* 0x000000224100720c */ /* 0x000fe40003f06270 */
[----:B------:R-:W-:Y:S02]  /*0d80*/  PRMT R9, RZ, 0x7610, R9 ;  /* 0x00007610ff097816 */ /* 0x000fe40000000009 */
        /* <DEDUP_REMOVED lines=8> */
[----:B------:R-:W-:Y:S02]  /*0e10*/  PRMT R80, RZ, 0x7610, R80 ;  /* 0x00007610ff507816 */ /* 0x000fe40000000050 */
[----:B------:R-:W-:Y:S02]  /*0e20*/  PRMT R83, RZ, 0x7610, R83 ;  /* 0x00007610ff537816 */ /* 0x000fe40000000053 */
[----:B------:R-:W-:Y:S02]  /*0e30*/  PRMT R85, RZ, 0x7610, R85 ;  /* 0x00007610ff557816 */ /* 0x000fe40000000055 */
[----:B------:R-:W-:Y:S01]  /*0e40*/  PRMT R82, RZ, 0x7610, R82 ;  /* 0x00007610ff527816 */ /* 0x000fe20000000052 */
[----:B---3--:R-:W-:Y:S04]  /*0e50*/  STS.U16 [R32], R11 ;  /* 0x0000000b20007388 */ /* 0x008fe80000000400 */
[----:B----4-:R0:W-:Y:S04]  /*0e60*/  STS.U16 [R31+0x40], R0 ;  /* 0x000040001f007388 */ /* 0x0101e80000000400 */
[----:B--2---:R-:W-:Y:S01]  /*0e70*/  STS.U16 [R30+0x80], R13 ;  /* 0x0000800d1e007388 */ /* 0x004fe20000000400 */
[----:B0-----:R-:W-:-:S03]  /*0e80*/  LEA.HI.SX32 R0, R24, R33, 0x1b ;  /* 0x0000002118007211 */ /* 0x001fc600078fdaff */
[----:B------:R0:W-:Y:S01]  /*0e90*/  STS.U16 [R29+0xc0], R10 ;  /* 0x0000c00a1d007388 */ /* 0x0001e20000000400 */
[----:B------:R-:W-:Y:S02]  /*0ea0*/  LEA R24, R20, UR12, 0x1 ;  /* 0x0000000c14187c11 */ /* 0x000fe4000f8e08ff */
[----:B------:R-:W-:Y:S01]  /*0eb0*/  LEA R22, R0, UR12, 0x1 ;  /* 0x0000000c00167c11 */ /* 0x000fe2000f8e08ff */
[----:B------:R-:W-:Y:S01]  /*0ec0*/  STS.U16 [R28+0x100], R15 ;  /* 0x0001000f1c007388 */ /* 0x000fe20000000400 */
[----:B------:R-:W-:-:S03]  /*0ed0*/  IADD3 R0, PT, PT, R33, 0x160, RZ ;  /* 0x0000016021007810 */ /* 0x000fc60007ffe0ff */
[----:B------:R1:W-:Y:S01]  /*0ee0*/  STS.U16 [R27+0x140], R12 ;  /* 0x0001400c1b007388 */ /* 0x0003e20000000400 */
[----:B------:R-:W-:-:S03]  /*0ef0*/  LEA.HI.SX32 R0, R0, R33, 0x1b ;  /* 0x0000002100007211 */ /* 0x000fc600078fdaff */
[----:B------:R2:W-:Y:S01]  /*0f00*/  STS.U16 [R26+0x180], R17 ;  /* 0x000180111a007388 */ /* 0x0005e20000000400 */
[----:B0-----:R-:W-:-:S03]  /*0f10*/  IADD3 R10, PT, PT, R33, 0x1a0, RZ ;  /* 0x000001a0210a7810 */ /* 0x001fc60007ffe0ff */
[----:B------:R-:W-:Y:S01]  /*0f20*/  STS.U16 [R25+0x1c0], R14 ;  /* 0x0001c00e19007388 */ /* 0x000fe20000000400 */
[----:B-1----:R-:W-:-:S03]  /*0f30*/  IADD3 R12, PT, PT, R33, 0x1c0, RZ ;  /* 0x000001c0210c7810 */ /* 0x002fc60007ffe0ff */
[----:B------:R0:W-:Y:S01]  /*0f40*/  STS.U16 [R24+0x200], R19 ;  /* 0x0002001318007388 */ /* 0x0001e20000000400 */
[-C--:B------:R-:W-:Y:S02]  /*0f50*/  LEA.HI.SX32 R10, R10, R33.reuse, 0x1b ;  /* 0x000000210a0a7211 */ /* 0x080fe400078fdaff */
[-C--:B------:R-:W-:Y:S01]  /*0f60*/  LEA.HI.SX32 R12, R12, R33.reuse, 0x1b ;  /* 0x000000210c0c7211 */ /* 0x080fe200078fdaff */
[----:B------:R-:W-:Y:S04]  /*0f70*/  STS.U16 [R23+0x240], R16 ;  /* 0x0002401017007388 */ /* 0x000fe80000000400 */
[----:B------:R1:W-:Y:S01]  /*0f80*/  STS.U16 [R22+0x280], R21 ;  /* 0x0002801516007388 */ /* 0x0003e20000000400 */
[----:B--2---:R-:W-:Y:S02]  /*0f90*/  LEA.HI.SX32 R17, R18, R33, 0x1b ;  /* 0x0000002112117211 */ /* 0x004fe400078fdaff */
[----:B------:R-:W-:-:S02]  /*0fa0*/  LEA R20, R8, UR12, 0x1 ;  /* 0x0000000c08147c11 */ /* 0x000fc4000f8e08ff */
[----:B0-----:R-:W-:Y:S02]  /*0fb0*/  LEA R19, R10, UR12, 0x1 ;  /* 0x0000000c0a137c11 */ /* 0x001fe4000f8e08ff */
[----:B-1----:R-:W-:Y:S02]  /*0fc0*/  LEA R21, R0, UR12, 0x1 ;  /* 0x0000000c00157c11 */ /* 0x002fe4000f8e08ff */
[----:B------:R-:W-:Y:S02]  /*0fd0*/  SHF.L.U32 R0, R33, 0x4, RZ ;  /* 0x0000000421007819 */ /* 0x000fe400000006ff */
[----:B------:R-:W-:Y:S02]  /*0fe0*/  LEA R18, R12, UR12, 0x1 ;  /* 0x0000000c0c127c11 */ /* 0x000fe4000f8e08ff */
[----:B------:R-:W-:Y:S01]  /*0ff0*/  LEA.HI.SX32 R16, R0, R0, 0x1b ;  /* 0x0000000000107211 */ /* 0x000fe200078fdaff */
[----:B------:R0:W-:Y:S01]  /*1000*/  STS.U16 [R21+0x2c0], R68 ;  /* 0x0002c04415007388 */ /* 0x0001e20000000400 */
[----:B------:R-:W-:-:S02]  /*1010*/  LEA R17, R17, UR12, 0x1 ;  /* 0x0000000c11117c11 */ /* 0x000fc4000f8e08ff */
[----:B------:R-:W-:Y:S01]  /*1020*/  LEA R16, R16, UR12, 0x1 ;  /* 0x0000000c10107c11 */ /* 0x000fe2000f8e08ff */
        /* <DEDUP_REMOVED lines=24> */
[----:B------:R-:W-:Y:S02]  /*11b0*/  PRMT R11, RZ, 0x7610, R11 ;  /* 0x00007610ff0b7816 */ /* 0x000fe4000000000b */
[----:B------:R-:W-:Y:S01]  /*11c0*/  PRMT R8, RZ, 0x7610, R8 ;  /* 0x00007610ff087816 */ /* 0x000fe20000000008 */
[----:B------:R-:W2:Y:S01]  /*11d0*/  @!P0 LDG.E.U16 R9, desc[UR16][R4.64] ;  /* 0x0000001004098981 */ /* 0x000ea2000c1e1500 */
[----:B------:R-:W-:-:S03]  /*11e0*/  ISETP.GE.AND P0, PT, R57, R34, PT ;  /* 0x000000223900720c */ /* 0x000fc60003f06270 */
[----:B------:R-:W3:Y:S01]  /*11f0*/  @!P1 LDG.E.U16 R10, desc[UR16][R4.64+0xc0] ;  /* 0x0000c010040a9981 */ /* 0x000ee2000c1e1500 */
[----:B------:R-:W-:-:S03]  /*1200*/  ISETP.GE.AND P1, PT, R51, R34, PT ;  /* 0x000000223300720c */ /* 0x000fc60003f26270 */
[----:B------:R-:W4:Y:S01]  /*1210*/  @!P2 LDG.E.U16 R11, desc[UR16][R4.64+0x80] ;  /* 0x00008010040ba981 */ /* 0x000f22000c1e1500 */
[----:B------:R-:W-:-:S03]  /*1220*/  ISETP.GE.AND P2, PT, R53, R34, PT ;  /* 0x000000223500720c */ /* 0x000fc60003f46270 */
[----:B------:R-:W3:Y:S04]  /*1230*/  @!P3 LDG.E.U16 R8, desc[UR16][R4.64+0x40] ;  /* 0x000040100408b981 */ /* 0x000ee8000c1e1500 */
[----:B------:R-:W4:Y:S01]  /*1240*/  @!P0 LDG.E.U16 R13, desc[UR16][R4.64+0x100] ;  /* 0x00010010040d8981 */ /* 0x000f22000c1e1500 */
[-C--:B------:R-:W-:Y:S02]  /*1250*/  ISETP.GE.AND P0, PT, R49, R34.reuse, PT ;  /* 0x000000223100720c */ /* 0x080fe40003f06270 */
[----:B------:R-:W-:Y:S01]  /*1260*/  ISETP.GE.AND P3, PT, R55, R34, PT ;  /* 0x000000223700720c */ /* 0x000fe20003f66270 */
[----:B------:R-:W4:Y:S01]  /*1270*/  @!P5 LDG.E.U16 R85, desc[UR16][R4.64+0x380] ;  /* 0x000380100455d981 */ /* 0x000f22000c1e1500 */
[----:B------:R-:W-:Y:S02]  /*1280*/  PRMT R14, RZ, 0x7610, R14 ;  /* 0x00007610ff0e7816 */ /* 0x000fe4000000000e */
[----:B------:R-:W-:Y:S01]  /*1290*/  PRMT R15, RZ, 0x7610, R15 ;  /* 0x00007610ff0f7816 */ /* 0x000fe2000000000f */
[----:B------:R-:W4:Y:S01]  /*12a0*/  @!P6 LDG.E.U16 R82, desc[UR16][R4.64+0x3c0] ;  /* 0x0003c0100452e981 */ /* 0x000f22000c1e1500 */
[----:B------:R-:W-:-:S03]  /*12b0*/  PRMT R12, RZ, 0x7610, R12 ;  /* 0x00007610ff0c7816 */ /* 0x000fc6000000000c */
        /* <DEDUP_REMOVED lines=8> */
[----:B0-----:R-:W-:Y:S01]  /*1340*/  PRMT R68, RZ, 0x7610, R68 ;  /* 0x00007610ff447816 */ /* 0x001fe20000000044 */
[----:B------:R-:W4:Y:S01]  /*1350*/  @!P1 LDG.E.U16 R81, desc[UR16][R4.64+0x280] ;  /* 0x0002801004519981 */ /* 0x000f22000c1e1500 */
[----:B------:R-:W-:-:S04]  /*1360*/  PRMT R0, RZ, 0x7610, R0 ;  /* 0x00007610ff007816 */ /* 0x000fc80000000000 */
        /* <DEDUP_REMOVED lines=37> */
[----:B------:R-:W2:Y:S04]  /*15c0*/  LDS.U16 R13, [R16] ;  /* 0x00000000100d7984 */ /* 0x000ea80000000400 */
[----:B------:R-:W-:Y:S04]  /*15d0*/  LDS.U16 R14, [R16+0x2] ;  /* 0x00000200100e7984 */ /* 0x000fe80000000400 */
[----:B------:R-:W3:Y:S04]  /*15e0*/  LDS.U16 R15, [R16+0x4] ;  /* 0x00000400100f7984 */ /* 0x000ee80000000400 */
[----:B------:R-:W-:Y:S04]  /*15f0*/  LDS.U16 R68, [R16+0x6] ;  /* 0x0000060010447984 */ /* 0x000fe80000000400 */
[----:B------:R-:W4:Y:S04]  /*1600*/  LDS.U16 R75, [R16+0x8] ;  /* 0x00000800104b7984 */ /* 0x000f280000000400 */
[----:B------:R-:W4:Y:S04]  /*1610*/  LDS.U16 R80, [R16+0xa] ;  /* 0x00000a0010507984 */ /* 0x000f280000000400 */
[----:B------:R-:W4:Y:S04]  /*1620*/  LDS.U16 R81, [R16+0xc] ;  /* 0x00000c0010517984 */ /* 0x000f280000000400 */
[----:B------:R-:W2:Y:S04]  /*1630*/  LDS.U16 R83, [R16+0xe] ;  /* 0x00000e0010537984 */ /* 0x000ea80000000400 */
        /* <DEDUP_REMOVED lines=39> */
[----:B---3--:R-:W-:Y:S02]  /*18b0*/  SHF.L.U32 R15, R15, 0x10, RZ ;  /* 0x000000100f0f7819 */ /* 0x008fe400000006ff */
[----:B----4-:R-:W-:Y:S02]  /*18c0*/  SHF.L.U32 R75, R75, 0x10, RZ ;  /* 0x000000104b4b7819 */ /* 0x010fe400000006ff */
[----:B0-----:R-:W-:-:S02]  /*18d0*/  SHF.L.U32 R3, R80, 0x10, RZ ;  /* 0x0000001050037819 */ /* 0x001fc400000006ff */
[----:B------:R-:W-:Y:S01]  /*18e0*/  SHF.L.U32 R81, R81, 0x10, RZ ;  /* 0x0000001051517819 */ /* 0x000fe200000006ff */
[----:B------:R-:W-:Y:S01]  /*18f0*/  BSSY.RECONVERGENT B0, `(.L_x_6642) ;  /* 0x000005a000007945 */ /* 0x000fe20003800200 */
[----:B------:R-:W-:Y:S01]  /*1900*/  HFMA2 R105, -RZ, RZ, 0, 0 ;  /* 0x00000000ff697431 */ /* 0x000fe200000001ff */
[----:B------:R-:W-:Y:S02]  /*1910*/  PRMT R104, RZ, 0x7610, R104 ;  /* 0x00007610ff687816 */ /* 0x000fe40000000068 */
[----:B------:R-:W-:Y:S02]  /*1920*/  CS2R R102, SRZ ;  /* 0x0000000000667805 */ /* 0x000fe4000001ff00 */
[----:B------:R-:W-:Y:S01]  /*1930*/  CS2R R100, SRZ ;  /* 0x0000000000647805 */ /* 0x000fe2000001ff00 */
        /* <DEDUP_REMOVED lines=14> */
[----:B------:R1:W-:Y:S04]  /*1a20*/  STS.U16 [R18+0x380], R99 ;  /* 0x0003806312007388 */ /* 0x0003e80000000400 */
[----:B------:R2:W-:Y:S01]  /*1a30*/  STS.U16 [R17+0x3c0], R96 ;  /* 0x0003c06011007388 */ /* 0x0005e20000000400 */
[----:B------:R-:W-:-:S03]  /*1a40*/  NOP ;  /* 0x0000000000007918 */ /* 0x000fc60000000000 */
[----:B------:R3:W4:Y:S04]  /*1a50*/  LDS.U16 R2, [R16] ;  /* 0x0000000010027984 */ /* 0x0007280000000400 */
[----:B------:R3:W0:Y:S04]  /*1a60*/  LDS.U16 R114, [R16+0x2] ;  /* 0x0000020010727984 */ /* 0x0006280000000400 */
        /* <DEDUP_REMOVED lines=8> */
[----:B------:R3:W3:Y:S04]  /*1af0*/  LDS.U16 R127, [R16+0x14] ;  /* 0x00001400107f7984 */ /* 0x0006e80000000400 */
[----:B------:R0:W3:Y:S04]  /*1b00*/  LDS.U16 R129, [R16+0x16] ;  /* 0x0000160010817984 */ /* 0x0000e80000000400 */
[----:B------:R0:W3:Y:S04]  /*1b10*/  LDS.U16 R130, [R16+0x18] ;  /* 0x0000180010827984 */ /* 0x0000e80000000400 */
[----:B------:R0:W3:Y:S04]  /*1b20*/  LDS.U16 R132, [R16+0x1a] ;  /* 0x00001a0010847984 */ /* 0x0000e80000000400 */
[----:B------:R1:W3:Y:S04]  /*1b30*/  LDS.U16 R131, [R16+0x1c] ;  /* 0x00001c0010837984 */ /* 0x0002e80000000400 */
[----:B------:R1:W3:Y:S01]  /*1b40*/  LDS.U16 R148, [R16+0x1e] ;  /* 0x00001e0010947984 */ /* 0x0002e20000000400 */
[----:B0----5:R-:W-:-:S05]  /*1b50*/  FADD.FTZ R92, R13, R64 ;  /* 0x000000400d5c7221 */ /* 0x021fca0000010000 */
[----:B------:R-:W-:Y:S02]  /*1b60*/  FSETP.GTU.FTZ.AND P0, PT, R92, 20, PT ;  /* 0x41a000005c00780b */ /* 0x000fe40003f1c000 */
[----:B------:R-:W-:Y:S02]  /*1b70*/  SHF.L.U32 R95, R14, 0x10, RZ ;  /* 0x000000100e5f7819 */ /* 0x000fe400000006ff */
[----:B------:R-:W-:Y:S01]  /*1b80*/  SHF.L.U32 R93, R68, 0x10, RZ ;  /* 0x00000010445d7819 */ /* 0x000fe200000006ff */
[--C-:B------:R-:W-:Y:S01]  /*1b90*/  FADD.FTZ R90, R15, R64.reuse ;  /* 0x000000400f5a7221 */ /* 0x100fe20000010000 */
[--C-:B------:R-:W-:Y:S01]  /*1ba0*/  FADD.FTZ R91, R75, R64.reuse ;  /* 0x000000404b5b7221 */ /* 0x100fe20000010000 */
[--C-:B------:R-:W-:Y:S01]  /*1bb0*/  FADD.FTZ R95, R95, R64.reuse ;  /* 0x000000405f5f7221 */ /* 0x100fe20000010000 */
[--C-:B------:R-:W-:Y:S01]  /*1bc0*/  FADD.FTZ R88, R3, R64.reuse ;  /* 0x0000004003587221 */ /* 0x100fe20000010000 */
[----:B------:R-:W-:Y:S01]  /*1bd0*/  FADD.FTZ R93, R93, R64 ;  /* 0x000000405d5d7221 */ /* 0x000fe20000010000 */
[----:B------:R-:W-:Y:S01]  /*1be0*/  HFMA2 R89, -RZ, RZ, 0, 0 ;  /* 0x00000000ff597431 */ /* 0x000fe200000001ff */
[----:B-1----:R-:W-:-:S02]  /*1bf0*/  CS2R R98, SRZ ;  /* 0x0000000000627805 */ /* 0x002fc4000001ff00 */
[----:B--2---:R-:W-:Y:S02]  /*1c00*/  CS2R R96, SRZ ;  /* 0x0000000000607805 */ /* 0x004fe4000001ff00 */
[----:B------:R-:W-:Y:S02]  /*1c10*/  MOV R94, RZ ;  /* 0x000000ff005e7202 */ /* 0x000fe40000000f00 */
[----:B------:R-:W-:Y:S02]  /*1c20*/  CS2R R86, SRZ ;  /* 0x0000000000567805 */ /* 0x000fe4000001ff00 */
[----:B------:R-:W-:Y:S01]  /*1c30*/  FSETP.GTU.FTZ.AND P1, PT, R95, 20, PT ;  /* 0x41a000005f00780b */ /* 0x000fe20003f3c000 */
[----:B------:R-:W-:Y:S01]  /*1c40*/  FADD.FTZ R85, R81, R64 ;  /* 0x0000004051557221 */ /* 0x000fe20000010000 */
[----:B------:R-:W-:Y:S02]  /*1c50*/  FSETP.GTU.FTZ.AND P2, PT, R90, 20, PT ;  /* 0x41a000005a00780b */ /* 0x000fe40003f5c000 */
[----:B------:R-:W-:-:S02]  /*1c60*/  FSETP.GTU.FTZ.AND P3, PT, R93, 20, PT ;  /* 0x41a000005d00780b */ /* 0x000fc40003f7c000 */
[----:B------:R-:W-:Y:S02]  /*1c70*/  FSETP.GTU.FTZ.AND P4, PT, R91, 20, PT ;  /* 0x41a000005b00780b */ /* 0x000fe40003f9c000 */
[----:B------:R-:W-:Y:S02]  /*1c80*/  FSETP.GTU.FTZ.AND P5, PT, R88, 20, PT ;  /* 0x41a000005800780b */ /* 0x000fe40003fbc000 */
[----:B------:R-:W-:Y:S01]  /*1c90*/  MOV R84, RZ ;  /* 0x000000ff00547202 */ /* 0x000fe20000000f00 */
[----:B----4-:R-:W-:Y:S10]  /*1ca0*/  @P0 BRA `(.L_x_6643) ;  /* 0x0000000000780947 */ /* 0x010ff40003800000 */
        /* <DEDUP_REMOVED lines=30> */
.L_x_6643:
[----:B------:R-:W-:Y:S05]  /*1e90*/  BSYNC.RECONVERGENT B0 ;  /* 0x0000000000007941 */ /* 0x000fea0003800200 */
.L_x_6642:
[----:B------:R-:W-:Y:S01]  /*1ea0*/  SHF.L.U32 R3, R83, 0x10, RZ ;  /* 0x0000001053037819 */ /* 0x000fe200000006ff */
[----:B------:R-:W-:Y:S01]  /*1eb0*/  BSSY.RECONVERGENT B0, `(.L_x_6644) ;  /* 0x0000025000007945 */ /* 0x000fe20003800200 */
[----:B------:R-:W-:Y:S02]  /*1ec0*/  FSETP.GTU.FTZ.AND P0, PT, R85, 20, PT ;  /* 0x41a000005500780b */ /* 0x000fe40003f1c000 */
[----:B------:R-:W-:Y:S02]  /*1ed0*/  CS2R R82, SRZ ;  /* 0x0000000000527805 */ /* 0x000fe4000001ff00 */
[----:B------:R-:W-:Y:S01]  /*1ee0*/  MOV R81, UR12 ;  /* 0x0000000c00517c02 */ /* 0x000fe20008000f00 */
[----:B------:R-:W-:Y:S01]  /*1ef0*/  FADD.FTZ R80, R3, R64 ;  /* 0x0000004003507221 */ /* 0x000fe20000010000 */
        /* <DEDUP_REMOVED lines=32> */
.L_x_6645:
[----:B------:R-:W-:Y:S05]  /*2100*/  BSYNC.RECONVERGENT B0 ;  /* 0x0000000000007941 */ /* 0x000fea0003800200 */
.L_x_6644:
        /* <DEDUP_REMOVED lines=39> */
.L_x_6647:
[----:B------:R-:W-:Y:S05]  /*2380*/  BSYNC.RECONVERGENT B0 ;  /* 0x0000000000007941 */ /* 0x000fea0003800200 */
.L_x_6646:
        /* <DEDUP_REMOVED lines=39> */
.L_x_6649:
[----:B------:R-:W-:Y:S05]  /*2600*/  BSYNC.RECONVERGENT B0 ;  /* 0x0000000000007941 */ /* 0x000fea0003800200 */
.L_x_6648:
        /* <DEDUP_REMOVED lines=39> */
.L_x_6651:
[----:B------:R-:W-:Y:S05]  /*2880*/  BSYNC.RECONVERGENT B0 ;  /* 0x0000000000007941 */ /* 0x000fea0003800200 */
.L_x_6650:
        /* <DEDUP_REMOVED lines=39> */
.L_x_6653:
[----:B------:R-:W-:Y:S05]  /*2b00*/  BSYNC.RECONVERGENT B0 ;  /* 0x0000000000007941 */ /* 0x000fea0003800200 */
.L_x_6652:
        /* <DEDUP_REMOVED lines=39> */
.L_x_6655:
[----:B------:R-:W-:Y:S05]  /*2d80*/  BSYNC.RECONVERGENT B0 ;  /* 0x0000000000007941 */ /* 0x000fea0003800200 */
.L_x_6654:
        /* <DEDUP_REMOVED lines=39> */
.L_x_6657:
[----:B------:R-:W-:Y:S05]  /*3000*/  BSYNC.RECONVERGENT B0 ;  /* 0x0000000000007941 */ /* 0x000fea0003800200 */
.L_x_6656:
        /* <DEDUP_REMOVED lines=39> */
.L_x_6659:
[----:B------:R-:W-:Y:S05]  /*3280*/  BSYNC.RECONVERGENT B0 ;  /* 0x0000000000007941 */ /* 0x000fea0003800200 */
.L_x_6658:
        /* <DEDUP_REMOVED lines=39> */
.L_x_6661:
[----:B------:R-:W-:Y:S05]  /*3500*/  BSYNC.RECONVERGENT B0 ;  /* 0x0000000000007941 */ /* 0x000fea0003800200 */
.L_x_6660:
[----:B------:R-:W-:Y:S01]  /*3510*/  SHF.L.U32 R128, R128, 0x10, RZ ;  /* 0x0000001080807819 */ /* 0x000fe200000006ff */
[----:B------:R-:W-:Y:S01]  /*3520*/  FFMA.FTZ R3, R125, R70, R10 ;  /* 0x000000467d037223 */ /* 0x000fe2000001000a */
[----:B---3--:R-:W-:Y:S01]  /*3530*/  SHF.L.U32 R127, R127, 0x10, RZ ;  /* 0x000000107f7f7819 */ /* 0x008fe200000006ff */
[----:B------:R-:W-:Y:S01]  /*3540*/  BSSY.RECONVERGENT B0, `(.L_x_6662) ;  /* 0x0000029000007945 */ /* 0x000fe20003800200 */
[----:B------:R-:W-:Y:S01]  /*3550*/  FSETP.GTU.FTZ.AND P3, PT, R126, 20, PT ;  /* 0x41a000007e00780b */ /* 0x000fe20003f7c000 */
[----:B------:R-:W-:Y:S01]  /*3560*/  FFMA.FTZ R2, R128, R107, R3 ;  /* 0x0000006b80027223 */ /* 0x000fe20000010003 */
[----:B------:R-:W-:Y:S01]  /*3570*/  SHF.L.U32 R129, R129, 0x10, RZ ;  /* 0x0000001081817819 */ /* 0x000fe200000006ff */
[----:B------:R-:W-:Y:S01]  /*3580*/  FMUL.FTZ R145, R0, R69 ;  /* 0x0000004500917220 */ /* 0x000fe20000410000 */
        /* <DEDUP_REMOVED lines=36> */
.L_x_6663:
[----:B------:R-:W-:Y:S05]  /*37d0*/  BSYNC.RECONVERGENT B0 ;  /* 0x0000000000007941 */ /* 0x000fea0003800200 */
.L_x_6662:
        /* <DEDUP_REMOVED lines=32> */
.L_x_6665:
[----:B------:R-:W-:Y:S05]  /*39e0*/  BSYNC.RECONVERGENT B0 ;  /* 0x0000000000007941 */ /* 0x000fea0003800200 */
.L_x_6664:
        /* <DEDUP_REMOVED lines=32> */
.L_x_6667:
[----:B------:R-:W-:Y:S05]  /*3bf0*/  BSYNC.RECONVERGENT B0 ;  /* 0x0000000000007941 */ /* 0x000fea0003800200 */
.L_x_6666:
        /* <DEDUP_REMOVED lines=32> */
.L_x_6669:
[----:B------:R-:W-:Y:S05]  /*3e00*/  BSYNC.RECONVERGENT B0 ;  /* 0x0000000000007941 */ /* 0x000fea0003800200 */
.L_x_6668:
        /* <DEDUP_REMOVED lines=32> */
.L_x_6671:
[----:B------:R-:W-:Y:S05]  /*4010*/  BSYNC.RECONVERGENT B0 ;  /* 0x0000000000007941 */ /* 0x000fea0003800200 */
.L_x_6670:
        /* <DEDUP_REMOVED lines=32> */
.L_x_6673:
[----:B------:R-:W-:Y:S05]  /*4220*/  BSYNC.RECONVERGENT B0 ;  /* 0x0000000000007941 */ /* 0x000fea0003800200 */
.L_x_6672:
        /* <DEDUP_REMOVED lines=53> */
[----:B------:R-:W-:-:S02]  /*4580*/  MOV R167, R50 ;  /* 0x0000003200a77202 */ /* 0x000fc40000000f00 */
[----:B------:R-:W-:Y:S01]  /*4590*/  MOV R168, R48 ;  /* 0x0000003000a87202 */ /* 0x000fe20000000f00 */
[----:B------:R-:W4:Y:S01]  /*45a0*/  LDC R214, c[0x0][0x394] ;  /* 0x0000e500ffd67b82 */ /* 0x000f220000000800 */
[----:B------:R-:W-:Y:S02]  /*45b0*/  MOV R169, R62 ;  /* 0x0000003e00a97202 */ /* 0x000fe40000000f00 */
[----:B------:R-:W-:Y:S02]  /*45c0*/  MOV R170, R60 ;  /* 0x0000003c00aa7202 */ /* 0x000fe40000000f00 */
[----:B------:R-:W-:Y:S02]  /*45d0*/  MOV R171, R58 ;  /* 0x0000003a00ab7202 */ /* 0x000fe40000000f00 */
[----:B------:R-:W-:Y:S02]  /*45e0*/  ISETP.EQ.AND P0, PT, R52, RZ, !P0 ;  /* 0x000000ff3400720c */ /* 0x000fe40004702270 */
[----:B------:R-:W-:-:S02]  /*45f0*/  MOV R172, R56 ;  /* 0x0000003800ac7202 */ /* 0x000fc40000000f00 */
[----:B-1----:R-:W-:Y:S02]  /*4600*/  SHF.L.U64.HI R9, R8, 0x2, R9 ;  /* 0x0000000208097819 */ /* 0x002fe40000010209 */
[----:B--2---:R-:W-:Y:S02]  /*4610*/  SHF.L.U64.HI R11, R10, 0x2, R11 ;  /* 0x000000020a0b7819 */ /* 0x004fe4000001020b */
[----:B------:R-:W-:Y:S02]  /*4620*/  MOV R173, UR4 ;  /* 0x0000000400ad7c02 */ /* 0x000fe40008000f00 */
[----:B---3--:R-:W-:Y:S02]  /*4630*/  SHF.L.U64.HI R13, R12, 0x2, R13 ;  /* 0x000000020c0d7819 */ /* 0x008fe4000001020d */
[----:B0-----:R-:W-:-:S07]  /*4640*/  MOV R175, UR5 ;  /* 0x0000000500af7c02 */ /* 0x001fce0008000f00 */
.L_x_6680:
        /* <DEDUP_REMOVED lines=10> */
[C---:B------:R-:W-:Y:S01]  /*46f0*/  ISETP.NE.AND P2, PT, R52.reuse, RZ, PT ;  /* 0x000000ff3400720c */ /* 0x040fe20003f45270 */
[----:B------:R-:W-:Y:S01]  /*4700*/  UMOV UR12, 0x400 ;  /* 0x00000400000c7882 */ /* 0x000fe20000000000 */
[C---:B------:R-:W-:Y:S02]  /*4710*/  ISETP.NE.AND P1, PT, R52.reuse, 0x1f, PT ;  /* 0x0000001f3400780c */ /* 0x040fe40003f25270 */
[----:B0-----:R-:W-:-:S04]  /*4720*/  IADD3 R2, PT, PT, R52, 0x200, RZ ;  /* 0x0000020034027810 */ /* 0x001fc80007ffe0ff */
[----:B------:R-:W-:Y:S01]  /*4730*/  SEL R2, R173, R2, !P2 ;  /* 0x00000002ad027207 */ /* 0x000fe20005000000 */
[----:B-1----:R-:W-:-:S06]  /*4740*/  ULEA UR12, UR4, UR12, 0x18 ;  /* 0x0000000c040c7291 */ /* 0x002fcc000f8ec0ff */
[----:B------:R-:W-:Y:S01]  /*4750*/  LEA R3, R2, UR12, 0x2 ;  /* 0x0000000c02037c11 */ /* 0x000fe2000f8e10ff */
        /* <DEDUP_REMOVED lines=57> */
[----:B------:R-:W-:-:S04]  /*4af0*/  USHF.L.U32 UR4, UR8, 0xa, URZ ;  /* 0x0000000a08047899 */ /* 0x000fc800080006ff */
[----:B------:R-:W-:-:S09]  /*4b00*/  ULOP3.LUT UR4, UR4, 0x400, URZ, 0xc0, !UPT ;  /* 0x0000040004047892 */ /* 0x000fd2000f8ec0ff */
[----:B------:R2:W3:Y:S01]  /*4b10*/  LDS R185, [R81+UR4+0x668] ;  /* 0x0006680451b97984 */ /* 0x0004e20008000800 */
[----:B------:R-:W-:Y:S05]  /*4b20*/  BRA `(.L_x_6677) ;  /* 0x0000000000047947 */ /* 0x000fea0003800000 */
.L_x_6676:
[----:B------:R0:W1:Y:S02]  /*4b30*/  LDS R185, [R200+0xe6c] ;  /* 0x000e6c00c8b97984 */ /* 0x0000640000000800 */
.L_x_6677:
[----:B------:R-:W-:Y:S05]  /*4b40*/  BSYNC.RECONVERGENT B0 ;  /* 0x0000000000007941 */ /* 0x000fea0003800200 */
.L_x_6675:
[----:B------:R-:W-:Y:S01]  /*4b50*/  UISETP.NE.AND UP0, UPT, UR8, 0x1, UPT ;  /* 0x000000010800788c */ /* 0x000fe2000bf05270 */
[----:B------:R-:W-:-:S05]  /*4b60*/  MOV R189, RZ ;  /* 0x000000ff00bd7202 */ /* 0x000fca0000000f00 */
[----:B------:R-:W-:-:S04]  /*4b70*/  PLOP3.LUT P1, PT, PT, PT, UP0, 0x80, 0x8 ;  /* 0x000000000008781c */ /* 0x000fc80003f2f008 */
[----:B------:R-:W-:-:S13]  /*4b80*/  ISETP.NE.OR P1, PT, R52, RZ, !P1 ;  /* 0x000000ff3400720c */ /* 0x000fda0004f25670 */
[----:B------:R-:W-:-:S05]  /*4b90*/  @!P1 IMAD.WIDE R2, R175, 0x8, R6 ;  /* 0x00000008af029825 */ /* 0x000fca00078e0206 */
[----:B------:R5:W2:Y:S01]  /*4ba0*/  @!P1 LDG.E R189, desc[UR16][R2.64+0x4] ;  /* 0x0000041002bd9981 */ /* 0x000aa2000c1e1900 */
        /* <DEDUP_REMOVED lines=9> */
[----:B-----5:R-:W-:-:S02]  /*4c40*/  FFMA.FTZ R2, R149, R193, R152 ;  /* 0x000000c195027223 */ /* 0x020fc40000010098 */
[C---:B------:R-:W-:Y:S01]  /*4c50*/  FMUL.FTZ R179, R195.reuse, R14 ;  /* 0x0000000ec3b37220 */ /* 0x040fe20000410000 */
[----:B------:R-:W-:Y:S01]  /*4c60*/  FFMA.FTZ R15, R195, R15, R210 ;  /* 0x0000000fc30f7223 */ /* 0x000fe200000100d2 */
[----:B------:R-:W-:Y:S02]  /*4c70*/  FFMA.FTZ R2, R178, R2, R151 ;  /* 0x00000002b2027223 */ /* 0x000fe40000010097 */
[C---:B------:R-:W-:Y:S01]  /*4c80*/  FMUL.FTZ R14, R186.reuse, R179 ;  /* 0x000000b3ba0e7220 */ /* 0x040fe20000410000 */
[----:B------:R-:W-:Y:S01]  /*4c90*/  FFMA.FTZ R15, R186, R15, R187 ;  /* 0x0000000fba0f7223 */ /* 0x000fe200000100bb */
[----:B------:R-:W-:Y:S02]  /*4ca0*/  FFMA.FTZ R2, R180, R2, R153 ;  /* 0x00000002b4027223 */ /* 0x000fe40000010099 */
[C---:B------:R-:W-:Y:S01]  /*4cb0*/  FMUL.FTZ R3, R203.reuse, R14 ;  /* 0x0000000ecb037220 */ /* 0x040fe20000410000 */
[----:B------:R-:W-:Y:S01]  /*4cc0*/  FFMA.FTZ R15, R203, R15, R208 ;  /* 0x0000000fcb0f7223 */ /* 0x000fe200000100d0 */
[----:B------:R-:W-:-:S02]  /*4cd0*/  FFMA.FTZ R2, R199, R2, R154 ;  /* 0x00000002c7027223 */ /* 0x000fc4000001009a */
[C---:B------:R-:W-:Y:S01]  /*4ce0*/  FMUL.FTZ R14, R188.reuse, R3 ;  /* 0x00000003bc0e7220 */ /* 0x040fe20000410000 */
[----:B------:R-:W-:-:S03]  /*4cf0*/  FFMA.FTZ R15, R188, R15, R191 ;  /* 0x0000000fbc0f7223 */ /* 0x000fc600000100bf */
[C---:B------:R-:W-:Y:S01]  /*4d00*/  FMUL.FTZ R3, R201.reuse, R14 ;  /* 0x0000000ec9037220 */ /* 0x040fe20000410000 */
[----:B------:R-:W-:-:S03]  /*4d10*/  FFMA.FTZ R15, R201, R15, R206 ;  /* 0x0000000fc90f7223 */ /* 0x000fc600000100ce */
[C---:B------:R-:W-:Y:S01]  /*4d20*/  FMUL.FTZ R14, R190.reuse, R3 ;  /* 0x00000003be0e7220 */ /* 0x040fe20000410000 */
[----:B------:R-:W-:Y:S01]  /*4d30*/  FFMA.FTZ R3, R190, R15, R213 ;  /* 0x0000000fbe037223 */ /* 0x000fe200000100d5 */
[----:B------:R-:W-:Y:S02]  /*4d40*/  FFMA.FTZ R15, R192, R2, R155 ;  /* 0x00000002c00f7223 */ /* 0x000fe4000001009b */
[C---:B------:R-:W-:Y:S01]  /*4d50*/  FMUL.FTZ R179, R205.reuse, R14 ;  /* 0x0000000ecdb37220 */ /* 0x040fe20000410000 */
[C---:B------:R-:W-:Y:S01]  /*4d60*/  FFMA.FTZ R2, R205.reuse, R3, R204 ;  /* 0x00000003cd027223 */ /* 0x040fe200000100cc */
[----:B------:R-:W-:Y:S01]  /*4d70*/  FFMA.FTZ R15, R205, R15, R156 ;  /* 0x0000000fcd0f7223 */ /* 0x000fe2000001009c */
[----:B------:R-:W-:Y:S01]  /*4d80*/  FMUL.FTZ R3, R194, R193 ;  /* 0x000000c1c2037220 */ /* 0x000fe20000410000 */
[C---:B------:R-:W-:Y:S01]  /*4d90*/  FMUL.FTZ R14, R192.reuse, R179 ;  /* 0x000000b3c00e7220 */ /* 0x040fe20000410000 */
[----:B------:R-:W-:Y:S01]  /*4da0*/  FFMA.FTZ R2, R192, R2, R211 ;  /* 0x00000002c0027223 */ /* 0x000fe200000100d3 */
[----:B------:R-:W-:Y:S01]  /*4db0*/  FFMA.FTZ R15, R190, R15, R157 ;  /* 0x0000000fbe0f7223 */ /* 0x000fe2000001009d */
[----:B------:R-:W-:Y:S01]  /*4dc0*/  FMUL.FTZ R3, R178, R3 ;  /* 0x00000003b2037220 */ /* 0x000fe20000410000 */
[C---:B------:R-:W-:Y:S01]  /*4dd0*/  FMUL.FTZ R179, R199.reuse, R14 ;  /* 0x0000000ec7b37220 */ /* 0x040fe20000410000 */
[----:B------:R-:W-:Y:S01]  /*4de0*/  FFMA.FTZ R14, R199, R2, R198 ;  /* 0x00000002c70e7223 */ /* 0x000fe200000100c6 */
[----:B------:R-:W-:Y:S01]  /*4df0*/  FFMA.FTZ R15, R201, R15, R158 ;  /* 0x0000000fc90f7223 */ /* 0x000fe2000001009e */
[C---:B------:R-:W-:Y:S01]  /*4e00*/  FMUL.FTZ R2, R180.reuse, R3 ;  /* 0x00000003b4027220 */ /* 0x040fe20000410000 */
[C---:B------:R-:W-:Y:S01]  /*4e10*/  FMUL.FTZ R179, R180.reuse, R179 ;  /* 0x000000b3b4b37220 */ /* 0x040fe20000410000 */
[----:B------:R-:W-:Y:S01]  /*4e20*/  FFMA.FTZ R14, R180, R14, R209 ;  /* 0x0000000eb40e7223 */ /* 0x000fe200000100d1 */
        /* <DEDUP_REMOVED lines=9> */
[----:B------:R-:W-:-:S02]  /*4ec0*/  FMUL.FTZ R3, R205, R2 ;  /* 0x00000002cd037220 */ /* 0x000fc40000410000 */
[----:B------:R-:W1:Y:S01]  /*4ed0*/  SHFL.DOWN PT, R215, R176, 0x1, 0x1f ;  /* 0x08201f00b0d77f89 */ /* 0x000e6200000e0000 */
[----:B------:R-:W-:Y:S01]  /*4ee0*/  FFMA.FTZ R15, R195, R15, R162 ;  /* 0x0000000fc30f7223 */ /* 0x000fe200000100a2 */
[----:B------:R-:W-:Y:S01]  /*4ef0*/  FMUL.FTZ R2, R190, R3 ;  /* 0x00000003be027220 */ /* 0x000fe20000410000 */
[----:B------:R-:W-:Y:S01]  /*4f00*/  MOV R179, R14 ;  /* 0x0000000e00b37202 */ /* 0x000fe20000000f00 */
[----:B------:R-:W3:Y:S01]  /*4f10*/  SHFL.DOWN PT, R216, R14, 0x1, 0x1f ;  /* 0x08201f000ed87f89 */ /* 0x000ee200000e0000 */
[----:B------:R-:W-:Y:S01]  /*4f20*/  FFMA.FTZ R15, R182, R15, R163 ;  /* 0x0000000fb60f7223 */ /* 0x000fe200000100a3 */
[----:B------:R-:W-:-:S03]  /*4f30*/  FMUL.FTZ R3, R201, R2 ;  /* 0x00000002c9037220 */ /* 0x000fc60000410000 */
[----:B------:R-:W-:Y:S01]  /*4f40*/  FFMA.FTZ R15, R197, R15, R164 ;  /* 0x0000000fc50f7223 */ /* 0x000fe200000100a4 */
[----:B------:R-:W-:-:S03]  /*4f50*/  FMUL.FTZ R2, R188, R3 ;  /* 0x00000003bc027220 */ /* 0x000fc60000410000 */
[----:B------:R-:W-:Y:S01]  /*4f60*/  FFMA.FTZ R15, R184, R15, R165 ;  /* 0x0000000fb80f7223 */ /* 0x000fe200000100a5 */
[----:B------:R-:W-:-:S04]  /*4f70*/  FMUL.FTZ R3, R203, R2 ;  /* 0x00000002cb037220 */ /* 0x000fc80000410000 */
[----:B------:R-:W5:Y:S01]  /*4f80*/  SHFL.UP PT, R14, R15, 0x1, RZ ;  /* 0x042000000f0e7989 */ /* 0x000f6200000e00ff */
[----:B------:R-:W-:-:S04]  /*4f90*/  FMUL.FTZ R2, R186, R3 ;  /* 0x00000003ba027220 */ /* 0x000fc80000410000 */
[----:B------:R-:W-:Y:S01]  /*4fa0*/  FMUL.FTZ R3, R195, R2 ;  /* 0x00000002c3037220 */ /* 0x000fe20000410000 */
[----:B-1----:R-:W-:-:S03]  /*4fb0*/  @P1 FMUL.FTZ R215, R215, R176 ;  /* 0x000000b0d7d71220 */ /* 0x002fc60000410000 */
[----:B------:R-:W-:Y:S01]  /*4fc0*/  FMUL.FTZ R2, R182, R3 ;  /* 0x00000003b6027220 */ /* 0x000fe20000410000 */
[----:B---3--:R-:W-:Y:S01]  /*4fd0*/  @P1 FFMA.FTZ R179, R176, R216, R179 ;  /* 0x000000d8b0b31223 */ /* 0x008fe200000100b3 */
[----:B------:R-:W-:Y:S02]  /*4fe0*/  @P1 MOV R176, R215 ;  /* 0x000000d700b01202 */ /* 0x000fe40000000f00 */
[----:B------:R-:W-:Y:S01]  /*4ff0*/  FMUL.FTZ R3, R197, R2 ;  /* 0x00000002c5037220 */ /* 0x000fe20000410000 */
[----:B------:R-:W-:Y:S01]  /*5000*/  ISETP.GE.AND P1, PT, R33, 0x1, PT ;  /* 0x000000012100780c */ /* 0x000fe20003f26270 */
[----:B------:R-:W1:Y:S02]  /*5010*/  SHFL.DOWN PT, R216, R179, 0x2, 0x1f ;  /* 0x08401f00b3d87f89 */ /* 0x000e6400000e0000 */
[----:B------:R-:W-:Y:S02]  /*5020*/  FMUL.FTZ R2, R184, R3 ;  /* 0x00000003b8027220 */ /* 0x000fe40000410000 */
[----:B------:R-:W3:Y:S04]  /*5030*/  SHFL.DOWN PT, R215, R176, 0x2, 0x1f ;  /* 0x08401f00b0d77f89 */ /* 0x000ee800000e0000 */
[----:B------:R-:W4:Y:S01]  /*5040*/  SHFL.UP PT, R3, R2, 0x1, RZ ;  /* 0x0420000002037989 */ /* 0x000f2200000e00ff */
[----:B-----5:R-:W-:-:S05]  /*5050*/  FFMA.FTZ R14, R2, R14, R15 ;  /* 0x0000000e020e7223 */ /* 0x020fca000001000f */
[----:B------:R-:W-:-:S05]  /*5060*/  FSEL R15, R15, R14, !P1 ;  /* 0x0000000e0f0f7208 */ /* 0x000fca0004800000 */
[----:B------:R-:W5:Y:S01]  /*5070*/  SHFL.UP PT, R14, R15, 0x2, RZ ;  /* 0x044000000f0e7989 */ /* 0x000f6200000e00ff */
[C---:B-1----:R-:W-:Y:S01]  /*5080*/  @!P3 FFMA.FTZ R179, R176.reuse, R216, R179 ;  /* 0x000000d8b0b3b223 */ /* 0x042fe200000100b3 */
[----:B---3--:R-:W-:-:S04]  /*5090*/  @!P3 FMUL.FTZ R215, R176, R215 ;  /* 0x000000d7b0d7b220 */ /* 0x008fc80000410000 */
[----:B------:R-:W1:Y:S01]  /*50a0*/  SHFL.DOWN PT, R216, R179, 0x4, 0x1f ;  /* 0x08801f00b3d87f89 */ /* 0x000e6200000e0000 */
[----:B----4-:R-:W-:Y:S01]  /*50b0*/  @P1 FMUL.FTZ R2, R2, R3 ;  /* 0x0000000302021220 */ /* 0x010fe20000410000 */
[----:B------:R-:W-:Y:S02]  /*50c0*/  @!P3 MOV R176, R215 ;  /* 0x000000d700b0b202 */ /* 0x000fe40000000f00 */
[----:B------:R-:W-:Y:S02]  /*50d0*/  ISETP.GE.AND P1, PT, R33, 0x2, PT ;  /* 0x000000022100780c */ /* 0x000fe40003f26270 */
[----:B------:R-:W3:Y:S01]  /*50e0*/  SHFL.UP PT, R3, R2, 0x2, RZ ;  /* 0x0440000002037989 */ /* 0x000ee200000e00ff */
[----:B------:R-:W-:-:S03]  /*50f0*/  ISETP.GT.U32.AND P3, PT, R202, 0x1b, PT ;  /* 0x0000001bca00780c */ /* 0x000fc60003f64070 */
[----:B------:R-:W4:Y:S01]  /*5100*/  SHFL.DOWN PT, R215, R176, 0x4, 0x1f ;  /* 0x08801f00b0d77f89 */ /* 0x000f2200000e0000 */
[----:B-----5:R-:W-:-:S05]  /*5110*/  FFMA.FTZ R14, R2, R14, R15 ;  /* 0x0000000e020e7223 */ /* 0x020fca000001000f */
[----:B------:R-:W-:-:S05]  /*5120*/  FSEL R15, R15, R14, !P1 ;  /* 0x0000000e0f0f7208 */ /* 0x000fca0004800000 */
[----:B------:R-:W5:Y:S01]  /*5130*/  SHFL.UP PT, R14, R15, 0x4, RZ ;  /* 0x048000000f0e7989 */ /* 0x000f6200000e00ff */
[----:B-1----:R-:W-:-:S05]  /*5140*/  @!P3 FFMA.FTZ R179, R176, R216, R179 ;  /* 0x000000d8b0b3b223 */ /* 0x002fca00000100b3 */
[----:B------:R-:W1:Y:S01]  /*5150*/  SHFL.DOWN PT, R218, R179, 0x8, 0x1f ;  /* 0x09001f00b3da7f89 */ /* 0x000e6200000e0000 */
[----:B---3--:R-:W-:Y:S01]  /*5160*/  @P1 FMUL.FTZ R2, R2, R3 ;  /* 0x0000000302021220 */ /* 0x008fe20000410000 */
[----:B------:R-:W-:Y:S01]  /*5170*/  ISETP.GE.AND P1, PT, R33, 0x4, PT ;  /* 0x000000042100780c */ /* 0x000fe20003f26270 */
[----:B----4-:R-:W-:-:S03]  /*5180*/  @!P3 FMUL.FTZ R215, R176, R215 ;  /* 0x000000d7b0d7b220 */ /* 0x010fc60000410000 */
[----:B------:R-:W3:Y:S02]  /*5190*/  SHFL.UP PT, R3, R2, 0x4, RZ ;  /* 0x0480000002037989 */ /* 0x000ee400000e00ff */
[----:B------:R-:W-:Y:S02]  /*51a0*/  @!P3 MOV R176, R215 ;  /* 0x000000d700b0b202 */ /* 0x000fe40000000f00 */
[----:B------:R-:W-:-:S03]  /*51b0*/  ISETP.GT.U32.AND P3, PT, R202, 0x17, PT ;  /* 0x00000017ca00780c */ /* 0x000fc60003f64070 */
[----:B------:R-:W4:Y:S01]  /*51c0*/  SHFL.DOWN PT, R217, R176, 0x8, 0x1f ;  /* 0x09001f00b0d97f89 */ /* 0x000f2200000e0000 */
[----:B-----5:R-:W-:-:S05]  /*51d0*/  FFMA.FTZ R14, R2, R14, R15 ;  /* 0x0000000e020e7223 */ /* 0x020fca000001000f */
[----:B------:R-:W-:Y:S01]  /*51e0*/  FSEL R215, R15, R14, !P1 ;  /* 0x0000000e0fd77208 */ /* 0x000fe20004800000 */
[----:B------:R-:W-:Y:S01]  /*51f0*/  HFMA2 R14, -RZ, RZ, 1.875, 0 ;  /* 0x3f800000ff0e7431 */ /* 0x000fe200000001ff */
[----:B------:R-:W-:Y:S02]  /*5200*/  MOV R15, RZ ;  /* 0x000000ff000f7202 */ /* 0x000fe40000000f00 */
[----:B-1----:R-:W-:Y:S01]  /*5210*/  @!P3 FFMA.FTZ R179, R176, R218, R179 ;  /* 0x000000dab0b3b223 */ /* 0x002fe200000100b3 */
[----:B------:R-:W1:Y:S01]  /*5220*/  SHFL.UP PT, R216, R215, 0x8, RZ ;  /* 0x05000000d7d87989 */ /* 0x000e6200000e00ff */
[----:B---3--:R-:W-:-:S03]  /*5230*/  @P1 FMUL.FTZ R2, R2, R3 ;  /* 0x0000000302021220 */ /* 0x008fc60000410000 */
[----:B------:R-:W-:Y:S01]  /*5240*/  @P0 LDS.64 R14, [R166] ;  /* 0x00000000a60e0984 */ /* 0x000fe20000000a00 */
[----:B------:R-:W-:-:S03]  /*5250*/  ISETP.GE.AND P1, PT, R33, 0x8, PT ;  /* 0x000000082100780c */ /* 0x000fc60003f26270 */
[----:B------:R-:W3:Y:S01]  /*5260*/  SHFL.UP PT, R3, R2, 0x8, RZ ;  /* 0x0500000002037989 */ /* 0x000ee200000e00ff */
[----:B----4-:R-:W-:-:S03]  /*5270*/  @!P3 FMUL.FTZ R217, R176, R217 ;  /* 0x000000d9b0d9b220 */ /* 0x010fc60000410000 */
[----:B------:R-:W4:Y:S02]  /*5280*/  SHFL.DOWN PT, R218, R179, 0x10, 0x1f ;  /* 0x0a001f00b3da7f89 */ /* 0x000f2400000e0000 */
[----:B------:R-:W-:Y:S02]  /*5290*/  @!P3 MOV R176, R217 ;  /* 0x000000d900b0b202 */ /* 0x000fe40000000f00 */
[----:B------:R-:W-:-:S03]  /*52a0*/  ISETP.GT.U32.AND P3, PT, R202, 0xf, PT ;  /* 0x0000000fca00780c */ /* 0x000fc60003f64070 */
[----:B------:R-:W5:Y:S01]  /*52b0*/  SHFL.DOWN PT, R217, R176, 0x10, 0x1f ;  /* 0x0a001f00b0d97f89 */ /* 0x000f6200000e0000 */
[----:B-1----:R-:W-:-:S05]  /*52c0*/  FFMA.FTZ R216, R2, R216, R215 ;  /* 0x000000d802d87223 */ /* 0x002fca00000100d7 */
[----:B------:R-:W-:Y:S01]  /*52d0*/  FSEL R215, R215, R216, !P1 ;  /* 0x000000d8d7d77208 */ /* 0x000fe20004800000 */
[----:B---3--:R-:W-:Y:S01]  /*52e0*/  @P1 FMUL.FTZ R2, R2, R3 ;  /* 0x0000000302021220 */ /* 0x008fe20000410000 */
[----:B------:R-:W-:-:S03]  /*52f0*/  ISETP.GE.AND P1, PT, R33, 0x10, PT ;  /* 0x000000102100780c */ /* 0x000fc60003f26270 */
[----:B------:R-:W1:Y:S01]  /*5300*/  SHFL.UP PT, R216, R215, 0x10, RZ ;  /* 0x06000000d7d87989 */ /* 0x000e6200000e00ff */
[----:B----4-:R-:W-:-:S03]  /*5310*/  @!P3 FFMA.FTZ R179, R176, R218, R179 ;  /* 0x000000dab0b3b223 */ /* 0x010fc600000100b3 */
[----:B------:R-:W3:Y:S04]  /*5320*/  SHFL.UP PT, R3, R2, 0x10, RZ ;  /* 0x0600000002037989 */ /* 0x000ee800000e00ff */
[----:B------:R-:W-:Y:S01]  /*5330*/  SHFL.DOWN PT, R219, R179, 0x1, 0x1f ;  /* 0x08201f00b3db7f89 */ /* 0x000fe200000e0000 */
[----:B-----5:R-:W-:-:S03]  /*5340*/  @!P3 FMUL.FTZ R217, R176, R217 ;  /* 0x000000d9b0d9b220 */ /* 0x020fc60000410000 */
[----:B------:R-:W-:Y:S02]  /*5350*/  SHFL.IDX PT, R220, R15, RZ, 0x1f ;  /* 0x00001fff0fdc7589 */ /* 0x000fe400000e0000 */
[----:B------:R-:W-:Y:S02]  /*5360*/  @!P3 MOV R176, R217 ;  /* 0x000000d900b0b202 */ /* 0x000fe40000000f00 */
[----:B------:R-:W-:Y:S01]  /*5370*/  SHFL.IDX PT, R179, R179, RZ, 0x1f ;  /* 0x00001fffb3b37589 */ /* 0x000fe200000e0000 */
[----:B------:R-:W-:-:S03]  /*5380*/  ISETP.NE.AND P3, PT, R52, 0x1f, PT ;  /* 0x0000001f3400780c */ /* 0x000fc60003f65270 */
[----:B------:R-:W4:Y:S01]  /*5390*/  SHFL.DOWN PT, R218, R176, 0x1, 0x1f ;  /* 0x08201f00b0da7f89 */ /* 0x000f2200000e0000 */
[----:B-1----:R-:W-:-:S03]  /*53a0*/  FFMA.FTZ R216, R2, R216, R215 ;  /* 0x000000d802d87223 */ /* 0x002fc600000100d7 */
[----:B------:R-:W1:Y:S01]  /*53b0*/  SHFL.IDX PT, R176, R176, RZ, 0x1f ;  /* 0x00001fffb0b07589 */ /* 0x000e6200000e0000 */
[----:B---3--:R-:W-:Y:S01]  /*53c0*/  @P1 FMUL.FTZ R2, R2, R3 ;  /* 0x0000000302021220 */ /* 0x008fe20000410000 */
[----:B------:R-:W-:Y:S02]  /*53d0*/  FSEL R216, R215, R216, !P1 ;  /* 0x000000d8d7d87208 */ /* 0x000fe40004800000 */
[----:B------:R-:W-:-:S03]  /*53e0*/  ISETP.GT.AND P1, PT, R33, 0x1d, PT ;  /* 0x0000001d2100780c */ /* 0x000fc60003f24270 */
[----:B------:R-:W-:Y:S04]  /*53f0*/  SHFL.UP PT, R2, R2, 0x1, RZ ;  /* 0x0420000002027989 */ /* 0x000fe800000e00ff */
[----:B------:R-:W-:Y:S01]  /*5400*/  SHFL.UP PT, R215, R216, 0x1, RZ ;  /* 0x04200000d8d77989 */ /* 0x000fe200000e00ff */
[----:B----4-:R-:W-:Y:S01]  /*5410*/  @P3 FFMA.FTZ R220, R218, R220, R219 ;  /* 0x000000dcdadc3223 */ /* 0x010fe200000100db */
[----:B------:R-:W-:-:S03]  /*5420*/  ISETP.NE.AND P3, PT, R52, RZ, PT ;  /* 0x000000ff3400720c */ /* 0x000fc60003f65270 */
[----:B------:R-:W-:Y:S01]  /*5430*/  FFMA.FTZ R3, R220, R185, R181 ;  /* 0x000000b9dc037223 */ /* 0x000fe200000100b5 */
[C---:B-1----:R-:W-:Y:S01]  /*5440*/  FFMA.FTZ R15, R176.reuse, R15, R179 ;  /* 0x0000000fb00f7223 */ /* 0x042fe200000100b3 */
[----:B------:R-:W-:Y:S02]  /*5450*/  FMUL.FTZ R14, R176, R14 ;  /* 0x0000000eb00e7220 */ /* 0x000fe40000410000 */
[----:B------:R-:W-:Y:S01]  /*5460*/  FFMA.FTZ R177, R184, R3, R177 ;  /* 0x00000003b8b17223 */ /* 0x000fe200000100b1 */
[----:B------:R-:W-:-:S03]  /*5470*/  FMUL.FTZ R230, R3, R126 ;  /* 0x0000007e03e67220 */ /* 0x000fc60000410000 */
[----:B------:R-:W-:Y:S01]  /*5480*/  FFMA.FTZ R181, R197, R177, R212 ;  /* 0x000000b1c5b57223 */ /* 0x000fe200000100d4 */
[----:B------:R-:W-:Y:S01]  /*5490*/  FADD.FTZ R144, R230, R144 ;  /* 0x00000090e6907221 */ /* 0x000fe20000010000 */
[----:B------:R1:W-:Y:S02]  /*54a0*/  @!P3 STS.64 [R166], R14 ;  /* 0x0000000ea600b388 */ /* 0x0003e40000000a00 */
[----:B------:R-:W-:Y:S01]  /*54b0*/  FFMA.FTZ R183, R182, R181, R183 ;  /* 0x000000b5b6b77223 */ /* 0x000fe200000100b7 */
[----:B------:R-:W-:-:S03]  /*54c0*/  FMUL.FTZ R226, R181, R118 ;  /* 0x00000076b5e27220 */ /* 0x000fc60000410000 */
[----:B------:R-:W-:Y:S01]  /*54d0*/  FFMA.FTZ R185, R195, R183, R210 ;  /* 0x000000b7c3b97223 */ /* 0x000fe200000100d2 */
[----:B------:R-:W-:Y:S01]  /*54e0*/  FMUL.FTZ R224, R183, R115 ;  /* 0x00000073b7e07220 */ /* 0x000fe20000410000 */
[----:B------:R-:W-:Y:S02]  /*54f0*/  FADD.FTZ R142, R226, R142 ;  /* 0x0000008ee28e7221 */ /* 0x000fe40000010000 */
[-C--:B------:R-:W-:Y:S01]  /*5500*/  FFMA.FTZ R187, R186, R185.reuse, R187 ;  /* 0x000000b9babb7223 */ /* 0x080fe200000100bb */
[----:B------:R-:W-:Y:S01]  /*5510*/  FADD.FTZ R141, R224, R141 ;  /* 0x0000008de08d7221 */ /* 0x000fe20000010000 */
[----:B-1----:R-:W-:Y:S02]  /*5520*/  FMUL.FTZ R14, R174, R185 ;  /* 0x000000b9ae0e7220 */ /* 0x002fe40000410000 */
[----:B------:R-:W-:-:S04]  /*5530*/  FMUL.FTZ R222, R187, R109 ;  /* 0x0000006dbbde7220 */ /* 0x000fc80000410000 */
[----:B------:R-:W-:Y:S01]  /*5540*/  FADD.FTZ R139, R222, R139 ;  /* 0x0000008bde8b7221 */ /* 0x000fe20000010000 */
[----:B--2---:R1:W2:Y:S02]  /*5550*/  SHFL.IDX PT, R217, R189, RZ, 0x1f ;  /* 0x00001fffbdd97589 */ /* 0x0042a400000e0000 */
[----:B-1----:R-:W-:-:S04]  /*5560*/  FFMA.FTZ R189, R203, R187, R208 ;  /* 0x000000bbcbbd7223 */ /* 0x002fc800000100d0 */
[----:B------:R-:W-:-:S04]  /*5570*/  FFMA.FTZ R191, R188, R189, R191 ;  /* 0x000000bdbcbf7223 */ /* 0x000fc800000100bf */
[----:B------:R-:W-:Y:S01]  /*5580*/  FMUL.FTZ R179, R174, R191 ;  /* 0x000000bfaeb37220 */ /* 0x000fe20000410000 */
[----:B--2---:R-:W-:Y:S01]  /*5590*/  @P2 FFMA.FTZ R217, R2, R217, R215 ;  /* 0x000000d902d92223 */ /* 0x004fe200000100d7 */
[----:B------:R-:W-:-:S03]  /*55a0*/  ISETP.GT.AND P2, PT, R33, 0x1e, PT ;  /* 0x0000001e2100780c */ /* 0x000fc60003f44270 */
[----:B------:R-:W-:-:S04]  /*55b0*/  FFMA.FTZ R194, R194, R217, R149 ;  /* 0x000000d9c2c27223 */ /* 0x000fc80000010095 */
[-C--:B------:R-:W-:Y:S01]  /*55c0*/  FFMA.FTZ R221, R193, R194.reuse, R152 ;  /* 0x000000c2c1dd7223 */ /* 0x080fe20000010098 */
[----:B------:R-:W-:-:S03]  /*55d0*/  FFMA.FTZ R215, R0, R194, RZ ;  /* 0x000000c200d77223 */ /* 0x000fc600000100ff */
[-C--:B------:R-:W-:Y:S01]  /*55e0*/  FFMA.FTZ R208, R178, R221.reuse, R151 ;  /* 0x000000ddb2d07223 */ /* 0x080fe20000010097 */
[----:B------:R-:W-:Y:S01]  /*55f0*/  FFMA.FTZ R217, R114, R221, R215 ;  /* 0x000000dd72d97223 */ /* 0x000fe200000100d7 */
[----:B------:R-:W-:Y:S02]  /*5600*/  FFMA.FTZ R215, R201, R191, R206 ;  /* 0x000000bfc9d77223 */ /* 0x000fe400000100ce */
[-C--:B------:R-:W-:Y:S01]  /*5610*/  FFMA.FTZ R210, R180, R208.reuse, R153 ;  /* 0x000000d0b4d27223 */ /* 0x080fe20000010099 */
[----:B------:R-:W-:Y:S01]  /*5620*/  FFMA.FTZ R2, R116, R208, R217 ;  /* 0x000000d074027223 */ /* 0x000fe200000100d9 */
[----:B------:R-:W-:Y:S01]  /*5630*/  FFMA.FTZ R213, R190, R215, R213 ;  /* 0x000000d7bed57223 */ /* 0x000fe200000100d5 */
[----:B------:R-:W-:Y:S01]  /*5640*/  FMUL.FTZ R220, R215, R80 ;  /* 0x00000050d7dc7220 */ /* 0x000fe20000410000 */
[-C--:B------:R-:W-:Y:S01]  /*5650*/  FFMA.FTZ R223, R199, R210.reuse, R154 ;  /* 0x000000d2c7df7223 */ /* 0x080fe2000001009a */
[----:B------:R-:W-:Y:S01]  /*5660*/  FFMA.FTZ R2, R117, R210, R2 ;  /* 0x000000d275027223 */ /* 0x000fe20000010002 */
[----:B------:R-:W-:Y:S01]  /*5670*/  FFMA.FTZ R204, R205, R213, R204 ;  /* 0x000000d5cdcc7223 */ /* 0x000fe200000100cc */
[----:B------:R-:W-:Y:S01]  /*5680*/  FMUL.FTZ R212, R213, R85 ;  /* 0x00000055d5d47220 */ /* 0x000fe20000410000 */
[CC--:B------:R-:W-:Y:S01]  /*5690*/  FFMA.FTZ R206, R192.reuse, R223.reuse, R155 ;  /* 0x000000dfc0ce7223 */ /* 0x0c0fe2000001009b */
        /* <DEDUP_REMOVED lines=26> */
[----:B------:R-:W-:Y:S01]  /*5840*/  FMUL.FTZ R194, R211, R91 ;  /* 0x0000005bd3c27220 */ /* 0x000fe20000410000 */
[-C--:B------:R-:W-:Y:S01]  /*5850*/  FFMA.FTZ R229, R195, R196.reuse, R162 ;  /* 0x000000c4c3e57223 */ /* 0x080fe200000100a2 */
[----:B------:R-:W-:Y:S01]  /*5860*/  FMUL.FTZ R195, R207, R95 ;  /* 0x0000005fcfc37220 */ /* 0x000fe20000410000 */
[----:B------:R-:W-:Y:S01]  /*5870*/  FFMA.FTZ R192, R2, R201, RZ ;  /* 0x000000c902c07223 */ /* 0x000fe200000100ff */
[----:B------:R-:W-:Y:S01]  /*5880*/  FFMA.FTZ R203, R129, R196, R186 ;  /* 0x000000c481cb7223 */ /* 0x000fe200000100ba */
[----:B------:R-:W-:Y:S01]  /*5890*/  FMUL.FTZ R186, R209, R90 ;  /* 0x0000005ad1ba7220 */ /* 0x000fe20000410000 */
[-C--:B------:R-:W-:Y:S01]  /*58a0*/  FFMA.FTZ R228, R182, R229.reuse, R163 ;  /* 0x000000e5b6e47223 */ /* 0x080fe200000100a3 */
[----:B------:R-:W-:Y:S01]  /*58b0*/  FFMA.FTZ R217, R195, R178, R192 ;  /* 0x000000b2c3d97223 */ /* 0x000fe200000100c0 */
[----:B------:R-:W-:Y:S01]  /*58c0*/  FFMA.FTZ R221, R130, R229, R203 ;  /* 0x000000e582dd7223 */ /* 0x000fe200000100cb */
[----:B------:R-:W-:Y:S01]  /*58d0*/  FMUL.FTZ R203, R199, R93 ;  /* 0x0000005dc7cb7220 */ /* 0x000fe20000410000 */
[----:B------:R-:W-:Y:S01]  /*58e0*/  FFMA.FTZ R231, R197, R228, R164 ;  /* 0x000000e4c5e77223 */ /* 0x000fe200000100a4 */
[----:B------:R-:W-:Y:S01]  /*58f0*/  FFMA.FTZ R182, R186, R180, R217 ;  /* 0x000000b4bab67223 */ /* 0x000fe200000100d9 */
[----:B------:R-:W-:Y:S01]  /*5900*/  FFMA.FTZ R192, R132, R228, R221 ;  /* 0x000000e484c07223 */ /* 0x000fe200000100dd */
[----:B------:R-:W-:Y:S01]  /*5910*/  FMUL.FTZ R217, R204, R88 ;  /* 0x00000058ccd97220 */ /* 0x000fe20000410000 */
[----:B------:R-:W-:Y:S01]  /*5920*/  FADD.FTZ R210, -R156, R205 ;  /* 0x000000cd9cd27221 */ /* 0x000fe20000010100 */
[----:B------:R-:W-:Y:S01]  /*5930*/  FFMA.FTZ R197, R203, R188, R182 ;  /* 0x000000bccbc57223 */ /* 0x000fe200000100b6 */
[-C--:B------:R-:W-:Y:S01]  /*5940*/  FFMA.FTZ R221, R131, R231.reuse, R192 ;  /* 0x000000e783dd7223 */ /* 0x080fe200000100c0 */
[----:B------:R-:W-:Y:S01]  /*5950*/  FFMA.FTZ R184, R184, R231, R165 ;  /* 0x000000e7b8b87223 */ /* 0x000fe200000100a5 */
[----:B------:R-:W-:Y:S01]  /*5960*/  FADD.FTZ R219, -R157, R219 ;  /* 0x000000db9ddb7221 */ /* 0x000fe20000010100 */
[----:B------:R-:W-:Y:S01]  /*5970*/  FFMA.FTZ R192, R194, R190, R197 ;  /* 0x000000bec2c07223 */ /* 0x000fe200000100c5 */
[----:B------:R-:W-:Y:S01]  /*5980*/  FADD.FTZ R218, -R158, R218 ;  /* 0x000000da9eda7221 */ /* 0x000fe20000010100 */
[----:B------:R-:W-:Y:S01]  /*5990*/  FFMA.FTZ R182, R148, R184, R221 ;  /* 0x000000b894b67223 */ /* 0x000fe200000100dd */
[----:B------:R-:W-:Y:S01]  /*59a0*/  FMUL.FTZ R221, R191, R75 ;  /* 0x0000004bbfdd7220 */ /* 0x000fe20000410000 */
[----:B------:R-:W-:Y:S01]  /*59b0*/  FFMA.FTZ R197, R217, R206, R192 ;  /* 0x000000ced9c57223 */ /* 0x000fe200000100c0 */
[----:B------:R-:W-:Y:S01]  /*59c0*/  FMUL.FTZ R223, R189, R68 ;  /* 0x00000044bddf7220 */ /* 0x000fe20000410000 */
[----:B------:R-:W-:Y:S01]  /*59d0*/  FADD.FTZ R216, -R159, R216 ;  /* 0x000000d89fd87221 */ /* 0x000fe20000010100 */
[----:B------:R-:W-:Y:S01]  /*59e0*/  FADD.FTZ R208, -R160, R225 ;  /* 0x000000e1a0d07221 */ /* 0x000fe20000010100 */
[----:B------:R-:W-:Y:S01]  /*59f0*/  FFMA.FTZ R197, R212, R210, R197 ;  /* 0x000000d2d4c57223 */ /* 0x000fe200000100c5 */
[----:B------:R-:W-:Y:S01]  /*5a00*/  FMUL.FTZ R225, R185, R113 ;  /* 0x00000071b9e17220 */ /* 0x000fe20000410000 */
[----:B------:R-:W-:Y:S01]  /*5a10*/  FADD.FTZ R205, -R161, R196 ;  /* 0x000000c4a1cd7221 */ /* 0x000fe20000010100 */
[----:B------:R-:W-:Y:S01]  /*5a20*/  FADD.FTZ R198, -R162, R229 ;  /* 0x000000e5a2c67221 */ /* 0x000fe20000010100 */
[----:B------:R-:W-:Y:S01]  /*5a30*/  FFMA.FTZ R192, R220, R219, R197 ;  /* 0x000000dbdcc07223 */ /* 0x000fe200000100c5 */
[----:B------:R-:W-:Y:S01]  /*5a40*/  FADD.FTZ R196, -R163, R228 ;  /* 0x000000e4a3c47221 */ /* 0x000fe20000010100 */
[----:B------:R-:W-:Y:S01]  /*5a50*/  FMUL.FTZ R228, R177, R121 ;  /* 0x00000079b1e47220 */ /* 0x000fe20000410000 */
[----:B------:R-:W-:Y:S01]  /*5a60*/  FADD.FTZ R184, -R165, R184 ;  /* 0x000000b8a5b87221 */ /* 0x000fe20000010100 */
[----:B------:R-:W-:Y:S01]  /*5a70*/  FFMA.FTZ R192, R221, R218, R192 ;  /* 0x000000daddc07223 */ /* 0x000fe200000100c0 */
[----:B------:R-:W1:Y:S01]  /*5a80*/  SHFL.DOWN PT, R227, R182, 0x1, 0x1f ;  /* 0x08201f00b6e37f89 */ /* 0x000e6200000e0000 */
[C---:B------:R-:W-:Y:S01]  /*5a90*/  FMUL.FTZ R176, R174.reuse, R215 ;  /* 0x000000d7aeb07220 */ /* 0x040fe20000410000 */
[----:B------:R-:W-:Y:S01]  /*5aa0*/  FMUL.FTZ R15, R174, R213 ;  /* 0x000000d5ae0f7220 */ /* 0x000fe20000410000 */
[----:B------:R-:W-:Y:S01]  /*5ab0*/  FFMA.FTZ R197, R223, R216, R192 ;  /* 0x000000d8dfc57223 */ /* 0x000fe200000100c0 */
[----:B------:R-:W-:Y:S01]  /*5ac0*/  FADD.FTZ R137, R221, R137 ;  /* 0x00000089dd897221 */ /* 0x000fe20000010000 */
[----:B------:R-:W-:Y:S01]  /*5ad0*/  FMUL.FTZ R176, R219, R176 ;  /* 0x000000b0dbb07220 */ /* 0x000fe20000410000 */
        /* <DEDUP_REMOVED lines=18> */
[----:B-1----:R-:W-:Y:S01]  /*5c00*/  @!P2 FADD.FTZ R182, R182, R227 ;  /* 0x000000e3b6b6a221 */ /* 0x002fe20000010000 */
[----:B------:R-:W-:Y:S01]  /*5c10*/  FADD.FTZ R150, R203, R150 ;  /* 0x00000096cb967221 */ /* 0x000fe20000010000 */
[----:B------:R-:W-:Y:S01]  /*5c20*/  FMUL.FTZ R179, R188, R15 ;  /* 0x0000000fbcb37220 */ /* 0x000fe20000410000 */
[----:B------:R-:W-:Y:S01]  /*5c30*/  FFMA.FTZ R197, R230, R184, R197 ;  /* 0x000000b8e6c57223 */ /* 0x000fe200000100c5 */
[----:B------:R-:W-:Y:S01]  /*5c40*/  FFMA.FTZ R219, R70, R191, R219 ;  /* 0x000000bf46db7223 */ /* 0x000fe200000100db */
[----:B------:R-:W1:Y:S01]  /*5c50*/  SHFL.DOWN PT, R227, R182, 0x2, 0x1f ;  /* 0x08401f00b6e37f89 */ /* 0x000e6200000e0000 */
[----:B------:R-:W-:Y:S01]  /*5c60*/  FMUL.FTZ R191, R174, R187 ;  /* 0x000000bbaebf7220 */ /* 0x000fe20000410000 */
        /* <DEDUP_REMOVED lines=8> */
[----:B------:R-:W-:Y:S01]  /*5cf0*/  FMUL.FTZ R187, R174, R183 ;  /* 0x000000b7aebb7220 */ /* 0x000fe20000410000 */
[----:B------:R-:W-:Y:S01]  /*5d00*/  FADD.FTZ R97, R176, R97 ;  /* 0x00000061b0617221 */ /* 0x000fe20000010000 */
[----:B------:R-:W-:Y:S01]  /*5d10*/  FFMA.FTZ R176, R108, R185, R205 ;  /* 0x000000b96cb07223 */ /* 0x000fe200000100cd */
[----:B------:R-:W-:Y:S01]  /*5d20*/  FMUL.FTZ R196, R196, R179 ;  /* 0x000000b3c4c47220 */ /* 0x000fe20000410000 */
[----:B------:R-:W-:Y:S01]  /*5d30*/  FMUL.FTZ R187, R198, R187 ;  /* 0x000000bbc6bb7220 */ /* 0x000fe20000410000 */
[----:B------:R-:W-:Y:S01]  /*5d40*/  FMUL.FTZ R180, R180, R15 ;  /* 0x0000000fb4b47220 */ /* 0x000fe20000410000 */
[----:B------:R-:W-:Y:S01]  /*5d50*/  FMUL.FTZ R15, R174, R207 ;  /* 0x000000cfae0f7220 */ /* 0x000fe20000410000 */
[----:B------:R-:W-:Y:S01]  /*5d60*/  FADD.FTZ R101, R176, R101 ;  /* 0x00000065b0657221 */ /* 0x000fe20000010000 */
[----:B------:R-:W-:Y:S01]  /*5d70*/  FFMA.FTZ R187, R110, R183, R187 ;  /* 0x000000b76ebb7223 */ /* 0x000fe200000100bb */
[----:B------:R-:W-:Y:S01]  /*5d80*/  FFMA.FTZ R196, R111, R181, R196 ;  /* 0x000000b56fc47223 */ /* 0x000fe200000100c4 */
[C---:B------:R-:W-:Y:S01]  /*5d90*/  FMUL.FTZ R181, R174.reuse, R177 ;  /* 0x000000b1aeb57220 */ /* 0x040fe20000410000 */
[C---:B------:R-:W-:Y:S01]  /*5da0*/  FMUL.FTZ R176, R174.reuse, R193 ;  /* 0x000000c1aeb07220 */ /* 0x040fe20000410000 */
[----:B------:R-:W-:Y:S01]  /*5db0*/  FMUL.FTZ R183, R174, R3 ;  /* 0x00000003aeb77220 */ /* 0x000fe20000410000 */
[----:B------:R-:W-:Y:S01]  /*5dc0*/  FMUL.FTZ R179, R178, R15 ;  /* 0x0000000fb2b37220 */ /* 0x000fe20000410000 */
[----:B-1----:R-:W-:Y:S01]  /*5dd0*/  @!P1 FADD.FTZ R182, R182, R227 ;  /* 0x000000e3b6b69221 */ /* 0x002fe20000010000 */
[----:B------:R-:W-:Y:S01]  /*5de0*/  FADD.FTZ R87, R14, R87 ;  /* 0x000000570e577221 */ /* 0x000fe20000010000 */
[----:B------:R-:W-:Y:S01]  /*5df0*/  FMUL.FTZ R181, R192, R181 ;  /* 0x000000b5c0b57220 */ /* 0x000fe20000410000 */
[----:B------:R-:W-:Y:S01]  /*5e00*/  FMUL.FTZ R176, R201, R176 ;  /* 0x000000b0c9b07220 */ /* 0x000fe20000410000 */
[----:B--2---:R-:W-:Y:S01]  /*5e10*/  @!P2 FADD.FTZ R197, R197, R232 ;  /* 0x000000e8c5c5a221 */ /* 0x004fe20000010000 */
[----:B------:R-:W1:Y:S01]  /*5e20*/  SHFL.DOWN PT, R227, R182, 0x4, 0x1f ;  /* 0x08801f00b6e37f89 */ /* 0x000e6200000e0000 */
[----:B------:R-:W-:Y:S01]  /*5e30*/  ISETP.GT.AND P2, PT, R33, 0x1b, PT ;  /* 0x0000001b2100780c */ /* 0x000fe20003f44270 */
[----:B------:R-:W-:Y:S01]  /*5e40*/  FMUL.FTZ R184, R184, R183 ;  /* 0x000000b7b8b87220 */ /* 0x000fe20000410000 */
[----:B------:R-:W-:Y:S01]  /*5e50*/  FFMA.FTZ R206, R73, R204, R206 ;  /* 0x000000cc49ce7223 */ /* 0x000fe200000100ce */
[----:B------:R-:W2:Y:S01]  /*5e60*/  SHFL.DOWN PT, R232, R197, 0x2, 0x1f ;  /* 0x08401f00c5e87f89 */ /* 0x000ea200000e0000 */
        /* <DEDUP_REMOVED lines=25> */
[----:B------:R-:W-:Y:S01]  /*6000*/  ISETP.GT.AND P1, PT, R33, 0x17, PT ;  /* 0x000000172100780c */ /* 0x000fe20003f24270 */
[----:B------:R-:W-:Y:S01]  /*6010*/  FADD.FTZ R103, R196, R103 ;  /* 0x00000067c4677221 */ /* 0x000fe20000010000 */
        /* <DEDUP_REMOVED lines=8> */
[----:B------:R-:W-:-:S03]  /*60a0*/  ISETP.NE.AND P2, PT, R33, RZ, PT ;  /* 0x000000ff2100720c */ /* 0x000fc60003f45270 */
[----:B------:R-:W2:Y:S01]  /*60b0*/  SHFL.DOWN PT, R212, R197, 0x8, 0x1f ;  /* 0x09001f00c5d47f89 */ /* 0x000ea200000e0000 */
[----:B-1----:R-:W-:Y:S01]  /*60c0*/  FADD.FTZ R15, R182, R203 ;  /* 0x000000cbb60f7221 */ /* 0x002fe20000010000 */
[----:B--2---:R-:W-:Y:S01]  /*60d0*/  @!P1 FADD.FTZ R197, R197, R212 ;  /* 0x000000d4c5c59221 */ /* 0x004fe20000010000 */
[----:B------:R-:W-:-:S04]  /*60e0*/  ISETP.GT.AND P1, PT, R33, 0xf, PT ;  /* 0x0000000f2100780c */ /* 0x000fc80003f24270 */
[----:B------:R-:W1:Y:S01]  /*60f0*/  SHFL.DOWN PT, R188, R197, 0x10, 0x1f ;  /* 0x0a001f00c5bc7f89 */ /* 0x000e6200000e0000 */
[----:B------:R-:W-:Y:S01]  /*6100*/  FSEL R182, R182, R15, P1 ;  /* 0x0000000fb6b67208 */ /* 0x000fe20000800000 */
        /* <DEDUP_REMOVED lines=13> */
.L_x_6679:
[----:B------:R-:W-:Y:S05]  /*61e0*/  BSYNC.RECONVERGENT B0 ;  /* 0x0000000000007941 */ /* 0x000fea0003800200 */
.L_x_6678:
[----:B------:R-:W-:Y:S01]  /*61f0*/  UIADD3 UR10, UPT, UPT, UR10, 0x1, URZ ;  /* 0x000000010a0a7890 */ /* 0x000fe2000fffe0ff */
[----:B------:R-:W-:Y:S02]  /*6200*/  LEA R171, P1, R8, R171, 0x2 ;  /* 0x000000ab08ab7211 */ /* 0x000fe400078210ff */
[----:B------:R-:W-:Y:S01]  /*6210*/  LEA R169, P2, R10, R169, 0x2 ;  /* 0x000000a90aa97211 */ /* 0x000fe200078410ff */
[----:B------:R-:W-:Y:S01]  /*6220*/  UISETP.NE.AND UP0, UPT, UR10, URZ, UPT ;  /* 0x000000ff0a00728c */ /* 0x000fe2000bf05270 */
[----:B------:R-:W-:Y:S02]  /*6230*/  LEA R167, P3, R12, R167, 0x2 ;  /* 0x000000a70ca77211 */ /* 0x000fe400078610ff */
[----:B-1----:R-:W-:Y:S02]  /*6240*/  IADD3 R81, PT, PT, R81, 0x4, RZ ;  /* 0x0000000451517810 */ /* 0x002fe40007ffe0ff */
[----:B------:R-:W-:Y:S02]  /*6250*/  IADD3 R166, PT, PT, R166, 0x8, RZ ;  /* 0x00000008a6a67810 */ /* 0x000fe40007ffe0ff */
[----:B------:R-:W-:-:S02]  /*6260*/  IADD3 R175, PT, PT, R175, 0x1, RZ ;  /* 0x00000001afaf7810 */ /* 0x000fc40007ffe0ff */
[----:B------:R-:W-:Y:S02]  /*6270*/  IADD3 R173, PT, PT, R173, 0x1, RZ ;  /* 0x00000001adad7810 */ /* 0x000fe40007ffe0ff */
[----:B------:R-:W-:Y:S02]  /*6280*/  IADD3.X R172, PT, PT, R172, R9, RZ, P1, !PT ;  /* 0x00000009acac7210 */ /* 0x000fe40000ffe4ff */
[----:B------:R-:W-:Y:S02]  /*6290*/  IADD3.X R170, PT, PT, R170, R11, RZ, P2, !PT ;  /* 0x0000000baaaa7210 */ /* 0x000fe400017fe4ff */
[----:B------:R-:W-:Y:S01]  /*62a0*/  IADD3.X R168, PT, PT, R168, R13, RZ, P3, !PT ;  /* 0x0000000da8a87210 */ /* 0x000fe20001ffe4ff */
[----:B------:R-:W-:Y:S06]  /*62b0*/  BRA.U UP0, `(.L_x_6680) ;  /* 0xffffffe100e47547 */ /* 0x000fec000b83ffff */
.L_x_6674:
[----:B------:R-:W-:Y:S01]  /*62c0*/  BAR.SYNC.DEFER_BLOCKING 0x0 ;  /* 0x0000000000007b1d */ /* 0x000fe20000010000 */
[-C--:B------:R-:W-:Y:S02]  /*62d0*/  ISETP.GE.AND P2, PT, R65, R34.reuse, PT ;  /* 0x000000224100720c */ /* 0x080fe40003f46270 */
[-C--:B------:R-:W-:Y:S02]  /*62e0*/  ISETP.GE.AND P1, PT, R63, R34.reuse, PT ;  /* 0x000000223f00720c */ /* 0x080fe40003f26270 */
[----:B------:R-:W-:Y:S01]  /*62f0*/  PRMT R3, RZ, 0x7610, R3 ;  /* 0x00007610ff037816 */ /* 0x000fe20000000003 */
[----:B------:R-:W1:Y:S01]  /*6300*/  LDCU.64 UR10, c[0x0][0x4f8] ;  /* 0x00009f00ff0a77ac */ /* 0x000e620008000a00 */
[----:B------:R-:W-:Y:S01]  /*6310*/  PRMT R0, RZ, 0x7610, R0 ;  /* 0x00007610ff007816 */ /* 0x000fe20000000000 */
[----:B------:R-:W2:Y:S01]  /*6320*/  LDC.64 R112, c[0x0][0x500] ;  /* 0x00014000ff707b82 */ /* 0x000ea20000000a00 */
[-C--:B------:R-:W-:Y:S02]  /*6330*/  ISETP.GE.AND P0, PT, R61, R34.reuse, PT ;  /* 0x000000223d00720c */ /* 0x080fe40003f06270 */
[----:B------:R-:W-:-:S02]  /*6340*/  ISETP.GE.AND P4, PT, R59, R34, PT ;  /* 0x000000223b00720c */ /* 0x000fc40003f86270 */
[-C--:B------:R-:W-:Y:S02]  /*6350*/  ISETP.GE.AND P6, PT, R57, R34.reuse, PT ;  /* 0x000000223900720c */ /* 0x080fe40003fc6270 */
[-C--:B------:R-:W-:Y:S02]  /*6360*/  ISETP.GE.AND P5, PT, R55, R34.reuse, PT ;  /* 0x000000223700720c */ /* 0x080fe40003fa6270 */
[-C--:B------:R-:W-:Y:S02]  /*6370*/  ISETP.GE.AND P3, PT, R53, R34.reuse, PT ;  /* 0x000000223500720c */ /* 0x080fe40003f66270 */
[----:B------:R-:W-:Y:S01]  /*6380*/  PRMT R9, RZ, 0x7610, R9 ;  /* 0x00007610ff097816 */ /* 0x000fe20000000009 */
        /* <DEDUP_REMOVED lines=66> */
[----:B------:R-:W-:Y:S01]  /*67b0*/  LDS.U16 R8, [R16+0x10] ;  /* 0x0000100010087984 */ /* 0x000fe20000000400 */
[----:B--2---:R-:W-:-:S03]  /*67c0*/  SHF.L.U32 R5, R0, 0x10, RZ ;  /* 0x0000001000057819 */ /* 0x004fc600000006ff */
[----:B------:R-:W2:Y:S01]  /*67d0*/  LDS.U16 R0, [R16+0x6] ;  /* 0x0000060010007984 */ /* 0x000ea20000000400 */
[----:B---3--:R-:W-:-:S03]  /*67e0*/  SHF.L.U32 R9, R2, 0x10, RZ ;  /* 0x0000001002097819 */ /* 0x008fc600000006ff */
[----:B------:R-:W3:Y:S02]  /*67f0*/  LDS.U16 R2, [R16+0x8] ;  /* 0x0000080010027984 */ /* 0x000ee40000000400 */
[--C-:B------:R-:W-:Y:S01]  /*6800*/  FADD.FTZ R12, R9, R64.reuse ;  /* 0x00000040090c7221 */ /* 0x100fe20000010000 */
[----:B----4-:R-:W-:Y:S01]  /*6810*/  SHF.L.U32 R9, R3, 0x10, RZ ;  /* 0x0000001003097819 */ /* 0x010fe200000006ff */
[--C-:B------:R-:W-:Y:S01]  /*6820*/  FADD.FTZ R10, R5, R64.reuse ;  /* 0x00000040050a7221 */ /* 0x100fe20000010000 */
[----:B------:R-:W4:Y:S02]  /*6830*/  LDS.U16 R3, [R16+0xa] ;  /* 0x00000a0010037984 */ /* 0x000f240000000400 */
[----:B------:R-:W-:Y:S01]  /*6840*/  FSETP.GTU.FTZ.AND P6, PT, R12, 20, PT ;  /* 0x41a000000c00780b */ /* 0x000fe20003fdc000 */
[----:B------:R-:W-:Y:S01]  /*6850*/  FADD.FTZ R14, R9, R64 ;  /* 0x00000040090e7221 */ /* 0x000fe20000010000 */
[----:B------:R-:W-:Y:S01]  /*6860*/  FSETP.GTU.FTZ.AND P1, PT, R10, 20, PT ;  /* 0x41a000000a00780b */ /* 0x000fe20003f3c000 */
[----:B------:R-:W5:Y:S03]  /*6870*/  LDS.U16 R5, [R16+0xe] ;  /* 0x00000e0010057984 */ /* 0x000f660000000400 */
[----:B------:R-:W-:Y:S01]  /*6880*/  FSETP.GTU.FTZ.AND P5, PT, R14, 20, PT ;  /* 0x41a000000e00780b */ /* 0x000fe20003fbc000 */
[----:B------:R-:W0:Y:S06]  /*6890*/  LDS.U16 R9, [R16+0x12] ;  /* 0x0000120010097984 */ /* 0x000e2c0000000400 */
[----:B------:R-:W-:-:S02]  /*68a0*/  @!P6 FMUL.FTZ R12, R12, -1.4426950216293334961 ;  /* 0xbfb8aa3b0c0ce820 */ /* 0x000fc40000410000 */
[----:B------:R-:W-:-:S04]  /*68b0*/  @!P1 FMUL.FTZ R10, R10, -1.4426950216293334961 ;  /* 0xbfb8aa3b0a0a9820 */ /* 0x000fc80000410000 */
[----:B------:R-:W1:Y:S01]  /*68c0*/  @!P6 MUFU.EX2 R12, R12 ;  /* 0x0000000c000ce308 */ /* 0x000e620000000800 */
[----:B------:R-:W-:-:S03]  /*68d0*/  @!P5 FMUL.FTZ R14, R14, -1.4426950216293334961 ;  /* 0xbfb8aa3b0e0ed820 */ /* 0x000fc60000410000 */
[----:B------:R-:W4:Y:S01]  /*68e0*/  @!P1 MUFU.EX2 R10, R10 ;  /* 0x0000000a000a9308 */ /* 0x000f220000000800 */
[----:B--2---:R-:W-:-:S03]  /*68f0*/  SHF.L.U32 R15, R0, 0x10, RZ ;  /* 0x00000010000f7819 */ /* 0x004fc600000006ff */
[----:B------:R-:W2:Y:S01]  /*6900*/  @!P5 MUFU.EX2 R14, R14 ;  /* 0x0000000e000ed308 */ /* 0x000ea20000000800 */
[----:B---3--:R-:W-:Y:S01]  /*6910*/  SHF.L.U32 R33, R2, 0x10, RZ ;  /* 0x0000001002217819 */ /* 0x008fe200000006ff */
[----:B-1----:R-:W-:Y:S01]  /*6920*/  @!P6 FADD.FTZ R13, R12, 1 ;  /* 0x3f8000000c0de421 */ /* 0x002fe20000010000 */
[----:B------:R-:W-:-:S05]  /*6930*/  FADD.FTZ R2, R15, R64 ;  /* 0x000000400f027221 */ /* 0x000fca0000010000 */
[----:B------:R-:W1:Y:S01]  /*6940*/  @!P6 MUFU.RCP R13, R13 ;  /* 0x0000000d000de308 */ /* 0x000e620000001000 */
[----:B------:R-:W-:Y:S01]  /*6950*/  FSETP.GTU.FTZ.AND P0, PT, R2, 20, PT ;  /* 0x41a000000200780b */ /* 0x000fe20003f1c000 */
[----:B----4-:R-:W-:Y:S01]  /*6960*/  @!P1 FADD.FTZ R11, R10, 1 ;  /* 0x3f8000000a0b9421 */ /* 0x010fe20000010000 */
[----:B------:R-:W-:Y:S01]  /*6970*/  SHF.L.U32 R71, R4, 0x10, RZ ;  /* 0x0000001004477819 */ /* 0x000fe200000006ff */
[----:B--2---:R-:W-:-:S04]  /*6980*/  @!P5 FADD.FTZ R0, R14, 1 ;  /* 0x3f8000000e00d421 */ /* 0x004fc80000010000 */
[----:B------:R2:W3:Y:S01]  /*6990*/  @!P1 MUFU.RCP R68, R11 ;  /* 0x0000000b00449308 */ /* 0x0004e20000001000 */
[--C-:B------:R-:W-:Y:S01]  /*69a0*/  FADD.FTZ R33, R33, R64.reuse ;  /* 0x0000004021217221 */ /* 0x100fe20000010000 */
[----:B------:R-:W-:Y:S01]  /*69b0*/  FADD.FTZ R71, R71, R64 ;  /* 0x0000004047477221 */ /* 0x000fe20000010000 */
[----:B--2---:R-:W-:-:S05]  /*69c0*/  SHF.L.U32 R11, R8, 0x10, RZ ;  /* 0x00000010080b7819 */ /* 0x004fca00000006ff */
[----:B------:R2:W4:Y:S01]  /*69d0*/  @!P5 MUFU.RCP R15, R0 ;  /* 0x00000000000fd308 */ /* 0x0005220000001000 */
[----:B------:R-:W-:Y:S01]  /*69e0*/  SHF.L.U32 R3, R3, 0x10, RZ ;  /* 0x0000001003037819 */ /* 0x000fe200000006ff */
[--C-:B------:R-:W-:Y:S01]  /*69f0*/  FADD.FTZ R11, R11, R64.reuse ;  /* 0x000000400b0b7221 */ /* 0x100fe20000010000 */
[----:B-----5:R-:W-:Y:S01]  /*6a00*/  SHF.L.U32 R5, R5, 0x10, RZ ;  /* 0x0000001005057819 */ /* 0x020fe200000006ff */
[----:B--2---:R-:W-:Y:S01]  /*6a10*/  @!P0 FMUL.FTZ R0, R2, -1.4426950216293334961 ;  /* 0xbfb8aa3b02008820 */ /* 0x004fe20000410000 */
[----:B-1----:R-:W-:Y:S01]  /*6a20*/  @!P6 FMUL.FTZ R82, R82, R13 ;  /* 0x0000000d5252e220 */ /* 0x002fe20000410000 */
[----:B------:R-:W-:Y:S02]  /*6a30*/  FSETP.GTU.FTZ.AND P4, PT, R33, 20, PT ;  /* 0x41a000002100780b */ /* 0x000fe40003f9c000 */
[----:B------:R-:W-:Y:S02]  /*6a40*/  FSETP.GTU.FTZ.AND P2, PT, R71, 20, PT ;  /* 0x41a000004700780b */ /* 0x000fe40003f5c000 */
[----:B------:R-:W-:Y:S01]  /*6a50*/  FSETP.GTU.FTZ.AND P6, PT, R11, 20, PT ;  /* 0x41a000000b00780b */ /* 0x000fe20003fdc000 */
[----:B------:R-:W1:Y:S01]  /*6a60*/  @!P0 MUFU.EX2 R0, R0 ;  /* 0x0000000000008308 */ /* 0x000e620000000800 */
[--C-:B------:R-:W-:Y:S01]  /*6a70*/  FADD.FTZ R3, R3, R64.reuse ;  /* 0x0000004003037221 */ /* 0x100fe20000010000 */
[----:B------:R-:W-:Y:S01]  /*6a80*/  FADD.FTZ R5, R5, R64 ;  /* 0x0000004005057221 */ /* 0x000fe20000010000 */
[----:B---3--:R-:W-:-:S03]  /*6a90*/  @!P1 FMUL.FTZ R83, R83, R68 ;  /* 0x0000004453539220 */ /* 0x008fc60000410000 */
[----:B------:R-:W-:Y:S02]  /*6aa0*/  FSETP.GTU.FTZ.AND P3, PT, R3, 20, PT ;  /* 0x41a000000300780b */ /* 0x000fe40003f7c000 */
[----:B------:R-:W-:Y:S01]  /*6ab0*/  FSETP.GTU.FTZ.AND P1, PT, R5, 20, PT ;  /* 0x41a000000500780b */ /* 0x000fe20003f3c000 */
[----:B------:R-:W-:Y:S01]  /*6ac0*/  @!P4 FMUL.FTZ R2, R33, -1.4426950216293334961 ;  /* 0xbfb8aa3b2102c820 */ /* 0x000fe20000410000 */
[----:B------:R-:W-:Y:S02]  /*6ad0*/  @!P2 FMUL.FTZ R4, R71, -1.4426950216293334961 ;  /* 0xbfb8aa3b4704a820 */ /* 0x000fe40000410000 */
[----:B------:R-:W-:Y:S01]  /*6ae0*/  @!P6 FMUL.FTZ R8, R11, -1.4426950216293334961 ;  /* 0xbfb8aa3b0b08e820 */ /* 0x000fe20000410000 */
[----:B-1----:R-:W-:Y:S01]  /*6af0*/  @!P0 FADD.FTZ R0, R0, 1 ;  /* 0x3f80000000008421 */ /* 0x002fe20000010000 */
[----:B0-----:R-:W-:Y:S01]  /*6b00*/  SHF.L.U32 R9, R9, 0x10, RZ ;  /* 0x0000001009097819 */ /* 0x001fe200000006ff */
[----:B------:R-:W0:Y:S04]  /*6b10*/  @!P4 MUFU.EX2 R2, R2 ;  /* 0x000000020002c308 */ /* 0x000e280000000800 */
[----:B------:R-:W1:Y:S01]  /*6b20*/  @!P2 MUFU.EX2 R4, R4 ;  /* 0x000000040004a308 */ /* 0x000e620000000800 */
[----:B------:R-:W-:Y:S01]  /*6b30*/  @!P3 FMUL.FTZ R3, R3, -1.4426950216293334961 ;  /* 0xbfb8aa3b0303b820 */ /* 0x000fe20000410000 */
[----:B------:R-:W-:-:S02]  /*6b40*/  @!P1 FMUL.FTZ R5, R5, -1.4426950216293334961 ;  /* 0xbfb8aa3b05059820 */ /* 0x000fc40000410000 */
[----:B------:R-:W2:Y:S04]  /*6b50*/  @!P6 MUFU.EX2 R8, R8 ;  /* 0x000000080008e308 */ /* 0x000ea80000000800 */
[----:B------:R-:W3:Y:S01]  /*6b60*/  @!P0 MUFU.RCP R0, R0 ;  /* 0x0000000000008308 */ /* 0x000ee20000001000 */
[----:B------:R-:W-:Y:S01]  /*6b70*/  FADD.FTZ R9, R9, R64 ;  /* 0x0000004009097221 */ /* 0x000fe20000010000 */
[----:B----4-:R-:W-:-:S04]  /*6b80*/  @!P5 FMUL.FTZ R84, R84, R15 ;  /* 0x0000000f5454d220 */ /* 0x010fc80000410000 */
[----:B------:R-:W-:Y:S02]  /*6b90*/  FSETP.GTU.FTZ.AND P5, PT, R9, 20, PT ;  /* 0x41a000000900780b */ /* 0x000fe40003fbc000 */
[----:B------:R-:W4:Y:S04]  /*6ba0*/  @!P3 MUFU.EX2 R3, R3 ;  /* 0x000000030003b308 */ /* 0x000f280000000800 */
[----:B------:R-:W5:Y:S01]  /*6bb0*/  @!P1 MUFU.EX2 R5, R5 ;  /* 0x0000000500059308 */ /* 0x000f620000000800 */
[----:B0-----:R-:W-:Y:S01]  /*6bc0*/  @!P4 FADD.FTZ R2, R2, 1 ;  /* 0x3f8000000202c421 */ /* 0x001fe20000010000 */
[----:B-1----:R-:W-:Y:S01]  /*6bd0*/  @!P2 FADD.FTZ R4, R4, 1 ;  /* 0x3f8000000404a421 */ /* 0x002fe20000010000 */
[----:B--2---:R-:W-:Y:S02]  /*6be0*/  @!P6 FADD.FTZ R8, R8, 1 ;  /* 0x3f8000000808e421 */ /* 0x004fe40000010000 */
[----:B------:R0:W1:Y:S01]  /*6bf0*/  @!P4 MUFU.RCP R11, R2 ;  /* 0x00000002000bc308 */ /* 0x0000620000001000 */
[----:B---3--:R-:W-:-:S02]  /*6c00*/  @!P0 FMUL.FTZ R87, R87, R0 ;  /* 0x0000000057578220 */ /* 0x008fc40000410000 */
[----:B------:R-:W-:Y:S01]  /*6c10*/  LDS.U16 R0, [R16+0x14] ;  /* 0x0000140010007984 */ /* 0x000fe20000000400 */
[----:B------:R-:W-:Y:S01]  /*6c20*/  @!P5 FMUL.FTZ R9, R9, -1.4426950216293334961 ;  /* 0xbfb8aa3b0909d820 */ /* 0x000fe20000410000 */
[----:B----4-:R-:W-:-:S03]  /*6c30*/  @!P3 FADD.FTZ R3, R3, 1 ;  /* 0x3f8000000303b421 */ /* 0x010fc60000010000 */
[----:B------:R2:W3:Y:S01]  /*6c40*/  @!P2 MUFU.RCP R13, R4 ;  /* 0x00000004000da308 */ /* 0x0004e20000001000 */
[----:B0-----:R-:W-:Y:S01]  /*6c50*/  LDS.U16 R2, [R16+0x16] ;  /* 0x0000160010027984 */ /* 0x001fe20000000400 */
[----:B-----5:R-:W-:-:S06]  /*6c60*/  @!P1 FADD.FTZ R5, R5, 1 ;  /* 0x3f80000005059421 */ /* 0x020fcc0000010000 */
[----:B------:R0:W4:Y:S01]  /*6c70*/  @!P6 MUFU.RCP R15, R8 ;  /* 0x00000008000fe308 */ /* 0x0001220000001000 */
[----:B--2---:R-:W2:Y:S04]  /*6c80*/  LDS.U16 R4, [R16+0x1a] ;  /* 0x00001a0010047984 */ /* 0x004ea80000000400 */
[----:B0-----:R-:W0:Y:S03]  /*6c90*/  LDS.U16 R8, [R16+0x1e] ;  /* 0x00001e0010087984 */ /* 0x001e260000000400 */
[----:B------:R5:W0:Y:S08]  /*6ca0*/  @!P3 MUFU.RCP R10, R3 ;  /* 0x00000003000ab308 */ /* 0x000a300000001000 */
[----:B------:R1:W0:Y:S01]  /*6cb0*/  @!P1 MUFU.RCP R12, R5 ;  /* 0x00000005000c9308 */ /* 0x0002220000001000 */
[----:B-----5:R-:W5:Y:S07]  /*6cc0*/  LDS.U16 R3, [R16+0x18] ;  /* 0x0000180010037984 */ /* 0x020f6e0000000400 */
[----:B------:R-:W3:Y:S01]  /*6cd0*/  @!P5 MUFU.EX2 R9, R9 ;  /* 0x000000090009d308 */ /* 0x000ee20000000800 */
[----:B-1----:R-:W1:Y:S01]  /*6ce0*/  LDS.U16 R5, [R16+0x1c] ;  /* 0x00001c0010057984 */ /* 0x002e620000000400 */
[----:B------:R-:W-:Y:S01]  /*6cf0*/  BAR.SYNC.DEFER_BLOCKING 0x0 ;  /* 0x0000000000007b1d */ /* 0x000fe20000010000 */
[----:B---3--:R-:W-:-:S05]  /*6d00*/  @!P5 FADD.FTZ R9, R9, 1 ;  /* 0x3f8000000909d421 */ /* 0x008fca0000010000 */
[----:B------:R3:W5:Y:S01]  /*6d10*/  @!P5 MUFU.RCP R14, R9 ;  /* 0x00000009000ed308 */ /* 0x0007620000001000 */
[----:B------:R-:W-:Y:S01]  /*6d20*/  @!P4 FMUL.FTZ R86, R86, R11 ;  /* 0x0000000b5656c220 */ /* 0x000fe20000410000 */
[----:B------:R-:W-:Y:S02]  /*6d30*/  PRMT R11, R133, 0x7632, R11 ;  /* 0x00007632850b7816 */ /* 0x000fe4000000000b */
[----:B---3--:R-:W-:-:S05]  /*6d40*/  PRMT R9, R145, 0x7632, R9 ;  /* 0x0000763291097816 */ /* 0x008fca0000000009 */
[----:B------:R3:W-:Y:S01]  /*6d50*/  STS.U16 [R16+0x2], R9 ;  /* 0x0000020910007388 */ /* 0x0007e20000000400 */
[----:B------:R-:W-:Y:S01]  /*6d60*/  @!P2 FMUL.FTZ R94, R94, R13 ;  /* 0x0000000d5e5ea220 */ /* 0x000fe20000410000 */
[----:B----4-:R-:W-:Y:S01]  /*6d70*/  @!P6 FMUL.FTZ R96, R96, R15 ;  /* 0x0000000f6060e220 */ /* 0x010fe20000410000 */
[----:B--2---:R-:W-:Y:S01]  /*6d80*/  SHF.L.U32 R13, R4, 0x10, RZ ;  /* 0x00000010040d7819 */ /* 0x004fe200000006ff */
[----:B------:R2:W-:Y:S01]  /*6d90*/  STS.U16 [R16+0xa], R11 ;  /* 0x00000a0b10007388 */ /* 0x0005e20000000400 */
[----:B---3--:R-:W-:Y:S02]  /*6da0*/  PRMT R9, R135, 0x7632, R9 ;  /* 0x0000763287097816 */ /* 0x008fe40000000009 */
[----:B0-----:R-:W-:Y:S02]  /*6db0*/  SHF.L.U32 R15, R8, 0x10, RZ ;  /* 0x00000010080f7819 */ /* 0x001fe400000006ff */
[----:B--2---:R-:W-:Y:S01]  /*6dc0*/  SHF.L.U32 R11, R2, 0x10, RZ ;  /* 0x00000010020b7819 */ /* 0x004fe200000006ff */
[----:B------:R0:W-:Y:S01]  /*6dd0*/  STS.U16 [R16+0xe], R9 ;  /* 0x00000e0910007388 */ /* 0x0001e20000000400 */
[--C-:B------:R-:W-:Y:S01]  /*6de0*/  FADD.FTZ R13, R13, R64.reuse ;  /* 0x000000400d0d7221 */ /* 0x100fe20000010000 */
[----:B------:R-:W-:-:S02]  /*6df0*/  FADD.FTZ R15, R15, R64 ;  /* 0x000000400f0f7221 */ /* 0x000fc40000010000 */
[----:B------:R-:W-:Y:S01]  /*6e00*/  FADD.FTZ R11, R11, R64 ;  /* 0x000000400b0b7221 */ /* 0x000fe20000010000 */
[----:B0-----:R-:W-:Y:S01]  /*6e10*/  SHF.L.U32 R9, R0, 0x10, RZ ;  /* 0x0000001000097819 */ /* 0x001fe200000006ff */
[----:B------:R-:W-:-:S04]  /*6e20*/  @!P3 FMUL.FTZ R89, R89, R10 ;  /* 0x0000000a5959b220 */ /* 0x000fc80000410000 */
[----:B------:R-:W-:Y:S01]  /*6e30*/  FADD.FTZ R9, R9, R64 ;  /* 0x0000004009097221 */ /* 0x000fe20000010000 */
[----:B------:R-:W-:Y:S01]  /*6e40*/  @!P1 FMUL.FTZ R97, R97, R12 ;  /* 0x0000000c61619220 */ /* 0x000fe20000410000 */
[----:B-----5:R-:W-:Y:S01]  /*6e50*/  @!P5 FMUL.FTZ R99, R99, R14 ;  /* 0x0000000e6363d220 */ /* 0x020fe20000410000 */
[----:B------:R-:W-:Y:S02]  /*6e60*/  FSETP.GTU.FTZ.AND P5, PT, R11, 20, PT ;  /* 0x41a000000b00780b */ /* 0x000fe40003fbc000 */
[----:B------:R-:W-:Y:S02]  /*6e70*/  FSETP.GTU.FTZ.AND P6, PT, R9, 20, PT ;  /* 0x41a000000900780b */ /* 0x000fe40003fdc000 */
[----:B------:R-:W-:Y:S02]  /*6e80*/  FSETP.GTU.FTZ.AND P1, PT, R13, 20, PT ;  /* 0x41a000000d00780b */ /* 0x000fe40003f3c000 */
[----:B------:R-:W-:Y:S02]  /*6e90*/  FSETP.GTU.FTZ.AND P3, PT, R15, 20, PT ;  /* 0x41a000000f00780b */ /* 0x000fe40003f7c000 */
[----:B------:R-:W-:-:S02]  /*6ea0*/  PRMT R10, R147, 0x7632, R10 ;  /* 0x00007632930a7816 */ /* 0x000fc4000000000a */
[----:B------:R-:W-:Y:S02]  /*6eb0*/  ISETP.NE.AND P0, PT, R52, RZ, PT ;  /* 0x000000ff3400720c */ /* 0x000fe40003f05270 */
[----:B------:R-:W-:Y:S01]  /*6ec0*/  PRMT R12, R137, 0x7632, R12 ;  /* 0x00007632890c7816 */ /* 0x000fe2000000000c */
[----:B------:R0:W-:Y:S01]  /*6ed0*/  STS.U16 [R16+0x6], R10 ;  /* 0x0000060a10007388 */ /* 0x0001e20000000400 */
[----:B------:R-:W-:Y:S02]  /*6ee0*/  PRMT R14, R141, 0x7632, R14 ;  /* 0x000076328d0e7816 */ /* 0x000fe4000000000e */
[----:B------:R-:W-:Y:S01]  /*6ef0*/  PRMT R33, R143, 0x7632, R33 ;  /* 0x000076328f217816 */ /* 0x000fe20000000021 */
[----:B------:R-:W-:Y:S01]  /*6f00*/  STS.U16 [R16], R145 ;  /* 0x0000009110007388 */ /* 0x000fe20000000400 */
[----:B0-----:R-:W-:-:S03]  /*6f10*/  PRMT R10, R139, 0x7632, R10 ;  /* 0x000076328b0a7816 */ /* 0x001fc6000000000a */
[----:B------:R-:W-:Y:S01]  /*6f20*/  STS.U16 [R16+0x4], R147 ;  /* 0x0000049310007388 */ /* 0x000fe20000000400 */
[----:B------:R-:W-:Y:S01]  /*6f30*/  @!P6 FMUL.FTZ R0, R9, -1.4426950216293334961 ;  /* 0xbfb8aa3b0900e820 */ /* 0x000fe20000410000 */
[----:B------:R-:W-:Y:S01]  /*6f40*/  @!P5 FMUL.FTZ R2, R11, -1.4426950216293334961 ;  /* 0xbfb8aa3b0b02d820 */ /* 0x000fe20000410000 */
[----:B------:R-:W-:Y:S01]  /*6f50*/  @!P1 FMUL.FTZ R4, R13, -1.4426950216293334961 ;  /* 0xbfb8aa3b0d049820 */ /* 0x000fe20000410000 */
[----:B------:R-:W-:Y:S01]  /*6f60*/  STS.U16 [R16+0x8], R133 ;  /* 0x0000088510007388 */ /* 0x000fe20000000400 */
[----:B------:R-:W-:Y:S01]  /*6f70*/  @!P3 FMUL.FTZ R8, R15, -1.4426950216293334961 ;  /* 0xbfb8aa3b0f08b820 */ /* 0x000fe20000410000 */
[----:B------:R-:W-:Y:S02]  /*6f80*/  SHF.L.U32 R3, R3, 0x10, RZ ;  /* 0x0000001003037819 */ /* 0x000fe400000006ff */
        /* <DEDUP_REMOVED lines=28> */
[----:B------:R-:W-:Y:S04]  /*7150*/  BAR.SYNC.DEFER_BLOCKING 0x0 ;  /* 0x0000000000007b1d */ /* 0x000fe80000010000 */
[----:B------:R-:W-:-:S02]  /*7160*/  FSETP.GTU.FTZ.AND P4, PT, R3, 20, PT ;  /* 0x41a000000300780b */ /* 0x000fc40003f9c000 */
[----:B-1----:R-:W-:Y:S01]  /*7170*/  SHF.L.U32 R5, R5, 0x10, RZ ;  /* 0x0000001005057819 */ /* 0x002fe200000006ff */
[----:B------:R-:W1:Y:S04]  /*7180*/  @!P6 MUFU.EX2 R0, R0 ;  /* 0x000000000000e308 */ /* 0x000e680000000800 */
[----:B------:R-:W-:Y:S01]  /*7190*/  FADD.FTZ R5, R5, R64 ;  /* 0x0000004005057221 */ /* 0x000fe20000010000 */
[----:B------:R-:W2:Y:S04]  /*71a0*/  @!P1 MUFU.EX2 R4, R4 ;  /* 0x0000000400049308 */ /* 0x000ea80000000800 */
[----:B------:R-:W-:Y:S01]  /*71b0*/  FSETP.GTU.FTZ.AND P2, PT, R5, 20, PT ;  /* 0x41a000000500780b */ /* 0x000fe20003f5c000 */
[----:B------:R-:W-:Y:S01]  /*71c0*/  @!P4 FMUL.FTZ R3, R3, -1.4426950216293334961 ;  /* 0xbfb8aa3b0303c820 */ /* 0x000fe20000410000 */
[----:B------:R-:W3:Y:S05]  /*71d0*/  @!P5 MUFU.EX2 R2, R2 ;  /* 0x000000020002d308 */ /* 0x000eea0000000800 */
[----:B------:R-:W4:Y:S01]  /*71e0*/  @!P4 MUFU.EX2 R3, R3 ;  /* 0x000000030003c308 */ /* 0x000f220000000800 */
[----:B------:R-:W5:Y:S01]  /*71f0*/  LDS R10, [UR12+0x420] ;  /* 0x0004200cff0a7984 */ /* 0x000f620008000800 */
[----:B-1----:R-:W-:Y:S01]  /*7200*/  @!P6 FADD.FTZ R0, R0, 1 ;  /* 0x3f8000000000e421 */ /* 0x002fe20000010000 */
[----:B------:R-:W-:-:S03]  /*7210*/  USHF.R.S32.HI UR7, URZ, 0x1f, UR6 ;  /* 0x0000001fff077899 */ /* 0x000fc60008011406 */
[----:B------:R-:W-:Y:S01]  /*7220*/  @!P2 FMUL.FTZ R5, R5, -1.4426950216293334961 ;  /* 0xbfb8aa3b0505a820 */ /* 0x000fe20000410000 */
[----:B--2---:R-:W-:Y:S01]  /*7230*/  @!P1 FADD.FTZ R4, R4, 1 ;  /* 0x3f80000004049421 */ /* 0x004fe20000010000 */
[----:B------:R-:W1:Y:S01]  /*7240*/  @!P6 MUFU.RCP R109, R0 ;  /* 0x00000000006de308 */ /* 0x000e620000001000 */
[----:B------:R-:W-:Y:S01]  /*7250*/  UIMAD.WIDE.U32 UR4, UR18, UR10, UR6 ;  /* 0x0000000a120472a5 */ /* 0x000fe2000f8e0006 */
[----:B---3--:R-:W-:-:S03]  /*7260*/  @!P5 FADD.FTZ R2, R2, 1 ;  /* 0x3f8000000202d421 */ /* 0x008fc60000010000 */
[----:B------:R-:W-:Y:S01]  /*7270*/  UIMAD UR5, UR18, UR11, UR5 ;  /* 0x0000000b120572a4 */ /* 0x000fe2000f8e0205 */
[----:B----4-:R-:W-:Y:S01]  /*7280*/  @!P4 FADD.FTZ R3, R3, 1 ;  /* 0x3f8000000303c421 */ /* 0x010fe20000010000 */
[----:B------:R-:W2:Y:S01]  /*7290*/  LDCU.64 UR10, c[0x0][0x550] ;  /* 0x0000aa00ff0a77ac */ /* 0x000ea20008000a00 */
[----:B------:R-:W3:Y:S04]  /*72a0*/  @!P2 MUFU.EX2 R5, R5 ;  /* 0x000000050005a308 */ /* 0x000ee80000000800 */
[----:B------:R-:W4:Y:S04]  /*72b0*/  @!P3 MUFU.EX2 R8, R8 ;  /* 0x000000080008b308 */ /* 0x000f280000000800 */
[----:B------:R-:W2:Y:S08]  /*72c0*/  @!P1 MUFU.RCP R4, R4 ;  /* 0x0000000400049308 */ /* 0x000eb00000001000 */
[----:B0-----:R-:W0:Y:S08]  /*72d0*/  @!P5 MUFU.RCP R12, R2 ;  /* 0x00000002000cd308 */ /* 0x001e300000001000 */
[----:B------:R5:W0:Y:S01]  /*72e0*/  @!P4 MUFU.RCP R111, R3 ;  /* 0x00000003006fc308 */ /* 0x000a220000001000 */
[----:B---3--:R-:W-:Y:S01]  /*72f0*/  @!P2 FADD.FTZ R5, R5, 1 ;  /* 0x3f8000000505a421 */ /* 0x008fe20000010000 */
[----:B----4-:R-:W-:Y:S01]  /*7300*/  @!P3 FADD.FTZ R8, R8, 1 ;  /* 0x3f8000000808b421 */ /* 0x010fe20000010000 */
[----:B-1----:R-:W-:Y:S01]  /*7310*/  @!P6 FMUL.FTZ R98, R98, R109 ;  /* 0x0000006d6262e220 */ /* 0x002fe20000410000 */
[----:B-----5:R-:W-:-:S04]  /*7320*/  IMAD.WIDE.U32 R2, R66, R112, UR4 ;  /* 0x0000000442027e25 */ /* 0x020fc8000f8e0070 */
[----:B--2---:R-:W-:Y:S01]  /*7330*/  @!P1 FMUL.FTZ R103, R103, R4 ;  /* 0x0000000467679220 */ /* 0x004fe20000410000 */
[----:B------:R-:W1:Y:S01]  /*7340*/  @!P2 MUFU.RCP R5, R5 ;  /* 0x000000050005a308 */ /* 0x000e620000001000 */
[----:B0-----:R-:W-:Y:S01]  /*7350*/  @!P5 FMUL.FTZ R101, R101, R12 ;  /* 0x0000000c6565d220 */ /* 0x001fe20000410000 */
[----:B------:R-:W-:Y:S01]  /*7360*/  IMAD R0, R66, R113, R3 ;  /* 0x0000007142007224 */ /* 0x000fe200078e0203 */
[----:B------:R-:W-:Y:S01]  /*7370*/  IADD3 R3, P6, PT, R65, R2, RZ ;  /* 0x0000000241037210 */ /* 0x000fe20007fde0ff */
[----:B------:R-:W0:Y:S03]  /*7380*/  LDCU.64 UR4, c[0x0][0x518] ;  /* 0x0000a300ff0477ac */ /* 0x000e260008000a00 */
[----:B------:R-:W-:Y:S01]  /*7390*/  IADD3.X R0, PT, PT, RZ, R0, RZ, P6, !PT ;  /* 0x00000000ff007210 */ /* 0x000fe200037fe4ff */
[----:B------:R-:W2:Y:S01]  /*73a0*/  @!P3 MUFU.RCP R8, R8 ;  /* 0x000000080008b308 */ /* 0x000ea20000001000 */
[----:B------:R-:W-:Y:S01]  /*73b0*/  LEA R2, P1, R3, UR10, 0x1 ;  /* 0x0000000a03027c11 */ /* 0x000fe2000f8208ff */
[----:B------:R-:W-:Y:S01]  /*73c0*/  @!P4 FMUL.FTZ R100, R100, R111 ;  /* 0x0000006f6464c220 */ /* 0x000fe20000410000 */
[----:B------:R-:W-:-:S02]  /*73d0*/  ISETP.GE.AND P4, PT, R65, R10, PT ;  /* 0x0000000a4100720c */ /* 0x000fc40003f86270 */
[----:B------:R-:W-:Y:S01]  /*73e0*/  LEA.HI.X R3, R3, UR11, R0, 0x1, P1 ;  /* 0x0000000b03037c11 */ /* 0x000fe200088f0c00 */
[----:B------:R-:W3:Y:S01]  /*73f0*/  LDCU.64 UR10, c[0x0][0x560] ;  /* 0x0000ac00ff0a77ac */ /* 0x000ee20008000a00 */
[-C--:B------:R-:W-:Y:S02]  /*7400*/  ISETP.GE.AND P5, PT, R63, R10.reuse, PT ;  /* 0x0000000a3f00720c */ /* 0x080fe40003fa6270 */
[-C--:B------:R-:W-:Y:S02]  /*7410*/  ISETP.GE.AND P1, PT, R61, R10.reuse, PT ;  /* 0x0000000a3d00720c */ /* 0x080fe40003f26270 */
[-C--:B------:R-:W-:Y:S01]  /*7420*/  ISETP.GE.AND P6, PT, R59, R10.reuse, PT ;  /* 0x0000000a3b00720c */ /* 0x080fe20003fc6270 */
[----:B-1----:R-:W-:Y:S01]  /*7430*/  @!P2 FMUL.FTZ R102, R102, R5 ;  /* 0x000000056666a220 */ /* 0x002fe20000410000 */
        /* <DEDUP_REMOVED lines=24> */
[----:B------:R-:W-:Y:S01]  /*75c0*/  F2FP.BF16.F32.PACK_AB R0, R82, R83 ;  /* 0x000000535200723e */ /* 0x000fe200000010ff */
[----:B-1----:R-:W1:Y:S02]  /*75d0*/  LDC.64 R74, c[0x0][0x520] ;  /* 0x00014800ff4a7b82 */ /* 0x002e640000000a00 */
[----:B------:R-:W-:Y:S04]  /*75e0*/  @!P2 STG.E.U16 desc[UR16][R2.64+0x280], R81 ;  /* 0x000280510200a986 */ /* 0x000fe8000c101510 */
[----:B------:R-:W-:Y:S04]  /*75f0*/  @!P5 STG.E.U16 desc[UR16][R2.64+0x300], R91 ;  /* 0x0003005b0200d986 */ /* 0x000fe8000c101510 */
[----:B------:R-:W-:Y:S04]  /*7600*/  @!P4 STG.E.U16 desc[UR16][R2.64+0x340], R93 ;  /* 0x0003405d0200c986 */ /* 0x000fe8000c101510 */
[----:B------:R-:W-:Y:S04]  /*7610*/  @!P1 STG.E.U16 desc[UR16][R2.64+0x380], R95 ;  /* 0x0003805f02009986 */ /* 0x000fe8000c101510 */
[----:B------:R2:W-:Y:S01]  /*7620*/  @!P6 STG.E.U16 desc[UR16][R2.64+0x3c0], R107 ;  /* 0x0003c06b0200e986 */ /* 0x0005e2000c101510 */
[C---:B------:R-:W-:Y:S01]  /*7630*/  PRMT R8, R0.reuse, 0x7610, R8 ;  /* 0x0000761000087816 */ /* 0x040fe20000000008 */
[----:B------:R-:W-:Y:S01]  /*7640*/  BAR.SYNC.DEFER_BLOCKING 0x0 ;  /* 0x0000000000007b1d */ /* 0x000fe20000010000 */
[----:B------:R-:W-:-:S02]  /*7650*/  PRMT R4, R0, 0x7632, R4 ;  /* 0x0000763200047816 */ /* 0x000fc40000000004 */
[----:B------:R-:W-:-:S04]  /*7660*/  F2FP.BF16.F32.PACK_AB R0, R89, R86 ;  /* 0x000000565900723e */ /* 0x000fc800000010ff */
[C---:B------:R-:W-:Y:S02]  /*7670*/  PRMT R10, R0.reuse, 0x7610, R10 ;  /* 0x00007610000a7816 */ /* 0x040fe4000000000a */
[----:B------:R-:W-:Y:S02]  /*7680*/  PRMT R11, R0, 0x7632, R11 ;  /* 0x00007632000b7816 */ /* 0x000fe4000000000b */
[----:B------:R-:W-:Y:S02]  /*7690*/  F2FP.BF16.F32.PACK_AB R0, R97, R94 ;  /* 0x0000005e6100723e */ /* 0x000fe400000010ff */
[----:B--2---:R-:W-:Y:S02]  /*76a0*/  F2FP.BF16.F32.PACK_AB R3, R87, R84 ;  /* 0x000000545703723e */ /* 0x004fe400000010ff */
        /* <DEDUP_REMOVED lines=9> */
[C---:B--2---:R-:W-:Y:S02]  /*7740*/  PRMT R8, R0.reuse, 0x7610, R8 ;  /* 0x0000761000087816 */ /* 0x044fe40000000008 */
[----:B----4-:R-:W-:Y:S02]  /*7750*/  PRMT R4, R0, 0x7632, R4 ;  /* 0x0000763200047816 */ /* 0x010fe40000000004 */
[----:B------:R-:W-:Y:S01]  /*7760*/  F2FP.BF16.F32.PACK_AB R0, R103, R100 ;  /* 0x000000646700723e */ /* 0x000fe200000010ff */
[----:B------:R2:W-:Y:S03]  /*7770*/  STS.U16 [R16+0x8], R10 ;  /* 0x0000080a10007388 */ /* 0x0005e60000000400 */
[----:B------:R-:W-:Y:S01]  /*7780*/  PRMT R14, R0, 0x7632, R14 ;  /* 0x00007632000e7816 */ /* 0x000fe2000000000e */
[----:B------:R4:W-:Y:S01]  /*7790*/  STS.U16 [R16+0xc], R8 ;  /* 0x00000c0810007388 */ /* 0x0009e20000000400 */
[----:B--2---:R-:W-:-:S02]  /*77a0*/  PRMT R10, R3, 0x7632, R10 ;  /* 0x00007632030a7816 */ /* 0x004fc4000000000a */
[----:B----4-:R-:W-:Y:S01]  /*77b0*/  PRMT R8, R2, 0x7632, R8 ;  /* 0x0000763202087816 */ /* 0x010fe20000000008 */
        /* <DEDUP_REMOVED lines=31> */
[----:B------:R-:W2:Y:S01]  /*79b0*/  LDS R0, [UR12+0x420] ;  /* 0x0004200cff007984 */ /* 0x000ea20008000800 */
[----:B0-----:R-:W-:Y:S01]  /*79c0*/  UIMAD.WIDE.U32 UR6, UR18, UR4, UR6 ;  /* 0x00000004120672a5 */ /* 0x001fe2000f8e0006 */
[----:B------:R-:W-:-:S03]  /*79d0*/  FADD.FTZ R83, R83, R54 ;  /* 0x0000003653537221 */ /* 0x000fc60000010000 */
[----:B------:R-:W-:Y:S01]  /*79e0*/  UIMAD UR7, UR18, UR5, UR7 ;  /* 0x00000005120772a4 */ /* 0x000fe2000f8e0207 */
[----:B------:R-:W-:-:S04]  /*79f0*/  FADD.FTZ R83, R83, R82 ;  /* 0x0000005253537221 */ /* 0x000fc80000010000 */
[----:B------:R-:W-:Y:S01]  /*7a00*/  FADD.FTZ R84, R83, R84 ;  /* 0x0000005453547221 */ /* 0x000fe20000010000 */
[----:B-1----:R-:W-:-:S04]  /*7a10*/  IMAD.WIDE.U32 R2, R66, R74, UR6 ;  /* 0x0000000642027e25 */ /* 0x002fc8000f8e004a */
[----:B------:R-:W-:Y:S01]  /*7a20*/  FADD.FTZ R87, R84, R87 ;  /* 0x0000005754577221 */ /* 0x000fe20000010000 */
[----:B------:R-:W-:Y:S01]  /*7a30*/  IMAD R4, R66, R75, R3 ;  /* 0x0000004b42047224 */ /* 0x000fe200078e0203 */
[----:B------:R-:W-:Y:S02]  /*7a40*/  IADD3 R3, P2, PT, R65, R2, RZ ;  /* 0x0000000241037210 */ /* 0x000fe40007f5e0ff */
[----:B------:R-:W-:Y:S02]  /*7a50*/  FADD.FTZ R86, R87, R86 ;  /* 0x0000005657567221 */ /* 0x000fe40000010000 */
[----:B------:R-:W-:Y:S02]  /*7a60*/  IADD3.X R4, PT, PT, RZ, R4, RZ, P2, !PT ;  /* 0x00000004ff047210 */ /* 0x000fe400017fe4ff */
[----:B---3--:R-:W-:Y:S01]  /*7a70*/  LEA R2, P2, R3, UR10, 0x1 ;  /* 0x0000000a03027c11 */ /* 0x008fe2000f8408ff */
[----:B------:R-:W-:-:S03]  /*7a80*/  FADD.FTZ R89, R86, R89 ;  /* 0x0000005956597221 */ /* 0x000fc60000010000 */
[----:B------:R-:W-:Y:S01]  /*7a90*/  LEA.HI.X R3, R3, UR11, R4, 0x1, P2 ;  /* 0x0000000b03037c11 */ /* 0x000fe200090f0c04 */
[----:B------:R-:W-:Y:S01]  /*7aa0*/  FADD.FTZ R94, R89, R94 ;  /* 0x0000005e595e7221 */ /* 0x000fe20000010000 */
[-C--:B--2---:R-:W-:Y:S02]  /*7ab0*/  ISETP.GE.AND P3, PT, R55, R0.reuse, PT ;  /* 0x000000003700720c */ /* 0x084fe40003f66270 */
[-C--:B------:R-:W-:Y:S02]  /*7ac0*/  ISETP.GE.AND P4, PT, R53, R0.reuse, PT ;  /* 0x000000003500720c */ /* 0x080fe40003f86270 */
[-C--:B------:R-:W-:Y:S02]  /*7ad0*/  ISETP.GE.AND P5, PT, R51, R0.reuse, PT ;  /* 0x000000003300720c */ /* 0x080fe40003fa6270 */
[-C--:B------:R-:W-:Y:S02]  /*7ae0*/  ISETP.GE.AND P6, PT, R49, R0.reuse, PT ;  /* 0x000000003100720c */ /* 0x080fe40003fc6270 */
[----:B------:R-:W-:-:S02]  /*7af0*/  ISETP.GE.AND P0, PT, R65, R0, PT ;  /* 0x000000004100720c */ /* 0x000fc40003f06270 */
[-C--:B------:R-:W-:Y:S01]  /*7b00*/  ISETP.GE.AND P1, PT, R63, R0.reuse, PT ;  /* 0x000000003f00720c */ /* 0x080fe20003f26270 */
[----:B------:R-:W-:Y:S02]  /*7b10*/  FADD.FTZ R97, R94, R97 ;  /* 0x000000615e617221 */ /* 0x000fe40000010000 */
        /* <DEDUP_REMOVED lines=19> */
[----:B------:R0:W-:Y:S01]  /*7c50*/  @!P6 STG.E.U16 desc[UR16][R2.64+0x3c0], R17 ;  /* 0x0003c0110200e986 */ /* 0x0001e2000c101510 */
[----:B------:R-:W-:-:S03]  /*7c60*/  FADD.FTZ R101, R98, R101 ;  /* 0x0000006562657221 */ /* 0x000fc60000010000 */
[----:B------:R0:W-:Y:S01]  /*7c70*/  @!P0 STG.E.U16 desc[UR16][R2.64+0x80], R9 ;  /* 0x0000800902008986 */ /* 0x0001e2000c101510 */
[----:B------:R-:W-:-:S03]  /*7c80*/  ISETP.GE.AND P0, PT, R47, R0, PT ;  /* 0x000000002f00720c */ /* 0x000fc60003f06270 */
[----:B------:R0:W-:Y:S01]  /*7c90*/  @!P1 STG.E.U16 desc[UR16][R2.64+0xc0], R29 ;  /* 0x0000c01d02009986 */ /* 0x0001e2000c101510 */
[----:B------:R-:W-:-:S03]  /*7ca0*/  ISETP.GE.AND P1, PT, R45, R0, PT ;  /* 0x000000002d00720c */ /* 0x000fc60003f26270 */
[----:B------:R0:W-:Y:S01]  /*7cb0*/  @!P2 STG.E.U16 desc[UR16][R2.64+0x100], R11 ;  /* 0x0001000b0200a986 */ /* 0x0001e2000c101510 */
[----:B------:R-:W-:Y:S01]  /*7cc0*/  ISETP.GE.AND P2, PT, R43, R0, PT ;  /* 0x000000002b00720c */ /* 0x000fe20003f46270 */
[----:B------:R-:W-:Y:S01]  /*7cd0*/  FADD.FTZ R100, R101, R100 ;  /* 0x0000006465647221 */ /* 0x000fe20000010000 */
[----:B------:R-:W-:-:S03]  /*7ce0*/  UISETP.GT.AND UP0, UPT, UR8, 0x1, UPT ;  /* 0x000000010800788c */ /* 0x000fc6000bf04270 */
[----:B------:R-:W-:Y:S01]  /*7cf0*/  FADD.FTZ R103, R100, R103 ;  /* 0x0000006764677221 */ /* 0x000fe20000010000 */
[----:B------:R0:W-:Y:S01]  /*7d00*/  @!P0 STG.E.U16 desc[UR16][R2.64+0x240], R23 ;  /* 0x0002401702008986 */ /* 0x0001e2000c101510 */
[----:B------:R-:W-:Y:S02]  /*7d10*/  IADD3 R46, P0, PT, R46, -0x400, RZ ;  /* 0xfffffc002e2e7810 */ /* 0x000fe40007f1e0ff */
[----:B------:R-:W-:Y:S01]  /*7d20*/  FADD.FTZ R54, R103, R102 ;  /* 0x0000006667367221 */ /* 0x000fe20000010000 */
[----:B------:R0:W-:Y:S01]  /*7d30*/  @!P1 STG.E.U16 desc[UR16][R2.64+0x280], R33 ;  /* 0x0002802102009986 */ /* 0x0001e2000c101510 */
[----:B------:R-:W-:-:S03]  /*7d40*/  IADD3 R38, P1, PT, R38, -0x400, RZ ;  /* 0xfffffc0026267810 */ /* 0x000fc60007f3e0ff */
[----:B------:R0:W-:Y:S01]  /*7d50*/  @!P2 STG.E.U16 desc[UR16][R2.64+0x2c0], R21 ;  /* 0x0002c0150200a986 */ /* 0x0001e2000c101510 */
[----:B------:R-:W-:Y:S01]  /*7d60*/  IADD3 R42, P2, PT, R42, -0x400, RZ ;  /* 0xfffffc002a2a7810 */ /* 0x000fe20007f5e0ff */
[----:B------:R-:W-:Y:S01]  /*7d70*/  FADD.FTZ R54, R54, R105 ;  /* 0x0000006936367221 */ /* 0x000fe20000010000 */
[----:B------:R-:W-:Y:S02]  /*7d80*/  IADD3.X R44, PT, PT, R44, -0x1, RZ, P0, !PT ;  /* 0xffffffff2c2c7810 */ /* 0x000fe400007fe4ff */
[----:B------:R-:W-:Y:S02]  /*7d90*/  IADD3.X R36, PT, PT, R36, -0x1, RZ, P1, !PT ;  /* 0xffffffff24247810 */ /* 0x000fe40000ffe4ff */
[----:B------:R-:W-:Y:S01]  /*7da0*/  IADD3.X R40, PT, PT, R40, -0x1, RZ, P2, !PT ;  /* 0xffffffff28287810 */ /* 0x000fe200017fe4ff */
[----:B------:R-:W-:Y:S01]  /*7db0*/  UMOV UR8, UR9 ;  /* 0x0000000900087c82 */ /* 0x000fe20008000000 */
[----:B------:R-:W-:Y:S05]  /*7dc0*/  BRA.U UP0, `(.L_x_6681) ;  /* 0xffffff8900647547 */ /* 0x000fea000b83ffff */
.L_x_6641:
[----:B------:R-:W1:Y:S01]  /*7dd0*/  LDC.64 R6, c[0x0][0x548] ;  /* 0x00015200ff067b82 */ /* 0x000e620000000a00 */
[----:B0-----:R-:W0:Y:S01]  /*7de0*/  S2R R19, SR_TID.X ;  /* 0x0000000000137919 */ /* 0x001e220000002100 */
[----:B------:R-:W0:Y:S06]  /*7df0*/  LDCU UR7, c[0x0][0x38c] ;  /* 0x00007180ff0777ac */ /* 0x000e2c0008000800 */
[----:B------:R-:W2:Y:S01]  /*7e00*/  LDC.64 R8, c[0x0][0x568] ;  /* 0x00015a00ff087b82 */ /* 0x000ea20000000a00 */
[----:B-1----:R-:W-:-:S04]  /*7e10*/  ISETP.NE.U32.AND P1, PT, R6, RZ, PT ;  /* 0x000000ff0600720c */ /* 0x002fc80003f25070 */
[----:B------:R-:W-:Y:S02]  /*7e20*/  ISETP.NE.AND.EX P1, PT, R7, RZ, PT, P1 ;  /* 0x000000ff0700720c */ /* 0x000fe40003f25310 */
[----:B--2---:R-:W-:Y:S02]  /*7e30*/  ISETP.NE.U32.AND P0, PT, R8, RZ, PT ;  /* 0x000000ff0800720c */ /* 0x004fe40003f05070 */
[----:B0-----:R-:W-:Y:S02]  /*7e40*/  ISETP.GE.AND P2, PT, R19, UR7, PT ;  /* 0x0000000713007c0c */ /* 0x001fe4000bf46270 */
[----:B------:R-:W-:-:S07]  /*7e50*/  ISETP.NE.AND.EX P0, PT, R9, RZ, PT, P0 ;  /* 0x000000ff0900720c */ /* 0x000fce0003f05300 */
[----:B------:R-:W-:Y:S06]  /*7e60*/  @!P1 BRA `(.L_x_6682) ;  /* 0x0000000000649947 */ /* 0x000fec0003800000 */
        /* <DEDUP_REMOVED lines=8> */
[----:B0-----:R-:W-:Y:S01]  /*7ef0*/  @P1 FADD R3, R0, R3 ;  /* 0x0000000300031221 */ /* 0x001fe20000000000 */
[----:B------:R-:W-:-:S04]  /*7f00*/  @!P3 MOV R0, 0x400 ;  /* 0x000004000000b802 */ /* 0x000fc80000000f00 */
[----:B------:R-:W0:Y:S01]  /*7f10*/  SHFL.DOWN P1, R2, R3, 0x4, 0x1f ;  /* 0x08801f0003027f89 */ /* 0x000e220000020000 */
[----:B-1----:R-:W-:Y:S01]  /*7f20*/  @!P3 LEA R11, R11, R0, 0x18 ;  /* 0x000000000b0bb211 */ /* 0x002fe200078ec0ff */
[----:B0-----:R-:W-:-:S05]  /*7f30*/  @P1 FADD R2, R3, R2 ;  /* 0x0000000203021221 */ /* 0x001fca0000000000 */
[----:B------:R-:W0:Y:S02]  /*7f40*/  SHFL.DOWN P1, R5, R2, 0x8, 0x1f ;  /* 0x09001f0002057f89 */ /* 0x000e240000020000 */
[----:B0-----:R-:W-:-:S05]  /*7f50*/  @P1 FADD R5, R2, R5 ;  /* 0x0000000502051221 */ /* 0x001fca0000000000 */
[----:B------:R-:W0:Y:S02]  /*7f60*/  SHFL.DOWN P1, R4, R5, 0x10, 0x1f ;  /* 0x0a001f0005047f89 */ /* 0x000e240000020000 */
[----:B0-----:R-:W-:Y:S01]  /*7f70*/  @P1 FADD R4, R5, R4 ;  /* 0x0000000405041221 */ /* 0x001fe20000000000 */
[----:B--2---:R-:W-:-:S04]  /*7f80*/  ISETP.NE.AND P1, PT, R10, RZ, PT ;  /* 0x000000ff0a00720c */ /* 0x004fc80003f25270 */
[----:B------:R0:W-:Y:S01]  /*7f90*/  @!P3 STS [R11+0x434], R4 ;  /* 0x000434040b00b388 */ /* 0x0001e20000000800 */
[----:B------:R-:W-:Y:S08]  /*7fa0*/  BAR.SYNC.DEFER_BLOCKING 0x0 ;  /* 0x0000000000007b1d */ /* 0x000ff00000010000 */
[----:B------:R-:W-:Y:S05]  /*7fb0*/  @P1 BRA `(.L_x_6683) ;  /* 0x00000000000c1947 */ /* 0x000fea0003800000 */
[----:B------:R-:W-:-:S04]  /*7fc0*/  LEA R2, P1, R66, R6, 0x2 ;  /* 0x0000000642027211 */ /* 0x000fc800078210ff */
[----:B------:R-:W-:-:S05]  /*7fd0*/  LEA.HI.X R3, R66, R7, RZ, 0x2, P1 ;  /* 0x0000000742037211 */ /* 0x000fca00008f14ff */
[----:B------:R1:W-:Y:S04]  /*7fe0*/  REDG.E.ADD.F32.FTZ.RN.STRONG.GPU desc[UR16][R2.64], R4 ;  /* 0x00000004020079a6 */ /* 0x0003e8000c12f310 */
.L_x_6683:
[----:B------:R-:W-:Y:S05]  /*7ff0*/  BSYNC.RECONVERGENT B0 ;  /* 0x0000000000007941 */ /* 0x000fea0003800200 */
.L_x_6682:
[----:B------:R-:W-:Y:S05]  /*8000*/  @!P0 BRA `(.L_x_6684) ;  /* 0x0000000000688947 */ /* 0x000fea0003800000 */
[----:B------:R-:W-:Y:S06]  /*8010*/  BAR.SYNC.DEFER_BLOCKING 0x0 ;  /* 0x0000000000007b1d */ /* 0x000fec0000010000 */
[----:B------:R-:W-:Y:S01]  /*8020*/  BSSY.RECONVERGENT B0, `(.L_x_6684) ;  /* 0x0000018000007945 */ /* 0x000fe20003800200 */
[----:B-1----:R-:W1:Y:S01]  /*8030*/  SHFL.DOWN P0, R3, R54, 0x1, 0x1f ;  /* 0x08201f0036037f89 */ /* 0x002e620000000000 */
[----:B0-----:R-:W0:Y:S01]  /*8040*/  S2R R4, SR_LANEID ;  /* 0x0000000000047919 */ /* 0x001e220000000000 */
[----:B------:R-:W2:Y:S01]  /*8050*/  S2R R6, SR_TID.X ;  /* 0x0000000000067919 */ /* 0x000ea20000002100 */
[----:B-1----:R-:W-:-:S05]  /*8060*/  @P0 FADD R3, R3, R54 ;  /* 0x0000003603030221 */ /* 0x002fca0000000000 */
[----:B------:R-:W1:Y:S01]  /*8070*/  SHFL.DOWN P0, R0, R3, 0x2, 0x1f ;  /* 0x08401f0003007f89 */ /* 0x000e620000000000 */
[----:B0-----:R-:W-:-:S13]  /*8080*/  ISETP.NE.AND P1, PT, R4, RZ, PT ;  /* 0x000000ff0400720c */ /* 0x001fda0003f25270 */
[----:B------:R-:W0:Y:S01]  /*8090*/  @!P1 S2R R4, SR_CgaCtaId ;  /* 0x0000000000049919 */ /* 0x000e220000008800 */
[----:B-1----:R-:W-:Y:S01]  /*80a0*/  @P0 FADD R0, R3, R0 ;  /* 0x0000000003000221 */ /* 0x002fe20000000000 */
[----:B------:R-:W-:-:S04]  /*80b0*/  @!P1 MOV R3, 0x400 ;  /* 0x0000040000039802 */ /* 0x000fc80000000f00 */
[----:B------:R-:W1:Y:S01]  /*80c0*/  SHFL.DOWN P0, R5, R0, 0x4, 0x1f ;  /* 0x08801f0000057f89 */ /* 0x000e620000000000 */
[----:B0-----:R-:W-:Y:S01]  /*80d0*/  @!P1 LEA R4, R4, R3, 0x18 ;  /* 0x0000000304049211 */ /* 0x001fe200078ec0ff */
[----:B-1----:R-:W-:-:S05]  /*80e0*/  @P0 FADD R5, R0, R5 ;  /* 0x0000000500050221 */ /* 0x002fca0000000000 */
        /* <DEDUP_REMOVED lines=11> */
.L_x_6685:
[----:B------:R-:W-:Y:S05]  /*81a0*/  BSYNC.RECONVERGENT B0 ;  /* 0x0000000000007941 */ /* 0x000fea0003800200 */
.L_x_6684:
[----:B------:R-:W-:Y:S05]  /*81b0*/  @P2 EXIT ;  /* 0x000000000000294d */ /* 0x000fea0003800000 */
[----:B------:R-:W1:Y:S01]  /*81c0*/  LDCU.64 UR8, c[0x0][0x4e8] ;  /* 0x00009d00ff0877ac */ /* 0x000e620008000a00 */
[----:B------:R-:W2:Y:S01]  /*81d0*/  S2UR UR5, SR_CgaCtaId ;  /* 0x00000000000579c3 */ /* 0x000ea20000008800 */
[----:B------:R-:W-:Y:S01]  /*81e0*/  BSSY.RECONVERGENT B0, `(.L_x_6686) ;  /* 0x0000045000007945 */ /* 0x000fe20003800200 */
[----:B------:R-:W0:Y:S01]  /*81f0*/  LDCU.64 UR10, c[0x0][0x4c8] ;  /* 0x00009900ff0a77ac */ /* 0x000e220008000a00 */
[----:B------:R-:W3:Y:S01]  /*8200*/  LDCU.64 UR12, c[0x0][0x4a8] ;  /* 0x00009500ff0c77ac */ /* 0x000ee20008000a00 */
[----:B------:R-:W-:Y:S01]  /*8210*/  UMOV UR4, 0x400 ;  /* 0x0000040000047882 */ /* 0x000fe20000000000 */
[----:B------:R-:W4:Y:S01]  /*8220*/  LDCU UR6, c[0x0][0x360] ;  /* 0x00006c00ff0677ac */ /* 0x000f220008000800 */
[----:B------:R-:W2:Y:S01]  /*8230*/  LDCU.64 UR28, c[0x0][0x3e0] ;  /* 0x00007c00ff1c77ac */ /* 0x000ea20008000a00 */
[C---:B-1----:R-:W-:Y:S01]  /*8240*/  IMAD.WIDE.U32 R2, R66.reuse, UR8, RZ ;  /* 0x0000000842027c25 */ /* 0x042fe2000f8e00ff */
[----:B------:R-:W1:Y:S03]  /*8250*/  LDCU.64 UR30, c[0x0][0x3c0] ;  /* 0x00007800ff1e77ac */ /* 0x000e660008000a00 */
[C---:B0-----:R-:W-:Y:S01]  /*8260*/  IMAD.WIDE.U32 R4, R66.reuse, UR10, RZ ;  /* 0x0000000a42047c25 */ /* 0x041fe2000f8e00ff */
[----:B------:R-:W0:Y:S03]  /*8270*/  LDCU.64 UR14, c[0x0][0x4b0] ;  /* 0x00009600ff0e77ac */ /* 0x000e260008000a00 */
[C---:B---3--:R-:W-:Y:S01]  /*8280*/  IMAD.WIDE.U32 R6, R66.reuse, UR12, RZ ;  /* 0x0000000c42067c25 */ /* 0x048fe2000f8e00ff */
[----:B------:R-:W3:Y:S03]  /*8290*/  LDCU.64 UR18, c[0x0][0x4d0] ;  /* 0x00009a00ff1277ac */ /* 0x000ee60008000a00 */
[----:B------:R-:W-:-:S02]  /*82a0*/  IMAD R27, R66, UR9, R3 ;  /* 0x00000009421b7c24 */ /* 0x000fc4000f8e0203 */
[C---:B------:R-:W-:Y:S01]  /*82b0*/  IMAD R25, R66.reuse, UR11, R5 ;  /* 0x0000000b42197c24 */ /* 0x040fe2000f8e0205 */
[----:B------:R-:W0:Y:S01]  /*82c0*/  LDCU.64 UR24, c[0x0][0x4f0] ;  /* 0x00009e00ff1877ac */ /* 0x000e220008000a00 */
[----:B------:R-:W-:Y:S01]  /*82d0*/  IMAD R23, R66, UR13, R7 ;  /* 0x0000000d42177c24 */ /* 0x000fe2000f8e0207 */
[----:B------:R-:W0:Y:S01]  /*82e0*/  LDCU.64 UR26, c[0x0][0x540] ;  /* 0x0000a800ff1a77ac */ /* 0x000e220008000a00 */
[----:B------:R-:W0:Y:S01]  /*82f0*/  LDCU.128 UR20, c[0x0][0x530] ;  /* 0x0000a600ff1477ac */ /* 0x000e220008000c00 */
[----:B-12-4-:R-:W-:-:S12]  /*8300*/  ULEA UR4, UR5, UR4, 0x18 ;  /* 0x0000000405047291 */ /* 0x016fd8000f8ec0ff */
.L_x_6687:
[C---:B------:R-:W-:Y:S01]  /*8310*/  LEA R0, R19.reuse, UR4, 0x2 ;  /* 0x0000000413007c11 */ /* 0x040fe2000f8e10ff */
[C---:B-1----:R-:W-:Y:S01]  /*8320*/  IMAD.WIDE.U32 R12, R19.reuse, UR28, RZ ;  /* 0x0000001c130c7c25 */ /* 0x042fe2000f8e00ff */
[----:B------:R-:W-:Y:S02]  /*8330*/  SHF.R.S32.HI R18, RZ, 0x1f, R19 ;  /* 0x0000001fff127819 */ /* 0x000fe40000011413 */
[----:B------:R-:W-:Y:S01]  /*8340*/  MOV R8, R6 ;  /* 0x0000000600087202 */ /* 0x000fe20000000f00 */
[----:B------:R-:W1:Y:S01]  /*8350*/  LDS R21, [R0+0x16e8] ;  /* 0x0016e80000157984 */ /* 0x000e620000000800 */
[----:B------:R-:W-:Y:S01]  /*8360*/  MOV R9, R23 ;  /* 0x0000001700097202 */ /* 0x000fe20000000f00 */
[C---:B0-----:R-:W-:Y:S02]  /*8370*/  IMAD R10, R18.reuse, UR14, RZ ;  /* 0x0000000e120a7c24 */ /* 0x041fe4000f8e02ff */
[----:B------:R-:W-:Y:S01]  /*8380*/  IMAD R14, R18, UR28, RZ ;  /* 0x0000001c120e7c24 */ /* 0x000fe2000f8e02ff */
[----:B------:R-:W0:Y:S01]  /*8390*/  LDS R0, [R0+0x1ae8] ;  /* 0x001ae80000007984 */ /* 0x000e220000000800 */
        /* <DEDUP_REMOVED lines=9> */
[----:B-1----:R1:W-:Y:S04]  /*8430*/  REDG.E.ADD.F32.FTZ.RN.STRONG.GPU desc[UR16][R10.64], R21 ;  /* 0x000000150a0079a6 */ /* 0x0023e8000c12f310 */
[----:B------:R-:W0:Y:S01]  /*8440*/  LDG.E R15, desc[UR16][R14.64] ;  /* 0x000000100e0f7981 */ /* 0x000e22000c1e1900 */
[----:B------:R-:W-:Y:S01]  /*8450*/  MOV R8, R4 ;  /* 0x0000000400087202 */ /* 0x000fe20000000f00 */
[C---:B---3--:R-:W-:Y:S01]  /*8460*/  IMAD R16, R18.reuse, UR18, RZ ;  /* 0x0000001212107c24 */ /* 0x048fe2000f8e02ff */
[----:B------:R-:W-:Y:S01]  /*8470*/  MOV R9, R25 ;  /* 0x0000001900097202 */ /* 0x000fe20000000f00 */
[----:B------:R-:W-:Y:S02]  /*8480*/  IMAD R20, R18, UR30, RZ ;  /* 0x0000001e12147c24 */ /* 0x000fe4000f8e02ff */
[----:B------:R-:W-:-:S02]  /*8490*/  IMAD R17, R19, UR19, R16 ;  /* 0x0000001313117c24 */ /* 0x000fc4000f8e0210 */
[----:B------:R-:W-:-:S04]  /*84a0*/  IMAD.WIDE.U32 R8, R19, UR18, R8 ;  /* 0x0000001213087c25 */ /* 0x000fc8000f8e0008 */
[----:B------:R-:W-:Y:S01]  /*84b0*/  IMAD.WIDE.U32 R12, R19, UR30, RZ ;  /* 0x0000001e130c7c25 */ /* 0x000fe2000f8e00ff */
[----:B-1----:R-:W-:Y:S02]  /*84c0*/  IADD3 R11, PT, PT, R9, R17, RZ ;  /* 0x00000011090b7210 */ /* 0x002fe40007ffe0ff */
[----:B------:R-:W-:Y:S01]  /*84d0*/  LEA R10, P0, R8, UR22, 0x2 ;  /* 0x00000016080a7c11 */ /* 0x000fe2000f8010ff */
[----:B------:R-:W-:Y:S01]  /*84e0*/  IMAD R29, R19, UR31, R20 ;  /* 0x0000001f131d7c24 */ /* 0x000fe2000f8e0214 */
[----:B------:R-:W-:Y:S02]  /*84f0*/  LEA R16, P1, R12, R62, 0x2 ;  /* 0x0000003e0c107211 */ /* 0x000fe400078210ff */
[----:B------:R-:W-:Y:S02]  /*8500*/  LEA.HI.X R11, R8, UR23, R11, 0x2, P0 ;  /* 0x00000017080b7c11 */ /* 0x000fe400080f140b */
[----:B------:R-:W-:-:S04]  /*8510*/  IADD3 R9, PT, PT, R13, R29, RZ ;  /* 0x0000001d0d097210 */ /* 0x000fc80007ffe0ff */
[----:B------:R-:W-:Y:S01]  /*8520*/  LEA.HI.X R17, R12, R60, R9, 0x2, P1 ;  /* 0x0000003c0c117211 */ /* 0x000fe200008f1409 */
[----:B0-----:R-:W-:-:S05]  /*8530*/  FMUL.FTZ R15, R0, R15 ;  /* 0x0000000f000f7220 */ /* 0x001fca0000410000 */
        /* <DEDUP_REMOVED lines=16> */
.L_x_6686:
[----:B------:R-:W-:Y:S05]  /*8640*/  EXIT ;  /* 0x000000000000794d */ /* 0x000fea0003800000 */
.L_x_6688:
        /* <DEDUP_REMOVED lines=11> */
.L_x_10474:


//--------------------- .text._Z25selective_scan_bwd_kernelI32Selective_Scan_bwd_kernel_traitsILi32ELi16ELb0ELb0ELb0ELb1ELb1EN3c108BFloat16EfEEv12SSMParamsBwd --------------------------
	.section	.text._Z25selective_scan_bwd_kernelI32Selective_Scan_bwd_kernel_traitsILi32ELi16ELb0ELb0ELb0ELb1ELb1EN3c108BFloat16EfEEv12SSMParamsBwd,"ax",@progbits
	.align	128
        .global         _Z25selective_scan_bwd_kernelI32Selective_Scan_bwd_kernel_traitsILi32ELi16ELb0ELb0ELb0ELb1ELb1EN3c108BFloat16EfEEv12SSMParamsBwd
        .type           _Z25selective_scan_bwd_kernelI32Selective_Scan_bwd_kernel_traitsILi32ELi16ELb0ELb0ELb0ELb1ELb1EN3c108BFloat16EfEEv12SSMParamsBwd,@function
        .size           _Z25selective_scan_bwd_kernelI32Selective_Scan_bwd_kernel_traitsILi32ELi16ELb0ELb0ELb0ELb1ELb1EN3c108BFloat16EfEEv12SSMParamsBwd,(.L_x_10475 - _Z25selective_scan_bwd_kernelI32Selective_Scan_bwd_kernel_traitsILi32ELi16ELb0ELb0ELb0ELb1ELb1EN3c108BFloat16EfEEv12SSMParamsBwd)
        .other          _Z25selective_scan_bwd_kernelI32Selective_Scan_bwd_kernel_traitsILi32ELi16ELb0ELb0ELb0ELb1ELb1EN3c108BFloat16EfEEv12SSMParamsBwd,@"STO_CUDA_ENTRY STV_DEFAULT"
_Z25selective_scan_bwd_kernelI32Selective_Scan_bwd_kernel_traitsILi32ELi16ELb0ELb0ELb0ELb1ELb1EN3c108BFloat16EfEEv12SSMParamsBwd:
.text._Z25selective_scan_bwd_kernelI32Selective_Scan_bwd_kernel_traitsILi32ELi16ELb0ELb0ELb0ELb1ELb1EN3c108BFloat16EfEEv12SSMParamsBwd:
        /* <DEDUP_REMOVED lines=28> */
[----:B---3--:R3:W5:Y:S01]  /*01c0*/  @P1 LDG.E R34, desc[UR28][R4.64] ;  /* 0x0000001c04221981 */ /* 0x008762000c1e1900 */
[----:B------:R-:W3:Y:S03]  /*01d0*/  LDCU.128 UR8, c[0x0][0x460] ;  /* 0x00008c00ff0877ac */ /* 0x000ee60008000c00 */
[----:B------:R0:W5:Y:S01]  /*01e0*/  @P0 LDG.E R63, desc[UR28][R2.64] ;  /* 0x0000001c023f0981 */ /* 0x000162000c1e1900 */
[----:B----4-:R-:W-:Y:S02]  /*01f0*/  UIMAD.WIDE.U32 UR6, UR30, UR20, URZ ;  /* 0x000000141e0672a5 */ /* 0x010fe4000f8e00ff */
[----:B------:R-:W-:Y:S02]  /*0200*/  UIMAD.WIDE.U32 UR14, UR30, UR24, URZ ;  /* 0x000000181e0e72a5 */ /* 0x000fe4000f8e00ff */
[----:B------:R-:W-:Y:S02]  /*0210*/  UIMAD UR7, UR30, UR21, UR7 ;  /* 0x000000151e0772a4 */ /* 0x000fe4000f8e0207 */
[----:B------:R-:W-:-:S02]  /*0220*/  UIMAD UR15, UR30, UR25, UR15 ;  /* 0x000000191e0f72a4 */ /* 0x000fc4000f8e020f */
[----:B------:R-:W-:Y:S02]  /*0230*/  UIMAD.WIDE.U32 UR16, UR12, UR22, UR6 ;  /* 0x000000160c1072a5 */ /* 0x000fe4000f8e0006 */
[----:B0-----:R-:W-:Y:S02]  /*0240*/  UISETP.NE.U32.AND UP0, UPT, UR34, URZ, UPT ;  /* 0x000000ff2200728c */ /* 0x001fe4000bf05070 */
[----:B------:R-:W-:Y:S02]  /*0250*/  UIMAD UR25, UR12, UR23, UR17 ;  /* 0x000000170c1972a4 */ /* 0x000fe4000f8e0211 */
[----:B------:R-:W-:Y:S02]  /*0260*/  UIMAD.WIDE.U32 UR18, UR12, UR26, UR14 ;  /* 0x0000001a0c1272a5 */ /* 0x000fe4000f8e000e */
[----:B--2---:R-:W-:Y:S02]  /*0270*/  ULEA UR23, UR31, 0xfffffe00, 0x9 ;  /* 0xfffffe001f177891 */ /* 0x004fe4000f8e48ff */
[----:B------:R-:W-:Y:S01]  /*0280*/  UISETP.NE.AND.EX UP0, UPT, UR35, URZ, UPT, UP0 ;  /* 0x000000ff2300728c */ /* 0x000fe2000bf05300 */
[----:B------:R-:W0:Y:S01]  /*0290*/  LDCU.64 UR34, c[0x0][0x3d8] ;  /* 0x00007b00ff2277ac */ /* 0x000e220008000a00 */
[----:B-1----:R-:W-:-:S02]  /*02a0*/  UIMAD.WIDE.U32 UR20, UR30, UR32, URZ ;  /* 0x000000201e1472a5 */ /* 0x002fc4000f8e00ff */
[----:B------:R-:W-:Y:S02]  /*02b0*/  UIADD3 UR13, UP3, UPT, UR23, UR18, URZ ;  /* 0x00000012170d7290 */ /* 0x000fe4000ff7e0ff */
[----:B------:R-:W-:Y:S02]  /*02c0*/  UIADD3 UR16, UP1, UPT, UR23, UR16, URZ ;  /* 0x0000001017107290 */ /* 0x000fe4000ff3e0ff */
[----:B------:R-:W-:Y:S02]  /*02d0*/  USHF.R.S32.HI UR24, URZ, 0x1f, UR23 ;  /* 0x0000001fff187899 */ /* 0x000fe40008011417 */
[----:B---3--:R-:W-:Y:S02]  /*02e0*/  ULEA UR22, UP4, UR13, UR10, 0x1 ;  /* 0x0000000a0d167291 */ /* 0x008fe4000f8808ff */
[----:B------:R-:W-:Y:S02]  /*02f0*/  ULEA UR26, UP2, UR16, UR8, 0x1 ;  /* 0x00000008101a7291 */ /* 0x000fe4000f8408ff */
[----:B------:R-:W-:Y:S01]  /*0300*/  UIADD3.X UR10, UPT, UPT, UR24, UR25, URZ, UP1, !UPT ;  /* 0x00000019180a7290 */ /* 0x000fe20008ffe4ff */
[----:B------:R-:W1:Y:S03]  /*0310*/  LDCU.64 UR14, c[0x0][0x3b8] ;  /* 0x00007700ff0e77ac */ /* 0x000e660008000a00 */
[----:B------:R-:W-:-:S02]  /*0320*/  ULEA.HI.X UR10, UR16, UR9, UR10, 0x1, UP2 ;  /* 0x00000009100a7291 */ /* 0x000fc400090f0c0a */
[----:B------:R-:W-:Y:S01]  /*0330*/  UIMAD UR9, UR30, UR33, UR21 ;  /* 0x000000211e0972a4 */ /* 0x000fe2000f8e0215 */
[----:B------:R-:W2:Y:S01]  /*0340*/  @UP0 LDCU UR21, c[0x0][0x384] ;  /* 0x00007080ff1507ac */ /* 0x000ea20008000800 */
[----:B------:R-:W-:Y:S01]  /*0350*/  UIMAD UR17, UR12, UR27, UR19 ;  /* 0x0000001b0c1172a4 */ /* 0x000fe2000f8e0213 */
[----:B------:R-:W3:Y:S01]  /*0360*/  LDCU.64 UR32, c[0x0][0x448] ;  /* 0x00008900ff2077ac */ /* 0x000ee20008000a00 */
[----:B------:R-:W4:Y:S01]  /*0370*/  LDCU.64 UR6, c[0x0][0x4a0] ;  /* 0x00009400ff0677ac */ /* 0x000f220008000a00 */
[----:B0-----:R-:W-:Y:S01]  /*0380*/  UIMAD.WIDE.U32 UR18, UR12, UR34, URZ ;  /* 0x000000220c1272a5 */ /* 0x001fe2000f8e00ff */
[----:B------:R-:W0:Y:S03]  /*0390*/  @UP0 LDCU UR27, c[0x0][0x38c] ;  /* 0x00007180ff1b07ac */ /* 0x000e260008000800 */
[----:B------:R-:W-:Y:S02]  /*03a0*/  UIMAD UR19, UR12, UR35, UR19 ;  /* 0x000000230c1372a4 */ /* 0x000fe4000f8e0213 */
[----:B------:R-:W-:Y:S01]  /*03b0*/  UIADD3.X UR8, UPT, UPT, UR24, UR17, URZ, UP3, !UPT ;  /* 0x0000001118087290 */ /* 0x000fe20009ffe4ff */
[----:B------:R-:W0:Y:S03]  /*03c0*/  @UP0 LDCU.64 UR34, c[0x0][0x480] ;  /* 0x00009000ff2207ac */ /* 0x000e260008000a00 */
[----:B------:R-:W-:-:S02]  /*03d0*/  ULEA.HI.X UR11, UR13, UR11, UR8, 0x1, UP4 ;  /* 0x0000000b0d0b7291 */ /* 0x000fc4000a0f0c08 */
[----:B------:R-:W-:Y:S02]  /*03e0*/  ULEA UR13, UP1, UR18, UR4, 0x2 ;  /* 0x00000004120d7291 */ /* 0x000fe4000f8210ff */
[----:B-1----:R-:W-:Y:S02]  /*03f0*/  UIMAD.WIDE.U32 UR16, UR12, UR14, URZ ;  /* 0x0000000e0c1072a5 */ /* 0x002fe4000f8e00ff */
[----:B--2---:R-:W-:Y:S02]  /*0400*/  @UP0 UIMAD UR4, UR30, UR21, UR12 ;  /* 0x000000151e0402a4 */ /* 0x004fe4000f8e020c */
[----:B------:R-:W-:Y:S02]  /*0410*/  ULEA.HI.X UR14, UR18, UR5, UR19, 0x2, UP1 ;  /* 0x00000005120e7291 */ /* 0x000fe400088f1413 */
[----:B------:R-:W-:Y:S02]  /*0420*/  UIMAD UR5, UR12, UR15, UR17 ;  /* 0x0000000f0c0572a4 */ /* 0x000fe4000f8e0211 */
[----:B------:R-:W-:Y:S01]  /*0430*/  @UP0 UIMAD UR4, UR4, UR31, URZ ;  /* 0x0000001f040402a4 */ /* 0x000fe2000f8e02ff */
[----:B------:R-:W-:Y:S01]  /*0440*/  UMOV UR8, UR20 ;  /* 0x0000001400087c82 */ /* 0x000fe20008000000 */
[----:B---3--:R-:W-:-:S02]  /*0450*/  ULEA UR15, UP1, UR16, UR32, 0x2 ;  /* 0x00000020100f7291 */ /* 0x008fc4000f8210ff */
[----:B----4-:R-:W-:Y:S02]  /*0460*/  UIMAD.WIDE.U32 UR8, UR12, UR6, UR8 ;  /* 0x000000060c0872a5 */ /* 0x010fe4000f8e0008 */
[----:B0-----:R-:W-:Y:S02]  /*0470*/  @UP0 UIMAD UR6, UR4, UR27, URZ ;  /* 0x0000001b040602a4 */ /* 0x001fe4000f8e02ff */
[----:B------:R-:W-:Y:S01]  /*0480*/  ULEA.HI.X UR16, UR16, UR33, UR5, 0x2, UP1 ;  /* 0x0000002110107291 */ /* 0x000fe200088f1405 */
[----:B------:R-:W-:Y:S02]  /*0490*/  UMOV UR4, URZ ;  /* 0x000000ff00047c82 */ /* 0x000fe40008000000 */
[----:B------:R-:W-:Y:S01]  /*04a0*/  UMOV UR5, URZ ;  /* 0x000000ff00057c82 */ /* 0x000fe20008000000 */
[----:B------:R-:W-:Y:S02]  /*04b0*/  @UP0 UIMAD.WIDE UR4, UR6, 0x8, UR34 ;  /* 0x00000008060408a5 */ /* 0x000fe4000f8e0222 */
[----:B------:R-:W-:-:S02]  /*04c0*/  UISETP.GE.AND UP0, UPT, UR31, 0x1, UPT ;  /* 0x000000011f00788c */ /* 0x000fc4000bf06270 */
[----:B------:R-:W-:Y:S02]  /*04d0*/  UIMAD UR7, UR12, UR7, UR9 ;  /* 0x000000070c0772a4 */ /* 0x000fe4000f8e0209 */
[----:B------:R-:W-:Y:S01]  /*04e0*/  UIADD3 UR8, UP2, UPT, UR23, UR8, URZ ;  /* 0x0000000817087290 */ /* 0x000fe2000ff5e0ff */
[----:B------:R-:W-:Y:S01]  /*04f0*/  HFMA2 R61, -RZ, RZ, 0, 0 ;  /* 0x00000000ff3d7431 */ /* 0x000fe200000001ff */
[----:B------:R-:W-:Y:S02]  /*0500*/  MOV R32, RZ ;  /* 0x000000ff00207202 */ /* 0x000fe40000000f00 */
[----:B------:R-:W-:Y:S02]  /*0510*/  UIADD3.X UR25, UPT, UPT, UR24, UR7, URZ, UP2, !UPT ;  /* 0x0000000718197290 */ /* 0x000fe400097fe4ff */
[----:B------:R-:W-:-:S04]  /*0520*/  ULEA UR24, UP2, UR8, UR36, 0x1 ;  /* 0x0000002408187291 */ /* 0x000fc8000f8408ff */
        /* <DEDUP_REMOVED lines=9> */
[----:B-1----:R-:W-:-:S04]  /*05c0*/  UIMAD.WIDE.U32 UR18, UR12, UR8, URZ ;  /* 0x000000080c1272a5 */ /* 0x002fc8000f8e00ff */
[----:B------:R-:W-:Y:S02]  /*05d0*/  UIMAD UR6, UR12, UR9, UR19 ;  /* 0x000000090c0672a4 */ /* 0x000fe4000f8e0213 */
[----:B---3--:R-:W-:Y:S01]  /*05e0*/  ULEA UR17, UP0, UR18, UR20, 0x2 ;  /* 0x0000001412117291 */ /* 0x008fe2000f8010ff */
[----:B------:R-:W1:Y:S03]  /*05f0*/  LDCU UR20, c[0x0][0x394] ;  /* 0x00007280ff1477ac */ /* 0x000e660008000800 */
[----:B------:R-:W-:Y:S01]  /*0600*/  ULEA.HI.X UR18, UR18, UR21, UR6, 0x2, UP0 ;  /* 0x0000001512127291 */ /* 0x000fe200080f1406 */
[C---:B0-----:R-:W-:Y:S01]  /*0610*/  SHF.L.U32 R0, R30.reuse, 0x4, RZ ;  /* 0x000000041e007819 */ /* 0x041fe200000006ff */
[----:B------:R-:W-:Y:S01]  /*0620*/  UMOV UR19, UR10 ;  /* 0x0000000a00137c82 */ /* 0x000fe20008000000 */
[----:B------:R-:W-:Y:S01]  /*0630*/  UMOV UR6, 0x400 ;  /* 0x0000040000067882 */ /* 0x000fe20000000000 */
[----:B------:R-:W-:Y:S01]  /*0640*/  LOP3.LUT R158, R30, 0x1f, RZ, 0xc0, !PT ;  /* 0x0000001f1e9e7812 */ /* 0x000fe200078ec0ff */
[----:B--2---:R-:W-:Y:S01]  /*0650*/  ULEA UR6, UR7, UR6, 0x18 ;  /* 0x0000000607067291 */ /* 0x004fe2000f8ec0ff */
[----:B------:R-:W-:Y:S01]  /*0660*/  LOP3.LUT R59, R0, 0x3e00, RZ, 0xc0, !PT ;  /* 0x00003e00003b7812 */ /* 0x000fe200078ec0ff */
[----:B------:R-:W-:-:S03]  /*0670*/  UMOV UR21, UR26 ;  /* 0x0000001a00157c82 */ /* 0x000fc60008000000 */
[----:B------:R-:W-:Y:S02]  /*0680*/  LOP3.LUT R59, R59, 0x1f, R30, 0xf8, !PT ;  /* 0x0000001f3b3b7812 */ /* 0x000fe400078ef81e */
[----:B------:R-:W-:Y:S02]  /*0690*/  LEA R156, R30, UR6, 0x2 ;  /* 0x000000061e9c7c11 */ /* 0x000fe4000f8e10ff */
        /* <DEDUP_REMOVED lines=15> */
.L_x_6730:
        /* <DEDUP_REMOVED lines=10> */
[----:B------:R-:W-:Y:S02]  /*0830*/  IADD3.X R3, PT, PT, RZ, UR25, RZ, P2, !PT ;  /* 0x00000019ff037c10 */ /* 0x000fe400097fe4ff */
[----:B------:R-:W-:Y:S02]  /*0840*/  IADD3.X R5, PT, PT, RZ, UR23, RZ, P1, !PT ;  /* 0x00000017ff057c10 */ /* 0x000fe40008ffe4ff */
        /* <DEDUP_REMOVED lines=17> */
[----:B------:R-:W-:Y:S01]  /*0960*/  PRMT R15, RZ, 0x7610, R15 ;  /* 0x00007610ff0f7816 */ /* 0x000fe2000000000f */
        /* <DEDUP_REMOVED lines=8> */
[----:B------:R-:W-:Y:S01]  /*09f0*/  PRMT R14, RZ, 0x7610, R14 ;  /* 0x00007610ff0e7816 */ /* 0x000fe2000000000e */
[----:B------:R-:W2:Y:S01]  /*0a00*/  @!P1 LDG.E.U16 R0, desc[UR28][R6.64+0x40] ;  /* 0x0000401c06009981 */ /* 0x000ea2000c1e1500 */
[----:B------:R-:W-:Y:S02]  /*0a10*/  P2R R96, PR, RZ, 0x8 ;  /* 0x00000008ff607803 */ /* 0x000fe40000000000 */
[----:B------:R-:W-:Y:S01]  /*0a20*/  P2R R94, PR, RZ, 0x10 ;  /* 0x00000010ff5e7803 */ /* 0x000fe20000000000 */
[----:B------:R-:W3:Y:S01]  /*0a30*/  @!P0 LDG.E.U16 R12, desc[UR28][R6.64+0x1c0] ;  /* 0x0001c01c060c8981 */ /* 0x000ee2000c1e1500 */
[----:B------:R-:W-:-:S02]  /*0a40*/  ISETP.GE.AND P0, PT, R43, R28, PT ;  /* 0x0000001c2b00720c */ /* 0x000fc40003f06270 */
[-C--:B------:R-:W-:Y:S01]  /*0a50*/  ISETP.GE.AND P6, PT, R41, R28.reuse, PT ;  /* 0x0000001c2900720c */ /* 0x080fe20003fc6270 */
[----:B------:R-:W3:Y:S01]  /*0a60*/  @!P5 LDG.E.U16 R13, desc[UR28][R6.64+0x100] ;  /* 0x0001001c060dd981 */ /* 0x000ee2000c1e1500 */
[----:B------:R-:W-:Y:S02]  /*0a70*/  P2R R100, PR, RZ, 0x1 ;  /* 0x00000001ff647803 */ /* 0x000fe40000000000 */
[-C--:B------:R-:W-:Y:S01]  /*0a80*/  ISETP.GE.AND P5, PT, R39, R28.reuse, PT ;  /* 0x0000001c2700720c */ /* 0x080fe20003fa6270 */
[----:B------:R-:W3:Y:S01]  /*0a90*/  @!P4 LDG.E.U16 R10, desc[UR28][R6.64+0x140] ;  /* 0x0001401c060ac981 */ /* 0x000ee2000c1e1500 */
[-C--:B------:R-:W-:Y:S02]  /*0aa0*/  ISETP.GE.AND P1, PT, R35, R28.reuse, PT ;  /* 0x0000001c2300720c */ /* 0x080fe40003f26270 */
[----:B------:R-:W-:Y:S01]  /*0ab0*/  ISETP.GE.AND P2, PT, R33, R28, PT ;  /* 0x0000001c2100720c */ /* 0x000fe20003f46270 */
[----:B------:R-:W3:Y:S01]  /*0ac0*/  @!P3 LDG.E.U16 R15, desc[UR28][R6.64+0x180] ;  /* 0x0001801c060fb981 */ /* 0x000ee2000c1e1500 */
[----:B------:R-:W-:-:S02]  /*0ad0*/  PRMT R67, RZ, 0x7610, R67 ;  /* 0x00007610ff437816 */ /* 0x000fc40000000043 */
[----:B------:R-:W-:Y:S01]  /*0ae0*/  PRMT R36, RZ, 0x7610, R36 ;  /* 0x00007610ff247816 */ /* 0x000fe20000000024 */
[----:B------:R-:W3:Y:S01]  /*0af0*/  @!P0 LDG.E.U16 R65, desc[UR28][R6.64+0x200] ;  /* 0x0002001c06418981 */ /* 0x000ee2000c1e1500 */
[-C--:B------:R-:W-:Y:S02]  /*0b00*/  ISETP.GE.AND P0, PT, R37, R28.reuse, PT ;  /* 0x0000001c2500720c */ /* 0x080fe40003f06270 */
[-C--:B------:R-:W-:Y:S01]  /*0b10*/  ISETP.GE.AND P3, PT, R31, R28.reuse, PT ;  /* 0x0000001c1f00720c */ /* 0x080fe20003f66270 */
[----:B------:R-:W3:Y:S01]  /*0b20*/  @!P6 LDG.E.U16 R14, desc[UR28][R6.64+0x240] ;  /* 0x0002401c060ee981 */ /* 0x000ee2000c1e1500 */
[----:B------:R-:W-:Y:S02]  /*0b30*/  ISETP.GE.AND P4, PT, R29, R28, PT ;  /* 0x0000001c1d00720c */ /* 0x000fe40003f86270 */
[----:B------:R-:W-:Y:S01]  /*0b40*/  PRMT R69, RZ, 0x7610, R69 ;  /* 0x00007610ff457816 */ /* 0x000fe20000000045 */
[----:B------:R-:W3:Y:S01]  /*0b50*/  @!P5 LDG.E.U16 R67, desc[UR28][R6.64+0x280] ;  /* 0x0002801c0643d981 */ /* 0x000ee2000c1e1500 */
[----:B------:R-:W-:-:S02]  /*0b60*/  PRMT R38, RZ, 0x7610, R38 ;  /* 0x00007610ff267816 */ /* 0x000fc40000000026 */
[----:B------:R-:W-:Y:S02]  /*0b70*/  PRMT R71, RZ, 0x7610, R71 ;  /* 0x00007610ff477816 */ /* 0x000fe40000000047 */
[----:B------:R-:W-:Y:S01]  /*0b80*/  PRMT R40, RZ, 0x7610, R40 ;  /* 0x00007610ff287816 */ /* 0x000fe20000000028 */
[----:B------:R-:W3:Y:S04]  /*0b90*/  @!P0 LDG.E.U16 R36, desc[UR28][R6.64+0x2c0] ;  /* 0x0002c01c06248981 */ /* 0x000ee8000c1e1500 */
[----:B------:R-:W3:Y:S04]  /*0ba0*/  @!P1 LDG.E.U16 R69, desc[UR28][R6.64+0x300] ;  /* 0x0003001c06459981 */ /* 0x000ee8000c1e1500 */
[----:B------:R-:W3:Y:S04]  /*0bb0*/  @!P2 LDG.E.U16 R38, desc[UR28][R6.64+0x340] ;  /* 0x0003401c0626a981 */ /* 0x000ee8000c1e1500 */
[----:B------:R-:W3:Y:S04]  /*0bc0*/  @!P3 LDG.E.U16 R71, desc[UR28][R6.64+0x380] ;  /* 0x0003801c0647b981 */ /* 0x000ee8000c1e1500 */
[----:B------:R0:W3:Y:S01]  /*0bd0*/  @!P4 LDG.E.U16 R40, desc[UR28][R6.64+0x3c0] ;  /* 0x0003c01c0628c981 */ /* 0x0000e2000c1e1500 */
[----:B------:R-:W0:Y:S01]  /*0be0*/  S2R R27, SR_LANEID ;  /* 0x00000000001b7919 */ /* 0x000e220000000000 */
[----:B------:R-:W1:Y:S01]  /*0bf0*/  S2UR UR7, SR_CgaCtaId ;  /* 0x00000000000779c3 */ /* 0x000e620000008800 */
[----:B------:R-:W-:Y:S01]  /*0c00*/  UMOV UR27, 0x400 ;  /* 0x00000400001b7882 */ /* 0x000fe20000000000 */
[----:B------:R-:W-:-:S02]  /*0c10*/  P2R R102, PR, RZ, 0x40 ;  /* 0x00000040ff667803 */ /* 0x000fc40000000000 */
[----:B------:R-:W-:Y:S02]  /*0c20*/  P2R R66, PR, RZ, 0x40 ;  /* 0x00000040ff427803 */ /* 0x000fe40000000000 */
[----:B------:R-:W-:-:S04]  /*0c30*/  ISETP.NE.AND P6, PT, R100, RZ, PT ;  /* 0x000000ff6400720c */ /* 0x000fc80003fc5270 */
[----:B------:R-:W-:Y:S02]  /*0c40*/  P2R R64, PR, RZ, 0x40 ;  /* 0x00000040ff407803 */ /* 0x000fe40000000000 */
[----:B------:R-:W-:Y:S01]  /*0c50*/  ISETP.NE.AND P6, PT, R98, RZ, PT ;  /* 0x000000ff6200720c */ /* 0x000fe20003fc5270 */
[----:B-1----:R-:W-:Y:S01]  /*0c60*/  ULEA UR27, UR7, UR27, 0x18 ;  /* 0x0000001b071b7291 */ /* 0x002fe2000f8ec0ff */
[C---:B0-----:R-:W-:Y:S01]  /*0c70*/  IADD3 R6, PT, PT, R27.reuse, 0x80, RZ ;  /* 0x000000801b067810 */ /* 0x041fe20007ffe0ff */
[C---:B------:R-:W-:Y:S01]  /*0c80*/  VIADD R20, R27.reuse, 0x60 ;  /* 0x000000601b147836 */ /* 0x040fe20000000000 */
        /* <DEDUP_REMOVED lines=9> */
[----:B------:R-:W-:Y:S02]  /*0d20*/  LEA R26, R26, UR27, 0x1 ;  /* 0x0000001b1a1a7c11 */ /* 0x000fe4000f8e08ff */
[----:B------:R-:W-:Y:S02]  /*0d30*/  LEA R22, R6, UR27, 0x1 ;  /* 0x0000001b06167c11 */ /* 0x000fe4000f8e08ff */
[----:B------:R-:W-:Y:S02]  /*0d40*/  LEA R25, R16, UR27, 0x1 ;  /* 0x0000001b10197c11 */ /* 0x000fe4000f8e08ff */
[----:B------:R-:W-:Y:S02]  /*0d50*/  IADD3 R6, PT, PT, R27, 0xc0, RZ ;  /* 0x000000c01b067810 */ /* 0x000fe40007ffe0ff */
[----:B------:R-:W-:Y:S02]  /*0d60*/  LEA R24, R18, UR27, 0x1 ;  /* 0x0000001b12187c11 */ /* 0x000fe4000f8e08ff */
[----:B------:R-:W-:-:S02]  /*0d70*/  LEA R23, R20, UR27, 0x1 ;  /* 0x0000001b14177c11 */ /* 0x000fc4000f8e08ff */
[C---:B------:R-:W-:Y:S02]  /*0d80*/  IADD3 R16, PT, PT, R27.reuse, 0xe0, RZ ;  /* 0x000000e01b107810 */ /* 0x040fe40007ffe0ff */
[C---:B------:R-:W-:Y:S02]  /*0d90*/  IADD3 R18, PT, PT, R27.reuse, 0x100, RZ ;  /* 0x000001001b127810 */ /* 0x040fe40007ffe0ff */
[----:B------:R-:W-:Y:S02]  /*0da0*/  IADD3 R20, PT, PT, R27, 0x120, RZ ;  /* 0x000001201b147810 */ /* 0x000fe40007ffe0ff */
[----:B------:R-:W-:Y:S02]  /*0db0*/  LEA R21, R21, UR27, 0x1 ;  /* 0x0000001b15157c11 */ /* 0x000fe4000f8e08ff */
[----:B------:R-:W-:Y:S02]  /*0dc0*/  IADD3 R42, PT, PT, R27, 0x140, RZ ;  /* 0x000001401b2a7810 */ /* 0x000fe40007ffe0ff */
[----:B------:R-:W-:-:S02]  /*0dd0*/  LEA.HI.SX32 R6, R6, R27, 0x1b ;  /* 0x0000001b06067211 */ /* 0x000fc400078fdaff */
[-C--:B------:R-:W-:Y:S02]  /*0de0*/  LEA.HI.SX32 R16, R16, R27.reuse, 0x1b ;  /* 0x0000001b10107211 */ /* 0x080fe400078fdaff */
[-C--:B------:R-:W-:Y:S02]  /*0df0*/  LEA.HI.SX32 R18, R18, R27.reuse, 0x1b ;  /* 0x0000001b12127211 */ /* 0x080fe400078fdaff */
[-C--:B------:R-:W-:Y:S02]  /*0e00*/  LEA.HI.SX32 R17, R20, R27.reuse, 0x1b ;  /* 0x0000001b14117211 */ /* 0x080fe400078fdaff */
[----:B------:R-:W-:Y:S02]  /*0e10*/  LEA.HI.SX32 R42, R42, R27, 0x1b ;  /* 0x0000001b2a2a7211 */ /* 0x000fe400078fdaff */
[----:B------:R-:W-:Y:S02]  /*0e20*/  LEA R20, R6, UR27, 0x1 ;  /* 0x0000001b06147c11 */ /* 0x000fe4000f8e08ff */
[----:B------:R-:W-:-:S02]  /*0e30*/  P2R R62, PR, RZ, 0x40 ;  /* 0x00000040ff3e7803 */ /* 0x000fc40000000000 */
[----:B------:R-:W-:Y:S02]  /*0e40*/  ISETP.NE.AND P6, PT, R96, RZ, PT ;  /* 0x000000ff6000720c */ /* 0x000fe40003fc5270 */
[----:B------:R-:W-:Y:S02]  /*0e50*/  LEA R19, R16, UR27, 0x1 ;  /* 0x0000001b10137c11 */ /* 0x000fe4000f8e08ff */
[----:B------:R-:W-:Y:S02]  /*0e60*/  IADD3 R6, PT, PT, R27, 0x180, RZ ;  /* 0x000001801b067810 */ /* 0x000fe40007ffe0ff */
[----:B------:R-:W-:Y:S02]  /*0e70*/  LEA R18, R18, UR27, 0x1 ;  /* 0x0000001b12127c11 */ /* 0x000fe4000f8e08ff */
[----:B------:R-:W-:Y:S02]  /*0e80*/  LEA R17, R17, UR27, 0x1 ;  /* 0x0000001b11117c11 */ /* 0x000fe4000f8e08ff */
[----:B------:R-:W-:-:S02]  /*0e90*/  LEA R16, R42, UR27, 0x1 ;  /* 0x0000001b2a107c11 */ /* 0x000fc4000f8e08ff */
[----:B------:R-:W-:Y:S02]  /*0ea0*/  IADD3 R42, PT, PT, R27, 0x1e0, RZ ;  /* 0x000001e01b2a7810 */ /* 0x000fe40007ffe0ff */
[----:B------:R-:W-:Y:S02]  /*0eb0*/  P2R R60, PR, RZ, 0x40 ;  /* 0x00000040ff3c7803 */ /* 0x000fe40000000000 */
[----:B------:R-:W-:Y:S02]  /*0ec0*/  LEA.HI.SX32 R6, R6, R27, 0x1b ;  /* 0x0000001b06067211 */ /* 0x000fe400078fdaff */
        /* <DEDUP_REMOVED lines=15> */
[----:B--2---:R0:W-:Y:S04]  /*0fc0*/  STS.U16 [R25+0x40], R0 ;  /* 0x0000400019007388 */ /* 0x0041e80000000400 */
[----:B------:R-:W-:Y:S04]  /*0fd0*/  STS.U16 [R24+0x80], R11 ;  /* 0x0000800b18007388 */ /* 0x000fe80000000400 */
[----:B---3--:R1:W-:Y:S01]  /*0fe0*/  STS.U16 [R23+0xc0], R8 ;  /* 0x0000c00817007388 */ /* 0x0083e20000000400 */
[----:B0-----:R-:W-:-:S03]  /*0ff0*/  IADD3 R0, PT, PT, R27, 0x160, RZ ;  /* 0x000001601b007810 */ /* 0x001fc60007ffe0ff */
[----:B------:R-:W-:Y:S01]  /*1000*/  STS.U16 [R22+0x100], R13 ;  /* 0x0001000d16007388 */ /* 0x000fe20000000400 */
[----:B------:R-:W-:-:S03]  /*1010*/  LEA.HI.SX32 R0, R0, R27, 0x1b ;  /* 0x0000001b00007211 */ /* 0x000fc600078fdaff */
[----:B------:R0:W-:Y:S01]  /*1020*/  STS.U16 [R21+0x140], R10 ;  /* 0x0001400a15007388 */ /* 0x0001e20000000400 */
[----:B-1----:R-:W-:-:S03]  /*1030*/  IADD3 R8, PT, PT, R27, 0x1a0, RZ ;  /* 0x000001a01b087810 */ /* 0x002fc60007ffe0ff */
[----:B------:R1:W-:Y:S01]  /*1040*/  STS.U16 [R20+0x180], R15 ;  /* 0x0001800f14007388 */ /* 0x0003e20000000400 */
[----:B0-----:R-:W-:-:S03]  /*1050*/  IADD3 R10, PT, PT, R27, 0x1c0, RZ ;  /* 0x000001c01b0a7810 */ /* 0x001fc60007ffe0ff */
[----:B------:R0:W-:Y:S01]  /*1060*/  STS.U16 [R19+0x1c0], R12 ;  /* 0x0001c00c13007388 */ /* 0x0001e20000000400 */
[-C--:B------:R-:W-:Y:S02]  /*1070*/  LEA.HI.SX32 R8, R8, R27.reuse, 0x1b ;  /* 0x0000001b08087211 */ /* 0x080fe400078fdaff */
[-C--:B------:R-:W-:Y:S02]  /*1080*/  LEA.HI.SX32 R10, R10, R27.reuse, 0x1b ;  /* 0x0000001b0a0a7211 */ /* 0x080fe400078fdaff */
[----:B-1----:R-:W-:Y:S01]  /*1090*/  LEA R15, R0, UR27, 0x1 ;  /* 0x0000001b000f7c11 */ /* 0x002fe2000f8e08ff */
[----:B------:R-:W-:Y:S01]  /*10a0*/  STS.U16 [R18+0x200], R65 ;  /* 0x0002004112007388 */ /* 0x000fe20000000400 */
[----:B------:R-:W-:Y:S02]  /*10b0*/  SHF.L.U32 R0, R27, 0x4, RZ ;  /* 0x000000041b007819 */ /* 0x000fe400000006ff */
[----:B------:R-:W-:Y:S01]  /*10c0*/  LEA.HI.SX32 R11, R42, R27, 0x1b ;  /* 0x0000001b2a0b7211 */ /* 0x000fe200078fdaff */
[----:B------:R1:W-:Y:S01]  /*10d0*/  STS.U16 [R17+0x240], R14 ;  /* 0x0002400e11007388 */ /* 0x0003e20000000400 */
[----:B0-----:R-:W-:-:S02]  /*10e0*/  LEA R12, R10, UR27, 0x1 ;  /* 0x0000001b0a0c7c11 */ /* 0x001fc4000f8e08ff */
[----:B------:R-:W-:Y:S02]  /*10f0*/  LEA R13, R8, UR27, 0x1 ;  /* 0x0000001b080d7c11 */ /* 0x000fe4000f8e08ff */
[----:B------:R-:W-:Y:S01]  /*1100*/  LEA.HI.SX32 R10, R0, R0, 0x1b ;  /* 0x00000000000a7211 */ /* 0x000fe200078fdaff */
[----:B------:R-:W-:Y:S01]  /*1110*/  STS.U16 [R16+0x280], R67 ;  /* 0x0002804310007388 */ /* 0x000fe20000000400 */
[----:B------:R-:W-:Y:S02]  /*1120*/  LEA R11, R11, UR27, 0x1 ;  /* 0x0000001b0b0b7c11 */ /* 0x000fe4000f8e08ff */
[----:B-1----:R-:W-:Y:S01]  /*1130*/  LEA R14, R6, UR27, 0x1 ;  /* 0x0000001b060e7c11 */ /* 0x002fe2000f8e08ff */
[----:B------:R0:W-:Y:S01]  /*1140*/  STS.U16 [R15+0x2c0], R36 ;  /* 0x0002c0240f007388 */ /* 0x0001e20000000400 */
[----:B------:R-:W-:-:S03]  /*1150*/  LEA R10, R10, UR27, 0x1 ;  /* 0x0000001b0a0a7c11 */ /* 0x000fc6000f8e08ff */
        /* <DEDUP_REMOVED lines=24> */
[----:B------:R-:W3:Y:S01]  /*12e0*/  @!P6 LDG.E.U16 R65, desc[UR28][R4.64] ;  /* 0x0000001c0441e981 */ /* 0x000ee2000c1e1500 */
        /* <DEDUP_REMOVED lines=16> */
[----:B------:R-:W-:-:S11]  /*13f0*/  PRMT R97, RZ, 0x7610, R97 ;  /* 0x00007610ff617816 */ /* 0x000fd60000000061 */
        /* <DEDUP_REMOVED lines=38> */
[----:B---3--:R0:W-:Y:S04]  /*1660*/  STS.U16 [R26], R65 ;  /* 0x000000411a007388 */ /* 0x0081e80000000400 */
[----:B----4-:R-:W-:Y:S04]  /*1670*/  STS.U16 [R25+0x40], R42 ;  /* 0x0000402a19007388 */ /* 0x010fe80000000400 */
[----:B------:R1:W-:Y:S04]  /*1680*/  STS.U16 [R24+0x80], R91 ;  /* 0x0000805b18007388 */ /* 0x0003e80000000400 */
[----:B------:R-:W-:Y:S04]  /*1690*/  STS.U16 [R23+0xc0], R44 ;  /* 0x0000c02c17007388 */ /* 0x000fe80000000400 */
[----:B------:R3:W-:Y:S04]  /*16a0*/  STS.U16 [R22+0x100], R93 ;  /* 0x0001005d16007388 */ /* 0x0007e80000000400 */
[----:B------:R-:W-:Y:S04]  /*16b0*/  STS.U16 [R21+0x140], R46 ;  /* 0x0001402e15007388 */ /* 0x000fe80000000400 */
[----:B------:R4:W-:Y:S04]  /*16c0*/  STS.U16 [R20+0x180], R95 ;  /* 0x0001805f14007388 */ /* 0x0009e80000000400 */
[----:B------:R-:W-:Y:S04]  /*16d0*/  STS.U16 [R19+0x1c0], R36 ;  /* 0x0001c02413007388 */ /* 0x000fe80000000400 */
[----:B--2---:R2:W-:Y:S04]  /*16e0*/  STS.U16 [R18+0x200], R97 ;  /* 0x0002006112007388 */ /* 0x0045e80000000400 */
        /* <DEDUP_REMOVED lines=17> */
[----:B------:R-:W2:Y:S04]  /*1800*/  LDS.U16 R52, [R10+0x12] ;  /* 0x000012000a347984 */ /* 0x000ea80000000400 */
[----:B------:R-:W-:Y:S04]  /*1810*/  LDS.U16 R54, [R10+0x14] ;  /* 0x000014000a367984 */ /* 0x000fe80000000400 */
[----:B------:R-:W2:Y:S04]  /*1820*/  LDS.U16 R56, [R10+0x16] ;  /* 0x000016000a387984 */ /* 0x000ea80000000400 */
[----:B------:R-:W2:Y:S04]  /*1830*/  LDS.U16 R58, [R10+0x18] ;  /* 0x000018000a3a7984 */ /* 0x000ea80000000400 */
[----:B------:R-:W2:Y:S04]  /*1840*/  LDS.U16 R60, [R10+0x1a] ;  /* 0x00001a000a3c7984 */ /* 0x000ea80000000400 */
[----:B------:R-:W2:Y:S04]  /*1850*/  LDS.U16 R62, [R10+0x1c] ;  /* 0x00001c000a3e7984 */ /* 0x000ea80000000400 */
[----:B------:R-:W2:Y:S01]  /*1860*/  LDS.U16 R64, [R10+0x1e] ;  /* 0x00001e000a407984 */ /* 0x000ea20000000400 */
[----:B0-----:R-:W-:Y:S01]  /*1870*/  PRMT R65, RZ, 0x7610, R65 ;  /* 0x00007610ff417816 */ /* 0x001fe20000000041 */
[----:B------:R-:W-:Y:S01]  /*1880*/  BAR.SYNC.DEFER_BLOCKING 0x0 ;  /* 0x0000000000007b1d */ /* 0x000fe20000010000 */
[----:B-1----:R-:W-:-:S05]  /*1890*/  PRMT R91, RZ, 0x7610, R91 ;  /* 0x00007610ff5b7816 */ /* 0x002fca000000005b */
[----:B------:R-:W2:Y:S01]  /*18a0*/  @!P6 LDG.E.U16 R65, desc[UR28][R2.64] ;  /* 0x0000001c0241e981 */ /* 0x000ea2000c1e1500 */
[----:B------:R-:W-:-:S13]  /*18b0*/  ISETP.NE.AND P6, PT, R104, RZ, PT ;  /* 0x000000ff6800720c */ /* 0x000fda0003fc5270 */
[----:B------:R-:W2:Y:S01]  /*18c0*/  @!P6 LDG.E.U16 R66, desc[UR28][R2.64+0x40] ;  /* 0x0000401c0242e981 */ /* 0x000ea2000c1e1500 */
[----:B------:R-:W-:-:S13]  /*18d0*/  ISETP.NE.AND P6, PT, R105, RZ, PT ;  /* 0x000000ff6900720c */ /* 0x000fda0003fc5270 */
[----:B------:R-:W2:Y:S01]  /*18e0*/  @!P6 LDG.E.U16 R91, desc[UR28][R2.64+0x80] ;  /* 0x0000801c025be981 */ /* 0x000ea2000c1e1500 */
        /* <DEDUP_REMOVED lines=33> */
[----:B------:R-:W-:Y:S02]  /*1b00*/  SHF.L.U32 R105, R50, 0x10, RZ ;  /* 0x0000001032697819 */ /* 0x000fe400000006ff */
[----:B------:R-:W-:Y:S02]  /*1b10*/  SHF.L.U32 R107, R52, 0x10, RZ ;  /* 0x00000010346b7819 */ /* 0x000fe400000006ff */
[----:B------:R-:W-:Y:S02]  /*1b20*/  SHF.L.U32 R109, R56, 0x10, RZ ;  /* 0x00000010386d7819 */ /* 0x000fe400000006ff */
[----:B------:R-:W-:Y:S02]  /*1b30*/  SHF.L.U32 R111, R58, 0x10, RZ ;  /* 0x000000103a6f7819 */ /* 0x000fe400000006ff */
[----:B0-----:R-:W-:Y:S02]  /*1b40*/  SHF.L.U32 R3, R36, 0x10, RZ ;  /* 0x0000001024037819 */ /* 0x001fe400000006ff */
[----:B------:R-:W-:-:S02]  /*1b50*/  SHF.L.U32 R113, R60, 0x10, RZ ;  /* 0x000000103c717819 */ /* 0x000fc400000006ff */
[----:B------:R-:W-:Y:S02]  /*1b60*/  SHF.L.U32 R115, R62, 0x10, RZ ;  /* 0x000000103e737819 */ /* 0x000fe400000006ff */
[----:B------:R-:W-:Y:S01]  /*1b70*/  SHF.L.U32 R117, R64, 0x10, RZ ;  /* 0x0000001040757819 */ /* 0x000fe200000006ff */
[----:B------:R-:W-:Y:S01]  /*1b80*/  BSSY.RECONVERGENT B0, `(.L_x_6690) ;  /* 0x000004a000007945 */ /* 0x000fe20003800200 */
[--C-:B-----5:R-:W-:Y:S01]  /*1b90*/  FADD.FTZ R64, R3, R34.reuse ;  /* 0x0000002203407221 */ /* 0x120fe20000010000 */
[--C-:B------:R-:W-:Y:S02]  /*1ba0*/  FADD.FTZ R50, R105, R34.reuse ;  /* 0x0000002269327221 */ /* 0x100fe40000010000 */
[----:B------:R-:W-:Y:S01]  /*1bb0*/  FADD.FTZ R36, R117, R34 ;  /* 0x0000002275247221 */ /* 0x000fe20000010000 */
[----:B------:R0:W-:Y:S02]  /*1bc0*/  STS.U16 [R26], R65 ;  /* 0x000000411a007388 */ /* 0x0001e40000000400 */
[----:B0-----:R-:W-:-:S02]  /*1bd0*/  SHF.L.U32 R65, R0, 0x10, RZ ;  /* 0x0000001000417819 */ /* 0x001fc400000006ff */
[----:B------:R-:W-:Y:S03]  /*1be0*/  STS.U16 [R25+0x40], R66 ;  /* 0x0000404219007388 */ /* 0x000fe60000000400 */
[----:B------:R-:W-:-:S05]  /*1bf0*/  FADD.FTZ R65, R65, R34 ;  /* 0x0000002241417221 */ /* 0x000fca0000010000 */
[----:B------:R-:W-:Y:S01]  /*1c00*/  FSETP.GTU.FTZ.AND P5, PT, R65, 20, PT ;  /* 0x41a000004100780b */ /* 0x000fe20003fbc000 */
[----:B------:R0:W-:Y:S04]  /*1c10*/  STS.U16 [R24+0x80], R91 ;  /* 0x0000805b18007388 */ /* 0x0001e80000000400 */
[----:B---3--:R-:W-:Y:S01]  /*1c20*/  STS.U16 [R23+0xc0], R68 ;  /* 0x0000c04417007388 */ /* 0x008fe20000000400 */
[----:B0-----:R-:W-:-:S03]  /*1c30*/  SHF.L.U32 R91, R38, 0x10, RZ ;  /* 0x00000010265b7819 */ /* 0x001fc600000006ff */
[----:B------:R0:W-:Y:S04]  /*1c40*/  STS.U16 [R22+0x100], R93 ;  /* 0x0001005d16007388 */ /* 0x0001e80000000400 */
[----:B----4-:R-:W-:Y:S01]  /*1c50*/  STS.U16 [R21+0x140], R70 ;  /* 0x0001404615007388 */ /* 0x010fe20000000400 */
[----:B0-----:R-:W-:-:S03]  /*1c60*/  SHF.L.U32 R93, R40, 0x10, RZ ;  /* 0x00000010285d7819 */ /* 0x001fc600000006ff */
[----:B------:R0:W-:Y:S01]  /*1c70*/  STS.U16 [R20+0x180], R95 ;  /* 0x0001805f14007388 */ /* 0x0001e20000000400 */
[----:B------:R-:W-:-:S03]  /*1c80*/  FADD.FTZ R62, R91, R34 ;  /* 0x000000225b3e7221 */ /* 0x000fc60000010000 */
[----:B--2---:R-:W-:Y:S01]  /*1c90*/  STS.U16 [R19+0x1c0], R72 ;  /* 0x0001c04813007388 */ /* 0x004fe20000000400 */
[----:B0-----:R-:W-:Y:S02]  /*1ca0*/  IMAD.U32 R95, R42, 0x10000, RZ ;  /* 0x000100002a5f7824 */ /* 0x001fe400078e00ff */
[--C-:B------:R-:W-:Y:S01]  /*1cb0*/  FADD.FTZ R60, R93, R34.reuse ;  /* 0x000000225d3c7221 */ /* 0x100fe20000010000 */
[--C-:B------:R-:W-:Y:S01]  /*1cc0*/  FADD.FTZ R42, R111, R34.reuse ;  /* 0x000000226f2a7221 */ /* 0x100fe20000010000 */
[--C-:B------:R-:W-:Y:S01]  /*1cd0*/  FADD.FTZ R40, R113, R34.reuse ;  /* 0x0000002271287221 */ /* 0x100fe20000010000 */
[----:B------:R0:W-:Y:S01]  /*1ce0*/  STS.U16 [R18+0x200], R97 ;  /* 0x0002006112007388 */ /* 0x0001e20000000400 */
[--C-:B------:R-:W-:Y:S01]  /*1cf0*/  FADD.FTZ R58, R95, R34.reuse ;  /* 0x000000225f3a7221 */ /* 0x100fe20000010000 */
[----:B------:R-:W-:Y:S01]  /*1d00*/  FADD.FTZ R38, R115, R34 ;  /* 0x0000002273267221 */ /* 0x000fe20000010000 */
[----:B0-----:R-:W-:Y:S01]  /*1d10*/  SHF.L.U32 R97, R44, 0x10, RZ ;  /* 0x000000102c617819 */ /* 0x001fe200000006ff */
[----:B------:R-:W-:Y:S04]  /*1d20*/  STS.U16 [R17+0x240], R74 ;  /* 0x0002404a11007388 */ /* 0x000fe80000000400 */
[----:B------:R0:W-:Y:S04]  /*1d30*/  STS.U16 [R16+0x280], R99 ;  /* 0x0002806310007388 */ /* 0x0001e80000000400 */
[----:B------:R-:W-:Y:S04]  /*1d40*/  STS.U16 [R15+0x2c0], R76 ;  /* 0x0002c04c0f007388 */ /* 0x000fe80000000400 */
[----:B------:R1:W-:Y:S01]  /*1d50*/  STS.U16 [R14+0x300], R101 ;  /* 0x000300650e007388 */ /* 0x0003e20000000400 */
[----:B0-----:R-:W-:-:S03]  /*1d60*/  SHF.L.U32 R99, R46, 0x10, RZ ;  /* 0x000000102e637819 */ /* 0x001fc600000006ff */
[----:B------:R-:W-:Y:S04]  /*1d70*/  STS.U16 [R13+0x340], R78 ;  /* 0x0003404e0d007388 */ /* 0x000fe80000000400 */
        /* <DEDUP_REMOVED lines=42> */
.L_x_6691:
[----:B------:R-:W-:Y:S05]  /*2020*/  BSYNC.RECONVERGENT B0 ;  /* 0x0000000000007941 */ /* 0x000fea0003800200 */
.L_x_6690:
        /* <DEDUP_REMOVED lines=33> */
.L_x_6693:
[----:B------:R-:W-:Y:S05]  /*2240*/  BSYNC.RECONVERGENT B0 ;  /* 0x0000000000007941 */ /* 0x000fea0003800200 */
.L_x_6692:
        /* <DEDUP_REMOVED lines=33> */
.L_x_6695:
[----:B------:R-:W-:Y:S05]  /*2460*/  BSYNC.RECONVERGENT B0 ;  /* 0x0000000000007941 */ /* 0x000fea0003800200 */
.L_x_6694:
        /* <DEDUP_REMOVED lines=33> */
.L_x_6697:
[----:B------:R-:W-:Y:S05]  /*2680*/  BSYNC.RECONVERGENT B0 ;  /* 0x0000000000007941 */ /* 0x000fea0003800200 */
.L_x_6696:
        /* <DEDUP_REMOVED lines=33> */
.L_x_6699:
[----:B------:R-:W-:Y:S05]  /*28a0*/  BSYNC.RECONVERGENT B0 ;  /* 0x0000000000007941 */ /* 0x000fea0003800200 */
.L_x_6698:
        /* <DEDUP_REMOVED lines=33> */
.L_x_6701:
[----:B------:R-:W-:Y:S05]  /*2ac0*/  BSYNC.RECONVERGENT B0 ;  /* 0x0000000000007941 */ /* 0x000fea0003800200 */
.L_x_6700:
        /* <DEDUP_REMOVED lines=33> */
.L_x_6703:
[----:B------:R-:W-:Y:S05]  /*2ce0*/  BSYNC.RECONVERGENT B0 ;  /* 0x0000000000007941 */ /* 0x000fea0003800200 */
.L_x_6702:
        /* <DEDUP_REMOVED lines=33> */
.L_x_6705:
[----:B------:R-:W-:Y:S05]  /*2f00*/  BSYNC.RECONVERGENT B0 ;  /* 0x0000000000007941 */ /* 0x000fea0003800200 */
.L_x_6704:
        /* <DEDUP_REMOVED lines=33> */
.L_x_6707:
[----:B------:R-:W-:Y:S05]  /*3120*/  BSYNC.RECONVERGENT B0 ;  /* 0x0000000000007941 */ /* 0x000fea0003800200 */
.L_x_6706:
        /* <DEDUP_REMOVED lines=33> */
.L_x_6709:
[----:B------:R-:W-:Y:S05]  /*3340*/  BSYNC.RECONVERGENT B0 ;  /* 0x0000000000007941 */ /* 0x000fea0003800200 */
.L_x_6708:
        /* <DEDUP_REMOVED lines=33> */
.L_x_6711:
[----:B------:R-:W-:Y:S05]  /*3560*/  BSYNC.RECONVERGENT B0 ;  /* 0x0000000000007941 */ /* 0x000fea0003800200 */
.L_x_6710:
        /* <DEDUP_REMOVED lines=33> */
.L_x_6713:
[----:B------:R-:W-:Y:S05]  /*3780*/  BSYNC.RECONVERGENT B0 ;  /* 0x0000000000007941 */ /* 0x000fea0003800200 */
.L_x_6712:
        /* <DEDUP_REMOVED lines=33> */
.L_x_6715:
[----:B------:R-:W-:Y:S05]  /*39a0*/  BSYNC.RECONVERGENT B0 ;  /* 0x0000000000007941 */ /* 0x000fea0003800200 */
.L_x_6714:
        /* <DEDUP_REMOVED lines=33> */
.L_x_6717:
[----:B------:R-:W-:Y:S05]  /*3bc0*/  BSYNC.RECONVERGENT B0 ;  /* 0x0000000000007941 */ /* 0x000fea0003800200 */
.L_x_6716:
        /* <DEDUP_REMOVED lines=33> */
.L_x_6719:
[----:B------:R-:W-:Y:S05]  /*3de0*/  BSYNC.RECONVERGENT B0 ;  /* 0x0000000000007941 */ /* 0x000fea0003800200 */
.L_x_6718:
        /* <DEDUP_REMOVED lines=33> */
.L_x_6721:
[----:B------:R-:W-:Y:S05]  /*4000*/  BSYNC.RECONVERGENT B0 ;  /* 0x0000000000007941 */ /* 0x000fea0003800200 */
.L_x_6720:
[----:B------:R-:W0:Y:S01]  /*4010*/  LDCU.128 UR8, c[0x0][0x410] ;  /* 0x00008200ff0877ac */ /* 0x000e220008000c00 */
[----:B------:R-:W-:Y:S01]  /*4020*/  ISETP.NE.AND P6, PT, R90, RZ, PT ;  /* 0x000000ff5a00720c */ /* 0x000fe20003fc5270 */
[----:B------:R-:W-:Y:S01]  /*4030*/  LDS.U16 R108, [R10] ;  /* 0x000000000a6c7984 */ /* 0x000fe20000000400 */
[----:B------:R-:W-:Y:S01]  /*4040*/  P2R R122, PR, RZ, 0x1 ;  /* 0x00000001ff7a7803 */ /* 0x000fe20000000000 */
[----:B------:R-:W-:Y:S01]  /*4050*/  UMOV UR7, URZ ;  /* 0x000000ff00077c82 */ /* 0x000fe20008000000 */
[----:B------:R-:W-:Y:S01]  /*4060*/  ISETP.NE.AND P0, PT, R82, RZ, PT ;  /* 0x000000ff5200720c */ /* 0x000fe20003f05270 */
[----:B------:R-:W-:Y:S01]  /*4070*/  LDS.U16 R111, [R10+0x2] ;  /* 0x000002000a6f7984 */ /* 0x000fe20000000400 */
[----:B------:R-:W-:Y:S01]  /*4080*/  PRMT R93, RZ, 0x7610, R93 ;  /* 0x00007610ff5d7816 */ /* 0x000fe2000000005d */
[----:B------:R-:W1:Y:S01]  /*4090*/  LDCU.64 UR34, c[0x0][0x490] ;  /* 0x00009200ff2277ac */ /* 0x000e620008000a00 */
[----:B------:R-:W-:Y:S01]  /*40a0*/  P2R R120, PR, RZ, 0x1 ;  /* 0x00000001ff787803 */ /* 0x000fe20000000000 */
[----:B------:R-:W-:Y:S01]  /*40b0*/  LDS.U16 R113, [R10+0x4] ;  /* 0x000004000a717984 */ /* 0x000fe20000000400 */
[----:B------:R-:W-:-:S02]  /*40c0*/  ISETP.NE.AND P0, PT, R84, RZ, PT ;  /* 0x000000ff5400720c */ /* 0x000fc40003f05270 */
[----:B------:R-:W-:Y:S01]  /*40d0*/  PRMT R97, RZ, 0x7610, R97 ;  /* 0x00007610ff617816 */ /* 0x000fe20000000061 */
[----:B------:R-:W-:Y:S01]  /*40e0*/  LDS.U16 R121, [R10+0x6] ;  /* 0x000006000a797984 */ /* 0x000fe20000000400 */
[----:B------:R-:W-:Y:S02]  /*40f0*/  P2R R119, PR, RZ, 0x1 ;  /* 0x00000001ff777803 */ /* 0x000fe40000000000 */
[----:B------:R-:W-:Y:S01]  /*4100*/  ISETP.NE.AND P0, PT, R86, RZ, PT ;  /* 0x000000ff5600720c */ /* 0x000fe20003f05270 */
[----:B0-----:R-:W-:Y:S01]  /*4110*/  UIMAD.WIDE.U32 UR32, UR30, UR8, UR6 ;  /* 0x000000081e2072a5 */ /* 0x001fe2000f8e0006 */
[----:B------:R-:W-:Y:S01]  /*4120*/  LDS.U16 R123, [R10+0x8] ;  /* 0x000008000a7b7984 */ /* 0x000fe20000000400 */
[----:B------:R-:W-:Y:S02]  /*4130*/  PRMT R104, RZ, 0x7610, R104 ;  /* 0x00007610ff687816 */ /* 0x000fe40000000068 */
[----:B------:R-:W-:Y:S01]  /*4140*/  UIMAD UR9, UR30, UR9, UR33 ;  /* 0x000000091e0972a4 */ /* 0x000fe2000f8e0221 */
[----:B------:R-:W-:Y:S01]  /*4150*/  LDS.U16 R125, [R10+0xa] ;  /* 0x00000a000a7d7984 */ /* 0x000fe20000000400 */
        /* <DEDUP_REMOVED lines=35> */
[----:B------:R-:W-:Y:S01]  /*4390*/  PRMT R112, RZ, 0x7610, R112 ;  /* 0x00007610ff707816 */ /* 0x000fe20000000070 */
[----:B------:R-:W-:Y:S01]  /*43a0*/  UIMAD.WIDE.U32 UR8, UR12, UR10, UR8 ;  /* 0x0000000a0c0872a5 */ /* 0x000fe2000f8e0008 */
[----:B------:R-:W-:Y:S01]  /*43b0*/  PRMT R105, RZ, 0x7610, R105 ;  /* 0x00007610ff697816 */ /* 0x000fe20000000069 */
[----:B------:R-:W0:Y:S01]  /*43c0*/  LDCU.64 UR32, c[0x0][0x510] ;  /* 0x0000a200ff2077ac */ /* 0x000e220008000a00 */
[----:B------:R-:W-:-:S02]  /*43d0*/  PRMT R114, RZ, 0x7610, R114 ;  /* 0x00007610ff727816 */ /* 0x000fc40000000072 */
[----:B------:R-:W-:Y:S01]  /*43e0*/  PRMT R107, RZ, 0x7610, R107 ;  /* 0x00007610ff6b7816 */ /* 0x000fe2000000006b */
[----:B------:R-:W-:Y:S01]  /*43f0*/  UIMAD UR11, UR12, UR11, UR9 ;  /* 0x0000000b0c0b72a4 */ /* 0x000fe2000f8e0209 */
[----:B------:R-:W-:Y:S02]  /*4400*/  IADD3 R0, P5, PT, R59, UR8, RZ ;  /* 0x000000083b007c10 */ /* 0x000fe4000ffbe0ff */
[----:B------:R-:W-:Y:S02]  /*4410*/  PRMT R116, RZ, 0x7610, R116 ;  /* 0x00007610ff747816 */ /* 0x000fe40000000074 */
[----:B------:R-:W2:Y:S01]  /*4420*/  LDCU.64 UR8, c[0x0][0x488] ;  /* 0x00009100ff0877ac */ /* 0x000ea20008000a00 */
[----:B------:R-:W-:Y:S02]  /*4430*/  IADD3.X R3, PT, PT, RZ, UR11, RZ, P5, !PT ;  /* 0x0000000bff037c10 */ /* 0x000fe4000affe4ff */
[----:B------:R-:W-:Y:S02]  /*4440*/  PRMT R109, RZ, 0x7610, R109 ;  /* 0x00007610ff6d7816 */ /* 0x000fe4000000006d */
[----:B------:R-:W-:Y:S01]  /*4450*/  PRMT R118, RZ, 0x7610, R118 ;  /* 0x00007610ff767816 */ /* 0x000fe20000000076 */
[----:B------:R-:W3:Y:S01]  /*4460*/  LDCU.64 UR10, c[0x0][0x508] ;  /* 0x0000a100ff0a77ac */ /* 0x000ee20008000a00 */
[----:B--2---:R-:W-:-:S04]  /*4470*/  LEA R90, P5, R2, UR8, 0x1 ;  /* 0x00000008025a7c11 */ /* 0x004fc8000f8a08ff */
[----:B------:R-:W-:Y:S01]  /*4480*/  LEA.HI.X R91, R2, UR9, R91, 0x1, P5 ;  /* 0x00000009025b7c11 */ /* 0x000fe2000a8f0c5b */
[----:B------:R-:W2:Y:S02]  /*4490*/  LDCU.64 UR8, c[0x0][0x478] ;  /* 0x00008f00ff0877ac */ /* 0x000ea40008000a00 */
[----:B--2---:R-:W-:-:S04]  /*44a0*/  LEA R2, P5, R0, UR8, 0x1 ;  /* 0x0000000800027c11 */ /* 0x004fc8000f8a08ff */
[----:B------:R-:W-:Y:S02]  /*44b0*/  LEA.HI.X R3, R0, UR9, R3, 0x1, P5 ;  /* 0x0000000900037c11 */ /* 0x000fe4000a8f0c03 */
[----:B------:R-:W-:Y:S01]  /*44c0*/  LDS.U16 R0, [R10+0x1e] ;  /* 0x00001e000a007984 */ /* 0x000fe20000000400 */
[----:B------:R-:W-:Y:S02]  /*44d0*/  ISETP.NE.AND P5, PT, R102, RZ, PT ;  /* 0x000000ff6600720c */ /* 0x000fe40003fa5270 */
[----:B------:R-:W-:Y:S01]  /*44e0*/  PRMT R102, RZ, 0x7610, R102 ;  /* 0x00007610ff667816 */ /* 0x000fe20000000066 */
[----:B------:R-:W-:Y:S06]  /*44f0*/  BAR.SYNC.DEFER_BLOCKING 0x0 ;  /* 0x0000000000007b1d */ /* 0x000fec0000010000 */
[----:B------:R-:W2:Y:S01]  /*4500*/  @!P0 LDG.E.U16 R93, desc[UR28][R90.64] ;  /* 0x0000001c5a5d8981 */ /* 0x000ea2000c1e1500 */
[----:B------:R-:W-:-:S03]  /*4510*/  ISETP.NE.AND P0, PT, R115, RZ, PT ;  /* 0x000000ff7300720c */ /* 0x000fc60003f05270 */
[----:B------:R-:W4:Y:S04]  /*4520*/  @!P1 LDG.E.U16 R106, desc[UR28][R90.64+0x140] ;  /* 0x0001401c5a6a9981 */ /* 0x000f28000c1e1500 */
[----:B------:R-:W5:Y:S04]  /*4530*/  @!P2 LDG.E.U16 R101, desc[UR28][R90.64+0x180] ;  /* 0x0001801c5a65a981 */ /* 0x000f68000c1e1500 */
[----:B------:R-:W3:Y:S04]  /*4540*/  @!P3 LDG.E.U16 R110, desc[UR28][R90.64+0x1c0] ;  /* 0x0001c01c5a6eb981 */ /* 0x000ee8000c1e1500 */
[----:B------:R-:W4:Y:S01]  /*4550*/  @!P0 LDG.E.U16 R102, desc[UR28][R90.64+0x40] ;  /* 0x0000401c5a668981 */ /* 0x000f22000c1e1500 */
[----:B------:R-:W-:-:S03]  /*4560*/  ISETP.NE.AND P0, PT, R117, RZ, PT ;  /* 0x000000ff7500720c */ /* 0x000fc60003f05270 */
[----:B------:R-:W3:Y:S04]  /*4570*/  @!P4 LDG.E.U16 R103, desc[UR28][R90.64+0x200] ;  /* 0x0002001c5a67c981 */ /* 0x000ee8000c1e1500 */
[----:B------:R-:W3:Y:S04]  /*4580*/  @!P5 LDG.E.U16 R112, desc[UR28][R90.64+0x240] ;  /* 0x0002401c5a70d981 */ /* 0x000ee8000c1e1500 */
[----:B------:R-:W3:Y:S04]  /*4590*/  @!P6 LDG.E.U16 R105, desc[UR28][R90.64+0x280] ;  /* 0x0002801c5a69e981 */ /* 0x000ee8000c1e1500 */
[----:B------:R-:W5:Y:S01]  /*45a0*/  @!P0 LDG.E.U16 R97, desc[UR28][R90.64+0x80] ;  /* 0x0000801c5a618981 */ /* 0x000f62000c1e1500 */
[----:B------:R-:W-:-:S13]  /*45b0*/  ISETP.NE.AND P0, PT, R119, RZ, PT ;  /* 0x000000ff7700720c */ /* 0x000fda0003f05270 */
[----:B------:R-:W3:Y:S01]  /*45c0*/  @!P0 LDG.E.U16 R104, desc[UR28][R90.64+0xc0] ;  /* 0x0000c01c5a688981 */ /* 0x000ee2000c1e1500 */
[----:B------:R-:W-:Y:S02]  /*45d0*/  ISETP.NE.AND P0, PT, R120, RZ, PT ;  /* 0x000000ff7800720c */ /* 0x000fe40003f05270 */
[----:B------:R-:W-:Y:S02]  /*45e0*/  ISETP.NE.AND P1, PT, R124, RZ, PT ;  /* 0x000000ff7c00720c */ /* 0x000fe40003f25270 */
[----:B------:R-:W-:Y:S02]  /*45f0*/  ISETP.NE.AND P2, PT, R126, RZ, PT ;  /* 0x000000ff7e00720c */ /* 0x000fe40003f45270 */
[----:B------:R-:W-:Y:S02]  /*4600*/  ISETP.NE.AND P3, PT, R127, RZ, PT ;  /* 0x000000ff7f00720c */ /* 0x000fe40003f65270 */
[----:B------:R-:W-:-:S05]  /*4610*/  ISETP.NE.AND P4, PT, R128, RZ, PT ;  /* 0x000000ff8000720c */ /* 0x000fca0003f85270 */
[----:B------:R-:W3:Y:S01]  /*4620*/  @!P0 LDG.E.U16 R99, desc[UR28][R90.64+0x100] ;  /* 0x0001001c5a638981 */ /* 0x000ee2000c1e1500 */
[----:B------:R-:W-:-:S03]  /*4630*/  ISETP.NE.AND P0, PT, R122, RZ, PT ;  /* 0x000000ff7a00720c */ /* 0x000fc60003f05270 */
[----:B------:R-:W3:Y:S04]  /*4640*/  @!P1 LDG.E.U16 R107, desc[UR28][R90.64+0x300] ;  /* 0x0003001c5a6b9981 */ /* 0x000ee8000c1e1500 */
[----:B------:R-:W3:Y:S04]  /*4650*/  @!P2 LDG.E.U16 R116, desc[UR28][R90.64+0x340] ;  /* 0x0003401c5a74a981 */ /* 0x000ee8000c1e1500 */
[----:B------:R-:W3:Y:S04]  /*4660*/  @!P3 LDG.E.U16 R109, desc[UR28][R90.64+0x380] ;  /* 0x0003801c5a6db981 */ /* 0x000ee8000c1e1500 */
[----:B------:R-:W3:Y:S04]  /*4670*/  @!P0 LDG.E.U16 R114, desc[UR28][R90.64+0x2c0] ;  /* 0x0002c01c5a728981 */ /* 0x000ee8000c1e1500 */
[----:B------:R-:W3:Y:S01]  /*4680*/  @!P4 LDG.E.U16 R118, desc[UR28][R90.64+0x3c0] ;  /* 0x0003c01c5a76c981 */ /* 0x000ee2000c1e1500 */
        /* <DEDUP_REMOVED lines=20> */
[----:B----4-:R-:W-:Y:S04]  /*47d0*/  STS.U16 [R25+0x40], R102 ;  /* 0x0000406619007388 */ /* 0x010fe80000000400 */
[----:B-----5:R-:W-:Y:S04]  /*47e0*/  STS.U16 [R24+0x80], R97 ;  /* 0x0000806118007388 */ /* 0x020fe80000000400 */
[----:B---3--:R2:W-:Y:S04]  /*47f0*/  STS.U16 [R23+0xc0], R104 ;  /* 0x0000c06817007388 */ /* 0x0085e80000000400 */
        /* <DEDUP_REMOVED lines=58> */
[----:B-1----:R-:W-:Y:S01]  /*4ba0*/  PRMT R118, RZ, 0x7610, R118 ;  /* 0x00007610ff767816 */ /* 0x002fe20000000076 */
        /* <DEDUP_REMOVED lines=11> */
[----:B0-----:R-:W-:-:S02]  /*4c60*/  SHF.L.U32 R86, R86, 0x10, RZ ;  /* 0x0000001056567819 */ /* 0x001fc400000006ff */
[----:B------:R-:W-:-:S03]  /*4c70*/  SHF.L.U32 R84, R84, 0x10, RZ ;  /* 0x0000001054547819 */ /* 0x000fc600000006ff */
[----:B------:R-:W-:Y:S02]  /*4c80*/  FMUL.FTZ R105, R86, -1.4426950216293334961 ;  /* 0xbfb8aa3b56697820 */ /* 0x000fe40000410000 */
[----:B------:R-:W-:-:S04]  /*4c90*/  FMUL.FTZ R124, R84, -1.4426950216293334961 ;  /* 0xbfb8aa3b547c7820 */ /* 0x000fc80000410000 */
[----:B------:R-:W0:Y:S01]  /*4ca0*/  MUFU.EX2 R105, R105 ;  /* 0x0000006900697308 */ /* 0x000e220000000800 */
[----:B------:R-:W-:-:S03]  /*4cb0*/  SHF.L.U32 R88, R88, 0x10, RZ ;  /* 0x0000001058587819 */ /* 0x000fc600000006ff */
[----:B------:R-:W-:Y:S01]  /*4cc0*/  MUFU.EX2 R124, R124 ;  /* 0x0000007c007c7308 */ /* 0x000fe20000000800 */
[----:B------:R-:W-:Y:S02]  /*4cd0*/  SHF.L.U32 R90, R90, 0x10, RZ ;  /* 0x000000105a5a7819 */ /* 0x000fe400000006ff */
[----:B------:R-:W-:Y:S01]  /*4ce0*/  SHF.L.U32 R82, R82, 0x10, RZ ;  /* 0x0000001052527819 */ /* 0x000fe200000006ff */
[----:B-1----:R-:W-:Y:S02]  /*4cf0*/  FMUL.FTZ R2, R88, -1.4426950216293334961 ;  /* 0xbfb8aa3b58027820 */ /* 0x002fe40000410000 */
[----:B------:R-:W-:Y:S02]  /*4d00*/  FMUL.FTZ R3, R90, -1.4426950216293334961 ;  /* 0xbfb8aa3b5a037820 */ /* 0x000fe40000410000 */
[----:B------:R-:W-:Y:S01]  /*4d10*/  FMUL.FTZ R122, R82, -1.4426950216293334961 ;  /* 0xbfb8aa3b527a7820 */ /* 0x000fe20000410000 */
[----:B0-----:R-:W-:Y:S01]  /*4d20*/  FADD.FTZ R105, R105, 1 ;  /* 0x3f80000069697421 */ /* 0x001fe20000010000 */
[----:B------:R-:W0:Y:S04]  /*4d30*/  MUFU.EX2 R2, R2 ;  /* 0x0000000200027308 */ /* 0x000e280000000800 */
[----:B------:R-:W1:Y:S04]  /*4d40*/  MUFU.EX2 R3, R3 ;  /* 0x0000000300037308 */ /* 0x000e680000000800 */
[----:B------:R-:W5:Y:S04]  /*4d50*/  MUFU.EX2 R122, R122 ;  /* 0x0000007a007a7308 */ /* 0x000f680000000800 */
[----:B------:R-:W5:Y:S01]  /*4d60*/  MUFU.RCP R105, R105 ;  /* 0x0000006900697308 */ /* 0x000f620000001000 */
[----:B------:R-:W-:Y:S01]  /*4d70*/  SHF.L.U32 R91, R91, 0x10, RZ ;  /* 0x000000105b5b7819 */ /* 0x000fe200000006ff */
[----:B0-----:R-:W-:Y:S01]  /*4d80*/  FADD.FTZ R2, R2, 1 ;  /* 0x3f80000002027421 */ /* 0x001fe20000010000 */
[----:B------:R-:W-:-:S02]  /*4d90*/  SHF.L.U32 R108, R108, 0x10, RZ ;  /* 0x000000106c6c7819 */ /* 0x000fc400000006ff */
[----:B------:R-:W-:Y:S01]  /*4da0*/  SHF.L.U32 R92, R92, 0x10, RZ ;  /* 0x000000105c5c7819 */ /* 0x000fe200000006ff */
[----:B------:R-:W-:Y:S01]  /*4db0*/  FMUL.FTZ R126, R91, -1.4426950216293334961 ;  /* 0xbfb8aa3b5b7e7820 */ /* 0x000fe20000410000 */
[----:B-1----:R-:W-:Y:S01]  /*4dc0*/  FADD.FTZ R3, R3, 1 ;  /* 0x3f80000003037421 */ /* 0x002fe20000010000 */
[----:B------:R-:W-:Y:S02]  /*4dd0*/  SHF.L.U32 R113, R113, 0x10, RZ ;  /* 0x0000001071717819 */ /* 0x000fe400000006ff */
[----:B------:R-:W-:Y:S02]  /*4de0*/  FMUL.FTZ R128, R92, -1.4426950216293334961 ;  /* 0xbfb8aa3b5c807820 */ /* 0x000fe40000410000 */
[----:B------:R-:W0:Y:S01]  /*4df0*/  MUFU.EX2 R126, R126 ;  /* 0x0000007e007e7308 */ /* 0x000e220000000800 */
[----:B------:R-:W-:Y:S02]  /*4e00*/  SHF.L.U32 R94, R94, 0x10, RZ ;  /* 0x000000105e5e7819 */ /* 0x000fe400000006ff */
[----:B------:R-:W-:Y:S01]  /*4e10*/  SHF.L.U32 R93, R93, 0x10, RZ ;  /* 0x000000105d5d7819 */ /* 0x000fe200000006ff */
[----:B------:R-:W1:Y:S02]  /*4e20*/  MUFU.EX2 R128, R128 ;  /* 0x0000008000807308 */ /* 0x000e640000000800 */
[----:B------:R-:W-:-:S02]  /*4e30*/  FMUL.FTZ R131, R94, -1.4426950216293334961 ;  /* 0xbfb8aa3b5e837820 */ /* 0x000fc40000410000 */
[----:B------:R-:W-:Y:S01]  /*4e40*/  FMUL.FTZ R130, R93, -1.4426950216293334961 ;  /* 0xbfb8aa3b5d827820 */ /* 0x000fe20000410000 */
[----:B------:R-:W-:Y:S02]  /*4e50*/  SHF.L.U32 R96, R96, 0x10, RZ ;  /* 0x0000001060607819 */ /* 0x000fe400000006ff */
[----:B------:R-:W-:Y:S01]  /*4e60*/  SHF.L.U32 R97, R97, 0x10, RZ ;  /* 0x0000001061617819 */ /* 0x000fe200000006ff */
[----:B------:R-:W1:Y:S01]  /*4e70*/  MUFU.EX2 R131, R131 ;  /* 0x0000008300837308 */ /* 0x000e620000000800 */
[----:B------:R-:W-:Y:S01]  /*4e80*/  SHF.L.U32 R111, R111, 0x10, RZ ;  /* 0x000000106f6f7819 */ /* 0x000fe200000006ff */
[----:B------:R-:W-:Y:S02]  /*4e90*/  FMUL.FTZ R132, R96, -1.4426950216293334961 ;  /* 0xbfb8aa3b60847820 */ /* 0x000fe40000410000 */
[----:B------:R-:W1:Y:S01]  /*4ea0*/  MUFU.EX2 R130, R130 ;  /* 0x0000008200827308 */ /* 0x000e620000000800 */
[----:B------:R-:W-:Y:S01]  /*4eb0*/  FMUL.FTZ R133, R97, -1.4426950216293334961 ;  /* 0xbfb8aa3b61857820 */ /* 0x000fe20000410000 */
[----:B------:R-:W-:-:S02]  /*4ec0*/  SHF.L.U32 R121, R121, 0x10, RZ ;  /* 0x0000001079797819 */ /* 0x000fc400000006ff */
[----:B------:R-:W1:Y:S04]  /*4ed0*/  MUFU.EX2 R132, R132 ;  /* 0x0000008400847308 */ /* 0x000e680000000800 */
[----:B------:R-:W1:Y:S01]  /*4ee0*/  MUFU.EX2 R133, R133 ;  /* 0x0000008500857308 */ /* 0x000e620000000800 */
[----:B--2---:R-:W-:Y:S04]  /*4ef0*/  STS.U16 [R26], R115 ;  /* 0x000000731a007388 */ /* 0x004fe80000000400 */
[----:B---3--:R-:W-:Y:S04]  /*4f00*/  STS.U16 [R25+0x40], R104 ;  /* 0x0000406819007388 */ /* 0x008fe80000000400 */
[----:B------:R-:W-:Y:S04]  /*4f10*/  STS.U16 [R24+0x80], R103 ;  /* 0x0000806718007388 */ /* 0x000fe80000000400 */
[----:B----4-:R-:W-:Y:S04]  /*4f20*/  STS.U16 [R23+0xc0], R106 ;  /* 0x0000c06a17007388 */ /* 0x010fe80000000400 */
[----:B------:R-:W-:Y:S04]  /*4f30*/  STS.U16 [R22+0x100], R107 ;  /* 0x0001006b16007388 */ /* 0x000fe80000000400 */
[----:B-----5:R-:W-:Y:S04]  /*4f40*/  STS.U16 [R21+0x140], R110 ;  /* 0x0001406e15007388 */ /* 0x020fe80000000400 */
        /* <DEDUP_REMOVED lines=12> */
[----:B------:R-:W5:Y:S04]  /*5010*/  LDS.U16 R106, [R10+0x4] ;  /* 0x000004000a6a7984 */ /* 0x000f680000000400 */
[----:B------:R-:W1:Y:S01]  /*5020*/  LDS.U16 R104, [R10+0x2] ;  /* 0x000002000a687984 */ /* 0x000e620000000400 */
[----:B--2---:R-:W-:-:S03]  /*5030*/  FADD.FTZ R109, R124, 1 ;  /* 0x3f8000007c6d7421 */ /* 0x004fc60000010000 */
[----:B------:R-:W2:Y:S03]  /*5040*/  LDS.U16 R114, [R10+0x6] ;  /* 0x000006000a727984 */ /* 0x000ea60000000400 */
[----:B------:R-:W0:Y:S01]  /*5050*/  MUFU.RCP R109, R109 ;  /* 0x0000006d006d7308 */ /* 0x000e220000001000 */
[----:B------:R-:W2:Y:S01]  /*5060*/  LDS.U16 R116, [R10+0x8] ;  /* 0x000008000a747984 */ /* 0x000ea20000000400 */
[----:B------:R-:W-:-:S03]  /*5070*/  FADD.FTZ R107, R122, 1 ;  /* 0x3f8000007a6b7421 */ /* 0x000fc60000010000 */
[----:B------:R-:W-:Y:S03]  /*5080*/  LDS.U16 R118, [R10+0xa] ;  /* 0x00000a000a767984 */ /* 0x000fe60000000400 */
[----:B------:R0:W-:Y:S08]  /*5090*/  MUFU.RCP R115, R2 ;  /* 0x0000000200737308 */ /* 0x0001f00000001000 */
[----:B---3--:R3:W-:Y:S01]  /*50a0*/  MUFU.RCP R117, R3 ;  /* 0x0000000300757308 */ /* 0x0087e20000001000 */
[----:B0-----:R-:W0:Y:S01]  /*50b0*/  LDS.U16 R2, [R10+0xc] ;  /* 0x00000c000a027984 */ /* 0x001e220000000400 */
[----:B----4-:R-:W-:Y:S01]  /*50c0*/  SHF.L.U32 R103, R103, 0x10, RZ ;  /* 0x0000001067677819 */ /* 0x010fe200000006ff */
[----:B---3--:R-:W-:Y:S01]  /*50d0*/  FADD.FTZ R3, -R105, 1 ;  /* 0x3f80000069037421 */ /* 0x008fe20000010100 */
[----:B-----5:R-:W-:-:S03]  /*50e0*/  SHF.L.U32 R106, R106, 0x10, RZ ;  /* 0x000000106a6a7819 */ /* 0x020fc600000006ff */
[----:B------:R-:W-:Y:S01]  /*50f0*/  FMUL.FTZ R120, R108, R103 ;  /* 0x000000676c787220 */ /* 0x000fe20000410000 */
[----:B------:R-:W3:Y:S01]  /*5100*/  MUFU.RCP R107, R107 ;  /* 0x0000006b006b7308 */ /* 0x000ee20000001000 */
[----:B------:R-:W-:Y:S02]  /*5110*/  FFMA.FTZ R3, R86, R3, 1 ;  /* 0x3f80000056037423 */ /* 0x000fe40000010003 */
[----:B------:R-:W-:Y:S01]  /*5120*/  FMUL.FTZ R120, R105, R120 ;  /* 0x0000007869787220 */ /* 0x000fe20000410000 */
[----:B------:R-:W-:Y:S01]  /*5130*/  FMUL.FTZ R124, R113, R106 ;  /* 0x0000006a717c7220 */ /* 0x000fe20000410000 */
[C---:B------:R-:W-:Y:S02]  /*5140*/  FADD.FTZ R129, -R109.reuse, 1 ;  /* 0x3f8000006d817421 */ /* 0x040fe40000010100 */
[----:B------:R-:W-:Y:S01]  /*5150*/  FMUL.FTZ R3, R120, R3 ;  /* 0x0000000378037220 */ /* 0x000fe20000410000 */
[----:B------:R-:W-:Y:S01]  /*5160*/  FMUL.FTZ R124, R109, R124 ;  /* 0x0000007c6d7c7220 */ /* 0x000fe20000410000 */
[----:B------:R-:W-:Y:S01]  /*5170*/  FFMA.FTZ R129, R84, R129, 1 ;  /* 0x3f80000054817423 */ /* 0x000fe20000010081 */
[----:B------:R-:W4:Y:S01]  /*5180*/  LDS.U16 R120, [R10+0xe] ;  /* 0x00000e000a787984 */ /* 0x000f220000000400 */
[----:B------:R-:W-:-:S02]  /*5190*/  FADD.FTZ R110, R126, 1 ;  /* 0x3f8000007e6e7421 */ /* 0x000fc40000010000 */
[----:B------:R-:W-:Y:S01]  /*51a0*/  FMUL.FTZ R144, R124, R129 ;  /* 0x000000817c907220 */ /* 0x000fe20000410000 */
[----:B-1----:R-:W-:Y:S01]  /*51b0*/  SHF.L.U32 R104, R104, 0x10, RZ ;  /* 0x0000001068687819 */ /* 0x002fe200000006ff */
[----:B------:R-:W1:Y:S01]  /*51c0*/  LDS.U16 R124, [R10+0x10] ;  /* 0x000010000a7c7984 */ /* 0x000e620000000400 */
[----:B------:R-:W-:Y:S01]  /*51d0*/  FADD.FTZ R119, R128, 1 ;  /* 0x3f80000080777421 */ /* 0x000fe20000010000 */
[----:B------:R-:W5:Y:S01]  /*51e0*/  MUFU.RCP R110, R110 ;  /* 0x0000006e006e7308 */ /* 0x000f620000001000 */
[----:B---3--:R-:W-:Y:S01]  /*51f0*/  FADD.FTZ R127, -R107, 1 ;  /* 0x3f8000006b7f7421 */ /* 0x008fe20000010100 */
[----:B------:R-:W-:Y:S01]  /*5200*/  FMUL.FTZ R122, R111, R104 ;  /* 0x000000686f7a7220 */ /* 0x000fe20000410000 */
[----:B--2---:R-:W-:Y:S02]  /*5210*/  SHF.L.U32 R114, R114, 0x10, RZ ;  /* 0x0000001072727819 */ /* 0x004fe400000006ff */
[----:B------:R-:W-:Y:S01]  /*5220*/  FFMA.FTZ R127, R82, R127, 1 ;  /* 0x3f800000527f7423 */ /* 0x000fe2000001007f */
[----:B------:R-:W-:-:S02]  /*5230*/  FMUL.FTZ R122, R107, R122 ;  /* 0x0000007a6b7a7220 */ /* 0x000fc40000410000 */
[----:B------:R-:W2:Y:S01]  /*5240*/  MUFU.RCP R119, R119 ;  /* 0x0000007700777308 */ /* 0x000ea20000001000 */
[----:B------:R-:W-:Y:S01]  /*5250*/  SHF.L.U32 R100, R100, 0x10, RZ ;  /* 0x0000001064647819 */ /* 0x000fe200000006ff */
[----:B------:R-:W-:Y:S01]  /*5260*/  FADD.FTZ R126, R131, 1 ;  /* 0x3f800000837e7421 */ /* 0x000fe20000010000 */
[----:B------:R-:W-:Y:S01]  /*5270*/  FMUL.FTZ R142, R122, R127 ;  /* 0x0000007f7a8e7220 */ /* 0x000fe20000410000 */
[----:B------:R-:W-:Y:S01]  /*5280*/  FADD.FTZ R131, -R115, 1 ;  /* 0x3f80000073837421 */ /* 0x000fe20000010100 */
[----:B------:R-:W-:Y:S01]  /*5290*/  FMUL.FTZ R122, R121, R114 ;  /* 0x00000072797a7220 */ /* 0x000fe20000410000 */
[----:B------:R-:W-:Y:S01]  /*52a0*/  FADD.FTZ R112, R130, 1 ;  /* 0x3f80000082707421 */ /* 0x000fe20000010000 */
[----:B------:R-:W-:Y:S02]  /*52b0*/  SHF.L.U32 R98, R98, 0x10, RZ ;  /* 0x0000001062627819 */ /* 0x000fe400000006ff */
[----:B------:R-:W-:Y:S01]  /*52c0*/  SHF.L.U32 R99, R99, 0x10, RZ ;  /* 0x0000001063637819 */ /* 0x000fe200000006ff */
[----:B------:R-:W-:Y:S01]  /*52d0*/  FMUL.FTZ R137, R100, -1.4426950216293334961 ;  /* 0xbfb8aa3b64897820 */ /* 0x000fe20000410000 */
[----:B------:R-:W-:Y:S01]  /*52e0*/  FFMA.FTZ R131, R88, R131, 1 ;  /* 0x3f80000058837423 */ /* 0x000fe20000010083 */
[----:B------:R-:W-:Y:S01]  /*52f0*/  FMUL.FTZ R122, R115, R122 ;  /* 0x0000007a737a7220 */ /* 0x000fe20000410000 */
[----:B------:R-:W-:-:S02]  /*5300*/  SHF.L.U32 R123, R123, 0x10, RZ ;  /* 0x000000107b7b7819 */ /* 0x000fc400000006ff */
[----:B------:R-:W-:Y:S01]  /*5310*/  SHF.L.U32 R116, R116, 0x10, RZ ;  /* 0x0000001074747819 */ /* 0x000fe200000006ff */
[----:B------:R-:W-:Y:S01]  /*5320*/  FMUL.FTZ R134, R98, -1.4426950216293334961 ;  /* 0xbfb8aa3b62867820 */ /* 0x000fe20000410000 */
[----:B------:R-:W-:Y:S01]  /*5330*/  FMUL.FTZ R135, R99, -1.4426950216293334961 ;  /* 0xbfb8aa3b63877820 */ /* 0x000fe20000410000 */
[----:B------:R-:W3:Y:S01]  /*5340*/  MUFU.RCP R112, R112 ;  /* 0x0000007000707308 */ /* 0x000ee20000001000 */
[----:B------:R-:W-:Y:S01]  /*5350*/  FADD.FTZ R129, R132, 1 ;  /* 0x3f80000084817421 */ /* 0x000fe20000010000 */
[----:B------:R-:W-:Y:S01]  /*5360*/  FMUL.FTZ R155, R122, R131 ;  /* 0x000000837a9b7220 */ /* 0x000fe20000410000 */
[----:B------:R-:W-:Y:S01]  /*5370*/  FADD.FTZ R132, R133, 1 ;  /* 0x3f80000085847421 */ /* 0x000fe20000010000 */
[----:B-----5:R-:W-:Y:S01]  /*5380*/  FADD.FTZ R128, -R110, 1 ;  /* 0x3f8000006e807421 */ /* 0x020fe20000010100 */
[----:B------:R-:W-:Y:S01]  /*5390*/  SHF.L.U32 R122, R95, 0x10, RZ ;  /* 0x000000105f7a7819 */ /* 0x000fe200000006ff */
[----:B------:R-:W-:Y:S01]  /*53a0*/  FADD.FTZ R133, -R117, 1 ;  /* 0x3f80000075857421 */ /* 0x000fe20000010100 */
[----:B0-----:R-:W-:Y:S01]  /*53b0*/  SHF.L.U32 R95, R2, 0x10, RZ ;  /* 0x00000010025f7819 */ /* 0x001fe200000006ff */
[----:B------:R0:W5:Y:S01]  /*53c0*/  MUFU.RCP R127, R126 ;  /* 0x0000007e007f7308 */ /* 0x0001620000001000 */
[----:B------:R-:W-:-:S02]  /*53d0*/  SHF.L.U32 R125, R125, 0x10, RZ ;  /* 0x000000107d7d7819 */ /* 0x000fc400000006ff */
[----:B------:R-:W-:Y:S01]  /*53e0*/  SHF.L.U32 R118, R118, 0x10, RZ ;  /* 0x0000001076767819 */ /* 0x000fe200000006ff */
[----:B------:R-:W-:Y:S01]  /*53f0*/  FFMA.FTZ R130, R91, R128, 1 ;  /* 0x3f8000005b827423 */ /* 0x000fe20000010080 */
[----:B------:R-:W-:-:S03]  /*5400*/  SHF.L.U32 R101, R101, 0x10, RZ ;  /* 0x0000001065657819 */ /* 0x000fc600000006ff */
[----:B------:R-:W-:Y:S01]  /*5410*/  MUFU.EX2 R137, R137 ;  /* 0x0000008900897308 */ /* 0x000fe20000000800 */
[----:B0-----:R-:W-:-:S03]  /*5420*/  FMUL.FTZ R126, R123, R116 ;  /* 0x000000747b7e7220 */ /* 0x001fc60000410000 */
[----:B------:R0:W1:Y:S01]  /*5430*/  MUFU.EX2 R136, R135 ;  /* 0x0000008700887308 */ /* 0x0000620000000800 */
[----:B------:R-:W-:Y:S01]  /*5440*/  FFMA.FTZ R133, R90, R133, 1 ;  /* 0x3f8000005a857423 */ /* 0x000fe20000010085 */
[----:B------:R-:W-:Y:S02]  /*5450*/  FMUL.FTZ R128, R117, R126 ;  /* 0x0000007e75807220 */ /* 0x000fe40000410000 */
[----:B------:R-:W5:Y:S01]  /*5460*/  MUFU.EX2 R134, R134 ;  /* 0x0000008600867308 */ /* 0x000f620000000800 */
[----:B------:R-:W-:Y:S02]  /*5470*/  IMAD.U32 R102, R102, 0x10000, RZ ;  /* 0x0001000066667824 */ /* 0x000fe400078e00ff */
[----:B--2---:R-:W-:Y:S01]  /*5480*/  FADD.FTZ R131, -R119, 1 ;  /* 0x3f80000077837421 */ /* 0x004fe20000010100 */
[----:B------:R-:W-:Y:S01]  /*5490*/  FMUL.FTZ R2, R122, R95 ;  /* 0x0000005f7a027220 */ /* 0x000fe20000410000 */
[----:B0-----:R-:W-:Y:S01]  /*54a0*/  FMUL.FTZ R135, R125, R118 ;  /* 0x000000767d877220 */ /* 0x001fe20000410000 */
[----:B------:R-:W-:Y:S01]  /*54b0*/  FMUL.FTZ R138, R101, -1.4426950216293334961 ;  /* 0xbfb8aa3b658a7820 */ /* 0x000fe20000410000 */
[----:B------:R-:W-:Y:S01]  /*54c0*/  FMUL.FTZ R146, R128, R133 ;  /* 0x0000008580927220 */ /* 0x000fe20000410000 */
[----:B------:R-:W-:Y:S01]  /*54d0*/  FMUL.FTZ R139, R102, -1.4426950216293334961 ;  /* 0xbfb8aa3b668b7820 */ /* 0x000fe20000410000 */
[----:B------:R-:W-:Y:S01]  /*54e0*/  FFMA.FTZ R133, R92, R131, 1 ;  /* 0x3f8000005c857423 */ /* 0x000fe20000010083 */
[----:B------:R-:W-:Y:S01]  /*54f0*/  FMUL.FTZ R2, R119, R2 ;  /* 0x0000000277027220 */ /* 0x000fe20000410000 */
[----:B------:R-:W-:Y:S01]  /*5500*/  FMUL.FTZ R135, R110, R135 ;  /* 0x000000876e877220 */ /* 0x000fe20000410000 */
[----:B------:R-:W-:-:S02]  /*5510*/  SHF.L.U32 R131, R80, 0x10, RZ ;  /* 0x0000001050837819 */ /* 0x000fc400000006ff */
[----:B----4-:R-:W-:Y:S01]  /*5520*/  SHF.L.U32 R120, R120, 0x10, RZ ;  /* 0x0000001078787819 */ /* 0x010fe200000006ff */
[----:B------:R0:W-:Y:S01]  /*5530*/  MUFU.EX2 R143, R139 ;  /* 0x0000008b008f7308 */ /* 0x0001e20000000800 */
[----:B------:R-:W-:Y:S01]  /*5540*/  FMUL.FTZ R2, R2, R133 ;  /* 0x0000008502027220 */ /* 0x000fe20000410000 */
[----:B------:R-:W-:Y:S01]  /*5550*/  FMUL.FTZ R157, R135, R130 ;  /* 0x00000082879d7220 */ /* 0x000fe20000410000 */
[----:B------:R-:W-:Y:S01]  /*5560*/  SHF.L.U32 R133, R78, 0x10, RZ ;  /* 0x000000104e857819 */ /* 0x000fe200000006ff */
[----:B------:R-:W2:Y:S01]  /*5570*/  MUFU.EX2 R138, R138 ;  /* 0x0000008a008a7308 */ /* 0x000ea20000000800 */
[----:B-1----:R-:W-:Y:S01]  /*5580*/  FADD.FTZ R136, R136, 1 ;  /* 0x3f80000088887421 */ /* 0x002fe20000010000 */
[----:B------:R-:W1:Y:S01]  /*5590*/  LDS.U16 R128, [R10+0x12] ;  /* 0x000012000a807984 */ /* 0x000e620000000400 */
[----:B---3--:R-:W-:Y:S01]  /*55a0*/  FADD.FTZ R78, -R112, 1 ;  /* 0x3f800000704e7421 */ /* 0x008fe20000010100 */
[----:B------:R3:W-:Y:S01]  /*55b0*/  MUFU.RCP R126, R132 ;  /* 0x00000084007e7308 */ /* 0x0007e20000001000 */
[----:B0-----:R-:W-:Y:S01]  /*55c0*/  FADD.FTZ R139, R137, 1 ;  /* 0x3f800000898b7421 */ /* 0x001fe20000010000 */
[----:B------:R-:W0:Y:S01]  /*55d0*/  LDS.U16 R130, [R10+0x14] ;  /* 0x000014000a827984 */ /* 0x000e220000000400 */
[----:B------:R-:W-:Y:S01]  /*55e0*/  FMUL.FTZ R137, R131, R120 ;  /* 0x0000007883897220 */ /* 0x000fe20000410000 */
[----:B------:R-:W-:Y:S01]  /*55f0*/  SHF.L.U32 R124, R124, 0x10, RZ ;  /* 0x000000107c7c7819 */ /* 0x000fe200000006ff */
[----:B-----5:R-:W-:Y:S01]  /*5600*/  FADD.FTZ R135, R134, 1 ;  /* 0x3f80000086877421 */ /* 0x020fe20000010000 */
[----:B------:R-:W-:Y:S01]  /*5610*/  FFMA.FTZ R78, R93, R78, 1 ;  /* 0x3f8000005d4e7423 */ /* 0x000fe2000001004e */
[----:B------:R-:W-:Y:S04]  /*5620*/  LDS.U16 R134, [R10+0x18] ;  /* 0x000018000a867984 */ /* 0x000fe80000000400 */
[----:B---3--:R-:W3:Y:S01]  /*5630*/  LDS.U16 R132, [R10+0x16] ;  /* 0x000016000a847984 */ /* 0x008ee20000000400 */
[----:B------:R4:W5:Y:S01]  /*5640*/  MUFU.RCP R80, R136 ;  /* 0x0000008800507308 */ /* 0x0009620000001000 */
[----:B------:R-:W-:Y:S01]  /*5650*/  FMUL.FTZ R137, R112, R137 ;  /* 0x0000008970897220 */ /* 0x000fe20000410000 */
[----:B------:R-:W-:-:S03]  /*5660*/  FADD.FTZ R141, -R127, 1 ;  /* 0x3f8000007f8d7421 */ /* 0x000fc60000010100 */
[----:B------:R-:W-:Y:S01]  /*5670*/  FMUL.FTZ R159, R137, R78 ;  /* 0x0000004e899f7220 */ /* 0x000fe20000410000 */
[----:B------:R-:W-:Y:S01]  /*5680*/  FFMA.FTZ R140, R94, R141, 1 ;  /* 0x3f8000005e8c7423 */ /* 0x000fe2000001008d */
[----:B----4-:R-:W-:-:S04]  /*5690*/  FMUL.FTZ R136, R133, R124 ;  /* 0x0000007c85887220 */ /* 0x010fc80000410000 */
[----:B------:R-:W-:Y:S01]  /*56a0*/  FMUL.FTZ R137, R127, R136 ;  /* 0x000000887f897220 */ /* 0x000fe20000410000 */
[----:B--2---:R-:W-:Y:S01]  /*56b0*/  FADD.FTZ R149, R138, 1 ;  /* 0x3f8000008a957421 */ /* 0x004fe20000010000 */
[----:B------:R-:W2:Y:S02]  /*56c0*/  LDS.U16 R136, [R10+0x1a] ;  /* 0x00001a000a887984 */ /* 0x000ea40000000400 */
[----:B------:R-:W-:Y:S02]  /*56d0*/  FMUL.FTZ R148, R137, R140 ;  /* 0x0000008c89947220 */ /* 0x000fe40000410000 */
[----:B------:R-:W4:Y:S04]  /*56e0*/  LDS.U16 R138, [R10+0x1c] ;  /* 0x00001c000a8a7984 */ /* 0x000f280000000400 */
[----:B------:R-:W4:Y:S01]  /*56f0*/  LDS.U16 R140, [R10+0x1e] ;  /* 0x00001e000a8c7984 */ /* 0x000f220000000400 */
[----:B------:R-:W0:Y:S08]  /*5700*/  MUFU.RCP R135, R135 ;  /* 0x0000008700877308 */ /* 0x000e300000001000 */
[----:B------:R-:W2:Y:S01]  /*5710*/  MUFU.RCP R129, R129 ;  /* 0x0000008100817308 */ /* 0x000ea20000001000 */
[----:B------:R-:W-:Y:S01]  /*5720*/  FADD.FTZ R147, R143, 1 ;  /* 0x3f8000008f937421 */ /* 0x000fe20000010000 */
[----:B------:R-:W-:Y:S01]  /*5730*/  SHF.L.U32 R141, R74, 0x10, RZ ;  /* 0x000000104a8d7819 */ /* 0x000fe200000006ff */
[----:B-----5:R-:W-:Y:S01]  /*5740*/  FADD.FTZ R74, -R80, 1 ;  /* 0x3f800000504a7421 */ /* 0x020fe20000010100 */
[----:B------:R-:W-:Y:S01]  /*5750*/  SHF.L.U32 R145, R70, 0x10, RZ ;  /* 0x0000001046917819 */ /* 0x000fe200000006ff */
[----:B------:R-:W-:Y:S01]  /*5760*/  FADD.FTZ R70, -R126, 1 ;  /* 0x3f8000007e467421 */ /* 0x000fe20000010100 */
[----:B------:R-:W-:Y:S01]  /*5770*/  SHF.L.U32 R143, R72, 0x10, RZ ;  /* 0x00000010488f7819 */ /* 0x000fe200000006ff */
[----:B------:R-:W-:Y:S01]  /*5780*/  IMAD.U32 R137, R76, 0x10000, RZ ;  /* 0x000100004c897824 */ /* 0x000fe200078e00ff */
[----:B-1----:R-:W-:Y:S01]  /*5790*/  SHF.L.U32 R128, R128, 0x10, RZ ;  /* 0x0000001080807819 */ /* 0x002fe200000006ff */
[----:B------:R-:W1:Y:S01]  /*57a0*/  MUFU.RCP R139, R139 ;  /* 0x0000008b008b7308 */ /* 0x000e620000001000 */
[----:B0-----:R-:W-:Y:S01]  /*57b0*/  FADD.FTZ R151, -R135, 1 ;  /* 0x3f80000087977421 */ /* 0x001fe20000010100 */
[----:B------:R-:W-:-:S02]  /*57c0*/  SHF.L.U32 R130, R130, 0x10, RZ ;  /* 0x0000001082827819 */ /* 0x000fc400000006ff */
[----:B---3--:R-:W-:Y:S01]  /*57d0*/  SHF.L.U32 R132, R132, 0x10, RZ ;  /* 0x0000001084847819 */ /* 0x008fe200000006ff */
[----:B------:R-:W-:Y:S01]  /*57e0*/  FFMA.FTZ R72, R97, R70, 1 ;  /* 0x3f80000061487423 */ /* 0x000fe20000010046 */
[----:B------:R-:W-:Y:S02]  /*57f0*/  SHF.L.U32 R134, R134, 0x10, RZ ;  /* 0x0000001086867819 */ /* 0x000fe400000006ff */
[----:B------:R2:W0:Y:S01]  /*5800*/  MUFU.RCP R78, R149 ;  /* 0x00000095004e7308 */ /* 0x0004220000001000 */
[----:B------:R-:W-:Y:S01]  /*5810*/  FFMA.FTZ R153, R98, R151, 1 ;  /* 0x3f80000062997423 */ /* 0x000fe20000010097 */
[----:B------:R-:W-:Y:S01]  /*5820*/  FFMA.FTZ R165, R99, R74, 1 ;  /* 0x3f80000063a57423 */ /* 0x000fe2000001004a */
[----:B------:R-:W-:Y:S01]  /*5830*/  FMUL.FTZ R70, R137, R128 ;  /* 0x0000008089467220 */ /* 0x000fe20000410000 */
[----:B------:R-:W-:-:S04]  /*5840*/  FMUL.FTZ R151, R141, R130 ;  /* 0x000000828d977220 */ /* 0x000fc80000410000 */
[----:B------:R-:W3:Y:S01]  /*5850*/  MUFU.RCP R147, R147 ;  /* 0x0000009300937308 */ /* 0x000ee20000001000 */
[----:B--2---:R-:W-:Y:S01]  /*5860*/  FADD.FTZ R149, -R129, 1 ;  /* 0x3f80000081957421 */ /* 0x004fe20000010100 */
        /* <DEDUP_REMOVED lines=14> */
[----:B----4-:R-:W-:Y:S02]  /*5950*/  SHF.L.U32 R138, R138, 0x10, RZ ;  /* 0x000000108a8a7819 */ /* 0x010fe400000006ff */
[----:B------:R-:W-:Y:S01]  /*5960*/  SHF.L.U32 R140, R140, 0x10, RZ ;  /* 0x000000108c8c7819 */ /* 0x000fe200000006ff */
[----:B------:R-:W-:Y:S01]  /*5970*/  FMUL.FTZ R76, R76, R165 ;  /* 0x000000a54c4c7220 */ /* 0x000fe20000410000 */
[----:B------:R-:W-:Y:S01]  /*5980*/  F2FP.BF16.F32.PACK_AB R142, R142, R3 ;  /* 0x000000038e8e723e */ /* 0x000fe200000010ff */
[----:B------:R-:W-:Y:S01]  /*5990*/  BAR.SYNC.DEFER_BLOCKING 0x0 ;  /* 0x0000000000007b1d */ /* 0x000fe20000010000 */
        /* <DEDUP_REMOVED lines=20> */
[----:B------:R-:W-:Y:S02]  /*5ae0*/  F2FP.BF16.F32.PACK_AB R2, R159, R2 ;  /* 0x000000029f02723e */ /* 0x000fe400000010ff */
[----:B------:R-:W-:Y:S02]  /*5af0*/  ISETP.NE.AND P1, PT, R30, RZ, PT ;  /* 0x000000ff1e00720c */ /* 0x000fe40003f25270 */
        /* <DEDUP_REMOVED lines=45> */
[----:B------:R-:W3:Y:S01]  /*5dd0*/  LDS R0, [UR27+0x420] ;  /* 0x0004201bff007984 */ /* 0x000ee20008000800 */
[----:B------:R-:W-:Y:S01]  /*5de0*/  UIMAD UR9, UR30, UR11, UR9 ;  /* 0x0000000b1e0972a4 */ /* 0x000fe2000f8e0209 */
[----:B------:R-:W2:Y:S03]  /*5df0*/  LDCU.64 UR10, c[0x0][0x558] ;  /* 0x0000ab00ff0a77ac */ /* 0x000ea60008000a00 */
[----:B------:R-:W-:-:S04]  /*5e00*/  UIMAD.WIDE.U32 UR8, UR12, UR32, UR8 ;  /* 0x000000200c0872a5 */ /* 0x000fc8000f8e0008 */
[----:B------:R-:W-:Y:S02]  /*5e10*/  UIMAD UR9, UR12, UR33, UR9 ;  /* 0x000000210c0972a4 */ /* 0x000fe4000f8e0209 */
[----:B0-----:R-:W-:-:S04]  /*5e20*/  IADD3 R3, P0, PT, R59, UR8, RZ ;  /* 0x000000083b037c10 */ /* 0x001fc8000ff1e0ff */
        /* <DEDUP_REMOVED lines=90> */
[----:B------:R-:W0:Y:S01]  /*63d0*/  LDCU.128 UR8, c[0x0][0x430] ;  /* 0x00008600ff0877ac */ /* 0x000e220008000c00 */
[----:B------:R-:W-:-:S02]  /*63e0*/  PRMT R2, R103, 0x7632, R2 ;  /* 0x0000763267027816 */ /* 0x000fc40000000002 */
[----:B------:R-:W-:Y:S01]  /*63f0*/  PRMT R96, R91, 0x7632, R96 ;  /* 0x000076325b607816 */ /* 0x000fe20000000060 */
[----:B------:R-:W-:Y:S01]  /*6400*/  STS.U16 [R10+0x4], R106 ;  /* 0x0000046a0a007388 */ /* 0x000fe20000000400 */
        /* <DEDUP_REMOVED lines=8> */
[----:B------:R-:W-:Y:S01]  /*6490*/  STS.U16 [R10], R103 ;  /* 0x000000670a007388 */ /* 0x000fe20000000400 */
[----:B------:R-:W-:Y:S01]  /*64a0*/  PRMT R98, R3, 0x7632, R98 ;  /* 0x0000763203627816 */ /* 0x000fe20000000062 */
[----:B0-----:R-:W-:Y:S01]  /*64b0*/  UIMAD.WIDE.U32 UR32, UR30, UR8, UR6 ;  /* 0x000000081e2072a5 */ /* 0x001fe2000f8e0006 */
[----:B-1----:R-:W-:Y:S01]  /*64c0*/  PRMT R2, R95, 0x7632, R2 ;  /* 0x000076325f027816 */ /* 0x002fe20000000002 */
[----:B------:R-:W-:Y:S01]  /*64d0*/  STS.U16 [R10+0x6], R93 ;  /* 0x0000065d0a007388 */ /* 0x000fe20000000400 */
[----:B------:R-:W-:Y:S01]  /*64e0*/  PRMT R100, R99, 0x7610, R100 ;  /* 0x0000761063647816 */ /* 0x000fe20000000064 */
[----:B------:R-:W-:Y:S01]  /*64f0*/  UIMAD UR9, UR30, UR9, UR33 ;  /* 0x000000091e0972a4 */ /* 0x000fe2000f8e0221 */
[----:B--2---:R-:W-:Y:S01]  /*6500*/  PRMT R96, R97, 0x7632, R96 ;  /* 0x0000763261607816 */ /* 0x004fe20000000060 */
[----:B------:R-:W-:Y:S01]  /*6510*/  STS.U16 [R10+0x8], R91 ;  /* 0x0000085b0a007388 */ /* 0x000fe20000000400 */
[----:B------:R-:W-:Y:S01]  /*6520*/  PRMT R102, R99, 0x7632, R102 ;  /* 0x0000763263667816 */ /* 0x000fe20000000066 */
[----:B------:R-:W-:Y:S01]  /*6530*/  UMOV UR8, UR32 ;  /* 0x0000002000087c82 */ /* 0x000fe20008000000 */
[C---:B------:R-:W-:Y:S01]  /*6540*/  PRMT R104, R101.reuse, 0x7610, R104 ;  /* 0x0000761065687816 */ /* 0x040fe20000000068 */
[----:B------:R-:W-:Y:S01]  /*6550*/  STS.U16 [R10+0xc], R95 ;  /* 0x00000c5f0a007388 */ /* 0x000fe20000000400 */
[----:B------:R-:W-:Y:S01]  /*6560*/  PRMT R106, R101, 0x7632, R106 ;  /* 0x00007632656a7816 */ /* 0x000fe2000000006a */
[----:B------:R-:W-:-:S02]  /*6570*/  UIMAD.WIDE.U32 UR8, UR12, UR10, UR8 ;  /* 0x0000000a0c0872a5 */ /* 0x000fc4000f8e0008 */
[----:B------:R-:W-:Y:S02]  /*6580*/  STS.U16 [R10+0xe], R2 ;  /* 0x00000e020a007388 */ /* 0x000fe40000000400 */
[----:B------:R-:W-:Y:S02]  /*6590*/  UIMAD UR11, UR12, UR11, UR9 ;  /* 0x0000000b0c0b72a4 */ /* 0x000fe4000f8e0209 */
[----:B------:R0:W-:Y:S04]  /*65a0*/  STS.U16 [R10+0x10], R3 ;  /* 0x000010030a007388 */ /* 0x0001e80000000400 */
[----:B------:R1:W-:Y:S04]  /*65b0*/  STS.U16 [R10+0x12], R98 ;  /* 0x000012620a007388 */ /* 0x0003e80000000400 */
[----:B------:R-:W-:Y:S01]  /*65c0*/  STS.U16 [R10+0x14], R97 ;  /* 0x000014610a007388 */ /* 0x000fe20000000400 */
[----:B0-----:R-:W-:-:S03]  /*65d0*/  IADD3 R3, P0, PT, R59, UR8, RZ ;  /* 0x000000083b037c10 */ /* 0x001fc6000ff1e0ff */
[----:B------:R-:W-:Y:S01]  /*65e0*/  STS.U16 [R10+0x16], R96 ;  /* 0x000016600a007388 */ /* 0x000fe20000000400 */
[----:B-1----:R-:W-:-:S03]  /*65f0*/  IADD3.X R98, PT, PT, RZ, UR11, RZ, P0, !PT ;  /* 0x0000000bff627c10 */ /* 0x002fc600087fe4ff */
[----:B------:R-:W-:Y:S01]  /*6600*/  STS.U16 [R10+0x18], R100 ;  /* 0x000018640a007388 */ /* 0x000fe20000000400 */
[----:B------:R-:W-:-:S03]  /*6610*/  LEA R2, P5, R3, UR34, 0x1 ;  /* 0x0000002203027c11 */ /* 0x000fc6000f8a08ff */
[----:B------:R-:W-:Y:S01]  /*6620*/  STS.U16 [R10+0x1a], R102 ;  /* 0x00001a660a007388 */ /* 0x000fe20000000400 */
[----:B------:R-:W-:-:S03]  /*6630*/  LEA.HI.X R3, R3, UR35, R98, 0x1, P5 ;  /* 0x0000002303037c11 */ /* 0x000fc6000a8f0c62 */
        /* <DEDUP_REMOVED lines=54> */
.L_x_6722:
[----:B------:R-:W-:Y:S01]  /*69a0*/  SHF.L.U32 R102, R89, 0x10, RZ ;  /* 0x0000001059667819 */ /* 0x000fe200000006ff */
[----:B0-----:R-:W-:Y:S01]  /*69b0*/  IMAD.U32 R91, R87, 0x10000, RZ ;  /* 0x00010000575b7824 */ /* 0x001fe200078e00ff */
[----:B------:R-:W-:Y:S01]  /*69c0*/  SHF.L.U32 R93, R85, 0x10, RZ ;  /* 0x00000010555d7819 */ /* 0x000fe200000006ff */
[----:B------:R-:W0:Y:S01]  /*69d0*/  LDCU UR9, c[0x0][0x38c] ;  /* 0x00007180ff0977ac */ /* 0x000e220008000800 */
        /* <DEDUP_REMOVED lines=19> */
[----:B0-----:R-:W-:Y:S01]  /*6b10*/  UISETP.GE.AND UP0, UPT, UR9, 0x1, UPT ;  /* 0x000000010900788c */ /* 0x001fe2000bf06270 */
        /* <DEDUP_REMOVED lines=8> */
[----:B------:R-:W-:-:S02]  /*6ba0*/  HFMA2 R77, -RZ, RZ, 0, 0 ;  /* 0x00000000ff4d7431 */ /* 0x000fc400000001ff */
[----:B------:R-:W-:Y:S01]  /*6bb0*/  FFMA.FTZ R61, R78, R105, R61 ;  /* 0x000000694e3d7223 */ /* 0x000fe2000001003d */
[----:B------:R-:W-:Y:S01]  /*6bc0*/  HFMA2 R103, -RZ, RZ, 0, 0 ;  /* 0x00000000ff677431 */ /* 0x000fe200000001ff */
[----:B------:R-:W-:Y:S01]  /*6bd0*/  MOV R96, RZ ;  /* 0x000000ff00607202 */ /* 0x000fe20000000f00 */
[----:B------:R-:W-:Y:S02]  /*6be0*/  IMAD.MOV.U32 R75, RZ, RZ, RZ ;  /* 0x000000ffff4b7224 */ /* 0x000fe400078e00ff */
[----:B------:R-:W-:Y:S01]  /*6bf0*/  FFMA.FTZ R61, R80, R73, R61 ;  /* 0x00000049503d7223 */ /* 0x000fe2000001003d */
[----:B------:R-:W-:Y:S01]  /*6c00*/  MOV R98, RZ ;  /* 0x000000ff00627202 */ /* 0x000fe20000000f00 */
[----:B------:R-:W-:Y:S01]  /*6c10*/  FMUL.FTZ R117, R0, R63 ;  /* 0x0000003f00757220 */ /* 0x000fe20000410000 */
[----:B------:R-:W-:Y:S01]  /*6c20*/  MOV R100, RZ ;  /* 0x000000ff00647202 */ /* 0x000fe20000000f00 */
        /* <DEDUP_REMOVED lines=56> */
[----:B------:R-:W-:Y:S01]  /*6fb0*/  UIADD3 UR35, UPT, UPT, -UR9, URZ, URZ ;  /* 0x000000ff09237290 */ /* 0x000fe2000fffe1ff */
[----:B------:R-:W-:Y:S01]  /*6fc0*/  IADD3 R147, PT, PT, R107, 0xee8, RZ ;  /* 0x00000ee86b937810 */ /* 0x000fe20007ffe0ff */
[----:B------:R-:W-:Y:S01]  /*6fd0*/  UMOV UR31, UR17 ;  /* 0x00000011001f7c82 */ /* 0x000fe20008000000 */
[----:B------:R-:W-:Y:S01]  /*6fe0*/  MOV R89, RZ ;  /* 0x000000ff00597202 */ /* 0x000fe20000000f00 */
[----:B------:R-:W-:Y:S01]  /*6ff0*/  UMOV UR32, UR18 ;  /* 0x0000001200207c82 */ /* 0x000fe20008000000 */
[----:B------:R-:W-:Y:S01]  /*7000*/  MOV R148, UR7 ;  /* 0x0000000700947c02 */ /* 0x000fe20008000f00 */
[----:B------:R-:W-:Y:S01]  /*7010*/  UMOV UR10, UR15 ;  /* 0x0000000f000a7c82 */ /* 0x000fe20008000000 */
[----:B------:R-:W-:Y:S01]  /*7020*/  MOV R149, UR8 ;  /* 0x0000000800957c02 */ /* 0x000fe20008000f00 */
[----:B------:R-:W-:Y:S01]  /*7030*/  UMOV UR11, UR16 ;  /* 0x00000010000b7c82 */ /* 0x000fe20008000000 */
[----:B------:R-:W4:Y:S01]  /*7040*/  LDCU UR42, c[0x0][0x394] ;  /* 0x00007280ff2a77ac */ /* 0x000f220008000800 */
[----:B-1----:R-:W-:-:S02]  /*7050*/  USHF.L.U64.HI UR37, UR36, 0x2, UR37 ;  /* 0x0000000224257899 */ /* 0x002fc40008010225 */
[----:B--2---:R-:W-:Y:S02]  /*7060*/  USHF.L.U64.HI UR34, UR38, 0x2, UR39 ;  /* 0x0000000226227899 */ /* 0x004fe40008010227 */
[----:B---3--:R-:W-:Y:S01]  /*7070*/  USHF.L.U64.HI UR33, UR40, 0x2, UR41 ;  /* 0x0000000228217899 */ /* 0x008fe20008010229 */
[----:B------:R-:W-:Y:S01]  /*7080*/  UMOV UR8, UR13 ;  /* 0x0000000d00087c82 */ /* 0x000fe20008000000 */
[----:B------:R-:W-:-:S10]  /*7090*/  UMOV UR9, UR14 ;  /* 0x0000000e00097c82 */ /* 0x000fd40008000000 */
.L_x_6729:
[----:B------:R-:W-:Y:S02]  /*70a0*/  MOV R8, UR31 ;  /* 0x0000001f00087c02 */ /* 0x000fe40008000f00 */
[----:B------:R-:W-:-:S05]  /*70b0*/  MOV R9, UR32 ;  /* 0x0000002000097c02 */ /* 0x000fca0008000f00 */
[----:B------:R-:W2:Y:S01]  /*70c0*/  LDG.E R8, desc[UR28][R8.64] ;  /* 0x0000001c08087981 */ /* 0x000ea2000c1e1900 */
[----:B------:R-:W-:Y:S01]  /*70d0*/  MOV R2, UR10 ;  /* 0x0000000a00027c02 */ /* 0x000fe20008000f00 */
[----:B------:R-:W-:Y:S01]  /*70e0*/  IMAD.U32 R6, RZ, RZ, UR8 ;  /* 0x00000008ff067e24 */ /* 0x000fe2000f8e00ff */
[----:B------:R-:W-:Y:S02]  /*70f0*/  MOV R7, UR9 ;  /* 0x0000000900077c02 */ /* 0x000fe40008000f00 */
[----:B------:R-:W-:-:S04]  /*7100*/  MOV R3, UR11 ;  /* 0x0000000b00037c02 */ /* 0x000fc80008000f00 */
[----:B------:R-:W3:Y:S04]  /*7110*/  LDG.E R7, desc[UR28][R6.64] ;  /* 0x0000001c06077981 */ /* 0x000ee8000c1e1900 */
        /* <DEDUP_REMOVED lines=27> */
[----:B------:R-:W-:-:S03]  /*72d0*/  FMUL.FTZ R161, R161, R36 ;  /* 0x00000024a1a17220 */ /* 0x000fc60000410000 */
        /* <DEDUP_REMOVED lines=36> */
[----:B------:R-:W-:-:S08]  /*7520*/  MOV R184, 0x3f800000 ;  /* 0x3f80000000b87802 */ /* 0x000fd00000000f00 */
[----:B------:R-:W-:Y:S05]  /*7530*/  BRA.U !UP0, `(.L_x_6726) ;  /* 0x0000000108147547 */ /* 0x000fea000b800000 */
[----:B------:R-:W-:-:S04]  /*7540*/  USHF.L.U32 UR7, UR20, 0xa, URZ ;  /* 0x0000000a14077899 */ /* 0x000fc800080006ff */
[----:B------:R-:W-:-:S09]  /*7550*/  ULOP3.LUT UR7, UR7, 0x400, URZ, 0xc0, !UPT ;  /* 0x0000040007077892 */ /* 0x000fd2000f8ec0ff */
[----:B------:R2:W3:Y:S01]  /*7560*/  LDS R184, [R107+UR7+0x668] ;  /* 0x000668076bb87984 */ /* 0x0004e20008000800 */
[----:B------:R-:W-:Y:S05]  /*7570*/  BRA `(.L_x_6726) ;  /* 0x0000000000047947 */ /* 0x000fea0003800000 */
.L_x_6725:
[----:B------:R0:W1:Y:S02]  /*7580*/  LDS R184, [R156+0xe6c] ;  /* 0x000e6c009cb87984 */ /* 0x0000640000000800 */
.L_x_6726:
[----:B----4-:R-:W-:Y:S05]  /*7590*/  BSYNC.RECONVERGENT B0 ;  /* 0x0000000000007941 */ /* 0x010fea0003800200 */
.L_x_6724:
[----:B------:R-:W-:Y:S01]  /*75a0*/  HFMA2 R2, -RZ, RZ, 0, 4.76837158203125e-07 ;  /* 0x00000008ff027431 */ /* 0x000fe200000001ff */
[----:B------:R-:W-:-:S04]  /*75b0*/  MOV R183, RZ ;  /* 0x000000ff00b77202 */ /* 0x000fc80000000f00 */
[----:B------:R-:W-:-:S05]  /*75c0*/  @P0 IMAD.WIDE R2, R149, R2, UR4 ;  /* 0x0000000495020e25 */ /* 0x000fca000f8e0202 */
[----:B------:R4:W5:Y:S01]  /*75d0*/  @P0 LDG.E R183, desc[UR28][R2.64+0x4] ;  /* 0x0000041c02b70981 */ /* 0x000962000c1e1900 */
        /* <DEDUP_REMOVED lines=9> */
[----:B----4-:R-:W-:Y:S01]  /*7670*/  FFMA.FTZ R2, R130, R150, R133 ;  /* 0x0000009682027223 */ /* 0x010fe20000010085 */
[----:B------:R-:W-:Y:S01]  /*7680*/  ISETP.GT.U32.AND P4, PT, R158, 0x17, PT ;  /* 0x000000179e00780c */ /* 0x000fe20003f84070 */
[C---:B------:R-:W-:Y:S01]  /*7690*/  FMUL.FTZ R186, R160.reuse, R7 ;  /* 0x00000007a0ba7220 */ /* 0x040fe20000410000 */
[----:B------:R-:W-:Y:S01]  /*76a0*/  FFMA.FTZ R6, R160, R6, R177 ;  /* 0x00000006a0067223 */ /* 0x000fe200000100b1 */
[----:B------:R-:W-:-:S02]  /*76b0*/  FFMA.FTZ R2, R9, R2, R132 ;  /* 0x0000000209027223 */ /* 0x000fc40000010084 */
[C---:B------:R-:W-:Y:S01]  /*76c0*/  FMUL.FTZ R7, R165.reuse, R186 ;  /* 0x000000baa5077220 */ /* 0x040fe20000410000 */
[----:B------:R-:W-:Y:S01]  /*76d0*/  FFMA.FTZ R6, R165, R6, R178 ;  /* 0x00000006a5067223 */ /* 0x000fe200000100b2 */
[----:B------:R-:W-:Y:S02]  /*76e0*/  FFMA.FTZ R2, R151, R2, R134 ;  /* 0x0000000297027223 */ /* 0x000fe40000010086 */
[C---:B------:R-:W-:Y:S01]  /*76f0*/  FMUL.FTZ R186, R166.reuse, R7 ;  /* 0x00000007a6ba7220 */ /* 0x040fe20000410000 */
[----:B------:R-:W-:Y:S01]  /*7700*/  FFMA.FTZ R6, R166, R6, R175 ;  /* 0x00000006a6067223 */ /* 0x000fe200000100af */
[----:B------:R-:W-:Y:S02]  /*7710*/  FFMA.FTZ R2, R152, R2, R135 ;  /* 0x0000000298027223 */ /* 0x000fe40000010087 */
[C---:B------:R-:W-:Y:S01]  /*7720*/  FMUL.FTZ R3, R163.reuse, R186 ;  /* 0x000000baa3037220 */ /* 0x040fe20000410000 */
[----:B------:R-:W-:-:S03]  /*7730*/  FFMA.FTZ R6, R163, R6, R176 ;  /* 0x00000006a3067223 */ /* 0x000fc600000100b0 */
[C---:B------:R-:W-:Y:S01]  /*7740*/  FMUL.FTZ R186, R162.reuse, R3 ;  /* 0x00000003a2ba7220 */ /* 0x040fe20000410000 */
[----:B------:R-:W-:-:S03]  /*7750*/  FFMA.FTZ R6, R162, R6, R173 ;  /* 0x00000006a2067223 */ /* 0x000fc600000100ad */
[C---:B------:R-:W-:Y:S01]  /*7760*/  FMUL.FTZ R3, R153.reuse, R186 ;  /* 0x000000ba99037220 */ /* 0x040fe20000410000 */
[----:B------:R-:W-:Y:S01]  /*7770*/  FFMA.FTZ R7, R153, R6, R174 ;  /* 0x0000000699077223 */ /* 0x000fe200000100ae */
[----:B------:R-:W-:Y:S01]  /*7780*/  FFMA.FTZ R6, R155, R2, R136 ;  /* 0x000000029b067223 */ /* 0x000fe20000010088 */
[----:B------:R-:W-:Y:S01]  /*7790*/  FMUL.FTZ R2, R157, R150 ;  /* 0x000000969d027220 */ /* 0x000fe20000410000 */
[C---:B------:R-:W-:Y:S01]  /*77a0*/  FMUL.FTZ R186, R154.reuse, R3 ;  /* 0x000000039aba7220 */ /* 0x040fe20000410000 */
[C---:B------:R-:W-:Y:S01]  /*77b0*/  FFMA.FTZ R7, R154.reuse, R7, R171 ;  /* 0x000000079a077223 */ /* 0x040fe200000100ab */
[----:B------:R-:W-:Y:S01]  /*77c0*/  FFMA.FTZ R6, R154, R6, R137 ;  /* 0x000000069a067223 */ /* 0x000fe20000010089 */
[----:B------:R-:W-:Y:S01]  /*77d0*/  FMUL.FTZ R2, R9, R2 ;  /* 0x0000000209027220 */ /* 0x000fe20000410000 */
[C---:B------:R-:W-:Y:S01]  /*77e0*/  FMUL.FTZ R3, R155.reuse, R186 ;  /* 0x000000ba9b037220 */ /* 0x040fe20000410000 */
[----:B------:R-:W-:Y:S01]  /*77f0*/  FFMA.FTZ R7, R155, R7, R172 ;  /* 0x000000079b077223 */ /* 0x000fe200000100ac */
[----:B------:R-:W-:-:S02]  /*7800*/  FFMA.FTZ R6, R153, R6, R138 ;  /* 0x0000000699067223 */ /* 0x000fc4000001008a */
        /* <DEDUP_REMOVED lines=18> */
[----:B------:R-:W-:Y:S02]  /*7930*/  FMUL.FTZ R7, R153, R2 ;  /* 0x0000000299077220 */ /* 0x000fe40000410000 */
[----:B------:R-:W3:Y:S01]  /*7940*/  SHFL.DOWN PT, R189, R186, 0x1, 0x1f ;  /* 0x08201f00babd7f89 */ /* 0x000ee200000e0000 */
[----:B------:R-:W-:Y:S01]  /*7950*/  FFMA.FTZ R6, R159, R6, R144 ;  /* 0x000000069f067223 */ /* 0x000fe20000010090 */
[----:B------:R-:W-:-:S03]  /*7960*/  FMUL.FTZ R2, R162, R7 ;  /* 0x00000007a2027220 */ /* 0x000fc60000410000 */
[----:B------:R-:W-:Y:S01]  /*7970*/  FFMA.FTZ R6, R164, R6, R145 ;  /* 0x00000006a4067223 */ /* 0x000fe20000010091 */
[----:B------:R-:W-:-:S03]  /*7980*/  FMUL.FTZ R7, R163, R2 ;  /* 0x00000002a3077220 */ /* 0x000fc60000410000 */
[----:B------:R-:W-:Y:S01]  /*7990*/  FFMA.FTZ R185, R161, R6, R146 ;  /* 0x00000006a1b97223 */ /* 0x000fe20000010092 */
[----:B------:R-:W-:-:S04]  /*79a0*/  FMUL.FTZ R2, R166, R7 ;  /* 0x00000007a6027220 */ /* 0x000fc80000410000 */
[----:B------:R-:W4:Y:S01]  /*79b0*/  SHFL.UP PT, R6, R185, 0x1, RZ ;  /* 0x04200000b9067989 */ /* 0x000f2200000e00ff */
        /* <DEDUP_REMOVED lines=11> */
[----:B------:R-:W2:Y:S01]  /*7a70*/  SHFL.UP PT, R7, R2, 0x1, RZ ;  /* 0x0420000002077989 */ /* 0x000ea200000e00ff */
[----:B----4-:R-:W-:-:S05]  /*7a80*/  FFMA.FTZ R6, R2, R6, R185 ;  /* 0x0000000602067223 */ /* 0x010fca00000100b9 */
[----:B------:R-:W-:-:S05]  /*7a90*/  FSEL R185, R185, R6, !P1 ;  /* 0x00000006b9b97208 */ /* 0x000fca0004800000 */
[----:B------:R-:W4:Y:S01]  /*7aa0*/  SHFL.UP PT, R6, R185, 0x2, RZ ;  /* 0x04400000b9067989 */ /* 0x000f2200000e00ff */
[C---:B-1----:R-:W-:Y:S01]  /*7ab0*/  @!P3 FFMA.FTZ R186, R3.reuse, R189, R186 ;  /* 0x000000bd03bab223 */ /* 0x042fe200000100ba */
[----:B---3--:R-:W-:-:S04]  /*7ac0*/  @!P3 FMUL.FTZ R187, R3, R190 ;  /* 0x000000be03bbb220 */ /* 0x008fc80000410000 */
[----:B------:R-:W1:Y:S01]  /*7ad0*/  SHFL.DOWN PT, R189, R186, 0x4, 0x1f ;  /* 0x08801f00babd7f89 */ /* 0x000e6200000e0000 */
[----:B--2---:R-:W-:Y:S01]  /*7ae0*/  @P1 FMUL.FTZ R2, R2, R7 ;  /* 0x0000000702021220 */ /* 0x004fe20000410000 */
[----:B------:R-:W-:Y:S02]  /*7af0*/  @!P3 MOV R3, R187 ;  /* 0x000000bb0003b202 */ /* 0x000fe40000000f00 */
[----:B------:R-:W-:Y:S02]  /*7b00*/  ISETP.GT.U32.AND P3, PT, R158, 0x1b, PT ;  /* 0x0000001b9e00780c */ /* 0x000fe40003f64070 */
[----:B------:R-:W2:Y:S01]  /*7b10*/  SHFL.UP PT, R7, R2, 0x2, RZ ;  /* 0x0440000002077989 */ /* 0x000ea200000e00ff */
[----:B------:R-:W-:-:S03]  /*7b20*/  ISETP.GE.AND P1, PT, R27, 0x2, PT ;  /* 0x000000021b00780c */ /* 0x000fc60003f26270 */
[----:B------:R-:W3:Y:S01]  /*7b30*/  SHFL.DOWN PT, R190, R3, 0x4, 0x1f ;  /* 0x08801f0003be7f89 */ /* 0x000ee200000e0000 */
[----:B----4-:R-:W-:-:S05]  /*7b40*/  FFMA.FTZ R6, R2, R6, R185 ;  /* 0x0000000602067223 */ /* 0x010fca00000100b9 */
[----:B------:R-:W-:-:S05]  /*7b50*/  FSEL R185, R185, R6, !P1 ;  /* 0x00000006b9b97208 */ /* 0x000fca0004800000 */
[----:B------:R-:W4:Y:S01]  /*7b60*/  SHFL.UP PT, R6, R185, 0x4, RZ ;  /* 0x04800000b9067989 */ /* 0x000f2200000e00ff */
[----:B-1----:R-:W-:-:S05]  /*7b70*/  @!P3 FFMA.FTZ R186, R3, R189, R186 ;  /* 0x000000bd03bab223 */ /* 0x002fca00000100ba */
[----:B------:R-:W1:Y:S01]  /*7b80*/  SHFL.DOWN PT, R191, R186, 0x8, 0x1f ;  /* 0x09001f00babf7f89 */ /* 0x000e6200000e0000 */
[----:B--2---:R-:W-:Y:S01]  /*7b90*/  @P1 FMUL.FTZ R2, R2, R7 ;  /* 0x0000000702021220 */ /* 0x004fe20000410000 */
[----:B------:R-:W-:Y:S02]  /*7ba0*/  ISETP.LE.AND P1, PT, R188, UR20, PT ;  /* 0x00000014bc007c0c */ /* 0x000fe4000bf23270 */
[----:B------:R-:W-:Y:S01]  /*7bb0*/  MOV R7, RZ ;  /* 0x000000ff00077202 */ /* 0x000fe20000000f00 */
[----:B---3--:R-:W-:Y:S01]  /*7bc0*/  @!P3 FMUL.FTZ R187, R3, R190 ;  /* 0x000000be03bbb220 */ /* 0x008fe20000410000 */
[----:B------:R-:W-:-:S04]  /*7bd0*/  ISETP.NE.OR P1, PT, R30, RZ, P1 ;  /* 0x000000ff1e00720c */ /* 0x000fc80000f25670 */
[----:B------:R-:W-:Y:S02]  /*7be0*/  @!P3 MOV R3, R187 ;  /* 0x000000bb0003b202 */ /* 0x000fe40000000f00 */
[----:B------:R-:W2:Y:S01]  /*7bf0*/  SHFL.UP PT, R187, R2, 0x4, RZ ;  /* 0x0480000002bb7989 */ /* 0x000ea200000e00ff */
[----:B------:R-:W-:-:S03]  /*7c00*/  ISETP.GE.AND P3, PT, R27, 0x4, PT ;  /* 0x000000041b00780c */ /* 0x000fc60003f66270 */
[----:B------:R-:W3:Y:S01]  /*7c10*/  SHFL.DOWN PT, R190, R3, 0x8, 0x1f ;  /* 0x09001f0003be7f89 */ /* 0x000ee200000e0000 */
[----:B----4-:R-:W-:-:S05]  /*7c20*/  FFMA.FTZ R6, R2, R6, R185 ;  /* 0x0000000602067223 */ /* 0x010fca00000100b9 */
[----:B------:R-:W-:Y:S01]  /*7c30*/  FSEL R185, R185, R6, !P3 ;  /* 0x00000006b9b97208 */ /* 0x000fe20005800000 */
[----:B------:R-:W-:Y:S02]  /*7c40*/  HFMA2 R6, -RZ, RZ, 1.875, 0 ;  /* 0x3f800000ff067431 */ /* 0x000fe400000001ff */
[----:B-1----:R-:W-:Y:S02]  /*7c50*/  @!P4 FFMA.FTZ R186, R3, R191, R186 ;  /* 0x000000bf03bac223 */ /* 0x002fe400000100ba */
[----:B------:R-:W1:Y:S04]  /*7c60*/  SHFL.UP PT, R189, R185, 0x8, RZ ;  /* 0x05000000b9bd7989 */ /* 0x000e6800000e00ff */
[----:B------:R-:W-:Y:S01]  /*7c70*/  @!P1 LDS.64 R6, [R147] ;  /* 0x0000000093069984 */ /* 0x000fe20000000a00 */
[----:B------:R-:W-:-:S03]  /*7c80*/  ISETP.GE.AND P1, PT, R27, 0x8, PT ;  /* 0x000000081b00780c */ /* 0x000fc60003f26270 */
[----:B------:R-:W4:Y:S01]  /*7c90*/  SHFL.DOWN PT, R191, R186, 0x10, 0x1f ;  /* 0x0a001f00babf7f89 */ /* 0x000f2200000e0000 */
[----:B--2---:R-:W-:Y:S01]  /*7ca0*/  @P3 FMUL.FTZ R2, R2, R187 ;  /* 0x000000bb02023220 */ /* 0x004fe20000410000 */
[----:B------:R-:W-:Y:S01]  /*7cb0*/  ISETP.GT.U32.AND P3, PT, R158, 0xf, PT ;  /* 0x0000000f9e00780c */ /* 0x000fe20003f64070 */
[----:B---3--:R-:W-:-:S03]  /*7cc0*/  @!P4 FMUL.FTZ R190, R3, R190 ;  /* 0x000000be03bec220 */ /* 0x008fc60000410000 */
[----:B------:R-:W2:Y:S02]  /*7cd0*/  SHFL.UP PT, R187, R2, 0x8, RZ ;  /* 0x0500000002bb7989 */ /* 0x000ea400000e00ff */
[----:B------:R-:W-:-:S05]  /*7ce0*/  @!P4 MOV R3, R190 ;  /* 0x000000be0003c202 */ /* 0x000fca0000000f00 */
[----:B------:R-:W3:Y:S01]  /*7cf0*/  SHFL.DOWN PT, R192, R3, 0x10, 0x1f ;  /* 0x0a001f0003c07f89 */ /* 0x000ee200000e0000 */
[----:B-1----:R-:W-:-:S05]  /*7d00*/  FFMA.FTZ R190, R2, R189, R185 ;  /* 0x000000bd02be7223 */ /* 0x002fca00000100b9 */
[----:B------:R-:W-:Y:S01]  /*7d10*/  FSEL R185, R185, R190, !P1 ;  /* 0x000000beb9b97208 */ /* 0x000fe20004800000 */
[----:B----4-:R-:W-:-:S04]  /*7d20*/  @!P3 FFMA.FTZ R186, R3, R191, R186 ;  /* 0x000000bf03bab223 */ /* 0x010fc800000100ba */
[----:B------:R-:W1:Y:S01]  /*7d30*/  SHFL.UP PT, R189, R185, 0x10, RZ ;  /* 0x06000000b9bd7989 */ /* 0x000e6200000e00ff */
[----:B--2---:R-:W-:-:S03]  /*7d40*/  @P1 FMUL.FTZ R2, R2, R187 ;  /* 0x000000bb02021220 */ /* 0x004fc60000410000 */
[----:B------:R-:W-:Y:S01]  /*7d50*/  SHFL.DOWN PT, R193, R186, 0x1, 0x1f ;  /* 0x08201f00bac17f89 */ /* 0x000fe200000e0000 */
[----:B------:R-:W-:-:S03]  /*7d60*/  ISETP.GE.AND P1, PT, R27, 0x10, PT ;  /* 0x000000101b00780c */ /* 0x000fc60003f26270 */
[----:B------:R-:W2:Y:S01]  /*7d70*/  SHFL.UP PT, R187, R2, 0x10, RZ ;  /* 0x0600000002bb7989 */ /* 0x000ea200000e00ff */
[----:B---3--:R-:W-:-:S03]  /*7d80*/  @!P3 FMUL.FTZ R190, R3, R192 ;  /* 0x000000c003beb220 */ /* 0x008fc60000410000 */
[----:B------:R-:W-:Y:S02]  /*7d90*/  SHFL.IDX PT, R194, R7, RZ, 0x1f ;  /* 0x00001fff07c27589 */ /* 0x000fe400000e0000 */
[----:B------:R-:W-:Y:S02]  /*7da0*/  @!P3 MOV R3, R190 ;  /* 0x000000be0003b202 */ /* 0x000fe40000000f00 */
[----:B------:R-:W-:Y:S01]  /*7db0*/  SHFL.IDX PT, R186, R186, RZ, 0x1f ;  /* 0x00001fffbaba7589 */ /* 0x000fe200000e0000 */
[----:B------:R-:W-:-:S03]  /*7dc0*/  ISETP.NE.AND P3, PT, R30, 0x1f, PT ;  /* 0x0000001f1e00780c */ /* 0x000fc60003f65270 */
[----:B------:R-:W3:Y:S01]  /*7dd0*/  SHFL.DOWN PT, R192, R3, 0x1, 0x1f ;  /* 0x08201f0003c07f89 */ /* 0x000ee200000e0000 */
[----:B-1----:R-:W-:-:S03]  /*7de0*/  FFMA.FTZ R190, R2, R189, R185 ;  /* 0x000000bd02be7223 */ /* 0x002fc600000100b9 */
[----:B------:R-:W1:Y:S02]  /*7df0*/  SHFL.IDX PT, R3, R3, RZ, 0x1f ;  /* 0x00001fff03037589 */ /* 0x000e6400000e0000 */
[----:B------:R-:W-:Y:S01]  /*7e00*/  FSEL R190, R185, R190, !P1 ;  /* 0x000000beb9be7208 */ /* 0x000fe20004800000 */
[----:B--2---:R-:W-:-:S04]  /*7e10*/  @P1 FMUL.FTZ R2, R2, R187 ;  /* 0x000000bb02021220 */ /* 0x004fc80000410000 */
[----:B------:R2:W-:Y:S01]  /*7e20*/  SHFL.UP PT, R189, R190, 0x1, RZ ;  /* 0x04200000bebd7989 */ /* 0x0005e200000e00ff */
[----:B------:R-:W-:-:S03]  /*7e30*/  ISETP.GT.AND P1, PT, R27, 0x1d, PT ;  /* 0x0000001d1b00780c */ /* 0x000fc60003f24270 */
[----:B------:R-:W-:Y:S01]  /*7e40*/  SHFL.UP PT, R2, R2, 0x1, RZ ;  /* 0x0420000002027989 */ /* 0x000fe200000e00ff */
[----:B---3--:R-:W-:Y:S01]  /*7e50*/  @P3 FFMA.FTZ R194, R192, R194, R193 ;  /* 0x000000c2c0c23223 */ /* 0x008fe200000100c1 */
[----:B------:R-:W-:-:S03]  /*7e60*/  ISETP.GT.AND P3, PT, R27, 0x1b, PT ;  /* 0x0000001b1b00780c */ /* 0x000fc60003f64270 */
[----:B------:R-:W-:Y:S01]  /*7e70*/  FFMA.FTZ R181, R194, R184, R181 ;  /* 0x000000b8c2b57223 */ /* 0x000fe200000100b5 */
[C---:B-1----:R-:W-:Y:S01]  /*7e80*/  FFMA.FTZ R7, R3.reuse, R7, R186 ;  /* 0x0000000703077223 */ /* 0x042fe200000100ba */
[----:B------:R-:W-:Y:S02]  /*7e90*/  FMUL.FTZ R6, R3, R6 ;  /* 0x0000000603067220 */ /* 0x000fe40000410000 */
[----:B------:R-:W-:Y:S01]  /*7ea0*/  FFMA.FTZ R185, R161, R181, R182 ;  /* 0x000000b5a1b97223 */ /* 0x000fe200000100b6 */
[----:B------:R-:W-:-:S03]  /*7eb0*/  FMUL.FTZ R194, R181, R36 ;  /* 0x00000024b5c27220 */ /* 0x000fc60000410000 */
[----:B------:R-:W-:Y:S01]  /*7ec0*/  FFMA.FTZ R179, R164, R185, R179 ;  /* 0x000000b9a4b37223 */ /* 0x000fe200000100b3 */
[----:B------:R-:W-:Y:S01]  /*7ed0*/  FMUL.FTZ R192, R185, R38 ;  /* 0x00000026b9c07220 */ /* 0x000fe20000410000 */
[----:B------:R-:W-:Y:S02]  /*7ee0*/  FADD.FTZ R128, R194, R128 ;  /* 0x00000080c2807221 */ /* 0x000fe40000010000 */
[----:B------:R-:W-:Y:S01]  /*7ef0*/  FFMA.FTZ R187, R159, R179, R180 ;  /* 0x000000b39fbb7223 */ /* 0x000fe200000100b4 */
[----:B--2---:R-:W-:Y:S01]  /*7f00*/  FMUL.FTZ R190, R179, R40 ;  /* 0x00000028b3be7220 */ /* 0x004fe20000410000 */
[----:B------:R-:W-:Y:S02]  /*7f10*/  FADD.FTZ R129, R192, R129 ;  /* 0x00000081c0817221 */ /* 0x000fe40000010000 */
[----:B------:R-:W-:Y:S01]  /*7f20*/  FFMA.FTZ R177, R160, R187, R177 ;  /* 0x000000bba0b17223 */ /* 0x000fe200000100b1 */
[----:B------:R-:W-:-:S03]  /*7f30*/  FADD.FTZ R131, R190, R131 ;  /* 0x00000083be837221 */ /* 0x000fc60000010000 */
[----:B------:R-:W-:-:S04]  /*7f40*/  FMUL.FTZ R205, R177, R44 ;  /* 0x0000002cb1cd7220 */ /* 0x000fc80000410000 */
[----:B------:R-:W-:Y:S01]  /*7f50*/  FADD.FTZ R127, R205, R127 ;  /* 0x0000007fcd7f7221 */ /* 0x000fe20000010000 */
[----:B-----5:R-:W1:Y:S02]  /*7f60*/  SHFL.IDX PT, R191, R183, RZ, 0x1f ;  /* 0x00001fffb7bf7589 */ /* 0x020e6400000e0000 */
[----:B-1----:R-:W-:Y:S01]  /*7f70*/  @P2 FFMA.FTZ R191, R2, R191, R189 ;  /* 0x000000bf02bf2223 */ /* 0x002fe200000100bd */
[----:B------:R-:W-:Y:S01]  /*7f80*/  FFMA.FTZ R189, R165, R177, R178 ;  /* 0x000000b1a5bd7223 */ /* 0x000fe200000100b2 */
[----:B------:R-:W-:Y:S02]  /*7f90*/  ISETP.GT.AND P2, PT, R27, 0x1e, PT ;  /* 0x0000001e1b00780c */ /* 0x000fe40003f44270 */
[----:B------:R-:W-:Y:S01]  /*7fa0*/  FFMA.FTZ R193, R157, R191, R130 ;  /* 0x000000bf9dc17223 */ /* 0x000fe20000010082 */
[----:B------:R-:W-:-:S03]  /*7fb0*/  FFMA.FTZ R175, R166, R189, R175 ;  /* 0x000000bda6af7223 */ /* 0x000fc600000100af */
[-C--:B------:R-:W-:Y:S01]  /*7fc0*/  FFMA.FTZ R2, R150, R193.reuse, R133 ;  /* 0x000000c196027223 */ /* 0x080fe20000010085 */
[----:B------:R-:W-:Y:S01]  /*7fd0*/  FFMA.FTZ R183, R0, R193, RZ ;  /* 0x000000c100b77223 */ /* 0x000fe200000100ff */
[----:B------:R-:W-:Y:S02]  /*7fe0*/  FFMA.FTZ R157, R163, R175, R176 ;  /* 0x000000afa39d7223 */ /* 0x000fe400000100b0 */
[-C--:B------:R-:W-:Y:S01]  /*7ff0*/  FFMA.FTZ R195, R9, R2.reuse, R132 ;  /* 0x0000000209c37223 */ /* 0x080fe20000010084 */
[----:B------:R-:W-:Y:S01]  /*8000*/  FFMA.FTZ R191, R66, R2, R183 ;  /* 0x0000000242bf7223 */ /* 0x000fe200000100b7 */
[----:B------:R-:W-:Y:S02]  /*8010*/  FFMA.FTZ R183, R162, R157, R173 ;  /* 0x0000009da2b77223 */ /* 0x000fe400000100ad */
[-C--:B------:R-:W-:Y:S01]  /*8020*/  FFMA.FTZ R197, R151, R195.reuse, R134 ;  /* 0x000000c397c57223 */ /* 0x080fe20000010086 */
[----:B------:R-:W-:Y:S01]  /*8030*/  FFMA.FTZ R191, R68, R195, R191 ;  /* 0x000000c344bf7223 */ /* 0x000fe200000100bf */
[-C--:B------:R-:W-:Y:S01]  /*8040*/  FFMA.FTZ R173, R153, R183.reuse, R174 ;  /* 0x000000b799ad7223 */ /* 0x080fe200000100ae */
[----:B------:R-:W-:Y:S01]  /*8050*/  FMUL.FTZ R3, R8, R183 ;  /* 0x000000b708037220 */ /* 0x000fe20000410000 */
[-C--:B------:R-:W-:Y:S01]  /*8060*/  FFMA.FTZ R174, R152, R197.reuse, R135 ;  /* 0x000000c598ae7223 */ /* 0x080fe20000010087 */
[----:B------:R-:W-:Y:S01]  /*8070*/  FFMA.FTZ R191, R70, R197, R191 ;  /* 0x000000c546bf7223 */ /* 0x000fe200000100bf */
[----:B------:R-:W-:-:S02]  /*8080*/  FFMA.FTZ R171, R154, R173, R171 ;  /* 0x000000ad9aab7223 */ /* 0x000fc400000100ab */
[CC--:B------:R-:W-:Y:S01]  /*8090*/  FFMA.FTZ R199, R155.reuse, R174.reuse, R136 ;  /* 0x000000ae9bc77223 */ /* 0x0c0fe20000010088 */
        /* <DEDUP_REMOVED lines=21> */
[----:B------:R-:W-:Y:S01]  /*81f0*/  FMUL.FTZ R163, R9, R64 ;  /* 0x0000004009a37220 */ /* 0x000fe20000410000 */
[-C--:B------:R-:W-:Y:S01]  /*8200*/  FFMA.FTZ R207, R165, R180.reuse, R142 ;  /* 0x000000b4a5cf7223 */ /* 0x080fe2000001008e */
[----:B------:R-:W-:Y:S01]  /*8210*/  FFMA.FTZ R191, R84, R180, R191 ;  /* 0x000000b454bf7223 */ /* 0x000fe200000100bf */
[----:B------:R-:W-:Y:S01]  /*8220*/  FFMA.FTZ R154, R2, R153, RZ ;  /* 0x00000099029a7223 */ /* 0x000fe200000100ff */
[----:B------:R-:W-:Y:S01]  /*8230*/  FMUL.FTZ R165, R169, R60 ;  /* 0x0000003ca9a57220 */ /* 0x000fe20000410000 */
[-C--:B------:R-:W-:Y:S01]  /*8240*/  FFMA.FTZ R184, R160, R207.reuse, R143 ;  /* 0x000000cfa0b87223 */ /* 0x080fe2000001008f */
[----:B------:R-:W-:Y:S01]  /*8250*/  FFMA.FTZ R191, R86, R207, R191 ;  /* 0x000000cf56bf7223 */ /* 0x000fe200000100bf */
[----:B------:R-:W-:Y:S01]  /*8260*/  FFMA.FTZ R154, R163, R150, R154 ;  /* 0x00000096a39a7223 */ /* 0x000fe2000001009a */
[----:B------:R-:W-:Y:S01]  /*8270*/  FADD.FTZ R166, -R135, R174 ;  /* 0x000000ae87a67221 */ /* 0x000fe20000010100 */
[----:B------:R-:W-:Y:S01]  /*8280*/  FFMA.FTZ R209, R159, R184, R144 ;  /* 0x000000b89fd17223 */ /* 0x000fe20000010090 */
[----:B------:R-:W-:Y:S01]  /*8290*/  FMUL.FTZ R159, R151, R62 ;  /* 0x0000003e979f7220 */ /* 0x000fe20000410000 */
[----:B------:R-:W-:Y:S01]  /*82a0*/  FFMA.FTZ R191, R88, R184, R191 ;  /* 0x000000b858bf7223 */ /* 0x000fe200000100bf */
[----:B------:R-:W-:Y:S01]  /*82b0*/  FADD.FTZ R170, -R136, R199 ;  /* 0x000000c788aa7221 */ /* 0x000fe20000010100 */
        /* <DEDUP_REMOVED lines=15> */
[----:B------:R-:W1:Y:S01]  /*83b0*/  SHFL.DOWN PT, R161, R154, 0x1, 0x1f ;  /* 0x08201f009aa17f89 */ /* 0x000e6200000e0000 */
[----:B------:R-:W-:Y:S01]  /*83c0*/  FMUL.FTZ R199, R157, R50 ;  /* 0x000000329dc77220 */ /* 0x000fe20000410000 */
[----:B------:R-:W-:Y:S01]  /*83d0*/  FFMA.FTZ R160, R195, R172, R160 ;  /* 0x000000acc3a07223 */ /* 0x000fe200000100a0 */
[----:B------:R-:W-:Y:S01]  /*83e0*/  FADD.FTZ R176, -R139, R176 ;  /* 0x000000b08bb07221 */ /* 0x000fe20000010100 */
[----:B------:R-:W-:Y:S01]  /*83f0*/  FMUL.FTZ R201, R175, R48 ;  /* 0x00000030afc97220 */ /* 0x000fe20000410000 */
[----:B------:R-:W-:Y:S01]  /*8400*/  FADD.FTZ R178, -R140, R203 ;  /* 0x000000cb8cb27221 */ /* 0x000fe20000010100 */
        /* <DEDUP_REMOVED lines=18> */
[----:B-1----:R-:W-:Y:S01]  /*8530*/  @!P2 FADD.FTZ R154, R154, R161 ;  /* 0x000000a19a9aa221 */ /* 0x002fe20000010000 */
[----:B------:R-:W-:Y:S01]  /*8540*/  FFMA.FTZ R173, R101, R173, R172 ;  /* 0x000000ad65ad7223 */ /* 0x000fe200000100ac */
[----:B------:R-:W-:Y:S01]  /*8550*/  FFMA.FTZ R161, R207, R184, R160 ;  /* 0x000000b8cfa17223 */ /* 0x000fe200000100a0 */
[----:B------:R-:W-:Y:S01]  /*8560*/  FADD.FTZ R160, -R146, R211 ;  /* 0x000000d392a07221 */ /* 0x000fe20000010100 */
[----:B------:R-:W-:Y:S01]  /*8570*/  FMUL.FTZ R170, R170, R3 ;  /* 0x00000003aaaa7220 */ /* 0x000fe20000410000 */
[----:B------:R-:W1:Y:S01]  /*8580*/  SHFL.DOWN PT, R209, R154, 0x2, 0x1f ;  /* 0x08401f009ad17f89 */ /* 0x000e6200000e0000 */
[----:B------:R-:W-:Y:S01]  /*8590*/  FFMA.FTZ R161, R190, R168, R161 ;  /* 0x000000a8bea17223 */ /* 0x000fe200000100a1 */
[----:B------:R-:W-:Y:S01]  /*85a0*/  FMUL.FTZ R3, R8, R155 ;  /* 0x0000009b08037220 */ /* 0x000fe20000410000 */
[----:B------:R-:W-:Y:S01]  /*85b0*/  FFMA.FTZ R170, R99, R171, R170 ;  /* 0x000000ab63aa7223 */ /* 0x000fe200000100aa */
[----:B------:R-:W-:Y:S01]  /*85c0*/  FADD.FTZ R126, R207, R126 ;  /* 0x0000007ecf7e7221 */ /* 0x000fe20000010000 */
        /* <DEDUP_REMOVED lines=8> */
[----:B------:R-:W-:Y:S01]  /*8650*/  FADD.FTZ R125, R201, R125 ;  /* 0x0000007dc97d7221 */ /* 0x000fe20000010000 */
[----:B------:R-:W2:Y:S01]  /*8660*/  SHFL.DOWN PT, R196, R161, 0x1, 0x1f ;  /* 0x08201f00a1c47f89 */ /* 0x000ea200000e0000 */
        /* <DEDUP_REMOVED lines=13> */
[----:B------:R-:W-:Y:S01]  /*8740*/  FADD.FTZ R114, R163, R114 ;  /* 0x00000072a3727221 */ /* 0x000fe20000010000 */
[----:B------:R-:W1:Y:S01]  /*8750*/  SHFL.DOWN PT, R209, R154, 0x4, 0x1f ;  /* 0x08801f009ad17f89 */ /* 0x000e6200000e0000 */
[----:B------:R-:W-:Y:S01]  /*8760*/  FADD.FTZ R77, R162, R77 ;  /* 0x0000004da24d7221 */ /* 0x000fe20000010000 */
        /* <DEDUP_REMOVED lines=13> */
[----:B------:R-:W-:Y:S01]  /*8840*/  FMUL.FTZ R7, R8, R175 ;  /* 0x000000af08077220 */ /* 0x000fe20000410000 */
[----:B------:R-:W-:Y:S01]  /*8850*/  ISETP.NE.AND P3, PT, R27, RZ, PT ;  /* 0x000000ff1b00720c */ /* 0x000fe20003f65270 */
[----:B------:R-:W1:Y:S01]  /*8860*/  SHFL.DOWN PT, R6, R161, 0x8, 0x1f ;  /* 0x09001f00a1067f89 */ /* 0x000e6200000e0000 */
[----:B------:R-:W-:Y:S01]  /*8870*/  FFMA.FTZ R157, R73, R157, R176 ;  /* 0x0000009d499d7223 */ /* 0x000fe200000100b0 */
[----:B------:R-:W-:Y:S01]  /*8880*/  FMUL.FTZ R178, R178, R7 ;  /* 0x00000007b2b27220 */ /* 0x000fe20000410000 */
[----:B------:R-:W-:Y:S02]  /*8890*/  FMUL.FTZ R7, R8, R189 ;  /* 0x000000bd08077220 */ /* 0x000fe40000410000 */
        /* <DEDUP_REMOVED lines=17> */
[----:B------:R-:W-:Y:S01]  /*89b0*/  FMUL.FTZ R6, R152, R3 ;  /* 0x0000000398067220 */ /* 0x000fe20000410000 */
[----:B------:R-:W-:Y:S01]  /*89c0*/  FMUL.FTZ R3, R8, R9 ;  /* 0x0000000908037220 */ /* 0x000fe20000410000 */
[----:B------:R-:W-:Y:S01]  /*89d0*/  ISETP.GT.AND P2, PT, R27, 0xf, PT ;  /* 0x0000000f1b00780c */ /* 0x000fe20003f44270 */
[----:B------:R-:W-:Y:S01]  /*89e0*/  FFMA.FTZ R168, R111, R179, R168 ;  /* 0x000000b36fa87223 */ /* 0x000fe200000100a8 */
[----:B------:R-:W1:Y:S01]  /*89f0*/  SHFL.DOWN PT, R172, R161, 0x10, 0x1f ;  /* 0x0a001f00a1ac7f89 */ /* 0x000e6200000e0000 */
[----:B------:R-:W-:Y:S01]  /*8a00*/  FMUL.FTZ R152, R150, R3 ;  /* 0x0000000396987220 */ /* 0x000fe20000410000 */
[C---:B------:R-:W-:Y:S01]  /*8a10*/  FMUL.FTZ R3, R8.reuse, R185 ;  /* 0x000000b908037220 */ /* 0x040fe20000410000 */
[----:B------:R-:W-:Y:S01]  /*8a20*/  FMUL.FTZ R150, R8, R167 ;  /* 0x000000a708967220 */ /* 0x000fe20000410000 */
[----:B------:R-:W-:Y:S01]  /*8a30*/  FFMA.FTZ R151, R93, R151, R6 ;  /* 0x000000975d977223 */ /* 0x000fe20000010006 */
[----:B--2---:R-:W-:Y:S01]  /*8a40*/  FADD.FTZ R7, R154, R157 ;  /* 0x0000009d9a077221 */ /* 0x004fe20000010000 */
[----:B------:R-:W-:Y:S01]  /*8a50*/  FMUL.FTZ R164, R164, R3 ;  /* 0x00000003a4a47220 */ /* 0x000fe20000410000 */
[----:B------:R-:W-:Y:S01]  /*8a60*/  FMUL.FTZ R3, R8, R181 ;  /* 0x000000b508037220 */ /* 0x000fe20000410000 */
[----:B------:R-:W-:Y:S01]  /*8a70*/  FMUL.FTZ R153, R153, R150 ;  /* 0x0000009699997220 */ /* 0x000fe20000410000 */
[----:B------:R-:W-:Y:S01]  /*8a80*/  FFMA.FTZ R152, R91, R9, R152 ;  /* 0x000000095b987223 */ /* 0x000fe20000010098 */
[----:B------:R-:W-:Y:S01]  /*8a90*/  FFMA.FTZ R185, R113, R185, R164 ;  /* 0x000000b971b97223 */ /* 0x000fe200000100a4 */
[----:B------:R-:W-:Y:S01]  /*8aa0*/  FMUL.FTZ R160, R160, R3 ;  /* 0x00000003a0a07220 */ /* 0x000fe20000410000 */
[----:B------:R-:W-:Y:S01]  /*8ab0*/  FFMA.FTZ R2, R102, R167, R153 ;  /* 0x000000a766027223 */ /* 0x000fe20000010099 */
[----:B------:R-:W-:Y:S01]  /*8ac0*/  FADD.FTZ R98, R187, R98 ;  /* 0x00000062bb627221 */ /* 0x000fe20000010000 */
[----:B------:R-:W-:Y:S01]  /*8ad0*/  FSEL R154, R154, R7, P2 ;  /* 0x000000079a9a7208 */ /* 0x000fe20001000000 */
[----:B------:R-:W-:Y:S01]  /*8ae0*/  FFMA.FTZ R160, R115, R181, R160 ;  /* 0x000000b573a07223 */ /* 0x000fe200000100a0 */
[----:B------:R-:W-:Y:S01]  /*8af0*/  FADD.FTZ R112, R151, R112 ;  /* 0x0000007097707221 */ /* 0x000fe20000010000 */
        /* <DEDUP_REMOVED lines=18> */
.L_x_6728:
[----:B------:R-:W-:Y:S05]  /*8c20*/  BSYNC.RECONVERGENT B0 ;  /* 0x0000000000007941 */ /* 0x000fea0003800200 */
.L_x_6727:
[----:B------:R-:W-:Y:S01]  /*8c30*/  ULEA UR8, UP0, UR36, UR8, 0x2 ;  /* 0x0000000824087291 */ /* 0x000fe2000f8010ff */
[----:B-1----:R-:W-:Y:S01]  /*8c40*/  IADD3 R107, PT, PT, R107, 0x4, RZ ;  /* 0x000000046b6b7810 */ /* 0x002fe20007ffe0ff */
[----:B------:R-:W-:Y:S01]  /*8c50*/  UIADD3 UR35, UPT, UPT, UR35, 0x1, URZ ;  /* 0x0000000123237890 */ /* 0x000fe2000fffe0ff */
[----:B------:R-:W-:Y:S01]  /*8c60*/  IADD3 R147, PT, PT, R147, 0x8, RZ ;  /* 0x0000000893937810 */ /* 0x000fe20007ffe0ff */
        /* <DEDUP_REMOVED lines=9> */
.L_x_6723:
        /* <DEDUP_REMOVED lines=9> */
[----:B------:R-:W-:Y:S02]  /*8d90*/  PRMT R7, RZ, 0x7610, R7 ;  /* 0x00007610ff077816 */ /* 0x000fe40000000007 */
        /* <DEDUP_REMOVED lines=65> */
[----:B------:R-:W-:Y:S01]  /*91b0*/  LDS.U16 R6, [R10+0x12] ;  /* 0x000012000a067984 */ /* 0x000fe20000000400 */
[----:B--2---:R-:W-:-:S03]  /*91c0*/  SHF.L.U32 R5, R0, 0x10, RZ ;  /* 0x0000001000057819 */ /* 0x004fc600000006ff */
[----:B------:R-:W2:Y:S01]  /*91d0*/  LDS.U16 R0, [R10+0x8] ;  /* 0x000008000a007984 */ /* 0x000ea20000000400 */
[----:B---3--:R-:W-:Y:S02]  /*91e0*/  IMAD.U32 R3, R3, 0x10000, RZ ;  /* 0x0001000003037824 */ /* 0x008fe400078e00ff */
[--C-:B------:R-:W-:Y:S02]  /*91f0*/  FADD.FTZ R7, R5, R34.reuse ;  /* 0x0000002205077221 */ /* 0x100fe40000010000 */
[--C-:B------:R-:W-:Y:S01]  /*9200*/  FADD.FTZ R27, R3, R34.reuse ;  /* 0x00000022031b7221 */ /* 0x100fe20000010000 */
[----:B----4-:R-:W-:Y:S02]  /*9210*/  SHF.L.U32 R5, R2, 0x10, RZ ;  /* 0x0000001002057819 */ /* 0x010fe400000006ff */
[----:B------:R-:W-:Y:S01]  /*9220*/  FSETP.GTU.FTZ.AND P3, PT, R7, 20, PT ;  /* 0x41a000000700780b */ /* 0x000fe20003f7c000 */
[----:B------:R-:W3:Y:S01]  /*9230*/  LDS.U16 R2, [R10+0xa] ;  /* 0x00000a000a027984 */ /* 0x000ee20000000400 */
[----:B-----5:R-:W-:Y:S01]  /*9240*/  SHF.L.U32 R3, R4, 0x10, RZ ;  /* 0x0000001004037819 */ /* 0x020fe200000006ff */
[--C-:B------:R-:W-:Y:S01]  /*9250*/  FADD.FTZ R9, R5, R34.reuse ;  /* 0x0000002205097221 */ /* 0x100fe20000010000 */
[----:B------:R-:W-:Y:S01]  /*9260*/  FSETP.GTU.FTZ.AND P0, PT, R27, 20, PT ;  /* 0x41a000001b00780b */ /* 0x000fe20003f1c000 */
[----:B------:R-:W-:Y:S02]  /*9270*/  LDS.U16 R4, [R10+0xe] ;  /* 0x00000e000a047984 */ /* 0x000fe40000000400 */
[----:B------:R-:W-:Y:S01]  /*9280*/  FADD.FTZ R38, R3, R34 ;  /* 0x0000002203267221 */ /* 0x000fe20000010000 */
[----:B------:R-:W-:Y:S01]  /*9290*/  FSETP.GTU.FTZ.AND P5, PT, R9, 20, PT ;  /* 0x41a000000900780b */ /* 0x000fe20003fbc000 */
[----:B------:R-:W4:Y:S03]  /*92a0*/  LDS.U16 R3, [R10+0xc] ;  /* 0x00000c000a037984 */ /* 0x000f260000000400 */
[----:B------:R-:W-:Y:S01]  /*92b0*/  FSETP.GTU.FTZ.AND P2, PT, R38, 20, PT ;  /* 0x41a000002600780b */ /* 0x000fe20003f5c000 */
[----:B------:R-:W-:Y:S01]  /*92c0*/  @!P3 FMUL.FTZ R7, R7, -1.4426950216293334961 ;  /* 0xbfb8aa3b0707b820 */ /* 0x000fe20000410000 */
[----:B------:R-:W5:Y:S05]  /*92d0*/  LDS.U16 R5, [R10+0x10] ;  /* 0x000010000a057984 */ /* 0x000f6a0000000400 */
[----:B------:R-:W0:Y:S02]  /*92e0*/  @!P3 MUFU.EX2 R7, R7 ;  /* 0x000000070007b308 */ /* 0x000e240000000800 */
[----:B------:R-:W-:Y:S01]  /*92f0*/  @!P5 FMUL.FTZ R9, R9, -1.4426950216293334961 ;  /* 0xbfb8aa3b0909d820 */ /* 0x000fe20000410000 */
[----:B------:R-:W-:-:S03]  /*9300*/  @!P0 FMUL.FTZ R27, R27, -1.4426950216293334961 ;  /* 0xbfb8aa3b1b1b8820 */ /* 0x000fc60000410000 */
[----:B------:R-:W-:Y:S02]  /*9310*/  @!P2 FMUL.FTZ R38, R38, -1.4426950216293334961 ;  /* 0xbfb8aa3b2626a820 */ /* 0x000fe40000410000 */
[----:B------:R-:W1:Y:S04]  /*9320*/  @!P5 MUFU.EX2 R9, R9 ;  /* 0x000000090009d308 */ /* 0x000e680000000800 */
[----:B------:R-:W2:Y:S04]  /*9330*/  @!P2 MUFU.EX2 R38, R38 ;  /* 0x000000260026a308 */ /* 0x000ea80000000800 */
[----:B------:R-:W3:Y:S01]  /*9340*/  @!P0 MUFU.EX2 R27, R27 ;  /* 0x0000001b001b8308 */ /* 0x000ee20000000800 */
[----:B0-----:R-:W-:-:S06]  /*9350*/  @!P3 FADD.FTZ R8, R7, 1 ;  /* 0x3f8000000708b421 */ /* 0x001fcc0000010000 */
[----:B------:R-:W0:Y:S01]  /*9360*/  @!P3 MUFU.RCP R8, R8 ;  /* 0x000000080008b308 */ /* 0x000e220000001000 */
[----:B-1----:R-:W-:Y:S01]  /*9370*/  @!P5 FADD.FTZ R7, R9, 1 ;  /* 0x3f8000000907d421 */ /* 0x002fe20000010000 */
[----:B--2---:R-:W-:Y:S01]  /*9380*/  @!P2 FADD.FTZ R40, R38, 1 ;  /* 0x3f8000002628a421 */ /* 0x004fe20000010000 */
[----:B---3--:R-:W-:-:S05]  /*9390*/  @!P0 FADD.FTZ R36, R27, 1 ;  /* 0x3f8000001b248421 */ /* 0x008fca0000010000 */
[----:B------:R1:W2:Y:S01]  /*93a0*/  @!P5 MUFU.RCP R42, R7 ;  /* 0x00000007002ad308 */ /* 0x0002a20000001000 */
[----:B------:R-:W-:Y:S02]  /*93b0*/  SHF.L.U32 R9, R0, 0x10, RZ ;  /* 0x0000001000097819 */ /* 0x000fe400000006ff */
[----:B------:R-:W-:-:S05]  /*93c0*/  SHF.L.U32 R27, R2, 0x10, RZ ;  /* 0x00000010021b7819 */ /* 0x000fca00000006ff */
[----:B------:R-:W3:Y:S01]  /*93d0*/  @!P0 MUFU.RCP R65, R36 ;  /* 0x0000002400418308 */ /* 0x000ee20000001000 */
[----:B------:R-:W-:Y:S01]  /*93e0*/  FADD.FTZ R0, R9, R34 ;  /* 0x0000002209007221 */ /* 0x000fe20000010000 */
[----:B----4-:R-:W-:-:S06]  /*93f0*/  SHF.L.U32 R3, R3, 0x10, RZ ;  /* 0x0000001003037819 */ /* 0x010fcc00000006ff */
[----:B------:R-:W4:Y:S01]  /*9400*/  @!P2 MUFU.RCP R40, R40 ;  /* 0x000000280028a308 */ /* 0x000f220000001000 */
[--C-:B------:R-:W-:Y:S01]  /*9410*/  FADD.FTZ R27, R27, R34.reuse ;  /* 0x000000221b1b7221 */ /* 0x100fe20000010000 */
[----:B------:R-:W-:Y:S01]  /*9420*/  SHF.L.U32 R9, R4, 0x10, RZ ;  /* 0x0000001004097819 */ /* 0x000fe200000006ff */
[----:B0-----:R-:W-:Y:S01]  /*9430*/  @!P3 FMUL.FTZ R103, R103, R8 ;  /* 0x000000086767b220 */ /* 0x001fe20000410000 */
[----:B-----5:R-:W-:Y:S02]  /*9440*/  SHF.L.U32 R5, R5, 0x10, RZ ;  /* 0x0000001005057819 */ /* 0x020fe400000006ff */
[----:B-1----:R-:W-:Y:S01]  /*9450*/  SHF.L.U32 R7, R6, 0x10, RZ ;  /* 0x0000001006077819 */ /* 0x002fe200000006ff */
[--C-:B------:R-:W-:Y:S01]  /*9460*/  FADD.FTZ R4, R3, R34.reuse ;  /* 0x0000002203047221 */ /* 0x100fe20000010000 */
[----:B------:R-:W-:Y:S01]  /*9470*/  FSETP.GTU.FTZ.AND P3, PT, R0, 20, PT ;  /* 0x41a000000000780b */ /* 0x000fe20003f7c000 */
[--C-:B------:R-:W-:Y:S01]  /*9480*/  FADD.FTZ R9, R9, R34.reuse ;  /* 0x0000002209097221 */ /* 0x100fe20000010000 */
[----:B------:R-:W-:Y:S01]  /*9490*/  FSETP.GTU.FTZ.AND P4, PT, R27, 20, PT ;  /* 0x41a000001b00780b */ /* 0x000fe20003f9c000 */
[--C-:B------:R-:W-:Y:S01]  /*94a0*/  FADD.FTZ R6, R5, R34.reuse ;  /* 0x0000002205067221 */ /* 0x100fe20000010000 */
[----:B------:R-:W-:Y:S01]  /*94b0*/  FADD.FTZ R7, R7, R34 ;  /* 0x0000002207077221 */ /* 0x000fe20000010000 */
[----:B--2---:R-:W-:Y:S01]  /*94c0*/  @!P5 FMUL.FTZ R75, R75, R42 ;  /* 0x0000002a4b4bd220 */ /* 0x004fe20000410000 */
[----:B------:R-:W-:Y:S01]  /*94d0*/  FSETP.GTU.FTZ.AND P6, PT, R4, 20, PT ;  /* 0x41a000000400780b */ /* 0x000fe20003fdc000 */
[----:B---3--:R-:W-:Y:S01]  /*94e0*/  @!P0 FMUL.FTZ R112, R112, R65 ;  /* 0x0000004170708220 */ /* 0x008fe20000410000 */
[----:B------:R-:W-:Y:S01]  /*94f0*/  FSETP.GTU.FTZ.AND P5, PT, R9, 20, PT ;  /* 0x41a000000900780b */ /* 0x000fe20003fbc000 */
[----:B----4-:R-:W-:Y:S01]  /*9500*/  @!P2 FMUL.FTZ R77, R77, R40 ;  /* 0x000000284d4da220 */ /* 0x010fe20000410000 */
[----:B------:R-:W-:-:S02]  /*9510*/  FSETP.GTU.FTZ.AND P0, PT, R6, 20, PT ;  /* 0x41a000000600780b */ /* 0x000fc40003f1c000 */
[----:B------:R-:W-:Y:S01]  /*9520*/  FSETP.GTU.FTZ.AND P2, PT, R7, 20, PT ;  /* 0x41a000000700780b */ /* 0x000fe20003f5c000 */
[----:B------:R-:W-:Y:S02]  /*9530*/  @!P3 FMUL.FTZ R0, R0, -1.4426950216293334961 ;  /* 0xbfb8aa3b0000b820 */ /* 0x000fe40000410000 */
[----:B------:R-:W-:-:S04]  /*9540*/  @!P4 FMUL.FTZ R3, R27, -1.4426950216293334961 ;  /* 0xbfb8aa3b1b03c820 */ /* 0x000fc80000410000 */
[----:B------:R-:W-:Y:S01]  /*9550*/  @!P6 FMUL.FTZ R4, R4, -1.4426950216293334961 ;  /* 0xbfb8aa3b0404e820 */ /* 0x000fe20000410000 */
[----:B------:R-:W0:Y:S01]  /*9560*/  @!P3 MUFU.EX2 R0, R0 ;  /* 0x000000000000b308 */ /* 0x000e220000000800 */
[----:B------:R-:W-:-:S03]  /*9570*/  @!P5 FMUL.FTZ R5, R9, -1.4426950216293334961 ;  /* 0xbfb8aa3b0905d820 */ /* 0x000fc60000410000 */
[----:B------:R-:W1:Y:S01]  /*9580*/  @!P4 MUFU.EX2 R3, R3 ;  /* 0x000000030003c308 */ /* 0x000e620000000800 */
[----:B------:R-:W-:Y:S01]  /*9590*/  @!P0 FMUL.FTZ R6, R6, -1.4426950216293334961 ;  /* 0xbfb8aa3b06068820 */ /* 0x000fe20000410000 */
[----:B------:R-:W-:Y:S02]  /*95a0*/  @!P2 FMUL.FTZ R7, R7, -1.4426950216293334961 ;  /* 0xbfb8aa3b0707a820 */ /* 0x000fe40000410000 */
[----:B------:R-:W2:Y:S04]  /*95b0*/  @!P6 MUFU.EX2 R4, R4 ;  /* 0x000000040004e308 */ /* 0x000ea80000000800 */
[----:B------:R-:W3:Y:S04]  /*95c0*/  @!P5 MUFU.EX2 R5, R5 ;  /* 0x000000050005d308 */ /* 0x000ee80000000800 */
[----:B------:R-:W4:Y:S04]  /*95d0*/  @!P0 MUFU.EX2 R6, R6 ;  /* 0x0000000600068308 */ /* 0x000f280000000800 */
[----:B------:R-:W5:Y:S01]  /*95e0*/  @!P2 MUFU.EX2 R7, R7 ;  /* 0x000000070007a308 */ /* 0x000f620000000800 */
[----:B0-----:R-:W-:Y:S01]  /*95f0*/  @!P3 FADD.FTZ R2, R0, 1 ;  /* 0x3f8000000002b421 */ /* 0x001fe20000010000 */
[----:B-1----:R-:W-:Y:S01]  /*9600*/  @!P4 FADD.FTZ R0, R3, 1 ;  /* 0x3f8000000300c421 */ /* 0x002fe20000010000 */
[----:B--2---:R-:W-:Y:S01]  /*9610*/  @!P6 FADD.FTZ R3, R4, 1 ;  /* 0x3f8000000403e421 */ /* 0x004fe20000010000 */
[----:B---3--:R-:W-:-:S04]  /*9620*/  @!P5 FADD.FTZ R4, R5, 1 ;  /* 0x3f8000000504d421 */ /* 0x008fc80000010000 */
[----:B------:R-:W0:Y:S01]  /*9630*/  @!P4 MUFU.RCP R0, R0 ;  /* 0x000000000000c308 */ /* 0x000e220000001000 */
[----:B----4-:R-:W-:Y:S01]  /*9640*/  @!P0 FADD.FTZ R5, R6, 1 ;  /* 0x3f80000006058421 */ /* 0x010fe20000010000 */
[----:B-----5:R-:W-:-:S06]  /*9650*/  @!P2 FADD.FTZ R7, R7, 1 ;  /* 0x3f8000000707a421 */ /* 0x020fcc0000010000 */
[----:B------:R-:W1:Y:S08]  /*9660*/  @!P5 MUFU.RCP R4, R4 ;  /* 0x000000040004d308 */ /* 0x000e700000001000 */
[----:B------:R-:W2:Y:S08]  /*9670*/  @!P2 MUFU.RCP R6, R7 ;  /* 0x000000070006a308 */ /* 0x000eb00000001000 */
[----:B------:R-:W3:Y:S08]  /*9680*/  @!P6 MUFU.RCP R3, R3 ;  /* 0x000000030003e308 */ /* 0x000ef00000001000 */
[----:B------:R-:W4:Y:S01]  /*9690*/  @!P0 MUFU.RCP R5, R5 ;  /* 0x0000000500058308 */ /* 0x000f220000001000 */
[----:B0-----:R-:W-:-:S02]  /*96a0*/  @!P4 FMUL.FTZ R79, R79, R0 ;  /* 0x000000004f4fc220 */ /* 0x001fc40000410000 */
[----:B------:R-:W0:Y:S01]  /*96b0*/  LDS.U16 R0, [R10+0x14] ;  /* 0x000014000a007984 */ /* 0x000e220000000400 */
[----:B-1----:R-:W-:Y:S01]  /*96c0*/  @!P5 FMUL.FTZ R81, R81, R4 ;  /* 0x000000045151d220 */ /* 0x002fe20000410000 */
[----:B--2---:R-:W-:Y:S02]  /*96d0*/  @!P2 FMUL.FTZ R83, R83, R6 ;  /* 0x000000065353a220 */ /* 0x004fe40000410000 */
[----:B------:R-:W1:Y:S01]  /*96e0*/  LDS.U16 R4, [R10+0x1a] ;  /* 0x00001a000a047984 */ /* 0x000e620000000400 */
[----:B------:R2:W5:Y:S01]  /*96f0*/  @!P3 MUFU.RCP R9, R2 ;  /* 0x000000020009b308 */ /* 0x0005620000001000 */
[----:B---3--:R-:W-:Y:S02]  /*9700*/  @!P6 FMUL.FTZ R108, R108, R3 ;  /* 0x000000036c6ce220 */ /* 0x008fe40000410000 */
[----:B------:R-:W-:Y:S04]  /*9710*/  LDS.U16 R6, [R10+0x1e] ;  /* 0x00001e000a067984 */ /* 0x000fe80000000400 */
[----:B------:R-:W-:Y:S01]  /*9720*/  LDS.U16 R3, [R10+0x18] ;  /* 0x000018000a037984 */ /* 0x000fe20000000400 */
[----:B----4-:R-:W-:-:S03]  /*9730*/  @!P0 FMUL.FTZ R106, R106, R5 ;  /* 0x000000056a6a8220 */ /* 0x010fc60000410000 */
[----:B--2---:R-:W2:Y:S04]  /*9740*/  LDS.U16 R2, [R10+0x16] ;  /* 0x000016000a027984 */ /* 0x004ea80000000400 */
[----:B------:R-:W3:Y:S01]  /*9750*/  LDS.U16 R5, [R10+0x1c] ;  /* 0x00001c000a057984 */ /* 0x000ee20000000400 */
[----:B------:R-:W-:Y:S01]  /*9760*/  BAR.SYNC.DEFER_BLOCKING 0x0 ;  /* 0x0000000000007b1d */ /* 0x000fe20000010000 */
[----:B------:R-:W-:Y:S01]  /*9770*/  PRMT R7, R114, 0x7632, R7 ;  /* 0x0000763272077816 */ /* 0x000fe20000000007 */
[----:B-----5:R-:W-:Y:S01]  /*9780*/  @!P3 FMUL.FTZ R110, R110, R9 ;  /* 0x000000096e6eb220 */ /* 0x020fe20000410000 */
[----:B------:R-:W-:Y:S02]  /*9790*/  PRMT R9, R118, 0x7632, R9 ;  /* 0x0000763276097816 */ /* 0x000fe40000000009 */
[----:B------:R-:W-:Y:S01]  /*97a0*/  PRMT R27, R122, 0x7632, R27 ;  /* 0x000076327a1b7816 */ /* 0x000fe2000000001b */
[----:B------:R4:W-:Y:S02]  /*97b0*/  STS.U16 [R10+0x2], R7 ;  /* 0x000002070a007388 */ /* 0x0009e40000000400 */
[----:B----4-:R-:W-:-:S05]  /*97c0*/  PRMT R7, R120, 0x7632, R7 ;  /* 0x0000763278077816 */ /* 0x010fca0000000007 */
[----:B------:R0:W-:Y:S04]  /*97d0*/  STS.U16 [R10+0xe], R7 ;  /* 0x00000e070a007388 */ /* 0x0001e80000000400 */
[----:B------:R1:W-:Y:S01]  /*97e0*/  STS.U16 [R10+0xa], R9 ;  /* 0x00000a090a007388 */ /* 0x0003e20000000400 */
[----:B0-----:R-:W-:-:S03]  /*97f0*/  SHF.L.U32 R7, R0, 0x10, RZ ;  /* 0x0000001000077819 */ /* 0x001fc600000006ff */
[----:B------:R0:W-:Y:S01]  /*9800*/  STS.U16 [R10+0x12], R27 ;  /* 0x0000121b0a007388 */ /* 0x0001e20000000400 */
[----:B-1----:R-:W-:Y:S01]  /*9810*/  SHF.L.U32 R9, R4, 0x10, RZ ;  /* 0x0000001004097819 */ /* 0x002fe200000006ff */
[----:B------:R-:W-:Y:S01]  /*9820*/  FADD.FTZ R0, R7, R34 ;  /* 0x0000002207007221 */ /* 0x000fe20000010000 */
[----:B--2---:R-:W-:Y:S02]  /*9830*/  SHF.L.U32 R7, R2, 0x10, RZ ;  /* 0x0000001002077819 */ /* 0x004fe400000006ff */
[----:B0-----:R-:W-:-:S03]  /*9840*/  SHF.L.U32 R27, R6, 0x10, RZ ;  /* 0x00000010061b7819 */ /* 0x001fc600000006ff */
[--C-:B------:R-:W-:Y:S01]  /*9850*/  FADD.FTZ R7, R7, R34.reuse ;  /* 0x0000002207077221 */ /* 0x100fe20000010000 */
[--C-:B------:R-:W-:Y:S01]  /*9860*/  FADD.FTZ R9, R9, R34.reuse ;  /* 0x0000002209097221 */ /* 0x100fe20000010000 */
[----:B------:R-:W-:Y:S01]  /*9870*/  F2FP.BF16.F32.PACK_AB R116, R119, R116 ;  /* 0x000000747774723e */ /* 0x000fe200000010ff */
[----:B------:R-:W-:Y:S02]  /*9880*/  FADD.FTZ R27, R27, R34 ;  /* 0x000000221b1b7221 */ /* 0x000fe40000010000 */
[----:B------:R-:W-:Y:S02]  /*9890*/  FSETP.GTU.FTZ.AND P3, PT, R7, 20, PT ;  /* 0x41a000000700780b */ /* 0x000fe40003f7c000 */
[----:B------:R-:W-:Y:S02]  /*98a0*/  FSETP.GTU.FTZ.AND P5, PT, R9, 20, PT ;  /* 0x41a000000900780b */ /* 0x000fe40003fbc000 */
[----:B------:R-:W-:Y:S02]  /*98b0*/  FSETP.GTU.FTZ.AND P4, PT, R27, 20, PT ;  /* 0x41a000001b00780b */ /* 0x000fe40003f9c000 */
[----:B------:R-:W-:-:S02]  /*98c0*/  PRMT R8, R116, 0x7632, R8 ;  /* 0x0000763274087816 */ /* 0x000fc40000000008 */
[----:B------:R-:W-:Y:S02]  /*98d0*/  F2FP.BF16.F32.PACK_AB R124, R127, R124 ;  /* 0x0000007c7f7c723e */ /* 0x000fe400000010ff */
[----:B------:R-:W-:Y:S02]  /*98e0*/  F2FP.BF16.F32.PACK_AB R126, R131, R126 ;  /* 0x0000007e837e723e */ /* 0x000fe400000010ff */
[----:B------:R-:W-:Y:S01]  /*98f0*/  F2FP.BF16.F32.PACK_AB R128, R128, R129 ;  /* 0x000000818080723e */ /* 0x000fe200000010ff */
[----:B------:R0:W-:Y:S01]  /*9900*/  STS.U16 [R10+0x6], R8 ;  /* 0x000006080a007388 */ /* 0x0001e20000000400 */
[----:B------:R-:W-:Y:S02]  /*9910*/  SHF.L.U32 R3, R3, 0x10, RZ ;  /* 0x0000001003037819 */ /* 0x000fe400000006ff */
[----:B------:R-:W-:Y:S02]  /*9920*/  PRMT R36, R126, 0x7632, R36 ;  /* 0x000076327e247816 */ /* 0x000fe40000000024 */
[----:B------:R-:W-:Y:S01]  /*9930*/  PRMT R38, R128, 0x7632, R38 ;  /* 0x0000763280267816 */ /* 0x000fe20000000026 */
[----:B------:R-:W-:Y:S01]  /*9940*/  FADD.FTZ R3, R3, R34 ;  /* 0x0000002203037221 */ /* 0x000fe20000010000 */
[----:B0-----:R-:W-:Y:S01]  /*9950*/  PRMT R8, R124, 0x7632, R8 ;  /* 0x000076327c087816 */ /* 0x001fe20000000008 */
[----:B------:R-:W-:Y:S01]  /*9960*/  STS.U16 [R10], R114 ;  /* 0x000000720a007388 */ /* 0x000fe20000000400 */
[----:B---3--:R-:W-:Y:S01]  /*9970*/  SHF.L.U32 R5, R5, 0x10, RZ ;  /* 0x0000001005057819 */ /* 0x008fe200000006ff */
[----:B------:R-:W-:Y:S01]  /*9980*/  @!P3 FMUL.FTZ R2, R7, -1.4426950216293334961 ;  /* 0xbfb8aa3b0702b820 */ /* 0x000fe20000410000 */
[----:B------:R-:W-:Y:S01]  /*9990*/  @!P5 FMUL.FTZ R4, R9, -1.4426950216293334961 ;  /* 0xbfb8aa3b0904d820 */ /* 0x000fe20000410000 */
[----:B------:R-:W-:Y:S01]  /*99a0*/  STS.U16 [R10+0x4], R116 ;  /* 0x000004740a007388 */ /* 0x000fe20000000400 */
[----:B------:R-:W-:Y:S01]  /*99b0*/  @!P4 FMUL.FTZ R6, R27, -1.4426950216293334961 ;  /* 0xbfb8aa3b1b06c820 */ /* 0x000fe20000410000 */
[----:B------:R-:W-:-:S02]  /*99c0*/  FSETP.GTU.FTZ.AND P6, PT, R0, 20, PT ;  /* 0x41a000000000780b */ /* 0x000fc40003fdc000 */
        /* <DEDUP_REMOVED lines=40> */
[----:B-1----:R-:W-:Y:S01]  /*9c50*/  @!P2 FADD.FTZ R3, R3, 1 ;  /* 0x3f8000000303a421 */ /* 0x002fe20000010000 */
[----:B------:R-:W-:-:S02]  /*9c60*/  UMOV UR7, URZ ;  /* 0x000000ff00077c82 */ /* 0x000fc40008000000 */
        /* <DEDUP_REMOVED lines=17> */
[----:B-----5:R-:W-:Y:S02]  /*9d80*/  @!P2 FMUL.FTZ R98, R98, R3 ;  /* 0x000000036262a220 */ /* 0x020fe40000410000 */
[----:B------:R-:W0:Y:S01]  /*9d90*/  @!P5 MUFU.RCP R4, R4 ;  /* 0x000000040004d308 */ /* 0x000e220000001000 */
[----:B------:R-:W-:Y:S01]  /*9da0*/  IADD3.X R3, PT, PT, RZ, UR9, RZ, P6, !PT ;  /* 0x00000009ff037c10 */ /* 0x000fe2000b7fe4ff */
[----:B--2---:R-:W-:Y:S01]  /*9db0*/  @!P3 FMUL.FTZ R85, R85, R2 ;  /* 0x000000025555b220 */ /* 0x004fe20000410000 */
[C---:B------:R-:W-:Y:S01]  /*9dc0*/  LEA R2, P6, R0.reuse, UR10, 0x1 ;  /* 0x0000000a00027c11 */ /* 0x040fe2000f8c08ff */
[----:B------:R-:W1:Y:S04]  /*9dd0*/  LDCU.64 UR8, c[0x0][0x518] ;  /* 0x0000a300ff0877ac */ /* 0x000e680008000a00 */
[----:B------:R-:W2:Y:S01]  /*9de0*/  @!P4 MUFU.RCP R6, R6 ;  /* 0x000000060006c308 */ /* 0x000ea20000001000 */
[----:B------:R-:W-:Y:S01]  /*9df0*/  LEA.HI.X R3, R0, UR11, R3, 0x1, P6 ;  /* 0x0000000b00037c11 */ /* 0x000fe2000b0f0c03 */
[----:B----4-:R-:W-:Y:S01]  /*9e00*/  @!P0 FMUL.FTZ R96, R96, R5 ;  /* 0x0000000560608220 */ /* 0x010fe20000410000 */
        /* <DEDUP_REMOVED lines=95> */
[----:B------:R-:W2:Y:S03]  /*a400*/  LDCU.64 UR8, c[0x0][0x560] ;  /* 0x0000ac00ff0877ac */ /* 0x000ea60008000a00 */
[----:B---3--:R-:W-:-:S04]  /*a410*/  UIMAD.WIDE.U32 UR6, UR12, UR10, UR6 ;  /* 0x0000000a0c0672a5 */ /* 0x008fc8000f8e0006 */
[----:B------:R-:W-:Y:S02]  /*a420*/  UIMAD UR7, UR12, UR11, UR7 ;  /* 0x0000000b0c0772a4 */ /* 0x000fe4000f8e0207 */
[----:B0-----:R-:W-:Y:S01]  /*a430*/  IADD3 R3, P0, PT, R59, UR6, RZ ;  /* 0x000000063b037c10 */ /* 0x001fe2000ff1e0ff */
[----:B------:R-:W-:-:S03]  /*a440*/  FADD.FTZ R32, R103, R32 ;  /* 0x0000002067207221 */ /* 0x000fc60000010000 */
[----:B------:R-:W-:Y:S01]  /*a450*/  IADD3.X R4, PT, PT, RZ, UR7, RZ, P0, !PT ;  /* 0x00000007ff047c10 */ /* 0x000fe200087fe4ff */
[----:B------:R-:W-:Y:S01]  /*a460*/  FADD.FTZ R75, R32, R75 ;  /* 0x0000004b204b7221 */ /* 0x000fe20000010000 */
[----:B--2---:R-:W-:-:S03]  /*a470*/  LEA R2, P2, R3, UR8, 0x1 ;  /* 0x0000000803027c11 */ /* 0x004fc6000f8408ff */
        /* <DEDUP_REMOVED lines=56> */
.L_x_6689:
        /* <DEDUP_REMOVED lines=15> */
[----:B0-----:R-:W-:Y:S01]  /*a8f0*/  @P0 FADD R3, R0, R3 ;  /* 0x0000000300030221 */ /* 0x001fe20000000000 */
[----:B------:R-:W-:-:S04]  /*a900*/  @!P1 MOV R0, 0x400 ;  /* 0x0000040000009802 */ /* 0x000fc80000000f00 */
[----:B------:R-:W0:Y:S01]  /*a910*/  SHFL.DOWN P0, R2, R3, 0x4, 0x1f ;  /* 0x08801f0003027f89 */ /* 0x000e220000000000 */
[----:B--2---:R-:W-:Y:S01]  /*a920*/  @!P1 LEA R7, R7, R0, 0x18 ;  /* 0x0000000007079211 */ /* 0x004fe200078ec0ff */
[----:B0-----:R-:W-:-:S05]  /*a930*/  @P0 FADD R2, R3, R2 ;  /* 0x0000000203020221 */ /* 0x001fca0000000000 */
[----:B------:R-:W0:Y:S02]  /*a940*/  SHFL.DOWN P0, R5, R2, 0x8, 0x1f ;  /* 0x09001f0002057f89 */ /* 0x000e240000000000 */
[----:B0-----:R-:W-:-:S05]  /*a950*/  @P0 FADD R5, R2, R5 ;  /* 0x0000000502050221 */ /* 0x001fca0000000000 */
[----:B------:R-:W0:Y:S02]  /*a960*/  SHFL.DOWN P0, R4, R5, 0x10, 0x1f ;  /* 0x0a001f0005047f89 */ /* 0x000e240000000000 */
[----:B0-----:R-:W-:Y:S01]  /*a970*/  @P0 FADD R4, R5, R4 ;  /* 0x0000000405040221 */ /* 0x001fe20000000000 */
[----:B---3--:R-:W-:-:S04]  /*a980*/  ISETP.NE.AND P0, PT, R6, RZ, PT ;  /* 0x000000ff0600720c */ /* 0x008fc80003f05270 */
[----:B------:R0:W-:Y:S01]  /*a990*/  @!P1 STS [R7+0x434], R4 ;  /* 0x0004340407009388 */ /* 0x0001e20000000800 */
[----:B------:R-:W-:Y:S08]  /*a9a0*/  BAR.SYNC.DEFER_BLOCKING 0x0 ;  /* 0x0000000000007b1d */ /* 0x000ff00000010000 */
[----:B------:R-:W-:Y:S05]  /*a9b0*/  @P0 BRA `(.L_x_6732) ;  /* 0x0000000000140947 */ /* 0x000fea0003800000 */
[----:B------:R-:W-:-:S04]  /*a9c0*/  ULEA UR4, UP0, UR12, UR6, 0x2 ;  /* 0x000000060c047291 */ /* 0x000fc8000f8010ff */
[----:B------:R-:W-:Y:S02]  /*a9d0*/  ULEA.HI.X UR5, UR12, UR7, URZ, 0x2, UP0 ;  /* 0x000000070c057291 */ /* 0x000fe400080f14ff */
[----:B------:R-:W-:-:S04]  /*a9e0*/  MOV R2, UR4 ;  /* 0x0000000400027c02 */ /* 0x000fc80008000f00 */
[----:B------:R-:W-:-:S05]  /*a9f0*/  MOV R3, UR5 ;  /* 0x0000000500037c02 */ /* 0x000fca0008000f00 */
[----:B------:R2:W-:Y:S02]  /*aa00*/  REDG.E.ADD.F32.FTZ.RN.STRONG.GPU desc[UR28][R2.64], R4 ;  /* 0x00000004020079a6 */ /* 0x0005e4000c12f31c */
.L_x_6732:
[----:B------:R-:W-:Y:S05]  /*aa10*/  BSYNC.RECONVERGENT B0 ;  /* 0x0000000000007941 */ /* 0x000fea0003800200 */
.L_x_6731:
        /* <DEDUP_REMOVED lines=26> */
[----:B------:R-:W-:-:S04]  /*abc0*/  ULEA UR4, UP0, UR12, UR8, 0x2 ;  /* 0x000000080c047291 */ /* 0x000fc8000f8010ff */
[----:B------:R-:W-:Y:S02]  /*abd0*/  ULEA.HI.X UR5, UR12, UR9, URZ, 0x2, UP0 ;  /* 0x000000090c057291 */ /* 0x000fe400080f14ff */
[----:B------:R-:W-:-:S04]  /*abe0*/  MOV R2, UR4 ;  /* 0x0000000400027c02 */ /* 0x000fc80008000f00 */
[----:B------:R-:W-:-:S05]  /*abf0*/  IMAD.U32 R3, RZ, RZ, UR5 ;  /* 0x00000005ff037e24 */ /* 0x000fca000f8e00ff */
[----:B------:R1:W-:Y:S02]  /*ac00*/  REDG.E.ADD.F32.FTZ.RN.STRONG.GPU desc[UR28][R2.64], R7 ;  /* 0x00000007020079a6 */ /* 0x0003e4000c12f31c */
.L_x_6734:
[----:B------:R-:W-:Y:S05]  /*ac10*/  BSYNC.RECONVERGENT B0 ;  /* 0x0000000000007941 */ /* 0x000fea0003800200 */
.L_x_6733:
        /* <DEDUP_REMOVED lines=22> */
.L_x_6736:
[C---:B------:R-:W-:Y:S01]  /*ad80*/  LEA R0, R11.reuse, UR17, 0x2 ;  /* 0x000000110b007c11 */ /* 0x040fe2000f8e10ff */
[C---:B---3--:R-:W-:Y:S01]  /*ad90*/  IMAD.WIDE.U32 R6, R11.reuse, UR40, RZ ;  /* 0x000000280b067c25 */ /* 0x048fe2000f8e00ff */
[----:B--2---:R-:W-:Y:S02]  /*ada0*/  MOV R4, UR8 ;  /* 0x0000000800047c02 */ /* 0x004fe40008000f00 */
[----:B------:R-:W-:Y:S01]  /*adb0*/  SHF.R.S32.HI R10, RZ, 0x1f, R11 ;  /* 0x0000001fff0a7819 */ /* 0x000fe2000001140b */
[----:B------:R-:W2:Y:S01]  /*adc0*/  LDS R13, [R0+0x16e8] ;  /* 0x0016e800000d7984 */ /* 0x000ea20000000800 */
[----:B------:R-:W-:Y:S02]  /*add0*/  MOV R3, UR12 ;  /* 0x0000000c00037c02 */ /* 0x000fe40008000f00 */
        /* <DEDUP_REMOVED lines=16> */
[----:B------:R-:W-:Y:S01]  /*aee0*/  MOV R6, UR6 ;  /* 0x0000000600067c02 */ /* 0x000fe20008000f00 */
[C---:B----4-:R-:W-:Y:S01]  /*aef0*/  IMAD R12, R10.reuse, UR32, RZ ;  /* 0x000000200a0c7c24 */ /* 0x050fe2000f8e02ff */
[----:B------:R-:W-:Y:S01]  /*af00*/  MOV R3, UR10 ;  /* 0x0000000a00037c02 */ /* 0x000fe20008000f00 */
[----:B------:R-:W-:Y:S01]  /*af10*/  IMAD R14, R10, UR42, RZ ;  /* 0x0000002a0a0e7c24 */ /* 0x000fe2000f8e02ff */
[----:B------:R-:W-:Y:S01]  /*af20*/  MOV R2, R6 ;  /* 0x0000000600027202 */ /* 0x000fe20000000f00 */
[C---:B------:R-:W-:Y:S01]  /*af30*/  IMAD R17, R11.reuse, UR33, R12 ;  /* 0x000000210b117c24 */ /* 0x040fe2000f8e020c */
[----:B------:R-:W-:Y:S01]  /*af40*/  MOV R7, UR7 ;  /* 0x0000000700077c02 */ /* 0x000fe20008000f00 */
        /* <DEDUP_REMOVED lines=28> */
.L_x_6735:
[----:B------:R-:W-:Y:S05]  /*b110*/  EXIT ;  /* 0x000000000000794d */ /* 0x000fea0003800000 */
.L_x_6737:
        /* <DEDUP_REMOVED lines=14> */
.L_x_10475:


//--------------------- .text._Z25selective_scan_bwd_kernelI32Selective_Scan_bwd_kernel_traitsILi32ELi16ELb0ELb0ELb1ELb0ELb0EN3c108BFloat16EfEEv12SSMParamsBwd --------------------------
	.section	.text._Z25selective_scan_bwd_kernelI32Selective_Scan_bwd_kernel_traitsILi32ELi16ELb0ELb0ELb1ELb0ELb0EN3c108BFloat16EfEEv12SSMParamsBwd,"ax",@progbits
	.align	128
        .global         _Z25selective_scan_bwd_kernelI32Selective_Scan_bwd_kernel_traitsILi32ELi16ELb0ELb0ELb1ELb0ELb0EN3c108BFloat16EfEEv12SSMParamsBwd
        .type           _Z25selective_scan_bwd_kernelI32Selective_Scan_bwd_kernel_traitsILi32ELi16ELb0ELb0ELb1ELb0ELb0EN3c108BFloat16EfEEv12SSMParamsBwd,@function
        .size           _Z25selective_scan_bwd_kernelI32Selective_Scan_bwd_kernel_traitsILi32ELi16ELb0ELb0ELb1ELb0ELb0EN3c108BFloat16EfEEv12SSMParamsBwd,(.L_x_10476 - _Z25selective_scan_bwd_kernelI32Selective_Scan_bwd_kernel_traitsILi32ELi16ELb0ELb0ELb1ELb0ELb0EN3c108BFloat16EfEEv12SSMParamsBwd)
        .other          _Z25selective_scan_bwd_kernelI32Selective_Scan_bwd_kernel_traitsILi32ELi16ELb0ELb0ELb1ELb0ELb0EN3c108BFloat16EfEEv12SSMParamsBwd,@"STO_CUDA_ENTRY STV_DEFAULT"
_Z25selective_scan_bwd_kernelI32Selective_Scan_bwd_kernel_traitsILi32ELi16ELb0ELb0ELb1ELb0ELb0EN3c108BFloat16EfEEv12SSMParamsBwd:
.text._Z25selective_scan_bwd_kernelI32Selective_Scan_bwd_kernel_traitsILi32ELi16ELb0ELb0ELb1ELb0ELb0EN3c108BFloat16EfEEv12SSMParamsBwd:
        /* <DEDUP_REMOVED lines=39> */
[----:B------:R-:W-:Y:S01]  /*0270*/  UIMAD UR7, UR27, UR17, UR7 ;  /* 0x000000111b0772a4 */ /* 0x000fe2000f8e0207 */
[----:B------:R-:W-:Y:S01]  /*0280*/  IMAD.MOV.U32 R20, RZ, RZ, RZ ;  /* 0x000000ffff147224 */ /* 0x000fe200078e00ff */
[----:B------:R-:W-:-:S02]  /*0290*/  UIMAD.WIDE.U32 UR8, UR26, UR14, UR4 ;  /* 0x0000000e1a0872a5 */ /* 0x000fc4000f8e0004 */
[----:B------:R-:W-:Y:S01]  /*02a0*/  UIMAD.WIDE.U32 UR10, UR26, UR18, UR6 ;  /* 0x000000121a0a72a5 */ /* 0x000fe2000f8e0006 */
[----:B----4-:R-:W-:Y:S01]  /*02b0*/  HFMA2 R6, -RZ, RZ, 0, 0 ;  /* 0x00000000ff067431 */ /* 0x010fe200000001ff */
[----:B-1----:R-:W-:Y:S01]  /*02c0*/  ULEA UR12, UR28, 0xfffffe00, 0x9 ;  /* 0xfffffe001c0c7891 */ /* 0x002fe2000f8e48ff */
[----:B0-----:R-:W0:Y:S01]  /*02d0*/  LDC.64 R4, c[0x0][0x3e8] ;  /* 0x0000fa00ff047b82 */ /* 0x001e220000000a00 */
[----:B--2---:R-:W-:Y:S02]  /*02e0*/  UISETP.NE.U32.AND UP0, UPT, UR22, URZ, UPT ;  /* 0x000000ff1600728c */ /* 0x004fe4000bf05070 */
[----:B------:R-:W-:Y:S01]  /*02f0*/  UIADD3 UR8, UP1, UPT, UR12, UR8, URZ ;  /* 0x000000080c087290 */ /* 0x000fe2000ff3e0ff */
[----:B---3--:R-:W-:Y:S01]  /*0300*/  IMAD.MOV R2, RZ, RZ, -R7 ;  /* 0x000000ffff027224 */ /* 0x008fe200078e0a07 */
[----:B------:R-:W1:Y:S03]  /*0310*/  LDCU.128 UR4, c[0x0][0x460] ;  /* 0x00008c00ff0477ac */ /* 0x000e660008000c00 */
        /* <DEDUP_REMOVED lines=32> */
[----:B------:R-:W-:Y:S01]  /*0520*/  @P0 IADD3 R21, PT, PT, R21, 0x1, RZ ;  /* 0x0000000115150810 */ /* 0x000fe20007ffe0ff */
[----:B-1----:R-:W-:-:S02]  /*0530*/  UIMAD.WIDE.U32 UR4, UR26, UR8, UR4 ;  /* 0x000000081a0472a5 */ /* 0x002fc4000f8e0004 */
[----:B------:R-:W-:Y:S02]  /*0540*/  UIMAD.WIDE.U32 UR6, UR27, UR20, URZ ;  /* 0x000000141b0672a5 */ /* 0x000fe4000f8e00ff */
[----:B------:R-:W-:Y:S01]  /*0550*/  UIMAD UR20, UR26, UR9, UR5 ;  /* 0x000000091a1472a4 */ /* 0x000fe2000f8e0205 */
[----:B------:R-:W-:Y:S01]  /*0560*/  @!P2 IMAD.MOV R21, RZ, RZ, -R21 ;  /* 0x000000ffff15a224 */ /* 0x000fe200078e0a15 */
[----:B------:R-:W-:Y:S01]  /*0570*/  @!P1 LOP3.LUT R21, RZ, R8, RZ, 0x33, !PT ;  /* 0x00000008ff159212 */ /* 0x000fe200078e33ff */
[----:B----4-:R-:W-:Y:S02]  /*0580*/  @UP0 UIMAD UR5, UR27, UR10, UR26 ;  /* 0x0000000a1b0502a4 */ /* 0x010fe4000f8e021a */
[----:B------:R-:W-:Y:S01]  /*0590*/  UIMAD UR7, UR27, UR21, UR7 ;  /* 0x000000151b0772a4 */ /* 0x000fe2000f8e0207 */
[----:B------:R-:W-:Y:S01]  /*05a0*/  SHF.R.S32.HI R3, RZ, 0x1f, R21 ;  /* 0x0000001fff037819 */ /* 0x000fe20000011415 */
[----:B------:R-:W-:Y:S02]  /*05b0*/  UIADD3 UR4, UP1, UPT, UR12, UR4, URZ ;  /* 0x000000040c047290 */ /* 0x000fe4000ff3e0ff */
[----:B------:R-:W-:-:S02]  /*05c0*/  @UP0 UIMAD UR5, UR5, UR28, URZ ;  /* 0x0000001c050502a4 */ /* 0x000fc4000f8e02ff */
[----:B------:R-:W-:Y:S01]  /*05d0*/  UIADD3.X UR20, UPT, UPT, UR17, UR20, URZ, UP1, !UPT ;  /* 0x0000001411147290 */ /* 0x000fe20008ffe4ff */
        /* <DEDUP_REMOVED lines=27> */
[----:B------:R-:W-:Y:S01]  /*0790*/  UIADD3 UR18, UPT, UPT, UR17, 0x430, URZ ;  /* 0x0000043011127890 */ /* 0x000fe2000fffe0ff */
[C---:B0-----:R-:W-:Y:S01]  /*07a0*/  IMAD.SHL.U32 R0, R22.reuse, 0x10, RZ ;  /* 0x0000001016007824 */ /* 0x041fe200078e00ff */
[C---:B------:R-:W-:Y:S01]  /*07b0*/  IADD3 R39, PT, PT, R22.reuse, 0x160, RZ ;  /* 0x0000016016277810 */ /* 0x040fe20007ffe0ff */
[C---:B------:R-:W-:Y:S01]  /*07c0*/  VIADD R41, R22.reuse, 0x180 ;  /* 0x0000018016297836 */ /* 0x040fe20000000000 */
[C---:B------:R-:W-:Y:S01]  /*07d0*/  IADD3 R5, PT, PT, R22.reuse, 0x20, RZ ;  /* 0x0000002016057810 */ /* 0x040fe20007ffe0ff */
[----:B------:R-:W-:Y:S01]  /*07e0*/  VIADD R9, R22, 0x60 ;  /* 0x0000006016097836 */ /* 0x000fe20000000000 */
[----:B------:R-:W-:Y:S01]  /*07f0*/  LOP3.LUT R3, R0, 0x3e00, RZ, 0xc0, !PT ;  /* 0x00003e0000037812 */ /* 0x000fe200078ec0ff */
[C---:B------:R-:W-:Y:S01]  /*0800*/  VIADD R15, R22.reuse, 0xc0 ;  /* 0x000000c0160f7836 */ /* 0x040fe20000000000 */
[C---:B------:R-:W-:Y:S01]  /*0810*/  IADD3 R7, PT, PT, R22.reuse, 0x40, RZ ;  /* 0x0000004016077810 */ /* 0x040fe20007ffe0ff */
[C---:B------:R-:W-:Y:S01]  /*0820*/  VIADD R31, R22.reuse, 0x120 ;  /* 0x00000120161f7836 */ /* 0x040fe20000000000 */
[C---:B------:R-:W-:Y:S01]  /*0830*/  IADD3 R11, PT, PT, R22.reuse, 0x80, RZ ;  /* 0x00000080160b7810 */ /* 0x040fe20007ffe0ff */
[C---:B------:R-:W-:Y:S01]  /*0840*/  VIADD R47, R22.reuse, 0x1e0 ;  /* 0x000001e0162f7836 */ /* 0x040fe20000000000 */
[C---:B------:R-:W-:Y:S01]  /*0850*/  IADD3 R13, PT, PT, R22.reuse, 0xa0, RZ ;  /* 0x000000a0160d7810 */ /* 0x040fe20007ffe0ff */
[----:B------:R-:W-:Y:S01]  /*0860*/  UIMAD UR12, UR26, UR23, UR7 ;  /* 0x000000171a0c72a4 */ /* 0x000fe2000f8e0207 */
[C---:B------:R-:W-:Y:S01]  /*0870*/  IADD3 R17, PT, PT, R22.reuse, 0xe0, RZ ;  /* 0x000000e016117810 */ /* 0x040fe20007ffe0ff */
[----:B------:R-:W0:Y:S01]  /*0880*/  LDCU UR11, c[0x0][0x394] ;  /* 0x00007280ff0b77ac */ /* 0x000e220008000800 */
[----:B------:R-:W-:-:S02]  /*0890*/  IADD3 R29, PT, PT, R22, 0x100, RZ ;  /* 0x00000100161d7810 */ /* 0x000fc40007ffe0ff */
[C---:B------:R-:W-:Y:S02]  /*08a0*/  IADD3 R33, PT, PT, R22.reuse, 0x140, RZ ;  /* 0x0000014016217810 */ /* 0x040fe40007ffe0ff */
[C---:B------:R-:W-:Y:S02]  /*08b0*/  IADD3 R43, PT, PT, R22.reuse, 0x1a0, RZ ;  /* 0x000001a0162b7810 */ /* 0x040fe40007ffe0ff */
[----:B------:R-:W-:Y:S02]  /*08c0*/  IADD3 R45, PT, PT, R22, 0x1c0, RZ ;  /* 0x000001c0162d7810 */ /* 0x000fe40007ffe0ff */
[-C--:B------:R-:W-:Y:S02]  /*08d0*/  LEA.HI R38, R39, R22.reuse, RZ, 0x1b ;  /* 0x0000001627267211 */ /* 0x080fe400078fd8ff */
[----:B------:R-:W-:Y:S02]  /*08e0*/  LOP3.LUT R24, R3, 0x1f, R22, 0xf8, !PT ;  /* 0x0000001f03187812 */ /* 0x000fe400078ef816 */
[----:B------:R-:W-:-:S02]  /*08f0*/  LEA.HI R39, R41, R22, RZ, 0x1b ;  /* 0x0000001629277211 */ /* 0x000fc400078fd8ff */
[----:B------:R-:W-:Y:S02]  /*0900*/  LEA.HI R26, R0, R0, RZ, 0x1b ;  /* 0x00000000001a7211 */ /* 0x000fe400078fd8ff */
        /* <DEDUP_REMOVED lines=13> */
[----:B------:R-:W-:Y:S02]  /*09e0*/  LOP3.LUT R195, R22, 0x1f, RZ, 0xc0, !PT ;  /* 0x0000001f16c37812 */ /* 0x000fe400078ec0ff */
        /* <DEDUP_REMOVED lines=15> */
[----:B------:R-:W-:Y:S01]  /*0ae0*/  LEA R26, R26, UR18, 0x2 ;  /* 0x000000121a1a7c11 */ /* 0x000fe2000f8e10ff */
[----:B------:R-:W-:Y:S01]  /*0af0*/  UMOV UR18, UR20 ;  /* 0x0000001400127c82 */ /* 0x000fe20008000000 */
        /* <DEDUP_REMOVED lines=15> */
[----:B0-----:R-:W-:-:S06]  /*0bf0*/  UMOV UR17, UR19 ;  /* 0x0000001300117c82 */ /* 0x001fcc0008000000 */
.L_x_6778:
[----:B0-----:R-:W0:Y:S01]  /*0c00*/  LDCU UR19, c[0x0][0x388] ;  /* 0x00007100ff1377ac */ /* 0x001e220008000800 */
        /* <DEDUP_REMOVED lines=35> */
[----:B----4-:R-:W4:Y:S01]  /*0e40*/  @!P2 LDG.E.U16 R8, desc[UR24][R6.64+0x80] ;  /* 0x000080180608a981 */ /* 0x010f22000c1e1500 */
[----:B------:R-:W-:-:S03]  /*0e50*/  PRMT R79, RZ, 0x7610, R79 ;  /* 0x00007610ff4f7816 */ /* 0x000fc6000000004f */
        /* <DEDUP_REMOVED lines=8> */
[----:B------:R-:W4:Y:S01]  /*0ee0*/  @!P0 LDG.E.U16 R14, desc[UR24][R6.64+0x200] ;  /* 0x00020018060e8981 */ /* 0x000f22000c1e1500 */
[----:B------:R-:W-:Y:S02]  /*0ef0*/  ISETP.GE.AND P0, PT, R51, UR23, PT ;  /* 0x0000001733007c0c */ /* 0x000fe4000bf06270 */
[----:B------:R-:W-:Y:S01]  /*0f00*/  ISETP.GE.AND P3, PT, R54, UR23, PT ;  /* 0x0000001736007c0c */ /* 0x000fe2000bf66270 */
[----:B------:R-:W4:Y:S01]  /*0f10*/  @!P1 LDG.E.U16 R16, desc[UR24][R6.64+0x280] ;  /* 0x0002801806109981 */ /* 0x000f22000c1e1500 */
[----:B------:R-:W-:-:S02]  /*0f20*/  ISETP.GE.AND P4, PT, R55, UR23, PT ;  /* 0x0000001737007c0c */ /* 0x000fc4000bf86270 */
[----:B------:R-:W-:Y:S01]  /*0f30*/  ISETP.GE.AND P5, PT, R56, UR23, PT ;  /* 0x0000001738007c0c */ /* 0x000fe2000bfa6270 */
[----:B------:R-:W4:Y:S01]  /*0f40*/  @!P2 LDG.E.U16 R75, desc[UR24][R6.64+0x2c0] ;  /* 0x0002c018064ba981 */ /* 0x000f22000c1e1500 */
[----:B------:R-:W-:-:S05]  /*0f50*/  ISETP.GE.AND P6, PT, R57, UR23, PT ;  /* 0x0000001739007c0c */ /* 0x000fca000bfc6270 */
[----:B------:R-:W4:Y:S04]  /*0f60*/  @!P0 LDG.E.U16 R17, desc[UR24][R6.64+0x240] ;  /* 0x0002401806118981 */ /* 0x000f28000c1e1500 */
[----:B------:R-:W4:Y:S04]  /*0f70*/  @!P3 LDG.E.U16 R76, desc[UR24][R6.64+0x300] ;  /* 0x00030018064cb981 */ /* 0x000f28000c1e1500 */
[----:B------:R-:W4:Y:S04]  /*0f80*/  @!P4 LDG.E.U16 R77, desc[UR24][R6.64+0x340] ;  /* 0x00034018064dc981 */ /* 0x000f28000c1e1500 */
[----:B------:R-:W4:Y:S04]  /*0f90*/  @!P5 LDG.E.U16 R78, desc[UR24][R6.64+0x380] ;  /* 0x00038018064ed981 */ /* 0x000f28000c1e1500 */
[----:B------:R0:W4:Y:S01]  /*0fa0*/  @!P6 LDG.E.U16 R79, desc[UR24][R6.64+0x3c0] ;  /* 0x0003c018064fe981 */ /* 0x000122000c1e1500 */
[----:B------:R-:W0:Y:S01]  /*0fb0*/  S2R R58, SR_LANEID ;  /* 0x00000000003a7919 */ /* 0x000e220000000000 */
[----:B------:R-:W1:Y:S01]  /*0fc0*/  S2UR UR21, SR_CgaCtaId ;  /* 0x00000000001579c3 */ /* 0x000e620000008800 */
[----:B------:R-:W-:-:S02]  /*0fd0*/  UMOV UR20, 0x400 ;  /* 0x0000040000147882 */ /* 0x000fc40000000000 */
[----:B-1----:R-:W-:Y:S01]  /*0fe0*/  ULEA UR32, UR21, UR20, 0x18 ;  /* 0x0000001415207291 */ /* 0x002fe2000f8ec0ff */
[----:B------:R-:W-:Y:S01]  /*0ff0*/  P2R R83, PR, RZ, 0x1 ;  /* 0x00000001ff537803 */ /* 0x000fe20000000000 */
[----:B------:R-:W1:Y:S01]  /*1000*/  LDCU UR20, c[0x0][0x38c] ;  /* 0x00007180ff1477ac */ /* 0x000e620008000800 */
[C---:B0-----:R-:W-:Y:S01]  /*1010*/  IADD3 R7, PT, PT, R58.reuse, 0x80, RZ ;  /* 0x000000803a077810 */ /* 0x041fe20007ffe0ff */
[C---:B------:R-:W-:Y:S01]  /*1020*/  VIADD R63, R58.reuse, 0x40 ;  /* 0x000000403a3f7836 */ /* 0x040fe20000000000 */
[C---:B------:R-:W-:Y:S02]  /*1030*/  IADD3 R61, PT, PT, R58.reuse, 0x20, RZ ;  /* 0x000000203a3d7810 */ /* 0x040fe40007ffe0ff */
[-C--:B------:R-:W-:Y:S02]  /*1040*/  LEA.HI.SX32 R7, R7, R58.reuse, 0x1b ;  /* 0x0000003a07077211 */ /* 0x080fe400078fdaff */
[----:B------:R-:W-:Y:S02]  /*1050*/  LEA.HI.SX32 R60, R61, R58, 0x1b ;  /* 0x0000003a3d3c7211 */ /* 0x000fe400078fdaff */
[----:B------:R-:W-:-:S02]  /*1060*/  IADD3 R65, PT, PT, R58, 0x60, RZ ;  /* 0x000000603a417810 */ /* 0x000fc40007ffe0ff */
[-C--:B------:R-:W-:Y:S01]  /*1070*/  LEA.HI.SX32 R61, R63, R58.reuse, 0x1b ;  /* 0x0000003a3f3d7211 */ /* 0x080fe200078fdaff */
[C---:B------:R-:W-:Y:S01]  /*1080*/  VIADD R67, R58.reuse, 0xa0 ;  /* 0x000000a03a437836 */ /* 0x040fe20000000000 */
[----:B------:R-:W-:Y:S02]  /*1090*/  LEA R63, R7, UR32, 0x1 ;  /* 0x00000020073f7c11 */ /* 0x000fe4000f8e08ff */
[C---:B------:R-:W-:Y:S02]  /*10a0*/  IADD3 R7, PT, PT, R58.reuse, 0xc0, RZ ;  /* 0x000000c03a077810 */ /* 0x040fe40007ffe0ff */
[CC--:B------:R-:W-:Y:S02]  /*10b0*/  LEA.HI.SX32 R59, R58.reuse, R58.reuse, 0x1b ;  /* 0x0000003a3a3b7211 */ /* 0x0c0fe400078fdaff */
[----:B------:R-:W-:Y:S02]  /*10c0*/  LEA.HI.SX32 R62, R65, R58, 0x1b ;  /* 0x0000003a413e7211 */ /* 0x000fe400078fdaff */
[----:B------:R-:W-:-:S02]  /*10d0*/  IADD3 R65, PT, PT, R58, 0xe0, RZ ;  /* 0x000000e03a417810 */ /* 0x000fc40007ffe0ff */
[-C--:B------:R-:W-:Y:S02]  /*10e0*/  LEA.HI.SX32 R7, R7, R58.reuse, 0x1b ;  /* 0x0000003a07077211 */ /* 0x080fe400078fdaff */
[----:B------:R-:W-:Y:S02]  /*10f0*/  LEA R59, R59, UR32, 0x1 ;  /* 0x000000203b3b7c11 */ /* 0x000fe4000f8e08ff */
[-C--:B------:R-:W-:Y:S01]  /*1100*/  LEA.HI.SX32 R64, R67, R58.reuse, 0x1b ;  /* 0x0000003a43407211 */ /* 0x080fe200078fdaff */
[----:B------:R-:W-:Y:S01]  /*1110*/  VIADD R67, R58, 0x100 ;  /* 0x000001003a437836 */ /* 0x000fe20000000000 */
[----:B------:R-:W-:Y:S02]  /*1120*/  LEA R60, R60, UR32, 0x1 ;  /* 0x000000203c3c7c11 */ /* 0x000fe4000f8e08ff */
[----:B------:R-:W-:Y:S02]  /*1130*/  LEA R61, R61, UR32, 0x1 ;  /* 0x000000203d3d7c11 */ /* 0x000fe4000f8e08ff */
[----:B------:R-:W-:-:S02]  /*1140*/  LEA.HI.SX32 R66, R65, R58, 0x1b ;  /* 0x0000003a41427211 */ /* 0x000fc400078fdaff */
[----:B------:R-:W-:Y:S02]  /*1150*/  LEA R62, R62, UR32, 0x1 ;  /* 0x000000203e3e7c11 */ /* 0x000fe4000f8e08ff */
[C---:B------:R-:W-:Y:S02]  /*1160*/  IADD3 R69, PT, PT, R58.reuse, 0x120, RZ ;  /* 0x000001203a457810 */ /* 0x040fe40007ffe0ff */
[----:B------:R-:W-:Y:S01]  /*1170*/  LEA R65, R7, UR32, 0x1 ;  /* 0x0000002007417c11 */ /* 0x000fe2000f8e08ff */
[C---:B------:R-:W-:Y:S01]  /*1180*/  VIADD R7, R58.reuse, 0x160 ;  /* 0x000001603a077836 */ /* 0x040fe20000000000 */
[----:B------:R-:W-:Y:S02]  /*1190*/  IADD3 R71, PT, PT, R58, 0x140, RZ ;  /* 0x000001403a477810 */ /* 0x000fe40007ffe0ff */
[----:B------:R-:W-:Y:S02]  /*11a0*/  LEA R64, R64, UR32, 0x1 ;  /* 0x0000002040407c11 */ /* 0x000fe4000f8e08ff */
[----:B------:R-:W-:-:S02]  /*11b0*/  LEA.HI.SX32 R67, R67, R58, 0x1b ;  /* 0x0000003a43437211 */ /* 0x000fc400078fdaff */
[-C--:B------:R-:W-:Y:S02]  /*11c0*/  LEA.HI.SX32 R68, R69, R58.reuse, 0x1b ;  /* 0x0000003a45447211 */ /* 0x080fe400078fdaff */
[-C--:B------:R-:W-:Y:S02]  /*11d0*/  LEA.HI.SX32 R69, R71, R58.reuse, 0x1b ;  /* 0x0000003a47457211 */ /* 0x080fe400078fdaff */
[----:B------:R-:W-:Y:S02]  /*11e0*/  LEA R66, R66, UR32, 0x1 ;  /* 0x0000002042427c11 */ /* 0x000fe4000f8e08ff */
        /* <DEDUP_REMOVED lines=16> */
[----:B------:R-:W-:Y:S01]  /*12f0*/  PRMT R7, RZ, 0x7610, R7 ;  /* 0x00007610ff077816 */ /* 0x000fe20000000007 */
[----:B--2---:R-:W-:Y:S04]  /*1300*/  STS.U16 [R59], R0 ;  /* 0x000000003b007388 */ /* 0x004fe80000000400 */
[----:B---3--:R0:W-:Y:S04]  /*1310*/  STS.U16 [R60+0x40], R9 ;  /* 0x000040093c007388 */ /* 0x0081e80000000400 */
[----:B----4-:R-:W-:Y:S04]  /*1320*/  STS.U16 [R61+0x80], R8 ;  /* 0x000080083d007388 */ /* 0x010fe80000000400 */
[----:B------:R2:W-:Y:S01]  /*1330*/  STS.U16 [R62+0xc0], R11 ;  /* 0x0000c00b3e007388 */ /* 0x0005e20000000400 */
[----:B0-----:R-:W-:-:S03]  /*1340*/  IADD3 R9, PT, PT, R58, 0x180, RZ ;  /* 0x000001803a097810 */ /* 0x001fc60007ffe0ff */
[----:B------:R-:W-:Y:S01]  /*1350*/  STS.U16 [R63+0x100], R10 ;  /* 0x0001000a3f007388 */ /* 0x000fe20000000400 */
[----:B--2---:R-:W-:Y:S02]  /*1360*/  IADD3 R11, PT, PT, R58, 0x1a0, RZ ;  /* 0x000001a03a0b7810 */ /* 0x004fe40007ffe0ff */
[-C--:B------:R-:W-:Y:S01]  /*1370*/  LEA.HI.SX32 R9, R9, R58.reuse, 0x1b ;  /* 0x0000003a09097211 */ /* 0x080fe200078fdaff */
[----:B------:R0:W-:Y:S01]  /*1380*/  STS.U16 [R64+0x140], R13 ;  /* 0x0001400d40007388 */ /* 0x0001e20000000400 */
[----:B------:R-:W-:-:S03]  /*1390*/  LEA.HI.SX32 R11, R11, R58, 0x1b ;  /* 0x0000003a0b0b7211 */ /* 0x000fc600078fdaff */
[----:B------:R-:W-:Y:S01]  /*13a0*/  STS.U16 [R65+0x180], R12 ;  /* 0x0001800c41007388 */ /* 0x000fe20000000400 */
[C---:B------:R-:W-:Y:S01]  /*13b0*/  SHF.L.U32 R0, R58.reuse, 0x4, RZ ;  /* 0x000000043a007819 */ /* 0x040fe200000006ff */
[----:B0-----:R-:W-:Y:S02]  /*13c0*/  VIADD R13, R58, 0x1c0 ;  /* 0x000001c03a0d7836 */ /* 0x001fe40000000000 */
[----:B------:R-:W-:Y:S01]  /*13d0*/  STS.U16 [R66+0x1c0], R15 ;  /* 0x0001c00f42007388 */ /* 0x000fe20000000400 */
[----:B------:R-:W-:-:S03]  /*13e0*/  LEA R71, R9, UR32, 0x1 ;  /* 0x0000002009477c11 */ /* 0x000fc6000f8e08ff */
[----:B------:R-:W-:Y:S01]  /*13f0*/  STS.U16 [R67+0x200], R14 ;  /* 0x0002000e43007388 */ /* 0x000fe20000000400 */
[----:B------:R-:W-:-:S03]  /*1400*/  LEA.HI.SX32 R13, R13, R58, 0x1b ;  /* 0x0000003a0d0d7211 */ /* 0x000fc600078fdaff */
[----:B------:R-:W-:Y:S01]  /*1410*/  STS.U16 [R68+0x240], R17 ;  /* 0x0002401144007388 */ /* 0x000fe20000000400 */
[----:B------:R-:W-:-:S03]  /*1420*/  LEA R72, R11, UR32, 0x1 ;  /* 0x000000200b487c11 */ /* 0x000fc6000f8e08ff */
[----:B------:R-:W-:Y:S01]  /*1430*/  STS.U16 [R69+0x280], R16 ;  /* 0x0002801045007388 */ /* 0x000fe20000000400 */
[----:B------:R-:W-:-:S03]  /*1440*/  LEA R73, R13, UR32, 0x1 ;  /* 0x000000200d497c11 */ /* 0x000fc6000f8e08ff */
[----:B------:R0:W-:Y:S04]  /*1450*/  STS.U16 [R70+0x2c0], R75 ;  /* 0x0002c04b46007388 */ /* 0x0001e80000000400 */
[----:B------:R2:W-:Y:S01]  /*1460*/  STS.U16 [R71+0x300], R76 ;  /* 0x0003004c47007388 */ /* 0x0005e20000000400 */
[----:B0-----:R-:W-:-:S03]  /*1470*/  LEA.HI.SX32 R75, R0, R0, 0x1b ;  /* 0x00000000004b7211 */ /* 0x001fc600078fdaff */
[----:B------:R0:W-:Y:S01]  /*1480*/  STS.U16 [R72+0x340], R77 ;  /* 0x0003404d48007388 */ /* 0x0001e20000000400 */
[----:B------:R-:W-:-:S03]  /*1490*/  LEA R75, R75, UR32, 0x1 ;  /* 0x000000204b4b7c11 */ /* 0x000fc6000f8e08ff */
[----:B------:R-:W-:Y:S04]  /*14a0*/  STS.U16 [R73+0x380], R78 ;  /* 0x0003804e49007388 */ /* 0x000fe80000000400 */
[----:B------:R3:W-:Y:S01]  /*14b0*/  STS.U16 [R74+0x3c0], R79 ;  /* 0x0003c04f4a007388 */ /* 0x0007e20000000400 */
[----:B------:R-:W-:-:S03]  /*14c0*/  NOP ;  /* 0x0000000000007918 */ /* 0x000fc60000000000 */
[----:B------:R-:W4:Y:S04]  /*14d0*/  LDS.U16 R92, [R75] ;  /* 0x000000004b5c7984 */ /* 0x000f280000000400 */
        /* <DEDUP_REMOVED lines=16> */
[----:B------:R-:W-:-:S02]  /*15e0*/  PRMT R10, RZ, 0x7610, R10 ;  /* 0x00007610ff0a7816 */ /* 0x000fc4000000000a */
[----:B------:R-:W-:Y:S02]  /*15f0*/  PRMT R9, RZ, 0x7610, R9 ;  /* 0x00007610ff097816 */ /* 0x000fe40000000009 */
        /* <DEDUP_REMOVED lines=10> */
[----:B------:R-:W-:Y:S02]  /*16a0*/  ISETP.GE.AND P3, PT, R47, UR23, PT ;  /* 0x000000172f007c0c */ /* 0x000fe4000bf66270 */
[----:B------:R-:W-:Y:S02]  /*16b0*/  PRMT R14, RZ, 0x7610, R14 ;  /* 0x00007610ff0e7816 */ /* 0x000fe4000000000e */
[----:B------:R-:W-:-:S02]  /*16c0*/  PRMT R13, RZ, 0x7610, R13 ;  /* 0x00007610ff0d7816 */ /* 0x000fc4000000000d */
[----:B------:R-:W-:Y:S02]  /*16d0*/  PRMT R12, RZ, 0x7610, R12 ;  /* 0x00007610ff0c7816 */ /* 0x000fe4000000000c */
        /* <DEDUP_REMOVED lines=10> */
[----:B------:R-:W-:Y:S02]  /*1780*/  PRMT R16, RZ, 0x7610, R16 ;  /* 0x00007610ff107816 */ /* 0x000fe40000000010 */
[----:B------:R-:W-:Y:S02]  /*1790*/  PRMT R17, RZ, 0x7610, R17 ;  /* 0x00007610ff117816 */ /* 0x000fe40000000011 */
[----:B--2---:R-:W-:Y:S01]  /*17a0*/  PRMT R76, RZ, 0x7610, R76 ;  /* 0x00007610ff4c7816 */ /* 0x004fe2000000004c */
[----:B------:R-:W2:Y:S01]  /*17b0*/  @!P0 LDG.E.U16 R15, desc[UR24][R4.64+0x240] ;  /* 0x00024018040f8981 */ /* 0x000ea2000c1e1500 */
[----:B0-----:R-:W-:-:S02]  /*17c0*/  PRMT R77, RZ, 0x7610, R77 ;  /* 0x00007610ff4d7816 */ /* 0x001fc4000000004d */
[----:B------:R-:W-:Y:S01]  /*17d0*/  PRMT R0, RZ, 0x7610, R0 ;  /* 0x00007610ff007816 */ /* 0x000fe20000000000 */
[----:B------:R-:W2:Y:S01]  /*17e0*/  @!P1 LDG.E.U16 R16, desc[UR24][R4.64+0x280] ;  /* 0x0002801804109981 */ /* 0x000ea2000c1e1500 */
[----:B---3--:R-:W-:-:S03]  /*17f0*/  PRMT R79, RZ, 0x7610, R79 ;  /* 0x00007610ff4f7816 */ /* 0x008fc6000000004f */
[----:B------:R-:W3:Y:S04]  /*1800*/  @!P2 LDG.E.U16 R17, desc[UR24][R4.64+0x2c0] ;  /* 0x0002c0180411a981 */ /* 0x000ee8000c1e1500 */
[----:B------:R-:W3:Y:S04]  /*1810*/  @!P3 LDG.E.U16 R76, desc[UR24][R4.64+0x300] ;  /* 0x00030018044cb981 */ /* 0x000ee8000c1e1500 */
[----:B------:R-:W3:Y:S04]  /*1820*/  @!P4 LDG.E.U16 R77, desc[UR24][R4.64+0x340] ;  /* 0x00034018044dc981 */ /* 0x000ee8000c1e1500 */
[----:B------:R-:W3:Y:S04]  /*1830*/  @!P5 LDG.E.U16 R0, desc[UR24][R4.64+0x380] ;  /* 0x000380180400d981 */ /* 0x000ee8000c1e1500 */
[----:B------:R-:W3:Y:S01]  /*1840*/  @!P6 LDG.E.U16 R79, desc[UR24][R4.64+0x3c0] ;  /* 0x0003c018044fe981 */ /* 0x000ee2000c1e1500 */
        /* <DEDUP_REMOVED lines=25> */
[----:B---3--:R-:W-:Y:S04]  /*19e0*/  STS.U16 [R70+0x2c0], R17 ;  /* 0x0002c01146007388 */ /* 0x008fe80000000400 */
        /* <DEDUP_REMOVED lines=23> */
[----:B--2---:R-:W-:Y:S02]  /*1b60*/  PRMT R0, RZ, 0x7610, R0 ;  /* 0x00007610ff007816 */ /* 0x004fe40000000000 */
[----:B---3--:R-:W-:Y:S01]  /*1b70*/  PRMT R79, RZ, 0x7610, R79 ;  /* 0x00007610ff4f7816 */ /* 0x008fe2000000004f */
        /* <DEDUP_REMOVED lines=28> */
[----:B------:R-:W-:Y:S01]  /*1d40*/  IMAD.U32 R92, R92, 0x10000, RZ ;  /* 0x000100005c5c7824 */ /* 0x000fe200078e00ff */
[----:B-1----:R-:W-:Y:S02]  /*1d50*/  SHF.L.U32 R93, R93, 0x10, RZ ;  /* 0x000000105d5d7819 */ /* 0x002fe400000006ff */
[----:B------:R-:W-:Y:S02]  /*1d60*/  SHF.L.U32 R95, R95, 0x10, RZ ;  /* 0x000000105f5f7819 */ /* 0x000fe400000006ff */
        /* <DEDUP_REMOVED lines=10> */
[----:B------:R-:W-:Y:S01]  /*1e10*/  SHF.L.U32 R111, R111, 0x10, RZ ;  /* 0x000000106f6f7819 */ /* 0x000fe200000006ff */
[----:B------:R-:W-:Y:S01]  /*1e20*/  UISETP.GE.AND UP0, UPT, UR20, 0x1, UPT ;  /* 0x000000011400788c */ /* 0x000fe2000bf06270 */
[----:B------:R-:W-:Y:S01]  /*1e30*/  SHF.L.U32 R113, R113, 0x10, RZ ;  /* 0x0000001071717819 */ /* 0x000fe200000006ff */
[----:B------:R-:W-:Y:S01]  /*1e40*/  IMAD.U32 R114, R114, 0x10000, RZ ;  /* 0x0001000072727824 */ /* 0x000fe200078e00ff */
        /* <DEDUP_REMOVED lines=30> */
[----:B-1----:R-:W-:Y:S02]  /*2030*/  IMAD.U32 R94, R94, 0x10000, RZ ;  /* 0x000100005e5e7824 */ /* 0x002fe400078e00ff */
[----:B------:R-:W-:Y:S01]  /*2040*/  FFMA.FTZ R23, R0, R92, R23 ;  /* 0x0000005c00177223 */ /* 0x000fe20000010017 */
[----:B------:R-:W1:Y:S01]  /*2050*/  LDS.U16 R122, [R75+0x18] ;  /* 0x000018004b7a7984 */ /* 0x000e620000000400 */
[----:B--2---:R-:W-:Y:S02]  /*2060*/  SHF.L.U32 R98, R98, 0x10, RZ ;  /* 0x0000001062627819 */ /* 0x004fe400000006ff */
[----:B------:R-:W-:Y:S01]  /*2070*/  FFMA.FTZ R23, R94, R93, R23 ;  /* 0x0000005d5e177223 */ /* 0x000fe20000010017 */
[----:B------:R-:W2:Y:S01]  /*2080*/  LDS.U16 R124, [R75+0x1a] ;  /* 0x00001a004b7c7984 */ /* 0x000ea20000000400 */
[----:B---3--:R-:W-:Y:S02]  /*2090*/  SHF.L.U32 R100, R100, 0x10, RZ ;  /* 0x0000001064647819 */ /* 0x008fe400000006ff */
        /* <DEDUP_REMOVED lines=23> */
[----:B---3--:R-:W-:-:S03]  /*2210*/  SHF.L.U32 R126, R126, 0x10, RZ ;  /* 0x000000107e7e7819 */ /* 0x008fc600000006ff */
[----:B------:R-:W-:Y:S01]  /*2220*/  FFMA.FTZ R3, R124, R111, R3 ;  /* 0x0000006f7c037223 */ /* 0x000fe20000010003 */
[----:B----4-:R-:W-:-:S03]  /*2230*/  IMAD.U32 R117, R117, 0x10000, RZ ;  /* 0x0001000075757824 */ /* 0x010fc600078e00ff */
[----:B------:R-:W-:Y:S01]  /*2240*/  FFMA.FTZ R2, R126, R113, R3 ;  /* 0x000000717e027223 */ /* 0x000fe20000010003 */
[----:B------:R-:W-:Y:S02]  /*2250*/  CS2R R76, SRZ ;  /* 0x00000000004c7805 */ /* 0x000fe4000001ff00 */
[----:B------:R-:W-:Y:S02]  /*2260*/  CS2R R78, SRZ ;  /* 0x00000000004e7805 */ /* 0x000fe4000001ff00 */
[----:B------:R-:W-:Y:S02]  /*2270*/  CS2R R80, SRZ ;  /* 0x0000000000507805 */ /* 0x000fe4000001ff00 */
[----:B------:R-:W-:Y:S02]  /*2280*/  CS2R R82, SRZ ;  /* 0x0000000000527805 */ /* 0x000fe4000001ff00 */
[----:B------:R-:W-:Y:S02]  /*2290*/  CS2R R84, SRZ ;  /* 0x0000000000547805 */ /* 0x000fe4000001ff00 */
[----:B------:R-:W-:-:S02]  /*22a0*/  CS2R R86, SRZ ;  /* 0x0000000000567805 */ /* 0x000fc4000001ff00 */
        /* <DEDUP_REMOVED lines=24> */
[----:B------:R-:W-:Y:S01]  /*2430*/  UISETP.NE.AND UP0, UPT, UR11, 0x1, UPT ;  /* 0x000000010b00788c */ /* 0x000fe2000bf05270 */
[----:B------:R-:W-:Y:S01]  /*2440*/  SHF.L.U32 R141, R6, 0x10, RZ ;  /* 0x00000010068d7819 */ /* 0x000fe200000006ff */
        /* <DEDUP_REMOVED lines=8> */
[----:B------:R-:W1:Y:S01]  /*24d0*/  LDC.64 R6, c[0x0][0x448] ;  /* 0x00011200ff067b82 */ /* 0x000e620000000a00 */
[----:B------:R-:W-:Y:S01]  /*24e0*/  SHF.L.U32 R13, R13, 0x10, RZ ;  /* 0x000000100d0d7819 */ /* 0x000fe200000006ff */
[----:B------:R-:W-:Y:S01]  /*24f0*/  HFMA2 R76, -RZ, RZ, 0, 0 ;  /* 0x00000000ff4c7431 */ /* 0x000fe200000001ff */
[----:B------:R-:W-:Y:S01]  /*2500*/  SHF.L.U32 R153, R14, 0x10, RZ ;  /* 0x000000100e997819 */ /* 0x000fe200000006ff */
[--C-:B------:R-:W-:Y:S01]  /*2510*/  FADD.FTZ R144, R139, R18.reuse ;  /* 0x000000128b907221 */ /* 0x100fe20000010000 */
[----:B------:R-:W-:Y:S01]  /*2520*/  SHF.L.U32 R155, R16, 0x10, RZ ;  /* 0x00000010109b7819 */ /* 0x000fe200000006ff */
[--C-:B------:R-:W-:Y:S01]  /*2530*/  FADD.FTZ R146, R141, R18.reuse ;  /* 0x000000128d927221 */ /* 0x100fe20000010000 */
[----:B------:R-:W-:Y:S01]  /*2540*/  SHF.L.U32 R17, R17, 0x10, RZ ;  /* 0x0000001011117819 */ /* 0x000fe200000006ff */
[----:B------:R-:W2:Y:S01]  /*2550*/  LDC.64 R8, c[0x0][0x4d8] ;  /* 0x00013600ff087b82 */ /* 0x000ea20000000a00 */
[----:B------:R-:W-:Y:S01]  /*2560*/  SHF.L.U32 R157, R135, 0x10, RZ ;  /* 0x00000010879d7819 */ /* 0x000fe200000006ff */
[--C-:B------:R-:W-:Y:S01]  /*2570*/  FADD.FTZ R139, R143, R18.reuse ;  /* 0x000000128f8b7221 */ /* 0x100fe20000010000 */
[----:B------:R-:W-:Y:S01]  /*2580*/  PLOP3.LUT P5, PT, PT, PT, UP0, 0x80, 0x8 ;  /* 0x000000000008781c */ /* 0x000fe20003faf008 */
        /* <DEDUP_REMOVED lines=25> */
.L_x_6777:
[----:B------:R-:W-:Y:S01]  /*2720*/  MOV R2, R24 ;  /* 0x0000001800027202 */ /* 0x000fe20000000f00 */
[----:B------:R-:W-:Y:S01]  /*2730*/  IMAD.MOV.U32 R3, RZ, RZ, RZ ;  /* 0x000000ffff037224 */ /* 0x000fe200078e00ff */
[----:B------:R-:W-:Y:S02]  /*2740*/  ISETP.GE.AND P6, PT, R43, UR23, PT ;  /* 0x000000172b007c0c */ /* 0x000fe4000bfc6270 */
[----:B------:R-:W-:Y:S01]  /*2750*/  ISETP.GE.AND P2, PT, R46, UR23, PT ;  /* 0x000000172e007c0c */ /* 0x000fe2000bf46270 */
[----:B0-----:R-:W-:Y:S01]  /*2760*/  IMAD.WIDE.U32 R10, R135, UR34, R2 ;  /* 0x00000022870a7c25 */ /* 0x001fe2000f8e0002 */
[----:B------:R-:W-:-:S03]  /*2770*/  ISETP.GE.AND P1, PT, R45, UR23, PT ;  /* 0x000000172d007c0c */ /* 0x000fc6000bf26270 */
[----:B------:R-:W-:Y:S01]  /*2780*/  IMAD R3, R135, UR35, R11 ;  /* 0x0000002387037c24 */ /* 0x000fe2000f8e020b */
[----:B------:R-:W-:-:S04]  /*2790*/  LEA R2, P0, R10, R25, 0x1 ;  /* 0x000000190a027211 */ /* 0x000fc800078008ff */
[----:B------:R-:W-:Y:S02]  /*27a0*/  LEA.HI.X R3, R10, R27, R3, 0x1, P0 ;  /* 0x0000001b0a037211 */ /* 0x000fe400000f0c03 */
[----:B------:R-:W-:-:S03]  /*27b0*/  ISETP.GE.AND P0, PT, R44, UR23, PT ;  /* 0x000000172c007c0c */ /* 0x000fc6000bf06270 */
[----:B---3--:R-:W3:Y:S01]  /*27c0*/  @!P4 LDG.E.U16 R14, desc[UR24][R2.64] ;  /* 0x00000018020ec981 */ /* 0x008ee2000c1e1500 */
[----:B------:R-:W-:-:S03]  /*27d0*/  ISETP.GE.AND P3, PT, R47, UR23, PT ;  /* 0x000000172f007c0c */ /* 0x000fc6000bf66270 */
[----:B----4-:R-:W4:Y:S04]  /*27e0*/  @!P6 LDG.E.U16 R11, desc[UR24][R2.64+0x40] ;  /* 0x00004018020be981 */ /* 0x010f28000c1e1500 */
[----:B------:R-:W2:Y:S04]  /*27f0*/  @!P2 LDG.E.U16 R12, desc[UR24][R2.64+0x100] ;  /* 0x00010018020ca981 */ /* 0x000ea8000c1e1500 */
[----:B------:R-:W2:Y:S04]  /*2800*/  @!P0 LDG.E.U16 R10, desc[UR24][R2.64+0x80] ;  /* 0x00008018020a8981 */ /* 0x000ea8000c1e1500 */
[----:B------:R-:W2:Y:S04]  /*2810*/  @!P3 LDG.E.U16 R15, desc[UR24][R2.64+0x140] ;  /* 0x00014018020fb981 */ /* 0x000ea8000c1e1500 */
[----:B------:R-:W2:Y:S01]  /*2820*/  @!P1 LDG.E.U16 R13, desc[UR24][R2.64+0xc0] ;  /* 0x0000c018020d9981 */ /* 0x000ea2000c1e1500 */
[----:B------:R-:W-:-:S02]  /*2830*/  MOV R166, RZ ;  /* 0x000000ff00a67202 */ /* 0x000fc40000000f00 */
[----:B------:R-:W-:Y:S02]  /*2840*/  MOV R170, RZ ;  /* 0x000000ff00aa7202 */ /* 0x000fe40000000f00 */
[----:B------:R-:W-:Y:S02]  /*2850*/  MOV R168, RZ ;  /* 0x000000ff00a87202 */ /* 0x000fe40000000f00 */
[----:B---3--:R-:W-:-:S04]  /*2860*/  @!P4 PRMT R166, R14, 0x5410, RZ ;  /* 0x000054100ea6c816 */ /* 0x008fc800000000ff */
[----:B----4-:R-:W-:Y:S02]  /*2870*/  @!P6 PRMT R166, R166, 0x5410, R11 ;  /* 0x00005410a6a6e816 */ /* 0x010fe4000000000b */
[----:B------:R-:W-:Y:S02]  /*2880*/  ISETP.GE.AND P6, PT, R48, UR23, PT ;  /* 0x0000001730007c0c */ /* 0x000fe4000bfc6270 */
[----:B--2---:R-:W-:Y:S02]  /*2890*/  @!P2 PRMT R170, R12, 0x5410, RZ ;  /* 0x000054100caaa816 */ /* 0x004fe400000000ff */
[----:B------:R-:W-:Y:S02]  /*28a0*/  ISETP.GE.AND P2, PT, R50, UR23, PT ;  /* 0x0000001732007c0c */ /* 0x000fe4000bf46270 */
[----:B------:R-:W-:Y:S02]  /*28b0*/  @!P0 PRMT R168, R10, 0x5410, RZ ;  /* 0x000054100aa88816 */ /* 0x000fe400000000ff */
        /* <DEDUP_REMOVED lines=8> */
[----:B------:R-:W4:Y:S04]  /*2940*/  @!P3 LDG.E.U16 R147, desc[UR24][R2.64+0x1c0] ;  /* 0x0001c0180293b981 */ /* 0x000f28000c1e1500 */
[----:B------:R-:W4:Y:S01]  /*2950*/  @!P1 LDG.E.U16 R151, desc[UR24][R2.64+0x240] ;  /* 0x0002401802979981 */ /* 0x000f22000c1e1500 */
[----:B------:R-:W-:Y:S01]  /*2960*/  MOV R12, UR8 ;  /* 0x00000008000c7c02 */ /* 0x000fe20008000f00 */
[----:B------:R-:W-:Y:S01]  /*2970*/  IMAD.U32 R11, RZ, RZ, UR10 ;  /* 0x0000000aff0b7e24 */ /* 0x000fe2000f8e00ff */
[----:B------:R-:W-:-:S03]  /*2980*/  MOV R172, RZ ;  /* 0x000000ff00ac7202 */ /* 0x000fc60000000f00 */
[----:B------:R-:W-:Y:S01]  /*2990*/  IMAD.MOV.U32 R10, RZ, RZ, R12 ;  /* 0x000000ffff0a7224 */ /* 0x000fe200078e000c */
[----:B------:R-:W-:Y:S02]  /*29a0*/  MOV R13, UR9 ;  /* 0x00000009000d7c02 */ /* 0x000fe40008000f00 */
[----:B------:R-:W-:Y:S01]  /*29b0*/  MOV R13, UR12 ;  /* 0x0000000c000d7c02 */ /* 0x000fe20008000f00 */
[----:B------:R-:W-:-:S04]  /*29c0*/  IMAD.WIDE.U32 R10, R135, UR28, R10 ;  /* 0x0000001c870a7c25 */ /* 0x000fc8000f8e000a */
[----:B------:R-:W-:Y:S01]  /*29d0*/  IMAD R11, R135, UR29, R11 ;  /* 0x0000001d870b7c24 */ /* 0x000fe2000f8e020b */
[----:B------:R-:W-:Y:S02]  /*29e0*/  MOV R174, RZ ;  /* 0x000000ff00ae7202 */ /* 0x000fe40000000f00 */
[----:B------:R-:W-:Y:S02]  /*29f0*/  MOV R15, UR7 ;  /* 0x00000007000f7c02 */ /* 0x000fe40008000f00 */
[----:B--2---:R-:W-:Y:S02]  /*2a00*/  @!P6 PRMT R172, R14, 0x5410, RZ ;  /* 0x000054100eace816 */ /* 0x004fe400000000ff */
[----:B------:R-:W-:Y:S02]  /*2a10*/  MOV R14, UR6 ;  /* 0x00000006000e7c02 */ /* 0x000fe40008000f00 */
[----:B------:R-:W-:-:S03]  /*2a20*/  LEA R16, P6, R10, R4, 0x2 ;  /* 0x000000040a107211 */ /* 0x000fc600078c10ff */
[----:B------:R-:W-:Y:S01]  /*2a30*/  IMAD.MOV.U32 R12, RZ, RZ, R14 ;  /* 0x000000ffff0c7224 */ /* 0x000fe200078e000e */
[----:B------:R-:W-:-:S03]  /*2a40*/  MOV R14, RZ ;  /* 0x000000ff000e7202 */ /* 0x000fc60000000f00 */
[----:B------:R-:W-:Y:S01]  /*2a50*/  IMAD.WIDE.U32 R12, R135, UR30, R12 ;  /* 0x0000001e870c7c25 */ /* 0x000fe2000f8e000c */
[----:B------:R-:W-:Y:S02]  /*2a60*/  LEA.HI.X R17, R10, R5, R11, 0x2, P6 ;  /* 0x000000050a117211 */ /* 0x000fe400030f140b */
[----:B---3--:R-:W-:Y:S01]  /*2a70*/  @!P2 PRMT R14, R149, 0x5410, RZ ;  /* 0x00005410950ea816 */ /* 0x008fe200000000ff */
[----:B------:R-:W-:Y:S01]  /*2a80*/  IMAD R11, R135, UR31, R13 ;  /* 0x0000001f870b7c24 */ /* 0x000fe2000f8e020d */
[----:B----4-:R-:W-:Y:S01]  /*2a90*/  @!P3 PRMT R172, R172, 0x5410, R147 ;  /* 0x00005410acacb816 */ /* 0x010fe20000000093 */
[----:B------:R-:W2:Y:S01]  /*2aa0*/  LDG.E R16, desc[UR24][R16.64] ;  /* 0x0000001810107981 */ /* 0x000ea2000c1e1900 */
[----:B------:R-:W-:Y:S02]  /*2ab0*/  ISETP.GE.AND P2, PT, R54, UR23, PT ;  /* 0x0000001736007c0c */ /* 0x000fe4000bf46270 */
[----:B------:R-:W-:Y:S02]  /*2ac0*/  @!P0 PRMT R174, R153, 0x5410, RZ ;  /* 0x0000541099ae8816 */ /* 0x000fe400000000ff */
[----:B-1----:R-:W-:-:S02]  /*2ad0*/  LEA R10, P3, R12, R6, 0x2 ;  /* 0x000000060c0a7211 */ /* 0x002fc400078610ff */
[----:B------:R-:W-:Y:S02]  /*2ae0*/  ISETP.GE.AND P6, PT, R53, UR23, PT ;  /* 0x0000001735007c0c */ /* 0x000fe4000bfc6270 */
[----:B------:R-:W-:Y:S02]  /*2af0*/  ISETP.GE.AND P0, PT, R56, UR23, PT ;  /* 0x0000001738007c0c */ /* 0x000fe4000bf06270 */
[----:B------:R-:W-:Y:S02]  /*2b00*/  @!P1 PRMT R14, R14, 0x5410, R151 ;  /* 0x000054100e0e9816 */ /* 0x000fe40000000097 */
[----:B------:R-:W-:Y:S02]  /*2b10*/  ISETP.GE.AND P1, PT, R55, UR23, PT ;  /* 0x0000001737007c0c */ /* 0x000fe4000bf26270 */
[----:B------:R-:W-:Y:S02]  /*2b20*/  LEA.HI.X R11, R12, R7, R11, 0x2, P3 ;  /* 0x000000070c0b7211 */ /* 0x000fe400018f140b */
[----:B------:R-:W-:Y:S01]  /*2b30*/  ISETP.GE.AND P3, PT, R57, UR23, PT ;  /* 0x0000001739007c0c */ /* 0x000fe2000bf66270 */
[----:B------:R-:W3:Y:S04]  /*2b40*/  @!P2 LDG.E.U16 R12, desc[UR24][R2.64+0x300] ;  /* 0x00030018020ca981 */ /* 0x000ee8000c1e1500 */
[----:B------:R-:W4:Y:S04]  /*2b50*/  @!P6 LDG.E.U16 R15, desc[UR24][R2.64+0x2c0] ;  /* 0x0002c018020fe981 */ /* 0x000f28000c1e1500 */
[----:B------:R-:W2:Y:S04]  /*2b60*/  @!P0 LDG.E.U16 R147, desc[UR24][R2.64+0x380] ;  /* 0x0003801802938981 */ /* 0x000ea8000c1e1500 */
[----:B------:R-:W2:Y:S04]  /*2b70*/  @!P1 LDG.E.U16 R17, desc[UR24][R2.64+0x340] ;  /* 0x0003401802119981 */ /* 0x000ea8000c1e1500 */
[----:B------:R-:W2:Y:S01]  /*2b80*/  @!P3 LDG.E.U16 R149, desc[UR24][R2.64+0x3c0] ;  /* 0x0003c0180295b981 */ /* 0x000ea2000c1e1500 */
[----:B------:R-:W-:-:S03]  /*2b90*/  PRMT R13, R168, 0x7632, R13 ;  /* 0x00007632a80d7816 */ /* 0x000fc6000000000d */
[----:B------:R0:W5:Y:S01]  /*2ba0*/  LDG.E R176, desc[UR24][R10.64] ;  /* 0x000000180ab07981 */ /* 0x000162000c1e1900 */
[----:B------:R-:W-:-:S03]  /*2bb0*/  PRMT R151, R170, 0x7632, R151 ;  /* 0x00007632aa977816 */ /* 0x000fc60000000097 */
        /* <DEDUP_REMOVED lines=19> */
[----:B------:R-:W-:Y:S01]  /*2cf0*/  UMOV UR32, 0x400 ;  /* 0x0000040000207882 */ /* 0x000fe20000000000 */
[----:B------:R-:W-:Y:S01]  /*2d00*/  BSSY.RECONVERGENT B0, `(.L_x_6740) ;  /* 0x0000064000007945 */ /* 0x000fe20003800200 */
[----:B0-----:R-:W-:Y:S01]  /*2d10*/  ULEA UR32, UR20, UR32, 0x18 ;  /* 0x0000002014207291 */ /* 0x001fe2000f8ec0ff */
[----:B---3--:R-:W-:Y:S02]  /*2d20*/  @!P2 PRMT R2, R12, 0x5410, RZ ;  /* 0x000054100c02a816 */ /* 0x008fe400000000ff */
[----:B----4-:R-:W-:Y:S02]  /*2d30*/  @!P6 PRMT R174, R174, 0x5410, R15 ;  /* 0x00005410aeaee816 */ /* 0x010fe4000000000f */
[----:B--2---:R-:W-:Y:S02]  /*2d40*/  @!P0 PRMT R10, R147, 0x5410, RZ ;  /* 0x00005410930a8816 */ /* 0x004fe400000000ff */
[----:B------:R-:W-:-:S02]  /*2d50*/  PRMT R155, R174, 0x7632, R155 ;  /* 0x00007632ae9b7816 */ /* 0x000fc4000000009b */
[----:B------:R-:W-:Y:S02]  /*2d60*/  @!P1 PRMT R2, R2, 0x5410, R17 ;  /* 0x0000541002029816 */ /* 0x000fe40000000011 */
[----:B------:R-:W-:Y:S02]  /*2d70*/  @!P3 PRMT R10, R10, 0x5410, R149 ;  /* 0x000054100a0ab816 */ /* 0x000fe40000000095 */
[----:B------:R-:W-:Y:S01]  /*2d80*/  PRMT R12, R2, 0x7632, R12 ;  /* 0x00007632020c7816 */ /* 0x000fe2000000000c */
[----:B------:R-:W-:Y:S01]  /*2d90*/  STS.U16 [R69+0x280], R174 ;  /* 0x000280ae45007388 */ /* 0x000fe20000000400 */
[----:B------:R-:W-:-:S03]  /*2da0*/  PRMT R17, R10, 0x7632, R17 ;  /* 0x000076320a117816 */ /* 0x000fc60000000011 */
[----:B------:R-:W-:Y:S04]  /*2db0*/  STS.U16 [R70+0x2c0], R155 ;  /* 0x0002c09b46007388 */ /* 0x000fe80000000400 */
[----:B------:R0:W-:Y:S04]  /*2dc0*/  STS.U16 [R71+0x300], R2 ;  /* 0x0003000247007388 */ /* 0x0001e80000000400 */
[----:B------:R-:W-:Y:S04]  /*2dd0*/  STS.U16 [R72+0x340], R12 ;  /* 0x0003400c48007388 */ /* 0x000fe80000000400 */
[----:B------:R-:W-:Y:S04]  /*2de0*/  STS.U16 [R73+0x380], R10 ;  /* 0x0003800a49007388 */ /* 0x000fe80000000400 */
[----:B------:R-:W-:Y:S01]  /*2df0*/  STS.U16 [R74+0x3c0], R17 ;  /* 0x0003c0114a007388 */ /* 0x000fe20000000400 */
[----:B------:R-:W-:-:S03]  /*2e00*/  NOP ;  /* 0x0000000000007918 */ /* 0x000fc60000000000 */
[----:B------:R-:W1:Y:S04]  /*2e10*/  LDS.U16 R155, [R75] ;  /* 0x000000004b9b7984 */ /* 0x000e680000000400 */
[----:B------:R-:W2:Y:S04]  /*2e20*/  LDS.U16 R10, [R75+0x2] ;  /* 0x000002004b0a7984 */ /* 0x000ea80000000400 */
[----:B------:R-:W3:Y:S04]  /*2e30*/  LDS.U16 R173, [R75+0x4] ;  /* 0x000004004bad7984 */ /* 0x000ee80000000400 */
[----:B------:R-:W-:Y:S04]  /*2e40*/  LDS.U16 R167, [R75+0x6] ;  /* 0x000006004ba77984 */ /* 0x000fe80000000400 */
[----:B------:R-:W-:Y:S04]  /*2e50*/  LDS.U16 R169, [R75+0x8] ;  /* 0x000008004ba97984 */ /* 0x000fe80000000400 */
[----:B------:R-:W4:Y:S04]  /*2e60*/  LDS.U16 R171, [R75+0xa] ;  /* 0x00000a004bab7984 */ /* 0x000f280000000400 */
[----:B------:R-:W-:Y:S04]  /*2e70*/  LDS.U16 R184, [R75+0xc] ;  /* 0x00000c004bb87984 */ /* 0x000fe80000000400 */
[----:B------:R-:W-:Y:S04]  /*2e80*/  LDS.U16 R177, [R75+0xe] ;  /* 0x00000e004bb17984 */ /* 0x000fe80000000400 */
[----:B------:R-:W-:Y:S04]  /*2e90*/  LDS.U16 R193, [R75+0x10] ;  /* 0x000010004bc17984 */ /* 0x000fe80000000400 */
[----:B------:R-:W4:Y:S04]  /*2ea0*/  LDS.U16 R179, [R75+0x12] ;  /* 0x000012004bb37984 */ /* 0x000f280000000400 */
[----:B------:R-:W-:Y:S04]  /*2eb0*/  LDS.U16 R190, [R75+0x14] ;  /* 0x000014004bbe7984 */ /* 0x000fe80000000400 */
[----:B------:R-:W-:Y:S04]  /*2ec0*/  LDS.U16 R191, [R75+0x16] ;  /* 0x000016004bbf7984 */ /* 0x000fe80000000400 */
[----:B------:R-:W-:Y:S04]  /*2ed0*/  LDS.U16 R189, [R75+0x18] ;  /* 0x000018004bbd7984 */ /* 0x000fe80000000400 */
[----:B------:R-:W4:Y:S04]  /*2ee0*/  LDS.U16 R149, [R75+0x1a] ;  /* 0x00001a004b957984 */ /* 0x000f280000000400 */
[----:B------:R-:W4:Y:S04]  /*2ef0*/  LDS.U16 R147, [R75+0x1c] ;  /* 0x00001c004b937984 */ /* 0x000f280000000400 */
[----:B------:R-:W4:Y:S01]  /*2f00*/  LDS.U16 R12, [R75+0x1e] ;  /* 0x00001e004b0c7984 */ /* 0x000f220000000400 */
[----:B------:R-:W-:Y:S01]  /*2f10*/  FMUL.FTZ R3, R16, 1.4426950216293334961 ;  /* 0x3fb8aa3b10037820 */ /* 0x000fe20000410000 */
[----:B------:R-:W-:-:S03]  /*2f20*/  ISETP.NE.AND P1, PT, R22, RZ, PT ;  /* 0x000000ff1600720c */ /* 0x000fc60003f25270 */
[-C--:B------:R-:W-:Y:S01]  /*2f30*/  FMUL.FTZ R11, R137, R3.reuse ;  /* 0x00000003890b7220 */ /* 0x080fe20000410000 */
[-C--:B------:R-:W-:Y:S01]  /*2f40*/  FMUL.FTZ R151, R144, R3.reuse ;  /* 0x0000000390977220 */ /* 0x080fe20000410000 */
[-C--:B------:R-:W-:Y:S01]  /*2f50*/  FMUL.FTZ R13, R146, R3.reuse ;  /* 0x00000003920d7220 */ /* 0x080fe20000410000 */
[-C--:B------:R-:W-:Y:S01]  /*2f60*/  FMUL.FTZ R15, R139, R3.reuse ;  /* 0x000000038b0f7220 */ /* 0x080fe20000410000 */
[-C--:B------:R-:W-:Y:S01]  /*2f70*/  FMUL.FTZ R153, R148, R3.reuse ;  /* 0x0000000394997220 */ /* 0x080fe20000410000 */
[----:B------:R0:W-:Y:S01]  /*2f80*/  MUFU.EX2 R14, R151 ;  /* 0x00000097000e7308 */ /* 0x0001e20000000800 */
        /* <DEDUP_REMOVED lines=8> */
[-C--:B0-----:R-:W-:Y:S01]  /*3010*/  FMUL.FTZ R151, R150, R3.reuse ;  /* 0x0000000396977220 */ /* 0x081fe20000410000 */
[-C--:B------:R-:W-:Y:S01]  /*3020*/  FMUL.FTZ R183, R162, R3.reuse ;  /* 0x00000003a2b77220 */ /* 0x080fe20000410000 */
[-C--:B------:R-:W-:Y:S01]  /*3030*/  FMUL.FTZ R185, R164, R3.reuse ;  /* 0x00000003a4b97220 */ /* 0x080fe20000410000 */
[----:B------:R-:W-:Y:S01]  /*3040*/  FMUL.FTZ R187, R145, R3 ;  /* 0x0000000391bb7220 */ /* 0x000fe20000410000 */
[----:B------:R-:W-:-:S02]  /*3050*/  ISETP.NE.AND P0, PT, R22, 0x1f, PT ;  /* 0x0000001f1600780c */ /* 0x000fc40003f05270 */
[----:B------:R-:W-:Y:S01]  /*3060*/  IADD3 R2, PT, PT, R135, UR19, RZ ;  /* 0x0000001387027c10 */ /* 0x000fe2000fffe0ff */
[----:B------:R-:W0:Y:S01]  /*3070*/  MUFU.EX2 R13, R13 ;  /* 0x0000000d000d7308 */ /* 0x000e220000000800 */
[----:B------:R-:W-:-:S03]  /*3080*/  @P1 IADD3 R2, PT, PT, R22, 0x200, RZ ;  /* 0x0000020016021810 */ /* 0x000fc60007ffe0ff */
        /* <DEDUP_REMOVED lines=14> */
[----:B-1----:R1:W-:Y:S01]  /*3170*/  STS [R2+0xea8], R11 ;  /* 0x000ea80b02007388 */ /* 0x0023e20000000800 */
[----:B------:R-:W-:Y:S01]  /*3180*/  SHF.L.U32 R155, R155, 0x10, RZ ;  /* 0x000000109b9b7819 */ /* 0x000fe200000006ff */
[----:B--2---:R-:W-:Y:S01]  /*3190*/  IMAD.U32 R10, R10, 0x10000, RZ ;  /* 0x000100000a0a7824 */ /* 0x004fe200078e00ff */
[----:B---3--:R-:W-:Y:S01]  /*31a0*/  SHF.L.U32 R173, R173, 0x10, RZ ;  /* 0x00000010adad7819 */ /* 0x008fe200000006ff */
[----:B----4-:R-:W-:Y:S01]  /*31b0*/  IMAD.U32 R171, R171, 0x10000, RZ ;  /* 0x00010000abab7824 */ /* 0x010fe200078e00ff */
        /* <DEDUP_REMOVED lines=11> */
[----:B------:R-:W-:Y:S01]  /*3270*/  SHF.L.U32 R12, R12, 0x10, RZ ;  /* 0x000000100c0c7819 */ /* 0x000fe200000006ff */
[----:B------:R-:W-:Y:S06]  /*3280*/  BAR.SYNC.DEFER_BLOCKING 0x0 ;  /* 0x0000000000007b1d */ /* 0x000fec0000010000 */
[----:B01----:R-:W-:Y:S05]  /*3290*/  @P0 BRA `(.L_x_6741) ;  /* 0x0000000000200947 */ /* 0x003fea0003800000 */
        /* <DEDUP_REMOVED lines=8> */
.L_x_6741:
[----:B------:R-:W-:-:S06]  /*3320*/  LEA R192, R22, UR32, 0x2 ;  /* 0x0000002016c07c11 */ /* 0x000fcc000f8e10ff */
[----:B------:R-:W0:Y:S02]  /*3330*/  LDS R192, [R192+0x16ac] ;  /* 0x0016ac00c0c07984 */ /* 0x000e240000000800 */
.L_x_6742:
[----:B------:R-:W-:Y:S05]  /*3340*/  BSYNC.RECONVERGENT B0 ;  /* 0x0000000000007941 */ /* 0x000fea0003800200 */
.L_x_6740:
[----:B-1----:R-:W1:Y:S01]  /*3350*/  @P5 LDC R2, c[0x0][0x38c] ;  /* 0x0000e300ff025b82 */ /* 0x002e620000000800 */
[----:B------:R-:W-:Y:S01]  /*3360*/  VOTEU.ANY UP0, P5 ;  /* 0x0000000000ff7886 */ /* 0x000fe20002800100 */
[----:B------:R-:W-:Y:S01]  /*3370*/  HFMA2 R3, -RZ, RZ, 0, 4.76837158203125e-07 ;  /* 0x00000008ff037431 */ /* 0x000fe200000001ff */
[----:B------:R-:W-:-:S03]  /*3380*/  MOV R174, RZ ;  /* 0x000000ff00ae7202 */ /* 0x000fc60000000f00 */
[----:B------:R-:W-:-:S06]  /*3390*/  @UP0 UIADD3 UR19, UPT, UPT, UR11, -0x2, URZ ;  /* 0xfffffffe0b130890 */ /* 0x000fcc000fffe0ff */
[----:B-1----:R-:W-:-:S04]  /*33a0*/  @P5 IMAD R2, R2, UR19, R135 ;  /* 0x0000001302025c24 */ /* 0x002fc8000f8e0287 */
[----:B------:R-:W-:-:S05]  /*33b0*/  @P5 IMAD.WIDE R2, R2, R3, UR4 ;  /* 0x0000000402025e25 */ /* 0x000fca000f8e0203 */
[----:B------:R1:W3:Y:S01]  /*33c0*/  @P5 LDG.E R174, desc[UR24][R2.64+0x4] ;  /* 0x0000041802ae5981 */ /* 0x0002e2000c1e1900 */
        /* <DEDUP_REMOVED lines=11> */
[----:B-1----:R-:W-:Y:S01]  /*3480*/  FMUL.FTZ R2, R11, R14 ;  /* 0x0000000e0b027220 */ /* 0x002fe20000410000 */
        /* <DEDUP_REMOVED lines=14> */
[----:B------:R-:W-:Y:S01]  /*3570*/  ISETP.GE.AND P0, PT, R58, 0x1, PT ;  /* 0x000000013a00780c */ /* 0x000fe20003f06270 */
[----:B------:R-:W-:Y:S01]  /*3580*/  FMUL.FTZ R2, R151, R2 ;  /* 0x0000000297027220 */ /* 0x000fe20000410000 */
[----:B0-2---:R-:W-:Y:S01]  /*3590*/  FMUL.FTZ R168, R187, R192 ;  /* 0x000000c0bba87220 */ /* 0x005fe20000410000 */
[----:B------:R-:W-:Y:S01]  /*35a0*/  FFMA.FTZ R17, R161, R17, R210 ;  /* 0x00000011a1117223 */ /* 0x000fe200000100d2 */
[C---:B-----5:R-:W-:Y:S01]  /*35b0*/  FMUL.FTZ R203, R176.reuse, R149 ;  /* 0x00000095b0cb7220 */ /* 0x060fe20000410000 */
        /* <DEDUP_REMOVED lines=17> */
[C---:B------:R-:W-:Y:S01]  /*36d0*/  FMUL.FTZ R205, R176.reuse, R179 ;  /* 0x000000b3b0cd7220 */ /* 0x040fe20000410000 */
        /* <DEDUP_REMOVED lines=16> */
[----:B------:R-:W-:Y:S01]  /*37e0*/  FMUL.FTZ R207, R176, R10 ;  /* 0x0000000ab0cf7220 */ /* 0x000fe20000410000 */
[----:B------:R-:W0:Y:S01]  /*37f0*/  SHFL.UP PT, R166, R17, 0x1, RZ ;  /* 0x0420000011a67989 */ /* 0x000e2200000e00ff */
[----:B------:R-:W-:Y:S01]  /*3800*/  FMUL.FTZ R2, R187, R2 ;  /* 0x00000002bb027220 */ /* 0x000fe20000410000 */
[----:B------:R-:W-:Y:S01]  /*3810*/  FMUL.FTZ R172, R100, R209 ;  /* 0x000000d164ac7220 */ /* 0x000fe20000410000 */
[----:B------:R-:W-:Y:S01]  /*3820*/  FMUL.FTZ R211, R176, R155 ;  /* 0x0000009bb0d37220 */ /* 0x000fe20000410000 */
[----:B------:R-:W-:Y:S01]  /*3830*/  ISETP.NE.AND P2, PT, R195, 0x1f, PT ;  /* 0x0000001fc300780c */ /* 0x000fe20003f45270 */
[----:B------:R-:W-:Y:S01]  /*3840*/  UISETP.GE.AND UP0, UPT, UR11, UR42, UPT ;  /* 0x0000002a0b00728c */ /* 0x000fe2000bf06270 */
[----:B------:R-:W1:Y:S01]  /*3850*/  SHFL.UP PT, R3, R2, 0x1, RZ ;  /* 0x0420000002037989 */ /* 0x000e6200000e00ff */
[----:B------:R-:W-:Y:S01]  /*3860*/  ISETP.NE.AND P3, PT, R22, RZ, PT ;  /* 0x000000ff1600720c */ /* 0x000fe20003f65270 */
[----:B------:R-:W-:Y:S01]  /*3870*/  UMOV UR19, UR21 ;  /* 0x0000001500137c82 */ /* 0x000fe20008000000 */
[----:B------:R-:W-:Y:S01]  /*3880*/  BSSY.RECONVERGENT B0, `(.L_x_6743) ;  /* 0x0000107000007945 */ /* 0x000fe20003800200 */
[----:B0-----:R-:W-:-:S05]  /*3890*/  FFMA.FTZ R166, R2, R166, R17 ;  /* 0x000000a602a67223 */ /* 0x001fca0000010011 */
[----:B------:R-:W-:Y:S01]  /*38a0*/  FSEL R199, R17, R166, !P0 ;  /* 0x000000a611c77208 */ /* 0x000fe20004000000 */
[----:B-1----:R-:W-:Y:S01]  /*38b0*/  @P0 FMUL.FTZ R2, R2, R3 ;  /* 0x0000000302020220 */ /* 0x002fe20000410000 */
[----:B------:R-:W-:Y:S01]  /*38c0*/  ISETP.GE.AND P0, PT, R58, 0x2, PT ;  /* 0x000000023a00780c */ /* 0x000fe20003f06270 */
[----:B------:R-:W-:Y:S02]  /*38d0*/  FMUL.FTZ R17, R176, R147 ;  /* 0x00000093b0117220 */ /* 0x000fe40000410000 */
[----:B------:R-:W0:Y:S02]  /*38e0*/  SHFL.UP PT, R166, R199, 0x2, RZ ;  /* 0x04400000c7a67989 */ /* 0x000e2400000e00ff */
[----:B------:R-:W-:Y:S02]  /*38f0*/  FMUL.FTZ R230, R126, R17 ;  /* 0x000000117ee67220 */ /* 0x000fe40000410000 */
[----:B------:R-:W1:Y:S01]  /*3900*/  SHFL.UP PT, R205, R2, 0x2, RZ ;  /* 0x0440000002cd7989 */ /* 0x000e6200000e00ff */
[----:B0-----:R-:W-:-:S05]  /*3910*/  FFMA.FTZ R166, R2, R166, R199 ;  /* 0x000000a602a67223 */ /* 0x001fca00000100c7 */
[----:B-1----:R-:W-:Y:S01]  /*3920*/  @P0 FMUL.FTZ R2, R2, R205 ;  /* 0x000000cd02020220 */ /* 0x002fe20000410000 */
[----:B------:R-:W-:Y:S01]  /*3930*/  FSEL R3, R199, R166, !P0 ;  /* 0x000000a6c7037208 */ /* 0x000fe20004000000 */
[----:B------:R-:W-:Y:S01]  /*3940*/  FMUL.FTZ R166, R176, R12 ;  /* 0x0000000cb0a67220 */ /* 0x000fe20000410000 */
[----:B------:R-:W-:Y:S01]  /*3950*/  FMUL.FTZ R199, R181, R168 ;  /* 0x000000a8b5c77220 */ /* 0x000fe20000410000 */
[----:B------:R-:W-:Y:S01]  /*3960*/  ISETP.GE.AND P0, PT, R58, 0x4, PT ;  /* 0x000000043a00780c */ /* 0x000fe20003f06270 */
[----:B------:R-:W-:Y:S01]  /*3970*/  SHFL.UP PT, R205, R2, 0x4, RZ ;  /* 0x0480000002cd7989 */ /* 0x000fe200000e00ff */
[----:B------:R-:W-:Y:S01]  /*3980*/  FMUL.FTZ R201, R117, R166 ;  /* 0x000000a675c97220 */ /* 0x000fe20000410000 */
[----:B------:R-:W-:Y:S01]  /*3990*/  FMUL.FTZ R166, R188, R199 ;  /* 0x000000c7bca67220 */ /* 0x000fe20000410000 */
[----:B------:R-:W-:Y:S01]  /*39a0*/  FMUL.FTZ R199, R120, R203 ;  /* 0x000000cb78c77220 */ /* 0x000fe20000410000 */
[----:B------:R-:W-:Y:S01]  /*39b0*/  FMUL.FTZ R203, R176, R177 ;  /* 0x000000b1b0cb7220 */ /* 0x000fe20000410000 */
[----:B------:R-:W-:Y:S01]  /*39c0*/  FFMA.FTZ R17, R187, R201, R230 ;  /* 0x000000c9bb117223 */ /* 0x000fe200000100e6 */
[----:B------:R-:W-:-:S02]  /*39d0*/  FMUL.FTZ R166, R175, R166 ;  /* 0x000000a6afa67220 */ /* 0x000fc40000410000 */
[----:B------:R-:W-:Y:S01]  /*39e0*/  FMUL.FTZ R186, R112, R203 ;  /* 0x000000cb70ba7220 */ /* 0x000fe20000410000 */
[----:B------:R-:W-:Y:S01]  /*39f0*/  FFMA.FTZ R17, R185, R17, R228 ;  /* 0x00000011b9117223 */ /* 0x000fe200000100e4 */
[----:B------:R-:W-:Y:S01]  /*3a00*/  FMUL.FTZ R166, R157, R166 ;  /* 0x000000a69da67220 */ /* 0x000fe20000410000 */
[----:B------:R-:W-:Y:S02]  /*3a10*/  FMUL.FTZ R203, R176, R169 ;  /* 0x000000a9b0cb7220 */ /* 0x000fe40000410000 */
[----:B------:R-:W-:Y:S01]  /*3a20*/  FFMA.FTZ R17, R183, R17, R226 ;  /* 0x00000011b7117223 */ /* 0x000fe200000100e2 */
[----:B------:R-:W-:Y:S01]  /*3a30*/  FMUL.FTZ R166, R159, R166 ;  /* 0x000000a69fa67220 */ /* 0x000fe20000410000 */
[----:B------:R-:W-:Y:S01]  /*3a40*/  FMUL.FTZ R170, R104, R203 ;  /* 0x000000cb68aa7220 */ /* 0x000fe20000410000 */
[----:B------:R-:W-:Y:S01]  /*3a50*/  FMUL.FTZ R203, R176, R173 ;  /* 0x000000adb0cb7220 */ /* 0x000fe20000410000 */
[----:B------:R-:W-:Y:S01]  /*3a60*/  FFMA.FTZ R17, R181, R17, R224 ;  /* 0x00000011b5117223 */ /* 0x000fe200000100e0 */
[----:B------:R-:W-:-:S02]  /*3a70*/  FMUL.FTZ R166, R161, R166 ;  /* 0x000000a6a1a67220 */ /* 0x000fc40000410000 */
        /* <DEDUP_REMOVED lines=12> */
[----:B------:R-:W0:Y:S02]  /*3b40*/  SHFL.UP PT, R207, R3, 0x4, RZ ;  /* 0x0480000003cf7989 */ /* 0x000e2400000e00ff */
[----:B------:R-:W-:Y:S01]  /*3b50*/  FFMA.FTZ R17, R163, R17, R180 ;  /* 0x00000011a3117223 */ /* 0x000fe200000100b4 */
[----:B------:R-:W-:-:S03]  /*3b60*/  FMUL.FTZ R203, R14, R203 ;  /* 0x000000cb0ecb7220 */ /* 0x000fc60000410000 */
[----:B------:R-:W-:Y:S02]  /*3b70*/  FFMA.FTZ R17, R151, R17, R170 ;  /* 0x0000001197117223 */ /* 0x000fe400000100aa */
[----:B------:R-:W1:Y:S02]  /*3b80*/  SHFL.DOWN PT, R234, R203, 0x1, 0x1f ;  /* 0x08201f00cbea7f89 */ /* 0x000e6400000e0000 */
[----:B------:R-:W-:-:S04]  /*3b90*/  FFMA.FTZ R17, R153, R17, R172 ;  /* 0x0000001199117223 */ /* 0x000fc800000100ac */
[----:B------:R-:W-:Y:S01]  /*3ba0*/  FFMA.FTZ R209, R15, R17, R168 ;  /* 0x000000110fd17223 */ /* 0x000fe200000100a8 */
[----:B------:R-:W-:-:S03]  /*3bb0*/  FMUL.FTZ R17, R0, R211 ;  /* 0x000000d300117220 */ /* 0x000fc60000410000 */
[----:B------:R-:W-:-:S04]  /*3bc0*/  FFMA.FTZ R209, R13, R209, R166 ;  /* 0x000000d10dd17223 */ /* 0x000fc800000100a6 */
[----:B------:R-:W-:Y:S01]  /*3bd0*/  FFMA.FTZ R209, R14, R209, R17 ;  /* 0x000000d10ed17223 */ /* 0x000fe20000010011 */
[C---:B0-----:R-:W-:Y:S01]  /*3be0*/  FFMA.FTZ R232, R2.reuse, R207, R3 ;  /* 0x000000cf02e87223 */ /* 0x041fe20000010003 */
[----:B------:R-:W-:-:S03]  /*3bf0*/  @P0 FMUL.FTZ R2, R2, R205 ;  /* 0x000000cd02020220 */ /* 0x000fc60000410000 */
[----:B------:R-:W0:Y:S01]  /*3c00*/  SHFL.DOWN PT, R213, R209, 0x1, 0x1f ;  /* 0x08201f00d1d57f89 */ /* 0x000e2200000e0000 */
[----:B------:R-:W-:Y:S02]  /*3c10*/  FSEL R3, R3, R232, !P0 ;  /* 0x000000e803037208 */ /* 0x000fe40004000000 */
[----:B------:R-:W-:Y:S01]  /*3c20*/  MOV R232, R209 ;  /* 0x000000d100e87202 */ /* 0x000fe20000000f00 */
[----:B-1----:R-:W-:Y:S01]  /*3c30*/  @P2 FMUL.FTZ R211, R234, R203 ;  /* 0x000000cbead32220 */ /* 0x002fe20000410000 */
[----:B------:R-:W-:Y:S01]  /*3c40*/  SHFL.UP PT, R205, R2, 0x8, RZ ;  /* 0x0500000002cd7989 */ /* 0x000fe200000e00ff */
[----:B------:R-:W-:-:S03]  /*3c50*/  ISETP.GE.AND P0, PT, R58, 0x8, PT ;  /* 0x000000083a00780c */ /* 0x000fc60003f06270 */
[----:B------:R-:W1:Y:S01]  /*3c60*/  SHFL.UP PT, R207, R3, 0x8, RZ ;  /* 0x0500000003cf7989 */ /* 0x000e6200000e00ff */
[----:B0-----:R-:W-:Y:S01]  /*3c70*/  @P2 FFMA.FTZ R232, R203, R213, R232 ;  /* 0x000000d5cbe82223 */ /* 0x001fe200000100e8 */
[----:B------:R-:W-:Y:S01]  /*3c80*/  @P2 IMAD.MOV.U32 R203, RZ, RZ, R211 ;  /* 0x000000ffffcb2224 */ /* 0x000fe200078e00d3 */
[----:B------:R-:W-:-:S03]  /*3c90*/  ISETP.GT.U32.AND P2, PT, R195, 0x1d, PT ;  /* 0x0000001dc300780c */ /* 0x000fc60003f44070 */
[----:B------:R-:W0:Y:S04]  /*3ca0*/  SHFL.DOWN PT, R209, R232, 0x2, 0x1f ;  /* 0x08401f00e8d17f89 */ /* 0x000e2800000e0000 */
[----:B------:R-:W2:Y:S01]  /*3cb0*/  SHFL.DOWN PT, R236, R203, 0x2, 0x1f ;  /* 0x08401f00cbec7f89 */ /* 0x000ea200000e0000 */
[C---:B-1----:R-:W-:Y:S01]  /*3cc0*/  FFMA.FTZ R234, R2.reuse, R207, R3 ;  /* 0x000000cf02ea7223 */ /* 0x042fe20000010003 */
[----:B------:R-:W-:-:S04]  /*3cd0*/  @P0 FMUL.FTZ R2, R2, R205 ;  /* 0x000000cd02020220 */ /* 0x000fc80000410000 */
[----:B------:R-:W-:Y:S02]  /*3ce0*/  FSEL R207, R3, R234, !P0 ;  /* 0x000000ea03cf7208 */ /* 0x000fe40004000000 */
[----:B------:R-:W-:-:S03]  /*3cf0*/  ISETP.GE.AND P0, PT, R58, 0x10, PT ;  /* 0x000000103a00780c */ /* 0x000fc60003f06270 */
[----:B------:R-:W1:Y:S01]  /*3d00*/  SHFL.UP PT, R205, R207, 0x10, RZ ;  /* 0x06000000cfcd7989 */ /* 0x000e6200000e00ff */
[C---:B0-----:R-:W-:Y:S01]  /*3d10*/  @!P2 FFMA.FTZ R232, R203.reuse, R209, R232 ;  /* 0x000000d1cbe8a223 */ /* 0x041fe200000100e8 */
[----:B--2---:R-:W-:-:S04]  /*3d20*/  @!P2 FMUL.FTZ R3, R203, R236 ;  /* 0x000000eccb03a220 */ /* 0x004fc80000410000 */
[----:B------:R-:W0:Y:S01]  /*3d30*/  SHFL.DOWN PT, R209, R232, 0x4, 0x1f ;  /* 0x08801f00e8d17f89 */ /* 0x000e2200000e0000 */
[----:B------:R-:W-:-:S03]  /*3d40*/  @!P2 MOV R203, R3 ;  /* 0x0000000300cba202 */ /* 0x000fc60000000f00 */
[----:B------:R-:W2:Y:S01]  /*3d50*/  SHFL.UP PT, R3, R2, 0x10, RZ ;  /* 0x0600000002037989 */ /* 0x000ea200000e00ff */
[----:B------:R-:W-:-:S03]  /*3d60*/  ISETP.GT.U32.AND P2, PT, R195, 0x1b, PT ;  /* 0x0000001bc300780c */ /* 0x000fc60003f44070 */
[----:B------:R-:W4:Y:S01]  /*3d70*/  SHFL.DOWN PT, R236, R203, 0x4, 0x1f ;  /* 0x08801f00cbec7f89 */ /* 0x000f2200000e0000 */
[----:B-1----:R-:W-:-:S05]  /*3d80*/  FFMA.FTZ R234, R2, R205, R207 ;  /* 0x000000cd02ea7223 */ /* 0x002fca00000100cf */
[----:B------:R-:W-:-:S06]  /*3d90*/  FSEL R234, R207, R234, !P0 ;  /* 0x000000eacfea7208 */ /* 0x000fcc0004000000 */
[----:B------:R-:W-:Y:S01]  /*3da0*/  SHFL.UP PT, R234, R234, 0x1, RZ ;  /* 0x04200000eaea7989 */ /* 0x000fe200000e00ff */
[----:B0-----:R-:W-:-:S05]  /*3db0*/  @!P2 FFMA.FTZ R232, R203, R209, R232 ;  /* 0x000000d1cbe8a223 */ /* 0x001fca00000100e8 */
[----:B------:R-:W0:Y:S01]  /*3dc0*/  SHFL.DOWN PT, R209, R232, 0x8, 0x1f ;  /* 0x09001f00e8d17f89 */ /* 0x000e2200000e0000 */
[----:B--2---:R-:W-:Y:S01]  /*3dd0*/  @P0 FMUL.FTZ R2, R2, R3 ;  /* 0x0000000302020220 */ /* 0x004fe20000410000 */
[----:B------:R-:W-:Y:S01]  /*3de0*/  PLOP3.LUT P0, PT, PT, PT, UP0, 0x80, 0x8 ;  /* 0x000000000008781c */ /* 0x000fe20003f0f008 */
[----:B----4-:R-:W-:-:S03]  /*3df0*/  @!P2 FMUL.FTZ R205, R203, R236 ;  /* 0x000000eccbcda220 */ /* 0x010fc60000410000 */
[----:B------:R1:W-:Y:S01]  /*3e00*/  SHFL.UP PT, R3, R2, 0x1, RZ ;  /* 0x0420000002037989 */ /* 0x0003e200000e00ff */
[----:B------:R-:W-:Y:S02]  /*3e10*/  ISETP.NE.OR P0, PT, R22, RZ, P0 ;  /* 0x000000ff1600720c */ /* 0x000fe40000705670 */
[----:B------:R-:W-:Y:S02]  /*3e20*/  @!P2 MOV R203, R205 ;  /* 0x000000cd00cba202 */ /* 0x000fe40000000f00 */
[----:B------:R-:W-:Y:S01]  /*3e30*/  ISETP.GT.U32.AND P2, PT, R195, 0x17, PT ;  /* 0x00000017c300780c */ /* 0x000fe20003f44070 */
[----:B---3--:R-:W2:Y:S01]  /*3e40*/  SHFL.IDX PT, R174, R174, RZ, 0x1f ;  /* 0x00001fffaeae7589 */ /* 0x008ea200000e0000 */
[----:B-1----:R-:W-:-:S03]  /*3e50*/  HFMA2 R2, -RZ, RZ, 1.875, 0 ;  /* 0x3f800000ff027431 */ /* 0x002fc600000001ff */
[----:B------:R-:W1:Y:S04]  /*3e60*/  SHFL.DOWN PT, R236, R203, 0x8, 0x1f ;  /* 0x09001f00cbec7f89 */ /* 0x000e6800000e0000 */
[----:B------:R-:W-:-:S04]  /*3e70*/  @!P0 LEA R205, R135, UR32, 0x3 ;  /* 0x0000002087cd8c11 */ /* 0x000fc8000f8e18ff */
[----:B0-----:R-:W-:Y:S01]  /*3e80*/  @!P2 FFMA.FTZ R232, R203, R209, R232 ;  /* 0x000000d1cbe8a223 */ /* 0x001fe200000100e8 */
[----:B--2---:R-:W-:Y:S01]  /*3e90*/  @P1 FFMA.FTZ R174, R3, R174, R234 ;  /* 0x000000ae03ae1223 */ /* 0x004fe200000100ea */
[----:B------:R-:W-:-:S03]  /*3ea0*/  IMAD.MOV.U32 R3, RZ, RZ, RZ ;  /* 0x000000ffff037224 */ /* 0x000fc600078e00ff */
[----:B------:R-:W-:Y:S01]  /*3eb0*/  FFMA.FTZ R174, R11, R174, R218 ;  /* 0x000000ae0bae7223 */ /* 0x000fe200000100da */
[----:B-1----:R-:W-:Y:S02]  /*3ec0*/  @!P2 FMUL.FTZ R11, R203, R236 ;  /* 0x000000eccb0ba220 */ /* 0x002fe40000410000 */
[----:B------:R-:W-:Y:S01]  /*3ed0*/  @!P0 LDS.64 R2, [R205+0x1728] ;  /* 0x00172800cd028984 */ /* 0x000fe20000000a00 */
[-C--:B------:R-:W-:Y:S01]  /*3ee0*/  FMUL.FTZ R207, R155, R174.reuse ;  /* 0x000000ae9bcf7220 */ /* 0x080fe20000410000 */
[----:B------:R-:W-:Y:S01]  /*3ef0*/  FFMA.FTZ R155, R14, R174, R165 ;  /* 0x000000ae0e9b7223 */ /* 0x000fe200000100a5 */
[----:B------:R-:W-:Y:S01]  /*3f00*/  @!P2 MOV R203, R11 ;  /* 0x0000000b00cba202 */ /* 0x000fe20000000f00 */
[----:B------:R-:W0:Y:S01]  /*3f10*/  SHFL.DOWN PT, R205, R232, 0x10, 0x1f ;  /* 0x0a001f00e8cd7f89 */ /* 0x000e2200000e0000 */
[----:B------:R-:W-:Y:S01]  /*3f20*/  FFMA.FTZ R207, R0, R207, RZ ;  /* 0x000000cf00cf7223 */ /* 0x000fe200000100ff */
[-C--:B------:R-:W-:Y:S01]  /*3f30*/  FFMA.FTZ R165, R13, R155.reuse, R214 ;  /* 0x0000009b0da57223 */ /* 0x080fe200000100d6 */
[----:B------:R-:W-:Y:S01]  /*3f40*/  FMUL.FTZ R10, R10, R155 ;  /* 0x0000009b0a0a7220 */ /* 0x000fe20000410000 */
[----:B------:R-:W1:Y:S01]  /*3f50*/  SHFL.DOWN PT, R214, R203, 0x10, 0x1f ;  /* 0x0a001f00cbd67f89 */ /* 0x000e6200000e0000 */
[----:B------:R-:W-:Y:S01]  /*3f60*/  ISETP.GT.U32.AND P0, PT, R195, 0xf, PT ;  /* 0x0000000fc300780c */ /* 0x000fe20003f04070 */
[-C--:B------:R-:W-:Y:S01]  /*3f70*/  FMUL.FTZ R173, R173, R165.reuse ;  /* 0x000000a5adad7220 */ /* 0x080fe20000410000 */
[----:B------:R-:W-:Y:S01]  /*3f80*/  FFMA.FTZ R207, R94, R10, R207 ;  /* 0x0000000a5ecf7223 */ /* 0x000fe200000100cf */
[-C--:B------:R-:W-:Y:S01]  /*3f90*/  FFMA.FTZ R182, R15, R165.reuse, R182 ;  /* 0x000000a50fb67223 */ /* 0x080fe200000100b6 */
[----:B------:R-:W-:-:S02]  /*3fa0*/  FMUL.FTZ R209, R176, R165 ;  /* 0x000000a5b0d17220 */ /* 0x000fc40000410000 */
[C---:B------:R-:W-:Y:S01]  /*3fb0*/  FFMA.FTZ R173, R98.reuse, R173, R207 ;  /* 0x000000ad62ad7223 */ /* 0x040fe200000100cf */
[-C--:B------:R-:W-:Y:S01]  /*3fc0*/  FMUL.FTZ R10, R167, R182.reuse ;  /* 0x000000b6a70a7220 */ /* 0x080fe20000410000 */
[-C--:B------:R-:W-:Y:S01]  /*3fd0*/  FFMA.FTZ R167, R153, R182.reuse, R206 ;  /* 0x000000b699a77223 */ /* 0x080fe200000100ce */
[----:B------:R-:W-:Y:S01]  /*3fe0*/  FMUL.FTZ R209, R98, R209 ;  /* 0x000000d162d17220 */ /* 0x000fe20000410000 */
[----:B------:R-:W-:Y:S01]  /*3ff0*/  FMUL.FTZ R211, R176, R182 ;  /* 0x000000b6b0d37220 */ /* 0x000fe20000410000 */
[C---:B------:R-:W-:Y:S01]  /*4000*/  FFMA.FTZ R173, R100.reuse, R10, R173 ;  /* 0x0000000a64ad7223 */ /* 0x040fe200000100ad */
[-C--:B------:R-:W-:Y:S01]  /*4010*/  FMUL.FTZ R10, R169, R167.reuse ;  /* 0x000000a7a90a7220 */ /* 0x080fe20000410000 */
[----:B------:R-:W-:Y:S01]  /*4020*/  FFMA.FTZ R169, R151, R167, R208 ;  /* 0x000000a797a97223 */ /* 0x000fe200000100d0 */
[----:B------:R-:W-:Y:S02]  /*4030*/  FMUL.FTZ R211, R100, R211 ;  /* 0x000000d364d37220 */ /* 0x000fe40000410000 */
[----:B------:R-:W-:Y:S01]  /*4040*/  FFMA.FTZ R173, R104, R10, R173 ;  /* 0x0000000a68ad7223 */ /* 0x000fe200000100ad */
[-C--:B------:R-:W-:Y:S01]  /*4050*/  FMUL.FTZ R10, R171, R169.reuse ;  /* 0x000000a9ab0a7220 */ /* 0x080fe20000410000 */
[----:B------:R-:W-:Y:S01]  /*4060*/  FFMA.FTZ R171, R163, R169, R212 ;  /* 0x000000a9a3ab7223 */ /* 0x000fe200000100d4 */
[C---:B0-----:R-:W-:Y:S01]  /*4070*/  @!P0 FFMA.FTZ R232, R203.reuse, R205, R232 ;  /* 0x000000cdcbe88223 */ /* 0x041fe200000100e8 */
[----:B------:R-:W-:Y:S01]  /*4080*/  FMUL.FTZ R213, R176, R169 ;  /* 0x000000a9b0d57220 */ /* 0x000fe20000410000 */
[----:B------:R-:W-:Y:S01]  /*4090*/  FFMA.FTZ R173, R106, R10, R173 ;  /* 0x0000000a6aad7223 */ /* 0x000fe200000100ad */
[-C--:B------:R-:W-:Y:S01]  /*40a0*/  FMUL.FTZ R11, R184, R171.reuse ;  /* 0x000000abb80b7220 */ /* 0x080fe20000410000 */
[----:B-1----:R-:W-:Y:S01]  /*40b0*/  @!P0 FMUL.FTZ R10, R203, R214 ;  /* 0x000000d6cb0a8220 */ /* 0x002fe20000410000 */
[----:B------:R-:W-:Y:S01]  /*40c0*/  FFMA.FTZ R184, R161, R171, R210 ;  /* 0x000000aba1b87223 */ /* 0x000fe200000100d2 */
[----:B------:R-:W-:Y:S01]  /*40d0*/  SHFL.DOWN PT, R206, R232, 0x1, 0x1f ;  /* 0x08201f00e8ce7f89 */ /* 0x000fe200000e0000 */
[----:B------:R-:W-:Y:S01]  /*40e0*/  FFMA.FTZ R11, R110, R11, R173 ;  /* 0x0000000b6e0b7223 */ /* 0x000fe200000100ad */
[----:B------:R-:W-:Y:S01]  /*40f0*/  FMUL.FTZ R213, R106, R213 ;  /* 0x000000d56ad57220 */ /* 0x000fe20000410000 */
[----:B------:R-:W-:Y:S01]  /*4100*/  @!P0 MOV R203, R10 ;  /* 0x0000000a00cb8202 */ /* 0x000fe20000000f00 */
[-C--:B------:R-:W-:Y:S01]  /*4110*/  FMUL.FTZ R177, R177, R184.reuse ;  /* 0x000000b8b1b17220 */ /* 0x080fe20000410000 */
[-C--:B------:R-:W-:Y:S01]  /*4120*/  FFMA.FTZ R173, R159, R184.reuse, R204 ;  /* 0x000000b89fad7223 */ /* 0x080fe200000100cc */
[----:B------:R-:W-:Y:S01]  /*4130*/  SHFL.IDX PT, R208, R3, RZ, 0x1f ;  /* 0x00001fff03d07589 */ /* 0x000fe200000e0000 */
[----:B------:R-:W-:Y:S01]  /*4140*/  ISETP.NE.AND P0, PT, R22, 0x1f, PT ;  /* 0x0000001f1600780c */ /* 0x000fe20003f05270 */
[----:B------:R-:W-:Y:S01]  /*4150*/  FFMA.FTZ R11, R112, R177, R11 ;  /* 0x000000b1700b7223 */ /* 0x000fe2000001000b */
[-C--:B------:R-:W-:Y:S01]  /*4160*/  FMUL.FTZ R10, R193, R173.reuse ;  /* 0x000000adc10a7220 */ /* 0x080fe20000410000 */
[----:B------:R-:W0:Y:S01]  /*4170*/  SHFL.DOWN PT, R205, R203, 0x1, 0x1f ;  /* 0x08201f00cbcd7f89 */ /* 0x000e2200000e0000 */
[----:B------:R-:W-:Y:S01]  /*4180*/  FFMA.FTZ R177, R157, R173, R202 ;  /* 0x000000ad9db17223 */ /* 0x000fe200000100ca */
[----:B------:R-:W-:Y:S01]  /*4190*/  FMUL.FTZ R215, R176, R184 ;  /* 0x000000b8b0d77220 */ /* 0x000fe20000410000 */
[----:B------:R-:W-:Y:S01]  /*41a0*/  FFMA.FTZ R11, R116, R10, R11 ;  /* 0x0000000a740b7223 */ /* 0x000fe2000001000b */
[----:B------:R-:W-:Y:S01]  /*41b0*/  SHFL.IDX PT, R204, R232, RZ, 0x1f ;  /* 0x00001fffe8cc7589 */ /* 0x000fe200000e0000 */
[----:B------:R-:W-:Y:S01]  /*41c0*/  FMUL.FTZ R179, R179, R177 ;  /* 0x000000b1b3b37220 */ /* 0x000fe20000410000 */
[----:B------:R-:W-:Y:S01]  /*41d0*/  FMUL.FTZ R215, R112, R215 ;  /* 0x000000d770d77220 */ /* 0x000fe20000410000 */
[----:B------:R-:W-:Y:S01]  /*41e0*/  MOV R10, R22 ;  /* 0x00000016000a7202 */ /* 0x000fe20000000f00 */
[----:B------:R1:W2:Y:S01]  /*41f0*/  SHFL.IDX PT, R193, R203, RZ, 0x1f ;  /* 0x00001fffcbc17589 */ /* 0x0002a200000e0000 */
[----:B------:R-:W-:Y:S01]  /*4200*/  FFMA.FTZ R207, R118, R179, R11 ;  /* 0x000000b376cf7223 */ /* 0x000fe2000001000b */
[----:B------:R-:W-:Y:S01]  /*4210*/  FFMA.FTZ R179, R175, R177, R216 ;  /* 0x000000b1afb37223 */ /* 0x000fe200000100d8 */
[----:B------:R-:W-:-:S03]  /*4220*/  IMAD.MOV.U32 R11, RZ, RZ, RZ ;  /* 0x000000ffff0b7224 */ /* 0x000fc600078e00ff */
[-C--:B------:R-:W-:Y:S01]  /*4230*/  FMUL.FTZ R202, R190, R179.reuse ;  /* 0x000000b3beca7220 */ /* 0x080fe20000410000 */
[----:B------:R-:W-:Y:S01]  /*4240*/  FFMA.FTZ R190, R188, R179, R197 ;  /* 0x000000b3bcbe7223 */ /* 0x000fe200000100c5 */
[----:B------:R-:W-:Y:S01]  /*4250*/  P2R R197, PR, RZ, 0x8 ;  /* 0x00000008ffc57803 */ /* 0x000fe20000000000 */
[----:B------:R-:W-:-:S04]  /*4260*/  IMAD.WIDE.U32 R10, R8, UR27, R10 ;  /* 0x0000001b080a7c25 */ /* 0x000fc8000f8e000a */
[----:B------:R-:W-:Y:S01]  /*4270*/  FFMA.FTZ R202, R120, R202, R207 ;  /* 0x000000ca78ca7223 */ /* 0x000fe200000100cf */
[----:B------:R-:W-:Y:S01]  /*4280*/  FMUL.FTZ R191, R191, R190 ;  /* 0x000000bebfbf7220 */ /* 0x000fe20000410000 */
[----:B------:R-:W-:Y:S01]  /*4290*/  FMUL.FTZ R207, R176, R155 ;  /* 0x0000009bb0cf7220 */ /* 0x000fe20000410000 */
[----:B------:R-:W-:Y:S02]  /*42a0*/  IMAD R11, R9, UR27, R11 ;  /* 0x0000001b090b7c24 */ /* 0x000fe4000f8e020b */
[----:B-1----:R-:W-:Y:S01]  /*42b0*/  FFMA.FTZ R203, R115, R191, R202 ;  /* 0x000000bf73cb7223 */ /* 0x002fe200000100ca */
[----:B0-----:R-:W-:Y:S01]  /*42c0*/  @P0 FFMA.FTZ R208, R205, R208, R206 ;  /* 0x000000d0cdd00223 */ /* 0x001fe200000100ce */
[----:B------:R-:W-:Y:S01]  /*42d0*/  FFMA.FTZ R191, R181, R190, R200 ;  /* 0x000000beb5bf7223 */ /* 0x000fe200000100c8 */
[----:B------:R-:W-:Y:S01]  /*42e0*/  SHF.R.U32.HI R205, RZ, 0x1, R22 ;  /* 0x00000001ffcd7819 */ /* 0x000fe20000011616 */
[----:B------:R-:W-:Y:S01]  /*42f0*/  FMUL.FTZ R207, R94, R207 ;  /* 0x000000cf5ecf7220 */ /* 0x000fe20000410000 */
[----:B------:R-:W-:Y:S01]  /*4300*/  FFMA.FTZ R201, R208, R192, R201 ;  /* 0x000000c0d0c97223 */ /* 0x000fe200000100c9 */
[----:B------:R-:W-:Y:S01]  /*4310*/  FMUL.FTZ R192, R189, R191 ;  /* 0x000000bfbdc07220 */ /* 0x000fe20000410000 */
[----:B------:R-:W-:-:S04]  /*4320*/  IMAD.WIDE.U32 R10, R21, UR36, R10 ;  /* 0x00000024150a7c25 */ /* 0x000fc8000f8e000a */
[C---:B--2---:R-:W-:Y:S01]  /*4330*/  FFMA.FTZ R3, R193.reuse, R3, R204 ;  /* 0x00000003c1037223 */ /* 0x044fe200000100cc */
[----:B------:R-:W-:Y:S01]  /*4340*/  FMUL.FTZ R2, R193, R2 ;  /* 0x00000002c1027220 */ /* 0x000fe20000410000 */
[----:B------:R-:W-:Y:S01]  /*4350*/  FFMA.FTZ R193, R183, R191, R198 ;  /* 0x000000bfb7c17223 */ /* 0x000fe200000100c6 */
[----:B------:R-:W-:Y:S01]  /*4360*/  FFMA.FTZ R203, R122, R192, R203 ;  /* 0x000000c07acb7223 */ /* 0x000fe200000100cb */
[----:B------:R-:W-:Y:S01]  /*4370*/  LEA R192, R22, R205, 0x4 ;  /* 0x000000cd16c07211 */ /* 0x000fe200078e20ff */
[----:B------:R-:W-:Y:S01]  /*4380*/  FMUL.FTZ R205, R176, R174 ;  /* 0x000000aeb0cd7220 */ /* 0x000fe20000410000 */
[----:B------:R-:W-:Y:S01]  /*4390*/  FFMA.FTZ R197, R185, R193, R196 ;  /* 0x000000c1b9c57223 */ /* 0x000fe200000100c4 */
[----:B------:R-:W-:Y:S01]  /*43a0*/  @!P3 LEA R196, R135, UR32, 0x3 ;  /* 0x0000002087c4bc11 */ /* 0x000fe2000f8e18ff */
[C---:B------:R-:W-:Y:S01]  /*43b0*/  FFMA.FTZ R189, R187.reuse, R201, R230 ;  /* 0x000000c9bbbd7223 */ /* 0x040fe200000100e6 */
[----:B------:R-:W-:Y:S01]  /*43c0*/  LEA R192, R192, UR32, 0x2 ;  /* 0x00000020c0c07c11 */ /* 0x000fe2000f8e10ff */
[----:B------:R-:W-:Y:S01]  /*43d0*/  FMUL.FTZ R205, R0, R205 ;  /* 0x000000cd00cd7220 */ /* 0x000fe20000410000 */
[----:B------:R-:W-:Y:S01]  /*43e0*/  FFMA.FTZ R187, R187, R197, R194 ;  /* 0x000000c5bbbb7223 */ /* 0x000fe200000100c2 */
[----:B------:R0:W-:Y:S01]  /*43f0*/  @!P3 STS.64 [R196+0x1728], R2 ;  /* 0x00172802c400b388 */ /* 0x0001e20000000a00 */
[----:B------:R-:W-:Y:S01]  /*4400*/  FFMA.FTZ R185, R185, R189, R228 ;  /* 0x000000bdb9b97223 */ /* 0x000fe200000100e4 */
[----:B------:R-:W-:Y:S01]  /*4410*/  FMUL.FTZ R149, R149, R193 ;  /* 0x000000c195957220 */ /* 0x000fe20000410000 */
[----:B------:R-:W-:Y:S01]  /*4420*/  FMUL.FTZ R147, R147, R197 ;  /* 0x000000c593937220 */ /* 0x000fe20000410000 */
[----:B------:R1:W-:Y:S01]  /*4430*/  STS [R192+0x430], R205 ;  /* 0x000430cdc0007388 */ /* 0x0003e20000000800 */
[----:B------:R-:W-:Y:S01]  /*4440*/  FFMA.FTZ R183, R183, R185, R226 ;  /* 0x000000b9b7b77223 */ /* 0x000fe200000100e2 */
[----:B------:R-:W-:Y:S01]  /*4450*/  FFMA.FTZ R149, R124, R149, R203 ;  /* 0x000000957c957223 */ /* 0x000fe200000100cb */
[----:B------:R-:W-:Y:S01]  /*4460*/  FMUL.FTZ R12, R12, R187 ;  /* 0x000000bb0c0c7220 */ /* 0x000fe20000410000 */
[----:B------:R2:W-:Y:S01]  /*4470*/  STS [R26+0x4], R207 ;  /* 0x000004cf1a007388 */ /* 0x0005e20000000800 */
[----:B------:R-:W-:Y:S01]  /*4480*/  FFMA.FTZ R181, R181, R183, R224 ;  /* 0x000000b7b5b57223 */ /* 0x000fe200000100e0 */
[----:B0-----:R-:W-:-:S02]  /*4490*/  FMUL.FTZ R3, R176, R167 ;  /* 0x000000a7b0037220 */ /* 0x001fc40000410000 */
[----:B------:R0:W-:Y:S01]  /*44a0*/  STS [R26+0x8], R209 ;  /* 0x000008d11a007388 */ /* 0x0001e20000000800 */
[C---:B-1----:R-:W-:Y:S01]  /*44b0*/  FMUL.FTZ R205, R176.reuse, R171 ;  /* 0x000000abb0cd7220 */ /* 0x042fe20000410000 */
[----:B------:R-:W-:Y:S01]  /*44c0*/  FMUL.FTZ R2, R176, R190 ;  /* 0x000000beb0027220 */ /* 0x000fe20000410000 */
[----:B------:R-:W-:Y:S01]  /*44d0*/  FMUL.FTZ R3, R104, R3 ;  /* 0x0000000368037220 */ /* 0x000fe20000410000 */
[----:B------:R1:W-:Y:S01]  /*44e0*/  STS [R26+0x14], R213 ;  /* 0x000014d51a007388 */ /* 0x0003e20000000800 */
[----:B------:R-:W-:Y:S01]  /*44f0*/  FMUL.FTZ R205, R110, R205 ;  /* 0x000000cd6ecd7220 */ /* 0x000fe20000410000 */
[----:B--2---:R-:W-:Y:S01]  /*4500*/  FMUL.FTZ R207, R176, R173 ;  /* 0x000000adb0cf7220 */ /* 0x004fe20000410000 */
[----:B------:R-:W-:Y:S01]  /*4510*/  FFMA.FTZ R199, R188, R181, R199 ;  /* 0x000000b5bcc77223 */ /* 0x000fe200000100c7 */
[----:B------:R2:W-:Y:S02]  /*4520*/  STS [R26+0x10], R3 ;  /* 0x000010031a007388 */ /* 0x0005e40000000800 */
[----:B------:R-:W-:Y:S01]  /*4530*/  FMUL.FTZ R207, R116, R207 ;  /* 0x000000cf74cf7220 */ /* 0x000fe20000410000 */
[C---:B0-----:R-:W-:Y:S01]  /*4540*/  FMUL.FTZ R209, R176.reuse, R177 ;  /* 0x000000b1b0d17220 */ /* 0x041fe20000410000 */
        /* <DEDUP_REMOVED lines=14> */
[C---:B-1----:R-:W-:Y:S01]  /*4630*/  FMUL.FTZ R215, R176.reuse, R197 ;  /* 0x000000c5b0d77220 */ /* 0x042fe20000410000 */
[----:B------:R-:W-:Y:S01]  /*4640*/  FMUL.FTZ R176, R176, R187 ;  /* 0x000000bbb0b07220 */ /* 0x000fe20000410000 */
[----:B------:R-:W-:Y:S01]  /*4650*/  FMUL.FTZ R205, R122, R205 ;  /* 0x000000cd7acd7220 */ /* 0x000fe20000410000 */
[----:B------:R-:W-:Y:S01]  /*4660*/  STS [R26+0x24], R209 ;  /* 0x000024d11a007388 */ /* 0x000fe20000000800 */
[----:B--2---:R-:W-:Y:S01]  /*4670*/  FMUL.FTZ R211, R115, R2 ;  /* 0x0000000273d37220 */ /* 0x004fe20000410000 */
[----:B------:R-:W-:Y:S01]  /*4680*/  FMUL.FTZ R215, R126, R215 ;  /* 0x000000d77ed77220 */ /* 0x000fe20000410000 */
[----:B------:R-:W-:Y:S01]  /*4690*/  SHF.R.S32.HI R2, RZ, 0x1f, R21 ;  /* 0x0000001fff027819 */ /* 0x000fe20000011415 */
[----:B------:R1:W-:Y:S01]  /*46a0*/  STS [R26+0x28], R3 ;  /* 0x000028031a007388 */ /* 0x0003e20000000800 */
[----:B0-----:R-:W-:Y:S01]  /*46b0*/  FMUL.FTZ R207, R117, R176 ;  /* 0x000000b075cf7220 */ /* 0x001fe20000410000 */
[----:B------:R-:W-:-:S02]  /*46c0*/  FFMA.FTZ R163, R163, R161, R180 ;  /* 0x000000a1a3a37223 */ /* 0x000fc400000100b4 */
[----:B------:R0:W-:Y:S01]  /*46d0*/  STS [R26+0x2c], R211 ;  /* 0x00002cd31a007388 */ /* 0x0001e20000000800 */
[----:B------:R-:W-:Y:S02]  /*46e0*/  IMAD R2, R2, UR36, RZ ;  /* 0x0000002402027c24 */ /* 0x000fe4000f8e02ff */
[----:B------:R-:W-:Y:S01]  /*46f0*/  FFMA.FTZ R151, R151, R163, R170 ;  /* 0x000000a397977223 */ /* 0x000fe200000100aa */
[----:B------:R-:W-:Y:S01]  /*4700*/  FFMA.FTZ R170, R126, R147, R149 ;  /* 0x000000937eaa7223 */ /* 0x000fe20000010095 */
[----:B------:R0:W-:Y:S01]  /*4710*/  STS [R26+0x30], R205 ;  /* 0x000030cd1a007388 */ /* 0x0001e20000000800 */
[----:B-1----:R-:W-:Y:S01]  /*4720*/  IMAD R3, R21, UR37, R2 ;  /* 0x0000002515037c24 */ /* 0x002fe2000f8e0202 */
[----:B------:R-:W-:Y:S02]  /*4730*/  IADD3 R2, P0, PT, R10, UR22, RZ ;  /* 0x000000160a027c10 */ /* 0x000fe4000ff1e0ff */
[----:B------:R0:W-:Y:S01]  /*4740*/  STS [R26+0x34], R213 ;  /* 0x000034d51a007388 */ /* 0x0001e20000000800 */
[----:B------:R-:W-:Y:S01]  /*4750*/  FFMA.FTZ R153, R153, R151, R172 ;  /* 0x0000009799997223 */ /* 0x000fe200000100ac */
[----:B------:R-:W-:Y:S01]  /*4760*/  FFMA.FTZ R12, R117, R12, R170 ;  /* 0x0000000c750c7223 */ /* 0x000fe200000100aa */
[----:B------:R-:W-:Y:S01]  /*4770*/  IADD3.X R3, PT, PT, R11, R3, RZ, P0, !PT ;  /* 0x000000030b037210 */ /* 0x000fe200007fe4ff */
[----:B------:R0:W-:Y:S01]  /*4780*/  STS [R26+0x38], R215 ;  /* 0x000038d71a007388 */ /* 0x0001e20000000800 */
[----:B------:R-:W-:Y:S01]  /*4790*/  MOV R11, UR19 ;  /* 0x00000013000b7c02 */ /* 0x000fe20008000f00 */
[----:B------:R-:W-:-:S02]  /*47a0*/  FFMA.FTZ R15, R15, R153, R168 ;  /* 0x000000990f0f7223 */ /* 0x000fc400000100a8 */
[----:B------:R0:W-:Y:S01]  /*47b0*/  STS [R26+0x3c], R207 ;  /* 0x00003ccf1a007388 */ /* 0x0001e20000000800 */
[----:B------:R-:W-:Y:S01]  /*47c0*/  IADD3 R192, PT, PT, R11, -UR22, -R22 ;  /* 0x800000160bc07c10 */ /* 0x000fe2000fffe816 */
[----:B------:R-:W-:-:S04]  /*47d0*/  IMAD.WIDE.U32 R2, R135, UR38, R2 ;  /* 0x0000002687027c25 */ /* 0x000fc8000f8e0002 */
[----:B------:R-:W-:Y:S01]  /*47e0*/  FFMA.FTZ R13, R13, R15, R166 ;  /* 0x0000000f0d0d7223 */ /* 0x000fe200000100a6 */
[----:B------:R-:W-:Y:S01]  /*47f0*/  BAR.SYNC.DEFER_BLOCKING 0x0 ;  /* 0x0000000000007b1d */ /* 0x000fe20000010000 */
[----:B------:R-:W-:Y:S01]  /*4800*/  ISETP.GE.AND P6, PT, R192, 0x1, PT ;  /* 0x00000001c000780c */ /* 0x000fe20003fc6270 */
[----:B------:R-:W-:Y:S01]  /*4810*/  IMAD R3, R135, UR39, R3 ;  /* 0x0000002787037c24 */ /* 0x000fe2000f8e0203 */
[----:B------:R-:W-:Y:S01]  /*4820*/  LEA R10, P0, R2, UR40, 0x2 ;  /* 0x00000028020a7c11 */ /* 0x000fe2000f8010ff */
[----:B------:R-:W-:Y:S01]  /*4830*/  FFMA.FTZ R17, R14, R13, R17 ;  /* 0x0000000d0e117223 */ /* 0x000fe20000010011 */
[----:B------:R-:W-:Y:S02]  /*4840*/  ISETP.GE.AND P3, PT, R192, 0x21, PT ;  /* 0x00000021c000780c */ /* 0x000fe40003f66270 */
[----:B------:R-:W-:Y:S02]  /*4850*/  LEA.HI.X R11, R2, UR41, R3, 0x2, P0 ;  /* 0x00000029020b7c11 */ /* 0x000fe400080f1403 */
[----:B------:R-:W-:-:S02]  /*4860*/  ISETP.GE.AND P2, PT, R192, 0x41, PT ;  /* 0x00000041c000780c */ /* 0x000fc40003f46270 */
[C---:B------:R-:W-:Y:S02]  /*4870*/  ISETP.GE.AND P1, PT, R192.reuse, 0x61, PT ;  /* 0x00000061c000780c */ /* 0x040fe40003f26270 */
[----:B------:R-:W-:Y:S01]  /*4880*/  ISETP.GE.AND P0, PT, R192, 0x81, PT ;  /* 0x00000081c000780c */ /* 0x000fe20003f06270 */
[----:B------:R0:W1:Y:S01]  /*4890*/  LDS R205, [R28+0x4b0] ;  /* 0x0004b0001ccd7984 */ /* 0x0000620000000800 */
[----:B------:R-:W-:Y:S11]  /*48a0*/  @!P6 BRA `(.L_x_6744) ;  /* 0x000000000010e947 */ /* 0x000ff60003800000 */
[----:B------:R-:W-:-:S04]  /*48b0*/  LEA.HI R2, R22, R22, RZ, 0x1b ;  /* 0x0000001616027211 */ /* 0x000fc800078fd8ff */
[----:B------:R-:W-:-:S05]  /*48c0*/  LEA R2, R2, UR32, 0x2 ;  /* 0x0000002002027c11 */ /* 0x000fca000f8e10ff */
[----:B------:R-:W2:Y:S04]  /*48d0*/  LDS R3, [R2+0x430] ;  /* 0x0004300002037984 */ /* 0x000ea80000000800 */
[----:B--2---:R2:W-:Y:S02]  /*48e0*/  REDG.E.ADD.F32.FTZ.RN.STRONG.GPU desc[UR24][R10.64], R3 ;  /* 0x000000030a0079a6 */ /* 0x0045e4000c12f318 */
.L_x_6744:
[----:B------:R-:W-:Y:S05]  /*48f0*/  BSYNC.RECONVERGENT B0 ;  /* 0x0000000000007941 */ /* 0x000fea0003800200 */
.L_x_6743:
[----:B------:R-:W-:Y:S01]  /*4900*/  BSSY.RECONVERGENT B0, `(.L_x_6745) ;  /* 0x0000004000007945 */ /* 0x000fe20003800200 */
[----:B------:R-:W-:-:S03]  /*4910*/  ISETP.GE.AND P6, PT, R192, 0xa1, PT ;  /* 0x000000a1c000780c */ /* 0x000fc60003fc6270 */
[----:B------:R-:W-:Y:S10]  /*4920*/  @!P3 BRA `(.L_x_6746) ;  /* 0x000000000004b947 */ /* 0x000ff40003800000 */
[----:B-1----:R3:W-:Y:S02]  /*4930*/  REDG.E.ADD.F32.FTZ.RN.STRONG.GPU desc[UR24][R10.64+0x80], R205 ;  /* 0x000080cd0a0079a6 */ /* 0x0027e4000c12f318 */
.L_x_6746:
[----:B------:R-:W-:Y:S05]  /*4940*/  BSYNC.RECONVERGENT B0 ;  /* 0x0000000000007941 */ /* 0x000fea0003800200 */
.L_x_6745:
[----:B--2---:R2:W4:Y:S01]  /*4950*/  LDS R3, [R29+0x530] ;  /* 0x000530001d037984 */ /* 0x0045220000000800 */
[----:B------:R-:W-:Y:S04]  /*4960*/  BSSY.RECONVERGENT B0, `(.L_x_6747) ;  /* 0x0000003000007945 */ /* 0x000fe80003800200 */
[----:B------:R-:W-:Y:S05]  /*4970*/  @!P2 BRA `(.L_x_6748) ;  /* 0x000000000004a947 */ /* 0x000fea0003800000 */
[----:B----4-:R4:W-:Y:S02]  /*4980*/  REDG.E.ADD.F32.FTZ.RN.STRONG.GPU desc[UR24][R10.64+0x100], R3 ;  /* 0x000100030a0079a6 */ /* 0x0109e4000c12f318 */
.L_x_6748:
[----:B------:R-:W-:Y:S05]  /*4990*/  BSYNC.RECONVERGENT B0 ;  /* 0x0000000000007941 */ /* 0x000fea0003800200 */
.L_x_6747:
[----:B----4-:R4:W0:Y:S01]  /*49a0*/  LDS R3, [R30+0x5b0] ;  /* 0x0005b0001e037984 */ /* 0x0108220000000800 */
[----:B------:R-:W-:Y:S04]  /*49b0*/  BSSY.RECONVERGENT B0, `(.L_x_6749) ;  /* 0x0000003000007945 */ /* 0x000fe80003800200 */
[----:B------:R-:W-:Y:S05]  /*49c0*/  @!P1 BRA `(.L_x_6750) ;  /* 0x0000000000049947 */ /* 0x000fea0003800000 */
[----:B0-----:R0:W-:Y:S02]  /*49d0*/  REDG.E.ADD.F32.FTZ.RN.STRONG.GPU desc[UR24][R10.64+0x180], R3 ;  /* 0x000180030a0079a6 */ /* 0x0011e4000c12f318 */
.L_x_6750:
[----:B------:R-:W-:Y:S05]  /*49e0*/  BSYNC.RECONVERGENT B0 ;  /* 0x0000000000007941 */ /* 0x000fea0003800200 */
.L_x_6749:
[----:B0-----:R0:W0:Y:S01]  /*49f0*/  LDS R3, [R31+0x630] ;  /* 0x000630001f037984 */ /* 0x0010220000000800 */
[----:B------:R-:W-:Y:S04]  /*4a00*/  BSSY.RECONVERGENT B0, `(.L_x_6751) ;  /* 0x0000003000007945 */ /* 0x000fe80003800200 */
[----:B------:R-:W-:Y:S05]  /*4a10*/  @!P0 BRA `(.L_x_6752) ;  /* 0x0000000000048947 */ /* 0x000fea0003800000 */
[----:B0-----:R0:W-:Y:S02]  /*4a20*/  REDG.E.ADD.F32.FTZ.RN.STRONG.GPU desc[UR24][R10.64+0x200], R3 ;  /* 0x000200030a0079a6 */ /* 0x0011e4000c12f318 */
.L_x_6752:
[----:B------:R-:W-:Y:S05]  /*4a30*/  BSYNC.RECONVERGENT B0 ;  /* 0x0000000000007941 */ /* 0x000fea0003800200 */
.L_x_6751:
[----:B0-----:R0:W0:Y:S01]  /*4a40*/  LDS R3, [R32+0x6b0] ;  /* 0x0006b00020037984 */ /* 0x0010220000000800 */
[----:B------:R-:W-:Y:S04]  /*4a50*/  BSSY.RECONVERGENT B0, `(.L_x_6753) ;  /* 0x0000003000007945 */ /* 0x000fe80003800200 */
[----:B------:R-:W-:Y:S05]  /*4a60*/  @!P6 BRA `(.L_x_6754) ;  /* 0x000000000004e947 */ /* 0x000fea0003800000 */
[----:B0-----:R0:W-:Y:S02]  /*4a70*/  REDG.E.ADD.F32.FTZ.RN.STRONG.GPU desc[UR24][R10.64+0x280], R3 ;  /* 0x000280030a0079a6 */ /* 0x0011e4000c12f318 */
.L_x_6754:
[----:B------:R-:W-:Y:S05]  /*4a80*/  BSYNC.RECONVERGENT B0 ;  /* 0x0000000000007941 */ /* 0x000fea0003800200 */
.L_x_6753:
[C---:B0-----:R-:W-:Y:S01]  /*4a90*/  FFMA.FTZ R3, -R137.reuse, R92, R174 ;  /* 0x0000005c89037223 */ /* 0x041fe200000101ae */
[----:B------:R-:W-:Y:S01]  /*4aa0*/  FMUL.FTZ R2, R137, R17 ;  /* 0x0000001189027220 */ /* 0x000fe20000410000 */
[C---:B------:R-:W-:Y:S01]  /*4ab0*/  FFMA.FTZ R155, -R144.reuse, R93, R155 ;  /* 0x0000005d909b7223 */ /* 0x040fe2000001019b */
[----:B------:R-:W-:Y:S01]  /*4ac0*/  FMUL.FTZ R14, R144, R13 ;  /* 0x0000000d900e7220 */ /* 0x000fe20000410000 */
[----:B------:R-:W-:Y:S01]  /*4ad0*/  ISETP.GE.AND P6, PT, R192, 0xc1, PT ;  /* 0x000000c1c000780c */ /* 0x000fe20003fc6270 */
[----:B------:R-:W-:Y:S01]  /*4ae0*/  FFMA.FTZ R147, R2, R3, RZ ;  /* 0x0000000302937223 */ /* 0x000fe200000100ff */
[----:B------:R-:W-:Y:S01]  /*4af0*/  BSSY.RECONVERGENT B0, `(.L_x_6755) ;  /* 0x000000b000007945 */ /* 0x000fe20003800200 */
[----:B------:R-:W-:Y:S01]  /*4b00*/  ISETP.GE.AND P0, PT, R192, 0xe1, PT ;  /* 0x000000e1c000780c */ /* 0x000fe20003f06270 */
[----:B------:R-:W-:Y:S01]  /*4b10*/  FFMA.FTZ R165, -R146, R95, R165 ;  /* 0x0000005f92a57223 */ /* 0x000fe200000101a5 */
[----:B------:R-:W-:Y:S01]  /*4b20*/  FFMA.FTZ R149, R14, R155, R147 ;  /* 0x0000009b0e957223 */ /* 0x000fe20000010093 */
[C---:B------:R-:W-:Y:S01]  /*4b30*/  ISETP.GE.AND P1, PT, R192.reuse, 0x101, PT ;  /* 0x00000101c000780c */ /* 0x040fe20003f26270 */
[----:B------:R0:W0:Y:S01]  /*4b40*/  LDS R147, [R33+0x730] ;  /* 0x0007300021937984 */ /* 0x0000220000000800 */
[----:B------:R-:W-:Y:S01]  /*4b50*/  ISETP.GE.AND P2, PT, R192, 0x121, PT ;  /* 0x00000121c000780c */ /* 0x000fe20003f46270 */
[----:B------:R-:W-:Y:S01]  /*4b60*/  FMUL.FTZ R166, R146, R15 ;  /* 0x0000000f92a67220 */ /* 0x000fe20000410000 */
[----:B------:R-:W-:-:S03]  /*4b70*/  ISETP.GE.AND P3, PT, R192, 0x141, PT ;  /* 0x00000141c000780c */ /* 0x000fc60003f66270 */
[----:B------:R-:W-:Y:S10]  /*4b80*/  @!P6 BRA `(.L_x_6756) ;  /* 0x000000000004e947 */ /* 0x000ff40003800000 */
[----:B0-----:R0:W-:Y:S02]  /*4b90*/  REDG.E.ADD.F32.FTZ.RN.STRONG.GPU desc[UR24][R10.64+0x300], R147 ;  /* 0x000300930a0079a6 */ /* 0x0011e4000c12f318 */
.L_x_6756:
[----:B------:R-:W-:Y:S05]  /*4ba0*/  BSYNC.RECONVERGENT B0 ;  /* 0x0000000000007941 */ /* 0x000fea0003800200 */
.L_x_6755:
[----:B------:R-:W-:Y:S01]  /*4bb0*/  FFMA.FTZ R170, R166, R165, R149 ;  /* 0x000000a5a6aa7223 */ /* 0x000fe20000010095 */
[----:B------:R-:W-:Y:S01]  /*4bc0*/  BSSY.RECONVERGENT B0, `(.L_x_6757) ;  /* 0x0000006000007945 */ /* 0x000fe20003800200 */
[----:B------:R1:W1:Y:S01]  /*4bd0*/  LDS R149, [R34+0x7b0] ;  /* 0x0007b00022957984 */ /* 0x0002620000000800 */
[C---:B------:R-:W-:Y:S01]  /*4be0*/  FFMA.FTZ R182, -R139.reuse, R96, R182 ;  /* 0x000000608bb67223 */ /* 0x040fe200000101b6 */
[----:B0-----:R-:W-:Y:S01]  /*4bf0*/  FMUL.FTZ R147, R139, R153 ;  /* 0x000000998b937220 */ /* 0x001fe20000410000 */
[----:B------:R-:W-:Y:S06]  /*4c00*/  @!P0 BRA `(.L_x_6758) ;  /* 0x0000000000048947 */ /* 0x000fec0003800000 */
[----:B-1----:R0:W-:Y:S02]  /*4c10*/  REDG.E.ADD.F32.FTZ.RN.STRONG.GPU desc[UR24][R10.64+0x380], R149 ;  /* 0x000380950a0079a6 */ /* 0x0021e4000c12f318 */
.L_x_6758:
[----:B------:R-:W-:Y:S05]  /*4c20*/  BSYNC.RECONVERGENT B0 ;  /* 0x0000000000007941 */ /* 0x000fea0003800200 */
.L_x_6757:
[----:B------:R2:W2:Y:S01]  /*4c30*/  LDS R203, [R35+0x830] ;  /* 0x0008300023cb7984 */ /* 0x0004a20000000800 */
[----:B------:R-:W-:Y:S01]  /*4c40*/  BSSY.RECONVERGENT B0, `(.L_x_6759) ;  /* 0x0000006000007945 */ /* 0x000fe20003800200 */
[C---:B------:R-:W-:Y:S01]  /*4c50*/  FFMA.FTZ R167, -R148.reuse, R97, R167 ;  /* 0x0000006194a77223 */ /* 0x040fe200000101a7 */
[----:B------:R-:W-:Y:S01]  /*4c60*/  FMUL.FTZ R168, R148, R151 ;  /* 0x0000009794a87220 */ /* 0x000fe20000410000 */
[----:B01----:R-:W-:Y:S01]  /*4c70*/  FFMA.FTZ R149, R147, R182, R170 ;  /* 0x000000b693957223 */ /* 0x003fe200000100aa */
[----:B------:R-:W-:Y:S06]  /*4c80*/  @!P1 BRA `(.L_x_6760) ;  /* 0x0000000000049947 */ /* 0x000fec0003800000 */
[----:B--2---:R0:W-:Y:S02]  /*4c90*/  REDG.E.ADD.F32.FTZ.RN.STRONG.GPU desc[UR24][R10.64+0x400], R203 ;  /* 0x000400cb0a0079a6 */ /* 0x0041e4000c12f318 */
.L_x_6760:
[----:B------:R-:W-:Y:S05]  /*4ca0*/  BSYNC.RECONVERGENT B0 ;  /* 0x0000000000007941 */ /* 0x000fea0003800200 */
.L_x_6759:
[----:B0-2---:R0:W1:Y:S01]  /*4cb0*/  LDS R203, [R36+0x8b0] ;  /* 0x0008b00024cb7984 */ /* 0x0050620000000800 */
[----:B------:R-:W-:Y:S01]  /*4cc0*/  BSSY.RECONVERGENT B0, `(.L_x_6761) ;  /* 0x0000006000007945 */ /* 0x000fe20003800200 */
[C---:B------:R-:W-:Y:S01]  /*4cd0*/  FFMA.FTZ R169, -R150.reuse, R99, R169 ;  /* 0x0000006396a97223 */ /* 0x040fe200000101a9 */
[----:B------:R-:W-:Y:S01]  /*4ce0*/  FMUL.FTZ R170, R150, R163 ;  /* 0x000000a396aa7220 */ /* 0x000fe20000410000 */
[----:B------:R-:W-:Y:S01]  /*4cf0*/  FFMA.FTZ R149, R168, R167, R149 ;  /* 0x000000a7a8957223 */ /* 0x000fe20000010095 */
[----:B------:R-:W-:Y:S06]  /*4d00*/  @!P2 BRA `(.L_x_6762) ;  /* 0x000000000004a947 */ /* 0x000fec0003800000 */
[----:B-1----:R2:W-:Y:S02]  /*4d10*/  REDG.E.ADD.F32.FTZ.RN.STRONG.GPU desc[UR24][R10.64+0x480], R203 ;  /* 0x000480cb0a0079a6 */ /* 0x0025e4000c12f318 */
.L_x_6762:
[----:B------:R-:W-:Y:S05]  /*4d20*/  BSYNC.RECONVERGENT B0 ;  /* 0x0000000000007941 */ /* 0x000fea0003800200 */
.L_x_6761:
[----:B-12---:R1:W2:Y:S01]  /*4d30*/  LDS R203, [R37+0x930] ;  /* 0x0009300025cb7984 */ /* 0x0062a20000000800 */
[----:B------:R-:W-:Y:S01]  /*4d40*/  BSSY.RECONVERGENT B0, `(.L_x_6763) ;  /* 0x0000006000007945 */ /* 0x000fe20003800200 */
[C---:B------:R-:W-:Y:S01]  /*4d50*/  FFMA.FTZ R171, -R152.reuse, R101, R171 ;  /* 0x0000006598ab7223 */ /* 0x040fe200000101ab */
[----:B------:R-:W-:Y:S01]  /*4d60*/  FMUL.FTZ R172, R152, R161 ;  /* 0x000000a198ac7220 */ /* 0x000fe20000410000 */
[----:B------:R-:W-:Y:S01]  /*4d70*/  FFMA.FTZ R149, R170, R169, R149 ;  /* 0x000000a9aa957223 */ /* 0x000fe20000010095 */
[----:B------:R-:W-:Y:S06]  /*4d80*/  @!P3 BRA `(.L_x_6764) ;  /* 0x000000000004b947 */ /* 0x000fec0003800000 */
[----:B--2---:R2:W-:Y:S02]  /*4d90*/  REDG.E.ADD.F32.FTZ.RN.STRONG.GPU desc[UR24][R10.64+0x500], R203 ;  /* 0x000500cb0a0079a6 */ /* 0x0045e4000c12f318 */
.L_x_6764:
[----:B------:R-:W-:Y:S05]  /*4da0*/  BSYNC.RECONVERGENT B0 ;  /* 0x0000000000007941 */ /* 0x000fea0003800200 */
.L_x_6763:
[----:B--2---:R2:W0:Y:S01]  /*4db0*/  LDS R203, [R38+0x9b0] ;  /* 0x0009b00026cb7984 */ /* 0x0044220000000800 */
[C---:B------:R-:W-:Y:S01]  /*4dc0*/  FFMA.FTZ R184, -R141.reuse, R102, R184 ;  /* 0x000000668db87223 */ /* 0x040fe200000101b8 */
[----:B------:R-:W-:Y:S01]  /*4dd0*/  FMUL.FTZ R174, R141, R159 ;  /* 0x0000009f8dae7220 */ /* 0x000fe20000410000 */
[----:B------:R-:W-:Y:S01]  /*4de0*/  FFMA.FTZ R149, R172, R171, R149 ;  /* 0x000000abac957223 */ /* 0x000fe20000010095 */
[C---:B------:R-:W-:Y:S01]  /*4df0*/  FFMA.FTZ R173, -R154.reuse, R103, R173 ;  /* 0x000000679aad7223 */ /* 0x040fe200000101ad */
[----:B------:R-:W-:Y:S01]  /*4e00*/  FMUL.FTZ R176, R154, R157 ;  /* 0x0000009d9ab07220 */ /* 0x000fe20000410000 */
[----:B------:R-:W-:Y:S01]  /*4e10*/  ISETP.GE.AND P6, PT, R192, 0x161, PT ;  /* 0x00000161c000780c */ /* 0x000fe20003fc6270 */
[----:B------:R-:W-:Y:S01]  /*4e20*/  FFMA.FTZ R149, R174, R184, R149 ;  /* 0x000000b8ae957223 */ /* 0x000fe20000010095 */
[C---:B------:R-:W-:Y:S01]  /*4e30*/  FMUL.FTZ R178, R156.reuse, R175 ;  /* 0x000000af9cb27220 */ /* 0x040fe20000410000 */
[----:B------:R-:W-:Y:S01]  /*4e40*/  FFMA.FTZ R177, -R156, R105, R177 ;  /* 0x000000699cb17223 */ /* 0x000fe200000101b1 */
[----:B------:R-:W-:Y:S01]  /*4e50*/  FMUL.FTZ R180, R158, R199 ;  /* 0x000000c79eb47220 */ /* 0x000fe20000410000 */
[----:B------:R-:W-:Y:S01]  /*4e60*/  FFMA.FTZ R149, R176, R173, R149 ;  /* 0x000000adb0957223 */ /* 0x000fe20000010095 */
[----:B------:R-:W-:Y:S01]  /*4e70*/  FFMA.FTZ R179, -R158, R107, R179 ;  /* 0x0000006b9eb37223 */ /* 0x000fe200000101b3 */
[C---:B------:R-:W-:Y:S01]  /*4e80*/  FMUL.FTZ R186, R143.reuse, R181 ;  /* 0x000000b58fba7220 */ /* 0x040fe20000410000 */
[----:B------:R-:W-:Y:S01]  /*4e90*/  FFMA.FTZ R190, -R143, R108, R190 ;  /* 0x0000006c8fbe7223 */ /* 0x000fe200000101be */
[----:B------:R-:W-:Y:S01]  /*4ea0*/  FFMA.FTZ R149, R178, R177, R149 ;  /* 0x000000b1b2957223 */ /* 0x000fe20000010095 */
[----:B------:R-:W-:Y:S01]  /*4eb0*/  BSSY.RECONVERGENT B0, `(.L_x_6765) ;  /* 0x000000b000007945 */ /* 0x000fe20003800200 */
[----:B------:R-:W-:Y:S01]  /*4ec0*/  ISETP.GE.AND P0, PT, R192, 0x181, PT ;  /* 0x00000181c000780c */ /* 0x000fe20003f06270 */
[----:B------:R-:W-:Y:S01]  /*4ed0*/  FMUL.FTZ R188, R160, R183 ;  /* 0x000000b7a0bc7220 */ /* 0x000fe20000410000 */
[----:B------:R-:W-:Y:S01]  /*4ee0*/  FFMA.FTZ R149, R180, R179, R149 ;  /* 0x000000b3b4957223 */ /* 0x000fe20000010095 */
[----:B------:R-:W-:Y:S01]  /*4ef0*/  ISETP.GE.AND P1, PT, R192, 0x1a1, PT ;  /* 0x000001a1c000780c */ /* 0x000fe20003f26270 */
[----:B------:R-:W-:Y:S01]  /*4f00*/  FFMA.FTZ R191, -R160, R109, R191 ;  /* 0x0000006da0bf7223 */ /* 0x000fe200000101bf */
[----:B------:R-:W-:Y:S01]  /*4f10*/  ISETP.GE.AND P2, PT, R192, 0x1c1, PT ;  /* 0x000001c1c000780c */ /* 0x000fe20003f46270 */
[----:B------:R-:W-:Y:S01]  /*4f20*/  FFMA.FTZ R149, R186, R190, R149 ;  /* 0x000000beba957223 */ /* 0x000fe20000010095 */
[----:B------:R-:W-:Y:S01]  /*4f30*/  ISETP.GE.AND P3, PT, R192, 0x1e1, PT ;  /* 0x000001e1c000780c */ /* 0x000fe20003f66270 */
[----:B--2---:R-:W-:-:S12]  /*4f40*/  @!P6 BRA `(.L_x_6766) ;  /* 0x000000000004e947 */ /* 0x004fd80003800000 */
[----:B0-----:R2:W-:Y:S02]  /*4f50*/  REDG.E.ADD.F32.FTZ.RN.STRONG.GPU desc[UR24][R10.64+0x580], R203 ;  /* 0x000580cb0a0079a6 */ /* 0x0015e4000c12f318 */
.L_x_6766:
[----:B------:R-:W-:Y:S05]  /*4f60*/  BSYNC.RECONVERGENT B0 ;  /* 0x0000000000007941 */ /* 0x000fea0003800200 */
.L_x_6765:
[----:B0-2---:R0:W2:Y:S01]  /*4f70*/  LDS R203, [R39+0xa30] ;  /* 0x000a300027cb7984 */ /* 0x0050a20000000800 */
[----:B------:R-:W-:Y:S01]  /*4f80*/  BSSY.RECONVERGENT B0, `(.L_x_6767) ;  /* 0x0000006000007945 */ /* 0x000fe20003800200 */
[C---:B------:R-:W-:Y:S01]  /*4f90*/  FMUL.FTZ R192, R162.reuse, R185 ;  /* 0x000000b9a2c07220 */ /* 0x040fe20000410000 */
[----:B------:R-:W-:Y:S01]  /*4fa0*/  FFMA.FTZ R193, -R162, R111, R193 ;  /* 0x0000006fa2c17223 */ /* 0x000fe200000101c1 */
[----:B------:R-:W-:Y:S01]  /*4fb0*/  FFMA.FTZ R149, R188, R191, R149 ;  /* 0x000000bfbc957223 */ /* 0x000fe20000010095 */
[----:B------:R-:W-:Y:S06]  /*4fc0*/  @!P0 BRA `(.L_x_6768) ;  /* 0x0000000000048947 */ /* 0x000fec0003800000 */
[----:B--2---:R2:W-:Y:S02]  /*4fd0*/  REDG.E.ADD.F32.FTZ.RN.STRONG.GPU desc[UR24][R10.64+0x600], R203 ;  /* 0x000600cb0a0079a6 */ /* 0x0045e4000c12f318 */
.L_x_6768:
[----:B------:R-:W-:Y:S05]  /*4fe0*/  BSYNC.RECONVERGENT B0 ;  /* 0x0000000000007941 */ /* 0x000fea0003800200 */
.L_x_6767:
[----:B--2---:R2:W0:Y:S01]  /*4ff0*/  LDS R203, [R40+0xab0] ;  /* 0x000ab00028cb7984 */ /* 0x0044220000000800 */
[----:B------:R-:W-:Y:S01]  /*5000*/  BSSY.RECONVERGENT B0, `(.L_x_6769) ;  /* 0x0000006000007945 */ /* 0x000fe20003800200 */
[C---:B------:R-:W-:Y:S01]  /*5010*/  FMUL.FTZ R194, R164.reuse, R189 ;  /* 0x000000bda4c27220 */ /* 0x040fe20000410000 */
[----:B------:R-:W-:Y:S01]  /*5020*/  FFMA.FTZ R197, -R164, R113, R197 ;  /* 0x00000071a4c57223 */ /* 0x000fe200000101c5 */
[----:B------:R-:W-:Y:S01]  /*5030*/  FFMA.FTZ R149, R192, R193, R149 ;  /* 0x000000c1c0957223 */ /* 0x000fe20000010095 */
[----:B------:R-:W-:Y:S06]  /*5040*/  @!P1 BRA `(.L_x_6770) ;  /* 0x0000000000049947 */ /* 0x000fec0003800000 */
[----:B0-----:R0:W-:Y:S02]  /*5050*/  REDG.E.ADD.F32.FTZ.RN.STRONG.GPU desc[UR24][R10.64+0x680], R203 ;  /* 0x000680cb0a0079a6 */ /* 0x0011e4000c12f318 */
.L_x_6770:
[----:B------:R-:W-:Y:S05]  /*5060*/  BSYNC.RECONVERGENT B0 ;  /* 0x0000000000007941 */ /* 0x000fea0003800200 */
.L_x_6769:
[----:B------:R-:W-:Y:S01]  /*5070*/  FFMA.FTZ R196, R194, R197, R149 ;  /* 0x000000c5c2c47223 */ /* 0x000fe20000010095 */
[----:B------:R-:W-:Y:S01]  /*5080*/  BSSY.RECONVERGENT B0, `(.L_x_6771) ;  /* 0x0000006000007945 */ /* 0x000fe20003800200 */
[----:B------:R1:W1:Y:S01]  /*5090*/  LDS R149, [R41+0xb30] ;  /* 0x000b300029957984 */ /* 0x0002620000000800 */
[C---:B0-----:R-:W-:Y:S01]  /*50a0*/  FMUL.FTZ R203, R145.reuse, R201 ;  /* 0x000000c991cb7220 */ /* 0x041fe20000410000 */
[----:B------:R-:W-:Y:S01]  /*50b0*/  FFMA.FTZ R187, -R145, R114, R187 ;  /* 0x0000007291bb7223 */ /* 0x000fe200000101bb */
[----:B------:R-:W-:Y:S06]  /*50c0*/  @!P2 BRA `(.L_x_6772) ;  /* 0x000000000004a947 */ /* 0x000fec0003800000 */
[----:B-1----:R0:W-:Y:S02]  /*50d0*/  REDG.E.ADD.F32.FTZ.RN.STRONG.GPU desc[UR24][R10.64+0x700], R149 ;  /* 0x000700950a0079a6 */ /* 0x0021e4000c12f318 */
.L_x_6772:
[----:B------:R-:W-:Y:S05]  /*50e0*/  BSYNC.RECONVERGENT B0 ;  /* 0x0000000000007941 */ /* 0x000fea0003800200 */
.L_x_6771:
[----:B---3--:R3:W2:Y:S01]  /*50f0*/  LDS R205, [R42+0xbb0] ;  /* 0x000bb0002acd7984 */ /* 0x0086a20000000800 */
[----:B------:R-:W-:Y:S01]  /*5100*/  BSSY.RECONVERGENT B0, `(.L_x_6773) ;  /* 0x0000004000007945 */ /* 0x000fe20003800200 */
[----:B01----:R-:W-:-:S03]  /*5110*/  FFMA.FTZ R149, R203, R187, R196 ;  /* 0x000000bbcb957223 */ /* 0x003fc600000100c4 */
[----:B------:R-:W-:Y:S05]  /*5120*/  @!P3 BRA `(.L_x_6774) ;  /* 0x000000000004b947 */ /* 0x000fea0003800000 */
[----:B--2---:R0:W-:Y:S02]  /*5130*/  REDG.E.ADD.F32.FTZ.RN.STRONG.GPU desc[UR24][R10.64+0x780], R205 ;  /* 0x000780cd0a0079a6 */ /* 0x0041e4000c12f318 */
.L_x_6774:
[----:B------:R-:W-:Y:S05]  /*5140*/  BSYNC.RECONVERGENT B0 ;  /* 0x0000000000007941 */ /* 0x000fea0003800200 */
.L_x_6773:
[----:B0-----:R-:W0:Y:S01]  /*5150*/  SHFL.DOWN PT, R10, R149, 0x1, 0x1f ;  /* 0x08201f00950a7f89 */ /* 0x001e2200000e0000 */
[----:B------:R-:W-:Y:S01]  /*5160*/  ISETP.GT.AND P0, PT, R58, 0x1e, PT ;  /* 0x0000001e3a00780c */ /* 0x000fe20003f04270 */
[----:B------:R-:W-:Y:S01]  /*5170*/  FADD.FTZ R129, R180, R129 ;  /* 0x00000081b4817221 */ /* 0x000fe20000010000 */
[----:B------:R-:W-:Y:S01]  /*5180*/  FADD.FTZ R127, R176, R127 ;  /* 0x0000007fb07f7221 */ /* 0x000fe20000010000 */
[----:B------:R-:W1:Y:S01]  /*5190*/  SHFL.DOWN PT, R11, R12, 0x1, 0x1f ;  /* 0x08201f000c0b7f89 */ /* 0x000e6200000e0000 */
[----:B------:R-:W-:Y:S01]  /*51a0*/  FMUL.FTZ R176, R16, R175 ;  /* 0x000000af10b07220 */ /* 0x000fe20000410000 */
[----:B------:R-:W-:Y:S01]  /*51b0*/  FADD.FTZ R134, R174, R134 ;  /* 0x00000086ae867221 */ /* 0x000fe20000010000 */
[----:B------:R-:W-:Y:S01]  /*51c0*/  FADD.FTZ R125, R172, R125 ;  /* 0x0000007dac7d7221 */ /* 0x000fe20000010000 */
[----:B------:R-:W-:Y:S01]  /*51d0*/  FADD.FTZ R132, R170, R132 ;  /* 0x00000084aa847221 */ /* 0x000fe20000010000 */
[----:B------:R-:W-:Y:S01]  /*51e0*/  FMUL.FTZ R176, R177, R176 ;  /* 0x000000b0b1b07220 */ /* 0x000fe20000410000 */
[----:B------:R-:W-:Y:S01]  /*51f0*/  FADD.FTZ R123, R168, R123 ;  /* 0x0000007ba87b7221 */ /* 0x000fe20000010000 */
[----:B------:R-:W-:Y:S01]  /*5200*/  FMUL.FTZ R168, R16, R183 ;  /* 0x000000b710a87220 */ /* 0x000fe20000410000 */
[----:B------:R-:W-:Y:S01]  /*5210*/  ISETP.NE.AND P1, PT, R22, RZ, PT ;  /* 0x000000ff1600720c */ /* 0x000fe20003f25270 */
[----:B------:R-:W-:Y:S01]  /*5220*/  FFMA.FTZ R175, R105, R175, R176 ;  /* 0x000000af69af7223 */ /* 0x000fe200000100b0 */
[----:B------:R-:W-:Y:S01]  /*5230*/  FADD.FTZ R136, R178, R136 ;  /* 0x00000088b2887221 */ /* 0x000fe20000010000 */
[----:B------:R-:W-:Y:S01]  /*5240*/  FMUL.FTZ R168, R191, R168 ;  /* 0x000000a8bfa87220 */ /* 0x000fe20000410000 */
[----:B------:R-:W-:Y:S01]  /*5250*/  FADD.FTZ R121, R166, R121 ;  /* 0x00000079a6797221 */ /* 0x000fe20000010000 */
[----:B------:R-:W-:Y:S01]  /*5260*/  FADD.FTZ R128, R14, R128 ;  /* 0x000000800e807221 */ /* 0x000fe20000010000 */
[C---:B------:R-:W-:Y:S01]  /*5270*/  FMUL.FTZ R178, R16.reuse, R199 ;  /* 0x000000c710b27220 */ /* 0x040fe20000410000 */
[C---:B------:R-:W-:Y:S01]  /*5280*/  FMUL.FTZ R166, R16.reuse, R13 ;  /* 0x0000000d10a67220 */ /* 0x040fe20000410000 */
[----:B------:R-:W-:Y:S01]  /*5290*/  FMUL.FTZ R14, R16, R201 ;  /* 0x000000c9100e7220 */ /* 0x000fe20000410000 */
[----:B------:R-:W-:Y:S01]  /*52a0*/  FADD.FTZ R119, R2, R119 ;  /* 0x0000007702777221 */ /* 0x000fe20000010000 */
[----:B------:R-:W-:Y:S01]  /*52b0*/  FMUL.FTZ R178, R179, R178 ;  /* 0x000000b2b3b27220 */ /* 0x000fe20000410000 */
[----:B------:R-:W-:Y:S01]  /*52c0*/  FMUL.FTZ R166, R155, R166 ;  /* 0x000000a69ba67220 */ /* 0x000fe20000410000 */
[----:B0-----:R-:W-:Y:S01]  /*52d0*/  @!P0 FADD.FTZ R149, R149, R10 ;  /* 0x0000000a95958221 */ /* 0x001fe20000010000 */
[----:B------:R-:W-:Y:S01]  /*52e0*/  FMUL.FTZ R187, R187, R14 ;  /* 0x0000000ebbbb7220 */ /* 0x000fe20000410000 */
[----:B------:R-:W-:Y:S01]  /*52f0*/  FFMA.FTZ R178, R107, R199, R178 ;  /* 0x000000c76bb27223 */ /* 0x000fe200000100b2 */
[----:B------:R-:W-:Y:S01]  /*5300*/  FFMA.FTZ R13, R93, R13, R166 ;  /* 0x0000000d5d0d7223 */ /* 0x000fe200000100a6 */
[----:B-1----:R-:W-:Y:S01]  /*5310*/  @!P0 FADD.FTZ R12, R12, R11 ;  /* 0x0000000b0c0c8221 */ /* 0x002fe20000010000 */
[----:B------:R-:W0:Y:S01]  /*5320*/  SHFL.DOWN PT, R10, R149, 0x2, 0x1f ;  /* 0x08401f00950a7f89 */ /* 0x000e2200000e0000 */
[----:B------:R-:W-:Y:S01]  /*5330*/  ISETP.GT.AND P0, PT, R58, 0x1d, PT ;  /* 0x0000001d3a00780c */ /* 0x000fe20003f04270 */
[----:B------:R-:W-:Y:S01]  /*5340*/  FFMA.FTZ R187, R114, R201, R187 ;  /* 0x000000c972bb7223 */ /* 0x000fe200000100bb */
[----:B------:R-:W-:Y:S01]  /*5350*/  BSSY.RECONVERGENT B0, `(.L_x_6775) ;  /* 0x000005a000007945 */ /* 0x000fe20003800200 */
        /* <DEDUP_REMOVED lines=12> */
[----:B------:R-:W-:Y:S01]  /*5420*/  FMUL.FTZ R10, R16, R157 ;  /* 0x0000009d100a7220 */ /* 0x000fe20000410000 */
[----:B-1----:R-:W-:-:S03]  /*5430*/  @!P0 FADD.FTZ R12, R12, R11 ;  /* 0x0000000b0c0c8221 */ /* 0x002fc60000010000 */
[----:B------:R-:W0:Y:S01]  /*5440*/  SHFL.DOWN PT, R196, R149, 0x4, 0x1f ;  /* 0x08801f0095c47f89 */ /* 0x000e2200000e0000 */
[----:B------:R-:W-:Y:S01]  /*5450*/  ISETP.GT.AND P0, PT, R58, 0x1b, PT ;  /* 0x0000001b3a00780c */ /* 0x000fe20003f04270 */
[----:B------:R-:W-:Y:S01]  /*5460*/  FMUL.FTZ R10, R173, R10 ;  /* 0x0000000aad0a7220 */ /* 0x000fe20000410000 */
[----:B------:R-:W-:Y:S01]  /*5470*/  FMUL.FTZ R11, R16, R159 ;  /* 0x0000009f100b7220 */ /* 0x000fe20000410000 */
[----:B--2---:R-:W1:Y:S02]  /*5480*/  SHFL.DOWN PT, R205, R12, 0x4, 0x1f ;  /* 0x08801f000ccd7f89 */ /* 0x004e6400000e0000 */
[----:B------:R-:W-:Y:S01]  /*5490*/  FFMA.FTZ R174, R103, R157, R10 ;  /* 0x0000009d67ae7223 */ /* 0x000fe2000001000a */
[----:B------:R-:W-:Y:S01]  /*54a0*/  FMUL.FTZ R11, R184, R11 ;  /* 0x0000000bb80b7220 */ /* 0x000fe20000410000 */
[----:B------:R-:W-:Y:S02]  /*54b0*/  FMUL.FTZ R10, R16, R161 ;  /* 0x000000a1100a7220 */ /* 0x000fe40000410000 */
[----:B------:R-:W-:Y:S01]  /*54c0*/  FADD.FTZ R83, R174, R83 ;  /* 0x00000053ae537221 */ /* 0x000fe20000010000 */
[----:B------:R-:W-:Y:S01]  /*54d0*/  FFMA.FTZ R11, R102, R159, R11 ;  /* 0x0000009f660b7223 */ /* 0x000fe2000001000b */
[----:B------:R-:W-:Y:S01]  /*54e0*/  FMUL.FTZ R172, R171, R10 ;  /* 0x0000000aabac7220 */ /* 0x000fe20000410000 */
[C---:B------:R-:W-:Y:S01]  /*54f0*/  FMUL.FTZ R10, R16.reuse, R163 ;  /* 0x000000a3100a7220 */ /* 0x040fe20000410000 */
[C---:B------:R-:W-:Y:S01]  /*5500*/  FMUL.FTZ R174, R16.reuse, R185 ;  /* 0x000000b910ae7220 */ /* 0x040fe20000410000 */
[----:B------:R-:W-:Y:S01]  /*5510*/  FADD.FTZ R84, R11, R84 ;  /* 0x000000540b547221 */ /* 0x000fe20000010000 */
        /* <DEDUP_REMOVED lines=15> */
[----:B------:R-:W-:Y:S01]  /*5610*/  FFMA.FTZ R172, R109, R183, R168 ;  /* 0x000000b76dac7223 */ /* 0x000fe200000100a8 */
[----:B------:R-:W-:Y:S01]  /*5620*/  FMUL.FTZ R168, R165, R10 ;  /* 0x0000000aa5a87220 */ /* 0x000fe20000410000 */
[----:B------:R-:W1:Y:S01]  /*5630*/  SHFL.DOWN PT, R173, R12, 0x8, 0x1f ;  /* 0x09001f000cad7f89 */ /* 0x000e6200000e0000 */
[----:B------:R-:W-:Y:S01]  /*5640*/  FMUL.FTZ R11, R182, R11 ;  /* 0x0000000bb60b7220 */ /* 0x000fe20000410000 */
[----:B------:R-:W-:Y:S01]  /*5650*/  FMUL.FTZ R10, R16, R189 ;  /* 0x000000bd100a7220 */ /* 0x000fe20000410000 */
[----:B------:R-:W-:Y:S01]  /*5660*/  FADD.FTZ R87, R170, R87 ;  /* 0x00000057aa577221 */ /* 0x000fe20000010000 */
        /* <DEDUP_REMOVED lines=18> */
[----:B------:R-:W-:Y:S01]  /*5790*/  FADD.FTZ R91, R2, R91 ;  /* 0x0000005b025b7221 */ /* 0x000fe20000010000 */
[----:B-1----:R-:W-:-:S02]  /*57a0*/  @!P0 FADD.FTZ R12, R12, R173 ;  /* 0x000000ad0c0c8221 */ /* 0x002fc40000010000 */
[----:B------:R-:W0:Y:S01]  /*57b0*/  SHFL.DOWN PT, R176, R149, 0x10, 0x1f ;  /* 0x0a001f0095b07f89 */ /* 0x000e2200000e0000 */
[----:B------:R-:W-:-:S03]  /*57c0*/  ISETP.NE.AND P0, PT, R58, RZ, PT ;  /* 0x000000ff3a00720c */ /* 0x000fc60003f05270 */
[----:B------:R-:W1:Y:S01]  /*57d0*/  SHFL.DOWN PT, R159, R12, 0x10, 0x1f ;  /* 0x0a001f000c9f7f89 */ /* 0x000e6200000e0000 */
[----:B0-----:R-:W-:Y:S01]  /*57e0*/  FADD.FTZ R10, R149, R176 ;  /* 0x000000b0950a7221 */ /* 0x001fe20000010000 */
[----:B-1----:R-:W-:-:S08]  /*57f0*/  FADD.FTZ R11, R12, R159 ;  /* 0x0000009f0c0b7221 */ /* 0x002fd00000010000 */
[----:B------:R0:W-:Y:S01]  /*5800*/  @!P0 STS.64 [UR32+0xc78], R10 ;  /* 0x000c780aff008988 */ /* 0x0001e20008000a20 */
[----:B------:R-:W-:Y:S01]  /*5810*/  BAR.SYNC.DEFER_BLOCKING 0x0 ;  /* 0x0000000000007b1d */ /* 0x000fe20000010000 */
[----:B------:R-:W-:-:S04]  /*5820*/  ISETP.GT.AND P0, PT, R58, 0xf, PT ;  /* 0x0000000f3a00780c */ /* 0x000fc80003f04270 */
[----:B0-----:R-:W-:Y:S02]  /*5830*/  FSEL R10, R149, R10, P0 ;  /* 0x0000000a950a7208 */ /* 0x001fe40000000000 */
[----:B------:R-:W-:Y:S01]  /*5840*/  FSEL R11, R12, R11, P0 ;  /* 0x0000000b0c0b7208 */ /* 0x000fe20000000000 */
[----:B------:R-:W-:Y:S06]  /*5850*/  @P1 BRA `(.L_x_6776) ;  /* 0x0000000000241947 */ /* 0x000fec0003800000 */
[----:B------:R-:W-:Y:S01]  /*5860*/  UISETP.NE.AND UP0, UPT, UR11, UR42, UPT ;  /* 0x0000002a0b00728c */ /* 0x000fe2000bf05270 */
[----:B------:R-:W-:-:S05]  /*5870*/  LEA R12, R135, UR32, 0x2 ;  /* 0x00000020870c7c11 */ /* 0x000fca000f8e10ff */
[----:B------:R-:W-:-:S13]  /*5880*/  PLOP3.LUT P0, PT, PT, PT, UP0, 0x80, 0x8 ;  /* 0x000000000008781c */ /* 0x000fda0003f0f008 */
[----:B------:R-:W0:Y:S04]  /*5890*/  @P0 LDS R2, [R12+0x2328] ;  /* 0x002328000c020984 */ /* 0x000e280000000800 */
[----:B------:R-:W1:Y:S01]  /*58a0*/  @P0 LDS R3, [R12+0x1f28] ;  /* 0x001f28000c030984 */ /* 0x000e620000000800 */
[----:B0-----:R-:W-:Y:S01]  /*58b0*/  @P0 FADD.FTZ R11, R11, R2 ;  /* 0x000000020b0b0221 */ /* 0x001fe20000010000 */
[----:B-1----:R-:W-:-:S04]  /*58c0*/  @P0 FADD.FTZ R10, R10, R3 ;  /* 0x000000030a0a0221 */ /* 0x002fc80000010000 */
[----:B------:R0:W-:Y:S04]  /*58d0*/  STS [R12+0x2328], R11 ;  /* 0x0023280b0c007388 */ /* 0x0001e80000000800 */
[----:B------:R0:W-:Y:S02]  /*58e0*/  STS [R12+0x1f28], R10 ;  /* 0x001f280a0c007388 */ /* 0x0001e40000000800 */
.L_x_6776:
[----:B------:R-:W-:Y:S05]  /*58f0*/  BSYNC.RECONVERGENT B0 ;  /* 0x0000000000007941 */ /* 0x000fea0003800200 */
.L_x_6775:
[----:B------:R-:W-:-:S05]  /*5900*/  VIADD R135, R135, 0x1 ;  /* 0x0000000187877836 */ /* 0x000fca0000000000 */
[----:B------:R-:W-:-:S13]  /*5910*/  ISETP.GE.AND P0, PT, R135, UR43, PT ;  /* 0x0000002b87007c0c */ /* 0x000fda000bf06270 */
[----:B------:R-:W-:Y:S05]  /*5920*/  @!P0 BRA `(.L_x_6777) ;  /* 0xffffffcc007c8947 */ /* 0x000fea000383ffff */
.L_x_6739:
[----:B------:R-:W-:Y:S01]  /*5930*/  BAR.SYNC.DEFER_BLOCKING 0x0 ;  /* 0x0000000000007b1d */ /* 0x000fe20000010000 */
[----:B------:R-:W-:Y:S01]  /*5940*/  F2FP.BF16.F32.PACK_AB R119, R128, R119 ;  /* 0x000000778077723e */ /* 0x000fe200000010ff */
[----:B------:R-:W-:Y:S01]  /*5950*/  UIADD3 UR19, UPT, UPT, -UR22, UR19, URZ ;  /* 0x0000001316137290 */ /* 0x000fe2000fffe1ff */
[----:B------:R-:W-:Y:S01]  /*5960*/  F2FP.BF16.F32.PACK_AB R121, R130, R121 ;  /* 0x000000798279723e */ /* 0x000fe200000010ff */
[----:B------:R-:W-:Y:S01]  /*5970*/  USHF.R.S32.HI UR23, URZ, 0x1f, UR22 ;  /* 0x0000001fff177899 */ /* 0x000fe20008011416 */
[----:B------:R-:W-:Y:S01]  /*5980*/  F2FP.BF16.F32.PACK_AB R123, R132, R123 ;  /* 0x0000007b847b723e */ /* 0x000fe200000010ff */
[----:B------:R-:W1:Y:S01]  /*5990*/  LDCU.64 UR28, c[0x0][0x4f8] ;  /* 0x00009f00ff1c77ac */ /* 0x000e620008000a00 */
[----:B------:R-:W-:Y:S02]  /*59a0*/  F2FP.BF16.F32.PACK_AB R125, R134, R125 ;  /* 0x0000007d867d723e */ /* 0x000fe400000010ff */
[----:B------:R-:W-:Y:S01]  /*59b0*/  PRMT R0, R119, 0x7632, R0 ;  /* 0x0000763277007816 */ /* 0x000fe20000000000 */
[----:B------:R-:W2:Y:S01]  /*59c0*/  LDCU.64 UR30, c[0x0][0x500] ;  /* 0x0000a000ff1e77ac */ /* 0x000ea20008000a00 */
[----:B------:R-:W-:-:S02]  /*59d0*/  PRMT R2, R121, 0x7632, R2 ;  /* 0x0000763279027816 */ /* 0x000fc40000000002 */
[----:B------:R-:W-:Y:S01]  /*59e0*/  PRMT R3, R123, 0x7632, R3 ;  /* 0x000076327b037816 */ /* 0x000fe20000000003 */
[----:B------:R-:W-:Y:S01]  /*59f0*/  UIADD3 UR13, UP0, UPT, UR13, -0x400, URZ ;  /* 0xfffffc000d0d7890 */ /* 0x000fe2000ff1e0ff */
[----:B------:R-:W-:Y:S01]  /*5a00*/  PRMT R4, R125, 0x7632, R4 ;  /* 0x000076327d047816 */ /* 0x000fe20000000004 */
[----:B------:R-:W-:Y:S01]  /*5a10*/  UIADD3 UR15, UP1, UPT, UR15, -0x400, URZ ;  /* 0xfffffc000f0f7890 */ /* 0x000fe2000ff3e0ff */
[----:B------:R-:W-:Y:S01]  /*5a20*/  ISETP.NE.AND P0, PT, R22, RZ, PT ;  /* 0x000000ff1600720c */ /* 0x000fe20003f05270 */
[----:B------:R-:W-:Y:S01]  /*5a30*/  UIADD3.X UR14, UPT, UPT, UR14, -0x1, URZ, UP0, !UPT ;  /* 0xffffffff0e0e7890 */ /* 0x000fe200087fe4ff */
[----:B------:R-:W-:Y:S01]  /*5a40*/  F2FP.BF16.F32.PACK_AB R127, R136, R127 ;  /* 0x0000007f887f723e */ /* 0x000fe200000010ff */
[----:B------:R-:W-:Y:S01]  /*5a50*/  UISETP.GT.AND UP0, UPT, UR11, 0x1, UPT ;  /* 0x000000010b00788c */ /* 0x000fe2000bf04270 */
[----:B------:R-:W-:Y:S01]  /*5a60*/  F2FP.BF16.F32.PACK_AB R129, R138, R129 ;  /* 0x000000818a81723e */ /* 0x000fe200000010ff */
[----:B------:R-:W-:Y:S01]  /*5a70*/  UIADD3 UR17, UP2, UPT, UR17, -0x400, URZ ;  /* 0xfffffc0011117890 */ /* 0x000fe2000ff5e0ff */
[----:B------:R-:W-:Y:S01]  /*5a80*/  F2FP.BF16.F32.PACK_AB R131, R140, R131 ;  /* 0x000000838c83723e */ /* 0x000fe200000010ff */
[----:B------:R5:W-:Y:S01]  /*5a90*/  STS.U16 [R75+0x2], R0 ;  /* 0x000002004b007388 */ /* 0x000be20000000400 */
[----:B------:R-:W-:Y:S01]  /*5aa0*/  F2FP.BF16.F32.PACK_AB R133, R142, R133 ;  /* 0x000000858e85723e */ /* 0x000fe200000010ff */
[----:B-1----:R-:W-:Y:S01]  /*5ab0*/  UIMAD.WIDE.U32 UR20, UR27, UR28, UR22 ;  /* 0x0000001c1b1472a5 */ /* 0x002fe2000f8e0016 */
[----:B------:R-:W-:Y:S01]  /*5ac0*/  MOV R6, UR19 ;  /* 0x0000001300067c02 */ /* 0x000fe20008000f00 */
[----:B------:R1:W-:Y:S01]  /*5ad0*/  STS.U16 [R75+0x6], R2 ;  /* 0x000006024b007388 */ /* 0x0003e20000000400 */
[----:B------:R-:W-:-:S02]  /*5ae0*/  UIADD3.X UR16, UPT, UPT, UR16, -0x1, URZ, UP1, !UPT ;  /* 0xffffffff10107890 */ /* 0x000fc40008ffe4ff */
[----:B------:R-:W-:Y:S01]  /*5af0*/  UIMAD UR21, UR27, UR29, UR21 ;  /* 0x0000001d1b1572a4 */ /* 0x000fe2000f8e0215 */
[----:B------:R0:W-:Y:S01]  /*5b00*/  STS.U16 [R75+0xa], R3 ;  /* 0x00000a034b007388 */ /* 0x0001e20000000400 */
[----:B------:R-:W3:Y:S01]  /*5b10*/  LDCU.64 UR28, c[0x0][0x550] ;  /* 0x0000aa00ff1c77ac */ /* 0x000ee20008000a00 */
[----:B-----5:R-:W-:Y:S02]  /*5b20*/  PRMT R0, R127, 0x7632, R0 ;  /* 0x000076327f007816 */ /* 0x020fe40000000000 */
[----:B------:R5:W-:Y:S01]  /*5b30*/  STS.U16 [R75+0xe], R4 ;  /* 0x00000e044b007388 */ /* 0x000be20000000400 */
[----:B--2---:R-:W-:Y:S01]  /*5b40*/  UIMAD.WIDE.U32 UR20, UR26, UR30, UR20 ;  /* 0x0000001e1a1472a5 */ /* 0x004fe2000f8e0014 */
[----:B-1----:R-:W-:Y:S01]  /*5b50*/  PRMT R2, R129, 0x7632, R2 ;  /* 0x0000763281027816 */ /* 0x002fe20000000002 */
[----:B------:R-:W-:Y:S01]  /*5b60*/  UIADD3.X UR18, UPT, UPT, UR18, -0x1, URZ, UP2, !UPT ;  /* 0xffffffff12127890 */ /* 0x000fe200097fe4ff */
[----:B------:R-:W-:Y:S01]  /*5b70*/  STS.U16 [R75], R119 ;  /* 0x000000774b007388 */ /* 0x000fe20000000400 */
[----:B------:R-:W-:Y:S01]  /*5b80*/  UIMAD UR19, UR26, UR31, UR21 ;  /* 0x0000001f1a1372a4 */ /* 0x000fe2000f8e0215 */
[----:B0-----:R-:W-:Y:S01]  /*5b90*/  PRMT R3, R131, 0x7632, R3 ;  /* 0x0000763283037816 */ /* 0x001fe20000000003 */
[----:B------:R-:W0:Y:S01]  /*5ba0*/  LDCU.64 UR30, c[0x0][0x560] ;  /* 0x0000ac00ff1e77ac */ /* 0x000e220008000a00 */
[----:B------:R-:W-:Y:S01]  /*5bb0*/  STS.U16 [R75+0x4], R121 ;  /* 0x000004794b007388 */ /* 0x000fe20000000400 */
[----:B-----5:R-:W-:-:S03]  /*5bc0*/  PRMT R4, R133, 0x7632, R4 ;  /* 0x0000763285047816 */ /* 0x020fc60000000004 */
        /* <DEDUP_REMOVED lines=11> */
[----:B------:R-:W-:Y:S01]  /*5c80*/  LDS.U16 R5, [R59] ;  /* 0x000000003b057984 */ /* 0x000fe20000000400 */
[----:B-1----:R-:W-:Y:S01]  /*5c90*/  IADD3 R3, P1, PT, R24, UR20, RZ ;  /* 0x0000001418037c10 */ /* 0x002fe2000ff3e0ff */
[----:B------:R-:W1:Y:S02]  /*5ca0*/  LDCU.64 UR20, c[0x0][0x518] ;  /* 0x0000a300ff1477ac */ /* 0x000e640008000a00 */
[----:B------:R-:W-:Y:S01]  /*5cb0*/  LDS.U16 R7, [R60+0x40] ;  /* 0x000040003c077984 */ /* 0x000fe20000000400 */
[----:B--2---:R-:W-:Y:S02]  /*5cc0*/  IADD3.X R4, PT, PT, RZ, UR19, RZ, P1, !PT ;  /* 0x00000013ff047c10 */ /* 0x004fe40008ffe4ff */
[C---:B---3--:R-:W-:Y:S01]  /*5cd0*/  LEA R2, P3, R3.reuse, UR28, 0x1 ;  /* 0x0000001c03027c11 */ /* 0x048fe2000f8608ff */
[----:B------:R-:W-:Y:S03]  /*5ce0*/  LDS.U16 R9, [R61+0x80] ;  /* 0x000080003d097984 */ /* 0x000fe60000000400 */
[----:B------:R-:W-:Y:S01]  /*5cf0*/  LEA.HI.X R3, R3, UR29, R4, 0x1, P3 ;  /* 0x0000001d03037c11 */ /* 0x000fe200098f0c04 */
[----:B------:R-:W-:Y:S01]  /*5d00*/  LDS.U16 R11, [R62+0xc0] ;  /* 0x0000c0003e0b7984 */ /* 0x000fe20000000400 */
[----:B------:R-:W2:Y:S03]  /*5d10*/  LDCU.64 UR28, c[0x0][0x520] ;  /* 0x0000a400ff1c77ac */ /* 0x000ea60008000a00 */
[----:B------:R-:W-:Y:S04]  /*5d20*/  LDS.U16 R13, [R63+0x100] ;  /* 0x000100003f0d7984 */ /* 0x000fe80000000400 */
[----:B------:R-:W-:Y:S01]  /*5d30*/  LDS.U16 R15, [R64+0x140] ;  /* 0x00014000400f7984 */ /* 0x000fe20000000400 */
[----:B-1----:R-:W-:-:S03]  /*5d40*/  UIMAD.WIDE.U32 UR22, UR27, UR20, UR22 ;  /* 0x000000141b1672a5 */ /* 0x002fc6000f8e0016 */
[----:B------:R-:W-:Y:S01]  /*5d50*/  LDS.U16 R17, [R65+0x180] ;  /* 0x0001800041117984 */ /* 0x000fe20000000400 */
[----:B------:R-:W-:-:S03]  /*5d60*/  UIMAD UR21, UR27, UR21, UR23 ;  /* 0x000000151b1572a4 */ /* 0x000fc6000f8e0217 */
[----:B------:R-:W-:Y:S01]  /*5d70*/  LDS.U16 R93, [R66+0x1c0] ;  /* 0x0001c000425d7984 */ /* 0x000fe20000000400 */
[----:B------:R-:W-:Y:S02]  /*5d80*/  UMOV UR20, UR22 ;  /* 0x0000001600147c82 */ /* 0x000fe40008000000 */
[----:B--2---:R-:W-:Y:S01]  /*5d90*/  UIMAD.WIDE.U32 UR20, UR26, UR28, UR20 ;  /* 0x0000001c1a1472a5 */ /* 0x004fe2000f8e0014 */
        /* <DEDUP_REMOVED lines=47> */
[C---:B--2---:R-:W-:Y:S01]  /*6090*/  PRMT R9, R0.reuse, 0x7610, R9 ;  /* 0x0000761000097816 */ /* 0x044fe20000000009 */
[----:B------:R-:W-:Y:S01]  /*60a0*/  @!P4 STG.E.U16 desc[UR24][R2.64+0x340], R105 ;  /* 0x000340690200c986 */ /* 0x000fe2000c101518 */
[----:B------:R-:W-:-:S02]  /*60b0*/  PRMT R10, R0, 0x7632, R10 ;  /* 0x00007632000a7816 */ /* 0x000fc4000000000a */
        /* <DEDUP_REMOVED lines=53> */
[C---:B0-----:R-:W-:Y:S01]  /*6410*/  LEA R2, P2, R3.reuse, UR30, 0x1 ;  /* 0x0000001e03027c11 */ /* 0x041fe2000f8408ff */
[----:B------:R-:W-:Y:S02]  /*6420*/  UIADD3 UR19, UPT, UPT, UR11, -0x1, URZ ;  /* 0xffffffff0b137890 */ /* 0x000fe4000fffe0ff */
[----:B------:R-:W-:Y:S01]  /*6430*/  LDS.U16 R61, [R61+0x80] ;  /* 0x000080003d3d7984 */ /* 0x000fe20000000400 */
[----:B------:R-:W-:-:S03]  /*6440*/  LEA.HI.X R3, R3, UR31, R4, 0x1, P2 ;  /* 0x0000001f03037c11 */ /* 0x000fc600090f0c04 */
        /* <DEDUP_REMOVED lines=52> */
.L_x_6738:
[----:B------:R-:W1:Y:S01]  /*6790*/  LDCU.64 UR6, c[0x0][0x548] ;  /* 0x0000a900ff0677ac */ /* 0x000e620008000a00 */
[----:B------:R-:W2:Y:S01]  /*67a0*/  S2R R8, SR_TID.X ;  /* 0x0000000000087919 */ /* 0x000ea20000002100 */
[----:B------:R-:W3:Y:S01]  /*67b0*/  LDCU UR15, c[0x0][0x38c] ;  /* 0x00007180ff0f77ac */ /* 0x000ee20008000800 */
[----:B------:R-:W0:Y:S01]  /*67c0*/  LDCU.64 UR8, c[0x0][0x568] ;  /* 0x0000ad00ff0877ac */ /* 0x000e220008000a00 */
[----:B-1----:R-:W-:-:S04]  /*67d0*/  UISETP.NE.U32.AND UP0, UPT, UR6, URZ, UPT ;  /* 0x000000ff0600728c */ /* 0x002fc8000bf05070 */
[----:B------:R-:W-:-:S09]  /*67e0*/  UISETP.NE.AND.EX UP0, UPT, UR7, URZ, UPT, UP0 ;  /* 0x000000ff0700728c */ /* 0x000fd2000bf05300 */
[----:B0--3--:R-:W-:Y:S05]  /*67f0*/  BRA.U !UP0, `(.L_x_6779) ;  /* 0x00000001086c7547 */ /* 0x009fea000b800000 */
[----:B------:R-:W0:Y:S01]  /*6800*/  SHFL.DOWN P0, R0, R23, 0x1, 0x1f ;  /* 0x08201f0017007f89 */ /* 0x000e220000000000 */
[----:B------:R-:W-:Y:S01]  /*6810*/  BSSY.RECONVERGENT B0, `(.L_x_6779) ;  /* 0x0000019000007945 */ /* 0x000fe20003800200 */
[----:B------:R-:W1:Y:S01]  /*6820*/  S2R R4, SR_LANEID ;  /* 0x0000000000047919 */ /* 0x000e620000000000 */
[----:B------:R-:W3:Y:S01]  /*6830*/  S2R R6, SR_TID.X ;  /* 0x0000000000067919 */ /* 0x000ee20000002100 */
        /* <DEDUP_REMOVED lines=19> */
[----:B------:R-:W-:-:S04]  /*6970*/  IMAD.U32 R2, RZ, RZ, UR4 ;  /* 0x00000004ff027e24 */ /* 0x000fc8000f8e00ff */
[----:B------:R-:W-:-:S05]  /*6980*/  MOV R3, UR5 ;  /* 0x0000000500037c02 */ /* 0x000fca0008000f00 */
[----:B------:R1:W-:Y:S02]  /*6990*/  REDG.E.ADD.F32.FTZ.RN.STRONG.GPU desc[UR24][R2.64], R4 ;  /* 0x00000004020079a6 */ /* 0x0003e4000c12f318 */
.L_x_6780:
[----:B------:R-:W-:Y:S05]  /*69a0*/  BSYNC.RECONVERGENT B0 ;  /* 0x0000000000007941 */ /* 0x000fea0003800200 */
.L_x_6779:
        /* <DEDUP_REMOVED lines=31> */
.L_x_6782:
[----:B------:R-:W-:Y:S05]  /*6ba0*/  BSYNC.RECONVERGENT B0 ;  /* 0x0000000000007941 */ /* 0x000fea0003800200 */
.L_x_6781:
[----:B------:R-:W-:Y:S05]  /*6bb0*/  @P0 EXIT ;  /* 0x000000000000094d */ /* 0x000fea0003800000 */
[----:B------:R-:W2:Y:S01]  /*6bc0*/  S2UR UR12, SR_CTAID.Y ;  /* 0x00000000000c79c3 */ /* 0x000ea20000002600 */
[----:B------:R-:W2:Y:S01]  /*6bd0*/  LDCU.64 UR8, c[0x0][0x4a8] ;  /* 0x00009500ff0877ac */ /* 0x000ea20008000a00 */
[----:B------:R-:W-:Y:S01]  /*6be0*/  BSSY.RECONVERGENT B0, `(.L_x_6783) ;  /* 0x0000025000007945 */ /* 0x000fe20003800200 */
[----:B------:R-:W-:Y:S01]  /*6bf0*/  IMAD.MOV.U32 R0, RZ, RZ, R8 ;  /* 0x000000ffff007224 */ /* 0x000fe200078e0008 */
[----:B------:R-:W3:Y:S04]  /*6c00*/  LDCU.64 UR10, c[0x0][0x4c8] ;  /* 0x00009900ff0a77ac */ /* 0x000ee80008000a00 */
[----:B------:R-:W0:Y:S01]  /*6c10*/  S2UR UR13, SR_CgaCtaId ;  /* 0x00000000000d79c3 */ /* 0x000e220000008800 */
[----:B------:R-:W0:Y:S01]  /*6c20*/  LDCU UR14, c[0x0][0x360] ;  /* 0x00006c00ff0e77ac */ /* 0x000e220008000800 */
[----:B------:R-:W0:Y:S06]  /*6c30*/  LDCU.128 UR16, c[0x0][0x530] ;  /* 0x0000a600ff1077ac */ /* 0x000e2c0008000c00 */
[----:B------:R-:W1:Y:S08]  /*6c40*/  LDC.64 R14, c[0x0][0x4b0] ;  /* 0x00012c00ff0e7b82 */ /* 0x000e700000000a00 */
[----:B------:R-:W1:Y:S01]  /*6c50*/  LDC.64 R16, c[0x0][0x4d0] ;  /* 0x00013400ff107b82 */ /* 0x000e620000000a00 */
[----:B--2---:R-:W-:-:S02]  /*6c60*/  UIMAD.WIDE.U32 UR4, UR12, UR8, URZ ;  /* 0x000000080c0472a5 */ /* 0x004fc4000f8e00ff */
[----:B---3--:R-:W-:Y:S01]  /*6c70*/  UIMAD.WIDE.U32 UR6, UR12, UR10, URZ ;  /* 0x0000000a0c0672a5 */ /* 0x008fe2000f8e00ff */
[----:B------:R-:W-:Y:S01]  /*6c80*/  UMOV UR8, 0x400 ;  /* 0x0000040000087882 */ /* 0x000fe20000000000 */
[----:B------:R-:W-:Y:S02]  /*6c90*/  UIMAD UR9, UR12, UR9, UR5 ;  /* 0x000000090c0972a4 */ /* 0x000fe4000f8e0205 */
[----:B------:R-:W-:Y:S02]  /*6ca0*/  UIMAD UR11, UR12, UR11, UR7 ;  /* 0x0000000b0c0b72a4 */ /* 0x000fe4000f8e0207 */
[----:B0-----:R-:W-:-:S12]  /*6cb0*/  ULEA UR13, UR13, UR8, 0x18 ;  /* 0x000000080d0d7291 */ /* 0x001fd8000f8ec0ff */
.L_x_6784:
[C---:B0-----:R-:W-:Y:S01]  /*6cc0*/  LEA R8, R0.reuse, UR13, 0x2 ;  /* 0x0000000d00087c11 */ /* 0x041fe2000f8e10ff */
[----:B------:R-:W-:Y:S01]  /*6cd0*/  UMOV UR8, UR4 ;  /* 0x0000000400087c82 */ /* 0x000fe20008000000 */
[----:B-1----:R-:W-:Y:S01]  /*6ce0*/  SHF.R.S32.HI R3, RZ, 0x1f, R0 ;  /* 0x0000001fff037819 */ /* 0x002fe20000011400 */
        /* <DEDUP_REMOVED lines=10> */
[C---:B------:R-:W-:Y:S01]  /*6d90*/  IMAD R9, R0.reuse, R17, R9 ;  /* 0x0000001100097224 */ /* 0x040fe200078e0209 */
[----:B------:R-:W-:Y:S02]  /*6da0*/  IADD3 R0, PT, PT, R0, UR14, RZ ;  /* 0x0000000e00007c10 */ /* 0x000fe4000fffe0ff */
[----:B------:R-:W-:Y:S02]  /*6db0*/  IADD3 R5, PT, PT, R3, R5, RZ ;  /* 0x0000000503057210 */ /* 0x000fe40007ffe0ff */
        /* <DEDUP_REMOVED lines=8> */
.L_x_6783:
[----:B------:R-:W-:Y:S05]  /*6e40*/  EXIT ;  /* 0x000000000000794d */ /* 0x000fea0003800000 */
.L_x_6785:
        /* <DEDUP_REMOVED lines=11> */
.L_x_10476:


//--------------------- .text._Z25selective_scan_bwd_kernelI32Selective_Scan_bwd_kernel_traitsILi32ELi16ELb0ELb0ELb1ELb0ELb1EN3c108BFloat16EfEEv12SSMParamsBwd --------------------------
	.section	.text._Z25selective_scan_bwd_kernelI32Selective_Scan_bwd_kernel_traitsILi32ELi16ELb0ELb0ELb1ELb0ELb1EN3c108BFloat16EfEEv12SSMParamsBwd,"ax",@progbits
	.align	128
        .global         _Z25selective_scan_bwd_kernelI32Selective_Scan_bwd_kernel_traitsILi32ELi16ELb0ELb0ELb1ELb0ELb1EN3c108BFloat16EfEEv12SSMParamsBwd
        .type           _Z25selective_scan_bwd_kernelI32Selective_Scan_bwd_kernel_traitsILi32ELi16ELb0ELb0ELb1ELb0ELb1EN3c108BFloat16EfEEv12SSMParamsBwd,@function
        .size           _Z25selective_scan_bwd_kernelI32Selective_Scan_bwd_kernel_traitsILi32ELi16ELb0ELb0ELb1ELb0ELb1EN3c108BFloat16EfEEv12SSMParamsBwd,(.L_x_10477 - _Z25selective_scan_bwd_kernelI32Selective_Scan_bwd_kernel_traitsILi32ELi16ELb0ELb0ELb1ELb0ELb1EN3c108BFloat16EfEEv12SSMParamsBwd)
        .other          _Z25selective_scan_bwd_kernelI32Selective_Scan_bwd_kernel_traitsILi32ELi16ELb0ELb0ELb1ELb0ELb1EN3c108BFloat16EfEEv12SSMParamsBwd,@"STO_CUDA_ENTRY STV_DEFAULT"
_Z25selective_scan_bwd_kernelI32Selective_Scan_bwd_kernel_traitsILi32ELi16ELb0ELb0ELb1ELb0ELb1EN3c108BFloat16EfEEv12SSMParamsBwd:
.text._Z25selective_scan_bwd_kernelI32Selective_Scan_bwd_kernel_traitsILi32ELi16ELb0ELb0ELb1ELb0ELb1EN3c108BFloat16EfEEv12SSMParamsBwd:
        /* <DEDUP_REMOVED lines=27> */
[----:B------:R-:W-:Y:S02]  /*01b0*/  MOV R4, UR6 ;  /* 0x0000000600047c02 */ /* 0x000fe40008000f00 */
[----:B------:R-:W-:-:S03]  /*01c0*/  IMAD.U32 R3, RZ, RZ, UR5 ;  /* 0x00000005ff037e24 */ /* 0x000fc6000f8e00ff */
        /* <DEDUP_REMOVED lines=9> */
[----:B------:R-:W-:Y:S01]  /*0260*/  IMAD.MOV.U32 R68, RZ, RZ, RZ ;  /* 0x000000ffff447224 */ /* 0x000fe200078e00ff */
[----:B------:R-:W-:-:S02]  /*0270*/  UIMAD UR7, UR36, UR17, UR7 ;  /* 0x00000011240772a4 */ /* 0x000fc4000f8e0207 */
[----:B------:R-:W-:Y:S02]  /*0280*/  UIMAD.WIDE.U32 UR8, UR29, UR14, UR4 ;  /* 0x0000000e1d0872a5 */ /* 0x000fe4000f8e0004 */
[----:B------:R-:W-:Y:S01]  /*0290*/  UIMAD.WIDE.U32 UR10, UR29, UR18, UR6 ;  /* 0x000000121d0a72a5 */ /* 0x000fe2000f8e0006 */
[----:B---3--:R-:W-:Y:S01]  /*02a0*/  MOV R6, RZ ;  /* 0x000000ff00067202 */ /* 0x008fe20000000f00 */
        /* <DEDUP_REMOVED lines=14> */
[----:B------:R-:W-:Y:S01]  /*0390*/  UIADD3 UR10, UP3, UPT, UR16, UR10, URZ ;  /* 0x0000000a100a7290 */ /* 0x000fe2000ff7e0ff */
[----:B------:R-:W-:Y:S01]  /*03a0*/  IMAD.MOV R2, RZ, RZ, -R73 ;  /* 0x000000ffff027224 */ /* 0x000fe200078e0a49 */
[----:B------:R-:W-:-:S02]  /*03b0*/  UISETP.NE.AND.EX UP0, UPT, UR33, URZ, UPT, UP0 ;  /* 0x000000ff2100728c */ /* 0x000fc4000bf05300 */
[----:B---3--:R-:W-:Y:S01]  /*03c0*/  ULEA UR23, UP2, UR8, UR4, 0x1 ;  /* 0x0000000408177291 */ /* 0x008fe2000f8408ff */
[C---:B------:R-:W-:Y:S01]  /*03d0*/  IMAD R0, R9.reuse, R2, R0 ;  /* 0x0000000209007224 */ /* 0x040fe200078e0200 */
[----:B------:R-:W-:Y:S02]  /*03e0*/  UIADD3.X UR24, UPT, UPT, UR17, UR24, URZ, UP1, !UPT ;  /* 0x0000001811187290 */ /* 0x000fe40008ffe4ff */
[----:B------:R-:W-:Y:S02]  /*03f0*/  UIMAD UR26, UR29, UR19, UR11 ;  /* 0x000000131d1a72a4 */ /* 0x000fe4000f8e020b */
[----:B------:R-:W-:Y:S01]  /*0400*/  ISETP.GT.U32.AND P1, PT, R9, R0, PT ;  /* 0x000000000900720c */ /* 0x000fe20003f24070 */
[----:B------:R-:W-:Y:S02]  /*0410*/  ULEA.HI.X UR24, UR8, UR5, UR24, 0x1, UP2 ;  /* 0x0000000508187291 */ /* 0x000fe400090f0c18 */
[----:B------:R-:W-:Y:S02]  /*0420*/  ULEA UR25, UP4, UR10, UR6, 0x1 ;  /* 0x000000060a197291 */ /* 0x000fe4000f8808ff */
[----:B------:R-:W-:Y:S01]  /*0430*/  UIADD3.X UR26, UPT, UPT, UR17, UR26, URZ, UP3, !UPT ;  /* 0x0000001a111a7290 */ /* 0x000fe20009ffe4ff */
[----:B------:R-:W3:Y:S03]  /*0440*/  LDCU.64 UR8, c[0x0][0x4a0] ;  /* 0x00009400ff0877ac */ /* 0x000ee60008000a00 */
[----:B------:R-:W-:-:S04]  /*0450*/  ULEA.HI.X UR26, UR10, UR7, UR26, 0x1, UP4 ;  /* 0x000000070a1a7291 */ /* 0x000fc8000a0f0c1a */
[-C--:B------:R-:W-:Y:S01]  /*0460*/  @!P1 IADD3 R0, PT, PT, R0, -R9.reuse, RZ ;  /* 0x8000000900009210 */ /* 0x080fe20007ffe0ff */
[----:B------:R-:W0:Y:S01]  /*0470*/  @UP0 LDCU UR10, c[0x0][0x384] ;  /* 0x00007080ff0a07ac */ /* 0x000e220008000800 */
[----:B------:R-:W-:Y:S02]  /*0480*/  @!P1 IADD3 R73, PT, PT, R73, 0x1, RZ ;  /* 0x0000000149499810 */ /* 0x000fe40007ffe0ff */
[----:B------:R-:W-:Y:S01]  /*0490*/  ISETP.GE.U32.AND P0, PT, R0, R9, PT ;  /* 0x000000090000720c */ /* 0x000fe20003f06070 */
[----:B-1----:R-:W-:Y:S01]  /*04a0*/  UIMAD.WIDE.U32 UR4, UR36, UR12, URZ ;  /* 0x0000000c240472a5 */ /* 0x002fe2000f8e00ff */
[C---:B------:R-:W-:Y:S01]  /*04b0*/  LOP3.LUT R0, R8.reuse, UR29, RZ, 0x3c, !PT ;  /* 0x0000001d08007c12 */ /* 0x040fe2000f8e3cff */
[----:B--2---:R-:W-:Y:S01]  /*04c0*/  UIMAD.WIDE.U32 UR6, UR36, UR14, URZ ;  /* 0x0000000e240672a5 */ /* 0x004fe2000f8e00ff */
[----:B------:R-:W-:Y:S01]  /*04d0*/  ISETP.NE.AND P1, PT, R8, RZ, PT ;  /* 0x000000ff0800720c */ /* 0x000fe20003f25270 */
[----:B------:R-:W-:Y:S01]  /*04e0*/  UIMAD UR5, UR36, UR13, UR5 ;  /* 0x0000000d240572a4 */ /* 0x000fe2000f8e0205 */
[----:B------:R-:W-:Y:S01]  /*04f0*/  ISETP.GE.AND P2, PT, R0, RZ, PT ;  /* 0x000000ff0000720c */ /* 0x000fe20003f46270 */
[----:B------:R-:W1:Y:S01]  /*0500*/  LDCU.64 UR12, c[0x0][0x528] ;  /* 0x0000a500ff0c77ac */ /* 0x000e620008000a00 */
[----:B------:R-:W2:Y:S05]  /*0510*/  @UP0 LDCU UR11, c[0x0][0x38c] ;  /* 0x00007180ff0b07ac */ /* 0x000eaa0008000800 */
        /* <DEDUP_REMOVED lines=22> */
[----:B------:R-:W-:Y:S01]  /*0680*/  IADD3 R0, PT, PT, R3, R5, RZ ;  /* 0x0000000503007210 */ /* 0x000fe20007ffe0ff */
[----:B------:R-:W-:Y:S01]  /*0690*/  UISETP.GE.AND UP0, UPT, UR20, 0x1, UPT ;  /* 0x000000011400788c */ /* 0x000fe2000bf06270 */
[----:B------:R-:W-:Y:S02]  /*06a0*/  LEA R69, P1, R67, R6, 0x1 ;  /* 0x0000000643457211 */ /* 0x000fe400078208ff */
[----:B------:R-:W-:-:S04]  /*06b0*/  IADD3.X R0, PT, PT, R0, UR17, RZ, P0, !PT ;  /* 0x0000001100007c10 */ /* 0x000fc800087fe4ff */
[----:B------:R-:W-:Y:S02]  /*06c0*/  LEA.HI.X R67, R67, R7, R0, 0x1, P1 ;  /* 0x0000000743437211 */ /* 0x000fe400008f0c00 */
[----:B------:R-:W-:Y:S05]  /*06d0*/  BRA.U !UP0, `(.L_x_6786) ;  /* 0x0000008508c87547 */ /* 0x000fea000b800000 */
[----:B------:R-:W0:Y:S01]  /*06e0*/  S2R R66, SR_TID.X ;  /* 0x0000000000427919 */ /* 0x000e220000002100 */
[----:B------:R-:W1:Y:S01]  /*06f0*/  S2UR UR7, SR_CgaCtaId ;  /* 0x00000000000779c3 */ /* 0x000e620000008800 */
[----:B------:R-:W2:Y:S01]  /*0700*/  LDCU.64 UR8, c[0x0][0x3a0] ;  /* 0x00007400ff0877ac */ /* 0x000ea20008000a00 */
[----:B------:R-:W-:Y:S02]  /*0710*/  MOV R68, RZ ;  /* 0x000000ff00447202 */ /* 0x000fe40000000f00 */
[----:B------:R-:W-:Y:S01]  /*0720*/  MOV R71, RZ ;  /* 0x000000ff00477202 */ /* 0x000fe20000000f00 */
[----:B------:R-:W3:Y:S01]  /*0730*/  LDCU.64 UR20, c[0x0][0x3b8] ;  /* 0x00007700ff1477ac */ /* 0x000ee20008000a00 */
[----:B------:R-:W-:Y:S01]  /*0740*/  UMOV UR6, 0x400 ;  /* 0x0000040000067882 */ /* 0x000fe20000000000 */
[----:B------:R-:W4:Y:S01]  /*0750*/  LDCU UR22, c[0x0][0x394] ;  /* 0x00007280ff1677ac */ /* 0x000f220008000800 */
        /* <DEDUP_REMOVED lines=9> */
[C---:B------:R-:W-:Y:S01]  /*07f0*/  VIADD R15, R66.reuse, 0xc0 ;  /* 0x000000c0420f7836 */ /* 0x040fe20000000000 */
[C---:B------:R-:W-:Y:S01]  /*0800*/  IADD3 R11, PT, PT, R66.reuse, 0x80, RZ ;  /* 0x00000080420b7810 */ /* 0x040fe20007ffe0ff */
[C---:B------:R-:W-:Y:S01]  /*0810*/  VIADD R21, R66.reuse, 0x120 ;  /* 0x0000012042157836 */ /* 0x040fe20000000000 */
[C---:B------:R-:W-:Y:S01]  /*0820*/  IADD3 R13, PT, PT, R66.reuse, 0xa0, RZ ;  /* 0x000000a0420d7810 */ /* 0x040fe20007ffe0ff */
[C---:B------:R-:W-:Y:S01]  /*0830*/  VIADD R27, R66.reuse, 0x1a0 ;  /* 0x000001a0421b7836 */ /* 0x040fe20000000000 */
[C---:B------:R-:W-:Y:S01]  /*0840*/  IADD3 R17, PT, PT, R66.reuse, 0xe0, RZ ;  /* 0x000000e042117810 */ /* 0x040fe20007ffe0ff */
[----:B------:R-:W-:Y:S01]  /*0850*/  UIMAD UR21, UR29, UR21, UR19 ;  /* 0x000000151d1572a4 */ /* 0x000fe2000f8e0213 */
[----:B------:R-:W-:-:S02]  /*0860*/  IADD3 R19, PT, PT, R66, 0x100, RZ ;  /* 0x0000010042137810 */ /* 0x000fc40007ffe0ff */
[C---:B------:R-:W-:Y:S02]  /*0870*/  IADD3 R23, PT, PT, R66.reuse, 0x160, RZ ;  /* 0x0000016042177810 */ /* 0x040fe40007ffe0ff */
[C---:B------:R-:W-:Y:S02]  /*0880*/  IADD3 R25, PT, PT, R66.reuse, 0x180, RZ ;  /* 0x0000018042197810 */ /* 0x040fe40007ffe0ff */
[C---:B------:R-:W-:Y:S02]  /*0890*/  LOP3.LUT R65, R3.reuse, 0x3e00, RZ, 0xc0, !PT ;  /* 0x00003e0003417812 */ /* 0x040fe400078ec0ff */
        /* <DEDUP_REMOVED lines=14> */
[----:B------:R-:W-:-:S02]  /*0980*/  LOP3.LUT R65, R65, 0x1f, R66, 0xf8, !PT ;  /* 0x0000001f41417812 */ /* 0x000fc400078ef842 */
        /* <DEDUP_REMOVED lines=30> */
.L_x_6827:
        /* <DEDUP_REMOVED lines=35> */
[----:B------:R-:W-:Y:S01]  /*0da0*/  IADD3.X R6, PT, PT, RZ, UR11, RZ, P0, !PT ;  /* 0x0000000bff067c10 */ /* 0x000fe200087fe4ff */
[----:B------:R-:W-:Y:S01]  /*0db0*/  BAR.SYNC.DEFER_BLOCKING 0x0 ;  /* 0x0000000000007b1d */ /* 0x000fe20000010000 */
[C---:B--2---:R-:W-:Y:S02]  /*0dc0*/  LEA R4, P0, R5.reuse, UR38, 0x1 ;  /* 0x0000002605047c11 */ /* 0x044fe4000f8008ff */
[C---:B---3--:R-:W-:Y:S02]  /*0dd0*/  LEA R2, P1, R0.reuse, UR40, 0x1 ;  /* 0x0000002800027c11 */ /* 0x048fe4000f8208ff */
[----:B------:R-:W-:Y:S01]  /*0de0*/  LEA.HI.X R5, R5, UR39, R6, 0x1, P0 ;  /* 0x0000002705057c11 */ /* 0x000fe200080f0c06 */
[----:B------:R-:W-:Y:S01]  /*0df0*/  IMAD.SHL.U32 R6, R65, 0x2, RZ ;  /* 0x0000000241067824 */ /* 0x000fe200078e00ff */
[----:B------:R-:W-:Y:S01]  /*0e00*/  LEA.HI.X R3, R0, UR41, R3, 0x1, P1 ;  /* 0x0000002900037c11 */ /* 0x000fe200088f0c03 */
[----:B------:R-:W1:Y:S01]  /*0e10*/  S2R R35, SR_LANEID ;  /* 0x0000000000237919 */ /* 0x000e620000000000 */
[----:B------:R-:W-:Y:S01]  /*0e20*/  PRMT R0, RZ, 0x7610, R0 ;  /* 0x00007610ff007816 */ /* 0x000fe20000000000 */
[----:B------:R-:W2:Y:S01]  /*0e30*/  S2UR UR8, SR_CgaCtaId ;  /* 0x00000000000879c3 */ /* 0x000ea20000008800 */
[C---:B------:R-:W-:Y:S01]  /*0e40*/  IADD3 R10, P1, PT, R6.reuse, UR23, RZ ;  /* 0x00000017060a7c10 */ /* 0x040fe2000ff3e0ff */
[----:B------:R-:W-:Y:S01]  /*0e50*/  UMOV UR12, 0x400 ;  /* 0x00000400000c7882 */ /* 0x000fe20000000000 */
[C---:B------:R-:W-:Y:S01]  /*0e60*/  IADD3 R8, P2, PT, R6.reuse, UR25, RZ ;  /* 0x0000001906087c10 */ /* 0x040fe2000ff5e0ff */
[----:B0-----:R-:W-:Y:S01]  /*0e70*/  UIADD3 UR32, UPT, UPT, -UR6, UR13, URZ ;  /* 0x0000000d06207290 */ /* 0x001fe2000fffe1ff */
[----:B------:R-:W-:Y:S01]  /*0e80*/  IADD3 R6, P0, PT, R6, UR28, RZ ;  /* 0x0000001c06067c10 */ /* 0x000fe2000ff1e0ff */
[----:B------:R-:W0:Y:S01]  /*0e90*/  LDCU.64 UR10, c[0x0][0x508] ;  /* 0x0000a100ff0a77ac */ /* 0x000e220008000a00 */
[----:B------:R-:W-:-:S02]  /*0ea0*/  IADD3.X R11, PT, PT, RZ, UR24, RZ, P1, !PT ;  /* 0x00000018ff0b7c10 */ /* 0x000fc40008ffe4ff */
[----:B------:R-:W-:Y:S01]  /*0eb0*/  IADD3.X R9, PT, PT, RZ, UR26, RZ, P2, !PT ;  /* 0x0000001aff097c10 */ /* 0x000fe200097fe4ff */
[----:B------:R-:W-:Y:S01]  /*0ec0*/  IMAD.X R7, RZ, RZ, UR27, P0 ;  /* 0x0000001bff077e24 */ /* 0x000fe200080e06ff */
[----:B------:R-:W-:Y:S01]  /*0ed0*/  ISETP.GE.AND P0, PT, R65, UR32, PT ;  /* 0x0000002041007c0c */ /* 0x000fe2000bf06270 */
[----:B------:R-:W3:Y:S01]  /*0ee0*/  LDCU.64 UR14, c[0x0][0x510] ;  /* 0x0000a200ff0e77ac */ /* 0x000ee20008000a00 */
[----:B------:R-:W-:Y:S02]  /*0ef0*/  ISETP.GE.AND P1, PT, R49, UR32, PT ;  /* 0x0000002031007c0c */ /* 0x000fe4000bf26270 */
[----:B------:R-:W-:Y:S01]  /*0f00*/  ISETP.GE.AND P2, PT, R50, UR32, PT ;  /* 0x0000002032007c0c */ /* 0x000fe2000bf46270 */
[----:B----4-:R-:W4:Y:S01]  /*0f10*/  LDCU.64 UR34, c[0x0][0x490] ;  /* 0x00009200ff2277ac */ /* 0x010f220008000a00 */
[----:B------:R-:W-:Y:S02]  /*0f20*/  ISETP.GE.AND P6, PT, R48, UR32, PT ;  /* 0x0000002030007c0c */ /* 0x000fe4000bfc6270 */
[----:B------:R-:W-:Y:S01]  /*0f30*/  ISETP.GE.AND P5, PT, R47, UR32, PT ;  /* 0x000000202f007c0c */ /* 0x000fe2000bfa6270 */
[----:B------:R-:W0:Y:S01]  /*0f40*/  LDCU UR33, c[0x0][0x38c] ;  /* 0x00007180ff2177ac */ /* 0x000e220008000800 */
[----:B------:R-:W-:-:S02]  /*0f50*/  ISETP.GE.AND P4, PT, R46, UR32, PT ;  /* 0x000000202e007c0c */ /* 0x000fc4000bf86270 */
[----:B------:R-:W-:Y:S01]  /*0f60*/  ISETP.GE.AND P3, PT, R45, UR32, PT ;  /* 0x000000202d007c0c */ /* 0x000fe2000bf66270 */
        /* <DEDUP_REMOVED lines=16> */
[----:B------:R-:W-:Y:S02]  /*1070*/  ISETP.GE.AND P4, PT, R38, UR32, PT ;  /* 0x0000002026007c0c */ /* 0x000fe4000bf86270 */
[----:B------:R-:W-:Y:S02]  /*1080*/  ISETP.GE.AND P5, PT, R37, UR32, PT ;  /* 0x0000002025007c0c */ /* 0x000fe4000bfa6270 */
[----:B------:R-:W-:-:S03]  /*1090*/  ISETP.GE.AND P6, PT, R36, UR32, PT ;  /* 0x0000002024007c0c */ /* 0x000fc6000bfc6270 */
[----:B------:R-:W4:Y:S04]  /*10a0*/  @!P0 LDG.E.U16 R18, desc[UR30][R10.64+0x240] ;  /* 0x0002401e0a128981 */ /* 0x000f28000c1e1500 */
[----:B------:R-:W4:Y:S04]  /*10b0*/  @!P2 LDG.E.U16 R72, desc[UR30][R10.64+0x2c0] ;  /* 0x0002c01e0a48a981 */ /* 0x000f28000c1e1500 */
[----:B------:R-:W4:Y:S04]  /*10c0*/  @!P3 LDG.E.U16 R77, desc[UR30][R10.64+0x300] ;  /* 0x0003001e0a4db981 */ /* 0x000f28000c1e1500 */
[----:B------:R-:W4:Y:S04]  /*10d0*/  @!P4 LDG.E.U16 R74, desc[UR30][R10.64+0x340] ;  /* 0x0003401e0a4ac981 */ /* 0x000f28000c1e1500 */
[----:B------:R-:W4:Y:S04]  /*10e0*/  @!P5 LDG.E.U16 R79, desc[UR30][R10.64+0x380] ;  /* 0x0003801e0a4fd981 */ /* 0x000f28000c1e1500 */
[----:B------:R0:W4:Y:S01]  /*10f0*/  @!P6 LDG.E.U16 R76, desc[UR30][R10.64+0x3c0] ;  /* 0x0003c01e0a4ce981 */ /* 0x000122000c1e1500 */
[C---:B-1----:R-:W-:Y:S01]  /*1100*/  VIADD R24, R35.reuse, 0x60 ;  /* 0x0000006023187836 */ /* 0x042fe20000000000 */
[C---:B------:R-:W-:Y:S01]  /*1110*/  IADD3 R20, PT, PT, R35.reuse, 0x20, RZ ;  /* 0x0000002023147810 */ /* 0x040fe20007ffe0ff */
[----:B--2---:R-:W-:Y:S01]  /*1120*/  ULEA UR12, UR8, UR12, 0x18 ;  /* 0x0000000c080c7291 */ /* 0x004fe2000f8ec0ff */
[----:B------:R-:W-:-:S02]  /*1130*/  IADD3 R26, PT, PT, R35, 0xa0, RZ ;  /* 0x000000a0231a7810 */ /* 0x000fc40007ffe0ff */
[C---:B------:R-:W-:Y:S02]  /*1140*/  IADD3 R22, PT, PT, R35.reuse, 0x40, RZ ;  /* 0x0000004023167810 */ /* 0x040fe40007ffe0ff */
[C---:B0-----:R-:W-:Y:S02]  /*1150*/  IADD3 R10, PT, PT, R35.reuse, 0x80, RZ ;  /* 0x00000080230a7810 */ /* 0x041fe40007ffe0ff */
[-C--:B------:R-:W-:Y:S02]  /*1160*/  LEA.HI.SX32 R34, R35, R35.reuse, 0x1b ;  /* 0x0000002323227211 */ /* 0x080fe400078fdaff */
[-C--:B------:R-:W-:Y:S02]  /*1170*/  LEA.HI.SX32 R24, R24, R35.reuse, 0x1b ;  /* 0x0000002318187211 */ /* 0x080fe400078fdaff */
[-C--:B------:R-:W-:Y:S02]  /*1180*/  LEA.HI.SX32 R10, R10, R35.reuse, 0x1b ;  /* 0x000000230a0a7211 */ /* 0x080fe400078fdaff */
[----:B------:R-:W-:-:S02]  /*1190*/  LEA.HI.SX32 R20, R20, R35, 0x1b ;  /* 0x0000002314147211 */ /* 0x000fc400078fdaff */
[-C--:B------:R-:W-:Y:S02]  /*11a0*/  LEA.HI.SX32 R26, R26, R35.reuse, 0x1b ;  /* 0x000000231a1a7211 */ /* 0x080fe400078fdaff */
[----:B------:R-:W-:Y:S02]  /*11b0*/  LEA.HI.SX32 R22, R22, R35, 0x1b ;  /* 0x0000002316167211 */ /* 0x000fe400078fdaff */
[----:B------:R-:W-:Y:S02]  /*11c0*/  LEA R34, R34, UR12, 0x1 ;  /* 0x0000000c22227c11 */ /* 0x000fe4000f8e08ff */
[----:B------:R-:W-:Y:S01]  /*11d0*/  LEA R31, R24, UR12, 0x1 ;  /* 0x0000000c181f7c11 */ /* 0x000fe2000f8e08ff */
[C---:B------:R-:W-:Y:S01]  /*11e0*/  VIADD R24, R35.reuse, 0x120 ;  /* 0x0000012023187836 */ /* 0x040fe20000000000 */
[----:B------:R-:W-:Y:S01]  /*11f0*/  LEA R30, R10, UR12, 0x1 ;  /* 0x0000000c0a1e7c11 */ /* 0x000fe2000f8e08ff */
[----:B------:R-:W-:Y:S01]  /*1200*/  VIADD R10, R35, 0xc0 ;  /* 0x000000c0230a7836 */ /* 0x000fe20000000000 */
[----:B------:R-:W-:-:S02]  /*1210*/  LEA R33, R20, UR12, 0x1 ;  /* 0x0000000c14217c11 */ /* 0x000fc4000f8e08ff */
[----:B------:R-:W-:Y:S02]  /*1220*/  LEA R29, R26, UR12, 0x1 ;  /* 0x0000000c1a1d7c11 */ /* 0x000fe4000f8e08ff */
[----:B------:R-:W-:Y:S02]  /*1230*/  LEA R32, R22, UR12, 0x1 ;  /* 0x0000000c16207c11 */ /* 0x000fe4000f8e08ff */
[C---:B------:R-:W-:Y:S02]  /*1240*/  IADD3 R20, PT, PT, R35.reuse, 0xe0, RZ ;  /* 0x000000e023147810 */ /* 0x040fe40007ffe0ff */
[C---:B------:R-:W-:Y:S02]  /*1250*/  IADD3 R26, PT, PT, R35.reuse, 0x140, RZ ;  /* 0x00000140231a7810 */ /* 0x040fe40007ffe0ff */
[----:B------:R-:W-:Y:S02]  /*1260*/  IADD3 R22, PT, PT, R35, 0x100, RZ ;  /* 0x0000010023167810 */ /* 0x000fe40007ffe0ff */
[----:B------:R-:W-:-:S02]  /*1270*/  LEA.HI.SX32 R10, R10, R35, 0x1b ;  /* 0x000000230a0a7211 */ /* 0x000fc400078fdaff */
[-C--:B------:R-:W-:Y:S02]  /*1280*/  LEA.HI.SX32 R24, R24, R35.reuse, 0x1b ;  /* 0x0000002318187211 */ /* 0x080fe400078fdaff */
[-C--:B------:R-:W-:Y:S02]  /*1290*/  LEA.HI.SX32 R20, R20, R35.reuse, 0x1b ;  /* 0x0000002314147211 */ /* 0x080fe400078fdaff */
[----:B------:R-:W-:Y:S02]  /*12a0*/  LEA.HI.SX32 R22, R22, R35, 0x1b ;  /* 0x0000002316167211 */ /* 0x000fe400078fdaff */
[----:B------:R-:W-:Y:S02]  /*12b0*/  LEA R28, R10, UR12, 0x1 ;  /* 0x0000000c0a1c7c11 */ /* 0x000fe4000f8e08ff */
[----:B------:R-:W-:Y:S02]  /*12c0*/  LEA R25, R24, UR12, 0x1 ;  /* 0x0000000c18197c11 */ /* 0x000fe4000f8e08ff */
[----:B------:R-:W-:Y:S01]  /*12d0*/  LEA R27, R20, UR12, 0x1 ;  /* 0x0000000c141b7c11 */ /* 0x000fe2000f8e08ff */
[----:B------:R-:W-:-:S02]  /*12e0*/  VIADD R10, R35, 0x180 ;  /* 0x00000180230a7836 */ /* 0x000fc40000000000 */
[----:B------:R-:W-:-:S03]  /*12f0*/  VIADD R20, R35, 0x1e0 ;  /* 0x000001e023147836 */ /* 0x000fc60000000000 */
[----:B------:R-:W-:Y:S02]  /*1300*/  LEA.HI.SX32 R10, R10, R35, 0x1b ;  /* 0x000000230a0a7211 */ /* 0x000fe400078fdaff */
        /* <DEDUP_REMOVED lines=10> */
[----:B------:R-:W-:Y:S01]  /*13b0*/  PRMT R83, RZ, 0x7610, R83 ;  /* 0x00007610ff537816 */ /* 0x000fe20000000053 */
[----:B---3--:R-:W-:Y:S04]  /*13c0*/  STS.U16 [R34], R13 ;  /* 0x0000000d22007388 */ /* 0x008fe80000000400 */
[----:B----4-:R0:W-:Y:S04]  /*13d0*/  STS.U16 [R33+0x40], R0 ;  /* 0x0000400021007388 */ /* 0x0101e80000000400 */
[----:B------:R-:W-:Y:S01]  /*13e0*/  STS.U16 [R32+0x80], R15 ;  /* 0x0000800f20007388 */ /* 0x000fe20000000400 */
        /* <DEDUP_REMOVED lines=24> */
[----:B------:R-:W-:Y:S01]  /*1570*/  STS.U16 [R23+0x2c0], R72 ;  /* 0x0002c04817007388 */ /* 0x000fe20000000400 */
[----:B------:R-:W-:-:S02]  /*1580*/  LEA R19, R19, UR12, 0x1 ;  /* 0x0000000c13137c11 */ /* 0x000fc4000f8e08ff */
[----:B------:R-:W-:Y:S01]  /*1590*/  LEA R18, R18, UR12, 0x1 ;  /* 0x0000000c12127c11 */ /* 0x000fe2000f8e08ff */
        /* <DEDUP_REMOVED lines=26> */
[----:B------:R-:W3:Y:S01]  /*1740*/  @!P0 LDG.E.U16 R11, desc[UR30][R8.64] ;  /* 0x0000001e080b8981 */ /* 0x000ee2000c1e1500 */
        /* <DEDUP_REMOVED lines=10> */
[----:B0-----:R-:W-:Y:S02]  /*17f0*/  PRMT R77, RZ, 0x7610, R77 ;  /* 0x00007610ff4d7816 */ /* 0x001fe4000000004d */
        /* <DEDUP_REMOVED lines=12> */
[----:B-1----:R-:W-:Y:S02]  /*18c0*/  PRMT R79, RZ, 0x7610, R79 ;  /* 0x00007610ff4f7816 */ /* 0x002fe4000000004f */
[----:B------:R-:W-:Y:S02]  /*18d0*/  PRMT R74, RZ, 0x7610, R74 ;  /* 0x00007610ff4a7816 */ /* 0x000fe4000000004a */
[----:B------:R-:W-:Y:S01]  /*18e0*/  PRMT R0, RZ, 0x7610, R0 ;  /* 0x00007610ff007816 */ /* 0x000fe20000000000 */
[----:B------:R-:W4:Y:S01]  /*18f0*/  @!P0 LDG.E.U16 R72, desc[UR30][R8.64+0x240] ;  /* 0x0002401e08488981 */ /* 0x000f22000c1e1500 */
[----:B--2---:R-:W-:-:S03]  /*1900*/  PRMT R76, RZ, 0x7610, R76 ;  /* 0x00007610ff4c7816 */ /* 0x004fc6000000004c */
[----:B------:R-:W2:Y:S04]  /*1910*/  @!P1 LDG.E.U16 R79, desc[UR30][R8.64+0x280] ;  /* 0x0002801e084f9981 */ /* 0x000ea8000c1e1500 */
[----:B------:R-:W2:Y:S04]  /*1920*/  @!P2 LDG.E.U16 R74, desc[UR30][R8.64+0x2c0] ;  /* 0x0002c01e084aa981 */ /* 0x000ea8000c1e1500 */
[----:B------:R-:W2:Y:S04]  /*1930*/  @!P3 LDG.E.U16 R81, desc[UR30][R8.64+0x300] ;  /* 0x0003001e0851b981 */ /* 0x000ea8000c1e1500 */
[----:B------:R-:W2:Y:S04]  /*1940*/  @!P4 LDG.E.U16 R0, desc[UR30][R8.64+0x340] ;  /* 0x0003401e0800c981 */ /* 0x000ea8000c1e1500 */
[----:B------:R-:W2:Y:S01]  /*1950*/  @!P6 LDG.E.U16 R76, desc[UR30][R8.64+0x3c0] ;  /* 0x0003c01e084ce981 */ /* 0x000ea2000c1e1500 */
        /* <DEDUP_REMOVED lines=17> */
[----:B----4-:R-:W-:Y:S04]  /*1a70*/  STS.U16 [R33+0x40], R10 ;  /* 0x0000400a21007388 */ /* 0x010fe80000000400 */
        /* <DEDUP_REMOVED lines=8> */
[----:B--2---:R-:W-:Y:S04]  /*1b00*/  STS.U16 [R24+0x280], R79 ;  /* 0x0002804f18007388 */ /* 0x004fe80000000400 */
        /* <DEDUP_REMOVED lines=35> */
[----:B-1----:R-:W-:Y:S02]  /*1d40*/  PRMT R81, RZ, 0x7610, R81 ;  /* 0x00007610ff517816 */ /* 0x002fe40000000051 */
[----:B------:R-:W-:Y:S01]  /*1d50*/  PRMT R74, RZ, 0x7610, R74 ;  /* 0x00007610ff4a7816 */ /* 0x000fe2000000004a */
[----:B------:R-:W4:Y:S01]  /*1d60*/  @!P5 LDG.E.U16 R91, desc[UR30][R6.64+0x380] ;  /* 0x0003801e065bd981 */ /* 0x000f22000c1e1500 */
[----:B------:R-:W-:-:S02]  /*1d70*/  PRMT R79, RZ, 0x7610, R79 ;  /* 0x00007610ff4f7816 */ /* 0x000fc4000000004f */
[----:B------:R-:W-:Y:S01]  /*1d80*/  PRMT R72, RZ, 0x7610, R72 ;  /* 0x00007610ff487816 */ /* 0x000fe20000000048 */
[----:B------:R-:W4:Y:S04]  /*1d90*/  @!P6 LDG.E.U16 R84, desc[UR30][R6.64+0x3c0] ;  /* 0x0003c01e0654e981 */ /* 0x000f28000c1e1500 */
        /* <DEDUP_REMOVED lines=9> */
[----:B---3--:R-:W-:Y:S02]  /*1e30*/  PRMT R83, RZ, 0x7610, R83 ;  /* 0x00007610ff537816 */ /* 0x008fe40000000053 */
[----:B----4-:R-:W-:Y:S02]  /*1e40*/  PRMT R76, RZ, 0x7610, R76 ;  /* 0x00007610ff4c7816 */ /* 0x010fe4000000004c */
[----:B------:R-:W2:Y:S04]  /*1e50*/  @!P0 LDG.E.U16 R0, desc[UR30][R6.64+0x240] ;  /* 0x0002401e06008981 */ /* 0x000ea8000c1e1500 */
[----:B------:R-:W3:Y:S04]  /*1e60*/  @!P1 LDG.E.U16 R83, desc[UR30][R6.64+0x280] ;  /* 0x0002801e06539981 */ /* 0x000ee8000c1e1500 */
        /* <DEDUP_REMOVED lines=18> */
[----:B------:R0:W-:Y:S04]  /*1f90*/  STS.U16 [R34], R85 ;  /* 0x0000005522007388 */ /* 0x0001e80000000400 */
[----:B------:R-:W-:Y:S04]  /*1fa0*/  STS.U16 [R33+0x40], R78 ;  /* 0x0000404e21007388 */ /* 0x000fe80000000400 */
[----:B------:R1:W-:Y:S04]  /*1fb0*/  STS.U16 [R32+0x80], R87 ;  /* 0x0000805720007388 */ /* 0x0003e80000000400 */
[----:B------:R1:W-:Y:S04]  /*1fc0*/  STS.U16 [R31+0xc0], R80 ;  /* 0x0000c0501f007388 */ /* 0x0003e80000000400 */
[----:B------:R-:W-:Y:S04]  /*1fd0*/  STS.U16 [R30+0x100], R77 ;  /* 0x0001004d1e007388 */ /* 0x000fe80000000400 */
[----:B------:R-:W-:Y:S04]  /*1fe0*/  STS.U16 [R29+0x140], R72 ;  /* 0x000140481d007388 */ /* 0x000fe80000000400 */
[----:B------:R1:W-:Y:S04]  /*1ff0*/  STS.U16 [R28+0x180], R79 ;  /* 0x0001804f1c007388 */ /* 0x0003e80000000400 */
[----:B------:R-:W-:Y:S04]  /*2000*/  STS.U16 [R27+0x1c0], R74 ;  /* 0x0001c04a1b007388 */ /* 0x000fe80000000400 */
[----:B------:R-:W-:Y:S04]  /*2010*/  STS.U16 [R26+0x200], R81 ;  /* 0x000200511a007388 */ /* 0x000fe80000000400 */
[----:B--2---:R-:W-:Y:S04]  /*2020*/  STS.U16 [R25+0x240], R0 ;  /* 0x0002400019007388 */ /* 0x004fe80000000400 */
[----:B---3--:R-:W-:Y:S04]  /*2030*/  STS.U16 [R24+0x280], R83 ;  /* 0x0002805318007388 */ /* 0x008fe80000000400 */
[----:B----4-:R-:W-:Y:S04]  /*2040*/  STS.U16 [R23+0x2c0], R76 ;  /* 0x0002c04c17007388 */ /* 0x010fe80000000400 */
[----:B------:R2:W-:Y:S04]  /*2050*/  STS.U16 [R22+0x300], R89 ;  /* 0x0003005916007388 */ /* 0x0005e80000000400 */
        /* <DEDUP_REMOVED lines=40> */
[----:B------:R-:W-:-:S02]  /*22e0*/  ISETP.NE.AND P1, PT, R100, RZ, PT ;  /* 0x000000ff6400720c */ /* 0x000fc40003f25270 */
        /* <DEDUP_REMOVED lines=51> */
[----:B------:R-:W1:Y:S04]  /*2620*/  LDS.U16 R80, [R18+0x8] ;  /* 0x0000080012507984 */ /* 0x000e680000000400 */
[----:B------:R-:W2:Y:S04]  /*2630*/  LDS.U16 R82, [R18+0xa] ;  /* 0x00000a0012527984 */ /* 0x000ea80000000400 */
[----:B------:R-:W-:Y:S04]  /*2640*/  LDS.U16 R83, [R18+0xc] ;  /* 0x00000c0012537984 */ /* 0x000fe80000000400 */
        /* <DEDUP_REMOVED lines=38> */
[----:B-1----:R-:W-:Y:S01]  /*28b0*/  IMAD.U32 R80, R80, 0x10000, RZ ;  /* 0x0001000050507824 */ /* 0x002fe200078e00ff */
[----:B--2---:R-:W-:Y:S02]  /*28c0*/  SHF.L.U32 R82, R82, 0x10, RZ ;  /* 0x0000001052527819 */ /* 0x004fe400000006ff */
[----:B---3--:R-:W-:Y:S01]  /*28d0*/  SHF.L.U32 R87, R87, 0x10, RZ ;  /* 0x0000001057577819 */ /* 0x008fe200000006ff */
[----:B----4-:R-:W-:Y:S02]  /*28e0*/  IMAD.U32 R88, R88, 0x10000, RZ ;  /* 0x0001000058587824 */ /* 0x010fe400078e00ff */
[----:B0-----:R-:W-:Y:S01]  /*28f0*/  FMUL.FTZ R3, R80, -1.4426950216293334961 ;  /* 0xbfb8aa3b50037820 */ /* 0x001fe20000410000 */
[----:B------:R-:W-:Y:S01]  /*2900*/  FMUL.FTZ R134, R82, -1.4426950216293334961 ;  /* 0xbfb8aa3b52867820 */ /* 0x000fe20000410000 */
[----:B------:R-:W-:-:S02]  /*2910*/  SHF.L.U32 R93, R93, 0x10, RZ ;  /* 0x000000105d5d7819 */ /* 0x000fc400000006ff */
[----:B------:R0:W-:Y:S04]  /*2920*/  MUFU.EX2 R132, R3 ;  /* 0x0000000300847308 */ /* 0x0001e80000000800 */
[----:B------:R1:W-:Y:S01]  /*2930*/  MUFU.EX2 R136, R134 ;  /* 0x0000008600887308 */ /* 0x0003e20000000800 */
[----:B0-----:R-:W-:Y:S01]  /*2940*/  FMUL.FTZ R3, R87, -1.4426950216293334961 ;  /* 0xbfb8aa3b57037820 */ /* 0x001fe20000410000 */
[----:B------:R-:W-:Y:S01]  /*2950*/  SHF.L.U32 R5, R5, 0x10, RZ ;  /* 0x0000001005057819 */ /* 0x000fe200000006ff */
[----:B-1----:R-:W-:Y:S02]  /*2960*/  FMUL.FTZ R134, R88, -1.4426950216293334961 ;  /* 0xbfb8aa3b58867820 */ /* 0x002fe40000410000 */
[----:B------:R0:W-:Y:S01]  /*2970*/  MUFU.EX2 R144, R3 ;  /* 0x0000000300907308 */ /* 0x0001e20000000800 */
[----:B------:R-:W-:-:S03]  /*2980*/  SHF.L.U32 R4, R4, 0x10, RZ ;  /* 0x0000001004047819 */ /* 0x000fc600000006ff */
[----:B------:R-:W-:Y:S01]  /*2990*/  MUFU.EX2 R146, R134 ;  /* 0x0000008600927308 */ /* 0x000fe20000000800 */
[----:B0-----:R-:W-:Y:S01]  /*29a0*/  FMUL.FTZ R3, R93, -1.4426950216293334961 ;  /* 0xbfb8aa3b5d037820 */ /* 0x001fe20000410000 */
[----:B------:R-:W-:-:S03]  /*29b0*/  FMUL.FTZ R127, R5, -1.4426950216293334961 ;  /* 0xbfb8aa3b057f7820 */ /* 0x000fc60000410000 */
[----:B------:R-:W-:Y:S01]  /*29c0*/  MUFU.EX2 R134, R3 ;  /* 0x0000000300867308 */ /* 0x000fe20000000800 */
[----:B------:R-:W-:Y:S02]  /*29d0*/  IMAD.U32 R78, R78, 0x10000, RZ ;  /* 0x000100004e4e7824 */ /* 0x000fe400078e00ff */
[----:B------:R-:W-:Y:S01]  /*29e0*/  FMUL.FTZ R112, R4, -1.4426950216293334961 ;  /* 0xbfb8aa3b04707820 */ /* 0x000fe20000410000 */
[----:B------:R0:W-:Y:S01]  /*29f0*/  MUFU.EX2 R128, R127 ;  /* 0x0000007f00807308 */ /* 0x0001e20000000800 */
[----:B------:R-:W-:-:S04]  /*2a00*/  FMUL.FTZ R114, R78, -1.4426950216293334961 ;  /* 0xbfb8aa3b4e727820 */ /* 0x000fc80000410000 */
[----:B------:R-:W1:Y:S01]  /*2a10*/  MUFU.EX2 R112, R112 ;  /* 0x0000007000707308 */ /* 0x000e620000000800 */
[----:B------:R-:W-:-:S03]  /*2a20*/  IMAD.U32 R85, R85, 0x10000, RZ ;  /* 0x0001000055557824 */ /* 0x000fc600078e00ff */
[----:B------:R-:W2:Y:S01]  /*2a30*/  MUFU.EX2 R114, R114 ;  /* 0x0000007200727308 */ /* 0x000ea20000000800 */
[----:B0-----:R-:W-:Y:S01]  /*2a40*/  FMUL.FTZ R127, R85, -1.4426950216293334961 ;  /* 0xbfb8aa3b557f7820 */ /* 0x001fe20000410000 */
[----:B------:R-:W-:Y:S02]  /*2a50*/  SHF.L.U32 R90, R90, 0x10, RZ ;  /* 0x000000105a5a7819 */ /* 0x000fe400000006ff */
[----:B------:R-:W-:Y:S01]  /*2a60*/  SHF.L.U32 R79, R79, 0x10, RZ ;  /* 0x000000104f4f7819 */ /* 0x000fe200000006ff */
[----:B------:R0:W-:Y:S04]  /*2a70*/  MUFU.EX2 R140, R127 ;  /* 0x0000007f008c7308 */ /* 0x0001e80000000800 */
[----:B------:R-:W-:Y:S01]  /*2a80*/  FMUL.FTZ R2, R79, -1.4426950216293334961 ;  /* 0xbfb8aa3b4f027820 */ /* 0x000fe20000410000 */
[----:B-1----:R-:W-:Y:S01]  /*2a90*/  FADD.FTZ R112, R112, 1 ;  /* 0x3f80000070707421 */ /* 0x002fe20000010000 */
[----:B0-----:R-:W-:Y:S01]  /*2aa0*/  FMUL.FTZ R127, R90, -1.4426950216293334961 ;  /* 0xbfb8aa3b5a7f7820 */ /* 0x001fe20000410000 */
[----:B--2---:R-:W-:Y:S01]  /*2ab0*/  FADD.FTZ R114, R114, 1 ;  /* 0x3f80000072727421 */ /* 0x004fe20000010000 */
[----:B------:R-:W-:Y:S04]  /*2ac0*/  MUFU.EX2 R130, R2 ;  /* 0x0000000200827308 */ /* 0x000fe80000000800 */
[----:B------:R0:W-:Y:S01]  /*2ad0*/  MUFU.EX2 R152, R127 ;  /* 0x0000007f00987308 */ /* 0x0001e20000000800 */
[----:B------:R-:W-:-:S03]  /*2ae0*/  SHF.L.U32 R83, R83, 0x10, RZ ;  /* 0x0000001053537819 */ /* 0x000fc600000006ff */
[----:B0-----:R0:W-:Y:S01]  /*2af0*/  MUFU.RCP R127, R112 ;  /* 0x00000070007f7308 */ /* 0x0011e20000001000 */
[----:B------:R-:W-:Y:S01]  /*2b00*/  FADD.FTZ R136, R136, 1 ;  /* 0x3f80000088887421 */ /* 0x000fe20000010000 */
[----:B------:R-:W-:Y:S01]  /*2b10*/  SHF.L.U32 R137, R137, 0x10, RZ ;  /* 0x0000001089897819 */ /* 0x000fe200000006ff */
[----:B------:R-:W-:Y:S01]  /*2b20*/  FMUL.FTZ R138, R83, -1.4426950216293334961 ;  /* 0xbfb8aa3b538a7820 */ /* 0x000fe20000410000 */
[----:B------:R-:W-:Y:S01]  /*2b30*/  SHF.L.U32 R86, R86, 0x10, RZ ;  /* 0x0000001056567819 */ /* 0x000fe200000006ff */
[----:B------:R-:W-:-:S04]  /*2b40*/  FADD.FTZ R132, R132, 1 ;  /* 0x3f80000084847421 */ /* 0x000fc80000010000 */
[----:B------:R-:W-:Y:S01]  /*2b50*/  MUFU.EX2 R138, R138 ;  /* 0x0000008a008a7308 */ /* 0x000fe20000000800 */
[----:B------:R-:W-:Y:S01]  /*2b60*/  FMUL.FTZ R2, R86, -1.4426950216293334961 ;  /* 0xbfb8aa3b56027820 */ /* 0x000fe20000410000 */
[----:B------:R-:W-:Y:S01]  /*2b70*/  SHF.L.U32 R131, R131, 0x10, RZ ;  /* 0x0000001083837819 */ /* 0x000fe200000006ff */
[----:B------:R-:W-:Y:S01]  /*2b80*/  IMAD.U32 R135, R135, 0x10000, RZ ;  /* 0x0001000087877824 */ /* 0x000fe200078e00ff */
[----:B------:R-:W-:Y:S01]  /*2b90*/  SHF.L.U32 R89, R89, 0x10, RZ ;  /* 0x0000001059597819 */ /* 0x000fe200000006ff */
[----:B------:R-:W1:Y:S04]  /*2ba0*/  MUFU.EX2 R142, R2 ;  /* 0x00000002008e7308 */ /* 0x000e680000000800 */
[----:B------:R-:W-:Y:S01]  /*2bb0*/  FMUL.FTZ R148, R89, -1.4426950216293334961 ;  /* 0xbfb8aa3b59947820 */ /* 0x000fe20000410000 */
[----:B------:R-:W-:-:S03]  /*2bc0*/  SHF.L.U32 R141, R141, 0x10, RZ ;  /* 0x000000108d8d7819 */ /* 0x000fc600000006ff */
[----:B------:R2:W3:Y:S01]  /*2bd0*/  MUFU.EX2 R150, R148 ;  /* 0x0000009400967308 */ /* 0x0004e20000000800 */
[----:B------:R-:W-:Y:S01]  /*2be0*/  SHF.L.U32 R143, R143, 0x10, RZ ;  /* 0x000000108f8f7819 */ /* 0x000fe200000006ff */
[----:B------:R-:W-:Y:S01]  /*2bf0*/  IMAD.U32 R92, R92, 0x10000, RZ ;  /* 0x000100005c5c7824 */ /* 0x000fe200078e00ff */
[----:B------:R-:W-:Y:S01]  /*2c00*/  SHF.L.U32 R145, R145, 0x10, RZ ;  /* 0x0000001091917819 */ /* 0x000fe200000006ff */
[----:B-1----:R-:W-:Y:S02]  /*2c10*/  FADD.FTZ R142, R142, 1 ;  /* 0x3f8000008e8e7421 */ /* 0x002fe40000010000 */
[----:B------:R-:W-:Y:S01]  /*2c20*/  FMUL.FTZ R154, R92, -1.4426950216293334961 ;  /* 0xbfb8aa3b5c9a7820 */ /* 0x000fe20000410000 */
[----:B------:R-:W-:Y:S01]  /*2c30*/  FADD.FTZ R146, R146, 1 ;  /* 0x3f80000092927421 */ /* 0x000fe20000010000 */
[----:B------:R-:W-:Y:S01]  /*2c40*/  FADD.FTZ R152, R152, 1 ;  /* 0x3f80000098987421 */ /* 0x000fe20000010000 */
[----:B------:R-:W-:Y:S01]  /*2c50*/  SHF.L.U32 R94, R94, 0x10, RZ ;  /* 0x000000105e5e7819 */ /* 0x000fe200000006ff */
[----:B------:R1:W4:Y:S04]  /*2c60*/  MUFU.EX2 R160, R154 ;  /* 0x0000009a00a07308 */ /* 0x0003280000000800 */
[----:B------:R-:W-:Y:S01]  /*2c70*/  FMUL.FTZ R2, R94, -1.4426950216293334961 ;  /* 0xbfb8aa3b5e027820 */ /* 0x000fe20000410000 */
[----:B------:R-:W-:Y:S04]  /*2c80*/  STS.U16 [R34], R133 ;  /* 0x0000008522007388 */ /* 0x000fe80000000400 */
[----:B------:R0:W-:Y:S04]  /*2c90*/  STS.U16 [R33+0x40], R96 ;  /* 0x0000406021007388 */ /* 0x0001e80000000400 */
        /* <DEDUP_REMOVED lines=15> */
[----:B------:R-:W4:Y:S01]  /*2d90*/  LDS.U16 R3, [R18+0x4] ;  /* 0x0000040012037984 */ /* 0x000f220000000400 */
[----:B0-----:R-:W-:-:S03]  /*2da0*/  FADD.FTZ R96, R128, 1 ;  /* 0x3f80000080607421 */ /* 0x001fc60000010000 */
[----:B------:R-:W0:Y:S04]  /*2db0*/  LDS.U16 R102, [R18] ;  /* 0x0000000012667984 */ /* 0x000e280000000400 */
[----:B------:R-:W0:Y:S01]  /*2dc0*/  LDS.U16 R104, [R18+0x2] ;  /* 0x0000020012687984 */ /* 0x000e220000000400 */
[----:B------:R-:W4:Y:S03]  /*2dd0*/  MUFU.RCP R96, R96 ;  /* 0x0000006000607308 */ /* 0x000f260000001000 */
[----:B------:R-:W0:Y:S04]  /*2de0*/  LDS.U16 R110, [R18+0x6] ;  /* 0x00000600126e7984 */ /* 0x000e280000000400 */
[----:B------:R-:W0:Y:S01]  /*2df0*/  LDS.U16 R112, [R18+0x8] ;  /* 0x0000080012707984 */ /* 0x000e220000000400 */
[----:B--2---:R2:W0:Y:S01]  /*2e00*/  MUFU.RCP R129, R114 ;  /* 0x0000007200817308 */ /* 0x0044220000001000 */
[----:B---3--:R-:W-:-:S02]  /*2e10*/  FADD.FTZ R98, R130, 1 ;  /* 0x3f80000082627421 */ /* 0x008fc40000010000 */
[----:B------:R-:W-:Y:S05]  /*2e20*/  LDS.U16 R130, [R18+0xc] ;  /* 0x00000c0012827984 */ /* 0x000fea0000000400 */
[----:B-1----:R1:W-:Y:S01]  /*2e30*/  MUFU.RCP R139, R136 ;  /* 0x00000088008b7308 */ /* 0x0023e20000001000 */
[----:B--2---:R-:W2:Y:S01]  /*2e40*/  LDS.U16 R114, [R18+0xa] ;  /* 0x00000a0012727984 */ /* 0x004ea20000000400 */
[----:B----4-:R-:W-:-:S03]  /*2e50*/  FADD.FTZ R108, R140, 1 ;  /* 0x3f8000008c6c7421 */ /* 0x010fc60000010000 */
[----:B------:R-:W-:Y:S01]  /*2e60*/  LDS.U16 R140, [R18+0x10] ;  /* 0x00001000128c7984 */ /* 0x000fe20000000400 */
[----:B-1----:R-:W-:Y:S02]  /*2e70*/  FADD.FTZ R136, -R96, 1 ;  /* 0x3f80000060887421 */ /* 0x002fe40000010100 */
[----:B------:R1:W-:Y:S01]  /*2e80*/  MUFU.RCP R133, R132 ;  /* 0x0000008400857308 */ /* 0x0003e20000001000 */
[----:B------:R-:W-:Y:S01]  /*2e90*/  FADD.FTZ R147, -R127, 1 ;  /* 0x3f8000007f937421 */ /* 0x000fe20000010100 */
[----:B------:R-:W-:Y:S01]  /*2ea0*/  FADD.FTZ R100, R138, 1 ;  /* 0x3f8000008a647421 */ /* 0x000fe20000010000 */
[----:B------:R-:W-:Y:S01]  /*2eb0*/  LDS.U16 R159, [R18+0x16] ;  /* 0x00001600129f7984 */ /* 0x000fe20000000400 */
[----:B------:R-:W-:Y:S02]  /*2ec0*/  IMAD.U32 R106, R3, 0x10000, RZ ;  /* 0x00010000036a7824 */ /* 0x000fe400078e00ff */
[----:B------:R-:W-:Y:S01]  /*2ed0*/  FFMA.FTZ R136, R5, R136, 1 ;  /* 0x3f80000005887423 */ /* 0x000fe20000010088 */
[----:B------:R-:W-:Y:S01]  /*2ee0*/  LDS.U16 R157, [R18+0x14] ;  /* 0x00001400129d7984 */ /* 0x000fe20000000400 */
[----:B------:R-:W-:-:S03]  /*2ef0*/  FMUL.FTZ R3, R137, R106 ;  /* 0x0000006a89037220 */ /* 0x000fc60000410000 */
[----:B------:R-:W-:Y:S01]  /*2f00*/  LDS.U16 R161, [R18+0x18] ;  /* 0x0000180012a17984 */ /* 0x000fe20000000400 */
[----:B------:R-:W-:-:S04]  /*2f10*/  FMUL.FTZ R3, R96, R3 ;  /* 0x0000000360037220 */ /* 0x000fc80000410000 */
[----:B------:R-:W-:Y:S02]  /*2f20*/  FMUL.FTZ R3, R3, R136 ;  /* 0x0000008803037220 */ /* 0x000fe40000410000 */
[----:B------:R-:W3:Y:S01]  /*2f30*/  LDS.U16 R136, [R18+0xe] ;  /* 0x00000e0012887984 */ /* 0x000ee20000000400 */
[----:B------:R-:W4:Y:S01]  /*2f40*/  MUFU.RCP R98, R98 ;  /* 0x0000006200627308 */ /* 0x000f220000001000 */
[----:B0-----:R-:W-:Y:S02]  /*2f50*/  SHF.L.U32 R102, R102, 0x10, RZ ;  /* 0x0000001066667819 */ /* 0x001fe400000006ff */
[----:B------:R-:W-:-:S03]  /*2f60*/  SHF.L.U32 R104, R104, 0x10, RZ ;  /* 0x0000001068687819 */ /* 0x000fc600000006ff */
[----:B------:R-:W-:Y:S01]  /*2f70*/  FMUL.FTZ R128, R131, R102 ;  /* 0x0000006683807220 */ /* 0x000fe20000410000 */
[----:B------:R-:W-:Y:S01]  /*2f80*/  FADD.FTZ R149, -R129, 1 ;  /* 0x3f80000081957421 */ /* 0x000fe20000010100 */
[----:B-1----:R-:W-:Y:S01]  /*2f90*/  FMUL.FTZ R132, R135, R104 ;  /* 0x0000006887847220 */ /* 0x002fe20000410000 */
[----:B------:R-:W-:Y:S01]  /*2fa0*/  FFMA.FTZ R147, R4, R147, 1 ;  /* 0x3f80000004937423 */ /* 0x000fe20000010093 */
[----:B------:R-:W-:Y:S01]  /*2fb0*/  FMUL.FTZ R128, R127, R128 ;  /* 0x000000807f807220 */ /* 0x000fe20000410000 */
[----:B------:R-:W0:Y:S01]  /*2fc0*/  MUFU.RCP R100, R100 ;  /* 0x0000006400647308 */ /* 0x000e220000001000 */
[----:B------:R-:W-:Y:S01]  /*2fd0*/  FFMA.FTZ R149, R78, R149, 1 ;  /* 0x3f8000004e957423 */ /* 0x000fe20000010095 */
[----:B------:R-:W-:Y:S01]  /*2fe0*/  FMUL.FTZ R132, R129, R132 ;  /* 0x0000008481847220 */ /* 0x000fe20000410000 */
[----:B------:R-:W-:Y:S01]  /*2ff0*/  FMUL.FTZ R148, R128, R147 ;  /* 0x0000009380947220 */ /* 0x000fe20000410000 */
[----:B------:R-:W-:Y:S02]  /*3000*/  IMAD.U32 R110, R110, 0x10000, RZ ;  /* 0x000100006e6e7824 */ /* 0x000fe400078e00ff */
[----:B------:R-:W-:Y:S01]  /*3010*/  FADD.FTZ R128, R144, 1 ;  /* 0x3f80000090807421 */ /* 0x000fe20000010000 */
[----:B------:R-:W-:Y:S01]  /*3020*/  SHF.L.U32 R112, R112, 0x10, RZ ;  /* 0x0000001070707819 */ /* 0x000fe200000006ff */
[----:B------:R-:W1:Y:S01]  /*3030*/  LDS.U16 R144, [R18+0x12] ;  /* 0x0000120012907984 */ /* 0x000e620000000400 */
[----:B------:R-:W-:Y:S01]  /*3040*/  FMUL.FTZ R165, R132, R149 ;  /* 0x0000009584a57220 */ /* 0x000fe20000410000 */
[----:B--2---:R-:W-:Y:S01]  /*3050*/  SHF.L.U32 R114, R114, 0x10, RZ ;  /* 0x0000001072727819 */ /* 0x004fe200000006ff */
[C---:B----4-:R-:W-:Y:S01]  /*3060*/  FADD.FTZ R132, -R98.reuse, 1 ;  /* 0x3f80000062847421 */ /* 0x050fe20000010100 */
[----:B------:R-:W-:Y:S01]  /*3070*/  FMUL.FTZ R149, R141, R110 ;  /* 0x0000006e8d957220 */ /* 0x000fe20000410000 */
[----:B------:R-:W-:Y:S01]  /*3080*/  FADD.FTZ R151, -R133, 1 ;  /* 0x3f80000085977421 */ /* 0x000fe20000010100 */
[----:B------:R-:W-:Y:S01]  /*3090*/  FMUL.FTZ R138, R143, R112 ;  /* 0x000000708f8a7220 */ /* 0x000fe20000410000 */
[----:B------:R2:W-:Y:S01]  /*30a0*/  MUFU.RCP R147, R142 ;  /* 0x0000008e00937308 */ /* 0x0005e20000001000 */
[----:B------:R-:W-:Y:S01]  /*30b0*/  FADD.FTZ R155, -R139, 1 ;  /* 0x3f8000008b9b7421 */ /* 0x000fe20000010100 */
[----:B------:R-:W-:Y:S01]  /*30c0*/  FFMA.FTZ R132, R79, R132, 1 ;  /* 0x3f8000004f847423 */ /* 0x000fe20000010084 */
[----:B------:R-:W-:Y:S01]  /*30d0*/  FMUL.FTZ R149, R98, R149 ;  /* 0x0000009562957220 */ /* 0x000fe20000410000 */
[----:B------:R-:W-:Y:S01]  /*30e0*/  FFMA.FTZ R153, R80, R151, 1 ;  /* 0x3f80000050997423 */ /* 0x000fe20000010097 */
[----:B------:R-:W-:Y:S01]  /*30f0*/  FMUL.FTZ R138, R133, R138 ;  /* 0x0000008a858a7220 */ /* 0x000fe20000410000 */
[----:B--2---:R-:W-:-:S02]  /*3100*/  FMUL.FTZ R142, R145, R114 ;  /* 0x00000072918e7220 */ /* 0x004fc40000410000 */
[----:B------:R-:W2:Y:S01]  /*3110*/  MUFU.RCP R108, R108 ;  /* 0x0000006c006c7308 */ /* 0x000ea20000001000 */
[----:B------:R-:W-:Y:S01]  /*3120*/  FFMA.FTZ R155, R82, R155, 1 ;  /* 0x3f800000529b7423 */ /* 0x000fe2000001009b */
[----:B------:R-:W-:Y:S01]  /*3130*/  FMUL.FTZ R154, R149, R132 ;  /* 0x00000084959a7220 */ /* 0x000fe20000410000 */
[----:B------:R-:W-:Y:S01]  /*3140*/  FMUL.FTZ R142, R139, R142 ;  /* 0x0000008e8b8e7220 */ /* 0x000fe20000410000 */
[----:B------:R-:W-:Y:S01]  /*3150*/  SHF.L.U32 R132, R91, 0x10, RZ ;  /* 0x000000105b847819 */ /* 0x000fe200000006ff */
[----:B------:R-:W-:Y:S01]  /*3160*/  FMUL.FTZ R156, R138, R153 ;  /* 0x000000998a9c7220 */ /* 0x000fe20000410000 */
[----:B------:R-:W-:Y:S02]  /*3170*/  IMAD.U32 R91, R130, 0x10000, RZ ;  /* 0x00010000825b7824 */ /* 0x000fe400078e00ff */
[----:B------:R-:W-:Y:S01]  /*3180*/  FADD.FTZ R138, R150, 1 ;  /* 0x3f800000968a7421 */ /* 0x000fe20000010000 */
[----:B------:R4:W1:Y:S01]  /*3190*/  MUFU.RCP R151, R146 ;  /* 0x0000009200977308 */ /* 0x0008620000001000 */
[----:B------:R-:W-:Y:S01]  /*31a0*/  FMUL.FTZ R169, R142, R155 ;  /* 0x0000009b8ea97220 */ /* 0x000fe20000410000 */
[----:B------:R-:W-:Y:S01]  /*31b0*/  LDS.U16 R150, [R18+0x1c] ;  /* 0x00001c0012967984 */ /* 0x000fe20000000400 */
[----:B0-----:R-:W-:Y:S01]  /*31c0*/  FADD.FTZ R142, -R100, 1 ;  /* 0x3f800000648e7421 */ /* 0x001fe20000010100 */
[----:B------:R-:W-:-:S04]  /*31d0*/  FMUL.FTZ R149, R132, R91 ;  /* 0x0000005b84957220 */ /* 0x000fc80000410000 */
[----:B------:R0:W1:Y:S01]  /*31e0*/  MUFU.RCP R153, R152 ;  /* 0x0000009800997308 */ /* 0x0000620000001000 */
[----:B----4-:R-:W4:Y:S01]  /*31f0*/  LDS.U16 R146, [R18+0x1a] ;  /* 0x00001a0012927984 */ /* 0x010f220000000400 */
[----:B------:R-:W-:Y:S01]  /*3200*/  FFMA.FTZ R155, R83, R142, 1 ;  /* 0x3f800000539b7423 */ /* 0x000fe2000001008e */
[----:B------:R-:W-:Y:S02]  /*3210*/  FMUL.FTZ R142, R100, R149 ;  /* 0x00000095648e7220 */ /* 0x000fe40000410000 */
[----:B0-----:R-:W0:Y:S03]  /*3220*/  LDS.U16 R152, [R18+0x1e] ;  /* 0x00001e0012987984 */ /* 0x001e260000000400 */
[----:B------:R-:W1:Y:S01]  /*3230*/  MUFU.EX2 R2, R2 ;  /* 0x0000000200027308 */ /* 0x000e620000000800 */
[----:B------:R-:W-:Y:S02]  /*3240*/  SHF.L.U32 R149, R84, 0x10, RZ ;  /* 0x0000001054957819 */ /* 0x000fe400000006ff */
[----:B---3--:R-:W-:Y:S01]  /*3250*/  SHF.L.U32 R130, R136, 0x10, RZ ;  /* 0x0000001088827819 */ /* 0x008fe200000006ff */
[----:B--2---:R-:W-:Y:S01]  /*3260*/  FADD.FTZ R84, -R108, 1 ;  /* 0x3f8000006c547421 */ /* 0x004fe20000010100 */
[----:B------:R-:W-:Y:S01]  /*3270*/  SHF.L.U32 R136, R81, 0x10, RZ ;  /* 0x0000001051887819 */ /* 0x000fe200000006ff */
[----:B------:R-:W2:Y:S01]  /*3280*/  MUFU.RCP R128, R128 ;  /* 0x0000008000807308 */ /* 0x000ea20000001000 */
[----:B------:R-:W-:-:S02]  /*3290*/  IMAD.U32 R81, R140, 0x10000, RZ ;  /* 0x000100008c517824 */ /* 0x000fc400078e00ff */
[----:B------:R-:W-:Y:S01]  /*32a0*/  FMUL.FTZ R163, R149, R130 ;  /* 0x0000008295a37220 */ /* 0x000fe20000410000 */
[----:B------:R-:W-:Y:S01]  /*32b0*/  FFMA.FTZ R84, R85, R84, 1 ;  /* 0x3f80000055547423 */ /* 0x000fe20000010054 */
[----:B------:R-:W-:-:S03]  /*32c0*/  FADD.FTZ R167, -R147, 1 ;  /* 0x3f80000093a77421 */ /* 0x000fc60000010100 */
[----:B------:R-:W3:Y:S01]  /*32d0*/  MUFU.RCP R138, R138 ;  /* 0x0000008a008a7308 */ /* 0x000ee20000001000 */
[----:B------:R-:W-:Y:S01]  /*32e0*/  FMUL.FTZ R163, R108, R163 ;  /* 0x000000a36ca37220 */ /* 0x000fe20000410000 */
[----:B------:R-:W-:Y:S01]  /*32f0*/  FMUL.FTZ R140, R136, R81 ;  /* 0x00000051888c7220 */ /* 0x000fe20000410000 */
[----:B------:R-:W-:Y:S01]  /*3300*/  FMUL.FTZ R158, R142, R155 ;  /* 0x0000009b8e9e7220 */ /* 0x000fe20000410000 */
[----:B------:R-:W-:Y:S01]  /*3310*/  FADD.FTZ R155, R160, 1 ;  /* 0x3f800000a09b7421 */ /* 0x000fe20000010000 */
[----:B------:R-:W-:Y:S01]  /*3320*/  FMUL.FTZ R171, R163, R84 ;  /* 0x00000054a3ab7220 */ /* 0x000fe20000410000 */
[----:B------:R-:W-:Y:S01]  /*3330*/  FFMA.FTZ R167, R86, R167, 1 ;  /* 0x3f80000056a77423 */ /* 0x000fe200000100a7 */
[----:B------:R-:W-:Y:S01]  /*3340*/  FMUL.FTZ R140, R147, R140 ;  /* 0x0000008c938c7220 */ /* 0x000fe20000410000 */
[----:B-1----:R-:W-:Y:S01]  /*3350*/  FADD.FTZ R163, R2, 1 ;  /* 0x3f80000002a37421 */ /* 0x002fe20000010000 */
[----:B------:R-:W-:Y:S01]  /*3360*/  FADD.FTZ R162, R134, 1 ;  /* 0x3f80000086a27421 */ /* 0x000fe20000010000 */
[----:B------:R-:W-:Y:S01]  /*3370*/  SHF.L.U32 R77, R77, 0x10, RZ ;  /* 0x000000104d4d7819 */ /* 0x000fe200000006ff */
[----:B------:R-:W-:Y:S01]  /*3380*/  FMUL.FTZ R160, R140, R167 ;  /* 0x000000a78ca07220 */ /* 0x000fe20000410000 */
[----:B------:R-:W-:Y:S01]  /*3390*/  FADD.FTZ R167, -R151, 1 ;  /* 0x3f80000097a77421 */ /* 0x000fe20000010100 */
[----:B------:R-:W-:Y:S01]  /*33a0*/  SHF.L.U32 R144, R144, 0x10, RZ ;  /* 0x0000001090907819 */ /* 0x000fe200000006ff */
[----:B------:R-:W1:Y:S01]  /*33b0*/  MUFU.RCP R155, R155 ;  /* 0x0000009b009b7308 */ /* 0x000e620000001000 */
[----:B------:R-:W-:Y:S01]  /*33c0*/  SHF.L.U32 R140, R74, 0x10, RZ ;  /* 0x000000104a8c7819 */ /* 0x000fe200000006ff */
[----:B------:R-:W-:Y:S01]  /*33d0*/  FADD.FTZ R173, -R153, 1 ;  /* 0x3f80000099ad7421 */ /* 0x000fe20000010100 */
[----:B------:R-:W-:Y:S01]  /*33e0*/  SHF.L.U32 R159, R159, 0x10, RZ ;  /* 0x000000109f9f7819 */ /* 0x000fe200000006ff */
[----:B------:R-:W-:-:S02]  /*33f0*/  IMAD.U32 R142, R72, 0x10000, RZ ;  /* 0x00010000488e7824 */ /* 0x000fc400078e00ff */
[----:B------:R-:W-:Y:S02]  /*3400*/  FFMA.FTZ R175, R88, R167, 1 ;  /* 0x3f80000058af7423 */ /* 0x000fe400000100a7 */
[----:B------:R4:W1:Y:S01]  /*3410*/  MUFU.RCP R84, R162 ;  /* 0x000000a200547308 */ /* 0x0008620000001000 */
[----:B------:R-:W-:Y:S01]  /*3420*/  SHF.L.U32 R134, R76, 0x10, RZ ;  /* 0x000000104c867819 */ /* 0x000fe200000006ff */
[----:B--2---:R-:W-:Y:S01]  /*3430*/  FADD.FTZ R2, -R128, 1 ;  /* 0x3f80000080027421 */ /* 0x004fe20000010100 */
[----:B---3--:R-:W-:Y:S01]  /*3440*/  FADD.FTZ R72, -R138, 1 ;  /* 0x3f8000008a487421 */ /* 0x008fe20000010100 */
[----:B------:R-:W-:-:S04]  /*3450*/  SHF.L.U32 R157, R157, 0x10, RZ ;  /* 0x000000109d9d7819 */ /* 0x000fc800000006ff */
[----:B------:R-:W2:Y:S01]  /*3460*/  MUFU.RCP R163, R163 ;  /* 0x000000a300a37308 */ /* 0x000ea20000001000 */
[----:B------:R-:W-:Y:S01]  /*3470*/  FMUL.FTZ R167, R77, R144 ;  /* 0x000000904da77220 */ /* 0x000fe20000410000 */
[----:B------:R-:W-:Y:S02]  /*3480*/  IMAD.U32 R161, R161, 0x10000, RZ ;  /* 0x00010000a1a17824 */ /* 0x000fe400078e00ff */
[----:B------:R-:W-:Y:S01]  /*3490*/  FFMA.FTZ R179, R90, R173, 1 ;  /* 0x3f8000005ab37423 */ /* 0x000fe200000100ad */
[----:B------:R-:W-:Y:S01]  /*34a0*/  FMUL.FTZ R173, R140, R159 ;  /* 0x0000009f8cad7220 */ /* 0x000fe20000410000 */
[----:B------:R-:W-:Y:S01]  /*34b0*/  FFMA.FTZ R2, R87, R2, 1 ;  /* 0x3f80000057027423 */ /* 0x000fe20000010002 */
[----:B------:R-:W-:Y:S01]  /*34c0*/  FFMA.FTZ R177, R89, R72, 1 ;  /* 0x3f80000059b17423 */ /* 0x000fe20000010048 */
[----:B------:R-:W-:Y:S01]  /*34d0*/  FMUL.FTZ R167, R128, R167 ;  /* 0x000000a780a77220 */ /* 0x000fe20000410000 */
[----:B------:R-:W-:Y:S01]  /*34e0*/  FMUL.FTZ R72, R134, R157 ;  /* 0x0000009d86487220 */ /* 0x000fe20000410000 */
[----:B------:R-:W-:Y:S01]  /*34f0*/  FMUL.FTZ R76, R142, R161 ;  /* 0x000000a18e4c7220 */ /* 0x000fe20000410000 */
[----:B----4-:R-:W-:Y:S01]  /*3500*/  F2FP.BF16.F32.PACK_AB R162, R165, R148 ;  /* 0x00000094a5a2723e */ /* 0x010fe200000010ff */
[----:B------:R-:W-:Y:S01]  /*3510*/  BAR.SYNC.DEFER_BLOCKING 0x0 ;  /* 0x0000000000007b1d */ /* 0x000fe20000010000 */
[----:B------:R-:W-:Y:S01]  /*3520*/  FMUL.FTZ R74, R138, R173 ;  /* 0x000000ad8a4a7220 */ /* 0x000fe20000410000 */
[----:B------:R-:W-:Y:S01]  /*3530*/  SHF.L.U32 R148, R6, 0x10, RZ ;  /* 0x0000001006947819 */ /* 0x000fe200000006ff */
[----:B------:R-:W-:Y:S01]  /*3540*/  FMUL.FTZ R173, R167, R2 ;  /* 0x00000002a7ad7220 */ /* 0x000fe20000410000 */
[----:B------:R-:W-:Y:S01]  /*3550*/  SHF.L.U32 R165, R7, 0x10, RZ ;  /* 0x0000001007a57819 */ /* 0x000fe200000006ff */
[----:B------:R-:W-:-:S02]  /*3560*/  IMAD.U32 R6, R146, 0x10000, RZ ;  /* 0x0001000092067824 */ /* 0x000fc400078e00ff */
[----:B------:R-:W-:Y:S01]  /*3570*/  FMUL.FTZ R72, R151, R72 ;  /* 0x0000004897487220 */ /* 0x000fe20000410000 */
[----:B------:R-:W-:Y:S01]  /*3580*/  FMUL.FTZ R76, R153, R76 ;  /* 0x0000004c994c7220 */ /* 0x000fe20000410000 */
[----:B------:R-:W-:Y:S02]  /*3590*/  SHF.L.U32 R167, R0, 0x10, RZ ;  /* 0x0000001000a77819 */ /* 0x000fe400000006ff */
[----:B------:R-:W-:Y:S02]  /*35a0*/  SHF.L.U32 R7, R150, 0x10, RZ ;  /* 0x0000001096077819 */ /* 0x000fe400000006ff */
[----:B0-----:R-:W-:Y:S01]  /*35b0*/  SHF.L.U32 R146, R152, 0x10, RZ ;  /* 0x0000001098927819 */ /* 0x001fe200000006ff */
[----:B------:R-:W-:Y:S01]  /*35c0*/  FMUL.FTZ R72, R72, R175 ;  /* 0x000000af48487220 */ /* 0x000fe20000410000 */
[----:B------:R-:W-:Y:S01]  /*35d0*/  FMUL.FTZ R177, R74, R177 ;  /* 0x000000b14ab17220 */ /* 0x000fe20000410000 */
[----:B------:R-:W-:Y:S01]  /*35e0*/  FMUL.FTZ R76, R76, R179 ;  /* 0x000000b34c4c7220 */ /* 0x000fe20000410000 */
[----:B-1----:R-:W-:Y:S01]  /*35f0*/  FADD.FTZ R175, -R155, 1 ;  /* 0x3f8000009baf7421 */ /* 0x002fe20000010100 */
[----:B------:R-:W-:Y:S01]  /*3600*/  FADD.FTZ R2, -R84, 1 ;  /* 0x3f80000054027421 */ /* 0x000fe20000010100 */
[----:B--2---:R-:W-:Y:S01]  /*3610*/  FADD.FTZ R181, -R163, 1 ;  /* 0x3f800000a3b57421 */ /* 0x004fe20000010100 */
        /* <DEDUP_REMOVED lines=32> */
[----:B0-----:R-:W-:Y:S02]  /*3820*/  PRMT R150, R2, 0x7610, R150 ;  /* 0x0000761002967816 */ /* 0x001fe40000000096 */
[----:B------:R-:W-:Y:S01]  /*3830*/  MOV R2, UR32 ;  /* 0x0000002000027c02 */ /* 0x000fe20008000f00 */
[----:B------:R-:W-:Y:S04]  /*3840*/  STS.U16 [R18], R162 ;  /* 0x000000a212007388 */ /* 0x000fe80000000400 */
        /* <DEDUP_REMOVED lines=36> */
[----:B0-----:R-:W-:-:S05]  /*3a90*/  IADD3 R3, P0, PT, R65, UR8, RZ ;  /* 0x0000000841037c10 */ /* 0x001fca000ff1e0ff */
[----:B------:R-:W-:Y:S01]  /*3aa0*/  IMAD.X R72, RZ, RZ, UR9, P0 ;  /* 0x00000009ff487e24 */ /* 0x000fe200080e06ff */
        /* <DEDUP_REMOVED lines=114> */
[----:B------:R-:W-:Y:S01]  /*41d0*/  MOV R102, UR32 ;  /* 0x0000002000667c02 */ /* 0x000fe20008000f00 */
[----:B------:R-:W-:-:S02]  /*41e0*/  UIMAD.WIDE.U32 UR8, UR29, UR10, UR8 ;  /* 0x0000000a1d0872a5 */ /* 0x000fc4000f8e0008 */
[----:B------:R0:W-:Y:S02]  /*41f0*/  STS.U16 [R18+0xe], R3 ;  /* 0x00000e0312007388 */ /* 0x0001e40000000400 */
[----:B------:R-:W-:Y:S02]  /*4200*/  UIMAD UR11, UR29, UR11, UR9 ;  /* 0x0000000b1d0b72a4 */ /* 0x000fe4000f8e0209 */
[----:B------:R-:W-:Y:S04]  /*4210*/  STS.U16 [R18+0x10], R81 ;  /* 0x0000105112007388 */ /* 0x000fe80000000400 */
[----:B------:R-:W-:Y:S01]  /*4220*/  STS.U16 [R18+0x12], R4 ;  /* 0x0000120412007388 */ /* 0x000fe20000000400 */
[----:B0-----:R-:W-:-:S03]  /*4230*/  IADD3 R3, P0, PT, R65, UR8, RZ ;  /* 0x0000000841037c10 */ /* 0x001fc6000ff1e0ff */
[----:B------:R0:W-:Y:S04]  /*4240*/  STS.U16 [R18+0x14], R2 ;  /* 0x0000140212007388 */ /* 0x0001e80000000400 */
[----:B------:R-:W-:Y:S04]  /*4250*/  STS.U16 [R18+0x16], R79 ;  /* 0x0000164f12007388 */ /* 0x000fe80000000400 */
[----:B------:R1:W-:Y:S01]  /*4260*/  STS.U16 [R18+0x18], R6 ;  /* 0x0000180612007388 */ /* 0x0003e20000000400 */
[----:B0-----:R-:W-:-:S03]  /*4270*/  LEA R2, P5, R3, UR34, 0x1 ;  /* 0x0000002203027c11 */ /* 0x001fc6000f8a08ff */
[----:B------:R-:W-:Y:S04]  /*4280*/  STS.U16 [R18+0x1a], R85 ;  /* 0x00001a5512007388 */ /* 0x000fe80000000400 */
[----:B------:R-:W-:Y:S01]  /*4290*/  STS.U16 [R18+0x1c], R87 ;  /* 0x00001c5712007388 */ /* 0x000fe20000000400 */
[----:B-1----:R-:W-:-:S03]  /*42a0*/  IADD3.X R6, PT, PT, RZ, UR11, RZ, P0, !PT ;  /* 0x0000000bff067c10 */ /* 0x002fc600087fe4ff */
        /* <DEDUP_REMOVED lines=54> */
.L_x_6787:
        /* <DEDUP_REMOVED lines=48> */
[--C-:B------:R-:W-:Y:S01]  /*4910*/  FADD.FTZ R122, R127, R70.reuse ;  /* 0x000000467f7a7221 */ /* 0x100fe20000010000 */
[----:B------:R-:W-:Y:S01]  /*4920*/  FFMA.FTZ R141, R92, R117, R141 ;  /* 0x000000755c8d7223 */ /* 0x000fe2000001008d */
[----:B------:R-:W-:Y:S02]  /*4930*/  HFMA2 R83, -RZ, RZ, 0, 0 ;  /* 0x00000000ff537431 */ /* 0x000fe400000001ff */
[--C-:B------:R-:W-:Y:S01]  /*4940*/  FADD.FTZ R126, R129, R70.reuse ;  /* 0x00000046817e7221 */ /* 0x100fe20000010000 */
[----:B------:R-:W-:Y:S02]  /*4950*/  HFMA2 R85, -RZ, RZ, 0, 0 ;  /* 0x00000000ff557431 */ /* 0x000fe400000001ff */
[----:B------:R-:W-:Y:S01]  /*4960*/  FFMA.FTZ R141, R94, R119, R141 ;  /* 0x000000775e8d7223 */ /* 0x000fe2000001008d */
[----:B------:R-:W-:Y:S02]  /*4970*/  HFMA2 R112, -RZ, RZ, 0, 0 ;  /* 0x00000000ff707431 */ /* 0x000fe400000001ff */
[----:B------:R-:W-:Y:S01]  /*4980*/  FADD.FTZ R134, R131, R70 ;  /* 0x0000004683867221 */ /* 0x000fe20000010000 */
[----:B------:R-:W-:-:S02]  /*4990*/  HFMA2 R91, -RZ, RZ, 0, 0 ;  /* 0x00000000ff5b7431 */ /* 0x000fc400000001ff */
[----:B------:R-:W-:Y:S01]  /*49a0*/  FFMA.FTZ R141, R96, R121, R141 ;  /* 0x00000079608d7223 */ /* 0x000fe2000001008d */
[--C-:B------:R-:W-:Y:S01]  /*49b0*/  FADD.FTZ R136, R133, R70.reuse ;  /* 0x0000004685887221 */ /* 0x100fe20000010000 */
[--C-:B------:R-:W-:Y:S01]  /*49c0*/  FADD.FTZ R140, R135, R70.reuse ;  /* 0x00000046878c7221 */ /* 0x100fe20000010000 */
[--C-:B------:R-:W-:Y:S01]  /*49d0*/  FADD.FTZ R142, R137, R70.reuse ;  /* 0x00000046898e7221 */ /* 0x100fe20000010000 */
[----:B------:R-:W-:Y:S01]  /*49e0*/  FFMA.FTZ R71, R98, R123, R141 ;  /* 0x0000007b62477223 */ /* 0x000fe2000001008d */
[--C-:B------:R-:W-:Y:S01]  /*49f0*/  FADD.FTZ R144, R139, R70.reuse ;  /* 0x000000468b907221 */ /* 0x100fe20000010000 */
        /* <DEDUP_REMOVED lines=38> */
[----:B------:R-:W-:Y:S01]  /*4c60*/  ISETP.GE.AND P0, PT, R65, UR32, PT ;  /* 0x0000002041007c0c */ /* 0x000fe2000bf06270 */
[----:B------:R-:W-:Y:S01]  /*4c70*/  IMAD.MOV.U32 R77, RZ, RZ, RZ ;  /* 0x000000ffff4d7224 */ /* 0x000fe200078e00ff */
[----:B------:R-:W-:Y:S01]  /*4c80*/  MOV R143, RZ ;  /* 0x000000ff008f7202 */ /* 0x000fe20000000f00 */
[----:B------:R-:W1:Y:S01]  /*4c90*/  LDCU UR37, c[0x0][0x394] ;  /* 0x00007280ff2577ac */ /* 0x000e620008000800 */
[----:B------:R-:W-:Y:S02]  /*4ca0*/  P2R R193, PR, RZ, 0x1 ;  /* 0x00000001ffc17803 */ /* 0x000fe40000000000 */
[----:B------:R-:W2:Y:S01]  /*4cb0*/  LDC.64 R6, c[0x0][0x448] ;  /* 0x00011200ff067b82 */ /* 0x000ea20000000a00 */
[----:B------:R-:W-:Y:S01]  /*4cc0*/  PLOP3.LUT P5, PT, PT, PT, UP0, 0x80, 0x8 ;  /* 0x000000000008781c */ /* 0x000fe20003faf008 */
[----:B------:R-:W3:Y:S03]  /*4cd0*/  LDCU UR44, c[0x0][0x38c] ;  /* 0x00007180ff2c77ac */ /* 0x000ee60008000800 */
[----:B------:R-:W-:Y:S01]  /*4ce0*/  ISETP.EQ.AND P5, PT, R66, RZ, P5 ;  /* 0x000000ff4200720c */ /* 0x000fe20002fa2270 */
[----:B------:R-:W4:Y:S02]  /*4cf0*/  LDCU UR13, c[0x0][0x388] ;  /* 0x00007100ff0d77ac */ /* 0x000f240008000800 */
[----:B------:R-:W0:Y:S01]  /*4d00*/  LDC.64 R8, c[0x0][0x4d8] ;  /* 0x00013600ff087b82 */ /* 0x000e220000000a00 */
[----:B------:R-:W0:Y:S01]  /*4d10*/  LDCU.64 UR10, c[0x0][0x3a8] ;  /* 0x00007500ff0a77ac */ /* 0x000e220008000a00 */
[----:B------:R-:W0:Y:S01]  /*4d20*/  LDCU.64 UR14, c[0x0][0x3c0] ;  /* 0x00007800ff0e77ac */ /* 0x000e220008000a00 */
[----:B------:R-:W0:Y:S01]  /*4d30*/  LDCU.64 UR34, c[0x0][0x3e0] ;  /* 0x00007c00ff2277ac */ /* 0x000e220008000a00 */
[----:B------:R-:W0:Y:S01]  /*4d40*/  LDCU.64 UR38, c[0x0][0x4e0] ;  /* 0x00009c00ff2677ac */ /* 0x000e220008000a00 */
[----:B------:R-:W0:Y:S01]  /*4d50*/  LDCU.64 UR40, c[0x0][0x4f0] ;  /* 0x00009e00ff2877ac */ /* 0x000e220008000a00 */
[----:B------:R-:W0:Y:S04]  /*4d60*/  LDCU.64 UR42, c[0x0][0x540] ;  /* 0x0000a800ff2a77ac */ /* 0x000e280008000a00 */
.L_x_6826:
[----:B------:R-:W-:Y:S01]  /*4d70*/  MOV R2, R65 ;  /* 0x0000004100027202 */ /* 0x000fe20000000f00 */
[----:B------:R-:W-:Y:S01]  /*4d80*/  HFMA2 R3, -RZ, RZ, 0, 0 ;  /* 0x00000000ff037431 */ /* 0x000fe200000001ff */
[----:B------:R-:W-:Y:S02]  /*4d90*/  ISETP.NE.AND P6, PT, R193, RZ, PT ;  /* 0x000000ffc100720c */ /* 0x000fe40003fc5270 */
[----:B------:R-:W-:Y:S01]  /*4da0*/  ISETP.GE.AND P4, PT, R50, UR32, PT ;  /* 0x0000002032007c0c */ /* 0x000fe2000bf86270 */
[----:B0-----:R-:W-:Y:S01]  /*4db0*/  IMAD.WIDE.U32 R10, R143, UR34, R2 ;  /* 0x000000228f0a7c25 */ /* 0x001fe2000f8e0002 */
[----:B------:R-:W-:Y:S02]  /*4dc0*/  ISETP.GE.AND P2, PT, R47, UR32, PT ;  /* 0x000000202f007c0c */ /* 0x000fe4000bf46270 */
[----:B------:R-:W-:Y:S01]  /*4dd0*/  ISETP.GE.AND P1, PT, R48, UR32, PT ;  /* 0x0000002030007c0c */ /* 0x000fe2000bf26270 */
[----:B------:R-:W-:Y:S01]  /*4de0*/  IMAD R3, R143, UR35, R11 ;  /* 0x000000238f037c24 */ /* 0x000fe2000f8e020b */
[----:B------:R-:W-:-:S02]  /*4df0*/  LEA R2, P0, R10, R69, 0x1 ;  /* 0x000000450a027211 */ /* 0x000fc400078008ff */
[----:B------:R-:W-:Y:S02]  /*4e00*/  ISETP.GE.AND P3, PT, R46, UR32, PT ;  /* 0x000000202e007c0c */ /* 0x000fe4000bf66270 */
[----:B------:R-:W-:Y:S02]  /*4e10*/  LEA.HI.X R3, R10, R67, R3, 0x1, P0 ;  /* 0x000000430a037211 */ /* 0x000fe400000f0c03 */
[----:B------:R-:W-:-:S03]  /*4e20*/  ISETP.GE.AND P0, PT, R49, UR32, PT ;  /* 0x0000002031007c0c */ /* 0x000fc6000bf06270 */
[----:B---3--:R-:W3:Y:S04]  /*4e30*/  @!P6 LDG.E.U16 R15, desc[UR30][R2.64] ;  /* 0x0000001e020fe981 */ /* 0x008ee8000c1e1500 */
[----:B----4-:R-:W4:Y:S04]  /*4e40*/  @!P4 LDG.E.U16 R10, desc[UR30][R2.64+0x40] ;  /* 0x0000401e020ac981 */ /* 0x010f28000c1e1500 */
[----:B------:R-:W2:Y:S04]  /*4e50*/  @!P2 LDG.E.U16 R13, desc[UR30][R2.64+0x100] ;  /* 0x0001001e020da981 */ /* 0x000ea8000c1e1500 */
[----:B------:R-:W2:Y:S04]  /*4e60*/  @!P0 LDG.E.U16 R11, desc[UR30][R2.64+0x80] ;  /* 0x0000801e020b8981 */ /* 0x000ea8000c1e1500 */
[----:B------:R-:W2:Y:S04]  /*4e70*/  @!P3 LDG.E.U16 R14, desc[UR30][R2.64+0x140] ;  /* 0x0001401e020eb981 */ /* 0x000ea8000c1e1500 */
[----:B------:R-:W2:Y:S01]  /*4e80*/  @!P1 LDG.E.U16 R12, desc[UR30][R2.64+0xc0] ;  /* 0x0000c01e020c9981 */ /* 0x000ea2000c1e1500 */
[----:B------:R-:W-:Y:S01]  /*4e90*/  MOV R145, RZ ;  /* 0x000000ff00917202 */ /* 0x000fe20000000f00 */
[----:B------:R-:W-:-:S02]  /*4ea0*/  HFMA2 R149, -RZ, RZ, 0, 0 ;  /* 0x00000000ff957431 */ /* 0x000fc400000001ff */
[----:B------:R-:W-:Y:S01]  /*4eb0*/  IMAD.MOV.U32 R147, RZ, RZ, RZ ;  /* 0x000000ffff937224 */ /* 0x000fe200078e00ff */
        /* <DEDUP_REMOVED lines=18> */
[----:B------:R-:W-:-:S02]  /*4fe0*/  MOV R11, UR20 ;  /* 0x00000014000b7c02 */ /* 0x000fc40008000f00 */
[----:B------:R-:W-:Y:S01]  /*4ff0*/  MOV R10, R12 ;  /* 0x0000000c000a7202 */ /* 0x000fe20000000f00 */
[----:B------:R-:W-:Y:S01]  /*5000*/  IMAD.U32 R13, RZ, RZ, UR17 ;  /* 0x00000011ff0d7e24 */ /* 0x000fe2000f8e00ff */
[----:B------:R-:W-:Y:S02]  /*5010*/  MOV R13, UR21 ;  /* 0x00000015000d7c02 */ /* 0x000fe40008000f00 */
[----:B------:R-:W-:Y:S01]  /*5020*/  MOV R12, R14 ;  /* 0x0000000e000c7202 */ /* 0x000fe20000000f00 */
[----:B------:R-:W-:Y:S01]  /*5030*/  IMAD.WIDE.U32 R10, R143, UR10, R10 ;  /* 0x0000000a8f0a7c25 */ /* 0x000fe2000f8e000a */
[----:B------:R-:W-:-:S03]  /*5040*/  MOV R151, RZ ;  /* 0x000000ff00977202 */ /* 0x000fc60000000f00 */
[C---:B------:R-:W-:Y:S02]  /*5050*/  IMAD R11, R143.reuse, UR11, R11 ;  /* 0x0000000b8f0b7c24 */ /* 0x040fe4000f8e020b */
[----:B------:R-:W-:-:S04]  /*5060*/  IMAD.WIDE.U32 R12, R143, UR14, R12 ;  /* 0x0000000e8f0c7c25 */ /* 0x000fc8000f8e000c */
[----:B------:R-:W-:Y:S01]  /*5070*/  IMAD.MOV.U32 R155, RZ, RZ, RZ ;  /* 0x000000ffff9b7224 */ /* 0x000fe200078e00ff */
[----:B--2---:R-:W-:Y:S02]  /*5080*/  @!P4 PRMT R151, R15, 0x5410, RZ ;  /* 0x000054100f97c816 */ /* 0x004fe400000000ff */
[C---:B------:R-:W-:Y:S02]  /*5090*/  LEA R16, P4, R10.reuse, R4, 0x2 ;  /* 0x000000040a107211 */ /* 0x040fe400078810ff */
[----:B------:R-:W-:Y:S01]  /*50a0*/  MOV R15, UR19 ;  /* 0x00000013000f7c02 */ /* 0x000fe20008000f00 */
[----:B------:R-:W-:Y:S01]  /*50b0*/  HFMA2 R15, -RZ, RZ, 0, 0 ;  /* 0x00000000ff0f7431 */ /* 0x000fe200000001ff */
[----:B------:R-:W-:Y:S01]  /*50c0*/  LEA.HI.X R17, R10, R5, R11, 0x2, P4 ;  /* 0x000000050a117211 */ /* 0x000fe200020f140b */
[----:B------:R-:W-:Y:S01]  /*50d0*/  IMAD R11, R143, UR15, R13 ;  /* 0x0000000f8f0b7c24 */ /* 0x000fe2000f8e020d */
[----:B---3--:R-:W-:Y:S02]  /*50e0*/  @!P2 PRMT R15, R153, 0x5410, RZ ;  /* 0x00005410990fa816 */ /* 0x008fe400000000ff */
[----:B------:R-:W-:Y:S01]  /*50f0*/  ISETP.GE.AND P4, PT, R40, UR32, PT ;  /* 0x0000002028007c0c */ /* 0x000fe2000bf86270 */
[----:B------:R-:W2:Y:S01]  /*5100*/  LDG.E R16, desc[UR30][R16.64] ;  /* 0x0000001e10107981 */ /* 0x000ea2000c1e1900 */
[----:B----4-:R-:W-:-:S02]  /*5110*/  @!P3 PRMT R151, R151, 0x5410, R164 ;  /* 0x000054109797b816 */ /* 0x010fc400000000a4 */
[----:B------:R-:W-:Y:S02]  /*5120*/  ISETP.GE.AND P2, PT, R39, UR32, PT ;  /* 0x0000002027007c0c */ /* 0x000fe4000bf46270 */
[----:B------:R-:W-:Y:S02]  /*5130*/  @!P0 PRMT R155, R157, 0x5410, RZ ;  /* 0x000054109d9b8816 */ /* 0x000fe400000000ff */
[----:B------:R-:W-:Y:S02]  /*5140*/  LEA R10, P3, R12, R6, 0x2 ;  /* 0x000000060c0a7211 */ /* 0x000fe400078610ff */
[----:B------:R-:W-:Y:S02]  /*5150*/  ISETP.GE.AND P0, PT, R37, UR32, PT ;  /* 0x0000002025007c0c */ /* 0x000fe4000bf06270 */
[----:B------:R-:W-:Y:S01]  /*5160*/  @!P1 PRMT R15, R15, 0x5410, R166 ;  /* 0x000054100f0f9816 */ /* 0x000fe200000000a6 */
[----:B------:R-:W3:Y:S01]  /*5170*/  @!P4 LDG.E.U16 R14, desc[UR30][R2.64+0x2c0] ;  /* 0x0002c01e020ec981 */ /* 0x000ee2000c1e1500 */
[----:B------:R-:W-:-:S02]  /*5180*/  ISETP.GE.AND P1, PT, R38, UR32, PT ;  /* 0x0000002026007c0c */ /* 0x000fc4000bf26270 */
[----:B------:R-:W-:Y:S02]  /*5190*/  LEA.HI.X R11, R12, R7, R11, 0x2, P3 ;  /* 0x000000070c0b7211 */ /* 0x000fe400018f140b */
[----:B------:R-:W-:Y:S01]  /*51a0*/  ISETP.GE.AND P3, PT, R36, UR32, PT ;  /* 0x0000002024007c0c */ /* 0x000fe2000bf66270 */
[----:B------:R-:W4:Y:S04]  /*51b0*/  @!P2 LDG.E.U16 R12, desc[UR30][R2.64+0x300] ;  /* 0x0003001e020ca981 */ /* 0x000f28000c1e1500 */
[----:B------:R-:W2:Y:S04]  /*51c0*/  @!P0 LDG.E.U16 R17, desc[UR30][R2.64+0x380] ;  /* 0x0003801e02118981 */ /* 0x000ea8000c1e1500 */
[----:B------:R-:W2:Y:S04]  /*51d0*/  @!P1 LDG.E.U16 R164, desc[UR30][R2.64+0x340] ;  /* 0x0003401e02a49981 */ /* 0x000ea8000c1e1500 */
[----:B------:R0:W2:Y:S04]  /*51e0*/  @!P3 LDG.E.U16 R166, desc[UR30][R2.64+0x3c0] ;  /* 0x0003c01e02a6b981 */ /* 0x0000a8000c1e1500 */
[----:B------:R1:W5:Y:S01]  /*51f0*/  LDG.E R172, desc[UR30][R10.64] ;  /* 0x0000001e0aac7981 */ /* 0x000362000c1e1900 */
[----:B------:R-:W-:-:S02]  /*5200*/  PRMT R13, R149, 0x7632, R13 ;  /* 0x00007632950d7816 */ /* 0x000fc4000000000d */
[----:B0-----:R-:W-:Y:S01]  /*5210*/  PRMT R3, R145, 0x7632, R3 ;  /* 0x0000763291037816 */ /* 0x001fe20000000003 */
[----:B------:R-:W-:Y:S01]  /*5220*/  STS.U16 [R34], R145 ;  /* 0x0000009122007388 */ /* 0x000fe20000000400 */
[----:B-1----:R-:W-:-:S03]  /*5230*/  PRMT R11, R147, 0x7632, R11 ;  /* 0x00007632930b7816 */ /* 0x002fc6000000000b */
[----:B------:R0:W-:Y:S01]  /*5240*/  STS.U16 [R33+0x40], R3 ;  /* 0x0000400321007388 */ /* 0x0001e20000000400 */
[----:B------:R-:W-:-:S03]  /*5250*/  PRMT R157, R151, 0x7632, R157 ;  /* 0x00007632979d7816 */ /* 0x000fc6000000009d */
[----:B------:R-:W-:Y:S01]  /*5260*/  STS.U16 [R32+0x80], R147 ;  /* 0x0000809320007388 */ /* 0x000fe20000000400 */
[----:B------:R-:W-:-:S03]  /*5270*/  PRMT R2, R15, 0x7632, R2 ;  /* 0x000076320f027816 */ /* 0x000fc60000000002 */
[----:B------:R1:W-:Y:S01]  /*5280*/  STS.U16 [R31+0xc0], R11 ;  /* 0x0000c00b1f007388 */ /* 0x0003e20000000400 */
[----:B0-----:R-:W-:-:S03]  /*5290*/  MOV R3, RZ ;  /* 0x000000ff00037202 */ /* 0x001fc60000000f00 */
[----:B------:R-:W-:Y:S04]  /*52a0*/  STS.U16 [R30+0x100], R149 ;  /* 0x000100951e007388 */ /* 0x000fe80000000400 */
[----:B------:R-:W-:Y:S01]  /*52b0*/  STS.U16 [R29+0x140], R13 ;  /* 0x0001400d1d007388 */ /* 0x000fe20000000400 */
[----:B-1----:R-:W-:-:S03]  /*52c0*/  HFMA2 R11, -RZ, RZ, 0, 0 ;  /* 0x00000000ff0b7431 */ /* 0x002fc600000001ff */
[----:B------:R-:W-:Y:S04]  /*52d0*/  STS.U16 [R28+0x180], R151 ;  /* 0x000180971c007388 */ /* 0x000fe80000000400 */
[----:B------:R-:W-:Y:S04]  /*52e0*/  STS.U16 [R27+0x1c0], R157 ;  /* 0x0001c09d1b007388 */ /* 0x000fe80000000400 */
[----:B------:R-:W-:Y:S04]  /*52f0*/  STS.U16 [R26+0x200], R15 ;  /* 0x0002000f1a007388 */ /* 0x000fe80000000400 */
[----:B------:R0:W-:Y:S01]  /*5300*/  STS.U16 [R25+0x240], R2 ;  /* 0x0002400219007388 */ /* 0x0001e20000000400 */
[----:B------:R-:W1:Y:S01]  /*5310*/  S2UR UR9, SR_CgaCtaId ;  /* 0x00000000000979c3 */ /* 0x000e620000008800 */
[----:B------:R-:W-:-:S04]  /*5320*/  USHF.L.U32 UR33, UR22, 0x8, URZ ;  /* 0x0000000816217899 */ /* 0x000fc800080006ff */
[----:B------:R-:W-:-:S04]  /*5330*/  UIADD3 UR8, UPT, UPT, UR33, -0x100, URZ ;  /* 0xffffff0021087890 */ /* 0x000fc8000fffe0ff */
[----:B------:R-:W-:Y:S01]  /*5340*/  ULOP3.LUT UR8, UR8, 0x100, URZ, 0xc0, !UPT ;  /* 0x0000010008087892 */ /* 0x000fe2000f8ec0ff */
[----:B------:R-:W-:Y:S01]  /*5350*/  UMOV UR12, 0x400 ;  /* 0x00000400000c7882 */ /* 0x000fe20000000000 */
[----:B------:R-:W-:Y:S01]  /*5360*/  BSSY.RECONVERGENT B0, `(.L_x_6789) ;  /* 0x0000064000007945 */ /* 0x000fe20003800200 */
[----:B-1----:R-:W-:Y:S01]  /*5370*/  ULEA UR12, UR9, UR12, 0x18 ;  /* 0x0000000c090c7291 */ /* 0x002fe2000f8ec0ff */
[----:B---3--:R-:W-:Y:S02]  /*5380*/  @!P4 PRMT R155, R155, 0x5410, R14 ;  /* 0x000054109b9bc816 */ /* 0x008fe4000000000e */
[----:B----4-:R-:W-:Y:S02]  /*5390*/  @!P2 PRMT R3, R12, 0x5410, RZ ;  /* 0x000054100c03a816 */ /* 0x010fe400000000ff */
[----:B------:R-:W-:Y:S02]  /*53a0*/  PRMT R10, R155, 0x7632, R10 ;  /* 0x000076329b0a7816 */ /* 0x000fe4000000000a */
[----:B--2---:R-:W-:-:S02]  /*53b0*/  @!P0 PRMT R11, R17, 0x5410, RZ ;  /* 0x00005410110b8816 */ /* 0x004fc400000000ff */
[----:B------:R-:W-:Y:S01]  /*53c0*/  @!P1 PRMT R3, R3, 0x5410, R164 ;  /* 0x0000541003039816 */ /* 0x000fe200000000a4 */
[----:B------:R-:W-:Y:S01]  /*53d0*/  STS.U16 [R24+0x280], R155 ;  /* 0x0002809b18007388 */ /* 0x000fe20000000400 */
[----:B------:R-:W-:-:S03]  /*53e0*/  @!P3 PRMT R11, R11, 0x5410, R166 ;  /* 0x000054100b0bb816 */ /* 0x000fc600000000a6 */
[----:B------:R1:W-:Y:S01]  /*53f0*/  STS.U16 [R23+0x2c0], R10 ;  /* 0x0002c00a17007388 */ /* 0x0003e20000000400 */
[----:B0-----:R-:W-:-:S03]  /*5400*/  PRMT R2, R3, 0x7632, R2 ;  /* 0x0000763203027816 */ /* 0x001fc60000000002 */
[----:B------:R0:W-:Y:S01]  /*5410*/  STS.U16 [R22+0x300], R3 ;  /* 0x0003000316007388 */ /* 0x0001e20000000400 */
[----:B-1----:R-:W-:-:S03]  /*5420*/  PRMT R10, R11, 0x7632, R10 ;  /* 0x000076320b0a7816 */ /* 0x002fc6000000000a */
[----:B------:R-:W-:Y:S04]  /*5430*/  STS.U16 [R21+0x340], R2 ;  /* 0x0003400215007388 */ /* 0x000fe80000000400 */
[----:B------:R-:W-:Y:S04]  /*5440*/  STS.U16 [R20+0x380], R11 ;  /* 0x0003800b14007388 */ /* 0x000fe80000000400 */
[----:B------:R-:W-:Y:S01]  /*5450*/  STS.U16 [R19+0x3c0], R10 ;  /* 0x0003c00a13007388 */ /* 0x000fe20000000400 */
[----:B------:R-:W-:-:S03]  /*5460*/  NOP ;  /* 0x0000000000007918 */ /* 0x000fc60000000000 */
[----:B------:R-:W1:Y:S04]  /*5470*/  LDS.U16 R155, [R18] ;  /* 0x00000000129b7984 */ /* 0x000e680000000400 */
[----:B------:R-:W-:Y:S04]  /*5480*/  LDS.U16 R163, [R18+0x2] ;  /* 0x0000020012a37984 */ /* 0x000fe80000000400 */
[----:B------:R-:W-:Y:S04]  /*5490*/  LDS.U16 R11, [R18+0x4] ;  /* 0x00000400120b7984 */ /* 0x000fe80000000400 */
[----:B------:R-:W2:Y:S04]  /*54a0*/  LDS.U16 R167, [R18+0x6] ;  /* 0x0000060012a77984 */ /* 0x000ea80000000400 */
[----:B------:R-:W-:Y:S04]  /*54b0*/  LDS.U16 R169, [R18+0x8] ;  /* 0x0000080012a97984 */ /* 0x000fe80000000400 */
[----:B------:R-:W-:Y:S04]  /*54c0*/  LDS.U16 R171, [R18+0xa] ;  /* 0x00000a0012ab7984 */ /* 0x000fe80000000400 */
[----:B------:R-:W-:Y:S04]  /*54d0*/  LDS.U16 R173, [R18+0xc] ;  /* 0x00000c0012ad7984 */ /* 0x000fe80000000400 */
[----:B------:R-:W3:Y:S04]  /*54e0*/  LDS.U16 R10, [R18+0xe] ;  /* 0x00000e00120a7984 */ /* 0x000ee80000000400 */
[----:B------:R-:W-:Y:S04]  /*54f0*/  LDS.U16 R177, [R18+0x10] ;  /* 0x0000100012b17984 */ /* 0x000fe80000000400 */
[----:B------:R-:W-:Y:S04]  /*5500*/  LDS.U16 R179, [R18+0x12] ;  /* 0x0000120012b37984 */ /* 0x000fe80000000400 */
[----:B------:R-:W-:Y:S04]  /*5510*/  LDS.U16 R188, [R18+0x14] ;  /* 0x0000140012bc7984 */ /* 0x000fe80000000400 */
[----:B------:R-:W4:Y:S04]  /*5520*/  LDS.U16 R189, [R18+0x16] ;  /* 0x0000160012bd7984 */ /* 0x000f280000000400 */
[----:B------:R-:W-:Y:S04]  /*5530*/  LDS.U16 R187, [R18+0x18] ;  /* 0x0000180012bb7984 */ /* 0x000fe80000000400 */
[----:B------:R-:W-:Y:S04]  /*5540*/  LDS.U16 R147, [R18+0x1a] ;  /* 0x00001a0012937984 */ /* 0x000fe80000000400 */
[----:B------:R-:W-:Y:S04]  /*5550*/  LDS.U16 R2, [R18+0x1c] ;  /* 0x00001c0012027984 */ /* 0x000fe80000000400 */
        /* <DEDUP_REMOVED lines=20> */
[----:B0-----:R-:W-:Y:S01]  /*56a0*/  IADD3 R3, PT, PT, R143, UR8, RZ ;  /* 0x000000088f037c10 */ /* 0x001fe2000fffe0ff */
[C---:B------:R-:W-:Y:S01]  /*56b0*/  @P1 VIADD R3, R66.reuse, 0x200 ;  /* 0x0000020042031836 */ /* 0x040fe20000000000 */
[----:B------:R-:W-:Y:S01]  /*56c0*/  ISETP.NE.AND P0, PT, R66, 0x1f, PT ;  /* 0x0000001f4200780c */ /* 0x000fe20003f05270 */
        /* <DEDUP_REMOVED lines=19> */
[----:B------:R-:W-:Y:S01]  /*5800*/  SHF.L.U32 R163, R163, 0x10, RZ ;  /* 0x00000010a3a37819 */ /* 0x000fe200000006ff */
[----:B---3--:R-:W-:Y:S01]  /*5810*/  IMAD.U32 R10, R10, 0x10000, RZ ;  /* 0x000100000a0a7824 */ /* 0x008fe200078e00ff */
[----:B------:R-:W-:Y:S01]  /*5820*/  SHF.L.U32 R11, R11, 0x10, RZ ;  /* 0x000000100b0b7819 */ /* 0x000fe200000006ff */
[----:B----4-:R-:W-:Y:S01]  /*5830*/  IMAD.U32 R189, R189, 0x10000, RZ ;  /* 0x00010000bdbd7824 */ /* 0x010fe200078e00ff */
        /* <DEDUP_REMOVED lines=20> */
.L_x_6790:
[----:B------:R-:W-:-:S06]  /*5980*/  LEA R190, R66, UR12, 0x2 ;  /* 0x0000000c42be7c11 */ /* 0x000fcc000f8e10ff */
[----:B------:R-:W0:Y:S02]  /*5990*/  LDS R190, [R190+0x16ac] ;  /* 0x0016ac00bebe7984 */ /* 0x000e240000000800 */
.L_x_6791:
[----:B------:R-:W-:Y:S05]  /*59a0*/  BSYNC.RECONVERGENT B0 ;  /* 0x0000000000007941 */ /* 0x000fea0003800200 */
.L_x_6789:
[----:B-1----:R-:W1:Y:S01]  /*59b0*/  @P5 LDC R2, c[0x0][0x38c] ;  /* 0x0000e300ff025b82 */ /* 0x002e620000000800 */
[----:B------:R-:W-:Y:S01]  /*59c0*/  VOTEU.ANY UP0, P5 ;  /* 0x0000000000ff7886 */ /* 0x000fe20002800100 */
[----:B------:R-:W-:Y:S01]  /*59d0*/  MOV R3, 0x8 ;  /* 0x0000000800037802 */ /* 0x000fe20000000f00 */
[----:B------:R-:W-:-:S03]  /*59e0*/  IMAD.MOV.U32 R175, RZ, RZ, RZ ;  /* 0x000000ffffaf7224 */ /* 0x000fc600078e00ff */
        /* <DEDUP_REMOVED lines=11> */
[C---:B------:R-:W-:Y:S01]  /*5aa0*/  FMUL.FTZ R164, R13.reuse, R164 ;  /* 0x000000a40da47220 */ /* 0x040fe20000410000 */
        /* <DEDUP_REMOVED lines=22> */
[----:B------:R-:W-:Y:S01]  /*5c10*/  ISETP.GE.AND P0, PT, R35, 0x1, PT ;  /* 0x000000012300780c */ /* 0x000fe20003f06270 */
[C---:B-1----:R-:W-:Y:S01]  /*5c20*/  FMUL.FTZ R3, R157.reuse, R164 ;  /* 0x000000a49d037220 */ /* 0x042fe20000410000 */
[C---:B-----5:R-:W-:Y:S01]  /*5c30*/  FMUL.FTZ R209, R172.reuse, R12 ;  /* 0x0000000cacd17220 */ /* 0x060fe20000410000 */
        /* <DEDUP_REMOVED lines=19> */
[C---:B------:R-:W-:Y:S01]  /*5d70*/  FMUL.FTZ R213, R172.reuse, R179 ;  /* 0x000000b3acd57220 */ /* 0x040fe20000410000 */
        /* <DEDUP_REMOVED lines=9> */
[C---:B------:R-:W-:Y:S01]  /*5e10*/  FMUL.FTZ R17, R172.reuse, R145 ;  /* 0x00000091ac117220 */ /* 0x040fe20000410000 */
[----:B------:R-:W-:Y:S01]  /*5e20*/  FMUL.FTZ R217, R172, R173 ;  /* 0x000000adacd97220 */ /* 0x000fe20000410000 */
[----:B------:R-:W-:Y:S01]  /*5e30*/  SHFL.UP PT, R2, R211, 0x1, RZ ;  /* 0x04200000d3027989 */ /* 0x000fe200000e00ff */
[----:B------:R-:W-:Y:S01]  /*5e40*/  FMUL.FTZ R206, R84, R215 ;  /* 0x000000d754ce7220 */ /* 0x000fe20000410000 */
[----:B------:R-:W-:Y:S01]  /*5e50*/  FMUL.FTZ R220, R98, R17 ;  /* 0x0000001162dc7220 */ /* 0x000fe20000410000 */
[----:B------:R-:W-:Y:S01]  /*5e60*/  FMUL.FTZ R213, R172, R171 ;  /* 0x000000abacd57220 */ /* 0x000fe20000410000 */
[----:B------:R-:W1:Y:S01]  /*5e70*/  SHFL.UP PT, R3, R164, 0x1, RZ ;  /* 0x04200000a4037989 */ /* 0x000e6200000e00ff */
[----:B------:R-:W-:Y:S01]  /*5e80*/  FMUL.FTZ R176, R82, R217 ;  /* 0x000000d952b07220 */ /* 0x000fe20000410000 */
[----:B------:R-:W-:Y:S01]  /*5e90*/  FMUL.FTZ R215, R172, R169 ;  /* 0x000000a9acd77220 */ /* 0x000fe20000410000 */
[----:B------:R-:W-:Y:S01]  /*5ea0*/  FMUL.FTZ R174, R80, R213 ;  /* 0x000000d550ae7220 */ /* 0x000fe20000410000 */
[C---:B------:R-:W-:Y:S01]  /*5eb0*/  FMUL.FTZ R217, R172.reuse, R167 ;  /* 0x000000a7acd97220 */ /* 0x040fe20000410000 */
[----:B------:R-:W-:Y:S01]  /*5ec0*/  FMUL.FTZ R213, R172, R11 ;  /* 0x0000000bacd57220 */ /* 0x000fe20000410000 */
[----:B------:R-:W-:Y:S01]  /*5ed0*/  FMUL.FTZ R168, R78, R215 ;  /* 0x000000d74ea87220 */ /* 0x000fe20000410000 */
[----:B------:R-:W-:Y:S01]  /*5ee0*/  FMUL.FTZ R215, R172, R163 ;  /* 0x000000a3acd77220 */ /* 0x000fe20000410000 */
[----:B------:R-:W-:Y:S01]  /*5ef0*/  FMUL.FTZ R170, R76, R217 ;  /* 0x000000d94caa7220 */ /* 0x000fe20000410000 */
[----:B------:R-:W-:Y:S01]  /*5f00*/  FMUL.FTZ R166, R74, R213 ;  /* 0x000000d54aa67220 */ /* 0x000fe20000410000 */
[----:B------:R-:W-:Y:S01]  /*5f10*/  FMUL.FTZ R217, R172, R155 ;  /* 0x0000009bacd97220 */ /* 0x000fe20000410000 */
[----:B------:R-:W-:Y:S01]  /*5f20*/  ISETP.NE.AND P2, PT, R180, 0x1f, PT ;  /* 0x0000001fb400780c */ /* 0x000fe20003f45270 */
[----:B------:R-:W-:Y:S01]  /*5f30*/  UISETP.GE.AND UP0, UPT, UR22, UR37, UPT ;  /* 0x000000251600728c */ /* 0x000fe2000bf06270 */
[----:B------:R-:W-:Y:S01]  /*5f40*/  ISETP.NE.AND P4, PT, R66, RZ, PT ;  /* 0x000000ff4200720c */ /* 0x000fe20003f85270 */
[----:B------:R-:W-:Y:S01]  /*5f50*/  BSSY.RECONVERGENT B0, `(.L_x_6792) ;  /* 0x00000fb000007945 */ /* 0x000fe20003800200 */
[C---:B-1----:R-:W-:Y:S01]  /*5f60*/  FFMA.FTZ R3, R211.reuse, R3, R164 ;  /* 0x00000003d3037223 */ /* 0x042fe200000100a4 */
[----:B------:R-:W-:-:S04]  /*5f70*/  @P0 FMUL.FTZ R211, R211, R2 ;  /* 0x00000002d3d30220 */ /* 0x000fc80000410000 */
[----:B------:R-:W-:Y:S01]  /*5f80*/  FSEL R2, R164, R3, !P0 ;  /* 0x00000003a4027208 */ /* 0x000fe20004000000 */
[----:B0-2---:R-:W-:Y:S01]  /*5f90*/  FMUL.FTZ R3, R185, R190 ;  /* 0x000000beb9037220 */ /* 0x005fe20000410000 */
[----:B------:R-:W-:Y:S01]  /*5fa0*/  SHFL.UP PT, R222, R211, 0x2, RZ ;  /* 0x04400000d3de7989 */ /* 0x000fe200000e00ff */
[----:B------:R-:W-:Y:S02]  /*5fb0*/  ISETP.GE.AND P0, PT, R35, 0x2, PT ;  /* 0x000000022300780c */ /* 0x000fe40003f06270 */
        /* <DEDUP_REMOVED lines=11> */
[----:B------:R-:W-:Y:S02]  /*6070*/  FFMA.FTZ R17, R182, R3, R199 ;  /* 0x00000003b6117223 */ /* 0x000fe400000100c7 */
[----:B------:R-:W0:Y:S01]  /*6080*/  SHFL.UP PT, R3, R2, 0x2, RZ ;  /* 0x0440000002037989 */ /* 0x000e2200000e00ff */
        /* <DEDUP_REMOVED lines=11> */
[----:B------:R-:W-:Y:S01]  /*6140*/  FFMA.FTZ R17, R151, R17, R170 ;  /* 0x0000001197117223 */ /* 0x000fe200000100aa */
[----:B------:R-:W-:Y:S01]  /*6150*/  FMUL.FTZ R164, R72, R215 ;  /* 0x000000d748a47220 */ /* 0x000fe20000410000 */
[----:B0-----:R-:W-:Y:S01]  /*6160*/  FFMA.FTZ R3, R211, R3, R2 ;  /* 0x00000003d3037223 */ /* 0x001fe20000010002 */
[----:B------:R-:W-:Y:S01]  /*6170*/  FMUL.FTZ R213, R13, R224 ;  /* 0x000000e00dd57220 */ /* 0x000fe20000410000 */
[----:B------:R-:W-:Y:S01]  /*6180*/  FFMA.FTZ R215, R15, R17, R166 ;  /* 0x000000110fd77223 */ /* 0x000fe200000100a6 */
[----:B------:R-:W-:Y:S01]  /*6190*/  FMUL.FTZ R17, R0, R217 ;  /* 0x000000d900117220 */ /* 0x000fe20000410000 */
[----:B------:R-:W-:Y:S01]  /*61a0*/  @P0 FMUL.FTZ R211, R211, R222 ;  /* 0x000000ded3d30220 */ /* 0x000fe20000410000 */
[----:B------:R-:W-:Y:S01]  /*61b0*/  FSEL R2, R2, R3, !P0 ;  /* 0x0000000302027208 */ /* 0x000fe20004000000 */
[C---:B------:R-:W-:Y:S01]  /*61c0*/  FMUL.FTZ R213, R14.reuse, R213 ;  /* 0x000000d50ed57220 */ /* 0x040fe20000410000 */
[----:B------:R-:W-:Y:S01]  /*61d0*/  FFMA.FTZ R215, R13, R215, R164 ;  /* 0x000000d70dd77223 */ /* 0x000fe200000100a4 */
[----:B------:R-:W-:Y:S01]  /*61e0*/  ISETP.GE.AND P0, PT, R35, 0x4, PT ;  /* 0x000000042300780c */ /* 0x000fe20003f06270 */
[----:B------:R-:W-:Y:S02]  /*61f0*/  SHFL.UP PT, R224, R211, 0x4, RZ ;  /* 0x04800000d3e07989 */ /* 0x000fe400000e00ff */
[----:B------:R-:W-:-:S02]  /*6200*/  FFMA.FTZ R215, R14, R215, R17 ;  /* 0x000000d70ed77223 */ /* 0x000fc40000010011 */
[----:B------:R-:W0:Y:S03]  /*6210*/  SHFL.UP PT, R3, R2, 0x4, RZ ;  /* 0x0480000002037989 */ /* 0x000e2600000e00ff */
[----:B------:R-:W-:Y:S01]  /*6220*/  MOV R222, R215 ;  /* 0x000000d700de7202 */ /* 0x000fe20000000f00 */
[----:B------:R-:W1:Y:S04]  /*6230*/  SHFL.DOWN PT, R226, R213, 0x1, 0x1f ;  /* 0x08201f00d5e27f89 */ /* 0x000e6800000e0000 */
[----:B------:R-:W2:Y:S01]  /*6240*/  SHFL.DOWN PT, R219, R215, 0x1, 0x1f ;  /* 0x08201f00d7db7f89 */ /* 0x000ea200000e0000 */
[C---:B0-----:R-:W-:Y:S01]  /*6250*/  FFMA.FTZ R3, R211.reuse, R3, R2 ;  /* 0x00000003d3037223 */ /* 0x041fe20000010002 */
[----:B------:R-:W-:Y:S01]  /*6260*/  @P0 FMUL.FTZ R211, R211, R224 ;  /* 0x000000e0d3d30220 */ /* 0x000fe20000410000 */
[----:B-1----:R-:W-:-:S03]  /*6270*/  @P2 FMUL.FTZ R217, R226, R213 ;  /* 0x000000d5e2d92220 */ /* 0x002fc60000410000 */
[----:B------:R-:W-:Y:S01]  /*6280*/  FSEL R2, R2, R3, !P0 ;  /* 0x0000000302027208 */ /* 0x000fe20004000000 */
[----:B------:R-:W-:Y:S01]  /*6290*/  SHFL.UP PT, R224, R211, 0x8, RZ ;  /* 0x05000000d3e07989 */ /* 0x000fe200000e00ff */
[----:B------:R-:W-:Y:S01]  /*62a0*/  ISETP.GE.AND P0, PT, R35, 0x8, PT ;  /* 0x000000082300780c */ /* 0x000fe20003f06270 */
[----:B--2---:R-:W-:Y:S01]  /*62b0*/  @P2 FFMA.FTZ R222, R213, R219, R222 ;  /* 0x000000dbd5de2223 */ /* 0x004fe200000100de */
[----:B------:R-:W-:Y:S01]  /*62c0*/  @P2 MOV R213, R217 ;  /* 0x000000d900d52202 */ /* 0x000fe20000000f00 */
[----:B------:R-:W0:Y:S01]  /*62d0*/  SHFL.UP PT, R3, R2, 0x8, RZ ;  /* 0x0500000002037989 */ /* 0x000e2200000e00ff */
[----:B------:R-:W-:-:S03]  /*62e0*/  ISETP.GT.U32.AND P2, PT, R180, 0x1d, PT ;  /* 0x0000001db400780c */ /* 0x000fc60003f44070 */
[----:B------:R-:W1:Y:S04]  /*62f0*/  SHFL.DOWN PT, R226, R213, 0x2, 0x1f ;  /* 0x08401f00d5e27f89 */ /* 0x000e6800000e0000 */
[----:B------:R-:W2:Y:S01]  /*6300*/  SHFL.DOWN PT, R217, R222, 0x2, 0x1f ;  /* 0x08401f00ded97f89 */ /* 0x000ea200000e0000 */
[C---:B0-----:R-:W-:Y:S01]  /*6310*/  FFMA.FTZ R3, R211.reuse, R3, R2 ;  /* 0x00000003d3037223 */ /* 0x041fe20000010002 */
[----:B------:R-:W-:-:S04]  /*6320*/  @P0 FMUL.FTZ R211, R211, R224 ;  /* 0x000000e0d3d30220 */ /* 0x000fc80000410000 */
[C---:B-1----:R-:W-:Y:S01]  /*6330*/  @!P2 FMUL.FTZ R215, R213.reuse, R226 ;  /* 0x000000e2d5d7a220 */ /* 0x042fe20000410000 */
[----:B------:R-:W-:Y:S02]  /*6340*/  FSEL R226, R2, R3, !P0 ;  /* 0x0000000302e27208 */ /* 0x000fe40004000000 */
[----:B------:R-:W-:Y:S01]  /*6350*/  SHFL.UP PT, R2, R211, 0x10, RZ ;  /* 0x06000000d3027989 */ /* 0x000fe200000e00ff */
[----:B--2---:R-:W-:Y:S01]  /*6360*/  @!P2 FFMA.FTZ R222, R213, R217, R222 ;  /* 0x000000d9d5dea223 */ /* 0x004fe200000100de */
[----:B------:R-:W-:Y:S02]  /*6370*/  @!P2 MOV R213, R215 ;  /* 0x000000d700d5a202 */ /* 0x000fe40000000f00 */
[----:B------:R-:W0:Y:S01]  /*6380*/  SHFL.UP PT, R3, R226, 0x10, RZ ;  /* 0x06000000e2037989 */ /* 0x000e2200000e00ff */
[----:B------:R-:W-:Y:S02]  /*6390*/  ISETP.GT.U32.AND P2, PT, R180, 0x1b, PT ;  /* 0x0000001bb400780c */ /* 0x000fe40003f44070 */
[----:B------:R-:W-:Y:S01]  /*63a0*/  ISETP.GE.AND P0, PT, R35, 0x10, PT ;  /* 0x000000102300780c */ /* 0x000fe20003f06270 */
[----:B------:R-:W1:Y:S04]  /*63b0*/  SHFL.DOWN PT, R224, R213, 0x4, 0x1f ;  /* 0x08801f00d5e07f89 */ /* 0x000e6800000e0000 */
[----:B------:R-:W2:Y:S01]  /*63c0*/  SHFL.DOWN PT, R219, R222, 0x4, 0x1f ;  /* 0x08801f00dedb7f89 */ /* 0x000ea200000e0000 */
[----:B0-----:R-:W-:-:S07]  /*63d0*/  FFMA.FTZ R3, R211, R3, R226 ;  /* 0x00000003d3037223 */ /* 0x001fce00000100e2 */
[----:B------:R-:W-:Y:S01]  /*63e0*/  @P0 FMUL.FTZ R211, R211, R2 ;  /* 0x00000002d3d30220 */ /* 0x000fe20000410000 */
[----:B-1----:R-:W-:Y:S01]  /*63f0*/  @!P2 FMUL.FTZ R217, R213, R224 ;  /* 0x000000e0d5d9a220 */ /* 0x002fe20000410000 */
[----:B------:R-:W-:-:S04]  /*6400*/  FSEL R215, R226, R3, !P0 ;  /* 0x00000003e2d77208 */ /* 0x000fc80004000000 */
[----:B------:R-:W-:Y:S01]  /*6410*/  SHFL.UP PT, R211, R211, 0x1, RZ ;  /* 0x04200000d3d37989 */ /* 0x000fe200000e00ff */
[----:B--2---:R-:W-:Y:S01]  /*6420*/  @!P2 FFMA.FTZ R222, R213, R219, R222 ;  /* 0x000000dbd5dea223 */ /* 0x004fe200000100de */
[----:B------:R-:W-:Y:S01]  /*6430*/  @!P2 IMAD.MOV.U32 R213, RZ, RZ, R217 ;  /* 0x000000ffffd5a224 */ /* 0x000fe200078e00d9 */
[----:B------:R-:W-:Y:S01]  /*6440*/  PLOP3.LUT P0, PT, PT, PT, UP0, 0x80, 0x8 ;  /* 0x000000000008781c */ /* 0x000fe20003f0f008 */
[----:B------:R-:W-:Y:S01]  /*6450*/  SHFL.UP PT, R2, R215, 0x1, RZ ;  /* 0x04200000d7027989 */ /* 0x000fe200000e00ff */
[----:B------:R-:W-:Y:S02]  /*6460*/  ISETP.GT.U32.AND P2, PT, R180, 0x17, PT ;  /* 0x00000017b400780c */ /* 0x000fe40003f44070 */
[----:B------:R-:W-:Y:S01]  /*6470*/  ISETP.NE.OR P0, PT, R66, RZ, P0 ;  /* 0x000000ff4200720c */ /* 0x000fe20000705670 */
[----:B------:R-:W-:Y:S01]  /*6480*/  SHFL.DOWN PT, R224, R213, 0x8, 0x1f ;  /* 0x09001f00d5e07f89 */ /* 0x000fe200000e0000 */
[----:B------:R-:W-:-:S03]  /*6490*/  MOV R3, RZ ;  /* 0x000000ff00037202 */ /* 0x000fc60000000f00 */
[----:B------:R-:W0:Y:S06]  /*64a0*/  SHFL.DOWN PT, R219, R222, 0x8, 0x1f ;  /* 0x09001f00dedb7f89 */ /* 0x000e2c00000e0000 */
[----:B0-----:R-:W-:Y:S01]  /*64b0*/  @!P2 FFMA.FTZ R222, R213, R219, R222 ;  /* 0x000000dbd5dea223 */ /* 0x001fe200000100de */
[----:B---3--:R0:W1:Y:S02]  /*64c0*/  SHFL.IDX PT, R217, R175, RZ, 0x1f ;  /* 0x00001fffafd97589 */ /* 0x00806400000e0000 */
[----:B0-----:R-:W-:Y:S01]  /*64d0*/  @!P0 LEA R175, R143, UR12, 0x3 ;  /* 0x0000000c8faf8c11 */ /* 0x001fe2000f8e18ff */
[----:B-1----:R-:W-:Y:S01]  /*64e0*/  @P1 FFMA.FTZ R217, R211, R217, R2 ;  /* 0x000000d9d3d91223 */ /* 0x002fe20000010002 */
[----:B------:R-:W-:-:S02]  /*64f0*/  HFMA2 R2, -RZ, RZ, 1.875, 0 ;  /* 0x3f800000ff027431 */ /* 0x000fc400000001ff */
[----:B------:R-:W-:Y:S01]  /*6500*/  @!P2 FMUL.FTZ R211, R213, R224 ;  /* 0x000000e0d5d3a220 */ /* 0x000fe20000410000 */
[----:B------:R-:W-:-:S03]  /*6510*/  FFMA.FTZ R153, R153, R217, R210 ;  /* 0x000000d999997223 */ /* 0x000fc600000100d2 */
[----:B------:R0:W-:Y:S01]  /*6520*/  @!P0 LDS.64 R2, [R175+0x1728] ;  /* 0x00172800af028984 */ /* 0x0001e20000000a00 */
[----:B------:R-:W-:Y:S01]  /*6530*/  @!P2 MOV R213, R211 ;  /* 0x000000d300d5a202 */ /* 0x000fe20000000f00 */
[-C--:B------:R-:W-:Y:S01]  /*6540*/  FMUL.FTZ R211, R155, R153.reuse ;  /* 0x000000999bd37220 */ /* 0x080fe20000410000 */
[----:B------:R-:W-:Y:S01]  /*6550*/  FFMA.FTZ R155, R14, R153, R165 ;  /* 0x000000990e9b7223 */ /* 0x000fe200000100a5 */
[----:B------:R-:W-:Y:S02]  /*6560*/  ISETP.GT.U32.AND P0, PT, R180, 0xf, PT ;  /* 0x0000000fb400780c */ /* 0x000fe40003f04070 */
[----:B------:R-:W1:Y:S01]  /*6570*/  SHFL.DOWN PT, R210, R213, 0x10, 0x1f ;  /* 0x0a001f00d5d27f89 */ /* 0x000e6200000e0000 */
[-C--:B------:R-:W-:Y:S01]  /*6580*/  FMUL.FTZ R165, R163, R155.reuse ;  /* 0x0000009ba3a57220 */ /* 0x080fe20000410000 */
[----:B------:R-:W-:Y:S01]  /*6590*/  FFMA.FTZ R163, R13, R155, R198 ;  /* 0x0000009b0da37223 */ /* 0x000fe200000100c6 */
[----:B------:R-:W-:Y:S01]  /*65a0*/  FFMA.FTZ R211, R0, R211, RZ ;  /* 0x000000d300d37223 */ /* 0x000fe200000100ff */
[----:B------:R-:W2:Y:S02]  /*65b0*/  SHFL.DOWN PT, R198, R222, 0x10, 0x1f ;  /* 0x0a001f00dec67f89 */ /* 0x000ea400000e0000 */
[----:B------:R-:W-:Y:S01]  /*65c0*/  FMUL.FTZ R11, R11, R163 ;  /* 0x000000a30b0b7220 */ /* 0x000fe20000410000 */
[----:B------:R-:W-:Y:S01]  /*65d0*/  FFMA.FTZ R211, R72, R165, R211 ;  /* 0x000000a548d37223 */ /* 0x000fe200000100d3 */
[----:B------:R-:W-:-:S03]  /*65e0*/  FFMA.FTZ R165, R15, R163, R194 ;  /* 0x000000a30fa57223 */ /* 0x000fc600000100c2 */
[----:B------:R-:W-:Y:S01]  /*65f0*/  FFMA.FTZ R11, R74, R11, R211 ;  /* 0x0000000b4a0b7223 */ /* 0x000fe200000100d3 */
[-C--:B0-----:R-:W-:Y:S01]  /*6600*/  FMUL.FTZ R175, R167, R165.reuse ;  /* 0x000000a5a7af7220 */ /* 0x081fe20000410000 */
[----:B------:R-:W-:-:S03]  /*6610*/  FFMA.FTZ R167, R151, R165, R196 ;  /* 0x000000a597a77223 */ /* 0x000fc600000100c4 */
[----:B------:R-:W-:Y:S01]  /*6620*/  FFMA.FTZ R11, R76, R175, R11 ;  /* 0x000000af4c0b7223 */ /* 0x000fe2000001000b */
[-C--:B------:R-:W-:Y:S01]  /*6630*/  FMUL.FTZ R175, R169, R167.reuse ;  /* 0x000000a7a9af7220 */ /* 0x080fe20000410000 */
[----:B------:R-:W-:-:S03]  /*6640*/  FFMA.FTZ R169, R149, R167, R202 ;  /* 0x000000a795a97223 */ /* 0x000fc600000100ca */
[----:B------:R-:W-:Y:S01]  /*6650*/  FFMA.FTZ R175, R78, R175, R11 ;  /* 0x000000af4eaf7223 */ /* 0x000fe2000001000b */
[-C--:B------:R-:W-:Y:S01]  /*6660*/  FMUL.FTZ R194, R171, R169.reuse ;  /* 0x000000a9abc27220 */ /* 0x080fe20000410000 */
[----:B------:R-:W-:Y:S01]  /*6670*/  FFMA.FTZ R171, R161, R169, R208 ;  /* 0x000000a9a1ab7223 */ /* 0x000fe200000100d0 */
[----:B-1----:R-:W-:Y:S02]  /*6680*/  @!P0 FMUL.FTZ R11, R213, R210 ;  /* 0x000000d2d50b8220 */ /* 0x002fe40000410000 */
[----:B------:R-:W-:Y:S01]  /*6690*/  FFMA.FTZ R175, R80, R194, R175 ;  /* 0x000000c250af7223 */ /* 0x000fe200000100af */
[-C--:B------:R-:W-:Y:S01]  /*66a0*/  FMUL.FTZ R194, R173, R171.reuse ;  /* 0x000000abadc27220 */ /* 0x080fe20000410000 */
[----:B--2---:R-:W-:Y:S01]  /*66b0*/  @!P0 FFMA.FTZ R222, R213, R198, R222 ;  /* 0x000000c6d5de8223 */ /* 0x004fe200000100de */
[----:B------:R-:W-:Y:S02]  /*66c0*/  @!P0 IMAD.MOV.U32 R213, RZ, RZ, R11 ;  /* 0x000000ffffd58224 */ /* 0x000fe400078e000b */
[----:B------:R-:W-:Y:S01]  /*66d0*/  FFMA.FTZ R173, R159, R171, R212 ;  /* 0x000000ab9fad7223 */ /* 0x000fe200000100d4 */
[----:B------:R-:W-:Y:S01]  /*66e0*/  ISETP.NE.AND P0, PT, R66, 0x1f, PT ;  /* 0x0000001f4200780c */ /* 0x000fe20003f05270 */
[----:B------:R-:W-:Y:S01]  /*66f0*/  FFMA.FTZ R11, R82, R194, R175 ;  /* 0x000000c2520b7223 */ /* 0x000fe200000100af */
[----:B------:R-:W-:Y:S01]  /*6700*/  SHFL.DOWN PT, R215, R222, 0x1, 0x1f ;  /* 0x08201f00ded77f89 */ /* 0x000fe200000e0000 */
[-C--:B------:R-:W-:Y:S01]  /*6710*/  FMUL.FTZ R10, R10, R173.reuse ;  /* 0x000000ad0a0a7220 */ /* 0x080fe20000410000 */
[----:B------:R-:W-:-:S02]  /*6720*/  FFMA.FTZ R175, R157, R173, R214 ;  /* 0x000000ad9daf7223 */ /* 0x000fc400000100d6 */
[----:B------:R-:W-:Y:S01]  /*6730*/  SHFL.IDX PT, R198, R3, RZ, 0x1f ;  /* 0x00001fff03c67589 */ /* 0x000fe200000e0000 */
[----:B------:R-:W-:Y:S01]  /*6740*/  FFMA.FTZ R11, R84, R10, R11 ;  /* 0x0000000a540b7223 */ /* 0x000fe2000001000b */
[-C--:B------:R-:W-:Y:S01]  /*6750*/  FMUL.FTZ R10, R177, R175.reuse ;  /* 0x000000afb10a7220 */ /* 0x080fe20000410000 */
[----:B------:R-:W-:Y:S01]  /*6760*/  FFMA.FTZ R177, R178, R175, R203 ;  /* 0x000000afb2b17223 */ /* 0x000fe200000100cb */
[----:B------:R-:W0:Y:S02]  /*6770*/  SHFL.DOWN PT, R196, R213, 0x1, 0x1f ;  /* 0x08201f00d5c47f89 */ /* 0x000e2400000e0000 */
[----:B------:R-:W-:Y:S01]  /*6780*/  FFMA.FTZ R11, R86, R10, R11 ;  /* 0x0000000a560b7223 */ /* 0x000fe2000001000b */
[-C--:B------:R-:W-:Y:S01]  /*6790*/  FMUL.FTZ R10, R179, R177.reuse ;  /* 0x000000b1b30a7220 */ /* 0x080fe20000410000 */
[----:B------:R-:W-:Y:S01]  /*67a0*/  SHFL.IDX PT, R211, R222, RZ, 0x1f ;  /* 0x00001fffded37589 */ /* 0x000fe200000e0000 */
[----:B------:R-:W-:Y:S02]  /*67b0*/  FFMA.FTZ R179, R182, R177, R205 ;  /* 0x000000b1b6b37223 */ /* 0x000fe400000100cd */
[----:B------:R-:W-:Y:S01]  /*67c0*/  FFMA.FTZ R203, R88, R10, R11 ;  /* 0x0000000a58cb7223 */ /* 0x000fe2000001000b */
[----:B------:R1:W2:Y:S01]  /*67d0*/  SHFL.IDX PT, R194, R213, RZ, 0x1f ;  /* 0x00001fffd5c27589 */ /* 0x0002a200000e0000 */
[-C--:B------:R-:W-:Y:S01]  /*67e0*/  FMUL.FTZ R188, R188, R179.reuse ;  /* 0x000000b3bcbc7220 */ /* 0x080fe20000410000 */
[----:B------:R-:W-:Y:S01]  /*67f0*/  FFMA.FTZ R195, R184, R179, R195 ;  /* 0x000000b3b8c37223 */ /* 0x000fe200000100c3 */
[----:B------:R-:W-:Y:S01]  /*6800*/  MOV R10, R66 ;  /* 0x00000042000a7202 */ /* 0x000fe20000000f00 */
[----:B------:R-:W-:-:S02]  /*6810*/  HFMA2 R11, -RZ, RZ, 0, 0 ;  /* 0x00000000ff0b7431 */ /* 0x000fc400000001ff */
[----:B------:R-:W-:Y:S01]  /*6820*/  FFMA.FTZ R203, R90, R188, R203 ;  /* 0x000000bc5acb7223 */ /* 0x000fe200000100cb */
[-C--:B------:R-:W-:Y:S01]  /*6830*/  FMUL.FTZ R188, R189, R195.reuse ;  /* 0x000000c3bdbc7220 */ /* 0x080fe20000410000 */
[----:B------:R-:W-:Y:S01]  /*6840*/  FFMA.FTZ R189, R181, R195, R204 ;  /* 0x000000c3b5bd7223 */ /* 0x000fe200000100cc */
[----:B-1----:R-:W-:Y:S01]  /*6850*/  FMUL.FTZ R213, R172, R163 ;  /* 0x000000a3acd57220 */ /* 0x002fe20000410000 */
[----:B------:R-:W-:-:S04]  /*6860*/  IMAD.WIDE.U32 R10, R8, UR36, R10 ;  /* 0x00000024080a7c25 */ /* 0x000fc8000f8e000a */
[----:B------:R-:W-:Y:S01]  /*6870*/  FFMA.FTZ R205, R92, R188, R203 ;  /* 0x000000bc5ccd7223 */ /* 0x000fe200000100cb */
[-C--:B------:R-:W-:Y:S01]  /*6880*/  FFMA.FTZ R203, R183, R189.reuse, R200 ;  /* 0x000000bdb7cb7223 */ /* 0x080fe200000100c8 */
[----:B------:R-:W-:Y:S01]  /*6890*/  FMUL.FTZ R187, R187, R189 ;  /* 0x000000bdbbbb7220 */ /* 0x000fe20000410000 */
[----:B------:R-:W-:Y:S01]  /*68a0*/  FMUL.FTZ R188, R74, R213 ;  /* 0x000000d54abc7220 */ /* 0x000fe20000410000 */
[----:B------:R-:W-:Y:S02]  /*68b0*/  IMAD R11, R9, UR36, R11 ;  /* 0x00000024090b7c24 */ /* 0x000fe4000f8e020b */
[----:B------:R-:W-:Y:S01]  /*68c0*/  FFMA.FTZ R191, R186, R203, R191 ;  /* 0x000000cbbabf7223 */ /* 0x000fe200000100bf */
[----:B0-----:R-:W-:Y:S01]  /*68d0*/  @P0 FFMA.FTZ R198, R196, R198, R215 ;  /* 0x000000c6c4c60223 */ /* 0x001fe200000100d7 */
[----:B------:R-:W-:Y:S01]  /*68e0*/  FFMA.FTZ R187, R94, R187, R205 ;  /* 0x000000bb5ebb7223 */ /* 0x000fe200000100cd */
[----:B------:R-:W-:Y:S01]  /*68f0*/  FMUL.FTZ R205, R172, R153 ;  /* 0x00000099accd7220 */ /* 0x000fe20000410000 */
[----:B------:R-:W-:-:S04]  /*6900*/  IMAD.WIDE.U32 R10, R73, UR38, R10 ;  /* 0x00000026490a7c25 */ /* 0x000fc8000f8e000a */
[----:B------:R-:W-:Y:S01]  /*6910*/  FFMA.FTZ R209, R198, R190, R209 ;  /* 0x000000bec6d17223 */ /* 0x000fe200000100d1 */
[----:B------:R-:W-:Y:S01]  /*6920*/  @!P4 LEA R190, R143, UR12, 0x3 ;  /* 0x0000000c8fbecc11 */ /* 0x000fe2000f8e18ff */
[----:B------:R-:W-:Y:S01]  /*6930*/  FMUL.FTZ R205, R0, R205 ;  /* 0x000000cd00cd7220 */ /* 0x000fe20000410000 */
[----:B------:R-:W-:Y:S01]  /*6940*/  FMUL.FTZ R147, R147, R203 ;  /* 0x000000cb93937220 */ /* 0x000fe20000410000 */
[C---:B------:R-:W-:Y:S01]  /*6950*/  FFMA.FTZ R220, R185.reuse, R209, R220 ;  /* 0x000000d1b9dc7223 */ /* 0x040fe200000100dc */
[C---:B--2---:R-:W-:Y:S01]  /*6960*/  FFMA.FTZ R3, R194.reuse, R3, R211 ;  /* 0x00000003c2037223 */ /* 0x044fe200000100d3 */
[----:B------:R-:W-:Y:S01]  /*6970*/  FMUL.FTZ R2, R194, R2 ;  /* 0x00000002c2027220 */ /* 0x000fe20000410000 */
[----:B------:R-:W-:Y:S01]  /*6980*/  FMUL.FTZ R211, R172, R155 ;  /* 0x0000009bacd37220 */ /* 0x000fe20000410000 */
[----:B------:R-:W-:Y:S01]  /*6990*/  FFMA.FTZ R207, R186, R220, R207 ;  /* 0x000000dcbacf7223 */ /* 0x000fe200000100cf */
[----:B------:R-:W-:Y:S01]  /*69a0*/  FFMA.FTZ R185, R185, R191, R192 ;  /* 0x000000bfb9b97223 */ /* 0x000fe200000100c0 */
[----:B------:R-:W-:Y:S01]  /*69b0*/  FFMA.FTZ R147, R96, R147, R187 ;  /* 0x0000009360937223 */ /* 0x000fe200000100bb */
[----:B------:R0:W-:Y:S01]  /*69c0*/  @!P4 STS.64 [R190+0x1728], R2 ;  /* 0x00172802be00c388 */ /* 0x0001e20000000a00 */
        /* <DEDUP_REMOVED lines=9> */
[----:B------:R-:W-:Y:S01]  /*6a60*/  FFMA.FTZ R145, R98, R145, R147 ;  /* 0x0000009162917223 */ /* 0x000fe20000010093 */
[----:B0-----:R-:W-:-:S02]  /*6a70*/  FMUL.FTZ R3, R172, R167 ;  /* 0x000000a7ac037220 */ /* 0x001fc40000410000 */
[----:B------:R-:W-:Y:S01]  /*6a80*/  FFMA.FTZ R199, R182, R201, R199 ;  /* 0x000000c9b6c77223 */ /* 0x000fe200000100c7 */
[----:B------:R-:W-:Y:S01]  /*6a90*/  FMUL.FTZ R2, R76, R211 ;  /* 0x000000d34c027220 */ /* 0x000fe20000410000 */
[----:B------:R-:W-:Y:S01]  /*6aa0*/  FMUL.FTZ R211, R172, R169 ;  /* 0x000000a9acd37220 */ /* 0x000fe20000410000 */
[----:B------:R-:W-:Y:S01]  /*6ab0*/  FMUL.FTZ R182, R78, R3 ;  /* 0x000000034eb67220 */ /* 0x000fe20000410000 */
[----:B------:R-:W-:Y:S01]  /*6ac0*/  FMUL.FTZ R3, R172, R171 ;  /* 0x000000abac037220 */ /* 0x000fe20000410000 */
[----:B------:R-:W-:Y:S01]  /*6ad0*/  FFMA.FTZ R197, R178, R199, R197 ;  /* 0x000000c7b2c57223 */ /* 0x000fe200000100c5 */
[----:B------:R0:W-:Y:S01]  /*6ae0*/  STS [R63+0xc], R2 ;  /* 0x00000c023f007388 */ /* 0x0001e20000000800 */
[----:B-1----:R-:W-:Y:S01]  /*6af0*/  FMUL.FTZ R205, R172, R173 ;  /* 0x000000adaccd7220 */ /* 0x002fe20000410000 */
[----:B------:R-:W-:Y:S01]  /*6b00*/  FMUL.FTZ R184, R82, R3 ;  /* 0x0000000352b87220 */ /* 0x000fe20000410000 */
[----:B------:R-:W-:Y:S01]  /*6b10*/  FFMA.FTZ R157, R157, R197, R206 ;  /* 0x000000c59d9d7223 */ /* 0x000fe200000100ce */
[----:B------:R-:W-:Y:S01]  /*6b20*/  FMUL.FTZ R3, R172, R175 ;  /* 0x000000afac037220 */ /* 0x000fe20000410000 */
[----:B------:R-:W-:Y:S01]  /*6b30*/  FMUL.FTZ R178, R80, R211 ;  /* 0x000000d350b27220 */ /* 0x000fe20000410000 */
[----:B--2---:R-:W-:Y:S01]  /*6b40*/  FMUL.FTZ R186, R84, R205 ;  /* 0x000000cd54ba7220 */ /* 0x004fe20000410000 */
[----:B------:R-:W-:Y:S01]  /*6b50*/  FFMA.FTZ R159, R159, R157, R176 ;  /* 0x0000009d9f9f7223 */ /* 0x000fe200000100b0 */
[C---:B------:R-:W-:Y:S01]  /*6b60*/  FMUL.FTZ R205, R172.reuse, R179 ;  /* 0x000000b3accd7220 */ /* 0x040fe20000410000 */
[----:B------:R-:W-:Y:S01]  /*6b70*/  FMUL.FTZ R211, R172, R195 ;  /* 0x000000c3acd37220 */ /* 0x000fe20000410000 */
[----:B0-----:R-:W-:Y:S01]  /*6b80*/  FMUL.FTZ R2, R86, R3 ;  /* 0x0000000356027220 */ /* 0x001fe20000410000 */
[----:B------:R-:W-:Y:S01]  /*6b90*/  FMUL.FTZ R3, R172, R177 ;  /* 0x000000b1ac037220 */ /* 0x000fe20000410000 */
[----:B------:R-:W-:Y:S01]  /*6ba0*/  FFMA.FTZ R161, R161, R159, R174 ;  /* 0x0000009fa1a17223 */ /* 0x000fe200000100ae */
[----:B------:R0:W-:Y:S01]  /*6bb0*/  STS [R63+0x10], R182 ;  /* 0x000010b63f007388 */ /* 0x0001e20000000800 */
[----:B------:R-:W-:Y:S01]  /*6bc0*/  FMUL.FTZ R176, R90, R205 ;  /* 0x000000cd5ab07220 */ /* 0x000fe20000410000 */
[----:B------:R-:W-:Y:S01]  /*6bd0*/  FMUL.FTZ R174, R88, R3 ;  /* 0x0000000358ae7220 */ /* 0x000fe20000410000 */
[C---:B------:R-:W-:Y:S01]  /*6be0*/  FMUL.FTZ R3, R172.reuse, R189 ;  /* 0x000000bdac037220 */ /* 0x040fe20000410000 */
[----:B------:R1:W-:Y:S01]  /*6bf0*/  STS [R63+0x14], R178 ;  /* 0x000014b23f007388 */ /* 0x0003e20000000800 */
[----:B------:R-:W-:Y:S01]  /*6c00*/  FMUL.FTZ R205, R172, R191 ;  /* 0x000000bfaccd7220 */ /* 0x000fe20000410000 */
[----:B------:R-:W-:Y:S01]  /*6c10*/  FFMA.FTZ R149, R149, R161, R168 ;  /* 0x000000a195957223 */ /* 0x000fe200000100a8 */
[----:B------:R-:W-:Y:S01]  /*6c20*/  FFMA.FTZ R12, R100, R12, R145 ;  /* 0x0000000c640c7223 */ /* 0x000fe20000010091 */
[----:B------:R2:W-:Y:S01]  /*6c30*/  STS [R63+0x18], R184 ;  /* 0x000018b83f007388 */ /* 0x0005e20000000800 */
[----:B0-----:R-:W-:Y:S01]  /*6c40*/  FMUL.FTZ R182, R94, R3 ;  /* 0x000000035eb67220 */ /* 0x001fe20000410000 */
[----:B------:R-:W-:-:S02]  /*6c50*/  FMUL.FTZ R3, R172, R203 ;  /* 0x000000cbac037220 */ /* 0x000fc40000410000 */
[----:B------:R0:W-:Y:S01]  /*6c60*/  STS [R63+0x24], R174 ;  /* 0x000024ae3f007388 */ /* 0x0001e20000000800 */
[----:B------:R-:W-:Y:S01]  /*6c70*/  FFMA.FTZ R151, R151, R149, R170 ;  /* 0x0000009597977223 */ /* 0x000fe200000100aa */
[----:B-1----:R-:W-:Y:S01]  /*6c80*/  FMUL.FTZ R178, R92, R211 ;  /* 0x000000d35cb27220 */ /* 0x002fe20000410000 */
[----:B------:R-:W-:Y:S01]  /*6c90*/  FMUL.FTZ R211, R172, R185 ;  /* 0x000000b9acd37220 */ /* 0x000fe20000410000 */
[----:B------:R-:W-:Y:S01]  /*6ca0*/  FMUL.FTZ R172, R96, R3 ;  /* 0x0000000360ac7220 */ /* 0x000fe20000410000 */
[----:B------:R-:W-:Y:S01]  /*6cb0*/  STS [R63+0x8], R188 ;  /* 0x000008bc3f007388 */ /* 0x000fe20000000800 */
[----:B--2---:R-:W-:Y:S01]  /*6cc0*/  FMUL.FTZ R184, R98, R205 ;  /* 0x000000cd62b87220 */ /* 0x004fe20000410000 */
[----:B------:R-:W-:Y:S02]  /*6cd0*/  FFMA.FTZ R15, R15, R151, R166 ;  /* 0x000000970f0f7223 */ /* 0x000fe400000100a6 */
[----:B------:R1:W-:Y:S01]  /*6ce0*/  STS [R63+0x1c], R186 ;  /* 0x00001cba3f007388 */ /* 0x0003e20000000800 */
[----:B0-----:R-:W-:Y:S01]  /*6cf0*/  FMUL.FTZ R174, R100, R211 ;  /* 0x000000d364ae7220 */ /* 0x001fe20000410000 */
[----:B------:R-:W-:-:S02]  /*6d00*/  FFMA.FTZ R13, R13, R15, R164 ;  /* 0x0000000f0d0d7223 */ /* 0x000fc400000100a4 */
[----:B------:R0:W-:Y:S02]  /*6d10*/  STS [R63+0x20], R2 ;  /* 0x000020023f007388 */ /* 0x0001e40000000800 */
[----:B------:R-:W-:Y:S02]  /*6d20*/  FFMA.FTZ R17, R14, R13, R17 ;  /* 0x0000000d0e117223 */ /* 0x000fe40000010011 */
[----:B------:R-:W-:Y:S01]  /*6d30*/  STS [R63+0x28], R176 ;  /* 0x000028b03f007388 */ /* 0x000fe20000000800 */
[----:B-1----:R-:W-:-:S03]  /*6d40*/  SHF.R.S32.HI R186, RZ, 0x1f, R73 ;  /* 0x0000001fffba7819 */ /* 0x002fc60000011449 */
[----:B------:R-:W-:Y:S02]  /*6d50*/  STS [R63+0x2c], R178 ;  /* 0x00002cb23f007388 */ /* 0x000fe40000000800 */
[----:B0-----:R-:W-:Y:S02]  /*6d60*/  IMAD R2, R186, UR38, RZ ;  /* 0x00000026ba027c24 */ /* 0x001fe4000f8e02ff */
[----:B------:R-:W-:Y:S02]  /*6d70*/  STS [R63+0x30], R182 ;  /* 0x000030b63f007388 */ /* 0x000fe40000000800 */
[----:B------:R-:W-:Y:S02]  /*6d80*/  IMAD R3, R73, UR39, R2 ;  /* 0x0000002749037c24 */ /* 0x000fe4000f8e0202 */
[----:B------:R0:W-:Y:S01]  /*6d90*/  STS [R63+0x34], R172 ;  /* 0x000034ac3f007388 */ /* 0x0001e20000000800 */
[----:B------:R-:W-:-:S03]  /*6da0*/  IADD3 R2, P0, PT, R10, UR6, RZ ;  /* 0x000000060a027c10 */ /* 0x000fc6000ff1e0ff */
[----:B------:R1:W-:Y:S01]  /*6db0*/  STS [R63+0x38], R184 ;  /* 0x000038b83f007388 */ /* 0x0003e20000000800 */
[----:B------:R-:W-:Y:S01]  /*6dc0*/  IADD3.X R3, PT, PT, R11, R3, RZ, P0, !PT ;  /* 0x000000030b037210 */ /* 0x000fe200007fe4ff */
[----:B------:R-:W-:Y:S02]  /*6dd0*/  IMAD.U32 R11, RZ, RZ, UR13 ;  /* 0x0000000dff0b7e24 */ /* 0x000fe4000f8e00ff */
[----:B------:R1:W-:Y:S01]  /*6de0*/  STS [R63+0x3c], R174 ;  /* 0x00003cae3f007388 */ /* 0x0003e20000000800 */
[----:B------:R-:W-:Y:S02]  /*6df0*/  IMAD.WIDE.U32 R2, R143, UR40, R2 ;  /* 0x000000288f027c25 */ /* 0x000fe4000f8e0002 */
[----:B0-----:R-:W-:Y:S01]  /*6e00*/  IADD3 R172, PT, PT, R11, -UR6, -R66 ;  /* 0x800000060bac7c10 */ /* 0x001fe2000fffe842 */
[----:B------:R-:W-:Y:S01]  /*6e10*/  BAR.SYNC.DEFER_BLOCKING 0x0 ;  /* 0x0000000000007b1d */ /* 0x000fe20000010000 */
[----:B------:R-:W-:Y:S02]  /*6e20*/  IMAD R3, R143, UR41, R3 ;  /* 0x000000298f037c24 */ /* 0x000fe4000f8e0203 */
[----:B------:R-:W-:-:S02]  /*6e30*/  ISETP.GE.AND P6, PT, R172, 0x1, PT ;  /* 0x00000001ac00780c */ /* 0x000fc40003fc6270 */
[----:B------:R-:W-:Y:S02]  /*6e40*/  LEA R10, P0, R2, UR42, 0x2 ;  /* 0x0000002a020a7c11 */ /* 0x000fe4000f8010ff */
[----:B------:R-:W-:Y:S02]  /*6e50*/  ISETP.GE.AND P3, PT, R172, 0x21, PT ;  /* 0x00000021ac00780c */ /* 0x000fe40003f66270 */
[----:B------:R-:W-:Y:S02]  /*6e60*/  LEA.HI.X R11, R2, UR43, R3, 0x2, P0 ;  /* 0x0000002b020b7c11 */ /* 0x000fe400080f1403 */
[C---:B------:R-:W-:Y:S02]  /*6e70*/  ISETP.GE.AND P2, PT, R172.reuse, 0x41, PT ;  /* 0x00000041ac00780c */ /* 0x040fe40003f46270 */
[C---:B------:R-:W-:Y:S02]  /*6e80*/  ISETP.GE.AND P1, PT, R172.reuse, 0x61, PT ;  /* 0x00000061ac00780c */ /* 0x040fe40003f26270 */
[----:B------:R-:W-:Y:S01]  /*6e90*/  ISETP.GE.AND P0, PT, R172, 0x81, PT ;  /* 0x00000081ac00780c */ /* 0x000fe20003f06270 */
[----:B------:R1:W0:Y:S01]  /*6ea0*/  LDS R205, [R62+0x4b0] ;  /* 0x0004b0003ecd7984 */ /* 0x0002220000000800 */
[----:B------:R-:W-:Y:S11]  /*6eb0*/  @!P6 BRA `(.L_x_6793) ;  /* 0x000000000010e947 */ /* 0x000ff60003800000 */
[----:B------:R-:W-:-:S04]  /*6ec0*/  LEA.HI R2, R66, R66, RZ, 0x1b ;  /* 0x0000004242027211 */ /* 0x000fc800078fd8ff */
[----:B------:R-:W-:-:S05]  /*6ed0*/  LEA R2, R2, UR12, 0x2 ;  /* 0x0000000c02027c11 */ /* 0x000fca000f8e10ff */
[----:B------:R-:W2:Y:S04]  /*6ee0*/  LDS R3, [R2+0x430] ;  /* 0x0004300002037984 */ /* 0x000ea80000000800 */
[----:B--2---:R2:W-:Y:S02]  /*6ef0*/  REDG.E.ADD.F32.FTZ.RN.STRONG.GPU desc[UR30][R10.64], R3 ;  /* 0x000000030a0079a6 */ /* 0x0045e4000c12f31e */
.L_x_6793:
[----:B------:R-:W-:Y:S05]  /*6f00*/  BSYNC.RECONVERGENT B0 ;  /* 0x0000000000007941 */ /* 0x000fea0003800200 */
.L_x_6792:
[----:B------:R-:W-:Y:S01]  /*6f10*/  BSSY.RECONVERGENT B0, `(.L_x_6794) ;  /* 0x0000004000007945 */ /* 0x000fe20003800200 */
[----:B------:R-:W-:-:S03]  /*6f20*/  ISETP.GE.AND P6, PT, R172, 0xa1, PT ;  /* 0x000000a1ac00780c */ /* 0x000fc60003fc6270 */
[----:B------:R-:W-:Y:S10]  /*6f30*/  @!P3 BRA `(.L_x_6795) ;  /* 0x000000000004b947 */ /* 0x000ff40003800000 */
[----:B0-----:R3:W-:Y:S02]  /*6f40*/  REDG.E.ADD.F32.FTZ.RN.STRONG.GPU desc[UR30][R10.64+0x80], R205 ;  /* 0x000080cd0a0079a6 */ /* 0x0017e4000c12f31e */
.L_x_6795:
[----:B------:R-:W-:Y:S05]  /*6f50*/  BSYNC.RECONVERGENT B0 ;  /* 0x0000000000007941 */ /* 0x000fea0003800200 */
.L_x_6794:
[----:B--2---:R2:W4:Y:S01]  /*6f60*/  LDS R3, [R61+0x530] ;  /* 0x000530003d037984 */ /* 0x0045220000000800 */
[----:B------:R-:W-:Y:S04]  /*6f70*/  BSSY.RECONVERGENT B0, `(.L_x_6796) ;  /* 0x0000003000007945 */ /* 0x000fe80003800200 */
[----:B------:R-:W-:Y:S05]  /*6f80*/  @!P2 BRA `(.L_x_6797) ;  /* 0x000000000004a947 */ /* 0x000fea0003800000 */
[----:B----4-:R4:W-:Y:S02]  /*6f90*/  REDG.E.ADD.F32.FTZ.RN.STRONG.GPU desc[UR30][R10.64+0x100], R3 ;  /* 0x000100030a0079a6 */ /* 0x0109e4000c12f31e */
.L_x_6797:
[----:B------:R-:W-:Y:S05]  /*6fa0*/  BSYNC.RECONVERGENT B0 ;  /* 0x0000000000007941 */ /* 0x000fea0003800200 */
.L_x_6796:
[----:B----4-:R4:W0:Y:S01]  /*6fb0*/  LDS R3, [R60+0x5b0] ;  /* 0x0005b0003c037984 */ /* 0x0108220000000800 */
[----:B------:R-:W-:Y:S04]  /*6fc0*/  BSSY.RECONVERGENT B0, `(.L_x_6798) ;  /* 0x0000003000007945 */ /* 0x000fe80003800200 */
[----:B------:R-:W-:Y:S05]  /*6fd0*/  @!P1 BRA `(.L_x_6799) ;  /* 0x0000000000049947 */ /* 0x000fea0003800000 */
[----:B0-----:R0:W-:Y:S02]  /*6fe0*/  REDG.E.ADD.F32.FTZ.RN.STRONG.GPU desc[UR30][R10.64+0x180], R3 ;  /* 0x000180030a0079a6 */ /* 0x0011e4000c12f31e */
.L_x_6799:
[----:B------:R-:W-:Y:S05]  /*6ff0*/  BSYNC.RECONVERGENT B0 ;  /* 0x0000000000007941 */ /* 0x000fea0003800200 */
.L_x_6798:
[----:B0-----:R0:W0:Y:S01]  /*7000*/  LDS R3, [R59+0x630] ;  /* 0x000630003b037984 */ /* 0x0010220000000800 */
[----:B------:R-:W-:Y:S04]  /*7010*/  BSSY.RECONVERGENT B0, `(.L_x_6800) ;  /* 0x0000003000007945 */ /* 0x000fe80003800200 */
[----:B------:R-:W-:Y:S05]  /*7020*/  @!P0 BRA `(.L_x_6801) ;  /* 0x0000000000048947 */ /* 0x000fea0003800000 */
[----:B0-----:R0:W-:Y:S02]  /*7030*/  REDG.E.ADD.F32.FTZ.RN.STRONG.GPU desc[UR30][R10.64+0x200], R3 ;  /* 0x000200030a0079a6 */ /* 0x0011e4000c12f31e */
.L_x_6801:
[----:B------:R-:W-:Y:S05]  /*7040*/  BSYNC.RECONVERGENT B0 ;  /* 0x0000000000007941 */ /* 0x000fea0003800200 */
.L_x_6800:
[----:B0-----:R0:W0:Y:S01]  /*7050*/  LDS R3, [R58+0x6b0] ;  /* 0x0006b0003a037984 */ /* 0x0010220000000800 */
[----:B------:R-:W-:Y:S04]  /*7060*/  BSSY.RECONVERGENT B0, `(.L_x_6802) ;  /* 0x0000003000007945 */ /* 0x000fe80003800200 */
[----:B------:R-:W-:Y:S05]  /*7070*/  @!P6 BRA `(.L_x_6803) ;  /* 0x000000000004e947 */ /* 0x000fea0003800000 */
[----:B0-----:R0:W-:Y:S02]  /*7080*/  REDG.E.ADD.F32.FTZ.RN.STRONG.GPU desc[UR30][R10.64+0x280], R3 ;  /* 0x000280030a0079a6 */ /* 0x0011e4000c12f31e */
.L_x_6803:
[----:B------:R-:W-:Y:S05]  /*7090*/  BSYNC.RECONVERGENT B0 ;  /* 0x0000000000007941 */ /* 0x000fea0003800200 */
.L_x_6802:
        /* <DEDUP_REMOVED lines=8> */
[----:B0-----:R0:W-:Y:S02]  /*7120*/  REDG.E.ADD.F32.FTZ.RN.STRONG.GPU desc[UR30][R10.64+0x300], R3 ;  /* 0x000300030a0079a6 */ /* 0x0011e4000c12f31e */
.L_x_6805:
[----:B------:R-:W-:Y:S05]  /*7130*/  BSYNC.RECONVERGENT B0 ;  /* 0x0000000000007941 */ /* 0x000fea0003800200 */
.L_x_6804:
[----:B0-----:R0:W0:Y:S01]  /*7140*/  LDS R3, [R56+0x7b0] ;  /* 0x0007b00038037984 */ /* 0x0010220000000800 */
[----:B------:R-:W-:Y:S01]  /*7150*/  BSSY.RECONVERGENT B0, `(.L_x_6806) ;  /* 0x0000004000007945 */ /* 0x000fe20003800200 */
[----:B------:R-:W-:-:S03]  /*7160*/  IADD3 R145, PT, PT, R66, 0x140, RZ ;  /* 0x0000014042917810 */ /* 0x000fc60007ffe0ff */
[----:B------:R-:W-:Y:S05]  /*7170*/  @!P0 BRA `(.L_x_6807) ;  /* 0x0000000000048947 */ /* 0x000fea0003800000 */
[----:B0-----:R0:W-:Y:S02]  /*7180*/  REDG.E.ADD.F32.FTZ.RN.STRONG.GPU desc[UR30][R10.64+0x380], R3 ;  /* 0x000380030a0079a6 */ /* 0x0011e4000c12f31e */
.L_x_6807:
[----:B------:R-:W-:Y:S05]  /*7190*/  BSYNC.RECONVERGENT B0 ;  /* 0x0000000000007941 */ /* 0x000fea0003800200 */
.L_x_6806:
[----:B0-----:R0:W0:Y:S01]  /*71a0*/  LDS R3, [R55+0x830] ;  /* 0x0008300037037984 */ /* 0x0010220000000800 */
[----:B------:R-:W-:Y:S01]  /*71b0*/  BSSY.RECONVERGENT B0, `(.L_x_6808) ;  /* 0x0000004000007945 */ /* 0x000fe20003800200 */
[----:B------:R-:W-:-:S03]  /*71c0*/  LEA.HI R145, R145, R66, RZ, 0x1b ;  /* 0x0000004291917211 */ /* 0x000fc600078fd8ff */
[----:B------:R-:W-:Y:S05]  /*71d0*/  @!P1 BRA `(.L_x_6809) ;  /* 0x0000000000049947 */ /* 0x000fea0003800000 */
[----:B0-----:R0:W-:Y:S02]  /*71e0*/  REDG.E.ADD.F32.FTZ.RN.STRONG.GPU desc[UR30][R10.64+0x400], R3 ;  /* 0x000400030a0079a6 */ /* 0x0011e4000c12f31e */
.L_x_6809:
[----:B------:R-:W-:Y:S05]  /*71f0*/  BSYNC.RECONVERGENT B0 ;  /* 0x0000000000007941 */ /* 0x000fea0003800200 */
.L_x_6808:
[----:B0-----:R0:W0:Y:S01]  /*7200*/  LDS R3, [R54+0x8b0] ;  /* 0x0008b00036037984 */ /* 0x0010220000000800 */
[----:B------:R-:W-:Y:S01]  /*7210*/  BSSY.RECONVERGENT B0, `(.L_x_6810) ;  /* 0x0000004000007945 */ /* 0x000fe20003800200 */
[----:B------:R-:W-:-:S03]  /*7220*/  LEA R145, R145, UR12, 0x2 ;  /* 0x0000000c91917c11 */ /* 0x000fc6000f8e10ff */
[----:B------:R-:W-:Y:S05]  /*7230*/  @!P2 BRA `(.L_x_6811) ;  /* 0x000000000004a947 */ /* 0x000fea0003800000 */
[----:B0-----:R0:W-:Y:S02]  /*7240*/  REDG.E.ADD.F32.FTZ.RN.STRONG.GPU desc[UR30][R10.64+0x480], R3 ;  /* 0x000480030a0079a6 */ /* 0x0011e4000c12f31e */
.L_x_6811:
[----:B------:R-:W-:Y:S05]  /*7250*/  BSYNC.RECONVERGENT B0 ;  /* 0x0000000000007941 */ /* 0x000fea0003800200 */
.L_x_6810:
[----:B0-----:R0:W0:Y:S01]  /*7260*/  LDS R3, [R145+0x930] ;  /* 0x0009300091037984 */ /* 0x0010220000000800 */
[----:B------:R-:W-:Y:S01]  /*7270*/  BSSY.RECONVERGENT B0, `(.L_x_6812) ;  /* 0x0000005000007945 */ /* 0x000fe20003800200 */
[C---:B------:R-:W-:Y:S01]  /*7280*/  FFMA.FTZ R153, -R116.reuse, R95, R153 ;  /* 0x0000005f74997223 */ /* 0x040fe20000010199 */
[----:B------:R-:W-:Y:S02]  /*7290*/  FMUL.FTZ R2, R116, R17 ;  /* 0x0000001174027220 */ /* 0x000fe40000410000 */
[----:B------:R-:W-:Y:S05]  /*72a0*/  @!P3 BRA `(.L_x_6813) ;  /* 0x000000000004b947 */ /* 0x000fea0003800000 */
[----:B0-----:R0:W-:Y:S02]  /*72b0*/  REDG.E.ADD.F32.FTZ.RN.STRONG.GPU desc[UR30][R10.64+0x500], R3 ;  /* 0x000500030a0079a6 */ /* 0x0011e4000c12f31e */
.L_x_6813:
[----:B------:R-:W-:Y:S05]  /*72c0*/  BSYNC.RECONVERGENT B0 ;  /* 0x0000000000007941 */ /* 0x000fea0003800200 */
.L_x_6812:
[C---:B------:R-:W-:Y:S01]  /*72d0*/  FFMA.FTZ R155, -R118.reuse, R97, R155 ;  /* 0x00000061769b7223 */ /* 0x040fe2000001019b */
[----:B0-----:R-:W-:Y:S01]  /*72e0*/  FMUL.FTZ R3, R118, R13 ;  /* 0x0000000d76037220 */ /* 0x001fe20000410000 */
[----:B------:R-:W-:Y:S01]  /*72f0*/  FFMA.FTZ R164, R2, R153, RZ ;  /* 0x0000009902a47223 */ /* 0x000fe200000100ff */
[C---:B------:R-:W-:Y:S01]  /*7300*/  FFMA.FTZ R163, -R120.reuse, R99, R163 ;  /* 0x0000006378a37223 */ /* 0x040fe200000101a3 */
[----:B------:R-:W-:Y:S01]  /*7310*/  FMUL.FTZ R14, R120, R15 ;  /* 0x0000000f780e7220 */ /* 0x000fe20000410000 */
[C---:B------:R-:W-:Y:S01]  /*7320*/  FMUL.FTZ R145, R122.reuse, R151 ;  /* 0x000000977a917220 */ /* 0x040fe20000410000 */
[----:B------:R-:W-:Y:S01]  /*7330*/  FFMA.FTZ R147, R3, R155, R164 ;  /* 0x0000009b03937223 */ /* 0x000fe200000100a4 */
[----:B------:R-:W-:Y:S01]  /*7340*/  FFMA.FTZ R164, -R122, R101, R165 ;  /* 0x000000657aa47223 */ /* 0x000fe200000101a5 */
[C---:B------:R-:W-:Y:S01]  /*7350*/  FFMA.FTZ R167, -R124.reuse, R103, R167 ;  /* 0x000000677ca77223 */ /* 0x040fe200000101a7 */
[----:B------:R-:W-:Y:S01]  /*7360*/  FMUL.FTZ R166, R124, R149 ;  /* 0x000000957ca67220 */ /* 0x000fe20000410000 */
[----:B------:R-:W-:Y:S01]  /*7370*/  FFMA.FTZ R168, R14, R163, R147 ;  /* 0x000000a30ea87223 */ /* 0x000fe20000010093 */
[----:B------:R-:W-:Y:S01]  /*7380*/  ISETP.GE.AND P6, PT, R172, 0x161, PT ;  /* 0x00000161ac00780c */ /* 0x000fe20003fc6270 */
[C---:B------:R-:W-:Y:S01]  /*7390*/  FMUL.FTZ R165, R126.reuse, R161 ;  /* 0x000000a17ea57220 */ /* 0x040fe20000410000 */
[----:B------:R-:W-:Y:S01]  /*73a0*/  BSSY.RECONVERGENT B0, `(.L_x_6814) ;  /* 0x000000e000007945 */ /* 0x000fe20003800200 */
[----:B------:R-:W-:Y:S01]  /*73b0*/  FFMA.FTZ R147, R145, R164, R168 ;  /* 0x000000a491937223 */ /* 0x000fe200000100a8 */
[----:B------:R-:W-:Y:S01]  /*73c0*/  FFMA.FTZ R168, -R126, R105, R169 ;  /* 0x000000697ea87223 */ /* 0x000fe200000101a9 */
[----:B------:R-:W-:Y:S01]  /*73d0*/  ISETP.GE.AND P0, PT, R172, 0x181, PT ;  /* 0x00000181ac00780c */ /* 0x000fe20003f06270 */
[----:B------:R-:W-:Y:S01]  /*73e0*/  FFMA.FTZ R171, -R128, R107, R171 ;  /* 0x0000006b80ab7223 */ /* 0x000fe200000101ab */
[----:B------:R-:W-:Y:S01]  /*73f0*/  FFMA.FTZ R170, R166, R167, R147 ;  /* 0x000000a7a6aa7223 */ /* 0x000fe20000010093 */
[C---:B------:R-:W-:Y:S01]  /*7400*/  ISETP.GE.AND P1, PT, R172.reuse, 0x1a1, PT ;  /* 0x000001a1ac00780c */ /* 0x040fe20003f26270 */
[----:B------:R0:W0:Y:S01]  /*7410*/  LDS R147, [R53+0x9b0] ;  /* 0x0009b00035937984 */ /* 0x0000220000000800 */
[----:B------:R-:W-:Y:S01]  /*7420*/  ISETP.GE.AND P2, PT, R172, 0x1c1, PT ;  /* 0x000001c1ac00780c */ /* 0x000fe20003f46270 */
[----:B------:R-:W-:Y:S01]  /*7430*/  FMUL.FTZ R169, R128, R159 ;  /* 0x0000009f80a97220 */ /* 0x000fe20000410000 */
[----:B------:R-:W-:Y:S01]  /*7440*/  FFMA.FTZ R170, R165, R168, R170 ;  /* 0x000000a8a5aa7223 */ /* 0x000fe200000100aa */
[----:B------:R-:W-:Y:S01]  /*7450*/  ISETP.GE.AND P3, PT, R172, 0x1e1, PT ;  /* 0x000001e1ac00780c */ /* 0x000fe20003f66270 */
[----:B------:R-:W-:-:S12]  /*7460*/  @!P6 BRA `(.L_x_6815) ;  /* 0x000000000004e947 */ /* 0x000fd80003800000 */
[----:B0-----:R0:W-:Y:S02]  /*7470*/  REDG.E.ADD.F32.FTZ.RN.STRONG.GPU desc[UR30][R10.64+0x580], R147 ;  /* 0x000580930a0079a6 */ /* 0x0011e4000c12f31e */
.L_x_6815:
[----:B------:R-:W-:Y:S05]  /*7480*/  BSYNC.RECONVERGENT B0 ;  /* 0x0000000000007941 */ /* 0x000fea0003800200 */
.L_x_6814:
[----:B0-----:R0:W0:Y:S01]  /*7490*/  LDS R147, [R52+0xa30] ;  /* 0x000a300034937984 */ /* 0x0010220000000800 */
[----:B------:R-:W-:Y:S01]  /*74a0*/  BSSY.RECONVERGENT B0, `(.L_x_6816) ;  /* 0x0000006000007945 */ /* 0x000fe20003800200 */
[C---:B------:R-:W-:Y:S01]  /*74b0*/  FFMA.FTZ R172, -R130.reuse, R109, R173 ;  /* 0x0000006d82ac7223 */ /* 0x040fe200000101ad */
[----:B------:R-:W-:Y:S01]  /*74c0*/  FMUL.FTZ R173, R130, R157 ;  /* 0x0000009d82ad7220 */ /* 0x000fe20000410000 */
[----:B------:R-:W-:Y:S01]  /*74d0*/  FFMA.FTZ R170, R169, R171, R170 ;  /* 0x000000aba9aa7223 */ /* 0x000fe200000100aa */
[----:B------:R-:W-:Y:S06]  /*74e0*/  @!P0 BRA `(.L_x_6817) ;  /* 0x0000000000048947 */ /* 0x000fec0003800000 */
[----:B0-----:R0:W-:Y:S02]  /*74f0*/  REDG.E.ADD.F32.FTZ.RN.STRONG.GPU desc[UR30][R10.64+0x600], R147 ;  /* 0x000600930a0079a6 */ /* 0x0011e4000c12f31e */
.L_x_6817:
[----:B------:R-:W-:Y:S05]  /*7500*/  BSYNC.RECONVERGENT B0 ;  /* 0x0000000000007941 */ /* 0x000fea0003800200 */
.L_x_6816:
[----:B0-----:R0:W0:Y:S01]  /*7510*/  LDS R147, [R51+0xab0] ;  /* 0x000ab00033937984 */ /* 0x0010220000000800 */
[----:B------:R-:W-:Y:S01]  /*7520*/  BSSY.RECONVERGENT B0, `(.L_x_6818) ;  /* 0x0000006000007945 */ /* 0x000fe20003800200 */
[C---:B-1----:R-:W-:Y:S01]  /*7530*/  FFMA.FTZ R174, -R132.reuse, R111, R175 ;  /* 0x0000006f84ae7223 */ /* 0x042fe200000101af */
[----:B------:R-:W-:Y:S01]  /*7540*/  FMUL.FTZ R175, R132, R197 ;  /* 0x000000c584af7220 */ /* 0x000fe20000410000 */
[----:B------:R-:W-:Y:S01]  /*7550*/  FFMA.FTZ R170, R173, R172, R170 ;  /* 0x000000acadaa7223 */ /* 0x000fe200000100aa */
[----:B------:R-:W-:Y:S06]  /*7560*/  @!P1 BRA `(.L_x_6819) ;  /* 0x0000000000049947 */ /* 0x000fec0003800000 */
[----:B0-----:R1:W-:Y:S02]  /*7570*/  REDG.E.ADD.F32.FTZ.RN.STRONG.GPU desc[UR30][R10.64+0x680], R147 ;  /* 0x000680930a0079a6 */ /* 0x0013e4000c12f31e */
.L_x_6819:
[----:B------:R-:W-:Y:S05]  /*7580*/  BSYNC.RECONVERGENT B0 ;  /* 0x0000000000007941 */ /* 0x000fea0003800200 */
.L_x_6818:
[----:B01----:R-:W-:Y:S01]  /*7590*/  IADD3 R147, PT, PT, R66, 0x1c0, RZ ;  /* 0x000001c042937810 */ /* 0x003fe20007ffe0ff */
[C---:B------:R-:W-:Y:S01]  /*75a0*/  FMUL.FTZ R187, R134.reuse, R199 ;  /* 0x000000c786bb7220 */ /* 0x040fe20000410000 */
[----:B------:R-:W-:Y:S01]  /*75b0*/  FFMA.FTZ R176, -R134, R113, R177 ;  /* 0x0000007186b07223 */ /* 0x000fe200000101b1 */
[----:B------:R-:W-:Y:S01]  /*75c0*/  FFMA.FTZ R170, R175, R174, R170 ;  /* 0x000000aeafaa7223 */ /* 0x000fe200000100aa */
[----:B------:R-:W-:Y:S01]  /*75d0*/  LEA.HI R147, R147, R66, RZ, 0x1b ;  /* 0x0000004293937211 */ /* 0x000fe200078fd8ff */
[C---:B------:R-:W-:Y:S01]  /*75e0*/  FMUL.FTZ R177, R136.reuse, R201 ;  /* 0x000000c988b17220 */ /* 0x040fe20000410000 */
[----:B------:R-:W-:Y:S01]  /*75f0*/  FFMA.FTZ R179, -R136, R115, R179 ;  /* 0x0000007388b37223 */ /* 0x000fe200000101b3 */
[----:B------:R-:W-:Y:S01]  /*7600*/  FFMA.FTZ R170, R187, R176, R170 ;  /* 0x000000b0bbaa7223 */ /* 0x000fe200000100aa */
[----:B------:R-:W-:Y:S01]  /*7610*/  LEA R147, R147, UR12, 0x2 ;  /* 0x0000000c93937c11 */ /* 0x000fe2000f8e10ff */
[C---:B---3--:R-:W-:Y:S01]  /*7620*/  FMUL.FTZ R205, R138.reuse, R181 ;  /* 0x000000b58acd7220 */ /* 0x048fe20000410000 */
[----:B------:R-:W-:Y:S01]  /*7630*/  FFMA.FTZ R195, -R138, R117, R195 ;  /* 0x000000758ac37223 */ /* 0x000fe200000101c3 */
[----:B------:R-:W-:Y:S01]  /*7640*/  FFMA.FTZ R170, R177, R179, R170 ;  /* 0x000000b3b1aa7223 */ /* 0x000fe200000100aa */
[----:B------:R-:W-:Y:S01]  /*7650*/  IADD3 R213, PT, PT, R66, 0x1e0, RZ ;  /* 0x000001e042d57810 */ /* 0x000fe20007ffe0ff */
[C---:B------:R-:W-:Y:S01]  /*7660*/  FMUL.FTZ R211, R140.reuse, R183 ;  /* 0x000000b78cd37220 */ /* 0x040fe20000410000 */
[----:B------:R-:W0:Y:S01]  /*7670*/  LDS R147, [R147+0xb30] ;  /* 0x000b300093937984 */ /* 0x000e220000000800 */
[----:B------:R-:W-:Y:S01]  /*7680*/  FFMA.FTZ R189, -R140, R119, R189 ;  /* 0x000000778cbd7223 */ /* 0x000fe200000101bd */
[----:B------:R-:W-:Y:S01]  /*7690*/  FFMA.FTZ R170, R205, R195, R170 ;  /* 0x000000c3cdaa7223 */ /* 0x000fe200000100aa */
[----:B------:R-:W-:Y:S01]  /*76a0*/  LEA.HI R178, R213, R66, RZ, 0x1b ;  /* 0x00000042d5b27211 */ /* 0x000fe200078fd8ff */
[C---:B------:R-:W-:Y:S01]  /*76b0*/  FMUL.FTZ R213, R142.reuse, R207 ;  /* 0x000000cf8ed57220 */ /* 0x040fe20000410000 */
[----:B------:R-:W-:Y:S01]  /*76c0*/  FFMA.FTZ R203, -R142, R121, R203 ;  /* 0x000000798ecb7223 */ /* 0x000fe200000101cb */
[----:B------:R-:W-:Y:S01]  /*76d0*/  FFMA.FTZ R170, R211, R189, R170 ;  /* 0x000000bdd3aa7223 */ /* 0x000fe200000100aa */
[C---:B------:R-:W-:Y:S01]  /*76e0*/  FMUL.FTZ R215, R144.reuse, R220 ;  /* 0x000000dc90d77220 */ /* 0x040fe20000410000 */
[----:B------:R-:W-:Y:S01]  /*76f0*/  FFMA.FTZ R191, -R144, R123, R191 ;  /* 0x0000007b90bf7223 */ /* 0x000fe200000101bf */
[----:B------:R-:W-:Y:S01]  /*7700*/  BSSY.RECONVERGENT B0, `(.L_x_6820) ;  /* 0x0000008000007945 */ /* 0x000fe20003800200 */
[----:B------:R-:W-:Y:S01]  /*7710*/  FFMA.FTZ R170, R213, R203, R170 ;  /* 0x000000cbd5aa7223 */ /* 0x000fe200000100aa */
[----:B------:R-:W-:Y:S01]  /*7720*/  LEA R178, R178, UR12, 0x2 ;  /* 0x0000000cb2b27c11 */ /* 0x000fe2000f8e10ff */
[C---:B------:R-:W-:Y:S01]  /*7730*/  FMUL.FTZ R217, R146.reuse, R209 ;  /* 0x000000d192d97220 */ /* 0x040fe20000410000 */
[----:B------:R-:W-:Y:S01]  /*7740*/  FFMA.FTZ R185, -R146, R125, R185 ;  /* 0x0000007d92b97223 */ /* 0x000fe200000101b9 */
[----:B------:R-:W-:Y:S01]  /*7750*/  FFMA.FTZ R170, R215, R191, R170 ;  /* 0x000000bfd7aa7223 */ /* 0x000fe200000100aa */
[----:B------:R-:W-:Y:S06]  /*7760*/  @!P2 BRA `(.L_x_6821) ;  /* 0x000000000004a947 */ /* 0x000fec0003800000 */
[----:B0-----:R1:W-:Y:S02]  /*7770*/  REDG.E.ADD.F32.FTZ.RN.STRONG.GPU desc[UR30][R10.64+0x700], R147 ;  /* 0x000700930a0079a6 */ /* 0x0013e4000c12f31e */
.L_x_6821:
[----:B------:R-:W-:Y:S05]  /*7780*/  BSYNC.RECONVERGENT B0 ;  /* 0x0000000000007941 */ /* 0x000fea0003800200 */
.L_x_6820:
[----:B------:R3:W2:Y:S01]  /*7790*/  LDS R219, [R178+0xbb0] ;  /* 0x000bb000b2db7984 */ /* 0x0006a20000000800 */
[----:B------:R-:W-:Y:S01]  /*77a0*/  BSSY.RECONVERGENT B0, `(.L_x_6822) ;  /* 0x0000004000007945 */ /* 0x000fe20003800200 */
[----:B01----:R-:W-:-:S03]  /*77b0*/  FFMA.FTZ R147, R217, R185, R170 ;  /* 0x000000b9d9937223 */ /* 0x003fc600000100aa */
[----:B------:R-:W-:Y:S05]  /*77c0*/  @!P3 BRA `(.L_x_6823) ;  /* 0x000000000004b947 */ /* 0x000fea0003800000 */
[----:B--2---:R0:W-:Y:S02]  /*77d0*/  REDG.E.ADD.F32.FTZ.RN.STRONG.GPU desc[UR30][R10.64+0x780], R219 ;  /* 0x000780db0a0079a6 */ /* 0x0041e4000c12f31e */
.L_x_6823:
[----:B------:R-:W-:Y:S05]  /*77e0*/  BSYNC.RECONVERGENT B0 ;  /* 0x0000000000007941 */ /* 0x000fea0003800200 */
.L_x_6822:
[----:B0-----:R-:W0:Y:S01]  /*77f0*/  SHFL.DOWN PT, R10, R147, 0x1, 0x1f ;  /* 0x08201f00930a7f89 */ /* 0x001e2200000e0000 */
[----:B------:R-:W-:Y:S01]  /*7800*/  ISETP.GT.AND P0, PT, R35, 0x1e, PT ;  /* 0x0000001e2300780c */ /* 0x000fe20003f04270 */
[----:B------:R-:W-:Y:S01]  /*7810*/  FADD.FTZ R137, R177, R137 ;  /* 0x00000089b1897221 */ /* 0x000fe20000010000 */
[C---:B------:R-:W-:Y:S01]  /*7820*/  FMUL.FTZ R177, R16.reuse, R197 ;  /* 0x000000c510b17220 */ /* 0x040fe20000410000 */
[----:B------:R-:W1:Y:S01]  /*7830*/  SHFL.DOWN PT, R11, R12, 0x1, 0x1f ;  /* 0x08201f000c0b7f89 */ /* 0x000e6200000e0000 */
[----:B------:R-:W-:Y:S01]  /*7840*/  FADD.FTZ R154, R173, R154 ;  /* 0x0000009aad9a7221 */ /* 0x000fe20000010000 */
[----:B------:R-:W-:Y:S01]  /*7850*/  FMUL.FTZ R170, R16, R201 ;  /* 0x000000c910aa7220 */ /* 0x000fe20000410000 */
[----:B------:R-:W-:Y:S01]  /*7860*/  FMUL.FTZ R174, R174, R177 ;  /* 0x000000b1aeae7220 */ /* 0x000fe20000410000 */
[----:B------:R-:W-:Y:S01]  /*7870*/  FADD.FTZ R131, R166, R131 ;  /* 0x00000083a6837221 */ /* 0x000fe20000010000 */
[----:B------:R-:W-:Y:S01]  /*7880*/  FMUL.FTZ R166, R16, R183 ;  /* 0x000000b710a67220 */ /* 0x000fe20000410000 */
[----:B------:R-:W-:Y:S01]  /*7890*/  FMUL.FTZ R170, R179, R170 ;  /* 0x000000aab3aa7220 */ /* 0x000fe20000410000 */
[----:B------:R-:W-:Y:S01]  /*78a0*/  FFMA.FTZ R197, R111, R197, R174 ;  /* 0x000000c56fc57223 */ /* 0x000fe200000100ae */
[----:B------:R-:W-:Y:S01]  /*78b0*/  FADD.FTZ R129, R14, R129 ;  /* 0x000000810e817221 */ /* 0x000fe20000010000 */
[----:B------:R-:W-:Y:S01]  /*78c0*/  FMUL.FTZ R14, R16, R13 ;  /* 0x0000000d100e7220 */ /* 0x000fe20000410000 */
[----:B------:R-:W-:Y:S01]  /*78d0*/  FFMA.FTZ R201, R115, R201, R170 ;  /* 0x000000c973c97223 */ /* 0x000fe200000100aa */
[----:B------:R-:W-:Y:S01]  /*78e0*/  FMUL.FTZ R170, R189, R166 ;  /* 0x000000a6bdaa7220 */ /* 0x000fe20000410000 */
[----:B------:R-:W-:Y:S01]  /*78f0*/  FADD.FTZ R148, R3, R148 ;  /* 0x0000009403947221 */ /* 0x000fe20000010000 */
[----:B------:R-:W-:Y:S01]  /*7900*/  FMUL.FTZ R14, R155, R14 ;  /* 0x0000000e9b0e7220 */ /* 0x000fe20000410000 */
[----:B------:R-:W-:Y:S01]  /*7910*/  BSSY.RECONVERGENT B0, `(.L_x_6824) ;  /* 0x0000067000007945 */ /* 0x000fe20003800200 */
[----:B------:R-:W-:Y:S01]  /*7920*/  FFMA.FTZ R183, R119, R183, R170 ;  /* 0x000000b777b77223 */ /* 0x000fe200000100aa */
[----:B------:R-:W-:Y:S01]  /*7930*/  FADD.FTZ R162, R217, R162 ;  /* 0x000000a2d9a27221 */ /* 0x000fe20000010000 */
[----:B------:R-:W-:Y:S01]  /*7940*/  FFMA.FTZ R14, R97, R13, R14 ;  /* 0x0000000d610e7223 */ /* 0x000fe2000001000e */
[----:B------:R-:W-:Y:S01]  /*7950*/  FADD.FTZ R141, R215, R141 ;  /* 0x0000008dd78d7221 */ /* 0x000fe20000010000 */
[----:B------:R-:W-:Y:S01]  /*7960*/  FADD.FTZ R160, R213, R160 ;  /* 0x000000a0d5a07221 */ /* 0x000fe20000010000 */
[----:B0-----:R-:W-:Y:S01]  /*7970*/  @!P0 FADD.FTZ R147, R147, R10 ;  /* 0x0000000a93938221 */ /* 0x001fe20000010000 */
[----:B------:R-:W-:Y:S01]  /*7980*/  FADD.FTZ R139, R211, R139 ;  /* 0x0000008bd38b7221 */ /* 0x000fe20000010000 */
[----:B------:R-:W-:Y:S01]  /*7990*/  FADD.FTZ R158, R205, R158 ;  /* 0x0000009ecd9e7221 */ /* 0x000fe20000010000 */
[----:B------:R-:W-:Y:S01]  /*79a0*/  FADD.FTZ R156, R187, R156 ;  /* 0x0000009cbb9c7221 */ /* 0x000fe20000010000 */
[----:B-1----:R-:W-:Y:S01]  /*79b0*/  @!P0 FADD.FTZ R12, R12, R11 ;  /* 0x0000000b0c0c8221 */ /* 0x002fe20000010000 */
[----:B------:R-:W0:Y:S01]  /*79c0*/  SHFL.DOWN PT, R10, R147, 0x2, 0x1f ;  /* 0x08401f00930a7f89 */ /* 0x000e2200000e0000 */
[----:B------:R-:W-:Y:S01]  /*79d0*/  ISETP.GT.AND P0, PT, R35, 0x1d, PT ;  /* 0x0000001d2300780c */ /* 0x000fe20003f04270 */
        /* <DEDUP_REMOVED lines=9> */
[----:B------:R-:W-:-:S03]  /*7a70*/  FADD.FTZ R91, R14, R91 ;  /* 0x0000005b0e5b7221 */ /* 0x000fc60000010000 */
[----:B0-----:R-:W-:Y:S01]  /*7a80*/  @!P0 FADD.FTZ R147, R147, R10 ;  /* 0x0000000a93938221 */ /* 0x001fe20000010000 */
[----:B-1----:R-:W-:-:S04]  /*7a90*/  @!P0 FADD.FTZ R12, R12, R11 ;  /* 0x0000000b0c0c8221 */ /* 0x002fc80000010000 */
[----:B------:R-:W0:Y:S01]  /*7aa0*/  SHFL.DOWN PT, R10, R147, 0x4, 0x1f ;  /* 0x08801f00930a7f89 */ /* 0x000e2200000e0000 */
[----:B------:R-:W-:Y:S01]  /*7ab0*/  ISETP.GT.AND P0, PT, R35, 0x1b, PT ;  /* 0x0000001b2300780c */ /* 0x000fe20003f04270 */
[----:B------:R-:W-:Y:S02]  /*7ac0*/  FMUL.FTZ R11, R16, R157 ;  /* 0x0000009d100b7220 */ /* 0x000fe40000410000 */
[----:B--2---:R-:W1:Y:S02]  /*7ad0*/  SHFL.DOWN PT, R219, R12, 0x4, 0x1f ;  /* 0x08801f000cdb7f89 */ /* 0x004e6400000e0000 */
[----:B------:R-:W-:Y:S01]  /*7ae0*/  FMUL.FTZ R172, R172, R11 ;  /* 0x0000000bacac7220 */ /* 0x000fe20000410000 */
[----:B------:R-:W-:-:S03]  /*7af0*/  FMUL.FTZ R11, R16, R199 ;  /* 0x000000c7100b7220 */ /* 0x000fc60000410000 */
        /* <DEDUP_REMOVED lines=12> */
[----:B------:R-:W-:Y:S01]  /*7bc0*/  FFMA.FTZ R172, R117, R181, R172 ;  /* 0x000000b575ac7223 */ /* 0x000fe200000100ac */
[----:B0-----:R-:W-:Y:S01]  /*7bd0*/  @!P0 FADD.FTZ R147, R147, R10 ;  /* 0x0000000a93938221 */ /* 0x001fe20000010000 */
[----:B------:R-:W-:Y:S01]  /*7be0*/  FMUL.FTZ R10, R16, R159 ;  /* 0x0000009f100a7220 */ /* 0x000fe20000410000 */
[----:B------:R-:W-:Y:S01]  /*7bf0*/  FADD.FTZ R87, R168, R87 ;  /* 0x00000057a8577221 */ /* 0x000fe20000010000 */
[----:B------:R-:W-:Y:S01]  /*7c00*/  FMUL.FTZ R168, R203, R164 ;  /* 0x000000a4cba87220 */ /* 0x000fe20000410000 */
[----:B-1----:R-:W-:Y:S01]  /*7c10*/  @!P0 FADD.FTZ R12, R12, R219 ;  /* 0x000000db0c0c8221 */ /* 0x002fe20000010000 */
[----:B------:R-:W0:Y:S01]  /*7c20*/  SHFL.DOWN PT, R174, R147, 0x8, 0x1f ;  /* 0x09001f0093ae7f89 */ /* 0x000e2200000e0000 */
[----:B------:R-:W-:Y:S01]  /*7c30*/  ISETP.GT.AND P0, PT, R35, 0x17, PT ;  /* 0x000000172300780c */ /* 0x000fe20003f04270 */
[----:B------:R-:W-:Y:S01]  /*7c40*/  FMUL.FTZ R10, R171, R10 ;  /* 0x0000000aab0a7220 */ /* 0x000fe20000410000 */
[----:B------:R-:W-:Y:S01]  /*7c50*/  FFMA.FTZ R166, R101, R151, R166 ;  /* 0x0000009765a67223 */ /* 0x000fe200000100a6 */
[----:B------:R-:W1:Y:S01]  /*7c60*/  SHFL.DOWN PT, R173, R12, 0x8, 0x1f ;  /* 0x09001f000cad7f89 */ /* 0x000e6200000e0000 */
[----:B------:R-:W-:Y:S01]  /*7c70*/  FFMA.FTZ R168, R121, R207, R168 ;  /* 0x000000cf79a87223 */ /* 0x000fe200000100a8 */
[----:B------:R-:W-:Y:S01]  /*7c80*/  FFMA.FTZ R159, R107, R159, R10 ;  /* 0x0000009f6b9f7223 */ /* 0x000fe2000001000a */
[----:B------:R-:W-:Y:S01]  /*7c90*/  FMUL.FTZ R10, R16, R149 ;  /* 0x00000095100a7220 */ /* 0x000fe20000410000 */
[----:B------:R-:W-:Y:S01]  /*7ca0*/  FADD.FTZ R83, R176, R83 ;  /* 0x00000053b0537221 */ /* 0x000fe20000010000 */
[----:B------:R-:W-:Y:S01]  /*7cb0*/  FADD.FTZ R81, R172, R81 ;  /* 0x00000051ac517221 */ /* 0x000fe20000010000 */
[----:B------:R-:W-:Y:S01]  /*7cc0*/  FADD.FTZ R110, R159, R110 ;  /* 0x0000006e9f6e7221 */ /* 0x000fe20000010000 */
[----:B------:R-:W-:Y:S01]  /*7cd0*/  FMUL.FTZ R10, R167, R10 ;  /* 0x0000000aa70a7220 */ /* 0x000fe20000410000 */
[----:B------:R-:W-:Y:S01]  /*7ce0*/  FADD.FTZ R89, R166, R89 ;  /* 0x00000059a6597221 */ /* 0x000fe20000010000 */
[----:B------:R-:W-:-:S02]  /*7cf0*/  FADD.FTZ R79, R168, R79 ;  /* 0x0000004fa84f7221 */ /* 0x000fc40000010000 */
[----:B------:R-:W-:Y:S01]  /*7d00*/  FFMA.FTZ R149, R103, R149, R10 ;  /* 0x0000009567957223 */ /* 0x000fe2000001000a */
[----:B------:R-:W-:-:S03]  /*7d10*/  FMUL.FTZ R10, R16, R15 ;  /* 0x0000000f100a7220 */ /* 0x000fc60000410000 */
[----:B------:R-:W-:Y:S01]  /*7d20*/  FADD.FTZ R112, R149, R112 ;  /* 0x0000007095707221 */ /* 0x000fe20000010000 */
[----:B------:R-:W-:Y:S01]  /*7d30*/  FMUL.FTZ R164, R163, R10 ;  /* 0x0000000aa3a47220 */ /* 0x000fe20000410000 */
[C---:B------:R-:W-:Y:S01]  /*7d40*/  FMUL.FTZ R10, R16.reuse, R220 ;  /* 0x000000dc100a7220 */ /* 0x040fe20000410000 */
[----:B0-----:R-:W-:Y:S02]  /*7d50*/  @!P0 FADD.FTZ R147, R147, R174 ;  /* 0x000000ae93938221 */ /* 0x001fe40000010000 */
[----:B------:R-:W-:Y:S01]  /*7d60*/  FFMA.FTZ R15, R99, R15, R164 ;  /* 0x0000000f630f7223 */ /* 0x000fe200000100a4 */
[C---:B------:R-:W-:Y:S01]  /*7d70*/  FMUL.FTZ R164, R16.reuse, R209 ;  /* 0x000000d110a47220 */ /* 0x040fe20000410000 */
[----:B------:R-:W-:Y:S01]  /*7d80*/  FMUL.FTZ R16, R16, R17 ;  /* 0x0000001110107220 */ /* 0x000fe20000410000 */
[----:B-1----:R-:W-:Y:S01]  /*7d90*/  @!P0 FADD.FTZ R12, R12, R173 ;  /* 0x000000ad0c0c8221 */ /* 0x002fe20000010000 */
[----:B------:R-:W0:Y:S01]  /*7da0*/  SHFL.DOWN PT, R174, R147, 0x10, 0x1f ;  /* 0x0a001f0093ae7f89 */ /* 0x000e2200000e0000 */
[----:B------:R-:W-:Y:S01]  /*7db0*/  ISETP.NE.AND P0, PT, R35, RZ, PT ;  /* 0x000000ff2300720c */ /* 0x000fe20003f05270 */
[----:B------:R-:W-:Y:S01]  /*7dc0*/  FMUL.FTZ R170, R191, R10 ;  /* 0x0000000abfaa7220 */ /* 0x000fe20000410000 */
[----:B------:R-:W-:Y:S01]  /*7dd0*/  FMUL.FTZ R164, R185, R164 ;  /* 0x000000a4b9a47220 */ /* 0x000fe20000410000 */
[----:B------:R-:W1:Y:S01]  /*7de0*/  SHFL.DOWN PT, R157, R12, 0x10, 0x1f ;  /* 0x0a001f000c9d7f89 */ /* 0x000e6200000e0000 */
        /* <DEDUP_REMOVED lines=8> */
[----:B0-----:R-:W-:Y:S01]  /*7e70*/  FADD.FTZ R10, R147, R174 ;  /* 0x000000ae930a7221 */ /* 0x001fe20000010000 */
[----:B-1----:R-:W-:-:S05]  /*7e80*/  FADD.FTZ R11, R12, R157 ;  /* 0x0000009d0c0b7221 */ /* 0x002fca0000010000 */
        /* <DEDUP_REMOVED lines=15> */
.L_x_6825:
[----:B------:R-:W-:Y:S05]  /*7f80*/  BSYNC.RECONVERGENT B0 ;  /* 0x0000000000007941 */ /* 0x000fea0003800200 */
.L_x_6824:
[----:B------:R-:W-:-:S05]  /*7f90*/  VIADD R143, R143, 0x1 ;  /* 0x000000018f8f7836 */ /* 0x000fca0000000000 */
[----:B------:R-:W-:-:S13]  /*7fa0*/  ISETP.GE.AND P0, PT, R143, UR44, PT ;  /* 0x0000002c8f007c0c */ /* 0x000fda000bf06270 */
[----:B------:R-:W-:Y:S05]  /*7fb0*/  @!P0 BRA `(.L_x_6826) ;  /* 0xffffffcc006c8947 */ /* 0x000fea000383ffff */
.L_x_6788:
[----:B------:R-:W-:Y:S01]  /*7fc0*/  BAR.SYNC.DEFER_BLOCKING 0x0 ;  /* 0x0000000000007b1d */ /* 0x000fe20000010000 */
[----:B------:R-:W-:Y:S01]  /*7fd0*/  F2FP.BF16.F32.PACK_AB R127, R148, R127 ;  /* 0x0000007f947f723e */ /* 0x000fe200000010ff */
[----:B------:R-:W-:Y:S01]  /*7fe0*/  UIADD3 UR13, UPT, UPT, -UR6, UR13, URZ ;  /* 0x0000000d060d7290 */ /* 0x000fe2000fffe1ff */
[----:B------:R-:W-:Y:S01]  /*7ff0*/  F2FP.BF16.F32.PACK_AB R129, R150, R129 ;  /* 0x000000819681723e */ /* 0x000fe200000010ff */
[----:B------:R-:W-:Y:S01]  /*8000*/  FADD.FTZ R68, R93, R68 ;  /* 0x000000445d447221 */ /* 0x000fe20000010000 */
        /* <DEDUP_REMOVED lines=9> */
[----:B------:R-:W-:Y:S01]  /*80a0*/  UIADD3 UR23, UP0, UPT, UR23, -0x400, URZ ;  /* 0xfffffc0017177890 */ /* 0x000fe2000ff1e0ff */
[----:B------:R-:W-:Y:S01]  /*80b0*/  F2FP.BF16.F32.PACK_AB R137, R158, R137 ;  /* 0x000000899e89723e */ /* 0x000fe200000010ff */
[----:B------:R-:W-:Y:S01]  /*80c0*/  UIADD3 UR25, UP1, UPT, UR25, -0x400, URZ ;  /* 0xfffffc0019197890 */ /* 0x000fe2000ff3e0ff */
[----:B------:R-:W-:Y:S01]  /*80d0*/  F2FP.BF16.F32.PACK_AB R139, R160, R139 ;  /* 0x0000008ba08b723e */ /* 0x000fe200000010ff */
[----:B------:R-:W-:Y:S01]  /*80e0*/  UIADD3.X UR24, UPT, UPT, UR24, -0x1, URZ, UP0, !UPT ;  /* 0xffffffff18187890 */ /* 0x000fe200087fe4ff */
[----:B------:R-:W-:Y:S01]  /*80f0*/  F2FP.BF16.F32.PACK_AB R141, R162, R141 ;  /* 0x0000008da28d723e */ /* 0x000fe200000010ff */
[----:B------:R-:W-:Y:S01]  /*8100*/  UISETP.GT.AND UP0, UPT, UR22, 0x1, UPT ;  /* 0x000000011600788c */ /* 0x000fe2000bf04270 */
[----:B------:R-:W-:Y:S01]  /*8110*/  PRMT R3, R135, 0x7632, R3 ;  /* 0x0000763287037816 */ /* 0x000fe20000000003 */
[----:B------:R5:W-:Y:S01]  /*8120*/  STS.U16 [R18+0x2], R9 ;  /* 0x0000020912007388 */ /* 0x000be20000000400 */
[----:B------:R-:W-:Y:S01]  /*8130*/  PRMT R4, R141, 0x7632, R4 ;  /* 0x000076328d047816 */ /* 0x000fe20000000004 */
[----:B-1----:R-:W-:Y:S01]  /*8140*/  UIMAD.WIDE.U32 UR8, UR36, UR10, UR6 ;  /* 0x0000000a240872a5 */ /* 0x002fe2000f8e0006 */
[----:B------:R-:W-:Y:S01]  /*8150*/  MOV R6, UR13 ;  /* 0x0000000d00067c02 */ /* 0x000fe20008000f00 */
[----:B------:R1:W-:Y:S01]  /*8160*/  STS.U16 [R18+0x6], R0 ;  /* 0x0000060012007388 */ /* 0x0003e20000000400 */
[----:B------:R-:W-:-:S02]  /*8170*/  UIADD3 UR28, UP2, UPT, UR28, -0x400, URZ ;  /* 0xfffffc001c1c7890 */ /* 0x000fc4000ff5e0ff */
[----:B------:R-:W-:Y:S01]  /*8180*/  UIMAD UR9, UR36, UR11, UR9 ;  /* 0x0000000b240972a4 */ /* 0x000fe2000f8e0209 */
[----:B------:R0:W-:Y:S01]  /*8190*/  STS.U16 [R18+0xa], R2 ;  /* 0x00000a0212007388 */ /* 0x0001e20000000400 */
[----:B------:R-:W3:Y:S01]  /*81a0*/  LDCU.64 UR10, c[0x0][0x550] ;  /* 0x0000aa00ff0a77ac */ /* 0x000ee20008000a00 */
[----:B-----5:R-:W-:Y:S02]  /*81b0*/  PRMT R9, R133, 0x7632, R9 ;  /* 0x0000763285097816 */ /* 0x020fe40000000009 */
[----:B------:R-:W-:Y:S01]  /*81c0*/  STS.U16 [R18], R127 ;  /* 0x0000007f12007388 */ /* 0x000fe20000000400 */
[----:B--2---:R-:W-:Y:S01]  /*81d0*/  UIMAD.WIDE.U32 UR8, UR29, UR14, UR8 ;  /* 0x0000000e1d0872a5 */ /* 0x004fe2000f8e0008 */
[----:B-1----:R-:W-:Y:S01]  /*81e0*/  PRMT R0, R137, 0x7632, R0 ;  /* 0x0000763289007816 */ /* 0x002fe20000000000 */
[----:B------:R-:W-:Y:S01]  /*81f0*/  UIADD3.X UR26, UPT, UPT, UR26, -0x1, URZ, UP1, !UPT ;  /* 0xffffffff1a1a7890 */ /* 0x000fe20008ffe4ff */
[----:B------:R-:W-:Y:S01]  /*8200*/  STS.U16 [R18+0x4], R129 ;  /* 0x0000048112007388 */ /* 0x000fe20000000400 */
[----:B------:R-:W-:Y:S01]  /*8210*/  UIMAD UR9, UR29, UR15, UR9 ;  /* 0x0000000f1d0972a4 */ /* 0x000fe2000f8e0209 */
[----:B0-----:R-:W-:Y:S01]  /*8220*/  PRMT R2, R139, 0x7632, R2 ;  /* 0x000076328b027816 */ /* 0x001fe20000000002 */
        /* <DEDUP_REMOVED lines=10> */
[----:B------:R3:W-:Y:S04]  /*82d0*/  STS.U16 [R18+0x1a], R2 ;  /* 0x00001a0212007388 */ /* 0x0007e80000000400 */
[----:B------:R-:W-:Y:S04]  /*82e0*/  STS.U16 [R18+0x1c], R141 ;  /* 0x00001c8d12007388 */ /* 0x000fe80000000400 */
[----:B------:R0:W-:Y:S01]  /*82f0*/  STS.U16 [R18+0x1e], R4 ;  /* 0x00001e0412007388 */ /* 0x0001e20000000400 */
[----:B------:R-:W-:-:S03]  /*8300*/  NOP ;  /* 0x0000000000007918 */ /* 0x000fc60000000000 */
[----:B------:R-:W-:Y:S01]  /*8310*/  LDS.U16 R5, [R34] ;  /* 0x0000000022057984 */ /* 0x000fe20000000400 */
[C---:B---3--:R-:W-:Y:S02]  /*8320*/  LEA R2, P2, R3.reuse, UR10, 0x1 ;  /* 0x0000000a03027c11 */ /* 0x048fe4000f8408ff */
[----:B0-----:R-:W-:Y:S01]  /*8330*/  IADD3.X R4, PT, PT, RZ, UR9, RZ, P0, !PT ;  /* 0x00000009ff047c10 */ /* 0x001fe200087fe4ff */
[----:B------:R-:W-:Y:S01]  /*8340*/  LDS.U16 R7, [R33+0x40] ;  /* 0x0000400021077984 */ /* 0x000fe20000000400 */
[----:B------:R-:W0:Y:S02]  /*8350*/  LDCU.64 UR8, c[0x0][0x518] ;  /* 0x0000a300ff0877ac */ /* 0x000e240008000a00 */
        /* <DEDUP_REMOVED lines=8> */
[----:B------:R-:W-:-:S03]  /*83e0*/  UIMAD UR7, UR36, UR9, UR7 ;  /* 0x00000009240772a4 */ /* 0x000fc6000f8e0207 */
[----:B------:R-:W-:Y:S01]  /*83f0*/  LDS.U16 R35, [R27+0x1c0] ;  /* 0x0001c0001b237984 */ /* 0x000fe20000000400 */
[----:B------:R-:W0:Y:S03]  /*8400*/  LDCU.64 UR8, c[0x0][0x560] ;  /* 0x0000ac00ff0877ac */ /* 0x000e260008000a00 */
        /* <DEDUP_REMOVED lines=44> */
[----:B------:R-:W-:Y:S02]  /*86d0*/  PRMT R4, R0, 0x7632, R4 ;  /* 0x0000763200047816 */ /* 0x000fe40000000004 */
[----:B------:R-:W-:Y:S01]  /*86e0*/  F2FP.BF16.F32.PACK_AB R0, R87, R112 ;  /* 0x000000705700723e */ /* 0x000fe200000010ff */
[----:B------:R-:W-:Y:S03]  /*86f0*/  @!P5 STG.E.U16 desc[UR30][R2.64+0x300], R103 ;  /* 0x000300670200d986 */ /* 0x000fe6000c10151e */
[C---:B------:R-:W-:Y:S01]  /*8700*/  PRMT R8, R0.reuse, 0x7610, R8 ;  /* 0x0000761000087816 */ /* 0x040fe20000000008 */
        /* <DEDUP_REMOVED lines=9> */
[C---:B------:R-:W-:Y:S01]  /*87a0*/  PRMT R5, R3.reuse, 0x7610, R5 ;  /* 0x0000761003057816 */ /* 0x040fe20000000005 */
[----:B------:R-:W-:Y:S01]  /*87b0*/  FADD.FTZ R89, R114, R89 ;  /* 0x0000005972597221 */ /* 0x000fe20000010000 */
[----:B------:R-:W-:-:S02]  /*87c0*/  PRMT R7, R3, 0x7632, R7 ;  /* 0x0000763203077816 */ /* 0x000fc40000000007 */
[C---:B------:R-:W-:Y:S01]  /*87d0*/  PRMT R11, R2.reuse, 0x7610, R11 ;  /* 0x00007610020b7816 */ /* 0x040fe2000000000b */
[----:B------:R-:W-:Y:S01]  /*87e0*/  FADD.FTZ R112, R89, R112 ;  /* 0x0000007059707221 */ /* 0x000fe20000010000 */
[----:B------:R-:W-:Y:S02]  /*87f0*/  PRMT R12, R2, 0x7632, R12 ;  /* 0x00007632020c7816 */ /* 0x000fe4000000000c */
[----:B------:R-:W-:Y:S01]  /*8800*/  F2FP.BF16.F32.PACK_AB R3, R81, R106 ;  /* 0x0000006a5103723e */ /* 0x000fe200000010ff */
[----:B------:R-:W-:Y:S01]  /*8810*/  FADD.FTZ R87, R112, R87 ;  /* 0x0000005770577221 */ /* 0x000fe20000010000 */
[----:B------:R-:W-:Y:S01]  /*8820*/  F2FP.BF16.F32.PACK_AB R2, R77, R102 ;  /* 0x000000664d02723e */ /* 0x000fe200000010ff */
[----:B------:R1:W-:Y:S02]  /*8830*/  STS.U16 [R18], R9 ;  /* 0x0000000912007388 */ /* 0x0003e40000000400 */
[----:B------:R-:W-:Y:S01]  /*8840*/  FADD.FTZ R110, R87, R110 ;  /* 0x0000006e576e7221 */ /* 0x000fe20000010000 */
[----:B------:R-:W-:Y:S01]  /*8850*/  PRMT R13, R2, 0x7632, R13 ;  /* 0x00007632020d7816 */ /* 0x000fe2000000000d */
[----:B------:R2:W-:Y:S02]  /*8860*/  STS.U16 [R18+0x2], R4 ;  /* 0x0000020412007388 */ /* 0x0005e40000000400 */
[----:B------:R-:W-:-:S02]  /*8870*/  FADD.FTZ R85, R110, R85 ;  /* 0x000000556e557221 */ /* 0x000fc40000010000 */
[----:B------:R3:W-:Y:S02]  /*8880*/  STS.U16 [R18+0x8], R8 ;  /* 0x0000080812007388 */ /* 0x0007e40000000400 */
[----:B------:R-:W-:Y:S01]  /*8890*/  FADD.FTZ R108, R85, R108 ;  /* 0x0000006c556c7221 */ /* 0x000fe20000010000 */
[----:B-1----:R-:W-:Y:S01]  /*88a0*/  PRMT R9, R0, 0x7610, R9 ;  /* 0x0000761000097816 */ /* 0x002fe20000000009 */
[----:B------:R1:W-:Y:S02]  /*88b0*/  STS.U16 [R18+0xa], R10 ;  /* 0x00000a0a12007388 */ /* 0x0003e40000000400 */
[----:B------:R-:W-:Y:S01]  /*88c0*/  FADD.FTZ R83, R108, R83 ;  /* 0x000000536c537221 */ /* 0x000fe20000010000 */
[----:B--2---:R-:W-:Y:S02]  /*88d0*/  PRMT R4, R0, 0x7632, R4 ;  /* 0x0000763200047816 */ /* 0x004fe40000000004 */
[----:B------:R-:W-:Y:S01]  /*88e0*/  F2FP.BF16.F32.PACK_AB R0, R79, R104 ;  /* 0x000000684f00723e */ /* 0x000fe200000010ff */
[----:B------:R-:W-:Y:S01]  /*88f0*/  STS.U16 [R18+0x4], R5 ;  /* 0x0000040512007388 */ /* 0x000fe20000000400 */
[----:B---3--:R-:W-:Y:S01]  /*8900*/  PRMT R8, R3, 0x7632, R8 ;  /* 0x0000763203087816 */ /* 0x008fe20000000008 */
[----:B------:R-:W-:-:S02]  /*8910*/  FADD.FTZ R106, R83, R106 ;  /* 0x0000006a536a7221 */ /* 0x000fc40000010000 */
[----:B------:R-:W-:Y:S01]  /*8920*/  STS.U16 [R18+0x6], R7 ;  /* 0x0000060712007388 */ /* 0x000fe20000000400 */
[----:B-1----:R-:W-:Y:S01]  /*8930*/  PRMT R10, R0, 0x7632, R10 ;  /* 0x00007632000a7816 */ /* 0x002fe2000000000a */
[----:B------:R-:W-:Y:S02]  /*8940*/  FADD.FTZ R81, R106, R81 ;  /* 0x000000516a517221 */ /* 0x000fe40000010000 */
[----:B------:R-:W-:Y:S02]  /*8950*/  STS.U16 [R18+0xc], R9 ;  /* 0x00000c0912007388 */ /* 0x000fe40000000400 */
        /* <DEDUP_REMOVED lines=10> */
[----:B-1----:R-:W-:Y:S01]  /*8a00*/  IADD3 R3, P2, PT, R65, UR6, RZ ;  /* 0x0000000641037c10 */ /* 0x002fe2000ff5e0ff */
        /* <DEDUP_REMOVED lines=63> */
.L_x_6786:
        /* <DEDUP_REMOVED lines=33> */
.L_x_6829:
[----:B------:R-:W-:Y:S05]  /*9010*/  BSYNC.RECONVERGENT B0 ;  /* 0x0000000000007941 */ /* 0x000fea0003800200 */
.L_x_6828:
        /* <DEDUP_REMOVED lines=31> */
.L_x_6831:
[----:B------:R-:W-:Y:S05]  /*9210*/  BSYNC.RECONVERGENT B0 ;  /* 0x0000000000007941 */ /* 0x000fea0003800200 */
.L_x_6830:
        /* <DEDUP_REMOVED lines=17> */
.L_x_6833:
        /* <DEDUP_REMOVED lines=24> */
.L_x_6832:
[----:B------:R-:W-:Y:S05]  /*94b0*/  EXIT ;  /* 0x000000000000794d */ /* 0x000fea0003800000 */
.L_x_6834:
        /* <DEDUP_REMOVED lines=12> */
.L_x_10477:


//--------------------- .text._Z25selective_scan_bwd_kernelI32Selective_Scan_bwd_kernel_traitsILi32ELi16ELb0ELb0ELb1ELb1ELb0EN3c108BFloat16EfEEv12SSMParamsBwd --------------------------
	.section	.text._Z25selective_scan_bwd_kernelI32Selective_Scan_bwd_kernel_traitsILi32ELi16ELb0ELb0ELb1ELb1ELb0EN3c108BFloat16EfEEv12SSMParamsBwd,"ax",@progbits
	.align	128
        .global         _Z25selective_scan_bwd_kernelI32Selective_Scan_bwd_kernel_traitsILi32ELi16ELb0ELb0ELb1ELb1ELb0EN3c108BFloat16EfEEv12SSMParamsBwd
        .type           _Z25selective_scan_bwd_kernelI32Selective_Scan_bwd_kernel_traitsILi32ELi16ELb0ELb0ELb1ELb1ELb0EN3c108BFloat16EfEEv12SSMParamsBwd,@function
        .size           _Z25selective_scan_bwd_kernelI32Selective_Scan_bwd_kernel_traitsILi32ELi16ELb0ELb0ELb1ELb1ELb0EN3c108BFloat16EfEEv12SSMParamsBwd,(.L_x_10478 - _Z25selective_scan_bwd_kernelI32Selective_Scan_bwd_kernel_traitsILi32ELi16ELb0ELb0ELb1ELb1ELb0EN3c108BFloat16EfEEv12SSMParamsBwd)
        .other          _Z25selective_scan_bwd_kernelI32Selective_Scan_bwd_kernel_traitsILi32ELi16ELb0ELb0ELb1ELb1ELb0EN3c108BFloat16EfEEv12SSMParamsBwd,@"STO_CUDA_ENTRY STV_DEFAULT"
_Z25selective_scan_bwd_kernelI32Selective_Scan_bwd_kernel_traitsILi32ELi16ELb0ELb0ELb1ELb1ELb0EN3c108BFloat16EfEEv12SSMParamsBwd:
.text._Z25selective_scan_bwd_kernelI32Selective_Scan_bwd_kernel_traitsILi32ELi16ELb0ELb0ELb1ELb1ELb0EN3c108BFloat16EfEEv12SSMParamsBwd:
[----:B------:R-:W-:Y:S08]  /*0000*/  LDC R1, c[0x0][0x37c] ;  /* 0x0000df00ff017b82 */ /* 0x000ff00000000800 */
[----:B------:R-:W0:Y:S01]  /*0010*/  LDC R8, c[0x0][0x398] ;  /* 0x0000e600ff087b82 */ /* 0x000e220000000800 */
[----:B------:R-:W1:Y:S01]  /*0020*/  S2R R43, SR_CTAID.Y ;  /* 0x00000000002b7919 */ /* 0x000e620000002600 */
[----:B------:R-:W2:Y:S01]  /*0030*/  LDCU.64 UR16, c[0x0][0x358] ;  /* 0x00006b00ff1077ac */ /* 0x000ea20008000a00 */
[----:B------:R-:W-:Y:S01]  /*0040*/  CS2R R44, SRZ ;  /* 0x00000000002c7805 */ /* 0x000fe2000001ff00 */
[----:B------:R-:W-:Y:S01]  /*0050*/  HFMA2 R42, -RZ, RZ, 0, 0 ;  /* 0x00000000ff2a7431 */ /* 0x000fe200000001ff */
[----:B------:R-:W3:Y:S03]  /*0060*/  LDCU.128 UR8, c[0x0][0x3f0] ;  /* 0x00007e00ff0877ac */ /* 0x000ee60008000c00 */
[----:B------:R-:W4:Y:S01]  /*0070*/  LDC.64 R2, c[0x0][0x458] ;  /* 0x00011600ff027b82 */ /* 0x000f220000000a00 */
[----:B------:R-:W3:Y:S07]  /*0080*/  LDCU.128 UR12, c[0x0][0x400] ;  /* 0x00008000ff0c77ac */ /* 0x000eee0008000c00 */
[----:B------:R-:W2:Y:S01]  /*0090*/  LDC.64 R4, c[0x0][0x470] ;  /* 0x00011c00ff047b82 */ /* 0x000ea20000000a00 */
[----:B0-----:R-:W-:-:S07]  /*00a0*/  IABS R9, R8 ;  /* 0x0000000800097213 */ /* 0x001fce0000000000 */
[----:B------:R-:W3:Y:S01]  /*00b0*/  S2UR UR18, SR_CTAID.X ;  /* 0x00000000001279c3 */ /* 0x000ee20000002500 */
[----:B------:R-:W0:Y:S01]  /*00c0*/  I2F.RP R0, R9 ;  /* 0x0000000900007306 */ /* 0x000e220000209400 */
[----:B----4-:R-:W-:-:S06]  /*00d0*/  ISETP.NE.U32.AND P0, PT, R2, RZ, PT ;  /* 0x000000ff0200720c */ /* 0x010fcc0003f05070 */
[----:B------:R-:W4:Y:S01]  /*00e0*/  LDC.64 R12, c[0x0][0x3e8] ;  /* 0x0000fa00ff0c7b82 */ /* 0x000f220000000a00 */
[----:B------:R-:W-:Y:S02]  /*00f0*/  ISETP.NE.AND.EX P0, PT, R3, RZ, PT, P0 ;  /* 0x000000ff0300720c */ /* 0x000fe40003f05300 */
[----:B--2---:R-:W-:-:S05]  /*0100*/  ISETP.NE.U32.AND P1, PT, R4, RZ, PT ;  /* 0x000000ff0400720c */ /* 0x004fca0003f25070 */
[----:B------:R-:W2:Y:S01]  /*0110*/  LDC R19, c[0x0][0x394] ;  /* 0x0000e500ff137b82 */ /* 0x000ea20000000800 */
[----:B0-----:R-:W0:Y:S01]  /*0120*/  MUFU.RCP R0, R0 ;  /* 0x0000000000007308 */ /* 0x001e220000001000 */
[----:B------:R-:W-:-:S04]  /*0130*/  ISETP.NE.AND.EX P1, PT, R5, RZ, PT, P1 ;  /* 0x000000ff0500720c */ /* 0x000fc80003f25310 */
[C---:B-1----:R-:W-:Y:S02]  /*0140*/  @P0 LEA R2, P2, R43.reuse, R2, 0x2 ;  /* 0x000000022b020211 */ /* 0x042fe400078410ff */
[----:B------:R-:W1:Y:S02]  /*0150*/  LDC.64 R16, c[0x0][0x4a0] ;  /* 0x00012800ff107b82 */ /* 0x000e640000000a00 */
[----:B------:R-:W-:-:S05]  /*0160*/  @P0 LEA.HI.X R3, R43, R3, RZ, 0x2, P2 ;  /* 0x000000032b030211 */ /* 0x000fca00010f14ff */
[C---:B------:R-:W-:Y:S01]  /*0170*/  @P1 LEA R4, P3, R43.reuse, R4, 0x2 ;  /* 0x000000042b041211 */ /* 0x040fe200078610ff */
[----:B------:R3:W5:Y:S01]  /*0180*/  @P0 LDG.E R45, desc[UR16][R2.64] ;  /* 0x00000010022d0981 */ /* 0x000762000c1e1900 */
[----:B------:R-:W1:Y:S01]  /*0190*/  LDC.64 R22, c[0x0][0x460] ;  /* 0x00011800ff167b82 */ /* 0x000e620000000a00 */
[----:B0-----:R-:W-:Y:S02]  /*01a0*/  IADD3 R6, PT, PT, R0, 0xffffffe, RZ ;  /* 0x0ffffffe00067810 */ /* 0x001fe40007ffe0ff */
[----:B------:R-:W-:Y:S02]  /*01b0*/  @P1 LEA.HI.X R5, R43, R5, RZ, 0x2, P3 ;  /* 0x000000052b051211 */ /* 0x000fe400018f14ff */
[----:B------:R0:W4:Y:S03]  /*01c0*/  F2I.FTZ.U32.TRUNC.NTZ R7, R6 ;  /* 0x0000000600077305 */ /* 0x000126000021f000 */
[----:B------:R-:W1:Y:S01]  /*01d0*/  LDC.64 R50, c[0x0][0x468] ;  /* 0x00011a00ff327b82 */ /* 0x000e620000000a00 */
[----:B---3--:R-:W-:Y:S01]  /*01e0*/  IABS R2, R43 ;  /* 0x0000002b00027213 */ /* 0x008fe20000000000 */
[----:B------:R3:W5:Y:S01]  /*01f0*/  @P1 LDG.E R42, desc[UR16][R4.64] ;  /* 0x00000010042a1981 */ /* 0x000762000c1e1900 */
[----:B0-----:R-:W-:-:S05]  /*0200*/  MOV R6, RZ ;  /* 0x000000ff00067202 */ /* 0x001fca0000000f00 */
[----:B------:R-:W0:Y:S01]  /*0210*/  LDC.64 R54, c[0x0][0x528] ;  /* 0x00014a00ff367b82 */ /* 0x000e220000000a00 */
[----:B----4-:R-:W-:-:S07]  /*0220*/  IADD3 R10, PT, PT, RZ, -R7, RZ ;  /* 0x80000007ff0a7210 */ /* 0x010fce0007ffe0ff */
[----:B---3--:R-:W3:Y:S01]  /*0230*/  LDC.64 R4, c[0x0][0x480] ;  /* 0x00012000ff047b82 */ /* 0x008ee20000000a00 */
[----:B------:R-:W-:-:S04]  /*0240*/  IMAD R3, R10, R9, RZ ;  /* 0x000000090a037224 */ /* 0x000fc800078e02ff */
[----:B------:R-:W-:-:S03]  /*0250*/  IMAD.HI.U32 R7, R7, R3, R6 ;  /* 0x0000000307077227 */ /* 0x000fc600078e0006 */
[----:B------:R-:W4:Y:S03]  /*0260*/  LDC.64 R24, c[0x0][0x450] ;  /* 0x00011400ff187b82 */ /* 0x000f260000000a00 */
[----:B------:R-:W-:-:S05]  /*0270*/  IMAD.HI.U32 R47, R7, R2, RZ ;  /* 0x00000002072f7227 */ /* 0x000fca00078e00ff */
[----:B------:R-:W-:-:S05]  /*0280*/  IADD3 R0, PT, PT, -R47, RZ, RZ ;  /* 0x000000ff2f007210 */ /* 0x000fca0007ffe1ff */
[----:B------:R-:W-:-:S05]  /*0290*/  IMAD R0, R9, R0, R2 ;  /* 0x0000000009007224 */ /* 0x000fca00078e0202 */
[----:B------:R-:W-:Y:S01]  /*02a0*/  ISETP.GT.U32.AND P2, PT, R9, R0, PT ;  /* 0x000000000900720c */ /* 0x000fe20003f44070 */
[----:B------:R-:W-:Y:S01]  /*02b0*/  UIMAD.WIDE.U32 UR4, UR18, UR8, URZ ;  /* 0x00000008120472a5 */ /* 0x000fe2000f8e00ff */
[----:B---3--:R-:W-:Y:S01]  /*02c0*/  ISETP.NE.U32.AND P0, PT, R4, RZ, PT ;  /* 0x000000ff0400720c */ /* 0x008fe20003f05070 */
[----:B------:R-:W-:Y:S01]  /*02d0*/  UIMAD.WIDE.U32 UR6, UR18, UR12, URZ ;  /* 0x0000000c120672a5 */ /* 0x000fe2000f8e00ff */
[----:B------:R-:W-:Y:S01]  /*02e0*/  LOP3.LUT R2, R43, R8, RZ, 0x3c, !PT ;  /* 0x000000082b027212 */ /* 0x000fe200078e3cff */
[----:B------:R-:W-:Y:S01]  /*02f0*/  UIMAD UR9, UR18, UR9, UR5 ;  /* 0x00000009120972a4 */ /* 0x000fe2000f8e0205 */
[----:B------:R-:W-:Y:S01]  /*0300*/  ISETP.NE.AND.EX P0, PT, R5, RZ, PT, P0 ;  /* 0x000000ff0500720c */ /* 0x000fe20003f05300 */
[----:B------:R-:W-:-:S06]  /*0310*/  UIMAD UR8, UR18, UR13, UR7 ;  /* 0x0000000d120872a4 */ /* 0x000fcc000f8e0207 */
[-C--:B------:R-:W-:Y:S01]  /*0320*/  @!P2 IADD3 R0, PT, PT, R0, -R9.reuse, RZ ;  /* 0x800000090000a210 */ /* 0x080fe20007ffe0ff */
[----:B------:R-:W3:Y:S03]  /*0330*/  LDCU.64 UR12, c[0x0][0x498] ;  /* 0x00009300ff0c77ac */ /* 0x000ee60008000a00 */
[----:B------:R-:W-:Y:S02]  /*0340*/  ISETP.GE.U32.AND P1, PT, R0, R9, PT ;  /* 0x000000090000720c */ /* 0x000fe40003f26070 */
[----:B------:R-:W-:Y:S01]  /*0350*/  ISETP.GE.AND P3, PT, R2, RZ, PT ;  /* 0x000000ff0200720c */ /* 0x000fe20003f66270 */
[----:B------:R-:W1:Y:S01]  /*0360*/  @P0 LDC R10, c[0x0][0x384] ;  /* 0x0000e100ff0a0b82 */ /* 0x000e620000000800 */
[----:B------:R-:W-:Y:S02]  /*0370*/  @!P2 IADD3 R47, PT, PT, R47, 0x1, RZ ;  /* 0x000000012f2fa810 */ /* 0x000fe40007ffe0ff */
[----:B------:R-:W-:-:S02]  /*0380*/  ISETP.NE.AND P2, PT, R8, RZ, PT ;  /* 0x000000ff0800720c */ /* 0x000fc40003f45270 */
[----:B------:R-:W-:Y:S02]  /*0390*/  MOV R3, UR5 ;  /* 0x0000000500037c02 */ /* 0x000fe40008000f00 */
[----:B------:R-:W-:Y:S01]  /*03a0*/  MOV R5, UR7 ;  /* 0x0000000700057c02 */ /* 0x000fe20008000f00 */
[----:B------:R-:W0:Y:S01]  /*03b0*/  @P0 LDC R21, c[0x0][0x38c] ;  /* 0x0000e300ff150b82 */ /* 0x000e220000000800 */
[----:B------:R-:W-:Y:S02]  /*03c0*/  MOV R3, UR9 ;  /* 0x0000000900037c02 */ /* 0x000fe40008000f00 */
[----:B------:R-:W-:Y:S01]  /*03d0*/  MOV R5, UR8 ;  /* 0x0000000800057c02 */ /* 0x000fe20008000f00 */
[----:B------:R-:W2:Y:S01]  /*03e0*/  LDCU.64 UR8, c[0x0][0x3d0] ;  /* 0x00007a00ff0877ac */ /* 0x000ea20008000a00 */
[----:B------:R-:W-:-:S04]  /*03f0*/  @P1 IADD3 R47, PT, PT, R47, 0x1, RZ ;  /* 0x000000012f2f1810 */ /* 0x000fc80007ffe0ff */
[----:B------:R-:W-:Y:S02]  /*0400*/  @!P3 IADD3 R47, PT, PT, -R47, RZ, RZ ;  /* 0x000000ff2f2fb210 */ /* 0x000fe40007ffe1ff */
[----:B------:R-:W-:-:S04]  /*0410*/  @!P2 LOP3.LUT R47, RZ, R8, RZ, 0x33, !PT ;  /* 0x00000008ff2fa212 */ /* 0x000fc800078e33ff */
[----:B------:R-:W-:Y:S01]  /*0420*/  SHF.R.S32.HI R7, RZ, 0x1f, R47 ;  /* 0x0000001fff077819 */ /* 0x000fe2000001142f */
[----:B------:R-:W-:-:S04]  /*0430*/  IMAD.U32 R4, RZ, RZ, UR6 ;  /* 0x00000006ff047e24 */ /* 0x000fc8000f8e00ff */
[----:B------:R-:W-:Y:S02]  /*0440*/  IMAD R0, R7, R12, RZ ;  /* 0x0000000c07007224 */ /* 0x000fe400078e02ff */
[----:B------:R-:W4:Y:S01]  /*0450*/  @P0 LDC.64 R6, c[0x0][0x480] ;  /* 0x00012000ff060b82 */ /* 0x000f220000000a00 */
[----:B--2---:R-:W-:Y:S01]  /*0460*/  UIMAD.WIDE.U32 UR6, UR18, UR8, URZ ;  /* 0x00000008120672a5 */ /* 0x004fe2000f8e00ff */
[----:B------:R-:W-:Y:S01]  /*0470*/  MOV R2, UR4 ;  /* 0x0000000400027c02 */ /* 0x000fe20008000f00 */
[C---:B------:R-:W-:Y:S01]  /*0480*/  IMAD.WIDE.U32 R4, R43.reuse, UR14, R4 ;  /* 0x0000000e2b047c25 */ /* 0x040fe2000f8e0004 */
[----:B---3--:R-:W-:Y:S02]  /*0490*/  UIMAD.WIDE.U32 UR4, UR18, UR12, URZ ;  /* 0x0000000c120472a5 */ /* 0x008fe4000f8e00ff */
[----:B------:R-:W-:Y:S01]  /*04a0*/  UIMAD UR7, UR18, UR9, UR7 ;  /* 0x00000009120772a4 */ /* 0x000fe2000f8e0207 */
[----:B------:R-:W-:Y:S01]  /*04b0*/  IMAD.WIDE.U32 R2, R43, UR10, R2 ;  /* 0x0000000a2b027c25 */ /* 0x000fe2000f8e0002 */
[----:B------:R-:W-:-:S03]  /*04c0*/  UIMAD UR5, UR18, UR13, UR5 ;  /* 0x0000000d120572a4 */ /* 0x000fc6000f8e0205 */
[----:B------:R-:W-:Y:S01]  /*04d0*/  IMAD R11, R43, UR15, R5 ;  /* 0x0000000f2b0b7c24 */ /* 0x000fe2000f8e0205 */
[----:B------:R-:W-:Y:S01]  /*04e0*/  LEA R5, R19, 0xfffffe00, 0x9 ;  /* 0xfffffe0013057811 */ /* 0x000fe200078e48ff */
[----:B------:R-:W-:Y:S02]  /*04f0*/  IMAD R13, R47, R13, R0 ;  /* 0x0000000d2f0d7224 */ /* 0x000fe400078e0200 */
[----:B-1----:R-:W-:Y:S01]  /*0500*/  @P0 IMAD R0, R10, UR18, R43 ;  /* 0x000000120a000c24 */ /* 0x002fe2000f8e022b */
[----:B------:R-:W-:Y:S01]  /*0510*/  IADD3 R48, P2, PT, R5, R2, RZ ;  /* 0x0000000205307210 */ /* 0x000fe20007f5e0ff */
[----:B------:R-:W-:Y:S01]  /*0520*/  IMAD.WIDE.U32 R8, R47, R12, UR6 ;  /* 0x000000062f087e25 */ /* 0x000fe2000f8e000c */
[----:B------:R-:W-:-:S03]  /*0530*/  ISETP.GE.AND P1, PT, R19, 0x1, PT ;  /* 0x000000011300780c */ /* 0x000fc60003f26270 */
[C---:B------:R-:W-:Y:S02]  /*0540*/  IMAD R15, R43.reuse, UR11, R3 ;  /* 0x0000000b2b0f7c24 */ /* 0x040fe4000f8e0203 */
[----:B------:R-:W-:Y:S01]  /*0550*/  IMAD.WIDE.U32 R2, R43, R16, UR4 ;  /* 0x000000042b027e25 */ /* 0x000fe2000f8e0010 */
[----:B------:R-:W-:-:S03]  /*0560*/  IADD3 R59, PT, PT, R9, R13, RZ ;  /* 0x0000000d093b7210 */ /* 0x000fc60007ffe0ff */
[----:B------:R-:W-:Y:S01]  /*0570*/  @P0 IMAD R0, R0, R19, RZ ;  /* 0x0000001300000224 */ /* 0x000fe200078e02ff */
[----:B------:R-:W-:Y:S01]  /*0580*/  IADD3 R52, P3, PT, R5, R4, RZ ;  /* 0x0000000405347210 */ /* 0x000fe20007f7e0ff */
[----:B------:R-:W-:Y:S01]  /*0590*/  IMAD R9, R43, R17, R3 ;  /* 0x000000112b097224 */ /* 0x000fe200078e0203 */
[----:B------:R-:W-:Y:S01]  /*05a0*/  SHF.R.S32.HI R4, RZ, 0x1f, R5 ;  /* 0x0000001fff047819 */ /* 0x000fe20000011405 */
[----:B0-----:R-:W-:Y:S01]  /*05b0*/  @P0 IMAD R3, R0, R21, RZ ;  /* 0x0000001500030224 */ /* 0x001fe200078e02ff */
[C---:B------:R-:W-:Y:S02]  /*05c0*/  IADD3 R2, P4, PT, R5.reuse, R2, RZ ;  /* 0x0000000205027210 */ /* 0x040fe40007f9e0ff */
[----:B------:R-:W-:Y:S02]  /*05d0*/  CS2R R12, SRZ ;  /* 0x00000000000c7805 */ /* 0x000fe4000001ff00 */
[----:B------:R-:W-:Y:S01]  /*05e0*/  IADD3 R8, P5, PT, R5, R8, RZ ;  /* 0x0000000805087210 */ /* 0x000fe20007fbe0ff */
[----:B----4-:R-:W-:Y:S01]  /*05f0*/  @P0 IMAD.WIDE R12, R3, 0x8, R6 ;  /* 0x00000008030c0825 */ /* 0x010fe200078e0206 */
[----:B------:R-:W-:-:S02]  /*0600*/  IADD3.X R5, PT, PT, R4, R15, RZ, P2, !PT ;  /* 0x0000000f04057210 */ /* 0x000fc400017fe4ff */
[C---:B------:R-:W-:Y:S02]  /*0610*/  IADD3.X R0, PT, PT, R4.reuse, R11, RZ, P3, !PT ;  /* 0x0000000b04007210 */ /* 0x040fe40001ffe4ff */
[C---:B------:R-:W-:Y:S02]  /*0620*/  IADD3.X R56, PT, PT, R4.reuse, R9, RZ, P4, !PT ;  /* 0x0000000904387210 */ /* 0x040fe400027fe4ff */
[----:B------:R-:W-:Y:S02]  /*0630*/  IADD3.X R59, PT, PT, R4, R59, RZ, P5, !PT ;  /* 0x0000003b043b7210 */ /* 0x000fe40002ffe4ff */
[----:B------:R-:W-:Y:S02]  /*0640*/  LEA R46, P0, R48, R22, 0x1 ;  /* 0x00000016302e7211 */ /* 0x000fe400078008ff */
[----:B------:R-:W-:Y:S02]  /*0650*/  LEA R50, P2, R52, R50, 0x1 ;  /* 0x0000003234327211 */ /* 0x000fe400078408ff */
[----:B------:R-:W-:-:S02]  /*0660*/  LEA R54, P3, R2, R54, 0x1 ;  /* 0x0000003602367211 */ /* 0x000fc400078608ff */
[----:B------:R-:W-:Y:S01]  /*0670*/  LEA R57, P4, R8, R24, 0x1 ;  /* 0x0000001808397211 */ /* 0x000fe200078808ff */
[----:B------:R-:W-:Y:S01]  /*0680*/  IMAD.MOV.U32 R49, RZ, RZ, RZ ;  /* 0x000000ffff317224 */ /* 0x000fe200078e00ff */
[----:B------:R-:W-:Y:S02]  /*0690*/  LEA.HI.X R48, R48, R23, R5, 0x1, P0 ;  /* 0x0000001730307211 */ /* 0x000fe400000f0c05 */
[----:B------:R-:W-:Y:S02]  /*06a0*/  LEA.HI.X R52, R52, R51, R0, 0x1, P2 ;  /* 0x0000003334347211 */ /* 0x000fe400010f0c00 */
[----:B------:R-:W-:Y:S02]  /*06b0*/  LEA.HI.X R56, R2, R55, R56, 0x1, P3 ;  /* 0x0000003702387211 */ /* 0x000fe400018f0c38 */
[----:B------:R-:W-:Y:S01]  /*06c0*/  LEA.HI.X R59, R8, R25, R59, 0x1, P4 ;  /* 0x00000019083b7211 */ /* 0x000fe200020f0c3b */
[----:B------:R-:W-:Y:S06]  /*06d0*/  @!P1 BRA `(.L_x_6835) ;  /* 0x0000008c00bc9947 */ /* 0x000fec0003800000 */
[----:B------:R-:W0:Y:S01]  /*06e0*/  S2R R51, SR_TID.X ;  /* 0x0000000000337919 */ /* 0x000e220000002100 */
[----:B------:R-:W1:Y:S01]  /*06f0*/  LDCU.64 UR6, c[0x0][0x3a0] ;  /* 0x00007400ff0677ac */ /* 0x000e620008000a00 */
[----:B------:R-:W2:Y:S01]  /*0700*/  S2UR UR5, SR_CgaCtaId ;  /* 0x00000000000579c3 */ /* 0x000ea20000008800 */
[----:B------:R-:W-:Y:S01]  /*0710*/  MOV R44, RZ ;  /* 0x000000ff002c7202 */ /* 0x000fe20000000f00 */
[----:B------:R-:W3:Y:S01]  /*0720*/  LDCU.64 UR8, c[0x0][0x3b8] ;  /* 0x00007700ff0877ac */ /* 0x000ee20008000a00 */
[----:B------:R-:W-:Y:S01]  /*0730*/  MOV R49, RZ ;  /* 0x000000ff00317202 */ /* 0x000fe20000000f00 */
[----:B------:R-:W-:Y:S01]  /*0740*/  UMOV UR4, 0x400 ;  /* 0x0000040000047882 */ /* 0x000fe20000000000 */
[C---:B-1----:R-:W-:Y:S01]  /*0750*/  IMAD.WIDE.U32 R10, R43.reuse, UR6, RZ ;  /* 0x000000062b0a7c25 */ /* 0x042fe2000f8e00ff */
[----:B------:R-:W1:Y:S03]  /*0760*/  LDCU UR6, c[0x0][0x394] ;  /* 0x00007280ff0677ac */ /* 0x000e660008000800 */
[----:B---3--:R-:W-:Y:S01]  /*0770*/  IMAD.WIDE.U32 R8, R43, UR8, RZ ;  /* 0x000000082b087c25 */ /* 0x008fe2000f8e00ff */
[----:B--2---:R-:W-:-:S03]  /*0780*/  ULEA UR4, UR5, UR4, 0x18 ;  /* 0x0000000405047291 */ /* 0x004fc6000f8ec0ff */
[C---:B------:R-:W-:Y:S02]  /*0790*/  IMAD R53, R43.reuse, UR7, R11 ;  /* 0x000000072b357c24 */ /* 0x040fe4000f8e020b */
[----:B------:R-:W-:Y:S01]  /*07a0*/  IMAD R55, R43, UR9, R9 ;  /* 0x000000092b377c24 */ /* 0x000fe2000f8e0209 */
[C---:B0-----:R-:W-:Y:S02]  /*07b0*/  SHF.L.U32 R0, R51.reuse, 0x4, RZ ;  /* 0x0000000433007819 */ /* 0x041fe400000006ff */
[----:B------:R-:W-:Y:S02]  /*07c0*/  LOP3.LUT R211, R51, 0x1f, RZ, 0xc0, !PT ;  /* 0x0000001f33d37812 */ /* 0x000fe400078ec0ff */
[C---:B------:R-:W-:Y:S02]  /*07d0*/  LOP3.LUT R58, R0.reuse, 0x3e00, RZ, 0xc0, !PT ;  /* 0x00003e00003a7812 */ /* 0x040fe400078ec0ff */
[----:B------:R-:W-:Y:S02]  /*07e0*/  LEA.HI R61, R0, R0, RZ, 0x1b ;  /* 0x00000000003d7211 */ /* 0x000fe400078fd8ff */
[----:B------:R-:W-:-:S02]  /*07f0*/  LOP3.LUT R58, R58, 0x1f, R51, 0xf8, !PT ;  /* 0x0000001f3a3a7812 */ /* 0x000fc400078ef833 */
[----:B-1----:R-:W-:Y:S02]  /*0800*/  MOV R60, UR6 ;  /* 0x00000006003c7c02 */ /* 0x002fe40008000f00 */
        /* <DEDUP_REMOVED lines=15> */
[----:B------:R-:W-:-:S07]  /*0900*/  LOP3.LUT R76, R58, 0x1e0, RZ, 0xfc, !PT ;  /* 0x000001e03a4c7812 */ /* 0x000fce00078efcff */
.L_x_6907:
[----:B------:R-:W0:Y:S01]  /*0910*/  LDCU UR4, c[0x0][0x388] ;  /* 0x00007100ff0477ac */ /* 0x000e220008000800 */
[----:B------:R-:W-:Y:S02]  /*0920*/  SHF.L.U32 R3, R58, 0x1, RZ ;  /* 0x000000013a037819 */ /* 0x000fe400000006ff */
[----:B------:R-:W-:Y:S02]  /*0930*/  LEA R6, R60, 0xfffffe00, 0x9 ;  /* 0xfffffe003c067811 */ /* 0x000fe400078e48ff */
[C---:B------:R-:W-:Y:S02]  /*0940*/  IADD3 R2, P0, PT, R3.reuse, R54, RZ ;  /* 0x0000003603027210 */ /* 0x040fe40007f1e0ff */
[C---:B------:R-:W-:Y:S02]  /*0950*/  IADD3 R14, P2, PT, R3.reuse, R46, RZ ;  /* 0x0000002e030e7210 */ /* 0x040fe40007f5e0ff */
[----:B------:R-:W-:Y:S02]  /*0960*/  IADD3 R4, P1, PT, R3, R50, RZ ;  /* 0x0000003203047210 */ /* 0x000fe40007f3e0ff */
[----:B------:R-:W-:-:S02]  /*0970*/  IADD3.X R3, PT, PT, RZ, R56, RZ, P0, !PT ;  /* 0x00000038ff037210 */ /* 0x000fc400007fe4ff */
[----:B------:R-:W-:Y:S02]  /*0980*/  PRMT R17, RZ, 0x7610, R17 ;  /* 0x00007610ff117816 */ /* 0x000fe40000000011 */
[----:B------:R-:W-:Y:S02]  /*0990*/  IADD3.X R15, PT, PT, RZ, R48, RZ, P2, !PT ;  /* 0x00000030ff0f7210 */ /* 0x000fe400017fe4ff */
[----:B------:R-:W-:Y:S02]  /*09a0*/  PRMT R20, RZ, 0x7610, R20 ;  /* 0x00007610ff147816 */ /* 0x000fe40000000014 */
[----:B0-----:R-:W-:Y:S02]  /*09b0*/  IADD3 R77, PT, PT, -R6, UR4, RZ ;  /* 0x00000004064d7c10 */ /* 0x001fe4000fffe1ff */
[----:B------:R-:W-:Y:S02]  /*09c0*/  IADD3.X R5, PT, PT, RZ, R52, RZ, P1, !PT ;  /* 0x00000034ff057210 */ /* 0x000fe40000ffe4ff */
[-C--:B------:R-:W-:Y:S01]  /*09d0*/  ISETP.GE.AND P0, PT, R58, R77.reuse, PT ;  /* 0x0000004d3a00720c */ /* 0x080fe20003f06270 */
[----:B------:R-:W-:Y:S01]  /*09e0*/  BAR.SYNC.DEFER_BLOCKING 0x0 ;  /* 0x0000000000007b1d */ /* 0x000fe20000010000 */
[----:B------:R-:W-:-:S02]  /*09f0*/  ISETP.GE.AND P1, PT, R62, R77, PT ;  /* 0x0000004d3e00720c */ /* 0x000fc40003f26270 */
[-C--:B------:R-:W-:Y:S02]  /*0a00*/  ISETP.GE.AND P2, PT, R63, R77.reuse, PT ;  /* 0x0000004d3f00720c */ /* 0x080fe40003f46270 */
[----:B------:R-:W-:Y:S02]  /*0a10*/  PRMT R0, RZ, 0x7610, R0 ;  /* 0x00007610ff007816 */ /* 0x000fe40000000000 */
[----:B------:R-:W-:Y:S02]  /*0a20*/  PRMT R25, RZ, 0x7610, R25 ;  /* 0x00007610ff197816 */ /* 0x000fe40000000019 */
[-C--:B------:R-:W-:Y:S02]  /*0a30*/  ISETP.GE.AND P6, PT, R64, R77.reuse, PT ;  /* 0x0000004d4000720c */ /* 0x080fe40003fc6270 */
[-C--:B------:R-:W-:Y:S02]  /*0a40*/  ISETP.GE.AND P3, PT, R67, R77.reuse, PT ;  /* 0x0000004d4300720c */ /* 0x080fe40003f66270 */
[----:B------:R-:W-:-:S02]  /*0a50*/  ISETP.GE.AND P5, PT, R65, R77, PT ;  /* 0x0000004d4100720c */ /* 0x000fc40003fa6270 */
[-C--:B------:R-:W-:Y:S02]  /*0a60*/  ISETP.GE.AND P4, PT, R66, R77.reuse, PT ;  /* 0x0000004d4200720c */ /* 0x080fe40003f86270 */
[----:B------:R-:W-:Y:S02]  /*0a70*/  PRMT R19, RZ, 0x7610, R19 ;  /* 0x00007610ff137816 */ /* 0x000fe40000000013 */
[----:B------:R-:W-:Y:S02]  /*0a80*/  PRMT R16, RZ, 0x7610, R16 ;  /* 0x00007610ff107816 */ /* 0x000fe40000000010 */
[----:B------:R-:W-:Y:S02]  /*0a90*/  PRMT R23, RZ, 0x7610, R23 ;  /* 0x00007610ff177816 */ /* 0x000fe40000000017 */
[----:B------:R-:W-:Y:S01]  /*0aa0*/  PRMT R21, RZ, 0x7610, R21 ;  /* 0x00007610ff157816 */ /* 0x000fe20000000015 */
[----:B------:R-:W2:Y:S01]  /*0ab0*/  @!P0 LDG.E.U16 R17, desc[UR16][R14.64] ;  /* 0x000000100e118981 */ /* 0x000ea2000c1e1500 */
[----:B------:R-:W-:-:S02]  /*0ac0*/  ISETP.GE.AND P0, PT, R68, R77, PT ;  /* 0x0000004d4400720c */ /* 0x000fc40003f06270 */
[----:B------:R-:W-:Y:S01]  /*0ad0*/  PRMT R18, RZ, 0x7610, R18 ;  /* 0x00007610ff127816 */ /* 0x000fe20000000012 */
[----:B------:R-:W3:Y:S01]  /*0ae0*/  @!P1 LDG.E.U16 R0, desc[UR16][R14.64+0x40] ;  /* 0x000040100e009981 */ /* 0x000ee2000c1e1500 */
        /* <DEDUP_REMOVED lines=8> */
[----:B------:R-:W4:Y:S01]  /*0b70*/  @!P0 LDG.E.U16 R20, desc[UR16][R14.64+0x1c0] ;  /* 0x0001c0100e148981 */ /* 0x000f22000c1e1500 */
[-C--:B------:R-:W-:Y:S02]  /*0b80*/  ISETP.GE.AND P0, PT, R69, R77.reuse, PT ;  /* 0x0000004d4500720c */ /* 0x080fe40003f06270 */
[-C--:B------:R-:W-:Y:S01]  /*0b90*/  ISETP.GE.AND P1, PT, R71, R77.reuse, PT ;  /* 0x0000004d4700720c */ /* 0x080fe20003f26270 */
[----:B------:R-:W4:Y:S01]  /*0ba0*/  @!P3 LDG.E.U16 R23, desc[UR16][R14.64+0x180] ;  /* 0x000180100e17b981 */ /* 0x000f22000c1e1500 */
[-C--:B------:R-:W-:Y:S02]  /*0bb0*/  ISETP.GE.AND P2, PT, R72, R77.reuse, PT ;  /* 0x0000004d4800720c */ /* 0x080fe40003f46270 */
[----:B------:R-:W-:Y:S01]  /*0bc0*/  PRMT R80, RZ, 0x7610, R80 ;  /* 0x00007610ff507816 */ /* 0x000fe20000000050 */
[----:B------:R-:W4:Y:S04]  /*0bd0*/  @!P5 LDG.E.U16 R21, desc[UR16][R14.64+0x100] ;  /* 0x000100100e15d981 */ /* 0x000f28000c1e1500 */
[----:B------:R-:W4:Y:S04]  /*0be0*/  @!P4 LDG.E.U16 R18, desc[UR16][R14.64+0x140] ;  /* 0x000140100e12c981 */ /* 0x000f28000c1e1500 */
[----:B------:R-:W4:Y:S01]  /*0bf0*/  @!P0 LDG.E.U16 R25, desc[UR16][R14.64+0x200] ;  /* 0x000200100e198981 */ /* 0x000f22000c1e1500 */
[----:B------:R-:W-:-:S02]  /*0c00*/  ISETP.GE.AND P0, PT, R70, R77, PT ;  /* 0x0000004d4600720c */ /* 0x000fc40003f06270 */
[-C--:B------:R-:W-:Y:S01]  /*0c10*/  ISETP.GE.AND P3, PT, R73, R77.reuse, PT ;  /* 0x0000004d4900720c */ /* 0x080fe20003f66270 */
[----:B------:R-:W4:Y:S01]  /*0c20*/  @!P1 LDG.E.U16 R27, desc[UR16][R14.64+0x280] ;  /* 0x000280100e1b9981 */ /* 0x000f22000c1e1500 */
[-C--:B------:R-:W-:Y:S02]  /*0c30*/  ISETP.GE.AND P4, PT, R74, R77.reuse, PT ;  /* 0x0000004d4a00720c */ /* 0x080fe40003f86270 */
        /* <DEDUP_REMOVED lines=12> */
[C---:B-1----:R-:W-:Y:S02]  /*0d00*/  IADD3 R26, PT, PT, R41.reuse, 0x20, RZ ;  /* 0x00000020291a7810 */ /* 0x042fe40007ffe0ff */
[C---:B------:R-:W-:Y:S02]  /*0d10*/  IADD3 R30, PT, PT, R41.reuse, 0x60, RZ ;  /* 0x00000060291e7810 */ /* 0x040fe40007ffe0ff */
[C---:B------:R-:W-:Y:S02]  /*0d20*/  IADD3 R32, PT, PT, R41.reuse, 0xa0, RZ ;  /* 0x000000a029207810 */ /* 0x040fe40007ffe0ff */
[CC--:B------:R-:W-:Y:S02]  /*0d30*/  LEA.HI.SX32 R40, R41.reuse, R41.reuse, 0x1b ;  /* 0x0000002929287211 */ /* 0x0c0fe400078fdaff */
[-C--:B------:R-:W-:Y:S02]  /*0d40*/  LEA.HI.SX32 R26, R26, R41.reuse, 0x1b ;  /* 0x000000291a1a7211 */ /* 0x080fe400078fdaff */
[----:B------:R-:W-:Y:S01]  /*0d50*/  LEA.HI.SX32 R30, R30, R41, 0x1b ;  /* 0x000000291e1e7211 */ /* 0x000fe200078fdaff */
[C---:B------:R-:W-:Y:S01]  /*0d60*/  VIADD R28, R41.reuse, 0x40 ;  /* 0x00000040291c7836 */ /* 0x040fe20000000000 */
[----:B------:R-:W-:-:S02]  /*0d70*/  IADD3 R14, PT, PT, R41, 0x80, RZ ;  /* 0x00000080290e7810 */ /* 0x000fc40007ffe0ff */
[-C--:B------:R-:W-:Y:S02]  /*0d80*/  LEA.HI.SX32 R32, R32, R41.reuse, 0x1b ;  /* 0x0000002920207211 */ /* 0x080fe400078fdaff */
[----:B------:R-:W-:Y:S02]  /*0d90*/  LEA R40, R40, UR5, 0x1 ;  /* 0x0000000528287c11 */ /* 0x000fe4000f8e08ff */
[----:B------:R-:W-:Y:S02]  /*0da0*/  LEA R39, R26, UR5, 0x1 ;  /* 0x000000051a277c11 */ /* 0x000fe4000f8e08ff */
[----:B------:R-:W-:Y:S02]  /*0db0*/  LEA R37, R30, UR5, 0x1 ;  /* 0x000000051e257c11 */ /* 0x000fe4000f8e08ff */
[----:B------:R-:W-:Y:S02]  /*0dc0*/  LEA.HI.SX32 R14, R14, R41, 0x1b ;  /* 0x000000290e0e7211 */ /* 0x000fe400078fdaff */
[----:B------:R-:W-:-:S02]  /*0dd0*/  LEA R35, R32, UR5, 0x1 ;  /* 0x0000000520237c11 */ /* 0x000fc4000f8e08ff */
[C---:B------:R-:W-:Y:S02]  /*0de0*/  IADD3 R30, PT, PT, R41.reuse, 0x120, RZ ;  /* 0x00000120291e7810 */ /* 0x040fe40007ffe0ff */
[C---:B------:R-:W-:Y:S02]  /*0df0*/  IADD3 R32, PT, PT, R41.reuse, 0x140, RZ ;  /* 0x0000014029207810 */ /* 0x040fe40007ffe0ff */
[-C--:B------:R-:W-:Y:S02]  /*0e00*/  LEA.HI.SX32 R28, R28, R41.reuse, 0x1b ;  /* 0x000000291c1c7211 */ /* 0x080fe400078fdaff */
[----:B------:R-:W-:Y:S02]  /*0e10*/  LEA R36, R14, UR5, 0x1 ;  /* 0x000000050e247c11 */ /* 0x000fe4000f8e08ff */
[----:B------:R-:W-:Y:S02]  /*0e20*/  LEA.HI.SX32 R30, R30, R41, 0x1b ;  /* 0x000000291e1e7211 */ /* 0x000fe400078fdaff */
[----:B------:R-:W-:-:S02]  /*0e30*/  IADD3 R14, PT, PT, R41, 0xc0, RZ ;  /* 0x000000c0290e7810 */ /* 0x000fc40007ffe0ff */
[----:B------:R-:W-:Y:S02]  /*0e40*/  LEA R38, R28, UR5, 0x1 ;  /* 0x000000051c267c11 */ /* 0x000fe4000f8e08ff */
[C---:B------:R-:W-:Y:S02]  /*0e50*/  IADD3 R26, PT, PT, R41.reuse, 0xe0, RZ ;  /* 0x000000e0291a7810 */ /* 0x040fe40007ffe0ff */
[----:B------:R-:W-:Y:S02]  /*0e60*/  IADD3 R28, PT, PT, R41, 0x100, RZ ;  /* 0x00000100291c7810 */ /* 0x000fe40007ffe0ff */
[----:B------:R-:W-:Y:S02]  /*0e70*/  LEA R31, R30, UR5, 0x1 ;  /* 0x000000051e1f7c11 */ /* 0x000fe4000f8e08ff */
[-C--:B------:R-:W-:Y:S02]  /*0e80*/  LEA.HI.SX32 R14, R14, R41.reuse, 0x1b ;  /* 0x000000290e0e7211 */ /* 0x080fe400078fdaff */
[----:B------:R-:W-:-:S02]  /*0e90*/  LEA.HI.SX32 R26, R26, R41, 0x1b ;  /* 0x000000291a1a7211 */ /* 0x000fc400078fdaff */
[-C--:B------:R-:W-:Y:S02]  /*0ea0*/  LEA.HI.SX32 R28, R28, R41.reuse, 0x1b ;  /* 0x000000291c1c7211 */ /* 0x080fe400078fdaff */
[----:B------:R-:W-:Y:S01]  /*0eb0*/  LEA R34, R14, UR5, 0x1 ;  /* 0x000000050e227c11 */ /* 0x000fe2000f8e08ff */
[C---:B------:R-:W-:Y:S01]  /*0ec0*/  VIADD R14, R41.reuse, 0x180 ;  /* 0x00000180290e7836 */ /* 0x040fe20000000000 */
[----:B------:R-:W-:Y:S02]  /*0ed0*/  LEA R33, R26, UR5, 0x1 ;  /* 0x000000051a217c11 */ /* 0x000fe4000f8e08ff */
[----:B------:R-:W-:Y:S02]  /*0ee0*/  IADD3 R26, PT, PT, R41, 0x1e0, RZ ;  /* 0x000001e0291a7810 */ /* 0x000fe40007ffe0ff */
[----:B------:R-:W-:Y:S02]  /*0ef0*/  LEA.HI.SX32 R14, R14, R41, 0x1b ;  /* 0x000000290e0e7211 */ /* 0x000fe400078fdaff */
[----:B------:R-:W-:-:S02]  /*0f00*/  P2R R86, PR, RZ, 0x1 ;  /* 0x00000001ff567803 */ /* 0x000fc40000000000 */
[-C--:B------:R-:W-:Y:S02]  /*0f10*/  ISETP.GE.AND P0, PT, R58, R77.reuse, PT ;  /* 0x0000004d3a00720c */ /* 0x080fe40003f06270 */
[----:B------:R-:W-:Y:S02]  /*0f20*/  PRMT R15, RZ, 0x7610, R15 ;  /* 0x00007610ff0f7816 */ /* 0x000fe4000000000f */
[----:B------:R-:W-:Y:S02]  /*0f30*/  P2R R85, PR, RZ, 0x2 ;  /* 0x00000002ff557803 */ /* 0x000fe40000000000 */
[----:B------:R-:W-:Y:S02]  /*0f40*/  P2R R84, PR, RZ, 0x4 ;  /* 0x00000004ff547803 */ /* 0x000fe40000000000 */
[----:B------:R-:W-:Y:S02]  /*0f50*/  ISETP.GE.AND P1, PT, R64, R77, PT ;  /* 0x0000004d4000720c */ /* 0x000fe40003f26270 */
[----:B------:R-:W-:-:S02]  /*0f60*/  P2R R82, PR, RZ, 0x8 ;  /* 0x00000008ff527803 */ /* 0x000fc40000000000 */
[-C--:B------:R-:W-:Y:S02]  /*0f70*/  ISETP.GE.AND P2, PT, R63, R77.reuse, PT ;  /* 0x0000004d3f00720c */ /* 0x080fe40003f46270 */
[----:B------:R-:W-:Y:S02]  /*0f80*/  ISETP.GE.AND P3, PT, R62, R77, PT ;  /* 0x0000004d3e00720c */ /* 0x000fe40003f66270 */
[----:B------:R-:W-:Y:S01]  /*0f90*/  PRMT R83, RZ, 0x7610, R83 ;  /* 0x00007610ff537816 */ /* 0x000fe20000000053 */
[----:B--2---:R-:W-:Y:S04]  /*0fa0*/  STS.U16 [R40], R17 ;  /* 0x0000001128007388 */ /* 0x004fe80000000400 */
[----:B---3--:R0:W-:Y:S02]  /*0fb0*/  STS.U16 [R39+0x40], R0 ;  /* 0x0000400027007388 */ /* 0x0081e40000000400 */
[----:B0-----:R-:W-:-:S04]  /*0fc0*/  LEA.HI.SX32 R0, R32, R41, 0x1b ;  /* 0x0000002920007211 */ /* 0x001fc800078fdaff */
[----:B------:R-:W-:Y:S02]  /*0fd0*/  LEA R30, R0, UR5, 0x1 ;  /* 0x00000005001e7c11 */ /* 0x000fe4000f8e08ff */
[----:B------:R-:W-:Y:S01]  /*0fe0*/  IADD3 R0, PT, PT, R41, 0x160, RZ ;  /* 0x0000016029007810 */ /* 0x000fe20007ffe0ff */
[----:B----4-:R-:W-:Y:S01]  /*0ff0*/  STS.U16 [R38+0x80], R19 ;  /* 0x0000801326007388 */ /* 0x010fe20000000400 */
[----:B------:R-:W-:Y:S02]  /*1000*/  LEA R32, R28, UR5, 0x1 ;  /* 0x000000051c207c11 */ /* 0x000fe4000f8e08ff */
[----:B------:R-:W-:Y:S01]  /*1010*/  LEA.HI.SX32 R0, R0, R41, 0x1b ;  /* 0x0000002900007211 */ /* 0x000fe200078fdaff */
[----:B------:R0:W-:Y:S04]  /*1020*/  STS.U16 [R37+0xc0], R16 ;  /* 0x0000c01025007388 */ /* 0x0001e80000000400 */
[----:B------:R-:W-:Y:S01]  /*1030*/  STS.U16 [R36+0x100], R21 ;  /* 0x0001001524007388 */ /* 0x000fe20000000400 */
[----:B------:R-:W-:-:S03]  /*1040*/  LEA R29, R0, UR5, 0x1 ;  /* 0x00000005001d7c11 */ /* 0x000fc6000f8e08ff */
[----:B------:R1:W-:Y:S01]  /*1050*/  STS.U16 [R35+0x140], R18 ;  /* 0x0001401223007388 */ /* 0x0003e20000000400 */
[----:B0-----:R-:W-:-:S03]  /*1060*/  IADD3 R16, PT, PT, R41, 0x1a0, RZ ;  /* 0x000001a029107810 */ /* 0x001fc60007ffe0ff */
[----:B------:R-:W-:Y:S01]  /*1070*/  STS.U16 [R34+0x180], R23 ;  /* 0x0001801722007388 */ /* 0x000fe20000000400 */
[C---:B------:R-:W-:Y:S02]  /*1080*/  SHF.L.U32 R0, R41.reuse, 0x4, RZ ;  /* 0x0000000429007819 */ /* 0x040fe400000006ff */
[----:B------:R-:W-:Y:S01]  /*1090*/  LEA.HI.SX32 R16, R16, R41, 0x1b ;  /* 0x0000002910107211 */ /* 0x000fe200078fdaff */
[----:B------:R-:W-:Y:S01]  /*10a0*/  STS.U16 [R33+0x1c0], R20 ;  /* 0x0001c01421007388 */ /* 0x000fe20000000400 */
[----:B-1----:R-:W-:-:S03]  /*10b0*/  IADD3 R18, PT, PT, R41, 0x1c0, RZ ;  /* 0x000001c029127810 */ /* 0x002fc60007ffe0ff */
[----:B------:R0:W-:Y:S01]  /*10c0*/  STS.U16 [R32+0x200], R25 ;  /* 0x0002001920007388 */ /* 0x0001e20000000400 */
[----:B------:R-:W-:-:S03]  /*10d0*/  LEA.HI.SX32 R18, R18, R41, 0x1b ;  /* 0x0000002912127211 */ /* 0x000fc600078fdaff */
[----:B------:R-:W-:Y:S01]  /*10e0*/  STS.U16 [R31+0x240], R22 ;  /* 0x000240161f007388 */ /* 0x000fe20000000400 */
[----:B------:R-:W-:-:S03]  /*10f0*/  LEA R28, R14, UR5, 0x1 ;  /* 0x000000050e1c7c11 */ /* 0x000fc6000f8e08ff */
[----:B------:R1:W-:Y:S01]  /*1100*/  STS.U16 [R30+0x280], R27 ;  /* 0x0002801b1e007388 */ /* 0x0003e20000000400 */
[----:B0-----:R-:W-:-:S03]  /*1110*/  LEA.HI.SX32 R25, R26, R41, 0x1b ;  /* 0x000000291a197211 */ /* 0x001fc600078fdaff */
[----:B------:R0:W-:Y:S01]  /*1120*/  STS.U16 [R29+0x2c0], R24 ;  /* 0x0002c0181d007388 */ /* 0x0001e20000000400 */
[----:B------:R-:W-:Y:S02]  /*1130*/  LEA R26, R18, UR5, 0x1 ;  /* 0x00000005121a7c11 */ /* 0x000fe4000f8e08ff */
[----:B------:R-:W-:Y:S02]  /*1140*/  LEA R25, R25, UR5, 0x1 ;  /* 0x0000000519197c11 */ /* 0x000fe4000f8e08ff */
[----:B-1----:R-:W-:Y:S02]  /*1150*/  LEA R27, R16, UR5, 0x1 ;  /* 0x00000005101b7c11 */ /* 0x002fe4000f8e08ff */
[----:B0-----:R-:W-:Y:S01]  /*1160*/  LEA.HI.SX32 R24, R0, R0, 0x1b ;  /* 0x0000000000187211 */ /* 0x001fe200078fdaff */
[----:B------:R0:W-:Y:S03]  /*1170*/  STS.U16 [R28+0x300], R79 ;  /* 0x0003004f1c007388 */ /* 0x0001e60000000400 */
[----:B------:R-:W-:Y:S01]  /*1180*/  LEA R24, R24, UR5, 0x1 ;  /* 0x0000000518187c11 */ /* 0x000fe2000f8e08ff */
        /* <DEDUP_REMOVED lines=49> */
[----:B0-----:R-:W-:Y:S02]  /*14a0*/  PRMT R79, RZ, 0x7610, R79 ;  /* 0x00007610ff4f7816 */ /* 0x001fe4000000004f */
[----:B-1----:R-:W-:Y:S02]  /*14b0*/  PRMT R78, RZ, 0x7610, R78 ;  /* 0x00007610ff4e7816 */ /* 0x002fe4000000004e */
[----:B--2---:R-:W-:Y:S01]  /*14c0*/  PRMT R81, RZ, 0x7610, R81 ;  /* 0x00007610ff517816 */ /* 0x004fe20000000051 */
[----:B------:R-:W2:Y:S01]  /*14d0*/  @!P0 LDG.E.U16 R22, desc[UR16][R4.64+0x240] ;  /* 0x0002401004168981 */ /* 0x000ea2000c1e1500 */
[----:B------:R-:W-:-:S02]  /*14e0*/  PRMT R0, RZ, 0x7610, R0 ;  /* 0x00007610ff007816 */ /* 0x000fc40000000000 */
[----:B---3--:R-:W-:Y:S01]  /*14f0*/  PRMT R80, RZ, 0x7610, R80 ;  /* 0x00007610ff507816 */ /* 0x008fe20000000050 */
        /* <DEDUP_REMOVED lines=28> */
[----:B---3--:R0:W-:Y:S04]  /*16c0*/  STS.U16 [R30+0x280], R79 ;  /* 0x0002804f1e007388 */ /* 0x0081e80000000400 */
[----:B------:R1:W-:Y:S04]  /*16d0*/  STS.U16 [R29+0x2c0], R78 ;  /* 0x0002c04e1d007388 */ /* 0x0003e80000000400 */
[----:B------:R2:W-:Y:S04]  /*16e0*/  STS.U16 [R28+0x300], R81 ;  /* 0x000300511c007388 */ /* 0x0005e80000000400 */
[----:B------:R-:W-:Y:S04]  /*16f0*/  STS.U16 [R27+0x340], R0 ;  /* 0x000340001b007388 */ /* 0x000fe80000000400 */
[----:B------:R-:W-:Y:S04]  /*1700*/  STS.U16 [R26+0x380], R83 ;  /* 0x000380531a007388 */ /* 0x000fe80000000400 */
[----:B------:R3:W-:Y:S01]  /*1710*/  STS.U16 [R25+0x3c0], R80 ;  /* 0x0003c05019007388 */ /* 0x0007e20000000400 */
[----:B------:R-:W-:-:S03]  /*1720*/  NOP ;  /* 0x0000000000007918 */ /* 0x000fc60000000000 */
[----:B------:R-:W4:Y:S04]  /*1730*/  LDS.U16 R19, [R24] ;  /* 0x0000000018137984 */ /* 0x000f280000000400 */
[----:B------:R-:W-:Y:S04]  /*1740*/  LDS.U16 R20, [R24+0x2] ;  /* 0x0000020018147984 */ /* 0x000fe80000000400 */
[----:B------:R-:W-:Y:S04]  /*1750*/  LDS.U16 R21, [R24+0x4] ;  /* 0x0000040018157984 */ /* 0x000fe80000000400 */
[----:B------:R-:W-:Y:S04]  /*1760*/  LDS.U16 R22, [R24+0x6] ;  /* 0x0000060018167984 */ /* 0x000fe80000000400 */
[----:B------:R-:W4:Y:S04]  /*1770*/  LDS.U16 R23, [R24+0x8] ;  /* 0x0000080018177984 */ /* 0x000f280000000400 */
[----:B------:R-:W-:Y:S04]  /*1780*/  LDS.U16 R88, [R24+0xa] ;  /* 0x00000a0018587984 */ /* 0x000fe80000000400 */
[----:B------:R-:W4:Y:S04]  /*1790*/  LDS.U16 R94, [R24+0xc] ;  /* 0x00000c00185e7984 */ /* 0x000f280000000400 */
[----:B------:R-:W2:Y:S04]  /*17a0*/  LDS.U16 R99, [R24+0xe] ;  /* 0x00000e0018637984 */ /* 0x000ea80000000400 */
[----:B------:R-:W2:Y:S04]  /*17b0*/  LDS.U16 R108, [R24+0x10] ;  /* 0x00001000186c7984 */ /* 0x000ea80000000400 */
        /* <DEDUP_REMOVED lines=22> */
[----:B------:R-:W-:-:S03]  /*1920*/  ISETP.GE.AND P1, PT, R66, R77, PT ;  /* 0x0000004d4200720c */ /* 0x000fc60003f26270 */
[----:B------:R-:W3:Y:S04]  /*1930*/  @!P4 LDG.E.U16 R92, desc[UR16][R2.64+0x340] ;  /* 0x00034010025cc981 */ /* 0x000ee8000c1e1500 */
[----:B------:R-:W3:Y:S04]  /*1940*/  @!P5 LDG.E.U16 R93, desc[UR16][R2.64+0x380] ;  /* 0x00038010025dd981 */ /* 0x000ee8000c1e1500 */
[----:B------:R-:W3:Y:S01]  /*1950*/  @!P0 LDG.E.U16 R81, desc[UR16][R2.64+0x100] ;  /* 0x0001001002518981 */ /* 0x000ee2000c1e1500 */
[----:B------:R-:W-:-:S03]  /*1960*/  ISETP.GE.AND P0, PT, R67, R77, PT ;  /* 0x0000004d4300720c */ /* 0x000fc60003f06270 */
[----:B------:R-:W3:Y:S01]  /*1970*/  @!P1 LDG.E.U16 R82, desc[UR16][R2.64+0x140] ;  /* 0x0001401002529981 */ /* 0x000ee2000c1e1500 */
[----:B------:R-:W-:-:S03]  /*1980*/  ISETP.GE.AND P1, PT, R68, R77, PT ;  /* 0x0000004d4400720c */ /* 0x000fc60003f26270 */
[----:B------:R-:W3:Y:S06]  /*1990*/  @!P6 LDG.E.U16 R96, desc[UR16][R2.64+0x3c0] ;  /* 0x0003c0100260e981 */ /* 0x000eec000c1e1500 */
[----:B------:R-:W3:Y:S01]  /*19a0*/  @!P0 LDG.E.U16 R83, desc[UR16][R2.64+0x180] ;  /* 0x0001801002538981 */ /* 0x000ee2000c1e1500 */
[----:B------:R-:W-:-:S03]  /*19b0*/  ISETP.GE.AND P0, PT, R69, R77, PT ;  /* 0x0000004d4500720c */ /* 0x000fc60003f06270 */
[----:B------:R-:W3:Y:S01]  /*19c0*/  @!P1 LDG.E.U16 R84, desc[UR16][R2.64+0x1c0] ;  /* 0x0001c01002549981 */ /* 0x000ee2000c1e1500 */
[----:B------:R-:W-:-:S09]  /*19d0*/  ISETP.NE.AND P1, PT, R86, RZ, PT ;  /* 0x000000ff5600720c */ /* 0x000fd20003f25270 */
[----:B------:R-:W3:Y:S01]  /*19e0*/  @!P0 LDG.E.U16 R87, desc[UR16][R2.64+0x200] ;  /* 0x0002001002578981 */ /* 0x000ee2000c1e1500 */
[----:B------:R-:W-:Y:S02]  /*19f0*/  ISETP.NE.AND P0, PT, R89, RZ, PT ;  /* 0x000000ff5900720c */ /* 0x000fe40003f05270 */
[----:B------:R-:W-:Y:S02]  /*1a00*/  PRMT R86, RZ, 0x7610, R86 ;  /* 0x00007610ff567816 */ /* 0x000fe40000000056 */
[----:B------:R-:W-:-:S06]  /*1a10*/  PRMT R89, RZ, 0x7610, R89 ;  /* 0x00007610ff597816 */ /* 0x000fcc0000000059 */
[----:B------:R-:W3:Y:S04]  /*1a20*/  @!P1 LDG.E.U16 R89, desc[UR16][R2.64+0x280] ;  /* 0x0002801002599981 */ /* 0x000ee8000c1e1500 */
[----:B------:R0:W3:Y:S01]  /*1a30*/  @!P0 LDG.E.U16 R86, desc[UR16][R2.64+0x240] ;  /* 0x0002401002568981 */ /* 0x0000e2000c1e1500 */
[----:B----4-:R-:W-:Y:S01]  /*1a40*/  SHF.L.U32 R19, R19, 0x10, RZ ;  /* 0x0000001013137819 */ /* 0x010fe200000006ff */
[----:B------:R-:W-:Y:S01]  /*1a50*/  IMAD.U32 R23, R23, 0x10000, RZ ;  /* 0x0001000017177824 */ /* 0x000fe200078e00ff */
[----:B------:R-:W-:Y:S01]  /*1a60*/  SHF.L.U32 R21, R21, 0x10, RZ ;  /* 0x0000001015157819 */ /* 0x000fe200000006ff */
[----:B------:R-:W-:Y:S01]  /*1a70*/  BSSY.RECONVERGENT B0, `(.L_x_6836) ;  /* 0x000005a000007945 */ /* 0x000fe20003800200 */
[----:B0-----:R-:W-:Y:S02]  /*1a80*/  SHF.L.U32 R3, R94, 0x10, RZ ;  /* 0x000000105e037819 */ /* 0x001fe400000006ff */
[----:B------:R-:W-:-:S03]  /*1a90*/  CS2R R94, SRZ ;  /* 0x00000000005e7805 */ /* 0x000fc6000001ff00 */
[----:B-----5:R-:W-:Y:S01]  /*1aa0*/  FADD.FTZ R98, R3, R42 ;  /* 0x0000002a03627221 */ /* 0x020fe20000010000 */
[----:B------:R-:W-:Y:S04]  /*1ab0*/  STS.U16 [R40], R85 ;  /* 0x0000005528007388 */ /* 0x000fe80000000400 */
        /* <DEDUP_REMOVED lines=29> */
[----:B------:R2:W2:Y:S04]  /*1c90*/  LDS.U16 R140, [R24+0x1a] ;  /* 0x00001a00188c7984 */ /* 0x0004a80000000400 */
[----:B------:R1:W2:Y:S04]  /*1ca0*/  LDS.U16 R139, [R24+0x1c] ;  /* 0x00001c00188b7984 */ /* 0x0002a80000000400 */
[----:B------:R1:W2:Y:S01]  /*1cb0*/  LDS.U16 R146, [R24+0x1e] ;  /* 0x00001e0018927984 */ /* 0x0002a20000000400 */
[----:B0-----:R-:W-:Y:S01]  /*1cc0*/  SHF.L.U32 R93, R88, 0x10, RZ ;  /* 0x00000010585d7819 */ /* 0x001fe200000006ff */
[----:B------:R-:W-:-:S05]  /*1cd0*/  FADD.FTZ R88, R19, R42 ;  /* 0x0000002a13587221 */ /* 0x000fca0000010000 */
        /* <DEDUP_REMOVED lines=9> */
[----:B------:R-:W-:-:S02]  /*1d70*/  PRMT R78, RZ, 0x7610, R78 ;  /* 0x00007610ff4e7816 */ /* 0x000fc4000000004e */
[----:B------:R-:W-:Y:S02]  /*1d80*/  CS2R R80, SRZ ;  /* 0x0000000000507805 */ /* 0x000fe4000001ff00 */
[----:B------:R-:W-:Y:S02]  /*1d90*/  CS2R R82, SRZ ;  /* 0x0000000000527805 */ /* 0x000fe4000001ff00 */
[----:B------:R-:W-:Y:S02]  /*1da0*/  CS2R R84, SRZ ;  /* 0x0000000000547805 */ /* 0x000fe4000001ff00 */
[----:B------:R-:W-:Y:S02]  /*1db0*/  CS2R R86, SRZ ;  /* 0x0000000000567805 */ /* 0x000fe4000001ff00 */
[----:B------:R-:W-:Y:S02]  /*1dc0*/  FSETP.GTU.FTZ.AND P1, PT, R89, 20, PT ;  /* 0x41a000005900780b */ /* 0x000fe40003f3c000 */
[----:B-1----:R-:W-:-:S02]  /*1dd0*/  CS2R R96, SRZ ;  /* 0x0000000000607805 */ /* 0x002fc4000001ff00 */
[----:B------:R-:W-:Y:S02]  /*1de0*/  FSETP.GTU.FTZ.AND P2, PT, R90, 20, PT ;  /* 0x41a000005a00780b */ /* 0x000fe40003f5c000 */
[----:B------:R-:W-:Y:S02]  /*1df0*/  FSETP.GTU.FTZ.AND P3, PT, R91, 20, PT ;  /* 0x41a000005b00780b */ /* 0x000fe40003f7c000 */
[----:B------:R-:W-:Y:S02]  /*1e00*/  FSETP.GTU.FTZ.AND P4, PT, R92, 20, PT ;  /* 0x41a000005c00780b */ /* 0x000fe40003f9c000 */
[----:B------:R-:W-:Y:S01]  /*1e10*/  FSETP.GTU.FTZ.AND P5, PT, R93, 20, PT ;  /* 0x41a000005d00780b */ /* 0x000fe20003fbc000 */
[----:B---34-:R-:W-:-:S12]  /*1e20*/  @P0 BRA `(.L_x_6837) ;  /* 0x0000000000780947 */ /* 0x018fd80003800000 */
        /* <DEDUP_REMOVED lines=30> */
.L_x_6837:
[----:B------:R-:W-:Y:S05]  /*2010*/  BSYNC.RECONVERGENT B0 ;  /* 0x0000000000007941 */ /* 0x000fea0003800200 */
.L_x_6836:
[----:B------:R-:W-:Y:S01]  /*2020*/  SHF.L.U32 R3, R99, 0x10, RZ ;  /* 0x0000001063037819 */ /* 0x000fe200000006ff */
[----:B------:R-:W-:Y:S01]  /*2030*/  BSSY.RECONVERGENT B0, `(.L_x_6838) ;  /* 0x0000025000007945 */ /* 0x000fe20003800200 */
[----:B------:R-:W-:Y:S02]  /*2040*/  FSETP.GTU.FTZ.AND P0, PT, R98, 20, PT ;  /* 0x41a000006200780b */ /* 0x000fe40003f1c000 */
[----:B------:R-:W-:Y:S02]  /*2050*/  CS2R R100, SRZ ;  /* 0x0000000000647805 */ /* 0x000fe4000001ff00 */
[----:B------:R-:W-:Y:S01]  /*2060*/  MOV R99, RZ ;  /* 0x000000ff00637202 */ /* 0x000fe20000000f00 */
[----:B------:R-:W-:Y:S02]  /*2070*/  IMAD.U32 R103, R103, 0x10000, RZ ;  /* 0x0001000067677824 */ /* 0x000fe400078e00ff */
[----:B------:R-:W-:Y:S01]  /*2080*/  FADD.FTZ R102, R3, R42 ;  /* 0x0000002a03667221 */ /* 0x000fe20000010000 */
        /* <DEDUP_REMOVED lines=31> */
.L_x_6839:
[----:B------:R-:W-:Y:S05]  /*2280*/  BSYNC.RECONVERGENT B0 ;  /* 0x0000000000007941 */ /* 0x000fea0003800200 */
.L_x_6838:
        /* <DEDUP_REMOVED lines=39> */
.L_x_6841:
[----:B------:R-:W-:Y:S05]  /*2500*/  BSYNC.RECONVERGENT B0 ;  /* 0x0000000000007941 */ /* 0x000fea0003800200 */
.L_x_6840:
        /* <DEDUP_REMOVED lines=39> */
.L_x_6843:
[----:B------:R-:W-:Y:S05]  /*2780*/  BSYNC.RECONVERGENT B0 ;  /* 0x0000000000007941 */ /* 0x000fea0003800200 */
.L_x_6842:
        /* <DEDUP_REMOVED lines=39> */
.L_x_6845:
[----:B------:R-:W-:Y:S05]  /*2a00*/  BSYNC.RECONVERGENT B0 ;  /* 0x0000000000007941 */ /* 0x000fea0003800200 */
.L_x_6844:
        /* <DEDUP_REMOVED lines=39> */
.L_x_6847:
[----:B------:R-:W-:Y:S05]  /*2c80*/  BSYNC.RECONVERGENT B0 ;  /* 0x0000000000007941 */ /* 0x000fea0003800200 */
.L_x_6846:
        /* <DEDUP_REMOVED lines=39> */
.L_x_6849:
[----:B------:R-:W-:Y:S05]  /*2f00*/  BSYNC.RECONVERGENT B0 ;  /* 0x0000000000007941 */ /* 0x000fea0003800200 */
.L_x_6848:
[----:B------:R-:W-:Y:S01]  /*2f10*/  SHF.L.U32 R125, R125, 0x10, RZ ;  /* 0x000000107d7d7819 */ /* 0x000fe200000006ff */
[----:B------:R-:W-:Y:S01]  /*2f20*/  FFMA.FTZ R2, R124, R105, R49 ;  /* 0x000000697c027223 */ /* 0x000fe20000010031 */
[----:B------:R-:W-:Y:S01]  /*2f30*/  BSSY.RECONVERGENT B0, `(.L_x_6850) ;  /* 0x0000025000007945 */ /* 0x000fe20003800200 */
[----:B------:R-:W-:Y:S01]  /*2f40*/  FADD.FTZ R126, R17, R42 ;  /* 0x0000002a117e7221 */ /* 0x000fe20000010000 */
        /* <DEDUP_REMOVED lines=35> */
.L_x_6851:
[----:B------:R-:W-:Y:S05]  /*3180*/  BSYNC.RECONVERGENT B0 ;  /* 0x0000000000007941 */ /* 0x000fea0003800200 */
.L_x_6850:
[----:B------:R-:W-:Y:S01]  /*3190*/  SHF.L.U32 R127, R127, 0x10, RZ ;  /* 0x000000107f7f7819 */ /* 0x000fe200000006ff */
[----:B------:R-:W-:Y:S01]  /*31a0*/  FFMA.FTZ R2, R128, R107, R17 ;  /* 0x0000006b80027223 */ /* 0x000fe20000010011 */
[----:B------:R-:W-:Y:S01]  /*31b0*/  BSSY.RECONVERGENT B0, `(.L_x_6852) ;  /* 0x0000025000007945 */ /* 0x000fe20003800200 */
[----:B------:R-:W-:Y:S01]  /*31c0*/  FSETP.GTU.FTZ.AND P1, PT, R126, 20, PT ;  /* 0x41a000007e00780b */ /* 0x000fe20003f3c000 */
[----:B------:R-:W-:Y:S02]  /*31d0*/  IMAD.U32 R15, R14, 0x10000, RZ ;  /* 0x000100000e0f7824 */ /* 0x000fe400078e00ff */
[----:B------:R-:W-:Y:S01]  /*31e0*/  FADD.FTZ R129, R129, R42 ;  /* 0x0000002a81817221 */ /* 0x000fe20000010000 */
        /* <DEDUP_REMOVED lines=33> */
.L_x_6853:
[----:B------:R-:W-:Y:S05]  /*3400*/  BSYNC.RECONVERGENT B0 ;  /* 0x0000000000007941 */ /* 0x000fea0003800200 */
.L_x_6852:
        /* <DEDUP_REMOVED lines=39> */
.L_x_6855:
[----:B------:R-:W-:Y:S05]  /*3680*/  BSYNC.RECONVERGENT B0 ;  /* 0x0000000000007941 */ /* 0x000fea0003800200 */
.L_x_6854:
[----:B------:R-:W-:Y:S01]  /*3690*/  SHF.L.U32 R138, R138, 0x10, RZ ;  /* 0x000000108a8a7819 */ /* 0x000fe200000006ff */
[----:B------:R-:W-:Y:S01]  /*36a0*/  FFMA.FTZ R17, R136, R113, R17 ;  /* 0x0000007188117223 */ /* 0x000fe20000010011 */
[----:B------:R-:W-:Y:S01]  /*36b0*/  SHF.L.U32 R133, R133, 0x10, RZ ;  /* 0x0000001085857819 */ /* 0x000fe200000006ff */
[----:B------:R-:W-:Y:S01]  /*36c0*/  BSSY.RECONVERGENT B0, `(.L_x_6856) ;  /* 0x0000029000007945 */ /* 0x000fe20003800200 */
[----:B------:R-:W-:Y:S01]  /*36d0*/  FSETP.GTU.FTZ.AND P3, PT, R134, 20, PT ;  /* 0x41a000008600780b */ /* 0x000fe20003f7c000 */
[----:B------:R-:W-:Y:S01]  /*36e0*/  FFMA.FTZ R2, R138, R115, R17 ;  /* 0x000000738a027223 */ /* 0x000fe20000010011 */
[----:B------:R-:W-:Y:S01]  /*36f0*/  SHF.L.U32 R135, R135, 0x10, RZ ;  /* 0x0000001087877819 */ /* 0x000fe200000006ff */
[----:B------:R-:W-:Y:S01]  /*3700*/  FMUL.FTZ R144, R0, R45 ;  /* 0x0000002d00907220 */ /* 0x000fe20000410000 */
[----:B------:R-:W-:Y:S01]  /*3710*/  SHF.L.U32 R137, R137, 0x10, RZ ;  /* 0x0000001089897819 */ /* 0x000fe200000006ff */
[----:B------:R-:W-:Y:S01]  /*3720*/  FFMA.FTZ R2, R133, R114, R2 ;  /* 0x0000007285027223 */ /* 0x000fe20000010002 */
[----:B--2---:R-:W-:-:S02]  /*3730*/  SHF.L.U32 R140, R140, 0x10, RZ ;  /* 0x000000108c8c7819 */ /* 0x004fc400000006ff */
        /* <DEDUP_REMOVED lines=33> */
.L_x_6857:
[----:B------:R-:W-:Y:S05]  /*3950*/  BSYNC.RECONVERGENT B0 ;  /* 0x0000000000007941 */ /* 0x000fea0003800200 */
.L_x_6856:
        /* <DEDUP_REMOVED lines=32> */
.L_x_6859:
[----:B------:R-:W-:Y:S05]  /*3b60*/  BSYNC.RECONVERGENT B0 ;  /* 0x0000000000007941 */ /* 0x000fea0003800200 */
.L_x_6858:
        /* <DEDUP_REMOVED lines=32> */
.L_x_6861:
[----:B------:R-:W-:Y:S05]  /*3d70*/  BSYNC.RECONVERGENT B0 ;  /* 0x0000000000007941 */ /* 0x000fea0003800200 */
.L_x_6860:
        /* <DEDUP_REMOVED lines=32> */
.L_x_6863:
[----:B------:R-:W-:Y:S05]  /*3f80*/  BSYNC.RECONVERGENT B0 ;  /* 0x0000000000007941 */ /* 0x000fea0003800200 */
.L_x_6862:
        /* <DEDUP_REMOVED lines=32> */
.L_x_6865:
[----:B------:R-:W-:Y:S05]  /*4190*/  BSYNC.RECONVERGENT B0 ;  /* 0x0000000000007941 */ /* 0x000fea0003800200 */
.L_x_6864:
        /* <DEDUP_REMOVED lines=32> */
.L_x_6867:
[----:B------:R-:W-:Y:S05]  /*43a0*/  BSYNC.RECONVERGENT B0 ;  /* 0x0000000000007941 */ /* 0x000fea0003800200 */
.L_x_6866:
        /* <DEDUP_REMOVED lines=25> */
[----:B------:R-:W-:Y:S01]  /*4540*/  ISETP.NE.AND P5, PT, R60, 0x1, PT ;  /* 0x000000013c00780c */ /* 0x000fe20003fa5270 */
[----:B------:R-:W-:Y:S01]  /*4550*/  HFMA2 R145, -RZ, RZ, 0, 0 ;  /* 0x00000000ff917431 */ /* 0x000fe200000001ff */
[----:B------:R-:W-:Y:S01]  /*4560*/  ISETP.GE.AND P4, PT, R58, R77, PT ;  /* 0x0000004d3a00720c */ /* 0x000fe20003f86270 */
[----:B------:R-:W1:Y:S01]  /*4570*/  LDCU UR7, c[0x0][0x394] ;  /* 0x00007280ff0777ac */ /* 0x000e620008000800 */
[----:B------:R-:W-:Y:S02]  /*4580*/  ISETP.EQ.AND P5, PT, R51, RZ, P5 ;  /* 0x000000ff3300720c */ /* 0x000fe40002fa2270 */
[----:B------:R-:W-:Y:S01]  /*4590*/  MOV R79, RZ ;  /* 0x000000ff004f7202 */ /* 0x000fe20000000f00 */
[----:B------:R-:W2:Y:S01]  /*45a0*/  LDC.64 R16, c[0x0][0x448] ;  /* 0x00011200ff107b82 */ /* 0x000ea20000000a00 */
[----:B------:R-:W3:Y:S01]  /*45b0*/  LDCU UR19, c[0x0][0x38c] ;  /* 0x00007180ff1377ac */ /* 0x000ee20008000800 */
[----:B------:R-:W4:Y:S06]  /*45c0*/  LDCU UR6, c[0x0][0x388] ;  /* 0x00007100ff0677ac */ /* 0x000f2c0008000800 */
[----:B------:R-:W0:Y:S01]  /*45d0*/  LDC.64 R18, c[0x0][0x4d8] ;  /* 0x00013600ff127b82 */ /* 0x000e220000000a00 */
[----:B------:R-:W0:Y:S01]  /*45e0*/  LDCU.64 UR8, c[0x0][0x3a8] ;  /* 0x00007500ff0877ac */ /* 0x000e220008000a00 */
[----:B------:R-:W0:Y:S01]  /*45f0*/  LDCU.64 UR10, c[0x0][0x3c0] ;  /* 0x00007800ff0a77ac */ /* 0x000e220008000a00 */
[----:B------:R-:W0:Y:S01]  /*4600*/  LDCU.64 UR12, c[0x0][0x3e0] ;  /* 0x00007c00ff0c77ac */ /* 0x000e220008000a00 */
[----:B------:R-:W0:Y:S01]  /*4610*/  LDCU.64 UR14, c[0x0][0x4e0] ;  /* 0x00009c00ff0e77ac */ /* 0x000e220008000a00 */
[----:B------:R-:W0:Y:S01]  /*4620*/  LDCU.64 UR20, c[0x0][0x4f0] ;  /* 0x00009e00ff1477ac */ /* 0x000e220008000a00 */
[----:B-1----:R-:W0:Y:S02]  /*4630*/  LDCU.64 UR22, c[0x0][0x540] ;  /* 0x0000a800ff1677ac */ /* 0x002e240008000a00 */
.L_x_6906:
[----:B------:R-:W-:Y:S01]  /*4640*/  MOV R2, R58 ;  /* 0x0000003a00027202 */ /* 0x000fe20000000f00 */
[----:B------:R-:W-:Y:S01]  /*4650*/  IMAD.MOV.U32 R3, RZ, RZ, RZ ;  /* 0x000000ffff037224 */ /* 0x000fe200078e00ff */
[-C--:B------:R-:W-:Y:S02]  /*4660*/  ISETP.GE.AND P6, PT, R62, R77.reuse, PT ;  /* 0x0000004d3e00720c */ /* 0x080fe40003fc6270 */
[-C--:B------:R-:W-:Y:S01]  /*4670*/  ISETP.GE.AND P2, PT, R65, R77.reuse, PT ;  /* 0x0000004d4100720c */ /* 0x080fe20003f46270 */
[C---:B01----:R-:W-:Y:S01]  /*4680*/  IMAD.WIDE.U32 R20, R145.reuse, UR12, R2 ;  /* 0x0000000c91147c25 */ /* 0x043fe2000f8e0002 */
[-C--:B------:R-:W-:Y:S02]  /*4690*/  ISETP.GE.AND P1, PT, R64, R77.reuse, PT ;  /* 0x0000004d4000720c */ /* 0x080fe40003f26270 */
[----:B------:R-:W-:Y:S01]  /*46a0*/  ISETP.GE.AND P3, PT, R66, R77, PT ;  /* 0x0000004d4200720c */ /* 0x000fe20003f66270 */
[----:B------:R-:W-:Y:S01]  /*46b0*/  IMAD R3, R145, UR13, R21 ;  /* 0x0000000d91037c24 */ /* 0x000fe2000f8e0215 */
[----:B------:R-:W-:-:S04]  /*46c0*/  LEA R2, P0, R20, R57, 0x1 ;  /* 0x0000003914027211 */ /* 0x000fc800078008ff */
[----:B------:R-:W-:Y:S02]  /*46d0*/  LEA.HI.X R3, R20, R59, R3, 0x1, P0 ;  /* 0x0000003b14037211 */ /* 0x000fe400000f0c03 */
[----:B------:R-:W-:-:S03]  /*46e0*/  ISETP.GE.AND P0, PT, R63, R77, PT ;  /* 0x0000004d3f00720c */ /* 0x000fc60003f06270 */
[----:B------:R-:W5:Y:S04]  /*46f0*/  @!P4 LDG.E.U16 R159, desc[UR16][R2.64] ;  /* 0x00000010029fc981 */ /* 0x000f68000c1e1500 */
[----:B------:R-:W3:Y:S04]  /*4700*/  @!P6 LDG.E.U16 R20, desc[UR16][R2.64+0x40] ;  /* 0x000040100214e981 */ /* 0x000ee8000c1e1500 */
[----:B------:R-:W4:Y:S04]  /*4710*/  @!P2 LDG.E.U16 R23, desc[UR16][R2.64+0x100] ;  /* 0x000100100217a981 */ /* 0x000f28000c1e1500 */
[----:B------:R-:W2:Y:S04]  /*4720*/  @!P0 LDG.E.U16 R21, desc[UR16][R2.64+0x80] ;  /* 0x0000801002158981 */ /* 0x000ea8000c1e1500 */
[----:B------:R-:W2:Y:S04]  /*4730*/  @!P1 LDG.E.U16 R22, desc[UR16][R2.64+0xc0] ;  /* 0x0000c01002169981 */ /* 0x000ea8000c1e1500 */
[----:B------:R-:W2:Y:S01]  /*4740*/  @!P3 LDG.E.U16 R160, desc[UR16][R2.64+0x140] ;  /* 0x0001401002a0b981 */ /* 0x000ea2000c1e1500 */
[----:B------:R-:W-:-:S02]  /*4750*/  MOV R161, RZ ;  /* 0x000000ff00a17202 */ /* 0x000fc40000000f00 */
[----:B------:R-:W-:Y:S02]  /*4760*/  MOV R163, RZ ;  /* 0x000000ff00a37202 */ /* 0x000fe40000000f00 */
[----:B------:R-:W-:Y:S02]  /*4770*/  MOV R165, RZ ;  /* 0x000000ff00a57202 */ /* 0x000fe40000000f00 */
[----:B-----5:R-:W-:-:S04]  /*4780*/  @!P4 PRMT R161, R159, 0x5410, RZ ;  /* 0x000054109fa1c816 */ /* 0x020fc800000000ff */
[----:B---3--:R-:W-:Y:S02]  /*4790*/  @!P6 PRMT R161, R161, 0x5410, R20 ;  /* 0x00005410a1a1e816 */ /* 0x008fe40000000014 */
[-C--:B------:R-:W-:Y:S02]  /*47a0*/  ISETP.GE.AND P6, PT, R67, R77.reuse, PT ;  /* 0x0000004d4300720c */ /* 0x080fe40003fc6270 */
[----:B----4-:R-:W-:Y:S02]  /*47b0*/  @!P2 PRMT R165, R23, 0x5410, RZ ;  /* 0x0000541017a5a816 */ /* 0x010fe400000000ff */
[----:B--2---:R-:W-:Y:S02]  /*47c0*/  @!P0 PRMT R163, R21, 0x5410, RZ ;  /* 0x0000541015a38816 */ /* 0x004fe400000000ff */
[----:B------:R-:W-:Y:S02]  /*47d0*/  ISETP.GE.AND P2, PT, R69, R77, PT ;  /* 0x0000004d4500720c */ /* 0x000fe40003f46270 */
[----:B------:R-:W-:-:S05]  /*47e0*/  @!P1 PRMT R163, R163, 0x5410, R22 ;  /* 0x00005410a3a39816 */ /* 0x000fca0000000016 */
[----:B------:R-:W2:Y:S01]  /*47f0*/  @!P6 LDG.E.U16 R22, desc[UR16][R2.64+0x180] ;  /* 0x000180100216e981 */ /* 0x000ea2000c1e1500 */
[----:B------:R-:W-:Y:S02]  /*4800*/  @!P3 PRMT R165, R165, 0x5410, R160 ;  /* 0x00005410a5a5b816 */ /* 0x000fe400000000a0 */
[-C--:B------:R-:W-:Y:S02]  /*4810*/  ISETP.GE.AND P3, PT, R68, R77.reuse, PT ;  /* 0x0000004d4400720c */ /* 0x080fe40003f66270 */
[-C--:B------:R-:W-:Y:S02]  /*4820*/  ISETP.GE.AND P0, PT, R71, R77.reuse, PT ;  /* 0x0000004d4700720c */ /* 0x080fe40003f06270 */
[----:B------:R-:W-:Y:S01]  /*4830*/  ISETP.GE.AND P1, PT, R70, R77, PT ;  /* 0x0000004d4600720c */ /* 0x000fe20003f26270 */
[----:B------:R-:W3:Y:S08]  /*4840*/  @!P2 LDG.E.U16 R162, desc[UR16][R2.64+0x200] ;  /* 0x0002001002a2a981 */ /* 0x000ef0000c1e1500 */
[----:B------:R-:W4:Y:S04]  /*4850*/  @!P3 LDG.E.U16 R160, desc[UR16][R2.64+0x1c0] ;  /* 0x0001c01002a0b981 */ /* 0x000f28000c1e1500 */
[----:B------:R-:W5:Y:S04]  /*4860*/  @!P0 LDG.E.U16 R166, desc[UR16][R2.64+0x280] ;  /* 0x0002801002a68981 */ /* 0x000f68000c1e1500 */
[----:B------:R-:W5:Y:S01]  /*4870*/  @!P1 LDG.E.U16 R164, desc[UR16][R2.64+0x240] ;  /* 0x0002401002a49981 */ /* 0x000f62000c1e1500 */
[----:B------:R-:W-:-:S02]  /*4880*/  MOV R20, R10 ;  /* 0x0000000a00147202 */ /* 0x000fc40000000f00 */
[----:B------:R-:W-:Y:S02]  /*4890*/  MOV R21, R53 ;  /* 0x0000003500157202 */ /* 0x000fe40000000f00 */
[----:B------:R-:W-:Y:S01]  /*48a0*/  MOV R167, RZ ;  /* 0x000000ff00a77202 */ /* 0x000fe20000000f00 */
[----:B------:R-:W-:-:S04]  /*48b0*/  IMAD.WIDE.U32 R20, R145, UR8, R20 ;  /* 0x0000000891147c25 */ /* 0x000fc8000f8e0014 */
[----:B------:R-:W-:Y:S01]  /*48c0*/  IMAD R21, R145, UR9, R21 ;  /* 0x0000000991157c24 */ /* 0x000fe2000f8e0215 */
[----:B------:R-:W-:Y:S02]  /*48d0*/  MOV R169, RZ ;  /* 0x000000ff00a97202 */ /* 0x000fe40000000f00 */
[----:B------:R-:W-:Y:S02]  /*48e0*/  MOV R171, RZ ;  /* 0x000000ff00ab7202 */ /* 0x000fe40000000f00 */
[----:B--2---:R-:W-:Y:S02]  /*48f0*/  @!P6 PRMT R167, R22, 0x5410, RZ ;  /* 0x0000541016a7e816 */ /* 0x004fe400000000ff */
[----:B------:R-:W-:-:S04]  /*4900*/  LEA R22, P6, R20, R14, 0x2 ;  /* 0x0000000e14167211 */ /* 0x000fc800078c10ff */
[----:B------:R-:W-:Y:S02]  /*4910*/  LEA.HI.X R23, R20, R15, R21, 0x2, P6 ;  /* 0x0000000f14177211 */ /* 0x000fe400030f1415 */
[----:B------:R-:W-:Y:S02]  /*4920*/  MOV R20, R8 ;  /* 0x0000000800147202 */ /* 0x000fe40000000f00 */
[----:B------:R-:W-:Y:S01]  /*4930*/  MOV R21, R55 ;  /* 0x0000003700157202 */ /* 0x000fe20000000f00 */
[----:B------:R0:W2:Y:S01]  /*4940*/  LDG.E R159, desc[UR16][R22.64] ;  /* 0x00000010169f7981 */ /* 0x0000a2000c1e1900 */
[----:B---3--:R-:W-:Y:S01]  /*4950*/  @!P2 PRMT R169, R162, 0x5410, RZ ;  /* 0x00005410a2a9a816 */ /* 0x008fe200000000ff */
[----:B------:R-:W-:Y:S01]  /*4960*/  IMAD.WIDE.U32 R20, R145, UR10, R20 ;  /* 0x0000000a91147c25 */ /* 0x000fe2000f8e0014 */
[-C--:B------:R-:W-:Y:S02]  /*4970*/  ISETP.GE.AND P6, PT, R72, R77.reuse, PT ;  /* 0x0000004d4800720c */ /* 0x080fe40003fc6270 */
[----:B----4-:R-:W-:Y:S01]  /*4980*/  @!P3 PRMT R167, R167, 0x5410, R160 ;  /* 0x00005410a7a7b816 */ /* 0x010fe200000000a0 */
[----:B------:R-:W-:Y:S01]  /*4990*/  IMAD R21, R145, UR11, R21 ;  /* 0x0000000b91157c24 */ /* 0x000fe2000f8e0215 */
[----:B------:R-:W-:-:S02]  /*49a0*/  ISETP.GE.AND P2, PT, R73, R77, PT ;  /* 0x0000004d4900720c */ /* 0x000fc40003f46270 */
[----:B-----5:R-:W-:Y:S02]  /*49b0*/  @!P0 PRMT R171, R166, 0x5410, RZ ;  /* 0x00005410a6ab8816 */ /* 0x020fe400000000ff */
[----:B0-----:R-:W-:Y:S02]  /*49c0*/  LEA R22, P3, R20, R16, 0x2 ;  /* 0x0000001014167211 */ /* 0x001fe400078610ff */
[-C--:B------:R-:W-:Y:S02]  /*49d0*/  ISETP.GE.AND P0, PT, R75, R77.reuse, PT ;  /* 0x0000004d4b00720c */ /* 0x080fe40003f06270 */
[----:B------:R-:W-:Y:S01]  /*49e0*/  @!P1 PRMT R169, R169, 0x5410, R164 ;  /* 0x00005410a9a99816 */ /* 0x000fe200000000a4 */
[----:B------:R-:W3:Y:S01]  /*49f0*/  @!P6 LDG.E.U16 R160, desc[UR16][R2.64+0x2c0] ;  /* 0x0002c01002a0e981 */ /* 0x000ee2000c1e1500 */
[----:B------:R-:W-:Y:S02]  /*4a00*/  ISETP.GE.AND P1, PT, R74, R77, PT ;  /* 0x0000004d4a00720c */ /* 0x000fe40003f26270 */
[----:B------:R-:W-:-:S02]  /*4a10*/  LEA.HI.X R23, R20, R17, R21, 0x2, P3 ;  /* 0x0000001114177211 */ /* 0x000fc400018f1415 */
[----:B------:R-:W-:Y:S01]  /*4a20*/  ISETP.GE.AND P3, PT, R76, R77, PT ;  /* 0x0000004d4c00720c */ /* 0x000fe20003f66270 */
[----:B------:R-:W4:Y:S04]  /*4a30*/  @!P2 LDG.E.U16 R20, desc[UR16][R2.64+0x300] ;  /* 0x000300100214a981 */ /* 0x000f28000c1e1500 */
[----:B------:R-:W5:Y:S04]  /*4a40*/  @!P0 LDG.E.U16 R166, desc[UR16][R2.64+0x380] ;  /* 0x0003801002a68981 */ /* 0x000f68000c1e1500 */
[----:B------:R-:W5:Y:S04]  /*4a50*/  @!P1 LDG.E.U16 R164, desc[UR16][R2.64+0x340] ;  /* 0x0003401002a49981 */ /* 0x000f68000c1e1500 */
[----:B------:R0:W5:Y:S04]  /*4a60*/  @!P3 LDG.E.U16 R168, desc[UR16][R2.64+0x3c0] ;  /* 0x0003c01002a8b981 */ /* 0x000168000c1e1500 */
[----:B------:R2:W5:Y:S01]  /*4a70*/  LDG.E R182, desc[UR16][R22.64] ;  /* 0x0000001016b67981 */ /* 0x000562000c1e1900 */
[----:B------:R-:W-:-:S02]  /*4a80*/  PRMT R21, R163, 0x7632, R21 ;  /* 0x00007632a3157816 */ /* 0x000fc40000000015 */
[----:B0-----:R-:W-:Y:S01]  /*4a90*/  PRMT R3, R161, 0x7632, R3 ;  /* 0x00007632a1037816 */ /* 0x001fe20000000003 */
[----:B------:R-:W-:Y:S01]  /*4aa0*/  STS.U16 [R40], R161 ;  /* 0x000000a128007388 */ /* 0x000fe20000000400 */
[----:B------:R-:W-:-:S03]  /*4ab0*/  PRMT R162, R165, 0x7632, R162 ;  /* 0x00007632a5a27816 */ /* 0x000fc600000000a2 */
[----:B------:R0:W-:Y:S01]  /*4ac0*/  STS.U16 [R39+0x40], R3 ;  /* 0x0000400327007388 */ /* 0x0001e20000000400 */
[----:B------:R-:W-:-:S03]  /*4ad0*/  PRMT R170, R167, 0x7632, R170 ;  /* 0x00007632a7aa7816 */ /* 0x000fc600000000aa */
[----:B------:R-:W-:Y:S01]  /*4ae0*/  STS.U16 [R38+0x80], R163 ;  /* 0x000080a326007388 */ /* 0x000fe20000000400 */
[----:B------:R-:W-:-:S03]  /*4af0*/  PRMT R2, R169, 0x7632, R2 ;  /* 0x00007632a9027816 */ /* 0x000fc60000000002 */
[----:B------:R1:W-:Y:S01]  /*4b00*/  STS.U16 [R37+0xc0], R21 ;  /* 0x0000c01525007388 */ /* 0x0003e20000000400 */
[----:B0-----:R-:W-:-:S03]  /*4b10*/  IMAD.MOV.U32 R3, RZ, RZ, RZ ;  /* 0x000000ffff037224 */ /* 0x001fc600078e00ff */
[----:B------:R-:W-:Y:S04]  /*4b20*/  STS.U16 [R36+0x100], R165 ;  /* 0x000100a524007388 */ /* 0x000fe80000000400 */
[----:B------:R-:W-:Y:S01]  /*4b30*/  STS.U16 [R35+0x140], R162 ;  /* 0x000140a223007388 */ /* 0x000fe20000000400 */
[----:B-1----:R-:W-:-:S03]  /*4b40*/  MOV R21, RZ ;  /* 0x000000ff00157202 */ /* 0x002fc60000000f00 */
[----:B------:R-:W-:Y:S04]  /*4b50*/  STS.U16 [R34+0x180], R167 ;  /* 0x000180a722007388 */ /* 0x000fe80000000400 */
[----:B------:R-:W-:Y:S04]  /*4b60*/  STS.U16 [R33+0x1c0], R170 ;  /* 0x0001c0aa21007388 */ /* 0x000fe80000000400 */
[----:B------:R-:W-:Y:S04]  /*4b70*/  STS.U16 [R32+0x200], R169 ;  /* 0x000200a920007388 */ /* 0x000fe80000000400 */
[----:B------:R0:W-:Y:S01]  /*4b80*/  STS.U16 [R31+0x240], R2 ;  /* 0x000240021f007388 */ /* 0x0001e20000000400 */
[----:B------:R-:W1:Y:S01]  /*4b90*/  S2UR UR4, SR_CgaCtaId ;  /* 0x00000000000479c3 */ /* 0x000e620000008800 */
[----:B------:R-:W-:Y:S01]  /*4ba0*/  SHF.L.U32 R192, R60, 0x8, RZ ;  /* 0x000000083cc07819 */ /* 0x000fe200000006ff */
[----:B------:R-:W-:Y:S01]  /*4bb0*/  UMOV UR5, 0x400 ;  /* 0x0000040000057882 */ /* 0x000fe20000000000 */
[----:B------:R-:W-:Y:S01]  /*4bc0*/  BSSY.RECONVERGENT B0, `(.L_x_6869) ;  /* 0x000007e000007945 */ /* 0x000fe20003800200 */
[----:B-1----:R-:W-:Y:S01]  /*4bd0*/  ULEA UR5, UR4, UR5, 0x18 ;  /* 0x0000000504057291 */ /* 0x002fe2000f8ec0ff */
[----:B--2---:R-:W-:-:S04]  /*4be0*/  FMUL.FTZ R23, R159, 1.4426950216293334961 ;  /* 0x3fb8aa3b9f177820 */ /* 0x004fc80000410000 */
[----:B0-----:R-:W-:Y:S01]  /*4bf0*/  FMUL.FTZ R2, R23, R91 ;  /* 0x0000005b17027220 */ /* 0x001fe20000410000 */
[--C-:B---3--:R-:W-:Y:S02]  /*4c00*/  @!P6 PRMT R171, R171, 0x5410, R160.reuse ;  /* 0x00005410ababe816 */ /* 0x108fe400000000a0 */
[----:B----4-:R-:W-:Y:S02]  /*4c10*/  @!P2 PRMT R3, R20, 0x5410, RZ ;  /* 0x000054101403a816 */ /* 0x010fe400000000ff */
[----:B------:R-:W-:Y:S02]  /*4c20*/  PRMT R160, R171, 0x7632, R160 ;  /* 0x00007632aba07816 */ /* 0x000fe400000000a0 */
[----:B-----5:R-:W-:Y:S02]  /*4c30*/  @!P0 PRMT R21, R166, 0x5410, RZ ;  /* 0x00005410a6158816 */ /* 0x020fe400000000ff */
[----:B------:R-:W-:Y:S01]  /*4c40*/  @!P1 PRMT R3, R3, 0x5410, R164 ;  /* 0x0000541003039816 */ /* 0x000fe200000000a4 */
[----:B------:R-:W-:Y:S01]  /*4c50*/  STS.U16 [R30+0x280], R171 ;  /* 0x000280ab1e007388 */ /* 0x000fe20000000400 */
[----:B------:R-:W-:-:S03]  /*4c60*/  @!P3 PRMT R21, R21, 0x5410, R168 ;  /* 0x000054101515b816 */ /* 0x000fc600000000a8 */
[----:B------:R0:W-:Y:S01]  /*4c70*/  STS.U16 [R29+0x2c0], R160 ;  /* 0x0002c0a01d007388 */ /* 0x0001e20000000400 */
[----:B------:R-:W-:-:S03]  /*4c80*/  PRMT R20, R3, 0x7632, R20 ;  /* 0x0000763203147816 */ /* 0x000fc60000000014 */
[----:B------:R1:W-:Y:S01]  /*4c90*/  STS.U16 [R28+0x300], R3 ;  /* 0x000300031c007388 */ /* 0x0003e20000000400 */
[----:B0-----:R-:W-:-:S03]  /*4ca0*/  PRMT R160, R21, 0x7632, R160 ;  /* 0x0000763215a07816 */ /* 0x001fc600000000a0 */
[----:B------:R-:W-:Y:S01]  /*4cb0*/  STS.U16 [R27+0x340], R20 ;  /* 0x000340141b007388 */ /* 0x000fe20000000400 */
[----:B------:R0:W-:Y:S03]  /*4cc0*/  MUFU.EX2 R164, R2 ;  /* 0x0000000200a47308 */ /* 0x0001e60000000800 */
[----:B------:R-:W-:Y:S04]  /*4cd0*/  STS.U16 [R26+0x380], R21 ;  /* 0x000380151a007388 */ /* 0x000fe80000000400 */
[----:B------:R-:W-:Y:S01]  /*4ce0*/  STS.U16 [R25+0x3c0], R160 ;  /* 0x0003c0a019007388 */ /* 0x000fe20000000400 */
[----:B------:R-:W-:-:S03]  /*4cf0*/  NOP ;  /* 0x0000000000007918 */ /* 0x000fc60000000000 */
[----:B------:R-:W2:Y:S04]  /*4d00*/  LDS.U16 R200, [R24+0x6] ;  /* 0x0000060018c87984 */ /* 0x000ea80000000400 */
        /* <DEDUP_REMOVED lines=8> */
[----:B0-----:R-:W0:Y:S04]  /*4d90*/  LDS.U16 R2, [R24+0x1c] ;  /* 0x00001c0018027984 */ /* 0x001e280000000400 */
[----:B------:R-:W0:Y:S04]  /*4da0*/  LDS.U16 R160, [R24+0x1e] ;  /* 0x00001e0018a07984 */ /* 0x000e280000000400 */
[----:B------:R-:W0:Y:S04]  /*4db0*/  LDS.U16 R202, [R24+0xa] ;  /* 0x00000a0018ca7984 */ /* 0x000e280000000400 */
[----:B------:R-:W0:Y:S04]  /*4dc0*/  LDS.U16 R20, [R24] ;  /* 0x0000000018147984 */ /* 0x000e280000000400 */
[----:B------:R-:W0:Y:S04]  /*4dd0*/  LDS.U16 R21, [R24+0x2] ;  /* 0x0000020018157984 */ /* 0x000e280000000400 */
[----:B------:R-:W0:Y:S04]  /*4de0*/  LDS.U16 R198, [R24+0x4] ;  /* 0x0000040018c67984 */ /* 0x000e280000000400 */
[----:B------:R-:W0:Y:S01]  /*4df0*/  LDS.U16 R203, [R24+0x8] ;  /* 0x0000080018cb7984 */ /* 0x000e220000000400 */
[----:B------:R-:W-:Y:S01]  /*4e00*/  ISETP.NE.AND P1, PT, R51, RZ, PT ;  /* 0x000000ff3300720c */ /* 0x000fe20003f25270 */
[C---:B------:R-:W-:Y:S01]  /*4e10*/  FMUL.FTZ R173, R23.reuse, R88 ;  /* 0x0000005817ad7220 */ /* 0x040fe20000410000 */
[----:B-1----:R-:W-:Y:S01]  /*4e20*/  IADD3 R3, PT, PT, R192, -0x100, RZ ;  /* 0xffffff00c0037810 */ /* 0x002fe20007ffe0ff */
[C---:B------:R-:W-:Y:S01]  /*4e30*/  FMUL.FTZ R162, R23.reuse, R89 ;  /* 0x0000005917a27220 */ /* 0x040fe20000410000 */
[C---:B------:R-:W-:Y:S01]  /*4e40*/  FMUL.FTZ R163, R23.reuse, R90 ;  /* 0x0000005a17a37220 */ /* 0x040fe20000410000 */
[----:B------:R-:W-:Y:S01]  /*4e50*/  FMUL.FTZ R22, R23, R92 ;  /* 0x0000005c17167220 */ /* 0x000fe20000410000 */
[----:B------:R-:W-:Y:S01]  /*4e60*/  LOP3.LUT R166, R3, 0x100, RZ, 0xc0, !PT ;  /* 0x0000010003a67812 */ /* 0x000fe200078ec0ff */
        /* <DEDUP_REMOVED lines=12> */
[----:B------:R-:W-:-:S02]  /*4f30*/  IADD3 R166, PT, PT, R166, R145, RZ ;  /* 0x00000091a6a67210 */ /* 0x000fc40007ffe0ff */
[C---:B------:R-:W-:Y:S02]  /*4f40*/  ISETP.NE.AND P0, PT, R51.reuse, 0x1f, PT ;  /* 0x0000001f3300780c */ /* 0x040fe40003f05270 */
[----:B------:R-:W-:Y:S01]  /*4f50*/  @P1 IADD3 R166, PT, PT, R51, 0x200, RZ ;  /* 0x0000020033a61810 */ /* 0x000fe20007ffe0ff */
[----:B------:R-:W0:Y:S01]  /*4f60*/  MUFU.EX2 R162, R162 ;  /* 0x000000a200a27308 */ /* 0x000e220000000800 */
[----:B--2---:R-:W-:-:S03]  /*4f70*/  SHF.L.U32 R200, R200, 0x10, RZ ;  /* 0x00000010c8c87819 */ /* 0x004fc600000006ff */
[----:B------:R-:W2:Y:S01]  /*4f80*/  MUFU.EX2 R163, R163 ;  /* 0x000000a300a37308 */ /* 0x000ea20000000800 */
        /* <DEDUP_REMOVED lines=11> */
[----:B------:R-:W1:Y:S01]  /*5040*/  MUFU.EX2 R180, R180 ;  /* 0x000000b400b47308 */ /* 0x000e620000000800 */
[----:B------:R-:W-:-:S03]  /*5050*/  SHF.L.U32 R209, R209, 0x10, RZ ;  /* 0x00000010d1d17819 */ /* 0x000fc600000006ff */
[----:B------:R-:W1:Y:S01]  /*5060*/  MUFU.EX2 R187, R187 ;  /* 0x000000bb00bb7308 */ /* 0x000e620000000800 */
[----:B------:R-:W-:-:S03]  /*5070*/  SHF.L.U32 R212, R212, 0x10, RZ ;  /* 0x00000010d4d47819 */ /* 0x000fc600000006ff */
[----:B------:R-:W1:Y:S01]  /*5080*/  MUFU.EX2 R188, R188 ;  /* 0x000000bc00bc7308 */ /* 0x000e620000000800 */
[----:B------:R-:W-:-:S03]  /*5090*/  SHF.L.U32 R167, R167, 0x10, RZ ;  /* 0x00000010a7a77819 */ /* 0x000fc600000006ff */
[----:B------:R-:W1:Y:S01]  /*50a0*/  MUFU.EX2 R175, R175 ;  /* 0x000000af00af7308 */ /* 0x000e620000000800 */
[----:B0-----:R-:W-:-:S03]  /*50b0*/  SHF.L.U32 R23, R2, 0x10, RZ ;  /* 0x0000001002177819 */ /* 0x001fc600000006ff */
[----:B------:R-:W0:Y:S01]  /*50c0*/  MUFU.EX2 R191, R191 ;  /* 0x000000bf00bf7308 */ /* 0x000e220000000800 */
[----:B------:R-:W-:-:S03]  /*50d0*/  SHF.L.U32 R160, R160, 0x10, RZ ;  /* 0x00000010a0a07819 */ /* 0x000fc600000006ff */
[----:B------:R-:W0:Y:S04]  /*50e0*/  MUFU.EX2 R197, R197 ;  /* 0x000000c500c57308 */ /* 0x000e280000000800 */
[----:B------:R-:W0:Y:S01]  /*50f0*/  MUFU.EX2 R172, R172 ;  /* 0x000000ac00ac7308 */ /* 0x000e220000000800 */
        /* <DEDUP_REMOVED lines=32> */
[----:B------:R-:W-:Y:S01]  /*5300*/  ISETP.NE.AND P0, PT, R60, UR7, PT ;  /* 0x000000073c007c0c */ /* 0x000fe2000bf05270 */
[----:B------:R-:W-:-:S12]  /*5310*/  IMAD.MOV.U32 R219, RZ, RZ, 0x3f800000 ;  /* 0x3f800000ffdb7424 */ /* 0x000fd800078e00ff */
[----:B------:R-:W-:Y:S05]  /*5320*/  @!P0 BRA `(.L_x_6871) ;  /* 0x00000000001c8947 */ /* 0x000fea0003800000 */
[----:B------:R-:W-:-:S04]  /*5330*/  LOP3.LUT R2, R192, 0x100, RZ, 0xc0, !PT ;  /* 0x00000100c0027812 */ /* 0x000fc800078ec0ff */
[----:B------:R-:W-:-:S04]  /*5340*/  IADD3 R2, PT, PT, R2, R145, RZ ;  /* 0x0000009102027210 */ /* 0x000fc80007ffe0ff */
[----:B------:R-:W-:-:S05]  /*5350*/  LEA R2, R2, UR5, 0x2 ;  /* 0x0000000502027c11 */ /* 0x000fca000f8e10ff */
[----:B------:R1:W2:Y:S01]  /*5360*/  LDS R219, [R2+0xea8] ;  /* 0x000ea80002db7984 */ /* 0x0002a20000000800 */
[----:B------:R-:W-:Y:S05]  /*5370*/  BRA `(.L_x_6871) ;  /* 0x0000000000087947 */ /* 0x000fea0003800000 */
.L_x_6870:
[----:B------:R-:W-:-:S06]  /*5380*/  LEA R219, R51, UR5, 0x2 ;  /* 0x0000000533db7c11 */ /* 0x000fcc000f8e10ff */
[----:B------:R-:W0:Y:S02]  /*5390*/  LDS R219, [R219+0x16ac] ;  /* 0x0016ac00dbdb7984 */ /* 0x000e240000000800 */
.L_x_6871:
[----:B------:R-:W-:Y:S05]  /*53a0*/  BSYNC.RECONVERGENT B0 ;  /* 0x0000000000007941 */ /* 0x000fea0003800200 */
.L_x_6869:
[----:B------:R-:W3:Y:S01]  /*53b0*/  @P5 LDC R3, c[0x0][0x38c] ;  /* 0x0000e300ff035b82 */ /* 0x000ee20000000800 */
[----:B-1----:R-:W-:Y:S01]  /*53c0*/  @P5 IADD3 R2, PT, PT, R60, -0x2, RZ ;  /* 0xfffffffe3c025810 */ /* 0x002fe20007ffe0ff */
[----:B------:R-:W-:-:S04]  /*53d0*/  HFMA2 R192, -RZ, RZ, 0, 0 ;  /* 0x00000000ffc07431 */ /* 0x000fc800000001ff */
[----:B---3--:R-:W-:-:S04]  /*53e0*/  @P5 IMAD R3, R2, R3, R145 ;  /* 0x0000000302035224 */ /* 0x008fc800078e0291 */
[----:B------:R-:W-:-:S05]  /*53f0*/  @P5 IMAD.WIDE R2, R3, 0x8, R12 ;  /* 0x0000000803025825 */ /* 0x000fca00078e020c */
        /* <DEDUP_REMOVED lines=27> */
[C---:B0-2---:R-:W-:Y:S01]  /*55b0*/  FMUL.FTZ R194, R172.reuse, R219 ;  /* 0x000000dbacc27220 */ /* 0x045fe20000410000 */
[----:B------:R-:W-:Y:S01]  /*55c0*/  FMUL.FTZ R3, R181, R2 ;  /* 0x00000002b5037220 */ /* 0x000fe20000410000 */
[----:B------:R-:W-:Y:S01]  /*55d0*/  FFMA.FTZ R171, R172, R210, R201 ;  /* 0x000000d2acab7223 */ /* 0x000fe200000100c9 */
[----:B------:R-:W-:Y:S01]  /*55e0*/  FFMA.FTZ R169, R183, R169, R206 ;  /* 0x000000a9b7a97223 */ /* 0x000fe200000100ce */
[----:B------:R-:W-:Y:S01]  /*55f0*/  FMUL.FTZ R194, R197, R194 ;  /* 0x000000c2c5c27220 */ /* 0x000fe20000410000 */
[----:B------:R-:W-:Y:S01]  /*5600*/  FMUL.FTZ R2, R178, R3 ;  /* 0x00000003b2027220 */ /* 0x000fe20000410000 */
[----:B------:R-:W-:Y:S01]  /*5610*/  ISETP.GE.AND P0, PT, R41, 0x1, PT ;  /* 0x000000012900780c */ /* 0x000fe20003f06270 */
[----:B------:R-:W-:Y:S01]  /*5620*/  FFMA.FTZ R169, R185, R169, R204 ;  /* 0x000000a9b9a97223 */ /* 0x000fe200000100cc */
[----:B------:R-:W-:Y:S01]  /*5630*/  FFMA.FTZ R171, R197, R171, R196 ;  /* 0x000000abc5ab7223 */ /* 0x000fe200000100c4 */
[----:B------:R-:W-:Y:S01]  /*5640*/  FMUL.FTZ R2, R183, R2 ;  /* 0x00000002b7027220 */ /* 0x000fe20000410000 */
[C---:B------:R-:W-:Y:S01]  /*5650*/  FMUL.FTZ R194, R191.reuse, R194 ;  /* 0x000000c2bfc27220 */ /* 0x040fe20000410000 */
[C---:B------:R-:W-:Y:S01]  /*5660*/  FFMA.FTZ R169, R180.reuse, R169, R225 ;  /* 0x000000a9b4a97223 */ /* 0x040fe200000100e1 */
[----:B------:R-:W-:Y:S01]  /*5670*/  FFMA.FTZ R171, R191, R171, R190 ;  /* 0x000000abbfab7223 */ /* 0x000fe200000100be */
[----:B------:R-:W-:Y:S01]  /*5680*/  FMUL.FTZ R3, R185, R2 ;  /* 0x00000002b9037220 */ /* 0x000fe20000410000 */
[----:B------:R-:W-:Y:S01]  /*5690*/  FMUL.FTZ R195, R175, R194 ;  /* 0x000000c2afc37220 */ /* 0x000fe20000410000 */
[----:B------:R-:W-:Y:S01]  /*56a0*/  FFMA.FTZ R169, R187, R169, R220 ;  /* 0x000000a9bba97223 */ /* 0x000fe200000100dc */
[----:B------:R-:W-:Y:S01]  /*56b0*/  FFMA.FTZ R171, R175, R171, R174 ;  /* 0x000000abafab7223 */ /* 0x000fe200000100ae */
[----:B------:R-:W-:Y:S01]  /*56c0*/  FMUL.FTZ R2, R180, R3 ;  /* 0x00000003b4027220 */ /* 0x000fe20000410000 */
[C---:B------:R-:W-:Y:S01]  /*56d0*/  FMUL.FTZ R194, R188.reuse, R195 ;  /* 0x000000c3bcc27220 */ /* 0x040fe20000410000 */
[C---:B------:R-:W-:Y:S01]  /*56e0*/  FFMA.FTZ R169, R188.reuse, R169, R221 ;  /* 0x000000a9bca97223 */ /* 0x040fe200000100dd */
[C---:B------:R-:W-:Y:S01]  /*56f0*/  FFMA.FTZ R171, R188.reuse, R171, R189 ;  /* 0x000000abbcab7223 */ /* 0x040fe200000100bd */
[C---:B------:R-:W-:Y:S01]  /*5700*/  FMUL.FTZ R3, R187.reuse, R2 ;  /* 0x00000002bb037220 */ /* 0x040fe20000410000 */
[----:B------:R-:W-:Y:S01]  /*5710*/  FMUL.FTZ R195, R187, R194 ;  /* 0x000000c2bbc37220 */ /* 0x000fe20000410000 */
[----:B------:R-:W-:Y:S01]  /*5720*/  FFMA.FTZ R169, R175, R169, R216 ;  /* 0x000000a9afa97223 */ /* 0x000fe200000100d8 */
[----:B------:R-:W-:Y:S01]  /*5730*/  FFMA.FTZ R171, R187, R171, R176 ;  /* 0x000000abbbab7223 */ /* 0x000fe200000100b0 */
[----:B------:R-:W-:Y:S01]  /*5740*/  FMUL.FTZ R2, R188, R3 ;  /* 0x00000003bc027220 */ /* 0x000fe20000410000 */
[C---:B------:R-:W-:Y:S01]  /*5750*/  FMUL.FTZ R194, R180.reuse, R195 ;  /* 0x000000c3b4c27220 */ /* 0x040fe20000410000 */
[----:B------:R-:W-:Y:S01]  /*5760*/  FFMA.FTZ R169, R191, R169, R214 ;  /* 0x000000a9bfa97223 */ /* 0x000fe200000100d6 */
[----:B------:R-:W-:Y:S01]  /*5770*/  FFMA.FTZ R171, R180, R171, R177 ;  /* 0x000000abb4ab7223 */ /* 0x000fe200000100b1 */
[----:B------:R-:W-:Y:S01]  /*5780*/  FMUL.FTZ R2, R175, R2 ;  /* 0x00000002af027220 */ /* 0x000fe20000410000 */
[----:B------:R-:W-:Y:S01]  /*5790*/  FMUL.FTZ R194, R185, R194 ;  /* 0x000000c2b9c27220 */ /* 0x000fe20000410000 */
[----:B------:R-:W-:Y:S01]  /*57a0*/  FFMA.FTZ R169, R197, R169, R208 ;  /* 0x000000a9c5a97223 */ /* 0x000fe200000100d0 */
[----:B------:R-:W-:Y:S01]  /*57b0*/  FFMA.FTZ R171, R185, R171, R186 ;  /* 0x000000abb9ab7223 */ /* 0x000fe200000100ba */
[----:B------:R-:W-:Y:S01]  /*57c0*/  FMUL.FTZ R2, R191, R2 ;  /* 0x00000002bf027220 */ /* 0x000fe20000410000 */
[----:B------:R-:W-:Y:S01]  /*57d0*/  FMUL.FTZ R195, R182, R203 ;  /* 0x000000cbb6c37220 */ /* 0x000fe20000410000 */
[----:B------:R-:W-:Y:S01]  /*57e0*/  FFMA.FTZ R169, R172, R169, R193 ;  /* 0x000000a9aca97223 */ /* 0x000fe200000100c1 */
[----:B------:R-:W-:Y:S01]  /*57f0*/  FFMA.FTZ R171, R183, R171, R184 ;  /* 0x000000abb7ab7223 */ /* 0x000fe200000100b8 */
[----:B------:R-:W-:Y:S01]  /*5800*/  FMUL.FTZ R3, R197, R2 ;  /* 0x00000002c5037220 */ /* 0x000fe20000410000 */
[C---:B------:R-:W-:Y:S01]  /*5810*/  FMUL.FTZ R231, R182.reuse, R21 ;  /* 0x00000015b6e77220 */ /* 0x040fe20000410000 */
[----:B------:R-:W-:Y:S01]  /*5820*/  FMUL.FTZ R233, R182, R20 ;  /* 0x00000014b6e97220 */ /* 0x000fe20000410000 */
[----:B------:R-:W0:Y:S01]  /*5830*/  SHFL.UP PT, R170, R169, 0x1, RZ ;  /* 0x04200000a9aa7989 */ /* 0x000e2200000e00ff */
[----:B------:R-:W-:Y:S01]  /*5840*/  FMUL.FTZ R2, R172, R3 ;  /* 0x00000003ac027220 */ /* 0x000fe20000410000 */
[----:B------:R-:W-:Y:S01]  /*5850*/  FFMA.FTZ R171, R178, R171, R179 ;  /* 0x000000abb2ab7223 */ /* 0x000fe200000100b3 */
[----:B------:R-:W-:Y:S01]  /*5860*/  ISETP.NE.AND P2, PT, R211, 0x1f, PT ;  /* 0x0000001fd300780c */ /* 0x000fe20003f45270 */
[----:B------:R-:W-:Y:S01]  /*5870*/  UMOV UR4, UR6 ;  /* 0x0000000600047c82 */ /* 0x000fe20008000000 */
[----:B------:R-:W-:Y:S01]  /*5880*/  ISETP.NE.AND P3, PT, R51, RZ, PT ;  /* 0x000000ff3300720c */ /* 0x000fe20003f65270 */
[----:B------:R-:W1:Y:S01]  /*5890*/  SHFL.UP PT, R3, R2, 0x1, RZ ;  /* 0x0420000002037989 */ /* 0x000e6200000e00ff */
[----:B------:R-:W-:Y:S01]  /*58a0*/  BSSY.RECONVERGENT B0, `(.L_x_6872) ;  /* 0x00000fb000007945 */ /* 0x000fe20003800200 */
[----:B0-----:R-:W-:-:S05]  /*58b0*/  FFMA.FTZ R170, R2, R170, R169 ;  /* 0x000000aa02aa7223 */ /* 0x001fca00000100a9 */
[----:B------:R-:W-:Y:S01]  /*58c0*/  FSEL R169, R169, R170, !P0 ;  /* 0x000000aaa9a97208 */ /* 0x000fe20004000000 */
[----:B-1----:R-:W-:Y:S01]  /*58d0*/  @P0 FMUL.FTZ R2, R2, R3 ;  /* 0x0000000302020220 */ /* 0x002fe20000410000 */
[----:B------:R-:W-:Y:S01]  /*58e0*/  FMUL.FTZ R3, R183, R194 ;  /* 0x000000c2b7037220 */ /* 0x000fe20000410000 */
[----:B------:R-:W-:Y:S01]  /*58f0*/  ISETP.GE.AND P0, PT, R41, 0x2, PT ;  /* 0x000000022900780c */ /* 0x000fe20003f06270 */
[----:B------:R-:W-:Y:S01]  /*5900*/  FMUL.FTZ R194, R128, R195 ;  /* 0x000000c380c27220 */ /* 0x000fe20000410000 */
[----:B------:R-:W0:Y:S01]  /*5910*/  SHFL.UP PT, R170, R169, 0x2, RZ ;  /* 0x04400000a9aa7989 */ /* 0x000e2200000e00ff */
[----:B------:R-:W-:Y:S02]  /*5920*/  FMUL.FTZ R222, R178, R3 ;  /* 0x00000003b2de7220 */ /* 0x000fe40000410000 */
[C---:B------:R-:W-:Y:S01]  /*5930*/  FFMA.FTZ R171, R181.reuse, R171, R194 ;  /* 0x000000abb5ab7223 */ /* 0x040fe200000100c2 */
[----:B------:R-:W1:Y:S01]  /*5940*/  SHFL.UP PT, R3, R2, 0x2, RZ ;  /* 0x0440000002037989 */ /* 0x000e6200000e00ff */
[----:B------:R-:W-:-:S02]  /*5950*/  FMUL.FTZ R229, R181, R222 ;  /* 0x000000deb5e57220 */ /* 0x000fc40000410000 */
[C---:B------:R-:W-:Y:S02]  /*5960*/  FFMA.FTZ R171, R22.reuse, R171, R161 ;  /* 0x000000ab16ab7223 */ /* 0x040fe400000100a1 */
[----:B------:R-:W-:-:S04]  /*5970*/  FMUL.FTZ R229, R22, R229 ;  /* 0x000000e516e57220 */ /* 0x000fc80000410000 */
[----:B------:R-:W-:-:S04]  /*5980*/  FMUL.FTZ R222, R164, R229 ;  /* 0x000000e5a4de7220 */ /* 0x000fc80000410000 */
[----:B------:R-:W-:-:S04]  /*5990*/  FMUL.FTZ R229, R163, R222 ;  /* 0x000000dea3e57220 */ /* 0x000fc80000410000 */
[----:B------:R-:W-:Y:S01]  /*59a0*/  FMUL.FTZ R222, R162, R229 ;  /* 0x000000e5a2de7220 */ /* 0x000fe20000410000 */
[C---:B0-----:R-:W-:Y:S01]  /*59b0*/  FFMA.FTZ R170, R2.reuse, R170, R169 ;  /* 0x000000aa02aa7223 */ /* 0x041fe200000100a9 */
[----:B-1----:R-:W-:-:S04]  /*59c0*/  @P0 FMUL.FTZ R2, R2, R3 ;  /* 0x0000000302020220 */ /* 0x002fc80000410000 */
[----:B------:R-:W-:Y:S01]  /*59d0*/  FSEL R195, R169, R170, !P0 ;  /* 0x000000aaa9c37208 */ /* 0x000fe20004000000 */
[----:B------:R-:W-:Y:S01]  /*59e0*/  FMUL.FTZ R169, R182, R198 ;  /* 0x000000c6b6a97220 */ /* 0x000fe20000410000 */
[----:B------:R-:W-:Y:S01]  /*59f0*/  FMUL.FTZ R170, R122, R231 ;  /* 0x000000e77aaa7220 */ /* 0x000fe20000410000 */
[----:B------:R-:W-:Y:S01]  /*5a00*/  ISETP.GE.AND P0, PT, R41, 0x4, PT ;  /* 0x000000042900780c */ /* 0x000fe20003f06270 */
[----:B------:R-:W0:Y:S01]  /*5a10*/  SHFL.DOWN PT, R231, R222, 0x1, 0x1f ;  /* 0x08201f00dee77f89 */ /* 0x000e2200000e0000 */
[----:B------:R-:W-:-:S03]  /*5a20*/  FMUL.FTZ R169, R124, R169 ;  /* 0x000000a97ca97220 */ /* 0x000fc60000410000 */
[----:B------:R-:W1:Y:S01]  /*5a30*/  SHFL.UP PT, R224, R195, 0x4, RZ ;  /* 0x04800000c3e07989 */ /* 0x000e6200000e00ff */
[----:B------:R-:W-:Y:S01]  /*5a40*/  FFMA.FTZ R226, R164, R171, R169 ;  /* 0x000000aba4e27223 */ /* 0x000fe200000100a9 */
[----:B------:R-:W-:Y:S02]  /*5a50*/  FMUL.FTZ R171, R0, R233 ;  /* 0x000000e900ab7220 */ /* 0x000fe40000410000 */
[----:B------:R-:W2:Y:S01]  /*5a60*/  SHFL.UP PT, R3, R2, 0x4, RZ ;  /* 0x0480000002037989 */ /* 0x000ea200000e00ff */
[----:B------:R-:W-:-:S04]  /*5a70*/  FFMA.FTZ R226, R163, R226, R170 ;  /* 0x000000e2a3e27223 */ /* 0x000fc800000100aa */
[----:B------:R-:W-:-:S05]  /*5a80*/  FFMA.FTZ R226, R162, R226, R171 ;  /* 0x000000e2a2e27223 */ /* 0x000fca00000100ab */
[----:B------:R-:W4:Y:S01]  /*5a90*/  SHFL.DOWN PT, R230, R226, 0x1, 0x1f ;  /* 0x08201f00e2e67f89 */ /* 0x000f2200000e0000 */
[----:B------:R-:W-:Y:S01]  /*5aa0*/  MOV R229, R226 ;  /* 0x000000e200e57202 */ /* 0x000fe20000000f00 */
[----:B0-----:R-:W-:Y:S01]  /*5ab0*/  @P2 FMUL.FTZ R228, R231, R222 ;  /* 0x000000dee7e42220 */ /* 0x001fe20000410000 */
[C---:B-1----:R-:W-:Y:S01]  /*5ac0*/  FFMA.FTZ R224, R2.reuse, R224, R195 ;  /* 0x000000e002e07223 */ /* 0x042fe200000100c3 */
[----:B--2---:R-:W-:-:S04]  /*5ad0*/  @P0 FMUL.FTZ R2, R2, R3 ;  /* 0x0000000302020220 */ /* 0x004fc80000410000 */
[----:B------:R-:W-:Y:S02]  /*5ae0*/  FSEL R195, R195, R224, !P0 ;  /* 0x000000e0c3c37208 */ /* 0x000fe40004000000 */
[----:B------:R-:W-:Y:S01]  /*5af0*/  ISETP.GE.AND P0, PT, R41, 0x8, PT ;  /* 0x000000082900780c */ /* 0x000fe20003f06270 */
[----:B------:R-:W-:Y:S04]  /*5b00*/  SHFL.UP PT, R3, R2, 0x8, RZ ;  /* 0x0500000002037989 */ /* 0x000fe800000e00ff */
[----:B------:R-:W0:Y:S01]  /*5b10*/  SHFL.UP PT, R224, R195, 0x8, RZ ;  /* 0x05000000c3e07989 */ /* 0x000e2200000e00ff */
[----:B----4-:R-:W-:Y:S01]  /*5b20*/  @P2 FFMA.FTZ R229, R222, R230, R229 ;  /* 0x000000e6dee52223 */ /* 0x010fe200000100e5 */
[----:B------:R-:W-:Y:S02]  /*5b30*/  @P2 MOV R222, R228 ;  /* 0x000000e400de2202 */ /* 0x000fe40000000f00 */
[----:B------:R-:W-:-:S02]  /*5b40*/  ISETP.GT.U32.AND P2, PT, R211, 0x1d, PT ;  /* 0x0000001dd300780c */ /* 0x000fc40003f44070 */
[----:B------:R-:W1:Y:S04]  /*5b50*/  SHFL.DOWN PT, R226, R229, 0x2, 0x1f ;  /* 0x08401f00e5e27f89 */ /* 0x000e6800000e0000 */
[----:B------:R-:W2:Y:S01]  /*5b60*/  SHFL.DOWN PT, R233, R222, 0x2, 0x1f ;  /* 0x08401f00dee97f89 */ /* 0x000ea200000e0000 */
[C---:B0-----:R-:W-:Y:S01]  /*5b70*/  FFMA.FTZ R224, R2.reuse, R224, R195 ;  /* 0x000000e002e07223 */ /* 0x041fe200000100c3 */
[----:B------:R-:W-:-:S04]  /*5b80*/  @P0 FMUL.FTZ R2, R2, R3 ;  /* 0x0000000302020220 */ /* 0x000fc80000410000 */
[----:B------:R-:W-:Y:S01]  /*5b90*/  FSEL R231, R195, R224, !P0 ;  /* 0x000000e0c3e77208 */ /* 0x000fe20004000000 */
[C---:B-1----:R-:W-:Y:S01]  /*5ba0*/  @!P2 FFMA.FTZ R229, R222.reuse, R226, R229 ;  /* 0x000000e2dee5a223 */ /* 0x042fe200000100e5 */
[----:B------:R-:W-:Y:S01]  /*5bb0*/  SHFL.UP PT, R3, R2, 0x10, RZ ;  /* 0x0600000002037989 */ /* 0x000fe200000e00ff */
[----:B------:R-:W-:Y:S01]  /*5bc0*/  ISETP.GE.AND P0, PT, R41, 0x10, PT ;  /* 0x000000102900780c */ /* 0x000fe20003f06270 */
[----:B--2---:R-:W-:Y:S02]  /*5bd0*/  @!P2 FMUL.FTZ R224, R222, R233 ;  /* 0x000000e9dee0a220 */ /* 0x004fe40000410000 */
[----:B------:R-:W0:Y:S03]  /*5be0*/  SHFL.UP PT, R195, R231, 0x10, RZ ;  /* 0x06000000e7c37989 */ /* 0x000e2600000e00ff */
[----:B------:R-:W-:Y:S01]  /*5bf0*/  @!P2 MOV R222, R224 ;  /* 0x000000e000dea202 */ /* 0x000fe20000000f00 */
[----:B------:R-:W1:Y:S01]  /*5c00*/  SHFL.DOWN PT, R228, R229, 0x4, 0x1f ;  /* 0x08801f00e5e47f89 */ /* 0x000e6200000e0000 */
[----:B------:R-:W-:-:S03]  /*5c10*/  ISETP.GT.U32.AND P2, PT, R211, 0x1b, PT ;  /* 0x0000001bd300780c */ /* 0x000fc60003f44070 */
[----:B------:R-:W2:Y:S01]  /*5c20*/  SHFL.DOWN PT, R233, R222, 0x4, 0x1f ;  /* 0x08801f00dee97f89 */ /* 0x000ea200000e0000 */
[C---:B0-----:R-:W-:Y:S01]  /*5c30*/  FFMA.FTZ R224, R2.reuse, R195, R231 ;  /* 0x000000c302e07223 */ /* 0x041fe200000100e7 */
[----:B------:R-:W-:-:S04]  /*5c40*/  @P0 FMUL.FTZ R2, R2, R3 ;  /* 0x0000000302020220 */ /* 0x000fc80000410000 */
[----:B------:R-:W-:Y:S01]  /*5c50*/  FSEL R224, R231, R224, !P0 ;  /* 0x000000e0e7e07208 */ /* 0x000fe20004000000 */
[----:B------:R0:W-:Y:S03]  /*5c60*/  SHFL.UP PT, R3, R2, 0x1, RZ ;  /* 0x0420000002037989 */ /* 0x0001e600000e00ff */
[----:B-1----:R-:W-:Y:S01]  /*5c70*/  @!P2 FFMA.FTZ R229, R222, R228, R229 ;  /* 0x000000e4dee5a223 */ /* 0x002fe200000100e5 */
[----:B------:R-:W-:Y:S01]  /*5c80*/  ISETP.GE.AND P0, PT, R60, UR7, PT ;  /* 0x000000073c007c0c */ /* 0x000fe2000bf06270 */
[----:B--2---:R-:W-:Y:S01]  /*5c90*/  @!P2 FMUL.FTZ R226, R222, R233 ;  /* 0x000000e9dee2a220 */ /* 0x004fe20000410000 */
[----:B------:R-:W-:Y:S02]  /*5ca0*/  SHFL.UP PT, R224, R224, 0x1, RZ ;  /* 0x04200000e0e07989 */ /* 0x000fe400000e00ff */
[----:B------:R-:W-:Y:S02]  /*5cb0*/  ISETP.NE.OR P0, PT, R51, RZ, P0 ;  /* 0x000000ff3300720c */ /* 0x000fe40000705670 */
[----:B------:R-:W-:Y:S01]  /*5cc0*/  @!P2 MOV R222, R226 ;  /* 0x000000e200dea202 */ /* 0x000fe20000000f00 */
[----:B0-----:R-:W-:Y:S01]  /*5cd0*/  HFMA2 R2, -RZ, RZ, 1.875, 0 ;  /* 0x3f800000ff027431 */ /* 0x001fe200000001ff */
[----:B------:R-:W0:Y:S01]  /*5ce0*/  SHFL.DOWN PT, R226, R229, 0x8, 0x1f ;  /* 0x09001f00e5e27f89 */ /* 0x000e2200000e0000 */
[----:B------:R-:W-:-:S03]  /*5cf0*/  ISETP.GT.U32.AND P2, PT, R211, 0x17, PT ;  /* 0x00000017d300780c */ /* 0x000fc60003f44070 */
[----:B------:R-:W-:Y:S10]  /*5d00*/  SHFL.DOWN PT, R231, R222, 0x8, 0x1f ;  /* 0x09001f00dee77f89 */ /* 0x000ff400000e0000 */
[----:B0-----:R-:W-:-:S05]  /*5d10*/  @!P2 FFMA.FTZ R229, R222, R226, R229 ;  /* 0x000000e2dee5a223 */ /* 0x001fca00000100e5 */
[----:B------:R-:W-:Y:S04]  /*5d20*/  SHFL.DOWN PT, R226, R229, 0x10, 0x1f ;  /* 0x0a001f00e5e27f89 */ /* 0x000fe800000e0000 */
[----:B---3--:R-:W0:Y:S02]  /*5d30*/  SHFL.IDX PT, R195, R192, RZ, 0x1f ;  /* 0x00001fffc0c37589 */ /* 0x008e2400000e0000 */
[----:B0-----:R-:W-:Y:S01]  /*5d40*/  @P1 FFMA.FTZ R195, R3, R195, R224 ;  /* 0x000000c303c31223 */ /* 0x001fe200000100e0 */
[----:B------:R-:W-:Y:S02]  /*5d50*/  MOV R3, RZ ;  /* 0x000000ff00037202 */ /* 0x000fe40000000f00 */
[----:B------:R-:W-:Y:S01]  /*5d60*/  @!P0 LEA R224, R145, UR5, 0x3 ;  /* 0x0000000591e08c11 */ /* 0x000fe2000f8e18ff */
[----:B------:R-:W-:Y:S01]  /*5d70*/  FFMA.FTZ R173, R173, R195, R168 ;  /* 0x000000c3adad7223 */ /* 0x000fe200000100a8 */
[----:B------:R-:W-:-:S03]  /*5d80*/  @!P2 FMUL.FTZ R195, R222, R231 ;  /* 0x000000e7dec3a220 */ /* 0x000fc60000410000 */
[-C--:B------:R-:W-:Y:S01]  /*5d90*/  FMUL.FTZ R231, R20, R173.reuse ;  /* 0x000000ad14e77220 */ /* 0x080fe20000410000 */
[----:B------:R-:W-:Y:S01]  /*5da0*/  FFMA.FTZ R192, R162, R173, R165 ;  /* 0x000000ada2c07223 */ /* 0x000fe200000100a5 */
[----:B------:R-:W-:Y:S01]  /*5db0*/  @!P0 LDS.64 R2, [R224+0x1728] ;  /* 0x00172800e0028984 */ /* 0x000fe20000000a00 */
[----:B------:R-:W-:Y:S01]  /*5dc0*/  @!P2 MOV R222, R195 ;  /* 0x000000c300dea202 */ /* 0x000fe20000000f00 */
[----:B------:R-:W-:Y:S01]  /*5dd0*/  FFMA.FTZ R231, R0, R231, RZ ;  /* 0x000000e700e77223 */ /* 0x000fe200000100ff */
[-C--:B------:R-:W-:Y:S01]  /*5de0*/  FMUL.FTZ R21, R21, R192.reuse ;  /* 0x000000c015157220 */ /* 0x080fe20000410000 */
[----:B------:R-:W-:Y:S01]  /*5df0*/  FFMA.FTZ R195, R163, R192, R166 ;  /* 0x000000c0a3c37223 */ /* 0x000fe200000100a6 */
[----:B------:R-:W-:Y:S01]  /*5e00*/  ISETP.GT.U32.AND P0, PT, R211, 0xf, PT ;  /* 0x0000000fd300780c */ /* 0x000fe20003f04070 */
[----:B------:R-:W-:Y:S01]  /*5e10*/  FADD.FTZ R165, -R165, R192 ;  /* 0x000000c0a5a57221 */ /* 0x000fe20000010100 */
[----:B------:R-:W-:Y:S01]  /*5e20*/  FFMA.FTZ R21, R122, R21, R231 ;  /* 0x000000157a157223 */ /* 0x000fe200000100e7 */
[-C--:B------:R-:W-:Y:S01]  /*5e30*/  FMUL.FTZ R198, R198, R195.reuse ;  /* 0x000000c3c6c67220 */ /* 0x080fe20000410000 */
[----:B------:R-:W0:Y:S01]  /*5e40*/  SHFL.DOWN PT, R231, R222, 0x10, 0x1f ;  /* 0x0a001f00dee77f89 */ /* 0x000e2200000e0000 */
[----:B------:R-:W-:-:S02]  /*5e50*/  FFMA.FTZ R199, R164, R195, R199 ;  /* 0x000000c3a4c77223 */ /* 0x000fc400000100c7 */
[----:B------:R-:W-:Y:S02]  /*5e60*/  FFMA.FTZ R20, R124, R198, R21 ;  /* 0x000000c67c147223 */ /* 0x000fe40000010015 */
[-C--:B------:R-:W-:Y:S01]  /*5e70*/  FMUL.FTZ R200, R200, R199.reuse ;  /* 0x000000c7c8c87220 */ /* 0x080fe20000410000 */
[----:B------:R-:W-:-:S03]  /*5e80*/  FFMA.FTZ R198, R22, R199, R223 ;  /* 0x000000c716c67223 */ /* 0x000fc600000100df */
[----:B------:R-:W-:Y:S01]  /*5e90*/  FFMA.FTZ R21, R125, R200, R20 ;  /* 0x000000c87d157223 */ /* 0x000fe20000010014 */
[-C--:B------:R-:W-:Y:S01]  /*5ea0*/  FMUL.FTZ R20, R203, R198.reuse ;  /* 0x000000c6cb147220 */ /* 0x080fe20000410000 */
[----:B------:R-:W-:Y:S01]  /*5eb0*/  FFMA.FTZ R203, R181, R198, R218 ;  /* 0x000000c6b5cb7223 */ /* 0x000fe200000100da */
[----:B------:R-:W-:Y:S02]  /*5ec0*/  @!P0 FFMA.FTZ R229, R222, R226, R229 ;  /* 0x000000e2dee58223 */ /* 0x000fe400000100e5 */
[----:B------:R-:W-:Y:S01]  /*5ed0*/  FFMA.FTZ R20, R128, R20, R21 ;  /* 0x0000001480147223 */ /* 0x000fe20000010015 */
[-C--:B------:R-:W-:Y:S01]  /*5ee0*/  FMUL.FTZ R202, R202, R203.reuse ;  /* 0x000000cbcaca7220 */ /* 0x080fe20000410000 */
[----:B------:R-:W-:Y:S01]  /*5ef0*/  FFMA.FTZ R200, R178, R203, R227 ;  /* 0x000000cbb2c87223 */ /* 0x000fe200000100e3 */
[----:B------:R-:W-:Y:S02]  /*5f00*/  SHFL.DOWN PT, R218, R229, 0x1, 0x1f ;  /* 0x08201f00e5da7f89 */ /* 0x000fe400000e0000 */
[----:B------:R-:W-:Y:S01]  /*5f10*/  FFMA.FTZ R21, R127, R202, R20 ;  /* 0x000000ca7f157223 */ /* 0x000fe20000010014 */
[-C--:B------:R-:W-:Y:S01]  /*5f20*/  FFMA.FTZ R202, R183, R200.reuse, R206 ;  /* 0x000000c8b7ca7223 */ /* 0x080fe200000100ce */
[----:B------:R-:W-:Y:S01]  /*5f30*/  FMUL.FTZ R205, R205, R200 ;  /* 0x000000c8cdcd7220 */ /* 0x000fe20000410000 */
[----:B------:R-:W-:Y:S01]  /*5f40*/  SHFL.IDX PT, R229, R229, RZ, 0x1f ;  /* 0x00001fffe5e57589 */ /* 0x000fe200000e0000 */
[----:B0-----:R-:W-:Y:S01]  /*5f50*/  @!P0 FMUL.FTZ R20, R222, R231 ;  /* 0x000000e7de148220 */ /* 0x001fe20000410000 */
[-C--:B------:R-:W-:Y:S01]  /*5f60*/  FMUL.FTZ R213, R213, R202.reuse ;  /* 0x000000cad5d57220 */ /* 0x080fe20000410000 */
[----:B------:R-:W-:Y:S01]  /*5f70*/  FFMA.FTZ R21, R130, R205, R21 ;  /* 0x000000cd82157223 */ /* 0x000fe20000010015 */
[----:B------:R-:W-:Y:S01]  /*5f80*/  FFMA.FTZ R204, R185, R202, R204 ;  /* 0x000000cab9cc7223 */ /* 0x000fe200000100cc */
[----:B------:R-:W-:Y:S01]  /*5f90*/  @!P0 IMAD.MOV.U32 R222, RZ, RZ, R20 ;  /* 0x000000ffffde8224 */ /* 0x000fe200078e0014 */
[----:B------:R-:W-:Y:S01]  /*5fa0*/  ISETP.NE.AND P0, PT, R51, 0x1f, PT ;  /* 0x0000001f3300780c */ /* 0x000fe20003f05270 */
[----:B------:R-:W-:Y:S01]  /*5fb0*/  FFMA.FTZ R21, R132, R213, R21 ;  /* 0x000000d584157223 */ /* 0x000fe20000010015 */
[----:B------:R-:W-:Y:S01]  /*5fc0*/  SHFL.IDX PT, R223, R3, RZ, 0x1f ;  /* 0x00001fff03df7589 */ /* 0x000fe200000e0000 */
[-C--:B------:R-:W-:Y:S01]  /*5fd0*/  FMUL.FTZ R215, R215, R204.reuse ;  /* 0x000000ccd7d77220 */ /* 0x080fe20000410000 */
[----:B------:R-:W-:Y:S01]  /*5fe0*/  FFMA.FTZ R206, R180, R204, R225 ;  /* 0x000000ccb4ce7223 */ /* 0x000fe200000100e1 */
[----:B------:R-:W-:Y:S01]  /*5ff0*/  MOV R20, R51 ;  /* 0x0000003300147202 */ /* 0x000fe20000000f00 */
[----:B------:R-:W0:Y:S01]  /*6000*/  SHFL.DOWN PT, R213, R222, 0x1, 0x1f ;  /* 0x08201f00ded57f89 */ /* 0x000e2200000e0000 */
[----:B------:R-:W-:Y:S01]  /*6010*/  FFMA.FTZ R21, R136, R215, R21 ;  /* 0x000000d788157223 */ /* 0x000fe20000010015 */
[-C--:B------:R-:W-:Y:S01]  /*6020*/  FMUL.FTZ R217, R217, R206.reuse ;  /* 0x000000ced9d97220 */ /* 0x080fe20000410000 */
[----:B------:R-:W-:Y:S01]  /*6030*/  FFMA.FTZ R205, R187, R206, R220 ;  /* 0x000000cebbcd7223 */ /* 0x000fe200000100dc */
[----:B------:R-:W1:Y:S02]  /*6040*/  SHFL.IDX PT, R222, R222, RZ, 0x1f ;  /* 0x00001fffdede7589 */ /* 0x000e6400000e0000 */
[----:B------:R-:W-:Y:S01]  /*6050*/  FFMA.FTZ R224, R138, R217, R21 ;  /* 0x000000d98ae07223 */ /* 0x000fe20000010015 */
[----:B------:R-:W-:-:S02]  /*6060*/  HFMA2 R21, -RZ, RZ, 0, 0 ;  /* 0x00000000ff157431 */ /* 0x000fc400000001ff */
[-C--:B------:R-:W-:Y:S01]  /*6070*/  FMUL.FTZ R215, R207, R205.reuse ;  /* 0x000000cdcfd77220 */ /* 0x080fe20000410000 */
[-C--:B------:R-:W-:Y:S01]  /*6080*/  FFMA.FTZ R207, R188, R205.reuse, R221 ;  /* 0x000000cdbccf7223 */ /* 0x080fe200000100dd */
[----:B------:R-:W-:Y:S01]  /*6090*/  FMUL.FTZ R220, R182, R205 ;  /* 0x000000cdb6dc7220 */ /* 0x000fe20000410000 */
[----:B------:R-:W-:-:S04]  /*60a0*/  IMAD.WIDE.U32 R20, R18, UR18, R20 ;  /* 0x0000001212147c25 */ /* 0x000fc8000f8e0014 */
[----:B------:R-:W-:Y:S01]  /*60b0*/  FFMA.FTZ R224, R133, R215, R224 ;  /* 0x000000d785e07223 */ /* 0x000fe200000100e0 */
[----:B------:R-:W-:Y:S01]  /*60c0*/  SHF.R.S32.HI R215, RZ, 0x1f, R47 ;  /* 0x0000001fffd77819 */ /* 0x000fe2000001142f */
[----:B------:R-:W-:Y:S01]  /*60d0*/  FMUL.FTZ R209, R209, R207 ;  /* 0x000000cfd1d17220 */ /* 0x000fe20000410000 */
[----:B------:R-:W-:Y:S02]  /*60e0*/  IMAD R21, R19, UR18, R21 ;  /* 0x0000001213157c24 */ /* 0x000fe4000f8e0215 */
[----:B------:R-:W-:Y:S01]  /*60f0*/  FMUL.FTZ R220, R133, R220 ;  /* 0x000000dc85dc7220 */ /* 0x000fe20000410000 */
[----:B------:R-:W-:Y:S01]  /*6100*/  FFMA.FTZ R224, R135, R209, R224 ;  /* 0x000000d187e07223 */ /* 0x000fe200000100e0 */
[----:B------:R-:W-:-:S04]  /*6110*/  IMAD.WIDE.U32 R20, R47, UR14, R20 ;  /* 0x0000000e2f147c25 */ /* 0x000fc8000f8e0014 */
[----:B------:R-:W-:Y:S01]  /*6120*/  FFMA.FTZ R209, R175, R207, R216 ;  /* 0x000000cfafd17223 */ /* 0x000fe200000100d8 */
[----:B------:R-:W-:Y:S01]  /*6130*/  FMUL.FTZ R216, R182, R199 ;  /* 0x000000c7b6d87220 */ /* 0x000fe20000410000 */
[----:B0-----:R-:W-:Y:S01]  /*6140*/  @P0 FFMA.FTZ R223, R213, R223, R218 ;  /* 0x000000dfd5df0223 */ /* 0x001fe200000100da */
[----:B------:R-:W-:Y:S02]  /*6150*/  IMAD R218, R215, UR14, RZ ;  /* 0x0000000ed7da7c24 */ /* 0x000fe4000f8e02ff */
[----:B------:R-:W-:Y:S01]  /*6160*/  FMUL.FTZ R215, R212, R209 ;  /* 0x000000d1d4d77220 */ /* 0x000fe20000410000 */
[----:B------:R-:W-:Y:S01]  /*6170*/  IADD3 R20, P0, PT, R6, R20, RZ ;  /* 0x0000001406147210 */ /* 0x000fe20007f1e0ff */
[----:B------:R-:W-:Y:S01]  /*6180*/  FFMA.FTZ R210, R223, R219, R210 ;  /* 0x000000dbdfd27223 */ /* 0x000fe200000100d2 */
[----:B------:R-:W-:Y:S01]  /*6190*/  IMAD R213, R47, UR15, R218 ;  /* 0x0000000f2fd57c24 */ /* 0x000fe2000f8e02da */
[----:B------:R-:W-:Y:S01]  /*61a0*/  P2R R212, PR, RZ, 0x8 ;  /* 0x00000008ffd47803 */ /* 0x000fe20000000000 */
[----:B------:R-:W-:Y:S01]  /*61b0*/  FFMA.FTZ R212, R191, R209, R214 ;  /* 0x000000d1bfd47223 */ /* 0x000fe200000100d6 */
[----:B------:R-:W-:Y:S01]  /*61c0*/  FFMA.FTZ R201, R172, R210, R201 ;  /* 0x000000d2acc97223 */ /* 0x000fe200000100c9 */
[C---:B-1----:R-:W-:Y:S01]  /*61d0*/  FFMA.FTZ R3, R222.reuse, R3, R229 ;  /* 0x00000003de037223 */ /* 0x042fe200000100e5 */
[----:B------:R-:W-:Y:S01]  /*61e0*/  IADD3.X R21, PT, PT, R21, R213, RZ, P0, !PT ;  /* 0x000000d515157210 */ /* 0x000fe200007fe4ff */
[C---:B------:R-:W-:Y:S01]  /*61f0*/  FFMA.FTZ R213, R197.reuse, R212, R208 ;  /* 0x000000d4c5d57223 */ /* 0x040fe200000100d0 */
[----:B------:R-:W-:Y:S01]  /*6200*/  FFMA.FTZ R196, R197, R201, R196 ;  /* 0x000000c9c5c47223 */ /* 0x000fe200000100c4 */
[----:B------:R-:W-:Y:S01]  /*6210*/  SHF.R.U32.HI R208, RZ, 0x1, R51 ;  /* 0x00000001ffd07819 */ /* 0x000fe20000011633 */
[----:B------:R-:W-:Y:S01]  /*6220*/  FMUL.FTZ R2, R222, R2 ;  /* 0x00000002de027220 */ /* 0x000fe20000410000 */
[----:B------:R-:W-:Y:S01]  /*6230*/  @!P3 LEA R197, R145, UR5, 0x3 ;  /* 0x0000000591c5bc11 */ /* 0x000fe2000f8e18ff */
[----:B------:R-:W-:Y:S01]  /*6240*/  FFMA.FTZ R190, R191, R196, R190 ;  /* 0x000000c4bfbe7223 */ /* 0x000fe200000100be */
[----:B------:R-:W-:Y:S01]  /*6250*/  LEA R208, R51, R208, 0x4 ;  /* 0x000000d033d07211 */ /* 0x000fe200078e20ff */
[C---:B------:R-:W-:Y:S01]  /*6260*/  FMUL.FTZ R191, R182.reuse, R173 ;  /* 0x000000adb6bf7220 */ /* 0x040fe20000410000 */
[----:B------:R-:W-:Y:S01]  /*6270*/  FMUL.FTZ R216, R125, R216 ;  /* 0x000000d87dd87220 */ /* 0x000fe20000410000 */
[----:B------:R-:W-:Y:S01]  /*6280*/  FFMA.FTZ R174, R175, R190, R174 ;  /* 0x000000beafae7223 */ /* 0x000fe200000100ae */
[----:B------:R-:W-:Y:S01]  /*6290*/  FMUL.FTZ R175, R182, R192 ;  /* 0x000000c0b6af7220 */ /* 0x000fe20000410000 */
[----:B------:R-:W-:Y:S01]  /*62a0*/  LEA R218, R208, UR5, 0x2 ;  /* 0x00000005d0da7c11 */ /* 0x000fe2000f8e10ff */
[----:B------:R-:W-:Y:S01]  /*62b0*/  FMUL.FTZ R191, R0, R191 ;  /* 0x000000bf00bf7220 */ /* 0x000fe20000410000 */
[----:B------:R-:W-:Y:S01]  /*62c0*/  FFMA.FTZ R188, R188, R174, R189 ;  /* 0x000000aebcbc7223 */ /* 0x000fe200000100bd */
[----:B------:R-:W-:Y:S01]  /*62d0*/  FMUL.FTZ R208, R122, R175 ;  /* 0x000000af7ad07220 */ /* 0x000fe20000410000 */
[----:B------:R0:W-:Y:S01]  /*62e0*/  @!P3 STS.64 [R197+0x1728], R2 ;  /* 0x00172802c500b388 */ /* 0x0001e20000000a00 */
[C---:B------:R-:W-:Y:S01]  /*62f0*/  FMUL.FTZ R189, R182.reuse, R195 ;  /* 0x000000c3b6bd7220 */ /* 0x040fe20000410000 */
[----:B------:R-:W-:Y:S01]  /*6300*/  FMUL.FTZ R175, R182, R198 ;  /* 0x000000c6b6af7220 */ /* 0x000fe20000410000 */
[----:B------:R-:W-:Y:S01]  /*6310*/  FFMA.FTZ R176, R187, R188, R176 ;  /* 0x000000bcbbb07223 */ /* 0x000fe200000100b0 */
[----:B------:R1:W-:Y:S01]  /*6320*/  STS [R218+0x430], R191 ;  /* 0x000430bfda007388 */ /* 0x0003e20000000800 */
[----:B------:R-:W-:Y:S01]  /*6330*/  FMUL.FTZ R214, R124, R189 ;  /* 0x000000bd7cd67220 */ /* 0x000fe20000410000 */
[----:B------:R-:W-:Y:S01]  /*6340*/  FFMA.FTZ R172, R172, R213, R193 ;  /* 0x000000d5acac7223 */ /* 0x000fe200000100c1 */
[----:B------:R-:W-:Y:S01]  /*6350*/  FFMA.FTZ R180, R180, R176, R177 ;  /* 0x000000b0b4b47223 */ /* 0x000fe200000100b1 */
[----:B------:R2:W-:Y:S01]  /*6360*/  STS [R61+0x434], R208 ;  /* 0x000434d03d007388 */ /* 0x0005e20000000800 */
[C---:B------:R-:W-:Y:S01]  /*6370*/  FMUL.FTZ R177, R182.reuse, R204 ;  /* 0x000000ccb6b17220 */ /* 0x040fe20000410000 */
[----:B------:R-:W-:Y:S01]  /*6380*/  FFMA.FTZ R215, R137, R215, R224 ;  /* 0x000000d789d77223 */ /* 0x000fe200000100e0 */
[C---:B------:R-:W-:Y:S01]  /*6390*/  FMUL.FTZ R222, R182.reuse, R207 ;  /* 0x000000cfb6de7220 */ /* 0x040fe20000410000 */
[----:B0-----:R-:W-:Y:S01]  /*63a0*/  FMUL.FTZ R3, R182, R200 ;  /* 0x000000c8b6037220 */ /* 0x001fe20000410000 */
[----:B------:R-:W-:Y:S01]  /*63b0*/  FMUL.FTZ R2, R128, R175 ;  /* 0x000000af80027220 */ /* 0x000fe20000410000 */
[C---:B------:R-:W-:Y:S01]  /*63c0*/  FMUL.FTZ R175, R182.reuse, R202 ;  /* 0x000000cab6af7220 */ /* 0x040fe20000410000 */
[----:B------:R0:W-:Y:S01]  /*63d0*/  STS [R61+0x438], R214 ;  /* 0x000438d63d007388 */ /* 0x0001e20000000800 */
[C---:B-1----:R-:W-:Y:S01]  /*63e0*/  FMUL.FTZ R218, R182.reuse, R203 ;  /* 0x000000cbb6da7220 */ /* 0x042fe20000410000 */
[----:B------:R-:W-:Y:S01]  /*63f0*/  FMUL.FTZ R224, R182, R209 ;  /* 0x000000d1b6e07220 */ /* 0x000fe20000410000 */
[----:B--2---:R-:W-:Y:S01]  /*6400*/  FMUL.FTZ R208, R130, R3 ;  /* 0x0000000382d07220 */ /* 0x004fe20000410000 */
[----:B------:R-:W-:Y:S01]  /*6410*/  FMUL.FTZ R3, R182, R206 ;  /* 0x000000ceb6037220 */ /* 0x000fe20000410000 */
[----:B------:R1:W-:Y:S01]  /*6420*/  STS [R61+0x440], R2 ;  /* 0x000440023d007388 */ /* 0x0003e20000000800 */
[----:B------:R-:W-:Y:S01]  /*6430*/  FMUL.FTZ R218, R127, R218 ;  /* 0x000000da7fda7220 */ /* 0x000fe20000410000 */
[----:B------:R-:W-:Y:S01]  /*6440*/  FMUL.FTZ R222, R135, R222 ;  /* 0x000000de87de7220 */ /* 0x000fe20000410000 */
[----:B------:R-:W-:Y:S01]  /*6450*/  FMUL.FTZ R224, R137, R224 ;  /* 0x000000e089e07220 */ /* 0x000fe20000410000 */
[----:B------:R2:W-:Y:S01]  /*6460*/  STS [R61+0x43c], R216 ;  /* 0x00043cd83d007388 */ /* 0x0005e20000000800 */
[----:B0-----:R-:W-:Y:S01]  /*6470*/  FMUL.FTZ R214, R132, R175 ;  /* 0x000000af84d67220 */ /* 0x001fe20000410000 */
[----:B------:R-:W-:Y:S01]  /*6480*/  FFMA.FTZ R186, R185, R180, R186 ;  /* 0x000000b4b9ba7223 */ /* 0x000fe200000100ba */
[-C--:B------:R-:W-:Y:S01]  /*6490*/  FMUL.FTZ R167, R167, R212.reuse ;  /* 0x000000d4a7a77220 */ /* 0x080fe20000410000 */
[----:B------:R0:W-:Y:S01]  /*64a0*/  STS [R61+0x448], R208 ;  /* 0x000448d03d007388 */ /* 0x0001e20000000800 */
[----:B------:R-:W-:Y:S01]  /*64b0*/  FMUL.FTZ R23, R23, R213 ;  /* 0x000000d517177220 */ /* 0x000fe20000410000 */
[----:B-1----:R-:W-:Y:S01]  /*64c0*/  FMUL.FTZ R2, R138, R3 ;  /* 0x000000038a027220 */ /* 0x002fe20000410000 */
[----:B------:R-:W-:Y:S01]  /*64d0*/  FMUL.FTZ R3, R182, R212 ;  /* 0x000000d4b6037220 */ /* 0x000fe20000410000 */
[----:B------:R1:W-:Y:S01]  /*64e0*/  STS [R61+0x44c], R214 ;  /* 0x00044cd63d007388 */ /* 0x0003e20000000800 */
[----:B------:R-:W-:Y:S01]  /*64f0*/  FFMA.FTZ R184, R183, R186, R184 ;  /* 0x000000bab7b87223 */ /* 0x000fe200000100b8 */
[----:B--2---:R-:W-:Y:S01]  /*6500*/  FMUL.FTZ R216, R136, R177 ;  /* 0x000000b188d87220 */ /* 0x004fe20000410000 */
[----:B------:R-:W-:Y:S01]  /*6510*/  FADD.FTZ R195, -R166, R195 ;  /* 0x000000c3a6c37221 */ /* 0x000fe20000010100 */
[----:B------:R-:W-:Y:S01]  /*6520*/  STS [R61+0x444], R218 ;  /* 0x000444da3d007388 */ /* 0x000fe20000000800 */
[----:B------:R-:W-:Y:S01]  /*6530*/  FFMA.FTZ R178, R178, R184, R179 ;  /* 0x000000b8b2b27223 */ /* 0x000fe200000100b3 */
[----:B0-----:R-:W-:Y:S01]  /*6540*/  FMUL.FTZ R208, R140, R3 ;  /* 0x000000038cd07220 */ /* 0x001fe20000410000 */
[C---:B------:R-:W-:Y:S01]  /*6550*/  FMUL.FTZ R3, R182.reuse, R172 ;  /* 0x000000acb6037220 */ /* 0x040fe20000410000 */
[----:B------:R0:W-:Y:S01]  /*6560*/  STS [R61+0x450], R216 ;  /* 0x000450d83d007388 */ /* 0x0001e20000000800 */
[----:B------:R-:W-:Y:S01]  /*6570*/  FFMA.FTZ R194, R181, R178, R194 ;  /* 0x000000b2b5c27223 */ /* 0x000fe200000100c2 */
[----:B-1----:R-:W-:Y:S01]  /*6580*/  FMUL.FTZ R214, R182, R213 ;  /* 0x000000d5b6d67220 */ /* 0x002fe20000410000 */
[----:B------:R-:W-:Y:S01]  /*6590*/  IADD3 R182, PT, PT, R51, 0x20, RZ ;  /* 0x0000002033b67810 */ /* 0x000fe20007ffe0ff */
[----:B------:R1:W-:Y:S01]  /*65a0*/  STS [R61+0x454], R2 ;  /* 0x000454023d007388 */ /* 0x0003e20000000800 */
[----:B------:R-:W-:Y:S01]  /*65b0*/  FFMA.FTZ R22, R22, R194, R161 ;  /* 0x000000c216167223 */ /* 0x000fe200000100a1 */
[----:B------:R-:W-:Y:S01]  /*65c0*/  FMUL.FTZ R214, R139, R214 ;  /* 0x000000d68bd67220 */ /* 0x000fe20000410000 */
[----:B------:R-:W-:Y:S01]  /*65d0*/  LEA.HI R182, R182, R51, RZ, 0x1b ;  /* 0x00000033b6b67211 */ /* 0x000fe200078fd8ff */
[----:B------:R2:W-:Y:S01]  /*65e0*/  STS [R61+0x458], R220 ;  /* 0x000458dc3d007388 */ /* 0x0005e20000000800 */
[----:B------:R-:W-:Y:S01]  /*65f0*/  FFMA.FTZ R164, R164, R22, R169 ;  /* 0x00000016a4a47223 */ /* 0x000fe200000100a9 */
[----:B0-----:R-:W-:Y:S01]  /*6600*/  FMUL.FTZ R216, R146, R3 ;  /* 0x0000000392d87220 */ /* 0x001fe20000410000 */
[----:B------:R-:W-:Y:S01]  /*6610*/  LEA R175, R182, UR5, 0x2 ;  /* 0x00000005b6af7c11 */ /* 0x000fe2000f8e10ff */
[----:B------:R2:W-:Y:S01]  /*6620*/  STS [R61+0x45c], R222 ;  /* 0x00045cde3d007388 */ /* 0x0005e20000000800 */
[----:B------:R-:W-:Y:S01]  /*6630*/  FFMA.FTZ R170, R163, R164, R170 ;  /* 0x000000a4a3aa7223 */ /* 0x000fe200000100aa */
[C---:B-1----:R-:W-:Y:S01]  /*6640*/  IMAD.WIDE.U32 R2, R145.reuse, UR20, R20 ;  /* 0x0000001491027c25 */ /* 0x042fe2000f8e0014 */
[----:B------:R-:W-:Y:S01]  /*6650*/  IADD3 R163, PT, PT, -R6, UR4, -R51 ;  /* 0x0000000406a37c10 */ /* 0x000fe2000fffe933 */
[----:B------:R2:W-:Y:S02]  /*6660*/  STS [R61+0x460], R224 ;  /* 0x000460e03d007388 */ /* 0x0005e40000000800 */
[----:B------:R-:W-:Y:S01]  /*6670*/  FFMA.FTZ R182, R140, R167, R215 ;  /* 0x000000a78cb67223 */ /* 0x000fe200000100d7 */
[----:B------:R-:W-:Y:S01]  /*6680*/  IMAD R21, R145, UR21, R3 ;  /* 0x0000001591157c24 */ /* 0x000fe2000f8e0203 */
[----:B------:R-:W-:Y:S01]  /*6690*/  ISETP.GE.AND P6, PT, R163, 0x1, PT ;  /* 0x00000001a300780c */ /* 0x000fe20003fc6270 */
[----:B------:R2:W-:Y:S01]  /*66a0*/  STS [R61+0x464], R208 ;  /* 0x000464d03d007388 */ /* 0x0005e20000000800 */
[----:B------:R-:W-:Y:S01]  /*66b0*/  LEA R20, P0, R2, UR22, 0x2 ;  /* 0x0000001602147c11 */ /* 0x000fe2000f8010ff */
[----:B------:R-:W-:Y:S01]  /*66c0*/  FFMA.FTZ R23, R139, R23, R182 ;  /* 0x000000178b177223 */ /* 0x000fe200000100b6 */
[----:B------:R-:W-:Y:S01]  /*66d0*/  FMUL.FTZ R160, R160, R172 ;  /* 0x000000aca0a07220 */ /* 0x000fe20000410000 */
[----:B------:R2:W-:Y:S01]  /*66e0*/  STS [R61+0x468], R214 ;  /* 0x000468d63d007388 */ /* 0x0005e20000000800 */
[----:B------:R-:W-:Y:S01]  /*66f0*/  LEA.HI.X R21, R2, UR23, R21, 0x2, P0 ;  /* 0x0000001702157c11 */ /* 0x000fe200080f1415 */
[----:B------:R-:W-:Y:S01]  /*6700*/  FADD.FTZ R173, -R168, R173 ;  /* 0x000000ada8ad7221 */ /* 0x000fe20000010100 */
[C---:B------:R-:W-:Y:S01]  /*6710*/  IADD3 R2, PT, PT, R51.reuse, 0x40, RZ ;  /* 0x0000004033027810 */ /* 0x040fe20007ffe0ff */
[----:B------:R2:W-:Y:S01]  /*6720*/  STS [R61+0x46c], R216 ;  /* 0x00046cd83d007388 */ /* 0x0005e20000000800 */
[C---:B------:R-:W-:Y:S01]  /*6730*/  IADD3 R166, PT, PT, R51.reuse, 0x60, RZ ;  /* 0x0000006033a67810 */ /* 0x040fe20007ffe0ff */
[----:B------:R-:W-:Y:S01]  /*6740*/  FFMA.FTZ R160, R146, R160, R23 ;  /* 0x000000a092a07223 */ /* 0x000fe20000010017 */
[----:B------:R-:W-:Y:S01]  /*6750*/  LEA.HI R2, R2, R51, RZ, 0x1b ;  /* 0x0000003302027211 */ /* 0x000fe200078fd8ff */
[----:B------:R-:W-:Y:S01]  /*6760*/  BAR.SYNC.DEFER_BLOCKING 0x0 ;  /* 0x0000000000007b1d */ /* 0x000fe20000010000 */
[----:B------:R-:W-:Y:S01]  /*6770*/  FFMA.FTZ R162, R162, R170, R171 ;  /* 0x000000aaa2a27223 */ /* 0x000fe200000100ab */
[----:B------:R-:W-:-:S02]  /*6780*/  IADD3 R168, PT, PT, R51, 0x80, RZ ;  /* 0x0000008033a87810 */ /* 0x000fc40007ffe0ff */
[----:B------:R-:W-:Y:S02]  /*6790*/  LEA.HI R166, R166, R51, RZ, 0x1b ;  /* 0x00000033a6a67211 */ /* 0x000fe400078fd8ff */
[----:B------:R-:W-:Y:S02]  /*67a0*/  LEA R161, R2, UR5, 0x2 ;  /* 0x0000000502a17c11 */ /* 0x000fe4000f8e10ff */
[C---:B------:R-:W-:Y:S02]  /*67b0*/  ISETP.GE.AND P3, PT, R163.reuse, 0x21, PT ;  /* 0x00000021a300780c */ /* 0x040fe40003f66270 */
[C---:B------:R-:W-:Y:S02]  /*67c0*/  ISETP.GE.AND P2, PT, R163.reuse, 0x41, PT ;  /* 0x00000041a300780c */ /* 0x040fe40003f46270 */
[C---:B------:R-:W-:Y:S02]  /*67d0*/  ISETP.GE.AND P1, PT, R163.reuse, 0x61, PT ;  /* 0x00000061a300780c */ /* 0x040fe40003f26270 */
[----:B------:R-:W-:Y:S01]  /*67e0*/  ISETP.GE.AND P0, PT, R163, 0x81, PT ;  /* 0x00000081a300780c */ /* 0x000fe20003f06270 */
[----:B------:R2:W0:Y:S01]  /*67f0*/  LDS R3, [R175+0x4b0] ;  /* 0x0004b000af037984 */ /* 0x0004220000000800 */
[----:B------:R-:W-:Y:S11]  /*6800*/  @!P6 BRA `(.L_x_6873) ;  /* 0x000000000010e947 */ /* 0x000ff60003800000 */
[----:B------:R-:W-:-:S04]  /*6810*/  LEA.HI R2, R51, R51, RZ, 0x1b ;  /* 0x0000003333027211 */ /* 0x000fc800078fd8ff */
[----:B------:R-:W-:-:S05]  /*6820*/  LEA R2, R2, UR5, 0x2 ;  /* 0x0000000502027c11 */ /* 0x000fca000f8e10ff */
[----:B------:R-:W1:Y:S04]  /*6830*/  LDS R23, [R2+0x430] ;  /* 0x0004300002177984 */ /* 0x000e680000000800 */
[----:B-1----:R1:W-:Y:S02]  /*6840*/  REDG.E.ADD.F32.FTZ.RN.STRONG.GPU desc[UR16][R20.64], R23 ;  /* 0x00000017140079a6 */ /* 0x0023e4000c12f310 */
.L_x_6873:
[----:B------:R-:W-:Y:S05]  /*6850*/  BSYNC.RECONVERGENT B0 ;  /* 0x0000000000007941 */ /* 0x000fea0003800200 */
.L_x_6872:
[----:B------:R-:W-:Y:S01]  /*6860*/  BSSY.RECONVERGENT B0, `(.L_x_6874) ;  /* 0x0000004000007945 */ /* 0x000fe20003800200 */
[----:B------:R-:W-:-:S03]  /*6870*/  ISETP.GE.AND P6, PT, R163, 0xa1, PT ;  /* 0x000000a1a300780c */ /* 0x000fc60003fc6270 */
[----:B------:R-:W-:Y:S10]  /*6880*/  @!P3 BRA `(.L_x_6875) ;  /* 0x000000000004b947 */ /* 0x000ff40003800000 */
[----:B0-----:R3:W-:Y:S02]  /*6890*/  REDG.E.ADD.F32.FTZ.RN.STRONG.GPU desc[UR16][R20.64+0x80], R3 ;  /* 0x00008003140079a6 */ /* 0x0017e4000c12f310 */
.L_x_6875:
[----:B------:R-:W-:Y:S05]  /*68a0*/  BSYNC.RECONVERGENT B0 ;  /* 0x0000000000007941 */ /* 0x000fea0003800200 */
.L_x_6874:
[----:B0--3--:R0:W3:Y:S01]  /*68b0*/  LDS R3, [R161+0x530] ;  /* 0x00053000a1037984 */ /* 0x0090e20000000800 */
[----:B------:R-:W-:Y:S01]  /*68c0*/  BSSY.RECONVERGENT B0, `(.L_x_6876) ;  /* 0x0000006000007945 */ /* 0x000fe20003800200 */
[----:B------:R-:W-:Y:S02]  /*68d0*/  IADD3 R2, PT, PT, R51, 0xa0, RZ ;  /* 0x000000a033027810 */ /* 0x000fe40007ffe0ff */
[----:B------:R-:W-:Y:S02]  /*68e0*/  LEA.HI R168, R168, R51, RZ, 0x1b ;  /* 0x00000033a8a87211 */ /* 0x000fe400078fd8ff */
[----:B------:R-:W-:Y:S01]  /*68f0*/  LEA R166, R166, UR5, 0x2 ;  /* 0x00000005a6a67c11 */ /* 0x000fe2000f8e10ff */
[----:B------:R-:W-:Y:S06]  /*6900*/  @!P2 BRA `(.L_x_6877) ;  /* 0x000000000004a947 */ /* 0x000fec0003800000 */
[----:B---3--:R4:W-:Y:S02]  /*6910*/  REDG.E.ADD.F32.FTZ.RN.STRONG.GPU desc[UR16][R20.64+0x100], R3 ;  /* 0x00010003140079a6 */ /* 0x0089e4000c12f310 */
.L_x_6877:
[----:B------:R-:W-:Y:S05]  /*6920*/  BSYNC.RECONVERGENT B0 ;  /* 0x0000000000007941 */ /* 0x000fea0003800200 */
.L_x_6876:
[----:B---34-:R3:W4:Y:S01]  /*6930*/  LDS R3, [R166+0x5b0] ;  /* 0x0005b000a6037984 */ /* 0x0187220000000800 */
[----:B------:R-:W-:Y:S01]  /*6940*/  BSSY.RECONVERGENT B0, `(.L_x_6878) ;  /* 0x0000005000007945 */ /* 0x000fe20003800200 */
[----:B------:R-:W-:Y:S02]  /*6950*/  LEA.HI R2, R2, R51, RZ, 0x1b ;  /* 0x0000003302027211 */ /* 0x000fe400078fd8ff */
[----:B------:R-:W-:Y:S01]  /*6960*/  LEA R168, R168, UR5, 0x2 ;  /* 0x00000005a8a87c11 */ /* 0x000fe2000f8e10ff */
[----:B------:R-:W-:Y:S06]  /*6970*/  @!P1 BRA `(.L_x_6879) ;  /* 0x0000000000049947 */ /* 0x000fec0003800000 */
[----:B----4-:R4:W-:Y:S02]  /*6980*/  REDG.E.ADD.F32.FTZ.RN.STRONG.GPU desc[UR16][R20.64+0x180], R3 ;  /* 0x00018003140079a6 */ /* 0x0109e4000c12f310 */
.L_x_6879:
[----:B------:R-:W-:Y:S05]  /*6990*/  BSYNC.RECONVERGENT B0 ;  /* 0x0000000000007941 */ /* 0x000fea0003800200 */
.L_x_6878:
[----:B----4-:R4:W0:Y:S01]  /*69a0*/  LDS R3, [R168+0x630] ;  /* 0x00063000a8037984 */ /* 0x0108220000000800 */
[----:B------:R-:W-:Y:S01]  /*69b0*/  BSSY.RECONVERGENT B0, `(.L_x_6880) ;  /* 0x0000004000007945 */ /* 0x000fe20003800200 */
[----:B-1----:R-:W-:-:S03]  /*69c0*/  LEA R23, R2, UR5, 0x2 ;  /* 0x0000000502177c11 */ /* 0x002fc6000f8e10ff */
[----:B------:R-:W-:Y:S05]  /*69d0*/  @!P0 BRA `(.L_x_6881) ;  /* 0x0000000000048947 */ /* 0x000fea0003800000 */
[----:B0-----:R1:W-:Y:S02]  /*69e0*/  REDG.E.ADD.F32.FTZ.RN.STRONG.GPU desc[UR16][R20.64+0x200], R3 ;  /* 0x00020003140079a6 */ /* 0x0013e4000c12f310 */
.L_x_6881:
[----:B------:R-:W-:Y:S05]  /*69f0*/  BSYNC.RECONVERGENT B0 ;  /* 0x0000000000007941 */ /* 0x000fea0003800200 */
.L_x_6880:
[----:B01----:R0:W1:Y:S01]  /*6a00*/  LDS R3, [R23+0x6b0] ;  /* 0x0006b00017037984 */ /* 0x0030620000000800 */
[----:B------:R-:W-:Y:S01]  /*6a10*/  BSSY.RECONVERGENT B0, `(.L_x_6882) ;  /* 0x0000005000007945 */ /* 0x000fe20003800200 */
[C---:B------:R-:W-:Y:S01]  /*6a20*/  IADD3 R2, PT, PT, R51.reuse, 0xc0, RZ ;  /* 0x000000c033027810 */ /* 0x040fe20007ffe0ff */
[----:B---3--:R-:W-:Y:S02]  /*6a30*/  VIADD R166, R51, 0xe0 ;  /* 0x000000e033a67836 */ /* 0x008fe40000000000 */
[----:B------:R-:W-:Y:S05]  /*6a40*/  @!P6 BRA `(.L_x_6883) ;  /* 0x000000000004e947 */ /* 0x000fea0003800000 */
[----:B-1----:R3:W-:Y:S02]  /*6a50*/  REDG.E.ADD.F32.FTZ.RN.STRONG.GPU desc[UR16][R20.64+0x280], R3 ;  /* 0x00028003140079a6 */ /* 0x0027e4000c12f310 */
.L_x_6883:
[----:B------:R-:W-:Y:S05]  /*6a60*/  BSYNC.RECONVERGENT B0 ;  /* 0x0000000000007941 */ /* 0x000fea0003800200 */
.L_x_6882:
[-C--:B------:R-:W-:Y:S01]  /*6a70*/  LEA.HI R2, R2, R51.reuse, RZ, 0x1b ;  /* 0x0000003302027211 */ /* 0x080fe200078fd8ff */
[----:B------:R-:W-:Y:S01]  /*6a80*/  BSSY.RECONVERGENT B0, `(.L_x_6884) ;  /* 0x000000f000007945 */ /* 0x000fe20003800200 */
[----:B------:R-:W-:Y:S02]  /*6a90*/  ISETP.GE.AND P6, PT, R163, 0xc1, PT ;  /* 0x000000c1a300780c */ /* 0x000fe40003fc6270 */
[----:B------:R-:W-:Y:S02]  /*6aa0*/  LEA R2, R2, UR5, 0x2 ;  /* 0x0000000502027c11 */ /* 0x000fe4000f8e10ff */
[C---:B----4-:R-:W-:Y:S02]  /*6ab0*/  IADD3 R168, PT, PT, R51.reuse, 0x100, RZ ;  /* 0x0000010033a87810 */ /* 0x050fe40007ffe0ff */
[----:B------:R-:W-:Y:S01]  /*6ac0*/  LEA.HI R166, R166, R51, RZ, 0x1b ;  /* 0x00000033a6a67211 */ /* 0x000fe200078fd8ff */
[----:B-1-3--:R1:W3:Y:S01]  /*6ad0*/  LDS R3, [R2+0x730] ;  /* 0x0007300002037984 */ /* 0x00a2e20000000800 */
        /* <DEDUP_REMOVED lines=8> */
[----:B---3--:R4:W-:Y:S02]  /*6b60*/  REDG.E.ADD.F32.FTZ.RN.STRONG.GPU desc[UR16][R20.64+0x300], R3 ;  /* 0x00030003140079a6 */ /* 0x0089e4000c12f310 */
.L_x_6885:
[----:B------:R-:W-:Y:S05]  /*6b70*/  BSYNC.RECONVERGENT B0 ;  /* 0x0000000000007941 */ /* 0x000fea0003800200 */
.L_x_6884:
[----:B---34-:R3:W4:Y:S01]  /*6b80*/  LDS R3, [R166+0x7b0] ;  /* 0x0007b000a6037984 */ /* 0x0187220000000800 */
[----:B------:R-:W-:Y:S01]  /*6b90*/  BSSY.RECONVERGENT B0, `(.L_x_6886) ;  /* 0x0000006000007945 */ /* 0x000fe20003800200 */
[----:B-1----:R-:W-:Y:S02]  /*6ba0*/  IADD3 R2, PT, PT, R51, 0x140, RZ ;  /* 0x0000014033027810 */ /* 0x002fe40007ffe0ff */
[----:B------:R-:W-:Y:S02]  /*6bb0*/  LEA.HI R182, R182, R51, RZ, 0x1b ;  /* 0x00000033b6b67211 */ /* 0x000fe400078fd8ff */
[----:B------:R-:W-:Y:S01]  /*6bc0*/  LEA R168, R168, UR5, 0x2 ;  /* 0x00000005a8a87c11 */ /* 0x000fe2000f8e10ff */
[----:B------:R-:W-:Y:S06]  /*6bd0*/  @!P0 BRA `(.L_x_6887) ;  /* 0x0000000000048947 */ /* 0x000fec0003800000 */
[----:B----4-:R1:W-:Y:S02]  /*6be0*/  REDG.E.ADD.F32.FTZ.RN.STRONG.GPU desc[UR16][R20.64+0x380], R3 ;  /* 0x00038003140079a6 */ /* 0x0103e4000c12f310 */
.L_x_6887:
[----:B------:R-:W-:Y:S05]  /*6bf0*/  BSYNC.RECONVERGENT B0 ;  /* 0x0000000000007941 */ /* 0x000fea0003800200 */
.L_x_6886:
[----:B-1--4-:R1:W4:Y:S01]  /*6c00*/  LDS R3, [R168+0x830] ;  /* 0x00083000a8037984 */ /* 0x0123220000000800 */
[----:B------:R-:W-:Y:S01]  /*6c10*/  BSSY.RECONVERGENT B0, `(.L_x_6888) ;  /* 0x0000005000007945 */ /* 0x000fe20003800200 */
[----:B------:R-:W-:Y:S02]  /*6c20*/  LEA.HI R2, R2, R51, RZ, 0x1b ;  /* 0x0000003302027211 */ /* 0x000fe400078fd8ff */
[----:B------:R-:W-:Y:S01]  /*6c30*/  LEA R182, R182, UR5, 0x2 ;  /* 0x00000005b6b67c11 */ /* 0x000fe2000f8e10ff */
[----:B------:R-:W-:Y:S06]  /*6c40*/  @!P1 BRA `(.L_x_6889) ;  /* 0x0000000000049947 */ /* 0x000fec0003800000 */
[----:B----4-:R4:W-:Y:S02]  /*6c50*/  REDG.E.ADD.F32.FTZ.RN.STRONG.GPU desc[UR16][R20.64+0x400], R3 ;  /* 0x00040003140079a6 */ /* 0x0109e4000c12f310 */
.L_x_6889:
[----:B------:R-:W-:Y:S05]  /*6c60*/  BSYNC.RECONVERGENT B0 ;  /* 0x0000000000007941 */ /* 0x000fea0003800200 */
.L_x_6888:
[----:B----4-:R4:W0:Y:S01]  /*6c70*/  LDS R3, [R182+0x8b0] ;  /* 0x0008b000b6037984 */ /* 0x0108220000000800 */
[----:B------:R-:W-:Y:S01]  /*6c80*/  BSSY.RECONVERGENT B0, `(.L_x_6890) ;  /* 0x0000005000007945 */ /* 0x000fe20003800200 */
[----:B---3--:R-:W-:Y:S02]  /*6c90*/  IADD3 R166, PT, PT, R51, 0x160, RZ ;  /* 0x0000016033a67810 */ /* 0x008fe40007ffe0ff */
[----:B------:R-:W-:Y:S01]  /*6ca0*/  LEA R2, R2, UR5, 0x2 ;  /* 0x0000000502027c11 */ /* 0x000fe2000f8e10ff */
[----:B------:R-:W-:Y:S06]  /*6cb0*/  @!P2 BRA `(.L_x_6891) ;  /* 0x000000000004a947 */ /* 0x000fec0003800000 */
[----:B0-----:R3:W-:Y:S02]  /*6cc0*/  REDG.E.ADD.F32.FTZ.RN.STRONG.GPU desc[UR16][R20.64+0x480], R3 ;  /* 0x00048003140079a6 */ /* 0x0017e4000c12f310 */
.L_x_6891:
[----:B------:R-:W-:Y:S05]  /*6cd0*/  BSYNC.RECONVERGENT B0 ;  /* 0x0000000000007941 */ /* 0x000fea0003800200 */
.L_x_6890:
[----:B0--3--:R0:W3:Y:S01]  /*6ce0*/  LDS R3, [R2+0x930] ;  /* 0x0009300002037984 */ /* 0x0090e20000000800 */
[----:B------:R-:W-:Y:S01]  /*6cf0*/  BSSY.RECONVERGENT B0, `(.L_x_6892) ;  /* 0x0000004000007945 */ /* 0x000fe20003800200 */
[----:B------:R-:W-:-:S03]  /*6d00*/  LEA.HI R166, R166, R51, RZ, 0x1b ;  /* 0x00000033a6a67211 */ /* 0x000fc600078fd8ff */
[----:B------:R-:W-:Y:S05]  /*6d10*/  @!P3 BRA `(.L_x_6893) ;  /* 0x000000000004b947 */ /* 0x000fea0003800000 */
[----:B---3--:R3:W-:Y:S02]  /*6d20*/  REDG.E.ADD.F32.FTZ.RN.STRONG.GPU desc[UR16][R20.64+0x500], R3 ;  /* 0x00050003140079a6 */ /* 0x0087e4000c12f310 */
.L_x_6893:
[----:B------:R-:W-:Y:S05]  /*6d30*/  BSYNC.RECONVERGENT B0 ;  /* 0x0000000000007941 */ /* 0x000fea0003800200 */
.L_x_6892:
[----:B---3--:R-:W-:Y:S01]  /*6d40*/  LEA R3, R166, UR5, 0x2 ;  /* 0x00000005a6037c11 */ /* 0x008fe2000f8e10ff */
[----:B0-----:R-:W-:Y:S01]  /*6d50*/  FMUL.FTZ R2, R162, R88 ;  /* 0x00000058a2027220 */ /* 0x001fe20000410000 */
[C---:B------:R-:W-:Y:S01]  /*6d60*/  ISETP.GE.AND P6, PT, R163.reuse, 0x161, PT ;  /* 0x00000161a300780c */ /* 0x040fe20003fc6270 */
[----:B------:R-:W-:Y:S01]  /*6d70*/  BSSY.RECONVERGENT B0, `(.L_x_6894) ;  /* 0x000000a000007945 */ /* 0x000fe20003800200 */
[C---:B------:R-:W-:Y:S01]  /*6d80*/  ISETP.GE.AND P0, PT, R163.reuse, 0x181, PT ;  /* 0x00000181a300780c */ /* 0x040fe20003f06270 */
[----:B------:R-:W-:Y:S01]  /*6d90*/  FMUL.FTZ R166, R170, R89 ;  /* 0x00000059aaa67220 */ /* 0x000fe20000410000 */
[----:B------:R-:W0:Y:S01]  /*6da0*/  LDS R3, [R3+0x9b0] ;  /* 0x0009b00003037984 */ /* 0x000e220000000800 */
[C---:B------:R-:W-:Y:S01]  /*6db0*/  ISETP.GE.AND P1, PT, R163.reuse, 0x1a1, PT ;  /* 0x000001a1a300780c */ /* 0x040fe20003f26270 */
[----:B------:R-:W-:Y:S01]  /*6dc0*/  FFMA.FTZ R23, R2, R173, RZ ;  /* 0x000000ad02177223 */ /* 0x000fe200000100ff */
[C---:B------:R-:W-:Y:S02]  /*6dd0*/  ISETP.GE.AND P2, PT, R163.reuse, 0x1c1, PT ;  /* 0x000001c1a300780c */ /* 0x040fe40003f46270 */
[----:B------:R-:W-:-:S04]  /*6de0*/  ISETP.GE.AND P3, PT, R163, 0x1e1, PT ;  /* 0x000001e1a300780c */ /* 0x000fc80003f66270 */
[----:B------:R-:W-:Y:S09]  /*6df0*/  @!P6 BRA `(.L_x_6895) ;  /* 0x000000000004e947 */ /* 0x000ff20003800000 */
[----:B0-----:R3:W-:Y:S02]  /*6e00*/  REDG.E.ADD.F32.FTZ.RN.STRONG.GPU desc[UR16][R20.64+0x580], R3 ;  /* 0x00058003140079a6 */ /* 0x0017e4000c12f310 */
.L_x_6895:
[----:B------:R-:W-:Y:S05]  /*6e10*/  BSYNC.RECONVERGENT B0 ;  /* 0x0000000000007941 */ /* 0x000fea0003800200 */
.L_x_6894:
[----:B------:R-:W-:Y:S01]  /*6e20*/  IADD3 R192, PT, PT, R51, 0x180, RZ ;  /* 0x0000018033c07810 */ /* 0x000fe20007ffe0ff */
[----:B0--3--:R-:W-:Y:S01]  /*6e30*/  FMUL.FTZ R3, R164, R90 ;  /* 0x0000005aa4037220 */ /* 0x009fe20000410000 */
[----:B----4-:R-:W-:Y:S01]  /*6e40*/  FFMA.FTZ R182, R166, R165, R23 ;  /* 0x000000a5a6b67223 */ /* 0x010fe20000010017 */
[----:B------:R-:W-:Y:S01]  /*6e50*/  FFMA.FTZ R199, R106, -R91, R199 ;  /* 0x8000005b6ac77223 */ /* 0x000fe200000100c7 */
[----:B------:R-:W-:Y:S01]  /*6e60*/  LEA.HI R163, R192, R51, RZ, 0x1b ;  /* 0x00000033c0a37211 */ /* 0x000fe200078fd8ff */
[----:B-1----:R-:W-:Y:S01]  /*6e70*/  FMUL.FTZ R168, R22, R91 ;  /* 0x0000005b16a87220 */ /* 0x002fe20000410000 */
[----:B------:R-:W-:Y:S01]  /*6e80*/  FFMA.FTZ R23, R3, R195, R182 ;  /* 0x000000c303177223 */ /* 0x000fe200000100b6 */
[-C--:B------:R-:W-:Y:S01]  /*6e90*/  FFMA.FTZ R198, R107, -R92.reuse, R198 ;  /* 0x8000005c6bc67223 */ /* 0x080fe200000100c6 */
[----:B------:R-:W-:Y:S01]  /*6ea0*/  LEA R167, R163, UR5, 0x2 ;  /* 0x00000005a3a77c11 */ /* 0x000fe2000f8e10ff */
[----:B------:R-:W-:Y:S01]  /*6eb0*/  FMUL.FTZ R161, R194, R92 ;  /* 0x0000005cc2a17220 */ /* 0x000fe20000410000 */
[----:B------:R-:W-:Y:S01]  /*6ec0*/  FFMA.FTZ R192, R168, R199, R23 ;  /* 0x000000c7a8c07223 */ /* 0x000fe20000010017 */
[----:B--2---:R-:W-:Y:S01]  /*6ed0*/  IADD3 R208, PT, PT, R51, 0x1a0, RZ ;  /* 0x000001a033d07810 */ /* 0x004fe20007ffe0ff */
[-C--:B------:R-:W-:Y:S01]  /*6ee0*/  FFMA.FTZ R203, R110, -R93.reuse, R203 ;  /* 0x8000005d6ecb7223 */ /* 0x080fe200000100cb */
[----:B------:R-:W-:Y:S01]  /*6ef0*/  FMUL.FTZ R182, R178, R93 ;  /* 0x0000005db2b67220 */ /* 0x000fe20000410000 */
[----:B------:R-:W0:Y:S01]  /*6f00*/  LDS R167, [R167+0xa30] ;  /* 0x000a3000a7a77984 */ /* 0x000e220000000800 */
[----:B------:R-:W-:Y:S01]  /*6f10*/  FFMA.FTZ R23, R161, R198, R192 ;  /* 0x000000c6a1177223 */ /* 0x000fe200000100c0 */
[----:B------:R-:W-:Y:S01]  /*6f20*/  LEA.HI R208, R208, R51, RZ, 0x1b ;  /* 0x00000033d0d07211 */ /* 0x000fe200078fd8ff */
[-C--:B------:R-:W-:Y:S01]  /*6f30*/  FFMA.FTZ R200, R109, -R98.reuse, R200 ;  /* 0x800000626dc87223 */ /* 0x080fe200000100c8 */
        /* <DEDUP_REMOVED lines=9> */
.L_x_6897:
[----:B------:R-:W-:Y:S05]  /*6fd0*/  BSYNC.RECONVERGENT B0 ;  /* 0x0000000000007941 */ /* 0x000fea0003800200 */
.L_x_6896:
[----:B01----:R0:W1:Y:S01]  /*6fe0*/  LDS R167, [R169+0xab0] ;  /* 0x000ab000a9a77984 */ /* 0x0030620000000800 */
[----:B------:R-:W-:Y:S01]  /*6ff0*/  BSSY.RECONVERGENT B0, `(.L_x_6898) ;  /* 0x0000006000007945 */ /* 0x000fe20003800200 */
[-C--:B------:R-:W-:Y:S01]  /*7000*/  FMUL.FTZ R208, R180, R108.reuse ;  /* 0x0000006cb4d07220 */ /* 0x080fe20000410000 */
[----:B------:R-:W-:Y:S01]  /*7010*/  FFMA.FTZ R204, R113, -R108, R204 ;  /* 0x8000006c71cc7223 */ /* 0x000fe200000100cc */
[----:B------:R-:W-:Y:S01]  /*7020*/  FFMA.FTZ R23, R202, R163, R23 ;  /* 0x000000a3ca177223 */ /* 0x000fe20000010017 */
[----:B------:R-:W-:Y:S06]  /*7030*/  @!P1 BRA `(.L_x_6899) ;  /* 0x0000000000049947 */ /* 0x000fec0003800000 */
[----:B-1----:R2:W-:Y:S02]  /*7040*/  REDG.E.ADD.F32.FTZ.RN.STRONG.GPU desc[UR16][R20.64+0x680], R167 ;  /* 0x000680a7140079a6 */ /* 0x0025e4000c12f310 */
.L_x_6899:
[----:B------:R-:W-:Y:S05]  /*7050*/  BSYNC.RECONVERGENT B0 ;  /* 0x0000000000007941 */ /* 0x000fea0003800200 */
.L_x_6898:
[----:B------:R-:W-:Y:S01]  /*7060*/  IADD3 R218, PT, PT, R51, 0x1c0, RZ ;  /* 0x000001c033da7810 */ /* 0x000fe20007ffe0ff */
[-C--:B------:R-:W-:Y:S01]  /*7070*/  FMUL.FTZ R214, R176, R112.reuse ;  /* 0x00000070b0d67220 */ /* 0x080fe20000410000 */
[----:B------:R-:W-:Y:S01]  /*7080*/  FFMA.FTZ R206, R115, -R112, R206 ;  /* 0x8000007073ce7223 */ /* 0x000fe200000100ce */
[----:B------:R-:W-:Y:S01]  /*7090*/  FFMA.FTZ R23, R208, R204, R23 ;  /* 0x000000ccd0177223 */ /* 0x000fe20000010017 */
[----:B------:R-:W-:Y:S01]  /*70a0*/  LEA.HI R175, R218, R51, RZ, 0x1b ;  /* 0x00000033daaf7211 */ /* 0x000fe200078fd8ff */
[-C--:B-12---:R-:W-:Y:S01]  /*70b0*/  FMUL.FTZ R167, R188, R117.reuse ;  /* 0x00000075bca77220 */ /* 0x086fe20000410000 */
[----:B------:R-:W-:Y:S01]  /*70c0*/  FFMA.FTZ R205, R114, -R117, R205 ;  /* 0x8000007572cd7223 */ /* 0x000fe200000100cd */
[----:B------:R-:W-:Y:S01]  /*70d0*/  FFMA.FTZ R216, R214, R206, R23 ;  /* 0x000000ced6d87223 */ /* 0x000fe20000010017 */
[----:B------:R-:W-:Y:S01]  /*70e0*/  LEA R177, R175, UR5, 0x2 ;  /* 0x00000005afb17c11 */ /* 0x000fe2000f8e10ff */
[-C--:B0-----:R-:W-:Y:S01]  /*70f0*/  FMUL.FTZ R169, R174, R121.reuse ;  /* 0x00000079aea97220 */ /* 0x081fe20000410000 */
[----:B------:R-:W-:Y:S01]  /*7100*/  FFMA.FTZ R207, R116, -R121, R207 ;  /* 0x8000007974cf7223 */ /* 0x000fe200000100cf */
[----:B------:R-:W-:Y:S01]  /*7110*/  FFMA.FTZ R216, R167, R205, R216 ;  /* 0x000000cda7d87223 */ /* 0x000fe200000100d8 */
[-C--:B------:R-:W-:Y:S01]  /*7120*/  FMUL.FTZ R171, R190, R123.reuse ;  /* 0x0000007bbeab7220 */ /* 0x080fe20000410000 */
[----:B------:R-:W-:Y:S01]  /*7130*/  FFMA.FTZ R209, R118, -R123, R209 ;  /* 0x8000007b76d17223 */ /* 0x000fe200000100d1 */
[----:B------:R-:W0:Y:S01]  /*7140*/  LDS R177, [R177+0xb30] ;  /* 0x000b3000b1b17984 */ /* 0x000e220000000800 */
[----:B------:R-:W-:Y:S01]  /*7150*/  FFMA.FTZ R216, R169, R207, R216 ;  /* 0x000000cfa9d87223 */ /* 0x000fe200000100d8 */
[----:B------:R-:W-:Y:S01]  /*7160*/  IADD3 R220, PT, PT, R51, 0x1e0, RZ ;  /* 0x000001e033dc7810 */ /* 0x000fe20007ffe0ff */
[-C--:B------:R-:W-:Y:S01]  /*7170*/  FMUL.FTZ R218, R196, R126.reuse ;  /* 0x0000007ec4da7220 */ /* 0x080fe20000410000 */
[----:B------:R-:W-:Y:S01]  /*7180*/  FFMA.FTZ R212, R119, -R126, R212 ;  /* 0x8000007e77d47223 */ /* 0x000fe200000100d4 */
[----:B------:R-:W-:Y:S01]  /*7190*/  FFMA.FTZ R23, R171, R209, R216 ;  /* 0x000000d1ab177223 */ /* 0x000fe200000100d8 */
[----:B------:R-:W-:Y:S01]  /*71a0*/  LEA.HI R220, R220, R51, RZ, 0x1b ;  /* 0x00000033dcdc7211 */ /* 0x000fe200078fd8ff */
[-C--:B------:R-:W-:Y:S01]  /*71b0*/  FMUL.FTZ R175, R201, R129.reuse ;  /* 0x00000081c9af7220 */ /* 0x080fe20000410000 */
[----:B------:R-:W-:Y:S01]  /*71c0*/  FFMA.FTZ R213, R120, -R129, R213 ;  /* 0x8000008178d57223 */ /* 0x000fe200000100d5 */
[----:B------:R-:W-:Y:S01]  /*71d0*/  FFMA.FTZ R216, R218, R212, R23 ;  /* 0x000000d4dad87223 */ /* 0x000fe20000010017 */
[----:B------:R-:W-:Y:S01]  /*71e0*/  BSSY.RECONVERGENT B0, `(.L_x_6900) ;  /* 0x0000007000007945 */ /* 0x000fe20003800200 */
[----:B------:R-:W-:Y:S01]  /*71f0*/  LEA R179, R220, UR5, 0x2 ;  /* 0x00000005dcb37c11 */ /* 0x000fe2000f8e10ff */
[-C--:B------:R-:W-:Y:S01]  /*7200*/  FMUL.FTZ R220, R210, R134.reuse ;  /* 0x00000086d2dc7220 */ /* 0x080fe20000410000 */
[----:B------:R-:W-:Y:S01]  /*7210*/  FFMA.FTZ R172, R131, -R134, R172 ;  /* 0x8000008683ac7223 */ /* 0x000fe200000100ac */
[----:B------:R-:W-:Y:S01]  /*7220*/  FFMA.FTZ R23, R175, R213, R216 ;  /* 0x000000d5af177223 */ /* 0x000fe200000100d8 */
[----:B------:R-:W-:Y:S06]  /*7230*/  @!P2 BRA `(.L_x_6901) ;  /* 0x000000000004a947 */ /* 0x000fec0003800000 */
[----:B0-----:R1:W-:Y:S02]  /*7240*/  REDG.E.ADD.F32.FTZ.RN.STRONG.GPU desc[UR16][R20.64+0x700], R177 ;  /* 0x000700b1140079a6 */ /* 0x0013e4000c12f310 */
.L_x_6901:
[----:B------:R-:W-:Y:S05]  /*7250*/  BSYNC.RECONVERGENT B0 ;  /* 0x0000000000007941 */ /* 0x000fea0003800200 */
.L_x_6900:
[----:B01----:R0:W1:Y:S01]  /*7260*/  LDS R177, [R179+0xbb0] ;  /* 0x000bb000b3b17984 */ /* 0x0030620000000800 */
[----:B------:R-:W-:Y:S01]  /*7270*/  BSSY.RECONVERGENT B0, `(.L_x_6902) ;  /* 0x0000004000007945 */ /* 0x000fe20003800200 */
[----:B------:R-:W-:-:S03]  /*7280*/  FFMA.FTZ R23, R220, R172, R23 ;  /* 0x000000acdc177223 */ /* 0x000fc60000010017 */
[----:B------:R-:W-:Y:S05]  /*7290*/  @!P3 BRA `(.L_x_6903) ;  /* 0x000000000004b947 */ /* 0x000fea0003800000 */
[----:B-1----:R2:W-:Y:S02]  /*72a0*/  REDG.E.ADD.F32.FTZ.RN.STRONG.GPU desc[UR16][R20.64+0x780], R177 ;  /* 0x000780b1140079a6 */ /* 0x0025e4000c12f310 */
.L_x_6903:
[----:B------:R-:W-:Y:S05]  /*72b0*/  BSYNC.RECONVERGENT B0 ;  /* 0x0000000000007941 */ /* 0x000fea0003800200 */
.L_x_6902:
[----:B--2---:R-:W2:Y:S01]  /*72c0*/  SHFL.DOWN PT, R20, R23, 0x1, 0x1f ;  /* 0x08201f0017147f89 */ /* 0x004ea200000e0000 */
[----:B------:R-:W-:Y:S01]  /*72d0*/  ISETP.GT.AND P0, PT, R41, 0x1e, PT ;  /* 0x0000001e2900780c */ /* 0x000fe20003f04270 */
[----:B------:R-:W-:Y:S01]  /*72e0*/  FADD.FTZ R150, R171, R150 ;  /* 0x00000096ab967221 */ /* 0x000fe20000010000 */
[----:B------:R-:W-:Y:S01]  /*72f0*/  FADD.FTZ R156, R192, R156 ;  /* 0x0000009cc09c7221 */ /* 0x000fe20000010000 */
[----:B------:R-:W3:Y:S01]  /*7300*/  SHFL.DOWN PT, R21, R160, 0x1, 0x1f ;  /* 0x08201f00a0157f89 */ /* 0x000ee200000e0000 */
[----:B------:R-:W-:Y:S01]  /*7310*/  FADD.FTZ R158, R161, R158 ;  /* 0x0000009ea19e7221 */ /* 0x000fe20000010000 */
[----:B------:R-:W-:Y:S01]  /*7320*/  FADD.FTZ R151, R169, R151 ;  /* 0x00000097a9977221 */ /* 0x000fe20000010000 */
[C---:B------:R-:W-:Y:S01]  /*7330*/  FMUL.FTZ R169, R159.reuse, R176 ;  /* 0x000000b09fa97220 */ /* 0x040fe20000410000 */
[----:B------:R-:W-:Y:S01]  /*7340*/  FADD.FTZ R141, R168, R141 ;  /* 0x0000008da88d7221 */ /* 0x000fe20000010000 */
[----:B------:R-:W-:Y:S01]  /*7350*/  FMUL.FTZ R168, R159, R174 ;  /* 0x000000ae9fa87220 */ /* 0x000fe20000410000 */
[----:B------:R-:W-:Y:S01]  /*7360*/  FADD.FTZ R152, R167, R152 ;  /* 0x00000098a7987221 */ /* 0x000fe20000010000 */
[----:B------:R-:W-:Y:S01]  /*7370*/  FMUL.FTZ R206, R206, R169 ;  /* 0x000000a9cece7220 */ /* 0x000fe20000410000 */
[----:B------:R-:W-:Y:S01]  /*7380*/  ISETP.NE.AND P1, PT, R51, RZ, PT ;  /* 0x000000ff3300720c */ /* 0x000fe20003f25270 */
[----:B------:R-:W-:Y:S01]  /*7390*/  FMUL.FTZ R207, R207, R168 ;  /* 0x000000a8cfcf7220 */ /* 0x000fe20000410000 */
[----:B------:R-:W-:Y:S01]  /*73a0*/  FADD.FTZ R144, R2, R144 ;  /* 0x0000009002907221 */ /* 0x000fe20000010000 */
[----:B------:R-:W-:Y:S01]  /*73b0*/  FFMA.FTZ R206, R115, R176, R206 ;  /* 0x000000b073ce7223 */ /* 0x000fe200000100ce */
[C---:B------:R-:W-:Y:S01]  /*73c0*/  FMUL.FTZ R176, R159.reuse, R190 ;  /* 0x000000be9fb07220 */ /* 0x040fe20000410000 */
[-C--:B------:R-:W-:Y:S01]  /*73d0*/  FMUL.FTZ R2, R159, R201.reuse ;  /* 0x000000c99f027220 */ /* 0x080fe20000410000 */
[----:B------:R-:W-:Y:S01]  /*73e0*/  FADD.FTZ R142, R3, R142 ;  /* 0x0000008e038e7221 */ /* 0x000fe20000010000 */
[----:B------:R-:W-:Y:S01]  /*73f0*/  FFMA.FTZ R174, R116, R174, R207 ;  /* 0x000000ae74ae7223 */ /* 0x000fe200000100cf */
[----:B------:R-:W-:Y:S01]  /*7400*/  FMUL.FTZ R209, R209, R176 ;  /* 0x000000b0d1d17220 */ /* 0x000fe20000410000 */
[----:B------:R-:W-:Y:S01]  /*7410*/  FMUL.FTZ R213, R213, R2 ;  /* 0x00000002d5d57220 */ /* 0x000fe20000410000 */
[----:B------:R-:W-:Y:S01]  /*7420*/  BSSY.RECONVERGENT B0, `(.L_x_6904) ;  /* 0x0000063000007945 */ /* 0x000fe20003800200 */
[----:B------:R-:W-:Y:S01]  /*7430*/  FADD.FTZ R147, R220, R147 ;  /* 0x00000093dc937221 */ /* 0x000fe20000010000 */
[----:B--2---:R-:W-:Y:S01]  /*7440*/  @!P0 FADD.FTZ R23, R23, R20 ;  /* 0x0000001417178221 */ /* 0x004fe20000010000 */
[----:B------:R-:W-:Y:S01]  /*7450*/  FFMA.FTZ R209, R118, R190, R209 ;  /* 0x000000be76d17223 */ /* 0x000fe200000100d1 */
[----:B------:R-:W-:Y:S01]  /*7460*/  FFMA.FTZ R213, R120, R201, R213 ;  /* 0x000000c978d57223 */ /* 0x000fe200000100d5 */
        /* <DEDUP_REMOVED lines=13> */
[----:B------:R-:W-:Y:S01]  /*7540*/  FADD.FTZ R82, R209, R82 ;  /* 0x00000052d1527221 */ /* 0x000fe20000010000 */
[----:B------:R-:W-:-:S02]  /*7550*/  FADD.FTZ R80, R213, R80 ;  /* 0x00000050d5507221 */ /* 0x000fc40000010000 */
[----:B--2---:R-:W-:Y:S01]  /*7560*/  @!P0 FADD.FTZ R23, R23, R20 ;  /* 0x0000001417178221 */ /* 0x004fe20000010000 */
[----:B------:R-:W-:Y:S01]  /*7570*/  FMUL.FTZ R20, R159, R186 ;  /* 0x000000ba9f147220 */ /* 0x000fe20000410000 */
[----:B---3--:R-:W-:-:S03]  /*7580*/  @!P0 FADD.FTZ R160, R160, R21 ;  /* 0x00000015a0a08221 */ /* 0x008fc60000010000 */
[----:B------:R-:W2:Y:S01]  /*7590*/  SHFL.DOWN PT, R216, R23, 0x4, 0x1f ;  /* 0x08801f0017d87f89 */ /* 0x000ea200000e0000 */
[----:B------:R-:W-:Y:S01]  /*75a0*/  ISETP.GT.AND P0, PT, R41, 0x1b, PT ;  /* 0x0000001b2900780c */ /* 0x000fe20003f04270 */
[----:B------:R-:W-:Y:S01]  /*75b0*/  FMUL.FTZ R20, R163, R20 ;  /* 0x00000014a3147220 */ /* 0x000fe20000410000 */
[----:B------:R-:W-:Y:S01]  /*75c0*/  FMUL.FTZ R21, R159, R184 ;  /* 0x000000b89f157220 */ /* 0x000fe20000410000 */
[----:B-1----:R-:W1:Y:S02]  /*75d0*/  SHFL.DOWN PT, R177, R160, 0x4, 0x1f ;  /* 0x08801f00a0b17f89 */ /* 0x002e6400000e0000 */
[----:B------:R-:W-:Y:S01]  /*75e0*/  FFMA.FTZ R186, R111, R186, R20 ;  /* 0x000000ba6fba7223 */ /* 0x000fe20000010014 */
[C---:B------:R-:W-:Y:S01]  /*75f0*/  FMUL.FTZ R20, R159.reuse, R178 ;  /* 0x000000b29f147220 */ /* 0x040fe20000410000 */
[----:B------:R-:W-:Y:S01]  /*7600*/  FMUL.FTZ R200, R200, R21 ;  /* 0x00000015c8c87220 */ /* 0x000fe20000410000 */
[----:B------:R-:W-:Y:S01]  /*7610*/  FMUL.FTZ R21, R159, R180 ;  /* 0x000000b49f157220 */ /* 0x000fe20000410000 */
[----:B------:R-:W-:Y:S01]  /*7620*/  FADD.FTZ R87, R186, R87 ;  /* 0x00000057ba577221 */ /* 0x000fe20000010000 */
[----:B------:R-:W-:Y:S01]  /*7630*/  FMUL.FTZ R203, R203, R20 ;  /* 0x00000014cbcb7220 */ /* 0x000fe20000410000 */
[C---:B------:R-:W-:Y:S01]  /*7640*/  FMUL.FTZ R20, R159.reuse, R22 ;  /* 0x000000169f147220 */ /* 0x040fe20000410000 */
[----:B------:R-:W-:Y:S01]  /*7650*/  FMUL.FTZ R204, R204, R21 ;  /* 0x00000015cccc7220 */ /* 0x000fe20000410000 */
        /* <DEDUP_REMOVED lines=10> */
[----:B--2---:R-:W-:Y:S01]  /*7700*/  @!P0 FADD.FTZ R23, R23, R216 ;  /* 0x000000d817178221 */ /* 0x004fe20000010000 */
[----:B------:R-:W-:Y:S01]  /*7710*/  FFMA.FTZ R167, R113, R180, R204 ;  /* 0x000000b471a77223 */ /* 0x000fe200000100cc */
[----:B------:R-:W-:Y:S01]  /*7720*/  FADD.FTZ R96, R21, R96 ;  /* 0x0000006015607221 */ /* 0x000fe20000010000 */
[----:B------:R-:W-:Y:S01]  /*7730*/  FMUL.FTZ R21, R159, R196 ;  /* 0x000000c49f157220 */ /* 0x000fe20000410000 */
[----:B-1----:R-:W-:Y:S01]  /*7740*/  @!P0 FADD.FTZ R160, R160, R177 ;  /* 0x000000b1a0a08221 */ /* 0x002fe20000010000 */
[----:B------:R-:W1:Y:S01]  /*7750*/  SHFL.DOWN PT, R192, R23, 0x8, 0x1f ;  /* 0x09001f0017c07f89 */ /* 0x000e6200000e0000 */
[----:B------:R-:W-:Y:S01]  /*7760*/  ISETP.GT.AND P0, PT, R41, 0x17, PT ;  /* 0x000000172900780c */ /* 0x000fe20003f04270 */
[----:B------:R-:W-:Y:S01]  /*7770*/  FADD.FTZ R97, R22, R97 ;  /* 0x0000006116617221 */ /* 0x000fe20000010000 */
[C---:B------:R-:W-:Y:S01]  /*7780*/  FMUL.FTZ R180, R159.reuse, R188 ;  /* 0x000000bc9fb47220 */ /* 0x040fe20000410000 */
[----:B------:R-:W2:Y:S01]  /*7790*/  SHFL.DOWN PT, R171, R160, 0x8, 0x1f ;  /* 0x09001f00a0ab7f89 */ /* 0x000ea200000e0000 */
        /* <DEDUP_REMOVED lines=25> */
[----:B------:R-:W-:-:S03]  /*7930*/  ISETP.NE.AND P0, PT, R41, RZ, PT ;  /* 0x000000ff2900720c */ /* 0x000fc60003f05270 */
[----:B------:R-:W2:Y:S01]  /*7940*/  SHFL.DOWN PT, R161, R160, 0x10, 0x1f ;  /* 0x0a001f00a0a17f89 */ /* 0x000ea200000e0000 */
[----:B-1----:R-:W-:Y:S01]  /*7950*/  FADD.FTZ R20, R23, R178 ;  /* 0x000000b217147221 */ /* 0x002fe20000010000 */
[----:B--2---:R-:W-:-:S08]  /*7960*/  FADD.FTZ R21, R160, R161 ;  /* 0x000000a1a0157221 */ /* 0x004fd00000010000 */
[----:B------:R1:W-:Y:S01]  /*7970*/  @!P0 STS.64 [UR5+0xc78], R20 ;  /* 0x000c7814ff008988 */ /* 0x0003e20008000a05 */
[----:B------:R-:W-:Y:S01]  /*7980*/  BAR.SYNC.DEFER_BLOCKING 0x0 ;  /* 0x0000000000007b1d */ /* 0x000fe20000010000 */
[----:B------:R-:W-:-:S04]  /*7990*/  ISETP.GT.AND P0, PT, R41, 0xf, PT ;  /* 0x0000000f2900780c */ /* 0x000fc80003f04270 */
[----:B-1----:R-:W-:Y:S02]  /*79a0*/  FSEL R20, R23, R20, P0 ;  /* 0x0000001417147208 */ /* 0x002fe40000000000 */
[----:B------:R-:W-:Y:S01]  /*79b0*/  FSEL R21, R160, R21, P0 ;  /* 0x00000015a0157208 */ /* 0x000fe20000000000 */
[----:B------:R-:W-:Y:S06]  /*79c0*/  @P1 BRA `(.L_x_6905) ;  /* 0x0000000000201947 */ /* 0x000fec0003800000 */
[----:B------:R-:W-:Y:S02]  /*79d0*/  ISETP.NE.AND P0, PT, R60, UR7, PT ;  /* 0x000000073c007c0c */ /* 0x000fe4000bf05270 */
[----:B------:R-:W-:-:S11]  /*79e0*/  LEA R22, R145, UR5, 0x2 ;  /* 0x0000000591167c11 */ /* 0x000fd6000f8e10ff */
[----:B------:R-:W1:Y:S04]  /*79f0*/  @P0 LDS R2, [R22+0x2328] ;  /* 0x0023280016020984 */ /* 0x000e680000000800 */
[----:B------:R-:W2:Y:S01]  /*7a00*/  @P0 LDS R3, [R22+0x1f28] ;  /* 0x001f280016030984 */ /* 0x000ea20000000800 */
[----:B-1----:R-:W-:Y:S01]  /*7a10*/  @P0 FADD.FTZ R21, R21, R2 ;  /* 0x0000000215150221 */ /* 0x002fe20000010000 */
[----:B--2---:R-:W-:-:S04]  /*7a20*/  @P0 FADD.FTZ R20, R20, R3 ;  /* 0x0000000314140221 */ /* 0x004fc80000010000 */
[----:B------:R1:W-:Y:S04]  /*7a30*/  STS [R22+0x2328], R21 ;  /* 0x0023281516007388 */ /* 0x0003e80000000800 */
[----:B------:R1:W-:Y:S02]  /*7a40*/  STS [R22+0x1f28], R20 ;  /* 0x001f281416007388 */ /* 0x0003e40000000800 */
.L_x_6905:
[----:B------:R-:W-:Y:S05]  /*7a50*/  BSYNC.RECONVERGENT B0 ;  /* 0x0000000000007941 */ /* 0x000fea0003800200 */
.L_x_6904:
[----:B------:R-:W-:-:S04]  /*7a60*/  IADD3 R145, PT, PT, R145, 0x1, RZ ;  /* 0x0000000191917810 */ /* 0x000fc80007ffe0ff */
[----:B------:R-:W-:-:S13]  /*7a70*/  ISETP.GE.AND P0, PT, R145, UR19, PT ;  /* 0x0000001391007c0c */ /* 0x000fda000bf06270 */
[----:B------:R-:W-:Y:S05]  /*7a80*/  @!P0 BRA `(.L_x_6906) ;  /* 0xffffffc800ec8947 */ /* 0x000fea000383ffff */
.L_x_6868:
[----:B------:R-:W-:Y:S01]  /*7a90*/  BAR.SYNC.DEFER_BLOCKING 0x0 ;  /* 0x0000000000007b1d */ /* 0x000fe20000010000 */
[----:B------:R-:W-:Y:S02]  /*7aa0*/  IADD3 R3, PT, PT, -R6, UR4, RZ ;  /* 0x0000000406037c10 */ /* 0x000fe4000fffe1ff */
[----:B------:R-:W-:Y:S02]  /*7ab0*/  PRMT R7, RZ, 0x7610, R7 ;  /* 0x00007610ff077816 */ /* 0x000fe40000000007 */
[----:B------:R-:W-:-:S03]  /*7ac0*/  ISETP.GE.AND P2, PT, R58, R3, PT ;  /* 0x000000033a00720c */ /* 0x000fc60003f46270 */
[----:B------:R-:W2:Y:S01]  /*7ad0*/  LDC.64 R124, c[0x0][0x4f8] ;  /* 0x00013e00ff7c7b82 */ /* 0x000ea20000000a00 */
[-C--:B------:R-:W-:Y:S01]  /*7ae0*/  ISETP.GE.AND P1, PT, R62, R3.reuse, PT ;  /* 0x000000033e00720c */ /* 0x080fe20003f26270 */
[----:B------:R-:W3:Y:S01]  /*7af0*/  LDCU.64 UR6, c[0x0][0x500] ;  /* 0x0000a000ff0677ac */ /* 0x000ee20008000a00 */
[----:B------:R-:W-:Y:S02]  /*7b00*/  PRMT R0, RZ, 0x7610, R0 ;  /* 0x00007610ff007816 */ /* 0x000fe40000000000 */
[-C--:B------:R-:W-:Y:S01]  /*7b10*/  ISETP.GE.AND P0, PT, R63, R3.reuse, PT ;  /* 0x000000033f00720c */ /* 0x080fe20003f06270 */
[----:B------:R-:W4:Y:S01]  /*7b20*/  LDCU.64 UR8, c[0x0][0x550] ;  /* 0x0000aa00ff0877ac */ /* 0x000f220008000a00 */
[-C--:B------:R-:W-:Y:S02]  /*7b30*/  ISETP.GE.AND P4, PT, R64, R3.reuse, PT ;  /* 0x000000034000720c */ /* 0x080fe40003f86270 */
[-C--:B------:R-:W-:Y:S02]  /*7b40*/  ISETP.GE.AND P6, PT, R65, R3.reuse, PT ;  /* 0x000000034100720c */ /* 0x080fe40003fc6270 */
[----:B------:R-:W-:-:S02]  /*7b50*/  ISETP.GE.AND P5, PT, R66, R3, PT ;  /* 0x000000034200720c */ /* 0x000fc40003fa6270 */
[-C--:B------:R-:W-:Y:S02]  /*7b60*/  ISETP.GE.AND P3, PT, R67, R3.reuse, PT ;  /* 0x000000034300720c */ /* 0x080fe40003f66270 */
[----:B------:R-:W-:Y:S02]  /*7b70*/  PRMT R15, RZ, 0x7610, R15 ;  /* 0x00007610ff0f7816 */ /* 0x000fe4000000000f */
[----:B------:R-:W-:Y:S01]  /*7b80*/  PRMT R2, RZ, 0x7610, R2 ;  /* 0x00007610ff027816 */ /* 0x000fe20000000002 */
[----:B------:R-:W5:Y:S01]  /*7b90*/  @!P2 LDG.E.U16 R7, desc[UR16][R4.64] ;  /* 0x000000100407a981 */ /* 0x000f62000c1e1500 */
[-C--:B------:R-:W-:Y:S02]  /*7ba0*/  ISETP.GE.AND P2, PT, R68, R3.reuse, PT ;  /* 0x000000034400720c */ /* 0x080fe40003f46270 */
[----:B------:R-:W-:Y:S01]  /*7bb0*/  PRMT R17, RZ, 0x7610, R17 ;  /* 0x00007610ff117816 */ /* 0x000fe20000000011 */
[----:B------:R-:W3:Y:S01]  /*7bc0*/  @!P1 LDG.E.U16 R0, desc[UR16][R4.64+0x40] ;  /* 0x0000401004009981 */ /* 0x000ee2000c1e1500 */
[----:B------:R-:W-:-:S02]  /*7bd0*/  ISETP.GE.AND P1, PT, R69, R3, PT ;  /* 0x000000034500720c */ /* 0x000fc40003f26270 */
[----:B------:R-:W-:Y:S01]  /*7be0*/  PRMT R14, RZ, 0x7610, R14 ;  /* 0x00007610ff0e7816 */ /* 0x000fe2000000000e */
[----:B------:R-:W4:Y:S01]  /*7bf0*/  @!P0 LDG.E.U16 R15, desc[UR16][R4.64+0x80] ;  /* 0x00008010040f8981 */ /* 0x000f22000c1e1500 */
[----:B------:R-:W-:Y:S02]  /*7c00*/  PRMT R19, RZ, 0x7610, R19 ;  /* 0x00007610ff137816 */ /* 0x000fe40000000013 */
[----:B------:R-:W-:Y:S01]  /*7c10*/  PRMT R16, RZ, 0x7610, R16 ;  /* 0x00007610ff107816 */ /* 0x000fe20000000010 */
[----:B------:R-:W2:Y:S01]  /*7c20*/  @!P4 LDG.E.U16 R2, desc[UR16][R4.64+0xc0] ;  /* 0x0000c0100402c981 */ /* 0x000ea2000c1e1500 */
[----:B-1----:R-:W-:Y:S02]  /*7c30*/  PRMT R21, RZ, 0x7610, R21 ;  /* 0x00007610ff157816 */ /* 0x002fe40000000015 */
[-C--:B------:R-:W-:Y:S01]  /*7c40*/  ISETP.GE.AND P0, PT, R70, R3.reuse, PT ;  /* 0x000000034600720c */ /* 0x080fe20003f06270 */
[----:B------:R-:W2:Y:S01]  /*7c50*/  @!P6 LDG.E.U16 R17, desc[UR16][R4.64+0x100] ;  /* 0x000100100411e981 */ /* 0x000ea2000c1e1500 */
[----:B------:R-:W-:-:S02]  /*7c60*/  ISETP.GE.AND P4, PT, R71, R3, PT ;  /* 0x000000034700720c */ /* 0x000fc40003f86270 */
[-C--:B------:R-:W-:Y:S01]  /*7c70*/  ISETP.GE.AND P6, PT, R72, R3.reuse, PT ;  /* 0x000000034800720c */ /* 0x080fe20003fc6270 */
[----:B------:R-:W2:Y:S01]  /*7c80*/  @!P5 LDG.E.U16 R14, desc[UR16][R4.64+0x140] ;  /* 0x00014010040ed981 */ /* 0x000ea2000c1e1500 */
[----:B------:R-:W-:-:S03]  /*7c90*/  ISETP.GE.AND P5, PT, R73, R3, PT ;  /* 0x000000034900720c */ /* 0x000fc60003fa6270 */
        /* <DEDUP_REMOVED lines=25> */
[----:B------:R-:W-:Y:S01]  /*7e30*/  F2FP.BF16.F32.PACK_AB R149, R149, R150 ;  /* 0x000000969595723e */ /* 0x000fe200000010ff */
[----:B-----5:R-:W-:Y:S04]  /*7e40*/  STS.U16 [R40], R7 ;  /* 0x0000000728007388 */ /* 0x020fe80000000400 */
[----:B---3--:R-:W-:Y:S04]  /*7e50*/  STS.U16 [R39+0x40], R0 ;  /* 0x0000400027007388 */ /* 0x008fe80000000400 */
        /* <DEDUP_REMOVED lines=18> */
[----:B------:R-:W-:Y:S01]  /*7f80*/  LDS.U16 R14, [R24+0x10] ;  /* 0x00001000180e7984 */ /* 0x000fe20000000400 */
[----:B-1----:R-:W-:-:S03]  /*7f90*/  SHF.L.U32 R5, R0, 0x10, RZ ;  /* 0x0000001000057819 */ /* 0x002fc600000006ff */
[----:B------:R-:W1:Y:S01]  /*7fa0*/  LDS.U16 R0, [R24+0x6] ;  /* 0x0000060018007984 */ /* 0x000e620000000400 */
[----:B--2---:R-:W-:-:S03]  /*7fb0*/  SHF.L.U32 R15, R4, 0x10, RZ ;  /* 0x00000010040f7819 */ /* 0x004fc600000006ff */
[----:B------:R-:W2:Y:S01]  /*7fc0*/  LDS.U16 R4, [R24+0xa] ;  /* 0x00000a0018047984 */ /* 0x000ea20000000400 */
[----:B---3--:R-:W-:-:S03]  /*7fd0*/  IMAD.U32 R7, R2, 0x10000, RZ ;  /* 0x0001000002077824 */ /* 0x008fc600078e00ff */
[----:B------:R-:W3:Y:S01]  /*7fe0*/  LDS.U16 R2, [R24+0x8] ;  /* 0x0000080018027984 */ /* 0x000ee20000000400 */
[--C-:B------:R-:W-:Y:S01]  /*7ff0*/  FADD.FTZ R16, R5, R42.reuse ;  /* 0x0000002a05107221 */ /* 0x100fe20000010000 */
[--C-:B------:R-:W-:Y:S02]  /*8000*/  FADD.FTZ R18, R7, R42.reuse ;  /* 0x0000002a07127221 */ /* 0x100fe40000010000 */
[----:B------:R-:W4:Y:S03]  /*8010*/  LDS.U16 R5, [R24+0xc] ;  /* 0x00000c0018057984 */ /* 0x000f260000000400 */
        /* <DEDUP_REMOVED lines=8> */
[----:B------:R-:W3:Y:S01]  /*80a0*/  @!P6 MUFU.EX2 R18, R18 ;  /* 0x000000120012e308 */ /* 0x000ee20000000800 */
[----:B------:R-:W-:-:S03]  /*80b0*/  @!P5 FMUL.FTZ R20, R20, -1.4426950216293334961 ;  /* 0xbfb8aa3b1414d820 */ /* 0x000fc60000410000 */
[----:B------:R-:W4:Y:S01]  /*80c0*/  @!P1 MUFU.EX2 R16, R16 ;  /* 0x0000001000109308 */ /* 0x000f220000000800 */
[----:B-1----:R-:W-:-:S03]  /*80d0*/  SHF.L.U32 R21, R0, 0x10, RZ ;  /* 0x0000001000157819 */ /* 0x002fc600000006ff */
[----:B------:R-:W1:Y:S01]  /*80e0*/  @!P5 MUFU.EX2 R20, R20 ;  /* 0x000000140014d308 */ /* 0x000e620000000800 */
[----:B--2---:R-:W-:Y:S02]  /*80f0*/  SHF.L.U32 R41, R4, 0x10, RZ ;  /* 0x0000001004297819 */ /* 0x004fe400000006ff */
[----:B---3--:R-:W-:Y:S01]  /*8100*/  SHF.L.U32 R23, R2, 0x10, RZ ;  /* 0x0000001002177819 */ /* 0x008fe200000006ff */
[--C-:B------:R-:W-:Y:S01]  /*8110*/  FADD.FTZ R2, R21, R42.reuse ;  /* 0x0000002a15027221 */ /* 0x100fe20000010000 */
[----:B------:R-:W-:Y:S01]  /*8120*/  @!P6 FADD.FTZ R19, R18, 1 ;  /* 0x3f8000001213e421 */ /* 0x000fe20000010000 */
[--C-:B------:R-:W-:Y:S01]  /*8130*/  FADD.FTZ R41, R41, R42.reuse ;  /* 0x0000002a29297221 */ /* 0x100fe20000010000 */
[----:B----4-:R-:W-:Y:S02]  /*8140*/  SHF.L.U32 R5, R5, 0x10, RZ ;  /* 0x0000001005057819 */ /* 0x010fe400000006ff */
[----:B------:R-:W-:Y:S01]  /*8150*/  FSETP.GTU.FTZ.AND P0, PT, R2, 20, PT ;  /* 0x41a000000200780b */ /* 0x000fe20003f1c000 */
[----:B------:R-:W2:Y:S01]  /*8160*/  @!P6 MUFU.RCP R78, R19 ;  /* 0x00000013004ee308 */ /* 0x000ea20000001000 */
[----:B------:R-:W-:Y:S01]  /*8170*/  FSETP.GTU.FTZ.AND P3, PT, R41, 20, PT ;  /* 0x41a000002900780b */ /* 0x000fe20003f7c000 */
[----:B------:R-:W-:Y:S01]  /*8180*/  FADD.FTZ R5, R5, R42 ;  /* 0x0000002a05057221 */ /* 0x000fe20000010000 */
[----:B------:R-:W-:Y:S01]  /*8190*/  @!P1 FADD.FTZ R17, R16, 1 ;  /* 0x3f80000010119421 */ /* 0x000fe20000010000 */
[----:B-1----:R-:W-:-:S03]  /*81a0*/  @!P5 FADD.FTZ R0, R20, 1 ;  /* 0x3f8000001400d421 */ /* 0x002fc60000010000 */
[----:B------:R-:W-:Y:S01]  /*81b0*/  FSETP.GTU.FTZ.AND P2, PT, R5, 20, PT ;  /* 0x41a000000500780b */ /* 0x000fe20003f5c000 */
[----:B------:R1:W3:Y:S01]  /*81c0*/  @!P1 MUFU.RCP R22, R17 ;  /* 0x0000001100169308 */ /* 0x0002e20000001000 */
[----:B-----5:R-:W-:Y:S02]  /*81d0*/  SHF.L.U32 R7, R7, 0x10, RZ ;  /* 0x0000001007077819 */ /* 0x020fe400000006ff */
[----:B-1----:R-:W-:-:S05]  /*81e0*/  SHF.L.U32 R17, R14, 0x10, RZ ;  /* 0x000000100e117819 */ /* 0x002fca00000006ff */
[----:B------:R1:W4:Y:S01]  /*81f0*/  @!P5 MUFU.RCP R21, R0 ;  /* 0x000000000015d308 */ /* 0x0003220000001000 */
[----:B------:R-:W-:Y:S01]  /*8200*/  @!P3 FMUL.FTZ R4, R41, -1.4426950216293334961 ;  /* 0xbfb8aa3b2904b820 */ /* 0x000fe20000410000 */
[----:B------:R-:W-:Y:S01]  /*8210*/  FADD.FTZ R17, R17, R42 ;  /* 0x0000002a11117221 */ /* 0x000fe20000010000 */
[----:B-1----:R-:W-:Y:S01]  /*8220*/  @!P0 FMUL.FTZ R0, R2, -1.4426950216293334961 ;  /* 0xbfb8aa3b02008820 */ /* 0x002fe20000410000 */
[----:B--2---:R-:W-:-:S03]  /*8230*/  @!P6 FMUL.FTZ R99, R99, R78 ;  /* 0x0000004e6363e220 */ /* 0x004fc60000410000 */
[----:B------:R-:W-:Y:S01]  /*8240*/  FSETP.GTU.FTZ.AND P6, PT, R17, 20, PT ;  /* 0x41a000001100780b */ /* 0x000fe20003fdc000 */
[----:B------:R-:W-:Y:S01]  /*8250*/  @!P2 FMUL.FTZ R5, R5, -1.4426950216293334961 ;  /* 0xbfb8aa3b0505a820 */ /* 0x000fe20000410000 */
[----:B------:R-:W1:Y:S01]  /*8260*/  @!P3 MUFU.EX2 R4, R4 ;  /* 0x000000040004b308 */ /* 0x000e620000000800 */
[----:B------:R-:W-:-:S03]  /*8270*/  FADD.FTZ R23, R23, R42 ;  /* 0x0000002a17177221 */ /* 0x000fc60000010000 */
[----:B------:R-:W2:Y:S01]  /*8280*/  @!P0 MUFU.EX2 R0, R0 ;  /* 0x0000000000008308 */ /* 0x000ea20000000800 */
[----:B------:R-:W-:Y:S01]  /*8290*/  FADD.FTZ R7, R7, R42 ;  /* 0x0000002a07077221 */ /* 0x000fe20000010000 */
[----:B---3--:R-:W-:Y:S01]  /*82a0*/  @!P1 FMUL.FTZ R101, R101, R22 ;  /* 0x0000001665659220 */ /* 0x008fe20000410000 */
[----:B------:R-:W-:Y:S01]  /*82b0*/  FSETP.GTU.FTZ.AND P4, PT, R23, 20, PT ;  /* 0x41a000001700780b */ /* 0x000fe20003f9c000 */
[----:B------:R-:W3:Y:S02]  /*82c0*/  @!P2 MUFU.EX2 R5, R5 ;  /* 0x000000050005a308 */ /* 0x000ee40000000800 */
[----:B------:R-:W-:Y:S01]  /*82d0*/  FSETP.GTU.FTZ.AND P1, PT, R7, 20, PT ;  /* 0x41a000000700780b */ /* 0x000fe20003f3c000 */
[----:B------:R-:W-:Y:S01]  /*82e0*/  @!P6 FMUL.FTZ R14, R17, -1.4426950216293334961 ;  /* 0xbfb8aa3b110ee820 */ /* 0x000fe20000410000 */
[----:B-1----:R-:W-:Y:S01]  /*82f0*/  @!P3 FADD.FTZ R4, R4, 1 ;  /* 0x3f8000000404b421 */ /* 0x002fe20000010000 */
[----:B--2---:R-:W-:Y:S01]  /*8300*/  @!P0 FADD.FTZ R0, R0, 1 ;  /* 0x3f80000000008421 */ /* 0x004fe20000010000 */
[----:B0-----:R-:W-:-:S03]  /*8310*/  SHF.L.U32 R15, R15, 0x10, RZ ;  /* 0x000000100f0f7819 */ /* 0x001fc600000006ff */
[----:B------:R-:W0:Y:S03]  /*8320*/  @!P6 MUFU.EX2 R14, R14 ;  /* 0x0000000e000ee308 */ /* 0x000e260000000800 */
[----:B------:R-:W-:Y:S01]  /*8330*/  @!P4 FMUL.FTZ R2, R23, -1.4426950216293334961 ;  /* 0xbfb8aa3b1702c820 */ /* 0x000fe20000410000 */
[----:B---3--:R-:W-:Y:S02]  /*8340*/  @!P2 FADD.FTZ R5, R5, 1 ;  /* 0x3f8000000505a421 */ /* 0x008fe40000010000 */
[----:B------:R-:W-:Y:S01]  /*8350*/  @!P1 FMUL.FTZ R7, R7, -1.4426950216293334961 ;  /* 0xbfb8aa3b07079820 */ /* 0x000fe20000410000 */
[----:B------:R-:W1:Y:S01]  /*8360*/  @!P0 MUFU.RCP R0, R0 ;  /* 0x0000000000008308 */ /* 0x000e620000001000 */
[----:B------:R-:W-:Y:S01]  /*8370*/  FADD.FTZ R15, R15, R42 ;  /* 0x0000002a0f0f7221 */ /* 0x000fe20000010000 */
[----:B----4-:R-:W-:-:S06]  /*8380*/  @!P5 FMUL.FTZ R100, R100, R21 ;  /* 0x000000156464d220 */ /* 0x010fcc0000410000 */
[----:B------:R-:W2:Y:S01]  /*8390*/  @!P3 MUFU.RCP R4, R4 ;  /* 0x000000040004b308 */ /* 0x000ea20000001000 */
[----:B------:R-:W-:-:S07]  /*83a0*/  FSETP.GTU.FTZ.AND P5, PT, R15, 20, PT ;  /* 0x41a000000f00780b */ /* 0x000fce0003fbc000 */
[----:B------:R-:W3:Y:S04]  /*83b0*/  @!P4 MUFU.EX2 R2, R2 ;  /* 0x000000020002c308 */ /* 0x000ee80000000800 */
[----:B------:R-:W4:Y:S04]  /*83c0*/  @!P1 MUFU.EX2 R7, R7 ;  /* 0x0000000700079308 */ /* 0x000f280000000800 */
[----:B------:R-:W5:Y:S01]  /*83d0*/  @!P2 MUFU.RCP R5, R5 ;  /* 0x000000050005a308 */ /* 0x000f620000001000 */
[----:B0-----:R-:W-:Y:S01]  /*83e0*/  @!P6 FADD.FTZ R14, R14, 1 ;  /* 0x3f8000000e0ee421 */ /* 0x001fe20000010000 */
[----:B-1----:R-:W-:Y:S01]  /*83f0*/  @!P0 FMUL.FTZ R97, R97, R0 ;  /* 0x0000000061618220 */ /* 0x002fe20000410000 */
[----:B--2---:R-:W-:Y:S01]  /*8400*/  @!P3 FMUL.FTZ R95, R95, R4 ;  /* 0x000000045f5fb220 */ /* 0x004fe20000410000 */
[----:B------:R-:W-:Y:S01]  /*8410*/  LDS.U16 R0, [R24+0x14] ;  /* 0x0000140018007984 */ /* 0x000fe20000000400 */
[----:B------:R-:W-:Y:S01]  /*8420*/  @!P5 FMUL.FTZ R15, R15, -1.4426950216293334961 ;  /* 0xbfb8aa3b0f0fd820 */ /* 0x000fe20000410000 */
[----:B---3--:R-:W-:-:S02]  /*8430*/  @!P4 FADD.FTZ R2, R2, 1 ;  /* 0x3f8000000202c421 */ /* 0x008fc40000010000 */
[----:B------:R0:W1:Y:S01]  /*8440*/  @!P6 MUFU.RCP R19, R14 ;  /* 0x0000000e0013e308 */ /* 0x0000620000001000 */
[----:B------:R-:W-:Y:S01]  /*8450*/  LDS.U16 R4, [R24+0x18] ;  /* 0x0000180018047984 */ /* 0x000fe20000000400 */
[----:B----4-:R-:W-:-:S03]  /*8460*/  @!P1 FADD.FTZ R7, R7, 1 ;  /* 0x3f80000007079421 */ /* 0x010fc60000010000 */
[----:B0-----:R-:W0:Y:S03]  /*8470*/  LDS.U16 R14, [R24+0x1e] ;  /* 0x00001e00180e7984 */ /* 0x001e260000000400 */
[----:B------:R2:W3:Y:S01]  /*8480*/  @!P4 MUFU.RCP R17, R2 ;  /* 0x000000020011c308 */ /* 0x0004e20000001000 */
[----:B-----5:R-:W-:Y:S02]  /*8490*/  @!P2 FMUL.FTZ R94, R94, R5 ;  /* 0x000000055e5ea220 */ /* 0x020fe40000410000 */
[----:B------:R-:W4:Y:S05]  /*84a0*/  LDS.U16 R5, [R24+0x1a] ;  /* 0x00001a0018057984 */ /* 0x000f2a0000000400 */
[----:B------:R5:W3:Y:S01]  /*84b0*/  @!P1 MUFU.RCP R16, R7 ;  /* 0x0000000700109308 */ /* 0x000ae20000001000 */
[----:B--2---:R-:W2:Y:S07]  /*84c0*/  LDS.U16 R2, [R24+0x16] ;  /* 0x0000160018027984 */ /* 0x004eae0000000400 */
[----:B------:R-:W1:Y:S01]  /*84d0*/  @!P5 MUFU.EX2 R15, R15 ;  /* 0x0000000f000fd308 */ /* 0x000e620000000800 */
[----:B-----5:R-:W5:Y:S01]  /*84e0*/  LDS.U16 R7, [R24+0x1c] ;  /* 0x00001c0018077984 */ /* 0x020f620000000400 */
[----:B------:R-:W-:Y:S01]  /*84f0*/  BAR.SYNC.DEFER_BLOCKING 0x0 ;  /* 0x0000000000007b1d */ /* 0x000fe20000010000 */
[----:B-1----:R-:W-:-:S05]  /*8500*/  @!P5 FADD.FTZ R15, R15, 1 ;  /* 0x3f8000000f0fd421 */ /* 0x002fca0000010000 */
[----:B------:R1:W4:Y:S02]  /*8510*/  @!P5 MUFU.RCP R18, R15 ;  /* 0x0000000f0012d308 */ /* 0x0003240000001000 */
[----:B-1----:R-:W-:-:S05]  /*8520*/  PRMT R15, R143, 0x7632, R15 ;  /* 0x000076328f0f7816 */ /* 0x002fca000000000f */
[----:B------:R1:W-:Y:S01]  /*8530*/  STS.U16 [R24+0x2], R15 ;  /* 0x0000020f18007388 */ /* 0x0003e20000000400 */
[----:B------:R-:W-:Y:S01]  /*8540*/  @!P6 FMUL.FTZ R86, R86, R19 ;  /* 0x000000135656e220 */ /* 0x000fe20000410000 */
[----:B0-----:R-:W-:Y:S02]  /*8550*/  SHF.L.U32 R21, R14, 0x10, RZ ;  /* 0x000000100e157819 */ /* 0x001fe400000006ff */
[----:B-1----:R-:W-:Y:S01]  /*8560*/  PRMT R15, R155, 0x7632, R15 ;  /* 0x000076329b0f7816 */ /* 0x002fe2000000000f */
[----:B------:R-:W-:-:S04]  /*8570*/  IMAD.U32 R19, R4, 0x10000, RZ ;  /* 0x0001000004137824 */ /* 0x000fc800078e00ff */
[----:B------:R0:W-:Y:S01]  /*8580*/  STS.U16 [R24+0xe], R15 ;  /* 0x00000e0f18007388 */ /* 0x0001e20000000400 */
[--C-:B------:R-:W-:Y:S01]  /*8590*/  FADD.FTZ R19, R19, R42.reuse ;  /* 0x0000002a13137221 */ /* 0x100fe20000010000 */
[----:B------:R-:W-:Y:S01]  /*85a0*/  FADD.FTZ R21, R21, R42 ;  /* 0x0000002a15157221 */ /* 0x000fe20000010000 */
[----:B0-----:R-:W-:-:S05]  /*85b0*/  SHF.L.U32 R15, R0, 0x10, RZ ;  /* 0x00000010000f7819 */ /* 0x001fca00000006ff */
[----:B------:R-:W-:Y:S01]  /*85c0*/  FADD.FTZ R15, R15, R42 ;  /* 0x0000002a0f0f7221 */ /* 0x000fe20000010000 */
[----:B---3--:R-:W-:Y:S01]  /*85d0*/  @!P4 FMUL.FTZ R96, R96, R17 ;  /* 0x000000116060c220 */ /* 0x008fe20000410000 */
[----:B------:R-:W-:Y:S01]  /*85e0*/  @!P1 FMUL.FTZ R87, R87, R16 ;  /* 0x0000001057579220 */ /* 0x000fe20000410000 */
[----:B------:R-:W-:Y:S02]  /*85f0*/  FSETP.GTU.FTZ.AND P4, PT, R19, 20, PT ;  /* 0x41a000001300780b */ /* 0x000fe40003f9c000 */
[----:B------:R-:W-:Y:S02]  /*8600*/  FSETP.GTU.FTZ.AND P6, PT, R15, 20, PT ;  /* 0x41a000000f00780b */ /* 0x000fe40003fdc000 */
[----:B------:R-:W-:Y:S02]  /*8610*/  FSETP.GTU.FTZ.AND P3, PT, R21, 20, PT ;  /* 0x41a000001500780b */ /* 0x000fe40003f7c000 */
[----:B------:R-:W-:Y:S02]  /*8620*/  PRMT R16, R141, 0x7632, R16 ;  /* 0x000076328d107816 */ /* 0x000fe40000000010 */
[----:B------:R-:W-:-:S02]  /*8630*/  PRMT R17, R157, 0x7632, R17 ;  /* 0x000076329d117816 */ /* 0x000fc40000000011 */
[----:B------:R-:W-:Y:S02]  /*8640*/  ISETP.NE.AND P0, PT, R51, RZ, PT ;  /* 0x000000ff3300720c */ /* 0x000fe40003f05270 */
[----:B------:R-:W-:Y:S01]  /*8650*/  F2FP.BF16.F32.PACK_AB R147, R147, R148 ;  /* 0x000000949393723e */ /* 0x000fe200000010ff */
[----:B----4-:R-:W-:Y:S01]  /*8660*/  @!P5 FMUL.FTZ R85, R85, R18 ;  /* 0x000000125555d220 */ /* 0x010fe20000410000 */
[----:B------:R0:W-:Y:S01]  /*8670*/  STS.U16 [R24+0x6], R16 ;  /* 0x0000061018007388 */ /* 0x0001e20000000400 */
[----:B------:R-:W-:Y:S02]  /*8680*/  PRMT R18, R153, 0x7632, R18 ;  /* 0x0000763299127816 */ /* 0x000fe40000000012 */
[----:B------:R-:W-:Y:S01]  /*8690*/  PRMT R20, R149, 0x7632, R20 ;  /* 0x0000763295147816 */ /* 0x000fe20000000014 */
[----:B------:R2:W-:Y:S01]  /*86a0*/  STS.U16 [R24+0xa], R17 ;  /* 0x00000a1118007388 */ /* 0x0005e20000000400 */
[----:B------:R-:W-:Y:S02]  /*86b0*/  PRMT R22, R147, 0x7632, R22 ;  /* 0x0000763293167816 */ /* 0x000fe40000000016 */
[----:B------:R-:W-:-:S02]  /*86c0*/  SHF.L.U32 R5, R5, 0x10, RZ ;  /* 0x0000001005057819 */ /* 0x000fc400000006ff */
[----:B0-----:R-:W-:Y:S02]  /*86d0*/  PRMT R16, R151, 0x7632, R16 ;  /* 0x0000763297107816 */ /* 0x001fe40000000010 */
[----:B--2---:R-:W-:Y:S01]  /*86e0*/  SHF.L.U32 R17, R2, 0x10, RZ ;  /* 0x0000001002117819 */ /* 0x004fe200000006ff */
[----:B------:R-:W-:Y:S01]  /*86f0*/  STS.U16 [R24], R143 ;  /* 0x0000008f18007388 */ /* 0x000fe20000000400 */
[----:B------:R-:W-:Y:S01]  /*8700*/  @!P6 FMUL.FTZ R0, R15, -1.4426950216293334961 ;  /* 0xbfb8aa3b0f00e820 */ /* 0x000fe20000410000 */
[----:B------:R-:W-:Y:S01]  /*8710*/  @!P4 FMUL.FTZ R4, R19, -1.4426950216293334961 ;  /* 0xbfb8aa3b1304c820 */ /* 0x000fe20000410000 */
[----:B------:R-:W-:Y:S01]  /*8720*/  @!P3 FMUL.FTZ R15, R21, -1.4426950216293334961 ;  /* 0xbfb8aa3b150fb820 */ /* 0x000fe20000410000 */
[----:B------:R-:W-:Y:S01]  /*8730*/  STS.U16 [R24+0x4], R141 ;  /* 0x0000048d18007388 */ /* 0x000fe20000000400 */
[--C-:B------:R-:W-:Y:S01]  /*8740*/  FADD.FTZ R17, R17, R42.reuse ;  /* 0x0000002a11117221 */ /* 0x100fe20000010000 */
[----:B------:R-:W-:Y:S02]  /*8750*/  FADD.FTZ R5, R5, R42 ;  /* 0x0000002a05057221 */ /* 0x000fe40000010000 */
        /* <DEDUP_REMOVED lines=31> */
[----:B-----5:R-:W-:Y:S01]  /*8950*/  SHF.L.U32 R7, R7, 0x10, RZ ;  /* 0x0000001007077819 */ /* 0x020fe200000006ff */
[----:B------:R-:W-:-:S04]  /*8960*/  @!P5 FMUL.FTZ R2, R17, -1.4426950216293334961 ;  /* 0xbfb8aa3b1102d820 */ /* 0x000fc80000410000 */
[----:B------:R-:W-:Y:S01]  /*8970*/  FADD.FTZ R7, R7, R42 ;  /* 0x0000002a07077221 */ /* 0x000fe20000010000 */
[----:B------:R-:W1:Y:S05]  /*8980*/  @!P6 MUFU.EX2 R0, R0 ;  /* 0x000000000000e308 */ /* 0x000e6a0000000800 */
[----:B------:R-:W-:Y:S01]  /*8990*/  @!P1 FMUL.FTZ R5, R5, -1.4426950216293334961 ;  /* 0xbfb8aa3b05059820 */ /* 0x000fe20000410000 */
[----:B------:R-:W-:Y:S01]  /*89a0*/  FSETP.GTU.FTZ.AND P2, PT, R7, 20, PT ;  /* 0x41a000000700780b */ /* 0x000fe20003f5c000 */
[----:B------:R-:W2:Y:S04]  /*89b0*/  @!P5 MUFU.EX2 R2, R2 ;  /* 0x000000020002d308 */ /* 0x000ea80000000800 */
[----:B------:R-:W3:Y:S01]  /*89c0*/  @!P1 MUFU.EX2 R5, R5 ;  /* 0x0000000500059308 */ /* 0x000ee20000000800 */
[----:B------:R-:W4:Y:S03]  /*89d0*/  LDS R119, [UR5+0x420] ;  /* 0x00042005ff777984 */ /* 0x000f260008000800 */
[----:B------:R-:W5:Y:S01]  /*89e0*/  @!P4 MUFU.EX2 R4, R4 ;  /* 0x000000040004c308 */ /* 0x000f620000000800 */
[----:B-1----:R-:W-:-:S03]  /*89f0*/  @!P6 FADD.FTZ R0, R0, 1 ;  /* 0x3f8000000000e421 */ /* 0x002fc60000010000 */
[----:B------:R-:W-:Y:S01]  /*8a00*/  @!P2 FMUL.FTZ R7, R7, -1.4426950216293334961 ;  /* 0xbfb8aa3b0707a820 */ /* 0x000fe20000410000 */
[----:B------:R3:W-:Y:S01]  /*8a10*/  @!P3 MUFU.EX2 R17, R15 ;  /* 0x0000000f0011b308 */ /* 0x0007e20000000800 */
[----:B--2---:R-:W-:-:S03]  /*8a20*/  @!P5 FADD.FTZ R2, R2, 1 ;  /* 0x3f8000000202d421 */ /* 0x004fc60000010000 */
[----:B0-----:R0:W1:Y:S04]  /*8a30*/  @!P2 MUFU.EX2 R16, R7 ;  /* 0x000000070010a308 */ /* 0x0010680000000800 */
[----:B------:R-:W2:Y:S01]  /*8a40*/  @!P6 MUFU.RCP R121, R0 ;  /* 0x000000000079e308 */ /* 0x000ea20000001000 */
[----:B---3--:R-:W-:Y:S01]  /*8a50*/  @!P1 FADD.FTZ R15, R5, 1 ;  /* 0x3f800000050f9421 */ /* 0x008fe20000010000 */
[----:B0-----:R-:W-:Y:S01]  /*8a60*/  SHF.R.S32.HI R7, RZ, 0x1f, R6 ;  /* 0x0000001fff077819 */ /* 0x001fe20000011406 */
[----:B-----5:R-:W-:-:S05]  /*8a70*/  @!P4 FADD.FTZ R14, R4, 1 ;  /* 0x3f800000040ec421 */ /* 0x020fca0000010000 */
[----:B------:R-:W0:Y:S01]  /*8a80*/  @!P5 MUFU.RCP R2, R2 ;  /* 0x000000020002d308 */ /* 0x000e220000001000 */
[----:B------:R-:W-:-:S07]  /*8a90*/  IMAD.WIDE.U32 R4, R124, UR18, R6 ;  /* 0x000000127c047c25 */ /* 0x000fce000f8e0006 */
[----:B------:R-:W3:Y:S01]  /*8aa0*/  @!P1 MUFU.RCP R18, R15 ;  /* 0x0000000f00129308 */ /* 0x000ee20000001000 */
[----:B------:R-:W-:-:S07]  /*8ab0*/  IMAD R5, R125, UR18, R5 ;  /* 0x000000127d057c24 */ /* 0x000fce000f8e0205 */
[----:B------:R5:W4:Y:S01]  /*8ac0*/  @!P4 MUFU.RCP R123, R14 ;  /* 0x0000000e007bc308 */ /* 0x000b220000001000 */
[----:B------:R-:W-:-:S04]  /*8ad0*/  IMAD.WIDE.U32 R4, R43, UR6, R4 ;  /* 0x000000062b047c25 */ /* 0x000fc8000f8e0004 */
[----:B--2---:R-:W-:Y:S01]  /*8ae0*/  @!P6 FMUL.FTZ R84, R84, R121 ;  /* 0x000000795454e220 */ /* 0x004fe20000410000 */
[----:B-1----:R-:W-:Y:S01]  /*8af0*/  @!P2 FADD.FTZ R16, R16, 1 ;  /* 0x3f8000001010a421 */ /* 0x002fe20000010000 */
[----:B------:R-:W-:Y:S01]  /*8b00*/  @!P3 FADD.FTZ R17, R17, 1 ;  /* 0x3f8000001111b421 */ /* 0x000fe20000010000 */
[----:B0-----:R-:W-:Y:S01]  /*8b10*/  @!P5 FMUL.FTZ R83, R83, R2 ;  /* 0x000000025353d220 */ /* 0x001fe20000410000 */
[----:B-----5:R-:W-:Y:S01]  /*8b20*/  IMAD R14, R43, UR7, R5 ;  /* 0x000000072b0e7c24 */ /* 0x020fe2000f8e0205 */
[----:B------:R-:W-:Y:S01]  /*8b30*/  IADD3 R5, P6, PT, R58, R4, RZ ;  /* 0x000000043a057210 */ /* 0x000fe20007fde0ff */
[----:B---3--:R-:W-:Y:S01]  /*8b40*/  @!P1 FMUL.FTZ R81, R81, R18 ;  /* 0x0000001251519220 */ /* 0x008fe20000410000 */
[----:B------:R-:W0:Y:S01]  /*8b50*/  @!P2 MUFU.RCP R125, R16 ;  /* 0x00000010007da308 */ /* 0x000e220000001000 */
[----:B----4-:R-:W-:Y:S01]  /*8b60*/  ISETP.GE.AND P5, PT, R62, R119, PT ;  /* 0x000000773e00720c */ /* 0x010fe20003fa6270 */
[----:B------:R-:W1:Y:S01]  /*8b70*/  LDCU.64 UR6, c[0x0][0x560] ;  /* 0x0000ac00ff0677ac */ /* 0x000e620008000a00 */
[----:B------:R-:W-:-:S02]  /*8b80*/  IADD3.X R2, PT, PT, RZ, R14, RZ, P6, !PT ;  /* 0x0000000eff027210 */ /* 0x000fc400037fe4ff */
[----:B------:R-:W-:-:S03]  /*8b90*/  LEA R4, P1, R5, UR8, 0x1 ;  /* 0x0000000805047c11 */ /* 0x000fc6000f8208ff */
[----:B------:R-:W2:Y:S01]  /*8ba0*/  @!P3 MUFU.RCP R0, R17 ;  /* 0x000000110000b308 */ /* 0x000ea20000001000 */
[----:B------:R-:W-:Y:S01]  /*8bb0*/  @!P4 FMUL.FTZ R82, R82, R123 ;  /* 0x0000007b5252c220 */ /* 0x000fe20000410000 */
[----:B------:R-:W-:Y:S02]  /*8bc0*/  LEA.HI.X R5, R5, UR9, R2, 0x1, P1 ;  /* 0x0000000905057c11 */ /* 0x000fe400088f0c02 */
[-C--:B------:R-:W-:Y:S02]  /*8bd0*/  ISETP.GE.AND P4, PT, R58, R119.reuse, PT ;  /* 0x000000773a00720c */ /* 0x080fe40003f86270 */
[-C--:B------:R-:W-:Y:S02]  /*8be0*/  ISETP.GE.AND P1, PT, R63, R119.reuse, PT ;  /* 0x000000773f00720c */ /* 0x080fe40003f26270 */
[----:B------:R-:W-:Y:S01]  /*8bf0*/  ISETP.GE.AND P6, PT, R64, R119, PT ;  /* 0x000000774000720c */ /* 0x000fe20003fc6270 */
[----:B------:R-:W-:Y:S01]  /*8c00*/  @!P5 STG.E.U16 desc[UR16][R4.64+0x40], R21 ;  /* 0x000040150400d986 */ /* 0x000fe2000c101510 */
[----:B0-----:R-:W-:Y:S01]  /*8c10*/  @!P2 FMUL.FTZ R80, R80, R125 ;  /* 0x0000007d5050a220 */ /* 0x001fe20000410000 */
[----:B------:R-:W-:-:S02]  /*8c20*/  ISETP.GE.AND P5, PT, R65, R119, PT ;  /* 0x000000774100720c */ /* 0x000fc40003fa6270 */
[----:B------:R-:W-:-:S04]  /*8c30*/  ISETP.GE.AND P2, PT, R68, R119, PT ;  /* 0x000000774400720c */ /* 0x000fc80003f46270 */
[----:B------:R-:W-:Y:S01]  /*8c40*/  @!P4 STG.E.U16 desc[UR16][R4.64], R19 ;  /* 0x000000130400c986 */ /* 0x000fe2000c101510 */
[----:B--2---:R-:W-:Y:S01]  /*8c50*/  @!P3 FMUL.FTZ R79, R79, R0 ;  /* 0x000000004f4fb220 */ /* 0x004fe20000410000 */
        /* <DEDUP_REMOVED lines=17> */
[----:B------:R-:W-:Y:S01]  /*8d70*/  ISETP.GE.AND P6, PT, R76, R119, PT ;  /* 0x000000774c00720c */ /* 0x000fe20003fc6270 */
[----:B0-----:R-:W0:Y:S02]  /*8d80*/  LDC.64 R90, c[0x0][0x518] ;  /* 0x00014600ff5a7b82 */ /* 0x001e240000000a00 */
        /* <DEDUP_REMOVED lines=10> */
[----:B--2---:R-:W-:Y:S02]  /*8e30*/  PRMT R5, R0, 0x7632, R5 ;  /* 0x0000763200057816 */ /* 0x004fe40000000005 */
[----:B------:R-:W-:Y:S02]  /*8e40*/  F2FP.BF16.F32.PACK_AB R0, R95, R96 ;  /* 0x000000605f00723e */ /* 0x000fe400000010ff */
[----:B------:R-:W-:Y:S02]  /*8e50*/  PRMT R15, R2, 0x7610, R15 ;  /* 0x00007610020f7816 */ /* 0x000fe4000000000f */
[----:B------:R-:W-:-:S02]  /*8e60*/  PRMT R17, R0, 0x7610, R17 ;  /* 0x0000761000117816 */ /* 0x000fc40000000011 */
[----:B------:R-:W-:Y:S02]  /*8e70*/  PRMT R18, R0, 0x7632, R18 ;  /* 0x0000763200127816 */ /* 0x000fe40000000012 */
[----:B------:R-:W-:Y:S02]  /*8e80*/  PRMT R16, R2, 0x7632, R16 ;  /* 0x0000763202107816 */ /* 0x000fe40000000010 */
[----:B------:R-:W-:Y:S02]  /*8e90*/  F2FP.BF16.F32.PACK_AB R0, R87, R94 ;  /* 0x0000005e5700723e */ /* 0x000fe400000010ff */
[----:B------:R-:W-:Y:S01]  /*8ea0*/  F2FP.BF16.F32.PACK_AB R2, R85, R86 ;  /* 0x000000565502723e */ /* 0x000fe200000010ff */
[----:B------:R2:W-:Y:S03]  /*8eb0*/  STS.U16 [R24], R14 ;  /* 0x0000000e18007388 */ /* 0x0005e60000000400 */
[----:B------:R-:W-:-:S02]  /*8ec0*/  PRMT R19, R2, 0x7610, R19 ;  /* 0x0000761002137816 */ /* 0x000fc40000000013 */
[----:B------:R-:W-:Y:S01]  /*8ed0*/  PRMT R20, R2, 0x7632, R20 ;  /* 0x0000763202147816 */ /* 0x000fe20000000014 */
[----:B------:R3:W-:Y:S01]  /*8ee0*/  STS.U16 [R24+0x2], R5 ;  /* 0x0000020518007388 */ /* 0x0007e20000000400 */
[----:B------:R-:W-:Y:S02]  /*8ef0*/  F2FP.BF16.F32.PACK_AB R4, R83, R84 ;  /* 0x000000545304723e */ /* 0x000fe400000010ff */
[----:B------:R-:W-:Y:S02]  /*8f00*/  F2FP.BF16.F32.PACK_AB R2, R79, R80 ;  /* 0x000000504f02723e */ /* 0x000fe400000010ff */
[C---:B--2---:R-:W-:Y:S02]  /*8f10*/  PRMT R14, R0.reuse, 0x7610, R14 ;  /* 0x00007610000e7816 */ /* 0x044fe4000000000e */
[----:B---3--:R-:W-:Y:S02]  /*8f20*/  PRMT R5, R0, 0x7632, R5 ;  /* 0x0000763200057816 */ /* 0x008fe40000000005 */
[----:B------:R-:W-:Y:S01]  /*8f30*/  F2FP.BF16.F32.PACK_AB R0, R81, R82 ;  /* 0x000000525100723e */ /* 0x000fe200000010ff */
[----:B------:R2:W-:Y:S04]  /*8f40*/  STS.U16 [R24+0x6], R16 ;  /* 0x0000061018007388 */ /* 0x0005e80000000400 */
[----:B------:R3:W-:Y:S04]  /*8f50*/  STS.U16 [R24+0xa], R18 ;  /* 0x00000a1218007388 */ /* 0x0007e80000000400 */
[----:B------:R4:W-:Y:S01]  /*8f60*/  STS.U16 [R24+0xc], R14 ;  /* 0x00000c0e18007388 */ /* 0x0009e20000000400 */
[----:B--2---:R-:W-:-:S02]  /*8f70*/  PRMT R16, R4, 0x7632, R16 ;  /* 0x0000763204107816 */ /* 0x004fc40000000010 */
[----:B---3--:R-:W-:Y:S02]  /*8f80*/  PRMT R18, R0, 0x7632, R18 ;  /* 0x0000763200127816 */ /* 0x008fe40000000012 */
        /* <DEDUP_REMOVED lines=31> */
[----:B------:R-:W3:Y:S01]  /*9180*/  LDS R89, [UR5+0x420] ;  /* 0x00042005ff597984 */ /* 0x000ee20008000800 */
[----:B------:R-:W2:Y:S01]  /*9190*/  LDCU.64 UR4, c[0x0][0x520] ;  /* 0x0000a400ff0477ac */ /* 0x000ea20008000a00 */
[----:B0-----:R-:W-:-:S04]  /*91a0*/  IMAD.WIDE.U32 R6, R90, UR18, R6 ;  /* 0x000000125a067c25 */ /* 0x001fc8000f8e0006 */
[----:B------:R-:W-:Y:S02]  /*91b0*/  IMAD R7, R91, UR18, R7 ;  /* 0x000000125b077c24 */ /* 0x000fe4000f8e0207 */
[----:B------:R-:W-:-:S04]  /*91c0*/  FADD.FTZ R44, R101, R44 ;  /* 0x0000002c652c7221 */ /* 0x000fc80000010000 */
[----:B------:R-:W-:Y:S01]  /*91d0*/  FADD.FTZ R99, R44, R99 ;  /* 0x000000632c637221 */ /* 0x000fe20000010000 */
[----:B--2---:R-:W-:-:S04]  /*91e0*/  IMAD.WIDE.U32 R2, R43, UR4, R6 ;  /* 0x000000042b027c25 */ /* 0x004fc8000f8e0006 */
[----:B------:R-:W-:Y:S01]  /*91f0*/  IMAD R0, R43, UR5, R3 ;  /* 0x000000052b007c24 */ /* 0x000fe2000f8e0203 */
[----:B------:R-:W-:Y:S01]  /*9200*/  IADD3 R3, P2, PT, R58, R2, RZ ;  /* 0x000000023a037210 */ /* 0x000fe20007f5e0ff */
[----:B------:R-:W-:-:S03]  /*9210*/  FADD.FTZ R100, R99, R100 ;  /* 0x0000006463647221 */ /* 0x000fc60000010000 */
[----:B------:R-:W-:Y:S02]  /*9220*/  IADD3.X R0, PT, PT, RZ, R0, RZ, P2, !PT ;  /* 0x00000000ff007210 */ /* 0x000fe400017fe4ff */
[C---:B-1----:R-:W-:Y:S01]  /*9230*/  LEA R2, P2, R3.reuse, UR6, 0x1 ;  /* 0x0000000603027c11 */ /* 0x042fe2000f8408ff */
[----:B------:R-:W-:Y:S01]  /*9240*/  FADD.FTZ R97, R100, R97 ;  /* 0x0000006164617221 */ /* 0x000fe20000010000 */
[-C--:B---3--:R-:W-:Y:S02]  /*9250*/  ISETP.GE.AND P0, PT, R58, R89.reuse, PT ;  /* 0x000000593a00720c */ /* 0x088fe40003f06270 */
[----:B------:R-:W-:Y:S02]  /*9260*/  LEA.HI.X R3, R3, UR7, R0, 0x1, P2 ;  /* 0x0000000703037c11 */ /* 0x000fe400090f0c00 */
[-C--:B------:R-:W-:Y:S02]  /*9270*/  ISETP.GE.AND P5, PT, R68, R89.reuse, PT ;  /* 0x000000594400720c */ /* 0x080fe40003fa6270 */
[----:B------:R-:W-:-:S02]  /*9280*/  ISETP.GE.AND P6, PT, R69, R89, PT ;  /* 0x000000594500720c */ /* 0x000fc40003fc6270 */
[----:B------:R-:W-:Y:S01]  /*9290*/  ISETP.GE.AND P1, PT, R62, R89, PT ;  /* 0x000000593e00720c */ /* 0x000fe20003f26270 */
[----:B------:R-:W-:-:S04]  /*92a0*/  FADD.FTZ R96, R97, R96 ;  /* 0x0000006061607221 */ /* 0x000fc80000010000 */
[----:B------:R0:W-:Y:S01]  /*92b0*/  @!P0 STG.E.U16 desc[UR16][R2.64], R5 ;  /* 0x0000000502008986 */ /* 0x0001e2000c101510 */
[-C--:B------:R-:W-:Y:S01]  /*92c0*/  ISETP.GE.AND P0, PT, R63, R89.reuse, PT ;  /* 0x000000593f00720c */ /* 0x080fe20003f06270 */
[----:B------:R-:W-:Y:S02]  /*92d0*/  FADD.FTZ R95, R96, R95 ;  /* 0x0000005f605f7221 */ /* 0x000fe40000010000 */
[----:B------:R0:W-:Y:S02]  /*92e0*/  @!P5 STG.E.U16 desc[UR16][R2.64+0x1c0], R33 ;  /* 0x0001c0210200d986 */ /* 0x0001e4000c101510 */
[----:B------:R-:W-:Y:S01]  /*92f0*/  FADD.FTZ R94, R95, R94 ;  /* 0x0000005e5f5e7221 */ /* 0x000fe20000010000 */
[-C--:B------:R-:W-:Y:S01]  /*9300*/  ISETP.GE.AND P5, PT, R75, R89.reuse, PT ;  /* 0x000000594b00720c */ /* 0x080fe20003fa6270 */
[----:B------:R0:W-:Y:S01]  /*9310*/  @!P6 STG.E.U16 desc[UR16][R2.64+0x200], R21 ;  /* 0x000200150200e986 */ /* 0x0001e2000c101510 */
[-C--:B------:R-:W-:Y:S01]  /*9320*/  ISETP.GE.AND P6, PT, R76, R89.reuse, PT ;  /* 0x000000594c00720c */ /* 0x080fe20003fc6270 */
[----:B------:R-:W-:Y:S01]  /*9330*/  FADD.FTZ R87, R94, R87 ;  /* 0x000000575e577221 */ /* 0x000fe20000010000 */
[-C--:B------:R-:W-:Y:S01]  /*9340*/  ISETP.GE.AND P2, PT, R65, R89.reuse, PT ;  /* 0x000000594100720c */ /* 0x080fe20003f46270 */
[----:B------:R0:W-:Y:S01]  /*9350*/  @!P1 STG.E.U16 desc[UR16][R2.64+0x40], R39 ;  /* 0x0000402702009986 */ /* 0x0001e2000c101510 */
[----:B------:R-:W-:-:S02]  /*9360*/  ISETP.GE.AND P1, PT, R64, R89, PT ;  /* 0x000000594000720c */ /* 0x000fc40003f26270 */
        /* <DEDUP_REMOVED lines=8> */
[----:B------:R0:W-:Y:S04]  /*93f0*/  @!P6 STG.E.U16 desc[UR16][R2.64+0x3c0], R25 ;  /* 0x0003c0190200e986 */ /* 0x0001e8000c101510 */
        /* <DEDUP_REMOVED lines=9> */
[----:B------:R0:W-:Y:S01]  /*9490*/  @!P0 STG.E.U16 desc[UR16][R2.64+0x240], R31 ;  /* 0x0002401f02008986 */ /* 0x0001e2000c101510 */
[----:B------:R-:W-:Y:S01]  /*94a0*/  ISETP.GT.AND P0, PT, R60, 0x1, PT ;  /* 0x000000013c00780c */ /* 0x000fe20003f04270 */
[----:B------:R-:W-:-:S04]  /*94b0*/  FADD.FTZ R82, R83, R82 ;  /* 0x0000005253527221 */ /* 0x000fc80000010000 */
[----:B------:R-:W-:Y:S01]  /*94c0*/  FADD.FTZ R81, R82, R81 ;  /* 0x0000005152517221 */ /* 0x000fe20000010000 */
[----:B------:R0:W-:Y:S01]  /*94d0*/  @!P1 STG.E.U16 desc[UR16][R2.64+0x280], R23 ;  /* 0x0002801702009986 */ /* 0x0001e2000c101510 */
[----:B------:R-:W-:Y:S02]  /*94e0*/  IADD3 R57, P1, PT, R57, -0x400, RZ ;  /* 0xfffffc0039397810 */ /* 0x000fe40007f3e0ff */
[----:B------:R-:W-:Y:S01]  /*94f0*/  FADD.FTZ R44, R81, R80 ;  /* 0x00000050512c7221 */ /* 0x000fe20000010000 */
[----:B------:R0:W-:Y:S01]  /*9500*/  @!P2 STG.E.U16 desc[UR16][R2.64+0x2c0], R29 ;  /* 0x0002c01d0200a986 */ /* 0x0001e2000c101510 */
[----:B------:R-:W-:-:S03]  /*9510*/  IADD3 R46, P2, PT, R46, -0x400, RZ ;  /* 0xfffffc002e2e7810 */ /* 0x000fc60007f5e0ff */
[----:B------:R0:W-:Y:S01]  /*9520*/  @!P3 STG.E.U16 desc[UR16][R2.64+0x300], R41 ;  /* 0x000300290200b986 */ /* 0x0001e2000c101510 */
[----:B------:R-:W-:-:S03]  /*9530*/  IADD3 R54, P3, PT, R54, -0x400, RZ ;  /* 0xfffffc0036367810 */ /* 0x000fc60007f7e0ff */
[----:B------:R0:W-:Y:S01]  /*9540*/  @!P4 STG.E.U16 desc[UR16][R2.64+0x340], R27 ;  /* 0x0003401b0200c986 */ /* 0x0001e2000c101510 */
[----:B------:R-:W-:Y:S01]  /*9550*/  IADD3 R50, P4, PT, R50, -0x400, RZ ;  /* 0xfffffc0032327810 */ /* 0x000fe20007f9e0ff */
[----:B------:R-:W-:Y:S01]  /*9560*/  FADD.FTZ R44, R44, R79 ;  /* 0x0000004f2c2c7221 */ /* 0x000fe20000010000 */
[----:B------:R-:W-:Y:S02]  /*9570*/  IADD3 R60, PT, PT, R60, -0x1, RZ ;  /* 0xffffffff3c3c7810 */ /* 0x000fe40007ffe0ff */
[----:B------:R-:W-:Y:S02]  /*9580*/  IADD3.X R59, PT, PT, R59, -0x1, RZ, P1, !PT ;  /* 0xffffffff3b3b7810 */ /* 0x000fe40000ffe4ff */
[----:B------:R-:W-:Y:S02]  /*9590*/  IADD3.X R48, PT, PT, R48, -0x1, RZ, P2, !PT ;  /* 0xffffffff30307810 */ /* 0x000fe400017fe4ff */
[----:B------:R-:W-:Y:S02]  /*95a0*/  IADD3.X R56, PT, PT, R56, -0x1, RZ, P3, !PT ;  /* 0xffffffff38387810 */ /* 0x000fe40001ffe4ff */
[----:B------:R-:W-:Y:S01]  /*95b0*/  IADD3.X R52, PT, PT, R52, -0x1, RZ, P4, !PT ;  /* 0xffffffff34347810 */ /* 0x000fe200027fe4ff */
[----:B0-----:R-:W-:Y:S06]  /*95c0*/  @P0 BRA `(.L_x_6907) ;  /* 0xffffff7000d00947 */ /* 0x001fec000383ffff */
.L_x_6835:
[----:B------:R-:W0:Y:S01]  /*95d0*/  LDC.64 R6, c[0x0][0x548] ;  /* 0x00015200ff067b82 */ /* 0x000e220000000a00 */
[----:B------:R-:W1:Y:S01]  /*95e0*/  S2R R12, SR_TID.X ;  /* 0x00000000000c7919 */ /* 0x000e620000002100 */
[----:B------:R-:W1:Y:S06]  /*95f0*/  LDCU UR15, c[0x0][0x38c] ;  /* 0x00007180ff0f77ac */ /* 0x000e6c0008000800 */
[----:B------:R-:W2:Y:S01]  /*9600*/  LDC.64 R8, c[0x0][0x568] ;  /* 0x00015a00ff087b82 */ /* 0x000ea20000000a00 */
[----:B0-----:R-:W-:-:S04]  /*9610*/  ISETP.NE.U32.AND P1, PT, R6, RZ, PT ;  /* 0x000000ff0600720c */ /* 0x001fc80003f25070 */
[----:B------:R-:W-:Y:S02]  /*9620*/  ISETP.NE.AND.EX P1, PT, R7, RZ, PT, P1 ;  /* 0x000000ff0700720c */ /* 0x000fe40003f25310 */
[----:B--2---:R-:W-:Y:S02]  /*9630*/  ISETP.NE.U32.AND P0, PT, R8, RZ, PT ;  /* 0x000000ff0800720c */ /* 0x004fe40003f05070 */
[----:B-1----:R-:W-:Y:S02]  /*9640*/  ISETP.GE.AND P2, PT, R12, UR15, PT ;  /* 0x0000000f0c007c0c */ /* 0x002fe4000bf46270 */
        /* <DEDUP_REMOVED lines=26> */
.L_x_6909:
[----:B------:R-:W-:Y:S05]  /*97f0*/  BSYNC.RECONVERGENT B0 ;  /* 0x0000000000007941 */ /* 0x000fea0003800200 */
.L_x_6908:
        /* <DEDUP_REMOVED lines=26> */
.L_x_6911:
[----:B------:R-:W-:Y:S05]  /*99a0*/  BSYNC.RECONVERGENT B0 ;  /* 0x0000000000007941 */ /* 0x000fea0003800200 */
.L_x_6910:
[----:B------:R-:W-:Y:S05]  /*99b0*/  @P2 EXIT ;  /* 0x000000000000294d */ /* 0x000fea0003800000 */
[----:B------:R-:W2:Y:S01]  /*99c0*/  S2UR UR12, SR_CTAID.Y ;  /* 0x00000000000c79c3 */ /* 0x000ea20000002600 */
[----:B------:R-:W2:Y:S01]  /*99d0*/  LDCU.64 UR8, c[0x0][0x4a8] ;  /* 0x00009500ff0877ac */ /* 0x000ea20008000a00 */
[----:B------:R-:W-:Y:S01]  /*99e0*/  BSSY.RECONVERGENT B0, `(.L_x_6912) ;  /* 0x0000025000007945 */ /* 0x000fe20003800200 */
[----:B------:R-:W-:Y:S01]  /*99f0*/  MOV R0, R12 ;  /* 0x0000000c00007202 */ /* 0x000fe20000000f00 */
[----:B------:R-:W3:Y:S04]  /*9a00*/  LDCU.64 UR10, c[0x0][0x4c8] ;  /* 0x00009900ff0a77ac */ /* 0x000ee80008000a00 */
[----:B------:R-:W4:Y:S01]  /*9a10*/  S2UR UR13, SR_CgaCtaId ;  /* 0x00000000000d79c3 */ /* 0x000f220000008800 */
[----:B------:R-:W0:Y:S01]  /*9a20*/  LDCU UR14, c[0x0][0x360] ;  /* 0x00006c00ff0e77ac */ /* 0x000e220008000800 */
[----:B------:R-:W0:Y:S06]  /*9a30*/  LDCU.128 UR20, c[0x0][0x530] ;  /* 0x0000a600ff1477ac */ /* 0x000e2c0008000c00 */
[----:B------:R-:W0:Y:S08]  /*9a40*/  LDC.64 R14, c[0x0][0x4b0] ;  /* 0x00012c00ff0e7b82 */ /* 0x000e300000000a00 */
[----:B------:R-:W0:Y:S01]  /*9a50*/  LDC.64 R16, c[0x0][0x4d0] ;  /* 0x00013400ff107b82 */ /* 0x000e220000000a00 */
[----:B--2---:R-:W-:-:S02]  /*9a60*/  UIMAD.WIDE.U32 UR4, UR12, UR8, URZ ;  /* 0x000000080c0472a5 */ /* 0x004fc4000f8e00ff */
[----:B---3--:R-:W-:Y:S01]  /*9a70*/  UIMAD.WIDE.U32 UR6, UR12, UR10, URZ ;  /* 0x0000000a0c0672a5 */ /* 0x008fe2000f8e00ff */
[----:B------:R-:W-:Y:S01]  /*9a80*/  UMOV UR8, 0x400 ;  /* 0x0000040000087882 */ /* 0x000fe20000000000 */
[----:B------:R-:W-:Y:S02]  /*9a90*/  UIMAD UR9, UR12, UR9, UR5 ;  /* 0x000000090c0972a4 */ /* 0x000fe4000f8e0205 */
[----:B------:R-:W-:Y:S02]  /*9aa0*/  UIMAD UR11, UR12, UR11, UR7 ;  /* 0x0000000b0c0b72a4 */ /* 0x000fe4000f8e0207 */
[----:B----4-:R-:W-:-:S12]  /*9ab0*/  ULEA UR13, UR13, UR8, 0x18 ;  /* 0x000000080d0d7291 */ /* 0x010fd8000f8ec0ff */
.L_x_6913:
[C---:B---3--:R-:W-:Y:S01]  /*9ac0*/  LEA R8, R0.reuse, UR13, 0x2 ;  /* 0x0000000d00087c11 */ /* 0x048fe2000f8e10ff */
[----:B------:R-:W-:Y:S01]  /*9ad0*/  UMOV UR8, UR4 ;  /* 0x0000000400087c82 */ /* 0x000fe20008000000 */
[----:B-1----:R-:W-:Y:S01]  /*9ae0*/  SHF.R.S32.HI R3, RZ, 0x1f, R0 ;  /* 0x0000001fff037819 */ /* 0x002fe20000011400 */
[----:B------:R-:W-:Y:S02]  /*9af0*/  UMOV UR10, UR6 ;  /* 0x00000006000a7c82 */ /* 0x000fe40008000000 */
[----:B0-----:R-:W0:Y:S01]  /*9b00*/  LDS R11, [R8+0x1f28] ;  /* 0x001f2800080b7984 */ /* 0x001e220000000800 */
        /* <DEDUP_REMOVED lines=19> */
.L_x_6912:
[----:B------:R-:W-:Y:S05]  /*9c40*/  EXIT ;  /* 0x000000000000794d */ /* 0x000fea0003800000 */
.L_x_6914:
        /* <DEDUP_REMOVED lines=11> */
.L_x_10478:


//--------------------- .text._Z25selective_scan_bwd_kernelI32Selective_Scan_bwd_kernel_traitsILi32ELi16ELb0ELb0ELb1ELb1ELb1EN3c108BFloat16EfEEv12SSMParamsBwd --------------------------
	.section	.text._Z25selective_scan_bwd_kernelI32Selective_Scan_bwd_kernel_traitsILi32ELi16ELb0ELb0ELb1ELb1ELb1EN3c108BFloat16EfEEv12SSMParamsBwd,"ax",@progbits
	.align	128
        .global         _Z25selective_scan_bwd_kernelI32Selective_Scan_bwd_kernel_traitsILi32ELi16ELb0ELb0ELb1ELb1ELb1EN3c108BFloat16EfEEv12SSMParamsBwd
        .type           _Z25selective_scan_bwd_kernelI32Selective_Scan_bwd_kernel_traitsILi32ELi16ELb0ELb0ELb1ELb1ELb1EN3c108BFloat16EfEEv12SSMParamsBwd,@function
        .size           _Z25selective_scan_bwd_kernelI32Selective_Scan_bwd_kernel_traitsILi32ELi16ELb0ELb0ELb1ELb1ELb1EN3c108BFloat16EfEEv12SSMParamsBwd,(.L_x_10479 - _Z25selective_scan_bwd_kernelI32Selective_Scan_bwd_kernel_traitsILi32ELi16ELb0ELb0ELb1ELb1ELb1EN3c108BFloat16EfEEv12SSMParamsBwd)
        .other          _Z25selective_scan_bwd_kernelI32Selective_Scan_bwd_kernel_traitsILi32ELi16ELb0ELb0ELb1ELb1ELb1EN3c108BFloat16EfEEv12SSMParamsBwd,@"STO_CUDA_ENTRY STV_DEFAULT"
_Z25selective_scan_bwd_kernelI32Selective_Scan_bwd_kernel_traitsILi32ELi16ELb0ELb0ELb1ELb1ELb1EN3c108BFloat16EfEEv12SSMParamsBwd:
.text._Z25selective_scan_bwd_kernelI32Selective_Scan_bwd_kernel_traitsILi32ELi16ELb0ELb0ELb1ELb1ELb1EN3c108BFloat16EfEEv12SSMParamsBwd:
        /* <DEDUP_REMOVED lines=39> */
[----:B------:R-:W-:-:S04]  /*0270*/  IMAD.HI.U32 R29, R7, R2, RZ ;  /* 0x00000002071d7227 */ /* 0x000fc800078e00ff */
[----:B------:R-:W-:-:S04]  /*0280*/  IMAD.MOV R0, RZ, RZ, -R29 ;  /* 0x000000ffff007224 */ /* 0x000fc800078e0a1d */
[----:B------:R-:W-:-:S05]  /*0290*/  IMAD R0, R9, R0, R2 ;  /* 0x0000000009007224 */ /* 0x000fca00078e0202 */
[----:B------:R-:W-:Y:S01]  /*02a0*/  ISETP.GT.U32.AND P2, PT, R9, R0, PT ;  /* 0x000000000900720c */ /* 0x000fe20003f44070 */
[----:B------:R-:W-:Y:S01]  /*02b0*/  UIMAD.WIDE.U32 UR4, UR18, UR8, URZ ;  /* 0x00000008120472a5 */ /* 0x000fe2000f8e00ff */
[----:B---3--:R-:W-:Y:S01]  /*02c0*/  ISETP.NE.U32.AND P0, PT, R4, RZ, PT ;  /* 0x000000ff0400720c */ /* 0x008fe20003f05070 */
[----:B------:R-:W-:Y:S01]  /*02d0*/  UIMAD.WIDE.U32 UR6, UR18, UR12, URZ ;  /* 0x0000000c120672a5 */ /* 0x000fe2000f8e00ff */
[----:B------:R-:W-:Y:S01]  /*02e0*/  LOP3.LUT R2, R25, R8, RZ, 0x3c, !PT ;  /* 0x0000000819027212 */ /* 0x000fe200078e3cff */
[----:B------:R-:W-:-:S08]  /*02f0*/  UIMAD UR9, UR18, UR9, UR5 ;  /* 0x00000009120972a4 */ /* 0x000fd0000f8e0205 */
[-C--:B------:R-:W-:Y:S01]  /*0300*/  @!P2 IADD3 R0, PT, PT, R0, -R9.reuse, RZ ;  /* 0x800000090000a210 */ /* 0x080fe20007ffe0ff */
[----:B------:R-:W-:Y:S01]  /*0310*/  UIMAD UR8, UR18, UR13, UR7 ;  /* 0x0000000d120872a4 */ /* 0x000fe2000f8e0207 */
[----:B------:R-:W-:Y:S02]  /*0320*/  ISETP.NE.AND.EX P0, PT, R5, RZ, PT, P0 ;  /* 0x000000ff0500720c */ /* 0x000fe40003f05300 */
[----:B------:R-:W-:Y:S01]  /*0330*/  @!P2 IADD3 R29, PT, PT, R29, 0x1, RZ ;  /* 0x000000011d1da810 */ /* 0x000fe20007ffe0ff */
[----:B------:R-:W-:Y:S01]  /*0340*/  IMAD.U32 R3, RZ, RZ, UR5 ;  /* 0x00000005ff037e24 */ /* 0x000fe2000f8e00ff */
[----:B------:R-:W-:Y:S01]  /*0350*/  ISETP.GE.U32.AND P1, PT, R0, R9, PT ;  /* 0x000000090000720c */ /* 0x000fe20003f26070 */
[----:B------:R-:W3:Y:S01]  /*0360*/  LDCU.64 UR12, c[0x0][0x498] ;  /* 0x00009300ff0c77ac */ /* 0x000ee20008000a00 */
[----:B------:R-:W-:Y:S02]  /*0370*/  ISETP.GE.AND P3, PT, R2, RZ, PT ;  /* 0x000000ff0200720c */ /* 0x000fe40003f66270 */
[----:B------:R-:W-:-:S02]  /*0380*/  ISETP.NE.AND P2, PT, R8, RZ, PT ;  /* 0x000000ff0800720c */ /* 0x000fc40003f45270 */
[----:B------:R-:W-:Y:S02]  /*0390*/  MOV R5, UR7 ;  /* 0x0000000700057c02 */ /* 0x000fe40008000f00 */
[----:B------:R-:W-:Y:S01]  /*03a0*/  MOV R3, UR9 ;  /* 0x0000000900037c02 */ /* 0x000fe20008000f00 */
[----:B------:R-:W1:Y:S01]  /*03b0*/  @P0 LDC R10, c[0x0][0x384] ;  /* 0x0000e100ff0a0b82 */ /* 0x000e620000000800 */
[----:B------:R-:W-:Y:S01]  /*03c0*/  MOV R5, UR8 ;  /* 0x0000000800057c02 */ /* 0x000fe20008000f00 */
[----:B------:R-:W2:Y:S02]  /*03d0*/  LDCU.64 UR8, c[0x0][0x3d0] ;  /* 0x00007a00ff0877ac */ /* 0x000ea40008000a00 */
[----:B------:R-:W-:-:S04]  /*03e0*/  @P1 IADD3 R29, PT, PT, R29, 0x1, RZ ;  /* 0x000000011d1d1810 */ /* 0x000fc80007ffe0ff */
[----:B------:R-:W0:Y:S01]  /*03f0*/  @P0 LDC R21, c[0x0][0x38c] ;  /* 0x0000e300ff150b82 */ /* 0x000e220000000800 */
[----:B------:R-:W-:Y:S01]  /*0400*/  @!P3 IMAD.MOV R29, RZ, RZ, -R29 ;  /* 0x000000ffff1db224 */ /* 0x000fe200078e0a1d */
[----:B------:R-:W-:-:S04]  /*0410*/  @!P2 LOP3.LUT R29, RZ, R8, RZ, 0x33, !PT ;  /* 0x00000008ff1da212 */ /* 0x000fc800078e33ff */
[----:B------:R-:W-:Y:S02]  /*0420*/  SHF.R.S32.HI R7, RZ, 0x1f, R29 ;  /* 0x0000001fff077819 */ /* 0x000fe4000001141d */
[----:B------:R-:W-:-:S03]  /*0430*/  MOV R4, UR6 ;  /* 0x0000000600047c02 */ /* 0x000fc60008000f00 */
[----:B------:R-:W-:Y:S02]  /*0440*/  IMAD R0, R7, R12, RZ ;  /* 0x0000000c07007224 */ /* 0x000fe400078e02ff */
[----:B------:R-:W4:Y:S01]  /*0450*/  @P0 LDC.64 R6, c[0x0][0x480] ;  /* 0x00012000ff060b82 */ /* 0x000f220000000a00 */
[----:B------:R-:W-:Y:S01]  /*0460*/  MOV R2, UR4 ;  /* 0x0000000400027c02 */ /* 0x000fe20008000f00 */
[----:B--2---:R-:W-:Y:S01]  /*0470*/  UIMAD.WIDE.U32 UR6, UR18, UR8, URZ ;  /* 0x00000008120672a5 */ /* 0x004fe2000f8e00ff */
        /* <DEDUP_REMOVED lines=10> */
[----:B------:R-:W-:Y:S01]  /*0520*/  IMAD R15, R25, UR11, R3 ;  /* 0x0000000b190f7c24 */ /* 0x000fe2000f8e0203 */
[----:B------:R-:W-:Y:S01]  /*0530*/  ISETP.GE.AND P1, PT, R19, 0x1, PT ;  /* 0x000000011300780c */ /* 0x000fe20003f26270 */
[----:B------:R-:W-:-:S04]  /*0540*/  IMAD.WIDE.U32 R8, R29, R12, UR6 ;  /* 0x000000061d087e25 */ /* 0x000fc8000f8e000c */
[----:B------:R-:W-:Y:S01]  /*0550*/  IMAD.WIDE.U32 R2, R25, R16, UR4 ;  /* 0x0000000419027e25 */ /* 0x000fe2000f8e0010 */
[----:B------:R-:W-:-:S03]  /*0560*/  IADD3 R34, P3, PT, R5, R4, RZ ;  /* 0x0000000405227210 */ /* 0x000fc60007f7e0ff */
[----:B------:R-:W-:Y:S01]  /*0570*/  @P0 IMAD R0, R0, R19, RZ ;  /* 0x0000001300000224 */ /* 0x000fe200078e02ff */
[----:B------:R-:W-:Y:S01]  /*0580*/  IADD3 R41, PT, PT, R9, R13, RZ ;  /* 0x0000000d09297210 */ /* 0x000fe20007ffe0ff */
        /* <DEDUP_REMOVED lines=8> */
[C---:B------:R-:W-:Y:S01]  /*0610*/  IADD3.X R0, PT, PT, R4.reuse, R11, RZ, P3, !PT ;  /* 0x0000000b04007210 */ /* 0x040fe20001ffe4ff */
[C---:B------:R-:W-:Y:S01]  /*0620*/  IMAD.X R38, R4.reuse, 0x1, R9, P4 ;  /* 0x0000000104267824 */ /* 0x040fe200020e0609 */
[----:B------:R-:W-:Y:S02]  /*0630*/  IADD3.X R41, PT, PT, R4, R41, RZ, P5, !PT ;  /* 0x0000002904297210 */ /* 0x000fe40002ffe4ff */
[----:B------:R-:W-:Y:S02]  /*0640*/  LEA R28, P0, R30, R22, 0x1 ;  /* 0x000000161e1c7211 */ /* 0x000fe400078008ff */
[----:B------:R-:W-:Y:S02]  /*0650*/  LEA R32, P2, R34, R32, 0x1 ;  /* 0x0000002022207211 */ /* 0x000fe400078408ff */
[----:B------:R-:W-:Y:S02]  /*0660*/  LEA R36, P3, R2, R36, 0x1 ;  /* 0x0000002402247211 */ /* 0x000fe400078608ff */
[----:B------:R-:W-:Y:S01]  /*0670*/  LEA R39, P4, R8, R42, 0x1 ;  /* 0x0000002a08277211 */ /* 0x000fe200078808ff */
[----:B------:R-:W-:Y:S01]  /*0680*/  HFMA2 R31, -RZ, RZ, 0, 0 ;  /* 0x00000000ff1f7431 */ /* 0x000fe200000001ff */
[----:B------:R-:W-:-:S02]  /*0690*/  LEA.HI.X R30, R30, R23, R5, 0x1, P0 ;  /* 0x000000171e1e7211 */ /* 0x000fc400000f0c05 */
        /* <DEDUP_REMOVED lines=20> */
[----:B------:R-:W-:Y:S01]  /*07e0*/  LEA.HI R43, R0, R0, RZ, 0x1b ;  /* 0x00000000002b7211 */ /* 0x000fe200078fd8ff */
[----:B-1----:R-:W-:Y:S01]  /*07f0*/  IMAD.U32 R42, RZ, RZ, UR6 ;  /* 0x00000006ff2a7e24 */ /* 0x002fe2000f8e00ff */
        /* <DEDUP_REMOVED lines=16> */
[----:B------:R-:W-:-:S07]  /*0900*/  LOP3.LUT R58, R40, 0x1e0, RZ, 0xfc, !PT ;  /* 0x000001e0283a7812 */ /* 0x000fce00078efcff */
.L_x_6988:
[----:B------:R-:W0:Y:S01]  /*0910*/  LDC.64 R16, c[0x0][0x420] ;  /* 0x00010800ff107b82 */ /* 0x000e220000000a00 */
[----:B------:R-:W1:Y:S01]  /*0920*/  LDCU UR4, c[0x0][0x388] ;  /* 0x00007100ff0477ac */ /* 0x000e620008000800 */
[----:B------:R-:W-:Y:S02]  /*0930*/  LEA R6, R42, 0xfffffe00, 0x9 ;  /* 0xfffffe002a067811 */ /* 0x000fe400078e48ff */
[----:B------:R-:W-:Y:S02]  /*0940*/  MOV R7, RZ ;  /* 0x000000ff00077202 */ /* 0x000fe40000000f00 */
[----:B------:R-:W-:Y:S02]  /*0950*/  PRMT R73, RZ, 0x7610, R73 ;  /* 0x00007610ff497816 */ /* 0x000fe40000000049 */
[----:B------:R-:W2:Y:S01]  /*0960*/  LDC.64 R14, c[0x0][0x410] ;  /* 0x00010400ff0e7b82 */ /* 0x000ea20000000a00 */
[----:B------:R-:W-:Y:S02]  /*0970*/  PRMT R23, RZ, 0x7610, R23 ;  /* 0x00007610ff177816 */ /* 0x000fe40000000017 */
[----:B------:R-:W-:-:S02]  /*0980*/  PRMT R22, RZ, 0x7610, R22 ;  /* 0x00007610ff167816 */ /* 0x000fc40000000016 */
[----:B------:R-:W-:Y:S02]  /*0990*/  PRMT R67, RZ, 0x7610, R67 ;  /* 0x00007610ff437816 */ /* 0x000fe40000000043 */
[----:B------:R-:W-:Y:S01]  /*09a0*/  PRMT R72, RZ, 0x7610, R72 ;  /* 0x00007610ff487816 */ /* 0x000fe20000000048 */
[----:B------:R-:W3:Y:S01]  /*09b0*/  LDC.64 R20, c[0x0][0x428] ;  /* 0x00010a00ff147b82 */ /* 0x000ee20000000a00 */
[----:B------:R-:W-:Y:S02]  /*09c0*/  PRMT R74, RZ, 0x7610, R74 ;  /* 0x00007610ff4a7816 */ /* 0x000fe4000000004a */
[----:B-1----:R-:W-:Y:S02]  /*09d0*/  IADD3 R59, PT, PT, -R6, UR4, RZ ;  /* 0x00000004063b7c10 */ /* 0x002fe4000fffe1ff */
[----:B------:R-:W-:Y:S02]  /*09e0*/  PRMT R75, RZ, 0x7610, R75 ;  /* 0x00007610ff4b7816 */ /* 0x000fe4000000004b */
[-C--:B------:R-:W-:Y:S01]  /*09f0*/  ISETP.GE.AND P6, PT, R40, R59.reuse, PT ;  /* 0x0000003b2800720c */ /* 0x080fe20003fc6270 */
[----:B------:R-:W1:Y:S01]  /*0a00*/  LDC.64 R18, c[0x0][0x418] ;  /* 0x00010600ff127b82 */ /* 0x000e620000000a00 */
[----:B0-----:R-:W-:Y:S01]  /*0a10*/  IMAD.WIDE.U32 R4, R16, UR18, R6 ;  /* 0x0000001210047c25 */ /* 0x001fe2000f8e0006 */
[----:B------:R-:W-:-:S02]  /*0a20*/  ISETP.GE.AND P5, PT, R44, R59, PT ;  /* 0x0000003b2c00720c */ /* 0x000fc40003fa6270 */
[----:B------:R-:W-:Y:S01]  /*0a30*/  P2R R114, PR, RZ, 0x40 ;  /* 0x00000040ff727803 */ /* 0x000fe20000000000 */
[----:B------:R-:W-:Y:S01]  /*0a40*/  IMAD R5, R17, UR18, R5 ;  /* 0x0000001211057c24 */ /* 0x000fe2000f8e0205 */
[----:B------:R-:W-:Y:S01]  /*0a50*/  P2R R113, PR, RZ, 0x20 ;  /* 0x00000020ff717803 */ /* 0x000fe20000000000 */
[----:B--2---:R-:W-:Y:S01]  /*0a60*/  IMAD.WIDE.U32 R2, R14, UR18, R6 ;  /* 0x000000120e027c25 */ /* 0x004fe2000f8e0006 */
[-C--:B------:R-:W-:Y:S02]  /*0a70*/  ISETP.GE.AND P6, PT, R48, R59.reuse, PT ;  /* 0x0000003b3000720c */ /* 0x080fe40003fc6270 */
[----:B------:R-:W-:Y:S01]  /*0a80*/  ISETP.GE.AND P5, PT, R49, R59, PT ;  /* 0x0000003b3100720c */ /* 0x000fe20003fa6270 */
[----:B------:R-:W-:Y:S01]  /*0a90*/  IMAD R3, R15, UR18, R3 ;  /* 0x000000120f037c24 */ /* 0x000fe2000f8e0203 */
[----:B------:R-:W-:Y:S02]  /*0aa0*/  P2R R115, PR, RZ, 0x40 ;  /* 0x00000040ff737803 */ /* 0x000fe40000000000 */
[----:B------:R-:W-:Y:S01]  /*0ab0*/  P2R R119, PR, RZ, 0x20 ;  /* 0x00000020ff777803 */ /* 0x000fe20000000000 */
[----:B---3--:R-:W-:Y:S01]  /*0ac0*/  IMAD.WIDE.U32 R14, R25, R20, R4 ;  /* 0x00000014190e7225 */ /* 0x008fe200078e0004 */
[----:B------:R-:W-:-:S02]  /*0ad0*/  PRMT R20, RZ, 0x7610, R20 ;  /* 0x00007610ff147816 */ /* 0x000fc40000000014 */
[----:B------:R-:W-:Y:S01]  /*0ae0*/  PRMT R76, RZ, 0x7610, R76 ;  /* 0x00007610ff4c7816 */ /* 0x000fe2000000004c */
[C---:B------:R-:W-:Y:S01]  /*0af0*/  IMAD R15, R25.reuse, R21, R15 ;  /* 0x00000015190f7224 */ /* 0x040fe200078e020f */
[----:B------:R-:W-:Y:S02]  /*0b00*/  IADD3 R14, P0, PT, R40, R14, RZ ;  /* 0x0000000e280e7210 */ /* 0x000fe40007f1e0ff */
[----:B------:R-:W-:Y:S01]  /*0b10*/  PRMT R21, RZ, 0x7610, R21 ;  /* 0x00007610ff157816 */ /* 0x000fe20000000015 */
[C---:B-1----:R-:W-:Y:S01]  /*0b20*/  IMAD.WIDE.U32 R2, R25.reuse, R18, R2 ;  /* 0x0000001219027225 */ /* 0x042fe200078e0002 */
[----:B------:R-:W-:Y:S02]  /*0b30*/  IADD3.X R15, PT, PT, RZ, R15, RZ, P0, !PT ;  /* 0x0000000fff0f7210 */ /* 0x000fe400007fe4ff */
[----:B------:R-:W-:Y:S01]  /*0b40*/  ISETP.NE.AND P0, PT, R114, RZ, PT ;  /* 0x000000ff7200720c */ /* 0x000fe20003f05270 */
[----:B------:R-:W-:Y:S01]  /*0b50*/  IMAD R19, R25, R19, R3 ;  /* 0x0000001319137224 */ /* 0x000fe200078e0203 */
[----:B------:R-:W-:-:S02]  /*0b60*/  SHF.L.U32 R3, R40, 0x1, RZ ;  /* 0x0000000128037819 */ /* 0x000fc400000006ff */
[----:B------:R-:W-:Y:S02]  /*0b70*/  PRMT R18, RZ, 0x7610, R18 ;  /* 0x00007610ff127816 */ /* 0x000fe40000000012 */
[----:B------:R-:W-:Y:S02]  /*0b80*/  IADD3 R16, P4, PT, R3, R28, RZ ;  /* 0x0000001c03107210 */ /* 0x000fe40007f9e0ff */
[----:B------:R-:W-:Y:S02]  /*0b90*/  IADD3 R0, P1, PT, R40, R2, RZ ;  /* 0x0000000228007210 */ /* 0x000fe40007f3e0ff */
[----:B------:R-:W-:Y:S01]  /*0ba0*/  IADD3.X R17, PT, PT, RZ, R30, RZ, P4, !PT ;  /* 0x0000001eff117210 */ /* 0x000fe200027fe4ff */
[----:B------:R-:W-:Y:S01]  /*0bb0*/  BAR.SYNC.DEFER_BLOCKING 0x0 ;  /* 0x0000000000007b1d */ /* 0x000fe20000010000 */
[----:B------:R-:W-:Y:S02]  /*0bc0*/  ISETP.GE.AND P4, PT, R45, R59, PT ;  /* 0x0000003b2d00720c */ /* 0x000fe40003f86270 */
[----:B------:R-:W-:-:S02]  /*0bd0*/  IADD3 R2, P2, PT, R3, R36, RZ ;  /* 0x0000002403027210 */ /* 0x000fc40007f5e0ff */
[----:B------:R-:W-:Y:S02]  /*0be0*/  IADD3 R4, P3, PT, R3, R32, RZ ;  /* 0x0000002003047210 */ /* 0x000fe40007f7e0ff */
[----:B------:R-:W-:Y:S01]  /*0bf0*/  P2R R112, PR, RZ, 0x10 ;  /* 0x00000010ff707803 */ /* 0x000fe20000000000 */
[----:B------:R-:W-:Y:S01]  /*0c00*/  IMAD.X R3, RZ, RZ, R38, P2 ;  /* 0x000000ffff037224 */ /* 0x000fe200010e0626 */
[----:B------:R-:W-:Y:S02]  /*0c10*/  IADD3.X R19, PT, PT, RZ, R19, RZ, P1, !PT ;  /* 0x00000013ff137210 */ /* 0x000fe40000ffe4ff */
[----:B------:R-:W-:Y:S02]  /*0c20*/  ISETP.NE.AND P1, PT, R113, RZ, PT ;  /* 0x000000ff7100720c */ /* 0x000fe40003f25270 */
[----:B------:R-:W-:Y:S02]  /*0c30*/  IADD3.X R5, PT, PT, RZ, R34, RZ, P3, !PT ;  /* 0x00000022ff057210 */ /* 0x000fe40001ffe4ff */
[----:B------:R-:W-:-:S02]  /*0c40*/  ISETP.NE.AND P2, PT, R112, RZ, PT ;  /* 0x000000ff7000720c */ /* 0x000fc40003f45270 */
[-C--:B------:R-:W-:Y:S02]  /*0c50*/  ISETP.GE.AND P3, PT, R46, R59.reuse, PT ;  /* 0x0000003b2e00720c */ /* 0x080fe40003f66270 */
[-C--:B------:R-:W-:Y:S02]  /*0c60*/  ISETP.GE.AND P4, PT, R47, R59.reuse, PT ;  /* 0x0000003b2f00720c */ /* 0x080fe40003f86270 */
[----:B------:R-:W-:Y:S02]  /*0c70*/  P2R R110, PR, RZ, 0x8 ;  /* 0x00000008ff6e7803 */ /* 0x000fe40000000000 */
[----:B------:R-:W-:Y:S01]  /*0c80*/  P2R R106, PR, RZ, 0x10 ;  /* 0x00000010ff6a7803 */ /* 0x000fe20000000000 */
[----:B------:R-:W2:Y:S01]  /*0c90*/  @!P0 LDG.E.U16 R18, desc[UR16][R16.64] ;  /* 0x0000001010128981 */ /* 0x000ea2000c1e1500 */
[----:B------:R-:W-:Y:S02]  /*0ca0*/  ISETP.GE.AND P0, PT, R50, R59, PT ;  /* 0x0000003b3200720c */ /* 0x000fe40003f06270 */
[----:B------:R-:W-:Y:S01]  /*0cb0*/  PRMT R77, RZ, 0x7610, R77 ;  /* 0x00007610ff4d7816 */ /* 0x000fe2000000004d */
[----:B------:R-:W3:Y:S01]  /*0cc0*/  @!P1 LDG.E.U16 R21, desc[UR16][R16.64+0x40] ;  /* 0x0000401010159981 */ /* 0x000ee2000c1e1500 */
[----:B------:R-:W-:-:S02]  /*0cd0*/  P2R R120, PR, RZ, 0x1 ;  /* 0x00000001ff787803 */ /* 0x000fc40000000000 */
[----:B------:R-:W-:Y:S01]  /*0ce0*/  PRMT R78, RZ, 0x7610, R78 ;  /* 0x00007610ff4e7816 */ /* 0x000fe2000000004e */
[----:B------:R-:W4:Y:S01]  /*0cf0*/  @!P2 LDG.E.U16 R20, desc[UR16][R16.64+0x80] ;  /* 0x000080101014a981 */ /* 0x000f22000c1e1500 */
[----:B------:R-:W-:Y:S02]  /*0d00*/  PRMT R79, RZ, 0x7610, R79 ;  /* 0x00007610ff4f7816 */ /* 0x000fe4000000004f */
[----:B------:R-:W-:Y:S01]  /*0d10*/  PRMT R80, RZ, 0x7610, R80 ;  /* 0x00007610ff507816 */ /* 0x000fe20000000050 */
[----:B------:R-:W4:Y:S01]  /*0d20*/  @!P3 LDG.E.U16 R23, desc[UR16][R16.64+0xc0] ;  /* 0x0000c0101017b981 */ /* 0x000f22000c1e1500 */
[----:B------:R-:W-:-:S03]  /*0d30*/  PRMT R81, RZ, 0x7610, R81 ;  /* 0x00007610ff517816 */ /* 0x000fc60000000051 */
[----:B------:R-:W4:Y:S01]  /*0d40*/  @!P0 LDG.E.U16 R73, desc[UR16][R16.64+0x1c0] ;  /* 0x0001c01010498981 */ /* 0x000f22000c1e1500 */
[----:B------:R-:W-:-:S03]  /*0d50*/  ISETP.GE.AND P0, PT, R51, R59, PT ;  /* 0x0000003b3300720c */ /* 0x000fc60003f06270 */
[----:B------:R-:W4:Y:S01]  /*0d60*/  @!P4 LDG.E.U16 R22, desc[UR16][R16.64+0x100] ;  /* 0x000100101016c981 */ /* 0x000f22000c1e1500 */
[----:B------:R-:W-:-:S03]  /*0d70*/  P2R R121, PR, RZ, 0x1 ;  /* 0x00000001ff797803 */ /* 0x000fc60000000000 */
[----:B------:R-:W4:Y:S01]  /*0d80*/  @!P6 LDG.E.U16 R67, desc[UR16][R16.64+0x140] ;  /* 0x000140101043e981 */ /* 0x000f22000c1e1500 */
[----:B------:R-:W-:-:S03]  /*0d90*/  ISETP.GE.AND P6, PT, R52, R59, PT ;  /* 0x0000003b3400720c */ /* 0x000fc60003fc6270 */
[----:B------:R-:W4:Y:S01]  /*0da0*/  @!P5 LDG.E.U16 R72, desc[UR16][R16.64+0x180] ;  /* 0x000180101048d981 */ /* 0x000f22000c1e1500 */
[----:B------:R-:W-:-:S03]  /*0db0*/  ISETP.GE.AND P5, PT, R53, R59, PT ;  /* 0x0000003b3500720c */ /* 0x000fc60003fa6270 */
[----:B------:R-:W4:Y:S01]  /*0dc0*/  @!P0 LDG.E.U16 R74, desc[UR16][R16.64+0x200] ;  /* 0x00020010104a8981 */ /* 0x000f22000c1e1500 */
[-C--:B------:R-:W-:Y:S02]  /*0dd0*/  ISETP.GE.AND P0, PT, R54, R59.reuse, PT ;  /* 0x0000003b3600720c */ /* 0x080fe40003f06270 */
[-C--:B------:R-:W-:Y:S02]  /*0de0*/  ISETP.GE.AND P1, PT, R55, R59.reuse, PT ;  /* 0x0000003b3700720c */ /* 0x080fe40003f26270 */
[-C--:B------:R-:W-:Y:S01]  /*0df0*/  ISETP.GE.AND P2, PT, R56, R59.reuse, PT ;  /* 0x0000003b3800720c */ /* 0x080fe20003f46270 */
[----:B------:R-:W4:Y:S01]  /*0e00*/  @!P6 LDG.E.U16 R75, desc[UR16][R16.64+0x240] ;  /* 0x00024010104be981 */ /* 0x000f22000c1e1500 */
[-C--:B------:R-:W-:Y:S02]  /*0e10*/  ISETP.GE.AND P3, PT, R57, R59.reuse, PT ;  /* 0x0000003b3900720c */ /* 0x080fe40003f66270 */
[----:B------:R-:W-:Y:S01]  /*0e20*/  ISETP.GE.AND P4, PT, R58, R59, PT ;  /* 0x0000003b3a00720c */ /* 0x000fe20003f86270 */
        /* <DEDUP_REMOVED lines=9> */
[----:B------:R-:W-:-:S02]  /*0ec0*/  P2R R108, PR, RZ, 0x40 ;  /* 0x00000040ff6c7803 */ /* 0x000fc40000000000 */
[----:B------:R-:W-:Y:S02]  /*0ed0*/  P2R R98, PR, RZ, 0x40 ;  /* 0x00000040ff627803 */ /* 0x000fe40000000000 */
[----:B------:R-:W-:Y:S01]  /*0ee0*/  ISETP.NE.AND P6, PT, R121, RZ, PT ;  /* 0x000000ff7900720c */ /* 0x000fe20003fc5270 */
[----:B0-----:R-:W-:Y:S01]  /*0ef0*/  ULEA UR5, UR6, UR5, 0x18 ;  /* 0x0000000506057291 */ /* 0x001fe2000f8ec0ff */
[C---:B-1----:R-:W-:Y:S01]  /*0f00*/  IADD3 R63, PT, PT, R60.reuse, 0x20, RZ ;  /* 0x000000203c3f7810 */ /* 0x042fe20007ffe0ff */
[C---:B------:R-:W-:Y:S01]  /*0f10*/  VIADD R69, R60.reuse, 0x60 ;  /* 0x000000603c457836 */ /* 0x040fe20000000000 */
[C---:B------:R-:W-:Y:S02]  /*0f20*/  IADD3 R65, PT, PT, R60.reuse, 0x40, RZ ;  /* 0x000000403c417810 */ /* 0x040fe40007ffe0ff */
[C---:B------:R-:W-:Y:S02]  /*0f30*/  IADD3 R17, PT, PT, R60.reuse, 0x80, RZ ;  /* 0x000000803c117810 */ /* 0x040fe40007ffe0ff */
[----:B------:R-:W-:-:S02]  /*0f40*/  LEA.HI.SX32 R61, R60, R60, 0x1b ;  /* 0x0000003c3c3d7211 */ /* 0x000fc400078fdaff */
[----:B------:R-:W-:Y:S02]  /*0f50*/  IADD3 R71, PT, PT, R60, 0xa0, RZ ;  /* 0x000000a03c477810 */ /* 0x000fe40007ffe0ff */
[-C--:B------:R-:W-:Y:S02]  /*0f60*/  LEA.HI.SX32 R62, R63, R60.reuse, 0x1b ;  /* 0x0000003c3f3e7211 */ /* 0x080fe400078fdaff */
[-C--:B------:R-:W-:Y:S02]  /*0f70*/  LEA.HI.SX32 R63, R65, R60.reuse, 0x1b ;  /* 0x0000003c413f7211 */ /* 0x080fe400078fdaff */
[-C--:B------:R-:W-:Y:S02]  /*0f80*/  LEA.HI.SX32 R17, R17, R60.reuse, 0x1b ;  /* 0x0000003c11117211 */ /* 0x080fe400078fdaff */
[----:B------:R-:W-:Y:S02]  /*0f90*/  LEA.HI.SX32 R64, R69, R60, 0x1b ;  /* 0x0000003c45407211 */ /* 0x000fe400078fdaff */
[----:B------:R-:W-:-:S02]  /*0fa0*/  LEA R61, R61, UR5, 0x1 ;  /* 0x000000053d3d7c11 */ /* 0x000fc4000f8e08ff */
[----:B------:R-:W-:Y:S02]  /*0fb0*/  LEA.HI.SX32 R66, R71, R60, 0x1b ;  /* 0x0000003c47427211 */ /* 0x000fe400078fdaff */
[----:B------:R-:W-:Y:S02]  /*0fc0*/  LEA R62, R62, UR5, 0x1 ;  /* 0x000000053e3e7c11 */ /* 0x000fe4000f8e08ff */
[----:B------:R-:W-:Y:S02]  /*0fd0*/  LEA R63, R63, UR5, 0x1 ;  /* 0x000000053f3f7c11 */ /* 0x000fe4000f8e08ff */
[----:B------:R-:W-:Y:S02]  /*0fe0*/  LEA R65, R17, UR5, 0x1 ;  /* 0x0000000511417c11 */ /* 0x000fe4000f8e08ff */
[----:B------:R-:W-:Y:S02]  /*0ff0*/  LEA R64, R64, UR5, 0x1 ;  /* 0x0000000540407c11 */ /* 0x000fe4000f8e08ff */
[----:B------:R-:W-:-:S02]  /*1000*/  IADD3 R17, PT, PT, R60, 0xc0, RZ ;  /* 0x000000c03c117810 */ /* 0x000fc40007ffe0ff */
[----:B------:R-:W-:Y:S01]  /*1010*/  LEA R66, R66, UR5, 0x1 ;  /* 0x0000000542427c11 */ /* 0x000fe2000f8e08ff */
[C---:B------:R-:W-:Y:S01]  /*1020*/  VIADD R71, R60.reuse, 0x100 ;  /* 0x000001003c477836 */ /* 0x040fe20000000000 */
[----:B------:R-:W-:Y:S02]  /*1030*/  LEA.HI.SX32 R17, R17, R60, 0x1b ;  /* 0x0000003c11117211 */ /* 0x000fe400078fdaff */
[C---:B------:R-:W-:Y:S02]  /*1040*/  IADD3 R69, PT, PT, R60.reuse, 0xe0, RZ ;  /* 0x000000e03c457810 */ /* 0x040fe40007ffe0ff */
[C---:B------:R-:W-:Y:S02]  /*1050*/  IADD3 R83, PT, PT, R60.reuse, 0x120, RZ ;  /* 0x000001203c537810 */ /* 0x040fe40007ffe0ff */
[----:B------:R-:W-:Y:S02]  /*1060*/  P2R R97, PR, RZ, 0x40 ;  /* 0x00000040ff617803 */ /* 0x000fe40000000000 */
[----:B------:R-:W-:-:S02]  /*1070*/  IADD3 R85, PT, PT, R60, 0x140, RZ ;  /* 0x000001403c557810 */ /* 0x000fc40007ffe0ff */
[----:B------:R-:W-:Y:S02]  /*1080*/  ISETP.NE.AND P6, PT, R120, RZ, PT ;  /* 0x000000ff7800720c */ /* 0x000fe40003fc5270 */
[-C--:B------:R-:W-:Y:S02]  /*1090*/  LEA.HI.SX32 R68, R69, R60.reuse, 0x1b ;  /* 0x0000003c45447211 */ /* 0x080fe400078fdaff */
[-C--:B------:R-:W-:Y:S02]  /*10a0*/  LEA.HI.SX32 R69, R71, R60.reuse, 0x1b ;  /* 0x0000003c47457211 */ /* 0x080fe400078fdaff */
[-C--:B------:R-:W-:Y:S02]  /*10b0*/  LEA.HI.SX32 R70, R83, R60.reuse, 0x1b ;  /* 0x0000003c53467211 */ /* 0x080fe400078fdaff */
[----:B------:R-:W-:Y:S02]  /*10c0*/  LEA.HI.SX32 R71, R85, R60, 0x1b ;  /* 0x0000003c55477211 */ /* 0x000fe400078fdaff */
[----:B------:R-:W-:-:S02]  /*10d0*/  P2R R96, PR, RZ, 0x40 ;  /* 0x00000040ff607803 */ /* 0x000fc40000000000 */
[----:B------:R-:W-:Y:S02]  /*10e0*/  LEA R68, R68, UR5, 0x1 ;  /* 0x0000000544447c11 */ /* 0x000fe4000f8e08ff */
[----:B------:R-:W-:Y:S02]  /*10f0*/  ISETP.NE.AND P6, PT, R119, RZ, PT ;  /* 0x000000ff7700720c */ /* 0x000fe40003fc5270 */
[----:B------:R-:W-:Y:S02]  /*1100*/  LEA R69, R69, UR5, 0x1 ;  /* 0x0000000545457c11 */ /* 0x000fe4000f8e08ff */
[----:B------:R-:W-:Y:S02]  /*1110*/  LEA R70, R70, UR5, 0x1 ;  /* 0x0000000546467c11 */ /* 0x000fe4000f8e08ff */
[----:B------:R-:W-:Y:S02]  /*1120*/  LEA R71, R71, UR5, 0x1 ;  /* 0x0000000547477c11 */ /* 0x000fe4000f8e08ff */
[----:B------:R-:W-:-:S02]  /*1130*/  IADD3 R83, PT, PT, R60, 0x1c0, RZ ;  /* 0x000001c03c537810 */ /* 0x000fc40007ffe0ff */
[C---:B------:R-:W-:Y:S02]  /*1140*/  IADD3 R85, PT, PT, R60.reuse, 0x1e0, RZ ;  /* 0x000001e03c557810 */ /* 0x040fe40007ffe0ff */
[----:B------:R-:W-:Y:S02]  /*1150*/  P2R R94, PR, RZ, 0x40 ;  /* 0x00000040ff5e7803 */ /* 0x000fe40000000000 */
[----:B------:R-:W-:Y:S02]  /*1160*/  ISETP.NE.AND P6, PT, R115, RZ, PT ;  /* 0x000000ff7300720c */ /* 0x000fe40003fc5270 */
[----:B------:R-:W-:Y:S02]  /*1170*/  SHF.L.U32 R16, R60, 0x4, RZ ;  /* 0x000000043c107819 */ /* 0x000fe400000006ff */
[-C--:B------:R-:W-:Y:S02]  /*1180*/  LEA.HI.SX32 R83, R83, R60.reuse, 0x1b ;  /* 0x0000003c53537211 */ /* 0x080fe400078fdaff */
[----:B------:R-:W-:-:S02]  /*1190*/  LEA.HI.SX32 R85, R85, R60, 0x1b ;  /* 0x0000003c55557211 */ /* 0x000fc400078fdaff */
        /* <DEDUP_REMOVED lines=11> */
[----:B---3--:R0:W-:Y:S04]  /*1250*/  STS.U16 [R62+0x40], R21 ;  /* 0x000040153e007388 */ /* 0x0081e80000000400 */
[----:B----4-:R-:W-:Y:S04]  /*1260*/  STS.U16 [R63+0x80], R20 ;  /* 0x000080143f007388 */ /* 0x010fe80000000400 */
[----:B------:R1:W-:Y:S04]  /*1270*/  STS.U16 [R64+0xc0], R23 ;  /* 0x0000c01740007388 */ /* 0x0003e80000000400 */
[----:B------:R-:W-:Y:S04]  /*1280*/  STS.U16 [R65+0x100], R22 ;  /* 0x0001001641007388 */ /* 0x000fe80000000400 */
[----:B------:R2:W-:Y:S01]  /*1290*/  STS.U16 [R66+0x140], R67 ;  /* 0x0001404342007388 */ /* 0x0005e20000000400 */
[C---:B0-----:R-:W-:Y:S01]  /*12a0*/  IADD3 R21, PT, PT, R60.reuse, 0x180, RZ ;  /* 0x000001803c157810 */ /* 0x041fe20007ffe0ff */
[----:B-1----:R-:W-:Y:S01]  /*12b0*/  VIADD R23, R60, 0x1a0 ;  /* 0x000001a03c177836 */ /* 0x002fe20000000000 */
[----:B--2---:R-:W-:-:S02]  /*12c0*/  LEA R67, R17, UR5, 0x1 ;  /* 0x0000000511437c11 */ /* 0x004fc4000f8e08ff */
[----:B------:R-:W-:-:S04]  /*12d0*/  IADD3 R17, PT, PT, R60, 0x160, RZ ;  /* 0x000001603c117810 */ /* 0x000fc80007ffe0ff */
[-C--:B------:R-:W-:Y:S01]  /*12e0*/  LEA.HI.SX32 R17, R17, R60.reuse, 0x1b ;  /* 0x0000003c11117211 */ /* 0x080fe200078fdaff */
[----:B------:R0:W-:Y:S01]  /*12f0*/  STS.U16 [R67+0x180], R72 ;  /* 0x0001804843007388 */ /* 0x0001e20000000400 */
[-C--:B------:R-:W-:Y:S02]  /*1300*/  LEA.HI.SX32 R21, R21, R60.reuse, 0x1b ;  /* 0x0000003c15157211 */ /* 0x080fe400078fdaff */
[----:B------:R-:W-:Y:S01]  /*1310*/  LEA.HI.SX32 R23, R23, R60, 0x1b ;  /* 0x0000003c17177211 */ /* 0x000fe200078fdaff */
[----:B------:R1:W-:Y:S04]  /*1320*/  STS.U16 [R68+0x1c0], R73 ;  /* 0x0001c04944007388 */ /* 0x0003e80000000400 */
[----:B------:R2:W-:Y:S01]  /*1330*/  STS.U16 [R69+0x200], R74 ;  /* 0x0002004a45007388 */ /* 0x0005e20000000400 */
[----:B0-----:R-:W-:-:S03]  /*1340*/  LEA R72, R17, UR5, 0x1 ;  /* 0x0000000511487c11 */ /* 0x001fc6000f8e08ff */
[----:B------:R0:W-:Y:S01]  /*1350*/  STS.U16 [R70+0x240], R75 ;  /* 0x0002404b46007388 */ /* 0x0001e20000000400 */
[----:B-1----:R-:W-:-:S03]  /*1360*/  LEA R73, R21, UR5, 0x1 ;  /* 0x0000000515497c11 */ /* 0x002fc6000f8e08ff */
[----:B------:R1:W-:Y:S01]  /*1370*/  STS.U16 [R71+0x280], R76 ;  /* 0x0002804c47007388 */ /* 0x0003e20000000400 */
[----:B--2---:R-:W-:-:S03]  /*1380*/  LEA R74, R23, UR5, 0x1 ;  /* 0x00000005174a7c11 */ /* 0x004fc6000f8e08ff */
[----:B------:R2:W-:Y:S01]  /*1390*/  STS.U16 [R72+0x2c0], R77 ;  /* 0x0002c04d48007388 */ /* 0x0005e20000000400 */
[----:B0-----:R-:W-:-:S03]  /*13a0*/  LEA R75, R83, UR5, 0x1 ;  /* 0x00000005534b7c11 */ /* 0x001fc6000f8e08ff */
[----:B------:R0:W-:Y:S01]  /*13b0*/  STS.U16 [R73+0x300], R78 ;  /* 0x0003004e49007388 */ /* 0x0001e20000000400 */
[----:B-1----:R-:W-:Y:S02]  /*13c0*/  LEA R76, R85, UR5, 0x1 ;  /* 0x00000005554c7c11 */ /* 0x002fe4000f8e08ff */
[----:B--2---:R-:W-:Y:S01]  /*13d0*/  LEA.HI.SX32 R77, R16, R16, 0x1b ;  /* 0x00000010104d7211 */ /* 0x004fe200078fdaff */
        /* <DEDUP_REMOVED lines=48> */
[----:B--2---:R-:W-:Y:S02]  /*16e0*/  PRMT R80, RZ, 0x7610, R80 ;  /* 0x00007610ff507816 */ /* 0x004fe40000000050 */
[----:B---3--:R-:W-:Y:S02]  /*16f0*/  PRMT R81, RZ, 0x7610, R81 ;  /* 0x00007610ff517816 */ /* 0x008fe40000000051 */
[----:B------:R-:W-:Y:S02]  /*1700*/  PRMT R84, RZ, 0x7610, R84 ;  /* 0x00007610ff547816 */ /* 0x000fe40000000054 */
[----:B------:R-:W-:Y:S01]  /*1710*/  PRMT R87, RZ, 0x7610, R87 ;  /* 0x00007610ff577816 */ /* 0x000fe20000000057 */
        /* <DEDUP_REMOVED lines=105> */
[----:B-1----:R-:W-:Y:S01]  /*1db0*/  SHF.L.U32 R3, R18, 0x10, RZ ;  /* 0x0000001012037819 */ /* 0x002fe200000006ff */
[----:B--2---:R-:W-:Y:S01]  /*1dc0*/  IMAD.U32 R127, R84, 0x10000, RZ ;  /* 0x00010000547f7824 */ /* 0x004fe200078e00ff */
[----:B------:R-:W-:Y:S02]  /*1dd0*/  SHF.L.U32 R21, R21, 0x10, RZ ;  /* 0x0000001015157819 */ /* 0x000fe400000006ff */
[----:B------:R-:W-:Y:S02]  /*1de0*/  SHF.L.U32 R23, R23, 0x10, RZ ;  /* 0x0000001017177819 */ /* 0x000fe400000006ff */
[----:B---3--:R-:W-:Y:S02]  /*1df0*/  SHF.L.U32 R129, R85, 0x10, RZ ;  /* 0x0000001055817819 */ /* 0x008fe400000006ff */
[----:B----4-:R-:W-:Y:S02]  /*1e00*/  SHF.L.U32 R131, R86, 0x10, RZ ;  /* 0x0000001056837819 */ /* 0x010fe400000006ff */
[----:B------:R-:W-:-:S02]  /*1e10*/  SHF.L.U32 R133, R87, 0x10, RZ ;  /* 0x0000001057857819 */ /* 0x000fc400000006ff */
[----:B------:R-:W-:Y:S01]  /*1e20*/  SHF.L.U32 R135, R88, 0x10, RZ ;  /* 0x0000001058877819 */ /* 0x000fe200000006ff */
[----:B------:R-:W-:Y:S01]  /*1e30*/  BSSY.RECONVERGENT B0, `(.L_x_6916) ;  /* 0x000004a000007945 */ /* 0x000fe20003800200 */
[----:B------:R-:W-:Y:S04]  /*1e40*/  STS.U16 [R61], R90 ;  /* 0x0000005a3d007388 */ /* 0x000fe80000000400 */
[----:B------:R-:W-:Y:S04]  /*1e50*/  STS.U16 [R62+0x40], R91 ;  /* 0x0000405b3e007388 */ /* 0x000fe80000000400 */
[----:B------:R-:W-:Y:S04]  /*1e60*/  STS.U16 [R63+0x80], R92 ;  /* 0x0000805c3f007388 */ /* 0x000fe80000000400 */
[----:B------:R-:W-:Y:S04]  /*1e70*/  STS.U16 [R64+0xc0], R93 ;  /* 0x0000c05d40007388 */ /* 0x000fe80000000400 */
[----:B------:R-:W-:Y:S04]  /*1e80*/  STS.U16 [R65+0x100], R94 ;  /* 0x0001005e41007388 */ /* 0x000fe80000000400 */
[----:B------:R0:W-:Y:S02]  /*1e90*/  STS.U16 [R66+0x140], R97 ;  /* 0x0001406142007388 */ /* 0x0001e40000000400 */
[----:B0-----:R-:W-:Y:S01]  /*1ea0*/  SHF.L.U32 R97, R78, 0x10, RZ ;  /* 0x000000104e617819 */ /* 0x001fe200000006ff */
[--C-:B-----5:R-:W-:Y:S01]  /*1eb0*/  FADD.FTZ R78, R3, R24.reuse ;  /* 0x00000018034e7221 */ /* 0x120fe20000010000 */
[----:B------:R-:W-:Y:S04]  /*1ec0*/  STS.U16 [R67+0x180], R96 ;  /* 0x0001806043007388 */ /* 0x000fe80000000400 */
[----:B------:R-:W-:Y:S01]  /*1ed0*/  FSETP.GTU.FTZ.AND P5, PT, R78, 20, PT ;  /* 0x41a000004e00780b */ /* 0x000fe20003fbc000 */
[----:B------:R-:W-:Y:S01]  /*1ee0*/  IMAD.U32 R91, R20, 0x10000, RZ ;  /* 0x00010000145b7824 */ /* 0x000fe200078e00ff */
[----:B------:R-:W-:Y:S01]  /*1ef0*/  SHF.L.U32 R93, R22, 0x10, RZ ;  /* 0x00000010165d7819 */ /* 0x000fe200000006ff */
[----:B------:R0:W-:Y:S01]  /*1f00*/  STS.U16 [R68+0x1c0], R101 ;  /* 0x0001c06544007388 */ /* 0x0001e20000000400 */
[--C-:B------:R-:W-:Y:S01]  /*1f10*/  FADD.FTZ R90, R129, R24.reuse ;  /* 0x00000018815a7221 */ /* 0x100fe20000010000 */
[----:B------:R-:W-:-:S02]  /*1f20*/  FADD.FTZ R92, R133, R24 ;  /* 0x00000018855c7221 */ /* 0x000fc40000010000 */
[----:B------:R-:W-:Y:S01]  /*1f30*/  STS.U16 [R69+0x200], R98 ;  /* 0x0002006245007388 */ /* 0x000fe20000000400 */
[----:B0-----:R-:W-:Y:S01]  /*1f40*/  SHF.L.U32 R101, R80, 0x10, RZ ;  /* 0x0000001050657819 */ /* 0x001fe200000006ff */
[----:B------:R-:W-:Y:S02]  /*1f50*/  FADD.FTZ R80, R21, R24 ;  /* 0x0000001815507221 */ /* 0x000fe40000010000 */
[----:B------:R0:W-:Y:S04]  /*1f60*/  STS.U16 [R70+0x240], R103 ;  /* 0x0002406746007388 */ /* 0x0001e80000000400 */
[----:B------:R-:W-:Y:S04]  /*1f70*/  STS.U16 [R71+0x280], R100 ;  /* 0x0002806447007388 */ /* 0x000fe80000000400 */
[----:B------:R1:W-:Y:S04]  /*1f80*/  STS.U16 [R72+0x2c0], R89 ;  /* 0x0002c05948007388 */ /* 0x0003e80000000400 */
[----:B------:R-:W-:Y:S01]  /*1f90*/  STS.U16 [R73+0x300], R102 ;  /* 0x0003006649007388 */ /* 0x000fe20000000400 */
[----:B0-----:R-:W-:-:S03]  /*1fa0*/  SHF.L.U32 R103, R81, 0x10, RZ ;  /* 0x0000001051677819 */ /* 0x001fc600000006ff */
[----:B------:R0:W-:Y:S01]  /*1fb0*/  STS.U16 [R74+0x340], R107 ;  /* 0x0003406b4a007388 */ /* 0x0001e20000000400 */
[----:B-1----:R-:W-:-:S03]  /*1fc0*/  IMAD.U32 R89, R79, 0x10000, RZ ;  /* 0x000100004f597824 */ /* 0x002fc600078e00ff */
[----:B------:R-:W-:Y:S04]  /*1fd0*/  STS.U16 [R75+0x380], R104 ;  /* 0x000380684b007388 */ /* 0x000fe80000000400 */
[----:B------:R1:W-:Y:S01]  /*1fe0*/  STS.U16 [R76+0x3c0], R109 ;  /* 0x0003c06d4c007388 */ /* 0x0003e20000000400 */
[----:B0-----:R-:W-:Y:S01]  /*1ff0*/  SHF.L.U32 R107, R82, 0x10, RZ ;  /* 0x00000010526b7819 */ /* 0x001fe200000006ff */
[--C-:B------:R-:W-:Y:S01]  /*2000*/  FADD.FTZ R79, R91, R24.reuse ;  /* 0x000000185b4f7221 */ /* 0x100fe20000010000 */
[--C-:B------:R-:W-:Y:S01]  /*2010*/  FADD.FTZ R81, R93, R24.reuse ;  /* 0x000000185d517221 */ /* 0x100fe20000010000 */
[--C-:B------:R-:W-:Y:S01]  /*2020*/  FADD.FTZ R84, R89, R24.reuse ;  /* 0x0000001859547221 */ /* 0x100fe20000010000 */
[----:B-1----:R-:W-:Y:S01]  /*2030*/  SHF.L.U32 R109, R83, 0x10, RZ ;  /* 0x00000010536d7819 */ /* 0x002fe200000006ff */
        /* <DEDUP_REMOVED lines=41> */
.L_x_6917:
[----:B------:R-:W-:Y:S05]  /*22d0*/  BSYNC.RECONVERGENT B0 ;  /* 0x0000000000007941 */ /* 0x000fea0003800200 */
.L_x_6916:
        /* <DEDUP_REMOVED lines=33> */
.L_x_6919:
[----:B------:R-:W-:Y:S05]  /*24f0*/  BSYNC.RECONVERGENT B0 ;  /* 0x0000000000007941 */ /* 0x000fea0003800200 */
.L_x_6918:
        /* <DEDUP_REMOVED lines=33> */
.L_x_6921:
[----:B------:R-:W-:Y:S05]  /*2710*/  BSYNC.RECONVERGENT B0 ;  /* 0x0000000000007941 */ /* 0x000fea0003800200 */
.L_x_6920:
        /* <DEDUP_REMOVED lines=33> */
.L_x_6923:
[----:B------:R-:W-:Y:S05]  /*2930*/  BSYNC.RECONVERGENT B0 ;  /* 0x0000000000007941 */ /* 0x000fea0003800200 */
.L_x_6922:
        /* <DEDUP_REMOVED lines=33> */
.L_x_6925:
[----:B------:R-:W-:Y:S05]  /*2b50*/  BSYNC.RECONVERGENT B0 ;  /* 0x0000000000007941 */ /* 0x000fea0003800200 */
.L_x_6924:
        /* <DEDUP_REMOVED lines=33> */
.L_x_6927:
[----:B------:R-:W-:Y:S05]  /*2d70*/  BSYNC.RECONVERGENT B0 ;  /* 0x0000000000007941 */ /* 0x000fea0003800200 */
.L_x_6926:
        /* <DEDUP_REMOVED lines=33> */
.L_x_6929:
[----:B------:R-:W-:Y:S05]  /*2f90*/  BSYNC.RECONVERGENT B0 ;  /* 0x0000000000007941 */ /* 0x000fea0003800200 */
.L_x_6928:
        /* <DEDUP_REMOVED lines=33> */
.L_x_6931:
[----:B------:R-:W-:Y:S05]  /*31b0*/  BSYNC.RECONVERGENT B0 ;  /* 0x0000000000007941 */ /* 0x000fea0003800200 */
.L_x_6930:
        /* <DEDUP_REMOVED lines=33> */
.L_x_6933:
[----:B------:R-:W-:Y:S05]  /*33d0*/  BSYNC.RECONVERGENT B0 ;  /* 0x0000000000007941 */ /* 0x000fea0003800200 */
.L_x_6932:
        /* <DEDUP_REMOVED lines=33> */
.L_x_6935:
[----:B------:R-:W-:Y:S05]  /*35f0*/  BSYNC.RECONVERGENT B0 ;  /* 0x0000000000007941 */ /* 0x000fea0003800200 */
.L_x_6934:
        /* <DEDUP_REMOVED lines=33> */
.L_x_6937:
[----:B------:R-:W-:Y:S05]  /*3810*/  BSYNC.RECONVERGENT B0 ;  /* 0x0000000000007941 */ /* 0x000fea0003800200 */
.L_x_6936:
        /* <DEDUP_REMOVED lines=33> */
.L_x_6939:
[----:B------:R-:W-:Y:S05]  /*3a30*/  BSYNC.RECONVERGENT B0 ;  /* 0x0000000000007941 */ /* 0x000fea0003800200 */
.L_x_6938:
        /* <DEDUP_REMOVED lines=33> */
.L_x_6941:
[----:B------:R-:W-:Y:S05]  /*3c50*/  BSYNC.RECONVERGENT B0 ;  /* 0x0000000000007941 */ /* 0x000fea0003800200 */
.L_x_6940:
        /* <DEDUP_REMOVED lines=33> */
.L_x_6943:
[----:B------:R-:W-:Y:S05]  /*3e70*/  BSYNC.RECONVERGENT B0 ;  /* 0x0000000000007941 */ /* 0x000fea0003800200 */
.L_x_6942:
        /* <DEDUP_REMOVED lines=33> */
.L_x_6945:
[----:B------:R-:W-:Y:S05]  /*4090*/  BSYNC.RECONVERGENT B0 ;  /* 0x0000000000007941 */ /* 0x000fea0003800200 */
.L_x_6944:
        /* <DEDUP_REMOVED lines=33> */
.L_x_6947:
[----:B------:R-:W-:Y:S05]  /*42b0*/  BSYNC.RECONVERGENT B0 ;  /* 0x0000000000007941 */ /* 0x000fea0003800200 */
.L_x_6946:
[----:B------:R-:W0:Y:S01]  /*42c0*/  LDCU.64 UR6, c[0x0][0x488] ;  /* 0x00009100ff0677ac */ /* 0x000e220008000a00 */
[----:B------:R-:W-:Y:S01]  /*42d0*/  P2R R141, PR, RZ, 0x1 ;  /* 0x00000001ff8d7803 */ /* 0x000fe20000000000 */
[----:B------:R-:W-:Y:S01]  /*42e0*/  LDS.U16 R128, [R77] ;  /* 0x000000004d807984 */ /* 0x000fe20000000400 */
[----:B------:R-:W-:Y:S01]  /*42f0*/  ISETP.NE.AND P0, PT, R106, RZ, PT ;  /* 0x000000ff6a00720c */ /* 0x000fe20003f05270 */
[----:B------:R-:W1:Y:S01]  /*4300*/  LDCU.64 UR8, c[0x0][0x558] ;  /* 0x0000ab00ff0877ac */ /* 0x000e620008000a00 */
[----:B------:R-:W-:Y:S01]  /*4310*/  ISETP.NE.AND P6, PT, R116, RZ, PT ;  /* 0x000000ff7400720c */ /* 0x000fe20003fc5270 */
[----:B------:R-:W-:Y:S01]  /*4320*/  LDS.U16 R130, [R77+0x2] ;  /* 0x000002004d827984 */ /* 0x000fe20000000400 */
[----:B------:R-:W-:Y:S02]  /*4330*/  P2R R139, PR, RZ, 0x1 ;  /* 0x00000001ff8b7803 */ /* 0x000fe40000000000 */
[----:B------:R-:W-:Y:S01]  /*4340*/  ISETP.NE.AND P0, PT, R110, RZ, PT ;  /* 0x000000ff6e00720c */ /* 0x000fe20003f05270 */
[----:B------:R-:W-:Y:S01]  /*4350*/  LDS.U16 R134, [R77+0x4] ;  /* 0x000004004d867984 */ /* 0x000fe20000000400 */
[----:B------:R-:W-:-:S02]  /*4360*/  PRMT R94, RZ, 0x7610, R94 ;  /* 0x00007610ff5e7816 */ /* 0x000fc4000000005e */
[----:B------:R-:W-:Y:S01]  /*4370*/  P2R R137, PR, RZ, 0x1 ;  /* 0x00000001ff897803 */ /* 0x000fe20000000000 */
[----:B------:R-:W-:Y:S01]  /*4380*/  LDS.U16 R122, [R77+0x6] ;  /* 0x000006004d7a7984 */ /* 0x000fe20000000400 */
[----:B------:R-:W-:Y:S02]  /*4390*/  ISETP.NE.AND P0, PT, R112, RZ, PT ;  /* 0x000000ff7000720c */ /* 0x000fe40003f05270 */
[----:B------:R-:W-:Y:S01]  /*43a0*/  PRMT R97, RZ, 0x7610, R97 ;  /* 0x00007610ff617816 */ /* 0x000fe20000000061 */
[----:B------:R-:W-:Y:S01]  /*43b0*/  LDS.U16 R118, [R77+0x8] ;  /* 0x000008004d767984 */ /* 0x000fe20000000400 */
[C---:B0-----:R-:W-:Y:S02]  /*43c0*/  LEA R2, P5, R0.reuse, UR6, 0x1 ;  /* 0x0000000600027c11 */ /* 0x041fe4000f8a08ff */
[----:B------:R-:W-:Y:S01]  /*43d0*/  P2R R135, PR, RZ, 0x1 ;  /* 0x00000001ff877803 */ /* 0x000fe20000000000 */
[----:B------:R-:W-:Y:S01]  /*43e0*/  LDS.U16 R116, [R77+0xa] ;  /* 0x00000a004d747984 */ /* 0x000fe20000000400 */
[----:B------:R-:W-:Y:S01]  /*43f0*/  LEA.HI.X R3, R0, UR7, R19, 0x1, P5 ;  /* 0x0000000700037c11 */ /* 0x000fe2000a8f0c13 */
[----:B------:R-:W0:Y:S01]  /*4400*/  LDCU.64 UR6, c[0x0][0x478] ;  /* 0x00008f00ff0677ac */ /* 0x000e220008000a00 */
        /* <DEDUP_REMOVED lines=8> */
[----:B------:R-:W-:Y:S02]  /*4490*/  P2R R143, PR, RZ, 0x2 ;  /* 0x00000002ff8f7803 */ /* 0x000fe40000000000 */
[----:B------:R-:W-:Y:S01]  /*44a0*/  ISETP.NE.AND P1, PT, R115, RZ, PT ;  /* 0x000000ff7300720c */ /* 0x000fe20003f25270 */
[----:B------:R-:W-:Y:S01]  /*44b0*/  LDS.U16 R22, [R77+0x14] ;  /* 0x000014004d167984 */ /* 0x000fe20000000400 */
[----:B------:R-:W-:-:S02]  /*44c0*/  P2R R145, PR, RZ, 0x4 ;  /* 0x00000004ff917803 */ /* 0x000fc40000000000 */
[----:B------:R-:W-:Y:S01]  /*44d0*/  ISETP.NE.AND P2, PT, R119, RZ, PT ;  /* 0x000000ff7700720c */ /* 0x000fe20003f45270 */
        /* <DEDUP_REMOVED lines=8> */
[----:B------:R-:W-:-:S02]  /*4560*/  ISETP.NE.AND P3, PT, R120, RZ, PT ;  /* 0x000000ff7800720c */ /* 0x000fc40003f65270 */
[----:B------:R-:W-:Y:S01]  /*4570*/  P2R R147, PR, RZ, 0x10 ;  /* 0x00000010ff937803 */ /* 0x000fe20000000000 */
[----:B------:R-:W-:Y:S01]  /*4580*/  LDS.U16 R108, [R77+0xc] ;  /* 0x00000c004d6c7984 */ /* 0x000fe20000000400 */
[----:B------:R-:W-:Y:S02]  /*4590*/  ISETP.NE.AND P4, PT, R121, RZ, PT ;  /* 0x000000ff7900720c */ /* 0x000fe40003f85270 */
[----:B------:R-:W-:Y:S01]  /*45a0*/  PRMT R100, RZ, 0x7610, R100 ;  /* 0x00007610ff647816 */ /* 0x000fe20000000064 */
[----:B------:R-:W-:Y:S01]  /*45b0*/  LDS.U16 R14, [R77+0x1c] ;  /* 0x00001c004d0e7984 */ /* 0x000fe20000000400 */
[----:B------:R-:W-:Y:S02]  /*45c0*/  PRMT R103, RZ, 0x7610, R103 ;  /* 0x00007610ff677816 */ /* 0x000fe40000000067 */
[----:B------:R-:W-:Y:S01]  /*45d0*/  PRMT R104, RZ, 0x7610, R104 ;  /* 0x00007610ff687816 */ /* 0x000fe20000000068 */
[----:B------:R-:W-:Y:S01]  /*45e0*/  LDS.U16 R0, [R77+0x1e] ;  /* 0x00001e004d007984 */ /* 0x000fe20000000400 */
[----:B------:R-:W-:-:S02]  /*45f0*/  PRMT R107, RZ, 0x7610, R107 ;  /* 0x00007610ff6b7816 */ /* 0x000fc4000000006b */
[----:B------:R-:W-:Y:S01]  /*4600*/  PRMT R124, RZ, 0x7610, R124 ;  /* 0x00007610ff7c7816 */ /* 0x000fe2000000007c */
[----:B------:R-:W-:Y:S01]  /*4610*/  BAR.SYNC.DEFER_BLOCKING 0x0 ;  /* 0x0000000000007b1d */ /* 0x000fe20000010000 */
[----:B------:R-:W-:Y:S02]  /*4620*/  PRMT R109, RZ, 0x7610, R109 ;  /* 0x00007610ff6d7816 */ /* 0x000fe4000000006d */
[----:B------:R-:W-:Y:S02]  /*4630*/  PRMT R136, RZ, 0x7610, R136 ;  /* 0x00007610ff887816 */ /* 0x000fe40000000088 */
[----:B------:R-:W-:Y:S02]  /*4640*/  PRMT R127, RZ, 0x7610, R127 ;  /* 0x00007610ff7f7816 */ /* 0x000fe4000000007f */
[----:B------:R-:W-:Y:S02]  /*4650*/  PRMT R140, RZ, 0x7610, R140 ;  /* 0x00007610ff8c7816 */ /* 0x000fe4000000008c */
[----:B------:R-:W-:-:S02]  /*4660*/  PRMT R129, RZ, 0x7610, R129 ;  /* 0x00007610ff817816 */ /* 0x000fc40000000081 */
[----:B------:R-:W-:Y:S02]  /*4670*/  PRMT R142, RZ, 0x7610, R142 ;  /* 0x00007610ff8e7816 */ /* 0x000fe4000000008e */
[----:B------:R-:W-:Y:S01]  /*4680*/  PRMT R131, RZ, 0x7610, R131 ;  /* 0x00007610ff837816 */ /* 0x000fe20000000083 */
[----:B------:R-:W2:Y:S01]  /*4690*/  @!P0 LDG.E.U16 R94, desc[UR16][R2.64] ;  /* 0x00000010025e8981 */ /* 0x000ea2000c1e1500 */
[----:B------:R-:W-:-:S03]  /*46a0*/  ISETP.NE.AND P0, PT, R133, RZ, PT ;  /* 0x000000ff8500720c */ /* 0x000fc60003f05270 */
[----:B------:R-:W3:Y:S04]  /*46b0*/  @!P1 LDG.E.U16 R103, desc[UR16][R2.64+0x140] ;  /* 0x0001401002679981 */ /* 0x000ee8000c1e1500 */
[----:B------:R-:W4:Y:S04]  /*46c0*/  @!P2 LDG.E.U16 R104, desc[UR16][R2.64+0x180] ;  /* 0x000180100268a981 */ /* 0x000f28000c1e1500 */
[----:B------:R-:W5:Y:S04]  /*46d0*/  @!P3 LDG.E.U16 R107, desc[UR16][R2.64+0x1c0] ;  /* 0x0001c010026bb981 */ /* 0x000f68000c1e1500 */
[----:B------:R-:W3:Y:S01]  /*46e0*/  @!P0 LDG.E.U16 R97, desc[UR16][R2.64+0x40] ;  /* 0x0000401002618981 */ /* 0x000ee2000c1e1500 */
[----:B------:R-:W-:-:S03]  /*46f0*/  ISETP.NE.AND P0, PT, R135, RZ, PT ;  /* 0x000000ff8700720c */ /* 0x000fc60003f05270 */
[----:B------:R-:W5:Y:S04]  /*4700*/  @!P4 LDG.E.U16 R124, desc[UR16][R2.64+0x200] ;  /* 0x00020010027cc981 */ /* 0x000f68000c1e1500 */
[----:B------:R-:W5:Y:S04]  /*4710*/  @!P5 LDG.E.U16 R109, desc[UR16][R2.64+0x240] ;  /* 0x00024010026dd981 */ /* 0x000f68000c1e1500 */
[----:B------:R-:W5:Y:S04]  /*4720*/  @!P6 LDG.E.U16 R136, desc[UR16][R2.64+0x280] ;  /* 0x000280100288e981 */ /* 0x000f68000c1e1500 */
[----:B------:R-:W4:Y:S01]  /*4730*/  @!P0 LDG.E.U16 R96, desc[UR16][R2.64+0x80] ;  /* 0x0000801002608981 */ /* 0x000f22000c1e1500 */
[----:B------:R-:W-:-:S13]  /*4740*/  ISETP.NE.AND P0, PT, R137, RZ, PT ;  /* 0x000000ff8900720c */ /* 0x000fda0003f05270 */
[----:B------:R-:W5:Y:S01]  /*4750*/  @!P0 LDG.E.U16 R101, desc[UR16][R2.64+0xc0] ;  /* 0x0000c01002658981 */ /* 0x000f62000c1e1500 */
[----:B------:R-:W-:Y:S02]  /*4760*/  ISETP.NE.AND P0, PT, R139, RZ, PT ;  /* 0x000000ff8b00720c */ /* 0x000fe40003f05270 */
[----:B------:R-:W-:Y:S02]  /*4770*/  ISETP.NE.AND P1, PT, R143, RZ, PT ;  /* 0x000000ff8f00720c */ /* 0x000fe40003f25270 */
[----:B------:R-:W-:Y:S02]  /*4780*/  ISETP.NE.AND P2, PT, R145, RZ, PT ;  /* 0x000000ff9100720c */ /* 0x000fe40003f45270 */
[----:B------:R-:W-:Y:S02]  /*4790*/  ISETP.NE.AND P3, PT, R146, RZ, PT ;  /* 0x000000ff9200720c */ /* 0x000fe40003f65270 */
[----:B------:R-:W-:-:S05]  /*47a0*/  ISETP.NE.AND P4, PT, R147, RZ, PT ;  /* 0x000000ff9300720c */ /* 0x000fca0003f85270 */
[----:B------:R-:W5:Y:S01]  /*47b0*/  @!P0 LDG.E.U16 R100, desc[UR16][R2.64+0x100] ;  /* 0x0001001002648981 */ /* 0x000f62000c1e1500 */
[----:B------:R-:W-:-:S03]  /*47c0*/  ISETP.NE.AND P0, PT, R141, RZ, PT ;  /* 0x000000ff8d00720c */ /* 0x000fc60003f05270 */
        /* <DEDUP_REMOVED lines=43> */
[----:B------:R-:W0:Y:S04]  /*4a80*/  LDS.U16 R94, [R77+0x2] ;  /* 0x000002004d5e7984 */ /* 0x000e280000000400 */
[----:B------:R-:W0:Y:S04]  /*4a90*/  LDS.U16 R96, [R77+0x4] ;  /* 0x000004004d607984 */ /* 0x000e280000000400 */
[----:B------:R-:W-:Y:S04]  /*4aa0*/  LDS.U16 R100, [R77+0x6] ;  /* 0x000006004d647984 */ /* 0x000fe80000000400 */
[----:B------:R-:W-:Y:S04]  /*4ab0*/  LDS.U16 R101, [R77+0x8] ;  /* 0x000008004d657984 */ /* 0x000fe80000000400 */
[----:B------:R-:W0:Y:S04]  /*4ac0*/  LDS.U16 R2, [R77+0xa] ;  /* 0x00000a004d027984 */ /* 0x000e280000000400 */
[----:B------:R-:W0:Y:S04]  /*4ad0*/  LDS.U16 R3, [R77+0xc] ;  /* 0x00000c004d037984 */ /* 0x000e280000000400 */
[----:B------:R-:W-:Y:S04]  /*4ae0*/  LDS.U16 R103, [R77+0xe] ;  /* 0x00000e004d677984 */ /* 0x000fe80000000400 */
[----:B------:R-:W0:Y:S04]  /*4af0*/  LDS.U16 R104, [R77+0x10] ;  /* 0x000010004d687984 */ /* 0x000e280000000400 */
[----:B------:R-:W-:Y:S04]  /*4b00*/  LDS.U16 R106, [R77+0x12] ;  /* 0x000012004d6a7984 */ /* 0x000fe80000000400 */
[----:B------:R-:W0:Y:S04]  /*4b10*/  LDS.U16 R107, [R77+0x14] ;  /* 0x000014004d6b7984 */ /* 0x000e280000000400 */
[----:B------:R-:W0:Y:S04]  /*4b20*/  LDS.U16 R109, [R77+0x16] ;  /* 0x000016004d6d7984 */ /* 0x000e280000000400 */
[----:B------:R-:W0:Y:S04]  /*4b30*/  LDS.U16 R110, [R77+0x18] ;  /* 0x000018004d6e7984 */ /* 0x000e280000000400 */
[----:B------:R-:W-:Y:S04]  /*4b40*/  LDS.U16 R112, [R77+0x1a] ;  /* 0x00001a004d707984 */ /* 0x000fe80000000400 */
[----:B------:R-:W0:Y:S04]  /*4b50*/  LDS.U16 R113, [R77+0x1c] ;  /* 0x00001c004d717984 */ /* 0x000e280000000400 */
[----:B------:R-:W0:Y:S01]  /*4b60*/  LDS.U16 R114, [R77+0x1e] ;  /* 0x00001e004d727984 */ /* 0x000e220000000400 */
[----:B------:R-:W-:Y:S01]  /*4b70*/  BAR.SYNC.DEFER_BLOCKING 0x0 ;  /* 0x0000000000007b1d */ /* 0x000fe20000010000 */
[----:B--2---:R-:W-:-:S05]  /*4b80*/  PRMT R124, RZ, 0x7610, R124 ;  /* 0x00007610ff7c7816 */ /* 0x004fca000000007c */
[----:B------:R-:W2:Y:S01]  /*4b90*/  @!P5 LDG.E.U16 R120, desc[UR16][R18.64] ;  /* 0x000000101278d981 */ /* 0x000ea2000c1e1500 */
[----:B------:R-:W-:Y:S02]  /*4ba0*/  ISETP.NE.AND P5, PT, R115, RZ, PT ;  /* 0x000000ff7300720c */ /* 0x000fe40003fa5270 */
[----:B------:R-:W-:Y:S01]  /*4bb0*/  PRMT R115, RZ, 0x7610, R115 ;  /* 0x00007610ff737816 */ /* 0x000fe20000000073 */
[----:B------:R-:W2:Y:S10]  /*4bc0*/  @!P6 LDG.E.U16 R146, desc[UR16][R18.64+0x280] ;  /* 0x000280101292e981 */ /* 0x000eb4000c1e1500 */
[----:B------:R-:W2:Y:S01]  /*4bd0*/  @!P5 LDG.E.U16 R115, desc[UR16][R18.64+0x40] ;  /* 0x000040101273d981 */ /* 0x000ea2000c1e1500 */
[----:B------:R-:W-:-:S02]  /*4be0*/  ISETP.NE.AND P5, PT, R119, RZ, PT ;  /* 0x000000ff7700720c */ /* 0x000fc40003fa5270 */
[----:B------:R-:W-:-:S11]  /*4bf0*/  PRMT R119, RZ, 0x7610, R119 ;  /* 0x00007610ff777816 */ /* 0x000fd60000000077 */
        /* <DEDUP_REMOVED lines=20> */
[----:B-1----:R-:W-:Y:S02]  /*4d40*/  PRMT R131, RZ, 0x7610, R131 ;  /* 0x00007610ff837816 */ /* 0x002fe40000000083 */
        /* <DEDUP_REMOVED lines=10> */
[----:B0-----:R-:W-:Y:S01]  /*4df0*/  SHF.L.U32 R94, R94, 0x10, RZ ;  /* 0x000000105e5e7819 */ /* 0x001fe200000006ff */
[----:B------:R-:W-:-:S04]  /*4e00*/  IMAD.U32 R97, R97, 0x10000, RZ ;  /* 0x0001000061617824 */ /* 0x000fc800078e00ff */
[----:B------:R-:W-:Y:S01]  /*4e10*/  FMUL.FTZ R139, R94, -1.4426950216293334961 ;  /* 0xbfb8aa3b5e8b7820 */ /* 0x000fe20000410000 */
[----:B------:R-:W-:Y:S01]  /*4e20*/  FMUL.FTZ R137, R97, -1.4426950216293334961 ;  /* 0xbfb8aa3b61897820 */ /* 0x000fe20000410000 */
[----:B------:R-:W-:-:S04]  /*4e30*/  SHF.L.U32 R96, R96, 0x10, RZ ;  /* 0x0000001060607819 */ /* 0x000fc800000006ff */
[----:B------:R-:W0:Y:S01]  /*4e40*/  MUFU.EX2 R139, R139 ;  /* 0x0000008b008b7308 */ /* 0x000e220000000800 */
[----:B------:R-:W-:-:S03]  /*4e50*/  FMUL.FTZ R141, R96, -1.4426950216293334961 ;  /* 0xbfb8aa3b608d7820 */ /* 0x000fc60000410000 */
[----:B------:R-:W0:Y:S04]  /*4e60*/  MUFU.EX2 R137, R137 ;  /* 0x0000008900897308 */ /* 0x000e280000000800 */
[----:B------:R-:W5:Y:S01]  /*4e70*/  MUFU.EX2 R141, R141 ;  /* 0x0000008d008d7308 */ /* 0x000f620000000800 */
[----:B-1----:R-:W-:Y:S02]  /*4e80*/  IMAD.U32 R18, R2, 0x10000, RZ ;  /* 0x0001000002127824 */ /* 0x002fe400078e00ff */
[----:B0-----:R-:W-:Y:S01]  /*4e90*/  FADD.FTZ R139, R139, 1 ;  /* 0x3f8000008b8b7421 */ /* 0x001fe20000010000 */
[----:B------:R-:W-:Y:S01]  /*4ea0*/  SHF.L.U32 R100, R100, 0x10, RZ ;  /* 0x0000001064647819 */ /* 0x000fe200000006ff */
[----:B------:R-:W-:Y:S01]  /*4eb0*/  FADD.FTZ R137, R137, 1 ;  /* 0x3f80000089897421 */ /* 0x000fe20000010000 */
[----:B------:R-:W-:-:S02]  /*4ec0*/  SHF.L.U32 R101, R101, 0x10, RZ ;  /* 0x0000001065657819 */ /* 0x000fc400000006ff */
[----:B------:R-:W-:Y:S01]  /*4ed0*/  SHF.L.U32 R19, R3, 0x10, RZ ;  /* 0x0000001003137819 */ /* 0x000fe200000006ff */
[----:B------:R-:W-:Y:S01]  /*4ee0*/  FMUL.FTZ R3, R18, -1.4426950216293334961 ;  /* 0xbfb8aa3b12037820 */ /* 0x000fe20000410000 */
[----:B------:R-:W-:Y:S01]  /*4ef0*/  FMUL.FTZ R143, R100, -1.4426950216293334961 ;  /* 0xbfb8aa3b648f7820 */ /* 0x000fe20000410000 */
[----:B------:R-:W-:Y:S02]  /*4f00*/  FMUL.FTZ R2, R101, -1.4426950216293334961 ;  /* 0xbfb8aa3b65027820 */ /* 0x000fe40000410000 */
[----:B------:R0:W1:Y:S01]  /*4f10*/  MUFU.EX2 R147, R3 ;  /* 0x0000000300937308 */ /* 0x0000620000000800 */
[----:B------:R-:W-:-:S03]  /*4f20*/  FMUL.FTZ R149, R19, -1.4426950216293334961 ;  /* 0xbfb8aa3b13957820 */ /* 0x000fc60000410000 */
[----:B------:R-:W1:Y:S04]  /*4f30*/  MUFU.EX2 R143, R143 ;  /* 0x0000008f008f7308 */ /* 0x000e680000000800 */
[----:B------:R1:W5:Y:S01]  /*4f40*/  MUFU.EX2 R145, R2 ;  /* 0x0000000200917308 */ /* 0x0003620000000800 */
[----:B------:R-:W-:-:S03]  /*4f50*/  SHF.L.U32 R104, R104, 0x10, RZ ;  /* 0x0000001068687819 */ /* 0x000fc600000006ff */
[----:B------:R-:W5:Y:S01]  /*4f60*/  MUFU.EX2 R151, R149 ;  /* 0x0000009500977308 */ /* 0x000f620000000800 */
[----:B------:R-:W-:Y:S02]  /*4f70*/  IMAD.U32 R107, R107, 0x10000, RZ ;  /* 0x000100006b6b7824 */ /* 0x000fe400078e00ff */
[----:B------:R-:W-:Y:S01]  /*4f80*/  FMUL.FTZ R155, R104, -1.4426950216293334961 ;  /* 0xbfb8aa3b689b7820 */ /* 0x000fe20000410000 */
[----:B------:R-:W-:Y:S01]  /*4f90*/  SHF.L.U32 R106, R106, 0x10, RZ ;  /* 0x000000106a6a7819 */ /* 0x000fe200000006ff */
[----:B0-----:R-:W-:Y:S01]  /*4fa0*/  FMUL.FTZ R3, R107, -1.4426950216293334961 ;  /* 0xbfb8aa3b6b037820 */ /* 0x001fe20000410000 */
[----:B------:R-:W-:-:S03]  /*4fb0*/  SHF.L.U32 R134, R134, 0x10, RZ ;  /* 0x0000001086867819 */ /* 0x000fc600000006ff */
[----:B------:R-:W0:Y:S01]  /*4fc0*/  MUFU.EX2 R155, R155 ;  /* 0x0000009b009b7308 */ /* 0x000e220000000800 */
[----:B------:R-:W-:Y:S01]  /*4fd0*/  SHF.L.U32 R103, R103, 0x10, RZ ;  /* 0x0000001067677819 */ /* 0x000fe200000006ff */
[----:B-1----:R-:W-:Y:S01]  /*4fe0*/  FMUL.FTZ R2, R106, -1.4426950216293334961 ;  /* 0xbfb8aa3b6a027820 */ /* 0x002fe20000410000 */
[----:B------:R-:W-:Y:S01]  /*4ff0*/  SHF.L.U32 R128, R128, 0x10, RZ ;  /* 0x0000001080807819 */ /* 0x000fe200000006ff */
[----:B------:R-:W1:Y:S01]  /*5000*/  MUFU.EX2 R159, R3 ;  /* 0x00000003009f7308 */ /* 0x000e620000000800 */
[----:B------:R-:W-:Y:S02]  /*5010*/  SHF.L.U32 R130, R130, 0x10, RZ ;  /* 0x0000001082827819 */ /* 0x000fe400000006ff */
[----:B------:R-:W-:Y:S01]  /*5020*/  SHF.L.U32 R109, R109, 0x10, RZ ;  /* 0x000000106d6d7819 */ /* 0x000fe200000006ff */
[----:B------:R-:W-:Y:S01]  /*5030*/  MUFU.EX2 R158, R2 ;  /* 0x00000002009e7308 */ /* 0x000fe20000000800 */
[----:B------:R-:W-:Y:S01]  /*5040*/  SHF.L.U32 R110, R110, 0x10, RZ ;  /* 0x000000106e6e7819 */ /* 0x000fe200000006ff */
[----:B------:R-:W-:-:S02]  /*5050*/  FMUL.FTZ R153, R103, -1.4426950216293334961 ;  /* 0xbfb8aa3b67997820 */ /* 0x000fc40000410000 */
[----:B------:R-:W-:Y:S02]  /*5060*/  FMUL.FTZ R157, R109, -1.4426950216293334961 ;  /* 0xbfb8aa3b6d9d7820 */ /* 0x000fe40000410000 */
[----:B------:R-:W-:Y:S02]  /*5070*/  FMUL.FTZ R161, R110, -1.4426950216293334961 ;  /* 0xbfb8aa3b6ea17820 */ /* 0x000fe40000410000 */
[----:B------:R-:W1:Y:S04]  /*5080*/  MUFU.EX2 R153, R153 ;  /* 0x0000009900997308 */ /* 0x000e680000000800 */
[----:B------:R0:W-:Y:S04]  /*5090*/  MUFU.EX2 R160, R157 ;  /* 0x0000009d00a07308 */ /* 0x0001e80000000800 */
[----:B------:R1:W1:Y:S01]  /*50a0*/  MUFU.EX2 R162, R161 ;  /* 0x000000a100a27308 */ /* 0x0002620000000800 */
[----:B--2---:R-:W-:Y:S04]  /*50b0*/  STS.U16 [R61], R120 ;  /* 0x000000783d007388 */ /* 0x004fe80000000400 */
[----:B------:R-:W-:Y:S04]  /*50c0*/  STS.U16 [R62+0x40], R115 ;  /* 0x000040733e007388 */ /* 0x000fe80000000400 */
[----:B------:R-:W-:Y:S04]  /*50d0*/  STS.U16 [R63+0x80], R124 ;  /* 0x0000807c3f007388 */ /* 0x000fe80000000400 */
[----:B---3--:R-:W-:Y:S04]  /*50e0*/  STS.U16 [R64+0xc0], R119 ;  /* 0x0000c07740007388 */ /* 0x008fe80000000400 */
[----:B------:R-:W-:Y:S04]  /*50f0*/  STS.U16 [R65+0x100], R136 ;  /* 0x0001008841007388 */ /* 0x000fe80000000400 */
[----:B----4-:R-:W-:Y:S04]  /*5100*/  STS.U16 [R66+0x140], R121 ;  /* 0x0001407942007388 */ /* 0x010fe80000000400 */
[----:B------:R-:W-:Y:S04]  /*5110*/  STS.U16 [R67+0x180], R140 ;  /* 0x0001808c43007388 */ /* 0x000fe80000000400 */
[----:B-----5:R2:W-:Y:S04]  /*5120*/  STS.U16 [R68+0x1c0], R127 ;  /* 0x0001c07f44007388 */ /* 0x0205e80000000400 */
        /* <DEDUP_REMOVED lines=9> */
[----:B------:R-:W5:Y:S04]  /*51c0*/  LDS.U16 R121, [R77+0x4] ;  /* 0x000004004d797984 */ /* 0x000f680000000400 */
[----:B------:R-:W5:Y:S04]  /*51d0*/  LDS.U16 R115, [R77] ;  /* 0x000000004d737984 */ /* 0x000f680000000400 */
[----:B------:R-:W5:Y:S01]  /*51e0*/  LDS.U16 R119, [R77+0x2] ;  /* 0x000002004d777984 */ /* 0x000f620000000400 */
[----:B--2---:R2:W0:Y:S01]  /*51f0*/  MUFU.RCP R127, R139 ;  /* 0x0000008b007f7308 */ /* 0x0044220000001000 */
[----:B---3--:R-:W-:-:S02]  /*5200*/  FADD.FTZ R129, R141, 1 ;  /* 0x3f8000008d817421 */ /* 0x008fc40000010000 */
[----:B------:R-:W-:Y:S05]  /*5210*/  LDS.U16 R135, [R77+0x6] ;  /* 0x000006004d877984 */ /* 0x000fea0000000400 */
[----:B------:R3:W-:Y:S01]  /*5220*/  MUFU.RCP R120, R137 ;  /* 0x0000008900787308 */ /* 0x0007e20000001000 */
[----:B--2---:R-:W2:Y:S01]  /*5230*/  LDS.U16 R139, [R77+0xa] ;  /* 0x00000a004d8b7984 */ /* 0x004ea20000000400 */
[----:B----4-:R-:W-:Y:S01]  /*5240*/  FADD.FTZ R133, R147, 1 ;  /* 0x3f80000093857421 */ /* 0x010fe20000010000 */
[----:B------:R-:W-:Y:S01]  /*5250*/  FADD.FTZ R131, R143, 1 ;  /* 0x3f8000008f837421 */ /* 0x000fe20000010000 */
[----:B------:R-:W-:Y:S01]  /*5260*/  FADD.FTZ R124, R145, 1 ;  /* 0x3f800000917c7421 */ /* 0x000fe20000010000 */
[----:B------:R-:W-:Y:S04]  /*5270*/  LDS.U16 R143, [R77+0xc] ;  /* 0x00000c004d8f7984 */ /* 0x000fe80000000400 */
[----:B---3--:R-:W3:Y:S01]  /*5280*/  LDS.U16 R137, [R77+0x8] ;  /* 0x000008004d897984 */ /* 0x008ee20000000400 */
[----:B------:R-:W4:Y:S01]  /*5290*/  MUFU.RCP R129, R129 ;  /* 0x0000008100817308 */ /* 0x000f220000001000 */
[----:B------:R-:W-:Y:S01]  /*52a0*/  FADD.FTZ R136, R151, 1 ;  /* 0x3f80000097887421 */ /* 0x000fe20000010000 */
[----:B0-----:R-:W-:Y:S01]  /*52b0*/  FADD.FTZ R141, -R127, 1 ;  /* 0x3f8000007f8d7421 */ /* 0x001fe20000010100 */
[----:B------:R-:W-:Y:S01]  /*52c0*/  FADD.FTZ R157, R155, 1 ;  /* 0x3f8000009b9d7421 */ /* 0x000fe20000010000 */
[----:B-1----:R-:W-:Y:S01]  /*52d0*/  FADD.FTZ R161, R159, 1 ;  /* 0x3f8000009fa17421 */ /* 0x002fe20000010000 */
[----:B------:R-:W-:Y:S01]  /*52e0*/  SHF.L.U32 R113, R113, 0x10, RZ ;  /* 0x0000001071717819 */ /* 0x000fe200000006ff */
[----:B------:R-:W-:Y:S01]  /*52f0*/  FADD.FTZ R140, R153, 1 ;  /* 0x3f800000998c7421 */ /* 0x000fe20000010000 */
[----:B------:R-:W-:Y:S01]  /*5300*/  SHF.L.U32 R112, R112, 0x10, RZ ;  /* 0x0000001070707819 */ /* 0x000fe200000006ff */
[----:B------:R-:W0:Y:S01]  /*5310*/  MUFU.RCP R133, R133 ;  /* 0x0000008500857308 */ /* 0x000e220000001000 */
[----:B------:R-:W-:Y:S01]  /*5320*/  SHF.L.U32 R108, R108, 0x10, RZ ;  /* 0x000000106c6c7819 */ /* 0x000fe200000006ff */
[----:B------:R-:W-:Y:S01]  /*5330*/  FADD.FTZ R165, R162, 1 ;  /* 0x3f800000a2a57421 */ /* 0x000fe20000010000 */
[----:B------:R-:W-:Y:S01]  /*5340*/  IMAD.U32 R114, R114, 0x10000, RZ ;  /* 0x0001000072727824 */ /* 0x000fe200078e00ff */
[----:B------:R-:W-:Y:S01]  /*5350*/  LDS.U16 R167, [R77+0x1c] ;  /* 0x00001c004da77984 */ /* 0x000fe20000000400 */
[----:B-----5:R-:W-:-:S03]  /*5360*/  SHF.L.U32 R121, R121, 0x10, RZ ;  /* 0x0000001079797819 */ /* 0x020fc600000006ff */
[----:B------:R-:W1:Y:S01]  /*5370*/  MUFU.RCP R124, R124 ;  /* 0x0000007c007c7308 */ /* 0x000e620000001000 */
[----:B------:R-:W-:Y:S01]  /*5380*/  SHF.L.U32 R115, R115, 0x10, RZ ;  /* 0x0000001073737819 */ /* 0x000fe200000006ff */
[----:B----4-:R-:W-:Y:S01]  /*5390*/  FADD.FTZ R147, -R129, 1 ;  /* 0x3f80000081937421 */ /* 0x010fe20000010100 */
[----:B------:R-:W-:Y:S01]  /*53a0*/  FMUL.FTZ R154, R134, R121 ;  /* 0x00000079869a7220 */ /* 0x000fe20000410000 */
[----:B------:R-:W-:Y:S01]  /*53b0*/  LDS.U16 R166, [R77+0x1e] ;  /* 0x00001e004da67984 */ /* 0x000fe20000000400 */
[----:B------:R-:W-:Y:S02]  /*53c0*/  IMAD.U32 R119, R119, 0x10000, RZ ;  /* 0x0001000077777824 */ /* 0x000fe400078e00ff */
[----:B------:R-:W-:Y:S01]  /*53d0*/  FFMA.FTZ R145, R94, R141, 1 ;  /* 0x3f8000005e917423 */ /* 0x000fe2000001008d */
[----:B------:R-:W-:Y:S01]  /*53e0*/  FADD.FTZ R142, -R120, 1 ;  /* 0x3f800000788e7421 */ /* 0x000fe20000010100 */
[----:B------:R-:W-:Y:S01]  /*53f0*/  FMUL.FTZ R141, R128, R115 ;  /* 0x00000073808d7220 */ /* 0x000fe20000410000 */
[----:B------:R-:W-:Y:S01]  /*5400*/  FMUL.FTZ R146, R130, R119 ;  /* 0x0000007782927220 */ /* 0x000fe20000410000 */
[----:B------:R-:W-:Y:S01]  /*5410*/  FFMA.FTZ R156, R96, R147, 1 ;  /* 0x3f800000609c7423 */ /* 0x000fe20000010093 */
[----:B------:R-:W4:Y:S01]  /*5420*/  MUFU.RCP R136, R136 ;  /* 0x0000008800887308 */ /* 0x000f220000001000 */
[----:B------:R-:W-:Y:S01]  /*5430*/  FMUL.FTZ R151, R129, R154 ;  /* 0x0000009a81977220 */ /* 0x000fe20000410000 */
[----:B------:R-:W-:Y:S01]  /*5440*/  FFMA.FTZ R142, R97, R142, 1 ;  /* 0x3f800000618e7423 */ /* 0x000fe2000001008e */
[----:B------:R-:W-:Y:S01]  /*5450*/  FMUL.FTZ R141, R120, R141 ;  /* 0x0000008d788d7220 */ /* 0x000fe20000410000 */
[----:B------:R-:W-:Y:S01]  /*5460*/  FMUL.FTZ R146, R127, R146 ;  /* 0x000000927f927220 */ /* 0x000fe20000410000 */
[----:B------:R-:W-:Y:S01]  /*5470*/  FMUL.FTZ R151, R151, R156 ;  /* 0x0000009c97977220 */ /* 0x000fe20000410000 */
[----:B------:R-:W-:Y:S01]  /*5480*/  SHF.L.U32 R154, R116, 0x10, RZ ;  /* 0x00000010749a7819 */ /* 0x000fe200000006ff */
[----:B------:R-:W5:Y:S01]  /*5490*/  LDS.U16 R147, [R77+0xe] ;  /* 0x00000e004d937984 */ /* 0x000f620000000400 */
[----:B------:R-:W4:Y:S01]  /*54a0*/  MUFU.RCP R131, R131 ;  /* 0x0000008300837308 */ /* 0x000f220000001000 */
[----:B--2---:R-:W-:-:S02]  /*54b0*/  SHF.L.U32 R139, R139, 0x10, RZ ;  /* 0x000000108b8b7819 */ /* 0x004fc400000006ff */
[----:B------:R-:W2:Y:S01]  /*54c0*/  LDS.U16 R156, [R77+0x10] ;  /* 0x000010004d9c7984 */ /* 0x000ea20000000400 */
[----:B------:R-:W-:Y:S01]  /*54d0*/  FMUL.FTZ R155, R141, R142 ;  /* 0x0000008e8d9b7220 */ /* 0x000fe20000410000 */
[----:B------:R-:W-:Y:S01]  /*54e0*/  FMUL.FTZ R164, R146, R145 ;  /* 0x0000009192a47220 */ /* 0x000fe20000410000 */
[----:B------:R-:W-:Y:S01]  /*54f0*/  SHF.L.U32 R142, R122, 0x10, RZ ;  /* 0x000000107a8e7819 */ /* 0x000fe200000006ff */
[----:B0-----:R-:W-:Y:S01]  /*5500*/  FADD.FTZ R159, -R133, 1 ;  /* 0x3f800000859f7421 */ /* 0x001fe20000010100 */
[----:B------:R-:W-:Y:S01]  /*5510*/  SHF.L.U32 R146, R118, 0x10, RZ ;  /* 0x0000001076927819 */ /* 0x000fe200000006ff */
[----:B------:R-:W-:Y:S01]  /*5520*/  FMUL.FTZ R122, R154, R139 ;  /* 0x0000008b9a7a7220 */ /* 0x000fe20000410000 */
[----:B---3--:R-:W-:Y:S01]  /*5530*/  SHF.L.U32 R137, R137, 0x10, RZ ;  /* 0x0000001089897819 */ /* 0x008fe200000006ff */
[----:B------:R0:W-:Y:S01]  /*5540*/  MUFU.RCP R141, R157 ;  /* 0x0000009d008d7308 */ /* 0x0001e20000001000 */
[----:B------:R-:W-:Y:S01]  /*5550*/  FADD.FTZ R145, R158, 1 ;  /* 0x3f8000009e917421 */ /* 0x000fe20000010000 */
[----:B-1----:R-:W-:Y:S01]  /*5560*/  FADD.FTZ R118, -R124, 1 ;  /* 0x3f8000007c767421 */ /* 0x002fe20000010100 */
[----:B------:R-:W-:Y:S01]  /*5570*/  FFMA.FTZ R159, R18, R159, 1 ;  /* 0x3f800000129f7423 */ /* 0x000fe2000001009f */
[----:B------:R-:W-:Y:S01]  /*5580*/  FMUL.FTZ R158, R133, R122 ;  /* 0x0000007a859e7220 */ /* 0x000fe20000410000 */
[----:B------:R-:W-:-:S02]  /*5590*/  IMAD.U32 R135, R135, 0x10000, RZ ;  /* 0x0001000087877824 */ /* 0x000fc400078e00ff */
[----:B------:R-:W-:Y:S01]  /*55a0*/  FMUL.FTZ R163, R113, -1.4426950216293334961 ;  /* 0xbfb8aa3b71a37820 */ /* 0x000fe20000410000 */
[----:B------:R-:W-:Y:S01]  /*55b0*/  FMUL.FTZ R149, R112, -1.4426950216293334961 ;  /* 0xbfb8aa3b70957820 */ /* 0x000fe20000410000 */
[----:B------:R-:W-:Y:S01]  /*55c0*/  SHF.L.U32 R143, R143, 0x10, RZ ;  /* 0x000000108f8f7819 */ /* 0x000fe200000006ff */
[----:B0-----:R-:W-:Y:S01]  /*55d0*/  FMUL.FTZ R157, R146, R137 ;  /* 0x00000089929d7220 */ /* 0x001fe20000410000 */
[----:B------:R-:W-:Y:S01]  /*55e0*/  FFMA.FTZ R118, R101, R118, 1 ;  /* 0x3f80000065767423 */ /* 0x000fe20000010076 */
[----:B------:R-:W-:Y:S01]  /*55f0*/  FMUL.FTZ R169, R158, R159 ;  /* 0x0000009f9ea97220 */ /* 0x000fe20000410000 */
[----:B----4-:R-:W-:Y:S01]  /*5600*/  FADD.FTZ R158, -R136, 1 ;  /* 0x3f800000889e7421 */ /* 0x010fe20000010100 */
[----:B------:R-:W-:Y:S01]  /*5610*/  FMUL.FTZ R157, R124, R157 ;  /* 0x0000009d7c9d7220 */ /* 0x000fe20000410000 */
[----:B------:R-:W-:Y:S01]  /*5620*/  FMUL.FTZ R116, R142, R135 ;  /* 0x000000878e747220 */ /* 0x000fe20000410000 */
[----:B------:R-:W-:Y:S01]  /*5630*/  FADD.FTZ R153, -R131, 1 ;  /* 0x3f80000083997421 */ /* 0x000fe20000010100 */
[----:B------:R-:W0:Y:S01]  /*5640*/  MUFU.EX2 R3, R163 ;  /* 0x000000a300037308 */ /* 0x000e220000000800 */
[----:B------:R-:W-:Y:S01]  /*5650*/  FMUL.FTZ R168, R157, R118 ;  /* 0x000000769da87220 */ /* 0x000fe20000410000 */
[----:B------:R-:W-:Y:S01]  /*5660*/  FADD.FTZ R118, R160, 1 ;  /* 0x3f800000a0767421 */ /* 0x000fe20000010000 */
[----:B------:R-:W-:Y:S01]  /*5670*/  FMUL.FTZ R116, R131, R116 ;  /* 0x0000007483747220 */ /* 0x000fe20000410000 */
[----:B------:R-:W-:Y:S01]  /*5680*/  FFMA.FTZ R160, R19, R158, 1 ;  /* 0x3f80000013a07423 */ /* 0x000fe2000001009e */
[----:B------:R-:W-:Y:S01]  /*5690*/  FFMA.FTZ R153, R100, R153, 1 ;  /* 0x3f80000064997423 */ /* 0x000fe20000010099 */
[----:B------:R-:W1:Y:S04]  /*56a0*/  LDS.U16 R158, [R77+0x12] ;  /* 0x000012004d9e7984 */ /* 0x000e680000000400 */
[----:B------:R-:W3:Y:S01]  /*56b0*/  LDS.U16 R159, [R77+0x14] ;  /* 0x000014004d9f7984 */ /* 0x000ee20000000400 */
[----:B------:R-:W-:Y:S01]  /*56c0*/  FMUL.FTZ R122, R116, R153 ;  /* 0x00000099747a7220 */ /* 0x000fe20000410000 */
[----:B------:R-:W4:Y:S02]  /*56d0*/  MUFU.EX2 R149, R149 ;  /* 0x0000009500957308 */ /* 0x000f240000000800 */
[----:B------:R-:W-:Y:S02]  /*56e0*/  LDS.U16 R162, [R77+0x18] ;  /* 0x000018004da27984 */ /* 0x000fe40000000400 */
[----:B------:R5:W-:Y:S01]  /*56f0*/  MUFU.RCP R116, R161 ;  /* 0x000000a100747308 */ /* 0x000be20000001000 */
[----:B------:R-:W-:Y:S01]  /*5700*/  FMUL.FTZ R153, R108, R143 ;  /* 0x0000008f6c997220 */ /* 0x000fe20000410000 */
[----:B-----5:R-:W5:Y:S06]  /*5710*/  LDS.U16 R161, [R77+0x16] ;  /* 0x000016004da17984 */ /* 0x020f6c0000000400 */
[----:B------:R-:W1:Y:S01]  /*5720*/  MUFU.RCP R140, R140 ;  /* 0x0000008c008c7308 */ /* 0x000e620000001000 */
[----:B0-----:R-:W-:Y:S01]  /*5730*/  FADD.FTZ R173, R3, 1 ;  /* 0x3f80000003ad7421 */ /* 0x001fe20000010000 */
[----:B------:R-:W-:Y:S01]  /*5740*/  FMUL.FTZ R2, R114, -1.4426950216293334961 ;  /* 0xbfb8aa3b72027820 */ /* 0x000fe20000410000 */
[----:B------:R-:W-:Y:S01]  /*5750*/  FMUL.FTZ R157, R136, R153 ;  /* 0x00000099889d7220 */ /* 0x000fe20000410000 */
[----:B------:R-:W0:Y:S04]  /*5760*/  LDS.U16 R3, [R77+0x1a] ;  /* 0x00001a004d037984 */ /* 0x000e280000000400 */
[----:B------:R-:W3:Y:S01]  /*5770*/  MUFU.RCP R118, R118 ;  /* 0x0000007600767308 */ /* 0x000ee20000001000 */
[----:B------:R-:W-:Y:S01]  /*5780*/  FMUL.FTZ R170, R157, R160 ;  /* 0x000000a09daa7220 */ /* 0x000fe20000410000 */
[----:B----4-:R-:W-:Y:S01]  /*5790*/  FADD.FTZ R157, R149, 1 ;  /* 0x3f800000959d7421 */ /* 0x010fe20000010000 */
[----:B------:R-:W-:Y:S01]  /*57a0*/  SHF.L.U32 R147, R147, 0x10, RZ ;  /* 0x0000001093937819 */ /* 0x000fe200000006ff */
[----:B------:R-:W-:Y:S01]  /*57b0*/  IMAD.U32 R102, R102, 0x10000, RZ ;  /* 0x0001000066667824 */ /* 0x000fe200078e00ff */
[----:B------:R-:W-:-:S02]  /*57c0*/  SHF.L.U32 R98, R98, 0x10, RZ ;  /* 0x0000001062627819 */ /* 0x000fc400000006ff */
[----:B--2---:R-:W-:Y:S01]  /*57d0*/  SHF.L.U32 R149, R156, 0x10, RZ ;  /* 0x000000109c957819 */ /* 0x004fe200000006ff */
[----:B------:R-:W2:Y:S04]  /*57e0*/  MUFU.EX2 R2, R2 ;  /* 0x0000000200027308 */ /* 0x000ea80000000800 */
[----:B------:R4:W5:Y:S01]  /*57f0*/  MUFU.RCP R153, R165 ;  /* 0x000000a500997308 */ /* 0x0009620000001000 */
[----:B-1----:R-:W-:Y:S01]  /*5800*/  FADD.FTZ R160, -R140, 1 ;  /* 0x3f8000008ca07421 */ /* 0x002fe20000010100 */
[----:B------:R-:W-:Y:S01]  /*5810*/  FMUL.FTZ R163, R102, R147 ;  /* 0x0000009366a37220 */ /* 0x000fe20000410000 */
[----:B------:R-:W-:Y:S02]  /*5820*/  FMUL.FTZ R156, R98, R149 ;  /* 0x00000095629c7220 */ /* 0x000fe40000410000 */
[----:B------:R-:W-:-:S03]  /*5830*/  FFMA.FTZ R160, R103, R160, 1 ;  /* 0x3f80000067a07423 */ /* 0x000fc600000100a0 */
[----:B------:R-:W1:Y:S01]  /*5840*/  MUFU.RCP R145, R145 ;  /* 0x0000009100917308 */ /* 0x000e620000001000 */
[C---:B----4-:R-:W-:Y:S01]  /*5850*/  FADD.FTZ R165, -R141.reuse, 1 ;  /* 0x3f8000008da57421 */ /* 0x050fe20000010100 */
[----:B------:R-:W-:Y:S01]  /*5860*/  FMUL.FTZ R163, R140, R163 ;  /* 0x000000a38ca37220 */ /* 0x000fe20000410000 */
[----:B------:R-:W-:Y:S02]  /*5870*/  FMUL.FTZ R156, R141, R156 ;  /* 0x0000009c8d9c7220 */ /* 0x000fe40000410000 */
[----:B------:R-:W-:Y:S01]  /*5880*/  FFMA.FTZ R165, R104, R165, 1 ;  /* 0x3f80000068a57423 */ /* 0x000fe200000100a5 */
[----:B------:R-:W-:Y:S01]  /*5890*/  FMUL.FTZ R171, R163, R160 ;  /* 0x000000a0a3ab7220 */ /* 0x000fe20000410000 */
[----:B--2---:R-:W-:Y:S02]  /*58a0*/  FADD.FTZ R163, R2, 1 ;  /* 0x3f80000002a37421 */ /* 0x004fe40000010000 */
[----:B------:R-:W-:Y:S01]  /*58b0*/  FMUL.FTZ R172, R156, R165 ;  /* 0x000000a59cac7220 */ /* 0x000fe20000410000 */
[----:B---3--:R-:W-:Y:S01]  /*58c0*/  FADD.FTZ R156, -R118, 1 ;  /* 0x3f800000769c7421 */ /* 0x008fe20000010100 */
[----:B------:R5:W-:Y:S01]  /*58d0*/  MUFU.RCP R160, R173 ;  /* 0x000000ad00a07308 */ /* 0x000be20000001000 */
[----:B------:R-:W-:Y:S01]  /*58e0*/  SHF.L.U32 R23, R23, 0x10, RZ ;  /* 0x0000001017177819 */ /* 0x000fe200000006ff */
[----:B------:R-:W-:Y:S01]  /*58f0*/  FADD.FTZ R2, -R116, 1 ;  /* 0x3f80000074027421 */ /* 0x000fe20000010100 */
[----:B------:R-:W-:Y:S01]  /*5900*/  FFMA.FTZ R174, R109, R156, 1 ;  /* 0x3f8000006dae7423 */ /* 0x000fe2000001009c */
[----:B------:R-:W-:Y:S01]  /*5910*/  SHF.L.U32 R156, R158, 0x10, RZ ;  /* 0x000000109e9c7819 */ /* 0x000fe200000006ff */
[----:B------:R-:W-:Y:S01]  /*5920*/  IMAD.U32 R22, R22, 0x10000, RZ ;  /* 0x0001000016167824 */ /* 0x000fe200078e00ff */
[----:B------:R-:W-:-:S02]  /*5930*/  SHF.L.U32 R159, R159, 0x10, RZ ;  /* 0x000000109f9f7819 */ /* 0x000fc400000006ff */
[----:B------:R-:W2:Y:S01]  /*5940*/  MUFU.RCP R157, R157 ;  /* 0x0000009d009d7308 */ /* 0x000ea20000001000 */
[----:B-----5:R-:W-:Y:S01]  /*5950*/  FADD.FTZ R173, -R153, 1 ;  /* 0x3f80000099ad7421 */ /* 0x020fe20000010100 */
[----:B------:R-:W-:Y:S01]  /*5960*/  FFMA.FTZ R175, R107, R2, 1 ;  /* 0x3f8000006baf7423 */ /* 0x000fe20000010002 */
[----:B------:R-:W-:Y:S01]  /*5970*/  SHF.L.U32 R21, R21, 0x10, RZ ;  /* 0x0000001015157819 */ /* 0x000fe200000006ff */
[----:B-1----:R-:W-:Y:S01]  /*5980*/  FADD.FTZ R165, -R145, 1 ;  /* 0x3f80000091a57421 */ /* 0x002fe20000010100 */
[----:B------:R-:W-:-:S03]  /*5990*/  FFMA.FTZ R179, R110, R173, 1 ;  /* 0x3f8000006eb37423 */ /* 0x000fc600000100ad */
[----:B------:R-:W1:Y:S01]  /*59a0*/  MUFU.RCP R163, R163 ;  /* 0x000000a300a37308 */ /* 0x000e620000001000 */
[----:B------:R-:W-:Y:S01]  /*59b0*/  FMUL.FTZ R2, R23, R156 ;  /* 0x0000009c17027220 */ /* 0x000fe20000410000 */
[----:B------:R-:W-:Y:S01]  /*59c0*/  FMUL.FTZ R173, R22, R159 ;  /* 0x0000009f16ad7220 */ /* 0x000fe20000410000 */
[----:B------:R-:W-:Y:S01]  /*59d0*/  IMAD.U32 R158, R161, 0x10000, RZ ;  /* 0x00010000a19e7824 */ /* 0x000fe200078e00ff */
[----:B------:R-:W-:Y:S01]  /*59e0*/  SHF.L.U32 R161, R162, 0x10, RZ ;  /* 0x00000010a2a17819 */ /* 0x000fe200000006ff */
[----:B------:R-:W-:Y:S01]  /*59f0*/  FFMA.FTZ R165, R106, R165, 1 ;  /* 0x3f8000006aa57423 */ /* 0x000fe200000100a5 */
[----:B------:R-:W-:Y:S01]  /*5a00*/  FMUL.FTZ R2, R145, R2 ;  /* 0x0000000291027220 */ /* 0x000fe20000410000 */
[----:B------:R-:W-:Y:S01]  /*5a10*/  FMUL.FTZ R162, R116, R173 ;  /* 0x000000ad74a27220 */ /* 0x000fe20000410000 */
[----:B------:R-:W-:Y:S01]  /*5a20*/  FMUL.FTZ R177, R21, R158 ;  /* 0x0000009e15b17220 */ /* 0x000fe20000410000 */
[----:B------:R-:W-:Y:S01]  /*5a30*/  F2FP.BF16.F32.PACK_AB R178, R164, R155 ;  /* 0x0000009ba4b2723e */ /* 0x000fe200000010ff */
[----:B------:R-:W-:Y:S01]  /*5a40*/  BAR.SYNC.DEFER_BLOCKING 0x0 ;  /* 0x0000000000007b1d */ /* 0x000fe20000010000 */
[----:B------:R-:W-:Y:S01]  /*5a50*/  FMUL.FTZ R173, R2, R165 ;  /* 0x000000a502ad7220 */ /* 0x000fe20000410000 */
[----:B------:R-:W-:Y:S01]  /*5a60*/  FMUL.FTZ R175, R162, R175 ;  /* 0x000000afa2af7220 */ /* 0x000fe20000410000 */
[----:B------:R-:W-:Y:S01]  /*5a70*/  SHF.L.U32 R20, R20, 0x10, RZ ;  /* 0x0000001014147819 */ /* 0x000fe200000006ff */
[----:B------:R-:W-:Y:S01]  /*5a80*/  FMUL.FTZ R177, R118, R177 ;  /* 0x000000b176b17220 */ /* 0x000fe20000410000 */
[----:B------:R-:W-:Y:S01]  /*5a90*/  SHF.L.U32 R162, R15, 0x10, RZ ;  /* 0x000000100fa27819 */ /* 0x000fe200000006ff */
[----:B0-----:R-:W-:Y:S01]  /*5aa0*/  IMAD.U32 R155, R3, 0x10000, RZ ;  /* 0x00010000039b7824 */ /* 0x001fe200078e00ff */
[----:B------:R-:W-:-:S02]  /*5ab0*/  SHF.L.U32 R164, R14, 0x10, RZ ;  /* 0x000000100ea47819 */ /* 0x000fc400000006ff */
[----:B------:R-:W-:Y:S02]  /*5ac0*/  SHF.L.U32 R165, R0, 0x10, RZ ;  /* 0x0000001000a57819 */ /* 0x000fe400000006ff */
[----:B------:R-:W-:Y:S02]  /*5ad0*/  SHF.L.U32 R167, R167, 0x10, RZ ;  /* 0x00000010a7a77819 */ /* 0x000fe400000006ff */
[----:B------:R-:W-:Y:S01]  /*5ae0*/  SHF.L.U32 R166, R166, 0x10, RZ ;  /* 0x00000010a6a67819 */ /* 0x000fe200000006ff */
[----:B------:R-:W-:Y:S01]  /*5af0*/  FMUL.FTZ R174, R177, R174 ;  /* 0x000000aeb1ae7220 */ /* 0x000fe20000410000 */
[----:B------:R-:W-:Y:S01]  /*5b00*/  FMUL.FTZ R176, R20, R161 ;  /* 0x000000a114b07220 */ /* 0x000fe20000410000 */
[----:B--2---:R-:W-:Y:S01]  /*5b10*/  FADD.FTZ R15, -R157, 1 ;  /* 0x3f8000009d0f7421 */ /* 0x004fe20000010100 */
        /* <DEDUP_REMOVED lines=16> */
[----:B------:R-:W-:Y:S01]  /*5c20*/  FMUL.FTZ R177, R14, R177 ;  /* 0x000000b10eb17220 */ /* 0x000fe20000410000 */
[----:B------:R-:W-:-:S02]  /*5c30*/  PRMT R0, R178, 0x7632, R0 ;  /* 0x00007632b2007816 */ /* 0x000fc40000000000 */
[----:B------:R-:W-:Y:S02]  /*5c40*/  F2FP.BF16.F32.PACK_AB R122, R122, R151 ;  /* 0x000000977a7a723e */ /* 0x000fe400000010ff */
        /* <DEDUP_REMOVED lines=19> */
[----:B------:R-:W-:Y:S04]  /*5d80*/  STS.U16 [R77], R178 ;  /* 0x000000b24d007388 */ /* 0x000fe80000000400 */
[----:B------:R0:W-:Y:S04]  /*5d90*/  STS.U16 [R77+0x6], R3 ;  /* 0x000006034d007388 */ /* 0x0001e80000000400 */
[----:B------:R-:W-:Y:S04]  /*5da0*/  STS.U16 [R77+0xe], R0 ;  /* 0x00000e004d007388 */ /* 0x000fe80000000400 */
[----:B------:R-:W-:Y:S01]  /*5db0*/  STS.U16 [R77+0x10], R172 ;  /* 0x000010ac4d007388 */ /* 0x000fe20000000400 */
[----:B0-----:R-:W0:Y:S03]  /*5dc0*/  LDC.64 R2, c[0x0][0x508] ;  /* 0x00014200ff027b82 */ /* 0x001e260000000a00 */
        /* <DEDUP_REMOVED lines=26> */
[----:B------:R-:W1:Y:S01]  /*5f70*/  LDS R201, [UR5+0x420] ;  /* 0x00042005ffc97984 */ /* 0x000e620008000800 */
[----:B0-----:R-:W-:-:S04]  /*5f80*/  IMAD.WIDE.U32 R14, R2, UR18, R6 ;  /* 0x00000012020e7c25 */ /* 0x001fc8000f8e0006 */
[----:B------:R-:W-:Y:S02]  /*5f90*/  IMAD R15, R3, UR18, R15 ;  /* 0x00000012030f7c24 */ /* 0x000fe4000f8e020f */
[----:B------:R-:W-:-:S04]  /*5fa0*/  IMAD.WIDE.U32 R14, R25, UR6, R14 ;  /* 0x00000006190e7c25 */ /* 0x000fc8000f8e000e */
[----:B------:R-:W-:Y:S01]  /*5fb0*/  IMAD R3, R25, UR7, R15 ;  /* 0x0000000719037c24 */ /* 0x000fe2000f8e020f */
[----:B------:R-:W-:Y:S01]  /*5fc0*/  IADD3 R14, P1, PT, R40, R14, RZ ;  /* 0x0000000e280e7210 */ /* 0x000fe20007f3e0ff */
[----:B------:R-:W0:Y:S03]  /*5fd0*/  LDCU.64 UR6, c[0x0][0x490] ;  /* 0x00009200ff0677ac */ /* 0x000e260008000a00 */
[----:B------:R-:W-:Y:S02]  /*5fe0*/  IADD3.X R3, PT, PT, RZ, R3, RZ, P1, !PT ;  /* 0x00000003ff037210 */ /* 0x000fe40000ffe4ff */
[----:B------:R-:W-:-:S04]  /*5ff0*/  LEA R2, P1, R14, UR8, 0x1 ;  /* 0x000000080e027c11 */ /* 0x000fc8000f8208ff */
[----:B------:R-:W-:Y:S02]  /*6000*/  LEA.HI.X R3, R14, UR9, R3, 0x1, P1 ;  /* 0x000000090e037c11 */ /* 0x000fe400088f0c03 */
[-C--:B-1----:R-:W-:Y:S02]  /*6010*/  ISETP.GE.AND P0, PT, R40, R201.reuse, PT ;  /* 0x000000c92800720c */ /* 0x082fe40003f06270 */
        /* <DEDUP_REMOVED lines=85> */
[----:B------:R-:W-:-:S02]  /*6570*/  PRMT R3, R97, 0x7632, R3 ;  /* 0x0000763261037816 */ /* 0x000fc40000000003 */
[----:B------:R-:W-:Y:S02]  /*6580*/  F2FP.BF16.F32.PACK_AB R18, R18, R101 ;  /* 0x000000651212723e */ /* 0x000fe400000010ff */
[----:B------:R-:W-:Y:S02]  /*6590*/  F2FP.BF16.F32.PACK_AB R19, R20, R19 ;  /* 0x000000131413723e */ /* 0x000fe400000010ff */
[----:B------:R-:W-:Y:S01]  /*65a0*/  F2FP.BF16.F32.PACK_AB R14, R14, R121 ;  /* 0x000000790e0e723e */ /* 0x000fe200000010ff */
[----:B------:R0:W-:Y:S01]  /*65b0*/  STS.U16 [R77+0x2], R3 ;  /* 0x000002034d007388 */ /* 0x0001e20000000400 */
[----:B------:R-:W-:Y:S02]  /*65c0*/  F2FP.BF16.F32.PACK_AB R141, R156, R141 ;  /* 0x0000008d9c8d723e */ /* 0x000fe400000010ff */
[----:B------:R-:W-:Y:S01]  /*65d0*/  F2FP.BF16.F32.PACK_AB R107, R158, R107 ;  /* 0x0000006b9e6b723e */ /* 0x000fe200000010ff */
[----:B------:R1:W-:Y:S01]  /*65e0*/  STS.U16 [R77+0x8], R18 ;  /* 0x000008124d007388 */ /* 0x0003e20000000400 */
[----:B------:R-:W-:-:S02]  /*65f0*/  F2FP.BF16.F32.PACK_AB R2, R2, R153 ;  /* 0x000000990202723e */ /* 0x000fc400000010ff */
[----:B------:R-:W-:Y:S01]  /*6600*/  F2FP.BF16.F32.PACK_AB R113, R166, R113 ;  /* 0x00000071a671723e */ /* 0x000fe200000010ff */
[----:B------:R2:W-:Y:S01]  /*6610*/  STS.U16 [R77+0xc], R19 ;  /* 0x00000c134d007388 */ /* 0x0005e20000000400 */
[----:B------:R-:W-:Y:S02]  /*6620*/  PRMT R21, R18, 0x7632, R21 ;  /* 0x0000763212157816 */ /* 0x000fe40000000015 */
[----:B0-----:R-:W-:Y:S01]  /*6630*/  PRMT R3, R19, 0x7632, R3 ;  /* 0x0000763213037816 */ /* 0x001fe20000000003 */
[----:B------:R-:W-:Y:S01]  /*6640*/  STS.U16 [R77], R97 ;  /* 0x000000614d007388 */ /* 0x000fe20000000400 */
[----:B------:R-:W-:Y:S02]  /*6650*/  PRMT R15, R14, 0x7632, R15 ;  /* 0x000076320e0f7816 */ /* 0x000fe4000000000f */
[----:B------:R-:W-:Y:S01]  /*6660*/  PRMT R20, R141, 0x7632, R20 ;  /* 0x000076328d147816 */ /* 0x000fe20000000014 */
[----:B------:R-:W-:Y:S01]  /*6670*/  STS.U16 [R77+0x4], R14 ;  /* 0x0000040e4d007388 */ /* 0x000fe20000000400 */
[----:B-1----:R-:W-:-:S02]  /*6680*/  PRMT R18, R107, 0x7632, R18 ;  /* 0x000076326b127816 */ /* 0x002fc40000000012 */
[----:B------:R-:W-:Y:S01]  /*6690*/  PRMT R22, R2, 0x7632, R22 ;  /* 0x0000763202167816 */ /* 0x000fe20000000016 */
[----:B------:R0:W-:Y:S01]  /*66a0*/  STS.U16 [R77+0x6], R15 ;  /* 0x0000060f4d007388 */ /* 0x0001e20000000400 */
[----:B--2---:R-:W-:-:S03]  /*66b0*/  PRMT R19, R113, 0x7632, R19 ;  /* 0x0000763271137816 */ /* 0x004fc60000000013 */
[----:B------:R-:W-:Y:S04]  /*66c0*/  STS.U16 [R77+0xa], R21 ;  /* 0x00000a154d007388 */ /* 0x000fe80000000400 */
[----:B------:R-:W-:Y:S01]  /*66d0*/  STS.U16 [R77+0xe], R3 ;  /* 0x00000e034d007388 */ /* 0x000fe20000000400 */
[----:B0-----:R-:W0:Y:S03]  /*66e0*/  LDC.64 R14, c[0x0][0x430] ;  /* 0x00010c00ff0e7b82 */ /* 0x001e260000000a00 */
[----:B------:R-:W-:Y:S04]  /*66f0*/  STS.U16 [R77+0x10], R141 ;  /* 0x0000108d4d007388 */ /* 0x000fe80000000400 */
[----:B------:R-:W-:Y:S04]  /*6700*/  STS.U16 [R77+0x12], R20 ;  /* 0x000012144d007388 */ /* 0x000fe80000000400 */
[----:B------:R-:W-:Y:S04]  /*6710*/  STS.U16 [R77+0x14], R107 ;  /* 0x0000146b4d007388 */ /* 0x000fe80000000400 */
[----:B------:R-:W-:Y:S04]  /*6720*/  STS.U16 [R77+0x16], R18 ;  /* 0x000016124d007388 */ /* 0x000fe80000000400 */
[----:B------:R1:W-:Y:S04]  /*6730*/  STS.U16 [R77+0x18], R2 ;  /* 0x000018024d007388 */ /* 0x0003e80000000400 */
[----:B------:R-:W-:Y:S04]  /*6740*/  STS.U16 [R77+0x1a], R22 ;  /* 0x00001a164d007388 */ /* 0x000fe80000000400 */
[----:B------:R-:W-:Y:S01]  /*6750*/  STS.U16 [R77+0x1c], R113 ;  /* 0x00001c714d007388 */ /* 0x000fe20000000400 */
[----:B-1----:R-:W1:Y:S03]  /*6760*/  LDC.64 R2, c[0x0][0x438] ;  /* 0x00010e00ff027b82 */ /* 0x002e660000000a00 */
[----:B------:R0:W-:Y:S01]  /*6770*/  STS.U16 [R77+0x1e], R19 ;  /* 0x00001e134d007388 */ /* 0x0001e20000000400 */
[----:B------:R-:W-:-:S03]  /*6780*/  NOP ;  /* 0x0000000000007918 */ /* 0x000fc60000000000 */
[----:B------:R-:W-:Y:S01]  /*6790*/  LDS.U16 R21, [R61] ;  /* 0x000000003d157984 */ /* 0x000fe20000000400 */
[----:B0-----:R-:W-:-:S03]  /*67a0*/  IMAD.WIDE.U32 R18, R14, UR18, R6 ;  /* 0x000000120e127c25 */ /* 0x001fc6000f8e0006 */
[----:B------:R-:W-:Y:S01]  /*67b0*/  LDS.U16 R23, [R62+0x40] ;  /* 0x000040003e177984 */ /* 0x000fe20000000400 */
[----:B------:R-:W-:-:S03]  /*67c0*/  IMAD R19, R15, UR18, R19 ;  /* 0x000000120f137c24 */ /* 0x000fc6000f8e0213 */
[----:B------:R-:W-:Y:S04]  /*67d0*/  LDS.U16 R97, [R63+0x80] ;  /* 0x000080003f617984 */ /* 0x000fe80000000400 */
[----:B------:R-:W-:Y:S01]  /*67e0*/  LDS.U16 R101, [R64+0xc0] ;  /* 0x0000c00040657984 */ /* 0x000fe20000000400 */
[----:B-1----:R-:W-:-:S03]  /*67f0*/  IMAD.WIDE.U32 R18, R25, R2, R18 ;  /* 0x0000000219127225 */ /* 0x002fc600078e0012 */
[----:B------:R-:W-:Y:S01]  /*6800*/  LDS.U16 R103, [R65+0x100] ;  /* 0x0001000041677984 */ /* 0x000fe20000000400 */
[----:B------:R-:W-:-:S03]  /*6810*/  IMAD R3, R25, R3, R19 ;  /* 0x0000000319037224 */ /* 0x000fc600078e0213 */
[----:B------:R-:W-:Y:S01]  /*6820*/  LDS.U16 R107, [R66+0x140] ;  /* 0x00014000426b7984 */ /* 0x000fe20000000400 */
[----:B------:R-:W-:-:S03]  /*6830*/  IADD3 R18, P0, PT, R40, R18, RZ ;  /* 0x0000001228127210 */ /* 0x000fc60007f1e0ff */
[----:B------:R-:W-:Y:S01]  /*6840*/  LDS.U16 R109, [R67+0x180] ;  /* 0x00018000436d7984 */ /* 0x000fe20000000400 */
[C---:B------:R-:W-:Y:S01]  /*6850*/  LEA R2, P5, R18.reuse, UR6, 0x1 ;  /* 0x0000000612027c11 */ /* 0x040fe2000f8a08ff */
[----:B------:R-:W-:Y:S02]  /*6860*/  IMAD.X R3, RZ, RZ, R3, P0 ;  /* 0x000000ffff037224 */ /* 0x000fe400000e0603 */
        /* <DEDUP_REMOVED lines=45> */
.L_x_6948:
[----:B------:R-:W-:Y:S01]  /*6b40*/  SHF.L.U32 R144, R144, 0x10, RZ ;  /* 0x0000001090907819 */ /* 0x000fe200000006ff */
[----:B------:R-:W-:Y:S01]  /*6b50*/  FFMA.FTZ R31, R0, R95, R31 ;  /* 0x0000005f001f7223 */ /* 0x000fe2000001001f */
[----:B------:R-:W-:Y:S01]  /*6b60*/  IMAD.U32 R117, R117, 0x10000, RZ ;  /* 0x0001000075757824 */ /* 0x000fe200078e00ff */
[----:B------:R-:W-:Y:S01]  /*6b70*/  SHF.L.U32 R138, R138, 0x10, RZ ;  /* 0x000000108a8a7819 */ /* 0x000fe200000006ff */
[----:B------:R-:W-:Y:S02]  /*6b80*/  IMAD.U32 R126, R126, 0x10000, RZ ;  /* 0x000100007e7e7824 */ /* 0x000fe400078e00ff */
[----:B------:R-:W-:Y:S01]  /*6b90*/  FFMA.FTZ R31, R122, R144, R31 ;  /* 0x000000907a1f7223 */ /* 0x000fe2000001001f */
[----:B------:R-:W-:Y:S01]  /*6ba0*/  SHF.L.U32 R111, R111, 0x10, RZ ;  /* 0x000000106f6f7819 */ /* 0x000fe200000006ff */
[----:B------:R-:W1:Y:S01]  /*6bb0*/  LDCU UR6, c[0x0][0x38c] ;  /* 0x00007180ff0677ac */ /* 0x000e620008000800 */
[----:B------:R-:W-:Y:S01]  /*6bc0*/  SHF.L.U32 R132, R132, 0x10, RZ ;  /* 0x0000001084847819 */ /* 0x000fe200000006ff */
[----:B------:R-:W-:Y:S01]  /*6bd0*/  FFMA.FTZ R31, R120, R117, R31 ;  /* 0x00000075781f7223 */ /* 0x000fe2000001001f */
[----:B------:R-:W-:Y:S01]  /*6be0*/  SHF.L.U32 R105, R105, 0x10, RZ ;  /* 0x0000001069697819 */ /* 0x000fe200000006ff */
[----:B------:R-:W-:Y:S01]  /*6bf0*/  IMAD.U32 R148, R148, 0x10000, RZ ;  /* 0x0001000094947824 */ /* 0x000fe200078e00ff */
[----:B------:R-:W-:Y:S01]  /*6c00*/  SHF.L.U32 R99, R99, 0x10, RZ ;  /* 0x0000001063637819 */ /* 0x000fe200000006ff */
[----:B------:R-:W-:Y:S01]  /*6c10*/  FFMA.FTZ R31, R118, R138, R31 ;  /* 0x0000008a761f7223 */ /* 0x000fe2000001001f */
[----:B------:R-:W-:Y:S01]  /*6c20*/  SHF.L.U32 R123, R123, 0x10, RZ ;  /* 0x000000107b7b7819 */ /* 0x000fe200000006ff */
[----:B0-----:R-:W-:Y:S01]  /*6c30*/  IMAD.U32 R127, R16, 0x10000, RZ ;  /* 0x00010000107f7824 */ /* 0x001fe200078e00ff */
        /* <DEDUP_REMOVED lines=10> */
[----:B-1----:R-:W-:Y:S01]  /*6ce0*/  UISETP.GE.AND UP0, UPT, UR6, 0x1, UPT ;  /* 0x000000010600788c */ /* 0x002fe2000bf06270 */
[----:B------:R-:W-:Y:S01]  /*6cf0*/  HFMA2 R140, -RZ, RZ, 0, 0 ;  /* 0x00000000ff8c7431 */ /* 0x000fe200000001ff */
[----:B------:R-:W-:Y:S01]  /*6d00*/  MOV R119, RZ ;  /* 0x000000ff00777202 */ /* 0x000fe20000000f00 */
[----:B------:R-:W-:Y:S01]  /*6d10*/  FFMA.FTZ R31, R110, R126, R31 ;  /* 0x0000007e6e1f7223 */ /* 0x000fe2000001001f */
[----:B------:R-:W-:Y:S01]  /*6d20*/  HFMA2 R109, -RZ, RZ, 0, 0 ;  /* 0x00000000ff6d7431 */ /* 0x000fe200000001ff */
[----:B------:R-:W-:Y:S01]  /*6d30*/  MOV R115, RZ ;  /* 0x000000ff00737202 */ /* 0x000fe20000000f00 */
[----:B------:R-:W-:-:S02]  /*6d40*/  HFMA2 R130, -RZ, RZ, 0, 0 ;  /* 0x00000000ff827431 */ /* 0x000fc400000001ff */
[----:B------:R-:W-:Y:S01]  /*6d50*/  FFMA.FTZ R31, R108, R99, R31 ;  /* 0x000000636c1f7223 */ /* 0x000fe2000001001f */
[----:B------:R-:W-:Y:S01]  /*6d60*/  HFMA2 R128, -RZ, RZ, 0, 0 ;  /* 0x00000000ff807431 */ /* 0x000fe200000001ff */
[----:B------:R-:W-:Y:S01]  /*6d70*/  MOV R113, RZ ;  /* 0x000000ff00717202 */ /* 0x000fe20000000f00 */
[----:B------:R-:W-:Y:S02]  /*6d80*/  HFMA2 R124, -RZ, RZ, 0, 0 ;  /* 0x00000000ff7c7431 */ /* 0x000fe400000001ff */
[----:B------:R-:W-:Y:S01]  /*6d90*/  FFMA.FTZ R31, R106, R148, R31 ;  /* 0x000000946a1f7223 */ /* 0x000fe2000001001f */
[----:B------:R-:W-:Y:S01]  /*6da0*/  IMAD.MOV.U32 R136, RZ, RZ, RZ ;  /* 0x000000ffff887224 */ /* 0x000fe200078e00ff */
[----:B------:R-:W-:Y:S01]  /*6db0*/  MOV R134, RZ ;  /* 0x000000ff00867202 */ /* 0x000fe20000000f00 */
[----:B------:R-:W-:Y:S02]  /*6dc0*/  IMAD.MOV.U32 R107, RZ, RZ, RZ ;  /* 0x000000ffff6b7224 */ /* 0x000fe400078e00ff */
[----:B------:R-:W-:Y:S01]  /*6dd0*/  FFMA.FTZ R31, R104, R123, R31 ;  /* 0x0000007b681f7223 */ /* 0x000fe2000001001f */
[----:B------:R-:W-:Y:S01]  /*6de0*/  MOV R103, RZ ;  /* 0x000000ff00677202 */ /* 0x000fe20000000f00 */
[-C--:B------:R-:W-:Y:S01]  /*6df0*/  FMUL.FTZ R147, R0, R27.reuse ;  /* 0x0000001b00937220 */ /* 0x080fe20000410000 */
[----:B------:R-:W-:Y:S01]  /*6e00*/  MOV R101, RZ ;  /* 0x000000ff00657202 */ /* 0x000fe20000000f00 */
[----:B------:R-:W-:Y:S01]  /*6e10*/  FFMA.FTZ R31, R102, R150, R31 ;  /* 0x00000096661f7223 */ /* 0x000fe2000001001f */
[----:B------:R-:W-:Y:S01]  /*6e20*/  MOV R97, RZ ;  /* 0x000000ff00617202 */ /* 0x000fe20000000f00 */
        /* <DEDUP_REMOVED lines=22> */
[C---:B------:R-:W-:Y:S01]  /*6f90*/  IADD3 R154, PT, PT, R42.reuse, -0x1, RZ ;  /* 0xffffffff2a9a7810 */ /* 0x040fe20007ffe0ff */
[----:B------:R-:W-:Y:S01]  /*6fa0*/  IMAD.MOV.U32 R146, RZ, RZ, RZ ;  /* 0x000000ffff927224 */ /* 0x000fe200078e00ff */
[----:B------:R-:W-:Y:S01]  /*6fb0*/  ISETP.NE.AND P5, PT, R42, 0x1, PT ;  /* 0x000000012a00780c */ /* 0x000fe20003fa5270 */
[----:B------:R-:W1:Y:S01]  /*6fc0*/  LDCU UR7, c[0x0][0x394] ;  /* 0x00007280ff0777ac */ /* 0x000e620008000800 */
[----:B------:R-:W-:Y:S02]  /*6fd0*/  LEA.HI R2, R154, R154, RZ, 0x1 ;  /* 0x0000009a9a027211 */ /* 0x000fe400078f08ff */
[----:B------:R-:W-:Y:S01]  /*6fe0*/  ISETP.GE.AND P0, PT, R40, R59, PT ;  /* 0x0000003b2800720c */ /* 0x000fe20003f06270 */
[----:B------:R-:W2:Y:S01]  /*6ff0*/  LDC.64 R16, c[0x0][0x448] ;  /* 0x00011200ff107b82 */ /* 0x000ea20000000a00 */
[----:B------:R-:W-:Y:S01]  /*7000*/  LOP3.LUT R3, R2, 0xfffffe, RZ, 0xc0, !PT ;  /* 0x00fffffe02037812 */ /* 0x000fe200078ec0ff */
[----:B------:R-:W3:Y:S01]  /*7010*/  LDCU UR19, c[0x0][0x38c] ;  /* 0x00007180ff1377ac */ /* 0x000ee20008000800 */
[----:B------:R-:W-:-:S02]  /*7020*/  ISETP.EQ.AND P5, PT, R33, RZ, P5 ;  /* 0x000000ff2100720c */ /* 0x000fc40002fa2270 */
[----:B------:R-:W-:Y:S01]  /*7030*/  P2R R203, PR, RZ, 0x1 ;  /* 0x00000001ffcb7803 */ /* 0x000fe20000000000 */
[----:B------:R-:W4:Y:S01]  /*7040*/  LDCU UR6, c[0x0][0x388] ;  /* 0x00007100ff0677ac */ /* 0x000f220008000800 */
[----:B------:R-:W-:Y:S01]  /*7050*/  IADD3 R154, PT, PT, R154, -R3, RZ ;  /* 0x800000039a9a7210 */ /* 0x000fe20007ffe0ff */
[----:B------:R-:W0:Y:S01]  /*7060*/  LDC.64 R18, c[0x0][0x4d8] ;  /* 0x00013600ff127b82 */ /* 0x000e220000000a00 */
[----:B------:R-:W-:Y:S01]  /*7070*/  MOV R129, RZ ;  /* 0x000000ff00817202 */ /* 0x000fe20000000f00 */
[----:B------:R-:W0:Y:S01]  /*7080*/  LDCU.64 UR8, c[0x0][0x3a8] ;  /* 0x00007500ff0877ac */ /* 0x000e220008000a00 */
[----:B------:R-:W0:Y:S01]  /*7090*/  LDCU.64 UR10, c[0x0][0x3c0] ;  /* 0x00007800ff0a77ac */ /* 0x000e220008000a00 */
[----:B------:R-:W0:Y:S01]  /*70a0*/  LDCU.64 UR12, c[0x0][0x3e0] ;  /* 0x00007c00ff0c77ac */ /* 0x000e220008000a00 */
[----:B------:R-:W0:Y:S01]  /*70b0*/  LDCU.64 UR14, c[0x0][0x4e0] ;  /* 0x00009c00ff0e77ac */ /* 0x000e220008000a00 */
[----:B------:R-:W0:Y:S01]  /*70c0*/  LDCU.64 UR20, c[0x0][0x4f0] ;  /* 0x00009e00ff1477ac */ /* 0x000e220008000a00 */
[----:B-1----:R-:W0:Y:S02]  /*70d0*/  LDCU.64 UR22, c[0x0][0x540] ;  /* 0x0000a800ff1677ac */ /* 0x002e240008000a00 */
.L_x_6987:
[----:B------:R-:W-:Y:S01]  /*70e0*/  MOV R2, R40 ;  /* 0x0000002800027202 */ /* 0x000fe20000000f00 */
[----:B------:R-:W-:Y:S01]  /*70f0*/  HFMA2 R3, -RZ, RZ, 0, 0 ;  /* 0x00000000ff037431 */ /* 0x000fe200000001ff */
[----:B------:R-:W-:Y:S02]  /*7100*/  ISETP.NE.AND P6, PT, R203, RZ, PT ;  /* 0x000000ffcb00720c */ /* 0x000fe40003fc5270 */
[-C--:B------:R-:W-:Y:S01]  /*7110*/  ISETP.GE.AND P4, PT, R44, R59.reuse, PT ;  /* 0x0000003b2c00720c */ /* 0x080fe20003f86270 */
[----:B01----:R-:W-:Y:S01]  /*7120*/  IMAD.WIDE.U32 R20, R129, UR12, R2 ;  /* 0x0000000c81147c25 */ /* 0x003fe2000f8e0002 */
[-C--:B------:R-:W-:Y:S02]  /*7130*/  ISETP.GE.AND P2, PT, R47, R59.reuse, PT ;  /* 0x0000003b2f00720c */ /* 0x080fe40003f46270 */
[----:B------:R-:W-:Y:S01]  /*7140*/  ISETP.GE.AND P3, PT, R48, R59, PT ;  /* 0x0000003b3000720c */ /* 0x000fe20003f66270 */
[----:B------:R-:W-:Y:S01]  /*7150*/  IMAD R3, R129, UR13, R21 ;  /* 0x0000000d81037c24 */ /* 0x000fe2000f8e0215 */
[----:B------:R-:W-:-:S02]  /*7160*/  LEA R2, P0, R20, R39, 0x1 ;  /* 0x0000002714027211 */ /* 0x000fc400078008ff */
[----:B------:R-:W-:Y:S02]  /*7170*/  ISETP.GE.AND P1, PT, R46, R59, PT ;  /* 0x0000003b2e00720c */ /* 0x000fe40003f26270 */
        /* <DEDUP_REMOVED lines=8> */
[----:B------:R-:W-:Y:S01]  /*7200*/  MOV R172, RZ ;  /* 0x000000ff00ac7202 */ /* 0x000fe20000000f00 */
[----:B------:R-:W-:-:S02]  /*7210*/  IMAD.MOV.U32 R176, RZ, RZ, RZ ;  /* 0x000000ffffb07224 */ /* 0x000fc400078e00ff */
[----:B------:R-:W-:Y:S01]  /*7220*/  HFMA2 R174, -RZ, RZ, 0, 0 ;  /* 0x00000000ffae7431 */ /* 0x000fe200000001ff */
[----:B-----5:R-:W-:-:S04]  /*7230*/  @!P6 PRMT R172, R151, 0x5410, RZ ;  /* 0x0000541097ace816 */ /* 0x020fc800000000ff */
[----:B---3--:R-:W-:Y:S02]  /*7240*/  @!P4 PRMT R172, R172, 0x5410, R21 ;  /* 0x00005410acacc816 */ /* 0x008fe40000000015 */
[-C--:B------:R-:W-:Y:S02]  /*7250*/  ISETP.GE.AND P4, PT, R49, R59.reuse, PT ;  /* 0x0000003b3100720c */ /* 0x080fe40003f86270 */
[----:B----4-:R-:W-:Y:S02]  /*7260*/  @!P2 PRMT R176, R22, 0x5410, RZ ;  /* 0x0000541016b0a816 */ /* 0x010fe400000000ff */
[-C--:B------:R-:W-:Y:S02]  /*7270*/  ISETP.GE.AND P2, PT, R51, R59.reuse, PT ;  /* 0x0000003b3300720c */ /* 0x080fe40003f46270 */
[----:B--2---:R-:W-:Y:S02]  /*7280*/  @!P0 PRMT R174, R20, 0x5410, RZ ;  /* 0x0000541014ae8816 */ /* 0x004fe400000000ff */
[----:B------:R-:W-:-:S02]  /*7290*/  ISETP.GE.AND P0, PT, R53, R59, PT ;  /* 0x0000003b3500720c */ /* 0x000fc40003f06270 */
[----:B------:R-:W-:-:S03]  /*72a0*/  @!P3 PRMT R176, R176, 0x5410, R149 ;  /* 0x00005410b0b0b816 */ /* 0x000fc60000000095 */
[----:B------:R-:W2:Y:S01]  /*72b0*/  @!P4 LDG.E.U16 R22, desc[UR16][R2.64+0x180] ;  /* 0x000180100216c981 */ /* 0x000ea2000c1e1500 */
[-C--:B------:R-:W-:Y:S02]  /*72c0*/  ISETP.GE.AND P3, PT, R50, R59.reuse, PT ;  /* 0x0000003b3200720c */ /* 0x080fe40003f66270 */
[----:B------:R-:W-:Y:S01]  /*72d0*/  @!P1 PRMT R174, R174, 0x5410, R23 ;  /* 0x00005410aeae9816 */ /* 0x000fe20000000017 */
[----:B------:R-:W3:Y:S01]  /*72e0*/  @!P2 LDG.E.U16 R153, desc[UR16][R2.64+0x200] ;  /* 0x000200100299a981 */ /* 0x000ee2000c1e1500 */
[----:B------:R-:W-:-:S03]  /*72f0*/  ISETP.GE.AND P1, PT, R52, R59, PT ;  /* 0x0000003b3400720c */ /* 0x000fc60003f26270 */
[----:B------:R-:W4:Y:S06]  /*7300*/  @!P0 LDG.E.U16 R157, desc[UR16][R2.64+0x280] ;  /* 0x00028010029d8981 */ /* 0x000f2c000c1e1500 */
[----:B------:R-:W5:Y:S04]  /*7310*/  @!P3 LDG.E.U16 R151, desc[UR16][R2.64+0x1c0] ;  /* 0x0001c0100297b981 */ /* 0x000f68000c1e1500 */
[----:B------:R-:W4:Y:S01]  /*7320*/  @!P1 LDG.E.U16 R155, desc[UR16][R2.64+0x240] ;  /* 0x00024010029b9981 */ /* 0x000f22000c1e1500 */
[----:B------:R-:W-:-:S02]  /*7330*/  MOV R20, R10 ;  /* 0x0000000a00147202 */ /* 0x000fc40000000f00 */
[----:B------:R-:W-:Y:S02]  /*7340*/  MOV R21, R35 ;  /* 0x0000002300157202 */ /* 0x000fe40000000f00 */
[----:B------:R-:W-:Y:S01]  /*7350*/  MOV R178, RZ ;  /* 0x000000ff00b27202 */ /* 0x000fe20000000f00 */
[----:B------:R-:W-:-:S04]  /*7360*/  IMAD.WIDE.U32 R20, R129, UR8, R20 ;  /* 0x0000000881147c25 */ /* 0x000fc8000f8e0014 */
[----:B------:R-:W-:Y:S02]  /*7370*/  IMAD R21, R129, UR9, R21 ;  /* 0x0000000981157c24 */ /* 0x000fe4000f8e0215 */
[----:B------:R-:W-:Y:S02]  /*7380*/  HFMA2 R180, -RZ, RZ, 0, 0 ;  /* 0x00000000ffb47431 */ /* 0x000fe400000001ff */
[----:B------:R-:W-:Y:S01]  /*7390*/  IMAD.MOV.U32 R184, RZ, RZ, RZ ;  /* 0x000000ffffb87224 */ /* 0x000fe200078e00ff */
        /* <DEDUP_REMOVED lines=8> */
[----:B-----5:R-:W-:Y:S02]  /*7420*/  @!P3 PRMT R178, R178, 0x5410, R151 ;  /* 0x00005410b2b2b816 */ /* 0x020fe40000000097 */
[----:B------:R-:W-:Y:S01]  /*7430*/  ISETP.GE.AND P2, PT, R55, R59, PT ;  /* 0x0000003b3700720c */ /* 0x000fe20003f46270 */
[----:B------:R-:W-:Y:S01]  /*7440*/  IMAD R21, R129, UR11, R21 ;  /* 0x0000000b81157c24 */ /* 0x000fe2000f8e0215 */
[----:B----4-:R-:W-:-:S02]  /*7450*/  @!P0 PRMT R184, R157, 0x5410, RZ ;  /* 0x000054109db88816 */ /* 0x010fc400000000ff */
[----:B0-----:R-:W-:Y:S02]  /*7460*/  LEA R22, P3, R20, R16, 0x2 ;  /* 0x0000001014167211 */ /* 0x001fe400078610ff */
[-C--:B------:R-:W-:Y:S02]  /*7470*/  ISETP.GE.AND P4, PT, R54, R59.reuse, PT ;  /* 0x0000003b3600720c */ /* 0x080fe40003f86270 */
[-C--:B------:R-:W-:Y:S02]  /*7480*/  ISETP.GE.AND P0, PT, R57, R59.reuse, PT ;  /* 0x0000003b3900720c */ /* 0x080fe40003f06270 */
[----:B------:R-:W-:Y:S02]  /*7490*/  @!P1 PRMT R180, R180, 0x5410, R155 ;  /* 0x00005410b4b49816 */ /* 0x000fe4000000009b */
[----:B------:R-:W-:Y:S02]  /*74a0*/  ISETP.GE.AND P1, PT, R56, R59, PT ;  /* 0x0000003b3800720c */ /* 0x000fe40003f26270 */
[----:B------:R-:W-:-:S02]  /*74b0*/  LEA.HI.X R23, R20, R17, R21, 0x2, P3 ;  /* 0x0000001114177211 */ /* 0x000fc400018f1415 */
[----:B------:R-:W-:Y:S01]  /*74c0*/  ISETP.GE.AND P3, PT, R58, R59, PT ;  /* 0x0000003b3a00720c */ /* 0x000fe20003f66270 */
[----:B------:R-:W3:Y:S04]  /*74d0*/  @!P2 LDG.E.U16 R20, desc[UR16][R2.64+0x300] ;  /* 0x000300100214a981 */ /* 0x000ee8000c1e1500 */
        /* <DEDUP_REMOVED lines=21> */
[----:B0-----:R-:W-:Y:S01]  /*7630*/  MOV R22, RZ ;  /* 0x000000ff00167202 */ /* 0x001fe20000000f00 */
[----:B------:R-:W0:Y:S01]  /*7640*/  S2UR UR4, SR_CgaCtaId ;  /* 0x00000000000479c3 */ /* 0x000e220000008800 */
[----:B------:R-:W-:Y:S01]  /*7650*/  UMOV UR5, 0x400 ;  /* 0x0000040000057882 */ /* 0x000fe20000000000 */
[----:B------:R-:W-:Y:S01]  /*7660*/  BSSY.RECONVERGENT B0, `(.L_x_6950) ;  /* 0x0000077000007945 */ /* 0x000fe20003800200 */
[----:B0-----:R-:W-:Y:S01]  /*7670*/  ULEA UR5, UR4, UR5, 0x18 ;  /* 0x0000000504057291 */ /* 0x001fe2000f8ec0ff */
[----:B---3--:R-:W-:-:S02]  /*7680*/  @!P2 PRMT R2, R20, 0x5410, RZ ;  /* 0x000054101402a816 */ /* 0x008fc400000000ff */
[----:B----4-:R-:W-:Y:S02]  /*7690*/  @!P4 PRMT R184, R184, 0x5410, R151 ;  /* 0x00005410b8b8c816 */ /* 0x010fe40000000097 */
[----:B-----5:R-:W-:Y:S02]  /*76a0*/  @!P0 PRMT R22, R155, 0x5410, RZ ;  /* 0x000054109b168816 */ /* 0x020fe400000000ff */
[----:B------:R-:W-:Y:S02]  /*76b0*/  PRMT R161, R184, 0x7632, R161 ;  /* 0x00007632b8a17816 */ /* 0x000fe400000000a1 */
[----:B--2---:R-:W-:Y:S02]  /*76c0*/  @!P1 PRMT R2, R2, 0x5410, R21 ;  /* 0x0000541002029816 */ /* 0x004fe40000000015 */
        /* <DEDUP_REMOVED lines=19> */
[----:B------:R-:W5:Y:S04]  /*7800*/  LDS.U16 R21, [R77] ;  /* 0x000000004d157984 */ /* 0x000f680000000400 */
[----:B------:R-:W-:Y:S04]  /*7810*/  LDS.U16 R20, [R77+0x2] ;  /* 0x000002004d147984 */ /* 0x000fe80000000400 */
[----:B------:R-:W-:Y:S04]  /*7820*/  LDS.U16 R191, [R77+0x4] ;  /* 0x000004004dbf7984 */ /* 0x000fe80000000400 */
[----:B------:R-:W5:Y:S04]  /*7830*/  LDS.U16 R193, [R77+0x6] ;  /* 0x000006004dc17984 */ /* 0x000f680000000400 */
[----:B------:R-:W5:Y:S04]  /*7840*/  LDS.U16 R195, [R77+0x8] ;  /* 0x000008004dc37984 */ /* 0x000f680000000400 */
[----:B------:R-:W5:Y:S04]  /*7850*/  LDS.U16 R197, [R77+0xa] ;  /* 0x00000a004dc57984 */ /* 0x000f680000000400 */
[----:B------:R-:W5:Y:S01]  /*7860*/  LDS.U16 R205, [R77+0xc] ;  /* 0x00000c004dcd7984 */ /* 0x000f620000000400 */
[----:B------:R-:W-:Y:S01]  /*7870*/  FMUL.FTZ R3, R149, 1.4426950216293334961 ;  /* 0x3fb8aa3b95037820 */ /* 0x000fe20000410000 */
[----:B------:R-:W-:-:S03]  /*7880*/  ISETP.NE.AND P1, PT, R33, RZ, PT ;  /* 0x000000ff2100720c */ /* 0x000fc60003f25270 */
[C---:B------:R-:W-:Y:S01]  /*7890*/  FMUL.FTZ R153, R3.reuse, R78 ;  /* 0x0000004e03997220 */ /* 0x040fe20000410000 */
[C---:B------:R-:W-:Y:S01]  /*78a0*/  FMUL.FTZ R159, R3.reuse, R81 ;  /* 0x00000051039f7220 */ /* 0x040fe20000410000 */
[C---:B------:R-:W-:Y:S02]  /*78b0*/  FMUL.FTZ R151, R3.reuse, R79 ;  /* 0x0000004f03977220 */ /* 0x040fe40000410000 */
[----:B------:R-:W5:Y:S01]  /*78c0*/  MUFU.EX2 R176, R153 ;  /* 0x0000009900b07308 */ /* 0x000f620000000800 */
[C---:B------:R-:W-:Y:S01]  /*78d0*/  FMUL.FTZ R23, R3.reuse, R80 ;  /* 0x0000005003177220 */ /* 0x040fe20000410000 */
[C---:B------:R-:W-:Y:S01]  /*78e0*/  FMUL.FTZ R169, R3.reuse, R82 ;  /* 0x0000005203a97220 */ /* 0x040fe20000410000 */
[C---:B------:R-:W-:Y:S01]  /*78f0*/  FMUL.FTZ R173, R3.reuse, R83 ;  /* 0x0000005303ad7220 */ /* 0x040fe20000410000 */
[----:B------:R0:W1:Y:S01]  /*7900*/  MUFU.EX2 R153, R159 ;  /* 0x0000009f00997308 */ /* 0x0000620000000800 */
        /* <DEDUP_REMOVED lines=9> */
[----:B0-----:R-:W-:Y:S01]  /*79a0*/  FMUL.FTZ R159, R3, R93 ;  /* 0x0000005d039f7220 */ /* 0x001fe20000410000 */
[----:B------:R-:W-:Y:S01]  /*79b0*/  IMAD R2, R154, 0x100, R129 ;  /* 0x000001009a027824 */ /* 0x000fe200078e0281 */
[----:B------:R-:W-:-:S02]  /*79c0*/  ISETP.NE.AND P0, PT, R33, 0x1f, PT ;  /* 0x0000001f2100780c */ /* 0x000fc40003f05270 */
[----:B------:R-:W-:Y:S01]  /*79d0*/  @P1 IADD3 R2, PT, PT, R33, 0x200, RZ ;  /* 0x0000020021021810 */ /* 0x000fe20007ffe0ff */
        /* <DEDUP_REMOVED lines=24> */
[C---:B------:R-:W-:Y:S01]  /*7b60*/  FMUL.FTZ R167, R182.reuse, R199 ;  /* 0x000000c7b6a77220 */ /* 0x040fe20000410000 */
[----:B------:R5:W-:Y:S01]  /*7b70*/  STS [R155+0xea8], R176 ;  /* 0x000ea8b09b007388 */ /* 0x000be20000000800 */
        /* <DEDUP_REMOVED lines=8> */
[----:B-----5:R-:W-:Y:S01]  /*7c00*/  FMUL.FTZ R155, R182, R209 ;  /* 0x000000d1b69b7220 */ /* 0x020fe20000410000 */
[----:B------:R-:W-:Y:S01]  /*7c10*/  FMUL.FTZ R167, R102, R181 ;  /* 0x000000b566a77220 */ /* 0x000fe20000410000 */
        /* <DEDUP_REMOVED lines=14> */
[----:B------:R-:W-:Y:S06]  /*7d00*/  BAR.SYNC.DEFER_BLOCKING 0x0 ;  /* 0x0000000000007b1d */ /* 0x000fec0000010000 */
[----:B01234-:R-:W-:Y:S05]  /*7d10*/  @P0 BRA `(.L_x_6951) ;  /* 0x0000000000240947 */ /* 0x01ffea0003800000 */
[----:B------:R-:W-:Y:S02]  /*7d20*/  ISETP.NE.AND P0, PT, R42, UR7, PT ;  /* 0x000000072a007c0c */ /* 0x000fe4000bf05270 */
[----:B------:R-:W-:-:S11]  /*7d30*/  MOV R213, 0x3f800000 ;  /* 0x3f80000000d57802 */ /* 0x000fd60000000f00 */
[----:B------:R-:W-:Y:S05]  /*7d40*/  @!P0 BRA `(.L_x_6952) ;  /* 0x0000000000208947 */ /* 0x000fea0003800000 */
[----:B------:R-:W-:-:S04]  /*7d50*/  SHF.L.U32 R2, R42, 0x8, RZ ;  /* 0x000000082a027819 */ /* 0x000fc800000006ff */
[----:B------:R-:W-:-:S04]  /*7d60*/  LOP3.LUT R2, R2, 0x100, RZ, 0xc0, !PT ;  /* 0x0000010002027812 */ /* 0x000fc800078ec0ff */
[----:B------:R-:W-:-:S04]  /*7d70*/  IADD3 R2, PT, PT, R2, R129, RZ ;  /* 0x0000008102027210 */ /* 0x000fc80007ffe0ff */
[----:B------:R-:W-:-:S05]  /*7d80*/  LEA R2, R2, UR5, 0x2 ;  /* 0x0000000502027c11 */ /* 0x000fca000f8e10ff */
[----:B------:R1:W2:Y:S01]  /*7d90*/  LDS R213, [R2+0xea8] ;  /* 0x000ea80002d57984 */ /* 0x0002a20000000800 */
[----:B------:R-:W-:Y:S05]  /*7da0*/  BRA `(.L_x_6952) ;  /* 0x0000000000087947 */ /* 0x000fea0003800000 */
.L_x_6951:
[----:B------:R-:W-:-:S06]  /*7db0*/  LEA R213, R33, UR5, 0x2 ;  /* 0x0000000521d57c11 */ /* 0x000fcc000f8e10ff */
[----:B------:R-:W0:Y:S02]  /*7dc0*/  LDS R213, [R213+0x16ac] ;  /* 0x0016ac00d5d57984 */ /* 0x000e240000000800 */
.L_x_6952:
[----:B------:R-:W-:Y:S05]  /*7dd0*/  BSYNC.RECONVERGENT B0 ;  /* 0x0000000000007941 */ /* 0x000fea0003800200 */
.L_x_6950:
[----:B------:R-:W3:Y:S01]  /*7de0*/  @P5 LDC R3, c[0x0][0x38c] ;  /* 0x0000e300ff035b82 */ /* 0x000ee20000000800 */
[----:B-1----:R-:W-:Y:S02]  /*7df0*/  @P5 VIADD R2, R42, 0xfffffffe ;  /* 0xfffffffe2a025836 */ /* 0x002fe40000000000 */
[----:B------:R-:W-:Y:S02]  /*7e00*/  HFMA2 R155, -RZ, RZ, 0, 0 ;  /* 0x00000000ff9b7431 */ /* 0x000fe400000001ff */
        /* <DEDUP_REMOVED lines=13> */
[----:B-1----:R-:W-:Y:S01]  /*7ee0*/  FMUL.FTZ R2, R176, R151 ;  /* 0x00000097b0027220 */ /* 0x002fe20000410000 */
        /* <DEDUP_REMOVED lines=16> */
[----:B------:R-:W-:Y:S01]  /*7ff0*/  ISETP.GE.AND P0, PT, R60, 0x1, PT ;  /* 0x000000013c00780c */ /* 0x000fe20003f06270 */
[----:B0-2---:R-:W-:Y:S01]  /*8000*/  FMUL.FTZ R174, R159, R213 ;  /* 0x000000d59fae7220 */ /* 0x005fe20000410000 */
        /* <DEDUP_REMOVED lines=16> */
[C---:B------:R-:W-:Y:S01]  /*8110*/  FFMA.FTZ R172, R163.reuse, R172, R222 ;  /* 0x000000aca3ac7223 */ /* 0x040fe200000100de */
[----:B------:R-:W-:Y:S01]  /*8120*/  FMUL.FTZ R2, R180, R3 ;  /* 0x00000003b4027220 */ /* 0x000fe20000410000 */
[----:B------:R-:W-:Y:S01]  /*8130*/  FFMA.FTZ R192, R163, R192, R178 ;  /* 0x000000c0a3c07223 */ /* 0x000fe200000100b2 */
[----:B------:R-:W-:Y:S01]  /*8140*/  ISETP.NE.AND P2, PT, R187, 0x1f, PT ;  /* 0x0000001fbb00780c */ /* 0x000fe20003f45270 */
[----:B------:R-:W-:Y:S01]  /*8150*/  FFMA.FTZ R172, R188, R172, R215 ;  /* 0x000000acbcac7223 */ /* 0x000fe200000100d7 */
[----:B------:R-:W-:Y:S01]  /*8160*/  FMUL.FTZ R3, R163, R2 ;  /* 0x00000002a3037220 */ /* 0x000fe20000410000 */
[----:B------:R-:W-:Y:S01]  /*8170*/  FFMA.FTZ R192, R180, R192, R161 ;  /* 0x000000c0b4c07223 */ /* 0x000fe200000100a1 */
[----:B------:R-:W-:Y:S01]  /*8180*/  ISETP.NE.AND P4, PT, R33, RZ, PT ;  /* 0x000000ff2100720c */ /* 0x000fe20003f85270 */
[----:B------:R-:W-:Y:S01]  /*8190*/  FFMA.FTZ R172, R190, R172, R189 ;  /* 0x000000acbeac7223 */ /* 0x000fe200000100bd */
[----:B------:R-:W-:Y:S01]  /*81a0*/  FMUL.FTZ R3, R188, R3 ;  /* 0x00000003bc037220 */ /* 0x000fe20000410000 */
[----:B------:R-:W-:Y:S01]  /*81b0*/  FFMA.FTZ R192, R179, R192, R186 ;  /* 0x000000c0b3c07223 */ /* 0x000fe200000100ba */
[----:B------:R-:W-:Y:S01]  /*81c0*/  UMOV UR4, UR6 ;  /* 0x0000000600047c82 */ /* 0x000fe20008000000 */
[----:B------:R-:W-:Y:S01]  /*81d0*/  FFMA.FTZ R172, R183, R172, R210 ;  /* 0x000000acb7ac7223 */ /* 0x000fe200000100d2 */
[----:B------:R-:W-:Y:S01]  /*81e0*/  FMUL.FTZ R2, R190, R3 ;  /* 0x00000003be027220 */ /* 0x000fe20000410000 */
[----:B------:R-:W-:Y:S01]  /*81f0*/  FFMA.FTZ R192, R177, R192, R184 ;  /* 0x000000c0b1c07223 */ /* 0x000fe200000100b8 */
[----:B------:R-:W-:Y:S01]  /*8200*/  BSSY.RECONVERGENT B0, `(.L_x_6953) ;  /* 0x000010a000007945 */ /* 0x000fe20003800200 */
[----:B------:R-:W-:Y:S01]  /*8210*/  FFMA.FTZ R221, R159, R172, R194 ;  /* 0x000000ac9fdd7223 */ /* 0x000fe200000100c2 */
[----:B------:R-:W-:-:S04]  /*8220*/  FMUL.FTZ R2, R183, R2 ;  /* 0x00000002b7027220 */ /* 0x000fc80000410000 */
[----:B------:R-:W0:Y:S01]  /*8230*/  SHFL.UP PT, R172, R221, 0x1, RZ ;  /* 0x04200000ddac7989 */ /* 0x000e2200000e00ff */
[----:B------:R-:W-:-:S05]  /*8240*/  FMUL.FTZ R2, R159, R2 ;  /* 0x000000029f027220 */ /* 0x000fca0000410000 */
[----:B------:R-:W1:Y:S01]  /*8250*/  SHFL.UP PT, R3, R2, 0x1, RZ ;  /* 0x0420000002037989 */ /* 0x000e6200000e00ff */
[----:B0-----:R-:W-:-:S05]  /*8260*/  FFMA.FTZ R172, R2, R172, R221 ;  /* 0x000000ac02ac7223 */ /* 0x001fca00000100dd */
[----:B------:R-:W-:Y:S01]  /*8270*/  FSEL R223, R221, R172, !P0 ;  /* 0x000000acdddf7208 */ /* 0x000fe20004000000 */
[----:B------:R-:W-:Y:S01]  /*8280*/  FMUL.FTZ R221, R183, R174 ;  /* 0x000000aeb7dd7220 */ /* 0x000fe20000410000 */
[----:B-1----:R-:W-:Y:S01]  /*8290*/  @P0 FMUL.FTZ R2, R2, R3 ;  /* 0x0000000302020220 */ /* 0x002fe20000410000 */
[----:B------:R-:W-:Y:S02]  /*82a0*/  ISETP.GE.AND P0, PT, R60, 0x2, PT ;  /* 0x000000023c00780c */ /* 0x000fe40003f06270 */
[----:B------:R-:W0:Y:S01]  /*82b0*/  SHFL.UP PT, R172, R223, 0x2, RZ ;  /* 0x04400000dfac7989 */ /* 0x000e2200000e00ff */
[----:B------:R-:W-:-:S04]  /*82c0*/  FMUL.FTZ R221, R190, R221 ;  /* 0x000000ddbedd7220 */ /* 0x000fc80000410000 */
[----:B------:R-:W-:Y:S01]  /*82d0*/  FMUL.FTZ R174, R188, R221 ;  /* 0x000000ddbcae7220 */ /* 0x000fe20000410000 */
[----:B------:R-:W-:-:S03]  /*82e0*/  FMUL.FTZ R221, R182, R205 ;  /* 0x000000cdb6dd7220 */ /* 0x000fc60000410000 */
[----:B------:R-:W-:Y:S01]  /*82f0*/  FMUL.FTZ R3, R163, R174 ;  /* 0x000000aea3037220 */ /* 0x000fe20000410000 */
[----:B------:R-:W-:Y:S01]  /*8300*/  FMUL.FTZ R196, R112, R221 ;  /* 0x000000dd70c47220 */ /* 0x000fe20000410000 */
[----:B------:R-:W-:Y:S02]  /*8310*/  FMUL.FTZ R221, R182, R195 ;  /* 0x000000c3b6dd7220 */ /* 0x000fe40000410000 */
[----:B------:R-:W-:Y:S01]  /*8320*/  FMUL.FTZ R174, R180, R3 ;  /* 0x00000003b4ae7220 */ /* 0x000fe20000410000 */
[----:B------:R-:W-:Y:S01]  /*8330*/  FFMA.FTZ R192, R175, R192, R196 ;  /* 0x000000c0afc07223 */ /* 0x000fe200000100c4 */
[----:B------:R-:W-:Y:S01]  /*8340*/  FMUL.FTZ R200, R116, R221 ;  /* 0x000000dd74c87220 */ /* 0x000fe20000410000 */
[----:B------:R-:W-:Y:S01]  /*8350*/  FMUL.FTZ R221, R182, R191 ;  /* 0x000000bfb6dd7220 */ /* 0x000fe20000410000 */
[----:B------:R-:W-:-:S04]  /*8360*/  FMUL.FTZ R174, R179, R174 ;  /* 0x000000aeb3ae7220 */ /* 0x000fc80000410000 */
[----:B------:R-:W-:Y:S01]  /*8370*/  FMUL.FTZ R174, R177, R174 ;  /* 0x000000aeb1ae7220 */ /* 0x000fe20000410000 */
[----:B0-----:R-:W-:-:S03]  /*8380*/  FFMA.FTZ R172, R2, R172, R223 ;  /* 0x000000ac02ac7223 */ /* 0x001fc600000100df */
[----:B------:R-:W-:Y:S02]  /*8390*/  FMUL.FTZ R174, R175, R174 ;  /* 0x000000aeafae7220 */ /* 0x000fe40000410000 */
[----:B------:R-:W-:Y:S01]  /*83a0*/  FSEL R3, R223, R172, !P0 ;  /* 0x000000acdf037208 */ /* 0x000fe20004000000 */
[----:B------:R-:W-:Y:S01]  /*83b0*/  FMUL.FTZ R223, R182, R197 ;  /* 0x000000c5b6df7220 */ /* 0x000fe20000410000 */
[----:B------:R-:W-:-:S03]  /*83c0*/  FMUL.FTZ R174, R165, R174 ;  /* 0x000000aea5ae7220 */ /* 0x000fc60000410000 */
[----:B------:R-:W-:Y:S01]  /*83d0*/  FMUL.FTZ R198, R114, R223 ;  /* 0x000000df72c67220 */ /* 0x000fe20000410000 */
[----:B------:R-:W-:Y:S01]  /*83e0*/  FMUL.FTZ R174, R173, R174 ;  /* 0x000000aeadae7220 */ /* 0x000fe20000410000 */
[----:B------:R-:W0:Y:S02]  /*83f0*/  SHFL.UP PT, R223, R2, 0x2, RZ ;  /* 0x0440000002df7989 */ /* 0x000e2400000e00ff */
[----:B------:R-:W-:Y:S01]  /*8400*/  FFMA.FTZ R192, R165, R192, R198 ;  /* 0x000000c0a5c07223 */ /* 0x000fe200000100c6 */
[----:B------:R-:W-:-:S03]  /*8410*/  FMUL.FTZ R174, R169, R174 ;  /* 0x000000aea9ae7220 */ /* 0x000fc60000410000 */
        /* <DEDUP_REMOVED lines=8> */
[----:B------:R-:W1:Y:S03]  /*84a0*/  SHFL.UP PT, R225, R3, 0x4, RZ ;  /* 0x0480000003e17989 */ /* 0x000e6600000e00ff */
[----:B------:R-:W-:Y:S01]  /*84b0*/  FFMA.FTZ R227, R23, R221, R172 ;  /* 0x000000dd17e37223 */ /* 0x000fe200000100ac */
[----:B------:R-:W-:-:S03]  /*84c0*/  FMUL.FTZ R221, R151, R232 ;  /* 0x000000e897dd7220 */ /* 0x000fc60000410000 */
[----:B------:R-:W-:Y:S02]  /*84d0*/  FFMA.FTZ R227, R151, R227, R174 ;  /* 0x000000e397e37223 */ /* 0x000fe400000100ae */
[----:B------:R-:W2:Y:S01]  /*84e0*/  SHFL.DOWN PT, R234, R221, 0x1, 0x1f ;  /* 0x08201f00ddea7f89 */ /* 0x000ea200000e0000 */
[----:B0-----:R-:W-:Y:S01]  /*84f0*/  @P0 FMUL.FTZ R2, R2, R223 ;  /* 0x000000df02020220 */ /* 0x001fe20000410000 */
[----:B------:R-:W-:Y:S02]  /*8500*/  ISETP.GE.AND P0, PT, R60, 0x4, PT ;  /* 0x000000043c00780c */ /* 0x000fe40003f06270 */
[----:B------:R-:W0:Y:S04]  /*8510*/  SHFL.DOWN PT, R231, R227, 0x1, 0x1f ;  /* 0x08201f00e3e77f89 */ /* 0x000e2800000e0000 */
[----:B------:R-:W4:Y:S01]  /*8520*/  SHFL.UP PT, R223, R2, 0x4, RZ ;  /* 0x0480000002df7989 */ /* 0x000f2200000e00ff */
[----:B-1----:R-:W-:-:S05]  /*8530*/  FFMA.FTZ R232, R2, R225, R3 ;  /* 0x000000e102e87223 */ /* 0x002fca0000010003 */
[----:B------:R-:W-:Y:S02]  /*8540*/  FSEL R3, R3, R232, !P0 ;  /* 0x000000e803037208 */ /* 0x000fe40004000000 */
[----:B------:R-:W-:Y:S01]  /*8550*/  MOV R232, R227 ;  /* 0x000000e300e87202 */ /* 0x000fe20000000f00 */
[----:B--2---:R-:W-:Y:S02]  /*8560*/  @P2 FMUL.FTZ R229, R234, R221 ;  /* 0x000000ddeae52220 */ /* 0x004fe40000410000 */
[----:B------:R-:W1:Y:S02]  /*8570*/  SHFL.UP PT, R225, R3, 0x8, RZ ;  /* 0x0500000003e17989 */ /* 0x000e6400000e00ff */
[----:B0-----:R-:W-:Y:S01]  /*8580*/  @P2 FFMA.FTZ R232, R221, R231, R232 ;  /* 0x000000e7dde82223 */ /* 0x001fe200000100e8 */
[----:B------:R-:W-:Y:S02]  /*8590*/  @P2 MOV R221, R229 ;  /* 0x000000e500dd2202 */ /* 0x000fe40000000f00 */
[----:B------:R-:W-:Y:S01]  /*85a0*/  ISETP.GT.U32.AND P2, PT, R187, 0x1d, PT ;  /* 0x0000001dbb00780c */ /* 0x000fe20003f44070 */
[----:B----4-:R-:W-:Y:S01]  /*85b0*/  @P0 FMUL.FTZ R2, R2, R223 ;  /* 0x000000df02020220 */ /* 0x010fe20000410000 */
[----:B------:R-:W0:Y:S01]  /*85c0*/  SHFL.DOWN PT, R227, R232, 0x2, 0x1f ;  /* 0x08401f00e8e37f89 */ /* 0x000e2200000e0000 */
[----:B------:R-:W-:-:S03]  /*85d0*/  ISETP.GE.AND P0, PT, R60, 0x8, PT ;  /* 0x000000083c00780c */ /* 0x000fc60003f06270 */
[----:B------:R-:W2:Y:S04]  /*85e0*/  SHFL.DOWN PT, R236, R221, 0x2, 0x1f ;  /* 0x08401f00ddec7f89 */ /* 0x000ea800000e0000 */
[----:B------:R-:W4:Y:S01]  /*85f0*/  SHFL.UP PT, R223, R2, 0x8, RZ ;  /* 0x0500000002df7989 */ /* 0x000f2200000e00ff */
[----:B-1----:R-:W-:-:S05]  /*8600*/  FFMA.FTZ R234, R2, R225, R3 ;  /* 0x000000e102ea7223 */ /* 0x002fca0000010003 */
[----:B------:R-:W-:Y:S01]  /*8610*/  FSEL R225, R3, R234, !P0 ;  /* 0x000000ea03e17208 */ /* 0x000fe20004000000 */
[C---:B0-----:R-:W-:Y:S01]  /*8620*/  @!P2 FFMA.FTZ R232, R221.reuse, R227, R232 ;  /* 0x000000e3dde8a223 */ /* 0x041fe200000100e8 */
[----:B--2---:R-:W-:-:S04]  /*8630*/  @!P2 FMUL.FTZ R3, R221, R236 ;  /* 0x000000ecdd03a220 */ /* 0x004fc80000410000 */
[----:B------:R-:W0:Y:S01]  /*8640*/  SHFL.DOWN PT, R227, R232, 0x4, 0x1f ;  /* 0x08801f00e8e37f89 */ /* 0x000e2200000e0000 */
[----:B----4-:R-:W-:Y:S01]  /*8650*/  @P0 FMUL.FTZ R2, R2, R223 ;  /* 0x000000df02020220 */ /* 0x010fe20000410000 */
[----:B------:R-:W-:Y:S02]  /*8660*/  @!P2 MOV R221, R3 ;  /* 0x0000000300dda202 */ /* 0x000fe40000000f00 */
[----:B------:R-:W1:Y:S01]  /*8670*/  SHFL.UP PT, R223, R225, 0x10, RZ ;  /* 0x06000000e1df7989 */ /* 0x000e6200000e00ff */
[----:B------:R-:W-:Y:S02]  /*8680*/  ISETP.GE.AND P0, PT, R60, 0x10, PT ;  /* 0x000000103c00780c */ /* 0x000fe40003f06270 */
[----:B------:R-:W-:Y:S01]  /*8690*/  ISETP.GT.U32.AND P2, PT, R187, 0x1b, PT ;  /* 0x0000001bbb00780c */ /* 0x000fe20003f44070 */
[----:B------:R-:W2:Y:S04]  /*86a0*/  SHFL.UP PT, R3, R2, 0x10, RZ ;  /* 0x0600000002037989 */ /* 0x000ea800000e00ff */
[----:B------:R-:W4:Y:S08]  /*86b0*/  SHFL.DOWN PT, R236, R221, 0x4, 0x1f ;  /* 0x08801f00ddec7f89 */ /* 0x000f3000000e0000 */
[----:B0-----:R-:W-:Y:S01]  /*86c0*/  @!P2 FFMA.FTZ R232, R221, R227, R232 ;  /* 0x000000e3dde8a223 */ /* 0x001fe200000100e8 */
[C---:B-1----:R-:W-:Y:S01]  /*86d0*/  FFMA.FTZ R234, R2.reuse, R223, R225 ;  /* 0x000000df02ea7223 */ /* 0x042fe200000100e1 */
[----:B--2---:R-:W-:-:S04]  /*86e0*/  @P0 FMUL.FTZ R2, R2, R3 ;  /* 0x0000000302020220 */ /* 0x004fc80000410000 */
[----:B------:R-:W-:Y:S02]  /*86f0*/  FSEL R234, R225, R234, !P0 ;  /* 0x000000eae1ea7208 */ /* 0x000fe40004000000 */
[----:B------:R-:W-:Y:S01]  /*8700*/  ISETP.GE.AND P0, PT, R42, UR7, PT ;  /* 0x000000072a007c0c */ /* 0x000fe2000bf06270 */
[----:B----4-:R-:W-:Y:S01]  /*8710*/  @!P2 FMUL.FTZ R225, R221, R236 ;  /* 0x000000ecdde1a220 */ /* 0x010fe20000410000 */
[----:B------:R0:W-:Y:S02]  /*8720*/  SHFL.UP PT, R3, R2, 0x1, RZ ;  /* 0x0420000002037989 */ /* 0x0001e400000e00ff */
[----:B------:R-:W-:Y:S02]  /*8730*/  ISETP.NE.OR P0, PT, R33, RZ, P0 ;  /* 0x000000ff2100720c */ /* 0x000fe40000705670 */
[----:B------:R-:W-:Y:S01]  /*8740*/  SHFL.UP PT, R234, R234, 0x1, RZ ;  /* 0x04200000eaea7989 */ /* 0x000fe200000e00ff */
[----:B------:R-:W-:Y:S02]  /*8750*/  @!P2 MOV R221, R225 ;  /* 0x000000e100dda202 */ /* 0x000fe40000000f00 */
[----:B------:R-:W-:Y:S01]  /*8760*/  ISETP.GT.U32.AND P2, PT, R187, 0x17, PT ;  /* 0x00000017bb00780c */ /* 0x000fe20003f44070 */
[----:B------:R-:W1:Y:S01]  /*8770*/  SHFL.DOWN PT, R225, R232, 0x8, 0x1f ;  /* 0x09001f00e8e17f89 */ /* 0x000e6200000e0000 */
[----:B0-----:R-:W-:-:S03]  /*8780*/  IMAD.MOV.U32 R2, RZ, RZ, 0x3f800000 ;  /* 0x3f800000ff027424 */ /* 0x001fc600078e00ff */
[----:B------:R-:W-:Y:S08]  /*8790*/  SHFL.DOWN PT, R236, R221, 0x8, 0x1f ;  /* 0x09001f00ddec7f89 */ /* 0x000ff000000e0000 */
[----:B-1----:R-:W-:Y:S01]  /*87a0*/  @!P2 FFMA.FTZ R232, R221, R225, R232 ;  /* 0x000000e1dde8a223 */ /* 0x002fe200000100e8 */
[----:B---3--:R-:W0:Y:S02]  /*87b0*/  SHFL.IDX PT, R223, R155, RZ, 0x1f ;  /* 0x00001fff9bdf7589 */ /* 0x008e2400000e0000 */
[----:B0-----:R-:W-:Y:S01]  /*87c0*/  @P1 FFMA.FTZ R223, R3, R223, R234 ;  /* 0x000000df03df1223 */ /* 0x001fe200000100ea */
[----:B------:R-:W-:-:S03]  /*87d0*/  HFMA2 R3, -RZ, RZ, 0, 0 ;  /* 0x00000000ff037431 */ /* 0x000fc600000001ff */
[----:B------:R-:W-:Y:S01]  /*87e0*/  FFMA.FTZ R176, R176, R223, R219 ;  /* 0x000000dfb0b07223 */ /* 0x000fe200000100db */
[----:B------:R-:W-:Y:S01]  /*87f0*/  @!P0 LEA R219, R129, UR5, 0x3 ;  /* 0x0000000581db8c11 */ /* 0x000fe2000f8e18ff */
[----:B------:R-:W-:Y:S02]  /*8800*/  @!P2 FMUL.FTZ R223, R221, R236 ;  /* 0x000000ecdddfa220 */ /* 0x000fe40000410000 */
[-C--:B------:R-:W-:Y:S01]  /*8810*/  FMUL.FTZ R21, R21, R176.reuse ;  /* 0x000000b015157220 */ /* 0x080fe20000410000 */
[----:B------:R-:W-:Y:S01]  /*8820*/  FFMA.FTZ R155, R151, R176, R230 ;  /* 0x000000b0979b7223 */ /* 0x000fe200000100e6 */
[----:B------:R-:W-:Y:S01]  /*8830*/  @!P0 LDS.64 R2, [R219+0x1728] ;  /* 0x00172800db028984 */ /* 0x000fe20000000a00 */
[----:B------:R-:W-:Y:S01]  /*8840*/  @!P2 MOV R221, R223 ;  /* 0x000000df00dda202 */ /* 0x000fe20000000f00 */
[----:B------:R-:W-:Y:S01]  /*8850*/  FFMA.FTZ R21, R0, R21, RZ ;  /* 0x0000001500157223 */ /* 0x000fe200000100ff */
[-C--:B------:R-:W-:Y:S01]  /*8860*/  FMUL.FTZ R20, R20, R155.reuse ;  /* 0x0000009b14147220 */ /* 0x080fe20000410000 */
[----:B------:R-:W-:Y:S01]  /*8870*/  FFMA.FTZ R208, R23, R155, R208 ;  /* 0x0000009b17d07223 */ /* 0x000fe200000100d0 */
[----:B------:R-:W0:Y:S01]  /*8880*/  SHFL.DOWN PT, R223, R232, 0x10, 0x1f ;  /* 0x0a001f00e8df7f89 */ /* 0x000e2200000e0000 */
[----:B------:R-:W-:Y:S01]  /*8890*/  ISETP.GT.U32.AND P0, PT, R187, 0xf, PT ;  /* 0x0000000fbb00780c */ /* 0x000fe20003f04070 */
[----:B------:R-:W-:Y:S01]  /*88a0*/  FFMA.FTZ R21, R122, R20, R21 ;  /* 0x000000147a157223 */ /* 0x000fe20000010015 */
[-C--:B------:R-:W-:Y:S01]  /*88b0*/  FMUL.FTZ R20, R191, R208.reuse ;  /* 0x000000d0bf147220 */ /* 0x080fe20000410000 */
[----:B------:R-:W1:Y:S01]  /*88c0*/  SHFL.DOWN PT, R230, R221, 0x10, 0x1f ;  /* 0x0a001f00dde67f89 */ /* 0x000e6200000e0000 */
[----:B------:R-:W-:-:S02]  /*88d0*/  FFMA.FTZ R191, R153, R208, R214 ;  /* 0x000000d099bf7223 */ /* 0x000fc400000100d6 */
[----:B------:R-:W-:Y:S02]  /*88e0*/  FFMA.FTZ R21, R120, R20, R21 ;  /* 0x0000001478157223 */ /* 0x000fe40000010015 */
[-C--:B------:R-:W-:Y:S01]  /*88f0*/  FMUL.FTZ R193, R193, R191.reuse ;  /* 0x000000bfc1c17220 */ /* 0x080fe20000410000 */
[----:B------:R-:W-:-:S03]  /*8900*/  FFMA.FTZ R212, R169, R191, R212 ;  /* 0x000000bfa9d47223 */ /* 0x000fc600000100d4 */
[----:B------:R-:W-:Y:S01]  /*8910*/  FFMA.FTZ R21, R118, R193, R21 ;  /* 0x000000c176157223 */ /* 0x000fe20000010015 */
[-C--:B------:R-:W-:Y:S01]  /*8920*/  FFMA.FTZ R193, R173, R212.reuse, R228 ;  /* 0x000000d4adc17223 */ /* 0x080fe200000100e4 */
[----:B------:R-:W-:-:S03]  /*8930*/  FMUL.FTZ R195, R195, R212 ;  /* 0x000000d4c3c37220 */ /* 0x000fc60000410000 */
[----:B------:R-:W-:Y:S01]  /*8940*/  FFMA.FTZ R214, R165, R193, R226 ;  /* 0x000000c1a5d67223 */ /* 0x000fe200000100e2 */
[----:B------:R-:W-:Y:S01]  /*8950*/  FFMA.FTZ R21, R116, R195, R21 ;  /* 0x000000c374157223 */ /* 0x000fe20000010015 */
[----:B------:R-:W-:Y:S02]  /*8960*/  FMUL.FTZ R197, R197, R193 ;  /* 0x000000c1c5c57220 */ /* 0x000fe40000410000 */
[-C--:B------:R-:W-:Y:S01]  /*8970*/  FFMA.FTZ R195, R175, R214.reuse, R224 ;  /* 0x000000d6afc37223 */ /* 0x080fe200000100e0 */
[----:B------:R-:W-:Y:S01]  /*8980*/  FMUL.FTZ R205, R205, R214 ;  /* 0x000000d6cdcd7220 */ /* 0x000fe20000410000 */
[----:B------:R-:W-:Y:S01]  /*8990*/  FFMA.FTZ R21, R114, R197, R21 ;  /* 0x000000c572157223 */ /* 0x000fe20000010015 */
[----:B0-----:R-:W-:Y:S01]  /*89a0*/  @!P0 FFMA.FTZ R232, R221, R223, R232 ;  /* 0x000000dfdde88223 */ /* 0x001fe200000100e8 */
[-C--:B------:R-:W-:Y:S01]  /*89b0*/  FMUL.FTZ R207, R207, R195.reuse ;  /* 0x000000c3cfcf7220 */ /* 0x080fe20000410000 */
[----:B------:R-:W-:Y:S01]  /*89c0*/  FFMA.FTZ R216, R177, R195, R216 ;  /* 0x000000c3b1d87223 */ /* 0x000fe200000100d8 */
[----:B-1----:R-:W-:Y:S01]  /*89d0*/  @!P0 FMUL.FTZ R20, R221, R230 ;  /* 0x000000e6dd148220 */ /* 0x002fe20000410000 */
[----:B------:R-:W-:Y:S01]  /*89e0*/  FFMA.FTZ R21, R112, R205, R21 ;  /* 0x000000cd70157223 */ /* 0x000fe20000010015 */
[----:B------:R-:W-:Y:S01]  /*89f0*/  SHFL.DOWN PT, R224, R232, 0x1, 0x1f ;  /* 0x08201f00e8e07f89 */ /* 0x000fe200000e0000 */
[-C--:B------:R-:W-:Y:S01]  /*8a00*/  FFMA.FTZ R197, R179, R216.reuse, R218 ;  /* 0x000000d8b3c57223 */ /* 0x080fe200000100da */
[----:B------:R-:W-:Y:S01]  /*8a10*/  FMUL.FTZ R209, R209, R216 ;  /* 0x000000d8d1d17220 */ /* 0x000fe20000410000 */
[----:B------:R-:W-:Y:S01]  /*8a20*/  @!P0 MOV R221, R20 ;  /* 0x0000001400dd8202 */ /* 0x000fe20000000f00 */
[----:B------:R-:W-:Y:S01]  /*8a30*/  FFMA.FTZ R21, R110, R207, R21 ;  /* 0x000000cf6e157223 */ /* 0x000fe20000010015 */
[----:B------:R-:W-:Y:S01]  /*8a40*/  ISETP.NE.AND P0, PT, R33, 0x1f, PT ;  /* 0x0000001f2100780c */ /* 0x000fe20003f05270 */
[----:B------:R-:W-:Y:S01]  /*8a50*/  SHFL.IDX PT, R207, R3, RZ, 0x1f ;  /* 0x00001fff03cf7589 */ /* 0x000fe200000e0000 */
[----:B------:R-:W-:Y:S01]  /*8a60*/  FFMA.FTZ R218, R180, R197, R217 ;  /* 0x000000c5b4da7223 */ /* 0x000fe200000100d9 */
[----:B------:R-:W-:Y:S01]  /*8a70*/  FFMA.FTZ R21, R108, R209, R21 ;  /* 0x000000d16c157223 */ /* 0x000fe20000010015 */
[----:B------:R-:W-:Y:S01]  /*8a80*/  FMUL.FTZ R211, R211, R197 ;  /* 0x000000c5d3d37220 */ /* 0x000fe20000410000 */
[----:B------:R-:W0:Y:S01]  /*8a90*/  SHFL.DOWN PT, R205, R221, 0x1, 0x1f ;  /* 0x08201f00ddcd7f89 */ /* 0x000e2200000e0000 */
[-C--:B------:R-:W-:Y:S01]  /*8aa0*/  FMUL.FTZ R209, R199, R218.reuse ;  /* 0x000000dac7d17220 */ /* 0x080fe20000410000 */
[----:B------:R-:W-:Y:S01]  /*8ab0*/  FFMA.FTZ R199, R163, R218, R222 ;  /* 0x000000daa3c77223 */ /* 0x000fe200000100de */
[----:B------:R-:W-:Y:S01]  /*8ac0*/  FFMA.FTZ R211, R106, R211, R21 ;  /* 0x000000d36ad37223 */ /* 0x000fe20000010015 */
[----:B------:R-:W-:Y:S01]  /*8ad0*/  SHFL.IDX PT, R232, R232, RZ, 0x1f ;  /* 0x00001fffe8e87589 */ /* 0x000fe200000e0000 */
[----:B------:R-:W-:Y:S01]  /*8ae0*/  MOV R20, R33 ;  /* 0x0000002100147202 */ /* 0x000fe20000000f00 */
[----:B------:R-:W-:Y:S01]  /*8af0*/  FMUL.FTZ R201, R201, R199 ;  /* 0x000000c7c9c97220 */ /* 0x000fe20000410000 */
[----:B------:R-:W-:Y:S01]  /*8b00*/  FFMA.FTZ R209, R104, R209, R211 ;  /* 0x000000d168d17223 */ /* 0x000fe200000100d3 */
[----:B------:R-:W1:Y:S01]  /*8b10*/  SHFL.IDX PT, R221, R221, RZ, 0x1f ;  /* 0x00001fffdddd7589 */ /* 0x000e6200000e0000 */
[----:B------:R-:W-:Y:S01]  /*8b20*/  FFMA.FTZ R222, R188, R199, R215 ;  /* 0x000000c7bcde7223 */ /* 0x000fe200000100d7 */
[----:B------:R-:W-:Y:S01]  /*8b30*/  SHF.R.S32.HI R211, RZ, 0x1f, R29 ;  /* 0x0000001fffd37819 */ /* 0x000fe2000001141d */
[----:B------:R-:W-:Y:S01]  /*8b40*/  FFMA.FTZ R209, R102, R201, R209 ;  /* 0x000000c966d17223 */ /* 0x000fe200000100d1 */
[----:B------:R-:W-:-:S02]  /*8b50*/  HFMA2 R21, -RZ, RZ, 0, 0 ;  /* 0x00000000ff157431 */ /* 0x000fc400000001ff */
[-C--:B------:R-:W-:Y:S01]  /*8b60*/  FFMA.FTZ R201, R190, R222.reuse, R189 ;  /* 0x000000debec97223 */ /* 0x080fe200000100bd */
[----:B------:R-:W-:-:S03]  /*8b70*/  FMUL.FTZ R185, R185, R222 ;  /* 0x000000deb9b97220 */ /* 0x000fc60000410000 */
[----:B------:R-:W-:Y:S01]  /*8b80*/  FFMA.FTZ R210, R183, R201, R210 ;  /* 0x000000c9b7d27223 */ /* 0x000fe200000100d2 */
[----:B------:R-:W-:-:S04]  /*8b90*/  IMAD.WIDE.U32 R20, R18, UR18, R20 ;  /* 0x0000001212147c25 */ /* 0x000fc8000f8e0014 */
[----:B------:R-:W-:Y:S01]  /*8ba0*/  FFMA.FTZ R185, R100, R185, R209 ;  /* 0x000000b964b97223 */ /* 0x000fe200000100d1 */
[----:B------:R-:W-:Y:S01]  /*8bb0*/  FMUL.FTZ R157, R157, R201 ;  /* 0x000000c99d9d7220 */ /* 0x000fe20000410000 */
[----:B------:R-:W-:Y:S01]  /*8bc0*/  FMUL.FTZ R171, R171, R210 ;  /* 0x000000d2abab7220 */ /* 0x000fe20000410000 */
[----:B------:R-:W-:Y:S02]  /*8bd0*/  IMAD R21, R19, UR18, R21 ;  /* 0x0000001213157c24 */ /* 0x000fe4000f8e0215 */
[----:B0-----:R-:W-:Y:S01]  /*8be0*/  @P0 FFMA.FTZ R207, R205, R207, R224 ;  /* 0x000000cfcdcf0223 */ /* 0x001fe200000100e0 */
[----:B------:R-:W-:Y:S02]  /*8bf0*/  IMAD R224, R211, UR14, RZ ;  /* 0x0000000ed3e07c24 */ /* 0x000fe4000f8e02ff */
[----:B------:R-:W-:Y:S01]  /*8c00*/  FFMA.FTZ R157, R98, R157, R185 ;  /* 0x0000009d629d7223 */ /* 0x000fe200000100b9 */
[----:B------:R-:W-:-:S04]  /*8c10*/  IMAD.WIDE.U32 R20, R29, UR14, R20 ;  /* 0x0000000e1d147c25 */ /* 0x000fc8000f8e0014 */
[----:B------:R-:W-:Y:S01]  /*8c20*/  FFMA.FTZ R220, R207, R213, R220 ;  /* 0x000000d5cfdc7223 */ /* 0x000fe200000100dc */
[----:B------:R-:W-:Y:S01]  /*8c30*/  FFMA.FTZ R157, R96, R171, R157 ;  /* 0x000000ab609d7223 */ /* 0x000fe2000001009d */
[----:B------:R-:W-:Y:S02]  /*8c40*/  IMAD R205, R29, UR15, R224 ;  /* 0x0000000f1dcd7c24 */ /* 0x000fe4000f8e02e0 */
[C---:B------:R-:W-:Y:S01]  /*8c50*/  FFMA.FTZ R189, R159.reuse, R220, R206 ;  /* 0x000000dc9fbd7223 */ /* 0x040fe200000100ce */
[----:B------:R-:W-:Y:S01]  /*8c60*/  FFMA.FTZ R159, R159, R210, R194 ;  /* 0x000000d29f9f7223 */ /* 0x000fe200000100c2 */
[C---:B-1----:R-:W-:Y:S01]  /*8c70*/  FFMA.FTZ R3, R221.reuse, R3, R232 ;  /* 0x00000003dd037223 */ /* 0x042fe200000100e8 */
[----:B------:R-:W-:Y:S01]  /*8c80*/  FMUL.FTZ R2, R221, R2 ;  /* 0x00000002dd027220 */ /* 0x000fe20000410000 */
[----:B------:R-:W-:Y:S01]  /*8c90*/  FFMA.FTZ R204, R183, R189, R204 ;  /* 0x000000bdb7cc7223 */ /* 0x000fe200000100cc */
[----:B------:R-:W-:Y:S01]  /*8ca0*/  @!P4 LEA R183, R129, UR5, 0x3 ;  /* 0x0000000581b7cc11 */ /* 0x000fe2000f8e18ff */
[----:B------:R-:W-:Y:S01]  /*8cb0*/  FMUL.FTZ R22, R22, R159 ;  /* 0x0000009f16167220 */ /* 0x000fe20000410000 */
[----:B------:R-:W-:Y:S01]  /*8cc0*/  SHF.R.U32.HI R194, RZ, 0x1, R33 ;  /* 0x00000001ffc27819 */ /* 0x000fe20000011621 */
[----:B------:R-:W-:Y:S01]  /*8cd0*/  FFMA.FTZ R190, R190, R204, R181 ;  /* 0x000000ccbebe7223 */ /* 0x000fe200000100b5 */
[----:B------:R-:W-:Y:S01]  /*8ce0*/  FMUL.FTZ R181, R182, R208 ;  /* 0x000000d0b6b57220 */ /* 0x000fe20000410000 */
[----:B------:R0:W-:Y:S01]  /*8cf0*/  @!P4 STS.64 [R183+0x1728], R2 ;  /* 0x00172802b700c388 */ /* 0x0001e20000000a00 */
[----:B------:R-:W-:Y:S01]  /*8d00*/  LEA R194, R33, R194, 0x4 ;  /* 0x000000c221c27211 */ /* 0x000fe200078e20ff */
[----:B------:R-:W-:Y:S01]  /*8d10*/  FFMA.FTZ R188, R188, R190, R167 ;  /* 0x000000bebcbc7223 */ /* 0x000fe200000100a7 */
[----:B------:R-:W-:Y:S01]  /*8d20*/  FMUL.FTZ R167, R182, R176 ;  /* 0x000000b0b6a77220 */ /* 0x000fe20000410000 */
[----:B------:R-:W-:Y:S01]  /*8d30*/  IADD3 R20, P0, PT, R6, R20, RZ ;  /* 0x0000001406147210 */ /* 0x000fe20007f1e0ff */
[----:B------:R-:W-:Y:S01]  /*8d40*/  FFMA.FTZ R22, R94, R22, R157 ;  /* 0x000000165e167223 */ /* 0x000fe2000001009d */
[----:B------:R-:W-:Y:S01]  /*8d50*/  FFMA.FTZ R178, R163, R188, R178 ;  /* 0x000000bca3b27223 */ /* 0x000fe200000100b2 */
[----:B------:R-:W-:Y:S01]  /*8d60*/  FMUL.FTZ R163, R182, R155 ;  /* 0x0000009bb6a37220 */ /* 0x000fe20000410000 */
[----:B------:R-:W-:Y:S01]  /*8d70*/  LEA R226, R194, UR5, 0x2 ;  /* 0x00000005c2e27c11 */ /* 0x000fe2000f8e10ff */
[----:B------:R-:W-:Y:S01]  /*8d80*/  FMUL.FTZ R167, R0, R167 ;  /* 0x000000a700a77220 */ /* 0x000fe20000410000 */
[----:B------:R-:W-:Y:S01]  /*8d90*/  FFMA.FTZ R180, R180, R178, R161 ;  /* 0x000000b2b4b47223 */ /* 0x000fe200000100a1 */
[----:B------:R-:W-:Y:S01]  /*8da0*/  FMUL.FTZ R194, R122, R163 ;  /* 0x000000a37ac27220 */ /* 0x000fe20000410000 */
[C---:B0-----:R-:W-:Y:S01]  /*8db0*/  FMUL.FTZ R3, R182.reuse, R212 ;  /* 0x000000d4b6037220 */ /* 0x041fe20000410000 */
[C---:B------:R-:W-:Y:S01]  /*8dc0*/  FMUL.FTZ R163, R182.reuse, R191 ;  /* 0x000000bfb6a37220 */ /* 0x040fe20000410000 */
[----:B------:R0:W-:Y:S01]  /*8dd0*/  STS [R226+0x430], R167 ;  /* 0x000430a7e2007388 */ /* 0x0001e20000000800 */
[----:B------:R-:W-:Y:S01]  /*8de0*/  FMUL.FTZ R161, R182, R193 ;  /* 0x000000c1b6a17220 */ /* 0x000fe20000410000 */
[----:B------:R-:W-:Y:S01]  /*8df0*/  FMUL.FTZ R224, R116, R3 ;  /* 0x0000000374e07220 */ /* 0x000fe20000410000 */
[----:B------:R-:W-:Y:S01]  /*8e00*/  FMUL.FTZ R3, R182, R214 ;  /* 0x000000d6b6037220 */ /* 0x000fe20000410000 */
[----:B------:R-:W-:Y:S01]  /*8e10*/  FMUL.FTZ R206, R118, R163 ;  /* 0x000000a376ce7220 */ /* 0x000fe20000410000 */
[----:B------:R1:W-:Y:S01]  /*8e20*/  STS [R43+0x434], R194 ;  /* 0x000434c22b007388 */ /* 0x0003e20000000800 */
[----:B------:R-:W-:Y:S01]  /*8e30*/  FMUL.FTZ R2, R120, R181 ;  /* 0x000000b578027220 */ /* 0x000fe20000410000 */
[----:B------:R-:W-:Y:S01]  /*8e40*/  FMUL.FTZ R163, R182, R218 ;  /* 0x000000dab6a37220 */ /* 0x000fe20000410000 */
[----:B------:R-:W-:Y:S01]  /*8e50*/  FFMA.FTZ R186, R179, R180, R186 ;  /* 0x000000b4b3ba7223 */ /* 0x000fe200000100ba */
[----:B------:R2:W-:Y:S01]  /*8e60*/  STS [R43+0x43c], R206 ;  /* 0x00043cce2b007388 */ /* 0x0005e20000000800 */
[----:B0-----:R-:W-:Y:S01]  /*8e70*/  FMUL.FTZ R226, R114, R161 ;  /* 0x000000a172e27220 */ /* 0x001fe20000410000 */
[----:B------:R-:W-:Y:S01]  /*8e80*/  FMUL.FTZ R161, R182, R195 ;  /* 0x000000c3b6a17220 */ /* 0x000fe20000410000 */
[----:B------:R-:W-:Y:S01]  /*8e90*/  FMUL.FTZ R228, R104, R163 ;  /* 0x000000a368e47220 */ /* 0x000fe20000410000 */
[----:B------:R0:W-:Y:S01]  /*8ea0*/  STS [R43+0x438], R2 ;  /* 0x000438022b007388 */ /* 0x0001e20000000800 */
[----:B------:R-:W-:Y:S01]  /*8eb0*/  FMUL.FTZ R163, R182, R159 ;  /* 0x0000009fb6a37220 */ /* 0x000fe20000410000 */
[----:B-1----:R-:W-:Y:S01]  /*8ec0*/  FMUL.FTZ R194, R112, R3 ;  /* 0x0000000370c27220 */ /* 0x002fe20000410000 */
[----:B------:R-:W-:Y:S01]  /*8ed0*/  FMUL.FTZ R3, R182, R216 ;  /* 0x000000d8b6037220 */ /* 0x000fe20000410000 */
[----:B------:R1:W-:Y:S01]  /*8ee0*/  STS [R43+0x440], R224 ;  /* 0x000440e02b007388 */ /* 0x0003e20000000800 */
[----:B------:R-:W-:Y:S01]  /*8ef0*/  FFMA.FTZ R184, R177, R186, R184 ;  /* 0x000000bab1b87223 */ /* 0x000fe200000100b8 */
[----:B------:R-:W-:-:S02]  /*8f00*/  IMAD.X R21, R21, 0x1, R205, P0 ;  /* 0x0000000115157824 */ /* 0x000fc400000e06cd */
[----:B--2---:R-:W-:Y:S01]  /*8f10*/  FMUL.FTZ R206, R108, R3 ;  /* 0x000000036cce7220 */ /* 0x004fe20000410000 */
[----:B------:R-:W-:Y:S01]  /*8f20*/  FMUL.FTZ R3, R182, R199 ;  /* 0x000000c7b6037220 */ /* 0x000fe20000410000 */
[----:B------:R2:W-:Y:S01]  /*8f30*/  STS [R43+0x448], R194 ;  /* 0x000448c22b007388 */ /* 0x0005e20000000800 */
[----:B0-----:R-:W-:Y:S01]  /*8f40*/  FMUL.FTZ R2, R110, R161 ;  /* 0x000000a16e027220 */ /* 0x001fe20000410000 */
[----:B------:R-:W-:Y:S01]  /*8f50*/  FMUL.FTZ R161, R182, R197 ;  /* 0x000000c5b6a17220 */ /* 0x000fe20000410000 */
[----:B------:R-:W-:Y:S01]  /*8f60*/  FFMA.FTZ R196, R175, R184, R196 ;  /* 0x000000b8afc47223 */ /* 0x000fe200000100c4 */
[----:B------:R0:W-:Y:S02]  /*8f70*/  STS [R43+0x444], R226 ;  /* 0x000444e22b007388 */ /* 0x0001e40000000800 */
        /* <DEDUP_REMOVED lines=8> */
[----:B0-----:R-:W-:Y:S01]  /*9000*/  FMUL.FTZ R226, R100, R3 ;  /* 0x0000000364e27220 */ /* 0x001fe20000410000 */
[----:B------:R-:W-:Y:S01]  /*9010*/  FMUL.FTZ R3, R182, R210 ;  /* 0x000000d2b6037220 */ /* 0x000fe20000410000 */
[----:B------:R-:W-:Y:S01]  /*9020*/  FMUL.FTZ R182, R98, R161 ;  /* 0x000000a162b67220 */ /* 0x000fe20000410000 */
[----:B------:R0:W-:Y:S01]  /*9030*/  STS [R43+0x44c], R2 ;  /* 0x00044c022b007388 */ /* 0x0001e20000000800 */
[----:B------:R-:W-:Y:S01]  /*9040*/  FFMA.FTZ R202, R169, R200, R202 ;  /* 0x000000c8a9ca7223 */ /* 0x000fe200000100ca */
[----:B-1----:R-:W-:Y:S01]  /*9050*/  FMUL.FTZ R206, R96, R3 ;  /* 0x0000000360ce7220 */ /* 0x002fe20000410000 */
[----:B--2---:R-:W-:Y:S01]  /*9060*/  FMUL.FTZ R224, R94, R163 ;  /* 0x000000a35ee07220 */ /* 0x004fe20000410000 */
[----:B------:R-:W-:Y:S01]  /*9070*/  STS [R43+0x458], R228 ;  /* 0x000458e42b007388 */ /* 0x000fe20000000800 */
[----:B------:R-:W-:-:S03]  /*9080*/  FFMA.FTZ R192, R153, R202, R192 ;  /* 0x000000ca99c07223 */ /* 0x000fc600000100c0 */
[----:B------:R1:W-:Y:S01]  /*9090*/  STS [R43+0x45c], R194 ;  /* 0x00045cc22b007388 */ /* 0x0003e20000000800 */
[----:B0-----:R-:W-:Y:S01]  /*90a0*/  IADD3 R2, PT, PT, R33, 0x20, RZ ;  /* 0x0000002021027810 */ /* 0x001fe20007ffe0ff */
[----:B------:R-:W-:Y:S02]  /*90b0*/  FFMA.FTZ R172, R23, R192, R172 ;  /* 0x000000c017ac7223 */ /* 0x000fe400000100ac */
[----:B------:R-:W-:Y:S01]  /*90c0*/  STS [R43+0x460], R226 ;  /* 0x000460e22b007388 */ /* 0x000fe20000000800 */
[----:B------:R-:W-:Y:S01]  /*90d0*/  LEA.HI R2, R2, R33, RZ, 0x1b ;  /* 0x0000002102027211 */ /* 0x000fe200078fd8ff */
[----:B------:R-:W-:Y:S01]  /*90e0*/  FFMA.FTZ R174, R151, R172, R174 ;  /* 0x000000ac97ae7223 */ /* 0x000fe200000100ae */
[----:B------:R-:W-:Y:S01]  /*90f0*/  IADD3 R151, PT, PT, -R6, UR4, -R33 ;  /* 0x0000000406977c10 */ /* 0x000fe2000fffe921 */
[----:B------:R0:W-:Y:S01]  /*9100*/  STS [R43+0x464], R182 ;  /* 0x000464b62b007388 */ /* 0x0001e20000000800 */
[----:B------:R-:W-:Y:S01]  /*9110*/  LEA R161, R2, UR5, 0x2 ;  /* 0x0000000502a17c11 */ /* 0x000fe2000f8e10ff */
[----:B------:R-:W-:Y:S01]  /*9120*/  IMAD.WIDE.U32 R2, R129, UR20, R20 ;  /* 0x0000001481027c25 */ /* 0x000fe2000f8e0014 */
[----:B------:R-:W-:Y:S01]  /*9130*/  ISETP.GE.AND P6, PT, R151, 0x1, PT ;  /* 0x000000019700780c */ /* 0x000fe20003fc6270 */
[----:B------:R2:W-:Y:S01]  /*9140*/  STS [R43+0x468], R206 ;  /* 0x000468ce2b007388 */ /* 0x0005e20000000800 */
[----:B-1----:R-:W-:Y:S01]  /*9150*/  IADD3 R194, PT, PT, R33, 0x80, RZ ;  /* 0x0000008021c27810 */ /* 0x002fe20007ffe0ff */
[----:B------:R-:W-:Y:S01]  /*9160*/  IMAD R3, R129, UR21, R3 ;  /* 0x0000001581037c24 */ /* 0x000fe2000f8e0203 */
[C---:B------:R-:W-:Y:S01]  /*9170*/  LEA R20, P0, R2.reuse, UR22, 0x2 ;  /* 0x0000001602147c11 */ /* 0x040fe2000f8010ff */
[----:B------:R2:W-:Y:S01]  /*9180*/  STS [R43+0x46c], R224 ;  /* 0x00046ce02b007388 */ /* 0x0005e20000000800 */
[----:B------:R-:W-:Y:S02]  /*9190*/  BAR.SYNC.DEFER_BLOCKING 0x0 ;  /* 0x0000000000007b1d */ /* 0x000fe40000010000 */
[----:B------:R-:W-:-:S02]  /*91a0*/  LEA.HI.X R21, R2, UR23, R3, 0x2, P0 ;  /* 0x0000001702157c11 */ /* 0x000fc400080f1403 */
[C---:B------:R-:W-:Y:S02]  /*91b0*/  IADD3 R2, PT, PT, R33.reuse, 0x40, RZ ;  /* 0x0000004021027810 */ /* 0x040fe40007ffe0ff */
[----:B0-----:R-:W-:Y:S02]  /*91c0*/  IADD3 R182, PT, PT, R33, 0x60, RZ ;  /* 0x0000006021b67810 */ /* 0x001fe40007ffe0ff */
[-C--:B------:R-:W-:Y:S02]  /*91d0*/  LEA.HI R2, R2, R33.reuse, RZ, 0x1b ;  /* 0x0000002102027211 */ /* 0x080fe400078fd8ff */
[----:B------:R-:W-:Y:S02]  /*91e0*/  LEA.HI R182, R182, R33, RZ, 0x1b ;  /* 0x00000021b6b67211 */ /* 0x000fe400078fd8ff */
[----:B------:R-:W-:Y:S02]  /*91f0*/  LEA R23, R2, UR5, 0x2 ;  /* 0x0000000502177c11 */ /* 0x000fe4000f8e10ff */
[----:B------:R-:W-:-:S02]  /*9200*/  ISETP.GE.AND P3, PT, R151, 0x21, PT ;  /* 0x000000219700780c */ /* 0x000fc40003f66270 */
[C---:B------:R-:W-:Y:S02]  /*9210*/  ISETP.GE.AND P2, PT, R151.reuse, 0x41, PT ;  /* 0x000000419700780c */ /* 0x040fe40003f46270 */
        /* <DEDUP_REMOVED lines=8> */
.L_x_6954:
[----:B------:R-:W-:Y:S05]  /*92a0*/  BSYNC.RECONVERGENT B0 ;  /* 0x0000000000007941 */ /* 0x000fea0003800200 */
.L_x_6953:
[----:B------:R-:W-:Y:S01]  /*92b0*/  BSSY.RECONVERGENT B0, `(.L_x_6955) ;  /* 0x0000004000007945 */ /* 0x000fe20003800200 */
[----:B------:R-:W-:-:S03]  /*92c0*/  ISETP.GE.AND P6, PT, R151, 0xa1, PT ;  /* 0x000000a19700780c */ /* 0x000fc60003fc6270 */
[----:B------:R-:W-:Y:S10]  /*92d0*/  @!P3 BRA `(.L_x_6956) ;  /* 0x000000000004b947 */ /* 0x000ff40003800000 */
[----:B0-----:R2:W-:Y:S02]  /*92e0*/  REDG.E.ADD.F32.FTZ.RN.STRONG.GPU desc[UR16][R20.64+0x80], R161 ;  /* 0x000080a1140079a6 */ /* 0x0015e4000c12f310 */
.L_x_6956:
[----:B------:R-:W-:Y:S05]  /*92f0*/  BSYNC.RECONVERGENT B0 ;  /* 0x0000000000007941 */ /* 0x000fea0003800200 */
.L_x_6955:
[----:B-1----:R1:W3:Y:S01]  /*9300*/  LDS R3, [R23+0x530] ;  /* 0x0005300017037984 */ /* 0x0022e20000000800 */
[----:B------:R-:W-:Y:S01]  /*9310*/  BSSY.RECONVERGENT B0, `(.L_x_6957) ;  /* 0x0000006000007945 */ /* 0x000fe20003800200 */
[----:B------:R-:W-:Y:S01]  /*9320*/  VIADD R2, R33, 0xa0 ;  /* 0x000000a021027836 */ /* 0x000fe20000000000 */
[----:B------:R-:W-:Y:S02]  /*9330*/  LEA.HI R194, R194, R33, RZ, 0x1b ;  /* 0x00000021c2c27211 */ /* 0x000fe400078fd8ff */
[----:B------:R-:W-:Y:S01]  /*9340*/  LEA R182, R182, UR5, 0x2 ;  /* 0x00000005b6b67c11 */ /* 0x000fe2000f8e10ff */
[----:B------:R-:W-:Y:S06]  /*9350*/  @!P2 BRA `(.L_x_6958) ;  /* 0x000000000004a947 */ /* 0x000fec0003800000 */
[----:B---3--:R4:W-:Y:S02]  /*9360*/  REDG.E.ADD.F32.FTZ.RN.STRONG.GPU desc[UR16][R20.64+0x100], R3 ;  /* 0x00010003140079a6 */ /* 0x0089e4000c12f310 */
.L_x_6958:
[----:B------:R-:W-:Y:S05]  /*9370*/  BSYNC.RECONVERGENT B0 ;  /* 0x0000000000007941 */ /* 0x000fea0003800200 */
.L_x_6957:
[----:B---34-:R3:W4:Y:S01]  /*9380*/  LDS R3, [R182+0x5b0] ;  /* 0x0005b000b6037984 */ /* 0x0187220000000800 */
[----:B------:R-:W-:Y:S01]  /*9390*/  BSSY.RECONVERGENT B0, `(.L_x_6959) ;  /* 0x0000005000007945 */ /* 0x000fe20003800200 */
[----:B------:R-:W-:Y:S02]  /*93a0*/  LEA.HI R2, R2, R33, RZ, 0x1b ;  /* 0x0000002102027211 */ /* 0x000fe400078fd8ff */
[----:B------:R-:W-:Y:S01]  /*93b0*/  LEA R194, R194, UR5, 0x2 ;  /* 0x00000005c2c27c11 */ /* 0x000fe2000f8e10ff */
[----:B------:R-:W-:Y:S06]  /*93c0*/  @!P1 BRA `(.L_x_6960) ;  /* 0x0000000000049947 */ /* 0x000fec0003800000 */
[----:B----4-:R4:W-:Y:S02]  /*93d0*/  REDG.E.ADD.F32.FTZ.RN.STRONG.GPU desc[UR16][R20.64+0x180], R3 ;  /* 0x00018003140079a6 */ /* 0x0109e4000c12f310 */
.L_x_6960:
[----:B------:R-:W-:Y:S05]  /*93e0*/  BSYNC.RECONVERGENT B0 ;  /* 0x0000000000007941 */ /* 0x000fea0003800200 */
.L_x_6959:
[----:B----4-:R4:W0:Y:S01]  /*93f0*/  LDS R3, [R194+0x630] ;  /* 0x00063000c2037984 */ /* 0x0108220000000800 */
[----:B------:R-:W-:Y:S01]  /*9400*/  BSSY.RECONVERGENT B0, `(.L_x_6961) ;  /* 0x0000004000007945 */ /* 0x000fe20003800200 */
[----:B-1----:R-:W-:-:S03]  /*9410*/  LEA R23, R2, UR5, 0x2 ;  /* 0x0000000502177c11 */ /* 0x002fc6000f8e10ff */
[----:B------:R-:W-:Y:S05]  /*9420*/  @!P0 BRA `(.L_x_6962) ;  /* 0x0000000000048947 */ /* 0x000fea0003800000 */
[----:B0-----:R1:W-:Y:S02]  /*9430*/  REDG.E.ADD.F32.FTZ.RN.STRONG.GPU desc[UR16][R20.64+0x200], R3 ;  /* 0x00020003140079a6 */ /* 0x0013e4000c12f310 */
.L_x_6962:
[----:B------:R-:W-:Y:S05]  /*9440*/  BSYNC.RECONVERGENT B0 ;  /* 0x0000000000007941 */ /* 0x000fea0003800200 */
.L_x_6961:
[----:B01----:R0:W1:Y:S01]  /*9450*/  LDS R3, [R23+0x6b0] ;  /* 0x0006b00017037984 */ /* 0x0030620000000800 */
[----:B------:R-:W-:Y:S01]  /*9460*/  BSSY.RECONVERGENT B0, `(.L_x_6963) ;  /* 0x0000005000007945 */ /* 0x000fe20003800200 */
[C---:B------:R-:W-:Y:S02]  /*9470*/  IADD3 R2, PT, PT, R33.reuse, 0xc0, RZ ;  /* 0x000000c021027810 */ /* 0x040fe40007ffe0ff */
[----:B---3--:R-:W-:Y:S01]  /*9480*/  IADD3 R182, PT, PT, R33, 0xe0, RZ ;  /* 0x000000e021b67810 */ /* 0x008fe20007ffe0ff */
[----:B------:R-:W-:Y:S06]  /*9490*/  @!P6 BRA `(.L_x_6964) ;  /* 0x000000000004e947 */ /* 0x000fec0003800000 */
[----:B-1----:R3:W-:Y:S02]  /*94a0*/  REDG.E.ADD.F32.FTZ.RN.STRONG.GPU desc[UR16][R20.64+0x280], R3 ;  /* 0x00028003140079a6 */ /* 0x0027e4000c12f310 */
.L_x_6964:
[----:B------:R-:W-:Y:S05]  /*94b0*/  BSYNC.RECONVERGENT B0 ;  /* 0x0000000000007941 */ /* 0x000fea0003800200 */
.L_x_6963:
        /* <DEDUP_REMOVED lines=16> */
.L_x_6966:
[----:B------:R-:W-:Y:S05]  /*95c0*/  BSYNC.RECONVERGENT B0 ;  /* 0x0000000000007941 */ /* 0x000fea0003800200 */
.L_x_6965:
[----:B---34-:R3:W4:Y:S01]  /*95d0*/  LDS R3, [R182+0x7b0] ;  /* 0x0007b000b6037984 */ /* 0x0187220000000800 */
[----:B------:R-:W-:Y:S01]  /*95e0*/  BSSY.RECONVERGENT B0, `(.L_x_6967) ;  /* 0x0000006000007945 */ /* 0x000fe20003800200 */
[----:B-1----:R-:W-:Y:S02]  /*95f0*/  IADD3 R2, PT, PT, R33, 0x140, RZ ;  /* 0x0000014021027810 */ /* 0x002fe40007ffe0ff */
[----:B------:R-:W-:Y:S02]  /*9600*/  LEA.HI R206, R206, R33, RZ, 0x1b ;  /* 0x00000021cece7211 */ /* 0x000fe400078fd8ff */
[----:B------:R-:W-:Y:S01]  /*9610*/  LEA R194, R194, UR5, 0x2 ;  /* 0x00000005c2c27c11 */ /* 0x000fe2000f8e10ff */
[----:B------:R-:W-:Y:S06]  /*9620*/  @!P0 BRA `(.L_x_6968) ;  /* 0x0000000000048947 */ /* 0x000fec0003800000 */
[----:B----4-:R1:W-:Y:S02]  /*9630*/  REDG.E.ADD.F32.FTZ.RN.STRONG.GPU desc[UR16][R20.64+0x380], R3 ;  /* 0x00038003140079a6 */ /* 0x0103e4000c12f310 */
.L_x_6968:
[----:B------:R-:W-:Y:S05]  /*9640*/  BSYNC.RECONVERGENT B0 ;  /* 0x0000000000007941 */ /* 0x000fea0003800200 */
.L_x_6967:
[----:B-1--4-:R1:W4:Y:S01]  /*9650*/  LDS R3, [R194+0x830] ;  /* 0x00083000c2037984 */ /* 0x0123220000000800 */
[----:B------:R-:W-:Y:S01]  /*9660*/  BSSY.RECONVERGENT B0, `(.L_x_6969) ;  /* 0x0000005000007945 */ /* 0x000fe20003800200 */
[----:B------:R-:W-:Y:S02]  /*9670*/  LEA.HI R2, R2, R33, RZ, 0x1b ;  /* 0x0000002102027211 */ /* 0x000fe400078fd8ff */
[----:B------:R-:W-:Y:S01]  /*9680*/  LEA R206, R206, UR5, 0x2 ;  /* 0x00000005cece7c11 */ /* 0x000fe2000f8e10ff */
[----:B------:R-:W-:Y:S06]  /*9690*/  @!P1 BRA `(.L_x_6970) ;  /* 0x0000000000049947 */ /* 0x000fec0003800000 */
[----:B----4-:R4:W-:Y:S02]  /*96a0*/  REDG.E.ADD.F32.FTZ.RN.STRONG.GPU desc[UR16][R20.64+0x400], R3 ;  /* 0x00040003140079a6 */ /* 0x0109e4000c12f310 */
.L_x_6970:
[----:B------:R-:W-:Y:S05]  /*96b0*/  BSYNC.RECONVERGENT B0 ;  /* 0x0000000000007941 */ /* 0x000fea0003800200 */
.L_x_6969:
[----:B----4-:R4:W0:Y:S01]  /*96c0*/  LDS R3, [R206+0x8b0] ;  /* 0x0008b000ce037984 */ /* 0x0108220000000800 */
[----:B------:R-:W-:Y:S01]  /*96d0*/  BSSY.RECONVERGENT B0, `(.L_x_6971) ;  /* 0x0000005000007945 */ /* 0x000fe20003800200 */
[----:B---3--:R-:W-:Y:S01]  /*96e0*/  VIADD R182, R33, 0x160 ;  /* 0x0000016021b67836 */ /* 0x008fe20000000000 */
[----:B------:R-:W-:Y:S02]  /*96f0*/  LEA R2, R2, UR5, 0x2 ;  /* 0x0000000502027c11 */ /* 0x000fe4000f8e10ff */
[----:B------:R-:W-:Y:S05]  /*9700*/  @!P2 BRA `(.L_x_6972) ;  /* 0x000000000004a947 */ /* 0x000fea0003800000 */
[----:B0-----:R3:W-:Y:S02]  /*9710*/  REDG.E.ADD.F32.FTZ.RN.STRONG.GPU desc[UR16][R20.64+0x480], R3 ;  /* 0x00048003140079a6 */ /* 0x0017e4000c12f310 */
.L_x_6972:
[----:B------:R-:W-:Y:S05]  /*9720*/  BSYNC.RECONVERGENT B0 ;  /* 0x0000000000007941 */ /* 0x000fea0003800200 */
.L_x_6971:
[----:B0--3--:R0:W3:Y:S01]  /*9730*/  LDS R3, [R2+0x930] ;  /* 0x0009300002037984 */ /* 0x0090e20000000800 */
[----:B------:R-:W-:Y:S01]  /*9740*/  BSSY.RECONVERGENT B0, `(.L_x_6973) ;  /* 0x0000004000007945 */ /* 0x000fe20003800200 */
[----:B------:R-:W-:-:S03]  /*9750*/  LEA.HI R182, R182, R33, RZ, 0x1b ;  /* 0x00000021b6b67211 */ /* 0x000fc600078fd8ff */
[----:B------:R-:W-:Y:S05]  /*9760*/  @!P3 BRA `(.L_x_6974) ;  /* 0x000000000004b947 */ /* 0x000fea0003800000 */
[----:B---3--:R3:W-:Y:S02]  /*9770*/  REDG.E.ADD.F32.FTZ.RN.STRONG.GPU desc[UR16][R20.64+0x500], R3 ;  /* 0x00050003140079a6 */ /* 0x0087e4000c12f310 */
.L_x_6974:
[----:B------:R-:W-:Y:S05]  /*9780*/  BSYNC.RECONVERGENT B0 ;  /* 0x0000000000007941 */ /* 0x000fea0003800200 */
.L_x_6973:
[----:B------:R-:W-:Y:S01]  /*9790*/  LEA R23, R182, UR5, 0x2 ;  /* 0x00000005b6177c11 */ /* 0x000fe2000f8e10ff */
[----:B------:R-:W-:Y:S01]  /*97a0*/  BSSY.RECONVERGENT B0, `(.L_x_6975) ;  /* 0x000000b000007945 */ /* 0x000fe20003800200 */
[----:B------:R-:W-:Y:S01]  /*97b0*/  ISETP.GE.AND P6, PT, R151, 0x161, PT ;  /* 0x000001619700780c */ /* 0x000fe20003fc6270 */
[-C--:B---3--:R-:W-:Y:S01]  /*97c0*/  FFMA.FTZ R3, R95, -R78.reuse, R176 ;  /* 0x8000004e5f037223 */ /* 0x088fe200000100b0 */
[C---:B------:R-:W-:Y:S01]  /*97d0*/  ISETP.GE.AND P0, PT, R151.reuse, 0x181, PT ;  /* 0x000001819700780c */ /* 0x040fe20003f06270 */
[----:B0-----:R-:W-:Y:S01]  /*97e0*/  FMUL.FTZ R2, R174, R78 ;  /* 0x0000004eae027220 */ /* 0x001fe20000410000 */
[----:B------:R-:W0:Y:S01]  /*97f0*/  LDS R23, [R23+0x9b0] ;  /* 0x0009b00017177984 */ /* 0x000e220000000800 */
[C---:B------:R-:W-:Y:S02]  /*9800*/  ISETP.GE.AND P1, PT, R151.reuse, 0x1a1, PT ;  /* 0x000001a19700780c */ /* 0x040fe40003f26270 */
[C---:B------:R-:W-:Y:S02]  /*9810*/  ISETP.GE.AND P2, PT, R151.reuse, 0x1c1, PT ;  /* 0x000001c19700780c */ /* 0x040fe40003f46270 */
[----:B------:R-:W-:-:S04]  /*9820*/  ISETP.GE.AND P3, PT, R151, 0x1e1, PT ;  /* 0x000001e19700780c */ /* 0x000fc80003f66270 */
[----:B------:R-:W-:Y:S09]  /*9830*/  @!P6 BRA `(.L_x_6976) ;  /* 0x000000000004e947 */ /* 0x000ff20003800000 */
[----:B0-----:R3:W-:Y:S02]  /*9840*/  REDG.E.ADD.F32.FTZ.RN.STRONG.GPU desc[UR16][R20.64+0x580], R23 ;  /* 0x00058017140079a6 */ /* 0x0017e4000c12f310 */
.L_x_6976:
[----:B------:R-:W-:Y:S05]  /*9850*/  BSYNC.RECONVERGENT B0 ;  /* 0x0000000000007941 */ /* 0x000fea0003800200 */
.L_x_6975:
[----:B----4-:R-:W-:Y:S01]  /*9860*/  IADD3 R206, PT, PT, R33, 0x180, RZ ;  /* 0x0000018021ce7810 */ /* 0x010fe20007ffe0ff */
[-C--:B------:R-:W-:Y:S01]  /*9870*/  FFMA.FTZ R155, R144, -R79.reuse, R155 ;  /* 0x8000004f909b7223 */ /* 0x080fe2000001009b */
[----:B------:R-:W-:Y:S01]  /*9880*/  FMUL.FTZ R176, R172, R79 ;  /* 0x0000004facb07220 */ /* 0x000fe20000410000 */
[----:B------:R-:W-:Y:S01]  /*9890*/  FFMA.FTZ R151, R2, R3, RZ ;  /* 0x0000000302977223 */ /* 0x000fe200000100ff */
[----:B------:R-:W-:Y:S01]  /*98a0*/  LEA.HI R157, R206, R33, RZ, 0x1b ;  /* 0x00000021ce9d7211 */ /* 0x000fe200078fd8ff */
[-C--:B------:R-:W-:Y:S01]  /*98b0*/  FFMA.FTZ R208, R117, -R80.reuse, R208 ;  /* 0x8000005075d07223 */ /* 0x080fe200000100d0 */
[----:B0--3--:R-:W-:Y:S01]  /*98c0*/  FMUL.FTZ R23, R192, R80 ;  /* 0x00000050c0177220 */ /* 0x009fe20000410000 */
[----:B-1----:R-:W-:Y:S01]  /*98d0*/  FFMA.FTZ R194, R176, R155, R151 ;  /* 0x0000009bb0c27223 */ /* 0x002fe20000010097 */
        /* <DEDUP_REMOVED lines=8> */
[----:B------:R-:W-:Y:S01]  /*9960*/  IADD3 R224, PT, PT, R33, 0x1a0, RZ ;  /* 0x000001a021e07810 */ /* 0x000fe20007ffe0ff */
[-C--:B------:R-:W-:Y:S01]  /*9970*/  FFMA.FTZ R193, R132, -R83.reuse, R193 ;  /* 0x8000005384c17223 */ /* 0x080fe200000100c1 */
[----:B------:R-:W-:Y:S01]  /*9980*/  FMUL.FTZ R194, R198, R83 ;  /* 0x00000053c6c27220 */ /* 0x000fe20000410000 */
[----:B------:R-:W-:Y:S01]  /*9990*/  FFMA.FTZ R151, R153, R212, R206 ;  /* 0x000000d499977223 */ /* 0x000fe200000100ce */
[----:B------:R-:W-:Y:S01]  /*99a0*/  LEA.HI R224, R224, R33, RZ, 0x1b ;  /* 0x00000021e0e07211 */ /* 0x000fe200078fd8ff */
[-C--:B------:R-:W-:Y:S01]  /*99b0*/  FFMA.FTZ R214, R105, -R84.reuse, R214 ;  /* 0x8000005469d67223 */ /* 0x080fe200000100d6 */
[----:B------:R-:W-:Y:S01]  /*99c0*/  FMUL.FTZ R206, R196, R84 ;  /* 0x00000054c4ce7220 */ /* 0x000fe20000410000 */
[----:B------:R-:W-:Y:S01]  /*99d0*/  FFMA.FTZ R151, R194, R193, R151 ;  /* 0x000000c1c2977223 */ /* 0x000fe20000010097 */
[----:B------:R-:W-:Y:S01]  /*99e0*/  BSSY.RECONVERGENT B0, `(.L_x_6977) ;  /* 0x0000007000007945 */ /* 0x000fe20003800200 */
[----:B--2---:R-:W-:Y:S01]  /*99f0*/  LEA R161, R224, UR5, 0x2 ;  /* 0x00000005e0a17c11 */ /* 0x004fe2000f8e10ff */
[-C--:B------:R-:W-:Y:S01]  /*9a00*/  FFMA.FTZ R195, R126, -R85.reuse, R195 ;  /* 0x800000557ec37223 */ /* 0x080fe200000100c3 */
[----:B------:R-:W-:Y:S01]  /*9a10*/  FMUL.FTZ R224, R184, R85 ;  /* 0x00000055b8e07220 */ /* 0x000fe20000410000 */
[----:B------:R-:W-:Y:S01]  /*9a20*/  FFMA.FTZ R151, R206, R214, R151 ;  /* 0x000000d6ce977223 */ /* 0x000fe20000010097 */
[----:B------:R-:W-:Y:S06]  /*9a30*/  @!P0 BRA `(.L_x_6978) ;  /* 0x0000000000048947 */ /* 0x000fec0003800000 */
[----:B0-----:R1:W-:Y:S02]  /*9a40*/  REDG.E.ADD.F32.FTZ.RN.STRONG.GPU desc[UR16][R20.64+0x600], R157 ;  /* 0x0006009d140079a6 */ /* 0x0013e4000c12f310 */
.L_x_6978:
[----:B------:R-:W-:Y:S05]  /*9a50*/  BSYNC.RECONVERGENT B0 ;  /* 0x0000000000007941 */ /* 0x000fea0003800200 */
.L_x_6977:
[----:B01----:R0:W1:Y:S01]  /*9a60*/  LDS R157, [R161+0xab0] ;  /* 0x000ab000a19d7984 */ /* 0x0030620000000800 */
[----:B------:R-:W-:Y:S01]  /*9a70*/  BSSY.RECONVERGENT B0, `(.L_x_6979) ;  /* 0x0000006000007945 */ /* 0x000fe20003800200 */
[-C--:B------:R-:W-:Y:S01]  /*9a80*/  FMUL.FTZ R226, R186, R86.reuse ;  /* 0x00000056bae27220 */ /* 0x080fe20000410000 */
[----:B------:R-:W-:Y:S01]  /*9a90*/  FFMA.FTZ R216, R99, -R86, R216 ;  /* 0x8000005663d87223 */ /* 0x000fe200000100d8 */
[----:B------:R-:W-:Y:S01]  /*9aa0*/  FFMA.FTZ R151, R224, R195, R151 ;  /* 0x000000c3e0977223 */ /* 0x000fe20000010097 */
[----:B------:R-:W-:Y:S06]  /*9ab0*/  @!P1 BRA `(.L_x_6980) ;  /* 0x0000000000049947 */ /* 0x000fec0003800000 */
[----:B-1----:R2:W-:Y:S02]  /*9ac0*/  REDG.E.ADD.F32.FTZ.RN.STRONG.GPU desc[UR16][R20.64+0x680], R157 ;  /* 0x0006809d140079a6 */ /* 0x0025e4000c12f310 */
.L_x_6980:
[----:B------:R-:W-:Y:S05]  /*9ad0*/  BSYNC.RECONVERGENT B0 ;  /* 0x0000000000007941 */ /* 0x000fea0003800200 */
.L_x_6979:
[-C--:B------:R-:W-:Y:S01]  /*9ae0*/  FMUL.FTZ R228, R180, R87.reuse ;  /* 0x00000057b4e47220 */ /* 0x080fe20000410000 */
[----:B------:R-:W-:Y:S01]  /*9af0*/  FFMA.FTZ R197, R148, -R87, R197 ;  /* 0x8000005794c57223 */ /* 0x000fe200000100c5 */
[----:B------:R-:W-:Y:S01]  /*9b00*/  FFMA.FTZ R151, R226, R216, R151 ;  /* 0x000000d8e2977223 */ /* 0x000fe20000010097 */
[-C--:B------:R-:W-:Y:S01]  /*9b10*/  FMUL.FTZ R230, R178, R88.reuse ;  /* 0x00000058b2e67220 */ /* 0x080fe20000410000 */
[----:B------:R-:W-:Y:S01]  /*9b20*/  FFMA.FTZ R218, R123, -R88, R218 ;  /* 0x800000587bda7223 */ /* 0x000fe200000100da */
[----:B------:R-:W-:Y:S01]  /*9b30*/  IADD3 R234, PT, PT, R33, 0x1c0, RZ ;  /* 0x000001c021ea7810 */ /* 0x000fe20007ffe0ff */
[----:B------:R-:W-:Y:S01]  /*9b40*/  FFMA.FTZ R151, R228, R197, R151 ;  /* 0x000000c5e4977223 */ /* 0x000fe20000010097 */
[-C--:B-12---:R-:W-:Y:S01]  /*9b50*/  FMUL.FTZ R157, R188, R89.reuse ;  /* 0x00000059bc9d7220 */ /* 0x086fe20000410000 */
[----:B------:R-:W-:Y:S01]  /*9b60*/  FFMA.FTZ R199, R150, -R89, R199 ;  /* 0x8000005996c77223 */ /* 0x000fe200000100c7 */
[----:B------:R-:W-:Y:S01]  /*9b70*/  LEA.HI R163, R234, R33, RZ, 0x1b ;  /* 0x00000021eaa37211 */ /* 0x000fe200078fd8ff */
[----:B------:R-:W-:Y:S01]  /*9b80*/  FFMA.FTZ R232, R230, R218, R151 ;  /* 0x000000dae6e87223 */ /* 0x000fe20000010097 */
[-C--:B------:R-:W-:Y:S01]  /*9b90*/  FMUL.FTZ R234, R190, R90.reuse ;  /* 0x0000005abeea7220 */ /* 0x080fe20000410000 */
[----:B------:R-:W-:Y:S01]  /*9ba0*/  FFMA.FTZ R222, R125, -R90, R222 ;  /* 0x8000005a7dde7223 */ /* 0x000fe200000100de */
[----:B------:R-:W-:Y:S01]  /*9bb0*/  IADD3 R236, PT, PT, R33, 0x1e0, RZ ;  /* 0x000001e021ec7810 */ /* 0x000fe20007ffe0ff */
[----:B------:R-:W-:Y:S01]  /*9bc0*/  FFMA.FTZ R151, R157, R199, R232 ;  /* 0x000000c79d977223 */ /* 0x000fe200000100e8 */
[-C--:B0-----:R-:W-:Y:S01]  /*9bd0*/  FMUL.FTZ R161, R204, R91.reuse ;  /* 0x0000005bcca17220 */ /* 0x081fe20000410000 */
[----:B------:R-:W-:Y:S01]  /*9be0*/  FFMA.FTZ R201, R152, -R91, R201 ;  /* 0x8000005b98c97223 */ /* 0x000fe200000100c9 */
[----:B------:R-:W-:Y:S01]  /*9bf0*/  LEA.HI R165, R236, R33, RZ, 0x1b ;  /* 0x00000021eca57211 */ /* 0x000fe200078fd8ff */
[----:B------:R-:W-:Y:S01]  /*9c00*/  FFMA.FTZ R232, R234, R222, R151 ;  /* 0x000000deeae87223 */ /* 0x000fe20000010097 */
[----:B------:R-:W-:Y:S01]  /*9c10*/  LEA R167, R163, UR5, 0x2 ;  /* 0x00000005a3a77c11 */ /* 0x000fe2000f8e10ff */
[-C--:B------:R-:W-:Y:S01]  /*9c20*/  FMUL.FTZ R236, R189, R92.reuse ;  /* 0x0000005cbdec7220 */ /* 0x080fe20000410000 */
[----:B------:R-:W-:Y:S01]  /*9c30*/  FFMA.FTZ R210, R127, -R92, R210 ;  /* 0x8000005c7fd27223 */ /* 0x000fe200000100d2 */
[----:B------:R-:W-:Y:S01]  /*9c40*/  FFMA.FTZ R151, R161, R201, R232 ;  /* 0x000000c9a1977223 */ /* 0x000fe200000100e8 */
[----:B------:R-:W-:Y:S01]  /*9c50*/  BSSY.RECONVERGENT B0, `(.L_x_6981) ;  /* 0x0000008000007945 */ /* 0x000fe20003800200 */
[----:B------:R-:W-:Y:S01]  /*9c60*/  LEA R165, R165, UR5, 0x2 ;  /* 0x00000005a5a57c11 */ /* 0x000fe2000f8e10ff */
[-C--:B------:R-:W-:Y:S01]  /*9c70*/  FMUL.FTZ R163, R220, R93.reuse ;  /* 0x0000005ddca37220 */ /* 0x080fe20000410000 */
[----:B------:R-:W-:Y:S01]  /*9c80*/  FFMA.FTZ R232, R236, R210, R151 ;  /* 0x000000d2ece87223 */ /* 0x000fe20000010097 */
[----:B------:R-:W-:Y:S01]  /*9c90*/  FFMA.FTZ R159, R170, -R93, R159 ;  /* 0x8000005daa9f7223 */ /* 0x000fe2000001009f */
[----:B------:R0:W1:Y:S01]  /*9ca0*/  LDS R151, [R167+0xb30] ;  /* 0x000b3000a7977984 */ /* 0x0000620000000800 */
[----:B------:R-:W-:Y:S05]  /*9cb0*/  @!P2 BRA `(.L_x_6982) ;  /* 0x000000000004a947 */ /* 0x000fea0003800000 */
[----:B-1----:R2:W-:Y:S02]  /*9cc0*/  REDG.E.ADD.F32.FTZ.RN.STRONG.GPU desc[UR16][R20.64+0x700], R151 ;  /* 0x00070097140079a6 */ /* 0x0025e4000c12f310 */
.L_x_6982:
[----:B------:R-:W-:Y:S05]  /*9cd0*/  BSYNC.RECONVERGENT B0 ;  /* 0x0000000000007941 */ /* 0x000fea0003800200 */
.L_x_6981:
[----:B------:R-:W3:Y:S01]  /*9ce0*/  LDS R165, [R165+0xbb0] ;  /* 0x000bb000a5a57984 */ /* 0x000ee20000000800 */
[----:B------:R-:W-:Y:S01]  /*9cf0*/  BSSY.RECONVERGENT B0, `(.L_x_6983) ;  /* 0x0000004000007945 */ /* 0x000fe20003800200 */
[----:B-12---:R-:W-:-:S03]  /*9d00*/  FFMA.FTZ R151, R163, R159, R232 ;  /* 0x0000009fa3977223 */ /* 0x006fc600000100e8 */
[----:B------:R-:W-:Y:S05]  /*9d10*/  @!P3 BRA `(.L_x_6984) ;  /* 0x000000000004b947 */ /* 0x000fea0003800000 */
[----:B---3--:R1:W-:Y:S02]  /*9d20*/  REDG.E.ADD.F32.FTZ.RN.STRONG.GPU desc[UR16][R20.64+0x780], R165 ;  /* 0x000780a5140079a6 */ /* 0x0083e4000c12f310 */
.L_x_6984:
[----:B------:R-:W-:Y:S05]  /*9d30*/  BSYNC.RECONVERGENT B0 ;  /* 0x0000000000007941 */ /* 0x000fea0003800200 */
.L_x_6983:
[----:B-1----:R-:W1:Y:S01]  /*9d40*/  SHFL.DOWN PT, R20, R151, 0x1, 0x1f ;  /* 0x08201f0097147f89 */ /* 0x002e6200000e0000 */
[----:B------:R-:W-:Y:S01]  /*9d50*/  ISETP.GT.AND P0, PT, R60, 0x1e, PT ;  /* 0x0000001e3c00780c */ /* 0x000fe20003f04270 */
[----:B------:R-:W-:Y:S01]  /*9d60*/  FADD.FTZ R135, R157, R135 ;  /* 0x000000879d877221 */ /* 0x000fe20000010000 */
[----:B------:R-:W-:Y:S01]  /*9d70*/  FADD.FTZ R166, R153, R166 ;  /* 0x000000a699a67221 */ /* 0x000fe20000010000 */
[----:B------:R-:W2:Y:S01]  /*9d80*/  SHFL.DOWN PT, R21, R22, 0x1, 0x1f ;  /* 0x08201f0016157f89 */ /* 0x000ea200000e0000 */
[----:B------:R-:W-:Y:S01]  /*9d90*/  FADD.FTZ R145, R176, R145 ;  /* 0x00000091b0917221 */ /* 0x000fe20000010000 */
[C---:B------:R-:W-:Y:S01]  /*9da0*/  FMUL.FTZ R176, R149.reuse, R174 ;  /* 0x000000ae95b07220 */ /* 0x040fe20000410000 */
[----:B------:R-:W-:Y:S01]  /*9db0*/  FADD.FTZ R147, R2, R147 ;  /* 0x0000009302937221 */ /* 0x000fe20000010000 */
[----:B------:R-:W-:Y:S01]  /*9dc0*/  FMUL.FTZ R2, R149, R220 ;  /* 0x000000dc95027220 */ /* 0x000fe20000410000 */
[----:B------:R-:W-:Y:S01]  /*9dd0*/  BSSY.RECONVERGENT B0, `(.L_x_6985) ;  /* 0x000006f000007945 */ /* 0x000fe20003800200 */
        /* <DEDUP_REMOVED lines=28> */
[----:B------:R-:W-:Y:S01]  /*9fa0*/  FMUL.FTZ R20, R149, R184 ;  /* 0x000000b895147220 */ /* 0x000fe20000410000 */
[----:B--2---:R-:W-:-:S03]  /*9fb0*/  @!P0 FADD.FTZ R22, R22, R21 ;  /* 0x0000001516168221 */ /* 0x004fc60000010000 */
[----:B------:R-:W1:Y:S01]  /*9fc0*/  SHFL.DOWN PT, R232, R151, 0x4, 0x1f ;  /* 0x08801f0097e87f89 */ /* 0x000e6200000e0000 */
[----:B------:R-:W-:Y:S01]  /*9fd0*/  ISETP.GT.AND P0, PT, R60, 0x1b, PT ;  /* 0x0000001b3c00780c */ /* 0x000fe20003f04270 */
[----:B------:R-:W-:Y:S01]  /*9fe0*/  FMUL.FTZ R195, R195, R20 ;  /* 0x00000014c3c37220 */ /* 0x000fe20000410000 */
[C---:B------:R-:W-:Y:S01]  /*9ff0*/  FMUL.FTZ R20, R149.reuse, R198 ;  /* 0x000000c695147220 */ /* 0x040fe20000410000 */
[----:B---3--:R-:W2:Y:S01]  /*a000*/  SHFL.DOWN PT, R165, R22, 0x4, 0x1f ;  /* 0x08801f0016a57f89 */ /* 0x008ea200000e0000 */
        /* <DEDUP_REMOVED lines=19> */
[----:B-1----:R-:W-:Y:S01]  /*a140*/  @!P0 FADD.FTZ R151, R151, R232 ;  /* 0x000000e897978221 */ /* 0x002fe20000010000 */
[----:B------:R-:W-:Y:S01]  /*a150*/  FMUL.FTZ R218, R218, R21 ;  /* 0x00000015dada7220 */ /* 0x000fe20000410000 */
[----:B------:R-:W-:Y:S01]  /*a160*/  FMUL.FTZ R21, R149, R192 ;  /* 0x000000c095157220 */ /* 0x000fe20000410000 */
[----:B------:R-:W-:Y:S01]  /*a170*/  FMUL.FTZ R155, R155, R20 ;  /* 0x000000149b9b7220 */ /* 0x000fe20000410000 */
[----:B--2---:R-:W-:Y:S01]  /*a180*/  @!P0 FADD.FTZ R22, R22, R165 ;  /* 0x000000a516168221 */ /* 0x004fe20000010000 */
[----:B------:R-:W1:Y:S01]  /*a190*/  SHFL.DOWN PT, R184, R151, 0x8, 0x1f ;  /* 0x09001f0097b87f89 */ /* 0x000e6200000e0000 */
[----:B------:R-:W-:Y:S01]  /*a1a0*/  ISETP.GT.AND P0, PT, R60, 0x17, PT ;  /* 0x000000173c00780c */ /* 0x000fe20003f04270 */
        /* <DEDUP_REMOVED lines=32> */
[----:B------:R-:W-:Y:S01]  /*a3b0*/  FADD.FTZ R142, R201, R142 ;  /* 0x0000008ec98e7221 */ /* 0x000fe20000010000 */
[----:B-1----:R-:W-:Y:S01]  /*a3c0*/  FADD.FTZ R20, R151, R180 ;  /* 0x000000b497147221 */ /* 0x002fe20000010000 */
[----:B--2---:R-:W-:-:S07]  /*a3d0*/  FADD.FTZ R21, R22, R153 ;  /* 0x0000009916157221 */ /* 0x004fce0000010000 */
        /* <DEDUP_REMOVED lines=14> */
.L_x_6986:
[----:B------:R-:W-:Y:S05]  /*a4c0*/  BSYNC.RECONVERGENT B0 ;  /* 0x0000000000007941 */ /* 0x000fea0003800200 */
.L_x_6985:
[----:B------:R-:W-:-:S04]  /*a4d0*/  IADD3 R129, PT, PT, R129, 0x1, RZ ;  /* 0x0000000181817810 */ /* 0x000fc80007ffe0ff */
[----:B------:R-:W-:-:S13]  /*a4e0*/  ISETP.GE.AND P0, PT, R129, UR19, PT ;  /* 0x0000001381007c0c */ /* 0x000fda000bf06270 */
[----:B------:R-:W-:Y:S05]  /*a4f0*/  @!P0 BRA `(.L_x_6987) ;  /* 0xffffffc800f88947 */ /* 0x000fea000383ffff */
.L_x_6949:
[----:B------:R-:W-:Y:S01]  /*a500*/  BAR.SYNC.DEFER_BLOCKING 0x0 ;  /* 0x0000000000007b1d */ /* 0x000fe20000010000 */
[----:B------:R-:W-:Y:S02]  /*a510*/  IADD3 R3, PT, PT, -R6, UR4, RZ ;  /* 0x0000000406037c10 */ /* 0x000fe4000fffe1ff */
[----:B------:R-:W-:Y:S02]  /*a520*/  PRMT R0, RZ, 0x7610, R0 ;  /* 0x00007610ff007816 */ /* 0x000fe40000000000 */
[----:B------:R-:W-:-:S03]  /*a530*/  ISETP.GE.AND P1, PT, R40, R3, PT ;  /* 0x000000032800720c */ /* 0x000fc60003f26270 */
[----:B------:R-:W2:Y:S01]  /*a540*/  LDC.64 R122, c[0x0][0x4f8] ;  /* 0x00013e00ff7a7b82 */ /* 0x000ea20000000a00 */
[-C--:B------:R-:W-:Y:S01]  /*a550*/  ISETP.GE.AND P2, PT, R44, R3.reuse, PT ;  /* 0x000000032c00720c */ /* 0x080fe20003f46270 */
[----:B------:R-:W3:Y:S01]  /*a560*/  LDCU.64 UR6, c[0x0][0x500] ;  /* 0x0000a000ff0677ac */ /* 0x000ee20008000a00 */
[-C--:B------:R-:W-:Y:S02]  /*a570*/  ISETP.GE.AND P3, PT, R45, R3.reuse, PT ;  /* 0x000000032d00720c */ /* 0x080fe40003f66270 */
[----:B------:R-:W-:Y:S01]  /*a580*/  ISETP.GE.AND P5, PT, R46, R3, PT ;  /* 0x000000032e00720c */ /* 0x000fe20003fa6270 */
[----:B------:R-:W4:Y:S01]  /*a590*/  LDCU.64 UR8, c[0x0][0x550] ;  /* 0x0000aa00ff0877ac */ /* 0x000f220008000a00 */
[----:B------:R-:W-:Y:S02]  /*a5a0*/  PRMT R7, RZ, 0x7610, R7 ;  /* 0x00007610ff077816 */ /* 0x000fe40000000007 */
[----:B------:R-:W-:Y:S02]  /*a5b0*/  PRMT R2, RZ, 0x7610, R2 ;  /* 0x00007610ff027816 */ /* 0x000fe40000000002 */
[----:B------:R-:W-:-:S02]  /*a5c0*/  PRMT R15, RZ, 0x7610, R15 ;  /* 0x00007610ff0f7816 */ /* 0x000fc4000000000f */
[-C--:B------:R-:W-:Y:S02]  /*a5d0*/  ISETP.GE.AND P6, PT, R47, R3.reuse, PT ;  /* 0x000000032f00720c */ /* 0x080fe40003fc6270 */
[-C--:B------:R-:W-:Y:S02]  /*a5e0*/  ISETP.GE.AND P0, PT, R48, R3.reuse, PT ;  /* 0x000000033000720c */ /* 0x080fe40003f06270 */
        /* <DEDUP_REMOVED lines=8> */
[-C--:B------:R-:W-:Y:S02]  /*a670*/  ISETP.GE.AND P3, PT, R51, R3.reuse, PT ;  /* 0x000000033300720c */ /* 0x080fe40003f66270 */
[----:B------:R-:W-:Y:S01]  /*a680*/  PRMT R19, RZ, 0x7610, R19 ;  /* 0x00007610ff137816 */ /* 0x000fe20000000013 */
[----:B------:R-:W2:Y:S01]  /*a690*/  @!P5 LDG.E.U16 R15, desc[UR16][R4.64+0xc0] ;  /* 0x0000c010040fd981 */ /* 0x000ea2000c1e1500 */
[----:B------:R-:W-:Y:S02]  /*a6a0*/  ISETP.GE.AND P5, PT, R52, R3, PT ;  /* 0x000000033400720c */ /* 0x000fe40003fa6270 */
[----:B------:R-:W-:Y:S01]  /*a6b0*/  PRMT R18, RZ, 0x7610, R18 ;  /* 0x00007610ff127816 */ /* 0x000fe20000000012 */
[----:B------:R-:W2:Y:S01]  /*a6c0*/  @!P6 LDG.E.U16 R14, desc[UR16][R4.64+0x100] ;  /* 0x00010010040ee981 */ /* 0x000ea2000c1e1500 */
[----:B-1----:R-:W-:-:S02]  /*a6d0*/  PRMT R21, RZ, 0x7610, R21 ;  /* 0x00007610ff157816 */ /* 0x002fc40000000015 */
        /* <DEDUP_REMOVED lines=44> */
[----:B------:R-:W4:Y:S01]  /*a9a0*/  LDS.U16 R5, [R77+0x6] ;  /* 0x000006004d057984 */ /* 0x000f220000000400 */
[----:B-1----:R-:W-:-:S03]  /*a9b0*/  IMAD.U32 R7, R0, 0x10000, RZ ;  /* 0x0001000000077824 */ /* 0x002fc600078e00ff */
[----:B------:R-:W1:Y:S01]  /*a9c0*/  LDS.U16 R0, [R77+0x8] ;  /* 0x000008004d007984 */ /* 0x000e620000000400 */
[--C-:B------:R-:W-:Y:S01]  /*a9d0*/  FADD.FTZ R14, R7, R24.reuse ;  /* 0x00000018070e7221 */ /* 0x100fe20000010000 */
[----:B--2---:R-:W-:Y:S02]  /*a9e0*/  SHF.L.U32 R7, R2, 0x10, RZ ;  /* 0x0000001002077819 */ /* 0x004fe400000006ff */
[----:B------:R-:W2:Y:S01]  /*a9f0*/  LDS.U16 R2, [R77+0xa] ;  /* 0x00000a004d027984 */ /* 0x000ea20000000400 */
[----:B---3--:R-:W-:Y:S02]  /*aa00*/  SHF.L.U32 R15, R4, 0x10, RZ ;  /* 0x00000010040f7819 */ /* 0x008fe400000006ff */
[----:B------:R-:W-:Y:S01]  /*aa10*/  FSETP.GTU.FTZ.AND P2, PT, R14, 20, PT ;  /* 0x41a000000e00780b */ /* 0x000fe20003f5c000 */
[--C-:B------:R-:W-:Y:S01]  /*aa20*/  FADD.FTZ R17, R7, R24.reuse ;  /* 0x0000001807117221 */ /* 0x100fe20000010000 */
[----:B----4-:R-:W-:Y:S01]  /*aa30*/  SHF.L.U32 R5, R5, 0x10, RZ ;  /* 0x0000001005057819 */ /* 0x010fe200000006ff */
[----:B------:R-:W-:Y:S01]  /*aa40*/  FADD.FTZ R18, R15, R24 ;  /* 0x000000180f127221 */ /* 0x000fe20000010000 */
[----:B------:R-:W3:Y:S02]  /*aa50*/  LDS.U16 R4, [R77+0xc] ;  /* 0x00000c004d047984 */ /* 0x000ee40000000400 */
[----:B------:R-:W-:-:S02]  /*aa60*/  FSETP.GTU.FTZ.AND P5, PT, R17, 20, PT ;  /* 0x41a000001100780b */ /* 0x000fc40003fbc000 */
[----:B------:R-:W-:Y:S01]  /*aa70*/  FSETP.GTU.FTZ.AND P0, PT, R18, 20, PT ;  /* 0x41a000001200780b */ /* 0x000fe20003f1c000 */
[----:B------:R-:W-:Y:S01]  /*aa80*/  FADD.FTZ R20, R5, R24 ;  /* 0x0000001805147221 */ /* 0x000fe20000010000 */
[----:B------:R-:W-:Y:S04]  /*aa90*/  LDS.U16 R7, [R77+0x10] ;  /* 0x000010004d077984 */ /* 0x000fe80000000400 */
[----:B------:R-:W4:Y:S01]  /*aaa0*/  LDS.U16 R5, [R77+0xe] ;  /* 0x00000e004d057984 */ /* 0x000f220000000400 */
[----:B------:R-:W-:-:S03]  /*aab0*/  @!P2 FMUL.FTZ R15, R14, -1.4426950216293334961 ;  /* 0xbfb8aa3b0e0fa820 */ /* 0x000fc60000410000 */
[----:B------:R-:W5:Y:S01]  /*aac0*/  LDS.U16 R14, [R77+0x12] ;  /* 0x000012004d0e7984 */ /* 0x000f620000000400 */
[----:B------:R-:W-:Y:S02]  /*aad0*/  @!P5 FMUL.FTZ R17, R17, -1.4426950216293334961 ;  /* 0xbfb8aa3b1111d820 */ /* 0x000fe40000410000 */
[----:B------:R-:W0:Y:S01]  /*aae0*/  @!P2 MUFU.EX2 R15, R15 ;  /* 0x0000000f000fa308 */ /* 0x000e220000000800 */
[----:B------:R-:W-:-:S03]  /*aaf0*/  @!P0 FMUL.FTZ R18, R18, -1.4426950216293334961 ;  /* 0xbfb8aa3b12128820 */ /* 0x000fc60000410000 */
[----:B------:R-:W1:Y:S04]  /*ab00*/  @!P5 MUFU.EX2 R17, R17 ;  /* 0x000000110011d308 */ /* 0x000e680000000800 */
[----:B------:R-:W2:Y:S01]  /*ab10*/  @!P0 MUFU.EX2 R18, R18 ;  /* 0x0000001200128308 */ /* 0x000ea20000000800 */
[----:B0-----:R-:W-:Y:S01]  /*ab20*/  @!P2 FADD.FTZ R16, R15, 1 ;  /* 0x3f8000000f10a421 */ /* 0x001fe20000010000 */
[----:B-1----:R-:W-:-:S05]  /*ab30*/  @!P5 FADD.FTZ R15, R17, 1 ;  /* 0x3f800000110fd421 */ /* 0x002fca0000010000 */
[----:B------:R-:W0:Y:S01]  /*ab40*/  @!P2 MUFU.RCP R16, R16 ;  /* 0x000000100010a308 */ /* 0x000e220000001000 */
[----:B--2---:R-:W-:-:S07]  /*ab50*/  @!P0 FADD.FTZ R19, R18, 1 ;  /* 0x3f80000012138421 */ /* 0x004fce0000010000 */
[----:B------:R5:W1:Y:S01]  /*ab60*/  @!P5 MUFU.RCP R79, R15 ;  /* 0x0000000f004fd308 */ /* 0x000a620000001000 */
[----:B------:R-:W-:Y:S02]  /*ab70*/  FSETP.GTU.FTZ.AND P1, PT, R20, 20, PT ;  /* 0x41a000001400780b */ /* 0x000fe40003f3c000 */
[----:B------:R-:W-:-:S05]  /*ab80*/  SHF.L.U32 R17, R0, 0x10, RZ ;  /* 0x0000001000117819 */ /* 0x000fca00000006ff */
[----:B------:R-:W2:Y:S01]  /*ab90*/  @!P0 MUFU.RCP R22, R19 ;  /* 0x0000001300168308 */ /* 0x000ea20000001000 */
[----:B------:R-:W-:Y:S01]  /*aba0*/  SHF.L.U32 R23, R2, 0x10, RZ ;  /* 0x0000001002177819 */ /* 0x000fe200000006ff */
[----:B---3--:R-:W-:Y:S01]  /*abb0*/  IMAD.U32 R59, R4, 0x10000, RZ ;  /* 0x00010000043b7824 */ /* 0x008fe200078e00ff */
[----:B----4-:R-:W-:Y:S01]  /*abc0*/  SHF.L.U32 R5, R5, 0x10, RZ ;  /* 0x0000001005057819 */ /* 0x010fe200000006ff */
[--C-:B------:R-:W-:Y:S01]  /*abd0*/  FADD.FTZ R17, R17, R24.reuse ;  /* 0x0000001811117221 */ /* 0x100fe20000010000 */
[----:B------:R-:W-:Y:S01]  /*abe0*/  SHF.L.U32 R7, R7, 0x10, RZ ;  /* 0x0000001007077819 */ /* 0x000fe200000006ff */
[--C-:B------:R-:W-:Y:S01]  /*abf0*/  FADD.FTZ R23, R23, R24.reuse ;  /* 0x0000001817177221 */ /* 0x100fe20000010000 */
[--C-:B------:R-:W-:Y:S01]  /*ac00*/  FADD.FTZ R59, R59, R24.reuse ;  /* 0x000000183b3b7221 */ /* 0x100fe20000010000 */
[----:B-----5:R-:W-:Y:S01]  /*ac10*/  SHF.L.U32 R15, R14, 0x10, RZ ;  /* 0x000000100e0f7819 */ /* 0x020fe200000006ff */
[--C-:B------:R-:W-:Y:S01]  /*ac20*/  FADD.FTZ R2, R5, R24.reuse ;  /* 0x0000001805027221 */ /* 0x100fe20000010000 */
[----:B0-----:R-:W-:Y:S01]  /*ac30*/  @!P2 FMUL.FTZ R97, R97, R16 ;  /* 0x000000106161a220 */ /* 0x001fe20000410000 */
[----:B------:R-:W-:Y:S01]  /*ac40*/  FADD.FTZ R14, R7, R24 ;  /* 0x00000018070e7221 */ /* 0x000fe20000010000 */
[----:B------:R-:W-:Y:S01]  /*ac50*/  FSETP.GTU.FTZ.AND P2, PT, R17, 20, PT ;  /* 0x41a000001100780b */ /* 0x000fe20003f5c000 */
[----:B-1----:R-:W-:Y:S01]  /*ac60*/  @!P5 FMUL.FTZ R124, R124, R79 ;  /* 0x0000004f7c7cd220 */ /* 0x002fe20000410000 */
[----:B------:R-:W-:Y:S01]  /*ac70*/  FSETP.GTU.FTZ.AND P3, PT, R23, 20, PT ;  /* 0x41a000001700780b */ /* 0x000fe20003f7c000 */
[----:B------:R-:W-:Y:S01]  /*ac80*/  @!P1 FMUL.FTZ R20, R20, -1.4426950216293334961 ;  /* 0xbfb8aa3b14149820 */ /* 0x000fe20000410000 */
[----:B------:R-:W-:-:S02]  /*ac90*/  FSETP.GTU.FTZ.AND P6, PT, R59, 20, PT ;  /* 0x41a000003b00780b */ /* 0x000fc40003fdc000 */
[----:B------:R-:W-:Y:S01]  /*aca0*/  FSETP.GTU.FTZ.AND P5, PT, R2, 20, PT ;  /* 0x41a000000200780b */ /* 0x000fe20003fbc000 */
[----:B--2---:R-:W-:Y:S01]  /*acb0*/  @!P0 FMUL.FTZ R101, R101, R22 ;  /* 0x0000001665658220 */ /* 0x004fe20000410000 */
[----:B------:R-:W-:Y:S01]  /*acc0*/  FSETP.GTU.FTZ.AND P0, PT, R14, 20, PT ;  /* 0x41a000000e00780b */ /* 0x000fe20003f1c000 */
[----:B------:R-:W0:Y:S04]  /*acd0*/  @!P1 MUFU.EX2 R20, R20 ;  /* 0x0000001400149308 */ /* 0x000e280000000800 */
[----:B------:R-:W-:Y:S02]  /*ace0*/  @!P2 FMUL.FTZ R0, R17, -1.4426950216293334961 ;  /* 0xbfb8aa3b1100a820 */ /* 0x000fe40000410000 */
[----:B------:R-:W-:Y:S02]  /*acf0*/  @!P3 FMUL.FTZ R4, R23, -1.4426950216293334961 ;  /* 0xbfb8aa3b1704b820 */ /* 0x000fe40000410000 */
[----:B------:R-:W-:-:S02]  /*ad00*/  @!P6 FMUL.FTZ R5, R59, -1.4426950216293334961 ;  /* 0xbfb8aa3b3b05e820 */ /* 0x000fc40000410000 */
[----:B------:R-:W-:Y:S02]  /*ad10*/  @!P5 FMUL.FTZ R7, R2, -1.4426950216293334961 ;  /* 0xbfb8aa3b0207d820 */ /* 0x000fe40000410000 */
[----:B------:R-:W-:Y:S01]  /*ad20*/  @!P0 FMUL.FTZ R14, R14, -1.4426950216293334961 ;  /* 0xbfb8aa3b0e0e8820 */ /* 0x000fe20000410000 */
[----:B------:R-:W1:Y:S01]  /*ad30*/  @!P2 MUFU.EX2 R0, R0 ;  /* 0x000000000000a308 */ /* 0x000e620000000800 */
[----:B0-----:R-:W-:-:S03]  /*ad40*/  @!P1 FADD.FTZ R21, R20, 1 ;  /* 0x3f80000014159421 */ /* 0x001fc60000010000 */
[----:B------:R-:W0:Y:S04]  /*ad50*/  @!P3 MUFU.EX2 R4, R4 ;  /* 0x000000040004b308 */ /* 0x000e280000000800 */
[----:B------:R-:W2:Y:S04]  /*ad60*/  @!P6 MUFU.EX2 R5, R5 ;  /* 0x000000050005e308 */ /* 0x000ea80000000800 */
[----:B------:R-:W3:Y:S04]  /*ad70*/  @!P5 MUFU.EX2 R7, R7 ;  /* 0x000000070007d308 */ /* 0x000ee80000000800 */
[----:B------:R-:W4:Y:S04]  /*ad80*/  @!P0 MUFU.EX2 R14, R14 ;  /* 0x0000000e000e8308 */ /* 0x000f280000000800 */
[----:B------:R-:W5:Y:S01]  /*ad90*/  @!P1 MUFU.RCP R21, R21 ;  /* 0x0000001500159308 */ /* 0x000f620000001000 */
[----:B-1----:R-:W-:Y:S01]  /*ada0*/  @!P2 FADD.FTZ R2, R0, 1 ;  /* 0x3f8000000002a421 */ /* 0x002fe20000010000 */
[----:B0-----:R-:W-:Y:S01]  /*adb0*/  @!P3 FADD.FTZ R0, R4, 1 ;  /* 0x3f8000000400b421 */ /* 0x001fe20000010000 */
[----:B--2---:R-:W-:Y:S01]  /*adc0*/  @!P6 FADD.FTZ R4, R5, 1 ;  /* 0x3f8000000504e421 */ /* 0x004fe20000010000 */
[----:B---3--:R-:W-:Y:S01]  /*add0*/  @!P5 FADD.FTZ R5, R7, 1 ;  /* 0x3f8000000705d421 */ /* 0x008fe20000010000 */
[----:B----4-:R-:W-:-:S03]  /*ade0*/  @!P0 FADD.FTZ R7, R14, 1 ;  /* 0x3f8000000e078421 */ /* 0x010fc60000010000 */
[----:B------:R-:W0:Y:S01]  /*adf0*/  @!P2 MUFU.RCP R2, R2 ;  /* 0x000000020002a308 */ /* 0x000e220000001000 */
[----:B------:R-:W-:-:S07]  /*ae00*/  FADD.FTZ R15, R15, R24 ;  /* 0x000000180f0f7221 */ /* 0x000fce0000010000 */
[----:B------:R1:W2:Y:S01]  /*ae10*/  @!P0 MUFU.RCP R14, R7 ;  /* 0x00000007000e8308 */ /* 0x0002a20000001000 */
[----:B-----5:R-:W-:Y:S01]  /*ae20*/  @!P1 FMUL.FTZ R128, R128, R21 ;  /* 0x0000001580809220 */ /* 0x020fe20000410000 */
[----:B------:R-:W-:-:S06]  /*ae30*/  FSETP.GTU.FTZ.AND P1, PT, R15, 20, PT ;  /* 0x41a000000f00780b */ /* 0x000fcc0003f3c000 */
[----:B------:R-:W3:Y:S01]  /*ae40*/  @!P6 MUFU.RCP R4, R4 ;  /* 0x000000040004e308 */ /* 0x000ee20000001000 */
[----:B-1----:R-:W-:Y:S01]  /*ae50*/  LDS.U16 R7, [R77+0x1c] ;  /* 0x00001c004d077984 */ /* 0x002fe20000000400 */
[----:B0-----:R-:W-:-:S03]  /*ae60*/  @!P2 FMUL.FTZ R103, R103, R2 ;  /* 0x000000026767a220 */ /* 0x001fc60000410000 */
[----:B------:R-:W-:Y:S03]  /*ae70*/  LDS.U16 R2, [R77+0x16] ;  /* 0x000016004d027984 */ /* 0x000fe60000000400 */
[----:B------:R-:W0:Y:S01]  /*ae80*/  @!P5 MUFU.RCP R5, R5 ;  /* 0x000000050005d308 */ /* 0x000e220000001000 */
[----:B--2---:R-:W-:Y:S01]  /*ae90*/  @!P0 FMUL.FTZ R109, R109, R14 ;  /* 0x0000000e6d6d8220 */ /* 0x004fe20000410000 */
[----:B------:R-:W-:Y:S01]  /*aea0*/  @!P1 FMUL.FTZ R15, R15, -1.4426950216293334961 ;  /* 0xbfb8aa3b0f0f9820 */ /* 0x000fe20000410000 */
[----:B------:R-:W1:Y:S01]  /*aeb0*/  LDS.U16 R14, [R77+0x1e] ;  /* 0x00001e004d0e7984 */ /* 0x000e620000000400 */
[----:B---3--:R-:W-:-:S03]  /*aec0*/  @!P6 FMUL.FTZ R107, R107, R4 ;  /* 0x000000046b6be220 */ /* 0x008fc60000410000 */
[----:B------:R-:W2:Y:S01]  /*aed0*/  LDS.U16 R4, [R77+0x18] ;  /* 0x000018004d047984 */ /* 0x000ea20000000400 */
[----:B------:R-:W3:Y:S04]  /*aee0*/  @!P1 MUFU.EX2 R15, R15 ;  /* 0x0000000f000f9308 */ /* 0x000ee80000000800 */
[----:B------:R4:W5:Y:S01]  /*aef0*/  @!P3 MUFU.RCP R17, R0 ;  /* 0x000000000011b308 */ /* 0x0009620000001000 */
[----:B0-----:R-:W-:Y:S02]  /*af00*/  @!P5 FMUL.FTZ R134, R134, R5 ;  /* 0x000000058686d220 */ /* 0x001fe40000410000 */
[----:B------:R-:W-:Y:S04]  /*af10*/  LDS.U16 R5, [R77+0x1a] ;  /* 0x00001a004d057984 */ /* 0x000fe80000000400 */
[----:B----4-:R-:W0:Y:S01]  /*af20*/  LDS.U16 R0, [R77+0x14] ;  /* 0x000014004d007984 */ /* 0x010e220000000400 */
[----:B------:R-:W-:Y:S01]  /*af30*/  BAR.SYNC.DEFER_BLOCKING 0x0 ;  /* 0x0000000000007b1d */ /* 0x000fe20000010000 */
[----:B---3--:R-:W-:-:S06]  /*af40*/  @!P1 FADD.FTZ R15, R15, 1 ;  /* 0x3f8000000f0f9421 */ /* 0x008fcc0000010000 */
[----:B------:R-:W3:Y:S01]  /*af50*/  @!P1 MUFU.RCP R15, R15 ;  /* 0x0000000f000f9308 */ /* 0x000ee20000001000 */
[----:B-----5:R-:W-:Y:S01]  /*af60*/  @!P3 FMUL.FTZ R130, R130, R17 ;  /* 0x000000118282b220 */ /* 0x020fe20000410000 */
[----:B------:R-:W-:Y:S02]  /*af70*/  PRMT R17, R141, 0x7632, R17 ;  /* 0x000076328d117816 */ /* 0x000fe40000000011 */
[----:B-1----:R-:W-:Y:S02]  /*af80*/  SHF.L.U32 R21, R14, 0x10, RZ ;  /* 0x000000100e157819 */ /* 0x002fe400000006ff */
[----:B------:R-:W-:Y:S01]  /*af90*/  F2FP.BF16.F32.PACK_AB R145, R145, R147 ;  /* 0x000000939191723e */ /* 0x000fe200000010ff */
[----:B--2---:R-:W-:Y:S01]  /*afa0*/  IMAD.U32 R19, R4, 0x10000, RZ ;  /* 0x0001000004137824 */ /* 0x004fe200078e00ff */
[----:B------:R1:W-:Y:S01]  /*afb0*/  STS.U16 [R77+0xa], R17 ;  /* 0x00000a114d007388 */ /* 0x0003e20000000400 */
[----:B---3--:R-:W-:Y:S02]  /*afc0*/  @!P1 FMUL.FTZ R136, R136, R15 ;  /* 0x0000000f88889220 */ /* 0x008fe40000410000 */
[--C-:B------:R-:W-:Y:S01]  /*afd0*/  FADD.FTZ R19, R19, R24.reuse ;  /* 0x0000001813137221 */ /* 0x100fe20000010000 */
[----:B------:R-:W-:Y:S01]  /*afe0*/  FADD.FTZ R21, R21, R24 ;  /* 0x0000001815157221 */ /* 0x000fe20000010000 */
[----:B------:R-:W-:-:S02]  /*aff0*/  PRMT R15, R143, 0x7632, R15 ;  /* 0x000076328f0f7816 */ /* 0x000fc4000000000f */
[----:B-1----:R-:W-:-:S05]  /*b000*/  SHF.L.U32 R17, R2, 0x10, RZ ;  /* 0x0000001002117819 */ /* 0x002fca00000006ff */
[----:B------:R-:W-:Y:S01]  /*b010*/  FADD.FTZ R17, R17, R24 ;  /* 0x0000001811117221 */ /* 0x000fe20000010000 */
[----:B------:R-:W-:Y:S01]  /*b020*/  FSETP.GTU.FTZ.AND P3, PT, R19, 20, PT ;  /* 0x41a000001300780b */ /* 0x000fe20003f7c000 */
[----:B------:R0:W-:Y:S01]  /*b030*/  STS.U16 [R77+0x6], R15 ;  /* 0x0000060f4d007388 */ /* 0x0001e20000000400 */
[----:B------:R-:W-:Y:S02]  /*b040*/  FSETP.GTU.FTZ.AND P2, PT, R21, 20, PT ;  /* 0x41a000001500780b */ /* 0x000fe40003f5c000 */
[----:B------:R-:W-:Y:S02]  /*b050*/  FSETP.GTU.FTZ.AND P5, PT, R17, 20, PT ;  /* 0x41a000001100780b */ /* 0x000fe40003fbc000 */
[----:B------:R-:W-:Y:S02]  /*b060*/  PRMT R16, R145, 0x7632, R16 ;  /* 0x0000763291107816 */ /* 0x000fe40000000010 */
[----:B------:R-:W-:Y:S02]  /*b070*/  F2FP.BF16.F32.PACK_AB R139, R139, R164 ;  /* 0x000000a48b8b723e */ /* 0x000fe400000010ff */
[----:B------:R-:W-:-:S02]  /*b080*/  F2FP.BF16.F32.PACK_AB R137, R137, R162 ;  /* 0x000000a28989723e */ /* 0x000fc400000010ff */
[----:B0-----:R-:W-:Y:S02]  /*b090*/  SHF.L.U32 R15, R0, 0x10, RZ ;  /* 0x00000010000f7819 */ /* 0x001fe400000006ff */
[----:B------:R-:W-:Y:S02]  /*b0a0*/  F2FP.BF16.F32.PACK_AB R135, R135, R160 ;  /* 0x000000a08787723e */ /* 0x000fe400000010ff */
[----:B------:R-:W-:Y:S02]  /*b0b0*/  F2FP.BF16.F32.PACK_AB R133, R133, R158 ;  /* 0x0000009e8585723e */ /* 0x000fe400000010ff */
[----:B------:R-:W-:Y:S01]  /*b0c0*/  F2FP.BF16.F32.PACK_AB R131, R131, R156 ;  /* 0x0000009c8383723e */ /* 0x000fe200000010ff */
[----:B------:R0:W-:Y:S01]  /*b0d0*/  STS.U16 [R77+0x2], R16 ;  /* 0x000002104d007388 */ /* 0x0001e20000000400 */
[----:B------:R-:W-:Y:S01]  /*b0e0*/  PRMT R18, R137, 0x7632, R18 ;  /* 0x0000763289127816 */ /* 0x000fe20000000012 */
[----:B------:R-:W-:Y:S01]  /*b0f0*/  FADD.FTZ R15, R15, R24 ;  /* 0x000000180f0f7221 */ /* 0x000fe20000010000 */
[----:B------:R-:W-:-:S02]  /*b100*/  PRMT R20, R135, 0x7632, R20 ;  /* 0x0000763287147816 */ /* 0x000fc40000000014 */
[----:B------:R-:W-:Y:S02]  /*b110*/  PRMT R22, R133, 0x7632, R22 ;  /* 0x0000763285167816 */ /* 0x000fe40000000016 */
[----:B------:R-:W-:Y:S02]  /*b120*/  PRMT R23, R131, 0x7632, R23 ;  /* 0x0000763283177816 */ /* 0x000fe40000000017 */
[----:B0-----:R-:W-:Y:S02]  /*b130*/  PRMT R16, R139, 0x7632, R16 ;  /* 0x000076328b107816 */ /* 0x001fe40000000010 */
[----:B------:R-:W-:Y:S01]  /*b140*/  SHF.L.U32 R5, R5, 0x10, RZ ;  /* 0x0000001005057819 */ /* 0x000fe200000006ff */
[----:B------:R-:W-:Y:S01]  /*b150*/  STS.U16 [R77], R145 ;  /* 0x000000914d007388 */ /* 0x000fe20000000400 */
[----:B------:R-:W-:Y:S01]  /*b160*/  FSETP.GTU.FTZ.AND P6, PT, R15, 20, PT ;  /* 0x41a000000f00780b */ /* 0x000fe20003fdc000 */
[----:B------:R-:W-:Y:S01]  /*b170*/  @!P5 FMUL.FTZ R2, R17, -1.4426950216293334961 ;  /* 0xbfb8aa3b1102d820 */ /* 0x000fe20000410000 */
[----:B------:R-:W-:Y:S01]  /*b180*/  @!P3 FMUL.FTZ R4, R19, -1.4426950216293334961 ;  /* 0xbfb8aa3b1304b820 */ /* 0x000fe20000410000 */
[----:B------:R-:W-:Y:S01]  /*b190*/  STS.U16 [R77+0x4], R143 ;  /* 0x0000048f4d007388 */ /* 0x000fe20000000400 */
[----:B------:R-:W-:Y:S01]  /*b1a0*/  @!P2 FMUL.FTZ R14, R21, -1.4426950216293334961 ;  /* 0xbfb8aa3b150ea820 */ /* 0x000fe20000410000 */
[----:B------:R-:W-:-:S02]  /*b1b0*/  FADD.FTZ R5, R5, R24 ;  /* 0x0000001805057221 */ /* 0x000fc40000010000 */
        /* <DEDUP_REMOVED lines=32> */
[----:B------:R-:W-:-:S04]  /*b3c0*/  @!P6 FMUL.FTZ R0, R15, -1.4426950216293334961 ;  /* 0xbfb8aa3b0f00e820 */ /* 0x000fc80000410000 */
[----:B------:R-:W-:Y:S02]  /*b3d0*/  FADD.FTZ R7, R7, R24 ;  /* 0x0000001807077221 */ /* 0x000fe40000010000 */
[----:B------:R-:W2:Y:S03]  /*b3e0*/  @!P6 MUFU.EX2 R0, R0 ;  /* 0x000000000000e308 */ /* 0x000ea60000000800 */
[----:B------:R-:W-:Y:S01]  /*b3f0*/  FSETP.GTU.FTZ.AND P1, PT, R7, 20, PT ;  /* 0x41a000000700780b */ /* 0x000fe20003f3c000 */
[----:B------:R-:W-:Y:S01]  /*b400*/  @!P0 FMUL.FTZ R5, R5, -1.4426950216293334961 ;  /* 0xbfb8aa3b05058820 */ /* 0x000fe20000410000 */
[----:B------:R-:W3:Y:S05]  /*b410*/  @!P3 MUFU.EX2 R4, R4 ;  /* 0x000000040004b308 */ /* 0x000eea0000000800 */
[----:B------:R-:W4:Y:S01]  /*b420*/  @!P0 MUFU.EX2 R5, R5 ;  /* 0x0000000500058308 */ /* 0x000f220000000800 */
[----:B------:R-:W5:Y:S03]  /*b430*/  LDS R111, [UR5+0x420] ;  /* 0x00042005ff6f7984 */ /* 0x000f660008000800 */
[----:B------:R-:W1:Y:S02]  /*b440*/  @!P5 MUFU.EX2 R2, R2 ;  /* 0x000000020002d308 */ /* 0x000e640000000800 */
[----:B------:R-:W-:Y:S01]  /*b450*/  @!P1 FMUL.FTZ R7, R7, -1.4426950216293334961 ;  /* 0xbfb8aa3b07079820 */ /* 0x000fe20000410000 */
[----:B--2---:R-:W-:-:S03]  /*b460*/  @!P6 FADD.FTZ R0, R0, 1 ;  /* 0x3f8000000000e421 */ /* 0x004fc60000010000 */
[----:B------:R3:W2:Y:S04]  /*b470*/  @!P1 MUFU.EX2 R15, R7 ;  /* 0x00000007000f9308 */ /* 0x0006a80000000800 */
[----:B0-----:R4:W0:Y:S01]  /*b480*/  @!P2 MUFU.EX2 R16, R14 ;  /* 0x0000000e0010a308 */ /* 0x0018220000000800 */
[----:B---3--:R-:W-:-:S03]  /*b490*/  @!P3 FADD.FTZ R7, R4, 1 ;  /* 0x3f8000000407b421 */ /* 0x008fc60000010000 */
[----:B------:R-:W3:Y:S01]  /*b4a0*/  @!P6 MUFU.RCP R0, R0 ;  /* 0x000000000000e308 */ /* 0x000ee20000001000 */
[----:B----4-:R-:W-:-:S07]  /*b4b0*/  @!P0 FADD.FTZ R14, R5, 1 ;  /* 0x3f800000050e8421 */ /* 0x010fce0000010000 */
[----:B-1----:R1:W-:Y:S01]  /*b4c0*/  @!P3 MUFU.RCP R18, R7 ;  /* 0x000000070012b308 */ /* 0x0023e20000001000 */
[----:B------:R-:W-:Y:S01]  /*b4d0*/  @!P5 FADD.FTZ R2, R2, 1 ;  /* 0x3f8000000202d421 */ /* 0x000fe20000010000 */
[----:B-1----:R-:W-:-:S06]  /*b4e0*/  MOV R7, RZ ;  /* 0x000000ff00077202 */ /* 0x002fcc0000000f00 */
[----:B------:R-:W1:Y:S01]  /*b4f0*/  @!P0 MUFU.RCP R121, R14 ;  /* 0x0000000e00798308 */ /* 0x000e620000001000 */
[----:B------:R-:W-:-:S07]  /*b500*/  IMAD.WIDE.U32 R4, R122, UR18, R6 ;  /* 0x000000127a047c25 */ /* 0x000fce000f8e0006 */
[----:B------:R-:W4:Y:S01]  /*b510*/  @!P5 MUFU.RCP R117, R2 ;  /* 0x000000020075d308 */ /* 0x000f220000001000 */
[----:B------:R-:W-:Y:S02]  /*b520*/  IMAD R5, R123, UR18, R5 ;  /* 0x000000127b057c24 */ /* 0x000fe4000f8e0205 */
[----:B---3--:R-:W-:Y:S01]  /*b530*/  @!P6 FMUL.FTZ R113, R113, R0 ;  /* 0x000000007171e220 */ /* 0x008fe20000410000 */
[----:B------:R-:W-:-:S04]  /*b540*/  IMAD.WIDE.U32 R4, R25, UR6, R4 ;  /* 0x0000000619047c25 */ /* 0x000fc8000f8e0004 */
[----:B--2---:R-:W-:Y:S01]  /*b550*/  @!P1 FADD.FTZ R15, R15, 1 ;  /* 0x3f8000000f0f9421 */ /* 0x004fe20000010000 */
[----:B0-----:R-:W-:Y:S01]  /*b560*/  @!P2 FADD.FTZ R16, R16, 1 ;  /* 0x3f8000001010a421 */ /* 0x001fe20000010000 */
[----:B------:R-:W-:Y:S01]  /*b570*/  IMAD R0, R25, UR7, R5 ;  /* 0x0000000719007c24 */ /* 0x000fe2000f8e0205 */
[----:B------:R-:W-:Y:S01]  /*b580*/  IADD3 R5, P6, PT, R40, R4, RZ ;  /* 0x0000000428057210 */ /* 0x000fe20007fde0ff */
[----:B-1----:R-:W-:Y:S01]  /*b590*/  @!P0 FMUL.FTZ R142, R142, R121 ;  /* 0x000000798e8e8220 */ /* 0x002fe20000410000 */
[----:B------:R-:W0:Y:S01]  /*b5a0*/  @!P1 MUFU.RCP R2, R15 ;  /* 0x0000000f00029308 */ /* 0x000e220000001000 */
[----:B------:R-:W-:Y:S01]  /*b5b0*/  @!P3 FMUL.FTZ R115, R115, R18 ;  /* 0x000000127373b220 */ /* 0x000fe20000410000 */
[----:B------:R-:W-:Y:S01]  /*b5c0*/  IADD3.X R0, PT, PT, RZ, R0, RZ, P6, !PT ;  /* 0x00000000ff007210 */ /* 0x000fe200037fe4ff */
[----:B------:R-:W1:Y:S01]  /*b5d0*/  LDCU.64 UR6, c[0x0][0x560] ;  /* 0x0000ac00ff0677ac */ /* 0x000e620008000a00 */
[----:B------:R-:W-:-:S04]  /*b5e0*/  LEA R4, P0, R5, UR8, 0x1 ;  /* 0x0000000805047c11 */ /* 0x000fc8000f8008ff */
[----:B------:R-:W2:Y:S01]  /*b5f0*/  @!P2 MUFU.RCP R123, R16 ;  /* 0x00000010007ba308 */ /* 0x000ea20000001000 */
[----:B----4-:R-:W-:Y:S01]  /*b600*/  @!P5 FMUL.FTZ R140, R140, R117 ;  /* 0x000000758c8cd220 */ /* 0x010fe20000410000 */
[----:B------:R-:W-:Y:S02]  /*b610*/  LEA.HI.X R5, R5, UR9, R0, 0x1, P0 ;  /* 0x0000000905057c11 */ /* 0x000fe400080f0c00 */
[-C--:B-----5:R-:W-:Y:S02]  /*b620*/  ISETP.GE.AND P3, PT, R40, R111.reuse, PT ;  /* 0x0000006f2800720c */ /* 0x0a0fe40003f66270 */
[-C--:B------:R-:W-:Y:S02]  /*b630*/  ISETP.GE.AND P5, PT, R44, R111.reuse, PT ;  /* 0x0000006f2c00720c */ /* 0x080fe40003fa6270 */
[-C--:B------:R-:W-:Y:S02]  /*b640*/  ISETP.GE.AND P0, PT, R45, R111.reuse, PT ;  /* 0x0000006f2d00720c */ /* 0x080fe40003f06270 */
[-C--:B------:R-:W-:Y:S01]  /*b650*/  ISETP.GE.AND P6, PT, R46, R111.reuse, PT ;  /* 0x0000006f2e00720c */ /* 0x080fe20003fc6270 */
[----:B0-----:R-:W-:Y:S01]  /*b660*/  @!P1 FMUL.FTZ R119, R119, R2 ;  /* 0x0000000277779220 */ /* 0x001fe20000410000 */
[----:B------:R-:W-:-:S05]  /*b670*/  ISETP.GE.AND P1, PT, R50, R111, PT ;  /* 0x0000006f3200720c */ /* 0x000fca0003f26270 */
        /* <DEDUP_REMOVED lines=95> */
[----:B------:R-:W-:-:S04]  /*bc70*/  FADD.FTZ R101, R124, R101 ;  /* 0x000000657c657221 */ /* 0x000fc80000010000 */
[----:B------:R-:W-:Y:S01]  /*bc80*/  IMAD.X R0, RZ, RZ, R0, P2 ;  /* 0x000000ffff007224 */ /* 0x000fe200010e0600 */
[----:B-1----:R-:W-:Y:S01]  /*bc90*/  LEA R2, P2, R3, UR6, 0x1 ;  /* 0x0000000603027c11 */ /* 0x002fe2000f8408ff */
[----:B------:R-:W-:Y:S01]  /*bca0*/  FADD.FTZ R128, R101, R128 ;  /* 0x0000008065807221 */ /* 0x000fe20000010000 */
[-C--:B---3--:R-:W-:Y:S02]  /*bcb0*/  ISETP.GE.AND P0, PT, R40, R79.reuse, PT ;  /* 0x0000004f2800720c */ /* 0x088fe40003f06270 */
[----:B------:R-:W-:Y:S02]  /*bcc0*/  LEA.HI.X R3, R3, UR7, R0, 0x1, P2 ;  /* 0x0000000703037c11 */ /* 0x000fe400090f0c00 */
[-C--:B------:R-:W-:Y:S02]  /*bcd0*/  ISETP.GE.AND P5, PT, R50, R79.reuse, PT ;  /* 0x0000004f3200720c */ /* 0x080fe40003fa6270 */
[-C--:B------:R-:W-:Y:S02]  /*bce0*/  ISETP.GE.AND P6, PT, R51, R79.reuse, PT ;  /* 0x0000004f3300720c */ /* 0x080fe40003fc6270 */
        /* <DEDUP_REMOVED lines=52> */
.L_x_6915:
        /* <DEDUP_REMOVED lines=34> */
.L_x_6990:
[----:B------:R-:W-:Y:S05]  /*c250*/  BSYNC.RECONVERGENT B0 ;  /* 0x0000000000007941 */ /* 0x000fea0003800200 */
.L_x_6989:
        /* <DEDUP_REMOVED lines=26> */
.L_x_6992:
[----:B------:R-:W-:Y:S05]  /*c400*/  BSYNC.RECONVERGENT B0 ;  /* 0x0000000000007941 */ /* 0x000fea0003800200 */
.L_x_6991:
        /* <DEDUP_REMOVED lines=17> */
.L_x_6994:
        /* <DEDUP_REMOVED lines=24> */
.L_x_6993:
[----:B------:R-:W-:Y:S05]  /*c6a0*/  EXIT ;  /* 0x000000000000794d */ /* 0x000fea0003800000 */
.L_x_6995:
        /* <DEDUP_REMOVED lines=13> */
.L_x_10479:


//--------------------- .text._Z25selective_scan_bwd_kernelI32Selective_Scan_bwd_kernel_traitsILi32ELi16ELb0ELb1ELb0ELb0ELb0EN3c108BFloat16EfEEv12SSMParamsBwd --------------------------
	.section	.text._Z25selective_scan_bwd_kernelI32Selective_Scan_bwd_kernel_traitsILi32ELi16ELb0ELb1ELb0ELb0ELb0EN3c108BFloat16EfEEv12SSMParamsBwd,"ax",@progbits
	.align	128
        .global         _Z25selective_scan_bwd_kernelI32Selective_Scan_bwd_kernel_traitsILi32ELi16ELb0ELb1ELb0ELb0ELb0EN3c108BFloat16EfEEv12SSMParamsBwd
        .type           _Z25selective_scan_bwd_kernelI32Selective_Scan_bwd_kernel_traitsILi32ELi16ELb0ELb1ELb0ELb0ELb0EN3c108BFloat16EfEEv12SSMParamsBwd,@function
        .size           _Z25selective_scan_bwd_kernelI32Selective_Scan_bwd_kernel_traitsILi32ELi16ELb0ELb1ELb0ELb0ELb0EN3c108BFloat16EfEEv12SSMParamsBwd,(.L_x_10480 - _Z25selective_scan_bwd_kernelI32Selective_Scan_bwd_kernel_traitsILi32ELi16ELb0ELb1ELb0ELb0ELb0EN3c108BFloat16EfEEv12SSMParamsBwd)
        .other          _Z25selective_scan_bwd_kernelI32Selective_Scan_bwd_kernel_traitsILi32ELi16ELb0ELb1ELb0ELb0ELb0EN3c108BFloat16EfEEv12SSMParamsBwd,@"STO_CUDA_ENTRY STV_DEFAULT"
_Z25selective_scan_bwd_kernelI32Selective_Scan_bwd_kernel_traitsILi32ELi16ELb0ELb1ELb0ELb0ELb0EN3c108BFloat16EfEEv12SSMParamsBwd:
.text._Z25selective_scan_bwd_kernelI32Selective_Scan_bwd_kernel_traitsILi32ELi16ELb0ELb1ELb0ELb0ELb0EN3c108BFloat16EfEEv12SSMParamsBwd:
        /* <DEDUP_REMOVED lines=16> */
[----:B------:R-:W1:Y:S02]  /*0100*/  LDCU.64 UR20, c[0x0][0x480] ;  /* 0x00009000ff1477ac */ /* 0x000e640008000a00 */
[----:B------:R-:W-:Y:S02]  /*0110*/  PLOP3.LUT P0, PT, PT, PT, UP0, 0x80, 0x8 ;  /* 0x000000000008781c */ /* 0x000fe40003f0f008 */
[----:B------:R-:W-:Y:S01]  /*0120*/  PLOP3.LUT P1, PT, PT, PT, UP1, 0x80, 0x8 ;  /* 0x000000000008781c */ /* 0x000fe20003f2f018 */
[----:B------:R-:W2:Y:S02]  /*0130*/  LDCU UR27, c[0x0][0x394] ;  /* 0x00007280ff1b77ac */ /* 0x000ea40008000800 */
        /* <DEDUP_REMOVED lines=14> */
[----:B------:R-:W-:Y:S01]  /*0220*/  IABS R0, UR6 ;  /* 0x0000000600007c13 */ /* 0x000fe20008000000 */
[----:B------:R4:W2:Y:S01]  /*0230*/  F2I.FTZ.U32.TRUNC.NTZ R7, R6 ;  /* 0x0000000600077305 */ /* 0x0008a2000021f000 */
[----:B------:R-:W-:Y:S01]  /*0240*/  UIMAD UR9, UR26, UR17, UR9 ;  /* 0x000000111a0972a4 */ /* 0x000fe2000f8e0209 */
[----:B------:R-:W-:Y:S01]  /*0250*/  HFMA2 R21, -RZ, RZ, 0, 0 ;  /* 0x00000000ff157431 */ /* 0x000fe200000001ff */
[----:B------:R-:W-:Y:S01]  /*0260*/  UIMAD.WIDE.U32 UR4, UR26, UR12, URZ ;  /* 0x0000000c1a0472a5 */ /* 0x000fe2000f8e00ff */
[----:B------:R-:W-:Y:S01]  /*0270*/  IMAD.MOV.U32 R18, RZ, RZ, RZ ;  /* 0x000000ffff127224 */ /* 0x000fe200078e00ff */
[----:B-1----:R-:W-:-:S02]  /*0280*/  UISETP.NE.U32.AND UP0, UPT, UR20, URZ, UPT ;  /* 0x000000ff1400728c */ /* 0x002fc4000bf05070 */
[----:B------:R-:W-:Y:S01]  /*0290*/  UIMAD UR5, UR26, UR13, UR5 ;  /* 0x0000000d1a0572a4 */ /* 0x000fe2000f8e0205 */
[----:B0-----:R-:W0:Y:S01]  /*02a0*/  LDC.64 R4, c[0x0][0x3c8] ;  /* 0x0000f200ff047b82 */ /* 0x001e220000000a00 */
[----:B----4-:R-:W-:Y:S01]  /*02b0*/  HFMA2 R6, -RZ, RZ, 0, 0 ;  /* 0x00000000ff067431 */ /* 0x010fe200000001ff */
[----:B------:R-:W-:Y:S02]  /*02c0*/  UIMAD.WIDE.U32 UR12, UR6, UR18, UR8 ;  /* 0x00000012060c72a5 */ /* 0x000fe4000f8e0008 */
[----:B------:R-:W1:Y:S01]  /*02d0*/  LDCU.128 UR8, c[0x0][0x460] ;  /* 0x00008c00ff0877ac */ /* 0x000e620008000c00 */
[----:B--2---:R-:W-:Y:S01]  /*02e0*/  IMAD.MOV R2, RZ, RZ, -R7 ;  /* 0x000000ffff027224 */ /* 0x004fe200078e0a07 */
[----:B------:R-:W-:Y:S01]  /*02f0*/  UIMAD UR17, UR6, UR19, UR13 ;  /* 0x00000013061172a4 */ /* 0x000fe2000f8e020d */
[----:B------:R-:W2:Y:S02]  /*0300*/  LDCU.64 UR18, c[0x0][0x498] ;  /* 0x00009300ff1277ac */ /* 0x000ea40008000a00 */
[----:B------:R-:W-:Y:S01]  /*0310*/  IMAD R3, R2, R9, RZ ;  /* 0x0000000902037224 */ /* 0x000fe200078e02ff */
[----:B------:R-:W-:-:S03]  /*0320*/  UISETP.NE.AND.EX UP0, UPT, UR21, URZ, UPT, UP0 ;  /* 0x000000ff1500728c */ /* 0x000fc6000bf05300 */
[----:B------:R-:W-:Y:S01]  /*0330*/  IMAD.HI.U32 R6, R7, R3, R6 ;  /* 0x0000000307067227 */ /* 0x000fe200078e0006 */
[----:B------:R-:W-:Y:S02]  /*0340*/  ULEA UR28, UR27, 0xfffffe00, 0x9 ;  /* 0xfffffe001b1c7891 */ /* 0x000fe4000f8e48ff */
[----:B------:R-:W-:Y:S02]  /*0350*/  UIMAD.WIDE.U32 UR4, UR6, UR14, UR4 ;  /* 0x0000000e060472a5 */ /* 0x000fe4000f8e0004 */
[----:B------:R-:W-:Y:S01]  /*0360*/  UIADD3 UR12, UP3, UPT, UR28, UR12, URZ ;  /* 0x0000000c1c0c7290 */ /* 0x000fe2000ff7e0ff */
[----:B------:R-:W-:Y:S01]  /*0370*/  IMAD.HI.U32 R19, R6, R0, RZ ;  /* 0x0000000006137227 */ /* 0x000fe200078e00ff */
[----:B------:R-:W4:Y:S01]  /*0380*/  LDCU.64 UR20, c[0x0][0x4a0] ;  /* 0x00009400ff1477ac */ /* 0x000f220008000a00 */
[----:B------:R-:W0:Y:S03]  /*0390*/  LDC.64 R6, c[0x0][0x448] ;  /* 0x00011200ff067b82 */ /* 0x000e260000000a00 */
[----:B------:R-:W-:Y:S01]  /*03a0*/  IADD3 R2, PT, PT, -R19, RZ, RZ ;  /* 0x000000ff13027210 */ /* 0x000fe20007ffe1ff */
[----:B------:R-:W-:-:S02]  /*03b0*/  UIMAD UR15, UR6, UR15, UR5 ;  /* 0x0000000f060f72a4 */ /* 0x000fc4000f8e0205 */
[----:B------:R-:W-:Y:S02]  /*03c0*/  UIADD3 UR4, UP1, UPT, UR28, UR4, URZ ;  /* 0x000000041c047290 */ /* 0x000fe4000ff3e0ff */
[C---:B------:R-:W-:Y:S01]  /*03d0*/  IMAD R0, R9.reuse, R2, R0 ;  /* 0x0000000209007224 */ /* 0x040fe200078e0200 */
[----:B------:R-:W-:Y:S02]  /*03e0*/  USHF.R.S32.HI UR29, URZ, 0x1f, UR28 ;  /* 0x0000001fff1d7899 */ /* 0x000fe4000801141c */
[----:B-1----:R-:W-:Y:S02]  /*03f0*/  ULEA UR14, UP2, UR4, UR8, 0x1 ;  /* 0x00000008040e7291 */ /* 0x002fe4000f8408ff */
[----:B------:R-:W-:Y:S01]  /*0400*/  ISETP.GT.U32.AND P1, PT, R9, R0, PT ;  /* 0x000000000900720c */ /* 0x000fe20003f24070 */
[----:B------:R-:W-:Y:S01]  /*0410*/  UIADD3.X UR15, UPT, UPT, UR29, UR15, URZ, UP1, !UPT ;  /* 0x0000000f1d0f7290 */ /* 0x000fe20008ffe4ff */
[----:B------:R-:W1:Y:S01]  /*0420*/  @UP0 LDCU UR7, c[0x0][0x384] ;  /* 0x00007080ff0707ac */ /* 0x000e620008000800 */
[----:B------:R-:W-:-:S02]  /*0430*/  ULEA UR16, UP4, UR12, UR10, 0x1 ;  /* 0x0000000a0c107291 */ /* 0x000fc4000f8808ff */
[----:B------:R-:W-:Y:S02]  /*0440*/  UIADD3.X UR17, UPT, UPT, UR29, UR17, URZ, UP3, !UPT ;  /* 0x000000111d117290 */ /* 0x000fe40009ffe4ff */
[----:B------:R-:W-:-:S06]  /*0450*/  ULEA.HI.X UR15, UR4, UR9, UR15, 0x1, UP2 ;  /* 0x00000009040f7291 */ /* 0x000fcc00090f0c0f */
[----:B------:R-:W-:Y:S01]  /*0460*/  @!P1 IMAD.IADD R0, R0, 0x1, -R9 ;  /* 0x0000000100009824 */ /* 0x000fe200078e0a09 */
[----:B------:R-:W-:Y:S01]  /*0470*/  @!P1 IADD3 R19, PT, PT, R19, 0x1, RZ ;  /* 0x0000000113139810 */ /* 0x000fe20007ffe0ff */
[----:B------:R-:W-:Y:S01]  /*0480*/  ULEA.HI.X UR17, UR12, UR11, UR17, 0x1, UP4 ;  /* 0x0000000b0c117291 */ /* 0x000fe2000a0f0c11 */
[----:B------:R-:W-:Y:S01]  /*0490*/  ISETP.NE.AND P1, PT, R8, RZ, PT ;  /* 0x000000ff0800720c */ /* 0x000fe20003f25270 */
[----:B--2---:R-:W-:Y:S01]  /*04a0*/  UIMAD.WIDE.U32 UR4, UR26, UR18, URZ ;  /* 0x000000121a0472a5 */ /* 0x004fe2000f8e00ff */
[----:B------:R-:W-:Y:S01]  /*04b0*/  ISETP.GE.U32.AND P0, PT, R0, R9, PT ;  /* 0x000000090000720c */ /* 0x000fe20003f06070 */
[----:B------:R-:W2:Y:S01]  /*04c0*/  LDCU.64 UR12, c[0x0][0x528] ;  /* 0x0000a500ff0c77ac */ /* 0x000ea20008000a00 */
[----:B------:R-:W-:Y:S01]  /*04d0*/  LOP3.LUT R0, R8, UR6, RZ, 0x3c, !PT ;  /* 0x0000000608007c12 */ /* 0x000fe2000f8e3cff */
[----:B------:R-:W2:Y:S03]  /*04e0*/  @UP0 LDCU UR10, c[0x0][0x38c] ;  /* 0x00007180ff0a07ac */ /* 0x000ea60008000800 */
[----:B------:R-:W-:Y:S01]  /*04f0*/  ISETP.GE.AND P2, PT, R0, RZ, PT ;  /* 0x000000ff0000720c */ /* 0x000fe20003f46270 */
[----:B------:R-:W-:Y:S01]  /*0500*/  UIMAD UR5, UR26, UR19, UR5 ;  /* 0x000000131a0572a4 */ /* 0x000fe2000f8e0205 */
[----:B------:R-:W2:Y:S05]  /*0510*/  @UP0 LDCU.64 UR18, c[0x0][0x480] ;  /* 0x00009000ff1207ac */ /* 0x000eaa0008000a00 */
[----:B------:R-:W-:Y:S01]  /*0520*/  @P0 IADD3 R19, PT, PT, R19, 0x1, RZ ;  /* 0x0000000113130810 */ /* 0x000fe20007ffe0ff */
[----:B----4-:R-:W-:-:S02]  /*0530*/  UIMAD.WIDE.U32 UR4, UR6, UR20, UR4 ;  /* 0x00000014060472a5 */ /* 0x010fc4000f8e0004 */
[----:B---3--:R-:W-:-:S03]  /*0540*/  UIMAD.WIDE.U32 UR8, UR26, UR22, URZ ;  /* 0x000000161a0872a5 */ /* 0x008fc6000f8e00ff */
[----:B------:R-:W-:Y:S01]  /*0550*/  @!P2 IMAD.MOV R19, RZ, RZ, -R19 ;  /* 0x000000ffff13a224 */ /* 0x000fe200078e0a13 */
[----:B------:R-:W-:Y:S01]  /*0560*/  @!P1 LOP3.LUT R19, RZ, R8, RZ, 0x33, !PT ;  /* 0x00000008ff139212 */ /* 0x000fe200078e33ff */
[----:B------:R-:W-:Y:S02]  /*0570*/  UIMAD UR21, UR6, UR21, UR5 ;  /* 0x00000015061572a4 */ /* 0x000fe4000f8e0205 */
[----:B-1----:R-:W-:Y:S01]  /*0580*/  @UP0 UIMAD UR5, UR26, UR7, UR6 ;  /* 0x000000071a0502a4 */ /* 0x002fe2000f8e0206 */
[----:B------:R-:W-:Y:S01]  /*0590*/  SHF.R.S32.HI R3, RZ, 0x1f, R19 ;  /* 0x0000001fff037819 */ /* 0x000fe20000011413 */
[----:B------:R-:W-:Y:S02]  /*05a0*/  UIADD3 UR4, UP1, UPT, UR28, UR4, URZ ;  /* 0x000000041c047290 */ /* 0x000fe4000ff3e0ff */
[----:B------:R-:W-:Y:S02]  /*05b0*/  @UP0 UIMAD UR5, UR5, UR27, URZ ;  /* 0x0000001b050502a4 */ /* 0x000fe4000f8e02ff */
[----:B------:R-:W-:Y:S01]  /*05c0*/  UIMAD UR9, UR26, UR23, UR9 ;  /* 0x000000171a0972a4 */ /* 0x000fe2000f8e0209 */
[----:B0-----:R-:W-:Y:S01]  /*05d0*/  IMAD R0, R3, R4, RZ ;  /* 0x0000000403007224 */ /* 0x001fe200078e02ff */
[----:B------:R-:W-:-:S02]  /*05e0*/  UIADD3.X UR21, UPT, UPT, UR29, UR21, URZ, UP1, !UPT ;  /* 0x000000151d157290 */ /* 0x000fc40008ffe4ff */
[----:B--2---:R-:W-:Y:S01]  /*05f0*/  ULEA UR20, UP1, UR4, UR12, 0x1 ;  /* 0x0000000c04147291 */ /* 0x004fe2000f8208ff */
[C---:B------:R-:W-:Y:S01]  /*0600*/  IMAD R5, R19.reuse, R5, R0 ;  /* 0x0000000513057224 */ /* 0x040fe200078e0200 */
[----:B------:R-:W-:Y:S01]  /*0610*/  @UP0 UIMAD UR7, UR5, UR10, URZ ;  /* 0x0000000a050702a4 */ /* 0x000fe2000f8e02ff */
[----:B------:R-:W-:Y:S01]  /*0620*/  IMAD.WIDE.U32 R2, R19, R4, UR8 ;  /* 0x0000000813027e25 */ /* 0x000fe2000f8e0004 */
[----:B------:R-:W-:Y:S01]  /*0630*/  ULEA.HI.X UR21, UR4, UR13, UR21, 0x1, UP1 ;  /* 0x0000000d04157291 */ /* 0x000fe200088f0c15 */
[----:B------:R-:W-:Y:S02]  /*0640*/  UMOV UR5, URZ ;  /* 0x000000ff00057c82 */ /* 0x000fe40008000000 */
        /* <DEDUP_REMOVED lines=23> */
[----:B------:R-:W-:Y:S01]  /*07c0*/  LOP3.LUT R198, R20, 0x1f, RZ, 0xc0, !PT ;  /* 0x0000001f14c67812 */ /* 0x000fe200078ec0ff */
[----:B------:R-:W-:Y:S01]  /*07d0*/  UMOV UR19, UR21 ;  /* 0x0000001500137c82 */ /* 0x000fe20008000000 */
[C---:B------:R-:W-:Y:S02]  /*07e0*/  LOP3.LUT R3, R0.reuse, 0x3e00, RZ, 0xc0, !PT ;  /* 0x00003e0000037812 */ /* 0x040fe400078ec0ff */
[----:B------:R-:W-:Y:S02]  /*07f0*/  LEA.HI R24, R0, R0, RZ, 0x1b ;  /* 0x0000000000187211 */ /* 0x000fe400078fd8ff */
[----:B------:R-:W-:Y:S02]  /*0800*/  LOP3.LUT R22, R3, 0x1f, R20, 0xf8, !PT ;  /* 0x0000001f03167812 */ /* 0x000fe400078ef814 */
[----:B------:R-:W-:Y:S01]  /*0810*/  LEA R24, R24, UR18, 0x2 ;  /* 0x0000001218187c11 */ /* 0x000fe2000f8e10ff */
[----:B------:R-:W-:Y:S01]  /*0820*/  UMOV UR18, UR20 ;  /* 0x0000001400127c82 */ /* 0x000fe20008000000 */
        /* <DEDUP_REMOVED lines=15> */
.L_x_7036:
        /* <DEDUP_REMOVED lines=67> */
[C---:B------:R-:W-:Y:S01]  /*0d50*/  IADD3 R44, PT, PT, R41.reuse, 0x20, RZ ;  /* 0x00000020292c7810 */ /* 0x040fe20007ffe0ff */
[C---:B------:R-:W-:Y:S01]  /*0d60*/  VIADD R50, R41.reuse, 0xa0 ;  /* 0x000000a029327836 */ /* 0x040fe20000000000 */
[-C--:B------:R-:W-:Y:S02]  /*0d70*/  LEA.HI.SX32 R6, R6, R41.reuse, 0x1b ;  /* 0x0000002906067211 */ /* 0x080fe400078fdaff */
[C---:B------:R-:W-:Y:S02]  /*0d80*/  LEA.HI.SX32 R42, R41.reuse, R41, 0x1b ;  /* 0x00000029292a7211 */ /* 0x040fe400078fdaff */
[----:B------:R-:W-:-:S02]  /*0d90*/  IADD3 R48, PT, PT, R41, 0x60, RZ ;  /* 0x0000006029307810 */ /* 0x000fc40007ffe0ff */
[-C--:B------:R-:W-:Y:S02]  /*0da0*/  LEA.HI.SX32 R43, R44, R41.reuse, 0x1b ;  /* 0x000000292c2b7211 */ /* 0x080fe400078fdaff */
[-C--:B------:R-:W-:Y:S02]  /*0db0*/  LEA.HI.SX32 R44, R46, R41.reuse, 0x1b ;  /* 0x000000292e2c7211 */ /* 0x080fe400078fdaff */
[----:B------:R-:W-:Y:S02]  /*0dc0*/  LEA R46, R6, UR27, 0x1 ;  /* 0x0000001b062e7c11 */ /* 0x000fe4000f8e08ff */
[----:B------:R-:W-:Y:S02]  /*0dd0*/  LEA R42, R42, UR27, 0x1 ;  /* 0x0000001b2a2a7c11 */ /* 0x000fe4000f8e08ff */
[-C--:B------:R-:W-:Y:S02]  /*0de0*/  LEA.HI.SX32 R45, R48, R41.reuse, 0x1b ;  /* 0x00000029302d7211 */ /* 0x080fe400078fdaff */
[----:B------:R-:W-:Y:S01]  /*0df0*/  LEA.HI.SX32 R47, R50, R41, 0x1b ;  /* 0x00000029322f7211 */ /* 0x000fe200078fdaff */
[C---:B------:R-:W-:Y:S01]  /*0e00*/  VIADD R50, R41.reuse, 0x100 ;  /* 0x0000010029327836 */ /* 0x040fe20000000000 */
[----:B------:R-:W-:-:S02]  /*0e10*/  IADD3 R6, PT, PT, R41, 0xc0, RZ ;  /* 0x000000c029067810 */ /* 0x000fc40007ffe0ff */
[----:B------:R-:W-:Y:S02]  /*0e20*/  LEA R43, R43, UR27, 0x1 ;  /* 0x0000001b2b2b7c11 */ /* 0x000fe4000f8e08ff */
[----:B------:R-:W-:Y:S02]  /*0e30*/  IADD3 R48, PT, PT, R41, 0xe0, RZ ;  /* 0x000000e029307810 */ /* 0x000fe40007ffe0ff */
[----:B------:R-:W-:Y:S02]  /*0e40*/  LEA R44, R44, UR27, 0x1 ;  /* 0x0000001b2c2c7c11 */ /* 0x000fe4000f8e08ff */
[-C--:B------:R-:W-:Y:S02]  /*0e50*/  LEA.HI.SX32 R6, R6, R41.reuse, 0x1b ;  /* 0x0000002906067211 */ /* 0x080fe400078fdaff */
[----:B------:R-:W-:Y:S02]  /*0e60*/  LEA R45, R45, UR27, 0x1 ;  /* 0x0000001b2d2d7c11 */ /* 0x000fe4000f8e08ff */
[----:B------:R-:W-:-:S02]  /*0e70*/  LEA.HI.SX32 R49, R48, R41, 0x1b ;  /* 0x0000002930317211 */ /* 0x000fc400078fdaff */
[----:B------:R-:W-:Y:S02]  /*0e80*/  IADD3 R52, PT, PT, R41, 0x120, RZ ;  /* 0x0000012029347810 */ /* 0x000fe40007ffe0ff */
[----:B------:R-:W-:Y:S02]  /*0e90*/  LEA.HI.SX32 R50, R50, R41, 0x1b ;  /* 0x0000002932327211 */ /* 0x000fe400078fdaff */
[----:B------:R-:W-:Y:S02]  /*0ea0*/  LEA R47, R47, UR27, 0x1 ;  /* 0x0000001b2f2f7c11 */ /* 0x000fe4000f8e08ff */
[----:B------:R-:W-:Y:S02]  /*0eb0*/  IADD3 R54, PT, PT, R41, 0x140, RZ ;  /* 0x0000014029367810 */ /* 0x000fe40007ffe0ff */
[----:B------:R-:W-:Y:S02]  /*0ec0*/  LEA R48, R6, UR27, 0x1 ;  /* 0x0000001b06307c11 */ /* 0x000fe4000f8e08ff */
[----:B------:R-:W-:-:S02]  /*0ed0*/  LEA R49, R49, UR27, 0x1 ;  /* 0x0000001b31317c11 */ /* 0x000fc4000f8e08ff */
[-C--:B------:R-:W-:Y:S02]  /*0ee0*/  LEA.HI.SX32 R51, R52, R41.reuse, 0x1b ;  /* 0x0000002934337211 */ /* 0x080fe400078fdaff */
[----:B------:R-:W-:Y:S02]  /*0ef0*/  LEA R50, R50, UR27, 0x1 ;  /* 0x0000001b32327c11 */ /* 0x000fe4000f8e08ff */
[----:B------:R-:W-:Y:S02]  /*0f00*/  LEA.HI.SX32 R52, R54, R41, 0x1b ;  /* 0x0000002936347211 */ /* 0x000fe400078fdaff */
[----:B------:R-:W-:Y:S02]  /*0f10*/  IADD3 R6, PT, PT, R41, 0x180, RZ ;  /* 0x0000018029067810 */ /* 0x000fe40007ffe0ff */
[----:B------:R-:W-:Y:S02]  /*0f20*/  LEA R51, R51, UR27, 0x1 ;  /* 0x0000001b33337c11 */ /* 0x000fe4000f8e08ff */
[----:B------:R-:W-:-:S02]  /*0f30*/  LEA R52, R52, UR27, 0x1 ;  /* 0x0000001b34347c11 */ /* 0x000fc4000f8e08ff */
[----:B------:R-:W-:Y:S02]  /*0f40*/  IADD3 R54, PT, PT, R41, 0x1e0, RZ ;  /* 0x000001e029367810 */ /* 0x000fe40007ffe0ff */
[-C--:B------:R-:W-:Y:S02]  /*0f50*/  LEA.HI.SX32 R6, R6, R41.reuse, 0x1b ;  /* 0x0000002906067211 */ /* 0x080fe400078fdaff */
[----:B------:R-:W-:Y:S02]  /*0f60*/  LEA.HI.SX32 R57, R54, R41, 0x1b ;  /* 0x0000002936397211 */ /* 0x000fe400078fdaff */
[----:B------:R-:W-:Y:S02]  /*0f70*/  LEA R54, R6, UR27, 0x1 ;  /* 0x0000001b06367c11 */ /* 0x000fe4000f8e08ff */
[----:B------:R-:W-:Y:S02]  /*0f80*/  LEA R57, R57, UR27, 0x1 ;  /* 0x0000001b39397c11 */ /* 0x000fe4000f8e08ff */
[----:B------:R-:W-:-:S02]  /*0f90*/  ISETP.GE.AND P0, PT, R22, UR40, PT ;  /* 0x0000002816007c0c */ /* 0x000fc4000bf06270 */
[----:B------:R-:W-:Y:S02]  /*0fa0*/  PRMT R7, RZ, 0x7610, R7 ;  /* 0x00007610ff077816 */ /* 0x000fe40000000007 */
[----:B------:R-:W-:Y:S02]  /*0fb0*/  P2R R66, PR, RZ, 0x2 ;  /* 0x00000002ff427803 */ /* 0x000fe40000000000 */
[----:B------:R-:W-:Y:S02]  /*0fc0*/  P2R R65, PR, RZ, 0x4 ;  /* 0x00000004ff417803 */ /* 0x000fe40000000000 */
[----:B------:R-:W-:Y:S02]  /*0fd0*/  ISETP.GE.AND P1, PT, R28, UR40, PT ;  /* 0x000000281c007c0c */ /* 0x000fe4000bf26270 */
[----:B------:R-:W-:Y:S02]  /*0fe0*/  P2R R64, PR, RZ, 0x8 ;  /* 0x00000008ff407803 */ /* 0x000fe40000000000 */
[----:B------:R-:W-:-:S02]  /*0ff0*/  ISETP.GE.AND P2, PT, R27, UR40, PT ;  /* 0x000000281b007c0c */ /* 0x000fc4000bf46270 */
[----:B------:R-:W-:Y:S02]  /*1000*/  ISETP.GE.AND P3, PT, R26, UR40, PT ;  /* 0x000000281a007c0c */ /* 0x000fe4000bf66270 */
[----:B------:R-:W-:Y:S02]  /*1010*/  PRMT R6, RZ, 0x7610, R6 ;  /* 0x00007610ff067816 */ /* 0x000fe40000000006 */
[----:B------:R-:W-:Y:S01]  /*1020*/  PRMT R63, RZ, 0x7610, R63 ;  /* 0x00007610ff3f7816 */ /* 0x000fe2000000003f */
[----:B--2---:R-:W-:Y:S04]  /*1030*/  STS.U16 [R42], R9 ;  /* 0x000000092a007388 */ /* 0x004fe80000000400 */
[----:B---3--:R0:W-:Y:S04]  /*1040*/  STS.U16 [R43+0x40], R0 ;  /* 0x000040002b007388 */ /* 0x0081e80000000400 */
[----:B----4-:R-:W-:Y:S01]  /*1050*/  STS.U16 [R44+0x80], R11 ;  /* 0x0000800b2c007388 */ /* 0x010fe20000000400 */
[----:B0-----:R-:W-:-:S03]  /*1060*/  VIADD R0, R41, 0x160 ;  /* 0x0000016029007836 */ /* 0x001fc60000000000 */
[----:B------:R0:W-:Y:S02]  /*1070*/  STS.U16 [R45+0xc0], R8 ;  /* 0x0000c0082d007388 */ /* 0x0001e40000000400 */
[----:B------:R-:W-:Y:S02]  /*1080*/  LEA.HI.SX32 R0, R0, R41, 0x1b ;  /* 0x0000002900007211 */ /* 0x000fe400078fdaff */
[----:B------:R-:W-:Y:S04]  /*1090*/  STS.U16 [R46+0x100], R13 ;  /* 0x0001000d2e007388 */ /* 0x000fe80000000400 */
[----:B------:R2:W-:Y:S01]  /*10a0*/  STS.U16 [R47+0x140], R10 ;  /* 0x0001400a2f007388 */ /* 0x0005e20000000400 */
[----:B0-----:R-:W-:-:S03]  /*10b0*/  IADD3 R8, PT, PT, R41, 0x1a0, RZ ;  /* 0x000001a029087810 */ /* 0x001fc60007ffe0ff */
[----:B------:R-:W-:Y:S04]  /*10c0*/  STS.U16 [R48+0x180], R15 ;  /* 0x0001800f30007388 */ /* 0x000fe80000000400 */
[----:B------:R-:W-:Y:S01]  /*10d0*/  STS.U16 [R49+0x1c0], R12 ;  /* 0x0001c00c31007388 */ /* 0x000fe20000000400 */
[----:B--2---:R-:W-:-:S03]  /*10e0*/  VIADD R10, R41, 0x1c0 ;  /* 0x000001c0290a7836 */ /* 0x004fc60000000000 */
[----:B------:R0:W-:Y:S01]  /*10f0*/  STS.U16 [R50+0x200], R53 ;  /* 0x0002003532007388 */ /* 0x0001e20000000400 */
[-C--:B------:R-:W-:Y:S02]  /*1100*/  LEA.HI.SX32 R8, R8, R41.reuse, 0x1b ;  /* 0x0000002908087211 */ /* 0x080fe400078fdaff */
[----:B------:R-:W-:Y:S02]  /*1110*/  LEA.HI.SX32 R10, R10, R41, 0x1b ;  /* 0x000000290a0a7211 */ /* 0x000fe400078fdaff */
[----:B0-----:R-:W-:Y:S01]  /*1120*/  LEA R53, R0, UR27, 0x1 ;  /* 0x0000001b00357c11 */ /* 0x001fe2000f8e08ff */
[----:B------:R-:W-:Y:S01]  /*1130*/  STS.U16 [R51+0x240], R14 ;  /* 0x0002400e33007388 */ /* 0x000fe20000000400 */
[----:B------:R-:W-:-:S03]  /*1140*/  SHF.L.U32 R0, R41, 0x4, RZ ;  /* 0x0000000429007819 */ /* 0x000fc600000006ff */
[----:B------:R0:W-:Y:S01]  /*1150*/  STS.U16 [R52+0x280], R55 ;  /* 0x0002803734007388 */ /* 0x0001e20000000400 */
[----:B------:R-:W-:-:S03]  /*1160*/  LEA R56, R10, UR27, 0x1 ;  /* 0x0000001b0a387c11 */ /* 0x000fc6000f8e08ff */
[----:B------:R2:W-:Y:S01]  /*1170*/  STS.U16 [R53+0x2c0], R58 ;  /* 0x0002c03a35007388 */ /* 0x0005e20000000400 */
[----:B0-----:R-:W-:Y:S02]  /*1180*/  LEA R55, R8, UR27, 0x1 ;  /* 0x0000001b08377c11 */ /* 0x001fe4000f8e08ff */
[----:B--2---:R-:W-:Y:S01]  /*1190*/  LEA.HI.SX32 R58, R0, R0, 0x1b ;  /* 0x00000000003a7211 */ /* 0x004fe200078fdaff */
[----:B------:R0:W-:Y:S03]  /*11a0*/  STS.U16 [R54+0x300], R59 ;  /* 0x0003003b36007388 */ /* 0x0001e60000000400 */
[----:B------:R-:W-:Y:S01]  /*11b0*/  LEA R58, R58, UR27, 0x1 ;  /* 0x0000001b3a3a7c11 */ /* 0x000fe2000f8e08ff */
[----:B------:R2:W-:Y:S04]  /*11c0*/  STS.U16 [R55+0x340], R60 ;  /* 0x0003403c37007388 */ /* 0x0005e80000000400 */
[----:B------:R3:W-:Y:S04]  /*11d0*/  STS.U16 [R56+0x380], R61 ;  /* 0x0003803d38007388 */ /* 0x0007e80000000400 */
[----:B------:R4:W-:Y:S01]  /*11e0*/  STS.U16 [R57+0x3c0], R62 ;  /* 0x0003c03e39007388 */ /* 0x0009e20000000400 */
[----:B------:R-:W-:-:S03]  /*11f0*/  NOP ;  /* 0x0000000000007918 */ /* 0x000fc60000000000 */
[----:B------:R-:W1:Y:S04]  /*1200*/  LDS.U16 R123, [R58] ;  /* 0x000000003a7b7984 */ /* 0x000e680000000400 */
        /* <DEDUP_REMOVED lines=44> */
[----:B--2---:R-:W-:Y:S02]  /*14d0*/  PRMT R60, RZ, 0x7610, R60 ;  /* 0x00007610ff3c7816 */ /* 0x004fe4000000003c */
[----:B---3--:R-:W-:Y:S01]  /*14e0*/  PRMT R61, RZ, 0x7610, R61 ;  /* 0x00007610ff3d7816 */ /* 0x008fe2000000003d */
[----:B------:R-:W2:Y:S01]  /*14f0*/  @!P0 LDG.E.U16 R14, desc[UR24][R4.64+0x240] ;  /* 0x00024018040e8981 */ /* 0x000ea2000c1e1500 */
[----:B------:R-:W-:-:S02]  /*1500*/  PRMT R0, RZ, 0x7610, R0 ;  /* 0x00007610ff007816 */ /* 0x000fc40000000000 */
[----:B----4-:R-:W-:Y:S01]  /*1510*/  PRMT R62, RZ, 0x7610, R62 ;  /* 0x00007610ff3e7816 */ /* 0x010fe2000000003e */
[----:B------:R-:W3:Y:S04]  /*1520*/  @!P1 LDG.E.U16 R59, desc[UR24][R4.64+0x280] ;  /* 0x00028018043b9981 */ /* 0x000ee8000c1e1500 */
        /* <DEDUP_REMOVED lines=30> */
[----:B---3--:R-:W-:Y:S04]  /*1710*/  STS.U16 [R52+0x280], R59 ;  /* 0x0002803b34007388 */ /* 0x008fe80000000400 */
[----:B----4-:R-:W-:Y:S04]  /*1720*/  STS.U16 [R53+0x2c0], R60 ;  /* 0x0002c03c35007388 */ /* 0x010fe80000000400 */
        /* <DEDUP_REMOVED lines=23> */
[----:B------:R-:W-:-:S03]  /*18a0*/  PRMT R0, RZ, 0x7610, R0 ;  /* 0x00007610ff007816 */ /* 0x000fc60000000000 */
        /* <DEDUP_REMOVED lines=27> */
[----:B-1----:R-:W-:Y:S02]  /*1a60*/  SHF.L.U32 R123, R123, 0x10, RZ ;  /* 0x000000107b7b7819 */ /* 0x002fe400000006ff */
        /* <DEDUP_REMOVED lines=13> */
[----:B------:R-:W-:Y:S01]  /*1b40*/  UISETP.GE.AND UP0, UPT, UR21, 0x1, UPT ;  /* 0x000000011500788c */ /* 0x000fe2000bf06270 */
[----:B------:R-:W-:Y:S01]  /*1b50*/  IMAD.U32 R95, R95, 0x10000, RZ ;  /* 0x000100005f5f7824 */ /* 0x000fe200078e00ff */
[----:B------:R-:W-:Y:S01]  /*1b60*/  SHF.L.U32 R93, R93, 0x10, RZ ;  /* 0x000000105d5d7819 */ /* 0x000fe200000006ff */
[----:B------:R-:W-:Y:S01]  /*1b70*/  IMAD.MOV.U32 R139, RZ, RZ, RZ ;  /* 0x000000ffff8b7224 */ /* 0x000fe200078e00ff */
[----:B------:R-:W-:-:S02]  /*1b80*/  CS2R R136, SRZ ;  /* 0x0000000000887805 */ /* 0x000fc4000001ff00 */
[----:B------:R-:W-:Y:S02]  /*1b90*/  CS2R R134, SRZ ;  /* 0x0000000000867805 */ /* 0x000fe4000001ff00 */
[----:B------:R-:W-:Y:S02]  /*1ba0*/  CS2R R132, SRZ ;  /* 0x0000000000847805 */ /* 0x000fe4000001ff00 */
[----:B------:R-:W-:Y:S02]  /*1bb0*/  CS2R R130, SRZ ;  /* 0x0000000000827805 */ /* 0x000fe4000001ff00 */
[----:B------:R-:W-:Y:S02]  /*1bc0*/  CS2R R128, SRZ ;  /* 0x0000000000807805 */ /* 0x000fe4000001ff00 */
[----:B------:R-:W-:Y:S02]  /*1bd0*/  CS2R R126, SRZ ;  /* 0x00000000007e7805 */ /* 0x000fe4000001ff00 */
[----:B------:R-:W-:-:S02]  /*1be0*/  CS2R R124, SRZ ;  /* 0x00000000007c7805 */ /* 0x000fc4000001ff00 */
[----:B------:R-:W-:Y:S01]  /*1bf0*/  MOV R122, RZ ;  /* 0x000000ff007a7202 */ /* 0x000fe20000000f00 */
        /* <DEDUP_REMOVED lines=38> */
[----:B----4-:R-:W-:Y:S01]  /*1e60*/  SHF.L.U32 R114, R114, 0x10, RZ ;  /* 0x0000001072727819 */ /* 0x010fe200000006ff */
        /* <DEDUP_REMOVED lines=49> */
[----:B------:R-:W0:Y:S01]  /*2180*/  LDC.64 R4, c[0x0][0x440] ;  /* 0x00011000ff047b82 */ /* 0x000e220000000a00 */
[----:B------:R-:W-:Y:S01]  /*2190*/  SHF.L.U32 R65, R8, 0x10, RZ ;  /* 0x0000001008417819 */ /* 0x000fe200000006ff */
[----:B------:R-:W-:Y:S01]  /*21a0*/  UISETP.NE.AND UP0, UPT, UR12, 0x1, UPT ;  /* 0x000000010c00788c */ /* 0x000fe2000bf05270 */
[----:B------:R-:W-:Y:S01]  /*21b0*/  SHF.L.U32 R67, R10, 0x10, RZ ;  /* 0x000000100a437819 */ /* 0x000fe200000006ff */
[----:B------:R-:W-:Y:S01]  /*21c0*/  IMAD.U32 R141, R12, 0x10000, RZ ;  /* 0x000100000c8d7824 */ /* 0x000fe200078e00ff */
[----:B------:R-:W-:Y:S01]  /*21d0*/  SHF.L.U32 R59, R59, 0x10, RZ ;  /* 0x000000103b3b7819 */ /* 0x000fe200000006ff */
[----:B------:R-:W-:Y:S01]  /*21e0*/  IMAD.U32 R15, R15, 0x10000, RZ ;  /* 0x000100000f0f7824 */ /* 0x000fe200078e00ff */
[----:B------:R-:W-:Y:S01]  /*21f0*/  SHF.L.U32 R11, R11, 0x10, RZ ;  /* 0x000000100b0b7819 */ /* 0x000fe200000006ff */
[----:B------:R-:W1:Y:S01]  /*2200*/  LDC.64 R6, c[0x0][0x450] ;  /* 0x00011400ff067b82 */ /* 0x000e620000000a00 */
[----:B------:R-:W-:Y:S01]  /*2210*/  SHF.L.U32 R13, R13, 0x10, RZ ;  /* 0x000000100d0d7819 */ /* 0x000fe200000006ff */
[----:B------:R-:W-:Y:S01]  /*2220*/  IMAD.U32 R147, R61, 0x10000, RZ ;  /* 0x000100003d937824 */ /* 0x000fe200078e00ff */
[----:B------:R-:W-:Y:S01]  /*2230*/  SHF.L.U32 R143, R14, 0x10, RZ ;  /* 0x000000100e8f7819 */ /* 0x000fe200000006ff */
[----:B------:R-:W-:Y:S01]  /*2240*/  HFMA2 R75, -RZ, RZ, 0, 0 ;  /* 0x00000000ff4b7431 */ /* 0x000fe200000001ff */
[----:B------:R-:W-:Y:S01]  /*2250*/  SHF.L.U32 R145, R60, 0x10, RZ ;  /* 0x000000103c917819 */ /* 0x000fe200000006ff */
[--C-:B------:R-:W-:Y:S01]  /*2260*/  FADD.FTZ R72, R63, R16.reuse ;  /* 0x000000103f487221 */ /* 0x100fe20000010000 */
[----:B------:R-:W-:Y:S01]  /*2270*/  SHF.L.U32 R149, R62, 0x10, RZ ;  /* 0x000000103e957819 */ /* 0x000fe200000006ff */
[----:B------:R-:W2:Y:S01]  /*2280*/  LDC.64 R8, c[0x0][0x4b8] ;  /* 0x00012e00ff087b82 */ /* 0x000ea20000000a00 */
[----:B------:R-:W-:Y:S01]  /*2290*/  PLOP3.LUT P5, PT, PT, PT, UP0, 0x80, 0x8 ;  /* 0x000000000008781c */ /* 0x000fe20003faf008 */
[--C-:B------:R-:W-:Y:S01]  /*22a0*/  FADD.FTZ R70, R65, R16.reuse ;  /* 0x0000001041467221 */ /* 0x100fe20000010000 */
[--C-:B------:R-:W-:Y:S01]  /*22b0*/  FADD.FTZ R68, R67, R16.reuse ;  /* 0x0000001043447221 */ /* 0x100fe20000010000 */
[----:B------:R-:W-:Y:S01]  /*22c0*/  FADD.FTZ R62, R59, R16 ;  /* 0x000000103b3e7221 */ /* 0x000fe20000010000 */
[----:B------:R-:W-:Y:S01]  /*22d0*/  ISETP.GE.AND P4, PT, R22, UR40, PT ;  /* 0x0000002816007c0c */ /* 0x000fe2000bf86270 */
[----:B------:R-:W-:-:S02]  /*22e0*/  IMAD.MOV.U32 R139, RZ, RZ, RZ ;  /* 0x000000ffff8b7224 */ /* 0x000fc400078e00ff */
        /* <DEDUP_REMOVED lines=22> */
.L_x_7035:
[----:B0-----:R-:W-:Y:S02]  /*2450*/  MOV R2, R22 ;  /* 0x0000001600027202 */ /* 0x001fe40000000f00 */
[----:B------:R-:W-:Y:S02]  /*2460*/  MOV R3, RZ ;  /* 0x000000ff00037202 */ /* 0x000fe40000000f00 */
[----:B------:R-:W-:Y:S01]  /*2470*/  ISETP.GE.AND P3, PT, R26, UR40, PT ;  /* 0x000000281a007c0c */ /* 0x000fe2000bf66270 */
[----:B0-----:R-:W-:-:S04]  /*2480*/  IMAD.WIDE.U32 R10, R75, UR30, R2 ;  /* 0x0000001e4b0a7c25 */ /* 0x001fc8000f8e0002 */
[----:B------:R-:W-:Y:S01]  /*2490*/  IMAD R3, R75, UR31, R11 ;  /* 0x0000001f4b037c24 */ /* 0x000fe2000f8e020b */
[----:B------:R-:W-:-:S04]  /*24a0*/  LEA R2, P0, R10, R23, 0x1 ;  /* 0x000000170a027211 */ /* 0x000fc800078008ff */
[----:B------:R-:W-:Y:S02]  /*24b0*/  LEA.HI.X R3, R10, R25, R3, 0x1, P0 ;  /* 0x000000190a037211 */ /* 0x000fe400000f0c03 */
[----:B------:R-:W-:Y:S02]  /*24c0*/  ISETP.GE.AND P0, PT, R27, UR40, PT ;  /* 0x000000281b007c0c */ /* 0x000fe4000bf06270 */
[----:B------:R-:W-:Y:S01]  /*24d0*/  ISETP.GE.AND P2, PT, R29, UR40, PT ;  /* 0x000000281d007c0c */ /* 0x000fe2000bf46270 */
[----:B------:R-:W5:Y:S01]  /*24e0*/  @!P4 LDG.E.U16 R15, desc[UR24][R2.64] ;  /* 0x00000018020fc981 */ /* 0x000f62000c1e1500 */
[----:B------:R-:W-:Y:S02]  /*24f0*/  ISETP.GE.AND P1, PT, R28, UR40, PT ;  /* 0x000000281c007c0c */ /* 0x000fe4000bf26270 */
[----:B------:R-:W-:Y:S01]  /*2500*/  ISETP.GE.AND P6, PT, R30, UR40, PT ;  /* 0x000000281e007c0c */ /* 0x000fe2000bfc6270 */
[----:B---3--:R-:W3:Y:S06]  /*2510*/  @!P3 LDG.E.U16 R10, desc[UR24][R2.64+0x40] ;  /* 0x00004018020ab981 */ /* 0x008eec000c1e1500 */
[----:B----4-:R-:W4:Y:S04]  /*2520*/  @!P0 LDG.E.U16 R11, desc[UR24][R2.64+0x80] ;  /* 0x00008018020b8981 */ /* 0x010f28000c1e1500 */
[----:B------:R-:W2:Y:S04]  /*2530*/  @!P2 LDG.E.U16 R13, desc[UR24][R2.64+0x100] ;  /* 0x00010018020da981 */ /* 0x000ea8000c1e1500 */
[----:B------:R-:W2:Y:S04]  /*2540*/  @!P1 LDG.E.U16 R12, desc[UR24][R2.64+0xc0] ;  /* 0x0000c018020c9981 */ /* 0x000ea8000c1e1500 */
[----:B------:R-:W2:Y:S01]  /*2550*/  @!P6 LDG.E.U16 R14, desc[UR24][R2.64+0x140] ;  /* 0x00014018020ee981 */ /* 0x000ea2000c1e1500 */
[----:B------:R-:W-:Y:S01]  /*2560*/  IMAD.MOV.U32 R141, RZ, RZ, RZ ;  /* 0x000000ffff8d7224 */ /* 0x000fe200078e00ff */
[----:B------:R-:W-:-:S02]  /*2570*/  MOV R143, RZ ;  /* 0x000000ff008f7202 */ /* 0x000fc40000000f00 */
[----:B------:R-:W-:Y:S02]  /*2580*/  MOV R145, RZ ;  /* 0x000000ff00917202 */ /* 0x000fe40000000f00 */
        /* <DEDUP_REMOVED lines=16> */
[----:B------:R-:W-:Y:S01]  /*2690*/  MOV R12, UR10 ;  /* 0x0000000a000c7c02 */ /* 0x000fe20008000f00 */
[----:B------:R-:W-:Y:S01]  /*26a0*/  IMAD.MOV.U32 R147, RZ, RZ, RZ ;  /* 0x000000ffff937224 */ /* 0x000fe200078e00ff */
[----:B------:R-:W-:-:S02]  /*26b0*/  MOV R11, UR7 ;  /* 0x00000007000b7c02 */ /* 0x000fc40008000f00 */
[----:B------:R-:W-:Y:S01]  /*26c0*/  MOV R149, RZ ;  /* 0x000000ff00957202 */ /* 0x000fe20000000f00 */
[----:B------:R-:W-:Y:S02]  /*26d0*/  IMAD.MOV.U32 R151, RZ, RZ, RZ ;  /* 0x000000ffff977224 */ /* 0x000fe400078e00ff */
[----:B------:R-:W-:Y:S01]  /*26e0*/  IMAD.U32 R13, RZ, RZ, UR11 ;  /* 0x0000000bff0d7e24 */ /* 0x000fe2000f8e00ff */
[----:B--2---:R-:W-:Y:S02]  /*26f0*/  @!P3 PRMT R147, R10, 0x5410, RZ ;  /* 0x000054100a93b816 */ /* 0x004fe400000000ff */
[----:B------:R-:W-:Y:S02]  /*2700*/  MOV R10, R12 ;  /* 0x0000000c000a7202 */ /* 0x000fe40000000f00 */
        /* <DEDUP_REMOVED lines=13> */
[----:B------:R-:W-:Y:S01]  /*27e0*/  ISETP.GE.AND P2, PT, R40, UR40, PT ;  /* 0x0000002828007c0c */ /* 0x000fe2000bf46270 */
[----:B------:R-:W3:Y:S04]  /*27f0*/  LDG.E R138, desc[UR24][R12.64] ;  /* 0x000000180c8a7981 */ /* 0x000ee8000c1e1900 */
[----:B------:R-:W4:Y:S04]  /*2800*/  @!P1 LDG.E.U16 R148, desc[UR24][R2.64+0x300] ;  /* 0x0003001802949981 */ /* 0x000f28000c1e1500 */
[----:B------:R-:W5:Y:S04]  /*2810*/  @!P6 LDG.E.U16 R144, desc[UR24][R2.64+0x380] ;  /* 0x000380180290e981 */ /* 0x000f68000c1e1500 */
[----:B------:R-:W3:Y:S04]  /*2820*/  @!P0 LDG.E.U16 R140, desc[UR24][R2.64+0x340] ;  /* 0x00034018028c8981 */ /* 0x000ee8000c1e1500 */
[----:B------:R0:W3:Y:S01]  /*2830*/  @!P2 LDG.E.U16 R146, desc[UR24][R2.64+0x3c0] ;  /* 0x0003c0180292a981 */ /* 0x0000e2000c1e1500 */
[----:B------:R-:W-:-:S02]  /*2840*/  MOV R14, UR8 ;  /* 0x00000008000e7c02 */ /* 0x000fc40008000f00 */
[----:B------:R-:W-:Y:S02]  /*2850*/  MOV R11, UR13 ;  /* 0x0000000d000b7c02 */ /* 0x000fe40008000f00 */
[----:B------:R-:W-:-:S05]  /*2860*/  MOV R10, R14 ;  /* 0x0000000e000a7202 */ /* 0x000fca0000000f00 */
[----:B------:R-:W-:Y:S01]  /*2870*/  IMAD.WIDE.U32 R10, R75, UR32, R10 ;  /* 0x000000204b0a7c25 */ /* 0x000fe2000f8e000a */
[----:B0-----:R-:W-:-:S03]  /*2880*/  PRMT R3, R141, 0x7632, R3 ;  /* 0x000076328d037816 */ /* 0x001fc60000000003 */
[----:B------:R-:W-:Y:S01]  /*2890*/  IMAD R11, R75, UR33, R11 ;  /* 0x000000214b0b7c24 */ /* 0x000fe2000f8e020b */
[----:B------:R-:W-:Y:S01]  /*28a0*/  STS.U16 [R42], R141 ;  /* 0x0000008d2a007388 */ /* 0x000fe20000000400 */
[----:B------:R-:W-:Y:S01]  /*28b0*/  IMAD.U32 R15, RZ, RZ, UR9 ;  /* 0x00000009ff0f7e24 */ /* 0x000fe2000f8e00ff */
[----:B------:R-:W-:Y:S02]  /*28c0*/  PRMT R2, R143, 0x7632, R2 ;  /* 0x000076328f027816 */ /* 0x000fe40000000002 */
[----:B------:R0:W-:Y:S01]  /*28d0*/  STS.U16 [R43+0x40], R3 ;  /* 0x000040032b007388 */ /* 0x0001e20000000400 */
[----:B------:R-:W-:-:S03]  /*28e0*/  PRMT R12, R147, 0x7632, R12 ;  /* 0x00007632930c7816 */ /* 0x000fc6000000000c */
[----:B------:R-:W-:Y:S01]  /*28f0*/  STS.U16 [R44+0x80], R143 ;  /* 0x0000808f2c007388 */ /* 0x000fe20000000400 */
[----:B------:R-:W-:Y:S02]  /*2900*/  PRMT R13, R149, 0x7632, R13 ;  /* 0x00007632950d7816 */ /* 0x000fe4000000000d */
[----:B0-----:R-:W-:Y:S01]  /*2910*/  MOV R3, RZ ;  /* 0x000000ff00037202 */ /* 0x001fe20000000f00 */
[----:B------:R-:W-:Y:S04]  /*2920*/  STS.U16 [R45+0xc0], R2 ;  /* 0x0000c0022d007388 */ /* 0x000fe80000000400 */
[----:B------:R-:W-:Y:S01]  /*2930*/  STS.U16 [R46+0x100], R145 ;  /* 0x000100912e007388 */ /* 0x000fe20000000400 */
[----:B--2---:R-:W-:Y:S02]  /*2940*/  @!P3 PRMT R151, R151, 0x5410, R142 ;  /* 0x000054109797b816 */ /* 0x004fe4000000008e */
[----:B-1----:R-:W-:-:S04]  /*2950*/  LEA R14, P3, R10, R6, 0x2 ;  /* 0x000000060a0e7211 */ /* 0x002fc800078610ff */
[----:B------:R-:W-:Y:S01]  /*2960*/  LEA.HI.X R15, R10, R7, R11, 0x2, P3 ;  /* 0x000000070a0f7211 */ /* 0x000fe200018f140b */
[----:B------:R-:W-:Y:S01]  /*2970*/  IMAD.MOV.U32 R11, RZ, RZ, RZ ;  /* 0x000000ffff0b7224 */ /* 0x000fe200078e00ff */
[----:B------:R-:W-:Y:S02]  /*2980*/  PRMT R10, R145, 0x7632, R10 ;  /* 0x00007632910a7816 */ /* 0x000fe4000000000a */
[----:B------:R-:W-:-:S03]  /*2990*/  PRMT R141, R151, 0x7632, R141 ;  /* 0x00007632978d7816 */ /* 0x000fc6000000008d */
[----:B------:R0:W-:Y:S01]  /*29a0*/  STS.U16 [R47+0x140], R10 ;  /* 0x0001400a2f007388 */ /* 0x0001e20000000400 */
[----:B----4-:R-:W-:Y:S02]  /*29b0*/  @!P1 PRMT R3, R148, 0x5410, RZ ;  /* 0x0000541094039816 */ /* 0x010fe400000000ff */
[----:B-----5:R-:W-:Y:S01]  /*29c0*/  @!P6 PRMT R11, R144, 0x5410, RZ ;  /* 0x00005410900be816 */ /* 0x020fe200000000ff */
[----:B------:R-:W-:Y:S01]  /*29d0*/  STS.U16 [R48+0x180], R147 ;  /* 0x0001809330007388 */ /* 0x000fe20000000400 */
[----:B---3--:R-:W-:-:S03]  /*29e0*/  @!P0 PRMT R3, R3, 0x5410, R140 ;  /* 0x0000541003038816 */ /* 0x008fc6000000008c */
[----:B------:R1:W-:Y:S01]  /*29f0*/  STS.U16 [R49+0x1c0], R12 ;  /* 0x0001c00c31007388 */ /* 0x0003e20000000400 */
[----:B------:R-:W-:-:S03]  /*2a00*/  @!P2 PRMT R11, R11, 0x5410, R146 ;  /* 0x000054100b0ba816 */ /* 0x000fc60000000092 */
[----:B------:R-:W-:Y:S01]  /*2a10*/  STS.U16 [R50+0x200], R149 ;  /* 0x0002009532007388 */ /* 0x000fe20000000400 */
[----:B0-----:R-:W-:-:S03]  /*2a20*/  PRMT R10, R3, 0x7632, R10 ;  /* 0x00007632030a7816 */ /* 0x001fc6000000000a */
[----:B------:R0:W-:Y:S01]  /*2a30*/  STS.U16 [R51+0x240], R13 ;  /* 0x0002400d33007388 */ /* 0x0001e20000000400 */
[----:B-1----:R-:W-:-:S03]  /*2a40*/  PRMT R12, R11, 0x7632, R12 ;  /* 0x000076320b0c7816 */ /* 0x002fc6000000000c */
[----:B------:R-:W-:Y:S04]  /*2a50*/  STS.U16 [R52+0x280], R151 ;  /* 0x0002809734007388 */ /* 0x000fe80000000400 */
[----:B------:R-:W-:Y:S04]  /*2a60*/  STS.U16 [R53+0x2c0], R141 ;  /* 0x0002c08d35007388 */ /* 0x000fe80000000400 */
[----:B------:R1:W-:Y:S04]  /*2a70*/  STS.U16 [R54+0x300], R3 ;  /* 0x0003000336007388 */ /* 0x0003e80000000400 */
[----:B------:R2:W-:Y:S04]  /*2a80*/  STS.U16 [R55+0x340], R10 ;  /* 0x0003400a37007388 */ /* 0x0005e80000000400 */
[----:B------:R-:W-:Y:S04]  /*2a90*/  STS.U16 [R56+0x380], R11 ;  /* 0x0003800b38007388 */ /* 0x000fe80000000400 */
[----:B------:R-:W-:Y:S01]  /*2aa0*/  STS.U16 [R57+0x3c0], R12 ;  /* 0x0003c00c39007388 */ /* 0x000fe20000000400 */
[----:B------:R-:W-:-:S03]  /*2ab0*/  NOP ;  /* 0x0000000000007918 */ /* 0x000fc60000000000 */
[----:B------:R3:W4:Y:S01]  /*2ac0*/  LDG.E R161, desc[UR24][R14.64] ;  /* 0x000000180ea17981 */ /* 0x000722000c1e1900 */
[----:B------:R-:W5:Y:S03]  /*2ad0*/  S2UR UR21, SR_CgaCtaId ;  /* 0x00000000001579c3 */ /* 0x000f660000008800 */
[----:B------:R-:W2:Y:S04]  /*2ae0*/  LDS.U16 R153, [R58] ;  /* 0x000000003a997984 */ /* 0x000ea80000000400 */
[----:B------:R-:W2:Y:S04]  /*2af0*/  LDS.U16 R152, [R58+0x2] ;  /* 0x000002003a987984 */ /* 0x000ea80000000400 */
[----:B------:R-:W-:Y:S04]  /*2b00*/  LDS.U16 R151, [R58+0x4] ;  /* 0x000004003a977984 */ /* 0x000fe80000000400 */
[----:B------:R-:W2:Y:S04]  /*2b10*/  LDS.U16 R150, [R58+0x6] ;  /* 0x000006003a967984 */ /* 0x000ea80000000400 */
[----:B------:R-:W-:Y:S04]  /*2b20*/  LDS.U16 R149, [R58+0x8] ;  /* 0x000008003a957984 */ /* 0x000fe80000000400 */
        /* <DEDUP_REMOVED lines=9> */
[----:B---3--:R-:W-:Y:S04]  /*2bc0*/  LDS.U16 R15, [R58+0x1c] ;  /* 0x00001c003a0f7984 */ /* 0x008fe80000000400 */
[----:B------:R-:W3:Y:S01]  /*2bd0*/  LDS.U16 R14, [R58+0x1e] ;  /* 0x00001e003a0e7984 */ /* 0x000ee20000000400 */
[----:B------:R-:W-:Y:S01]  /*2be0*/  FMUL.FTZ R2, R138, 1.4426950216293334961 ;  /* 0x3fb8aa3b8a027820 */ /* 0x000fe20000410000 */
[----:B------:R-:W-:Y:S01]  /*2bf0*/  USHF.L.U32 UR41, UR12, 0x8, URZ ;  /* 0x000000080c297899 */ /* 0x000fe200080006ff */
[----:B------:R-:W-:-:S02]  /*2c00*/  ISETP.NE.AND P1, PT, R20, RZ, PT ;  /* 0x000000ff1400720c */ /* 0x000fc40003f25270 */
[-C--:B0-----:R-:W-:Y:S01]  /*2c10*/  FMUL.FTZ R13, R74, R2.reuse ;  /* 0x000000024a0d7220 */ /* 0x081fe20000410000 */
[----:B------:R-:W-:Y:S01]  /*2c20*/  UIADD3 UR20, UPT, UPT, UR41, -0x100, URZ ;  /* 0xffffff0029147890 */ /* 0x000fe2000fffe0ff */
[-C--:B------:R-:W-:Y:S01]  /*2c30*/  FMUL.FTZ R158, R73, R2.reuse ;  /* 0x00000002499e7220 */ /* 0x080fe20000410000 */
[-C--:B------:R-:W-:Y:S02]  /*2c40*/  FMUL.FTZ R162, R72, R2.reuse ;  /* 0x0000000248a27220 */ /* 0x080fe40000410000 */
[----:B------:R-:W-:Y:S01]  /*2c50*/  ULOP3.LUT UR20, UR20, 0x100, URZ, 0xc0, !UPT ;  /* 0x0000010014147892 */ /* 0x000fe2000f8ec0ff */
        /* <DEDUP_REMOVED lines=14> */
[----:B------:R-:W-:Y:S01]  /*2d40*/  UMOV UR27, 0x400 ;  /* 0x00000400001b7882 */ /* 0x000fe20000000000 */
[C---:B------:R-:W-:Y:S01]  /*2d50*/  ISETP.NE.AND P0, PT, R20.reuse, 0x1f, PT ;  /* 0x0000001f1400780c */ /* 0x040fe20003f05270 */
[----:B-----5:R-:W-:Y:S01]  /*2d60*/  ULEA UR27, UR21, UR27, 0x18 ;  /* 0x0000001b151b7291 */ /* 0x020fe2000f8ec0ff */
[----:B-1----:R-:W-:Y:S01]  /*2d70*/  IADD3 R3, PT, PT, R75, UR20, RZ ;  /* 0x000000144b037c10 */ /* 0x002fe2000fffe0ff */
[----:B------:R-:W1:Y:S01]  /*2d80*/  MUFU.EX2 R158, R158 ;  /* 0x0000009e009e7308 */ /* 0x000e620000000800 */
[----:B------:R-:W-:-:S03]  /*2d90*/  @P1 IADD3 R3, PT, PT, R20, 0x200, RZ ;  /* 0x0000020014031810 */ /* 0x000fc60007ffe0ff */
[----:B------:R-:W0:Y:S01]  /*2da0*/  MUFU.EX2 R162, R162 ;  /* 0x000000a200a27308 */ /* 0x000e220000000800 */
[----:B--2---:R-:W-:-:S03]  /*2db0*/  LEA R10, R3, UR27, 0x2 ;  /* 0x0000001b030a7c11 */ /* 0x004fc6000f8e10ff */
        /* <DEDUP_REMOVED lines=14> */
[----:B------:R-:W-:Y:S01]  /*2ea0*/  BSSY.RECONVERGENT B0, `(.L_x_6998) ;  /* 0x000002d000007945 */ /* 0x000fe20003800200 */
        /* <DEDUP_REMOVED lines=10> */
[----:B---3--:R-:W-:Y:S01]  /*2f50*/  IMAD.U32 R14, R14, 0x10000, RZ ;  /* 0x000100000e0e7824 */ /* 0x008fe200078e00ff */
[----:B------:R-:W-:-:S02]  /*2f60*/  SHF.L.U32 R145, R145, 0x10, RZ ;  /* 0x0000001091917819 */ /* 0x000fc400000006ff */
[----:B------:R-:W-:Y:S02]  /*2f70*/  SHF.L.U32 R143, R143, 0x10, RZ ;  /* 0x000000108f8f7819 */ /* 0x000fe400000006ff */
[----:B------:R-:W-:Y:S02]  /*2f80*/  SHF.L.U32 R142, R142, 0x10, RZ ;  /* 0x000000108e8e7819 */ /* 0x000fe400000006ff */
[----:B------:R-:W-:Y:S02]  /*2f90*/  SHF.L.U32 R140, R140, 0x10, RZ ;  /* 0x000000108c8c7819 */ /* 0x000fe400000006ff */
[----:B------:R-:W-:Y:S01]  /*2fa0*/  SHF.L.U32 R15, R15, 0x10, RZ ;  /* 0x000000100f0f7819 */ /* 0x000fe200000006ff */
        /* <DEDUP_REMOVED lines=26> */
.L_x_6999:
[----:B------:R-:W-:-:S06]  /*3150*/  LEA R12, R20, UR27, 0x2 ;  /* 0x0000001b140c7c11 */ /* 0x000fcc000f8e10ff */
[----:B------:R-:W0:Y:S02]  /*3160*/  LDS R12, [R12+0x16ac] ;  /* 0x0016ac000c0c7984 */ /* 0x000e240000000800 */
.L_x_7000:
[----:B------:R-:W-:Y:S05]  /*3170*/  BSYNC.RECONVERGENT B0 ;  /* 0x0000000000007941 */ /* 0x000fea0003800200 */
.L_x_6998:
[----:B-1----:R-:W1:Y:S01]  /*3180*/  @P5 LDC R2, c[0x0][0x38c] ;  /* 0x0000e300ff025b82 */ /* 0x002e620000000800 */
[----:B------:R-:W-:Y:S01]  /*3190*/  VOTEU.ANY UP0, P5 ;  /* 0x0000000000ff7886 */ /* 0x000fe20002800100 */
[----:B------:R-:W-:Y:S02]  /*31a0*/  IMAD.MOV.U32 R3, RZ, RZ, 0x8 ;  /* 0x00000008ff037424 */ /* 0x000fe400078e00ff */
[----:B------:R-:W-:Y:S02]  /*31b0*/  HFMA2 R204, -RZ, RZ, 0, 0 ;  /* 0x00000000ffcc7431 */ /* 0x000fe400000001ff */
        /* <DEDUP_REMOVED lines=13> */
[C---:B0-2---:R-:W-:Y:S01]  /*3290*/  FMUL.FTZ R2, R154.reuse, R12 ;  /* 0x0000000c9a027220 */ /* 0x045fe20000410000 */
[----:B------:R-:W-:Y:S01]  /*32a0*/  FFMA.FTZ R3, R154, R161, R195 ;  /* 0x000000a19a037223 */ /* 0x000fe200000100c3 */
[----:B------:R-:W-:Y:S01]  /*32b0*/  FMUL.FTZ R209, R69, R113 ;  /* 0x0000007145d17220 */ /* 0x000fe20000410000 */
        /* <DEDUP_REMOVED lines=23> */
[----:B------:R-:W-:Y:S01]  /*3430*/  FMUL.FTZ R211, R146, R197 ;  /* 0x000000c592d37220 */ /* 0x000fe20000410000 */
[----:B------:R-:W-:Y:S01]  /*3440*/  FFMA.FTZ R2, R174, R2, R207 ;  /* 0x00000002ae027223 */ /* 0x000fe200000100cf */
[C---:B------:R-:W-:Y:S01]  /*3450*/  FMUL.FTZ R159, R176.reuse, R159 ;  /* 0x0000009fb09f7220 */ /* 0x040fe20000410000 */
[----:B------:R-:W-:Y:S01]  /*3460*/  FFMA.FTZ R10, R176, R3, R181 ;  /* 0x00000003b00a7223 */ /* 0x000fe200000100b5 */
[----:B------:R-:W-:Y:S01]  /*3470*/  FMUL.FTZ R193, R65, R105 ;  /* 0x0000006941c17220 */ /* 0x000fe20000410000 */
[----:B------:R-:W-:Y:S01]  /*3480*/  FMUL.FTZ R205, R145, R192 ;  /* 0x000000c091cd7220 */ /* 0x000fe20000410000 */
[C---:B------:R-:W-:Y:S01]  /*3490*/  FFMA.FTZ R2, R178.reuse, R2, R211 ;  /* 0x00000002b2027223 */ /* 0x040fe200000100d3 */
[----:B------:R-:W-:Y:S01]  /*34a0*/  FMUL.FTZ R11, R13, R158 ;  /* 0x0000009e0d0b7220 */ /* 0x000fe20000410000 */
[C---:B------:R-:W-:Y:S01]  /*34b0*/  FMUL.FTZ R159, R178.reuse, R159 ;  /* 0x0000009fb29f7220 */ /* 0x040fe20000410000 */
[----:B------:R-:W-:Y:S01]  /*34c0*/  FFMA.FTZ R10, R178, R10, R179 ;  /* 0x0000000ab20a7223 */ /* 0x000fe200000100b3 */
[----:B------:R-:W-:Y:S01]  /*34d0*/  FMUL.FTZ R190, R64, R103 ;  /* 0x0000006740be7220 */ /* 0x000fe20000410000 */
[----:B------:R-:W-:Y:S01]  /*34e0*/  FMUL.FTZ R196, R144, R193 ;  /* 0x000000c190c47220 */ /* 0x000fe20000410000 */
[----:B------:R-:W-:Y:S01]  /*34f0*/  FFMA.FTZ R2, R176, R2, R205 ;  /* 0x00000002b0027223 */ /* 0x000fe200000100cd */
        /* <DEDUP_REMOVED lines=12> */
[C---:B------:R-:W-:Y:S01]  /*35c0*/  FMUL.FTZ R11, R168.reuse, R11 ;  /* 0x0000000ba80b7220 */ /* 0x040fe20000410000 */
        /* <DEDUP_REMOVED lines=21> */
[----:B------:R-:W-:Y:S01]  /*3720*/  FFMA.FTZ R10, R157, R3, R186 ;  /* 0x000000039d0a7223 */ /* 0x000fe200000100ba */
[----:B------:R-:W-:Y:S01]  /*3730*/  FMUL.FTZ R2, R176, R11 ;  /* 0x0000000bb0027220 */ /* 0x000fe20000410000 */
[----:B------:R-:W0:Y:S01]  /*3740*/  SHFL.DOWN PT, R223, R202, 0x1, 0x1f ;  /* 0x08201f00cadf7f89 */ /* 0x000e2200000e0000 */
[----:B------:R-:W-:Y:S01]  /*3750*/  ISETP.NE.AND P0, PT, R198, 0x1f, PT ;  /* 0x0000001fc600780c */ /* 0x000fe20003f05270 */
[----:B------:R-:W-:Y:S01]  /*3760*/  FFMA.FTZ R11, R154, R10, R159 ;  /* 0x0000000a9a0b7223 */ /* 0x000fe2000001009f */
[----:B------:R-:W-:Y:S01]  /*3770*/  FMUL.FTZ R3, R173, R2 ;  /* 0x00000002ad037220 */ /* 0x000fe20000410000 */
[----:B------:R-:W1:Y:S01]  /*3780*/  SHFL.DOWN PT, R206, R221, 0x1, 0x1f ;  /* 0x08201f00ddce7f89 */ /* 0x000e6200000e0000 */
[----:B------:R-:W-:Y:S01]  /*3790*/  ISETP.GT.U32.AND P2, PT, R198, 0x1d, PT ;  /* 0x0000001dc600780c */ /* 0x000fe20003f44070 */
[----:B------:R-:W-:Y:S01]  /*37a0*/  UISETP.GE.AND UP0, UPT, UR12, UR42, UPT ;  /* 0x0000002a0c00728c */ /* 0x000fe2000bf06270 */
[----:B------:R-:W-:Y:S01]  /*37b0*/  FMUL.FTZ R2, R170, R3 ;  /* 0x00000003aa027220 */ /* 0x000fe20000410000 */
[----:B------:R-:W2:Y:S01]  /*37c0*/  SHFL.UP PT, R10, R11, 0x1, RZ ;  /* 0x042000000b0a7989 */ /* 0x000ea200000e00ff */
[----:B------:R-:W-:Y:S01]  /*37d0*/  ISETP.GT.U32.AND P3, PT, R198, 0x17, PT ;  /* 0x00000017c600780c */ /* 0x000fe20003f64070 */
[----:B------:R-:W-:Y:S01]  /*37e0*/  UMOV UR20, UR23 ;  /* 0x0000001700147c82 */ /* 0x000fe20008000000 */
[----:B------:R-:W-:Y:S01]  /*37f0*/  FMUL.FTZ R3, R167, R2 ;  /* 0x00000002a7037220 */ /* 0x000fe20000410000 */
[----:B------:R-:W-:Y:S01]  /*3800*/  ISETP.NE.AND P6, PT, R20, RZ, PT ;  /* 0x000000ff1400720c */ /* 0x000fe20003fc5270 */
[----:B------:R-:W-:Y:S02]  /*3810*/  BSSY.RECONVERGENT B0, `(.L_x_7001) ;  /* 0x00000f9000007945 */ /* 0x000fe40003800200 */
[----:B------:R-:W-:-:S04]  /*3820*/  FMUL.FTZ R3, R164, R3 ;  /* 0x00000003a4037220 */ /* 0x000fc80000410000 */
[----:B------:R-:W-:-:S04]  /*3830*/  FMUL.FTZ R2, R160, R3 ;  /* 0x00000003a0027220 */ /* 0x000fc80000410000 */
[----:B------:R-:W-:Y:S01]  /*3840*/  FMUL.FTZ R3, R157, R2 ;  /* 0x000000029d037220 */ /* 0x000fe20000410000 */
[----:B0-----:R-:W-:Y:S01]  /*3850*/  @P0 FMUL.FTZ R2, R223, R202 ;  /* 0x000000cadf020220 */ /* 0x001fe20000410000 */
[----:B-1----:R-:W-:Y:S02]  /*3860*/  @P0 FFMA.FTZ R221, R202, R206, R221 ;  /* 0x000000cecadd0223 */ /* 0x002fe400000100dd */
[----:B------:R-:W-:Y:S02]  /*3870*/  FMUL.FTZ R206, R154, R3 ;  /* 0x000000039ace7220 */ /* 0x000fe40000410000 */
[----:B------:R-:W-:Y:S02]  /*3880*/  @P0 MOV R202, R2 ;  /* 0x0000000200ca0202 */ /* 0x000fe40000000f00 */
[----:B------:R-:W-:Y:S01]  /*3890*/  ISETP.GE.AND P0, PT, R41, 0x1, PT ;  /* 0x000000012900780c */ /* 0x000fe20003f06270 */
[----:B--2---:R-:W-:Y:S01]  /*38a0*/  FFMA.FTZ R10, R206, R10, R11 ;  /* 0x0000000ace0a7223 */ /* 0x004fe2000001000b */
[----:B------:R-:W0:Y:S04]  /*38b0*/  SHFL.UP PT, R3, R206, 0x1, RZ ;  /* 0x04200000ce037989 */ /* 0x000e2800000e00ff */
[----:B------:R-:W1:Y:S01]  /*38c0*/  SHFL.DOWN PT, R223, R202, 0x2, 0x1f ;  /* 0x08401f00cadf7f89 */ /* 0x000e6200000e0000 */
[----:B------:R-:W-:-:S03]  /*38d0*/  FSEL R11, R11, R10, !P0 ;  /* 0x0000000a0b0b7208 */ /* 0x000fc60004000000 */
[----:B------:R-:W2:Y:S04]  /*38e0*/  SHFL.DOWN PT, R208, R221, 0x2, 0x1f ;  /* 0x08401f00ddd07f89 */ /* 0x000ea800000e0000 */
[----:B------:R-:W4:Y:S01]  /*38f0*/  SHFL.UP PT, R2, R11, 0x2, RZ ;  /* 0x044000000b027989 */ /* 0x000f2200000e00ff */
[----:B0-----:R-:W-:Y:S01]  /*3900*/  @P0 FMUL.FTZ R206, R206, R3 ;  /* 0x00000003cece0220 */ /* 0x001fe20000410000 */
[----:B------:R-:W-:Y:S01]  /*3910*/  ISETP.GE.AND P0, PT, R41, 0x2, PT ;  /* 0x000000022900780c */ /* 0x000fe20003f06270 */
[----:B-1----:R-:W-:-:S03]  /*3920*/  @!P2 FMUL.FTZ R10, R202, R223 ;  /* 0x000000dfca0aa220 */ /* 0x002fc60000410000 */
[----:B------:R-:W0:Y:S01]  /*3930*/  SHFL.UP PT, R3, R206, 0x2, RZ ;  /* 0x04400000ce037989 */ /* 0x000e2200000e00ff */
[----:B--2---:R-:W-:Y:S01]  /*3940*/  @!P2 FFMA.FTZ R221, R202, R208, R221 ;  /* 0x000000d0cadda223 */ /* 0x004fe200000100dd */
[----:B------:R-:W-:Y:S01]  /*3950*/  @!P2 IMAD.MOV.U32 R202, RZ, RZ, R10 ;  /* 0x000000ffffcaa224 */ /* 0x000fe200078e000a */
[----:B------:R-:W-:Y:S01]  /*3960*/  ISETP.GT.U32.AND P2, PT, R198, 0x1b, PT ;  /* 0x0000001bc600780c */ /* 0x000fe20003f44070 */
[----:B----4-:R-:W-:-:S03]  /*3970*/  FFMA.FTZ R2, R206, R2, R11 ;  /* 0x00000002ce027223 */ /* 0x010fc6000001000b */
[----:B------:R-:W1:Y:S02]  /*3980*/  SHFL.DOWN PT, R225, R202, 0x4, 0x1f ;  /* 0x08801f00cae17f89 */ /* 0x000e6400000e0000 */
[----:B------:R-:W-:Y:S02]  /*3990*/  FSEL R223, R11, R2, !P0 ;  /* 0x000000020bdf7208 */ /* 0x000fe40004000000 */
[----:B------:R-:W2:Y:S04]  /*39a0*/  SHFL.DOWN PT, R11, R221, 0x4, 0x1f ;  /* 0x08801f00dd0b7f89 */ /* 0x000ea800000e0000 */
[----:B------:R-:W4:Y:S01]  /*39b0*/  SHFL.UP PT, R2, R223, 0x4, RZ ;  /* 0x04800000df027989 */ /* 0x000f2200000e00ff */
[----:B0-----:R-:W-:Y:S01]  /*39c0*/  @P0 FMUL.FTZ R206, R206, R3 ;  /* 0x00000003cece0220 */ /* 0x001fe20000410000 */
[----:B------:R-:W-:-:S04]  /*39d0*/  PLOP3.LUT P0, PT, PT, PT, UP0, 0x80, 0x8 ;  /* 0x000000000008781c */ /* 0x000fc80003f0f008 */
[----:B------:R-:W0:Y:S01]  /*39e0*/  SHFL.UP PT, R3, R206, 0x4, RZ ;  /* 0x04800000ce037989 */ /* 0x000e2200000e00ff */
[----:B------:R-:W-:Y:S01]  /*39f0*/  ISETP.NE.OR P0, PT, R20, RZ, P0 ;  /* 0x000000ff1400720c */ /* 0x000fe20000705670 */
[C---:B-1----:R-:W-:Y:S01]  /*3a00*/  @!P2 FMUL.FTZ R10, R202.reuse, R225 ;  /* 0x000000e1ca0aa220 */ /* 0x042fe20000410000 */
[----:B--2---:R-:W-:-:S04]  /*3a10*/  @!P2 FFMA.FTZ R221, R202, R11, R221 ;  /* 0x0000000bcadda223 */ /* 0x004fc800000100dd */
[----:B------:R-:W-:Y:S01]  /*3a20*/  @!P2 MOV R202, R10 ;  /* 0x0000000a00caa202 */ /* 0x000fe20000000f00 */
[----:B------:R-:W-:Y:S01]  /*3a30*/  HFMA2 R10, -RZ, RZ, 1.875, 0 ;  /* 0x3f800000ff0a7431 */ /* 0x000fe200000001ff */
[----:B------:R-:W-:Y:S01]  /*3a40*/  ISETP.GE.AND P2, PT, R41, 0x4, PT ;  /* 0x000000042900780c */ /* 0x000fe20003f46270 */
[----:B----4-:R-:W-:Y:S01]  /*3a50*/  FFMA.FTZ R2, R206, R2, R223 ;  /* 0x00000002ce027223 */ /* 0x010fe200000100df */
[----:B------:R-:W1:Y:S01]  /*3a60*/  SHFL.DOWN PT, R212, R221, 0x8, 0x1f ;  /* 0x09001f00ddd47f89 */ /* 0x000e6200000e0000 */
[----:B------:R-:W-:Y:S02]  /*3a70*/  IMAD.MOV.U32 R11, RZ, RZ, RZ ;  /* 0x000000ffff0b7224 */ /* 0x000fe400078e00ff */
[----:B------:R-:W-:Y:S01]  /*3a80*/  @!P0 LEA R208, R75, UR27, 0x3 ;  /* 0x0000001b4bd08c11 */ /* 0x000fe2000f8e18ff */
[----:B------:R-:W2:Y:S01]  /*3a90*/  SHFL.DOWN PT, R225, R202, 0x8, 0x1f ;  /* 0x09001f00cae17f89 */ /* 0x000ea200000e0000 */
[----:B------:R-:W-:-:S03]  /*3aa0*/  FSEL R223, R223, R2, !P2 ;  /* 0x00000002dfdf7208 */ /* 0x000fc60005000000 */
[----:B------:R-:W-:Y:S01]  /*3ab0*/  @!P0 LDS.64 R10, [R208+0x1728] ;  /* 0x00172800d00a8984 */ /* 0x000fe20000000a00 */
[----:B------:R-:W-:Y:S02]  /*3ac0*/  ISETP.GE.AND P0, PT, R41, 0x8, PT ;  /* 0x000000082900780c */ /* 0x000fe40003f06270 */
[----:B0-----:R-:W-:Y:S01]  /*3ad0*/  @P2 FMUL.FTZ R206, R206, R3 ;  /* 0x00000003cece2220 */ /* 0x001fe20000410000 */
[----:B------:R-:W0:Y:S01]  /*3ae0*/  SHFL.UP PT, R2, R223, 0x8, RZ ;  /* 0x05000000df027989 */ /* 0x000e2200000e00ff */
[----:B------:R-:W-:-:S03]  /*3af0*/  ISETP.GT.U32.AND P2, PT, R198, 0xf, PT ;  /* 0x0000000fc600780c */ /* 0x000fc60003f44070 */
[----:B------:R-:W4:Y:S01]  /*3b00*/  SHFL.UP PT, R3, R206, 0x8, RZ ;  /* 0x05000000ce037989 */ /* 0x000f2200000e00ff */
[C---:B-1----:R-:W-:Y:S01]  /*3b10*/  @!P3 FFMA.FTZ R221, R202.reuse, R212, R221 ;  /* 0x000000d4caddb223 */ /* 0x042fe200000100dd */
[----:B--2---:R-:W-:-:S05]  /*3b20*/  @!P3 FMUL.FTZ R210, R202, R225 ;  /* 0x000000e1cad2b220 */ /* 0x004fca0000410000 */
[----:B------:R-:W-:Y:S02]  /*3b30*/  @!P3 MOV R202, R210 ;  /* 0x000000d200cab202 */ /* 0x000fe40000000f00 */
[----:B------:R-:W1:Y:S01]  /*3b40*/  SHFL.DOWN PT, R210, R221, 0x10, 0x1f ;  /* 0x0a001f00ddd27f89 */ /* 0x000e6200000e0000 */
[----:B0-----:R-:W-:-:S03]  /*3b50*/  FFMA.FTZ R2, R206, R2, R223 ;  /* 0x00000002ce027223 */ /* 0x001fc600000100df */
[----:B------:R-:W0:Y:S01]  /*3b60*/  SHFL.DOWN PT, R225, R202, 0x10, 0x1f ;  /* 0x0a001f00cae17f89 */ /* 0x000e2200000e0000 */
[----:B----4-:R-:W-:Y:S01]  /*3b70*/  @P0 FMUL.FTZ R206, R206, R3 ;  /* 0x00000003cece0220 */ /* 0x010fe20000410000 */
[----:B------:R-:W-:Y:S02]  /*3b80*/  FSEL R223, R223, R2, !P0 ;  /* 0x00000002dfdf7208 */ /* 0x000fe40004000000 */
[----:B------:R-:W-:Y:S02]  /*3b90*/  ISETP.GE.AND P0, PT, R41, 0x10, PT ;  /* 0x000000102900780c */ /* 0x000fe40003f06270 */
[----:B------:R-:W-:Y:S04]  /*3ba0*/  SHFL.UP PT, R3, R206, 0x10, RZ ;  /* 0x06000000ce037989 */ /* 0x000fe800000e00ff */
[----:B------:R-:W2:Y:S01]  /*3bb0*/  SHFL.UP PT, R2, R223, 0x10, RZ ;  /* 0x06000000df027989 */ /* 0x000ea200000e00ff */
[----:B-1----:R-:W-:-:S03]  /*3bc0*/  @!P2 FFMA.FTZ R221, R202, R210, R221 ;  /* 0x000000d2cadda223 */ /* 0x002fc600000100dd */
[----:B------:R-:W-:Y:S01]  /*3bd0*/  SHFL.IDX PT, R210, R11, RZ, 0x1f ;  /* 0x00001fff0bd27589 */ /* 0x000fe200000e0000 */
[----:B0-----:R-:W-:-:S03]  /*3be0*/  @!P2 FMUL.FTZ R208, R202, R225 ;  /* 0x000000e1cad0a220 */ /* 0x001fc60000410000 */
[----:B------:R-:W-:Y:S02]  /*3bf0*/  SHFL.DOWN PT, R225, R221, 0x1, 0x1f ;  /* 0x08201f00dde17f89 */ /* 0x000fe400000e0000 */
[----:B------:R-:W-:Y:S02]  /*3c00*/  @!P2 MOV R202, R208 ;  /* 0x000000d000caa202 */ /* 0x000fe40000000f00 */
[----:B------:R-:W-:Y:S01]  /*3c10*/  SHFL.IDX PT, R221, R221, RZ, 0x1f ;  /* 0x00001fffdddd7589 */ /* 0x000fe200000e0000 */
[----:B--2---:R-:W-:-:S03]  /*3c20*/  FFMA.FTZ R2, R206, R2, R223 ;  /* 0x00000002ce027223 */ /* 0x004fc600000100df */
[----:B------:R-:W0:Y:S01]  /*3c30*/  SHFL.DOWN PT, R208, R202, 0x1, 0x1f ;  /* 0x08201f00cad07f89 */ /* 0x000e2200000e0000 */
[----:B------:R-:W-:Y:S01]  /*3c40*/  @P0 FMUL.FTZ R206, R206, R3 ;  /* 0x00000003cece0220 */ /* 0x000fe20000410000 */
[----:B------:R-:W-:Y:S01]  /*3c50*/  HFMA2 R3, -RZ, RZ, 0, 0 ;  /* 0x00000000ff037431 */ /* 0x000fe200000001ff */
[----:B------:R-:W-:Y:S01]  /*3c60*/  FSEL R223, R223, R2, !P0 ;  /* 0x00000002dfdf7208 */ /* 0x000fe20004000000 */
[----:B------:R-:W-:Y:S01]  /*3c70*/  IMAD.MOV.U32 R2, RZ, RZ, R20 ;  /* 0x000000ffff027224 */ /* 0x000fe200078e0014 */
[----:B------:R-:W-:Y:S02]  /*3c80*/  ISETP.NE.AND P0, PT, R20, 0x1f, PT ;  /* 0x0000001f1400780c */ /* 0x000fe40003f05270 */
[----:B------:R-:W-:Y:S01]  /*3c90*/  SHFL.UP PT, R206, R206, 0x1, RZ ;  /* 0x04200000cece7989 */ /* 0x000fe200000e00ff */
[----:B------:R-:W-:-:S03]  /*3ca0*/  IMAD.WIDE.U32 R2, R8, UR26, R2 ;  /* 0x0000001a08027c25 */ /* 0x000fc6000f8e0002 */
[----:B------:R-:W-:Y:S01]  /*3cb0*/  SHFL.UP PT, R223, R223, 0x1, RZ ;  /* 0x04200000dfdf7989 */ /* 0x000fe200000e00ff */
[----:B------:R-:W-:-:S03]  /*3cc0*/  IMAD R3, R9, UR26, R3 ;  /* 0x0000001a09037c24 */ /* 0x000fc6000f8e0203 */
[----:B------:R-:W1:Y:S01]  /*3cd0*/  SHFL.IDX PT, R202, R202, RZ, 0x1f ;  /* 0x00001fffcaca7589 */ /* 0x000e6200000e0000 */
[----:B------:R-:W-:-:S04]  /*3ce0*/  IMAD.WIDE.U32 R2, R19, UR34, R2 ;  /* 0x0000002213027c25 */ /* 0x000fc8000f8e0002 */
[----:B0-----:R-:W-:Y:S01]  /*3cf0*/  @P0 FFMA.FTZ R210, R208, R210, R225 ;  /* 0x000000d2d0d20223 */ /* 0x001fe200000100e1 */
[----:B------:R-:W-:-:S03]  /*3d00*/  SHF.R.S32.HI R208, RZ, 0x1f, R19 ;  /* 0x0000001fffd07819 */ /* 0x000fc60000011413 */
[----:B------:R-:W-:Y:S02]  /*3d10*/  FFMA.FTZ R161, R210, R12, R161 ;  /* 0x0000000cd2a17223 */ /* 0x000fe400000100a1 */
[----:B------:R-:W-:Y:S02]  /*3d20*/  IMAD R12, R208, UR34, RZ ;  /* 0x00000022d00c7c24 */ /* 0x000fe4000f8e02ff */
[----:B------:R-:W-:Y:S02]  /*3d30*/  FFMA.FTZ R195, R154, R161, R195 ;  /* 0x000000a19ac37223 */ /* 0x000fe400000100c3 */
[----:B------:R-:W-:Y:S01]  /*3d40*/  IMAD R225, R19, UR35, R12 ;  /* 0x0000002313e17c24 */ /* 0x000fe2000f8e020c */
[----:B---3--:R-:W0:Y:S01]  /*3d50*/  SHFL.IDX PT, R204, R204, RZ, 0x1f ;  /* 0x00001fffcccc7589 */ /* 0x008e2200000e0000 */
[----:B------:R-:W-:Y:S01]  /*3d60*/  IADD3 R12, P0, PT, R2, UR22, RZ ;  /* 0x00000016020c7c10 */ /* 0x000fe2000ff1e0ff */
[C---:B-1----:R-:W-:Y:S01]  /*3d70*/  FFMA.FTZ R11, R202.reuse, R11, R221 ;  /* 0x0000000bca0b7223 */ /* 0x042fe200000100dd */
[----:B------:R-:W-:Y:S01]  /*3d80*/  FMUL.FTZ R10, R202, R10 ;  /* 0x0000000aca0a7220 */ /* 0x000fe20000410000 */
[----:B0-----:R-:W-:Y:S01]  /*3d90*/  @P1 FFMA.FTZ R204, R206, R204, R223 ;  /* 0x000000cccecc1223 */ /* 0x001fe200000100df */
[----:B------:R-:W-:-:S03]  /*3da0*/  FFMA.FTZ R223, R157, R195, R188 ;  /* 0x000000c39ddf7223 */ /* 0x000fc600000100bc */
[----:B------:R-:W-:Y:S01]  /*3db0*/  FFMA.FTZ R227, R13, R204, R200 ;  /* 0x000000cc0de37223 */ /* 0x000fe200000100c8 */
[----:B------:R-:W-:Y:S01]  /*3dc0*/  FFMA.FTZ R189, R160, R223, R189 ;  /* 0x000000dfa0bd7223 */ /* 0x000fe200000100bd */
[----:B------:R-:W-:Y:S02]  /*3dd0*/  IADD3.X R13, PT, PT, R3, R225, RZ, P0, !PT ;  /* 0x000000e1030d7210 */ /* 0x000fe400007fe4ff */
[-C--:B------:R-:W-:Y:S01]  /*3de0*/  FFMA.FTZ R188, R158, R227.reuse, R219 ;  /* 0x000000e39ebc7223 */ /* 0x080fe200000100db */
[----:B------:R-:W-:Y:S01]  /*3df0*/  FFMA.FTZ R3, R0, R227, RZ ;  /* 0x000000e300037223 */ /* 0x000fe200000100ff */
        /* <DEDUP_REMOVED lines=15> */
[----:B------:R-:W-:Y:S01]  /*3ef0*/  FADD.FTZ R213, -R213, R182 ;  /* 0x000000b6d5d57221 */ /* 0x000fe20000010100 */
[----:B------:R-:W-:Y:S01]  /*3f00*/  FFMA.FTZ R180, R176, R225, R181 ;  /* 0x000000e1b0b47223 */ /* 0x000fe200000100b5 */
[----:B------:R-:W-:Y:S01]  /*3f10*/  FFMA.FTZ R227, R114, R182, R227 ;  /* 0x000000b672e37223 */ /* 0x000fe200000100e3 */
[----:B------:R-:W-:Y:S01]  /*3f20*/  FFMA.FTZ R182, R174, R188, R207 ;  /* 0x000000bcaeb67223 */ /* 0x000fe200000100cf */
[----:B------:R-:W-:Y:S01]  /*3f30*/  FADD.FTZ R209, -R209, R188 ;  /* 0x000000bcd1d17221 */ /* 0x000fe20000010100 */
[----:B------:R-:W-:Y:S01]  /*3f40*/  FFMA.FTZ R179, R178, R180, R179 ;  /* 0x000000b4b2b37223 */ /* 0x000fe200000100b3 */
[----:B------:R-:W-:Y:S01]  /*3f50*/  FFMA.FTZ R227, R112, R188, R227 ;  /* 0x000000bc70e37223 */ /* 0x000fe200000100e3 */
[-C--:B------:R-:W-:Y:S01]  /*3f60*/  FFMA.FTZ R211, R178, R182.reuse, R211 ;  /* 0x000000b6b2d37223 */ /* 0x080fe200000100d3 */
[----:B------:R-:W-:Y:S01]  /*3f70*/  FADD.FTZ R207, -R207, R182 ;  /* 0x000000b6cfcf7221 */ /* 0x000fe20000010100 */
[----:B------:R-:W-:Y:S01]  /*3f80*/  FFMA.FTZ R177, R174, R179, R177 ;  /* 0x000000b3aeb17223 */ /* 0x000fe200000100b1 */
[----:B------:R-:W-:Y:S01]  /*3f90*/  FFMA.FTZ R227, R110, R182, R227 ;  /* 0x000000b66ee37223 */ /* 0x000fe200000100e3 */
[----:B------:R-:W-:Y:S01]  /*3fa0*/  FFMA.FTZ R176, R176, R211, R205 ;  /* 0x000000d3b0b07223 */ /* 0x000fe200000100cd */
[----:B------:R-:W-:Y:S01]  /*3fb0*/  FFMA.FTZ R197, R146, -R197, R211 ;  /* 0x800000c592c57223 */ /* 0x000fe200000100d3 */
[----:B------:R-:W-:Y:S01]  /*3fc0*/  FFMA.FTZ R175, R172, R177, R175 ;  /* 0x000000b1acaf7223 */ /* 0x000fe200000100af */
[----:B------:R-:W-:Y:S01]  /*3fd0*/  FFMA.FTZ R227, R108, R211, R227 ;  /* 0x000000d36ce37223 */ /* 0x000fe200000100e3 */
[----:B------:R-:W-:Y:S01]  /*3fe0*/  FFMA.FTZ R173, R173, R176, R196 ;  /* 0x000000b0adad7223 */ /* 0x000fe200000100c4 */
[----:B------:R-:W-:Y:S01]  /*3ff0*/  FFMA.FTZ R192, R145, -R192, R176 ;  /* 0x800000c091c07223 */ /* 0x000fe200000100b0 */
[----:B------:R-:W-:Y:S01]  /*4000*/  FFMA.FTZ R171, R168, R175, R171 ;  /* 0x000000afa8ab7223 */ /* 0x000fe200000100ab */
[----:B------:R-:W-:Y:S01]  /*4010*/  FFMA.FTZ R227, R106, R176, R227 ;  /* 0x000000b06ae37223 */ /* 0x000fe200000100e3 */
[----:B------:R-:W-:Y:S01]  /*4020*/  FFMA.FTZ R170, R170, R173, R203 ;  /* 0x000000adaaaa7223 */ /* 0x000fe200000100cb */
[----:B------:R-:W-:Y:S01]  /*4030*/  FMUL.FTZ R168, R70, R175 ;  /* 0x000000af46a87220 */ /* 0x000fe20000410000 */
[----:B------:R-:W-:Y:S01]  /*4040*/  FFMA.FTZ R169, R166, R171, R169 ;  /* 0x000000aba6a97223 */ /* 0x000fe200000100a9 */
[----:B------:R-:W-:Y:S01]  /*4050*/  FFMA.FTZ R227, R104, R173, R227 ;  /* 0x000000ad68e37223 */ /* 0x000fe200000100e3 */
[-C--:B------:R-:W-:Y:S01]  /*4060*/  FFMA.FTZ R167, R167, R170.reuse, R194 ;  /* 0x000000aaa7a77223 */ /* 0x080fe200000100c2 */
[----:B------:R-:W-:Y:S01]  /*4070*/  FMUL.FTZ R166, R71, R171 ;  /* 0x000000ab47a67220 */ /* 0x000fe20000410000 */
[----:B------:R-:W-:Y:S01]  /*4080*/  FFMA.FTZ R165, R162, R169, R165 ;  /* 0x000000a9a2a57223 */ /* 0x000fe200000100a5 */
[----:B------:R-:W-:Y:S01]  /*4090*/  FFMA.FTZ R227, R102, R170, R227 ;  /* 0x000000aa66e37223 */ /* 0x000fe200000100e3 */
[----:B------:R-:W-:Y:S01]  /*40a0*/  FFMA.FTZ R164, R164, R167, R201 ;  /* 0x000000a7a4a47223 */ /* 0x000fe200000100c9 */
[----:B------:R-:W-:Y:S01]  /*40b0*/  P2R R162, PR, RZ, 0x40 ;  /* 0x00000040ffa27803 */ /* 0x000fe20000000000 */
[----:B------:R-:W-:Y:S01]  /*40c0*/  FFMA.FTZ R163, R158, R165, R163 ;  /* 0x000000a59ea37223 */ /* 0x000fe200000100a3 */
[----:B------:R-:W-:Y:S01]  /*40d0*/  FFMA.FTZ R227, R100, R167, R227 ;  /* 0x000000a764e37223 */ /* 0x000fe200000100e3 */
[----:B------:R-:W-:Y:S01]  /*40e0*/  FFMA.FTZ R199, R160, R164, R199 ;  /* 0x000000a4a0c77223 */ /* 0x000fe200000100c7 */
[----:B------:R-:W-:Y:S01]  /*40f0*/  FMUL.FTZ R162, R73, R165 ;  /* 0x000000a549a27220 */ /* 0x000fe20000410000 */
[----:B------:R-:W-:Y:S01]  /*4100*/  FMUL.FTZ R158, R74, R163 ;  /* 0x000000a34a9e7220 */ /* 0x000fe20000410000 */
[----:B------:R-:W-:Y:S01]  /*4110*/  FFMA.FTZ R191, R142, -R191, R167 ;  /* 0x800000bf8ebf7223 */ /* 0x000fe200000100a7 */
[----:B------:R-:W-:Y:S01]  /*4120*/  FFMA.FTZ R184, R141, -R184, R164 ;  /* 0x800000b88db87223 */ /* 0x000fe200000100a4 */
[----:B------:R-:W-:Y:S01]  /*4130*/  FFMA.FTZ R227, R98, R164, R227 ;  /* 0x000000a462e37223 */ /* 0x000fe200000100e3 */
[-C--:B------:R-:W-:Y:S01]  /*4140*/  FMUL.FTZ R160, R123, R158.reuse ;  /* 0x0000009e7ba07220 */ /* 0x080fe20000410000 */
[----:B------:R-:W-:Y:S01]  /*4150*/  FFMA.FTZ R158, R2, R158, RZ ;  /* 0x0000009e029e7223 */ /* 0x000fe200000100ff */
[----:B------:R-:W-:Y:S01]  /*4160*/  SHF.R.U32.HI R167, RZ, 0x1, R20 ;  /* 0x00000001ffa77819 */ /* 0x000fe20000011614 */
[----:B------:R-:W-:Y:S01]  /*4170*/  FMUL.FTZ R164, R72, R169 ;  /* 0x000000a948a47220 */ /* 0x000fe20000410000 */
[----:B------:R-:W-:Y:S01]  /*4180*/  FFMA.FTZ R190, R143, -R190, R170 ;  /* 0x800000be8fbe7223 */ /* 0x000fe200000100aa */
[----:B------:R-:W-:Y:S01]  /*4190*/  FFMA.FTZ R158, R219, R162, R158 ;  /* 0x000000a2db9e7223 */ /* 0x000fe2000001009e */
[----:B------:R-:W-:Y:S01]  /*41a0*/  @!P6 LEA R170, R75, UR27, 0x3 ;  /* 0x0000001b4baaec11 */ /* 0x000fe2000f8e18ff */
[----:B------:R-:W-:-:S02]  /*41b0*/  IMAD R167, R20, 0x10, R167 ;  /* 0x0000001014a77824 */ /* 0x000fc400078e02a7 */
[----:B------:R-:W-:Y:S01]  /*41c0*/  FFMA.FTZ R193, R144, -R193, R173 ;  /* 0x800000c190c17223 */ /* 0x000fe200000100ad */
[----:B------:R-:W-:Y:S01]  /*41d0*/  FFMA.FTZ R158, R217, R164, R158 ;  /* 0x000000a4d99e7223 */ /* 0x000fe2000001009e */
[----:B------:R-:W-:Y:S01]  /*41e0*/  FFMA.FTZ R186, R157, R199, R186 ;  /* 0x000000c79dba7223 */ /* 0x000fe200000100ba */
[----:B------:R0:W-:Y:S01]  /*41f0*/  @!P6 STS.64 [R170+0x1728], R10 ;  /* 0x0017280aaa00e388 */ /* 0x0001e20000000a00 */
[----:B------:R-:W-:Y:S01]  /*4200*/  LEA R181, R167, UR27, 0x2 ;  /* 0x0000001ba7b57c11 */ /* 0x000fe2000f8e10ff */
[----:B------:R-:W-:Y:S01]  /*4210*/  FFMA.FTZ R158, R215, R166, R158 ;  /* 0x000000a6d79e7223 */ /* 0x000fe2000001009e */
[----:B------:R-:W-:Y:S01]  /*4220*/  FMUL.FTZ R157, R121, R162 ;  /* 0x000000a2799d7220 */ /* 0x000fe20000410000 */
[----:B------:R-:W-:Y:S01]  /*4230*/  FMUL.FTZ R167, R119, R164 ;  /* 0x000000a477a77220 */ /* 0x000fe20000410000 */
[----:B------:R-:W-:Y:S01]  /*4240*/  FMUL.FTZ R173, R117, R166 ;  /* 0x000000a675ad7220 */ /* 0x000fe20000410000 */
[----:B------:R-:W-:Y:S01]  /*4250*/  FFMA.FTZ R158, R213, R168, R158 ;  /* 0x000000a8d59e7223 */ /* 0x000fe2000001009e */
[----:B------:R1:W-:Y:S01]  /*4260*/  STS [R181+0x430], R160 ;  /* 0x000430a0b5007388 */ /* 0x0003e20000000800 */
[----:B------:R-:W-:Y:S01]  /*4270*/  FMUL.FTZ R164, R66, R225 ;  /* 0x000000e142a47220 */ /* 0x000fe20000410000 */
[----:B------:R-:W-:Y:S01]  /*4280*/  FMUL.FTZ R162, R67, R180 ;  /* 0x000000b443a27220 */ /* 0x000fe20000410000 */
[----:B------:R-:W-:Y:S01]  /*4290*/  FMUL.FTZ R166, R64, R3 ;  /* 0x0000000340a67220 */ /* 0x000fe20000410000 */
[----:B------:R-:W-:Y:S01]  /*42a0*/  FFMA.FTZ R185, R140, -R185, R199 ;  /* 0x800000b98cb97223 */ /* 0x000fe200000100c7 */
[----:B0-----:R-:W-:Y:S01]  /*42b0*/  FMUL.FTZ R10, R69, R177 ;  /* 0x000000b1450a7220 */ /* 0x001fe20000410000 */
[----:B------:R-:W-:Y:S01]  /*42c0*/  FMUL.FTZ R11, R115, R168 ;  /* 0x000000a8730b7220 */ /* 0x000fe20000410000 */
[----:B------:R-:W-:Y:S01]  /*42d0*/  FFMA.FTZ R227, R96, R199, R227 ;  /* 0x000000c760e37223 */ /* 0x000fe200000100e3 */
[----:B------:R0:W-:Y:S01]  /*42e0*/  STS [R24+0x434], R157 ;  /* 0x0004349d18007388 */ /* 0x0001e20000000800 */
[-C--:B------:R-:W-:Y:S01]  /*42f0*/  FFMA.FTZ R158, R209, R10.reuse, R158 ;  /* 0x0000000ad19e7223 */ /* 0x080fe2000001009e */
[----:B-1----:R-:W-:Y:S01]  /*4300*/  FMUL.FTZ R160, R68, R179 ;  /* 0x000000b344a07220 */ /* 0x002fe20000410000 */
[----:B------:R-:W-:Y:S01]  /*4310*/  FMUL.FTZ R181, R113, R10 ;  /* 0x0000000a71b57220 */ /* 0x000fe20000410000 */
[----:B------:R-:W-:Y:S01]  /*4320*/  FMUL.FTZ R10, R65, R183 ;  /* 0x000000b7410a7220 */ /* 0x000fe20000410000 */
[----:B------:R1:W-:Y:S01]  /*4330*/  STS [R24+0x438], R167 ;  /* 0x000438a718007388 */ /* 0x0003e20000000800 */
[-C--:B------:R-:W-:Y:S01]  /*4340*/  FFMA.FTZ R158, R207, R160.reuse, R158 ;  /* 0x000000a0cf9e7223 */ /* 0x080fe2000001009e */
[----:B------:R-:W-:Y:S01]  /*4350*/  FMUL.FTZ R199, R111, R160 ;  /* 0x000000a06fc77220 */ /* 0x000fe20000410000 */
[----:B------:R-:W-:Y:S01]  /*4360*/  FMUL.FTZ R170, R62, R189 ;  /* 0x000000bd3eaa7220 */ /* 0x000fe20000410000 */
[----:B------:R2:W-:Y:S01]  /*4370*/  STS [R24+0x43c], R173 ;  /* 0x00043cad18007388 */ /* 0x0005e20000000800 */
[----:B0-----:R-:W-:Y:S01]  /*4380*/  FMUL.FTZ R157, R109, R162 ;  /* 0x000000a26d9d7220 */ /* 0x001fe20000410000 */
[----:B------:R-:W-:Y:S01]  /*4390*/  FMUL.FTZ R168, R63, R187 ;  /* 0x000000bb3fa87220 */ /* 0x000fe20000410000 */
[----:B------:R-:W-:Y:S01]  /*43a0*/  FMUL.FTZ R160, R60, R195 ;  /* 0x000000c33ca07220 */ /* 0x000fe20000410000 */
[----:B------:R0:W-:Y:S01]  /*43b0*/  STS [R24+0x444], R181 ;  /* 0x000444b518007388 */ /* 0x0001e20000000800 */
[----:B------:R-:W-:Y:S01]  /*43c0*/  IADD3 R201, PT, PT, R20, 0x20, RZ ;  /* 0x0000002014c97810 */ /* 0x000fe20007ffe0ff */
[----:B-1----:R-:W-:Y:S01]  /*43d0*/  FMUL.FTZ R167, R107, R164 ;  /* 0x000000a46ba77220 */ /* 0x002fe20000410000 */
[----:B------:R-:W-:Y:S01]  /*43e0*/  IMAD.WIDE.U32 R12, R75, UR36, R12 ;  /* 0x000000244b0c7c25 */ /* 0x000fe2000f8e000c */
[----:B------:R1:W-:Y:S01]  /*43f0*/  STS [R24+0x440], R11 ;  /* 0x0004400b18007388 */ /* 0x0003e20000000800 */
[----:B------:R-:W-:-:S02]  /*4400*/  LEA.HI R201, R201, R20, RZ, 0x1b ;  /* 0x00000014c9c97211 */ /* 0x000fc400078fd8ff */
[----:B--2---:R-:W-:Y:S01]  /*4410*/  FMUL.FTZ R173, R105, R10 ;  /* 0x0000000a69ad7220 */ /* 0x004fe20000410000 */
[----:B------:R-:W-:Y:S01]  /*4420*/  FFMA.FTZ R159, R154, R186, R159 ;  /* 0x000000ba9a9f7223 */ /* 0x000fe2000001009f */
[----:B------:R2:W-:Y:S01]  /*4430*/  STS [R24+0x448], R199 ;  /* 0x000448c718007388 */ /* 0x0005e20000000800 */
[----:B------:R-:W-:Y:S01]  /*4440*/  FFMA.FTZ R156, R15, -R156, R186 ;  /* 0x8000009c0f9c7223 */ /* 0x000fe200000100ba */
[----:B0-----:R-:W-:Y:S01]  /*4450*/  FMUL.FTZ R181, R103, R166 ;  /* 0x000000a667b57220 */ /* 0x001fe20000410000 */
[----:B------:R-:W-:Y:S01]  /*4460*/  FFMA.FTZ R155, R14, -R155, R159 ;  /* 0x8000009b0e9b7223 */ /* 0x000fe2000001009f */
[----:B------:R0:W-:Y:S01]  /*4470*/  STS [R24+0x44c], R157 ;  /* 0x00044c9d18007388 */ /* 0x0001e20000000800 */
[----:B------:R-:W-:Y:S01]  /*4480*/  FFMA.FTZ R227, R94, R186, R227 ;  /* 0x000000ba5ee37223 */ /* 0x000fe200000100e3 */
[----:B-1----:R-:W-:Y:S01]  /*4490*/  FFMA.FTZ R11, R197, R162, R158 ;  /* 0x000000a2c50b7223 */ /* 0x002fe2000001009e */
[----:B------:R-:W-:Y:S01]  /*44a0*/  FMUL.FTZ R158, R61, R223 ;  /* 0x000000df3d9e7220 */ /* 0x000fe20000410000 */
[----:B------:R-:W-:Y:S01]  /*44b0*/  FMUL.FTZ R162, R59, R161 ;  /* 0x000000a13ba27220 */ /* 0x000fe20000410000 */
[----:B------:R1:W-:Y:S01]  /*44c0*/  STS [R24+0x450], R167 ;  /* 0x000450a718007388 */ /* 0x0003e20000000800 */
[----:B--2---:R-:W-:Y:S01]  /*44d0*/  FMUL.FTZ R199, R101, R168 ;  /* 0x000000a865c77220 */ /* 0x004fe20000410000 */
[----:B------:R-:W-:-:S02]  /*44e0*/  FFMA.FTZ R164, R192, R164, R11 ;  /* 0x000000a4c0a47223 */ /* 0x000fc4000001000b */
[----:B------:R2:W-:Y:S01]  /*44f0*/  STS [R24+0x454], R173 ;  /* 0x000454ad18007388 */ /* 0x0005e20000000800 */
[----:B0-----:R-:W-:Y:S01]  /*4500*/  FMUL.FTZ R157, R99, R170 ;  /* 0x000000aa639d7220 */ /* 0x001fe20000410000 */
[----:B------:R-:W-:Y:S01]  /*4510*/  FFMA.FTZ R11, R193, R10, R164 ;  /* 0x0000000ac10b7223 */ /* 0x000fe200000100a4 */
[----:B------:R-:W-:Y:S01]  /*4520*/  LEA R10, P0, R12, UR38, 0x2 ;  /* 0x000000260c0a7c11 */ /* 0x000fe2000f8010ff */
[----:B------:R0:W-:Y:S01]  /*4530*/  STS [R24+0x458], R181 ;  /* 0x000458b518007388 */ /* 0x0001e20000000800 */
[----:B-1----:R-:W-:Y:S01]  /*4540*/  FMUL.FTZ R167, R97, R158 ;  /* 0x0000009e61a77220 */ /* 0x002fe20000410000 */
[----:B------:R-:W-:Y:S02]  /*4550*/  FFMA.FTZ R166, R190, R166, R11 ;  /* 0x000000a6bea67223 */ /* 0x000fe4000001000b */
[----:B------:R-:W-:Y:S01]  /*4560*/  STS [R24+0x45c], R199 ;  /* 0x00045cc718007388 */ /* 0x000fe20000000800 */
[----:B--2---:R-:W-:Y:S01]  /*4570*/  FMUL.FTZ R173, R95, R160 ;  /* 0x000000a05fad7220 */ /* 0x004fe20000410000 */
[----:B------:R-:W-:-:S02]  /*4580*/  FFMA.FTZ R11, R191, R168, R166 ;  /* 0x000000a8bf0b7223 */ /* 0x000fc400000100a6 */
[----:B------:R1:W-:Y:S01]  /*4590*/  STS [R24+0x460], R157 ;  /* 0x0004609d18007388 */ /* 0x0003e20000000800 */
[----:B0-----:R-:W-:Y:S01]  /*45a0*/  FMUL.FTZ R181, R93, R162 ;  /* 0x000000a25db57220 */ /* 0x001fe20000410000 */
[----:B------:R-:W-:Y:S02]  /*45b0*/  FFMA.FTZ R170, R184, R170, R11 ;  /* 0x000000aab8aa7223 */ /* 0x000fe4000001000b */
[----:B------:R-:W-:Y:S01]  /*45c0*/  STS [R24+0x464], R167 ;  /* 0x000464a718007388 */ /* 0x000fe20000000800 */
[----:B------:R-:W-:Y:S02]  /*45d0*/  IMAD R11, R75, UR37, R13 ;  /* 0x000000254b0b7c24 */ /* 0x000fe4000f8e020d */
[----:B------:R-:W-:Y:S01]  /*45e0*/  FFMA.FTZ R13, R185, R158, R170 ;  /* 0x0000009eb90d7223 */ /* 0x000fe200000100aa */
[----:B------:R0:W-:Y:S01]  /*45f0*/  STS [R24+0x468], R173 ;  /* 0x000468ad18007388 */ /* 0x0001e20000000800 */
[----:B-1----:R-:W-:Y:S02]  /*4600*/  LEA R157, R201, UR27, 0x2 ;  /* 0x0000001bc99d7c11 */ /* 0x002fe4000f8e10ff */
[----:B------:R-:W-:Y:S01]  /*4610*/  FFMA.FTZ R160, R156, R160, R13 ;  /* 0x000000a09ca07223 */ /* 0x000fe2000001000d */
[----:B------:R1:W-:Y:S01]  /*4620*/  STS [R24+0x46c], R181 ;  /* 0x00046cb518007388 */ /* 0x0003e20000000800 */
[----:B------:R-:W-:Y:S01]  /*4630*/  LEA.HI.X R11, R12, UR39, R11, 0x2, P0 ;  /* 0x000000270c0b7c11 */ /* 0x000fe200080f140b */
[----:B------:R-:W-:Y:S01]  /*4640*/  FFMA.FTZ R12, R92, R159, R227 ;  /* 0x0000009f5c0c7223 */ /* 0x000fe200000100e3 */
[----:B------:R-:W-:Y:S01]  /*4650*/  FFMA.FTZ R13, R155, R162, R160 ;  /* 0x000000a29b0d7223 */ /* 0x000fe200000100a0 */
[----:B------:R-:W-:Y:S01]  /*4660*/  BAR.SYNC.DEFER_BLOCKING 0x0 ;  /* 0x0000000000007b1d */ /* 0x000fe20000010000 */
[C---:B------:R-:W-:Y:S01]  /*4670*/  IADD3 R159, PT, PT, R20.reuse, 0x40, RZ ;  /* 0x00000040149f7810 */ /* 0x040fe20007ffe0ff */
[----:B0-----:R-:W-:Y:S01]  /*4680*/  IMAD.U32 R173, RZ, RZ, UR20 ;  /* 0x00000014ffad7e24 */ /* 0x001fe2000f8e00ff */
[----:B------:R-:W-:-:S02]  /*4690*/  IADD3 R167, PT, PT, R20, 0x60, RZ ;  /* 0x0000006014a77810 */ /* 0x000fc40007ffe0ff */
[-C--:B------:R-:W-:Y:S02]  /*46a0*/  LEA.HI R159, R159, R20.reuse, RZ, 0x1b ;  /* 0x000000149f9f7211 */ /* 0x080fe400078fd8ff */
[----:B------:R-:W-:Y:S02]  /*46b0*/  IADD3 R160, PT, PT, R173, -UR22, -R20 ;  /* 0x80000016ada07c10 */ /* 0x000fe4000fffe814 */
[----:B------:R-:W-:Y:S02]  /*46c0*/  IADD3 R173, PT, PT, R20, 0x80, RZ ;  /* 0x0000008014ad7810 */ /* 0x000fe40007ffe0ff */
[----:B------:R-:W-:Y:S02]  /*46d0*/  ISETP.GE.AND P6, PT, R160, 0x1, PT ;  /* 0x00000001a000780c */ /* 0x000fe40003fc6270 */
[----:B------:R-:W-:Y:S02]  /*46e0*/  LEA.HI R167, R167, R20, RZ, 0x1b ;  /* 0x00000014a7a77211 */ /* 0x000fe400078fd8ff */
[----:B------:R-:W-:-:S02]  /*46f0*/  LEA R158, R159, UR27, 0x2 ;  /* 0x0000001b9f9e7c11 */ /* 0x000fc4000f8e10ff */
[C---:B------:R-:W-:Y:S02]  /*4700*/  ISETP.GE.AND P3, PT, R160.reuse, 0x21, PT ;  /* 0x00000021a000780c */ /* 0x040fe40003f66270 */
        /* <DEDUP_REMOVED lines=9> */
.L_x_7002:
[----:B------:R-:W-:Y:S05]  /*47a0*/  BSYNC.RECONVERGENT B0 ;  /* 0x0000000000007941 */ /* 0x000fea0003800200 */
.L_x_7001:
[----:B------:R-:W-:Y:S01]  /*47b0*/  BSSY.RECONVERGENT B0, `(.L_x_7003) ;  /* 0x0000004000007945 */ /* 0x000fe20003800200 */
[----:B------:R-:W-:-:S03]  /*47c0*/  ISETP.GE.AND P6, PT, R160, 0xa1, PT ;  /* 0x000000a1a000780c */ /* 0x000fc60003fc6270 */
[----:B------:R-:W-:Y:S10]  /*47d0*/  @!P3 BRA `(.L_x_7004) ;  /* 0x000000000004b947 */ /* 0x000ff40003800000 */
[----:B0-----:R2:W-:Y:S02]  /*47e0*/  REDG.E.ADD.F32.FTZ.RN.STRONG.GPU desc[UR24][R10.64+0x80], R157 ;  /* 0x0000809d0a0079a6 */ /* 0x0015e4000c12f318 */
.L_x_7004:
[----:B------:R-:W-:Y:S05]  /*47f0*/  BSYNC.RECONVERGENT B0 ;  /* 0x0000000000007941 */ /* 0x000fea0003800200 */
.L_x_7003:
[----:B0-2---:R0:W2:Y:S01]  /*4800*/  LDS R157, [R158+0x530] ;  /* 0x000530009e9d7984 */ /* 0x0050a20000000800 */
[----:B------:R-:W-:Y:S01]  /*4810*/  BSSY.RECONVERGENT B0, `(.L_x_7005) ;  /* 0x0000006000007945 */ /* 0x000fe20003800200 */
[----:B-1----:R-:W-:Y:S01]  /*4820*/  VIADD R159, R20, 0xa0 ;  /* 0x000000a0149f7836 */ /* 0x002fe20000000000 */
[----:B------:R-:W-:Y:S02]  /*4830*/  LEA.HI R173, R173, R20, RZ, 0x1b ;  /* 0x00000014adad7211 */ /* 0x000fe400078fd8ff */
[----:B------:R-:W-:Y:S01]  /*4840*/  LEA R167, R167, UR27, 0x2 ;  /* 0x0000001ba7a77c11 */ /* 0x000fe2000f8e10ff */
[----:B------:R-:W-:Y:S06]  /*4850*/  @!P2 BRA `(.L_x_7006) ;  /* 0x000000000004a947 */ /* 0x000fec0003800000 */
[----:B--2---:R1:W-:Y:S02]  /*4860*/  REDG.E.ADD.F32.FTZ.RN.STRONG.GPU desc[UR24][R10.64+0x100], R157 ;  /* 0x0001009d0a0079a6 */ /* 0x0043e4000c12f318 */
.L_x_7006:
[----:B------:R-:W-:Y:S05]  /*4870*/  BSYNC.RECONVERGENT B0 ;  /* 0x0000000000007941 */ /* 0x000fea0003800200 */
.L_x_7005:
[----:B-12---:R1:W2:Y:S01]  /*4880*/  LDS R157, [R167+0x5b0] ;  /* 0x0005b000a79d7984 */ /* 0x0062a20000000800 */
[----:B------:R-:W-:Y:S01]  /*4890*/  BSSY.RECONVERGENT B0, `(.L_x_7007) ;  /* 0x0000005000007945 */ /* 0x000fe20003800200 */
[----:B------:R-:W-:Y:S02]  /*48a0*/  LEA.HI R159, R159, R20, RZ, 0x1b ;  /* 0x000000149f9f7211 */ /* 0x000fe400078fd8ff */
[----:B------:R-:W-:Y:S01]  /*48b0*/  LEA R173, R173, UR27, 0x2 ;  /* 0x0000001badad7c11 */ /* 0x000fe2000f8e10ff */
[----:B------:R-:W-:Y:S06]  /*48c0*/  @!P1 BRA `(.L_x_7008) ;  /* 0x0000000000049947 */ /* 0x000fec0003800000 */
[----:B--2---:R3:W-:Y:S02]  /*48d0*/  REDG.E.ADD.F32.FTZ.RN.STRONG.GPU desc[UR24][R10.64+0x180], R157 ;  /* 0x0001809d0a0079a6 */ /* 0x0047e4000c12f318 */
.L_x_7008:
[----:B------:R-:W-:Y:S05]  /*48e0*/  BSYNC.RECONVERGENT B0 ;  /* 0x0000000000007941 */ /* 0x000fea0003800200 */
.L_x_7007:
[----:B--23--:R2:W3:Y:S01]  /*48f0*/  LDS R157, [R173+0x630] ;  /* 0x00063000ad9d7984 */ /* 0x00c4e20000000800 */
[----:B------:R-:W-:Y:S01]  /*4900*/  BSSY.RECONVERGENT B0, `(.L_x_7009) ;  /* 0x0000004000007945 */ /* 0x000fe20003800200 */
[----:B------:R-:W-:-:S03]  /*4910*/  LEA R154, R159, UR27, 0x2 ;  /* 0x0000001b9f9a7c11 */ /* 0x000fc6000f8e10ff */
[----:B------:R-:W-:Y:S05]  /*4920*/  @!P0 BRA `(.L_x_7010) ;  /* 0x0000000000048947 */ /* 0x000fea0003800000 */
[----:B---3--:R4:W-:Y:S02]  /*4930*/  REDG.E.ADD.F32.FTZ.RN.STRONG.GPU desc[UR24][R10.64+0x200], R157 ;  /* 0x0002009d0a0079a6 */ /* 0x0089e4000c12f318 */
.L_x_7010:
[----:B------:R-:W-:Y:S05]  /*4940*/  BSYNC.RECONVERGENT B0 ;  /* 0x0000000000007941 */ /* 0x000fea0003800200 */
.L_x_7009:
[----:B---34-:R3:W4:Y:S01]  /*4950*/  LDS R157, [R154+0x6b0] ;  /* 0x0006b0009a9d7984 */ /* 0x0187220000000800 */
[----:B------:R-:W-:Y:S01]  /*4960*/  BSSY.RECONVERGENT B0, `(.L_x_7011) ;  /* 0x0000005000007945 */ /* 0x000fe20003800200 */
[C---:B------:R-:W-:Y:S02]  /*4970*/  IADD3 R159, PT, PT, R20.reuse, 0xc0, RZ ;  /* 0x000000c0149f7810 */ /* 0x040fe40007ffe0ff */
[----:B-1----:R-:W-:Y:S01]  /*4980*/  IADD3 R167, PT, PT, R20, 0xe0, RZ ;  /* 0x000000e014a77810 */ /* 0x002fe20007ffe0ff */
[----:B------:R-:W-:Y:S06]  /*4990*/  @!P6 BRA `(.L_x_7012) ;  /* 0x000000000004e947 */ /* 0x000fec0003800000 */
[----:B----4-:R1:W-:Y:S02]  /*49a0*/  REDG.E.ADD.F32.FTZ.RN.STRONG.GPU desc[UR24][R10.64+0x280], R157 ;  /* 0x0002809d0a0079a6 */ /* 0x0103e4000c12f318 */
.L_x_7012:
[----:B------:R-:W-:Y:S05]  /*49b0*/  BSYNC.RECONVERGENT B0 ;  /* 0x0000000000007941 */ /* 0x000fea0003800200 */
.L_x_7011:
[----:B-1--4-:R-:W-:Y:S01]  /*49c0*/  VIADD R157, R20, 0x100 ;  /* 0x00000100149d7836 */ /* 0x012fe20000000000 */
[-C--:B------:R-:W-:Y:S01]  /*49d0*/  LEA.HI R159, R159, R20.reuse, RZ, 0x1b ;  /* 0x000000149f9f7211 */ /* 0x080fe200078fd8ff */
[----:B------:R-:W-:Y:S01]  /*49e0*/  BSSY.RECONVERGENT B0, `(.L_x_7013) ;  /* 0x000000e000007945 */ /* 0x000fe20003800200 */
[----:B------:R-:W-:Y:S02]  /*49f0*/  ISETP.GE.AND P6, PT, R160, 0xc1, PT ;  /* 0x000000c1a000780c */ /* 0x000fe40003fc6270 */
[-C--:B---3--:R-:W-:Y:S02]  /*4a00*/  LEA.HI R154, R157, R20.reuse, RZ, 0x1b ;  /* 0x000000149d9a7211 */ /* 0x088fe400078fd8ff */
[----:B------:R-:W-:Y:S02]  /*4a10*/  LEA R157, R159, UR27, 0x2 ;  /* 0x0000001b9f9d7c11 */ /* 0x000fe4000f8e10ff */
[----:B------:R-:W-:Y:S02]  /*4a20*/  LEA.HI R167, R167, R20, RZ, 0x1b ;  /* 0x00000014a7a77211 */ /* 0x000fe400078fd8ff */
[----:B--2---:R-:W-:-:S02]  /*4a30*/  IADD3 R173, PT, PT, R20, 0x120, RZ ;  /* 0x0000012014ad7810 */ /* 0x004fc40007ffe0ff */
[----:B------:R-:W1:Y:S01]  /*4a40*/  LDS R157, [R157+0x730] ;  /* 0x000730009d9d7984 */ /* 0x000e620000000800 */
[----:B------:R-:W-:Y:S02]  /*4a50*/  LEA R167, R167, UR27, 0x2 ;  /* 0x0000001ba7a77c11 */ /* 0x000fe4000f8e10ff */
[C---:B------:R-:W-:Y:S02]  /*4a60*/  ISETP.GE.AND P0, PT, R160.reuse, 0xe1, PT ;  /* 0x000000e1a000780c */ /* 0x040fe40003f06270 */
[C---:B------:R-:W-:Y:S02]  /*4a70*/  ISETP.GE.AND P1, PT, R160.reuse, 0x101, PT ;  /* 0x00000101a000780c */ /* 0x040fe40003f26270 */
[C---:B------:R-:W-:Y:S02]  /*4a80*/  ISETP.GE.AND P2, PT, R160.reuse, 0x121, PT ;  /* 0x00000121a000780c */ /* 0x040fe40003f46270 */
[----:B------:R-:W-:Y:S01]  /*4a90*/  ISETP.GE.AND P3, PT, R160, 0x141, PT ;  /* 0x00000141a000780c */ /* 0x000fe20003f66270 */
[----:B------:R-:W-:-:S12]  /*4aa0*/  @!P6 BRA `(.L_x_7014) ;  /* 0x000000000004e947 */ /* 0x000fd80003800000 */
[----:B-1----:R2:W-:Y:S02]  /*4ab0*/  REDG.E.ADD.F32.FTZ.RN.STRONG.GPU desc[UR24][R10.64+0x300], R157 ;  /* 0x0003009d0a0079a6 */ /* 0x0025e4000c12f318 */
.L_x_7014:
[----:B------:R-:W-:Y:S05]  /*4ac0*/  BSYNC.RECONVERGENT B0 ;  /* 0x0000000000007941 */ /* 0x000fea0003800200 */
.L_x_7013:
[----:B-12---:R1:W2:Y:S01]  /*4ad0*/  LDS R157, [R167+0x7b0] ;  /* 0x0007b000a79d7984 */ /* 0x0062a20000000800 */
[----:B------:R-:W-:Y:S01]  /*4ae0*/  BSSY.RECONVERGENT B0, `(.L_x_7015) ;  /* 0x0000006000007945 */ /* 0x000fe20003800200 */
[----:B------:R-:W-:Y:S02]  /*4af0*/  IADD3 R159, PT, PT, R20, 0x140, RZ ;  /* 0x00000140149f7810 */ /* 0x000fe40007ffe0ff */
[----:B------:R-:W-:Y:S02]  /*4b00*/  LEA.HI R173, R173, R20, RZ, 0x1b ;  /* 0x00000014adad7211 */ /* 0x000fe400078fd8ff */
[----:B------:R-:W-:Y:S01]  /*4b10*/  LEA R154, R154, UR27, 0x2 ;  /* 0x0000001b9a9a7c11 */ /* 0x000fe2000f8e10ff */
[----:B------:R-:W-:Y:S06]  /*4b20*/  @!P0 BRA `(.L_x_7016) ;  /* 0x0000000000048947 */ /* 0x000fec0003800000 */
[----:B--2---:R3:W-:Y:S02]  /*4b30*/  REDG.E.ADD.F32.FTZ.RN.STRONG.GPU desc[UR24][R10.64+0x380], R157 ;  /* 0x0003809d0a0079a6 */ /* 0x0047e4000c12f318 */
.L_x_7016:
[----:B------:R-:W-:Y:S05]  /*4b40*/  BSYNC.RECONVERGENT B0 ;  /* 0x0000000000007941 */ /* 0x000fea0003800200 */
.L_x_7015:
[----:B--23--:R2:W3:Y:S01]  /*4b50*/  LDS R157, [R154+0x830] ;  /* 0x000830009a9d7984 */ /* 0x00c4e20000000800 */
[----:B------:R-:W-:Y:S01]  /*4b60*/  BSSY.RECONVERGENT B0, `(.L_x_7017) ;  /* 0x0000005000007945 */ /* 0x000fe20003800200 */
[----:B------:R-:W-:Y:S02]  /*4b70*/  LEA.HI R159, R159, R20, RZ, 0x1b ;  /* 0x000000149f9f7211 */ /* 0x000fe400078fd8ff */
[----:B------:R-:W-:Y:S01]  /*4b80*/  LEA R173, R173, UR27, 0x2 ;  /* 0x0000001badad7c11 */ /* 0x000fe2000f8e10ff */
[----:B------:R-:W-:Y:S06]  /*4b90*/  @!P1 BRA `(.L_x_7018) ;  /* 0x0000000000049947 */ /* 0x000fec0003800000 */
[----:B---3--:R4:W-:Y:S02]  /*4ba0*/  REDG.E.ADD.F32.FTZ.RN.STRONG.GPU desc[UR24][R10.64+0x400], R157 ;  /* 0x0004009d0a0079a6 */ /* 0x0089e4000c12f318 */
.L_x_7018:
[----:B------:R-:W-:Y:S05]  /*4bb0*/  BSYNC.RECONVERGENT B0 ;  /* 0x0000000000007941 */ /* 0x000fea0003800200 */
.L_x_7017:
[----:B---34-:R3:W4:Y:S01]  /*4bc0*/  LDS R157, [R173+0x8b0] ;  /* 0x0008b000ad9d7984 */ /* 0x0187220000000800 */
[----:B------:R-:W-:Y:S01]  /*4bd0*/  BSSY.RECONVERGENT B0, `(.L_x_7019) ;  /* 0x0000004000007945 */ /* 0x000fe20003800200 */
[----:B--2---:R-:W-:-:S03]  /*4be0*/  LEA R154, R159, UR27, 0x2 ;  /* 0x0000001b9f9a7c11 */ /* 0x004fc6000f8e10ff */
[----:B------:R-:W-:Y:S05]  /*4bf0*/  @!P2 BRA `(.L_x_7020) ;  /* 0x000000000004a947 */ /* 0x000fea0003800000 */
[----:B----4-:R2:W-:Y:S02]  /*4c00*/  REDG.E.ADD.F32.FTZ.RN.STRONG.GPU desc[UR24][R10.64+0x480], R157 ;  /* 0x0004809d0a0079a6 */ /* 0x0105e4000c12f318 */
.L_x_7020:
[----:B------:R-:W-:Y:S05]  /*4c10*/  BSYNC.RECONVERGENT B0 ;  /* 0x0000000000007941 */ /* 0x000fea0003800200 */
.L_x_7019:
[----:B--2-4-:R2:W4:Y:S01]  /*4c20*/  LDS R157, [R154+0x930] ;  /* 0x000930009a9d7984 */ /* 0x0145220000000800 */
[----:B------:R-:W-:Y:S01]  /*4c30*/  BSSY.RECONVERGENT B0, `(.L_x_7021) ;  /* 0x0000005000007945 */ /* 0x000fe20003800200 */
[C---:B------:R-:W-:Y:S01]  /*4c40*/  VIADD R159, R20.reuse, 0x160 ;  /* 0x00000160149f7836 */ /* 0x040fe20000000000 */
[----:B-1----:R-:W-:Y:S02]  /*4c50*/  IADD3 R167, PT, PT, R20, 0x180, RZ ;  /* 0x0000018014a77810 */ /* 0x002fe40007ffe0ff */
[----:B------:R-:W-:Y:S05]  /*4c60*/  @!P3 BRA `(.L_x_7022) ;  /* 0x000000000004b947 */ /* 0x000fea0003800000 */
[----:B----4-:R1:W-:Y:S02]  /*4c70*/  REDG.E.ADD.F32.FTZ.RN.STRONG.GPU desc[UR24][R10.64+0x500], R157 ;  /* 0x0005009d0a0079a6 */ /* 0x0103e4000c12f318 */
.L_x_7022:
[----:B------:R-:W-:Y:S05]  /*4c80*/  BSYNC.RECONVERGENT B0 ;  /* 0x0000000000007941 */ /* 0x000fea0003800200 */
.L_x_7021:
[----:B-1--4-:R-:W-:Y:S01]  /*4c90*/  IADD3 R157, PT, PT, R20, 0x1a0, RZ ;  /* 0x000001a0149d7810 */ /* 0x012fe20007ffe0ff */
[----:B------:R-:W-:Y:S01]  /*4ca0*/  BSSY.RECONVERGENT B0, `(.L_x_7023) ;  /* 0x000000f000007945 */ /* 0x000fe20003800200 */
[-C--:B------:R-:W-:Y:S02]  /*4cb0*/  LEA.HI R159, R159, R20.reuse, RZ, 0x1b ;  /* 0x000000149f9f7211 */ /* 0x080fe400078fd8ff */
[-C--:B--2---:R-:W-:Y:S02]  /*4cc0*/  LEA.HI R154, R157, R20.reuse, RZ, 0x1b ;  /* 0x000000149d9a7211 */ /* 0x084fe400078fd8ff */
[----:B------:R-:W-:Y:S02]  /*4cd0*/  LEA R157, R159, UR27, 0x2 ;  /* 0x0000001b9f9d7c11 */ /* 0x000fe4000f8e10ff */
[----:B------:R-:W-:Y:S02]  /*4ce0*/  ISETP.GE.AND P6, PT, R160, 0x161, PT ;  /* 0x00000161a000780c */ /* 0x000fe40003fc6270 */
[----:B------:R-:W-:-:S02]  /*4cf0*/  LEA.HI R167, R167, R20, RZ, 0x1b ;  /* 0x00000014a7a77211 */ /* 0x000fc400078fd8ff */
[----:B------:R-:W1:Y:S01]  /*4d00*/  LDS R157, [R157+0x9b0] ;  /* 0x0009b0009d9d7984 */ /* 0x000e620000000800 */
[----:B---3--:R-:W-:Y:S02]  /*4d10*/  IADD3 R173, PT, PT, R20, 0x1c0, RZ ;  /* 0x000001c014ad7810 */ /* 0x008fe40007ffe0ff */
[----:B------:R-:W-:Y:S02]  /*4d20*/  LEA R167, R167, UR27, 0x2 ;  /* 0x0000001ba7a77c11 */ /* 0x000fe4000f8e10ff */
[C---:B------:R-:W-:Y:S02]  /*4d30*/  ISETP.GE.AND P0, PT, R160.reuse, 0x181, PT ;  /* 0x00000181a000780c */ /* 0x040fe40003f06270 */
[C---:B------:R-:W-:Y:S02]  /*4d40*/  ISETP.GE.AND P1, PT, R160.reuse, 0x1a1, PT ;  /* 0x000001a1a000780c */ /* 0x040fe40003f26270 */
[C---:B------:R-:W-:Y:S02]  /*4d50*/  ISETP.GE.AND P2, PT, R160.reuse, 0x1c1, PT ;  /* 0x000001c1a000780c */ /* 0x040fe40003f46270 */
[----:B------:R-:W-:Y:S01]  /*4d60*/  ISETP.GE.AND P3, PT, R160, 0x1e1, PT ;  /* 0x000001e1a000780c */ /* 0x000fe20003f66270 */
[----:B------:R-:W-:-:S12]  /*4d70*/  @!P6 BRA `(.L_x_7024) ;  /* 0x000000000004e947 */ /* 0x000fd80003800000 */
[----:B-1----:R2:W-:Y:S02]  /*4d80*/  REDG.E.ADD.F32.FTZ.RN.STRONG.GPU desc[UR24][R10.64+0x580], R157 ;  /* 0x0005809d0a0079a6 */ /* 0x0025e4000c12f318 */
.L_x_7024:
[----:B------:R-:W-:Y:S05]  /*4d90*/  BSYNC.RECONVERGENT B0 ;  /* 0x0000000000007941 */ /* 0x000fea0003800200 */
.L_x_7023:
[----:B-12---:R1:W2:Y:S01]  /*4da0*/  LDS R157, [R167+0xa30] ;  /* 0x000a3000a79d7984 */ /* 0x0062a20000000800 */
[----:B------:R-:W-:Y:S01]  /*4db0*/  BSSY.RECONVERGENT B0, `(.L_x_7025) ;  /* 0x0000006000007945 */ /* 0x000fe20003800200 */
[----:B------:R-:W-:Y:S01]  /*4dc0*/  VIADD R159, R20, 0x1e0 ;  /* 0x000001e0149f7836 */ /* 0x000fe20000000000 */
[----:B------:R-:W-:Y:S02]  /*4dd0*/  LEA.HI R173, R173, R20, RZ, 0x1b ;  /* 0x00000014adad7211 */ /* 0x000fe400078fd8ff */
[----:B------:R-:W-:Y:S01]  /*4de0*/  LEA R154, R154, UR27, 0x2 ;  /* 0x0000001b9a9a7c11 */ /* 0x000fe2000f8e10ff */
[----:B------:R-:W-:Y:S06]  /*4df0*/  @!P0 BRA `(.L_x_7026) ;  /* 0x0000000000048947 */ /* 0x000fec0003800000 */
[----:B--2---:R3:W-:Y:S02]  /*4e00*/  REDG.E.ADD.F32.FTZ.RN.STRONG.GPU desc[UR24][R10.64+0x600], R157 ;  /* 0x0006009d0a0079a6 */ /* 0x0047e4000c12f318 */
.L_x_7026:
[----:B------:R-:W-:Y:S05]  /*4e10*/  BSYNC.RECONVERGENT B0 ;  /* 0x0000000000007941 */ /* 0x000fea0003800200 */
.L_x_7025:
[----:B--23--:R2:W3:Y:S01]  /*4e20*/  LDS R157, [R154+0xab0] ;  /* 0x000ab0009a9d7984 */ /* 0x00c4e20000000800 */
[----:B------:R-:W-:Y:S01]  /*4e30*/  BSSY.RECONVERGENT B0, `(.L_x_7027) ;  /* 0x0000005000007945 */ /* 0x000fe20003800200 */
[----:B------:R-:W-:Y:S02]  /*4e40*/  LEA.HI R159, R159, R20, RZ, 0x1b ;  /* 0x000000149f9f7211 */ /* 0x000fe400078fd8ff */
[----:B------:R-:W-:Y:S01]  /*4e50*/  LEA R173, R173, UR27, 0x2 ;  /* 0x0000001badad7c11 */ /* 0x000fe2000f8e10ff */
[----:B------:R-:W-:Y:S06]  /*4e60*/  @!P1 BRA `(.L_x_7028) ;  /* 0x0000000000049947 */ /* 0x000fec0003800000 */
[----:B---3--:R4:W-:Y:S02]  /*4e70*/  REDG.E.ADD.F32.FTZ.RN.STRONG.GPU desc[UR24][R10.64+0x680], R157 ;  /* 0x0006809d0a0079a6 */ /* 0x0089e4000c12f318 */
.L_x_7028:
[----:B------:R-:W-:Y:S05]  /*4e80*/  BSYNC.RECONVERGENT B0 ;  /* 0x0000000000007941 */ /* 0x000fea0003800200 */
.L_x_7027:
[----:B---34-:R3:W4:Y:S01]  /*4e90*/  LDS R157, [R173+0xb30] ;  /* 0x000b3000ad9d7984 */ /* 0x0187220000000800 */
[----:B------:R-:W-:Y:S01]  /*4ea0*/  BSSY.RECONVERGENT B0, `(.L_x_7029) ;  /* 0x0000004000007945 */ /* 0x000fe20003800200 */
[----:B------:R-:W-:-:S03]  /*4eb0*/  LEA R159, R159, UR27, 0x2 ;  /* 0x0000001b9f9f7c11 */ /* 0x000fc6000f8e10ff */
[----:B------:R-:W-:Y:S05]  /*4ec0*/  @!P2 BRA `(.L_x_7030) ;  /* 0x000000000004a947 */ /* 0x000fea0003800000 */
[----:B----4-:R4:W-:Y:S02]  /*4ed0*/  REDG.E.ADD.F32.FTZ.RN.STRONG.GPU desc[UR24][R10.64+0x700], R157 ;  /* 0x0007009d0a0079a6 */ /* 0x0109e4000c12f318 */
.L_x_7030:
[----:B------:R-:W-:Y:S05]  /*4ee0*/  BSYNC.RECONVERGENT B0 ;  /* 0x0000000000007941 */ /* 0x000fea0003800200 */
.L_x_7029:
[----:B----4-:R4:W0:Y:S01]  /*4ef0*/  LDS R157, [R159+0xbb0] ;  /* 0x000bb0009f9d7984 */ /* 0x0108220000000800 */
[----:B------:R-:W-:Y:S04]  /*4f00*/  BSSY.RECONVERGENT B0, `(.L_x_7031) ;  /* 0x0000003000007945 */ /* 0x000fe80003800200 */
[----:B------:R-:W-:Y:S05]  /*4f10*/  @!P3 BRA `(.L_x_7032) ;  /* 0x000000000004b947 */ /* 0x000fea0003800000 */
[----:B0-----:R0:W-:Y:S02]  /*4f20*/  REDG.E.ADD.F32.FTZ.RN.STRONG.GPU desc[UR24][R10.64+0x780], R157 ;  /* 0x0007809d0a0079a6 */ /* 0x0011e4000c12f318 */
.L_x_7032:
[----:B------:R-:W-:Y:S05]  /*4f30*/  BSYNC.RECONVERGENT B0 ;  /* 0x0000000000007941 */ /* 0x000fea0003800200 */
.L_x_7031:
[----:B0-----:R-:W0:Y:S01]  /*4f40*/  SHFL.DOWN PT, R10, R13, 0x1, 0x1f ;  /* 0x08201f000d0a7f89 */ /* 0x001e2200000e0000 */
[----:B------:R-:W-:Y:S01]  /*4f50*/  ISETP.GT.AND P0, PT, R41, 0x1e, PT ;  /* 0x0000001e2900780c */ /* 0x000fe20003f04270 */
[-C--:B------:R-:W-:Y:S01]  /*4f60*/  FMUL.FTZ R160, R146, R180.reuse ;  /* 0x000000b492a07220 */ /* 0x080fe20000410000 */
[----:B------:R-:W-:Y:S01]  /*4f70*/  FMUL.FTZ R146, R147, R179 ;  /* 0x000000b393927220 */ /* 0x000fe20000410000 */
[----:B------:R-:W5:Y:S01]  /*4f80*/  SHFL.DOWN PT, R11, R12, 0x1, 0x1f ;  /* 0x08201f000c0b7f89 */ /* 0x000f6200000e0000 */
[C---:B------:R-:W-:Y:S01]  /*4f90*/  FMUL.FTZ R180, R138.reuse, R180 ;  /* 0x000000b48ab47220 */ /* 0x040fe20000410000 */
[-C--:B------:R-:W-:Y:S01]  /*4fa0*/  FMUL.FTZ R162, R145, R225.reuse ;  /* 0x000000e191a27220 */ /* 0x080fe20000410000 */
[C---:B------:R-:W-:Y:S01]  /*4fb0*/  FMUL.FTZ R225, R138.reuse, R225 ;  /* 0x000000e18ae17220 */ /* 0x040fe20000410000 */
[----:B------:R-:W-:Y:S01]  /*4fc0*/  FFMA.FTZ R84, R67, R160, R84 ;  /* 0x000000a043547223 */ /* 0x000fe20000010054 */
[----:B------:R-:W-:Y:S01]  /*4fd0*/  FMUL.FTZ R180, R197, R180 ;  /* 0x000000b4c5b47220 */ /* 0x000fe20000410000 */
[----:B--2---:R-:W-:Y:S01]  /*4fe0*/  FMUL.FTZ R154, R138, R179 ;  /* 0x000000b38a9a7220 */ /* 0x004fe20000410000 */
        /* <DEDUP_REMOVED lines=13> */
[----:B0-----:R-:W-:Y:S01]  /*50c0*/  @!P0 FADD.FTZ R13, R13, R10 ;  /* 0x0000000a0d0d8221 */ /* 0x001fe20000010000 */
[----:B------:R-:W-:Y:S01]  /*50d0*/  FMUL.FTZ R160, R15, R195 ;  /* 0x000000c30fa07220 */ /* 0x000fe20000410000 */
[----:B------:R-:W-:Y:S01]  /*50e0*/  FFMA.FTZ R86, R69, R148, R86 ;  /* 0x0000009445567223 */ /* 0x000fe20000010056 */
[----:B------:R-:W-:Y:S01]  /*50f0*/  FMUL.FTZ R144, R151, R169 ;  /* 0x000000a997907220 */ /* 0x000fe20000410000 */
[----:B-----5:R-:W-:Y:S01]  /*5100*/  @!P0 FADD.FTZ R12, R12, R11 ;  /* 0x0000000b0c0c8221 */ /* 0x020fe20000010000 */
[----:B------:R-:W0:Y:S01]  /*5110*/  SHFL.DOWN PT, R10, R13, 0x2, 0x1f ;  /* 0x08401f000d0a7f89 */ /* 0x000e2200000e0000 */
[----:B------:R-:W-:Y:S01]  /*5120*/  ISETP.GT.AND P0, PT, R41, 0x1d, PT ;  /* 0x0000001d2900780c */ /* 0x000fe20003f04270 */
[----:B------:R-:W-:Y:S01]  /*5130*/  FADD.FTZ R133, R162, R133 ;  /* 0x00000085a2857221 */ /* 0x000fe20000010000 */
[----:B------:R-:W-:Y:S01]  /*5140*/  FFMA.FTZ R88, R71, R150, R88 ;  /* 0x0000009647587223 */ /* 0x000fe20000010058 */
[----:B------:R-:W2:Y:S01]  /*5150*/  SHFL.DOWN PT, R11, R12, 0x2, 0x1f ;  /* 0x08401f000c0b7f89 */ /* 0x000ea200000e0000 */
[----:B------:R-:W-:Y:S01]  /*5160*/  FMUL.FTZ R162, R14, R161 ;  /* 0x000000a10ea27220 */ /* 0x000fe20000410000 */
[----:B------:R-:W-:Y:S01]  /*5170*/  FMUL.FTZ R14, R138, R165 ;  /* 0x000000a58a0e7220 */ /* 0x000fe20000410000 */
[----:B------:R-:W-:Y:S01]  /*5180*/  ISETP.NE.AND P1, PT, R20, RZ, PT ;  /* 0x000000ff1400720c */ /* 0x000fe20003f25270 */
[----:B------:R-:W-:Y:S01]  /*5190*/  FMUL.FTZ R195, R138, R195 ;  /* 0x000000c38ac37220 */ /* 0x000fe20000410000 */
[----:B------:R-:W-:Y:S01]  /*51a0*/  FMUL.FTZ R152, R152, R165 ;  /* 0x000000a598987220 */ /* 0x000fe20000410000 */
[----:B------:R-:W-:Y:S01]  /*51b0*/  FMUL.FTZ R142, R142, R187 ;  /* 0x000000bb8e8e7220 */ /* 0x000fe20000410000 */
[----:B------:R-:W-:Y:S01]  /*51c0*/  BSSY.RECONVERGENT B0, `(.L_x_7033) ;  /* 0x0000062000007945 */ /* 0x000fe20003800200 */
[----:B------:R-:W-:Y:S01]  /*51d0*/  FMUL.FTZ R156, R156, R195 ;  /* 0x000000c39c9c7220 */ /* 0x000fe20000410000 */
[----:B------:R-:W-:Y:S01]  /*51e0*/  FADD.FTZ R131, R180, R131 ;  /* 0x00000083b4837221 */ /* 0x000fe20000010000 */
[----:B------:R-:W-:Y:S01]  /*51f0*/  FADD.FTZ R130, R145, R130 ;  /* 0x0000008291827221 */ /* 0x000fe20000010000 */
[----:B------:R-:W-:Y:S01]  /*5200*/  FFMA.FTZ R89, R72, R144, R89 ;  /* 0x0000009048597223 */ /* 0x000fe20000010059 */
[----:B------:R-:W-:Y:S01]  /*5210*/  FFMA.FTZ R80, R63, R142, R80 ;  /* 0x0000008e3f507223 */ /* 0x000fe20000010050 */
[----:B------:R-:W-:Y:S01]  /*5220*/  FFMA.FTZ R90, R73, R152, R90 ;  /* 0x00000098495a7223 */ /* 0x000fe2000001005a */
[----:B------:R-:W-:Y:S01]  /*5230*/  FFMA.FTZ R77, R60, R160, R77 ;  /* 0x000000a03c4d7223 */ /* 0x000fe2000001004d */
[----:B------:R-:W-:Y:S01]  /*5240*/  FFMA.FTZ R76, R59, R162, R76 ;  /* 0x000000a23b4c7223 */ /* 0x000fe2000001004c */
[----:B0-----:R-:W-:Y:S01]  /*5250*/  @!P0 FADD.FTZ R13, R13, R10 ;  /* 0x0000000a0d0d8221 */ /* 0x001fe20000010000 */
[----:B------:R-:W-:Y:S01]  /*5260*/  FMUL.FTZ R10, R138, R177 ;  /* 0x000000b18a0a7220 */ /* 0x000fe20000410000 */
[----:B--2---:R-:W-:-:S03]  /*5270*/  @!P0 FADD.FTZ R12, R12, R11 ;  /* 0x0000000b0c0c8221 */ /* 0x004fc60000010000 */
[----:B------:R-:W0:Y:S01]  /*5280*/  SHFL.DOWN PT, R164, R13, 0x4, 0x1f ;  /* 0x08801f000da47f89 */ /* 0x000e2200000e0000 */
[----:B------:R-:W-:Y:S01]  /*5290*/  ISETP.GT.AND P0, PT, R41, 0x1b, PT ;  /* 0x0000001b2900780c */ /* 0x000fe20003f04270 */
[----:B------:R-:W-:Y:S01]  /*52a0*/  FMUL.FTZ R158, R209, R10 ;  /* 0x0000000ad19e7220 */ /* 0x000fe20000410000 */
[CC--:B------:R-:W-:Y:S01]  /*52b0*/  FMUL.FTZ R10, R138.reuse, R175.reuse ;  /* 0x000000af8a0a7220 */ /* 0x0c0fe20000410000 */
[----:B------:R-:W2:Y:S01]  /*52c0*/  SHFL.DOWN PT, R147, R12, 0x4, 0x1f ;  /* 0x08801f000c937f89 */ /* 0x000ea200000e0000 */
[----:B------:R-:W-:Y:S01]  /*52d0*/  FFMA.FTZ R11, R111, R146, R154 ;  /* 0x000000926f0b7223 */ /* 0x000fe2000001009a */
[----:B------:R-:W-:Y:S01]  /*52e0*/  FMUL.FTZ R146, R149, R175 ;  /* 0x000000af95927220 */ /* 0x000fe20000410000 */
[----:B------:R-:W-:Y:S01]  /*52f0*/  FMUL.FTZ R154, R213, R10 ;  /* 0x0000000ad59a7220 */ /* 0x000fe20000410000 */
[C---:B------:R-:W-:Y:S01]  /*5300*/  FMUL.FTZ R10, R138.reuse, R171 ;  /* 0x000000ab8a0a7220 */ /* 0x040fe20000410000 */
[----:B------:R-:W-:Y:S01]  /*5310*/  FFMA.FTZ R158, R113, R148, R158 ;  /* 0x00000094719e7223 */ /* 0x000fe2000001009e */
[----:B------:R-:W-:Y:S01]  /*5320*/  FADD.FTZ R128, R11, R128 ;  /* 0x000000800b807221 */ /* 0x000fe20000010000 */
        /* <DEDUP_REMOVED lines=10> */
[----:B------:R-:W-:Y:S01]  /*53d0*/  FADD.FTZ R126, R11, R126 ;  /* 0x0000007e0b7e7221 */ /* 0x000fe20000010000 */
[-C--:B------:R-:W-:Y:S01]  /*53e0*/  FFMA.FTZ R81, R64, R154.reuse, R81 ;  /* 0x0000009a40517223 */ /* 0x080fe20000010051 */
[----:B------:R-:W-:Y:S01]  /*53f0*/  FFMA.FTZ R11, R103, R154, R190 ;  /* 0x0000009a670b7223 */ /* 0x000fe200000100be */
[----:B0-----:R-:W-:Y:S01]  /*5400*/  @!P0 FADD.FTZ R13, R13, R164 ;  /* 0x000000a40d0d8221 */ /* 0x001fe20000010000 */
[----:B------:R-:W-:Y:S01]  /*5410*/  FMUL.FTZ R150, R191, R10 ;  /* 0x0000000abf967220 */ /* 0x000fe20000410000 */
[----:B------:R-:W-:Y:S01]  /*5420*/  FMUL.FTZ R154, R140, R223 ;  /* 0x000000df8c9a7220 */ /* 0x000fe20000410000 */
[----:B------:R-:W-:Y:S01]  /*5430*/  FMUL.FTZ R10, R153, R163 ;  /* 0x000000a3990a7220 */ /* 0x000fe20000410000 */
[----:B--2---:R-:W-:Y:S01]  /*5440*/  @!P0 FADD.FTZ R12, R12, R147 ;  /* 0x000000930c0c8221 */ /* 0x004fe20000010000 */
[----:B------:R-:W0:Y:S01]  /*5450*/  SHFL.DOWN PT, R164, R13, 0x8, 0x1f ;  /* 0x09001f000da47f89 */ /* 0x000e2200000e0000 */
[----:B------:R-:W-:Y:S01]  /*5460*/  ISETP.GT.AND P0, PT, R41, 0x17, PT ;  /* 0x000000172900780c */ /* 0x000fe20003f04270 */
[----:B------:R-:W-:Y:S01]  /*5470*/  FADD.FTZ R129, R158, R129 ;  /* 0x000000819e817221 */ /* 0x000fe20000010000 */
[----:B------:R-:W-:Y:S01]  /*5480*/  FMUL.FTZ R140, R141, R189 ;  /* 0x000000bd8d8c7220 */ /* 0x000fe20000410000 */
[----:B------:R-:W2:Y:S01]  /*5490*/  SHFL.DOWN PT, R147, R12, 0x8, 0x1f ;  /* 0x09001f000c937f89 */ /* 0x000ea200000e0000 */
[C---:B------:R-:W-:Y:S01]  /*54a0*/  FMUL.FTZ R163, R138.reuse, R163 ;  /* 0x000000a38aa37220 */ /* 0x040fe20000410000 */
[----:B------:R-:W-:Y:S01]  /*54b0*/  FFMA.FTZ R3, R119, R144, R146 ;  /* 0x0000009077037223 */ /* 0x000fe20000010092 */
[C---:B------:R-:W-:Y:S01]  /*54c0*/  FMUL.FTZ R158, R138.reuse, R223 ;  /* 0x000000df8a9e7220 */ /* 0x040fe20000410000 */
[----:B------:R-:W-:Y:S01]  /*54d0*/  FMUL.FTZ R189, R138, R189 ;  /* 0x000000bd8abd7220 */ /* 0x000fe20000410000 */
[----:B------:R-:W-:Y:S01]  /*54e0*/  FADD.FTZ R132, R11, R132 ;  /* 0x000000840b847221 */ /* 0x000fe20000010000 */
[----:B------:R-:W-:Y:S01]  /*54f0*/  FADD.FTZ R124, R3, R124 ;  /* 0x0000007c037c7221 */ /* 0x000fe20000010000 */
[----:B------:R-:W-:Y:S01]  /*5500*/  FMUL.FTZ R158, R185, R158 ;  /* 0x0000009eb99e7220 */ /* 0x000fe20000410000 */
[----:B------:R-:W-:Y:S01]  /*5510*/  FMUL.FTZ R184, R184, R189 ;  /* 0x000000bdb8b87220 */ /* 0x000fe20000410000 */
[----:B------:R-:W-:Y:S01]  /*5520*/  FFMA.FTZ R150, R101, R142, R150 ;  /* 0x0000008e65967223 */ /* 0x000fe20000010096 */
[----:B------:R-:W-:Y:S01]  /*5530*/  FADD.FTZ R127, R148, R127 ;  /* 0x0000007f947f7221 */ /* 0x000fe20000010000 */
[----:B------:R-:W-:Y:S01]  /*5540*/  FFMA.FTZ R158, R97, R154, R158 ;  /* 0x0000009a619e7223 */ /* 0x000fe2000001009e */
[----:B------:R-:W-:Y:S01]  /*5550*/  FFMA.FTZ R79, R62, R140, R79 ;  /* 0x0000008c3e4f7223 */ /* 0x000fe2000001004f */
[----:B------:R-:W-:Y:S01]  /*5560*/  FADD.FTZ R135, R150, R135 ;  /* 0x0000008796877221 */ /* 0x000fe20000010000 */
[----:B------:R-:W-:Y:S01]  /*5570*/  FFMA.FTZ R91, R74, R10, R91 ;  /* 0x0000000a4a5b7223 */ /* 0x000fe2000001005b */
[----:B------:R-:W-:Y:S01]  /*5580*/  FFMA.FTZ R78, R61, R154, R78 ;  /* 0x0000009a3d4e7223 */ /* 0x000fe2000001004e */
[----:B------:R-:W-:Y:S01]  /*5590*/  FADD.FTZ R137, R158, R137 ;  /* 0x000000899e897221 */ /* 0x000fe20000010000 */
[----:B0-----:R-:W-:Y:S01]  /*55a0*/  @!P0 FADD.FTZ R13, R13, R164 ;  /* 0x000000a40d0d8221 */ /* 0x001fe20000010000 */
[----:B------:R-:W-:Y:S01]  /*55b0*/  FMUL.FTZ R164, R138, R161 ;  /* 0x000000a18aa47220 */ /* 0x000fe20000410000 */
[----:B------:R-:W-:Y:S01]  /*55c0*/  FMUL.FTZ R138, R219, R14 ;  /* 0x0000000edb8a7220 */ /* 0x000fe20000410000 */
[----:B------:R-:W-:Y:S01]  /*55d0*/  FMUL.FTZ R14, R2, R163 ;  /* 0x000000a3020e7220 */ /* 0x000fe20000410000 */
[----:B--2---:R-:W-:Y:S01]  /*55e0*/  @!P0 FADD.FTZ R12, R12, R147 ;  /* 0x000000930c0c8221 */ /* 0x004fe20000010000 */
[----:B------:R-:W0:Y:S01]  /*55f0*/  SHFL.DOWN PT, R166, R13, 0x10, 0x1f ;  /* 0x0a001f000da67f89 */ /* 0x000e2200000e0000 */
[----:B------:R-:W-:Y:S01]  /*5600*/  ISETP.NE.AND P0, PT, R41, RZ, PT ;  /* 0x000000ff2900720c */ /* 0x000fe20003f05270 */
[----:B------:R-:W-:Y:S01]  /*5610*/  FFMA.FTZ R11, R121, R152, R138 ;  /* 0x00000098790b7223 */ /* 0x000fe2000001008a */
[----:B------:R-:W-:Y:S01]  /*5620*/  FMUL.FTZ R164, R155, R164 ;  /* 0x000000a49ba47220 */ /* 0x000fe20000410000 */
[----:B------:R-:W2:Y:S01]  /*5630*/  SHFL.DOWN PT, R15, R12, 0x10, 0x1f ;  /* 0x0a001f000c0f7f89 */ /* 0x000ea200000e0000 */
[----:B------:R-:W-:Y:S01]  /*5640*/  FFMA.FTZ R14, R123, R10, R14 ;  /* 0x0000000a7b0e7223 */ /* 0x000fe2000001000e */
[----:B------:R-:W-:Y:S01]  /*5650*/  FADD.FTZ R122, R11, R122 ;  /* 0x0000007a0b7a7221 */ /* 0x000fe20000010000 */
[----:B------:R-:W-:Y:S01]  /*5660*/  FFMA.FTZ R11, R95, R160, R156 ;  /* 0x000000a05f0b7223 */ /* 0x000fe2000001009c */
[----:B------:R-:W-:Y:S01]  /*5670*/  FFMA.FTZ R164, R93, R162, R164 ;  /* 0x000000a25da47223 */ /* 0x000fe200000100a4 */
[----:B------:R-:W-:-:S02]  /*5680*/  FADD.FTZ R125, R14, R125 ;  /* 0x0000007d0e7d7221 */ /* 0x000fc40000010000 */
[----:B------:R-:W-:Y:S01]  /*5690*/  FADD.FTZ R136, R11, R136 ;  /* 0x000000880b887221 */ /* 0x000fe20000010000 */
[----:B------:R-:W-:Y:S01]  /*56a0*/  FADD.FTZ R139, R164, R139 ;  /* 0x0000008ba48b7221 */ /* 0x000fe20000010000 */
[----:B0-----:R-:W-:Y:S01]  /*56b0*/  FADD.FTZ R2, R13, R166 ;  /* 0x000000a60d027221 */ /* 0x001fe20000010000 */
[----:B--2---:R-:W-:Y:S01]  /*56c0*/  FADD.FTZ R3, R12, R15 ;  /* 0x0000000f0c037221 */ /* 0x004fe20000010000 */
[----:B------:R-:W-:-:S04]  /*56d0*/  FFMA.FTZ R15, R99, R140, R184 ;  /* 0x0000008c630f7223 */ /* 0x000fc800000100b8 */
[----:B------:R0:W-:Y:S01]  /*56e0*/  @!P0 STS.64 [UR27+0xc78], R2 ;  /* 0x000c7802ff008988 */ /* 0x0001e20008000a1b */
[----:B------:R-:W-:Y:S01]  /*56f0*/  BAR.SYNC.DEFER_BLOCKING 0x0 ;  /* 0x0000000000007b1d */ /* 0x000fe20000010000 */
[----:B------:R-:W-:Y:S01]  /*5700*/  ISETP.GT.AND P0, PT, R41, 0xf, PT ;  /* 0x0000000f2900780c */ /* 0x000fe20003f04270 */
[----:B------:R-:W-:-:S03]  /*5710*/  FADD.FTZ R134, R15, R134 ;  /* 0x000000860f867221 */ /* 0x000fc60000010000 */
[----:B0-----:R-:W-:Y:S02]  /*5720*/  FSEL R2, R13, R2, P0 ;  /* 0x000000020d027208 */ /* 0x001fe40000000000 */
[----:B------:R-:W-:Y:S01]  /*5730*/  FSEL R3, R12, R3, P0 ;  /* 0x000000030c037208 */ /* 0x000fe20000000000 */
[----:B------:R-:W-:Y:S06]  /*5740*/  @P1 BRA `(.L_x_7034) ;  /* 0x0000000000241947 */ /* 0x000fec0003800000 */
[----:B------:R-:W-:Y:S01]  /*5750*/  UISETP.NE.AND UP0, UPT, UR12, UR42, UPT ;  /* 0x0000002a0c00728c */ /* 0x000fe2000bf05270 */
[----:B------:R-:W-:-:S05]  /*5760*/  LEA R12, R75, UR27, 0x2 ;  /* 0x0000001b4b0c7c11 */ /* 0x000fca000f8e10ff */
[----:B------:R-:W-:-:S13]  /*5770*/  PLOP3.LUT P0, PT, PT, PT, UP0, 0x80, 0x8 ;  /* 0x000000000008781c */ /* 0x000fda0003f0f008 */
[----:B------:R-:W0:Y:S04]  /*5780*/  @P0 LDS R10, [R12+0x2328] ;  /* 0x002328000c0a0984 */ /* 0x000e280000000800 */
[----:B------:R-:W2:Y:S01]  /*5790*/  @P0 LDS R11, [R12+0x1f28] ;  /* 0x001f28000c0b0984 */ /* 0x000ea20000000800 */
[----:B0-----:R-:W-:Y:S01]  /*57a0*/  @P0 FADD.FTZ R3, R3, R10 ;  /* 0x0000000a03030221 */ /* 0x001fe20000010000 */
[----:B--2---:R-:W-:-:S04]  /*57b0*/  @P0 FADD.FTZ R2, R2, R11 ;  /* 0x0000000b02020221 */ /* 0x004fc80000010000 */
[----:B------:R0:W-:Y:S04]  /*57c0*/  STS [R12+0x2328], R3 ;  /* 0x002328030c007388 */ /* 0x0001e80000000800 */
[----:B------:R0:W-:Y:S02]  /*57d0*/  STS [R12+0x1f28], R2 ;  /* 0x001f28020c007388 */ /* 0x0001e40000000800 */
.L_x_7034:
[----:B------:R-:W-:Y:S05]  /*57e0*/  BSYNC.RECONVERGENT B0 ;  /* 0x0000000000007941 */ /* 0x000fea0003800200 */
.L_x_7033:
[----:B------:R-:W-:-:S04]  /*57f0*/  IADD3 R75, PT, PT, R75, 0x1, RZ ;  /* 0x000000014b4b7810 */ /* 0x000fc80007ffe0ff */
[----:B------:R-:W-:-:S13]  /*5800*/  ISETP.GE.AND P0, PT, R75, UR43, PT ;  /* 0x0000002b4b007c0c */ /* 0x000fda000bf06270 */
[----:B------:R-:W-:Y:S05]  /*5810*/  @!P0 BRA `(.L_x_7035) ;  /* 0xffffffcc000c8947 */ /* 0x000fea000383ffff */
.L_x_6997:
[----:B------:R-:W-:Y:S01]  /*5820*/  BAR.SYNC.DEFER_BLOCKING 0x0 ;  /* 0x0000000000007b1d */ /* 0x000fe20000010000 */
[----:B------:R-:W-:Y:S01]  /*5830*/  F2FP.BF16.F32.PACK_AB R90, R90, R91 ;  /* 0x0000005b5a5a723e */ /* 0x000fe200000010ff */
[----:B------:R-:W-:Y:S01]  /*5840*/  UIADD3 UR20, UPT, UPT, -UR22, UR20, URZ ;  /* 0x0000001416147290 */ /* 0x000fe2000fffe1ff */
[----:B------:R-:W-:Y:S01]  /*5850*/  F2FP.BF16.F32.PACK_AB R88, R88, R89 ;  /* 0x000000595858723e */ /* 0x000fe200000010ff */
[----:B------:R-:W-:Y:S01]  /*5860*/  USHF.R.S32.HI UR23, URZ, 0x1f, UR22 ;  /* 0x0000001fff177899 */ /* 0x000fe20008011416 */
[----:B------:R-:W-:Y:S01]  /*5870*/  F2FP.BF16.F32.PACK_AB R86, R86, R87 ;  /* 0x000000575656723e */ /* 0x000fe200000010ff */
[----:B------:R-:W2:Y:S01]  /*5880*/  LDCU.64 UR28, c[0x0][0x4f8] ;  /* 0x00009f00ff1c77ac */ /* 0x000ea20008000a00 */
[----:B------:R-:W-:Y:S02]  /*5890*/  F2FP.BF16.F32.PACK_AB R84, R84, R85 ;  /* 0x000000555454723e */ /* 0x000fe400000010ff */
[----:B------:R-:W-:Y:S01]  /*58a0*/  PRMT R0, R90, 0x7632, R0 ;  /* 0x000076325a007816 */ /* 0x000fe20000000000 */
[----:B------:R-:W5:Y:S01]  /*58b0*/  LDCU.64 UR30, c[0x0][0x500] ;  /* 0x0000a000ff1e77ac */ /* 0x000f620008000a00 */
[----:B0-----:R-:W-:-:S02]  /*58c0*/  PRMT R2, R88, 0x7632, R2 ;  /* 0x0000763258027816 */ /* 0x001fc40000000002 */
[----:B------:R-:W-:Y:S01]  /*58d0*/  PRMT R3, R86, 0x7632, R3 ;  /* 0x0000763256037816 */ /* 0x000fe20000000003 */
[----:B------:R-:W-:Y:S01]  /*58e0*/  UIADD3 UR14, UP0, UPT, UR14, -0x400, URZ ;  /* 0xfffffc000e0e7890 */ /* 0x000fe2000ff1e0ff */
[----:B------:R-:W-:Y:S01]  /*58f0*/  ISETP.NE.AND P0, PT, R20, RZ, PT ;  /* 0x000000ff1400720c */ /* 0x000fe20003f05270 */
[----:B------:R-:W-:Y:S01]  /*5900*/  UIADD3 UR16, UP1, UPT, UR16, -0x400, URZ ;  /* 0xfffffc0010107890 */ /* 0x000fe2000ff3e0ff */
[----:B------:R-:W-:Y:S01]  /*5910*/  F2FP.BF16.F32.PACK_AB R82, R82, R83 ;  /* 0x000000535252723e */ /* 0x000fe200000010ff */
[----:B------:R-:W-:Y:S01]  /*5920*/  UIADD3.X UR15, UPT, UPT, UR15, -0x1, URZ, UP0, !UPT ;  /* 0xffffffff0f0f7890 */ /* 0x000fe200087fe4ff */
[----:B------:R-:W-:Y:S01]  /*5930*/  F2FP.BF16.F32.PACK_AB R80, R80, R81 ;  /* 0x000000515050723e */ /* 0x000fe200000010ff */
[----:B------:R-:W-:Y:S01]  /*5940*/  UISETP.GT.AND UP0, UPT, UR12, 0x1, UPT ;  /* 0x000000010c00788c */ /* 0x000fe2000bf04270 */
[----:B------:R-:W-:Y:S01]  /*5950*/  F2FP.BF16.F32.PACK_AB R78, R78, R79 ;  /* 0x0000004f4e4e723e */ /* 0x000fe200000010ff */
[----:B------:R-:W-:Y:S01]  /*5960*/  UIADD3 UR18, UP2, UPT, UR18, -0x400, URZ ;  /* 0xfffffc0012127890 */ /* 0x000fe2000ff5e0ff */
[----:B------:R-:W-:Y:S01]  /*5970*/  F2FP.BF16.F32.PACK_AB R76, R76, R77 ;  /* 0x0000004d4c4c723e */ /* 0x000fe200000010ff */
[----:B------:R0:W-:Y:S01]  /*5980*/  STS.U16 [R58+0x2], R0 ;  /* 0x000002003a007388 */ /* 0x0001e20000000400 */
[----:B------:R-:W-:Y:S01]  /*5990*/  PRMT R4, R84, 0x7632, R4 ;  /* 0x0000763254047816 */ /* 0x000fe20000000004 */
[----:B------:R-:W-:Y:S01]  /*59a0*/  UIADD3.X UR17, UPT, UPT, UR17, -0x1, URZ, UP1, !UPT ;  /* 0xffffffff11117890 */ /* 0x000fe20008ffe4ff */
[----:B------:R-:W-:Y:S01]  /*59b0*/  PRMT R6, R76, 0x7632, R6 ;  /* 0x000076324c067816 */ /* 0x000fe20000000006 */
[----:B------:R1:W-:Y:S01]  /*59c0*/  STS.U16 [R58+0x6], R2 ;  /* 0x000006023a007388 */ /* 0x0003e20000000400 */
[----:B------:R-:W-:-:S03]  /*59d0*/  UIADD3.X UR19, UPT, UPT, UR19, -0x1, URZ, UP2, !UPT ;  /* 0xffffffff13137890 */ /* 0x000fc600097fe4ff */
[----:B------:R3:W-:Y:S01]  /*59e0*/  STS.U16 [R58+0xa], R3 ;  /* 0x00000a033a007388 */ /* 0x0007e20000000400 */
[----:B0-----:R-:W-:-:S03]  /*59f0*/  PRMT R0, R82, 0x7632, R0 ;  /* 0x0000763252007816 */ /* 0x001fc60000000000 */
[----:B------:R0:W-:Y:S01]  /*5a00*/  STS.U16 [R58+0xe], R4 ;  /* 0x00000e043a007388 */ /* 0x0001e20000000400 */
[----:B-1----:R-:W-:-:S03]  /*5a10*/  PRMT R2, R80, 0x7632, R2 ;  /* 0x0000763250027816 */ /* 0x002fc60000000002 */
[----:B------:R-:W-:Y:S01]  /*5a20*/  STS.U16 [R58], R90 ;  /* 0x0000005a3a007388 */ /* 0x000fe20000000400 */
[----:B---3--:R-:W-:-:S03]  /*5a30*/  PRMT R3, R78, 0x7632, R3 ;  /* 0x000076324e037816 */ /* 0x008fc60000000003 */
[----:B------:R-:W-:Y:S01]  /*5a40*/  STS.U16 [R58+0x4], R88 ;  /* 0x000004583a007388 */ /* 0x000fe20000000400 */
[----:B0-----:R-:W-:Y:S01]  /*5a50*/  MOV R4, UR20 ;  /* 0x0000001400047c02 */ /* 0x001fe20008000f00 */
[----:B--2---:R-:W-:Y:S02]  /*5a60*/  UIMAD.WIDE.U32 UR20, UR26, UR28, UR22 ;  /* 0x0000001c1a1472a5 */ /* 0x004fe4000f8e0016 */
[----:B------:R-:W-:Y:S02]  /*5a70*/  STS.U16 [R58+0x8], R86 ;  /* 0x000008563a007388 */ /* 0x000fe40000000400 */
[----:B------:R-:W-:Y:S02]  /*5a80*/  UIMAD UR21, UR26, UR29, UR21 ;  /* 0x0000001d1a1572a4 */ /* 0x000fe4000f8e0215 */
[----:B------:R-:W-:Y:S01]  /*5a90*/  STS.U16 [R58+0xc], R84 ;  /* 0x00000c543a007388 */ /* 0x000fe20000000400 */
[----:B------:R-:W0:Y:S03]  /*5aa0*/  LDCU.64 UR28, c[0x0][0x550] ;  /* 0x0000aa00ff1c77ac */ /* 0x000e260008000a00 */
[----:B------:R-:W-:Y:S01]  /*5ab0*/  STS.U16 [R58+0x10], R82 ;  /* 0x000010523a007388 */ /* 0x000fe20000000400 */
[----:B-----5:R-:W-:-:S03]  /*5ac0*/  UIMAD.WIDE.U32 UR20, UR6, UR30, UR20 ;  /* 0x0000001e061472a5 */ /* 0x020fc6000f8e0014 */
[----:B------:R1:W-:Y:S01]  /*5ad0*/  STS.U16 [R58+0x12], R0 ;  /* 0x000012003a007388 */ /* 0x0003e20000000400 */
[----:B------:R-:W-:Y:S01]  /*5ae0*/  UIMAD UR21, UR6, UR31, UR21 ;  /* 0x0000001f061572a4 */ /* 0x000fe2000f8e0215 */
[----:B------:R-:W2:Y:S02]  /*5af0*/  LDCU.64 UR30, c[0x0][0x560] ;  /* 0x0000ac00ff1e77ac */ /* 0x000ea40008000a00 */
[----:B------:R-:W-:Y:S04]  /*5b00*/  STS.U16 [R58+0x14], R80 ;  /* 0x000014503a007388 */ /* 0x000fe80000000400 */
[----:B------:R0:W-:Y:S01]  /*5b10*/  STS.U16 [R58+0x16], R2 ;  /* 0x000016023a007388 */ /* 0x0001e20000000400 */
[----:B-1----:R-:W-:-:S03]  /*5b20*/  IADD3 R0, P1, PT, R22, UR20, RZ ;  /* 0x0000001416007c10 */ /* 0x002fc6000ff3e0ff */
[----:B------:R-:W-:Y:S04]  /*5b30*/  STS.U16 [R58+0x18], R78 ;  /* 0x0000184e3a007388 */ /* 0x000fe80000000400 */
[----:B------:R1:W-:Y:S01]  /*5b40*/  STS.U16 [R58+0x1a], R3 ;  /* 0x00001a033a007388 */ /* 0x0003e20000000400 */
[----:B0-----:R-:W-:-:S03]  /*5b50*/  LEA R2, P3, R0, UR28, 0x1 ;  /* 0x0000001c00027c11 */ /* 0x001fc6000f8608ff */
[----:B------:R-:W-:Y:S04]  /*5b60*/  STS.U16 [R58+0x1c], R76 ;  /* 0x00001c4c3a007388 */ /* 0x000fe80000000400 */
[----:B------:R0:W-:Y:S01]  /*5b70*/  STS.U16 [R58+0x1e], R6 ;  /* 0x00001e063a007388 */ /* 0x0001e20000000400 */
[----:B------:R-:W-:-:S03]  /*5b80*/  NOP ;  /* 0x0000000000007918 */ /* 0x000fc60000000000 */
[----:B------:R-:W-:Y:S01]  /*5b90*/  LDS.U16 R5, [R42] ;  /* 0x000000002a057984 */ /* 0x000fe20000000400 */
[----:B-1----:R-:W-:Y:S01]  /*5ba0*/  IADD3.X R3, PT, PT, RZ, UR21, RZ, P1, !PT ;  /* 0x00000015ff037c10 */ /* 0x002fe20008ffe4ff */
[----:B------:R-:W1:Y:S02]  /*5bb0*/  LDCU.64 UR20, c[0x0][0x518] ;  /* 0x0000a300ff1477ac */ /* 0x000e640008000a00 */
[----:B------:R-:W-:Y:S01]  /*5bc0*/  LDS.U16 R7, [R43+0x40] ;  /* 0x000040002b077984 */ /* 0x000fe20000000400 */
[----:B------:R-:W-:Y:S01]  /*5bd0*/  LEA.HI.X R3, R0, UR29, R3, 0x1, P3 ;  /* 0x0000001d00037c11 */ /* 0x000fe200098f0c03 */
[----:B------:R-:W3:Y:S01]  /*5be0*/  LDCU.64 UR28, c[0x0][0x520] ;  /* 0x0000a400ff1c77ac */ /* 0x000ee20008000a00 */
[----:B------:R-:W-:Y:S01]  /*5bf0*/  F2FP.BF16.F32.PACK_AB R0, R122, R125 ;  /* 0x0000007d7a00723e */ /* 0x000fe200000010ff */
[----:B------:R-:W-:Y:S01]  /*5c00*/  LDS.U16 R9, [R44+0x80] ;  /* 0x000080002c097984 */ /* 0x000fe20000000400 */
[----:B------:R-:W-:Y:S02]  /*5c10*/  FADD.FTZ R125, R125, R18 ;  /* 0x000000127d7d7221 */ /* 0x000fe40000010000 */
[----:B0-----:R-:W-:Y:S01]  /*5c20*/  PRMT R6, R0, 0x7632, R6 ;  /* 0x0000763200067816 */ /* 0x001fe20000000006 */
[----:B------:R-:W-:Y:S01]  /*5c30*/  LDS.U16 R11, [R45+0xc0] ;  /* 0x0000c0002d0b7984 */ /* 0x000fe20000000400 */
[----:B------:R-:W-:-:S03]  /*5c40*/  FADD.FTZ R125, R125, R122 ;  /* 0x0000007a7d7d7221 */ /* 0x000fc60000010000 */
[----:B------:R-:W-:Y:S04]  /*5c50*/  LDS.U16 R13, [R46+0x100] ;  /* 0x000100002e0d7984 */ /* 0x000fe80000000400 */
[----:B------:R-:W-:Y:S01]  /*5c60*/  LDS.U16 R15, [R47+0x140] ;  /* 0x000140002f0f7984 */ /* 0x000fe20000000400 */
[----:B-1----:R-:W-:-:S03]  /*5c70*/  UIMAD.WIDE.U32 UR22, UR26, UR20, UR22 ;  /* 0x000000141a1672a5 */ /* 0x002fc6000f8e0016 */
        /* <DEDUP_REMOVED lines=30> */
[-C--:B------:R-:W-:Y:S02]  /*5e60*/  ISETP.GE.AND P6, PT, R34, R77.reuse, PT ;  /* 0x0000004d2200720c */ /* 0x080fe40003fc6270 */
[----:B0-----:R-:W-:Y:S01]  /*5e70*/  PRMT R5, R0, 0x7610, R5 ;  /* 0x0000761000057816 */ /* 0x001fe20000000005 */
[----:B------:R-:W-:Y:S01]  /*5e80*/  @!P1 STG.E.U16 desc[UR24][R2.64+0x100], R13 ;  /* 0x0001000d02009986 */ /* 0x000fe2000c101518 */
[-C--:B------:R-:W-:Y:S02]  /*5e90*/  ISETP.GE.AND P1, PT, R35, R77.reuse, PT ;  /* 0x0000004d2300720c */ /* 0x080fe40003f26270 */
[----:B------:R-:W-:Y:S01]  /*5ea0*/  F2FP.BF16.F32.PACK_AB R0, R129, R126 ;  /* 0x0000007e8100723e */ /* 0x000fe200000010ff */
[----:B------:R-:W-:Y:S01]  /*5eb0*/  @!P2 STG.E.U16 desc[UR24][R2.64+0x140], R15 ;  /* 0x0001400f0200a986 */ /* 0x000fe2000c101518 */
[-C--:B------:R-:W-:Y:S02]  /*5ec0*/  ISETP.GE.AND P2, PT, R36, R77.reuse, PT ;  /* 0x0000004d2400720c */ /* 0x080fe40003f46270 */
[----:B-1----:R-:W-:Y:S01]  /*5ed0*/  PRMT R9, R0, 0x7610, R9 ;  /* 0x0000761000097816 */ /* 0x002fe20000000009 */
[----:B------:R-:W-:Y:S01]  /*5ee0*/  @!P3 STG.E.U16 desc[UR24][R2.64+0x180], R41 ;  /* 0x000180290200b986 */ /* 0x000fe2000c101518 */
[----:B------:R-:W-:-:S02]  /*5ef0*/  ISETP.GE.AND P3, PT, R39, R77, PT ;  /* 0x0000004d2700720c */ /* 0x000fc40003f66270 */
[----:B------:R-:W-:Y:S01]  /*5f00*/  PRMT R10, R0, 0x7632, R10 ;  /* 0x00007632000a7816 */ /* 0x000fe2000000000a */
[----:B------:R-:W-:Y:S01]  /*5f10*/  @!P4 STG.E.U16 desc[UR24][R2.64+0x1c0], R59 ;  /* 0x0001c03b0200c986 */ /* 0x000fe2000c101518 */
[-C--:B------:R-:W-:Y:S02]  /*5f20*/  ISETP.GE.AND P4, PT, R38, R77.reuse, PT ;  /* 0x0000004d2600720c */ /* 0x080fe40003f86270 */
[----:B------:R-:W-:Y:S01]  /*5f30*/  F2FP.BF16.F32.PACK_AB R0, R131, R128 ;  /* 0x000000808300723e */ /* 0x000fe200000010ff */
        /* <DEDUP_REMOVED lines=11> */
[----:B0-----:R-:W-:Y:S01]  /*5ff0*/  F2FP.BF16.F32.PACK_AB R3, R127, R124 ;  /* 0x0000007c7f03723e */ /* 0x001fe200000010ff */
[----:B------:R-:W-:Y:S01]  /*6000*/  FADD.FTZ R124, R125, R124 ;  /* 0x0000007c7d7c7221 */ /* 0x000fe20000010000 */
[----:B------:R-:W-:-:S02]  /*6010*/  F2FP.BF16.F32.PACK_AB R2, R133, R130 ;  /* 0x000000828502723e */ /* 0x000fc400000010ff */
[C---:B------:R-:W-:Y:S01]  /*6020*/  PRMT R8, R3.reuse, 0x7632, R8 ;  /* 0x0000763203087816 */ /* 0x040fe20000000008 */
[----:B------:R-:W-:Y:S01]  /*6030*/  FADD.FTZ R127, R124, R127 ;  /* 0x0000007f7c7f7221 */ /* 0x000fe20000010000 */
[----:B------:R-:W-:Y:S02]  /*6040*/  PRMT R7, R3, 0x7610, R7 ;  /* 0x0000761003077816 */ /* 0x000fe40000000007 */
        /* <DEDUP_REMOVED lines=13> */
[----:B0-----:R-:W-:Y:S01]  /*6120*/  PRMT R5, R0, 0x7610, R5 ;  /* 0x0000761000057816 */ /* 0x001fe20000000005 */
[----:B------:R0:W-:Y:S02]  /*6130*/  STS.U16 [R58+0xa], R10 ;  /* 0x00000a0a3a007388 */ /* 0x0001e40000000400 */
[----:B------:R-:W-:Y:S01]  /*6140*/  FADD.FTZ R133, R130, R133 ;  /* 0x0000008582857221 */ /* 0x000fe20000010000 */
[----:B-1----:R-:W-:Y:S02]  /*6150*/  PRMT R6, R0, 0x7632, R6 ;  /* 0x0000763200067816 */ /* 0x002fe40000000006 */
[----:B------:R-:W-:Y:S01]  /*6160*/  F2FP.BF16.F32.PACK_AB R0, R137, R134 ;  /* 0x000000868900723e */ /* 0x000fe200000010ff */
[----:B------:R-:W-:Y:S01]  /*6170*/  STS.U16 [R58+0x4], R7 ;  /* 0x000004073a007388 */ /* 0x000fe20000000400 */
[----:B---3--:R-:W-:Y:S01]  /*6180*/  PRMT R8, R3, 0x7632, R8 ;  /* 0x0000763203087816 */ /* 0x008fe20000000008 */
        /* <DEDUP_REMOVED lines=12> */
[----:B------:R-:W-:Y:S04]  /*6250*/  STS.U16 [R58+0x14], R3 ;  /* 0x000014033a007388 */ /* 0x000fe80000000400 */
[----:B------:R-:W-:Y:S04]  /*6260*/  STS.U16 [R58+0x16], R8 ;  /* 0x000016083a007388 */ /* 0x000fe80000000400 */
[----:B------:R0:W-:Y:S04]  /*6270*/  STS.U16 [R58+0x18], R0 ;  /* 0x000018003a007388 */ /* 0x0001e80000000400 */
[----:B------:R-:W-:Y:S04]  /*6280*/  STS.U16 [R58+0x1a], R10 ;  /* 0x00001a0a3a007388 */ /* 0x000fe80000000400 */
[----:B------:R2:W-:Y:S01]  /*6290*/  STS.U16 [R58+0x1c], R2 ;  /* 0x00001c023a007388 */ /* 0x0005e20000000400 */
[----:B0-----:R-:W-:Y:S01]  /*62a0*/  IADD3 R0, P2, PT, R22, UR20, RZ ;  /* 0x0000001416007c10 */ /* 0x001fe2000ff5e0ff */
[----:B------:R-:W-:-:S02]  /*62b0*/  UIADD3 UR20, UPT, UPT, UR12, -0x1, URZ ;  /* 0xffffffff0c147890 */ /* 0x000fc4000fffe0ff */
[----:B------:R-:W-:Y:S01]  /*62c0*/  STS.U16 [R58+0x1e], R13 ;  /* 0x00001e0d3a007388 */ /* 0x000fe20000000400 */
[----:B------:R-:W-:-:S03]  /*62d0*/  NOP ;  /* 0x0000000000007918 */ /* 0x000fc60000000000 */
[----:B------:R-:W-:Y:S01]  /*62e0*/  LDS.U16 R5, [R42] ;  /* 0x000000002a057984 */ /* 0x000fe20000000400 */
[----:B------:R-:W-:Y:S01]  /*62f0*/  IMAD.X R3, RZ, RZ, UR21, P2 ;  /* 0x00000015ff037e24 */ /* 0x000fe200090e06ff */
[C---:B--2---:R-:W-:Y:S01]  /*6300*/  LEA R2, P2, R0.reuse, UR30, 0x1 ;  /* 0x0000001e00027c11 */ /* 0x044fe2000f8408ff */
[----:B------:R-:W-:Y:S01]  /*6310*/  UMOV UR12, UR20 ;  /* 0x00000014000c7c82 */ /* 0x000fe20008000000 */
        /* <DEDUP_REMOVED lines=54> */
.L_x_6996:
        /* <DEDUP_REMOVED lines=33> */
.L_x_7038:
[----:B------:R-:W-:Y:S05]  /*6890*/  BSYNC.RECONVERGENT B0 ;  /* 0x0000000000007941 */ /* 0x000fea0003800200 */
.L_x_7037:
[----:B------:R-:W-:Y:S01]  /*68a0*/  UISETP.NE.U32.AND UP0, UPT, UR10, URZ, UPT ;  /* 0x000000ff0a00728c */ /* 0x000fe2000bf05070 */
[----:B0-----:R-:W-:-:S03]  /*68b0*/  ISETP.GE.AND P0, PT, R11, UR22, PT ;  /* 0x000000160b007c0c */ /* 0x001fc6000bf06270 */
[----:B------:R-:W-:-:S09]  /*68c0*/  UISETP.NE.AND.EX UP0, UPT, UR11, URZ, UPT, UP0 ;  /* 0x000000ff0b00728c */ /* 0x000fd2000bf05300 */
[----:B------:R-:W-:Y:S05]  /*68d0*/  BRA.U !UP0, `(.L_x_7039) ;  /* 0x0000000108707547 */ /* 0x000fea000b800000 */
[----:B------:R-:W-:Y:S06]  /*68e0*/  BAR.SYNC.DEFER_BLOCKING 0x0 ;  /* 0x0000000000007b1d */ /* 0x000fec0000010000 */
[----:B------:R-:W-:Y:S01]  /*68f0*/  BSSY.RECONVERGENT B0, `(.L_x_7039) ;  /* 0x000001a000007945 */ /* 0x000fe20003800200 */
[----:B--2---:R-:W0:Y:S01]  /*6900*/  SHFL.DOWN P1, R3, R18, 0x1, 0x1f ;  /* 0x08201f0012037f89 */ /* 0x004e220000020000 */
[----:B-1----:R-:W1:Y:S01]  /*6910*/  S2R R4, SR_LANEID ;  /* 0x0000000000047919 */ /* 0x002e620000000000 */
        /* <DEDUP_REMOVED lines=23> */
.L_x_7040:
[----:B------:R-:W-:Y:S05]  /*6a90*/  BSYNC.RECONVERGENT B0 ;  /* 0x0000000000007941 */ /* 0x000fea0003800200 */
.L_x_7039:
        /* <DEDUP_REMOVED lines=8> */
[----:B-----5:R-:W2:Y:S01]  /*6b20*/  LDC.64 R16, c[0x0][0x4b0] ;  /* 0x00012c00ff107b82 */ /* 0x020ea20000000a00 */
[----:B------:R-:W2:Y:S01]  /*6b30*/  LDCU.64 UR18, c[0x0][0x4f0] ;  /* 0x00009e00ff1277ac */ /* 0x000ea20008000a00 */
[----:B0-----:R-:W-:Y:S01]  /*6b40*/  UIMAD.WIDE.U32 UR4, UR6, UR10, URZ ;  /* 0x0000000a060472a5 */ /* 0x001fe2000f8e00ff */
[----:B------:R-:W0:Y:S01]  /*6b50*/  LDCU.64 UR20, c[0x0][0x540] ;  /* 0x0000a800ff1477ac */ /* 0x000e220008000a00 */
[----:B---3--:R-:W-:-:S02]  /*6b60*/  UIMAD.WIDE.U32 UR8, UR7, UR12, URZ ;  /* 0x0000000c070872a5 */ /* 0x008fc4000f8e00ff */
[----:B------:R-:W-:Y:S02]  /*6b70*/  UIMAD UR10, UR6, UR11, UR5 ;  /* 0x0000000b060a72a4 */ /* 0x000fe4000f8e0205 */
[----:B------:R-:W-:Y:S01]  /*6b80*/  UIMAD UR7, UR7, UR13, UR9 ;  /* 0x0000000d070772a4 */ /* 0x000fe2000f8e0209 */
[----:B------:R-:W-:Y:S02]  /*6b90*/  UMOV UR6, 0x400 ;  /* 0x0000040000067882 */ /* 0x000fe40000000000 */
[----:B-1----:R-:W-:-:S12]  /*6ba0*/  ULEA UR14, UR14, UR6, 0x18 ;  /* 0x000000060e0e7291 */ /* 0x002fd8000f8ec0ff */
.L_x_7042:
[----:B------:R-:W-:Y:S01]  /*6bb0*/  LEA R0, R11, UR14, 0x2 ;  /* 0x0000000e0b007c11 */ /* 0x000fe2000f8e10ff */
[----:B------:R-:W-:Y:S01]  /*6bc0*/  UMOV UR6, UR8 ;  /* 0x0000000800067c82 */ /* 0x000fe20008000000 */
[----:B--2---:R-:W-:Y:S02]  /*6bd0*/  MOV R3, UR5 ;  /* 0x0000000500037c02 */ /* 0x004fe40008000f00 */
[----:B------:R-:W-:Y:S01]  /*6be0*/  SHF.R.S32.HI R3, RZ, 0x1f, R11 ;  /* 0x0000001fff037819 */ /* 0x000fe2000001140b */
[----:B-1----:R-:W1:Y:S01]  /*6bf0*/  LDS R13, [R0+0x1f28] ;  /* 0x001f2800000d7984 */ /* 0x002e620000000800 */
[----:B------:R-:W-:Y:S02]  /*6c00*/  MOV R2, UR4 ;  /* 0x0000000400027c02 */ /* 0x000fe40008000f00 */
[----:B------:R-:W-:Y:S01]  /*6c10*/  MOV R7, UR10 ;  /* 0x0000000a00077c02 */ /* 0x000fe20008000f00 */
[----:B------:R-:W2:Y:S01]  /*6c20*/  LDS R15, [R0+0x2328] ;  /* 0x00232800000f7984 */ /* 0x000ea20000000800 */
[----:B------:R-:W-:-:S02]  /*6c30*/  IMAD R4, R3, R16, RZ ;  /* 0x0000001003047224 */ /* 0x000fc400078e02ff */
[----:B------:R-:W-:Y:S02]  /*6c40*/  IMAD.MOV.U32 R6, RZ, RZ, R2 ;  /* 0x000000ffff067224 */ /* 0x000fe400078e0002 */
[----:B------:R-:W-:Y:S02]  /*6c50*/  IMAD R8, R3, UR18, RZ ;  /* 0x0000001203087c24 */ /* 0x000fe4000f8e02ff */
[----:B------:R-:W-:-:S04]  /*6c60*/  IMAD.WIDE.U32 R2, R11, R16, UR6 ;  /* 0x000000060b027e25 */ /* 0x000fc8000f8e0010 */
[C---:B------:R-:W-:Y:S01]  /*6c70*/  IMAD R5, R11.reuse, R17, R4 ;  /* 0x000000110b057224 */ /* 0x040fe200078e0204 */
[C---:B------:R-:W-:Y:S01]  /*6c80*/  LEA R4, P0, R2.reuse, UR16, 0x2 ;  /* 0x0000001002047c11 */ /* 0x040fe2000f8010ff */
[C---:B------:R-:W-:Y:S02]  /*6c90*/  IMAD R9, R11.reuse, UR19, R8 ;  /* 0x000000130b097c24 */ /* 0x040fe4000f8e0208 */
[----:B------:R-:W-:Y:S01]  /*6ca0*/  IMAD.WIDE.U32 R6, R11, UR18, R6 ;  /* 0x000000120b067c25 */ /* 0x000fe2000f8e0006 */
[----:B------:R-:W-:Y:S02]  /*6cb0*/  IADD3 R5, PT, PT, R3, R5, RZ ;  /* 0x0000000503057210 */ /* 0x000fe40007ffe0ff */
        /* <DEDUP_REMOVED lines=10> */
.L_x_7041:
[----:B------:R-:W-:Y:S05]  /*6d60*/  EXIT ;  /* 0x000000000000794d */ /* 0x000fea0003800000 */
.L_x_7043:
        /* <DEDUP_REMOVED lines=9> */
.L_x_10480:


//--------------------- .text._Z25selective_scan_bwd_kernelI32Selective_Scan_bwd_kernel_traitsILi32ELi16ELb0ELb1ELb0ELb0ELb1EN3c108BFloat16EfEEv12SSMParamsBwd --------------------------
	.section	.text._Z25selective_scan_bwd_kernelI32Selective_Scan_bwd_kernel_traitsILi32ELi16ELb0ELb1ELb0ELb0ELb1EN3c108BFloat16EfEEv12SSMParamsBwd,"ax",@progbits
	.align	128
        .global         _Z25selective_scan_bwd_kernelI32Selective_Scan_bwd_kernel_traitsILi32ELi16ELb0ELb1ELb0ELb0ELb1EN3c108BFloat16EfEEv12SSMParamsBwd
        .type           _Z25selective_scan_bwd_kernelI32Selective_Scan_bwd_kernel_traitsILi32ELi16ELb0ELb1ELb0ELb0ELb1EN3c108BFloat16EfEEv12SSMParamsBwd,@function
        .size           _Z25selective_scan_bwd_kernelI32Selective_Scan_bwd_kernel_traitsILi32ELi16ELb0ELb1ELb0ELb0ELb1EN3c108BFloat16EfEEv12SSMParamsBwd,(.L_x_10481 - _Z25selective_scan_bwd_kernelI32Selective_Scan_bwd_kernel_traitsILi32ELi16ELb0ELb1ELb0ELb0ELb1EN3c108BFloat16EfEEv12SSMParamsBwd)
        .other          _Z25selective_scan_bwd_kernelI32Selective_Scan_bwd_kernel_traitsILi32ELi16ELb0ELb1ELb0ELb0ELb1EN3c108BFloat16EfEEv12SSMParamsBwd,@"STO_CUDA_ENTRY STV_DEFAULT"
_Z25selective_scan_bwd_kernelI32Selective_Scan_bwd_kernel_traitsILi32ELi16ELb0ELb1ELb0ELb0ELb1EN3c108BFloat16EfEEv12SSMParamsBwd:
.text._Z25selective_scan_bwd_kernelI32Selective_Scan_bwd_kernel_traitsILi32ELi16ELb0ELb1ELb0ELb0ELb1EN3c108BFloat16EfEEv12SSMParamsBwd:
        /* <DEDUP_REMOVED lines=123> */
[C---:B0-----:R-:W-:Y:S02]  /*07b0*/  SHF.L.U32 R0, R66.reuse, 0x4, RZ ;  /* 0x0000000442007819 */ /* 0x041fe400000006ff */
[----:B------:R-:W-:Y:S02]  /*07c0*/  LOP3.LUT R206, R66, 0x1f, RZ, 0xc0, !PT ;  /* 0x0000001f42ce7812 */ /* 0x000fe400078ec0ff */
[C---:B------:R-:W-:Y:S02]  /*07d0*/  LOP3.LUT R65, R0.reuse, 0x3e00, RZ, 0xc0, !PT ;  /* 0x00003e0000417812 */ /* 0x040fe400078ec0ff */
[----:B------:R-:W-:-:S02]  /*07e0*/  LEA.HI R0, R0, R0, RZ, 0x1b ;  /* 0x0000000000007211 */ /* 0x000fc400078fd8ff */
        /* <DEDUP_REMOVED lines=16> */
[----:B----4-:R-:W-:-:S07]  /*08f0*/  LOP3.LUT R49, R65, 0x1e0, RZ, 0xfc, !PT ;  /* 0x000001e041317812 */ /* 0x010fce00078efcff */
.L_x_7085:
        /* <DEDUP_REMOVED lines=58> */
[----:B------:R-:W4:Y:S01]  /*0ca0*/  LDCU.64 UR34, c[0x0][0x490] ;  /* 0x00009200ff2277ac */ /* 0x000f220008000a00 */
        /* <DEDUP_REMOVED lines=26> */
[----:B------:R-:W4:Y:S04]  /*0e50*/  @!P0 LDG.E.U16 R21, desc[UR30][R10.64+0x240] ;  /* 0x0002401e0a158981 */ /* 0x000f28000c1e1500 */
[----:B------:R-:W4:Y:S04]  /*0e60*/  @!P4 LDG.E.U16 R25, desc[UR30][R10.64+0x340] ;  /* 0x0003401e0a19c981 */ /* 0x000f28000c1e1500 */
[----:B------:R-:W4:Y:S04]  /*0e70*/  @!P5 LDG.E.U16 R24, desc[UR30][R10.64+0x380] ;  /* 0x0003801e0a18d981 */ /* 0x000f28000c1e1500 */
[----:B------:R0:W4:Y:S01]  /*0e80*/  @!P6 LDG.E.U16 R27, desc[UR30][R10.64+0x3c0] ;  /* 0x0003c01e0a1be981 */ /* 0x000122000c1e1500 */
[----:B--2---:R-:W-:Y:S01]  /*0e90*/  ULEA UR12, UR8, UR12, 0x18 ;  /* 0x0000000c080c7291 */ /* 0x004fe2000f8ec0ff */
[C---:B-1----:R-:W-:Y:S01]  /*0ea0*/  IADD3 R29, PT, PT, R48.reuse, 0x20, RZ ;  /* 0x00000020301d7810 */ /* 0x042fe20007ffe0ff */
[C---:B------:R-:W-:Y:S01]  /*0eb0*/  VIADD R33, R48.reuse, 0x60 ;  /* 0x0000006030217836 */ /* 0x040fe20000000000 */
[----:B------:R-:W-:-:S02]  /*0ec0*/  IADD3 R31, PT, PT, R48, 0x40, RZ ;  /* 0x00000040301f7810 */ /* 0x000fc40007ffe0ff */
[----:B0-----:R-:W-:-:S04]  /*0ed0*/  IADD3 R11, PT, PT, R48, 0x80, RZ ;  /* 0x00000080300b7810 */ /* 0x001fc80007ffe0ff */
[-C--:B------:R-:W-:Y:S02]  /*0ee0*/  LEA.HI.SX32 R11, R11, R48.reuse, 0x1b ;  /* 0x000000300b0b7211 */ /* 0x080fe400078fdaff */
[CC--:B------:R-:W-:Y:S02]  /*0ef0*/  LEA.HI.SX32 R47, R48.reuse, R48.reuse, 0x1b ;  /* 0x00000030302f7211 */ /* 0x0c0fe400078fdaff */
[C---:B------:R-:W-:Y:S02]  /*0f00*/  IADD3 R35, PT, PT, R48.reuse, 0xa0, RZ ;  /* 0x000000a030237810 */ /* 0x040fe40007ffe0ff */
[-C--:B------:R-:W-:Y:S02]  /*0f10*/  LEA.HI.SX32 R29, R29, R48.reuse, 0x1b ;  /* 0x000000301d1d7211 */ /* 0x080fe400078fdaff */
[----:B------:R-:W-:Y:S01]  /*0f20*/  LEA R43, R11, UR12, 0x1 ;  /* 0x0000000c0b2b7c11 */ /* 0x000fe2000f8e08ff */
[----:B------:R-:W-:Y:S01]  /*0f30*/  VIADD R11, R48, 0xc0 ;  /* 0x000000c0300b7836 */ /* 0x000fe20000000000 */
[----:B------:R-:W-:-:S02]  /*0f40*/  LEA.HI.SX32 R31, R31, R48, 0x1b ;  /* 0x000000301f1f7211 */ /* 0x000fc400078fdaff */
[-C--:B------:R-:W-:Y:S02]  /*0f50*/  LEA.HI.SX32 R33, R33, R48.reuse, 0x1b ;  /* 0x0000003021217211 */ /* 0x080fe400078fdaff */
[----:B------:R-:W-:Y:S02]  /*0f60*/  LEA R47, R47, UR12, 0x1 ;  /* 0x0000000c2f2f7c11 */ /* 0x000fe4000f8e08ff */
[----:B------:R-:W-:Y:S02]  /*0f70*/  LEA.HI.SX32 R35, R35, R48, 0x1b ;  /* 0x0000003023237211 */ /* 0x000fe400078fdaff */
[----:B------:R-:W-:Y:S02]  /*0f80*/  LEA R46, R29, UR12, 0x1 ;  /* 0x0000000c1d2e7c11 */ /* 0x000fe4000f8e08ff */
[----:B------:R-:W-:Y:S02]  /*0f90*/  LEA R45, R31, UR12, 0x1 ;  /* 0x0000000c1f2d7c11 */ /* 0x000fe4000f8e08ff */
[----:B------:R-:W-:-:S02]  /*0fa0*/  IADD3 R29, PT, PT, R48, 0xe0, RZ ;  /* 0x000000e0301d7810 */ /* 0x000fc40007ffe0ff */
[----:B------:R-:W-:Y:S02]  /*0fb0*/  LEA R44, R33, UR12, 0x1 ;  /* 0x0000000c212c7c11 */ /* 0x000fe4000f8e08ff */
[-C--:B------:R-:W-:Y:S01]  /*0fc0*/  LEA.HI.SX32 R11, R11, R48.reuse, 0x1b ;  /* 0x000000300b0b7211 */ /* 0x080fe200078fdaff */
[C---:B------:R-:W-:Y:S01]  /*0fd0*/  VIADD R33, R48.reuse, 0x120 ;  /* 0x0000012030217836 */ /* 0x040fe20000000000 */
[----:B------:R-:W-:Y:S02]  /*0fe0*/  LEA R42, R35, UR12, 0x1 ;  /* 0x0000000c232a7c11 */ /* 0x000fe4000f8e08ff */
[C---:B------:R-:W-:Y:S02]  /*0ff0*/  IADD3 R31, PT, PT, R48.reuse, 0x100, RZ ;  /* 0x00000100301f7810 */ /* 0x040fe40007ffe0ff */
[----:B------:R-:W-:Y:S02]  /*1000*/  LEA.HI.SX32 R29, R29, R48, 0x1b ;  /* 0x000000301d1d7211 */ /* 0x000fe400078fdaff */
[----:B------:R-:W-:-:S02]  /*1010*/  IADD3 R35, PT, PT, R48, 0x140, RZ ;  /* 0x0000014030237810 */ /* 0x000fc40007ffe0ff */
[----:B------:R-:W-:Y:S02]  /*1020*/  LEA R41, R11, UR12, 0x1 ;  /* 0x0000000c0b297c11 */ /* 0x000fe4000f8e08ff */
[C---:B------:R-:W-:Y:S02]  /*1030*/  IADD3 R11, PT, PT, R48.reuse, 0x160, RZ ;  /* 0x00000160300b7810 */ /* 0x040fe40007ffe0ff */
[-C--:B------:R-:W-:Y:S02]  /*1040*/  LEA.HI.SX32 R31, R31, R48.reuse, 0x1b ;  /* 0x000000301f1f7211 */ /* 0x080fe400078fdaff */
[-C--:B------:R-:W-:Y:S02]  /*1050*/  LEA.HI.SX32 R33, R33, R48.reuse, 0x1b ;  /* 0x0000003021217211 */ /* 0x080fe400078fdaff */
[----:B------:R-:W-:Y:S01]  /*1060*/  LEA R40, R29, UR12, 0x1 ;  /* 0x0000000c1d287c11 */ /* 0x000fe2000f8e08ff */
[----:B------:R-:W-:Y:S01]  /*1070*/  VIADD R29, R48, 0x1e0 ;  /* 0x000001e0301d7836 */ /* 0x000fe20000000000 */
[----:B------:R-:W-:-:S02]  /*1080*/  LEA.HI.SX32 R35, R35, R48, 0x1b ;  /* 0x0000003023237211 */ /* 0x000fc400078fdaff */
[-C--:B------:R-:W-:Y:S02]  /*1090*/  LEA.HI.SX32 R11, R11, R48.reuse, 0x1b ;  /* 0x000000300b0b7211 */ /* 0x080fe400078fdaff */
[----:B------:R-:W-:Y:S02]  /*10a0*/  LEA R39, R31, UR12, 0x1 ;  /* 0x0000000c1f277c11 */ /* 0x000fe4000f8e08ff */
[----:B------:R-:W-:Y:S02]  /*10b0*/  LEA R38, R33, UR12, 0x1 ;  /* 0x0000000c21267c11 */ /* 0x000fe4000f8e08ff */
[----:B------:R-:W-:Y:S02]  /*10c0*/  LEA R37, R35, UR12, 0x1 ;  /* 0x0000000c23257c11 */ /* 0x000fe4000f8e08ff */
[----:B------:R-:W-:Y:S02]  /*10d0*/  LEA.HI.SX32 R29, R29, R48, 0x1b ;  /* 0x000000301d1d7211 */ /* 0x000fe400078fdaff */
[----:B------:R-:W-:-:S02]  /*10e0*/  LEA R36, R11, UR12, 0x1 ;  /* 0x0000000c0b247c11 */ /* 0x000fc4000f8e08ff */
        /* <DEDUP_REMOVED lines=10> */
[----:B------:R-:W-:Y:S01]  /*1190*/  PRMT R11, RZ, 0x7610, R11 ;  /* 0x00007610ff0b7816 */ /* 0x000fe2000000000b */
[----:B---3--:R-:W-:Y:S04]  /*11a0*/  STS.U16 [R47], R0 ;  /* 0x000000002f007388 */ /* 0x008fe80000000400 */
[----:B----4-:R0:W-:Y:S04]  /*11b0*/  STS.U16 [R46+0x40], R13 ;  /* 0x0000400d2e007388 */ /* 0x0101e80000000400 */
[----:B------:R-:W-:Y:S04]  /*11c0*/  STS.U16 [R45+0x80], R12 ;  /* 0x0000800c2d007388 */ /* 0x000fe80000000400 */
[----:B------:R1:W-:Y:S01]  /*11d0*/  STS.U16 [R44+0xc0], R15 ;  /* 0x0000c00f2c007388 */ /* 0x0003e20000000400 */
[C---:B0-----:R-:W-:Y:S01]  /*11e0*/  VIADD R13, R48.reuse, 0x180 ;  /* 0x00000180300d7836 */ /* 0x041fe20000000000 */
[----:B------:R-:W-:-:S04]  /*11f0*/  SHF.L.U32 R0, R48, 0x4, RZ ;  /* 0x0000000430007819 */ /* 0x000fc800000006ff */
[-C--:B------:R-:W-:Y:S02]  /*1200*/  LEA.HI.SX32 R13, R13, R48.reuse, 0x1b ;  /* 0x000000300d0d7211 */ /* 0x080fe400078fdaff */
[C---:B-1----:R-:W-:Y:S01]  /*1210*/  IADD3 R15, PT, PT, R48.reuse, 0x1a0, RZ ;  /* 0x000001a0300f7810 */ /* 0x042fe20007ffe0ff */
[----:B------:R-:W-:Y:S04]  /*1220*/  STS.U16 [R43+0x100], R14 ;  /* 0x0001000e2b007388 */ /* 0x000fe80000000400 */
[----:B------:R0:W-:Y:S01]  /*1230*/  STS.U16 [R42+0x140], R17 ;  /* 0x000140112a007388 */ /* 0x0001e20000000400 */
[----:B------:R-:W-:Y:S02]  /*1240*/  LEA.HI.SX32 R15, R15, R48, 0x1b ;  /* 0x000000300f0f7211 */ /* 0x000fe400078fdaff */
[----:B------:R-:W-:Y:S01]  /*1250*/  LEA R35, R13, UR12, 0x1 ;  /* 0x0000000c0d237c11 */ /* 0x000fe2000f8e08ff */
[----:B------:R-:W-:Y:S01]  /*1260*/  STS.U16 [R41+0x180], R16 ;  /* 0x0001801029007388 */ /* 0x000fe20000000400 */
[----:B0-----:R-:W-:-:S03]  /*1270*/  IADD3 R17, PT, PT, R48, 0x1c0, RZ ;  /* 0x000001c030117810 */ /* 0x001fc60007ffe0ff */
[----:B------:R-:W-:Y:S01]  /*1280*/  STS.U16 [R40+0x1c0], R19 ;  /* 0x0001c01328007388 */ /* 0x000fe20000000400 */
[----:B------:R-:W-:-:S03]  /*1290*/  LEA.HI.SX32 R17, R17, R48, 0x1b ;  /* 0x0000003011117211 */ /* 0x000fc600078fdaff */
[----:B------:R0:W-:Y:S01]  /*12a0*/  STS.U16 [R39+0x200], R18 ;  /* 0x0002001227007388 */ /* 0x0001e20000000400 */
[----:B------:R-:W-:Y:S02]  /*12b0*/  LEA R34, R15, UR12, 0x1 ;  /* 0x0000000c0f227c11 */ /* 0x000fe4000f8e08ff */
[----:B------:R-:W-:Y:S01]  /*12c0*/  LEA.HI.SX32 R31, R0, R0, 0x1b ;  /* 0x00000000001f7211 */ /* 0x000fe200078fdaff */
[----:B------:R-:W-:Y:S01]  /*12d0*/  STS.U16 [R38+0x240], R21 ;  /* 0x0002401526007388 */ /* 0x000fe20000000400 */
[----:B------:R-:W-:-:S03]  /*12e0*/  LEA R33, R17, UR12, 0x1 ;  /* 0x0000000c11217c11 */ /* 0x000fc6000f8e08ff */
[----:B------:R1:W-:Y:S01]  /*12f0*/  STS.U16 [R37+0x280], R20 ;  /* 0x0002801425007388 */ /* 0x0003e20000000400 */
[----:B------:R-:W-:-:S03]  /*1300*/  LEA R31, R31, UR12, 0x1 ;  /* 0x0000000c1f1f7c11 */ /* 0x000fc6000f8e08ff */
        /* <DEDUP_REMOVED lines=51> */
[----:B--2---:R-:W-:Y:S01]  /*1640*/  PRMT R22, RZ, 0x7610, R22 ;  /* 0x00007610ff167816 */ /* 0x004fe20000000016 */
[----:B------:R-:W2:Y:S01]  /*1650*/  @!P0 LDG.E.U16 R19, desc[UR30][R8.64+0x240] ;  /* 0x0002401e08138981 */ /* 0x000ea2000c1e1500 */
[----:B------:R-:W-:-:S02]  /*1660*/  PRMT R23, RZ, 0x7610, R23 ;  /* 0x00007610ff177816 */ /* 0x000fc40000000017 */
        /* <DEDUP_REMOVED lines=10> */
[----:B----4-:R-:W-:Y:S02]  /*1710*/  PRMT R24, RZ, 0x7610, R24 ;  /* 0x00007610ff187816 */ /* 0x010fe40000000018 */
        /* <DEDUP_REMOVED lines=22> */
[----:B---3--:R-:W-:Y:S04]  /*1880*/  STS.U16 [R36+0x2c0], R21 ;  /* 0x0002c01524007388 */ /* 0x008fe80000000400 */
        /* <DEDUP_REMOVED lines=83> */
[----:B----4-:R-:W-:Y:S04]  /*1dc0*/  STS.U16 [R36+0x2c0], R25 ;  /* 0x0002c01924007388 */ /* 0x010fe80000000400 */
        /* <DEDUP_REMOVED lines=50> */
[----:B---3--:R-:W-:Y:S02]  /*20f0*/  PRMT R28, RZ, 0x7610, R28 ;  /* 0x00007610ff1c7816 */ /* 0x008fe4000000001c */
[----:B----4-:R-:W-:Y:S02]  /*2100*/  PRMT R83, RZ, 0x7610, R83 ;  /* 0x00007610ff537816 */ /* 0x010fe40000000053 */
[----:B------:R-:W3:Y:S04]  /*2110*/  @!P0 LDG.E.U16 R29, desc[UR30][R4.64+0x240] ;  /* 0x0002401e041d8981 */ /* 0x000ee8000c1e1500 */
[----:B------:R-:W4:Y:S04]  /*2120*/  @!P1 LDG.E.U16 R28, desc[UR30][R4.64+0x280] ;  /* 0x0002801e041c9981 */ /* 0x000f28000c1e1500 */
[----:B------:R-:W2:Y:S04]  /*2130*/  @!P2 LDG.E.U16 R83, desc[UR30][R4.64+0x2c0] ;  /* 0x0002c01e0453a981 */ /* 0x000ea8000c1e1500 */
[----:B------:R-:W2:Y:S01]  /*2140*/  @!P3 LDG.E.U16 R84, desc[UR30][R4.64+0x300] ;  /* 0x0003001e0454b981 */ /* 0x000ea2000c1e1500 */
        /* <DEDUP_REMOVED lines=27> */
[----:B----4-:R-:W-:Y:S04]  /*2300*/  STS.U16 [R37+0x280], R28 ;  /* 0x0002801c25007388 */ /* 0x010fe80000000400 */
[----:B--2---:R-:W-:Y:S04]  /*2310*/  STS.U16 [R36+0x2c0], R83 ;  /* 0x0002c05324007388 */ /* 0x004fe80000000400 */
[----:B------:R-:W-:Y:S04]  /*2320*/  STS.U16 [R35+0x300], R84 ;  /* 0x0003005423007388 */ /* 0x000fe80000000400 */
[----:B------:R0:W-:Y:S04]  /*2330*/  STS.U16 [R34+0x340], R89 ;  /* 0x0003405922007388 */ /* 0x0001e80000000400 */
[----:B------:R-:W-:Y:S04]  /*2340*/  STS.U16 [R33+0x380], R86 ;  /* 0x0003805621007388 */ /* 0x000fe80000000400 */
[----:B------:R-:W-:Y:S01]  /*2350*/  STS.U16 [R32+0x3c0], R91 ;  /* 0x0003c05b20007388 */ /* 0x000fe20000000400 */
[----:B------:R-:W-:-:S03]  /*2360*/  NOP ;  /* 0x0000000000007918 */ /* 0x000fc60000000000 */
[----:B------:R-:W-:Y:S04]  /*2370*/  LDS.U16 R20, [R31] ;  /* 0x000000001f147984 */ /* 0x000fe80000000400 */
[----:B------:R-:W-:Y:S04]  /*2380*/  LDS.U16 R4, [R31+0x2] ;  /* 0x000002001f047984 */ /* 0x000fe80000000400 */
[----:B------:R-:W1:Y:S04]  /*2390*/  LDS.U16 R5, [R31+0x4] ;  /* 0x000004001f057984 */ /* 0x000e680000000400 */
[----:B------:R-:W2:Y:S04]  /*23a0*/  LDS.U16 R21, [R31+0x6] ;  /* 0x000006001f157984 */ /* 0x000ea80000000400 */
[----:B------:R-:W-:Y:S04]  /*23b0*/  LDS.U16 R22, [R31+0x8] ;  /* 0x000008001f167984 */ /* 0x000fe80000000400 */
[----:B------:R-:W-:Y:S04]  /*23c0*/  LDS.U16 R23, [R31+0xa] ;  /* 0x00000a001f177984 */ /* 0x000fe80000000400 */
[----:B------:R-:W3:Y:S04]  /*23d0*/  LDS.U16 R25, [R31+0xc] ;  /* 0x00000c001f197984 */ /* 0x000ee80000000400 */
[----:B------:R-:W4:Y:S04]  /*23e0*/  LDS.U16 R26, [R31+0xe] ;  /* 0x00000e001f1a7984 */ /* 0x000f280000000400 */
[----:B------:R-:W4:Y:S04]  /*23f0*/  LDS.U16 R28, [R31+0x10] ;  /* 0x000010001f1c7984 */ /* 0x000f280000000400 */
[----:B------:R-:W4:Y:S04]  /*2400*/  LDS.U16 R29, [R31+0x12] ;  /* 0x000012001f1d7984 */ /* 0x000f280000000400 */
[----:B------:R-:W-:Y:S04]  /*2410*/  LDS.U16 R30, [R31+0x14] ;  /* 0x000014001f1e7984 */ /* 0x000fe80000000400 */
[----:B------:R-:W-:Y:S04]  /*2420*/  LDS.U16 R82, [R31+0x16] ;  /* 0x000016001f527984 */ /* 0x000fe80000000400 */
[----:B------:R-:W-:Y:S04]  /*2430*/  LDS.U16 R83, [R31+0x18] ;  /* 0x000018001f537984 */ /* 0x000fe80000000400 */
[----:B------:R-:W-:Y:S04]  /*2440*/  LDS.U16 R84, [R31+0x1a] ;  /* 0x00001a001f547984 */ /* 0x000fe80000000400 */
[----:B------:R-:W-:Y:S04]  /*2450*/  LDS.U16 R85, [R31+0x1c] ;  /* 0x00001c001f557984 */ /* 0x000fe80000000400 */
        /* <DEDUP_REMOVED lines=30> */
[----:B-1----:R-:W-:-:S05]  /*2640*/  SHF.L.U32 R5, R5, 0x10, RZ ;  /* 0x0000001005057819 */ /* 0x002fca00000006ff */
[----:B------:R-:W-:-:S06]  /*2650*/  FMUL.FTZ R128, R5, -1.4426950216293334961 ;  /* 0xbfb8aa3b05807820 */ /* 0x000fcc0000410000 */
[----:B------:R-:W-:Y:S01]  /*2660*/  MUFU.EX2 R128, R128 ;  /* 0x0000008000807308 */ /* 0x000fe20000000800 */
[----:B--2---:R-:W-:Y:S01]  /*2670*/  SHF.L.U32 R21, R21, 0x10, RZ ;  /* 0x0000001015157819 */ /* 0x004fe200000006ff */
[----:B------:R-:W-:Y:S01]  /*2680*/  IMAD.U32 R4, R4, 0x10000, RZ ;  /* 0x0001000004047824 */ /* 0x000fe200078e00ff */
[----:B------:R-:W-:Y:S02]  /*2690*/  SHF.L.U32 R20, R20, 0x10, RZ ;  /* 0x0000001014147819 */ /* 0x000fe400000006ff */
[----:B---3--:R-:W-:Y:S01]  /*26a0*/  SHF.L.U32 R25, R25, 0x10, RZ ;  /* 0x0000001019197819 */ /* 0x008fe200000006ff */
[----:B0-----:R-:W-:Y:S01]  /*26b0*/  FMUL.FTZ R2, R21, -1.4426950216293334961 ;  /* 0xbfb8aa3b15027820 */ /* 0x001fe20000410000 */
[----:B------:R-:W-:Y:S01]  /*26c0*/  FMUL.FTZ R127, R4, -1.4426950216293334961 ;  /* 0xbfb8aa3b047f7820 */ /* 0x000fe20000410000 */
[----:B------:R-:W-:Y:S02]  /*26d0*/  FMUL.FTZ R91, R20, -1.4426950216293334961 ;  /* 0xbfb8aa3b145b7820 */ /* 0x000fe40000410000 */
[----:B------:R-:W-:-:S02]  /*26e0*/  FMUL.FTZ R130, R25, -1.4426950216293334961 ;  /* 0xbfb8aa3b19827820 */ /* 0x000fc40000410000 */
[----:B------:R-:W0:Y:S04]  /*26f0*/  MUFU.EX2 R2, R2 ;  /* 0x0000000200027308 */ /* 0x000e280000000800 */
[----:B------:R-:W1:Y:S04]  /*2700*/  MUFU.EX2 R91, R91 ;  /* 0x0000005b005b7308 */ /* 0x000e680000000800 */
[----:B------:R-:W-:Y:S01]  /*2710*/  MUFU.EX2 R127, R127 ;  /* 0x0000007f007f7308 */ /* 0x000fe20000000800 */
[----:B------:R-:W-:-:S03]  /*2720*/  IMAD.U32 R22, R22, 0x10000, RZ ;  /* 0x0001000016167824 */ /* 0x000fc600078e00ff */
[----:B------:R-:W-:Y:S01]  /*2730*/  MUFU.EX2 R130, R130 ;  /* 0x0000008200827308 */ /* 0x000fe20000000800 */
[----:B------:R-:W-:Y:S01]  /*2740*/  SHF.L.U32 R23, R23, 0x10, RZ ;  /* 0x0000001017177819 */ /* 0x000fe200000006ff */
[----:B------:R-:W-:Y:S01]  /*2750*/  FMUL.FTZ R3, R22, -1.4426950216293334961 ;  /* 0xbfb8aa3b16037820 */ /* 0x000fe20000410000 */
[----:B0-----:R-:W-:Y:S01]  /*2760*/  FADD.FTZ R2, R2, 1 ;  /* 0x3f80000002027421 */ /* 0x001fe20000010000 */
[----:B------:R-:W-:Y:S02]  /*2770*/  SHF.L.U32 R97, R97, 0x10, RZ ;  /* 0x0000001061617819 */ /* 0x000fe400000006ff */
[----:B------:R-:W-:Y:S01]  /*2780*/  FMUL.FTZ R129, R23, -1.4426950216293334961 ;  /* 0xbfb8aa3b17817820 */ /* 0x000fe20000410000 */
[----:B-1----:R-:W-:Y:S01]  /*2790*/  FADD.FTZ R91, R91, 1 ;  /* 0x3f8000005b5b7421 */ /* 0x002fe20000010000 */
[----:B------:R-:W0:Y:S04]  /*27a0*/  MUFU.EX2 R3, R3 ;  /* 0x0000000300037308 */ /* 0x000e280000000800 */
[----:B------:R-:W-:Y:S04]  /*27b0*/  MUFU.EX2 R129, R129 ;  /* 0x0000008100817308 */ /* 0x000fe80000000800 */
[----:B------:R-:W-:Y:S01]  /*27c0*/  MUFU.RCP R91, R91 ;  /* 0x0000005b005b7308 */ /* 0x000fe20000001000 */
[----:B----4-:R-:W-:Y:S01]  /*27d0*/  IMAD.U32 R26, R26, 0x10000, RZ ;  /* 0x000100001a1a7824 */ /* 0x010fe200078e00ff */
[----:B------:R-:W-:-:S03]  /*27e0*/  SHF.L.U32 R28, R28, 0x10, RZ ;  /* 0x000000101c1c7819 */ /* 0x000fc600000006ff */
[----:B------:R-:W-:Y:S01]  /*27f0*/  FMUL.FTZ R131, R26, -1.4426950216293334961 ;  /* 0xbfb8aa3b1a837820 */ /* 0x000fe20000410000 */
[----:B0-----:R-:W-:Y:S01]  /*2800*/  FADD.FTZ R3, R3, 1 ;  /* 0x3f80000003037421 */ /* 0x001fe20000010000 */
[----:B------:R-:W-:Y:S01]  /*2810*/  FMUL.FTZ R132, R28, -1.4426950216293334961 ;  /* 0xbfb8aa3b1c847820 */ /* 0x000fe20000410000 */
[----:B------:R-:W-:Y:S01]  /*2820*/  SHF.L.U32 R94, R94, 0x10, RZ ;  /* 0x000000105e5e7819 */ /* 0x000fe200000006ff */
[----:B------:R-:W-:Y:S01]  /*2830*/  IMAD.U32 R95, R95, 0x10000, RZ ;  /* 0x000100005f5f7824 */ /* 0x000fe200078e00ff */
[----:B------:R-:W-:Y:S01]  /*2840*/  SHF.L.U32 R29, R29, 0x10, RZ ;  /* 0x000000101d1d7819 */ /* 0x000fe200000006ff */
[----:B------:R-:W-:Y:S01]  /*2850*/  MUFU.EX2 R131, R131 ;  /* 0x0000008300837308 */ /* 0x000fe20000000800 */
[----:B------:R-:W-:-:S03]  /*2860*/  SHF.L.U32 R86, R86, 0x10, RZ ;  /* 0x0000001056567819 */ /* 0x000fc600000006ff */
[----:B------:R-:W0:Y:S01]  /*2870*/  MUFU.EX2 R132, R132 ;  /* 0x0000008400847308 */ /* 0x000e220000000800 */
[----:B------:R-:W-:Y:S01]  /*2880*/  FMUL.FTZ R133, R29, -1.4426950216293334961 ;  /* 0xbfb8aa3b1d857820 */ /* 0x000fe20000410000 */
[----:B------:R-:W-:Y:S01]  /*2890*/  FMUL.FTZ R140, R86, -1.4426950216293334961 ;  /* 0xbfb8aa3b568c7820 */ /* 0x000fe20000410000 */
[----:B------:R-:W-:Y:S01]  /*28a0*/  IMAD.U32 R107, R107, 0x10000, RZ ;  /* 0x000100006b6b7824 */ /* 0x000fe200078e00ff */
[----:B------:R-:W-:Y:S01]  /*28b0*/  SHF.L.U32 R82, R82, 0x10, RZ ;  /* 0x0000001052527819 */ /* 0x000fe200000006ff */
[----:B------:R-:W-:Y:S01]  /*28c0*/  IMAD.U32 R30, R30, 0x10000, RZ ;  /* 0x000100001e1e7824 */ /* 0x000fe200078e00ff */
[----:B------:R-:W-:Y:S01]  /*28d0*/  MUFU.EX2 R150, R140 ;  /* 0x0000008c00967308 */ /* 0x000fe20000000800 */
[----:B------:R-:W-:Y:S01]  /*28e0*/  SHF.L.U32 R83, R83, 0x10, RZ ;  /* 0x0000001053537819 */ /* 0x000fe200000006ff */
[----:B------:R-:W-:Y:S01]  /*28f0*/  IMAD.U32 R84, R84, 0x10000, RZ ;  /* 0x0001000054547824 */ /* 0x000fe200078e00ff */
[----:B------:R-:W-:Y:S01]  /*2900*/  SHF.L.U32 R122, R122, 0x10, RZ ;  /* 0x000000107a7a7819 */ /* 0x000fe200000006ff */
[----:B------:R-:W-:Y:S01]  /*2910*/  MUFU.EX2 R133, R133 ;  /* 0x0000008500857308 */ /* 0x000fe20000000800 */
[----:B------:R-:W-:Y:S01]  /*2920*/  FMUL.FTZ R134, R30, -1.4426950216293334961 ;  /* 0xbfb8aa3b1e867820 */ /* 0x000fe20000410000 */
[----:B------:R-:W-:Y:S01]  /*2930*/  FMUL.FTZ R135, R82, -1.4426950216293334961 ;  /* 0xbfb8aa3b52877820 */ /* 0x000fe20000410000 */
[----:B0-----:R-:W-:Y:S01]  /*2940*/  FADD.FTZ R132, R132, 1 ;  /* 0x3f80000084847421 */ /* 0x001fe20000010000 */
[----:B------:R-:W-:Y:S01]  /*2950*/  FMUL.FTZ R136, R83, -1.4426950216293334961 ;  /* 0xbfb8aa3b53887820 */ /* 0x000fe20000410000 */
[----:B------:R-:W-:Y:S01]  /*2960*/  FMUL.FTZ R137, R84, -1.4426950216293334961 ;  /* 0xbfb8aa3b54897820 */ /* 0x000fe20000410000 */
[----:B------:R-:W-:Y:S01]  /*2970*/  SHF.L.U32 R124, R124, 0x10, RZ ;  /* 0x000000107c7c7819 */ /* 0x000fe200000006ff */
[----:B------:R-:W0:Y:S04]  /*2980*/  MUFU.EX2 R134, R134 ;  /* 0x0000008600867308 */ /* 0x000e280000000800 */
[----:B------:R-:W1:Y:S04]  /*2990*/  MUFU.EX2 R135, R135 ;  /* 0x0000008700877308 */ /* 0x000e680000000800 */
[----:B------:R2:W3:Y:S04]  /*29a0*/  MUFU.EX2 R139, R137 ;  /* 0x00000089008b7308 */ /* 0x0004e80000000800 */
[----:B------:R-:W4:Y:S01]  /*29b0*/  MUFU.EX2 R136, R136 ;  /* 0x0000008800887308 */ /* 0x000f220000000800 */
[----:B------:R-:W-:Y:S01]  /*29c0*/  SHF.L.U32 R85, R85, 0x10, RZ ;  /* 0x0000001055557819 */ /* 0x000fe200000006ff */
[----:B0-----:R-:W-:-:S04]  /*29d0*/  FADD.FTZ R134, R134, 1 ;  /* 0x3f80000086867421 */ /* 0x001fc80000010000 */
[----:B------:R-:W-:-:S04]  /*29e0*/  FMUL.FTZ R138, R85, -1.4426950216293334961 ;  /* 0xbfb8aa3b558a7820 */ /* 0x000fc80000410000 */
[----:B------:R4:W0:Y:S01]  /*29f0*/  MUFU.EX2 R142, R138 ;  /* 0x0000008a008e7308 */ /* 0x0008220000000800 */
[----:B------:R-:W-:Y:S04]  /*2a00*/  STS.U16 [R47], R88 ;  /* 0x000000582f007388 */ /* 0x000fe80000000400 */
        /* <DEDUP_REMOVED lines=14> */
[----:B------:R-:W-:Y:S01]  /*2af0*/  STS.U16 [R32+0x3c0], R125 ;  /* 0x0003c07d20007388 */ /* 0x000fe20000000400 */
[----:B------:R-:W-:-:S03]  /*2b00*/  NOP ;  /* 0x0000000000007918 */ /* 0x000fc60000000000 */
[----:B------:R-:W0:Y:S01]  /*2b10*/  LDS.U16 R90, [R31+0x4] ;  /* 0x000004001f5a7984 */ /* 0x000e220000000400 */
[----:B--2---:R-:W-:-:S03]  /*2b20*/  FADD.FTZ R92, R128, 1 ;  /* 0x3f800000805c7421 */ /* 0x004fc60000010000 */
[----:B------:R-:W2:Y:S04]  /*2b30*/  LDS.U16 R89, [R31+0x2] ;  /* 0x000002001f597984 */ /* 0x000ea80000000400 */
[----:B------:R-:W4:Y:S01]  /*2b40*/  LDS.U16 R88, [R31] ;  /* 0x000000001f587984 */ /* 0x000f220000000400 */
[----:B------:R-:W3:Y:S03]  /*2b50*/  MUFU.RCP R92, R92 ;  /* 0x0000005c005c7308 */ /* 0x000ee60000001000 */
[----:B------:R-:W4:Y:S04]  /*2b60*/  LDS.U16 R102, [R31+0x6] ;  /* 0x000006001f667984 */ /* 0x000f280000000400 */
[----:B------:R-:W4:Y:S01]  /*2b70*/  LDS.U16 R103, [R31+0x8] ;  /* 0x000008001f677984 */ /* 0x000f220000000400 */
[----:B------:R-:W-:-:S03]  /*2b80*/  FADD.FTZ R93, R127, 1 ;  /* 0x3f8000007f5d7421 */ /* 0x000fc60000010000 */
[----:B------:R-:W4:Y:S01]  /*2b90*/  LDS.U16 R105, [R31+0xa] ;  /* 0x00000a001f697984 */ /* 0x000f220000000400 */
[----:B-1----:R1:W-:Y:S01]  /*2ba0*/  MUFU.RCP R96, R2 ;  /* 0x0000000200607308 */ /* 0x0023e20000001000 */
[----:B---3--:R-:W-:Y:S02]  /*2bb0*/  FADD.FTZ R100, R130, 1 ;  /* 0x3f80000082647421 */ /* 0x008fe40000010000 */
[----:B------:R-:W-:Y:S01]  /*2bc0*/  LDS.U16 R127, [R31+0x10] ;  /* 0x000010001f7f7984 */ /* 0x000fe20000000400 */
[----:B------:R-:W-:Y:S01]  /*2bd0*/  FADD.FTZ R130, -R92, 1 ;  /* 0x3f8000005c827421 */ /* 0x000fe20000010100 */
[----:B------:R-:W-:-:S03]  /*2be0*/  FADD.FTZ R98, R129, 1 ;  /* 0x3f80000081627421 */ /* 0x000fc60000010000 */
[----:B------:R3:W-:Y:S01]  /*2bf0*/  MUFU.RCP R99, R3 ;  /* 0x0000000300637308 */ /* 0x0007e20000001000 */
[----:B-1----:R-:W1:Y:S01]  /*2c00*/  LDS.U16 R2, [R31+0xc] ;  /* 0x00000c001f027984 */ /* 0x002e620000000400 */
[----:B------:R-:W-:-:S03]  /*2c10*/  FADD.FTZ R101, R131, 1 ;  /* 0x3f80000083657421 */ /* 0x000fc60000010000 */
[----:B------:R-:W-:Y:S01]  /*2c20*/  LDS.U16 R137, [R31+0x18] ;  /* 0x000018001f897984 */ /* 0x000fe20000000400 */
[----:B0-----:R-:W-:Y:S02]  /*2c30*/  SHF.L.U32 R90, R90, 0x10, RZ ;  /* 0x000000105a5a7819 */ /* 0x001fe400000006ff */
[----:B------:R-:W0:Y:S03]  /*2c40*/  MUFU.RCP R93, R93 ;  /* 0x0000005d005d7308 */ /* 0x000e260000001000 */
[----:B------:R-:W-:Y:S01]  /*2c50*/  FMUL.FTZ R125, R97, R90 ;  /* 0x0000005a617d7220 */ /* 0x000fe20000410000 */
[----:B------:R-:W-:-:S03]  /*2c60*/  FFMA.FTZ R130, R5, R130, 1 ;  /* 0x3f80000005827423 */ /* 0x000fc60000010082 */
[----:B------:R-:W-:-:S04]  /*2c70*/  FMUL.FTZ R125, R92, R125 ;  /* 0x0000007d5c7d7220 */ /* 0x000fc80000410000 */
[----:B------:R-:W-:Y:S02]  /*2c80*/  FMUL.FTZ R143, R125, R130 ;  /* 0x000000827d8f7220 */ /* 0x000fe40000410000 */
[----:B------:R-:W1:Y:S01]  /*2c90*/  LDS.U16 R125, [R31+0xe] ;  /* 0x00000e001f7d7984 */ /* 0x000e620000000400 */
[----:B--2---:R-:W-:Y:S01]  /*2ca0*/  SHF.L.U32 R89, R89, 0x10, RZ ;  /* 0x0000001059597819 */ /* 0x004fe200000006ff */
[----:B----4-:R-:W-:Y:S02]  /*2cb0*/  IMAD.U32 R88, R88, 0x10000, RZ ;  /* 0x0001000058587824 */ /* 0x010fe400078e00ff */
[----:B---3--:R-:W-:Y:S01]  /*2cc0*/  FADD.FTZ R3, -R91, 1 ;  /* 0x3f8000005b037421 */ /* 0x008fe20000010100 */
[----:B0-----:R-:W-:Y:S01]  /*2cd0*/  FADD.FTZ R109, -R93, 1 ;  /* 0x3f8000005d6d7421 */ /* 0x001fe20000010100 */
[----:B------:R-:W0:Y:S01]  /*2ce0*/  MUFU.RCP R98, R98 ;  /* 0x0000006200627308 */ /* 0x000e220000001000 */
[----:B------:R-:W-:Y:S01]  /*2cf0*/  FMUL.FTZ R126, R95, R88 ;  /* 0x000000585f7e7220 */ /* 0x000fe20000410000 */
[----:B------:R-:W-:Y:S01]  /*2d00*/  FMUL.FTZ R128, R94, R89 ;  /* 0x000000595e807220 */ /* 0x000fe20000410000 */
[----:B------:R-:W-:Y:S01]  /*2d10*/  FFMA.FTZ R3, R20, R3, 1 ;  /* 0x3f80000014037423 */ /* 0x000fe20000010003 */
[----:B------:R-:W-:Y:S01]  /*2d20*/  FFMA.FTZ R109, R4, R109, 1 ;  /* 0x3f800000046d7423 */ /* 0x000fe2000001006d */
[----:B------:R-:W-:Y:S01]  /*2d30*/  FMUL.FTZ R126, R91, R126 ;  /* 0x0000007e5b7e7220 */ /* 0x000fe20000410000 */
[----:B------:R-:W-:Y:S01]  /*2d40*/  FMUL.FTZ R128, R93, R128 ;  /* 0x000000805d807220 */ /* 0x000fe20000410000 */
[----:B------:R-:W-:Y:S01]  /*2d50*/  IMAD.U32 R102, R102, 0x10000, RZ ;  /* 0x0001000066667824 */ /* 0x000fe200078e00ff */
[----:B------:R-:W2:Y:S01]  /*2d60*/  MUFU.RCP R100, R100 ;  /* 0x0000006400647308 */ /* 0x000ea20000001000 */
[----:B------:R-:W-:Y:S01]  /*2d70*/  FMUL.FTZ R140, R126, R3 ;  /* 0x000000037e8c7220 */ /* 0x000fe20000410000 */
[----:B------:R-:W-:Y:S01]  /*2d80*/  FMUL.FTZ R141, R128, R109 ;  /* 0x0000006d808d7220 */ /* 0x000fe20000410000 */
[----:B------:R-:W-:Y:S01]  /*2d90*/  FADD.FTZ R128, -R96, 1 ;  /* 0x3f80000060807421 */ /* 0x000fe20000010100 */
[----:B------:R-:W-:Y:S01]  /*2da0*/  SHF.L.U32 R103, R103, 0x10, RZ ;  /* 0x0000001067677819 */ /* 0x000fe200000006ff */
[----:B------:R-:W-:Y:S01]  /*2db0*/  FMUL.FTZ R3, R107, R102 ;  /* 0x000000666b037220 */ /* 0x000fe20000410000 */
[----:B------:R-:W-:Y:S01]  /*2dc0*/  FADD.FTZ R129, -R99, 1 ;  /* 0x3f80000063817421 */ /* 0x000fe20000010100 */
[----:B------:R-:W-:-:S02]  /*2dd0*/  FFMA.FTZ R128, R21, R128, 1 ;  /* 0x3f80000015807423 */ /* 0x000fc40000010080 */
[----:B------:R-:W-:Y:S01]  /*2de0*/  FMUL.FTZ R3, R96, R3 ;  /* 0x0000000360037220 */ /* 0x000fe20000410000 */
[----:B------:R-:W-:Y:S01]  /*2df0*/  FMUL.FTZ R130, R122, R103 ;  /* 0x000000677a827220 */ /* 0x000fe20000410000 */
[----:B------:R0:W3:Y:S01]  /*2e00*/  MUFU.RCP R109, R132 ;  /* 0x00000084006d7308 */ /* 0x0000e20000001000 */
[----:B------:R-:W-:Y:S01]  /*2e10*/  SHF.L.U32 R105, R105, 0x10, RZ ;  /* 0x0000001069697819 */ /* 0x000fe200000006ff */
[----:B------:R-:W-:Y:S01]  /*2e20*/  FMUL.FTZ R144, R3, R128 ;  /* 0x0000008003907220 */ /* 0x000fe20000410000 */
[----:B------:R-:W-:Y:S01]  /*2e30*/  FFMA.FTZ R131, R22, R129, 1 ;  /* 0x3f80000016837423 */ /* 0x000fe20000010081 */
[----:B------:R-:W-:Y:S01]  /*2e40*/  FMUL.FTZ R130, R99, R130 ;  /* 0x0000008263827220 */ /* 0x000fe20000410000 */
[----:B------:R-:W-:-:S03]  /*2e50*/  IMAD.U32 R128, R87, 0x10000, RZ ;  /* 0x0001000057807824 */ /* 0x000fc600078e00ff */
[----:B------:R-:W4:Y:S01]  /*2e60*/  MUFU.RCP R101, R101 ;  /* 0x0000006500657308 */ /* 0x000f220000001000 */
[----:B0-----:R-:W-:Y:S01]  /*2e70*/  FADD.FTZ R132, -R98, 1 ;  /* 0x3f80000062847421 */ /* 0x001fe20000010100 */
[----:B-1----:R-:W-:Y:S01]  /*2e80*/  SHF.L.U32 R87, R2, 0x10, RZ ;  /* 0x0000001002577819 */ /* 0x002fe200000006ff */
[----:B------:R-:W-:Y:S01]  /*2e90*/  FMUL.FTZ R129, R124, R105 ;  /* 0x000000697c817220 */ /* 0x000fe20000410000 */
[----:B------:R-:W-:Y:S01]  /*2ea0*/  FADD.FTZ R126, R133, 1 ;  /* 0x3f800000857e7421 */ /* 0x000fe20000010000 */
[----:B------:R-:W-:Y:S01]  /*2eb0*/  FMUL.FTZ R145, R130, R131 ;  /* 0x0000008382917220 */ /* 0x000fe20000410000 */
[----:B------:R-:W-:Y:S01]  /*2ec0*/  FFMA.FTZ R133, R23, R132, 1 ;  /* 0x3f80000017857423 */ /* 0x000fe20000010084 */
[----:B--2---:R-:W-:Y:S01]  /*2ed0*/  FADD.FTZ R130, -R100, 1 ;  /* 0x3f80000064827421 */ /* 0x004fe20000010100 */
[----:B------:R-:W-:Y:S01]  /*2ee0*/  FMUL.FTZ R132, R98, R129 ;  /* 0x0000008162847220 */ /* 0x000fe20000410000 */
[----:B------:R-:W-:Y:S02]  /*2ef0*/  FMUL.FTZ R3, R128, R87 ;  /* 0x0000005780037220 */ /* 0x000fe40000410000 */
[----:B------:R-:W-:Y:S01]  /*2f00*/  FFMA.FTZ R2, R25, R130, 1 ;  /* 0x3f80000019027423 */ /* 0x000fe20000010082 */
[----:B------:R-:W-:Y:S01]  /*2f10*/  FMUL.FTZ R146, R132, R133 ;  /* 0x0000008584927220 */ /* 0x000fe20000410000 */
[----:B------:R-:W-:Y:S01]  /*2f20*/  FMUL.FTZ R3, R100, R3 ;  /* 0x0000000364037220 */ /* 0x000fe20000410000 */
[----:B------:R-:W-:Y:S01]  /*2f30*/  SHF.L.U32 R130, R27, 0x10, RZ ;  /* 0x000000101b827819 */ /* 0x000fe200000006ff */
[----:B------:R-:W0:Y:S01]  /*2f40*/  LDS.U16 R133, [R31+0x12] ;  /* 0x000012001f857984 */ /* 0x000e220000000400 */
[----:B------:R-:W-:Y:S01]  /*2f50*/  IMAD.U32 R125, R125, 0x10000, RZ ;  /* 0x000100007d7d7824 */ /* 0x000fe200078e00ff */
[----:B------:R-:W-:-:S02]  /*2f60*/  SHF.L.U32 R132, R24, 0x10, RZ ;  /* 0x0000001018847819 */ /* 0x000fc400000006ff */
[----:B------:R-:W-:Y:S01]  /*2f70*/  SHF.L.U32 R127, R127, 0x10, RZ ;  /* 0x000000107f7f7819 */ /* 0x000fe200000006ff */
[----:B------:R-:W-:Y:S01]  /*2f80*/  FADD.FTZ R131, R135, 1 ;  /* 0x3f80000087837421 */ /* 0x000fe20000010000 */
[----:B------:R-:W-:Y:S01]  /*2f90*/  FMUL.FTZ R147, R3, R2 ;  /* 0x0000000203937220 */ /* 0x000fe20000410000 */
[----:B------:R-:W1:Y:S01]  /*2fa0*/  LDS.U16 R135, [R31+0x14] ;  /* 0x000014001f877984 */ /* 0x000e620000000400 */
[----:B------:R-:W-:Y:S01]  /*2fb0*/  FADD.FTZ R27, R139, 1 ;  /* 0x3f8000008b1b7421 */ /* 0x000fe20000010000 */
[----:B------:R-:W-:Y:S01]  /*2fc0*/  FADD.FTZ R138, R136, 1 ;  /* 0x3f800000888a7421 */ /* 0x000fe20000010000 */
[----:B------:R-:W-:Y:S01]  /*2fd0*/  FMUL.FTZ R2, R130, R125 ;  /* 0x0000007d82027220 */ /* 0x000fe20000410000 */
[----:B---3--:R-:W-:Y:S01]  /*2fe0*/  FADD.FTZ R139, -R109, 1 ;  /* 0x3f8000006d8b7421 */ /* 0x008fe20000010100 */
[C---:B----4-:R-:W-:Y:S01]  /*2ff0*/  FADD.FTZ R3, -R101.reuse, 1 ;  /* 0x3f80000065037421 */ /* 0x050fe20000010100 */
[----:B------:R-:W-:Y:S01]  /*3000*/  FMUL.FTZ R24, R132, R127 ;  /* 0x0000007f84187220 */ /* 0x000fe20000410000 */
[----:B------:R-:W2:Y:S01]  /*3010*/  LDS.U16 R136, [R31+0x16] ;  /* 0x000016001f887984 */ /* 0x000ea20000000400 */
[----:B------:R-:W3:Y:S01]  /*3020*/  MUFU.RCP R129, R134 ;  /* 0x0000008600817308 */ /* 0x000ee20000001000 */
[----:B------:R-:W-:Y:S01]  /*3030*/  FMUL.FTZ R2, R101, R2 ;  /* 0x0000000265027220 */ /* 0x000fe20000410000 */
[----:B------:R-:W-:Y:S01]  /*3040*/  FFMA.FTZ R139, R28, R139, 1 ;  /* 0x3f8000001c8b7423 */ /* 0x000fe2000001008b */
[----:B------:R-:W-:-:S05]  /*3050*/  FFMA.FTZ R3, R26, R3, 1 ;  /* 0x3f8000001a037423 */ /* 0x000fca0000010003 */
[----:B------:R4:W0:Y:S01]  /*3060*/  MUFU.RCP R134, R138 ;  /* 0x0000008a00867308 */ /* 0x0008220000001000 */
[----:B------:R-:W-:Y:S02]  /*3070*/  FMUL.FTZ R148, R2, R3 ;  /* 0x0000000302947220 */ /* 0x000fe40000410000 */
[----:B------:R-:W-:Y:S04]  /*3080*/  LDS.U16 R2, [R31+0x1a] ;  /* 0x00001a001f027984 */ /* 0x000fe80000000400 */
[----:B------:R-:W2:Y:S01]  /*3090*/  LDS.U16 R3, [R31+0x1c] ;  /* 0x00001c001f037984 */ /* 0x000ea20000000400 */
[----:B----4-:R-:W-:-:S04]  /*30a0*/  FMUL.FTZ R138, R109, R24 ;  /* 0x000000186d8a7220 */ /* 0x010fc80000410000 */
[----:B------:R-:W-:Y:S02]  /*30b0*/  FMUL.FTZ R149, R138, R139 ;  /* 0x0000008b8a957220 */ /* 0x000fe40000410000 */
[----:B------:R-:W4:Y:S01]  /*30c0*/  LDS.U16 R139, [R31+0x1e] ;  /* 0x00001e001f8b7984 */ /* 0x000f220000000400 */
[----:B------:R-:W2:Y:S01]  /*30d0*/  MUFU.RCP R126, R126 ;  /* 0x0000007e007e7308 */ /* 0x000ea20000001000 */
[----:B------:R-:W-:Y:S02]  /*30e0*/  IMAD.U32 R138, R19, 0x10000, RZ ;  /* 0x00010000138a7824 */ /* 0x000fe400078e00ff */
[----:B------:R-:W-:Y:S01]  /*30f0*/  FADD.FTZ R19, R150, 1 ;  /* 0x3f80000096137421 */ /* 0x000fe20000010000 */
[----:B------:R-:W-:-:S04]  /*3100*/  FADD.FTZ R142, R142, 1 ;  /* 0x3f8000008e8e7421 */ /* 0x000fc80000010000 */
[----:B------:R-:W2:Y:S01]  /*3110*/  MUFU.RCP R131, R131 ;  /* 0x0000008300837308 */ /* 0x000ea20000001000 */
[----:B------:R-:W-:Y:S01]  /*3120*/  SHF.L.U32 R137, R137, 0x10, RZ ;  /* 0x0000001089897819 */ /* 0x000fe200000006ff */
[----:B------:R-:W-:Y:S02]  /*3130*/  IMAD.U32 R16, R16, 0x10000, RZ ;  /* 0x0001000010107824 */ /* 0x000fe400078e00ff */
[----:B---3--:R-:W-:Y:S01]  /*3140*/  FADD.FTZ R151, -R129, 1 ;  /* 0x3f80000081977421 */ /* 0x008fe20000010100 */
[----:B0-----:R-:W-:Y:S01]  /*3150*/  SHF.L.U32 R133, R133, 0x10, RZ ;  /* 0x0000001085857819 */ /* 0x001fe200000006ff */
[----:B------:R-:W-:Y:S01]  /*3160*/  FADD.FTZ R150, -R134, 1 ;  /* 0x3f80000086967421 */ /* 0x000fe20000010100 */
[----:B------:R-:W-:Y:S01]  /*3170*/  SHF.L.U32 R18, R18, 0x10, RZ ;  /* 0x0000001012127819 */ /* 0x000fe200000006ff */
[----:B------:R-:W0:Y:S01]  /*3180*/  MUFU.RCP R27, R27 ;  /* 0x0000001b001b7308 */ /* 0x000e220000001000 */
[----:B-1----:R-:W-:Y:S01]  /*3190*/  SHF.L.U32 R135, R135, 0x10, RZ ;  /* 0x0000001087877819 */ /* 0x002fe200000006ff */
[----:B------:R-:W-:Y:S01]  /*31a0*/  FMUL.FTZ R157, R16, R137 ;  /* 0x00000089109d7220 */ /* 0x000fe20000410000 */
[----:B------:R-:W-:Y:S01]  /*31b0*/  FFMA.FTZ R153, R30, R151, 1 ;  /* 0x3f8000001e997423 */ /* 0x000fe20000010097 */
[----:B------:R-:W-:-:S04]  /*31c0*/  SHF.L.U32 R17, R17, 0x10, RZ ;  /* 0x0000001011117819 */ /* 0x000fc800000006ff */
[----:B------:R1:W3:Y:S01]  /*31d0*/  MUFU.RCP R24, R142 ;  /* 0x0000008e00187308 */ /* 0x0002e20000001000 */
[----:B------:R-:W-:Y:S01]  /*31e0*/  FMUL.FTZ R151, R138, R133 ;  /* 0x000000858a977220 */ /* 0x000fe20000410000 */
[----:B--2---:R-:W-:-:S06]  /*31f0*/  IMAD.U32 R136, R136, 0x10000, RZ ;  /* 0x0001000088887824 */ /* 0x004fcc00078e00ff */
[----:B------:R-:W2:Y:S01]  /*3200*/  MUFU.RCP R19, R19 ;  /* 0x0000001300137308 */ /* 0x000ea20000001000 */
[----:B-1----:R-:W-:Y:S01]  /*3210*/  FADD.FTZ R142, -R126, 1 ;  /* 0x3f8000007e8e7421 */ /* 0x002fe20000010100 */
[----:B------:R-:W-:Y:S01]  /*3220*/  FFMA.FTZ R156, R83, R150, 1 ;  /* 0x3f800000539c7423 */ /* 0x000fe20000010096 */
        /* <DEDUP_REMOVED lines=8> */
[----:B------:R-:W-:Y:S01]  /*32b0*/  F2FP.BF16.F32.PACK_AB R157, R141, R140 ;  /* 0x0000008c8d9d723e */ /* 0x000fe200000010ff */
[----:B------:R-:W-:Y:S01]  /*32c0*/  BAR.SYNC.DEFER_BLOCKING 0x0 ;  /* 0x0000000000007b1d */ /* 0x000fe20000010000 */
[----:B------:R-:W-:Y:S01]  /*32d0*/  FMUL.FTZ R150, R151, R142 ;  /* 0x0000008e97967220 */ /* 0x000fe20000410000 */
[----:B------:R-:W-:-:S02]  /*32e0*/  IMAD.U32 R140, R6, 0x10000, RZ ;  /* 0x00010000068c7824 */ /* 0x000fc400078e00ff */
[----:B------:R-:W-:Y:S01]  /*32f0*/  FFMA.FTZ R155, R82, R155, 1 ;  /* 0x3f800000529b7423 */ /* 0x000fe2000001009b */
[----:B------:R-:W-:Y:S01]  /*3300*/  FMUL.FTZ R154, R131, R154 ;  /* 0x0000009a839a7220 */ /* 0x000fe20000410000 */
[----:B------:R-:W-:Y:S01]  /*3310*/  SHF.L.U32 R141, R7, 0x10, RZ ;  /* 0x00000010078d7819 */ /* 0x000fe200000006ff */
[----:B------:R-:W-:Y:S01]  /*3320*/  IMAD.U32 R7, R3, 0x10000, RZ ;  /* 0x0001000003077824 */ /* 0x000fe200078e00ff */
[----:B------:R-:W-:Y:S02]  /*3330*/  SHF.L.U32 R142, R0, 0x10, RZ ;  /* 0x00000010008e7819 */ /* 0x000fe400000006ff */
[----:B------:R-:W-:Y:S02]  /*3340*/  SHF.L.U32 R6, R2, 0x10, RZ ;  /* 0x0000001002067819 */ /* 0x000fe400000006ff */
[----:B----4-:R-:W-:Y:S01]  /*3350*/  SHF.L.U32 R139, R139, 0x10, RZ ;  /* 0x000000108b8b7819 */ /* 0x010fe200000006ff */
[----:B------:R-:W-:Y:S01]  /*3360*/  FMUL.FTZ R152, R152, R153 ;  /* 0x0000009998987220 */ /* 0x000fe20000410000 */
[----:B------:R-:W-:Y:S01]  /*3370*/  FMUL.FTZ R155, R154, R155 ;  /* 0x0000009b9a9b7220 */ /* 0x000fe20000410000 */
[----:B0-----:R-:W-:Y:S01]  /*3380*/  FADD.FTZ R151, -R27, 1 ;  /* 0x3f8000001b977421 */ /* 0x001fe20000010100 */
[----:B---3--:R-:W-:Y:S01]  /*3390*/  FADD.FTZ R154, -R24, 1 ;  /* 0x3f800000189a7421 */ /* 0x008fe20000010100 */
        /* <DEDUP_REMOVED lines=27> */
[----:B------:R1:W-:Y:S01]  /*3550*/  STS.U16 [R31+0x6], R144 ;  /* 0x000006901f007388 */ /* 0x0003e20000000400 */
[----:B------:R-:W-:-:S03]  /*3560*/  PRMT R150, R2, 0x7632, R150 ;  /* 0x0000763202967816 */ /* 0x000fc60000000096 */
[----:B------:R2:W-:Y:S01]  /*3570*/  STS.U16 [R31+0xa], R146 ;  /* 0x00000a921f007388 */ /* 0x0005e20000000400 */
[----:B0-----:R-:W-:Y:S02]  /*3580*/  PRMT R0, R147, 0x7632, R0 ;  /* 0x0000763293007816 */ /* 0x001fe40000000000 */
[----:B-1----:R-:W-:Y:S02]  /*3590*/  PRMT R144, R151, 0x7632, R144 ;  /* 0x0000763297907816 */ /* 0x002fe40000000090 */
[----:B--2---:R-:W-:Y:S02]  /*35a0*/  PRMT R146, R2, 0x7610, R146 ;  /* 0x0000761002927816 */ /* 0x004fe40000000092 */
        /* <DEDUP_REMOVED lines=148> */
[C---:B------:R-:W-:Y:S01]  /*3ef0*/  PRMT R86, R7.reuse, 0x7632, R86 ;  /* 0x0000763207567816 */ /* 0x040fe20000000056 */
[----:B------:R-:W-:Y:S01]  /*3f00*/  UIMAD UR9, UR36, UR9, UR15 ;  /* 0x00000009240972a4 */ /* 0x000fe2000f8e020f */
[----:B---3--:R-:W-:Y:S01]  /*3f10*/  PRMT R84, R6, 0x7632, R84 ;  /* 0x0000763206547816 */ /* 0x008fe20000000054 */
[----:B------:R-:W-:Y:S01]  /*3f20*/  STS.U16 [R31], R88 ;  /* 0x000000581f007388 */ /* 0x000fe20000000400 */
[----:B------:R-:W-:Y:S01]  /*3f30*/  UMOV UR8, UR14 ;  /* 0x0000000e00087c82 */ /* 0x000fe20008000000 */
[----:B-1----:R-:W-:Y:S01]  /*3f40*/  PRMT R2, R7, 0x7610, R2 ;  /* 0x0000761007027816 */ /* 0x002fe20000000002 */
[----:B------:R-:W-:Y:S01]  /*3f50*/  UIMAD.WIDE.U32 UR8, UR16, UR10, UR8 ;  /* 0x0000000a100872a5 */ /* 0x000fe2000f8e0008 */
[----:B------:R-:W-:Y:S01]  /*3f60*/  STS.U16 [R31+0x4], R5 ;  /* 0x000004051f007388 */ /* 0x000fe20000000400 */
[----:B0-----:R-:W-:-:S02]  /*3f70*/  MOV R82, UR32 ;  /* 0x0000002000527c02 */ /* 0x001fc40008000f00 */
[----:B------:R-:W-:Y:S01]  /*3f80*/  UIMAD UR11, UR16, UR11, UR9 ;  /* 0x0000000b100b72a4 */ /* 0x000fe2000f8e0209 */
        /* <DEDUP_REMOVED lines=9> */
[----:B0-----:R-:W-:-:S03]  /*4020*/  IADD3.X R6, PT, PT, RZ, UR11, RZ, P0, !PT ;  /* 0x0000000bff067c10 */ /* 0x001fc600087fe4ff */
        /* <DEDUP_REMOVED lines=55> */
.L_x_7045:
[----:B------:R-:W-:Y:S01]  /*43a0*/  SHF.L.U32 R123, R123, 0x10, RZ ;  /* 0x000000107b7b7819 */ /* 0x000fe200000006ff */
[----:B------:R-:W-:Y:S01]  /*43b0*/  IMAD.U32 R121, R121, 0x10000, RZ ;  /* 0x0001000079797824 */ /* 0x000fe200078e00ff */
[----:B------:R-:W-:Y:S01]  /*43c0*/  SHF.L.U32 R120, R120, 0x10, RZ ;  /* 0x0000001078787819 */ /* 0x000fe200000006ff */
[----:B------:R-:W-:Y:S01]  /*43d0*/  IMAD.U32 R118, R118, 0x10000, RZ ;  /* 0x0001000076767824 */ /* 0x000fe200078e00ff */
[----:B------:R-:W-:Y:S01]  /*43e0*/  SHF.L.U32 R119, R119, 0x10, RZ ;  /* 0x0000001077777819 */ /* 0x000fe200000006ff */
[----:B------:R-:W-:Y:S01]  /*43f0*/  FFMA.FTZ R71, R0, R123, R71 ;  /* 0x0000007b00477223 */ /* 0x000fe20000010047 */
        /* <DEDUP_REMOVED lines=8> */
[----:B------:R-:W-:-:S02]  /*4480*/  IMAD.U32 R112, R112, 0x10000, RZ ;  /* 0x0001000070707824 */ /* 0x000fc400078e00ff */
[----:B-----5:R-:W-:Y:S01]  /*4490*/  FADD.FTZ R96, R3, R70 ;  /* 0x0000004603607221 */ /* 0x020fe20000010000 */
[----:B------:R-:W-:Y:S01]  /*44a0*/  SHF.L.U32 R111, R111, 0x10, RZ ;  /* 0x000000106f6f7819 */ /* 0x000fe200000006ff */
[----:B------:R-:W-:Y:S01]  /*44b0*/  FFMA.FTZ R2, R28, R119, R5 ;  /* 0x000000771c027223 */ /* 0x000fe20000010005 */
[----:B------:R-:W-:Y:S01]  /*44c0*/  BAR.SYNC.DEFER_BLOCKING 0x0 ;  /* 0x0000000000007b1d */ /* 0x000fe20000010000 */
[----:B------:R-:W-:Y:S01]  /*44d0*/  SHF.L.U32 R110, R110, 0x10, RZ ;  /* 0x000000106e6e7819 */ /* 0x000fe200000006ff */
[----:B------:R-:W-:Y:S02]  /*44e0*/  IMAD.U32 R108, R108, 0x10000, RZ ;  /* 0x000100006c6c7824 */ /* 0x000fe400078e00ff */
        /* <DEDUP_REMOVED lines=27> */
[----:B------:R-:W-:Y:S01]  /*46a0*/  FADD.FTZ R100, R79, R70 ;  /* 0x000000464f647221 */ /* 0x000fe20000010000 */
[----:B------:R-:W-:Y:S01]  /*46b0*/  FFMA.FTZ R2, R20, R111, R3 ;  /* 0x0000006f14027223 */ /* 0x000fe20000010003 */
[----:B------:R-:W-:Y:S01]  /*46c0*/  IMAD.MOV.U32 R139, RZ, RZ, RZ ;  /* 0x000000ffff8b7224 */ /* 0x000fe200078e00ff */
[----:B------:R-:W-:-:S02]  /*46d0*/  CS2R R136, SRZ ;  /* 0x0000000000887805 */ /* 0x000fc4000001ff00 */
[----:B------:R-:W-:Y:S01]  /*46e0*/  CS2R R134, SRZ ;  /* 0x0000000000867805 */ /* 0x000fe2000001ff00 */
[----:B------:R-:W-:Y:S01]  /*46f0*/  FFMA.FTZ R3, R19, R110, R2 ;  /* 0x0000006e13037223 */ /* 0x000fe20000010002 */
[----:B------:R-:W-:Y:S02]  /*4700*/  CS2R R132, SRZ ;  /* 0x0000000000847805 */ /* 0x000fe4000001ff00 */
[----:B------:R-:W-:Y:S02]  /*4710*/  CS2R R130, SRZ ;  /* 0x0000000000827805 */ /* 0x000fe4000001ff00 */
[----:B------:R-:W-:Y:S01]  /*4720*/  CS2R R128, SRZ ;  /* 0x0000000000807805 */ /* 0x000fe2000001ff00 */
[----:B------:R-:W-:Y:S01]  /*4730*/  FFMA.FTZ R2, R18, R108, R3 ;  /* 0x0000006c12027223 */ /* 0x000fe20000010003 */
[----:B------:R-:W-:Y:S02]  /*4740*/  CS2R R126, SRZ ;  /* 0x00000000007e7805 */ /* 0x000fe4000001ff00 */
[----:B------:R-:W-:Y:S01]  /*4750*/  CS2R R124, SRZ ;  /* 0x00000000007c7805 */ /* 0x000fe2000001ff00 */
[----:B------:R-:W-:Y:S01]  /*4760*/  FADD.FTZ R109, R109, R70 ;  /* 0x000000466d6d7221 */ /* 0x000fe20000010000 */
        /* <DEDUP_REMOVED lines=34> */
[----:B------:R-:W1:Y:S01]  /*4990*/  LDCU UR37, c[0x0][0x394] ;  /* 0x00007280ff2577ac */ /* 0x000e620008000800 */
[----:B------:R-:W-:Y:S02]  /*49a0*/  MOV R77, RZ ;  /* 0x000000ff004d7202 */ /* 0x000fe40000000f00 */
[----:B------:R-:W-:Y:S01]  /*49b0*/  P2R R210, PR, RZ, 0x1 ;  /* 0x00000001ffd27803 */ /* 0x000fe20000000000 */
[----:B------:R-:W2:Y:S01]  /*49c0*/  LDCU UR44, c[0x0][0x38c] ;  /* 0x00007180ff2c77ac */ /* 0x000ea20008000800 */
[----:B------:R-:W3:Y:S01]  /*49d0*/  LDC.64 R6, c[0x0][0x450] ;  /* 0x00011400ff067b82 */ /* 0x000ee20000000a00 */
[----:B------:R-:W-:Y:S02]  /*49e0*/  PLOP3.LUT P5, PT, PT, PT, UP0, 0x80, 0x8 ;  /* 0x000000000008781c */ /* 0x000fe40003faf008 */
[----:B------:R-:W-:Y:S01]  /*49f0*/  MOV R139, RZ ;  /* 0x000000ff008b7202 */ /* 0x000fe20000000f00 */
[----:B------:R-:W4:Y:S01]  /*4a00*/  LDCU UR13, c[0x0][0x388] ;  /* 0x00007100ff0d77ac */ /* 0x000f220008000800 */
[----:B------:R-:W-:-:S03]  /*4a10*/  ISETP.EQ.AND P5, PT, R66, RZ, P5 ;  /* 0x000000ff4200720c */ /* 0x000fc60002fa2270 */
[----:B------:R-:W0:Y:S01]  /*4a20*/  LDC.64 R8, c[0x0][0x4b8] ;  /* 0x00012e00ff087b82 */ /* 0x000e220000000a00 */
[----:B------:R-:W0:Y:S01]  /*4a30*/  LDCU.64 UR10, c[0x0][0x3a8] ;  /* 0x00007500ff0a77ac */ /* 0x000e220008000a00 */
[----:B------:R-:W0:Y:S01]  /*4a40*/  LDCU.64 UR14, c[0x0][0x3c0] ;  /* 0x00007800ff0e77ac */ /* 0x000e220008000a00 */
[----:B------:R-:W0:Y:S01]  /*4a50*/  LDCU.64 UR34, c[0x0][0x3e0] ;  /* 0x00007c00ff2277ac */ /* 0x000e220008000a00 */
[----:B------:R-:W0:Y:S01]  /*4a60*/  LDCU.64 UR38, c[0x0][0x4c0] ;  /* 0x00009800ff2677ac */ /* 0x000e220008000a00 */
[----:B------:R-:W0:Y:S01]  /*4a70*/  LDCU.64 UR40, c[0x0][0x4d0] ;  /* 0x00009a00ff2877ac */ /* 0x000e220008000a00 */
[----:B-1----:R-:W0:Y:S04]  /*4a80*/  LDCU.64 UR42, c[0x0][0x538] ;  /* 0x0000a700ff2a77ac */ /* 0x002e280008000a00 */
.L_x_7084:
[----:B0-----:R-:W-:Y:S01]  /*4a90*/  MOV R3, RZ ;  /* 0x000000ff00037202 */ /* 0x001fe20000000f00 */
[----:B------:R-:W-:Y:S01]  /*4aa0*/  IMAD.MOV.U32 R2, RZ, RZ, R65 ;  /* 0x000000ffff027224 */ /* 0x000fe200078e0041 */
[----:B------:R-:W-:Y:S02]  /*4ab0*/  ISETP.NE.AND P6, PT, R210, RZ, PT ;  /* 0x000000ffd200720c */ /* 0x000fe40003fc5270 */
        /* <DEDUP_REMOVED lines=10> */
[----:B------:R-:W2:Y:S06]  /*4b60*/  @!P3 LDG.E.U16 R11, desc[UR30][R2.64+0x40] ;  /* 0x0000401e020bb981 */ /* 0x000eac000c1e1500 */
[----:B------:R-:W4:Y:S04]  /*4b70*/  @!P0 LDG.E.U16 R10, desc[UR30][R2.64+0x80] ;  /* 0x0000801e020a8981 */ /* 0x000f28000c1e1500 */
[----:B------:R-:W3:Y:S04]  /*4b80*/  @!P2 LDG.E.U16 R12, desc[UR30][R2.64+0x100] ;  /* 0x0001001e020ca981 */ /* 0x000ee8000c1e1500 */
[----:B------:R-:W3:Y:S04]  /*4b90*/  @!P1 LDG.E.U16 R13, desc[UR30][R2.64+0xc0] ;  /* 0x0000c01e020d9981 */ /* 0x000ee8000c1e1500 */
[----:B------:R-:W3:Y:S01]  /*4ba0*/  @!P4 LDG.E.U16 R15, desc[UR30][R2.64+0x140] ;  /* 0x0001401e020fc981 */ /* 0x000ee2000c1e1500 */
[----:B------:R-:W-:-:S02]  /*4bb0*/  HFMA2 R140, -RZ, RZ, 0, 0 ;  /* 0x00000000ff8c7431 */ /* 0x000fc400000001ff */
[----:B------:R-:W-:Y:S01]  /*4bc0*/  IMAD.MOV.U32 R142, RZ, RZ, RZ ;  /* 0x000000ffff8e7224 */ /* 0x000fe200078e00ff */
[----:B------:R-:W-:Y:S02]  /*4bd0*/  MOV R144, RZ ;  /* 0x000000ff00907202 */ /* 0x000fe40000000f00 */
[----:B-----5:R-:W-:-:S04]  /*4be0*/  @!P6 PRMT R140, R14, 0x5410, RZ ;  /* 0x000054100e8ce816 */ /* 0x020fc800000000ff */
[----:B--2---:R-:W-:Y:S02]  /*4bf0*/  @!P3 PRMT R140, R140, 0x5410, R11 ;  /* 0x000054108c8cb816 */ /* 0x004fe4000000000b */
[----:B------:R-:W-:Y:S02]  /*4c00*/  ISETP.GE.AND P3, PT, R58, UR32, PT ;  /* 0x000000203a007c0c */ /* 0x000fe4000bf66270 */
[----:B----4-:R-:W-:Y:S02]  /*4c10*/  @!P0 PRMT R142, R10, 0x5410, RZ ;  /* 0x000054100a8e8816 */ /* 0x010fe400000000ff */
[----:B---3--:R-:W-:Y:S02]  /*4c20*/  @!P2 PRMT R144, R12, 0x5410, RZ ;  /* 0x000054100c90a816 */ /* 0x008fe400000000ff */
        /* <DEDUP_REMOVED lines=12> */
[----:B------:R-:W-:-:S04]  /*4cf0*/  HFMA2 R146, -RZ, RZ, 0, 0 ;  /* 0x00000000ff927431 */ /* 0x000fc800000001ff */
[----:B------:R-:W-:Y:S01]  /*4d00*/  IMAD.MOV.U32 R10, RZ, RZ, R12 ;  /* 0x000000ffff0a7224 */ /* 0x000fe200078e000c */
[----:B------:R-:W-:Y:S01]  /*4d10*/  MOV R148, RZ ;  /* 0x000000ff00947202 */ /* 0x000fe20000000f00 */
[----:B------:R-:W-:Y:S01]  /*4d20*/  HFMA2 R150, -RZ, RZ, 0, 0 ;  /* 0x00000000ff967431 */ /* 0x000fe200000001ff */
[----:B------:R-:W-:Y:S02]  /*4d30*/  MOV R13, UR19 ;  /* 0x00000013000d7c02 */ /* 0x000fe40008000f00 */
[----:B--2---:R-:W-:Y:S01]  /*4d40*/  @!P3 PRMT R146, R11, 0x5410, RZ ;  /* 0x000054100b92b816 */ /* 0x004fe200000000ff */
[----:B------:R-:W-:Y:S01]  /*4d50*/  IMAD.U32 R11, RZ, RZ, UR17 ;  /* 0x00000011ff0b7e24 */ /* 0x000fe2000f8e00ff */
[----:B------:R-:W-:Y:S01]  /*4d60*/  ISETP.GE.AND P3, PT, R53, UR32, PT ;  /* 0x0000002035007c0c */ /* 0x000fe2000bf66270 */
[----:B------:R-:W-:Y:S01]  /*4d70*/  IMAD.WIDE.U32 R10, R77, UR10, R10 ;  /* 0x0000000a4d0a7c25 */ /* 0x000fe2000f8e000a */
[----:B---3--:R-:W-:-:S03]  /*4d80*/  @!P2 PRMT R148, R14, 0x5410, RZ ;  /* 0x000054100e94a816 */ /* 0x008fc600000000ff */
[----:B------:R-:W-:Y:S01]  /*4d90*/  IMAD R11, R77, UR11, R11 ;  /* 0x0000000b4d0b7c24 */ /* 0x000fe2000f8e020b */
[----:B----4-:R-:W-:-:S07]  /*4da0*/  @!P0 PRMT R146, R146, 0x5410, R15 ;  /* 0x0000541092928816 */ /* 0x010fce000000000f */
[----:B------:R-:W2:Y:S01]  /*4db0*/  @!P3 LDG.E.U16 R143, desc[UR30][R2.64+0x2c0] ;  /* 0x0002c01e028fb981 */ /* 0x000ea2000c1e1500 */
[----:B------:R-:W-:Y:S02]  /*4dc0*/  LEA R12, P0, R10, R4, 0x2 ;  /* 0x000000040a0c7211 */ /* 0x000fe400078010ff */
[----:B-----5:R-:W-:Y:S02]  /*4dd0*/  @!P1 PRMT R148, R148, 0x5410, R141 ;  /* 0x0000541094949816 */ /* 0x020fe4000000008d */
[----:B------:R-:W-:Y:S02]  /*4de0*/  ISETP.GE.AND P1, PT, R52, UR32, PT ;  /* 0x0000002034007c0c */ /* 0x000fe4000bf26270 */
[----:B------:R-:W-:Y:S02]  /*4df0*/  @!P4 PRMT R150, R138, 0x5410, RZ ;  /* 0x000054108a96c816 */ /* 0x000fe400000000ff */
[----:B------:R-:W-:Y:S02]  /*4e00*/  ISETP.GE.AND P4, PT, R50, UR32, PT ;  /* 0x0000002032007c0c */ /* 0x000fe4000bf86270 */
[----:B------:R-:W-:-:S02]  /*4e10*/  LEA.HI.X R13, R10, R5, R11, 0x2, P0 ;  /* 0x000000050a0d7211 */ /* 0x000fc400000f140b */
[----:B------:R-:W-:Y:S02]  /*4e20*/  ISETP.GE.AND P0, PT, R51, UR32, PT ;  /* 0x0000002033007c0c */ /* 0x000fe4000bf06270 */
[----:B------:R-:W-:-:S03]  /*4e30*/  ISETP.GE.AND P2, PT, R49, UR32, PT ;  /* 0x0000002031007c0c */ /* 0x000fc6000bf46270 */
[----:B------:R-:W3:Y:S04]  /*4e40*/  @!P1 LDG.E.U16 R149, desc[UR30][R2.64+0x300] ;  /* 0x0003001e02959981 */ /* 0x000ee8000c1e1500 */
[----:B------:R-:W4:Y:S04]  /*4e50*/  @!P4 LDG.E.U16 R145, desc[UR30][R2.64+0x380] ;  /* 0x0003801e0291c981 */ /* 0x000f28000c1e1500 */
[----:B------:R-:W5:Y:S04]  /*4e60*/  @!P0 LDG.E.U16 R141, desc[UR30][R2.64+0x340] ;  /* 0x0003401e028d8981 */ /* 0x000f68000c1e1500 */
[----:B------:R0:W5:Y:S01]  /*4e70*/  @!P2 LDG.E.U16 R147, desc[UR30][R2.64+0x3c0] ;  /* 0x0003c01e0293a981 */ /* 0x000162000c1e1500 */
[----:B------:R-:W-:Y:S01]  /*4e80*/  MOV R14, UR20 ;  /* 0x00000014000e7c02 */ /* 0x000fe20008000f00 */
[----:B------:R-:W-:-:S02]  /*4e90*/  IMAD.U32 R11, RZ, RZ, UR22 ;  /* 0x00000016ff0b7e24 */ /* 0x000fc4000f8e00ff */
[----:B------:R1:W5:Y:S02]  /*4ea0*/  LDG.E R138, desc[UR30][R12.64] ;  /* 0x0000001e0c8a7981 */ /* 0x000364000c1e1900 */
[----:B------:R-:W-:-:S04]  /*4eb0*/  IMAD.MOV.U32 R10, RZ, RZ, R14 ;  /* 0x000000ffff0a7224 */ /* 0x000fc800078e000e */
[----:B------:R-:W-:-:S04]  /*4ec0*/  IMAD.WIDE.U32 R10, R77, UR34, R10 ;  /* 0x000000224d0a7c25 */ /* 0x000fc8000f8e000a */
[----:B------:R-:W-:Y:S01]  /*4ed0*/  IMAD R11, R77, UR35, R11 ;  /* 0x000000234d0b7c24 */ /* 0x000fe2000f8e020b */
[----:B------:R-:W-:Y:S02]  /*4ee0*/  MOV R15, UR21 ;  /* 0x00000015000f7c02 */ /* 0x000fe40008000f00 */
[----:B0-----:R-:W-:Y:S01]  /*4ef0*/  PRMT R3, R140, 0x7632, R3 ;  /* 0x000076328c037816 */ /* 0x001fe20000000003 */
[----:B------:R-:W-:Y:S01]  /*4f00*/  STS.U16 [R47], R140 ;  /* 0x0000008c2f007388 */ /* 0x000fe20000000400 */
[----:B------:R-:W-:-:S03]  /*4f10*/  MOV R2, RZ ;  /* 0x000000ff00027202 */ /* 0x000fc60000000f00 */
[----:B------:R-:W-:Y:S01]  /*4f20*/  STS.U16 [R46+0x40], R3 ;  /* 0x000040032e007388 */ /* 0x000fe20000000400 */
[----:B-1----:R-:W-:-:S03]  /*4f30*/  PRMT R12, R146, 0x7632, R12 ;  /* 0x00007632920c7816 */ /* 0x002fc6000000000c */
[----:B------:R-:W-:Y:S01]  /*4f40*/  STS.U16 [R45+0x80], R142 ;  /* 0x0000808e2d007388 */ /* 0x000fe20000000400 */
[----:B------:R-:W-:Y:S02]  /*4f50*/  PRMT R13, R148, 0x7632, R13 ;  /* 0x00007632940d7816 */ /* 0x000fe4000000000d */
[----:B--2---:R-:W-:Y:S02]  /*4f60*/  @!P3 PRMT R150, R150, 0x5410, R143 ;  /* 0x000054109696b816 */ /* 0x004fe4000000008f */
[----:B------:R-:W-:-:S04]  /*4f70*/  LEA R14, P3, R10, R6, 0x2 ;  /* 0x000000060a0e7211 */ /* 0x000fc800078610ff */
[--C-:B------:R-:W-:Y:S02]  /*4f80*/  LEA.HI.X R15, R10, R7, R11.reuse, 0x2, P3 ;  /* 0x000000070a0f7211 */ /* 0x100fe400018f140b */
[----:B------:R-:W-:Y:S02]  /*4f90*/  PRMT R10, R142, 0x7632, R10 ;  /* 0x000076328e0a7816 */ /* 0x000fe4000000000a */
[----:B------:R-:W-:-:S03]  /*4fa0*/  PRMT R11, R144, 0x7632, R11 ;  /* 0x00007632900b7816 */ /* 0x000fc6000000000b */
[----:B------:R0:W-:Y:S01]  /*4fb0*/  STS.U16 [R44+0xc0], R10 ;  /* 0x0000c00a2c007388 */ /* 0x0001e20000000400 */
[----:B---3--:R-:W-:-:S03]  /*4fc0*/  @!P1 PRMT R2, R149, 0x5410, RZ ;  /* 0x0000541095029816 */ /* 0x008fc600000000ff */
[----:B------:R-:W-:Y:S01]  /*4fd0*/  STS.U16 [R43+0x100], R144 ;  /* 0x000100902b007388 */ /* 0x000fe20000000400 */
[----:B0-----:R-:W-:Y:S01]  /*4fe0*/  HFMA2 R10, -RZ, RZ, 0, 0 ;  /* 0x00000000ff0a7431 */ /* 0x001fe200000001ff */
[----:B----4-:R-:W-:Y:S02]  /*4ff0*/  @!P4 PRMT R10, R145, 0x5410, RZ ;  /* 0x00005410910ac816 */ /* 0x010fe400000000ff */
[----:B------:R0:W-:Y:S01]  /*5000*/  STS.U16 [R42+0x140], R11 ;  /* 0x0001400b2a007388 */ /* 0x0001e20000000400 */
[----:B-----5:R-:W-:Y:S02]  /*5010*/  @!P0 PRMT R2, R2, 0x5410, R141 ;  /* 0x0000541002028816 */ /* 0x020fe4000000008d */
[----:B------:R-:W-:Y:S01]  /*5020*/  PRMT R3, R150, 0x7632, R3 ;  /* 0x0000763296037816 */ /* 0x000fe20000000003 */
[----:B------:R-:W-:Y:S01]  /*5030*/  STS.U16 [R41+0x180], R146 ;  /* 0x0001809229007388 */ /* 0x000fe20000000400 */
[----:B------:R-:W-:-:S03]  /*5040*/  @!P2 PRMT R10, R10, 0x5410, R147 ;  /* 0x000054100a0aa816 */ /* 0x000fc60000000093 */
[----:B------:R-:W-:Y:S01]  /*5050*/  STS.U16 [R40+0x1c0], R12 ;  /* 0x0001c00c28007388 */ /* 0x000fe20000000400 */
[----:B0-----:R-:W-:-:S03]  /*5060*/  PRMT R11, R2, 0x7632, R11 ;  /* 0x00007632020b7816 */ /* 0x001fc6000000000b */
[----:B------:R-:W-:Y:S01]  /*5070*/  STS.U16 [R39+0x200], R148 ;  /* 0x0002009427007388 */ /* 0x000fe20000000400 */
[----:B------:R-:W-:-:S03]  /*5080*/  PRMT R140, R10, 0x7632, R140 ;  /* 0x000076320a8c7816 */ /* 0x000fc6000000008c */
[----:B------:R-:W-:Y:S04]  /*5090*/  STS.U16 [R38+0x240], R13 ;  /* 0x0002400d26007388 */ /* 0x000fe80000000400 */
[----:B------:R-:W-:Y:S04]  /*50a0*/  STS.U16 [R37+0x280], R150 ;  /* 0x0002809625007388 */ /* 0x000fe80000000400 */
[----:B------:R0:W-:Y:S04]  /*50b0*/  STS.U16 [R36+0x2c0], R3 ;  /* 0x0002c00324007388 */ /* 0x0001e80000000400 */
[----:B------:R1:W-:Y:S04]  /*50c0*/  STS.U16 [R35+0x300], R2 ;  /* 0x0003000223007388 */ /* 0x0003e80000000400 */
[----:B------:R-:W-:Y:S04]  /*50d0*/  STS.U16 [R34+0x340], R11 ;  /* 0x0003400b22007388 */ /* 0x000fe80000000400 */
[----:B------:R-:W-:Y:S04]  /*50e0*/  STS.U16 [R33+0x380], R10 ;  /* 0x0003800a21007388 */ /* 0x000fe80000000400 */
[----:B------:R-:W-:Y:S01]  /*50f0*/  STS.U16 [R32+0x3c0], R140 ;  /* 0x0003c08c20007388 */ /* 0x000fe20000000400 */
[----:B------:R-:W-:-:S03]  /*5100*/  NOP ;  /* 0x0000000000007918 */ /* 0x000fc60000000000 */
[----:B------:R2:W3:Y:S01]  /*5110*/  LDG.E R157, desc[UR30][R14.64] ;  /* 0x0000001e0e9d7981 */ /* 0x0004e2000c1e1900 */
[----:B------:R-:W4:Y:S03]  /*5120*/  S2UR UR9, SR_CgaCtaId ;  /* 0x00000000000979c3 */ /* 0x000f260000008800 */
        /* <DEDUP_REMOVED lines=14> */
[----:B--2---:R-:W2:Y:S04]  /*5210*/  LDS.U16 R15, [R31+0x1c] ;  /* 0x00001c001f0f7984 */ /* 0x004ea80000000400 */
[----:B------:R-:W2:Y:S01]  /*5220*/  LDS.U16 R14, [R31+0x1e] ;  /* 0x00001e001f0e7984 */ /* 0x000ea20000000400 */
[----:B0-----:R-:W-:Y:S01]  /*5230*/  FMUL.FTZ R3, R138, 1.4426950216293334961 ;  /* 0x3fb8aa3b8a037820 */ /* 0x001fe20000410000 */
[----:B------:R-:W-:Y:S01]  /*5240*/  USHF.L.U32 UR33, UR23, 0x8, URZ ;  /* 0x0000000817217899 */ /* 0x000fe200080006ff */
[----:B------:R-:W-:-:S02]  /*5250*/  ISETP.NE.AND P1, PT, R66, RZ, PT ;  /* 0x000000ff4200720c */ /* 0x000fc40003f25270 */
[-C--:B------:R-:W-:Y:S01]  /*5260*/  FMUL.FTZ R12, R102, R3.reuse ;  /* 0x00000003660c7220 */ /* 0x080fe20000410000 */
        /* <DEDUP_REMOVED lines=20> */
[----:B----4-:R-:W-:Y:S01]  /*53b0*/  ULEA UR12, UR9, UR12, 0x18 ;  /* 0x0000000c090c7291 */ /* 0x010fe2000f8ec0ff */
[----:B-1----:R-:W-:Y:S01]  /*53c0*/  VIADD R2, R77, UR8 ;  /* 0x000000084d027c36 */ /* 0x002fe20008000000 */
[----:B------:R-:W-:Y:S01]  /*53d0*/  @P1 IADD3 R2, PT, PT, R66, 0x200, RZ ;  /* 0x0000020042021810 */ /* 0x000fe20007ffe0ff */
[----:B------:R-:W1:Y:S04]  /*53e0*/  MUFU.EX2 R173, R173 ;  /* 0x000000ad00ad7308 */ /* 0x000e680000000800 */
[----:B------:R-:W4:Y:S01]  /*53f0*/  MUFU.EX2 R172, R172 ;  /* 0x000000ac00ac7308 */ /* 0x000f220000000800 */
        /* <DEDUP_REMOVED lines=16> */
[----:B-----5:R-:W-:Y:S01]  /*5500*/  SHF.L.U32 R153, R153, 0x10, RZ ;  /* 0x0000001099997819 */ /* 0x020fe200000006ff */
        /* <DEDUP_REMOVED lines=13> */
[----:B--2---:R-:W-:Y:S02]  /*55e0*/  SHF.L.U32 R15, R15, 0x10, RZ ;  /* 0x000000100f0f7819 */ /* 0x004fe400000006ff */
        /* <DEDUP_REMOVED lines=27> */
.L_x_7048:
[----:B------:R-:W-:-:S06]  /*57a0*/  LEA R196, R66, UR12, 0x2 ;  /* 0x0000000c42c47c11 */ /* 0x000fcc000f8e10ff */
[----:B------:R-:W0:Y:S02]  /*57b0*/  LDS R196, [R196+0x16ac] ;  /* 0x0016ac00c4c47984 */ /* 0x000e240000000800 */
.L_x_7049:
[----:B------:R-:W-:Y:S05]  /*57c0*/  BSYNC.RECONVERGENT B0 ;  /* 0x0000000000007941 */ /* 0x000fea0003800200 */
.L_x_7047:
[C---:B0-2---:R-:W-:Y:S01]  /*57d0*/  FMUL.FTZ R3, R154.reuse, R196 ;  /* 0x000000c49a037220 */ /* 0x045fe20000410000 */
[----:B-1----:R-:W-:Y:S01]  /*57e0*/  FFMA.FTZ R2, R154, R157, R171 ;  /* 0x0000009d9a027223 */ /* 0x002fe200000100ab */
[----:B------:R-:W0:Y:S01]  /*57f0*/  @P5 LDC R174, c[0x0][0x38c] ;  /* 0x0000e300ffae5b82 */ /* 0x000e220000000800 */
[----:B------:R-:W-:Y:S01]  /*5800*/  VOTEU.ANY UP0, P5 ;  /* 0x0000000000ff7886 */ /* 0x000fe20002800100 */
[C---:B------:R-:W-:Y:S01]  /*5810*/  FMUL.FTZ R3, R158.reuse, R3 ;  /* 0x000000039e037220 */ /* 0x040fe20000410000 */
[----:B------:R-:W-:Y:S01]  /*5820*/  FFMA.FTZ R2, R158, R2, R175 ;  /* 0x000000029e027223 */ /* 0x000fe200000100af */
[----:B------:R-:W-:Y:S02]  /*5830*/  IMAD.MOV.U32 R218, RZ, RZ, RZ ;  /* 0x000000ffffda7224 */ /* 0x000fe400078e00ff */
[C---:B------:R-:W-:Y:S01]  /*5840*/  FMUL.FTZ R156, R160.reuse, R3 ;  /* 0x00000003a09c7220 */ /* 0x040fe20000410000 */
[----:B------:R-:W-:Y:S01]  /*5850*/  FFMA.FTZ R2, R160, R2, R207 ;  /* 0x00000002a0027223 */ /* 0x000fe200000100cf */
[----:B------:R-:W-:-:S02]  /*5860*/  @UP0 UIADD3 UR8, UPT, UPT, UR23, -0x2, URZ ;  /* 0xfffffffe17080890 */ /* 0x000fc4000fffe0ff */
        /* <DEDUP_REMOVED lines=20> */
[----:B0-----:R-:W-:Y:S02]  /*59b0*/  @P5 IMAD R2, R174, UR8, R77 ;  /* 0x00000008ae025c24 */ /* 0x001fe4000f8e024d */
[C---:B------:R-:W-:Y:S01]  /*59c0*/  FMUL.FTZ R220, R172.reuse, R3 ;  /* 0x00000003acdc7220 */ /* 0x040fe20000410000 */
[----:B------:R-:W-:Y:S01]  /*59d0*/  MOV R3, 0x8 ;  /* 0x0000000800037802 */ /* 0x000fe20000000f00 */
[----:B------:R-:W-:Y:S02]  /*59e0*/  FFMA.FTZ R13, R172, R13, R219 ;  /* 0x0000000dac0d7223 */ /* 0x000fe400000100db */
[----:B------:R-:W-:Y:S02]  /*59f0*/  FMUL.FTZ R220, R173, R220 ;  /* 0x000000dcaddc7220 */ /* 0x000fe40000410000 */
[----:B------:R-:W-:-:S04]  /*5a00*/  @P5 IMAD.WIDE R2, R2, R3, UR4 ;  /* 0x0000000402025e25 */ /* 0x000fc8000f8e0203 */
[----:B------:R-:W-:Y:S01]  /*5a10*/  FFMA.FTZ R13, R173, R13, R216 ;  /* 0x0000000dad0d7223 */ /* 0x000fe200000100d8 */
[----:B------:R-:W0:Y:S04]  /*5a20*/  SHFL.DOWN PT, R155, R220, 0x1, 0x1f ;  /* 0x08201f00dc9b7f89 */ /* 0x000e2800000e0000 */
[----:B------:R1:W2:Y:S04]  /*5a30*/  @P5 LDG.E R218, desc[UR30][R2.64+0x4] ;  /* 0x0000041e02da5981 */ /* 0x0002a8000c1e1900 */
[----:B------:R-:W3:Y:S01]  /*5a40*/  SHFL.DOWN PT, R156, R13, 0x1, 0x1f ;  /* 0x08201f000d9c7f89 */ /* 0x000ee200000e0000 */
[----:B------:R-:W-:-:S02]  /*5a50*/  ISETP.NE.AND P0, PT, R206, 0x1f, PT ;  /* 0x0000001fce00780c */ /* 0x000fc40003f05270 */
[----:B------:R-:W-:Y:S01]  /*5a60*/  MOV R221, R13 ;  /* 0x0000000d00dd7202 */ /* 0x000fe20000000f00 */
[----:B------:R-:W-:Y:S01]  /*5a70*/  FMUL.FTZ R200, R102, R123 ;  /* 0x0000007b66c87220 */ /* 0x000fe20000410000 */
[----:B------:R-:W-:-:S09]  /*5a80*/  FMUL.FTZ R203, R109, R121 ;  /* 0x000000796dcb7220 */ /* 0x000fd20000410000 */
[----:B0-----:R-:W-:Y:S01]  /*5a90*/  @P0 FMUL.FTZ R155, R155, R220 ;  /* 0x000000dc9b9b0220 */ /* 0x001fe20000410000 */
[----:B------:R-:W-:Y:S01]  /*5aa0*/  FMUL.FTZ R174, R100, R120 ;  /* 0x0000007864ae7220 */ /* 0x000fe20000410000 */
[----:B---3--:R-:W-:-:S03]  /*5ab0*/  @P0 FFMA.FTZ R221, R220, R156, R221 ;  /* 0x0000009cdcdd0223 */ /* 0x008fc600000100dd */
[----:B------:R-:W-:Y:S01]  /*5ac0*/  @P0 MOV R220, R155 ;  /* 0x0000009b00dc0202 */ /* 0x000fe20000000f00 */
[----:B------:R-:W-:Y:S01]  /*5ad0*/  FMUL.FTZ R13, R153, R200 ;  /* 0x000000c8990d7220 */ /* 0x000fe20000410000 */
[----:B------:R-:W-:-:S03]  /*5ae0*/  FMUL.FTZ R198, R152, R203 ;  /* 0x000000cb98c67220 */ /* 0x000fc60000410000 */
[----:B------:R-:W0:Y:S01]  /*5af0*/  SHFL.DOWN PT, R155, R220, 0x2, 0x1f ;  /* 0x08401f00dc9b7f89 */ /* 0x000e2200000e0000 */
[----:B------:R-:W-:Y:S01]  /*5b00*/  FMUL.FTZ R201, R107, R119 ;  /* 0x000000776bc97220 */ /* 0x000fe20000410000 */
[----:B------:R-:W-:Y:S02]  /*5b10*/  FMUL.FTZ R205, R151, R174 ;  /* 0x000000ae97cd7220 */ /* 0x000fe40000410000 */
[----:B------:R-:W3:Y:S01]  /*5b20*/  SHFL.DOWN PT, R156, R221, 0x2, 0x1f ;  /* 0x08401f00dd9c7f89 */ /* 0x000ee200000e0000 */
[----:B-1----:R-:W-:Y:S01]  /*5b30*/  FFMA.FTZ R2, R173, R13, R198 ;  /* 0x0000000dad027223 */ /* 0x002fe200000100c6 */
[----:B------:R-:W-:Y:S01]  /*5b40*/  FMUL.FTZ R194, R98, R118 ;  /* 0x0000007662c27220 */ /* 0x000fe20000410000 */
[----:B------:R-:W-:Y:S02]  /*5b50*/  FMUL.FTZ R177, R150, R201 ;  /* 0x000000c996b17220 */ /* 0x000fe40000410000 */
[----:B------:R-:W-:Y:S01]  /*5b60*/  FFMA.FTZ R2, R172, R2, R205 ;  /* 0x00000002ac027223 */ /* 0x000fe200000100cd */
[----:B------:R-:W-:Y:S01]  /*5b70*/  ISETP.GT.U32.AND P0, PT, R206, 0x1d, PT ;  /* 0x0000001dce00780c */ /* 0x000fe20003f04070 */
[----:B------:R-:W-:Y:S01]  /*5b80*/  FMUL.FTZ R199, R105, R117 ;  /* 0x0000007569c77220 */ /* 0x000fe20000410000 */
[----:B------:R-:W-:Y:S01]  /*5b90*/  FMUL.FTZ R176, R149, R194 ;  /* 0x000000c295b07220 */ /* 0x000fe20000410000 */
[----:B------:R-:W-:Y:S01]  /*5ba0*/  FFMA.FTZ R2, R170, R2, R177 ;  /* 0x00000002aa027223 */ /* 0x000fe200000100b1 */
[----:B------:R-:W-:Y:S01]  /*5bb0*/  FMUL.FTZ R192, R96, R116 ;  /* 0x0000007460c07220 */ /* 0x000fe20000410000 */
[----:B------:R-:W-:-:S02]  /*5bc0*/  FMUL.FTZ R179, R148, R199 ;  /* 0x000000c794b37220 */ /* 0x000fc40000410000 */
[----:B------:R-:W-:Y:S01]  /*5bd0*/  FFMA.FTZ R2, R169, R2, R176 ;  /* 0x00000002a9027223 */ /* 0x000fe200000100b0 */
[----:B------:R-:W-:Y:S01]  /*5be0*/  FMUL.FTZ R197, R103, R115 ;  /* 0x0000007367c57220 */ /* 0x000fe20000410000 */
[----:B------:R-:W-:Y:S02]  /*5bf0*/  FMUL.FTZ R178, R147, R192 ;  /* 0x000000c093b27220 */ /* 0x000fe40000410000 */
[----:B------:R-:W-:Y:S01]  /*5c00*/  FFMA.FTZ R2, R168, R2, R179 ;  /* 0x00000002a8027223 */ /* 0x000fe200000100b3 */
[----:B------:R-:W-:Y:S01]  /*5c10*/  FMUL.FTZ R190, R94, R114 ;  /* 0x000000725ebe7220 */ /* 0x000fe20000410000 */
[----:B------:R-:W-:Y:S01]  /*5c20*/  FMUL.FTZ R181, R146, R197 ;  /* 0x000000c592b57220 */ /* 0x000fe20000410000 */
[C---:B0-----:R-:W-:Y:S01]  /*5c30*/  @!P0 FMUL.FTZ R3, R220.reuse, R155 ;  /* 0x0000009bdc038220 */ /* 0x041fe20000410000 */
[----:B------:R-:W-:Y:S01]  /*5c40*/  FFMA.FTZ R2, R167, R2, R178 ;  /* 0x00000002a7027223 */ /* 0x000fe200000100b2 */
[----:B------:R-:W-:Y:S01]  /*5c50*/  FMUL.FTZ R195, R101, R113 ;  /* 0x0000007165c37220 */ /* 0x000fe20000410000 */
[----:B---3--:R-:W-:Y:S01]  /*5c60*/  @!P0 FFMA.FTZ R221, R220, R156, R221 ;  /* 0x0000009cdcdd8223 */ /* 0x008fe200000100dd */
[----:B------:R-:W-:-:S02]  /*5c70*/  @!P0 IMAD.MOV.U32 R220, RZ, RZ, R3 ;  /* 0x000000ffffdc8224 */ /* 0x000fc400078e0003 */
        /* <DEDUP_REMOVED lines=27> */
[----:B------:R-:W0:Y:S01]  /*5e30*/  SHFL.DOWN PT, R223, R220, 0x4, 0x1f ;  /* 0x08801f00dcdf7f89 */ /* 0x000e2200000e0000 */
[----:B------:R-:W-:Y:S01]  /*5e40*/  FMUL.FTZ R3, R165, R2 ;  /* 0x00000002a5037220 */ /* 0x000fe20000410000 */
[----:B------:R-:W-:Y:S01]  /*5e50*/  FMUL.FTZ R159, R14, R155 ;  /* 0x0000009b0e9f7220 */ /* 0x000fe20000410000 */
[----:B------:R-:W-:Y:S01]  /*5e60*/  FFMA.FTZ R212, R158, R212, R189 ;  /* 0x000000d49ed47223 */ /* 0x000fe200000100bd */
[----:B------:R-:W1:Y:S01]  /*5e70*/  SHFL.DOWN PT, R224, R221, 0x4, 0x1f ;  /* 0x08801f00dde07f89 */ /* 0x000e6200000e0000 */
[----:B------:R-:W-:-:S02]  /*5e80*/  FMUL.FTZ R2, R164, R3 ;  /* 0x00000003a4027220 */ /* 0x000fc40000410000 */
[----:B------:R-:W-:Y:S01]  /*5e90*/  FFMA.FTZ R213, R154, R212, R159 ;  /* 0x000000d49ad57223 */ /* 0x000fe2000001009f */
[----:B------:R-:W-:Y:S01]  /*5ea0*/  ISETP.GT.U32.AND P0, PT, R206, 0x1b, PT ;  /* 0x0000001bce00780c */ /* 0x000fe20003f04070 */
[----:B------:R-:W-:-:S03]  /*5eb0*/  FMUL.FTZ R3, R163, R2 ;  /* 0x00000002a3037220 */ /* 0x000fc60000410000 */
[----:B------:R-:W3:Y:S01]  /*5ec0*/  SHFL.UP PT, R212, R213, 0x1, RZ ;  /* 0x04200000d5d47989 */ /* 0x000ee200000e00ff */
[----:B------:R-:W-:-:S04]  /*5ed0*/  FMUL.FTZ R2, R162, R3 ;  /* 0x00000003a2027220 */ /* 0x000fc80000410000 */
[----:B------:R-:W-:-:S04]  /*5ee0*/  FMUL.FTZ R3, R161, R2 ;  /* 0x00000002a1037220 */ /* 0x000fc80000410000 */
[----:B------:R-:W-:Y:S01]  /*5ef0*/  FMUL.FTZ R3, R160, R3 ;  /* 0x00000003a0037220 */ /* 0x000fe20000410000 */
[----:B0-----:R-:W-:-:S03]  /*5f00*/  @!P0 FMUL.FTZ R222, R220, R223 ;  /* 0x000000dfdcde8220 */ /* 0x001fc60000410000 */
[----:B------:R-:W-:Y:S01]  /*5f10*/  FMUL.FTZ R3, R158, R3 ;  /* 0x000000039e037220 */ /* 0x000fe20000410000 */
[----:B-1----:R-:W-:Y:S01]  /*5f20*/  @!P0 FFMA.FTZ R221, R220, R224, R221 ;  /* 0x000000e0dcdd8223 */ /* 0x002fe200000100dd */
[----:B------:R-:W-:Y:S02]  /*5f30*/  @!P0 MOV R220, R222 ;  /* 0x000000de00dc8202 */ /* 0x000fe40000000f00 */
[----:B------:R-:W-:Y:S01]  /*5f40*/  FMUL.FTZ R222, R154, R3 ;  /* 0x000000039ade7220 */ /* 0x000fe20000410000 */
[----:B------:R-:W-:Y:S01]  /*5f50*/  UISETP.GE.AND UP0, UPT, UR23, UR37, UPT ;  /* 0x000000251700728c */ /* 0x000fe2000bf06270 */
[----:B------:R-:W-:Y:S01]  /*5f60*/  ISETP.GE.AND P2, PT, R48, 0x1, PT ;  /* 0x000000013000780c */ /* 0x000fe20003f46270 */
[----:B------:R-:W0:Y:S01]  /*5f70*/  SHFL.DOWN PT, R225, R220, 0x8, 0x1f ;  /* 0x09001f00dce17f89 */ /* 0x000e2200000e0000 */
[----:B---3--:R-:W-:-:S03]  /*5f80*/  FFMA.FTZ R212, R222, R212, R213 ;  /* 0x000000d4ded47223 */ /* 0x008fc600000100d5 */
[----:B------:R-:W1:Y:S01]  /*5f90*/  SHFL.UP PT, R223, R222, 0x1, RZ ;  /* 0x04200000dedf7989 */ /* 0x000e6200000e00ff */
[----:B------:R-:W-:Y:S02]  /*5fa0*/  PLOP3.LUT P0, PT, PT, PT, UP0, 0x80, 0x8 ;  /* 0x000000000008781c */ /* 0x000fe40003f0f008 */
[----:B------:R-:W-:Y:S01]  /*5fb0*/  FSEL R213, R213, R212, !P2 ;  /* 0x000000d4d5d57208 */ /* 0x000fe20005000000 */
[----:B------:R-:W3:Y:S01]  /*5fc0*/  SHFL.DOWN PT, R226, R221, 0x8, 0x1f ;  /* 0x09001f00dde27f89 */ /* 0x000ee200000e0000 */
[----:B------:R-:W-:Y:S02]  /*5fd0*/  ISETP.NE.OR P0, PT, R66, RZ, P0 ;  /* 0x000000ff4200720c */ /* 0x000fe40000705670 */
[----:B------:R-:W-:Y:S01]  /*5fe0*/  ISETP.GT.U32.AND P3, PT, R206, 0x17, PT ;  /* 0x00000017ce00780c */ /* 0x000fe20003f64070 */
[----:B------:R-:W4:Y:S01]  /*5ff0*/  SHFL.UP PT, R212, R213, 0x2, RZ ;  /* 0x04400000d5d47989 */ /* 0x000f2200000e00ff */
[----:B------:R-:W-:Y:S02]  /*6000*/  HFMA2 R2, -RZ, RZ, 1.875, 0 ;  /* 0x3f800000ff027431 */ /* 0x000fe400000001ff */
[----:B------:R-:W-:-:S07]  /*6010*/  IMAD.MOV.U32 R3, RZ, RZ, RZ ;  /* 0x000000ffff037224 */ /* 0x000fce00078e00ff */
[----:B------:R-:W-:Y:S02]  /*6020*/  @!P0 LEA R224, R77, UR12, 0x3 ;  /* 0x0000000c4de08c11 */ /* 0x000fe4000f8e18ff */
[----:B0-----:R-:W-:-:S03]  /*6030*/  @!P3 FMUL.FTZ R225, R220, R225 ;  /* 0x000000e1dce1b220 */ /* 0x001fc60000410000 */
[----:B------:R-:W-:Y:S01]  /*6040*/  @!P0 LDS.64 R2, [R224+0x1728] ;  /* 0x00172800e0028984 */ /* 0x000fe20000000a00 */
[----:B-1----:R-:W-:Y:S01]  /*6050*/  @P2 FMUL.FTZ R222, R222, R223 ;  /* 0x000000dfdede2220 */ /* 0x002fe20000410000 */
[----:B---3--:R-:W-:Y:S01]  /*6060*/  @!P3 FFMA.FTZ R221, R220, R226, R221 ;  /* 0x000000e2dcddb223 */ /* 0x008fe200000100dd */
[----:B------:R-:W-:-:S03]  /*6070*/  @!P3 MOV R220, R225 ;  /* 0x000000e100dcb202 */ /* 0x000fc60000000f00 */
[----:B------:R-:W0:Y:S01]  /*6080*/  SHFL.UP PT, R223, R222, 0x2, RZ ;  /* 0x04400000dedf7989 */ /* 0x000e2200000e00ff */
[----:B------:R-:W-:Y:S01]  /*6090*/  ISETP.GE.AND P0, PT, R48, 0x2, PT ;  /* 0x000000023000780c */ /* 0x000fe20003f06270 */
[----:B----4-:R-:W-:Y:S02]  /*60a0*/  FFMA.FTZ R212, R222, R212, R213 ;  /* 0x000000d4ded47223 */ /* 0x010fe400000100d5 */
[----:B------:R-:W1:Y:S03]  /*60b0*/  SHFL.DOWN PT, R225, R220, 0x10, 0x1f ;  /* 0x0a001f00dce17f89 */ /* 0x000e6600000e0000 */
[----:B------:R-:W-:Y:S01]  /*60c0*/  FSEL R213, R213, R212, !P0 ;  /* 0x000000d4d5d57208 */ /* 0x000fe20004000000 */
[----:B------:R-:W3:Y:S01]  /*60d0*/  SHFL.DOWN PT, R226, R221, 0x10, 0x1f ;  /* 0x0a001f00dde27f89 */ /* 0x000ee200000e0000 */
[----:B------:R-:W-:-:S03]  /*60e0*/  ISETP.GT.U32.AND P2, PT, R206, 0xf, PT ;  /* 0x0000000fce00780c */ /* 0x000fc60003f44070 */
[----:B------:R-:W4:Y:S02]  /*60f0*/  SHFL.UP PT, R212, R213, 0x4, RZ ;  /* 0x04800000d5d47989 */ /* 0x000f2400000e00ff */
[----:B0-----:R-:W-:-:S08]  /*6100*/  @P0 FMUL.FTZ R222, R222, R223 ;  /* 0x000000dfdede0220 */ /* 0x001fd00000410000 */
[C---:B-1----:R-:W-:Y:S01]  /*6110*/  @!P2 FMUL.FTZ R224, R220.reuse, R225 ;  /* 0x000000e1dce0a220 */ /* 0x042fe20000410000 */
[----:B------:R-:W0:Y:S01]  /*6120*/  SHFL.UP PT, R223, R222, 0x4, RZ ;  /* 0x04800000dedf7989 */ /* 0x000e2200000e00ff */
[----:B---3--:R-:W-:-:S03]  /*6130*/  @!P2 FFMA.FTZ R221, R220, R226, R221 ;  /* 0x000000e2dcdda223 */ /* 0x008fc600000100dd */
[----:B------:R-:W-:Y:S01]  /*6140*/  @!P2 MOV R220, R224 ;  /* 0x000000e000dca202 */ /* 0x000fe20000000f00 */
[----:B------:R-:W-:Y:S01]  /*6150*/  SHFL.IDX PT, R226, R3, RZ, 0x1f ;  /* 0x00001fff03e27589 */ /* 0x000fe200000e0000 */
[----:B------:R-:W-:Y:S01]  /*6160*/  ISETP.GE.AND P0, PT, R48, 0x4, PT ;  /* 0x000000043000780c */ /* 0x000fe20003f06270 */
[----:B----4-:R-:W-:Y:S02]  /*6170*/  FFMA.FTZ R212, R222, R212, R213 ;  /* 0x000000d4ded47223 */ /* 0x010fe400000100d5 */
[----:B------:R-:W-:Y:S04]  /*6180*/  SHFL.DOWN PT, R225, R221, 0x1, 0x1f ;  /* 0x08201f00dde17f89 */ /* 0x000fe800000e0000 */
[----:B------:R-:W1:Y:S01]  /*6190*/  SHFL.DOWN PT, R224, R220, 0x1, 0x1f ;  /* 0x08201f00dce07f89 */ /* 0x000e6200000e0000 */
[----:B------:R-:W-:-:S02]  /*61a0*/  FSEL R213, R213, R212, !P0 ;  /* 0x000000d4d5d57208 */ /* 0x000fc40004000000 */
[----:B------:R-:W-:-:S03]  /*61b0*/  ISETP.NE.AND P2, PT, R66, 0x1f, PT ;  /* 0x0000001f4200780c */ /* 0x000fc60003f45270 */
[----:B------:R-:W3:Y:S01]  /*61c0*/  SHFL.UP PT, R212, R213, 0x8, RZ ;  /* 0x05000000d5d47989 */ /* 0x000ee200000e00ff */
[----:B0-----:R-:W-:-:S05]  /*61d0*/  @P0 FMUL.FTZ R222, R222, R223 ;  /* 0x000000dfdede0220 */ /* 0x001fca0000410000 */
[----:B------:R-:W0:Y:S01]  /*61e0*/  SHFL.UP PT, R223, R222, 0x8, RZ ;  /* 0x05000000dedf7989 */ /* 0x000e2200000e00ff */
[----:B------:R-:W-:-:S03]  /*61f0*/  ISETP.GE.AND P0, PT, R48, 0x8, PT ;  /* 0x000000083000780c */ /* 0x000fc60003f06270 */
[----:B-1----:R-:W-:-:S04]  /*6200*/  @P2 FFMA.FTZ R226, R224, R226, R225 ;  /* 0x000000e2e0e22223 */ /* 0x002fc800000100e1 */
[----:B------:R-:W-:Y:S01]  /*6210*/  FFMA.FTZ R157, R226, R196, R157 ;  /* 0x000000c4e29d7223 */ /* 0x000fe2000001009d */
[----:B---3--:R-:W-:-:S03]  /*6220*/  FFMA.FTZ R212, R222, R212, R213 ;  /* 0x000000d4ded47223 */ /* 0x008fc600000100d5 */
[----:B------:R-:W-:-:S04]  /*6230*/  FFMA.FTZ R171, R154, R157, R171 ;  /* 0x0000009d9aab7223 */ /* 0x000fc800000100ab */
[----:B------:R-:W-:Y:S01]  /*6240*/  FFMA.FTZ R175, R158, R171, R175 ;  /* 0x000000ab9eaf7223 */ /* 0x000fe200000100af */
[----:B------:R-:W-:-:S03]  /*6250*/  FSEL R225, R213, R212, !P0 ;  /* 0x000000d4d5e17208 */ /* 0x000fc60004000000 */
[----:B------:R-:W-:Y:S01]  /*6260*/  FFMA.FTZ R196, R160, R175, R207 ;  /* 0x000000afa0c47223 */ /* 0x000fe200000100cf */
[----:B0-----:R-:W-:Y:S01]  /*6270*/  @P0 FMUL.FTZ R222, R222, R223 ;  /* 0x000000dfdede0220 */ /* 0x001fe20000410000 */
[----:B------:R-:W0:Y:S02]  /*6280*/  SHFL.UP PT, R224, R225, 0x10, RZ ;  /* 0x06000000e1e07989 */ /* 0x000e2400000e00ff */
[----:B------:R-:W-:Y:S02]  /*6290*/  FFMA.FTZ R207, R161, R196, R202 ;  /* 0x000000c4a1cf7223 */ /* 0x000fe400000100ca */
[----:B------:R-:W1:Y:S02]  /*62a0*/  SHFL.UP PT, R223, R222, 0x10, RZ ;  /* 0x06000000dedf7989 */ /* 0x000e6400000e00ff */
[----:B------:R-:W-:Y:S02]  /*62b0*/  FFMA.FTZ R202, R162, R207, R209 ;  /* 0x000000cfa2ca7223 */ /* 0x000fe400000100d1 */
[----:B------:R-:W-:Y:S02]  /*62c0*/  SHFL.IDX PT, R227, R221, RZ, 0x1f ;  /* 0x00001fffdde37589 */ /* 0x000fe400000e0000 */
[----:B------:R-:W-:-:S02]  /*62d0*/  FFMA.FTZ R209, R163, R202, R204 ;  /* 0x000000caa3d17223 */ /* 0x000fc400000100cc */
[----:B------:R-:W3:Y:S02]  /*62e0*/  SHFL.IDX PT, R220, R220, RZ, 0x1f ;  /* 0x00001fffdcdc7589 */ /* 0x000ee400000e0000 */
[----:B------:R-:W-:Y:S01]  /*62f0*/  FFMA.FTZ R204, R164, R209, R211 ;  /* 0x000000d1a4cc7223 */ /* 0x000fe200000100d3 */
[----:B------:R-:W-:-:S03]  /*6300*/  ISETP.GE.AND P0, PT, R48, 0x10, PT ;  /* 0x000000103000780c */ /* 0x000fc60003f06270 */
[----:B------:R-:W-:-:S04]  /*6310*/  FFMA.FTZ R211, R165, R204, R208 ;  /* 0x000000cca5d37223 */ /* 0x000fc800000100d0 */
[----:B------:R-:W-:Y:S01]  /*6320*/  FFMA.FTZ R208, R166, R211, R11 ;  /* 0x000000d3a6d07223 */ /* 0x000fe2000001000b */
[----:B0-----:R-:W-:-:S03]  /*6330*/  FFMA.FTZ R224, R222, R224, R225 ;  /* 0x000000e0dee07223 */ /* 0x001fc600000100e1 */
[----:B------:R-:W-:Y:S02]  /*6340*/  FFMA.FTZ R213, R167, R208, R10 ;  /* 0x000000d0a7d57223 */ /* 0x000fe4000001000a */
[----:B-1----:R-:W-:Y:S01]  /*6350*/  @P0 FMUL.FTZ R222, R222, R223 ;  /* 0x000000dfdede0220 */ /* 0x002fe20000410000 */
[----:B------:R-:W-:Y:S01]  /*6360*/  FSEL R223, R225, R224, !P0 ;  /* 0x000000e0e1df7208 */ /* 0x000fe20004000000 */
[----:B------:R-:W-:-:S04]  /*6370*/  FFMA.FTZ R212, R168, R213, R215 ;  /* 0x000000d5a8d47223 */ /* 0x000fc800000100d7 */
[----:B------:R-:W-:Y:S01]  /*6380*/  FFMA.FTZ R215, R169, R212, R214 ;  /* 0x000000d4a9d77223 */ /* 0x000fe200000100d6 */
[----:B------:R-:W-:Y:S01]  /*6390*/  SHFL.UP PT, R222, R222, 0x1, RZ ;  /* 0x04200000dede7989 */ /* 0x000fe200000e00ff */
[----:B---3--:R-:W-:Y:S01]  /*63a0*/  FFMA.FTZ R3, R220, R3, R227 ;  /* 0x00000003dc037223 */ /* 0x008fe200000100e3 */
[----:B------:R-:W-:Y:S01]  /*63b0*/  ISETP.NE.AND P4, PT, R66, RZ, PT ;  /* 0x000000ff4200720c */ /* 0x000fe20003f85270 */
[----:B------:R-:W-:Y:S01]  /*63c0*/  FFMA.FTZ R217, R170, R215, R217 ;  /* 0x000000d7aad97223 */ /* 0x000fe200000100d9 */
[----:B------:R-:W-:Y:S03]  /*63d0*/  SHFL.UP PT, R223, R223, 0x1, RZ ;  /* 0x04200000dfdf7989 */ /* 0x000fe600000e00ff */
[----:B------:R-:W-:Y:S01]  /*63e0*/  FFMA.FTZ R214, R172, R217, R219 ;  /* 0x000000d9acd67223 */ /* 0x000fe200000100db */
[----:B------:R-:W-:Y:S01]  /*63f0*/  SHF.L.U32 R221, R66, 0x4, RZ ;  /* 0x0000000442dd7819 */ /* 0x000fe200000006ff */
[----:B------:R-:W-:-:S02]  /*6400*/  HFMA2 R11, -RZ, RZ, 0, 0 ;  /* 0x00000000ff0b7431 */ /* 0x000fc400000001ff */
[----:B------:R-:W-:Y:S01]  /*6410*/  FFMA.FTZ R219, R173, R214, R216 ;  /* 0x000000d6addb7223 */ /* 0x000fe200000100d8 */
[----:B--2---:R-:W0:Y:S01]  /*6420*/  SHFL.IDX PT, R227, R218, RZ, 0x1f ;  /* 0x00001fffdae37589 */ /* 0x004e2200000e0000 */
[----:B------:R-:W-:Y:S01]  /*6430*/  IMAD.MOV.U32 R10, RZ, RZ, R66 ;  /* 0x000000ffff0a7224 */ /* 0x000fe200078e0042 */
[----:B------:R-:W-:Y:S01]  /*6440*/  LEA.HI R224, R66, R221, RZ, 0x1f ;  /* 0x000000dd42e07211 */ /* 0x000fe200078ff8ff */
[----:B------:R-:W-:Y:S01]  /*6450*/  FMUL.FTZ R230, R102, R219 ;  /* 0x000000db66e67220 */ /* 0x000fe20000410000 */
[----:B------:R-:W-:Y:S01]  /*6460*/  FMUL.FTZ R2, R220, R2 ;  /* 0x00000002dc027220 */ /* 0x000fe20000410000 */
[----:B------:R-:W-:Y:S01]  /*6470*/  @!P4 LEA R232, R77, UR12, 0x3 ;  /* 0x0000000c4de8cc11 */ /* 0x000fe2000f8e18ff */
[----:B------:R-:W-:Y:S01]  /*6480*/  IMAD.WIDE.U32 R10, R8, UR36, R10 ;  /* 0x00000024080a7c25 */ /* 0x000fe2000f8e000a */
[----:B------:R-:W-:-:S03]  /*6490*/  LEA R241, R224, UR12, 0x2 ;  /* 0x0000000ce0f17c11 */ /* 0x000fc6000f8e10ff */
[----:B------:R-:W-:Y:S01]  /*64a0*/  FMUL.FTZ R216, R123, R230 ;  /* 0x000000e67bd87220 */ /* 0x000fe20000410000 */
[----:B------:R-:W-:Y:S01]  /*64b0*/  FMUL.FTZ R233, R96, R208 ;  /* 0x000000d060e97220 */ /* 0x000fe20000410000 */
[----:B------:R-:W-:Y:S01]  /*64c0*/  IMAD R11, R9, UR36, R11 ;  /* 0x00000024090b7c24 */ /* 0x000fe2000f8e020b */
[----:B------:R1:W-:Y:S04]  /*64d0*/  @!P4 STS.64 [R232+0x1728], R2 ;  /* 0x00172802e800c388 */ /* 0x0003e80000000a00 */
[----:B------:R2:W-:Y:S01]  /*64e0*/  STS [R241+0x430], R216 ;  /* 0x000430d8f1007388 */ /* 0x0005e20000000800 */
[----:B------:R-:W-:Y:S01]  /*64f0*/  IMAD.WIDE.U32 R10, R73, UR38, R10 ;  /* 0x00000026490a7c25 */ /* 0x000fe2000f8e000a */
[----:B-1----:R-:W-:-:S03]  /*6500*/  SHF.R.S32.HI R2, RZ, 0x1f, R73 ;  /* 0x0000001fff027819 */ /* 0x002fc60000011449 */
[----:B0-----:R-:W-:Y:S01]  /*6510*/  @P1 FFMA.FTZ R227, R222, R227, R223 ;  /* 0x000000e3dee31223 */ /* 0x001fe200000100df */
[----:B--2---:R-:W-:Y:S01]  /*6520*/  FMUL.FTZ R241, R116, R233 ;  /* 0x000000e974f17220 */ /* 0x004fe20000410000 */
[----:B------:R-:W-:Y:S01]  /*6530*/  FMUL.FTZ R216, R99, R207 ;  /* 0x000000cf63d87220 */ /* 0x000fe20000410000 */
[----:B------:R-:W-:Y:S02]  /*6540*/  IMAD R2, R2, UR38, RZ ;  /* 0x0000002602027c24 */ /* 0x000fe4000f8e02ff */
[----:B------:R-:W-:Y:S01]  /*6550*/  FFMA.FTZ R222, R12, R227, R13 ;  /* 0x000000e30cde7223 */ /* 0x000fe2000001000d */
[----:B------:R0:W-:Y:S01]  /*6560*/  STS [R64+0x448], R241 ;  /* 0x000448f140007388 */ /* 0x0001e20000000800 */
[----:B------:R-:W-:Y:S01]  /*6570*/  IADD3 R12, P0, PT, R10, UR6, RZ ;  /* 0x000000060a0c7c10 */ /* 0x000fe2000ff1e0ff */
[----:B------:R-:W-:Y:S02]  /*6580*/  IMAD R13, R73, UR39, R2 ;  /* 0x00000027490d7c24 */ /* 0x000fe4000f8e0202 */
[----:B0-----:R-:W-:-:S02]  /*6590*/  FMUL.FTZ R241, R111, R216 ;  /* 0x000000d86ff17220 */ /* 0x001fc40000410000 */
[----:B------:R-:W-:Y:S02]  /*65a0*/  IMAD.X R13, R11, 0x1, R13, P0 ;  /* 0x000000010b0d7824 */ /* 0x000fe400000e060d */
[----:B------:R-:W-:Y:S01]  /*65b0*/  FFMA.FTZ R11, R0, R222, RZ ;  /* 0x000000de000b7223 */ /* 0x000fe200000100ff */
[----:B------:R0:W-:Y:S01]  /*65c0*/  STS [R64+0x45c], R241 ;  /* 0x00045cf140007388 */ /* 0x0001e20000000800 */
[----:B------:R-:W-:Y:S01]  /*65d0*/  FMUL.FTZ R228, R109, R214 ;  /* 0x000000d66de47220 */ /* 0x000fe20000410000 */
[----:B0-----:R-:W-:-:S04]  /*65e0*/  FFMA.FTZ R241, R173, R222, R198 ;  /* 0x000000deadf17223 */ /* 0x001fc800000100c6 */
[-C--:B------:R-:W-:Y:S01]  /*65f0*/  FFMA.FTZ R172, R172, R241.reuse, R205 ;  /* 0x000000f1acac7223 */ /* 0x080fe200000100cd */
[----:B------:R-:W-:Y:S01]  /*6600*/  FFMA.FTZ R10, R30, R241, R11 ;  /* 0x000000f11e0a7223 */ /* 0x000fe2000001000b */
[----:B------:R-:W-:Y:S01]  /*6610*/  FMUL.FTZ R231, R100, R217 ;  /* 0x000000d964e77220 */ /* 0x000fe20000410000 */
[----:B------:R-:W-:Y:S01]  /*6620*/  FMUL.FTZ R226, R105, R213 ;  /* 0x000000d569e27220 */ /* 0x000fe20000410000 */
        /* <DEDUP_REMOVED lines=8> */
[----:B------:R-:W-:Y:S01]  /*66b0*/  FMUL.FTZ R3, R117, R226 ;  /* 0x000000e275037220 */ /* 0x000fe20000410000 */
[-C--:B------:R-:W-:Y:S01]  /*66c0*/  FFMA.FTZ R179, R168, R176.reuse, R179 ;  /* 0x000000b0a8b37223 */ /* 0x080fe200000100b3 */
[----:B------:R-:W-:Y:S01]  /*66d0*/  FFMA.FTZ R169, R27, R176, R10 ;  /* 0x000000b01ba97223 */ /* 0x000fe2000001000a */
[----:B------:R-:W-:Y:S01]  /*66e0*/  FMUL.FTZ R237, R119, R220 ;  /* 0x000000dc77ed7220 */ /* 0x000fe20000410000 */
[----:B------:R-:W-:Y:S01]  /*66f0*/  FMUL.FTZ R239, R118, R235 ;  /* 0x000000eb76ef7220 */ /* 0x000fe20000410000 */
[----:B------:R0:W-:Y:S01]  /*6700*/  STS [R64+0x434], R225 ;  /* 0x000434e140007388 */ /* 0x0001e20000000800 */
[----:B------:R-:W-:Y:S01]  /*6710*/  FMUL.FTZ R224, R103, R211 ;  /* 0x000000d367e07220 */ /* 0x000fe20000410000 */
[----:B------:R-:W-:-:S02]  /*6720*/  FMUL.FTZ R218, R101, R209 ;  /* 0x000000d165da7220 */ /* 0x000fc40000410000 */
[----:B------:R1:W-:Y:S01]  /*6730*/  STS [R64+0x438], R229 ;  /* 0x000438e540007388 */ /* 0x0003e20000000800 */
[-C--:B------:R-:W-:Y:S01]  /*6740*/  FFMA.FTZ R178, R167, R179.reuse, R178 ;  /* 0x000000b3a7b27223 */ /* 0x080fe200000100b2 */
[----:B------:R-:W-:Y:S02]  /*6750*/  FFMA.FTZ R168, R26, R179, R169 ;  /* 0x000000b31aa87223 */ /* 0x000fe400000100a9 */
[----:B------:R2:W-:Y:S01]  /*6760*/  STS [R64+0x444], R3 ;  /* 0x0004440340007388 */ /* 0x0005e20000000800 */
[----:B0-----:R-:W-:Y:S01]  /*6770*/  FMUL.FTZ R225, R92, R202 ;  /* 0x000000ca5ce17220 */ /* 0x001fe20000410000 */
[----:B------:R-:W-:Y:S01]  /*6780*/  FFMA.FTZ R2, R153, -R200, R222 ;  /* 0x800000c899027223 */ /* 0x000fe200000100de */
[----:B-1----:R-:W-:Y:S01]  /*6790*/  FMUL.FTZ R229, R94, R204 ;  /* 0x000000cc5ee57220 */ /* 0x002fe20000410000 */
[----:B------:R0:W-:Y:S01]  /*67a0*/  STS [R64+0x43c], R237 ;  /* 0x00043ced40007388 */ /* 0x0001e20000000800 */
[----:B--2---:R-:W-:-:S03]  /*67b0*/  FMUL.FTZ R3, R90, R196 ;  /* 0x000000c45a037220 */ /* 0x004fc60000410000 */
[----:B------:R1:W-:Y:S01]  /*67c0*/  STS [R64+0x440], R239 ;  /* 0x000440ef40007388 */ /* 0x0003e20000000800 */
[----:B------:R-:W-:Y:S01]  /*67d0*/  FMUL.FTZ R243, R114, R229 ;  /* 0x000000e572f37220 */ /* 0x000fe20000410000 */
[----:B------:R-:W-:Y:S01]  /*67e0*/  FMUL.FTZ R245, R113, R218 ;  /* 0x000000da71f57220 */ /* 0x000fe20000410000 */
[----:B------:R-:W-:Y:S01]  /*67f0*/  FMUL.FTZ R247, R110, R3 ;  /* 0x000000036ef77220 */ /* 0x000fe20000410000 */
[----:B------:R-:W-:Y:S01]  /*6800*/  LEA.HI R232, R221, R221, RZ, 0x1b ;  /* 0x000000dddde87211 */ /* 0x000fe200078fd8ff */
[----:B------:R-:W-:Y:S01]  /*6810*/  FFMA.FTZ R181, R166, R178, R181 ;  /* 0x000000b2a6b57223 */ /* 0x000fe200000100b5 */
[----:B0-----:R-:W-:Y:S01]  /*6820*/  FMUL.FTZ R237, R115, R224 ;  /* 0x000000e073ed7220 */ /* 0x001fe20000410000 */
[----:B------:R-:W-:Y:S01]  /*6830*/  FFMA.FTZ R167, R25, R178, R168 ;  /* 0x000000b219a77223 */ /* 0x000fe200000100a8 */
[----:B------:R-:W-:Y:S01]  /*6840*/  FMUL.FTZ R227, R97, R175 ;  /* 0x000000af61e37220 */ /* 0x000fe20000410000 */
[----:B-1----:R-:W-:Y:S01]  /*6850*/  FMUL.FTZ R239, R112, R225 ;  /* 0x000000e170ef7220 */ /* 0x002fe20000410000 */
[----:B------:R-:W-:Y:S01]  /*6860*/  FMUL.FTZ R223, R88, R171 ;  /* 0x000000ab58df7220 */ /* 0x000fe20000410000 */
[----:B------:R-:W-:Y:S01]  /*6870*/  FMUL.FTZ R221, R95, R157 ;  /* 0x0000009d5fdd7220 */ /* 0x000fe20000410000 */
[----:B------:R-:W-:Y:S01]  /*6880*/  FFMA.FTZ R203, R152, -R203, R241 ;  /* 0x800000cb98cb7223 */ /* 0x000fe200000100f1 */
[----:B------:R-:W-:Y:S01]  /*6890*/  FFMA.FTZ R230, R2, R230, RZ ;  /* 0x000000e602e67223 */ /* 0x000fe200000100ff */
[----:B------:R0:W-:Y:S01]  /*68a0*/  STS [R64+0x44c], R237 ;  /* 0x00044ced40007388 */ /* 0x0001e20000000800 */
[-C--:B------:R-:W-:Y:S01]  /*68b0*/  FFMA.FTZ R180, R165, R181.reuse, R180 ;  /* 0x000000b5a5b47223 */ /* 0x080fe200000100b4 */
[----:B------:R-:W-:Y:S01]  /*68c0*/  FFMA.FTZ R166, R24, R181, R167 ;  /* 0x000000b518a67223 */ /* 0x000fe200000100a7 */
[----:B------:R-:W-:Y:S01]  /*68d0*/  FMUL.FTZ R173, R104, R221 ;  /* 0x000000dd68ad7220 */ /* 0x000fe20000410000 */
[----:B------:R-:W-:Y:S01]  /*68e0*/  STS [R64+0x450], R243 ;  /* 0x000450f340007388 */ /* 0x000fe20000000800 */
[----:B------:R-:W-:Y:S01]  /*68f0*/  FFMA.FTZ R174, R151, -R174, R172 ;  /* 0x800000ae97ae7223 */ /* 0x000fe200000100ac */
[----:B------:R-:W-:-:S02]  /*6900*/  FFMA.FTZ R11, R203, R228, R230 ;  /* 0x000000e4cb0b7223 */ /* 0x000fc400000100e6 */
[----:B------:R-:W-:Y:S01]  /*6910*/  STS [R64+0x454], R245 ;  /* 0x000454f540007388 */ /* 0x000fe20000000800 */
[----:B0-----:R-:W-:-:S03]  /*6920*/  FMUL.FTZ R237, R108, R227 ;  /* 0x000000e36ced7220 */ /* 0x001fc60000410000 */
[----:B------:R0:W-:Y:S04]  /*6930*/  STS [R64+0x458], R239 ;  /* 0x000458ef40007388 */ /* 0x0001e80000000800 */
[----:B------:R1:W-:Y:S01]  /*6940*/  STS [R64+0x460], R247 ;  /* 0x000460f740007388 */ /* 0x0003e20000000800 */
[-C--:B------:R-:W-:Y:S01]  /*6950*/  FFMA.FTZ R183, R164, R180.reuse, R183 ;  /* 0x000000b4a4b77223 */ /* 0x080fe200000100b7 */
[----:B------:R-:W-:Y:S01]  /*6960*/  FFMA.FTZ R165, R23, R180, R166 ;  /* 0x000000b417a57223 */ /* 0x000fe200000100a6 */
[----:B0-----:R-:W-:Y:S01]  /*6970*/  FMUL.FTZ R239, R106, R223 ;  /* 0x000000df6aef7220 */ /* 0x001fe20000410000 */
[----:B-1----:R-:W-:Y:S01]  /*6980*/  LEA R64, R232, UR12, 0x2 ;  /* 0x0000000ce8407c11 */ /* 0x002fe2000f8e10ff */
[----:B------:R-:W-:Y:S01]  /*6990*/  FFMA.FTZ R201, R150, -R201, R177 ;  /* 0x800000c996c97223 */ /* 0x000fe200000100b1 */
[----:B------:R-:W-:Y:S01]  /*69a0*/  FFMA.FTZ R10, R174, R231, R11 ;  /* 0x000000e7ae0a7223 */ /* 0x000fe2000001000b */
[----:B------:R-:W-:-:S02]  /*69b0*/  FFMA.FTZ R182, R163, R183, R182 ;  /* 0x000000b7a3b67223 */ /* 0x000fc400000100b6 */
[----:B------:R0:W-:Y:S01]  /*69c0*/  STS [R64+0x464], R237 ;  /* 0x000464ed40007388 */ /* 0x0001e20000000800 */
[----:B------:R-:W-:-:S03]  /*69d0*/  FFMA.FTZ R164, R22, R183, R165 ;  /* 0x000000b716a47223 */ /* 0x000fc600000100a5 */
[----:B------:R0:W-:Y:S04]  /*69e0*/  STS [R64+0x468], R239 ;  /* 0x000468ef40007388 */ /* 0x0001e80000000800 */
[----:B------:R0:W-:Y:S01]  /*69f0*/  STS [R64+0x46c], R173 ;  /* 0x00046cad40007388 */ /* 0x0001e20000000800 */
[----:B------:R-:W-:Y:S01]  /*6a00*/  FFMA.FTZ R194, R149, -R194, R176 ;  /* 0x800000c295c27223 */ /* 0x000fe200000100b0 */
[----:B------:R-:W-:Y:S01]  /*6a10*/  FFMA.FTZ R11, R201, R220, R10 ;  /* 0x000000dcc90b7223 */ /* 0x000fe2000001000a */
[-C--:B------:R-:W-:Y:S01]  /*6a20*/  FFMA.FTZ R185, R162, R182.reuse, R185 ;  /* 0x000000b6a2b97223 */ /* 0x080fe200000100b9 */
[----:B------:R-:W-:Y:S01]  /*6a30*/  FFMA.FTZ R163, R21, R182, R164 ;  /* 0x000000b615a37223 */ /* 0x000fe200000100a4 */
[----:B------:R-:W-:Y:S01]  /*6a40*/  FFMA.FTZ R199, R148, -R199, R179 ;  /* 0x800000c794c77223 */ /* 0x000fe200000100b3 */
[----:B------:R-:W-:Y:S01]  /*6a50*/  FFMA.FTZ R10, R194, R235, R11 ;  /* 0x000000ebc20a7223 */ /* 0x000fe2000001000b */
[-C--:B------:R-:W-:Y:S01]  /*6a60*/  FFMA.FTZ R184, R161, R185.reuse, R184 ;  /* 0x000000b9a1b87223 */ /* 0x080fe200000100b8 */
[----:B------:R-:W-:Y:S01]  /*6a70*/  FFMA.FTZ R162, R20, R185, R163 ;  /* 0x000000b914a27223 */ /* 0x000fe200000100a3 */
[----:B------:R-:W-:Y:S01]  /*6a80*/  IADD3 R163, PT, PT, R66, 0x20, RZ ;  /* 0x0000002042a37810 */ /* 0x000fe20007ffe0ff */
[----:B------:R-:W-:Y:S01]  /*6a90*/  FFMA.FTZ R192, R147, -R192, R178 ;  /* 0x800000c093c07223 */ /* 0x000fe200000100b2 */
[----:B------:R-:W-:Y:S01]  /*6aa0*/  FFMA.FTZ R11, R199, R226, R10 ;  /* 0x000000e2c70b7223 */ /* 0x000fe2000001000a */
[-C--:B------:R-:W-:Y:S01]  /*6ab0*/  FFMA.FTZ R187, R160, R184.reuse, R187 ;  /* 0x000000b8a0bb7223 */ /* 0x080fe200000100bb */
[----:B------:R-:W-:Y:S01]  /*6ac0*/  FFMA.FTZ R161, R19, R184, R162 ;  /* 0x000000b813a17223 */ /* 0x000fe200000100a2 */
[----:B------:R-:W-:Y:S01]  /*6ad0*/  LEA.HI R163, R163, R66, RZ, 0x1b ;  /* 0x00000042a3a37211 */ /* 0x000fe200078fd8ff */
[----:B------:R-:W-:Y:S01]  /*6ae0*/  FFMA.FTZ R197, R146, -R197, R181 ;  /* 0x800000c592c57223 */ /* 0x000fe200000100b5 */
[----:B------:R-:W-:Y:S01]  /*6af0*/  FFMA.FTZ R10, R192, R233, R11 ;  /* 0x000000e9c00a7223 */ /* 0x000fe2000001000b */
[----:B------:R-:W-:Y:S01]  /*6b00*/  FFMA.FTZ R160, R18, R187, R161 ;  /* 0x000000bb12a07223 */ /* 0x000fe200000100a1 */
[----:B------:R-:W-:Y:S01]  /*6b10*/  LEA R161, R163, UR12, 0x2 ;  /* 0x0000000ca3a17c11 */ /* 0x000fe2000f8e10ff */
[----:B------:R-:W-:Y:S01]  /*6b20*/  BAR.SYNC.DEFER_BLOCKING 0x0 ;  /* 0x0000000000007b1d */ /* 0x000fe20000010000 */
[----:B------:R-:W-:Y:S01]  /*6b30*/  FFMA.FTZ R190, R145, -R190, R180 ;  /* 0x800000be91be7223 */ /* 0x000fe200000100b4 */
[----:B------:R-:W-:Y:S01]  /*6b40*/  FFMA.FTZ R11, R197, R224, R10 ;  /* 0x000000e0c50b7223 */ /* 0x000fe2000001000a */
[----:B------:R-:W-:-:S03]  /*6b50*/  FFMA.FTZ R195, R144, -R195, R183 ;  /* 0x800000c390c37223 */ /* 0x000fc600000100b7 */
[----:B------:R-:W-:Y:S01]  /*6b60*/  FFMA.FTZ R10, R190, R229, R11 ;  /* 0x000000e5be0a7223 */ /* 0x000fe2000001000b */
[----:B------:R-:W-:Y:S01]  /*6b70*/  FFMA.FTZ R186, R143, -R186, R182 ;  /* 0x800000ba8fba7223 */ /* 0x000fe200000100b6 */
[----:B------:R-:W-:Y:S02]  /*6b80*/  FFMA.FTZ R162, R158, R187, R189 ;  /* 0x000000bb9ea27223 */ /* 0x000fe400000100bd */
[----:B------:R-:W-:Y:S01]  /*6b90*/  FFMA.FTZ R11, R195, R218, R10 ;  /* 0x000000dac30b7223 */ /* 0x000fe2000001000a */
[----:B------:R-:W-:Y:S01]  /*6ba0*/  FFMA.FTZ R193, R142, -R193, R185 ;  /* 0x800000c18ec17223 */ /* 0x000fe200000100b9 */
[----:B------:R-:W-:Y:S02]  /*6bb0*/  FFMA.FTZ R159, R154, R162, R159 ;  /* 0x000000a29a9f7223 */ /* 0x000fe4000001009f */
[----:B------:R-:W-:Y:S01]  /*6bc0*/  FFMA.FTZ R10, R186, R225, R11 ;  /* 0x000000e1ba0a7223 */ /* 0x000fe2000001000b */
[----:B------:R-:W1:Y:S01]  /*6bd0*/  LDS R161, [R161+0x4b0] ;  /* 0x0004b000a1a17984 */ /* 0x000e620000000800 */
[----:B------:R-:W-:-:S02]  /*6be0*/  FFMA.FTZ R188, R141, -R188, R184 ;  /* 0x800000bc8dbc7223 */ /* 0x000fc400000100b8 */
[----:B------:R-:W-:Y:S01]  /*6bf0*/  FFMA.FTZ R11, R193, R216, R10 ;  /* 0x000000d8c10b7223 */ /* 0x000fe2000001000a */
[----:B------:R-:W-:Y:S01]  /*6c00*/  FFMA.FTZ R154, R14, -R155, R159 ;  /* 0x8000009b0e9a7223 */ /* 0x000fe2000001009f */
[----:B------:R-:W-:Y:S02]  /*6c10*/  IMAD.U32 R155, RZ, RZ, UR13 ;  /* 0x0000000dff9b7e24 */ /* 0x000fe4000f8e00ff */
[----:B------:R-:W-:Y:S01]  /*6c20*/  FFMA.FTZ R156, R15, -R156, R162 ;  /* 0x8000009c0f9c7223 */ /* 0x000fe200000100a2 */
[----:B------:R-:W-:Y:S01]  /*6c30*/  FFMA.FTZ R11, R188, R3, R11 ;  /* 0x00000003bc0b7223 */ /* 0x000fe2000001000b */
[----:B------:R-:W-:Y:S01]  /*6c40*/  FFMA.FTZ R3, R17, R162, R160 ;  /* 0x000000a211037223 */ /* 0x000fe200000100a0 */
[----:B------:R-:W-:Y:S01]  /*6c50*/  IMAD.WIDE.U32 R12, R77, UR40, R12 ;  /* 0x000000284d0c7c25 */ /* 0x000fe2000f8e000c */
[----:B------:R-:W-:-:S03]  /*6c60*/  IADD3 R162, PT, PT, R155, -UR6, -R66 ;  /* 0x800000069ba27c10 */ /* 0x000fc6000fffe842 */
[----:B------:R-:W-:Y:S01]  /*6c70*/  FFMA.FTZ R158, R140, -R191, R187 ;  /* 0x800000bf8c9e7223 */ /* 0x000fe200000100bb */
[----:B------:R-:W-:Y:S01]  /*6c80*/  IMAD R13, R77, UR41, R13 ;  /* 0x000000294d0d7c24 */ /* 0x000fe2000f8e020d */
[----:B------:R-:W-:Y:S02]  /*6c90*/  ISETP.GE.AND P6, PT, R162, 0x1, PT ;  /* 0x00000001a200780c */ /* 0x000fe40003fc6270 */
[----:B------:R-:W-:Y:S01]  /*6ca0*/  LEA R10, P0, R12, UR42, 0x2 ;  /* 0x0000002a0c0a7c11 */ /* 0x000fe2000f8010ff */
[----:B------:R-:W-:-:S03]  /*6cb0*/  FFMA.FTZ R227, R158, R227, R11 ;  /* 0x000000e39ee37223 */ /* 0x000fc6000001000b */
[----:B------:R-:W-:Y:S01]  /*6cc0*/  LEA.HI.X R11, R12, UR43, R13, 0x2, P0 ;  /* 0x0000002b0c0b7c11 */ /* 0x000fe200080f140d */
[----:B------:R-:W-:Y:S01]  /*6cd0*/  FFMA.FTZ R12, R16, R159, R3 ;  /* 0x0000009f100c7223 */ /* 0x000fe20000010003 */
[----:B------:R-:W-:Y:S01]  /*6ce0*/  IADD3 R3, PT, PT, R66, 0x40, RZ ;  /* 0x0000004042037810 */ /* 0x000fe20007ffe0ff */
[----:B------:R-:W-:Y:S01]  /*6cf0*/  FFMA.FTZ R227, R156, R223, R227 ;  /* 0x000000df9ce37223 */ /* 0x000fe200000100e3 */
[----:B------:R-:W-:Y:S01]  /*6d00*/  IADD3 R13, PT, PT, R66, 0x60, RZ ;  /* 0x00000060420d7810 */ /* 0x000fe20007ffe0ff */
[----:B------:R-:W-:Y:S01]  /*6d10*/  BSSY.RECONVERGENT B0, `(.L_x_7050) ;  /* 0x000000f000007945 */ /* 0x000fe20003800200 */
[-C--:B------:R-:W-:Y:S01]  /*6d20*/  LEA.HI R3, R3, R66.reuse, RZ, 0x1b ;  /* 0x0000004203037211 */ /* 0x080fe200078fd8ff */
[----:B------:R-:W-:Y:S01]  /*6d30*/  FFMA.FTZ R221, R154, R221, R227 ;  /* 0x000000dd9add7223 */ /* 0x000fe200000100e3 */
[----:B------:R-:W-:Y:S02]  /*6d40*/  IADD3 R155, PT, PT, R66, 0x80, RZ ;  /* 0x00000080429b7810 */ /* 0x000fe40007ffe0ff */
[----:B------:R-:W-:-:S02]  /*6d50*/  LEA.HI R13, R13, R66, RZ, 0x1b ;  /* 0x000000420d0d7211 */ /* 0x000fc400078fd8ff */
[----:B------:R-:W-:Y:S02]  /*6d60*/  LEA R160, R3, UR12, 0x2 ;  /* 0x0000000c03a07c11 */ /* 0x000fe4000f8e10ff */
[C---:B------:R-:W-:Y:S02]  /*6d70*/  ISETP.GE.AND P3, PT, R162.reuse, 0x21, PT ;  /* 0x00000021a200780c */ /* 0x040fe40003f66270 */
[C---:B------:R-:W-:Y:S02]  /*6d80*/  ISETP.GE.AND P2, PT, R162.reuse, 0x41, PT ;  /* 0x00000041a200780c */ /* 0x040fe40003f46270 */
[C---:B------:R-:W-:Y:S02]  /*6d90*/  ISETP.GE.AND P1, PT, R162.reuse, 0x61, PT ;  /* 0x00000061a200780c */ /* 0x040fe40003f26270 */
[----:B------:R-:W-:Y:S01]  /*6da0*/  ISETP.GE.AND P0, PT, R162, 0x81, PT ;  /* 0x00000081a200780c */ /* 0x000fe20003f06270 */
[----:B01----:R-:W-:-:S12]  /*6db0*/  @!P6 BRA `(.L_x_7051) ;  /* 0x000000000010e947 */ /* 0x003fd80003800000 */
[----:B------:R-:W-:-:S04]  /*6dc0*/  LEA.HI R3, R66, R66, RZ, 0x1b ;  /* 0x0000004242037211 */ /* 0x000fc800078fd8ff */
[----:B------:R-:W-:-:S06]  /*6dd0*/  LEA R3, R3, UR12, 0x2 ;  /* 0x0000000c03037c11 */ /* 0x000fcc000f8e10ff */
[----:B------:R-:W0:Y:S04]  /*6de0*/  LDS R3, [R3+0x430] ;  /* 0x0004300003037984 */ /* 0x000e280000000800 */
[----:B0-----:R0:W-:Y:S02]  /*6df0*/  REDG.E.ADD.F32.FTZ.RN.STRONG.GPU desc[UR30][R10.64], R3 ;  /* 0x000000030a0079a6 */ /* 0x0011e4000c12f31e */
.L_x_7051:
[----:B------:R-:W-:Y:S05]  /*6e00*/  BSYNC.RECONVERGENT B0 ;  /* 0x0000000000007941 */ /* 0x000fea0003800200 */
.L_x_7050:
[----:B------:R-:W-:Y:S01]  /*6e10*/  BSSY.RECONVERGENT B0, `(.L_x_7052) ;  /* 0x0000004000007945 */ /* 0x000fe20003800200 */
[----:B------:R-:W-:-:S03]  /*6e20*/  ISETP.GE.AND P6, PT, R162, 0xa1, PT ;  /* 0x000000a1a200780c */ /* 0x000fc60003fc6270 */
[----:B------:R-:W-:Y:S10]  /*6e30*/  @!P3 BRA `(.L_x_7053) ;  /* 0x000000000004b947 */ /* 0x000ff40003800000 */
[----:B------:R1:W-:Y:S02]  /*6e40*/  REDG.E.ADD.F32.FTZ.RN.STRONG.GPU desc[UR30][R10.64+0x80], R161 ;  /* 0x000080a10a0079a6 */ /* 0x0003e4000c12f31e */
.L_x_7053:
[----:B------:R-:W-:Y:S05]  /*6e50*/  BSYNC.RECONVERGENT B0 ;  /* 0x0000000000007941 */ /* 0x000fea0003800200 */
.L_x_7052:
[----:B0-----:R0:W2:Y:S01]  /*6e60*/  LDS R3, [R160+0x530] ;  /* 0x00053000a0037984 */ /* 0x0010a20000000800 */
[----:B------:R-:W-:Y:S01]  /*6e70*/  BSSY.RECONVERGENT B0, `(.L_x_7054) ;  /* 0x0000006000007945 */ /* 0x000fe20003800200 */
[----:B------:R-:W-:Y:S01]  /*6e80*/  VIADD R159, R66, 0xa0 ;  /* 0x000000a0429f7836 */ /* 0x000fe20000000000 */
[----:B------:R-:W-:Y:S02]  /*6e90*/  LEA.HI R155, R155, R66, RZ, 0x1b ;  /* 0x000000429b9b7211 */ /* 0x000fe400078fd8ff */
[----:B------:R-:W-:Y:S01]  /*6ea0*/  LEA R13, R13, UR12, 0x2 ;  /* 0x0000000c0d0d7c11 */ /* 0x000fe2000f8e10ff */
[----:B------:R-:W-:Y:S06]  /*6eb0*/  @!P2 BRA `(.L_x_7055) ;  /* 0x000000000004a947 */ /* 0x000fec0003800000 */
[----:B--2---:R3:W-:Y:S02]  /*6ec0*/  REDG.E.ADD.F32.FTZ.RN.STRONG.GPU desc[UR30][R10.64+0x100], R3 ;  /* 0x000100030a0079a6 */ /* 0x0047e4000c12f31e */
.L_x_7055:
[----:B------:R-:W-:Y:S05]  /*6ed0*/  BSYNC.RECONVERGENT B0 ;  /* 0x0000000000007941 */ /* 0x000fea0003800200 */
.L_x_7054:
[----:B--23--:R2:W3:Y:S01]  /*6ee0*/  LDS R3, [R13+0x5b0] ;  /* 0x0005b0000d037984 */ /* 0x00c4e20000000800 */
[----:B------:R-:W-:Y:S01]  /*6ef0*/  BSSY.RECONVERGENT B0, `(.L_x_7056) ;  /* 0x0000005000007945 */ /* 0x000fe20003800200 */
[----:B------:R-:W-:Y:S02]  /*6f00*/  LEA.HI R159, R159, R66, RZ, 0x1b ;  /* 0x000000429f9f7211 */ /* 0x000fe400078fd8ff */
[----:B------:R-:W-:Y:S01]  /*6f10*/  LEA R155, R155, UR12, 0x2 ;  /* 0x0000000c9b9b7c11 */ /* 0x000fe2000f8e10ff */
[----:B------:R-:W-:Y:S06]  /*6f20*/  @!P1 BRA `(.L_x_7057) ;  /* 0x0000000000049947 */ /* 0x000fec0003800000 */
[----:B---3--:R4:W-:Y:S02]  /*6f30*/  REDG.E.ADD.F32.FTZ.RN.STRONG.GPU desc[UR30][R10.64+0x180], R3 ;  /* 0x000180030a0079a6 */ /* 0x0089e4000c12f31e */
.L_x_7057:
[----:B------:R-:W-:Y:S05]  /*6f40*/  BSYNC.RECONVERGENT B0 ;  /* 0x0000000000007941 */ /* 0x000fea0003800200 */
.L_x_7056:
[----:B---34-:R3:W4:Y:S01]  /*6f50*/  LDS R3, [R155+0x630] ;  /* 0x000630009b037984 */ /* 0x0187220000000800 */
[----:B------:R-:W-:Y:S01]  /*6f60*/  BSSY.RECONVERGENT B0, `(.L_x_7058) ;  /* 0x0000004000007945 */ /* 0x000fe20003800200 */
[----:B------:R-:W-:-:S03]  /*6f70*/  LEA R159, R159, UR12, 0x2 ;  /* 0x0000000c9f9f7c11 */ /* 0x000fc6000f8e10ff */
[----:B------:R-:W-:Y:S05]  /*6f80*/  @!P0 BRA `(.L_x_7059) ;  /* 0x0000000000048947 */ /* 0x000fea0003800000 */
[----:B----4-:R4:W-:Y:S02]  /*6f90*/  REDG.E.ADD.F32.FTZ.RN.STRONG.GPU desc[UR30][R10.64+0x200], R3 ;  /* 0x000200030a0079a6 */ /* 0x0109e4000c12f31e */
.L_x_7059:
[----:B------:R-:W-:Y:S05]  /*6fa0*/  BSYNC.RECONVERGENT B0 ;  /* 0x0000000000007941 */ /* 0x000fea0003800200 */
.L_x_7058:
[----:B----4-:R4:W0:Y:S01]  /*6fb0*/  LDS R3, [R159+0x6b0] ;  /* 0x0006b0009f037984 */ /* 0x0108220000000800 */
[----:B------:R-:W-:Y:S01]  /*6fc0*/  BSSY.RECONVERGENT B0, `(.L_x_7060) ;  /* 0x0000005000007945 */ /* 0x000fe20003800200 */
[C---:B--2---:R-:W-:Y:S02]  /*6fd0*/  IADD3 R13, PT, PT, R66.reuse, 0xc0, RZ ;  /* 0x000000c0420d7810 */ /* 0x044fe40007ffe0ff */
[----:B---3--:R-:W-:Y:S01]  /*6fe0*/  IADD3 R155, PT, PT, R66, 0xe0, RZ ;  /* 0x000000e0429b7810 */ /* 0x008fe20007ffe0ff */
[----:B------:R-:W-:Y:S06]  /*6ff0*/  @!P6 BRA `(.L_x_7061) ;  /* 0x000000000004e947 */ /* 0x000fec0003800000 */
[----:B0-----:R2:W-:Y:S02]  /*7000*/  REDG.E.ADD.F32.FTZ.RN.STRONG.GPU desc[UR30][R10.64+0x280], R3 ;  /* 0x000280030a0079a6 */ /* 0x0015e4000c12f31e */
.L_x_7061:
[----:B------:R-:W-:Y:S05]  /*7010*/  BSYNC.RECONVERGENT B0 ;  /* 0x0000000000007941 */ /* 0x000fea0003800200 */
.L_x_7060:
[----:B0-2---:R-:W-:Y:S01]  /*7020*/  VIADD R3, R66, 0x100 ;  /* 0x0000010042037836 */ /* 0x005fe20000000000 */
[-C--:B------:R-:W-:Y:S01]  /*7030*/  LEA.HI R13, R13, R66.reuse, RZ, 0x1b ;  /* 0x000000420d0d7211 */ /* 0x080fe200078fd8ff */
[----:B------:R-:W-:Y:S01]  /*7040*/  BSSY.RECONVERGENT B0, `(.L_x_7062) ;  /* 0x000000e000007945 */ /* 0x000fe20003800200 */
[----:B------:R-:W-:Y:S02]  /*7050*/  ISETP.GE.AND P6, PT, R162, 0xc1, PT ;  /* 0x000000c1a200780c */ /* 0x000fe40003fc6270 */
[-C--:B----4-:R-:W-:Y:S02]  /*7060*/  LEA.HI R159, R3, R66.reuse, RZ, 0x1b ;  /* 0x00000042039f7211 */ /* 0x090fe400078fd8ff */
[----:B------:R-:W-:Y:S02]  /*7070*/  LEA R3, R13, UR12, 0x2 ;  /* 0x0000000c0d037c11 */ /* 0x000fe4000f8e10ff */
[----:B------:R-:W-:Y:S02]  /*7080*/  LEA.HI R155, R155, R66, RZ, 0x1b ;  /* 0x000000429b9b7211 */ /* 0x000fe400078fd8ff */
[----:B-1----:R-:W-:-:S02]  /*7090*/  IADD3 R161, PT, PT, R66, 0x120, RZ ;  /* 0x0000012042a17810 */ /* 0x002fc40007ffe0ff */
        /* <DEDUP_REMOVED lines=8> */
.L_x_7063:
[----:B------:R-:W-:Y:S05]  /*7120*/  BSYNC.RECONVERGENT B0 ;  /* 0x0000000000007941 */ /* 0x000fea0003800200 */
.L_x_7062:
[----:B01----:R0:W1:Y:S01]  /*7130*/  LDS R3, [R155+0x7b0] ;  /* 0x0007b0009b037984 */ /* 0x0030620000000800 */
[----:B------:R-:W-:Y:S01]  /*7140*/  BSSY.RECONVERGENT B0, `(.L_x_7064) ;  /* 0x0000006000007945 */ /* 0x000fe20003800200 */
[----:B------:R-:W-:Y:S02]  /*7150*/  IADD3 R13, PT, PT, R66, 0x140, RZ ;  /* 0x00000140420d7810 */ /* 0x000fe40007ffe0ff */
[----:B------:R-:W-:Y:S02]  /*7160*/  LEA.HI R161, R161, R66, RZ, 0x1b ;  /* 0x00000042a1a17211 */ /* 0x000fe400078fd8ff */
[----:B------:R-:W-:Y:S01]  /*7170*/  LEA R159, R159, UR12, 0x2 ;  /* 0x0000000c9f9f7c11 */ /* 0x000fe2000f8e10ff */
[----:B------:R-:W-:Y:S06]  /*7180*/  @!P0 BRA `(.L_x_7065) ;  /* 0x0000000000048947 */ /* 0x000fec0003800000 */
[----:B-1----:R2:W-:Y:S02]  /*7190*/  REDG.E.ADD.F32.FTZ.RN.STRONG.GPU desc[UR30][R10.64+0x380], R3 ;  /* 0x000380030a0079a6 */ /* 0x0025e4000c12f31e */
.L_x_7065:
[----:B------:R-:W-:Y:S05]  /*71a0*/  BSYNC.RECONVERGENT B0 ;  /* 0x0000000000007941 */ /* 0x000fea0003800200 */
.L_x_7064:
[----:B-12---:R1:W2:Y:S01]  /*71b0*/  LDS R3, [R159+0x830] ;  /* 0x000830009f037984 */ /* 0x0062a20000000800 */
[----:B------:R-:W-:Y:S01]  /*71c0*/  BSSY.RECONVERGENT B0, `(.L_x_7066) ;  /* 0x0000005000007945 */ /* 0x000fe20003800200 */
[----:B------:R-:W-:Y:S02]  /*71d0*/  LEA.HI R13, R13, R66, RZ, 0x1b ;  /* 0x000000420d0d7211 */ /* 0x000fe400078fd8ff */
[----:B------:R-:W-:Y:S01]  /*71e0*/  LEA R161, R161, UR12, 0x2 ;  /* 0x0000000ca1a17c11 */ /* 0x000fe2000f8e10ff */
[----:B------:R-:W-:Y:S06]  /*71f0*/  @!P1 BRA `(.L_x_7067) ;  /* 0x0000000000049947 */ /* 0x000fec0003800000 */
[----:B--2---:R3:W-:Y:S02]  /*7200*/  REDG.E.ADD.F32.FTZ.RN.STRONG.GPU desc[UR30][R10.64+0x400], R3 ;  /* 0x000400030a0079a6 */ /* 0x0047e4000c12f31e */
.L_x_7067:
[----:B------:R-:W-:Y:S05]  /*7210*/  BSYNC.RECONVERGENT B0 ;  /* 0x0000000000007941 */ /* 0x000fea0003800200 */
.L_x_7066:
[----:B--23--:R2:W3:Y:S01]  /*7220*/  LDS R3, [R161+0x8b0] ;  /* 0x0008b000a1037984 */ /* 0x00c4e20000000800 */
[----:B------:R-:W-:Y:S01]  /*7230*/  BSSY.RECONVERGENT B0, `(.L_x_7068) ;  /* 0x0000004000007945 */ /* 0x000fe20003800200 */
[----:B-1----:R-:W-:-:S03]  /*7240*/  LEA R159, R13, UR12, 0x2 ;  /* 0x0000000c0d9f7c11 */ /* 0x002fc6000f8e10ff */
[----:B------:R-:W-:Y:S05]  /*7250*/  @!P2 BRA `(.L_x_7069) ;  /* 0x000000000004a947 */ /* 0x000fea0003800000 */
[----:B---3--:R1:W-:Y:S02]  /*7260*/  REDG.E.ADD.F32.FTZ.RN.STRONG.GPU desc[UR30][R10.64+0x480], R3 ;  /* 0x000480030a0079a6 */ /* 0x0083e4000c12f31e */
.L_x_7069:
[----:B------:R-:W-:Y:S05]  /*7270*/  BSYNC.RECONVERGENT B0 ;  /* 0x0000000000007941 */ /* 0x000fea0003800200 */
.L_x_7068:
[----:B-1-3--:R1:W3:Y:S01]  /*7280*/  LDS R3, [R159+0x930] ;  /* 0x000930009f037984 */ /* 0x00a2e20000000800 */
[----:B------:R-:W-:Y:S01]  /*7290*/  BSSY.RECONVERGENT B0, `(.L_x_7070) ;  /* 0x0000005000007945 */ /* 0x000fe20003800200 */
[C---:B------:R-:W-:Y:S01]  /*72a0*/  VIADD R13, R66.reuse, 0x160 ;  /* 0x00000160420d7836 */ /* 0x040fe20000000000 */
[----:B0-----:R-:W-:Y:S02]  /*72b0*/  IADD3 R155, PT, PT, R66, 0x180, RZ ;  /* 0x00000180429b7810 */ /* 0x001fe40007ffe0ff */
[----:B------:R-:W-:Y:S05]  /*72c0*/  @!P3 BRA `(.L_x_7071) ;  /* 0x000000000004b947 */ /* 0x000fea0003800000 */
[----:B---3--:R0:W-:Y:S02]  /*72d0*/  REDG.E.ADD.F32.FTZ.RN.STRONG.GPU desc[UR30][R10.64+0x500], R3 ;  /* 0x000500030a0079a6 */ /* 0x0081e4000c12f31e */
.L_x_7071:
[----:B------:R-:W-:Y:S05]  /*72e0*/  BSYNC.RECONVERGENT B0 ;  /* 0x0000000000007941 */ /* 0x000fea0003800200 */
.L_x_7070:
[----:B0--3--:R-:W-:Y:S01]  /*72f0*/  IADD3 R3, PT, PT, R66, 0x1a0, RZ ;  /* 0x000001a042037810 */ /* 0x009fe20007ffe0ff */
[----:B------:R-:W-:Y:S01]  /*7300*/  BSSY.RECONVERGENT B0, `(.L_x_7072) ;  /* 0x000000f000007945 */ /* 0x000fe20003800200 */
[-C--:B------:R-:W-:Y:S02]  /*7310*/  LEA.HI R13, R13, R66.reuse, RZ, 0x1b ;  /* 0x000000420d0d7211 */ /* 0x080fe400078fd8ff */
[-C--:B-1----:R-:W-:Y:S02]  /*7320*/  LEA.HI R159, R3, R66.reuse, RZ, 0x1b ;  /* 0x00000042039f7211 */ /* 0x082fe400078fd8ff */
[----:B------:R-:W-:Y:S02]  /*7330*/  LEA R3, R13, UR12, 0x2 ;  /* 0x0000000c0d037c11 */ /* 0x000fe4000f8e10ff */
[----:B------:R-:W-:Y:S02]  /*7340*/  ISETP.GE.AND P6, PT, R162, 0x161, PT ;  /* 0x00000161a200780c */ /* 0x000fe40003fc6270 */
[----:B------:R-:W-:-:S02]  /*7350*/  LEA.HI R155, R155, R66, RZ, 0x1b ;  /* 0x000000429b9b7211 */ /* 0x000fc400078fd8ff */
[----:B------:R-:W0:Y:S01]  /*7360*/  LDS R3, [R3+0x9b0] ;  /* 0x0009b00003037984 */ /* 0x000e220000000800 */
[----:B--2---:R-:W-:Y:S02]  /*7370*/  IADD3 R161, PT, PT, R66, 0x1c0, RZ ;  /* 0x000001c042a17810 */ /* 0x004fe40007ffe0ff */
[----:B------:R-:W-:Y:S02]  /*7380*/  LEA R155, R155, UR12, 0x2 ;  /* 0x0000000c9b9b7c11 */ /* 0x000fe4000f8e10ff */
[C---:B------:R-:W-:Y:S02]  /*7390*/  ISETP.GE.AND P0, PT, R162.reuse, 0x181, PT ;  /* 0x00000181a200780c */ /* 0x040fe40003f06270 */
[C---:B------:R-:W-:Y:S02]  /*73a0*/  ISETP.GE.AND P1, PT, R162.reuse, 0x1a1, PT ;  /* 0x000001a1a200780c */ /* 0x040fe40003f26270 */
[C---:B------:R-:W-:Y:S02]  /*73b0*/  ISETP.GE.AND P2, PT, R162.reuse, 0x1c1, PT ;  /* 0x000001c1a200780c */ /* 0x040fe40003f46270 */
[----:B------:R-:W-:Y:S01]  /*73c0*/  ISETP.GE.AND P3, PT, R162, 0x1e1, PT ;  /* 0x000001e1a200780c */ /* 0x000fe20003f66270 */
[----:B------:R-:W-:-:S12]  /*73d0*/  @!P6 BRA `(.L_x_7073) ;  /* 0x000000000004e947 */ /* 0x000fd80003800000 */
[----:B0-----:R1:W-:Y:S02]  /*73e0*/  REDG.E.ADD.F32.FTZ.RN.STRONG.GPU desc[UR30][R10.64+0x580], R3 ;  /* 0x000580030a0079a6 */ /* 0x0013e4000c12f31e */
.L_x_7073:
[----:B------:R-:W-:Y:S05]  /*73f0*/  BSYNC.RECONVERGENT B0 ;  /* 0x0000000000007941 */ /* 0x000fea0003800200 */
.L_x_7072:
[----:B01----:R0:W1:Y:S01]  /*7400*/  LDS R3, [R155+0xa30] ;  /* 0x000a30009b037984 */ /* 0x0030620000000800 */
[----:B------:R-:W-:Y:S01]  /*7410*/  BSSY.RECONVERGENT B0, `(.L_x_7074) ;  /* 0x0000006000007945 */ /* 0x000fe20003800200 */
[----:B------:R-:W-:Y:S01]  /*7420*/  VIADD R13, R66, 0x1e0 ;  /* 0x000001e0420d7836 */ /* 0x000fe20000000000 */
[----:B------:R-:W-:Y:S02]  /*7430*/  LEA.HI R161, R161, R66, RZ, 0x1b ;  /* 0x00000042a1a17211 */ /* 0x000fe400078fd8ff */
[----:B------:R-:W-:Y:S01]  /*7440*/  LEA R159, R159, UR12, 0x2 ;  /* 0x0000000c9f9f7c11 */ /* 0x000fe2000f8e10ff */
[----:B------:R-:W-:Y:S06]  /*7450*/  @!P0 BRA `(.L_x_7075) ;  /* 0x0000000000048947 */ /* 0x000fec0003800000 */
[----:B-1----:R2:W-:Y:S02]  /*7460*/  REDG.E.ADD.F32.FTZ.RN.STRONG.GPU desc[UR30][R10.64+0x600], R3 ;  /* 0x000600030a0079a6 */ /* 0x0025e4000c12f31e */
.L_x_7075:
[----:B------:R-:W-:Y:S05]  /*7470*/  BSYNC.RECONVERGENT B0 ;  /* 0x0000000000007941 */ /* 0x000fea0003800200 */
.L_x_7074:
[----:B-12---:R1:W2:Y:S01]  /*7480*/  LDS R3, [R159+0xab0] ;  /* 0x000ab0009f037984 */ /* 0x0062a20000000800 */
[----:B------:R-:W-:Y:S01]  /*7490*/  BSSY.RECONVERGENT B0, `(.L_x_7076) ;  /* 0x0000005000007945 */ /* 0x000fe20003800200 */
[----:B------:R-:W-:Y:S02]  /*74a0*/  LEA.HI R13, R13, R66, RZ, 0x1b ;  /* 0x000000420d0d7211 */ /* 0x000fe400078fd8ff */
[----:B------:R-:W-:Y:S01]  /*74b0*/  LEA R161, R161, UR12, 0x2 ;  /* 0x0000000ca1a17c11 */ /* 0x000fe2000f8e10ff */
[----:B------:R-:W-:Y:S06]  /*74c0*/  @!P1 BRA `(.L_x_7077) ;  /* 0x0000000000049947 */ /* 0x000fec0003800000 */
[----:B--2---:R3:W-:Y:S02]  /*74d0*/  REDG.E.ADD.F32.FTZ.RN.STRONG.GPU desc[UR30][R10.64+0x680], R3 ;  /* 0x000680030a0079a6 */ /* 0x0047e4000c12f31e */
.L_x_7077:
[----:B------:R-:W-:Y:S05]  /*74e0*/  BSYNC.RECONVERGENT B0 ;  /* 0x0000000000007941 */ /* 0x000fea0003800200 */
.L_x_7076:
[----:B--23--:R2:W3:Y:S01]  /*74f0*/  LDS R3, [R161+0xb30] ;  /* 0x000b3000a1037984 */ /* 0x00c4e20000000800 */
[----:B------:R-:W-:Y:S01]  /*7500*/  BSSY.RECONVERGENT B0, `(.L_x_7078) ;  /* 0x0000004000007945 */ /* 0x000fe20003800200 */
[----:B------:R-:W-:-:S03]  /*7510*/  LEA R13, R13, UR12, 0x2 ;  /* 0x0000000c0d0d7c11 */ /* 0x000fc6000f8e10ff */
[----:B------:R-:W-:Y:S05]  /*7520*/  @!P2 BRA `(.L_x_7079) ;  /* 0x000000000004a947 */ /* 0x000fea0003800000 */
[----:B---3--:R4:W-:Y:S02]  /*7530*/  REDG.E.ADD.F32.FTZ.RN.STRONG.GPU desc[UR30][R10.64+0x700], R3 ;  /* 0x000700030a0079a6 */ /* 0x0089e4000c12f31e */
.L_x_7079:
[----:B------:R-:W-:Y:S05]  /*7540*/  BSYNC.RECONVERGENT B0 ;  /* 0x0000000000007941 */ /* 0x000fea0003800200 */
.L_x_7078:
[----:B---34-:R3:W4:Y:S01]  /*7550*/  LDS R3, [R13+0xbb0] ;  /* 0x000bb0000d037984 */ /* 0x0187220000000800 */
[----:B------:R-:W-:Y:S04]  /*7560*/  BSSY.RECONVERGENT B0, `(.L_x_7080) ;  /* 0x0000003000007945 */ /* 0x000fe80003800200 */
[----:B------:R-:W-:Y:S05]  /*7570*/  @!P3 BRA `(.L_x_7081) ;  /* 0x000000000004b947 */ /* 0x000fea0003800000 */
[----:B----4-:R4:W-:Y:S02]  /*7580*/  REDG.E.ADD.F32.FTZ.RN.STRONG.GPU desc[UR30][R10.64+0x780], R3 ;  /* 0x000780030a0079a6 */ /* 0x0109e4000c12f31e */
.L_x_7081:
[----:B------:R-:W-:Y:S05]  /*7590*/  BSYNC.RECONVERGENT B0 ;  /* 0x0000000000007941 */ /* 0x000fea0003800200 */
.L_x_7080:
[----:B----4-:R-:W4:Y:S01]  /*75a0*/  SHFL.DOWN PT, R10, R221, 0x1, 0x1f ;  /* 0x08201f00dd0a7f89 */ /* 0x010f2200000e0000 */
[----:B------:R-:W-:Y:S01]  /*75b0*/  ISETP.GT.AND P0, PT, R48, 0x1e, PT ;  /* 0x0000001e3000780c */ /* 0x000fe20003f04270 */
[-C--:B------:R-:W-:Y:S01]  /*75c0*/  FMUL.FTZ R11, R14, R157.reuse ;  /* 0x0000009d0e0b7220 */ /* 0x080fe20000410000 */
[----:B------:R-:W-:Y:S01]  /*75d0*/  FMUL.FTZ R163, R138, R157 ;  /* 0x0000009d8aa37220 */ /* 0x000fe20000410000 */
[----:B------:R-:W5:Y:S01]  /*75e0*/  SHFL.DOWN PT, R3, R12, 0x1, 0x1f ;  /* 0x08201f000c037f89 */ /* 0x000f6200000e0000 */
[----:B--2---:R-:W-:Y:S01]  /*75f0*/  FMUL.FTZ R161, R15, R171 ;  /* 0x000000ab0fa17220 */ /* 0x004fe20000410000 */
[----:B-1----:R-:W-:Y:S01]  /*7600*/  FMUL.FTZ R159, R140, R175 ;  /* 0x000000af8c9f7220 */ /* 0x002fe20000410000 */
[----:B0-----:R-:W-:Y:S01]  /*7610*/  FMUL.FTZ R155, R141, R196 ;  /* 0x000000c48d9b7220 */ /* 0x001fe20000410000 */
[----:B------:R-:W-:Y:S01]  /*7620*/  FMUL.FTZ R162, R142, R207 ;  /* 0x000000cf8ea27220 */ /* 0x000fe20000410000 */
[----:B------:R-:W-:Y:S01]  /*7630*/  FMUL.FTZ R151, R151, R217 ;  /* 0x000000d997977220 */ /* 0x000fe20000410000 */
[----:B------:R-:W-:Y:S01]  /*7640*/  FMUL.FTZ R152, R152, R214 ;  /* 0x000000d698987220 */ /* 0x000fe20000410000 */
        /* <DEDUP_REMOVED lines=8> */
[C---:B---3--:R-:W-:Y:S01]  /*76d0*/  FMUL.FTZ R13, R138.reuse, R208 ;  /* 0x000000d08a0d7220 */ /* 0x048fe20000410000 */
[C---:B------:R-:W-:Y:S01]  /*76e0*/  FMUL.FTZ R140, R138.reuse, R213 ;  /* 0x000000d58a8c7220 */ /* 0x040fe20000410000 */
[C---:B------:R-:W-:Y:S01]  /*76f0*/  FMUL.FTZ R14, R138.reuse, R215 ;  /* 0x000000d78a0e7220 */ /* 0x040fe20000410000 */
[C---:B------:R-:W-:Y:S01]  /*7700*/  FMUL.FTZ R217, R138.reuse, R217 ;  /* 0x000000d98ad97220 */ /* 0x040fe20000410000 */
[----:B------:R-:W-:Y:S01]  /*7710*/  FMUL.FTZ R214, R138, R214 ;  /* 0x000000d68ad67220 */ /* 0x000fe20000410000 */
[----:B----4-:R-:W-:Y:S01]  /*7720*/  @!P0 FADD.FTZ R221, R221, R10 ;  /* 0x0000000adddd8221 */ /* 0x010fe20000010000 */
[----:B------:R-:W-:Y:S01]  /*7730*/  FMUL.FTZ R145, R145, R204 ;  /* 0x000000cc91917220 */ /* 0x000fe20000410000 */
[----:B------:R-:W-:Y:S01]  /*7740*/  FMUL.FTZ R15, R190, R15 ;  /* 0x0000000fbe0f7220 */ /* 0x000fe20000410000 */
[----:B------:R-:W-:Y:S01]  /*7750*/  FMUL.FTZ R150, R150, R215 ;  /* 0x000000d796967220 */ /* 0x000fe20000410000 */
[----:B-----5:R-:W-:Y:S01]  /*7760*/  @!P0 FADD.FTZ R12, R12, R3 ;  /* 0x000000030c0c8221 */ /* 0x020fe20000010000 */
        /* <DEDUP_REMOVED lines=31> */
[----:B------:R-:W-:Y:S01]  /*7960*/  FADD.FTZ R128, R13, R128 ;  /* 0x000000800d807221 */ /* 0x000fe20000010000 */
[----:B------:R-:W-:Y:S01]  /*7970*/  FFMA.FTZ R142, R115, R146, R142 ;  /* 0x00000092738e7223 */ /* 0x000fe2000001008e */
[----:B------:R-:W1:Y:S01]  /*7980*/  SHFL.DOWN PT, R3, R12, 0x4, 0x1f ;  /* 0x08801f000c037f89 */ /* 0x000e6200000e0000 */
        /* <DEDUP_REMOVED lines=20> */
[-C--:B------:R-:W-:Y:S01]  /*7ad0*/  FMUL.FTZ R10, R153, R219.reuse ;  /* 0x000000db990a7220 */ /* 0x080fe20000410000 */
[----:B------:R-:W-:Y:S01]  /*7ae0*/  FMUL.FTZ R219, R138, R219 ;  /* 0x000000db8adb7220 */ /* 0x000fe20000410000 */
[----:B------:R-:W-:Y:S01]  /*7af0*/  FFMA.FTZ R83, R92, R143, R83 ;  /* 0x0000008f5c537223 */ /* 0x000fe20000010053 */
[----:B-1----:R-:W-:Y:S01]  /*7b00*/  @!P0 FADD.FTZ R12, R12, R3 ;  /* 0x000000030c0c8221 */ /* 0x002fe20000010000 */
[----:B------:R-:W-:Y:S01]  /*7b10*/  FMUL.FTZ R3, R138, R212 ;  /* 0x000000d48a037220 */ /* 0x000fe20000410000 */
[----:B------:R-:W-:Y:S01]  /*7b20*/  ISETP.GT.AND P0, PT, R48, 0x17, PT ;  /* 0x000000173000780c */ /* 0x000fe20003f04270 */
[----:B------:R-:W0:Y:S01]  /*7b30*/  SHFL.DOWN PT, R138, R221, 0x8, 0x1f ;  /* 0x09001f00dd8a7f89 */ /* 0x000e2200000e0000 */
[----:B------:R-:W-:Y:S01]  /*7b40*/  FMUL.FTZ R14, R2, R219 ;  /* 0x000000db020e7220 */ /* 0x000fe20000410000 */
[----:B------:R-:W-:Y:S01]  /*7b50*/  FMUL.FTZ R3, R194, R3 ;  /* 0x00000003c2037220 */ /* 0x000fe20000410000 */
[-C--:B------:R-:W-:Y:S01]  /*7b60*/  FFMA.FTZ R93, R102, R10.reuse, R93 ;  /* 0x0000000a665d7223 */ /* 0x080fe2000001005d */
[----:B------:R-:W1:Y:S01]  /*7b70*/  SHFL.DOWN PT, R153, R12, 0x8, 0x1f ;  /* 0x09001f000c997f89 */ /* 0x000e6200000e0000 */
[----:B------:R-:W-:Y:S01]  /*7b80*/  FFMA.FTZ R14, R123, R10, R14 ;  /* 0x0000000a7b0e7223 */ /* 0x000fe2000001000e */
[----:B------:R-:W-:Y:S01]  /*7b90*/  FFMA.FTZ R3, R118, R149, R3 ;  /* 0x0000009576037223 */ /* 0x000fe20000010003 */
[----:B------:R-:W-:Y:S01]  /*7ba0*/  FFMA.FTZ R10, R108, R159, R175 ;  /* 0x0000009f6c0a7223 */ /* 0x000fe200000100af */
[----:B------:R-:W-:Y:S01]  /*7bb0*/  FFMA.FTZ R91, R100, R151, R91 ;  /* 0x00000097645b7223 */ /* 0x000fe2000001005b */
[----:B------:R-:W-:Y:S01]  /*7bc0*/  FADD.FTZ R132, R141, R132 ;  /* 0x000000848d847221 */ /* 0x000fe20000010000 */
[----:B------:R-:W-:Y:S01]  /*7bd0*/  FADD.FTZ R126, R3, R126 ;  /* 0x0000007e037e7221 */ /* 0x000fe20000010000 */
[----:B------:R-:W-:Y:S01]  /*7be0*/  FFMA.FTZ R76, R99, R162, R76 ;  /* 0x000000a2634c7223 */ /* 0x000fe2000001004c */
[----:B------:R-:W-:Y:S01]  /*7bf0*/  FFMA.FTZ R86, R109, R152, R86 ;  /* 0x000000986d567223 */ /* 0x000fe20000010056 */
[----:B------:R-:W-:Y:S01]  /*7c00*/  FADD.FTZ R124, R217, R124 ;  /* 0x0000007cd97c7221 */ /* 0x000fe20000010000 */
[----:B------:R-:W-:Y:S01]  /*7c10*/  FADD.FTZ R135, R164, R135 ;  /* 0x00000087a4877221 */ /* 0x000fe20000010000 */
[----:B------:R-:W-:Y:S01]  /*7c20*/  FFMA.FTZ R81, R90, R155, R81 ;  /* 0x0000009b5a517223 */ /* 0x000fe20000010051 */
[----:B------:R-:W-:Y:S01]  /*7c30*/  FADD.FTZ R122, R13, R122 ;  /* 0x0000007a0d7a7221 */ /* 0x000fe20000010000 */
[----:B------:R-:W-:Y:S01]  /*7c40*/  FADD.FTZ R134, R157, R134 ;  /* 0x000000869d867221 */ /* 0x000fe20000010000 */
[----:B------:R-:W-:Y:S01]  /*7c50*/  FFMA.FTZ R74, R97, R159, R74 ;  /* 0x0000009f614a7223 */ /* 0x000fe2000001004a */
[----:B------:R-:W-:Y:S01]  /*7c60*/  FFMA.FTZ R79, R88, R161, R79 ;  /* 0x000000a1584f7223 */ /* 0x000fe2000001004f */
[----:B------:R-:W-:Y:S01]  /*7c70*/  FFMA.FTZ R72, R95, R11, R72 ;  /* 0x0000000b5f487223 */ /* 0x000fe20000010048 */
[----:B------:R-:W-:Y:S01]  /*7c80*/  FADD.FTZ R125, R14, R125 ;  /* 0x0000007d0e7d7221 */ /* 0x000fe20000010000 */
[----:B------:R-:W-:Y:S01]  /*7c90*/  FADD.FTZ R137, R10, R137 ;  /* 0x000000890a897221 */ /* 0x000fe20000010000 */
[----:B------:R-:W-:Y:S01]  /*7ca0*/  FADD.FTZ R136, R171, R136 ;  /* 0x00000088ab887221 */ /* 0x000fe20000010000 */
[----:B0-----:R-:W-:Y:S01]  /*7cb0*/  @!P0 FADD.FTZ R221, R221, R138 ;  /* 0x0000008adddd8221 */ /* 0x001fe20000010000 */
[----:B-1----:R-:W-:-:S04]  /*7cc0*/  @!P0 FADD.FTZ R12, R12, R153 ;  /* 0x000000990c0c8221 */ /* 0x002fc80000010000 */
[----:B------:R-:W0:Y:S01]  /*7cd0*/  SHFL.DOWN PT, R138, R221, 0x10, 0x1f ;  /* 0x0a001f00dd8a7f89 */ /* 0x000e2200000e0000 */
[----:B------:R-:W-:-:S03]  /*7ce0*/  ISETP.NE.AND P0, PT, R48, RZ, PT ;  /* 0x000000ff3000720c */ /* 0x000fc60003f05270 */
[----:B------:R-:W1:Y:S01]  /*7cf0*/  SHFL.DOWN PT, R15, R12, 0x10, 0x1f ;  /* 0x0a001f000c0f7f89 */ /* 0x000e6200000e0000 */
[----:B0-----:R-:W-:Y:S01]  /*7d00*/  FADD.FTZ R2, R221, R138 ;  /* 0x0000008add027221 */ /* 0x001fe20000010000 */
[----:B------:R-:W-:Y:S01]  /*7d10*/  FFMA.FTZ R138, R104, R11, R163 ;  /* 0x0000000b688a7223 */ /* 0x000fe200000100a3 */
[----:B-1----:R-:W-:-:S03]  /*7d20*/  FADD.FTZ R3, R12, R15 ;  /* 0x0000000f0c037221 */ /* 0x002fc60000010000 */
[----:B------:R-:W-:-:S04]  /*7d30*/  FADD.FTZ R139, R138, R139 ;  /* 0x0000008b8a8b7221 */ /* 0x000fc80000010000 */
        /* <DEDUP_REMOVED lines=15> */
.L_x_7083:
[----:B------:R-:W-:Y:S05]  /*7e30*/  BSYNC.RECONVERGENT B0 ;  /* 0x0000000000007941 */ /* 0x000fea0003800200 */
.L_x_7082:
[----:B------:R-:W-:-:S04]  /*7e40*/  IADD3 R77, PT, PT, R77, 0x1, RZ ;  /* 0x000000014d4d7810 */ /* 0x000fc80007ffe0ff */
[----:B------:R-:W-:-:S13]  /*7e50*/  ISETP.GE.AND P0, PT, R77, UR44, PT ;  /* 0x0000002c4d007c0c */ /* 0x000fda000bf06270 */
[----:B------:R-:W-:Y:S05]  /*7e60*/  @!P0 BRA `(.L_x_7084) ;  /* 0xffffffcc00088947 */ /* 0x000fea000383ffff */
.L_x_7046:
[----:B------:R-:W-:Y:S01]  /*7e70*/  BAR.SYNC.DEFER_BLOCKING 0x0 ;  /* 0x0000000000007b1d */ /* 0x000fe20000010000 */
[----:B------:R-:W-:Y:S01]  /*7e80*/  F2FP.BF16.F32.PACK_AB R86, R86, R93 ;  /* 0x0000005d5656723e */ /* 0x000fe200000010ff */
[----:B------:R-:W-:Y:S01]  /*7e90*/  UIADD3 UR13, UPT, UPT, -UR6, UR13, URZ ;  /* 0x0000000d060d7290 */ /* 0x000fe2000fffe1ff */
[----:B------:R-:W-:Y:S01]  /*7ea0*/  F2FP.BF16.F32.PACK_AB R84, R84, R91 ;  /* 0x0000005b5454723e */ /* 0x000fe200000010ff */
[----:B------:R-:W-:Y:S01]  /*7eb0*/  UIADD3 UR24, UP0, UPT, UR24, -0x400, URZ ;  /* 0xfffffc0018187890 */ /* 0x000fe2000ff1e0ff */
[----:B------:R-:W-:Y:S01]  /*7ec0*/  PRMT R0, R86, 0x7632, R0 ;  /* 0x0000763256007816 */ /* 0x000fe20000000000 */
[----:B------:R-:W1:Y:S01]  /*7ed0*/  LDCU.64 UR10, c[0x0][0x4f8] ;  /* 0x00009f00ff0a77ac */ /* 0x000e620008000a00 */
[----:B------:R-:W-:Y:S02]  /*7ee0*/  F2FP.BF16.F32.PACK_AB R82, R82, R89 ;  /* 0x000000595252723e */ /* 0x000fe400000010ff */
[----:B------:R-:W-:Y:S01]  /*7ef0*/  F2FP.BF16.F32.PACK_AB R80, R80, R87 ;  /* 0x000000575050723e */ /* 0x000fe200000010ff */
[----:B------:R-:W2:Y:S01]  /*7f00*/  LDCU.64 UR14, c[0x0][0x500] ;  /* 0x0000a000ff0e77ac */ /* 0x000ea20008000a00 */
[----:B0-----:R-:W-:-:S02]  /*7f10*/  PRMT R2, R84, 0x7632, R2 ;  /* 0x0000763254027816 */ /* 0x001fc40000000002 */
[----:B------:R-:W-:Y:S01]  /*7f20*/  PRMT R3, R82, 0x7632, R3 ;  /* 0x0000763252037816 */ /* 0x000fe20000000003 */
        /* <DEDUP_REMOVED lines=9> */
[----:B------:R-:W-:Y:S01]  /*7fc0*/  PRMT R4, R78, 0x7632, R4 ;  /* 0x000076324e047816 */ /* 0x000fe20000000004 */
[----:B------:R0:W-:Y:S01]  /*7fd0*/  STS.U16 [R31+0x2], R0 ;  /* 0x000002001f007388 */ /* 0x0001e20000000400 */
[----:B------:R-:W-:Y:S01]  /*7fe0*/  MOV R6, UR13 ;  /* 0x0000000d00067c02 */ /* 0x000fe20008000f00 */
        /* <DEDUP_REMOVED lines=10> */
[----:B------:R-:W-:Y:S01]  /*8090*/  UIADD3.X UR28, UPT, UPT, UR28, -0x1, URZ, UP2, !UPT ;  /* 0xffffffff1c1c7890 */ /* 0x000fe200097fe4ff */
[----:B------:R0:W-:Y:S01]  /*80a0*/  STS.U16 [R31+0xe], R0 ;  /* 0x00000e001f007388 */ /* 0x0001e20000000400 */
[----:B------:R-:W-:Y:S01]  /*80b0*/  UIMAD UR9, UR16, UR15, UR9 ;  /* 0x0000000f100972a4 */ /* 0x000fe2000f8e0209 */
[----:B---3--:R-:W-:-:S02]  /*80c0*/  PRMT R3, R74, 0x7632, R3 ;  /* 0x000076324a037816 */ /* 0x008fc40000000003 */
        /* <DEDUP_REMOVED lines=128> */
[----:B------:R-:W-:Y:S04]  /*88d0*/  STS.U16 [R31+0x1a], R10 ;  /* 0x00001a0a1f007388 */ /* 0x000fe80000000400 */
[----:B------:R-:W-:Y:S01]  /*88e0*/  STS.U16 [R31+0x1c], R2 ;  /* 0x00001c021f007388 */ /* 0x000fe20000000400 */
[----:B------:R-:W-:-:S03]  /*88f0*/  UMOV UR23, UR6 ;  /* 0x0000000600177c82 */ /* 0x000fc60008000000 */
[----:B------:R1:W-:Y:S01]  /*8900*/  STS.U16 [R31+0x1e], R4 ;  /* 0x00001e041f007388 */ /* 0x0003e20000000400 */
[----:B------:R-:W-:-:S03]  /*8910*/  NOP ;  /* 0x0000000000007918 */ /* 0x000fc60000000000 */
[----:B------:R-:W-:Y:S01]  /*8920*/  LDS.U16 R47, [R47] ;  /* 0x000000002f2f7984 */ /* 0x000fe20000000400 */
[----:B-1----:R-:W-:-:S03]  /*8930*/  IMAD.X R4, RZ, RZ, UR7, P2 ;  /* 0x00000007ff047e24 */ /* 0x002fc600090e06ff */
        /* <DEDUP_REMOVED lines=55> */
.L_x_7044:
        /* <DEDUP_REMOVED lines=33> */
.L_x_7087:
[----:B------:R-:W-:Y:S05]  /*8ec0*/  BSYNC.RECONVERGENT B0 ;  /* 0x0000000000007941 */ /* 0x000fea0003800200 */
.L_x_7086:
        /* <DEDUP_REMOVED lines=31> */
.L_x_7089:
[----:B------:R-:W-:Y:S05]  /*90c0*/  BSYNC.RECONVERGENT B0 ;  /* 0x0000000000007941 */ /* 0x000fea0003800200 */
.L_x_7088:
        /* <DEDUP_REMOVED lines=17> */
.L_x_7091:
[----:B------:R-:W-:Y:S01]  /*91e0*/  LEA R0, R11, UR13, 0x2 ;  /* 0x0000000d0b007c11 */ /* 0x000fe2000f8e10ff */
[----:B------:R-:W-:Y:S01]  /*91f0*/  UMOV UR8, UR6 ;  /* 0x0000000600087c82 */ /* 0x000fe20008000000 */
[----:B-12---:R-:W-:Y:S02]  /*9200*/  MOV R3, UR5 ;  /* 0x0000000500037c02 */ /* 0x006fe40008000f00 */
[----:B------:R-:W-:Y:S01]  /*9210*/  SHF.R.S32.HI R3, RZ, 0x1f, R11 ;  /* 0x0000001fff037819 */ /* 0x000fe2000001140b */
[----:B0-----:R-:W0:Y:S01]  /*9220*/  LDS R13, [R0+0x1f28] ;  /* 0x001f2800000d7984 */ /* 0x001e220000000800 */
[----:B------:R-:W-:Y:S02]  /*9230*/  MOV R2, UR4 ;  /* 0x0000000400027c02 */ /* 0x000fe40008000f00 */
[----:B------:R-:W-:Y:S01]  /*9240*/  MOV R7, UR16 ;  /* 0x0000001000077c02 */ /* 0x000fe20008000f00 */
[----:B------:R-:W1:Y:S01]  /*9250*/  LDS R15, [R0+0x2328] ;  /* 0x00232800000f7984 */ /* 0x000e620000000800 */
        /* <DEDUP_REMOVED lines=19> */
.L_x_7090:
[----:B------:R-:W-:Y:S05]  /*9390*/  EXIT ;  /* 0x000000000000794d */ /* 0x000fea0003800000 */
.L_x_7092:
        /* <DEDUP_REMOVED lines=14> */
.L_x_10481:


//--------------------- .text._Z25selective_scan_bwd_kernelI32Selective_Scan_bwd_kernel_traitsILi32ELi16ELb0ELb1ELb0ELb1ELb0EN3c108BFloat16EfEEv12SSMParamsBwd --------------------------
	.section	.text._Z25selective_scan_bwd_kernelI32Selective_Scan_bwd_kernel_traitsILi32ELi16ELb0ELb1ELb0ELb1ELb0EN3c108BFloat16EfEEv12SSMParamsBwd,"ax",@progbits
	.align	128
        .global         _Z25selective_scan_bwd_kernelI32Selective_Scan_bwd_kernel_traitsILi32ELi16ELb0ELb1ELb0ELb1ELb0EN3c108BFloat16EfEEv12SSMParamsBwd
        .type           _Z25selective_scan_bwd_kernelI32Selective_Scan_bwd_kernel_traitsILi32ELi16ELb0ELb1ELb0ELb1ELb0EN3c108BFloat16EfEEv12SSMParamsBwd,@function
        .size           _Z25selective_scan_bwd_kernelI32Selective_Scan_bwd_kernel_traitsILi32ELi16ELb0ELb1ELb0ELb1ELb0EN3c108BFloat16EfEEv12SSMParamsBwd,(.L_x_10482 - _Z25selective_scan_bwd_kernelI32Selective_Scan_bwd_kernel_traitsILi32ELi16ELb0ELb1ELb0ELb1ELb0EN3c108BFloat16EfEEv12SSMParamsBwd)
        .other          _Z25selective_scan_bwd_kernelI32Selective_Scan_bwd_kernel_traitsILi32ELi16ELb0ELb1ELb0ELb1ELb0EN3c108BFloat16EfEEv12SSMParamsBwd,@"STO_CUDA_ENTRY STV_DEFAULT"
_Z25selective_scan_bwd_kernelI32Selective_Scan_bwd_kernel_traitsILi32ELi16ELb0ELb1ELb0ELb1ELb0EN3c108BFloat16EfEEv12SSMParamsBwd:
.text._Z25selective_scan_bwd_kernelI32Selective_Scan_bwd_kernel_traitsILi32ELi16ELb0ELb1ELb0ELb1ELb0EN3c108BFloat16EfEEv12SSMParamsBwd:
        /* <DEDUP_REMOVED lines=27> */
[----:B------:R-:W-:Y:S01]  /*01b0*/  MOV R4, UR8 ;  /* 0x0000000800047c02 */ /* 0x000fe20008000f00 */
        /* <DEDUP_REMOVED lines=10> */
[----:B------:R-:W-:Y:S01]  /*0260*/  CS2R R56, SRZ ;  /* 0x0000000000387805 */ /* 0x000fe2000001ff00 */
[----:B------:R-:W-:-:S02]  /*0270*/  UIMAD.WIDE.U32 UR4, UR26, UR12, URZ ;  /* 0x0000000c1a0472a5 */ /* 0x000fc4000f8e00ff */
[----:B-1----:R-:W-:Y:S02]  /*0280*/  UISETP.NE.U32.AND UP0, UPT, UR20, URZ, UPT ;  /* 0x000000ff1400728c */ /* 0x002fe4000bf05070 */
[----:B------:R-:W-:Y:S01]  /*0290*/  UIMAD UR5, UR26, UR13, UR5 ;  /* 0x0000000d1a0572a4 */ /* 0x000fe2000f8e0205 */
[----:B0-----:R-:W0:Y:S01]  /*02a0*/  LDC.64 R4, c[0x0][0x3c8] ;  /* 0x0000f200ff047b82 */ /* 0x001e220000000a00 */
[----:B----4-:R-:W-:Y:S01]  /*02b0*/  HFMA2 R6, -RZ, RZ, 0, 0 ;  /* 0x00000000ff067431 */ /* 0x010fe200000001ff */
[----:B------:R-:W-:Y:S02]  /*02c0*/  UIMAD.WIDE.U32 UR12, UR6, UR18, UR8 ;  /* 0x00000012060c72a5 */ /* 0x000fe4000f8e0008 */
[----:B------:R-:W1:Y:S01]  /*02d0*/  LDCU.128 UR8, c[0x0][0x460] ;  /* 0x00008c00ff0877ac */ /* 0x000e620008000c00 */
[----:B--2---:R-:W-:Y:S01]  /*02e0*/  IADD3 R2, PT, PT, RZ, -R7, RZ ;  /* 0x80000007ff027210 */ /* 0x004fe20007ffe0ff */
[----:B------:R-:W-:Y:S01]  /*02f0*/  UIMAD UR17, UR6, UR19, UR13 ;  /* 0x00000013061172a4 */ /* 0x000fe2000f8e020d */
[----:B------:R-:W2:Y:S03]  /*0300*/  LDCU.64 UR18, c[0x0][0x498] ;  /* 0x00009300ff1277ac */ /* 0x000ea60008000a00 */
        /* <DEDUP_REMOVED lines=36> */
[----:B------:R-:W-:Y:S01]  /*0550*/  @!P2 IADD3 R59, PT, PT, -R59, RZ, RZ ;  /* 0x000000ff3b3ba210 */ /* 0x000fe20007ffe1ff */
[----:B------:R-:W-:Y:S01]  /*0560*/  UIMAD UR21, UR6, UR21, UR5 ;  /* 0x00000015061572a4 */ /* 0x000fe2000f8e0205 */
[----:B------:R-:W-:Y:S01]  /*0570*/  @!P1 LOP3.LUT R59, RZ, R8, RZ, 0x33, !PT ;  /* 0x00000008ff3b9212 */ /* 0x000fe200078e33ff */
[----:B-1----:R-:W-:Y:S02]  /*0580*/  @UP0 UIMAD UR5, UR26, UR7, UR6 ;  /* 0x000000071a0502a4 */ /* 0x002fe4000f8e0206 */
[----:B------:R-:W-:Y:S01]  /*0590*/  UIADD3 UR4, UP1, UPT, UR28, UR4, URZ ;  /* 0x000000041c047290 */ /* 0x000fe2000ff3e0ff */
[----:B------:R-:W-:Y:S01]  /*05a0*/  SHF.R.S32.HI R3, RZ, 0x1f, R59 ;  /* 0x0000001fff037819 */ /* 0x000fe2000001143b */
[----:B------:R-:W-:Y:S02]  /*05b0*/  @UP0 UIMAD UR5, UR5, UR27, URZ ;  /* 0x0000001b050502a4 */ /* 0x000fe4000f8e02ff */
[----:B------:R-:W-:Y:S02]  /*05c0*/  UIMAD UR9, UR26, UR23, UR9 ;  /* 0x000000171a0972a4 */ /* 0x000fe4000f8e0209 */
[----:B------:R-:W-:Y:S01]  /*05d0*/  UIADD3.X UR21, UPT, UPT, UR29, UR21, URZ, UP1, !UPT ;  /* 0x000000151d157290 */ /* 0x000fe20008ffe4ff */
[----:B0-----:R-:W-:Y:S01]  /*05e0*/  IMAD R0, R3, R4, RZ ;  /* 0x0000000403007224 */ /* 0x001fe200078e02ff */
[----:B--2---:R-:W-:-:S02]  /*05f0*/  ULEA UR20, UP1, UR4, UR12, 0x1 ;  /* 0x0000000c04147291 */ /* 0x004fc4000f8208ff */
[----:B------:R-:W-:Y:S01]  /*0600*/  @UP0 UIMAD UR7, UR5, UR10, URZ ;  /* 0x0000000a050702a4 */ /* 0x000fe2000f8e02ff */
[C---:B------:R-:W-:Y:S01]  /*0610*/  IMAD.WIDE.U32 R2, R59.reuse, R4, UR8 ;  /* 0x000000083b027e25 */ /* 0x040fe2000f8e0004 */
[----:B------:R-:W-:Y:S01]  /*0620*/  ULEA.HI.X UR21, UR4, UR13, UR21, 0x1, UP1 ;  /* 0x0000000d04157291 */ /* 0x000fe200088f0c15 */
[----:B------:R-:W-:Y:S02]  /*0630*/  UMOV UR5, URZ ;  /* 0x000000ff00057c82 */ /* 0x000fe40008000000 */
[----:B------:R-:W-:Y:S01]  /*0640*/  IMAD R5, R59, R5, R0 ;  /* 0x000000053b057224 */ /* 0x000fe200078e0200 */
        /* <DEDUP_REMOVED lines=44> */
.L_x_7165:
[----:B0-----:R-:W0:Y:S01]  /*0910*/  LDCU UR20, c[0x0][0x388] ;  /* 0x00007100ff1477ac */ /* 0x001e220008000800 */
[----:B------:R-:W-:Y:S02]  /*0920*/  SHF.L.U32 R2, R52, 0x1, RZ ;  /* 0x0000000134027819 */ /* 0x000fe400000006ff */
[----:B------:R-:W-:Y:S01]  /*0930*/  PRMT R9, RZ, 0x7610, R9 ;  /* 0x00007610ff097816 */ /* 0x000fe20000000009 */
[----:B------:R-:W-:Y:S01]  /*0940*/  ULEA UR22, UR12, 0xfffffe00, 0x9 ;  /* 0xfffffe000c167891 */ /* 0x000fe2000f8e48ff */
[C---:B------:R-:W-:Y:S02]  /*0950*/  IADD3 R6, P2, PT, R2.reuse, UR14, RZ ;  /* 0x0000000e02067c10 */ /* 0x040fe4000ff5e0ff */
[C---:B------:R-:W-:Y:S02]  /*0960*/  IADD3 R4, P1, PT, R2.reuse, UR16, RZ ;  /* 0x0000001002047c10 */ /* 0x040fe4000ff3e0ff */
[----:B------:R-:W-:Y:S02]  /*0970*/  IADD3 R2, P0, PT, R2, UR18, RZ ;  /* 0x0000001202027c10 */ /* 0x000fe4000ff1e0ff */
[----:B------:R-:W-:-:S02]  /*0980*/  IADD3.X R7, PT, PT, RZ, UR15, RZ, P2, !PT ;  /* 0x0000000fff077c10 */ /* 0x000fc400097fe4ff */
[----:B------:R-:W-:Y:S02]  /*0990*/  IADD3.X R3, PT, PT, RZ, UR19, RZ, P0, !PT ;  /* 0x00000013ff037c10 */ /* 0x000fe400087fe4ff */
[----:B------:R-:W-:Y:S02]  /*09a0*/  PRMT R12, RZ, 0x7610, R12 ;  /* 0x00007610ff0c7816 */ /* 0x000fe4000000000c */
[----:B------:R-:W-:Y:S01]  /*09b0*/  IADD3.X R5, PT, PT, RZ, UR17, RZ, P1, !PT ;  /* 0x00000011ff057c10 */ /* 0x000fe20008ffe4ff */
        /* <DEDUP_REMOVED lines=25> */
[----:B------:R-:W-:-:S02]  /*0b50*/  PRMT R65, RZ, 0x7610, R65 ;  /* 0x00007610ff417816 */ /* 0x000fc40000000041 */
[----:B------:R-:W-:Y:S01]  /*0b60*/  PRMT R60, RZ, 0x7610, R60 ;  /* 0x00007610ff3c7816 */ /* 0x000fe2000000003c */
        /* <DEDUP_REMOVED lines=25> */
[C---:B-1----:R-:W-:Y:S01]  /*0d00*/  VIADD R20, R35.reuse, 0x20 ;  /* 0x0000002023147836 */ /* 0x042fe20000000000 */
[C---:B------:R-:W-:Y:S02]  /*0d10*/  IADD3 R24, PT, PT, R35.reuse, 0x60, RZ ;  /* 0x0000006023187810 */ /* 0x040fe40007ffe0ff */
[C---:B------:R-:W-:Y:S02]  /*0d20*/  IADD3 R26, PT, PT, R35.reuse, 0xa0, RZ ;  /* 0x000000a0231a7810 */ /* 0x040fe40007ffe0ff */
[CC--:B------:R-:W-:Y:S02]  /*0d30*/  LEA.HI.SX32 R34, R35.reuse, R35.reuse, 0x1b ;  /* 0x0000002323227211 */ /* 0x0c0fe400078fdaff */
[----:B------:R-:W-:Y:S02]  /*0d40*/  IADD3 R6, PT, PT, R35, 0x80, RZ ;  /* 0x0000008023067810 */ /* 0x000fe40007ffe0ff */
[----:B------:R-:W-:-:S02]  /*0d50*/  LEA.HI.SX32 R20, R20, R35, 0x1b ;  /* 0x0000002314147211 */ /* 0x000fc400078fdaff */
[-C--:B------:R-:W-:Y:S02]  /*0d60*/  LEA.HI.SX32 R24, R24, R35.reuse, 0x1b ;  /* 0x0000002318187211 */ /* 0x080fe400078fdaff */
[-C--:B------:R-:W-:Y:S02]  /*0d70*/  LEA.HI.SX32 R26, R26, R35.reuse, 0x1b ;  /* 0x000000231a1a7211 */ /* 0x080fe400078fdaff */
[----:B------:R-:W-:Y:S02]  /*0d80*/  LEA R34, R34, UR27, 0x1 ;  /* 0x0000001b22227c11 */ /* 0x000fe4000f8e08ff */
[----:B------:R-:W-:Y:S02]  /*0d90*/  IADD3 R22, PT, PT, R35, 0x40, RZ ;  /* 0x0000004023167810 */ /* 0x000fe40007ffe0ff */
[----:B------:R-:W-:Y:S02]  /*0da0*/  LEA.HI.SX32 R6, R6, R35, 0x1b ;  /* 0x0000002306067211 */ /* 0x000fe400078fdaff */
[----:B------:R-:W-:-:S02]  /*0db0*/  LEA R33, R20, UR27, 0x1 ;  /* 0x0000001b14217c11 */ /* 0x000fc4000f8e08ff */
[----:B------:R-:W-:Y:S02]  /*0dc0*/  LEA R31, R24, UR27, 0x1 ;  /* 0x0000001b181f7c11 */ /* 0x000fe4000f8e08ff */
[----:B------:R-:W-:Y:S02]  /*0dd0*/  LEA R29, R26, UR27, 0x1 ;  /* 0x0000001b1a1d7c11 */ /* 0x000fe4000f8e08ff */
[C---:B------:R-:W-:Y:S02]  /*0de0*/  IADD3 R24, PT, PT, R35.reuse, 0x120, RZ ;  /* 0x0000012023187810 */ /* 0x040fe40007ffe0ff */
[----:B------:R-:W-:Y:S02]  /*0df0*/  IADD3 R26, PT, PT, R35, 0x140, RZ ;  /* 0x00000140231a7810 */ /* 0x000fe40007ffe0ff */
[----:B------:R-:W-:Y:S02]  /*0e00*/  LEA.HI.SX32 R22, R22, R35, 0x1b ;  /* 0x0000002316167211 */ /* 0x000fe400078fdaff */
[----:B------:R-:W-:-:S02]  /*0e10*/  LEA R30, R6, UR27, 0x1 ;  /* 0x0000001b061e7c11 */ /* 0x000fc4000f8e08ff */
[C---:B------:R-:W-:Y:S02]  /*0e20*/  IADD3 R6, PT, PT, R35.reuse, 0xc0, RZ ;  /* 0x000000c023067810 */ /* 0x040fe40007ffe0ff */
[-C--:B------:R-:W-:Y:S02]  /*0e30*/  LEA.HI.SX32 R24, R24, R35.reuse, 0x1b ;  /* 0x0000002318187211 */ /* 0x080fe400078fdaff */
[----:B------:R-:W-:Y:S02]  /*0e40*/  LEA R32, R22, UR27, 0x1 ;  /* 0x0000001b16207c11 */ /* 0x000fe4000f8e08ff */
[C---:B------:R-:W-:Y:S02]  /*0e50*/  IADD3 R20, PT, PT, R35.reuse, 0xe0, RZ ;  /* 0x000000e023147810 */ /* 0x040fe40007ffe0ff */
[----:B------:R-:W-:Y:S02]  /*0e60*/  LEA.HI.SX32 R6, R6, R35, 0x1b ;  /* 0x0000002306067211 */ /* 0x000fe400078fdaff */
[----:B------:R-:W-:-:S02]  /*0e70*/  IADD3 R22, PT, PT, R35, 0x100, RZ ;  /* 0x0000010023167810 */ /* 0x000fc40007ffe0ff */
[----:B------:R-:W-:Y:S02]  /*0e80*/  LEA R25, R24, UR27, 0x1 ;  /* 0x0000001b18197c11 */ /* 0x000fe4000f8e08ff */
[-C--:B------:R-:W-:Y:S02]  /*0e90*/  LEA.HI.SX32 R20, R20, R35.reuse, 0x1b ;  /* 0x0000002314147211 */ /* 0x080fe400078fdaff */
[----:B------:R-:W-:Y:S02]  /*0ea0*/  LEA R28, R6, UR27, 0x1 ;  /* 0x0000001b061c7c11 */ /* 0x000fe4000f8e08ff */
[----:B------:R-:W-:Y:S02]  /*0eb0*/  LEA.HI.SX32 R22, R22, R35, 0x1b ;  /* 0x0000002316167211 */ /* 0x000fe400078fdaff */
[----:B------:R-:W-:Y:S02]  /*0ec0*/  IADD3 R6, PT, PT, R35, 0x180, RZ ;  /* 0x0000018023067810 */ /* 0x000fe40007ffe0ff */
[----:B------:R-:W-:-:S02]  /*0ed0*/  LEA R27, R20, UR27, 0x1 ;  /* 0x0000001b141b7c11 */ /* 0x000fc4000f8e08ff */
[----:B------:R-:W-:Y:S02]  /*0ee0*/  LEA.HI.SX32 R6, R6, R35, 0x1b ;  /* 0x0000002306067211 */ /* 0x000fe400078fdaff */
[----:B------:R-:W-:-:S04]  /*0ef0*/  IADD3 R20, PT, PT, R35, 0x1e0, RZ ;  /* 0x000001e023147810 */ /* 0x000fc80007ffe0ff */
[----:B------:R-:W-:Y:S02]  /*0f00*/  LEA.HI.SX32 R7, R20, R35, 0x1b ;  /* 0x0000002314077211 */ /* 0x000fe400078fdaff */
[----:B------:R-:W-:Y:S02]  /*0f10*/  P2R R76, PR, RZ, 0x1 ;  /* 0x00000001ff4c7803 */ /* 0x000fe40000000000 */
[----:B------:R-:W-:Y:S02]  /*0f20*/  ISETP.GE.AND P0, PT, R52, UR40, PT ;  /* 0x0000002834007c0c */ /* 0x000fe4000bf06270 */
[----:B------:R-:W-:Y:S02]  /*0f30*/  P2R R75, PR, RZ, 0x2 ;  /* 0x00000002ff4b7803 */ /* 0x000fe40000000000 */
[----:B------:R-:W-:Y:S02]  /*0f40*/  P2R R74, PR, RZ, 0x4 ;  /* 0x00000004ff4a7803 */ /* 0x000fe40000000000 */
[----:B------:R-:W-:-:S02]  /*0f50*/  ISETP.GE.AND P1, PT, R48, UR40, PT ;  /* 0x0000002830007c0c */ /* 0x000fc4000bf26270 */
[----:B------:R-:W-:Y:S02]  /*0f60*/  P2R R72, PR, RZ, 0x8 ;  /* 0x00000008ff487803 */ /* 0x000fe40000000000 */
[----:B------:R-:W-:Y:S02]  /*0f70*/  ISETP.GE.AND P2, PT, R49, UR40, PT ;  /* 0x0000002831007c0c */ /* 0x000fe4000bf46270 */
[----:B------:R-:W-:Y:S02]  /*0f80*/  ISETP.GE.AND P3, PT, R50, UR40, PT ;  /* 0x0000002832007c0c */ /* 0x000fe4000bf66270 */
[----:B------:R-:W-:Y:S02]  /*0f90*/  PRMT R67, RZ, 0x7610, R67 ;  /* 0x00007610ff437816 */ /* 0x000fe40000000043 */
[----:B------:R-:W-:Y:S01]  /*0fa0*/  PRMT R73, RZ, 0x7610, R73 ;  /* 0x00007610ff497816 */ /* 0x000fe20000000049 */
[----:B--2---:R-:W-:Y:S04]  /*0fb0*/  STS.U16 [R34], R9 ;  /* 0x0000000922007388 */ /* 0x004fe80000000400 */
[----:B---3--:R0:W-:Y:S04]  /*0fc0*/  STS.U16 [R33+0x40], R0 ;  /* 0x0000400021007388 */ /* 0x0081e80000000400 */
[----:B----4-:R-:W-:Y:S01]  /*0fd0*/  STS.U16 [R32+0x80], R11 ;  /* 0x0000800b20007388 */ /* 0x010fe20000000400 */
[----:B0-----:R-:W-:-:S04]  /*0fe0*/  LEA.HI.SX32 R0, R26, R35, 0x1b ;  /* 0x000000231a007211 */ /* 0x001fc800078fdaff */
[----:B------:R-:W-:Y:S01]  /*0ff0*/  LEA R24, R0, UR27, 0x1 ;  /* 0x0000001b00187c11 */ /* 0x000fe2000f8e08ff */
[----:B------:R-:W-:Y:S01]  /*1000*/  VIADD R0, R35, 0x160 ;  /* 0x0000016023007836 */ /* 0x000fe20000000000 */
[----:B------:R0:W-:Y:S01]  /*1010*/  STS.U16 [R31+0xc0], R8 ;  /* 0x0000c0081f007388 */ /* 0x0001e20000000400 */
[----:B------:R-:W-:-:S03]  /*1020*/  LEA R26, R22, UR27, 0x1 ;  /* 0x0000001b161a7c11 */ /* 0x000fc6000f8e08ff */
[-C--:B------:R-:W-:Y:S02]  /*1030*/  LEA.HI.SX32 R0, R0, R35.reuse, 0x1b ;  /* 0x0000002300007211 */ /* 0x080fe400078fdaff */
[----:B0-----:R-:W-:Y:S01]  /*1040*/  IADD3 R8, PT, PT, R35, 0x1a0, RZ ;  /* 0x000001a023087810 */ /* 0x001fe20007ffe0ff */
[----:B------:R-:W-:Y:S01]  /*1050*/  STS.U16 [R30+0x100], R13 ;  /* 0x0001000d1e007388 */ /* 0x000fe20000000400 */
[----:B------:R-:W-:Y:S02]  /*1060*/  LEA R23, R0, UR27, 0x1 ;  /* 0x0000001b00177c11 */ /* 0x000fe4000f8e08ff */
[----:B------:R-:W-:Y:S01]  /*1070*/  LEA.HI.SX32 R8, R8, R35, 0x1b ;  /* 0x0000002308087211 */ /* 0x000fe200078fdaff */
[----:B------:R0:W-:Y:S01]  /*1080*/  STS.U16 [R29+0x140], R10 ;  /* 0x0001400a1d007388 */ /* 0x0001e20000000400 */
[----:B------:R-:W-:-:S03]  /*1090*/  LEA R22, R6, UR27, 0x1 ;  /* 0x0000001b06167c11 */ /* 0x000fc6000f8e08ff */
[----:B------:R-:W-:Y:S01]  /*10a0*/  STS.U16 [R28+0x180], R15 ;  /* 0x0001800f1c007388 */ /* 0x000fe20000000400 */
[----:B------:R-:W-:-:S03]  /*10b0*/  LEA R21, R8, UR27, 0x1 ;  /* 0x0000001b08157c11 */ /* 0x000fc6000f8e08ff */
[----:B------:R-:W-:Y:S01]  /*10c0*/  STS.U16 [R27+0x1c0], R12 ;  /* 0x0001c00c1b007388 */ /* 0x000fe20000000400 */
[----:B0-----:R-:W-:-:S03]  /*10d0*/  IADD3 R10, PT, PT, R35, 0x1c0, RZ ;  /* 0x000001c0230a7810 */ /* 0x001fc60007ffe0ff */
[----:B------:R-:W-:Y:S01]  /*10e0*/  STS.U16 [R26+0x200], R17 ;  /* 0x000200111a007388 */ /* 0x000fe20000000400 */
[----:B------:R-:W-:-:S03]  /*10f0*/  SHF.L.U32 R0, R35, 0x4, RZ ;  /* 0x0000000423007819 */ /* 0x000fc600000006ff */
[----:B------:R-:W-:Y:S01]  /*1100*/  STS.U16 [R25+0x240], R14 ;  /* 0x0002400e19007388 */ /* 0x000fe20000000400 */
[----:B------:R-:W-:-:S03]  /*1110*/  LEA.HI.SX32 R10, R10, R35, 0x1b ;  /* 0x000000230a0a7211 */ /* 0x000fc600078fdaff */
[----:B------:R0:W-:Y:S04]  /*1120*/  STS.U16 [R24+0x280], R19 ;  /* 0x0002801318007388 */ /* 0x0001e80000000400 */
[----:B------:R-:W-:Y:S01]  /*1130*/  STS.U16 [R23+0x2c0], R16 ;  /* 0x0002c01017007388 */ /* 0x000fe20000000400 */
[----:B------:R-:W-:-:S03]  /*1140*/  LEA R20, R10, UR27, 0x1 ;  /* 0x0000001b0a147c11 */ /* 0x000fc6000f8e08ff */
[----:B------:R-:W-:Y:S04]  /*1150*/  STS.U16 [R22+0x300], R63 ;  /* 0x0003003f16007388 */ /* 0x000fe80000000400 */
[----:B------:R1:W-:Y:S01]  /*1160*/  STS.U16 [R21+0x340], R18 ;  /* 0x0003401215007388 */ /* 0x0003e20000000400 */
[----:B0-----:R-:W-:-:S03]  /*1170*/  LEA R19, R7, UR27, 0x1 ;  /* 0x0000001b07137c11 */ /* 0x001fc6000f8e08ff */
[----:B------:R-:W-:Y:S01]  /*1180*/  STS.U16 [R20+0x380], R65 ;  /* 0x0003804114007388 */ /* 0x000fe20000000400 */
[----:B-1----:R-:W-:-:S03]  /*1190*/  LEA.HI.SX32 R18, R0, R0, 0x1b ;  /* 0x0000000000127211 */ /* 0x002fc600078fdaff */
[----:B------:R0:W-:Y:S01]  /*11a0*/  STS.U16 [R19+0x3c0], R60 ;  /* 0x0003c03c13007388 */ /* 0x0001e20000000400 */
[----:B------:R-:W-:Y:S01]  /*11b0*/  LEA R18, R18, UR27, 0x1 ;  /* 0x0000001b12127c11 */ /* 0x000fe2000f8e08ff */
[----:B------:R-:W-:-:S04]  /*11c0*/  NOP ;  /* 0x0000000000007918 */ /* 0x000fc80000000000 */
        /* <DEDUP_REMOVED lines=20> */
[----:B------:R-:W-:Y:S02]  /*1310*/  PRMT R9, RZ, 0x7610, R9 ;  /* 0x00007610ff097816 */ /* 0x000fe40000000009 */
[----:B------:R-:W-:Y:S01]  /*1320*/  PRMT R6, RZ, 0x7610, R6 ;  /* 0x00007610ff067816 */ /* 0x000fe20000000006 */
        /* <DEDUP_REMOVED lines=26> */
[----:B------:R-:W-:Y:S01]  /*14d0*/  PRMT R0, RZ, 0x7610, R0 ;  /* 0x00007610ff007816 */ /* 0x000fe20000000000 */
[----:B------:R-:W4:Y:S01]  /*14e0*/  @!P0 LDG.E.U16 R14, desc[UR24][R4.64+0x240] ;  /* 0x00024018040e8981 */ /* 0x000f22000c1e1500 */
[----:B0-----:R-:W-:-:S03]  /*14f0*/  PRMT R60, RZ, 0x7610, R60 ;  /* 0x00007610ff3c7816 */ /* 0x001fc6000000003c */
        /* <DEDUP_REMOVED lines=40> */
[----:B------:R-:W-:Y:S04]  /*1780*/  LDS.U16 R12, [R18+0x2] ;  /* 0x00000200120c7984 */ /* 0x000fe80000000400 */
[----:B------:R-:W2:Y:S04]  /*1790*/  LDS.U16 R13, [R18+0x4] ;  /* 0x00000400120d7984 */ /* 0x000ea80000000400 */
[----:B------:R-:W-:Y:S04]  /*17a0*/  LDS.U16 R14, [R18+0x6] ;  /* 0x00000600120e7984 */ /* 0x000fe80000000400 */
[----:B------:R-:W3:Y:S04]  /*17b0*/  LDS.U16 R15, [R18+0x8] ;  /* 0x00000800120f7984 */ /* 0x000ee80000000400 */
[----:B------:R-:W4:Y:S04]  /*17c0*/  LDS.U16 R16, [R18+0xa] ;  /* 0x00000a0012107984 */ /* 0x000f280000000400 */
[----:B------:R-:W4:Y:S04]  /*17d0*/  LDS.U16 R17, [R18+0xc] ;  /* 0x00000c0012117984 */ /* 0x000f280000000400 */
        /* <DEDUP_REMOVED lines=40> */
[----:B---3--:R-:W-:Y:S02]  /*1a60*/  SHF.L.U32 R15, R15, 0x10, RZ ;  /* 0x000000100f0f7819 */ /* 0x008fe400000006ff */
[----:B----4-:R-:W-:-:S02]  /*1a70*/  SHF.L.U32 R3, R16, 0x10, RZ ;  /* 0x0000001010037819 */ /* 0x010fc400000006ff */
[----:B------:R-:W-:Y:S01]  /*1a80*/  SHF.L.U32 R17, R17, 0x10, RZ ;  /* 0x0000001011117819 */ /* 0x000fe200000006ff */
[----:B------:R-:W-:Y:S01]  /*1a90*/  BSSY.RECONVERGENT B0, `(.L_x_7094) ;  /* 0x0000059000007945 */ /* 0x000fe20003800200 */
[----:B------:R-:W-:Y:S02]  /*1aa0*/  PRMT R96, RZ, 0x7610, R96 ;  /* 0x00007610ff607816 */ /* 0x000fe40000000060 */
[----:B------:R-:W-:Y:S02]  /*1ab0*/  CS2R R94, SRZ ;  /* 0x00000000005e7805 */ /* 0x000fe4000001ff00 */
[----:B------:R-:W-:Y:S02]  /*1ac0*/  CS2R R92, SRZ ;  /* 0x00000000005c7805 */ /* 0x000fe4000001ff00 */
        /* <DEDUP_REMOVED lines=35> */
[----:B0----5:R-:W-:-:S05]  /*1d00*/  FADD.FTZ R86, R11, R58 ;  /* 0x0000003a0b567221 */ /* 0x021fca0000010000 */
[----:B------:R-:W-:Y:S01]  /*1d10*/  FSETP.GTU.FTZ.AND P0, PT, R86, 20, PT ;  /* 0x41a000005600780b */ /* 0x000fe20003f1c000 */
[----:B------:R-:W-:Y:S01]  /*1d20*/  IMAD.U32 R83, R14, 0x10000, RZ ;  /* 0x000100000e537824 */ /* 0x000fe200078e00ff */
[----:B------:R-:W-:Y:S01]  /*1d30*/  SHF.L.U32 R85, R12, 0x10, RZ ;  /* 0x000000100c557819 */ /* 0x000fe200000006ff */
[--C-:B------:R-:W-:Y:S01]  /*1d40*/  FADD.FTZ R84, R13, R58.reuse ;  /* 0x0000003a0d547221 */ /* 0x100fe20000010000 */
[--C-:B------:R-:W-:Y:S01]  /*1d50*/  FADD.FTZ R81, R15, R58.reuse ;  /* 0x0000003a0f517221 */ /* 0x100fe20000010000 */
[--C-:B------:R-:W-:Y:S01]  /*1d60*/  FADD.FTZ R83, R83, R58.reuse ;  /* 0x0000003a53537221 */ /* 0x100fe20000010000 */
[--C-:B------:R-:W-:Y:S01]  /*1d70*/  FADD.FTZ R82, R3, R58.reuse ;  /* 0x0000003a03527221 */ /* 0x100fe20000010000 */
[----:B------:R-:W-:Y:S01]  /*1d80*/  FADD.FTZ R85, R85, R58 ;  /* 0x0000003a55557221 */ /* 0x000fe20000010000 */
[----:B------:R-:W-:Y:S02]  /*1d90*/  HFMA2 R87, -RZ, RZ, 0, 0 ;  /* 0x00000000ff577431 */ /* 0x000fe400000001ff */
[----:B------:R-:W-:Y:S01]  /*1da0*/  HFMA2 R76, -RZ, RZ, 0, 0 ;  /* 0x00000000ff4c7431 */ /* 0x000fe200000001ff */
[----:B------:R-:W-:-:S02]  /*1db0*/  FSETP.GTU.FTZ.AND P2, PT, R84, 20, PT ;  /* 0x41a000005400780b */ /* 0x000fc40003f5c000 */
[----:B------:R-:W-:Y:S02]  /*1dc0*/  CS2R R78, SRZ ;  /* 0x00000000004e7805 */ /* 0x000fe4000001ff00 */
[----:B------:R-:W-:Y:S01]  /*1dd0*/  FSETP.GTU.FTZ.AND P1, PT, R85, 20, PT ;  /* 0x41a000005500780b */ /* 0x000fe20003f3c000 */
[----:B------:R-:W-:Y:S01]  /*1de0*/  FADD.FTZ R77, R17, R58 ;  /* 0x0000003a114d7221 */ /* 0x000fe20000010000 */
        /* <DEDUP_REMOVED lines=35> */
.L_x_7095:
[----:B------:R-:W-:Y:S05]  /*2020*/  BSYNC.RECONVERGENT B0 ;  /* 0x0000000000007941 */ /* 0x000fea0003800200 */
.L_x_7094:
[----:B------:R-:W-:Y:S01]  /*2030*/  SHF.L.U32 R67, R67, 0x10, RZ ;  /* 0x0000001043437819 */ /* 0x000fe200000006ff */
[----:B------:R-:W-:Y:S01]  /*2040*/  BSSY.RECONVERGENT B0, `(.L_x_7096) ;  /* 0x0000025000007945 */ /* 0x000fe20003800200 */
[----:B------:R-:W-:Y:S02]  /*2050*/  FSETP.GTU.FTZ.AND P0, PT, R77, 20, PT ;  /* 0x41a000004d00780b */ /* 0x000fe40003f1c000 */
[----:B------:R-:W-:Y:S02]  /*2060*/  CS2R R74, SRZ ;  /* 0x00000000004a7805 */ /* 0x000fe4000001ff00 */
[----:B------:R-:W-:Y:S01]  /*2070*/  MOV R73, RZ ;  /* 0x000000ff00497202 */ /* 0x000fe20000000f00 */
        /* <DEDUP_REMOVED lines=33> */
.L_x_7097:
[----:B------:R-:W-:Y:S05]  /*2290*/  BSYNC.RECONVERGENT B0 ;  /* 0x0000000000007941 */ /* 0x000fea0003800200 */
.L_x_7096:
        /* <DEDUP_REMOVED lines=39> */
.L_x_7099:
[----:B------:R-:W-:Y:S05]  /*2510*/  BSYNC.RECONVERGENT B0 ;  /* 0x0000000000007941 */ /* 0x000fea0003800200 */
.L_x_7098:
        /* <DEDUP_REMOVED lines=39> */
.L_x_7101:
[----:B------:R-:W-:Y:S05]  /*2790*/  BSYNC.RECONVERGENT B0 ;  /* 0x0000000000007941 */ /* 0x000fea0003800200 */
.L_x_7100:
        /* <DEDUP_REMOVED lines=39> */
.L_x_7103:
[----:B------:R-:W-:Y:S05]  /*2a10*/  BSYNC.RECONVERGENT B0 ;  /* 0x0000000000007941 */ /* 0x000fea0003800200 */
.L_x_7102:
[----:B------:R-:W-:Y:S01]  /*2a20*/  BSSY.RECONVERGENT B0, `(.L_x_7104) ;  /* 0x0000027000007945 */ /* 0x000fe20003800200 */
[----:B------:R-:W-:Y:S01]  /*2a30*/  IMAD.U32 R11, R0, 0x10000, RZ ;  /* 0x00010000000b7824 */ /* 0x000fe200078e00ff */
[----:B------:R-:W-:Y:S01]  /*2a40*/  FSETP.GTU.FTZ.AND P4, PT, R99, 20, PT ;  /* 0x41a000006300780b */ /* 0x000fe20003f9c000 */
[----:B------:R-:W-:Y:S01]  /*2a50*/  FADD.FTZ R105, R105, R58 ;  /* 0x0000003a69697221 */ /* 0x000fe20000010000 */
        /* <DEDUP_REMOVED lines=35> */
.L_x_7105:
[----:B------:R-:W-:Y:S05]  /*2c90*/  BSYNC.RECONVERGENT B0 ;  /* 0x0000000000007941 */ /* 0x000fea0003800200 */
.L_x_7104:
        /* <DEDUP_REMOVED lines=39> */
.L_x_7107:
[----:B------:R-:W-:Y:S05]  /*2f10*/  BSYNC.RECONVERGENT B0 ;  /* 0x0000000000007941 */ /* 0x000fea0003800200 */
.L_x_7106:
        /* <DEDUP_REMOVED lines=39> */
.L_x_7109:
[----:B------:R-:W-:Y:S05]  /*3190*/  BSYNC.RECONVERGENT B0 ;  /* 0x0000000000007941 */ /* 0x000fea0003800200 */
.L_x_7108:
        /* <DEDUP_REMOVED lines=39> */
.L_x_7111:
[----:B------:R-:W-:Y:S05]  /*3410*/  BSYNC.RECONVERGENT B0 ;  /* 0x0000000000007941 */ /* 0x000fea0003800200 */
.L_x_7110:
        /* <DEDUP_REMOVED lines=39> */
.L_x_7113:
[----:B------:R-:W-:Y:S05]  /*3690*/  BSYNC.RECONVERGENT B0 ;  /* 0x0000000000007941 */ /* 0x000fea0003800200 */
.L_x_7112:
        /* <DEDUP_REMOVED lines=9> */
[----:B------:R-:W-:Y:S01]  /*3730*/  FMUL.FTZ R123, R0, R61 ;  /* 0x0000003d007b7220 */ /* 0x000fe20000410000 */
        /* <DEDUP_REMOVED lines=34> */
.L_x_7115:
[----:B------:R-:W-:Y:S05]  /*3960*/  BSYNC.RECONVERGENT B0 ;  /* 0x0000000000007941 */ /* 0x000fea0003800200 */
.L_x_7114:
        /* <DEDUP_REMOVED lines=32> */
.L_x_7117:
[----:B------:R-:W-:Y:S05]  /*3b70*/  BSYNC.RECONVERGENT B0 ;  /* 0x0000000000007941 */ /* 0x000fea0003800200 */
.L_x_7116:
        /* <DEDUP_REMOVED lines=32> */
.L_x_7119:
[----:B------:R-:W-:Y:S05]  /*3d80*/  BSYNC.RECONVERGENT B0 ;  /* 0x0000000000007941 */ /* 0x000fea0003800200 */
.L_x_7118:
        /* <DEDUP_REMOVED lines=32> */
.L_x_7121:
[----:B------:R-:W-:Y:S05]  /*3f90*/  BSYNC.RECONVERGENT B0 ;  /* 0x0000000000007941 */ /* 0x000fea0003800200 */
.L_x_7120:
        /* <DEDUP_REMOVED lines=32> */
.L_x_7123:
[----:B------:R-:W-:Y:S05]  /*41a0*/  BSYNC.RECONVERGENT B0 ;  /* 0x0000000000007941 */ /* 0x000fea0003800200 */
.L_x_7122:
        /* <DEDUP_REMOVED lines=32> */
.L_x_7125:
[----:B------:R-:W-:Y:S05]  /*43b0*/  BSYNC.RECONVERGENT B0 ;  /* 0x0000000000007941 */ /* 0x000fea0003800200 */
.L_x_7124:
        /* <DEDUP_REMOVED lines=42> */
.L_x_7164:
        /* <DEDUP_REMOVED lines=38> */
[----:B------:R-:W-:Y:S01]  /*48c0*/  MOV R13, UR7 ;  /* 0x00000007000d7c02 */ /* 0x000fe20008000f00 */
[----:B------:R-:W-:Y:S01]  /*48d0*/  IMAD.MOV.U32 R151, RZ, RZ, RZ ;  /* 0x000000ffff977224 */ /* 0x000fe200078e00ff */
[----:B------:R-:W-:Y:S02]  /*48e0*/  MOV R153, RZ ;  /* 0x000000ff00997202 */ /* 0x000fe40000000f00 */
[----:B------:R-:W-:Y:S02]  /*48f0*/  MOV R15, UR11 ;  /* 0x0000000b000f7c02 */ /* 0x000fe40008000f00 */
        /* <DEDUP_REMOVED lines=38> */
[----:B------:R-:W-:-:S04]  /*4b60*/  LEA R16, P3, R12, R8, 0x2 ;  /* 0x000000080c107211 */ /* 0x000fc800078610ff */
[----:B------:R-:W-:Y:S02]  /*4b70*/  LEA.HI.X R17, R12, R9, R13, 0x2, P3 ;  /* 0x000000090c117211 */ /* 0x000fe400018f140d */
[----:B------:R-:W-:Y:S02]  /*4b80*/  PRMT R12, R147, 0x7632, R12 ;  /* 0x00007632930c7816 */ /* 0x000fe4000000000c */
[----:B------:R-:W-:Y:S02]  /*4b90*/  MOV R13, RZ ;  /* 0x000000ff000d7202 */ /* 0x000fe40000000f00 */
[----:B------:R-:W-:Y:S01]  /*4ba0*/  PRMT R143, R153, 0x7632, R143 ;  /* 0x00007632998f7816 */ /* 0x000fe2000000008f */
        /* <DEDUP_REMOVED lines=10> */
[----:B--2---:R-:W-:-:S03]  /*4c50*/  PRMT R14, R13, 0x7632, R14 ;  /* 0x000076320d0e7816 */ /* 0x004fc6000000000e */
[----:B------:R-:W-:Y:S04]  /*4c60*/  STS.U16 [R24+0x280], R153 ;  /* 0x0002809918007388 */ /* 0x000fe80000000400 */
[----:B------:R-:W-:Y:S04]  /*4c70*/  STS.U16 [R23+0x2c0], R143 ;  /* 0x0002c08f17007388 */ /* 0x000fe80000000400 */
[----:B------:R2:W-:Y:S04]  /*4c80*/  STS.U16 [R22+0x300], R3 ;  /* 0x0003000316007388 */ /* 0x0005e80000000400 */
[----:B------:R3:W-:Y:S04]  /*4c90*/  STS.U16 [R21+0x340], R12 ;  /* 0x0003400c15007388 */ /* 0x0007e80000000400 */
[----:B------:R-:W-:Y:S04]  /*4ca0*/  STS.U16 [R20+0x380], R13 ;  /* 0x0003800d14007388 */ /* 0x000fe80000000400 */
[----:B------:R-:W-:Y:S01]  /*4cb0*/  STS.U16 [R19+0x3c0], R14 ;  /* 0x0003c00e13007388 */ /* 0x000fe20000000400 */
[----:B------:R-:W-:-:S03]  /*4cc0*/  NOP ;  /* 0x0000000000007918 */ /* 0x000fc60000000000 */
[----:B------:R4:W5:Y:S01]  /*4cd0*/  LDG.E R173, desc[UR24][R16.64] ;  /* 0x0000001810ad7981 */ /* 0x000962000c1e1900 */
[----:B-1----:R-:W1:Y:S03]  /*4ce0*/  S2UR UR21, SR_CgaCtaId ;  /* 0x00000000001579c3 */ /* 0x002e660000008800 */
[----:B------:R-:W3:Y:S04]  /*4cf0*/  LDS.U16 R156, [R18] ;  /* 0x00000000129c7984 */ /* 0x000ee80000000400 */
[----:B------:R-:W3:Y:S04]  /*4d00*/  LDS.U16 R155, [R18+0x2] ;  /* 0x00000200129b7984 */ /* 0x000ee80000000400 */
        /* <DEDUP_REMOVED lines=11> */
[----:B------:R-:W3:Y:S04]  /*4dc0*/  LDS.U16 R143, [R18+0x1a] ;  /* 0x00001a00128f7984 */ /* 0x000ee80000000400 */
[----:B----4-:R-:W4:Y:S04]  /*4dd0*/  LDS.U16 R17, [R18+0x1c] ;  /* 0x00001c0012117984 */ /* 0x010f280000000400 */
[----:B------:R-:W4:Y:S01]  /*4de0*/  LDS.U16 R16, [R18+0x1e] ;  /* 0x00001e0012107984 */ /* 0x000f220000000400 */
[----:B------:R-:W-:Y:S01]  /*4df0*/  FMUL.FTZ R2, R142, 1.4426950216293334961 ;  /* 0x3fb8aa3b8e027820 */ /* 0x000fe20000410000 */
[----:B------:R-:W-:Y:S01]  /*4e00*/  USHF.L.U32 UR41, UR12, 0x8, URZ ;  /* 0x000000080c297899 */ /* 0x000fe200080006ff */
[----:B------:R-:W-:-:S02]  /*4e10*/  ISETP.NE.AND P1, PT, R54, RZ, PT ;  /* 0x000000ff3600720c */ /* 0x000fc40003f25270 */
[C---:B0-----:R-:W-:Y:S01]  /*4e20*/  FMUL.FTZ R15, R2.reuse, R86 ;  /* 0x00000056020f7220 */ /* 0x041fe20000410000 */
[----:B------:R-:W-:Y:S01]  /*4e30*/  UIADD3 UR20, UPT, UPT, UR41, -0x100, URZ ;  /* 0xffffff0029147890 */ /* 0x000fe2000fffe0ff */
[C---:B------:R-:W-:Y:S01]  /*4e40*/  FMUL.FTZ R164, R2.reuse, R85 ;  /* 0x0000005502a47220 */ /* 0x040fe20000410000 */
[C---:B------:R-:W-:Y:S02]  /*4e50*/  FMUL.FTZ R168, R2.reuse, R84 ;  /* 0x0000005402a87220 */ /* 0x040fe40000410000 */
[----:B------:R-:W-:Y:S01]  /*4e60*/  ULOP3.LUT UR20, UR20, 0x100, URZ, 0xc0, !UPT ;  /* 0x0000010014147892 */ /* 0x000fe2000f8ec0ff */
        /* <DEDUP_REMOVED lines=15> */
[C---:B------:R-:W-:Y:S01]  /*4f60*/  ISETP.NE.AND P0, PT, R54.reuse, 0x1f, PT ;  /* 0x0000001f3600780c */ /* 0x040fe20003f05270 */
[----:B-1----:R-:W-:Y:S01]  /*4f70*/  ULEA UR27, UR21, UR27, 0x18 ;  /* 0x0000001b151b7291 */ /* 0x002fe2000f8ec0ff */
[----:B--2---:R-:W-:Y:S01]  /*4f80*/  IADD3 R3, PT, PT, R141, UR20, RZ ;  /* 0x000000148d037c10 */ /* 0x004fe2000fffe0ff */
[----:B------:R-:W1:Y:S01]  /*4f90*/  MUFU.EX2 R164, R164 ;  /* 0x000000a400a47308 */ /* 0x000e620000000800 */
[----:B------:R-:W-:-:S03]  /*4fa0*/  @P1 IADD3 R3, PT, PT, R54, 0x200, RZ ;  /* 0x0000020036031810 */ /* 0x000fc60007ffe0ff */
[----:B------:R-:W2:Y:S01]  /*4fb0*/  MUFU.EX2 R168, R168 ;  /* 0x000000a800a87308 */ /* 0x000ea20000000800 */
[----:B---3--:R-:W-:-:S03]  /*4fc0*/  LEA R12, R3, UR27, 0x2 ;  /* 0x0000001b030c7c11 */ /* 0x008fc6000f8e10ff */
        /* <DEDUP_REMOVED lines=29> */
[----:B----4-:R-:W-:Y:S02]  /*51a0*/  SHF.L.U32 R17, R17, 0x10, RZ ;  /* 0x0000001011117819 */ /* 0x010fe400000006ff */
[----:B------:R-:W-:Y:S01]  /*51b0*/  SHF.L.U32 R16, R16, 0x10, RZ ;  /* 0x0000001010107819 */ /* 0x000fe200000006ff */
        /* <DEDUP_REMOVED lines=26> */
.L_x_7128:
[----:B------:R-:W-:-:S06]  /*5360*/  LEA R218, R54, UR27, 0x2 ;  /* 0x0000001b36da7c11 */ /* 0x000fcc000f8e10ff */
[----:B------:R-:W0:Y:S02]  /*5370*/  LDS R218, [R218+0x16ac] ;  /* 0x0016ac00dada7984 */ /* 0x000e240000000800 */
.L_x_7129:
[----:B------:R-:W-:Y:S05]  /*5380*/  BSYNC.RECONVERGENT B0 ;  /* 0x0000000000007941 */ /* 0x000fea0003800200 */
.L_x_7127:
        /* <DEDUP_REMOVED lines=41> */
[----:B------:R-:W-:Y:S01]  /*5620*/  FFMA.FTZ R213, R180, R3, R189 ;  /* 0x00000003b4d57223 */ /* 0x000fe200000100bd */
[----:B------:R-:W-:Y:S01]  /*5630*/  FMUL.FTZ R12, R183, R12 ;  /* 0x0000000cb70c7220 */ /* 0x000fe20000410000 */
        /* <DEDUP_REMOVED lines=10> */
[C---:B------:R-:W-:Y:S01]  /*56e0*/  FFMA.FTZ R3, R187.reuse, R3, R210 ;  /* 0x00000003bb037223 */ /* 0x040fe200000100d2 */
        /* <DEDUP_REMOVED lines=13> */
[C---:B------:R-:W-:Y:S01]  /*57c0*/  FMUL.FTZ R12, R179.reuse, R12 ;  /* 0x0000000cb30c7220 */ /* 0x040fe20000410000 */
        /* <DEDUP_REMOVED lines=20> */
[----:B------:R-:W-:Y:S01]  /*5910*/  FFMA.FTZ R12, R160, R12, R163 ;  /* 0x0000000ca00c7223 */ /* 0x000fe200000100a3 */
[----:B------:R-:W-:Y:S01]  /*5920*/  FFMA.FTZ R215, R168, R213, R165 ;  /* 0x000000d5a8d77223 */ /* 0x000fe200000100a5 */
[C---:B------:R-:W-:Y:S01]  /*5930*/  FMUL.FTZ R213, R164.reuse, R13 ;  /* 0x0000000da4d57220 */ /* 0x040fe20000410000 */
[----:B------:R-:W-:Y:S01]  /*5940*/  FMUL.FTZ R3, R183, R2 ;  /* 0x00000002b7037220 */ /* 0x000fe20000410000 */
[----:B------:R-:W-:Y:S01]  /*5950*/  FFMA.FTZ R12, R157, R12, R162 ;  /* 0x0000000c9d0c7223 */ /* 0x000fe200000100a2 */
[----:B------:R-:W-:Y:S01]  /*5960*/  FFMA.FTZ R224, R164, R215, R161 ;  /* 0x000000d7a4e07223 */ /* 0x000fe200000100a1 */
[----:B------:R-:W-:Y:S01]  /*5970*/  ISETP.NE.AND P2, PT, R184, 0x1f, PT ;  /* 0x0000001fb800780c */ /* 0x000fe20003f45270 */
[----:B------:R-:W-:Y:S01]  /*5980*/  FMUL.FTZ R2, R180, R3 ;  /* 0x00000003b4027220 */ /* 0x000fe20000410000 */
[----:B------:R-:W0:Y:S01]  /*5990*/  SHFL.DOWN PT, R226, R213, 0x1, 0x1f ;  /* 0x08201f00d5e27f89 */ /* 0x000e2200000e0000 */
[----:B------:R-:W-:Y:S01]  /*59a0*/  ISETP.GE.AND P0, PT, R35, 0x1, PT ;  /* 0x000000012300780c */ /* 0x000fe20003f06270 */
[----:B------:R-:W-:Y:S01]  /*59b0*/  UISETP.GE.AND UP0, UPT, UR12, UR42, UPT ;  /* 0x0000002a0c00728c */ /* 0x000fe2000bf06270 */
[----:B------:R-:W-:Y:S01]  /*59c0*/  FMUL.FTZ R3, R175, R2 ;  /* 0x00000002af037220 */ /* 0x000fe20000410000 */
[----:B------:R-:W1:Y:S01]  /*59d0*/  SHFL.UP PT, R13, R12, 0x1, RZ ;  /* 0x042000000c0d7989 */ /* 0x000e6200000e00ff */
[----:B------:R-:W-:Y:S01]  /*59e0*/  ISETP.GT.U32.AND P3, PT, R184, 0x17, PT ;  /* 0x00000017b800780c */ /* 0x000fe20003f64070 */
[----:B------:R-:W-:Y:S01]  /*59f0*/  UMOV UR20, UR23 ;  /* 0x0000001700147c82 */ /* 0x000fe20008000000 */
[----:B------:R-:W-:Y:S01]  /*5a00*/  FMUL.FTZ R2, R170, R3 ;  /* 0x00000003aa027220 */ /* 0x000fe20000410000 */
[----:B------:R-:W2:Y:S01]  /*5a10*/  SHFL.DOWN PT, R217, R224, 0x1, 0x1f ;  /* 0x08201f00e0d97f89 */ /* 0x000ea200000e0000 */
[----:B------:R-:W-:Y:S01]  /*5a20*/  SHF.R.S32.HI R223, RZ, 0x1f, R59 ;  /* 0x0000001fffdf7819 */ /* 0x000fe2000001143b */
[----:B------:R-:W-:Y:S01]  /*5a30*/  BSSY.RECONVERGENT B0, `(.L_x_7130) ;  /* 0x00000fa000007945 */ /* 0x000fe20003800200 */
[----:B------:R-:W-:Y:S01]  /*5a40*/  FMUL.FTZ R3, R167, R2 ;  /* 0x00000002a7037220 */ /* 0x000fe20000410000 */
[----:B------:R-:W-:-:S03]  /*5a50*/  ISETP.NE.AND P6, PT, R54, RZ, PT ;  /* 0x000000ff3600720c */ /* 0x000fc60003fc5270 */
[----:B------:R-:W-:-:S04]  /*5a60*/  FMUL.FTZ R2, R160, R3 ;  /* 0x00000003a0027220 */ /* 0x000fc80000410000 */
[----:B------:R-:W-:Y:S01]  /*5a70*/  FMUL.FTZ R215, R157, R2 ;  /* 0x000000029dd77220 */ /* 0x000fe20000410000 */
[----:B0-----:R-:W-:-:S04]  /*5a80*/  @P2 FMUL.FTZ R3, R226, R213 ;  /* 0x000000d5e2032220 */ /* 0x001fc80000410000 */
[----:B------:R-:W0:Y:S01]  /*5a90*/  SHFL.UP PT, R2, R215, 0x1, RZ ;  /* 0x04200000d7027989 */ /* 0x000e2200000e00ff */
[----:B-1----:R-:W-:Y:S01]  /*5aa0*/  FFMA.FTZ R13, R215, R13, R12 ;  /* 0x0000000dd70d7223 */ /* 0x002fe2000001000c */
[----:B--2---:R-:W-:Y:S01]  /*5ab0*/  @P2 FFMA.FTZ R224, R213, R217, R224 ;  /* 0x000000d9d5e02223 */ /* 0x004fe200000100e0 */
[----:B------:R-:W-:-:S03]  /*5ac0*/  @P2 MOV R213, R3 ;  /* 0x0000000300d52202 */ /* 0x000fc60000000f00 */
[----:B------:R-:W-:Y:S01]  /*5ad0*/  FSEL R12, R12, R13, !P0 ;  /* 0x0000000d0c0c7208 */ /* 0x000fe20004000000 */
[----:B------:R-:W1:Y:S01]  /*5ae0*/  SHFL.DOWN PT, R217, R224, 0x2, 0x1f ;  /* 0x08401f00e0d97f89 */ /* 0x000e6200000e0000 */
[----:B------:R-:W-:-:S03]  /*5af0*/  ISETP.GT.U32.AND P2, PT, R184, 0x1d, PT ;  /* 0x0000001db800780c */ /* 0x000fc60003f44070 */
[----:B------:R-:W2:Y:S04]  /*5b00*/  SHFL.DOWN PT, R226, R213, 0x2, 0x1f ;  /* 0x08401f00d5e27f89 */ /* 0x000ea800000e0000 */
[----:B------:R-:W4:Y:S01]  /*5b10*/  SHFL.UP PT, R3, R12, 0x2, RZ ;  /* 0x044000000c037989 */ /* 0x000f2200000e00ff */
[----:B0-----:R-:W-:Y:S01]  /*5b20*/  @P0 FMUL.FTZ R215, R215, R2 ;  /* 0x00000002d7d70220 */ /* 0x001fe20000410000 */
[----:B------:R-:W-:-:S04]  /*5b30*/  ISETP.GE.AND P0, PT, R35, 0x2, PT ;  /* 0x000000022300780c */ /* 0x000fc80003f06270 */
[----:B------:R-:W0:Y:S01]  /*5b40*/  SHFL.UP PT, R2, R215, 0x2, RZ ;  /* 0x04400000d7027989 */ /* 0x000e2200000e00ff */
[C---:B-1----:R-:W-:Y:S01]  /*5b50*/  @!P2 FFMA.FTZ R224, R213.reuse, R217, R224 ;  /* 0x000000d9d5e0a223 */ /* 0x042fe200000100e0 */
[----:B--2---:R-:W-:Y:S01]  /*5b60*/  @!P2 FMUL.FTZ R13, R213, R226 ;  /* 0x000000e2d50da220 */ /* 0x004fe20000410000 */
[----:B----4-:R-:W-:-:S04]  /*5b70*/  FFMA.FTZ R3, R215, R3, R12 ;  /* 0x00000003d7037223 */ /* 0x010fc8000001000c */
[----:B------:R-:W-:Y:S02]  /*5b80*/  @!P2 MOV R213, R13 ;  /* 0x0000000d00d5a202 */ /* 0x000fe40000000f00 */
[----:B------:R-:W1:Y:S01]  /*5b90*/  SHFL.DOWN PT, R13, R224, 0x4, 0x1f ;  /* 0x08801f00e00d7f89 */ /* 0x000e6200000e0000 */
[----:B------:R-:W-:Y:S02]  /*5ba0*/  ISETP.GE.AND P2, PT, R35, 0x4, PT ;  /* 0x000000042300780c */ /* 0x000fe40003f46270 */
[----:B------:R-:W-:Y:S02]  /*5bb0*/  FSEL R226, R12, R3, !P0 ;  /* 0x000000030ce27208 */ /* 0x000fe40004000000 */
[----:B------:R-:W2:Y:S01]  /*5bc0*/  SHFL.DOWN PT, R12, R213, 0x4, 0x1f ;  /* 0x08801f00d50c7f89 */ /* 0x000ea200000e0000 */
[----:B0-----:R-:W-:Y:S01]  /*5bd0*/  @P0 FMUL.FTZ R215, R215, R2 ;  /* 0x00000002d7d70220 */ /* 0x001fe20000410000 */
[----:B------:R-:W-:Y:S02]  /*5be0*/  ISETP.GT.U32.AND P0, PT, R184, 0x1b, PT ;  /* 0x0000001bb800780c */ /* 0x000fe40003f04070 */
[----:B------:R-:W0:Y:S04]  /*5bf0*/  SHFL.UP PT, R3, R226, 0x4, RZ ;  /* 0x04800000e2037989 */ /* 0x000e2800000e00ff */
[----:B------:R-:W4:Y:S07]  /*5c00*/  SHFL.UP PT, R2, R215, 0x4, RZ ;  /* 0x04800000d7027989 */ /* 0x000f2e00000e00ff */
[----:B-1----:R-:W-:Y:S01]  /*5c10*/  @!P0 FFMA.FTZ R224, R213, R13, R224 ;  /* 0x0000000dd5e08223 */ /* 0x002fe200000100e0 */
[----:B------:R-:W-:-:S02]  /*5c20*/  HFMA2 R13, -RZ, RZ, 0, 0 ;  /* 0x00000000ff0d7431 */ /* 0x000fc400000001ff */
[----:B--2---:R-:W-:Y:S02]  /*5c30*/  @!P0 FMUL.FTZ R12, R213, R12 ;  /* 0x0000000cd50c8220 */ /* 0x004fe40000410000 */
[----:B------:R-:W1:Y:S01]  /*5c40*/  SHFL.DOWN PT, R221, R224, 0x8, 0x1f ;  /* 0x09001f00e0dd7f89 */ /* 0x000e6200000e0000 */
[C---:B0-----:R-:W-:Y:S02]  /*5c50*/  FFMA.FTZ R3, R215.reuse, R3, R226 ;  /* 0x00000003d7037223 */ /* 0x041fe400000100e2 */
[----:B------:R-:W-:Y:S01]  /*5c60*/  @!P0 MOV R213, R12 ;  /* 0x0000000c00d58202 */ /* 0x000fe20000000f00 */
[----:B------:R-:W-:Y:S01]  /*5c70*/  IMAD.MOV.U32 R12, RZ, RZ, 0x3f800000 ;  /* 0x3f800000ff0c7424 */ /* 0x000fe200078e00ff */
[----:B------:R-:W-:Y:S01]  /*5c80*/  PLOP3.LUT P0, PT, PT, PT, UP0, 0x80, 0x8 ;  /* 0x000000000008781c */ /* 0x000fe20003f0f008 */
[----:B----4-:R-:W-:Y:S01]  /*5c90*/  @P2 FMUL.FTZ R215, R215, R2 ;  /* 0x00000002d7d72220 */ /* 0x010fe20000410000 */
[----:B------:R-:W-:Y:S02]  /*5ca0*/  FSEL R228, R226, R3, !P2 ;  /* 0x00000003e2e47208 */ /* 0x000fe40005000000 */
[----:B------:R-:W0:Y:S01]  /*5cb0*/  SHFL.DOWN PT, R226, R213, 0x8, 0x1f ;  /* 0x09001f00d5e27f89 */ /* 0x000e2200000e0000 */
[----:B------:R-:W-:-:S02]  /*5cc0*/  ISETP.NE.OR P0, PT, R54, RZ, P0 ;  /* 0x000000ff3600720c */ /* 0x000fc40000705670 */
[----:B------:R-:W-:Y:S01]  /*5cd0*/  ISETP.GE.AND P2, PT, R35, 0x8, PT ;  /* 0x000000082300780c */ /* 0x000fe20003f46270 */
[----:B------:R-:W2:Y:S04]  /*5ce0*/  SHFL.UP PT, R3, R228, 0x8, RZ ;  /* 0x05000000e4037989 */ /* 0x000ea800000e00ff */
[----:B------:R-:W4:Y:S06]  /*5cf0*/  SHFL.UP PT, R2, R215, 0x8, RZ ;  /* 0x05000000d7027989 */ /* 0x000f2c00000e00ff */
[----:B------:R-:W-:Y:S01]  /*5d00*/  @!P0 LEA R217, R141, UR27, 0x3 ;  /* 0x0000001b8dd98c11 */ /* 0x000fe2000f8e18ff */
[----:B-1----:R-:W-:-:S04]  /*5d10*/  @!P3 FFMA.FTZ R224, R213, R221, R224 ;  /* 0x000000ddd5e0b223 */ /* 0x002fc800000100e0 */
[----:B------:R-:W-:Y:S01]  /*5d20*/  @!P0 LDS.64 R12, [R217+0x1728] ;  /* 0x00172800d90c8984 */ /* 0x000fe20000000a00 */
[----:B------:R-:W-:Y:S01]  /*5d30*/  ISETP.GE.AND P0, PT, R35, 0x10, PT ;  /* 0x000000102300780c */ /* 0x000fe20003f06270 */
[----:B0-----:R-:W-:Y:S01]  /*5d40*/  @!P3 FMUL.FTZ R219, R213, R226 ;  /* 0x000000e2d5dbb220 */ /* 0x001fe20000410000 */
[----:B--2---:R-:W-:-:S04]  /*5d50*/  FFMA.FTZ R3, R215, R3, R228 ;  /* 0x00000003d7037223 */ /* 0x004fc800000100e4 */
[----:B------:R-:W-:Y:S02]  /*5d60*/  @!P3 MOV R213, R219 ;  /* 0x000000db00d5b202 */ /* 0x000fe40000000f00 */
[----:B------:R-:W0:Y:S01]  /*5d70*/  SHFL.DOWN PT, R219, R224, 0x10, 0x1f ;  /* 0x0a001f00e0db7f89 */ /* 0x000e2200000e0000 */
[----:B----4-:R-:W-:Y:S01]  /*5d80*/  @P2 FMUL.FTZ R215, R215, R2 ;  /* 0x00000002d7d72220 */ /* 0x010fe20000410000 */
[----:B------:R-:W-:Y:S02]  /*5d90*/  FSEL R228, R228, R3, !P2 ;  /* 0x00000003e4e47208 */ /* 0x000fe40005000000 */
[----:B------:R-:W1:Y:S01]  /*5da0*/  SHFL.DOWN PT, R226, R213, 0x10, 0x1f ;  /* 0x0a001f00d5e27f89 */ /* 0x000e6200000e0000 */
[----:B------:R-:W-:-:S03]  /*5db0*/  ISETP.GT.U32.AND P2, PT, R184, 0xf, PT ;  /* 0x0000000fb800780c */ /* 0x000fc60003f44070 */
[----:B------:R-:W2:Y:S04]  /*5dc0*/  SHFL.UP PT, R3, R228, 0x10, RZ ;  /* 0x06000000e4037989 */ /* 0x000ea800000e00ff */
[----:B------:R-:W4:Y:S06]  /*5dd0*/  SHFL.UP PT, R2, R215, 0x10, RZ ;  /* 0x06000000d7027989 */ /* 0x000f2c00000e00ff */
[C---:B0-----:R-:W-:Y:S01]  /*5de0*/  @!P2 FFMA.FTZ R224, R213.reuse, R219, R224 ;  /* 0x000000dbd5e0a223 */ /* 0x041fe200000100e0 */
[----:B-1----:R-:W-:Y:S01]  /*5df0*/  @!P2 FMUL.FTZ R217, R213, R226 ;  /* 0x000000e2d5d9a220 */ /* 0x002fe20000410000 */
[----:B------:R-:W-:Y:S01]  /*5e00*/  SHFL.IDX PT, R230, R13, RZ, 0x1f ;  /* 0x00001fff0de67589 */ /* 0x000fe200000e0000 */
[----:B--2---:R-:W-:-:S03]  /*5e10*/  FFMA.FTZ R3, R215, R3, R228 ;  /* 0x00000003d7037223 */ /* 0x004fc600000100e4 */
[----:B------:R-:W-:Y:S01]  /*5e20*/  @!P2 MOV R213, R217 ;  /* 0x000000d900d5a202 */ /* 0x000fe20000000f00 */
[----:B----4-:R-:W-:Y:S01]  /*5e30*/  @P0 FMUL.FTZ R215, R215, R2 ;  /* 0x00000002d7d70220 */ /* 0x010fe20000410000 */
[----:B------:R-:W-:-:S03]  /*5e40*/  FSEL R217, R228, R3, !P0 ;  /* 0x00000003e4d97208 */ /* 0x000fc60004000000 */
[----:B------:R-:W-:Y:S01]  /*5e50*/  SHFL.DOWN PT, R221, R213, 0x1, 0x1f ;  /* 0x08201f00d5dd7f89 */ /* 0x000fe200000e0000 */
[----:B------:R-:W-:Y:S01]  /*5e60*/  MOV R2, R54 ;  /* 0x0000003600027202 */ /* 0x000fe20000000f00 */
[----:B------:R-:W-:Y:S01]  /*5e70*/  HFMA2 R3, -RZ, RZ, 0, 0 ;  /* 0x00000000ff037431 */ /* 0x000fe200000001ff */
[----:B------:R-:W-:Y:S01]  /*5e80*/  ISETP.NE.AND P0, PT, R54, 0x1f, PT ;  /* 0x0000001f3600780c */ /* 0x000fe20003f05270 */
[----:B------:R-:W0:Y:S02]  /*5e90*/  SHFL.DOWN PT, R228, R224, 0x1, 0x1f ;  /* 0x08201f00e0e47f89 */ /* 0x000e2400000e0000 */
[----:B------:R-:W-:Y:S02]  /*5ea0*/  IMAD.WIDE.U32 R2, R10, UR26, R2 ;  /* 0x0000001a0a027c25 */ /* 0x000fe4000f8e0002 */
[----:B------:R-:W-:Y:S02]  /*5eb0*/  SHFL.UP PT, R215, R215, 0x1, RZ ;  /* 0x04200000d7d77989 */ /* 0x000fe400000e00ff */
[----:B------:R-:W-:-:S02]  /*5ec0*/  IMAD R3, R11, UR26, R3 ;  /* 0x0000001a0b037c24 */ /* 0x000fc4000f8e0203 */
[----:B------:R-:W-:Y:S01]  /*5ed0*/  SHFL.UP PT, R226, R217, 0x1, RZ ;  /* 0x04200000d9e27989 */ /* 0x000fe200000e00ff */
[----:B------:R-:W-:-:S03]  /*5ee0*/  IMAD.WIDE.U32 R2, R59, UR34, R2 ;  /* 0x000000223b027c25 */ /* 0x000fc6000f8e0002 */
[----:B------:R-:W-:Y:S04]  /*5ef0*/  SHFL.IDX PT, R224, R224, RZ, 0x1f ;  /* 0x00001fffe0e07589 */ /* 0x000fe800000e0000 */
[----:B------:R-:W1:Y:S01]  /*5f00*/  SHFL.IDX PT, R213, R213, RZ, 0x1f ;  /* 0x00001fffd5d57589 */ /* 0x000e6200000e0000 */
[----:B0-----:R-:W-:-:S03]  /*5f10*/  @P0 FFMA.FTZ R230, R221, R230, R228 ;  /* 0x000000e6dde60223 */ /* 0x001fc600000100e4 */
[----:B---3--:R0:W2:Y:S01]  /*5f20*/  SHFL.IDX PT, R219, R14, RZ, 0x1f ;  /* 0x00001fff0edb7589 */ /* 0x0080a200000e0000 */
[----:B------:R-:W-:Y:S01]  /*5f30*/  FFMA.FTZ R173, R230, R218, R173 ;  /* 0x000000dae6ad7223 */ /* 0x000fe200000100ad */
[----:B0-----:R-:W-:Y:S02]  /*5f40*/  IMAD R14, R223, UR34, RZ ;  /* 0x00000022df0e7c24 */ /* 0x001fe4000f8e02ff */
[C---:B-1----:R-:W-:Y:S01]  /*5f50*/  FFMA.FTZ R13, R213.reuse, R13, R224 ;  /* 0x0000000dd50d7223 */ /* 0x042fe200000100e0 */
[----:B------:R-:W-:Y:S01]  /*5f60*/  FMUL.FTZ R12, R213, R12 ;  /* 0x0000000cd50c7220 */ /* 0x000fe20000410000 */
[----:B--2---:R-:W-:Y:S01]  /*5f70*/  @P1 FFMA.FTZ R219, R215, R219, R226 ;  /* 0x000000dbd7db1223 */ /* 0x004fe200000100e2 */
[----:B------:R-:W-:Y:S01]  /*5f80*/  IMAD R215, R59, UR35, R14 ;  /* 0x000000233bd77c24 */ /* 0x000fe2000f8e020e */
[----:B------:R-:W-:Y:S02]  /*5f90*/  IADD3 R14, P0, PT, R2, UR22, RZ ;  /* 0x00000016020e7c10 */ /* 0x000fe4000ff1e0ff */
[----:B------:R-:W-:-:S02]  /*5fa0*/  FFMA.FTZ R219, R15, R219, R222 ;  /* 0x000000db0fdb7223 */ /* 0x000fc400000100de */
[----:B------:R-:W-:Y:S01]  /*5fb0*/  IADD3.X R15, PT, PT, R3, R215, RZ, P0, !PT ;  /* 0x000000d7030f7210 */ /* 0x000fe200007fe4ff */
[----:B------:R-:W-:Y:S01]  /*5fc0*/  FFMA.FTZ R3, R157, R173, R198 ;  /* 0x000000ad9d037223 */ /* 0x000fe200000100c6 */
[-C--:B------:R-:W-:Y:S01]  /*5fd0*/  FFMA.FTZ R218, R164, R219.reuse, R211 ;  /* 0x000000dba4da7223 */ /* 0x080fe200000100d3 */
[----:B------:R-:W-:Y:S01]  /*5fe0*/  FFMA.FTZ R215, R0, R219, RZ ;  /* 0x000000db00d77223 */ /* 0x000fe200000100ff */
[----:B------:R-:W-:Y:S01]  /*5ff0*/  FADD.FTZ R2, -R222, R219 ;  /* 0x000000dbde027221 */ /* 0x000fe20000010100 */
[----:B------:R-:W-:Y:S01]  /*6000*/  FFMA.FTZ R198, R160, R3, R193 ;  /* 0x00000003a0c67223 */ /* 0x000fe200000100c1 */
[-C--:B------:R-:W-:Y:S01]  /*6010*/  FFMA.FTZ R222, R168, R218.reuse, R209 ;  /* 0x000000daa8de7223 */ /* 0x080fe200000100d1 */
[----:B------:R-:W-:Y:S01]  /*6020*/  FFMA.FTZ R215, R104, R218, R215 ;  /* 0x000000da68d77223 */ /* 0x000fe200000100d7 */
        /* <DEDUP_REMOVED lines=12> */
[----:B------:R-:W-:Y:S01]  /*60f0*/  FFMA.FTZ R205, R152, -R205, R217 ;  /* 0x800000cd98cd7223 */ /* 0x000fe200000100d9 */
        /* <DEDUP_REMOVED lines=8> */
[C---:B------:R-:W-:Y:S01]  /*6180*/  FFMA.FTZ R217, R187.reuse, R215, R190 ;  /* 0x000000d7bbd97223 */ /* 0x040fe200000100be */
        /* <DEDUP_REMOVED lines=8> */
[-C--:B------:R-:W-:Y:S01]  /*6210*/  FFMA.FTZ R201, R180, R206.reuse, R201 ;  /* 0x000000ceb4c97223 */ /* 0x080fe200000100c9 */
[----:B------:R-:W-:Y:S01]  /*6220*/  SHF.L.U32 R187, R54, 0x4, RZ ;  /* 0x0000000436bb7819 */ /* 0x000fe200000006ff */
[----:B------:R-:W-:Y:S01]  /*6230*/  FFMA.FTZ R180, R120, R206, R183 ;  /* 0x000000ce78b47223 */ /* 0x000fe200000100b7 */
[----:B------:R-:W-:Y:S01]  /*6240*/  FFMA.FTZ R179, R179, R181, R182 ;  /* 0x000000b5b3b37223 */ /* 0x000fe200000100b6 */
[-C--:B------:R-:W-:Y:S01]  /*6250*/  FFMA.FTZ R202, R175, R201.reuse, R202 ;  /* 0x000000c9afca7223 */ /* 0x080fe200000100ca */
[----:B------:R-:W-:Y:S01]  /*6260*/  @!P6 LEA R183, R141, UR27, 0x3 ;  /* 0x0000001b8db7ec11 */ /* 0x000fe2000f8e18ff */
[----:B------:R-:W-:Y:S01]  /*6270*/  FFMA.FTZ R180, R117, R201, R180 ;  /* 0x000000c975b47223 */ /* 0x000fe200000100b4 */
[----:B------:R-:W-:Y:S01]  /*6280*/  FFMA.FTZ R178, R177, R179, R178 ;  /* 0x000000b3b1b27223 */ /* 0x000fe200000100b2 */
[----:B------:R-:W-:Y:S01]  /*6290*/  FFMA.FTZ R197, R170, R202, R197 ;  /* 0x000000caaac57223 */ /* 0x000fe200000100c5 */
[----:B------:R-:W-:Y:S01]  /*62a0*/  FMUL.FTZ R186, R181, R82 ;  /* 0x00000052b5ba7220 */ /* 0x000fe20000410000 */
[----:B------:R-:W-:Y:S01]  /*62b0*/  FFMA.FTZ R175, R119, R202, R180 ;  /* 0x000000ca77af7223 */ /* 0x000fe200000100b4 */
[----:B------:R-:W-:Y:S01]  /*62c0*/  FFMA.FTZ R169, R172, R178, R169 ;  /* 0x000000b2aca97223 */ /* 0x000fe200000100a9 */
[----:B------:R-:W-:Y:S01]  /*62d0*/  FFMA.FTZ R192, R167, R197, R174 ;  /* 0x000000c5a7c07223 */ /* 0x000fe200000100ae */
[----:B------:R-:W-:Y:S01]  /*62e0*/  LEA.HI R167, R54, R187, RZ, 0x1f ;  /* 0x000000bb36a77211 */ /* 0x000fe200078ff8ff */
[----:B------:R-:W-:Y:S01]  /*62f0*/  FFMA.FTZ R190, R122, R197, R175 ;  /* 0x000000c57abe7223 */ /* 0x000fe200000100af */
[----:B------:R-:W-:Y:S01]  /*6300*/  FFMA.FTZ R168, R168, R169, R165 ;  /* 0x000000a9a8a87223 */ /* 0x000fe200000100a5 */
[----:B------:R-:W-:Y:S01]  /*6310*/  P2R R165, PR, RZ, 0x40 ;  /* 0x00000040ffa57803 */ /* 0x000fe20000000000 */
[----:B------:R-:W-:Y:S01]  /*6320*/  FMUL.FTZ R174, R169, R84 ;  /* 0x00000054a9ae7220 */ /* 0x000fe20000410000 */
[----:B------:R-:W-:Y:S01]  /*6330*/  LEA R177, R167, UR27, 0x2 ;  /* 0x0000001ba7b17c11 */ /* 0x000fe2000f8e10ff */
[----:B------:R-:W-:Y:S01]  /*6340*/  FFMA.FTZ R161, R164, R168, R161 ;  /* 0x000000a8a4a17223 */ /* 0x000fe200000100a1 */
[----:B------:R-:W-:Y:S01]  /*6350*/  FMUL.FTZ R165, R168, R85 ;  /* 0x00000055a8a57220 */ /* 0x000fe20000410000 */
[----:B------:R-:W-:Y:S01]  /*6360*/  FMUL.FTZ R167, R179, R81 ;  /* 0x00000051b3a77220 */ /* 0x000fe20000410000 */
[----:B------:R0:W-:Y:S01]  /*6370*/  @!P6 STS.64 [R183+0x1728], R12 ;  /* 0x0017280cb700e388 */ /* 0x0001e20000000a00 */
[----:B------:R-:W-:Y:S01]  /*6380*/  FMUL.FTZ R164, R161, R86 ;  /* 0x00000056a1a47220 */ /* 0x000fe20000410000 */
[----:B------:R-:W-:Y:S01]  /*6390*/  FMUL.FTZ R172, R70, R165 ;  /* 0x000000a546ac7220 */ /* 0x000fe20000410000 */
[----:B------:R-:W-:Y:S01]  /*63a0*/  FMUL.FTZ R175, R185, R77 ;  /* 0x0000004db9af7220 */ /* 0x000fe20000410000 */
[----:B------:R-:W-:Y:S01]  /*63b0*/  FMUL.FTZ R188, R217, R72 ;  /* 0x00000048d9bc7220 */ /* 0x000fe20000410000 */
[-C--:B------:R-:W-:Y:S01]  /*63c0*/  FFMA.FTZ R170, R2, R164.reuse, RZ ;  /* 0x000000a402aa7223 */ /* 0x080fe200000100ff */
[----:B------:R-:W-:Y:S01]  /*63d0*/  FMUL.FTZ R164, R71, R164 ;  /* 0x000000a447a47220 */ /* 0x000fe20000410000 */
[----:B------:R-:W-:Y:S01]  /*63e0*/  FMUL.FTZ R182, R66, R167 ;  /* 0x000000a742b67220 */ /* 0x000fe20000410000 */
[----:B------:R-:W-:Y:S01]  /*63f0*/  FMUL.FTZ R180, R69, R174 ;  /* 0x000000ae45b47220 */ /* 0x000fe20000410000 */
[----:B------:R-:W-:Y:S01]  /*6400*/  FFMA.FTZ R170, R211, R165, R170 ;  /* 0x000000a5d3aa7223 */ /* 0x000fe200000100aa */
[----:B------:R-:W-:Y:S01]  /*6410*/  FMUL.FTZ R165, R178, R83 ;  /* 0x00000053b2a57220 */ /* 0x000fe20000410000 */
[----:B------:R1:W-:Y:S01]  /*6420*/  STS [R177+0x430], R164 ;  /* 0x000430a4b1007388 */ /* 0x0003e20000000800 */
[----:B0-----:R-:W-:Y:S01]  /*6430*/  FMUL.FTZ R12, R65, R186 ;  /* 0x000000ba410c7220 */ /* 0x001fe20000410000 */
[----:B------:R-:W-:Y:S01]  /*6440*/  FFMA.FTZ R170, R209, R174, R170 ;  /* 0x000000aed1aa7223 */ /* 0x000fe200000100aa */
[-C--:B------:R-:W-:Y:S01]  /*6450*/  FMUL.FTZ R174, R68, R165.reuse ;  /* 0x000000a544ae7220 */ /* 0x080fe20000410000 */
[----:B------:R0:W-:Y:S01]  /*6460*/  STS [R51+0x434], R172 ;  /* 0x000434ac33007388 */ /* 0x0001e20000000800 */
[----:B------:R-:W-:Y:S01]  /*6470*/  FFMA.FTZ R194, R160, R192, R163 ;  /* 0x000000c0a0c27223 */ /* 0x000fe200000100a3 */
[----:B------:R-:W-:Y:S01]  /*6480*/  FFMA.FTZ R170, R207, R165, R170 ;  /* 0x000000a5cfaa7223 */ /* 0x000fe200000100aa */
[----:B------:R-:W-:Y:S01]  /*6490*/  FMUL.FTZ R13, R215, R67 ;  /* 0x00000043d70d7220 */ /* 0x000fe20000410000 */
[----:B------:R2:W-:Y:S01]  /*64a0*/  STS [R51+0x444], R12 ;  /* 0x0004440c33007388 */ /* 0x0005e20000000800 */
[----:B------:R-:W-:Y:S01]  /*64b0*/  LEA.HI R187, R187, R187, RZ, 0x1b ;  /* 0x000000bbbbbb7211 */ /* 0x000fe200078fd8ff */
[----:B------:R-:W-:Y:S01]  /*64c0*/  FFMA.FTZ R167, R205, R167, R170 ;  /* 0x000000a7cda77223 */ /* 0x000fe200000100aa */
[----:B-1----:R-:W-:Y:S01]  /*64d0*/  FMUL.FTZ R164, R64, R175 ;  /* 0x000000af40a47220 */ /* 0x002fe20000410000 */
[----:B------:R-:W-:Y:S01]  /*64e0*/  FMUL.FTZ R163, R191, R99 ;  /* 0x00000063bfa37220 */ /* 0x000fe20000410000 */
[----:B------:R1:W-:Y:S01]  /*64f0*/  STS [R51+0x438], R180 ;  /* 0x000438b433007388 */ /* 0x0003e20000000800 */
[----:B0-----:R-:W-:Y:S01]  /*6500*/  FMUL.FTZ R172, R63, R188 ;  /* 0x000000bc3fac7220 */ /* 0x001fe20000410000 */
[----:B------:R-:W-:Y:S01]  /*6510*/  FFMA.FTZ R186, R208, R186, R167 ;  /* 0x000000bad0ba7223 */ /* 0x000fe200000100a7 */
[----:B------:R-:W-:Y:S01]  /*6520*/  FMUL.FTZ R165, R196, R105 ;  /* 0x00000069c4a57220 */ /* 0x000fe20000410000 */
[----:B------:R-:W-:Y:S01]  /*6530*/  STS [R51+0x43c], R174 ;  /* 0x00043cae33007388 */ /* 0x000fe20000000800 */
[----:B--2---:R-:W-:Y:S01]  /*6540*/  FMUL.FTZ R12, R189, R60 ;  /* 0x0000003cbd0c7220 */ /* 0x004fe20000410000 */
[----:B------:R-:W-:Y:S01]  /*6550*/  FFMA.FTZ R175, R203, R175, R186 ;  /* 0x000000afcbaf7223 */ /* 0x000fe200000100ba */
[----:B------:R-:W-:Y:S01]  /*6560*/  FMUL.FTZ R167, R198, R109 ;  /* 0x0000006dc6a77220 */ /* 0x000fe20000410000 */
[----:B------:R0:W-:Y:S01]  /*6570*/  STS [R51+0x440], R182 ;  /* 0x000440b633007388 */ /* 0x0001e20000000800 */
[----:B------:R-:W-:Y:S01]  /*6580*/  FMUL.FTZ R160, R97, R12 ;  /* 0x0000000c61a07220 */ /* 0x000fe20000410000 */
[----:B-1----:R-:W-:Y:S01]  /*6590*/  FMUL.FTZ R180, R62, R13 ;  /* 0x0000000d3eb47220 */ /* 0x002fe20000410000 */
[----:B------:R-:W-:Y:S01]  /*65a0*/  FMUL.FTZ R186, R173, R118 ;  /* 0x00000076adba7220 */ /* 0x000fe20000410000 */
[----:B------:R1:W-:Y:S01]  /*65b0*/  STS [R51+0x448], R164 ;  /* 0x000448a433007388 */ /* 0x0003e20000000800 */
[----:B------:R-:W-:Y:S01]  /*65c0*/  FMUL.FTZ R170, R100, R165 ;  /* 0x000000a564aa7220 */ /* 0x000fe20000410000 */
[----:B------:R-:W-:Y:S01]  /*65d0*/  FFMA.FTZ R188, R204, R188, R175 ;  /* 0x000000bcccbc7223 */ /* 0x000fe200000100af */
[----:B------:R-:W-:Y:S01]  /*65e0*/  FFMA.FTZ R200, R147, -R200, R206 ;  /* 0x800000c893c87223 */ /* 0x000fe200000100ce */
[----:B------:R2:W-:Y:S01]  /*65f0*/  STS [R51+0x44c], R172 ;  /* 0x00044cac33007388 */ /* 0x0005e20000000800 */
[----:B------:R-:W-:Y:S01]  /*6600*/  FFMA.FTZ R195, R146, -R195, R201 ;  /* 0x800000c392c37223 */ /* 0x000fe200000100c9 */
[----:B0-----:R-:W-:Y:S01]  /*6610*/  FMUL.FTZ R182, R3, R114 ;  /* 0x0000007203b67220 */ /* 0x001fe20000410000 */
[----:B------:R-:W-:Y:S01]  /*6620*/  FFMA.FTZ R13, R199, R13, R188 ;  /* 0x0000000dc70d7223 */ /* 0x000fe200000100bc */
[----:B------:R-:W-:Y:S01]  /*6630*/  FFMA.FTZ R176, R145, -R176, R202 ;  /* 0x800000b091b07223 */ /* 0x000fe200000100ca */
[----:B------:R-:W-:Y:S01]  /*6640*/  FFMA.FTZ R171, R144, -R171, R197 ;  /* 0x800000ab90ab7223 */ /* 0x000fe200000100c5 */
[-C--:B-1----:R-:W-:Y:S01]  /*6650*/  FMUL.FTZ R164, R98, R163.reuse ;  /* 0x000000a362a47220 */ /* 0x082fe20000410000 */
[----:B------:R-:W-:Y:S01]  /*6660*/  FFMA.FTZ R12, R200, R12, R13 ;  /* 0x0000000cc80c7223 */ /* 0x000fe2000001000d */
[----:B------:R-:W-:Y:S01]  /*6670*/  IADD3 R13, PT, PT, R54, 0x20, RZ ;  /* 0x00000020360d7810 */ /* 0x000fe20007ffe0ff */
[----:B------:R-:W-:Y:S01]  /*6680*/  FFMA.FTZ R166, R143, -R166, R192 ;  /* 0x800000a68fa67223 */ /* 0x000fe200000100c0 */
[----:B--2---:R-:W-:Y:S01]  /*6690*/  LEA R51, R187, UR27, 0x2 ;  /* 0x0000001bbb337c11 */ /* 0x004fe2000f8e10ff */
[----:B------:R-:W-:Y:S01]  /*66a0*/  FMUL.FTZ R172, R193, R106 ;  /* 0x0000006ac1ac7220 */ /* 0x000fe20000410000 */
[----:B------:R-:W-:Y:S01]  /*66b0*/  LEA.HI R13, R13, R54, RZ, 0x1b ;  /* 0x000000360d0d7211 */ /* 0x000fe200078fd8ff */
[----:B------:R-:W-:Y:S01]  /*66c0*/  FFMA.FTZ R163, R195, R163, R12 ;  /* 0x000000a3c3a37223 */ /* 0x000fe2000001000c */
[----:B------:R-:W-:Y:S01]  /*66d0*/  FFMA.FTZ R158, R17, -R158, R194 ;  /* 0x8000009e119e7223 */ /* 0x000fe200000100c2 */
[----:B------:R0:W-:Y:S01]  /*66e0*/  STS [R51+0x450], R180 ;  /* 0x000450b433007388 */ /* 0x0001e20000000800 */
[----:B------:R-:W-:Y:S01]  /*66f0*/  FMUL.FTZ R174, R101, R172 ;  /* 0x000000ac65ae7220 */ /* 0x000fe20000410000 */
[----:B------:R-:W-:Y:S01]  /*6700*/  FFMA.FTZ R12, R176, R165, R163 ;  /* 0x000000a5b00c7223 */ /* 0x000fe200000100a3 */
[----:B------:R-:W-:Y:S01]  /*6710*/  FFMA.FTZ R157, R157, R194, R162 ;  /* 0x000000c29d9d7223 */ /* 0x000fe200000100a2 */
[----:B------:R1:W-:Y:S01]  /*6720*/  STS [R51+0x454], R160 ;  /* 0x000454a033007388 */ /* 0x0003e20000000800 */
[----:B------:R-:W-:-:S04]  /*6730*/  IMAD.WIDE.U32 R14, R141, UR36, R14 ;  /* 0x000000248d0e7c25 */ /* 0x000fc8000f8e000e */
[----:B------:R-:W-:Y:S01]  /*6740*/  FFMA.FTZ R177, R121, R192, R190 ;  /* 0x000000c079b17223 */ /* 0x000fe200000100be */
[----:B------:R-:W-:Y:S01]  /*6750*/  FFMA.FTZ R159, R16, -R159, R157 ;  /* 0x8000009f109f7223 */ /* 0x000fe2000001009d */
[----:B------:R2:W-:Y:S01]  /*6760*/  STS [R51+0x458], R164 ;  /* 0x000458a433007388 */ /* 0x0005e20000000800 */
[----:B------:R-:W-:Y:S02]  /*6770*/  IMAD R15, R141, UR37, R15 ;  /* 0x000000258d0f7c24 */ /* 0x000fe4000f8e020f */
[----:B0-----:R-:W-:Y:S01]  /*6780*/  FMUL.FTZ R180, R102, R167 ;  /* 0x000000a766b47220 */ /* 0x001fe20000410000 */
[----:B------:R-:W-:Y:S01]  /*6790*/  FFMA.FTZ R177, R124, R194, R177 ;  /* 0x000000c27cb17223 */ /* 0x000fe200000100b1 */
[----:B------:R0:W-:Y:S01]  /*67a0*/  STS [R51+0x45c], R170 ;  /* 0x00045caa33007388 */ /* 0x0001e20000000800 */
[----:B------:R-:W-:Y:S02]  /*67b0*/  VIADD R165, R54, 0x60 ;  /* 0x0000006036a57836 */ /* 0x000fe40000000000 */
[----:B-1----:R-:W-:Y:S01]  /*67c0*/  FMUL.FTZ R160, R103, R182 ;  /* 0x000000b667a07220 */ /* 0x002fe20000410000 */
[----:B------:R-:W-:Y:S01]  /*67d0*/  STS [R51+0x460], R174 ;  /* 0x000460ae33007388 */ /* 0x000fe20000000800 */
[----:B--2---:R-:W-:Y:S01]  /*67e0*/  FMUL.FTZ R164, R113, R186 ;  /* 0x000000ba71a47220 */ /* 0x004fe20000410000 */
[----:B------:R-:W-:-:S02]  /*67f0*/  LEA.HI R165, R165, R54, RZ, 0x1b ;  /* 0x00000036a5a57211 */ /* 0x000fc400078fd8ff */
[----:B------:R-:W-:Y:S01]  /*6800*/  STS [R51+0x464], R180 ;  /* 0x000464b433007388 */ /* 0x000fe20000000800 */
[----:B0-----:R-:W-:Y:S01]  /*6810*/  LEA R170, R13, UR27, 0x2 ;  /* 0x0000001b0daa7c11 */ /* 0x001fe2000f8e10ff */
[----:B------:R-:W-:Y:S02]  /*6820*/  FFMA.FTZ R13, R171, R172, R12 ;  /* 0x000000acab0d7223 */ /* 0x000fe4000001000c */
[----:B------:R0:W-:Y:S01]  /*6830*/  STS [R51+0x468], R160 ;  /* 0x000468a033007388 */ /* 0x0001e20000000800 */
[----:B------:R-:W-:Y:S01]  /*6840*/  LEA R12, P0, R14, UR38, 0x2 ;  /* 0x000000260e0c7c11 */ /* 0x000fe2000f8010ff */
[----:B------:R-:W-:Y:S02]  /*6850*/  FFMA.FTZ R167, R166, R167, R13 ;  /* 0x000000a7a6a77223 */ /* 0x000fe4000001000d */
[----:B------:R1:W-:Y:S01]  /*6860*/  STS [R51+0x46c], R164 ;  /* 0x00046ca433007388 */ /* 0x0003e20000000800 */
[----:B------:R-:W-:Y:S01]  /*6870*/  LEA.HI.X R13, R14, UR39, R15, 0x2, P0 ;  /* 0x000000270e0d7c11 */ /* 0x000fe200080f140f */
[----:B------:R-:W-:Y:S01]  /*6880*/  FFMA.FTZ R14, R126, R157, R177 ;  /* 0x0000009d7e0e7223 */ /* 0x000fe200000100b1 */
[----:B------:R-:W-:Y:S01]  /*6890*/  FFMA.FTZ R182, R158, R182, R167 ;  /* 0x000000b69eb67223 */ /* 0x000fe200000100a7 */
[----:B------:R-:W-:Y:S01]  /*68a0*/  BAR.SYNC.DEFER_BLOCKING 0x0 ;  /* 0x0000000000007b1d */ /* 0x000fe20000010000 */
[----:B------:R-:W-:-:S02]  /*68b0*/  MOV R167, UR20 ;  /* 0x0000001400a77c02 */ /* 0x000fc40008000f00 */
[----:B------:R-:W-:Y:S01]  /*68c0*/  IADD3 R157, PT, PT, R54, 0x40, RZ ;  /* 0x00000040369d7810 */ /* 0x000fe20007ffe0ff */
[----:B------:R-:W-:Y:S01]  /*68d0*/  FFMA.FTZ R15, R159, R186, R182 ;  /* 0x000000ba9f0f7223 */ /* 0x000fe200000100b6 */
[----:B------:R-:W-:Y:S02]  /*68e0*/  IADD3 R162, PT, PT, R167, -UR22, -R54 ;  /* 0x80000016a7a27c10 */ /* 0x000fe4000fffe836 */
[----:B------:R-:W-:Y:S02]  /*68f0*/  LEA.HI R157, R157, R54, RZ, 0x1b ;  /* 0x000000369d9d7211 */ /* 0x000fe400078fd8ff */
[----:B------:R-:W-:Y:S02]  /*6900*/  ISETP.GE.AND P6, PT, R162, 0x1, PT ;  /* 0x00000001a200780c */ /* 0x000fe40003fc6270 */
[----:B------:R-:W-:Y:S02]  /*6910*/  IADD3 R167, PT, PT, R54, 0x80, RZ ;  /* 0x0000008036a77810 */ /* 0x000fe40007ffe0ff */
[----:B0-----:R-:W-:-:S02]  /*6920*/  LEA R160, R157, UR27, 0x2 ;  /* 0x0000001b9da07c11 */ /* 0x001fc4000f8e10ff */
[C---:B------:R-:W-:Y:S02]  /*6930*/  ISETP.GE.AND P3, PT, R162.reuse, 0x21, PT ;  /* 0x00000021a200780c */ /* 0x040fe40003f66270 */
[C---:B------:R-:W-:Y:S02]  /*6940*/  ISETP.GE.AND P2, PT, R162.reuse, 0x41, PT ;  /* 0x00000041a200780c */ /* 0x040fe40003f46270 */
[C---:B------:R-:W-:Y:S02]  /*6950*/  ISETP.GE.AND P1, PT, R162.reuse, 0x61, PT ;  /* 0x00000061a200780c */ /* 0x040fe40003f26270 */
[----:B------:R-:W-:Y:S01]  /*6960*/  ISETP.GE.AND P0, PT, R162, 0x81, PT ;  /* 0x00000081a200780c */ /* 0x000fe20003f06270 */
[----:B------:R1:W0:Y:S01]  /*6970*/  LDS R163, [R170+0x4b0] ;  /* 0x0004b000aaa37984 */ /* 0x0002220000000800 */
[----:B------:R-:W-:Y:S11]  /*6980*/  @!P6 BRA `(.L_x_7131) ;  /* 0x000000000010e947 */ /* 0x000ff60003800000 */
[----:B------:R-:W-:-:S04]  /*6990*/  LEA.HI R157, R54, R54, RZ, 0x1b ;  /* 0x00000036369d7211 */ /* 0x000fc800078fd8ff */
[----:B------:R-:W-:-:S06]  /*69a0*/  LEA R157, R157, UR27, 0x2 ;  /* 0x0000001b9d9d7c11 */ /* 0x000fcc000f8e10ff */
[----:B------:R-:W2:Y:S04]  /*69b0*/  LDS R157, [R157+0x430] ;  /* 0x000430009d9d7984 */ /* 0x000ea80000000800 */
[----:B--2---:R2:W-:Y:S02]  /*69c0*/  REDG.E.ADD.F32.FTZ.RN.STRONG.GPU desc[UR24][R12.64], R157 ;  /* 0x0000009d0c0079a6 */ /* 0x0045e4000c12f318 */
.L_x_7131:
[----:B------:R-:W-:Y:S05]  /*69d0*/  BSYNC.RECONVERGENT B0 ;  /* 0x0000000000007941 */ /* 0x000fea0003800200 */
.L_x_7130:
[----:B------:R-:W-:Y:S01]  /*69e0*/  BSSY.RECONVERGENT B0, `(.L_x_7132) ;  /* 0x0000004000007945 */ /* 0x000fe20003800200 */
[----:B------:R-:W-:-:S03]  /*69f0*/  ISETP.GE.AND P6, PT, R162, 0xa1, PT ;  /* 0x000000a1a200780c */ /* 0x000fc60003fc6270 */
[----:B------:R-:W-:Y:S10]  /*6a00*/  @!P3 BRA `(.L_x_7133) ;  /* 0x000000000004b947 */ /* 0x000ff40003800000 */
[----:B0-----:R3:W-:Y:S02]  /*6a10*/  REDG.E.ADD.F32.FTZ.RN.STRONG.GPU desc[UR24][R12.64+0x80], R163 ;  /* 0x000080a30c0079a6 */ /* 0x0017e4000c12f318 */
.L_x_7133:
[----:B------:R-:W-:Y:S05]  /*6a20*/  BSYNC.RECONVERGENT B0 ;  /* 0x0000000000007941 */ /* 0x000fea0003800200 */
.L_x_7132:
[----:B--2---:R2:W4:Y:S01]  /*6a30*/  LDS R157, [R160+0x530] ;  /* 0x00053000a09d7984 */ /* 0x0045220000000800 */
[----:B------:R-:W-:Y:S01]  /*6a40*/  BSSY.RECONVERGENT B0, `(.L_x_7134) ;  /* 0x0000006000007945 */ /* 0x000fe20003800200 */
[----:B0--3--:R-:W-:Y:S02]  /*6a50*/  IADD3 R163, PT, PT, R54, 0xa0, RZ ;  /* 0x000000a036a37810 */ /* 0x009fe40007ffe0ff */
[----:B------:R-:W-:Y:S02]  /*6a60*/  LEA.HI R167, R167, R54, RZ, 0x1b ;  /* 0x00000036a7a77211 */ /* 0x000fe400078fd8ff */
[----:B------:R-:W-:Y:S01]  /*6a70*/  LEA R165, R165, UR27, 0x2 ;  /* 0x0000001ba5a57c11 */ /* 0x000fe2000f8e10ff */
[----:B------:R-:W-:Y:S06]  /*6a80*/  @!P2 BRA `(.L_x_7135) ;  /* 0x000000000004a947 */ /* 0x000fec0003800000 */
[----:B----4-:R0:W-:Y:S02]  /*6a90*/  REDG.E.ADD.F32.FTZ.RN.STRONG.GPU desc[UR24][R12.64+0x100], R157 ;  /* 0x0001009d0c0079a6 */ /* 0x0101e4000c12f318 */
.L_x_7135:
[----:B------:R-:W-:Y:S05]  /*6aa0*/  BSYNC.RECONVERGENT B0 ;  /* 0x0000000000007941 */ /* 0x000fea0003800200 */
.L_x_7134:
[----:B0---4-:R0:W3:Y:S01]  /*6ab0*/  LDS R157, [R165+0x5b0] ;  /* 0x0005b000a59d7984 */ /* 0x0110e20000000800 */
[----:B------:R-:W-:Y:S01]  /*6ac0*/  BSSY.RECONVERGENT B0, `(.L_x_7136) ;  /* 0x0000005000007945 */ /* 0x000fe20003800200 */
[----:B------:R-:W-:Y:S02]  /*6ad0*/  LEA.HI R163, R163, R54, RZ, 0x1b ;  /* 0x00000036a3a37211 */ /* 0x000fe400078fd8ff */
[----:B------:R-:W-:Y:S01]  /*6ae0*/  LEA R167, R167, UR27, 0x2 ;  /* 0x0000001ba7a77c11 */ /* 0x000fe2000f8e10ff */
[----:B------:R-:W-:Y:S06]  /*6af0*/  @!P1 BRA `(.L_x_7137) ;  /* 0x0000000000049947 */ /* 0x000fec0003800000 */
[----:B---3--:R4:W-:Y:S02]  /*6b00*/  REDG.E.ADD.F32.FTZ.RN.STRONG.GPU desc[UR24][R12.64+0x180], R157 ;  /* 0x0001809d0c0079a6 */ /* 0x0089e4000c12f318 */
.L_x_7137:
[----:B------:R-:W-:Y:S05]  /*6b10*/  BSYNC.RECONVERGENT B0 ;  /* 0x0000000000007941 */ /* 0x000fea0003800200 */
.L_x_7136:
[----:B---34-:R3:W4:Y:S01]  /*6b20*/  LDS R157, [R167+0x630] ;  /* 0x00063000a79d7984 */ /* 0x0187220000000800 */
[----:B------:R-:W-:Y:S01]  /*6b30*/  BSSY.RECONVERGENT B0, `(.L_x_7138) ;  /* 0x0000004000007945 */ /* 0x000fe20003800200 */
[----:B--2---:R-:W-:-:S03]  /*6b40*/  LEA R160, R163, UR27, 0x2 ;  /* 0x0000001ba3a07c11 */ /* 0x004fc6000f8e10ff */
[----:B------:R-:W-:Y:S05]  /*6b50*/  @!P0 BRA `(.L_x_7139) ;  /* 0x0000000000048947 */ /* 0x000fea0003800000 */
[----:B----4-:R2:W-:Y:S02]  /*6b60*/  REDG.E.ADD.F32.FTZ.RN.STRONG.GPU desc[UR24][R12.64+0x200], R157 ;  /* 0x0002009d0c0079a6 */ /* 0x0105e4000c12f318 */
.L_x_7139:
[----:B------:R-:W-:Y:S05]  /*6b70*/  BSYNC.RECONVERGENT B0 ;  /* 0x0000000000007941 */ /* 0x000fea0003800200 */
.L_x_7138:
[----:B--2-4-:R2:W4:Y:S01]  /*6b80*/  LDS R157, [R160+0x6b0] ;  /* 0x0006b000a09d7984 */ /* 0x0145220000000800 */
[----:B------:R-:W-:Y:S01]  /*6b90*/  BSSY.RECONVERGENT B0, `(.L_x_7140) ;  /* 0x0000005000007945 */ /* 0x000fe20003800200 */
[C---:B------:R-:W-:Y:S02]  /*6ba0*/  IADD3 R163, PT, PT, R54.reuse, 0xc0, RZ ;  /* 0x000000c036a37810 */ /* 0x040fe40007ffe0ff */
[----:B0-----:R-:W-:Y:S01]  /*6bb0*/  IADD3 R165, PT, PT, R54, 0xe0, RZ ;  /* 0x000000e036a57810 */ /* 0x001fe20007ffe0ff */
[----:B------:R-:W-:Y:S06]  /*6bc0*/  @!P6 BRA `(.L_x_7141) ;  /* 0x000000000004e947 */ /* 0x000fec0003800000 */
[----:B----4-:R0:W-:Y:S02]  /*6bd0*/  REDG.E.ADD.F32.FTZ.RN.STRONG.GPU desc[UR24][R12.64+0x280], R157 ;  /* 0x0002809d0c0079a6 */ /* 0x0101e4000c12f318 */
.L_x_7141:
[----:B------:R-:W-:Y:S05]  /*6be0*/  BSYNC.RECONVERGENT B0 ;  /* 0x0000000000007941 */ /* 0x000fea0003800200 */
.L_x_7140:
[----:B0---4-:R-:W-:Y:S01]  /*6bf0*/  IADD3 R157, PT, PT, R54, 0x100, RZ ;  /* 0x00000100369d7810 */ /* 0x011fe20007ffe0ff */
[----:B------:R-:W-:Y:S01]  /*6c00*/  BSSY.RECONVERGENT B0, `(.L_x_7142) ;  /* 0x000000f000007945 */ /* 0x000fe20003800200 */
[-C--:B------:R-:W-:Y:S02]  /*6c10*/  LEA.HI R163, R163, R54.reuse, RZ, 0x1b ;  /* 0x00000036a3a37211 */ /* 0x080fe400078fd8ff */
[-C--:B--2---:R-:W-:Y:S02]  /*6c20*/  LEA.HI R160, R157, R54.reuse, RZ, 0x1b ;  /* 0x000000369da07211 */ /* 0x084fe400078fd8ff */
[----:B------:R-:W-:Y:S02]  /*6c30*/  LEA R157, R163, UR27, 0x2 ;  /* 0x0000001ba39d7c11 */ /* 0x000fe4000f8e10ff */
[----:B------:R-:W-:Y:S02]  /*6c40*/  ISETP.GE.AND P6, PT, R162, 0xc1, PT ;  /* 0x000000c1a200780c */ /* 0x000fe40003fc6270 */
[----:B------:R-:W-:-:S02]  /*6c50*/  LEA.HI R165, R165, R54, RZ, 0x1b ;  /* 0x00000036a5a57211 */ /* 0x000fc400078fd8ff */
[----:B------:R-:W0:Y:S01]  /*6c60*/  LDS R157, [R157+0x730] ;  /* 0x000730009d9d7984 */ /* 0x000e220000000800 */
[----:B---3--:R-:W-:Y:S02]  /*6c70*/  IADD3 R167, PT, PT, R54, 0x120, RZ ;  /* 0x0000012036a77810 */ /* 0x008fe40007ffe0ff */
[----:B------:R-:W-:Y:S02]  /*6c80*/  LEA R165, R165, UR27, 0x2 ;  /* 0x0000001ba5a57c11 */ /* 0x000fe4000f8e10ff */
[C---:B------:R-:W-:Y:S02]  /*6c90*/  ISETP.GE.AND P0, PT, R162.reuse, 0xe1, PT ;  /* 0x000000e1a200780c */ /* 0x040fe40003f06270 */
[C---:B------:R-:W-:Y:S02]  /*6ca0*/  ISETP.GE.AND P1, PT, R162.reuse, 0x101, PT ;  /* 0x00000101a200780c */ /* 0x040fe40003f26270 */
[C---:B------:R-:W-:Y:S02]  /*6cb0*/  ISETP.GE.AND P2, PT, R162.reuse, 0x121, PT ;  /* 0x00000121a200780c */ /* 0x040fe40003f46270 */
[----:B------:R-:W-:Y:S01]  /*6cc0*/  ISETP.GE.AND P3, PT, R162, 0x141, PT ;  /* 0x00000141a200780c */ /* 0x000fe20003f66270 */
[----:B------:R-:W-:-:S12]  /*6cd0*/  @!P6 BRA `(.L_x_7143) ;  /* 0x000000000004e947 */ /* 0x000fd80003800000 */
[----:B0-----:R2:W-:Y:S02]  /*6ce0*/  REDG.E.ADD.F32.FTZ.RN.STRONG.GPU desc[UR24][R12.64+0x300], R157 ;  /* 0x0003009d0c0079a6 */ /* 0x0015e4000c12f318 */
.L_x_7143:
[----:B------:R-:W-:Y:S05]  /*6cf0*/  BSYNC.RECONVERGENT B0 ;  /* 0x0000000000007941 */ /* 0x000fea0003800200 */
.L_x_7142:
[----:B0-2---:R0:W2:Y:S01]  /*6d00*/  LDS R157, [R165+0x7b0] ;  /* 0x0007b000a59d7984 */ /* 0x0050a20000000800 */
[----:B------:R-:W-:Y:S01]  /*6d10*/  BSSY.RECONVERGENT B0, `(.L_x_7144) ;  /* 0x0000006000007945 */ /* 0x000fe20003800200 */
[----:B------:R-:W-:Y:S02]  /*6d20*/  IADD3 R163, PT, PT, R54, 0x140, RZ ;  /* 0x0000014036a37810 */ /* 0x000fe40007ffe0ff */
[----:B------:R-:W-:Y:S02]  /*6d30*/  LEA.HI R167, R167, R54, RZ, 0x1b ;  /* 0x00000036a7a77211 */ /* 0x000fe400078fd8ff */
[----:B------:R-:W-:Y:S01]  /*6d40*/  LEA R160, R160, UR27, 0x2 ;  /* 0x0000001ba0a07c11 */ /* 0x000fe2000f8e10ff */
[----:B------:R-:W-:Y:S06]  /*6d50*/  @!P0 BRA `(.L_x_7145) ;  /* 0x0000000000048947 */ /* 0x000fec0003800000 */
[----:B--2---:R3:W-:Y:S02]  /*6d60*/  REDG.E.ADD.F32.FTZ.RN.STRONG.GPU desc[UR24][R12.64+0x380], R157 ;  /* 0x0003809d0c0079a6 */ /* 0x0047e4000c12f318 */
.L_x_7145:
[----:B------:R-:W-:Y:S05]  /*6d70*/  BSYNC.RECONVERGENT B0 ;  /* 0x0000000000007941 */ /* 0x000fea0003800200 */
.L_x_7144:
[----:B--23--:R2:W3:Y:S01]  /*6d80*/  LDS R157, [R160+0x830] ;  /* 0x00083000a09d7984 */ /* 0x00c4e20000000800 */
[----:B------:R-:W-:Y:S01]  /*6d90*/  BSSY.RECONVERGENT B0, `(.L_x_7146) ;  /* 0x0000005000007945 */ /* 0x000fe20003800200 */
[----:B------:R-:W-:Y:S02]  /*6da0*/  LEA.HI R163, R163, R54, RZ, 0x1b ;  /* 0x00000036a3a37211 */ /* 0x000fe400078fd8ff */
[----:B------:R-:W-:Y:S01]  /*6db0*/  LEA R167, R167, UR27, 0x2 ;  /* 0x0000001ba7a77c11 */ /* 0x000fe2000f8e10ff */
[----:B------:R-:W-:Y:S06]  /*6dc0*/  @!P1 BRA `(.L_x_7147) ;  /* 0x0000000000049947 */ /* 0x000fec0003800000 */
[----:B---3--:R4:W-:Y:S02]  /*6dd0*/  REDG.E.ADD.F32.FTZ.RN.STRONG.GPU desc[UR24][R12.64+0x400], R157 ;  /* 0x0004009d0c0079a6 */ /* 0x0089e4000c12f318 */
.L_x_7147:
[----:B------:R-:W-:Y:S05]  /*6de0*/  BSYNC.RECONVERGENT B0 ;  /* 0x0000000000007941 */ /* 0x000fea0003800200 */
.L_x_7146:
[----:B---34-:R3:W4:Y:S01]  /*6df0*/  LDS R157, [R167+0x8b0] ;  /* 0x0008b000a79d7984 */ /* 0x0187220000000800 */
[----:B------:R-:W-:Y:S01]  /*6e00*/  BSSY.RECONVERGENT B0, `(.L_x_7148) ;  /* 0x0000004000007945 */ /* 0x000fe20003800200 */
[----:B--2---:R-:W-:-:S03]  /*6e10*/  LEA R160, R163, UR27, 0x2 ;  /* 0x0000001ba3a07c11 */ /* 0x004fc6000f8e10ff */
[----:B------:R-:W-:Y:S05]  /*6e20*/  @!P2 BRA `(.L_x_7149) ;  /* 0x000000000004a947 */ /* 0x000fea0003800000 */
[----:B----4-:R2:W-:Y:S02]  /*6e30*/  REDG.E.ADD.F32.FTZ.RN.STRONG.GPU desc[UR24][R12.64+0x480], R157 ;  /* 0x0004809d0c0079a6 */ /* 0x0105e4000c12f318 */
.L_x_7149:
[----:B------:R-:W-:Y:S05]  /*6e40*/  BSYNC.RECONVERGENT B0 ;  /* 0x0000000000007941 */ /* 0x000fea0003800200 */
.L_x_7148:
[----:B--2-4-:R2:W4:Y:S01]  /*6e50*/  LDS R157, [R160+0x930] ;  /* 0x00093000a09d7984 */ /* 0x0145220000000800 */
[----:B------:R-:W-:Y:S01]  /*6e60*/  BSSY.RECONVERGENT B0, `(.L_x_7150) ;  /* 0x0000005000007945 */ /* 0x000fe20003800200 */
[C---:B------:R-:W-:Y:S02]  /*6e70*/  IADD3 R163, PT, PT, R54.reuse, 0x160, RZ ;  /* 0x0000016036a37810 */ /* 0x040fe40007ffe0ff */
[----:B0-----:R-:W-:Y:S01]  /*6e80*/  IADD3 R165, PT, PT, R54, 0x180, RZ ;  /* 0x0000018036a57810 */ /* 0x001fe20007ffe0ff */
[----:B------:R-:W-:Y:S06]  /*6e90*/  @!P3 BRA `(.L_x_7151) ;  /* 0x000000000004b947 */ /* 0x000fec0003800000 */
[----:B----4-:R0:W-:Y:S02]  /*6ea0*/  REDG.E.ADD.F32.FTZ.RN.STRONG.GPU desc[UR24][R12.64+0x500], R157 ;  /* 0x0005009d0c0079a6 */ /* 0x0101e4000c12f318 */
.L_x_7151:
[----:B------:R-:W-:Y:S05]  /*6eb0*/  BSYNC.RECONVERGENT B0 ;  /* 0x0000000000007941 */ /* 0x000fea0003800200 */
.L_x_7150:
[C---:B0---4-:R-:W-:Y:S01]  /*6ec0*/  IADD3 R157, PT, PT, R54.reuse, 0x1a0, RZ ;  /* 0x000001a0369d7810 */ /* 0x051fe20007ffe0ff */
[----:B------:R-:W-:Y:S01]  /*6ed0*/  BSSY.RECONVERGENT B0, `(.L_x_7152) ;  /* 0x000000f000007945 */ /* 0x000fe20003800200 */
[-C--:B------:R-:W-:Y:S01]  /*6ee0*/  LEA.HI R163, R163, R54.reuse, RZ, 0x1b ;  /* 0x00000036a3a37211 */ /* 0x080fe200078fd8ff */
[----:B---3--:R-:W-:Y:S01]  /*6ef0*/  VIADD R167, R54, 0x1c0 ;  /* 0x000001c036a77836 */ /* 0x008fe20000000000 */
[-C--:B--2---:R-:W-:Y:S02]  /*6f00*/  LEA.HI R160, R157, R54.reuse, RZ, 0x1b ;  /* 0x000000369da07211 */ /* 0x084fe400078fd8ff */
[----:B------:R-:W-:Y:S02]  /*6f10*/  LEA R157, R163, UR27, 0x2 ;  /* 0x0000001ba39d7c11 */ /* 0x000fe4000f8e10ff */
[----:B------:R-:W-:Y:S02]  /*6f20*/  ISETP.GE.AND P6, PT, R162, 0x161, PT ;  /* 0x00000161a200780c */ /* 0x000fe40003fc6270 */
[----:B------:R-:W-:-:S02]  /*6f30*/  LEA.HI R165, R165, R54, RZ, 0x1b ;  /* 0x00000036a5a57211 */ /* 0x000fc400078fd8ff */
[----:B------:R-:W0:Y:S01]  /*6f40*/  LDS R157, [R157+0x9b0] ;  /* 0x0009b0009d9d7984 */ /* 0x000e220000000800 */
[C---:B------:R-:W-:Y:S02]  /*6f50*/  ISETP.GE.AND P0, PT, R162.reuse, 0x181, PT ;  /* 0x00000181a200780c */ /* 0x040fe40003f06270 */
[----:B------:R-:W-:Y:S02]  /*6f60*/  LEA R165, R165, UR27, 0x2 ;  /* 0x0000001ba5a57c11 */ /* 0x000fe4000f8e10ff */
[C---:B------:R-:W-:Y:S02]  /*6f70*/  ISETP.GE.AND P1, PT, R162.reuse, 0x1a1, PT ;  /* 0x000001a1a200780c */ /* 0x040fe40003f26270 */
[C---:B------:R-:W-:Y:S02]  /*6f80*/  ISETP.GE.AND P2, PT, R162.reuse, 0x1c1, PT ;  /* 0x000001c1a200780c */ /* 0x040fe40003f46270 */
[----:B------:R-:W-:Y:S01]  /*6f90*/  ISETP.GE.AND P3, PT, R162, 0x1e1, PT ;  /* 0x000001e1a200780c */ /* 0x000fe20003f66270 */
[----:B------:R-:W-:-:S12]  /*6fa0*/  @!P6 BRA `(.L_x_7153) ;  /* 0x000000000004e947 */ /* 0x000fd80003800000 */
[----:B0-----:R2:W-:Y:S02]  /*6fb0*/  REDG.E.ADD.F32.FTZ.RN.STRONG.GPU desc[UR24][R12.64+0x580], R157 ;  /* 0x0005809d0c0079a6 */ /* 0x0015e4000c12f318 */
.L_x_7153:
[----:B------:R-:W-:Y:S05]  /*6fc0*/  BSYNC.RECONVERGENT B0 ;  /* 0x0000000000007941 */ /* 0x000fea0003800200 */
.L_x_7152:
[----:B0-2---:R0:W2:Y:S01]  /*6fd0*/  LDS R157, [R165+0xa30] ;  /* 0x000a3000a59d7984 */ /* 0x0050a20000000800 */
[----:B------:R-:W-:Y:S01]  /*6fe0*/  BSSY.RECONVERGENT B0, `(.L_x_7154) ;  /* 0x0000006000007945 */ /* 0x000fe20003800200 */
[----:B------:R-:W-:Y:S02]  /*6ff0*/  IADD3 R163, PT, PT, R54, 0x1e0, RZ ;  /* 0x000001e036a37810 */ /* 0x000fe40007ffe0ff */
[----:B------:R-:W-:Y:S02]  /*7000*/  LEA.HI R167, R167, R54, RZ, 0x1b ;  /* 0x00000036a7a77211 */ /* 0x000fe400078fd8ff */
[----:B------:R-:W-:Y:S01]  /*7010*/  LEA R160, R160, UR27, 0x2 ;  /* 0x0000001ba0a07c11 */ /* 0x000fe2000f8e10ff */
[----:B------:R-:W-:Y:S06]  /*7020*/  @!P0 BRA `(.L_x_7155) ;  /* 0x0000000000048947 */ /* 0x000fec0003800000 */
[----:B--2---:R3:W-:Y:S02]  /*7030*/  REDG.E.ADD.F32.FTZ.RN.STRONG.GPU desc[UR24][R12.64+0x600], R157 ;  /* 0x0006009d0c0079a6 */ /* 0x0047e4000c12f318 */
.L_x_7155:
[----:B------:R-:W-:Y:S05]  /*7040*/  BSYNC.RECONVERGENT B0 ;  /* 0x0000000000007941 */ /* 0x000fea0003800200 */
.L_x_7154:
[----:B--23--:R2:W3:Y:S01]  /*7050*/  LDS R157, [R160+0xab0] ;  /* 0x000ab000a09d7984 */ /* 0x00c4e20000000800 */
[----:B------:R-:W-:Y:S01]  /*7060*/  BSSY.RECONVERGENT B0, `(.L_x_7156) ;  /* 0x0000005000007945 */ /* 0x000fe20003800200 */
[----:B------:R-:W-:Y:S02]  /*7070*/  LEA.HI R163, R163, R54, RZ, 0x1b ;  /* 0x00000036a3a37211 */ /* 0x000fe400078fd8ff */
[----:B------:R-:W-:Y:S01]  /*7080*/  LEA R167, R167, UR27, 0x2 ;  /* 0x0000001ba7a77c11 */ /* 0x000fe2000f8e10ff */
[----:B------:R-:W-:Y:S06]  /*7090*/  @!P1 BRA `(.L_x_7157) ;  /* 0x0000000000049947 */ /* 0x000fec0003800000 */
[----:B---3--:R4:W-:Y:S02]  /*70a0*/  REDG.E.ADD.F32.FTZ.RN.STRONG.GPU desc[UR24][R12.64+0x680], R157 ;  /* 0x0006809d0c0079a6 */ /* 0x0089e4000c12f318 */
.L_x_7157:
[----:B------:R-:W-:Y:S05]  /*70b0*/  BSYNC.RECONVERGENT B0 ;  /* 0x0000000000007941 */ /* 0x000fea0003800200 */
.L_x_7156:
[----:B---34-:R3:W4:Y:S01]  /*70c0*/  LDS R157, [R167+0xb30] ;  /* 0x000b3000a79d7984 */ /* 0x0187220000000800 */
[----:B------:R-:W-:Y:S01]  /*70d0*/  BSSY.RECONVERGENT B0, `(.L_x_7158) ;  /* 0x0000004000007945 */ /* 0x000fe20003800200 */
[----:B------:R-:W-:-:S03]  /*70e0*/  LEA R163, R163, UR27, 0x2 ;  /* 0x0000001ba3a37c11 */ /* 0x000fc6000f8e10ff */
[----:B------:R-:W-:Y:S05]  /*70f0*/  @!P2 BRA `(.L_x_7159) ;  /* 0x000000000004a947 */ /* 0x000fea0003800000 */
[----:B----4-:R4:W-:Y:S02]  /*7100*/  REDG.E.ADD.F32.FTZ.RN.STRONG.GPU desc[UR24][R12.64+0x700], R157 ;  /* 0x0007009d0c0079a6 */ /* 0x0109e4000c12f318 */
.L_x_7159:
[----:B------:R-:W-:Y:S05]  /*7110*/  BSYNC.RECONVERGENT B0 ;  /* 0x0000000000007941 */ /* 0x000fea0003800200 */
.L_x_7158:
[----:B----4-:R4:W0:Y:S01]  /*7120*/  LDS R157, [R163+0xbb0] ;  /* 0x000bb000a39d7984 */ /* 0x0108220000000800 */
[----:B------:R-:W-:Y:S04]  /*7130*/  BSSY.RECONVERGENT B0, `(.L_x_7160) ;  /* 0x0000003000007945 */ /* 0x000fe80003800200 */
[----:B------:R-:W-:Y:S05]  /*7140*/  @!P3 BRA `(.L_x_7161) ;  /* 0x000000000004b947 */ /* 0x000fea0003800000 */
[----:B0-----:R0:W-:Y:S02]  /*7150*/  REDG.E.ADD.F32.FTZ.RN.STRONG.GPU desc[UR24][R12.64+0x780], R157 ;  /* 0x0007809d0c0079a6 */ /* 0x0011e4000c12f318 */
.L_x_7161:
[----:B------:R-:W-:Y:S05]  /*7160*/  BSYNC.RECONVERGENT B0 ;  /* 0x0000000000007941 */ /* 0x000fea0003800200 */
.L_x_7160:
[----:B0-----:R-:W0:Y:S01]  /*7170*/  SHFL.DOWN PT, R12, R15, 0x1, 0x1f ;  /* 0x08201f000f0c7f89 */ /* 0x001e2200000e0000 */
[----:B------:R-:W-:Y:S01]  /*7180*/  ISETP.GT.AND P0, PT, R35, 0x1e, PT ;  /* 0x0000001e2300780c */ /* 0x000fe20003f04270 */
[----:B--2---:R-:W-:Y:S01]  /*7190*/  FMUL.FTZ R160, R149, R217 ;  /* 0x000000d995a07220 */ /* 0x004fe20000410000 */
[----:B------:R-:W-:Y:S01]  /*71a0*/  FMUL.FTZ R149, R150, R185 ;  /* 0x000000b996957220 */ /* 0x000fe20000410000 */
[----:B------:R-:W2:Y:S01]  /*71b0*/  SHFL.DOWN PT, R13, R14, 0x1, 0x1f ;  /* 0x08201f000e0d7f89 */ /* 0x000ea200000e0000 */
[----:B------:R-:W-:Y:S01]  /*71c0*/  FMUL.FTZ R150, R151, R181 ;  /* 0x000000b597967220 */ /* 0x000fe20000410000 */
[----:B------:R-:W-:Y:S01]  /*71d0*/  FMUL.FTZ R217, R142, R217 ;  /* 0x000000d98ed97220 */ /* 0x000fe20000410000 */
[----:B------:R-:W-:Y:S01]  /*71e0*/  FFMA.FTZ R134, R149, R77, R134 ;  /* 0x0000004d95867223 */ /* 0x000fe20000010086 */
[----:B------:R-:W-:Y:S01]  /*71f0*/  FFMA.FTZ R129, R160, R72, R129 ;  /* 0x00000048a0817223 */ /* 0x000fe20000010081 */
[----:B------:R-:W-:Y:S01]  /*7200*/  FFMA.FTZ R127, R150, R82, R127 ;  /* 0x00000052967f7223 */ /* 0x000fe2000001007f */
[----:B------:R-:W-:Y:S01]  /*7210*/  FMUL.FTZ R204, R204, R217 ;  /* 0x000000d9cccc7220 */ /* 0x000fe20000410000 */
[----:B------:R-:W-:Y:S01]  /*7220*/  FMUL.FTZ R154, R154, R169 ;  /* 0x000000a99a9a7220 */ /* 0x000fe20000410000 */
[-C--:B------:R-:W-:Y:S01]  /*7230*/  FMUL.FTZ R156, R156, R161.reuse ;  /* 0x000000a19c9c7220 */ /* 0x080fe20000410000 */
[----:B------:R-:W-:Y:S01]  /*7240*/  FMUL.FTZ R161, R142, R161 ;  /* 0x000000a18ea17220 */ /* 0x000fe20000410000 */
[----:B------:R-:W-:Y:S01]  /*7250*/  FFMA.FTZ R204, R63, R160, R204 ;  /* 0x000000a03fcc7223 */ /* 0x000fe200000100cc */
[----:B------:R-:W-:Y:S01]  /*7260*/  ISETP.NE.AND P1, PT, R54, RZ, PT ;  /* 0x000000ff3600720c */ /* 0x000fe20003f25270 */
[----:B------:R-:W-:Y:S01]  /*7270*/  FMUL.FTZ R153, R153, R178 ;  /* 0x000000b299997220 */ /* 0x000fe20000410000 */
[----:B------:R-:W-:Y:S01]  /*7280*/  FMUL.FTZ R144, R144, R193 ;  /* 0x000000c190907220 */ /* 0x000fe20000410000 */
[----:B------:R-:W-:Y:S01]  /*7290*/  FMUL.FTZ R155, R155, R168 ;  /* 0x000000a89b9b7220 */ /* 0x000fe20000410000 */
[----:B------:R-:W-:Y:S01]  /*72a0*/  FFMA.FTZ R125, R154, R84, R125 ;  /* 0x000000549a7d7223 */ /* 0x000fe2000001007d */
[C---:B------:R-:W-:Y:S01]  /*72b0*/  FMUL.FTZ R178, R142.reuse, R178 ;  /* 0x000000b28eb27220 */ /* 0x040fe20000410000 */
[----:B------:R-:W-:Y:S01]  /*72c0*/  FMUL.FTZ R168, R142, R168 ;  /* 0x000000a88ea87220 */ /* 0x000fe20000410000 */
[----:B------:R-:W-:Y:S01]  /*72d0*/  FMUL.FTZ R143, R143, R198 ;  /* 0x000000c68f8f7220 */ /* 0x000fe20000410000 */
[----:B------:R-:W-:Y:S01]  /*72e0*/  BSSY.RECONVERGENT B0, `(.L_x_7162) ;  /* 0x0000073000007945 */ /* 0x000fe20003800200 */
[----:B0-----:R-:W-:Y:S01]  /*72f0*/  @!P0 FADD.FTZ R15, R15, R12 ;  /* 0x0000000c0f0f8221 */ /* 0x001fe20000010000 */
[----:B------:R-:W-:Y:S01]  /*7300*/  FMUL.FTZ R207, R207, R178 ;  /* 0x000000b2cfcf7220 */ /* 0x000fe20000410000 */
[----:B------:R-:W-:Y:S01]  /*7310*/  FMUL.FTZ R211, R211, R168 ;  /* 0x000000a8d3d37220 */ /* 0x000fe20000410000 */
[----:B------:R-:W-:Y:S01]  /*7320*/  FADD.FTZ R87, R204, R87 ;  /* 0x00000057cc577221 */ /* 0x000fe20000010000 */
[----:B--2---:R-:W-:Y:S01]  /*7330*/  @!P0 FADD.FTZ R14, R14, R13 ;  /* 0x0000000d0e0e8221 */ /* 0x004fe20000010000 */
[----:B------:R-:W0:Y:S01]  /*7340*/  SHFL.DOWN PT, R12, R15, 0x2, 0x1f ;  /* 0x08401f000f0c7f89 */ /* 0x000e2200000e0000 */
[----:B------:R-:W-:Y:S01]  /*7350*/  ISETP.GT.AND P0, PT, R35, 0x1d, PT ;  /* 0x0000001d2300780c */ /* 0x000fe20003f04270 */
[----:B------:R-:W-:Y:S01]  /*7360*/  FFMA.FTZ R207, R68, R153, R207 ;  /* 0x0000009944cf7223 */ /* 0x000fe200000100cf */
[----:B------:R-:W-:Y:S01]  /*7370*/  FFMA.FTZ R211, R70, R155, R211 ;  /* 0x0000009b46d37223 */ /* 0x000fe200000100d3 */
[----:B------:R-:W2:Y:S01]  /*7380*/  SHFL.DOWN PT, R13, R14, 0x2, 0x1f ;  /* 0x08401f000e0d7f89 */ /* 0x000ea200000e0000 */
[----:B------:R-:W-:Y:S01]  /*7390*/  FFMA.FTZ R130, R153, R83, R130 ;  /* 0x0000005399827223 */ /* 0x000fe20000010082 */
[----:B------:R-:W-:Y:S01]  /*73a0*/  FADD.FTZ R76, R207, R76 ;  /* 0x0000004ccf4c7221 */ /* 0x000fe20000010000 */
[----:B------:R-:W-:Y:S01]  /*73b0*/  FFMA.FTZ R128, R155, R85, R128 ;  /* 0x000000559b807223 */ /* 0x000fe20000010080 */
[----:B------:R-:W-:Y:S01]  /*73c0*/  FFMA.FTZ R135, R144, R106, R135 ;  /* 0x0000006a90877223 */ /* 0x000fe20000010087 */
[----:B------:R-:W-:Y:S01]  /*73d0*/  FFMA.FTZ R123, R156, R86, R123 ;  /* 0x000000569c7b7223 */ /* 0x000fe2000001007b */
[----:B------:R-:W-:Y:S01]  /*73e0*/  FADD.FTZ R74, R211, R74 ;  /* 0x0000004ad34a7221 */ /* 0x000fe20000010000 */
[----:B------:R-:W-:-:S03]  /*73f0*/  FFMA.FTZ R140, R143, R109, R140 ;  /* 0x0000006d8f8c7223 */ /* 0x000fc6000001008c */
[----:B0-----:R-:W-:Y:S01]  /*7400*/  @!P0 FADD.FTZ R15, R15, R12 ;  /* 0x0000000c0f0f8221 */ /* 0x001fe20000010000 */
[----:B------:R-:W-:Y:S01]  /*7410*/  FMUL.FTZ R12, R142, R185 ;  /* 0x000000b98e0c7220 */ /* 0x000fe20000410000 */
[----:B--2---:R-:W-:-:S03]  /*7420*/  @!P0 FADD.FTZ R14, R14, R13 ;  /* 0x0000000d0e0e8221 */ /* 0x004fc60000010000 */
[----:B------:R-:W0:Y:S01]  /*7430*/  SHFL.DOWN PT, R162, R15, 0x4, 0x1f ;  /* 0x08801f000fa27f89 */ /* 0x000e2200000e0000 */
[----:B------:R-:W-:Y:S01]  /*7440*/  ISETP.GT.AND P0, PT, R35, 0x1b, PT ;  /* 0x0000001b2300780c */ /* 0x000fe20003f04270 */
[----:B------:R-:W-:Y:S01]  /*7450*/  FMUL.FTZ R203, R203, R12 ;  /* 0x0000000ccbcb7220 */ /* 0x000fe20000410000 */
[C---:B------:R-:W-:Y:S01]  /*7460*/  FMUL.FTZ R13, R142.reuse, R181 ;  /* 0x000000b58e0d7220 */ /* 0x040fe20000410000 */
[----:B------:R-:W2:Y:S01]  /*7470*/  SHFL.DOWN PT, R157, R14, 0x4, 0x1f ;  /* 0x08801f000e9d7f89 */ /* 0x000ea200000e0000 */
[----:B------:R-:W-:Y:S01]  /*7480*/  FMUL.FTZ R12, R142, R179 ;  /* 0x000000b38e0c7220 */ /* 0x000fe20000410000 */
[----:B------:R-:W-:Y:S01]  /*7490*/  FFMA.FTZ R203, R64, R149, R203 ;  /* 0x0000009540cb7223 */ /* 0x000fe200000100cb */
[-C--:B------:R-:W-:Y:S01]  /*74a0*/  FMUL.FTZ R149, R148, R215.reuse ;  /* 0x000000d794957220 */ /* 0x080fe20000410000 */
        /* <DEDUP_REMOVED lines=23> */
[-C--:B------:R-:W-:Y:S01]  /*7620*/  FMUL.FTZ R146, R145, R196.reuse ;  /* 0x000000c491927220 */ /* 0x080fe20000410000 */
[C---:B------:R-:W-:Y:S01]  /*7630*/  FMUL.FTZ R145, R142.reuse, R196 ;  /* 0x000000c48e917220 */ /* 0x040fe20000410000 */
[----:B------:R-:W2:Y:S01]  /*7640*/  SHFL.DOWN PT, R147, R14, 0x8, 0x1f ;  /* 0x09001f000e937f89 */ /* 0x000ea200000e0000 */
[C---:B------:R-:W-:Y:S01]  /*7650*/  FMUL.FTZ R152, R142.reuse, R173 ;  /* 0x000000ad8e987220 */ /* 0x040fe20000410000 */
[----:B------:R-:W-:Y:S01]  /*7660*/  FMUL.FTZ R17, R142, R198 ;  /* 0x000000c68e117220 */ /* 0x000fe20000410000 */
[----:B------:R-:W-:Y:S01]  /*7670*/  FFMA.FTZ R154, R69, R154, R12 ;  /* 0x0000009a459a7223 */ /* 0x000fe2000001000c */
        /* <DEDUP_REMOVED lines=16> */
[----:B0-----:R-:W-:Y:S01]  /*7780*/  @!P0 FADD.FTZ R15, R15, R150 ;  /* 0x000000960f0f8221 */ /* 0x001fe20000010000 */
[----:B------:R-:W-:Y:S01]  /*7790*/  FMUL.FTZ R150, R16, R173 ;  /* 0x000000ad10967220 */ /* 0x000fe20000410000 */
[----:B------:R-:W-:Y:S01]  /*77a0*/  FMUL.FTZ R16, R142, R193 ;  /* 0x000000c18e107220 */ /* 0x000fe20000410000 */
[----:B------:R-:W-:Y:S01]  /*77b0*/  FADD.FTZ R90, R195, R90 ;  /* 0x0000005ac35a7221 */ /* 0x000fe20000010000 */
[----:B--2---:R-:W-:Y:S01]  /*77c0*/  @!P0 FADD.FTZ R14, R14, R147 ;  /* 0x000000930e0e8221 */ /* 0x004fe20000010000 */
[----:B------:R-:W-:Y:S01]  /*77d0*/  FMUL.FTZ R147, R142, R3 ;  /* 0x000000038e937220 */ /* 0x000fe20000410000 */
[----:B------:R-:W0:Y:S01]  /*77e0*/  SHFL.DOWN PT, R160, R15, 0x10, 0x1f ;  /* 0x0a001f000fa07f89 */ /* 0x000e2200000e0000 */
[----:B------:R-:W-:Y:S01]  /*77f0*/  ISETP.NE.AND P0, PT, R35, RZ, PT ;  /* 0x000000ff2300720c */ /* 0x000fe20003f05270 */
[----:B------:R-:W-:Y:S01]  /*7800*/  FMUL.FTZ R16, R171, R16 ;  /* 0x00000010ab107220 */ /* 0x000fe20000410000 */
[----:B------:R-:W-:Y:S01]  /*7810*/  FMUL.FTZ R158, R158, R147 ;  /* 0x000000939e9e7220 */ /* 0x000fe20000410000 */
[----:B------:R-:W2:Y:S01]  /*7820*/  SHFL.DOWN PT, R3, R14, 0x10, 0x1f ;  /* 0x0a001f000e037f89 */ /* 0x000ea200000e0000 */
[----:B------:R-:W-:Y:S01]  /*7830*/  FFMA.FTZ R152, R113, R150, R152 ;  /* 0x0000009671987223 */ /* 0x000fe20000010098 */
[----:B------:R-:W-:Y:S01]  /*7840*/  FFMA.FTZ R13, R101, R144, R16 ;  /* 0x00000090650d7223 */ /* 0x000fe20000010010 */
[----:B------:R-:W-:Y:S01]  /*7850*/  FFMA.FTZ R16, R102, R143, R17 ;  /* 0x0000008f66107223 */ /* 0x000fe20000010011 */
[----:B------:R-:W-:Y:S01]  /*7860*/  FADD.FTZ R75, R154, R75 ;  /* 0x0000004b9a4b7221 */ /* 0x000fe20000010000 */
        /* <DEDUP_REMOVED lines=10> */
[----:B--2---:R-:W-:-:S05]  /*7910*/  FADD.FTZ R3, R14, R3 ;  /* 0x000000030e037221 */ /* 0x004fca0000010000 */
        /* <DEDUP_REMOVED lines=15> */
.L_x_7163:
[----:B------:R-:W-:Y:S05]  /*7a10*/  BSYNC.RECONVERGENT B0 ;  /* 0x0000000000007941 */ /* 0x000fea0003800200 */
.L_x_7162:
[----:B------:R-:W-:-:S04]  /*7a20*/  IADD3 R141, PT, PT, R141, 0x1, RZ ;  /* 0x000000018d8d7810 */ /* 0x000fc80007ffe0ff */
[----:B------:R-:W-:-:S13]  /*7a30*/  ISETP.GE.AND P0, PT, R141, UR43, PT ;  /* 0x0000002b8d007c0c */ /* 0x000fda000bf06270 */
[----:B------:R-:W-:Y:S05]  /*7a40*/  @!P0 BRA `(.L_x_7164) ;  /* 0xffffffcc00048947 */ /* 0x000fea000383ffff */
.L_x_7126:
[----:B------:R-:W-:Y:S01]  /*7a50*/  BAR.SYNC.DEFER_BLOCKING 0x0 ;  /* 0x0000000000007b1d */ /* 0x000fe20000010000 */
[----:B------:R-:W-:Y:S01]  /*7a60*/  UIADD3 UR20, UPT, UPT, -UR22, UR20, URZ ;  /* 0x0000001416147290 */ /* 0x000fe2000fffe1ff */
[----:B0-----:R-:W-:Y:S02]  /*7a70*/  PRMT R3, RZ, 0x7610, R3 ;  /* 0x00007610ff037816 */ /* 0x001fe40000000003 */
[----:B------:R-:W-:Y:S02]  /*7a80*/  PRMT R0, RZ, 0x7610, R0 ;  /* 0x00007610ff007816 */ /* 0x000fe40000000000 */
[----:B------:R-:W-:Y:S01]  /*7a90*/  PRMT R7, RZ, 0x7610, R7 ;  /* 0x00007610ff077816 */ /* 0x000fe20000000007 */
[----:B------:R-:W0:Y:S01]  /*7aa0*/  LDCU.64 UR28, c[0x0][0x4f8] ;  /* 0x00009f00ff1c77ac */ /* 0x000e220008000a00 */
        /* <DEDUP_REMOVED lines=9> */
[----:B------:R-:W5:Y:S01]  /*7b40*/  @!P2 LDG.E.U16 R3, desc[UR24][R4.64] ;  /* 0x000000180403a981 */ /* 0x000f62000c1e1500 */
[----:B------:R-:W-:-:S02]  /*7b50*/  ISETP.GE.AND P2, PT, R44, UR20, PT ;  /* 0x000000142c007c0c */ /* 0x000fc4000bf46270 */
[----:B------:R-:W-:Y:S01]  /*7b60*/  PRMT R9, RZ, 0x7610, R9 ;  /* 0x00007610ff097816 */ /* 0x000fe20000000009 */
[----:B------:R-:W3:Y:S01]  /*7b70*/  @!P1 LDG.E.U16 R0, desc[UR24][R4.64+0x40] ;  /* 0x0000401804009981 */ /* 0x000ee2000c1e1500 */
[----:B------:R-:W-:Y:S02]  /*7b80*/  ISETP.GE.AND P1, PT, R43, UR20, PT ;  /* 0x000000142b007c0c */ /* 0x000fe4000bf26270 */
[----:B------:R-:W-:Y:S01]  /*7b90*/  PRMT R6, RZ, 0x7610, R6 ;  /* 0x00007610ff067816 */ /* 0x000fe20000000006 */
[----:B------:R-:W4:Y:S01]  /*7ba0*/  @!P0 LDG.E.U16 R7, desc[UR24][R4.64+0x80] ;  /* 0x0000801804078981 */ /* 0x000f22000c1e1500 */
        /* <DEDUP_REMOVED lines=51> */
[----:B------:R-:W3:Y:S04]  /*7ee0*/  LDS.U16 R3, [R18+0x4] ;  /* 0x0000040012037984 */ /* 0x000ee80000000400 */
[----:B------:R-:W4:Y:S04]  /*7ef0*/  LDS.U16 R0, [R18] ;  /* 0x0000000012007984 */ /* 0x000f280000000400 */
[----:B------:R-:W-:Y:S04]  /*7f00*/  LDS.U16 R4, [R18+0xc] ;  /* 0x00000c0012047984 */ /* 0x000fe80000000400 */
[----:B------:R-:W-:Y:S01]  /*7f10*/  LDS.U16 R6, [R18+0x10] ;  /* 0x0000100012067984 */ /* 0x000fe20000000400 */
[----:B--2---:R-:W-:-:S03]  /*7f20*/  SHF.L.U32 R7, R2, 0x10, RZ ;  /* 0x0000001002077819 */ /* 0x004fc600000006ff */
[----:B------:R-:W2:Y:S02]  /*7f30*/  LDS.U16 R2, [R18+0x8] ;  /* 0x0000080012027984 */ /* 0x000ea40000000400 */
[--C-:B------:R-:W-:Y:S01]  /*7f40*/  FADD.FTZ R10, R7, R58.reuse ;  /* 0x0000003a070a7221 */ /* 0x100fe20000010000 */
[----:B---3--:R-:W-:Y:S02]  /*7f50*/  SHF.L.U32 R7, R3, 0x10, RZ ;  /* 0x0000001003077819 */ /* 0x008fe400000006ff */
[----:B----4-:R-:W-:Y:S01]  /*7f60*/  SHF.L.U32 R5, R0, 0x10, RZ ;  /* 0x0000001000057819 */ /* 0x010fe200000006ff */
[----:B------:R-:W-:Y:S04]  /*7f70*/  LDS.U16 R3, [R18+0xa] ;  /* 0x00000a0012037984 */ /* 0x000fe80000000400 */
[----:B------:R-:W3:Y:S01]  /*7f80*/  LDS.U16 R0, [R18+0x6] ;  /* 0x0000060012007984 */ /* 0x000ee20000000400 */
[----:B------:R-:W-:-:S03]  /*7f90*/  FADD.FTZ R12, R7, R58 ;  /* 0x0000003a070c7221 */ /* 0x000fc60000010000 */
[----:B------:R-:W4:Y:S02]  /*7fa0*/  LDS.U16 R7, [R18+0x12] ;  /* 0x0000120012077984 */ /* 0x000f240000000400 */
[----:B------:R-:W-:Y:S02]  /*7fb0*/  FSETP.GTU.FTZ.AND P5, PT, R12, 20, PT ;  /* 0x41a000000c00780b */ /* 0x000fe40003fbc000 */
[----:B------:R-:W-:-:S11]  /*7fc0*/  FSETP.GTU.FTZ.AND P6, PT, R10, 20, PT ;  /* 0x41a000000a00780b */ /* 0x000fd60003fdc000 */
[----:B------:R-:W-:-:S06]  /*7fd0*/  @!P5 FMUL.FTZ R12, R12, -1.4426950216293334961 ;  /* 0xbfb8aa3b0c0cd820 */ /* 0x000fcc0000410000 */
[----:B------:R-:W5:Y:S01]  /*7fe0*/  @!P5 MUFU.EX2 R12, R12 ;  /* 0x0000000c000cd308 */ /* 0x000f620000000800 */
[--C-:B------:R-:W-:Y:S01]  /*7ff0*/  FADD.FTZ R8, R5, R58.reuse ;  /* 0x0000003a05087221 */ /* 0x100fe20000010000 */
[----:B------:R-:W-:Y:S01]  /*8000*/  @!P6 FMUL.FTZ R10, R10, -1.4426950216293334961 ;  /* 0xbfb8aa3b0a0ae820 */ /* 0x000fe20000410000 */
[----:B------:R-:W1:Y:S03]  /*8010*/  LDS.U16 R5, [R18+0xe] ;  /* 0x00000e0012057984 */ /* 0x000e660000000400 */
[----:B------:R-:W-:Y:S02]  /*8020*/  FSETP.GTU.FTZ.AND P1, PT, R8, 20, PT ;  /* 0x41a000000800780b */ /* 0x000fe40003f3c000 */
[----:B--2---:R-:W-:Y:S02]  /*8030*/  SHF.L.U32 R15, R2, 0x10, RZ ;  /* 0x00000010020f7819 */ /* 0x004fe400000006ff */
[----:B---3--:R-:W-:Y:S01]  /*8040*/  SHF.L.U32 R13, R0, 0x10, RZ ;  /* 0x00000010000d7819 */ /* 0x008fe200000006ff */
[----:B-----5:R-:W-:Y:S01]  /*8050*/  @!P5 FADD.FTZ R0, R12, 1 ;  /* 0x3f8000000c00d421 */ /* 0x020fe20000010000 */
[----:B------:R-:W2:Y:S04]  /*8060*/  @!P6 MUFU.EX2 R10, R10 ;  /* 0x0000000a000ae308 */ /* 0x000ea80000000800 */
[----:B------:R-:W3:Y:S03]  /*8070*/  @!P5 MUFU.RCP R2, R0 ;  /* 0x000000000002d308 */ /* 0x000ee60000001000 */
[----:B------:R-:W-:Y:S01]  /*8080*/  @!P1 FMUL.FTZ R8, R8, -1.4426950216293334961 ;  /* 0xbfb8aa3b08089820 */ /* 0x000fe20000410000 */
[----:B----4-:R-:W-:Y:S01]  /*8090*/  SHF.L.U32 R7, R7, 0x10, RZ ;  /* 0x0000001007077819 */ /* 0x010fe200000006ff */
[----:B------:R-:W-:-:S04]  /*80a0*/  FADD.FTZ R13, R13, R58 ;  /* 0x0000003a0d0d7221 */ /* 0x000fc80000010000 */
[----:B------:R-:W-:Y:S01]  /*80b0*/  FADD.FTZ R7, R7, R58 ;  /* 0x0000003a07077221 */ /* 0x000fe20000010000 */
[----:B------:R-:W4:Y:S01]  /*80c0*/  @!P1 MUFU.EX2 R8, R8 ;  /* 0x0000000800089308 */ /* 0x000f220000000800 */
[----:B------:R-:W-:Y:S01]  /*80d0*/  FSETP.GTU.FTZ.AND P0, PT, R13, 20, PT ;  /* 0x41a000000d00780b */ /* 0x000fe20003f1c000 */
[----:B--2---:R-:W-:Y:S01]  /*80e0*/  @!P6 FADD.FTZ R11, R10, 1 ;  /* 0x3f8000000a0be421 */ /* 0x004fe20000010000 */
[----:B---3--:R-:W-:Y:S01]  /*80f0*/  @!P5 FMUL.FTZ R75, R75, R2 ;  /* 0x000000024b4bd220 */ /* 0x008fe20000410000 */
[----:B------:R-:W-:-:S04]  /*8100*/  FSETP.GTU.FTZ.AND P5, PT, R7, 20, PT ;  /* 0x41a000000700780b */ /* 0x000fc80003fbc000 */
[----:B------:R-:W2:Y:S01]  /*8110*/  @!P6 MUFU.RCP R11, R11 ;  /* 0x0000000b000be308 */ /* 0x000ea20000001000 */
[----:B----4-:R-:W-:-:S05]  /*8120*/  @!P1 FADD.FTZ R9, R8, 1 ;  /* 0x3f80000008099421 */ /* 0x010fca0000010000 */
[----:B------:R-:W-:Y:S01]  /*8130*/  @!P0 FMUL.FTZ R0, R13, -1.4426950216293334961 ;  /* 0xbfb8aa3b0d008820 */ /* 0x000fe20000410000 */
[----:B------:R-:W-:Y:S01]  /*8140*/  SHF.L.U32 R17, R4, 0x10, RZ ;  /* 0x0000001004117819 */ /* 0x000fe200000006ff */
[----:B------:R3:W4:Y:S01]  /*8150*/  @!P1 MUFU.RCP R14, R9 ;  /* 0x00000009000e9308 */ /* 0x0007220000001000 */
[----:B------:R-:W-:Y:S01]  /*8160*/  @!P5 FMUL.FTZ R7, R7, -1.4426950216293334961 ;  /* 0xbfb8aa3b0707d820 */ /* 0x000fe20000410000 */
[----:B---3--:R-:W-:-:S06]  /*8170*/  IMAD.U32 R9, R6, 0x10000, RZ ;  /* 0x0001000006097824 */ /* 0x008fcc00078e00ff */
[----:B------:R-:W3:Y:S01]  /*8180*/  @!P0 MUFU.EX2 R0, R0 ;  /* 0x0000000000008308 */ /* 0x000ee20000000800 */
[--C-:B------:R-:W-:Y:S01]  /*8190*/  FADD.FTZ R15, R15, R58.reuse ;  /* 0x0000003a0f0f7221 */ /* 0x100fe20000010000 */
[--C-:B------:R-:W-:Y:S01]  /*81a0*/  FADD.FTZ R17, R17, R58.reuse ;  /* 0x0000003a11117221 */ /* 0x100fe20000010000 */
[----:B------:R-:W-:Y:S01]  /*81b0*/  FADD.FTZ R9, R9, R58 ;  /* 0x0000003a09097221 */ /* 0x000fe20000010000 */
[----:B------:R-:W5:Y:S01]  /*81c0*/  @!P5 MUFU.EX2 R7, R7 ;  /* 0x000000070007d308 */ /* 0x000f620000000800 */
[----:B------:R-:W-:Y:S01]  /*81d0*/  SHF.L.U32 R3, R3, 0x10, RZ ;  /* 0x0000001003037819 */ /* 0x000fe200000006ff */
[----:B--2---:R-:W-:Y:S01]  /*81e0*/  @!P6 FMUL.FTZ R74, R74, R11 ;  /* 0x0000000b4a4ae220 */ /* 0x004fe20000410000 */
[----:B-1----:R-:W-:Y:S02]  /*81f0*/  SHF.L.U32 R5, R5, 0x10, RZ ;  /* 0x0000001005057819 */ /* 0x002fe400000006ff */
[----:B------:R-:W-:Y:S02]  /*8200*/  FSETP.GTU.FTZ.AND P6, PT, R9, 20, PT ;  /* 0x41a000000900780b */ /* 0x000fe40003fdc000 */
[----:B------:R-:W-:-:S02]  /*8210*/  FSETP.GTU.FTZ.AND P4, PT, R15, 20, PT ;  /* 0x41a000000f00780b */ /* 0x000fc40003f9c000 */
[----:B------:R-:W-:Y:S01]  /*8220*/  FSETP.GTU.FTZ.AND P2, PT, R17, 20, PT ;  /* 0x41a000001100780b */ /* 0x000fe20003f5c000 */
[--C-:B------:R-:W-:Y:S01]  /*8230*/  FADD.FTZ R3, R3, R58.reuse ;  /* 0x0000003a03037221 */ /* 0x100fe20000010000 */
[----:B------:R-:W-:Y:S01]  /*8240*/  FADD.FTZ R5, R5, R58 ;  /* 0x0000003a05057221 */ /* 0x000fe20000010000 */
[----:B----4-:R-:W-:Y:S01]  /*8250*/  @!P1 FMUL.FTZ R73, R73, R14 ;  /* 0x0000000e49499220 */ /* 0x010fe20000410000 */
[----:B---3--:R-:W-:Y:S02]  /*8260*/  @!P0 FADD.FTZ R0, R0, 1 ;  /* 0x3f80000000008421 */ /* 0x008fe40000010000 */
[----:B------:R-:W-:Y:S02]  /*8270*/  FSETP.GTU.FTZ.AND P3, PT, R3, 20, PT ;  /* 0x41a000000300780b */ /* 0x000fe40003f7c000 */
[----:B------:R-:W-:Y:S01]  /*8280*/  FSETP.GTU.FTZ.AND P1, PT, R5, 20, PT ;  /* 0x41a000000500780b */ /* 0x000fe20003f3c000 */
[----:B-----5:R-:W-:Y:S01]  /*8290*/  @!P5 FADD.FTZ R7, R7, 1 ;  /* 0x3f8000000707d421 */ /* 0x020fe20000010000 */
[----:B------:R-:W-:Y:S01]  /*82a0*/  @!P6 FMUL.FTZ R6, R9, -1.4426950216293334961 ;  /* 0xbfb8aa3b0906e820 */ /* 0x000fe20000410000 */
[----:B------:R-:W-:Y:S01]  /*82b0*/  @!P4 FMUL.FTZ R2, R15, -1.4426950216293334961 ;  /* 0xbfb8aa3b0f02c820 */ /* 0x000fe20000410000 */
[----:B------:R-:W-:Y:S01]  /*82c0*/  @!P0 MUFU.RCP R9, R0 ;  /* 0x0000000000098308 */ /* 0x000fe20000001000 */
[----:B------:R-:W-:-:S07]  /*82d0*/  @!P2 FMUL.FTZ R4, R17, -1.4426950216293334961 ;  /* 0xbfb8aa3b1104a820 */ /* 0x000fce0000410000 */
[----:B------:R-:W1:Y:S01]  /*82e0*/  @!P5 MUFU.RCP R0, R7 ;  /* 0x000000070000d308 */ /* 0x000e620000001000 */
[----:B------:R-:W-:Y:S01]  /*82f0*/  @!P3 FMUL.FTZ R3, R3, -1.4426950216293334961 ;  /* 0xbfb8aa3b0303b820 */ /* 0x000fe20000410000 */
[----:B------:R-:W-:-:S06]  /*8300*/  @!P1 FMUL.FTZ R5, R5, -1.4426950216293334961 ;  /* 0xbfb8aa3b05059820 */ /* 0x000fcc0000410000 */
[----:B------:R-:W2:Y:S04]  /*8310*/  @!P4 MUFU.EX2 R2, R2 ;  /* 0x000000020002c308 */ /* 0x000ea80000000800 */
[----:B------:R-:W3:Y:S04]  /*8320*/  @!P2 MUFU.EX2 R4, R4 ;  /* 0x000000040004a308 */ /* 0x000ee80000000800 */
[----:B------:R-:W4:Y:S04]  /*8330*/  @!P6 MUFU.EX2 R6, R6 ;  /* 0x000000060006e308 */ /* 0x000f280000000800 */
[----:B------:R-:W5:Y:S04]  /*8340*/  @!P3 MUFU.EX2 R3, R3 ;  /* 0x000000030003b308 */ /* 0x000f680000000800 */
[----:B------:R-:W0:Y:S01]  /*8350*/  @!P1 MUFU.EX2 R5, R5 ;  /* 0x0000000500059308 */ /* 0x000e220000000800 */
[----:B-1----:R-:W-:Y:S01]  /*8360*/  @!P5 FMUL.FTZ R89, R89, R0 ;  /* 0x000000005959d220 */ /* 0x002fe20000410000 */
[----:B--2---:R-:W-:Y:S01]  /*8370*/  @!P4 FADD.FTZ R2, R2, 1 ;  /* 0x3f8000000202c421 */ /* 0x004fe20000010000 */
[----:B---3--:R-:W-:Y:S01]  /*8380*/  @!P2 FADD.FTZ R4, R4, 1 ;  /* 0x3f8000000404a421 */ /* 0x008fe20000010000 */
[----:B------:R-:W1:Y:S01]  /*8390*/  LDS.U16 R0, [R18+0x14] ;  /* 0x0000140012007984 */ /* 0x000e620000000400 */
[----:B----4-:R-:W-:Y:S01]  /*83a0*/  @!P6 FADD.FTZ R6, R6, 1 ;  /* 0x3f8000000606e421 */ /* 0x010fe20000010000 */
[----:B------:R2:W3:Y:S01]  /*83b0*/  @!P4 MUFU.RCP R11, R2 ;  /* 0x00000002000bc308 */ /* 0x0004e20000001000 */
[----:B-----5:R-:W-:-:S07]  /*83c0*/  @!P3 FADD.FTZ R3, R3, 1 ;  /* 0x3f8000000303b421 */ /* 0x020fce0000010000 */
[----:B------:R4:W-:Y:S01]  /*83d0*/  @!P2 MUFU.RCP R13, R4 ;  /* 0x00000004000da308 */ /* 0x0009e20000001000 */
[----:B--2---:R-:W2:Y:S01]  /*83e0*/  LDS.U16 R2, [R18+0x16] ;  /* 0x0000160012027984 */ /* 0x004ea20000000400 */
[----:B0-----:R-:W-:-:S06]  /*83f0*/  @!P1 FADD.FTZ R5, R5, 1 ;  /* 0x3f80000005059421 */ /* 0x001fcc0000010000 */
[----:B------:R0:W-:Y:S01]  /*8400*/  @!P6 MUFU.RCP R15, R6 ;  /* 0x00000006000fe308 */ /* 0x0001e20000001000 */
[----:B----4-:R-:W4:Y:S04]  /*8410*/  LDS.U16 R4, [R18+0x1a] ;  /* 0x00001a0012047984 */ /* 0x010f280000000400 */
[----:B0-----:R-:W0:Y:S03]  /*8420*/  LDS.U16 R6, [R18+0x1e] ;  /* 0x00001e0012067984 */ /* 0x001e260000000400 */
[----:B------:R5:W1:Y:S08]  /*8430*/  @!P3 MUFU.RCP R8, R3 ;  /* 0x000000030008b308 */ /* 0x000a700000001000 */
[----:B------:R3:W0:Y:S01]  /*8440*/  @!P1 MUFU.RCP R10, R5 ;  /* 0x00000005000a9308 */ /* 0x0006220000001000 */
[----:B-----5:R-:W5:Y:S04]  /*8450*/  LDS.U16 R3, [R18+0x18] ;  /* 0x0000180012037984 */ /* 0x020f680000000400 */
[----:B---3--:R-:W3:Y:S01]  /*8460*/  LDS.U16 R5, [R18+0x1c] ;  /* 0x00001c0012057984 */ /* 0x008ee20000000400 */
[----:B------:R-:W-:Y:S01]  /*8470*/  BAR.SYNC.DEFER_BLOCKING 0x0 ;  /* 0x0000000000007b1d */ /* 0x000fe20000010000 */
[----:B------:R-:W-:Y:S01]  /*8480*/  @!P0 FMUL.FTZ R76, R76, R9 ;  /* 0x000000094c4c8220 */ /* 0x000fe20000410000 */
[----:B------:R-:W-:-:S02]  /*8490*/  PRMT R9, R123, 0x7632, R9 ;  /* 0x000076327b097816 */ /* 0x000fc40000000009 */
[----:B------:R-:W-:Y:S01]  /*84a0*/  PRMT R7, R125, 0x7632, R7 ;  /* 0x000076327d077816 */ /* 0x000fe20000000007 */
[----:B------:R-:W-:Y:S01]  /*84b0*/  @!P4 FMUL.FTZ R78, R78, R11 ;  /* 0x0000000b4e4ec220 */ /* 0x000fe20000410000 */
[----:B------:R-:W-:Y:S02]  /*84c0*/  PRMT R11, R135, 0x7632, R11 ;  /* 0x00007632870b7816 */ /* 0x000fe4000000000b */
[----:B------:R-:W-:Y:S01]  /*84d0*/  F2FP.BF16.F32.PACK_AB R127, R127, R132 ;  /* 0x000000847f7f723e */ /* 0x000fe200000010ff */
[----:B-1----:R-:W-:Y:S01]  /*84e0*/  @!P3 FMUL.FTZ R79, R79, R8 ;  /* 0x000000084f4fb220 */ /* 0x002fe20000410000 */
[----:B------:R-:W-:Y:S01]  /*84f0*/  F2FP.BF16.F32.PACK_AB R129, R129, R134 ;  /* 0x000000868181723e */ /* 0x000fe200000010ff */
[----:B------:R1:W-:Y:S04]  /*8500*/  STS.U16 [R18+0x2], R9 ;  /* 0x0000020912007388 */ /* 0x0003e80000000400 */
[----:B------:R2:W-:Y:S01]  /*8510*/  STS.U16 [R18+0x6], R7 ;  /* 0x0000060712007388 */ /* 0x0005e20000000400 */
[----:B-1----:R-:W-:-:S02]  /*8520*/  PRMT R9, R131, 0x7632, R9 ;  /* 0x0000763283097816 */ /* 0x002fc40000000009 */
[----:B--2---:R-:W-:-:S03]  /*8530*/  SHF.L.U32 R7, R0, 0x10, RZ ;  /* 0x0000001000077819 */ /* 0x004fc600000006ff */
[----:B------:R4:W-:Y:S04]  /*8540*/  STS.U16 [R18+0x12], R9 ;  /* 0x0000120912007388 */ /* 0x0009e80000000400 */
[----:B------:R0:W-:Y:S01]  /*8550*/  STS.U16 [R18+0x1a], R11 ;  /* 0x00001a0b12007388 */ /* 0x0001e20000000400 */
[--C-:B------:R-:W-:Y:S01]  /*8560*/  FADD.FTZ R0, R7, R58.reuse ;  /* 0x0000003a07007221 */ /* 0x100fe20000010000 */
[----:B------:R-:W-:Y:S02]  /*8570*/  SHF.L.U32 R7, R2, 0x10, RZ ;  /* 0x0000001002077819 */ /* 0x000fe400000006ff */
[----:B----4-:R-:W-:Y:S02]  /*8580*/  SHF.L.U32 R9, R4, 0x10, RZ ;  /* 0x0000001004097819 */ /* 0x010fe400000006ff */
[----:B0-----:R-:W-:Y:S01]  /*8590*/  SHF.L.U32 R11, R6, 0x10, RZ ;  /* 0x00000010060b7819 */ /* 0x001fe200000006ff */
[----:B------:R-:W-:-:S02]  /*85a0*/  FADD.FTZ R7, R7, R58 ;  /* 0x0000003a07077221 */ /* 0x000fc40000010000 */
[--C-:B------:R-:W-:Y:S02]  /*85b0*/  FADD.FTZ R9, R9, R58.reuse ;  /* 0x0000003a09097221 */ /* 0x100fe40000010000 */
[----:B------:R-:W-:Y:S01]  /*85c0*/  FADD.FTZ R11, R11, R58 ;  /* 0x0000003a0b0b7221 */ /* 0x000fe20000010000 */
[----:B------:R-:W-:Y:S01]  /*85d0*/  PRMT R8, R127, 0x7632, R8 ;  /* 0x000076327f087816 */ /* 0x000fe20000000008 */
[----:B------:R-:W-:Y:S01]  /*85e0*/  @!P1 FMUL.FTZ R87, R87, R10 ;  /* 0x0000000a57579220 */ /* 0x000fe20000410000 */
[----:B------:R-:W-:Y:S02]  /*85f0*/  F2FP.BF16.F32.PACK_AB R133, R133, R138 ;  /* 0x0000008a8585723e */ /* 0x000fe400000010ff */
[----:B------:R-:W-:Y:S02]  /*8600*/  FSETP.GTU.FTZ.AND P3, PT, R7, 20, PT ;  /* 0x41a000000700780b */ /* 0x000fe40003f7c000 */
[----:B------:R-:W-:Y:S02]  /*8610*/  FSETP.GTU.FTZ.AND P5, PT, R9, 20, PT ;  /* 0x41a000000900780b */ /* 0x000fe40003fbc000 */
[----:B------:R-:W-:-:S02]  /*8620*/  FSETP.GTU.FTZ.AND P4, PT, R11, 20, PT ;  /* 0x41a000000b00780b */ /* 0x000fc40003f9c000 */
[----:B------:R-:W-:Y:S01]  /*8630*/  PRMT R10, R129, 0x7632, R10 ;  /* 0x00007632810a7816 */ /* 0x000fe2000000000a */
[----:B------:R0:W-:Y:S01]  /*8640*/  STS.U16 [R18+0xa], R8 ;  /* 0x00000a0812007388 */ /* 0x0001e20000000400 */
[----:B------:R-:W-:Y:S02]  /*8650*/  ISETP.NE.AND P0, PT, R54, RZ, PT ;  /* 0x000000ff3600720c */ /* 0x000fe40003f05270 */
[----:B------:R-:W-:Y:S01]  /*8660*/  F2FP.BF16.F32.PACK_AB R137, R139, R137 ;  /* 0x000000898b89723e */ /* 0x000fe200000010ff */
[----:B------:R1:W-:Y:S01]  /*8670*/  STS.U16 [R18+0xe], R10 ;  /* 0x00000e0a12007388 */ /* 0x0003e20000000400 */
[----:B-----5:R-:W-:Y:S02]  /*8680*/  SHF.L.U32 R3, R3, 0x10, RZ ;  /* 0x0000001003037819 */ /* 0x020fe400000006ff */
[----:B0-----:R-:W-:Y:S02]  /*8690*/  PRMT R8, R133, 0x7632, R8 ;  /* 0x0000763285087816 */ /* 0x001fe40000000008 */
[----:B-1----:R-:W-:-:S03]  /*86a0*/  PRMT R10, R137, 0x7632, R10 ;  /* 0x00007632890a7816 */ /* 0x002fc6000000000a */
[----:B------:R0:W-:Y:S01]  /*86b0*/  STS.U16 [R18+0x16], R8 ;  /* 0x0000160812007388 */ /* 0x0001e20000000400 */
[----:B------:R-:W-:Y:S01]  /*86c0*/  FADD.FTZ R3, R3, R58 ;  /* 0x0000003a03037221 */ /* 0x000fe20000010000 */
[----:B---3--:R-:W-:Y:S01]  /*86d0*/  SHF.L.U32 R5, R5, 0x10, RZ ;  /* 0x0000001005057819 */ /* 0x008fe200000006ff */
[----:B------:R-:W-:Y:S01]  /*86e0*/  @!P2 FMUL.FTZ R80, R80, R13 ;  /* 0x0000000d5050a220 */ /* 0x000fe20000410000 */
[----:B------:R-:W-:Y:S01]  /*86f0*/  STS.U16 [R18], R123 ;  /* 0x0000007b12007388 */ /* 0x000fe20000000400 */
[----:B------:R-:W-:Y:S01]  /*8700*/  @!P6 FMUL.FTZ R88, R88, R15 ;  /* 0x0000000f5858e220 */ /* 0x000fe20000410000 */
[----:B------:R-:W-:Y:S01]  /*8710*/  @!P3 FMUL.FTZ R2, R7, -1.4426950216293334961 ;  /* 0xbfb8aa3b0702b820 */ /* 0x000fe20000410000 */
[----:B------:R-:W-:Y:S01]  /*8720*/  @!P5 FMUL.FTZ R4, R9, -1.4426950216293334961 ;  /* 0xbfb8aa3b0904d820 */ /* 0x000fe20000410000 */
[----:B------:R-:W-:Y:S01]  /*8730*/  STS.U16 [R18+0x4], R125 ;  /* 0x0000047d12007388 */ /* 0x000fe20000000400 */
[----:B0-----:R-:W-:Y:S01]  /*8740*/  MOV R8, UR20 ;  /* 0x0000001400087c02 */ /* 0x001fe20008000f00 */
[----:B------:R-:W-:-:S02]  /*8750*/  @!P4 FMUL.FTZ R6, R11, -1.4426950216293334961 ;  /* 0xbfb8aa3b0b06c820 */ /* 0x000fc40000410000 */
[----:B------:R-:W-:Y:S01]  /*8760*/  STS.U16 [R18+0x8], R127 ;  /* 0x0000087f12007388 */ /* 0x000fe20000000400 */
[----:B------:R-:W-:-:S03]  /*8770*/  FSETP.GTU.FTZ.AND P6, PT, R0, 20, PT ;  /* 0x41a000000000780b */ /* 0x000fc60003fdc000 */
        /* <DEDUP_REMOVED lines=38> */
[----:B-1----:R-:W-:-:S02]  /*89e0*/  @!P2 FADD.FTZ R3, R3, 1 ;  /* 0x3f8000000303a421 */ /* 0x002fc40000010000 */
        /* <DEDUP_REMOVED lines=31> */
[-C--:B------:R-:W-:Y:S01]  /*8be0*/  ISETP.GE.AND P1, PT, R48, R97.reuse, PT ;  /* 0x000000613000720c */ /* 0x080fe20003f26270 */
[----:B-1----:R-:W-:Y:S01]  /*8bf0*/  @!P5 FMUL.FTZ R93, R93, R4 ;  /* 0x000000045d5dd220 */ /* 0x002fe20000410000 */
[----:B------:R-:W-:-:S05]  /*8c00*/  ISETP.GE.AND P5, PT, R44, R97, PT ;  /* 0x000000612c00720c */ /* 0x000fca0003fa6270 */
[----:B------:R-:W-:Y:S01]  /*8c10*/  @!P2 STG.E.U16 desc[UR24][R2.64], R7 ;  /* 0x000000070200a986 */ /* 0x000fe2000c101518 */
[-C--:B------:R-:W-:Y:S01]  /*8c20*/  ISETP.GE.AND P2, PT, R47, R97.reuse, PT ;  /* 0x000000612f00720c */ /* 0x080fe20003f46270 */
        /* <DEDUP_REMOVED lines=27> */
[C---:B-1----:R-:W-:Y:S01]  /*8de0*/  PRMT R9, R0.reuse, 0x7610, R9 ;  /* 0x0000761000097816 */ /* 0x042fe20000000009 */
[----:B------:R-:W-:Y:S01]  /*8df0*/  BAR.SYNC.DEFER_BLOCKING 0x0 ;  /* 0x0000000000007b1d */ /* 0x000fe20000010000 */
[----:B------:R-:W-:Y:S02]  /*8e00*/  PRMT R4, R0, 0x7632, R4 ;  /* 0x0000763200047816 */ /* 0x000fe40000000004 */
[----:B------:R-:W-:Y:S02]  /*8e10*/  F2FP.BF16.F32.PACK_AB R0, R79, R78 ;  /* 0x0000004e4f00723e */ /* 0x000fe400000010ff */
[----:B---3--:R-:W-:Y:S02]  /*8e20*/  F2FP.BF16.F32.PACK_AB R3, R76, R75 ;  /* 0x0000004b4c03723e */ /* 0x008fe400000010ff */
        /* <DEDUP_REMOVED lines=12> */
[C---:B-1----:R-:W-:Y:S02]  /*8ef0*/  PRMT R9, R0.reuse, 0x7610, R9 ;  /* 0x0000761000097816 */ /* 0x042fe40000000009 */
[----:B---3--:R-:W-:Y:S02]  /*8f00*/  PRMT R4, R0, 0x7632, R4 ;  /* 0x0000763200047816 */ /* 0x008fe40000000004 */
[----:B------:R-:W-:Y:S01]  /*8f10*/  F2FP.BF16.F32.PACK_AB R0, R93, R92 ;  /* 0x0000005c5d00723e */ /* 0x000fe200000010ff */
[----:B------:R1:W-:Y:S01]  /*8f20*/  STS.U16 [R18+0x6], R6 ;  /* 0x0000060612007388 */ /* 0x0003e20000000400 */
[----:B------:R-:W-:-:S03]  /*8f30*/  PRMT R13, R2, 0x7632, R13 ;  /* 0x00007632020d7816 */ /* 0x000fc6000000000d */
[----:B------:R3:W-:Y:S01]  /*8f40*/  STS.U16 [R18+0xa], R10 ;  /* 0x00000a0a12007388 */ /* 0x0007e20000000400 */
[----:B-1----:R-:W-:Y:S02]  /*8f50*/  PRMT R6, R3, 0x7632, R6 ;  /* 0x0000763203067816 */ /* 0x002fe40000000006 */
[----:B---3--:R-:W-:Y:S01]  /*8f60*/  PRMT R10, R0, 0x7632, R10 ;  /* 0x00007632000a7816 */ /* 0x008fe2000000000a */
        /* <DEDUP_REMOVED lines=32> */
[----:B--2---:R-:W-:-:S04]  /*9170*/  UIMAD.WIDE.U32 UR22, UR26, UR20, UR22 ;  /* 0x000000141a1672a5 */ /* 0x004fc8000f8e0016 */
[----:B------:R-:W-:-:S03]  /*9180*/  UIMAD UR21, UR26, UR21, UR23 ;  /* 0x000000151a1572a4 */ /* 0x000fc6000f8e0217 */
[----:B------:R-:W-:Y:S02]  /*9190*/  UMOV UR20, UR22 ;  /* 0x0000001600147c82 */ /* 0x000fe40008000000 */
[----:B----4-:R-:W-:Y:S01]  /*91a0*/  UIMAD.WIDE.U32 UR20, UR6, UR28, UR20 ;  /* 0x0000001c061472a5 */ /* 0x010fe2000f8e0014 */
[----:B------:R-:W-:-:S03]  /*91b0*/  FADD.FTZ R73, R73, R56 ;  /* 0x0000003849497221 */ /* 0x000fc60000010000 */
[----:B------:R-:W-:Y:S02]  /*91c0*/  UIMAD UR21, UR6, UR29, UR21 ;  /* 0x0000001d061572a4 */ /* 0x000fe4000f8e0215 */
[----:B-1----:R-:W-:Y:S01]  /*91d0*/  IADD3 R0, P0, PT, R52, UR20, RZ ;  /* 0x0000001434007c10 */ /* 0x002fe2000ff1e0ff */
[----:B------:R-:W-:-:S03]  /*91e0*/  FADD.FTZ R74, R73, R74 ;  /* 0x0000004a494a7221 */ /* 0x000fc60000010000 */
[----:B------:R-:W-:Y:S02]  /*91f0*/  IADD3.X R3, PT, PT, RZ, UR21, RZ, P0, !PT ;  /* 0x00000015ff037c10 */ /* 0x000fe400087fe4ff */
[----:B0-----:R-:W-:Y:S01]  /*9200*/  LEA R2, P2, R0, UR30, 0x1 ;  /* 0x0000001e00027c11 */ /* 0x001fe2000f8408ff */
        /* <DEDUP_REMOVED lines=59> */
.L_x_7093:
        /* <DEDUP_REMOVED lines=33> */
.L_x_7167:
[----:B------:R-:W-:Y:S05]  /*97d0*/  BSYNC.RECONVERGENT B0 ;  /* 0x0000000000007941 */ /* 0x000fea0003800200 */
.L_x_7166:
        /* <DEDUP_REMOVED lines=31> */
.L_x_7169:
[----:B------:R-:W-:Y:S05]  /*99d0*/  BSYNC.RECONVERGENT B0 ;  /* 0x0000000000007941 */ /* 0x000fea0003800200 */
.L_x_7168:
        /* <DEDUP_REMOVED lines=14> */
[----:B------:R-:W-:Y:S01]  /*9ac0*/  UIMAD UR7, UR7, UR13, UR9 ;  /* 0x0000000d070772a4 */ /* 0x000fe2000f8e0209 */
[----:B------:R-:W-:Y:S02]  /*9ad0*/  UMOV UR6, 0x400 ;  /* 0x0000040000067882 */ /* 0x000fe40000000000 */
[----:B0-----:R-:W-:-:S12]  /*9ae0*/  ULEA UR14, UR14, UR6, 0x18 ;  /* 0x000000060e0e7291 */ /* 0x001fd8000f8ec0ff */
.L_x_7171:
        /* <DEDUP_REMOVED lines=8> */
[C---:B------:R-:W-:Y:S01]  /*9b70*/  IMAD R4, R3.reuse, R16, RZ ;  /* 0x0000001003047224 */ /* 0x040fe200078e02ff */
[----:B------:R-:W-:Y:S01]  /*9b80*/  MOV R6, R2 ;  /* 0x0000000200067202 */ /* 0x000fe20000000f00 */
[----:B------:R-:W-:-:S02]  /*9b90*/  IMAD R8, R3, UR18, RZ ;  /* 0x0000001203087c24 */ /* 0x000fc4000f8e02ff */
        /* <DEDUP_REMOVED lines=16> */
.L_x_7170:
[----:B------:R-:W-:Y:S05]  /*9ca0*/  EXIT ;  /* 0x000000000000794d */ /* 0x000fea0003800000 */
.L_x_7172:
        /* <DEDUP_REMOVED lines=13> */
.L_x_10482:


//--------------------- .text._Z25selective_scan_bwd_kernelI32Selective_Scan_bwd_kernel_traitsILi32ELi16ELb0ELb1ELb0ELb1ELb1EN3c108BFloat16EfEEv12SSMParamsBwd --------------------------
	.section	.text._Z25selective_scan_bwd_kernelI32Selective_Scan_bwd_kernel_traitsILi32ELi16ELb0ELb1ELb0ELb1ELb1EN3c108BFloat16EfEEv12SSMParamsBwd,"ax",@progbits
	.align	128
        .global         _Z25selective_scan_bwd_kernelI32Selective_Scan_bwd_kernel_traitsILi32ELi16ELb0ELb1ELb0ELb1ELb1EN3c108BFloat16EfEEv12SSMParamsBwd
        .type           _Z25selective_scan_bwd_kernelI32Selective_Scan_bwd_kernel_traitsILi32ELi16ELb0ELb1ELb0ELb1ELb1EN3c108BFloat16EfEEv12SSMParamsBwd,@function
        .size           _Z25selective_scan_bwd_kernelI32Selective_Scan_bwd_kernel_traitsILi32ELi16ELb0ELb1ELb0ELb1ELb1EN3c108BFloat16EfEEv12SSMParamsBwd,(.L_x_10483 - _Z25selective_scan_bwd_kernelI32Selective_Scan_bwd_kernel_traitsILi32ELi16ELb0ELb1ELb0ELb1ELb1EN3c108BFloat16EfEEv12SSMParamsBwd)
        .other          _Z25selective_scan_bwd_kernelI32Selective_Scan_bwd_kernel_traitsILi32ELi16ELb0ELb1ELb0ELb1ELb1EN3c108BFloat16EfEEv12SSMParamsBwd,@"STO_CUDA_ENTRY STV_DEFAULT"
_Z25selective_scan_bwd_kernelI32Selective_Scan_bwd_kernel_traitsILi32ELi16ELb0ELb1ELb0ELb1ELb1EN3c108BFloat16EfEEv12SSMParamsBwd:
.text._Z25selective_scan_bwd_kernelI32Selective_Scan_bwd_kernel_traitsILi32ELi16ELb0ELb1ELb0ELb1ELb1EN3c108BFloat16EfEEv12SSMParamsBwd:
        /* <DEDUP_REMOVED lines=29> */
[----:B------:R-:W-:-:S03]  /*01d0*/  IMAD.U32 R3, RZ, RZ, UR5 ;  /* 0x00000005ff037e24 */ /* 0x000fc6000f8e00ff */
[----:B------:R-:W-:Y:S02]  /*01e0*/  MOV R5, UR7 ;  /* 0x0000000700057c02 */ /* 0x000fe40008000f00 */
[----:B----4-:R-:W5:Y:S01]  /*01f0*/  @P0 LDG.E R93, desc[UR28][R2.64] ;  /* 0x0000001c025d0981 */ /* 0x010f62000c1e1900 */
[----:B0-----:R-:W-:Y:S01]  /*0200*/  IADD3 R6, PT, PT, R0, 0xffffffe, RZ ;  /* 0x0ffffffe00067810 */ /* 0x001fe20007ffe0ff */
[----:B------:R-:W-:Y:S02]  /*0210*/  UIMAD.WIDE.U32 UR4, UR32, UR16, URZ ;  /* 0x00000010200472a5 */ /* 0x000fe4000f8e00ff */
[----:B------:R0:W5:Y:S01]  /*0220*/  @P1 LDG.E R90, desc[UR28][R4.64] ;  /* 0x0000001c045a1981 */ /* 0x000162000c1e1900 */
[----:B------:R-:W-:Y:S01]  /*0230*/  IABS R0, UR12 ;  /* 0x0000000c00007c13 */ /* 0x000fe20008000000 */
[----:B------:R4:W3:Y:S01]  /*0240*/  F2I.FTZ.U32.TRUNC.NTZ R7, R6 ;  /* 0x0000000600077305 */ /* 0x0008e2000021f000 */
[----:B------:R-:W-:Y:S01]  /*0250*/  UIMAD.WIDE.U32 UR6, UR32, UR20, URZ ;  /* 0x00000014200672a5 */ /* 0x000fe2000f8e00ff */
[----:B------:R-:W-:Y:S01]  /*0260*/  CS2R R88, SRZ ;  /* 0x0000000000587805 */ /* 0x000fe2000001ff00 */
[----:B------:R-:W-:-:S02]  /*0270*/  UIMAD UR5, UR32, UR17, UR5 ;  /* 0x00000011200572a4 */ /* 0x000fc4000f8e0205 */
[----:B------:R-:W-:Y:S02]  /*0280*/  UIMAD UR7, UR32, UR21, UR7 ;  /* 0x00000015200772a4 */ /* 0x000fe4000f8e0207 */
[----:B------:R-:W-:Y:S01]  /*0290*/  UIMAD.WIDE.U32 UR8, UR12, UR18, UR4 ;  /* 0x000000120c0872a5 */ /* 0x000fe2000f8e0004 */
[----:B0-----:R-:W0:Y:S01]  /*02a0*/  LDC.64 R4, c[0x0][0x3c8] ;  /* 0x0000f200ff047b82 */ /* 0x001e220000000a00 */
[----:B----4-:R-:W-:Y:S01]  /*02b0*/  HFMA2 R6, -RZ, RZ, 0, 0 ;  /* 0x00000000ff067431 */ /* 0x010fe200000001ff */
[----:B------:R-:W-:Y:S02]  /*02c0*/  UIMAD.WIDE.U32 UR10, UR12, UR22, UR6 ;  /* 0x000000160c0a72a5 */ /* 0x000fe4000f8e0006 */
[----:B-1----:R-:W-:Y:S02]  /*02d0*/  ULEA UR18, UR13, 0xfffffe00, 0x9 ;  /* 0xfffffe000d127891 */ /* 0x002fe4000f8e48ff */
[----:B--2---:R-:W-:Y:S01]  /*02e0*/  UISETP.NE.U32.AND UP0, UPT, UR24, URZ, UPT ;  /* 0x000000ff1800728c */ /* 0x004fe2000bf05070 */
[----:B---3--:R-:W-:Y:S01]  /*02f0*/  IMAD.MOV R2, RZ, RZ, -R7 ;  /* 0x000000ffff027224 */ /* 0x008fe200078e0a07 */
[----:B------:R-:W1:Y:S03]  /*0300*/  LDCU.128 UR4, c[0x0][0x460] ;  /* 0x00008c00ff0477ac */ /* 0x000e660008000c00 */
[----:B------:R-:W-:Y:S01]  /*0310*/  IMAD R3, R2, R9, RZ ;  /* 0x0000000902037224 */ /* 0x000fe200078e02ff */
[----:B------:R-:W-:-:S02]  /*0320*/  UIADD3 UR8, UP1, UPT, UR18, UR8, URZ ;  /* 0x0000000812087290 */ /* 0x000fc4000ff3e0ff */
[----:B------:R-:W-:Y:S01]  /*0330*/  UISETP.NE.AND.EX UP0, UPT, UR25, URZ, UPT, UP0 ;  /* 0x000000ff1900728c */ /* 0x000fe2000bf05300 */
[----:B------:R-:W-:Y:S01]  /*0340*/  IMAD.HI.U32 R6, R7, R3, R6 ;  /* 0x0000000307067227 */ /* 0x000fe200078e0006 */
[----:B------:R-:W-:Y:S02]  /*0350*/  UIMAD UR21, UR12, UR19, UR9 ;  /* 0x000000130c1572a4 */ /* 0x000fe4000f8e0209 */
[----:B------:R-:W-:Y:S02]  /*0360*/  USHF.R.S32.HI UR19, URZ, 0x1f, UR18 ;  /* 0x0000001fff137899 */ /* 0x000fe40008011412 */
[----:B------:R-:W-:Y:S01]  /*0370*/  UIADD3 UR10, UP3, UPT, UR18, UR10, URZ ;  /* 0x0000000a120a7290 */ /* 0x000fe2000ff7e0ff */
[----:B------:R-:W-:Y:S01]  /*0380*/  IMAD.HI.U32 R91, R6, R0, RZ ;  /* 0x00000000065b7227 */ /* 0x000fe200078e00ff */
[----:B------:R-:W-:Y:S01]  /*0390*/  UIADD3.X UR21, UPT, UPT, UR19, UR21, URZ, UP1, !UPT ;  /* 0x0000001513157290 */ /* 0x000fe20008ffe4ff */
[----:B------:R-:W2:Y:S01]  /*03a0*/  LDC.64 R6, c[0x0][0x448] ;  /* 0x00011200ff067b82 */ /* 0x000ea20000000a00 */
[----:B------:R-:W3:Y:S02]  /*03b0*/  LDCU.64 UR24, c[0x0][0x4a0] ;  /* 0x00009400ff1877ac */ /* 0x000ee40008000a00 */
[----:B------:R-:W-:Y:S01]  /*03c0*/  IADD3 R2, PT, PT, -R91, RZ, RZ ;  /* 0x000000ff5b027210 */ /* 0x000fe20007ffe1ff */
[----:B-1----:R-:W-:-:S02]  /*03d0*/  ULEA UR20, UP2, UR8, UR4, 0x1 ;  /* 0x0000000408147291 */ /* 0x002fc4000f8408ff */
[----:B------:R-:W-:Y:S02]  /*03e0*/  UIMAD UR23, UR12, UR23, UR11 ;  /* 0x000000170c1772a4 */ /* 0x000fe4000f8e020b */
[C---:B------:R-:W-:Y:S01]  /*03f0*/  IMAD R0, R9.reuse, R2, R0 ;  /* 0x0000000209007224 */ /* 0x040fe200078e0200 */
[----:B------:R-:W1:Y:S04]  /*0400*/  LDCU.64 UR16, c[0x0][0x3b0] ;  /* 0x00007600ff1077ac */ /* 0x000e680008000a00 */
[----:B------:R-:W-:Y:S01]  /*0410*/  ISETP.GT.U32.AND P1, PT, R9, R0, PT ;  /* 0x000000000900720c */ /* 0x000fe20003f24070 */
[----:B------:R-:W-:Y:S01]  /*0420*/  ULEA.HI.X UR21, UR8, UR5, UR21, 0x1, UP2 ;  /* 0x0000000508157291 */ /* 0x000fe200090f0c15 */
[----:B------:R-:W4:Y:S01]  /*0430*/  @UP0 LDCU UR8, c[0x0][0x384] ;  /* 0x00007080ff0807ac */ /* 0x000f220008000800 */
[----:B------:R-:W-:-:S02]  /*0440*/  ULEA UR22, UP4, UR10, UR6, 0x1 ;  /* 0x000000060a167291 */ /* 0x000fc4000f8808ff */
[----:B------:R-:W-:Y:S02]  /*0450*/  UIADD3.X UR23, UPT, UPT, UR19, UR23, URZ, UP3, !UPT ;  /* 0x0000001713177290 */ /* 0x000fe40009ffe4ff */
[----:B------:R-:W-:-:S06]  /*0460*/  UIMAD.WIDE.U32 UR4, UR32, UR14, URZ ;  /* 0x0000000e200472a5 */ /* 0x000fcc000f8e00ff */
[-C--:B------:R-:W-:Y:S01]  /*0470*/  @!P1 IADD3 R0, PT, PT, R0, -R9.reuse, RZ ;  /* 0x8000000900009210 */ /* 0x080fe20007ffe0ff */
[----:B------:R-:W-:Y:S01]  /*0480*/  @!P1 VIADD R91, R91, 0x1 ;  /* 0x000000015b5b9836 */ /* 0x000fe20000000000 */
[----:B------:R-:W-:Y:S01]  /*0490*/  ISETP.NE.AND P1, PT, R8, RZ, PT ;  /* 0x000000ff0800720c */ /* 0x000fe20003f25270 */
[----:B------:R-:W-:Y:S01]  /*04a0*/  ULEA.HI.X UR23, UR10, UR7, UR23, 0x1, UP4 ;  /* 0x000000070a177291 */ /* 0x000fe2000a0f0c17 */
        /* <DEDUP_REMOVED lines=8> */
[----:B---3--:R-:W-:-:S02]  /*0530*/  UIMAD.WIDE.U32 UR4, UR12, UR24, UR4 ;  /* 0x000000180c0472a5 */ /* 0x008fc4000f8e0004 */
[----:B-1----:R-:W-:-:S03]  /*0540*/  UIMAD.WIDE.U32 UR6, UR32, UR16, URZ ;  /* 0x00000010200672a5 */ /* 0x002fc6000f8e00ff */
[----:B------:R-:W-:Y:S01]  /*0550*/  @!P2 IADD3 R91, PT, PT, -R91, RZ, RZ ;  /* 0x000000ff5b5ba210 */ /* 0x000fe20007ffe1ff */
[----:B------:R-:W-:Y:S01]  /*0560*/  UIMAD UR25, UR12, UR25, UR5 ;  /* 0x000000190c1972a4 */ /* 0x000fe2000f8e0205 */
[----:B------:R-:W-:Y:S01]  /*0570*/  @!P1 LOP3.LUT R91, RZ, R8, RZ, 0x33, !PT ;  /* 0x00000008ff5b9212 */ /* 0x000fe200078e33ff */
[----:B----4-:R-:W-:Y:S02]  /*0580*/  @UP0 UIMAD UR5, UR32, UR8, UR12 ;  /* 0x00000008200502a4 */ /* 0x010fe4000f8e020c */
[----:B------:R-:W-:Y:S01]  /*0590*/  UIMAD UR7, UR32, UR17, UR7 ;  /* 0x00000011200772a4 */ /* 0x000fe2000f8e0207 */
[----:B------:R-:W-:Y:S01]  /*05a0*/  SHF.R.S32.HI R3, RZ, 0x1f, R91 ;  /* 0x0000001fff037819 */ /* 0x000fe2000001145b */
[----:B------:R-:W-:Y:S02]  /*05b0*/  UIADD3 UR4, UP1, UPT, UR18, UR4, URZ ;  /* 0x0000000412047290 */ /* 0x000fe4000ff3e0ff */
[----:B------:R-:W-:Y:S02]  /*05c0*/  @UP0 UIMAD UR5, UR5, UR13, URZ ;  /* 0x0000000d050502a4 */ /* 0x000fe4000f8e02ff */
[----:B------:R-:W-:Y:S01]  /*05d0*/  UIADD3.X UR25, UPT, UPT, UR19, UR25, URZ, UP1, !UPT ;  /* 0x0000001913197290 */ /* 0x000fe20008ffe4ff */
[-C--:B0-----:R-:W-:Y:S01]  /*05e0*/  IMAD R0, R3, R4.reuse, RZ ;  /* 0x0000000403007224 */ /* 0x081fe200078e02ff */
[----:B--2---:R-:W-:Y:S01]  /*05f0*/  ULEA UR24, UP1, UR4, UR10, 0x1 ;  /* 0x0000000a04187291 */ /* 0x004fe2000f8208ff */
[----:B------:R-:W-:Y:S01]  /*0600*/  IMAD.WIDE.U32 R2, R91, R4, UR6 ;  /* 0x000000065b027e25 */ /* 0x000fe2000f8e0004 */
[----:B------:R-:W-:-:S02]  /*0610*/  @UP0 UIMAD UR6, UR5, UR9, URZ ;  /* 0x00000009050602a4 */ /* 0x000fc4000f8e02ff */
[----:B------:R-:W-:Y:S01]  /*0620*/  ULEA.HI.X UR25, UR4, UR11, UR25, 0x1, UP1 ;  /* 0x0000000b04197291 */ /* 0x000fe200088f0c19 */
[----:B------:R-:W-:Y:S01]  /*0630*/  IMAD R5, R91, R5, R0 ;  /* 0x000000055b057224 */ /* 0x000fe200078e0200 */
[----:B------:R-:W-:Y:S01]  /*0640*/  UMOV UR5, URZ ;  /* 0x000000ff00057c82 */ /* 0x000fe20008000000 */
[----:B------:R-:W-:Y:S01]  /*0650*/  UMOV UR4, URZ ;  /* 0x000000ff00047c82 */ /* 0x000fe20008000000 */
[----:B------:R-:W-:Y:S01]  /*0660*/  @UP0 UIMAD.WIDE UR4, UR6, 0x8, UR14 ;  /* 0x00000008060408a5 */ /* 0x000fe2000f8e020e */
[----:B------:R-:W-:Y:S01]  /*0670*/  IADD3 R85, P0, PT, R2, UR18, RZ ;  /* 0x0000001202557c10 */ /* 0x000fe2000ff1e0ff */
[----:B------:R-:W-:Y:S01]  /*0680*/  UISETP.GE.AND UP0, UPT, UR13, 0x1, UPT ;  /* 0x000000010d00788c */ /* 0x000fe2000bf06270 */
[----:B------:R-:W-:Y:S02]  /*0690*/  IADD3 R0, PT, PT, R3, R5, RZ ;  /* 0x0000000503007210 */ /* 0x000fe40007ffe0ff */
        /* <DEDUP_REMOVED lines=10> */
[----:B------:R-:W4:Y:S01]  /*0740*/  LDCU UR19, c[0x0][0x394] ;  /* 0x00007280ff1377ac */ /* 0x000f220008000800 */
[----:B--2---:R-:W-:Y:S02]  /*0750*/  UIMAD.WIDE.U32 UR14, UR12, UR8, URZ ;  /* 0x000000080c0e72a5 */ /* 0x004fe4000f8e00ff */
[----:B---3--:R-:W-:Y:S02]  /*0760*/  UIMAD.WIDE.U32 UR16, UR12, UR10, URZ ;  /* 0x0000000a0c1072a5 */ /* 0x008fe4000f8e00ff */
[----:B-1----:R-:W-:-:S02]  /*0770*/  ULEA UR6, UR7, UR6, 0x18 ;  /* 0x0000000607067291 */ /* 0x002fc4000f8ec0ff */
[----:B------:R-:W-:Y:S02]  /*0780*/  UIMAD UR13, UR12, UR9, UR15 ;  /* 0x000000090c0d72a4 */ /* 0x000fe4000f8e020f */
[----:B------:R-:W-:Y:S01]  /*0790*/  UIMAD UR18, UR12, UR11, UR17 ;  /* 0x0000000b0c1272a4 */ /* 0x000fe2000f8e0211 */
[C---:B0-----:R-:W-:Y:S01]  /*07a0*/  IMAD.SHL.U32 R0, R86.reuse, 0x10, RZ ;  /* 0x0000001056007824 */ /* 0x041fe200078e00ff */
[----:B------:R-:W-:-:S04]  /*07b0*/  LOP3.LUT R208, R86, 0x1f, RZ, 0xc0, !PT ;  /* 0x0000001f56d07812 */ /* 0x000fc800078ec0ff */
[C---:B------:R-:W-:Y:S02]  /*07c0*/  LOP3.LUT R3, R0.reuse, 0x3e00, RZ, 0xc0, !PT ;  /* 0x00003e0000037812 */ /* 0x040fe400078ec0ff */
[----:B------:R-:W-:Y:S02]  /*07d0*/  LEA.HI R0, R0, R0, RZ, 0x1b ;  /* 0x0000000000007211 */ /* 0x000fe400078fd8ff */
        /* <DEDUP_REMOVED lines=16> */
[----:B----4-:R-:W-:-:S07]  /*08e0*/  LOP3.LUT R68, R84, 0x1e0, RZ, 0xfc, !PT ;  /* 0x000001e054447812 */ /* 0x010fce00078efcff */
.L_x_7246:
        /* <DEDUP_REMOVED lines=8> */
[----:B------:R-:W-:Y:S01]  /*0970*/  PRMT R12, RZ, 0x7610, R12 ;  /* 0x00007610ff0c7816 */ /* 0x000fe2000000000c */
[----:B------:R-:W-:Y:S01]  /*0980*/  IMAD.X R3, RZ, RZ, UR25, P0 ;  /* 0x00000019ff037e24 */ /* 0x000fe200080e06ff */
        /* <DEDUP_REMOVED lines=14> */
[----:B------:R-:W-:Y:S02]  /*0a70*/  ISETP.NE.AND P1, PT, R98, RZ, PT ;  /* 0x000000ff6200720c */ /* 0x000fe40003f25270 */
[----:B------:R-:W-:Y:S02]  /*0a80*/  ISETP.GE.AND P6, PT, R80, UR33, PT ;  /* 0x0000002150007c0c */ /* 0x000fe4000bfc6270 */
[----:B------:R-:W-:Y:S02]  /*0a90*/  ISETP.GE.AND P5, PT, R79, UR33, PT ;  /* 0x000000214f007c0c */ /* 0x000fe4000bfa6270 */
[----:B------:R-:W-:Y:S02]  /*0aa0*/  ISETP.NE.AND P2, PT, R95, RZ, PT ;  /* 0x000000ff5f00720c */ /* 0x000fe40003f45270 */
[----:B------:R-:W-:-:S02]  /*0ab0*/  ISETP.GE.AND P4, PT, R78, UR33, PT ;  /* 0x000000214e007c0c */ /* 0x000fc4000bf86270 */
[----:B------:R-:W-:Y:S02]  /*0ac0*/  ISETP.GE.AND P3, PT, R77, UR33, PT ;  /* 0x000000214d007c0c */ /* 0x000fe4000bf66270 */
[----:B------:R-:W-:Y:S02]  /*0ad0*/  PRMT R17, RZ, 0x7610, R17 ;  /* 0x00007610ff117816 */ /* 0x000fe40000000011 */
[----:B------:R-:W-:Y:S02]  /*0ae0*/  PRMT R10, RZ, 0x7610, R10 ;  /* 0x00007610ff0a7816 */ /* 0x000fe4000000000a */
[----:B------:R-:W-:Y:S02]  /*0af0*/  PRMT R15, RZ, 0x7610, R15 ;  /* 0x00007610ff0f7816 */ /* 0x000fe4000000000f */
        /* <DEDUP_REMOVED lines=8> */
[----:B------:R-:W-:Y:S02]  /*0b80*/  P2R R100, PR, RZ, 0x10 ;  /* 0x00000010ff647803 */ /* 0x000fe40000000000 */
        /* <DEDUP_REMOVED lines=9> */
[----:B------:R-:W-:Y:S01]  /*0c20*/  ISETP.GE.AND P5, PT, R73, UR33, PT ;  /* 0x0000002149007c0c */ /* 0x000fe2000bfa6270 */
[----:B------:R-:W4:Y:S01]  /*0c30*/  @!P4 LDG.E.U16 R10, desc[UR28][R6.64+0x140] ;  /* 0x0001401c060ac981 */ /* 0x000f22000c1e1500 */
[----:B------:R-:W-:-:S02]  /*0c40*/  ISETP.GE.AND P1, PT, R71, UR33, PT ;  /* 0x0000002147007c0c */ /* 0x000fc4000bf26270 */
[----:B------:R-:W-:Y:S01]  /*0c50*/  ISETP.GE.AND P2, PT, R70, UR33, PT ;  /* 0x0000002146007c0c */ /* 0x000fe2000bf46270 */
[----:B------:R-:W4:Y:S01]  /*0c60*/  @!P3 LDG.E.U16 R15, desc[UR28][R6.64+0x180] ;  /* 0x0001801c060fb981 */ /* 0x000f22000c1e1500 */
[----:B------:R-:W-:Y:S02]  /*0c70*/  PRMT R21, RZ, 0x7610, R21 ;  /* 0x00007610ff157816 */ /* 0x000fe40000000015 */
[----:B------:R-:W-:Y:S01]  /*0c80*/  PRMT R18, RZ, 0x7610, R18 ;  /* 0x00007610ff127816 */ /* 0x000fe20000000012 */
[----:B------:R-:W4:Y:S01]  /*0c90*/  @!P0 LDG.E.U16 R17, desc[UR28][R6.64+0x200] ;  /* 0x0002001c06118981 */ /* 0x000f22000c1e1500 */
[----:B------:R-:W-:Y:S02]  /*0ca0*/  ISETP.GE.AND P0, PT, R72, UR33, PT ;  /* 0x0000002148007c0c */ /* 0x000fe4000bf06270 */
[----:B------:R-:W-:Y:S01]  /*0cb0*/  ISETP.GE.AND P3, PT, R69, UR33, PT ;  /* 0x0000002145007c0c */ /* 0x000fe2000bf66270 */
[----:B------:R-:W4:Y:S01]  /*0cc0*/  @!P6 LDG.E.U16 R14, desc[UR28][R6.64+0x240] ;  /* 0x0002401c060ee981 */ /* 0x000f22000c1e1500 */
[----:B------:R-:W-:-:S02]  /*0cd0*/  ISETP.GE.AND P4, PT, R68, UR33, PT ;  /* 0x0000002144007c0c */ /* 0x000fc4000bf86270 */
        /* <DEDUP_REMOVED lines=8> */
[----:B------:R-:W0:Y:S01]  /*0d60*/  S2R R67, SR_LANEID ;  /* 0x0000000000437919 */ /* 0x000e220000000000 */
[----:B------:R-:W1:Y:S01]  /*0d70*/  S2UR UR7, SR_CgaCtaId ;  /* 0x00000000000779c3 */ /* 0x000e620000008800 */
[----:B------:R-:W-:Y:S01]  /*0d80*/  UMOV UR26, 0x400 ;  /* 0x00000400001a7882 */ /* 0x000fe20000000000 */
[----:B------:R-:W-:-:S02]  /*0d90*/  P2R R96, PR, RZ, 0x40 ;  /* 0x00000040ff607803 */ /* 0x000fc40000000000 */
[----:B------:R-:W-:Y:S02]  /*0da0*/  P2R R36, PR, RZ, 0x40 ;  /* 0x00000040ff247803 */ /* 0x000fe40000000000 */
[----:B------:R-:W-:-:S04]  /*0db0*/  ISETP.NE.AND P6, PT, R104, RZ, PT ;  /* 0x000000ff6800720c */ /* 0x000fc80003fc5270 */
[----:B------:R-:W-:Y:S01]  /*0dc0*/  P2R R35, PR, RZ, 0x40 ;  /* 0x00000040ff237803 */ /* 0x000fe20000000000 */
[----:B-1----:R-:W-:Y:S01]  /*0dd0*/  ULEA UR26, UR7, UR26, 0x18 ;  /* 0x0000001a071a7291 */ /* 0x002fe2000f8ec0ff */
[C---:B0-----:R-:W-:Y:S01]  /*0de0*/  VIADD R6, R67.reuse, 0x80 ;  /* 0x0000008043067836 */ /* 0x041fe20000000000 */
[C---:B------:R-:W-:Y:S02]  /*0df0*/  IADD3 R22, PT, PT, R67.reuse, 0x20, RZ ;  /* 0x0000002043167810 */ /* 0x040fe40007ffe0ff */
[CC--:B------:R-:W-:Y:S02]  /*0e00*/  LEA.HI.SX32 R66, R67.reuse, R67.reuse, 0x1b ;  /* 0x0000004343427211 */ /* 0x0c0fe400078fdaff */
[----:B------:R-:W-:Y:S02]  /*0e10*/  IADD3 R24, PT, PT, R67, 0x40, RZ ;  /* 0x0000004043187810 */ /* 0x000fe40007ffe0ff */
[-C--:B------:R-:W-:Y:S02]  /*0e20*/  LEA.HI.SX32 R22, R22, R67.reuse, 0x1b ;  /* 0x0000004316167211 */ /* 0x080fe400078fdaff */
[----:B------:R-:W-:-:S02]  /*0e30*/  LEA.HI.SX32 R6, R6, R67, 0x1b ;  /* 0x0000004306067211 */ /* 0x000fc400078fdaff */
[C---:B------:R-:W-:Y:S02]  /*0e40*/  IADD3 R26, PT, PT, R67.reuse, 0x60, RZ ;  /* 0x00000060431a7810 */ /* 0x040fe40007ffe0ff */
[----:B------:R-:W-:Y:S02]  /*0e50*/  LEA R66, R66, UR26, 0x1 ;  /* 0x0000001a42427c11 */ /* 0x000fe4000f8e08ff */
[----:B------:R-:W-:Y:S02]  /*0e60*/  IADD3 R28, PT, PT, R67, 0xa0, RZ ;  /* 0x000000a0431c7810 */ /* 0x000fe40007ffe0ff */
[----:B------:R-:W-:Y:S02]  /*0e70*/  LEA.HI.SX32 R24, R24, R67, 0x1b ;  /* 0x0000004318187211 */ /* 0x000fe400078fdaff */
[----:B------:R-:W-:Y:S02]  /*0e80*/  LEA R65, R22, UR26, 0x1 ;  /* 0x0000001a16417c11 */ /* 0x000fe4000f8e08ff */
[----:B------:R-:W-:-:S02]  /*0e90*/  LEA R62, R6, UR26, 0x1 ;  /* 0x0000001a063e7c11 */ /* 0x000fc4000f8e08ff */
[-C--:B------:R-:W-:Y:S02]  /*0ea0*/  LEA.HI.SX32 R26, R26, R67.reuse, 0x1b ;  /* 0x000000431a1a7211 */ /* 0x080fe400078fdaff */
[C---:B------:R-:W-:Y:S02]  /*0eb0*/  IADD3 R6, PT, PT, R67.reuse, 0xc0, RZ ;  /* 0x000000c043067810 */ /* 0x040fe40007ffe0ff */
[----:B------:R-:W-:Y:S02]  /*0ec0*/  LEA.HI.SX32 R28, R28, R67, 0x1b ;  /* 0x000000431c1c7211 */ /* 0x000fe400078fdaff */
[----:B------:R-:W-:Y:S01]  /*0ed0*/  LEA R64, R24, UR26, 0x1 ;  /* 0x0000001a18407c11 */ /* 0x000fe2000f8e08ff */
[C---:B------:R-:W-:Y:S01]  /*0ee0*/  VIADD R24, R67.reuse, 0x100 ;  /* 0x0000010043187836 */ /* 0x040fe20000000000 */
[----:B------:R-:W-:Y:S02]  /*0ef0*/  LEA R63, R26, UR26, 0x1 ;  /* 0x0000001a1a3f7c11 */ /* 0x000fe4000f8e08ff */
[----:B------:R-:W-:-:S02]  /*0f00*/  IADD3 R22, PT, PT, R67, 0xe0, RZ ;  /* 0x000000e043167810 */ /* 0x000fc40007ffe0ff */
[-C--:B------:R-:W-:Y:S02]  /*0f10*/  LEA.HI.SX32 R6, R6, R67.reuse, 0x1b ;  /* 0x0000004306067211 */ /* 0x080fe400078fdaff */
[----:B------:R-:W-:Y:S02]  /*0f20*/  ISETP.NE.AND P6, PT, R103, RZ, PT ;  /* 0x000000ff6700720c */ /* 0x000fe40003fc5270 */
[----:B------:R-:W-:Y:S02]  /*0f30*/  LEA R61, R28, UR26, 0x1 ;  /* 0x0000001a1c3d7c11 */ /* 0x000fe4000f8e08ff */
[C---:B------:R-:W-:Y:S02]  /*0f40*/  IADD3 R26, PT, PT, R67.reuse, 0x120, RZ ;  /* 0x00000120431a7810 */ /* 0x040fe40007ffe0ff */
[----:B------:R-:W-:Y:S02]  /*0f50*/  IADD3 R28, PT, PT, R67, 0x140, RZ ;  /* 0x00000140431c7810 */ /* 0x000fe40007ffe0ff */
[----:B------:R-:W-:-:S02]  /*0f60*/  LEA.HI.SX32 R22, R22, R67, 0x1b ;  /* 0x0000004316167211 */ /* 0x000fc400078fdaff */
[----:B------:R-:W-:Y:S01]  /*0f70*/  LEA R60, R6, UR26, 0x1 ;  /* 0x0000001a063c7c11 */ /* 0x000fe2000f8e08ff */
[----:B------:R-:W-:Y:S01]  /*0f80*/  VIADD R6, R67, 0x180 ;  /* 0x0000018043067836 */ /* 0x000fe20000000000 */
[----:B------:R-:W-:Y:S02]  /*0f90*/  P2R R34, PR, RZ, 0x40 ;  /* 0x00000040ff227803 */ /* 0x000fe40000000000 */
[----:B------:R-:W-:Y:S02]  /*0fa0*/  ISETP.NE.AND P6, PT, R102, RZ, PT ;  /* 0x000000ff6600720c */ /* 0x000fe40003fc5270 */
[-C--:B------:R-:W-:Y:S02]  /*0fb0*/  LEA.HI.SX32 R24, R24, R67.reuse, 0x1b ;  /* 0x0000004318187211 */ /* 0x080fe400078fdaff */
[-C--:B------:R-:W-:Y:S02]  /*0fc0*/  LEA.HI.SX32 R26, R26, R67.reuse, 0x1b ;  /* 0x000000431a1a7211 */ /* 0x080fe400078fdaff */
[----:B------:R-:W-:-:S02]  /*0fd0*/  LEA.HI.SX32 R28, R28, R67, 0x1b ;  /* 0x000000431c1c7211 */ /* 0x000fc400078fdaff */
[----:B------:R-:W-:Y:S02]  /*0fe0*/  LEA R59, R22, UR26, 0x1 ;  /* 0x0000001a163b7c11 */ /* 0x000fe4000f8e08ff */
[----:B------:R-:W-:Y:S02]  /*0ff0*/  IADD3 R22, PT, PT, R67, 0x1e0, RZ ;  /* 0x000001e043167810 */ /* 0x000fe40007ffe0ff */
[----:B------:R-:W-:Y:S02]  /*1000*/  P2R R32, PR, RZ, 0x40 ;  /* 0x00000040ff207803 */ /* 0x000fe40000000000 */
[----:B------:R-:W-:Y:S02]  /*1010*/  LEA R58, R24, UR26, 0x1 ;  /* 0x0000001a183a7c11 */ /* 0x000fe4000f8e08ff */
[----:B------:R-:W-:Y:S02]  /*1020*/  LEA.HI.SX32 R6, R6, R67, 0x1b ;  /* 0x0000004306067211 */ /* 0x000fe400078fdaff */
[----:B------:R-:W-:-:S02]  /*1030*/  ISETP.NE.AND P6, PT, R100, RZ, PT ;  /* 0x000000ff6400720c */ /* 0x000fc40003fc5270 */
[----:B------:R-:W-:Y:S02]  /*1040*/  LEA R57, R26, UR26, 0x1 ;  /* 0x0000001a1a397c11 */ /* 0x000fe4000f8e08ff */
[----:B------:R-:W-:Y:S02]  /*1050*/  LEA R56, R28, UR26, 0x1 ;  /* 0x0000001a1c387c11 */ /* 0x000fe4000f8e08ff */
[----:B------:R-:W-:Y:S02]  /*1060*/  LEA.HI.SX32 R22, R22, R67, 0x1b ;  /* 0x0000004316167211 */ /* 0x000fe400078fdaff */
[----:B------:R-:W-:Y:S02]  /*1070*/  LEA R54, R6, UR26, 0x1 ;  /* 0x0000001a06367c11 */ /* 0x000fe4000f8e08ff */
[----:B------:R-:W-:Y:S02]  /*1080*/  P2R R31, PR, RZ, 0x40 ;  /* 0x00000040ff1f7803 */ /* 0x000fe40000000000 */
        /* <DEDUP_REMOVED lines=13> */
[----:B---3--:R0:W-:Y:S02]  /*1160*/  STS.U16 [R65+0x40], R0 ;  /* 0x0000400041007388 */ /* 0x0081e40000000400 */
[----:B0-----:R-:W-:-:S04]  /*1170*/  IADD3 R0, PT, PT, R67, 0x160, RZ ;  /* 0x0000016043007810 */ /* 0x001fc80007ffe0ff */
[----:B------:R-:W-:Y:S01]  /*1180*/  LEA.HI.SX32 R0, R0, R67, 0x1b ;  /* 0x0000004300007211 */ /* 0x000fe200078fdaff */
[----:B----4-:R-:W-:Y:S04]  /*1190*/  STS.U16 [R64+0x80], R11 ;  /* 0x0000800b40007388 */ /* 0x010fe80000000400 */
[----:B------:R0:W-:Y:S01]  /*11a0*/  STS.U16 [R63+0xc0], R8 ;  /* 0x0000c0083f007388 */ /* 0x0001e20000000400 */
[----:B------:R-:W-:-:S03]  /*11b0*/  LEA R55, R0, UR26, 0x1 ;  /* 0x0000001a00377c11 */ /* 0x000fc6000f8e08ff */
[----:B------:R-:W-:Y:S01]  /*11c0*/  STS.U16 [R62+0x100], R13 ;  /* 0x0001000d3e007388 */ /* 0x000fe20000000400 */
[----:B------:R-:W-:-:S03]  /*11d0*/  IMAD.SHL.U32 R0, R67, 0x10, RZ ;  /* 0x0000001043007824 */ /* 0x000fc600078e00ff */
[----:B------:R1:W-:Y:S01]  /*11e0*/  STS.U16 [R61+0x140], R10 ;  /* 0x0001400a3d007388 */ /* 0x0003e20000000400 */
[----:B0-----:R-:W-:-:S03]  /*11f0*/  IADD3 R8, PT, PT, R67, 0x1a0, RZ ;  /* 0x000001a043087810 */ /* 0x001fc60007ffe0ff */
[----:B------:R-:W-:Y:S01]  /*1200*/  STS.U16 [R60+0x180], R15 ;  /* 0x0001800f3c007388 */ /* 0x000fe20000000400 */
[-C--:B------:R-:W-:Y:S02]  /*1210*/  LEA.HI.SX32 R8, R8, R67.reuse, 0x1b ;  /* 0x0000004308087211 */ /* 0x080fe400078fdaff */
[----:B-1----:R-:W-:Y:S01]  /*1220*/  IADD3 R10, PT, PT, R67, 0x1c0, RZ ;  /* 0x000001c0430a7810 */ /* 0x002fe20007ffe0ff */
[----:B------:R0:W-:Y:S03]  /*1230*/  STS.U16 [R59+0x1c0], R12 ;  /* 0x0001c00c3b007388 */ /* 0x0001e60000000400 */
[----:B------:R-:W-:Y:S01]  /*1240*/  LEA.HI.SX32 R10, R10, R67, 0x1b ;  /* 0x000000430a0a7211 */ /* 0x000fe200078fdaff */
[----:B------:R-:W-:Y:S01]  /*1250*/  STS.U16 [R58+0x200], R17 ;  /* 0x000200113a007388 */ /* 0x000fe20000000400 */
[----:B------:R-:W-:Y:S02]  /*1260*/  LEA R53, R8, UR26, 0x1 ;  /* 0x0000001a08357c11 */ /* 0x000fe4000f8e08ff */
[----:B------:R-:W-:Y:S01]  /*1270*/  LEA.HI.SX32 R49, R0, R0, 0x1b ;  /* 0x0000000000317211 */ /* 0x000fe200078fdaff */
[----:B------:R1:W-:Y:S01]  /*1280*/  STS.U16 [R57+0x240], R14 ;  /* 0x0002400e39007388 */ /* 0x0003e20000000400 */
[----:B------:R-:W-:-:S03]  /*1290*/  LEA R52, R10, UR26, 0x1 ;  /* 0x0000001a0a347c11 */ /* 0x000fc6000f8e08ff */
[----:B------:R-:W-:Y:S01]  /*12a0*/  STS.U16 [R56+0x280], R19 ;  /* 0x0002801338007388 */ /* 0x000fe20000000400 */
[----:B------:R-:W-:-:S03]  /*12b0*/  LEA R49, R49, UR26, 0x1 ;  /* 0x0000001a31317c11 */ /* 0x000fc6000f8e08ff */
[----:B------:R2:W-:Y:S04]  /*12c0*/  STS.U16 [R55+0x2c0], R16 ;  /* 0x0002c01037007388 */ /* 0x0005e80000000400 */
[----:B------:R3:W-:Y:S04]  /*12d0*/  STS.U16 [R54+0x300], R21 ;  /* 0x0003001536007388 */ /* 0x0007e80000000400 */
[----:B------:R4:W-:Y:S04]  /*12e0*/  STS.U16 [R53+0x340], R18 ;  /* 0x0003401235007388 */ /* 0x0009e80000000400 */
        /* <DEDUP_REMOVED lines=51> */
[----:B---3--:R-:W-:Y:S01]  /*1620*/  PRMT R21, RZ, 0x7610, R21 ;  /* 0x00007610ff157816 */ /* 0x008fe20000000015 */
[----:B------:R-:W3:Y:S01]  /*1630*/  @!P0 LDG.E.U16 R16, desc[UR28][R4.64+0x2c0] ;  /* 0x0002c01c04108981 */ /* 0x000ee2000c1e1500 */
[----:B----4-:R-:W-:-:S03]  /*1640*/  PRMT R18, RZ, 0x7610, R18 ;  /* 0x00007610ff127816 */ /* 0x010fc60000000012 */
[----:B------:R-:W4:Y:S04]  /*1650*/  @!P1 LDG.E.U16 R19, desc[UR28][R4.64+0x300] ;  /* 0x0003001c04139981 */ /* 0x000f28000c1e1500 */
[----:B------:R-:W4:Y:S04]  /*1660*/  @!P2 LDG.E.U16 R0, desc[UR28][R4.64+0x340] ;  /* 0x0003401c0400a981 */ /* 0x000f28000c1e1500 */
[----:B------:R-:W3:Y:S04]  /*1670*/  @!P6 LDG.E.U16 R14, desc[UR28][R4.64+0x240] ;  /* 0x0002401c040ee981 */ /* 0x000ee8000c1e1500 */
        /* <DEDUP_REMOVED lines=37> */
[----:B----4-:R-:W-:Y:S04]  /*18d0*/  STS.U16 [R54+0x300], R19 ;  /* 0x0003001336007388 */ /* 0x010fe80000000400 */
[----:B------:R-:W-:Y:S04]  /*18e0*/  STS.U16 [R53+0x340], R0 ;  /* 0x0003400035007388 */ /* 0x000fe80000000400 */
[----:B------:R0:W-:Y:S04]  /*18f0*/  STS.U16 [R52+0x380], R21 ;  /* 0x0003801534007388 */ /* 0x0001e80000000400 */
[----:B------:R-:W-:Y:S01]  /*1900*/  STS.U16 [R51+0x3c0], R18 ;  /* 0x0003c01233007388 */ /* 0x000fe20000000400 */
        /* <DEDUP_REMOVED lines=16> */
[----:B------:R-:W2:Y:S01]  /*1a10*/  LDS.U16 R20, [R49+0x1e] ;  /* 0x00001e0031147984 */ /* 0x000ea20000000400 */
[----:B------:R-:W-:Y:S06]  /*1a20*/  BAR.SYNC.DEFER_BLOCKING 0x0 ;  /* 0x0000000000007b1d */ /* 0x000fec0000010000 */
        /* <DEDUP_REMOVED lines=21> */
[----:B0-----:R-:W-:Y:S02]  /*1b80*/  PRMT R21, RZ, 0x7610, R21 ;  /* 0x00007610ff157816 */ /* 0x001fe40000000015 */
        /* <DEDUP_REMOVED lines=19> */
[----:B------:R-:W-:Y:S02]  /*1cc0*/  SHF.L.U32 R7, R7, 0x10, RZ ;  /* 0x0000001007077819 */ /* 0x000fe400000006ff */
[----:B------:R-:W-:Y:S02]  /*1cd0*/  SHF.L.U32 R9, R9, 0x10, RZ ;  /* 0x0000001009097819 */ /* 0x000fe400000006ff */
[----:B------:R-:W-:Y:S02]  /*1ce0*/  SHF.L.U32 R11, R11, 0x10, RZ ;  /* 0x000000100b0b7819 */ /* 0x000fe400000006ff */
[----:B------:R-:W-:Y:S02]  /*1cf0*/  SHF.L.U32 R13, R13, 0x10, RZ ;  /* 0x000000100d0d7819 */ /* 0x000fe400000006ff */
[----:B------:R-:W-:-:S02]  /*1d00*/  SHF.L.U32 R15, R15, 0x10, RZ ;  /* 0x000000100f0f7819 */ /* 0x000fc400000006ff */
[----:B------:R-:W-:Y:S02]  /*1d10*/  SHF.L.U32 R17, R17, 0x10, RZ ;  /* 0x0000001011117819 */ /* 0x000fe400000006ff */
[----:B------:R-:W-:Y:S01]  /*1d20*/  SHF.L.U32 R19, R19, 0x10, RZ ;  /* 0x0000001013137819 */ /* 0x000fe200000006ff */
[----:B------:R-:W-:Y:S01]  /*1d30*/  BSSY.RECONVERGENT B0, `(.L_x_7174) ;  /* 0x0000047000007945 */ /* 0x000fe20003800200 */
[--C-:B------:R-:W-:Y:S01]  /*1d40*/  FADD.FTZ R47, R7, R90.reuse ;  /* 0x0000005a072f7221 */ /* 0x100fe20000010000 */
[--C-:B------:R-:W-:Y:S01]  /*1d50*/  FADD.FTZ R45, R9, R90.reuse ;  /* 0x0000005a092d7221 */ /* 0x100fe20000010000 */
[--C-:B------:R-:W-:Y:S01]  /*1d60*/  FADD.FTZ R43, R11, R90.reuse ;  /* 0x0000005a0b2b7221 */ /* 0x100fe20000010000 */
[--C-:B------:R-:W-:Y:S01]  /*1d70*/  FADD.FTZ R41, R13, R90.reuse ;  /* 0x0000005a0d297221 */ /* 0x100fe20000010000 */
[----:B------:R-:W-:Y:S01]  /*1d80*/  FADD.FTZ R39, R15, R90 ;  /* 0x0000005a0f277221 */ /* 0x000fe20000010000 */
[----:B---3--:R0:W-:Y:S04]  /*1d90*/  STS.U16 [R66], R23 ;  /* 0x0000001742007388 */ /* 0x0081e80000000400 */
[----:B----4-:R-:W-:Y:S01]  /*1da0*/  STS.U16 [R65+0x40], R22 ;  /* 0x0000401641007388 */ /* 0x010fe20000000400 */
[----:B0-----:R-:W-:-:S03]  /*1db0*/  SHF.L.U32 R23, R6, 0x10, RZ ;  /* 0x0000001006177819 */ /* 0x001fc600000006ff */
[----:B------:R0:W-:Y:S04]  /*1dc0*/  STS.U16 [R64+0x80], R25 ;  /* 0x0000801940007388 */ /* 0x0001e80000000400 */
[----:B------:R-:W-:Y:S01]  /*1dd0*/  STS.U16 [R63+0xc0], R24 ;  /* 0x0000c0183f007388 */ /* 0x000fe20000000400 */
[----:B0-----:R-:W-:-:S03]  /*1de0*/  IMAD.U32 R25, R8, 0x10000, RZ ;  /* 0x0001000008197824 */ /* 0x001fc600078e00ff */
[----:B------:R0:W-:Y:S04]  /*1df0*/  STS.U16 [R62+0x100], R27 ;  /* 0x0001001b3e007388 */ /* 0x0001e80000000400 */
[----:B------:R-:W-:Y:S01]  /*1e00*/  STS.U16 [R61+0x140], R26 ;  /* 0x0001401a3d007388 */ /* 0x000fe20000000400 */
[----:B0-----:R-:W-:-:S03]  /*1e10*/  IMAD.U32 R27, R12, 0x10000, RZ ;  /* 0x000100000c1b7824 */ /* 0x001fc600078e00ff */
[----:B------:R0:W-:Y:S01]  /*1e20*/  STS.U16 [R60+0x180], R29 ;  /* 0x0001801d3c007388 */ /* 0x0001e20000000400 */
[--C-:B------:R-:W-:Y:S01]  /*1e30*/  FADD.FTZ R48, R23, R90.reuse ;  /* 0x0000005a17307221 */ /* 0x100fe20000010000 */
[--C-:B------:R-:W-:Y:S02]  /*1e40*/  FADD.FTZ R46, R25, R90.reuse ;  /* 0x0000005a192e7221 */ /* 0x100fe40000010000 */
[----:B------:R-:W-:Y:S01]  /*1e50*/  STS.U16 [R59+0x1c0], R28 ;  /* 0x0001c01c3b007388 */ /* 0x000fe20000000400 */
[----:B0-----:R-:W-:Y:S01]  /*1e60*/  SHF.L.U32 R29, R14, 0x10, RZ ;  /* 0x000000100e1d7819 */ /* 0x001fe200000006ff */
[--C-:B------:R-:W-:Y:S02]  /*1e70*/  FADD.FTZ R42, R27, R90.reuse ;  /* 0x0000005a1b2a7221 */ /* 0x100fe40000010000 */
[----:B------:R0:W-:Y:S02]  /*1e80*/  STS.U16 [R58+0x200], R31 ;  /* 0x0002001f3a007388 */ /* 0x0001e40000000400 */
[----:B------:R-:W-:Y:S01]  /*1e90*/  FADD.FTZ R40, R29, R90 ;  /* 0x0000005a1d287221 */ /* 0x000fe20000010000 */
[----:B0-----:R-:W-:Y:S01]  /*1ea0*/  IMAD.U32 R31, R16, 0x10000, RZ ;  /* 0x00010000101f7824 */ /* 0x001fe200078e00ff */
[----:B------:R-:W-:Y:S04]  /*1eb0*/  STS.U16 [R57+0x240], R30 ;  /* 0x0002401e39007388 */ /* 0x000fe80000000400 */
[----:B------:R0:W-:Y:S04]  /*1ec0*/  STS.U16 [R56+0x280], R21 ;  /* 0x0002801538007388 */ /* 0x0001e80000000400 */
[----:B------:R-:W-:Y:S04]  /*1ed0*/  STS.U16 [R55+0x2c0], R32 ;  /* 0x0002c02037007388 */ /* 0x000fe80000000400 */
[----:B------:R1:W-:Y:S01]  /*1ee0*/  STS.U16 [R54+0x300], R35 ;  /* 0x0003002336007388 */ /* 0x0003e20000000400 */
[----:B0-----:R-:W-:-:S03]  /*1ef0*/  SHF.L.U32 R21, R10, 0x10, RZ ;  /* 0x000000100a157819 */ /* 0x001fc600000006ff */
[----:B------:R0:W-:Y:S04]  /*1f00*/  STS.U16 [R53+0x340], R34 ;  /* 0x0003402235007388 */ /* 0x0001e80000000400 */
[----:B------:R2:W-:Y:S01]  /*1f10*/  STS.U16 [R52+0x380], R37 ;  /* 0x0003802534007388 */ /* 0x0005e20000000400 */
[----:B-1----:R-:W-:-:S03]  /*1f20*/  SHF.L.U32 R35, R18, 0x10, RZ ;  /* 0x0000001012237819 */ /* 0x002fc600000006ff */
[----:B------:R1:W-:Y:S01]  /*1f30*/  STS.U16 [R51+0x3c0], R36 ;  /* 0x0003c02433007388 */ /* 0x0003e20000000400 */
[--C-:B------:R-:W-:Y:S01]  /*1f40*/  FADD.FTZ R44, R21, R90.reuse ;  /* 0x0000005a152c7221 */ /* 0x100fe20000010000 */
[--C-:B------:R-:W-:Y:S01]  /*1f50*/  FADD.FTZ R38, R31, R90.reuse ;  /* 0x0000005a1f267221 */ /* 0x100fe20000010000 */
[--C-:B0-----:R-:W-:Y:S01]  /*1f60*/  FADD.FTZ R34, R101, R90.reuse ;  /* 0x0000005a65227221 */ /* 0x101fe20000010000 */
[--C-:B--2---:R-:W-:Y:S01]  /*1f70*/  FADD.FTZ R37, R17, R90.reuse ;  /* 0x0000005a11257221 */ /* 0x104fe20000010000 */
[--C-:B-1----:R-:W-:Y:S01]  /*1f80*/  FADD.FTZ R36, R35, R90.reuse ;  /* 0x0000005a23247221 */ /* 0x102fe20000010000 */
[----:B------:R-:W-:Y:S01]  /*1f90*/  FADD.FTZ R35, R19, R90 ;  /* 0x0000005a13237221 */ /* 0x000fe20000010000 */
[----:B------:R-:W-:Y:S01]  /*1fa0*/  NOP ;  /* 0x0000000000007918 */ /* 0x000fe20000000000 */
        /* <DEDUP_REMOVED lines=31> */
.L_x_7175:
[----:B------:R-:W-:Y:S05]  /*21a0*/  BSYNC.RECONVERGENT B0 ;  /* 0x0000000000007941 */ /* 0x000fea0003800200 */
.L_x_7174:
        /* <DEDUP_REMOVED lines=33> */
.L_x_7177:
[----:B------:R-:W-:Y:S05]  /*23c0*/  BSYNC.RECONVERGENT B0 ;  /* 0x0000000000007941 */ /* 0x000fea0003800200 */
.L_x_7176:
        /* <DEDUP_REMOVED lines=33> */
.L_x_7179:
[----:B------:R-:W-:Y:S05]  /*25e0*/  BSYNC.RECONVERGENT B0 ;  /* 0x0000000000007941 */ /* 0x000fea0003800200 */
.L_x_7178:
        /* <DEDUP_REMOVED lines=33> */
.L_x_7181:
[----:B------:R-:W-:Y:S05]  /*2800*/  BSYNC.RECONVERGENT B0 ;  /* 0x0000000000007941 */ /* 0x000fea0003800200 */
.L_x_7180:
        /* <DEDUP_REMOVED lines=33> */
.L_x_7183:
[----:B------:R-:W-:Y:S05]  /*2a20*/  BSYNC.RECONVERGENT B0 ;  /* 0x0000000000007941 */ /* 0x000fea0003800200 */
.L_x_7182:
        /* <DEDUP_REMOVED lines=33> */
.L_x_7185:
[----:B------:R-:W-:Y:S05]  /*2c40*/  BSYNC.RECONVERGENT B0 ;  /* 0x0000000000007941 */ /* 0x000fea0003800200 */
.L_x_7184:
        /* <DEDUP_REMOVED lines=33> */
.L_x_7187:
[----:B------:R-:W-:Y:S05]  /*2e60*/  BSYNC.RECONVERGENT B0 ;  /* 0x0000000000007941 */ /* 0x000fea0003800200 */
.L_x_7186:
        /* <DEDUP_REMOVED lines=33> */
.L_x_7189:
[----:B------:R-:W-:Y:S05]  /*3080*/  BSYNC.RECONVERGENT B0 ;  /* 0x0000000000007941 */ /* 0x000fea0003800200 */
.L_x_7188:
        /* <DEDUP_REMOVED lines=33> */
.L_x_7191:
[----:B------:R-:W-:Y:S05]  /*32a0*/  BSYNC.RECONVERGENT B0 ;  /* 0x0000000000007941 */ /* 0x000fea0003800200 */
.L_x_7190:
        /* <DEDUP_REMOVED lines=33> */
.L_x_7193:
[----:B------:R-:W-:Y:S05]  /*34c0*/  BSYNC.RECONVERGENT B0 ;  /* 0x0000000000007941 */ /* 0x000fea0003800200 */
.L_x_7192:
        /* <DEDUP_REMOVED lines=33> */
.L_x_7195:
[----:B------:R-:W-:Y:S05]  /*36e0*/  BSYNC.RECONVERGENT B0 ;  /* 0x0000000000007941 */ /* 0x000fea0003800200 */
.L_x_7194:
        /* <DEDUP_REMOVED lines=33> */
.L_x_7197:
[----:B------:R-:W-:Y:S05]  /*3900*/  BSYNC.RECONVERGENT B0 ;  /* 0x0000000000007941 */ /* 0x000fea0003800200 */
.L_x_7196:
        /* <DEDUP_REMOVED lines=33> */
.L_x_7199:
[----:B------:R-:W-:Y:S05]  /*3b20*/  BSYNC.RECONVERGENT B0 ;  /* 0x0000000000007941 */ /* 0x000fea0003800200 */
.L_x_7198:
        /* <DEDUP_REMOVED lines=33> */
.L_x_7201:
[----:B------:R-:W-:Y:S05]  /*3d40*/  BSYNC.RECONVERGENT B0 ;  /* 0x0000000000007941 */ /* 0x000fea0003800200 */
.L_x_7200:
        /* <DEDUP_REMOVED lines=33> */
.L_x_7203:
[----:B------:R-:W-:Y:S05]  /*3f60*/  BSYNC.RECONVERGENT B0 ;  /* 0x0000000000007941 */ /* 0x000fea0003800200 */
.L_x_7202:
        /* <DEDUP_REMOVED lines=33> */
.L_x_7205:
[----:B------:R-:W-:Y:S05]  /*4180*/  BSYNC.RECONVERGENT B0 ;  /* 0x0000000000007941 */ /* 0x000fea0003800200 */
.L_x_7204:
[----:B------:R-:W0:Y:S01]  /*4190*/  LDCU.128 UR8, c[0x0][0x410] ;  /* 0x00008200ff0877ac */ /* 0x000e220008000c00 */
[----:B------:R-:W-:Y:S01]  /*41a0*/  P2R R120, PR, RZ, 0x1 ;  /* 0x00000001ff787803 */ /* 0x000fe20000000000 */
[----:B------:R-:W-:Y:S01]  /*41b0*/  LDS.U16 R101, [R49+0x2] ;  /* 0x0000020031657984 */ /* 0x000fe20000000400 */
[----:B------:R-:W-:Y:S01]  /*41c0*/  ISETP.NE.AND P0, PT, R92, RZ, PT ;  /* 0x000000ff5c00720c */ /* 0x000fe20003f05270 */
[----:B------:R-:W-:Y:S01]  /*41d0*/  UMOV UR7, URZ ;  /* 0x000000ff00077c82 */ /* 0x000fe20008000000 */
[----:B------:R-:W-:Y:S01]  /*41e0*/  ISETP.NE.AND P6, PT, R97, RZ, PT ;  /* 0x000000ff6100720c */ /* 0x000fe20003fc5270 */
[----:B------:R-:W-:Y:S01]  /*41f0*/  LDS.U16 R109, [R49+0x6] ;  /* 0x00000600316d7984 */ /* 0x000fe20000000400 */
[----:B------:R-:W-:Y:S01]  /*4200*/  P2R R118, PR, RZ, 0x1 ;  /* 0x00000001ff767803 */ /* 0x000fe20000000000 */
[----:B------:R-:W1:Y:S01]  /*4210*/  LDCU.64 UR34, c[0x0][0x490] ;  /* 0x00009200ff2277ac */ /* 0x000e620008000a00 */
[----:B------:R-:W-:Y:S01]  /*4220*/  ISETP.NE.AND P0, PT, R94, RZ, PT ;  /* 0x000000ff5e00720c */ /* 0x000fe20003f05270 */
[----:B------:R-:W2:Y:S01]  /*4230*/  LDS.U16 R97, [R49] ;  /* 0x0000000031617984 */ /* 0x000ea20000000400 */
[----:B------:R-:W-:-:S02]  /*4240*/  PRMT R17, RZ, 0x7610, R17 ;  /* 0x00007610ff117816 */ /* 0x000fc40000000011 */
[----:B------:R-:W-:Y:S01]  /*4250*/  P2R R107, PR, RZ, 0x1 ;  /* 0x00000001ff6b7803 */ /* 0x000fe20000000000 */
[----:B------:R-:W3:Y:S01]  /*4260*/  LDS.U16 R111, [R49+0x8] ;  /* 0x00000800316f7984 */ /* 0x000ee20000000400 */
[----:B------:R-:W-:Y:S02]  /*4270*/  ISETP.NE.AND P0, PT, R95, RZ, PT ;  /* 0x000000ff5f00720c */ /* 0x000fe40003f05270 */
[----:B------:R-:W-:Y:S01]  /*4280*/  PRMT R16, RZ, 0x7610, R16 ;  /* 0x00007610ff107816 */ /* 0x000fe20000000010 */
[----:B0-----:R-:W-:Y:S01]  /*4290*/  UIMAD.WIDE.U32 UR30, UR32, UR8, UR6 ;  /* 0x00000008201e72a5 */ /* 0x001fe2000f8e0006 */
[----:B------:R-:W0:Y:S01]  /*42a0*/  LDS.U16 R116, [R49+0xa] ;  /* 0x00000a0031747984 */ /* 0x000e220000000400 */
[----:B------:R-:W-:Y:S02]  /*42b0*/  P2R R106, PR, RZ, 0x1 ;  /* 0x00000001ff6a7803 */ /* 0x000fe40000000000 */
[----:B------:R-:W-:Y:S01]  /*42c0*/  UIMAD UR9, UR32, UR9, UR31 ;  /* 0x00000009200972a4 */ /* 0x000fe2000f8e021f */
        /* <DEDUP_REMOVED lines=15> */
[----:B------:R-:W-:Y:S01]  /*43c0*/  P2R R121, PR, RZ, 0x2 ;  /* 0x00000002ff797803 */ /* 0x000fe20000000000 */
[----:B------:R-:W4:Y:S01]  /*43d0*/  LDCU.128 UR8, c[0x0][0x420] ;  /* 0x00008400ff0877ac */ /* 0x000f220008000c00 */
[----:B------:R-:W-:Y:S01]  /*43e0*/  ISETP.NE.AND P1, PT, R100, RZ, PT ;  /* 0x000000ff6400720c */ /* 0x000fe20003f25270 */
[----:B------:R-:W5:Y:S01]  /*43f0*/  LDS.U16 R9, [R49+0x16] ;  /* 0x0000160031097984 */ /* 0x000f620000000400 */
[----:B------:R-:W-:-:S02]  /*4400*/  P2R R124, PR, RZ, 0x4 ;  /* 0x00000004ff7c7803 */ /* 0x000fc40000000000 */
[----:B------:R-:W-:Y:S01]  /*4410*/  ISETP.NE.AND P2, PT, R102, RZ, PT ;  /* 0x000000ff6600720c */ /* 0x000fe20003f45270 */
[----:B------:R-:W1:Y:S01]  /*4420*/  LDS.U16 R8, [R49+0x18] ;  /* 0x0000180031087984 */ /* 0x000e620000000400 */
[----:B------:R-:W-:Y:S02]  /*4430*/  P2R R125, PR, RZ, 0x8 ;  /* 0x00000008ff7d7803 */ /* 0x000fe40000000000 */
[----:B------:R-:W-:Y:S01]  /*4440*/  ISETP.NE.AND P3, PT, R103, RZ, PT ;  /* 0x000000ff6700720c */ /* 0x000fe20003f65270 */
[----:B------:R-:W-:Y:S01]  /*4450*/  LDS.U16 R6, [R49+0x1c] ;  /* 0x00001c0031067984 */ /* 0x000fe20000000400 */
[----:B------:R-:W-:Y:S02]  /*4460*/  P2R R126, PR, RZ, 0x10 ;  /* 0x00000010ff7e7803 */ /* 0x000fe40000000000 */
[----:B------:R-:W-:Y:S02]  /*4470*/  ISETP.NE.AND P4, PT, R104, RZ, PT ;  /* 0x000000ff6800720c */ /* 0x000fe40003f85270 */
[----:B------:R-:W-:-:S02]  /*4480*/  PRMT R21, RZ, 0x7610, R21 ;  /* 0x00007610ff157816 */ /* 0x000fc40000000015 */
[----:B------:R-:W-:Y:S01]  /*4490*/  PRMT R22, RZ, 0x7610, R22 ;  /* 0x00007610ff167816 */ /* 0x000fe20000000016 */
[----:B----4-:R-:W-:Y:S01]  /*44a0*/  UIMAD.WIDE.U32 UR30, UR32, UR8, UR6 ;  /* 0x00000008201e72a5 */ /* 0x010fe2000f8e0006 */
        /* <DEDUP_REMOVED lines=15> */
[----:B--2---:R-:W-:Y:S02]  /*45a0*/  SHF.L.U32 R97, R97, 0x10, RZ ;  /* 0x0000001061617819 */ /* 0x004fe400000006ff */
[----:B------:R-:W-:Y:S02]  /*45b0*/  SHF.L.U32 R101, R101, 0x10, RZ ;  /* 0x0000001065657819 */ /* 0x000fe400000006ff */
[----:B------:R-:W-:Y:S02]  /*45c0*/  SHF.L.U32 R109, R109, 0x10, RZ ;  /* 0x000000106d6d7819 */ /* 0x000fe400000006ff */
[----:B---3--:R-:W-:Y:S01]  /*45d0*/  SHF.L.U32 R111, R111, 0x10, RZ ;  /* 0x000000106f6f7819 */ /* 0x008fe200000006ff */
[----:B0-----:R-:W-:Y:S01]  /*45e0*/  IMAD.U32 R116, R116, 0x10000, RZ ;  /* 0x0001000074747824 */ /* 0x001fe200078e00ff */
[----:B------:R-:W-:Y:S01]  /*45f0*/  IADD3 R0, P5, PT, R84, UR8, RZ ;  /* 0x0000000854007c10 */ /* 0x000fe2000ffbe0ff */
[----:B------:R-:W0:Y:S04]  /*4600*/  LDCU.64 UR8, c[0x0][0x488] ;  /* 0x00009100ff0877ac */ /* 0x000e280008000a00 */
[----:B------:R-:W-:Y:S01]  /*4610*/  IMAD.X R3, RZ, RZ, UR11, P5 ;  /* 0x0000000bff037e24 */ /* 0x000fe2000a8e06ff */
[----:B-----5:R-:W-:Y:S01]  /*4620*/  SHF.L.U32 R9, R9, 0x10, RZ ;  /* 0x0000001009097819 */ /* 0x020fe200000006ff */
[----:B------:R-:W-:Y:S01]  /*4630*/  IMAD.U32 R11, R11, 0x10000, RZ ;  /* 0x000100000b0b7824 */ /* 0x000fe200078e00ff */
[----:B------:R-:W-:Y:S01]  /*4640*/  SHF.L.U32 R10, R10, 0x10, RZ ;  /* 0x000000100a0a7819 */ /* 0x000fe200000006ff */
[----:B------:R-:W2:Y:S01]  /*4650*/  LDCU.64 UR10, c[0x0][0x508] ;  /* 0x0000a100ff0a77ac */ /* 0x000ea20008000a00 */
[----:B-1----:R-:W-:Y:S01]  /*4660*/  SHF.L.U32 R8, R8, 0x10, RZ ;  /* 0x0000001008087819 */ /* 0x002fe200000006ff */
[----:B------:R-:W1:Y:S01]  /*4670*/  LDCU.64 UR30, c[0x0][0x510] ;  /* 0x0000a200ff1e77ac */ /* 0x000e620008000a00 */
[----:B0-----:R-:W-:-:S04]  /*4680*/  LEA R14, P5, R2, UR8, 0x1 ;  /* 0x00000008020e7c11 */ /* 0x001fc8000f8a08ff */
[----:B------:R-:W-:Y:S01]  /*4690*/  LEA.HI.X R15, R2, UR9, R7, 0x1, P5 ;  /* 0x00000009020f7c11 */ /* 0x000fe2000a8f0c07 */
[----:B------:R-:W0:Y:S01]  /*46a0*/  LDCU.64 UR8, c[0x0][0x478] ;  /* 0x00008f00ff0877ac */ /* 0x000e220008000a00 */
[----:B------:R-:W-:Y:S01]  /*46b0*/  LDS.U16 R7, [R49+0x1a] ;  /* 0x00001a0031077984 */ /* 0x000fe20000000400 */
[----:B0-----:R-:W-:-:S04]  /*46c0*/  LEA R2, P5, R0, UR8, 0x1 ;  /* 0x0000000800027c11 */ /* 0x001fc8000f8a08ff */
        /* <DEDUP_REMOVED lines=69> */
[----:B------:R-:W2:Y:S04]  /*4b20*/  LDS.U16 R16, [R49] ;  /* 0x0000000031107984 */ /* 0x000ea80000000400 */
[----:B------:R-:W-:Y:S04]  /*4b30*/  LDS.U16 R14, [R49+0x2] ;  /* 0x00000200310e7984 */ /* 0x000fe80000000400 */
[----:B------:R-:W-:Y:S04]  /*4b40*/  LDS.U16 R15, [R49+0x4] ;  /* 0x00000400310f7984 */ /* 0x000fe80000000400 */
[----:B------:R-:W3:Y:S04]  /*4b50*/  LDS.U16 R17, [R49+0x6] ;  /* 0x0000060031117984 */ /* 0x000ee80000000400 */
[----:B------:R-:W4:Y:S04]  /*4b60*/  LDS.U16 R18, [R49+0x8] ;  /* 0x0000080031127984 */ /* 0x000f280000000400 */
[----:B------:R-:W5:Y:S04]  /*4b70*/  LDS.U16 R19, [R49+0xa] ;  /* 0x00000a0031137984 */ /* 0x000f680000000400 */
        /* <DEDUP_REMOVED lines=10> */
[----:B------:R-:W-:Y:S01]  /*4c20*/  BAR.SYNC.DEFER_BLOCKING 0x0 ;  /* 0x0000000000007b1d */ /* 0x000fe20000010000 */
[----:B0-----:R-:W-:-:S05]  /*4c30*/  PRMT R32, RZ, 0x7610, R32 ;  /* 0x00007610ff207816 */ /* 0x001fca0000000020 */
[----:B------:R-:W5:Y:S01]  /*4c40*/  @!P5 LDG.E.U16 R95, desc[UR28][R2.64] ;  /* 0x0000001c025fd981 */ /* 0x000f62000c1e1500 */
[----:B------:R-:W-:Y:S02]  /*4c50*/  ISETP.NE.AND P5, PT, R92, RZ, PT ;  /* 0x000000ff5c00720c */ /* 0x000fe40003fa5270 */
[----:B------:R-:W-:Y:S01]  /*4c60*/  PRMT R121, RZ, 0x7610, R121 ;  /* 0x00007610ff797816 */ /* 0x000fe20000000079 */
[----:B------:R-:W5:Y:S01]  /*4c70*/  @!P3 LDG.E.U16 R127, desc[UR28][R2.64+0x380] ;  /* 0x0003801c027fb981 */ /* 0x000f62000c1e1500 */
[----:B------:R-:W-:Y:S02]  /*4c80*/  PRMT R92, RZ, 0x7610, R92 ;  /* 0x00007610ff5c7816 */ /* 0x000fe4000000005c */
[----:B------:R-:W-:Y:S02]  /*4c90*/  PRMT R125, RZ, 0x7610, R125 ;  /* 0x00007610ff7d7816 */ /* 0x000fe4000000007d */
[----:B------:R-:W5:Y:S04]  /*4ca0*/  @!P6 LDG.E.U16 R121, desc[UR28][R2.64+0x280] ;  /* 0x0002801c0279e981 */ /* 0x000f68000c1e1500 */
[----:B------:R-:W5:Y:S04]  /*4cb0*/  @!P1 LDG.E.U16 R125, desc[UR28][R2.64+0x300] ;  /* 0x0003001c027d9981 */ /* 0x000f68000c1e1500 */
        /* <DEDUP_REMOVED lines=20> */
[----:B------:R-:W-:Y:S02]  /*4e00*/  PRMT R102, RZ, 0x7610, R102 ;  /* 0x00007610ff667816 */ /* 0x000fe40000000066 */
[----:B------:R-:W-:Y:S02]  /*4e10*/  PRMT R104, RZ, 0x7610, R104 ;  /* 0x00007610ff687816 */ /* 0x000fe40000000068 */
[----:B------:R-:W-:Y:S02]  /*4e20*/  PRMT R106, RZ, 0x7610, R106 ;  /* 0x00007610ff6a7816 */ /* 0x000fe4000000006a */
[----:B------:R-:W5:Y:S04]  /*4e30*/  @!P0 LDG.E.U16 R102, desc[UR28][R2.64+0x2c0] ;  /* 0x0002c01c02668981 */ /* 0x000f68000c1e1500 */
[----:B------:R-:W5:Y:S04]  /*4e40*/  @!P2 LDG.E.U16 R104, desc[UR28][R2.64+0x340] ;  /* 0x0003401c0268a981 */ /* 0x000f68000c1e1500 */
[----:B------:R-:W5:Y:S04]  /*4e50*/  @!P5 LDG.E.U16 R100, desc[UR28][R2.64+0x240] ;  /* 0x0002401c0264d981 */ /* 0x000f68000c1e1500 */
[----:B------:R0:W5:Y:S01]  /*4e60*/  @!P4 LDG.E.U16 R106, desc[UR28][R2.64+0x3c0] ;  /* 0x0003c01c026ac981 */ /* 0x000162000c1e1500 */
[----:B--2---:R-:W-:-:S05]  /*4e70*/  SHF.L.U32 R16, R16, 0x10, RZ ;  /* 0x0000001010107819 */ /* 0x004fca00000006ff */
[----:B------:R-:W-:-:S06]  /*4e80*/  FMUL.FTZ R31, R16, -1.4426950216293334961 ;  /* 0xbfb8aa3b101f7820 */ /* 0x000fcc0000410000 */
[----:B------:R-:W2:Y:S01]  /*4e90*/  MUFU.EX2 R31, R31 ;  /* 0x0000001f001f7308 */ /* 0x000ea20000000800 */
[----:B---3--:R-:W-:Y:S01]  /*4ea0*/  SHF.L.U32 R17, R17, 0x10, RZ ;  /* 0x0000001011117819 */ /* 0x008fe200000006ff */
[----:B----4-:R-:W-:Y:S01]  /*4eb0*/  IMAD.U32 R18, R18, 0x10000, RZ ;  /* 0x0001000012127824 */ /* 0x010fe200078e00ff */
[----:B------:R-:W-:-:S03]  /*4ec0*/  SHF.L.U32 R15, R15, 0x10, RZ ;  /* 0x000000100f0f7819 */ /* 0x000fc600000006ff */
[----:B0-----:R-:W-:Y:S01]  /*4ed0*/  FMUL.FTZ R2, R17, -1.4426950216293334961 ;  /* 0xbfb8aa3b11027820 */ /* 0x001fe20000410000 */
[----:B------:R-:W-:Y:S01]  /*4ee0*/  FMUL.FTZ R3, R18, -1.4426950216293334961 ;  /* 0xbfb8aa3b12037820 */ /* 0x000fe20000410000 */
[----:B------:R-:W-:Y:S01]  /*4ef0*/  FMUL.FTZ R120, R15, -1.4426950216293334961 ;  /* 0xbfb8aa3b0f787820 */ /* 0x000fe20000410000 */
[----:B------:R-:W-:Y:S01]  /*4f00*/  SHF.L.U32 R14, R14, 0x10, RZ ;  /* 0x000000100e0e7819 */ /* 0x000fe200000006ff */
[----:B--2---:R-:W-:Y:S02]  /*4f10*/  FADD.FTZ R31, R31, 1 ;  /* 0x3f8000001f1f7421 */ /* 0x004fe40000010000 */
[----:B------:R-:W0:Y:S02]  /*4f20*/  MUFU.EX2 R2, R2 ;  /* 0x0000000200027308 */ /* 0x000e240000000800 */
[----:B------:R-:W-:Y:S02]  /*4f30*/  FMUL.FTZ R118, R14, -1.4426950216293334961 ;  /* 0xbfb8aa3b0e767820 */ /* 0x000fe40000410000 */
[----:B------:R-:W2:Y:S04]  /*4f40*/  MUFU.EX2 R3, R3 ;  /* 0x0000000300037308 */ /* 0x000ea80000000800 */
[----:B------:R-:W3:Y:S04]  /*4f50*/  MUFU.EX2 R120, R120 ;  /* 0x0000007800787308 */ /* 0x000ee80000000800 */
[----:B------:R-:W4:Y:S01]  /*4f60*/  MUFU.RCP R31, R31 ;  /* 0x0000001f001f7308 */ /* 0x000f220000001000 */
[----:B-----5:R-:W-:Y:S01]  /*4f70*/  SHF.L.U32 R19, R19, 0x10, RZ ;  /* 0x0000001013137819 */ /* 0x020fe200000006ff */
[----:B0-----:R-:W-:Y:S01]  /*4f80*/  FADD.FTZ R2, R2, 1 ;  /* 0x3f80000002027421 */ /* 0x001fe20000010000 */
[----:B-1----:R-:W-:-:S05]  /*4f90*/  SHF.L.U32 R21, R21, 0x10, RZ ;  /* 0x0000001015157819 */ /* 0x002fca00000006ff */
[----:B------:R-:W0:Y:S01]  /*4fa0*/  MUFU.EX2 R118, R118 ;  /* 0x0000007600767308 */ /* 0x000e220000000800 */
[----:B------:R-:W-:Y:S01]  /*4fb0*/  FMUL.FTZ R124, R19, -1.4426950216293334961 ;  /* 0xbfb8aa3b137c7820 */ /* 0x000fe20000410000 */
[----:B--2---:R-:W-:Y:S01]  /*4fc0*/  FADD.FTZ R3, R3, 1 ;  /* 0x3f80000003037421 */ /* 0x004fe20000010000 */
[----:B------:R-:W-:Y:S01]  /*4fd0*/  SHF.L.U32 R30, R30, 0x10, RZ ;  /* 0x000000101e1e7819 */ /* 0x000fe200000006ff */
[----:B------:R-:W-:-:S03]  /*4fe0*/  FMUL.FTZ R126, R21, -1.4426950216293334961 ;  /* 0xbfb8aa3b157e7820 */ /* 0x000fc60000410000 */
[----:B------:R-:W1:Y:S01]  /*4ff0*/  MUFU.EX2 R124, R124 ;  /* 0x0000007c007c7308 */ /* 0x000e620000000800 */
[----:B------:R-:W-:Y:S01]  /*5000*/  FMUL.FTZ R140, R30, -1.4426950216293334961 ;  /* 0xbfb8aa3b1e8c7820 */ /* 0x000fe20000410000 */
[----:B------:R-:W-:Y:S02]  /*5010*/  SHF.L.U32 R22, R22, 0x10, RZ ;  /* 0x0000001016167819 */ /* 0x000fe400000006ff */
[----:B------:R-:W2:Y:S01]  /*5020*/  MUFU.EX2 R126, R126 ;  /* 0x0000007e007e7308 */ /* 0x000ea20000000800 */
[----:B------:R-:W-:-:S03]  /*5030*/  SHF.L.U32 R23, R23, 0x10, RZ ;  /* 0x0000001017177819 */ /* 0x000fc600000006ff */
[----:B------:R5:W-:Y:S01]  /*5040*/  MUFU.EX2 R150, R140 ;  /* 0x0000008c00967308 */ /* 0x000be20000000800 */
[----:B------:R-:W-:Y:S01]  /*5050*/  FMUL.FTZ R130, R22, -1.4426950216293334961 ;  /* 0xbfb8aa3b16827820 */ /* 0x000fe20000410000 */
[----:B------:R-:W-:Y:S01]  /*5060*/  FMUL.FTZ R131, R23, -1.4426950216293334961 ;  /* 0xbfb8aa3b17837820 */ /* 0x000fe20000410000 */
[----:B------:R-:W-:-:S04]  /*5070*/  SHF.L.U32 R96, R96, 0x10, RZ ;  /* 0x0000001060607819 */ /* 0x000fc800000006ff */
[----:B------:R-:W2:Y:S01]  /*5080*/  MUFU.EX2 R130, R130 ;  /* 0x0000008200827308 */ /* 0x000ea20000000800 */
[----:B------:R-:W-:-:S03]  /*5090*/  SHF.L.U32 R26, R26, 0x10, RZ ;  /* 0x000000101a1a7819 */ /* 0x000fc600000006ff */
[----:B------:R-:W2:Y:S01]  /*50a0*/  MUFU.EX2 R131, R131 ;  /* 0x0000008300837308 */ /* 0x000ea20000000800 */
[----:B------:R-:W-:Y:S02]  /*50b0*/  IMAD.U32 R24, R24, 0x10000, RZ ;  /* 0x0001000018187824 */ /* 0x000fe400078e00ff */
[----:B------:R-:W-:Y:S01]  /*50c0*/  FMUL.FTZ R136, R26, -1.4426950216293334961 ;  /* 0xbfb8aa3b1a887820 */ /* 0x000fe20000410000 */
        /* <DEDUP_REMOVED lines=19> */
[----:B------:R-:W2:Y:S04]  /*5200*/  LDS.U16 R94, [R49+0x2] ;  /* 0x00000200315e7984 */ /* 0x000ea80000000400 */
[----:B------:R-:W2:Y:S04]  /*5210*/  LDS.U16 R104, [R49+0x6] ;  /* 0x0000060031687984 */ /* 0x000ea80000000400 */
[----:B------:R-:W2:Y:S04]  /*5220*/  LDS.U16 R106, [R49+0x8] ;  /* 0x00000800316a7984 */ /* 0x000ea80000000400 */
[----:B------:R-:W2:Y:S01]  /*5230*/  LDS.U16 R107, [R49+0xa] ;  /* 0x00000a00316b7984 */ /* 0x000ea20000000400 */
[----:B---3--:R-:W-:Y:S01]  /*5240*/  FADD.FTZ R32, R120, 1 ;  /* 0x3f80000078207421 */ /* 0x008fe20000010000 */
[----:B----4-:R-:W-:Y:S02]  /*5250*/  MUFU.RCP R98, R2 ;  /* 0x0000000200627308 */ /* 0x010fe40000001000 */
[----:B------:R-:W3:Y:S01]  /*5260*/  LDS.U16 R120, [R49+0xc] ;  /* 0x00000c0031787984 */ /* 0x000ee20000000400 */
[----:B0-----:R-:W-:-:S05]  /*5270*/  FADD.FTZ R99, R118, 1 ;  /* 0x3f80000076637421 */ /* 0x001fca0000010000 */
[----:B------:R0:W-:Y:S01]  /*5280*/  MUFU.RCP R103, R3 ;  /* 0x0000000300677308 */ /* 0x0001e20000001000 */
[----:B-1----:R-:W-:Y:S02]  /*5290*/  IMAD.U32 R92, R92, 0x10000, RZ ;  /* 0x000100005c5c7824 */ /* 0x002fe400078e00ff */
[----:B0-----:R-:W-:Y:S02]  /*52a0*/  FADD.FTZ R3, -R31, 1 ;  /* 0x3f8000001f037421 */ /* 0x001fe40000010100 */
[----:B------:R-:W-:-:S03]  /*52b0*/  FMUL.FTZ R2, R97, R92 ;  /* 0x0000005c61027220 */ /* 0x000fc60000410000 */
[----:B------:R-:W0:Y:S01]  /*52c0*/  MUFU.RCP R32, R32 ;  /* 0x0000002000207308 */ /* 0x000e220000001000 */
[----:B------:R-:W-:Y:S01]  /*52d0*/  FFMA.FTZ R3, R16, R3, 1 ;  /* 0x3f80000010037423 */ /* 0x000fe20000010003 */
[----:B------:R-:W-:-:S04]  /*52e0*/  FMUL.FTZ R2, R31, R2 ;  /* 0x000000021f027220 */ /* 0x000fc80000410000 */
[----:B-----5:R-:W-:Y:S02]  /*52f0*/  FMUL.FTZ R140, R2, R3 ;  /* 0x00000003028c7220 */ /* 0x020fe40000410000 */
[----:B------:R-:W1:Y:S01]  /*5300*/  MUFU.RCP R99, R99 ;  /* 0x0000006300637308 */ /* 0x000e620000001000 */
[----:B------:R-:W4:Y:S01]  /*5310*/  LDS.U16 R2, [R49+0xe] ;  /* 0x00000e0031027984 */ /* 0x000f220000000400 */
[----:B------:R-:W-:Y:S01]  /*5320*/  FADD.FTZ R100, R124, 1 ;  /* 0x3f8000007c647421 */ /* 0x000fe20000010000 */
[----:B--2---:R-:W-:Y:S02]  /*5330*/  SHF.L.U32 R95, R95, 0x10, RZ ;  /* 0x000000105f5f7819 */ /* 0x004fe400000006ff */
[----:B------:R-:W2:Y:S01]  /*5340*/  LDS.U16 R3, [R49+0x10] ;  /* 0x0000100031037984 */ /* 0x000ea20000000400 */
[----:B------:R-:W-:Y:S02]  /*5350*/  FADD.FTZ R102, R126, 1 ;  /* 0x3f8000007e667421 */ /* 0x000fe40000010000 */
[----:B------:R-:W5:Y:S01]  /*5360*/  MUFU.RCP R100, R100 ;  /* 0x0000006400647308 */ /* 0x000f620000001000 */
[----:B------:R-:W-:Y:S01]  /*5370*/  FMUL.FTZ R125, R96, R95 ;  /* 0x0000005f607d7220 */ /* 0x000fe20000410000 */
[----:B0-----:R-:W-:Y:S01]  /*5380*/  FADD.FTZ R124, -R32, 1 ;  /* 0x3f800000207c7421 */ /* 0x001fe20000010100 */
[----:B------:R-:W-:-:S02]  /*5390*/  SHF.L.U32 R94, R94, 0x10, RZ ;  /* 0x000000105e5e7819 */ /* 0x000fc400000006ff */
[----:B------:R-:W-:Y:S01]  /*53a0*/  FMUL.FTZ R125, R32, R125 ;  /* 0x0000007d207d7220 */ /* 0x000fe20000410000 */
[----:B------:R-:W-:Y:S01]  /*53b0*/  FFMA.FTZ R124, R15, R124, 1 ;  /* 0x3f8000000f7c7423 */ /* 0x000fe2000001007c */
[----:B------:R-:W-:Y:S01]  /*53c0*/  SHF.L.U32 R104, R104, 0x10, RZ ;  /* 0x0000001068687819 */ /* 0x000fe200000006ff */
[----:B------:R-:W0:Y:S01]  /*53d0*/  MUFU.RCP R102, R102 ;  /* 0x0000006600667308 */ /* 0x000e220000001000 */
[----:B------:R-:W-:Y:S01]  /*53e0*/  FMUL.FTZ R118, R101, R94 ;  /* 0x0000005e65767220 */ /* 0x000fe20000410000 */
[----:B-1----:R-:W-:Y:S01]  /*53f0*/  FADD.FTZ R121, -R99, 1 ;  /* 0x3f80000063797421 */ /* 0x002fe20000010100 */
[----:B------:R-:W-:Y:S01]  /*5400*/  SHF.L.U32 R25, R25, 0x10, RZ ;  /* 0x0000001019197819 */ /* 0x000fe200000006ff */
[----:B------:R-:W-:Y:S01]  /*5410*/  FMUL.FTZ R142, R125, R124 ;  /* 0x0000007c7d8e7220 */ /* 0x000fe20000410000 */
[----:B------:R-:W-:Y:S01]  /*5420*/  FADD.FTZ R124, -R98, 1 ;  /* 0x3f800000627c7421 */ /* 0x000fe20000010100 */
[----:B------:R-:W-:Y:S01]  /*5430*/  SHF.L.U32 R106, R106, 0x10, RZ ;  /* 0x000000106a6a7819 */ /* 0x000fe200000006ff */
[----:B------:R-:W-:Y:S01]  /*5440*/  FMUL.FTZ R125, R109, R104 ;  /* 0x000000686d7d7220 */ /* 0x000fe20000410000 */
[----:B------:R-:W-:Y:S01]  /*5450*/  FADD.FTZ R105, R130, 1 ;  /* 0x3f80000082697421 */ /* 0x000fe20000010000 */
[----:B------:R-:W-:Y:S01]  /*5460*/  FMUL.FTZ R118, R99, R118 ;  /* 0x0000007663767220 */ /* 0x000fe20000410000 */
[----:B------:R-:W-:Y:S01]  /*5470*/  FMUL.FTZ R132, R24, -1.4426950216293334961 ;  /* 0xbfb8aa3b18847820 */ /* 0x000fe20000410000 */
[----:B------:R-:W-:Y:S01]  /*5480*/  FFMA.FTZ R121, R14, R121, 1 ;  /* 0x3f8000000e797423 */ /* 0x000fe20000010079 */
[----:B------:R-:W1:Y:S01]  /*5490*/  MUFU.EX2 R136, R136 ;  /* 0x0000008800887308 */ /* 0x000e620000000800 */
[----:B------:R-:W-:Y:S01]  /*54a0*/  FADD.FTZ R131, R131, 1 ;  /* 0x3f80000083837421 */ /* 0x000fe20000010000 */
[----:B------:R-:W-:Y:S01]  /*54b0*/  SHF.L.U32 R107, R107, 0x10, RZ ;  /* 0x000000106b6b7819 */ /* 0x000fe200000006ff */
[----:B------:R-:W-:Y:S01]  /*54c0*/  FMUL.FTZ R133, R25, -1.4426950216293334961 ;  /* 0xbfb8aa3b19857820 */ /* 0x000fe20000410000 */
[----:B------:R-:W-:Y:S01]  /*54d0*/  SHF.L.U32 R27, R27, 0x10, RZ ;  /* 0x000000101b1b7819 */ /* 0x000fe200000006ff */
[----:B------:R-:W-:Y:S01]  /*54e0*/  FFMA.FTZ R124, R17, R124, 1 ;  /* 0x3f800000117c7423 */ /* 0x000fe2000001007c */
[----:B------:R-:W-:Y:S01]  /*54f0*/  FMUL.FTZ R125, R98, R125 ;  /* 0x0000007d627d7220 */ /* 0x000fe20000410000 */
[----:B------:R-:W-:Y:S01]  /*5500*/  FADD.FTZ R127, -R103, 1 ;  /* 0x3f800000677f7421 */ /* 0x000fe20000010100 */
[----:B------:R-:W-:Y:S01]  /*5510*/  FMUL.FTZ R126, R111, R106 ;  /* 0x0000006a6f7e7220 */ /* 0x000fe20000410000 */
[----:B------:R-:W-:Y:S01]  /*5520*/  FMUL.FTZ R145, R118, R121 ;  /* 0x0000007976917220 */ /* 0x000fe20000410000 */
[----:B------:R-:W-:Y:S01]  /*5530*/  SHF.L.U32 R28, R28, 0x10, RZ ;  /* 0x000000101c1c7819 */ /* 0x000fe200000006ff */
[----:B------:R-:W2:Y:S01]  /*5540*/  MUFU.RCP R105, R105 ;  /* 0x0000006900697308 */ /* 0x000ea20000001000 */
[----:B-----5:R-:W-:Y:S01]  /*5550*/  FADD.FTZ R130, -R100, 1 ;  /* 0x3f80000064827421 */ /* 0x020fe20000010100 */
[----:B------:R-:W-:Y:S01]  /*5560*/  FMUL.FTZ R149, R125, R124 ;  /* 0x0000007c7d957220 */ /* 0x000fe20000410000 */
[----:B------:R-:W-:Y:S01]  /*5570*/  FMUL.FTZ R137, R27, -1.4426950216293334961 ;  /* 0xbfb8aa3b1b897820 */ /* 0x000fe20000410000 */
[----:B------:R-:W-:Y:S01]  /*5580*/  FFMA.FTZ R127, R18, R127, 1 ;  /* 0x3f800000127f7423 */ /* 0x000fe2000001007f */
[----:B------:R-:W-:Y:S01]  /*5590*/  FMUL.FTZ R126, R103, R126 ;  /* 0x0000007e677e7220 */ /* 0x000fe20000410000 */
[----:B------:R-:W-:-:S02]  /*55a0*/  SHF.L.U32 R125, R20, 0x10, RZ ;  /* 0x00000010147d7819 */ /* 0x000fc400000006ff */
[----:B------:R5:W2:Y:S01]  /*55b0*/  MUFU.RCP R118, R131 ;  /* 0x0000008300767308 */ /* 0x000aa20000001000 */
[----:B---3--:R-:W-:Y:S02]  /*55c0*/  IMAD.U32 R120, R120, 0x10000, RZ ;  /* 0x0001000078787824 */ /* 0x008fe400078e00ff */
[----:B------:R-:W-:Y:S01]  /*55d0*/  FMUL.FTZ R138, R28, -1.4426950216293334961 ;  /* 0xbfb8aa3b1c8a7820 */ /* 0x000fe20000410000 */
[----:B------:R-:W-:-:S04]  /*55e0*/  FFMA.FTZ R130, R19, R130, 1 ;  /* 0x3f80000013827423 */ /* 0x000fc80000010082 */
[----:B------:R-:W3:Y:S01]  /*55f0*/  MUFU.EX2 R132, R132 ;  /* 0x0000008400847308 */ /* 0x000ee20000000800 */
[----:B-----5:R-:W-:-:S03]  /*5600*/  FMUL.FTZ R131, R116, R107 ;  /* 0x0000006b74837220 */ /* 0x020fc60000410000 */
[----:B------:R-:W5:Y:S01]  /*5610*/  MUFU.EX2 R133, R133 ;  /* 0x0000008500857308 */ /* 0x000f620000000800 */
[----:B------:R-:W-:Y:S01]  /*5620*/  FMUL.FTZ R131, R100, R131 ;  /* 0x0000008364837220 */ /* 0x000fe20000410000 */
[----:B------:R-:W-:Y:S01]  /*5630*/  FMUL.FTZ R144, R126, R127 ;  /* 0x0000007f7e907220 */ /* 0x000fe20000410000 */
[----:B0-----:R-:W-:Y:S01]  /*5640*/  FADD.FTZ R20, -R102, 1 ;  /* 0x3f80000066147421 */ /* 0x001fe20000010100 */
[----:B------:R-:W-:Y:S01]  /*5650*/  FMUL.FTZ R127, R125, R120 ;  /* 0x000000787d7f7220 */ /* 0x000fe20000410000 */
[----:B------:R-:W0:Y:S01]  /*5660*/  MUFU.EX2 R137, R137 ;  /* 0x0000008900897308 */ /* 0x000e220000000800 */
[----:B------:R-:W-:Y:S01]  /*5670*/  FMUL.FTZ R151, R131, R130 ;  /* 0x0000008283977220 */ /* 0x000fe20000410000 */
[----:B-1----:R-:W-:Y:S01]  /*5680*/  FADD.FTZ R131, R136, 1 ;  /* 0x3f80000088837421 */ /* 0x002fe20000010000 */
[----:B------:R-:W-:Y:S01]  /*5690*/  FFMA.FTZ R136, R21, R20, 1 ;  /* 0x3f80000015887423 */ /* 0x000fe20000010014 */
[----:B------:R-:W1:Y:S01]  /*56a0*/  MUFU.EX2 R138, R138 ;  /* 0x0000008a008a7308 */ /* 0x000e620000000800 */
[----:B------:R-:W-:Y:S01]  /*56b0*/  FMUL.FTZ R127, R102, R127 ;  /* 0x0000007f667f7220 */ /* 0x000fe20000410000 */
[----:B------:R-:W-:Y:S01]  /*56c0*/  SHF.L.U32 R20, R13, 0x10, RZ ;  /* 0x000000100d147819 */ /* 0x000fe200000006ff */
[----:B---3--:R-:W-:Y:S01]  /*56d0*/  FADD.FTZ R121, R132, 1 ;  /* 0x3f80000084797421 */ /* 0x008fe20000010000 */
[----:B----4-:R-:W-:Y:S01]  /*56e0*/  SHF.L.U32 R13, R2, 0x10, RZ ;  /* 0x00000010020d7819 */ /* 0x010fe200000006ff */
[----:B------:R-:W-:Y:S01]  /*56f0*/  FMUL.FTZ R146, R127, R136 ;  /* 0x000000887f927220 */ /* 0x000fe20000410000 */
[----:B------:R-:W-:Y:S01]  /*5700*/  IMAD.U32 R29, R29, 0x10000, RZ ;  /* 0x000100001d1d7824 */ /* 0x000fe200078e00ff */
[----:B------:R-:W3:Y:S01]  /*5710*/  LDS.U16 R132, [R49+0x16] ;  /* 0x0000160031847984 */ /* 0x000ee20000000400 */
[----:B------:R-:W-:Y:S01]  /*5720*/  SHF.L.U32 R127, R12, 0x10, RZ ;  /* 0x000000100c7f7819 */ /* 0x000fe200000006ff */
[----:B-----5:R-:W-:Y:S01]  /*5730*/  FADD.FTZ R133, R133, 1 ;  /* 0x3f80000085857421 */ /* 0x020fe20000010000 */
[----:B--2---:R-:W-:Y:S01]  /*5740*/  SHF.L.U32 R12, R3, 0x10, RZ ;  /* 0x00000010030c7819 */ /* 0x004fe200000006ff */
[----:B------:R-:W-:Y:S01]  /*5750*/  FADD.FTZ R143, -R105, 1 ;  /* 0x3f800000698f7421 */ /* 0x000fe20000010100 */
[----:B------:R-:W-:Y:S01]  /*5760*/  FMUL.FTZ R2, R20, R13 ;  /* 0x0000000d14027220 */ /* 0x000fe20000410000 */
[----:B------:R-:W2:Y:S01]  /*5770*/  LDS.U16 R130, [R49+0x12] ;  /* 0x0000120031827984 */ /* 0x000ea20000000400 */
[----:B------:R-:W-:Y:S01]  /*5780*/  FMUL.FTZ R139, R29, -1.4426950216293334961 ;  /* 0xbfb8aa3b1d8b7820 */ /* 0x000fe20000410000 */
[----:B------:R4:W5:Y:S01]  /*5790*/  MUFU.RCP R124, R133 ;  /* 0x00000085007c7308 */ /* 0x0009620000001000 */
[----:B0-----:R-:W-:Y:S01]  /*57a0*/  FADD.FTZ R126, R137, 1 ;  /* 0x3f800000897e7421 */ /* 0x001fe20000010000 */
[----:B------:R-:W-:Y:S01]  /*57b0*/  FFMA.FTZ R143, R22, R143, 1 ;  /* 0x3f800000168f7423 */ /* 0x000fe2000001008f */
[----:B------:R-:W-:Y:S01]  /*57c0*/  FMUL.FTZ R2, R105, R2 ;  /* 0x0000000269027220 */ /* 0x000fe20000410000 */
[----:B------:R-:W-:Y:S01]  /*57d0*/  FMUL.FTZ R3, R127, R12 ;  /* 0x0000000c7f037220 */ /* 0x000fe20000410000 */
[----:B------:R-:W-:Y:S01]  /*57e0*/  LDS.U16 R137, [R49+0x18] ;  /* 0x0000180031897984 */ /* 0x000fe20000000400 */
[----:B------:R-:W-:-:S02]  /*57f0*/  FADD.FTZ R136, -R118, 1 ;  /* 0x3f80000076887421 */ /* 0x000fc40000010100 */
[----:B------:R1:W0:Y:S01]  /*5800*/  MUFU.EX2 R147, R139 ;  /* 0x0000008b00937308 */ /* 0x0002220000000800 */
[----:B----4-:R-:W4:Y:S01]  /*5810*/  LDS.U16 R133, [R49+0x14] ;  /* 0x0000140031857984 */ /* 0x010f220000000400 */
[----:B------:R-:W-:Y:S01]  /*5820*/  FMUL.FTZ R153, R2, R143 ;  /* 0x0000008f02997220 */ /* 0x000fe20000410000 */
[----:B------:R-:W-:Y:S02]  /*5830*/  FFMA.FTZ R143, R23, R136, 1 ;  /* 0x3f800000178f7423 */ /* 0x000fe40000010088 */
[----:B------:R-:W4:Y:S01]  /*5840*/  LDS.U16 R2, [R49+0x1a] ;  /* 0x00001a0031027984 */ /* 0x000f220000000400 */
[----:B-1----:R-:W-:Y:S01]  /*5850*/  FADD.FTZ R139, R138, 1 ;  /* 0x3f8000008a8b7421 */ /* 0x002fe20000010000 */
[----:B------:R-:W-:Y:S02]  /*5860*/  FMUL.FTZ R138, R118, R3 ;  /* 0x00000003768a7220 */ /* 0x000fe40000410000 */
[----:B------:R-:W1:Y:S02]  /*5870*/  LDS.U16 R3, [R49+0x1c] ;  /* 0x00001c0031037984 */ /* 0x000e640000000400 */
[----:B------:R-:W-:-:S02]  /*5880*/  FMUL.FTZ R148, R138, R143 ;  /* 0x0000008f8a947220 */ /* 0x000fc40000410000 */
[----:B------:R-:W1:Y:S01]  /*5890*/  LDS.U16 R138, [R49+0x1e] ;  /* 0x00001e00318a7984 */ /* 0x000e620000000400 */
[----:B------:R-:W2:Y:S01]  /*58a0*/  MUFU.RCP R131, R131 ;  /* 0x0000008300837308 */ /* 0x000ea20000001000 */
[----:B------:R-:W-:-:S07]  /*58b0*/  FADD.FTZ R143, R150, 1 ;  /* 0x3f800000968f7421 */ /* 0x000fce0000010000 */
[----:B------:R-:W1:Y:S01]  /*58c0*/  MUFU.RCP R121, R121 ;  /* 0x0000007900797308 */ /* 0x000e620000001000 */
[----:B0-----:R-:W-:-:S07]  /*58d0*/  FADD.FTZ R147, R147, 1 ;  /* 0x3f80000093937421 */ /* 0x001fce0000010000 */
[----:B------:R-:W0:Y:S01]  /*58e0*/  MUFU.RCP R126, R126 ;  /* 0x0000007e007e7308 */ /* 0x000e220000001000 */
[----:B---3--:R-:W-:Y:S01]  /*58f0*/  SHF.L.U32 R132, R132, 0x10, RZ ;  /* 0x0000001084847819 */ /* 0x008fe200000006ff */
[----:B-----5:R-:W-:Y:S01]  /*5900*/  FADD.FTZ R150, -R124, 1 ;  /* 0x3f8000007c967421 */ /* 0x020fe20000010100 */
[----:B--2---:R-:W-:Y:S01]  /*5910*/  SHF.L.U32 R130, R130, 0x10, RZ ;  /* 0x0000001082827819 */ /* 0x004fe200000006ff */
[----:B------:R-:W-:Y:S02]  /*5920*/  FADD.FTZ R155, -R131, 1 ;  /* 0x3f800000839b7421 */ /* 0x000fe40000010100 */
[----:B------:R-:W-:Y:S02]  /*5930*/  FMUL.FTZ R154, R9, R132 ;  /* 0x00000084099a7220 */ /* 0x000fe40000410000 */
[----:B------:R-:W2:Y:S01]  /*5940*/  MUFU.RCP R139, R139 ;  /* 0x0000008b008b7308 */ /* 0x000ea20000001000 */
[----:B------:R-:W-:Y:S01]  /*5950*/  FFMA.FTZ R157, R25, R150, 1 ;  /* 0x3f800000199d7423 */ /* 0x000fe20000010096 */
[----:B----4-:R-:W-:Y:S01]  /*5960*/  IMAD.U32 R133, R133, 0x10000, RZ ;  /* 0x0001000085857824 */ /* 0x010fe200078e00ff */
[----:B------:R-:W-:-:S05]  /*5970*/  SHF.L.U32 R137, R137, 0x10, RZ ;  /* 0x0000001089897819 */ /* 0x000fca00000006ff */
[----:B------:R1:W3:Y:S01]  /*5980*/  MUFU.RCP R136, R147 ;  /* 0x0000009300887308 */ /* 0x0002e20000001000 */
[----:B------:R-:W-:Y:S01]  /*5990*/  FMUL.FTZ R150, R11, R130 ;  /* 0x000000820b967220 */ /* 0x000fe20000410000 */
[----:B------:R-:W-:-:S06]  /*59a0*/  FFMA.FTZ R159, R26, R155, 1 ;  /* 0x3f8000001a9f7423 */ /* 0x000fcc000001009b */
[----:B------:R-:W4:Y:S01]  /*59b0*/  MUFU.RCP R143, R143 ;  /* 0x0000008f008f7308 */ /* 0x000f220000001000 */
[----:B-1----:R-:W-:Y:S01]  /*59c0*/  FADD.FTZ R147, -R121, 1 ;  /* 0x3f80000079937421 */ /* 0x002fe20000010100 */
[----:B------:R-:W-:Y:S01]  /*59d0*/  FMUL.FTZ R154, R131, R154 ;  /* 0x0000009a839a7220 */ /* 0x000fe20000410000 */
[----:B0-----:R-:W-:Y:S01]  /*59e0*/  FADD.FTZ R152, -R126, 1 ;  /* 0x3f8000007e987421 */ /* 0x001fe20000010100 */
[----:B------:R-:W-:Y:S01]  /*59f0*/  FMUL.FTZ R155, R10, R133 ;  /* 0x000000850a9b7220 */ /* 0x000fe20000410000 */
[----:B------:R-:W-:Y:S01]  /*5a00*/  FFMA.FTZ R147, R24, R147, 1 ;  /* 0x3f80000018937423 */ /* 0x000fe20000010093 */
[----:B------:R-:W-:Y:S01]  /*5a10*/  FMUL.FTZ R161, R8, R137 ;  /* 0x0000008908a17220 */ /* 0x000fe20000410000 */
        /* <DEDUP_REMOVED lines=13> */
[----:B------:R-:W-:Y:S01]  /*5af0*/  SHF.L.U32 R138, R138, 0x10, RZ ;  /* 0x000000108a8a7819 */ /* 0x000fe200000006ff */
[----:B------:R-:W-:Y:S01]  /*5b00*/  FMUL.FTZ R152, R152, R157 ;  /* 0x0000009d98987220 */ /* 0x000fe20000410000 */
[----:B------:R-:W-:Y:S01]  /*5b10*/  FMUL.FTZ R156, R161, R156 ;  /* 0x0000009ca19c7220 */ /* 0x000fe20000410000 */
[----:B--2---:R-:W-:Y:S01]  /*5b20*/  FADD.FTZ R157, -R139, 1 ;  /* 0x3f8000008b9d7421 */ /* 0x004fe20000010100 */
[----:B---3--:R-:W-:Y:S01]  /*5b30*/  FADD.FTZ R150, -R136, 1 ;  /* 0x3f80000088967421 */ /* 0x008fe20000010100 */
[----:B----4-:R-:W-:Y:S01]  /*5b40*/  FADD.FTZ R161, -R143, 1 ;  /* 0x3f8000008fa17421 */ /* 0x010fe20000010100 */
        /* <DEDUP_REMOVED lines=9> */
[----:B------:R-:W-:Y:S01]  /*5be0*/  FMUL.FTZ R157, R0, R157 ;  /* 0x0000009d009d7220 */ /* 0x000fe20000410000 */
[----:B------:R-:W-:-:S02]  /*5bf0*/  FMUL.FTZ R3, R3, R150 ;  /* 0x0000009603037220 */ /* 0x000fc40000410000 */
[----:B------:R-:W-:Y:S01]  /*5c00*/  FMUL.FTZ R2, R2, R161 ;  /* 0x000000a102027220 */ /* 0x000fe20000410000 */
[----:B------:R-:W-:Y:S02]  /*5c10*/  PRMT R0, R154, 0x7632, R0 ;  /* 0x000076329a007816 */ /* 0x000fe40000000000 */
[----:B------:R-:W-:Y:S02]  /*5c20*/  F2FP.BF16.F32.PACK_AB R142, R149, R142 ;  /* 0x0000008e958e723e */ /* 0x000fe400000010ff */
[----:B------:R-:W-:Y:S02]  /*5c30*/  F2FP.BF16.F32.PACK_AB R144, R151, R144 ;  /* 0x000000909790723e */ /* 0x000fe400000010ff */
[----:B------:R-:W-:Y:S02]  /*5c40*/  F2FP.BF16.F32.PACK_AB R146, R153, R146 ;  /* 0x000000929992723e */ /* 0x000fe400000010ff */
[----:B------:R-:W-:Y:S02]  /*5c50*/  ISETP.NE.AND P4, PT, R86, RZ, PT ;  /* 0x000000ff5600720c */ /* 0x000fe40003f85270 */
[----:B------:R-:W-:-:S02]  /*5c60*/  F2FP.BF16.F32.PACK_AB R148, R155, R148 ;  /* 0x000000949b94723e */ /* 0x000fc400000010ff */
[----:B------:R-:W-:Y:S02]  /*5c70*/  F2FP.BF16.F32.PACK_AB R152, R159, R152 ;  /* 0x000000989f98723e */ /* 0x000fe400000010ff */
[----:B------:R-:W-:Y:S02]  /*5c80*/  F2FP.BF16.F32.PACK_AB R156, R157, R156 ;  /* 0x0000009c9d9c723e */ /* 0x000fe400000010ff */
[----:B------:R-:W-:Y:S01]  /*5c90*/  F2FP.BF16.F32.PACK_AB R2, R2, R3 ;  /* 0x000000030202723e */ /* 0x000fe200000010ff */
[----:B------:R0:W-:Y:S01]  /*5ca0*/  STS.U16 [R49+0x2], R0 ;  /* 0x0000020031007388 */ /* 0x0001e20000000400 */
[----:B------:R-:W-:Y:S02]  /*5cb0*/  PRMT R149, R142, 0x7632, R149 ;  /* 0x000076328e957816 */ /* 0x000fe40000000095 */
[----:B------:R-:W-:Y:S01]  /*5cc0*/  PRMT R150, R144, 0x7632, R150 ;  /* 0x0000763290967816 */ /* 0x000fe20000000096 */
[----:B------:R1:W-:Y:S01]  /*5cd0*/  STS.U16 [R49+0x4], R142 ;  /* 0x0000048e31007388 */ /* 0x0003e20000000400 */
[----:B------:R-:W-:-:S02]  /*5ce0*/  PRMT R151, R148, 0x7632, R151 ;  /* 0x0000763294977816 */ /* 0x000fc40000000097 */
[----:B------:R-:W-:Y:S01]  /*5cf0*/  PRMT R3, R152, 0x7632, R3 ;  /* 0x0000763298037816 */ /* 0x000fe20000000003 */
[----:B------:R2:W-:Y:S01]  /*5d00*/  STS.U16 [R49+0x8], R144 ;  /* 0x0000089031007388 */ /* 0x0005e20000000400 */
[----:B0-----:R-:W-:-:S03]  /*5d10*/  PRMT R0, R146, 0x7632, R0 ;  /* 0x0000763292007816 */ /* 0x001fc60000000000 */
[----:B------:R0:W-:Y:S01]  /*5d20*/  STS.U16 [R49+0xc], R146 ;  /* 0x00000c9231007388 */ /* 0x0001e20000000400 */
[----:B-1----:R-:W-:Y:S02]  /*5d30*/  PRMT R142, R156, 0x7632, R142 ;  /* 0x000076329c8e7816 */ /* 0x002fe4000000008e */
[C---:B--2---:R-:W-:Y:S02]  /*5d40*/  PRMT R144, R2.reuse, 0x7610, R144 ;  /* 0x0000761002907816 */ /* 0x044fe40000000090 */
[----:B0-----:R-:W-:Y:S02]  /*5d50*/  PRMT R146, R2, 0x7632, R146 ;  /* 0x0000763202927816 */ /* 0x001fe40000000092 */
[----:B------:R-:W-:Y:S01]  /*5d60*/  MOV R2, UR33 ;  /* 0x0000002100027c02 */ /* 0x000fe20008000f00 */
[----:B------:R-:W-:Y:S04]  /*5d70*/  STS.U16 [R49], R154 ;  /* 0x0000009a31007388 */ /* 0x000fe80000000400 */
        /* <DEDUP_REMOVED lines=144> */
[----:B------:R0:W-:Y:S01]  /*6680*/  STS.U16 [R49+0xa], R8 ;  /* 0x00000a0831007388 */ /* 0x0001e20000000400 */
        /* <DEDUP_REMOVED lines=8> */
[----:B------:R-:W-:Y:S01]  /*6710*/  UIMAD.WIDE.U32 UR8, UR12, UR10, UR8 ;  /* 0x0000000a0c0872a5 */ /* 0x000fe2000f8e0008 */
[----:B0-----:R-:W-:-:S02]  /*6720*/  MOV R8, UR33 ;  /* 0x0000002100087c02 */ /* 0x001fc40008000f00 */
[----:B------:R-:W-:Y:S01]  /*6730*/  STS.U16 [R49+0xe], R2 ;  /* 0x00000e0231007388 */ /* 0x000fe20000000400 */
[----:B------:R-:W-:-:S03]  /*6740*/  UIMAD UR11, UR12, UR11, UR9 ;  /* 0x0000000b0c0b72a4 */ /* 0x000fc6000f8e0209 */
[----:B------:R-:W-:Y:S04]  /*6750*/  STS.U16 [R49+0x10], R12 ;  /* 0x0000100c31007388 */ /* 0x000fe80000000400 */
[----:B------:R0:W-:Y:S04]  /*6760*/  STS.U16 [R49+0x12], R3 ;  /* 0x0000120331007388 */ /* 0x0001e80000000400 */
[----:B------:R-:W-:Y:S04]  /*6770*/  STS.U16 [R49+0x14], R124 ;  /* 0x0000147c31007388 */ /* 0x000fe80000000400 */
[----:B------:R1:W-:Y:S01]  /*6780*/  STS.U16 [R49+0x16], R6 ;  /* 0x0000160631007388 */ /* 0x0003e20000000400 */
[----:B0-----:R-:W-:-:S03]  /*6790*/  IADD3 R3, P0, PT, R84, UR8, RZ ;  /* 0x0000000854037c10 */ /* 0x001fc6000ff1e0ff */
[----:B------:R-:W-:Y:S01]  /*67a0*/  STS.U16 [R49+0x18], R126 ;  /* 0x0000187e31007388 */ /* 0x000fe20000000400 */
[----:B------:R-:W-:-:S03]  /*67b0*/  LEA R2, P5, R3, UR34, 0x1 ;  /* 0x0000002203027c11 */ /* 0x000fc6000f8a08ff */
[----:B------:R-:W-:Y:S01]  /*67c0*/  STS.U16 [R49+0x1a], R10 ;  /* 0x00001a0a31007388 */ /* 0x000fe20000000400 */
[----:B-1----:R-:W-:-:S03]  /*67d0*/  IADD3.X R6, PT, PT, RZ, UR11, RZ, P0, !PT ;  /* 0x0000000bff067c10 */ /* 0x002fc600087fe4ff */
        /* <DEDUP_REMOVED lines=55> */
.L_x_7206:
[----:B------:R-:W-:Y:S02]  /*6b50*/  IMAD.U32 R141, R141, 0x10000, RZ ;  /* 0x000100008d8d7824 */ /* 0x000fe400078e00ff */
        /* <DEDUP_REMOVED lines=25> */
[----:B------:R-:W-:-:S02]  /*6cf0*/  CS2R R136, SRZ ;  /* 0x0000000000887805 */ /* 0x000fc4000001ff00 */
[----:B------:R-:W-:Y:S02]  /*6d00*/  MOV R139, RZ ;  /* 0x000000ff008b7202 */ /* 0x000fe40000000f00 */
[----:B------:R-:W-:Y:S01]  /*6d10*/  CS2R R132, SRZ ;  /* 0x0000000000847805 */ /* 0x000fe2000001ff00 */
[----:B------:R-:W-:Y:S01]  /*6d20*/  FFMA.FTZ R2, R26, R123, R3 ;  /* 0x0000007b1a027223 */ /* 0x000fe20000010003 */
[----:B0-----:R-:W-:Y:S01]  /*6d30*/  UISETP.GE.AND UP0, UPT, UR7, 0x1, UPT ;  /* 0x000000010700788c */ /* 0x001fe2000bf06270 */
[----:B------:R-:W-:Y:S02]  /*6d40*/  CS2R R130, SRZ ;  /* 0x0000000000827805 */ /* 0x000fe4000001ff00 */
[----:B------:R-:W-:Y:S01]  /*6d50*/  CS2R R126, SRZ ;  /* 0x00000000007e7805 */ /* 0x000fe2000001ff00 */
[----:B------:R-:W-:Y:S01]  /*6d60*/  FFMA.FTZ R3, R25, R114, R2 ;  /* 0x0000007219037223 */ /* 0x000fe20000010002 */
[----:B------:R-:W-:Y:S02]  /*6d70*/  CS2R R124, SRZ ;  /* 0x00000000007c7805 */ /* 0x000fe4000001ff00 */
[----:B------:R-:W-:-:S02]  /*6d80*/  CS2R R120, SRZ ;  /* 0x0000000000787805 */ /* 0x000fc4000001ff00 */
[----:B------:R-:W-:Y:S01]  /*6d90*/  MOV R116, RZ ;  /* 0x000000ff00747202 */ /* 0x000fe20000000f00 */
        /* <DEDUP_REMOVED lines=16> */
[C---:B------:R-:W-:Y:S01]  /*6ea0*/  FFMA.FTZ R2, R20.reuse, R115, R3 ;  /* 0x0000007314027223 */ /* 0x040fe20000010003 */
[-C--:B------:R-:W-:Y:S01]  /*6eb0*/  FMUL.FTZ R94, R21, R93.reuse ;  /* 0x0000005d155e7220 */ /* 0x080fe20000410000 */
[-C--:B------:R-:W-:Y:S01]  /*6ec0*/  FMUL.FTZ R99, R20, R93.reuse ;  /* 0x0000005d14637220 */ /* 0x080fe20000410000 */
[CC--:B------:R-:W-:Y:S01]  /*6ed0*/  FMUL.FTZ R92, R19.reuse, R93.reuse ;  /* 0x0000005d135c7220 */ /* 0x0c0fe20000410000 */
[----:B------:R-:W-:Y:S01]  /*6ee0*/  FFMA.FTZ R89, R19, R108, R2 ;  /* 0x0000006c13597223 */ /* 0x000fe20000010002 */
[----:B------:R-:W-:-:S03]  /*6ef0*/  FMUL.FTZ R97, R18, R93 ;  /* 0x0000005d12617220 */ /* 0x000fc60000410000 */
[----:B------:R-:W-:Y:S01]  /*6f00*/  FFMA.FTZ R89, R18, R113, R89 ;  /* 0x0000007112597223 */ /* 0x000fe20000010059 */
[----:B------:R-:W-:Y:S06]  /*6f10*/  BAR.SYNC.DEFER_BLOCKING 0x0 ;  /* 0x0000000000007b1d */ /* 0x000fec0000010000 */
[----:B------:R-:W-:Y:S05]  /*6f20*/  BRA.U !UP0, `(.L_x_7207) ;  /* 0x0000003508507547 */ /* 0x000fea000b800000 */
[----:B------:R-:W0:Y:S01]  /*6f30*/  LDC.64 R6, c[0x0][0x440] ;  /* 0x00011000ff067b82 */ /* 0x000e220000000a00 */
[----:B------:R-:W-:Y:S01]  /*6f40*/  UISETP.NE.AND UP0, UPT, UR19, 0x1, UPT ;  /* 0x000000011300788c */ /* 0x000fe2000bf05270 */
[----:B------:R-:W-:Y:S01]  /*6f50*/  ISETP.GE.AND P0, PT, R84, UR33, PT ;  /* 0x0000002154007c0c */ /* 0x000fe2000bf06270 */
[----:B------:R-:W-:Y:S01]  /*6f60*/  UIADD3 UR7, UPT, UPT, UR19, -0x1, URZ ;  /* 0xffffffff13077890 */ /* 0x000fe2000fffe0ff */
[----:B------:R-:W-:Y:S01]  /*6f70*/  MOV R95, RZ ;  /* 0x000000ff005f7202 */ /* 0x000fe20000000f00 */
[----:B------:R-:W1:Y:S01]  /*6f80*/  LDCU UR9, c[0x0][0x394] ;  /* 0x00007280ff0977ac */ /* 0x000e620008000800 */
[----:B------:R-:W-:Y:S02]  /*6f90*/  P2R R210, PR, RZ, 0x1 ;  /* 0x00000001ffd27803 */ /* 0x000fe40000000000 */
[----:B------:R-:W2:Y:S01]  /*6fa0*/  LDC.64 R8, c[0x0][0x450] ;  /* 0x00011400ff087b82 */ /* 0x000ea20000000a00 */
[----:B------:R-:W-:Y:S01]  /*6fb0*/  ULEA.HI UR8, UR7, UR7, URZ, 0x1 ;  /* 0x0000000707087291 */ /* 0x000fe2000f8f08ff */
[----:B------:R-:W-:Y:S01]  /*6fc0*/  PLOP3.LUT P5, PT, PT, PT, UP0, 0x80, 0x8 ;  /* 0x000000000008781c */ /* 0x000fe20003faf008 */
[----:B------:R-:W3:Y:S01]  /*6fd0*/  LDCU UR42, c[0x0][0x38c] ;  /* 0x00007180ff2a77ac */ /* 0x000ee20008000800 */
[----:B------:R-:W-:-:S02]  /*6fe0*/  MOV R143, RZ ;  /* 0x000000ff008f7202 */ /* 0x000fc40000000f00 */
[----:B------:R-:W-:Y:S01]  /*6ff0*/  ISETP.EQ.AND P5, PT, R86, RZ, P5 ;  /* 0x000000ff5600720c */ /* 0x000fe20002fa2270 */
[----:B------:R-:W-:Y:S01]  /*7000*/  ULOP3.LUT UR8, UR8, 0xfffffe, URZ, 0xc0, !UPT ;  /* 0x00fffffe08087892 */ /* 0x000fe2000f8ec0ff */
[----:B------:R-:W4:Y:S01]  /*7010*/  LDC.64 R10, c[0x0][0x4b8] ;  /* 0x00012e00ff0a7b82 */ /* 0x000f220000000a00 */
[----:B------:R-:W0:Y:S01]  /*7020*/  LDCU UR27, c[0x0][0x388] ;  /* 0x00007100ff1b77ac */ /* 0x000e220008000800 */
[----:B------:R-:W0:Y:S01]  /*7030*/  LDCU.64 UR10, c[0x0][0x3a8] ;  /* 0x00007500ff0a77ac */ /* 0x000e220008000a00 */
[----:B------:R-:W0:Y:S01]  /*7040*/  LDCU.64 UR30, c[0x0][0x3c0] ;  /* 0x00007800ff1e77ac */ /* 0x000e220008000a00 */
[----:B------:R-:W0:Y:S01]  /*7050*/  LDCU.64 UR34, c[0x0][0x3e0] ;  /* 0x00007c00ff2277ac */ /* 0x000e220008000a00 */
[----:B------:R-:W0:Y:S01]  /*7060*/  LDCU.64 UR36, c[0x0][0x4c0] ;  /* 0x00009800ff2477ac */ /* 0x000e220008000a00 */
[----:B------:R-:W0:Y:S01]  /*7070*/  LDCU.64 UR38, c[0x0][0x4d0] ;  /* 0x00009a00ff2677ac */ /* 0x000e220008000a00 */
[----:B------:R-:W0:Y:S01]  /*7080*/  LDCU.64 UR40, c[0x0][0x538] ;  /* 0x0000a700ff2877ac */ /* 0x000e220008000a00 */
[----:B-1----:R-:W-:-:S12]  /*7090*/  UIADD3 UR8, UPT, UPT, UR7, -UR8, URZ ;  /* 0x8000000807087290 */ /* 0x002fd8000fffe0ff */
.L_x_7245:
[----:B0-----:R-:W-:Y:S02]  /*70a0*/  HFMA2 R3, -RZ, RZ, 0, 0 ;  /* 0x00000000ff037431 */ /* 0x001fe400000001ff */
        /* <DEDUP_REMOVED lines=12> */
[----:B------:R-:W3:Y:S06]  /*7170*/  @!P3 LDG.E.U16 R12, desc[UR28][R2.64+0x40] ;  /* 0x0000401c020cb981 */ /* 0x000eec000c1e1500 */
[----:B------:R-:W2:Y:S04]  /*7180*/  @!P0 LDG.E.U16 R13, desc[UR28][R2.64+0x80] ;  /* 0x0000801c020d8981 */ /* 0x000ea8000c1e1500 */
[----:B------:R-:W4:Y:S04]  /*7190*/  @!P2 LDG.E.U16 R15, desc[UR28][R2.64+0x100] ;  /* 0x0001001c020fa981 */ /* 0x000f28000c1e1500 */
[----:B------:R-:W4:Y:S04]  /*71a0*/  @!P1 LDG.E.U16 R14, desc[UR28][R2.64+0xc0] ;  /* 0x0000c01c020e9981 */ /* 0x000f28000c1e1500 */
[----:B------:R-:W4:Y:S01]  /*71b0*/  @!P4 LDG.E.U16 R16, desc[UR28][R2.64+0x140] ;  /* 0x0001401c0210c981 */ /* 0x000f22000c1e1500 */
[----:B------:R-:W-:Y:S01]  /*71c0*/  MOV R145, RZ ;  /* 0x000000ff00917202 */ /* 0x000fe20000000f00 */
[----:B------:R-:W-:Y:S01]  /*71d0*/  HFMA2 R147, -RZ, RZ, 0, 0 ;  /* 0x00000000ff937431 */ /* 0x000fe200000001ff */
[----:B------:R-:W-:-:S02]  /*71e0*/  MOV R149, RZ ;  /* 0x000000ff00957202 */ /* 0x000fc40000000f00 */
[----:B-----5:R-:W-:-:S04]  /*71f0*/  @!P6 PRMT R145, R17, 0x5410, RZ ;  /* 0x000054101191e816 */ /* 0x020fc800000000ff */
[----:B---3--:R-:W-:Y:S02]  /*7200*/  @!P3 PRMT R145, R145, 0x5410, R12 ;  /* 0x000054109191b816 */ /* 0x008fe4000000000c */
[----:B------:R-:W-:Y:S02]  /*7210*/  ISETP.GE.AND P3, PT, R77, UR33, PT ;  /* 0x000000214d007c0c */ /* 0x000fe4000bf66270 */
[----:B--2---:R-:W-:Y:S02]  /*7220*/  @!P0 PRMT R147, R13, 0x5410, RZ ;  /* 0x000054100d938816 */ /* 0x004fe400000000ff */
[----:B----4-:R-:W-:Y:S02]  /*7230*/  @!P2 PRMT R149, R15, 0x5410, RZ ;  /* 0x000054100f95a816 */ /* 0x010fe400000000ff */
        /* <DEDUP_REMOVED lines=13> */
[----:B------:R-:W-:Y:S01]  /*7310*/  MOV R13, UR13 ;  /* 0x0000000d000d7c02 */ /* 0x000fe20008000f00 */
[----:B------:R-:W-:-:S02]  /*7320*/  IMAD.MOV.U32 R153, RZ, RZ, RZ ;  /* 0x000000ffff997224 */ /* 0x000fc400078e00ff */
[----:B------:R-:W-:Y:S01]  /*7330*/  HFMA2 R155, -RZ, RZ, 0, 0 ;  /* 0x00000000ff9b7431 */ /* 0x000fe200000001ff */
[----:B------:R-:W-:Y:S02]  /*7340*/  MOV R15, UR15 ;  /* 0x0000000f000f7c02 */ /* 0x000fe40008000f00 */
        /* <DEDUP_REMOVED lines=22> */
[----:B------:R-:W-:-:S03]  /*74b0*/  MOV R13, UR18 ;  /* 0x00000012000d7c02 */ /* 0x000fc60008000f00 */
[----:B------:R-:W-:-:S04]  /*74c0*/  IMAD.MOV.U32 R12, RZ, RZ, R16 ;  /* 0x000000ffff0c7224 */ /* 0x000fc800078e0010 */
        /* <DEDUP_REMOVED lines=11> */
[----:B------:R0:W-:Y:S04]  /*7580*/  STS.U16 [R63+0xc0], R2 ;  /* 0x0000c0023f007388 */ /* 0x0001e80000000400 */
[----:B------:R-:W-:Y:S01]  /*7590*/  STS.U16 [R62+0x100], R149 ;  /* 0x000100953e007388 */ /* 0x000fe20000000400 */
[----:B--2---:R-:W-:Y:S02]  /*75a0*/  @!P3 PRMT R155, R155, 0x5410, R144 ;  /* 0x000054109b9bb816 */ /* 0x004fe40000000090 */
[----:B------:R-:W-:-:S04]  /*75b0*/  LEA R16, P3, R12, R8, 0x2 ;  /* 0x000000080c107211 */ /* 0x000fc800078610ff */
[----:B------:R-:W-:Y:S01]  /*75c0*/  LEA.HI.X R17, R12, R9, R13, 0x2, P3 ;  /* 0x000000090c117211 */ /* 0x000fe200018f140d */
[----:B------:R-:W-:Y:S01]  /*75d0*/  HFMA2 R13, -RZ, RZ, 0, 0 ;  /* 0x00000000ff0d7431 */ /* 0x000fe200000001ff */
[----:B------:R-:W-:Y:S02]  /*75e0*/  PRMT R12, R149, 0x7632, R12 ;  /* 0x00007632950c7816 */ /* 0x000fe4000000000c */
[----:B------:R-:W-:-:S03]  /*75f0*/  PRMT R144, R155, 0x7632, R144 ;  /* 0x000076329b907816 */ /* 0x000fc60000000090 */
[----:B------:R1:W-:Y:S01]  /*7600*/  STS.U16 [R61+0x140], R12 ;  /* 0x0001400c3d007388 */ /* 0x0003e20000000400 */
[----:B----4-:R-:W-:Y:S02]  /*7610*/  @!P1 PRMT R3, R150, 0x5410, RZ ;  /* 0x0000541096039816 */ /* 0x010fe400000000ff */
[----:B-----5:R-:W-:Y:S01]  /*7620*/  @!P4 PRMT R13, R146, 0x5410, RZ ;  /* 0x00005410920dc816 */ /* 0x020fe200000000ff */
[----:B------:R-:W-:Y:S01]  /*7630*/  STS.U16 [R60+0x180], R151 ;  /* 0x000180973c007388 */ /* 0x000fe20000000400 */
[----:B---3--:R-:W-:-:S03]  /*7640*/  @!P0 PRMT R3, R3, 0x5410, R142 ;  /* 0x0000541003038816 */ /* 0x008fc6000000008e */
[----:B------:R-:W-:Y:S01]  /*7650*/  STS.U16 [R59+0x1c0], R14 ;  /* 0x0001c00e3b007388 */ /* 0x000fe20000000400 */
[----:B------:R-:W-:-:S03]  /*7660*/  @!P2 PRMT R13, R13, 0x5410, R148 ;  /* 0x000054100d0da816 */ /* 0x000fc60000000094 */
[----:B------:R-:W-:Y:S01]  /*7670*/  STS.U16 [R58+0x200], R153 ;  /* 0x000200993a007388 */ /* 0x000fe20000000400 */
[----:B0-----:R-:W-:Y:S02]  /*7680*/  PRMT R2, R3, 0x7632, R2 ;  /* 0x0000763203027816 */ /* 0x001fe40000000002 */
[----:B-1----:R-:W-:Y:S01]  /*7690*/  PRMT R12, R13, 0x7632, R12 ;  /* 0x000076320d0c7816 */ /* 0x002fe2000000000c */
        /* <DEDUP_REMOVED lines=8> */
[----:B------:R2:W3:Y:S01]  /*7720*/  LDG.E R161, desc[UR28][R16.64] ;  /* 0x0000001c10a17981 */ /* 0x0004e2000c1e1900 */
[----:B------:R-:W4:Y:S03]  /*7730*/  S2UR UR7, SR_CgaCtaId ;  /* 0x00000000000779c3 */ /* 0x000f260000008800 */
[----:B------:R-:W-:Y:S04]  /*7740*/  LDS.U16 R142, [R49+0x4] ;  /* 0x00000400318e7984 */ /* 0x000fe80000000400 */
[----:B------:R-:W-:Y:S04]  /*7750*/  LDS.U16 R144, [R49+0x6] ;  /* 0x0000060031907984 */ /* 0x000fe80000000400 */
[----:B--2---:R-:W2:Y:S04]  /*7760*/  LDS.U16 R16, [R49] ;  /* 0x0000000031107984 */ /* 0x004ea80000000400 */
        /* <DEDUP_REMOVED lines=13> */
[----:B0-----:R-:W-:Y:S01]  /*7840*/  FMUL.FTZ R15, R140, 1.4426950216293334961 ;  /* 0x3fb8aa3b8c0f7820 */ /* 0x001fe20000410000 */
[----:B------:R-:W-:-:S03]  /*7850*/  ISETP.NE.AND P1, PT, R86, RZ, PT ;  /* 0x000000ff5600720c */ /* 0x000fc60003f25270 */
[C---:B------:R-:W-:Y:S01]  /*7860*/  FMUL.FTZ R176, R15.reuse, R50 ;  /* 0x000000320fb07220 */ /* 0x040fe20000410000 */
[----:B-1----:R-:W-:Y:S01]  /*7870*/  MOV R2, UR8 ;  /* 0x0000000800027c02 */ /* 0x002fe20008000f00 */
        /* <DEDUP_REMOVED lines=17> */
[----:B------:R-:W-:Y:S01]  /*7990*/  LEA R2, R2, R95, 0x8 ;  /* 0x0000005f02027211 */ /* 0x000fe200078e40ff */
[----:B----4-:R-:W-:Y:S01]  /*79a0*/  ULEA UR26, UR7, UR26, 0x18 ;  /* 0x0000001a071a7291 */ /* 0x010fe2000f8ec0ff */
[C---:B------:R-:W-:Y:S01]  /*79b0*/  ISETP.NE.AND P0, PT, R86.reuse, 0x1f, PT ;  /* 0x0000001f5600780c */ /* 0x040fe20003f05270 */
[----:B------:R-:W-:Y:S01]  /*79c0*/  @P1 VIADD R2, R86, 0x200 ;  /* 0x0000020056021836 */ /* 0x000fe20000000000 */
        /* <DEDUP_REMOVED lines=18> */
[----:B--2---:R-:W-:Y:S01]  /*7af0*/  SHF.L.U32 R16, R16, 0x10, RZ ;  /* 0x0000001010107819 */ /* 0x004fe200000006ff */
        /* <DEDUP_REMOVED lines=42> */
.L_x_7209:
[----:B------:R-:W-:-:S06]  /*7da0*/  LEA R214, R86, UR26, 0x2 ;  /* 0x0000001a56d67c11 */ /* 0x000fcc000f8e10ff */
[----:B------:R-:W0:Y:S02]  /*7db0*/  LDS R214, [R214+0x16ac] ;  /* 0x0016ac00d6d67984 */ /* 0x000e240000000800 */
.L_x_7210:
[----:B------:R-:W-:Y:S05]  /*7dc0*/  BSYNC.RECONVERGENT B0 ;  /* 0x0000000000007941 */ /* 0x000fea0003800200 */
.L_x_7208:
[C---:B0-2---:R-:W-:Y:S01]  /*7dd0*/  FMUL.FTZ R3, R157.reuse, R214 ;  /* 0x000000d69d037220 */ /* 0x045fe20000410000 */
[----:B-1----:R-:W-:Y:S01]  /*7de0*/  FFMA.FTZ R2, R157, R161, R200 ;  /* 0x000000a19d027223 */ /* 0x002fe200000100c8 */
[----:B------:R-:W0:Y:S01]  /*7df0*/  @P5 LDC R174, c[0x0][0x38c] ;  /* 0x0000e300ffae5b82 */ /* 0x000e220000000800 */
[----:B------:R-:W-:Y:S01]  /*7e00*/  VOTEU.ANY UP0, P5 ;  /* 0x0000000000ff7886 */ /* 0x000fe20002800100 */
[C---:B------:R-:W-:Y:S01]  /*7e10*/  FMUL.FTZ R3, R160.reuse, R3 ;  /* 0x00000003a0037220 */ /* 0x040fe20000410000 */
[----:B------:R-:W-:Y:S01]  /*7e20*/  FFMA.FTZ R2, R160, R2, R179 ;  /* 0x00000002a0027223 */ /* 0x000fe200000100b3 */
[----:B------:R-:W-:Y:S01]  /*7e30*/  MOV R177, 0x8 ;  /* 0x0000000800b17802 */ /* 0x000fe20000000f00 */
        /* <DEDUP_REMOVED lines=18> */
[----:B------:R-:W-:Y:S01]  /*7f60*/  FFMA.FTZ R158, R169, R3, R216 ;  /* 0x00000003a99e7223 */ /* 0x000fe200000100d8 */
[----:B------:R-:W-:-:S04]  /*7f70*/  @P5 IMAD.WIDE R2, R2, R177, UR4 ;  /* 0x0000000402025e25 */ /* 0x000fc8000f8e02b1 */
[C---:B------:R-:W-:Y:S01]  /*7f80*/  FMUL.FTZ R174, R170.reuse, R159 ;  /* 0x0000009faaae7220 */ /* 0x040fe20000410000 */
[----:B------:R-:W-:Y:S01]  /*7f90*/  FFMA.FTZ R158, R170, R158, R221 ;  /* 0x0000009eaa9e7223 */ /* 0x000fe200000100dd */
[----:B------:R0:W2:Y:S02]  /*7fa0*/  @P5 LDG.E R222, desc[UR28][R2.64+0x4] ;  /* 0x0000041c02de5981 */ /* 0x0000a4000c1e1900 */
[C---:B------:R-:W-:Y:S01]  /*7fb0*/  FMUL.FTZ R159, R171.reuse, R174 ;  /* 0x000000aeab9f7220 */ /* 0x040fe20000410000 */
[----:B------:R-:W-:-:S03]  /*7fc0*/  FFMA.FTZ R158, R171, R158, R218 ;  /* 0x0000009eab9e7223 */ /* 0x000fc600000100da */
[C---:B------:R-:W-:Y:S01]  /*7fd0*/  FMUL.FTZ R174, R172.reuse, R159 ;  /* 0x0000009facae7220 */ /* 0x040fe20000410000 */
[----:B------:R-:W-:-:S03]  /*7fe0*/  FFMA.FTZ R158, R172, R158, R15 ;  /* 0x0000009eac9e7223 */ /* 0x000fc6000001000f */
[C---:B------:R-:W-:Y:S01]  /*7ff0*/  FMUL.FTZ R174, R173.reuse, R174 ;  /* 0x000000aeadae7220 */ /* 0x040fe20000410000 */
[----:B------:R-:W-:-:S03]  /*8000*/  FFMA.FTZ R158, R173, R158, R220 ;  /* 0x0000009ead9e7223 */ /* 0x000fc600000100dc */
[C---:B------:R-:W-:Y:S01]  /*8010*/  FMUL.FTZ R224, R175.reuse, R174 ;  /* 0x000000aeafe07220 */ /* 0x040fe20000410000 */
[----:B------:R-:W-:-:S04]  /*8020*/  FFMA.FTZ R158, R175, R158, R14 ;  /* 0x0000009eaf9e7223 */ /* 0x000fc8000001000e */
[----:B------:R-:W0:Y:S04]  /*8030*/  SHFL.DOWN PT, R159, R224, 0x1, 0x1f ;  /* 0x08201f00e09f7f89 */ /* 0x000e2800000e0000 */
[----:B------:R-:W1:Y:S01]  /*8040*/  SHFL.DOWN PT, R174, R158, 0x1, 0x1f ;  /* 0x08201f009eae7f89 */ /* 0x000e6200000e0000 */
[----:B------:R-:W-:Y:S02]  /*8050*/  ISETP.NE.AND P0, PT, R208, 0x1f, PT ;  /* 0x0000001fd000780c */ /* 0x000fe40003f05270 */
[----:B------:R-:W-:-:S11]  /*8060*/  MOV R223, R158 ;  /* 0x0000009e00df7202 */ /* 0x000fd60000000f00 */
[----:B0-----:R-:W-:Y:S01]  /*8070*/  @P0 FMUL.FTZ R2, R159, R224 ;  /* 0x000000e09f020220 */ /* 0x001fe20000410000 */
[----:B-1----:R-:W-:-:S04]  /*8080*/  @P0 FFMA.FTZ R223, R224, R174, R223 ;  /* 0x000000aee0df0223 */ /* 0x002fc800000100df */
[----:B------:R-:W-:-:S05]  /*8090*/  @P0 MOV R224, R2 ;  /* 0x0000000200e00202 */ /* 0x000fca0000000f00 */
[----:B------:R-:W0:Y:S04]  /*80a0*/  SHFL.DOWN PT, R3, R224, 0x2, 0x1f ;  /* 0x08401f00e0037f89 */ /* 0x000e2800000e0000 */
[----:B------:R-:W1:Y:S01]  /*80b0*/  SHFL.DOWN PT, R159, R223, 0x2, 0x1f ;  /* 0x08401f00df9f7f89 */ /* 0x000e6200000e0000 */
[----:B------:R-:W-:Y:S01]  /*80c0*/  FMUL.FTZ R209, R33, R50 ;  /* 0x0000003221d17220 */ /* 0x000fe20000410000 */
[----:B------:R-:W-:Y:S01]  /*80d0*/  FMUL.FTZ R198, R141, R48 ;  /* 0x000000308dc67220 */ /* 0x000fe20000410000 */
[----:B------:R-:W-:Y:S01]  /*80e0*/  ISETP.GT.U32.AND P0, PT, R208, 0x1d, PT ;  /* 0x0000001dd000780c */ /* 0x000fe20003f04070 */
[----:B------:R-:W-:Y:S01]  /*80f0*/  FMUL.FTZ R181, R134, R47 ;  /* 0x0000002f86b57220 */ /* 0x000fe20000410000 */
[----:B------:R-:W-:Y:S01]  /*8100*/  FMUL.FTZ R211, R16, R209 ;  /* 0x000000d110d37220 */ /* 0x000fe20000410000 */
[----:B------:R-:W-:Y:S01]  /*8110*/  FMUL.FTZ R204, R17, R198 ;  /* 0x000000c611cc7220 */ /* 0x000fe20000410000 */
[----:B------:R-:W-:Y:S01]  /*8120*/  FMUL.FTZ R207, R135, R46 ;  /* 0x0000002e87cf7220 */ /* 0x000fe20000410000 */
[----:B------:R-:W-:-:S02]  /*8130*/  FMUL.FTZ R202, R142, R181 ;  /* 0x000000b58eca7220 */ /* 0x000fc40000410000 */
[----:B------:R-:W-:Y:S01]  /*8140*/  FFMA.FTZ R2, R175, R211, R204 ;  /* 0x000000d3af027223 */ /* 0x000fe200000100cc */
[----:B------:R-:W-:Y:S01]  /*8150*/  FMUL.FTZ R196, R128, R45 ;  /* 0x0000002d80c47220 */ /* 0x000fe20000410000 */
[----:B------:R-:W-:Y:S02]  /*8160*/  FMUL.FTZ R183, R144, R207 ;  /* 0x000000cf90b77220 */ /* 0x000fe40000410000 */
[----:B------:R-:W-:Y:S01]  /*8170*/  FFMA.FTZ R2, R173, R2, R202 ;  /* 0x00000002ad027223 */ /* 0x000fe200000100ca */
[----:B------:R-:W-:Y:S01]  /*8180*/  FMUL.FTZ R205, R129, R44 ;  /* 0x0000002c81cd7220 */ /* 0x000fe20000410000 */
[----:B------:R-:W-:Y:S02]  /*8190*/  FMUL.FTZ R178, R145, R196 ;  /* 0x000000c491b27220 */ /* 0x000fe40000410000 */
[----:B------:R-:W-:Y:S01]  /*81a0*/  FFMA.FTZ R2, R172, R2, R183 ;  /* 0x00000002ac027223 */ /* 0x000fe200000100b7 */
[----:B0-----:R-:W-:Y:S01]  /*81b0*/  @!P0 FMUL.FTZ R3, R224, R3 ;  /* 0x00000003e0038220 */ /* 0x001fe20000410000 */
[----:B------:R-:W-:Y:S01]  /*81c0*/  FMUL.FTZ R194, R122, R43 ;  /* 0x0000002b7ac27220 */ /* 0x000fe20000410000 */
[----:B------:R-:W-:Y:S01]  /*81d0*/  FMUL.FTZ R185, R146, R205 ;  /* 0x000000cd92b97220 */ /* 0x000fe20000410000 */
[----:B-1----:R-:W-:-:S02]  /*81e0*/  @!P0 FFMA.FTZ R223, R224, R159, R223 ;  /* 0x0000009fe0df8223 */ /* 0x002fc400000100df */
[----:B------:R-:W-:Y:S01]  /*81f0*/  @!P0 MOV R224, R3 ;  /* 0x0000000300e08202 */ /* 0x000fe20000000f00 */
[----:B------:R-:W-:Y:S01]  /*8200*/  FFMA.FTZ R3, R171, R2, R178 ;  /* 0x00000002ab037223 */ /* 0x000fe200000100b2 */
[----:B------:R-:W-:Y:S01]  /*8210*/  FMUL.FTZ R203, R123, R42 ;  /* 0x0000002a7bcb7220 */ /* 0x000fe20000410000 */
[----:B------:R-:W-:Y:S02]  /*8220*/  FMUL.FTZ R180, R147, R194 ;  /* 0x000000c293b47220 */ /* 0x000fe40000410000 */
        /* <DEDUP_REMOVED lines=28> */
[----:B------:R-:W-:Y:S01]  /*83f0*/  FMUL.FTZ R3, R169, R2 ;  /* 0x00000002a9037220 */ /* 0x000fe20000410000 */
[----:B------:R-:W1:Y:S01]  /*8400*/  SHFL.DOWN PT, R225, R223, 0x4, 0x1f ;  /* 0x08801f00dfe17f89 */ /* 0x000e6200000e0000 */
[----:B------:R-:W-:Y:S01]  /*8410*/  FMUL.FTZ R159, R113, R34 ;  /* 0x00000022719f7220 */ /* 0x000fe20000410000 */
[----:B------:R-:W-:Y:S01]  /*8420*/  FMUL.FTZ R195, R155, R158 ;  /* 0x0000009e9bc37220 */ /* 0x000fe20000410000 */
[----:B------:R-:W-:Y:S01]  /*8430*/  FFMA.FTZ R177, R162, R174, R193 ;  /* 0x000000aea2b17223 */ /* 0x000fe200000100c1 */
[----:B------:R-:W-:Y:S01]  /*8440*/  FMUL.FTZ R2, R168, R3 ;  /* 0x00000003a8027220 */ /* 0x000fe20000410000 */
[----:B------:R-:W-:-:S02]  /*8450*/  FMUL.FTZ R174, R156, R159 ;  /* 0x0000009f9cae7220 */ /* 0x000fc40000410000 */
[----:B------:R-:W-:Y:S01]  /*8460*/  FFMA.FTZ R177, R160, R177, R195 ;  /* 0x000000b1a0b17223 */ /* 0x000fe200000100c3 */
[----:B------:R-:W-:Y:S01]  /*8470*/  FMUL.FTZ R3, R167, R2 ;  /* 0x00000002a7037220 */ /* 0x000fe20000410000 */
[----:B------:R-:W-:Y:S02]  /*8480*/  ISETP.GT.U32.AND P0, PT, R208, 0x1b, PT ;  /* 0x0000001bd000780c */ /* 0x000fe40003f04070 */
[----:B------:R-:W-:Y:S01]  /*8490*/  FFMA.FTZ R226, R157, R177, R174 ;  /* 0x000000b19de27223 */ /* 0x000fe200000100ae */
[----:B------:R-:W-:-:S04]  /*84a0*/  FMUL.FTZ R2, R166, R3 ;  /* 0x00000003a6027220 */ /* 0x000fc80000410000 */
[----:B------:R-:W-:Y:S01]  /*84b0*/  FMUL.FTZ R3, R165, R2 ;  /* 0x00000002a5037220 */ /* 0x000fe20000410000 */
[----:B------:R-:W3:Y:S03]  /*84c0*/  SHFL.UP PT, R177, R226, 0x1, RZ ;  /* 0x04200000e2b17989 */ /* 0x000ee600000e00ff */
[----:B------:R-:W-:Y:S02]  /*84d0*/  FMUL.FTZ R2, R164, R3 ;  /* 0x00000003a4027220 */ /* 0x000fe40000410000 */
[C---:B0-----:R-:W-:Y:S02]  /*84e0*/  @!P0 FMUL.FTZ R217, R224.reuse, R217 ;  /* 0x000000d9e0d98220 */ /* 0x041fe40000410000 */
[----:B------:R-:W-:Y:S01]  /*84f0*/  FMUL.FTZ R3, R163, R2 ;  /* 0x00000002a3037220 */ /* 0x000fe20000410000 */
[----:B-1----:R-:W-:Y:S02]  /*8500*/  @!P0 FFMA.FTZ R223, R224, R225, R223 ;  /* 0x000000e1e0df8223 */ /* 0x002fe400000100df */
[----:B------:R-:W-:Y:S01]  /*8510*/  @!P0 MOV R224, R217 ;  /* 0x000000d900e08202 */ /* 0x000fe20000000f00 */
[----:B------:R-:W-:Y:S01]  /*8520*/  FMUL.FTZ R3, R162, R3 ;  /* 0x00000003a2037220 */ /* 0x000fe20000410000 */
[----:B------:R-:W-:-:S03]  /*8530*/  UISETP.GE.AND UP0, UPT, UR19, UR9, UPT ;  /* 0x000000091300728c */ /* 0x000fc6000bf06270 */
[----:B------:R-:W-:Y:S01]  /*8540*/  FMUL.FTZ R2, R160, R3 ;  /* 0x00000003a0027220 */ /* 0x000fe20000410000 */
[----:B------:R-:W0:Y:S03]  /*8550*/  SHFL.DOWN PT, R227, R224, 0x8, 0x1f ;  /* 0x09001f00e0e37f89 */ /* 0x000e2600000e0000 */
[----:B------:R-:W-:Y:S01]  /*8560*/  FMUL.FTZ R225, R157, R2 ;  /* 0x000000029de17220 */ /* 0x000fe20000410000 */
[----:B------:R-:W1:Y:S01]  /*8570*/  SHFL.DOWN PT, R229, R223, 0x8, 0x1f ;  /* 0x09001f00dfe57f89 */ /* 0x000e6200000e0000 */
[----:B------:R-:W-:Y:S02]  /*8580*/  PLOP3.LUT P0, PT, PT, PT, UP0, 0x80, 0x8 ;  /* 0x000000000008781c */ /* 0x000fe40003f0f008 */
[----:B------:R-:W-:Y:S01]  /*8590*/  ISETP.GE.AND P2, PT, R67, 0x1, PT ;  /* 0x000000014300780c */ /* 0x000fe20003f46270 */
[----:B---3--:R-:W-:Y:S01]  /*85a0*/  FFMA.FTZ R177, R225, R177, R226 ;  /* 0x000000b1e1b17223 */ /* 0x008fe200000100e2 */
[----:B------:R-:W-:Y:S01]  /*85b0*/  ISETP.NE.OR P0, PT, R86, RZ, P0 ;  /* 0x000000ff5600720c */ /* 0x000fe20000705670 */
[----:B------:R-:W3:Y:S01]  /*85c0*/  SHFL.UP PT, R228, R225, 0x1, RZ ;  /* 0x04200000e1e47989 */ /* 0x000ee200000e00ff */
[----:B------:R-:W-:-:S02]  /*85d0*/  ISETP.GT.U32.AND P3, PT, R208, 0x17, PT ;  /* 0x00000017d000780c */ /* 0x000fc40003f64070 */
[----:B------:R-:W-:Y:S01]  /*85e0*/  FSEL R226, R226, R177, !P2 ;  /* 0x000000b1e2e27208 */ /* 0x000fe20005000000 */
[----:B------:R-:W-:-:S04]  /*85f0*/  IMAD.MOV.U32 R2, RZ, RZ, 0x3f800000 ;  /* 0x3f800000ff027424 */ /* 0x000fc800078e00ff */
[----:B------:R-:W4:Y:S01]  /*8600*/  SHFL.UP PT, R177, R226, 0x2, RZ ;  /* 0x04400000e2b17989 */ /* 0x000f2200000e00ff */
[----:B------:R-:W-:-:S03]  /*8610*/  HFMA2 R3, -RZ, RZ, 0, 0 ;  /* 0x00000000ff037431 */ /* 0x000fc600000001ff */
[----:B------:R-:W-:Y:S02]  /*8620*/  @!P0 LEA R217, R95, UR26, 0x3 ;  /* 0x0000001a5fd98c11 */ /* 0x000fe4000f8e18ff */
[----:B0-----:R-:W-:-:S03]  /*8630*/  @!P3 FMUL.FTZ R227, R224, R227 ;  /* 0x000000e3e0e3b220 */ /* 0x001fc60000410000 */
[----:B------:R-:W-:Y:S01]  /*8640*/  @!P0 LDS.64 R2, [R217+0x1728] ;  /* 0x00172800d9028984 */ /* 0x000fe20000000a00 */
[----:B-1----:R-:W-:Y:S01]  /*8650*/  @!P3 FFMA.FTZ R223, R224, R229, R223 ;  /* 0x000000e5e0dfb223 */ /* 0x002fe200000100df */
[----:B------:R-:W-:Y:S01]  /*8660*/  @!P3 MOV R224, R227 ;  /* 0x000000e300e0b202 */ /* 0x000fe20000000f00 */
[----:B---3--:R-:W-:-:S04]  /*8670*/  @P2 FMUL.FTZ R225, R225, R228 ;  /* 0x000000e4e1e12220 */ /* 0x008fc80000410000 */
[----:B------:R-:W0:Y:S04]  /*8680*/  SHFL.DOWN PT, R227, R224, 0x10, 0x1f ;  /* 0x0a001f00e0e37f89 */ /* 0x000e2800000e0000 */
[----:B------:R-:W1:Y:S04]  /*8690*/  SHFL.DOWN PT, R229, R223, 0x10, 0x1f ;  /* 0x0a001f00dfe57f89 */ /* 0x000e6800000e0000 */
[----:B------:R-:W3:Y:S01]  /*86a0*/  SHFL.UP PT, R228, R225, 0x2, RZ ;  /* 0x04400000e1e47989 */ /* 0x000ee200000e00ff */
[----:B----4-:R-:W-:Y:S01]  /*86b0*/  FFMA.FTZ R177, R225, R177, R226 ;  /* 0x000000b1e1b17223 */ /* 0x010fe200000100e2 */
[----:B------:R-:W-:-:S02]  /*86c0*/  ISETP.GE.AND P0, PT, R67, 0x2, PT ;  /* 0x000000024300780c */ /* 0x000fc40003f06270 */
[----:B------:R-:W-:Y:S02]  /*86d0*/  ISETP.GT.U32.AND P2, PT, R208, 0xf, PT ;  /* 0x0000000fd000780c */ /* 0x000fe40003f44070 */
[----:B------:R-:W-:-:S05]  /*86e0*/  FSEL R226, R226, R177, !P0 ;  /* 0x000000b1e2e27208 */ /* 0x000fca0004000000 */
[----:B------:R-:W4:Y:S06]  /*86f0*/  SHFL.UP PT, R177, R226, 0x4, RZ ;  /* 0x04800000e2b17989 */ /* 0x000f2c00000e00ff */
[C---:B0-----:R-:W-:Y:S01]  /*8700*/  @!P2 FMUL.FTZ R217, R224.reuse, R227 ;  /* 0x000000e3e0d9a220 */ /* 0x041fe20000410000 */
[----:B-1----:R-:W-:-:S04]  /*8710*/  @!P2 FFMA.FTZ R223, R224, R229, R223 ;  /* 0x000000e5e0dfa223 */ /* 0x002fc800000100df */
[----:B------:R-:W-:Y:S01]  /*8720*/  @!P2 MOV R224, R217 ;  /* 0x000000d900e0a202 */ /* 0x000fe20000000f00 */
[----:B---3--:R-:W-:Y:S01]  /*8730*/  @P0 FMUL.FTZ R225, R225, R228 ;  /* 0x000000e4e1e10220 */ /* 0x008fe20000410000 */
[----:B------:R-:W-:Y:S04]  /*8740*/  SHFL.IDX PT, R232, R3, RZ, 0x1f ;  /* 0x00001fff03e87589 */ /* 0x000fe800000e0000 */
[----:B------:R-:W0:Y:S04]  /*8750*/  SHFL.UP PT, R228, R225, 0x4, RZ ;  /* 0x04800000e1e47989 */ /* 0x000e2800000e00ff */
[----:B------:R-:W-:Y:S04]  /*8760*/  SHFL.DOWN PT, R230, R223, 0x1, 0x1f ;  /* 0x08201f00dfe67f89 */ /* 0x000fe800000e0000 */
[----:B------:R-:W1:Y:S01]  /*8770*/  SHFL.DOWN PT, R227, R224, 0x1, 0x1f ;  /* 0x08201f00e0e37f89 */ /* 0x000e6200000e0000 */
[----:B----4-:R-:W-:Y:S01]  /*8780*/  FFMA.FTZ R177, R225, R177, R226 ;  /* 0x000000b1e1b17223 */ /* 0x010fe200000100e2 */
[----:B------:R-:W-:-:S02]  /*8790*/  ISETP.GE.AND P0, PT, R67, 0x4, PT ;  /* 0x000000044300780c */ /* 0x000fc40003f06270 */
[----:B------:R-:W-:Y:S02]  /*87a0*/  ISETP.NE.AND P2, PT, R86, 0x1f, PT ;  /* 0x0000001f5600780c */ /* 0x000fe40003f45270 */
[----:B------:R-:W-:-:S05]  /*87b0*/  FSEL R226, R226, R177, !P0 ;  /* 0x000000b1e2e27208 */ /* 0x000fca0004000000 */
[----:B------:R-:W3:Y:S04]  /*87c0*/  SHFL.UP PT, R217, R226, 0x8, RZ ;  /* 0x05000000e2d97989 */ /* 0x000ee800000e00ff */
[----:B0-----:R-:W-:Y:S02]  /*87d0*/  @P0 FMUL.FTZ R225, R225, R228 ;  /* 0x000000e4e1e10220 */ /* 0x001fe40000410000 */
[----:B-1----:R-:W-:-:S04]  /*87e0*/  @P2 FFMA.FTZ R232, R227, R232, R230 ;  /* 0x000000e8e3e82223 */ /* 0x002fc800000100e6 */
[----:B------:R-:W-:Y:S02]  /*87f0*/  FFMA.FTZ R161, R232, R214, R161 ;  /* 0x000000d6e8a17223 */ /* 0x000fe400000100a1 */
[----:B------:R-:W0:Y:S02]  /*8800*/  SHFL.UP PT, R214, R225, 0x8, RZ ;  /* 0x05000000e1d67989 */ /* 0x000e2400000e00ff */
[----:B------:R-:W-:-:S04]  /*8810*/  FFMA.FTZ R177, R157, R161, R200 ;  /* 0x000000a19db17223 */ /* 0x000fc800000100c8 */
[----:B------:R-:W-:Y:S01]  /*8820*/  FFMA.FTZ R179, R160, R177, R179 ;  /* 0x000000b1a0b37223 */ /* 0x000fe200000100b3 */
[----:B------:R-:W-:Y:S01]  /*8830*/  ISETP.GE.AND P0, PT, R67, 0x8, PT ;  /* 0x000000084300780c */ /* 0x000fe20003f06270 */
[----:B---3--:R-:W-:Y:S02]  /*8840*/  FFMA.FTZ R217, R225, R217, R226 ;  /* 0x000000d9e1d97223 */ /* 0x008fe400000100e2 */
[----:B------:R-:W-:-:S04]  /*8850*/  FFMA.FTZ R200, R162, R179, R213 ;  /* 0x000000b3a2c87223 */ /* 0x000fc800000100d5 */
[----:B------:R-:W-:Y:S01]  /*8860*/  FFMA.FTZ R213, R163, R200, R206 ;  /* 0x000000c8a3d57223 */ /* 0x000fe200000100ce */
[----:B------:R-:W-:-:S03]  /*8870*/  FSEL R226, R226, R217, !P0 ;  /* 0x000000d9e2e27208 */ /* 0x000fc60004000000 */
[----:B------:R-:W-:Y:S02]  /*8880*/  FFMA.FTZ R206, R164, R213, R215 ;  /* 0x000000d5a4ce7223 */ /* 0x000fe400000100d7 */
[----:B------:R-:W1:Y:S02]  /*8890*/  SHFL.UP PT, R229, R226, 0x10, RZ ;  /* 0x06000000e2e57989 */ /* 0x000e6400000e00ff */
[----:B------:R-:W-:Y:S01]  /*88a0*/  FFMA.FTZ R215, R165, R206, R212 ;  /* 0x000000cea5d77223 */ /* 0x000fe200000100d4 */
[----:B0-----:R-:W-:-:S03]  /*88b0*/  @P0 FMUL.FTZ R225, R225, R214 ;  /* 0x000000d6e1e10220 */ /* 0x001fc60000410000 */
[----:B------:R-:W-:Y:S02]  /*88c0*/  FFMA.FTZ R212, R166, R215, R13 ;  /* 0x000000d7a6d47223 */ /* 0x000fe4000001000d */
[----:B------:R-:W0:Y:S02]  /*88d0*/  SHFL.UP PT, R228, R225, 0x10, RZ ;  /* 0x06000000e1e47989 */ /* 0x000e2400000e00ff */
[----:B------:R-:W-:-:S04]  /*88e0*/  FFMA.FTZ R217, R167, R212, R12 ;  /* 0x000000d4a7d97223 */ /* 0x000fc8000001000c */
[----:B------:R-:W-:Y:S01]  /*88f0*/  FFMA.FTZ R214, R168, R217, R219 ;  /* 0x000000d9a8d67223 */ /* 0x000fe200000100db */
[----:B------:R-:W-:Y:S01]  /*8900*/  SHFL.IDX PT, R223, R223, RZ, 0x1f ;  /* 0x00001fffdfdf7589 */ /* 0x000fe200000e0000 */
[----:B------:R-:W-:Y:S02]  /*8910*/  ISETP.GE.AND P0, PT, R67, 0x10, PT ;  /* 0x000000104300780c */ /* 0x000fe40003f06270 */
[----:B------:R-:W-:Y:S01]  /*8920*/  FFMA.FTZ R219, R169, R214, R216 ;  /* 0x000000d6a9db7223 */ /* 0x000fe200000100d8 */
[----:B------:R-:W3:Y:S03]  /*8930*/  SHFL.IDX PT, R224, R224, RZ, 0x1f ;  /* 0x00001fffe0e07589 */ /* 0x000ee600000e0000 */
[----:B------:R-:W-:Y:S01]  /*8940*/  FFMA.FTZ R216, R170, R219, R221 ;  /* 0x000000dbaad87223 */ /* 0x000fe200000100dd */
[----:B------:R-:W-:Y:S01]  /*8950*/  SHF.L.U32 R227, R86, 0x4, RZ ;  /* 0x0000000456e37819 */ /* 0x000fe200000006ff */
[----:B-1----:R-:W-:-:S02]  /*8960*/  FFMA.FTZ R229, R225, R229, R226 ;  /* 0x000000e5e1e57223 */ /* 0x002fc400000100e2 */
[----:B------:R-:W-:Y:S01]  /*8970*/  FFMA.FTZ R221, R171, R216, R218 ;  /* 0x000000d8abdd7223 */ /* 0x000fe200000100da */
[----:B------:R-:W-:Y:S02]  /*8980*/  ISETP.NE.AND P4, PT, R86, RZ, PT ;  /* 0x000000ff5600720c */ /* 0x000fe40003f85270 */
[----:B------:R-:W-:Y:S01]  /*8990*/  FSEL R226, R226, R229, !P0 ;  /* 0x000000e5e2e27208 */ /* 0x000fe20004000000 */
[----:B------:R-:W-:Y:S01]  /*89a0*/  FFMA.FTZ R218, R172, R221, R15 ;  /* 0x000000ddacda7223 */ /* 0x000fe2000001000f */
[----:B------:R-:W-:Y:S01]  /*89b0*/  LEA.HI R15, R86, R227, RZ, 0x1f ;  /* 0x000000e3560f7211 */ /* 0x000fe200078ff8ff */
[----:B0-----:R-:W-:Y:S01]  /*89c0*/  @P0 FMUL.FTZ R225, R225, R228 ;  /* 0x000000e4e1e10220 */ /* 0x001fe20000410000 */
[----:B--2---:R-:W-:Y:S02]  /*89d0*/  SHFL.IDX PT, R234, R222, RZ, 0x1f ;  /* 0x00001fffdeea7589 */ /* 0x004fe400000e0000 */
[----:B------:R-:W-:Y:S01]  /*89e0*/  LEA R235, R15, UR26, 0x2 ;  /* 0x0000001a0feb7c11 */ /* 0x000fe2000f8e10ff */
[----:B------:R-:W-:Y:S01]  /*89f0*/  FFMA.FTZ R220, R173, R218, R220 ;  /* 0x000000daaddc7223 */ /* 0x000fe200000100dc */
[----:B------:R0:W-:Y:S04]  /*8a00*/  SHFL.UP PT, R15, R225, 0x1, RZ ;  /* 0x04200000e10f7989 */ /* 0x0001e800000e00ff */
[----:B------:R-:W1:Y:S01]  /*8a10*/  SHFL.UP PT, R226, R226, 0x1, RZ ;  /* 0x04200000e2e27989 */ /* 0x000e6200000e00ff */
[C---:B---3--:R-:W-:Y:S01]  /*8a20*/  FFMA.FTZ R3, R224.reuse, R3, R223 ;  /* 0x00000003e0037223 */ /* 0x048fe200000100df */
[----:B------:R-:W-:Y:S01]  /*8a30*/  FFMA.FTZ R223, R175, R220, R14 ;  /* 0x000000dcafdf7223 */ /* 0x000fe2000001000e */
[----:B------:R-:W-:Y:S01]  /*8a40*/  FMUL.FTZ R2, R224, R2 ;  /* 0x00000002e0027220 */ /* 0x000fe20000410000 */
[----:B------:R-:W-:Y:S01]  /*8a50*/  @!P4 LEA R224, R95, UR26, 0x3 ;  /* 0x0000001a5fe0cc11 */ /* 0x000fe2000f8e18ff */
[----:B------:R-:W-:Y:S01]  /*8a60*/  FMUL.FTZ R232, R220, R48 ;  /* 0x00000030dce87220 */ /* 0x000fe20000410000 */
[----:B------:R-:W-:Y:S01]  /*8a70*/  FMUL.FTZ R233, R223, R50 ;  /* 0x00000032dfe97220 */ /* 0x000fe20000410000 */
[----:B------:R-:W-:Y:S01]  /*8a80*/  FMUL.FTZ R230, R221, R46 ;  /* 0x0000002edde67220 */ /* 0x000fe20000410000 */
[----:B------:R-:W-:Y:S01]  /*8a90*/  FMUL.FTZ R231, R218, R47 ;  /* 0x0000002fdae77220 */ /* 0x000fe20000410000 */
[----:B------:R-:W-:Y:S01]  /*8aa0*/  MOV R12, R86 ;  /* 0x00000056000c7202 */ /* 0x000fe20000000f00 */
[----:B------:R-:W-:Y:S01]  /*8ab0*/  IMAD.MOV.U32 R13, RZ, RZ, RZ ;  /* 0x000000ffff0d7224 */ /* 0x000fe200078e00ff */
[----:B------:R2:W-:Y:S01]  /*8ac0*/  @!P4 STS.64 [R224+0x1728], R2 ;  /* 0x00172802e000c388 */ /* 0x0005e20000000a00 */
[----:B------:R-:W-:Y:S01]  /*8ad0*/  FMUL.FTZ R14, R33, R233 ;  /* 0x000000e9210e7220 */ /* 0x000fe20000410000 */
[----:B------:R-:W-:Y:S01]  /*8ae0*/  FMUL.FTZ R236, R134, R231 ;  /* 0x000000e786ec7220 */ /* 0x000fe20000410000 */
[----:B------:R-:W-:Y:S01]  /*8af0*/  FMUL.FTZ R238, R135, R230 ;  /* 0x000000e687ee7220 */ /* 0x000fe20000410000 */
[----:B------:R-:W-:-:S04]  /*8b00*/  IMAD.WIDE.U32 R12, R10, UR32, R12 ;  /* 0x000000200a0c7c25 */ /* 0x000fc8000f8e000c */
[----:B------:R-:W-:Y:S01]  /*8b10*/  FMUL.FTZ R229, R216, R45 ;  /* 0x0000002dd8e57220 */ /* 0x000fe20000410000 */
[----:B------:R-:W-:Y:S01]  /*8b20*/  FMUL.FTZ R228, R219, R44 ;  /* 0x0000002cdbe47220 */ /* 0x000fe20000410000 */
[----:B0-----:R-:W-:Y:S01]  /*8b30*/  FMUL.FTZ R225, R214, R43 ;  /* 0x0000002bd6e17220 */ /* 0x001fe20000410000 */
[----:B------:R-:W-:Y:S01]  /*8b40*/  FMUL.FTZ R222, R215, R40 ;  /* 0x00000028d7de7220 */ /* 0x000fe20000410000 */
[----:B--2---:R-:W-:Y:S01]  /*8b50*/  FMUL.FTZ R2, R141, R232 ;  /* 0x000000e88d027220 */ /* 0x004fe20000410000 */
[----:B------:R-:W-:Y:S01]  /*8b60*/  FMUL.FTZ R224, R217, R42 ;  /* 0x0000002ad9e07220 */ /* 0x000fe20000410000 */
[----:B------:R-:W-:Y:S01]  /*8b70*/  FMUL.FTZ R3, R212, R41 ;  /* 0x00000029d4037220 */ /* 0x000fe20000410000 */
[----:B------:R0:W-:Y:S01]  /*8b80*/  STS [R235+0x430], R14 ;  /* 0x0004300eeb007388 */ /* 0x0001e20000000800 */
[----:B------:R-:W-:Y:S02]  /*8b90*/  IMAD R13, R11, UR32, R13 ;  /* 0x000000200b0d7c24 */ /* 0x000fe4000f8e020d */
[----:B------:R-:W-:Y:S01]  /*8ba0*/  FMUL.FTZ R240, R128, R229 ;  /* 0x000000e580f07220 */ /* 0x000fe20000410000 */
[----:B------:R-:W-:Y:S01]  /*8bb0*/  FMUL.FTZ R242, R129, R228 ;  /* 0x000000e481f27220 */ /* 0x000fe20000410000 */
[----:B------:R2:W-:Y:S01]  /*8bc0*/  STS [R83+0x434], R2 ;  /* 0x0004340253007388 */ /* 0x0005e20000000800 */
[----:B------:R-:W-:-:S03]  /*8bd0*/  FMUL.FTZ R244, R122, R225 ;  /* 0x000000e17af47220 */ /* 0x000fc60000410000 */
[----:B------:R3:W-:Y:S01]  /*8be0*/  STS [R83+0x438], R236 ;  /* 0x000438ec53007388 */ /* 0x0007e20000000800 */
[----:B0-----:R-:W-:-:S03]  /*8bf0*/  SHF.R.S32.HI R14, RZ, 0x1f, R91 ;  /* 0x0000001fff0e7819 */ /* 0x001fc6000001145b */
[----:B------:R0:W-:Y:S01]  /*8c00*/  STS [R83+0x43c], R238 ;  /* 0x00043cee53007388 */ /* 0x0001e20000000800 */
[----:B--2---:R-:W-:Y:S01]  /*8c10*/  FMUL.FTZ R2, R123, R224 ;  /* 0x000000e07b027220 */ /* 0x004fe20000410000 */
[----:B------:R-:W-:Y:S01]  /*8c20*/  LEA.HI R235, R227, R227, RZ, 0x1b ;  /* 0x000000e3e3eb7211 */ /* 0x000fe200078fd8ff */
[----:B---3--:R-:W-:Y:S01]  /*8c30*/  FMUL.FTZ R236, R114, R3 ;  /* 0x0000000372ec7220 */ /* 0x008fe20000410000 */
[----:B-1----:R-:W-:Y:S01]  /*8c40*/  @P1 FFMA.FTZ R234, R15, R234, R226 ;  /* 0x000000ea0fea1223 */ /* 0x002fe200000100e2 */
[----:B0-----:R-:W-:Y:S01]  /*8c50*/  FMUL.FTZ R238, R119, R222 ;  /* 0x000000de77ee7220 */ /* 0x001fe20000410000 */
[----:B------:R-:W-:Y:S01]  /*8c60*/  IMAD R14, R14, UR36, RZ ;  /* 0x000000240e0e7c24 */ /* 0x000fe2000f8e02ff */
[----:B------:R-:W-:Y:S01]  /*8c70*/  STS [R83+0x440], R240 ;  /* 0x000440f053007388 */ /* 0x000fe20000000800 */
[----:B------:R-:W-:-:S04]  /*8c80*/  IMAD.WIDE.U32 R12, R91, UR36, R12 ;  /* 0x000000245b0c7c25 */ /* 0x000fc8000f8e000c */
[----:B------:R-:W-:Y:S01]  /*8c90*/  FMUL.FTZ R226, R213, R38 ;  /* 0x00000026d5e27220 */ /* 0x000fe20000410000 */
[----:B------:R-:W-:Y:S01]  /*8ca0*/  STS [R83+0x444], R242 ;  /* 0x000444f253007388 */ /* 0x000fe20000000800 */
[----:B------:R-:W-:-:S03]  /*8cb0*/  IMAD R15, R91, UR37, R14 ;  /* 0x000000255b0f7c24 */ /* 0x000fc6000f8e020e */
[----:B------:R-:W-:Y:S04]  /*8cc0*/  STS [R83+0x448], R244 ;  /* 0x000448f453007388 */ /* 0x000fe80000000800 */
[----:B------:R-:W-:Y:S04]  /*8cd0*/  STS [R83+0x44c], R2 ;  /* 0x00044c0253007388 */ /* 0x000fe80000000800 */
[----:B------:R-:W-:Y:S04]  /*8ce0*/  STS [R83+0x450], R236 ;  /* 0x000450ec53007388 */ /* 0x000fe80000000800 */
[----:B------:R0:W-:Y:S01]  /*8cf0*/  STS [R83+0x454], R238 ;  /* 0x000454ee53007388 */ /* 0x0001e20000000800 */
[----:B------:R-:W-:Y:S01]  /*8d00*/  IADD3 R14, P0, PT, R12, UR6, RZ ;  /* 0x000000060c0e7c10 */ /* 0x000fe2000ff1e0ff */
[----:B------:R-:W-:Y:S01]  /*8d10*/  FMUL.FTZ R227, R206, R39 ;  /* 0x00000027cee37220 */ /* 0x000fe20000410000 */
[----:B------:R-:W-:Y:S01]  /*8d20*/  FMUL.FTZ R12, R117, R226 ;  /* 0x000000e2750c7220 */ /* 0x000fe20000410000 */
[----:B0-----:R-:W-:Y:S01]  /*8d30*/  LEA R83, R235, UR26, 0x2 ;  /* 0x0000001aeb537c11 */ /* 0x001fe2000f8e10ff */
[----:B------:R-:W-:Y:S01]  /*8d40*/  FFMA.FTZ R235, R176, R234, R211 ;  /* 0x000000eab0eb7223 */ /* 0x000fe200000100d3 */
[----:B------:R-:W-:-:S03]  /*8d50*/  FMUL.FTZ R2, R112, R227 ;  /* 0x000000e370027220 */ /* 0x000fc60000410000 */
[-C--:B------:R-:W-:Y:S01]  /*8d60*/  FFMA.FTZ R242, R175, R235.reuse, R204 ;  /* 0x000000ebaff27223 */ /* 0x080fe200000100cc */
[----:B------:R-:W-:Y:S01]  /*8d70*/  FFMA.FTZ R211, R0, R235, RZ ;  /* 0x000000eb00d37223 */ /* 0x000fe200000100ff */
[----:B------:R0:W-:Y:S02]  /*8d80*/  STS [R83+0x45c], R12 ;  /* 0x00045c0c53007388 */ /* 0x0001e40000000800 */
[-C--:B------:R-:W-:Y:S02]  /*8d90*/  FFMA.FTZ R173, R173, R242.reuse, R202 ;  /* 0x000000f2adad7223 */ /* 0x080fe400000100ca */
[----:B------:R1:W-:Y:S02]  /*8da0*/  STS [R83+0x458], R2 ;  /* 0x0004580253007388 */ /* 0x0003e40000000800 */
[----:B------:R-:W-:Y:S01]  /*8db0*/  FFMA.FTZ R183, R172, R173, R183 ;  /* 0x000000adacb77223 */ /* 0x000fe200000100b7 */
[----:B------:R-:W-:Y:S01]  /*8dc0*/  FFMA.FTZ R181, R142, -R181, R173 ;  /* 0x800000b58eb57223 */ /* 0x000fe200000100ad */
[----:B0-----:R-:W-:Y:S01]  /*8dd0*/  FFMA.FTZ R12, R32, R242, R211 ;  /* 0x000000f2200c7223 */ /* 0x001fe200000100d3 */
[----:B-1----:R-:W-:-:S03]  /*8de0*/  FFMA.FTZ R2, R16, -R209, R235 ;  /* 0x800000d110027223 */ /* 0x002fc600000100eb */
[----:B------:R-:W-:Y:S01]  /*8df0*/  FFMA.FTZ R173, R31, R173, R12 ;  /* 0x000000ad1fad7223 */ /* 0x000fe2000001000c */
[----:B------:R-:W-:Y:S01]  /*8e00*/  FFMA.FTZ R198, R17, -R198, R242 ;  /* 0x800000c611c67223 */ /* 0x000fe200000100f2 */
[----:B------:R-:W-:Y:S01]  /*8e10*/  FFMA.FTZ R178, R171, R183, R178 ;  /* 0x000000b7abb27223 */ /* 0x000fe200000100b2 */
[----:B------:R-:W-:Y:S01]  /*8e20*/  FFMA.FTZ R233, R2, R233, RZ ;  /* 0x000000e902e97223 */ /* 0x000fe200000100ff */
[----:B------:R-:W-:Y:S02]  /*8e30*/  FFMA.FTZ R12, R30, R183, R173 ;  /* 0x000000b71e0c7223 */ /* 0x000fe400000100ad */
[----:B------:R-:W-:Y:S01]  /*8e40*/  FFMA.FTZ R185, R170, R178, R185 ;  /* 0x000000b2aab97223 */ /* 0x000fe200000100b9 */
[----:B------:R-:W-:Y:S01]  /*8e50*/  FFMA.FTZ R232, R198, R232, R233 ;  /* 0x000000e8c6e87223 */ /* 0x000fe200000100e9 */
[----:B------:R-:W-:Y:S01]  /*8e60*/  FFMA.FTZ R171, R29, R178, R12 ;  /* 0x000000b21dab7223 */ /* 0x000fe2000001000c */
[----:B------:R-:W-:Y:S01]  /*8e70*/  FFMA.FTZ R207, R144, -R207, R183 ;  /* 0x800000cf90cf7223 */ /* 0x000fe200000100b7 */
[----:B------:R-:W-:Y:S01]  /*8e80*/  FFMA.FTZ R180, R169, R185, R180 ;  /* 0x000000b9a9b47223 */ /* 0x000fe200000100b4 */
[----:B------:R-:W-:Y:S01]  /*8e90*/  FFMA.FTZ R232, R181, R231, R232 ;  /* 0x000000e7b5e87223 */ /* 0x000fe200000100e8 */
[----:B------:R-:W-:Y:S01]  /*8ea0*/  FFMA.FTZ R12, R28, R185, R171 ;  /* 0x000000b91c0c7223 */ /* 0x000fe200000100ab */
[----:B------:R-:W-:Y:S01]  /*8eb0*/  IADD3.X R15, PT, PT, R13, R15, RZ, P0, !PT ;  /* 0x0000000f0d0f7210 */ /* 0x000fe200007fe4ff */
[----:B------:R-:W-:Y:S01]  /*8ec0*/  FFMA.FTZ R196, R145, -R196, R178 ;  /* 0x800000c491c47223 */ /* 0x000fe200000100b2 */
[----:B------:R-:W-:Y:S01]  /*8ed0*/  FFMA.FTZ R187, R168, R180, R187 ;  /* 0x000000b4a8bb7223 */ /* 0x000fe200000100bb */
[----:B------:R-:W-:Y:S01]  /*8ee0*/  FFMA.FTZ R169, R207, R230, R232 ;  /* 0x000000e6cfa97223 */ /* 0x000fe200000100e8 */
[----:B------:R-:W-:Y:S01]  /*8ef0*/  FFMA.FTZ R171, R27, R180, R12 ;  /* 0x000000b41bab7223 */ /* 0x000fe2000001000c */
[----:B------:R-:W-:Y:S01]  /*8f00*/  FMUL.FTZ R13, R200, R37 ;  /* 0x00000025c80d7220 */ /* 0x000fe20000410000 */
[----:B------:R-:W-:Y:S01]  /*8f10*/  FMUL.FTZ R204, R179, R36 ;  /* 0x00000024b3cc7220 */ /* 0x000fe20000410000 */
[----:B------:R-:W-:Y:S01]  /*8f20*/  FMUL.FTZ R175, R177, R35 ;  /* 0x00000023b1af7220 */ /* 0x000fe20000410000 */
[----:B------:R-:W-:Y:S01]  /*8f30*/  FMUL.FTZ R176, R161, R34 ;  /* 0x00000022a1b07220 */ /* 0x000fe20000410000 */
        /* <DEDUP_REMOVED lines=12> */
[----:B------:R0:W-:Y:S01]  /*9000*/  STS [R83+0x460], R234 ;  /* 0x000460ea53007388 */ /* 0x0001e20000000800 */
[----:B------:R-:W-:Y:S01]  /*9010*/  FFMA.FTZ R203, R148, -R203, R187 ;  /* 0x800000cb94cb7223 */ /* 0x000fe200000100bb */
[----:B------:R-:W-:-:S02]  /*9020*/  FFMA.FTZ R184, R165, R189, R184 ;  /* 0x000000bda5b87223 */ /* 0x000fc400000100b8 */
[----:B------:R0:W-:Y:S01]  /*9030*/  STS [R83+0x464], R236 ;  /* 0x000464ec53007388 */ /* 0x0001e20000000800 */
[----:B------:R-:W-:Y:S01]  /*9040*/  FFMA.FTZ R12, R194, R225, R167 ;  /* 0x000000e1c20c7223 */ /* 0x000fe200000100a7 */
[----:B------:R-:W-:Y:S02]  /*9050*/  FFMA.FTZ R166, R24, R189, R169 ;  /* 0x000000bd18a67223 */ /* 0x000fe400000100a9 */
[----:B------:R0:W-:Y:S04]  /*9060*/  STS [R83+0x468], R238 ;  /* 0x000468ee53007388 */ /* 0x0001e80000000800 */
[----:B------:R0:W-:Y:S01]  /*9070*/  STS [R83+0x46c], R240 ;  /* 0x00046cf053007388 */ /* 0x0001e20000000800 */
[----:B------:R-:W-:Y:S01]  /*9080*/  FFMA.FTZ R192, R149, -R192, R182 ;  /* 0x800000c095c07223 */ /* 0x000fe200000100b6 */
[----:B------:R-:W-:Y:S01]  /*9090*/  FFMA.FTZ R191, R164, R184, R191 ;  /* 0x000000b8a4bf7223 */ /* 0x000fe200000100bf */
[----:B------:R-:W-:Y:S01]  /*90a0*/  FFMA.FTZ R165, R203, R224, R12 ;  /* 0x000000e0cba57223 */ /* 0x000fe2000001000c */
[----:B------:R-:W-:-:S02]  /*90b0*/  FFMA.FTZ R167, R23, R184, R166 ;  /* 0x000000b817a77223 */ /* 0x000fc400000100a6 */
[----:B------:R-:W-:Y:S01]  /*90c0*/  FFMA.FTZ R186, R163, R191, R186 ;  /* 0x000000bfa3ba7223 */ /* 0x000fe200000100ba */
[----:B------:R-:W-:Y:S01]  /*90d0*/  FFMA.FTZ R12, R192, R3, R165 ;  /* 0x00000003c00c7223 */ /* 0x000fe200000100a5 */
[----:B------:R-:W-:Y:S01]  /*90e0*/  FFMA.FTZ R164, R22, R191, R167 ;  /* 0x000000bf16a47223 */ /* 0x000fe200000100a7 */
[----:B------:R-:W-:Y:S01]  /*90f0*/  IADD3 R165, PT, PT, R86, 0x20, RZ ;  /* 0x0000002056a57810 */ /* 0x000fe20007ffe0ff */
[-C--:B------:R-:W-:Y:S02]  /*9100*/  FFMA.FTZ R193, R162, R186.reuse, R193 ;  /* 0x000000baa2c17223 */ /* 0x080fe400000100c1 */
[----:B------:R-:W-:Y:S01]  /*9110*/  FFMA.FTZ R163, R21, R186, R164 ;  /* 0x000000ba15a37223 */ /* 0x000fe200000100a4 */
[----:B------:R-:W-:-:S03]  /*9120*/  LEA.HI R165, R165, R86, RZ, 0x1b ;  /* 0x00000056a5a57211 */ /* 0x000fc600078fd8ff */
[----:B------:R-:W-:Y:S01]  /*9130*/  FFMA.FTZ R162, R20, R193, R163 ;  /* 0x000000c114a27223 */ /* 0x000fe200000100a3 */
[----:B------:R-:W-:Y:S01]  /*9140*/  LEA R163, R165, UR26, 0x2 ;  /* 0x0000001aa5a37c11 */ /* 0x000fe2000f8e10ff */
[----:B------:R-:W-:Y:S01]  /*9150*/  BAR.SYNC.DEFER_BLOCKING 0x0 ;  /* 0x0000000000007b1d */ /* 0x000fe20000010000 */
[----:B------:R-:W-:Y:S01]  /*9160*/  FFMA.FTZ R201, R150, -R201, R189 ;  /* 0x800000c996c97223 */ /* 0x000fe200000100bd */
[----:B------:R-:W-:-:S03]  /*9170*/  FFMA.FTZ R188, R151, -R188, R184 ;  /* 0x800000bc97bc7223 */ /* 0x000fc600000100b8 */
[----:B------:R-:W-:Y:S01]  /*9180*/  FFMA.FTZ R3, R201, R222, R12 ;  /* 0x000000dec9037223 */ /* 0x000fe2000001000c */
[----:B------:R-:W-:-:S03]  /*9190*/  FFMA.FTZ R199, R152, -R199, R191 ;  /* 0x800000c798c77223 */ /* 0x000fc600000100bf */
[----:B------:R-:W-:Y:S01]  /*91a0*/  FFMA.FTZ R12, R188, R227, R3 ;  /* 0x000000e3bc0c7223 */ /* 0x000fe20000010003 */
[----:B------:R-:W-:Y:S01]  /*91b0*/  FFMA.FTZ R190, R153, -R190, R186 ;  /* 0x800000be99be7223 */ /* 0x000fe200000100ba */
[----:B------:R-:W-:-:S04]  /*91c0*/  IMAD.WIDE.U32 R14, R95, UR38, R14 ;  /* 0x000000265f0e7c25 */ /* 0x000fc8000f8e000e */
[----:B------:R-:W-:Y:S01]  /*91d0*/  FFMA.FTZ R3, R199, R226, R12 ;  /* 0x000000e2c7037223 */ /* 0x000fe2000001000c */
[----:B------:R-:W1:Y:S01]  /*91e0*/  LDS R163, [R163+0x4b0] ;  /* 0x0004b000a3a37984 */ /* 0x000e620000000800 */
[----:B------:R-:W-:Y:S01]  /*91f0*/  FFMA.FTZ R164, R160, R193, R195 ;  /* 0x000000c1a0a47223 */ /* 0x000fe200000100c3 */
[----:B------:R-:W-:Y:S02]  /*9200*/  IMAD.U32 R165, RZ, RZ, UR27 ;  /* 0x0000001bffa57e24 */ /* 0x000fe4000f8e00ff */
[----:B------:R-:W-:Y:S01]  /*9210*/  FFMA.FTZ R160, R190, R13, R3 ;  /* 0x0000000dbea07223 */ /* 0x000fe20000010003 */
[----:B------:R-:W-:Y:S02]  /*9220*/  IMAD R13, R95, UR39, R15 ;  /* 0x000000275f0d7c24 */ /* 0x000fe4000f8e020f */
[----:B------:R-:W-:Y:S01]  /*9230*/  FFMA.FTZ R15, R19, R164, R162 ;  /* 0x000000a4130f7223 */ /* 0x000fe200000100a2 */
[----:B------:R-:W-:Y:S01]  /*9240*/  IADD3 R162, PT, PT, R165, -UR6, -R86 ;  /* 0x80000006a5a27c10 */ /* 0x000fe2000fffe856 */
[----:B------:R-:W-:Y:S01]  /*9250*/  FFMA.FTZ R197, R154, -R197, R193 ;  /* 0x800000c59ac57223 */ /* 0x000fe200000100c1 */
[----:B------:R-:W-:-:S02]  /*9260*/  FFMA.FTZ R158, R155, -R158, R164 ;  /* 0x8000009e9b9e7223 */ /* 0x000fc400000100a4 */
[----:B------:R-:W-:Y:S01]  /*9270*/  ISETP.GE.AND P6, PT, R162, 0x1, PT ;  /* 0x00000001a200780c */ /* 0x000fe20003fc6270 */
[----:B------:R-:W-:Y:S01]  /*9280*/  FFMA.FTZ R3, R197, R204, R160 ;  /* 0x000000ccc5037223 */ /* 0x000fe200000100a0 */
[----:B------:R-:W-:Y:S01]  /*9290*/  LEA R12, P0, R14, UR40, 0x2 ;  /* 0x000000280e0c7c11 */ /* 0x000fe2000f8010ff */
[----:B------:R-:W-:Y:S02]  /*92a0*/  FFMA.FTZ R157, R157, R164, R174 ;  /* 0x000000a49d9d7223 */ /* 0x000fe400000100ae */
[----:B------:R-:W-:Y:S01]  /*92b0*/  FFMA.FTZ R160, R158, R175, R3 ;  /* 0x000000af9ea07223 */ /* 0x000fe20000010003 */
[----:B------:R-:W-:Y:S01]  /*92c0*/  IADD3 R3, PT, PT, R86, 0x40, RZ ;  /* 0x0000004056037810 */ /* 0x000fe20007ffe0ff */
[----:B------:R-:W-:Y:S01]  /*92d0*/  FFMA.FTZ R159, R156, -R159, R157 ;  /* 0x8000009f9c9f7223 */ /* 0x000fe2000001009d */
[----:B------:R-:W-:Y:S01]  /*92e0*/  LEA.HI.X R13, R14, UR41, R13, 0x2, P0 ;  /* 0x000000290e0d7c11 */ /* 0x000fe200080f140d */
[----:B------:R-:W-:Y:S01]  /*92f0*/  FFMA.FTZ R14, R18, R157, R15 ;  /* 0x0000009d120e7223 */ /* 0x000fe2000001000f */
[C---:B------:R-:W-:Y:S01]  /*9300*/  IADD3 R157, PT, PT, R86.reuse, 0x60, RZ ;  /* 0x00000060569d7810 */ /* 0x040fe20007ffe0ff */
[----:B------:R-:W-:Y:S01]  /*9310*/  BSSY.RECONVERGENT B0, `(.L_x_7211) ;  /* 0x000000f000007945 */ /* 0x000fe20003800200 */
[----:B------:R-:W-:Y:S01]  /*9320*/  LEA.HI R3, R3, R86, RZ, 0x1b ;  /* 0x0000005603037211 */ /* 0x000fe200078fd8ff */
        /* <DEDUP_REMOVED lines=8> */
[----:B0-----:R-:W-:-:S12]  /*93b0*/  @!P6 BRA `(.L_x_7212) ;  /* 0x000000000010e947 */ /* 0x001fd80003800000 */
[----:B------:R-:W-:-:S04]  /*93c0*/  LEA.HI R3, R86, R86, RZ, 0x1b ;  /* 0x0000005656037211 */ /* 0x000fc800078fd8ff */
[----:B------:R-:W-:-:S06]  /*93d0*/  LEA R3, R3, UR26, 0x2 ;  /* 0x0000001a03037c11 */ /* 0x000fcc000f8e10ff */
[----:B------:R-:W0:Y:S04]  /*93e0*/  LDS R3, [R3+0x430] ;  /* 0x0004300003037984 */ /* 0x000e280000000800 */
[----:B0-----:R0:W-:Y:S02]  /*93f0*/  REDG.E.ADD.F32.FTZ.RN.STRONG.GPU desc[UR28][R12.64], R3 ;  /* 0x000000030c0079a6 */ /* 0x0011e4000c12f31c */
.L_x_7212:
[----:B------:R-:W-:Y:S05]  /*9400*/  BSYNC.RECONVERGENT B0 ;  /* 0x0000000000007941 */ /* 0x000fea0003800200 */
.L_x_7211:
[----:B------:R-:W-:Y:S01]  /*9410*/  BSSY.RECONVERGENT B0, `(.L_x_7213) ;  /* 0x0000004000007945 */ /* 0x000fe20003800200 */
[----:B------:R-:W-:-:S03]  /*9420*/  ISETP.GE.AND P6, PT, R162, 0xa1, PT ;  /* 0x000000a1a200780c */ /* 0x000fc60003fc6270 */
[----:B------:R-:W-:Y:S10]  /*9430*/  @!P3 BRA `(.L_x_7214) ;  /* 0x000000000004b947 */ /* 0x000ff40003800000 */
[----:B-1----:R2:W-:Y:S02]  /*9440*/  REDG.E.ADD.F32.FTZ.RN.STRONG.GPU desc[UR28][R12.64+0x80], R163 ;  /* 0x000080a30c0079a6 */ /* 0x0025e4000c12f31c */
.L_x_7214:
[----:B------:R-:W-:Y:S05]  /*9450*/  BSYNC.RECONVERGENT B0 ;  /* 0x0000000000007941 */ /* 0x000fea0003800200 */
.L_x_7213:
[----:B0-----:R0:W3:Y:S01]  /*9460*/  LDS R3, [R160+0x530] ;  /* 0x00053000a0037984 */ /* 0x0010e20000000800 */
[----:B------:R-:W-:Y:S01]  /*9470*/  BSSY.RECONVERGENT B0, `(.L_x_7215) ;  /* 0x0000006000007945 */ /* 0x000fe20003800200 */
[----:B-12---:R-:W-:Y:S02]  /*9480*/  IADD3 R163, PT, PT, R86, 0xa0, RZ ;  /* 0x000000a056a37810 */ /* 0x006fe40007ffe0ff */
[----:B------:R-:W-:Y:S02]  /*9490*/  LEA.HI R165, R165, R86, RZ, 0x1b ;  /* 0x00000056a5a57211 */ /* 0x000fe400078fd8ff */
[----:B------:R-:W-:Y:S01]  /*94a0*/  LEA R157, R157, UR26, 0x2 ;  /* 0x0000001a9d9d7c11 */ /* 0x000fe2000f8e10ff */
[----:B------:R-:W-:Y:S06]  /*94b0*/  @!P2 BRA `(.L_x_7216) ;  /* 0x000000000004a947 */ /* 0x000fec0003800000 */
[----:B---3--:R1:W-:Y:S02]  /*94c0*/  REDG.E.ADD.F32.FTZ.RN.STRONG.GPU desc[UR28][R12.64+0x100], R3 ;  /* 0x000100030c0079a6 */ /* 0x0083e4000c12f31c */
.L_x_7216:
[----:B------:R-:W-:Y:S05]  /*94d0*/  BSYNC.RECONVERGENT B0 ;  /* 0x0000000000007941 */ /* 0x000fea0003800200 */
.L_x_7215:
[----:B-1-3--:R1:W2:Y:S01]  /*94e0*/  LDS R3, [R157+0x5b0] ;  /* 0x0005b0009d037984 */ /* 0x00a2a20000000800 */
[----:B------:R-:W-:Y:S01]  /*94f0*/  BSSY.RECONVERGENT B0, `(.L_x_7217) ;  /* 0x0000005000007945 */ /* 0x000fe20003800200 */
[----:B------:R-:W-:Y:S02]  /*9500*/  LEA.HI R163, R163, R86, RZ, 0x1b ;  /* 0x00000056a3a37211 */ /* 0x000fe400078fd8ff */
[----:B------:R-:W-:Y:S01]  /*9510*/  LEA R165, R165, UR26, 0x2 ;  /* 0x0000001aa5a57c11 */ /* 0x000fe2000f8e10ff */
[----:B------:R-:W-:Y:S06]  /*9520*/  @!P1 BRA `(.L_x_7218) ;  /* 0x0000000000049947 */ /* 0x000fec0003800000 */
[----:B--2---:R3:W-:Y:S02]  /*9530*/  REDG.E.ADD.F32.FTZ.RN.STRONG.GPU desc[UR28][R12.64+0x180], R3 ;  /* 0x000180030c0079a6 */ /* 0x0047e4000c12f31c */
.L_x_7218:
[----:B------:R-:W-:Y:S05]  /*9540*/  BSYNC.RECONVERGENT B0 ;  /* 0x0000000000007941 */ /* 0x000fea0003800200 */
.L_x_7217:
[----:B--23--:R2:W3:Y:S01]  /*9550*/  LDS R3, [R165+0x630] ;  /* 0x00063000a5037984 */ /* 0x00c4e20000000800 */
[----:B------:R-:W-:Y:S01]  /*9560*/  BSSY.RECONVERGENT B0, `(.L_x_7219) ;  /* 0x0000004000007945 */ /* 0x000fe20003800200 */
[----:B0-----:R-:W-:-:S03]  /*9570*/  LEA R160, R163, UR26, 0x2 ;  /* 0x0000001aa3a07c11 */ /* 0x001fc6000f8e10ff */
[----:B------:R-:W-:Y:S05]  /*9580*/  @!P0 BRA `(.L_x_7220) ;  /* 0x0000000000048947 */ /* 0x000fea0003800000 */
[----:B---3--:R0:W-:Y:S02]  /*9590*/  REDG.E.ADD.F32.FTZ.RN.STRONG.GPU desc[UR28][R12.64+0x200], R3 ;  /* 0x000200030c0079a6 */ /* 0x0081e4000c12f31c */
.L_x_7220:
[----:B------:R-:W-:Y:S05]  /*95a0*/  BSYNC.RECONVERGENT B0 ;  /* 0x0000000000007941 */ /* 0x000fea0003800200 */
.L_x_7219:
[----:B0--3--:R0:W3:Y:S01]  /*95b0*/  LDS R3, [R160+0x6b0] ;  /* 0x0006b000a0037984 */ /* 0x0090e20000000800 */
[----:B------:R-:W-:Y:S01]  /*95c0*/  BSSY.RECONVERGENT B0, `(.L_x_7221) ;  /* 0x0000005000007945 */ /* 0x000fe20003800200 */
[C---:B-1----:R-:W-:Y:S01]  /*95d0*/  IADD3 R157, PT, PT, R86.reuse, 0xc0, RZ ;  /* 0x000000c0569d7810 */ /* 0x042fe20007ffe0ff */
[----:B------:R-:W-:Y:S02]  /*95e0*/  VIADD R163, R86, 0xe0 ;  /* 0x000000e056a37836 */ /* 0x000fe40000000000 */
[----:B------:R-:W-:Y:S05]  /*95f0*/  @!P6 BRA `(.L_x_7222) ;  /* 0x000000000004e947 */ /* 0x000fea0003800000 */
[----:B---3--:R1:W-:Y:S02]  /*9600*/  REDG.E.ADD.F32.FTZ.RN.STRONG.GPU desc[UR28][R12.64+0x280], R3 ;  /* 0x000280030c0079a6 */ /* 0x0083e4000c12f31c */
.L_x_7222:
[----:B------:R-:W-:Y:S05]  /*9610*/  BSYNC.RECONVERGENT B0 ;  /* 0x0000000000007941 */ /* 0x000fea0003800200 */
.L_x_7221:
[----:B-1-3--:R-:W-:Y:S01]  /*9620*/  IADD3 R3, PT, PT, R86, 0x100, RZ ;  /* 0x0000010056037810 */ /* 0x00afe20007ffe0ff */
[----:B------:R-:W-:Y:S01]  /*9630*/  BSSY.RECONVERGENT B0, `(.L_x_7223) ;  /* 0x000000f000007945 */ /* 0x000fe20003800200 */
[-C--:B------:R-:W-:Y:S02]  /*9640*/  LEA.HI R157, R157, R86.reuse, RZ, 0x1b ;  /* 0x000000569d9d7211 */ /* 0x080fe400078fd8ff */
[-C--:B0-----:R-:W-:Y:S02]  /*9650*/  LEA.HI R160, R3, R86.reuse, RZ, 0x1b ;  /* 0x0000005603a07211 */ /* 0x081fe400078fd8ff */
        /* <DEDUP_REMOVED lines=12> */
.L_x_7224:
[----:B------:R-:W-:Y:S05]  /*9720*/  BSYNC.RECONVERGENT B0 ;  /* 0x0000000000007941 */ /* 0x000fea0003800200 */
.L_x_7223:
[----:B01----:R0:W1:Y:S01]  /*9730*/  LDS R3, [R163+0x7b0] ;  /* 0x0007b000a3037984 */ /* 0x0030620000000800 */
[----:B------:R-:W-:Y:S01]  /*9740*/  BSSY.RECONVERGENT B0, `(.L_x_7225) ;  /* 0x0000006000007945 */ /* 0x000fe20003800200 */
[----:B------:R-:W-:Y:S02]  /*9750*/  IADD3 R157, PT, PT, R86, 0x140, RZ ;  /* 0x00000140569d7810 */ /* 0x000fe40007ffe0ff */
[----:B------:R-:W-:Y:S02]  /*9760*/  LEA.HI R165, R165, R86, RZ, 0x1b ;  /* 0x00000056a5a57211 */ /* 0x000fe400078fd8ff */
[----:B------:R-:W-:Y:S01]  /*9770*/  LEA R160, R160, UR26, 0x2 ;  /* 0x0000001aa0a07c11 */ /* 0x000fe2000f8e10ff */
[----:B------:R-:W-:Y:S06]  /*9780*/  @!P0 BRA `(.L_x_7226) ;  /* 0x0000000000048947 */ /* 0x000fec0003800000 */
[----:B-1----:R2:W-:Y:S02]  /*9790*/  REDG.E.ADD.F32.FTZ.RN.STRONG.GPU desc[UR28][R12.64+0x380], R3 ;  /* 0x000380030c0079a6 */ /* 0x0025e4000c12f31c */
.L_x_7226:
[----:B------:R-:W-:Y:S05]  /*97a0*/  BSYNC.RECONVERGENT B0 ;  /* 0x0000000000007941 */ /* 0x000fea0003800200 */
.L_x_7225:
[----:B-12---:R1:W2:Y:S01]  /*97b0*/  LDS R3, [R160+0x830] ;  /* 0x00083000a0037984 */ /* 0x0062a20000000800 */
[----:B------:R-:W-:Y:S01]  /*97c0*/  BSSY.RECONVERGENT B0, `(.L_x_7227) ;  /* 0x0000005000007945 */ /* 0x000fe20003800200 */
[----:B------:R-:W-:Y:S02]  /*97d0*/  LEA.HI R157, R157, R86, RZ, 0x1b ;  /* 0x000000569d9d7211 */ /* 0x000fe400078fd8ff */
[----:B------:R-:W-:Y:S01]  /*97e0*/  LEA R165, R165, UR26, 0x2 ;  /* 0x0000001aa5a57c11 */ /* 0x000fe2000f8e10ff */
[----:B------:R-:W-:Y:S06]  /*97f0*/  @!P1 BRA `(.L_x_7228) ;  /* 0x0000000000049947 */ /* 0x000fec0003800000 */
[----:B--2---:R3:W-:Y:S02]  /*9800*/  REDG.E.ADD.F32.FTZ.RN.STRONG.GPU desc[UR28][R12.64+0x400], R3 ;  /* 0x000400030c0079a6 */ /* 0x0047e4000c12f31c */
.L_x_7228:
[----:B------:R-:W-:Y:S05]  /*9810*/  BSYNC.RECONVERGENT B0 ;  /* 0x0000000000007941 */ /* 0x000fea0003800200 */
.L_x_7227:
[----:B--23--:R2:W3:Y:S01]  /*9820*/  LDS R3, [R165+0x8b0] ;  /* 0x0008b000a5037984 */ /* 0x00c4e20000000800 */
[----:B------:R-:W-:Y:S01]  /*9830*/  BSSY.RECONVERGENT B0, `(.L_x_7229) ;  /* 0x0000004000007945 */ /* 0x000fe20003800200 */
[----:B-1----:R-:W-:-:S03]  /*9840*/  LEA R160, R157, UR26, 0x2 ;  /* 0x0000001a9da07c11 */ /* 0x002fc6000f8e10ff */
[----:B------:R-:W-:Y:S05]  /*9850*/  @!P2 BRA `(.L_x_7230) ;  /* 0x000000000004a947 */ /* 0x000fea0003800000 */
[----:B---3--:R1:W-:Y:S02]  /*9860*/  REDG.E.ADD.F32.FTZ.RN.STRONG.GPU desc[UR28][R12.64+0x480], R3 ;  /* 0x000480030c0079a6 */ /* 0x0083e4000c12f31c */
.L_x_7230:
[----:B------:R-:W-:Y:S05]  /*9870*/  BSYNC.RECONVERGENT B0 ;  /* 0x0000000000007941 */ /* 0x000fea0003800200 */
.L_x_7229:
[----:B-1-3--:R1:W3:Y:S01]  /*9880*/  LDS R3, [R160+0x930] ;  /* 0x00093000a0037984 */ /* 0x00a2e20000000800 */
[----:B------:R-:W-:Y:S01]  /*9890*/  BSSY.RECONVERGENT B0, `(.L_x_7231) ;  /* 0x0000005000007945 */ /* 0x000fe20003800200 */
[C---:B------:R-:W-:Y:S01]  /*98a0*/  IADD3 R157, PT, PT, R86.reuse, 0x160, RZ ;  /* 0x00000160569d7810 */ /* 0x040fe20007ffe0ff */
[----:B0-----:R-:W-:Y:S02]  /*98b0*/  VIADD R163, R86, 0x180 ;  /* 0x0000018056a37836 */ /* 0x001fe40000000000 */
[----:B------:R-:W-:Y:S05]  /*98c0*/  @!P3 BRA `(.L_x_7232) ;  /* 0x000000000004b947 */ /* 0x000fea0003800000 */
[----:B---3--:R0:W-:Y:S02]  /*98d0*/  REDG.E.ADD.F32.FTZ.RN.STRONG.GPU desc[UR28][R12.64+0x500], R3 ;  /* 0x000500030c0079a6 */ /* 0x0081e4000c12f31c */
.L_x_7232:
[----:B------:R-:W-:Y:S05]  /*98e0*/  BSYNC.RECONVERGENT B0 ;  /* 0x0000000000007941 */ /* 0x000fea0003800200 */
.L_x_7231:
        /* <DEDUP_REMOVED lines=16> */
.L_x_7234:
[----:B------:R-:W-:Y:S05]  /*99f0*/  BSYNC.RECONVERGENT B0 ;  /* 0x0000000000007941 */ /* 0x000fea0003800200 */
.L_x_7233:
[----:B01----:R0:W1:Y:S01]  /*9a00*/  LDS R3, [R163+0xa30] ;  /* 0x000a3000a3037984 */ /* 0x0030620000000800 */
[----:B------:R-:W-:Y:S01]  /*9a10*/  BSSY.RECONVERGENT B0, `(.L_x_7235) ;  /* 0x0000006000007945 */ /* 0x000fe20003800200 */
[----:B------:R-:W-:Y:S02]  /*9a20*/  IADD3 R157, PT, PT, R86, 0x1e0, RZ ;  /* 0x000001e0569d7810 */ /* 0x000fe40007ffe0ff */
[----:B------:R-:W-:Y:S02]  /*9a30*/  LEA.HI R165, R165, R86, RZ, 0x1b ;  /* 0x00000056a5a57211 */ /* 0x000fe400078fd8ff */
[----:B------:R-:W-:Y:S01]  /*9a40*/  LEA R160, R160, UR26, 0x2 ;  /* 0x0000001aa0a07c11 */ /* 0x000fe2000f8e10ff */
[----:B------:R-:W-:Y:S06]  /*9a50*/  @!P0 BRA `(.L_x_7236) ;  /* 0x0000000000048947 */ /* 0x000fec0003800000 */
[----:B-1----:R2:W-:Y:S02]  /*9a60*/  REDG.E.ADD.F32.FTZ.RN.STRONG.GPU desc[UR28][R12.64+0x600], R3 ;  /* 0x000600030c0079a6 */ /* 0x0025e4000c12f31c */
.L_x_7236:
[----:B------:R-:W-:Y:S05]  /*9a70*/  BSYNC.RECONVERGENT B0 ;  /* 0x0000000000007941 */ /* 0x000fea0003800200 */
.L_x_7235:
[----:B-12---:R1:W2:Y:S01]  /*9a80*/  LDS R3, [R160+0xab0] ;  /* 0x000ab000a0037984 */ /* 0x0062a20000000800 */
[----:B------:R-:W-:Y:S01]  /*9a90*/  BSSY.RECONVERGENT B0, `(.L_x_7237) ;  /* 0x0000005000007945 */ /* 0x000fe20003800200 */
[----:B------:R-:W-:Y:S02]  /*9aa0*/  LEA.HI R157, R157, R86, RZ, 0x1b ;  /* 0x000000569d9d7211 */ /* 0x000fe400078fd8ff */
[----:B------:R-:W-:Y:S01]  /*9ab0*/  LEA R165, R165, UR26, 0x2 ;  /* 0x0000001aa5a57c11 */ /* 0x000fe2000f8e10ff */
[----:B------:R-:W-:Y:S06]  /*9ac0*/  @!P1 BRA `(.L_x_7238) ;  /* 0x0000000000049947 */ /* 0x000fec0003800000 */
[----:B--2---:R3:W-:Y:S02]  /*9ad0*/  REDG.E.ADD.F32.FTZ.RN.STRONG.GPU desc[UR28][R12.64+0x680], R3 ;  /* 0x000680030c0079a6 */ /* 0x0047e4000c12f31c */
.L_x_7238:
[----:B------:R-:W-:Y:S05]  /*9ae0*/  BSYNC.RECONVERGENT B0 ;  /* 0x0000000000007941 */ /* 0x000fea0003800200 */
.L_x_7237:
[----:B--23--:R2:W3:Y:S01]  /*9af0*/  LDS R3, [R165+0xb30] ;  /* 0x000b3000a5037984 */ /* 0x00c4e20000000800 */
[----:B------:R-:W-:Y:S01]  /*9b00*/  BSSY.RECONVERGENT B0, `(.L_x_7239) ;  /* 0x0000004000007945 */ /* 0x000fe20003800200 */
[----:B------:R-:W-:-:S03]  /*9b10*/  LEA R157, R157, UR26, 0x2 ;  /* 0x0000001a9d9d7c11 */ /* 0x000fc6000f8e10ff */
[----:B------:R-:W-:Y:S05]  /*9b20*/  @!P2 BRA `(.L_x_7240) ;  /* 0x000000000004a947 */ /* 0x000fea0003800000 */
[----:B---3--:R4:W-:Y:S02]  /*9b30*/  REDG.E.ADD.F32.FTZ.RN.STRONG.GPU desc[UR28][R12.64+0x700], R3 ;  /* 0x000700030c0079a6 */ /* 0x0089e4000c12f31c */
.L_x_7240:
[----:B------:R-:W-:Y:S05]  /*9b40*/  BSYNC.RECONVERGENT B0 ;  /* 0x0000000000007941 */ /* 0x000fea0003800200 */
.L_x_7239:
[----:B---34-:R3:W4:Y:S01]  /*9b50*/  LDS R3, [R157+0xbb0] ;  /* 0x000bb0009d037984 */ /* 0x0187220000000800 */
[----:B------:R-:W-:Y:S04]  /*9b60*/  BSSY.RECONVERGENT B0, `(.L_x_7241) ;  /* 0x0000003000007945 */ /* 0x000fe80003800200 */
[----:B------:R-:W-:Y:S05]  /*9b70*/  @!P3 BRA `(.L_x_7242) ;  /* 0x000000000004b947 */ /* 0x000fea0003800000 */
[----:B----4-:R4:W-:Y:S02]  /*9b80*/  REDG.E.ADD.F32.FTZ.RN.STRONG.GPU desc[UR28][R12.64+0x780], R3 ;  /* 0x000780030c0079a6 */ /* 0x0109e4000c12f31c */
.L_x_7242:
[----:B------:R-:W-:Y:S05]  /*9b90*/  BSYNC.RECONVERGENT B0 ;  /* 0x0000000000007941 */ /* 0x000fea0003800200 */
.L_x_7241:
[----:B----4-:R-:W4:Y:S01]  /*9ba0*/  SHFL.DOWN PT, R12, R15, 0x1, 0x1f ;  /* 0x08201f000f0c7f89 */ /* 0x010f2200000e0000 */
[----:B------:R-:W-:Y:S01]  /*9bb0*/  ISETP.GT.AND P0, PT, R67, 0x1e, PT ;  /* 0x0000001e4300780c */ /* 0x000fe20003f04270 */
[-C--:B------:R-:W-:Y:S01]  /*9bc0*/  FMUL.FTZ R156, R156, R161.reuse ;  /* 0x000000a19c9c7220 */ /* 0x080fe20000410000 */
[----:B------:R-:W-:Y:S01]  /*9bd0*/  FMUL.FTZ R170, R140, R161 ;  /* 0x000000a18caa7220 */ /* 0x000fe20000410000 */
[----:B------:R-:W5:Y:S01]  /*9be0*/  SHFL.DOWN PT, R3, R14, 0x1, 0x1f ;  /* 0x08201f000e037f89 */ /* 0x000f6200000e0000 */
        /* <DEDUP_REMOVED lines=14> */
[----:B------:R-:W-:Y:S01]  /*9cd0*/  FMUL.FTZ R154, R150, R215 ;  /* 0x000000d7969a7220 */ /* 0x000fe20000410000 */
[-C--:B--2---:R-:W-:Y:S01]  /*9ce0*/  FMUL.FTZ R165, R153, R200.reuse ;  /* 0x000000c899a57220 */ /* 0x084fe20000410000 */
[----:B------:R-:W-:Y:S01]  /*9cf0*/  FFMA.FTZ R149, R128, R147, R149 ;  /* 0x0000009380957223 */ /* 0x000fe20000010095 */
[----:B------:R-:W-:Y:S01]  /*9d00*/  FMUL.FTZ R162, R152, R213 ;  /* 0x000000d598a27220 */ /* 0x000fe20000410000 */
[----:B------:R-:W-:Y:S01]  /*9d10*/  FMUL.FTZ R150, R148, R217 ;  /* 0x000000d994967220 */ /* 0x000fe20000410000 */
[----:B----4-:R-:W-:Y:S01]  /*9d20*/  @!P0 FADD.FTZ R15, R15, R12 ;  /* 0x0000000c0f0f8221 */ /* 0x010fe20000010000 */
[C---:B------:R-:W-:Y:S01]  /*9d30*/  FMUL.FTZ R177, R140.reuse, R177 ;  /* 0x000000b18cb17220 */ /* 0x040fe20000410000 */
[C---:B------:R-:W-:Y:S01]  /*9d40*/  FMUL.FTZ R168, R140.reuse, R179 ;  /* 0x000000b38ca87220 */ /* 0x040fe20000410000 */
[----:B------:R-:W-:Y:S01]  /*9d50*/  FMUL.FTZ R167, R140, R200 ;  /* 0x000000c88ca77220 */ /* 0x000fe20000410000 */
[----:B-----5:R-:W-:Y:S01]  /*9d60*/  @!P0 FADD.FTZ R14, R14, R3 ;  /* 0x000000030e0e8221 */ /* 0x020fe20000010000 */
[----:B------:R-:W2:Y:S01]  /*9d70*/  SHFL.DOWN PT, R12, R15, 0x2, 0x1f ;  /* 0x08401f000f0c7f89 */ /* 0x000ea200000e0000 */
[----:B------:R-:W-:Y:S01]  /*9d80*/  ISETP.GT.AND P0, PT, R67, 0x1d, PT ;  /* 0x0000001d4300780c */ /* 0x000fe20003f04270 */
[C---:B------:R-:W-:Y:S01]  /*9d90*/  FMUL.FTZ R164, R140.reuse, R213 ;  /* 0x000000d58ca47220 */ /* 0x040fe20000410000 */
[C---:B0-----:R-:W-:Y:S01]  /*9da0*/  FMUL.FTZ R163, R140.reuse, R206 ;  /* 0x000000ce8ca37220 */ /* 0x041fe20000410000 */
[----:B------:R-:W0:Y:S01]  /*9db0*/  SHFL.DOWN PT, R3, R14, 0x2, 0x1f ;  /* 0x08401f000e037f89 */ /* 0x000e2200000e0000 */
[C---:B-1----:R-:W-:Y:S01]  /*9dc0*/  FMUL.FTZ R160, R140.reuse, R215 ;  /* 0x000000d78ca07220 */ /* 0x042fe20000410000 */
[C---:B---3--:R-:W-:Y:S01]  /*9dd0*/  FMUL.FTZ R157, R140.reuse, R212 ;  /* 0x000000d48c9d7220 */ /* 0x048fe20000410000 */
[C---:B------:R-:W-:Y:S01]  /*9de0*/  FMUL.FTZ R152, R140.reuse, R217 ;  /* 0x000000d98c987220 */ /* 0x040fe20000410000 */
[C---:B------:R-:W-:Y:S01]  /*9df0*/  FMUL.FTZ R153, R140.reuse, R214 ;  /* 0x000000d68c997220 */ /* 0x040fe20000410000 */
[CC--:B------:R-:W-:Y:S01]  /*9e00*/  FMUL.FTZ R148, R140.reuse, R219.reuse ;  /* 0x000000db8c947220 */ /* 0x0c0fe20000410000 */
        /* <DEDUP_REMOVED lines=14> */
[----:B--2---:R-:W-:Y:S01]  /*9ef0*/  @!P0 FADD.FTZ R15, R15, R12 ;  /* 0x0000000c0f0f8221 */ /* 0x004fe20000010000 */
[----:B------:R-:W-:Y:S01]  /*9f00*/  FFMA.FTZ R153, R122, R151, R153 ;  /* 0x000000977a997223 */ /* 0x000fe20000010099 */
[----:B------:R-:W-:Y:S01]  /*9f10*/  FFMA.FTZ R152, R123, R150, R152 ;  /* 0x000000967b987223 */ /* 0x000fe20000010098 */
[----:B------:R-:W-:Y:S01]  /*9f20*/  FFMA.FTZ R148, R129, R146, R148 ;  /* 0x0000009281947223 */ /* 0x000fe20000010094 */
[----:B0-----:R-:W-:Y:S01]  /*9f30*/  @!P0 FADD.FTZ R14, R14, R3 ;  /* 0x000000030e0e8221 */ /* 0x001fe20000010000 */
        /* <DEDUP_REMOVED lines=23> */
[----:B------:R-:W-:Y:S01]  /*a0b0*/  FADD.FTZ R120, R149, R120 ;  /* 0x0000007895787221 */ /* 0x000fe20000010000 */
[----:B0-----:R-:W-:Y:S01]  /*a0c0*/  @!P0 FADD.FTZ R15, R15, R12 ;  /* 0x0000000c0f0f8221 */ /* 0x001fe20000010000 */
[----:B------:R-:W-:Y:S01]  /*a0d0*/  FMUL.FTZ R12, R140, R221 ;  /* 0x000000dd8c0c7220 */ /* 0x000fe20000410000 */
[----:B------:R-:W-:Y:S01]  /*a0e0*/  FADD.FTZ R133, R160, R133 ;  /* 0x00000085a0857221 */ /* 0x000fe20000010000 */
[----:B------:R-:W-:Y:S01]  /*a0f0*/  FFMA.FTZ R96, R161, R39, R96 ;  /* 0x00000027a1607223 */ /* 0x000fe20000010060 */
        /* <DEDUP_REMOVED lines=9> */
[----:B------:R-:W-:Y:S01]  /*a190*/  FADD.FTZ R130, R163, R130 ;  /* 0x00000082a3827221 */ /* 0x000fe20000010000 */
[----:B------:R-:W-:Y:S01]  /*a1a0*/  FFMA.FTZ R101, R162, R38, R101 ;  /* 0x00000026a2657223 */ /* 0x000fe20000010065 */
[----:B------:R-:W-:Y:S01]  /*a1b0*/  FADD.FTZ R125, R12, R125 ;  /* 0x0000007d0c7d7221 */ /* 0x000fe20000010000 */
[----:B------:R-:W-:Y:S01]  /*a1c0*/  FMUL.FTZ R12, R2, R223 ;  /* 0x000000df020c7220 */ /* 0x000fe20000410000 */
[----:B------:R-:W-:Y:S01]  /*a1d0*/  FFMA.FTZ R111, R142, R48, R111 ;  /* 0x000000308e6f7223 */ /* 0x000fe2000001006f */
[----:B------:R-:W-:Y:S01]  /*a1e0*/  FADD.FTZ R118, R181, R118 ;  /* 0x00000076b5767221 */ /* 0x000fe20000010000 */
[----:B------:R-:W-:Y:S01]  /*a1f0*/  FADD.FTZ R137, R164, R137 ;  /* 0x00000089a4897221 */ /* 0x000fe20000010000 */
[----:B------:R-:W-:Y:S01]  /*a200*/  FFMA.FTZ R12, R33, R13, R12 ;  /* 0x0000000d210c7223 */ /* 0x000fe2000001000c */
[----:B------:R-:W-:Y:S01]  /*a210*/  FFMA.FTZ R94, R165, R37, R94 ;  /* 0x00000025a55e7223 */ /* 0x000fe2000001005e */
[----:B------:R-:W-:Y:S01]  /*a220*/  FFMA.FTZ R106, R13, R50, R106 ;  /* 0x000000320d6a7223 */ /* 0x000fe2000001006a */
[----:B------:R-:W-:Y:S01]  /*a230*/  FADD.FTZ R132, R167, R132 ;  /* 0x00000084a7847221 */ /* 0x000fe20000010000 */
[----:B------:R-:W-:Y:S01]  /*a240*/  FFMA.FTZ R99, R166, R36, R99 ;  /* 0x00000024a6637223 */ /* 0x000fe20000010063 */
[----:B------:R-:W-:Y:S01]  /*a250*/  FFMA.FTZ R92, R169, R35, R92 ;  /* 0x00000023a95c7223 */ /* 0x000fe2000001005c */
[----:B------:R-:W-:Y:S01]  /*a260*/  FFMA.FTZ R97, R156, R34, R97 ;  /* 0x000000229c617223 */ /* 0x000fe20000010061 */
[----:B------:R-:W-:Y:S01]  /*a270*/  FADD.FTZ R121, R12, R121 ;  /* 0x000000790c797221 */ /* 0x000fe20000010000 */
[----:B------:R-:W-:Y:S01]  /*a280*/  FADD.FTZ R139, R168, R139 ;  /* 0x0000008ba88b7221 */ /* 0x000fe20000010000 */
[----:B0-----:R-:W-:Y:S01]  /*a290*/  @!P0 FADD.FTZ R15, R15, R16 ;  /* 0x000000100f0f8221 */ /* 0x001fe20000010000 */
[----:B------:R-:W-:Y:S01]  /*a2a0*/  FADD.FTZ R136, R177, R136 ;  /* 0x00000088b1887221 */ /* 0x000fe20000010000 */
[----:B------:R-:W-:Y:S01]  /*a2b0*/  FADD.FTZ R143, R170, R143 ;  /* 0x0000008faa8f7221 */ /* 0x000fe20000010000 */
[----:B-1----:R-:W-:-:S02]  /*a2c0*/  @!P0 FADD.FTZ R14, R14, R17 ;  /* 0x000000110e0e8221 */ /* 0x002fc40000010000 */
[----:B------:R-:W0:Y:S01]  /*a2d0*/  SHFL.DOWN PT, R16, R15, 0x10, 0x1f ;  /* 0x0a001f000f107f89 */ /* 0x000e2200000e0000 */
[----:B------:R-:W-:Y:S01]  /*a2e0*/  ISETP.NE.AND P0, PT, R67, RZ, PT ;  /* 0x000000ff4300720c */ /* 0x000fe20003f05270 */
[----:B------:R-:W-:Y:S02]  /*a2f0*/  FFMA.FTZ R17, R141, R142, R198 ;  /* 0x0000008e8d117223 */ /* 0x000fe400000100c6 */
[----:B------:R-:W1:Y:S02]  /*a300*/  SHFL.DOWN PT, R147, R14, 0x10, 0x1f ;  /* 0x0a001f000e937f89 */ /* 0x000e6400000e0000 */
[----:B------:R-:W-:Y:S01]  /*a310*/  FADD.FTZ R116, R17, R116 ;  /* 0x0000007411747221 */ /* 0x000fe20000010000 */
[----:B0-----:R-:W-:Y:S01]  /*a320*/  FADD.FTZ R2, R15, R16 ;  /* 0x000000100f027221 */ /* 0x001fe20000010000 */
[----:B-1----:R-:W-:-:S06]  /*a330*/  FADD.FTZ R3, R14, R147 ;  /* 0x000000930e037221 */ /* 0x002fcc0000010000 */
        /* <DEDUP_REMOVED lines=15> */
.L_x_7244:
[----:B------:R-:W-:Y:S05]  /*a430*/  BSYNC.RECONVERGENT B0 ;  /* 0x0000000000007941 */ /* 0x000fea0003800200 */
.L_x_7243:
[----:B------:R-:W-:-:S04]  /*a440*/  IADD3 R95, PT, PT, R95, 0x1, RZ ;  /* 0x000000015f5f7810 */ /* 0x000fc80007ffe0ff */
[----:B------:R-:W-:-:S13]  /*a450*/  ISETP.GE.AND P0, PT, R95, UR42, PT ;  /* 0x0000002a5f007c0c */ /* 0x000fda000bf06270 */
[----:B------:R-:W-:Y:S05]  /*a460*/  @!P0 BRA `(.L_x_7245) ;  /* 0xffffffcc000c8947 */ /* 0x000fea000383ffff */
.L_x_7207:
        /* <DEDUP_REMOVED lines=8> */
[----:B------:R-:W1:Y:S01]  /*a4f0*/  LDCU.64 UR30, c[0x0][0x500] ;  /* 0x0000a000ff1e77ac */ /* 0x000e620008000a00 */
[----:B------:R-:W-:-:S02]  /*a500*/  ISETP.GE.AND P3, PT, R81, UR27, PT ;  /* 0x0000001b51007c0c */ /* 0x000fc4000bf66270 */
[----:B------:R-:W-:Y:S02]  /*a510*/  ISETP.GE.AND P5, PT, R80, UR27, PT ;  /* 0x0000001b50007c0c */ /* 0x000fe4000bfa6270 */
[----:B------:R-:W-:Y:S02]  /*a520*/  PRMT R2, RZ, 0x7610, R2 ;  /* 0x00007610ff027816 */ /* 0x000fe40000000002 */
[----:B------:R-:W-:Y:S02]  /*a530*/  ISETP.GE.AND P6, PT, R79, UR27, PT ;  /* 0x0000001b4f007c0c */ /* 0x000fe4000bfc6270 */
[----:B------:R-:W-:Y:S02]  /*a540*/  ISETP.GE.AND P0, PT, R78, UR27, PT ;  /* 0x0000001b4e007c0c */ /* 0x000fe4000bf06270 */
[----:B------:R-:W-:Y:S01]  /*a550*/  PRMT R9, RZ, 0x7610, R9 ;  /* 0x00007610ff097816 */ /* 0x000fe20000000009 */
[----:B------:R-:W2:Y:S01]  /*a560*/  @!P1 LDG.E.U16 R3, desc[UR28][R4.64] ;  /* 0x0000001c04039981 */ /* 0x000ea2000c1e1500 */
[----:B------:R-:W-:-:S02]  /*a570*/  ISETP.GE.AND P1, PT, R77, UR27, PT ;  /* 0x0000001b4d007c0c */ /* 0x000fc4000bf26270 */
[----:B------:R-:W-:Y:S01]  /*a580*/  PRMT R6, RZ, 0x7610, R6 ;  /* 0x00007610ff067816 */ /* 0x000fe20000000006 */
[----:B------:R-:W3:Y:S01]  /*a590*/  @!P2 LDG.E.U16 R0, desc[UR28][R4.64+0x40] ;  /* 0x0000401c0400a981 */ /* 0x000ee2000c1e1500 */
[----:B------:R-:W-:Y:S02]  /*a5a0*/  ISETP.GE.AND P2, PT, R76, UR27, PT ;  /* 0x0000001b4c007c0c */ /* 0x000fe4000bf46270 */
[----:B------:R-:W-:Y:S01]  /*a5b0*/  PRMT R11, RZ, 0x7610, R11 ;  /* 0x00007610ff0b7816 */ /* 0x000fe2000000000b */
[----:B------:R-:W4:Y:S01]  /*a5c0*/  @!P3 LDG.E.U16 R7, desc[UR28][R4.64+0x80] ;  /* 0x0000801c0407b981 */ /* 0x000f22000c1e1500 */
[----:B------:R-:W-:Y:S02]  /*a5d0*/  ISETP.GE.AND P3, PT, R75, UR27, PT ;  /* 0x0000001b4b007c0c */ /* 0x000fe4000bf66270 */
[----:B------:R-:W-:Y:S01]  /*a5e0*/  PRMT R8, RZ, 0x7610, R8 ;  /* 0x00007610ff087816 */ /* 0x000fe20000000008 */
[----:B------:R-:W5:Y:S01]  /*a5f0*/  @!P5 LDG.E.U16 R2, desc[UR28][R4.64+0xc0] ;  /* 0x0000c01c0402d981 */ /* 0x000f62000c1e1500 */
[----:B------:R-:W-:-:S02]  /*a600*/  ISETP.GE.AND P5, PT, R74, UR27, PT ;  /* 0x0000001b4a007c0c */ /* 0x000fc4000bfa6270 */
[----:B------:R-:W-:Y:S01]  /*a610*/  PRMT R13, RZ, 0x7610, R13 ;  /* 0x00007610ff0d7816 */ /* 0x000fe2000000000d */
[----:B------:R-:W5:Y:S01]  /*a620*/  @!P6 LDG.E.U16 R9, desc[UR28][R4.64+0x100] ;  /* 0x0001001c0409e981 */ /* 0x000f62000c1e1500 */
[----:B------:R-:W-:Y:S02]  /*a630*/  PRMT R10, RZ, 0x7610, R10 ;  /* 0x00007610ff0a7816 */ /* 0x000fe4000000000a */
[----:B------:R-:W-:Y:S01]  /*a640*/  ISETP.GE.AND P6, PT, R73, UR27, PT ;  /* 0x0000001b49007c0c */ /* 0x000fe2000bfc6270 */
        /* <DEDUP_REMOVED lines=46> */
[----:B--2---:R-:W-:-:S03]  /*a930*/  IMAD.U32 R5, R0, 0x10000, RZ ;  /* 0x0001000000057824 */ /* 0x004fc600078e00ff */
[----:B------:R-:W2:Y:S01]  /*a940*/  LDS.U16 R0, [R49+0x8] ;  /* 0x0000080031007984 */ /* 0x000ea20000000400 */
[--C-:B------:R-:W-:Y:S01]  /*a950*/  FADD.FTZ R7, R5, R90.reuse ;  /* 0x0000005a05077221 */ /* 0x100fe20000010000 */
[----:B---3--:R-:W-:Y:S02]  /*a960*/  SHF.L.U32 R3, R3, 0x10, RZ ;  /* 0x0000001003037819 */ /* 0x008fe400000006ff */
[----:B----4-:R-:W-:Y:S02]  /*a970*/  SHF.L.U32 R5, R2, 0x10, RZ ;  /* 0x0000001002057819 */ /* 0x010fe400000006ff */
[----:B------:R-:W-:Y:S01]  /*a980*/  FSETP.GTU.FTZ.AND P2, PT, R7, 20, PT ;  /* 0x41a000000700780b */ /* 0x000fe20003f5c000 */
[--C-:B------:R-:W-:Y:S01]  /*a990*/  FADD.FTZ R10, R3, R90.reuse ;  /* 0x0000005a030a7221 */ /* 0x100fe20000010000 */
[----:B-----5:R-:W-:Y:S01]  /*a9a0*/  SHF.L.U32 R3, R4, 0x10, RZ ;  /* 0x0000001004037819 */ /* 0x020fe200000006ff */
[--C-:B------:R-:W-:Y:S01]  /*a9b0*/  FADD.FTZ R9, R5, R90.reuse ;  /* 0x0000005a05097221 */ /* 0x100fe20000010000 */
[----:B------:R-:W3:Y:S03]  /*a9c0*/  LDS.U16 R2, [R49+0xa] ;  /* 0x00000a0031027984 */ /* 0x000ee60000000400 */
[----:B------:R-:W-:Y:S01]  /*a9d0*/  FADD.FTZ R12, R3, R90 ;  /* 0x0000005a030c7221 */ /* 0x000fe20000010000 */
[----:B------:R-:W-:Y:S01]  /*a9e0*/  FSETP.GTU.FTZ.AND P5, PT, R9, 20, PT ;  /* 0x41a000000900780b */ /* 0x000fe20003fbc000 */
[----:B------:R-:W4:Y:S01]  /*a9f0*/  LDS.U16 R3, [R49+0xc] ;  /* 0x00000c0031037984 */ /* 0x000f220000000400 */
[----:B------:R-:W-:-:S02]  /*aa00*/  FSETP.GTU.FTZ.AND P0, PT, R10, 20, PT ;  /* 0x41a000000a00780b */ /* 0x000fc40003f1c000 */
[----:B------:R-:W-:Y:S01]  /*aa10*/  FSETP.GTU.FTZ.AND P1, PT, R12, 20, PT ;  /* 0x41a000000c00780b */ /* 0x000fe20003f3c000 */
[----:B------:R-:W-:Y:S01]  /*aa20*/  @!P2 FMUL.FTZ R7, R7, -1.4426950216293334961 ;  /* 0xbfb8aa3b0707a820 */ /* 0x000fe20000410000 */
[----:B------:R-:W5:Y:S04]  /*aa30*/  LDS.U16 R4, [R49+0xe] ;  /* 0x00000e0031047984 */ /* 0x000f680000000400 */
[----:B------:R-:W0:Y:S01]  /*aa40*/  LDS.U16 R5, [R49+0x10] ;  /* 0x0000100031057984 */ /* 0x000e220000000400 */
[----:B------:R-:W1:Y:S02]  /*aa50*/  @!P2 MUFU.EX2 R7, R7 ;  /* 0x000000070007a308 */ /* 0x000e640000000800 */
[----:B------:R-:W-:Y:S02]  /*aa60*/  @!P5 FMUL.FTZ R9, R9, -1.4426950216293334961 ;  /* 0xbfb8aa3b0909d820 */ /* 0x000fe40000410000 */
[----:B------:R-:W-:-:S02]  /*aa70*/  @!P0 FMUL.FTZ R10, R10, -1.4426950216293334961 ;  /* 0xbfb8aa3b0a0a8820 */ /* 0x000fc40000410000 */
[----:B------:R-:W-:Y:S02]  /*aa80*/  @!P1 FMUL.FTZ R12, R12, -1.4426950216293334961 ;  /* 0xbfb8aa3b0c0c9820 */ /* 0x000fe40000410000 */
[----:B------:R-:W2:Y:S04]  /*aa90*/  @!P5 MUFU.EX2 R9, R9 ;  /* 0x000000090009d308 */ /* 0x000ea80000000800 */
[----:B------:R-:W3:Y:S01]  /*aaa0*/  @!P1 MUFU.EX2 R12, R12 ;  /* 0x0000000c000c9308 */ /* 0x000ee20000000800 */
[----:B-1----:R-:W-:-:S03]  /*aab0*/  @!P2 FADD.FTZ R8, R7, 1 ;  /* 0x3f8000000708a421 */ /* 0x002fc60000010000 */
[----:B------:R-:W1:Y:S04]  /*aac0*/  @!P0 MUFU.EX2 R10, R10 ;  /* 0x0000000a000a8308 */ /* 0x000e680000000800 */
[----:B------:R-:W0:Y:S01]  /*aad0*/  @!P2 MUFU.RCP R8, R8 ;  /* 0x000000080008a308 */ /* 0x000e220000001000 */
[----:B--2---:R-:W-:Y:S01]  /*aae0*/  @!P5 FADD.FTZ R7, R9, 1 ;  /* 0x3f8000000907d421 */ /* 0x004fe20000010000 */
[----:B------:R-:W-:Y:S01]  /*aaf0*/  SHF.L.U32 R9, R0, 0x10, RZ ;  /* 0x0000001000097819 */ /* 0x000fe200000006ff */
[----:B---3--:R-:W-:-:S05]  /*ab00*/  @!P1 FADD.FTZ R13, R12, 1 ;  /* 0x3f8000000c0d9421 */ /* 0x008fca0000010000 */
[----:B------:R2:W3:Y:S01]  /*ab10*/  @!P5 MUFU.RCP R17, R7 ;  /* 0x000000070011d308 */ /* 0x0004e20000001000 */
[----:B-1----:R-:W-:Y:S01]  /*ab20*/  @!P0 FADD.FTZ R11, R10, 1 ;  /* 0x3f8000000a0b8421 */ /* 0x002fe20000010000 */
[----:B------:R-:W-:-:S06]  /*ab30*/  IMAD.U32 R15, R2, 0x10000, RZ ;  /* 0x00010000020f7824 */ /* 0x000fcc00078e00ff */
[----:B------:R-:W1:Y:S01]  /*ab40*/  @!P1 MUFU.RCP R0, R13 ;  /* 0x0000000d00009308 */ /* 0x000e620000001000 */
[----:B----4-:R-:W-:Y:S01]  /*ab50*/  SHF.L.U32 R3, R3, 0x10, RZ ;  /* 0x0000001003037819 */ /* 0x010fe200000006ff */
[--C-:B------:R-:W-:Y:S01]  /*ab60*/  FADD.FTZ R2, R9, R90.reuse ;  /* 0x0000005a09027221 */ /* 0x100fe20000010000 */
[----:B-----5:R-:W-:Y:S01]  /*ab70*/  SHF.L.U32 R9, R4, 0x10, RZ ;  /* 0x0000001004097819 */ /* 0x020fe200000006ff */
[----:B------:R-:W-:-:S04]  /*ab80*/  FADD.FTZ R15, R15, R90 ;  /* 0x0000005a0f0f7221 */ /* 0x000fc80000010000 */
[----:B------:R-:W4:Y:S01]  /*ab90*/  @!P0 MUFU.RCP R11, R11 ;  /* 0x0000000b000b8308 */ /* 0x000f220000001000 */
[----:B0-----:R-:W-:Y:S01]  /*aba0*/  @!P2 FMUL.FTZ R121, R121, R8 ;  /* 0x000000087979a220 */ /* 0x001fe20000410000 */
[----:B--2---:R-:W-:Y:S01]  /*abb0*/  SHF.L.U32 R7, R6, 0x10, RZ ;  /* 0x0000001006077819 */ /* 0x004fe200000006ff */
[--C-:B------:R-:W-:Y:S01]  /*abc0*/  FADD.FTZ R4, R3, R90.reuse ;  /* 0x0000005a03047221 */ /* 0x100fe20000010000 */
[----:B------:R-:W-:Y:S01]  /*abd0*/  FSETP.GTU.FTZ.AND P2, PT, R2, 20, PT ;  /* 0x41a000000200780b */ /* 0x000fe20003f5c000 */
[--C-:B------:R-:W-:Y:S01]  /*abe0*/  FADD.FTZ R9, R9, R90.reuse ;  /* 0x0000005a09097221 */ /* 0x100fe20000010000 */
[----:B------:R-:W-:Y:S02]  /*abf0*/  FSETP.GTU.FTZ.AND P3, PT, R15, 20, PT ;  /* 0x41a000000f00780b */ /* 0x000fe40003f7c000 */
[----:B------:R-:W-:Y:S01]  /*ac00*/  SHF.L.U32 R5, R5, 0x10, RZ ;  /* 0x0000001005057819 */ /* 0x000fe200000006ff */
[----:B------:R-:W-:Y:S01]  /*ac10*/  FADD.FTZ R7, R7, R90 ;  /* 0x0000005a07077221 */ /* 0x000fe20000010000 */
[----:B---3--:R-:W-:Y:S01]  /*ac20*/  @!P5 FMUL.FTZ R116, R116, R17 ;  /* 0x000000117474d220 */ /* 0x008fe20000410000 */
[----:B------:R-:W-:-:S02]  /*ac30*/  FSETP.GTU.FTZ.AND P6, PT, R4, 20, PT ;  /* 0x41a000000400780b */ /* 0x000fc40003fdc000 */
[----:B------:R-:W-:Y:S01]  /*ac40*/  FSETP.GTU.FTZ.AND P5, PT, R9, 20, PT ;  /* 0x41a000000900780b */ /* 0x000fe20003fbc000 */
[----:B------:R-:W-:Y:S01]  /*ac50*/  FADD.FTZ R6, R5, R90 ;  /* 0x0000005a05067221 */ /* 0x000fe20000010000 */
[----:B-1----:R-:W-:Y:S01]  /*ac60*/  @!P1 FMUL.FTZ R125, R125, R0 ;  /* 0x000000007d7d9220 */ /* 0x002fe20000410000 */
[----:B------:R-:W-:Y:S01]  /*ac70*/  FSETP.GTU.FTZ.AND P1, PT, R7, 20, PT ;  /* 0x41a000000700780b */ /* 0x000fe20003f3c000 */
[----:B----4-:R-:W-:Y:S02]  /*ac80*/  @!P0 FMUL.FTZ R118, R118, R11 ;  /* 0x0000000b76768220 */ /* 0x010fe40000410000 */
[----:B------:R-:W-:Y:S01]  /*ac90*/  FSETP.GTU.FTZ.AND P0, PT, R6, 20, PT ;  /* 0x41a000000600780b */ /* 0x000fe20003f1c000 */
[----:B------:R-:W-:Y:S01]  /*aca0*/  @!P2 FMUL.FTZ R0, R2, -1.4426950216293334961 ;  /* 0xbfb8aa3b0200a820 */ /* 0x000fe20000410000 */
[----:B------:R-:W-:-:S03]  /*acb0*/  @!P3 FMUL.FTZ R3, R15, -1.4426950216293334961 ;  /* 0xbfb8aa3b0f03b820 */ /* 0x000fc60000410000 */
[----:B------:R-:W-:Y:S02]  /*acc0*/  @!P6 FMUL.FTZ R4, R4, -1.4426950216293334961 ;  /* 0xbfb8aa3b0404e820 */ /* 0x000fe40000410000 */
[----:B------:R-:W0:Y:S01]  /*acd0*/  @!P2 MUFU.EX2 R0, R0 ;  /* 0x000000000000a308 */ /* 0x000e220000000800 */
[----:B------:R-:W-:-:S03]  /*ace0*/  @!P5 FMUL.FTZ R5, R9, -1.4426950216293334961 ;  /* 0xbfb8aa3b0905d820 */ /* 0x000fc60000410000 */
[----:B------:R-:W1:Y:S01]  /*acf0*/  @!P3 MUFU.EX2 R3, R3 ;  /* 0x000000030003b308 */ /* 0x000e620000000800 */
[----:B------:R-:W-:Y:S01]  /*ad00*/  @!P1 FMUL.FTZ R7, R7, -1.4426950216293334961 ;  /* 0xbfb8aa3b07079820 */ /* 0x000fe20000410000 */
[----:B------:R-:W-:Y:S02]  /*ad10*/  @!P0 FMUL.FTZ R6, R6, -1.4426950216293334961 ;  /* 0xbfb8aa3b06068820 */ /* 0x000fe40000410000 */
[----:B------:R-:W2:Y:S04]  /*ad20*/  @!P6 MUFU.EX2 R4, R4 ;  /* 0x000000040004e308 */ /* 0x000ea80000000800 */
[----:B------:R-:W3:Y:S04]  /*ad30*/  @!P5 MUFU.EX2 R5, R5 ;  /* 0x000000050005d308 */ /* 0x000ee80000000800 */
[----:B------:R-:W4:Y:S01]  /*ad40*/  @!P1 MUFU.EX2 R7, R7 ;  /* 0x0000000700079308 */ /* 0x000f220000000800 */
[----:B0-----:R-:W-:-:S03]  /*ad50*/  @!P2 FADD.FTZ R2, R0, 1 ;  /* 0x3f8000000002a421 */ /* 0x001fc60000010000 */
[----:B------:R-:W0:Y:S01]  /*ad60*/  @!P0 MUFU.EX2 R6, R6 ;  /* 0x0000000600068308 */ /* 0x000e220000000800 */
[----:B-1----:R-:W-:Y:S01]  /*ad70*/  @!P3 FADD.FTZ R0, R3, 1 ;  /* 0x3f8000000300b421 */ /* 0x002fe20000010000 */
[----:B--2---:R-:W-:Y:S01]  /*ad80*/  @!P6 FADD.FTZ R3, R4, 1 ;  /* 0x3f8000000403e421 */ /* 0x004fe20000010000 */
[----:B---3--:R-:W-:-:S04]  /*ad90*/  @!P5 FADD.FTZ R4, R5, 1 ;  /* 0x3f8000000504d421 */ /* 0x008fc80000010000 */
[----:B------:R-:W1:Y:S01]  /*ada0*/  @!P3 MUFU.RCP R0, R0 ;  /* 0x000000000000b308 */ /* 0x000e620000001000 */
[----:B----4-:R-:W-:Y:S01]  /*adb0*/  @!P1 FADD.FTZ R7, R7, 1 ;  /* 0x3f80000007079421 */ /* 0x010fe20000010000 */
[----:B0-----:R-:W-:-:S06]  /*adc0*/  @!P0 FADD.FTZ R5, R6, 1 ;  /* 0x3f80000006058421 */ /* 0x001fcc0000010000 */
[----:B------:R-:W0:Y:S08]  /*add0*/  @!P5 MUFU.RCP R4, R4 ;  /* 0x000000040004d308 */ /* 0x000e300000001000 */
[----:B------:R-:W2:Y:S01]  /*ade0*/  @!P1 MUFU.RCP R6, R7 ;  /* 0x0000000700069308 */ /* 0x000ea20000001000 */
[----:B-1----:R-:W-:Y:S02]  /*adf0*/  @!P3 FMUL.FTZ R127, R127, R0 ;  /* 0x000000007f7fb220 */ /* 0x002fe40000410000 */
[----:B------:R-:W1:Y:S05]  /*ae00*/  LDS.U16 R0, [R49+0x14] ;  /* 0x0000140031007984 */ /* 0x000e6a0000000400 */
[----:B------:R-:W3:Y:S08]  /*ae10*/  @!P6 MUFU.RCP R3, R3 ;  /* 0x000000030003e308 */ /* 0x000ef00000001000 */
[----:B------:R-:W4:Y:S01]  /*ae20*/  @!P0 MUFU.RCP R5, R5 ;  /* 0x0000000500058308 */ /* 0x000f220000001000 */
[----:B0-----:R-:W-:Y:S01]  /*ae30*/  @!P5 FMUL.FTZ R131, R131, R4 ;  /* 0x000000048383d220 */ /* 0x001fe20000410000 */
[----:B--2---:R-:W-:Y:S01]  /*ae40*/  @!P1 FMUL.FTZ R133, R133, R6 ;  /* 0x0000000685859220 */ /* 0x004fe20000410000 */
[----:B------:R-:W-:Y:S04]  /*ae50*/  LDS.U16 R4, [R49+0x1a] ;  /* 0x00001a0031047984 */ /* 0x000fe80000000400 */
[----:B------:R-:W-:Y:S01]  /*ae60*/  LDS.U16 R6, [R49+0x1e] ;  /* 0x00001e0031067984 */ /* 0x000fe20000000400 */
[----:B------:R0:W2:Y:S03]  /*ae70*/  @!P2 MUFU.RCP R9, R2 ;  /* 0x000000020009a308 */ /* 0x0000a60000001000 */
[----:B0-----:R-:W0:Y:S01]  /*ae80*/  LDS.U16 R2, [R49+0x16] ;  /* 0x0000160031027984 */ /* 0x001e220000000400 */
[----:B---3--:R-:W-:Y:S01]  /*ae90*/  @!P6 FMUL.FTZ R124, R124, R3 ;  /* 0x000000037c7ce220 */ /* 0x008fe20000410000 */
[----:B----4-:R-:W-:-:S02]  /*aea0*/  @!P0 FMUL.FTZ R126, R126, R5 ;  /* 0x000000057e7e8220 */ /* 0x010fc40000410000 */
[----:B------:R-:W3:Y:S04]  /*aeb0*/  LDS.U16 R3, [R49+0x18] ;  /* 0x0000180031037984 */ /* 0x000ee80000000400 */
[----:B------:R-:W4:Y:S01]  /*aec0*/  LDS.U16 R5, [R49+0x1c] ;  /* 0x00001c0031057984 */ /* 0x000f220000000400 */
[----:B------:R-:W-:Y:S01]  /*aed0*/  BAR.SYNC.DEFER_BLOCKING 0x0 ;  /* 0x0000000000007b1d */ /* 0x000fe20000010000 */
[----:B------:R-:W-:Y:S01]  /*aee0*/  PRMT R7, R106, 0x7632, R7 ;  /* 0x000076326a077816 */ /* 0x000fe20000000007 */
[----:B--2---:R-:W-:Y:S01]  /*aef0*/  @!P2 FMUL.FTZ R120, R120, R9 ;  /* 0x000000097878a220 */ /* 0x004fe20000410000 */
[----:B------:R-:W-:Y:S02]  /*af00*/  PRMT R9, R102, 0x7632, R9 ;  /* 0x0000763266097816 */ /* 0x000fe40000000009 */
[----:B------:R-:W-:-:S02]  /*af10*/  PRMT R11, R96, 0x7632, R11 ;  /* 0x00007632600b7816 */ /* 0x000fc4000000000b */
[----:B------:R-:W-:Y:S02]  /*af20*/  F2FP.BF16.F32.PACK_AB R104, R109, R104 ;  /* 0x000000686d68723e */ /* 0x000fe400000010ff */
[----:B------:R-:W-:Y:S01]  /*af30*/  F2FP.BF16.F32.PACK_AB R100, R105, R100 ;  /* 0x000000646964723e */ /* 0x000fe200000010ff */
[----:B------:R1:W-:Y:S04]  /*af40*/  STS.U16 [R49+0x2], R7 ;  /* 0x0000020731007388 */ /* 0x0003e80000000400 */
[----:B------:R2:W-:Y:S01]  /*af50*/  STS.U16 [R49+0xa], R9 ;  /* 0x00000a0931007388 */ /* 0x0005e20000000400 */
[----:B-1----:R-:W-:-:S03]  /*af60*/  IMAD.U32 R7, R0, 0x10000, RZ ;  /* 0x0001000000077824 */ /* 0x002fc600078e00ff */
[----:B------:R1:W-:Y:S01]  /*af70*/  STS.U16 [R49+0x16], R11 ;  /* 0x0000160b31007388 */ /* 0x0003e20000000400 */
[--C-:B------:R-:W-:Y:S01]  /*af80*/  FADD.FTZ R0, R7, R90.reuse ;  /* 0x0000005a07007221 */ /* 0x100fe20000010000 */
[----:B0-----:R-:W-:Y:S02]  /*af90*/  SHF.L.U32 R7, R2, 0x10, RZ ;  /* 0x0000001002077819 */ /* 0x001fe400000006ff */
[----:B--2---:R-:W-:Y:S01]  /*afa0*/  SHF.L.U32 R9, R4, 0x10, RZ ;  /* 0x0000001004097819 */ /* 0x004fe200000006ff */
[----:B-1----:R-:W-:Y:S02]  /*afb0*/  IMAD.U32 R11, R6, 0x10000, RZ ;  /* 0x00010000060b7824 */ /* 0x002fe400078e00ff */
[--C-:B------:R-:W-:Y:S02]  /*afc0*/  FADD.FTZ R7, R7, R90.reuse ;  /* 0x0000005a07077221 */ /* 0x100fe40000010000 */
[--C-:B------:R-:W-:Y:S01]  /*afd0*/  FADD.FTZ R9, R9, R90.reuse ;  /* 0x0000005a09097221 */ /* 0x100fe20000010000 */
[----:B------:R-:W-:Y:S01]  /*afe0*/  FADD.FTZ R11, R11, R90 ;  /* 0x0000005a0b0b7221 */ /* 0x000fe20000010000 */
[----:B------:R-:W-:-:S02]  /*aff0*/  PRMT R8, R104, 0x7632, R8 ;  /* 0x0000763268087816 */ /* 0x000fc40000000008 */
[----:B------:R-:W-:Y:S02]  /*b000*/  F2FP.BF16.F32.PACK_AB R98, R103, R98 ;  /* 0x000000626762723e */ /* 0x000fe400000010ff */
[----:B------:R-:W-:Y:S02]  /*b010*/  FSETP.GTU.FTZ.AND P2, PT, R7, 20, PT ;  /* 0x41a000000700780b */ /* 0x000fe40003f5c000 */
[----:B------:R-:W-:Y:S02]  /*b020*/  FSETP.GTU.FTZ.AND P5, PT, R9, 20, PT ;  /* 0x41a000000900780b */ /* 0x000fe40003fbc000 */
[----:B------:R-:W-:Y:S02]  /*b030*/  FSETP.GTU.FTZ.AND P3, PT, R11, 20, PT ;  /* 0x41a000000b00780b */ /* 0x000fe40003f7c000 */
[----:B------:R-:W-:Y:S01]  /*b040*/  PRMT R10, R100, 0x7632, R10 ;  /* 0x00007632640a7816 */ /* 0x000fe2000000000a */
[----:B------:R0:W-:Y:S01]  /*b050*/  STS.U16 [R49+0x6], R8 ;  /* 0x0000060831007388 */ /* 0x0001e20000000400 */
[----:B------:R-:W-:-:S02]  /*b060*/  F2FP.BF16.F32.PACK_AB R94, R99, R94 ;  /* 0x0000005e635e723e */ /* 0x000fc400000010ff */
[----:B------:R-:W-:Y:S01]  /*b070*/  F2FP.BF16.F32.PACK_AB R92, R97, R92 ;  /* 0x0000005c615c723e */ /* 0x000fe200000010ff */
[----:B------:R1:W-:Y:S01]  /*b080*/  STS.U16 [R49+0xe], R10 ;  /* 0x00000e0a31007388 */ /* 0x0003e20000000400 */
[----:B---3--:R-:W-:Y:S02]  /*b090*/  SHF.L.U32 R3, R3, 0x10, RZ ;  /* 0x0000001003037819 */ /* 0x008fe400000006ff */
[----:B------:R-:W-:Y:S02]  /*b0a0*/  PRMT R12, R92, 0x7632, R12 ;  /* 0x000076325c0c7816 */ /* 0x000fe4000000000c */
[----:B0-----:R-:W-:Y:S02]  /*b0b0*/  PRMT R8, R98, 0x7632, R8 ;  /* 0x0000763262087816 */ /* 0x001fe40000000008 */
[----:B-1----:R-:W-:-:S03]  /*b0c0*/  PRMT R10, R94, 0x7632, R10 ;  /* 0x000076325e0a7816 */ /* 0x002fc6000000000a */
[----:B------:R0:W-:Y:S01]  /*b0d0*/  STS.U16 [R49+0x12], R8 ;  /* 0x0000120831007388 */ /* 0x0001e20000000400 */
[----:B------:R-:W-:Y:S01]  /*b0e0*/  FADD.FTZ R3, R3, R90 ;  /* 0x0000005a03037221 */ /* 0x000fe20000010000 */
[----:B----4-:R-:W-:Y:S01]  /*b0f0*/  SHF.L.U32 R5, R5, 0x10, RZ ;  /* 0x0000001005057819 */ /* 0x010fe200000006ff */
[----:B------:R-:W-:Y:S01]  /*b100*/  @!P2 FMUL.FTZ R2, R7, -1.4426950216293334961 ;  /* 0xbfb8aa3b0702a820 */ /* 0x000fe20000410000 */
[----:B------:R-:W-:Y:S01]  /*b110*/  STS.U16 [R49], R106 ;  /* 0x0000006a31007388 */ /* 0x000fe20000000400 */
[----:B------:R-:W-:Y:S01]  /*b120*/  @!P5 FMUL.FTZ R4, R9, -1.4426950216293334961 ;  /* 0xbfb8aa3b0904d820 */ /* 0x000fe20000410000 */
[----:B------:R-:W-:Y:S02]  /*b130*/  @!P3 FMUL.FTZ R6, R11, -1.4426950216293334961 ;  /* 0xbfb8aa3b0b06b820 */ /* 0x000fe40000410000 */
[----:B------:R-:W-:Y:S01]  /*b140*/  STS.U16 [R49+0x4], R104 ;  /* 0x0000046831007388 */ /* 0x000fe20000000400 */
[----:B0-----:R-:W-:-:S03]  /*b150*/  MOV R8, UR27 ;  /* 0x0000001b00087c02 */ /* 0x001fc60008000f00 */
        /* <DEDUP_REMOVED lines=72> */
[-C--:B------:R-:W-:Y:S01]  /*b5e0*/  ISETP.GE.AND P0, PT, R80, R39.reuse, PT ;  /* 0x000000275000720c */ /* 0x080fe20003f06270 */
        /* <DEDUP_REMOVED lines=51> */
[----:B------:R0:W-:Y:S04]  /*b920*/  STS.U16 [R49+0x4], R6 ;  /* 0x0000040631007388 */ /* 0x0001e80000000400 */
[----:B------:R2:W-:Y:S04]  /*b930*/  STS.U16 [R49+0xa], R10 ;  /* 0x00000a0a31007388 */ /* 0x0005e80000000400 */
[----:B------:R4:W-:Y:S01]  /*b940*/  STS.U16 [R49+0xc], R4 ;  /* 0x00000c0431007388 */ /* 0x0009e20000000400 */
[----:B0-----:R-:W-:-:S02]  /*b950*/  PRMT R6, R3, 0x7632, R6 ;  /* 0x0000763203067816 */ /* 0x001fc40000000006 */
[----:B--2---:R-:W-:Y:S02]  /*b960*/  PRMT R10, R0, 0x7632, R10 ;  /* 0x00007632000a7816 */ /* 0x004fe4000000000a */
        /* <DEDUP_REMOVED lines=35> */
[----:B---3--:R-:W-:Y:S01]  /*bba0*/  UIMAD.WIDE.U32 UR6, UR12, UR10, UR6 ;  /* 0x0000000a0c0672a5 */ /* 0x008fe2000f8e0006 */
[----:B------:R-:W-:-:S03]  /*bbb0*/  FADD.FTZ R121, R121, R88 ;  /* 0x0000005879797221 */ /* 0x000fc60000010000 */
[----:B------:R-:W-:Y:S02]  /*bbc0*/  UIMAD UR7, UR12, UR11, UR7 ;  /* 0x0000000b0c0772a4 */ /* 0x000fe4000f8e0207 */
[----:B0-----:R-:W-:Y:S01]  /*bbd0*/  IADD3 R0, P0, PT, R84, UR6, RZ ;  /* 0x0000000654007c10 */ /* 0x001fe2000ff1e0ff */
[----:B------:R-:W-:-:S03]  /*bbe0*/  FADD.FTZ R121, R121, R116 ;  /* 0x0000007479797221 */ /* 0x000fc60000010000 */
[----:B------:R-:W-:Y:S02]  /*bbf0*/  IADD3.X R3, PT, PT, RZ, UR7, RZ, P0, !PT ;  /* 0x00000007ff037c10 */ /* 0x000fe400087fe4ff */
[----:B--2---:R-:W-:Y:S01]  /*bc00*/  LEA R2, P2, R0, UR8, 0x1 ;  /* 0x0000000800027c11 */ /* 0x004fe2000f8408ff */
[----:B------:R-:W-:-:S03]  /*bc10*/  FADD.FTZ R118, R121, R118 ;  /* 0x0000007679767221 */ /* 0x000fc60000010000 */
[----:B------:R-:W-:Y:S01]  /*bc20*/  LEA.HI.X R3, R0, UR9, R3, 0x1, P2 ;  /* 0x0000000900037c11 */ /* 0x000fe200090f0c03 */
[----:B------:R-:W-:Y:S01]  /*bc30*/  FADD.FTZ R125, R118, R125 ;  /* 0x0000007d767d7221 */ /* 0x000fe20000010000 */
[-C--:B-1----:R-:W-:Y:S02]  /*bc40*/  ISETP.GE.AND P1, PT, R82, R21.reuse, PT ;  /* 0x000000155200720c */ /* 0x082fe40003f26270 */
        /* <DEDUP_REMOVED lines=55> */
.L_x_7173:
        /* <DEDUP_REMOVED lines=33> */
.L_x_7248:
[----:B------:R-:W-:Y:S05]  /*c1d0*/  BSYNC.RECONVERGENT B0 ;  /* 0x0000000000007941 */ /* 0x000fea0003800200 */
.L_x_7247:
        /* <DEDUP_REMOVED lines=31> */
.L_x_7250:
[----:B------:R-:W-:Y:S05]  /*c3d0*/  BSYNC.RECONVERGENT B0 ;  /* 0x0000000000007941 */ /* 0x000fea0003800200 */
.L_x_7249:
        /* <DEDUP_REMOVED lines=17> */
.L_x_7252:
[----:B------:R-:W-:Y:S01]  /*c4f0*/  LEA R0, R11, UR14, 0x2 ;  /* 0x0000000e0b007c11 */ /* 0x000fe2000f8e10ff */
[----:B-12---:R-:W-:Y:S01]  /*c500*/  IMAD.U32 R3, RZ, RZ, UR5 ;  /* 0x00000005ff037e24 */ /* 0x006fe2000f8e00ff */
[----:B------:R-:W-:Y:S01]  /*c510*/  SHF.R.S32.HI R3, RZ, 0x1f, R11 ;  /* 0x0000001fff037819 */ /* 0x000fe2000001140b */
[----:B------:R-:W-:Y:S01]  /*c520*/  UMOV UR8, UR6 ;  /* 0x0000000600087c82 */ /* 0x000fe20008000000 */
[----:B------:R-:W-:Y:S01]  /*c530*/  MOV R2, UR4 ;  /* 0x0000000400027c02 */ /* 0x000fe20008000f00 */
[----:B0-----:R-:W0:Y:S01]  /*c540*/  LDS R13, [R0+0x1f28] ;  /* 0x001f2800000d7984 */ /* 0x001e220000000800 */
[----:B------:R-:W-:Y:S01]  /*c550*/  MOV R7, UR12 ;  /* 0x0000000c00077c02 */ /* 0x000fe20008000f00 */
[C---:B------:R-:W-:Y:S01]  /*c560*/  IMAD R4, R3.reuse, R16, RZ ;  /* 0x0000001003047224 */ /* 0x040fe200078e02ff */
[----:B------:R-:W-:Y:S01]  /*c570*/  MOV R6, R2 ;  /* 0x0000000200067202 */ /* 0x000fe20000000f00 */
[----:B------:R-:W1:Y:S01]  /*c580*/  LDS R15, [R0+0x2328] ;  /* 0x00232800000f7984 */ /* 0x000e620000000800 */
        /* <DEDUP_REMOVED lines=17> */
.L_x_7251:
[----:B------:R-:W-:Y:S05]  /*c6a0*/  EXIT ;  /* 0x000000000000794d */ /* 0x000fea0003800000 */
.L_x_7253:
        /* <DEDUP_REMOVED lines=13> */
.L_x_10483:


//--------------------- .text._Z25selective_scan_bwd_kernelI32Selective_Scan_bwd_kernel_traitsILi32ELi16ELb0ELb1ELb1ELb0ELb0EN3c108BFloat16EfEEv12SSMParamsBwd --------------------------
	.section	.text._Z25selective_scan_bwd_kernelI32Selective_Scan_bwd_kernel_traitsILi32ELi16ELb0ELb1ELb1ELb0ELb0EN3c108BFloat16EfEEv12SSMParamsBwd,"ax",@progbits
	.align	128
        .global         _Z25selective_scan_bwd_kernelI32Selective_Scan_bwd_kernel_traitsILi32ELi16ELb0ELb1ELb1ELb0ELb0EN3c108BFloat16EfEEv12SSMParamsBwd
        .type           _Z25selective_scan_bwd_kernelI32Selective_Scan_bwd_kernel_traitsILi32ELi16ELb0ELb1ELb1ELb0ELb0EN3c108BFloat16EfEEv12SSMParamsBwd,@function
        .size           _Z25selective_scan_bwd_kernelI32Selective_Scan_bwd_kernel_traitsILi32ELi16ELb0ELb1ELb1ELb0ELb0EN3c108BFloat16EfEEv12SSMParamsBwd,(.L_x_10484 - _Z25selective_scan_bwd_kernelI32Selective_Scan_bwd_kernel_traitsILi32ELi16ELb0ELb1ELb1ELb0ELb0EN3c108BFloat16EfEEv12SSMParamsBwd)
        .other          _Z25selective_scan_bwd_kernelI32Selective_Scan_bwd_kernel_traitsILi32ELi16ELb0ELb1ELb1ELb0ELb0EN3c108BFloat16EfEEv12SSMParamsBwd,@"STO_CUDA_ENTRY STV_DEFAULT"
_Z25selective_scan_bwd_kernelI32Selective_Scan_bwd_kernel_traitsILi32ELi16ELb0ELb1ELb1ELb0ELb0EN3c108BFloat16EfEEv12SSMParamsBwd:
.text._Z25selective_scan_bwd_kernelI32Selective_Scan_bwd_kernel_traitsILi32ELi16ELb0ELb1ELb1ELb0ELb0EN3c108BFloat16EfEEv12SSMParamsBwd:
        /* <DEDUP_REMOVED lines=29> */
[----:B------:R-:W3:Y:S01]  /*01d0*/  LDCU.64 UR24, c[0x0][0x3b0] ;  /* 0x00007600ff1877ac */ /* 0x000ee20008000a00 */
[----:B------:R-:W-:Y:S01]  /*01e0*/  IMAD.U32 R5, RZ, RZ, UR5 ;  /* 0x00000005ff057e24 */ /* 0x000fe2000f8e00ff */
[----:B------:R-:W0:Y:S02]  /*01f0*/  LDC.64 R16, c[0x0][0x450] ;  /* 0x00011400ff107b82 */ /* 0x000e240000000a00 */
[----:B------:R-:W-:Y:S01]  /*0200*/  IMAD.U32 R7, RZ, RZ, UR7 ;  /* 0x00000007ff077e24 */ /* 0x000fe2000f8e00ff */
[----:B------:R-:W3:Y:S01]  /*0210*/  LDCU.64 UR26, c[0x0][0x3d0] ;  /* 0x00007a00ff1a77ac */ /* 0x000ee20008000a00 */
[----:B----4-:R-:W5:Y:S01]  /*0220*/  @P0 LDG.E R2, desc[UR20][R4.64] ;  /* 0x0000001404020981 */ /* 0x010f62000c1e1900 */
[----:B-1----:R-:W-:Y:S01]  /*0230*/  IADD3 R8, PT, PT, R0, 0xffffffe, RZ ;  /* 0x0ffffffe00087810 */ /* 0x002fe20007ffe0ff */
[----:B------:R-:W-:-:S02]  /*0240*/  UIMAD.WIDE.U32 UR4, UR23, UR16, URZ ;  /* 0x00000010170472a5 */ /* 0x000fc4000f8e00ff */
[----:B------:R1:W5:Y:S01]  /*0250*/  @P1 LDG.E R3, desc[UR20][R6.64] ;  /* 0x0000001406031981 */ /* 0x000362000c1e1900 */
[----:B------:R-:W-:Y:S01]  /*0260*/  UIMAD.WIDE.U32 UR6, UR23, UR12, URZ ;  /* 0x0000000c170672a5 */ /* 0x000fe2000f8e00ff */
[----:B------:R4:W2:Y:S01]  /*0270*/  F2I.FTZ.U32.TRUNC.NTZ R9, R8 ;  /* 0x0000000800097305 */ /* 0x0008a2000021f000 */
[----:B------:R-:W-:Y:S01]  /*0280*/  IABS R0, UR22 ;  /* 0x0000001600007c13 */ /* 0x000fe20008000000 */
[----:B------:R-:W-:Y:S02]  /*0290*/  UIMAD UR5, UR23, UR17, UR5 ;  /* 0x00000011170572a4 */ /* 0x000fe4000f8e0205 */
[----:B------:R-:W-:Y:S02]  /*02a0*/  UIMAD UR7, UR23, UR13, UR7 ;  /* 0x0000000d170772a4 */ /* 0x000fe4000f8e0207 */
[----:B------:R-:W-:Y:S02]  /*02b0*/  UIMAD.WIDE.U32 UR8, UR22, UR18, UR4 ;  /* 0x00000012160872a5 */ /* 0x000fe4000f8e0004 */
[----:B------:R-:W-:Y:S01]  /*02c0*/  UIMAD.WIDE.U32 UR10, UR22, UR14, UR6 ;  /* 0x0000000e160a72a5 */ /* 0x000fe2000f8e0006 */
[----:B----4-:R-:W-:Y:S01]  /*02d0*/  HFMA2 R8, -RZ, RZ, 0, 0 ;  /* 0x00000000ff087431 */ /* 0x010fe200000001ff */
[----:B------:R-:W4:Y:S01]  /*02e0*/  LDCU.64 UR16, c[0x0][0x498] ;  /* 0x00009300ff1077ac */ /* 0x000f220008000a00 */
[----:B-1----:R-:W1:Y:S01]  /*02f0*/  LDC.64 R6, c[0x0][0x3c8] ;  /* 0x0000f200ff067b82 */ /* 0x002e620000000a00 */
[----:B------:R-:W-:Y:S01]  /*0300*/  UIMAD UR18, UR22, UR15, UR11 ;  /* 0x0000000f161272a4 */ /* 0x000fe2000f8e020b */
[----:B--2---:R-:W-:-:S02]  /*0310*/  IMAD.MOV R4, RZ, RZ, -R9 ;  /* 0x000000ffff047224 */ /* 0x004fc400078e0a09 */
[----:B------:R-:W2:Y:S02]  /*0320*/  LDCU.128 UR4, c[0x0][0x460] ;  /* 0x00008c00ff0477ac */ /* 0x000ea40008000c00 */
[----:B------:R-:W-:Y:S01]  /*0330*/  IMAD R5, R4, R11, RZ ;  /* 0x0000000b04057224 */ /* 0x000fe200078e02ff */
[----:B------:R-:W-:Y:S02]  /*0340*/  ULEA UR15, UR28, 0xfffffe00, 0x9 ;  /* 0xfffffe001c0f7891 */ /* 0x000fe4000f8e48ff */
[----:B------:R-:W-:Y:S01]  /*0350*/  UIMAD UR19, UR22, UR19, UR9 ;  /* 0x00000013161372a4 */ /* 0x000fe2000f8e0209 */
[----:B------:R-:W-:Y:S01]  /*0360*/  IMAD.HI.U32 R8, R9, R5, R8 ;  /* 0x0000000509087227 */ /* 0x000fe200078e0008 */
[----:B------:R-:W-:Y:S02]  /*0370*/  UIADD3 UR8, UP0, UPT, UR15, UR8, URZ ;  /* 0x000000080f087290 */ /* 0x000fe4000ff1e0ff */
[----:B------:R-:W-:Y:S02]  /*0380*/  USHF.R.S32.HI UR29, URZ, 0x1f, UR15 ;  /* 0x0000001fff1d7899 */ /* 0x000fe4000801140f */
[----:B----4-:R-:W-:Y:S01]  /*0390*/  UIMAD.WIDE.U32 UR12, UR23, UR16, URZ ;  /* 0x00000010170c72a5 */ /* 0x010fe2000f8e00ff */
[----:B------:R-:W-:Y:S01]  /*03a0*/  IMAD.HI.U32 R4, R8, R0, RZ ;  /* 0x0000000008047227 */ /* 0x000fe200078e00ff */
[----:B------:R-:W-:-:S02]  /*03b0*/  UIADD3.X UR19, UPT, UPT, UR29, UR19, URZ, UP0, !UPT ;  /* 0x000000131d137290 */ /* 0x000fc400087fe4ff */
[----:B------:R-:W-:Y:S01]  /*03c0*/  UISETP.NE.U32.AND UP0, UPT, UR30, URZ, UPT ;  /* 0x000000ff1e00728c */ /* 0x000fe2000bf05070 */
[----:B------:R-:W-:Y:S01]  /*03d0*/  IMAD.MOV R5, RZ, RZ, -R4 ;  /* 0x000000ffff057224 */ /* 0x000fe200078e0a04 */
[----:B--2---:R-:W-:Y:S02]  /*03e0*/  ULEA UR11, UP1, UR8, UR4, 0x1 ;  /* 0x00000004080b7291 */ /* 0x004fe4000f8208ff */
[----:B------:R-:W-:Y:S01]  /*03f0*/  UIADD3 UR10, UP2, UPT, UR15, UR10, URZ ;  /* 0x0000000a0f0a7290 */ /* 0x000fe2000ff5e0ff */
[C---:B------:R-:W-:Y:S01]  /*0400*/  IMAD R0, R11.reuse, R5, R0 ;  /* 0x000000050b007224 */ /* 0x040fe200078e0200 */
[----:B------:R-:W-:Y:S02]  /*0410*/  UISETP.NE.AND.EX UP0, UPT, UR31, URZ, UPT, UP0 ;  /* 0x000000ff1f00728c */ /* 0x000fe4000bf05300 */
[----:B------:R-:W-:Y:S02]  /*0420*/  ULEA.HI.X UR19, UR8, UR5, UR19, 0x1, UP1 ;  /* 0x0000000508137291 */ /* 0x000fe400088f0c13 */
[----:B------:R-:W-:Y:S01]  /*0430*/  ISETP.GT.U32.AND P1, PT, R11, R0, PT ;  /* 0x000000000b00720c */ /* 0x000fe20003f24070 */
[----:B------:R-:W-:Y:S01]  /*0440*/  UIMAD UR5, UR23, UR17, UR13 ;  /* 0x00000011170572a4 */ /* 0x000fe2000f8e020d */
[----:B------:R-:W2:Y:S01]  /*0450*/  LDCU.64 UR16, c[0x0][0x4a0] ;  /* 0x00009400ff1077ac */ /* 0x000ea20008000a00 */
[----:B------:R-:W-:-:S02]  /*0460*/  ULEA UR14, UP3, UR10, UR6, 0x1 ;  /* 0x000000060a0e7291 */ /* 0x000fc4000f8608ff */
[----:B------:R-:W-:Y:S02]  /*0470*/  UIADD3.X UR18, UPT, UPT, UR29, UR18, URZ, UP2, !UPT ;  /* 0x000000121d127290 */ /* 0x000fe400097fe4ff */
[----:B---3--:R-:W-:-:S06]  /*0480*/  UIMAD.WIDE.U32 UR8, UR23, UR26, URZ ;  /* 0x0000001a170872a5 */ /* 0x008fcc000f8e00ff */
[-C--:B------:R-:W-:Y:S01]  /*0490*/  @!P1 IADD3 R0, PT, PT, R0, -R11.reuse, RZ ;  /* 0x8000000b00009210 */ /* 0x080fe20007ffe0ff */
[----:B------:R-:W-:Y:S01]  /*04a0*/  @!P1 VIADD R4, R4, 0x1 ;  /* 0x0000000104049836 */ /* 0x000fe20000000000 */
[----:B------:R-:W-:Y:S01]  /*04b0*/  ISETP.NE.AND P1, PT, R10, RZ, PT ;  /* 0x000000ff0a00720c */ /* 0x000fe20003f25270 */
[----:B------:R-:W-:Y:S01]  /*04c0*/  ULEA.HI.X UR18, UR10, UR7, UR18, 0x1, UP3 ;  /* 0x000000070a127291 */ /* 0x000fe200098f0c12 */
[----:B------:R-:W-:Y:S01]  /*04d0*/  ISETP.GE.U32.AND P0, PT, R0, R11, PT ;  /* 0x0000000b0000720c */ /* 0x000fe20003f06070 */
[----:B------:R-:W3:Y:S01]  /*04e0*/  @UP0 LDCU UR10, c[0x0][0x384] ;  /* 0x00007080ff0a07ac */ /* 0x000ee20008000800 */
[----:B------:R-:W-:Y:S01]  /*04f0*/  LOP3.LUT R0, R10, UR22, RZ, 0x3c, !PT ;  /* 0x000000160a007c12 */ /* 0x000fe2000f8e3cff */
[----:B------:R-:W-:-:S03]  /*0500*/  UIMAD.WIDE.U32 UR6, UR23, UR24, URZ ;  /* 0x00000018170672a5 */ /* 0x000fc6000f8e00ff */
[----:B------:R-:W-:Y:S01]  /*0510*/  ISETP.GE.AND P2, PT, R0, RZ, PT ;  /* 0x000000ff0000720c */ /* 0x000fe20003f46270 */
[----:B------:R-:W-:Y:S01]  /*0520*/  UMOV UR4, UR12 ;  /* 0x0000000c00047c82 */ /* 0x000fe20008000000 */
[----:B------:R-:W4:Y:S01]  /*0530*/  @UP0 LDCU UR12, c[0x0][0x38c] ;  /* 0x00007180ff0c07ac */ /* 0x000f220008000800 */
[----:B------:R-:W-:-:S04]  /*0540*/  UIMAD UR7, UR23, UR25, UR7 ;  /* 0x00000019170772a4 */ /* 0x000fc8000f8e0207 */
[----:B------:R-:W-:Y:S01]  /*0550*/  @P0 IADD3 R4, PT, PT, R4, 0x1, RZ ;  /* 0x0000000104040810 */ /* 0x000fe20007ffe0ff */
[----:B------:R-:W4:Y:S01]  /*0560*/  LDCU.64 UR24, c[0x0][0x528] ;  /* 0x0000a500ff1877ac */ /* 0x000f220008000a00 */
[----:B------:R-:W-:-:S04]  /*0570*/  UIMAD UR9, UR23, UR27, UR9 ;  /* 0x0000001b170972a4 */ /* 0x000fc8000f8e0209 */
[----:B------:R-:W-:Y:S01]  /*0580*/  @!P2 IMAD.MOV R4, RZ, RZ, -R4 ;  /* 0x000000ffff04a224 */ /* 0x000fe200078e0a04 */
[----:B------:R-:W-:Y:S01]  /*0590*/  @!P1 LOP3.LUT R4, RZ, R10, RZ, 0x33, !PT ;  /* 0x0000000aff049212 */ /* 0x000fe200078e33ff */
[----:B--2---:R-:W-:Y:S01]  /*05a0*/  UIMAD.WIDE.U32 UR4, UR22, UR16, UR4 ;  /* 0x00000010160472a5 */ /* 0x004fe2000f8e0004 */
[----:B------:R-:W2:Y:S02]  /*05b0*/  @UP0 LDCU.64 UR26, c[0x0][0x480] ;  /* 0x00009000ff1a07ac */ /* 0x000ea40008000a00 */
[----:B------:R-:W-:Y:S01]  /*05c0*/  SHF.R.S32.HI R5, RZ, 0x1f, R4 ;  /* 0x0000001fff057819 */ /* 0x000fe20000011404 */
[C---:B0-----:R-:W-:Y:S01]  /*05d0*/  IMAD.WIDE.U32 R8, R4.reuse, R12, UR8 ;  /* 0x0000000804087e25 */ /* 0x041fe2000f8e000c */
[----:B------:R-:W-:Y:S02]  /*05e0*/  UIMAD UR17, UR22, UR17, UR5 ;  /* 0x00000011161172a4 */ /* 0x000fe4000f8e0205 */
[----:B------:R-:W-:Y:S01]  /*05f0*/  UIADD3 UR5, UP1, UPT, UR15, UR4, URZ ;  /* 0x000000040f057290 */ /* 0x000fe2000ff3e0ff */
[C---:B-1----:R-:W-:Y:S01]  /*0600*/  IMAD R0, R5.reuse, R6, RZ ;  /* 0x0000000605007224 */ /* 0x042fe200078e02ff */
[----:B---3--:R-:W-:Y:S01]  /*0610*/  @UP0 UIMAD UR4, UR23, UR10, UR22 ;  /* 0x0000000a170402a4 */ /* 0x008fe2000f8e0216 */
[----:B------:R-:W-:Y:S01]  /*0620*/  IMAD R5, R5, R12, RZ ;  /* 0x0000000c05057224 */ /* 0x000fe200078e02ff */
[----:B------:R-:W-:Y:S01]  /*0630*/  UIADD3.X UR17, UPT, UPT, UR29, UR17, URZ, UP1, !UPT ;  /* 0x000000111d117290 */ /* 0x000fe20008ffe4ff */
[C---:B------:R-:W-:Y:S01]  /*0640*/  IMAD R11, R4.reuse, R7, R0 ;  /* 0x00000007040b7224 */ /* 0x040fe200078e0200 */
[----:B------:R-:W-:Y:S01]  /*0650*/  @UP0 UIMAD UR4, UR4, UR28, URZ ;  /* 0x0000001c040402a4 */ /* 0x000fe2000f8e02ff */
[----:B------:R-:W-:Y:S01]  /*0660*/  IMAD.WIDE.U32 R6, R4, R6, UR6 ;  /* 0x0000000604067e25 */ /* 0x000fe2000f8e0006 */
[----:B----4-:R-:W-:-:S02]  /*0670*/  ULEA UR16, UP1, UR5, UR24, 0x1 ;  /* 0x0000001805107291 */ /* 0x010fc4000f8208ff */
[----:B------:R-:W-:Y:S01]  /*0680*/  @UP0 UIMAD UR6, UR4, UR12, URZ ;  /* 0x0000000c040602a4 */ /* 0x000fe2000f8e02ff */
[----:B------:R-:W-:Y:S01]  /*0690*/  IMAD R13, R4, R13, R5 ;  /* 0x0000000d040d7224 */ /* 0x000fe200078e0205 */
[----:B------:R-:W-:Y:S01]  /*06a0*/  ULEA.HI.X UR17, UR5, UR25, UR17, 0x1, UP1 ;  /* 0x0000001905117291 */ /* 0x000fe200088f0c11 */
[----:B------:R-:W-:Y:S01]  /*06b0*/  IADD3 R5, P0, PT, R6, UR15, RZ ;  /* 0x0000000f06057c10 */ /* 0x000fe2000ff1e0ff */
[----:B------:R-:W-:Y:S01]  /*06c0*/  UMOV UR4, URZ ;  /* 0x000000ff00047c82 */ /* 0x000fe20008000000 */
[----:B------:R-:W-:Y:S01]  /*06d0*/  UMOV UR5, URZ ;  /* 0x000000ff00057c82 */ /* 0x000fe20008000000 */
[----:B--2---:R-:W-:Y:S01]  /*06e0*/  @UP0 UIMAD.WIDE UR4, UR6, 0x8, UR26 ;  /* 0x00000008060408a5 */ /* 0x004fe2000f8e021a */
[----:B------:R-:W-:Y:S01]  /*06f0*/  IADD3 R6, PT, PT, R7, R11, RZ ;  /* 0x0000000b07067210 */ /* 0x000fe20007ffe0ff */
[----:B------:R-:W-:Y:S01]  /*0700*/  UISETP.GE.AND UP0, UPT, UR28, 0x1, UPT ;  /* 0x000000011c00788c */ /* 0x000fe2000bf06270 */
[----:B------:R-:W-:Y:S01]  /*0710*/  IMAD.IADD R0, R9, 0x1, R13 ;  /* 0x0000000109007824 */ /* 0x000fe200078e020d */
[----:B------:R-:W-:-:S02]  /*0720*/  IADD3 R11, P2, PT, R8, UR15, RZ ;  /* 0x0000000f080b7c10 */ /* 0x000fc4000ff5e0ff */
[----:B------:R-:W-:Y:S02]  /*0730*/  LEA R7, P1, R5, R14, 0x1 ;  /* 0x0000000e05077211 */ /* 0x000fe400078208ff */
[----:B------:R-:W-:Y:S02]  /*0740*/  IADD3.X R6, PT, PT, R6, UR29, RZ, P0, !PT ;  /* 0x0000001d06067c10 */ /* 0x000fe400087fe4ff */
[----:B------:R-:W-:Y:S02]  /*0750*/  LEA R10, P3, R11, R16, 0x1 ;  /* 0x000000100b0a7211 */ /* 0x000fe400078608ff */
[----:B------:R-:W-:Y:S02]  /*0760*/  IADD3.X R0, PT, PT, R0, UR29, RZ, P2, !PT ;  /* 0x0000001d00007c10 */ /* 0x000fe400097fe4ff */
[----:B------:R-:W-:Y:S01]  /*0770*/  LEA.HI.X R9, R5, R15, R6, 0x1, P1 ;  /* 0x0000000f05097211 */ /* 0x000fe200008f0c06 */
[----:B------:R-:W-:Y:S01]  /*0780*/  HFMA2 R5, -RZ, RZ, 0, 0 ;  /* 0x00000000ff057431 */ /* 0x000fe200000001ff */
[----:B------:R-:W-:Y:S01]  /*0790*/  LEA.HI.X R11, R11, R17, R0, 0x1, P3 ;  /* 0x000000110b0b7211 */ /* 0x000fe200018f0c00 */
[----:B------:R-:W-:Y:S01]  /*07a0*/  IMAD.MOV.U32 R6, RZ, RZ, RZ ;  /* 0x000000ffff067224 */ /* 0x000fe200078e00ff */
[----:B------:R-:W-:Y:S06]  /*07b0*/  BRA.U !UP0, `(.L_x_7254) ;  /* 0x0000006908a87547 */ /* 0x000fec000b800000 */
[----:B------:R-:W0:Y:S01]  /*07c0*/  S2R R8, SR_TID.X ;  /* 0x0000000000087919 */ /* 0x000e220000002100 */
[----:B------:R-:W1:Y:S01]  /*07d0*/  S2UR UR15, SR_CgaCtaId ;  /* 0x00000000000f79c3 */ /* 0x000e620000008800 */
[----:B------:R-:W2:Y:S01]  /*07e0*/  LDCU.64 UR8, c[0x0][0x3a0] ;  /* 0x00007400ff0877ac */ /* 0x000ea20008000a00 */
[----:B------:R-:W-:Y:S01]  /*07f0*/  IMAD.MOV.U32 R6, RZ, RZ, RZ ;  /* 0x000000ffff067224 */ /* 0x000fe200078e00ff */
[----:B------:R-:W-:Y:S01]  /*0800*/  MOV R5, RZ ;  /* 0x000000ff00057202 */ /* 0x000fe20000000f00 */
[----:B------:R-:W-:Y:S01]  /*0810*/  UMOV UR12, UR14 ;  /* 0x0000000e000c7c82 */ /* 0x000fe20008000000 */
[----:B------:R-:W-:Y:S01]  /*0820*/  UMOV UR14, 0x400 ;  /* 0x00000400000e7882 */ /* 0x000fe20000000000 */
[----:B------:R-:W-:Y:S01]  /*0830*/  UMOV UR10, UR11 ;  /* 0x0000000b000a7c82 */ /* 0x000fe20008000000 */
[----:B------:R-:W-:Y:S01]  /*0840*/  UMOV UR11, UR19 ;  /* 0x00000013000b7c82 */ /* 0x000fe20008000000 */
[----:B------:R-:W-:Y:S01]  /*0850*/  UMOV UR13, UR18 ;  /* 0x00000012000d7c82 */ /* 0x000fe20008000000 */
[----:B--2---:R-:W-:Y:S01]  /*0860*/  UIMAD.WIDE.U32 UR6, UR22, UR8, URZ ;  /* 0x00000008160672a5 */ /* 0x004fe2000f8e00ff */
[----:B------:R-:W2:Y:S01]  /*0870*/  LDCU UR8, c[0x0][0x394] ;  /* 0x00007280ff0877ac */ /* 0x000ea20008000800 */
[----:B-1----:R-:W-:-:S02]  /*0880*/  ULEA UR14, UR15, UR14, 0x18 ;  /* 0x0000000e0f0e7291 */ /* 0x002fc4000f8ec0ff */
[----:B------:R-:W-:Y:S02]  /*0890*/  UIMAD UR9, UR22, UR9, UR7 ;  /* 0x00000009160972a4 */ /* 0x000fe4000f8e0207 */
[----:B------:R-:W-:Y:S01]  /*08a0*/  UIADD3 UR14, UPT, UPT, UR14, 0x840, URZ ;  /* 0x000008400e0e7890 */ /* 0x000fe2000fffe0ff */
[C---:B0-----:R-:W-:Y:S01]  /*08b0*/  SHF.L.U32 R0, R8.reuse, 0x4, RZ ;  /* 0x0000000408007819 */ /* 0x041fe200000006ff */
[----:B------:R-:W-:Y:S01]  /*08c0*/  UMOV UR15, UR17 ;  /* 0x00000011000f7c82 */ /* 0x000fe20008000000 */
[----:B------:R-:W-:Y:S02]  /*08d0*/  LEA.HI R15, R8, R8, RZ, 0x1b ;  /* 0x00000008080f7211 */ /* 0x000fe400078fd8ff */
[C---:B------:R-:W-:Y:S02]  /*08e0*/  LOP3.LUT R13, R0.reuse, 0x3e00, RZ, 0xc0, !PT ;  /* 0x00003e00000d7812 */ /* 0x040fe400078ec0ff */
[----:B------:R-:W-:Y:S02]  /*08f0*/  LEA.HI R14, R0, R0, RZ, 0x1b ;  /* 0x00000000000e7211 */ /* 0x000fe400078fd8ff */
[----:B------:R-:W-:-:S02]  /*0900*/  LOP3.LUT R12, R13, 0x1f, R8, 0xf8, !PT ;  /* 0x0000001f0d0c7812 */ /* 0x000fc400078ef808 */
[----:B------:R-:W-:Y:S02]  /*0910*/  LOP3.LUT R13, R8, 0x1f, RZ, 0xc0, !PT ;  /* 0x0000001f080d7812 */ /* 0x000fe400078ec0ff */
        /* <DEDUP_REMOVED lines=14> */
[----:B------:R-:W-:Y:S02]  /*0a00*/  LOP3.LUT R30, R12, 0x1e0, RZ, 0xfc, !PT ;  /* 0x000001e00c1e7812 */ /* 0x000fe400078efcff */
[----:B------:R-:W-:Y:S02]  /*0a10*/  LEA R14, R14, UR14, 0x2 ;  /* 0x0000000e0e0e7c11 */ /* 0x000fe4000f8e10ff */
[----:B------:R-:W-:Y:S01]  /*0a20*/  LEA R15, R15, UR14, 0x2 ;  /* 0x0000000e0f0f7c11 */ /* 0x000fe2000f8e10ff */
[----:B--2---:R-:W-:-:S06]  /*0a30*/  UMOV UR14, UR16 ;  /* 0x00000010000e7c82 */ /* 0x004fcc0008000000 */
.L_x_7294:
[----:B0-----:R-:W0:Y:S01]  /*0a40*/  LDCU UR16, c[0x0][0x388] ;  /* 0x00007100ff1077ac */ /* 0x001e220008000800 */
[----:B------:R-:W-:Y:S01]  /*0a50*/  IMAD.SHL.U32 R50, R12, 0x2, RZ ;  /* 0x000000020c327824 */ /* 0x000fe200078e00ff */
[----:B------:R-:W-:Y:S01]  /*0a60*/  PRMT R33, RZ, 0x7610, R33 ;  /* 0x00007610ff217816 */ /* 0x000fe20000000021 */
[----:B------:R-:W-:Y:S01]  /*0a70*/  ULEA UR18, UR8, 0xfffffe00, 0x9 ;  /* 0xfffffe0008127891 */ /* 0x000fe2000f8e48ff */
[----:B------:R-:W-:Y:S02]  /*0a80*/  PRMT R44, RZ, 0x7610, R44 ;  /* 0x00007610ff2c7816 */ /* 0x000fe4000000002c */
[C---:B------:R-:W-:Y:S02]  /*0a90*/  IADD3 R34, P2, PT, R50.reuse, UR10, RZ ;  /* 0x0000000a32227c10 */ /* 0x040fe4000ff5e0ff */
[C---:B------:R-:W-:Y:S02]  /*0aa0*/  IADD3 R52, P1, PT, R50.reuse, UR12, RZ ;  /* 0x0000000c32347c10 */ /* 0x040fe4000ff3e0ff */
[----:B------:R-:W-:-:S02]  /*0ab0*/  IADD3 R50, P0, PT, R50, UR14, RZ ;  /* 0x0000000e32327c10 */ /* 0x000fc4000ff1e0ff */
[----:B------:R-:W-:Y:S01]  /*0ac0*/  IADD3.X R35, PT, PT, RZ, UR11, RZ, P2, !PT ;  /* 0x0000000bff237c10 */ /* 0x000fe200097fe4ff */
[----:B------:R-:W-:Y:S01]  /*0ad0*/  IMAD.X R53, RZ, RZ, UR13, P1 ;  /* 0x0000000dff357e24 */ /* 0x000fe200088e06ff */
        /* <DEDUP_REMOVED lines=55> */
[CC--:B-1----:R-:W-:Y:S01]  /*0e50*/  LEA.HI.SX32 R32, R31.reuse, R31.reuse, 0x1b ;  /* 0x0000001f1f207211 */ /* 0x0c2fe200078fdaff */
[C---:B------:R-:W-:Y:S01]  /*0e60*/  VIADD R36, R31.reuse, 0x20 ;  /* 0x000000201f247836 */ /* 0x040fe20000000000 */
[C---:B------:R-:W-:Y:S01]  /*0e70*/  IADD3 R42, PT, PT, R31.reuse, 0x40, RZ ;  /* 0x000000401f2a7810 */ /* 0x040fe20007ffe0ff */
[C---:B------:R-:W-:Y:S01]  /*0e80*/  VIADD R58, R31.reuse, 0x60 ;  /* 0x000000601f3a7836 */ /* 0x040fe20000000000 */
[----:B------:R-:W-:Y:S02]  /*0e90*/  LEA R32, R32, UR28, 0x1 ;  /* 0x0000001c20207c11 */ /* 0x000fe4000f8e08ff */
[C---:B------:R-:W-:Y:S01]  /*0ea0*/  IADD3 R60, PT, PT, R31.reuse, 0x80, RZ ;  /* 0x000000801f3c7810 */ /* 0x040fe20007ffe0ff */
[----:B------:R-:W-:Y:S01]  /*0eb0*/  VIADD R62, R31, 0xa0 ;  /* 0x000000a01f3e7836 */ /* 0x000fe20000000000 */
[----:B------:R-:W-:-:S02]  /*0ec0*/  LEA.HI.SX32 R36, R36, R31, 0x1b ;  /* 0x0000001f24247211 */ /* 0x000fc400078fdaff */
[-C--:B------:R-:W-:Y:S02]  /*0ed0*/  LEA.HI.SX32 R34, R42, R31.reuse, 0x1b ;  /* 0x0000001f2a227211 */ /* 0x080fe400078fdaff */
[-C--:B------:R-:W-:Y:S02]  /*0ee0*/  LEA.HI.SX32 R60, R60, R31.reuse, 0x1b ;  /* 0x0000001f3c3c7211 */ /* 0x080fe400078fdaff */
[-C--:B------:R-:W-:Y:S01]  /*0ef0*/  LEA.HI.SX32 R35, R58, R31.reuse, 0x1b ;  /* 0x0000001f3a237211 */ /* 0x080fe200078fdaff */
[C---:B------:R-:W-:Y:S01]  /*0f00*/  VIADD R58, R31.reuse, 0xe0 ;  /* 0x000000e01f3a7836 */ /* 0x040fe20000000000 */
[----:B------:R-:W-:Y:S02]  /*0f10*/  LEA.HI.SX32 R37, R62, R31, 0x1b ;  /* 0x0000001f3e257211 */ /* 0x000fe400078fdaff */
[C---:B------:R-:W-:Y:S02]  /*0f20*/  IADD3 R42, PT, PT, R31.reuse, 0xc0, RZ ;  /* 0x000000c01f2a7810 */ /* 0x040fe40007ffe0ff */
[----:B------:R-:W-:Y:S01]  /*0f30*/  LEA R34, R34, UR28, 0x1 ;  /* 0x0000001c22227c11 */ /* 0x000fe2000f8e08ff */
[----:B------:R-:W-:Y:S01]  /*0f40*/  VIADD R62, R31, 0x120 ;  /* 0x000001201f3e7836 */ /* 0x000fe20000000000 */
[----:B------:R-:W-:-:S02]  /*0f50*/  LEA R35, R35, UR28, 0x1 ;  /* 0x0000001c23237c11 */ /* 0x000fc4000f8e08ff */
[----:B------:R-:W-:Y:S02]  /*0f60*/  LEA R37, R37, UR28, 0x1 ;  /* 0x0000001c25257c11 */ /* 0x000fe4000f8e08ff */
[----:B------:R-:W-:Y:S02]  /*0f70*/  IADD3 R64, PT, PT, R31, 0x140, RZ ;  /* 0x000001401f407810 */ /* 0x000fe40007ffe0ff */
[-C--:B------:R-:W-:Y:S02]  /*0f80*/  LEA.HI.SX32 R42, R42, R31.reuse, 0x1b ;  /* 0x0000001f2a2a7211 */ /* 0x080fe400078fdaff */
[-C--:B------:R-:W-:Y:S02]  /*0f90*/  LEA.HI.SX32 R58, R58, R31.reuse, 0x1b ;  /* 0x0000001f3a3a7211 */ /* 0x080fe400078fdaff */
[-C--:B------:R-:W-:Y:S02]  /*0fa0*/  LEA.HI.SX32 R62, R62, R31.reuse, 0x1b ;  /* 0x0000001f3e3e7211 */ /* 0x080fe400078fdaff */
[----:B------:R-:W-:-:S02]  /*0fb0*/  LEA.HI.SX32 R64, R64, R31, 0x1b ;  /* 0x0000001f40407211 */ /* 0x000fc400078fdaff */
        /* <DEDUP_REMOVED lines=14> */
[----:B--2---:R1:W-:Y:S02]  /*10a0*/  STS.U16 [R32], R33 ;  /* 0x0000002120007388 */ /* 0x0043e40000000400 */
[----:B-1----:R-:W-:Y:S02]  /*10b0*/  LEA R33, R36, UR28, 0x1 ;  /* 0x0000001c24217c11 */ /* 0x002fe4000f8e08ff */
[----:B------:R-:W-:Y:S02]  /*10c0*/  LEA R36, R60, UR28, 0x1 ;  /* 0x0000001c3c247c11 */ /* 0x000fe4000f8e08ff */
[C---:B------:R-:W-:Y:S01]  /*10d0*/  IADD3 R60, PT, PT, R31.reuse, 0x100, RZ ;  /* 0x000001001f3c7810 */ /* 0x040fe20007ffe0ff */
[----:B---3--:R1:W-:Y:S03]  /*10e0*/  STS.U16 [R33+0x40], R0 ;  /* 0x0000400021007388 */ /* 0x0083e60000000400 */
[----:B------:R-:W-:Y:S01]  /*10f0*/  LEA.HI.SX32 R60, R60, R31, 0x1b ;  /* 0x0000001f3c3c7211 */ /* 0x000fe200078fdaff */
[----:B----4-:R2:W-:Y:S04]  /*1100*/  STS.U16 [R34+0x80], R39 ;  /* 0x0000802722007388 */ /* 0x0105e80000000400 */
[----:B------:R3:W-:Y:S01]  /*1110*/  STS.U16 [R35+0xc0], R38 ;  /* 0x0000c02623007388 */ /* 0x0007e20000000400 */
[----:B-1----:R-:W-:-:S03]  /*1120*/  VIADD R0, R31, 0x160 ;  /* 0x000001601f007836 */ /* 0x002fc60000000000 */
[----:B------:R1:W-:Y:S01]  /*1130*/  STS.U16 [R36+0x100], R41 ;  /* 0x0001002924007388 */ /* 0x0003e20000000400 */
[----:B--2---:R-:W-:-:S03]  /*1140*/  LEA R39, R58, UR28, 0x1 ;  /* 0x0000001c3a277c11 */ /* 0x004fc6000f8e08ff */
[----:B------:R2:W-:Y:S01]  /*1150*/  STS.U16 [R37+0x140], R40 ;  /* 0x0001402825007388 */ /* 0x0005e20000000400 */
[----:B---3--:R-:W-:Y:S02]  /*1160*/  LEA R38, R42, UR28, 0x1 ;  /* 0x0000001c2a267c11 */ /* 0x008fe4000f8e08ff */
[-C--:B------:R-:W-:Y:S02]  /*1170*/  LEA.HI.SX32 R0, R0, R31.reuse, 0x1b ;  /* 0x0000001f00007211 */ /* 0x080fe400078fdaff */
[C---:B------:R-:W-:Y:S01]  /*1180*/  IADD3 R58, PT, PT, R31.reuse, 0x180, RZ ;  /* 0x000001801f3a7810 */ /* 0x040fe20007ffe0ff */
[----:B------:R3:W-:Y:S01]  /*1190*/  STS.U16 [R38+0x180], R43 ;  /* 0x0001802b26007388 */ /* 0x0007e20000000400 */
[----:B-1----:R-:W-:Y:S02]  /*11a0*/  LEA R41, R62, UR28, 0x1 ;  /* 0x0000001c3e297c11 */ /* 0x002fe4000f8e08ff */
[----:B--2---:R-:W-:Y:S01]  /*11b0*/  LEA R40, R60, UR28, 0x1 ;  /* 0x0000001c3c287c11 */ /* 0x004fe2000f8e08ff */
[C---:B------:R-:W-:Y:S01]  /*11c0*/  VIADD R60, R31.reuse, 0x1a0 ;  /* 0x000001a01f3c7836 */ /* 0x040fe20000000000 */
[----:B------:R-:W-:Y:S01]  /*11d0*/  LEA R42, R64, UR28, 0x1 ;  /* 0x0000001c402a7c11 */ /* 0x000fe2000f8e08ff */
[C---:B------:R-:W-:Y:S01]  /*11e0*/  VIADD R64, R31.reuse, 0x1e0 ;  /* 0x000001e01f407836 */ /* 0x040fe20000000000 */
[----:B------:R-:W-:Y:S01]  /*11f0*/  IADD3 R62, PT, PT, R31, 0x1c0, RZ ;  /* 0x000001c01f3e7810 */ /* 0x000fe20007ffe0ff */
[----:B------:R1:W-:Y:S01]  /*1200*/  STS.U16 [R39+0x1c0], R44 ;  /* 0x0001c02c27007388 */ /* 0x0003e20000000400 */
[----:B------:R-:W-:-:S02]  /*1210*/  LEA.HI.SX32 R58, R58, R31, 0x1b ;  /* 0x0000001f3a3a7211 */ /* 0x000fc400078fdaff */
[----:B---3--:R-:W-:Y:S01]  /*1220*/  LEA R43, R0, UR28, 0x1 ;  /* 0x0000001c002b7c11 */ /* 0x008fe2000f8e08ff */
[----:B------:R2:W-:Y:S01]  /*1230*/  STS.U16 [R40+0x200], R45 ;  /* 0x0002002d28007388 */ /* 0x0005e20000000400 */
[-C--:B------:R-:W-:Y:S02]  /*1240*/  LEA.HI.SX32 R60, R60, R31.reuse, 0x1b ;  /* 0x0000001f3c3c7211 */ /* 0x080fe400078fdaff */
[----:B------:R-:W-:Y:S01]  /*1250*/  SHF.L.U32 R0, R31, 0x4, RZ ;  /* 0x000000041f007819 */ /* 0x000fe200000006ff */
[----:B------:R3:W-:Y:S01]  /*1260*/  STS.U16 [R41+0x240], R46 ;  /* 0x0002402e29007388 */ /* 0x0007e20000000400 */
[-C--:B------:R-:W-:Y:S02]  /*1270*/  LEA.HI.SX32 R62, R62, R31.reuse, 0x1b ;  /* 0x0000001f3e3e7211 */ /* 0x080fe400078fdaff */
[----:B------:R-:W-:Y:S01]  /*1280*/  LEA.HI.SX32 R64, R64, R31, 0x1b ;  /* 0x0000001f40407211 */ /* 0x000fe200078fdaff */
[----:B------:R4:W-:Y:S01]  /*1290*/  STS.U16 [R42+0x280], R47 ;  /* 0x0002802f2a007388 */ /* 0x0009e20000000400 */
[----:B-1----:R-:W-:-:S02]  /*12a0*/  LEA R44, R58, UR28, 0x1 ;  /* 0x0000001c3a2c7c11 */ /* 0x002fc4000f8e08ff */
[----:B--2---:R-:W-:Y:S01]  /*12b0*/  LEA R45, R60, UR28, 0x1 ;  /* 0x0000001c3c2d7c11 */ /* 0x004fe2000f8e08ff */
[----:B------:R1:W-:Y:S01]  /*12c0*/  STS.U16 [R43+0x2c0], R48 ;  /* 0x0002c0302b007388 */ /* 0x0003e20000000400 */
[----:B---3--:R-:W-:-:S03]  /*12d0*/  LEA R46, R62, UR28, 0x1 ;  /* 0x0000001c3e2e7c11 */ /* 0x008fc6000f8e08ff */
[----:B------:R2:W-:Y:S01]  /*12e0*/  STS.U16 [R44+0x300], R49 ;  /* 0x000300312c007388 */ /* 0x0005e20000000400 */
[----:B----4-:R-:W-:Y:S02]  /*12f0*/  LEA R47, R64, UR28, 0x1 ;  /* 0x0000001c402f7c11 */ /* 0x010fe4000f8e08ff */
[----:B-1----:R-:W-:Y:S01]  /*1300*/  LEA.HI.SX32 R48, R0, R0, 0x1b ;  /* 0x0000000000307211 */ /* 0x002fe200078fdaff */
[----:B------:R1:W-:Y:S03]  /*1310*/  STS.U16 [R45+0x340], R54 ;  /* 0x000340362d007388 */ /* 0x0003e60000000400 */
[----:B------:R-:W-:Y:S01]  /*1320*/  LEA R48, R48, UR28, 0x1 ;  /* 0x0000001c30307c11 */ /* 0x000fe2000f8e08ff */
[----:B------:R3:W-:Y:S04]  /*1330*/  STS.U16 [R46+0x380], R55 ;  /* 0x000380372e007388 */ /* 0x0007e80000000400 */
[----:B------:R4:W-:Y:S01]  /*1340*/  STS.U16 [R47+0x3c0], R56 ;  /* 0x0003c0382f007388 */ /* 0x0009e20000000400 */
[----:B------:R-:W-:-:S03]  /*1350*/  NOP ;  /* 0x0000000000007918 */ /* 0x000fc60000000000 */
[----:B------:R-:W0:Y:S04]  /*1360*/  LDS.U16 R66, [R48] ;  /* 0x0000000030427984 */ /* 0x000e280000000400 */
        /* <DEDUP_REMOVED lines=16> */
[----:B------:R-:W-:-:S02]  /*1470*/  PRMT R60, RZ, 0x7610, R60 ;  /* 0x00007610ff3c7816 */ /* 0x000fc4000000003c */
[----:B------:R-:W-:-:S03]  /*1480*/  PRMT R58, RZ, 0x7610, R58 ;  /* 0x00007610ff3a7816 */ /* 0x000fc6000000003a */
        /* <DEDUP_REMOVED lines=23> */
[----:B-1----:R-:W-:Y:S02]  /*1600*/  PRMT R54, RZ, 0x7610, R54 ;  /* 0x00007610ff367816 */ /* 0x002fe40000000036 */
[----:B---3--:R-:W-:Y:S02]  /*1610*/  PRMT R55, RZ, 0x7610, R55 ;  /* 0x00007610ff377816 */ /* 0x008fe40000000037 */
[----:B----4-:R-:W-:Y:S02]  /*1620*/  PRMT R56, RZ, 0x7610, R56 ;  /* 0x00007610ff387816 */ /* 0x010fe40000000038 */
[----:B------:R-:W-:Y:S01]  /*1630*/  PRMT R0, RZ, 0x7610, R0 ;  /* 0x00007610ff007816 */ /* 0x000fe20000000000 */
[----:B------:R-:W3:Y:S04]  /*1640*/  @!P0 LDG.E.U16 R54, desc[UR20][R52.64+0x240] ;  /* 0x0002401434368981 */ /* 0x000ee8000c1e1500 */
[----:B------:R-:W4:Y:S04]  /*1650*/  @!P1 LDG.E.U16 R55, desc[UR20][R52.64+0x280] ;  /* 0x0002801434379981 */ /* 0x000f28000c1e1500 */
[----:B------:R-:W4:Y:S04]  /*1660*/  @!P2 LDG.E.U16 R56, desc[UR20][R52.64+0x2c0] ;  /* 0x0002c0143438a981 */ /* 0x000f28000c1e1500 */
[----:B------:R-:W4:Y:S04]  /*1670*/  @!P3 LDG.E.U16 R67, desc[UR20][R52.64+0x300] ;  /* 0x000300143443b981 */ /* 0x000f28000c1e1500 */
[----:B------:R1:W4:Y:S01]  /*1680*/  @!P4 LDG.E.U16 R0, desc[UR20][R52.64+0x340] ;  /* 0x000340143400c981 */ /* 0x000322000c1e1500 */
[----:B------:R-:W-:-:S02]  /*1690*/  P2R R77, PR, RZ, 0x1 ;  /* 0x00000001ff4d7803 */ /* 0x000fc40000000000 */
[----:B------:R-:W-:Y:S02]  /*16a0*/  ISETP.GE.AND P0, PT, R12, UR29, PT ;  /* 0x0000001d0c007c0c */ /* 0x000fe4000bf06270 */
[----:B-1----:R-:W-:Y:S02]  /*16b0*/  PRMT R53, RZ, 0x7610, R53 ;  /* 0x00007610ff357816 */ /* 0x002fe40000000035 */
[----:B------:R-:W-:Y:S02]  /*16c0*/  P2R R75, PR, RZ, 0x2 ;  /* 0x00000002ff4b7803 */ /* 0x000fe40000000000 */
[----:B------:R-:W-:Y:S02]  /*16d0*/  ISETP.GE.AND P1, PT, R16, UR29, PT ;  /* 0x0000001d10007c0c */ /* 0x000fe4000bf26270 */
        /* <DEDUP_REMOVED lines=11> */
[----:B----4-:R2:W-:Y:S04]  /*1790*/  STS.U16 [R42+0x280], R55 ;  /* 0x000280372a007388 */ /* 0x0105e80000000400 */
        /* <DEDUP_REMOVED lines=24> */
[----:B------:R-:W4:Y:S01]  /*1920*/  @!P0 LDG.E.U16 R53, desc[UR20][R50.64] ;  /* 0x0000001432358981 */ /* 0x000f22000c1e1500 */
[----:B------:R-:W-:-:S03]  /*1930*/  ISETP.GE.AND P0, PT, R17, UR29, PT ;  /* 0x0000001d11007c0c */ /* 0x000fc6000bf06270 */
[----:B------:R-:W4:Y:S01]  /*1940*/  @!P1 LDG.E.U16 R52, desc[UR20][R50.64+0x40] ;  /* 0x0000401432349981 */ /* 0x000f22000c1e1500 */
[----:B------:R-:W-:-:S09]  /*1950*/  ISETP.GE.AND P1, PT, R18, UR29, PT ;  /* 0x0000001d12007c0c */ /* 0x000fd2000bf26270 */
[----:B------:R-:W4:Y:S01]  /*1960*/  @!P0 LDG.E.U16 R49, desc[UR20][R50.64+0x80] ;  /* 0x0000801432318981 */ /* 0x000f22000c1e1500 */
[----:B------:R-:W-:Y:S02]  /*1970*/  ISETP.GE.AND P0, PT, R19, UR29, PT ;  /* 0x0000001d13007c0c */ /* 0x000fe4000bf06270 */
[----:B--2---:R-:W-:Y:S02]  /*1980*/  PRMT R55, RZ, 0x7610, R55 ;  /* 0x00007610ff377816 */ /* 0x004fe40000000037 */
[----:B------:R-:W-:-:S06]  /*1990*/  PRMT R54, RZ, 0x7610, R54 ;  /* 0x00007610ff367816 */ /* 0x000fcc0000000036 */
[----:B------:R-:W2:Y:S01]  /*19a0*/  @!P1 LDG.E.U16 R54, desc[UR20][R50.64+0xc0] ;  /* 0x0000c01432369981 */ /* 0x000ea2000c1e1500 */
[----:B------:R-:W-:-:S03]  /*19b0*/  ISETP.GE.AND P1, PT, R20, UR29, PT ;  /* 0x0000001d14007c0c */ /* 0x000fc6000bf26270 */
[----:B------:R-:W2:Y:S01]  /*19c0*/  @!P0 LDG.E.U16 R55, desc[UR20][R50.64+0x100] ;  /* 0x0001001432378981 */ /* 0x000ea2000c1e1500 */
[----:B------:R-:W-:Y:S02]  /*19d0*/  ISETP.GE.AND P0, PT, R21, UR29, PT ;  /* 0x0000001d15007c0c */ /* 0x000fe4000bf06270 */
[----:B------:R-:W-:Y:S02]  /*19e0*/  PRMT R57, RZ, 0x7610, R57 ;  /* 0x00007610ff397816 */ /* 0x000fe40000000039 */
[----:B---3--:R-:W-:-:S06]  /*19f0*/  PRMT R56, RZ, 0x7610, R56 ;  /* 0x00007610ff387816 */ /* 0x008fcc0000000038 */
[----:B------:R-:W3:Y:S01]  /*1a00*/  @!P1 LDG.E.U16 R56, desc[UR20][R50.64+0x140] ;  /* 0x0001401432389981 */ /* 0x000ee2000c1e1500 */
[----:B------:R-:W-:-:S03]  /*1a10*/  ISETP.GE.AND P1, PT, R22, UR29, PT ;  /* 0x0000001d16007c0c */ /* 0x000fc6000bf26270 */
[----:B------:R-:W3:Y:S01]  /*1a20*/  @!P0 LDG.E.U16 R57, desc[UR20][R50.64+0x180] ;  /* 0x0001801432398981 */ /* 0x000ee2000c1e1500 */
[----:B------:R-:W-:Y:S02]  /*1a30*/  ISETP.GE.AND P0, PT, R23, UR29, PT ;  /* 0x0000001d17007c0c */ /* 0x000fe4000bf06270 */
[----:B------:R-:W-:Y:S02]  /*1a40*/  PRMT R59, RZ, 0x7610, R59 ;  /* 0x00007610ff3b7816 */ /* 0x000fe4000000003b */
        /* <DEDUP_REMOVED lines=11> */
[----:B----4-:R-:W-:-:S02]  /*1b00*/  PRMT R67, RZ, 0x7610, R67 ;  /* 0x00007610ff437816 */ /* 0x010fc40000000043 */
[----:B0-----:R-:W-:Y:S01]  /*1b10*/  PRMT R68, RZ, 0x7610, R68 ;  /* 0x00007610ff447816 */ /* 0x001fe20000000044 */
[----:B------:R-:W4:Y:S04]  /*1b20*/  @!P0 LDG.E.U16 R60, desc[UR20][R50.64+0x240] ;  /* 0x00024014323c8981 */ /* 0x000f28000c1e1500 */
[----:B------:R-:W4:Y:S04]  /*1b30*/  @!P2 LDG.E.U16 R62, desc[UR20][R50.64+0x2c0] ;  /* 0x0002c014323ea981 */ /* 0x000f28000c1e1500 */
[----:B------:R-:W4:Y:S04]  /*1b40*/  @!P3 LDG.E.U16 R63, desc[UR20][R50.64+0x300] ;  /* 0x00030014323fb981 */ /* 0x000f28000c1e1500 */
[----:B------:R-:W4:Y:S04]  /*1b50*/  @!P4 LDG.E.U16 R64, desc[UR20][R50.64+0x340] ;  /* 0x000340143240c981 */ /* 0x000f28000c1e1500 */
[----:B------:R-:W4:Y:S04]  /*1b60*/  @!P5 LDG.E.U16 R67, desc[UR20][R50.64+0x380] ;  /* 0x000380143243d981 */ /* 0x000f28000c1e1500 */
[----:B------:R0:W4:Y:S01]  /*1b70*/  @!P6 LDG.E.U16 R68, desc[UR20][R50.64+0x3c0] ;  /* 0x0003c0143244e981 */ /* 0x000122000c1e1500 */
[----:B------:R-:W-:-:S02]  /*1b80*/  IMAD.U32 R66, R66, 0x10000, RZ ;  /* 0x0001000042427824 */ /* 0x000fc400078e00ff */
[----:B------:R-:W-:Y:S02]  /*1b90*/  IMAD.U32 R65, R65, 0x10000, RZ ;  /* 0x0001000041417824 */ /* 0x000fe400078e00ff */
        /* <DEDUP_REMOVED lines=9> */
[----:B------:R-:W-:Y:S02]  /*1c30*/  SHF.L.U32 R82, R82, 0x10, RZ ;  /* 0x0000001052527819 */ /* 0x000fe400000006ff */
[----:B------:R-:W-:Y:S01]  /*1c40*/  SHF.L.U32 R84, R84, 0x10, RZ ;  /* 0x0000001054547819 */ /* 0x000fe200000006ff */
[----:B------:R-:W-:Y:S01]  /*1c50*/  IMAD.U32 R85, R85, 0x10000, RZ ;  /* 0x0001000055557824 */ /* 0x000fe200078e00ff */
[----:B------:R-:W-:Y:S01]  /*1c60*/  UISETP.GE.AND UP0, UPT, UR17, 0x1, UPT ;  /* 0x000000011100788c */ /* 0x000fe2000bf06270 */
[----:B------:R-:W-:Y:S01]  /*1c70*/  IMAD.U32 R86, R86, 0x10000, RZ ;  /* 0x0001000056567824 */ /* 0x000fe200078e00ff */
[----:B------:R-:W-:Y:S02]  /*1c80*/  SHF.L.U32 R88, R88, 0x10, RZ ;  /* 0x0000001058587819 */ /* 0x000fe400000006ff */
[----:B0-----:R-:W-:Y:S01]  /*1c90*/  CS2R R50, SRZ ;  /* 0x0000000000327805 */ /* 0x001fe2000001ff00 */
[----:B------:R-:W-:Y:S04]  /*1ca0*/  STS.U16 [R32], R53 ;  /* 0x0000003520007388 */ /* 0x000fe80000000400 */
        /* <DEDUP_REMOVED lines=30> */
[----:B------:R-:W-:Y:S02]  /*1e90*/  FFMA.FTZ R98, R68, R66, R5 ;  /* 0x0000004244627223 */ /* 0x000fe40000010005 */
[----:B------:R-:W1:Y:S01]  /*1ea0*/  LDS.U16 R94, [R48+0x16] ;  /* 0x00001600305e7984 */ /* 0x000e620000000400 */
[----:B--2---:R-:W-:Y:S02]  /*1eb0*/  IMAD.U32 R71, R77, 0x10000, RZ ;  /* 0x000100004d477824 */ /* 0x004fe400078e00ff */
[----:B------:R-:W-:Y:S01]  /*1ec0*/  FFMA.FTZ R98, R67, R65, R98 ;  /* 0x0000004143627223 */ /* 0x000fe20000010062 */
[----:B------:R-:W2:Y:S01]  /*1ed0*/  LDS.U16 R95, [R48+0x18] ;  /* 0x00001800305f7984 */ /* 0x000ea20000000400 */
[----:B---3--:R-:W-:Y:S02]  /*1ee0*/  SHF.L.U32 R75, R80, 0x10, RZ ;  /* 0x00000010504b7819 */ /* 0x008fe400000006ff */
[----:B------:R-:W-:Y:S01]  /*1ef0*/  FFMA.FTZ R98, R71, R69, R98 ;  /* 0x0000004547627223 */ /* 0x000fe20000010062 */
[----:B------:R-:W3:Y:S01]  /*1f00*/  LDS.U16 R97, [R48+0x1c] ;  /* 0x00001c0030617984 */ /* 0x000ee20000000400 */
[----:B----4-:R-:W-:-:S02]  /*1f10*/  IMAD.U32 R77, R83, 0x10000, RZ ;  /* 0x00010000534d7824 */ /* 0x010fc400078e00ff */
[----:B------:R-:W-:Y:S01]  /*1f20*/  FFMA.FTZ R98, R75, R70, R98 ;  /* 0x000000464b627223 */ /* 0x000fe20000010062 */
[----:B------:R-:W4:Y:S01]  /*1f30*/  LDS.U16 R99, [R48+0x1e] ;  /* 0x00001e0030637984 */ /* 0x000f220000000400 */
[----:B------:R-:W-:Y:S02]  /*1f40*/  SHF.L.U32 R80, R87, 0x10, RZ ;  /* 0x0000001057507819 */ /* 0x000fe400000006ff */
        /* <DEDUP_REMOVED lines=11> */
[----:B0-----:R-:W-:Y:S01]  /*2000*/  IMAD.U32 R91, R93, 0x10000, RZ ;  /* 0x000100005d5b7824 */ /* 0x001fe200078e00ff */
[----:B-1----:R-:W-:-:S03]  /*2010*/  SHF.L.U32 R93, R94, 0x10, RZ ;  /* 0x000000105e5d7819 */ /* 0x002fc600000006ff */
[----:B------:R-:W-:Y:S01]  /*2020*/  FFMA.FTZ R98, R91, R81, R96 ;  /* 0x000000515b627223 */ /* 0x000fe20000010060 */
[----:B--2---:R-:W-:-:S03]  /*2030*/  IMAD.U32 R95, R95, 0x10000, RZ ;  /* 0x000100005f5f7824 */ /* 0x004fc600078e00ff */
[----:B------:R-:W-:-:S04]  /*2040*/  FFMA.FTZ R102, R93, R82, R98 ;  /* 0x000000525d667223 */ /* 0x000fc80000010062 */
[----:B------:R-:W-:Y:S01]  /*2050*/  FFMA.FTZ R5, R95, R84, R102 ;  /* 0x000000545f057223 */ /* 0x000fe20000010066 */
[----:B---3--:R-:W-:-:S03]  /*2060*/  IMAD.U32 R97, R97, 0x10000, RZ ;  /* 0x0001000061617824 */ /* 0x008fc600078e00ff */
[----:B------:R-:W-:Y:S01]  /*2070*/  FFMA.FTZ R108, R92, R85, R5 ;  /* 0x000000555c6c7223 */ /* 0x000fe20000010005 */
[----:B----4-:R-:W-:-:S03]  /*2080*/  SHF.L.U32 R99, R99, 0x10, RZ ;  /* 0x0000001063637819 */ /* 0x010fc600000006ff */
[----:B------:R-:W-:Y:S01]  /*2090*/  FFMA.FTZ R130, R97, R86, R108 ;  /* 0x0000005661827223 */ /* 0x000fe2000001006c */
[----:B------:R-:W-:Y:S01]  /*20a0*/  IMAD.MOV.U32 R49, RZ, RZ, RZ ;  /* 0x000000ffff317224 */ /* 0x000fe200078e00ff */
[----:B------:R-:W-:Y:S02]  /*20b0*/  CS2R R52, SRZ ;  /* 0x0000000000347805 */ /* 0x000fe4000001ff00 */
[----:B------:R-:W-:Y:S02]  /*20c0*/  CS2R R54, SRZ ;  /* 0x0000000000367805 */ /* 0x000fe4000001ff00 */
[----:B------:R-:W-:Y:S02]  /*20d0*/  CS2R R56, SRZ ;  /* 0x0000000000387805 */ /* 0x000fe4000001ff00 */
[----:B------:R-:W-:Y:S02]  /*20e0*/  CS2R R58, SRZ ;  /* 0x00000000003a7805 */ /* 0x000fe4000001ff00 */
[----:B------:R-:W-:-:S02]  /*20f0*/  CS2R R60, SRZ ;  /* 0x00000000003c7805 */ /* 0x000fc4000001ff00 */
[----:B------:R-:W-:Y:S02]  /*2100*/  CS2R R62, SRZ ;  /* 0x00000000003e7805 */ /* 0x000fe4000001ff00 */
        /* <DEDUP_REMOVED lines=28> */
[----:B------:R-:W0:Y:S01]  /*22d0*/  LDC.64 R124, c[0x0][0x4d0] ;  /* 0x00013400ff7c7b82 */ /* 0x000e220000000a00 */
[----:B------:R-:W-:Y:S01]  /*22e0*/  ISETP.GE.AND P0, PT, R12, UR29, PT ;  /* 0x0000001d0c007c0c */ /* 0x000fe2000bf06270 */
[----:B------:R-:W-:Y:S01]  /*22f0*/  UISETP.NE.AND UP0, UPT, UR8, 0x1, UPT ;  /* 0x000000010800788c */ /* 0x000fe2000bf05270 */
[----:B------:R-:W-:Y:S01]  /*2300*/  LOP3.LUT R112, R112, 0xfffffdff, RZ, 0xc0, !PT ;  /* 0xfffffdff70707812 */ /* 0x000fe200078ec0ff */
        /* <DEDUP_REMOVED lines=8> */
[----:B------:R-:W-:-:S02]  /*2390*/  IMAD.U32 R0, R0, 0x10000, RZ ;  /* 0x0001000000007824 */ /* 0x000fc400078e00ff */
[--C-:B------:R-:W-:Y:S01]  /*23a0*/  FADD.FTZ R135, R118, R3.reuse ;  /* 0x0000000376877221 */ /* 0x100fe20000010000 */
[----:B------:R-:W-:Y:S01]  /*23b0*/  @P0 LOP3.LUT R112, R112, 0x200, RZ, 0xfc, !PT ;  /* 0x0000020070700812 */ /* 0x000fe200078efcff */
[--C-:B------:R-:W-:Y:S01]  /*23c0*/  FADD.FTZ R118, R134, R3.reuse ;  /* 0x0000000386767221 */ /* 0x100fe20000010000 */
[----:B------:R-:W2:Y:S01]  /*23d0*/  LDC.64 R122, c[0x0][0x4d8] ;  /* 0x00013600ff7a7b82 */ /* 0x000ea20000000a00 */
[----:B------:R-:W-:Y:S01]  /*23e0*/  PLOP3.LUT P0, PT, PT, PT, UP0, 0x80, 0x8 ;  /* 0x000000000008781c */ /* 0x000fe20003f0f008 */
[----:B------:R-:W-:Y:S02]  /*23f0*/  HFMA2 R49, -RZ, RZ, 0, 0 ;  /* 0x00000000ff317431 */ /* 0x000fe400000001ff */
[--C-:B------:R-:W-:Y:S01]  /*2400*/  FADD.FTZ R134, R136, R3.reuse ;  /* 0x0000000388867221 */ /* 0x100fe20000010000 */
[--C-:B------:R-:W-:Y:S01]  /*2410*/  FADD.FTZ R119, R116, R3.reuse ;  /* 0x0000000374777221 */ /* 0x100fe20000010000 */
[--C-:B------:R-:W-:Y:S01]  /*2420*/  FADD.FTZ R139, R138, R3.reuse ;  /* 0x000000038a8b7221 */ /* 0x100fe20000010000 */
[--C-:B------:R-:W-:Y:S01]  /*2430*/  FADD.FTZ R136, R140, R3.reuse ;  /* 0x000000038c887221 */ /* 0x100fe20000010000 */
[----:B------:R-:W-:Y:S01]  /*2440*/  FADD.FTZ R141, R142, R3 ;  /* 0x000000038e8d7221 */ /* 0x000fe20000010000 */
[----:B------:R-:W3:Y:S01]  /*2450*/  LDC.64 R120, c[0x0][0x4b8] ;  /* 0x00012e00ff787b82 */ /* 0x000ee20000000a00 */
[----:B------:R-:W-:-:S02]  /*2460*/  IMAD.MOV.U32 R110, RZ, RZ, RZ ;  /* 0x000000ffff6e7224 */ /* 0x000fc400078e00ff */
        /* <DEDUP_REMOVED lines=10> */
[----:B------:R-:W4:Y:S01]  /*2510*/  LDCU UR43, c[0x0][0x394] ;  /* 0x00007280ff2b77ac */ /* 0x000f220008000800 */
[----:B------:R-:W0:Y:S01]  /*2520*/  LDCU UR44, c[0x0][0x38c] ;  /* 0x00007180ff2c77ac */ /* 0x000e220008000800 */
        /* <DEDUP_REMOVED lines=8> */
[----:B------:R-:W0:Y:S02]  /*25b0*/  LDCU.64 UR40, c[0x0][0x540] ;  /* 0x0000a800ff2877ac */ /* 0x000e240008000a00 */
.L_x_7293:
[----:B------:R-:W-:Y:S01]  /*25c0*/  MOV R130, R12 ;  /* 0x0000000c00827202 */ /* 0x000fe20000000f00 */
[----:B------:R-:W-:Y:S01]  /*25d0*/  IMAD.MOV.U32 R131, RZ, RZ, RZ ;  /* 0x000000ffff837224 */ /* 0x000fe200078e00ff */
[----:B-1----:R-:W-:Y:S01]  /*25e0*/  MOV R128, UR6 ;  /* 0x0000000600807c02 */ /* 0x002fe20008000f00 */
[----:B------:R-:W-:Y:S01]  /*25f0*/  IMAD.U32 R129, RZ, RZ, UR7 ;  /* 0x00000007ff817e24 */ /* 0x000fe2000f8e00ff */
[----:B------:R-:W-:Y:S01]  /*2600*/  P2R R166, PR, RZ, 0x1 ;  /* 0x00000001ffa67803 */ /* 0x000fe20000000000 */
[C-C-:B0-----:R-:W-:Y:S01]  /*2610*/  IMAD.WIDE.U32 R146, R110.reuse, UR26, R130.reuse ;  /* 0x0000001a6e927c25 */ /* 0x141fe2000f8e0082 */
[----:B------:R-:W-:Y:S02]  /*2620*/  MOV R150, R128 ;  /* 0x0000008000967202 */ /* 0x000fe40000000f00 */
[----:B------:R-:W-:Y:S01]  /*2630*/  ISETP.GE.AND P0, PT, R17, UR29, PT ;  /* 0x0000001d11007c0c */ /* 0x000fe2000bf06270 */
[----:B------:R-:W-:Y:S01]  /*2640*/  IMAD.WIDE.U32 R132, R110, UR30, R130 ;  /* 0x0000001e6e847c25 */ /* 0x000fe2000f8e0082 */
[----:B------:R-:W-:-:S02]  /*2650*/  LEA R130, P2, R146, R7, 0x1 ;  /* 0x0000000792827211 */ /* 0x000fc400078408ff */
[----:B------:R-:W-:Y:S01]  /*2660*/  ISETP.GE.AND P6, PT, R18, UR29, PT ;  /* 0x0000001d12007c0c */ /* 0x000fe2000bfc6270 */
[----:B------:R-:W-:Y:S01]  /*2670*/  IMAD R129, R110, UR27, R147 ;  /* 0x0000001b6e817c24 */ /* 0x000fe2000f8e0293 */
[----:B------:R-:W-:Y:S01]  /*2680*/  LEA R128, P3, R132, R10, 0x1 ;  /* 0x0000000a84807211 */ /* 0x000fe200078608ff */
[----:B------:R-:W-:Y:S01]  /*2690*/  IMAD R0, R110, UR31, R133 ;  /* 0x0000001f6e007c24 */ /* 0x000fe2000f8e0285 */
[----:B------:R-:W-:Y:S01]  /*26a0*/  ISETP.GE.AND P5, PT, R19, UR29, PT ;  /* 0x0000001d13007c0c */ /* 0x000fe2000bfa6270 */
[----:B------:R-:W-:Y:S01]  /*26b0*/  IMAD.U32 R151, RZ, RZ, UR9 ;  /* 0x00000009ff977e24 */ /* 0x000fe2000f8e00ff */
[----:B------:R-:W-:Y:S02]  /*26c0*/  LEA.HI.X R131, R146, R9, R129, 0x1, P2 ;  /* 0x0000000992837211 */ /* 0x000fe400010f0c81 */
[----:B------:R-:W-:Y:S01]  /*26d0*/  LEA.HI.X R129, R132, R11, R0, 0x1, P3 ;  /* 0x0000000b84817211 */ /* 0x000fe200018f0c00 */
[----:B------:R-:W-:Y:S01]  /*26e0*/  IMAD.WIDE.U32 R150, R110, UR24, R150 ;  /* 0x000000186e967c25 */ /* 0x000fe2000f8e0096 */
[----:B------:R-:W-:Y:S01]  /*26f0*/  LOP3.LUT P3, RZ, R112, 0x200, RZ, 0xc0, !PT ;  /* 0x0000020070ff7812 */ /* 0x000fe2000786c0ff */
[----:B------:R-:W5:Y:S01]  /*2700*/  @!P0 LDG.E.U16 R132, desc[UR20][R130.64+0x80] ;  /* 0x0000801482848981 */ /* 0x000f62000c1e1500 */
[----:B------:R-:W-:Y:S01]  /*2710*/  ISETP.GE.AND P2, PT, R16, UR29, PT ;  /* 0x0000001d10007c0c */ /* 0x000fe2000bf46270 */
[----:B------:R-:W-:Y:S01]  /*2720*/  IMAD R133, R110, UR25, R151 ;  /* 0x000000196e857c24 */ /* 0x000fe2000f8e0297 */
[----:B-1----:R-:W-:Y:S01]  /*2730*/  LEA R148, P1, R150, R126, 0x2 ;  /* 0x0000007e96947211 */ /* 0x002fe200078210ff */
[----:B------:R-:W4:Y:S01]  /*2740*/  @!P6 LDG.E.U16 R146, desc[UR20][R130.64+0xc0] ;  /* 0x0000c0148292e981 */ /* 0x000f22000c1e1500 */
[----:B------:R-:W-:-:S07]  /*2750*/  ISETP.GE.AND P4, PT, R20, UR29, PT ;  /* 0x0000001d14007c0c */ /* 0x000fce000bf86270 */
[----:B--2---:R-:W2:Y:S01]  /*2760*/  @!P3 LDG.E.U16 R165, desc[UR20][R130.64] ;  /* 0x0000001482a5b981 */ /* 0x004ea2000c1e1500 */
[----:B------:R-:W-:Y:S02]  /*2770*/  ISETP.GE.AND P0, PT, R21, UR29, PT ;  /* 0x0000001d15007c0c */ /* 0x000fe4000bf06270 */
[----:B------:R-:W-:Y:S01]  /*2780*/  LEA.HI.X R149, R150, R127, R133, 0x2, P1 ;  /* 0x0000007f96957211 */ /* 0x000fe200008f1485 */
[----:B---3--:R-:W3:Y:S04]  /*2790*/  @!P2 LDG.E.U16 R0, desc[UR20][R130.64+0x40] ;  /* 0x000040148200a981 */ /* 0x008ee8000c1e1500 */
[----:B------:R-:W4:Y:S04]  /*27a0*/  @!P5 LDG.E.U16 R150, desc[UR20][R130.64+0x100] ;  /* 0x000100148296d981 */ /* 0x000f28000c1e1500 */
[----:B------:R-:W4:Y:S04]  /*27b0*/  @!P4 LDG.E.U16 R152, desc[UR20][R130.64+0x140] ;  /* 0x000140148298c981 */ /* 0x000f28000c1e1500 */
[----:B------:R-:W4:Y:S01]  /*27c0*/  @!P0 LDG.E.U16 R151, desc[UR20][R130.64+0x180] ;  /* 0x0001801482978981 */ /* 0x000f22000c1e1500 */
[----:B------:R-:W-:-:S02]  /*27d0*/  ISETP.GE.AND P0, PT, R22, UR29, PT ;  /* 0x0000001d16007c0c */ /* 0x000fc4000bf06270 */
[----:B------:R-:W-:Y:S02]  /*27e0*/  ISETP.GE.AND P1, PT, R25, UR29, PT ;  /* 0x0000001d19007c0c */ /* 0x000fe4000bf26270 */
[----:B------:R-:W-:Y:S02]  /*27f0*/  ISETP.GE.AND P3, PT, R27, UR29, PT ;  /* 0x0000001d1b007c0c */ /* 0x000fe4000bf66270 */
[----:B------:R-:W-:Y:S01]  /*2800*/  ISETP.GE.AND P6, PT, R30, UR29, PT ;  /* 0x0000001d1e007c0c */ /* 0x000fe2000bfc6270 */
[----:B------:R-:W-:Y:S01]  /*2810*/  IMAD.MOV.U32 R133, RZ, RZ, RZ ;  /* 0x000000ffff857224 */ /* 0x000fe200078e00ff */
[----:B------:R-:W-:Y:S01]  /*2820*/  MOV R147, RZ ;  /* 0x000000ff00937202 */ /* 0x000fe20000000f00 */
[----:B------:R-:W4:Y:S04]  /*2830*/  LDG.E R144, desc[UR20][R148.64] ;  /* 0x0000001494907981 */ /* 0x000f28000c1e1900 */
        /* <DEDUP_REMOVED lines=9> */
[----:B------:R-:W-:-:S03]  /*28d0*/  ISETP.GE.AND P0, PT, R24, UR29, PT ;  /* 0x0000001d18007c0c */ /* 0x000fc6000bf06270 */
        /* <DEDUP_REMOVED lines=8> */
[----:B0-----:R-:W-:Y:S01]  /*2960*/  IMAD.MOV.U32 R131, RZ, RZ, RZ ;  /* 0x000000ffff837224 */ /* 0x001fe200078e00ff */
[----:B------:R-:W-:Y:S02]  /*2970*/  MOV R149, RZ ;  /* 0x000000ff00957202 */ /* 0x000fe40000000f00 */
[----:B------:R-:W-:Y:S02]  /*2980*/  P2R R161, PR, RZ, 0x4 ;  /* 0x00000004ffa17803 */ /* 0x000fe40000000000 */
[----:B------:R-:W-:-:S03]  /*2990*/  ISETP.GE.AND P2, PT, R20, UR29, PT ;  /* 0x0000001d14007c0c */ /* 0x000fc6000bf46270 */
[----:B--2---:R-:W-:Y:S02]  /*29a0*/  @!P1 PRMT R133, R165, 0x5410, RZ ;  /* 0x00005410a5859816 */ /* 0x004fe400000000ff */
[----:B------:R-:W-:Y:S02]  /*29b0*/  ISETP.GE.AND P1, PT, R17, UR29, PT ;  /* 0x0000001d11007c0c */ /* 0x000fe4000bf26270 */
[----:B---3--:R-:W-:Y:S02]  /*29c0*/  @!P0 PRMT R133, R133, 0x5410, R0 ;  /* 0x0000541085858816 */ /* 0x008fe40000000000 */
        /* <DEDUP_REMOVED lines=31> */
[----:B-1----:R-:W-:Y:S01]  /*2bc0*/  IMAD.MOV.U32 R131, RZ, RZ, RZ ;  /* 0x000000ffff837224 */ /* 0x002fe200078e00ff */
[----:B------:R-:W-:Y:S02]  /*2bd0*/  @!P3 PRMT R131, R157, 0x5410, RZ ;  /* 0x000054109d83b816 */ /* 0x000fe400000000ff */
[----:B------:R-:W-:Y:S02]  /*2be0*/  @!P2 PRMT R147, R147, 0x5410, R158 ;  /* 0x000054109393a816 */ /* 0x000fe4000000009e */
[----:B------:R-:W-:Y:S02]  /*2bf0*/  PRMT R0, R133, 0x7632, R0 ;  /* 0x0000763285007816 */ /* 0x000fe40000000000 */
[----:B0-----:R-:W-:Y:S02]  /*2c00*/  MOV R149, RZ ;  /* 0x000000ff00957202 */ /* 0x001fe40000000f00 */
[----:B------:R-:W-:-:S02]  /*2c10*/  @!P5 PRMT R149, R159, 0x5410, RZ ;  /* 0x000054109f95d816 */ /* 0x000fc400000000ff */
[----:B------:R-:W-:Y:S02]  /*2c20*/  @!P4 PRMT R131, R131, 0x5410, R160 ;  /* 0x000054108383c816 */ /* 0x000fe400000000a0 */
[----:B------:R-:W-:Y:S01]  /*2c30*/  ISETP.GE.AND P1, PT, R17, UR29, PT ;  /* 0x0000001d11007c0c */ /* 0x000fe2000bf26270 */
[----:B------:R0:W-:Y:S01]  /*2c40*/  STS.U16 [R39+0x1c0], R146 ;  /* 0x0001c09227007388 */ /* 0x0001e20000000400 */
[----:B------:R-:W-:Y:S02]  /*2c50*/  PRMT R132, R147, 0x7632, R132 ;  /* 0x0000763293847816 */ /* 0x000fe40000000084 */
[----:B------:R-:W-:Y:S01]  /*2c60*/  @!P6 PRMT R149, R149, 0x5410, R162 ;  /* 0x000054109595e816 */ /* 0x000fe200000000a2 */
[----:B------:R-:W-:Y:S01]  /*2c70*/  STS.U16 [R40+0x200], R133 ;  /* 0x0002008528007388 */ /* 0x000fe20000000400 */
[----:B------:R-:W-:-:S03]  /*2c80*/  PRMT R130, R131, 0x7632, R130 ;  /* 0x0000763283827816 */ /* 0x000fc60000000082 */
[----:B------:R1:W-:Y:S01]  /*2c90*/  STS.U16 [R41+0x240], R0 ;  /* 0x0002400029007388 */ /* 0x0003e20000000400 */
[----:B0-----:R-:W-:-:S03]  /*2ca0*/  PRMT R146, R149, 0x7632, R146 ;  /* 0x0000763295927816 */ /* 0x001fc60000000092 */
[----:B------:R-:W-:Y:S04]  /*2cb0*/  STS.U16 [R42+0x280], R147 ;  /* 0x000280932a007388 */ /* 0x000fe80000000400 */
[----:B------:R-:W-:Y:S04]  /*2cc0*/  STS.U16 [R43+0x2c0], R132 ;  /* 0x0002c0842b007388 */ /* 0x000fe80000000400 */
[----:B------:R-:W-:Y:S04]  /*2cd0*/  STS.U16 [R44+0x300], R131 ;  /* 0x000300832c007388 */ /* 0x000fe80000000400 */
[----:B------:R-:W-:Y:S04]  /*2ce0*/  STS.U16 [R45+0x340], R130 ;  /* 0x000340822d007388 */ /* 0x000fe80000000400 */
[----:B------:R-:W-:Y:S04]  /*2cf0*/  STS.U16 [R46+0x380], R149 ;  /* 0x000380952e007388 */ /* 0x000fe80000000400 */
[----:B------:R0:W-:Y:S01]  /*2d00*/  STS.U16 [R47+0x3c0], R146 ;  /* 0x0003c0922f007388 */ /* 0x0001e20000000400 */
[----:B------:R-:W-:-:S03]  /*2d10*/  NOP ;  /* 0x0000000000007918 */ /* 0x000fc60000000000 */
[----:B-1----:R-:W2:Y:S01]  /*2d20*/  @!P1 LDG.E.U16 R0, desc[UR20][R128.64+0x80] ;  /* 0x0000801480009981 */ /* 0x002ea2000c1e1500 */
[----:B------:R-:W-:Y:S02]  /*2d30*/  P2R R151, PR, RZ, 0x1 ;  /* 0x00000001ff977803 */ /* 0x000fe40000000000 */
[----:B------:R-:W-:Y:S01]  /*2d40*/  ISETP.GE.AND P0, PT, R19, UR29, PT ;  /* 0x0000001d13007c0c */ /* 0x000fe2000bf06270 */
[----:B------:R-:W-:Y:S01]  /*2d50*/  IMAD.MOV.U32 R133, RZ, RZ, RZ ;  /* 0x000000ffff857224 */ /* 0x000fe200078e00ff */
[----:B------:R-:W-:Y:S01]  /*2d60*/  MOV R163, RZ ;  /* 0x000000ff00a37202 */ /* 0x000fe20000000f00 */
[----:B------:R-:W-:Y:S01]  /*2d70*/  IMAD.MOV.U32 R165, RZ, RZ, RZ ;  /* 0x000000ffffa57224 */ /* 0x000fe200078e00ff */
[----:B------:R-:W-:Y:S02]  /*2d80*/  P2R R148, PR, RZ, 0x4 ;  /* 0x00000004ff947803 */ /* 0x000fe40000000000 */
[----:B------:R-:W-:Y:S01]  /*2d90*/  MOV R167, RZ ;  /* 0x000000ff00a77202 */ /* 0x000fe20000000f00 */
[----:B------:R-:W-:Y:S01]  /*2da0*/  IMAD.MOV.U32 R169, RZ, RZ, RZ ;  /* 0x000000ffffa97224 */ /* 0x000fe200078e00ff */
[----:B------:R-:W-:Y:S01]  /*2db0*/  MOV R171, RZ ;  /* 0x000000ff00ab7202 */ /* 0x000fe20000000f00 */
[----:B0-----:R-:W3:Y:S04]  /*2dc0*/  @!P5 LDG.E.U16 R146, desc[UR20][R128.64+0x380] ;  /* 0x000380148092d981 */ /* 0x001ee8000c1e1500 */
[----:B------:R-:W4:Y:S01]  /*2dd0*/  @!P4 LDG.E.U16 R132, desc[UR20][R128.64+0x340] ;  /* 0x000340148084c981 */ /* 0x000f22000c1e1500 */
[----:B------:R-:W-:Y:S01]  /*2de0*/  MOV R131, RZ ;  /* 0x000000ff00837202 */ /* 0x000fe20000000f00 */
[----:B------:R-:W0:Y:S01]  /*2df0*/  S2UR UR17, SR_CgaCtaId ;  /* 0x00000000001179c3 */ /* 0x000e220000008800 */
[----:B------:R-:W-:Y:S01]  /*2e00*/  IMAD.MOV.U32 R173, RZ, RZ, RZ ;  /* 0x000000ffffad7224 */ /* 0x000fe200078e00ff */
[----:B------:R-:W-:Y:S01]  /*2e10*/  LDS.U16 R147, [R48+0x2] ;  /* 0x0000020030937984 */ /* 0x000fe20000000400 */
[----:B------:R-:W-:-:S03]  /*2e20*/  USHF.L.U32 UR42, UR8, 0x8, URZ ;  /* 0x00000008082a7899 */ /* 0x000fc600080006ff */
        /* <DEDUP_REMOVED lines=11> */
[----:B--2---:R-:W-:-:S03]  /*2ee0*/  @!P1 PRMT R133, R0, 0x5410, RZ ;  /* 0x0000541000859816 */ /* 0x004fc600000000ff */
[----:B------:R-:W2:Y:S01]  /*2ef0*/  @!P0 LDG.E.U16 R0, desc[UR20][R128.64+0x100] ;  /* 0x0001001480008981 */ /* 0x000ea2000c1e1500 */
[----:B------:R-:W-:Y:S02]  /*2f00*/  ISETP.GE.AND P1, PT, R21, UR29, PT ;  /* 0x0000001d15007c0c */ /* 0x000fe4000bf26270 */
[----:B--2---:R-:W-:-:S11]  /*2f10*/  @!P0 PRMT R163, R0, 0x5410, RZ ;  /* 0x0000541000a38816 */ /* 0x004fd600000000ff */
[----:B------:R-:W2:Y:S01]  /*2f20*/  @!P1 LDG.E.U16 R0, desc[UR20][R128.64+0x180] ;  /* 0x0001801480009981 */ /* 0x000ea2000c1e1500 */
[----:B------:R-:W-:Y:S02]  /*2f30*/  ISETP.GE.AND P0, PT, R18, UR29, PT ;  /* 0x0000001d12007c0c */ /* 0x000fe4000bf06270 */
[----:B------:R-:W-:Y:S02]  /*2f40*/  ISETP.GE.AND P2, PT, R20, UR29, PT ;  /* 0x0000001d14007c0c */ /* 0x000fe4000bf46270 */
[----:B--2---:R-:W-:-:S09]  /*2f50*/  @!P1 PRMT R165, R0, 0x5410, RZ ;  /* 0x0000541000a59816 */ /* 0x004fd200000000ff */
[----:B------:R-:W2:Y:S01]  /*2f60*/  @!P0 LDG.E.U16 R0, desc[UR20][R128.64+0xc0] ;  /* 0x0000c01480008981 */ /* 0x000ea2000c1e1500 */
[----:B------:R-:W-:Y:S02]  /*2f70*/  ISETP.GE.AND P1, PT, R22, UR29, PT ;  /* 0x0000001d16007c0c */ /* 0x000fe4000bf26270 */
[----:B--2---:R-:W-:Y:S02]  /*2f80*/  @!P0 PRMT R133, R133, 0x5410, R0 ;  /* 0x0000541085858816 */ /* 0x004fe40000000000 */
[----:B------:R-:W2:Y:S01]  /*2f90*/  @!P2 LDG.E.U16 R0, desc[UR20][R128.64+0x140] ;  /* 0x000140148000a981 */ /* 0x000ea2000c1e1500 */
[----:B------:R-:W-:Y:S02]  /*2fa0*/  ISETP.GE.AND P0, PT, R23, UR29, PT ;  /* 0x0000001d17007c0c */ /* 0x000fe4000bf06270 */
[----:B--2---:R-:W-:-:S06]  /*2fb0*/  @!P2 PRMT R163, R163, 0x5410, R0 ;  /* 0x00005410a3a3a816 */ /* 0x004fcc0000000000 */
[----:B------:R-:W2:Y:S02]  /*2fc0*/  @!P1 LDG.E.U16 R0, desc[UR20][R128.64+0x1c0] ;  /* 0x0001c01480009981 */ /* 0x000ea4000c1e1500 */
[----:B--2---:R-:W-:-:S03]  /*2fd0*/  @!P1 PRMT R165, R165, 0x5410, R0 ;  /* 0x00005410a5a59816 */ /* 0x004fc60000000000 */
[----:B------:R-:W2:Y:S02]  /*2fe0*/  @!P0 LDG.E.U16 R0, desc[UR20][R128.64+0x200] ;  /* 0x0002001480008981 */ /* 0x000ea4000c1e1500 */
[----:B--2---:R-:W-:Y:S02]  /*2ff0*/  @!P0 PRMT R167, R0, 0x5410, RZ ;  /* 0x0000541000a78816 */ /* 0x004fe400000000ff */
[----:B------:R-:W-:Y:S02]  /*3000*/  ISETP.NE.AND P0, PT, R151, RZ, PT ;  /* 0x000000ff9700720c */ /* 0x000fe40003f05270 */
[----:B------:R-:W-:Y:S01]  /*3010*/  ISETP.NE.AND P1, PT, R150, RZ, PT ;  /* 0x000000ff9600720c */ /* 0x000fe20003f25270 */
[----:B------:R-:W-:Y:S01]  /*3020*/  LDS.U16 R151, [R48+0xa] ;  /* 0x00000a0030977984 */ /* 0x000fe20000000400 */
[----:B------:R-:W-:-:S03]  /*3030*/  ISETP.NE.AND P2, PT, R148, RZ, PT ;  /* 0x000000ff9400720c */ /* 0x000fc60003f45270 */
[----:B------:R-:W2:Y:S01]  /*3040*/  @!P6 LDG.E.U16 R148, desc[UR20][R128.64+0x3c0] ;  /* 0x0003c0148094e981 */ /* 0x000ea2000c1e1500 */
[----:B---3--:R-:W-:-:S03]  /*3050*/  @!P5 PRMT R173, R146, 0x5410, RZ ;  /* 0x0000541092add816 */ /* 0x008fc600000000ff */
[----:B------:R-:W1:Y:S04]  /*3060*/  LDS.U16 R146, [R48] ;  /* 0x0000000030927984 */ /* 0x000e680000000400 */
[----:B------:R-:W3:Y:S04]  /*3070*/  @!P0 LDG.E.U16 R0, desc[UR20][R128.64+0x240] ;  /* 0x0002401480008981 */ /* 0x000ee8000c1e1500 */
[----:B------:R-:W5:Y:S01]  /*3080*/  LDS.U16 R150, [R48+0x8] ;  /* 0x0000080030967984 */ /* 0x000f620000000400 */
[----:B---3--:R-:W-:-:S03]  /*3090*/  @!P0 PRMT R167, R167, 0x5410, R0 ;  /* 0x00005410a7a78816 */ /* 0x008fc60000000000 */
[----:B------:R-:W3:Y:S02]  /*30a0*/  @!P1 LDG.E.U16 R0, desc[UR20][R128.64+0x280] ;  /* 0x0002801480009981 */ /* 0x000ee4000c1e1500 */
[----:B---3--:R-:W-:Y:S02]  /*30b0*/  @!P1 PRMT R169, R0, 0x5410, RZ ;  /* 0x0000541000a99816 */ /* 0x008fe400000000ff */
[----:B------:R-:W3:Y:S01]  /*30c0*/  @!P2 LDG.E.U16 R0, desc[UR20][R128.64+0x2c0] ;  /* 0x0002c0148000a981 */ /* 0x000ee2000c1e1500 */
[----:B------:R-:W-:Y:S02]  /*30d0*/  ISETP.GE.AND P1, PT, R12, UR29, PT ;  /* 0x0000001d0c007c0c */ /* 0x000fe4000bf26270 */
[----:B---3--:R-:W-:Y:S02]  /*30e0*/  @!P2 PRMT R169, R169, 0x5410, R0 ;  /* 0x00005410a9a9a816 */ /* 0x008fe40000000000 */
[----:B------:R-:W3:Y:S01]  /*30f0*/  @!P3 LDG.E.U16 R0, desc[UR20][R128.64+0x300] ;  /* 0x000300148000b981 */ /* 0x000ee2000c1e1500 */
[----:B------:R-:W-:-:S13]  /*3100*/  ISETP.GE.AND P2, PT, R16, UR29, PT ;  /* 0x0000001d10007c0c */ /* 0x000fda000bf46270 */
[----:B------:R-:W5:Y:S01]  /*3110*/  @!P2 LDG.E.U16 R130, desc[UR20][R128.64+0x40] ;  /* 0x000040148082a981 */ /* 0x000f62000c1e1500 */
[----:B---3--:R-:W-:-:S03]  /*3120*/  @!P3 PRMT R171, R0, 0x5410, RZ ;  /* 0x0000541000abb816 */ /* 0x008fc600000000ff */
[----:B------:R3:W5:Y:S01]  /*3130*/  @!P1 LDG.E.U16 R0, desc[UR20][R128.64] ;  /* 0x0000001480009981 */ /* 0x000762000c1e1500 */
[----:B--2---:R-:W-:-:S03]  /*3140*/  @!P6 PRMT R173, R173, 0x5410, R148 ;  /* 0x00005410adade816 */ /* 0x004fc60000000094 */
[----:B------:R-:W2:Y:S01]  /*3150*/  LDS.U16 R148, [R48+0x4] ;  /* 0x0000040030947984 */ /* 0x000ea20000000400 */
[----:B---3--:R-:W-:Y:S01]  /*3160*/  PRMT R129, R133, 0x7632, R129 ;  /* 0x0000763285817816 */ /* 0x008fe20000000081 */
[----:B------:R-:W-:Y:S01]  /*3170*/  UIADD3 UR16, UPT, UPT, UR42, -0x100, URZ ;  /* 0xffffff002a107890 */ /* 0x000fe2000fffe0ff */
[----:B----4-:R-:W-:-:S03]  /*3180*/  @!P4 PRMT R171, R171, 0x5410, R132 ;  /* 0x00005410ababc816 */ /* 0x010fc60000000084 */
[----:B------:R-:W-:Y:S01]  /*3190*/  ULOP3.LUT UR16, UR16, 0x100, URZ, 0xc0, !UPT ;  /* 0x0000010010107892 */ /* 0x000fe2000f8ec0ff */
[----:B------:R-:W-:Y:S02]  /*31a0*/  UMOV UR28, 0x400 ;  /* 0x00000400001c7882 */ /* 0x000fe40000000000 */
[----:B0-----:R-:W-:Y:S01]  /*31b0*/  ULEA UR28, UR17, UR28, 0x18 ;  /* 0x0000001c111c7291 */ /* 0x001fe2000f8ec0ff */
[----:B------:R-:W-:Y:S01]  /*31c0*/  ISETP.NE.AND P0, PT, R166, RZ, PT ;  /* 0x000000ffa600720c */ /* 0x000fe20003f05270 */
[----:B------:R-:W-:Y:S01]  /*31d0*/  BSSY.RECONVERGENT B0, `(.L_x_7256) ;  /* 0x000008e000007945 */ /* 0x000fe20003800200 */
[----:B-1----:R-:W-:Y:S01]  /*31e0*/  IMAD.U32 R146, R146, 0x10000, RZ ;  /* 0x0001000092927824 */ /* 0x002fe200078e00ff */
        /* <DEDUP_REMOVED lines=13> */
[----:B------:R-:W-:Y:S01]  /*32c0*/  SHF.L.U32 R161, R161, 0x10, RZ ;  /* 0x00000010a1a17819 */ /* 0x000fe200000006ff */
[----:B--2---:R-:W-:Y:S01]  /*32d0*/  IMAD.U32 R148, R148, 0x10000, RZ ;  /* 0x0001000094947824 */ /* 0x004fe200078e00ff */
[----:B------:R-:W-:-:S04]  /*32e0*/  @!P1 PRMT R131, R0, 0x5410, RZ ;  /* 0x0000541000839816 */ /* 0x000fc800000000ff */
[----:B------:R-:W-:-:S04]  /*32f0*/  @!P2 PRMT R131, R131, 0x5410, R130 ;  /* 0x000054108383a816 */ /* 0x000fc80000000082 */
[----:B------:R-:W-:Y:S01]  /*3300*/  PRMT R128, R131, 0x7632, R128 ;  /* 0x0000763283807816 */ /* 0x000fe20000000080 */
[----:B------:R0:W-:Y:S01]  /*3310*/  STS.U16 [R32+0x420], R131 ;  /* 0x0004208320007388 */ /* 0x0001e20000000400 */
[----:B------:R-:W-:-:S03]  /*3320*/  PRMT R130, R163, 0x7632, R130 ;  /* 0x00007632a3827816 */ /* 0x000fc60000000082 */
[----:B------:R1:W-:Y:S01]  /*3330*/  STS.U16 [R33+0x460], R128 ;  /* 0x0004608021007388 */ /* 0x0003e20000000400 */
[----:B------:R-:W-:-:S03]  /*3340*/  ISETP.NE.AND P2, PT, R8, RZ, PT ;  /* 0x000000ff0800720c */ /* 0x000fc60003f45270 */
[----:B------:R-:W-:Y:S01]  /*3350*/  STS.U16 [R34+0x4a0], R133 ;  /* 0x0004a08522007388 */ /* 0x000fe20000000400 */
[----:B0-----:R-:W-:-:S03]  /*3360*/  PRMT R131, R165, 0x7632, R131 ;  /* 0x00007632a5837816 */ /* 0x001fc60000000083 */
[----:B------:R0:W-:Y:S01]  /*3370*/  STS.U16 [R35+0x4e0], R129 ;  /* 0x0004e08123007388 */ /* 0x0001e20000000400 */
[----:B-1----:R-:W-:-:S03]  /*3380*/  PRMT R128, R167, 0x7632, R128 ;  /* 0x00007632a7807816 */ /* 0x002fc60000000080 */
[----:B------:R-:W-:Y:S04]  /*3390*/  STS.U16 [R36+0x520], R163 ;  /* 0x000520a324007388 */ /* 0x000fe80000000400 */
[----:B------:R-:W-:Y:S01]  /*33a0*/  STS.U16 [R37+0x560], R130 ;  /* 0x0005608225007388 */ /* 0x000fe20000000400 */
[----:B0-----:R-:W-:-:S03]  /*33b0*/  PRMT R129, R169, 0x7632, R129 ;  /* 0x00007632a9817816 */ /* 0x001fc60000000081 */
[----:B------:R-:W-:Y:S04]  /*33c0*/  STS.U16 [R38+0x5a0], R165 ;  /* 0x0005a0a526007388 */ /* 0x000fe80000000400 */
[----:B------:R-:W-:Y:S04]  /*33d0*/  STS.U16 [R39+0x5e0], R131 ;  /* 0x0005e08327007388 */ /* 0x000fe80000000400 */
[----:B------:R-:W-:Y:S04]  /*33e0*/  STS.U16 [R40+0x620], R167 ;  /* 0x000620a728007388 */ /* 0x000fe80000000400 */
[----:B------:R0:W-:Y:S04]  /*33f0*/  STS.U16 [R41+0x660], R128 ;  /* 0x0006608029007388 */ /* 0x0001e80000000400 */
[----:B------:R-:W-:Y:S01]  /*3400*/  STS.U16 [R42+0x6a0], R169 ;  /* 0x0006a0a92a007388 */ /* 0x000fe20000000400 */
[----:B0-----:R-:W-:-:S03]  /*3410*/  PRMT R128, R171, 0x7632, R128 ;  /* 0x00007632ab807816 */ /* 0x001fc60000000080 */
[----:B------:R-:W-:Y:S01]  /*3420*/  STS.U16 [R43+0x6e0], R129 ;  /* 0x0006e0812b007388 */ /* 0x000fe20000000400 */
[----:B------:R-:W-:-:S03]  /*3430*/  PRMT R131, R173, 0x7632, R131 ;  /* 0x00007632ad837816 */ /* 0x000fc60000000083 */
[----:B------:R-:W-:Y:S04]  /*3440*/  STS.U16 [R44+0x720], R171 ;  /* 0x000720ab2c007388 */ /* 0x000fe80000000400 */
[----:B------:R0:W-:Y:S04]  /*3450*/  STS.U16 [R45+0x760], R128 ;  /* 0x000760802d007388 */ /* 0x0001e80000000400 */
[----:B------:R-:W-:Y:S01]  /*3460*/  STS.U16 [R46+0x7a0], R173 ;  /* 0x0007a0ad2e007388 */ /* 0x000fe20000000400 */
[----:B0-----:R-:W-:Y:S01]  /*3470*/  VIADD R128, R110, UR16 ;  /* 0x000000106e807c36 */ /* 0x001fe20008000000 */
[----:B------:R-:W-:-:S02]  /*3480*/  @P2 IADD3 R128, PT, PT, R8, 0x200, RZ ;  /* 0x0000020008802810 */ /* 0x000fc40007ffe0ff */
[----:B------:R-:W-:Y:S01]  /*3490*/  STS.U16 [R47+0x7e0], R131 ;  /* 0x0007e0832f007388 */ /* 0x000fe20000000400 */
[----:B------:R-:W-:Y:S01]  /*34a0*/  NOP ;  /* 0x0000000000007918 */ /* 0x000fe20000000000 */
[----:B------:R-:W-:Y:S02]  /*34b0*/  LEA R176, R128, UR28, 0x2 ;  /* 0x0000001c80b07c11 */ /* 0x000fe4000f8e10ff */
[----:B------:R-:W-:Y:S04]  /*34c0*/  LDS.U16 R165, [R48+0x432] ;  /* 0x0004320030a57984 */ /* 0x000fe80000000400 */
[----:B------:R-:W0:Y:S04]  /*34d0*/  LDS.U16 R128, [R48+0x420] ;  /* 0x0004200030807984 */ /* 0x000e280000000400 */
[----:B------:R-:W1:Y:S04]  /*34e0*/  LDS.U16 R167, [R48+0x434] ;  /* 0x0004340030a77984 */ /* 0x000e680000000400 */
[----:B------:R-:W2:Y:S04]  /*34f0*/  LDS.U16 R129, [R48+0x422] ;  /* 0x0004220030817984 */ /* 0x000ea80000000400 */
        /* <DEDUP_REMOVED lines=8> */
[----:B------:R-:W4:Y:S04]  /*3580*/  LDS.U16 R162, [R48+0x42c] ;  /* 0x00042c0030a27984 */ /* 0x000f280000000400 */
[----:B------:R-:W5:Y:S04]  /*3590*/  LDS.U16 R164, [R48+0x430] ;  /* 0x0004300030a47984 */ /* 0x000f680000000400 */
[----:B------:R-:W5:Y:S04]  /*35a0*/  LDS.U16 R170, [R48+0x438] ;  /* 0x0004380030aa7984 */ /* 0x000f680000000400 */
[----:B------:R-:W5:Y:S01]  /*35b0*/  LDS.U16 R173, [R48+0x43c] ;  /* 0x00043c0030ad7984 */ /* 0x000f620000000400 */
[----:B------:R-:W-:-:S04]  /*35c0*/  FMUL.FTZ R0, R144, 1.4426950216293334961 ;  /* 0x3fb8aa3b90007820 */ /* 0x000fc80000410000 */
        /* <DEDUP_REMOVED lines=30> */
[----:B------:R-:W3:Y:S04]  /*37b0*/  MUFU.EX2 R172, R172 ;  /* 0x000000ac00ac7308 */ /* 0x000ee80000000800 */
[----:B------:R-:W5:Y:S04]  /*37c0*/  MUFU.EX2 R168, R168 ;  /* 0x000000a800a87308 */ /* 0x000f680000000800 */
[----:B------:R-:W5:Y:S01]  /*37d0*/  MUFU.EX2 R166, R166 ;  /* 0x000000a600a67308 */ /* 0x000f620000000800 */
[----:B0-----:R-:W-:Y:S01]  /*37e0*/  IMAD.U32 R193, R128, 0x10000, RZ ;  /* 0x0001000080c17824 */ /* 0x001fe200078e00ff */
[----:B------:R-:W-:Y:S01]  /*37f0*/  SHF.L.U32 R165, R165, 0x10, RZ ;  /* 0x00000010a5a57819 */ /* 0x000fe200000006ff */
[----:B-1----:R-:W-:Y:S01]  /*3800*/  IMAD.U32 R178, R167, 0x10000, RZ ;  /* 0x00010000a7b27824 */ /* 0x002fe200078e00ff */
[----:B--2---:R0:W-:Y:S01]  /*3810*/  STS [R176+0x1af8], R211 ;  /* 0x001af8d3b0007388 */ /* 0x0041e20000000800 */
[----:B------:R-:W-:Y:S01]  /*3820*/  SHF.L.U32 R0, R129, 0x10, RZ ;  /* 0x0000001081007819 */ /* 0x000fe200000006ff */
[----:B---3--:R-:W-:Y:S01]  /*3830*/  IMAD.U32 R130, R130, 0x10000, RZ ;  /* 0x0001000082827824 */ /* 0x008fe200078e00ff */
[----:B------:R-:W-:Y:S01]  /*3840*/  SHF.L.U32 R128, R131, 0x10, RZ ;  /* 0x0000001083807819 */ /* 0x000fe200000006ff */
[----:B----4-:R-:W-:Y:S01]  /*3850*/  IMAD.U32 R162, R162, 0x10000, RZ ;  /* 0x00010000a2a27824 */ /* 0x010fe200078e00ff */
[----:B------:R-:W-:Y:S01]  /*3860*/  SHF.L.U32 R133, R133, 0x10, RZ ;  /* 0x0000001085857819 */ /* 0x000fe200000006ff */
[----:B-----5:R-:W-:Y:S01]  /*3870*/  IMAD.U32 R164, R164, 0x10000, RZ ;  /* 0x00010000a4a47824 */ /* 0x020fe200078e00ff */
[----:B------:R-:W-:Y:S01]  /*3880*/  SHF.L.U32 R190, R163, 0x10, RZ ;  /* 0x00000010a3be7819 */ /* 0x000fe200000006ff */
[----:B------:R-:W-:Y:S01]  /*3890*/  IMAD.U32 R170, R170, 0x10000, RZ ;  /* 0x00010000aaaa7824 */ /* 0x000fe200078e00ff */
[----:B------:R-:W-:Y:S01]  /*38a0*/  SHF.L.U32 R196, R169, 0x10, RZ ;  /* 0x00000010a9c47819 */ /* 0x000fe200000006ff */
[----:B0-----:R-:W-:Y:S01]  /*38b0*/  IMAD.U32 R176, R132, 0x10000, RZ ;  /* 0x0001000084b07824 */ /* 0x001fe200078e00ff */
[----:B------:R-:W-:Y:S01]  /*38c0*/  SHF.L.U32 R167, R171, 0x10, RZ ;  /* 0x00000010aba77819 */ /* 0x000fe200000006ff */
[----:B------:R-:W-:Y:S01]  /*38d0*/  IMAD.U32 R180, R173, 0x10000, RZ ;  /* 0x00010000adb47824 */ /* 0x000fe200078e00ff */
        /* <DEDUP_REMOVED lines=27> */
.L_x_7257:
[----:B------:R-:W-:-:S06]  /*3a90*/  LEA R171, R8, UR28, 0x2 ;  /* 0x0000001c08ab7c11 */ /* 0x000fcc000f8e10ff */
[----:B------:R-:W0:Y:S02]  /*3aa0*/  LDS R171, [R171+0x22fc] ;  /* 0x0022fc00abab7984 */ /* 0x000e240000000800 */
.L_x_7258:
[----:B------:R-:W-:Y:S05]  /*3ab0*/  BSYNC.RECONVERGENT B0 ;  /* 0x0000000000007941 */ /* 0x000fea0003800200 */
.L_x_7256:
[C---:B0-2---:R-:W-:Y:S01]  /*3ac0*/  FMUL.FTZ R129, R166.reuse, R171 ;  /* 0x000000aba6817220 */ /* 0x045fe20000410000 */
[----:B------:R-:W0:Y:S01]  /*3ad0*/  @P0 LDC R131, c[0x0][0x38c] ;  /* 0x0000e300ff830b82 */ /* 0x000e220000000800 */
[----:B-1----:R-:W-:Y:S01]  /*3ae0*/  FFMA.FTZ R0, R166, R163, R165 ;  /* 0x000000a3a6007223 */ /* 0x002fe200000100a5 */
[----:B------:R-:W-:Y:S01]  /*3af0*/  VOTEU.ANY UP0, P0 ;  /* 0x0000000000ff7886 */ /* 0x000fe20000000100 */
[C---:B------:R-:W-:Y:S01]  /*3b00*/  FMUL.FTZ R129, R168.reuse, R129 ;  /* 0x00000081a8817220 */ /* 0x040fe20000410000 */
[----:B------:R-:W-:Y:S02]  /*3b10*/  IMAD.MOV.U32 R133, RZ, RZ, 0x8 ;  /* 0x00000008ff857424 */ /* 0x000fe400078e00ff */
[----:B------:R-:W-:Y:S01]  /*3b20*/  FFMA.FTZ R0, R168, R0, R167 ;  /* 0x00000000a8007223 */ /* 0x000fe200000100a7 */
[----:B------:R-:W-:Y:S01]  /*3b30*/  MOV R194, RZ ;  /* 0x000000ff00c27202 */ /* 0x000fe20000000f00 */
[C---:B------:R-:W-:Y:S01]  /*3b40*/  FMUL.FTZ R128, R172.reuse, R129 ;  /* 0x00000081ac807220 */ /* 0x040fe20000410000 */
[----:B------:R-:W-:Y:S01]  /*3b50*/  @UP0 UIADD3 UR16, UPT, UPT, UR8, -0x2, URZ ;  /* 0xfffffffe08100890 */ /* 0x000fe2000fffe0ff */
[----:B------:R-:W-:-:S02]  /*3b60*/  FFMA.FTZ R0, R172, R0, R169 ;  /* 0x00000000ac007223 */ /* 0x000fc400000100a9 */
[C---:B------:R-:W-:Y:S02]  /*3b70*/  FMUL.FTZ R129, R245.reuse, R128 ;  /* 0x00000080f5817220 */ /* 0x040fe40000410000 */
[----:B------:R-:W-:Y:S02]  /*3b80*/  FFMA.FTZ R0, R245, R0, R196 ;  /* 0x00000000f5007223 */ /* 0x000fe400000100c4 */
[C---:B------:R-:W-:Y:S02]  /*3b90*/  FMUL.FTZ R128, R226.reuse, R129 ;  /* 0x00000081e2807220 */ /* 0x040fe40000410000 */
[----:B------:R-:W-:Y:S02]  /*3ba0*/  FFMA.FTZ R0, R226, R0, R173 ;  /* 0x00000000e2007223 */ /* 0x000fe400000100ad */
[C---:B------:R-:W-:Y:S02]  /*3bb0*/  FMUL.FTZ R129, R243.reuse, R128 ;  /* 0x00000080f3817220 */ /* 0x040fe40000410000 */
[----:B------:R-:W-:-:S02]  /*3bc0*/  FFMA.FTZ R0, R243, R0, R192 ;  /* 0x00000000f3007223 */ /* 0x000fc400000100c0 */
[C---:B------:R-:W-:Y:S02]  /*3bd0*/  FMUL.FTZ R128, R224.reuse, R129 ;  /* 0x00000081e0807220 */ /* 0x040fe40000410000 */
[----:B------:R-:W-:Y:S02]  /*3be0*/  FFMA.FTZ R0, R224, R0, R177 ;  /* 0x00000000e0007223 */ /* 0x000fe400000100b1 */
[----:B------:R-:W-:Y:S01]  /*3bf0*/  FMUL.FTZ R129, R247, R128 ;  /* 0x00000080f7817220 */ /* 0x000fe20000410000 */
[----:B0-----:R-:W-:Y:S02]  /*3c00*/  @P0 IMAD R128, R131, UR16, R110 ;  /* 0x0000001083800c24 */ /* 0x001fe4000f8e026e */
[----:B------:R-:W-:Y:S01]  /*3c10*/  FFMA.FTZ R0, R247, R0, R190 ;  /* 0x00000000f7007223 */ /* 0x000fe200000100be */
[----:B------:R-:W-:Y:S01]  /*3c20*/  FMUL.FTZ R130, R230, R129 ;  /* 0x00000081e6827220 */ /* 0x000fe20000410000 */
[----:B------:R-:W-:-:S04]  /*3c30*/  @P0 IMAD.WIDE R128, R128, R133, UR4 ;  /* 0x0000000480800e25 */ /* 0x000fc8000f8e0285 */
[----:B------:R-:W-:Y:S01]  /*3c40*/  FFMA.FTZ R0, R230, R0, R181 ;  /* 0x00000000e6007223 */ /* 0x000fe200000100b5 */
[C---:B------:R-:W-:Y:S01]  /*3c50*/  FMUL.FTZ R131, R249.reuse, R130 ;  /* 0x00000082f9837220 */ /* 0x040fe20000410000 */
[----:B------:R0:W2:Y:S02]  /*3c60*/  @P0 LDG.E R194, desc[UR20][R128.64+0x4] ;  /* 0x0000041480c20981 */ /* 0x0000a4000c1e1900 */
        /* <DEDUP_REMOVED lines=11> */
[----:B------:R-:W1:Y:S04]  /*3d20*/  SHFL.DOWN PT, R131, R198, 0x1, 0x1f ;  /* 0x08201f00c6837f89 */ /* 0x000e6800000e0000 */
[----:B0-----:R-:W0:Y:S01]  /*3d30*/  SHFL.DOWN PT, R129, R0, 0x1, 0x1f ;  /* 0x08201f0000817f89 */ /* 0x001e2200000e0000 */
[----:B------:R-:W-:Y:S01]  /*3d40*/  ISETP.NE.AND P1, PT, R13, 0x1f, PT ;  /* 0x0000001f0d00780c */ /* 0x000fe20003f25270 */
[----:B------:R-:W-:Y:S02]  /*3d50*/  IMAD.MOV.U32 R229, RZ, RZ, R0 ;  /* 0x000000ffffe57224 */ /* 0x000fe400078e0000 */
[----:B------:R-:W-:Y:S01]  /*3d60*/  FMUL.FTZ R221, R117, R66 ;  /* 0x0000004275dd7220 */ /* 0x000fe20000410000 */
[----:B------:R-:W-:Y:S01]  /*3d70*/  FMUL.FTZ R174, R114, R65 ;  /* 0x0000004172ae7220 */ /* 0x000fe20000410000 */
[----:B------:R-:W-:-:S02]  /*3d80*/  FMUL.FTZ R217, R119, R69 ;  /* 0x0000004577d97220 */ /* 0x000fc40000410000 */
[----:B------:R-:W-:Y:S01]  /*3d90*/  FMUL.FTZ R180, R146, R221 ;  /* 0x000000dd92b47220 */ /* 0x000fe20000410000 */
[----:B------:R-:W-:-:S05]  /*3da0*/  FMUL.FTZ R227, R147, R174 ;  /* 0x000000ae93e37220 */ /* 0x000fca0000410000 */
[----:B-1----:R-:W-:Y:S01]  /*3db0*/  @P1 FMUL.FTZ R128, R131, R198 ;  /* 0x000000c683801220 */ /* 0x002fe20000410000 */
[----:B0-----:R-:W-:-:S04]  /*3dc0*/  @P1 FFMA.FTZ R229, R198, R129, R229 ;  /* 0x00000081c6e51223 */ /* 0x001fc800000100e5 */
[----:B------:R-:W-:-:S05]  /*3dd0*/  @P1 MOV R198, R128 ;  /* 0x0000008000c61202 */ /* 0x000fca0000000f00 */
[----:B------:R-:W0:Y:S01]  /*3de0*/  SHFL.DOWN PT, R129, R198, 0x2, 0x1f ;  /* 0x08401f00c6817f89 */ /* 0x000e2200000e0000 */
[----:B------:R-:W-:Y:S01]  /*3df0*/  FMUL.FTZ R178, R116, R70 ;  /* 0x0000004674b27220 */ /* 0x000fe20000410000 */
[----:B------:R-:W-:Y:S02]  /*3e00*/  FMUL.FTZ R225, R148, R217 ;  /* 0x000000d994e17220 */ /* 0x000fe40000410000 */
[----:B------:R-:W1:Y:S01]  /*3e10*/  SHFL.DOWN PT, R130, R229, 0x2, 0x1f ;  /* 0x08401f00e5827f89 */ /* 0x000e6200000e0000 */
[----:B------:R-:W-:Y:S01]  /*3e20*/  FFMA.FTZ R0, R220, R180, R227 ;  /* 0x000000b4dc007223 */ /* 0x000fe200000100e3 */
        /* <DEDUP_REMOVED lines=15> */
[----:B0-----:R-:W-:Y:S01]  /*3f20*/  @!P1 FMUL.FTZ R129, R198, R129 ;  /* 0x00000081c6819220 */ /* 0x001fe20000410000 */
[----:B------:R-:W-:Y:S01]  /*3f30*/  FFMA.FTZ R128, R249, R128, R176 ;  /* 0x00000080f9807223 */ /* 0x000fe200000100b0 */
[----:B------:R-:W-:Y:S01]  /*3f40*/  FMUL.FTZ R216, R136, R79 ;  /* 0x0000004f88d87220 */ /* 0x000fe20000410000 */
[----:B-1----:R-:W-:Y:S01]  /*3f50*/  @!P1 FFMA.FTZ R229, R198, R130, R229 ;  /* 0x00000082c6e59223 */ /* 0x002fe200000100e5 */
        /* <DEDUP_REMOVED lines=34> */
[----:B------:R-:W-:Y:S02]  /*4180*/  FFMA.FTZ R175, R166, R175, R203 ;  /* 0x000000afa6af7223 */ /* 0x000fe400000100cb */
[----:B------:R-:W-:Y:S01]  /*4190*/  FMUL.FTZ R129, R243, R128 ;  /* 0x00000080f3817220 */ /* 0x000fe20000410000 */
[----:B------:R-:W-:Y:S02]  /*41a0*/  ISETP.GT.U32.AND P1, PT, R13, 0x1b, PT ;  /* 0x0000001b0d00780c */ /* 0x000fe40003f24070 */
[----:B------:R-:W3:Y:S01]  /*41b0*/  SHFL.UP PT, R183, R175, 0x1, RZ ;  /* 0x04200000afb77989 */ /* 0x000ee200000e00ff */
[----:B------:R-:W-:-:S04]  /*41c0*/  FMUL.FTZ R128, R226, R129 ;  /* 0x00000081e2807220 */ /* 0x000fc80000410000 */
[----:B------:R-:W-:-:S04]  /*41d0*/  FMUL.FTZ R129, R245, R128 ;  /* 0x00000080f5817220 */ /* 0x000fc80000410000 */
[----:B------:R-:W-:Y:S02]  /*41e0*/  FMUL.FTZ R129, R172, R129 ;  /* 0x00000081ac817220 */ /* 0x000fe40000410000 */
[----:B0-----:R-:W-:Y:S02]  /*41f0*/  @!P1 FMUL.FTZ R128, R198, R179 ;  /* 0x000000b3c6809220 */ /* 0x001fe40000410000 */
[----:B------:R-:W-:Y:S01]  /*4200*/  FMUL.FTZ R129, R168, R129 ;  /* 0x00000081a8817220 */ /* 0x000fe20000410000 */
[----:B-1----:R-:W-:Y:S02]  /*4210*/  @!P1 FFMA.FTZ R229, R198, R187, R229 ;  /* 0x000000bbc6e59223 */ /* 0x002fe400000100e5 */
[----:B------:R-:W-:Y:S01]  /*4220*/  @!P1 MOV R198, R128 ;  /* 0x0000008000c69202 */ /* 0x000fe20000000f00 */
[----:B------:R-:W-:Y:S01]  /*4230*/  FMUL.FTZ R200, R166, R129 ;  /* 0x00000081a6c87220 */ /* 0x000fe20000410000 */
[----:B------:R-:W-:Y:S01]  /*4240*/  UISETP.GE.AND UP0, UPT, UR8, UR43, UPT ;  /* 0x0000002b0800728c */ /* 0x000fe2000bf06270 */
[----:B------:R-:W-:-:S02]  /*4250*/  ISETP.GE.AND P3, PT, R31, 0x1, PT ;  /* 0x000000011f00780c */ /* 0x000fc40003f66270 */
[----:B------:R-:W0:Y:S01]  /*4260*/  SHFL.DOWN PT, R231, R198, 0x8, 0x1f ;  /* 0x09001f00c6e77f89 */ /* 0x000e2200000e0000 */
[----:B---3--:R-:W-:-:S03]  /*4270*/  FFMA.FTZ R128, R200, R183, R175 ;  /* 0x000000b7c8807223 */ /* 0x008fc600000100af */
[----:B------:R-:W1:Y:S01]  /*4280*/  SHFL.UP PT, R179, R200, 0x1, RZ ;  /* 0x04200000c8b37989 */ /* 0x000e6200000e00ff */
[----:B------:R-:W-:-:S03]  /*4290*/  PLOP3.LUT P1, PT, PT, PT, UP0, 0x80, 0x8 ;  /* 0x000000000008781c */ /* 0x000fc60003f2f008 */
[----:B------:R-:W3:Y:S01]  /*42a0*/  SHFL.DOWN PT, R204, R229, 0x8, 0x1f ;  /* 0x09001f00e5cc7f89 */ /* 0x000ee200000e0000 */
[----:B------:R-:W-:Y:S02]  /*42b0*/  FSEL R175, R175, R128, !P3 ;  /* 0x00000080afaf7208 */ /* 0x000fe40005800000 */
[----:B------:R-:W-:Y:S02]  /*42c0*/  ISETP.NE.OR P1, PT, R8, RZ, P1 ;  /* 0x000000ff0800720c */ /* 0x000fe40000f25670 */
[----:B------:R-:W-:Y:S01]  /*42d0*/  ISETP.GT.U32.AND P4, PT, R13, 0x17, PT ;  /* 0x000000170d00780c */ /* 0x000fe20003f84070 */
[----:B------:R-:W4:Y:S01]  /*42e0*/  SHFL.UP PT, R183, R175, 0x2, RZ ;  /* 0x04400000afb77989 */ /* 0x000f2200000e00ff */
[----:B------:R-:W-:Y:S02]  /*42f0*/  IMAD.MOV.U32 R128, RZ, RZ, 0x3f800000 ;  /* 0x3f800000ff807424 */ /* 0x000fe400078e00ff */
[----:B------:R-:W-:-:S07]  /*4300*/  HFMA2 R129, -RZ, RZ, 0, 0 ;  /* 0x00000000ff817431 */ /* 0x000fce00000001ff */
[----:B------:R-:W-:Y:S02]  /*4310*/  @!P1 LEA R187, R110, UR28, 0x3 ;  /* 0x0000001c6ebb9c11 */ /* 0x000fe4000f8e18ff */
[----:B0-----:R-:W-:Y:S01]  /*4320*/  @!P4 FMUL.FTZ R202, R198, R231 ;  /* 0x000000e7c6cac220 */ /* 0x001fe20000410000 */
[----:B-1----:R-:W-:Y:S02]  /*4330*/  @P3 FMUL.FTZ R200, R200, R179 ;  /* 0x000000b3c8c83220 */ /* 0x002fe40000410000 */
[----:B------:R-:W-:Y:S01]  /*4340*/  @!P1 LDS.64 R128, [R187+0x2378] ;  /* 0x00237800bb809984 */ /* 0x000fe20000000a00 */
[----:B---3--:R-:W-:Y:S01]  /*4350*/  @!P4 FFMA.FTZ R229, R198, R204, R229 ;  /* 0x000000ccc6e5c223 */ /* 0x008fe200000100e5 */
[----:B------:R-:W-:Y:S02]  /*4360*/  @!P4 IMAD.MOV.U32 R198, RZ, RZ, R202 ;  /* 0x000000ffffc6c224 */ /* 0x000fe400078e00ca */
[----:B------:R-:W0:Y:S01]  /*4370*/  SHFL.UP PT, R179, R200, 0x2, RZ ;  /* 0x04400000c8b37989 */ /* 0x000e2200000e00ff */
[----:B------:R-:W-:-:S03]  /*4380*/  ISETP.GE.AND P1, PT, R31, 0x2, PT ;  /* 0x000000021f00780c */ /* 0x000fc60003f26270 */
[----:B------:R-:W1:Y:S01]  /*4390*/  SHFL.DOWN PT, R231, R198, 0x10, 0x1f ;  /* 0x0a001f00c6e77f89 */ /* 0x000e6200000e0000 */
[----:B----4-:R-:W-:-:S03]  /*43a0*/  FFMA.FTZ R202, R200, R183, R175 ;  /* 0x000000b7c8ca7223 */ /* 0x010fc600000100af */
[----:B------:R-:W3:Y:S02]  /*43b0*/  SHFL.DOWN PT, R204, R229, 0x10, 0x1f ;  /* 0x0a001f00e5cc7f89 */ /* 0x000ee400000e0000 */
[----:B------:R-:W-:Y:S02]  /*43c0*/  FSEL R175, R175, R202, !P1 ;  /* 0x000000caafaf7208 */ /* 0x000fe40004800000 */
[----:B------:R-:W-:-:S03]  /*43d0*/  ISETP.GT.U32.AND P3, PT, R13, 0xf, PT ;  /* 0x0000000f0d00780c */ /* 0x000fc60003f64070 */
[----:B------:R-:W4:Y:S01]  /*43e0*/  SHFL.UP PT, R183, R175, 0x4, RZ ;  /* 0x04800000afb77989 */ /* 0x000f2200000e00ff */
[----:B0-----:R-:W-:-:S09]  /*43f0*/  @P1 FMUL.FTZ R200, R200, R179 ;  /* 0x000000b3c8c81220 */ /* 0x001fd20000410000 */
[C---:B-1----:R-:W-:Y:S01]  /*4400*/  @!P3 FMUL.FTZ R187, R198.reuse, R231 ;  /* 0x000000e7c6bbb220 */ /* 0x042fe20000410000 */
[----:B------:R-:W0:Y:S01]  /*4410*/  SHFL.UP PT, R179, R200, 0x4, RZ ;  /* 0x04800000c8b37989 */ /* 0x000e2200000e00ff */
[----:B---3--:R-:W-:-:S03]  /*4420*/  @!P3 FFMA.FTZ R229, R198, R204, R229 ;  /* 0x000000ccc6e5b223 */ /* 0x008fc600000100e5 */
[----:B------:R-:W-:Y:S01]  /*4430*/  @!P3 MOV R198, R187 ;  /* 0x000000bb00c6b202 */ /* 0x000fe20000000f00 */
[----:B------:R-:W-:Y:S01]  /*4440*/  SHFL.IDX PT, R206, R129, RZ, 0x1f ;  /* 0x00001fff81ce7589 */ /* 0x000fe200000e0000 */
[----:B------:R-:W-:-:S03]  /*4450*/  ISETP.GE.AND P1, PT, R31, 0x4, PT ;  /* 0x000000041f00780c */ /* 0x000fc60003f26270 */
[----:B------:R-:W-:Y:S01]  /*4460*/  SHFL.DOWN PT, R204, R229, 0x1, 0x1f ;  /* 0x08201f00e5cc7f89 */ /* 0x000fe200000e0000 */
[----:B----4-:R-:W-:-:S03]  /*4470*/  FFMA.FTZ R202, R200, R183, R175 ;  /* 0x000000b7c8ca7223 */ /* 0x010fc600000100af */
[----:B------:R-:W1:Y:S02]  /*4480*/  SHFL.DOWN PT, R187, R198, 0x1, 0x1f ;  /* 0x08201f00c6bb7f89 */ /* 0x000e6400000e0000 */
[----:B------:R-:W-:Y:S02]  /*4490*/  FSEL R175, R175, R202, !P1 ;  /* 0x000000caafaf7208 */ /* 0x000fe40004800000 */
[----:B------:R-:W-:-:S03]  /*44a0*/  ISETP.NE.AND P3, PT, R8, 0x1f, PT ;  /* 0x0000001f0800780c */ /* 0x000fc60003f65270 */
[----:B------:R-:W3:Y:S01]  /*44b0*/  SHFL.UP PT, R183, R175, 0x8, RZ ;  /* 0x05000000afb77989 */ /* 0x000ee200000e00ff */
[----:B0-----:R-:W-:-:S05]  /*44c0*/  @P1 FMUL.FTZ R200, R200, R179 ;  /* 0x000000b3c8c81220 */ /* 0x001fca0000410000 */
[----:B------:R-:W0:Y:S01]  /*44d0*/  SHFL.UP PT, R179, R200, 0x8, RZ ;  /* 0x05000000c8b37989 */ /* 0x000e2200000e00ff */
[----:B------:R-:W-:-:S03]  /*44e0*/  ISETP.GE.AND P1, PT, R31, 0x8, PT ;  /* 0x000000081f00780c */ /* 0x000fc60003f26270 */
[----:B-1----:R-:W-:-:S04]  /*44f0*/  @P3 FFMA.FTZ R206, R187, R206, R204 ;  /* 0x000000cebbce3223 */ /* 0x002fc800000100cc */
[----:B------:R-:W-:-:S04]  /*4500*/  FFMA.FTZ R163, R206, R171, R163 ;  /* 0x000000abcea37223 */ /* 0x000fc800000100a3 */
[----:B------:R-:W-:Y:S01]  /*4510*/  FFMA.FTZ R165, R166, R163, R165 ;  /* 0x000000a3a6a57223 */ /* 0x000fe200000100a5 */
[----:B---3--:R-:W-:-:S03]  /*4520*/  FFMA.FTZ R202, R200, R183, R175 ;  /* 0x000000b7c8ca7223 */ /* 0x008fc600000100af */
[----:B------:R-:W-:Y:S02]  /*4530*/  FFMA.FTZ R167, R168, R165, R167 ;  /* 0x000000a5a8a77223 */ /* 0x000fe400000100a7 */
[----:B------:R-:W-:Y:S02]  /*4540*/  FSEL R231, R175, R202, !P1 ;  /* 0x000000caafe77208 */ /* 0x000fe40004800000 */
[----:B------:R-:W-:Y:S01]  /*4550*/  FFMA.FTZ R169, R172, R167, R169 ;  /* 0x000000a7aca97223 */ /* 0x000fe200000100a9 */
[----:B0-----:R-:W-:Y:S02]  /*4560*/  @P1 FMUL.FTZ R200, R200, R179 ;  /* 0x000000b3c8c81220 */ /* 0x001fe40000410000 */
[----:B------:R-:W0:Y:S01]  /*4570*/  SHFL.UP PT, R187, R231, 0x10, RZ ;  /* 0x06000000e7bb7989 */ /* 0x000e2200000e00ff */
[----:B------:R-:W-:-:S03]  /*4580*/  FFMA.FTZ R171, R245, R169, R196 ;  /* 0x000000a9f5ab7223 */ /* 0x000fc600000100c4 */
[----:B------:R-:W1:Y:S01]  /*4590*/  SHFL.UP PT, R233, R200, 0x10, RZ ;  /* 0x06000000c8e97989 */ /* 0x000e6200000e00ff */
[----:B------:R-:W-:-:S04]  /*45a0*/  FFMA.FTZ R173, R226, R171, R173 ;  /* 0x000000abe2ad7223 */ /* 0x000fc800000100ad */
[----:B------:R-:W-:-:S04]  /*45b0*/  FFMA.FTZ R175, R243, R173, R192 ;  /* 0x000000adf3af7223 */ /* 0x000fc800000100c0 */
[----:B------:R-:W-:Y:S01]  /*45c0*/  FFMA.FTZ R177, R224, R175, R177 ;  /* 0x000000afe0b17223 */ /* 0x000fe200000100b1 */
[----:B------:R-:W-:-:S03]  /*45d0*/  ISETP.GE.AND P1, PT, R31, 0x10, PT ;  /* 0x000000101f00780c */ /* 0x000fc60003f26270 */
[----:B------:R-:W-:-:S04]  /*45e0*/  FFMA.FTZ R179, R247, R177, R190 ;  /* 0x000000b1f7b37223 */ /* 0x000fc800000100be */
[----:B------:R-:W-:-:S04]  /*45f0*/  FFMA.FTZ R181, R230, R179, R181 ;  /* 0x000000b3e6b57223 */ /* 0x000fc800000100b5 */
[----:B------:R-:W-:Y:S01]  /*4600*/  FFMA.FTZ R183, R249, R181, R188 ;  /* 0x000000b5f9b77223 */ /* 0x000fe200000100bc */
[C---:B0-----:R-:W-:Y:S01]  /*4610*/  FFMA.FTZ R188, R200.reuse, R187, R231 ;  /* 0x000000bbc8bc7223 */ /* 0x041fe200000100e7 */
[----:B-1----:R-:W-:-:S04]  /*4620*/  @P1 FMUL.FTZ R200, R200, R233 ;  /* 0x000000e9c8c81220 */ /* 0x002fc80000410000 */
[----:B------:R-:W-:Y:S01]  /*4630*/  FSEL R188, R231, R188, !P1 ;  /* 0x000000bce7bc7208 */ /* 0x000fe20004800000 */
[----:B--2---:R-:W-:Y:S04]  /*4640*/  SHFL.IDX PT, R194, R194, RZ, 0x1f ;  /* 0x00001fffc2c27589 */ /* 0x004fe800000e0000 */
[----:B------:R-:W-:Y:S04]  /*4650*/  SHFL.UP PT, R200, R200, 0x1, RZ ;  /* 0x04200000c8c87989 */ /* 0x000fe800000e00ff */
[----:B------:R-:W0:Y:S01]  /*4660*/  SHFL.UP PT, R237, R188, 0x1, RZ ;  /* 0x04200000bced7989 */ /* 0x000e2200000e00ff */
[----:B------:R-:W-:-:S04]  /*4670*/  FFMA.FTZ R185, R228, R183, R185 ;  /* 0x000000b7e4b97223 */ /* 0x000fc800000100b9 */
[----:B------:R-:W-:Y:S01]  /*4680*/  FFMA.FTZ R187, R251, R185, R132 ;  /* 0x000000b9fbbb7223 */ /* 0x000fe20000010084 */
[----:B------:R-:W-:Y:S04]  /*4690*/  SHFL.IDX PT, R229, R229, RZ, 0x1f ;  /* 0x00001fffe5e57589 */ /* 0x000fe800000e0000 */
[----:B------:R-:W1:Y:S01]  /*46a0*/  SHFL.IDX PT, R198, R198, RZ, 0x1f ;  /* 0x00001fffc6c67589 */ /* 0x000e6200000e0000 */
[----:B------:R-:W-:-:S04]  /*46b0*/  FFMA.FTZ R189, R234, R187, R189 ;  /* 0x000000bbeabd7223 */ /* 0x000fc800000100bd */
[----:B------:R-:W-:Y:S01]  /*46c0*/  FFMA.FTZ R191, R232, R189, R191 ;  /* 0x000000bde8bf7223 */ /* 0x000fe200000100bf */
[----:B------:R-:W-:Y:S01]  /*46d0*/  ISETP.NE.AND P1, PT, R8, RZ, PT ;  /* 0x000000ff0800720c */ /* 0x000fe20003f25270 */
[----:B0-----:R-:W-:Y:S02]  /*46e0*/  @P2 FFMA.FTZ R194, R200, R194, R237 ;  /* 0x000000c2c8c22223 */ /* 0x001fe400000100ed */
[----:B------:R-:W-:Y:S02]  /*46f0*/  FFMA.FTZ R193, R220, R191, R193 ;  /* 0x000000bfdcc17223 */ /* 0x000fe400000100c1 */
[----:B------:R-:W-:-:S04]  /*4700*/  FFMA.FTZ R211, R211, R194, R180 ;  /* 0x000000c2d3d37223 */ /* 0x000fc800000100b4 */
[----:B------:R-:W-:-:S04]  /*4710*/  FFMA.FTZ R220, R220, R211, R227 ;  /* 0x000000d3dcdc7223 */ /* 0x000fc800000100e3 */
[----:B------:R-:W-:-:S04]  /*4720*/  FFMA.FTZ R232, R232, R220, R225 ;  /* 0x000000dce8e87223 */ /* 0x000fc800000100e1 */
[----:B------:R-:W-:Y:S01]  /*4730*/  FFMA.FTZ R234, R234, R232, R223 ;  /* 0x000000e8eaea7223 */ /* 0x000fe200000100df */
[----:B------:R-:W-:Y:S01]  /*4740*/  FMUL.FTZ R235, R117, R193 ;  /* 0x000000c175eb7220 */ /* 0x000fe20000410000 */
[----:B------:R-:W-:Y:S02]  /*4750*/  IMAD.SHL.U32 R231, R8, 0x10, RZ ;  /* 0x0000001008e77824 */ /* 0x000fe400078e00ff */
[C---:B-1----:R-:W-:Y:S01]  /*4760*/  FFMA.FTZ R129, R198.reuse, R129, R229 ;  /* 0x00000081c6817223 */ /* 0x042fe200000100e5 */
[----:B------:R-:W-:Y:S01]  /*4770*/  FFMA.FTZ R251, R251, R234, R0 ;  /* 0x000000eafbfb7223 */ /* 0x000fe20000010000 */
[----:B------:R-:W-:Y:S01]  /*4780*/  FMUL.FTZ R128, R198, R128 ;  /* 0x00000080c6807220 */ /* 0x000fe20000410000 */
[----:B------:R-:W-:Y:S01]  /*4790*/  @!P1 LEA R202, R110, UR28, 0x3 ;  /* 0x0000001c6eca9c11 */ /* 0x000fe2000f8e18ff */
[----:B------:R-:W-:Y:S01]  /*47a0*/  FFMA.FTZ R0, R146, -R221, R211 ;  /* 0x800000dd92007223 */ /* 0x000fe200000100d3 */
[----:B------:R-:W-:Y:S01]  /*47b0*/  FMUL.FTZ R239, R66, R235 ;  /* 0x000000eb42ef7220 */ /* 0x000fe20000410000 */
[----:B------:R-:W-:Y:S01]  /*47c0*/  FFMA.FTZ R228, R228, R251, R219 ;  /* 0x000000fbe4e47223 */ /* 0x000fe200000100db */
[----:B------:R-:W-:Y:S01]  /*47d0*/  FMUL.FTZ R192, R114, R191 ;  /* 0x000000bf72c07220 */ /* 0x000fe20000410000 */
[----:B------:R-:W-:Y:S01]  /*47e0*/  FFMA.FTZ R174, R147, -R174, R220 ;  /* 0x800000ae93ae7223 */ /* 0x000fe200000100dc */
[----:B------:R-:W-:Y:S01]  /*47f0*/  FFMA.FTZ R235, R0, R235, RZ ;  /* 0x000000eb00eb7223 */ /* 0x000fe200000100ff */
[----:B------:R-:W-:Y:S01]  /*4800*/  LEA.HI R132, R8, R231, RZ, 0x1f ;  /* 0x000000e708847211 */ /* 0x000fe200078ff8ff */
[----:B------:R0:W-:Y:S01]  /*4810*/  @!P1 STS.64 [R202+0x2378], R128 ;  /* 0x00237880ca009388 */ /* 0x0001e20000000a00 */
[----:B------:R-:W-:Y:S01]  /*4820*/  FFMA.FTZ R249, R249, R228, R176 ;  /* 0x000000e4f9f97223 */ /* 0x000fe200000100b0 */
[----:B------:R-:W-:Y:S01]  /*4830*/  FMUL.FTZ R190, R119, R189 ;  /* 0x000000bd77be7220 */ /* 0x000fe20000410000 */
[-C--:B------:R-:W-:Y:S01]  /*4840*/  FFMA.FTZ R235, R174, R192.reuse, R235 ;  /* 0x000000c0aeeb7223 */ /* 0x080fe200000100eb */
[----:B------:R-:W-:Y:S01]  /*4850*/  FFMA.FTZ R176, R148, -R217, R232 ;  /* 0x800000d994b07223 */ /* 0x000fe200000100e8 */
[----:B------:R-:W-:Y:S01]  /*4860*/  LEA R132, R132, UR28, 0x2 ;  /* 0x0000001c84847c11 */ /* 0x000fe2000f8e10ff */
[----:B------:R-:W-:Y:S01]  /*4870*/  FMUL.FTZ R241, R65, R192 ;  /* 0x000000c041f17220 */ /* 0x000fe20000410000 */
[----:B0-----:R-:W-:Y:S01]  /*4880*/  FMUL.FTZ R129, R139, R177 ;  /* 0x000000b18b817220 */ /* 0x001fe20000410000 */
[----:B------:R-:W-:Y:S01]  /*4890*/  FMUL.FTZ R233, R116, R187 ;  /* 0x000000bb74e97220 */ /* 0x000fe20000410000 */
[----:B------:R-:W-:-:S02]  /*48a0*/  FFMA.FTZ R235, R176, R190, R235 ;  /* 0x000000beb0eb7223 */ /* 0x000fc400000100eb */
[----:B------:R-:W-:Y:S01]  /*48b0*/  FMUL.FTZ R180, R78, R129 ;  /* 0x000000814eb47220 */ /* 0x000fe20000410000 */
[----:B------:R-:W-:Y:S01]  /*48c0*/  FFMA.FTZ R178, R149, -R178, R234 ;  /* 0x800000b295b27223 */ /* 0x000fe200000100ea */
[----:B------:R-:W-:Y:S01]  /*48d0*/  STS [R132+0x840], R239 ;  /* 0x000840ef84007388 */ /* 0x000fe20000000800 */
        /* <DEDUP_REMOVED lines=8> */
[----:B------:R0:W-:Y:S01]  /*4960*/  STS [R14+0x20], R180 ;  /* 0x000020b40e007388 */ /* 0x0001e20000000800 */
[----:B------:R-:W-:Y:S01]  /*4970*/  LEA.HI R222, R231, R231, RZ, 0x1b ;  /* 0x000000e7e7de7211 */ /* 0x000fe200078fd8ff */
[----:B------:R-:W-:Y:S01]  /*4980*/  FMUL.FTZ R240, R140, R167 ;  /* 0x000000a78cf07220 */ /* 0x000fe20000410000 */
[----:B------:R-:W-:Y:S01]  /*4990*/  FFMA.FTZ R235, R178, R233, R235 ;  /* 0x000000e9b2eb7223 */ /* 0x000fe200000100eb */
[----:B------:R-:W-:Y:S01]  /*49a0*/  FMUL.FTZ R238, R145, R165 ;  /* 0x000000a591ee7220 */ /* 0x000fe20000410000 */
[----:B------:R-:W-:Y:S01]  /*49b0*/  FMUL.FTZ R236, R142, R163 ;  /* 0x000000a38eec7220 */ /* 0x000fe20000410000 */
[----:B------:R1:W-:Y:S01]  /*49c0*/  STS [R14+0x4], R241 ;  /* 0x000004f10e007388 */ /* 0x0003e20000000800 */
[----:B------:R-:W-:Y:S01]  /*49d0*/  FMUL.FTZ R196, R69, R190 ;  /* 0x000000be45c47220 */ /* 0x000fe20000410000 */
[----:B------:R-:W-:Y:S01]  /*49e0*/  FMUL.FTZ R237, R70, R233 ;  /* 0x000000e946ed7220 */ /* 0x000fe20000410000 */
[----:B0-----:R-:W-:Y:S01]  /*49f0*/  FFMA.FTZ R180, R150, -R213, R251 ;  /* 0x800000d596b47223 */ /* 0x001fe200000100fb */
        /* <DEDUP_REMOVED lines=8> */
[----:B------:R-:W-:Y:S01]  /*4a80*/  LEA R222, R222, UR28, 0x2 ;  /* 0x0000001cdede7c11 */ /* 0x000fe2000f8e10ff */
[----:B------:R-:W-:Y:S01]  /*4a90*/  FMUL.FTZ R219, R85, R240 ;  /* 0x000000f055db7220 */ /* 0x000fe20000410000 */
[----:B------:R-:W-:Y:S01]  /*4aa0*/  FFMA.FTZ R230, R230, R249, R215 ;  /* 0x000000f9e6e67223 */ /* 0x000fe200000100d7 */
[----:B------:R-:W-:Y:S01]  /*4ab0*/  FFMA.FTZ R235, R180, R229, R235 ;  /* 0x000000e5b4eb7223 */ /* 0x000fe200000100eb */
[----:B------:R-:W-:Y:S01]  /*4ac0*/  FFMA.FTZ R182, R151, -R182, R228 ;  /* 0x800000b697b67223 */ /* 0x000fe200000100e4 */
[----:B------:R-:W-:Y:S01]  /*4ad0*/  FMUL.FTZ R213, R86, R238 ;  /* 0x000000ee56d57220 */ /* 0x000fe20000410000 */
[----:B------:R-:W-:Y:S01]  /*4ae0*/  FMUL.FTZ R215, R88, R236 ;  /* 0x000000ec58d77220 */ /* 0x000fe20000410000 */
[----:B------:R-:W-:Y:S01]  /*4af0*/  STS [R14+0x8], R196 ;  /* 0x000008c40e007388 */ /* 0x000fe20000000800 */
[----:B------:R-:W-:Y:S01]  /*4b00*/  FFMA.FTZ R247, R247, R230, R184 ;  /* 0x000000e6f7f77223 */ /* 0x000fe200000100b8 */
[----:B------:R-:W-:Y:S01]  /*4b10*/  FFMA.FTZ R235, R182, R188, R235 ;  /* 0x000000bcb6eb7223 */ /* 0x000fe200000100eb */
[----:B------:R-:W-:Y:S01]  /*4b20*/  FFMA.FTZ R184, R152, -R207, R249 ;  /* 0x800000cf98b87223 */ /* 0x000fe200000100f9 */
        /* <DEDUP_REMOVED lines=9> */
[----:B------:R0:W-:Y:S01]  /*4bc0*/  STS [R222+0x874], R219 ;  /* 0x000874dbde007388 */ /* 0x0001e20000000800 */
[----:B------:R-:W-:-:S03]  /*4bd0*/  FFMA.FTZ R214, R184, R227, R235 ;  /* 0x000000e3b8d67223 */ /* 0x000fc600000100eb */
[----:B------:R1:W-:Y:S01]  /*4be0*/  STS [R14+0x38], R213 ;  /* 0x000038d50e007388 */ /* 0x0003e20000000800 */
[----:B------:R-:W-:-:S03]  /*4bf0*/  FFMA.FTZ R212, R153, -R212, R230 ;  /* 0x800000d499d47223 */ /* 0x000fc600000100e6 */
[----:B------:R2:W-:Y:S01]  /*4c00*/  STS [R14+0x3c], R215 ;  /* 0x00003cd70e007388 */ /* 0x0005e20000000800 */
[----:B------:R-:W-:Y:S01]  /*4c10*/  FFMA.FTZ R128, R212, R128, R214 ;  /* 0x00000080d4807223 */ /* 0x000fe200000100d6 */
[----:B------:R-:W-:Y:S01]  /*4c20*/  FFMA.FTZ R224, R224, R247, R209 ;  /* 0x000000f7e0e07223 */ /* 0x000fe200000100d1 */
[----:B------:R-:W-:Y:S01]  /*4c30*/  FFMA.FTZ R214, R154, -R133, R247 ;  /* 0x800000859ad67223 */ /* 0x000fe200000100f7 */
[C---:B------:R-:W-:Y:S01]  /*4c40*/  VIADD R209, R8.reuse, 0x40 ;  /* 0x0000004008d17836 */ /* 0x040fe20000000000 */
[C---:B------:R-:W-:Y:S01]  /*4c50*/  IADD3 R207, PT, PT, R8.reuse, 0x20, RZ ;  /* 0x0000002008cf7810 */ /* 0x040fe20007ffe0ff */
[C---:B0-----:R-:W-:Y:S01]  /*4c60*/  VIADD R219, R8.reuse, 0x80 ;  /* 0x0000008008db7836 */ /* 0x041fe20000000000 */
[C---:B------:R-:W-:Y:S01]  /*4c70*/  IADD3 R217, PT, PT, R8.reuse, 0x60, RZ ;  /* 0x0000006008d97810 */ /* 0x040fe20007ffe0ff */
[C---:B------:R-:W-:Y:S01]  /*4c80*/  VIADD R223, R8.reuse, 0xc0 ;  /* 0x000000c008df7836 */ /* 0x040fe20000000000 */
[C---:B------:R-:W-:Y:S01]  /*4c90*/  IADD3 R221, PT, PT, R8.reuse, 0xa0, RZ ;  /* 0x000000a008dd7810 */ /* 0x040fe20007ffe0ff */
[C---:B-1----:R-:W-:Y:S01]  /*4ca0*/  VIADD R213, R8.reuse, 0x100 ;  /* 0x0000010008d57836 */ /* 0x042fe20000000000 */
[C---:B------:R-:W-:Y:S01]  /*4cb0*/  IADD3 R225, PT, PT, R8.reuse, 0xe0, RZ ;  /* 0x000000e008e17810 */ /* 0x040fe20007ffe0ff */
[C---:B------:R-:W-:Y:S01]  /*4cc0*/  VIADD R227, R8.reuse, 0x140 ;  /* 0x0000014008e37836 */ /* 0x040fe20000000000 */
[C---:B--2---:R-:W-:Y:S01]  /*4cd0*/  IADD3 R215, PT, PT, R8.reuse, 0x120, RZ ;  /* 0x0000012008d77810 */ /* 0x044fe20007ffe0ff */
[C---:B------:R-:W-:Y:S01]  /*4ce0*/  VIADD R231, R8.reuse, 0x180 ;  /* 0x0000018008e77836 */ /* 0x040fe20000000000 */
[C---:B------:R-:W-:Y:S01]  /*4cf0*/  IADD3 R229, PT, PT, R8.reuse, 0x160, RZ ;  /* 0x0000016008e57810 */ /* 0x040fe20007ffe0ff */
[C---:B------:R-:W-:Y:S01]  /*4d00*/  VIADD R235, R8.reuse, 0x1c0 ;  /* 0x000001c008eb7836 */ /* 0x040fe20000000000 */
[----:B------:R-:W-:Y:S01]  /*4d10*/  IADD3 R233, PT, PT, R8, 0x1a0, RZ ;  /* 0x000001a008e97810 */ /* 0x000fe20007ffe0ff */
[----:B------:R-:W-:Y:S01]  /*4d20*/  FFMA.FTZ R129, R214, R129, R128 ;  /* 0x00000081d6817223 */ /* 0x000fe20000010080 */
[----:B------:R-:W-:Y:S01]  /*4d30*/  IADD3 R237, PT, PT, R8, 0x1e0, RZ ;  /* 0x000001e008ed7810 */ /* 0x000fe20007ffe0ff */
[----:B------:R-:W-:Y:S01]  /*4d40*/  FFMA.FTZ R216, R155, -R216, R224 ;  /* 0x800000d89bd87223 */ /* 0x000fe200000100e0 */
[----:B------:R-:W-:Y:S01]  /*4d50*/  FFMA.FTZ R243, R243, R224, R186 ;  /* 0x000000e0f3f37223 */ /* 0x000fe200000100ba */
[----:B------:R-:W-:-:S02]  /*4d60*/  LEA.HI R186, R207, R8, RZ, 0x1b ;  /* 0x00000008cfba7211 */ /* 0x000fc400078fd8ff */
[----:B------:R-:W-:Y:S01]  /*4d70*/  LEA.HI R188, R209, R8, RZ, 0x1b ;  /* 0x00000008d1bc7211 */ /* 0x000fe200078fd8ff */
[----:B------:R-:W-:Y:S01]  /*4d80*/  FFMA.FTZ R218, R216, R218, R129 ;  /* 0x000000dad8da7223 */ /* 0x000fe20000010081 */
[-C--:B------:R-:W-:Y:S01]  /*4d90*/  LEA.HI R190, R217, R8.reuse, RZ, 0x1b ;  /* 0x00000008d9be7211 */ /* 0x080fe200078fd8ff */
[----:B------:R-:W-:Y:S01]  /*4da0*/  FFMA.FTZ R226, R226, R243, R131 ;  /* 0x000000f3e2e27223 */ /* 0x000fe20000010083 */
[-C--:B------:R-:W-:Y:S01]  /*4db0*/  LEA.HI R192, R219, R8.reuse, RZ, 0x1b ;  /* 0x00000008dbc07211 */ /* 0x080fe200078fd8ff */
[----:B------:R-:W-:Y:S01]  /*4dc0*/  HFMA2 R129, -RZ, RZ, 0, 0 ;  /* 0x00000000ff817431 */ /* 0x000fe200000001ff */
        /* <DEDUP_REMOVED lines=11> */
[----:B------:R-:W-:Y:S01]  /*4e80*/  IMAD.MOV.U32 R128, RZ, RZ, R8 ;  /* 0x000000ffff807224 */ /* 0x000fe200078e0008 */
[----:B------:R-:W-:Y:S01]  /*4e90*/  LEA R186, R186, UR28, 0x2 ;  /* 0x0000001cbaba7c11 */ /* 0x000fe2000f8e10ff */
[----:B------:R-:W-:Y:S01]  /*4ea0*/  BAR.SYNC.DEFER_BLOCKING 0x0 ;  /* 0x0000000000007b1d */ /* 0x000fe20000010000 */
[----:B------:R-:W-:Y:S01]  /*4eb0*/  LEA R188, R188, UR28, 0x2 ;  /* 0x0000001cbcbc7c11 */ /* 0x000fe2000f8e10ff */
[----:B------:R-:W-:Y:S01]  /*4ec0*/  FMUL.FTZ R248, R68, R211 ;  /* 0x000000d344f87220 */ /* 0x000fe20000410000 */
[----:B------:R-:W-:Y:S01]  /*4ed0*/  LEA R190, R190, UR28, 0x2 ;  /* 0x0000001cbebe7c11 */ /* 0x000fe2000f8e10ff */
[----:B------:R-:W-:Y:S01]  /*4ee0*/  FFMA.FTZ R245, R245, R226, R130 ;  /* 0x000000e2f5f57223 */ /* 0x000fe20000010082 */
        /* <DEDUP_REMOVED lines=12> */
[----:B------:R-:W-:Y:S01]  /*4fb0*/  IMAD.WIDE.U32 R130, R120, UR23, R128 ;  /* 0x0000001778827c25 */ /* 0x000fe2000f8e0080 */
[----:B------:R-:W0:Y:S03]  /*4fc0*/  LDS R211, [R15] ;  /* 0x000000000fd37984 */ /* 0x000e260000000800 */
[----:B------:R-:W-:Y:S01]  /*4fd0*/  IMAD R131, R121, UR23, R131 ;  /* 0x0000001779837c24 */ /* 0x000fe2000f8e0283 */
        /* <DEDUP_REMOVED lines=15> */
[----:B------:R5:W-:Y:S01]  /*50d0*/  STS [R132+0x1080], R248 ;  /* 0x001080f884007388 */ /* 0x000be20000000800 */
[----:B------:R-:W-:Y:S01]  /*50e0*/  IMAD.WIDE.U32 R130, R4, UR32, R130 ;  /* 0x0000002004827c25 */ /* 0x000fe2000f8e0082 */
[----:B-----5:R-:W-:-:S03]  /*50f0*/  SHF.R.S32.HI R132, RZ, 0x1f, R4 ;  /* 0x0000001fff847819 */ /* 0x020fc60000011404 */
[----:B------:R-:W-:Y:S01]  /*5100*/  IMAD.WIDE.U32 R128, R122, UR23, R128 ;  /* 0x000000177a807c25 */ /* 0x000fe2000f8e0080 */
[----:B------:R-:W-:-:S03]  /*5110*/  IADD3 R130, P2, PT, R130, UR18, RZ ;  /* 0x0000001282827c10 */ /* 0x000fc6000ff5e0ff */
[----:B------:R-:W-:Y:S02]  /*5120*/  IMAD R133, R132, UR32, RZ ;  /* 0x0000002084857c24 */ /* 0x000fe4000f8e02ff */
[----:B------:R-:W-:Y:S02]  /*5130*/  IMAD R129, R123, UR23, R129 ;  /* 0x000000177b817c24 */ /* 0x000fe4000f8e0281 */
[C---:B------:R-:W-:Y:S02]  /*5140*/  IMAD R133, R4.reuse, UR33, R133 ;  /* 0x0000002104857c24 */ /* 0x040fe4000f8e0285 */
[----:B------:R-:W-:-:S04]  /*5150*/  IMAD.WIDE.U32 R128, R4, UR34, R128 ;  /* 0x0000002204807c25 */ /* 0x000fc8000f8e0080 */
[----:B------:R-:W-:Y:S02]  /*5160*/  IMAD.X R131, R131, 0x1, R133, P2 ;  /* 0x0000000183837824 */ /* 0x000fe400010e0685 */
[----:B------:R-:W-:Y:S01]  /*5170*/  IMAD R133, R132, UR34, RZ ;  /* 0x0000002284857c24 */ /* 0x000fe2000f8e02ff */
[----:B------:R-:W-:-:S03]  /*5180*/  IADD3 R132, P2, PT, R128, UR18, RZ ;  /* 0x0000001280847c10 */ /* 0x000fc6000ff5e0ff */
[----:B------:R-:W-:Y:S02]  /*5190*/  IMAD R133, R4, UR35, R133 ;  /* 0x0000002304857c24 */ /* 0x000fe4000f8e0285 */
[----:B------:R-:W-:-:S03]  /*51a0*/  IMAD.WIDE.U32 R130, R110, R124, R130 ;  /* 0x0000007c6e827225 */ /* 0x000fc600078e0082 */
[----:B------:R-:W-:Y:S01]  /*51b0*/  IADD3.X R133, PT, PT, R129, R133, RZ, P2, !PT ;  /* 0x0000008581857210 */ /* 0x000fe200017fe4ff */
[----:B------:R-:W-:Y:S01]  /*51c0*/  IMAD R129, R110, R125, R131 ;  /* 0x0000007d6e817224 */ /* 0x000fe200078e0283 */
[----:B------:R-:W-:Y:S01]  /*51d0*/  LEA R128, P2, R130, UR38, 0x2 ;  /* 0x0000002682807c11 */ /* 0x000fe2000f8410ff */
[----:B------:R-:W-:-:S03]  /*51e0*/  IMAD.WIDE.U32 R132, R110, UR36, R132 ;  /* 0x000000246e847c25 */ /* 0x000fc6000f8e0084 */
[----:B------:R-:W-:Y:S01]  /*51f0*/  LEA.HI.X R129, R130, UR39, R129, 0x2, P2 ;  /* 0x0000002782817c11 */ /* 0x000fe200090f1481 */
[----:B------:R-:W-:Y:S01]  /*5200*/  IMAD R131, R110, UR37, R133 ;  /* 0x000000256e837c24 */ /* 0x000fe2000f8e0285 */
[----:B------:R-:W-:Y:S01]  /*5210*/  LEA R130, P2, R132, UR40, 0x2 ;  /* 0x0000002884827c11 */ /* 0x000fe2000f8410ff */
[----:B------:R-:W-:Y:S01]  /*5220*/  FFMA.FTZ R172, R172, R245, R199 ;  /* 0x000000f5acac7223 */ /* 0x000fe200000100c7 */
[----:B------:R-:W-:Y:S01]  /*5230*/  UMOV UR16, UR19 ;  /* 0x0000001300107c82 */ /* 0x000fe20008000000 */
[----:B------:R-:W-:Y:S01]  /*5240*/  FFMA.FTZ R197, R156, -R197, R243 ;  /* 0x800000c59cc57223 */ /* 0x000fe200000100f3 */
[----:B------:R-:W-:Y:S01]  /*5250*/  LEA.HI.X R131, R132, UR41, R131, 0x2, P2 ;  /* 0x0000002984837c11 */ /* 0x000fe200090f1483 */
[----:B------:R-:W-:Y:S02]  /*5260*/  IMAD.U32 R132, RZ, RZ, UR16 ;  /* 0x00000010ff847e24 */ /* 0x000fe4000f8e00ff */
[----:B------:R-:W-:Y:S01]  /*5270*/  FFMA.FTZ R168, R168, R172, R201 ;  /* 0x000000aca8a87223 */ /* 0x000fe200000100c9 */
[----:B------:R-:W-:Y:S01]  /*5280*/  FFMA.FTZ R218, R197, R246, R218 ;  /* 0x000000f6c5da7223 */ /* 0x000fe200000100da */
[----:B------:R-:W-:Y:S01]  /*5290*/  FFMA.FTZ R133, R157, -R162, R226 ;  /* 0x800000a29d857223 */ /* 0x000fe200000100e2 */
[----:B------:R-:W-:Y:S01]  /*52a0*/  IADD3 R132, PT, PT, R132, -UR18, -R8 ;  /* 0x8000001284847c10 */ /* 0x000fe2000fffe808 */
[----:B------:R-:W-:Y:S01]  /*52b0*/  FFMA.FTZ R166, R166, R168, R203 ;  /* 0x000000a8a6a67223 */ /* 0x000fe200000100cb */
[----:B------:R-:W-:Y:S01]  /*52c0*/  FMUL.FTZ R203, R67, R220 ;  /* 0x000000dc43cb7220 */ /* 0x000fe20000410000 */
[----:B------:R-:W-:Y:S01]  /*52d0*/  FFMA.FTZ R218, R133, R244, R218 ;  /* 0x000000f485da7223 */ /* 0x000fe200000100da */
[----:B------:R-:W-:Y:S01]  /*52e0*/  FFMA.FTZ R195, R158, -R195, R245 ;  /* 0x800000c39ec37223 */ /* 0x000fe200000100f5 */
[----:B------:R-:W-:Y:S01]  /*52f0*/  FMUL.FTZ R249, R83, R249 ;  /* 0x000000f953f97220 */ /* 0x000fe20000410000 */
[----:B------:R-:W-:Y:S01]  /*5300*/  FMUL.FTZ R251, R77, R251 ;  /* 0x000000fb4dfb7220 */ /* 0x000fe20000410000 */
[----:B------:R-:W-:Y:S01]  /*5310*/  FMUL.FTZ R247, R89, R247 ;  /* 0x000000f759f77220 */ /* 0x000fe20000410000 */
[----:B------:R-:W-:Y:S01]  /*5320*/  ISETP.GE.AND P2, PT, R132, 0x1, PT ;  /* 0x000000018400780c */ /* 0x000fe20003f46270 */
[----:B------:R-:W-:Y:S01]  /*5330*/  FFMA.FTZ R218, R195, R242, R218 ;  /* 0x000000f2c3da7223 */ /* 0x000fe200000100da */
[----:B------:R-:W-:Y:S01]  /*5340*/  FFMA.FTZ R199, R159, -R164, R172 ;  /* 0x800000a49fc77223 */ /* 0x000fe200000100ac */
        /* <DEDUP_REMOVED lines=8> */
[----:B------:R-:W-:Y:S01]  /*53d0*/  FMUL.FTZ R245, R95, R245 ;  /* 0x000000f55ff57220 */ /* 0x000fe20000410000 */
[----:B------:R2:W-:Y:S01]  /*53e0*/  STS [R14+0x850], R251 ;  /* 0x000850fb0e007388 */ /* 0x0005e20000000800 */
[----:B-----5:R-:W-:Y:S01]  /*53f0*/  FMUL.FTZ R203, R90, R224 ;  /* 0x000000e05acb7220 */ /* 0x020fe20000410000 */
[----:B------:R-:W-:-:S02]  /*5400*/  FFMA.FTZ R218, R199, R240, R218 ;  /* 0x000000f0c7da7223 */ /* 0x000fc400000100da */
[----:B------:R5:W-:Y:S01]  /*5410*/  STS [R14+0x860], R247 ;  /* 0x000860f70e007388 */ /* 0x000be20000000800 */
[----:B-1----:R-:W-:Y:S01]  /*5420*/  FMUL.FTZ R249, R92, R172 ;  /* 0x000000ac5cf97220 */ /* 0x002fe20000410000 */
[----:B------:R-:W-:Y:S01]  /*5430*/  FFMA.FTZ R205, R160, -R205, R168 ;  /* 0x800000cda0cd7223 */ /* 0x000fe200000100a8 */
[----:B--2---:R-:W-:Y:S01]  /*5440*/  FMUL.FTZ R251, R97, R168 ;  /* 0x000000a861fb7220 */ /* 0x004fe20000410000 */
[----:B------:R1:W-:Y:S01]  /*5450*/  STS [R14+0x848], R232 ;  /* 0x000848e80e007388 */ /* 0x0003e20000000800 */
[----:B-----5:R-:W-:-:S03]  /*5460*/  FMUL.FTZ R247, R99, R166 ;  /* 0x000000a663f77220 */ /* 0x020fc60000410000 */
[----:B------:R1:W-:Y:S01]  /*5470*/  STS [R14+0x84c], R234 ;  /* 0x00084cea0e007388 */ /* 0x0003e20000000800 */
[----:B------:R-:W-:Y:S01]  /*5480*/  FFMA.FTZ R218, R205, R238, R218 ;  /* 0x000000eecdda7223 */ /* 0x000fe200000100da */
[----:B------:R-:W-:Y:S02]  /*5490*/  FFMA.FTZ R201, R161, -R170, R166 ;  /* 0x800000aaa1c97223 */ /* 0x000fe400000100a6 */
[----:B------:R1:W-:Y:S01]  /*54a0*/  STS [R14+0x854], R228 ;  /* 0x000854e40e007388 */ /* 0x0003e20000000800 */
[----:B------:R-:W-:Y:S03]  /*54b0*/  BSSY.RECONVERGENT B0, `(.L_x_7259) ;  /* 0x0000012000007945 */ /* 0x000fe60003800200 */
        /* <DEDUP_REMOVED lines=8> */
[----:B------:R-:W-:Y:S01]  /*5540*/  FFMA.FTZ R236, R201, R236, R218 ;  /* 0x000000ecc9ec7223 */ /* 0x000fe200000100da */
[----:B------:R-:W-:Y:S01]  /*5550*/  BAR.SYNC.DEFER_BLOCKING 0x0 ;  /* 0x0000000000007b1d */ /* 0x000fe20000010000 */
[----:B------:R-:W-:-:S02]  /*5560*/  ISETP.GE.AND P3, PT, R132, 0x21, PT ;  /* 0x000000218400780c */ /* 0x000fc40003f66270 */
[C---:B------:R-:W-:Y:S02]  /*5570*/  ISETP.GE.AND P4, PT, R132.reuse, 0x41, PT ;  /* 0x000000418400780c */ /* 0x040fe40003f86270 */
[----:B------:R-:W-:Y:S01]  /*5580*/  ISETP.GE.AND P6, PT, R132, 0x61, PT ;  /* 0x000000618400780c */ /* 0x000fe20003fc6270 */
[----:B0--34-:R-:W-:-:S12]  /*5590*/  @!P2 BRA `(.L_x_7260) ;  /* 0x00000000000ca947 */ /* 0x019fd80003800000 */
[----:B-1----:R-:W0:Y:S04]  /*55a0*/  LDS R203, [R15+0x840] ;  /* 0x000840000fcb7984 */ /* 0x002e280000000800 */
[----:B------:R2:W-:Y:S04]  /*55b0*/  REDG.E.ADD.F32.FTZ.RN.STRONG.GPU desc[UR20][R128.64], R211 ;  /* 0x000000d3800079a6 */ /* 0x0005e8000c12f314 */
[----:B0-----:R2:W-:Y:S02]  /*55c0*/  REDG.E.ADD.F32.FTZ.RN.STRONG.GPU desc[UR20][R130.64], R203 ;  /* 0x000000cb820079a6 */ /* 0x0015e4000c12f314 */
.L_x_7260:
[----:B------:R-:W-:Y:S05]  /*55d0*/  BSYNC.RECONVERGENT B0 ;  /* 0x0000000000007941 */ /* 0x000fea0003800200 */
.L_x_7259:
[----:B-12---:R0:W1:Y:S01]  /*55e0*/  LDS R203, [R186+0x1100] ;  /* 0x00110000bacb7984 */ /* 0x0060620000000800 */
[----:B------:R-:W-:Y:S04]  /*55f0*/  BSSY.RECONVERGENT B0, `(.L_x_7261) ;  /* 0x0000004000007945 */ /* 0x000fe80003800200 */
[----:B------:R-:W-:Y:S05]  /*5600*/  @!P3 BRA `(.L_x_7262) ;  /* 0x000000000008b947 */ /* 0x000fea0003800000 */
[----:B------:R2:W-:Y:S04]  /*5610*/  REDG.E.ADD.F32.FTZ.RN.STRONG.GPU desc[UR20][R128.64+0x80], R213 ;  /* 0x000080d5800079a6 */ /* 0x0005e8000c12f314 */
[----:B-1----:R2:W-:Y:S02]  /*5620*/  REDG.E.ADD.F32.FTZ.RN.STRONG.GPU desc[UR20][R130.64+0x80], R203 ;  /* 0x000080cb820079a6 */ /* 0x0025e4000c12f314 */
.L_x_7262:
[----:B------:R-:W-:Y:S05]  /*5630*/  BSYNC.RECONVERGENT B0 ;  /* 0x0000000000007941 */ /* 0x000fea0003800200 */
.L_x_7261:
[----:B-12---:R1:W2:Y:S01]  /*5640*/  LDS R203, [R188+0x1180] ;  /* 0x00118000bccb7984 */ /* 0x0062a20000000800 */
[----:B------:R-:W-:Y:S04]  /*5650*/  BSSY.RECONVERGENT B0, `(.L_x_7263) ;  /* 0x0000004000007945 */ /* 0x000fe80003800200 */
[----:B------:R-:W-:Y:S05]  /*5660*/  @!P4 BRA `(.L_x_7264) ;  /* 0x000000000008c947 */ /* 0x000fea0003800000 */
[----:B------:R3:W-:Y:S04]  /*5670*/  REDG.E.ADD.F32.FTZ.RN.STRONG.GPU desc[UR20][R128.64+0x100], R215 ;  /* 0x000100d7800079a6 */ /* 0x0007e8000c12f314 */
[----:B--2---:R3:W-:Y:S02]  /*5680*/  REDG.E.ADD.F32.FTZ.RN.STRONG.GPU desc[UR20][R130.64+0x100], R203 ;  /* 0x000100cb820079a6 */ /* 0x0047e4000c12f314 */
.L_x_7264:
[----:B------:R-:W-:Y:S05]  /*5690*/  BSYNC.RECONVERGENT B0 ;  /* 0x0000000000007941 */ /* 0x000fea0003800200 */
.L_x_7263:
[----:B--23--:R2:W3:Y:S01]  /*56a0*/  LDS R203, [R190+0x1200] ;  /* 0x00120000becb7984 */ /* 0x00c4e20000000800 */
[----:B------:R-:W-:Y:S01]  /*56b0*/  BSSY.RECONVERGENT B0, `(.L_x_7265) ;  /* 0x0000008000007945 */ /* 0x000fe20003800200 */
[C---:B------:R-:W-:Y:S02]  /*56c0*/  ISETP.GE.AND P2, PT, R132.reuse, 0x81, PT ;  /* 0x000000818400780c */ /* 0x040fe40003f46270 */
[C---:B------:R-:W-:Y:S02]  /*56d0*/  ISETP.GE.AND P4, PT, R132.reuse, 0xa1, PT ;  /* 0x000000a18400780c */ /* 0x040fe40003f86270 */
[C---:B------:R-:W-:Y:S02]  /*56e0*/  ISETP.GE.AND P5, PT, R132.reuse, 0xc1, PT ;  /* 0x000000c18400780c */ /* 0x040fe40003fa6270 */
[----:B------:R-:W-:Y:S01]  /*56f0*/  ISETP.GE.AND P3, PT, R132, 0xe1, PT ;  /* 0x000000e18400780c */ /* 0x000fe20003f66270 */
[----:B------:R-:W-:-:S12]  /*5700*/  @!P6 BRA `(.L_x_7266) ;  /* 0x000000000008e947 */ /* 0x000fd80003800000 */
[----:B------:R4:W-:Y:S04]  /*5710*/  REDG.E.ADD.F32.FTZ.RN.STRONG.GPU desc[UR20][R128.64+0x180], R217 ;  /* 0x000180d9800079a6 */ /* 0x0009e8000c12f314 */
[----:B---3--:R4:W-:Y:S02]  /*5720*/  REDG.E.ADD.F32.FTZ.RN.STRONG.GPU desc[UR20][R130.64+0x180], R203 ;  /* 0x000180cb820079a6 */ /* 0x0089e4000c12f314 */
.L_x_7266:
[----:B------:R-:W-:Y:S05]  /*5730*/  BSYNC.RECONVERGENT B0 ;  /* 0x0000000000007941 */ /* 0x000fea0003800200 */
.L_x_7265:
[----:B---34-:R3:W4:Y:S01]  /*5740*/  LDS R203, [R192+0x1280] ;  /* 0x00128000c0cb7984 */ /* 0x0187220000000800 */
[----:B------:R-:W-:Y:S04]  /*5750*/  BSSY.RECONVERGENT B0, `(.L_x_7267) ;  /* 0x0000004000007945 */ /* 0x000fe80003800200 */
[----:B------:R-:W-:Y:S05]  /*5760*/  @!P2 BRA `(.L_x_7268) ;  /* 0x000000000008a947 */ /* 0x000fea0003800000 */
[----:B------:R0:W-:Y:S04]  /*5770*/  REDG.E.ADD.F32.FTZ.RN.STRONG.GPU desc[UR20][R128.64+0x200], R219 ;  /* 0x000200db800079a6 */ /* 0x0001e8000c12f314 */
[----:B----4-:R0:W-:Y:S02]  /*5780*/  REDG.E.ADD.F32.FTZ.RN.STRONG.GPU desc[UR20][R130.64+0x200], R203 ;  /* 0x000200cb820079a6 */ /* 0x0101e4000c12f314 */
.L_x_7268:
[----:B------:R-:W-:Y:S05]  /*5790*/  BSYNC.RECONVERGENT B0 ;  /* 0x0000000000007941 */ /* 0x000fea0003800200 */
.L_x_7267:
[----:B0---4-:R0:W4:Y:S01]  /*57a0*/  LDS R203, [R194+0x1300] ;  /* 0x00130000c2cb7984 */ /* 0x0111220000000800 */
[----:B------:R-:W-:Y:S04]  /*57b0*/  BSSY.RECONVERGENT B0, `(.L_x_7269) ;  /* 0x0000004000007945 */ /* 0x000fe80003800200 */
[----:B------:R-:W-:Y:S05]  /*57c0*/  @!P4 BRA `(.L_x_7270) ;  /* 0x000000000008c947 */ /* 0x000fea0003800000 */
[----:B------:R0:W-:Y:S04]  /*57d0*/  REDG.E.ADD.F32.FTZ.RN.STRONG.GPU desc[UR20][R128.64+0x280], R221 ;  /* 0x000280dd800079a6 */ /* 0x0001e8000c12f314 */
[----:B----4-:R0:W-:Y:S02]  /*57e0*/  REDG.E.ADD.F32.FTZ.RN.STRONG.GPU desc[UR20][R130.64+0x280], R203 ;  /* 0x000280cb820079a6 */ /* 0x0101e4000c12f314 */
.L_x_7270:
[----:B------:R-:W-:Y:S05]  /*57f0*/  BSYNC.RECONVERGENT B0 ;  /* 0x0000000000007941 */ /* 0x000fea0003800200 */
.L_x_7269:
[----:B0---4-:R0:W4:Y:S01]  /*5800*/  LDS R203, [R196+0x1380] ;  /* 0x00138000c4cb7984 */ /* 0x0111220000000800 */
[----:B------:R-:W-:Y:S04]  /*5810*/  BSSY.RECONVERGENT B0, `(.L_x_7271) ;  /* 0x0000004000007945 */ /* 0x000fe80003800200 */
[----:B------:R-:W-:Y:S05]  /*5820*/  @!P5 BRA `(.L_x_7272) ;  /* 0x000000000008d947 */ /* 0x000fea0003800000 */
[----:B------:R0:W-:Y:S04]  /*5830*/  REDG.E.ADD.F32.FTZ.RN.STRONG.GPU desc[UR20][R128.64+0x300], R223 ;  /* 0x000300df800079a6 */ /* 0x0001e8000c12f314 */
[----:B----4-:R0:W-:Y:S02]  /*5840*/  REDG.E.ADD.F32.FTZ.RN.STRONG.GPU desc[UR20][R130.64+0x300], R203 ;  /* 0x000300cb820079a6 */ /* 0x0101e4000c12f314 */
.L_x_7272:
[----:B------:R-:W-:Y:S05]  /*5850*/  BSYNC.RECONVERGENT B0 ;  /* 0x0000000000007941 */ /* 0x000fea0003800200 */
.L_x_7271:
        /* <DEDUP_REMOVED lines=9> */
.L_x_7274:
[----:B------:R-:W-:Y:S05]  /*58f0*/  BSYNC.RECONVERGENT B0 ;  /* 0x0000000000007941 */ /* 0x000fea0003800200 */
.L_x_7273:
[----:B0---4-:R0:W4:Y:S01]  /*5900*/  LDS R203, [R200+0x1480] ;  /* 0x00148000c8cb7984 */ /* 0x0111220000000800 */
[----:B------:R-:W-:Y:S04]  /*5910*/  BSSY.RECONVERGENT B0, `(.L_x_7275) ;  /* 0x0000004000007945 */ /* 0x000fe80003800200 */
[----:B------:R-:W-:Y:S05]  /*5920*/  @!P4 BRA `(.L_x_7276) ;  /* 0x000000000008c947 */ /* 0x000fea0003800000 */
[----:B------:R0:W-:Y:S04]  /*5930*/  REDG.E.ADD.F32.FTZ.RN.STRONG.GPU desc[UR20][R128.64+0x400], R227 ;  /* 0x000400e3800079a6 */ /* 0x0001e8000c12f314 */
[----:B----4-:R0:W-:Y:S02]  /*5940*/  REDG.E.ADD.F32.FTZ.RN.STRONG.GPU desc[UR20][R130.64+0x400], R203 ;  /* 0x000400cb820079a6 */ /* 0x0101e4000c12f314 */
.L_x_7276:
[----:B------:R-:W-:Y:S05]  /*5950*/  BSYNC.RECONVERGENT B0 ;  /* 0x0000000000007941 */ /* 0x000fea0003800200 */
.L_x_7275:
[----:B0---4-:R0:W4:Y:S01]  /*5960*/  LDS R203, [R202+0x1500] ;  /* 0x00150000cacb7984 */ /* 0x0111220000000800 */
[----:B------:R-:W-:Y:S04]  /*5970*/  BSSY.RECONVERGENT B0, `(.L_x_7277) ;  /* 0x0000004000007945 */ /* 0x000fe80003800200 */
[----:B------:R-:W-:Y:S05]  /*5980*/  @!P5 BRA `(.L_x_7278) ;  /* 0x000000000008d947 */ /* 0x000fea0003800000 */
[----:B------:R0:W-:Y:S04]  /*5990*/  REDG.E.ADD.F32.FTZ.RN.STRONG.GPU desc[UR20][R128.64+0x480], R229 ;  /* 0x000480e5800079a6 */ /* 0x0001e8000c12f314 */
[----:B----4-:R0:W-:Y:S02]  /*59a0*/  REDG.E.ADD.F32.FTZ.RN.STRONG.GPU desc[UR20][R130.64+0x480], R203 ;  /* 0x000480cb820079a6 */ /* 0x0101e4000c12f314 */
.L_x_7278:
[----:B------:R-:W-:Y:S05]  /*59b0*/  BSYNC.RECONVERGENT B0 ;  /* 0x0000000000007941 */ /* 0x000fea0003800200 */
.L_x_7277:
[----:B0---4-:R0:W4:Y:S01]  /*59c0*/  LDS R203, [R204+0x1580] ;  /* 0x00158000cccb7984 */ /* 0x0111220000000800 */
[----:B------:R-:W-:Y:S04]  /*59d0*/  BSSY.RECONVERGENT B0, `(.L_x_7279) ;  /* 0x0000004000007945 */ /* 0x000fe80003800200 */
[----:B------:R-:W-:Y:S05]  /*59e0*/  @!P6 BRA `(.L_x_7280) ;  /* 0x000000000008e947 */ /* 0x000fea0003800000 */
[----:B------:R0:W-:Y:S04]  /*59f0*/  REDG.E.ADD.F32.FTZ.RN.STRONG.GPU desc[UR20][R128.64+0x500], R231 ;  /* 0x000500e7800079a6 */ /* 0x0001e8000c12f314 */
[----:B----4-:R0:W-:Y:S02]  /*5a00*/  REDG.E.ADD.F32.FTZ.RN.STRONG.GPU desc[UR20][R130.64+0x500], R203 ;  /* 0x000500cb820079a6 */ /* 0x0101e4000c12f314 */
.L_x_7280:
[----:B------:R-:W-:Y:S05]  /*5a10*/  BSYNC.RECONVERGENT B0 ;  /* 0x0000000000007941 */ /* 0x000fea0003800200 */
.L_x_7279:
        /* <DEDUP_REMOVED lines=9> */
.L_x_7282:
[----:B------:R-:W-:Y:S05]  /*5ab0*/  BSYNC.RECONVERGENT B0 ;  /* 0x0000000000007941 */ /* 0x000fea0003800200 */
.L_x_7281:
[----:B------:R-:W0:Y:S01]  /*5ac0*/  LDS R207, [R207+0x1680] ;  /* 0x00168000cfcf7984 */ /* 0x000e220000000800 */
[----:B------:R-:W-:Y:S04]  /*5ad0*/  BSSY.RECONVERGENT B0, `(.L_x_7283) ;  /* 0x0000004000007945 */ /* 0x000fe80003800200 */
[----:B------:R-:W-:Y:S05]  /*5ae0*/  @!P3 BRA `(.L_x_7284) ;  /* 0x000000000008b947 */ /* 0x000fea0003800000 */
[----:B------:R1:W-:Y:S04]  /*5af0*/  REDG.E.ADD.F32.FTZ.RN.STRONG.GPU desc[UR20][R128.64+0x600], R235 ;  /* 0x000600eb800079a6 */ /* 0x0003e8000c12f314 */
[----:B0-----:R1:W-:Y:S02]  /*5b00*/  REDG.E.ADD.F32.FTZ.RN.STRONG.GPU desc[UR20][R130.64+0x600], R207 ;  /* 0x000600cf820079a6 */ /* 0x0013e4000c12f314 */
.L_x_7284:
[----:B------:R-:W-:Y:S05]  /*5b10*/  BSYNC.RECONVERGENT B0 ;  /* 0x0000000000007941 */ /* 0x000fea0003800200 */
.L_x_7283:
[----:B0---4-:R0:W4:Y:S01]  /*5b20*/  LDS R203, [R208+0x1700] ;  /* 0x00170000d0cb7984 */ /* 0x0111220000000800 */
[----:B------:R-:W-:Y:S04]  /*5b30*/  BSSY.RECONVERGENT B0, `(.L_x_7285) ;  /* 0x0000004000007945 */ /* 0x000fe80003800200 */
[----:B------:R-:W-:Y:S05]  /*5b40*/  @!P4 BRA `(.L_x_7286) ;  /* 0x000000000008c947 */ /* 0x000fea0003800000 */
[----:B------:R0:W-:Y:S04]  /*5b50*/  REDG.E.ADD.F32.FTZ.RN.STRONG.GPU desc[UR20][R128.64+0x680], R237 ;  /* 0x000680ed800079a6 */ /* 0x0001e8000c12f314 */
[----:B----4-:R0:W-:Y:S02]  /*5b60*/  REDG.E.ADD.F32.FTZ.RN.STRONG.GPU desc[UR20][R130.64+0x680], R203 ;  /* 0x000680cb820079a6 */ /* 0x0101e4000c12f314 */
.L_x_7286:
[----:B------:R-:W-:Y:S05]  /*5b70*/  BSYNC.RECONVERGENT B0 ;  /* 0x0000000000007941 */ /* 0x000fea0003800200 */
.L_x_7285:
[----:B------:R-:W0:Y:S01]  /*5b80*/  LDS R209, [R209+0x1780] ;  /* 0x00178000d1d17984 */ /* 0x000e220000000800 */
[----:B------:R-:W-:Y:S04]  /*5b90*/  BSSY.RECONVERGENT B0, `(.L_x_7287) ;  /* 0x0000004000007945 */ /* 0x000fe80003800200 */
[----:B------:R-:W-:Y:S05]  /*5ba0*/  @!P5 BRA `(.L_x_7288) ;  /* 0x000000000008d947 */ /* 0x000fea0003800000 */
[----:B------:R1:W-:Y:S04]  /*5bb0*/  REDG.E.ADD.F32.FTZ.RN.STRONG.GPU desc[UR20][R128.64+0x700], R239 ;  /* 0x000700ef800079a6 */ /* 0x0003e8000c12f314 */
[----:B0-----:R1:W-:Y:S02]  /*5bc0*/  REDG.E.ADD.F32.FTZ.RN.STRONG.GPU desc[UR20][R130.64+0x700], R209 ;  /* 0x000700d1820079a6 */ /* 0x0013e4000c12f314 */
.L_x_7288:
[----:B------:R-:W-:Y:S05]  /*5bd0*/  BSYNC.RECONVERGENT B0 ;  /* 0x0000000000007941 */ /* 0x000fea0003800200 */
.L_x_7287:
[----:B0---4-:R0:W4:Y:S01]  /*5be0*/  LDS R203, [R210+0x1800] ;  /* 0x00180000d2cb7984 */ /* 0x0111220000000800 */
[----:B------:R-:W-:Y:S04]  /*5bf0*/  BSSY.RECONVERGENT B0, `(.L_x_7289) ;  /* 0x0000004000007945 */ /* 0x000fe80003800200 */
[----:B------:R-:W-:Y:S05]  /*5c00*/  @!P6 BRA `(.L_x_7290) ;  /* 0x000000000008e947 */ /* 0x000fea0003800000 */
[----:B------:R0:W-:Y:S04]  /*5c10*/  REDG.E.ADD.F32.FTZ.RN.STRONG.GPU desc[UR20][R128.64+0x780], R241 ;  /* 0x000780f1800079a6 */ /* 0x0001e8000c12f314 */
[----:B----4-:R0:W-:Y:S02]  /*5c20*/  REDG.E.ADD.F32.FTZ.RN.STRONG.GPU desc[UR20][R130.64+0x780], R203 ;  /* 0x000780cb820079a6 */ /* 0x0101e4000c12f314 */
.L_x_7290:
[----:B------:R-:W-:Y:S05]  /*5c30*/  BSYNC.RECONVERGENT B0 ;  /* 0x0000000000007941 */ /* 0x000fea0003800200 */
.L_x_7289:
[----:B01----:R-:W0:Y:S01]  /*5c40*/  SHFL.DOWN P2, R129, R236, 0x1, 0x1f ;  /* 0x08201f00ec817f89 */ /* 0x003e220000040000 */
[----:B------:R-:W-:Y:S01]  /*5c50*/  FMUL.FTZ R131, R150, R185 ;  /* 0x000000b996837220 */ /* 0x000fe20000410000 */
[----:B------:R-:W-:Y:S01]  /*5c60*/  FMUL.FTZ R130, R151, R183 ;  /* 0x000000b797827220 */ /* 0x000fe20000410000 */
[----:B----4-:R-:W-:Y:S01]  /*5c70*/  FMUL.FTZ R203, R161, R163 ;  /* 0x000000a3a1cb7220 */ /* 0x010fe20000410000 */
        /* <DEDUP_REMOVED lines=18> */
[C---:B------:R-:W-:Y:S01]  /*5da0*/  FMUL.FTZ R170, R144.reuse, R165 ;  /* 0x000000a590aa7220 */ /* 0x040fe20000410000 */
[----:B------:R-:W-:Y:S01]  /*5db0*/  FMUL.FTZ R168, R144, R167 ;  /* 0x000000a790a87220 */ /* 0x000fe20000410000 */
[----:B0-----:R-:W-:Y:S01]  /*5dc0*/  @P2 FADD R129, R236, R129 ;  /* 0x00000081ec812221 */ /* 0x001fe20000000000 */
[C---:B------:R-:W-:Y:S01]  /*5dd0*/  FMUL.FTZ R164, R144.reuse, R169 ;  /* 0x000000a990a47220 */ /* 0x040fe20000410000 */
[C---:B------:R-:W-:Y:S01]  /*5de0*/  FMUL.FTZ R162, R144.reuse, R171 ;  /* 0x000000ab90a27220 */ /* 0x040fe20000410000 */
[C---:B------:R-:W-:Y:S01]  /*5df0*/  FMUL.FTZ R160, R144.reuse, R173 ;  /* 0x000000ad90a07220 */ /* 0x040fe20000410000 */
[C---:B------:R-:W-:Y:S01]  /*5e00*/  FMUL.FTZ R175, R144.reuse, R175 ;  /* 0x000000af90af7220 */ /* 0x040fe20000410000 */
[----:B------:R-:W0:Y:S01]  /*5e10*/  SHFL.DOWN P2, R128, R129, 0x2, 0x1f ;  /* 0x08401f0081807f89 */ /* 0x000e220000040000 */
[C---:B------:R-:W-:Y:S01]  /*5e20*/  FMUL.FTZ R177, R144.reuse, R177 ;  /* 0x000000b190b17220 */ /* 0x040fe20000410000 */
[C---:B------:R-:W-:Y:S01]  /*5e30*/  FMUL.FTZ R179, R144.reuse, R179 ;  /* 0x000000b390b37220 */ /* 0x040fe20000410000 */
[C---:B------:R-:W-:Y:S01]  /*5e40*/  FMUL.FTZ R181, R144.reuse, R181 ;  /* 0x000000b590b57220 */ /* 0x040fe20000410000 */
[----:B------:R-:W-:Y:S01]  /*5e50*/  FMUL.FTZ R189, R144, R189 ;  /* 0x000000bd90bd7220 */ /* 0x000fe20000410000 */
[-C--:B------:R-:W-:Y:S01]  /*5e60*/  FFMA.FTZ R105, R118, R130.reuse, R105 ;  /* 0x0000008276697223 */ /* 0x080fe20000010069 */
        /* <DEDUP_REMOVED lines=14> */
[-C--:B------:R-:W-:Y:S01]  /*5f50*/  FFMA.FTZ R98, R135, R131.reuse, R98 ;  /* 0x0000008387627223 */ /* 0x080fe20000010062 */
[----:B------:R-:W-:Y:S01]  /*5f60*/  FFMA.FTZ R185, R72, R131, R185 ;  /* 0x0000008348b97223 */ /* 0x000fe200000100b9 */
[----:B------:R-:W-:Y:S01]  /*5f70*/  FADD.FTZ R61, R130, R61 ;  /* 0x0000003d823d7221 */ /* 0x000fe20000010000 */
[----:B------:R-:W-:Y:S01]  /*5f80*/  FFMA.FTZ R181, R74, R153, R181 ;  /* 0x000000994ab57223 */ /* 0x000fe200000100b5 */
[----:B0-----:R-:W-:Y:S01]  /*5f90*/  @P2 FADD R128, R129, R128 ;  /* 0x0000008081802221 */ /* 0x001fe20000000000 */
[-C--:B------:R-:W-:Y:S01]  /*5fa0*/  FMUL.FTZ R129, R146, R193.reuse ;  /* 0x000000c192817220 */ /* 0x080fe20000410000 */
[----:B------:R-:W-:Y:S01]  /*5fb0*/  FMUL.FTZ R193, R144, R193 ;  /* 0x000000c190c17220 */ /* 0x000fe20000410000 */
[----:B------:R-:W-:Y:S01]  /*5fc0*/  FFMA.FTZ R132, R76, R155, R179 ;  /* 0x0000009b4c847223 */ /* 0x000fe200000100b3 */
[----:B------:R-:W-:Y:S01]  /*5fd0*/  FFMA.FTZ R177, R78, R157, R177 ;  /* 0x0000009d4eb17223 */ /* 0x000fe200000100b1 */
[----:B------:R-:W0:Y:S01]  /*5fe0*/  SHFL.DOWN P2, R207, R128, 0x4, 0x1f ;  /* 0x08801f0080cf7f89 */ /* 0x000e220000040000 */
        /* <DEDUP_REMOVED lines=30> */
[----:B------:R-:W-:Y:S01]  /*61d0*/  FADD.FTZ R54, R147, R54 ;  /* 0x0000003693367221 */ /* 0x000fe20000010000 */
        /* <DEDUP_REMOVED lines=15> */
[----:B0-----:R-:W-:-:S05]  /*62d0*/  @P2 FADD R150, R207, R150 ;  /* 0x00000096cf962221 */ /* 0x001fca0000000000 */
[----:B------:R-:W0:Y:S02]  /*62e0*/  SHFL.DOWN P2, R151, R150, 0x10, 0x1f ;  /* 0x0a001f0096977f89 */ /* 0x000e240000040000 */
[----:B0-----:R-:W-:-:S05]  /*62f0*/  @P2 FADD R151, R150, R151 ;  /* 0x0000009796972221 */ /* 0x001fca0000000000 */
[----:B------:R0:W-:Y:S01]  /*6300*/  @!P3 STS [UR28+0x18c4], R151 ;  /* 0x0018c497ff00b988 */ /* 0x0001e2000800081c */
[----:B------:R-:W-:Y:S06]  /*6310*/  BAR.SYNC.DEFER_BLOCKING 0x0 ;  /* 0x0000000000007b1d */ /* 0x000fec0000010000 */
[----:B------:R-:W-:Y:S05]  /*6320*/  @P1 BRA `(.L_x_7292) ;  /* 0x0000000000181947 */ /* 0x000fea0003800000 */
[----:B------:R-:W-:Y:S01]  /*6330*/  UISETP.NE.AND UP0, UPT, UR8, UR43, UPT ;  /* 0x0000002b0800728c */ /* 0x000fe2000bf05270 */
[----:B------:R-:W-:-:S05]  /*6340*/  LEA R128, R110, UR28, 0x2 ;  /* 0x0000001c6e807c11 */ /* 0x000fca000f8e10ff */
[----:B------:R-:W-:-:S13]  /*6350*/  PLOP3.LUT P1, PT, PT, PT, UP0, 0x80, 0x8 ;  /* 0x000000000008781c */ /* 0x000fda0003f2f008 */
[----:B------:R-:W0:Y:S02]  /*6360*/  @P1 LDS R0, [R128+0x2b78] ;  /* 0x002b780080001984 */ /* 0x000e240000000800 */
[----:B0-----:R-:W-:-:S05]  /*6370*/  @P1 FADD.FTZ R151, R151, R0 ;  /* 0x0000000097971221 */ /* 0x001fca0000010000 */
[----:B------:R1:W-:Y:S02]  /*6380*/  STS [R128+0x2b78], R151 ;  /* 0x002b789780007388 */ /* 0x0003e40000000800 */
.L_x_7292:
[----:B------:R-:W-:Y:S05]  /*6390*/  BSYNC.RECONVERGENT B0 ;  /* 0x0000000000007941 */ /* 0x000fea0003800200 */
.L_x_7291:
[----:B------:R-:W-:-:S04]  /*63a0*/  IADD3 R110, PT, PT, R110, 0x1, RZ ;  /* 0x000000016e6e7810 */ /* 0x000fc80007ffe0ff */
[----:B------:R-:W-:-:S13]  /*63b0*/  ISETP.GE.AND P1, PT, R110, UR44, PT ;  /* 0x0000002c6e007c0c */ /* 0x000fda000bf26270 */
[----:B------:R-:W-:Y:S05]  /*63c0*/  @!P1 BRA `(.L_x_7293) ;  /* 0xffffffc0007c9947 */ /* 0x000fea000383ffff */
.L_x_7255:
[----:B------:R-:W-:Y:S01]  /*63d0*/  BAR.SYNC.DEFER_BLOCKING 0x0 ;  /* 0x0000000000007b1d */ /* 0x000fe20000010000 */
[----:B------:R-:W-:Y:S01]  /*63e0*/  F2FP.BF16.F32.PACK_AB R94, R101, R94 ;  /* 0x0000005e655e723e */ /* 0x000fe200000010ff */
[----:B------:R-:W-:Y:S01]  /*63f0*/  UIADD3 UR16, UPT, UPT, -UR18, UR16, URZ ;  /* 0x0000001012107290 */ /* 0x000fe2000fffe1ff */
[----:B------:R-:W-:Y:S01]  /*6400*/  F2FP.BF16.F32.PACK_AB R96, R103, R96 ;  /* 0x000000606760723e */ /* 0x000fe200000010ff */
[----:B------:R-:W-:Y:S01]  /*6410*/  USHF.R.S32.HI UR19, URZ, 0x1f, UR18 ;  /* 0x0000001fff137899 */ /* 0x000fe20008011412 */
[----:B------:R-:W-:Y:S01]  /*6420*/  F2FP.BF16.F32.PACK_AB R100, R107, R100 ;  /* 0x000000646b64723e */ /* 0x000fe200000010ff */
[----:B------:R-:W4:Y:S01]  /*6430*/  LDCU.64 UR24, c[0x0][0x4f8] ;  /* 0x00009f00ff1877ac */ /* 0x000f220008000a00 */
[----:B------:R-:W-:Y:S01]  /*6440*/  PRMT R0, R94, 0x7632, R0 ;  /* 0x000076325e007816 */ /* 0x000fe20000000000 */
[----:B------:R-:W-:Y:S01]  /*6450*/  IMAD.U32 R68, RZ, RZ, UR16 ;  /* 0x00000010ff447e24 */ /* 0x000fe2000f8e00ff */
[----:B------:R-:W-:Y:S01]  /*6460*/  PRMT R31, R96, 0x7632, R31 ;  /* 0x00007632601f7816 */ /* 0x000fe2000000001f */
[----:B------:R-:W5:Y:S01]  /*6470*/  LDCU.64 UR26, c[0x0][0x500] ;  /* 0x0000a000ff1a77ac */ /* 0x000f620008000a00 */
[----:B------:R-:W-:Y:S01]  /*6480*/  PRMT R66, R100, 0x7632, R66 ;  /* 0x0000763264427816 */ /* 0x000fe20000000042 */
[----:B------:R-:W-:Y:S01]  /*6490*/  FADD.FTZ R6, R64, R6 ;  /* 0x0000000640067221 */ /* 0x000fe20000010000 */
[----:B------:R-:W-:Y:S01]  /*64a0*/  ISETP.NE.AND P0, PT, R8, RZ, PT ;  /* 0x000000ff0800720c */ /* 0x000fe20003f05270 */
[----:B------:R-:W-:Y:S01]  /*64b0*/  UIADD3 UR10, UP0, UPT, UR10, -0x400, URZ ;  /* 0xfffffc000a0a7890 */ /* 0x000fe2000ff1e0ff */
[----:B------:R-:W-:Y:S01]  /*64c0*/  F2FP.BF16.F32.PACK_AB R98, R105, R98 ;  /* 0x000000626962723e */ /* 0x000fe200000010ff */
        /* <DEDUP_REMOVED lines=10> */
[----:B----4-:R-:W-:Y:S01]  /*6570*/  UIMAD.WIDE.U32 UR16, UR23, UR24, UR18 ;  /* 0x00000018171072a5 */ /* 0x010fe2000f8e0012 */
[----:B------:R-:W-:Y:S01]  /*6580*/  PRMT R67, R108, 0x7632, R67 ;  /* 0x000076326c437816 */ /* 0x000fe20000000043 */
[----:B------:R4:W-:Y:S01]  /*6590*/  STS.U16 [R48+0x6], R31 ;  /* 0x0000061f30007388 */ /* 0x0009e20000000400 */
[----:B------:R-:W-:-:S02]  /*65a0*/  UIADD3.X UR13, UPT, UPT, UR13, -0x1, URZ, UP1, !UPT ;  /* 0xffffffff0d0d7890 */ /* 0x000fc40008ffe4ff */
[----:B------:R-:W-:Y:S01]  /*65b0*/  UIMAD UR17, UR23, UR25, UR17 ;  /* 0x00000019171172a4 */ /* 0x000fe2000f8e0211 */
[----:B------:R1:W-:Y:S01]  /*65c0*/  STS.U16 [R48+0xe], R66 ;  /* 0x00000e4230007388 */ /* 0x0003e20000000400 */
[----:B------:R-:W2:Y:S01]  /*65d0*/  LDCU.64 UR24, c[0x0][0x550] ;  /* 0x0000aa00ff1877ac */ /* 0x000ea20008000a00 */
[----:B0-----:R-:W-:Y:S02]  /*65e0*/  PRMT R0, R102, 0x7632, R0 ;  /* 0x0000763266007816 */ /* 0x001fe40000000000 */
[----:B------:R-:W-:Y:S01]  /*65f0*/  STS.U16 [R48], R94 ;  /* 0x0000005e30007388 */ /* 0x000fe20000000400 */
[----:B-----5:R-:W-:Y:S01]  /*6600*/  UIMAD.WIDE.U32 UR16, UR22, UR26, UR16 ;  /* 0x0000001a161072a5 */ /* 0x020fe2000f8e0010 */
[----:B----4-:R-:W-:Y:S01]  /*6610*/  PRMT R31, R104, 0x7632, R31 ;  /* 0x00007632681f7816 */ /* 0x010fe2000000001f */
[----:B------:R-:W-:Y:S01]  /*6620*/  UIADD3.X UR15, UPT, UPT, UR15, -0x1, URZ, UP2, !UPT ;  /* 0xffffffff0f0f7890 */ /* 0x000fe200097fe4ff */
[----:B------:R-:W-:Y:S01]  /*6630*/  STS.U16 [R48+0x4], R96 ;  /* 0x0000046030007388 */ /* 0x000fe20000000400 */
[----:B------:R-:W-:Y:S01]  /*6640*/  UIMAD UR17, UR22, UR27, UR17 ;  /* 0x0000001b161172a4 */ /* 0x000fe2000f8e0211 */
[----:B-1----:R-:W-:Y:S01]  /*6650*/  PRMT R66, R106, 0x7632, R66 ;  /* 0x000076326a427816 */ /* 0x002fe20000000042 */
[----:B------:R-:W0:Y:S01]  /*6660*/  LDCU.64 UR26, c[0x0][0x560] ;  /* 0x0000ac00ff1a77ac */ /* 0x000e220008000a00 */
[----:B------:R-:W-:Y:S04]  /*6670*/  STS.U16 [R48+0x8], R98 ;  /* 0x0000086230007388 */ /* 0x000fe80000000400 */
[----:B------:R-:W-:Y:S04]  /*6680*/  STS.U16 [R48+0xa], R65 ;  /* 0x00000a4130007388 */ /* 0x000fe80000000400 */
[----:B------:R-:W-:Y:S04]  /*6690*/  STS.U16 [R48+0xc], R100 ;  /* 0x00000c6430007388 */ /* 0x000fe80000000400 */
[----:B------:R-:W-:Y:S04]  /*66a0*/  STS.U16 [R48+0x10], R102 ;  /* 0x0000106630007388 */ /* 0x000fe80000000400 */
[----:B------:R1:W-:Y:S04]  /*66b0*/  STS.U16 [R48+0x12], R0 ;  /* 0x0000120030007388 */ /* 0x0003e80000000400 */
[----:B------:R-:W-:Y:S04]  /*66c0*/  STS.U16 [R48+0x14], R104 ;  /* 0x0000146830007388 */ /* 0x000fe80000000400 */
[----:B------:R-:W-:Y:S01]  /*66d0*/  STS.U16 [R48+0x16], R31 ;  /* 0x0000161f30007388 */ /* 0x000fe20000000400 */
[----:B-1----:R-:W-:-:S03]  /*66e0*/  IADD3 R0, P1, PT, R12, UR16, RZ ;  /* 0x000000100c007c10 */ /* 0x002fc6000ff3e0ff */
[----:B------:R-:W-:Y:S04]  /*66f0*/  STS.U16 [R48+0x18], R106 ;  /* 0x0000186a30007388 */ /* 0x000fe80000000400 */
[----:B------:R2:W-:Y:S04]  /*6700*/  STS.U16 [R48+0x1a], R66 ;  /* 0x00001a4230007388 */ /* 0x0005e80000000400 */
[----:B------:R-:W-:Y:S04]  /*6710*/  STS.U16 [R48+0x1c], R108 ;  /* 0x00001c6c30007388 */ /* 0x000fe80000000400 */
[----:B------:R1:W-:Y:S01]  /*6720*/  STS.U16 [R48+0x1e], R67 ;  /* 0x00001e4330007388 */ /* 0x0003e20000000400 */
[----:B------:R-:W-:-:S03]  /*6730*/  NOP ;  /* 0x0000000000007918 */ /* 0x000fc60000000000 */
[----:B------:R-:W-:Y:S01]  /*6740*/  LDS.U16 R31, [R32] ;  /* 0x00000000201f7984 */ /* 0x000fe20000000400 */
[C---:B--2---:R-:W-:Y:S02]  /*6750*/  LEA R66, P3, R0.reuse, UR24, 0x1 ;  /* 0x0000001800427c11 */ /* 0x044fe4000f8608ff */
[----:B-1----:R-:W-:Y:S01]  /*6760*/  IADD3.X R67, PT, PT, RZ, UR17, RZ, P1, !PT ;  /* 0x00000011ff437c10 */ /* 0x002fe20008ffe4ff */
[----:B------:R-:W-:Y:S01]  /*6770*/  LDS.U16 R65, [R33+0x40] ;  /* 0x0000400021417984 */ /* 0x000fe20000000400 */
[----:B------:R-:W1:Y:S02]  /*6780*/  LDCU.64 UR16, c[0x0][0x518] ;  /* 0x0000a300ff1077ac */ /* 0x000e640008000a00 */
[----:B------:R-:W-:Y:S01]  /*6790*/  LEA.HI.X R67, R0, UR25, R67, 0x1, P3 ;  /* 0x0000001900437c11 */ /* 0x000fe200098f0c43 */
[----:B------:R-:W-:Y:S01]  /*67a0*/  LDS.U16 R69, [R34+0x80] ;  /* 0x0000800022457984 */ /* 0x000fe20000000400 */
[----:B------:R-:W-:Y:S01]  /*67b0*/  F2FP.BF16.F32.PACK_AB R0, R63, R64 ;  /* 0x000000403f00723e */ /* 0x000fe200000010ff */
[----:B------:R-:W2:Y:S01]  /*67c0*/  LDCU.64 UR24, c[0x0][0x520] ;  /* 0x0000a400ff1877ac */ /* 0x000ea20008000a00 */
[----:B------:R-:W-:Y:S01]  /*67d0*/  FADD.FTZ R63, R6, R63 ;  /* 0x0000003f063f7221 */ /* 0x000fe20000010000 */
[----:B------:R-:W-:Y:S04]  /*67e0*/  LDS.U16 R71, [R35+0xc0] ;  /* 0x0000c00023477984 */ /* 0x000fe80000000400 */
[----:B------:R-:W-:Y:S04]  /*67f0*/  LDS.U16 R73, [R36+0x100] ;  /* 0x0001000024497984 */ /* 0x000fe80000000400 */
[----:B------:R-:W-:Y:S01]  /*6800*/  LDS.U16 R75, [R37+0x140] ;  /* 0x00014000254b7984 */ /* 0x000fe20000000400 */
[----:B-1----:R-:W-:-:S03]  /*6810*/  UIMAD.WIDE.U32 UR18, UR23, UR16, UR18 ;  /* 0x00000010171272a5 */ /* 0x002fc6000f8e0012 */
[----:B------:R-:W-:Y:S01]  /*6820*/  LDS.U16 R77, [R38+0x180] ;  /* 0x00018000264d7984 */ /* 0x000fe20000000400 */
[----:B------:R-:W-:-:S03]  /*6830*/  UIMAD UR17, UR23, UR17, UR19 ;  /* 0x00000011171172a4 */ /* 0x000fc6000f8e0213 */
[----:B------:R-:W-:Y:S01]  /*6840*/  LDS.U16 R79, [R39+0x1c0] ;  /* 0x0001c000274f7984 */ /* 0x000fe20000000400 */
[----:B------:R-:W-:-:S03]  /*6850*/  UMOV UR16, UR18 ;  /* 0x0000001200107c82 */ /* 0x000fc60008000000 */
[----:B------:R-:W-:Y:S01]  /*6860*/  LDS.U16 R81, [R40+0x200] ;  /* 0x0002000028517984 */ /* 0x000fe20000000400 */
[----:B--2---:R-:W-:-:S03]  /*6870*/  UIMAD.WIDE.U32 UR16, UR22, UR24, UR16 ;  /* 0x00000018161072a5 */ /* 0x004fc6000f8e0010 */
        /* <DEDUP_REMOVED lines=23> */
[----:B------:R-:W-:Y:S01]  /*69f0*/  @!P6 STG.E.U16 desc[UR20][R66.64+0xc0], R71 ;  /* 0x0000c0474200e986 */ /* 0x000fe2000c101514 */
[-C--:B------:R-:W-:Y:S02]  /*6a00*/  ISETP.GE.AND P6, PT, R24, R97.reuse, PT ;  /* 0x000000611800720c */ /* 0x080fe40003fc6270 */
[----:B-1----:R-:W-:Y:S01]  /*6a10*/  F2FP.BF16.F32.PACK_AB R31, R61, R62 ;  /* 0x0000003e3d1f723e */ /* 0x002fe200000010ff */
[----:B------:R1:W-:Y:S01]  /*6a20*/  @!P1 STG.E.U16 desc[UR20][R66.64+0x100], R73 ;  /* 0x0001004942009986 */ /* 0x0003e2000c101514 */
[-C--:B------:R-:W-:Y:S01]  /*6a30*/  ISETP.GE.AND P1, PT, R25, R97.reuse, PT ;  /* 0x000000611900720c */ /* 0x080fe20003f26270 */
[----:B------:R-:W-:Y:S01]  /*6a40*/  FADD.FTZ R62, R63, R62 ;  /* 0x0000003e3f3e7221 */ /* 0x000fe20000010000 */
[----:B--2---:R-:W-:Y:S01]  /*6a50*/  PRMT R65, R0, 0x7610, R65 ;  /* 0x0000761000417816 */ /* 0x004fe20000000041 */
[----:B------:R-:W-:Y:S01]  /*6a60*/  @!P2 STG.E.U16 desc[UR20][R66.64+0x140], R75 ;  /* 0x0001404b4200a986 */ /* 0x000fe2000c101514 */
[-C--:B------:R-:W-:Y:S01]  /*6a70*/  ISETP.GE.AND P2, PT, R26, R97.reuse, PT ;  /* 0x000000611a00720c */ /* 0x080fe20003f46270 */
[----:B------:R-:W-:Y:S01]  /*6a80*/  FADD.FTZ R61, R62, R61 ;  /* 0x0000003d3e3d7221 */ /* 0x000fe20000010000 */
[----:B----4-:R-:W-:Y:S01]  /*6a90*/  PRMT R69, R31, 0x7610, R69 ;  /* 0x000076101f457816 */ /* 0x010fe20000000045 */
[----:B------:R-:W-:Y:S01]  /*6aa0*/  @!P3 STG.E.U16 desc[UR20][R66.64+0x180], R77 ;  /* 0x0001804d4200b986 */ /* 0x000fe2000c101514 */
[----:B------:R-:W-:-:S02]  /*6ab0*/  ISETP.GE.AND P3, PT, R29, R97, PT ;  /* 0x000000611d00720c */ /* 0x000fc40003f66270 */
[----:B------:R-:W-:Y:S01]  /*6ac0*/  PRMT R70, R31, 0x7632, R70 ;  /* 0x000076321f467816 */ /* 0x000fe20000000046 */
        /* <DEDUP_REMOVED lines=10> */
[----:B------:R-:W-:-:S03]  /*6b70*/  F2FP.BF16.F32.PACK_AB R31, R49, R50 ;  /* 0x00000032311f723e */ /* 0x000fc600000010ff */
[----:B------:R-:W-:Y:S04]  /*6b80*/  @!P2 STG.E.U16 desc[UR20][R66.64+0x2c0], R87 ;  /* 0x0002c0574200a986 */ /* 0x000fe8000c101514 */
[----:B------:R-:W-:Y:S04]  /*6b90*/  @!P5 STG.E.U16 desc[UR20][R66.64+0x300], R89 ;  /* 0x000300594200d986 */ /* 0x000fe8000c101514 */
[----:B------:R-:W-:Y:S04]  /*6ba0*/  @!P4 STG.E.U16 desc[UR20][R66.64+0x340], R91 ;  /* 0x0003405b4200c986 */ /* 0x000fe8000c101514 */
[----:B------:R-:W-:Y:S04]  /*6bb0*/  @!P3 STG.E.U16 desc[UR20][R66.64+0x380], R93 ;  /* 0x0003805d4200b986 */ /* 0x000fe8000c101514 */
[----:B------:R1:W-:Y:S01]  /*6bc0*/  @!P6 STG.E.U16 desc[UR20][R66.64+0x3c0], R95 ;  /* 0x0003c05f4200e986 */ /* 0x0003e2000c101514 */
[----:B------:R-:W-:Y:S01]  /*6bd0*/  BAR.SYNC.DEFER_BLOCKING 0x0 ;  /* 0x0000000000007b1d */ /* 0x000fe20000010000 */
[----:B-1----:R-:W-:-:S02]  /*6be0*/  PRMT R67, R0, 0x7632, R67 ;  /* 0x0000763200437816 */ /* 0x002fc40000000043 */
[----:B------:R-:W-:Y:S01]  /*6bf0*/  F2FP.BF16.F32.PACK_AB R0, R59, R60 ;  /* 0x0000003c3b00723e */ /* 0x000fe200000010ff */
[----:B------:R-:W-:-:S03]  /*6c00*/  FADD.FTZ R60, R61, R60 ;  /* 0x0000003c3d3c7221 */ /* 0x000fc60000010000 */
[----:B------:R-:W-:Y:S01]  /*6c10*/  PRMT R71, R0, 0x7610, R71 ;  /* 0x0000761000477816 */ /* 0x000fe20000000047 */
[----:B------:R-:W-:Y:S01]  /*6c20*/  FADD.FTZ R59, R60, R59 ;  /* 0x0000003b3c3b7221 */ /* 0x000fe20000010000 */
[----:B------:R-:W-:Y:S02]  /*6c30*/  PRMT R72, R0, 0x7632, R72 ;  /* 0x0000763200487816 */ /* 0x000fe40000000048 */
[----:B------:R-:W-:Y:S01]  /*6c40*/  F2FP.BF16.F32.PACK_AB R0, R57, R58 ;  /* 0x0000003a3900723e */ /* 0x000fe200000010ff */
[----:B------:R-:W-:-:S03]  /*6c50*/  FADD.FTZ R58, R59, R58 ;  /* 0x0000003a3b3a7221 */ /* 0x000fc60000010000 */
[----:B------:R-:W-:Y:S01]  /*6c60*/  PRMT R66, R0, 0x7610, R66 ;  /* 0x0000761000427816 */ /* 0x000fe20000000042 */
[----:B------:R-:W-:Y:S01]  /*6c70*/  FADD.FTZ R57, R58, R57 ;  /* 0x000000393a397221 */ /* 0x000fe20000010000 */
[----:B------:R1:W-:Y:S03]  /*6c80*/  STS.U16 [R48+0x2], R67 ;  /* 0x0000024330007388 */ /* 0x0003e60000000400 */
[----:B------:R-:W-:Y:S01]  /*6c90*/  FADD.FTZ R56, R57, R56 ;  /* 0x0000003839387221 */ /* 0x000fe20000010000 */
[----:B------:R2:W-:Y:S03]  /*6ca0*/  STS.U16 [R48], R65 ;  /* 0x0000004130007388 */ /* 0x0005e60000000400 */
[----:B------:R-:W-:Y:S01]  /*6cb0*/  FADD.FTZ R55, R56, R55 ;  /* 0x0000003738377221 */ /* 0x000fe20000010000 */
[----:B------:R4:W-:Y:S01]  /*6cc0*/  STS.U16 [R48+0x4], R69 ;  /* 0x0000044530007388 */ /* 0x0009e20000000400 */
[----:B-1----:R-:W-:-:S02]  /*6cd0*/  PRMT R67, R0, 0x7632, R67 ;  /* 0x0000763200437816 */ /* 0x002fc40000000043 */
[----:B------:R-:W-:Y:S01]  /*6ce0*/  F2FP.BF16.F32.PACK_AB R0, R51, R52 ;  /* 0x000000343300723e */ /* 0x000fe200000010ff */
[----:B------:R1:W-:Y:S01]  /*6cf0*/  STS.U16 [R48+0x6], R70 ;  /* 0x0000064630007388 */ /* 0x0003e20000000400 */
[----:B--2---:R-:W-:Y:S01]  /*6d00*/  F2FP.BF16.F32.PACK_AB R65, R53, R54 ;  /* 0x000000363541723e */ /* 0x004fe200000010ff */
[----:B------:R-:W-:Y:S02]  /*6d10*/  FADD.FTZ R54, R55, R54 ;  /* 0x0000003637367221 */ /* 0x000fe40000010000 */
[----:B------:R2:W-:Y:S01]  /*6d20*/  STS.U16 [R48+0xa], R72 ;  /* 0x00000a4830007388 */ /* 0x0005e20000000400 */
[----:B----4-:R-:W-:Y:S01]  /*6d30*/  PRMT R69, R65, 0x7632, R69 ;  /* 0x0000763241457816 */ /* 0x010fe20000000045 */
[----:B------:R-:W-:Y:S02]  /*6d40*/  FADD.FTZ R53, R54, R53 ;  /* 0x0000003536357221 */ /* 0x000fe40000010000 */
[----:B------:R4:W-:Y:S01]  /*6d50*/  STS.U16 [R48+0xc], R66 ;  /* 0x00000c4230007388 */ /* 0x0009e20000000400 */
[----:B-1----:R-:W-:Y:S01]  /*6d60*/  PRMT R70, R0, 0x7632, R70 ;  /* 0x0000763200467816 */ /* 0x002fe20000000046 */
[----:B------:R-:W-:-:S02]  /*6d70*/  FADD.FTZ R52, R53, R52 ;  /* 0x0000003435347221 */ /* 0x000fc40000010000 */
[----:B------:R-:W-:Y:S01]  /*6d80*/  STS.U16 [R48+0x8], R71 ;  /* 0x0000084730007388 */ /* 0x000fe20000000400 */
[C---:B--2---:R-:W-:Y:S01]  /*6d90*/  PRMT R72, R31.reuse, 0x7632, R72 ;  /* 0x000076321f487816 */ /* 0x044fe20000000048 */
[----:B------:R-:W-:Y:S02]  /*6da0*/  FADD.FTZ R51, R52, R51 ;  /* 0x0000003334337221 */ /* 0x000fe40000010000 */
[----:B------:R-:W-:Y:S01]  /*6db0*/  STS.U16 [R48+0xe], R67 ;  /* 0x00000e4330007388 */ /* 0x000fe20000000400 */
[----:B----4-:R-:W-:Y:S01]  /*6dc0*/  PRMT R66, R31, 0x7610, R66 ;  /* 0x000076101f427816 */ /* 0x010fe20000000042 */
[----:B------:R-:W-:Y:S02]  /*6dd0*/  FADD.FTZ R6, R51, R50 ;  /* 0x0000003233067221 */ /* 0x000fe40000010000 */
[----:B------:R-:W-:Y:S02]  /*6de0*/  STS.U16 [R48+0x10], R73 ;  /* 0x0000104930007388 */ /* 0x000fe40000000400 */
[----:B------:R-:W-:-:S02]  /*6df0*/  FADD.FTZ R6, R6, R49 ;  /* 0x0000003106067221 */ /* 0x000fc40000010000 */
[----:B------:R-:W-:Y:S04]  /*6e00*/  STS.U16 [R48+0x12], R74 ;  /* 0x0000124a30007388 */ /* 0x000fe80000000400 */
[----:B------:R-:W-:Y:S04]  /*6e10*/  STS.U16 [R48+0x14], R65 ;  /* 0x0000144130007388 */ /* 0x000fe80000000400 */
[----:B------:R-:W-:Y:S04]  /*6e20*/  STS.U16 [R48+0x16], R69 ;  /* 0x0000164530007388 */ /* 0x000fe80000000400 */
[----:B------:R1:W-:Y:S04]  /*6e30*/  STS.U16 [R48+0x18], R0 ;  /* 0x0000180030007388 */ /* 0x0003e80000000400 */
[----:B------:R-:W-:Y:S04]  /*6e40*/  STS.U16 [R48+0x1a], R70 ;  /* 0x00001a4630007388 */ /* 0x000fe80000000400 */
[----:B------:R-:W-:Y:S01]  /*6e50*/  STS.U16 [R48+0x1c], R66 ;  /* 0x00001c4230007388 */ /* 0x000fe20000000400 */
[----:B-1----:R-:W-:Y:S01]  /*6e60*/  IADD3 R0, P2, PT, R12, UR16, RZ ;  /* 0x000000100c007c10 */ /* 0x002fe2000ff5e0ff */
[----:B------:R-:W-:-:S02]  /*6e70*/  UIADD3 UR16, UPT, UPT, UR8, -0x1, URZ ;  /* 0xffffffff08107890 */ /* 0x000fc4000fffe0ff */
[----:B------:R-:W-:Y:S01]  /*6e80*/  STS.U16 [R48+0x1e], R72 ;  /* 0x00001e4830007388 */ /* 0x000fe20000000400 */
[----:B------:R-:W-:-:S03]  /*6e90*/  NOP ;  /* 0x0000000000007918 */ /* 0x000fc60000000000 */
[----:B------:R-:W-:Y:S01]  /*6ea0*/  LDS.U16 R31, [R32] ;  /* 0x00000000201f7984 */ /* 0x000fe20000000400 */
[----:B------:R-:W-:-:S03]  /*6eb0*/  UMOV UR8, UR16 ;  /* 0x0000001000087c82 */ /* 0x000fc60008000000 */
[----:B------:R1:W-:Y:S04]  /*6ec0*/  LDS.U16 R65, [R33+0x40] ;  /* 0x0000400021417984 */ /* 0x0003e80000000400 */
[----:B------:R-:W-:Y:S04]  /*6ed0*/  LDS.U16 R67, [R34+0x80] ;  /* 0x0000800022437984 */ /* 0x000fe80000000400 */
[----:B------:R-:W-:Y:S01]  /*6ee0*/  LDS.U16 R35, [R35+0xc0] ;  /* 0x0000c00023237984 */ /* 0x000fe20000000400 */
[----:B-1----:R-:W-:Y:S01]  /*6ef0*/  IMAD.X R33, RZ, RZ, UR17, P2 ;  /* 0x00000011ff217e24 */ /* 0x002fe200090e06ff */
[----:B0-----:R-:W-:-:S02]  /*6f00*/  LEA R32, P2, R0, UR26, 0x1 ;  /* 0x0000001a00207c11 */ /* 0x001fc4000f8408ff */
        /* <DEDUP_REMOVED lines=43> */
[----:B------:R-:W-:-:S03]  /*71c0*/  ISETP.GE.AND P0, PT, R24, R81, PT ;  /* 0x000000511800720c */ /* 0x000fc60003f06270 */
[----:B------:R0:W-:Y:S01]  /*71d0*/  @!P1 STG.E.U16 desc[UR20][R32.64+0xc0], R35 ;  /* 0x0000c02320009986 */ /* 0x0001e2000c101514 */
[----:B------:R-:W-:-:S09]  /*71e0*/  ISETP.GE.AND P1, PT, R25, R81, PT ;  /* 0x000000511900720c */ /* 0x000fd20003f26270 */
[----:B------:R0:W-:Y:S01]  /*71f0*/  @!P0 STG.E.U16 desc[UR20][R32.64+0x240], R41 ;  /* 0x0002402920008986 */ /* 0x0001e2000c101514 */
[----:B------:R-:W-:-:S03]  /*7200*/  IADD3 R7, P0, PT, R7, -0x400, RZ ;  /* 0xfffffc0007077810 */ /* 0x000fc60007f1e0ff */
[----:B------:R0:W-:Y:S01]  /*7210*/  @!P1 STG.E.U16 desc[UR20][R32.64+0x280], R75 ;  /* 0x0002804b20009986 */ /* 0x0001e2000c101514 */
[----:B------:R-:W-:Y:S02]  /*7220*/  IADD3 R10, P1, PT, R10, -0x400, RZ ;  /* 0xfffffc000a0a7810 */ /* 0x000fe40007f3e0ff */
[----:B------:R-:W-:Y:S02]  /*7230*/  IADD3.X R9, PT, PT, R9, -0x1, RZ, P0, !PT ;  /* 0xffffffff09097810 */ /* 0x000fe400007fe4ff */
[----:B------:R-:W-:Y:S01]  /*7240*/  IADD3.X R11, PT, PT, R11, -0x1, RZ, P1, !PT ;  /* 0xffffffff0b0b7810 */ /* 0x000fe20000ffe4ff */
[----:B------:R-:W-:Y:S08]  /*7250*/  BRA.U UP0, `(.L_x_7294) ;  /* 0xffffff9500f87547 */ /* 0x000ff0000b83ffff */
.L_x_7254:
[----:B------:R-:W1:Y:S01]  /*7260*/  LDCU.64 UR6, c[0x0][0x548] ;  /* 0x0000a900ff0677ac */ /* 0x000e620008000a00 */
[----:B------:R-:W2:Y:S01]  /*7270*/  S2R R10, SR_TID.X ;  /* 0x00000000000a7919 */ /* 0x000ea20000002100 */
[----:B------:R-:W4:Y:S01]  /*7280*/  LDCU UR11, c[0x0][0x38c] ;  /* 0x00007180ff0b77ac */ /* 0x000f220008000800 */
[----:B------:R-:W0:Y:S01]  /*7290*/  LDCU.64 UR8, c[0x0][0x568] ;  /* 0x0000ad00ff0877ac */ /* 0x000e220008000a00 */
[----:B-1----:R-:W-:-:S04]  /*72a0*/  UISETP.NE.U32.AND UP0, UPT, UR6, URZ, UPT ;  /* 0x000000ff0600728c */ /* 0x002fc8000bf05070 */
[----:B------:R-:W-:-:S09]  /*72b0*/  UISETP.NE.AND.EX UP0, UPT, UR7, URZ, UPT, UP0 ;  /* 0x000000ff0700728c */ /* 0x000fd2000bf05300 */
[----:B0---4-:R-:W-:Y:S05]  /*72c0*/  BRA.U !UP0, `(.L_x_7295) ;  /* 0x00000001086c7547 */ /* 0x011fea000b800000 */
[----:B------:R-:W0:Y:S01]  /*72d0*/  SHFL.DOWN P0, R0, R5, 0x1, 0x1f ;  /* 0x08201f0005007f89 */ /* 0x000e220000000000 */
[----:B------:R-:W-:Y:S01]  /*72e0*/  BSSY.RECONVERGENT B0, `(.L_x_7295) ;  /* 0x0000019000007945 */ /* 0x000fe20003800200 */
[----:B------:R-:W1:Y:S01]  /*72f0*/  S2R R4, SR_LANEID ;  /* 0x0000000000047919 */ /* 0x000e620000000000 */
[----:B0-----:R-:W-:Y:S02]  /*7300*/  @P0 FADD R0, R0, R5 ;  /* 0x0000000500000221 */ /* 0x001fe40000000000 */
[----:B------:R-:W0:Y:S03]  /*7310*/  S2R R5, SR_TID.X ;  /* 0x0000000000057919 */ /* 0x000e260000002100 */
[----:B-----5:R-:W4:Y:S01]  /*7320*/  SHFL.DOWN P0, R3, R0, 0x2, 0x1f ;  /* 0x08401f0000037f89 */ /* 0x020f220000000000 */
[----:B-1----:R-:W-:-:S13]  /*7330*/  ISETP.NE.AND P1, PT, R4, RZ, PT ;  /* 0x000000ff0400720c */ /* 0x002fda0003f25270 */
[----:B------:R-:W1:Y:S01]  /*7340*/  @!P1 S2R R9, SR_CgaCtaId ;  /* 0x0000000000099919 */ /* 0x000e620000008800 */
[----:B----4-:R-:W-:Y:S01]  /*7350*/  @P0 FADD R3, R0, R3 ;  /* 0x0000000300030221 */ /* 0x010fe20000000000 */
[----:B------:R-:W-:-:S04]  /*7360*/  @!P1 MOV R0, 0x400 ;  /* 0x0000040000009802 */ /* 0x000fc80000000f00 */
[----:B------:R-:W4:Y:S01]  /*7370*/  SHFL.DOWN P0, R2, R3, 0x4, 0x1f ;  /* 0x08801f0003027f89 */ /* 0x000f220000000000 */
[----:B-1----:R-:W-:Y:S01]  /*7380*/  @!P1 LEA R9, R9, R0, 0x18 ;  /* 0x0000000009099211 */ /* 0x002fe200078ec0ff */
[----:B----4-:R-:W-:-:S05]  /*7390*/  @P0 FADD R2, R3, R2 ;  /* 0x0000000203020221 */ /* 0x010fca0000000000 */
[----:B------:R-:W1:Y:S02]  /*73a0*/  SHFL.DOWN P0, R7, R2, 0x8, 0x1f ;  /* 0x09001f0002077f89 */ /* 0x000e640000000000 */
[----:B-1----:R-:W-:-:S05]  /*73b0*/  @P0 FADD R7, R2, R7 ;  /* 0x0000000702070221 */ /* 0x002fca0000000000 */
[----:B------:R-:W1:Y:S02]  /*73c0*/  SHFL.DOWN P0, R4, R7, 0x10, 0x1f ;  /* 0x0a001f0007047f89 */ /* 0x000e640000000000 */
[----:B-1----:R-:W-:Y:S01]  /*73d0*/  @P0 FADD R4, R7, R4 ;  /* 0x0000000407040221 */ /* 0x002fe20000000000 */
[----:B0-----:R-:W-:-:S04]  /*73e0*/  ISETP.NE.AND P0, PT, R5, RZ, PT ;  /* 0x000000ff0500720c */ /* 0x001fc80003f05270 */
        /* <DEDUP_REMOVED lines=8> */
.L_x_7296:
[----:B------:R-:W-:Y:S05]  /*7470*/  BSYNC.RECONVERGENT B0 ;  /* 0x0000000000007941 */ /* 0x000fea0003800200 */
.L_x_7295:
[----:B------:R-:W-:Y:S01]  /*7480*/  UISETP.NE.U32.AND UP0, UPT, UR8, URZ, UPT ;  /* 0x000000ff0800728c */ /* 0x000fe2000bf05070 */
[----:B--2---:R-:W-:-:S03]  /*7490*/  ISETP.GE.AND P0, PT, R10, UR11, PT ;  /* 0x0000000b0a007c0c */ /* 0x004fc6000bf06270 */
[----:B------:R-:W-:-:S09]  /*74a0*/  UISETP.NE.AND.EX UP0, UPT, UR9, URZ, UPT, UP0 ;  /* 0x000000ff0900728c */ /* 0x000fd2000bf05300 */
[----:B------:R-:W-:Y:S05]  /*74b0*/  BRA.U !UP0, `(.L_x_7297) ;  /* 0x0000000108707547 */ /* 0x000fea000b800000 */
[----:B------:R-:W-:Y:S06]  /*74c0*/  BAR.SYNC.DEFER_BLOCKING 0x0 ;  /* 0x0000000000007b1d */ /* 0x000fec0000010000 */
[----:B------:R-:W-:Y:S01]  /*74d0*/  BSSY.RECONVERGENT B0, `(.L_x_7297) ;  /* 0x000001a000007945 */ /* 0x000fe20003800200 */
[----:B-1---5:R-:W1:Y:S01]  /*74e0*/  SHFL.DOWN P1, R3, R6, 0x1, 0x1f ;  /* 0x08201f0006037f89 */ /* 0x022e620000020000 */
[----:B0-----:R-:W0:Y:S01]  /*74f0*/  S2R R4, SR_LANEID ;  /* 0x0000000000047919 */ /* 0x001e220000000000 */
[----:B-1----:R-:W-:Y:S02]  /*7500*/  @P1 FADD R3, R3, R6 ;  /* 0x0000000603031221 */ /* 0x002fe40000000000 */
[----:B------:R-:W1:Y:S03]  /*7510*/  S2R R6, SR_TID.X ;  /* 0x0000000000067919 */ /* 0x000e660000002100 */
[----:B------:R-:W2:Y:S01]  /*7520*/  SHFL.DOWN P1, R0, R3, 0x2, 0x1f ;  /* 0x08401f0003007f89 */ /* 0x000ea20000020000 */
[----:B0-----:R-:W-:-:S13]  /*7530*/  ISETP.NE.AND P2, PT, R4, RZ, PT ;  /* 0x000000ff0400720c */ /* 0x001fda0003f45270 */
[----:B------:R-:W0:Y:S01]  /*7540*/  @!P2 S2R R4, SR_CgaCtaId ;  /* 0x000000000004a919 */ /* 0x000e220000008800 */
[----:B--2---:R-:W-:Y:S01]  /*7550*/  @P1 FADD R0, R3, R0 ;  /* 0x0000000003001221 */ /* 0x004fe20000000000 */
[----:B------:R-:W-:-:S04]  /*7560*/  @!P2 MOV R3, 0x400 ;  /* 0x000004000003a802 */ /* 0x000fc80000000f00 */
[----:B------:R-:W2:Y:S01]  /*7570*/  SHFL.DOWN P1, R5, R0, 0x4, 0x1f ;  /* 0x08801f0000057f89 */ /* 0x000ea20000020000 */
[----:B0-----:R-:W-:Y:S01]  /*7580*/  @!P2 LEA R4, R4, R3, 0x18 ;  /* 0x000000030404a211 */ /* 0x001fe200078ec0ff */
[----:B--2---:R-:W-:-:S05]  /*7590*/  @P1 FADD R5, R0, R5 ;  /* 0x0000000500051221 */ /* 0x004fca0000000000 */
[----:B------:R-:W0:Y:S02]  /*75a0*/  SHFL.DOWN P1, R2, R5, 0x8, 0x1f ;  /* 0x09001f0005027f89 */ /* 0x000e240000020000 */
[----:B0-----:R-:W-:-:S05]  /*75b0*/  @P1 FADD R2, R5, R2 ;  /* 0x0000000205021221 */ /* 0x001fca0000000000 */
[----:B------:R-:W0:Y:S02]  /*75c0*/  SHFL.DOWN P1, R7, R2, 0x10, 0x1f ;  /* 0x0a001f0002077f89 */ /* 0x000e240000020000 */
[----:B0-----:R-:W-:Y:S01]  /*75d0*/  @P1 FADD R7, R2, R7 ;  /* 0x0000000702071221 */ /* 0x001fe20000000000 */
[----:B-1----:R-:W-:-:S04]  /*75e0*/  ISETP.NE.AND P1, PT, R6, RZ, PT ;  /* 0x000000ff0600720c */ /* 0x002fc80003f25270 */
        /* <DEDUP_REMOVED lines=8> */
.L_x_7298:
[----:B------:R-:W-:Y:S05]  /*7670*/  BSYNC.RECONVERGENT B0 ;  /* 0x0000000000007941 */ /* 0x000fea0003800200 */
.L_x_7297:
[----:B------:R-:W-:Y:S05]  /*7680*/  @P0 EXIT ;  /* 0x000000000000094d */ /* 0x000fea0003800000 */
[----:B------:R-:W2:Y:S01]  /*7690*/  S2UR UR8, SR_CTAID.Y ;  /* 0x00000000000879c3 */ /* 0x000ea20000002600 */
[----:B------:R-:W2:Y:S01]  /*76a0*/  LDCU.64 UR6, c[0x0][0x4a8] ;  /* 0x00009500ff0677ac */ /* 0x000ea20008000a00 */
[----:B------:R-:W-:Y:S01]  /*76b0*/  IMAD.MOV.U32 R0, RZ, RZ, R10 ;  /* 0x000000ffff007224 */ /* 0x000fe200078e000a */
[----:B------:R-:W4:Y:S05]  /*76c0*/  LDCU UR10, c[0x0][0x360] ;  /* 0x00006c00ff0a77ac */ /* 0x000f2a0008000800 */
[----:B------:R-:W1:Y:S01]  /*76d0*/  S2UR UR9, SR_CgaCtaId ;  /* 0x00000000000979c3 */ /* 0x000e620000008800 */
[----:B------:R-:W1:Y:S07]  /*76e0*/  LDCU.64 UR12, c[0x0][0x530] ;  /* 0x0000a600ff0c77ac */ /* 0x000e6e0008000a00 */
[----:B0-----:R-:W0:Y:S01]  /*76f0*/  LDC.64 R8, c[0x0][0x4b0] ;  /* 0x00012c00ff087b82 */ /* 0x001e220000000a00 */
[----:B--2---:R-:W-:-:S03]  /*7700*/  UIMAD.WIDE.U32 UR4, UR8, UR6, URZ ;  /* 0x00000006080472a5 */ /* 0x004fc6000f8e00ff */
[----:B------:R-:W-:Y:S01]  /*7710*/  UMOV UR6, 0x400 ;  /* 0x0000040000067882 */ /* 0x000fe20000000000 */
[----:B------:R-:W-:Y:S02]  /*7720*/  UIMAD UR7, UR8, UR7, UR5 ;  /* 0x00000007080772a4 */ /* 0x000fe4000f8e0205 */
[----:B-1--4-:R-:W-:-:S12]  /*7730*/  ULEA UR9, UR9, UR6, 0x18 ;  /* 0x0000000609097291 */ /* 0x012fd8000f8ec0ff */
.L_x_7299:
[----:B------:R-:W-:Y:S01]  /*7740*/  LEA R6, R0, UR9, 0x2 ;  /* 0x0000000900067c11 */ /* 0x000fe2000f8e10ff */
[----:B------:R-:W-:Y:S01]  /*7750*/  UMOV UR6, UR4 ;  /* 0x0000000400067c82 */ /* 0x000fe20008000000 */
[----:B-----5:R-:W-:-:S03]  /*7760*/  SHF.R.S32.HI R3, RZ, 0x1f, R0 ;  /* 0x0000001fff037819 */ /* 0x020fc60000011400 */
[----:B-1----:R-:W1:Y:S02]  /*7770*/  LDS R7, [R6+0x2b78] ;  /* 0x002b780006077984 */ /* 0x002e640000000800 */
[-C--:B0-----:R-:W-:Y:S02]  /*7780*/  IMAD R4, R3, R8.reuse, RZ ;  /* 0x0000000803047224 */ /* 0x081fe400078e02ff */
[----:B------:R-:W-:-:S04]  /*7790*/  IMAD.WIDE.U32 R2, R0, R8, UR6 ;  /* 0x0000000600027e25 */ /* 0x000fc8000f8e0008 */
[----:B------:R-:W-:Y:S01]  /*77a0*/  IMAD R5, R0, R9, R4 ;  /* 0x0000000900057224 */ /* 0x000fe200078e0204 */
[----:B------:R-:W-:Y:S02]  /*77b0*/  LEA R4, P0, R2, UR12, 0x2 ;  /* 0x0000000c02047c11 */ /* 0x000fe4000f8010ff */
[----:B------:R-:W-:Y:S02]  /*77c0*/  IADD3 R0, PT, PT, R0, UR10, RZ ;  /* 0x0000000a00007c10 */ /* 0x000fe4000fffe0ff */
[----:B------:R-:W-:-:S04]  /*77d0*/  IADD3 R3, PT, PT, R3, R5, RZ ;  /* 0x0000000503037210 */ /* 0x000fc80007ffe0ff */
[----:B------:R-:W-:Y:S02]  /*77e0*/  LEA.HI.X R5, R2, UR13, R3, 0x2, P0 ;  /* 0x0000000d02057c11 */ /* 0x000fe400080f1403 */
[----:B------:R-:W-:-:S03]  /*77f0*/  ISETP.GE.AND P0, PT, R0, UR11, PT ;  /* 0x0000000b00007c0c */ /* 0x000fc6000bf06270 */
[----:B-1----:R1:W-:Y:S10]  /*7800*/  REDG.E.ADD.F32.FTZ.RN.STRONG.GPU desc[UR20][R4.64], R7 ;  /* 0x00000007040079a6 */ /* 0x0023f4000c12f314 */
[----:B------:R-:W-:Y:S05]  /*7810*/  @!P0 BRA `(.L_x_7299) ;  /* 0xfffffffc00c88947 */ /* 0x000fea000383ffff */
[----:B------:R-:W-:Y:S05]  /*7820*/  EXIT ;  /* 0x000000000000794d */ /* 0x000fea0003800000 */
.L_x_7300:
        /* <DEDUP_REMOVED lines=13> */
.L_x_10484:


//--------------------- .text._Z25selective_scan_bwd_kernelI32Selective_Scan_bwd_kernel_traitsILi32ELi16ELb0ELb1ELb1ELb0ELb1EN3c108BFloat16EfEEv12SSMParamsBwd --------------------------
	.section	.text._Z25selective_scan_bwd_kernelI32Selective_Scan_bwd_kernel_traitsILi32ELi16ELb0ELb1ELb1ELb0ELb1EN3c108BFloat16EfEEv12SSMParamsBwd,"ax",@progbits
	.align	128
        .global         _Z25selective_scan_bwd_kernelI32Selective_Scan_bwd_kernel_traitsILi32ELi16ELb0ELb1ELb1ELb0ELb1EN3c108BFloat16EfEEv12SSMParamsBwd
        .type           _Z25selective_scan_bwd_kernelI32Selective_Scan_bwd_kernel_traitsILi32ELi16ELb0ELb1ELb1ELb0ELb1EN3c108BFloat16EfEEv12SSMParamsBwd,@function
        .size           _Z25selective_scan_bwd_kernelI32Selective_Scan_bwd_kernel_traitsILi32ELi16ELb0ELb1ELb1ELb0ELb1EN3c108BFloat16EfEEv12SSMParamsBwd,(.L_x_10485 - _Z25selective_scan_bwd_kernelI32Selective_Scan_bwd_kernel_traitsILi32ELi16ELb0ELb1ELb1ELb0ELb1EN3c108BFloat16EfEEv12SSMParamsBwd)
        .other          _Z25selective_scan_bwd_kernelI32Selective_Scan_bwd_kernel_traitsILi32ELi16ELb0ELb1ELb1ELb0ELb1EN3c108BFloat16EfEEv12SSMParamsBwd,@"STO_CUDA_ENTRY STV_DEFAULT"
_Z25selective_scan_bwd_kernelI32Selective_Scan_bwd_kernel_traitsILi32ELi16ELb0ELb1ELb1ELb0ELb1EN3c108BFloat16EfEEv12SSMParamsBwd:
.text._Z25selective_scan_bwd_kernelI32Selective_Scan_bwd_kernel_traitsILi32ELi16ELb0ELb1ELb1ELb0ELb1EN3c108BFloat16EfEEv12SSMParamsBwd:
[----:B------:R-:W-:Y:S08]  /*0000*/  LDC R1, c[0x0][0x37c] ;  /* 0x0000df00ff017b82 */ /* 0x000ff00000000800 */
[----:B------:R-:W0:Y:S01]  /*0010*/  LDC R10, c[0x0][0x398] ;  /* 0x0000e600ff0a7b82 */ /* 0x000e220000000800 */
[----:B------:R-:W1:Y:S01]  /*0020*/  LDCU.64 UR4, c[0x0][0x458] ;  /* 0x00008b00ff0477ac */ /* 0x000e620008000a00 */
[----:B------:R-:W-:Y:S01]  /*0030*/  CS2R R2, SRZ ;  /* 0x0000000000027805 */ /* 0x000fe2000001ff00 */
[----:B------:R-:W2:Y:S05]  /*0040*/  LDCU.64 UR6, c[0x0][0x470] ;  /* 0x00008e00ff0677ac */ /* 0x000eaa0008000a00 */
[----:B------:R-:W3:Y:S01]  /*0050*/  S2UR UR32, SR_CTAID.Y ;  /* 0x00000000002079c3 */ /* 0x000ee20000002600 */
[----:B------:R-:W4:Y:S01]  /*0060*/  LDCU.128 UR12, c[0x0][0x3f0] ;  /* 0x00007e00ff0c77ac */ /* 0x000f220008000c00 */
[----:B------:R-:W4:Y:S06]  /*0070*/  LDCU.128 UR20, c[0x0][0x400] ;  /* 0x00008000ff1477ac */ /* 0x000f2c0008000c00 */
[----:B------:R-:W4:Y:S01]  /*0080*/  S2UR UR33, SR_CTAID.X ;  /* 0x00000000002179c3 */ /* 0x000f220000002500 */
[----:B------:R-:W4:Y:S01]  /*0090*/  LDCU.64 UR26, c[0x0][0x358] ;  /* 0x00006b00ff1a77ac */ /* 0x000f220008000a00 */
        /* <DEDUP_REMOVED lines=8> */
[----:B------:R-:W-:Y:S01]  /*0120*/  PLOP3.LUT P0, PT, PT, PT, UP0, 0x80, 0x8 ;  /* 0x000000000008781c */ /* 0x000fe20003f0f008 */
[----:B------:R-:W2:Y:S02]  /*0130*/  LDCU.64 UR16, c[0x0][0x498] ;  /* 0x00009300ff1077ac */ /* 0x000ea40008000a00 */
[----:B------:R-:W-:Y:S01]  /*0140*/  PLOP3.LUT P1, PT, PT, PT, UP1, 0x80, 0x8 ;  /* 0x000000000008781c */ /* 0x000fe20003f2f018 */
[----:B------:R-:W0:Y:S01]  /*0150*/  LDC.64 R14, c[0x0][0x448] ;  /* 0x00011200ff0e7b82 */ /* 0x000e220000000a00 */
[----:B---3--:R-:W-:-:S03]  /*0160*/  @UP0 ULEA UR4, UP2, UR32, UR4, 0x2 ;  /* 0x0000000420040291 */ /* 0x008fc6000f8410ff */
[----:B------:R-:W-:Y:S02]  /*0170*/  @UP1 ULEA UR6, UP3, UR32, UR6, 0x2 ;  /* 0x0000000620061291 */ /* 0x000fe4000f8610ff */
[----:B------:R-:W-:Y:S01]  /*0180*/  @UP0 ULEA.HI.X UR5, UR32, UR5, URZ, 0x2, UP2 ;  /* 0x0000000520050291 */ /* 0x000fe200090f14ff */
[----:B-1----:R-:W1:Y:S01]  /*0190*/  MUFU.RCP R0, R0 ;  /* 0x0000000000007308 */ /* 0x002e620000001000 */
[----:B------:R-:W-:Y:S01]  /*01a0*/  @UP1 ULEA.HI.X UR7, UR32, UR7, URZ, 0x2, UP3 ;  /* 0x0000000720071291 */ /* 0x000fe200098f14ff */
[----:B------:R-:W-:Y:S01]  /*01b0*/  MOV R4, UR4 ;  /* 0x0000000400047c02 */ /* 0x000fe20008000f00 */
[----:B------:R-:W3:Y:S02]  /*01c0*/  LDCU.64 UR28, c[0x0][0x480] ;  /* 0x00009000ff1c77ac */ /* 0x000ee40008000a00 */
[----:B------:R-:W-:Y:S01]  /*01d0*/  IMAD.U32 R5, RZ, RZ, UR5 ;  /* 0x00000005ff057e24 */ /* 0x000fe2000f8e00ff */
[----:B------:R-:W-:Y:S01]  /*01e0*/  MOV R6, UR6 ;  /* 0x0000000600067c02 */ /* 0x000fe20008000f00 */
[----:B------:R-:W0:Y:S01]  /*01f0*/  LDC.64 R16, c[0x0][0x450] ;  /* 0x00011400ff107b82 */ /* 0x000e220000000a00 */
[----:B------:R-:W-:Y:S01]  /*0200*/  IMAD.U32 R7, RZ, RZ, UR7 ;  /* 0x00000007ff077e24 */ /* 0x000fe2000f8e00ff */
[----:B------:R-:W0:Y:S01]  /*0210*/  LDCU.64 UR24, c[0x0][0x4a0] ;  /* 0x00009400ff1877ac */ /* 0x000e220008000a00 */
[----:B----4-:R-:W5:Y:S01]  /*0220*/  @P0 LDG.E R2, desc[UR26][R4.64] ;  /* 0x0000001a04020981 */ /* 0x010f62000c1e1900 */
[----:B-1----:R-:W-:Y:S01]  /*0230*/  IADD3 R8, PT, PT, R0, 0xffffffe, RZ ;  /* 0x0ffffffe00087810 */ /* 0x002fe20007ffe0ff */
[----:B------:R-:W-:-:S02]  /*0240*/  UIMAD.WIDE.U32 UR4, UR33, UR12, URZ ;  /* 0x0000000c210472a5 */ /* 0x000fc4000f8e00ff */
[----:B------:R1:W5:Y:S01]  /*0250*/  @P1 LDG.E R3, desc[UR26][R6.64] ;  /* 0x0000001a06031981 */ /* 0x000362000c1e1900 */
[----:B------:R-:W-:Y:S01]  /*0260*/  UIMAD.WIDE.U32 UR6, UR33, UR20, URZ ;  /* 0x00000014210672a5 */ /* 0x000fe2000f8e00ff */
[----:B------:R4:W3:Y:S01]  /*0270*/  F2I.FTZ.U32.TRUNC.NTZ R9, R8 ;  /* 0x0000000800097305 */ /* 0x0008e2000021f000 */
[----:B------:R-:W-:Y:S01]  /*0280*/  UIMAD UR5, UR33, UR13, UR5 ;  /* 0x0000000d210572a4 */ /* 0x000fe2000f8e0205 */
[----:B------:R-:W-:Y:S01]  /*0290*/  IABS R0, UR32 ;  /* 0x0000002000007c13 */ /* 0x000fe20008000000 */
[----:B------:R-:W-:Y:S02]  /*02a0*/  UIMAD UR7, UR33, UR21, UR7 ;  /* 0x00000015210772a4 */ /* 0x000fe4000f8e0207 */
[----:B------:R-:W-:Y:S02]  /*02b0*/  UIMAD.WIDE.U32 UR8, UR32, UR14, UR4 ;  /* 0x0000000e200872a5 */ /* 0x000fe4000f8e0004 */
[----:B------:R-:W-:Y:S01]  /*02c0*/  UIMAD.WIDE.U32 UR10, UR32, UR22, UR6 ;  /* 0x00000016200a72a5 */ /* 0x000fe2000f8e0006 */
[----:B-1----:R-:W1:Y:S01]  /*02d0*/  LDC.64 R6, c[0x0][0x3c8] ;  /* 0x0000f200ff067b82 */ /* 0x002e620000000a00 */
[----:B----4-:R-:W-:Y:S01]  /*02e0*/  HFMA2 R8, -RZ, RZ, 0, 0 ;  /* 0x00000000ff087431 */ /* 0x010fe200000001ff */
[----:B--2---:R-:W-:-:S02]  /*02f0*/  ULEA UR19, UR18, 0xfffffe00, 0x9 ;  /* 0xfffffe0012137891 */ /* 0x004fc4000f8e48ff */
[----:B------:R-:W-:Y:S02]  /*0300*/  UIMAD.WIDE.U32 UR12, UR33, UR16, URZ ;  /* 0x00000010210c72a5 */ /* 0x000fe4000f8e00ff */
[----:B------:R-:W2:Y:S01]  /*0310*/  LDCU.128 UR4, c[0x0][0x460] ;  /* 0x00008c00ff0477ac */ /* 0x000ea20008000c00 */
[----:B---3--:R-:W-:Y:S01]  /*0320*/  IMAD.MOV R4, RZ, RZ, -R9 ;  /* 0x000000ffff047224 */ /* 0x008fe200078e0a09 */
[----:B------:R-:W-:-:S03]  /*0330*/  UIADD3 UR10, UP2, UPT, UR19, UR10, URZ ;  /* 0x0000000a130a7290 */ /* 0x000fc6000ff5e0ff */
[----:B------:R-:W-:Y:S01]  /*0340*/  IMAD R5, R4, R11, RZ ;  /* 0x0000000b04057224 */ /* 0x000fe200078e02ff */
[----:B------:R-:W-:Y:S02]  /*0350*/  UIMAD UR23, UR32, UR23, UR11 ;  /* 0x00000017201772a4 */ /* 0x000fe4000f8e020b */
[----:B------:R-:W-:Y:S01]  /*0360*/  USHF.R.S32.HI UR16, URZ, 0x1f, UR19 ;  /* 0x0000001fff107899 */ /* 0x000fe20008011413 */
[----:B------:R-:W-:Y:S01]  /*0370*/  IMAD.HI.U32 R8, R9, R5, R8 ;  /* 0x0000000509087227 */ /* 0x000fe200078e0008 */
[----:B------:R-:W-:Y:S02]  /*0380*/  UIMAD UR21, UR32, UR15, UR9 ;  /* 0x0000000f201572a4 */ /* 0x000fe4000f8e0209 */
[----:B------:R-:W-:Y:S02]  /*0390*/  UIADD3.X UR23, UPT, UPT, UR16, UR23, URZ, UP2, !UPT ;  /* 0x0000001710177290 */ /* 0x000fe400097fe4ff */
[----:B------:R-:W-:Y:S01]  /*03a0*/  UIADD3 UR8, UP0, UPT, UR19, UR8, URZ ;  /* 0x0000000813087290 */ /* 0x000fe2000ff1e0ff */
[----:B------:R-:W-:Y:S01]  /*03b0*/  IMAD.HI.U32 R4, R8, R0, RZ ;  /* 0x0000000008047227 */ /* 0x000fe200078e00ff */
[----:B------:R-:W3:Y:S03]  /*03c0*/  LDCU.64 UR14, c[0x0][0x3b0] ;  /* 0x00007600ff0e77ac */ /* 0x000ee60008000a00 */
[----:B------:R-:W-:Y:S01]  /*03d0*/  IMAD.MOV R5, RZ, RZ, -R4 ;  /* 0x000000ffff057224 */ /* 0x000fe200078e0a04 */
[----:B--2---:R-:W-:-:S02]  /*03e0*/  ULEA UR22, UP3, UR10, UR6, 0x1 ;  /* 0x000000060a167291 */ /* 0x004fc4000f8608ff */
[----:B------:R-:W-:Y:S01]  /*03f0*/  UIADD3.X UR21, UPT, UPT, UR16, UR21, URZ, UP0, !UPT ;  /* 0x0000001510157290 */ /* 0x000fe200087fe4ff */
[C---:B------:R-:W-:Y:S01]  /*0400*/  IMAD R0, R11.reuse, R5, R0 ;  /* 0x000000050b007224 */ /* 0x040fe200078e0200 */
[----:B------:R-:W-:Y:S01]  /*0410*/  ULEA.HI.X UR23, UR10, UR7, UR23, 0x1, UP3 ;  /* 0x000000070a177291 */ /* 0x000fe200098f0c17 */
[----:B------:R-:W2:Y:S03]  /*0420*/  LDCU.64 UR10, c[0x0][0x3d0] ;  /* 0x00007a00ff0a77ac */ /* 0x000ea60008000a00 */
[----:B------:R-:W-:Y:S01]  /*0430*/  ISETP.GT.U32.AND P1, PT, R11, R0, PT ;  /* 0x000000000b00720c */ /* 0x000fe20003f24070 */
[----:B------:R-:W-:Y:S02]  /*0440*/  UISETP.NE.U32.AND UP0, UPT, UR28, URZ, UPT ;  /* 0x000000ff1c00728c */ /* 0x000fe4000bf05070 */
[----:B------:R-:W-:Y:S02]  /*0450*/  ULEA UR20, UP1, UR8, UR4, 0x1 ;  /* 0x0000000408147291 */ /* 0x000fe4000f8208ff */
[----:B------:R-:W-:-:S02]  /*0460*/  UISETP.NE.AND.EX UP0, UPT, UR29, URZ, UPT, UP0 ;  /* 0x000000ff1d00728c */ /* 0x000fc4000bf05300 */
[----:B------:R-:W-:Y:S02]  /*0470*/  ULEA.HI.X UR21, UR8, UR5, UR21, 0x1, UP1 ;  /* 0x0000000508157291 */ /* 0x000fe400088f0c15 */
[----:B---3--:R-:W-:Y:S02]  /*0480*/  UIMAD.WIDE.U32 UR6, UR33, UR14, URZ ;  /* 0x0000000e210672a5 */ /* 0x008fe4000f8e00ff */
[----:B------:R-:W-:Y:S02]  /*0490*/  UIMAD UR5, UR33, UR17, UR13 ;  /* 0x00000011210572a4 */ /* 0x000fe4000f8e020d */
[-C--:B------:R-:W-:Y:S01]  /*04a0*/  @!P1 IADD3 R0, PT, PT, R0, -R11.reuse, RZ ;  /* 0x8000000b00009210 */ /* 0x080fe20007ffe0ff */
[----:B------:R-:W-:Y:S01]  /*04b0*/  @!P1 VIADD R4, R4, 0x1 ;  /* 0x0000000104049836 */ /* 0x000fe20000000000 */
[----:B------:R-:W-:Y:S01]  /*04c0*/  ISETP.NE.AND P1, PT, R10, RZ, PT ;  /* 0x000000ff0a00720c */ /* 0x000fe20003f25270 */
[----:B--2---:R-:W-:Y:S01]  /*04d0*/  UIMAD.WIDE.U32 UR8, UR33, UR10, URZ ;  /* 0x0000000a210872a5 */ /* 0x004fe2000f8e00ff */
[----:B------:R-:W-:Y:S01]  /*04e0*/  ISETP.GE.U32.AND P0, PT, R0, R11, PT ;  /* 0x0000000b0000720c */ /* 0x000fe20003f06070 */
[----:B------:R-:W2:Y:S01]  /*04f0*/  @UP0 LDCU UR10, c[0x0][0x384] ;  /* 0x00007080ff0a07ac */ /* 0x000ea20008000800 */
[----:B------:R-:W-:Y:S01]  /*0500*/  LOP3.LUT R0, R10, UR32, RZ, 0x3c, !PT ;  /* 0x000000200a007c12 */ /* 0x000fe2000f8e3cff */
[----:B------:R-:W-:-:S03]  /*0510*/  UIMAD UR7, UR33, UR15, UR7 ;  /* 0x0000000f210772a4 */ /* 0x000fc6000f8e0207 */
[----:B------:R-:W-:Y:S01]  /*0520*/  ISETP.GE.AND P2, PT, R0, RZ, PT ;  /* 0x000000ff0000720c */ /* 0x000fe20003f46270 */
[----:B------:R-:W3:Y:S01]  /*0530*/  LDCU.64 UR14, c[0x0][0x528] ;  /* 0x0000a500ff0e77ac */ /* 0x000ee20008000a00 */
[----:B------:R-:W-:-:S05]  /*0540*/  UIMAD UR9, UR33, UR11, UR9 ;  /* 0x0000000b210972a4 */ /* 0x000fca000f8e0209 */
[----:B------:R-:W-:Y:S01]  /*0550*/  @P0 IADD3 R4, PT, PT, R4, 0x1, RZ ;  /* 0x0000000104040810 */ /* 0x000fe20007ffe0ff */
[----:B------:R-:W4:Y:S01]  /*0560*/  @UP0 LDCU UR11, c[0x0][0x38c] ;  /* 0x00007180ff0b07ac */ /* 0x000f220008000800 */
[----:B------:R-:W-:-:S04]  /*0570*/  UMOV UR4, UR12 ;  /* 0x0000000c00047c82 */ /* 0x000fc80008000000 */
[----:B------:R-:W-:Y:S01]  /*0580*/  @!P2 IMAD.MOV R4, RZ, RZ, -R4 ;  /* 0x000000ffff04a224 */ /* 0x000fe200078e0a04 */
[----:B------:R-:W-:Y:S01]  /*0590*/  @!P1 LOP3.LUT R4, RZ, R10, RZ, 0x33, !PT ;  /* 0x0000000aff049212 */ /* 0x000fe200078e33ff */
[----:B0-----:R-:W-:Y:S01]  /*05a0*/  UIMAD.WIDE.U32 UR4, UR32, UR24, UR4 ;  /* 0x00000018200472a5 */ /* 0x001fe2000f8e0004 */
[----:B------:R-:W0:Y:S02]  /*05b0*/  @UP0 LDCU.64 UR12, c[0x0][0x480] ;  /* 0x00009000ff0c07ac */ /* 0x000e240008000a00 */
[----:B------:R-:W-:Y:S01]  /*05c0*/  SHF.R.S32.HI R5, RZ, 0x1f, R4 ;  /* 0x0000001fff057819 */ /* 0x000fe20000011404 */
[C---:B------:R-:W-:Y:S01]  /*05d0*/  IMAD.WIDE.U32 R8, R4.reuse, R12, UR8 ;  /* 0x0000000804087e25 */ /* 0x040fe2000f8e000c */
[----:B------:R-:W-:Y:S02]  /*05e0*/  UIMAD UR25, UR32, UR25, UR5 ;  /* 0x00000019201972a4 */ /* 0x000fe4000f8e0205 */
[----:B------:R-:W-:Y:S01]  /*05f0*/  UIADD3 UR5, UP1, UPT, UR19, UR4, URZ ;  /* 0x0000000413057290 */ /* 0x000fe2000ff3e0ff */
[C---:B-1----:R-:W-:Y:S01]  /*0600*/  IMAD R0, R5.reuse, R6, RZ ;  /* 0x0000000605007224 */ /* 0x042fe200078e02ff */
[----:B--2---:R-:W-:Y:S01]  /*0610*/  @UP0 UIMAD UR4, UR33, UR10, UR32 ;  /* 0x0000000a210402a4 */ /* 0x004fe2000f8e0220 */
[----:B------:R-:W-:Y:S01]  /*0620*/  IMAD R5, R5, R12, RZ ;  /* 0x0000000c05057224 */ /* 0x000fe200078e02ff */
[----:B------:R-:W-:Y:S01]  /*0630*/  UIADD3.X UR25, UPT, UPT, UR16, UR25, URZ, UP1, !UPT ;  /* 0x0000001910197290 */ /* 0x000fe20008ffe4ff */
[C---:B------:R-:W-:Y:S01]  /*0640*/  IMAD R11, R4.reuse, R7, R0 ;  /* 0x00000007040b7224 */ /* 0x040fe200078e0200 */
[----:B------:R-:W-:Y:S01]  /*0650*/  @UP0 UIMAD UR4, UR4, UR18, URZ ;  /* 0x00000012040402a4 */ /* 0x000fe2000f8e02ff */
[----:B------:R-:W-:Y:S01]  /*0660*/  IMAD.WIDE.U32 R6, R4, R6, UR6 ;  /* 0x0000000604067e25 */ /* 0x000fe2000f8e0006 */
[----:B---3--:R-:W-:-:S02]  /*0670*/  ULEA UR24, UP1, UR5, UR14, 0x1 ;  /* 0x0000000e05187291 */ /* 0x008fc4000f8208ff */
[----:B----4-:R-:W-:Y:S01]  /*0680*/  @UP0 UIMAD UR6, UR4, UR11, URZ ;  /* 0x0000000b040602a4 */ /* 0x010fe2000f8e02ff */
[----:B------:R-:W-:Y:S01]  /*0690*/  IMAD R13, R4, R13, R5 ;  /* 0x0000000d040d7224 */ /* 0x000fe200078e0205 */
[----:B------:R-:W-:Y:S01]  /*06a0*/  ULEA.HI.X UR25, UR5, UR15, UR25, 0x1, UP1 ;  /* 0x0000000f05197291 */ /* 0x000fe200088f0c19 */
[----:B------:R-:W-:Y:S01]  /*06b0*/  IADD3 R5, P0, PT, R6, UR19, RZ ;  /* 0x0000001306057c10 */ /* 0x000fe2000ff1e0ff */
[----:B------:R-:W-:Y:S01]  /*06c0*/  UMOV UR4, URZ ;  /* 0x000000ff00047c82 */ /* 0x000fe20008000000 */
[----:B------:R-:W-:Y:S01]  /*06d0*/  UMOV UR5, URZ ;  /* 0x000000ff00057c82 */ /* 0x000fe20008000000 */
[----:B0-----:R-:W-:Y:S01]  /*06e0*/  @UP0 UIMAD.WIDE UR4, UR6, 0x8, UR12 ;  /* 0x00000008060408a5 */ /* 0x001fe2000f8e020c */
        /* <DEDUP_REMOVED lines=18> */
[----:B------:R-:W-:Y:S01]  /*0810*/  UMOV UR6, 0x400 ;  /* 0x0000040000067882 */ /* 0x000fe20000000000 */
[----:B------:R-:W3:Y:S01]  /*0820*/  LDCU UR19, c[0x0][0x394] ;  /* 0x00007280ff1377ac */ /* 0x000ee20008000800 */
[----:B--2---:R-:W-:-:S04]  /*0830*/  UIMAD.WIDE.U32 UR16, UR32, UR8, URZ ;  /* 0x00000008201072a5 */ /* 0x004fc8000f8e00ff */
[----:B------:R-:W-:Y:S02]  /*0840*/  UIMAD UR18, UR32, UR9, UR17 ;  /* 0x00000009201272a4 */ /* 0x000fe4000f8e0211 */
[----:B-1----:R-:W-:-:S04]  /*0850*/  ULEA UR6, UR7, UR6, 0x18 ;  /* 0x0000000607067291 */ /* 0x002fc8000f8ec0ff */
[----:B------:R-:W-:Y:S01]  /*0860*/  UIADD3 UR6, UPT, UPT, UR6, 0x840, URZ ;  /* 0x0000084006067890 */ /* 0x000fe2000fffe0ff */
[C---:B0-----:R-:W-:Y:S02]  /*0870*/  SHF.L.U32 R0, R8.reuse, 0x4, RZ ;  /* 0x0000000408007819 */ /* 0x041fe400000006ff */
[----:B------:R-:W-:Y:S02]  /*0880*/  LEA.HI R15, R8, R8, RZ, 0x1b ;  /* 0x00000008080f7211 */ /* 0x000fe400078fd8ff */
[C---:B------:R-:W-:Y:S02]  /*0890*/  LOP3.LUT R13, R0.reuse, 0x3e00, RZ, 0xc0, !PT ;  /* 0x00003e00000d7812 */ /* 0x040fe400078ec0ff */
[----:B------:R-:W-:Y:S02]  /*08a0*/  LEA.HI R14, R0, R0, RZ, 0x1b ;  /* 0x00000000000e7211 */ /* 0x000fe400078fd8ff */
[----:B------:R-:W-:Y:S02]  /*08b0*/  LOP3.LUT R12, R13, 0x1f, R8, 0xf8, !PT ;  /* 0x0000001f0d0c7812 */ /* 0x000fe400078ef808 */
[----:B------:R-:W-:-:S02]  /*08c0*/  LOP3.LUT R13, R8, 0x1f, RZ, 0xc0, !PT ;  /* 0x0000001f080d7812 */ /* 0x000fc400078ec0ff */
[----:B------:R-:W-:Y:S02]  /*08d0*/  LEA R14, R14, UR6, 0x2 ;  /* 0x000000060e0e7c11 */ /* 0x000fe4000f8e10ff */
        /* <DEDUP_REMOVED lines=15> */
[----:B---3--:R-:W-:-:S07]  /*09d0*/  LOP3.LUT R30, R12, 0x1e0, RZ, 0xfc, !PT ;  /* 0x000001e00c1e7812 */ /* 0x008fce00078efcff */
.L_x_7342:
[----:B0-----:R-:W0:Y:S01]  /*09e0*/  LDCU.128 UR12, c[0x0][0x420] ;  /* 0x00008400ff0c77ac */ /* 0x001e220008000c00 */
[----:B------:R-:W-:Y:S01]  /*09f0*/  IMAD.SHL.U32 R54, R12, 0x2, RZ ;  /* 0x000000020c367824 */ /* 0x000fe200078e00ff */
[----:B------:R-:W-:Y:S01]  /*0a00*/  PRMT R44, RZ, 0x7610, R44 ;  /* 0x00007610ff2c7816 */ /* 0x000fe2000000002c */
[----:B------:R-:W1:Y:S01]  /*0a10*/  LDCU.128 UR8, c[0x0][0x410] ;  /* 0x00008200ff0877ac */ /* 0x000e620008000c00 */
[----:B------:R-:W-:Y:S02]  /*0a20*/  PRMT R45, RZ, 0x7610, R45 ;  /* 0x00007610ff2d7816 */ /* 0x000fe4000000002d */
[----:B------:R-:W-:Y:S01]  /*0a30*/  IADD3 R56, P2, PT, R54, UR22, RZ ;  /* 0x0000001636387c10 */ /* 0x000fe2000ff5e0ff */
[----:B------:R-:W-:Y:S01]  /*0a40*/  ULEA UR6, UR19, 0xfffffe00, 0x9 ;  /* 0xfffffe0013067891 */ /* 0x000fe2000f8e48ff */
[----:B------:R-:W-:Y:S01]  /*0a50*/  PRMT R39, RZ, 0x7610, R39 ;  /* 0x00007610ff277816 */ /* 0x000fe20000000027 */
[----:B------:R-:W-:Y:S01]  /*0a60*/  UMOV UR7, URZ ;  /* 0x000000ff00077c82 */ /* 0x000fe20008000000 */
[----:B--2---:R-:W2:Y:S01]  /*0a70*/  LDCU.64 UR36, c[0x0][0x478] ;  /* 0x00008f00ff2477ac */ /* 0x004ea20008000a00 */
[----:B------:R-:W-:Y:S01]  /*0a80*/  IMAD.X R57, RZ, RZ, UR23, P2 ;  /* 0x00000017ff397e24 */ /* 0x000fe200090e06ff */
[----:B------:R-:W-:Y:S01]  /*0a90*/  PRMT R38, RZ, 0x7610, R38 ;  /* 0x00007610ff267816 */ /* 0x000fe20000000026 */
[----:B------:R-:W3:Y:S01]  /*0aa0*/  LDCU.64 UR34, c[0x0][0x488] ;  /* 0x00009100ff2277ac */ /* 0x000ee20008000a00 */
[----:B------:R-:W-:-:S02]  /*0ab0*/  PRMT R41, RZ, 0x7610, R41 ;  /* 0x00007610ff297816 */ /* 0x000fc40000000029 */
[----:B------:R-:W-:Y:S01]  /*0ac0*/  PRMT R40, RZ, 0x7610, R40 ;  /* 0x00007610ff287816 */ /* 0x000fe20000000028 */
[----:B0-----:R-:W-:Y:S01]  /*0ad0*/  UIMAD.WIDE.U32 UR30, UR33, UR12, UR6 ;  /* 0x0000000c211e72a5 */ /* 0x001fe2000f8e0006 */
[----:B------:R-:W-:Y:S01]  /*0ae0*/  PRMT R43, RZ, 0x7610, R43 ;  /* 0x00007610ff2b7816 */ /* 0x000fe2000000002b */
[----:B-1----:R-:W-:Y:S01]  /*0af0*/  UIMAD.WIDE.U32 UR28, UR33, UR8, UR6 ;  /* 0x00000008211c72a5 */ /* 0x002fe2000f8e0006 */
[----:B------:R-:W-:Y:S01]  /*0b00*/  PRMT R46, RZ, 0x7610, R46 ;  /* 0x00007610ff2e7816 */ /* 0x000fe2000000002e */
[----:B------:R-:W-:Y:S01]  /*0b10*/  UIMAD UR13, UR33, UR13, UR31 ;  /* 0x0000000d210d72a4 */ /* 0x000fe2000f8e021f */
[----:B------:R-:W-:Y:S02]  /*0b20*/  PRMT R47, RZ, 0x7610, R47 ;  /* 0x00007610ff2f7816 */ /* 0x000fe4000000002f */
[----:B------:R-:W-:Y:S01]  /*0b30*/  UMOV UR12, UR30 ;  /* 0x0000001e000c7c82 */ /* 0x000fe20008000000 */
[----:B------:R-:W-:Y:S01]  /*0b40*/  UIMAD UR9, UR33, UR9, UR29 ;  /* 0x00000009210972a4 */ /* 0x000fe2000f8e021d */
[----:B------:R-:W-:Y:S01]  /*0b50*/  PRMT R48, RZ, 0x7610, R48 ;  /* 0x00007610ff307816 */ /* 0x000fe20000000030 */
[----:B------:R-:W-:Y:S01]  /*0b60*/  UIMAD.WIDE.U32 UR12, UR32, UR14, UR12 ;  /* 0x0000000e200c72a5 */ /* 0x000fe2000f8e000c */
[----:B------:R-:W-:Y:S01]  /*0b70*/  PRMT R49, RZ, 0x7610, R49 ;  /* 0x00007610ff317816 */ /* 0x000fe20000000031 */
[----:B------:R-:W-:Y:S01]  /*0b80*/  UMOV UR8, UR28 ;  /* 0x0000001c00087c82 */ /* 0x000fe20008000000 */
[----:B------:R-:W-:Y:S01]  /*0b90*/  PRMT R58, RZ, 0x7610, R58 ;  /* 0x00007610ff3a7816 */ /* 0x000fe2000000003a */
[----:B------:R-:W-:Y:S01]  /*0ba0*/  UIMAD UR15, UR32, UR15, UR13 ;  /* 0x0000000f200f72a4 */ /* 0x000fe2000f8e020d */
[----:B------:R-:W-:Y:S01]  /*0bb0*/  PRMT R59, RZ, 0x7610, R59 ;  /* 0x00007610ff3b7816 */ /* 0x000fe2000000003b */
[----:B------:R-:W-:Y:S01]  /*0bc0*/  UIMAD.WIDE.U32 UR8, UR32, UR10, UR8 ;  /* 0x0000000a200872a5 */ /* 0x000fe2000f8e0008 */
[----:B------:R-:W-:Y:S01]  /*0bd0*/  IADD3 R0, P1, PT, R12, UR12, RZ ;  /* 0x0000000c0c007c10 */ /* 0x000fe2000ff3e0ff */
[----:B------:R-:W0:Y:S01]  /*0be0*/  LDCU.64 UR30, c[0x0][0x490] ;  /* 0x00009200ff1e77ac */ /* 0x000e220008000a00 */
[----:B------:R-:W-:-:S02]  /*0bf0*/  PRMT R60, RZ, 0x7610, R60 ;  /* 0x00007610ff3c7816 */ /* 0x000fc4000000003c */
[----:B------:R-:W-:Y:S01]  /*0c00*/  IADD3.X R31, PT, PT, RZ, UR15, RZ, P1, !PT ;  /* 0x0000000fff1f7c10 */ /* 0x000fe20008ffe4ff */
[----:B------:R-:W1:Y:S01]  /*0c10*/  LDCU UR13, c[0x0][0x388] ;  /* 0x00007100ff0d77ac */ /* 0x000e620008000800 */
[----:B------:R-:W-:Y:S02]  /*0c20*/  IADD3 R32, P0, PT, R12, UR8, RZ ;  /* 0x000000080c207c10 */ /* 0x000fe4000ff1e0ff */
[C---:B--2---:R-:W-:Y:S01]  /*0c30*/  LEA R50, P1, R0.reuse, UR36, 0x1 ;  /* 0x0000002400327c11 */ /* 0x044fe2000f8208ff */
[----:B------:R-:W-:Y:S01]  /*0c40*/  UIMAD UR11, UR32, UR11, UR9 ;  /* 0x0000000b200b72a4 */ /* 0x000fe2000f8e0209 */
[----:B------:R-:W-:Y:S02]  /*0c50*/  BAR.SYNC.DEFER_BLOCKING 0x0 ;  /* 0x0000000000007b1d */ /* 0x000fe40000010000 */
[----:B------:R-:W-:Y:S02]  /*0c60*/  LEA.HI.X R51, R0, UR37, R31, 0x1, P1 ;  /* 0x0000002500337c11 */ /* 0x000fe400088f0c1f */
[----:B------:R-:W-:Y:S01]  /*0c70*/  IADD3 R34, P1, PT, R54, UR20, RZ ;  /* 0x0000001436227c10 */ /* 0x000fe2000ff3e0ff */
[----:B------:R-:W-:Y:S01]  /*0c80*/  IMAD.X R33, RZ, RZ, UR11, P0 ;  /* 0x0000000bff217e24 */ /* 0x000fe200080e06ff */
[C---:B---3--:R-:W-:Y:S01]  /*0c90*/  LEA R52, P0, R32.reuse, UR34, 0x1 ;  /* 0x0000002220347c11 */ /* 0x048fe2000f8008ff */
[----:B------:R-:W-:Y:S01]  /*0ca0*/  UMOV UR12, 0x400 ;  /* 0x00000400000c7882 */ /* 0x000fe20000000000 */
[----:B------:R-:W-:Y:S01]  /*0cb0*/  IADD3.X R35, PT, PT, RZ, UR21, RZ, P1, !PT ;  /* 0x00000015ff237c10 */ /* 0x000fe20008ffe4ff */
[----:B------:R-:W2:Y:S01]  /*0cc0*/  LDCU.64 UR14, c[0x0][0x510] ;  /* 0x0000a200ff0e77ac */ /* 0x000ea20008000a00 */
[----:B------:R-:W-:-:S02]  /*0cd0*/  LEA.HI.X R53, R32, UR35, R33, 0x1, P0 ;  /* 0x0000002320357c11 */ /* 0x000fc400080f0c21 */
[----:B------:R-:W-:Y:S01]  /*0ce0*/  IADD3 R54, P0, PT, R54, UR24, RZ ;  /* 0x0000001836367c10 */ /* 0x000fe2000ff1e0ff */
[----:B-1----:R-:W-:Y:S01]  /*0cf0*/  UIADD3 UR28, UPT, UPT, -UR6, UR13, URZ ;  /* 0x0000000d061c7290 */ /* 0x002fe2000fffe1ff */
[----:B------:R-:W-:Y:S01]  /*0d00*/  PRMT R33, RZ, 0x7610, R33 ;  /* 0x00007610ff217816 */ /* 0x000fe20000000021 */
[----:B------:R-:W1:Y:S01]  /*0d10*/  LDCU UR29, c[0x0][0x38c] ;  /* 0x00007180ff1d77ac */ /* 0x000e620008000800 */
[----:B------:R-:W-:Y:S02]  /*0d20*/  IADD3.X R55, PT, PT, RZ, UR25, RZ, P0, !PT ;  /* 0x00000019ff377c10 */ /* 0x000fe400087fe4ff */
[----:B------:R-:W-:Y:S01]  /*0d30*/  PRMT R0, RZ, 0x7610, R0 ;  /* 0x00007610ff007816 */ /* 0x000fe20000000000 */
[----:B------:R-:W3:Y:S01]  /*0d40*/  S2R R31, SR_LANEID ;  /* 0x00000000001f7919 */ /* 0x000ee20000000000 */
[----:B------:R-:W-:Y:S01]  /*0d50*/  ISETP.GE.AND P0, PT, R12, UR28, PT ;  /* 0x0000001c0c007c0c */ /* 0x000fe2000bf06270 */
[----:B------:R-:W4:Y:S01]  /*0d60*/  S2UR UR8, SR_CgaCtaId ;  /* 0x00000000000879c3 */ /* 0x000f220000008800 */
[----:B------:R-:W-:Y:S01]  /*0d70*/  ISETP.GE.AND P2, PT, R16, UR28, PT ;  /* 0x0000001c10007c0c */ /* 0x000fe2000bf46270 */
[----:B------:R-:W0:Y:S01]  /*0d80*/  LDCU.64 UR10, c[0x0][0x508] ;  /* 0x0000a100ff0a77ac */ /* 0x000e220008000a00 */
[----:B------:R-:W-:-:S02]  /*0d90*/  ISETP.GE.AND P1, PT, R17, UR28, PT ;  /* 0x0000001c11007c0c */ /* 0x000fc4000bf26270 */
[----:B------:R-:W-:Y:S02]  /*0da0*/  ISETP.GE.AND P6, PT, R18, UR28, PT ;  /* 0x0000001c12007c0c */ /* 0x000fe4000bfc6270 */
[----:B------:R-:W-:Y:S02]  /*0db0*/  ISETP.GE.AND P5, PT, R19, UR28, PT ;  /* 0x0000001c13007c0c */ /* 0x000fe4000bfa6270 */
[----:B------:R-:W-:Y:S02]  /*0dc0*/  ISETP.GE.AND P4, PT, R20, UR28, PT ;  /* 0x0000001c14007c0c */ /* 0x000fe4000bf86270 */
[----:B------:R-:W-:Y:S01]  /*0dd0*/  ISETP.GE.AND P3, PT, R21, UR28, PT ;  /* 0x0000001c15007c0c */ /* 0x000fe2000bf66270 */
[----:B------:R-:W2:Y:S01]  /*0de0*/  @!P0 LDG.E.U16 R33, desc[UR26][R34.64] ;  /* 0x0000001a22218981 */ /* 0x000ea2000c1e1500 */
[----:B------:R-:W-:-:S03]  /*0df0*/  ISETP.GE.AND P0, PT, R22, UR28, PT ;  /* 0x0000001c16007c0c */ /* 0x000fc6000bf06270 */
[----:B------:R-:W2:Y:S04]  /*0e00*/  @!P2 LDG.E.U16 R0, desc[UR26][R34.64+0x40] ;  /* 0x0000401a2200a981 */ /* 0x000ea8000c1e1500 */
[----:B------:R-:W2:Y:S04]  /*0e10*/  @!P1 LDG.E.U16 R39, desc[UR26][R34.64+0x80] ;  /* 0x0000801a22279981 */ /* 0x000ea8000c1e1500 */
[----:B------:R-:W2:Y:S04]  /*0e20*/  @!P6 LDG.E.U16 R38, desc[UR26][R34.64+0xc0] ;  /* 0x0000c01a2226e981 */ /* 0x000ea8000c1e1500 */
[----:B------:R-:W2:Y:S01]  /*0e30*/  @!P0 LDG.E.U16 R44, desc[UR26][R34.64+0x1c0] ;  /* 0x0001c01a222c8981 */ /* 0x000ea2000c1e1500 */
[----:B------:R-:W-:-:S02]  /*0e40*/  ISETP.GE.AND P0, PT, R23, UR28, PT ;  /* 0x0000001c17007c0c */ /* 0x000fc4000bf06270 */
[----:B------:R-:W-:Y:S01]  /*0e50*/  ISETP.GE.AND P1, PT, R25, UR28, PT ;  /* 0x0000001c19007c0c */ /* 0x000fe2000bf26270 */
[----:B------:R-:W2:Y:S01]  /*0e60*/  @!P5 LDG.E.U16 R41, desc[UR26][R34.64+0x100] ;  /* 0x0001001a2229d981 */ /* 0x000ea2000c1e1500 */
[----:B------:R-:W-:-:S03]  /*0e70*/  ISETP.GE.AND P2, PT, R26, UR28, PT ;  /* 0x0000001c1a007c0c */ /* 0x000fc6000bf46270 */
[----:B------:R-:W2:Y:S04]  /*0e80*/  @!P4 LDG.E.U16 R40, desc[UR26][R34.64+0x140] ;  /* 0x0001401a2228c981 */ /* 0x000ea8000c1e1500 */
[----:B------:R-:W2:Y:S04]  /*0e90*/  @!P3 LDG.E.U16 R43, desc[UR26][R34.64+0x180] ;  /* 0x0001801a222bb981 */ /* 0x000ea8000c1e1500 */
[----:B------:R-:W2:Y:S01]  /*0ea0*/  @!P0 LDG.E.U16 R45, desc[UR26][R34.64+0x200] ;  /* 0x0002001a222d8981 */ /* 0x000ea2000c1e1500 */
[----:B------:R-:W-:Y:S02]  /*0eb0*/  ISETP.GE.AND P0, PT, R24, UR28, PT ;  /* 0x0000001c18007c0c */ /* 0x000fe4000bf06270 */
[----:B------:R-:W-:Y:S01]  /*0ec0*/  ISETP.GE.AND P3, PT, R27, UR28, PT ;  /* 0x0000001c1b007c0c */ /* 0x000fe2000bf66270 */
[----:B------:R-:W2:Y:S01]  /*0ed0*/  @!P1 LDG.E.U16 R47, desc[UR26][R34.64+0x280] ;  /* 0x0002801a222f9981 */ /* 0x000ea2000c1e1500 */
[----:B------:R-:W-:-:S02]  /*0ee0*/  ISETP.GE.AND P4, PT, R28, UR28, PT ;  /* 0x0000001c1c007c0c */ /* 0x000fc4000bf86270 */
[----:B------:R-:W-:Y:S01]  /*0ef0*/  ISETP.GE.AND P5, PT, R29, UR28, PT ;  /* 0x0000001c1d007c0c */ /* 0x000fe2000bfa6270 */
[----:B------:R-:W2:Y:S01]  /*0f00*/  @!P2 LDG.E.U16 R48, desc[UR26][R34.64+0x2c0] ;  /* 0x0002c01a2230a981 */ /* 0x000ea2000c1e1500 */
[----:B------:R-:W-:-:S05]  /*0f10*/  ISETP.GE.AND P6, PT, R30, UR28, PT ;  /* 0x0000001c1e007c0c */ /* 0x000fca000bfc6270 */
[----:B------:R-:W2:Y:S04]  /*0f20*/  @!P0 LDG.E.U16 R46, desc[UR26][R34.64+0x240] ;  /* 0x0002401a222e8981 */ /* 0x000ea8000c1e1500 */
[----:B------:R-:W2:Y:S04]  /*0f30*/  @!P3 LDG.E.U16 R49, desc[UR26][R34.64+0x300] ;  /* 0x0003001a2231b981 */ /* 0x000ea8000c1e1500 */
[----:B------:R-:W2:Y:S04]  /*0f40*/  @!P4 LDG.E.U16 R58, desc[UR26][R34.64+0x340] ;  /* 0x0003401a223ac981 */ /* 0x000ea8000c1e1500 */
[----:B------:R-:W2:Y:S04]  /*0f50*/  @!P5 LDG.E.U16 R59, desc[UR26][R34.64+0x380] ;  /* 0x0003801a223bd981 */ /* 0x000ea8000c1e1500 */
[----:B------:R1:W2:Y:S01]  /*0f60*/  @!P6 LDG.E.U16 R60, desc[UR26][R34.64+0x3c0] ;  /* 0x0003c01a223ce981 */ /* 0x0002a2000c1e1500 */
[----:B----4-:R-:W-:Y:S01]  /*0f70*/  ULEA UR12, UR8, UR12, 0x18 ;  /* 0x0000000c080c7291 */ /* 0x010fe2000f8ec0ff */
[C---:B---3--:R-:W-:Y:S01]  /*0f80*/  LEA.HI.SX32 R32, R31.reuse, R31, 0x1b ;  /* 0x0000001f1f207211 */ /* 0x048fe200078fdaff */
[C---:B------:R-:W-:Y:S01]  /*0f90*/  VIADD R36, R31.reuse, 0x20 ;  /* 0x000000201f247836 */ /* 0x040fe20000000000 */
[C---:B------:R-:W-:Y:S01]  /*0fa0*/  IADD3 R42, PT, PT, R31.reuse, 0x40, RZ ;  /* 0x000000401f2a7810 */ /* 0x040fe20007ffe0ff */
[C---:B------:R-:W-:Y:S01]  /*0fb0*/  VIADD R62, R31.reuse, 0x60 ;  /* 0x000000601f3e7836 */ /* 0x040fe20000000000 */
[----:B------:R-:W-:-:S02]  /*0fc0*/  IADD3 R64, PT, PT, R31, 0x80, RZ ;  /* 0x000000801f407810 */ /* 0x000fc40007ffe0ff */
[----:B------:R-:W-:Y:S01]  /*0fd0*/  LEA R32, R32, UR12, 0x1 ;  /* 0x0000000c20207c11 */ /* 0x000fe2000f8e08ff */
[C---:B------:R-:W-:Y:S01]  /*0fe0*/  VIADD R66, R31.reuse, 0xa0 ;  /* 0x000000a01f427836 */ /* 0x040fe20000000000 */
[-C--:B------:R-:W-:Y:S02]  /*0ff0*/  LEA.HI.SX32 R36, R36, R31.reuse, 0x1b ;  /* 0x0000001f24247211 */ /* 0x080fe400078fdaff */
[-C--:B-1----:R-:W-:Y:S02]  /*1000*/  LEA.HI.SX32 R34, R42, R31.reuse, 0x1b ;  /* 0x0000001f2a227211 */ /* 0x082fe400078fdaff */
[-C--:B------:R-:W-:Y:S02]  /*1010*/  LEA.HI.SX32 R64, R64, R31.reuse, 0x1b ;  /* 0x0000001f40407211 */ /* 0x080fe400078fdaff */
[-C--:B------:R-:W-:Y:S01]  /*1020*/  LEA.HI.SX32 R35, R62, R31.reuse, 0x1b ;  /* 0x0000001f3e237211 */ /* 0x080fe200078fdaff */
[----:B------:R-:W-:Y:S01]  /*1030*/  VIADD R62, R31, 0xe0 ;  /* 0x000000e01f3e7836 */ /* 0x000fe20000000000 */
[----:B------:R-:W-:-:S02]  /*1040*/  LEA.HI.SX32 R37, R66, R31, 0x1b ;  /* 0x0000001f42257211 */ /* 0x000fc400078fdaff */
[C---:B------:R-:W-:Y:S02]  /*1050*/  IADD3 R42, PT, PT, R31.reuse, 0xc0, RZ ;  /* 0x000000c01f2a7810 */ /* 0x040fe40007ffe0ff */
[----:B------:R-:W-:Y:S01]  /*1060*/  LEA R34, R34, UR12, 0x1 ;  /* 0x0000000c22227c11 */ /* 0x000fe2000f8e08ff */
[----:B------:R-:W-:Y:S01]  /*1070*/  VIADD R66, R31, 0x120 ;  /* 0x000001201f427836 */ /* 0x000fe20000000000 */
[----:B------:R-:W-:Y:S02]  /*1080*/  LEA R35, R35, UR12, 0x1 ;  /* 0x0000000c23237c11 */ /* 0x000fe4000f8e08ff */
[----:B------:R-:W-:Y:S02]  /*1090*/  LEA R37, R37, UR12, 0x1 ;  /* 0x0000000c25257c11 */ /* 0x000fe4000f8e08ff */
[----:B------:R-:W-:Y:S02]  /*10a0*/  IADD3 R68, PT, PT, R31, 0x140, RZ ;  /* 0x000001401f447810 */ /* 0x000fe40007ffe0ff */
[----:B------:R-:W-:-:S02]  /*10b0*/  LEA.HI.SX32 R42, R42, R31, 0x1b ;  /* 0x0000001f2a2a7211 */ /* 0x000fc400078fdaff */
[-C--:B------:R-:W-:Y:S02]  /*10c0*/  LEA.HI.SX32 R62, R62, R31.reuse, 0x1b ;  /* 0x0000001f3e3e7211 */ /* 0x080fe400078fdaff */
[-C--:B------:R-:W-:Y:S02]  /*10d0*/  LEA.HI.SX32 R66, R66, R31.reuse, 0x1b ;  /* 0x0000001f42427211 */ /* 0x080fe400078fdaff */
[----:B------:R-:W-:Y:S02]  /*10e0*/  LEA.HI.SX32 R68, R68, R31, 0x1b ;  /* 0x0000001f44447211 */ /* 0x000fe400078fdaff */
[----:B------:R-:W-:Y:S02]  /*10f0*/  P2R R79, PR, RZ, 0x1 ;  /* 0x00000001ff4f7803 */ /* 0x000fe40000000000 */
[----:B------:R-:W-:Y:S02]  /*1100*/  ISETP.GE.AND P0, PT, R12, UR28, PT ;  /* 0x0000001c0c007c0c */ /* 0x000fe4000bf06270 */
[----:B------:R-:W-:-:S02]  /*1110*/  PRMT R61, RZ, 0x7610, R61 ;  /* 0x00007610ff3d7816 */ /* 0x000fc4000000003d */
[----:B------:R-:W-:Y:S02]  /*1120*/  P2R R77, PR, RZ, 0x2 ;  /* 0x00000002ff4d7803 */ /* 0x000fe40000000000 */
[----:B------:R-:W-:Y:S02]  /*1130*/  P2R R75, PR, RZ, 0x4 ;  /* 0x00000004ff4b7803 */ /* 0x000fe40000000000 */
[----:B------:R-:W-:Y:S02]  /*1140*/  ISETP.GE.AND P1, PT, R18, UR28, PT ;  /* 0x0000001c12007c0c */ /* 0x000fe4000bf26270 */
[----:B------:R-:W-:Y:S02]  /*1150*/  P2R R73, PR, RZ, 0x8 ;  /* 0x00000008ff497803 */ /* 0x000fe40000000000 */
[----:B------:R-:W-:Y:S02]  /*1160*/  ISETP.GE.AND P2, PT, R17, UR28, PT ;  /* 0x0000001c11007c0c */ /* 0x000fe4000bf46270 */
[----:B------:R-:W-:-:S02]  /*1170*/  ISETP.GE.AND P3, PT, R16, UR28, PT ;  /* 0x0000001c10007c0c */ /* 0x000fc4000bf66270 */
[----:B------:R-:W-:Y:S02]  /*1180*/  PRMT R65, RZ, 0x7610, R65 ;  /* 0x00007610ff417816 */ /* 0x000fe40000000041 */
[----:B------:R-:W-:Y:S02]  /*1190*/  PRMT R63, RZ, 0x7610, R63 ;  /* 0x00007610ff3f7816 */ /* 0x000fe4000000003f */
[----:B------:R-:W-:Y:S02]  /*11a0*/  PRMT R78, RZ, 0x7610, R78 ;  /* 0x00007610ff4e7816 */ /* 0x000fe4000000004e */
[----:B------:R-:W-:Y:S02]  /*11b0*/  PRMT R67, RZ, 0x7610, R67 ;  /* 0x00007610ff437816 */ /* 0x000fe40000000043 */
[----:B------:R-:W-:Y:S02]  /*11c0*/  PRMT R69, RZ, 0x7610, R69 ;  /* 0x00007610ff457816 */ /* 0x000fe40000000045 */
[----:B------:R-:W-:-:S02]  /*11d0*/  PRMT R71, RZ, 0x7610, R71 ;  /* 0x00007610ff477816 */ /* 0x000fc40000000047 */
[----:B------:R-:W-:Y:S01]  /*11e0*/  PRMT R100, RZ, 0x7610, R100 ;  /* 0x00007610ff647816 */ /* 0x000fe20000000064 */
[----:B--2---:R1:W-:Y:S02]  /*11f0*/  STS.U16 [R32], R33 ;  /* 0x0000002120007388 */ /* 0x0043e40000000400 */
[----:B-1----:R-:W-:Y:S02]  /*1200*/  LEA R33, R36, UR12, 0x1 ;  /* 0x0000000c24217c11 */ /* 0x002fe4000f8e08ff */
[----:B------:R-:W-:Y:S02]  /*1210*/  LEA R36, R64, UR12, 0x1 ;  /* 0x0000000c40247c11 */ /* 0x000fe4000f8e08ff */
[C---:B------:R-:W-:Y:S01]  /*1220*/  IADD3 R64, PT, PT, R31.reuse, 0x100, RZ ;  /* 0x000001001f407810 */ /* 0x040fe20007ffe0ff */
[----:B------:R1:W-:Y:S03]  /*1230*/  STS.U16 [R33+0x40], R0 ;  /* 0x0000400021007388 */ /* 0x0003e60000000400 */
[----:B------:R-:W-:Y:S01]  /*1240*/  LEA.HI.SX32 R64, R64, R31, 0x1b ;  /* 0x0000001f40407211 */ /* 0x000fe200078fdaff */
[----:B------:R2:W-:Y:S04]  /*1250*/  STS.U16 [R34+0x80], R39 ;  /* 0x0000802722007388 */ /* 0x0005e80000000400 */
        /* <DEDUP_REMOVED lines=77> */
[----:B-1----:R-:W-:Y:S01]  /*1730*/  PRMT R58, RZ, 0x7610, R58 ;  /* 0x00007610ff3a7816 */ /* 0x002fe2000000003a */
[----:B------:R-:W2:Y:S01]  /*1740*/  @!P6 LDG.E.U16 R100, desc[UR26][R56.64+0x3c0] ;  /* 0x0003c01a3864e981 */ /* 0x000ea2000c1e1500 */
        /* <DEDUP_REMOVED lines=12> */
[----:B------:R-:W-:Y:S02]  /*1810*/  P2R R75, PR, RZ, 0x4 ;  /* 0x00000004ff4b7803 */ /* 0x000fe40000000000 */
[----:B------:R-:W-:Y:S02]  /*1820*/  ISETP.GE.AND P1, PT, R18, UR28, PT ;  /* 0x0000001c12007c0c */ /* 0x000fe4000bf26270 */
[----:B------:R-:W-:-:S02]  /*1830*/  P2R R73, PR, RZ, 0x8 ;  /* 0x00000008ff497803 */ /* 0x000fc40000000000 */
[----:B------:R-:W-:Y:S02]  /*1840*/  ISETP.GE.AND P2, PT, R17, UR28, PT ;  /* 0x0000001c11007c0c */ /* 0x000fe4000bf46270 */
[----:B------:R-:W-:Y:S02]  /*1850*/  ISETP.GE.AND P3, PT, R16, UR28, PT ;  /* 0x0000001c10007c0c */ /* 0x000fe4000bf66270 */
        /* <DEDUP_REMOVED lines=13> */
[----:B------:R2:W-:Y:S04]  /*1930*/  STS.U16 [R43+0x2c0], R60 ;  /* 0x0002c03c2b007388 */ /* 0x0005e80000000400 */
        /* <DEDUP_REMOVED lines=51> */
[----:B------:R-:W-:Y:S01]  /*1c70*/  PRMT R67, RZ, 0x7610, R67 ;  /* 0x00007610ff437816 */ /* 0x000fe20000000043 */
        /* <DEDUP_REMOVED lines=17> */
[----:B----4-:R-:W-:Y:S02]  /*1d90*/  PRMT R71, RZ, 0x7610, R71 ;  /* 0x00007610ff477816 */ /* 0x010fe40000000047 */
        /* <DEDUP_REMOVED lines=8> */
[----:B------:R1:W-:Y:S04]  /*1e20*/  STS.U16 [R34+0x80], R61 ;  /* 0x0000803d22007388 */ /* 0x0003e80000000400 */
[----:B------:R-:W-:Y:S04]  /*1e30*/  STS.U16 [R35+0xc0], R62 ;  /* 0x0000c03e23007388 */ /* 0x000fe80000000400 */
[----:B------:R-:W-:Y:S04]  /*1e40*/  STS.U16 [R36+0x100], R49 ;  /* 0x0001003124007388 */ /* 0x000fe80000000400 */
[----:B--2---:R-:W-:Y:S04]  /*1e50*/  STS.U16 [R37+0x140], R58 ;  /* 0x0001403a25007388 */ /* 0x004fe80000000400 */
[----:B------:R-:W-:Y:S04]  /*1e60*/  STS.U16 [R38+0x180], R59 ;  /* 0x0001803b26007388 */ /* 0x000fe80000000400 */
[----:B------:R2:W-:Y:S04]  /*1e70*/  STS.U16 [R39+0x1c0], R60 ;  /* 0x0001c03c27007388 */ /* 0x0005e80000000400 */
[----:B------:R-:W-:Y:S04]  /*1e80*/  STS.U16 [R40+0x200], R63 ;  /* 0x0002003f28007388 */ /* 0x000fe80000000400 */
[----:B------:R-:W-:Y:S04]  /*1e90*/  STS.U16 [R41+0x240], R64 ;  /* 0x0002404029007388 */ /* 0x000fe80000000400 */
[----:B---3--:R-:W-:Y:S04]  /*1ea0*/  STS.U16 [R42+0x280], R65 ;  /* 0x000280412a007388 */ /* 0x008fe80000000400 */
        /* <DEDUP_REMOVED lines=51> */
[----:B0-----:R-:W-:-:S03]  /*21e0*/  PRMT R114, RZ, 0x7610, R114 ;  /* 0x00007610ff727816 */ /* 0x001fc60000000072 */
        /* <DEDUP_REMOVED lines=45> */
[----:B------:R-:W-:Y:S04]  /*24c0*/  LDS.U16 R71, [R48+0x12] ;  /* 0x0000120030477984 */ /* 0x000fe80000000400 */
[----:B------:R-:W4:Y:S04]  /*24d0*/  LDS.U16 R73, [R48+0x14] ;  /* 0x0000140030497984 */ /* 0x000f280000000400 */
[----:B------:R-:W-:Y:S04]  /*24e0*/  LDS.U16 R75, [R48+0x16] ;  /* 0x00001600304b7984 */ /* 0x000fe80000000400 */
[----:B------:R-:W4:Y:S04]  /*24f0*/  LDS.U16 R77, [R48+0x18] ;  /* 0x00001800304d7984 */ /* 0x000f280000000400 */
        /* <DEDUP_REMOVED lines=8> */
[----:B------:R-:W-:Y:S02]  /*2580*/  ISETP.GE.AND P1, PT, R18, UR28, PT ;  /* 0x0000001c12007c0c */ /* 0x000fe4000bf26270 */
[----:B------:R-:W-:Y:S01]  /*2590*/  PRMT R122, RZ, 0x7610, R122 ;  /* 0x00007610ff7a7816 */ /* 0x000fe2000000007a */
[----:B------:R-:W4:Y:S01]  /*25a0*/  @!P2 LDG.E.U16 R136, desc[UR26][R50.64+0x2c0] ;  /* 0x0002c01a3288a981 */ /* 0x000f22000c1e1500 */
[----:B-1----:R-:W-:Y:S02]  /*25b0*/  PRMT R124, RZ, 0x7610, R124 ;  /* 0x00007610ff7c7816 */ /* 0x002fe4000000007c */
[----:B--2---:R-:W-:Y:S01]  /*25c0*/  PRMT R132, RZ, 0x7610, R132 ;  /* 0x00007610ff847816 */ /* 0x004fe20000000084 */
        /* <DEDUP_REMOVED lines=15> */
[----:B------:R-:W-:-:S09]  /*26c0*/  ISETP.NE.AND P1, PT, R87, RZ, PT ;  /* 0x000000ff5700720c */ /* 0x000fd20003f25270 */
[----:B------:R-:W2:Y:S01]  /*26d0*/  @!P0 LDG.E.U16 R113, desc[UR26][R50.64+0x200] ;  /* 0x0002001a32718981 */ /* 0x000ea2000c1e1500 */
[----:B------:R-:W-:Y:S02]  /*26e0*/  ISETP.NE.AND P0, PT, R115, RZ, PT ;  /* 0x000000ff7300720c */ /* 0x000fe40003f05270 */
[----:B------:R-:W-:-:S06]  /*26f0*/  PRMT R115, RZ, 0x7610, R115 ;  /* 0x00007610ff737816 */ /* 0x000fcc0000000073 */
[----:B------:R-:W2:Y:S05]  /*2700*/  @!P1 LDG.E.U16 R115, desc[UR26][R50.64+0x280] ;  /* 0x0002801a32739981 */ /* 0x000eaa000c1e1500 */
[----:B------:R3:W2:Y:S02]  /*2710*/  @!P0 LDG.E.U16 R134, desc[UR26][R50.64+0x240] ;  /* 0x0002401a32868981 */ /* 0x0006a4000c1e1500 */
[----:B---3--:R-:W-:Y:S02]  /*2720*/  IMAD.U32 R51, R66, 0x10000, RZ ;  /* 0x0001000042337824 */ /* 0x008fe400078e00ff */
[----:B----4-:R-:W-:Y:S02]  /*2730*/  IMAD.U32 R66, R69, 0x10000, RZ ;  /* 0x0001000045427824 */ /* 0x010fe400078e00ff */
[----:B------:R-:W-:-:S02]  /*2740*/  IMAD.U32 R69, R73, 0x10000, RZ ;  /* 0x0001000049457824 */ /* 0x000fc400078e00ff */
[----:B------:R-:W-:Y:S02]  /*2750*/  IMAD.U32 R73, R77, 0x10000, RZ ;  /* 0x000100004d497824 */ /* 0x000fe400078e00ff */
[----:B------:R-:W-:Y:S01]  /*2760*/  IMAD.U32 R77, R81, 0x10000, RZ ;  /* 0x00010000514d7824 */ /* 0x000fe200078e00ff */
[----:B------:R-:W-:-:S03]  /*2770*/  SHF.L.U32 R81, R83, 0x10, RZ ;  /* 0x0000001053517819 */ /* 0x000fc600000006ff */
[----:B------:R-:W-:Y:S01]  /*2780*/  FMUL.FTZ R83, R77, -1.4426950216293334961 ;  /* 0xbfb8aa3b4d537820 */ /* 0x000fe20000410000 */
[----:B------:R-:W-:Y:S02]  /*2790*/  IMAD.U32 R60, R60, 0x10000, RZ ;  /* 0x000100003c3c7824 */ /* 0x000fe400078e00ff */
[----:B------:R-:W-:Y:S01]  /*27a0*/  IMAD.U32 R53, R53, 0x10000, RZ ;  /* 0x0001000035357824 */ /* 0x000fe200078e00ff */
[----:B------:R-:W-:Y:S01]  /*27b0*/  MUFU.EX2 R147, R83 ;  /* 0x0000005300937308 */ /* 0x000fe20000000800 */
[----:B------:R-:W-:Y:S02]  /*27c0*/  FMUL.FTZ R87, R60, -1.4426950216293334961 ;  /* 0xbfb8aa3b3c577820 */ /* 0x000fe40000410000 */
[----:B------:R-:W-:-:S04]  /*27d0*/  FMUL.FTZ R123, R53, -1.4426950216293334961 ;  /* 0xbfb8aa3b357b7820 */ /* 0x000fc80000410000 */
[----:B------:R-:W0:Y:S04]  /*27e0*/  MUFU.EX2 R87, R87 ;  /* 0x0000005700577308 */ /* 0x000e280000000800 */
[----:B------:R-:W-:Y:S01]  /*27f0*/  MUFU.EX2 R123, R123 ;  /* 0x0000007b007b7308 */ /* 0x000fe20000000800 */
[----:B------:R-:W-:Y:S01]  /*2800*/  SHF.L.U32 R52, R52, 0x10, RZ ;  /* 0x0000001034347819 */ /* 0x000fe200000006ff */
[----:B------:R-:W-:-:S04]  /*2810*/  IMAD.U32 R62, R62, 0x10000, RZ ;  /* 0x000100003e3e7824 */ /* 0x000fc800078e00ff */
[----:B------:R-:W-:Y:S01]  /*2820*/  FMUL.FTZ R121, R52, -1.4426950216293334961 ;  /* 0xbfb8aa3b34797820 */ /* 0x000fe20000410000 */
[----:B------:R-:W-:Y:S01]  /*2830*/  FMUL.FTZ R127, R62, -1.4426950216293334961 ;  /* 0xbfb8aa3b3e7f7820 */ /* 0x000fe20000410000 */
[----:B0-----:R-:W-:-:S04]  /*2840*/  FADD.FTZ R87, R87, 1 ;  /* 0x3f80000057577421 */ /* 0x001fc80000010000 */
[----:B------:R-:W-:Y:S04]  /*2850*/  MUFU.EX2 R121, R121 ;  /* 0x0000007900797308 */ /* 0x000fe80000000800 */
[----:B------:R-:W0:Y:S01]  /*2860*/  MUFU.RCP R87, R87 ;  /* 0x0000005700577308 */ /* 0x000e220000001000 */
[----:B------:R-:W-:-:S07]  /*2870*/  SHF.L.U32 R50, R64, 0x10, RZ ;  /* 0x0000001040327819 */ /* 0x000fce00000006ff */
[----:B------:R-:W-:Y:S01]  /*2880*/  MUFU.EX2 R127, R127 ;  /* 0x0000007f007f7308 */ /* 0x000fe20000000800 */
[----:B------:R-:W-:Y:S02]  /*2890*/  SHF.L.U32 R64, R67, 0x10, RZ ;  /* 0x0000001043407819 */ /* 0x000fe400000006ff */
[----:B------:R-:W-:Y:S02]  /*28a0*/  SHF.L.U32 R67, R71, 0x10, RZ ;  /* 0x0000001047437819 */ /* 0x000fe400000006ff */
[----:B------:R-:W-:Y:S02]  /*28b0*/  SHF.L.U32 R71, R75, 0x10, RZ ;  /* 0x000000104b477819 */ /* 0x000fe400000006ff */
[----:B------:R-:W-:Y:S01]  /*28c0*/  SHF.L.U32 R75, R79, 0x10, RZ ;  /* 0x000000104f4b7819 */ /* 0x000fe200000006ff */
[----:B------:R-:W-:Y:S01]  /*28d0*/  FMUL.FTZ R79, R73, -1.4426950216293334961 ;  /* 0xbfb8aa3b494f7820 */ /* 0x000fe20000410000 */
[----:B------:R-:W-:Y:S02]  /*28e0*/  IMAD.U32 R116, R116, 0x10000, RZ ;  /* 0x0001000074747824 */ /* 0x000fe400078e00ff */
[----:B------:R-:W-:-:S02]  /*28f0*/  IMAD.U32 R120, R120, 0x10000, RZ ;  /* 0x0001000078787824 */ /* 0x000fc400078e00ff */
[----:B------:R-:W-:Y:S01]  /*2900*/  FMUL.FTZ R129, R50, -1.4426950216293334961 ;  /* 0xbfb8aa3b32817820 */ /* 0x000fe20000410000 */
[----:B------:R0:W-:Y:S01]  /*2910*/  MUFU.EX2 R144, R79 ;  /* 0x0000004f00907308 */ /* 0x0001e20000000800 */
[----:B------:R-:W-:Y:S01]  /*2920*/  FMUL.FTZ R141, R71, -1.4426950216293334961 ;  /* 0xbfb8aa3b478d7820 */ /* 0x000fe20000410000 */
[----:B0-----:R-:W-:-:S03]  /*2930*/  FADD.FTZ R79, -R87, 1 ;  /* 0x3f800000574f7421 */ /* 0x001fc60000010100 */
[----:B------:R-:W-:Y:S01]  /*2940*/  MUFU.EX2 R129, R129 ;  /* 0x0000008100817308 */ /* 0x000fe20000000800 */
[----:B------:R-:W-:-:S03]  /*2950*/  FFMA.FTZ R79, R60, R79, 1 ;  /* 0x3f8000003c4f7423 */ /* 0x000fc6000001004f */
[----:B------:R-:W-:Y:S01]  /*2960*/  MUFU.EX2 R142, R141 ;  /* 0x0000008d008e7308 */ /* 0x000fe20000000800 */
[----:B------:R-:W-:Y:S01]  /*2970*/  SHF.L.U32 R61, R61, 0x10, RZ ;  /* 0x000000103d3d7819 */ /* 0x000fe200000006ff */
[----:B------:R-:W-:-:S04]  /*2980*/  FMUL.FTZ R133, R64, -1.4426950216293334961 ;  /* 0xbfb8aa3b40857820 */ /* 0x000fc80000410000 */
[----:B------:R-:W-:Y:S02]  /*2990*/  FMUL.FTZ R125, R61, -1.4426950216293334961 ;  /* 0xbfb8aa3b3d7d7820 */ /* 0x000fe40000410000 */
[----:B------:R-:W-:Y:S01]  /*29a0*/  MUFU.EX2 R133, R133 ;  /* 0x0000008500857308 */ /* 0x000fe20000000800 */
[----:B------:R-:W-:-:S03]  /*29b0*/  FMUL.FTZ R135, R66, -1.4426950216293334961 ;  /* 0xbfb8aa3b42877820 */ /* 0x000fc60000410000 */
[----:B------:R-:W-:Y:S04]  /*29c0*/  MUFU.EX2 R125, R125 ;  /* 0x0000007d007d7308 */ /* 0x000fe80000000800 */
[----:B------:R-:W0:Y:S01]  /*29d0*/  MUFU.EX2 R135, R135 ;  /* 0x0000008700877308 */ /* 0x000e220000000800 */
[----:B------:R-:W-:Y:S01]  /*29e0*/  SHF.L.U32 R118, R118, 0x10, RZ ;  /* 0x0000001076767819 */ /* 0x000fe200000006ff */
[----:B------:R-:W-:Y:S01]  /*29f0*/  FMUL.FTZ R131, R51, -1.4426950216293334961 ;  /* 0xbfb8aa3b33837820 */ /* 0x000fe20000410000 */
[----:B------:R-:W-:Y:S01]  /*2a00*/  SHF.L.U32 R128, R128, 0x10, RZ ;  /* 0x0000001080807819 */ /* 0x000fe200000006ff */
[----:B------:R-:W-:Y:S01]  /*2a10*/  FMUL.FTZ R139, R69, -1.4426950216293334961 ;  /* 0xbfb8aa3b458b7820 */ /* 0x000fe20000410000 */
[----:B------:R-:W-:Y:S02]  /*2a20*/  IMAD.U32 R130, R130, 0x10000, RZ ;  /* 0x0001000082827824 */ /* 0x000fe400078e00ff */
[----:B------:R-:W-:Y:S01]  /*2a30*/  FMUL.FTZ R137, R67, -1.4426950216293334961 ;  /* 0xbfb8aa3b43897820 */ /* 0x000fe20000410000 */
[----:B------:R-:W1:Y:S01]  /*2a40*/  MUFU.EX2 R131, R131 ;  /* 0x0000008300837308 */ /* 0x000e620000000800 */
[----:B0-----:R-:W-:-:S03]  /*2a50*/  FADD.FTZ R135, R135, 1 ;  /* 0x3f80000087877421 */ /* 0x001fc60000010000 */
[----:B------:R-:W0:Y:S01]  /*2a60*/  MUFU.EX2 R139, R139 ;  /* 0x0000008b008b7308 */ /* 0x000e220000000800 */
[----:B------:R-:W-:Y:S04]  /*2a70*/  STS.U16 [R32], R85 ;  /* 0x0000005520007388 */ /* 0x000fe80000000400 */
[----:B------:R3:W-:Y:S04]  /*2a80*/  STS.U16 [R33+0x40], R114 ;  /* 0x0000407221007388 */ /* 0x0007e80000000400 */
[----:B--2---:R-:W-:Y:S04]  /*2a90*/  STS.U16 [R34+0x80], R89 ;  /* 0x0000805922007388 */ /* 0x004fe80000000400 */
        /* <DEDUP_REMOVED lines=12> */
[----:B------:R-:W-:Y:S01]  /*2b60*/  STS.U16 [R47+0x3c0], R140 ;  /* 0x0003c08c2f007388 */ /* 0x000fe20000000400 */
[----:B------:R-:W-:-:S03]  /*2b70*/  NOP ;  /* 0x0000000000007918 */ /* 0x000fc60000000000 */
[----:B------:R-:W0:Y:S04]  /*2b80*/  LDS.U16 R83, [R48] ;  /* 0x0000000030537984 */ /* 0x000e280000000400 */
[----:B------:R-:W0:Y:S01]  /*2b90*/  LDS.U16 R89, [R48+0x4] ;  /* 0x0000040030597984 */ /* 0x000e220000000400 */
[----:B---3--:R-:W-:-:S03]  /*2ba0*/  FADD.FTZ R114, R123, 1 ;  /* 0x3f8000007b727421 */ /* 0x008fc60000010000 */
[----:B------:R-:W3:Y:S03]  /*2bb0*/  LDS.U16 R85, [R48+0x2] ;  /* 0x0000020030557984 */ /* 0x000ee60000000400 */
[----:B------:R-:W0:Y:S01]  /*2bc0*/  MUFU.RCP R114, R114 ;  /* 0x0000007200727308 */ /* 0x000e220000001000 */
[----:B--2---:R-:W-:Y:S01]  /*2bd0*/  FADD.FTZ R91, R121, 1 ;  /* 0x3f800000795b7421 */ /* 0x004fe20000010000 */
[----:B------:R-:W2:Y:S01]  /*2be0*/  LDS.U16 R119, [R48+0x8] ;  /* 0x0000080030777984 */ /* 0x000ea20000000400 */
[----:B----4-:R-:W-:-:S03]  /*2bf0*/  FADD.FTZ R93, R127, 1 ;  /* 0x3f8000007f5d7421 */ /* 0x010fc60000010000 */
[----:B------:R-:W4:Y:S01]  /*2c00*/  LDS.U16 R121, [R48+0xa] ;  /* 0x00000a0030797984 */ /* 0x000f220000000400 */
[----:B-1----:R-:W-:-:S03]  /*2c10*/  FADD.FTZ R113, R129, 1 ;  /* 0x3f80000081717421 */ /* 0x002fc60000010000 */
[----:B------:R-:W-:Y:S01]  /*2c20*/  LDS.U16 R117, [R48+0x6] ;  /* 0x0000060030757984 */ /* 0x000fe20000000400 */
[----:B0-----:R-:W-:Y:S01]  /*2c30*/  FADD.FTZ R115, R133, 1 ;  /* 0x3f80000085737421 */ /* 0x001fe20000010000 */
[----:B------:R-:W-:Y:S01]  /*2c40*/  FADD.FTZ R122, R125, 1 ;  /* 0x3f8000007d7a7421 */ /* 0x000fe20000010000 */
[----:B------:R-:W-:Y:S01]  /*2c50*/  FMUL.FTZ R145, R75, -1.4426950216293334961 ;  /* 0xbfb8aa3b4b917820 */ /* 0x000fe20000410000 */
[----:B------:R-:W-:Y:S01]  /*2c60*/  FMUL.FTZ R148, R81, -1.4426950216293334961 ;  /* 0xbfb8aa3b51947820 */ /* 0x000fe20000410000 */
[----:B------:R-:W-:Y:S01]  /*2c70*/  LDS.U16 R150, [R48+0x16] ;  /* 0x0000160030967984 */ /* 0x000fe20000000400 */
[----:B------:R-:W-:Y:S01]  /*2c80*/  FADD.FTZ R136, -R114, 1 ;  /* 0x3f80000072887421 */ /* 0x000fe20000010100 */
[----:B------:R-:W-:Y:S02]  /*2c90*/  SHF.L.U32 R83, R83, 0x10, RZ ;  /* 0x0000001053537819 */ /* 0x000fe400000006ff */
[----:B------:R-:W-:-:S03]  /*2ca0*/  SHF.L.U32 R89, R89, 0x10, RZ ;  /* 0x0000001059597819 */ /* 0x000fc600000006ff */
[----:B------:R-:W-:Y:S01]  /*2cb0*/  FMUL.FTZ R132, R116, R83 ;  /* 0x0000005374847220 */ /* 0x000fe20000410000 */
[----:B------:R-:W0:Y:S01]  /*2cc0*/  MUFU.RCP R91, R91 ;  /* 0x0000005b005b7308 */ /* 0x000e220000001000 */
[----:B------:R-:W-:Y:S01]  /*2cd0*/  LDS.U16 R125, [R48+0xc] ;  /* 0x00000c00307d7984 */ /* 0x000fe20000000400 */
[----:B------:R-:W-:Y:S01]  /*2ce0*/  FMUL.FTZ R127, R120, R89 ;  /* 0x00000059787f7220 */ /* 0x000fe20000410000 */
[----:B------:R-:W-:Y:S01]  /*2cf0*/  FMUL.FTZ R132, R87, R132 ;  /* 0x0000008457847220 */ /* 0x000fe20000410000 */
[----:B------:R-:W-:Y:S01]  /*2d00*/  FFMA.FTZ R136, R53, R136, 1 ;  /* 0x3f80000035887423 */ /* 0x000fe20000010088 */
[----:B---3--:R-:W-:Y:S02]  /*2d10*/  IMAD.U32 R85, R85, 0x10000, RZ ;  /* 0x0001000055557824 */ /* 0x008fe400078e00ff */
[----:B------:R-:W-:Y:S01]  /*2d20*/  FMUL.FTZ R127, R114, R127 ;  /* 0x0000007f727f7220 */ /* 0x000fe20000410000 */
[----:B------:R-:W-:Y:S01]  /*2d30*/  FMUL.FTZ R141, R132, R79 ;  /* 0x0000004f848d7220 */ /* 0x000fe20000410000 */
[----:B------:R-:W1:Y:S01]  /*2d40*/  MUFU.RCP R93, R93 ;  /* 0x0000005d005d7308 */ /* 0x000e620000001000 */
[----:B------:R-:W-:Y:S01]  /*2d50*/  LDS.U16 R129, [R48+0x10] ;  /* 0x0000100030817984 */ /* 0x000fe20000000400 */
[----:B------:R-:W-:-:S03]  /*2d60*/  FMUL.FTZ R79, R127, R136 ;  /* 0x000000887f4f7220 */ /* 0x000fc60000410000 */
[----:B------:R-:W3:Y:S03]  /*2d70*/  LDS.U16 R127, [R48+0xe] ;  /* 0x00000e00307f7984 */ /* 0x000ee60000000400 */
[----:B------:R-:W1:Y:S01]  /*2d80*/  MUFU.RCP R113, R113 ;  /* 0x0000007100717308 */ /* 0x000e620000001000 */
[----:B0-----:R-:W-:Y:S01]  /*2d90*/  FADD.FTZ R123, -R91, 1 ;  /* 0x3f8000005b7b7421 */ /* 0x001fe20000010100 */
[----:B------:R-:W-:Y:S01]  /*2da0*/  FMUL.FTZ R134, R118, R85 ;  /* 0x0000005576867220 */ /* 0x000fe20000410000 */
[----:B--2---:R-:W-:Y:S02]  /*2db0*/  IMAD.U32 R119, R119, 0x10000, RZ ;  /* 0x0001000077777824 */ /* 0x004fe400078e00ff */
[----:B------:R-:W-:Y:S01]  /*2dc0*/  FFMA.FTZ R123, R52, R123, 1 ;  /* 0x3f800000347b7423 */ /* 0x000fe2000001007b */
[----:B------:R-:W-:Y:S02]  /*2dd0*/  FMUL.FTZ R134, R91, R134 ;  /* 0x000000865b867220 */ /* 0x000fe40000410000 */
[----:B------:R-:W0:Y:S01]  /*2de0*/  MUFU.RCP R115, R115 ;  /* 0x0000007300737308 */ /* 0x000e220000001000 */
[----:B----4-:R-:W-:Y:S01]  /*2df0*/  SHF.L.U32 R121, R121, 0x10, RZ ;  /* 0x0000001079797819 */ /* 0x010fe200000006ff */
[----:B------:R-:W-:Y:S01]  /*2e00*/  FMUL.FTZ R156, R134, R123 ;  /* 0x0000007b869c7220 */ /* 0x000fe20000410000 */
[----:B-1----:R-:W-:Y:S01]  /*2e10*/  FADD.FTZ R133, -R93, 1 ;  /* 0x3f8000005d857421 */ /* 0x002fe20000010100 */
[----:B------:R-:W-:-:S02]  /*2e20*/  FMUL.FTZ R136, R128, R119 ;  /* 0x0000007780887220 */ /* 0x000fc40000410000 */
[----:B------:R-:W-:Y:S02]  /*2e30*/  FMUL.FTZ R138, R130, R121 ;  /* 0x00000079828a7220 */ /* 0x000fe40000410000 */
[----:B------:R1:W-:Y:S01]  /*2e40*/  MUFU.RCP R123, R135 ;  /* 0x00000087007b7308 */ /* 0x0003e20000001000 */
[----:B------:R-:W-:Y:S01]  /*2e50*/  FFMA.FTZ R133, R62, R133, 1 ;  /* 0x3f8000003e857423 */ /* 0x000fe20000010085 */
[----:B------:R-:W-:Y:S01]  /*2e60*/  FMUL.FTZ R136, R93, R136 ;  /* 0x000000885d887220 */ /* 0x000fe20000410000 */
[----:B-1----:R-:W-:-:S05]  /*2e70*/  FADD.FTZ R135, -R113, 1 ;  /* 0x3f80000071877421 */ /* 0x002fca0000010100 */
[----:B------:R1:W-:Y:S01]  /*2e80*/  MUFU.EX2 R146, R145 ;  /* 0x0000009100927308 */ /* 0x0003e20000000800 */
[----:B------:R-:W-:Y:S01]  /*2e90*/  FFMA.FTZ R140, R50, R135, 1 ;  /* 0x3f800000328c7423 */ /* 0x000fe20000010087 */
[----:B------:R-:W-:Y:S02]  /*2ea0*/  FMUL.FTZ R135, R113, R138 ;  /* 0x0000008a71877220 */ /* 0x000fe40000410000 */
[----:B------:R-:W2:Y:S01]  /*2eb0*/  MUFU.RCP R122, R122 ;  /* 0x0000007a007a7308 */ /* 0x000ea20000001000 */
[----:B-1----:R-:W-:Y:S01]  /*2ec0*/  FMUL.FTZ R145, R136, R133 ;  /* 0x0000008588917220 */ /* 0x002fe20000410000 */
[----:B------:R-:W-:Y:S01]  /*2ed0*/  IMAD.U32 R136, R65, 0x10000, RZ ;  /* 0x0001000041887824 */ /* 0x000fe200078e00ff */
[----:B---3--:R-:W-:-:S05]  /*2ee0*/  SHF.L.U32 R127, R127, 0x10, RZ ;  /* 0x000000107f7f7819 */ /* 0x008fca00000006ff */
[----:B------:R-:W1:Y:S01]  /*2ef0*/  MUFU.EX2 R137, R137 ;  /* 0x0000008900897308 */ /* 0x000e620000000800 */
[----:B------:R-:W-:Y:S01]  /*2f00*/  FMUL.FTZ R162, R135, R140 ;  /* 0x0000008c87a27220 */ /* 0x000fe20000410000 */
[----:B------:R-:W-:Y:S02]  /*2f10*/  IMAD.U32 R140, R63, 0x10000, RZ ;  /* 0x000100003f8c7824 */ /* 0x000fe400078e00ff */
[----:B------:R3:W4:Y:S01]  /*2f20*/  MUFU.EX2 R153, R148 ;  /* 0x0000009400997308 */ /* 0x0007220000000800 */
[----:B0-----:R-:W-:Y:S01]  /*2f30*/  FADD.FTZ R63, -R115, 1 ;  /* 0x3f800000733f7421 */ /* 0x001fe20000010100 */
[----:B------:R-:W-:Y:S01]  /*2f40*/  LDS.U16 R133, [R48+0x14] ;  /* 0x0000140030857984 */ /* 0x000fe20000000400 */
[----:B------:R-:W-:Y:S01]  /*2f50*/  FMUL.FTZ R152, R136, R127 ;  /* 0x0000007f88987220 */ /* 0x000fe20000410000 */
[----:B------:R-:W-:Y:S02]  /*2f60*/  FADD.FTZ R124, R131, 1 ;  /* 0x3f800000837c7421 */ /* 0x000fe40000010000 */
[----:B------:R-:W-:Y:S04]  /*2f70*/  LDS.U16 R135, [R48+0x18] ;  /* 0x0000180030877984 */ /* 0x000fe80000000400 */
[----:B---3--:R-:W0:Y:S01]  /*2f80*/  LDS.U16 R148, [R48+0x12] ;  /* 0x0000120030947984 */ /* 0x008e220000000400 */
[----:B------:R-:W-:Y:S01]  /*2f90*/  FADD.FTZ R139, R139, 1 ;  /* 0x3f8000008b8b7421 */ /* 0x000fe20000010000 */
[----:B------:R-:W-:Y:S01]  /*2fa0*/  FFMA.FTZ R63, R64, R63, 1 ;  /* 0x3f800000403f7423 */ /* 0x000fe2000001003f */
[----:B------:R-:W-:Y:S01]  /*2fb0*/  FMUL.FTZ R152, R115, R152 ;  /* 0x0000009873987220 */ /* 0x000fe20000410000 */
[----:B------:R-:W3:Y:S01]  /*2fc0*/  MUFU.RCP R124, R124 ;  /* 0x0000007c007c7308 */ /* 0x000ee20000001000 */
[----:B------:R-:W-:Y:S01]  /*2fd0*/  SHF.L.U32 R117, R117, 0x10, RZ ;  /* 0x0000001075757819 */ /* 0x000fe200000006ff */
[----:B------:R-:W-:Y:S01]  /*2fe0*/  FADD.FTZ R151, R147, 1 ;  /* 0x3f80000093977421 */ /* 0x000fe20000010000 */
[----:B------:R-:W-:-:S02]  /*2ff0*/  IMAD.U32 R126, R126, 0x10000, RZ ;  /* 0x000100007e7e7824 */ /* 0x000fc400078e00ff */
[----:B------:R-:W-:Y:S01]  /*3000*/  FMUL.FTZ R147, R152, R63 ;  /* 0x0000003f98937220 */ /* 0x000fe20000410000 */
[----:B-1----:R-:W-:Y:S01]  /*3010*/  FADD.FTZ R132, R137, 1 ;  /* 0x3f80000089847421 */ /* 0x002fe20000010000 */
[----:B------:R-:W1:Y:S01]  /*3020*/  LDS.U16 R63, [R48+0x1a] ;  /* 0x00001a00303f7984 */ /* 0x000e620000000400 */
[----:B------:R4:W-:Y:S03]  /*3030*/  MUFU.RCP R138, R139 ;  /* 0x0000008b008a7308 */ /* 0x0009e60000001000 */
[----:B------:R-:W-:Y:S01]  /*3040*/  LDS.U16 R137, [R48+0x1c] ;  /* 0x00001c0030897984 */ /* 0x000fe20000000400 */
[----:B--2---:R-:W-:Y:S01]  /*3050*/  FADD.FTZ R134, -R122, 1 ;  /* 0x3f8000007a867421 */ /* 0x004fe20000010100 */
[----:B------:R-:W-:Y:S02]  /*3060*/  FMUL.FTZ R131, R126, R117 ;  /* 0x000000757e837220 */ /* 0x000fe40000410000 */
[----:B----4-:R-:W2:Y:S01]  /*3070*/  LDS.U16 R139, [R48+0x1e] ;  /* 0x00001e00308b7984 */ /* 0x010ea20000000400 */
[----:B------:R-:W-:Y:S01]  /*3080*/  FADD.FTZ R142, R142, 1 ;  /* 0x3f8000008e8e7421 */ /* 0x000fe20000010000 */
[----:B------:R-:W-:Y:S01]  /*3090*/  FFMA.FTZ R134, R61, R134, 1 ;  /* 0x3f8000003d867423 */ /* 0x000fe20000010086 */
[----:B------:R-:W-:Y:S01]  /*30a0*/  FMUL.FTZ R131, R122, R131 ;  /* 0x000000837a837220 */ /* 0x000fe20000410000 */
[----:B------:R-:W-:Y:S01]  /*30b0*/  SHF.L.U32 R125, R125, 0x10, RZ ;  /* 0x000000107d7d7819 */ /* 0x000fe200000006ff */
[----:B------:R-:W-:Y:S01]  /*30c0*/  FADD.FTZ R144, R144, 1 ;  /* 0x3f80000090907421 */ /* 0x000fe20000010000 */
[----:B------:R-:W-:Y:S01]  /*30d0*/  SHF.L.U32 R129, R129, 0x10, RZ ;  /* 0x0000001081817819 */ /* 0x000fe200000006ff */
[----:B------:R-:W-:Y:S01]  /*30e0*/  FMUL.FTZ R160, R131, R134 ;  /* 0x0000008683a07220 */ /* 0x000fe20000410000 */
[----:B------:R-:W4:Y:S01]  /*30f0*/  MUFU.RCP R142, R142 ;  /* 0x0000008e008e7308 */ /* 0x000f220000001000 */
[----:B------:R-:W-:-:S02]  /*3100*/  IMAD.U32 R134, R78, 0x10000, RZ ;  /* 0x000100004e867824 */ /* 0x000fc400078e00ff */
[----:B---3--:R-:W-:Y:S01]  /*3110*/  FADD.FTZ R78, -R124, 1 ;  /* 0x3f8000007c4e7421 */ /* 0x008fe20000010100 */
[----:B------:R-:W-:Y:S01]  /*3120*/  FMUL.FTZ R154, R140, R129 ;  /* 0x000000818c9a7220 */ /* 0x000fe20000410000 */
[----:B------:R-:W-:-:S03]  /*3130*/  FMUL.FTZ R131, R134, R125 ;  /* 0x0000007d86837220 */ /* 0x000fc60000410000 */
[----:B------:R-:W3:Y:S01]  /*3140*/  MUFU.RCP R132, R132 ;  /* 0x0000008400847308 */ /* 0x000ee20000001000 */
[----:B------:R-:W-:Y:S01]  /*3150*/  FADD.FTZ R65, -R123, 1 ;  /* 0x3f8000007b417421 */ /* 0x000fe20000010100 */
[----:B------:R-:W-:Y:S01]  /*3160*/  FFMA.FTZ R78, R51, R78, 1 ;  /* 0x3f800000334e7423 */ /* 0x000fe2000001004e */
[----:B------:R-:W-:Y:S01]  /*3170*/  FMUL.FTZ R131, R124, R131 ;  /* 0x000000837c837220 */ /* 0x000fe20000410000 */
[----:B------:R-:W-:Y:S01]  /*3180*/  FADD.FTZ R146, R146, 1 ;  /* 0x3f80000092927421 */ /* 0x000fe20000010000 */
[----:B------:R-:W-:-:S03]  /*3190*/  FMUL.FTZ R154, R123, R154 ;  /* 0x0000009a7b9a7220 */ /* 0x000fc60000410000 */
[----:B------:R-:W1:Y:S01]  /*31a0*/  MUFU.RCP R144, R144 ;  /* 0x0000009000907308 */ /* 0x000e620000001000 */
[----:B------:R-:W-:Y:S01]  /*31b0*/  FFMA.FTZ R65, R66, R65, 1 ;  /* 0x3f80000042417423 */ /* 0x000fe20000010041 */
[----:B------:R-:W-:Y:S01]  /*31c0*/  FADD.FTZ R153, R153, 1 ;  /* 0x3f80000099997421 */ /* 0x000fe20000010000 */
[----:B------:R-:W-:Y:S01]  /*31d0*/  FMUL.FTZ R78, R131, R78 ;  /* 0x0000004e834e7220 */ /* 0x000fe20000410000 */
[----:B------:R-:W-:Y:S02]  /*31e0*/  IMAD.U32 R131, R57, 0x10000, RZ ;  /* 0x0001000039837824 */ /* 0x000fe400078e00ff */
[----:B------:R-:W-:Y:S01]  /*31f0*/  FMUL.FTZ R149, R154, R65 ;  /* 0x000000419a957220 */ /* 0x000fe20000410000 */
[----:B------:R-:W-:Y:S01]  /*3200*/  IMAD.U32 R150, R150, 0x10000, RZ ;  /* 0x0001000096967824 */ /* 0x000fe200078e00ff */
[----:B------:R-:W2:Y:S01]  /*3210*/  MUFU.RCP R146, R146 ;  /* 0x0000009200927308 */ /* 0x000ea20000001000 */
[----:B------:R-:W-:Y:S02]  /*3220*/  IMAD.U32 R65, R59, 0x10000, RZ ;  /* 0x000100003b417824 */ /* 0x000fe400078e00ff */
[----:B----4-:R-:W-:Y:S01]  /*3230*/  FADD.FTZ R168, -R142, 1 ;  /* 0x3f8000008ea87421 */ /* 0x010fe20000010100 */
[----:B0-----:R-:W-:Y:S01]  /*3240*/  IMAD.U32 R148, R148, 0x10000, RZ ;  /* 0x0001000094947824 */ /* 0x001fe200078e00ff */
[----:B------:R-:W-:-:S03]  /*3250*/  SHF.L.U32 R58, R58, 0x10, RZ ;  /* 0x000000103a3a7819 */ /* 0x000fc600000006ff */
[----:B------:R0:W4:Y:S01]  /*3260*/  MUFU.RCP R152, R151 ;  /* 0x0000009700987308 */ /* 0x0001220000001000 */
[----:B------:R-:W-:Y:S01]  /*3270*/  SHF.L.U32 R56, R56, 0x10, RZ ;  /* 0x0000001038387819 */ /* 0x000fe200000006ff */
[----:B---3--:R-:W-:Y:S01]  /*3280*/  FADD.FTZ R158, -R132, 1 ;  /* 0x3f800000849e7421 */ /* 0x008fe20000010100 */
[----:B------:R-:W-:-:S05]  /*3290*/  SHF.L.U32 R133, R133, 0x10, RZ ;  /* 0x0000001085857819 */ /* 0x000fca00000006ff */
[----:B------:R3:W4:Y:S01]  /*32a0*/  MUFU.RCP R154, R153 ;  /* 0x00000099009a7308 */ /* 0x0007220000001000 */
[----:B0-----:R-:W-:Y:S01]  /*32b0*/  FMUL.FTZ R151, R131, R150 ;  /* 0x0000009683977220 */ /* 0x001fe20000410000 */
[----:B------:R-:W-:Y:S01]  /*32c0*/  SHF.L.U32 R135, R135, 0x10, RZ ;  /* 0x0000001087877819 */ /* 0x000fe200000006ff */
[----:B------:R-:W-:Y:S01]  /*32d0*/  FMUL.FTZ R57, R65, R148 ;  /* 0x0000009441397220 */ /* 0x000fe20000410000 */
[----:B------:R-:W-:Y:S01]  /*32e0*/  FFMA.FTZ R168, R71, R168, 1 ;  /* 0x3f80000047a87423 */ /* 0x000fe200000100a8 */
[----:B------:R-:W-:Y:S01]  /*32f0*/  FMUL.FTZ R151, R142, R151 ;  /* 0x000000978e977220 */ /* 0x000fe20000410000 */
[----:B------:R-:W-:Y:S01]  /*3300*/  FADD.FTZ R164, -R138, 1 ;  /* 0x3f8000008aa47421 */ /* 0x000fe20000010100 */
[----:B-1----:R-:W-:Y:S01]  /*3310*/  FADD.FTZ R170, -R144, 1 ;  /* 0x3f80000090aa7421 */ /* 0x002fe20000010100 */
[----:B------:R-:W-:Y:S01]  /*3320*/  FFMA.FTZ R158, R67, R158, 1 ;  /* 0x3f800000439e7423 */ /* 0x000fe2000001009e */
[----:B------:R-:W-:Y:S01]  /*3330*/  FMUL.FTZ R59, R58, R133 ;  /* 0x000000853a3b7220 */ /* 0x000fe20000410000 */
[----:B---3--:R-:W-:Y:S01]  /*3340*/  FMUL.FTZ R153, R56, R135 ;  /* 0x0000008738997220 */ /* 0x008fe20000410000 */
[----:B------:R-:W-:Y:S01]  /*3350*/  FMUL.FTZ R57, R132, R57 ;  /* 0x0000003984397220 */ /* 0x000fe20000410000 */
[----:B------:R-:W-:Y:S01]  /*3360*/  FMUL.FTZ R168, R151, R168 ;  /* 0x000000a897a87220 */ /* 0x000fe20000410000 */
[----:B------:R-:W-:Y:S01]  /*3370*/  F2FP.BF16.F32.PACK_AB R151, R156, R141 ;  /* 0x0000008d9c97723e */ /* 0x000fe200000010ff */
[----:B------:R-:W-:Y:S01]  /*3380*/  BAR.SYNC.DEFER_BLOCKING 0x0 ;  /* 0x0000000000007b1d */ /* 0x000fe20000010000 */
[----:B------:R-:W-:Y:S01]  /*3390*/  FFMA.FTZ R166, R69, R164, 1 ;  /* 0x3f80000045a67423 */ /* 0x000fe200000100a4 */
[----:B------:R-:W-:Y:S01]  /*33a0*/  SHF.L.U32 R156, R54, 0x10, RZ ;  /* 0x00000010369c7819 */ /* 0x000fe200000006ff */
[----:B------:R-:W-:Y:S01]  /*33b0*/  FFMA.FTZ R170, R73, R170, 1 ;  /* 0x3f80000049aa7423 */ /* 0x000fe200000100aa */
[----:B------:R-:W-:Y:S01]  /*33c0*/  FMUL.FTZ R59, R138, R59 ;  /* 0x0000003b8a3b7220 */ /* 0x000fe20000410000 */
[----:B------:R-:W-:Y:S01]  /*33d0*/  FMUL.FTZ R153, R144, R153 ;  /* 0x0000009990997220 */ /* 0x000fe20000410000 */
[----:B------:R-:W-:Y:S01]  /*33e0*/  FMUL.FTZ R164, R57, R158 ;  /* 0x0000009e39a47220 */ /* 0x000fe20000410000 */
[----:B------:R-:W-:Y:S01]  /*33f0*/  SHF.L.U32 R54, R63, 0x10, RZ ;  /* 0x000000103f367819 */ /* 0x000fe200000006ff */
[----:B------:R-:W-:Y:S01]  /*3400*/  IMAD.U32 R141, R55, 0x10000, RZ ;  /* 0x00010000378d7824 */ /* 0x000fe200078e00ff */
[----:B--2---:R-:W-:Y:S01]  /*3410*/  SHF.L.U32 R139, R139, 0x10, RZ ;  /* 0x000000108b8b7819 */ /* 0x004fe200000006ff */
[----:B------:R-:W-:-:S02]  /*3420*/  IMAD.U32 R158, R49, 0x10000, RZ ;  /* 0x00010000319e7824 */ /* 0x000fc400078e00ff */
[----:B------:R-:W-:Y:S02]  /*3430*/  IMAD.U32 R137, R137, 0x10000, RZ ;  /* 0x0001000089897824 */ /* 0x000fe400078e00ff */
[----:B------:R-:W-:Y:S01]  /*3440*/  FMUL.FTZ R59, R59, R166 ;  /* 0x000000a63b3b7220 */ /* 0x000fe20000410000 */
[----:B------:R-:W-:Y:S01]  /*3450*/  FMUL.FTZ R153, R153, R170 ;  /* 0x000000aa99997220 */ /* 0x000fe20000410000 */
[----:B------:R-:W-:Y:S01]  /*3460*/  FADD.FTZ R166, -R146, 1 ;  /* 0x3f80000092a67421 */ /* 0x000fe20000010100 */
[----:B----4-:R-:W-:Y:S01]  /*3470*/  FADD.FTZ R170, -R152, 1 ;  /* 0x3f80000098aa7421 */ /* 0x010fe20000010100 */
        /* <DEDUP_REMOVED lines=32> */
[----:B--2---:R-:W-:-:S03]  /*3680*/  PRMT R79, R55, 0x7610, R79 ;  /* 0x00007610374f7816 */ /* 0x004fc6000000004f */
[----:B------:R2:W-:Y:S01]  /*3690*/  STS.U16 [R48+0xc], R78 ;  /* 0x00000c4e30007388 */ /* 0x0005e20000000400 */
[----:B0-----:R-:W-:Y:S02]  /*36a0*/  PRMT R57, R59, 0x7632, R57 ;  /* 0x000076323b397816 */ /* 0x001fe40000000039 */
[----:B-1----:R-:W-:Y:S01]  /*36b0*/  PRMT R63, R153, 0x7632, R63 ;  /* 0x00007632993f7816 */ /* 0x002fe2000000003f */
[----:B------:R-:W-:Y:S01]  /*36c0*/  STS.U16 [R48+0x8], R145 ;  /* 0x0000089130007388 */ /* 0x000fe20000000400 */
[----:B--2---:R-:W-:-:S03]  /*36d0*/  IMAD.U32 R78, RZ, RZ, UR28 ;  /* 0x0000001cff4e7e24 */ /* 0x004fc6000f8e00ff */
        /* <DEDUP_REMOVED lines=34> */
[----:B0-----:R-:W-:-:S04]  /*3900*/  IADD3 R79, P0, PT, R12, UR8, RZ ;  /* 0x000000080c4f7c10 */ /* 0x001fc8000ff1e0ff */
[----:B------:R-:W-:Y:S02]  /*3910*/  IADD3.X R160, PT, PT, RZ, UR9, RZ, P0, !PT ;  /* 0x00000009ffa07c10 */ /* 0x000fe400087fe4ff */
        /* <DEDUP_REMOVED lines=56> */
[----:B-1----:R-:W-:Y:S01]  /*3ca0*/  FMUL.FTZ R55, R128, R62 ;  /* 0x0000003e80377220 */ /* 0x002fe20000410000 */
[----:B--2---:R-:W-:Y:S01]  /*3cb0*/  FMUL.FTZ R57, R130, R113 ;  /* 0x0000007182397220 */ /* 0x004fe20000410000 */
[----:B---3--:R-:W-:Y:S01]  /*3cc0*/  FMUL.FTZ R59, R134, R124 ;  /* 0x0000007c863b7220 */ /* 0x008fe20000410000 */
[----:B------:R-:W-:Y:S01]  /*3cd0*/  FMUL.FTZ R61, R136, R64 ;  /* 0x00000040883d7220 */ /* 0x000fe20000410000 */
[----:B----4-:R-:W-:Y:S01]  /*3ce0*/  FMUL.FTZ R63, R140, R66 ;  /* 0x000000428c3f7220 */ /* 0x010fe20000410000 */
[----:B------:R-:W-:Y:S01]  /*3cf0*/  FMUL.FTZ R65, R65, R132 ;  /* 0x0000008441417220 */ /* 0x000fe20000410000 */
[----:B------:R-:W-:Y:S01]  /*3d00*/  FMUL.FTZ R67, R58, R138 ;  /* 0x0000008a3a437220 */ /* 0x000fe20000410000 */
[----:B------:R-:W-:Y:S01]  /*3d10*/  FMUL.FTZ R69, R131, R142 ;  /* 0x0000008e83457220 */ /* 0x000fe20000410000 */
[----:B------:R-:W-:Y:S01]  /*3d20*/  FMUL.FTZ R71, R56, R144 ;  /* 0x0000009038477220 */ /* 0x000fe20000410000 */
[----:B------:R-:W-:Y:S01]  /*3d30*/  FMUL.FTZ R73, R141, R146 ;  /* 0x000000928d497220 */ /* 0x000fe20000410000 */
[----:B------:R-:W-:Y:S01]  /*3d40*/  FMUL.FTZ R75, R156, R152 ;  /* 0x000000989c4b7220 */ /* 0x000fe20000410000 */
[----:B------:R-:W-:Y:S01]  /*3d50*/  FMUL.FTZ R77, R158, R81 ;  /* 0x000000519e4d7220 */ /* 0x000fe20000410000 */
        /* <DEDUP_REMOVED lines=41> */
[----:B------:R-:W-:Y:S01]  /*3ff0*/  STS.U16 [R48+0x4], R89 ;  /* 0x0000045930007388 */ /* 0x000fe20000000400 */
[----:B------:R-:W-:Y:S01]  /*4000*/  UMOV UR8, UR14 ;  /* 0x0000000e00087c82 */ /* 0x000fe20008000000 */
[C---:B-1----:R-:W-:Y:S01]  /*4010*/  PRMT R62, R54.reuse, 0x7610, R62 ;  /* 0x00007610363e7816 */ /* 0x042fe2000000003e */
[----:B------:R-:W-:Y:S01]  /*4020*/  UIMAD.WIDE.U32 UR8, UR32, UR10, UR8 ;  /* 0x0000000a200872a5 */ /* 0x000fe2000f8e0008 */
[----:B------:R-:W-:Y:S01]  /*4030*/  STS.U16 [R48+0xc], R124 ;  /* 0x00000c7c30007388 */ /* 0x000fe20000000400 */
[----:B0-----:R-:W-:Y:S01]  /*4040*/  PRMT R64, R54, 0x7632, R64 ;  /* 0x0000763236407816 */ /* 0x001fe20000000040 */
[----:B------:R-:W-:-:S02]  /*4050*/  IMAD.U32 R54, RZ, RZ, UR28 ;  /* 0x0000001cff367e24 */ /* 0x000fc4000f8e00ff */
[----:B------:R-:W-:Y:S01]  /*4060*/  STS.U16 [R48+0xe], R56 ;  /* 0x00000e3830007388 */ /* 0x000fe20000000400 */
[----:B------:R-:W-:-:S03]  /*4070*/  UIMAD UR11, UR32, UR11, UR9 ;  /* 0x0000000b200b72a4 */ /* 0x000fc6000f8e0209 */
        /* <DEDUP_REMOVED lines=64> */
.L_x_7302:
[----:B------:R-:W-:Y:S01]  /*4480*/  IMAD.U32 R68, R68, 0x10000, RZ ;  /* 0x0001000044447824 */ /* 0x000fe200078e00ff */
[----:B------:R-:W-:Y:S01]  /*4490*/  SHF.L.U32 R70, R70, 0x10, RZ ;  /* 0x0000001046467819 */ /* 0x000fe200000006ff */
[----:B------:R-:W-:Y:S01]  /*44a0*/  IMAD.U32 R72, R72, 0x10000, RZ ;  /* 0x0001000048487824 */ /* 0x000fe200078e00ff */
[----:B------:R-:W-:Y:S01]  /*44b0*/  SHF.L.U32 R74, R74, 0x10, RZ ;  /* 0x000000104a4a7819 */ /* 0x000fe200000006ff */
[----:B------:R-:W-:Y:S01]  /*44c0*/  FFMA.FTZ R118, R50, R68, R5 ;  /* 0x0000004432767223 */ /* 0x000fe20000010005 */
[----:B------:R-:W-:Y:S01]  /*44d0*/  IMAD.U32 R76, R76, 0x10000, RZ ;  /* 0x000100004c4c7824 */ /* 0x000fe200078e00ff */
[----:B0-----:R-:W-:Y:S01]  /*44e0*/  SHF.L.U32 R78, R104, 0x10, RZ ;  /* 0x00000010684e7819 */ /* 0x001fe200000006ff */
[----:B------:R-:W-:Y:S02]  /*44f0*/  IMAD.U32 R80, R80, 0x10000, RZ ;  /* 0x0001000050507824 */ /* 0x000fe400078e00ff */
[----:B------:R-:W-:Y:S01]  /*4500*/  FFMA.FTZ R122, R49, R70, R118 ;  /* 0x00000046317a7223 */ /* 0x000fe20000010076 */
[----:B------:R-:W-:Y:S01]  /*4510*/  SHF.L.U32 R82, R82, 0x10, RZ ;  /* 0x0000001052527819 */ /* 0x000fe200000006ff */
[----:B------:R-:W-:Y:S01]  /*4520*/  IMAD.U32 R84, R84, 0x10000, RZ ;  /* 0x0001000054547824 */ /* 0x000fe200078e00ff */
[----:B------:R-:W-:Y:S01]  /*4530*/  SHF.L.U32 R86, R86, 0x10, RZ ;  /* 0x0000001056567819 */ /* 0x000fe200000006ff */
[----:B------:R-:W-:Y:S01]  /*4540*/  FFMA.FTZ R126, R51, R72, R122 ;  /* 0x00000048337e7223 */ /* 0x000fe2000001007a */
[----:B------:R-:W-:Y:S01]  /*4550*/  IMAD.U32 R88, R88, 0x10000, RZ ;  /* 0x0001000058587824 */ /* 0x000fe200078e00ff */
[----:B------:R-:W-:Y:S01]  /*4560*/  SHF.L.U32 R90, R90, 0x10, RZ ;  /* 0x000000105a5a7819 */ /* 0x000fe200000006ff */
[----:B------:R-:W-:Y:S01]  /*4570*/  BAR.SYNC.DEFER_BLOCKING 0x0 ;  /* 0x0000000000007b1d */ /* 0x000fe20000010000 */
[----:B------:R-:W-:Y:S01]  /*4580*/  FFMA.FTZ R130, R53, R74, R126 ;  /* 0x0000004a35827223 */ /* 0x000fe2000001007e */
[----:B------:R-:W-:Y:S01]  /*4590*/  IMAD.U32 R92, R92, 0x10000, RZ ;  /* 0x000100005c5c7824 */ /* 0x000fe200078e00ff */
[----:B------:R-:W-:Y:S01]  /*45a0*/  SHF.L.U32 R94, R94, 0x10, RZ ;  /* 0x000000105e5e7819 */ /* 0x000fe200000006ff */
[----:B------:R-:W-:Y:S01]  /*45b0*/  UISETP.GE.AND UP0, UPT, UR29, 0x1, UPT ;  /* 0x000000011d00788c */ /* 0x000fe2000bf06270 */
[----:B------:R-:W-:Y:S01]  /*45c0*/  FFMA.FTZ R130, R55, R76, R130 ;  /* 0x0000004c37827223 */ /* 0x000fe20000010082 */
[----:B------:R-:W-:Y:S01]  /*45d0*/  IMAD.U32 R96, R96, 0x10000, RZ ;  /* 0x0001000060607824 */ /* 0x000fe200078e00ff */
        /* <DEDUP_REMOVED lines=15> */
[----:B------:R-:W-:Y:S01]  /*46d0*/  IMAD.U32 R120, R103, 0x10000, RZ ;  /* 0x0001000067787824 */ /* 0x000fe200078e00ff */
[----:B------:R-:W-:Y:S01]  /*46e0*/  SHF.L.U32 R126, R97, 0x10, RZ ;  /* 0x00000010617e7819 */ /* 0x000fe200000006ff */
[----:B------:R-:W-:-:S02]  /*46f0*/  IMAD.U32 R122, R101, 0x10000, RZ ;  /* 0x00010000657a7824 */ /* 0x000fc400078e00ff */
[----:B------:R-:W-:Y:S01]  /*4700*/  FFMA.FTZ R130, R65, R86, R130 ;  /* 0x0000005641827223 */ /* 0x000fe20000010082 */
[----:B------:R-:W-:Y:S01]  /*4710*/  IMAD.U32 R124, R99, 0x10000, RZ ;  /* 0x00010000637c7824 */ /* 0x000fe200078e00ff */
[----:B------:R-:W-:Y:S01]  /*4720*/  SHF.L.U32 R0, R0, 0x10, RZ ;  /* 0x0000001000007819 */ /* 0x000fe200000006ff */
[----:B------:R-:W-:Y:S02]  /*4730*/  IMAD.U32 R128, R95, 0x10000, RZ ;  /* 0x000100005f807824 */ /* 0x000fe400078e00ff */
[----:B------:R-:W-:Y:S01]  /*4740*/  FFMA.FTZ R130, R67, R88, R130 ;  /* 0x0000005843827223 */ /* 0x000fe20000010082 */
[----:B------:R-:W-:Y:S02]  /*4750*/  HFMA2 R79, -RZ, RZ, 0, 0 ;  /* 0x00000000ff4f7431 */ /* 0x000fe400000001ff */
[----:B-----5:R-:W-:Y:S01]  /*4760*/  FADD.FTZ R95, R112, R3 ;  /* 0x00000003705f7221 */ /* 0x020fe20000010000 */
[----:B------:R-:W-:Y:S02]  /*4770*/  HFMA2 R83, -RZ, RZ, 0, 0 ;  /* 0x00000000ff537431 */ /* 0x000fe400000001ff */
[----:B------:R-:W-:Y:S01]  /*4780*/  FFMA.FTZ R130, R69, R90, R130 ;  /* 0x0000005a45827223 */ /* 0x000fe20000010082 */
[----:B------:R-:W-:-:S02]  /*4790*/  HFMA2 R87, -RZ, RZ, 0, 0 ;  /* 0x00000000ff577431 */ /* 0x000fc400000001ff */
[--C-:B------:R-:W-:Y:S01]  /*47a0*/  FADD.FTZ R97, R104, R3.reuse ;  /* 0x0000000368617221 */ /* 0x100fe20000010000 */
[----:B------:R-:W-:Y:S02]  /*47b0*/  HFMA2 R91, -RZ, RZ, 0, 0 ;  /* 0x00000000ff5b7431 */ /* 0x000fe400000001ff */
        /* <DEDUP_REMOVED lines=22> */
[----:B------:R-:W-:-:S02]  /*4920*/  IMAD.MOV.U32 R60, RZ, RZ, RZ ;  /* 0x000000ffff3c7224 */ /* 0x000fc400078e00ff */
[--C-:B------:R-:W-:Y:S01]  /*4930*/  FADD.FTZ R121, R126, R3.reuse ;  /* 0x000000037e797221 */ /* 0x100fe20000010000 */
[----:B------:R-:W-:Y:S02]  /*4940*/  IMAD.MOV.U32 R62, RZ, RZ, RZ ;  /* 0x000000ffff3e7224 */ /* 0x000fe400078e00ff */
[--C-:B------:R-:W-:Y:S01]  /*4950*/  FADD.FTZ R123, R128, R3.reuse ;  /* 0x00000003807b7221 */ /* 0x100fe20000010000 */
[----:B------:R-:W-:Y:S02]  /*4960*/  IMAD.MOV.U32 R64, RZ, RZ, RZ ;  /* 0x000000ffff407224 */ /* 0x000fe400078e00ff */
[----:B------:R-:W-:Y:S01]  /*4970*/  FADD.FTZ R125, R0, R3 ;  /* 0x00000003007d7221 */ /* 0x000fe20000010000 */
[----:B------:R-:W-:Y:S02]  /*4980*/  IMAD.MOV.U32 R66, RZ, RZ, RZ ;  /* 0x000000ffff427224 */ /* 0x000fe400078e00ff */
        /* <DEDUP_REMOVED lines=33> */
[----:B------:R-:W0:Y:S06]  /*4ba0*/  LDCU.64 UR14, c[0x0][0x3c0] ;  /* 0x00007800ff0e77ac */ /* 0x000e2c0008000a00 */
[----:B------:R-:W0:Y:S01]  /*4bb0*/  LDC.64 R132, c[0x0][0x4b8] ;  /* 0x00012e00ff847b82 */ /* 0x000e220000000a00 */
[----:B------:R-:W0:Y:S01]  /*4bc0*/  LDCU.64 UR30, c[0x0][0x3e0] ;  /* 0x00007c00ff1e77ac */ /* 0x000e220008000a00 */
[----:B------:R-:W0:Y:S01]  /*4bd0*/  LDCU.64 UR34, c[0x0][0x4c0] ;  /* 0x00009800ff2277ac */ /* 0x000e220008000a00 */
[----:B------:R-:W0:Y:S01]  /*4be0*/  LDCU.64 UR36, c[0x0][0x4e0] ;  /* 0x00009c00ff2477ac */ /* 0x000e220008000a00 */
[----:B------:R-:W0:Y:S01]  /*4bf0*/  LDCU.64 UR38, c[0x0][0x4f0] ;  /* 0x00009e00ff2677ac */ /* 0x000e220008000a00 */
[----:B------:R-:W0:Y:S01]  /*4c00*/  LDCU.64 UR40, c[0x0][0x538] ;  /* 0x0000a700ff2877ac */ /* 0x000e220008000a00 */
[----:B-1-3--:R-:W0:Y:S02]  /*4c10*/  LDCU.64 UR42, c[0x0][0x540] ;  /* 0x0000a800ff2a77ac */ /* 0x00ae240008000a00 */
.L_x_7341:
[----:B------:R-:W-:Y:S01]  /*4c20*/  MOV R136, R12 ;  /* 0x0000000c00887202 */ /* 0x000fe20000000f00 */
[----:B------:R-:W-:Y:S01]  /*4c30*/  IMAD.MOV.U32 R137, RZ, RZ, RZ ;  /* 0x000000ffff897224 */ /* 0x000fe200078e00ff */
[----:B------:R-:W-:Y:S01]  /*4c40*/  ISETP.GE.AND P5, PT, R20, UR28, PT ;  /* 0x0000001c14007c0c */ /* 0x000fe2000bfa6270 */
[----:B------:R-:W-:Y:S01]  /*4c50*/  IMAD.U32 R135, RZ, RZ, UR17 ;  /* 0x00000011ff877e24 */ /* 0x000fe2000f8e00ff */
[----:B-1----:R-:W-:Y:S01]  /*4c60*/  MOV R134, UR16 ;  /* 0x0000001000867c02 */ /* 0x002fe20008000f00 */
[C-C-:B0-----:R-:W-:Y:S01]  /*4c70*/  IMAD.WIDE.U32 R146, R141.reuse, UR14, R136.reuse ;  /* 0x0000000e8d927c25 */ /* 0x141fe2000f8e0088 */
[----:B------:R-:W-:Y:S02]  /*4c80*/  P2R R164, PR, RZ, 0x1 ;  /* 0x00000001ffa47803 */ /* 0x000fe40000000000 */
[----:B------:R-:W-:Y:S01]  /*4c90*/  MOV R150, R134 ;  /* 0x0000008600967202 */ /* 0x000fe20000000f00 */
[----:B------:R-:W-:Y:S01]  /*4ca0*/  IMAD.WIDE.U32 R138, R141, UR30, R136 ;  /* 0x0000001e8d8a7c25 */ /* 0x000fe2000f8e0088 */
[----:B------:R-:W-:-:S02]  /*4cb0*/  LEA R136, P2, R146, R7, 0x1 ;  /* 0x0000000792887211 */ /* 0x000fc400078408ff */
[----:B------:R-:W-:Y:S01]  /*4cc0*/  LOP3.LUT P0, RZ, R143, 0x200, RZ, 0xc0, !PT ;  /* 0x000002008fff7812 */ /* 0x000fe2000780c0ff */
[C---:B------:R-:W-:Y:S01]  /*4cd0*/  IMAD R135, R141.reuse, UR15, R147 ;  /* 0x0000000f8d877c24 */ /* 0x040fe2000f8e0293 */
[----:B------:R-:W-:Y:S01]  /*4ce0*/  ISETP.GE.AND P4, PT, R16, UR28, PT ;  /* 0x0000001c10007c0c */ /* 0x000fe2000bf86270 */
[----:B------:R-:W-:Y:S01]  /*4cf0*/  IMAD.U32 R151, RZ, RZ, UR18 ;  /* 0x00000012ff977e24 */ /* 0x000fe2000f8e00ff */
[----:B------:R-:W-:Y:S01]  /*4d00*/  LEA R134, P3, R138, R10, 0x1 ;  /* 0x0000000a8a867211 */ /* 0x000fe200078608ff */
[C---:B------:R-:W-:Y:S01]  /*4d10*/  IMAD R0, R141.reuse, UR31, R139 ;  /* 0x0000001f8d007c24 */ /* 0x040fe2000f8e028b */
[----:B------:R-:W-:Y:S01]  /*4d20*/  LEA.HI.X R137, R146, R9, R135, 0x1, P2 ;  /* 0x0000000992897211 */ /* 0x000fe200010f0c87 */
[----:B------:R-:W-:Y:S01]  /*4d30*/  IMAD.WIDE.U32 R150, R141, UR10, R150 ;  /* 0x0000000a8d967c25 */ /* 0x000fe2000f8e0096 */
[----:B------:R-:W-:Y:S02]  /*4d40*/  ISETP.GE.AND P2, PT, R19, UR28, PT ;  /* 0x0000001c13007c0c */ /* 0x000fe4000bf46270 */
[----:B------:R-:W-:Y:S01]  /*4d50*/  LEA.HI.X R135, R138, R11, R0, 0x1, P3 ;  /* 0x0000000b8a877211 */ /* 0x000fe200018f0c00 */
[----:B------:R-:W3:Y:S01]  /*4d60*/  @!P5 LDG.E.U16 R152, desc[UR26][R136.64+0x140] ;  /* 0x0001401a8898d981 */ /* 0x000ee2000c1e1500 */
[----:B------:R-:W-:Y:S01]  /*4d70*/  ISETP.GE.AND P5, PT, R21, UR28, PT ;  /* 0x0000001c15007c0c */ /* 0x000fe2000bfa6270 */
[----:B------:R-:W-:Y:S01]  /*4d80*/  IMAD R139, R141, UR11, R151 ;  /* 0x0000000b8d8b7c24 */ /* 0x000fe2000f8e0297 */
[----:B------:R-:W-:Y:S01]  /*4d90*/  LEA R148, P1, R150, R126, 0x2 ;  /* 0x0000007e96947211 */ /* 0x000fe200078210ff */
[----:B------:R-:W5:Y:S01]  /*4da0*/  @!P0 LDG.E.U16 R165, desc[UR26][R136.64] ;  /* 0x0000001a88a58981 */ /* 0x000f62000c1e1500 */
[----:B------:R-:W-:-:S02]  /*4db0*/  ISETP.GE.AND P3, PT, R18, UR28, PT ;  /* 0x0000001c12007c0c */ /* 0x000fc4000bf66270 */
[----:B------:R-:W-:Y:S01]  /*4dc0*/  LEA.HI.X R149, R150, R127, R139, 0x2, P1 ;  /* 0x0000007f96957211 */ /* 0x000fe200008f148b */
[----:B------:R-:W4:Y:S01]  /*4dd0*/  @!P4 LDG.E.U16 R0, desc[UR26][R136.64+0x40] ;  /* 0x0000401a8800c981 */ /* 0x000f22000c1e1500 */
[----:B------:R-:W-:-:S03]  /*4de0*/  ISETP.GE.AND P1, PT, R17, UR28, PT ;  /* 0x0000001c11007c0c */ /* 0x000fc6000bf26270 */
[----:B--2---:R-:W2:Y:S04]  /*4df0*/  @!P2 LDG.E.U16 R150, desc[UR26][R136.64+0x100] ;  /* 0x0001001a8896a981 */ /* 0x004ea8000c1e1500 */
[----:B------:R-:W3:Y:S01]  /*4e00*/  @!P5 LDG.E.U16 R151, desc[UR26][R136.64+0x180] ;  /* 0x0001801a8897d981 */ /* 0x000ee2000c1e1500 */
[----:B------:R-:W-:-:S03]  /*4e10*/  ISETP.GE.AND P5, PT, R22, UR28, PT ;  /* 0x0000001c16007c0c */ /* 0x000fc6000bfa6270 */
[----:B------:R-:W2:Y:S04]  /*4e20*/  @!P3 LDG.E.U16 R146, desc[UR26][R136.64+0xc0] ;  /* 0x0000c01a8892b981 */ /* 0x000ea8000c1e1500 */
[----:B------:R-:W2:Y:S01]  /*4e30*/  @!P1 LDG.E.U16 R138, desc[UR26][R136.64+0x80] ;  /* 0x0000801a888a9981 */ /* 0x000ea2000c1e1500 */
[----:B------:R-:W-:-:S03]  /*4e40*/  ISETP.GE.AND P6, PT, R30, UR28, PT ;  /* 0x0000001c1e007c0c */ /* 0x000fc6000bfc6270 */
[----:B------:R0:W2:Y:S04]  /*4e50*/  LDG.E R145, desc[UR26][R148.64] ;  /* 0x0000001a94917981 */ /* 0x0000a8000c1e1900 */
[----:B------:R-:W2:Y:S01]  /*4e60*/  @!P5 LDG.E.U16 R154, desc[UR26][R136.64+0x1c0] ;  /* 0x0001c01a889ad981 */ /* 0x000ea2000c1e1500 */
[----:B------:R-:W-:-:S05]  /*4e70*/  ISETP.GE.AND P5, PT, R23, UR28, PT ;  /* 0x0000001c17007c0c */ /* 0x000fca000bfa6270 */
[----:B------:R-:W2:Y:S08]  /*4e80*/  @!P6 LDG.E.U16 R162, desc[UR26][R136.64+0x3c0] ;  /* 0x0003c01a88a2e981 */ /* 0x000eb0000c1e1500 */
        /* <DEDUP_REMOVED lines=12> */
[----:B------:R1:W2:Y:S01]  /*4f50*/  @!P5 LDG.E.U16 R159, desc[UR26][R136.64+0x380] ;  /* 0x0003801a889fd981 */ /* 0x0002a2000c1e1500 */
[----:B------:R-:W-:Y:S02]  /*4f60*/  P2R R161, PR, RZ, 0x40 ;  /* 0x00000040ffa17803 */ /* 0x000fe40000000000 */
[----:B------:R-:W-:Y:S02]  /*4f70*/  ISETP.GE.AND P6, PT, R21, UR28, PT ;  /* 0x0000001c15007c0c */ /* 0x000fe4000bfc6270 */
[----:B------:R-:W-:Y:S02]  /*4f80*/  P2R R163, PR, RZ, 0x20 ;  /* 0x00000020ffa37803 */ /* 0x000fe40000000000 */
[----:B------:R-:W-:Y:S02]  /*4f90*/  ISETP.GE.AND P5, PT, R22, UR28, PT ;  /* 0x0000001c16007c0c */ /* 0x000fe4000bfa6270 */
[----:B0-----:R-:W-:Y:S01]  /*4fa0*/  MOV R149, RZ ;  /* 0x000000ff00957202 */ /* 0x001fe20000000f00 */
[----:B------:R-:W-:-:S02]  /*4fb0*/  IMAD.MOV.U32 R139, RZ, RZ, RZ ;  /* 0x000000ffff8b7224 */ /* 0x000fc400078e00ff */
[----:B------:R-:W-:Y:S01]  /*4fc0*/  HFMA2 R147, -RZ, RZ, 0, 0 ;  /* 0x00000000ff937431 */ /* 0x000fe200000001ff */
[----:B-1----:R-:W-:Y:S01]  /*4fd0*/  P2R R136, PR, RZ, 0x1 ;  /* 0x00000001ff887803 */ /* 0x002fe20000000000 */
[----:B------:R-:W-:Y:S01]  /*4fe0*/  IMAD.MOV.U32 R137, RZ, RZ, RZ ;  /* 0x000000ffff897224 */ /* 0x000fe200078e00ff */
[----:B-----5:R-:W-:-:S04]  /*4ff0*/  @!P0 PRMT R139, R165, 0x5410, RZ ;  /* 0x00005410a58b8816 */ /* 0x020fc800000000ff */
[--C-:B----4-:R-:W-:Y:S02]  /*5000*/  @!P4 PRMT R139, R139, 0x5410, R0.reuse ;  /* 0x000054108b8bc816 */ /* 0x110fe40000000000 */
[----:B---3--:R-:W-:Y:S02]  /*5010*/  @!P6 PRMT R149, R151, 0x5410, RZ ;  /* 0x000054109795e816 */ /* 0x008fe400000000ff */
        /* <DEDUP_REMOVED lines=26> */
[----:B------:R-:W-:Y:S02]  /*51c0*/  PRMT R136, R137, 0x7632, R136 ;  /* 0x0000763289887816 */ /* 0x000fe40000000088 */
[----:B0-----:R-:W-:Y:S02]  /*51d0*/  MOV R137, RZ ;  /* 0x000000ff00897202 */ /* 0x001fe40000000f00 */
[----:B------:R-:W-:Y:S02]  /*51e0*/  @!P6 PRMT R137, R157, 0x5410, RZ ;  /* 0x000054109d89e816 */ /* 0x000fe400000000ff */
[----:B------:R-:W-:-:S05]  /*51f0*/  ISETP.NE.AND P6, PT, R161, RZ, PT ;  /* 0x000000ffa100720c */ /* 0x000fca0003fc5270 */
[----:B------:R-:W-:Y:S02]  /*5200*/  @!P5 PRMT R137, R137, 0x5410, R160 ;  /* 0x000054108989d816 */ /* 0x000fe400000000a0 */
[----:B------:R-:W-:Y:S01]  /*5210*/  ISETP.NE.AND P5, PT, R163, RZ, PT ;  /* 0x000000ffa300720c */ /* 0x000fe20003fa5270 */
[----:B------:R-:W-:Y:S01]  /*5220*/  STS.U16 [R37+0x140], R136 ;  /* 0x0001408825007388 */ /* 0x000fe20000000400 */
[----:B------:R-:W-:-:S03]  /*5230*/  PRMT R146, R149, 0x7632, R146 ;  /* 0x0000763295927816 */ /* 0x000fc60000000092 */
[----:B------:R0:W-:Y:S01]  /*5240*/  STS.U16 [R38+0x180], R149 ;  /* 0x0001809526007388 */ /* 0x0001e20000000400 */
[----:B------:R-:W-:Y:S02]  /*5250*/  PRMT R0, R139, 0x7632, R0 ;  /* 0x000076328b007816 */ /* 0x000fe40000000000 */
[----:B------:R-:W-:Y:S01]  /*5260*/  PRMT R138, R147, 0x7632, R138 ;  /* 0x00007632938a7816 */ /* 0x000fe2000000008a */
[----:B------:R1:W-:Y:S01]  /*5270*/  STS.U16 [R39+0x1c0], R146 ;  /* 0x0001c09227007388 */ /* 0x0003e20000000400 */
[----:B0-----:R-:W-:-:S03]  /*5280*/  IMAD.MOV.U32 R149, RZ, RZ, RZ ;  /* 0x000000ffff957224 */ /* 0x001fc600078e00ff */
[----:B------:R-:W-:Y:S01]  /*5290*/  @!P5 PRMT R149, R159, 0x5410, RZ ;  /* 0x000054109f95d816 */ /* 0x000fe200000000ff */
[----:B------:R-:W-:Y:S01]  /*52a0*/  STS.U16 [R40+0x200], R139 ;  /* 0x0002008b28007388 */ /* 0x000fe20000000400 */
[----:B------:R-:W-:Y:S02]  /*52b0*/  PRMT R136, R137, 0x7632, R136 ;  /* 0x0000763289887816 */ /* 0x000fe40000000088 */
[----:B------:R-:W-:Y:S01]  /*52c0*/  @!P6 PRMT R149, R149, 0x5410, R162 ;  /* 0x000054109595e816 */ /* 0x000fe200000000a2 */
[----:B------:R0:W-:Y:S03]  /*52d0*/  STS.U16 [R41+0x240], R0 ;  /* 0x0002400029007388 */ /* 0x0001e60000000400 */
[----:B-1----:R-:W-:Y:S01]  /*52e0*/  PRMT R146, R149, 0x7632, R146 ;  /* 0x0000763295927816 */ /* 0x002fe20000000092 */
[----:B------:R-:W-:Y:S04]  /*52f0*/  STS.U16 [R42+0x280], R147 ;  /* 0x000280932a007388 */ /* 0x000fe80000000400 */
[----:B------:R-:W-:Y:S04]  /*5300*/  STS.U16 [R43+0x2c0], R138 ;  /* 0x0002c08a2b007388 */ /* 0x000fe80000000400 */
[----:B------:R1:W-:Y:S04]  /*5310*/  STS.U16 [R44+0x300], R137 ;  /* 0x000300892c007388 */ /* 0x0003e80000000400 */
[----:B------:R2:W-:Y:S04]  /*5320*/  STS.U16 [R45+0x340], R136 ;  /* 0x000340882d007388 */ /* 0x0005e80000000400 */
[----:B------:R-:W-:Y:S04]  /*5330*/  STS.U16 [R46+0x380], R149 ;  /* 0x000380952e007388 */ /* 0x000fe80000000400 */
[----:B------:R-:W-:Y:S01]  /*5340*/  STS.U16 [R47+0x3c0], R146 ;  /* 0x0003c0922f007388 */ /* 0x000fe20000000400 */
[----:B------:R-:W-:-:S03]  /*5350*/  NOP ;  /* 0x0000000000007918 */ /* 0x000fc60000000000 */
[----:B0-----:R-:W3:Y:S01]  /*5360*/  @!P1 LDG.E.U16 R0, desc[UR26][R134.64+0x80] ;  /* 0x0000801a86009981 */ /* 0x001ee2000c1e1500 */
[----:B------:R-:W-:Y:S01]  /*5370*/  HFMA2 R139, -RZ, RZ, 0, 0 ;  /* 0x00000000ff8b7431 */ /* 0x000fe200000001ff */
[----:B------:R-:W-:Y:S01]  /*5380*/  MOV R163, RZ ;  /* 0x000000ff00a37202 */ /* 0x000fe20000000f00 */
[----:B-1----:R-:W-:Y:S01]  /*5390*/  IMAD.MOV.U32 R137, RZ, RZ, RZ ;  /* 0x000000ffff897224 */ /* 0x002fe200078e00ff */
[----:B--2---:R-:W2:Y:S01]  /*53a0*/  @!P4 LDG.E.U16 R136, desc[UR26][R134.64+0x40] ;  /* 0x0000401a8688c981 */ /* 0x004ea2000c1e1500 */
[----:B------:R-:W-:Y:S01]  /*53b0*/  HFMA2 R165, -RZ, RZ, 0, 0 ;  /* 0x00000000ffa57431 */ /* 0x000fe200000001ff */
[----:B------:R-:W-:Y:S01]  /*53c0*/  MOV R167, RZ ;  /* 0x000000ff00a77202 */ /* 0x000fe20000000f00 */
[----:B------:R-:W-:Y:S01]  /*53d0*/  IMAD.MOV.U32 R169, RZ, RZ, RZ ;  /* 0x000000ffffa97224 */ /* 0x000fe200078e00ff */
[----:B------:R-:W4:Y:S01]  /*53e0*/  @!P5 LDG.E.U16 R162, desc[UR26][R134.64+0x380] ;  /* 0x0003801a86a2d981 */ /* 0x000f22000c1e1500 */
[----:B------:R-:W0:Y:S03]  /*53f0*/  S2UR UR9, SR_CgaCtaId ;  /* 0x00000000000979c3 */ /* 0x000e260000008800 */
[----:B------:R-:W1:Y:S04]  /*5400*/  LDS.U16 R146, [R48] ;  /* 0x0000000030927984 */ /* 0x000e680000000400 */
        /* <DEDUP_REMOVED lines=15> */
[----:B---3--:R-:W-:-:S03]  /*5500*/  @!P1 PRMT R139, R0, 0x5410, RZ ;  /* 0x00005410008b9816 */ /* 0x008fc600000000ff */
[----:B------:R-:W3:Y:S02]  /*5510*/  @!P2 LDG.E.U16 R0, desc[UR26][R134.64+0x100] ;  /* 0x0001001a8600a981 */ /* 0x000ee4000c1e1500 */
[----:B---3--:R-:W-:Y:S02]  /*5520*/  @!P2 PRMT R163, R0, 0x5410, RZ ;  /* 0x0000541000a3a816 */ /* 0x008fe400000000ff */
[----:B------:R-:W3:Y:S01]  /*5530*/  @!P0 LDG.E.U16 R0, desc[UR26][R134.64] ;  /* 0x0000001a86008981 */ /* 0x000ee2000c1e1500 */
[----:B------:R-:W-:Y:S02]  /*5540*/  ISETP.GE.AND P1, PT, R20, UR28, PT ;  /* 0x0000001c14007c0c */ /* 0x000fe4000bf26270 */
[----:B---3--:R-:W-:Y:S02]  /*5550*/  @!P0 PRMT R137, R0, 0x5410, RZ ;  /* 0x0000541000898816 */ /* 0x008fe400000000ff */
[----:B------:R-:W3:Y:S02]  /*5560*/  @!P3 LDG.E.U16 R0, desc[UR26][R134.64+0xc0] ;  /* 0x0000c01a8600b981 */ /* 0x000ee4000c1e1500 */
[----:B--2---:R-:W-:-:S02]  /*5570*/  @!P4 PRMT R137, R137, 0x5410, R136 ;  /* 0x000054108989c816 */ /* 0x004fc40000000088 */
[----:B------:R-:W-:Y:S02]  /*5580*/  ISETP.GE.AND P4, PT, R21, UR28, PT ;  /* 0x0000001c15007c0c */ /* 0x000fe4000bf86270 */
[----:B---3--:R-:W-:-:S03]  /*5590*/  @!P3 PRMT R139, R139, 0x5410, R0 ;  /* 0x000054108b8bb816 */ /* 0x008fc60000000000 */
[----:B------:R-:W2:Y:S02]  /*55a0*/  @!P1 LDG.E.U16 R0, desc[UR26][R134.64+0x140] ;  /* 0x0001401a86009981 */ /* 0x000ea4000c1e1500 */
[----:B--2---:R-:W-:-:S06]  /*55b0*/  @!P1 PRMT R163, R163, 0x5410, R0 ;  /* 0x00005410a3a39816 */ /* 0x004fcc0000000000 */
[----:B------:R-:W2:Y:S01]  /*55c0*/  @!P4 LDG.E.U16 R0, desc[UR26][R134.64+0x180] ;  /* 0x0001801a8600c981 */ /* 0x000ea2000c1e1500 */
[----:B------:R-:W-:Y:S02]  /*55d0*/  ISETP.GE.AND P1, PT, R22, UR28, PT ;  /* 0x0000001c16007c0c */ /* 0x000fe4000bf26270 */
[----:B------:R-:W-:Y:S02]  /*55e0*/  ISETP.GE.AND P2, PT, R23, UR28, PT ;  /* 0x0000001c17007c0c */ /* 0x000fe4000bf46270 */
[----:B--2---:R-:W-:-:S09]  /*55f0*/  @!P4 PRMT R165, R0, 0x5410, RZ ;  /* 0x0000541000a5c816 */ /* 0x004fd200000000ff */
        /* <DEDUP_REMOVED lines=8> */
[----:B------:R-:W-:Y:S02]  /*5680*/  ISETP.GE.AND P4, PT, R26, UR28, PT ;  /* 0x0000001c1a007c0c */ /* 0x000fe4000bf86270 */
[----:B------:R-:W-:Y:S02]  /*5690*/  ISETP.NE.AND P0, PT, R164, RZ, PT ;  /* 0x000000ffa400720c */ /* 0x000fe40003f05270 */
[----:B------:R-:W3:Y:S07]  /*56a0*/  @!P6 LDG.E.U16 R164, desc[UR26][R134.64+0x3c0] ;  /* 0x0003c01a86a4e981 */ /* 0x000eee000c1e1500 */
[----:B------:R-:W5:Y:S01]  /*56b0*/  @!P2 LDG.E.U16 R136, desc[UR26][R134.64+0x300] ;  /* 0x0003001a8688a981 */ /* 0x000f62000c1e1500 */
[----:B--2---:R-:W-:-:S03]  /*56c0*/  @!P1 PRMT R167, R167, 0x5410, R0 ;  /* 0x00005410a7a79816 */ /* 0x004fc60000000000 */
[----:B------:R-:W2:Y:S01]  /*56d0*/  @!P3 LDG.E.U16 R0, desc[UR26][R134.64+0x280] ;  /* 0x0002801a8600b981 */ /* 0x000ea2000c1e1500 */
[----:B------:R-:W-:-:S13]  /*56e0*/  ISETP.GE.AND P1, PT, R28, UR28, PT ;  /* 0x0000001c1c007c0c */ /* 0x000fda000bf26270 */
[----:B------:R-:W4:Y:S01]  /*56f0*/  @!P1 LDG.E.U16 R138, desc[UR26][R134.64+0x340] ;  /* 0x0003401a868a9981 */ /* 0x000f22000c1e1500 */
[----:B--2---:R-:W-:-:S03]  /*5700*/  @!P3 PRMT R169, R0, 0x5410, RZ ;  /* 0x0000541000a9b816 */ /* 0x004fc600000000ff */
[----:B------:R2:W3:Y:S01]  /*5710*/  @!P4 LDG.E.U16 R0, desc[UR26][R134.64+0x2c0] ;  /* 0x0002c01a8600c981 */ /* 0x0004e2000c1e1500 */
[----:B------:R-:W-:Y:S02]  /*5720*/  PRMT R166, R139, 0x7632, R166 ;  /* 0x000076328ba67816 */ /* 0x000fe400000000a6 */
[----:B------:R-:W-:Y:S01]  /*5730*/  PRMT R168, R163, 0x7632, R168 ;  /* 0x00007632a3a87816 */ /* 0x000fe200000000a8 */
[----:B------:R0:W-:Y:S01]  /*5740*/  STS.U16 [R32+0x420], R137 ;  /* 0x0004208920007388 */ /* 0x0001e20000000400 */
[----:B--2---:R-:W-:Y:S02]  /*5750*/  PRMT R135, R137, 0x7632, R135 ;  /* 0x0000763289877816 */ /* 0x004fe40000000087 */
[----:B------:R-:W-:-:S03]  /*5760*/  PRMT R170, R165, 0x7632, R170 ;  /* 0x00007632a5aa7816 */ /* 0x000fc600000000aa */
[----:B------:R2:W-:Y:S01]  /*5770*/  STS.U16 [R33+0x460], R135 ;  /* 0x0004608721007388 */ /* 0x0005e20000000400 */
[----:B0-----:R-:W-:-:S03]  /*5780*/  PRMT R137, R167, 0x7632, R137 ;  /* 0x00007632a7897816 */ /* 0x001fc60000000089 */
[----:B------:R-:W-:Y:S04]  /*5790*/  STS.U16 [R34+0x4a0], R139 ;  /* 0x0004a08b22007388 */ /* 0x000fe80000000400 */
[----:B------:R-:W-:Y:S01]  /*57a0*/  STS.U16 [R35+0x4e0], R166 ;  /* 0x0004e0a623007388 */ /* 0x000fe20000000400 */
[----:B--2---:R-:W-:-:S03]  /*57b0*/  HFMA2 R135, -RZ, RZ, 0, 0 ;  /* 0x00000000ff877431 */ /* 0x004fc600000001ff */
[----:B------:R-:W-:Y:S01]  /*57c0*/  STS.U16 [R36+0x520], R163 ;  /* 0x000520a324007388 */ /* 0x000fe20000000400 */
[----:B-----5:R-:W-:-:S03]  /*57d0*/  @!P2 PRMT R135, R136, 0x5410, RZ ;  /* 0x000054108887a816 */ /* 0x020fc600000000ff */
[----:B------:R-:W-:Y:S01]  /*57e0*/  STS.U16 [R37+0x560], R168 ;  /* 0x000560a825007388 */ /* 0x000fe20000000400 */
[----:B------:R-:W-:-:S03]  /*57f0*/  ISETP.NE.AND P2, PT, R8, RZ, PT ;  /* 0x000000ff0800720c */ /* 0x000fc60003f45270 */
[----:B------:R-:W-:Y:S01]  /*5800*/  STS.U16 [R38+0x5a0], R165 ;  /* 0x0005a0a526007388 */ /* 0x000fe20000000400 */
[----:B------:R-:W-:-:S03]  /*5810*/  ULEA UR8, UR19, 0xffffff00, 0x8 ;  /* 0xffffff0013087891 */ /* 0x000fc6000f8e40ff */
[----:B------:R-:W-:Y:S04]  /*5820*/  STS.U16 [R39+0x5e0], R170 ;  /* 0x0005e0aa27007388 */ /* 0x000fe80000000400 */
[----:B------:R-:W-:Y:S04]  /*5830*/  STS.U16 [R40+0x620], R167 ;  /* 0x000620a728007388 */ /* 0x000fe80000000400 */
[----:B------:R0:W-:Y:S01]  /*5840*/  STS.U16 [R41+0x660], R137 ;  /* 0x0006608929007388 */ /* 0x0001e20000000400 */
[----:B----4-:R-:W-:Y:S01]  /*5850*/  @!P1 PRMT R135, R135, 0x5410, R138 ;  /* 0x0000541087879816 */ /* 0x010fe2000000008a */
[----:B------:R-:W-:Y:S01]  /*5860*/  ULOP3.LUT UR8, UR8, 0x100, URZ, 0xc0, !UPT ;  /* 0x0000010008087892 */ /* 0x000fe2000f8ec0ff */
[----:B0-----:R-:W-:-:S02]  /*5870*/  MOV R137, RZ ;  /* 0x000000ff00897202 */ /* 0x001fc40000000f00 */
[----:B------:R-:W-:Y:S01]  /*5880*/  @!P5 PRMT R137, R162, 0x5410, RZ ;  /* 0x00005410a289d816 */ /* 0x000fe200000000ff */
[----:B------:R-:W-:Y:S01]  /*5890*/  UMOV UR12, 0x400 ;  /* 0x00000400000c7882 */ /* 0x000fe20000000000 */
[----:B------:R-:W-:Y:S02]  /*58a0*/  PRMT R136, R135, 0x7632, R136 ;  /* 0x0000763287887816 */ /* 0x000fe40000000088 */
[----:B---3--:R-:W-:Y:S01]  /*58b0*/  @!P6 PRMT R137, R137, 0x5410, R164 ;  /* 0x000054108989e816 */ /* 0x008fe200000000a4 */
[----:B------:R-:W-:-:S03]  /*58c0*/  ULEA UR12, UR9, UR12, 0x18 ;  /* 0x0000000c090c7291 */ /* 0x000fc6000f8ec0ff */
[----:B------:R-:W-:Y:S01]  /*58d0*/  PRMT R138, R137, 0x7632, R138 ;  /* 0x00007632898a7816 */ /* 0x000fe2000000008a */
[----:B------:R-:W-:-:S04]  /*58e0*/  FMUL.FTZ R134, R145, 1.4426950216293334961 ;  /* 0x3fb8aa3b91867820 */ /* 0x000fc80000410000 */
[-C--:B------:R-:W-:Y:S01]  /*58f0*/  FMUL.FTZ R211, R95, R134.reuse ;  /* 0x000000865fd37220 */ /* 0x080fe20000410000 */
[-C--:B------:R-:W-:Y:S01]  /*5900*/  FMUL.FTZ R220, R97, R134.reuse ;  /* 0x0000008661dc7220 */ /* 0x080fe20000410000 */
[-C--:B------:R-:W-:Y:S01]  /*5910*/  FMUL.FTZ R191, R99, R134.reuse ;  /* 0x0000008663bf7220 */ /* 0x080fe20000410000 */
[-C--:B------:R-:W-:Y:S01]  /*5920*/  FMUL.FTZ R189, R101, R134.reuse ;  /* 0x0000008665bd7220 */ /* 0x080fe20000410000 */
[-C--:B------:R-:W-:Y:S02]  /*5930*/  FMUL.FTZ R251, R103, R134.reuse ;  /* 0x0000008667fb7220 */ /* 0x080fe40000410000 */
        /* <DEDUP_REMOVED lines=13> */
[----:B------:R-:W2:Y:S04]  /*5a10*/  MUFU.EX2 R220, R220 ;  /* 0x000000dc00dc7308 */ /* 0x000ea80000000800 */
        /* <DEDUP_REMOVED lines=15> */
[----:B-1----:R-:W-:Y:S01]  /*5b10*/  SHF.L.U32 R146, R146, 0x10, RZ ;  /* 0x0000001092927819 */ /* 0x002fe200000006ff */
        /* <DEDUP_REMOVED lines=15> */
[----:B------:R-:W-:-:S04]  /*5c10*/  @!P4 PRMT R169, R169, 0x5410, R0 ;  /* 0x00005410a9a9c816 */ /* 0x000fc80000000000 */
[----:B------:R-:W-:Y:S01]  /*5c20*/  PRMT R0, R169, 0x7632, R0 ;  /* 0x00007632a9007816 */ /* 0x000fe20000000000 */
[----:B------:R-:W-:Y:S04]  /*5c30*/  STS.U16 [R42+0x6a0], R169 ;  /* 0x0006a0a92a007388 */ /* 0x000fe80000000400 */
[----:B------:R1:W-:Y:S04]  /*5c40*/  STS.U16 [R43+0x6e0], R0 ;  /* 0x0006e0002b007388 */ /* 0x0003e80000000400 */
[----:B------:R-:W-:Y:S01]  /*5c50*/  STS.U16 [R44+0x720], R135 ;  /* 0x000720872c007388 */ /* 0x000fe20000000400 */
[----:B-1----:R-:W-:Y:S01]  /*5c60*/  VIADD R0, R141, UR8 ;  /* 0x000000088d007c36 */ /* 0x002fe20008000000 */
[----:B------:R-:W-:-:S02]  /*5c70*/  @P2 IADD3 R0, PT, PT, R8, 0x200, RZ ;  /* 0x0000020008002810 */ /* 0x000fc40007ffe0ff */
[----:B------:R-:W-:Y:S04]  /*5c80*/  STS.U16 [R45+0x760], R136 ;  /* 0x000760882d007388 */ /* 0x000fe80000000400 */
[----:B------:R-:W-:Y:S01]  /*5c90*/  STS.U16 [R46+0x7a0], R137 ;  /* 0x0007a0892e007388 */ /* 0x000fe20000000400 */
[----:B------:R-:W-:-:S03]  /*5ca0*/  LEA R176, R0, UR12, 0x2 ;  /* 0x0000000c00b07c11 */ /* 0x000fc6000f8e10ff */
[----:B------:R-:W-:Y:S01]  /*5cb0*/  STS.U16 [R47+0x7e0], R138 ;  /* 0x0007e08a2f007388 */ /* 0x000fe20000000400 */
[----:B------:R-:W-:-:S03]  /*5cc0*/  NOP ;  /* 0x0000000000007918 */ /* 0x000fc60000000000 */
[----:B------:R-:W1:Y:S04]  /*5cd0*/  LDS.U16 R0, [R48+0x420] ;  /* 0x0004200030007984 */ /* 0x000e680000000400 */
[----:B------:R-:W5:Y:S04]  /*5ce0*/  LDS.U16 R164, [R48+0x430] ;  /* 0x0004300030a47984 */ /* 0x000f680000000400 */
[----:B------:R-:W2:Y:S04]  /*5cf0*/  LDS.U16 R168, [R48+0x434] ;  /* 0x0004340030a87984 */ /* 0x000ea80000000400 */
[----:B------:R-:W4:Y:S04]  /*5d00*/  LDS.U16 R135, [R48+0x422] ;  /* 0x0004220030877984 */ /* 0x000f280000000400 */
[----:B------:R-:W-:Y:S04]  /*5d10*/  LDS.U16 R136, [R48+0x424] ;  /* 0x0004240030887984 */ /* 0x000fe80000000400 */
[----:B------:R-:W-:Y:S04]  /*5d20*/  LDS.U16 R138, [R48+0x428] ;  /* 0x00042800308a7984 */ /* 0x000fe80000000400 */
[----:B------:R-:W-:Y:S04]  /*5d30*/  LDS.U16 R139, [R48+0x42a] ;  /* 0x00042a00308b7984 */ /* 0x000fe80000000400 */
[----:B------:R-:W3:Y:S04]  /*5d40*/  LDS.U16 R162, [R48+0x42c] ;  /* 0x00042c0030a27984 */ /* 0x000ee80000000400 */
[----:B------:R-:W3:Y:S04]  /*5d50*/  LDS.U16 R163, [R48+0x42e] ;  /* 0x00042e0030a37984 */ /* 0x000ee80000000400 */
[----:B------:R-:W3:Y:S04]  /*5d60*/  LDS.U16 R166, [R48+0x432] ;  /* 0x0004320030a67984 */ /* 0x000ee80000000400 */
[----:B------:R-:W3:Y:S04]  /*5d70*/  LDS.U16 R169, [R48+0x436] ;  /* 0x0004360030a97984 */ /* 0x000ee80000000400 */
[----:B------:R-:W3:Y:S04]  /*5d80*/  LDS.U16 R172, [R48+0x43a] ;  /* 0x00043a0030ac7984 */ /* 0x000ee80000000400 */
[----:B------:R-:W3:Y:S04]  /*5d90*/  LDS.U16 R173, [R48+0x43c] ;  /* 0x00043c0030ad7984 */ /* 0x000ee80000000400 */
[----:B------:R-:W3:Y:S04]  /*5da0*/  LDS.U16 R137, [R48+0x426] ;  /* 0x0004260030897984 */ /* 0x000ee80000000400 */
[----:B------:R-:W3:Y:S04]  /*5db0*/  LDS.U16 R170, [R48+0x438] ;  /* 0x0004380030aa7984 */ /* 0x000ee80000000400 */
[----:B------:R-:W3:Y:S01]  /*5dc0*/  LDS.U16 R174, [R48+0x43e] ;  /* 0x00043e0030ae7984 */ /* 0x000ee20000000400 */
[----:B-1----:R-:W-:Y:S01]  /*5dd0*/  IMAD.U32 R193, R0, 0x10000, RZ ;  /* 0x0001000000c17824 */ /* 0x002fe200078e00ff */
[----:B-----5:R-:W-:-:S02]  /*5de0*/  SHF.L.U32 R164, R164, 0x10, RZ ;  /* 0x00000010a4a47819 */ /* 0x020fc400000006ff */
[----:B0-----:R0:W-:Y:S01]  /*5df0*/  STS [R176+0x1af8], R211 ;  /* 0x001af8d3b0007388 */ /* 0x0011e20000000800 */
[----:B--2---:R-:W-:Y:S02]  /*5e00*/  SHF.L.U32 R168, R168, 0x10, RZ ;  /* 0x00000010a8a87819 */ /* 0x004fe400000006ff */
[----:B----4-:R-:W-:Y:S01]  /*5e10*/  SHF.L.U32 R190, R135, 0x10, RZ ;  /* 0x0000001087be7819 */ /* 0x010fe200000006ff */
[----:B---3--:R-:W-:Y:S01]  /*5e20*/  IMAD.U32 R162, R162, 0x10000, RZ ;  /* 0x00010000a2a27824 */ /* 0x008fe200078e00ff */
[----:B------:R-:W-:Y:S02]  /*5e30*/  SHF.L.U32 R136, R136, 0x10, RZ ;  /* 0x0000001088887819 */ /* 0x000fe400000006ff */
[----:B------:R-:W-:Y:S02]  /*5e40*/  SHF.L.U32 R138, R138, 0x10, RZ ;  /* 0x000000108a8a7819 */ /* 0x000fe400000006ff */
[----:B------:R-:W-:Y:S02]  /*5e50*/  SHF.L.U32 R182, R139, 0x10, RZ ;  /* 0x000000108bb67819 */ /* 0x000fe400000006ff */
[----:B------:R-:W-:Y:S01]  /*5e60*/  SHF.L.U32 R178, R163, 0x10, RZ ;  /* 0x00000010a3b27819 */ /* 0x000fe200000006ff */
[----:B------:R-:W-:Y:S01]  /*5e70*/  IMAD.U32 R166, R166, 0x10000, RZ ;  /* 0x00010000a6a67824 */ /* 0x000fe200078e00ff */
[----:B------:R-:W-:-:S02]  /*5e80*/  SHF.L.U32 R0, R169, 0x10, RZ ;  /* 0x00000010a9007819 */ /* 0x000fc400000006ff */
[----:B------:R-:W-:Y:S02]  /*5e90*/  SHF.L.U32 R172, R172, 0x10, RZ ;  /* 0x00000010acac7819 */ /* 0x000fe400000006ff */
[----:B0-----:R-:W-:Y:S01]  /*5ea0*/  SHF.L.U32 R176, R173, 0x10, RZ ;  /* 0x00000010adb07819 */ /* 0x001fe200000006ff */
[----:B------:R-:W-:Y:S01]  /*5eb0*/  FMUL.FTZ R199, R59, R162 ;  /* 0x000000a23bc77220 */ /* 0x000fe20000410000 */
[----:B------:R-:W-:Y:S02]  /*5ec0*/  IMAD.U32 R186, R137, 0x10000, RZ ;  /* 0x0001000089ba7824 */ /* 0x000fe400078e00ff */
[----:B------:R-:W-:Y:S01]  /*5ed0*/  FMUL.FTZ R201, R63, R164 ;  /* 0x000000a43fc97220 */ /* 0x000fe20000410000 */
[----:B------:R-:W-:Y:S02]  /*5ee0*/  IMAD.U32 R134, R170, 0x10000, RZ ;  /* 0x00010000aa867824 */ /* 0x000fe400078e00ff */
        /* <DEDUP_REMOVED lines=26> */
.L_x_7305:
[----:B------:R-:W-:-:S06]  /*6090*/  LEA R172, R8, UR12, 0x2 ;  /* 0x0000000c08ac7c11 */ /* 0x000fcc000f8e10ff */
[----:B------:R-:W0:Y:S02]  /*60a0*/  LDS R172, [R172+0x22fc] ;  /* 0x0022fc00acac7984 */ /* 0x000e240000000800 */
.L_x_7306:
[----:B------:R-:W-:Y:S05]  /*60b0*/  BSYNC.RECONVERGENT B0 ;  /* 0x0000000000007941 */ /* 0x000fea0003800200 */
.L_x_7304:
[C---:B012---:R-:W-:Y:S01]  /*60c0*/  FMUL.FTZ R0, R165.reuse, R172 ;  /* 0x000000aca5007220 */ /* 0x047fe20000410000 */
[----:B------:R-:W-:Y:S01]  /*60d0*/  FFMA.FTZ R134, R165, R162, R164 ;  /* 0x000000a2a5867223 */ /* 0x000fe200000100a4 */
[----:B------:R-:W0:Y:S01]  /*60e0*/  @P0 LDC R138, c[0x0][0x38c] ;  /* 0x0000e300ff8a0b82 */ /* 0x000e220000000800 */
[----:B------:R-:W-:Y:S01]  /*60f0*/  VOTEU.ANY UP0, P0 ;  /* 0x0000000000ff7886 */ /* 0x000fe20000000100 */
[C---:B------:R-:W-:Y:S01]  /*6100*/  FMUL.FTZ R0, R167.reuse, R0 ;  /* 0x00000000a7007220 */ /* 0x040fe20000410000 */
[----:B------:R-:W-:Y:S01]  /*6110*/  FFMA.FTZ R134, R167, R134, R166 ;  /* 0x00000086a7867223 */ /* 0x000fe200000100a6 */
[----:B------:R-:W-:Y:S02]  /*6120*/  IMAD.MOV.U32 R139, RZ, RZ, 0x8 ;  /* 0x00000008ff8b7424 */ /* 0x000fe400078e00ff */
        /* <DEDUP_REMOVED lines=14> */
[----:B------:R-:W-:Y:S02]  /*6210*/  HFMA2 R138, -RZ, RZ, 0, 0 ;  /* 0x00000000ff8a7431 */ /* 0x000fe400000001ff */
        /* <DEDUP_REMOVED lines=16> */
[----:B------:R-:W1:Y:S04]  /*6320*/  SHFL.DOWN PT, R137, R192, 0x1, 0x1f ;  /* 0x08201f00c0897f89 */ /* 0x000e6800000e0000 */
[----:B0-----:R-:W0:Y:S01]  /*6330*/  SHFL.DOWN PT, R135, R0, 0x1, 0x1f ;  /* 0x08201f0000877f89 */ /* 0x001e2200000e0000 */
[----:B------:R-:W-:Y:S02]  /*6340*/  ISETP.NE.AND P1, PT, R13, 0x1f, PT ;  /* 0x0000001f0d00780c */ /* 0x000fe40003f25270 */
[----:B------:R-:W-:Y:S01]  /*6350*/  MOV R205, R0 ;  /* 0x0000000000cd7202 */ /* 0x000fe20000000f00 */
[----:B------:R-:W-:Y:S01]  /*6360*/  FMUL.FTZ R179, R95, R68 ;  /* 0x000000445fb37220 */ /* 0x000fe20000410000 */
[----:B------:R-:W-:-:S09]  /*6370*/  FMUL.FTZ R236, R97, R70 ;  /* 0x0000004661ec7220 */ /* 0x000fd20000410000 */
[----:B-1----:R-:W-:Y:S01]  /*6380*/  @P1 FMUL.FTZ R134, R137, R192 ;  /* 0x000000c089861220 */ /* 0x002fe20000410000 */
[----:B0-----:R-:W-:-:S03]  /*6390*/  @P1 FFMA.FTZ R205, R192, R135, R205 ;  /* 0x00000087c0cd1223 */ /* 0x001fc600000100cd */
[----:B------:R-:W-:-:S05]  /*63a0*/  @P1 IMAD.MOV.U32 R192, RZ, RZ, R134 ;  /* 0x000000ffffc01224 */ /* 0x000fca00078e0086 */
[----:B------:R-:W0:Y:S04]  /*63b0*/  SHFL.DOWN PT, R135, R192, 0x2, 0x1f ;  /* 0x08401f00c0877f89 */ /* 0x000e2800000e0000 */
[----:B------:R-:W1:Y:S01]  /*63c0*/  SHFL.DOWN PT, R136, R205, 0x2, 0x1f ;  /* 0x08401f00cd887f89 */ /* 0x000e6200000e0000 */
[----:B------:R-:W-:Y:S01]  /*63d0*/  FMUL.FTZ R177, R99, R72 ;  /* 0x0000004863b17220 */ /* 0x000fe20000410000 */
[----:B------:R-:W-:Y:S01]  /*63e0*/  FMUL.FTZ R214, R146, R179 ;  /* 0x000000b392d67220 */ /* 0x000fe20000410000 */
[----:B------:R-:W-:Y:S01]  /*63f0*/  FMUL.FTZ R197, R147, R236 ;  /* 0x000000ec93c57220 */ /* 0x000fe20000410000 */
        /* <DEDUP_REMOVED lines=15> */
[----:B-1----:R-:W-:-:S02]  /*64f0*/  @!P1 FFMA.FTZ R205, R192, R136, R205 ;  /* 0x00000088c0cd9223 */ /* 0x002fc400000100cd */
[----:B------:R-:W-:Y:S01]  /*6500*/  @!P1 MOV R192, R135 ;  /* 0x0000008700c09202 */ /* 0x000fe20000000f00 */
        /* <DEDUP_REMOVED lines=32> */
[----:B------:R-:W-:Y:S01]  /*6710*/  FMUL.FTZ R202, R160, R173 ;  /* 0x000000ada0ca7220 */ /* 0x000fe20000410000 */
[----:B------:R-:W-:Y:S01]  /*6720*/  FFMA.FTZ R176, R171, R176, R200 ;  /* 0x000000b0abb07223 */ /* 0x000fe200000100c8 */
[----:B------:R-:W1:Y:S01]  /*6730*/  SHFL.DOWN PT, R180, R205, 0x4, 0x1f ;  /* 0x08801f00cdb47f89 */ /* 0x000e6200000e0000 */
[----:B------:R-:W-:Y:S01]  /*6740*/  FMUL.FTZ R135, R247, R134 ;  /* 0x00000086f7877220 */ /* 0x000fe20000410000 */
[----:B------:R-:W-:Y:S01]  /*6750*/  FMUL.FTZ R204, R161, R198 ;  /* 0x000000c6a1cc7220 */ /* 0x000fe20000410000 */
[----:B------:R-:W-:-:S02]  /*6760*/  FFMA.FTZ R176, R167, R176, R202 ;  /* 0x000000b0a7b07223 */ /* 0x000fc400000100ca */
[----:B------:R-:W-:Y:S02]  /*6770*/  FMUL.FTZ R134, R224, R135 ;  /* 0x00000087e0867220 */ /* 0x000fe40000410000 */
[----:B------:R-:W-:Y:S01]  /*6780*/  FFMA.FTZ R176, R165, R176, R204 ;  /* 0x000000b0a5b07223 */ /* 0x000fe200000100cc */
[----:B------:R-:W-:Y:S01]  /*6790*/  ISETP.GT.U32.AND P1, PT, R13, 0x1b, PT ;  /* 0x0000001b0d00780c */ /* 0x000fe20003f24070 */
[----:B------:R-:W-:-:S03]  /*67a0*/  FMUL.FTZ R135, R243, R134 ;  /* 0x00000086f3877220 */ /* 0x000fc60000410000 */
[----:B------:R-:W3:Y:S01]  /*67b0*/  SHFL.UP PT, R184, R176, 0x1, RZ ;  /* 0x04200000b0b87989 */ /* 0x000ee200000e00ff */
[----:B------:R-:W-:-:S04]  /*67c0*/  FMUL.FTZ R134, R226, R135 ;  /* 0x00000087e2867220 */ /* 0x000fc80000410000 */
[----:B------:R-:W-:-:S04]  /*67d0*/  FMUL.FTZ R134, R245, R134 ;  /* 0x00000086f5867220 */ /* 0x000fc80000410000 */
[C---:B0-----:R-:W-:Y:S01]  /*67e0*/  @!P1 FMUL.FTZ R135, R192.reuse, R207 ;  /* 0x000000cfc0879220 */ /* 0x041fe20000410000 */
[----:B------:R-:W-:Y:S01]  /*67f0*/  FMUL.FTZ R134, R171, R134 ;  /* 0x00000086ab867220 */ /* 0x000fe20000410000 */
[----:B-1----:R-:W-:-:S03]  /*6800*/  @!P1 FFMA.FTZ R205, R192, R180, R205 ;  /* 0x000000b4c0cd9223 */ /* 0x002fc600000100cd */
[----:B------:R-:W-:Y:S01]  /*6810*/  FMUL.FTZ R134, R167, R134 ;  /* 0x00000086a7867220 */ /* 0x000fe20000410000 */
[----:B------:R-:W-:Y:S01]  /*6820*/  @!P1 MOV R192, R135 ;  /* 0x0000008700c09202 */ /* 0x000fe20000000f00 */
[----:B------:R-:W-:Y:S02]  /*6830*/  UISETP.GE.AND UP0, UPT, UR19, UR29, UPT ;  /* 0x0000001d1300728c */ /* 0x000fe4000bf06270 */
[----:B------:R-:W-:Y:S02]  /*6840*/  FMUL.FTZ R207, R165, R134 ;  /* 0x00000086a5cf7220 */ /* 0x000fe40000410000 */
[----:B------:R-:W0:Y:S01]  /*6850*/  SHFL.DOWN PT, R209, R192, 0x8, 0x1f ;  /* 0x09001f00c0d17f89 */ /* 0x000e2200000e0000 */
[----:B------:R-:W-:Y:S02]  /*6860*/  ISETP.GE.AND P3, PT, R31, 0x1, PT ;  /* 0x000000011f00780c */ /* 0x000fe40003f66270 */
[----:B------:R-:W-:Y:S01]  /*6870*/  PLOP3.LUT P1, PT, PT, PT, UP0, 0x80, 0x8 ;  /* 0x000000000008781c */ /* 0x000fe20003f2f008 */
[----:B------:R-:W1:Y:S01]  /*6880*/  SHFL.UP PT, R180, R207, 0x1, RZ ;  /* 0x04200000cfb47989 */ /* 0x000e6200000e00ff */
[----:B---3--:R-:W-:-:S03]  /*6890*/  FFMA.FTZ R135, R207, R184, R176 ;  /* 0x000000b8cf877223 */ /* 0x008fc600000100b0 */
[----:B------:R-:W3:Y:S01]  /*68a0*/  SHFL.DOWN PT, R215, R205, 0x8, 0x1f ;  /* 0x09001f00cdd77f89 */ /* 0x000ee200000e0000 */
[----:B------:R-:W-:Y:S02]  /*68b0*/  ISETP.NE.OR P1, PT, R8, RZ, P1 ;  /* 0x000000ff0800720c */ /* 0x000fe40000f25670 */
[----:B------:R-:W-:Y:S02]  /*68c0*/  FSEL R176, R176, R135, !P3 ;  /* 0x00000087b0b07208 */ /* 0x000fe40005800000 */
[----:B------:R-:W-:-:S03]  /*68d0*/  ISETP.GT.U32.AND P4, PT, R13, 0x17, PT ;  /* 0x000000170d00780c */ /* 0x000fc60003f84070 */
[----:B------:R-:W4:Y:S01]  /*68e0*/  SHFL.UP PT, R184, R176, 0x2, RZ ;  /* 0x04400000b0b87989 */ /* 0x000f2200000e00ff */
[----:B------:R-:W-:Y:S02]  /*68f0*/  IMAD.MOV.U32 R134, RZ, RZ, 0x3f800000 ;  /* 0x3f800000ff867424 */ /* 0x000fe400078e00ff */
[----:B------:R-:W-:-:S03]  /*6900*/  HFMA2 R135, -RZ, RZ, 0, 0 ;  /* 0x00000000ff877431 */ /* 0x000fc600000001ff */
[----:B------:R-:W-:-:S04]  /*6910*/  @!P1 LEA R213, R141, UR12, 0x3 ;  /* 0x0000000c8dd59c11 */ /* 0x000fc8000f8e18ff */
[C---:B0-----:R-:W-:Y:S01]  /*6920*/  @!P4 FMUL.FTZ R209, R192.reuse, R209 ;  /* 0x000000d1c0d1c220 */ /* 0x041fe20000410000 */
[----:B------:R-:W-:Y:S01]  /*6930*/  @!P1 LDS.64 R134, [R213+0x2378] ;  /* 0x00237800d5869984 */ /* 0x000fe20000000a00 */
[----:B-1----:R-:W-:Y:S01]  /*6940*/  @P3 FMUL.FTZ R207, R207, R180 ;  /* 0x000000b4cfcf3220 */ /* 0x002fe20000410000 */
[----:B---3--:R-:W-:Y:S02]  /*6950*/  @!P4 FFMA.FTZ R205, R192, R215, R205 ;  /* 0x000000d7c0cdc223 */ /* 0x008fe400000100cd */
[----:B------:R-:W-:Y:S02]  /*6960*/  @!P4 MOV R192, R209 ;  /* 0x000000d100c0c202 */ /* 0x000fe40000000f00 */
[----:B------:R-:W0:Y:S04]  /*6970*/  SHFL.UP PT, R180, R207, 0x2, RZ ;  /* 0x04400000cfb47989 */ /* 0x000e2800000e00ff */
[----:B------:R-:W1:Y:S01]  /*6980*/  SHFL.DOWN PT, R215, R192, 0x10, 0x1f ;  /* 0x0a001f00c0d77f89 */ /* 0x000e6200000e0000 */
[----:B------:R-:W-:Y:S01]  /*6990*/  ISETP.GE.AND P1, PT, R31, 0x2, PT ;  /* 0x000000021f00780c */ /* 0x000fe20003f26270 */
[----:B----4-:R-:W-:-:S02]  /*69a0*/  FFMA.FTZ R209, R207, R184, R176 ;  /* 0x000000b8cfd17223 */ /* 0x010fc400000100b0 */
[----:B------:R-:W3:Y:S01]  /*69b0*/  SHFL.DOWN PT, R217, R205, 0x10, 0x1f ;  /* 0x0a001f00cdd97f89 */ /* 0x000ee200000e0000 */
[----:B------:R-:W-:Y:S02]  /*69c0*/  ISETP.GT.U32.AND P3, PT, R13, 0xf, PT ;  /* 0x0000000f0d00780c */ /* 0x000fe40003f64070 */
[----:B------:R-:W-:-:S05]  /*69d0*/  FSEL R176, R176, R209, !P1 ;  /* 0x000000d1b0b07208 */ /* 0x000fca0004800000 */
[----:B------:R-:W4:Y:S02]  /*69e0*/  SHFL.UP PT, R184, R176, 0x4, RZ ;  /* 0x04800000b0b87989 */ /* 0x000f2400000e00ff */
[----:B0-----:R-:W-:-:S04]  /*69f0*/  @P1 FMUL.FTZ R207, R207, R180 ;  /* 0x000000b4cfcf1220 */ /* 0x001fc80000410000 */
[C---:B-1----:R-:W-:Y:S01]  /*6a00*/  @!P3 FMUL.FTZ R209, R192.reuse, R215 ;  /* 0x000000d7c0d1b220 */ /* 0x042fe20000410000 */
[----:B------:R-:W0:Y:S01]  /*6a10*/  SHFL.UP PT, R180, R207, 0x4, RZ ;  /* 0x04800000cfb47989 */ /* 0x000e2200000e00ff */
[----:B---3--:R-:W-:Y:S02]  /*6a20*/  @!P3 FFMA.FTZ R205, R192, R217, R205 ;  /* 0x000000d9c0cdb223 */ /* 0x008fe400000100cd */
[----:B------:R-:W-:Y:S01]  /*6a30*/  @!P3 IMAD.MOV.U32 R192, RZ, RZ, R209 ;  /* 0x000000ffffc0b224 */ /* 0x000fe200078e00d1 */
[----:B------:R-:W-:Y:S04]  /*6a40*/  SHFL.IDX PT, R215, R135, RZ, 0x1f ;  /* 0x00001fff87d77589 */ /* 0x000fe800000e0000 */
[----:B------:R-:W-:Y:S04]  /*6a50*/  SHFL.DOWN PT, R238, R205, 0x1, 0x1f ;  /* 0x08201f00cdee7f89 */ /* 0x000fe800000e0000 */
[----:B------:R-:W1:Y:S01]  /*6a60*/  SHFL.DOWN PT, R213, R192, 0x1, 0x1f ;  /* 0x08201f00c0d57f89 */ /* 0x000e6200000e0000 */
[----:B----4-:R-:W-:Y:S01]  /*6a70*/  FFMA.FTZ R209, R207, R184, R176 ;  /* 0x000000b8cfd17223 */ /* 0x010fe200000100b0 */
[----:B------:R-:W-:-:S02]  /*6a80*/  ISETP.GE.AND P1, PT, R31, 0x4, PT ;  /* 0x000000041f00780c */ /* 0x000fc40003f26270 */
[----:B------:R-:W-:Y:S02]  /*6a90*/  ISETP.NE.AND P3, PT, R8, 0x1f, PT ;  /* 0x0000001f0800780c */ /* 0x000fe40003f65270 */
[----:B------:R-:W-:-:S05]  /*6aa0*/  FSEL R176, R176, R209, !P1 ;  /* 0x000000d1b0b07208 */ /* 0x000fca0004800000 */
[----:B------:R-:W3:Y:S04]  /*6ab0*/  SHFL.UP PT, R184, R176, 0x8, RZ ;  /* 0x05000000b0b87989 */ /* 0x000ee800000e00ff */
[----:B0-----:R-:W-:-:S05]  /*6ac0*/  @P1 FMUL.FTZ R207, R207, R180 ;  /* 0x000000b4cfcf1220 */ /* 0x001fca0000410000 */
[----:B------:R-:W0:Y:S01]  /*6ad0*/  SHFL.UP PT, R180, R207, 0x8, RZ ;  /* 0x05000000cfb47989 */ /* 0x000e2200000e00ff */
[----:B-1----:R-:W-:-:S04]  /*6ae0*/  @P3 FFMA.FTZ R215, R213, R215, R238 ;  /* 0x000000d7d5d73223 */ /* 0x002fc800000100ee */
[----:B------:R-:W-:Y:S01]  /*6af0*/  FFMA.FTZ R162, R215, R172, R162 ;  /* 0x000000acd7a27223 */ /* 0x000fe200000100a2 */
[----:B------:R-:W-:-:S03]  /*6b00*/  ISETP.GE.AND P1, PT, R31, 0x8, PT ;  /* 0x000000081f00780c */ /* 0x000fc60003f26270 */
[----:B------:R-:W-:-:S04]  /*6b10*/  FFMA.FTZ R164, R165, R162, R164 ;  /* 0x000000a2a5a47223 */ /* 0x000fc800000100a4 */
[----:B------:R-:W-:Y:S01]  /*6b20*/  FFMA.FTZ R166, R167, R164, R166 ;  /* 0x000000a4a7a67223 */ /* 0x000fe200000100a6 */
[----:B---3--:R-:W-:-:S03]  /*6b30*/  FFMA.FTZ R209, R207, R184, R176 ;  /* 0x000000b8cfd17223 */ /* 0x008fc600000100b0 */
[----:B------:R-:W-:Y:S02]  /*6b40*/  FFMA.FTZ R168, R171, R166, R168 ;  /* 0x000000a6aba87223 */ /* 0x000fe400000100a8 */
[----:B------:R-:W-:Y:S02]  /*6b50*/  FSEL R238, R176, R209, !P1 ;  /* 0x000000d1b0ee7208 */ /* 0x000fe40004800000 */
[----:B------:R-:W-:Y:S01]  /*6b60*/  FFMA.FTZ R170, R245, R168, R170 ;  /* 0x000000a8f5aa7223 */ /* 0x000fe200000100aa */
[----:B0-----:R-:W-:-:S03]  /*6b70*/  @P1 FMUL.FTZ R207, R207, R180 ;  /* 0x000000b4cfcf1220 */ /* 0x001fc60000410000 */
[----:B------:R-:W-:Y:S02]  /*6b80*/  FFMA.FTZ R172, R226, R170, R203 ;  /* 0x000000aae2ac7223 */ /* 0x000fe400000100cb */
[----:B------:R-:W0:Y:S04]  /*6b90*/  SHFL.UP PT, R203, R238, 0x10, RZ ;  /* 0x06000000eecb7989 */ /* 0x000e2800000e00ff */
[----:B------:R-:W1:Y:S01]  /*6ba0*/  SHFL.UP PT, R240, R207, 0x10, RZ ;  /* 0x06000000cff07989 */ /* 0x000e6200000e00ff */
[----:B------:R-:W-:Y:S01]  /*6bb0*/  ISETP.GE.AND P1, PT, R31, 0x10, PT ;  /* 0x000000101f00780c */ /* 0x000fe20003f26270 */
[----:B------:R-:W-:-:S04]  /*6bc0*/  FFMA.FTZ R174, R243, R172, R174 ;  /* 0x000000acf3ae7223 */ /* 0x000fc800000100ae */
[----:B------:R-:W-:Y:S01]  /*6bd0*/  FFMA.FTZ R176, R224, R174, R201 ;  /* 0x000000aee0b07223 */ /* 0x000fe200000100c9 */
[----:B0-----:R-:W-:-:S07]  /*6be0*/  FFMA.FTZ R203, R207, R203, R238 ;  /* 0x000000cbcfcb7223 */ /* 0x001fce00000100ee */
[----:B-1----:R-:W-:Y:S01]  /*6bf0*/  @P1 FMUL.FTZ R207, R207, R240 ;  /* 0x000000f0cfcf1220 */ /* 0x002fe20000410000 */
[----:B------:R-:W-:Y:S01]  /*6c00*/  FSEL R203, R238, R203, !P1 ;  /* 0x000000cbeecb7208 */ /* 0x000fe20004800000 */
[----:B--2---:R-:W-:Y:S01]  /*6c10*/  SHFL.IDX PT, R213, R138, RZ, 0x1f ;  /* 0x00001fff8ad57589 */ /* 0x004fe200000e0000 */
[----:B------:R-:W-:-:S03]  /*6c20*/  FFMA.FTZ R178, R247, R176, R178 ;  /* 0x000000b0f7b27223 */ /* 0x000fc600000100b2 */
[----:B------:R-:W-:Y:S04]  /*6c30*/  SHFL.UP PT, R207, R207, 0x1, RZ ;  /* 0x04200000cfcf7989 */ /* 0x000fe800000e00ff */
[----:B------:R-:W0:Y:S01]  /*6c40*/  SHFL.UP PT, R238, R203, 0x1, RZ ;  /* 0x04200000cbee7989 */ /* 0x000e2200000e00ff */
[----:B------:R-:W-:-:S04]  /*6c50*/  FFMA.FTZ R180, R230, R178, R199 ;  /* 0x000000b2e6b47223 */ /* 0x000fc800000100c7 */
[----:B------:R-:W-:-:S04]  /*6c60*/  FFMA.FTZ R182, R249, R180, R182 ;  /* 0x000000b4f9b67223 */ /* 0x000fc800000100b6 */
[----:B------:R-:W-:Y:S01]  /*6c70*/  FFMA.FTZ R184, R228, R182, R195 ;  /* 0x000000b6e4b87223 */ /* 0x000fe200000100c3 */
[----:B------:R-:W-:Y:S03]  /*6c80*/  SHFL.IDX PT, R242, R205, RZ, 0x1f ;  /* 0x00001fffcdf27589 */ /* 0x000fe600000e0000 */
[----:B------:R-:W-:Y:S01]  /*6c90*/  FFMA.FTZ R186, R251, R184, R186 ;  /* 0x000000b8fbba7223 */ /* 0x000fe200000100ba */
[----:B------:R1:W2:Y:S03]  /*6ca0*/  SHFL.IDX PT, R201, R192, RZ, 0x1f ;  /* 0x00001fffc0c97589 */ /* 0x0002a600000e0000 */
[----:B------:R-:W-:-:S04]  /*6cb0*/  FFMA.FTZ R188, R189, R186, R188 ;  /* 0x000000babdbc7223 */ /* 0x000fc800000100bc */
[----:B------:R-:W-:Y:S01]  /*6cc0*/  FFMA.FTZ R190, R191, R188, R190 ;  /* 0x000000bcbfbe7223 */ /* 0x000fe200000100be */
[----:B0-----:R-:W-:-:S03]  /*6cd0*/  @P2 FFMA.FTZ R213, R207, R213, R238 ;  /* 0x000000d5cfd52223 */ /* 0x001fc600000100ee */
[----:B-1----:R-:W-:Y:S01]  /*6ce0*/  FFMA.FTZ R192, R220, R190, R193 ;  /* 0x000000bedcc07223 */ /* 0x002fe200000100c1 */
[----:B------:R-:W-:Y:S01]  /*6cf0*/  FFMA.FTZ R211, R211, R213, R214 ;  /* 0x000000d5d3d37223 */ /* 0x000fe200000100d6 */
[----:B------:R-:W-:-:S03]  /*6d00*/  ISETP.NE.AND P1, PT, R8, RZ, PT ;  /* 0x000000ff0800720c */ /* 0x000fc60003f25270 */
[----:B------:R-:W-:-:S04]  /*6d10*/  FFMA.FTZ R220, R220, R211, R197 ;  /* 0x000000d3dcdc7223 */ /* 0x000fc800000100c5 */
[----:B------:R-:W-:Y:S01]  /*6d20*/  FFMA.FTZ R232, R191, R220, R232 ;  /* 0x000000dcbfe87223 */ /* 0x000fe200000100e8 */
[----:B------:R-:W-:-:S03]  /*6d30*/  SHF.L.U32 R199, R8, 0x4, RZ ;  /* 0x0000000408c77819 */ /* 0x000fc600000006ff */
[----:B------:R-:W-:Y:S01]  /*6d40*/  FFMA.FTZ R234, R189, R232, R234 ;  /* 0x000000e8bdea7223 */ /* 0x000fe200000100ea */
[C---:B--2---:R-:W-:Y:S01]  /*6d50*/  FFMA.FTZ R135, R201.reuse, R135, R242 ;  /* 0x00000087c9877223 */ /* 0x044fe200000100f2 */
[----:B------:R-:W-:Y:S01]  /*6d60*/  FMUL.FTZ R134, R201, R134 ;  /* 0x00000086c9867220 */ /* 0x000fe20000410000 */
[----:B------:R-:W-:Y:S01]  /*6d70*/  @!P1 LEA R223, R141, UR12, 0x3 ;  /* 0x0000000c8ddf9c11 */ /* 0x000fe2000f8e18ff */
[----:B------:R-:W-:Y:S01]  /*6d80*/  FFMA.FTZ R251, R251, R234, R0 ;  /* 0x000000eafbfb7223 */ /* 0x000fe20000010000 */
[----:B------:R-:W-:Y:S01]  /*6d90*/  FMUL.FTZ R209, R95, R192 ;  /* 0x000000c05fd17220 */ /* 0x000fe20000410000 */
[----:B------:R-:W-:Y:S01]  /*6da0*/  FFMA.FTZ R0, R146, -R179, R211 ;  /* 0x800000b392007223 */ /* 0x000fe200000100d3 */
[----:B------:R-:W-:Y:S01]  /*6db0*/  LEA.HI R193, R8, R199, RZ, 0x1f ;  /* 0x000000c708c17211 */ /* 0x000fe200078ff8ff */
[----:B------:R-:W-:Y:S01]  /*6dc0*/  FMUL.FTZ R246, R115, R172 ;  /* 0x000000ac73f67220 */ /* 0x000fe20000410000 */
[----:B------:R-:W-:Y:S01]  /*6dd0*/  FFMA.FTZ R228, R228, R251, R175 ;  /* 0x000000fbe4e47223 */ /* 0x000fe200000100af */
[----:B------:R-:W-:Y:S01]  /*6de0*/  FFMA.FTZ R175, R147, -R236, R220 ;  /* 0x800000ec93af7223 */ /* 0x000fe200000100dc */
[----:B------:R-:W-:Y:S01]  /*6df0*/  FMUL.FTZ R205, R97, R190 ;  /* 0x000000be61cd7220 */ /* 0x000fe20000410000 */
[----:B------:R0:W-:Y:S01]  /*6e00*/  @!P1 STS.64 [R223+0x2378], R134 ;  /* 0x00237886df009388 */ /* 0x0001e20000000a00 */
[-C--:B------:R-:W-:Y:S01]  /*6e10*/  FFMA.FTZ R236, R0, R209.reuse, RZ ;  /* 0x000000d100ec7223 */ /* 0x080fe200000100ff */
[----:B------:R-:W-:Y:S01]  /*6e20*/  LEA R138, R193, UR12, 0x2 ;  /* 0x0000000cc18a7c11 */ /* 0x000fe2000f8e10ff */
[----:B------:R-:W-:Y:S01]  /*6e30*/  FMUL.FTZ R215, R68, R209 ;  /* 0x000000d144d77220 */ /* 0x000fe20000410000 */
[----:B------:R-:W-:Y:S01]  /*6e40*/  FMUL.FTZ R179, R88, R246 ;  /* 0x000000f658b37220 */ /* 0x000fe20000410000 */
[----:B------:R-:W-:Y:S01]  /*6e50*/  FMUL.FTZ R203, R99, R188 ;  /* 0x000000bc63cb7220 */ /* 0x000fe20000410000 */
[----:B------:R-:W-:Y:S01]  /*6e60*/  FFMA.FTZ R236, R175, R205, R236 ;  /* 0x000000cdafec7223 */ /* 0x000fe200000100ec */
[----:B------:R-:W-:Y:S01]  /*6e70*/  FFMA.FTZ R177, R148, -R177, R232 ;  /* 0x800000b194b17223 */ /* 0x000fe200000100e8 */
[----:B0-----:R-:W-:Y:S01]  /*6e80*/  FMUL.FTZ R135, R113, R174 ;  /* 0x000000ae71877220 */ /* 0x001fe20000410000 */
[----:B------:R-:W-:Y:S01]  /*6e90*/  STS [R138+0x840], R215 ;  /* 0x000840d78a007388 */ /* 0x000fe20000000800 */
[----:B------:R-:W-:-:S02]  /*6ea0*/  FMUL.FTZ R244, R117, R170 ;  /* 0x000000aa75f47220 */ /* 0x000fc40000410000 */
[----:B------:R-:W-:Y:S01]  /*6eb0*/  FMUL.FTZ R191, R86, R135 ;  /* 0x0000008756bf7220 */ /* 0x000fe20000410000 */
[----:B------:R0:W-:Y:S01]  /*6ec0*/  STS [R14+0x28], R179 ;  /* 0x000028b30e007388 */ /* 0x0001e20000000800 */
[----:B------:R-:W-:Y:S01]  /*6ed0*/  FMUL.FTZ R242, R119, R168 ;  /* 0x000000a877f27220 */ /* 0x000fe20000410000 */
[----:B------:R-:W-:Y:S01]  /*6ee0*/  FMUL.FTZ R201, R101, R186 ;  /* 0x000000ba65c97220 */ /* 0x000fe20000410000 */
[----:B------:R-:W-:Y:S01]  /*6ef0*/  FFMA.FTZ R236, R177, R203, R236 ;  /* 0x000000cbb1ec7223 */ /* 0x000fe200000100ec */
[----:B------:R-:W-:Y:S01]  /*6f00*/  FMUL.FTZ R217, R70, R205 ;  /* 0x000000cd46d97220 */ /* 0x000fe20000410000 */
[----:B------:R1:W-:Y:S01]  /*6f10*/  STS [R14+0x24], R191 ;  /* 0x000024bf0e007388 */ /* 0x0003e20000000800 */
[----:B------:R-:W-:Y:S01]  /*6f20*/  FMUL.FTZ R189, R90, R244 ;  /* 0x000000f45abd7220 */ /* 0x000fe20000410000 */
[----:B0-----:R-:W-:Y:S01]  /*6f30*/  FFMA.FTZ R179, R149, -R218, R234 ;  /* 0x800000da95b37223 */ /* 0x001fe200000100ea */
[----:B------:R-:W-:Y:S01]  /*6f40*/  FMUL.FTZ R193, R105, R182 ;  /* 0x000000b669c17220 */ /* 0x000fe20000410000 */
[----:B------:R-:W-:Y:S01]  /*6f50*/  FMUL.FTZ R195, R103, R184 ;  /* 0x000000b867c37220 */ /* 0x000fe20000410000 */
[----:B------:R-:W-:Y:S01]  /*6f60*/  FMUL.FTZ R197, R107, R180 ;  /* 0x000000b46bc57220 */ /* 0x000fe20000410000 */
[----:B------:R-:W-:Y:S01]  /*6f70*/  FMUL.FTZ R214, R109, R178 ;  /* 0x000000b26dd67220 */ /* 0x000fe20000410000 */
[----:B-1----:R-:W-:Y:S01]  /*6f80*/  FMUL.FTZ R191, R92, R242 ;  /* 0x000000f25cbf7220 */ /* 0x002fe20000410000 */
[----:B------:R-:W-:Y:S01]  /*6f90*/  FMUL.FTZ R134, R111, R176 ;  /* 0x000000b06f867220 */ /* 0x000fe20000410000 */
[----:B------:R-:W-:Y:S01]  /*6fa0*/  FFMA.FTZ R249, R249, R228, R222 ;  /* 0x000000e4f9f97223 */ /* 0x000fe200000100de */
[----:B------:R-:W-:Y:S01]  /*6fb0*/  FFMA.FTZ R218, R179, R201, R236 ;  /* 0x000000c9b3da7223 */ /* 0x000fe200000100ec */
[----:B------:R-:W-:Y:S01]  /*6fc0*/  LEA.HI R222, R199, R199, RZ, 0x1b ;  /* 0x000000c7c7de7211 */ /* 0x000fe200078fd8ff */
[----:B------:R-:W-:Y:S01]  /*6fd0*/  FMUL.FTZ R240, R121, R166 ;  /* 0x000000a679f07220 */ /* 0x000fe20000410000 */
[----:B------:R-:W-:Y:S01]  /*6fe0*/  FMUL.FTZ R238, R123, R164 ;  /* 0x000000a47bee7220 */ /* 0x000fe20000410000 */
[----:B------:R-:W-:Y:S01]  /*6ff0*/  FMUL.FTZ R236, R125, R162 ;  /* 0x000000a27dec7220 */ /* 0x000fe20000410000 */
[----:B------:R0:W-:Y:S01]  /*7000*/  STS [R14+0x4], R217 ;  /* 0x000004d90e007388 */ /* 0x0001e20000000800 */
[----:B------:R-:W-:Y:S01]  /*7010*/  FMUL.FTZ R219, R72, R203 ;  /* 0x000000cb48db7220 */ /* 0x000fe20000410000 */
[----:B------:R-:W-:Y:S01]  /*7020*/  FMUL.FTZ R207, R74, R201 ;  /* 0x000000c94acf7220 */ /* 0x000fe20000410000 */
[----:B------:R-:W-:Y:S01]  /*7030*/  FMUL.FTZ R221, R76, R195 ;  /* 0x000000c34cdd7220 */ /* 0x000fe20000410000 */
[----:B------:R-:W-:Y:S01]  /*7040*/  FMUL.FTZ R223, R78, R193 ;  /* 0x000000c14edf7220 */ /* 0x000fe20000410000 */
[----:B------:R-:W-:Y:S01]  /*7050*/  FMUL.FTZ R213, R80, R197 ;  /* 0x000000c550d57220 */ /* 0x000fe20000410000 */
[----:B------:R-:W-:Y:S01]  /*7060*/  FMUL.FTZ R215, R82, R214 ;  /* 0x000000d652d77220 */ /* 0x000fe20000410000 */
[----:B------:R1:W-:Y:S01]  /*7070*/  STS [R14+0x2c], R189 ;  /* 0x00002cbd0e007388 */ /* 0x0003e20000000800 */
[----:B------:R-:W-:Y:S01]  /*7080*/  FFMA.FTZ R181, R150, -R181, R251 ;  /* 0x800000b596b57223 */ /* 0x000fe200000100fb */
[----:B------:R-:W-:Y:S01]  /*7090*/  LEA R222, R222, UR12, 0x2 ;  /* 0x0000000cdede7c11 */ /* 0x000fe2000f8e10ff */
[----:B0-----:R-:W-:Y:S01]  /*70a0*/  FMUL.FTZ R217, R84, R134 ;  /* 0x0000008654d97220 */ /* 0x001fe20000410000 */
[----:B------:R0:W-:Y:S01]  /*70b0*/  STS [R14+0x30], R191 ;  /* 0x000030bf0e007388 */ /* 0x0001e20000000800 */
[----:B------:R-:W-:Y:S01]  /*70c0*/  FMUL.FTZ R199, R94, R240 ;  /* 0x000000f05ec77220 */ /* 0x000fe20000410000 */
[----:B------:R-:W-:Y:S01]  /*70d0*/  FFMA.FTZ R230, R230, R249, R183 ;  /* 0x000000f9e6e67223 */ /* 0x000fe200000100b7 */
[----:B------:R-:W-:Y:S01]  /*70e0*/  FFMA.FTZ R218, R181, R195, R218 ;  /* 0x000000c3b5da7223 */ /* 0x000fe200000100da */
[----:B-1----:R-:W-:Y:S01]  /*70f0*/  FMUL.FTZ R189, R96, R238 ;  /* 0x000000ee60bd7220 */ /* 0x002fe20000410000 */
[----:B------:R-:W-:Y:S01]  /*7100*/  FFMA.FTZ R183, R151, -R208, R228 ;  /* 0x800000d097b77223 */ /* 0x000fe200000100e4 */
[----:B0-----:R-:W-:Y:S01]  /*7110*/  FMUL.FTZ R191, R98, R236 ;  /* 0x000000ec62bf7220 */ /* 0x001fe20000410000 */
[----:B------:R-:W-:Y:S01]  /*7120*/  STS [R14+0x8], R219 ;  /* 0x000008db0e007388 */ /* 0x000fe20000000800 */
[----:B------:R-:W-:-:S03]  /*7130*/  FFMA.FTZ R247, R247, R230, R210 ;  /* 0x000000e6f7f77223 */ /* 0x000fc600000100d2 */
[----:B------:R-:W-:Y:S01]  /*7140*/  STS [R14+0xc], R207 ;  /* 0x00000ccf0e007388 */ /* 0x000fe20000000800 */
[----:B------:R-:W-:-:S03]  /*7150*/  FFMA.FTZ R218, R183, R193, R218 ;  /* 0x000000c1b7da7223 */ /* 0x000fc600000100da */
[----:B------:R-:W-:Y:S01]  /*7160*/  STS [R14+0x10], R221 ;  /* 0x000010dd0e007388 */ /* 0x000fe20000000800 */
[----:B------:R-:W-:-:S03]  /*7170*/  FFMA.FTZ R185, R152, -R185, R249 ;  /* 0x800000b998b97223 */ /* 0x000fc600000100f9 */
[----:B------:R-:W-:Y:S04]  /*7180*/  STS [R14+0x14], R223 ;  /* 0x000014df0e007388 */ /* 0x000fe80000000800 */
[----:B------:R-:W-:Y:S04]  /*7190*/  STS [R14+0x18], R213 ;  /* 0x000018d50e007388 */ /* 0x000fe80000000800 */
[----:B------:R-:W-:Y:S04]  /*71a0*/  STS [R14+0x1c], R215 ;  /* 0x00001cd70e007388 */ /* 0x000fe80000000800 */
[----:B------:R-:W-:Y:S04]  /*71b0*/  STS [R14+0x20], R217 ;  /* 0x000020d90e007388 */ /* 0x000fe80000000800 */
[----:B------:R0:W-:Y:S04]  /*71c0*/  STS [R222+0x874], R199 ;  /* 0x000874c7de007388 */ /* 0x0001e80000000800 */
[----:B------:R1:W-:Y:S04]  /*71d0*/  STS [R222+0x878], R189 ;  /* 0x000878bdde007388 */ /* 0x0003e80000000800 */
[----:B------:R2:W-:Y:S01]  /*71e0*/  STS [R222+0x87c], R191 ;  /* 0x00087cbfde007388 */ /* 0x0005e20000000800 */
[----:B------:R-:W-:Y:S01]  /*71f0*/  FFMA.FTZ R224, R224, R247, R187 ;  /* 0x000000f7e0e07223 */ /* 0x000fe200000100bb */
[----:B------:R-:W-:Y:S01]  /*7200*/  FFMA.FTZ R218, R185, R197, R218 ;  /* 0x000000c5b9da7223 */ /* 0x000fe200000100da */
[----:B------:R-:W-:-:S02]  /*7210*/  VIADD R193, R8, 0x40 ;  /* 0x0000004008c17836 */ /* 0x000fc40000000000 */
[----:B------:R-:W-:Y:S01]  /*7220*/  FFMA.FTZ R212, R153, -R212, R230 ;  /* 0x800000d499d47223 */ /* 0x000fe200000100e6 */
[C---:B------:R-:W-:Y:S01]  /*7230*/  IADD3 R195, PT, PT, R8.reuse, 0x60, RZ ;  /* 0x0000006008c37810 */ /* 0x040fe20007ffe0ff */
[C---:B0-----:R-:W-:Y:S01]  /*7240*/  VIADD R199, R8.reuse, 0xa0 ;  /* 0x000000a008c77836 */ /* 0x041fe20000000000 */
[C---:B------:R-:W-:Y:S01]  /*7250*/  IADD3 R197, PT, PT, R8.reuse, 0x80, RZ ;  /* 0x0000008008c57810 */ /* 0x040fe20007ffe0ff */
[C---:B------:R-:W-:Y:S01]  /*7260*/  VIADD R205, R8.reuse, 0x100 ;  /* 0x0000010008cd7836 */ /* 0x040fe20000000000 */
[C---:B------:R-:W-:Y:S01]  /*7270*/  IADD3 R201, PT, PT, R8.reuse, 0xc0, RZ ;  /* 0x000000c008c97810 */ /* 0x040fe20007ffe0ff */
[----:B------:R-:W-:Y:S01]  /*7280*/  FFMA.FTZ R243, R243, R224, R206 ;  /* 0x000000e0f3f37223 */ /* 0x000fe200000100ce */
[----:B------:R-:W-:Y:S01]  /*7290*/  IADD3 R203, PT, PT, R8, 0xe0, RZ ;  /* 0x000000e008cb7810 */ /* 0x000fe20007ffe0ff */
[----:B------:R-:W-:Y:S01]  /*72a0*/  FFMA.FTZ R218, R212, R214, R218 ;  /* 0x000000d6d4da7223 */ /* 0x000fe200000100da */
[C---:B------:R-:W-:Y:S01]  /*72b0*/  IADD3 R207, PT, PT, R8.reuse, 0x120, RZ ;  /* 0x0000012008cf7810 */ /* 0x040fe20007ffe0ff */
[C---:B------:R-:W-:Y:S01]  /*72c0*/  VIADD R213, R8.reuse, 0x160 ;  /* 0x0000016008d57836 */ /* 0x040fe20000000000 */
[C---:B------:R-:W-:Y:S01]  /*72d0*/  IADD3 R209, PT, PT, R8.reuse, 0x140, RZ ;  /* 0x0000014008d17810 */ /* 0x040fe20007ffe0ff */
[----:B------:R-:W-:Y:S01]  /*72e0*/  VIADD R219, R8, 0x1c0 ;  /* 0x000001c008db7836 */ /* 0x000fe20000000000 */
[----:B-1----:R-:W-:Y:S01]  /*72f0*/  LEA.HI R189, R193, R8, RZ, 0x1b ;  /* 0x00000008c1bd7211 */ /* 0x002fe200078fd8ff */
[----:B------:R-:W-:Y:S01]  /*7300*/  FFMA.FTZ R214, R154, -R139, R247 ;  /* 0x8000008b9ad67223 */ /* 0x000fe200000100f7 */
[----:B------:R-:W-:-:S02]  /*7310*/  IADD3 R187, PT, PT, R8, 0x20, RZ ;  /* 0x0000002008bb7810 */ /* 0x000fc40007ffe0ff */
[C---:B------:R-:W-:Y:S02]  /*7320*/  IADD3 R215, PT, PT, R8.reuse, 0x180, RZ ;  /* 0x0000018008d77810 */ /* 0x040fe40007ffe0ff */
[C---:B------:R-:W-:Y:S02]  /*7330*/  IADD3 R217, PT, PT, R8.reuse, 0x1a0, RZ ;  /* 0x000001a008d97810 */ /* 0x040fe40007ffe0ff */
[----:B------:R-:W-:Y:S02]  /*7340*/  IADD3 R221, PT, PT, R8, 0x1e0, RZ ;  /* 0x000001e008dd7810 */ /* 0x000fe40007ffe0ff */
[-C--:B--2---:R-:W-:Y:S02]  /*7350*/  LEA.HI R191, R195, R8.reuse, RZ, 0x1b ;  /* 0x00000008c3bf7211 */ /* 0x084fe400078fd8ff */
[-C--:B------:R-:W-:Y:S01]  /*7360*/  LEA.HI R193, R197, R8.reuse, RZ, 0x1b ;  /* 0x00000008c5c17211 */ /* 0x080fe200078fd8ff */
[----:B------:R-:W-:Y:S01]  /*7370*/  FFMA.FTZ R226, R226, R243, R137 ;  /* 0x000000f3e2e27223 */ /* 0x000fe20000010089 */
[----:B------:R-:W-:-:S02]  /*7380*/  LEA.HI R195, R199, R8, RZ, 0x1b ;  /* 0x00000008c7c37211 */ /* 0x000fc400078fd8ff */
[----:B------:R-:W-:Y:S01]  /*7390*/  LEA.HI R197, R201, R8, RZ, 0x1b ;  /* 0x00000008c9c57211 */ /* 0x000fe200078fd8ff */
[----:B------:R-:W-:Y:S01]  /*73a0*/  FFMA.FTZ R137, R214, R134, R218 ;  /* 0x00000086d6897223 */ /* 0x000fe200000100da */
[----:B------:R-:W-:Y:S01]  /*73b0*/  LEA.HI R199, R203, R8, RZ, 0x1b ;  /* 0x00000008cbc77211 */ /* 0x000fe200078fd8ff */
[----:B------:R-:W-:Y:S01]  /*73c0*/  FFMA.FTZ R216, R155, -R216, R224 ;  /* 0x800000d89bd87223 */ /* 0x000fe200000100e0 */
        /* <DEDUP_REMOVED lines=8> */
[-C--:B------:R-:W-:Y:S01]  /*7450*/  LEA.HI R210, R221, R8.reuse, RZ, 0x1b ;  /* 0x00000008ddd27211 */ /* 0x080fe200078fd8ff */
[----:B------:R-:W-:Y:S01]  /*7460*/  FFMA.FTZ R218, R216, R135, R137 ;  /* 0x00000087d8da7223 */ /* 0x000fe20000010089 */
[----:B------:R-:W-:Y:S01]  /*7470*/  MOV R134, R8 ;  /* 0x0000000800867202 */ /* 0x000fe20000000f00 */
[----:B------:R-:W-:Y:S01]  /*7480*/  IMAD.MOV.U32 R135, RZ, RZ, RZ ;  /* 0x000000ffff877224 */ /* 0x000fe200078e00ff */
        /* <DEDUP_REMOVED lines=15> */
[----:B------:R-:W-:Y:S01]  /*7580*/  FFMA.FTZ R245, R245, R226, R136 ;  /* 0x000000e2f5f57223 */ /* 0x000fe20000010088 */
[----:B------:R-:W-:Y:S02]  /*7590*/  LEA R209, R209, UR12, 0x2 ;  /* 0x0000000cd1d17c11 */ /* 0x000fe4000f8e10ff */
[----:B------:R-:W-:Y:S01]  /*75a0*/  LEA R210, R210, UR12, 0x2 ;  /* 0x0000000cd2d27c11 */ /* 0x000fe2000f8e10ff */
[----:B------:R-:W-:Y:S01]  /*75b0*/  IMAD.WIDE.U32 R136, R132, UR33, R134 ;  /* 0x0000002184887c25 */ /* 0x000fe2000f8e0086 */
[----:B------:R-:W0:Y:S04]  /*75c0*/  LDS R211, [R15] ;  /* 0x000000000fd37984 */ /* 0x000e280000000800 */
[----:B------:R-:W1:Y:S01]  /*75d0*/  LDS R213, [R187+0x8c0] ;  /* 0x0008c000bbd57984 */ /* 0x000e620000000800 */
[----:B------:R-:W-:-:S03]  /*75e0*/  IMAD R137, R133, UR33, R137 ;  /* 0x0000002185897c24 */ /* 0x000fc6000f8e0289 */
        /* <DEDUP_REMOVED lines=17> */
[----:B------:R-:W-:-:S04]  /*7700*/  IMAD.WIDE.U32 R134, R130, UR33, R134 ;  /* 0x0000002182867c25 */ /* 0x000fc8000f8e0086 */
[----:B------:R-:W-:Y:S01]  /*7710*/  IMAD R139, R138, UR34, RZ ;  /* 0x000000228a8b7c24 */ /* 0x000fe2000f8e02ff */
[----:B------:R-:W-:Y:S01]  /*7720*/  IADD3 R136, P2, PT, R136, UR6, RZ ;  /* 0x0000000688887c10 */ /* 0x000fe2000ff5e0ff */
[----:B------:R-:W-:Y:S02]  /*7730*/  IMAD R135, R131, UR33, R135 ;  /* 0x0000002183877c24 */ /* 0x000fe4000f8e0287 */
[C---:B------:R-:W-:Y:S02]  /*7740*/  IMAD R139, R4.reuse, UR35, R139 ;  /* 0x00000023048b7c24 */ /* 0x040fe4000f8e028b */
[----:B------:R-:W-:-:S03]  /*7750*/  IMAD.WIDE.U32 R134, R4, UR36, R134 ;  /* 0x0000002404867c25 */ /* 0x000fc6000f8e0086 */
[----:B------:R-:W-:Y:S01]  /*7760*/  IADD3.X R137, PT, PT, R137, R139, RZ, P2, !PT ;  /* 0x0000008b89897210 */ /* 0x000fe200017fe4ff */
[----:B------:R-:W-:Y:S01]  /*7770*/  IMAD R139, R138, UR36, RZ ;  /* 0x000000248a8b7c24 */ /* 0x000fe2000f8e02ff */
[----:B------:R-:W-:-:S03]  /*7780*/  IADD3 R138, P2, PT, R134, UR6, RZ ;  /* 0x00000006868a7c10 */ /* 0x000fc6000ff5e0ff */
[----:B------:R-:W-:Y:S02]  /*7790*/  IMAD R139, R4, UR37, R139 ;  /* 0x00000025048b7c24 */ /* 0x000fe4000f8e028b */
[----:B------:R-:W-:-:S03]  /*77a0*/  IMAD.WIDE.U32 R136, R141, R128, R136 ;  /* 0x000000808d887225 */ /* 0x000fc600078e0088 */
[----:B------:R-:W-:Y:S01]  /*77b0*/  IADD3.X R139, PT, PT, R135, R139, RZ, P2, !PT ;  /* 0x0000008b878b7210 */ /* 0x000fe200017fe4ff */
[C---:B------:R-:W-:Y:S01]  /*77c0*/  IMAD R135, R141.reuse, R129, R137 ;  /* 0x000000818d877224 */ /* 0x040fe200078e0289 */
[----:B------:R-:W-:Y:S01]  /*77d0*/  LEA R134, P2, R136, UR40, 0x2 ;  /* 0x0000002888867c11 */ /* 0x000fe2000f8410ff */
[----:B------:R-:W-:-:S03]  /*77e0*/  IMAD.WIDE.U32 R138, R141, UR38, R138 ;  /* 0x000000268d8a7c25 */ /* 0x000fc6000f8e008a */
[----:B------:R-:W-:Y:S01]  /*77f0*/  LEA.HI.X R135, R136, UR41, R135, 0x2, P2 ;  /* 0x0000002988877c11 */ /* 0x000fe200090f1487 */
[----:B------:R-:W-:Y:S01]  /*7800*/  IMAD R137, R141, UR39, R139 ;  /* 0x000000278d897c24 */ /* 0x000fe2000f8e028b */
[----:B------:R-:W-:Y:S01]  /*7810*/  LEA R136, P2, R138, UR42, 0x2 ;  /* 0x0000002a8a887c11 */ /* 0x000fe2000f8410ff */
[----:B------:R-:W-:-:S03]  /*7820*/  FFMA.FTZ R169, R156, -R169, R243 ;  /* 0x800000a99ca97223 */ /* 0x000fc600000100f3 */
[----:B------:R-:W-:Y:S01]  /*7830*/  LEA.HI.X R137, R138, UR43, R137, 0x2, P2 ;  /* 0x0000002b8a897c11 */ /* 0x000fe200090f1489 */
[----:B------:R-:W-:Y:S02]  /*7840*/  IMAD.U32 R138, RZ, RZ, UR13 ;  /* 0x0000000dff8a7e24 */ /* 0x000fe4000f8e00ff */
[----:B------:R-:W-:Y:S01]  /*7850*/  FFMA.FTZ R200, R171, R245, R200 ;  /* 0x000000f5abc87223 */ /* 0x000fe200000100c8 */
[----:B------:R-:W-:Y:S01]  /*7860*/  FFMA.FTZ R218, R169, R246, R218 ;  /* 0x000000f6a9da7223 */ /* 0x000fe200000100da */
[----:B------:R-:W-:Y:S01]  /*7870*/  FFMA.FTZ R139, R157, -R194, R226 ;  /* 0x800000c29d8b7223 */ /* 0x000fe200000100e2 */
[----:B------:R-:W-:Y:S01]  /*7880*/  IADD3 R138, PT, PT, R138, -UR6, -R8 ;  /* 0x800000068a8a7c10 */ /* 0x000fe2000fffe808 */
[----:B------:R-:W-:Y:S02]  /*7890*/  FFMA.FTZ R171, R167, R200, R202 ;  /* 0x000000c8a7ab7223 */ /* 0x000fe400000100ca */
[----:B------:R-:W-:Y:S01]  /*78a0*/  FFMA.FTZ R218, R139, R244, R218 ;  /* 0x000000f48bda7223 */ /* 0x000fe200000100da */
[----:B------:R-:W-:Y:S01]  /*78b0*/  FFMA.FTZ R163, R158, -R163, R245 ;  /* 0x800000a39ea37223 */ /* 0x000fe200000100f5 */
[----:B------:R-:W-:Y:S01]  /*78c0*/  FMUL.FTZ R249, R59, R249 ;  /* 0x000000f93bf97220 */ /* 0x000fe20000410000 */
[----:B------:R-:W-:Y:S01]  /*78d0*/  FMUL.FTZ R247, R63, R247 ;  /* 0x000000f73ff77220 */ /* 0x000fe20000410000 */
[----:B------:R-:W-:Y:S01]  /*78e0*/  ISETP.GE.AND P2, PT, R138, 0x1, PT ;  /* 0x000000018a00780c */ /* 0x000fe20003f46270 */
[----:B------:R-:W-:Y:S01]  /*78f0*/  FFMA.FTZ R204, R165, R171, R204 ;  /* 0x000000aba5cc7223 */ /* 0x000fe200000100cc */
[----:B------:R-:W-:Y:S01]  /*7900*/  FFMA.FTZ R218, R163, R242, R218 ;  /* 0x000000f2a3da7223 */ /* 0x000fe200000100da */
[----:B------:R-:W-:Y:S01]  /*7910*/  FFMA.FTZ R167, R159, -R196, R200 ;  /* 0x800000c49fa77223 */ /* 0x000fe200000100c8 */
[----:B------:R-:W-:Y:S01]  /*7920*/  FFMA.FTZ R173, R160, -R173, R171 ;  /* 0x800000ada0ad7223 */ /* 0x000fe200000100ab */
[----:B------:R-:W-:Y:S01]  /*7930*/  FMUL.FTZ R220, R49, R220 ;  /* 0x000000dc31dc7220 */ /* 0x000fe20000410000 */
[----:B------:R-:W-:Y:S01]  /*7940*/  FMUL.FTZ R232, R51, R232 ;  /* 0x000000e833e87220 */ /* 0x000fe20000410000 */
        /* <DEDUP_REMOVED lines=9> */
[----:B------:R-:W-:Y:S01]  /*79e0*/  FMUL.FTZ R245, R71, R245 ;  /* 0x000000f547f57220 */ /* 0x000fe20000410000 */
[----:B------:R-:W-:Y:S01]  /*79f0*/  FMUL.FTZ R171, R75, R171 ;  /* 0x000000ab4bab7220 */ /* 0x000fe20000410000 */
[----:B------:R-:W-:Y:S01]  /*7a00*/  FFMA.FTZ R218, R167, R240, R218 ;  /* 0x000000f0a7da7223 */ /* 0x000fe200000100da */
[----:B-----5:R-:W-:Y:S01]  /*7a10*/  FMUL.FTZ R249, R73, R200 ;  /* 0x000000c849f97220 */ /* 0x020fe20000410000 */
[----:B-1----:R-:W-:Y:S01]  /*7a20*/  FMUL.FTZ R247, R77, R204 ;  /* 0x000000cc4df77220 */ /* 0x002fe20000410000 */
[----:B------:R1:W-:Y:S01]  /*7a30*/  STS [R14+0x844], R220 ;  /* 0x000844dc0e007388 */ /* 0x0003e20000000800 */
[----:B------:R-:W-:Y:S01]  /*7a40*/  FFMA.FTZ R218, R173, R238, R218 ;  /* 0x000000eeadda7223 */ /* 0x000fe200000100da */
[----:B------:R-:W-:-:S02]  /*7a50*/  FFMA.FTZ R165, R161, -R198, R204 ;  /* 0x800000c6a1a57223 */ /* 0x000fc400000100cc */
        /* <DEDUP_REMOVED lines=18> */
[----:B0-234-:R-:W-:-:S12]  /*7b80*/  @!P2 BRA `(.L_x_7308) ;  /* 0x00000000000ca947 */ /* 0x01dfd80003800000 */
[----:B-1----:R-:W0:Y:S04]  /*7b90*/  LDS R171, [R15+0x840] ;  /* 0x000840000fab7984 */ /* 0x002e280000000800 */
[----:B------:R2:W-:Y:S04]  /*7ba0*/  REDG.E.ADD.F32.FTZ.RN.STRONG.GPU desc[UR26][R134.64], R211 ;  /* 0x000000d3860079a6 */ /* 0x0005e8000c12f31a */
[----:B0-----:R2:W-:Y:S02]  /*7bb0*/  REDG.E.ADD.F32.FTZ.RN.STRONG.GPU desc[UR26][R136.64], R171 ;  /* 0x000000ab880079a6 */ /* 0x0015e4000c12f31a */
.L_x_7308:
[----:B------:R-:W-:Y:S05]  /*7bc0*/  BSYNC.RECONVERGENT B0 ;  /* 0x0000000000007941 */ /* 0x000fea0003800200 */
.L_x_7307:
[----:B------:R-:W0:Y:S01]  /*7bd0*/  LDS R187, [R187+0x1100] ;  /* 0x00110000bbbb7984 */ /* 0x000e220000000800 */
[----:B------:R-:W-:Y:S04]  /*7be0*/  BSSY.RECONVERGENT B0, `(.L_x_7309) ;  /* 0x0000004000007945 */ /* 0x000fe80003800200 */
[----:B------:R-:W-:Y:S05]  /*7bf0*/  @!P3 BRA `(.L_x_7310) ;  /* 0x000000000008b947 */ /* 0x000fea0003800000 */
[----:B------:R3:W-:Y:S04]  /*7c00*/  REDG.E.ADD.F32.FTZ.RN.STRONG.GPU desc[UR26][R134.64+0x80], R213 ;  /* 0x000080d5860079a6 */ /* 0x0007e8000c12f31a */
[----:B0-----:R3:W-:Y:S02]  /*7c10*/  REDG.E.ADD.F32.FTZ.RN.STRONG.GPU desc[UR26][R136.64+0x80], R187 ;  /* 0x000080bb880079a6 */ /* 0x0017e4000c12f31a */
.L_x_7310:
[----:B------:R-:W-:Y:S05]  /*7c20*/  BSYNC.RECONVERGENT B0 ;  /* 0x0000000000007941 */ /* 0x000fea0003800200 */
.L_x_7309:
[----:B------:R-:W4:Y:S01]  /*7c30*/  LDS R189, [R189+0x1180] ;  /* 0x00118000bdbd7984 */ /* 0x000f220000000800 */
[----:B------:R-:W-:Y:S04]  /*7c40*/  BSSY.RECONVERGENT B0, `(.L_x_7311) ;  /* 0x0000004000007945 */ /* 0x000fe80003800200 */
[----:B------:R-:W-:Y:S05]  /*7c50*/  @!P4 BRA `(.L_x_7312) ;  /* 0x000000000008c947 */ /* 0x000fea0003800000 */
[----:B------:R0:W-:Y:S04]  /*7c60*/  REDG.E.ADD.F32.FTZ.RN.STRONG.GPU desc[UR26][R134.64+0x100], R215 ;  /* 0x000100d7860079a6 */ /* 0x0001e8000c12f31a */
[----:B----4-:R4:W-:Y:S02]  /*7c70*/  REDG.E.ADD.F32.FTZ.RN.STRONG.GPU desc[UR26][R136.64+0x100], R189 ;  /* 0x000100bd880079a6 */ /* 0x0109e4000c12f31a */
.L_x_7312:
[----:B------:R-:W-:Y:S05]  /*7c80*/  BSYNC.RECONVERGENT B0 ;  /* 0x0000000000007941 */ /* 0x000fea0003800200 */
.L_x_7311:
        /* <DEDUP_REMOVED lines=9> */
.L_x_7314:
[----:B------:R-:W-:Y:S05]  /*7d20*/  BSYNC.RECONVERGENT B0 ;  /* 0x0000000000007941 */ /* 0x000fea0003800200 */
.L_x_7313:
[----:B------:R-:W0:Y:S01]  /*7d30*/  LDS R193, [R193+0x1280] ;  /* 0x00128000c1c17984 */ /* 0x000e220000000800 */
[----:B------:R-:W-:Y:S04]  /*7d40*/  BSSY.RECONVERGENT B0, `(.L_x_7315) ;  /* 0x0000004000007945 */ /* 0x000fe80003800200 */
[----:B------:R-:W-:Y:S05]  /*7d50*/  @!P2 BRA `(.L_x_7316) ;  /* 0x000000000008a947 */ /* 0x000fea0003800000 */
[----:B------:R1:W-:Y:S04]  /*7d60*/  REDG.E.ADD.F32.FTZ.RN.STRONG.GPU desc[UR26][R134.64+0x200], R219 ;  /* 0x000200db860079a6 */ /* 0x0003e8000c12f31a */
[----:B0-----:R1:W-:Y:S02]  /*7d70*/  REDG.E.ADD.F32.FTZ.RN.STRONG.GPU desc[UR26][R136.64+0x200], R193 ;  /* 0x000200c1880079a6 */ /* 0x0013e4000c12f31a */
.L_x_7316:
[----:B------:R-:W-:Y:S05]  /*7d80*/  BSYNC.RECONVERGENT B0 ;  /* 0x0000000000007941 */ /* 0x000fea0003800200 */
.L_x_7315:
[----:B------:R-:W0:Y:S01]  /*7d90*/  LDS R195, [R195+0x1300] ;  /* 0x00130000c3c37984 */ /* 0x000e220000000800 */
[----:B------:R-:W-:Y:S04]  /*7da0*/  BSSY.RECONVERGENT B0, `(.L_x_7317) ;  /* 0x0000004000007945 */ /* 0x000fe80003800200 */
[----:B------:R-:W-:Y:S05]  /*7db0*/  @!P4 BRA `(.L_x_7318) ;  /* 0x000000000008c947 */ /* 0x000fea0003800000 */
[----:B------:R1:W-:Y:S04]  /*7dc0*/  REDG.E.ADD.F32.FTZ.RN.STRONG.GPU desc[UR26][R134.64+0x280], R221 ;  /* 0x000280dd860079a6 */ /* 0x0003e8000c12f31a */
[----:B0-----:R1:W-:Y:S02]  /*7dd0*/  REDG.E.ADD.F32.FTZ.RN.STRONG.GPU desc[UR26][R136.64+0x280], R195 ;  /* 0x000280c3880079a6 */ /* 0x0013e4000c12f31a */
.L_x_7318:
[----:B------:R-:W-:Y:S05]  /*7de0*/  BSYNC.RECONVERGENT B0 ;  /* 0x0000000000007941 */ /* 0x000fea0003800200 */
.L_x_7317:
[----:B------:R-:W0:Y:S01]  /*7df0*/  LDS R197, [R197+0x1380] ;  /* 0x00138000c5c57984 */ /* 0x000e220000000800 */
[----:B------:R-:W-:Y:S04]  /*7e00*/  BSSY.RECONVERGENT B0, `(.L_x_7319) ;  /* 0x0000004000007945 */ /* 0x000fe80003800200 */
[----:B------:R-:W-:Y:S05]  /*7e10*/  @!P5 BRA `(.L_x_7320) ;  /* 0x000000000008d947 */ /* 0x000fea0003800000 */
[----:B------:R1:W-:Y:S04]  /*7e20*/  REDG.E.ADD.F32.FTZ.RN.STRONG.GPU desc[UR26][R134.64+0x300], R223 ;  /* 0x000300df860079a6 */ /* 0x0003e8000c12f31a */
[----:B0-----:R1:W-:Y:S02]  /*7e30*/  REDG.E.ADD.F32.FTZ.RN.STRONG.GPU desc[UR26][R136.64+0x300], R197 ;  /* 0x000300c5880079a6 */ /* 0x0013e4000c12f31a */
.L_x_7320:
[----:B------:R-:W-:Y:S05]  /*7e40*/  BSYNC.RECONVERGENT B0 ;  /* 0x0000000000007941 */ /* 0x000fea0003800200 */
.L_x_7319:
        /* <DEDUP_REMOVED lines=9> */
.L_x_7322:
[----:B------:R-:W-:Y:S05]  /*7ee0*/  BSYNC.RECONVERGENT B0 ;  /* 0x0000000000007941 */ /* 0x000fea0003800200 */
.L_x_7321:
[----:B------:R-:W0:Y:S01]  /*7ef0*/  LDS R201, [R201+0x1480] ;  /* 0x00148000c9c97984 */ /* 0x000e220000000800 */
[----:B------:R-:W-:Y:S04]  /*7f00*/  BSSY.RECONVERGENT B0, `(.L_x_7323) ;  /* 0x0000004000007945 */ /* 0x000fe80003800200 */
[----:B------:R-:W-:Y:S05]  /*7f10*/  @!P4 BRA `(.L_x_7324) ;  /* 0x000000000008c947 */ /* 0x000fea0003800000 */
[----:B------:R1:W-:Y:S04]  /*7f20*/  REDG.E.ADD.F32.FTZ.RN.STRONG.GPU desc[UR26][R134.64+0x400], R227 ;  /* 0x000400e3860079a6 */ /* 0x0003e8000c12f31a */
[----:B0-----:R1:W-:Y:S02]  /*7f30*/  REDG.E.ADD.F32.FTZ.RN.STRONG.GPU desc[UR26][R136.64+0x400], R201 ;  /* 0x000400c9880079a6 */ /* 0x0013e4000c12f31a */
.L_x_7324:
[----:B------:R-:W-:Y:S05]  /*7f40*/  BSYNC.RECONVERGENT B0 ;  /* 0x0000000000007941 */ /* 0x000fea0003800200 */
.L_x_7323:
[----:B------:R-:W0:Y:S01]  /*7f50*/  LDS R203, [R203+0x1500] ;  /* 0x00150000cbcb7984 */ /* 0x000e220000000800 */
[----:B------:R-:W-:Y:S04]  /*7f60*/  BSSY.RECONVERGENT B0, `(.L_x_7325) ;  /* 0x0000004000007945 */ /* 0x000fe80003800200 */
[----:B------:R-:W-:Y:S05]  /*7f70*/  @!P5 BRA `(.L_x_7326) ;  /* 0x000000000008d947 */ /* 0x000fea0003800000 */
[----:B------:R1:W-:Y:S04]  /*7f80*/  REDG.E.ADD.F32.FTZ.RN.STRONG.GPU desc[UR26][R134.64+0x480], R229 ;  /* 0x000480e5860079a6 */ /* 0x0003e8000c12f31a */
[----:B0-----:R1:W-:Y:S02]  /*7f90*/  REDG.E.ADD.F32.FTZ.RN.STRONG.GPU desc[UR26][R136.64+0x480], R203 ;  /* 0x000480cb880079a6 */ /* 0x0013e4000c12f31a */
.L_x_7326:
[----:B------:R-:W-:Y:S05]  /*7fa0*/  BSYNC.RECONVERGENT B0 ;  /* 0x0000000000007941 */ /* 0x000fea0003800200 */
.L_x_7325:
[----:B------:R-:W0:Y:S01]  /*7fb0*/  LDS R205, [R205+0x1580] ;  /* 0x00158000cdcd7984 */ /* 0x000e220000000800 */
[----:B------:R-:W-:Y:S04]  /*7fc0*/  BSSY.RECONVERGENT B0, `(.L_x_7327) ;  /* 0x0000004000007945 */ /* 0x000fe80003800200 */
[----:B------:R-:W-:Y:S05]  /*7fd0*/  @!P6 BRA `(.L_x_7328) ;  /* 0x000000000008e947 */ /* 0x000fea0003800000 */
[----:B------:R1:W-:Y:S04]  /*7fe0*/  REDG.E.ADD.F32.FTZ.RN.STRONG.GPU desc[UR26][R134.64+0x500], R231 ;  /* 0x000500e7860079a6 */ /* 0x0003e8000c12f31a */
[----:B0-----:R1:W-:Y:S02]  /*7ff0*/  REDG.E.ADD.F32.FTZ.RN.STRONG.GPU desc[UR26][R136.64+0x500], R205 ;  /* 0x000500cd880079a6 */ /* 0x0013e4000c12f31a */
.L_x_7328:
[----:B------:R-:W-:Y:S05]  /*8000*/  BSYNC.RECONVERGENT B0 ;  /* 0x0000000000007941 */ /* 0x000fea0003800200 */
.L_x_7327:
[----:B-12---:R1:W2:Y:S01]  /*8010*/  LDS R171, [R206+0x1600] ;  /* 0x00160000ceab7984 */ /* 0x0062a20000000800 */
[----:B------:R-:W-:Y:S01]  /*8020*/  BSSY.RECONVERGENT B0, `(.L_x_7329) ;  /* 0x0000008000007945 */ /* 0x000fe20003800200 */
[C---:B------:R-:W-:Y:S02]  /*8030*/  ISETP.GE.AND P3, PT, R138.reuse, 0x181, PT ;  /* 0x000001818a00780c */ /* 0x040fe40003f66270 */
[C---:B------:R-:W-:Y:S02]  /*8040*/  ISETP.GE.AND P4, PT, R138.reuse, 0x1a1, PT ;  /* 0x000001a18a00780c */ /* 0x040fe40003f86270 */
[C---:B------:R-:W-:Y:S02]  /*8050*/  ISETP.GE.AND P5, PT, R138.reuse, 0x1c1, PT ;  /* 0x000001c18a00780c */ /* 0x040fe40003fa6270 */
[----:B------:R-:W-:Y:S01]  /*8060*/  ISETP.GE.AND P6, PT, R138, 0x1e1, PT ;  /* 0x000001e18a00780c */ /* 0x000fe20003fc6270 */
[----:B-1----:R-:W-:-:S12]  /*8070*/  @!P2 BRA `(.L_x_7330) ;  /* 0x000000000008a947 */ /* 0x002fd80003800000 */
[----:B------:R1:W-:Y:S04]  /*8080*/  REDG.E.ADD.F32.FTZ.RN.STRONG.GPU desc[UR26][R134.64+0x580], R233 ;  /* 0x000580e9860079a6 */ /* 0x0003e8000c12f31a */
[----:B--2---:R1:W-:Y:S02]  /*8090*/  REDG.E.ADD.F32.FTZ.RN.STRONG.GPU desc[UR26][R136.64+0x580], R171 ;  /* 0x000580ab880079a6 */ /* 0x0043e4000c12f31a */
.L_x_7330:
[----:B------:R-:W-:Y:S05]  /*80a0*/  BSYNC.RECONVERGENT B0 ;  /* 0x0000000000007941 */ /* 0x000fea0003800200 */
.L_x_7329:
[----:B------:R-:W0:Y:S01]  /*80b0*/  LDS R207, [R207+0x1680] ;  /* 0x00168000cfcf7984 */ /* 0x000e220000000800 */
[----:B------:R-:W-:Y:S04]  /*80c0*/  BSSY.RECONVERGENT B0, `(.L_x_7331) ;  /* 0x0000004000007945 */ /* 0x000fe80003800200 */
[----:B------:R-:W-:Y:S05]  /*80d0*/  @!P3 BRA `(.L_x_7332) ;  /* 0x000000000008b947 */ /* 0x000fea0003800000 */
[----:B------:R1:W-:Y:S04]  /*80e0*/  REDG.E.ADD.F32.FTZ.RN.STRONG.GPU desc[UR26][R134.64+0x600], R235 ;  /* 0x000600eb860079a6 */ /* 0x0003e8000c12f31a */
[----:B0-----:R1:W-:Y:S02]  /*80f0*/  REDG.E.ADD.F32.FTZ.RN.STRONG.GPU desc[UR26][R136.64+0x600], R207 ;  /* 0x000600cf880079a6 */ /* 0x0013e4000c12f31a */
.L_x_7332:
[----:B------:R-:W-:Y:S05]  /*8100*/  BSYNC.RECONVERGENT B0 ;  /* 0x0000000000007941 */ /* 0x000fea0003800200 */
.L_x_7331:
[----:B-12---:R1:W2:Y:S01]  /*8110*/  LDS R171, [R208+0x1700] ;  /* 0x00170000d0ab7984 */ /* 0x0062a20000000800 */
[----:B------:R-:W-:Y:S04]  /*8120*/  BSSY.RECONVERGENT B0, `(.L_x_7333) ;  /* 0x0000004000007945 */ /* 0x000fe80003800200 */
[----:B------:R-:W-:Y:S05]  /*8130*/  @!P4 BRA `(.L_x_7334) ;  /* 0x000000000008c947 */ /* 0x000fea0003800000 */
[----:B------:R0:W-:Y:S04]  /*8140*/  REDG.E.ADD.F32.FTZ.RN.STRONG.GPU desc[UR26][R134.64+0x680], R237 ;  /* 0x000680ed860079a6 */ /* 0x0001e8000c12f31a */
[----:B--2---:R2:W-:Y:S02]  /*8150*/  REDG.E.ADD.F32.FTZ.RN.STRONG.GPU desc[UR26][R136.64+0x680], R171 ;  /* 0x000680ab880079a6 */ /* 0x0045e4000c12f31a */
.L_x_7334:
[----:B------:R-:W-:Y:S05]  /*8160*/  BSYNC.RECONVERGENT B0 ;  /* 0x0000000000007941 */ /* 0x000fea0003800200 */
.L_x_7333:
[----:B------:R-:W0:Y:S01]  /*8170*/  LDS R209, [R209+0x1780] ;  /* 0x00178000d1d17984 */ /* 0x000e220000000800 */
[----:B------:R-:W-:Y:S04]  /*8180*/  BSSY.RECONVERGENT B0, `(.L_x_7335) ;  /* 0x0000004000007945 */ /* 0x000fe80003800200 */
[----:B------:R-:W-:Y:S05]  /*8190*/  @!P5 BRA `(.L_x_7336) ;  /* 0x000000000008d947 */ /* 0x000fea0003800000 */
[----:B------:R1:W-:Y:S04]  /*81a0*/  REDG.E.ADD.F32.FTZ.RN.STRONG.GPU desc[UR26][R134.64+0x700], R239 ;  /* 0x000700ef860079a6 */ /* 0x0003e8000c12f31a */
[----:B0-----:R1:W-:Y:S02]  /*81b0*/  REDG.E.ADD.F32.FTZ.RN.STRONG.GPU desc[UR26][R136.64+0x700], R209 ;  /* 0x000700d1880079a6 */ /* 0x0013e4000c12f31a */
.L_x_7336:
[----:B------:R-:W-:Y:S05]  /*81c0*/  BSYNC.RECONVERGENT B0 ;  /* 0x0000000000007941 */ /* 0x000fea0003800200 */
.L_x_7335:
[----:B--2---:R2:W0:Y:S01]  /*81d0*/  LDS R171, [R210+0x1800] ;  /* 0x00180000d2ab7984 */ /* 0x0044220000000800 */
[----:B------:R-:W-:Y:S04]  /*81e0*/  BSSY.RECONVERGENT B0, `(.L_x_7337) ;  /* 0x0000004000007945 */ /* 0x000fe80003800200 */
[----:B------:R-:W-:Y:S05]  /*81f0*/  @!P6 BRA `(.L_x_7338) ;  /* 0x000000000008e947 */ /* 0x000fea0003800000 */
[----:B------:R1:W-:Y:S04]  /*8200*/  REDG.E.ADD.F32.FTZ.RN.STRONG.GPU desc[UR26][R134.64+0x780], R241 ;  /* 0x000780f1860079a6 */ /* 0x0003e8000c12f31a */
[----:B0-----:R1:W-:Y:S02]  /*8210*/  REDG.E.ADD.F32.FTZ.RN.STRONG.GPU desc[UR26][R136.64+0x780], R171 ;  /* 0x000780ab880079a6 */ /* 0x0013e4000c12f31a */
.L_x_7338:
[----:B------:R-:W-:Y:S05]  /*8220*/  BSYNC.RECONVERGENT B0 ;  /* 0x0000000000007941 */ /* 0x000fea0003800200 */
.L_x_7337:
[----:B01-3--:R-:W0:Y:S01]  /*8230*/  SHFL.DOWN P2, R135, R236, 0x1, 0x1f ;  /* 0x08201f00ec877f89 */ /* 0x00be220000040000 */
[----:B------:R-:W-:Y:S01]  /*8240*/  FMUL.FTZ R187, R155, R174 ;  /* 0x000000ae9bbb7220 */ /* 0x000fe20000410000 */
[-C--:B------:R-:W-:Y:S01]  /*8250*/  FMUL.FTZ R155, R152, R180.reuse ;  /* 0x000000b4989b7220 */ /* 0x080fe20000410000 */
        /* <DEDUP_REMOVED lines=8> */
[----:B------:R-:W-:Y:S01]  /*82e0*/  FFMA.FTZ R108, R103, R151, R108 ;  /* 0x00000097676c7223 */ /* 0x000fe2000001006c */
[----:B------:R-:W-:Y:S01]  /*82f0*/  FMUL.FTZ R188, R145, R188 ;  /* 0x000000bc91bc7220 */ /* 0x000fe20000410000 */
[----:B------:R-:W-:Y:S01]  /*8300*/  FMUL.FTZ R181, R181, R184 ;  /* 0x000000b8b5b57220 */ /* 0x000fe20000410000 */
[-C--:B------:R-:W-:Y:S01]  /*8310*/  FMUL.FTZ R195, R158, R168.reuse ;  /* 0x000000a89ec37220 */ /* 0x080fe20000410000 */
        /* <DEDUP_REMOVED lines=9> */
[----:B0-----:R-:W-:Y:S01]  /*83b0*/  @P2 FADD R135, R236, R135 ;  /* 0x00000087ec872221 */ /* 0x001fe20000000000 */
[----:B------:R-:W-:Y:S01]  /*83c0*/  FMUL.FTZ R147, R147, R190 ;  /* 0x000000be93937220 */ /* 0x000fe20000410000 */
        /* <DEDUP_REMOVED lines=54> */
[----:B------:R-:W-:Y:S01]  /*8730*/  FADD.FTZ R83, R136, R83 ;  /* 0x0000005388537221 */ /* 0x000fe20000010000 */
[----:B------:R-:W-:Y:S01]  /*8740*/  FFMA.FTZ R122, R117, R193, R122 ;  /* 0x000000c1757a7223 */ /* 0x000fe2000001007a */
[----:B0-----:R-:W-:Y:S01]  /*8750*/  @P2 FADD R203, R134, R203 ;  /* 0x000000cb86cb2221 */ /* 0x001fe20000000000 */
[----:B------:R-:W-:Y:S01]  /*8760*/  FFMA.FTZ R134, R80, R155, R185 ;  /* 0x0000009b50867223 */ /* 0x000fe200000100b9 */
        /* <DEDUP_REMOVED lines=8> */
[----:B------:R-:W-:Y:S01]  /*87f0*/  FFMA.FTZ R140, R121, R197, R140 ;  /* 0x000000c5798c7223 */ /* 0x000fe2000001008c */
        /* <DEDUP_REMOVED lines=8> */
[----:B------:R-:W-:-:S02]  /*8880*/  FADD.FTZ R52, R165, R52 ;  /* 0x00000034a5347221 */ /* 0x000fc40000010000 */
[----:B------:R-:W-:Y:S01]  /*8890*/  FADD.FTZ R81, R134, R81 ;  /* 0x0000005186517221 */ /* 0x000fe20000010000 */
[----:B------:R-:W-:-:S04]  /*88a0*/  FFMA.FTZ R134, R96, R199, R173 ;  /* 0x000000c760867223 */ /* 0x000fc800000100ad */
        /* <DEDUP_REMOVED lines=13> */
.L_x_7340:
[----:B------:R-:W-:Y:S05]  /*8980*/  BSYNC.RECONVERGENT B0 ;  /* 0x0000000000007941 */ /* 0x000fea0003800200 */
.L_x_7339:
[----:B------:R-:W-:-:S04]  /*8990*/  IADD3 R141, PT, PT, R141, 0x1, RZ ;  /* 0x000000018d8d7810 */ /* 0x000fc80007ffe0ff */
[----:B------:R-:W-:-:S13]  /*89a0*/  ISETP.GE.AND P2, PT, R141, UR44, PT ;  /* 0x0000002c8d007c0c */ /* 0x000fda000bf46270 */
[----:B------:R-:W-:Y:S05]  /*89b0*/  @!P2 BRA `(.L_x_7341) ;  /* 0xffffffc00098a947 */ /* 0x000fea000383ffff */
.L_x_7303:
[----:B------:R-:W-:Y:S01]  /*89c0*/  BAR.SYNC.DEFER_BLOCKING 0x0 ;  /* 0x0000000000007b1d */ /* 0x000fe20000010000 */
[----:B------:R-:W-:Y:S01]  /*89d0*/  F2FP.BF16.F32.PACK_AB R100, R102, R100 ;  /* 0x000000646664723e */ /* 0x000fe200000010ff */
[----:B------:R-:W-:Y:S01]  /*89e0*/  UIADD3 UR13, UPT, UPT, -UR6, UR13, URZ ;  /* 0x0000000d060d7290 */ /* 0x000fe2000fffe1ff */
[----:B------:R-:W-:Y:S01]  /*89f0*/  F2FP.BF16.F32.PACK_AB R104, R106, R104 ;  /* 0x000000686a68723e */ /* 0x000fe200000010ff */
[----:B------:R-:W-:Y:S01]  /*8a00*/  UIADD3 UR20, UP0, UPT, UR20, -0x400, URZ ;  /* 0xfffffc0014147890 */ /* 0x000fe2000ff1e0ff */
[----:B------:R-:W-:Y:S01]  /*8a10*/  PRMT R0, R100, 0x7632, R0 ;  /* 0x0000763264007816 */ /* 0x000fe20000000000 */
[----:B------:R-:W3:Y:S01]  /*8a20*/  LDCU.64 UR10, c[0x0][0x4f8] ;  /* 0x00009f00ff0a77ac */ /* 0x000ee20008000a00 */
[----:B------:R-:W-:Y:S02]  /*8a30*/  F2FP.BF16.F32.PACK_AB R112, R114, R112 ;  /* 0x000000707270723e */ /* 0x000fe400000010ff */
[----:B------:R-:W-:Y:S01]  /*8a40*/  PRMT R31, R104, 0x7632, R31 ;  /* 0x00007632681f7816 */ /* 0x000fe2000000001f */
[----:B------:R-:W4:Y:S01]  /*8a50*/  LDCU.64 UR14, c[0x0][0x500] ;  /* 0x0000a000ff0e77ac */ /* 0x000f220008000a00 */
[----:B------:R-:W-:-:S02]  /*8a60*/  F2FP.BF16.F32.PACK_AB R108, R110, R108 ;  /* 0x0000006c6e6c723e */ /* 0x000fc400000010ff */
        /* <DEDUP_REMOVED lines=8> */
[----:B------:R-:W-:Y:S01]  /*8af0*/  PRMT R49, R108, 0x7632, R49 ;  /* 0x000076326c317816 */ /* 0x000fe20000000031 */
[----:B------:R-:W-:Y:S01]  /*8b00*/  UIADD3 UR24, UP2, UPT, UR24, -0x400, URZ ;  /* 0xfffffc0018187890 */ /* 0x000fe2000ff5e0ff */
[----:B------:R-:W-:Y:S01]  /*8b10*/  PRMT R50, R116, 0x7632, R50 ;  /* 0x0000763274327816 */ /* 0x000fe20000000032 */
[----:B------:R5:W-:Y:S01]  /*8b20*/  STS.U16 [R48+0x2], R0 ;  /* 0x0000020030007388 */ /* 0x000be20000000400 */
[----:B------:R-:W-:Y:S01]  /*8b30*/  PRMT R51, R124, 0x7632, R51 ;  /* 0x000076327c337816 */ /* 0x000fe20000000033 */
[----:B---3--:R-:W-:Y:S01]  /*8b40*/  UIMAD.WIDE.U32 UR8, UR33, UR10, UR6 ;  /* 0x0000000a210872a5 */ /* 0x008fe2000f8e0006 */
[----:B------:R-:W-:Y:S01]  /*8b50*/  MOV R68, UR13 ;  /* 0x0000000d00447c02 */ /* 0x000fe20008000f00 */
[----:B------:R3:W-:Y:S01]  /*8b60*/  STS.U16 [R48+0x6], R31 ;  /* 0x0000061f30007388 */ /* 0x0007e20000000400 */
[----:B------:R-:W-:-:S02]  /*8b70*/  UIADD3.X UR23, UPT, UPT, UR23, -0x1, URZ, UP1, !UPT ;  /* 0xffffffff17177890 */ /* 0x000fc40008ffe4ff */
[----:B------:R-:W-:Y:S01]  /*8b80*/  UIMAD UR9, UR33, UR11, UR9 ;  /* 0x0000000b210972a4 */ /* 0x000fe2000f8e0209 */
[----:B------:R-:W-:Y:S01]  /*8b90*/  STS.U16 [R48], R100 ;  /* 0x0000006430007388 */ /* 0x000fe20000000400 */
[----:B------:R-:W0:Y:S01]  /*8ba0*/  LDCU.64 UR10, c[0x0][0x550] ;  /* 0x0000aa00ff0a77ac */ /* 0x000e220008000a00 */
[----:B-----5:R-:W-:Y:S02]  /*8bb0*/  PRMT R0, R112, 0x7632, R0 ;  /* 0x0000763270007816 */ /* 0x020fe40000000000 */
[----:B------:R-:W-:Y:S01]  /*8bc0*/  STS.U16 [R48+0x4], R104 ;  /* 0x0000046830007388 */ /* 0x000fe20000000400 */
[----:B----4-:R-:W-:Y:S01]  /*8bd0*/  UIMAD.WIDE.U32 UR8, UR32, UR14, UR8 ;  /* 0x0000000e200872a5 */ /* 0x010fe2000f8e0008 */
[----:B---3--:R-:W-:Y:S01]  /*8be0*/  PRMT R31, R120, 0x7632, R31 ;  /* 0x00007632781f7816 */ /* 0x008fe2000000001f */
[----:B------:R-:W-:Y:S01]  /*8bf0*/  UIADD3.X UR25, UPT, UPT, UR25, -0x1, URZ, UP2, !UPT ;  /* 0xffffffff19197890 */ /* 0x000fe200097fe4ff */
[----:B------:R3:W-:Y:S01]  /*8c00*/  STS.U16 [R48+0xe], R0 ;  /* 0x00000e0030007388 */ /* 0x0007e20000000400 */
[----:B------:R-:W-:-:S03]  /*8c10*/  UIMAD UR9, UR32, UR15, UR9 ;  /* 0x0000000f200972a4 */ /* 0x000fc6000f8e0209 */
[----:B------:R-:W-:Y:S04]  /*8c20*/  STS.U16 [R48+0x8], R108 ;  /* 0x0000086c30007388 */ /* 0x000fe80000000400 */
[----:B------:R-:W-:Y:S01]  /*8c30*/  STS.U16 [R48+0xa], R49 ;  /* 0x00000a3130007388 */ /* 0x000fe20000000400 */
[----:B---3--:R-:W-:-:S03]  /*8c40*/  PRMT R0, R142, 0x7632, R0 ;  /* 0x000076328e007816 */ /* 0x008fc60000000000 */
        /* <DEDUP_REMOVED lines=10> */
[----:B------:R-:W-:Y:S01]  /*8cf0*/  LDS.U16 R31, [R32] ;  /* 0x00000000201f7984 */ /* 0x000fe20000000400 */
[----:B---3--:R-:W-:-:S03]  /*8d00*/  IADD3 R0, P0, PT, R12, UR8, RZ ;  /* 0x000000080c007c10 */ /* 0x008fc6000ff1e0ff */
[----:B------:R-:W-:Y:S01]  /*8d10*/  LDS.U16 R49, [R33+0x40] ;  /* 0x0000400021317984 */ /* 0x000fe20000000400 */
[----:B0-----:R-:W-:-:S03]  /*8d20*/  LEA R50, P3, R0, UR10, 0x1 ;  /* 0x0000000a00327c11 */ /* 0x001fc6000f8608ff */
[----:B------:R-:W-:Y:S01]  /*8d30*/  LDS.U16 R53, [R34+0x80] ;  /* 0x0000800022357984 */ /* 0x000fe20000000400 */
[----:B------:R-:W-:Y:S01]  /*8d40*/  IMAD.X R51, RZ, RZ, UR9, P0 ;  /* 0x00000009ff337e24 */ /* 0x000fe200080e06ff */
[----:B------:R-:W0:Y:S02]  /*8d50*/  LDCU.64 UR8, c[0x0][0x518] ;  /* 0x0000a300ff0877ac */ /* 0x000e240008000a00 */
[----:B------:R-:W-:Y:S02]  /*8d60*/  LDS.U16 R55, [R35+0xc0] ;  /* 0x0000c00023377984 */ /* 0x000fe40000000400 */
[----:B------:R-:W-:Y:S01]  /*8d70*/  LEA.HI.X R51, R0, UR11, R51, 0x1, P3 ;  /* 0x0000000b00337c11 */ /* 0x000fe200098f0c33 */
[----:B------:R-:W3:Y:S01]  /*8d80*/  LDCU.64 UR10, c[0x0][0x520] ;  /* 0x0000a400ff0a77ac */ /* 0x000ee20008000a00 */
[----:B------:R-:W-:Y:S01]  /*8d90*/  LDS.U16 R57, [R36+0x100] ;  /* 0x0001000024397984 */ /* 0x000fe20000000400 */
[----:B------:R-:W-:Y:S01]  /*8da0*/  F2FP.BF16.F32.PACK_AB R0, R66, R93 ;  /* 0x0000005d4200723e */ /* 0x000fe200000010ff */
[----:B------:R-:W-:-:S02]  /*8db0*/  FADD.FTZ R93, R93, R6 ;  /* 0x000000065d5d7221 */ /* 0x000fc40000010000 */
[----:B------:R-:W-:Y:S02]  /*8dc0*/  LDS.U16 R59, [R37+0x140] ;  /* 0x00014000253b7984 */ /* 0x000fe40000000400 */
[----:B------:R-:W-:Y:S02]  /*8dd0*/  FADD.FTZ R66, R93, R66 ;  /* 0x000000425d427221 */ /* 0x000fe40000010000 */
[----:B------:R-:W-:Y:S04]  /*8de0*/  LDS.U16 R61, [R38+0x180] ;  /* 0x00018000263d7984 */ /* 0x000fe80000000400 */
[----:B------:R-:W-:Y:S01]  /*8df0*/  LDS.U16 R63, [R39+0x1c0] ;  /* 0x0001c000273f7984 */ /* 0x000fe20000000400 */
[----:B0-----:R-:W-:-:S03]  /*8e00*/  UIMAD.WIDE.U32 UR6, UR33, UR8, UR6 ;  /* 0x00000008210672a5 */ /* 0x001fc6000f8e0006 */
[----:B------:R-:W-:Y:S01]  /*8e10*/  LDS.U16 R65, [R40+0x200] ;  /* 0x0002000028417984 */ /* 0x000fe20000000400 */
[----:B------:R-:W-:Y:S01]  /*8e20*/  UIMAD UR7, UR33, UR9, UR7 ;  /* 0x00000009210772a4 */ /* 0x000fe2000f8e0207 */
[----:B------:R-:W0:Y:S02]  /*8e30*/  LDCU.64 UR8, c[0x0][0x560] ;  /* 0x0000ac00ff0877ac */ /* 0x000e240008000a00 */
[----:B------:R-:W-:Y:S01]  /*8e40*/  LDS.U16 R67, [R41+0x240] ;  /* 0x0002400029437984 */ /* 0x000fe20000000400 */
[----:B---3--:R-:W-:-:S03]  /*8e50*/  UIMAD.WIDE.U32 UR6, UR32, UR10, UR6 ;  /* 0x0000000a200672a5 */ /* 0x008fc6000f8e0006 */
[----:B------:R-:W-:Y:S01]  /*8e60*/  LDS.U16 R69, [R42+0x280] ;  /* 0x000280002a457984 */ /* 0x000fe20000000400 */
[----:B------:R-:W-:-:S03]  /*8e70*/  UIMAD UR7, UR32, UR11, UR7 ;  /* 0x0000000b200772a4 */ /* 0x000fc6000f8e0207 */
[----:B------:R-:W-:Y:S04]  /*8e80*/  LDS.U16 R71, [R43+0x2c0] ;  /* 0x0002c0002b477984 */ /* 0x000fe80000000400 */
[----:B------:R-:W-:Y:S04]  /*8e90*/  LDS.U16 R73, [R44+0x300] ;  /* 0x000300002c497984 */ /* 0x000fe80000000400 */
[----:B------:R-:W-:Y:S04]  /*8ea0*/  LDS.U16 R75, [R45+0x340] ;  /* 0x000340002d4b7984 */ /* 0x000fe80000000400 */
[----:B------:R-:W-:Y:S04]  /*8eb0*/  LDS.U16 R77, [R46+0x380] ;  /* 0x000380002e4d7984 */ /* 0x000fe80000000400 */
[----:B------:R-:W-:Y:S04]  /*8ec0*/  LDS.U16 R95, [R47+0x3c0] ;  /* 0x0003c0002f5f7984 */ /* 0x000fe80000000400 */
[----:B------:R-:W-:Y:S01]  /*8ed0*/  @!P1 STS [UR12+0x420], R68 ;  /* 0x00042044ff009988 */ /* 0x000fe2000800080c */
[----:B------:R-:W-:Y:S06]  /*8ee0*/  BAR.SYNC.DEFER_BLOCKING 0x0 ;  /* 0x0000000000007b1d */ /* 0x000fec0000010000 */
[----:B------:R-:W3:Y:S02]  /*8ef0*/  LDS R97, [UR12+0x420] ;  /* 0x0004200cff617984 */ /* 0x000ee40008000800 */
[----:B---3--:R-:W-:-:S02]  /*8f00*/  ISETP.GE.AND P0, PT, R12, R97, PT ;  /* 0x000000610c00720c */ /* 0x008fc40003f06270 */
        /* <DEDUP_REMOVED lines=12> */
[----:B------:R-:W-:Y:S02]  /*8fd0*/  ISETP.GE.AND P6, PT, R24, R97, PT ;  /* 0x000000611800720c */ /* 0x000fe40003fc6270 */
[----:B---3--:R-:W-:Y:S01]  /*8fe0*/  F2FP.BF16.F32.PACK_AB R31, R64, R91 ;  /* 0x0000005b401f723e */ /* 0x008fe200000010ff */
[----:B------:R-:W-:Y:S01]  /*8ff0*/  @!P0 STG.E.U16 desc[UR26][R50.64+0x100], R57 ;  /* 0x0001003932008986 */ /* 0x000fe2000c10151a */
[-C--:B------:R-:W-:Y:S01]  /*9000*/  ISETP.GE.AND P0, PT, R25, R97.reuse, PT ;  /* 0x000000611900720c */ /* 0x080fe20003f06270 */
[----:B------:R-:W-:Y:S01]  /*9010*/  FADD.FTZ R91, R66, R91 ;  /* 0x0000005b425b7221 */ /* 0x000fe20000010000 */
[----:B----4-:R-:W-:Y:S01]  /*9020*/  PRMT R49, R0, 0x7610, R49 ;  /* 0x0000761000317816 */ /* 0x010fe20000000031 */
[----:B------:R-:W-:Y:S01]  /*9030*/  @!P2 STG.E.U16 desc[UR26][R50.64+0x140], R59 ;  /* 0x0001403b3200a986 */ /* 0x000fe2000c10151a */
[-C--:B------:R-:W-:Y:S01]  /*9040*/  ISETP.GE.AND P2, PT, R26, R97.reuse, PT ;  /* 0x000000611a00720c */ /* 0x080fe20003f46270 */
[----:B------:R-:W-:Y:S01]  /*9050*/  FADD.FTZ R64, R91, R64 ;  /* 0x000000405b407221 */ /* 0x000fe20000010000 */
[----:B-----5:R-:W-:Y:S01]  /*9060*/  PRMT R53, R31, 0x7610, R53 ;  /* 0x000076101f357816 */ /* 0x020fe20000000035 */
[----:B------:R3:W-:Y:S01]  /*9070*/  @!P3 STG.E.U16 desc[UR26][R50.64+0x180], R61 ;  /* 0x0001803d3200b986 */ /* 0x0007e2000c10151a */
[----:B------:R-:W-:-:S02]  /*9080*/  ISETP.GE.AND P3, PT, R29, R97, PT ;  /* 0x000000611d00720c */ /* 0x000fc40003f66270 */
[----:B-1----:R-:W-:Y:S01]  /*9090*/  PRMT R55, R31, 0x7632, R55 ;  /* 0x000076321f377816 */ /* 0x002fe20000000037 */
[----:B------:R1:W-:Y:S01]  /*90a0*/  @!P4 STG.E.U16 desc[UR26][R50.64+0x1c0], R63 ;  /* 0x0001c03f3200c986 */ /* 0x0003e2000c10151a */
[----:B------:R-:W-:Y:S02]  /*90b0*/  ISETP.GE.AND P4, PT, R28, R97, PT ;  /* 0x000000611c00720c */ /* 0x000fe40003f86270 */
[----:B------:R-:W-:Y:S01]  /*90c0*/  F2FP.BF16.F32.PACK_AB R31, R58, R85 ;  /* 0x000000553a1f723e */ /* 0x000fe200000010ff */
[----:B------:R-:W-:Y:S01]  /*90d0*/  @!P5 STG.E.U16 desc[UR26][R50.64+0x200], R65 ;  /* 0x000200413200d986 */ /* 0x000fe2000c10151a */
[----:B------:R-:W-:-:S03]  /*90e0*/  ISETP.GE.AND P5, PT, R27, R97, PT ;  /* 0x000000611b00720c */ /* 0x000fc60003fa6270 */
[----:B------:R-:W-:Y:S01]  /*90f0*/  @!P6 STG.E.U16 desc[UR26][R50.64+0x240], R67 ;  /* 0x000240433200e986 */ /* 0x000fe2000c10151a */
[----:B------:R-:W-:Y:S02]  /*9100*/  ISETP.GE.AND P6, PT, R30, R97, PT ;  /* 0x000000611e00720c */ /* 0x000fe40003fc6270 */
[C---:B---3--:R-:W-:Y:S01]  /*9110*/  PRMT R61, R31.reuse, 0x7610, R61 ;  /* 0x000076101f3d7816 */ /* 0x048fe2000000003d */
[----:B------:R-:W-:Y:S01]  /*9120*/  @!P0 STG.E.U16 desc[UR26][R50.64+0x280], R69 ;  /* 0x0002804532008986 */ /* 0x000fe2000c10151a */
[----:B-1----:R-:W-:Y:S02]  /*9130*/  PRMT R63, R31, 0x7632, R63 ;  /* 0x000076321f3f7816 */ /* 0x002fe4000000003f */
[----:B------:R-:W-:Y:S01]  /*9140*/  F2FP.BF16.F32.PACK_AB R31, R52, R79 ;  /* 0x0000004f341f723e */ /* 0x000fe200000010ff */
        /* <DEDUP_REMOVED lines=9> */
[C---:B------:R-:W-:Y:S01]  /*91e0*/  PRMT R57, R0.reuse, 0x7610, R57 ;  /* 0x0000761000397816 */ /* 0x040fe20000000039 */
        /* <DEDUP_REMOVED lines=14> */
[----:B---3--:R-:W-:Y:S01]  /*92d0*/  F2FP.BF16.F32.PACK_AB R49, R56, R83 ;  /* 0x000000533831723e */ /* 0x008fe200000010ff */
        /* <DEDUP_REMOVED lines=8> */
[----:B---3--:R-:W-:Y:S01]  /*9360*/  PRMT R57, R31, 0x7632, R57 ;  /* 0x000076321f397816 */ /* 0x008fe20000000039 */
        /* <DEDUP_REMOVED lines=21> */
[----:B-1----:R-:W-:Y:S02]  /*94c0*/  IADD3.X R33, PT, PT, RZ, UR7, RZ, P2, !PT ;  /* 0x00000007ff217c10 */ /* 0x002fe400097fe4ff */
[C---:B0-----:R-:W-:Y:S01]  /*94d0*/  LEA R32, P2, R0.reuse, UR8, 0x1 ;  /* 0x0000000800207c11 */ /* 0x041fe2000f8408ff */
        /* <DEDUP_REMOVED lines=53> */
.L_x_7301:
[----:B------:R-:W1:Y:S01]  /*9830*/  LDCU.64 UR6, c[0x0][0x548] ;  /* 0x0000a900ff0677ac */ /* 0x000e620008000a00 */
[----:B------:R-:W3:Y:S01]  /*9840*/  S2R R10, SR_TID.X ;  /* 0x00000000000a7919 */ /* 0x000ee20000002100 */
        /* <DEDUP_REMOVED lines=31> */
.L_x_7344:
[----:B------:R-:W-:Y:S05]  /*9a40*/  BSYNC.RECONVERGENT B0 ;  /* 0x0000000000007941 */ /* 0x000fea0003800200 */
.L_x_7343:
[----:B------:R-:W-:Y:S01]  /*9a50*/  UISETP.NE.U32.AND UP0, UPT, UR8, URZ, UPT ;  /* 0x000000ff0800728c */ /* 0x000fe2000bf05070 */
[----:B---3--:R-:W-:-:S03]  /*9a60*/  ISETP.GE.AND P0, PT, R10, UR11, PT ;  /* 0x0000000b0a007c0c */ /* 0x008fc6000bf06270 */
        /* <DEDUP_REMOVED lines=8> */
[----:B------:R-:W3:Y:S01]  /*9af0*/  SHFL.DOWN P1, R0, R3, 0x2, 0x1f ;  /* 0x08401f0003007f89 */ /* 0x000ee20000020000 */
[----:B0-----:R-:W-:-:S13]  /*9b00*/  ISETP.NE.AND P2, PT, R4, RZ, PT ;  /* 0x000000ff0400720c */ /* 0x001fda0003f45270 */
[----:B------:R-:W0:Y:S01]  /*9b10*/  @!P2 S2R R4, SR_CgaCtaId ;  /* 0x000000000004a919 */ /* 0x000e220000008800 */
[----:B---3--:R-:W-:Y:S01]  /*9b20*/  @P1 FADD R0, R3, R0 ;  /* 0x0000000003001221 */ /* 0x008fe20000000000 */
[----:B------:R-:W-:-:S04]  /*9b30*/  @!P2 MOV R3, 0x400 ;  /* 0x000004000003a802 */ /* 0x000fc80000000f00 */
[----:B------:R-:W3:Y:S01]  /*9b40*/  SHFL.DOWN P1, R5, R0, 0x4, 0x1f ;  /* 0x08801f0000057f89 */ /* 0x000ee20000020000 */
[----:B0-----:R-:W-:Y:S01]  /*9b50*/  @!P2 LEA R4, R4, R3, 0x18 ;  /* 0x000000030404a211 */ /* 0x001fe200078ec0ff */
[----:B---3--:R-:W-:-:S05]  /*9b60*/  @P1 FADD R5, R0, R5 ;  /* 0x0000000500051221 */ /* 0x008fca0000000000 */
        /* <DEDUP_REMOVED lines=13> */
.L_x_7346:
[----:B------:R-:W-:Y:S05]  /*9c40*/  BSYNC.RECONVERGENT B0 ;  /* 0x0000000000007941 */ /* 0x000fea0003800200 */
.L_x_7345:
[----:B------:R-:W-:Y:S05]  /*9c50*/  @P0 EXIT ;  /* 0x000000000000094d */ /* 0x000fea0003800000 */
[----:B------:R-:W3:Y:S01]  /*9c60*/  S2UR UR8, SR_CTAID.Y ;  /* 0x00000000000879c3 */ /* 0x000ee20000002600 */
[----:B------:R-:W3:Y:S01]  /*9c70*/  LDCU.64 UR6, c[0x0][0x4a8] ;  /* 0x00009500ff0677ac */ /* 0x000ee20008000a00 */
[----:B------:R-:W-:Y:S01]  /*9c80*/  IMAD.MOV.U32 R0, RZ, RZ, R10 ;  /* 0x000000ffff007224 */ /* 0x000fe200078e000a */
[----:B------:R-:W4:Y:S05]  /*9c90*/  LDCU UR10, c[0x0][0x360] ;  /* 0x00006c00ff0a77ac */ /* 0x000f2a0008000800 */
[----:B------:R-:W1:Y:S01]  /*9ca0*/  S2UR UR9, SR_CgaCtaId ;  /* 0x00000000000979c3 */ /* 0x000e620000008800 */
[----:B------:R-:W1:Y:S07]  /*9cb0*/  LDCU.64 UR12, c[0x0][0x530] ;  /* 0x0000a600ff0c77ac */ /* 0x000e6e0008000a00 */
[----:B0-----:R-:W0:Y:S01]  /*9cc0*/  LDC.64 R8, c[0x0][0x4b0] ;  /* 0x00012c00ff087b82 */ /* 0x001e220000000a00 */
[----:B---3--:R-:W-:-:S03]  /*9cd0*/  UIMAD.WIDE.U32 UR4, UR8, UR6, URZ ;  /* 0x00000006080472a5 */ /* 0x008fc6000f8e00ff */
[----:B------:R-:W-:Y:S01]  /*9ce0*/  UMOV UR6, 0x400 ;  /* 0x0000040000067882 */ /* 0x000fe20000000000 */
[----:B------:R-:W-:Y:S02]  /*9cf0*/  UIMAD UR7, UR8, UR7, UR5 ;  /* 0x00000007080772a4 */ /* 0x000fe4000f8e0205 */
[----:B-1--4-:R-:W-:-:S12]  /*9d00*/  ULEA UR9, UR9, UR6, 0x18 ;  /* 0x0000000609097291 */ /* 0x012fd8000f8ec0ff */
.L_x_7347:
        /* <DEDUP_REMOVED lines=15> */
.L_x_7348:
        /* <DEDUP_REMOVED lines=16> */
.L_x_10485:


//--------------------- .text._Z25selective_scan_bwd_kernelI32Selective_Scan_bwd_kernel_traitsILi32ELi16ELb0ELb1ELb1ELb1ELb0EN3c108BFloat16EfEEv12SSMParamsBwd --------------------------
	.section	.text._Z25selective_scan_bwd_kernelI32Selective_Scan_bwd_kernel_traitsILi32ELi16ELb0ELb1ELb1ELb1ELb0EN3c108BFloat16EfEEv12SSMParamsBwd,"ax",@progbits
	.align	128
        .global         _Z25selective_scan_bwd_kernelI32Selective_Scan_bwd_kernel_traitsILi32ELi16ELb0ELb1ELb1ELb1ELb0EN3c108BFloat16EfEEv12SSMParamsBwd
        .type           _Z25selective_scan_bwd_kernelI32Selective_Scan_bwd_kernel_traitsILi32ELi16ELb0ELb1ELb1ELb1ELb0EN3c108BFloat16EfEEv12SSMParamsBwd,@function
        .size           _Z25selective_scan_bwd_kernelI32Selective_Scan_bwd_kernel_traitsILi32ELi16ELb0ELb1ELb1ELb1ELb0EN3c108BFloat16EfEEv12SSMParamsBwd,(.L_x_10486 - _Z25selective_scan_bwd_kernelI32Selective_Scan_bwd_kernel_traitsILi32ELi16ELb0ELb1ELb1ELb1ELb0EN3c108BFloat16EfEEv12SSMParamsBwd)
        .other          _Z25selective_scan_bwd_kernelI32Selective_Scan_bwd_kernel_traitsILi32ELi16ELb0ELb1ELb1ELb1ELb0EN3c108BFloat16EfEEv12SSMParamsBwd,@"STO_CUDA_ENTRY STV_DEFAULT"
_Z25selective_scan_bwd_kernelI32Selective_Scan_bwd_kernel_traitsILi32ELi16ELb0ELb1ELb1ELb1ELb0EN3c108BFloat16EfEEv12SSMParamsBwd:
.text._Z25selective_scan_bwd_kernelI32Selective_Scan_bwd_kernel_traitsILi32ELi16ELb0ELb1ELb1ELb1ELb0EN3c108BFloat16EfEEv12SSMParamsBwd:
        /* <DEDUP_REMOVED lines=30> */
[----:B------:R-:W-:Y:S01]  /*01e0*/  MOV R5, UR5 ;  /* 0x0000000500057c02 */ /* 0x000fe20008000f00 */
        /* <DEDUP_REMOVED lines=18> */
[----:B--2---:R-:W-:-:S02]  /*0310*/  IADD3 R4, PT, PT, RZ, -R9, RZ ;  /* 0x80000009ff047210 */ /* 0x004fc40007ffe0ff */
[----:B------:R-:W2:Y:S03]  /*0320*/  LDCU.128 UR4, c[0x0][0x460] ;  /* 0x00008c00ff0477ac */ /* 0x000ea60008000c00 */
[----:B------:R-:W-:Y:S01]  /*0330*/  IMAD R5, R4, R11, RZ ;  /* 0x0000000b04057224 */ /* 0x000fe200078e02ff */
[----:B------:R-:W-:Y:S02]  /*0340*/  ULEA UR15, UR28, 0xfffffe00, 0x9 ;  /* 0xfffffe001c0f7891 */ /* 0x000fe4000f8e48ff */
[----:B------:R-:W-:Y:S01]  /*0350*/  UIMAD UR19, UR22, UR19, UR9 ;  /* 0x00000013161372a4 */ /* 0x000fe2000f8e0209 */
[----:B------:R-:W-:Y:S01]  /*0360*/  IMAD.HI.U32 R8, R9, R5, R8 ;  /* 0x0000000509087227 */ /* 0x000fe200078e0008 */
[----:B------:R-:W-:Y:S02]  /*0370*/  UIADD3 UR8, UP0, UPT, UR15, UR8, URZ ;  /* 0x000000080f087290 */ /* 0x000fe4000ff1e0ff */
[----:B------:R-:W-:-:S02]  /*0380*/  USHF.R.S32.HI UR29, URZ, 0x1f, UR15 ;  /* 0x0000001fff1d7899 */ /* 0x000fc4000801140f */
[----:B----4-:R-:W-:Y:S01]  /*0390*/  UIMAD.WIDE.U32 UR12, UR23, UR16, URZ ;  /* 0x00000010170c72a5 */ /* 0x010fe2000f8e00ff */
[----:B------:R-:W-:Y:S01]  /*03a0*/  IMAD.HI.U32 R4, R8, R0, RZ ;  /* 0x0000000008047227 */ /* 0x000fe200078e00ff */
[----:B------:R-:W-:Y:S02]  /*03b0*/  UIADD3.X UR19, UPT, UPT, UR29, UR19, URZ, UP0, !UPT ;  /* 0x000000131d137290 */ /* 0x000fe400087fe4ff */
[----:B------:R-:W-:Y:S01]  /*03c0*/  UISETP.NE.U32.AND UP0, UPT, UR30, URZ, UPT ;  /* 0x000000ff1e00728c */ /* 0x000fe2000bf05070 */
[----:B------:R-:W-:Y:S01]  /*03d0*/  IMAD.MOV R5, RZ, RZ, -R4 ;  /* 0x000000ffff057224 */ /* 0x000fe200078e0a04 */
[----:B--2---:R-:W-:Y:S02]  /*03e0*/  ULEA UR11, UP1, UR8, UR4, 0x1 ;  /* 0x00000004080b7291 */ /* 0x004fe4000f8208ff */
[----:B------:R-:W-:Y:S01]  /*03f0*/  UIADD3 UR10, UP2, UPT, UR15, UR10, URZ ;  /* 0x0000000a0f0a7290 */ /* 0x000fe2000ff5e0ff */
[----:B------:R-:W-:Y:S01]  /*0400*/  IMAD R0, R11, R5, R0 ;  /* 0x000000050b007224 */ /* 0x000fe200078e0200 */
[----:B------:R-:W-:-:S02]  /*0410*/  UISETP.NE.AND.EX UP0, UPT, UR31, URZ, UPT, UP0 ;  /* 0x000000ff1f00728c */ /* 0x000fc4000bf05300 */
[----:B------:R-:W-:Y:S02]  /*0420*/  ULEA.HI.X UR19, UR8, UR5, UR19, 0x1, UP1 ;  /* 0x0000000508137291 */ /* 0x000fe400088f0c13 */
[----:B------:R-:W-:Y:S01]  /*0430*/  ISETP.GT.U32.AND P1, PT, R11, R0, PT ;  /* 0x000000000b00720c */ /* 0x000fe20003f24070 */
[----:B------:R-:W-:Y:S01]  /*0440*/  UIMAD UR5, UR23, UR17, UR13 ;  /* 0x00000011170572a4 */ /* 0x000fe2000f8e020d */
[----:B------:R-:W2:Y:S01]  /*0450*/  LDCU.64 UR16, c[0x0][0x4a0] ;  /* 0x00009400ff1077ac */ /* 0x000ea20008000a00 */
[----:B------:R-:W-:Y:S02]  /*0460*/  ULEA UR14, UP3, UR10, UR6, 0x1 ;  /* 0x000000060a0e7291 */ /* 0x000fe4000f8608ff */
[----:B------:R-:W-:Y:S02]  /*0470*/  UIADD3.X UR18, UPT, UPT, UR29, UR18, URZ, UP2, !UPT ;  /* 0x000000121d127290 */ /* 0x000fe400097fe4ff */
[----:B---3--:R-:W-:-:S06]  /*0480*/  UIMAD.WIDE.U32 UR8, UR23, UR26, URZ ;  /* 0x0000001a170872a5 */ /* 0x008fcc000f8e00ff */
[-C--:B------:R-:W-:Y:S01]  /*0490*/  @!P1 IADD3 R0, PT, PT, R0, -R11.reuse, RZ ;  /* 0x8000000b00009210 */ /* 0x080fe20007ffe0ff */
[----:B------:R-:W-:Y:S01]  /*04a0*/  ULEA.HI.X UR18, UR10, UR7, UR18, 0x1, UP3 ;  /* 0x000000070a127291 */ /* 0x000fe200098f0c12 */
[----:B------:R-:W-:Y:S01]  /*04b0*/  @!P1 IADD3 R4, PT, PT, R4, 0x1, RZ ;  /* 0x0000000104049810 */ /* 0x000fe20007ffe0ff */
[----:B------:R-:W3:Y:S01]  /*04c0*/  @UP0 LDCU UR10, c[0x0][0x384] ;  /* 0x00007080ff0a07ac */ /* 0x000ee20008000800 */
[----:B------:R-:W-:Y:S02]  /*04d0*/  ISETP.GE.U32.AND P0, PT, R0, R11, PT ;  /* 0x0000000b0000720c */ /* 0x000fe40003f06070 */
[C---:B------:R-:W-:Y:S01]  /*04e0*/  LOP3.LUT R0, R10.reuse, UR22, RZ, 0x3c, !PT ;  /* 0x000000160a007c12 */ /* 0x040fe2000f8e3cff */
[----:B------:R-:W-:Y:S01]  /*04f0*/  UIMAD.WIDE.U32 UR6, UR23, UR24, URZ ;  /* 0x00000018170672a5 */ /* 0x000fe2000f8e00ff */
[----:B------:R-:W-:Y:S01]  /*0500*/  ISETP.NE.AND P1, PT, R10, RZ, PT ;  /* 0x000000ff0a00720c */ /* 0x000fe20003f25270 */
[----:B------:R-:W-:Y:S01]  /*0510*/  UMOV UR4, UR12 ;  /* 0x0000000c00047c82 */ /* 0x000fe20008000000 */
[----:B------:R-:W-:Y:S01]  /*0520*/  ISETP.GE.AND P2, PT, R0, RZ, PT ;  /* 0x000000ff0000720c */ /* 0x000fe20003f46270 */
[----:B------:R-:W-:Y:S01]  /*0530*/  UIMAD UR7, UR23, UR25, UR7 ;  /* 0x00000019170772a4 */ /* 0x000fe2000f8e0207 */
[----:B------:R-:W4:Y:S05]  /*0540*/  LDCU.64 UR24, c[0x0][0x528] ;  /* 0x0000a500ff1877ac */ /* 0x000f2a0008000a00 */
[----:B------:R-:W-:Y:S01]  /*0550*/  @P0 IADD3 R4, PT, PT, R4, 0x1, RZ ;  /* 0x0000000104040810 */ /* 0x000fe20007ffe0ff */
[----:B------:R-:W4:Y:S01]  /*0560*/  @UP0 LDCU UR12, c[0x0][0x38c] ;  /* 0x00007180ff0c07ac */ /* 0x000f220008000800 */
        /* <DEDUP_REMOVED lines=26> */
[----:B------:R-:W-:Y:S02]  /*0710*/  IADD3 R11, P2, PT, R8, UR15, RZ ;  /* 0x0000000f080b7c10 */ /* 0x000fe4000ff5e0ff */
[----:B------:R-:W-:-:S02]  /*0720*/  IADD3 R0, PT, PT, R9, R13, RZ ;  /* 0x0000000d09007210 */ /* 0x000fc40007ffe0ff */
        /* <DEDUP_REMOVED lines=12> */
[----:B------:R-:W-:Y:S02]  /*07f0*/  MOV R6, RZ ;  /* 0x000000ff00067202 */ /* 0x000fe40000000f00 */
        /* <DEDUP_REMOVED lines=36> */
.L_x_7421:
        /* <DEDUP_REMOVED lines=9> */
[----:B------:R-:W-:Y:S02]  /*0ad0*/  IADD3.X R51, PT, PT, RZ, UR15, RZ, P0, !PT ;  /* 0x0000000fff337c10 */ /* 0x000fe400087fe4ff */
        /* <DEDUP_REMOVED lines=53> */
[CC--:B-1----:R-:W-:Y:S01]  /*0e30*/  LEA.HI.SX32 R32, R31.reuse, R31.reuse, 0x1b ;  /* 0x0000001f1f207211 */ /* 0x0c2fe200078fdaff */
[C---:B------:R-:W-:Y:S01]  /*0e40*/  VIADD R36, R31.reuse, 0x20 ;  /* 0x000000201f247836 */ /* 0x040fe20000000000 */
[C---:B------:R-:W-:Y:S02]  /*0e50*/  IADD3 R42, PT, PT, R31.reuse, 0x40, RZ ;  /* 0x000000401f2a7810 */ /* 0x040fe40007ffe0ff */
[C---:B------:R-:W-:Y:S01]  /*0e60*/  IADD3 R58, PT, PT, R31.reuse, 0x80, RZ ;  /* 0x000000801f3a7810 */ /* 0x040fe20007ffe0ff */
[C---:B------:R-:W-:Y:S01]  /*0e70*/  VIADD R60, R31.reuse, 0xa0 ;  /* 0x000000a01f3c7836 */ /* 0x040fe20000000000 */
[----:B------:R-:W-:Y:S02]  /*0e80*/  LEA R32, R32, UR28, 0x1 ;  /* 0x0000001c20207c11 */ /* 0x000fe4000f8e08ff */
[----:B------:R-:W-:Y:S02]  /*0e90*/  IADD3 R56, PT, PT, R31, 0x60, RZ ;  /* 0x000000601f387810 */ /* 0x000fe40007ffe0ff */
[----:B------:R-:W-:-:S02]  /*0ea0*/  LEA.HI.SX32 R36, R36, R31, 0x1b ;  /* 0x0000001f24247211 */ /* 0x000fc400078fdaff */
[-C--:B------:R-:W-:Y:S02]  /*0eb0*/  LEA.HI.SX32 R34, R42, R31.reuse, 0x1b ;  /* 0x0000001f2a227211 */ /* 0x080fe400078fdaff */
[-C--:B------:R-:W-:Y:S02]  /*0ec0*/  LEA.HI.SX32 R58, R58, R31.reuse, 0x1b ;  /* 0x0000001f3a3a7211 */ /* 0x080fe400078fdaff */
[-C--:B------:R-:W-:Y:S02]  /*0ed0*/  LEA.HI.SX32 R35, R56, R31.reuse, 0x1b ;  /* 0x0000001f38237211 */ /* 0x080fe400078fdaff */
[----:B------:R-:W-:Y:S02]  /*0ee0*/  LEA.HI.SX32 R37, R60, R31, 0x1b ;  /* 0x0000001f3c257211 */ /* 0x000fe400078fdaff */
[C---:B------:R-:W-:Y:S02]  /*0ef0*/  IADD3 R42, PT, PT, R31.reuse, 0xc0, RZ ;  /* 0x000000c01f2a7810 */ /* 0x040fe40007ffe0ff */
[----:B------:R-:W-:Y:S01]  /*0f00*/  LEA R34, R34, UR28, 0x1 ;  /* 0x0000001c22227c11 */ /* 0x000fe2000f8e08ff */
[----:B------:R-:W-:Y:S01]  /*0f10*/  VIADD R60, R31, 0x120 ;  /* 0x000001201f3c7836 */ /* 0x000fe20000000000 */
[----:B------:R-:W-:-:S02]  /*0f20*/  LEA R35, R35, UR28, 0x1 ;  /* 0x0000001c23237c11 */ /* 0x000fc4000f8e08ff */
[----:B------:R-:W-:Y:S02]  /*0f30*/  IADD3 R56, PT, PT, R31, 0xe0, RZ ;  /* 0x000000e01f387810 */ /* 0x000fe40007ffe0ff */
[----:B------:R-:W-:Y:S02]  /*0f40*/  LEA R37, R37, UR28, 0x1 ;  /* 0x0000001c25257c11 */ /* 0x000fe4000f8e08ff */
[-C--:B------:R-:W-:Y:S02]  /*0f50*/  LEA.HI.SX32 R42, R42, R31.reuse, 0x1b ;  /* 0x0000001f2a2a7211 */ /* 0x080fe400078fdaff */
[----:B------:R-:W-:Y:S02]  /*0f60*/  IADD3 R62, PT, PT, R31, 0x140, RZ ;  /* 0x000001401f3e7810 */ /* 0x000fe40007ffe0ff */
[-C--:B------:R-:W-:Y:S02]  /*0f70*/  LEA.HI.SX32 R56, R56, R31.reuse, 0x1b ;  /* 0x0000001f38387211 */ /* 0x080fe400078fdaff */
[----:B------:R-:W-:-:S02]  /*0f80*/  LEA.HI.SX32 R60, R60, R31, 0x1b ;  /* 0x0000001f3c3c7211 */ /* 0x000fc400078fdaff */
        /* <DEDUP_REMOVED lines=15> */
[----:B------:R-:W-:Y:S01]  /*1080*/  PRMT R64, RZ, 0x7610, R64 ;  /* 0x00007610ff407816 */ /* 0x000fe20000000040 */
[----:B--2---:R0:W-:Y:S02]  /*1090*/  STS.U16 [R32], R33 ;  /* 0x0000002120007388 */ /* 0x0041e40000000400 */
[----:B0-----:R-:W-:Y:S02]  /*10a0*/  LEA R33, R36, UR28, 0x1 ;  /* 0x0000001c24217c11 */ /* 0x001fe4000f8e08ff */
[----:B------:R-:W-:-:S02]  /*10b0*/  LEA R36, R58, UR28, 0x1 ;  /* 0x0000001c3a247c11 */ /* 0x000fc4000f8e08ff */
[C---:B------:R-:W-:Y:S01]  /*10c0*/  IADD3 R58, PT, PT, R31.reuse, 0x100, RZ ;  /* 0x000001001f3a7810 */ /* 0x040fe20007ffe0ff */
[----:B---3--:R0:W-:Y:S03]  /*10d0*/  STS.U16 [R33+0x40], R0 ;  /* 0x0000400021007388 */ /* 0x0081e60000000400 */
[----:B------:R-:W-:Y:S01]  /*10e0*/  LEA.HI.SX32 R58, R58, R31, 0x1b ;  /* 0x0000001f3a3a7211 */ /* 0x000fe200078fdaff */
[----:B----4-:R1:W-:Y:S04]  /*10f0*/  STS.U16 [R34+0x80], R39 ;  /* 0x0000802722007388 */ /* 0x0103e80000000400 */
        /* <DEDUP_REMOVED lines=95> */
[----:B------:R-:W-:Y:S01]  /*16f0*/  PRMT R104, RZ, 0x7610, R104 ;  /* 0x00007610ff687816 */ /* 0x000fe20000000068 */
[----:B----4-:R0:W-:Y:S04]  /*1700*/  STS.U16 [R32], R55 ;  /* 0x0000003720007388 */ /* 0x0101e80000000400 */
        /* <DEDUP_REMOVED lines=8> */
[----:B--2---:R2:W-:Y:S04]  /*1790*/  STS.U16 [R41+0x240], R52 ;  /* 0x0002403429007388 */ /* 0x0045e80000000400 */
[----:B---3--:R3:W-:Y:S04]  /*17a0*/  STS.U16 [R42+0x280], R53 ;  /* 0x000280352a007388 */ /* 0x0087e80000000400 */
        /* <DEDUP_REMOVED lines=9> */
[----:B------:R-:W4:Y:S04]  /*1840*/  LDS.U16 R62, [R48+0x6] ;  /* 0x00000600303e7984 */ /* 0x000f280000000400 */
[----:B------:R-:W4:Y:S04]  /*1850*/  LDS.U16 R66, [R48+0x8] ;  /* 0x0000080030427984 */ /* 0x000f280000000400 */
[----:B------:R-:W4:Y:S04]  /*1860*/  LDS.U16 R63, [R48+0xa] ;  /* 0x00000a00303f7984 */ /* 0x000f280000000400 */
[----:B------:R-:W4:Y:S04]  /*1870*/  LDS.U16 R67, [R48+0xc] ;  /* 0x00000c0030437984 */ /* 0x000f280000000400 */
[----:B------:R-:W3:Y:S04]  /*1880*/  LDS.U16 R70, [R48+0xe] ;  /* 0x00000e0030467984 */ /* 0x000ee80000000400 */
        /* <DEDUP_REMOVED lines=10> */
[----:B-1----:R-:W-:Y:S02]  /*1930*/  PRMT R49, RZ, 0x7610, R49 ;  /* 0x00007610ff317816 */ /* 0x002fe40000000031 */
[----:B--2---:R-:W-:Y:S02]  /*1940*/  PRMT R52, RZ, 0x7610, R52 ;  /* 0x00007610ff347816 */ /* 0x004fe40000000034 */
[----:B------:R-:W2:Y:S01]  /*1950*/  @!P0 LDG.E.U16 R55, desc[UR20][R50.64] ;  /* 0x0000001432378981 */ /* 0x000ea2000c1e1500 */
[----:B------:R-:W-:-:S03]  /*1960*/  ISETP.GE.AND P0, PT, R17, UR29, PT ;  /* 0x0000001d11007c0c */ /* 0x000fc6000bf06270 */
[----:B------:R-:W2:Y:S01]  /*1970*/  @!P1 LDG.E.U16 R52, desc[UR20][R50.64+0x40] ;  /* 0x0000401432349981 */ /* 0x000ea2000c1e1500 */
[----:B------:R-:W-:Y:S02]  /*1980*/  ISETP.GE.AND P1, PT, R18, UR29, PT ;  /* 0x0000001d12007c0c */ /* 0x000fe4000bf26270 */
[----:B---3--:R-:W-:Y:S01]  /*1990*/  PRMT R53, RZ, 0x7610, R53 ;  /* 0x00007610ff357816 */ /* 0x008fe20000000035 */
[----:B------:R-:W3:Y:S01]  /*19a0*/  @!P3 LDG.E.U16 R71, desc[UR20][R50.64+0x300] ;  /* 0x000300143247b981 */ /* 0x000ee2000c1e1500 */
[----:B----4-:R-:W-:Y:S02]  /*19b0*/  PRMT R54, RZ, 0x7610, R54 ;  /* 0x00007610ff367816 */ /* 0x010fe40000000036 */
[----:B------:R-:W-:Y:S01]  /*19c0*/  PRMT R57, RZ, 0x7610, R57 ;  /* 0x00007610ff397816 */ /* 0x000fe20000000039 */
[----:B------:R-:W4:Y:S04]  /*19d0*/  @!P4 LDG.E.U16 R72, desc[UR20][R50.64+0x340] ;  /* 0x000340143248c981 */ /* 0x000f28000c1e1500 */
[----:B------:R-:W3:Y:S01]  /*19e0*/  @!P0 LDG.E.U16 R49, desc[UR20][R50.64+0x80] ;  /* 0x0000801432318981 */ /* 0x000ee2000c1e1500 */
[----:B------:R-:W-:-:S03]  /*19f0*/  ISETP.GE.AND P0, PT, R19, UR29, PT ;  /* 0x0000001d13007c0c */ /* 0x000fc6000bf06270 */
[----:B------:R-:W4:Y:S01]  /*1a00*/  @!P1 LDG.E.U16 R54, desc[UR20][R50.64+0xc0] ;  /* 0x0000c01432369981 */ /* 0x000f22000c1e1500 */
[----:B------:R-:W-:Y:S02]  /*1a10*/  ISETP.GE.AND P1, PT, R20, UR29, PT ;  /* 0x0000001d14007c0c */ /* 0x000fe4000bf26270 */
[----:B------:R-:W-:Y:S01]  /*1a20*/  PRMT R56, RZ, 0x7610, R56 ;  /* 0x00007610ff387816 */ /* 0x000fe20000000038 */
[----:B------:R-:W4:Y:S01]  /*1a30*/  @!P5 LDG.E.U16 R73, desc[UR20][R50.64+0x380] ;  /* 0x000380143249d981 */ /* 0x000f22000c1e1500 */
[----:B------:R-:W-:Y:S02]  /*1a40*/  PRMT R65, RZ, 0x7610, R65 ;  /* 0x00007610ff417816 */ /* 0x000fe40000000041 */
[----:B------:R-:W-:Y:S01]  /*1a50*/  PRMT R58, RZ, 0x7610, R58 ;  /* 0x00007610ff3a7816 */ /* 0x000fe2000000003a */
        /* <DEDUP_REMOVED lines=11> */
[----:B------:R-:W-:Y:S02]  /*1b10*/  PRMT R64, RZ, 0x7610, R64 ;  /* 0x00007610ff407816 */ /* 0x000fe40000000040 */
[----:B------:R-:W-:Y:S02]  /*1b20*/  PRMT R69, RZ, 0x7610, R69 ;  /* 0x00007610ff457816 */ /* 0x000fe40000000045 */
[----:B------:R-:W-:-:S04]  /*1b30*/  PRMT R68, RZ, 0x7610, R68 ;  /* 0x00007610ff447816 */ /* 0x000fc80000000044 */
[----:B------:R-:W4:Y:S04]  /*1b40*/  @!P1 LDG.E.U16 R69, desc[UR20][R50.64+0x280] ;  /* 0x0002801432459981 */ /* 0x000f28000c1e1500 */
[----:B------:R-:W4:Y:S04]  /*1b50*/  @!P0 LDG.E.U16 R64, desc[UR20][R50.64+0x240] ;  /* 0x0002401432408981 */ /* 0x000f28000c1e1500 */
[----:B------:R0:W4:Y:S01]  /*1b60*/  @!P2 LDG.E.U16 R68, desc[UR20][R50.64+0x2c0] ;  /* 0x0002c0143244a981 */ /* 0x000122000c1e1500 */
[----:B------:R-:W-:Y:S01]  /*1b70*/  SHF.L.U32 R62, R62, 0x10, RZ ;  /* 0x000000103e3e7819 */ /* 0x000fe200000006ff */
[----:B------:R-:W-:Y:S01]  /*1b80*/  IMAD.U32 R60, R60, 0x10000, RZ ;  /* 0x000100003c3c7824 */ /* 0x000fe200078e00ff */
[----:B------:R-:W-:Y:S01]  /*1b90*/  SHF.L.U32 R66, R66, 0x10, RZ ;  /* 0x0000001042427819 */ /* 0x000fe200000006ff */
[----:B------:R-:W-:Y:S02]  /*1ba0*/  BSSY.RECONVERGENT B0, `(.L_x_7350) ;  /* 0x000005c000007945 */ /* 0x000fe40003800200 */
[--C-:B-----5:R-:W-:Y:S01]  /*1bb0*/  FADD.FTZ R60, R60, R3.reuse ;  /* 0x000000033c3c7221 */ /* 0x120fe20000010000 */
[----:B------:R-:W-:Y:S01]  /*1bc0*/  FADD.FTZ R62, R62, R3 ;  /* 0x000000033e3e7221 */ /* 0x000fe20000010000 */
[----:B0-----:R-:W-:-:S02]  /*1bd0*/  PRMT R50, RZ, 0x7610, R50 ;  /* 0x00007610ff327816 */ /* 0x001fc40000000032 */
[----:B------:R-:W-:Y:S02]  /*1be0*/  MOV R51, RZ ;  /* 0x000000ff00337202 */ /* 0x000fe40000000f00 */
[----:B------:R-:W-:Y:S02]  /*1bf0*/  FSETP.GTU.FTZ.AND P1, PT, R60, 20, PT ;  /* 0x41a000003c00780b */ /* 0x000fe40003f3c000 */
[----:B------:R-:W-:Y:S01]  /*1c00*/  FSETP.GTU.FTZ.AND P3, PT, R62, 20, PT ;  /* 0x41a000003e00780b */ /* 0x000fe20003f7c000 */
[----:B--2---:R-:W-:Y:S04]  /*1c10*/  STS.U16 [R32], R55 ;  /* 0x0000003720007388 */ /* 0x004fe80000000400 */
[----:B------:R-:W-:Y:S04]  /*1c20*/  STS.U16 [R33+0x40], R52 ;  /* 0x0000403421007388 */ /* 0x000fe80000000400 */
[----:B---3--:R-:W-:Y:S04]  /*1c30*/  STS.U16 [R34+0x80], R49 ;  /* 0x0000803122007388 */ /* 0x008fe80000000400 */
[----:B----4-:R-:W-:Y:S04]  /*1c40*/  STS.U16 [R35+0xc0], R54 ;  /* 0x0000c03623007388 */ /* 0x010fe80000000400 */
        /* <DEDUP_REMOVED lines=28> */
[----:B------:R1:W2:Y:S01]  /*1e10*/  LDS.U16 R115, [R48+0x1e] ;  /* 0x00001e0030737984 */ /* 0x0002a20000000400 */
[----:B0-----:R-:W-:-:S05]  /*1e20*/  SHF.L.U32 R64, R59, 0x10, RZ ;  /* 0x000000103b407819 */ /* 0x001fca00000006ff */
[----:B------:R-:W-:-:S05]  /*1e30*/  FADD.FTZ R59, R64, R3 ;  /* 0x00000003403b7221 */ /* 0x000fca0000010000 */
[----:B------:R-:W-:Y:S01]  /*1e40*/  FSETP.GTU.FTZ.AND P0, PT, R59, 20, PT ;  /* 0x41a000003b00780b */ /* 0x000fe20003f1c000 */
[----:B-1----:R-:W-:Y:S01]  /*1e50*/  IMAD.U32 R72, R63, 0x10000, RZ ;  /* 0x000100003f487824 */ /* 0x002fe200078e00ff */
[----:B------:R-:W-:Y:S01]  /*1e60*/  SHF.L.U32 R68, R61, 0x10, RZ ;  /* 0x000000103d447819 */ /* 0x000fe200000006ff */
[--C-:B------:R-:W-:Y:S02]  /*1e70*/  FADD.FTZ R63, R66, R3.reuse ;  /* 0x00000003423f7221 */ /* 0x100fe40000010000 */
[--C-:B------:R-:W-:Y:S01]  /*1e80*/  FADD.FTZ R64, R72, R3.reuse ;  /* 0x0000000348407221 */ /* 0x100fe20000010000 */
[----:B------:R-:W-:Y:S01]  /*1e90*/  SHF.L.U32 R72, R67, 0x10, RZ ;  /* 0x0000001043487819 */ /* 0x000fe200000006ff */
[----:B------:R-:W-:Y:S01]  /*1ea0*/  FADD.FTZ R61, R68, R3 ;  /* 0x00000003443d7221 */ /* 0x000fe20000010000 */
[----:B------:R-:W-:Y:S02]  /*1eb0*/  HFMA2 R58, -RZ, RZ, 0, 0 ;  /* 0x00000000ff3a7431 */ /* 0x000fe400000001ff */
[----:B------:R-:W-:-:S02]  /*1ec0*/  HFMA2 R68, -RZ, RZ, 0, 0 ;  /* 0x00000000ff447431 */ /* 0x000fc400000001ff */
[----:B------:R-:W-:Y:S01]  /*1ed0*/  IMAD.MOV.U32 R49, RZ, RZ, RZ ;  /* 0x000000ffff317224 */ /* 0x000fe200078e00ff */
[----:B------:R-:W-:Y:S02]  /*1ee0*/  CS2R R52, SRZ ;  /* 0x0000000000347805 */ /* 0x000fe4000001ff00 */
[----:B------:R-:W-:Y:S02]  /*1ef0*/  CS2R R54, SRZ ;  /* 0x0000000000367805 */ /* 0x000fe4000001ff00 */
[----:B------:R-:W-:Y:S02]  /*1f00*/  CS2R R56, SRZ ;  /* 0x0000000000387805 */ /* 0x000fe4000001ff00 */
[----:B------:R-:W-:Y:S02]  /*1f10*/  FSETP.GTU.FTZ.AND P2, PT, R61, 20, PT ;  /* 0x41a000003d00780b */ /* 0x000fe40003f5c000 */
[----:B------:R-:W-:Y:S02]  /*1f20*/  CS2R R66, SRZ ;  /* 0x0000000000427805 */ /* 0x000fe4000001ff00 */
[----:B------:R-:W-:Y:S01]  /*1f30*/  FSETP.GTU.FTZ.AND P4, PT, R63, 20, PT ;  /* 0x41a000003f00780b */ /* 0x000fe20003f9c000 */
[----:B------:R-:W-:Y:S01]  /*1f40*/  FADD.FTZ R69, R72, R3 ;  /* 0x0000000348457221 */ /* 0x000fe20000010000 */
[----:B------:R-:W-:-:S02]  /*1f50*/  FSETP.GTU.FTZ.AND P5, PT, R64, 20, PT ;  /* 0x41a000004000780b */ /* 0x000fc40003fbc000 */
[----:B------:R-:W-:Y:S01]  /*1f60*/  MOV R65, RZ ;  /* 0x000000ff00417202 */ /* 0x000fe20000000f00 */
[----:B---34-:R-:W-:Y:S10]  /*1f70*/  @P0 BRA `(.L_x_7351) ;  /* 0x0000000000780947 */ /* 0x018ff40003800000 */
[----:B------:R-:W-:Y:S01]  /*1f80*/  FMUL.FTZ R59, R59, 1.4426950216293334961 ;  /* 0x3fb8aa3b3b3b7820 */ /* 0x000fe20000410000 */
[----:B------:R-:W-:Y:S02]  /*1f90*/  MOV R112, 0x3e800000 ;  /* 0x3e80000000707802 */ /* 0x000fe40000000f00 */
[----:B------:R-:W-:Y:S01]  /*1fa0*/  MOV R107, 0x3d39bf78 ;  /* 0x3d39bf78006b7802 */ /* 0x000fe20000000f00 */
[----:B------:R-:W0:Y:S02]  /*1fb0*/  MUFU.EX2 R114, R59 ;  /* 0x0000003b00727308 */ /* 0x000e240000000800 */
[C---:B0-----:R-:W-:Y:S01]  /*1fc0*/  FADD.FTZ.RZ R71, R114.reuse, 1 ;  /* 0x3f80000072477421 */ /* 0x041fe2000001c000 */
[----:B------:R-:W-:-:S03]  /*1fd0*/  ISETP.GE.U32.AND P0, PT, R114, 0x7f800000, PT ;  /* 0x7f8000007200780c */ /* 0x000fc60003f06070 */
[----:B------:R-:W-:Y:S01]  /*1fe0*/  VIADD R71, R71, 0xc0c00000 ;  /* 0xc0c0000047477836 */ /* 0x000fe20000000000 */
[----:B------:R-:W-:-:S04]  /*1ff0*/  ISETP.GT.AND P6, PT, R114, -0x40800000, P0 ;  /* 0xbf8000007200780c */ /* 0x000fc800007c4270 */
[----:B------:R-:W-:-:S04]  /*2000*/  LOP3.LUT R71, R71, 0xff800000, RZ, 0xc0, !PT ;  /* 0xff80000047477812 */ /* 0x000fc800078ec0ff */
[----:B--2---:R-:W-:Y:S02]  /*2010*/  IADD3 R73, PT, PT, -R71, 0x40800000, RZ ;  /* 0x4080000047497810 */ /* 0x004fe40007ffe1ff */
        /* <DEDUP_REMOVED lines=20> */
.L_x_7351:
[----:B------:R-:W-:Y:S05]  /*2160*/  BSYNC.RECONVERGENT B0 ;  /* 0x0000000000007941 */ /* 0x000fea0003800200 */
.L_x_7350:
[----:B------:R-:W-:Y:S01]  /*2170*/  SHF.L.U32 R112, R70, 0x10, RZ ;  /* 0x0000001046707819 */ /* 0x000fe200000006ff */
[----:B------:R-:W-:Y:S01]  /*2180*/  BSSY.RECONVERGENT B0, `(.L_x_7352) ;  /* 0x0000025000007945 */ /* 0x000fe20003800200 */
[----:B------:R-:W-:Y:S02]  /*2190*/  FSETP.GTU.FTZ.AND P0, PT, R69, 20, PT ;  /* 0x41a000004500780b */ /* 0x000fe40003f1c000 */
[----:B------:R-:W-:Y:S02]  /*21a0*/  CS2R R70, SRZ ;  /* 0x0000000000467805 */ /* 0x000fe4000001ff00 */
[----:B------:R-:W-:Y:S01]  /*21b0*/  MOV R72, RZ ;  /* 0x000000ff00487202 */ /* 0x000fe20000000f00 */
[----:B--2---:R-:W-:Y:S01]  /*21c0*/  FADD.FTZ R73, R112, R3 ;  /* 0x0000000370497221 */ /* 0x004fe20000010000 */
        /* <DEDUP_REMOVED lines=32> */
.L_x_7353:
[----:B------:R-:W-:Y:S05]  /*23d0*/  BSYNC.RECONVERGENT B0 ;  /* 0x0000000000007941 */ /* 0x000fea0003800200 */
.L_x_7352:
        /* <DEDUP_REMOVED lines=39> */
.L_x_7355:
[----:B------:R-:W-:Y:S05]  /*2650*/  BSYNC.RECONVERGENT B0 ;  /* 0x0000000000007941 */ /* 0x000fea0003800200 */
.L_x_7354:
        /* <DEDUP_REMOVED lines=39> */
.L_x_7357:
[----:B------:R-:W-:Y:S05]  /*28d0*/  BSYNC.RECONVERGENT B0 ;  /* 0x0000000000007941 */ /* 0x000fea0003800200 */
.L_x_7356:
[----:B------:R-:W-:Y:S01]  /*28e0*/  SHF.L.U32 R96, R96, 0x10, RZ ;  /* 0x0000001060607819 */ /* 0x000fe200000006ff */
[----:B------:R-:W-:Y:S01]  /*28f0*/  BSSY.RECONVERGENT B0, `(.L_x_7358) ;  /* 0x0000026000007945 */ /* 0x000fe20003800200 */
[----:B------:R-:W-:Y:S01]  /*2900*/  SHF.L.U32 R114, R88, 0x10, RZ ;  /* 0x0000001058727819 */ /* 0x000fe200000006ff */
[----:B------:R-:W-:Y:S01]  /*2910*/  IMAD.U32 R87, R87, 0x10000, RZ ;  /* 0x0001000057577824 */ /* 0x000fe200078e00ff */
[----:B------:R-:W-:Y:S01]  /*2920*/  FSETP.GTU.FTZ.AND P3, PT, R83, 20, PT ;  /* 0x41a000005300780b */ /* 0x000fe20003f7c000 */
[----:B------:R-:W-:Y:S01]  /*2930*/  FADD.FTZ R88, R96, R3 ;  /* 0x0000000360587221 */ /* 0x000fe20000010000 */
        /* <DEDUP_REMOVED lines=33> */
.L_x_7359:
[----:B------:R-:W-:Y:S05]  /*2b50*/  BSYNC.RECONVERGENT B0 ;  /* 0x0000000000007941 */ /* 0x000fea0003800200 */
.L_x_7358:
[----:B------:R-:W-:Y:S01]  /*2b60*/  BSSY.RECONVERGENT B0, `(.L_x_7360) ;  /* 0x0000027000007945 */ /* 0x000fe20003800200 */
[----:B------:R-:W-:Y:S01]  /*2b70*/  SHF.L.U32 R116, R92, 0x10, RZ ;  /* 0x000000105c747819 */ /* 0x000fe200000006ff */
[----:B------:R-:W-:Y:S01]  /*2b80*/  IMAD.U32 R90, R90, 0x10000, RZ ;  /* 0x000100005a5a7824 */ /* 0x000fe200078e00ff */
[----:B------:R-:W-:Y:S01]  /*2b90*/  FSETP.GTU.FTZ.AND P4, PT, R88, 20, PT ;  /* 0x41a000005800780b */ /* 0x000fe20003f9c000 */
        /* <DEDUP_REMOVED lines=35> */
.L_x_7361:
[----:B------:R-:W-:Y:S05]  /*2dd0*/  BSYNC.RECONVERGENT B0 ;  /* 0x0000000000007941 */ /* 0x000fea0003800200 */
.L_x_7360:
[----:B------:R-:W-:Y:S01]  /*2de0*/  SHF.L.U32 R93, R93, 0x10, RZ ;  /* 0x000000105d5d7819 */ /* 0x000fe200000006ff */
[----:B------:R-:W-:Y:S01]  /*2df0*/  FFMA.FTZ R112, R94, R74, R5 ;  /* 0x0000004a5e707223 */ /* 0x000fe20000010005 */
[----:B------:R-:W-:Y:S01]  /*2e00*/  BSSY.RECONVERGENT B0, `(.L_x_7362) ;  /* 0x0000025000007945 */ /* 0x000fe20003800200 */
[----:B------:R-:W-:Y:S01]  /*2e10*/  SHF.L.U32 R114, R95, 0x10, RZ ;  /* 0x000000105f727819 */ /* 0x000fe200000006ff */
[----:B------:R-:W-:Y:S01]  /*2e20*/  FADD.FTZ R96, R116, R3 ;  /* 0x0000000374607221 */ /* 0x000fe20000010000 */
[----:B------:R-:W-:Y:S01]  /*2e30*/  FSETP.GTU.FTZ.AND P5, PT, R92, 20, PT ;  /* 0x41a000005c00780b */ /* 0x000fe20003fbc000 */
[----:B------:R-:W-:Y:S01]  /*2e40*/  FFMA.FTZ R116, R93, R75, R112 ;  /* 0x0000004b5d747223 */ /* 0x000fe20000010070 */
[----:B------:R-:W-:Y:S01]  /*2e50*/  SHF.L.U32 R95, R99, 0x10, RZ ;  /* 0x00000010635f7819 */ /* 0x000fe200000006ff */
[----:B------:R-:W-:Y:S10]  /*2e60*/  @P0 BRA `(.L_x_7363) ;  /* 0x0000000000780947 */ /* 0x000ff40003800000 */
        /* <DEDUP_REMOVED lines=30> */
.L_x_7363:
[----:B------:R-:W-:Y:S05]  /*3050*/  BSYNC.RECONVERGENT B0 ;  /* 0x0000000000007941 */ /* 0x000fea0003800200 */
.L_x_7362:
        /* <DEDUP_REMOVED lines=39> */
.L_x_7365:
[----:B------:R-:W-:Y:S05]  /*32d0*/  BSYNC.RECONVERGENT B0 ;  /* 0x0000000000007941 */ /* 0x000fea0003800200 */
.L_x_7364:
        /* <DEDUP_REMOVED lines=39> */
.L_x_7367:
[----:B------:R-:W-:Y:S05]  /*3550*/  BSYNC.RECONVERGENT B0 ;  /* 0x0000000000007941 */ /* 0x000fea0003800200 */
.L_x_7366:
        /* <DEDUP_REMOVED lines=39> */
.L_x_7369:
[----:B------:R-:W-:Y:S05]  /*37d0*/  BSYNC.RECONVERGENT B0 ;  /* 0x0000000000007941 */ /* 0x000fea0003800200 */
.L_x_7368:
[----:B------:R-:W-:Y:S02]  /*37e0*/  IMAD.U32 R111, R111, 0x10000, RZ ;  /* 0x000100006f6f7824 */ /* 0x000fe400078e00ff */
        /* <DEDUP_REMOVED lines=43> */
.L_x_7371:
[----:B------:R-:W-:Y:S05]  /*3aa0*/  BSYNC.RECONVERGENT B0 ;  /* 0x0000000000007941 */ /* 0x000fea0003800200 */
.L_x_7370:
        /* <DEDUP_REMOVED lines=32> */
.L_x_7373:
[----:B------:R-:W-:Y:S05]  /*3cb0*/  BSYNC.RECONVERGENT B0 ;  /* 0x0000000000007941 */ /* 0x000fea0003800200 */
.L_x_7372:
        /* <DEDUP_REMOVED lines=32> */
.L_x_7375:
[----:B------:R-:W-:Y:S05]  /*3ec0*/  BSYNC.RECONVERGENT B0 ;  /* 0x0000000000007941 */ /* 0x000fea0003800200 */
.L_x_7374:
        /* <DEDUP_REMOVED lines=32> */
.L_x_7377:
[----:B------:R-:W-:Y:S05]  /*40d0*/  BSYNC.RECONVERGENT B0 ;  /* 0x0000000000007941 */ /* 0x000fea0003800200 */
.L_x_7376:
        /* <DEDUP_REMOVED lines=32> */
.L_x_7379:
[----:B------:R-:W-:Y:S05]  /*42e0*/  BSYNC.RECONVERGENT B0 ;  /* 0x0000000000007941 */ /* 0x000fea0003800200 */
.L_x_7378:
        /* <DEDUP_REMOVED lines=32> */
.L_x_7381:
[----:B------:R-:W-:Y:S05]  /*44f0*/  BSYNC.RECONVERGENT B0 ;  /* 0x0000000000007941 */ /* 0x000fea0003800200 */
.L_x_7380:
        /* <DEDUP_REMOVED lines=25> */
[----:B------:R-:W-:Y:S01]  /*4690*/  ISETP.GE.AND P1, PT, R12, UR29, PT ;  /* 0x0000001d0c007c0c */ /* 0x000fe2000bf26270 */
[----:B------:R-:W-:Y:S01]  /*46a0*/  UISETP.NE.AND UP0, UPT, UR8, 0x1, UPT ;  /* 0x000000010800788c */ /* 0x000fe2000bf05270 */
[----:B------:R-:W-:Y:S01]  /*46b0*/  LOP3.LUT R146, R146, 0xfffffdff, RZ, 0xc0, !PT ;  /* 0xfffffdff92927812 */ /* 0x000fe200078ec0ff */
[----:B------:R-:W-:Y:S01]  /*46c0*/  HFMA2 R147, -RZ, RZ, 0, 0 ;  /* 0x00000000ff937431 */ /* 0x000fe200000001ff */
        /* <DEDUP_REMOVED lines=18> */
.L_x_7420:
[----:B------:R-:W-:Y:S01]  /*47f0*/  MOV R132, R12 ;  /* 0x0000000c00847202 */ /* 0x000fe20000000f00 */
[----:B-1----:R-:W-:Y:S01]  /*4800*/  IMAD.U32 R130, RZ, RZ, UR6 ;  /* 0x00000006ff827e24 */ /* 0x002fe2000f8e00ff */
[----:B------:R-:W-:Y:S02]  /*4810*/  MOV R133, RZ ;  /* 0x000000ff00857202 */ /* 0x000fe40000000f00 */
[----:B------:R-:W-:Y:S02]  /*4820*/  MOV R131, UR7 ;  /* 0x0000000700837c02 */ /* 0x000fe40008000f00 */
[----:B------:R-:W-:Y:S01]  /*4830*/  MOV R152, R130 ;  /* 0x0000008200987202 */ /* 0x000fe20000000f00 */
[--C-:B0-----:R-:W-:Y:S01]  /*4840*/  IMAD.WIDE.U32 R148, R147, UR26, R132.reuse ;  /* 0x0000001a93947c25 */ /* 0x101fe2000f8e0084 */
[----:B------:R-:W-:Y:S02]  /*4850*/  P2R R168, PR, RZ, 0x1 ;  /* 0x00000001ffa87803 */ /* 0x000fe40000000000 */
[----:B------:R-:W-:Y:S01]  /*4860*/  ISETP.GE.AND P0, PT, R17, UR29, PT ;  /* 0x0000001d11007c0c */ /* 0x000fe2000bf06270 */
[----:B------:R-:W-:Y:S01]  /*4870*/  IMAD.WIDE.U32 R134, R147, UR30, R132 ;  /* 0x0000001e93867c25 */ /* 0x000fe2000f8e0084 */
[----:B------:R-:W-:-:S02]  /*4880*/  LEA R132, P2, R148, R7, 0x1 ;  /* 0x0000000794847211 */ /* 0x000fc400078408ff */
[----:B------:R-:W-:Y:S01]  /*4890*/  MOV R153, UR9 ;  /* 0x0000000900997c02 */ /* 0x000fe20008000f00 */
[C---:B------:R-:W-:Y:S01]  /*48a0*/  IMAD R131, R147.reuse, UR27, R149 ;  /* 0x0000001b93837c24 */ /* 0x040fe2000f8e0295 */
[----:B------:R-:W-:Y:S01]  /*48b0*/  LEA R130, P3, R134, R10, 0x1 ;  /* 0x0000000a86827211 */ /* 0x000fe200078608ff */
[C---:B------:R-:W-:Y:S01]  /*48c0*/  IMAD R0, R147.reuse, UR31, R135 ;  /* 0x0000001f93007c24 */ /* 0x040fe2000f8e0287 */
[----:B------:R-:W-:Y:S01]  /*48d0*/  ISETP.GE.AND P6, PT, R18, UR29, PT ;  /* 0x0000001d12007c0c */ /* 0x000fe2000bfc6270 */
[C---:B------:R-:W-:Y:S01]  /*48e0*/  IMAD.WIDE.U32 R152, R147.reuse, UR24, R152 ;  /* 0x0000001893987c25 */ /* 0x040fe2000f8e0098 */
[----:B------:R-:W-:Y:S02]  /*48f0*/  LEA.HI.X R133, R148, R9, R131, 0x1, P2 ;  /* 0x0000000994857211 */ /* 0x000fe400010f0c83 */
[----:B------:R-:W-:Y:S01]  /*4900*/  LEA.HI.X R131, R134, R11, R0, 0x1, P3 ;  /* 0x0000000b86837211 */ /* 0x000fe200018f0c00 */
[----:B------:R-:W-:Y:S01]  /*4910*/  IMAD R135, R147, UR25, R153 ;  /* 0x0000001993877c24 */ /* 0x000fe2000f8e0299 */
[----:B------:R-:W-:Y:S01]  /*4920*/  LOP3.LUT P3, RZ, R146, 0x200, RZ, 0xc0, !PT ;  /* 0x0000020092ff7812 */ /* 0x000fe2000786c0ff */
[----:B------:R-:W3:Y:S01]  /*4930*/  @!P0 LDG.E.U16 R134, desc[UR20][R132.64+0x80] ;  /* 0x0000801484868981 */ /* 0x000ee2000c1e1500 */
[----:B------:R-:W-:-:S02]  /*4940*/  ISETP.GE.AND P2, PT, R16, UR29, PT ;  /* 0x0000001d10007c0c */ /* 0x000fc4000bf46270 */
[C---:B------:R-:W-:Y:S02]  /*4950*/  LEA R150, P1, R152.reuse, R122, 0x2 ;  /* 0x0000007a98967211 */ /* 0x040fe400078210ff */
[----:B------:R-:W-:Y:S02]  /*4960*/  ISETP.GE.AND P5, PT, R19, UR29, PT ;  /* 0x0000001d13007c0c */ /* 0x000fe4000bfa6270 */
[----:B------:R-:W-:Y:S02]  /*4970*/  LEA.HI.X R151, R152, R123, R135, 0x2, P1 ;  /* 0x0000007b98977211 */ /* 0x000fe400008f1487 */
[----:B------:R-:W5:Y:S01]  /*4980*/  @!P6 LDG.E.U16 R152, desc[UR20][R132.64+0xc0] ;  /* 0x0000c0148498e981 */ /* 0x000f62000c1e1500 */
[----:B------:R-:W-:-:S03]  /*4990*/  ISETP.GE.AND P4, PT, R20, UR29, PT ;  /* 0x0000001d14007c0c */ /* 0x000fc6000bf86270 */
[----:B----4-:R-:W4:Y:S04]  /*49a0*/  @!P3 LDG.E.U16 R169, desc[UR20][R132.64] ;  /* 0x0000001484a9b981 */ /* 0x010f28000c1e1500 */
[----:B------:R-:W2:Y:S01]  /*49b0*/  @!P2 LDG.E.U16 R0, desc[UR20][R132.64+0x40] ;  /* 0x000040148400a981 */ /* 0x000ea2000c1e1500 */
[----:B------:R-:W-:-:S03]  /*49c0*/  ISETP.GE.AND P0, PT, R21, UR29, PT ;  /* 0x0000001d15007c0c */ /* 0x000fc6000bf06270 */
[----:B------:R-:W5:Y:S01]  /*49d0*/  @!P5 LDG.E.U16 R153, desc[UR20][R132.64+0x100] ;  /* 0x000100148499d981 */ /* 0x000f62000c1e1500 */
[----:B------:R-:W-:-:S03]  /*49e0*/  ISETP.GE.AND P1, PT, R25, UR29, PT ;  /* 0x0000001d19007c0c */ /* 0x000fc6000bf26270 */
[----:B------:R-:W5:Y:S01]  /*49f0*/  @!P4 LDG.E.U16 R154, desc[UR20][R132.64+0x140] ;  /* 0x00014014849ac981 */ /* 0x000f62000c1e1500 */
[----:B------:R-:W-:Y:S01]  /*4a00*/  IMAD.MOV.U32 R135, RZ, RZ, RZ ;  /* 0x000000ffff877224 */ /* 0x000fe200078e00ff */
[----:B------:R-:W-:Y:S02]  /*4a10*/  MOV R149, RZ ;  /* 0x000000ff00957202 */ /* 0x000fe40000000f00 */
[----:B------:R-:W5:Y:S04]  /*4a20*/  LDG.E R148, desc[UR20][R150.64] ;  /* 0x0000001496947981 */ /* 0x000f68000c1e1900 */
[----:B------:R-:W5:Y:S01]  /*4a30*/  @!P0 LDG.E.U16 R155, desc[UR20][R132.64+0x180] ;  /* 0x00018014849b8981 */ /* 0x000f62000c1e1500 */
[----:B------:R-:W-:Y:S02]  /*4a40*/  ISETP.GE.AND P0, PT, R22, UR29, PT ;  /* 0x0000001d16007c0c */ /* 0x000fe4000bf06270 */
        /* <DEDUP_REMOVED lines=19> */
[----:B------:R-:W-:Y:S02]  /*4b80*/  ISETP.GE.AND P0, PT, R16, UR29, PT ;  /* 0x0000001d10007c0c */ /* 0x000fe4000bf06270 */
[----:B0-----:R-:W-:Y:S02]  /*4b90*/  MOV R133, RZ ;  /* 0x000000ff00857202 */ /* 0x001fe40000000f00 */
[----:B------:R-:W-:Y:S02]  /*4ba0*/  MOV R151, RZ ;  /* 0x000000ff00977202 */ /* 0x000fe40000000f00 */
[----:B------:R-:W-:-:S02]  /*4bb0*/  P2R R165, PR, RZ, 0x4 ;  /* 0x00000004ffa57803 */ /* 0x000fc40000000000 */
[----:B------:R-:W-:Y:S02]  /*4bc0*/  ISETP.GE.AND P2, PT, R20, UR29, PT ;  /* 0x0000001d14007c0c */ /* 0x000fe4000bf46270 */
[----:B----4-:R-:W-:Y:S02]  /*4bd0*/  @!P1 PRMT R135, R169, 0x5410, RZ ;  /* 0x00005410a9879816 */ /* 0x010fe400000000ff */
[----:B------:R-:W-:Y:S02]  /*4be0*/  ISETP.GE.AND P1, PT, R17, UR29, PT ;  /* 0x0000001d11007c0c */ /* 0x000fe4000bf26270 */
[----:B--2---:R-:W-:Y:S02]  /*4bf0*/  @!P0 PRMT R135, R135, 0x5410, R0 ;  /* 0x0000541087878816 */ /* 0x004fe40000000000 */
[----:B------:R-:W-:-:S09]  /*4c00*/  ISETP.GE.AND P0, PT, R18, UR29, PT ;  /* 0x0000001d12007c0c */ /* 0x000fd2000bf06270 */
[----:B---3--:R-:W-:-:S04]  /*4c10*/  @!P1 PRMT R149, R134, 0x5410, RZ ;  /* 0x0000541086959816 */ /* 0x008fc800000000ff */
        /* <DEDUP_REMOVED lines=11> */
[----:B------:R-:W-:Y:S02]  /*4cd0*/  @!P2 PRMT R133, R133, 0x5410, R154 ;  /* 0x000054108585a816 */ /* 0x000fe4000000009a */
[----:B0-----:R-:W-:-:S05]  /*4ce0*/  MOV R135, RZ ;  /* 0x000000ff00877202 */ /* 0x001fca0000000f00 */
        /* <DEDUP_REMOVED lines=11> */
[----:B0-----:R-:W-:Y:S01]  /*4da0*/  IMAD.MOV.U32 R149, RZ, RZ, RZ ;  /* 0x000000ffff957224 */ /* 0x001fe200078e00ff */
[----:B------:R-:W-:Y:S02]  /*4db0*/  @!P1 PRMT R149, R159, 0x5410, RZ ;  /* 0x000054109f959816 */ /* 0x000fe400000000ff */
[----:B------:R-:W-:Y:S01]  /*4dc0*/  STS.U16 [R37+0x140], R132 ;  /* 0x0001408425007388 */ /* 0x000fe20000000400 */
[----:B------:R-:W-:-:S03]  /*4dd0*/  P2R R153, PR, RZ, 0x2 ;  /* 0x00000002ff997803 */ /* 0x000fc60000000000 */
[----:B------:R0:W-:Y:S01]  /*4de0*/  STS.U16 [R38+0x180], R151 ;  /* 0x0001809726007388 */ /* 0x0001e20000000400 */
[----:B-1----:R-:W-:Y:S02]  /*4df0*/  MOV R133, RZ ;  /* 0x000000ff00857202 */ /* 0x002fe40000000f00 */
[----:B------:R-:W-:Y:S02]  /*4e00*/  @!P3 PRMT R133, R161, 0x5410, RZ ;  /* 0x00005410a185b816 */ /* 0x000fe400000000ff */
[----:B------:R-:W-:Y:S02]  /*4e10*/  @!P2 PRMT R149, R149, 0x5410, R160 ;  /* 0x000054109595a816 */ /* 0x000fe400000000a0 */
[----:B0-----:R-:W-:Y:S02]  /*4e20*/  MOV R151, RZ ;  /* 0x000000ff00977202 */ /* 0x001fe40000000f00 */
[----:B------:R-:W-:Y:S02]  /*4e30*/  @!P5 PRMT R151, R163, 0x5410, RZ ;  /* 0x00005410a397d816 */ /* 0x000fe400000000ff */
[----:B------:R-:W-:-:S02]  /*4e40*/  PRMT R0, R135, 0x7632, R0 ;  /* 0x0000763287007816 */ /* 0x000fc40000000000 */
        /* <DEDUP_REMOVED lines=9> */
[----:B------:R0:W-:Y:S04]  /*4ee0*/  STS.U16 [R42+0x280], R149 ;  /* 0x000280952a007388 */ /* 0x0001e80000000400 */
[----:B------:R-:W-:Y:S04]  /*4ef0*/  STS.U16 [R43+0x2c0], R134 ;  /* 0x0002c0862b007388 */ /* 0x000fe80000000400 */
[----:B------:R-:W-:Y:S04]  /*4f00*/  STS.U16 [R44+0x300], R133 ;  /* 0x000300852c007388 */ /* 0x000fe80000000400 */
[----:B------:R-:W-:Y:S04]  /*4f10*/  STS.U16 [R45+0x340], R132 ;  /* 0x000340842d007388 */ /* 0x000fe80000000400 */
[----:B------:R-:W-:Y:S04]  /*4f20*/  STS.U16 [R46+0x380], R151 ;  /* 0x000380972e007388 */ /* 0x000fe80000000400 */
[----:B------:R2:W-:Y:S01]  /*4f30*/  STS.U16 [R47+0x3c0], R150 ;  /* 0x0003c0962f007388 */ /* 0x0005e20000000400 */
[----:B------:R-:W-:-:S03]  /*4f40*/  NOP ;  /* 0x0000000000007918 */ /* 0x000fc60000000000 */
[----:B-1----:R-:W3:Y:S01]  /*4f50*/  @!P1 LDG.E.U16 R0, desc[UR20][R130.64+0x80] ;  /* 0x0000801482009981 */ /* 0x002ee2000c1e1500 */
[----:B------:R-:W-:Y:S02]  /*4f60*/  P2R R154, PR, RZ, 0x1 ;  /* 0x00000001ff9a7803 */ /* 0x000fe40000000000 */
[----:B------:R-:W-:Y:S01]  /*4f70*/  ISETP.GE.AND P0, PT, R19, UR29, PT ;  /* 0x0000001d13007c0c */ /* 0x000fe2000bf06270 */
[----:B------:R-:W-:Y:S01]  /*4f80*/  IMAD.MOV.U32 R167, RZ, RZ, RZ ;  /* 0x000000ffffa77224 */ /* 0x000fe200078e00ff */
[----:B------:R-:W-:Y:S01]  /*4f90*/  MOV R135, RZ ;  /* 0x000000ff00877202 */ /* 0x000fe20000000f00 */
[----:B0-----:R-:W4:Y:S01]  /*4fa0*/  @!P5 LDG.E.U16 R149, desc[UR20][R130.64+0x380] ;  /* 0x000380148295d981 */ /* 0x001f22000c1e1500 */
[----:B------:R-:W-:Y:S02]  /*4fb0*/  MOV R165, RZ ;  /* 0x000000ff00a57202 */ /* 0x000fe40000000f00 */
[----:B------:R-:W-:Y:S01]  /*4fc0*/  P2R R152, PR, RZ, 0x4 ;  /* 0x00000004ff987803 */ /* 0x000fe20000000000 */
[----:B--2---:R-:W2:Y:S01]  /*4fd0*/  @!P6 LDG.E.U16 R150, desc[UR20][R130.64+0x3c0] ;  /* 0x0003c0148296e981 */ /* 0x004ea2000c1e1500 */
[----:B------:R-:W-:-:S02]  /*4fe0*/  MOV R169, RZ ;  /* 0x000000ff00a97202 */ /* 0x000fc40000000f00 */
[----:B------:R-:W-:Y:S01]  /*4ff0*/  MOV R171, RZ ;  /* 0x000000ff00ab7202 */ /* 0x000fe20000000f00 */
[----:B------:R-:W5:Y:S01]  /*5000*/  @!P4 LDG.E.U16 R134, desc[UR20][R130.64+0x340] ;  /* 0x000340148286c981 */ /* 0x000f62000c1e1500 */
[----:B------:R-:W-:Y:S01]  /*5010*/  MOV R173, RZ ;  /* 0x000000ff00ad7202 */ /* 0x000fe20000000f00 */
[----:B------:R-:W-:Y:S01]  /*5020*/  IMAD.MOV.U32 R133, RZ, RZ, RZ ;  /* 0x000000ffff857224 */ /* 0x000fe200078e00ff */
[----:B------:R-:W0:Y:S01]  /*5030*/  S2UR UR17, SR_CgaCtaId ;  /* 0x00000000001179c3 */ /* 0x000e220000008800 */
[----:B------:R-:W-:Y:S01]  /*5040*/  MOV R175, RZ ;  /* 0x000000ff00af7202 */ /* 0x000fe20000000f00 */
        /* <DEDUP_REMOVED lines=15> */
[----:B---3--:R-:W-:-:S11]  /*5140*/  @!P0 PRMT R165, R0, 0x5410, RZ ;  /* 0x0000541000a58816 */ /* 0x008fd600000000ff */
[----:B------:R-:W3:Y:S01]  /*5150*/  @!P1 LDG.E.U16 R0, desc[UR20][R130.64+0x180] ;  /* 0x0001801482009981 */ /* 0x000ee2000c1e1500 */
[----:B------:R-:W-:Y:S02]  /*5160*/  ISETP.GE.AND P0, PT, R18, UR29, PT ;  /* 0x0000001d12007c0c */ /* 0x000fe4000bf06270 */
[----:B------:R-:W-:Y:S02]  /*5170*/  ISETP.GE.AND P2, PT, R20, UR29, PT ;  /* 0x0000001d14007c0c */ /* 0x000fe4000bf46270 */
[----:B---3--:R-:W-:-:S09]  /*5180*/  @!P1 PRMT R167, R0, 0x5410, RZ ;  /* 0x0000541000a79816 */ /* 0x008fd200000000ff */
[----:B------:R-:W3:Y:S01]  /*5190*/  @!P0 LDG.E.U16 R0, desc[UR20][R130.64+0xc0] ;  /* 0x0000c01482008981 */ /* 0x000ee2000c1e1500 */
[----:B------:R-:W-:Y:S02]  /*51a0*/  ISETP.GE.AND P1, PT, R22, UR29, PT ;  /* 0x0000001d16007c0c */ /* 0x000fe4000bf26270 */
[----:B---3--:R-:W-:Y:S02]  /*51b0*/  @!P0 PRMT R135, R135, 0x5410, R0 ;  /* 0x0000541087878816 */ /* 0x008fe40000000000 */
[----:B------:R-:W3:Y:S01]  /*51c0*/  @!P2 LDG.E.U16 R0, desc[UR20][R130.64+0x140] ;  /* 0x000140148200a981 */ /* 0x000ee2000c1e1500 */
[----:B------:R-:W-:Y:S02]  /*51d0*/  ISETP.GE.AND P0, PT, R23, UR29, PT ;  /* 0x0000001d17007c0c */ /* 0x000fe4000bf06270 */
[----:B---3--:R-:W-:-:S06]  /*51e0*/  @!P2 PRMT R165, R165, 0x5410, R0 ;  /* 0x00005410a5a5a816 */ /* 0x008fcc0000000000 */
[----:B------:R-:W3:Y:S02]  /*51f0*/  @!P1 LDG.E.U16 R0, desc[UR20][R130.64+0x1c0] ;  /* 0x0001c01482009981 */ /* 0x000ee4000c1e1500 */
[----:B---3--:R-:W-:-:S03]  /*5200*/  @!P1 PRMT R167, R167, 0x5410, R0 ;  /* 0x00005410a7a79816 */ /* 0x008fc60000000000 */
[----:B------:R-:W3:Y:S02]  /*5210*/  @!P0 LDG.E.U16 R0, desc[UR20][R130.64+0x200] ;  /* 0x0002001482008981 */ /* 0x000ee4000c1e1500 */
[----:B---3--:R-:W-:Y:S02]  /*5220*/  @!P0 PRMT R169, R0, 0x5410, RZ ;  /* 0x0000541000a98816 */ /* 0x008fe400000000ff */
[----:B------:R-:W-:Y:S02]  /*5230*/  ISETP.NE.AND P0, PT, R154, RZ, PT ;  /* 0x000000ff9a00720c */ /* 0x000fe40003f05270 */
[----:B------:R-:W-:Y:S01]  /*5240*/  ISETP.NE.AND P1, PT, R153, RZ, PT ;  /* 0x000000ff9900720c */ /* 0x000fe20003f25270 */
[----:B------:R-:W-:Y:S01]  /*5250*/  LDS.U16 R154, [R48+0xa] ;  /* 0x00000a00309a7984 */ /* 0x000fe20000000400 */
[----:B------:R-:W-:Y:S02]  /*5260*/  ISETP.NE.AND P2, PT, R152, RZ, PT ;  /* 0x000000ff9800720c */ /* 0x000fe40003f45270 */
[----:B----4-:R-:W-:Y:S01]  /*5270*/  @!P5 PRMT R175, R149, 0x5410, RZ ;  /* 0x0000541095afd816 */ /* 0x010fe200000000ff */
[----:B------:R-:W-:Y:S06]  /*5280*/  LDS.U16 R152, [R48+0x6] ;  /* 0x0000060030987984 */ /* 0x000fec0000000400 */
[----:B------:R-:W3:Y:S04]  /*5290*/  @!P0 LDG.E.U16 R0, desc[UR20][R130.64+0x240] ;  /* 0x0002401482008981 */ /* 0x000ee8000c1e1500 */
[----:B------:R-:W1:Y:S04]  /*52a0*/  LDS.U16 R149, [R48] ;  /* 0x0000000030957984 */ /* 0x000e680000000400 */
[----:B------:R-:W4:Y:S01]  /*52b0*/  LDS.U16 R153, [R48+0x8] ;  /* 0x0000080030997984 */ /* 0x000f220000000400 */
        /* <DEDUP_REMOVED lines=8> */
[----:B------:R-:W4:Y:S01]  /*5340*/  @!P2 LDG.E.U16 R132, desc[UR20][R130.64+0x40] ;  /* 0x000040148284a981 */ /* 0x000f22000c1e1500 */
[----:B---3--:R-:W-:-:S03]  /*5350*/  @!P3 PRMT R173, R0, 0x5410, RZ ;  /* 0x0000541000adb816 */ /* 0x008fc600000000ff */
[----:B------:R3:W4:Y:S01]  /*5360*/  @!P1 LDG.E.U16 R0, desc[UR20][R130.64] ;  /* 0x0000001482009981 */ /* 0x000722000c1e1500 */
[----:B--2---:R-:W-:-:S03]  /*5370*/  @!P6 PRMT R175, R175, 0x5410, R150 ;  /* 0x00005410afafe816 */ /* 0x004fc60000000096 */
[----:B------:R-:W2:Y:S01]  /*5380*/  LDS.U16 R150, [R48+0x2] ;  /* 0x0000020030967984 */ /* 0x000ea20000000400 */
[----:B---3--:R-:W-:Y:S01]  /*5390*/  PRMT R131, R135, 0x7632, R131 ;  /* 0x0000763287837816 */ /* 0x008fe20000000083 */
[----:B------:R-:W-:Y:S01]  /*53a0*/  UIADD3 UR16, UPT, UPT, UR42, -0x100, URZ ;  /* 0xffffff002a107890 */ /* 0x000fe2000fffe0ff */
[----:B-----5:R-:W-:-:S03]  /*53b0*/  @!P4 PRMT R173, R173, 0x5410, R134 ;  /* 0x00005410adadc816 */ /* 0x020fc60000000086 */
[----:B------:R-:W-:Y:S01]  /*53c0*/  ULOP3.LUT UR16, UR16, 0x100, URZ, 0xc0, !UPT ;  /* 0x0000010010107892 */ /* 0x000fe2000f8ec0ff */
[----:B------:R-:W-:Y:S02]  /*53d0*/  UMOV UR28, 0x400 ;  /* 0x00000400001c7882 */ /* 0x000fe40000000000 */
[----:B0-----:R-:W-:Y:S01]  /*53e0*/  ULEA UR28, UR17, UR28, 0x18 ;  /* 0x0000001c111c7291 */ /* 0x001fe2000f8ec0ff */
[----:B------:R-:W-:Y:S01]  /*53f0*/  ISETP.NE.AND P0, PT, R168, RZ, PT ;  /* 0x000000ffa800720c */ /* 0x000fe20003f05270 */
[----:B------:R-:W-:Y:S01]  /*5400*/  BSSY.RECONVERGENT B0, `(.L_x_7383) ;  /* 0x000008e000007945 */ /* 0x000fe20003800200 */
[----:B-1----:R-:W-:Y:S01]  /*5410*/  SHF.L.U32 R149, R149, 0x10, RZ ;  /* 0x0000001095957819 */ /* 0x002fe200000006ff */
[----:B------:R-:W-:Y:S01]  /*5420*/  IMAD.U32 R151, R151, 0x10000, RZ ;  /* 0x0001000097977824 */ /* 0x000fe200078e00ff */
[----:B------:R-:W-:Y:S01]  /*5430*/  SHF.L.U32 R152, R152, 0x10, RZ ;  /* 0x0000001098987819 */ /* 0x000fe200000006ff */
[----:B------:R-:W-:Y:S01]  /*5440*/  IMAD.U32 R156, R156, 0x10000, RZ ;  /* 0x000100009c9c7824 */ /* 0x000fe200078e00ff */
[----:B----4-:R-:W-:Y:S01]  /*5450*/  SHF.L.U32 R153, R153, 0x10, RZ ;  /* 0x0000001099997819 */ /* 0x010fe200000006ff */
        /* <DEDUP_REMOVED lines=9> */
[----:B--2---:R-:W-:Y:S02]  /*54f0*/  SHF.L.U32 R150, R150, 0x10, RZ ;  /* 0x0000001096967819 */ /* 0x004fe400000006ff */
[----:B------:R-:W-:Y:S02]  /*5500*/  SHF.L.U32 R164, R164, 0x10, RZ ;  /* 0x00000010a4a47819 */ /* 0x000fe400000006ff */
        /* <DEDUP_REMOVED lines=24> */
[----:B------:R1:W-:Y:S01]  /*5690*/  STS.U16 [R46+0x7a0], R175 ;  /* 0x0007a0af2e007388 */ /* 0x0003e20000000400 */
[----:B0-----:R-:W-:Y:S02]  /*56a0*/  IADD3 R130, PT, PT, R147, UR16, RZ ;  /* 0x0000001093827c10 */ /* 0x001fe4000fffe0ff */
[----:B------:R-:W-:Y:S01]  /*56b0*/  @P2 IADD3 R130, PT, PT, R8, 0x200, RZ ;  /* 0x0000020008822810 */ /* 0x000fe20007ffe0ff */
[----:B------:R-:W-:Y:S01]  /*56c0*/  STS.U16 [R47+0x7e0], R133 ;  /* 0x0007e0852f007388 */ /* 0x000fe20000000400 */
[----:B------:R-:W-:-:S02]  /*56d0*/  NOP ;  /* 0x0000000000007918 */ /* 0x000fc40000000000 */
[----:B-1----:R-:W-:Y:S01]  /*56e0*/  LEA R175, R130, UR28, 0x2 ;  /* 0x0000001c82af7c11 */ /* 0x002fe2000f8e10ff */
[----:B------:R-:W-:Y:S04]  /*56f0*/  LDS.U16 R133, [R48+0x426] ;  /* 0x0004260030857984 */ /* 0x000fe80000000400 */
        /* <DEDUP_REMOVED lines=14> */
[----:B------:R-:W4:Y:S01]  /*57e0*/  LDS.U16 R170, [R48+0x436] ;  /* 0x0004360030aa7984 */ /* 0x000f220000000400 */
[----:B------:R-:W-:-:S04]  /*57f0*/  FMUL.FTZ R0, R148, 1.4426950216293334961 ;  /* 0x3fb8aa3b94007820 */ /* 0x000fc80000410000 */
[C---:B------:R-:W-:Y:S01]  /*5800*/  FMUL.FTZ R216, R0.reuse, R59 ;  /* 0x0000003b00d87220 */ /* 0x040fe20000410000 */
[C---:B------:R-:W-:Y:S01]  /*5810*/  FMUL.FTZ R245, R0.reuse, R60 ;  /* 0x0000003c00f57220 */ /* 0x040fe20000410000 */
[----:B------:R-:W-:-:S04]  /*5820*/  FMUL.FTZ R236, R0, R61 ;  /* 0x0000003d00ec7220 */ /* 0x000fc80000410000 */
        /* <DEDUP_REMOVED lines=27> */
[----:B------:R-:W4:Y:S04]  /*59e0*/  MUFU.EX2 R247, R247 ;  /* 0x000000f700f77308 */ /* 0x000f280000000800 */
[----:B------:R-:W4:Y:S04]  /*59f0*/  MUFU.EX2 R193, R193 ;  /* 0x000000c100c17308 */ /* 0x000f280000000800 */
[----:B------:R-:W4:Y:S01]  /*5a00*/  MUFU.EX2 R191, R191 ;  /* 0x000000bf00bf7308 */ /* 0x000f220000000800 */
[----:B-----5:R5:W-:Y:S01]  /*5a10*/  STS [R175+0x1af8], R216 ;  /* 0x001af8d8af007388 */ /* 0x020be20000000800 */
[----:B0-----:R-:W-:Y:S01]  /*5a20*/  SHF.L.U32 R166, R166, 0x10, RZ ;  /* 0x00000010a6a67819 */ /* 0x001fe200000006ff */
[----:B-1----:R-:W-:Y:S01]  /*5a30*/  IMAD.U32 R0, R131, 0x10000, RZ ;  /* 0x0001000083007824 */ /* 0x002fe200078e00ff */
[----:B--2---:R-:W-:Y:S01]  /*5a40*/  SHF.L.U32 R132, R132, 0x10, RZ ;  /* 0x0000001084847819 */ /* 0x004fe200000006ff */
[----:B---3--:R-:W-:Y:S01]  /*5a50*/  IMAD.U32 R178, R165, 0x10000, RZ ;  /* 0x00010000a5b27824 */ /* 0x008fe200078e00ff */
[----:B------:R-:W-:Y:S01]  /*5a60*/  SHF.L.U32 R176, R134, 0x10, RZ ;  /* 0x0000001086b07819 */ /* 0x000fe200000006ff */
[----:B----4-:R-:W-:Y:S01]  /*5a70*/  IMAD.U32 R131, R170, 0x10000, RZ ;  /* 0x00010000aa837824 */ /* 0x010fe200078e00ff */
[----:B------:R-:W-:-:S02]  /*5a80*/  SHF.L.U32 R135, R135, 0x10, RZ ;  /* 0x0000001087877819 */ /* 0x000fc400000006ff */
[----:B-----5:R-:W-:Y:S02]  /*5a90*/  SHF.L.U32 R175, R130, 0x10, RZ ;  /* 0x0000001082af7819 */ /* 0x020fe400000006ff */
        /* <DEDUP_REMOVED lines=34> */
.L_x_7384:
[----:B------:R-:W-:-:S06]  /*5cc0*/  LEA R208, R8, UR28, 0x2 ;  /* 0x0000001c08d07c11 */ /* 0x000fcc000f8e10ff */
[----:B------:R-:W0:Y:S02]  /*5cd0*/  LDS R208, [R208+0x22fc] ;  /* 0x0022fc00d0d07984 */ /* 0x000e240000000800 */
.L_x_7385:
[----:B------:R-:W-:Y:S05]  /*5ce0*/  BSYNC.RECONVERGENT B0 ;  /* 0x0000000000007941 */ /* 0x000fea0003800200 */
.L_x_7383:
[C---:B012---:R-:W-:Y:S01]  /*5cf0*/  FMUL.FTZ R0, R191.reuse, R208 ;  /* 0x000000d0bf007220 */ /* 0x047fe20000410000 */
[----:B------:R-:W-:Y:S01]  /*5d00*/  FFMA.FTZ R130, R191, R165, R206 ;  /* 0x000000a5bf827223 */ /* 0x000fe200000100ce */
[----:B------:R-:W0:Y:S01]  /*5d10*/  @P0 LDC R176, c[0x0][0x38c] ;  /* 0x0000e300ffb00b82 */ /* 0x000e220000000800 */
[----:B------:R-:W-:Y:S01]  /*5d20*/  VOTEU.ANY UP0, P0 ;  /* 0x0000000000ff7886 */ /* 0x000fe20000000100 */
[C---:B------:R-:W-:Y:S01]  /*5d30*/  FMUL.FTZ R0, R193.reuse, R0 ;  /* 0x00000000c1007220 */ /* 0x040fe20000410000 */
[----:B------:R-:W-:Y:S01]  /*5d40*/  FFMA.FTZ R130, R193, R130, R202 ;  /* 0x00000082c1827223 */ /* 0x000fe200000100ca */
[----:B------:R-:W-:Y:S01]  /*5d50*/  HFMA2 R135, -RZ, RZ, 0, 4.76837158203125e-07 ;  /* 0x00000008ff877431 */ /* 0x000fe200000001ff */
[----:B------:R-:W-:Y:S01]  /*5d60*/  MOV R188, RZ ;  /* 0x000000ff00bc7202 */ /* 0x000fe20000000f00 */
        /* <DEDUP_REMOVED lines=35> */
[----:B------:R-:W-:-:S03]  /*5fa0*/  FMUL.FTZ R186, R76, R61 ;  /* 0x0000003d4cba7220 */ /* 0x000fc60000410000 */
[----:B------:R-:W-:-:S06]  /*5fb0*/  FMUL.FTZ R184, R150, R213 ;  /* 0x000000d596b87220 */ /* 0x000fcc0000410000 */
[----:B-1----:R-:W-:Y:S01]  /*5fc0*/  @P1 FMUL.FTZ R0, R133, R204 ;  /* 0x000000cc85001220 */ /* 0x002fe20000410000 */
[----:B0-----:R-:W-:-:S03]  /*5fd0*/  @P1 FFMA.FTZ R223, R204, R130, R223 ;  /* 0x00000082ccdf1223 */ /* 0x001fc600000100df */
[----:B------:R-:W-:Y:S02]  /*5fe0*/  @P1 IMAD.MOV.U32 R204, RZ, RZ, R0 ;  /* 0x000000ffffcc1224 */ /* 0x000fe400078e0000 */
[----:B------:R-:W-:-:S03]  /*5ff0*/  FMUL.FTZ R0, R74, R59 ;  /* 0x0000003b4a007220 */ /* 0x000fc60000410000 */
[----:B------:R-:W0:Y:S01]  /*6000*/  SHFL.DOWN PT, R131, R204, 0x2, 0x1f ;  /* 0x08401f00cc837f89 */ /* 0x000e2200000e0000 */
[----:B------:R-:W-:Y:S01]  /*6010*/  FMUL.FTZ R219, R149, R0 ;  /* 0x0000000095db7220 */ /* 0x000fe20000410000 */
[----:B------:R-:W-:Y:S02]  /*6020*/  FMUL.FTZ R207, R77, R62 ;  /* 0x0000003e4dcf7220 */ /* 0x000fe40000410000 */
[----:B------:R-:W1:Y:S01]  /*6030*/  SHFL.DOWN PT, R133, R223, 0x2, 0x1f ;  /* 0x08401f00df857f89 */ /* 0x000e6200000e0000 */
[----:B------:R-:W-:Y:S01]  /*6040*/  FMUL.FTZ R217, R151, R186 ;  /* 0x000000ba97d97220 */ /* 0x000fe20000410000 */
[----:B------:R-:W-:Y:S01]  /*6050*/  FFMA.FTZ R130, R245, R219, R184 ;  /* 0x000000dbf5827223 */ /* 0x000fe200000100b8 */
[----:B------:R-:W-:Y:S01]  /*6060*/  FMUL.FTZ R190, R78, R63 ;  /* 0x0000003f4ebe7220 */ /* 0x000fe20000410000 */
[----:B------:R-:W-:Y:S01]  /*6070*/  FMUL.FTZ R215, R152, R207 ;  /* 0x000000cf98d77220 */ /* 0x000fe20000410000 */
[----:B------:R-:W-:Y:S01]  /*6080*/  ISETP.GT.U32.AND P1, PT, R13, 0x1d, PT ;  /* 0x0000001d0d00780c */ /* 0x000fe20003f24070 */
        /* <DEDUP_REMOVED lines=13> */
[----:B------:R-:W-:Y:S01]  /*6160*/  FFMA.FTZ R130, R205, R130, R232 ;  /* 0x00000082cd827223 */ /* 0x000fe200000100e8 */
[----:B-1----:R-:W-:Y:S01]  /*6170*/  @!P1 FFMA.FTZ R223, R204, R133, R223 ;  /* 0x00000085ccdf9223 */ /* 0x002fe200000100df */
[----:B------:R-:W-:Y:S01]  /*6180*/  @!P1 MOV R204, R131 ;  /* 0x0000008300cc9202 */ /* 0x000fe20000000f00 */
        /* <DEDUP_REMOVED lines=48> */
[----:B------:R-:W-:-:S03]  /*6490*/  ISETP.GE.AND P3, PT, R31, 0x1, PT ;  /* 0x000000011f00780c */ /* 0x000fc60003f66270 */
[----:B------:R-:W1:Y:S01]  /*64a0*/  SHFL.DOWN PT, R220, R223, 0x8, 0x1f ;  /* 0x09001f00dfdc7f89 */ /* 0x000e6200000e0000 */
[----:B---3--:R-:W-:Y:S01]  /*64b0*/  FFMA.FTZ R130, R210, R171, R167 ;  /* 0x000000abd2827223 */ /* 0x008fe200000100a7 */
[----:B------:R-:W-:Y:S02]  /*64c0*/  PLOP3.LUT P1, PT, PT, PT, UP0, 0x80, 0x8 ;  /* 0x000000000008781c */ /* 0x000fe40003f2f008 */
[----:B------:R-:W3:Y:S02]  /*64d0*/  SHFL.UP PT, R169, R210, 0x1, RZ ;  /* 0x04200000d2a97989 */ /* 0x000ee400000e00ff */
[----:B------:R-:W-:Y:S02]  /*64e0*/  ISETP.NE.OR P1, PT, R8, RZ, P1 ;  /* 0x000000ff0800720c */ /* 0x000fe40000f25670 */
[----:B------:R-:W-:Y:S02]  /*64f0*/  FSEL R167, R167, R130, !P3 ;  /* 0x00000082a7a77208 */ /* 0x000fe40005800000 */
[----:B------:R-:W-:-:S03]  /*6500*/  ISETP.GT.U32.AND P4, PT, R13, 0x17, PT ;  /* 0x000000170d00780c */ /* 0x000fc60003f84070 */
[----:B------:R-:W4:Y:S01]  /*6510*/  SHFL.UP PT, R171, R167, 0x2, RZ ;  /* 0x04400000a7ab7989 */ /* 0x000f2200000e00ff */
[----:B------:R-:W-:Y:S01]  /*6520*/  HFMA2 R130, -RZ, RZ, 1.875, 0 ;  /* 0x3f800000ff827431 */ /* 0x000fe200000001ff */
[----:B------:R-:W-:-:S04]  /*6530*/  MOV R131, RZ ;  /* 0x000000ff00837202 */ /* 0x000fc80000000f00 */
[----:B------:R-:W-:-:S04]  /*6540*/  @!P1 LEA R175, R147, UR28, 0x3 ;  /* 0x0000001c93af9c11 */ /* 0x000fc8000f8e18ff */
[C---:B0-----:R-:W-:Y:S01]  /*6550*/  @!P4 FMUL.FTZ R179, R204.reuse, R179 ;  /* 0x000000b3ccb3c220 */ /* 0x041fe20000410000 */
[----:B------:R-:W-:Y:S01]  /*6560*/  @!P1 LDS.64 R130, [R175+0x2378] ;  /* 0x00237800af829984 */ /* 0x000fe20000000a00 */
[----:B-1----:R-:W-:Y:S02]  /*6570*/  @!P4 FFMA.FTZ R223, R204, R220, R223 ;  /* 0x000000dcccdfc223 */ /* 0x002fe400000100df */
[----:B------:R-:W-:Y:S02]  /*6580*/  @!P4 IMAD.MOV.U32 R204, RZ, RZ, R179 ;  /* 0x000000ffffccc224 */ /* 0x000fe400078e00b3 */
[----:B---3--:R-:W-:-:S03]  /*6590*/  @P3 FMUL.FTZ R210, R210, R169 ;  /* 0x000000a9d2d23220 */ /* 0x008fc60000410000 */
[----:B------:R-:W0:Y:S04]  /*65a0*/  SHFL.DOWN PT, R179, R204, 0x10, 0x1f ;  /* 0x0a001f00ccb37f89 */ /* 0x000e2800000e0000 */
[----:B------:R-:W1:Y:S01]  /*65b0*/  SHFL.UP PT, R169, R210, 0x2, RZ ;  /* 0x04400000d2a97989 */ /* 0x000e6200000e00ff */
[----:B----4-:R-:W-:Y:S01]  /*65c0*/  FFMA.FTZ R220, R210, R171, R167 ;  /* 0x000000abd2dc7223 */ /* 0x010fe200000100a7 */
[----:B------:R-:W-:Y:S02]  /*65d0*/  ISETP.GE.AND P1, PT, R31, 0x2, PT ;  /* 0x000000021f00780c */ /* 0x000fe40003f26270 */
[----:B------:R-:W3:Y:S01]  /*65e0*/  SHFL.DOWN PT, R222, R223, 0x10, 0x1f ;  /* 0x0a001f00dfde7f89 */ /* 0x000ee200000e0000 */
[----:B------:R-:W-:Y:S02]  /*65f0*/  ISETP.GT.U32.AND P3, PT, R13, 0xf, PT ;  /* 0x0000000f0d00780c */ /* 0x000fe40003f64070 */
[----:B------:R-:W-:-:S05]  /*6600*/  FSEL R167, R167, R220, !P1 ;  /* 0x000000dca7a77208 */ /* 0x000fca0004800000 */
[----:B------:R-:W4:Y:S06]  /*6610*/  SHFL.UP PT, R171, R167, 0x4, RZ ;  /* 0x04800000a7ab7989 */ /* 0x000f2c00000e00ff */
[----:B0-----:R-:W-:Y:S01]  /*6620*/  @!P3 FMUL.FTZ R175, R204, R179 ;  /* 0x000000b3ccafb220 */ /* 0x001fe20000410000 */
[----:B-1----:R-:W-:Y:S01]  /*6630*/  @P1 FMUL.FTZ R210, R210, R169 ;  /* 0x000000a9d2d21220 */ /* 0x002fe20000410000 */
[----:B---3--:R-:W-:-:S04]  /*6640*/  @!P3 FFMA.FTZ R223, R204, R222, R223 ;  /* 0x000000deccdfb223 */ /* 0x008fc800000100df */
[----:B------:R-:W0:Y:S01]  /*6650*/  SHFL.UP PT, R169, R210, 0x4, RZ ;  /* 0x04800000d2a97989 */ /* 0x000e2200000e00ff */
[----:B------:R-:W-:-:S03]  /*6660*/  @!P3 MOV R204, R175 ;  /* 0x000000af00ccb202 */ /* 0x000fc60000000f00 */
        /* <DEDUP_REMOVED lines=21> */
[----:B------:R-:W0:Y:S02]  /*67c0*/  SHFL.UP PT, R172, R225, 0x10, RZ ;  /* 0x06000000e1ac7989 */ /* 0x000e2400000e00ff */
[----:B------:R-:W-:Y:S02]  /*67d0*/  FFMA.FTZ R177, R218, R175, R177 ;  /* 0x000000afdab17223 */ /* 0x000fe400000100b1 */
[----:B------:R-:W1:Y:S02]  /*67e0*/  SHFL.UP PT, R227, R210, 0x10, RZ ;  /* 0x06000000d2e37989 */ /* 0x000e6400000e00ff */
[----:B------:R-:W-:Y:S01]  /*67f0*/  FFMA.FTZ R166, R249, R177, R166 ;  /* 0x000000b1f9a67223 */ /* 0x000fe200000100a6 */
[----:B------:R-:W-:-:S03]  /*6800*/  ISETP.GE.AND P1, PT, R31, 0x10, PT ;  /* 0x000000101f00780c */ /* 0x000fc60003f26270 */
[----:B------:R-:W-:-:S04]  /*6810*/  FFMA.FTZ R179, R199, R166, R168 ;  /* 0x000000a6c7b37223 */ /* 0x000fc800000100a8 */
[----:B------:R-:W-:-:S04]  /*6820*/  FFMA.FTZ R168, R228, R179, R181 ;  /* 0x000000b3e4a87223 */ /* 0x000fc800000100b5 */
[----:B------:R-:W-:-:S04]  /*6830*/  FFMA.FTZ R181, R205, R168, R170 ;  /* 0x000000a8cdb57223 */ /* 0x000fc800000100aa */
[----:B------:R-:W-:Y:S01]  /*6840*/  FFMA.FTZ R170, R230, R181, R183 ;  /* 0x000000b5e6aa7223 */ /* 0x000fe200000100b7 */
[----:B0-----:R-:W-:-:S03]  /*6850*/  FFMA.FTZ R172, R210, R172, R225 ;  /* 0x000000acd2ac7223 */ /* 0x001fc600000100e1 */
[----:B------:R-:W-:Y:S01]  /*6860*/  FFMA.FTZ R183, R211, R170, R134 ;  /* 0x000000aad3b77223 */ /* 0x000fe20000010086 */
[----:B-1----:R-:W-:Y:S01]  /*6870*/  @P1 FMUL.FTZ R210, R210, R227 ;  /* 0x000000e3d2d21220 */ /* 0x002fe20000410000 */
[----:B------:R-:W-:Y:S02]  /*6880*/  FSEL R192, R225, R172, !P1 ;  /* 0x000000ace1c07208 */ /* 0x000fe40004800000 */
[----:B------:R-:W-:Y:S01]  /*6890*/  FFMA.FTZ R172, R238, R183, R221 ;  /* 0x000000b7eeac7223 */ /* 0x000fe200000100dd */
[----:B--2---:R-:W-:Y:S04]  /*68a0*/  SHFL.IDX PT, R188, R188, RZ, 0x1f ;  /* 0x00001fffbcbc7589 */ /* 0x004fe800000e0000 */
[----:B------:R-:W-:Y:S04]  /*68b0*/  SHFL.UP PT, R210, R210, 0x1, RZ ;  /* 0x04200000d2d27989 */ /* 0x000fe800000e00ff */
[----:B------:R-:W0:Y:S01]  /*68c0*/  SHFL.UP PT, R221, R192, 0x1, RZ ;  /* 0x04200000c0dd7989 */ /* 0x000e2200000e00ff */
[----:B------:R-:W-:-:S03]  /*68d0*/  FFMA.FTZ R185, R236, R172, R185 ;  /* 0x000000acecb97223 */ /* 0x000fc600000100b9 */
[----:B------:R-:W-:Y:S04]  /*68e0*/  SHFL.IDX PT, R223, R223, RZ, 0x1f ;  /* 0x00001fffdfdf7589 */ /* 0x000fe800000e0000 */
[----:B------:R-:W1:Y:S01]  /*68f0*/  SHFL.IDX PT, R204, R204, RZ, 0x1f ;  /* 0x00001fffcccc7589 */ /* 0x000e6200000e0000 */
[----:B------:R-:W-:Y:S01]  /*6900*/  FFMA.FTZ R174, R245, R185, R174 ;  /* 0x000000b9f5ae7223 */ /* 0x000fe200000100ae */
[----:B------:R-:W-:Y:S01]  /*6910*/  ISETP.NE.AND P1, PT, R8, RZ, PT ;  /* 0x000000ff0800720c */ /* 0x000fe20003f25270 */
[----:B0-----:R-:W-:-:S04]  /*6920*/  @P2 FFMA.FTZ R188, R210, R188, R221 ;  /* 0x000000bcd2bc2223 */ /* 0x001fc800000100dd */
[----:B------:R-:W-:-:S04]  /*6930*/  FFMA.FTZ R216, R216, R188, R219 ;  /* 0x000000bcd8d87223 */ /* 0x000fc800000100db */
[----:B------:R-:W-:Y:S01]  /*6940*/  FFMA.FTZ R245, R245, R216, R184 ;  /* 0x000000d8f5f57223 */ /* 0x000fe200000100b8 */
[----:B------:R-:W-:Y:S01]  /*6950*/  FMUL.FTZ R229, R174, R59 ;  /* 0x0000003baee57220 */ /* 0x000fe20000410000 */
[----:B------:R-:W-:Y:S02]  /*6960*/  FFMA.FTZ R0, R149, -R0, R216 ;  /* 0x8000000095007223 */ /* 0x000fe400000100d8 */
[----:B------:R-:W-:Y:S01]  /*6970*/  FFMA.FTZ R236, R236, R245, R217 ;  /* 0x000000f5ecec7223 */ /* 0x000fe200000100d9 */
[----:B------:R-:W-:Y:S01]  /*6980*/  FMUL.FTZ R231, R74, R229 ;  /* 0x000000e54ae77220 */ /* 0x000fe20000410000 */
[----:B------:R-:W-:Y:S01]  /*6990*/  FMUL.FTZ R206, R185, R60 ;  /* 0x0000003cb9ce7220 */ /* 0x000fe20000410000 */
[----:B------:R-:W-:Y:S01]  /*69a0*/  FFMA.FTZ R184, R150, -R213, R245 ;  /* 0x800000d596b87223 */ /* 0x000fe200000100f5 */
[----:B------:R-:W-:Y:S01]  /*69b0*/  FFMA.FTZ R238, R238, R236, R215 ;  /* 0x000000eceeee7223 */ /* 0x000fe200000100d7 */
[----:B------:R-:W-:Y:S01]  /*69c0*/  FFMA.FTZ R229, R0, R229, RZ ;  /* 0x000000e500e57223 */ /* 0x000fe200000100ff */
[----:B------:R-:W-:Y:S01]  /*69d0*/  FMUL.FTZ R227, R172, R61 ;  /* 0x0000003dace37220 */ /* 0x000fe20000410000 */
[----:B------:R-:W-:Y:S01]  /*69e0*/  FFMA.FTZ R186, R151, -R186, R236 ;  /* 0x800000ba97ba7223 */ /* 0x000fe200000100ec */
[----:B------:R-:W-:Y:S01]  /*69f0*/  FFMA.FTZ R234, R211, R238, R234 ;  /* 0x000000eed3ea7223 */ /* 0x000fe200000100ea */
[----:B------:R-:W-:Y:S01]  /*6a00*/  FFMA.FTZ R229, R184, R206, R229 ;  /* 0x000000ceb8e57223 */ /* 0x000fe200000100e5 */
[----:B------:R-:W-:Y:S01]  /*6a10*/  SHF.L.U32 R225, R8, 0x4, RZ ;  /* 0x0000000408e17819 */ /* 0x000fe200000006ff */
[----:B------:R-:W-:Y:S01]  /*6a20*/  FMUL.FTZ R192, R183, R62 ;  /* 0x0000003eb7c07220 */ /* 0x000fe20000410000 */
[----:B------:R-:W-:Y:S01]  /*6a30*/  FFMA.FTZ R230, R230, R234, R209 ;  /* 0x000000eae6e67223 */ /* 0x000fe200000100d1 */
[----:B------:R-:W-:Y:S01]  /*6a40*/  FFMA.FTZ R229, R186, R227, R229 ;  /* 0x000000e3bae57223 */ /* 0x000fe200000100e5 */
[----:B------:R-:W-:Y:S01]  /*6a50*/  FFMA.FTZ R188, R152, -R207, R238 ;  /* 0x800000cf98bc7223 */ /* 0x000fe200000100ee */
[----:B------:R-:W-:Y:S01]  /*6a60*/  LEA.HI R134, R8, R225, RZ, 0x1f ;  /* 0x000000e108867211 */ /* 0x000fe200078ff8ff */
[C---:B-1----:R-:W-:Y:S01]  /*6a70*/  FFMA.FTZ R131, R204.reuse, R131, R223 ;  /* 0x00000083cc837223 */ /* 0x042fe200000100df */
[----:B------:R-:W-:Y:S01]  /*6a80*/  FMUL.FTZ R130, R204, R130 ;  /* 0x00000082cc827220 */ /* 0x000fe20000410000 */
[----:B------:R-:W-:Y:S01]  /*6a90*/  @!P1 LEA R202, R147, UR28, 0x3 ;  /* 0x0000001c93ca9c11 */ /* 0x000fe2000f8e18ff */
[----:B------:R-:W-:Y:S01]  /*6aa0*/  FFMA.FTZ R232, R205, R230, R232 ;  /* 0x000000e6cde87223 */ /* 0x000fe200000100e8 */
[----:B------:R-:W-:Y:S01]  /*6ab0*/  FMUL.FTZ R223, R170, R63 ;  /* 0x0000003faadf7220 */ /* 0x000fe20000410000 */
[----:B------:R-:W-:Y:S01]  /*6ac0*/  FFMA.FTZ R229, R188, R192, R229 ;  /* 0x000000c0bce57223 */ /* 0x000fe200000100e5 */
[----:B------:R-:W-:Y:S01]  /*6ad0*/  FFMA.FTZ R190, R153, -R190, R234 ;  /* 0x800000be99be7223 */ /* 0x000fe200000100ea */
[----:B------:R-:W-:Y:S01]  /*6ae0*/  LEA R134, R134, UR28, 0x2 ;  /* 0x0000001c86867c11 */ /* 0x000fe2000f8e10ff */
[----:B------:R-:W-:Y:S01]  /*6af0*/  FMUL.FTZ R233, R75, R206 ;  /* 0x000000ce4be97220 */ /* 0x000fe20000410000 */
[----:B------:R-:W-:Y:S01]  /*6b00*/  FMUL.FTZ R235, R76, R227 ;  /* 0x000000e34ceb7220 */ /* 0x000fe20000410000 */
[----:B------:R0:W-:Y:S01]  /*6b10*/  @!P1 STS.64 [R202+0x2378], R130 ;  /* 0x00237882ca009388 */ /* 0x0001e20000000a00 */
[----:B------:R-:W-:Y:S01]  /*6b20*/  FMUL.FTZ R237, R77, R192 ;  /* 0x000000c04ded7220 */ /* 0x000fe20000410000 */
[----:B------:R-:W-:Y:S01]  /*6b30*/  FFMA.FTZ R228, R228, R232, R203 ;  /* 0x000000e8e4e47223 */ /* 0x000fe200000100cb */
[----:B------:R-:W-:Y:S01]  /*6b40*/  FMUL.FTZ R204, R181, R64 ;  /* 0x00000040b5cc7220 */ /* 0x000fe20000410000 */
[----:B------:R-:W-:Y:S01]  /*6b50*/  FMUL.FTZ R221, R168, R69 ;  /* 0x00000045a8dd7220 */ /* 0x000fe20000410000 */
[----:B------:R-:W-:Y:S01]  /*6b60*/  FMUL.FTZ R219, R166, R79 ;  /* 0x0000004fa6db7220 */ /* 0x000fe20000410000 */
[----:B------:R-:W-:Y:S01]  /*6b70*/  FFMA.FTZ R229, R190, R223, R229 ;  /* 0x000000dfbee57223 */ /* 0x000fe200000100e5 */
[----:B------:R-:W-:Y:S01]  /*6b80*/  FFMA.FTZ R192, R154, -R201, R230 ;  /* 0x800000c99ac07223 */ /* 0x000fe200000100e6 */
[----:B------:R-:W-:Y:S01]  /*6b90*/  LEA.HI R220, R225, R225, RZ, 0x1b ;  /* 0x000000e1e1dc7211 */ /* 0x000fe200078fd8ff */
[----:B------:R-:W-:Y:S01]  /*6ba0*/  FMUL.FTZ R222, R173, R92 ;  /* 0x0000005cadde7220 */ /* 0x000fe20000410000 */
[----:B------:R1:W-:Y:S01]  /*6bb0*/  STS [R134+0x840], R231 ;  /* 0x000840e786007388 */ /* 0x0003e20000000800 */
[----:B0-----:R-:W-:Y:S01]  /*6bc0*/  FMUL.FTZ R202, R179, R73 ;  /* 0x00000049b3ca7220 */ /* 0x001fe20000410000 */
[----:B------:R-:W-:Y:S01]  /*6bd0*/  FMUL.FTZ R131, R177, R83 ;  /* 0x00000053b1837220 */ /* 0x000fe20000410000 */
[----:B------:R-:W-:Y:S01]  /*6be0*/  FMUL.FTZ R130, R175, R88 ;  /* 0x00000058af827220 */ /* 0x000fe20000410000 */
[----:B------:R-:W-:Y:S01]  /*6bf0*/  FMUL.FTZ R246, R171, R96 ;  /* 0x00000060abf67220 */ /* 0x000fe20000410000 */
[----:B------:R0:W-:Y:S01]  /*6c00*/  STS [R14+0x4], R233 ;  /* 0x000004e90e007388 */ /* 0x0001e20000000800 */
[----:B------:R-:W-:Y:S01]  /*6c10*/  FMUL.FTZ R244, R169, R99 ;  /* 0x00000063a9f47220 */ /* 0x000fe20000410000 */
[----:B------:R-:W-:Y:S01]  /*6c20*/  FFMA.FTZ R226, R199, R228, R226 ;  /* 0x000000e4c7e27223 */ /* 0x000fe200000100e2 */
[----:B------:R-:W-:Y:S01]  /*6c30*/  FMUL.FTZ R242, R167, R100 ;  /* 0x00000064a7f27220 */ /* 0x000fe20000410000 */
[----:B------:R2:W-:Y:S01]  /*6c40*/  STS [R14+0x8], R235 ;  /* 0x000008eb0e007388 */ /* 0x0005e20000000800 */
[----:B------:R-:W-:Y:S01]  /*6c50*/  FMUL.FTZ R240, R165, R107 ;  /* 0x0000006ba5f07220 */ /* 0x000fe20000410000 */
[----:B------:R-:W-:Y:S01]  /*6c60*/  FMUL.FTZ R239, R78, R223 ;  /* 0x000000df4eef7220 */ /* 0x000fe20000410000 */
[----:B------:R-:W-:Y:S01]  /*6c70*/  FMUL.FTZ R241, R81, R204 ;  /* 0x000000cc51f17220 */ /* 0x000fe20000410000 */
[----:B-1----:R-:W-:Y:S01]  /*6c80*/  FMUL.FTZ R231, R80, R221 ;  /* 0x000000dd50e77220 */ /* 0x002fe20000410000 */
[----:B------:R-:W-:Y:S01]  /*6c90*/  FMUL.FTZ R217, R84, R219 ;  /* 0x000000db54d97220 */ /* 0x000fe20000410000 */
[----:B0-----:R-:W-:Y:S01]  /*6ca0*/  FMUL.FTZ R233, R82, R202 ;  /* 0x000000ca52e97220 */ /* 0x001fe20000410000 */
[----:B------:R-:W-:Y:S01]  /*6cb0*/  FMUL.FTZ R211, R85, R130 ;  /* 0x0000008255d37220 */ /* 0x000fe20000410000 */
[----:B------:R-:W-:Y:S01]  /*6cc0*/  FFMA.FTZ R229, R192, R204, R229 ;  /* 0x000000ccc0e57223 */ /* 0x000fe200000100e5 */
[----:B------:R-:W-:Y:S01]  /*6cd0*/  FFMA.FTZ R194, R155, -R194, R232 ;  /* 0x800000c29bc27223 */ /* 0x000fe200000100e8 */
[----:B--2---:R-:W-:Y:S01]  /*6ce0*/  FMUL.FTZ R235, R86, R131 ;  /* 0x0000008356eb7220 */ /* 0x004fe20000410000 */
[----:B------:R-:W-:Y:S01]  /*6cf0*/  LEA R220, R220, UR28, 0x2 ;  /* 0x0000001cdcdc7c11 */ /* 0x000fe2000f8e10ff */
[----:B------:R-:W-:Y:S01]  /*6d00*/  FMUL.FTZ R213, R87, R222 ;  /* 0x000000de57d57220 */ /* 0x000fe20000410000 */
[----:B------:R-:W-:Y:S01]  /*6d10*/  FMUL.FTZ R205, R89, R246 ;  /* 0x000000f659cd7220 */ /* 0x000fe20000410000 */
[----:B------:R-:W-:Y:S01]  /*6d20*/  FMUL.FTZ R203, R90, R244 ;  /* 0x000000f45acb7220 */ /* 0x000fe20000410000 */
[----:B------:R-:W-:Y:S01]  /*6d30*/  FFMA.FTZ R249, R249, R226, R200 ;  /* 0x000000e2f9f97223 */ /* 0x000fe200000100c8 */
[----:B------:R-:W-:Y:S01]  /*6d40*/  FMUL.FTZ R199, R91, R242 ;  /* 0x000000f25bc77220 */ /* 0x000fe20000410000 */
[----:B------:R-:W-:Y:S01]  /*6d50*/  FMUL.FTZ R201, R102, R240 ;  /* 0x000000f066c97220 */ /* 0x000fe20000410000 */
[----:B------:R-:W-:Y:S01]  /*6d60*/  FFMA.FTZ R200, R194, R221, R229 ;  /* 0x000000ddc2c87223 */ /* 0x000fe200000100e5 */
[----:B------:R-:W-:Y:S01]  /*6d70*/  FFMA.FTZ R195, R156, -R195, R228 ;  /* 0x800000c39cc37223 */ /* 0x000fe200000100e4 */
        /* <DEDUP_REMOVED lines=10> */
[----:B------:R-:W-:Y:S04]  /*6e20*/  STS [R14+0x28], R211 ;  /* 0x000028d30e007388 */ /* 0x000fe80000000800 */
[----:B------:R-:W-:Y:S04]  /*6e30*/  STS [R220+0x86c], R213 ;  /* 0x00086cd5dc007388 */ /* 0x000fe80000000800 */
[----:B------:R0:W-:Y:S04]  /*6e40*/  STS [R14+0x30], R205 ;  /* 0x000030cd0e007388 */ /* 0x0001e80000000800 */
[----:B------:R1:W-:Y:S04]  /*6e50*/  STS [R220+0x874], R203 ;  /* 0x000874cbdc007388 */ /* 0x0003e80000000800 */
[----:B------:R2:W-:Y:S04]  /*6e60*/  STS [R220+0x878], R199 ;  /* 0x000878c7dc007388 */ /* 0x0005e80000000800 */
[----:B------:R3:W-:Y:S01]  /*6e70*/  STS [R220+0x87c], R201 ;  /* 0x00087cc9dc007388 */ /* 0x0007e20000000800 */
[----:B------:R-:W-:Y:S01]  /*6e80*/  FFMA.FTZ R248, R196, R219, R197 ;  /* 0x000000dbc4f87223 */ /* 0x000fe200000100c5 */
[----:B------:R-:W-:Y:S01]  /*6e90*/  FFMA.FTZ R212, R158, -R212, R249 ;  /* 0x800000d49ed47223 */ /* 0x000fe200000100f9 */
[----:B------:R-:W-:Y:S01]  /*6ea0*/  FFMA.FTZ R251, R251, R218, R198 ;  /* 0x000000dafbfb7223 */ /* 0x000fe200000100c6 */
[----:B------:R-:W-:-:S02]  /*6eb0*/  FFMA.FTZ R214, R159, -R214, R218 ;  /* 0x800000d69fd67223 */ /* 0x000fc400000100da */
[----:B------:R-:W-:Y:S01]  /*6ec0*/  FFMA.FTZ R131, R212, R131, R248 ;  /* 0x00000083d4837223 */ /* 0x000fe200000100f8 */
[C---:B0-----:R-:W-:Y:S01]  /*6ed0*/  VIADD R205, R8.reuse, 0x60 ;  /* 0x0000006008cd7836 */ /* 0x041fe20000000000 */
[C---:B-1----:R-:W-:Y:S01]  /*6ee0*/  IADD3 R203, PT, PT, R8.reuse, 0x40, RZ ;  /* 0x0000004008cb7810 */ /* 0x042fe20007ffe0ff */
[C---:B------:R-:W-:Y:S01]  /*6ef0*/  VIADD R215, R8.reuse, 0x100 ;  /* 0x0000010008d77836 */ /* 0x040fe20000000000 */
[C---:B------:R-:W-:Y:S01]  /*6f00*/  IADD3 R207, PT, PT, R8.reuse, 0x80, RZ ;  /* 0x0000008008cf7810 */ /* 0x040fe20007ffe0ff */
[C---:B------:R-:W-:Y:S01]  /*6f10*/  VIADD R225, R8.reuse, 0x1a0 ;  /* 0x000001a008e17836 */ /* 0x040fe20000000000 */
[----:B------:R-:W-:Y:S01]  /*6f20*/  IADD3 R209, PT, PT, R8, 0xa0, RZ ;  /* 0x000000a008d17810 */ /* 0x000fe20007ffe0ff */
[----:B------:R-:W-:Y:S01]  /*6f30*/  FMUL.FTZ R250, R94, R216 ;  /* 0x000000d85efa7220 */ /* 0x000fe20000410000 */
[----:B------:R-:W-:Y:S01]  /*6f40*/  IADD3 R211, PT, PT, R8, 0xc0, RZ ;  /* 0x000000c008d37810 */ /* 0x000fe20007ffe0ff */
[----:B------:R-:W-:Y:S01]  /*6f50*/  FFMA.FTZ R131, R214, R130, R131 ;  /* 0x00000082d6837223 */ /* 0x000fe20000010083 */
[----:B------:R-:W-:Y:S01]  /*6f60*/  IADD3 R197, PT, PT, R8, 0x20, RZ ;  /* 0x0000002008c57810 */ /* 0x000fe20007ffe0ff */
[----:B------:R-:W-:Y:S01]  /*6f70*/  FFMA.FTZ R216, R160, -R133, R251 ;  /* 0x80000085a0d87223 */ /* 0x000fe200000100fb */
[----:B------:R-:W-:-:S02]  /*6f80*/  IADD3 R213, PT, PT, R8, 0xe0, RZ ;  /* 0x000000e008d57810 */ /* 0x000fc40007ffe0ff */
[C---:B------:R-:W-:Y:S02]  /*6f90*/  IADD3 R217, PT, PT, R8.reuse, 0x120, RZ ;  /* 0x0000012008d97810 */ /* 0x040fe40007ffe0ff */
[C---:B------:R-:W-:Y:S02]  /*6fa0*/  IADD3 R219, PT, PT, R8.reuse, 0x140, RZ ;  /* 0x0000014008db7810 */ /* 0x040fe40007ffe0ff */
[C---:B------:R-:W-:Y:S02]  /*6fb0*/  IADD3 R221, PT, PT, R8.reuse, 0x160, RZ ;  /* 0x0000016008dd7810 */ /* 0x040fe40007ffe0ff */
[C---:B------:R-:W-:Y:S02]  /*6fc0*/  IADD3 R223, PT, PT, R8.reuse, 0x180, RZ ;  /* 0x0000018008df7810 */ /* 0x040fe40007ffe0ff */
[C---:B------:R-:W-:Y:S02]  /*6fd0*/  IADD3 R227, PT, PT, R8.reuse, 0x1c0, RZ ;  /* 0x000001c008e37810 */ /* 0x040fe40007ffe0ff */
[----:B------:R-:W-:Y:S01]  /*6fe0*/  IADD3 R229, PT, PT, R8, 0x1e0, RZ ;  /* 0x000001e008e57810 */ /* 0x000fe20007ffe0ff */
[----:B------:R-:W-:Y:S01]  /*6ff0*/  FFMA.FTZ R222, R216, R222, R131 ;  /* 0x000000ded8de7223 */ /* 0x000fe20000010083 */
[----:B------:R-:W-:-:S02]  /*7000*/  LEA.HI R198, R203, R8, RZ, 0x1b ;  /* 0x00000008cbc67211 */ /* 0x000fc400078fd8ff */
[-C--:B--2---:R-:W-:Y:S02]  /*7010*/  LEA.HI R199, R205, R8.reuse, RZ, 0x1b ;  /* 0x00000008cdc77211 */ /* 0x084fe400078fd8ff */
[-C--:B------:R-:W-:Y:S02]  /*7020*/  LEA.HI R200, R207, R8.reuse, RZ, 0x1b ;  /* 0x00000008cfc87211 */ /* 0x080fe400078fd8ff */
[-C--:B---3--:R-:W-:Y:S02]  /*7030*/  LEA.HI R201, R209, R8.reuse, RZ, 0x1b ;  /* 0x00000008d1c97211 */ /* 0x088fe400078fd8ff */
[-C--:B------:R-:W-:Y:S01]  /*7040*/  LEA.HI R202, R211, R8.reuse, RZ, 0x1b ;  /* 0x00000008d3ca7211 */ /* 0x080fe200078fd8ff */
[----:B------:R-:W-:Y:S01]  /*7050*/  FFMA.FTZ R224, R224, R251, R135 ;  /* 0x000000fbe0e07223 */ /* 0x000fe20000010087 */
[-C--:B------:R-:W-:Y:S01]  /*7060*/  LEA.HI R197, R197, R8.reuse, RZ, 0x1b ;  /* 0x00000008c5c57211 */ /* 0x080fe200078fd8ff */
[----:B------:R-:W-:Y:S01]  /*7070*/  HFMA2 R131, -RZ, RZ, 0, 0 ;  /* 0x00000000ff837431 */ /* 0x000fe200000001ff */
[-C--:B------:R-:W-:Y:S01]  /*7080*/  LEA.HI R203, R213, R8.reuse, RZ, 0x1b ;  /* 0x00000008d5cb7211 */ /* 0x080fe200078fd8ff */
[----:B------:R-:W-:Y:S01]  /*7090*/  BAR.SYNC.DEFER_BLOCKING 0x0 ;  /* 0x0000000000007b1d */ /* 0x000fe20000010000 */
        /* <DEDUP_REMOVED lines=8> */
[----:B------:R-:W-:Y:S01]  /*7120*/  MOV R130, R8 ;  /* 0x0000000800827202 */ /* 0x000fe20000000f00 */
[----:B------:R-:W-:Y:S01]  /*7130*/  FFMA.FTZ R247, R247, R224, R132 ;  /* 0x000000e0f7f77223 */ /* 0x000fe20000010084 */
[----:B------:R-:W-:Y:S02]  /*7140*/  LEA R197, R197, UR28, 0x2 ;  /* 0x0000001cc5c57c11 */ /* 0x000fe4000f8e10ff */
[----:B------:R-:W-:Y:S02]  /*7150*/  LEA R198, R198, UR28, 0x2 ;  /* 0x0000001cc6c67c11 */ /* 0x000fe4000f8e10ff */
[----:B------:R-:W-:Y:S01]  /*7160*/  LEA R199, R199, UR28, 0x2 ;  /* 0x0000001cc7c77c11 */ /* 0x000fe2000f8e10ff */
[----:B------:R-:W0:Y:S01]  /*7170*/  LDS R213, [R15] ;  /* 0x000000000fd57984 */ /* 0x000e220000000800 */
        /* <DEDUP_REMOVED lines=13> */
[----:B------:R-:W1:Y:S03]  /*7250*/  LDS R215, [R197+0x8c0] ;  /* 0x0008c000c5d77984 */ /* 0x000e660000000800 */
[----:B------:R-:W-:Y:S01]  /*7260*/  IMAD R133, R129, UR23, R133 ;  /* 0x0000001781857c24 */ /* 0x000fe2000f8e0285 */
        /* <DEDUP_REMOVED lines=35> */
[----:B------:R-:W-:-:S03]  /*74a0*/  UMOV UR16, UR19 ;  /* 0x0000001300107c82 */ /* 0x000fc60008000000 */
[----:B------:R-:W-:Y:S02]  /*74b0*/  LEA.HI.X R133, R134, UR41, R133, 0x2, P2 ;  /* 0x0000002986857c11 */ /* 0x000fe400090f1485 */
[----:B------:R-:W-:Y:S01]  /*74c0*/  MOV R134, UR16 ;  /* 0x0000001000867c02 */ /* 0x000fe20008000f00 */
[----:B------:R-:W-:Y:S01]  /*74d0*/  FFMA.FTZ R180, R193, R247, R180 ;  /* 0x000000f7c1b47223 */ /* 0x000fe200000100b4 */
[----:B------:R-:W-:Y:S02]  /*74e0*/  FMUL.FTZ R245, R93, R245 ;  /* 0x000000f55df57220 */ /* 0x000fe40000410000 */
[----:B------:R-:W-:Y:S01]  /*74f0*/  IADD3 R134, PT, PT, R134, -UR18, -R8 ;  /* 0x8000001286867c10 */ /* 0x000fe2000fffe808 */
[----:B------:R-:W-:Y:S01]  /*7500*/  FFMA.FTZ R135, R161, -R182, R224 ;  /* 0x800000b6a1877223 */ /* 0x000fe200000100e0 */
[----:B------:R-:W-:Y:S02]  /*7510*/  FFMA.FTZ R193, R191, R180, R176 ;  /* 0x000000b4bfc17223 */ /* 0x000fe400000100b0 */
[----:B------:R-:W-:Y:S01]  /*7520*/  ISETP.GE.AND P2, PT, R134, 0x1, PT ;  /* 0x000000018600780c */ /* 0x000fe20003f46270 */
[----:B------:R5:W-:Y:S01]  /*7530*/  STS [R14+0x844], R245 ;  /* 0x000844f50e007388 */ /* 0x000be20000000800 */
[----:B------:R-:W-:Y:S01]  /*7540*/  FFMA.FTZ R222, R135, R246, R222 ;  /* 0x000000f687de7223 */ /* 0x000fe200000100de */
[----:B------:R-:W-:Y:S01]  /*7550*/  FFMA.FTZ R189, R162, -R189, R247 ;  /* 0x800000bda2bd7223 */ /* 0x000fe200000100f7 */
        /* <DEDUP_REMOVED lines=10> */
[----:B------:R-:W-:Y:S01]  /*7600*/  FFMA.FTZ R191, R163, -R178, R180 ;  /* 0x800000b2a3bf7223 */ /* 0x000fe200000100b4 */
[----:B------:R-:W-:Y:S01]  /*7610*/  FFMA.FTZ R187, R164, -R187, R193 ;  /* 0x800000bba4bb7223 */ /* 0x000fe200000100c1 */
[----:B------:R-:W-:Y:S01]  /*7620*/  FMUL.FTZ R224, R108, R224 ;  /* 0x000000e06ce07220 */ /* 0x000fe20000410000 */
[----:B------:R-:W-:Y:S01]  /*7630*/  FMUL.FTZ R247, R113, R247 ;  /* 0x000000f771f77220 */ /* 0x000fe20000410000 */
[----:B------:R-:W-:Y:S01]  /*7640*/  FMUL.FTZ R180, R110, R180 ;  /* 0x000000b46eb47220 */ /* 0x000fe20000410000 */
[----:B------:R-:W-:Y:S01]  /*7650*/  FMUL.FTZ R193, R115, R193 ;  /* 0x000000c173c17220 */ /* 0x000fe20000410000 */
[----:B------:R-:W-:Y:S01]  /*7660*/  FFMA.FTZ R222, R189, R244, R222 ;  /* 0x000000f4bdde7223 */ /* 0x000fe200000100de */
[----:B------:R0:W-:Y:S04]  /*7670*/  STS [R14+0x848], R236 ;  /* 0x000848ec0e007388 */ /* 0x0001e80000000800 */
[----:B------:R0:W-:Y:S01]  /*7680*/  STS [R14+0x84c], R238 ;  /* 0x00084cee0e007388 */ /* 0x0001e20000000800 */
[----:B------:R-:W-:-:S03]  /*7690*/  FFMA.FTZ R222, R191, R242, R222 ;  /* 0x000000f2bfde7223 */ /* 0x000fc600000100de */
[----:B------:R0:W-:Y:S04]  /*76a0*/  STS [R14+0x850], R234 ;  /* 0x000850ea0e007388 */ /* 0x0001e80000000800 */
[----:B------:R0:W-:Y:S04]  /*76b0*/  STS [R14+0x854], R230 ;  /* 0x000854e60e007388 */ /* 0x0001e80000000800 */
[----:B------:R0:W-:Y:S04]  /*76c0*/  STS [R14+0x858], R232 ;  /* 0x000858e80e007388 */ /* 0x0001e80000000800 */
[----:B------:R0:W-:Y:S04]  /*76d0*/  STS [R14+0x85c], R228 ;  /* 0x00085ce40e007388 */ /* 0x0001e80000000800 */
[----:B------:R0:W-:Y:S04]  /*76e0*/  STS [R14+0x860], R226 ;  /* 0x000860e20e007388 */ /* 0x0001e80000000800 */
[----:B------:R0:W-:Y:S04]  /*76f0*/  STS [R14+0x864], R249 ;  /* 0x000864f90e007388 */ /* 0x0001e80000000800 */
[----:B------:R0:W-:Y:S01]  /*7700*/  STS [R14+0x868], R245 ;  /* 0x000868f50e007388 */ /* 0x0001e20000000800 */
[----:B------:R-:W-:Y:S03]  /*7710*/  BSSY.RECONVERGENT B0, `(.L_x_7386) ;  /* 0x000000f000007945 */ /* 0x000fe60003800200 */
        /* <DEDUP_REMOVED lines=10> */
[----:B-1234-:R-:W-:-:S12]  /*77c0*/  @!P2 BRA `(.L_x_7387) ;  /* 0x00000000000ca947 */ /* 0x01efd80003800000 */
[----:B0-----:R-:W0:Y:S04]  /*77d0*/  LDS R193, [R15+0x840] ;  /* 0x000840000fc17984 */ /* 0x001e280000000800 */
[----:B------:R1:W-:Y:S04]  /*77e0*/  REDG.E.ADD.F32.FTZ.RN.STRONG.GPU desc[UR20][R130.64], R213 ;  /* 0x000000d5820079a6 */ /* 0x0003e8000c12f314 */
[----:B0-----:R1:W-:Y:S02]  /*77f0*/  REDG.E.ADD.F32.FTZ.RN.STRONG.GPU desc[UR20][R132.64], R193 ;  /* 0x000000c1840079a6 */ /* 0x0013e4000c12f314 */
.L_x_7387:
[----:B------:R-:W-:Y:S05]  /*7800*/  BSYNC.RECONVERGENT B0 ;  /* 0x0000000000007941 */ /* 0x000fea0003800200 */
.L_x_7386:
[----:B------:R-:W2:Y:S01]  /*7810*/  LDS R197, [R197+0x1100] ;  /* 0x00110000c5c57984 */ /* 0x000ea20000000800 */
[----:B------:R-:W-:Y:S04]  /*7820*/  BSSY.RECONVERGENT B0, `(.L_x_7388) ;  /* 0x0000004000007945 */ /* 0x000fe80003800200 */
[----:B------:R-:W-:Y:S05]  /*7830*/  @!P3 BRA `(.L_x_7389) ;  /* 0x000000000008b947 */ /* 0x000fea0003800000 */
[----:B------:R3:W-:Y:S04]  /*7840*/  REDG.E.ADD.F32.FTZ.RN.STRONG.GPU desc[UR20][R130.64+0x80], R215 ;  /* 0x000080d7820079a6 */ /* 0x0007e8000c12f314 */
[----:B--2---:R3:W-:Y:S02]  /*7850*/  REDG.E.ADD.F32.FTZ.RN.STRONG.GPU desc[UR20][R132.64+0x80], R197 ;  /* 0x000080c5840079a6 */ /* 0x0047e4000c12f314 */
.L_x_7389:
[----:B------:R-:W-:Y:S05]  /*7860*/  BSYNC.RECONVERGENT B0 ;  /* 0x0000000000007941 */ /* 0x000fea0003800200 */
.L_x_7388:
[----:B01----:R0:W1:Y:S01]  /*7870*/  LDS R193, [R198+0x1180] ;  /* 0x00118000c6c17984 */ /* 0x0030620000000800 */
[----:B------:R-:W-:Y:S04]  /*7880*/  BSSY.RECONVERGENT B0, `(.L_x_7390) ;  /* 0x0000004000007945 */ /* 0x000fe80003800200 */
[----:B------:R-:W-:Y:S05]  /*7890*/  @!P4 BRA `(.L_x_7391) ;  /* 0x000000000008c947 */ /* 0x000fea0003800000 */
[----:B------:R4:W-:Y:S04]  /*78a0*/  REDG.E.ADD.F32.FTZ.RN.STRONG.GPU desc[UR20][R130.64+0x100], R217 ;  /* 0x000100d9820079a6 */ /* 0x0009e8000c12f314 */
[----:B-1----:R4:W-:Y:S02]  /*78b0*/  REDG.E.ADD.F32.FTZ.RN.STRONG.GPU desc[UR20][R132.64+0x100], R193 ;  /* 0x000100c1840079a6 */ /* 0x0029e4000c12f314 */
.L_x_7391:
[----:B------:R-:W-:Y:S05]  /*78c0*/  BSYNC.RECONVERGENT B0 ;  /* 0x0000000000007941 */ /* 0x000fea0003800200 */
.L_x_7390:
        /* <DEDUP_REMOVED lines=9> */
.L_x_7393:
[----:B------:R-:W-:Y:S05]  /*7960*/  BSYNC.RECONVERGENT B0 ;  /* 0x0000000000007941 */ /* 0x000fea0003800200 */
.L_x_7392:
[----:B-1--4-:R1:W4:Y:S01]  /*7970*/  LDS R193, [R200+0x1280] ;  /* 0x00128000c8c17984 */ /* 0x0123220000000800 */
[----:B------:R-:W-:Y:S04]  /*7980*/  BSSY.RECONVERGENT B0, `(.L_x_7394) ;  /* 0x0000004000007945 */ /* 0x000fe80003800200 */
[----:B------:R-:W-:Y:S05]  /*7990*/  @!P2 BRA `(.L_x_7395) ;  /* 0x000000000008a947 */ /* 0x000fea0003800000 */
[----:B------:R0:W-:Y:S04]  /*79a0*/  REDG.E.ADD.F32.FTZ.RN.STRONG.GPU desc[UR20][R130.64+0x200], R221 ;  /* 0x000200dd820079a6 */ /* 0x0001e8000c12f314 */
[----:B----4-:R4:W-:Y:S02]  /*79b0*/  REDG.E.ADD.F32.FTZ.RN.STRONG.GPU desc[UR20][R132.64+0x200], R193 ;  /* 0x000200c1840079a6 */ /* 0x0109e4000c12f314 */
.L_x_7395:
[----:B------:R-:W-:Y:S05]  /*79c0*/  BSYNC.RECONVERGENT B0 ;  /* 0x0000000000007941 */ /* 0x000fea0003800200 */
.L_x_7394:
[----:B------:R-:W0:Y:S01]  /*79d0*/  LDS R201, [R201+0x1300] ;  /* 0x00130000c9c97984 */ /* 0x000e220000000800 */
[----:B------:R-:W-:Y:S04]  /*79e0*/  BSSY.RECONVERGENT B0, `(.L_x_7396) ;  /* 0x0000004000007945 */ /* 0x000fe80003800200 */
[----:B------:R-:W-:Y:S05]  /*79f0*/  @!P4 BRA `(.L_x_7397) ;  /* 0x000000000008c947 */ /* 0x000fea0003800000 */
[----:B------:R1:W-:Y:S04]  /*7a00*/  REDG.E.ADD.F32.FTZ.RN.STRONG.GPU desc[UR20][R130.64+0x280], R223 ;  /* 0x000280df820079a6 */ /* 0x0003e8000c12f314 */
[----:B0-----:R1:W-:Y:S02]  /*7a10*/  REDG.E.ADD.F32.FTZ.RN.STRONG.GPU desc[UR20][R132.64+0x280], R201 ;  /* 0x000280c9840079a6 */ /* 0x0013e4000c12f314 */
.L_x_7397:
[----:B------:R-:W-:Y:S05]  /*7a20*/  BSYNC.RECONVERGENT B0 ;  /* 0x0000000000007941 */ /* 0x000fea0003800200 */
.L_x_7396:
[----:B----4-:R4:W0:Y:S01]  /*7a30*/  LDS R193, [R202+0x1380] ;  /* 0x00138000cac17984 */ /* 0x0108220000000800 */
[----:B------:R-:W-:Y:S04]  /*7a40*/  BSSY.RECONVERGENT B0, `(.L_x_7398) ;  /* 0x0000004000007945 */ /* 0x000fe80003800200 */
[----:B------:R-:W-:Y:S05]  /*7a50*/  @!P5 BRA `(.L_x_7399) ;  /* 0x000000000008d947 */ /* 0x000fea0003800000 */
[----:B------:R1:W-:Y:S04]  /*7a60*/  REDG.E.ADD.F32.FTZ.RN.STRONG.GPU desc[UR20][R130.64+0x300], R225 ;  /* 0x000300e1820079a6 */ /* 0x0003e8000c12f314 */
[----:B0-----:R1:W-:Y:S02]  /*7a70*/  REDG.E.ADD.F32.FTZ.RN.STRONG.GPU desc[UR20][R132.64+0x300], R193 ;  /* 0x000300c1840079a6 */ /* 0x0013e4000c12f314 */
.L_x_7399:
[----:B------:R-:W-:Y:S05]  /*7a80*/  BSYNC.RECONVERGENT B0 ;  /* 0x0000000000007941 */ /* 0x000fea0003800200 */
.L_x_7398:
        /* <DEDUP_REMOVED lines=9> */
.L_x_7401:
[----:B------:R-:W-:Y:S05]  /*7b20*/  BSYNC.RECONVERGENT B0 ;  /* 0x0000000000007941 */ /* 0x000fea0003800200 */
.L_x_7400:
[----:B01----:R0:W1:Y:S01]  /*7b30*/  LDS R193, [R204+0x1480] ;  /* 0x00148000ccc17984 */ /* 0x0030620000000800 */
[----:B------:R-:W-:Y:S04]  /*7b40*/  BSSY.RECONVERGENT B0, `(.L_x_7402) ;  /* 0x0000004000007945 */ /* 0x000fe80003800200 */
[----:B------:R-:W-:Y:S05]  /*7b50*/  @!P4 BRA `(.L_x_7403) ;  /* 0x000000000008c947 */ /* 0x000fea0003800000 */
[----:B------:R0:W-:Y:S04]  /*7b60*/  REDG.E.ADD.F32.FTZ.RN.STRONG.GPU desc[UR20][R130.64+0x400], R229 ;  /* 0x000400e5820079a6 */ /* 0x0001e8000c12f314 */
[----:B-1----:R0:W-:Y:S02]  /*7b70*/  REDG.E.ADD.F32.FTZ.RN.STRONG.GPU desc[UR20][R132.64+0x400], R193 ;  /* 0x000400c1840079a6 */ /* 0x0021e4000c12f314 */
.L_x_7403:
[----:B------:R-:W-:Y:S05]  /*7b80*/  BSYNC.RECONVERGENT B0 ;  /* 0x0000000000007941 */ /* 0x000fea0003800200 */
.L_x_7402:
[----:B------:R-:W0:Y:S01]  /*7b90*/  LDS R205, [R205+0x1500] ;  /* 0x00150000cdcd7984 */ /* 0x000e220000000800 */
[----:B------:R-:W-:Y:S04]  /*7ba0*/  BSSY.RECONVERGENT B0, `(.L_x_7404) ;  /* 0x0000004000007945 */ /* 0x000fe80003800200 */
[----:B------:R-:W-:Y:S05]  /*7bb0*/  @!P5 BRA `(.L_x_7405) ;  /* 0x000000000008d947 */ /* 0x000fea0003800000 */
[----:B------:R1:W-:Y:S04]  /*7bc0*/  REDG.E.ADD.F32.FTZ.RN.STRONG.GPU desc[UR20][R130.64+0x480], R231 ;  /* 0x000480e7820079a6 */ /* 0x0003e8000c12f314 */
[----:B0-----:R0:W-:Y:S02]  /*7bd0*/  REDG.E.ADD.F32.FTZ.RN.STRONG.GPU desc[UR20][R132.64+0x480], R205 ;  /* 0x000480cd840079a6 */ /* 0x0011e4000c12f314 */
.L_x_7405:
[----:B------:R-:W-:Y:S05]  /*7be0*/  BSYNC.RECONVERGENT B0 ;  /* 0x0000000000007941 */ /* 0x000fea0003800200 */
.L_x_7404:
[----:B01----:R0:W1:Y:S01]  /*7bf0*/  LDS R193, [R206+0x1580] ;  /* 0x00158000cec17984 */ /* 0x0030620000000800 */
[----:B------:R-:W-:Y:S04]  /*7c00*/  BSSY.RECONVERGENT B0, `(.L_x_7406) ;  /* 0x0000004000007945 */ /* 0x000fe80003800200 */
[----:B------:R-:W-:Y:S05]  /*7c10*/  @!P6 BRA `(.L_x_7407) ;  /* 0x000000000008e947 */ /* 0x000fea0003800000 */
[----:B------:R0:W-:Y:S04]  /*7c20*/  REDG.E.ADD.F32.FTZ.RN.STRONG.GPU desc[UR20][R130.64+0x500], R233 ;  /* 0x000500e9820079a6 */ /* 0x0001e8000c12f314 */
[----:B-1----:R0:W-:Y:S02]  /*7c30*/  REDG.E.ADD.F32.FTZ.RN.STRONG.GPU desc[UR20][R132.64+0x500], R193 ;  /* 0x000500c1840079a6 */ /* 0x0021e4000c12f314 */
.L_x_7407:
[----:B------:R-:W-:Y:S05]  /*7c40*/  BSYNC.RECONVERGENT B0 ;  /* 0x0000000000007941 */ /* 0x000fea0003800200 */
.L_x_7406:
        /* <DEDUP_REMOVED lines=9> */
.L_x_7409:
[----:B------:R-:W-:Y:S05]  /*7ce0*/  BSYNC.RECONVERGENT B0 ;  /* 0x0000000000007941 */ /* 0x000fea0003800200 */
.L_x_7408:
[----:B01----:R0:W1:Y:S01]  /*7cf0*/  LDS R193, [R208+0x1680] ;  /* 0x00168000d0c17984 */ /* 0x0030620000000800 */
[----:B------:R-:W-:Y:S04]  /*7d00*/  BSSY.RECONVERGENT B0, `(.L_x_7410) ;  /* 0x0000004000007945 */ /* 0x000fe80003800200 */
[----:B------:R-:W-:Y:S05]  /*7d10*/  @!P3 BRA `(.L_x_7411) ;  /* 0x000000000008b947 */ /* 0x000fea0003800000 */
[----:B------:R0:W-:Y:S04]  /*7d20*/  REDG.E.ADD.F32.FTZ.RN.STRONG.GPU desc[UR20][R130.64+0x600], R237 ;  /* 0x000600ed820079a6 */ /* 0x0001e8000c12f314 */
[----:B-1----:R0:W-:Y:S02]  /*7d30*/  REDG.E.ADD.F32.FTZ.RN.STRONG.GPU desc[UR20][R132.64+0x600], R193 ;  /* 0x000600c1840079a6 */ /* 0x0021e4000c12f314 */
.L_x_7411:
[----:B------:R-:W-:Y:S05]  /*7d40*/  BSYNC.RECONVERGENT B0 ;  /* 0x0000000000007941 */ /* 0x000fea0003800200 */
.L_x_7410:
[----:B------:R-:W0:Y:S01]  /*7d50*/  LDS R209, [R209+0x1700] ;  /* 0x00170000d1d17984 */ /* 0x000e220000000800 */
[----:B------:R-:W-:Y:S04]  /*7d60*/  BSSY.RECONVERGENT B0, `(.L_x_7412) ;  /* 0x0000004000007945 */ /* 0x000fe80003800200 */
[----:B------:R-:W-:Y:S05]  /*7d70*/  @!P4 BRA `(.L_x_7413) ;  /* 0x000000000008c947 */ /* 0x000fea0003800000 */
[----:B------:R1:W-:Y:S04]  /*7d80*/  REDG.E.ADD.F32.FTZ.RN.STRONG.GPU desc[UR20][R130.64+0x680], R239 ;  /* 0x000680ef820079a6 */ /* 0x0003e8000c12f314 */
[----:B0-----:R0:W-:Y:S02]  /*7d90*/  REDG.E.ADD.F32.FTZ.RN.STRONG.GPU desc[UR20][R132.64+0x680], R209 ;  /* 0x000680d1840079a6 */ /* 0x0011e4000c12f314 */
.L_x_7413:
[----:B------:R-:W-:Y:S05]  /*7da0*/  BSYNC.RECONVERGENT B0 ;  /* 0x0000000000007941 */ /* 0x000fea0003800200 */
.L_x_7412:
[----:B01----:R0:W1:Y:S01]  /*7db0*/  LDS R193, [R210+0x1780] ;  /* 0x00178000d2c17984 */ /* 0x0030620000000800 */
[----:B------:R-:W-:Y:S04]  /*7dc0*/  BSSY.RECONVERGENT B0, `(.L_x_7414) ;  /* 0x0000004000007945 */ /* 0x000fe80003800200 */
[----:B------:R-:W-:Y:S05]  /*7dd0*/  @!P5 BRA `(.L_x_7415) ;  /* 0x000000000008d947 */ /* 0x000fea0003800000 */
[----:B------:R0:W-:Y:S04]  /*7de0*/  REDG.E.ADD.F32.FTZ.RN.STRONG.GPU desc[UR20][R130.64+0x700], R241 ;  /* 0x000700f1820079a6 */ /* 0x0001e8000c12f314 */
[----:B-1----:R0:W-:Y:S02]  /*7df0*/  REDG.E.ADD.F32.FTZ.RN.STRONG.GPU desc[UR20][R132.64+0x700], R193 ;  /* 0x000700c1840079a6 */ /* 0x0021e4000c12f314 */
.L_x_7415:
[----:B------:R-:W-:Y:S05]  /*7e00*/  BSYNC.RECONVERGENT B0 ;  /* 0x0000000000007941 */ /* 0x000fea0003800200 */
.L_x_7414:
[----:B------:R-:W0:Y:S01]  /*7e10*/  LDS R211, [R211+0x1800] ;  /* 0x00180000d3d37984 */ /* 0x000e220000000800 */
[----:B------:R-:W-:Y:S04]  /*7e20*/  BSSY.RECONVERGENT B0, `(.L_x_7416) ;  /* 0x0000004000007945 */ /* 0x000fe80003800200 */
[----:B------:R-:W-:Y:S05]  /*7e30*/  @!P6 BRA `(.L_x_7417) ;  /* 0x000000000008e947 */ /* 0x000fea0003800000 */
[----:B------:R1:W-:Y:S04]  /*7e40*/  REDG.E.ADD.F32.FTZ.RN.STRONG.GPU desc[UR20][R130.64+0x780], R243 ;  /* 0x000780f3820079a6 */ /* 0x0003e8000c12f314 */
[----:B0-----:R0:W-:Y:S02]  /*7e50*/  REDG.E.ADD.F32.FTZ.RN.STRONG.GPU desc[UR20][R132.64+0x780], R211 ;  /* 0x000780d3840079a6 */ /* 0x0011e4000c12f314 */
.L_x_7417:
[----:B------:R-:W-:Y:S05]  /*7e60*/  BSYNC.RECONVERGENT B0 ;  /* 0x0000000000007941 */ /* 0x000fea0003800200 */
.L_x_7416:
[----:B0--3--:R-:W0:Y:S01]  /*7e70*/  SHFL.DOWN P2, R133, R240, 0x1, 0x1f ;  /* 0x08201f00f0857f89 */ /* 0x009e220000040000 */
[----:B------:R-:W-:Y:S01]  /*7e80*/  FMUL.FTZ R176, R163, R167 ;  /* 0x000000a7a3b07220 */ /* 0x000fe20000410000 */
[----:B------:R-:W-:Y:S01]  /*7e90*/  FMUL.FTZ R163, R156, R179 ;  /* 0x000000b39ca37220 */ /* 0x000fe20000410000 */
[----:B------:R-:W-:Y:S01]  /*7ea0*/  FMUL.FTZ R134, R161, R171 ;  /* 0x000000aba1867220 */ /* 0x000fe20000410000 */
[-C--:B------:R-:W-:Y:S01]  /*7eb0*/  FMUL.FTZ R161, R148, R168.reuse ;  /* 0x000000a894a17220 */ /* 0x080fe20000410000 */
[----:B------:R-:W-:Y:S01]  /*7ec0*/  FMUL.FTZ R132, R159, R175 ;  /* 0x000000af9f847220 */ /* 0x000fe20000410000 */
[----:B------:R-:W-:Y:S01]  /*7ed0*/  FMUL.FTZ R159, R155, R168 ;  /* 0x000000a89b9f7220 */ /* 0x000fe20000410000 */
[----:B-1----:R-:W-:Y:S01]  /*7ee0*/  FMUL.FTZ R193, R162, R169 ;  /* 0x000000a9a2c17220 */ /* 0x002fe20000410000 */
[----:B------:R-:W-:Y:S01]  /*7ef0*/  FMUL.FTZ R161, R194, R161 ;  /* 0x000000a1c2a17220 */ /* 0x000fe20000410000 */
[----:B------:R-:W-:Y:S01]  /*7f00*/  FMUL.FTZ R162, R148, R171 ;  /* 0x000000ab94a27220 */ /* 0x000fe20000410000 */
[----:B------:R-:W-:Y:S01]  /*7f10*/  FFMA.FTZ R118, R159, R69, R118 ;  /* 0x000000459f767223 */ /* 0x000fe20000010076 */
[----:B------:R-:W-:Y:S01]  /*7f20*/  ISETP.NE.AND P3, PT, R31, RZ, PT ;  /* 0x000000ff1f00720c */ /* 0x000fe20003f65270 */
[----:B------:R-:W-:Y:S01]  /*7f30*/  FFMA.FTZ R161, R80, R159, R161 ;  /* 0x0000009f50a17223 */ /* 0x000fe200000100a1 */
[-C--:B------:R-:W-:Y:S01]  /*7f40*/  FMUL.FTZ R131, R164, R165.reuse ;  /* 0x000000a5a4837220 */ /* 0x080fe20000410000 */
[C---:B------:R-:W-:Y:S01]  /*7f50*/  FMUL.FTZ R180, R148.reuse, R165 ;  /* 0x000000a594b47220 */ /* 0x040fe20000410000 */
[C---:B------:R-:W-:Y:S01]  /*7f60*/  FMUL.FTZ R164, R148.reuse, R169 ;  /* 0x000000a994a47220 */ /* 0x040fe20000410000 */
[----:B------:R-:W-:Y:S01]  /*7f70*/  FMUL.FTZ R165, R157, R166 ;  /* 0x000000a69da57220 */ /* 0x000fe20000410000 */
[----:B------:R-:W-:Y:S01]  /*7f80*/  FMUL.FTZ R178, R148, R167 ;  /* 0x000000a794b27220 */ /* 0x000fe20000410000 */
[----:B------:R-:W-:Y:S01]  /*7f90*/  FMUL.FTZ R169, R160, R173 ;  /* 0x000000ada0a97220 */ /* 0x000fe20000410000 */
[----:B------:R-:W-:Y:S01]  /*7fa0*/  FMUL.FTZ R158, R158, R177 ;  /* 0x000000b19e9e7220 */ /* 0x000fe20000410000 */
[----:B------:R-:W-:Y:S01]  /*7fb0*/  FMUL.FTZ R154, R154, R181 ;  /* 0x000000b59a9a7220 */ /* 0x000fe20000410000 */
[-C--:B------:R-:W-:Y:S01]  /*7fc0*/  FMUL.FTZ R155, R153, R170.reuse ;  /* 0x000000aa999b7220 */ /* 0x080fe20000410000 */
[----:B------:R-:W-:Y:S01]  /*7fd0*/  FMUL.FTZ R157, R148, R170 ;  /* 0x000000aa949d7220 */ /* 0x000fe20000410000 */
[----:B------:R-:W-:Y:S01]  /*7fe0*/  FMUL.FTZ R152, R152, R183 ;  /* 0x000000b798987220 */ /* 0x000fe20000410000 */
[----:B0-----:R-:W-:Y:S01]  /*7ff0*/  @P2 FADD R133, R240, R133 ;  /* 0x00000085f0852221 */ /* 0x001fe20000000000 */
[----:B------:R-:W-:Y:S01]  /*8000*/  FMUL.FTZ R150, R150, R185 ;  /* 0x000000b996967220 */ /* 0x000fe20000410000 */
[----:B------:R-:W-:Y:S01]  /*8010*/  FMUL.FTZ R162, R135, R162 ;  /* 0x000000a287a27220 */ /* 0x000fe20000410000 */
[C---:B------:R-:W-:Y:S01]  /*8020*/  FMUL.FTZ R173, R148.reuse, R173 ;  /* 0x000000ad94ad7220 */ /* 0x040fe20000410000 */
[C---:B------:R-:W-:Y:S01]  /*8030*/  FMUL.FTZ R175, R148.reuse, R175 ;  /* 0x000000af94af7220 */ /* 0x040fe20000410000 */
[----:B------:R-:W0:Y:S01]  /*8040*/  SHFL.DOWN P2, R130, R133, 0x2, 0x1f ;  /* 0x08401f0085827f89 */ /* 0x000e220000040000 */
[C---:B------:R-:W-:Y:S01]  /*8050*/  FMUL.FTZ R177, R148.reuse, R177 ;  /* 0x000000b194b17220 */ /* 0x040fe20000410000 */
[C---:B------:R-:W-:Y:S01]  /*8060*/  FMUL.FTZ R167, R148.reuse, R166 ;  /* 0x000000a694a77220 */ /* 0x040fe20000410000 */
[C---:B------:R-:W-:Y:S01]  /*8070*/  FMUL.FTZ R181, R148.reuse, R181 ;  /* 0x000000b594b57220 */ /* 0x040fe20000410000 */
[C---:B------:R-:W-:Y:S01]  /*8080*/  FMUL.FTZ R183, R148.reuse, R183 ;  /* 0x000000b794b77220 */ /* 0x040fe20000410000 */
[C---:B------:R-:W-:Y:S01]  /*8090*/  FMUL.FTZ R153, R148.reuse, R172 ;  /* 0x000000ac94997220 */ /* 0x040fe20000410000 */
        /* <DEDUP_REMOVED lines=18> */
[----:B0-----:R-:W-:Y:S01]  /*81c0*/  @P2 FADD R130, R133, R130 ;  /* 0x0000008285822221 */ /* 0x001fe20000000000 */
[----:B------:R-:W-:Y:S01]  /*81d0*/  FMUL.FTZ R133, R148, R174 ;  /* 0x000000ae94857220 */ /* 0x000fe20000410000 */
[----:B------:R-:W-:Y:S01]  /*81e0*/  FFMA.FTZ R139, R158, R83, R139 ;  /* 0x000000539e8b7223 */ /* 0x000fe2000001008b */
[----:B------:R-:W-:Y:S01]  /*81f0*/  FADD.FTZ R54, R135, R54 ;  /* 0x0000003687367221 */ /* 0x000fe20000010000 */
[----:B------:R-:W-:Y:S01]  /*8200*/  FFMA.FTZ R192, R81, R154, R192 ;  /* 0x0000009a51c07223 */ /* 0x000fe200000100c0 */
[----:B--2---:R-:W0:Y:S01]  /*8210*/  SHFL.DOWN P2, R197, R130, 0x4, 0x1f ;  /* 0x08801f0082c57f89 */ /* 0x004e220000040000 */
        /* <DEDUP_REMOVED lines=23> */
[----:B0-----:R-:W-:Y:S01]  /*8390*/  @P2 FADD R197, R130, R197 ;  /* 0x000000c582c52221 */ /* 0x001fe20000000000 */
[----:B------:R-:W-:Y:S01]  /*83a0*/  FMUL.FTZ R130, R148, R179 ;  /* 0x000000b394827220 */ /* 0x000fe20000410000 */
[----:B------:R-:W-:Y:S01]  /*83b0*/  FADD.FTZ R67, R188, R67 ;  /* 0x00000043bc437221 */ /* 0x000fe20000010000 */
[----:B------:R-:W-:Y:S01]  /*83c0*/  FADD.FTZ R56, R155, R56 ;  /* 0x000000389b387221 */ /* 0x000fe20000010000 */
[----:B------:R-:W-:Y:S01]  /*83d0*/  FFMA.FTZ R140, R169, R92, R140 ;  /* 0x0000005ca98c7223 */ /* 0x000fe2000001008c */
[----:B------:R-:W0:Y:S01]  /*83e0*/  SHFL.DOWN P2, R156, R197, 0x8, 0x1f ;  /* 0x09001f00c59c7f89 */ /* 0x000e220000040000 */
        /* <DEDUP_REMOVED lines=29> */
.L_x_7419:
[----:B------:R-:W-:Y:S05]  /*85c0*/  BSYNC.RECONVERGENT B0 ;  /* 0x0000000000007941 */ /* 0x000fea0003800200 */
.L_x_7418:
[----:B------:R-:W-:-:S04]  /*85d0*/  IADD3 R147, PT, PT, R147, 0x1, RZ ;  /* 0x0000000193937810 */ /* 0x000fc80007ffe0ff */
[----:B------:R-:W-:-:S13]  /*85e0*/  ISETP.GE.AND P1, PT, R147, UR44, PT ;  /* 0x0000002c93007c0c */ /* 0x000fda000bf26270 */
[----:B------:R-:W-:Y:S05]  /*85f0*/  @!P1 BRA `(.L_x_7420) ;  /* 0xffffffc0007c9947 */ /* 0x000fea000383ffff */
.L_x_7382:
[----:B------:R-:W-:Y:S01]  /*8600*/  BAR.SYNC.DEFER_BLOCKING 0x0 ;  /* 0x0000000000007b1d */ /* 0x000fe20000010000 */
[----:B------:R-:W-:Y:S01]  /*8610*/  UIADD3 UR16, UPT, UPT, -UR18, UR16, URZ ;  /* 0x0000001012107290 */ /* 0x000fe2000fffe1ff */
[----:B------:R-:W-:Y:S02]  /*8620*/  PRMT R31, RZ, 0x7610, R31 ;  /* 0x00007610ff1f7816 */ /* 0x000fe4000000001f */
[----:B------:R-:W-:Y:S02]  /*8630*/  PRMT R0, RZ, 0x7610, R0 ;  /* 0x00007610ff007816 */ /* 0x000fe40000000000 */
[----:B------:R-:W-:Y:S01]  /*8640*/  PRMT R59, RZ, 0x7610, R59 ;  /* 0x00007610ff3b7816 */ /* 0x000fe2000000003b */
[----:B------:R-:W2:Y:S01]  /*8650*/  LDCU.64 UR24, c[0x0][0x4f8] ;  /* 0x00009f00ff1877ac */ /* 0x000ea20008000a00 */
[----:B------:R-:W-:Y:S02]  /*8660*/  ISETP.GE.AND P2, PT, R12, UR16, PT ;  /* 0x000000100c007c0c */ /* 0x000fe4000bf46270 */
[----:B------:R-:W-:Y:S01]  /*8670*/  ISETP.GE.AND P1, PT, R16, UR16, PT ;  /* 0x0000001010007c0c */ /* 0x000fe2000bf26270 */
[----:B------:R-:W3:Y:S01]  /*8680*/  LDCU.64 UR26, c[0x0][0x500] ;  /* 0x0000a000ff1a77ac */ /* 0x000ee20008000a00 */
        /* <DEDUP_REMOVED lines=9> */
[----:B------:R-:W4:Y:S01]  /*8720*/  @!P1 LDG.E.U16 R0, desc[UR20][R120.64+0x40] ;  /* 0x0000401478009981 */ /* 0x000f22000c1e1500 */
[----:B------:R-:W-:Y:S02]  /*8730*/  ISETP.GE.AND P1, PT, R23, UR16, PT ;  /* 0x0000001017007c0c */ /* 0x000fe4000bf26270 */
[----:B------:R-:W-:Y:S01]  /*8740*/  PRMT R62, RZ, 0x7610, R62 ;  /* 0x00007610ff3e7816 */ /* 0x000fe2000000003e */
[----:B------:R-:W2:Y:S01]  /*8750*/  @!P0 LDG.E.U16 R59, desc[UR20][R120.64+0x80] ;  /* 0x00008014783b8981 */ /* 0x000ea2000c1e1500 */
[----:B------:R-:W-:Y:S02]  /*8760*/  PRMT R63, RZ, 0x7610, R63 ;  /* 0x00007610ff3f7816 */ /* 0x000fe4000000003f */
[----:B------:R-:W-:Y:S01]  /*8770*/  PRMT R64, RZ, 0x7610, R64 ;  /* 0x00007610ff407816 */ /* 0x000fe20000000040 */
[----:B------:R-:W3:Y:S01]  /*8780*/  @!P4 LDG.E.U16 R60, desc[UR20][R120.64+0xc0] ;  /* 0x0000c014783cc981 */ /* 0x000ee2000c1e1500 */
[----:B------:R-:W-:-:S02]  /*8790*/  PRMT R69, RZ, 0x7610, R69 ;  /* 0x00007610ff457816 */ /* 0x000fc40000000045 */
[----:B------:R-:W-:Y:S01]  /*87a0*/  ISETP.GE.AND P0, PT, R24, UR16, PT ;  /* 0x0000001018007c0c */ /* 0x000fe2000bf06270 */
[----:B------:R-:W3:Y:S01]  /*87b0*/  @!P6 LDG.E.U16 R61, desc[UR20][R120.64+0x100] ;  /* 0x00010014783de981 */ /* 0x000ee2000c1e1500 */
[----:B------:R-:W-:Y:S02]  /*87c0*/  ISETP.GE.AND P4, PT, R25, UR16, PT ;  /* 0x0000001019007c0c */ /* 0x000fe4000bf86270 */
        /* <DEDUP_REMOVED lines=16> */
[----:B------:R-:W3:Y:S04]  /*88d0*/  @!P4 LDG.E.U16 R73, desc[UR20][R120.64+0x280] ;  /* 0x000280147849c981 */ /* 0x000ee8000c1e1500 */
[----:B------:R-:W3:Y:S04]  /*88e0*/  @!P6 LDG.E.U16 R76, desc[UR20][R120.64+0x2c0] ;  /* 0x0002c014784ce981 */ /* 0x000ee8000c1e1500 */
[----:B------:R-:W3:Y:S04]  /*88f0*/  @!P5 LDG.E.U16 R75, desc[UR20][R120.64+0x300] ;  /* 0x00030014784bd981 */ /* 0x000ee8000c1e1500 */
[----:B------:R-:W3:Y:S04]  /*8900*/  @!P3 LDG.E.U16 R78, desc[UR20][R120.64+0x340] ;  /* 0x00034014784eb981 */ /* 0x000ee8000c1e1500 */
[----:B------:R-:W3:Y:S04]  /*8910*/  @!P2 LDG.E.U16 R77, desc[UR20][R120.64+0x380] ;  /* 0x00038014784da981 */ /* 0x000ee8000c1e1500 */
[----:B------:R-:W3:Y:S01]  /*8920*/  @!P1 LDG.E.U16 R50, desc[UR20][R120.64+0x3c0] ;  /* 0x0003c01478329981 */ /* 0x000ee2000c1e1500 */
[----:B------:R-:W-:-:S02]  /*8930*/  F2FP.BF16.F32.PACK_AB R114, R119, R114 ;  /* 0x000000727772723e */ /* 0x000fc400000010ff */
[----:B------:R-:W-:Y:S02]  /*8940*/  F2FP.BF16.F32.PACK_AB R112, R117, R112 ;  /* 0x000000707570723e */ /* 0x000fe400000010ff */
[----:B------:R-:W-:Y:S02]  /*8950*/  F2FP.BF16.F32.PACK_AB R116, R137, R116 ;  /* 0x000000748974723e */ /* 0x000fe400000010ff */
[----:B------:R-:W-:Y:S02]  /*8960*/  F2FP.BF16.F32.PACK_AB R118, R136, R118 ;  /* 0x000000768876723e */ /* 0x000fe400000010ff */
[----:B------:R-:W-:Y:S01]  /*8970*/  F2FP.BF16.F32.PACK_AB R138, R139, R138 ;  /* 0x0000008a8b8a723e */ /* 0x000fe200000010ff */
[----:B-----5:R-:W-:Y:S04]  /*8980*/  STS.U16 [R32], R31 ;  /* 0x0000001f20007388 */ /* 0x020fe80000000400 */
[----:B----4-:R-:W-:Y:S04]  /*8990*/  STS.U16 [R33+0x40], R0 ;  /* 0x0000400021007388 */ /* 0x010fe80000000400 */
        /* <DEDUP_REMOVED lines=20> */
[----:B--2---:R-:W-:-:S05]  /*8ae0*/  SHF.L.U32 R0, R0, 0x10, RZ ;  /* 0x0000001000007819 */ /* 0x004fca00000006ff */
[--C-:B------:R-:W-:Y:S02]  /*8af0*/  FADD.FTZ R63, R0, R3.reuse ;  /* 0x00000003003f7221 */ /* 0x100fe40000010000 */
[----:B------:R-:W2:Y:S01]  /*8b00*/  LDS.U16 R0, [R48+0x6] ;  /* 0x0000060030007984 */ /* 0x000ea20000000400 */
[----:B---3--:R-:W-:Y:S02]  /*8b10*/  IMAD.U32 R60, R31, 0x10000, RZ ;  /* 0x000100001f3c7824 */ /* 0x008fe400078e00ff */
[----:B------:R-:W-:Y:S01]  /*8b20*/  FSETP.GTU.FTZ.AND P1, PT, R63, 20, PT ;  /* 0x41a000003f00780b */ /* 0x000fe20003f3c000 */
[----:B------:R-:W3:Y:S01]  /*8b30*/  LDS.U16 R31, [R48+0x8] ;  /* 0x00000800301f7984 */ /* 0x000ee20000000400 */
[--C-:B------:R-:W-:Y:S01]  /*8b40*/  FADD.FTZ R69, R60, R3.reuse ;  /* 0x000000033c457221 */ /* 0x100fe20000010000 */
[----:B----4-:R-:W-:Y:S02]  /*8b50*/  SHF.L.U32 R62, R59, 0x10, RZ ;  /* 0x000000103b3e7819 */ /* 0x010fe400000006ff */
[----:B------:R-:W-:Y:S02]  /*8b60*/  LDS.U16 R60, [R48+0xe] ;  /* 0x00000e00303c7984 */ /* 0x000fe40000000400 */
[----:B------:R-:W-:Y:S01]  /*8b70*/  FSETP.GTU.FTZ.AND P6, PT, R69, 20, PT ;  /* 0x41a000004500780b */ /* 0x000fe20003fdc000 */
[----:B------:R-:W-:Y:S01]  /*8b80*/  FADD.FTZ R74, R62, R3 ;  /* 0x000000033e4a7221 */ /* 0x000fe20000010000 */
[----:B------:R-:W4:Y:S04]  /*8b90*/  LDS.U16 R59, [R48+0xc] ;  /* 0x00000c00303b7984 */ /* 0x000f280000000400 */
[C---:B------:R-:W-:Y:S01]  /*8ba0*/  FSETP.GTU.FTZ.AND P5, PT, R74.reuse, 20, PT ;  /* 0x41a000004a00780b */ /* 0x040fe20003fbc000 */
[----:B------:R-:W-:Y:S01]  /*8bb0*/  @!P1 FMUL.FTZ R63, R63, -1.4426950216293334961 ;  /* 0xbfb8aa3b3f3f9820 */ /* 0x000fe20000410000 */
[----:B------:R-:W5:Y:S05]  /*8bc0*/  LDS.U16 R62, [R48+0x12] ;  /* 0x00001200303e7984 */ /* 0x000f6a0000000400 */
[----:B------:R-:W-:Y:S01]  /*8bd0*/  @!P6 FMUL.FTZ R69, R69, -1.4426950216293334961 ;  /* 0xbfb8aa3b4545e820 */ /* 0x000fe20000410000 */
[----:B------:R-:W0:Y:S05]  /*8be0*/  @!P1 MUFU.EX2 R63, R63 ;  /* 0x0000003f003f9308 */ /* 0x000e2a0000000800 */
[----:B------:R-:W1:Y:S01]  /*8bf0*/  @!P6 MUFU.EX2 R69, R69 ;  /* 0x000000450045e308 */ /* 0x000e620000000800 */
[----:B------:R-:W-:-:S06]  /*8c00*/  @!P5 FMUL.FTZ R74, R74, -1.4426950216293334961 ;  /* 0xbfb8aa3b4a4ad820 */ /* 0x000fcc0000410000 */
[----:B------:R-:W3:Y:S01]  /*8c10*/  @!P5 MUFU.EX2 R74, R74 ;  /* 0x0000004a004ad308 */ /* 0x000ee20000000800 */
[----:B--2---:R-:W-:Y:S01]  /*8c20*/  SHF.L.U32 R76, R0, 0x10, RZ ;  /* 0x00000010004c7819 */ /* 0x004fe200000006ff */
[----:B0-----:R-:W-:Y:S01]  /*8c30*/  @!P1 FADD.FTZ R64, R63, 1 ;  /* 0x3f8000003f409421 */ /* 0x001fe20000010000 */
[----:B-1----:R-:W-:-:S03]  /*8c40*/  @!P6 FADD.FTZ R73, R69, 1 ;  /* 0x3f8000004549e421 */ /* 0x002fc60000010000 */
[----:B------:R-:W-:Y:S01]  /*8c50*/  FADD.FTZ R76, R76, R3 ;  /* 0x000000034c4c7221 */ /* 0x000fe20000010000 */
[----:B------:R0:W1:Y:S04]  /*8c60*/  @!P1 MUFU.RCP R75, R64 ;  /* 0x00000040004b9308 */ /* 0x0000680000001000 */
[----:B------:R-:W-:-:S04]  /*8c70*/  FSETP.GTU.FTZ.AND P0, PT, R76, 20, PT ;  /* 0x41a000004c00780b */ /* 0x000fc80003f1c000 */
[----:B------:R-:W2:Y:S01]  /*8c80*/  @!P6 MUFU.RCP R82, R73 ;  /* 0x000000490052e308 */ /* 0x000ea20000001000 */
[----:B---3--:R-:W-:Y:S01]  /*8c90*/  SHF.L.U32 R78, R31, 0x10, RZ ;  /* 0x000000101f4e7819 */ /* 0x008fe200000006ff */
[----:B------:R-:W-:Y:S01]  /*8ca0*/  @!P5 FADD.FTZ R0, R74, 1 ;  /* 0x3f8000004a00d421 */ /* 0x000fe20000010000 */
[----:B------:R-:W-:Y:S01]  /*8cb0*/  SHF.L.U32 R50, R50, 0x10, RZ ;  /* 0x0000001032327819 */ /* 0x000fe200000006ff */
[----:B----4-:R-:W-:Y:S01]  /*8cc0*/  IMAD.U32 R80, R59, 0x10000, RZ ;  /* 0x000100003b507824 */ /* 0x010fe200078e00ff */
[----:B------:R-:W-:Y:S02]  /*8cd0*/  SHF.L.U32 R60, R60, 0x10, RZ ;  /* 0x000000103c3c7819 */ /* 0x000fe400000006ff */
[----:B0-----:R-:W-:Y:S01]  /*8ce0*/  SHF.L.U32 R64, R61, 0x10, RZ ;  /* 0x000000103d407819 */ /* 0x001fe200000006ff */
[----:B------:R0:W3:Y:S01]  /*8cf0*/  @!P5 MUFU.RCP R31, R0 ;  /* 0x00000000001fd308 */ /* 0x0000e20000001000 */
[--C-:B------:R-:W-:Y:S01]  /*8d00*/  FADD.FTZ R78, R78, R3.reuse ;  /* 0x000000034e4e7221 */ /* 0x100fe20000010000 */
[--C-:B------:R-:W-:Y:S01]  /*8d10*/  FADD.FTZ R50, R50, R3.reuse ;  /* 0x0000000332327221 */ /* 0x100fe20000010000 */
[--C-:B------:R-:W-:Y:S01]  /*8d20*/  FADD.FTZ R80, R80, R3.reuse ;  /* 0x0000000350507221 */ /* 0x100fe20000010000 */
[--C-:B------:R-:W-:Y:S01]  /*8d30*/  FADD.FTZ R60, R60, R3.reuse ;  /* 0x000000033c3c7221 */ /* 0x100fe20000010000 */
[----:B------:R-:W-:Y:S01]  /*8d40*/  FADD.FTZ R64, R64, R3 ;  /* 0x0000000340407221 */ /* 0x000fe20000010000 */
[----:B0-----:R-:W-:Y:S01]  /*8d50*/  @!P0 FMUL.FTZ R0, R76, -1.4426950216293334961 ;  /* 0xbfb8aa3b4c008820 */ /* 0x001fe20000410000 */
[----:B------:R-:W-:Y:S01]  /*8d60*/  FSETP.GTU.FTZ.AND P4, PT, R78, 20, PT ;  /* 0x41a000004e00780b */ /* 0x000fe20003f9c000 */
[----:B-1----:R-:W-:Y:S01]  /*8d70*/  @!P1 FMUL.FTZ R72, R72, R75 ;  /* 0x0000004b48489220 */ /* 0x002fe20000410000 */
[----:B--2---:R-:W-:Y:S01]  /*8d80*/  @!P6 FMUL.FTZ R71, R71, R82 ;  /* 0x000000524747e220 */ /* 0x004fe20000410000 */
[----:B------:R-:W-:-:S02]  /*8d90*/  FSETP.GTU.FTZ.AND P3, PT, R50, 20, PT ;  /* 0x41a000003200780b */ /* 0x000fc40003f7c000 */
[----:B------:R-:W-:Y:S01]  /*8da0*/  FSETP.GTU.FTZ.AND P2, PT, R80, 20, PT ;  /* 0x41a000005000780b */ /* 0x000fe20003f5c000 */
[----:B------:R-:W0:Y:S01]  /*8db0*/  @!P0 MUFU.EX2 R0, R0 ;  /* 0x0000000000008308 */ /* 0x000e220000000800 */
[----:B------:R-:W-:Y:S02]  /*8dc0*/  FSETP.GTU.FTZ.AND P1, PT, R60, 20, PT ;  /* 0x41a000003c00780b */ /* 0x000fe40003f3c000 */
[----:B------:R-:W-:Y:S01]  /*8dd0*/  FSETP.GTU.FTZ.AND P6, PT, R64, 20, PT ;  /* 0x41a000004000780b */ /* 0x000fe20003fdc000 */
[----:B---3--:R-:W-:-:S03]  /*8de0*/  @!P5 FMUL.FTZ R70, R70, R31 ;  /* 0x0000001f4646d220 */ /* 0x008fc60000410000 */
[----:B------:R-:W-:-:S03]  /*8df0*/  @!P4 FMUL.FTZ R31, R78, -1.4426950216293334961 ;  /* 0xbfb8aa3b4e1fc820 */ /* 0x000fc60000410000 */
[----:B------:R-:W-:Y:S02]  /*8e00*/  @!P3 FMUL.FTZ R50, R50, -1.4426950216293334961 ;  /* 0xbfb8aa3b3232b820 */ /* 0x000fe40000410000 */
[----:B------:R-:W-:Y:S02]  /*8e10*/  @!P2 FMUL.FTZ R59, R80, -1.4426950216293334961 ;  /* 0xbfb8aa3b503ba820 */ /* 0x000fe40000410000 */
[----:B------:R-:W-:Y:S01]  /*8e20*/  @!P1 FMUL.FTZ R60, R60, -1.4426950216293334961 ;  /* 0xbfb8aa3b3c3c9820 */ /* 0x000fe20000410000 */
[----:B0-----:R-:W-:Y:S01]  /*8e30*/  @!P0 FADD.FTZ R0, R0, 1 ;  /* 0x3f80000000008421 */ /* 0x001fe20000010000 */
[----:B------:R-:W-:Y:S01]  /*8e40*/  @!P6 FMUL.FTZ R61, R64, -1.4426950216293334961 ;  /* 0xbfb8aa3b403de820 */ /* 0x000fe20000410000 */
[----:B------:R-:W0:Y:S01]  /*8e50*/  @!P4 MUFU.EX2 R31, R31 ;  /* 0x0000001f001fc308 */ /* 0x000e220000000800 */
[----:B-----5:R-:W-:-:S03]  /*8e60*/  SHF.L.U32 R62, R62, 0x10, RZ ;  /* 0x000000103e3e7819 */ /* 0x020fc600000006ff */
[----:B------:R-:W1:Y:S04]  /*8e70*/  @!P3 MUFU.EX2 R50, R50 ;  /* 0x000000320032b308 */ /* 0x000e680000000800 */
[----:B------:R-:W2:Y:S04]  /*8e80*/  @!P2 MUFU.EX2 R59, R59 ;  /* 0x0000003b003ba308 */ /* 0x000ea80000000800 */
[----:B------:R-:W3:Y:S04]  /*8e90*/  @!P1 MUFU.EX2 R60, R60 ;  /* 0x0000003c003c9308 */ /* 0x000ee80000000800 */
[----:B------:R-:W4:Y:S04]  /*8ea0*/  @!P6 MUFU.EX2 R61, R61 ;  /* 0x0000003d003de308 */ /* 0x000f280000000800 */
[----:B------:R-:W5:Y:S01]  /*8eb0*/  @!P0 MUFU.RCP R0, R0 ;  /* 0x0000000000008308 */ /* 0x000f620000001000 */
[----:B------:R-:W-:Y:S01]  /*8ec0*/  FADD.FTZ R62, R62, R3 ;  /* 0x000000033e3e7221 */ /* 0x000fe20000010000 */
[----:B0-----:R-:W-:Y:S01]  /*8ed0*/  @!P4 FADD.FTZ R31, R31, 1 ;  /* 0x3f8000001f1fc421 */ /* 0x001fe20000010000 */
[----:B-1----:R-:W-:Y:S01]  /*8ee0*/  @!P3 FADD.FTZ R50, R50, 1 ;  /* 0x3f8000003232b421 */ /* 0x002fe20000010000 */
[----:B--2---:R-:W-:-:S02]  /*8ef0*/  @!P2 FADD.FTZ R59, R59, 1 ;  /* 0x3f8000003b3ba421 */ /* 0x004fc40000010000 */
[----:B------:R-:W-:Y:S01]  /*8f00*/  FSETP.GTU.FTZ.AND P5, PT, R62, 20, PT ;  /* 0x41a000003e00780b */ /* 0x000fe20003fbc000 */
[----:B---3--:R-:W-:Y:S01]  /*8f10*/  @!P1 FADD.FTZ R60, R60, 1 ;  /* 0x3f8000003c3c9421 */ /* 0x008fe20000010000 */
[----:B----4-:R-:W-:Y:S01]  /*8f20*/  @!P6 FADD.FTZ R61, R61, 1 ;  /* 0x3f8000003d3de421 */ /* 0x010fe20000010000 */
[----:B------:R-:W0:Y:S01]  /*8f30*/  @!P4 MUFU.RCP R31, R31 ;  /* 0x0000001f001fc308 */ /* 0x000e220000001000 */
[----:B-----5:R-:W-:-:S07]  /*8f40*/  @!P0 FMUL.FTZ R67, R67, R0 ;  /* 0x0000000043438220 */ /* 0x020fce0000410000 */
[----:B------:R-:W1:Y:S01]  /*8f50*/  @!P3 MUFU.RCP R50, R50 ;  /* 0x000000320032b308 */ /* 0x000e620000001000 */
[----:B------:R-:W2:Y:S01]  /*8f60*/  LDS.U16 R0, [R48+0x14] ;  /* 0x0000140030007984 */ /* 0x000ea20000000400 */
[----:B------:R-:W-:-:S06]  /*8f70*/  @!P5 FMUL.FTZ R62, R62, -1.4426950216293334961 ;  /* 0xbfb8aa3b3e3ed820 */ /* 0x000fcc0000410000 */
[----:B------:R-:W3:Y:S08]  /*8f80*/  @!P2 MUFU.RCP R59, R59 ;  /* 0x0000003b003ba308 */ /* 0x000ef00000001000 */
[----:B------:R-:W4:Y:S08]  /*8f90*/  @!P1 MUFU.RCP R60, R60 ;  /* 0x0000003c003c9308 */ /* 0x000f300000001000 */
[----:B------:R-:W5:Y:S01]  /*8fa0*/  @!P6 MUFU.RCP R61, R61 ;  /* 0x0000003d003de308 */ /* 0x000f620000001000 */
[----:B0-----:R-:W-:Y:S01]  /*8fb0*/  @!P4 FMUL.FTZ R68, R68, R31 ;  /* 0x0000001f4444c220 */ /* 0x001fe20000410000 */
[----:B-1----:R-:W-:-:S06]  /*8fc0*/  @!P3 FMUL.FTZ R65, R65, R50 ;  /* 0x000000324141b220 */ /* 0x002fcc0000410000 */
[----:B------:R-:W0:Y:S01]  /*8fd0*/  @!P5 MUFU.EX2 R62, R62 ;  /* 0x0000003e003ed308 */ /* 0x000e220000000800 */
[----:B---3--:R-:W-:Y:S01]  /*8fe0*/  @!P2 FMUL.FTZ R66, R66, R59 ;  /* 0x0000003b4242a220 */ /* 0x008fe20000410000 */
[----:B----4-:R-:W-:Y:S01]  /*8ff0*/  @!P1 FMUL.FTZ R57, R57, R60 ;  /* 0x0000003c39399220 */ /* 0x010fe20000410000 */
[----:B------:R-:W1:Y:S04]  /*9000*/  LDS.U16 R31, [R48+0x16] ;  /* 0x00001600301f7984 */ /* 0x000e680000000400 */
[----:B------:R-:W3:Y:S01]  /*9010*/  LDS.U16 R50, [R48+0x18] ;  /* 0x0000180030327984 */ /* 0x000ee20000000400 */
[----:B-----5:R-:W-:-:S03]  /*9020*/  @!P6 FMUL.FTZ R58, R58, R61 ;  /* 0x0000003d3a3ae220 */ /* 0x020fc60000410000 */
[----:B------:R-:W-:Y:S04]  /*9030*/  LDS.U16 R59, [R48+0x1a] ;  /* 0x00001a00303b7984 */ /* 0x000fe80000000400 */
[----:B------:R-:W4:Y:S04]  /*9040*/  LDS.U16 R60, [R48+0x1c] ;  /* 0x00001c00303c7984 */ /* 0x000f280000000400 */
[----:B------:R-:W5:Y:S01]  /*9050*/  LDS.U16 R61, [R48+0x1e] ;  /* 0x00001e00303d7984 */ /* 0x000f620000000400 */
[----:B------:R-:W-:Y:S01]  /*9060*/  BAR.SYNC.DEFER_BLOCKING 0x0 ;  /* 0x0000000000007b1d */ /* 0x000fe20000010000 */
[----:B0-----:R-:W-:-:S06]  /*9070*/  @!P5 FADD.FTZ R62, R62, 1 ;  /* 0x3f8000003e3ed421 */ /* 0x001fcc0000010000 */
[----:B------:R-:W0:Y:S01]  /*9080*/  @!P5 MUFU.RCP R62, R62 ;  /* 0x0000003e003ed308 */ /* 0x000e220000001000 */
[----:B------:R-:W-:Y:S02]  /*9090*/  PRMT R63, R114, 0x7632, R63 ;  /* 0x00007632723f7816 */ /* 0x000fe4000000003f */
[----:B--2---:R-:W-:Y:S02]  /*90a0*/  SHF.L.U32 R0, R0, 0x10, RZ ;  /* 0x0000001000007819 */ /* 0x004fe400000006ff */
[----:B------:R-:W-:Y:S02]  /*90b0*/  PRMT R64, R116, 0x7632, R64 ;  /* 0x0000763274407816 */ /* 0x000fe40000000040 */
[----:B------:R-:W-:Y:S02]  /*90c0*/  PRMT R69, R118, 0x7632, R69 ;  /* 0x0000763276457816 */ /* 0x000fe40000000045 */
[----:B------:R-:W-:Y:S01]  /*90d0*/  ISETP.NE.AND P0, PT, R8, RZ, PT ;  /* 0x000000ff0800720c */ /* 0x000fe20003f05270 */
[----:B------:R2:W-:Y:S01]  /*90e0*/  STS.U16 [R48+0x6], R63 ;  /* 0x0000063f30007388 */ /* 0x0005e20000000400 */
[----:B0-----:R-:W-:Y:S01]  /*90f0*/  @!P5 FMUL.FTZ R55, R55, R62 ;  /* 0x0000003e3737d220 */ /* 0x001fe20000410000 */
[----:B------:R-:W-:Y:S01]  /*9100*/  PRMT R62, R112, 0x7632, R62 ;  /* 0x00007632703e7816 */ /* 0x000fe2000000003e */
[----:B--2---:R-:W-:Y:S01]  /*9110*/  FADD.FTZ R63, R0, R3 ;  /* 0x00000003003f7221 */ /* 0x004fe20000010000 */
[----:B------:R-:W-:-:S04]  /*9120*/  F2FP.BF16.F32.PACK_AB R140, R140, R141 ;  /* 0x0000008d8c8c723e */ /* 0x000fc800000010ff */
[----:B------:R-:W-:Y:S02]  /*9130*/  FSETP.GTU.FTZ.AND P6, PT, R63, 20, PT ;  /* 0x41a000003f00780b */ /* 0x000fe40003fdc000 */
[----:B------:R-:W-:Y:S02]  /*9140*/  F2FP.BF16.F32.PACK_AB R142, R142, R143 ;  /* 0x0000008f8e8e723e */ /* 0x000fe400000010ff */
[----:B------:R-:W-:Y:S01]  /*9150*/  F2FP.BF16.F32.PACK_AB R144, R144, R145 ;  /* 0x000000919090723e */ /* 0x000fe200000010ff */
[----:B------:R0:W-:Y:S01]  /*9160*/  STS.U16 [R48+0x2], R62 ;  /* 0x0000023e30007388 */ /* 0x0001e20000000400 */
[----:B------:R-:W-:Y:S01]  /*9170*/  PRMT R73, R142, 0x7632, R73 ;  /* 0x000076328e497816 */ /* 0x000fe20000000049 */
[----:B-1----:R-:W-:Y:S02]  /*9180*/  IMAD.U32 R0, R31, 0x10000, RZ ;  /* 0x000100001f007824 */ /* 0x002fe400078e00ff */
[----:B------:R1:W-:Y:S04]  /*9190*/  STS.U16 [R48+0xa], R64 ;  /* 0x00000a4030007388 */ /* 0x0003e80000000400 */
[----:B------:R2:W-:Y:S01]  /*91a0*/  STS.U16 [R48+0xe], R69 ;  /* 0x00000e4530007388 */ /* 0x0005e20000000400 */
[----:B0-----:R-:W-:Y:S01]  /*91b0*/  PRMT R62, R138, 0x7632, R62 ;  /* 0x000076328a3e7816 */ /* 0x001fe2000000003e */
[----:B------:R-:W-:Y:S01]  /*91c0*/  IMAD.U32 R74, RZ, RZ, UR16 ;  /* 0x00000010ff4a7e24 */ /* 0x000fe2000f8e00ff */
[----:B-1----:R-:W-:-:S02]  /*91d0*/  PRMT R64, R140, 0x7632, R64 ;  /* 0x000076328c407816 */ /* 0x002fc40000000040 */
[----:B--2---:R-:W-:Y:S01]  /*91e0*/  PRMT R69, R144, 0x7632, R69 ;  /* 0x0000763290457816 */ /* 0x004fe20000000045 */
[----:B------:R-:W-:Y:S01]  /*91f0*/  STS.U16 [R48], R112 ;  /* 0x0000007030007388 */ /* 0x000fe20000000400 */
[----:B------:R-:W-:Y:S01]  /*9200*/  FADD.FTZ R31, R0, R3 ;  /* 0x00000003001f7221 */ /* 0x000fe20000010000 */
[----:B------:R-:W-:Y:S02]  /*9210*/  @!P6 FMUL.FTZ R0, R63, -1.4426950216293334961 ;  /* 0xbfb8aa3b3f00e820 */ /* 0x000fe40000410000 */
[----:B------:R-:W-:Y:S01]  /*9220*/  STS.U16 [R48+0x4], R114 ;  /* 0x0000047230007388 */ /* 0x000fe20000000400 */
[----:B---3--:R-:W-:-:S03]  /*9230*/  SHF.L.U32 R50, R50, 0x10, RZ ;  /* 0x0000001032327819 */ /* 0x008fc600000006ff */
[----:B------:R-:W-:Y:S01]  /*9240*/  STS.U16 [R48+0x8], R116 ;  /* 0x0000087430007388 */ /* 0x000fe20000000400 */
[----:B----4-:R-:W-:-:S03]  /*9250*/  SHF.L.U32 R60, R60, 0x10, RZ ;  /* 0x000000103c3c7819 */ /* 0x010fc600000006ff */
        /* <DEDUP_REMOVED lines=27> */
[--C-:B------:R-:W-:Y:S01]  /*9410*/  FADD.FTZ R50, R50, R3.reuse ;  /* 0x0000000332327221 */ /* 0x100fe20000010000 */
[----:B------:R-:W-:Y:S01]  /*9420*/  BAR.SYNC.DEFER_BLOCKING 0x0 ;  /* 0x0000000000007b1d */ /* 0x000fe20000010000 */
[----:B------:R-:W-:Y:S01]  /*9430*/  FADD.FTZ R60, R60, R3 ;  /* 0x000000033c3c7221 */ /* 0x000fe20000010000 */
[----:B------:R-:W-:-:S02]  /*9440*/  FSETP.GTU.FTZ.AND P3, PT, R31, 20, PT ;  /* 0x41a000001f00780b */ /* 0x000fc40003f7c000 */
[----:B------:R-:W-:Y:S02]  /*9450*/  FSETP.GTU.FTZ.AND P2, PT, R50, 20, PT ;  /* 0x41a000003200780b */ /* 0x000fe40003f5c000 */
[----:B------:R-:W-:Y:S02]  /*9460*/  FSETP.GTU.FTZ.AND P1, PT, R60, 20, PT ;  /* 0x41a000003c00780b */ /* 0x000fe40003f3c000 */
[----:B0-----:R-:W-:Y:S02]  /*9470*/  SHF.L.U32 R62, R59, 0x10, RZ ;  /* 0x000000103b3e7819 */ /* 0x001fe400000006ff */
[----:B-----5:R-:W-:Y:S01]  /*9480*/  SHF.L.U32 R64, R61, 0x10, RZ ;  /* 0x000000103d407819 */ /* 0x020fe200000006ff */
[----:B------:R-:W0:Y:S02]  /*9490*/  @!P6 MUFU.EX2 R0, R0 ;  /* 0x000000000000e308 */ /* 0x000e240000000800 */
[--C-:B------:R-:W-:Y:S02]  /*94a0*/  FADD.FTZ R62, R62, R3.reuse ;  /* 0x000000033e3e7221 */ /* 0x100fe40000010000 */
[----:B------:R-:W-:Y:S01]  /*94b0*/  FADD.FTZ R64, R64, R3 ;  /* 0x0000000340407221 */ /* 0x000fe20000010000 */
[----:B------:R-:W-:Y:S01]  /*94c0*/  @!P3 FMUL.FTZ R31, R31, -1.4426950216293334961 ;  /* 0xbfb8aa3b1f1fb820 */ /* 0x000fe20000410000 */
[----:B------:R-:W-:Y:S01]  /*94d0*/  @!P2 FMUL.FTZ R50, R50, -1.4426950216293334961 ;  /* 0xbfb8aa3b3232a820 */ /* 0x000fe20000410000 */
[----:B------:R-:W-:Y:S01]  /*94e0*/  FSETP.GTU.FTZ.AND P5, PT, R62, 20, PT ;  /* 0x41a000003e00780b */ /* 0x000fe20003fbc000 */
[----:B------:R-:W-:Y:S01]  /*94f0*/  @!P1 FMUL.FTZ R60, R60, -1.4426950216293334961 ;  /* 0xbfb8aa3b3c3c9820 */ /* 0x000fe20000410000 */
[----:B------:R-:W-:-:S02]  /*9500*/  FSETP.GTU.FTZ.AND P4, PT, R64, 20, PT ;  /* 0x41a000004000780b */ /* 0x000fc40003f9c000 */
[----:B------:R-:W1:Y:S01]  /*9510*/  @!P3 MUFU.EX2 R31, R31 ;  /* 0x0000001f001fb308 */ /* 0x000e620000000800 */
[----:B------:R-:W2:Y:S03]  /*9520*/  LDS R101, [UR28+0x420] ;  /* 0x0004201cff657984 */ /* 0x000ea60008000800 */
[----:B------:R-:W3:Y:S04]  /*9530*/  @!P2 MUFU.EX2 R50, R50 ;  /* 0x000000320032a308 */ /* 0x000ee80000000800 */
[----:B------:R-:W4:Y:S01]  /*9540*/  @!P1 MUFU.EX2 R60, R60 ;  /* 0x0000003c003c9308 */ /* 0x000f220000000800 */
[----:B0-----:R-:W-:Y:S01]  /*9550*/  @!P6 FADD.FTZ R0, R0, 1 ;  /* 0x3f8000000000e421 */ /* 0x001fe20000010000 */
[----:B------:R-:W-:Y:S01]  /*9560*/  USHF.R.S32.HI UR19, URZ, 0x1f, UR18 ;  /* 0x0000001fff137899 */ /* 0x000fe20008011412 */
[----:B------:R-:W-:Y:S01]  /*9570*/  @!P5 FMUL.FTZ R59, R62, -1.4426950216293334961 ;  /* 0xbfb8aa3b3e3bd820 */ /* 0x000fe20000410000 */
[----:B------:R-:W-:Y:S01]  /*9580*/  @!P4 FMUL.FTZ R61, R64, -1.4426950216293334961 ;  /* 0xbfb8aa3b403dc820 */ /* 0x000fe20000410000 */
[----:B------:R0:W5:Y:S01]  /*9590*/  @!P6 MUFU.RCP R103, R0 ;  /* 0x000000000067e308 */ /* 0x0001620000001000 */
[----:B------:R-:W-:Y:S01]  /*95a0*/  UIMAD.WIDE.U32 UR16, UR23, UR24, UR18 ;  /* 0x00000018171072a5 */ /* 0x000fe2000f8e0012 */
[----:B-1----:R-:W-:-:S03]  /*95b0*/  @!P3 FADD.FTZ R31, R31, 1 ;  /* 0x3f8000001f1fb421 */ /* 0x002fc60000010000 */
[----:B------:R-:W-:Y:S01]  /*95c0*/  UIMAD UR17, UR23, UR25, UR17 ;  /* 0x00000019171172a4 */ /* 0x000fe2000f8e0211 */
[----:B---3--:R-:W-:Y:S01]  /*95d0*/  @!P2 FADD.FTZ R50, R50, 1 ;  /* 0x3f8000003232a421 */ /* 0x008fe20000010000 */
[----:B------:R-:W1:Y:S01]  /*95e0*/  LDCU.64 UR24, c[0x0][0x550] ;  /* 0x0000aa00ff1877ac */ /* 0x000e620008000a00 */
[----:B------:R-:W3:Y:S01]  /*95f0*/  @!P5 MUFU.EX2 R59, R59 ;  /* 0x0000003b003bd308 */ /* 0x000ee20000000800 */
[----:B----4-:R-:W-:-:S03]  /*9600*/  @!P1 FADD.FTZ R60, R60, 1 ;  /* 0x3f8000003c3c9421 */ /* 0x010fc60000010000 */
[----:B------:R-:W0:Y:S04]  /*9610*/  @!P4 MUFU.EX2 R61, R61 ;  /* 0x0000003d003dc308 */ /* 0x000e280000000800 */
[----:B------:R-:W4:Y:S01]  /*9620*/  @!P3 MUFU.RCP R62, R31 ;  /* 0x0000001f003eb308 */ /* 0x000f220000001000 */
[----:B------:R-:W-:-:S07]  /*9630*/  UIMAD.WIDE.U32 UR16, UR22, UR26, UR16 ;  /* 0x0000001a161072a5 */ /* 0x000fce000f8e0010 */
[----:B------:R1:W2:Y:S01]  /*9640*/  @!P2 MUFU.RCP R105, R50 ;  /* 0x000000320069a308 */ /* 0x0002a20000001000 */
[----:B------:R-:W-:Y:S01]  /*9650*/  UIMAD UR17, UR22, UR27, UR17 ;  /* 0x0000001b161172a4 */ /* 0x000fe2000f8e0211 */
[----:B---3--:R-:W-:Y:S01]  /*9660*/  @!P5 FADD.FTZ R59, R59, 1 ;  /* 0x3f8000003b3bd421 */ /* 0x008fe20000010000 */
[----:B0-----:R-:W-:Y:S01]  /*9670*/  @!P4 FADD.FTZ R0, R61, 1 ;  /* 0x3f8000003d00c421 */ /* 0x001fe20000010000 */
[----:B-----5:R-:W-:Y:S01]  /*9680*/  @!P6 FMUL.FTZ R56, R56, R103 ;  /* 0x000000673838e220 */ /* 0x020fe20000410000 */
[----:B------:R-:W0:Y:S03]  /*9690*/  LDCU.64 UR26, c[0x0][0x560] ;  /* 0x0000ac00ff1a77ac */ /* 0x000e260008000a00 */
[----:B------:R-:W3:Y:S01]  /*96a0*/  @!P1 MUFU.RCP R31, R60 ;  /* 0x0000003c001f9308 */ /* 0x000ee20000001000 */
[----:B-1----:R-:W-:Y:S01]  /*96b0*/  IADD3 R50, P6, PT, R12, UR16, RZ ;  /* 0x000000100c327c10 */ /* 0x002fe2000ffde0ff */
[----:B----4-:R-:W-:-:S06]  /*96c0*/  @!P3 FMUL.FTZ R53, R53, R62 ;  /* 0x0000003e3535b220 */ /* 0x010fcc0000410000 */
[----:B------:R1:W4:Y:S01]  /*96d0*/  @!P5 MUFU.RCP R64, R59 ;  /* 0x0000003b0040d308 */ /* 0x0003220000001000 */
[----:B--2---:R-:W-:Y:S01]  /*96e0*/  ISETP.GE.AND P3, PT, R16, R101, PT ;  /* 0x000000651000720c */ /* 0x004fe20003f66270 */
[----:B------:R-:W-:Y:S01]  /*96f0*/  @!P2 FMUL.FTZ R54, R54, R105 ;  /* 0x000000693636a220 */ /* 0x000fe20000410000 */
[----:B------:R-:W-:-:S05]  /*9700*/  ISETP.GE.AND P2, PT, R12, R101, PT ;  /* 0x000000650c00720c */ /* 0x000fca0003f46270 */
[----:B------:R-:W2:Y:S01]  /*9710*/  @!P4 MUFU.RCP R0, R0 ;  /* 0x000000000000c308 */ /* 0x000ea20000001000 */
[----:B-1----:R-:W-:Y:S01]  /*9720*/  IADD3.X R59, PT, PT, RZ, UR17, RZ, P6, !PT ;  /* 0x00000011ff3b7c10 */ /* 0x002fe2000b7fe4ff */
[----:B---3--:R-:W-:Y:S01]  /*9730*/  @!P1 FMUL.FTZ R52, R52, R31 ;  /* 0x0000001f34349220 */ /* 0x008fe20000410000 */
[----:B------:R-:W-:Y:S01]  /*9740*/  LEA R60, P6, R50, UR24, 0x1 ;  /* 0x00000018323c7c11 */ /* 0x000fe2000f8c08ff */
[----:B------:R-:W1:Y:S01]  /*9750*/  LDCU.64 UR16, c[0x0][0x518] ;  /* 0x0000a300ff1077ac */ /* 0x000e620008000a00 */
[-C--:B------:R-:W-:Y:S02]  /*9760*/  ISETP.GE.AND P1, PT, R18, R101.reuse, PT ;  /* 0x000000651200720c */ /* 0x080fe40003f26270 */
[----:B------:R-:W-:Y:S01]  /*9770*/  LEA.HI.X R61, R50, UR25, R59, 0x1, P6 ;  /* 0x00000019323d7c11 */ /* 0x000fe2000b0f0c3b */
[----:B------:R-:W3:Y:S01]  /*9780*/  LDCU.64 UR24, c[0x0][0x520] ;  /* 0x0000a400ff1877ac */ /* 0x000ee20008000a00 */
[-C--:B------:R-:W-:Y:S01]  /*9790*/  ISETP.GE.AND P6, PT, R17, R101.reuse, PT ;  /* 0x000000651100720c */ /* 0x080fe20003fc6270 */
[----:B----4-:R-:W-:Y:S01]  /*97a0*/  @!P5 FMUL.FTZ R51, R51, R64 ;  /* 0x000000403333d220 */ /* 0x010fe20000410000 */
[-C--:B------:R-:W-:Y:S01]  /*97b0*/  ISETP.GE.AND P5, PT, R22, R101.reuse, PT ;  /* 0x000000651600720c */ /* 0x080fe20003fa6270 */
[----:B------:R4:W-:Y:S01]  /*97c0*/  @!P2 STG.E.U16 desc[UR20][R60.64], R63 ;  /* 0x0000003f3c00a986 */ /* 0x0009e2000c101514 */
[----:B------:R-:W-:-:S03]  /*97d0*/  ISETP.GE.AND P2, PT, R19, R101, PT ;  /* 0x000000651300720c */ /* 0x000fc60003f46270 */
        /* <DEDUP_REMOVED lines=33> */
[----:B----4-:R-:W-:-:S02]  /*99f0*/  PRMT R63, R0, 0x7610, R63 ;  /* 0x00007610003f7816 */ /* 0x010fc4000000003f */
[----:B------:R-:W-:Y:S02]  /*9a00*/  PRMT R64, R0, 0x7632, R64 ;  /* 0x0000763200407816 */ /* 0x000fe40000000040 */
[----:B--2---:R-:W-:Y:S02]  /*9a10*/  PRMT R61, R31, 0x7610, R61 ;  /* 0x000076101f3d7816 */ /* 0x004fe4000000003d */
[----:B------:R-:W-:Y:S02]  /*9a20*/  F2FP.BF16.F32.PACK_AB R0, R57, R66 ;  /* 0x000000423900723e */ /* 0x000fe400000010ff */
[----:B------:R-:W-:Y:S02]  /*9a30*/  F2FP.BF16.F32.PACK_AB R31, R55, R58 ;  /* 0x0000003a371f723e */ /* 0x000fe400000010ff */
[----:B------:R-:W-:Y:S02]  /*9a40*/  PRMT R60, R0, 0x7610, R60 ;  /* 0x00007610003c7816 */ /* 0x000fe4000000003c */
[----:B------:R-:W-:-:S02]  /*9a50*/  PRMT R69, R31, 0x7610, R69 ;  /* 0x000076101f457816 */ /* 0x000fc40000000045 */
[----:B------:R-:W-:Y:S01]  /*9a60*/  PRMT R73, R31, 0x7632, R73 ;  /* 0x000076321f497816 */ /* 0x000fe20000000049 */
[----:B------:R2:W-:Y:S01]  /*9a70*/  STS.U16 [R48+0x2], R59 ;  /* 0x0000023b30007388 */ /* 0x0005e20000000400 */
[----:B------:R-:W-:-:S03]  /*9a80*/  F2FP.BF16.F32.PACK_AB R31, R49, R52 ;  /* 0x00000034311f723e */ /* 0x000fc600000010ff */
[----:B------:R4:W-:Y:S01]  /*9a90*/  STS.U16 [R48], R50 ;  /* 0x0000003230007388 */ /* 0x0009e20000000400 */
[----:B------:R-:W-:Y:S02]  /*9aa0*/  PRMT R75, R31, 0x7632, R75 ;  /* 0x000076321f4b7816 */ /* 0x000fe4000000004b */
[----:B--2---:R-:W-:Y:S02]  /*9ab0*/  PRMT R59, R0, 0x7632, R59 ;  /* 0x00007632003b7816 */ /* 0x004fe4000000003b */
[----:B------:R-:W-:Y:S02]  /*9ac0*/  F2FP.BF16.F32.PACK_AB R0, R51, R54 ;  /* 0x000000363300723e */ /* 0x000fe400000010ff */
[----:B----4-:R-:W-:Y:S01]  /*9ad0*/  F2FP.BF16.F32.PACK_AB R50, R53, R56 ;  /* 0x000000383532723e */ /* 0x010fe200000010ff */
[----:B------:R2:W-:Y:S04]  /*9ae0*/  STS.U16 [R48+0x6], R62 ;  /* 0x0000063e30007388 */ /* 0x0005e80000000400 */
[----:B------:R4:W-:Y:S04]  /*9af0*/  STS.U16 [R48+0xa], R64 ;  /* 0x00000a4030007388 */ /* 0x0009e80000000400 */
[----:B------:R5:W-:Y:S01]  /*9b00*/  STS.U16 [R48+0xc], R60 ;  /* 0x00000c3c30007388 */ /* 0x000be20000000400 */
[----:B--2---:R-:W-:-:S02]  /*9b10*/  PRMT R62, R50, 0x7632, R62 ;  /* 0x00007632323e7816 */ /* 0x004fc4000000003e */
[----:B----4-:R-:W-:Y:S02]  /*9b20*/  PRMT R64, R0, 0x7632, R64 ;  /* 0x0000763200407816 */ /* 0x010fe40000000040 */
[----:B-----5:R-:W-:Y:S01]  /*9b30*/  PRMT R60, R31, 0x7610, R60 ;  /* 0x000076101f3c7816 */ /* 0x020fe2000000003c */
        /* <DEDUP_REMOVED lines=33> */
[----:B------:R-:W-:-:S03]  /*9d50*/  UMOV UR16, UR18 ;  /* 0x0000001200107c82 */ /* 0x000fc60008000000 */
[----:B---3--:R-:W-:Y:S01]  /*9d60*/  UIMAD.WIDE.U32 UR16, UR22, UR24, UR16 ;  /* 0x00000018161072a5 */ /* 0x008fe2000f8e0010 */
[----:B------:R-:W-:-:S03]  /*9d70*/  FADD.FTZ R6, R72, R6 ;  /* 0x0000000648067221 */ /* 0x000fc60000010000 */
[----:B------:R-:W-:Y:S01]  /*9d80*/  UIMAD UR17, UR22, UR25, UR17 ;  /* 0x00000019161172a4 */ /* 0x000fe2000f8e0211 */
[----:B------:R-:W-:Y:S01]  /*9d90*/  FADD.FTZ R71, R6, R71 ;  /* 0x0000004706477221 */ /* 0x000fe20000010000 */
[----:B--2---:R-:W-:-:S03]  /*9da0*/  IADD3 R0, P0, PT, R12, UR16, RZ ;  /* 0x000000100c007c10 */ /* 0x004fc6000ff1e0ff */
[----:B------:R-:W-:Y:S01]  /*9db0*/  FADD.FTZ R70, R71, R70 ;  /* 0x0000004647467221 */ /* 0x000fe20000010000 */
[----:B----4-:R-:W-:Y:S02]  /*9dc0*/  IADD3.X R33, PT, PT, RZ, UR17, RZ, P0, !PT ;  /* 0x00000011ff217c10 */ /* 0x010fe400087fe4ff */
[----:B0-----:R-:W-:Y:S01]  /*9dd0*/  LEA R32, P2, R0, UR26, 0x1 ;  /* 0x0000001a00207c11 */ /* 0x001fe2000f8408ff */
[----:B------:R-:W-:-:S03]  /*9de0*/  FADD.FTZ R67, R70, R67 ;  /* 0x0000004346437221 */ /* 0x000fc60000010000 */
[----:B------:R-:W-:Y:S01]  /*9df0*/  LEA.HI.X R33, R0, UR27, R33, 0x1, P2 ;  /* 0x0000001b00217c11 */ /* 0x000fe200090f0c21 */
[----:B------:R-:W-:-:S04]  /*9e00*/  FADD.FTZ R68, R67, R68 ;  /* 0x0000004443447221 */ /* 0x000fc80000010000 */
        /* <DEDUP_REMOVED lines=8> */
[----:B------:R-:W-:Y:S01]  /*9e90*/  FADD.FTZ R66, R65, R66 ;  /* 0x0000004241427221 */ /* 0x000fe20000010000 */
[----:B------:R0:W-:Y:S01]  /*9ea0*/  @!P2 STG.E.U16 desc[UR20][R32.64+0x100], R63 ;  /* 0x0001003f2000a986 */ /* 0x0001e2000c101514 */
[----:B------:R-:W-:-:S03]  /*9eb0*/  ISETP.GE.AND P2, PT, R26, R81, PT ;  /* 0x000000511a00720c */ /* 0x000fc60003f46270 */
[----:B------:R0:W-:Y:S01]  /*9ec0*/  @!P3 STG.E.U16 desc[UR20][R32.64+0x140], R37 ;  /* 0x000140252000b986 */ /* 0x0001e2000c101514 */
        /* <DEDUP_REMOVED lines=19> */
[----:B------:R0:W-:Y:S01]  /*a000*/  @!P6 STG.E.U16 desc[UR20][R32.64+0x3c0], R47 ;  /* 0x0003c02f2000e986 */ /* 0x0001e2000c101514 */
[----:B------:R-:W-:-:S03]  /*a010*/  FADD.FTZ R53, R56, R53 ;  /* 0x0000003538357221 */ /* 0x000fc60000010000 */
[----:B------:R0:W-:Y:S01]  /*a020*/  @!P0 STG.E.U16 desc[UR20][R32.64+0x80], R61 ;  /* 0x0000803d20008986 */ /* 0x0001e2000c101514 */
[----:B------:R-:W-:-:S03]  /*a030*/  ISETP.GE.AND P0, PT, R24, R81, PT ;  /* 0x000000511800720c */ /* 0x000fc60003f06270 */
[----:B------:R0:W-:Y:S01]  /*a040*/  @!P1 STG.E.U16 desc[UR20][R32.64+0xc0], R35 ;  /* 0x0000c02320009986 */ /* 0x0001e2000c101514 */
[----:B------:R-:W-:Y:S01]  /*a050*/  ISETP.GE.AND P1, PT, R25, R81, PT ;  /* 0x000000511900720c */ /* 0x000fe20003f26270 */
[----:B------:R-:W-:Y:S01]  /*a060*/  UIADD3 UR10, UP0, UPT, UR10, -0x400, URZ ;  /* 0xfffffc000a0a7890 */ /* 0x000fe2000ff1e0ff */
[----:B------:R-:W-:-:S03]  /*a070*/  FADD.FTZ R54, R53, R54 ;  /* 0x0000003635367221 */ /* 0x000fc60000010000 */
[----:B------:R-:W-:Y:S02]  /*a080*/  UIADD3.X UR11, UPT, UPT, UR11, -0x1, URZ, UP0, !UPT ;  /* 0xffffffff0b0b7890 */ /* 0x000fe400087fe4ff */
[----:B------:R-:W-:Y:S01]  /*a090*/  UISETP.GT.AND UP0, UPT, UR8, 0x1, UPT ;  /* 0x000000010800788c */ /* 0x000fe2000bf04270 */
[----:B------:R-:W-:Y:S01]  /*a0a0*/  FADD.FTZ R51, R54, R51 ;  /* 0x0000003336337221 */ /* 0x000fe20000010000 */
[----:B------:R0:W-:Y:S01]  /*a0b0*/  @!P0 STG.E.U16 desc[UR20][R32.64+0x240], R41 ;  /* 0x0002402920008986 */ /* 0x0001e2000c101514 */
[----:B------:R-:W-:Y:S01]  /*a0c0*/  UIADD3 UR16, UPT, UPT, UR8, -0x1, URZ ;  /* 0xffffffff08107890 */ /* 0x000fe2000fffe0ff */
[----:B------:R-:W-:Y:S01]  /*a0d0*/  IADD3 R7, P0, PT, R7, -0x400, RZ ;  /* 0xfffffc0007077810 */ /* 0x000fe20007f1e0ff */
[----:B------:R-:W-:Y:S01]  /*a0e0*/  FADD.FTZ R6, R51, R52 ;  /* 0x0000003433067221 */ /* 0x000fe20000010000 */
[----:B------:R0:W-:Y:S01]  /*a0f0*/  @!P1 STG.E.U16 desc[UR20][R32.64+0x280], R75 ;  /* 0x0002804b20009986 */ /* 0x0001e2000c101514 */
[----:B------:R-:W-:Y:S01]  /*a100*/  IADD3 R10, P1, PT, R10, -0x400, RZ ;  /* 0xfffffc000a0a7810 */ /* 0x000fe20007f3e0ff */
[----:B------:R-:W-:Y:S01]  /*a110*/  UIADD3 UR14, UP1, UPT, UR14, -0x400, URZ ;  /* 0xfffffc000e0e7890 */ /* 0x000fe2000ff3e0ff */
[----:B------:R-:W-:Y:S01]  /*a120*/  FADD.FTZ R6, R6, R49 ;  /* 0x0000003106067221 */ /* 0x000fe20000010000 */
[----:B------:R-:W-:Y:S01]  /*a130*/  UIADD3 UR12, UP2, UPT, UR12, -0x400, URZ ;  /* 0xfffffc000c0c7890 */ /* 0x000fe2000ff5e0ff */
[----:B------:R-:W-:-:S02]  /*a140*/  IADD3.X R9, PT, PT, R9, -0x1, RZ, P0, !PT ;  /* 0xffffffff09097810 */ /* 0x000fc400007fe4ff */
[----:B------:R-:W-:Y:S01]  /*a150*/  IADD3.X R11, PT, PT, R11, -0x1, RZ, P1, !PT ;  /* 0xffffffff0b0b7810 */ /* 0x000fe20000ffe4ff */
[----:B------:R-:W-:Y:S02]  /*a160*/  UIADD3.X UR15, UPT, UPT, UR15, -0x1, URZ, UP1, !UPT ;  /* 0xffffffff0f0f7890 */ /* 0x000fe40008ffe4ff */
[----:B------:R-:W-:Y:S01]  /*a170*/  UIADD3.X UR13, UPT, UPT, UR13, -0x1, URZ, UP2, !UPT ;  /* 0xffffffff0d0d7890 */ /* 0x000fe200097fe4ff */
[----:B------:R-:W-:Y:S01]  /*a180*/  UMOV UR8, UR16 ;  /* 0x0000001000087c82 */ /* 0x000fe20008000000 */
[----:B0-----:R-:W-:Y:S10]  /*a190*/  BRA.U UP0, `(.L_x_7421) ;  /* 0xffffff6900287547 */ /* 0x001ff4000b83ffff */
.L_x_7349:
        /* <DEDUP_REMOVED lines=10> */
[----:B0-----:R-:W-:Y:S02]  /*a240*/  @P0 FADD R0, R0, R5 ;  /* 0x0000000500000221 */ /* 0x001fe40000000000 */
[----:B------:R-:W0:Y:S03]  /*a250*/  S2R R5, SR_TID.X ;  /* 0x0000000000057919 */ /* 0x000e260000002100 */
[----:B-----5:R-:W3:Y:S01]  /*a260*/  SHFL.DOWN P0, R3, R0, 0x2, 0x1f ;  /* 0x08401f0000037f89 */ /* 0x020ee20000000000 */
[----:B--2---:R-:W-:-:S13]  /*a270*/  ISETP.NE.AND P1, PT, R4, RZ, PT ;  /* 0x000000ff0400720c */ /* 0x004fda0003f25270 */
[----:B------:R-:W2:Y:S01]  /*a280*/  @!P1 S2R R9, SR_CgaCtaId ;  /* 0x0000000000099919 */ /* 0x000ea20000008800 */
[----:B---3--:R-:W-:Y:S01]  /*a290*/  @P0 FADD R3, R0, R3 ;  /* 0x0000000300030221 */ /* 0x008fe20000000000 */
[----:B------:R-:W-:-:S04]  /*a2a0*/  @!P1 MOV R0, 0x400 ;  /* 0x0000040000009802 */ /* 0x000fc80000000f00 */
[----:B------:R-:W3:Y:S01]  /*a2b0*/  SHFL.DOWN P0, R2, R3, 0x4, 0x1f ;  /* 0x08801f0003027f89 */ /* 0x000ee20000000000 */
[----:B--2---:R-:W-:Y:S01]  /*a2c0*/  @!P1 LEA R9, R9, R0, 0x18 ;  /* 0x0000000009099211 */ /* 0x004fe200078ec0ff */
[----:B---3--:R-:W-:-:S05]  /*a2d0*/  @P0 FADD R2, R3, R2 ;  /* 0x0000000203020221 */ /* 0x008fca0000000000 */
[----:B------:R-:W2:Y:S02]  /*a2e0*/  SHFL.DOWN P0, R7, R2, 0x8, 0x1f ;  /* 0x09001f0002077f89 */ /* 0x000ea40000000000 */
[----:B--2---:R-:W-:-:S05]  /*a2f0*/  @P0 FADD R7, R2, R7 ;  /* 0x0000000702070221 */ /* 0x004fca0000000000 */
[----:B------:R-:W2:Y:S02]  /*a300*/  SHFL.DOWN P0, R4, R7, 0x10, 0x1f ;  /* 0x0a001f0007047f89 */ /* 0x000ea40000000000 */
[----:B--2---:R-:W-:Y:S01]  /*a310*/  @P0 FADD R4, R7, R4 ;  /* 0x0000000407040221 */ /* 0x004fe20000000000 */
[----:B0-----:R-:W-:-:S04]  /*a320*/  ISETP.NE.AND P0, PT, R5, RZ, PT ;  /* 0x000000ff0500720c */ /* 0x001fc80003f05270 */
        /* <DEDUP_REMOVED lines=8> */
.L_x_7423:
[----:B------:R-:W-:Y:S05]  /*a3b0*/  BSYNC.RECONVERGENT B0 ;  /* 0x0000000000007941 */ /* 0x000fea0003800200 */
.L_x_7422:
[----:B------:R-:W-:Y:S01]  /*a3c0*/  UISETP.NE.U32.AND UP0, UPT, UR8, URZ, UPT ;  /* 0x000000ff0800728c */ /* 0x000fe2000bf05070 */
[----:B-1----:R-:W-:-:S03]  /*a3d0*/  ISETP.GE.AND P0, PT, R10, UR11, PT ;  /* 0x0000000b0a007c0c */ /* 0x002fc6000bf06270 */
[----:B------:R-:W-:-:S09]  /*a3e0*/  UISETP.NE.AND.EX UP0, UPT, UR9, URZ, UPT, UP0 ;  /* 0x000000ff0900728c */ /* 0x000fd2000bf05300 */
[----:B------:R-:W-:Y:S05]  /*a3f0*/  BRA.U !UP0, `(.L_x_7424) ;  /* 0x0000000108707547 */ /* 0x000fea000b800000 */
[----:B------:R-:W-:Y:S06]  /*a400*/  BAR.SYNC.DEFER_BLOCKING 0x0 ;  /* 0x0000000000007b1d */ /* 0x000fec0000010000 */
[----:B------:R-:W-:Y:S01]  /*a410*/  BSSY.RECONVERGENT B0, `(.L_x_7424) ;  /* 0x000001a000007945 */ /* 0x000fe20003800200 */
[----:B--2--5:R-:W1:Y:S01]  /*a420*/  SHFL.DOWN P1, R3, R6, 0x1, 0x1f ;  /* 0x08201f0006037f89 */ /* 0x024e620000020000 */
        /* <DEDUP_REMOVED lines=24> */
.L_x_7425:
[----:B------:R-:W-:Y:S05]  /*a5b0*/  BSYNC.RECONVERGENT B0 ;  /* 0x0000000000007941 */ /* 0x000fea0003800200 */
.L_x_7424:
[----:B------:R-:W-:Y:S05]  /*a5c0*/  @P0 EXIT ;  /* 0x000000000000094d */ /* 0x000fea0003800000 */
[----:B------:R-:W3:Y:S01]  /*a5d0*/  S2UR UR8, SR_CTAID.Y ;  /* 0x00000000000879c3 */ /* 0x000ee20000002600 */
[----:B------:R-:W3:Y:S01]  /*a5e0*/  LDCU.64 UR6, c[0x0][0x4a8] ;  /* 0x00009500ff0677ac */ /* 0x000ee20008000a00 */
[----:B------:R-:W-:Y:S01]  /*a5f0*/  MOV R0, R10 ;  /* 0x0000000a00007202 */ /* 0x000fe20000000f00 */
        /* <DEDUP_REMOVED lines=8> */
.L_x_7426:
[----:B------:R-:W-:Y:S01]  /*a680*/  LEA R6, R0, UR9, 0x2 ;  /* 0x0000000900067c11 */ /* 0x000fe2000f8e10ff */
[----:B------:R-:W-:Y:S01]  /*a690*/  UMOV UR6, UR4 ;  /* 0x0000000400067c82 */ /* 0x000fe20008000000 */
[----:B--2--5:R-:W-:-:S03]  /*a6a0*/  SHF.R.S32.HI R3, RZ, 0x1f, R0 ;  /* 0x0000001fff037819 */ /* 0x024fc60000011400 */
        /* <DEDUP_REMOVED lines=12> */
.L_x_7427:
        /* <DEDUP_REMOVED lines=9> */
.L_x_10486:


//--------------------- .text._Z25selective_scan_bwd_kernelI32Selective_Scan_bwd_kernel_traitsILi32ELi16ELb0ELb1ELb1ELb1ELb1EN3c108BFloat16EfEEv12SSMParamsBwd --------------------------
	.section	.text._Z25selective_scan_bwd_kernelI32Selective_Scan_bwd_kernel_traitsILi32ELi16ELb0ELb1ELb1ELb1ELb1EN3c108BFloat16EfEEv12SSMParamsBwd,"ax",@progbits
	.align	128
        .global         _Z25selective_scan_bwd_kernelI32Selective_Scan_bwd_kernel_traitsILi32ELi16ELb0ELb1ELb1ELb1ELb1EN3c108BFloat16EfEEv12SSMParamsBwd
        .type           _Z25selective_scan_bwd_kernelI32Selective_Scan_bwd_kernel_traitsILi32ELi16ELb0ELb1ELb1ELb1ELb1EN3c108BFloat16EfEEv12SSMParamsBwd,@function
        .size           _Z25selective_scan_bwd_kernelI32Selective_Scan_bwd_kernel_traitsILi32ELi16ELb0ELb1ELb1ELb1ELb1EN3c108BFloat16EfEEv12SSMParamsBwd,(.L_x_10487 - _Z25selective_scan_bwd_kernelI32Selective_Scan_bwd_kernel_traitsILi32ELi16ELb0ELb1ELb1ELb1ELb1EN3c108BFloat16EfEEv12SSMParamsBwd)
        .other          _Z25selective_scan_bwd_kernelI32Selective_Scan_bwd_kernel_traitsILi32ELi16ELb0ELb1ELb1ELb1ELb1EN3c108BFloat16EfEEv12SSMParamsBwd,@"STO_CUDA_ENTRY STV_DEFAULT"
_Z25selective_scan_bwd_kernelI32Selective_Scan_bwd_kernel_traitsILi32ELi16ELb0ELb1ELb1ELb1ELb1EN3c108BFloat16EfEEv12SSMParamsBwd:
.text._Z25selective_scan_bwd_kernelI32Selective_Scan_bwd_kernel_traitsILi32ELi16ELb0ELb1ELb1ELb1ELb1EN3c108BFloat16EfEEv12SSMParamsBwd:
        /* <DEDUP_REMOVED lines=20> */
[----:B------:R-:W0:Y:S01]  /*0140*/  LDCU.64 UR30, c[0x0][0x480] ;  /* 0x00009000ff1e77ac */ /* 0x000e220008000a00 */
[----:B------:R-:W0:Y:S01]  /*0150*/  LDC.64 R14, c[0x0][0x448] ;  /* 0x00011200ff0e7b82 */ /* 0x000e220000000a00 */
[----:B---3--:R-:W-:Y:S02]  /*0160*/  @UP0 ULEA UR4, UP2, UR28, UR4, 0x2 ;  /* 0x000000041c040291 */ /* 0x008fe4000f8410ff */
[----:B------:R-:W-:Y:S02]  /*0170*/  @UP1 ULEA UR6, UP3, UR28, UR6, 0x2 ;  /* 0x000000061c061291 */ /* 0x000fe4000f8610ff */
[----:B------:R-:W-:Y:S01]  /*0180*/  @UP0 ULEA.HI.X UR5, UR28, UR5, URZ, 0x2, UP2 ;  /* 0x000000051c050291 */ /* 0x000fe200090f14ff */
[----:B-1----:R-:W1:Y:S01]  /*0190*/  MUFU.RCP R0, R0 ;  /* 0x0000000000007308 */ /* 0x002e620000001000 */
[----:B------:R-:W-:Y:S01]  /*01a0*/  @UP1 ULEA.HI.X UR7, UR28, UR7, URZ, 0x2, UP3 ;  /* 0x000000071c071291 */ /* 0x000fe200098f14ff */
[----:B------:R-:W-:Y:S01]  /*01b0*/  MOV R4, UR4 ;  /* 0x0000000400047c02 */ /* 0x000fe20008000f00 */
[----:B------:R-:W-:Y:S01]  /*01c0*/  IMAD.U32 R6, RZ, RZ, UR6 ;  /* 0x00000006ff067e24 */ /* 0x000fe2000f8e00ff */
[----:B------:R-:W3:Y:S01]  /*01d0*/  LDCU.64 UR20, c[0x0][0x498] ;  /* 0x00009300ff1477ac */ /* 0x000ee20008000a00 */
[----:B------:R-:W-:Y:S01]  /*01e0*/  MOV R5, UR5 ;  /* 0x0000000500057c02 */ /* 0x000fe20008000f00 */
[----:B------:R-:W3:Y:S01]  /*01f0*/  LDC.64 R16, c[0x0][0x450] ;  /* 0x00011400ff107b82 */ /* 0x000ee20000000a00 */
[----:B------:R-:W-:-:S02]  /*0200*/  MOV R7, UR7 ;  /* 0x0000000700077c02 */ /* 0x000fc40008000f00 */
[----:B-1----:R-:W-:Y:S01]  /*0210*/  IADD3 R8, PT, PT, R0, 0xffffffe, RZ ;  /* 0x0ffffffe00087810 */ /* 0x002fe20007ffe0ff */
[----:B----4-:R-:W-:Y:S01]  /*0220*/  UIMAD.WIDE.U32 UR4, UR29, UR12, URZ ;  /* 0x0000000c1d0472a5 */ /* 0x010fe2000f8e00ff */
[----:B------:R-:W5:Y:S02]  /*0230*/  @P0 LDG.E R2, desc[UR24][R4.64] ;  /* 0x0000001804020981 */ /* 0x000f64000c1e1900 */
[----:B------:R1:W4:Y:S01]  /*0240*/  F2I.FTZ.U32.TRUNC.NTZ R9, R8 ;  /* 0x0000000800097305 */ /* 0x000322000021f000 */
[----:B------:R-:W-:Y:S01]  /*0250*/  UIMAD.WIDE.U32 UR6, UR29, UR16, URZ ;  /* 0x000000101d0672a5 */ /* 0x000fe2000f8e00ff */
[----:B------:R2:W5:Y:S01]  /*0260*/  @P1 LDG.E R3, desc[UR24][R6.64] ;  /* 0x0000001806031981 */ /* 0x000562000c1e1900 */
[----:B------:R-:W-:Y:S01]  /*0270*/  UIMAD UR5, UR29, UR13, UR5 ;  /* 0x0000000d1d0572a4 */ /* 0x000fe2000f8e0205 */
[----:B------:R-:W-:Y:S01]  /*0280*/  IABS R0, UR28 ;  /* 0x0000001c00007c13 */ /* 0x000fe20008000000 */
[----:B------:R-:W-:Y:S02]  /*0290*/  UIMAD UR7, UR29, UR17, UR7 ;  /* 0x000000111d0772a4 */ /* 0x000fe4000f8e0207 */
[----:B------:R-:W-:Y:S01]  /*02a0*/  UIMAD.WIDE.U32 UR8, UR28, UR14, UR4 ;  /* 0x0000000e1c0872a5 */ /* 0x000fe2000f8e0004 */
[----:B-1----:R-:W-:Y:S01]  /*02b0*/  HFMA2 R8, -RZ, RZ, 0, 0 ;  /* 0x00000000ff087431 */ /* 0x002fe200000001ff */
[----:B------:R-:W-:-:S02]  /*02c0*/  UIMAD.WIDE.U32 UR10, UR28, UR18, UR6 ;  /* 0x000000121c0a72a5 */ /* 0x000fc4000f8e0006 */
[----:B--2---:R-:W-:Y:S01]  /*02d0*/  ULEA UR23, UR22, 0xfffffe00, 0x9 ;  /* 0xfffffe0016177891 */ /* 0x004fe2000f8e48ff */
[----:B------:R-:W1:Y:S01]  /*02e0*/  LDC.64 R6, c[0x0][0x3c8] ;  /* 0x0000f200ff067b82 */ /* 0x000e620000000a00 */
[----:B------:R-:W-:Y:S01]  /*02f0*/  UIMAD UR19, UR28, UR19, UR11 ;  /* 0x000000131c1372a4 */ /* 0x000fe2000f8e020b */
[--C-:B----4-:R-:W-:Y:S02]  /*0300*/  IMAD.MOV R4, RZ, RZ, -R9.reuse ;  /* 0x000000ffff047224 */ /* 0x110fe400078e0a09 */
[----:B------:R-:W2:Y:S02]  /*0310*/  LDCU.128 UR4, c[0x0][0x460] ;  /* 0x00008c00ff0477ac */ /* 0x000ea40008000c00 */
[----:B------:R-:W-:Y:S01]  /*0320*/  IMAD R5, R4, R11, RZ ;  /* 0x0000000b04057224 */ /* 0x000fe200078e02ff */
[----:B------:R-:W-:Y:S02]  /*0330*/  UIADD3 UR10, UP2, UPT, UR23, UR10, URZ ;  /* 0x0000000a170a7290 */ /* 0x000fe4000ff5e0ff */
[----:B------:R-:W-:Y:S01]  /*0340*/  USHF.R.S32.HI UR26, URZ, 0x1f, UR23 ;  /* 0x0000001fff1a7899 */ /* 0x000fe20008011417 */
[----:B------:R-:W-:Y:S01]  /*0350*/  IMAD.HI.U32 R8, R9, R5, R8 ;  /* 0x0000000509087227 */ /* 0x000fe200078e0008 */
[----:B------:R-:W-:-:S02]  /*0360*/  UIMAD UR17, UR28, UR15, UR9 ;  /* 0x0000000f1c1172a4 */ /* 0x000fc4000f8e0209 */
[----:B------:R-:W-:Y:S02]  /*0370*/  UIADD3.X UR19, UPT, UPT, UR26, UR19, URZ, UP2, !UPT ;  /* 0x000000131a137290 */ /* 0x000fe400097fe4ff */
[----:B------:R-:W-:Y:S01]  /*0380*/  UIADD3 UR8, UP0, UPT, UR23, UR8, URZ ;  /* 0x0000000817087290 */ /* 0x000fe2000ff1e0ff */
[----:B------:R-:W-:Y:S01]  /*0390*/  IMAD.HI.U32 R4, R8, R0, RZ ;  /* 0x0000000008047227 */ /* 0x000fe200078e00ff */
[----:B------:R-:W4:Y:S04]  /*03a0*/  LDCU.64 UR14, c[0x0][0x3b0] ;  /* 0x00007600ff0e77ac */ /* 0x000f280008000a00 */
[----:B------:R-:W-:Y:S01]  /*03b0*/  IADD3 R5, PT, PT, -R4, RZ, RZ ;  /* 0x000000ff04057210 */ /* 0x000fe20007ffe1ff */
[----:B--2---:R-:W-:Y:S02]  /*03c0*/  ULEA UR18, UP3, UR10, UR6, 0x1 ;  /* 0x000000060a127291 */ /* 0x004fe4000f8608ff */
[----:B------:R-:W-:-:S02]  /*03d0*/  UIADD3.X UR17, UPT, UPT, UR26, UR17, URZ, UP0, !UPT ;  /* 0x000000111a117290 */ /* 0x000fc400087fe4ff */
[C---:B------:R-:W-:Y:S01]  /*03e0*/  IMAD R0, R11.reuse, R5, R0 ;  /* 0x000000050b007224 */ /* 0x040fe200078e0200 */
[----:B------:R-:W-:Y:S01]  /*03f0*/  ULEA.HI.X UR19, UR10, UR7, UR19, 0x1, UP3 ;  /* 0x000000070a137291 */ /* 0x000fe200098f0c13 */
[----:B------:R-:W2:Y:S03]  /*0400*/  LDCU.64 UR10, c[0x0][0x3d0] ;  /* 0x00007a00ff0a77ac */ /* 0x000ea60008000a00 */
[----:B------:R-:W-:Y:S01]  /*0410*/  ISETP.GT.U32.AND P1, PT, R11, R0, PT ;  /* 0x000000000b00720c */ /* 0x000fe20003f24070 */
[----:B0-----:R-:W-:Y:S02]  /*0420*/  UISETP.NE.U32.AND UP0, UPT, UR30, URZ, UPT ;  /* 0x000000ff1e00728c */ /* 0x001fe4000bf05070 */
[----:B------:R-:W-:Y:S02]  /*0430*/  ULEA UR16, UP1, UR8, UR4, 0x1 ;  /* 0x0000000408107291 */ /* 0x000fe4000f8208ff */
[----:B---3--:R-:W-:-:S02]  /*0440*/  UIMAD.WIDE.U32 UR12, UR29, UR20, URZ ;  /* 0x000000141d0c72a5 */ /* 0x008fc4000f8e00ff */
[----:B------:R-:W-:Y:S02]  /*0450*/  UISETP.NE.AND.EX UP0, UPT, UR31, URZ, UPT, UP0 ;  /* 0x000000ff1f00728c */ /* 0x000fe4000bf05300 */
[----:B------:R-:W-:Y:S02]  /*0460*/  ULEA.HI.X UR17, UR8, UR5, UR17, 0x1, UP1 ;  /* 0x0000000508117291 */ /* 0x000fe400088f0c11 */
[----:B------:R-:W-:Y:S02]  /*0470*/  UIMAD UR5, UR29, UR21, UR13 ;  /* 0x000000151d0572a4 */ /* 0x000fe4000f8e020d */
[----:B------:R-:W-:Y:S01]  /*0480*/  @!P1 IMAD.IADD R0, R0, 0x1, -R11 ;  /* 0x0000000100009824 */ /* 0x000fe200078e0a0b */
[----:B------:R-:W0:Y:S01]  /*0490*/  LDCU.64 UR20, c[0x0][0x4a0] ;  /* 0x00009400ff1477ac */ /* 0x000e220008000a00 */
[----:B------:R-:W-:Y:S02]  /*04a0*/  @!P1 IADD3 R4, PT, PT, R4, 0x1, RZ ;  /* 0x0000000104049810 */ /* 0x000fe40007ffe0ff */
[----:B------:R-:W-:Y:S01]  /*04b0*/  ISETP.NE.AND P1, PT, R10, RZ, PT ;  /* 0x000000ff0a00720c */ /* 0x000fe20003f25270 */
[----:B--2---:R-:W-:Y:S01]  /*04c0*/  UIMAD.WIDE.U32 UR8, UR29, UR10, URZ ;  /* 0x0000000a1d0872a5 */ /* 0x004fe2000f8e00ff */
[----:B------:R-:W-:Y:S01]  /*04d0*/  ISETP.GE.U32.AND P0, PT, R0, R11, PT ;  /* 0x0000000b0000720c */ /* 0x000fe20003f06070 */
[----:B------:R-:W2:Y:S01]  /*04e0*/  @UP0 LDCU UR10, c[0x0][0x384] ;  /* 0x00007080ff0a07ac */ /* 0x000ea20008000800 */
[----:B------:R-:W-:Y:S01]  /*04f0*/  LOP3.LUT R0, R10, UR28, RZ, 0x3c, !PT ;  /* 0x0000001c0a007c12 */ /* 0x000fe2000f8e3cff */
[----:B----4-:R-:W-:-:S03]  /*0500*/  UIMAD.WIDE.U32 UR6, UR29, UR14, URZ ;  /* 0x0000000e1d0672a5 */ /* 0x010fc6000f8e00ff */
[----:B------:R-:W-:Y:S01]  /*0510*/  ISETP.GE.AND P2, PT, R0, RZ, PT ;  /* 0x000000ff0000720c */ /* 0x000fe20003f46270 */
[----:B------:R-:W-:Y:S02]  /*0520*/  UIMAD UR9, UR29, UR11, UR9 ;  /* 0x0000000b1d0972a4 */ /* 0x000fe4000f8e0209 */
[----:B------:R-:W-:Y:S01]  /*0530*/  UIMAD UR7, UR29, UR15, UR7 ;  /* 0x0000000f1d0772a4 */ /* 0x000fe2000f8e0207 */
[----:B------:R-:W3:Y:S03]  /*0540*/  LDCU.64 UR14, c[0x0][0x528] ;  /* 0x0000a500ff0e77ac */ /* 0x000ee60008000a00 */
[----:B------:R-:W-:Y:S01]  /*0550*/  @P0 IADD3 R4, PT, PT, R4, 0x1, RZ ;  /* 0x0000000104040810 */ /* 0x000fe20007ffe0ff */
[----:B------:R-:W4:Y:S05]  /*0560*/  @UP0 LDCU UR11, c[0x0][0x38c] ;  /* 0x00007180ff0b07ac */ /* 0x000f2a0008000800 */
[----:B------:R-:W-:Y:S01]  /*0570*/  @!P2 IMAD.MOV R4, RZ, RZ, -R4 ;  /* 0x000000ffff04a224 */ /* 0x000fe200078e0a04 */
[----:B------:R-:W-:Y:S01]  /*0580*/  UMOV UR4, UR12 ;  /* 0x0000000c00047c82 */ /* 0x000fe20008000000 */
[----:B------:R-:W-:Y:S01]  /*0590*/  @!P1 LOP3.LUT R4, RZ, R10, RZ, 0x33, !PT ;  /* 0x0000000aff049212 */ /* 0x000fe200078e33ff */
[----:B0-----:R-:W-:Y:S01]  /*05a0*/  UIMAD.WIDE.U32 UR4, UR28, UR20, UR4 ;  /* 0x000000141c0472a5 */ /* 0x001fe2000f8e0004 */
[----:B------:R-:W0:Y:S02]  /*05b0*/  @UP0 LDCU.64 UR12, c[0x0][0x480] ;  /* 0x00009000ff0c07ac */ /* 0x000e240008000a00 */
[----:B------:R-:W-:Y:S01]  /*05c0*/  SHF.R.S32.HI R5, RZ, 0x1f, R4 ;  /* 0x0000001fff057819 */ /* 0x000fe20000011404 */
[----:B------:R-:W-:Y:S01]  /*05d0*/  IMAD.WIDE.U32 R8, R4, R12, UR8 ;  /* 0x0000000804087e25 */ /* 0x000fe2000f8e000c */
[----:B------:R-:W-:-:S02]  /*05e0*/  UIMAD UR21, UR28, UR21, UR5 ;  /* 0x000000151c1572a4 */ /* 0x000fc4000f8e0205 */
[----:B------:R-:W-:Y:S01]  /*05f0*/  UIADD3 UR5, UP1, UPT, UR23, UR4, URZ ;  /* 0x0000000417057290 */ /* 0x000fe2000ff3e0ff */
[C---:B-1----:R-:W-:Y:S01]  /*0600*/  IMAD R0, R5.reuse, R6, RZ ;  /* 0x0000000605007224 */ /* 0x042fe200078e02ff */
[----:B--2---:R-:W-:Y:S01]  /*0610*/  @UP0 UIMAD UR4, UR29, UR10, UR28 ;  /* 0x0000000a1d0402a4 */ /* 0x004fe2000f8e021c */
[----:B------:R-:W-:Y:S01]  /*0620*/  IMAD R5, R5, R12, RZ ;  /* 0x0000000c05057224 */ /* 0x000fe200078e02ff */
[----:B------:R-:W-:Y:S01]  /*0630*/  UIADD3.X UR21, UPT, UPT, UR26, UR21, URZ, UP1, !UPT ;  /* 0x000000151a157290 */ /* 0x000fe20008ffe4ff */
[C---:B------:R-:W-:Y:S01]  /*0640*/  IMAD R11, R4.reuse, R7, R0 ;  /* 0x00000007040b7224 */ /* 0x040fe200078e0200 */
[----:B------:R-:W-:Y:S01]  /*0650*/  @UP0 UIMAD UR4, UR4, UR22, URZ ;  /* 0x00000016040402a4 */ /* 0x000fe2000f8e02ff */
[C---:B------:R-:W-:Y:S01]  /*0660*/  IMAD.WIDE.U32 R6, R4.reuse, R6, UR6 ;  /* 0x0000000604067e25 */ /* 0x040fe2000f8e0006 */
[----:B---3--:R-:W-:Y:S02]  /*0670*/  ULEA UR20, UP1, UR5, UR14, 0x1 ;  /* 0x0000000e05147291 */ /* 0x008fe4000f8208ff */
        /* <DEDUP_REMOVED lines=9> */
[----:B------:R-:W-:-:S02]  /*0710*/  IADD3 R11, P2, PT, R8, UR23, RZ ;  /* 0x00000017080b7c10 */ /* 0x000fc4000ff5e0ff */
[----:B------:R-:W-:Y:S02]  /*0720*/  IADD3 R0, PT, PT, R9, R13, RZ ;  /* 0x0000000d09007210 */ /* 0x000fe40007ffe0ff */
        /* <DEDUP_REMOVED lines=43> */
.L_x_7501:
        /* <DEDUP_REMOVED lines=39> */
[----:B------:R-:W-:Y:S01]  /*0c50*/  PRMT R46, RZ, 0x7610, R46 ;  /* 0x00007610ff2e7816 */ /* 0x000fe2000000002e */
[----:B------:R-:W4:Y:S01]  /*0c60*/  @!P5 LDG.E.U16 R41, desc[UR24][R34.64+0x100] ;  /* 0x000100182229d981 */ /* 0x000f22000c1e1500 */
[----:B------:R-:W-:Y:S02]  /*0c70*/  PRMT R47, RZ, 0x7610, R47 ;  /* 0x00007610ff2f7816 */ /* 0x000fe4000000002f */
[----:B------:R-:W-:Y:S01]  /*0c80*/  P2R R97, PR, RZ, 0x8 ;  /* 0x00000008ff617803 */ /* 0x000fe20000000000 */
[----:B------:R-:W3:Y:S01]  /*0c90*/  @!P1 LDG.E.U16 R0, desc[UR24][R34.64+0x40] ;  /* 0x0000401822009981 */ /* 0x000ee2000c1e1500 */
[----:B------:R-:W-:-:S02]  /*0ca0*/  PRMT R48, RZ, 0x7610, R48 ;  /* 0x00007610ff307816 */ /* 0x000fc40000000030 */
[----:B------:R-:W-:Y:S01]  /*0cb0*/  P2R R96, PR, RZ, 0x10 ;  /* 0x00000010ff607803 */ /* 0x000fe20000000000 */
[----:B------:R-:W4:Y:S01]  /*0cc0*/  @!P0 LDG.E.U16 R44, desc[UR24][R34.64+0x1c0] ;  /* 0x0001c018222c8981 */ /* 0x000f22000c1e1500 */
[----:B------:R-:W-:Y:S02]  /*0cd0*/  ISETP.GE.AND P0, PT, R23, UR30, PT ;  /* 0x0000001e17007c0c */ /* 0x000fe4000bf06270 */
[----:B------:R-:W-:Y:S01]  /*0ce0*/  ISETP.GE.AND P6, PT, R24, UR30, PT ;  /* 0x0000001e18007c0c */ /* 0x000fe2000bfc6270 */
[----:B------:R-:W4:Y:S01]  /*0cf0*/  @!P2 LDG.E.U16 R39, desc[UR24][R34.64+0x80] ;  /* 0x000080182227a981 */ /* 0x000f22000c1e1500 */
[----:B------:R-:W-:Y:S02]  /*0d00*/  P2R R100, PR, RZ, 0x1 ;  /* 0x00000001ff647803 */ /* 0x000fe40000000000 */
[----:B------:R-:W-:Y:S01]  /*0d10*/  ISETP.GE.AND P5, PT, R25, UR30, PT ;  /* 0x0000001e19007c0c */ /* 0x000fe2000bfa6270 */
[----:B------:R-:W4:Y:S01]  /*0d20*/  @!P4 LDG.E.U16 R40, desc[UR24][R34.64+0x140] ;  /* 0x000140182228c981 */ /* 0x000f22000c1e1500 */
[----:B------:R-:W-:-:S02]  /*0d30*/  PRMT R49, RZ, 0x7610, R49 ;  /* 0x00007610ff317816 */ /* 0x000fc40000000031 */
[----:B------:R-:W-:Y:S01]  /*0d40*/  PRMT R52, RZ, 0x7610, R52 ;  /* 0x00007610ff347816 */ /* 0x000fe20000000034 */
        /* <DEDUP_REMOVED lines=23> */
[C---:B-1----:R-:W-:Y:S01]  /*0ec0*/  LEA.HI.SX32 R32, R31.reuse, R31, 0x1b ;  /* 0x0000001f1f207211 */ /* 0x042fe200078fdaff */
[C---:B------:R-:W-:Y:S01]  /*0ed0*/  VIADD R36, R31.reuse, 0x20 ;  /* 0x000000201f247836 */ /* 0x040fe20000000000 */
[C---:B------:R-:W-:Y:S01]  /*0ee0*/  IADD3 R42, PT, PT, R31.reuse, 0x40, RZ ;  /* 0x000000401f2a7810 */ /* 0x040fe20007ffe0ff */
[C---:B------:R-:W-:Y:S02]  /*0ef0*/  VIADD R58, R31.reuse, 0x80 ;  /* 0x000000801f3a7836 */ /* 0x040fe40000000000 */
[----:B------:R-:W-:Y:S02]  /*0f00*/  LEA R32, R32, UR22, 0x1 ;  /* 0x0000001620207c11 */ /* 0x000fe4000f8e08ff */
[----:B------:R-:W-:-:S02]  /*0f10*/  IADD3 R56, PT, PT, R31, 0x60, RZ ;  /* 0x000000601f387810 */ /* 0x000fc40007ffe0ff */
[C---:B------:R-:W-:Y:S02]  /*0f20*/  IADD3 R60, PT, PT, R31.reuse, 0xa0, RZ ;  /* 0x000000a01f3c7810 */ /* 0x040fe40007ffe0ff */
[-C--:B------:R-:W-:Y:S02]  /*0f30*/  LEA.HI.SX32 R36, R36, R31.reuse, 0x1b ;  /* 0x0000001f24247211 */ /* 0x080fe400078fdaff */
[-C--:B------:R-:W-:Y:S02]  /*0f40*/  LEA.HI.SX32 R34, R42, R31.reuse, 0x1b ;  /* 0x0000001f2a227211 */ /* 0x080fe400078fdaff */
[-C--:B------:R-:W-:Y:S02]  /*0f50*/  LEA.HI.SX32 R58, R58, R31.reuse, 0x1b ;  /* 0x0000001f3a3a7211 */ /* 0x080fe400078fdaff */
[-C--:B------:R-:W-:Y:S01]  /*0f60*/  LEA.HI.SX32 R35, R56, R31.reuse, 0x1b ;  /* 0x0000001f38237211 */ /* 0x080fe200078fdaff */
[----:B------:R-:W-:Y:S01]  /*0f70*/  VIADD R56, R31, 0xe0 ;  /* 0x000000e01f387836 */ /* 0x000fe20000000000 */
[----:B------:R-:W-:-:S02]  /*0f80*/  LEA.HI.SX32 R37, R60, R31, 0x1b ;  /* 0x0000001f3c257211 */ /* 0x000fc400078fdaff */
[----:B------:R-:W-:Y:S02]  /*0f90*/  IADD3 R42, PT, PT, R31, 0xc0, RZ ;  /* 0x000000c01f2a7810 */ /* 0x000fe40007ffe0ff */
[----:B------:R-:W-:Y:S02]  /*0fa0*/  LEA R34, R34, UR22, 0x1 ;  /* 0x0000001622227c11 */ /* 0x000fe4000f8e08ff */
[----:B------:R-:W-:Y:S01]  /*0fb0*/  LEA R35, R35, UR22, 0x1 ;  /* 0x0000001623237c11 */ /* 0x000fe2000f8e08ff */
[----:B------:R-:W-:Y:S01]  /*0fc0*/  VIADD R62, R31, 0x140 ;  /* 0x000001401f3e7836 */ /* 0x000fe20000000000 */
[----:B------:R-:W-:Y:S02]  /*0fd0*/  LEA R37, R37, UR22, 0x1 ;  /* 0x0000001625257c11 */ /* 0x000fe4000f8e08ff */
[----:B------:R-:W-:Y:S02]  /*0fe0*/  IADD3 R60, PT, PT, R31, 0x120, RZ ;  /* 0x000001201f3c7810 */ /* 0x000fe40007ffe0ff */
[----:B------:R-:W-:-:S02]  /*0ff0*/  LEA.HI.SX32 R42, R42, R31, 0x1b ;  /* 0x0000001f2a2a7211 */ /* 0x000fc400078fdaff */
[----:B------:R-:W-:Y:S02]  /*1000*/  P2R R76, PR, RZ, 0x40 ;  /* 0x00000040ff4c7803 */ /* 0x000fe40000000000 */
[----:B------:R-:W-:Y:S02]  /*1010*/  ISETP.NE.AND P6, PT, R99, RZ, PT ;  /* 0x000000ff6300720c */ /* 0x000fe40003fc5270 */
[-C--:B------:R-:W-:Y:S02]  /*1020*/  LEA.HI.SX32 R56, R56, R31.reuse, 0x1b ;  /* 0x0000001f38387211 */ /* 0x080fe400078fdaff */
[-C--:B------:R-:W-:Y:S02]  /*1030*/  LEA.HI.SX32 R60, R60, R31.reuse, 0x1b ;  /* 0x0000001f3c3c7211 */ /* 0x080fe400078fdaff */
[----:B------:R-:W-:Y:S02]  /*1040*/  LEA.HI.SX32 R62, R62, R31, 0x1b ;  /* 0x0000001f3e3e7211 */ /* 0x000fe400078fdaff */
        /* <DEDUP_REMOVED lines=17> */
[----:B--2---:R0:W-:Y:S02]  /*1160*/  STS.U16 [R32], R33 ;  /* 0x0000002120007388 */ /* 0x0041e40000000400 */
[----:B0-----:R-:W-:-:S02]  /*1170*/  LEA R33, R36, UR22, 0x1 ;  /* 0x0000001624217c11 */ /* 0x001fc4000f8e08ff */
[----:B------:R-:W-:Y:S02]  /*1180*/  LEA R36, R58, UR22, 0x1 ;  /* 0x000000163a247c11 */ /* 0x000fe4000f8e08ff */
[C---:B------:R-:W-:Y:S01]  /*1190*/  IADD3 R58, PT, PT, R31.reuse, 0x100, RZ ;  /* 0x000001001f3a7810 */ /* 0x040fe20007ffe0ff */
[----:B---3--:R0:W-:Y:S03]  /*11a0*/  STS.U16 [R33+0x40], R0 ;  /* 0x0000400021007388 */ /* 0x0081e60000000400 */
[----:B------:R-:W-:Y:S01]  /*11b0*/  LEA.HI.SX32 R58, R58, R31, 0x1b ;  /* 0x0000001f3a3a7211 */ /* 0x000fe200078fdaff */
[----:B----4-:R1:W-:Y:S04]  /*11c0*/  STS.U16 [R34+0x80], R39 ;  /* 0x0000802722007388 */ /* 0x0103e80000000400 */
[----:B------:R2:W-:Y:S01]  /*11d0*/  STS.U16 [R35+0xc0], R38 ;  /* 0x0000c02623007388 */ /* 0x0005e20000000400 */
[----:B0-----:R-:W-:-:S03]  /*11e0*/  IADD3 R0, PT, PT, R31, 0x160, RZ ;  /* 0x000001601f007810 */ /* 0x001fc60007ffe0ff */
[----:B------:R0:W-:Y:S01]  /*11f0*/  STS.U16 [R36+0x100], R41 ;  /* 0x0001002924007388 */ /* 0x0001e20000000400 */
[----:B------:R-:W-:Y:S02]  /*1200*/  LEA.HI.SX32 R0, R0, R31, 0x1b ;  /* 0x0000001f00007211 */ /* 0x000fe400078fdaff */
[----:B-1----:R-:W-:Y:S01]  /*1210*/  LEA R39, R56, UR22, 0x1 ;  /* 0x0000001638277c11 */ /* 0x002fe2000f8e08ff */
[----:B------:R1:W-:Y:S01]  /*1220*/  STS.U16 [R37+0x140], R40 ;  /* 0x0001402825007388 */ /* 0x0003e20000000400 */
[----:B--2---:R-:W-:Y:S02]  /*1230*/  LEA R38, R42, UR22, 0x1 ;  /* 0x000000162a267c11 */ /* 0x004fe4000f8e08ff */
[C---:B------:R-:W-:Y:S02]  /*1240*/  IADD3 R56, PT, PT, R31.reuse, 0x180, RZ ;  /* 0x000001801f387810 */ /* 0x040fe40007ffe0ff */
[----:B0-----:R-:W-:Y:S01]  /*1250*/  LEA R41, R60, UR22, 0x1 ;  /* 0x000000163c297c11 */ /* 0x001fe2000f8e08ff */
[----:B------:R0:W-:Y:S01]  /*1260*/  STS.U16 [R38+0x180], R43 ;  /* 0x0001802b26007388 */ /* 0x0001e20000000400 */
[----:B-1----:R-:W-:Y:S01]  /*1270*/  LEA R40, R58, UR22, 0x1 ;  /* 0x000000163a287c11 */ /* 0x002fe2000f8e08ff */
[----:B------:R-:W-:Y:S01]  /*1280*/  VIADD R58, R31, 0x1a0 ;  /* 0x000001a01f3a7836 */ /* 0x000fe20000000000 */
[----:B------:R-:W-:-:S02]  /*1290*/  LEA R42, R62, UR22, 0x1 ;  /* 0x000000163e2a7c11 */ /* 0x000fc4000f8e08ff */
[C---:B------:R-:W-:Y:S01]  /*12a0*/  IADD3 R60, PT, PT, R31.reuse, 0x1c0, RZ ;  /* 0x000001c01f3c7810 */ /* 0x040fe20007ffe0ff */
[----:B------:R1:W-:Y:S01]  /*12b0*/  STS.U16 [R39+0x1c0], R44 ;  /* 0x0001c02c27007388 */ /* 0x0003e20000000400 */
[C---:B------:R-:W-:Y:S02]  /*12c0*/  IADD3 R62, PT, PT, R31.reuse, 0x1e0, RZ ;  /* 0x000001e01f3e7810 */ /* 0x040fe40007ffe0ff */
[----:B0-----:R-:W-:Y:S01]  /*12d0*/  LEA R43, R0, UR22, 0x1 ;  /* 0x00000016002b7c11 */ /* 0x001fe2000f8e08ff */
[----:B------:R-:W-:Y:S01]  /*12e0*/  IMAD.SHL.U32 R0, R31, 0x10, RZ ;  /* 0x000000101f007824 */ /* 0x000fe200078e00ff */
[-C--:B------:R-:W-:Y:S01]  /*12f0*/  LEA.HI.SX32 R56, R56, R31.reuse, 0x1b ;  /* 0x0000001f38387211 */ /* 0x080fe200078fdaff */
[----:B------:R0:W-:Y:S01]  /*1300*/  STS.U16 [R40+0x200], R45 ;  /* 0x0002002d28007388 */ /* 0x0001e20000000400 */
[-C--:B------:R-:W-:Y:S02]  /*1310*/  LEA.HI.SX32 R58, R58, R31.reuse, 0x1b ;  /* 0x0000001f3a3a7211 */ /* 0x080fe400078fdaff */
[-C--:B------:R-:W-:Y:S01]  /*1320*/  LEA.HI.SX32 R60, R60, R31.reuse, 0x1b ;  /* 0x0000001f3c3c7211 */ /* 0x080fe200078fdaff */
[----:B------:R2:W-:Y:S01]  /*1330*/  STS.U16 [R41+0x240], R46 ;  /* 0x0002402e29007388 */ /* 0x0005e20000000400 */
[----:B------:R-:W-:-:S02]  /*1340*/  LEA.HI.SX32 R62, R62, R31, 0x1b ;  /* 0x0000001f3e3e7211 */ /* 0x000fc400078fdaff */
[----:B-1----:R-:W-:Y:S01]  /*1350*/  LEA R44, R56, UR22, 0x1 ;  /* 0x00000016382c7c11 */ /* 0x002fe2000f8e08ff */
        /* <DEDUP_REMOVED lines=51> */
[----:B0-----:R-:W-:Y:S02]  /*1690*/  PRMT R52, RZ, 0x7610, R52 ;  /* 0x00007610ff347816 */ /* 0x001fe40000000034 */
[----:B-1----:R-:W-:Y:S02]  /*16a0*/  PRMT R53, RZ, 0x7610, R53 ;  /* 0x00007610ff357816 */ /* 0x002fe40000000035 */
[----:B---3--:R-:W-:Y:S02]  /*16b0*/  PRMT R54, RZ, 0x7610, R54 ;  /* 0x00007610ff367816 */ /* 0x008fe40000000036 */
        /* <DEDUP_REMOVED lines=54> */
[----:B------:R-:W2:Y:S04]  /*1a20*/  LDS.U16 R52, [R48+0x2] ;  /* 0x0000020030347984 */ /* 0x000ea80000000400 */
        /* <DEDUP_REMOVED lines=53> */
[----:B-----5:R-:W-:Y:S01]  /*1d80*/  FADD.FTZ R49, R50, R3 ;  /* 0x0000000332317221 */ /* 0x020fe20000010000 */
[----:B--2---:R-:W-:-:S04]  /*1d90*/  SHF.L.U32 R52, R52, 0x10, RZ ;  /* 0x0000001034347819 */ /* 0x004fc800000006ff */
[----:B------:R-:W-:Y:S02]  /*1da0*/  FSETP.GTU.FTZ.AND P5, PT, R49, 20, PT ;  /* 0x41a000003100780b */ /* 0x000fe40003fbc000 */
[----:B---3--:R-:W-:Y:S01]  /*1db0*/  SHF.L.U32 R54, R54, 0x10, RZ ;  /* 0x0000001036367819 */ /* 0x008fe200000006ff */
[----:B----4-:R-:W-:Y:S01]  /*1dc0*/  IMAD.U32 R56, R56, 0x10000, RZ ;  /* 0x0001000038387824 */ /* 0x010fe200078e00ff */
[----:B------:R-:W-:Y:S01]  /*1dd0*/  SHF.L.U32 R58, R58, 0x10, RZ ;  /* 0x000000103a3a7819 */ /* 0x000fe200000006ff */
[--C-:B------:R-:W-:Y:S01]  /*1de0*/  FADD.FTZ R50, R52, R3.reuse ;  /* 0x0000000334327221 */ /* 0x100fe20000010000 */
[----:B------:R-:W-:Y:S01]  /*1df0*/  SHF.L.U32 R60, R60, 0x10, RZ ;  /* 0x000000103c3c7819 */ /* 0x000fe200000006ff */
[----:B------:R-:W-:Y:S01]  /*1e00*/  IMAD.U32 R62, R62, 0x10000, RZ ;  /* 0x000100003e3e7824 */ /* 0x000fe200078e00ff */
[----:B------:R-:W-:Y:S01]  /*1e10*/  SHF.L.U32 R64, R64, 0x10, RZ ;  /* 0x0000001040407819 */ /* 0x000fe200000006ff */
[--C-:B------:R-:W-:Y:S01]  /*1e20*/  FADD.FTZ R52, R54, R3.reuse ;  /* 0x0000000336347221 */ /* 0x100fe20000010000 */
[--C-:B------:R-:W-:Y:S01]  /*1e30*/  FADD.FTZ R54, R56, R3.reuse ;  /* 0x0000000338367221 */ /* 0x100fe20000010000 */
[--C-:B------:R-:W-:Y:S01]  /*1e40*/  FADD.FTZ R56, R58, R3.reuse ;  /* 0x000000033a387221 */ /* 0x100fe20000010000 */
[--C-:B------:R-:W-:Y:S01]  /*1e50*/  FADD.FTZ R58, R60, R3.reuse ;  /* 0x000000033c3a7221 */ /* 0x100fe20000010000 */
[----:B------:R-:W-:Y:S01]  /*1e60*/  BSSY.RECONVERGENT B0, `(.L_x_7429) ;  /* 0x0000043000007945 */ /* 0x000fe20003800200 */
[--C-:B------:R-:W-:Y:S01]  /*1e70*/  FADD.FTZ R60, R62, R3.reuse ;  /* 0x000000033e3c7221 */ /* 0x100fe20000010000 */
[----:B------:R-:W-:Y:S01]  /*1e80*/  FADD.FTZ R62, R64, R3 ;  /* 0x00000003403e7221 */ /* 0x000fe20000010000 */
[----:B------:R-:W-:Y:S04]  /*1e90*/  STS.U16 [R32], R69 ;  /* 0x0000004520007388 */ /* 0x000fe80000000400 */
[----:B------:R0:W-:Y:S04]  /*1ea0*/  STS.U16 [R33+0x40], R70 ;  /* 0x0000404621007388 */ /* 0x0001e80000000400 */
[----:B------:R-:W-:Y:S04]  /*1eb0*/  STS.U16 [R34+0x80], R71 ;  /* 0x0000804722007388 */ /* 0x000fe80000000400 */
[----:B------:R1:W-:Y:S01]  /*1ec0*/  STS.U16 [R35+0xc0], R72 ;  /* 0x0000c04823007388 */ /* 0x0003e20000000400 */
[----:B0-----:R-:W-:-:S03]  /*1ed0*/  IMAD.U32 R70, R53, 0x10000, RZ ;  /* 0x0001000035467824 */ /* 0x001fc600078e00ff */
[----:B------:R-:W-:Y:S01]  /*1ee0*/  STS.U16 [R36+0x100], R73 ;  /* 0x0001004924007388 */ /* 0x000fe20000000400 */
[----:B-1----:R-:W-:-:S03]  /*1ef0*/  SHF.L.U32 R72, R55, 0x10, RZ ;  /* 0x0000001037487819 */ /* 0x002fc600000006ff */
[----:B------:R0:W-:Y:S04]  /*1f00*/  STS.U16 [R37+0x140], R76 ;  /* 0x0001404c25007388 */ /* 0x0001e80000000400 */
[----:B------:R-:W-:Y:S01]  /*1f10*/  STS.U16 [R38+0x180], R75 ;  /* 0x0001804b26007388 */ /* 0x000fe20000000400 */
[----:B0-----:R-:W-:-:S03]  /*1f20*/  IMAD.U32 R76, R59, 0x10000, RZ ;  /* 0x000100003b4c7824 */ /* 0x001fc600078e00ff */
[----:B------:R0:W-:Y:S01]  /*1f30*/  STS.U16 [R39+0x1c0], R80 ;  /* 0x0001c05027007388 */ /* 0x0001e20000000400 */
[--C-:B------:R-:W-:Y:S01]  /*1f40*/  FADD.FTZ R51, R70, R3.reuse ;  /* 0x0000000346337221 */ /* 0x100fe20000010000 */
[----:B------:R-:W-:Y:S02]  /*1f50*/  FADD.FTZ R53, R72, R3 ;  /* 0x0000000348357221 */ /* 0x000fe40000010000 */
[----:B------:R-:W-:Y:S01]  /*1f60*/  STS.U16 [R40+0x200], R77 ;  /* 0x0002004d28007388 */ /* 0x000fe20000000400 */
[----:B0-----:R-:W-:-:S03]  /*1f70*/  SHF.L.U32 R80, R61, 0x10, RZ ;  /* 0x000000103d507819 */ /* 0x001fc600000006ff */
[----:B------:R0:W-:Y:S04]  /*1f80*/  STS.U16 [R41+0x240], R84 ;  /* 0x0002405429007388 */ /* 0x0001e80000000400 */
[----:B------:R-:W-:Y:S04]  /*1f90*/  STS.U16 [R42+0x280], R79 ;  /* 0x0002804f2a007388 */ /* 0x000fe80000000400 */
[----:B------:R1:W-:Y:S04]  /*1fa0*/  STS.U16 [R43+0x2c0], R68 ;  /* 0x0002c0442b007388 */ /* 0x0003e80000000400 */
[----:B------:R-:W-:Y:S01]  /*1fb0*/  STS.U16 [R44+0x300], R81 ;  /* 0x000300512c007388 */ /* 0x000fe20000000400 */
[----:B0-----:R-:W-:-:S03]  /*1fc0*/  SHF.L.U32 R84, R63, 0x10, RZ ;  /* 0x000000103f547819 */ /* 0x001fc600000006ff */
[----:B------:R0:W-:Y:S01]  /*1fd0*/  STS.U16 [R45+0x340], R88 ;  /* 0x000340582d007388 */ /* 0x0001e20000000400 */
[----:B-1----:R-:W-:-:S03]  /*1fe0*/  SHF.L.U32 R68, R57, 0x10, RZ ;  /* 0x0000001039447819 */ /* 0x002fc600000006ff */
[----:B------:R-:W-:Y:S04]  /*1ff0*/  STS.U16 [R46+0x380], R83 ;  /* 0x000380532e007388 */ /* 0x000fe80000000400 */
[----:B------:R1:W-:Y:S01]  /*2000*/  STS.U16 [R47+0x3c0], R92 ;  /* 0x0003c05c2f007388 */ /* 0x0003e20000000400 */
[----:B0-----:R-:W-:Y:S02]  /*2010*/  IMAD.U32 R88, R65, 0x10000, RZ ;  /* 0x0001000041587824 */ /* 0x001fe400078e00ff */
[--C-:B------:R-:W-:Y:S01]  /*2020*/  FADD.FTZ R55, R68, R3.reuse ;  /* 0x0000000344377221 */ /* 0x100fe20000010000 */
[--C-:B------:R-:W-:Y:S01]  /*2030*/  FADD.FTZ R57, R76, R3.reuse ;  /* 0x000000034c397221 */ /* 0x100fe20000010000 */
[--C-:B------:R-:W-:Y:S01]  /*2040*/  FADD.FTZ R59, R80, R3.reuse ;  /* 0x00000003503b7221 */ /* 0x100fe20000010000 */
[----:B-1----:R-:W-:Y:S01]  /*2050*/  SHF.L.U32 R92, R67, 0x10, RZ ;  /* 0x00000010435c7819 */ /* 0x002fe200000006ff */
[--C-:B------:R-:W-:Y:S01]  /*2060*/  FADD.FTZ R61, R84, R3.reuse ;  /* 0x00000003543d7221 */ /* 0x100fe20000010000 */
[----:B------:R-:W-:-:S03]  /*2070*/  FADD.FTZ R63, R88, R3 ;  /* 0x00000003583f7221 */ /* 0x000fc60000010000 */
[----:B------:R-:W-:Y:S01]  /*2080*/  FADD.FTZ R64, R92, R3 ;  /* 0x000000035c407221 */ /* 0x000fe20000010000 */
[----:B------:R-:W-:Y:S01]  /*2090*/  NOP ;  /* 0x0000000000007918 */ /* 0x000fe20000000000 */
[----:B------:R-:W-:Y:S05]  /*20a0*/  @P5 BRA `(.L_x_7430) ;  /* 0x0000000000785947 */ /* 0x000fea0003800000 */
        /* <DEDUP_REMOVED lines=30> */
.L_x_7430:
[----:B------:R-:W-:Y:S05]  /*2290*/  BSYNC.RECONVERGENT B0 ;  /* 0x0000000000007941 */ /* 0x000fea0003800200 */
.L_x_7429:
        /* <DEDUP_REMOVED lines=33> */
.L_x_7432:
[----:B------:R-:W-:Y:S05]  /*24b0*/  BSYNC.RECONVERGENT B0 ;  /* 0x0000000000007941 */ /* 0x000fea0003800200 */
.L_x_7431:
        /* <DEDUP_REMOVED lines=33> */
.L_x_7434:
[----:B------:R-:W-:Y:S05]  /*26d0*/  BSYNC.RECONVERGENT B0 ;  /* 0x0000000000007941 */ /* 0x000fea0003800200 */
.L_x_7433:
        /* <DEDUP_REMOVED lines=33> */
.L_x_7436:
[----:B------:R-:W-:Y:S05]  /*28f0*/  BSYNC.RECONVERGENT B0 ;  /* 0x0000000000007941 */ /* 0x000fea0003800200 */
.L_x_7435:
        /* <DEDUP_REMOVED lines=33> */
.L_x_7438:
[----:B------:R-:W-:Y:S05]  /*2b10*/  BSYNC.RECONVERGENT B0 ;  /* 0x0000000000007941 */ /* 0x000fea0003800200 */
.L_x_7437:
        /* <DEDUP_REMOVED lines=33> */
.L_x_7440:
[----:B------:R-:W-:Y:S05]  /*2d30*/  BSYNC.RECONVERGENT B0 ;  /* 0x0000000000007941 */ /* 0x000fea0003800200 */
.L_x_7439:
        /* <DEDUP_REMOVED lines=33> */
.L_x_7442:
[----:B------:R-:W-:Y:S05]  /*2f50*/  BSYNC.RECONVERGENT B0 ;  /* 0x0000000000007941 */ /* 0x000fea0003800200 */
.L_x_7441:
        /* <DEDUP_REMOVED lines=33> */
.L_x_7444:
[----:B------:R-:W-:Y:S05]  /*3170*/  BSYNC.RECONVERGENT B0 ;  /* 0x0000000000007941 */ /* 0x000fea0003800200 */
.L_x_7443:
        /* <DEDUP_REMOVED lines=33> */
.L_x_7446:
[----:B------:R-:W-:Y:S05]  /*3390*/  BSYNC.RECONVERGENT B0 ;  /* 0x0000000000007941 */ /* 0x000fea0003800200 */
.L_x_7445:
        /* <DEDUP_REMOVED lines=33> */
.L_x_7448:
[----:B------:R-:W-:Y:S05]  /*35b0*/  BSYNC.RECONVERGENT B0 ;  /* 0x0000000000007941 */ /* 0x000fea0003800200 */
.L_x_7447:
        /* <DEDUP_REMOVED lines=33> */
.L_x_7450:
[----:B------:R-:W-:Y:S05]  /*37d0*/  BSYNC.RECONVERGENT B0 ;  /* 0x0000000000007941 */ /* 0x000fea0003800200 */
.L_x_7449:
        /* <DEDUP_REMOVED lines=33> */
.L_x_7452:
[----:B------:R-:W-:Y:S05]  /*39f0*/  BSYNC.RECONVERGENT B0 ;  /* 0x0000000000007941 */ /* 0x000fea0003800200 */
.L_x_7451:
        /* <DEDUP_REMOVED lines=33> */
.L_x_7454:
[----:B------:R-:W-:Y:S05]  /*3c10*/  BSYNC.RECONVERGENT B0 ;  /* 0x0000000000007941 */ /* 0x000fea0003800200 */
.L_x_7453:
        /* <DEDUP_REMOVED lines=33> */
.L_x_7456:
[----:B------:R-:W-:Y:S05]  /*3e30*/  BSYNC.RECONVERGENT B0 ;  /* 0x0000000000007941 */ /* 0x000fea0003800200 */
.L_x_7455:
        /* <DEDUP_REMOVED lines=33> */
.L_x_7458:
[----:B------:R-:W-:Y:S05]  /*4050*/  BSYNC.RECONVERGENT B0 ;  /* 0x0000000000007941 */ /* 0x000fea0003800200 */
.L_x_7457:
        /* <DEDUP_REMOVED lines=33> */
.L_x_7460:
[----:B------:R-:W-:Y:S05]  /*4270*/  BSYNC.RECONVERGENT B0 ;  /* 0x0000000000007941 */ /* 0x000fea0003800200 */
.L_x_7459:
[----:B------:R-:W0:Y:S01]  /*4280*/  LDCU.128 UR8, c[0x0][0x410] ;  /* 0x00008200ff0877ac */ /* 0x000e220008000c00 */
[----:B------:R-:W-:Y:S01]  /*4290*/  P2R R129, PR, RZ, 0x1 ;  /* 0x00000001ff817803 */ /* 0x000fe20000000000 */
[----:B------:R-:W-:Y:S01]  /*42a0*/  LDS.U16 R107, [R48] ;  /* 0x00000000306b7984 */ /* 0x000fe20000000400 */
[----:B------:R-:W-:Y:S01]  /*42b0*/  ISETP.NE.AND P0, PT, R95, RZ, PT ;  /* 0x000000ff5f00720c */ /* 0x000fe20003f05270 */
[----:B------:R-:W-:Y:S01]  /*42c0*/  UMOV UR7, URZ ;  /* 0x000000ff00077c82 */ /* 0x000fe20008000000 */
[----:B------:R-:W-:Y:S01]  /*42d0*/  ISETP.NE.AND P6, PT, R94, RZ, PT ;  /* 0x000000ff5e00720c */ /* 0x000fe20003fc5270 */
[----:B------:R-:W-:Y:S01]  /*42e0*/  LDS.U16 R120, [R48+0x2] ;  /* 0x0000020030787984 */ /* 0x000fe20000000400 */
[----:B------:R-:W-:Y:S01]  /*42f0*/  P2R R127, PR, RZ, 0x1 ;  /* 0x00000001ff7f7803 */ /* 0x000fe20000000000 */
[----:B------:R-:W1:Y:S01]  /*4300*/  LDCU.64 UR32, c[0x0][0x490] ;  /* 0x00009200ff2077ac */ /* 0x000e620008000a00 */
[----:B------:R-:W-:Y:S01]  /*4310*/  ISETP.NE.AND P0, PT, R93, RZ, PT ;  /* 0x000000ff5d00720c */ /* 0x000fe20003f05270 */
[----:B------:R-:W2:Y:S01]  /*4320*/  LDS.U16 R122, [R48+0x4] ;  /* 0x00000400307a7984 */ /* 0x000ea20000000400 */
        /* <DEDUP_REMOVED lines=30> */
[----:B------:R-:W-:Y:S01]  /*4510*/  LDS.U16 R71, [R48+0x18] ;  /* 0x0000180030477984 */ /* 0x000fe20000000400 */
[----:B------:R-:W-:Y:S02]  /*4520*/  P2R R134, PR, RZ, 0x8 ;  /* 0x00000008ff867803 */ /* 0x000fe40000000000 */
[----:B------:R-:W-:Y:S02]  /*4530*/  ISETP.NE.AND P3, PT, R99, RZ, PT ;  /* 0x000000ff6300720c */ /* 0x000fe40003f65270 */
        /* <DEDUP_REMOVED lines=20> */
[----:B------:R-:W-:Y:S01]  /*4680*/  PRMT R138, RZ, 0x7610, R138 ;  /* 0x00007610ff8a7816 */ /* 0x000fe2000000008a */
[----:B--2---:R-:W-:Y:S01]  /*4690*/  IMAD.U32 R122, R122, 0x10000, RZ ;  /* 0x000100007a7a7824 */ /* 0x004fe200078e00ff */
[----:B------:R-:W-:Y:S01]  /*46a0*/  IADD3 R65, P5, PT, R12, UR8, RZ ;  /* 0x000000080c417c10 */ /* 0x000fe2000ffbe0ff */
[----:B------:R-:W2:Y:S03]  /*46b0*/  LDCU.64 UR8, c[0x0][0x488] ;  /* 0x00009100ff0877ac */ /* 0x000ea60008000a00 */
[----:B------:R-:W-:Y:S02]  /*46c0*/  IADD3.X R70, PT, PT, RZ, UR11, RZ, P5, !PT ;  /* 0x0000000bff467c10 */ /* 0x000fe4000affe4ff */
[----:B------:R-:W-:Y:S02]  /*46d0*/  SHF.L.U32 R107, R107, 0x10, RZ ;  /* 0x000000106b6b7819 */ /* 0x000fe400000006ff */
[----:B------:R-:W-:-:S02]  /*46e0*/  SHF.L.U32 R120, R120, 0x10, RZ ;  /* 0x0000001078787819 */ /* 0x000fc400000006ff */
[----:B---3--:R-:W-:Y:S02]  /*46f0*/  SHF.L.U32 R130, R130, 0x10, RZ ;  /* 0x0000001082827819 */ /* 0x008fe400000006ff */
[----:B0-----:R-:W-:Y:S01]  /*4700*/  SHF.L.U32 R132, R132, 0x10, RZ ;  /* 0x0000001084847819 */ /* 0x001fe200000006ff */
[----:B-----5:R-:W-:Y:S01]  /*4710*/  IMAD.U32 R72, R72, 0x10000, RZ ;  /* 0x0001000048487824 */ /* 0x020fe200078e00ff */
[----:B------:R-:W0:Y:S01]  /*4720*/  LDCU.64 UR10, c[0x0][0x508] ;  /* 0x0000a100ff0a77ac */ /* 0x000e220008000a00 */
[----:B------:R-:W3:Y:S01]  /*4730*/  LDCU.64 UR26, c[0x0][0x510] ;  /* 0x0000a200ff1a77ac */ /* 0x000ee20008000a00 */
[----:B--2---:R-:W-:-:S04]  /*4740*/  LEA R80, P5, R67, UR8, 0x1 ;  /* 0x0000000843507c11 */ /* 0x004fc8000f8a08ff */
[----:B------:R-:W-:Y:S01]  /*4750*/  LEA.HI.X R81, R67, UR9, R68, 0x1, P5 ;  /* 0x0000000943517c11 */ /* 0x000fe2000a8f0c44 */
[----:B------:R-:W2:Y:S01]  /*4760*/  LDCU.64 UR8, c[0x0][0x478] ;  /* 0x00008f00ff0877ac */ /* 0x000ea20008000a00 */
[----:B------:R-:W-:Y:S01]  /*4770*/  LDS.U16 R67, [R48+0x1c] ;  /* 0x00001c0030437984 */ /* 0x000fe20000000400 */
[----:B--2---:R-:W-:-:S04]  /*4780*/  LEA R68, P5, R65, UR8, 0x1 ;  /* 0x0000000841447c11 */ /* 0x004fc8000f8a08ff */
[----:B------:R-:W-:Y:S02]  /*4790*/  LEA.HI.X R69, R65, UR9, R70, 0x1, P5 ;  /* 0x0000000941457c11 */ /* 0x000fe4000a8f0c46 */
[----:B------:R-:W-:Y:S01]  /*47a0*/  ISETP.NE.AND P5, PT, R85, RZ, PT ;  /* 0x000000ff5500720c */ /* 0x000fe20003fa5270 */
[----:B------:R-:W-:Y:S04]  /*47b0*/  LDS.U16 R70, [R48+0x1a] ;  /* 0x00001a0030467984 */ /* 0x000fe80000000400 */
[----:B------:R-:W-:Y:S04]  /*47c0*/  LDS.U16 R85, [R48+0xc] ;  /* 0x00000c0030557984 */ /* 0x000fe80000000400 */
[----:B------:R-:W-:Y:S01]  /*47d0*/  LDS.U16 R65, [R48+0x1e] ;  /* 0x00001e0030417984 */ /* 0x000fe20000000400 */
        /* <DEDUP_REMOVED lines=45> */
[----:B----4-:R-:W-:Y:S04]  /*4ab0*/  STS.U16 [R33+0x40], R84 ;  /* 0x0000405421007388 */ /* 0x010fe80000000400 */
[----:B-----5:R-:W-:Y:S04]  /*4ac0*/  STS.U16 [R34+0x80], R83 ;  /* 0x0000805322007388 */ /* 0x020fe80000000400 */
[----:B---3--:R-:W-:Y:S04]  /*4ad0*/  STS.U16 [R35+0xc0], R88 ;  /* 0x0000c05823007388 */ /* 0x008fe80000000400 */
[----:B------:R2:W-:Y:S04]  /*4ae0*/  STS.U16 [R36+0x100], R101 ;  /* 0x0001006524007388 */ /* 0x0005e80000000400 */
        /* <DEDUP_REMOVED lines=13> */
[----:B------:R-:W0:Y:S04]  /*4bc0*/  LDS.U16 R80, [R48+0x2] ;  /* 0x0000020030507984 */ /* 0x000e280000000400 */
[----:B------:R-:W-:Y:S04]  /*4bd0*/  LDS.U16 R81, [R48+0x4] ;  /* 0x0000040030517984 */ /* 0x000fe80000000400 */
[----:B------:R-:W-:Y:S04]  /*4be0*/  LDS.U16 R83, [R48+0x6] ;  /* 0x0000060030537984 */ /* 0x000fe80000000400 */
[----:B------:R-:W-:Y:S04]  /*4bf0*/  LDS.U16 R84, [R48+0x8] ;  /* 0x0000080030547984 */ /* 0x000fe80000000400 */
[----:B------:R-:W-:Y:S04]  /*4c00*/  LDS.U16 R87, [R48+0xa] ;  /* 0x00000a0030577984 */ /* 0x000fe80000000400 */
[----:B------:R-:W0:Y:S04]  /*4c10*/  LDS.U16 R88, [R48+0xc] ;  /* 0x00000c0030587984 */ /* 0x000e280000000400 */
[----:B------:R-:W-:Y:S04]  /*4c20*/  LDS.U16 R89, [R48+0xe] ;  /* 0x00000e0030597984 */ /* 0x000fe80000000400 */
[----:B------:R-:W0:Y:S04]  /*4c30*/  LDS.U16 R91, [R48+0x10] ;  /* 0x00001000305b7984 */ /* 0x000e280000000400 */
[----:B------:R-:W-:Y:S04]  /*4c40*/  LDS.U16 R92, [R48+0x12] ;  /* 0x00001200305c7984 */ /* 0x000fe80000000400 */
[----:B------:R-:W0:Y:S04]  /*4c50*/  LDS.U16 R93, [R48+0x14] ;  /* 0x00001400305d7984 */ /* 0x000e280000000400 */
[----:B------:R-:W-:Y:S04]  /*4c60*/  LDS.U16 R95, [R48+0x16] ;  /* 0x00001600305f7984 */ /* 0x000fe80000000400 */
[----:B------:R-:W0:Y:S04]  /*4c70*/  LDS.U16 R96, [R48+0x18] ;  /* 0x0000180030607984 */ /* 0x000e280000000400 */
[----:B------:R-:W0:Y:S04]  /*4c80*/  LDS.U16 R97, [R48+0x1a] ;  /* 0x00001a0030617984 */ /* 0x000e280000000400 */
[----:B------:R-:W0:Y:S04]  /*4c90*/  LDS.U16 R99, [R48+0x1c] ;  /* 0x00001c0030637984 */ /* 0x000e280000000400 */
[----:B------:R-:W0:Y:S01]  /*4ca0*/  LDS.U16 R100, [R48+0x1e] ;  /* 0x00001e0030647984 */ /* 0x000e220000000400 */
[----:B------:R-:W-:Y:S01]  /*4cb0*/  BAR.SYNC.DEFER_BLOCKING 0x0 ;  /* 0x0000000000007b1d */ /* 0x000fe20000010000 */
[----:B--2---:R-:W-:-:S02]  /*4cc0*/  PRMT R101, RZ, 0x7610, R101 ;  /* 0x00007610ff657816 */ /* 0x004fc40000000065 */
[----:B---3--:R-:W-:-:S04]  /*4cd0*/  PRMT R114, RZ, 0x7610, R114 ;  /* 0x00007610ff727816 */ /* 0x008fc80000000072 */
[----:B------:R-:W2:Y:S01]  /*4ce0*/  @!P5 LDG.E.U16 R101, desc[UR24][R68.64] ;  /* 0x000000184465d981 */ /* 0x000ea2000c1e1500 */
[----:B------:R-:W-:Y:S02]  /*4cf0*/  ISETP.NE.AND P5, PT, R121, RZ, PT ;  /* 0x000000ff7900720c */ /* 0x000fe40003fa5270 */
[----:B------:R-:W-:Y:S01]  /*4d00*/  PRMT R103, RZ, 0x7610, R103 ;  /* 0x00007610ff677816 */ /* 0x000fe20000000067 */
[----:B------:R-:W3:Y:S01]  /*4d10*/  @!P2 LDG.E.U16 R136, desc[UR24][R68.64+0x340] ;  /* 0x000340184488a981 */ /* 0x000ee2000c1e1500 */
[----:B----4-:R-:W-:Y:S02]  /*4d20*/  PRMT R116, RZ, 0x7610, R116 ;  /* 0x00007610ff747816 */ /* 0x010fe40000000074 */
[----:B------:R-:W-:Y:S01]  /*4d30*/  PRMT R105, RZ, 0x7610, R105 ;  /* 0x00007610ff697816 */ /* 0x000fe20000000069 */
[----:B------:R-:W4:Y:S06]  /*4d40*/  @!P4 LDG.E.U16 R138, desc[UR24][R68.64+0x3c0] ;  /* 0x0003c018448ac981 */ /* 0x000f2c000c1e1500 */
[----:B------:R-:W3:Y:S01]  /*4d50*/  @!P5 LDG.E.U16 R114, desc[UR24][R68.64+0x40] ;  /* 0x000040184472d981 */ /* 0x000ee2000c1e1500 */
[----:B------:R-:W-:-:S13]  /*4d60*/  ISETP.NE.AND P5, PT, R123, RZ, PT ;  /* 0x000000ff7b00720c */ /* 0x000fda0003fa5270 */
[----:B------:R-:W4:Y:S01]  /*4d70*/  @!P5 LDG.E.U16 R103, desc[UR24][R68.64+0x80] ;  /* 0x000080184467d981 */ /* 0x000f22000c1e1500 */
[----:B------:R-:W-:-:S13]  /*4d80*/  ISETP.NE.AND P5, PT, R125, RZ, PT ;  /* 0x000000ff7d00720c */ /* 0x000fda0003fa5270 */
        /* <DEDUP_REMOVED lines=14> */
[----:B0-----:R-:W-:Y:S02]  /*4e70*/  PRMT R128, RZ, 0x7610, R128 ;  /* 0x00007610ff807816 */ /* 0x001fe40000000080 */
[----:B------:R-:W-:Y:S02]  /*4e80*/  PRMT R117, RZ, 0x7610, R117 ;  /* 0x00007610ff757816 */ /* 0x000fe40000000075 */
[----:B------:R-:W-:Y:S02]  /*4e90*/  PRMT R134, RZ, 0x7610, R134 ;  /* 0x00007610ff867816 */ /* 0x000fe40000000086 */
[----:B------:R-:W-:Y:S02]  /*4ea0*/  PRMT R121, RZ, 0x7610, R121 ;  /* 0x00007610ff797816 */ /* 0x000fe40000000079 */
[----:B------:R-:W-:Y:S01]  /*4eb0*/  PRMT R123, RZ, 0x7610, R123 ;  /* 0x00007610ff7b7816 */ /* 0x000fe2000000007b */
[----:B------:R-:W5:Y:S04]  /*4ec0*/  @!P6 LDG.E.U16 R117, desc[UR24][R68.64+0x280] ;  /* 0x000280184475e981 */ /* 0x000f68000c1e1500 */
[----:B------:R-:W5:Y:S01]  /*4ed0*/  @!P5 LDG.E.U16 R115, desc[UR24][R68.64+0x200] ;  /* 0x000200184473d981 */ /* 0x000f62000c1e1500 */
[----:B------:R-:W-:-:S03]  /*4ee0*/  ISETP.NE.AND P5, PT, R135, RZ, PT ;  /* 0x000000ff8700720c */ /* 0x000fc60003fa5270 */
[----:B------:R-:W5:Y:S04]  /*4ef0*/  @!P0 LDG.E.U16 R134, desc[UR24][R68.64+0x2c0] ;  /* 0x0002c01844868981 */ /* 0x000f68000c1e1500 */
[----:B------:R-:W5:Y:S04]  /*4f00*/  @!P1 LDG.E.U16 R121, desc[UR24][R68.64+0x300] ;  /* 0x0003001844799981 */ /* 0x000f68000c1e1500 */
[----:B------:R-:W5:Y:S04]  /*4f10*/  @!P3 LDG.E.U16 R123, desc[UR24][R68.64+0x380] ;  /* 0x00038018447bb981 */ /* 0x000f68000c1e1500 */
[----:B------:R0:W5:Y:S01]  /*4f20*/  @!P5 LDG.E.U16 R128, desc[UR24][R68.64+0x240] ;  /* 0x000240184480d981 */ /* 0x000162000c1e1500 */
[----:B------:R-:W-:Y:S01]  /*4f30*/  SHF.L.U32 R80, R80, 0x10, RZ ;  /* 0x0000001050507819 */ /* 0x000fe200000006ff */
[----:B0-----:R-:W-:Y:S01]  /*4f40*/  IMAD.U32 R69, R88, 0x10000, RZ ;  /* 0x0001000058457824 */ /* 0x001fe200078e00ff */
[----:B------:R-:W-:-:S02]  /*4f50*/  SHF.L.U32 R88, R91, 0x10, RZ ;  /* 0x000000105b587819 */ /* 0x000fc400000006ff */
[----:B------:R-:W-:Y:S01]  /*4f60*/  SHF.L.U32 R91, R93, 0x10, RZ ;  /* 0x000000105d5b7819 */ /* 0x000fe200000006ff */
[----:B------:R-:W-:Y:S01]  /*4f70*/  IMAD.U32 R93, R96, 0x10000, RZ ;  /* 0x00010000605d7824 */ /* 0x000fe200078e00ff */
[----:B------:R-:W-:Y:S02]  /*4f80*/  SHF.L.U32 R96, R97, 0x10, RZ ;  /* 0x0000001061607819 */ /* 0x000fe400000006ff */
[----:B------:R-:W-:Y:S01]  /*4f90*/  SHF.L.U32 R97, R99, 0x10, RZ ;  /* 0x0000001063617819 */ /* 0x000fe200000006ff */
[----:B------:R-:W-:Y:S02]  /*4fa0*/  IMAD.U32 R99, R100, 0x10000, RZ ;  /* 0x0001000064637824 */ /* 0x000fe400078e00ff */
[----:B------:R-:W-:Y:S02]  /*4fb0*/  FMUL.FTZ R127, R80, -1.4426950216293334961 ;  /* 0xbfb8aa3b507f7820 */ /* 0x000fe40000410000 */
[----:B------:R-:W-:Y:S01]  /*4fc0*/  FMUL.FTZ R100, R97, -1.4426950216293334961 ;  /* 0xbfb8aa3b61647820 */ /* 0x000fe20000410000 */
[----:B------:R-:W-:Y:S01]  /*4fd0*/  SHF.L.U32 R81, R81, 0x10, RZ ;  /* 0x0000001051517819 */ /* 0x000fe200000006ff */
[----:B------:R-:W-:-:S02]  /*4fe0*/  IMAD.U32 R79, R79, 0x10000, RZ ;  /* 0x000100004f4f7824 */ /* 0x000fc400078e00ff */
[----:B------:R-:W-:Y:S02]  /*4ff0*/  MUFU.EX2 R153, R100 ;  /* 0x0000006400997308 */ /* 0x000fe40000000800 */
[----:B------:R-:W-:Y:S01]  /*5000*/  FMUL.FTZ R129, R81, -1.4426950216293334961 ;  /* 0xbfb8aa3b51817820 */ /* 0x000fe20000410000 */
[----:B------:R-:W-:Y:S01]  /*5010*/  FMUL.FTZ R125, R79, -1.4426950216293334961 ;  /* 0xbfb8aa3b4f7d7820 */ /* 0x000fe20000410000 */
[----:B------:R-:W-:Y:S04]  /*5020*/  MUFU.EX2 R127, R127 ;  /* 0x0000007f007f7308 */ /* 0x000fe80000000800 */
[----:B------:R-:W-:Y:S04]  /*5030*/  MUFU.EX2 R129, R129 ;  /* 0x0000008100817308 */ /* 0x000fe80000000800 */
[----:B------:R-:W0:Y:S01]  /*5040*/  MUFU.EX2 R125, R125 ;  /* 0x0000007d007d7308 */ /* 0x000e220000000800 */
[----:B------:R-:W-:Y:S01]  /*5050*/  SHF.L.U32 R68, R87, 0x10, RZ ;  /* 0x0000001057447819 */ /* 0x000fe200000006ff */
[----:B------:R-:W-:Y:S01]  /*5060*/  IMAD.U32 R83, R83, 0x10000, RZ ;  /* 0x0001000053537824 */ /* 0x000fe200078e00ff */
[----:B------:R-:W-:Y:S01]  /*5070*/  SHF.L.U32 R87, R89, 0x10, RZ ;  /* 0x0000001059577819 */ /* 0x000fe200000006ff */
[----:B------:R-:W-:Y:S01]  /*5080*/  IMAD.U32 R89, R92, 0x10000, RZ ;  /* 0x000100005c597824 */ /* 0x000fe200078e00ff */
[----:B------:R-:W-:Y:S01]  /*5090*/  SHF.L.U32 R92, R95, 0x10, RZ ;  /* 0x000000105f5c7819 */ /* 0x000fe200000006ff */
[----:B------:R-:W-:Y:S01]  /*50a0*/  FMUL.FTZ R95, R91, -1.4426950216293334961 ;  /* 0xbfb8aa3b5b5f7820 */ /* 0x000fe20000410000 */
[----:B0-----:R-:W-:Y:S01]  /*50b0*/  FADD.FTZ R125, R125, 1 ;  /* 0x3f8000007d7d7421 */ /* 0x001fe20000010000 */
[----:B------:R-:W-:Y:S01]  /*50c0*/  SHF.L.U32 R84, R84, 0x10, RZ ;  /* 0x0000001054547819 */ /* 0x000fe200000006ff */
[----:B------:R-:W-:Y:S01]  /*50d0*/  FMUL.FTZ R131, R83, -1.4426950216293334961 ;  /* 0xbfb8aa3b53837820 */ /* 0x000fe20000410000 */
[----:B------:R0:W-:Y:S03]  /*50e0*/  MUFU.EX2 R142, R95 ;  /* 0x0000005f008e7308 */ /* 0x0001e60000000800 */
[----:B------:R-:W-:-:S02]  /*50f0*/  FMUL.FTZ R133, R84, -1.4426950216293334961 ;  /* 0xbfb8aa3b54857820 */ /* 0x000fc40000410000 */
[----:B------:R-:W1:Y:S01]  /*5100*/  MUFU.EX2 R131, R131 ;  /* 0x0000008300837308 */ /* 0x000e620000000800 */
[----:B0-----:R-:W-:Y:S01]  /*5110*/  FMUL.FTZ R95, R99, -1.4426950216293334961 ;  /* 0xbfb8aa3b635f7820 */ /* 0x001fe20000410000 */
[----:B------:R-:W-:-:S03]  /*5120*/  FMUL.FTZ R135, R68, -1.4426950216293334961 ;  /* 0xbfb8aa3b44877820 */ /* 0x000fc60000410000 */
[----:B------:R-:W-:Y:S01]  /*5130*/  MUFU.EX2 R155, R95 ;  /* 0x0000005f009b7308 */ /* 0x000fe20000000800 */
[----:B------:R-:W-:-:S03]  /*5140*/  FMUL.FTZ R137, R69, -1.4426950216293334961 ;  /* 0xbfb8aa3b45897820 */ /* 0x000fc60000410000 */
[----:B------:R-:W0:Y:S01]  /*5150*/  MUFU.EX2 R133, R133 ;  /* 0x0000008500857308 */ /* 0x000e220000000800 */
[----:B------:R-:W-:-:S03]  /*5160*/  FMUL.FTZ R145, R96, -1.4426950216293334961 ;  /* 0xbfb8aa3b60917820 */ /* 0x000fc60000410000 */
[----:B------:R-:W0:Y:S04]  /*5170*/  MUFU.EX2 R135, R135 ;  /* 0x0000008700877308 */ /* 0x000e280000000800 */
[----:B------:R-:W0:Y:S04]  /*5180*/  MUFU.EX2 R137, R137 ;  /* 0x0000008900897308 */ /* 0x000e280000000800 */
[----:B------:R-:W-:Y:S01]  /*5190*/  MUFU.EX2 R151, R145 ;  /* 0x0000009100977308 */ /* 0x000fe20000000800 */
[----:B------:R-:W-:Y:S01]  /*51a0*/  FMUL.FTZ R139, R87, -1.4426950216293334961 ;  /* 0xbfb8aa3b578b7820 */ /* 0x000fe20000410000 */
[----:B------:R-:W-:-:S05]  /*51b0*/  FMUL.FTZ R140, R88, -1.4426950216293334961 ;  /* 0xbfb8aa3b588c7820 */ /* 0x000fca0000410000 */
[----:B------:R-:W0:Y:S01]  /*51c0*/  MUFU.EX2 R139, R139 ;  /* 0x0000008b008b7308 */ /* 0x000e220000000800 */
[----:B--2---:R-:W-:Y:S04]  /*51d0*/  STS.U16 [R32], R101 ;  /* 0x0000006520007388 */ /* 0x004fe80000000400 */
[----:B---3--:R-:W-:Y:S04]  /*51e0*/  STS.U16 [R33+0x40], R114 ;  /* 0x0000407221007388 */ /* 0x008fe80000000400 */
[----:B----4-:R-:W-:Y:S04]  /*51f0*/  STS.U16 [R34+0x80], R103 ;  /* 0x0000806722007388 */ /* 0x010fe80000000400 */
[----:B------:R-:W-:Y:S04]  /*5200*/  STS.U16 [R35+0xc0], R116 ;  /* 0x0000c07423007388 */ /* 0x000fe80000000400 */
[----:B-----5:R2:W-:Y:S04]  /*5210*/  STS.U16 [R36+0x100], R105 ;  /* 0x0001006924007388 */ /* 0x0205e80000000400 */
        /* <DEDUP_REMOVED lines=12> */
[----:B------:R-:W4:Y:S04]  /*52e0*/  LDS.U16 R100, [R48] ;  /* 0x0000000030647984 */ /* 0x000f280000000400 */
[----:B------:R-:W5:Y:S01]  /*52f0*/  LDS.U16 R103, [R48+0x4] ;  /* 0x0000040030677984 */ /* 0x000f620000000400 */
[----:B--2---:R-:W-:Y:S01]  /*5300*/  FADD.FTZ R105, R127, 1 ;  /* 0x3f8000007f697421 */ /* 0x004fe20000010000 */
[----:B------:R-:W-:Y:S01]  /*5310*/  FADD.FTZ R116, R129, 1 ;  /* 0x3f80000081747421 */ /* 0x000fe20000010000 */
[----:B------:R-:W3:Y:S01]  /*5320*/  MUFU.RCP R114, R125 ;  /* 0x0000007d00727308 */ /* 0x000ee20000001000 */
[----:B------:R-:W2:Y:S04]  /*5330*/  LDS.U16 R101, [R48+0x2] ;  /* 0x0000020030657984 */ /* 0x000ea80000000400 */
[----:B------:R-:W2:Y:S03]  /*5340*/  LDS.U16 R117, [R48+0x6] ;  /* 0x0000060030757984 */ /* 0x000ea60000000400 */
[----:B------:R-:W0:Y:S01]  /*5350*/  MUFU.RCP R105, R105 ;  /* 0x0000006900697308 */ /* 0x000e220000001000 */
[----:B------:R-:W2:Y:S04]  /*5360*/  LDS.U16 R121, [R48+0x8] ;  /* 0x0000080030797984 */ /* 0x000ea80000000400 */
[----:B------:R-:W2:Y:S03]  /*5370*/  LDS.U16 R123, [R48+0xa] ;  /* 0x00000a00307b7984 */ /* 0x000ea60000000400 */
[----:B------:R-:W5:Y:S01]  /*5380*/  MUFU.RCP R116, R116 ;  /* 0x0000007400747308 */ /* 0x000f620000001000 */
[----:B------:R-:W2:Y:S01]  /*5390*/  LDS.U16 R127, [R48+0xc] ;  /* 0x00000c00307f7984 */ /* 0x000ea20000000400 */
[----:B---3--:R-:W-:Y:S01]  /*53a0*/  FADD.FTZ R134, -R114, 1 ;  /* 0x3f80000072867421 */ /* 0x008fe20000010100 */
[----:B-1----:R-:W-:Y:S01]  /*53b0*/  FADD.FTZ R124, R131, 1 ;  /* 0x3f800000837c7421 */ /* 0x002fe20000010000 */
[----:B0-----:R-:W-:Y:S01]  /*53c0*/  FADD.FTZ R109, R133, 1 ;  /* 0x3f800000856d7421 */ /* 0x001fe20000010000 */
[----:B------:R-:W-:-:S03]  /*53d0*/  FADD.FTZ R115, R135, 1 ;  /* 0x3f80000087737421 */ /* 0x000fc60000010000 */
[----:B------:R-:W0:Y:S01]  /*53e0*/  MUFU.EX2 R140, R140 ;  /* 0x0000008c008c7308 */ /* 0x000e220000000800 */
[----:B------:R-:W-:Y:S01]  /*53f0*/  FADD.FTZ R126, R137, 1 ;  /* 0x3f800000897e7421 */ /* 0x000fe20000010000 */
[----:B------:R-:W-:Y:S01]  /*5400*/  FADD.FTZ R95, -R105, 1 ;  /* 0x3f800000695f7421 */ /* 0x000fe20000010100 */
[----:B------:R-:W-:Y:S01]  /*5410*/  FMUL.FTZ R144, R93, -1.4426950216293334961 ;  /* 0xbfb8aa3b5d907820 */ /* 0x000fe20000410000 */
[----:B------:R-:W-:Y:S01]  /*5420*/  FADD.FTZ R128, R139, 1 ;  /* 0x3f8000008b807421 */ /* 0x000fe20000010000 */
[----:B------:R-:W-:Y:S01]  /*5430*/  FMUL.FTZ R141, R89, -1.4426950216293334961 ;  /* 0xbfb8aa3b598d7820 */ /* 0x000fe20000410000 */
[----:B------:R-:W-:Y:S01]  /*5440*/  FMUL.FTZ R143, R92, -1.4426950216293334961 ;  /* 0xbfb8aa3b5c8f7820 */ /* 0x000fe20000410000 */
[----:B------:R-:W-:Y:S01]  /*5450*/  LDS.U16 R152, [R48+0x18] ;  /* 0x0000180030987984 */ /* 0x000fe20000000400 */
[----:B----4-:R-:W-:Y:S01]  /*5460*/  SHF.L.U32 R100, R100, 0x10, RZ ;  /* 0x0000001064647819 */ /* 0x010fe200000006ff */
[----:B------:R-:W-:Y:S02]  /*5470*/  FFMA.FTZ R125, R80, R95, 1 ;  /* 0x3f800000507d7423 */ /* 0x000fe4000001005f */
[----:B------:R-:W-:Y:S01]  /*5480*/  LDS.U16 R150, [R48+0x14] ;  /* 0x0000140030967984 */ /* 0x000fe20000000400 */
[----:B-----5:R-:W-:-:S02]  /*5490*/  IMAD.U32 R103, R103, 0x10000, RZ ;  /* 0x0001000067677824 */ /* 0x020fc400078e00ff */
[----:B------:R-:W-:Y:S01]  /*54a0*/  FMUL.FTZ R95, R107, R100 ;  /* 0x000000646b5f7220 */ /* 0x000fe20000410000 */
[----:B------:R-:W-:Y:S01]  /*54b0*/  FADD.FTZ R138, -R116, 1 ;  /* 0x3f800000748a7421 */ /* 0x000fe20000010100 */
[----:B------:R-:W-:Y:S01]  /*54c0*/  FFMA.FTZ R134, R79, R134, 1 ;  /* 0x3f8000004f867423 */ /* 0x000fe20000010086 */
[----:B------:R-:W-:Y:S01]  /*54d0*/  FMUL.FTZ R129, R122, R103 ;  /* 0x000000677a817220 */ /* 0x000fe20000410000 */
[----:B------:R-:W-:Y:S01]  /*54e0*/  FMUL.FTZ R95, R114, R95 ;  /* 0x0000005f725f7220 */ /* 0x000fe20000410000 */
[----:B------:R-:W-:Y:S01]  /*54f0*/  FFMA.FTZ R138, R81, R138, 1 ;  /* 0x3f800000518a7423 */ /* 0x000fe2000001008a */
[----:B------:R-:W1:Y:S01]  /*5500*/  MUFU.RCP R124, R124 ;  /* 0x0000007c007c7308 */ /* 0x000e620000001000 */
[----:B------:R-:W-:Y:S01]  /*5510*/  FMUL.FTZ R129, R116, R129 ;  /* 0x0000008174817220 */ /* 0x000fe20000410000 */
[----:B------:R-:W-:Y:S01]  /*5520*/  FMUL.FTZ R145, R95, R134 ;  /* 0x000000865f917220 */ /* 0x000fe20000410000 */
[----:B--2---:R-:W-:-:S05]  /*5530*/  SHF.L.U32 R101, R101, 0x10, RZ ;  /* 0x0000001065657819 */ /* 0x004fca00000006ff */
[----:B------:R-:W2:Y:S01]  /*5540*/  MUFU.RCP R109, R109 ;  /* 0x0000006d006d7308 */ /* 0x000ea20000001000 */
[----:B------:R-:W-:Y:S01]  /*5550*/  FMUL.FTZ R95, R129, R138 ;  /* 0x0000008a815f7220 */ /* 0x000fe20000410000 */
[----:B------:R-:W-:Y:S01]  /*5560*/  SHF.L.U32 R117, R117, 0x10, RZ ;  /* 0x0000001075757819 */ /* 0x000fe200000006ff */
[----:B------:R-:W3:Y:S01]  /*5570*/  LDS.U16 R129, [R48+0xe] ;  /* 0x00000e0030817984 */ /* 0x000ee20000000400 */
[----:B------:R-:W-:-:S03]  /*5580*/  IMAD.U32 R134, R94, 0x10000, RZ ;  /* 0x000100005e867824 */ /* 0x000fc600078e00ff */
[----:B------:R-:W4:Y:S01]  /*5590*/  LDS.U16 R94, [R48+0x10] ;  /* 0x00001000305e7984 */ /* 0x000f220000000400 */
[----:B------:R-:W5:Y:S01]  /*55a0*/  MUFU.RCP R115, R115 ;  /* 0x0000007300737308 */ /* 0x000f620000001000 */
[----:B------:R-:W-:Y:S01]  /*55b0*/  FMUL.FTZ R136, R120, R101 ;  /* 0x0000006578887220 */ /* 0x000fe20000410000 */
[----:B0-----:R-:W-:Y:S01]  /*55c0*/  FADD.FTZ R140, R140, 1 ;  /* 0x3f8000008c8c7421 */ /* 0x001fe20000010000 */
[----:B-1----:R-:W-:Y:S01]  /*55d0*/  FADD.FTZ R138, -R124, 1 ;  /* 0x3f8000007c8a7421 */ /* 0x002fe20000010100 */
[----:B------:R-:W-:Y:S01]  /*55e0*/  SHF.L.U32 R121, R121, 0x10, RZ ;  /* 0x0000001079797819 */ /* 0x000fe200000006ff */
[----:B------:R-:W-:-:S03]  /*55f0*/  FMUL.FTZ R136, R105, R136 ;  /* 0x0000008869887220 */ /* 0x000fc60000410000 */
[----:B------:R-:W0:Y:S01]  /*5600*/  MUFU.RCP R126, R126 ;  /* 0x0000007e007e7308 */ /* 0x000e220000001000 */
[----:B------:R-:W-:Y:S01]  /*5610*/  FMUL.FTZ R131, R130, R117 ;  /* 0x0000007582837220 */ /* 0x000fe20000410000 */
[----:B------:R-:W-:Y:S01]  /*5620*/  FMUL.FTZ R158, R136, R125 ;  /* 0x0000007d889e7220 */ /* 0x000fe20000410000 */
[----:B------:R-:W-:Y:S01]  /*5630*/  FFMA.FTZ R138, R83, R138, 1 ;  /* 0x3f800000538a7423 */ /* 0x000fe2000001008a */
[----:B--2---:R-:W-:Y:S01]  /*5640*/  FADD.FTZ R133, -R109, 1 ;  /* 0x3f8000006d857421 */ /* 0x004fe20000010100 */
[----:B------:R-:W-:Y:S01]  /*5650*/  FMUL.FTZ R131, R124, R131 ;  /* 0x000000837c837220 */ /* 0x000fe20000410000 */
[----:B------:R-:W-:Y:S02]  /*5660*/  IMAD.U32 R123, R123, 0x10000, RZ ;  /* 0x000100007b7b7824 */ /* 0x000fe400078e00ff */
[----:B------:R-:W-:Y:S01]  /*5670*/  FADD.FTZ R137, R142, 1 ;  /* 0x3f8000008e897421 */ /* 0x000fe20000010000 */
[----:B------:R1:W2:Y:S01]  /*5680*/  MUFU.EX2 R148, R144 ;  /* 0x0000009000947308 */ /* 0x0002a20000000800 */
[----:B------:R-:W-:Y:S01]  /*5690*/  SHF.L.U32 R127, R127, 0x10, RZ ;  /* 0x000000107f7f7819 */ /* 0x000fe200000006ff */
[----:B------:R-:W4:Y:S02]  /*56a0*/  LDS.U16 R139, [R48+0x16] ;  /* 0x00001600308b7984 */ /* 0x000f240000000400 */
[----:B------:R1:W-:Y:S01]  /*56b0*/  MUFU.RCP R125, R140 ;  /* 0x0000008c007d7308 */ /* 0x0003e20000001000 */
[----:B-----5:R-:W-:Y:S01]  /*56c0*/  FADD.FTZ R135, -R115, 1 ;  /* 0x3f80000073877421 */ /* 0x020fe20000010100 */
[----:B------:R-:W-:Y:S01]  /*56d0*/  FMUL.FTZ R162, R131, R138 ;  /* 0x0000008a83a27220 */ /* 0x000fe20000410000 */
[----:B------:R-:W-:Y:S01]  /*56e0*/  FFMA.FTZ R133, R84, R133, 1 ;  /* 0x3f80000054857423 */ /* 0x000fe20000010085 */
[----:B------:R-:W-:Y:S01]  /*56f0*/  FMUL.FTZ R142, R134, R123 ;  /* 0x0000007b868e7220 */ /* 0x000fe20000410000 */
[----:B------:R-:W-:-:S03]  /*5700*/  SHF.L.U32 R138, R85, 0x10, RZ ;  /* 0x00000010558a7819 */ /* 0x000fc600000006ff */
[----:B------:R-:W5:Y:S01]  /*5710*/  MUFU.RCP R128, R128 ;  /* 0x0000008000807308 */ /* 0x000f620000001000 */
[----:B-1----:R-:W-:Y:S01]  /*5720*/  FMUL.FTZ R140, R132, R121 ;  /* 0x00000079848c7220 */ /* 0x002fe20000410000 */
[----:B------:R-:W-:-:S03]  /*5730*/  FFMA.FTZ R144, R68, R135, 1 ;  /* 0x3f80000044907423 */ /* 0x000fc60000010087 */
[----:B------:R-:W-:Y:S01]  /*5740*/  FMUL.FTZ R140, R109, R140 ;  /* 0x0000008c6d8c7220 */ /* 0x000fe20000410000 */
[----:B------:R-:W-:Y:S01]  /*5750*/  FMUL.FTZ R135, R115, R142 ;  /* 0x0000008e73877220 */ /* 0x000fe20000410000 */
[----:B------:R-:W-:Y:S02]  /*5760*/  FMUL.FTZ R85, R138, R127 ;  /* 0x0000007f8a557220 */ /* 0x000fe40000410000 */
[----:B------:R-:W-:Y:S01]  /*5770*/  FMUL.FTZ R147, R140, R133 ;  /* 0x000000858c937220 */ /* 0x000fe20000410000 */
[----:B0-----:R-:W-:Y:S01]  /*5780*/  FADD.FTZ R140, -R126, 1 ;  /* 0x3f8000007e8c7421 */ /* 0x001fe20000010100 */
[----:B------:R-:W-:Y:S01]  /*5790*/  FMUL.FTZ R164, R135, R144 ;  /* 0x0000009087a47220 */ /* 0x000fe20000410000 */
[----:B------:R-:W0:Y:S01]  /*57a0*/  MUFU.EX2 R141, R141 ;  /* 0x0000008d008d7308 */ /* 0x000e220000000800 */
[----:B--2---:R-:W-:Y:S01]  /*57b0*/  FADD.FTZ R144, R148, 1 ;  /* 0x3f80000094907421 */ /* 0x004fe20000010000 */
[----:B------:R-:W-:Y:S01]  /*57c0*/  FFMA.FTZ R154, R69, R140, 1 ;  /* 0x3f800000459a7423 */ /* 0x000fe2000001008c */
[----:B------:R-:W-:Y:S01]  /*57d0*/  FMUL.FTZ R85, R126, R85 ;  /* 0x000000557e557220 */ /* 0x000fe20000410000 */
[----:B------:R-:W1:Y:S01]  /*57e0*/  MUFU.EX2 R143, R143 ;  /* 0x0000008f008f7308 */ /* 0x000e620000000800 */
[----:B------:R-:W2:Y:S01]  /*57f0*/  LDS.U16 R148, [R48+0x12] ;  /* 0x0000120030947984 */ /* 0x000ea20000000400 */
[----:B---3--:R-:W-:Y:S01]  /*5800*/  SHF.L.U32 R129, R129, 0x10, RZ ;  /* 0x0000001081817819 */ /* 0x008fe200000006ff */
[----:B------:R-:W-:-:S02]  /*5810*/  IMAD.U32 R140, R77, 0x10000, RZ ;  /* 0x000100004d8c7824 */ /* 0x000fc400078e00ff */
[----:B------:R-:W-:Y:S01]  /*5820*/  FMUL.FTZ R149, R85, R154 ;  /* 0x0000009a55957220 */ /* 0x000fe20000410000 */
[----:B------:R-:W-:Y:S01]  /*5830*/  SHF.L.U32 R85, R76, 0x10, RZ ;  /* 0x000000104c557819 */ /* 0x000fe200000006ff */
[----:B-----5:R-:W-:Y:S01]  /*5840*/  FADD.FTZ R154, -R128, 1 ;  /* 0x3f800000809a7421 */ /* 0x020fe20000010100 */
[----:B------:R-:W-:Y:S01]  /*5850*/  FMUL.FTZ R133, R140, R129 ;  /* 0x000000818c857220 */ /* 0x000fe20000410000 */
[----:B----4-:R-:W-:Y:S02]  /*5860*/  IMAD.U32 R76, R94, 0x10000, RZ ;  /* 0x000100005e4c7824 */ /* 0x010fe400078e00ff */
[----:B------:R-:W-:Y:S01]  /*5870*/  FFMA.FTZ R154, R87, R154, 1 ;  /* 0x3f800000579a7423 */ /* 0x000fe2000001009a */
[----:B------:R-:W-:Y:S01]  /*5880*/  FMUL.FTZ R133, R128, R133 ;  /* 0x0000008580857220 */ /* 0x000fe20000410000 */
[----:B------:R-:W-:Y:S01]  /*5890*/  FMUL.FTZ R94, R85, R76 ;  /* 0x0000004c555e7220 */ /* 0x000fe20000410000 */
[----:B0-----:R-:W-:Y:S01]  /*58a0*/  FADD.FTZ R136, R141, 1 ;  /* 0x3f8000008d887421 */ /* 0x001fe20000010000 */
[----:B-1----:R-:W-:Y:S01]  /*58b0*/  FADD.FTZ R131, R143, 1 ;  /* 0x3f8000008f837421 */ /* 0x002fe20000010000 */
[----:B------:R-:W-:Y:S01]  /*58c0*/  FMUL.FTZ R166, R133, R154 ;  /* 0x0000009a85a67220 */ /* 0x000fe20000410000 */
[C---:B------:R-:W-:Y:S01]  /*58d0*/  FMUL.FTZ R133, R125.reuse, R94 ;  /* 0x0000005e7d857220 */ /* 0x040fe20000410000 */
[----:B------:R-:W-:Y:S04]  /*58e0*/  LDS.U16 R141, [R48+0x1c] ;  /* 0x00001c00308d7984 */ /* 0x000fe80000000400 */
[----:B------:R-:W-:Y:S04]  /*58f0*/  LDS.U16 R143, [R48+0x1e] ;  /* 0x00001e00308f7984 */ /* 0x000fe80000000400 */
[----:B------:R-:W0:Y:S01]  /*5900*/  LDS.U16 R94, [R48+0x1a] ;  /* 0x00001a00305e7984 */ /* 0x000e220000000400 */
[----:B------:R1:W3:Y:S08]  /*5910*/  MUFU.RCP R142, R137 ;  /* 0x00000089008e7308 */ /* 0x0002f00000001000 */
[----:B------:R-:W4:Y:S01]  /*5920*/  MUFU.RCP R131, R131 ;  /* 0x0000008300837308 */ /* 0x000f220000001000 */
[----:B------:R-:W-:-:S07]  /*5930*/  FADD.FTZ R135, -R125, 1 ;  /* 0x3f8000007d877421 */ /* 0x000fce0000010100 */
[----:B------:R-:W5:Y:S01]  /*5940*/  MUFU.RCP R136, R136 ;  /* 0x0000008800887308 */ /* 0x000f620000001000 */
[----:B------:R-:W-:Y:S01]  /*5950*/  FADD.FTZ R77, R151, 1 ;  /* 0x3f800000974d7421 */ /* 0x000fe20000010000 */
[----:B------:R-:W-:Y:S01]  /*5960*/  FFMA.FTZ R156, R88, R135, 1 ;  /* 0x3f800000589c7423 */ /* 0x000fe20000010087 */
[----:B------:R-:W-:-:S05]  /*5970*/  FADD.FTZ R153, R153, 1 ;  /* 0x3f80000099997421 */ /* 0x000fca0000010000 */
[----:B------:R-:W0:Y:S01]  /*5980*/  MUFU.RCP R144, R144 ;  /* 0x0000009000907308 */ /* 0x000e220000001000 */
[----:B------:R-:W-:Y:S01]  /*5990*/  FADD.FTZ R155, R155, 1 ;  /* 0x3f8000009b9b7421 */ /* 0x000fe20000010000 */
[----:B------:R-:W-:Y:S01]  /*59a0*/  FMUL.FTZ R151, R133, R156 ;  /* 0x0000009c85977220 */ /* 0x000fe20000410000 */
[----:B-1----:R-:W-:Y:S01]  /*59b0*/  SHF.L.U32 R137, R71, 0x10, RZ ;  /* 0x0000001047897819 */ /* 0x002fe200000006ff */
[----:B---3--:R-:W-:Y:S01]  /*59c0*/  FADD.FTZ R168, -R142, 1 ;  /* 0x3f8000008ea87421 */ /* 0x008fe20000010100 */
[----:B------:R-:W-:Y:S01]  /*59d0*/  SHF.L.U32 R139, R139, 0x10, RZ ;  /* 0x000000108b8b7819 */ /* 0x000fe200000006ff */
[----:B----4-:R-:W-:Y:S01]  /*59e0*/  FADD.FTZ R71, -R131, 1 ;  /* 0x3f80000083477421 */ /* 0x010fe20000010100 */
[----:B------:R-:W-:Y:S01]  /*59f0*/  SHF.L.U32 R133, R75, 0x10, RZ ;  /* 0x000000104b857819 */ /* 0x000fe200000006ff */
[----:B------:R-:W1:Y:S01]  /*5a00*/  MUFU.RCP R77, R77 ;  /* 0x0000004d004d7308 */ /* 0x000e620000001000 */
[----:B--2---:R-:W-:Y:S01]  /*5a10*/  SHF.L.U32 R148, R148, 0x10, RZ ;  /* 0x0000001094947819 */ /* 0x004fe200000006ff */
[----:B------:R-:W-:Y:S01]  /*5a20*/  FFMA.FTZ R170, R91, R168, 1 ;  /* 0x3f8000005baa7423 */ /* 0x000fe200000100a8 */
[----:B------:R-:W-:Y:S01]  /*5a30*/  FFMA.FTZ R172, R92, R71, 1 ;  /* 0x3f8000005cac7423 */ /* 0x000fe20000010047 */
[----:B------:R-:W-:-:S04]  /*5a40*/  FMUL.FTZ R168, R72, R139 ;  /* 0x0000008b48a87220 */ /* 0x000fc80000410000 */
[----:B------:R2:W3:Y:S01]  /*5a50*/  MUFU.RCP R154, R153 ;  /* 0x00000099009a7308 */ /* 0x0004e20000001000 */
[----:B------:R-:W-:Y:S01]  /*5a60*/  SHF.L.U32 R135, R73, 0x10, RZ ;  /* 0x0000001049877819 */ /* 0x000fe200000006ff */
[----:B-----5:R-:W-:Y:S01]  /*5a70*/  FADD.FTZ R160, -R136, 1 ;  /* 0x3f80000088a07421 */ /* 0x020fe20000010100 */
[----:B------:R-:W-:Y:S01]  /*5a80*/  SHF.L.U32 R152, R152, 0x10, RZ ;  /* 0x0000001098987819 */ /* 0x000fe200000006ff */
[----:B------:R-:W-:-:S04]  /*5a90*/  FMUL.FTZ R71, R133, R148 ;  /* 0x0000009485477220 */ /* 0x000fc80000410000 */
[----:B------:R-:W4:Y:S01]  /*5aa0*/  MUFU.RCP R156, R155 ;  /* 0x0000009b009c7308 */ /* 0x000f220000001000 */
[----:B------:R-:W-:Y:S02]  /*5ab0*/  IMAD.U32 R150, R150, 0x10000, RZ ;  /* 0x0001000096967824 */ /* 0x000fe400078e00ff */
[----:B------:R-:W-:Y:S01]  /*5ac0*/  FMUL.FTZ R75, R131, R168 ;  /* 0x000000a8834b7220 */ /* 0x000fe20000410000 */
[----:B------:R-:W-:Y:S01]  /*5ad0*/  FFMA.FTZ R160, R89, R160, 1 ;  /* 0x3f80000059a07423 */ /* 0x000fe200000100a0 */
[----:B------:R-:W-:Y:S01]  /*5ae0*/  FMUL.FTZ R71, R136, R71 ;  /* 0x0000004788477220 */ /* 0x000fe20000410000 */
[----:B0-----:R-:W-:Y:S01]  /*5af0*/  FADD.FTZ R174, -R144, 1 ;  /* 0x3f80000090ae7421 */ /* 0x001fe20000010100 */
[----:B------:R-:W-:Y:S01]  /*5b00*/  FMUL.FTZ R73, R135, R150 ;  /* 0x0000009687497220 */ /* 0x000fe20000410000 */
[----:B--2---:R-:W-:Y:S01]  /*5b10*/  FMUL.FTZ R153, R137, R152 ;  /* 0x0000009889997220 */ /* 0x004fe20000410000 */
[----:B------:R-:W-:Y:S01]  /*5b20*/  FMUL.FTZ R172, R75, R172 ;  /* 0x000000ac4bac7220 */ /* 0x000fe20000410000 */
[----:B------:R-:W-:Y:S01]  /*5b30*/  FMUL.FTZ R168, R71, R160 ;  /* 0x000000a047a87220 */ /* 0x000fe20000410000 */
[----:B------:R-:W-:Y:S01]  /*5b40*/  F2FP.BF16.F32.PACK_AB R75, R158, R145 ;  /* 0x000000919e4b723e */ /* 0x000fe200000010ff */
[----:B------:R-:W-:Y:S01]  /*5b50*/  BAR.SYNC.DEFER_BLOCKING 0x0 ;  /* 0x0000000000007b1d */ /* 0x000fe20000010000 */
[----:B------:R-:W-:Y:S01]  /*5b60*/  FFMA.FTZ R174, R93, R174, 1 ;  /* 0x3f8000005dae7423 */ /* 0x000fe200000100ae */
[----:B------:R-:W-:Y:S01]  /*5b70*/  FMUL.FTZ R73, R142, R73 ;  /* 0x000000498e497220 */ /* 0x000fe20000410000 */
[----:B------:R-:W-:Y:S01]  /*5b80*/  FMUL.FTZ R153, R144, R153 ;  /* 0x0000009990997220 */ /* 0x000fe20000410000 */
[----:B------:R-:W-:Y:S01]  /*5b90*/  IMAD.U32 R145, R70, 0x10000, RZ ;  /* 0x0001000046917824 */ /* 0x000fe200078e00ff */
[----:B------:R-:W-:Y:S01]  /*5ba0*/  SHF.L.U32 R158, R67, 0x10, RZ ;  /* 0x00000010439e7819 */ /* 0x000fe200000006ff */
[----:B------:R-:W-:Y:S01]  /*5bb0*/  IMAD.U32 R70, R94, 0x10000, RZ ;  /* 0x000100005e467824 */ /* 0x000fe200078e00ff */
[----:B------:R-:W-:-:S02]  /*5bc0*/  SHF.L.U32 R160, R65, 0x10, RZ ;  /* 0x0000001041a07819 */ /* 0x000fc400000006ff */
[----:B------:R-:W-:Y:S02]  /*5bd0*/  SHF.L.U32 R141, R141, 0x10, RZ ;  /* 0x000000108d8d7819 */ /* 0x000fe400000006ff */
[----:B------:R-:W-:Y:S01]  /*5be0*/  SHF.L.U32 R143, R143, 0x10, RZ ;  /* 0x000000108f8f7819 */ /* 0x000fe200000006ff */
[----:B------:R-:W-:Y:S01]  /*5bf0*/  FMUL.FTZ R73, R73, R170 ;  /* 0x000000aa49497220 */ /* 0x000fe20000410000 */
[----:B------:R-:W-:Y:S01]  /*5c00*/  FMUL.FTZ R153, R153, R174 ;  /* 0x000000ae99997220 */ /* 0x000fe20000410000 */
[----:B-1----:R-:W-:Y:S01]  /*5c10*/  FADD.FTZ R65, -R77, 1 ;  /* 0x3f8000004d417421 */ /* 0x002fe20000010100 */
        /* <DEDUP_REMOVED lines=27> */
[----:B------:R1:W-:Y:S04]  /*5dd0*/  STS.U16 [R48], R75 ;  /* 0x0000004b30007388 */ /* 0x0003e80000000400 */
        /* <DEDUP_REMOVED lines=9> */
[----:B------:R-:W-:Y:S01]  /*5e70*/  IMAD.U32 R94, RZ, RZ, UR30 ;  /* 0x0000001eff5e7e24 */ /* 0x000fe2000f8e00ff */
        /* <DEDUP_REMOVED lines=33> */
[----:B------:R-:W1:Y:S03]  /*6090*/  LDCU.64 UR10, c[0x0][0x558] ;  /* 0x0000ab00ff0a77ac */ /* 0x000e660008000a00 */
        /* <DEDUP_REMOVED lines=59> */
[----:B0-----:R-:W-:Y:S01]  /*6450*/  FMUL.FTZ R65, R120, R80 ;  /* 0x0000005078417220 */ /* 0x001fe20000410000 */
[----:B-1----:R-:W-:Y:S01]  /*6460*/  FMUL.FTZ R67, R122, R116 ;  /* 0x000000747a437220 */ /* 0x002fe20000410000 */
[----:B------:R-:W-:Y:S01]  /*6470*/  FMUL.FTZ R69, R130, R124 ;  /* 0x0000007c82457220 */ /* 0x000fe20000410000 */
[----:B--2---:R-:W-:Y:S01]  /*6480*/  FMUL.FTZ R71, R132, R84 ;  /* 0x0000005484477220 */ /* 0x004fe20000410000 */
[----:B---3--:R-:W-:Y:S01]  /*6490*/  FMUL.FTZ R73, R134, R115 ;  /* 0x0000007386497220 */ /* 0x008fe20000410000 */
        /* <DEDUP_REMOVED lines=48> */
[----:B------:R-:W-:Y:S01]  /*67a0*/  PRMT R94, R70, 0x7632, R94 ;  /* 0x00007632465e7816 */ /* 0x000fe2000000005e */
[----:B------:R-:W-:Y:S01]  /*67b0*/  UIMAD UR9, UR29, UR9, UR27 ;  /* 0x000000091d0972a4 */ /* 0x000fe2000f8e021b */
[C---:B---3--:R-:W-:Y:S01]  /*67c0*/  PRMT R84, R101.reuse, 0x7610, R84 ;  /* 0x0000761065547816 */ /* 0x048fe20000000054 */
[----:B------:R-:W-:Y:S01]  /*67d0*/  STS.U16 [R48], R100 ;  /* 0x0000006430007388 */ /* 0x000fe20000000400 */
[----:B------:R-:W-:Y:S01]  /*67e0*/  UMOV UR8, UR26 ;  /* 0x0000001a00087c82 */ /* 0x000fe20008000000 */
[----:B-1----:R-:W-:Y:S01]  /*67f0*/  PRMT R88, R101, 0x7632, R88 ;  /* 0x0000763265587816 */ /* 0x002fe20000000058 */
[----:B------:R-:W-:Y:S01]  /*6800*/  UIMAD.WIDE.U32 UR8, UR28, UR10, UR8 ;  /* 0x0000000a1c0872a5 */ /* 0x000fe2000f8e0008 */
[----:B------:R-:W-:Y:S01]  /*6810*/  STS.U16 [R48+0x4], R103 ;  /* 0x0000046730007388 */ /* 0x000fe20000000400 */
[----:B0-----:R-:W-:-:S02]  /*6820*/  IMAD.U32 R72, RZ, RZ, UR30 ;  /* 0x0000001eff487e24 */ /* 0x001fc4000f8e00ff */
[----:B------:R-:W-:Y:S01]  /*6830*/  UIMAD UR11, UR28, UR11, UR9 ;  /* 0x0000000b1c0b72a4 */ /* 0x000fe2000f8e0209 */
        /* <DEDUP_REMOVED lines=65> */
.L_x_7461:
[----:B------:R-:W-:Y:S02]  /*6c50*/  IMAD.U32 R74, R74, 0x10000, RZ ;  /* 0x000100004a4a7824 */ /* 0x000fe400078e00ff */
        /* <DEDUP_REMOVED lines=9> */
[----:B0-----:R-:W-:Y:S01]  /*6cf0*/  SHF.L.U32 R94, R0, 0x10, RZ ;  /* 0x00000010005e7819 */ /* 0x001fe200000006ff */
        /* <DEDUP_REMOVED lines=21> */
[----:B------:R-:W-:-:S02]  /*6e50*/  IMAD.MOV.U32 R99, RZ, RZ, RZ ;  /* 0x000000ffff637224 */ /* 0x000fc400078e00ff */
[----:B------:R-:W-:Y:S01]  /*6e60*/  FFMA.FTZ R0, R79, R102, R0 ;  /* 0x000000664f007223 */ /* 0x000fe20000010000 */
[----:B------:R-:W-:Y:S01]  /*6e70*/  CS2R R100, SRZ ;  /* 0x0000000000647805 */ /* 0x000fe2000001ff00 */
[----:B------:R-:W-:Y:S01]  /*6e80*/  IMAD.MOV.U32 R88, RZ, RZ, RZ ;  /* 0x000000ffff587224 */ /* 0x000fe200078e00ff */
[----:B------:R-:W-:Y:S01]  /*6e90*/  MOV R103, RZ ;  /* 0x000000ff00677202 */ /* 0x000fe20000000f00 */
[----:B------:R-:W-:Y:S01]  /*6ea0*/  FFMA.FTZ R0, R81, R104, R0 ;  /* 0x0000006851007223 */ /* 0x000fe20000010000 */
[----:B------:R-:W-:Y:S01]  /*6eb0*/  IMAD.MOV.U32 R92, RZ, RZ, RZ ;  /* 0x000000ffff5c7224 */ /* 0x000fe200078e00ff */
[----:B------:R-:W-:Y:S02]  /*6ec0*/  CS2R R96, SRZ ;  /* 0x0000000000607805 */ /* 0x000fe4000001ff00 */
[----:B------:R-:W-:Y:S01]  /*6ed0*/  MOV R107, RZ ;  /* 0x000000ff006b7202 */ /* 0x000fe20000000f00 */
[----:B------:R-:W-:Y:S01]  /*6ee0*/  FFMA.FTZ R0, R83, R106, R0 ;  /* 0x0000006a53007223 */ /* 0x000fe20000010000 */
[----:B------:R-:W-:-:S02]  /*6ef0*/  IMAD.MOV.U32 R109, RZ, RZ, RZ ;  /* 0x000000ffff6d7224 */ /* 0x000fc400078e00ff */
        /* <DEDUP_REMOVED lines=27> */
[----:B------:R-:W-:Y:S01]  /*70b0*/  UIADD3 UR7, UPT, UPT, UR15, -0x1, URZ ;  /* 0xffffffff0f077890 */ /* 0x000fe2000fffe0ff */
[----:B------:R-:W-:Y:S01]  /*70c0*/  MOV R147, RZ ;  /* 0x000000ff00937202 */ /* 0x000fe20000000f00 */
[----:B------:R-:W-:Y:S01]  /*70d0*/  IMAD.MOV.U32 R72, RZ, RZ, RZ ;  /* 0x000000ffff487224 */ /* 0x000fe200078e00ff */
[----:B------:R-:W1:Y:S01]  /*70e0*/  LDCU UR9, c[0x0][0x394] ;  /* 0x00007280ff0977ac */ /* 0x000e620008000800 */
[----:B------:R-:W2:Y:S01]  /*70f0*/  LDC.64 R122, c[0x0][0x4d0] ;  /* 0x00013400ff7a7b82 */ /* 0x000ea20000000a00 */
[----:B------:R-:W-:Y:S01]  /*7100*/  PLOP3.LUT P0, PT, PT, PT, UP0, 0x80, 0x8 ;  /* 0x000000000008781c */ /* 0x000fe20003f0f008 */
[----:B------:R-:W-:-:S03]  /*7110*/  ULEA.HI UR8, UR7, UR7, URZ, 0x1 ;  /* 0x0000000707087291 */ /* 0x000fc6000f8f08ff */
[----:B------:R-:W-:Y:S01]  /*7120*/  ISETP.EQ.AND P0, PT, R8, RZ, P0 ;  /* 0x000000ff0800720c */ /* 0x000fe20000702270 */
[----:B------:R-:W3:Y:S01]  /*7130*/  LDCU UR31, c[0x0][0x38c] ;  /* 0x00007180ff1f77ac */ /* 0x000ee20008000800 */
[----:B------:R-:W-:Y:S01]  /*7140*/  @P1 LOP3.LUT R146, R146, 0x200, RZ, 0xfc, !PT ;  /* 0x0000020092921812 */ /* 0x000fe200078efcff */
[----:B------:R-:W4:Y:S01]  /*7150*/  LDC.64 R124, c[0x0][0x4d8] ;  /* 0x00013600ff7c7b82 */ /* 0x000f220000000a00 */
[----:B------:R-:W-:Y:S01]  /*7160*/  ULOP3.LUT UR8, UR8, 0xfffffe, URZ, 0xc0, !UPT ;  /* 0x00fffffe08087892 */ /* 0x000fe2000f8ec0ff */
[----:B------:R-:W0:Y:S06]  /*7170*/  LDCU UR23, c[0x0][0x388] ;  /* 0x00007100ff1777ac */ /* 0x000e2c0008000800 */
        /* <DEDUP_REMOVED lines=9> */
[----:B-1-3--:R-:W-:-:S12]  /*7210*/  UIADD3 UR8, UPT, UPT, UR7, -UR8, URZ ;  /* 0x8000000807087290 */ /* 0x00afd8000fffe0ff */
.L_x_7500:
[----:B------:R-:W-:Y:S01]  /*7220*/  MOV R130, R12 ;  /* 0x0000000c00827202 */ /* 0x000fe20000000f00 */
[----:B------:R-:W-:Y:S01]  /*7230*/  HFMA2 R131, -RZ, RZ, 0, 0 ;  /* 0x00000000ff837431 */ /* 0x000fe200000001ff */
[----:B------:R-:W-:Y:S01]  /*7240*/  ISETP.GE.AND P5, PT, R20, UR30, PT ;  /* 0x0000001e14007c0c */ /* 0x000fe2000bfa6270 */
[----:B------:R-:W-:Y:S01]  /*7250*/  IMAD.U32 R129, RZ, RZ, UR13 ;  /* 0x0000000dff817e24 */ /* 0x000fe2000f8e00ff */
[----:B-1----:R-:W-:Y:S01]  /*7260*/  MOV R128, UR12 ;  /* 0x0000000c00807c02 */ /* 0x002fe20008000f00 */
[C-C-:B0-----:R-:W-:Y:S01]  /*7270*/  IMAD.WIDE.U32 R148, R147.reuse, UR26, R130.reuse ;  /* 0x0000001a93947c25 */ /* 0x141fe2000f8e0082 */
[----:B------:R-:W-:Y:S02]  /*7280*/  P2R R167, PR, RZ, 0x1 ;  /* 0x00000001ffa77803 */ /* 0x000fe40000000000 */
[----:B------:R-:W-:Y:S01]  /*7290*/  MOV R153, UR14 ;  /* 0x0000000e00997c02 */ /* 0x000fe20008000f00 */
[----:B------:R-:W-:Y:S01]  /*72a0*/  IMAD.WIDE.U32 R132, R147, UR32, R130 ;  /* 0x0000002093847c25 */ /* 0x000fe2000f8e0082 */
[----:B------:R-:W-:-:S02]  /*72b0*/  LEA R130, P2, R148, R7, 0x1 ;  /* 0x0000000794827211 */ /* 0x000fc400078408ff */
[----:B------:R-:W-:Y:S01]  /*72c0*/  LOP3.LUT P0, RZ, R146, 0x200, RZ, 0xc0, !PT ;  /* 0x0000020092ff7812 */ /* 0x000fe2000780c0ff */
[C---:B------:R-:W-:Y:S01]  /*72d0*/  IMAD R129, R147.reuse, UR27, R149 ;  /* 0x0000001b93817c24 */ /* 0x040fe2000f8e0295 */
[----:B------:R-:W-:Y:S01]  /*72e0*/  ISETP.GE.AND P4, PT, R16, UR30, PT ;  /* 0x0000001e10007c0c */ /* 0x000fe2000bf86270 */
[----:B------:R-:W-:Y:S01]  /*72f0*/  IMAD.MOV.U32 R152, RZ, RZ, R128 ;  /* 0x000000ffff987224 */ /* 0x000fe200078e0080 */
        /* <DEDUP_REMOVED lines=13> */
[----:B------:R-:W2:Y:S01]  /*73d0*/  @!P4 LDG.E.U16 R0, desc[UR24][R130.64+0x40] ;  /* 0x000040188200c981 */ /* 0x000ea2000c1e1500 */
[----:B------:R-:W-:-:S03]  /*73e0*/  ISETP.GE.AND P1, PT, R17, UR30, PT ;  /* 0x0000001e11007c0c */ /* 0x000fc6000bf26270 */
[----:B----4-:R-:W4:Y:S04]  /*73f0*/  @!P2 LDG.E.U16 R153, desc[UR24][R130.64+0x100] ;  /* 0x000100188299a981 */ /* 0x010f28000c1e1500 */
[----:B------:R-:W3:Y:S01]  /*7400*/  @!P5 LDG.E.U16 R155, desc[UR24][R130.64+0x180] ;  /* 0x00018018829bd981 */ /* 0x000ee2000c1e1500 */
[----:B------:R-:W-:-:S03]  /*7410*/  ISETP.GE.AND P5, PT, R22, UR30, PT ;  /* 0x0000001e16007c0c */ /* 0x000fc6000bfa6270 */
[----:B------:R-:W4:Y:S04]  /*7420*/  @!P3 LDG.E.U16 R152, desc[UR24][R130.64+0xc0] ;  /* 0x0000c0188298b981 */ /* 0x000f28000c1e1500 */
[----:B------:R-:W4:Y:S01]  /*7430*/  @!P1 LDG.E.U16 R132, desc[UR24][R130.64+0x80] ;  /* 0x0000801882849981 */ /* 0x000f22000c1e1500 */
[----:B------:R-:W-:-:S03]  /*7440*/  ISETP.GE.AND P6, PT, R30, UR30, PT ;  /* 0x0000001e1e007c0c */ /* 0x000fc6000bfc6270 */
[----:B------:R0:W4:Y:S04]  /*7450*/  LDG.E R148, desc[UR24][R150.64] ;  /* 0x0000001896947981 */ /* 0x000128000c1e1900 */
[----:B------:R-:W4:Y:S01]  /*7460*/  @!P5 LDG.E.U16 R156, desc[UR24][R130.64+0x1c0] ;  /* 0x0001c018829cd981 */ /* 0x000f22000c1e1500 */
[----:B------:R-:W-:-:S05]  /*7470*/  ISETP.GE.AND P5, PT, R23, UR30, PT ;  /* 0x0000001e17007c0c */ /* 0x000fca000bfa6270 */
[----:B------:R-:W4:Y:S08]  /*7480*/  @!P6 LDG.E.U16 R164, desc[UR24][R130.64+0x3c0] ;  /* 0x0003c01882a4e981 */ /* 0x000f30000c1e1500 */
        /* <DEDUP_REMOVED lines=12> */
[----:B------:R1:W4:Y:S01]  /*7550*/  @!P5 LDG.E.U16 R163, desc[UR24][R130.64+0x380] ;  /* 0x0003801882a3d981 */ /* 0x000322000c1e1500 */
[----:B------:R-:W-:Y:S02]  /*7560*/  P2R R165, PR, RZ, 0x40 ;  /* 0x00000040ffa57803 */ /* 0x000fe40000000000 */
[----:B------:R-:W-:Y:S02]  /*7570*/  ISETP.GE.AND P6, PT, R21, UR30, PT ;  /* 0x0000001e15007c0c */ /* 0x000fe4000bfc6270 */
[----:B------:R-:W-:Y:S02]  /*7580*/  P2R R166, PR, RZ, 0x20 ;  /* 0x00000020ffa67803 */ /* 0x000fe40000000000 */
[----:B------:R-:W-:Y:S02]  /*7590*/  ISETP.GE.AND P5, PT, R22, UR30, PT ;  /* 0x0000001e16007c0c */ /* 0x000fe4000bfa6270 */
[----:B0-----:R-:W-:Y:S02]  /*75a0*/  MOV R151, RZ ;  /* 0x000000ff00977202 */ /* 0x001fe40000000f00 */
[----:B------:R-:W-:Y:S01]  /*75b0*/  MOV R133, RZ ;  /* 0x000000ff00857202 */ /* 0x000fe20000000f00 */
[----:B------:R-:W-:Y:S01]  /*75c0*/  HFMA2 R149, -RZ, RZ, 0, 0 ;  /* 0x00000000ff957431 */ /* 0x000fe200000001ff */
[----:B-1----:R-:W-:Y:S01]  /*75d0*/  P2R R130, PR, RZ, 0x1 ;  /* 0x00000001ff827803 */ /* 0x002fe20000000000 */
[----:B------:R-:W-:Y:S01]  /*75e0*/  IMAD.MOV.U32 R131, RZ, RZ, RZ ;  /* 0x000000ffff837224 */ /* 0x000fe200078e00ff */
        /* <DEDUP_REMOVED lines=20> */
[----:B0-----:R-:W-:Y:S02]  /*7730*/  IMAD.MOV.U32 R149, RZ, RZ, RZ ;  /* 0x000000ffff957224 */ /* 0x001fe400078e00ff */
        /* <DEDUP_REMOVED lines=20> */
[----:B0-----:R-:W-:-:S03]  /*7880*/  HFMA2 R151, -RZ, RZ, 0, 0 ;  /* 0x00000000ff977431 */ /* 0x001fc600000001ff */
        /* <DEDUP_REMOVED lines=14> */
[----:B------:R-:W-:Y:S01]  /*7970*/  IMAD.MOV.U32 R133, RZ, RZ, RZ ;  /* 0x000000ffff857224 */ /* 0x000fe200078e00ff */
[----:B------:R-:W-:Y:S01]  /*7980*/  MOV R165, RZ ;  /* 0x000000ff00a57202 */ /* 0x000fe20000000f00 */
[----:B-1----:R-:W-:Y:S01]  /*7990*/  HFMA2 R131, -RZ, RZ, 0, 0 ;  /* 0x00000000ff837431 */ /* 0x002fe200000001ff */
[----:B--2---:R-:W2:Y:S01]  /*79a0*/  @!P4 LDG.E.U16 R130, desc[UR24][R128.64+0x40] ;  /* 0x000040188082c981 */ /* 0x004ea2000c1e1500 */
[----:B------:R-:W-:Y:S01]  /*79b0*/  MOV R169, RZ ;  /* 0x000000ff00a97202 */ /* 0x000fe20000000f00 */
[----:B------:R-:W-:Y:S02]  /*79c0*/  HFMA2 R171, -RZ, RZ, 0, 0 ;  /* 0x00000000ffab7431 */ /* 0x000fe400000001ff */
[----:B------:R-:W4:Y:S04]  /*79d0*/  @!P5 LDG.E.U16 R166, desc[UR24][R128.64+0x380] ;  /* 0x0003801880a6d981 */ /* 0x000f28000c1e1500 */
[----:B------:R-:W5:Y:S01]  /*79e0*/  @!P6 LDG.E.U16 R168, desc[UR24][R128.64+0x3c0] ;  /* 0x0003c01880a8e981 */ /* 0x000f62000c1e1500 */
[----:B------:R-:W0:Y:S03]  /*79f0*/  S2UR UR7, SR_CgaCtaId ;  /* 0x00000000000779c3 */ /* 0x000e260000008800 */
[----:B------:R-:W1:Y:S04]  /*7a00*/  LDS.U16 R149, [R48] ;  /* 0x0000000030957984 */ /* 0x000e680000000400 */
[----:B------:R-:W1:Y:S04]  /*7a10*/  LDS.U16 R150, [R48+0x2] ;  /* 0x0000020030967984 */ /* 0x000e680000000400 */
[----:B------:R-:W1:Y:S04]  /*7a20*/  LDS.U16 R151, [R48+0x4] ;  /* 0x0000040030977984 */ /* 0x000e680000000400 */
[----:B------:R-:W-:Y:S04]  /*7a30*/  LDS.U16 R152, [R48+0x6] ;  /* 0x0000060030987984 */ /* 0x000fe80000000400 */
        /* <DEDUP_REMOVED lines=10> */
[----:B------:R-:W1:Y:S04]  /*7ae0*/  LDS.U16 R163, [R48+0x1c] ;  /* 0x00001c0030a37984 */ /* 0x000e680000000400 */
[----:B------:R-:W1:Y:S01]  /*7af0*/  LDS.U16 R164, [R48+0x1e] ;  /* 0x00001e0030a47984 */ /* 0x000e620000000400 */
        /* <DEDUP_REMOVED lines=10> */
[----:B------:R-:W2:Y:S01]  /*7ba0*/  @!P1 LDG.E.U16 R0, desc[UR24][R128.64+0x140] ;  /* 0x0001401880009981 */ /* 0x000ea2000c1e1500 */
[----:B------:R-:W-:Y:S02]  /*7bb0*/  ISETP.NE.AND P0, PT, R167, RZ, PT ;  /* 0x000000ffa700720c */ /* 0x000fe40003f05270 */
[----:B--2---:R-:W-:-:S05]  /*7bc0*/  @!P1 PRMT R165, R165, 0x5410, R0 ;  /* 0x00005410a5a59816 */ /* 0x004fca0000000000 */
[----:B------:R-:W2:Y:S01]  /*7bd0*/  @!P4 LDG.E.U16 R0, desc[UR24][R128.64+0x180] ;  /* 0x000180188000c981 */ /* 0x000ea2000c1e1500 */
[----:B------:R-:W-:Y:S01]  /*7be0*/  ISETP.GE.AND P1, PT, R22, UR30, PT ;  /* 0x0000001e16007c0c */ /* 0x000fe2000bf26270 */
[----:B------:R-:W-:Y:S01]  /*7bf0*/  IMAD.MOV.U32 R167, RZ, RZ, RZ ;  /* 0x000000ffffa77224 */ /* 0x000fe200078e00ff */
        /* <DEDUP_REMOVED lines=10> */
[----:B------:R-:W-:-:S13]  /*7ca0*/  ISETP.GE.AND P2, PT, R27, UR30, PT ;  /* 0x0000001e1b007c0c */ /* 0x000fda000bf46270 */
        /* <DEDUP_REMOVED lines=16> */
[----:B--2---:R-:W-:-:S03]  /*7db0*/  IMAD.MOV.U32 R129, RZ, RZ, RZ ;  /* 0x000000ffff817224 */ /* 0x004fc600078e00ff */
[----:B------:R-:W-:Y:S01]  /*7dc0*/  STS.U16 [R36+0x520], R165 ;  /* 0x000520a524007388 */ /* 0x000fe20000000400 */
[----:B---3--:R-:W-:-:S03]  /*7dd0*/  @!P2 PRMT R129, R130, 0x5410, RZ ;  /* 0x000054108281a816 */ /* 0x008fc600000000ff */
[----:B------:R-:W-:Y:S01]  /*7de0*/  STS.U16 [R37+0x560], R172 ;  /* 0x000560ac25007388 */ /* 0x000fe20000000400 */
[----:B------:R-:W-:-:S03]  /*7df0*/  ISETP.NE.AND P2, PT, R8, RZ, PT ;  /* 0x000000ff0800720c */ /* 0x000fc60003f45270 */
[----:B------:R-:W-:Y:S04]  /*7e00*/  STS.U16 [R38+0x5a0], R167 ;  /* 0x0005a0a726007388 */ /* 0x000fe80000000400 */
[----:B------:R-:W-:Y:S04]  /*7e10*/  STS.U16 [R39+0x5e0], R173 ;  /* 0x0005e0ad27007388 */ /* 0x000fe80000000400 */
[----:B------:R-:W-:Y:S04]  /*7e20*/  STS.U16 [R40+0x620], R169 ;  /* 0x000620a928007388 */ /* 0x000fe80000000400 */
[----:B------:R0:W-:Y:S01]  /*7e30*/  STS.U16 [R41+0x660], R131 ;  /* 0x0006608329007388 */ /* 0x0001e20000000400 */
[----:B----4-:R-:W-:Y:S01]  /*7e40*/  @!P1 PRMT R129, R129, 0x5410, R132 ;  /* 0x0000541081819816 */ /* 0x010fe20000000084 */
[----:B------:R-:W-:Y:S01]  /*7e50*/  UMOV UR22, 0x400 ;  /* 0x0000040000167882 */ /* 0x000fe20000000000 */
[----:B0-----:R-:W-:-:S02]  /*7e60*/  MOV R131, RZ ;  /* 0x000000ff00837202 */ /* 0x001fc40000000f00 */
[----:B------:R-:W-:Y:S02]  /*7e70*/  @!P5 PRMT R131, R166, 0x5410, RZ ;  /* 0x00005410a683d816 */ /* 0x000fe400000000ff */
[----:B------:R-:W-:Y:S02]  /*7e80*/  PRMT R130, R129, 0x7632, R130 ;  /* 0x0000763281827816 */ /* 0x000fe40000000082 */
[----:B-----5:R-:W-:Y:S01]  /*7e90*/  @!P6 PRMT R131, R131, 0x5410, R168 ;  /* 0x000054108383e816 */ /* 0x020fe200000000a8 */
[----:B------:R-:W-:-:S03]  /*7ea0*/  ULEA UR22, UR7, UR22, 0x18 ;  /* 0x0000001607167291 */ /* 0x000fc6000f8ec0ff */
[----:B------:R-:W-:Y:S01]  /*7eb0*/  PRMT R132, R131, 0x7632, R132 ;  /* 0x0000763283847816 */ /* 0x000fe20000000084 */
[----:B------:R-:W-:-:S04]  /*7ec0*/  FMUL.FTZ R128, R148, 1.4426950216293334961 ;  /* 0x3fb8aa3b94807820 */ /* 0x000fc80000410000 */
[C---:B------:R-:W-:Y:S01]  /*7ed0*/  FMUL.FTZ R222, R128.reuse, R49 ;  /* 0x0000003180de7220 */ /* 0x040fe20000410000 */
[C---:B------:R-:W-:Y:S01]  /*7ee0*/  FMUL.FTZ R245, R128.reuse, R50 ;  /* 0x0000003280f57220 */ /* 0x040fe20000410000 */
[C---:B------:R-:W-:Y:S01]  /*7ef0*/  FMUL.FTZ R236, R128.reuse, R51 ;  /* 0x0000003380ec7220 */ /* 0x040fe20000410000 */
[----:B------:R-:W-:-:S03]  /*7f00*/  FMUL.FTZ R238, R128, R52 ;  /* 0x0000003480ee7220 */ /* 0x000fc60000410000 */
        /* <DEDUP_REMOVED lines=46> */
[----:B------:R-:W-:-:S04]  /*81f0*/  @!P4 PRMT R171, R171, 0x5410, R0 ;  /* 0x00005410ababc816 */ /* 0x000fc80000000000 */
[----:B------:R-:W-:Y:S01]  /*8200*/  PRMT R0, R171, 0x7632, R0 ;  /* 0x00007632ab007816 */ /* 0x000fe20000000000 */
[----:B------:R-:W-:Y:S04]  /*8210*/  STS.U16 [R42+0x6a0], R171 ;  /* 0x0006a0ab2a007388 */ /* 0x000fe80000000400 */
[----:B------:R1:W-:Y:S02]  /*8220*/  STS.U16 [R43+0x6e0], R0 ;  /* 0x0006e0002b007388 */ /* 0x0003e40000000400 */
[----:B-1----:R-:W-:Y:S02]  /*8230*/  MOV R0, UR8 ;  /* 0x0000000800007c02 */ /* 0x002fe40008000f00 */
[----:B------:R-:W-:Y:S03]  /*8240*/  STS.U16 [R44+0x720], R129 ;  /* 0x000720812c007388 */ /* 0x000fe60000000400 */
[----:B------:R-:W-:Y:S01]  /*8250*/  IMAD R0, R0, 0x100, R147 ;  /* 0x0000010000007824 */ /* 0x000fe200078e0293 */
[----:B------:R-:W-:Y:S01]  /*8260*/  @P2 IADD3 R0, PT, PT, R8, 0x200, RZ ;  /* 0x0000020008002810 */ /* 0x000fe20007ffe0ff */
[----:B------:R-:W-:Y:S04]  /*8270*/  STS.U16 [R45+0x760], R130 ;  /* 0x000760822d007388 */ /* 0x000fe80000000400 */
[----:B------:R-:W-:Y:S01]  /*8280*/  STS.U16 [R46+0x7a0], R131 ;  /* 0x0007a0832e007388 */ /* 0x000fe20000000400 */
[----:B------:R-:W-:-:S03]  /*8290*/  LEA R175, R0, UR22, 0x2 ;  /* 0x0000001600af7c11 */ /* 0x000fc6000f8e10ff */
[----:B------:R-:W-:Y:S01]  /*82a0*/  STS.U16 [R47+0x7e0], R132 ;  /* 0x0007e0842f007388 */ /* 0x000fe20000000400 */
[----:B------:R-:W-:-:S03]  /*82b0*/  NOP ;  /* 0x0000000000007918 */ /* 0x000fc60000000000 */
[----:B------:R-:W-:Y:S04]  /*82c0*/  LDS.U16 R0, [R48+0x420] ;  /* 0x0004200030007984 */ /* 0x000fe80000000400 */
[----:B------:R-:W1:Y:S04]  /*82d0*/  LDS.U16 R132, [R48+0x428] ;  /* 0x0004280030847984 */ /* 0x000e680000000400 */
[----:B------:R-:W5:Y:S04]  /*82e0*/  LDS.U16 R133, [R48+0x42a] ;  /* 0x00042a0030857984 */ /* 0x000f680000000400 */
[----:B------:R-:W2:Y:S04]  /*82f0*/  LDS.U16 R166, [R48+0x42e] ;  /* 0x00042e0030a67984 */ /* 0x000ea80000000400 */
[----:B------:R-:W3:Y:S04]  /*8300*/  LDS.U16 R168, [R48+0x432] ;  /* 0x0004320030a87984 */ /* 0x000ee80000000400 */
        /* <DEDUP_REMOVED lines=11> */
[----:B-1----:R-:W-:Y:S01]  /*83c0*/  IMAD.U32 R176, R132, 0x10000, RZ ;  /* 0x0001000084b07824 */ /* 0x002fe200078e00ff */
[----:B-----5:R-:W-:-:S02]  /*83d0*/  SHF.L.U32 R178, R133, 0x10, RZ ;  /* 0x0000001085b27819 */ /* 0x020fc400000006ff */
[----:B0-----:R0:W-:Y:S01]  /*83e0*/  STS [R175+0x1af8], R222 ;  /* 0x001af8deaf007388 */ /* 0x0011e20000000800 */
[----:B--2---:R-:W-:Y:S02]  /*83f0*/  SHF.L.U32 R166, R166, 0x10, RZ ;  /* 0x00000010a6a67819 */ /* 0x004fe400000006ff */
[----:B---3--:R-:W-:Y:S02]  /*8400*/  SHF.L.U32 R168, R168, 0x10, RZ ;  /* 0x00000010a8a87819 */ /* 0x008fe400000006ff */
[----:B----4-:R-:W-:Y:S02]  /*8410*/  SHF.L.U32 R130, R130, 0x10, RZ ;  /* 0x0000001082827819 */ /* 0x010fe400000006ff */
[----:B------:R-:W-:Y:S02]  /*8420*/  SHF.L.U32 R128, R131, 0x10, RZ ;  /* 0x0000001083807819 */ /* 0x000fe400000006ff */
[----:B------:R-:W-:Y:S01]  /*8430*/  SHF.L.U32 R180, R165, 0x10, RZ ;  /* 0x00000010a5b47819 */ /* 0x000fe200000006ff */
[----:B0-----:R-:W-:Y:S01]  /*8440*/  IMAD.U32 R175, R0, 0x10000, RZ ;  /* 0x0001000000af7824 */ /* 0x001fe200078e00ff */
[----:B------:R-:W-:-:S02]  /*8450*/  SHF.L.U32 R0, R129, 0x10, RZ ;  /* 0x0000001081007819 */ /* 0x000fc400000006ff */
[----:B------:R-:W-:Y:S02]  /*8460*/  SHF.L.U32 R184, R169, 0x10, RZ ;  /* 0x00000010a9b87819 */ /* 0x000fe400000006ff */
[----:B------:R-:W-:Y:S01]  /*8470*/  SHF.L.U32 R186, R170, 0x10, RZ ;  /* 0x00000010aaba7819 */ /* 0x000fe200000006ff */
[----:B------:R-:W-:Y:S01]  /*8480*/  FMUL.FTZ R177, R71, R176 ;  /* 0x000000b047b17220 */ /* 0x000fe20000410000 */
[----:B------:R-:W-:Y:S02]  /*8490*/  SHF.L.U32 R192, R172, 0x10, RZ ;  /* 0x00000010acc07819 */ /* 0x000fe400000006ff */
[----:B------:R-:W-:Y:S02]  /*84a0*/  SHF.L.U32 R194, R173, 0x10, RZ ;  /* 0x00000010adc27819 */ /* 0x000fe400000006ff */
[----:B------:R-:W-:Y:S01]  /*84b0*/  SHF.L.U32 R196, R174, 0x10, RZ ;  /* 0x00000010aec47819 */ /* 0x000fe200000006ff */
        /* <DEDUP_REMOVED lines=22> */
[----:B------:R-:W-:-:S04]  /*8620*/  USHF.L.U32 UR7, UR15, 0x8, URZ ;  /* 0x000000080f077899 */ /* 0x000fc800080006ff */
[----:B------:R-:W-:-:S06]  /*8630*/  ULOP3.LUT UR7, UR7, 0x100, URZ, 0xc0, !UPT ;  /* 0x0000010007077892 */ /* 0x000fcc000f8ec0ff */
[----:B------:R-:W-:-:S04]  /*8640*/  IADD3 R0, PT, PT, R147, UR7, RZ ;  /* 0x0000000793007c10 */ /* 0x000fc8000fffe0ff */
[----:B------:R-:W-:-:S05]  /*8650*/  LEA R0, R0, UR22, 0x2 ;  /* 0x0000001600007c11 */ /* 0x000fca000f8e10ff */
[----:B------:R1:W2:Y:S01]  /*8660*/  LDS R208, [R0+0x1af8] ;  /* 0x001af80000d07984 */ /* 0x0002a20000000800 */
[----:B------:R-:W-:Y:S05]  /*8670*/  BRA `(.L_x_7465) ;  /* 0x0000000000087947 */ /* 0x000fea0003800000 */
.L_x_7464:
[----:B------:R-:W-:-:S06]  /*8680*/  LEA R208, R8, UR22, 0x2 ;  /* 0x0000001608d07c11 */ /* 0x000fcc000f8e10ff */
[----:B------:R-:W0:Y:S02]  /*8690*/  LDS R208, [R208+0x22fc] ;  /* 0x0022fc00d0d07984 */ /* 0x000e240000000800 */
.L_x_7465:
[----:B------:R-:W-:Y:S05]  /*86a0*/  BSYNC.RECONVERGENT B0 ;  /* 0x0000000000007941 */ /* 0x000fea0003800200 */
.L_x_7463:
        /* <DEDUP_REMOVED lines=40> */
[----:B------:R-:W-:Y:S01]  /*8930*/  ISETP.NE.AND P1, PT, R13, 0x1f, PT ;  /* 0x0000001f0d00780c */ /* 0x000fe20003f25270 */
[----:B------:R-:W-:Y:S02]  /*8940*/  IMAD.MOV.U32 R206, RZ, RZ, R130 ;  /* 0x000000ffffce7224 */ /* 0x000fe400078e0082 */
[----:B------:R-:W-:Y:S01]  /*8950*/  FMUL.FTZ R189, R74, R50 ;  /* 0x000000324abd7220 */ /* 0x000fe20000410000 */
[----:B------:R-:W-:-:S03]  /*8960*/  FMUL.FTZ R190, R78, R51 ;  /* 0x000000334ebe7220 */ /* 0x000fc60000410000 */
[----:B------:R-:W-:-:S06]  /*8970*/  FMUL.FTZ R202, R150, R189 ;  /* 0x000000bd96ca7220 */ /* 0x000fcc0000410000 */
[----:B-1----:R-:W-:Y:S01]  /*8980*/  @P1 FMUL.FTZ R0, R0, R217 ;  /* 0x000000d900001220 */ /* 0x002fe20000410000 */
[----:B0-----:R-:W-:-:S04]  /*8990*/  @P1 FFMA.FTZ R206, R217, R128, R206 ;  /* 0x00000080d9ce1223 */ /* 0x001fc800000100ce */
[----:B------:R-:W-:Y:S01]  /*89a0*/  @P1 MOV R217, R0 ;  /* 0x0000000000d91202 */ /* 0x000fe20000000f00 */
[----:B------:R-:W-:-:S04]  /*89b0*/  FMUL.FTZ R0, R66, R49 ;  /* 0x0000003142007220 */ /* 0x000fc80000410000 */
[----:B------:R-:W0:Y:S01]  /*89c0*/  SHFL.DOWN PT, R180, R217, 0x2, 0x1f ;  /* 0x08401f00d9b47f89 */ /* 0x000e2200000e0000 */
[----:B------:R-:W-:Y:S01]  /*89d0*/  FMUL.FTZ R215, R149, R0 ;  /* 0x0000000095d77220 */ /* 0x000fe20000410000 */
[----:B------:R-:W-:Y:S01]  /*89e0*/  FMUL.FTZ R191, R82, R52 ;  /* 0x0000003452bf7220 */ /* 0x000fe20000410000 */
[----:B------:R-:W-:Y:S01]  /*89f0*/  FMUL.FTZ R211, R151, R190 ;  /* 0x000000be97d37220 */ /* 0x000fe20000410000 */
        /* <DEDUP_REMOVED lines=20> */
[----:B------:R-:W-:Y:S01]  /*8b40*/  FMUL.FTZ R226, R157, R196 ;  /* 0x000000c49de27220 */ /* 0x000fe20000410000 */
[----:B-1----:R-:W-:Y:S01]  /*8b50*/  @!P1 FFMA.FTZ R206, R217, R131, R206 ;  /* 0x00000083d9ce9223 */ /* 0x002fe200000100ce */
[----:B------:R-:W-:Y:S01]  /*8b60*/  @!P1 MOV R217, R129 ;  /* 0x0000008100d99202 */ /* 0x000fe20000000f00 */
        /* <DEDUP_REMOVED lines=26> */
[----:B------:R-:W-:-:S02]  /*8d10*/  FMUL.FTZ R180, R164, R181 ;  /* 0x000000b5a4b47220 */ /* 0x000fc40000410000 */
[----:B------:R-:W-:Y:S01]  /*8d20*/  FFMA.FTZ R167, R187, R167, R184 ;  /* 0x000000a7bba77223 */ /* 0x000fe200000100b8 */
[----:B------:R-:W-:Y:S01]  /*8d30*/  FMUL.FTZ R128, R199, R128 ;  /* 0x00000080c7807220 */ /* 0x000fe20000410000 */
[----:B------:R-:W0:Y:S02]  /*8d40*/  SHFL.DOWN PT, R210, R217, 0x4, 0x1f ;  /* 0x08801f00d9d27f89 */ /* 0x000e2400000e0000 */
[----:B------:R-:W-:Y:S01]  /*8d50*/  FFMA.FTZ R167, R185, R167, R180 ;  /* 0x000000a7b9a77223 */ /* 0x000fe200000100b4 */
[----:B------:R-:W-:Y:S01]  /*8d60*/  FMUL.FTZ R129, R249, R128 ;  /* 0x00000080f9817220 */ /* 0x000fe20000410000 */
[----:B------:R-:W1:Y:S03]  /*8d70*/  SHFL.DOWN PT, R216, R206, 0x4, 0x1f ;  /* 0x08801f00ced87f89 */ /* 0x000e6600000e0000 */
[----:B------:R-:W-:Y:S01]  /*8d80*/  FMUL.FTZ R128, R218, R129 ;  /* 0x00000081da807220 */ /* 0x000fe20000410000 */
[----:B------:R-:W3:Y:S01]  /*8d90*/  SHFL.UP PT, R173, R167, 0x1, RZ ;  /* 0x04200000a7ad7989 */ /* 0x000ee200000e00ff */
[----:B------:R-:W-:-:S02]  /*8da0*/  ISETP.GT.U32.AND P1, PT, R13, 0x1b, PT ;  /* 0x0000001b0d00780c */ /* 0x000fc40003f24070 */
[----:B------:R-:W-:-:S04]  /*8db0*/  FMUL.FTZ R129, R251, R128 ;  /* 0x00000080fb817220 */ /* 0x000fc80000410000 */
[----:B------:R-:W-:-:S04]  /*8dc0*/  FMUL.FTZ R128, R224, R129 ;  /* 0x00000081e0807220 */ /* 0x000fc80000410000 */
[----:B------:R-:W-:-:S04]  /*8dd0*/  FMUL.FTZ R128, R247, R128 ;  /* 0x00000080f7807220 */ /* 0x000fc80000410000 */
[----:B------:R-:W-:Y:S01]  /*8de0*/  FMUL.FTZ R128, R187, R128 ;  /* 0x00000080bb807220 */ /* 0x000fe20000410000 */
[----:B0-----:R-:W-:-:S03]  /*8df0*/  @!P1 FMUL.FTZ R129, R217, R210 ;  /* 0x000000d2d9819220 */ /* 0x001fc60000410000 */
[----:B------:R-:W-:Y:S01]  /*8e00*/  FMUL.FTZ R210, R185, R128 ;  /* 0x00000080b9d27220 */ /* 0x000fe20000410000 */
[----:B-1----:R-:W-:Y:S01]  /*8e10*/  @!P1 FFMA.FTZ R206, R217, R216, R206 ;  /* 0x000000d8d9ce9223 */ /* 0x002fe200000100ce */
[----:B------:R-:W-:Y:S02]  /*8e20*/  ISETP.GE.AND P3, PT, R31, 0x1, PT ;  /* 0x000000011f00780c */ /* 0x000fe40003f66270 */
[----:B---3--:R-:W-:Y:S02]  /*8e30*/  FFMA.FTZ R128, R210, R173, R167 ;  /* 0x000000add2807223 */ /* 0x008fe400000100a7 */
[----:B------:R-:W0:Y:S01]  /*8e40*/  SHFL.UP PT, R173, R210, 0x1, RZ ;  /* 0x04200000d2ad7989 */ /* 0x000e2200000e00ff */
[----:B------:R-:W-:Y:S01]  /*8e50*/  @!P1 MOV R217, R129 ;  /* 0x0000008100d99202 */ /* 0x000fe20000000f00 */
[----:B------:R-:W-:Y:S01]  /*8e60*/  UISETP.GE.AND UP0, UPT, UR15, UR9, UPT ;  /* 0x000000090f00728c */ /* 0x000fe2000bf06270 */
[----:B------:R-:W-:-:S03]  /*8e70*/  FSEL R167, R167, R128, !P3 ;  /* 0x00000080a7a77208 */ /* 0x000fc60005800000 */
[----:B------:R-:W1:Y:S02]  /*8e80*/  SHFL.DOWN PT, R220, R217, 0x8, 0x1f ;  /* 0x09001f00d9dc7f89 */ /* 0x000e6400000e0000 */
[----:B------:R-:W-:Y:S02]  /*8e90*/  PLOP3.LUT P1, PT, PT, PT, UP0, 0x80, 0x8 ;  /* 0x000000000008781c */ /* 0x000fe40003f2f008 */
[----:B------:R-:W3:Y:S04]  /*8ea0*/  SHFL.UP PT, R216, R167, 0x2, RZ ;  /* 0x04400000a7d87989 */ /* 0x000ee800000e00ff */
[----:B------:R-:W4:Y:S01]  /*8eb0*/  SHFL.DOWN PT, R221, R206, 0x8, 0x1f ;  /* 0x09001f00cedd7f89 */ /* 0x000f2200000e0000 */
[----:B------:R-:W-:Y:S02]  /*8ec0*/  ISETP.NE.OR P1, PT, R8, RZ, P1 ;  /* 0x000000ff0800720c */ /* 0x000fe40000f25670 */
[----:B------:R-:W-:Y:S01]  /*8ed0*/  ISETP.GT.U32.AND P4, PT, R13, 0x17, PT ;  /* 0x000000170d00780c */ /* 0x000fe20003f84070 */
[----:B------:R-:W-:-:S02]  /*8ee0*/  IMAD.MOV.U32 R128, RZ, RZ, 0x3f800000 ;  /* 0x3f800000ff807424 */ /* 0x000fc400078e00ff */
[----:B------:R-:W-:Y:S02]  /*8ef0*/  HFMA2 R129, -RZ, RZ, 0, 0 ;  /* 0x00000000ff817431 */ /* 0x000fe400000001ff */
[----:B0-----:R-:W-:-:S06]  /*8f00*/  @P3 FMUL.FTZ R210, R210, R173 ;  /* 0x000000add2d23220 */ /* 0x001fcc0000410000 */
[----:B------:R-:W-:Y:S01]  /*8f10*/  @!P1 LEA R219, R147, UR22, 0x3 ;  /* 0x0000001693db9c11 */ /* 0x000fe2000f8e18ff */
[----:B------:R-:W0:Y:S01]  /*8f20*/  SHFL.UP PT, R173, R210, 0x2, RZ ;  /* 0x04400000d2ad7989 */ /* 0x000e2200000e00ff */
[----:B-1----:R-:W-:-:S03]  /*8f30*/  @!P4 FMUL.FTZ R220, R217, R220 ;  /* 0x000000dcd9dcc220 */ /* 0x002fc60000410000 */
[----:B------:R-:W-:Y:S01]  /*8f40*/  @!P1 LDS.64 R128, [R219+0x2378] ;  /* 0x00237800db809984 */ /* 0x000fe20000000a00 */
[----:B---3--:R-:W-:Y:S01]  /*8f50*/  FFMA.FTZ R216, R210, R216, R167 ;  /* 0x000000d8d2d87223 */ /* 0x008fe200000100a7 */
[----:B------:R-:W-:Y:S01]  /*8f60*/  ISETP.GE.AND P1, PT, R31, 0x2, PT ;  /* 0x000000021f00780c */ /* 0x000fe20003f26270 */
[----:B----4-:R-:W-:Y:S01]  /*8f70*/  @!P4 FFMA.FTZ R206, R217, R221, R206 ;  /* 0x000000ddd9cec223 */ /* 0x010fe200000100ce */
[----:B------:R-:W-:Y:S02]  /*8f80*/  @!P4 MOV R217, R220 ;  /* 0x000000dc00d9c202 */ /* 0x000fe40000000f00 */
[----:B------:R-:W-:-:S03]  /*8f90*/  FSEL R167, R167, R216, !P1 ;  /* 0x000000d8a7a77208 */ /* 0x000fc60004800000 */
[----:B------:R-:W1:Y:S04]  /*8fa0*/  SHFL.DOWN PT, R220, R217, 0x10, 0x1f ;  /* 0x0a001f00d9dc7f89 */ /* 0x000e6800000e0000 */
[----:B------:R-:W3:Y:S04]  /*8fb0*/  SHFL.UP PT, R216, R167, 0x4, RZ ;  /* 0x04800000a7d87989 */ /* 0x000ee800000e00ff */
[----:B------:R-:W4:Y:S01]  /*8fc0*/  SHFL.DOWN PT, R221, R206, 0x10, 0x1f ;  /* 0x0a001f00cedd7f89 */ /* 0x000f2200000e0000 */
[----:B------:R-:W-:Y:S01]  /*8fd0*/  ISETP.GT.U32.AND P3, PT, R13, 0xf, PT ;  /* 0x0000000f0d00780c */ /* 0x000fe20003f64070 */
[----:B0-----:R-:W-:-:S05]  /*8fe0*/  @P1 FMUL.FTZ R210, R210, R173 ;  /* 0x000000add2d21220 */ /* 0x001fca0000410000 */
[----:B------:R-:W0:Y:S01]  /*8ff0*/  SHFL.UP PT, R173, R210, 0x4, RZ ;  /* 0x04800000d2ad7989 */ /* 0x000e2200000e00ff */
[----:B------:R-:W-:-:S06]  /*9000*/  ISETP.GE.AND P1, PT, R31, 0x4, PT ;  /* 0x000000041f00780c */ /* 0x000fcc0003f26270 */
[C---:B-1----:R-:W-:Y:S01]  /*9010*/  @!P3 FMUL.FTZ R219, R217.reuse, R220 ;  /* 0x000000dcd9dbb220 */ /* 0x042fe20000410000 */
[----:B---3--:R-:W-:Y:S01]  /*9020*/  FFMA.FTZ R216, R210, R216, R167 ;  /* 0x000000d8d2d87223 */ /* 0x008fe200000100a7 */
[----:B----4-:R-:W-:-:S03]  /*9030*/  @!P3 FFMA.FTZ R206, R217, R221, R206 ;  /* 0x000000ddd9ceb223 */ /* 0x010fc600000100ce */
[----:B------:R-:W-:Y:S02]  /*9040*/  @!P3 MOV R217, R219 ;  /* 0x000000db00d9b202 */ /* 0x000fe40000000f00 */
[----:B------:R-:W-:Y:S01]  /*9050*/  FSEL R219, R167, R216, !P1 ;  /* 0x000000d8a7db7208 */ /* 0x000fe20004800000 */
[----:B------:R-:W-:Y:S04]  /*9060*/  SHFL.IDX PT, R240, R129, RZ, 0x1f ;  /* 0x00001fff81f07589 */ /* 0x000fe800000e0000 */
[----:B------:R-:W-:Y:S04]  /*9070*/  SHFL.DOWN PT, R221, R206, 0x1, 0x1f ;  /* 0x08201f00cedd7f89 */ /* 0x000fe800000e0000 */
[----:B------:R-:W1:Y:S04]  /*9080*/  SHFL.DOWN PT, R220, R217, 0x1, 0x1f ;  /* 0x08201f00d9dc7f89 */ /* 0x000e6800000e0000 */
[----:B------:R-:W3:Y:S01]  /*9090*/  SHFL.UP PT, R216, R219, 0x8, RZ ;  /* 0x05000000dbd87989 */ /* 0x000ee200000e00ff */
[----:B0-----:R-:W-:Y:S01]  /*90a0*/  @P1 FMUL.FTZ R210, R210, R173 ;  /* 0x000000add2d21220 */ /* 0x001fe20000410000 */
[----:B------:R-:W-:-:S04]  /*90b0*/  ISETP.NE.AND P3, PT, R8, 0x1f, PT ;  /* 0x0000001f0800780c */ /* 0x000fc80003f65270 */
[----:B------:R-:W0:Y:S01]  /*90c0*/  SHFL.UP PT, R173, R210, 0x8, RZ ;  /* 0x05000000d2ad7989 */ /* 0x000e2200000e00ff */
[----:B------:R-:W-:-:S08]  /*90d0*/  ISETP.GE.AND P1, PT, R31, 0x8, PT ;  /* 0x000000081f00780c */ /* 0x000fd00003f26270 */
[----:B-1----:R-:W-:Y:S01]  /*90e0*/  @P3 FFMA.FTZ R240, R220, R240, R221 ;  /* 0x000000f0dcf03223 */ /* 0x002fe200000100dd */
[----:B---3--:R-:W-:-:S03]  /*90f0*/  FFMA.FTZ R216, R210, R216, R219 ;  /* 0x000000d8d2d87223 */ /* 0x008fc600000100db */
[----:B------:R-:W-:-:S04]  /*9100*/  FFMA.FTZ R165, R240, R208, R165 ;  /* 0x000000d0f0a57223 */ /* 0x000fc800000100a5 */
[----:B------:R-:W-:Y:S01]  /*9110*/  FFMA.FTZ R166, R185, R165, R166 ;  /* 0x000000a5b9a67223 */ /* 0x000fe200000100a6 */
[----:B------:R-:W-:Y:S01]  /*9120*/  FSEL R219, R219, R216, !P1 ;  /* 0x000000d8dbdb7208 */ /* 0x000fe20004800000 */
[----:B0-----:R-:W-:Y:S02]  /*9130*/  @P1 FMUL.FTZ R210, R210, R173 ;  /* 0x000000add2d21220 */ /* 0x001fe40000410000 */
[----:B------:R-:W-:Y:S02]  /*9140*/  FFMA.FTZ R167, R187, R166, R178 ;  /* 0x000000a6bba77223 */ /* 0x000fe400000100b2 */
[----:B------:R-:W0:Y:S04]  /*9150*/  SHFL.UP PT, R178, R219, 0x10, RZ ;  /* 0x06000000dbb27989 */ /* 0x000e2800000e00ff */
[----:B------:R-:W1:Y:S01]  /*9160*/  SHFL.UP PT, R221, R210, 0x10, RZ ;  /* 0x06000000d2dd7989 */ /* 0x000e6200000e00ff */
[----:B------:R-:W-:Y:S01]  /*9170*/  ISETP.GE.AND P3, PT, R31, 0x10, PT ;  /* 0x000000101f00780c */ /* 0x000fe20003f66270 */
[----:B------:R-:W-:-:S04]  /*9180*/  FFMA.FTZ R168, R247, R167, R168 ;  /* 0x000000a7f7a87223 */ /* 0x000fc800000100a8 */
[----:B------:R-:W-:-:S04]  /*9190*/  FFMA.FTZ R169, R224, R168, R169 ;  /* 0x000000a8e0a97223 */ /* 0x000fc800000100a9 */
[----:B------:R-:W-:-:S04]  /*91a0*/  FFMA.FTZ R170, R251, R169, R170 ;  /* 0x000000a9fbaa7223 */ /* 0x000fc800000100aa */
[----:B------:R-:W-:Y:S01]  /*91b0*/  FFMA.FTZ R171, R218, R170, R171 ;  /* 0x000000aadaab7223 */ /* 0x000fe200000100ab */
[C---:B0-----:R-:W-:Y:S01]  /*91c0*/  FFMA.FTZ R178, R210.reuse, R178, R219 ;  /* 0x000000b2d2b27223 */ /* 0x041fe200000100db */
[----:B-1----:R-:W-:-:S04]  /*91d0*/  @P3 FMUL.FTZ R210, R210, R221 ;  /* 0x000000ddd2d23220 */ /* 0x002fc80000410000 */
[----:B------:R-:W-:Y:S01]  /*91e0*/  FSEL R216, R219, R178, !P3 ;  /* 0x000000b2dbd87208 */ /* 0x000fe20005800000 */
[----:B------:R-:W-:Y:S01]  /*91f0*/  FFMA.FTZ R172, R249, R171, R172 ;  /* 0x000000abf9ac7223 */ /* 0x000fe200000100ac */
[----:B--2---:R-:W-:Y:S04]  /*9200*/  SHFL.IDX PT, R220, R204, RZ, 0x1f ;  /* 0x00001fffccdc7589 */ /* 0x004fe800000e0000 */
[----:B------:R-:W-:Y:S01]  /*9210*/  SHFL.UP PT, R210, R210, 0x1, RZ ;  /* 0x04200000d2d27989 */ /* 0x000fe200000e00ff */
[----:B------:R-:W-:-:S03]  /*9220*/  FFMA.FTZ R173, R199, R172, R174 ;  /* 0x000000acc7ad7223 */ /* 0x000fc600000100ae */
[----:B------:R-:W0:Y:S01]  /*9230*/  SHFL.UP PT, R223, R216, 0x1, RZ ;  /* 0x04200000d8df7989 */ /* 0x000e2200000e00ff */
[----:B------:R-:W-:-:S04]  /*9240*/  FFMA.FTZ R174, R228, R173, R175 ;  /* 0x000000ade4ae7223 */ /* 0x000fc800000100af */
[----:B------:R-:W-:-:S04]  /*9250*/  FFMA.FTZ R175, R203, R174, R176 ;  /* 0x000000aecbaf7223 */ /* 0x000fc800000100b0 */
[----:B------:R-:W-:-:S04]  /*9260*/  FFMA.FTZ R176, R230, R175, R177 ;  /* 0x000000afe6b07223 */ /* 0x000fc800000100b1 */
[----:B------:R-:W-:Y:S01]  /*9270*/  FFMA.FTZ R177, R205, R176, R132 ;  /* 0x000000b0cdb17223 */ /* 0x000fe20000010084 */
[----:B------:R-:W-:Y:S03]  /*9280*/  SHFL.IDX PT, R206, R206, RZ, 0x1f ;  /* 0x00001fffcece7589 */ /* 0x000fe600000e0000 */
[----:B------:R-:W-:Y:S01]  /*9290*/  FFMA.FTZ R178, R238, R177, R213 ;  /* 0x000000b1eeb27223 */ /* 0x000fe200000100d5 */
[----:B------:R-:W1:Y:S03]  /*92a0*/  SHFL.IDX PT, R217, R217, RZ, 0x1f ;  /* 0x00001fffd9d97589 */ /* 0x000e6600000e0000 */
[----:B------:R-:W-:Y:S01]  /*92b0*/  FFMA.FTZ R179, R236, R178, R179 ;  /* 0x000000b2ecb37223 */ /* 0x000fe200000100b3 */
[----:B0-----:R-:W-:-:S03]  /*92c0*/  @P2 FFMA.FTZ R220, R210, R220, R223 ;  /* 0x000000dcd2dc2223 */ /* 0x001fc600000100df */
[----:B------:R-:W-:Y:S01]  /*92d0*/  FFMA.FTZ R188, R245, R179, R188 ;  /* 0x000000b3f5bc7223 */ /* 0x000fe200000100bc */
[----:B------:R-:W-:-:S04]  /*92e0*/  FFMA.FTZ R222, R222, R220, R215 ;  /* 0x000000dcdede7223 */ /* 0x000fc800000100d7 */
[----:B------:R-:W-:Y:S01]  /*92f0*/  FFMA.FTZ R245, R245, R222, R202 ;  /* 0x000000def5f57223 */ /* 0x000fe200000100ca */
[----:B------:R-:W-:Y:S01]  /*9300*/  ISETP.NE.AND P1, PT, R8, RZ, PT ;  /* 0x000000ff0800720c */ /* 0x000fe20003f25270 */
[----:B------:R-:W-:Y:S01]  /*9310*/  FMUL.FTZ R221, R188, R49 ;  /* 0x00000031bcdd7220 */ /* 0x000fe20000410000 */
[----:B------:R-:W-:Y:S01]  /*9320*/  FFMA.FTZ R0, R149, -R0, R222 ;  /* 0x8000000095007223 */ /* 0x000fe200000100de */
[----:B------:R-:W-:Y:S01]  /*9330*/  FFMA.FTZ R236, R236, R245, R211 ;  /* 0x000000f5ecec7223 */ /* 0x000fe200000100d3 */
[----:B------:R-:W-:Y:S01]  /*9340*/  FMUL.FTZ R208, R179, R50 ;  /* 0x00000032b3d07220 */ /* 0x000fe20000410000 */
[----:B------:R-:W-:Y:S01]  /*9350*/  FFMA.FTZ R189, R150, -R189, R245 ;  /* 0x800000bd96bd7223 */ /* 0x000fe200000100f5 */
[----:B------:R-:W-:Y:S01]  /*9360*/  FFMA.FTZ R210, R0, R221, RZ ;  /* 0x000000dd00d27223 */ /* 0x000fe200000100ff */
[----:B------:R-:W-:Y:S01]  /*9370*/  FFMA.FTZ R238, R238, R236, R209 ;  /* 0x000000eceeee7223 */ /* 0x000fe200000100d1 */
[----:B------:R-:W-:Y:S01]  /*9380*/  FMUL.FTZ R219, R178, R51 ;  /* 0x00000033b2db7220 */ /* 0x000fe20000410000 */
[----:B------:R-:W-:-:S02]  /*9390*/  FFMA.FTZ R190, R151, -R190, R236 ;  /* 0x800000be97be7223 */ /* 0x000fc400000100ec */
[----:B------:R-:W-:Y:S01]  /*93a0*/  FFMA.FTZ R234, R205, R238, R234 ;  /* 0x000000eecdea7223 */ /* 0x000fe200000100ea */
[-C--:B------:R-:W-:Y:S01]  /*93b0*/  FFMA.FTZ R205, R189, R208.reuse, R210 ;  /* 0x000000d0bdcd7223 */ /* 0x080fe200000100d2 */
[----:B------:R-:W-:Y:S02]  /*93c0*/  IMAD.SHL.U32 R235, R8, 0x10, RZ ;  /* 0x0000001008eb7824 */ /* 0x000fe400078e00ff */
[----:B-1----:R-:W-:Y:S01]  /*93d0*/  FFMA.FTZ R129, R217, R129, R206 ;  /* 0x00000081d9817223 */ /* 0x002fe200000100ce */
[----:B------:R-:W-:Y:S01]  /*93e0*/  FMUL.FTZ R227, R74, R208 ;  /* 0x000000d04ae37220 */ /* 0x000fe20000410000 */
[----:B------:R-:W-:Y:S01]  /*93f0*/  FFMA.FTZ R230, R230, R234, R207 ;  /* 0x000000eae6e67223 */ /* 0x000fe200000100cf */
[----:B------:R-:W-:Y:S01]  /*9400*/  FMUL.FTZ R206, R177, R52 ;  /* 0x00000034b1ce7220 */ /* 0x000fe20000410000 */
[----:B------:R-:W-:Y:S01]  /*9410*/  FFMA.FTZ R208, R190, R219, R205 ;  /* 0x000000dbbed07223 */ /* 0x000fe200000100cd */
[----:B------:R-:W-:Y:S01]  /*9420*/  FFMA.FTZ R191, R152, -R191, R238 ;  /* 0x800000bf98bf7223 */ /* 0x000fe200000100ee */
[----:B------:R-:W-:Y:S01]  /*9430*/  FMUL.FTZ R128, R217, R128 ;  /* 0x00000080d9807220 */ /* 0x000fe20000410000 */
[----:B------:R-:W-:Y:S01]  /*9440*/  @!P1 LEA R233, R147, UR22, 0x3 ;  /* 0x0000001693e99c11 */ /* 0x000fe2000f8e18ff */
[----:B------:R-:W-:Y:S01]  /*9450*/  FMUL.FTZ R204, R175, R54 ;  /* 0x00000036afcc7220 */ /* 0x000fe20000410000 */
[----:B------:R-:W-:Y:S01]  /*9460*/  LEA.HI R132, R8, R235, RZ, 0x1f ;  /* 0x000000eb08847211 */ /* 0x000fe200078ff8ff */
[----:B------:R-:W-:Y:S01]  /*9470*/  FFMA.FTZ R232, R203, R230, R232 ;  /* 0x000000e6cbe87223 */ /* 0x000fe200000100e8 */
[----:B------:R-:W-:Y:S01]  /*9480*/  FMUL.FTZ R217, R176, R53 ;  /* 0x00000035b0d97220 */ /* 0x000fe20000410000 */
[----:B------:R-:W-:Y:S01]  /*9490*/  FFMA.FTZ R203, R191, R206, R208 ;  /* 0x000000cebfcb7223 */ /* 0x000fe200000100d0 */
[----:B------:R-:W-:Y:S01]  /*94a0*/  FFMA.FTZ R192, R153, -R192, R234 ;  /* 0x800000c099c07223 */ /* 0x000fe200000100ea */
[----:B------:R-:W-:Y:S01]  /*94b0*/  LEA R132, R132, UR22, 0x2 ;  /* 0x0000001684847c11 */ /* 0x000fe2000f8e10ff */
[----:B------:R-:W-:Y:S01]  /*94c0*/  FMUL.FTZ R225, R66, R221 ;  /* 0x000000dd42e17220 */ /* 0x000fe20000410000 */
[----:B------:R0:W-:Y:S01]  /*94d0*/  @!P1 STS.64 [R233+0x2378], R128 ;  /* 0x00237880e9009388 */ /* 0x0001e20000000a00 */
[----:B------:R-:W-:Y:S01]  /*94e0*/  FMUL.FTZ R231, R82, R206 ;  /* 0x000000ce52e77220 */ /* 0x000fe20000410000 */
[----:B------:R-:W-:Y:S01]  /*94f0*/  FFMA.FTZ R228, R228, R232, R201 ;  /* 0x000000e8e4e47223 */ /* 0x000fe200000100c9 */
[----:B------:R-:W-:Y:S01]  /*9500*/  FFMA.FTZ R206, R192, R217, R203 ;  /* 0x000000d9c0ce7223 */ /* 0x000fe200000100cb */
[----:B------:R-:W-:Y:S01]  /*9510*/  FFMA.FTZ R193, R154, -R193, R230 ;  /* 0x800000c19ac17223 */ /* 0x000fe200000100e6 */
[----:B------:R-:W-:Y:S01]  /*9520*/  FMUL.FTZ R229, R78, R219 ;  /* 0x000000db4ee57220 */ /* 0x000fe20000410000 */
[----:B------:R-:W-:Y:S01]  /*9530*/  STS [R132+0x840], R225 ;  /* 0x000840e184007388 */ /* 0x000fe20000000800 */
[----:B------:R-:W-:Y:S01]  /*9540*/  FFMA.FTZ R226, R199, R228, R226 ;  /* 0x000000e4c7e27223 */ /* 0x000fe200000100e2 */
[----:B0-----:R-:W-:Y:S01]  /*9550*/  FMUL.FTZ R129, R90, R204 ;  /* 0x000000cc5a817220 */ /* 0x001fe20000410000 */
[----:B------:R-:W-:Y:S01]  /*9560*/  FMUL.FTZ R213, R174, R55 ;  /* 0x00000037aed57220 */ /* 0x000fe20000410000 */
[----:B------:R-:W-:Y:S01]  /*9570*/  FMUL.FTZ R202, R173, R56 ;  /* 0x00000038adca7220 */ /* 0x000fe20000410000 */
[----:B------:R-:W-:Y:S01]  /*9580*/  FMUL.FTZ R215, R172, R57 ;  /* 0x00000039acd77220 */ /* 0x000fe20000410000 */
[----:B------:R-:W-:Y:S01]  /*9590*/  FFMA.FTZ R199, R193, R204, R206 ;  /* 0x000000ccc1c77223 */ /* 0x000fe200000100ce */
[----:B------:R0:W-:Y:S01]  /*95a0*/  STS [R14+0x14], R129 ;  /* 0x000014810e007388 */ /* 0x0001e20000000800 */
[----:B------:R-:W-:Y:S01]  /*95b0*/  FFMA.FTZ R194, R155, -R194, R232 ;  /* 0x800000c29bc27223 */ /* 0x000fe200000100e8 */
[----:B------:R-:W-:Y:S01]  /*95c0*/  LEA.HI R220, R235, R235, RZ, 0x1b ;  /* 0x000000ebebdc7211 */ /* 0x000fe200078fd8ff */
[----:B------:R-:W-:Y:S01]  /*95d0*/  FMUL.FTZ R216, R171, R58 ;  /* 0x0000003aabd87220 */ /* 0x000fe20000410000 */
[----:B------:R-:W-:Y:S01]  /*95e0*/  FMUL.FTZ R128, R170, R59 ;  /* 0x0000003baa807220 */ /* 0x000fe20000410000 */
[----:B------:R-:W-:Y:S01]  /*95f0*/  FMUL.FTZ R246, R168, R61 ;  /* 0x0000003da8f67220 */ /* 0x000fe20000410000 */
[----:B------:R-:W-:Y:S01]  /*9600*/  FMUL.FTZ R244, R167, R62 ;  /* 0x0000003ea7f47220 */ /* 0x000fe20000410000 */
[----:B------:R-:W-:Y:S01]  /*9610*/  FMUL.FTZ R242, R166, R63 ;  /* 0x0000003fa6f27220 */ /* 0x000fe20000410000 */
[----:B------:R-:W-:Y:S01]  /*9620*/  FMUL.FTZ R240, R165, R64 ;  /* 0x00000040a5f07220 */ /* 0x000fe20000410000 */
[----:B0-----:R-:W-:Y:S01]  /*9630*/  FMUL.FTZ R129, R169, R60 ;  /* 0x0000003ca9817220 */ /* 0x001fe20000410000 */
[----:B------:R0:W-:Y:S01]  /*9640*/  STS [R14+0x4], R227 ;  /* 0x000004e30e007388 */ /* 0x0001e20000000800 */
[----:B------:R-:W-:Y:S01]  /*9650*/  FFMA.FTZ R249, R249, R226, R200 ;  /* 0x000000e2f9f97223 */ /* 0x000fe200000100c8 */
[----:B------:R-:W-:Y:S01]  /*9660*/  FMUL.FTZ R223, R86, R217 ;  /* 0x000000d956df7220 */ /* 0x000fe20000410000 */
[-C--:B------:R-:W-:Y:S01]  /*9670*/  FMUL.FTZ R225, R94, R213.reuse ;  /* 0x000000d55ee17220 */ /* 0x080fe20000410000 */
[----:B------:R1:W-:Y:S01]  /*9680*/  STS [R14+0x8], R229 ;  /* 0x000008e50e007388 */ /* 0x0003e20000000800 */
[----:B------:R-:W-:Y:S01]  /*9690*/  FFMA.FTZ R200, R194, R213, R199 ;  /* 0x000000d5c2c87223 */ /* 0x000fe200000100c7 */
[----:B------:R-:W-:Y:S01]  /*96a0*/  LEA R220, R220, UR22, 0x2 ;  /* 0x00000016dcdc7c11 */ /* 0x000fe2000f8e10ff */
[----:B------:R-:W-:Y:S01]  /*96b0*/  FMUL.FTZ R211, R104, R216 ;  /* 0x000000d868d37220 */ /* 0x000fe20000410000 */
[----:B------:R-:W-:Y:S01]  /*96c0*/  FMUL.FTZ R209, R106, R128 ;  /* 0x000000806ad17220 */ /* 0x000fe20000410000 */
[----:B------:R-:W-:Y:S01]  /*96d0*/  FMUL.FTZ R221, R108, R129 ;  /* 0x000000816cdd7220 */ /* 0x000fe20000410000 */
[----:B0-----:R-:W-:Y:S01]  /*96e0*/  FMUL.FTZ R227, R98, R202 ;  /* 0x000000ca62e37220 */ /* 0x001fe20000410000 */
[----:B------:R-:W-:Y:S01]  /*96f0*/  FMUL.FTZ R205, R110, R246 ;  /* 0x000000f66ecd7220 */ /* 0x000fe20000410000 */
[----:B------:R-:W-:Y:S01]  /*9700*/  FMUL.FTZ R201, R111, R244 ;  /* 0x000000f46fc97220 */ /* 0x000fe20000410000 */
[----:B------:R-:W-:Y:S01]  /*9710*/  FMUL.FTZ R199, R112, R242 ;  /* 0x000000f270c77220 */ /* 0x000fe20000410000 */
[----:B-1----:R-:W-:Y:S01]  /*9720*/  FMUL.FTZ R229, R102, R215 ;  /* 0x000000d766e57220 */ /* 0x002fe20000410000 */
[----:B------:R-:W-:Y:S01]  /*9730*/  FMUL.FTZ R203, R113, R240 ;  /* 0x000000f071cb7220 */ /* 0x000fe20000410000 */
        /* <DEDUP_REMOVED lines=17> */
[----:B------:R-:W-:Y:S01]  /*9850*/  FFMA.FTZ R212, R158, -R212, R249 ;  /* 0x800000d49ed47223 */ /* 0x000fe200000100f9 */
[----:B------:R-:W-:Y:S01]  /*9860*/  FFMA.FTZ R251, R251, R218, R198 ;  /* 0x000000dafbfb7223 */ /* 0x000fe200000100c6 */
[C---:B0-----:R-:W-:Y:S01]  /*9870*/  IADD3 R201, PT, PT, R8.reuse, 0x40, RZ ;  /* 0x0000004008c97810 */ /* 0x041fe20007ffe0ff */
[----:B------:R-:W-:-:S02]  /*9880*/  VIADD R207, R8, 0x80 ;  /* 0x0000008008cf7836 */ /* 0x000fc40000000000 */
[----:B------:R-:W-:Y:S01]  /*9890*/  FFMA.FTZ R248, R212, R216, R248 ;  /* 0x000000d8d4f87223 */ /* 0x000fe200000100f8 */
[----:B------:R-:W-:Y:S01]  /*98a0*/  FFMA.FTZ R214, R159, -R214, R218 ;  /* 0x800000d69fd67223 */ /* 0x000fe200000100da */
[C---:B------:R-:W-:Y:S01]  /*98b0*/  IADD3 R205, PT, PT, R8.reuse, 0x60, RZ ;  /* 0x0000006008cd7810 */ /* 0x040fe20007ffe0ff */
[C---:B------:R-:W-:Y:S01]  /*98c0*/  VIADD R215, R8.reuse, 0x100 ;  /* 0x0000010008d77836 */ /* 0x040fe20000000000 */
[C---:B------:R-:W-:Y:S01]  /*98d0*/  IADD3 R209, PT, PT, R8.reuse, 0xa0, RZ ;  /* 0x000000a008d17810 */ /* 0x040fe20007ffe0ff */
[C---:B------:R-:W-:Y:S01]  /*98e0*/  VIADD R223, R8.reuse, 0x180 ;  /* 0x0000018008df7836 */ /* 0x040fe20000000000 */
[----:B------:R-:W-:Y:S01]  /*98f0*/  IADD3 R211, PT, PT, R8, 0xc0, RZ ;  /* 0x000000c008d37810 */ /* 0x000fe20007ffe0ff */
[----:B------:R-:W-:Y:S01]  /*9900*/  FFMA.FTZ R224, R224, R251, R133 ;  /* 0x000000fbe0e07223 */ /* 0x000fe20000010085 */
[C---:B------:R-:W-:Y:S02]  /*9910*/  IADD3 R197, PT, PT, R8.reuse, 0x20, RZ ;  /* 0x0000002008c57810 */ /* 0x040fe40007ffe0ff */
        /* <DEDUP_REMOVED lines=8> */
[-C--:B------:R-:W-:Y:S01]  /*99a0*/  LEA.HI R198, R201, R8.reuse, RZ, 0x1b ;  /* 0x00000008c9c67211 */ /* 0x080fe200078fd8ff */
[----:B------:R-:W-:Y:S01]  /*99b0*/  FFMA.FTZ R216, R160, -R131, R251 ;  /* 0x80000083a0d87223 */ /* 0x000fe200000100fb */
[----:B-1----:R-:W-:-:S02]  /*99c0*/  LEA.HI R199, R205, R8, RZ, 0x1b ;  /* 0x00000008cdc77211 */ /* 0x002fc400078fd8ff */
[-C--:B------:R-:W-:Y:S02]  /*99d0*/  LEA.HI R200, R207, R8.reuse, RZ, 0x1b ;  /* 0x00000008cfc87211 */ /* 0x080fe400078fd8ff */
[-C--:B------:R-:W-:Y:S02]  /*99e0*/  LEA.HI R201, R209, R8.reuse, RZ, 0x1b ;  /* 0x00000008d1c97211 */ /* 0x080fe400078fd8ff */
[----:B------:R-:W-:Y:S01]  /*99f0*/  LEA.HI R202, R211, R8, RZ, 0x1b ;  /* 0x00000008d3ca7211 */ /* 0x000fe200078fd8ff */
[----:B------:R-:W-:Y:S01]  /*9a00*/  FMUL.FTZ R250, R68, R222 ;  /* 0x000000de44fa7220 */ /* 0x000fe20000410000 */
[-C--:B------:R-:W-:Y:S02]  /*9a10*/  LEA.HI R197, R197, R8.reuse, RZ, 0x1b ;  /* 0x00000008c5c57211 */ /* 0x080fe400078fd8ff */
[-C--:B--2---:R-:W-:Y:S01]  /*9a20*/  LEA.HI R203, R213, R8.reuse, RZ, 0x1b ;  /* 0x00000008d5cb7211 */ /* 0x084fe200078fd8ff */
        /* <DEDUP_REMOVED lines=8> */
[----:B------:R-:W-:Y:S01]  /*9ab0*/  LEA.HI R211, R229, R8, RZ, 0x1b ;  /* 0x00000008e5d37211 */ /* 0x000fe200078fd8ff */
[----:B------:R-:W-:Y:S01]  /*9ac0*/  FFMA.FTZ R222, R216, R129, R133 ;  /* 0x00000081d8de7223 */ /* 0x000fe20000010085 */
[----:B------:R-:W-:Y:S01]  /*9ad0*/  HFMA2 R129, -RZ, RZ, 0, 0 ;  /* 0x00000000ff817431 */ /* 0x000fe200000001ff */
[----:B------:R-:W-:Y:S01]  /*9ae0*/  LEA R197, R197, UR22, 0x2 ;  /* 0x00000016c5c57c11 */ /* 0x000fe2000f8e10ff */
[----:B------:R-:W-:Y:S01]  /*9af0*/  IMAD.MOV.U32 R128, RZ, RZ, R8 ;  /* 0x000000ffff807224 */ /* 0x000fe200078e0008 */
[----:B------:R-:W-:Y:S02]  /*9b00*/  LEA R198, R198, UR22, 0x2 ;  /* 0x00000016c6c67c11 */ /* 0x000fe4000f8e10ff */
[----:B------:R-:W-:Y:S02]  /*9b10*/  LEA R199, R199, UR22, 0x2 ;  /* 0x00000016c7c77c11 */ /* 0x000fe4000f8e10ff */
[----:B------:R-:W-:Y:S01]  /*9b20*/  LEA R200, R200, UR22, 0x2 ;  /* 0x00000016c8c87c11 */ /* 0x000fe2000f8e10ff */
[----:B------:R-:W-:Y:S01]  /*9b30*/  FFMA.FTZ R247, R247, R224, R130 ;  /* 0x000000e0f7f77223 */ /* 0x000fe20000010082 */
        /* <DEDUP_REMOVED lines=11> */
[----:B------:R-:W-:Y:S01]  /*9bf0*/  LEA R211, R211, UR22, 0x2 ;  /* 0x00000016d3d37c11 */ /* 0x000fe2000f8e10ff */
[----:B------:R-:W-:Y:S01]  /*9c00*/  IMAD.WIDE.U32 R130, R126, UR29, R128 ;  /* 0x0000001d7e827c25 */ /* 0x000fe2000f8e0080 */
[----:B------:R-:W1:Y:S04]  /*9c10*/  LDS R215, [R197+0x8c0] ;  /* 0x0008c000c5d77984 */ /* 0x000e680000000800 */
[----:B------:R-:W2:Y:S01]  /*9c20*/  LDS R217, [R198+0x940] ;  /* 0x00094000c6d97984 */ /* 0x000ea20000000800 */
[----:B------:R-:W-:-:S03]  /*9c30*/  IMAD R131, R127, UR29, R131 ;  /* 0x0000001d7f837c24 */ /* 0x000fc6000f8e0283 */
        /* <DEDUP_REMOVED lines=33> */
[----:B------:R-:W-:-:S04]  /*9e50*/  LEA R130, P2, R132, UR42, 0x2 ;  /* 0x0000002a84827c11 */ /* 0x000fc8000f8410ff */
[----:B------:R-:W-:Y:S01]  /*9e60*/  LEA.HI.X R131, R132, UR43, R131, 0x2, P2 ;  /* 0x0000002b84837c11 */ /* 0x000fe200090f1483 */
[----:B------:R-:W-:Y:S02]  /*9e70*/  IMAD.U32 R132, RZ, RZ, UR23 ;  /* 0x00000017ff847e24 */ /* 0x000fe4000f8e00ff */
[----:B------:R-:W-:Y:S01]  /*9e80*/  FFMA.FTZ R184, R187, R247, R184 ;  /* 0x000000f7bbb87223 */ /* 0x000fe200000100b8 */
[----:B------:R-:W-:Y:S02]  /*9e90*/  FFMA.FTZ R133, R161, -R186, R224 ;  /* 0x800000baa1857223 */ /* 0x000fe400000100e0 */
[----:B------:R-:W-:Y:S01]  /*9ea0*/  IADD3 R132, PT, PT, R132, -UR6, -R8 ;  /* 0x8000000684847c10 */ /* 0x000fe2000fffe808 */
[----:B------:R-:W-:Y:S01]  /*9eb0*/  FMUL.FTZ R245, R65, R245 ;  /* 0x000000f541f57220 */ /* 0x000fe20000410000 */
[----:B------:R-:W-:Y:S02]  /*9ec0*/  FFMA.FTZ R187, R185, R184, R180 ;  /* 0x000000b8b9bb7223 */ /* 0x000fe400000100b4 */
[----:B------:R-:W-:Y:S01]  /*9ed0*/  ISETP.GE.AND P2, PT, R132, 0x1, PT ;  /* 0x000000018400780c */ /* 0x000fe20003f46270 */
[----:B------:R-:W-:Y:S01]  /*9ee0*/  FFMA.FTZ R222, R133, R246, R222 ;  /* 0x000000f685de7223 */ /* 0x000fe200000100de */
[----:B------:R-:W-:Y:S01]  /*9ef0*/  FFMA.FTZ R183, R162, -R183, R247 ;  /* 0x800000b7a2b77223 */ /* 0x000fe200000100f7 */
[----:B------:R-:W-:Y:S01]  /*9f00*/  FFMA.FTZ R185, R163, -R182, R184 ;  /* 0x800000b6a3b97223 */ /* 0x000fe200000100b8 */
[----:B------:R-:W-:Y:S01]  /*9f10*/  FFMA.FTZ R181, R164, -R181, R187 ;  /* 0x800000b5a4b57223 */ /* 0x000fe200000100bb */
        /* <DEDUP_REMOVED lines=15> */
[----:B------:R-:W-:Y:S01]  /*a010*/  FFMA.FTZ R222, R183, R244, R222 ;  /* 0x000000f4b7de7223 */ /* 0x000fe200000100de */
[----:B------:R0:W-:Y:S01]  /*a020*/  STS [R14+0x848], R236 ;  /* 0x000848ec0e007388 */ /* 0x0001e20000000800 */
[----:B------:R-:W-:Y:S02]  /*a030*/  BSSY.RECONVERGENT B0, `(.L_x_7466) ;  /* 0x0000018000007945 */ /* 0x000fe40003800200 */
[----:B------:R-:W-:Y:S01]  /*a040*/  FFMA.FTZ R222, R185, R242, R222 ;  /* 0x000000f2b9de7223 */ /* 0x000fe200000100de */
        /* <DEDUP_REMOVED lines=22> */
.L_x_7467:
[----:B------:R-:W-:Y:S05]  /*a1b0*/  BSYNC.RECONVERGENT B0 ;  /* 0x0000000000007941 */ /* 0x000fea0003800200 */
.L_x_7466:
[----:B------:R-:W2:Y:S01]  /*a1c0*/  LDS R197, [R197+0x1100] ;  /* 0x00110000c5c57984 */ /* 0x000ea20000000800 */
[----:B------:R-:W-:Y:S04]  /*a1d0*/  BSSY.RECONVERGENT B0, `(.L_x_7468) ;  /* 0x0000004000007945 */ /* 0x000fe80003800200 */
[----:B------:R-:W-:Y:S05]  /*a1e0*/  @!P3 BRA `(.L_x_7469) ;  /* 0x000000000008b947 */ /* 0x000fea0003800000 */
[----:B------:R3:W-:Y:S04]  /*a1f0*/  REDG.E.ADD.F32.FTZ.RN.STRONG.GPU desc[UR24][R128.64+0x80], R215 ;  /* 0x000080d7800079a6 */ /* 0x0007e8000c12f318 */
[----:B--2---:R3:W-:Y:S02]  /*a200*/  REDG.E.ADD.F32.FTZ.RN.STRONG.GPU desc[UR24][R130.64+0x80], R197 ;  /* 0x000080c5820079a6 */ /* 0x0047e4000c12f318 */
.L_x_7469:
[----:B------:R-:W-:Y:S05]  /*a210*/  BSYNC.RECONVERGENT B0 ;  /* 0x0000000000007941 */ /* 0x000fea0003800200 */
.L_x_7468:
[----:B01----:R0:W1:Y:S01]  /*a220*/  LDS R187, [R198+0x1180] ;  /* 0x00118000c6bb7984 */ /* 0x0030620000000800 */
[----:B------:R-:W-:Y:S04]  /*a230*/  BSSY.RECONVERGENT B0, `(.L_x_7470) ;  /* 0x0000004000007945 */ /* 0x000fe80003800200 */
[----:B------:R-:W-:Y:S05]  /*a240*/  @!P4 BRA `(.L_x_7471) ;  /* 0x000000000008c947 */ /* 0x000fea0003800000 */
[----:B------:R4:W-:Y:S04]  /*a250*/  REDG.E.ADD.F32.FTZ.RN.STRONG.GPU desc[UR24][R128.64+0x100], R217 ;  /* 0x000100d9800079a6 */ /* 0x0009e8000c12f318 */
[----:B-1----:R4:W-:Y:S02]  /*a260*/  REDG.E.ADD.F32.FTZ.RN.STRONG.GPU desc[UR24][R130.64+0x100], R187 ;  /* 0x000100bb820079a6 */ /* 0x0029e4000c12f318 */
.L_x_7471:
[----:B------:R-:W-:Y:S05]  /*a270*/  BSYNC.RECONVERGENT B0 ;  /* 0x0000000000007941 */ /* 0x000fea0003800200 */
.L_x_7470:
        /* <DEDUP_REMOVED lines=9> */
.L_x_7473:
[----:B------:R-:W-:Y:S05]  /*a310*/  BSYNC.RECONVERGENT B0 ;  /* 0x0000000000007941 */ /* 0x000fea0003800200 */
.L_x_7472:
[----:B-1--4-:R1:W4:Y:S01]  /*a320*/  LDS R187, [R200+0x1280] ;  /* 0x00128000c8bb7984 */ /* 0x0123220000000800 */
[----:B------:R-:W-:Y:S04]  /*a330*/  BSSY.RECONVERGENT B0, `(.L_x_7474) ;  /* 0x0000004000007945 */ /* 0x000fe80003800200 */
[----:B------:R-:W-:Y:S05]  /*a340*/  @!P2 BRA `(.L_x_7475) ;  /* 0x000000000008a947 */ /* 0x000fea0003800000 */
[----:B------:R0:W-:Y:S04]  /*a350*/  REDG.E.ADD.F32.FTZ.RN.STRONG.GPU desc[UR24][R128.64+0x200], R221 ;  /* 0x000200dd800079a6 */ /* 0x0001e8000c12f318 */
[----:B----4-:R4:W-:Y:S02]  /*a360*/  REDG.E.ADD.F32.FTZ.RN.STRONG.GPU desc[UR24][R130.64+0x200], R187 ;  /* 0x000200bb820079a6 */ /* 0x0109e4000c12f318 */
.L_x_7475:
[----:B------:R-:W-:Y:S05]  /*a370*/  BSYNC.RECONVERGENT B0 ;  /* 0x0000000000007941 */ /* 0x000fea0003800200 */
.L_x_7474:
[----:B------:R-:W0:Y:S01]  /*a380*/  LDS R201, [R201+0x1300] ;  /* 0x00130000c9c97984 */ /* 0x000e220000000800 */
[----:B------:R-:W-:Y:S04]  /*a390*/  BSSY.RECONVERGENT B0, `(.L_x_7476) ;  /* 0x0000004000007945 */ /* 0x000fe80003800200 */
[----:B------:R-:W-:Y:S05]  /*a3a0*/  @!P4 BRA `(.L_x_7477) ;  /* 0x000000000008c947 */ /* 0x000fea0003800000 */
[----:B------:R1:W-:Y:S04]  /*a3b0*/  REDG.E.ADD.F32.FTZ.RN.STRONG.GPU desc[UR24][R128.64+0x280], R223 ;  /* 0x000280df800079a6 */ /* 0x0003e8000c12f318 */
[----:B0-----:R1:W-:Y:S02]  /*a3c0*/  REDG.E.ADD.F32.FTZ.RN.STRONG.GPU desc[UR24][R130.64+0x280], R201 ;  /* 0x000280c9820079a6 */ /* 0x0013e4000c12f318 */
.L_x_7477:
[----:B------:R-:W-:Y:S05]  /*a3d0*/  BSYNC.RECONVERGENT B0 ;  /* 0x0000000000007941 */ /* 0x000fea0003800200 */
.L_x_7476:
[----:B----4-:R4:W0:Y:S01]  /*a3e0*/  LDS R187, [R202+0x1380] ;  /* 0x00138000cabb7984 */ /* 0x0108220000000800 */
[----:B------:R-:W-:Y:S04]  /*a3f0*/  BSSY.RECONVERGENT B0, `(.L_x_7478) ;  /* 0x0000004000007945 */ /* 0x000fe80003800200 */
[----:B------:R-:W-:Y:S05]  /*a400*/  @!P5 BRA `(.L_x_7479) ;  /* 0x000000000008d947 */ /* 0x000fea0003800000 */
[----:B------:R1:W-:Y:S04]  /*a410*/  REDG.E.ADD.F32.FTZ.RN.STRONG.GPU desc[UR24][R128.64+0x300], R225 ;  /* 0x000300e1800079a6 */ /* 0x0003e8000c12f318 */
[----:B0-----:R1:W-:Y:S02]  /*a420*/  REDG.E.ADD.F32.FTZ.RN.STRONG.GPU desc[UR24][R130.64+0x300], R187 ;  /* 0x000300bb820079a6 */ /* 0x0013e4000c12f318 */
.L_x_7479:
[----:B------:R-:W-:Y:S05]  /*a430*/  BSYNC.RECONVERGENT B0 ;  /* 0x0000000000007941 */ /* 0x000fea0003800200 */
.L_x_7478:
        /* <DEDUP_REMOVED lines=9> */
.L_x_7481:
[----:B------:R-:W-:Y:S05]  /*a4d0*/  BSYNC.RECONVERGENT B0 ;  /* 0x0000000000007941 */ /* 0x000fea0003800200 */
.L_x_7480:
[----:B01----:R0:W1:Y:S01]  /*a4e0*/  LDS R187, [R204+0x1480] ;  /* 0x00148000ccbb7984 */ /* 0x0030620000000800 */
[----:B------:R-:W-:Y:S04]  /*a4f0*/  BSSY.RECONVERGENT B0, `(.L_x_7482) ;  /* 0x0000004000007945 */ /* 0x000fe80003800200 */
[----:B------:R-:W-:Y:S05]  /*a500*/  @!P4 BRA `(.L_x_7483) ;  /* 0x000000000008c947 */ /* 0x000fea0003800000 */
[----:B------:R0:W-:Y:S04]  /*a510*/  REDG.E.ADD.F32.FTZ.RN.STRONG.GPU desc[UR24][R128.64+0x400], R229 ;  /* 0x000400e5800079a6 */ /* 0x0001e8000c12f318 */
[----:B-1----:R0:W-:Y:S02]  /*a520*/  REDG.E.ADD.F32.FTZ.RN.STRONG.GPU desc[UR24][R130.64+0x400], R187 ;  /* 0x000400bb820079a6 */ /* 0x0021e4000c12f318 */
.L_x_7483:
[----:B------:R-:W-:Y:S05]  /*a530*/  BSYNC.RECONVERGENT B0 ;  /* 0x0000000000007941 */ /* 0x000fea0003800200 */
.L_x_7482:
[----:B------:R-:W0:Y:S01]  /*a540*/  LDS R205, [R205+0x1500] ;  /* 0x00150000cdcd7984 */ /* 0x000e220000000800 */
[----:B------:R-:W-:Y:S04]  /*a550*/  BSSY.RECONVERGENT B0, `(.L_x_7484) ;  /* 0x0000004000007945 */ /* 0x000fe80003800200 */
[----:B------:R-:W-:Y:S05]  /*a560*/  @!P5 BRA `(.L_x_7485) ;  /* 0x000000000008d947 */ /* 0x000fea0003800000 */
[----:B------:R1:W-:Y:S04]  /*a570*/  REDG.E.ADD.F32.FTZ.RN.STRONG.GPU desc[UR24][R128.64+0x480], R231 ;  /* 0x000480e7800079a6 */ /* 0x0003e8000c12f318 */
[----:B0-----:R0:W-:Y:S02]  /*a580*/  REDG.E.ADD.F32.FTZ.RN.STRONG.GPU desc[UR24][R130.64+0x480], R205 ;  /* 0x000480cd820079a6 */ /* 0x0011e4000c12f318 */
.L_x_7485:
[----:B------:R-:W-:Y:S05]  /*a590*/  BSYNC.RECONVERGENT B0 ;  /* 0x0000000000007941 */ /* 0x000fea0003800200 */
.L_x_7484:
[----:B01----:R0:W1:Y:S01]  /*a5a0*/  LDS R187, [R206+0x1580] ;  /* 0x00158000cebb7984 */ /* 0x0030620000000800 */
[----:B------:R-:W-:Y:S04]  /*a5b0*/  BSSY.RECONVERGENT B0, `(.L_x_7486) ;  /* 0x0000004000007945 */ /* 0x000fe80003800200 */
[----:B------:R-:W-:Y:S05]  /*a5c0*/  @!P6 BRA `(.L_x_7487) ;  /* 0x000000000008e947 */ /* 0x000fea0003800000 */
[----:B------:R0:W-:Y:S04]  /*a5d0*/  REDG.E.ADD.F32.FTZ.RN.STRONG.GPU desc[UR24][R128.64+0x500], R233 ;  /* 0x000500e9800079a6 */ /* 0x0001e8000c12f318 */
[----:B-1----:R0:W-:Y:S02]  /*a5e0*/  REDG.E.ADD.F32.FTZ.RN.STRONG.GPU desc[UR24][R130.64+0x500], R187 ;  /* 0x000500bb820079a6 */ /* 0x0021e4000c12f318 */
.L_x_7487:
[----:B------:R-:W-:Y:S05]  /*a5f0*/  BSYNC.RECONVERGENT B0 ;  /* 0x0000000000007941 */ /* 0x000fea0003800200 */
.L_x_7486:
        /* <DEDUP_REMOVED lines=9> */
.L_x_7489:
[----:B------:R-:W-:Y:S05]  /*a690*/  BSYNC.RECONVERGENT B0 ;  /* 0x0000000000007941 */ /* 0x000fea0003800200 */
.L_x_7488:
[----:B01----:R0:W1:Y:S01]  /*a6a0*/  LDS R187, [R208+0x1680] ;  /* 0x00168000d0bb7984 */ /* 0x0030620000000800 */
[----:B------:R-:W-:Y:S04]  /*a6b0*/  BSSY.RECONVERGENT B0, `(.L_x_7490) ;  /* 0x0000004000007945 */ /* 0x000fe80003800200 */
[----:B------:R-:W-:Y:S05]  /*a6c0*/  @!P3 BRA `(.L_x_7491) ;  /* 0x000000000008b947 */ /* 0x000fea0003800000 */
[----:B------:R0:W-:Y:S04]  /*a6d0*/  REDG.E.ADD.F32.FTZ.RN.STRONG.GPU desc[UR24][R128.64+0x600], R237 ;  /* 0x000600ed800079a6 */ /* 0x0001e8000c12f318 */
[----:B-1----:R0:W-:Y:S02]  /*a6e0*/  REDG.E.ADD.F32.FTZ.RN.STRONG.GPU desc[UR24][R130.64+0x600], R187 ;  /* 0x000600bb820079a6 */ /* 0x0021e4000c12f318 */
.L_x_7491:
[----:B------:R-:W-:Y:S05]  /*a6f0*/  BSYNC.RECONVERGENT B0 ;  /* 0x0000000000007941 */ /* 0x000fea0003800200 */
.L_x_7490:
[----:B------:R-:W0:Y:S01]  /*a700*/  LDS R209, [R209+0x1700] ;  /* 0x00170000d1d17984 */ /* 0x000e220000000800 */
[----:B------:R-:W-:Y:S04]  /*a710*/  BSSY.RECONVERGENT B0, `(.L_x_7492) ;  /* 0x0000004000007945 */ /* 0x000fe80003800200 */
[----:B------:R-:W-:Y:S05]  /*a720*/  @!P4 BRA `(.L_x_7493) ;  /* 0x000000000008c947 */ /* 0x000fea0003800000 */
[----:B------:R1:W-:Y:S04]  /*a730*/  REDG.E.ADD.F32.FTZ.RN.STRONG.GPU desc[UR24][R128.64+0x680], R239 ;  /* 0x000680ef800079a6 */ /* 0x0003e8000c12f318 */
[----:B0-----:R0:W-:Y:S02]  /*a740*/  REDG.E.ADD.F32.FTZ.RN.STRONG.GPU desc[UR24][R130.64+0x680], R209 ;  /* 0x000680d1820079a6 */ /* 0x0011e4000c12f318 */
.L_x_7493:
[----:B------:R-:W-:Y:S05]  /*a750*/  BSYNC.RECONVERGENT B0 ;  /* 0x0000000000007941 */ /* 0x000fea0003800200 */
.L_x_7492:
[----:B01----:R0:W1:Y:S01]  /*a760*/  LDS R187, [R210+0x1780] ;  /* 0x00178000d2bb7984 */ /* 0x0030620000000800 */
[----:B------:R-:W-:Y:S04]  /*a770*/  BSSY.RECONVERGENT B0, `(.L_x_7494) ;  /* 0x0000004000007945 */ /* 0x000fe80003800200 */
[----:B------:R-:W-:Y:S05]  /*a780*/  @!P5 BRA `(.L_x_7495) ;  /* 0x000000000008d947 */ /* 0x000fea0003800000 */
[----:B------:R0:W-:Y:S04]  /*a790*/  REDG.E.ADD.F32.FTZ.RN.STRONG.GPU desc[UR24][R128.64+0x700], R241 ;  /* 0x000700f1800079a6 */ /* 0x0001e8000c12f318 */
[----:B-1----:R0:W-:Y:S02]  /*a7a0*/  REDG.E.ADD.F32.FTZ.RN.STRONG.GPU desc[UR24][R130.64+0x700], R187 ;  /* 0x000700bb820079a6 */ /* 0x0021e4000c12f318 */
.L_x_7495:
[----:B------:R-:W-:Y:S05]  /*a7b0*/  BSYNC.RECONVERGENT B0 ;  /* 0x0000000000007941 */ /* 0x000fea0003800200 */
.L_x_7494:
[----:B------:R-:W0:Y:S01]  /*a7c0*/  LDS R211, [R211+0x1800] ;  /* 0x00180000d3d37984 */ /* 0x000e220000000800 */
[----:B------:R-:W-:Y:S04]  /*a7d0*/  BSSY.RECONVERGENT B0, `(.L_x_7496) ;  /* 0x0000004000007945 */ /* 0x000fe80003800200 */
[----:B------:R-:W-:Y:S05]  /*a7e0*/  @!P6 BRA `(.L_x_7497) ;  /* 0x000000000008e947 */ /* 0x000fea0003800000 */
[----:B------:R1:W-:Y:S04]  /*a7f0*/  REDG.E.ADD.F32.FTZ.RN.STRONG.GPU desc[UR24][R128.64+0x780], R243 ;  /* 0x000780f3800079a6 */ /* 0x0003e8000c12f318 */
[----:B0-----:R0:W-:Y:S02]  /*a800*/  REDG.E.ADD.F32.FTZ.RN.STRONG.GPU desc[UR24][R130.64+0x780], R211 ;  /* 0x000780d3820079a6 */ /* 0x0011e4000c12f318 */
.L_x_7497:
[----:B------:R-:W-:Y:S05]  /*a810*/  BSYNC.RECONVERGENT B0 ;  /* 0x0000000000007941 */ /* 0x000fea0003800200 */
.L_x_7496:
[----:B01-3--:R-:W0:Y:S01]  /*a820*/  SHFL.DOWN P2, R129, R240, 0x1, 0x1f ;  /* 0x08201f00f0817f89 */ /* 0x00be220000040000 */
[-C--:B--2---:R-:W-:Y:S01]  /*a830*/  FMUL.FTZ R197, R163, R166.reuse ;  /* 0x000000a6a3c57220 */ /* 0x084fe20000410000 */
[----:B------:R-:W-:Y:S01]  /*a840*/  FMUL.FTZ R182, R148, R166 ;  /* 0x000000a694b67220 */ /* 0x000fe20000410000 */
[-C--:B------:R-:W-:Y:S01]  /*a850*/  FMUL.FTZ R164, R164, R165.reuse ;  /* 0x000000a5a4a47220 */ /* 0x080fe20000410000 */
[----:B------:R-:W-:Y:S01]  /*a860*/  FMUL.FTZ R184, R148, R165 ;  /* 0x000000a594b87220 */ /* 0x000fe20000410000 */
[-C--:B------:R-:W-:Y:S01]  /*a870*/  FMUL.FTZ R166, R162, R167.reuse ;  /* 0x000000a7a2a67220 */ /* 0x080fe20000410000 */
[C---:B------:R-:W-:Y:S01]  /*a880*/  FMUL.FTZ R180, R148.reuse, R167 ;  /* 0x000000a794b47220 */ /* 0x040fe20000410000 */
[-C--:B------:R-:W-:Y:S01]  /*a890*/  FMUL.FTZ R165, R159, R170.reuse ;  /* 0x000000aa9fa57220 */ /* 0x080fe20000410000 */
[C---:B------:R-:W-:Y:S01]  /*a8a0*/  FMUL.FTZ R167, R148.reuse, R170 ;  /* 0x000000aa94a77220 */ /* 0x040fe20000410000 */
[----:B------:R-:W-:Y:S01]  /*a8b0*/  FMUL.FTZ R187, R161, R168 ;  /* 0x000000a8a1bb7220 */ /* 0x000fe20000410000 */
[----:B------:R-:W-:Y:S01]  /*a8c0*/  FMUL.FTZ R161, R157, R172 ;  /* 0x000000ac9da17220 */ /* 0x000fe20000410000 */
[----:B------:R-:W-:Y:S01]  /*a8d0*/  FMUL.FTZ R157, R155, R174 ;  /* 0x000000ae9b9d7220 */ /* 0x000fe20000410000 */
[CC--:B------:R-:W-:Y:S01]  /*a8e0*/  FMUL.FTZ R155, R148.reuse, R176.reuse ;  /* 0x000000b0949b7220 */ /* 0x0c0fe20000410000 */
        /* <DEDUP_REMOVED lines=9> */
[C---:B------:R-:W-:Y:S01]  /*a980*/  FMUL.FTZ R168, R148.reuse, R168 ;  /* 0x000000a894a87220 */ /* 0x040fe20000410000 */
[----:B------:R-:W-:Y:S01]  /*a990*/  FMUL.FTZ R159, R148, R174 ;  /* 0x000000ae949f7220 */ /* 0x000fe20000410000 */
[----:B0-----:R-:W-:Y:S01]  /*a9a0*/  @P2 FADD R129, R240, R129 ;  /* 0x00000081f0812221 */ /* 0x001fe20000000000 */
[----:B------:R-:W-:Y:S01]  /*a9b0*/  ISETP.NE.AND P3, PT, R31, RZ, PT ;  /* 0x000000ff1f00720c */ /* 0x000fe20003f65270 */
[----:B------:R-:W-:Y:S01]  /*a9c0*/  FMUL.FTZ R162, R160, R169 ;  /* 0x000000a9a0a27220 */ /* 0x000fe20000410000 */
[----:B------:R-:W-:Y:S01]  /*a9d0*/  FMUL.FTZ R132, R148, R175 ;  /* 0x000000af94847220 */ /* 0x000fe20000410000 */
[----:B------:R-:W-:Y:S01]  /*a9e0*/  FMUL.FTZ R160, R158, R171 ;  /* 0x000000ab9ea07220 */ /* 0x000fe20000410000 */
[----:B------:R-:W0:Y:S01]  /*a9f0*/  SHFL.DOWN P2, R128, R129, 0x2, 0x1f ;  /* 0x08401f0081807f89 */ /* 0x000e220000040000 */
        /* <DEDUP_REMOVED lines=21> */
[----:B------:R-:W-:Y:S01]  /*ab50*/  FADD.FTZ R103, R132, R103 ;  /* 0x0000006784677221 */ /* 0x000fe20000010000 */
[----:B------:R-:W-:Y:S01]  /*ab60*/  FADD.FTZ R105, R130, R105 ;  /* 0x0000006982697221 */ /* 0x000fe20000010000 */
[----:B0-----:R-:W-:Y:S01]  /*ab70*/  @P2 FADD R128, R129, R128 ;  /* 0x0000008081802221 */ /* 0x001fe20000000000 */
[----:B------:R-:W-:Y:S01]  /*ab80*/  FMUL.FTZ R129, R148, R188 ;  /* 0x000000bc94817220 */ /* 0x000fe20000410000 */
[----:B------:R-:W-:Y:S01]  /*ab90*/  FFMA.FTZ R195, R98, R156, R195 ;  /* 0x0000009c62c37223 */ /* 0x000fe200000100c3 */
        /* <DEDUP_REMOVED lines=27> */
[----:B------:R-:W-:Y:S01]  /*ad50*/  FMUL.FTZ R128, R148, R179 ;  /* 0x000000b394807220 */ /* 0x000fe20000410000 */
[----:B------:R-:W-:Y:S01]  /*ad60*/  FFMA.FTZ R115, R150, R50, R115 ;  /* 0x0000003296737223 */ /* 0x000fe20000010073 */
[----:B------:R-:W-:Y:S01]  /*ad70*/  FADD.FTZ R80, R169, R80 ;  /* 0x00000050a9507221 */ /* 0x000fe20000010000 */
[----:B------:R-:W-:Y:S01]  /*ad80*/  FFMA.FTZ R142, R187, R61, R142 ;  /* 0x0000003dbb8e7223 */ /* 0x000fe2000001008e */
[----:B------:R-:W0:Y:S01]  /*ad90*/  SHFL.DOWN P2, R170, R199, 0x8, 0x1f ;  /* 0x09001f00c7aa7f89 */ /* 0x000e220000040000 */
[----:B------:R-:W-:Y:S01]  /*ada0*/  FMUL.FTZ R189, R189, R128 ;  /* 0x00000080bdbd7220 */ /* 0x000fe20000410000 */
[----:B------:R-:W-:Y:S01]  /*adb0*/  FFMA.FTZ R128, R78, R151, R131 ;  /* 0x000000974e807223 */ /* 0x000fe20000010083 */
        /* <DEDUP_REMOVED lines=27> */
.L_x_7499:
[----:B------:R-:W-:Y:S05]  /*af70*/  BSYNC.RECONVERGENT B0 ;  /* 0x0000000000007941 */ /* 0x000fea0003800200 */
.L_x_7498:
[----:B------:R-:W-:-:S04]  /*af80*/  IADD3 R147, PT, PT, R147, 0x1, RZ ;  /* 0x0000000193937810 */ /* 0x000fc80007ffe0ff */
[----:B------:R-:W-:-:S13]  /*af90*/  ISETP.GE.AND P2, PT, R147, UR31, PT ;  /* 0x0000001f93007c0c */ /* 0x000fda000bf46270 */
[----:B------:R-:W-:Y:S05]  /*afa0*/  @!P2 BRA `(.L_x_7500) ;  /* 0xffffffc0009ca947 */ /* 0x000fea000383ffff */
.L_x_7462:
        /* <DEDUP_REMOVED lines=11> */
[----:B------:R-:W-:Y:S02]  /*b060*/  PRMT R50, RZ, 0x7610, R50 ;  /* 0x00007610ff327816 */ /* 0x000fe40000000032 */
        /* <DEDUP_REMOVED lines=65> */
[----:B--2---:R-:W-:-:S05]  /*b480*/  SHF.L.U32 R0, R0, 0x10, RZ ;  /* 0x0000001000007819 */ /* 0x004fca00000006ff */
[--C-:B------:R-:W-:Y:S01]  /*b490*/  FADD.FTZ R53, R0, R3.reuse ;  /* 0x0000000300357221 */ /* 0x100fe20000010000 */
[----:B---3--:R-:W-:Y:S01]  /*b4a0*/  SHF.L.U32 R0, R31, 0x10, RZ ;  /* 0x000000101f007819 */ /* 0x008fe200000006ff */
[----:B----4-:R-:W-:Y:S01]  /*b4b0*/  IMAD.U32 R52, R49, 0x10000, RZ ;  /* 0x0001000031347824 */ /* 0x010fe200078e00ff */
[----:B------:R-:W-:Y:S02]  /*b4c0*/  LDS.U16 R31, [R48+0xa] ;  /* 0x00000a00301f7984 */ /* 0x000fe40000000400 */
[----:B------:R-:W-:Y:S01]  /*b4d0*/  FSETP.GTU.FTZ.AND P3, PT, R53, 20, PT ;  /* 0x41a000003500780b */ /* 0x000fe20003f7c000 */
[--C-:B------:R-:W-:Y:S01]  /*b4e0*/  FADD.FTZ R55, R0, R3.reuse ;  /* 0x0000000300377221 */ /* 0x100fe20000010000 */
[----:B------:R-:W-:Y:S01]  /*b4f0*/  FADD.FTZ R56, R52, R3 ;  /* 0x0000000334387221 */ /* 0x000fe20000010000 */
[----:B-----5:R-:W-:Y:S01]  /*b500*/  SHF.L.U32 R50, R50, 0x10, RZ ;  /* 0x0000001032327819 */ /* 0x020fe200000006ff */
[----:B------:R-:W2:Y:S02]  /*b510*/  LDS.U16 R0, [R48+0x8] ;  /* 0x0000080030007984 */ /* 0x000ea40000000400 */
[----:B------:R-:W-:-:S02]  /*b520*/  FSETP.GTU.FTZ.AND P5, PT, R55, 20, PT ;  /* 0x41a000003700780b */ /* 0x000fc40003fbc000 */
[----:B------:R-:W-:Y:S01]  /*b530*/  FSETP.GTU.FTZ.AND P0, PT, R56, 20, PT ;  /* 0x41a000003800780b */ /* 0x000fe20003f1c000 */
[----:B------:R-:W-:Y:S01]  /*b540*/  FADD.FTZ R58, R50, R3 ;  /* 0x00000003323a7221 */ /* 0x000fe20000010000 */
[----:B------:R-:W3:Y:S03]  /*b550*/  LDS.U16 R49, [R48+0xc] ;  /* 0x00000c0030317984 */ /* 0x000ee60000000400 */
[----:B------:R-:W-:Y:S01]  /*b560*/  @!P3 FMUL.FTZ R53, R53, -1.4426950216293334961 ;  /* 0xbfb8aa3b3535b820 */ /* 0x000fe20000410000 */
[----:B------:R-:W4:Y:S04]  /*b570*/  LDS.U16 R50, [R48+0xe] ;  /* 0x00000e0030327984 */ /* 0x000f280000000400 */
[----:B------:R-:W5:Y:S01]  /*b580*/  LDS.U16 R52, [R48+0x12] ;  /* 0x0000120030347984 */ /* 0x000f620000000400 */
[----:B------:R-:W0:Y:S01]  /*b590*/  @!P3 MUFU.EX2 R53, R53 ;  /* 0x000000350035b308 */ /* 0x000e220000000800 */
[----:B------:R-:W-:Y:S01]  /*b5a0*/  @!P5 FMUL.FTZ R55, R55, -1.4426950216293334961 ;  /* 0xbfb8aa3b3737d820 */ /* 0x000fe20000410000 */
[----:B------:R-:W-:Y:S01]  /*b5b0*/  @!P0 FMUL.FTZ R56, R56, -1.4426950216293334961 ;  /* 0xbfb8aa3b38388820 */ /* 0x000fe20000410000 */
[----:B------:R-:W-:-:S04]  /*b5c0*/  FSETP.GTU.FTZ.AND P2, PT, R58, 20, PT ;  /* 0x41a000003a00780b */ /* 0x000fc80003f5c000 */
[----:B------:R-:W1:Y:S04]  /*b5d0*/  @!P5 MUFU.EX2 R55, R55 ;  /* 0x000000370037d308 */ /* 0x000e680000000800 */
[----:B------:R-:W2:Y:S01]  /*b5e0*/  @!P0 MUFU.EX2 R56, R56 ;  /* 0x0000003800388308 */ /* 0x000ea20000000800 */
[----:B0-----:R-:W-:-:S04]  /*b5f0*/  @!P3 FADD.FTZ R54, R53, 1 ;  /* 0x3f8000003536b421 */ /* 0x001fc80000010000 */
[----:B------:R-:W-:Y:S02]  /*b600*/  @!P2 FMUL.FTZ R58, R58, -1.4426950216293334961 ;  /* 0xbfb8aa3b3a3aa820 */ /* 0x000fe40000410000 */
[----:B------:R-:W0:Y:S01]  /*b610*/  @!P3 MUFU.RCP R54, R54 ;  /* 0x000000360036b308 */ /* 0x000e220000001000 */
[----:B-1----:R-:W-:Y:S01]  /*b620*/  @!P5 FADD.FTZ R53, R55, 1 ;  /* 0x3f8000003735d421 */ /* 0x002fe20000010000 */
[----:B--2---:R-:W-:-:S06]  /*b630*/  @!P0 FADD.FTZ R57, R56, 1 ;  /* 0x3f80000038398421 */ /* 0x004fcc0000010000 */
[----:B------:R-:W1:Y:S01]  /*b640*/  @!P5 MUFU.RCP R53, R53 ;  /* 0x000000350035d308 */ /* 0x000e620000001000 */
[----:B------:R-:W-:-:S07]  /*b650*/  SHF.L.U32 R0, R0, 0x10, RZ ;  /* 0x0000001000007819 */ /* 0x000fce00000006ff */
[----:B------:R-:W2:Y:S04]  /*b660*/  @!P2 MUFU.EX2 R58, R58 ;  /* 0x0000003a003aa308 */ /* 0x000ea80000000800 */
[----:B------:R-:W5:Y:S01]  /*b670*/  @!P0 MUFU.RCP R60, R57 ;  /* 0x00000039003c8308 */ /* 0x000f620000001000 */
[----:B------:R-:W-:Y:S01]  /*b680*/  SHF.L.U32 R56, R31, 0x10, RZ ;  /* 0x000000101f387819 */ /* 0x000fe200000006ff */
[----:B0-----:R-:W-:Y:S01]  /*b690*/  @!P3 FMUL.FTZ R109, R109, R54 ;  /* 0x000000366d6db220 */ /* 0x001fe20000410000 */
[----:B---3--:R-:W-:Y:S02]  /*b6a0*/  IMAD.U32 R54, R49, 0x10000, RZ ;  /* 0x0001000031367824 */ /* 0x008fe400078e00ff */
[----:B------:R-:W-:Y:S01]  /*b6b0*/  FADD.FTZ R31, R0, R3 ;  /* 0x00000003001f7221 */ /* 0x000fe20000010000 */
[----:B----4-:R-:W-:-:S02]  /*b6c0*/  SHF.L.U32 R50, R50, 0x10, RZ ;  /* 0x0000001032327819 */ /* 0x010fc400000006ff */
[----:B------:R-:W-:Y:S01]  /*b6d0*/  SHF.L.U32 R0, R51, 0x10, RZ ;  /* 0x0000001033007819 */ /* 0x000fe200000006ff */
[--C-:B------:R-:W-:Y:S01]  /*b6e0*/  FADD.FTZ R56, R56, R3.reuse ;  /* 0x0000000338387221 */ /* 0x100fe20000010000 */
[--C-:B------:R-:W-:Y:S01]  /*b6f0*/  FADD.FTZ R54, R54, R3.reuse ;  /* 0x0000000336367221 */ /* 0x100fe20000010000 */
[----:B--2---:R-:W-:Y:S01]  /*b700*/  @!P2 FADD.FTZ R59, R58, 1 ;  /* 0x3f8000003a3ba421 */ /* 0x004fe20000010000 */
[--C-:B------:R-:W-:Y:S01]  /*b710*/  FADD.FTZ R51, R50, R3.reuse ;  /* 0x0000000332337221 */ /* 0x100fe20000010000 */
[----:B-1----:R-:W-:Y:S01]  /*b720*/  @!P5 FMUL.FTZ R100, R100, R53 ;  /* 0x000000356464d220 */ /* 0x002fe20000410000 */
[----:B------:R-:W-:Y:S01]  /*b730*/  FADD.FTZ R53, R0, R3 ;  /* 0x0000000300357221 */ /* 0x000fe20000010000 */
[----:B------:R-:W-:Y:S02]  /*b740*/  FSETP.GTU.FTZ.AND P3, PT, R31, 20, PT ;  /* 0x41a000001f00780b */ /* 0x000fe40003f7c000 */
[----:B------:R-:W-:Y:S01]  /*b750*/  FSETP.GTU.FTZ.AND P4, PT, R56, 20, PT ;  /* 0x41a000003800780b */ /* 0x000fe20003f9c000 */
[----:B------:R-:W0:Y:S01]  /*b760*/  @!P2 MUFU.RCP R59, R59 ;  /* 0x0000003b003ba308 */ /* 0x000e220000001000 */
[----:B------:R-:W-:Y:S01]  /*b770*/  FSETP.GTU.FTZ.AND P6, PT, R54, 20, PT ;  /* 0x41a000003600780b */ /* 0x000fe20003fdc000 */
[----:B-----5:R-:W-:Y:S01]  /*b780*/  @!P0 FMUL.FTZ R107, R107, R60 ;  /* 0x0000003c6b6b8220 */ /* 0x020fe20000410000 */
[----:B------:R-:W-:-:S02]  /*b790*/  FSETP.GTU.FTZ.AND P5, PT, R51, 20, PT ;  /* 0x41a000003300780b */ /* 0x000fc40003fbc000 */
[----:B------:R-:W-:Y:S02]  /*b7a0*/  FSETP.GTU.FTZ.AND P0, PT, R53, 20, PT ;  /* 0x41a000003500780b */ /* 0x000fe40003f1c000 */
[----:B------:R-:W-:-:S03]  /*b7b0*/  SHF.L.U32 R52, R52, 0x10, RZ ;  /* 0x0000001034347819 */ /* 0x000fc600000006ff */
[----:B------:R-:W-:Y:S02]  /*b7c0*/  @!P3 FMUL.FTZ R0, R31, -1.4426950216293334961 ;  /* 0xbfb8aa3b1f00b820 */ /* 0x000fe40000410000 */
[----:B------:R-:W-:Y:S01]  /*b7d0*/  @!P4 FMUL.FTZ R49, R56, -1.4426950216293334961 ;  /* 0xbfb8aa3b3831c820 */ /* 0x000fe20000410000 */
[----:B------:R-:W-:Y:S01]  /*b7e0*/  FADD.FTZ R55, R52, R3 ;  /* 0x0000000334377221 */ /* 0x000fe20000010000 */
[----:B------:R-:W-:Y:S02]  /*b7f0*/  @!P6 FMUL.FTZ R50, R54, -1.4426950216293334961 ;  /* 0xbfb8aa3b3632e820 */ /* 0x000fe40000410000 */
[----:B------:R-:W-:Y:S02]  /*b800*/  @!P5 FMUL.FTZ R51, R51, -1.4426950216293334961 ;  /* 0xbfb8aa3b3333d820 */ /* 0x000fe40000410000 */
[----:B------:R-:W-:Y:S01]  /*b810*/  @!P0 FMUL.FTZ R52, R53, -1.4426950216293334961 ;  /* 0xbfb8aa3b35348820 */ /* 0x000fe20000410000 */
[----:B------:R-:W1:Y:S01]  /*b820*/  @!P3 MUFU.EX2 R0, R0 ;  /* 0x000000000000b308 */ /* 0x000e620000000800 */
[----:B0-----:R-:W-:Y:S01]  /*b830*/  @!P2 FMUL.FTZ R96, R96, R59 ;  /* 0x0000003b6060a220 */ /* 0x001fe20000410000 */
[----:B------:R-:W-:-:S02]  /*b840*/  FSETP.GTU.FTZ.AND P2, PT, R55, 20, PT ;  /* 0x41a000003700780b */ /* 0x000fc40003f5c000 */
[----:B------:R-:W0:Y:S04]  /*b850*/  @!P4 MUFU.EX2 R49, R49 ;  /* 0x000000310031c308 */ /* 0x000e280000000800 */
[----:B------:R-:W2:Y:S04]  /*b860*/  @!P6 MUFU.EX2 R50, R50 ;  /* 0x000000320032e308 */ /* 0x000ea80000000800 */
[----:B------:R-:W3:Y:S04]  /*b870*/  @!P5 MUFU.EX2 R51, R51 ;  /* 0x000000330033d308 */ /* 0x000ee80000000800 */
[----:B------:R-:W4:Y:S01]  /*b880*/  @!P0 MUFU.EX2 R52, R52 ;  /* 0x0000003400348308 */ /* 0x000f220000000800 */
[----:B-1----:R-:W-:Y:S01]  /*b890*/  @!P3 FADD.FTZ R31, R0, 1 ;  /* 0x3f800000001fb421 */ /* 0x002fe20000010000 */
[----:B0-----:R-:W-:Y:S01]  /*b8a0*/  @!P4 FADD.FTZ R0, R49, 1 ;  /* 0x3f8000003100c421 */ /* 0x001fe20000010000 */
[----:B------:R-:W-:Y:S01]  /*b8b0*/  @!P2 FMUL.FTZ R53, R55, -1.4426950216293334961 ;  /* 0xbfb8aa3b3735a820 */ /* 0x000fe20000410000 */
[----:B--2---:R-:W-:Y:S01]  /*b8c0*/  @!P6 FADD.FTZ R49, R50, 1 ;  /* 0x3f8000003231e421 */ /* 0x004fe20000010000 */
[----:B---3--:R-:W-:Y:S01]  /*b8d0*/  @!P5 FADD.FTZ R50, R51, 1 ;  /* 0x3f8000003332d421 */ /* 0x008fe20000010000 */
[----:B----4-:R-:W-:-:S03]  /*b8e0*/  @!P0 FADD.FTZ R51, R52, 1 ;  /* 0x3f80000034338421 */ /* 0x010fc60000010000 */
[----:B------:R-:W0:Y:S04]  /*b8f0*/  @!P2 MUFU.EX2 R53, R53 ;  /* 0x000000350035a308 */ /* 0x000e280000000800 */
[----:B------:R1:W2:Y:S08]  /*b900*/  @!P0 MUFU.RCP R52, R51 ;  /* 0x0000003300348308 */ /* 0x0002b00000001000 */
[----:B------:R3:W-:Y:S01]  /*b910*/  @!P4 MUFU.RCP R55, R0 ;  /* 0x000000000037c308 */ /* 0x0007e20000001000 */
[----:B-1----:R-:W-:Y:S01]  /*b920*/  LDS.U16 R51, [R48+0x1c] ;  /* 0x00001c0030337984 */ /* 0x002fe20000000400 */
[----:B0-----:R-:W-:-:S03]  /*b930*/  @!P2 FADD.FTZ R53, R53, 1 ;  /* 0x3f8000003535a421 */ /* 0x001fc60000010000 */
[----:B---3--:R-:W0:Y:S03]  /*b940*/  LDS.U16 R0, [R48+0x14] ;  /* 0x0000140030007984 */ /* 0x008e260000000400 */
[----:B------:R1:W-:Y:S01]  /*b950*/  @!P3 MUFU.RCP R54, R31 ;  /* 0x0000001f0036b308 */ /* 0x0003e20000001000 */
[----:B--2---:R-:W-:Y:S02]  /*b960*/  @!P0 FMUL.FTZ R101, R101, R52 ;  /* 0x0000003465658220 */ /* 0x004fe40000410000 */
[----:B------:R-:W-:Y:S05]  /*b970*/  LDS.U16 R52, [R48+0x1e] ;  /* 0x00001e0030347984 */ /* 0x000fea0000000400 */
[----:B------:R2:W-:Y:S01]  /*b980*/  @!P6 MUFU.RCP R56, R49 ;  /* 0x000000310038e308 */ /* 0x0005e20000001000 */
[----:B-1----:R-:W1:Y:S07]  /*b990*/  LDS.U16 R31, [R48+0x16] ;  /* 0x00001600301f7984 */ /* 0x002e6e0000000400 */
[----:B------:R3:W-:Y:S01]  /*b9a0*/  @!P5 MUFU.RCP R57, R50 ;  /* 0x000000320039d308 */ /* 0x0007e20000001000 */
[----:B--2---:R-:W2:Y:S07]  /*b9b0*/  LDS.U16 R49, [R48+0x18] ;  /* 0x0000180030317984 */ /* 0x004eae0000000400 */
[----:B------:R-:W4:Y:S01]  /*b9c0*/  @!P2 MUFU.RCP R53, R53 ;  /* 0x000000350035a308 */ /* 0x000f220000001000 */
[----:B---3--:R-:W3:Y:S01]  /*b9d0*/  LDS.U16 R50, [R48+0x1a] ;  /* 0x00001a0030327984 */ /* 0x008ee20000000400 */
[----:B------:R-:W-:Y:S01]  /*b9e0*/  BAR.SYNC.DEFER_BLOCKING 0x0 ;  /* 0x0000000000007b1d */ /* 0x000fe20000010000 */
[----:B----4-:R-:W-:Y:S01]  /*b9f0*/  @!P2 FMUL.FTZ R84, R84, R53 ;  /* 0x000000355454a220 */ /* 0x010fe20000410000 */
[----:B------:R-:W-:Y:S01]  /*ba00*/  PRMT R53, R114, 0x7632, R53 ;  /* 0x0000763272357816 */ /* 0x000fe20000000035 */
[----:B0-----:R-:W-:-:S04]  /*ba10*/  IMAD.U32 R0, R0, 0x10000, RZ ;  /* 0x0001000000007824 */ /* 0x001fc800078e00ff */
[----:B------:R0:W-:Y:S02]  /*ba20*/  STS.U16 [R48+0x2], R53 ;  /* 0x0000023530007388 */ /* 0x0001e40000000400 */
[----:B0-----:R-:W-:-:S05]  /*ba30*/  PRMT R53, R138, 0x7632, R53 ;  /* 0x000076328a357816 */ /* 0x001fca0000000035 */
[----:B------:R0:W-:Y:S01]  /*ba40*/  STS.U16 [R48+0x12], R53 ;  /* 0x0000123530007388 */ /* 0x0001e20000000400 */
[----:B------:R-:W-:Y:S01]  /*ba50*/  @!P6 FMUL.FTZ R103, R103, R56 ;  /* 0x000000386767e220 */ /* 0x000fe20000410000 */
[----:B------:R-:W-:Y:S01]  /*ba60*/  @!P3 FMUL.FTZ R105, R105, R54 ;  /* 0x000000366969b220 */ /* 0x000fe20000410000 */
[----:B------:R-:W-:Y:S01]  /*ba70*/  @!P4 FMUL.FTZ R92, R92, R55 ;  /* 0x000000375c5cc220 */ /* 0x000fe20000410000 */
[----:B------:R-:W-:Y:S01]  /*ba80*/  PRMT R54, R116, 0x7632, R54 ;  /* 0x0000763274367816 */ /* 0x000fe20000000036 */
[----:B0-----:R-:W-:Y:S01]  /*ba90*/  FADD.FTZ R53, R0, R3 ;  /* 0x0000000300357221 */ /* 0x001fe20000010000 */
[----:B------:R-:W-:-:S04]  /*baa0*/  PRMT R55, R134, 0x7632, R55 ;  /* 0x0000763286377816 */ /* 0x000fc80000000037 */
[----:B------:R-:W-:Y:S02]  /*bab0*/  FSETP.GTU.FTZ.AND P6, PT, R53, 20, PT ;  /* 0x41a000003500780b */ /* 0x000fe40003fdc000 */
[----:B------:R-:W-:Y:S02]  /*bac0*/  F2FP.BF16.F32.PACK_AB R136, R137, R136 ;  /* 0x000000888988723e */ /* 0x000fe400000010ff */
[----:B------:R-:W-:Y:S02]  /*bad0*/  F2FP.BF16.F32.PACK_AB R140, R141, R140 ;  /* 0x0000008c8d8c723e */ /* 0x000fe400000010ff */
[----:B------:R-:W-:Y:S02]  /*bae0*/  F2FP.BF16.F32.PACK_AB R142, R143, R142 ;  /* 0x0000008e8f8e723e */ /* 0x000fe400000010ff */
[----:B------:R-:W-:Y:S01]  /*baf0*/  F2FP.BF16.F32.PACK_AB R144, R145, R144 ;  /* 0x000000909190723e */ /* 0x000fe200000010ff */
[----:B------:R-:W-:Y:S01]  /*bb00*/  @!P5 FMUL.FTZ R88, R88, R57 ;  /* 0x000000395858d220 */ /* 0x000fe20000410000 */
[----:B------:R0:W-:Y:S01]  /*bb10*/  STS.U16 [R48+0x6], R54 ;  /* 0x0000063630007388 */ /* 0x0001e20000000400 */
[----:B-1----:R-:W-:-:S02]  /*bb20*/  SHF.L.U32 R0, R31, 0x10, RZ ;  /* 0x000000101f007819 */ /* 0x002fc400000006ff */
[----:B------:R-:W-:Y:S01]  /*bb30*/  PRMT R56, R136, 0x7632, R56 ;  /* 0x0000763288387816 */ /* 0x000fe20000000038 */
[----:B------:R1:W-:Y:S01]  /*bb40*/  STS.U16 [R48+0xa], R55 ;  /* 0x00000a3730007388 */ /* 0x0003e20000000400 */
[----:B------:R-:W-:Y:S01]  /*bb50*/  PRMT R57, R144, 0x7632, R57 ;  /* 0x0000763290397816 */ /* 0x000fe20000000039 */
[----:B------:R-:W-:Y:S01]  /*bb60*/  FADD.FTZ R31, R0, R3 ;  /* 0x00000003001f7221 */ /* 0x000fe20000010000 */
[----:B------:R-:W-:Y:S02]  /*bb70*/  MOV R58, UR23 ;  /* 0x00000017003a7c02 */ /* 0x000fe40008000f00 */
[----:B0-----:R-:W-:Y:S02]  /*bb80*/  PRMT R54, R140, 0x7632, R54 ;  /* 0x000076328c367816 */ /* 0x001fe40000000036 */
[----:B-1----:R-:W-:Y:S01]  /*bb90*/  PRMT R55, R142, 0x7632, R55 ;  /* 0x000076328e377816 */ /* 0x002fe20000000037 */
[----:B------:R-:W-:Y:S01]  /*bba0*/  STS.U16 [R48], R114 ;  /* 0x0000007230007388 */ /* 0x000fe20000000400 */
[----:B------:R-:W-:-:S03]  /*bbb0*/  @!P6 FMUL.FTZ R0, R53, -1.4426950216293334961 ;  /* 0xbfb8aa3b3500e820 */ /* 0x000fc60000410000 */
[----:B------:R-:W-:Y:S04]  /*bbc0*/  STS.U16 [R48+0x4], R116 ;  /* 0x0000047430007388 */ /* 0x000fe80000000400 */
[----:B------:R-:W-:Y:S04]  /*bbd0*/  STS.U16 [R48+0x8], R134 ;  /* 0x0000088630007388 */ /* 0x000fe80000000400 */
[----:B------:R-:W-:Y:S04]  /*bbe0*/  STS.U16 [R48+0xc], R136 ;  /* 0x00000c8830007388 */ /* 0x000fe80000000400 */
[----:B------:R0:W-:Y:S04]  /*bbf0*/  STS.U16 [R48+0xe], R56 ;  /* 0x00000e3830007388 */ /* 0x0001e80000000400 */
[----:B------:R-:W-:Y:S04]  /*bc00*/  STS.U16 [R48+0x10], R138 ;  /* 0x0000108a30007388 */ /* 0x000fe80000000400 */
[----:B------:R-:W-:Y:S04]  /*bc10*/  STS.U16 [R48+0x14], R140 ;  /* 0x0000148c30007388 */ /* 0x000fe80000000400 */
[----:B------:R2:W-:Y:S01]  /*bc20*/  STS.U16 [R48+0x16], R54 ;  /* 0x0000163630007388 */ /* 0x0005e20000000400 */
[----:B0-----:R-:W-:-:S03]  /*bc30*/  IMAD.U32 R56, R51, 0x10000, RZ ;  /* 0x0001000033387824 */ /* 0x001fc600078e00ff */
[----:B------:R-:W-:Y:S04]  /*bc40*/  STS.U16 [R48+0x18], R142 ;  /* 0x0000188e30007388 */ /* 0x000fe80000000400 */
[----:B------:R-:W-:Y:S01]  /*bc50*/  STS.U16 [R48+0x1a], R55 ;  /* 0x00001a3730007388 */ /* 0x000fe20000000400 */
[----:B--2---:R-:W-:-:S03]  /*bc60*/  SHF.L.U32 R54, R49, 0x10, RZ ;  /* 0x0000001031367819 */ /* 0x004fc600000006ff */
        /* <DEDUP_REMOVED lines=23> */
[----:B------:R-:W-:-:S03]  /*bde0*/  FADD.FTZ R56, R56, R3 ;  /* 0x0000000338387221 */ /* 0x000fc60000010000 */
[----:B------:R-:W-:Y:S02]  /*bdf0*/  FSETP.GTU.FTZ.AND P2, PT, R54, 20, PT ;  /* 0x41a000003600780b */ /* 0x000fe40003f5c000 */
[----:B------:R-:W-:Y:S02]  /*be00*/  FSETP.GTU.FTZ.AND P0, PT, R56, 20, PT ;  /* 0x41a000003800780b */ /* 0x000fe40003f1c000 */
[----:B---3--:R-:W-:Y:S01]  /*be10*/  SHF.L.U32 R50, R50, 0x10, RZ ;  /* 0x0000001032327819 */ /* 0x008fe200000006ff */
[----:B------:R-:W-:Y:S01]  /*be20*/  @!P3 FMUL.FTZ R31, R31, -1.4426950216293334961 ;  /* 0xbfb8aa3b1f1fb820 */ /* 0x000fe20000410000 */
[----:B------:R-:W-:Y:S01]  /*be30*/  SHF.L.U32 R52, R52, 0x10, RZ ;  /* 0x0000001034347819 */ /* 0x000fe200000006ff */
[----:B------:R-:W0:Y:S02]  /*be40*/  @!P6 MUFU.EX2 R0, R0 ;  /* 0x000000000000e308 */ /* 0x000e240000000800 */
[--C-:B------:R-:W-:Y:S02]  /*be50*/  FADD.FTZ R50, R50, R3.reuse ;  /* 0x0000000332327221 */ /* 0x100fe40000010000 */
[----:B------:R-:W-:Y:S01]  /*be60*/  FADD.FTZ R52, R52, R3 ;  /* 0x0000000334347221 */ /* 0x000fe20000010000 */
[----:B------:R-:W1:Y:S01]  /*be70*/  @!P3 MUFU.EX2 R31, R31 ;  /* 0x0000001f001fb308 */ /* 0x000e620000000800 */
[----:B------:R-:W-:Y:S01]  /*be80*/  @!P2 FMUL.FTZ R49, R54, -1.4426950216293334961 ;  /* 0xbfb8aa3b3631a820 */ /* 0x000fe20000410000 */
[----:B------:R-:W-:Y:S01]  /*be90*/  FSETP.GTU.FTZ.AND P5, PT, R50, 20, PT ;  /* 0x41a000003200780b */ /* 0x000fe20003fbc000 */
[----:B------:R-:W-:Y:S01]  /*bea0*/  @!P0 FMUL.FTZ R51, R56, -1.4426950216293334961 ;  /* 0xbfb8aa3b38338820 */ /* 0x000fe20000410000 */
[----:B------:R-:W-:Y:S01]  /*beb0*/  FSETP.GTU.FTZ.AND P4, PT, R52, 20, PT ;  /* 0x41a000003400780b */ /* 0x000fe20003f9c000 */
[----:B------:R-:W2:Y:S02]  /*bec0*/  LDS R85, [UR22+0x420] ;  /* 0x00042016ff557984 */ /* 0x000ea40008000800 */
[----:B------:R-:W3:Y:S01]  /*bed0*/  @!P2 MUFU.EX2 R49, R49 ;  /* 0x000000310031a308 */ /* 0x000ee20000000800 */
[----:B0-----:R-:W-:-:S03]  /*bee0*/  @!P6 FADD.FTZ R0, R0, 1 ;  /* 0x3f8000000000e421 */ /* 0x001fc60000010000 */
[----:B------:R-:W0:Y:S01]  /*bef0*/  @!P0 MUFU.EX2 R51, R51 ;  /* 0x0000003300338308 */ /* 0x000e220000000800 */
[----:B-1----:R-:W-:-:S03]  /*bf00*/  @!P3 FADD.FTZ R31, R31, 1 ;  /* 0x3f8000001f1fb421 */ /* 0x002fc60000010000 */
[----:B------:R-:W-:Y:S01]  /*bf10*/  @!P5 FMUL.FTZ R50, R50, -1.4426950216293334961 ;  /* 0xbfb8aa3b3232d820 */ /* 0x000fe20000410000 */
[----:B------:R-:W-:Y:S01]  /*bf20*/  UMOV UR7, URZ ;  /* 0x000000ff00077c82 */ /* 0x000fe20008000000 */
[----:B------:R-:W-:Y:S01]  /*bf30*/  @!P4 FMUL.FTZ R52, R52, -1.4426950216293334961 ;  /* 0xbfb8aa3b3434c820 */ /* 0x000fe20000410000 */
[----:B------:R-:W1:Y:S01]  /*bf40*/  @!P6 MUFU.RCP R0, R0 ;  /* 0x000000000000e308 */ /* 0x000e620000001000 */
[----:B------:R-:W-:-:S04]  /*bf50*/  UIMAD.WIDE.U32 UR8, UR29, UR10, UR6 ;  /* 0x0000000a1d0872a5 */ /* 0x000fc8000f8e0006 */
[----:B------:R-:W-:Y:S01]  /*bf60*/  UIMAD UR9, UR29, UR11, UR9 ;  /* 0x0000000b1d0972a4 */ /* 0x000fe2000f8e0209 */
[----:B---3--:R-:W-:Y:S01]  /*bf70*/  @!P2 FADD.FTZ R49, R49, 1 ;  /* 0x3f8000003131a421 */ /* 0x008fe20000010000 */
[----:B------:R-:W3:Y:S01]  /*bf80*/  LDCU.64 UR10, c[0x0][0x550] ;  /* 0x0000aa00ff0a77ac */ /* 0x000ee20008000a00 */
[----:B------:R-:W4:Y:S01]  /*bf90*/  @!P3 MUFU.RCP R31, R31 ;  /* 0x0000001f001fb308 */ /* 0x000f220000001000 */
[----:B0-----:R-:W-:-:S07]  /*bfa0*/  @!P0 FADD.FTZ R51, R51, 1 ;  /* 0x3f80000033338421 */ /* 0x001fce0000010000 */
[----:B------:R-:W0:Y:S04]  /*bfb0*/  @!P5 MUFU.EX2 R50, R50 ;  /* 0x000000320032d308 */ /* 0x000e280000000800 */
[----:B------:R-:W5:Y:S01]  /*bfc0*/  @!P4 MUFU.EX2 R52, R52 ;  /* 0x000000340034c308 */ /* 0x000f620000000800 */
[----:B------:R-:W-:-:S03]  /*bfd0*/  UIMAD.WIDE.U32 UR8, UR28, UR26, UR8 ;  /* 0x0000001a1c0872a5 */ /* 0x000fc6000f8e0008 */
[----:B------:R-:W3:Y:S01]  /*bfe0*/  @!P2 MUFU.RCP R54, R49 ;  /* 0x000000310036a308 */ /* 0x000ee20000001000 */
[----:B------:R-:W-:-:S07]  /*bff0*/  UIMAD UR9, UR28, UR27, UR9 ;  /* 0x0000001b1c0972a4 */ /* 0x000fce000f8e0209 */
[----:B------:R-:W3:Y:S01]  /*c000*/  @!P0 MUFU.RCP R56, R51 ;  /* 0x0000003300388308 */ /* 0x000ee20000001000 */
[----:B-1----:R-:W-:Y:S01]  /*c010*/  @!P6 FMUL.FTZ R99, R99, R0 ;  /* 0x000000006363e220 */ /* 0x002fe20000410000 */
[----:B0-----:R-:W-:Y:S01]  /*c020*/  @!P5 FADD.FTZ R50, R50, 1 ;  /* 0x3f8000003232d421 */ /* 0x001fe20000010000 */
[----:B------:R-:W-:Y:S01]  /*c030*/  IADD3 R0, P6, PT, R12, UR8, RZ ;  /* 0x000000080c007c10 */ /* 0x000fe2000ffde0ff */
[----:B-----5:R-:W-:Y:S01]  /*c040*/  @!P4 FADD.FTZ R52, R52, 1 ;  /* 0x3f8000003434c421 */ /* 0x020fe20000010000 */
[----:B----4-:R-:W-:Y:S02]  /*c050*/  @!P3 FMUL.FTZ R80, R80, R31 ;  /* 0x0000001f5050b220 */ /* 0x010fe40000410000 */
[----:B------:R-:W-:Y:S01]  /*c060*/  IADD3.X R31, PT, PT, RZ, UR9, RZ, P6, !PT ;  /* 0x00000009ff1f7c10 */ /* 0x000fe2000b7fe4ff */
[----:B------:R0:W1:Y:S01]  /*c070*/  @!P5 MUFU.RCP R87, R50 ;  /* 0x000000320057d308 */ /* 0x0000620000001000 */
[-C--:B--2---:R-:W-:Y:S01]  /*c080*/  ISETP.GE.AND P3, PT, R16, R85.reuse, PT ;  /* 0x000000551000720c */ /* 0x084fe20003f66270 */
[----:B---3--:R-:W-:Y:S01]  /*c090*/  @!P2 FMUL.FTZ R97, R97, R54 ;  /* 0x000000366161a220 */ /* 0x008fe20000410000 */
[-C--:B------:R-:W-:Y:S01]  /*c0a0*/  ISETP.GE.AND P2, PT, R12, R85.reuse, PT ;  /* 0x000000550c00720c */ /* 0x080fe20003f46270 */
[----:B------:R-:W2:Y:S04]  /*c0b0*/  LDCU.64 UR8, c[0x0][0x518] ;  /* 0x0000a300ff0877ac */ /* 0x000ea80008000a00 */
[----:B------:R-:W3:Y:S01]  /*c0c0*/  @!P4 MUFU.RCP R49, R52 ;  /* 0x000000340031c308 */ /* 0x000ee20000001000 */
[----:B0-----:R-:W-:Y:S01]  /*c0d0*/  LEA R50, P6, R0, UR10, 0x1 ;  /* 0x0000000a00327c11 */ /* 0x001fe2000f8c08ff */
[----:B------:R-:W-:Y:S01]  /*c0e0*/  @!P0 FMUL.FTZ R95, R95, R56 ;  /* 0x000000385f5f8220 */ /* 0x000fe20000410000 */
[----:B------:R-:W-:-:S02]  /*c0f0*/  ISETP.GE.AND P0, PT, R18, R85, PT ;  /* 0x000000551200720c */ /* 0x000fc40003f06270 */
[----:B------:R-:W-:Y:S01]  /*c100*/  LEA.HI.X R51, R0, UR11, R31, 0x1, P6 ;  /* 0x0000000b00337c11 */ /* 0x000fe2000b0f0c1f */
[----:B------:R-:W0:Y:S01]  /*c110*/  LDCU.64 UR10, c[0x0][0x520] ;  /* 0x0000a400ff0a77ac */ /* 0x000e220008000a00 */
[----:B------:R-:W-:Y:S01]  /*c120*/  ISETP.GE.AND P6, PT, R17, R85, PT ;  /* 0x000000551100720c */ /* 0x000fe20003fc6270 */
[----:B-1----:R-:W-:Y:S02]  /*c130*/  @!P5 FMUL.FTZ R76, R76, R87 ;  /* 0x000000574c4cd220 */ /* 0x002fe40000410000 */
[----:B------:R-:W-:Y:S01]  /*c140*/  @!P2 STG.E.U16 desc[UR24][R50.64], R53 ;  /* 0x000000353200a986 */ /* 0x000fe2000c101518 */
[-C--:B------:R-:W-:Y:S02]  /*c150*/  ISETP.GE.AND P2, PT, R19, R85.reuse, PT ;  /* 0x000000551300720c */ /* 0x080fe40003f46270 */
[-C--:B------:R-:W-:Y:S01]  /*c160*/  ISETP.GE.AND P5, PT, R22, R85.reuse, PT ;  /* 0x000000551600720c */ /* 0x080fe20003fa6270 */
[----:B------:R-:W-:Y:S01]  /*c170*/  @!P3 STG.E.U16 desc[UR24][R50.64+0x40], R55 ;  /* 0x000040373200b986 */ /* 0x000fe2000c101518 */
[----:B------:R-:W-:Y:S01]  /*c180*/  ISETP.GE.AND P3, PT, R20, R85, PT ;  /* 0x000000551400720c */ /* 0x000fe20003f66270 */
[----:B---3--:R-:W-:-:S02]  /*c190*/  @!P4 FMUL.FTZ R72, R72, R49 ;  /* 0x000000314848c220 */ /* 0x008fc40000410000 */
        /* <DEDUP_REMOVED lines=27> */
[----:B-1----:R-:W-:Y:S02]  /*c350*/  PRMT R51, R0, 0x7632, R51 ;  /* 0x0000763200337816 */ /* 0x002fe40000000033 */
[----:B------:R-:W-:Y:S02]  /*c360*/  F2FP.BF16.F32.PACK_AB R0, R92, R105 ;  /* 0x000000695c00723e */ /* 0x000fe400000010ff */
[----:B------:R-:W-:Y:S02]  /*c370*/  PRMT R52, R31, 0x7610, R52 ;  /* 0x000076101f347816 */ /* 0x000fe40000000034 */
[----:B------:R-:W-:-:S02]  /*c380*/  PRMT R54, R0, 0x7610, R54 ;  /* 0x0000761000367816 */ /* 0x000fc40000000036 */
[----:B------:R-:W-:Y:S02]  /*c390*/  PRMT R55, R0, 0x7632, R55 ;  /* 0x0000763200377816 */ /* 0x000fe40000000037 */
[----:B------:R-:W-:Y:S02]  /*c3a0*/  PRMT R53, R31, 0x7632, R53 ;  /* 0x000076321f357816 */ /* 0x000fe40000000035 */
[----:B------:R-:W-:Y:S02]  /*c3b0*/  F2FP.BF16.F32.PACK_AB R0, R88, R103 ;  /* 0x000000675800723e */ /* 0x000fe400000010ff */
[----:B------:R-:W-:Y:S02]  /*c3c0*/  F2FP.BF16.F32.PACK_AB R31, R84, R101 ;  /* 0x00000065541f723e */ /* 0x000fe400000010ff */
[----:B------:R-:W-:Y:S01]  /*c3d0*/  PRMT R50, R0, 0x7610, R50 ;  /* 0x0000761000327816 */ /* 0x000fe20000000032 */
[----:B------:R1:W-:Y:S01]  /*c3e0*/  STS.U16 [R48+0x2], R51 ;  /* 0x0000023330007388 */ /* 0x0003e20000000400 */
[----:B------:R-:W-:-:S02]  /*c3f0*/  PRMT R56, R31, 0x7610, R56 ;  /* 0x000076101f387816 */ /* 0x000fc40000000038 */
[----:B------:R-:W-:Y:S01]  /*c400*/  PRMT R57, R31, 0x7632, R57 ;  /* 0x000076321f397816 */ /* 0x000fe20000000039 */
[----:B------:R3:W-:Y:S01]  /*c410*/  STS.U16 [R48], R49 ;  /* 0x0000003130007388 */ /* 0x0007e20000000400 */
[----:B------:R-:W-:Y:S02]  /*c420*/  F2FP.BF16.F32.PACK_AB R31, R72, R95 ;  /* 0x0000005f481f723e */ /* 0x000fe400000010ff */
[----:B-1----:R-:W-:Y:S02]  /*c430*/  PRMT R51, R0, 0x7632, R51 ;  /* 0x0000763200337816 */ /* 0x002fe40000000033 */
[----:B------:R-:W-:Y:S02]  /*c440*/  F2FP.BF16.F32.PACK_AB R0, R76, R97 ;  /* 0x000000614c00723e */ /* 0x000fe400000010ff */
[----:B---3--:R-:W-:Y:S01]  /*c450*/  F2FP.BF16.F32.PACK_AB R49, R80, R99 ;  /* 0x000000635031723e */ /* 0x008fe200000010ff */
[----:B------:R1:W-:Y:S01]  /*c460*/  STS.U16 [R48+0x4], R52 ;  /* 0x0000043430007388 */ /* 0x0003e20000000400 */
[----:B------:R-:W-:-:S03]  /*c470*/  PRMT R59, R31, 0x7632, R59 ;  /* 0x000076321f3b7816 */ /* 0x000fc6000000003b */
[----:B------:R3:W-:Y:S04]  /*c480*/  STS.U16 [R48+0x8], R54 ;  /* 0x0000083630007388 */ /* 0x0007e80000000400 */
[----:B------:R4:W-:Y:S01]  /*c490*/  STS.U16 [R48+0xc], R50 ;  /* 0x00000c3230007388 */ /* 0x0009e20000000400 */
[----:B-1----:R-:W-:Y:S02]  /*c4a0*/  PRMT R52, R49, 0x7632, R52 ;  /* 0x0000763231347816 */ /* 0x002fe40000000034 */
        /* <DEDUP_REMOVED lines=14> */
[----:B------:R3:W-:Y:S04]  /*c590*/  LDS.U16 R31, [R32] ;  /* 0x00000000201f7984 */ /* 0x0007e80000000400 */
        /* <DEDUP_REMOVED lines=17> */
[----:B--2---:R-:W-:-:S04]  /*c6b0*/  UIMAD.WIDE.U32 UR6, UR29, UR8, UR6 ;  /* 0x000000081d0672a5 */ /* 0x004fc8000f8e0006 */
[----:B------:R-:W-:Y:S01]  /*c6c0*/  UIMAD UR7, UR29, UR9, UR7 ;  /* 0x000000091d0772a4 */ /* 0x000fe2000f8e0207 */
[----:B------:R-:W3:Y:S01]  /*c6d0*/  LDCU.64 UR8, c[0x0][0x560] ;  /* 0x0000ac00ff0877ac */ /* 0x000ee20008000a00 */
[----:B------:R-:W2:Y:S02]  /*c6e0*/  LDS R65, [UR22+0x420] ;  /* 0x00042016ff417984 */ /* 0x000ea40008000800 */
[----:B0-----:R-:W-:Y:S01]  /*c6f0*/  UIMAD.WIDE.U32 UR6, UR28, UR10, UR6 ;  /* 0x0000000a1c0672a5 */ /* 0x001fe2000f8e0006 */
[----:B------:R-:W-:-:S03]  /*c700*/  FADD.FTZ R109, R109, R6 ;  /* 0x000000066d6d7221 */ /* 0x000fc60000010000 */
[----:B------:R-:W-:Y:S02]  /*c710*/  UIMAD UR7, UR28, UR11, UR7 ;  /* 0x0000000b1c0772a4 */ /* 0x000fe4000f8e0207 */
[----:B-1----:R-:W-:Y:S01]  /*c720*/  IADD3 R0, P0, PT, R12, UR6, RZ ;  /* 0x000000060c007c10 */ /* 0x002fe2000ff1e0ff */
[----:B------:R-:W-:-:S03]  /*c730*/  FADD.FTZ R100, R109, R100 ;  /* 0x000000646d647221 */ /* 0x000fc60000010000 */
[----:B---3--:R-:W-:Y:S01]  /*c740*/  LEA R32, P2, R0, UR8, 0x1 ;  /* 0x0000000800207c11 */ /* 0x008fe2000f8408ff */
[----:B----4-:R-:W-:Y:S02]  /*c750*/  IMAD.X R33, RZ, RZ, UR7, P0 ;  /* 0x00000007ff217e24 */ /* 0x010fe400080e06ff */
[----:B------:R-:W-:-:S04]  /*c760*/  FADD.FTZ R107, R100, R107 ;  /* 0x0000006b646b7221 */ /* 0x000fc80000010000 */
[----:B------:R-:W-:Y:S01]  /*c770*/  FADD.FTZ R96, R107, R96 ;  /* 0x000000606b607221 */ /* 0x000fe20000010000 */
[----:B------:R-:W-:-:S03]  /*c780*/  LEA.HI.X R33, R0, UR9, R33, 0x1, P2 ;  /* 0x0000000900217c11 */ /* 0x000fc600090f0c21 */
        /* <DEDUP_REMOVED lines=58> */
.L_x_7428:
        /* <DEDUP_REMOVED lines=33> */
.L_x_7503:
[----:B------:R-:W-:Y:S05]  /*cd40*/  BSYNC.RECONVERGENT B0 ;  /* 0x0000000000007941 */ /* 0x000fea0003800200 */
.L_x_7502:
        /* <DEDUP_REMOVED lines=31> */
.L_x_7505:
[----:B------:R-:W-:Y:S05]  /*cf40*/  BSYNC.RECONVERGENT B0 ;  /* 0x0000000000007941 */ /* 0x000fea0003800200 */
.L_x_7504:
        /* <DEDUP_REMOVED lines=12> */
.L_x_7506:
        /* <DEDUP_REMOVED lines=15> */
.L_x_7507:
        /* <DEDUP_REMOVED lines=16> */
.L_x_10487:


//--------------------- .text._Z25selective_scan_bwd_kernelI32Selective_Scan_bwd_kernel_traitsILi32ELi16ELb1ELb0ELb0ELb0ELb0EN3c108BFloat16EfEEv12SSMParamsBwd --------------------------
	.section	.text._Z25selective_scan_bwd_kernelI32Selective_Scan_bwd_kernel_traitsILi32ELi16ELb1ELb0ELb0ELb0ELb0EN3c108BFloat16EfEEv12SSMParamsBwd,"ax",@progbits
	.align	128
        .global         _Z25selective_scan_bwd_kernelI32Selective_Scan_bwd_kernel_traitsILi32ELi16ELb1ELb0ELb0ELb0ELb0EN3c108BFloat16EfEEv12SSMParamsBwd
        .type           _Z25selective_scan_bwd_kernelI32Selective_Scan_bwd_kernel_traitsILi32ELi16ELb1ELb0ELb0ELb0ELb0EN3c108BFloat16EfEEv12SSMParamsBwd,@function
        .size           _Z25selective_scan_bwd_kernelI32Selective_Scan_bwd_kernel_traitsILi32ELi16ELb1ELb0ELb0ELb0ELb0EN3c108BFloat16EfEEv12SSMParamsBwd,(.L_x_10488 - _Z25selective_scan_bwd_kernelI32Selective_Scan_bwd_kernel_traitsILi32ELi16ELb1ELb0ELb0ELb0ELb0EN3c108BFloat16EfEEv12SSMParamsBwd)
        .other          _Z25selective_scan_bwd_kernelI32Selective_Scan_bwd_kernel_traitsILi32ELi16ELb1ELb0ELb0ELb0ELb0EN3c108BFloat16EfEEv12SSMParamsBwd,@"STO_CUDA_ENTRY STV_DEFAULT"
_Z25selective_scan_bwd_kernelI32Selective_Scan_bwd_kernel_traitsILi32ELi16ELb1ELb0ELb0ELb0ELb0EN3c108BFloat16EfEEv12SSMParamsBwd:
.text._Z25selective_scan_bwd_kernelI32Selective_Scan_bwd_kernel_traitsILi32ELi16ELb1ELb0ELb0ELb0ELb0EN3c108BFloat16EfEEv12SSMParamsBwd:
        /* <DEDUP_REMOVED lines=8> */
[----:B------:R-:W2:Y:S07]  /*0080*/  LDCU.128 UR12, c[0x0][0x400] ;  /* 0x00008000ff0c77ac */ /* 0x000eae0008000c00 */
[----:B------:R-:W2:Y:S01]  /*0090*/  LDC.64 R6, c[0x0][0x480] ;  /* 0x00012000ff067b82 */ /* 0x000ea20000000a00 */
[----:B0-----:R-:W-:-:S07]  /*00a0*/  ISETP.NE.U32.AND P0, PT, R2, RZ, PT ;  /* 0x000000ff0200720c */ /* 0x001fce0003f05070 */
[----:B------:R-:W3:Y:S01]  /*00b0*/  S2UR UR18, SR_CTAID.X ;  /* 0x00000000001279c3 */ /* 0x000ee20000002500 */
[----:B------:R-:W-:Y:S02]  /*00c0*/  ISETP.NE.AND.EX P0, PT, R3, RZ, PT, P0 ;  /* 0x000000ff0300720c */ /* 0x000fe40003f05300 */
[----:B----4-:R-:W-:-:S05]  /*00d0*/  ISETP.NE.U32.AND P1, PT, R4, RZ, PT ;  /* 0x000000ff0400720c */ /* 0x010fca0003f25070 */
[----:B------:R-:W0:Y:S01]  /*00e0*/  LDC R13, c[0x0][0x394] ;  /* 0x0000e500ff0d7b82 */ /* 0x000e220000000800 */
[----:B------:R-:W-:-:S05]  /*00f0*/  ISETP.NE.AND.EX P1, PT, R5, RZ, PT, P1 ;  /* 0x000000ff0500720c */ /* 0x000fca0003f25310 */
[C---:B-1----:R-:W-:Y:S02]  /*0100*/  @P0 LEA R2, P2, R14.reuse, R2, 0x2 ;  /* 0x000000020e020211 */ /* 0x042fe400078410ff */
[----:B------:R-:W1:Y:S02]  /*0110*/  LDC.64 R20, c[0x0][0x448] ;  /* 0x00011200ff147b82 */ /* 0x000e640000000a00 */
[----:B------:R-:W-:Y:S01]  /*0120*/  @P0 LEA.HI.X R3, R14, R3, RZ, 0x2, P2 ;  /* 0x000000030e030211 */ /* 0x000fe200010f14ff */
[----:B---3--:R-:W-:-:S04]  /*0130*/  UIMAD.WIDE.U32 UR4, UR18, UR8, URZ ;  /* 0x00000008120472a5 */ /* 0x008fc8000f8e00ff */
[----:B--2---:R-:W5:Y:S01]  /*0140*/  @P0 LDG.E R15, desc[UR16][R2.64] ;  /* 0x00000010020f0981 */ /* 0x004f62000c1e1900 */
[----:B------:R-:W-:Y:S01]  /*0150*/  ISETP.NE.U32.AND P0, PT, R6, RZ, PT ;  /* 0x000000ff0600720c */ /* 0x000fe20003f05070 */
[----:B------:R-:W-:Y:S01]  /*0160*/  UIMAD.WIDE.U32 UR6, UR18, UR12, URZ ;  /* 0x0000000c120672a5 */ /* 0x000fe2000f8e00ff */
[C---:B------:R-:W-:Y:S01]  /*0170*/  @P1 LEA R4, P3, R14.reuse, R4, 0x2 ;  /* 0x000000040e041211 */ /* 0x040fe200078610ff */
[----:B------:R-:W2:Y:S01]  /*0180*/  LDC.64 R28, c[0x0][0x4a0] ;  /* 0x00012800ff1c7b82 */ /* 0x000ea20000000a00 */
[----:B------:R-:W-:Y:S01]  /*0190*/  ISETP.NE.AND.EX P0, PT, R7, RZ, PT, P0 ;  /* 0x000000ff0700720c */ /* 0x000fe20003f05300 */
[----:B------:R-:W-:Y:S01]  /*01a0*/  UIMAD UR9, UR18, UR9, UR5 ;  /* 0x00000009120972a4 */ /* 0x000fe2000f8e0205 */
[----:B------:R-:W-:Y:S01]  /*01b0*/  @P1 LEA.HI.X R5, R14, R5, RZ, 0x2, P3 ;  /* 0x000000050e051211 */ /* 0x000fe200018f14ff */
[----:B------:R-:W-:-:S04]  /*01c0*/  UIMAD UR8, UR18, UR13, UR7 ;  /* 0x0000000d120872a4 */ /* 0x000fc8000f8e0207 */
[----:B------:R3:W5:Y:S01]  /*01d0*/  @P1 LDG.E R16, desc[UR16][R4.64] ;  /* 0x0000001004101981 */ /* 0x000762000c1e1900 */
[----:B------:R-:W4:Y:S08]  /*01e0*/  LDC.64 R32, c[0x0][0x460] ;  /* 0x00011800ff207b82 */ /* 0x000f300000000a00 */
[----:B------:R-:W0:Y:S01]  /*01f0*/  @P0 LDC R9, c[0x0][0x384] ;  /* 0x0000e100ff090b82 */ /* 0x000e220000000800 */
[----:B---3--:R-:W-:-:S02]  /*0200*/  MOV R4, UR6 ;  /* 0x0000000600047c02 */ /* 0x008fc40008000f00 */
[----:B------:R-:W-:Y:S01]  /*0210*/  MOV R5, UR7 ;  /* 0x0000000700057c02 */ /* 0x000fe20008000f00 */
[----:B------:R-:W3:Y:S01]  /*0220*/  LDCU.64 UR6, c[0x0][0x498] ;  /* 0x00009300ff0677ac */ /* 0x000ee20008000a00 */
[----:B------:R-:W-:-:S03]  /*0230*/  MOV R3, UR5 ;  /* 0x0000000500037c02 */ /* 0x000fc60008000f00 */
[----:B------:R-:W1:Y:S01]  /*0240*/  @P0 LDC R17, c[0x0][0x38c] ;  /* 0x0000e300ff110b82 */ /* 0x000e620000000800 */
[----:B------:R-:W-:Y:S02]  /*0250*/  MOV R3, UR9 ;  /* 0x0000000900037c02 */ /* 0x000fe40008000f00 */
[----:B------:R-:W-:Y:S01]  /*0260*/  MOV R5, UR8 ;  /* 0x0000000800057c02 */ /* 0x000fe20008000f00 */
[----:B------:R-:W2:Y:S01]  /*0270*/  LDCU.64 UR8, c[0x0][0x3b8] ;  /* 0x00007700ff0877ac */ /* 0x000ea20008000a00 */
[----:B------:R-:W-:-:S03]  /*0280*/  MOV R2, UR4 ;  /* 0x0000000400027c02 */ /* 0x000fc60008000f00 */
[----:B------:R-:W4:Y:S02]  /*0290*/  @P0 LDC.64 R6, c[0x0][0x480] ;  /* 0x00012000ff060b82 */ /* 0x000f240000000a00 */
[----:B------:R-:W-:-:S04]  /*02a0*/  IMAD.WIDE.U32 R2, R14, UR10, R2 ;  /* 0x0000000a0e027c25 */ /* 0x000fc8000f8e0002 */
[C---:B------:R-:W-:Y:S01]  /*02b0*/  IMAD R11, R14.reuse, UR11, R3 ;  /* 0x0000000b0e0b7c24 */ /* 0x040fe2000f8e0203 */
[----:B------:R-:W4:Y:S01]  /*02c0*/  LDCU.64 UR10, c[0x0][0x3d8] ;  /* 0x00007b00ff0a77ac */ /* 0x000f220008000a00 */
[----:B------:R-:W4:Y:S01]  /*02d0*/  LDC.64 R30, c[0x0][0x450] ;  /* 0x00011400ff1e7b82 */ /* 0x000f220000000a00 */
[----:B0-----:R-:W-:Y:S01]  /*02e0*/  @P0 IMAD R0, R9, UR18, R14 ;  /* 0x0000001209000c24 */ /* 0x001fe2000f8e020e */
[----:B---3--:R-:W-:Y:S01]  /*02f0*/  UIMAD.WIDE.U32 UR4, UR18, UR6, URZ ;  /* 0x00000006120472a5 */ /* 0x008fe2000f8e00ff */
[----:B------:R-:W-:-:S05]  /*0300*/  IMAD.WIDE.U32 R4, R14, UR14, R4 ;  /* 0x0000000e0e047c25 */ /* 0x000fca000f8e0004 */
[----:B------:R-:W0:Y:S01]  /*0310*/  LDC.64 R34, c[0x0][0x468] ;  /* 0x00011a00ff227b82 */ /* 0x000e220000000a00 */
[----:B------:R-:W-:-:S07]  /*0320*/  @P0 IMAD R0, R0, R13, RZ ;  /* 0x0000000d00000224 */ /* 0x000fce00078e02ff */
[----:B------:R-:W3:Y:S01]  /*0330*/  LDC.64 R36, c[0x0][0x528] ;  /* 0x00014a00ff247b82 */ /* 0x000ee20000000a00 */
[C---:B--2---:R-:W-:Y:S01]  /*0340*/  IMAD.WIDE.U32 R18, R14.reuse, UR8, RZ ;  /* 0x000000080e127c25 */ /* 0x044fe2000f8e00ff */
[----:B------:R-:W-:Y:S01]  /*0350*/  UIMAD UR5, UR18, UR7, UR5 ;  /* 0x00000007120572a4 */ /* 0x000fe2000f8e0205 */
[----:B------:R-:W-:Y:S02]  /*0360*/  LEA R9, R13, 0xfffffe00, 0x9 ;  /* 0xfffffe000d097811 */ /* 0x000fe400078e48ff */
[----:B------:R-:W-:Y:S02]  /*0370*/  IMAD R27, R14, UR15, R5 ;  /* 0x0000000f0e1b7c24 */ /* 0x000fe4000f8e0205 */
[----:B-1----:R-:W-:Y:S01]  /*0380*/  @P0 IMAD R5, R0, R17, RZ ;  /* 0x0000001100050224 */ /* 0x002fe200078e02ff */
[----:B------:R-:W-:Y:S01]  /*0390*/  LEA R17, P4, R18, R20, 0x2 ;  /* 0x0000001412117211 */ /* 0x000fe200078810ff */
[C---:B------:R-:W-:Y:S01]  /*03a0*/  IMAD R0, R14.reuse, UR9, R19 ;  /* 0x000000090e007c24 */ /* 0x040fe2000f8e0213 */
[----:B------:R-:W-:Y:S01]  /*03b0*/  IADD3 R25, P3, PT, R9, R2, RZ ;  /* 0x0000000209197210 */ /* 0x000fe20007f7e0ff */
[----:B------:R-:W-:Y:S01]  /*03c0*/  IMAD.WIDE.U32 R2, R14, R28, UR4 ;  /* 0x000000040e027e25 */ /* 0x000fe2000f8e001c */
[----:B------:R-:W-:-:S02]  /*03d0*/  ISETP.GE.AND P1, PT, R13, 0x1, PT ;  /* 0x000000010d00780c */ /* 0x000fc40003f26270 */
[----:B------:R-:W-:Y:S02]  /*03e0*/  CS2R R12, SRZ ;  /* 0x00000000000c7805 */ /* 0x000fe4000001ff00 */
[----:B------:R-:W-:Y:S01]  /*03f0*/  LEA.HI.X R18, R18, R21, R0, 0x2, P4 ;  /* 0x0000001512127211 */ /* 0x000fe200020f1400 */
[----:B----4-:R-:W-:Y:S01]  /*0400*/  @P0 IMAD.WIDE R12, R5, 0x8, R6 ;  /* 0x00000008050c0825 */ /* 0x010fe200078e0206 */
[C---:B------:R-:W-:Y:S02]  /*0410*/  IADD3 R4, P2, PT, R9.reuse, R4, RZ ;  /* 0x0000000409047210 */ /* 0x040fe40007f5e0ff */
[----:B------:R-:W-:Y:S01]  /*0420*/  SHF.R.S32.HI R0, RZ, 0x1f, R9 ;  /* 0x0000001fff007819 */ /* 0x000fe20000011409 */
[C---:B------:R-:W-:Y:S01]  /*0430*/  IMAD R29, R14.reuse, R29, R3 ;  /* 0x0000001d0e1d7224 */ /* 0x040fe200078e0203 */
[----:B------:R-:W-:Y:S01]  /*0440*/  IADD3 R2, P0, PT, R9, R2, RZ ;  /* 0x0000000209027210 */ /* 0x000fe20007f1e0ff */
[----:B------:R-:W-:Y:S01]  /*0450*/  IMAD.WIDE.U32 R22, R14, UR10, RZ ;  /* 0x0000000a0e167c25 */ /* 0x000fe2000f8e00ff */
[----:B------:R-:W-:-:S02]  /*0460*/  IADD3.X R27, PT, PT, R0, R27, RZ, P2, !PT ;  /* 0x0000001b001b7210 */ /* 0x000fc400017fe4ff */
[C---:B------:R-:W-:Y:S02]  /*0470*/  IADD3.X R6, PT, PT, R0.reuse, R11, RZ, P3, !PT ;  /* 0x0000000b00067210 */ /* 0x040fe40001ffe4ff */
[----:B------:R-:W-:Y:S02]  /*0480*/  LEA R24, P2, R25, R32, 0x1 ;  /* 0x0000002019187211 */ /* 0x000fe400078408ff */
[----:B------:R-:W-:Y:S01]  /*0490*/  IADD3.X R29, PT, PT, R0, R29, RZ, P0, !PT ;  /* 0x0000001d001d7210 */ /* 0x000fe200007fe4ff */
[----:B------:R-:W-:Y:S01]  /*04a0*/  IMAD R0, R14, UR11, R23 ;  /* 0x0000000b0e007c24 */ /* 0x000fe2000f8e0217 */
[----:B------:R-:W-:Y:S02]  /*04b0*/  LEA R19, P0, R22, R30, 0x2 ;  /* 0x0000001e16137211 */ /* 0x000fe400078010ff */
[----:B0-----:R-:W-:Y:S02]  /*04c0*/  LEA R26, P3, R4, R34, 0x1 ;  /* 0x00000022041a7211 */ /* 0x001fe400078608ff */
[----:B---3--:R-:W-:-:S02]  /*04d0*/  LEA R28, P4, R2, R36, 0x1 ;  /* 0x00000024021c7211 */ /* 0x008fc400078808ff */
[----:B------:R-:W-:Y:S01]  /*04e0*/  LEA.HI.X R25, R25, R33, R6, 0x1, P2 ;  /* 0x0000002119197211 */ /* 0x000fe200010f0c06 */
[----:B------:R-:W-:Y:S01]  /*04f0*/  HFMA2 R33, -RZ, RZ, 0, 0 ;  /* 0x00000000ff217431 */ /* 0x000fe200000001ff */
        /* <DEDUP_REMOVED lines=17> */
[C---:B0-----:R-:W-:Y:S02]  /*0610*/  SHF.L.U32 R0, R21.reuse, 0x1, RZ ;  /* 0x0000000115007819 */ /* 0x041fe400000006ff */
[----:B----4-:R-:W-:Y:S02]  /*0620*/  LEA R20, P0, R2, R4, 0x2 ;  /* 0x0000000402147211 */ /* 0x010fe400078010ff */
[----:B------:R-:W-:Y:S02]  /*0630*/  LOP3.LUT R0, R0, 0x7c0, RZ, 0xc0, !PT ;  /* 0x000007c000007812 */ /* 0x000fe400078ec0ff */
[----:B------:R-:W-:Y:S02]  /*0640*/  LEA.HI.X R23, R2, R5, R23, 0x2, P0 ;  /* 0x0000000502177211 */ /* 0x000fe400000f1417 */
[----:B------:R-:W-:-:S02]  /*0650*/  LOP3.LUT R179, R21, 0x1f, RZ, 0xc0, !PT ;  /* 0x0000001f15b37812 */ /* 0x000fc400078ec0ff */
[C---:B------:R-:W-:Y:S02]  /*0660*/  IADD3 R31, PT, PT, R21.reuse, 0x200, RZ ;  /* 0x00000200151f7810 */ /* 0x040fe40007ffe0ff */
[----:B------:R-:W-:Y:S02]  /*0670*/  LOP3.LUT R32, R0, 0x1f, R21, 0xf8, !PT ;  /* 0x0000001f00207812 */ /* 0x000fe400078ef815 */
[----:B---3--:R-:W-:-:S07]  /*0680*/  LEA R181, R21, R30, 0x2 ;  /* 0x0000001e15b57211 */ /* 0x008fce00078e10ff */
.L_x_7516:
[----:B------:R-:W-:Y:S01]  /*0690*/  BAR.SYNC.DEFER_BLOCKING 0x0 ;  /* 0x0000000000007b1d */ /* 0x000fe20000010000 */
[----:B0-----:R-:W-:-:S05]  /*06a0*/  IMAD.WIDE.U32 R2, R32, 0x10, R24 ;  /* 0x0000001020027825 */ /* 0x001fca00078e0018 */
[----:B------:R-:W0:Y:S01]  /*06b0*/  S2R R36, SR_LANEID ;  /* 0x0000000000247919 */ /* 0x000e220000000000 */
[----:B------:R-:W-:Y:S01]  /*06c0*/  IMAD.WIDE.U32 R38, R32, 0x10, R26 ;  /* 0x0000001020267825 */ /* 0x000fe200078e001a */
[----:B------:R-:W1:Y:S01]  /*06d0*/  LDCU UR7, c[0x0][0x38c] ;  /* 0x00007180ff0777ac */ /* 0x000e620008000800 */
[----:B------:R-:W2:Y:S04]  /*06e0*/  LDG.E.128 R4, desc[UR16][R2.64] ;  /* 0x0000001002047981 */ /* 0x000ea8000c1e1d00 */
[----:B------:R-:W3:Y:S01]  /*06f0*/  LDG.E.128 R8, desc[UR16][R2.64+0x200] ;  /* 0x0002001002087981 */ /* 0x000ee2000c1e1d00 */
[----:B0-----:R-:W-:-:S04]  /*0700*/  LEA R35, R36, R30, 0x4 ;  /* 0x0000001e24237211 */ /* 0x001fc800078e20ff */
[----:B------:R-:W-:Y:S01]  /*0710*/  LEA R37, R36, R35, 0x4 ;  /* 0x0000002324257211 */ /* 0x000fe200078e20ff */
[----:B--2---:R-:W-:Y:S04]  /*0720*/  STS.128 [R35], R4 ;  /* 0x0000000423007388 */ /* 0x004fe80000000c00 */
[----:B---3--:R-:W-:Y:S01]  /*0730*/  STS.128 [R35+0x200], R8 ;  /* 0x0002000823007388 */ /* 0x008fe20000000c00 */
[----:B------:R-:W-:-:S03]  /*0740*/  NOP ;  /* 0x0000000000007918 */ /* 0x000fc60000000000 */
[----:B------:R-:W0:Y:S04]  /*0750*/  LDS.128 R40, [R37] ;  /* 0x0000000025287984 */ /* 0x000e280000000c00 */
[----:B------:R-:W2:Y:S01]  /*0760*/  LDS.128 R48, [R37+0x10] ;  /* 0x0000100025307984 */ /* 0x000ea20000000c00 */
[----:B------:R-:W-:Y:S06]  /*0770*/  BAR.SYNC.DEFER_BLOCKING 0x0 ;  /* 0x0000000000007b1d */ /* 0x000fec0000010000 */
[----:B------:R-:W3:Y:S04]  /*0780*/  LDG.E.128 R44, desc[UR16][R38.64] ;  /* 0x00000010262c7981 */ /* 0x000ee8000c1e1d00 */
[----:B------:R-:W4:Y:S01]  /*0790*/  LDG.E.128 R52, desc[UR16][R38.64+0x200] ;  /* 0x0002001026347981 */ /* 0x000f22000c1e1d00 */
[----:B------:R-:W-:-:S03]  /*07a0*/  IMAD.WIDE.U32 R2, R32, 0x10, R28 ;  /* 0x0000001020027825 */ /* 0x000fc600078e001c */
[----:B---3--:R0:W-:Y:S04]  /*07b0*/  STS.128 [R35], R44 ;  /* 0x0000002c23007388 */ /* 0x0081e80000000c00 */
[----:B----4-:R3:W-:Y:S01]  /*07c0*/  STS.128 [R35+0x200], R52 ;  /* 0x0002003423007388 */ /* 0x0107e20000000c00 */
[----:B------:R-:W-:-:S03]  /*07d0*/  NOP ;  /* 0x0000000000007918 */ /* 0x000fc60000000000 */
[----:B------:R-:W-:Y:S04]  /*07e0*/  LDS.128 R8, [R37] ;  /* 0x0000000025087984 */ /* 0x000fe80000000c00 */
[----:B------:R-:W-:Y:S01]  /*07f0*/  LDS.128 R4, [R37+0x10] ;  /* 0x0000100025047984 */ /* 0x000fe20000000c00 */
[----:B------:R-:W-:Y:S06]  /*0800*/  BAR.SYNC.DEFER_BLOCKING 0x0 ;  /* 0x0000000000007b1d */ /* 0x000fec0000010000 */
[----:B------:R-:W4:Y:S04]  /*0810*/  LDG.E.128 R56, desc[UR16][R2.64] ;  /* 0x0000001002387981 */ /* 0x000f28000c1e1d00 */
[----:B------:R-:W4:Y:S01]  /*0820*/  LDG.E.128 R60, desc[UR16][R2.64+0x200] ;  /* 0x00020010023c7981 */ /* 0x000f22000c1e1d00 */
[C---:B0-----:R-:W-:Y:S01]  /*0830*/  PRMT R45, R40.reuse, 0x7632, R45 ;  /* 0x00007632282d7816 */ /* 0x041fe2000000002d */
[----:B-1----:R-:W-:Y:S01]  /*0840*/  UISETP.GE.AND UP0, UPT, UR7, 0x1, UPT ;  /* 0x000000010700788c */ /* 0x002fe2000bf06270 */
[----:B------:R-:W-:Y:S01]  /*0850*/  SHF.L.U32 R38, R40, 0x10, RZ ;  /* 0x0000001028267819 */ /* 0x000fe200000006ff */
[----:B---3--:R-:W-:Y:S01]  /*0860*/  HFMA2 R52, -RZ, RZ, 0, 0 ;  /* 0x00000000ff347431 */ /* 0x008fe200000001ff */
        /* <DEDUP_REMOVED lines=8> */
[----:B------:R-:W-:-:S02]  /*08f0*/  CS2R R42, SRZ ;  /* 0x00000000002a7805 */ /* 0x000fc4000001ff00 */
[----:B------:R-:W-:Y:S02]  /*0900*/  SHF.L.U32 R75, R75, 0x10, RZ ;  /* 0x000000104b4b7819 */ /* 0x000fe400000006ff */
[C---:B--2---:R-:W-:Y:S02]  /*0910*/  PRMT R77, R48.reuse, 0x7632, R77 ;  /* 0x00007632304d7816 */ /* 0x044fe4000000004d */
[----:B------:R-:W-:Y:S02]  /*0920*/  SHF.L.U32 R46, R48, 0x10, RZ ;  /* 0x00000010302e7819 */ /* 0x000fe400000006ff */
[----:B------:R-:W-:Y:S02]  /*0930*/  SHF.L.U32 R77, R77, 0x10, RZ ;  /* 0x000000104d4d7819 */ /* 0x000fe400000006ff */
[C---:B------:R-:W-:Y:S02]  /*0940*/  PRMT R78, R49.reuse, 0x7632, R78 ;  /* 0x00007632314e7816 */ /* 0x040fe4000000004e */
[----:B------:R-:W-:Y:S01]  /*0950*/  SHF.L.U32 R47, R49, 0x10, RZ ;  /* 0x00000010312f7819 */ /* 0x000fe200000006ff */
[----:B------:R-:W-:Y:S01]  /*0960*/  HFMA2 R49, -RZ, RZ, 0, 0 ;  /* 0x00000000ff317431 */ /* 0x000fe200000001ff */
[----:B------:R-:W-:-:S02]  /*0970*/  SHF.L.U32 R78, R78, 0x10, RZ ;  /* 0x000000104e4e7819 */ /* 0x000fc400000006ff */
[C---:B------:R-:W-:Y:S02]  /*0980*/  PRMT R79, R50.reuse, 0x7632, R79 ;  /* 0x00007632324f7816 */ /* 0x040fe4000000004f */
[----:B------:R-:W-:Y:S02]  /*0990*/  SHF.L.U32 R48, R50, 0x10, RZ ;  /* 0x0000001032307819 */ /* 0x000fe400000006ff */
[----:B------:R-:W-:Y:S02]  /*09a0*/  SHF.L.U32 R79, R79, 0x10, RZ ;  /* 0x000000104f4f7819 */ /* 0x000fe400000006ff */
[C---:B------:R-:W-:Y:S02]  /*09b0*/  PRMT R82, R51.reuse, 0x7632, R82 ;  /* 0x0000763233527816 */ /* 0x040fe40000000052 */
[----:B------:R-:W-:Y:S02]  /*09c0*/  SHF.L.U32 R51, R51, 0x10, RZ ;  /* 0x0000001033337819 */ /* 0x000fe400000006ff */
[----:B------:R-:W-:-:S02]  /*09d0*/  SHF.L.U32 R82, R82, 0x10, RZ ;  /* 0x0000001052527819 */ /* 0x000fc400000006ff */
[----:B------:R-:W-:Y:S01]  /*09e0*/  MOV R50, RZ ;  /* 0x000000ff00327202 */ /* 0x000fe20000000f00 */
[----:B----4-:R0:W-:Y:S04]  /*09f0*/  STS.128 [R35], R56 ;  /* 0x0000003823007388 */ /* 0x0101e80000000c00 */
[----:B------:R1:W-:Y:S01]  /*0a00*/  STS.128 [R35+0x200], R60 ;  /* 0x0002003c23007388 */ /* 0x0003e20000000c00 */
[----:B------:R-:W-:-:S03]  /*0a10*/  NOP ;  /* 0x0000000000007918 */ /* 0x000fc60000000000 */
[----:B------:R-:W2:Y:S04]  /*0a20*/  LDS.128 R68, [R37] ;  /* 0x0000000025447984 */ /* 0x000ea80000000c00 */
[----:B------:R-:W3:Y:S01]  /*0a30*/  LDS.128 R64, [R37+0x10] ;  /* 0x0000100025407984 */ /* 0x000ee20000000c00 */
[----:B0-----:R-:W-:Y:S01]  /*0a40*/  HFMA2 R57, -RZ, RZ, 0, 0 ;  /* 0x00000000ff397431 */ /* 0x001fe200000001ff */
[----:B------:R-:W-:Y:S02]  /*0a50*/  CS2R R58, SRZ ;  /* 0x00000000003a7805 */ /* 0x000fe4000001ff00 */
[----:B-1----:R-:W-:Y:S02]  /*0a60*/  MOV R60, RZ ;  /* 0x000000ff003c7202 */ /* 0x002fe40000000f00 */
[----:B--2---:R-:W-:-:S02]  /*0a70*/  PRMT R72, R68, 0x7632, R72 ;  /* 0x0000763244487816 */ /* 0x004fc40000000048 */
[----:B------:R-:W-:Y:S02]  /*0a80*/  SHF.L.U32 R0, R68, 0x10, RZ ;  /* 0x0000001044007819 */ /* 0x000fe400000006ff */
[C---:B---3--:R-:W-:Y:S02]  /*0a90*/  PRMT R87, R67.reuse, 0x7632, R87 ;  /* 0x0000763243577816 */ /* 0x048fe40000000057 */
[----:B------:R-:W-:Y:S01]  /*0aa0*/  SHF.L.U32 R68, R67, 0x10, RZ ;  /* 0x0000001043447819 */ /* 0x000fe200000006ff */
[----:B------:R-:W-:Y:S01]  /*0ab0*/  FFMA.FTZ R33, R0, R38, R33 ;  /* 0x0000002600217223 */ /* 0x000fe20000010021 */
[----:B------:R-:W-:Y:S02]  /*0ac0*/  SHF.L.U32 R67, R45, 0x10, RZ ;  /* 0x000000102d437819 */ /* 0x000fe400000006ff */
[----:B------:R-:W-:Y:S02]  /*0ad0*/  CS2R R44, SRZ ;  /* 0x00000000002c7805 */ /* 0x000fe4000001ff00 */
[----:B------:R-:W-:Y:S01]  /*0ae0*/  SHF.L.U32 R72, R72, 0x10, RZ ;  /* 0x0000001048487819 */ /* 0x000fe200000006ff */
[-C--:B-----5:R-:W-:Y:S01]  /*0af0*/  FMUL.FTZ R83, R0, R15.reuse ;  /* 0x0000000f00537220 */ /* 0x0a0fe20000410000 */
[C---:B------:R-:W-:Y:S01]  /*0b00*/  PRMT R2, R69.reuse, 0x7632, R2 ;  /* 0x0000763245027816 */ /* 0x040fe20000000002 */
[----:B------:R-:W-:Y:S01]  /*0b10*/  FMUL.FTZ R92, R68, R15 ;  /* 0x0000000f445c7220 */ /* 0x000fe20000410000 */
[----:B------:R-:W-:Y:S01]  /*0b20*/  SHF.L.U32 R54, R69, 0x10, RZ ;  /* 0x0000001045367819 */ /* 0x000fe200000006ff */
[----:B------:R-:W-:Y:S01]  /*0b30*/  FFMA.FTZ R33, R72, R67, R33 ;  /* 0x0000004348217223 */ /* 0x000fe20000010021 */
[----:B------:R-:W-:Y:S01]  /*0b40*/  PRMT R74, R70, 0x7632, R74 ;  /* 0x00007632464a7816 */ /* 0x000fe2000000004a */
[-C--:B------:R-:W-:Y:S01]  /*0b50*/  FMUL.FTZ R94, R72, R15.reuse ;  /* 0x0000000f485e7220 */ /* 0x080fe20000410000 */
[----:B------:R-:W-:Y:S01]  /*0b60*/  SHF.L.U32 R53, R70, 0x10, RZ ;  /* 0x0000001046357819 */ /* 0x000fe200000006ff */
[----:B------:R-:W-:Y:S01]  /*0b70*/  FMUL.FTZ R81, R54, R15 ;  /* 0x0000000f36517220 */ /* 0x000fe20000410000 */
[----:B------:R-:W-:-:S02]  /*0b80*/  PRMT R76, R71, 0x7632, R76 ;  /* 0x00007632474c7816 */ /* 0x000fc4000000004c */
[----:B------:R-:W-:Y:S01]  /*0b90*/  SHF.L.U32 R56, R71, 0x10, RZ ;  /* 0x0000001047387819 */ /* 0x000fe200000006ff */
[----:B------:R-:W-:Y:S01]  /*0ba0*/  FMUL.FTZ R80, R53, R15 ;  /* 0x0000000f35507220 */ /* 0x000fe20000410000 */
[----:B------:R-:W-:Y:S02]  /*0bb0*/  SHF.L.U32 R70, R55, 0x10, RZ ;  /* 0x0000001037467819 */ /* 0x000fe400000006ff */
[----:B------:R-:W-:Y:S01]  /*0bc0*/  SHF.L.U32 R71, R2, 0x10, RZ ;  /* 0x0000001002477819 */ /* 0x000fe200000006ff */
[----:B------:R-:W-:Y:S01]  /*0bd0*/  FFMA.FTZ R2, R54, R39, R33 ;  /* 0x0000002736027223 */ /* 0x000fe20000010021 */
[----:B------:R-:W-:Y:S01]  /*0be0*/  SHF.L.U32 R74, R74, 0x10, RZ ;  /* 0x000000104a4a7819 */ /* 0x000fe200000006ff */
[-C--:B------:R-:W-:Y:S01]  /*0bf0*/  FMUL.FTZ R86, R56, R15.reuse ;  /* 0x0000000f38567220 */ /* 0x080fe20000410000 */
[----:B------:R-:W-:Y:S01]  /*0c00*/  SHF.L.U32 R76, R76, 0x10, RZ ;  /* 0x000000104c4c7819 */ /* 0x000fe200000006ff */
[C---:B------:R-:W-:Y:S01]  /*0c10*/  FFMA.FTZ R2, R71.reuse, R70, R2 ;  /* 0x0000004647027223 */ /* 0x040fe20000010002 */
[C---:B------:R-:W-:Y:S01]  /*0c20*/  PRMT R84, R64.reuse, 0x7632, R84 ;  /* 0x0000763240547816 */ /* 0x040fe20000000054 */
[-C--:B------:R-:W-:Y:S01]  /*0c30*/  FMUL.FTZ R96, R71, R15.reuse ;  /* 0x0000000f47607220 */ /* 0x080fe20000410000 */
[----:B------:R-:W-:Y:S01]  /*0c40*/  SHF.L.U32 R61, R64, 0x10, RZ ;  /* 0x00000010403d7819 */ /* 0x000fe200000006ff */
[----:B------:R-:W-:Y:S01]  /*0c50*/  FFMA.FTZ R3, R53, R40, R2 ;  /* 0x0000002835037223 */ /* 0x000fe20000010002 */
[----:B------:R-:W-:Y:S01]  /*0c60*/  SHF.L.U32 R84, R84, 0x10, RZ ;  /* 0x0000001054547819 */ /* 0x000fe200000006ff */
[C---:B------:R-:W-:Y:S01]  /*0c70*/  FMUL.FTZ R93, R74.reuse, R15 ;  /* 0x0000000f4a5d7220 */ /* 0x040fe20000410000 */
[C---:B------:R-:W-:Y:S01]  /*0c80*/  PRMT R85, R65.reuse, 0x7632, R85 ;  /* 0x0000763241557816 */ /* 0x040fe20000000055 */
[----:B------:R-:W-:Y:S01]  /*0c90*/  FFMA.FTZ R3, R74, R73, R3 ;  /* 0x000000494a037223 */ /* 0x000fe20000010003 */
[----:B------:R-:W-:-:S02]  /*0ca0*/  SHF.L.U32 R62, R65, 0x10, RZ ;  /* 0x00000010413e7819 */ /* 0x000fc400000006ff */
[----:B------:R-:W-:Y:S02]  /*0cb0*/  CS2R R64, SRZ ;  /* 0x0000000000407805 */ /* 0x000fe4000001ff00 */
[----:B------:R-:W-:Y:S01]  /*0cc0*/  SHF.L.U32 R85, R85, 0x10, RZ ;  /* 0x0000001055557819 */ /* 0x000fe200000006ff */
[----:B------:R-:W-:Y:S01]  /*0cd0*/  FFMA.FTZ R3, R56, R41, R3 ;  /* 0x0000002938037223 */ /* 0x000fe20000010003 */
[C---:B------:R-:W-:Y:S01]  /*0ce0*/  PRMT R88, R66.reuse, 0x7632, R88 ;  /* 0x0000763242587816 */ /* 0x040fe20000000058 */
[----:B------:R-:W-:Y:S01]  /*0cf0*/  FMUL.FTZ R89, R61, R15 ;  /* 0x0000000f3d597220 */ /* 0x000fe20000410000 */
[----:B------:R-:W-:Y:S01]  /*0d00*/  SHF.L.U32 R63, R66, 0x10, RZ ;  /* 0x00000010423f7819 */ /* 0x000fe200000006ff */
[----:B------:R-:W-:Y:S01]  /*0d10*/  FFMA.FTZ R2, R76, R75, R3 ;  /* 0x0000004b4c027223 */ /* 0x000fe20000010003 */
[----:B------:R-:W-:Y:S01]  /*0d20*/  SHF.L.U32 R88, R88, 0x10, RZ ;  /* 0x0000001058587819 */ /* 0x000fe200000006ff */
[----:B------:R-:W-:Y:S01]  /*0d30*/  HFMA2 R66, -RZ, RZ, 0, 0 ;  /* 0x00000000ff427431 */ /* 0x000fe200000001ff */
[----:B------:R-:W-:Y:S01]  /*0d40*/  SHF.L.U32 R87, R87, 0x10, RZ ;  /* 0x0000001057577819 */ /* 0x000fe200000006ff */
        /* <DEDUP_REMOVED lines=27> */
[----:B------:R-:W1:Y:S01]  /*0f00*/  LDC R183, c[0x0][0x394] ;  /* 0x0000e500ffb77b82 */ /* 0x000e620000000800 */
[C---:B------:R-:W-:Y:S01]  /*0f10*/  PRMT R114, R4.reuse, 0x7632, R114 ;  /* 0x0000763204727816 */ /* 0x040fe20000000072 */
[----:B------:R-:W-:Y:S01]  /*0f20*/  UIMAD UR5, UR5, UR7, URZ ;  /* 0x00000007050572a4 */ /* 0x000fe2000f8e02ff */
[----:B------:R-:W-:Y:S01]  /*0f30*/  SHF.L.U32 R121, R4, 0x10, RZ ;  /* 0x0000001004797819 */ /* 0x000fe200000006ff */
[----:B------:R-:W-:Y:S01]  /*0f40*/  FADD.FTZ R110, R113, R16 ;  /* 0x00000010716e7221 */ /* 0x000fe20000010000 */
[----:B------:R-:W-:Y:S01]  /*0f50*/  PRMT R116, R5, 0x7632, R116 ;  /* 0x0000763205747816 */ /* 0x000fe20000000074 */
[----:B------:R-:W-:Y:S01]  /*0f60*/  FADD.FTZ R109, R109, R16 ;  /* 0x000000106d6d7221 */ /* 0x000fe20000010000 */
[----:B------:R-:W-:Y:S01]  /*0f70*/  SHF.L.U32 R123, R5, 0x10, RZ ;  /* 0x00000010057b7819 */ /* 0x000fe200000006ff */
[----:B------:R-:W2:Y:S01]  /*0f80*/  LDC.64 R8, c[0x0][0x3e0] ;  /* 0x0000f800ff087b82 */ /* 0x000ea20000000a00 */
[C---:B------:R-:W-:Y:S01]  /*0f90*/  PRMT R118, R6.reuse, 0x7632, R118 ;  /* 0x0000763206767816 */ /* 0x040fe20000000076 */
[----:B------:R-:W-:Y:S01]  /*0fa0*/  FADD.FTZ R113, R121, R16 ;  /* 0x0000001079717221 */ /* 0x000fe20000010000 */
[----:B------:R-:W-:Y:S01]  /*0fb0*/  SHF.L.U32 R125, R6, 0x10, RZ ;  /* 0x00000010067d7819 */ /* 0x000fe200000006ff */
[----:B------:R-:W-:Y:S01]  /*0fc0*/  USHF.L.U32 UR6, UR8, 0xa, URZ ;  /* 0x0000000a08067899 */ /* 0x000fe200080006ff */
[----:B------:R-:W-:Y:S01]  /*0fd0*/  PRMT R120, R7, 0x7632, R120 ;  /* 0x0000763207787816 */ /* 0x000fe20000000078 */
[----:B------:R-:W-:Y:S01]  /*0fe0*/  FMUL.FTZ R129, R113, R46 ;  /* 0x0000002e71817220 */ /* 0x000fe20000410000 */
[----:B------:R-:W-:Y:S01]  /*0ff0*/  SHF.L.U32 R127, R7, 0x10, RZ ;  /* 0x00000010077f7819 */ /* 0x000fe200000006ff */
[----:B------:R-:W3:Y:S01]  /*1000*/  LDC.64 R4, c[0x0][0x3a8] ;  /* 0x0000ea00ff047b82 */ /* 0x000ee20000000a00 */
[C---:B------:R-:W-:Y:S01]  /*1010*/  PRMT R112, R10.reuse, 0x7632, R112 ;  /* 0x000076320a707816 */ /* 0x040fe20000000070 */
[----:B------:R-:W-:Y:S01]  /*1020*/  UIADD3 UR10, UPT, UPT, -UR7, URZ, URZ ;  /* 0x000000ff070a7290 */ /* 0x000fe2000fffe1ff */
[----:B------:R-:W-:Y:S01]  /*1030*/  SHF.L.U32 R115, R10, 0x10, RZ ;  /* 0x000000100a737819 */ /* 0x000fe200000006ff */
[----:B------:R-:W4:Y:S01]  /*1040*/  LDCU UR11, c[0x0][0x394] ;  /* 0x00007280ff0b77ac */ /* 0x000f220008000800 */
[----:B------:R-:W-:-:S02]  /*1050*/  SHF.L.U32 R119, R11, 0x10, RZ ;  /* 0x000000100b777819 */ /* 0x000fc400000006ff */
[----:B------:R-:W-:Y:S01]  /*1060*/  PRMT R10, R11, 0x7632, R10 ;  /* 0x000076320b0a7816 */ /* 0x000fe2000000000a */
[----:B------:R-:W5:Y:S01]  /*1070*/  LDC.64 R6, c[0x0][0x3c0] ;  /* 0x0000f000ff067b82 */ /* 0x000f620000000a00 */
        /* <DEDUP_REMOVED lines=20> */
[--C-:B------:R-:W-:Y:S01]  /*11c0*/  FADD.FTZ R126, R125, R16.reuse ;  /* 0x000000107d7e7221 */ /* 0x100fe20000010000 */
        /* <DEDUP_REMOVED lines=21> */
[----:B-----5:R-:W-:Y:S01]  /*1320*/  SHF.L.U64.HI R7, R6, 0x2, R7 ;  /* 0x0000000206077819 */ /* 0x020fe20000010207 */
[----:B------:R-:W-:Y:S01]  /*1330*/  FMUL.FTZ R138, R122, R75 ;  /* 0x0000004b7a8a7220 */ /* 0x000fe20000410000 */
[----:B---3--:R-:W-:Y:S01]  /*1340*/  SHF.L.U64.HI R5, R4, 0x2, R5 ;  /* 0x0000000204057819 */ /* 0x008fe20000010205 */
[----:B------:R-:W-:Y:S01]  /*1350*/  FMUL.FTZ R139, R124, R77 ;  /* 0x0000004d7c8b7220 */ /* 0x000fe20000410000 */
[----:B------:R-:W-:Y:S01]  /*1360*/  MOV R134, UR4 ;  /* 0x0000000400867c02 */ /* 0x000fe20008000f00 */
[----:B------:R-:W-:Y:S01]  /*1370*/  FMUL.FTZ R140, R119, R78 ;  /* 0x0000004e778c7220 */ /* 0x000fe20000410000 */
[----:B------:R-:W-:Y:S01]  /*1380*/  MOV R133, UR5 ;  /* 0x0000000500857c02 */ /* 0x000fe20008000f00 */
[----:B------:R-:W-:Y:S01]  /*1390*/  FMUL.FTZ R141, R126, R79 ;  /* 0x0000004f7e8d7220 */ /* 0x000fe20000410000 */
[----:B------:R-:W-:Y:S01]  /*13a0*/  ISETP.EQ.AND P0, PT, R21, RZ, !P0 ;  /* 0x000000ff1500720c */ /* 0x000fe20004702270 */
[----:B------:R-:W-:Y:S01]  /*13b0*/  FMUL.FTZ R142, R121, R82 ;  /* 0x00000052798e7220 */ /* 0x000fe20000410000 */
[----:B-1--4-:R-:W-:-:S12]  /*13c0*/  ULOP3.LUT UR6, UR6, 0x400, URZ, 0xc0, !UPT ;  /* 0x0000040006067892 */ /* 0x012fd8000f8ec0ff */
.L_x_7515:
[----:B------:R-:W-:Y:S02]  /*13d0*/  MOV R2, R103 ;  /* 0x0000006700027202 */ /* 0x000fe40000000f00 */
[----:B------:R-:W-:Y:S02]  /*13e0*/  MOV R3, R102 ;  /* 0x0000006600037202 */ /* 0x000fe40000000f00 */
[----:B------:R-:W-:-:S03]  /*13f0*/  MOV R10, R107 ;  /* 0x0000006b000a7202 */ /* 0x000fc60000000f00 */
[----:B0-----:R0:W2:Y:S01]  /*1400*/  LDG.E R143, desc[UR16][R2.64] ;  /* 0x00000010028f7981 */ /* 0x0010a2000c1e1900 */
        /* <DEDUP_REMOVED lines=24> */
[----:B---3--:R-:W-:Y:S01]  /*1590*/  FMUL.FTZ R177, R149, R10 ;  /* 0x0000000a95b17220 */ /* 0x008fe20000410000 */
[-C--:B------:R-:W-:Y:S01]  /*15a0*/  FMUL.FTZ R149, R119, R153.reuse ;  /* 0x0000009977957220 */ /* 0x080fe20000410000 */
[-C--:B------:R-:W-:Y:S01]  /*15b0*/  FMUL.FTZ R152, R126, R153.reuse ;  /* 0x000000997e987220 */ /* 0x080fe20000410000 */
[-C--:B------:R-:W-:Y:S01]  /*15c0*/  FMUL.FTZ R155, R121, R153.reuse ;  /* 0x00000099799b7220 */ /* 0x080fe20000410000 */
[----:B------:R-:W-:Y:S01]  /*15d0*/  FMUL.FTZ R2, R116, R153 ;  /* 0x0000009974027220 */ /* 0x000fe20000410000 */
[----:B------:R-:W1:Y:S04]  /*15e0*/  MUFU.EX2 R145, R145 ;  /* 0x0000009100917308 */ /* 0x000e680000000800 */
        /* <DEDUP_REMOVED lines=12> */
[----:B------:R1:W1:Y:S04]  /*16b0*/  MUFU.EX2 R153, R2 ;  /* 0x0000000200997308 */ /* 0x0002680000000800 */
[----:B------:R-:W1:Y:S01]  /*16c0*/  MUFU.EX2 R155, R155 ;  /* 0x0000009b009b7308 */ /* 0x000e620000000800 */
[----:B0-----:R0:W-:Y:S01]  /*16d0*/  STS [R3+0x668], R160 ;  /* 0x000668a003007388 */ /* 0x0011e20000000800 */
        /* <DEDUP_REMOVED lines=17> */
[----:B01234-:R-:W-:Y:S05]  /*17f0*/  @P1 BRA `(.L_x_7511) ;  /* 0x0000000000141947 */ /* 0x01ffea0003800000 */
[----:B------:R-:W-:Y:S01]  /*1800*/  UISETP.NE.AND UP0, UPT, UR8, UR11, UPT ;  /* 0x0000000b0800728c */ /* 0x000fe2000bf05270 */
[----:B------:R-:W-:-:S08]  /*1810*/  HFMA2 R176, -RZ, RZ, 1.875, 0 ;  /* 0x3f800000ffb07431 */ /* 0x000fd000000001ff */
[----:B------:R-:W-:Y:S05]  /*1820*/  BRA.U !UP0, `(.L_x_7512) ;  /* 0x00000001080c7547 */ /* 0x000fea000b800000 */
[----:B------:R2:W3:Y:S01]  /*1830*/  LDS R176, [R108+UR6+0x668] ;  /* 0x000668066cb07984 */ /* 0x0004e20008000800 */
[----:B------:R-:W-:Y:S05]  /*1840*/  BRA `(.L_x_7512) ;  /* 0x0000000000047947 */ /* 0x000fea0003800000 */
.L_x_7511:
[----:B------:R0:W1:Y:S02]  /*1850*/  LDS R176, [R181+0xe6c] ;  /* 0x000e6c00b5b07984 */ /* 0x0000640000000800 */
.L_x_7512:
[----:B------:R-:W-:Y:S05]  /*1860*/  BSYNC.RECONVERGENT B0 ;  /* 0x0000000000007941 */ /* 0x000fea0003800200 */
.L_x_7510:
        /* <DEDUP_REMOVED lines=16> */
[----:B------:R-:W-:Y:S01]  /*1970*/  ISETP.GT.AND P4, PT, R36, 0x17, PT ;  /* 0x000000172400780c */ /* 0x000fe20003f84270 */
        /* <DEDUP_REMOVED lines=13> */
[C---:B------:R-:W-:Y:S01]  /*1a50*/  FFMA.FTZ R11, R148.reuse, R11, R167 ;  /* 0x0000000b940b7223 */ /* 0x040fe200000100a7 */
[----:B------:R-:W-:Y:S02]  /*1a60*/  FFMA.FTZ R2, R151, R2, R128 ;  /* 0x0000000297027223 */ /* 0x000fe40000010080 */
[C---:B------:R-:W-:Y:S01]  /*1a70*/  FMUL.FTZ R10, R147.reuse, R10 ;  /* 0x0000000a930a7220 */ /* 0x040fe20000410000 */
[C---:B------:R-:W-:Y:S01]  /*1a80*/  FFMA.FTZ R11, R147.reuse, R11, R166 ;  /* 0x0000000b930b7223 */ /* 0x040fe200000100a6 */
[----:B------:R-:W-:Y:S02]  /*1a90*/  FFMA.FTZ R2, R147, R2, R138 ;  /* 0x0000000293027223 */ /* 0x000fe4000001008a */
[C---:B------:R-:W-:Y:S01]  /*1aa0*/  FMUL.FTZ R3, R151.reuse, R10 ;  /* 0x0000000a97037220 */ /* 0x040fe20000410000 */
[----:B------:R-:W-:Y:S01]  /*1ab0*/  FFMA.FTZ R11, R151, R11, R164 ;  /* 0x0000000b970b7223 */ /* 0x000fe200000100a4 */
[----:B------:R-:W-:-:S02]  /*1ac0*/  FFMA.FTZ R2, R148, R2, R129 ;  /* 0x0000000294027223 */ /* 0x000fc40000010081 */
[C---:B------:R-:W-:Y:S01]  /*1ad0*/  FMUL.FTZ R3, R156.reuse, R3 ;  /* 0x000000039c037220 */ /* 0x040fe20000410000 */
[----:B------:R-:W-:Y:S01]  /*1ae0*/  FFMA.FTZ R11, R156, R11, R165 ;  /* 0x0000000b9c0b7223 */ /* 0x000fe200000100a5 */
[----:B------:R-:W-:Y:S02]  /*1af0*/  FFMA.FTZ R2, R150, R2, R139 ;  /* 0x0000000296027223 */ /* 0x000fe4000001008b */
[C---:B------:R-:W-:Y:S01]  /*1b00*/  FMUL.FTZ R3, R154.reuse, R3 ;  /* 0x000000039a037220 */ /* 0x040fe20000410000 */
[----:B------:R-:W-:-:S03]  /*1b10*/  FFMA.FTZ R11, R154, R11, R163 ;  /* 0x0000000b9a0b7223 */ /* 0x000fc600000100a3 */
[----:B------:R-:W-:Y:S01]  /*1b20*/  FMUL.FTZ R185, R146, R3 ;  /* 0x0000000392b97220 */ /* 0x000fe20000410000 */
[----:B------:R-:W-:Y:S01]  /*1b30*/  FMUL.FTZ R3, R160, R145 ;  /* 0x00000091a0037220 */ /* 0x000fe20000410000 */
[----:B------:R-:W-:Y:S02]  /*1b40*/  FFMA.FTZ R10, R146, R11, R161 ;  /* 0x0000000b920a7223 */ /* 0x000fe400000100a1 */
[C---:B------:R-:W-:Y:S01]  /*1b50*/  FMUL.FTZ R178, R144.reuse, R185 ;  /* 0x000000b990b27220 */ /* 0x040fe20000410000 */
[C---:B------:R-:W-:Y:S01]  /*1b60*/  FMUL.FTZ R11, R144.reuse, R3 ;  /* 0x00000003900b7220 */ /* 0x040fe20000410000 */
[----:B------:R-:W-:Y:S02]  /*1b70*/  FFMA.FTZ R10, R144, R10, R159 ;  /* 0x0000000a900a7223 */ /* 0x000fe4000001009f */
[C---:B------:R-:W-:Y:S01]  /*1b80*/  FMUL.FTZ R3, R145.reuse, R178 ;  /* 0x000000b291037220 */ /* 0x040fe20000410000 */
[----:B------:R-:W-:Y:S01]  /*1b90*/  FMUL.FTZ R11, R146, R11 ;  /* 0x0000000b920b7220 */ /* 0x000fe20000410000 */
[----:B------:R-:W-:Y:S01]  /*1ba0*/  FFMA.FTZ R178, R145, R10, R162 ;  /* 0x0000000a91b27223 */ /* 0x000fe200000100a2 */
[----:B------:R-:W-:-:S02]  /*1bb0*/  FFMA.FTZ R10, R157, R2, R130 ;  /* 0x000000029d0a7223 */ /* 0x000fc40000010082 */
[----:B------:R-:W1:Y:S01]  /*1bc0*/  SHFL.DOWN PT, R180, R3, 0x1, 0x1f ;  /* 0x08201f0003b47f89 */ /* 0x000e6200000e0000 */
[----:B------:R-:W-:Y:S01]  /*1bd0*/  FMUL.FTZ R11, R154, R11 ;  /* 0x0000000b9a0b7220 */ /* 0x000fe20000410000 */
[----:B------:R-:W-:Y:S02]  /*1be0*/  FFMA.FTZ R10, R149, R10, R140 ;  /* 0x0000000a950a7223 */ /* 0x000fe4000001008c */
[----:B------:R-:W3:Y:S01]  /*1bf0*/  SHFL.DOWN PT, R182, R178, 0x1, 0x1f ;  /* 0x08201f00b2b67f89 */ /* 0x000ee200000e0000 */
        /* <DEDUP_REMOVED lines=8> */
[----:B------:R-:W-:Y:S02]  /*1c80*/  FMUL.FTZ R2, R150, R11 ;  /* 0x0000000b96027220 */ /* 0x000fe40000410000 */
[----:B------:R-:W4:Y:S01]  /*1c90*/  SHFL.UP PT, R10, R185, 0x1, RZ ;  /* 0x04200000b90a7989 */ /* 0x000f2200000e00ff */
[----:B-1----:R-:W-:Y:S01]  /*1ca0*/  @P1 FMUL.FTZ R11, R180, R3 ;  /* 0x00000003b40b1220 */ /* 0x002fe20000410000 */
[----:B------:R-:W-:Y:S01]  /*1cb0*/  FMUL.FTZ R2, R157, R2 ;  /* 0x000000029d027220 */ /* 0x000fe20000410000 */
[----:B---3--:R-:W-:-:S03]  /*1cc0*/  @P1 FFMA.FTZ R178, R3, R182, R178 ;  /* 0x000000b603b21223 */ /* 0x008fc600000100b2 */
[----:B------:R-:W-:Y:S01]  /*1cd0*/  @P1 MOV R3, R11 ;  /* 0x0000000b00031202 */ /* 0x000fe20000000f00 */
[----:B------:R-:W-:Y:S01]  /*1ce0*/  FMUL.FTZ R11, R149, R2 ;  /* 0x00000002950b7220 */ /* 0x000fe20000410000 */
[----:B------:R-:W-:Y:S01]  /*1cf0*/  ISETP.GE.AND P1, PT, R36, 0x1, PT ;  /* 0x000000012400780c */ /* 0x000fe20003f26270 */
[----:B------:R-:W1:Y:S02]  /*1d00*/  SHFL.DOWN PT, R182, R178, 0x2, 0x1f ;  /* 0x08401f00b2b67f89 */ /* 0x000e6400000e0000 */
[----:B------:R-:W-:Y:S02]  /*1d10*/  FMUL.FTZ R11, R158, R11 ;  /* 0x0000000b9e0b7220 */ /* 0x000fe40000410000 */
[----:B------:R-:W3:Y:S02]  /*1d20*/  SHFL.DOWN PT, R180, R3, 0x2, 0x1f ;  /* 0x08401f0003b47f89 */ /* 0x000ee400000e0000 */
[----:B------:R-:W-:-:S04]  /*1d30*/  FMUL.FTZ R2, R152, R11 ;  /* 0x0000000b98027220 */ /* 0x000fc80000410000 */
[----:B------:R-:W-:-:S04]  /*1d40*/  FMUL.FTZ R2, R153, R2 ;  /* 0x0000000299027220 */ /* 0x000fc80000410000 */
[----:B------:R-:W-:-:S04]  /*1d50*/  FMUL.FTZ R2, R155, R2 ;  /* 0x000000029b027220 */ /* 0x000fc80000410000 */
[----:B----4-:R-:W-:Y:S01]  /*1d60*/  FFMA.FTZ R10, R2, R10, R185 ;  /* 0x0000000a020a7223 */ /* 0x010fe200000100b9 */
[----:B------:R-:W4:Y:S04]  /*1d70*/  SHFL.UP PT, R11, R2, 0x1, RZ ;  /* 0x04200000020b7989 */ /* 0x000f2800000e00ff */
[----:B------:R-:W-:Y:S01]  /*1d80*/  FSEL R185, R185, R10, !P1 ;  /* 0x0000000ab9b97208 */ /* 0x000fe20004800000 */
[----:B-1----:R-:W-:-:S04]  /*1d90*/  @!P3 FFMA.FTZ R178, R3, R182, R178 ;  /* 0x000000b603b2b223 */ /* 0x002fc800000100b2 */
[----:B------:R-:W1:Y:S01]  /*1da0*/  SHFL.UP PT, R10, R185, 0x2, RZ ;  /* 0x04400000b90a7989 */ /* 0x000e6200000e00ff */
[----:B---3--:R-:W-:-:S03]  /*1db0*/  @!P3 FMUL.FTZ R180, R3, R180 ;  /* 0x000000b403b4b220 */ /* 0x008fc60000410000 */
[----:B------:R-:W3:Y:S02]  /*1dc0*/  SHFL.DOWN PT, R182, R178, 0x4, 0x1f ;  /* 0x08801f00b2b67f89 */ /* 0x000ee400000e0000 */
[----:B------:R-:W-:Y:S02]  /*1dd0*/  @!P3 MOV R3, R180 ;  /* 0x000000b40003b202 */ /* 0x000fe40000000f00 */
[----:B------:R-:W-:-:S03]  /*1de0*/  ISETP.GT.U32.AND P3, PT, R179, 0x1b, PT ;  /* 0x0000001bb300780c */ /* 0x000fc60003f64070 */
[----:B------:R-:W2:Y:S01]  /*1df0*/  SHFL.DOWN PT, R180, R3, 0x4, 0x1f ;  /* 0x08801f0003b47f89 */ /* 0x000ea200000e0000 */
[----:B----4-:R-:W-:Y:S01]  /*1e00*/  @P1 FMUL.FTZ R2, R2, R11 ;  /* 0x0000000b02021220 */ /* 0x010fe20000410000 */
[----:B------:R-:W-:-:S04]  /*1e10*/  ISETP.GE.AND P1, PT, R36, 0x2, PT ;  /* 0x000000022400780c */ /* 0x000fc80003f26270 */
[----:B------:R-:W4:Y:S01]  /*1e20*/  SHFL.UP PT, R11, R2, 0x2, RZ ;  /* 0x04400000020b7989 */ /* 0x000f2200000e00ff */
[----:B-1----:R-:W-:-:S03]  /*1e30*/  FFMA.FTZ R10, R2, R10, R185 ;  /* 0x0000000a020a7223 */ /* 0x002fc600000100b9 */
[----:B---3--:R-:W-:Y:S02]  /*1e40*/  @!P3 FFMA.FTZ R178, R3, R182, R178 ;  /* 0x000000b603b2b223 */ /* 0x008fe400000100b2 */
[----:B------:R-:W-:Y:S01]  /*1e50*/  FSEL R187, R185, R10, !P1 ;  /* 0x0000000ab9bb7208 */ /* 0x000fe20004800000 */
[----:B------:R-:W-:Y:S02]  /*1e60*/  HFMA2 R10, -RZ, RZ, 1.875, 0 ;  /* 0x3f800000ff0a7431 */ /* 0x000fe400000001ff */
[----:B------:R-:W1:Y:S01]  /*1e70*/  SHFL.DOWN PT, R184, R178, 0x8, 0x1f ;  /* 0x09001f00b2b87f89 */ /* 0x000e6200000e0000 */
[----:B--2---:R-:W-:-:S05]  /*1e80*/  @!P3 FMUL.FTZ R180, R3, R180 ;  /* 0x000000b403b4b220 */ /* 0x004fca0000410000 */
[----:B------:R-:W-:Y:S02]  /*1e90*/  @!P3 MOV R3, R180 ;  /* 0x000000b40003b202 */ /* 0x000fe40000000f00 */
[----:B------:R-:W2:Y:S01]  /*1ea0*/  SHFL.UP PT, R180, R187, 0x4, RZ ;  /* 0x04800000bbb47989 */ /* 0x000ea200000e00ff */
[----:B------:R-:W-:Y:S01]  /*1eb0*/  ISETP.GT.U32.AND P3, PT, R179, 0x17, PT ;  /* 0x00000017b300780c */ /* 0x000fe20003f64070 */
[----:B----4-:R-:W-:Y:S01]  /*1ec0*/  @P1 FMUL.FTZ R2, R2, R11 ;  /* 0x0000000b02021220 */ /* 0x010fe20000410000 */
[----:B------:R-:W-:Y:S01]  /*1ed0*/  ISETP.GE.AND P1, PT, R36, 0x4, PT ;  /* 0x000000042400780c */ /* 0x000fe20003f26270 */
[----:B------:R-:W3:Y:S01]  /*1ee0*/  SHFL.DOWN PT, R182, R3, 0x8, 0x1f ;  /* 0x09001f0003b67f89 */ /* 0x000ee200000e0000 */
[----:B------:R-:W-:-:S03]  /*1ef0*/  MOV R11, RZ ;  /* 0x000000ff000b7202 */ /* 0x000fc60000000f00 */
[----:B------:R-:W4:Y:S04]  /*1f00*/  SHFL.UP PT, R185, R2, 0x4, RZ ;  /* 0x0480000002b97989 */ /* 0x000f2800000e00ff */
[----:B------:R-:W-:Y:S02]  /*1f10*/  @P0 LDS.64 R10, [R101] ;  /* 0x00000000650a0984 */ /* 0x000fe40000000a00 */
[----:B-1----:R-:W-:-:S05]  /*1f20*/  @!P3 FFMA.FTZ R178, R3, R184, R178 ;  /* 0x000000b803b2b223 */ /* 0x002fca00000100b2 */
[----:B------:R-:W1:Y:S01]  /*1f30*/  SHFL.DOWN PT, R184, R178, 0x10, 0x1f ;  /* 0x0a001f00b2b87f89 */ /* 0x000e6200000e0000 */
[----:B--2---:R-:W-:Y:S01]  /*1f40*/  FFMA.FTZ R180, R2, R180, R187 ;  /* 0x000000b402b47223 */ /* 0x004fe200000100bb */
[----:B---3--:R-:W-:-:S04]  /*1f50*/  @!P3 FMUL.FTZ R182, R3, R182 ;  /* 0x000000b603b6b220 */ /* 0x008fc80000410000 */
[----:B------:R-:W-:Y:S01]  /*1f60*/  FSEL R187, R187, R180, !P1 ;  /* 0x000000b4bbbb7208 */ /* 0x000fe20004800000 */
[----:B----4-:R-:W-:Y:S01]  /*1f70*/  @P1 FMUL.FTZ R2, R2, R185 ;  /* 0x000000b902021220 */ /* 0x010fe20000410000 */
[----:B------:R-:W-:-:S03]  /*1f80*/  @!P3 MOV R3, R182 ;  /* 0x000000b60003b202 */ /* 0x000fc60000000f00 */
[----:B------:R-:W2:Y:S01]  /*1f90*/  SHFL.UP PT, R180, R187, 0x8, RZ ;  /* 0x05000000bbb47989 */ /* 0x000ea200000e00ff */
[----:B------:R-:W-:Y:S02]  /*1fa0*/  ISETP.GT.U32.AND P3, PT, R179, 0xf, PT ;  /* 0x0000000fb300780c */ /* 0x000fe40003f64070 */
[----:B------:R-:W-:Y:S01]  /*1fb0*/  ISETP.GE.AND P1, PT, R36, 0x8, PT ;  /* 0x000000082400780c */ /* 0x000fe20003f26270 */
[----:B------:R-:W3:Y:S04]  /*1fc0*/  SHFL.DOWN PT, R182, R3, 0x10, 0x1f ;  /* 0x0a001f0003b67f89 */ /* 0x000ee800000e0000 */
[----:B------:R-:W4:Y:S06]  /*1fd0*/  SHFL.UP PT, R185, R2, 0x8, RZ ;  /* 0x0500000002b97989 */ /* 0x000f2c00000e00ff */
[----:B-1----:R-:W-:-:S02]  /*1fe0*/  @!P3 FFMA.FTZ R178, R3, R184, R178 ;  /* 0x000000b803b2b223 */ /* 0x002fc400000100b2 */
[----:B------:R-:W-:Y:S01]  /*1ff0*/  SHFL.IDX PT, R184, R11, RZ, 0x1f ;  /* 0x00001fff0bb87589 */ /* 0x000fe200000e0000 */
[----:B--2---:R-:W-:Y:S01]  /*2000*/  FFMA.FTZ R180, R2, R180, R187 ;  /* 0x000000b402b47223 */ /* 0x004fe200000100bb */
[----:B---3--:R-:W-:-:S04]  /*2010*/  @!P3 FMUL.FTZ R182, R3, R182 ;  /* 0x000000b603b6b220 */ /* 0x008fc80000410000 */
[----:B------:R-:W-:Y:S02]  /*2020*/  FSEL R189, R187, R180, !P1 ;  /* 0x000000b4bbbd7208 */ /* 0x000fe40004800000 */
[----:B------:R-:W-:Y:S01]  /*2030*/  SHFL.DOWN PT, R187, R178, 0x1, 0x1f ;  /* 0x08201f00b2bb7f89 */ /* 0x000fe200000e0000 */
[----:B----4-:R-:W-:Y:S01]  /*2040*/  @P1 FMUL.FTZ R2, R2, R185 ;  /* 0x000000b902021220 */ /* 0x010fe20000410000 */
[----:B------:R-:W-:Y:S02]  /*2050*/  @!P3 MOV R3, R182 ;  /* 0x000000b60003b202 */ /* 0x000fe40000000f00 */
[----:B------:R-:W1:Y:S01]  /*2060*/  SHFL.UP PT, R180, R189, 0x10, RZ ;  /* 0x06000000bdb47989 */ /* 0x000e6200000e00ff */
[----:B------:R-:W-:Y:S02]  /*2070*/  ISETP.NE.AND P3, PT, R21, 0x1f, PT ;  /* 0x0000001f1500780c */ /* 0x000fe40003f65270 */
[----:B------:R-:W-:Y:S01]  /*2080*/  ISETP.GE.AND P1, PT, R36, 0x10, PT ;  /* 0x000000102400780c */ /* 0x000fe20003f26270 */
[----:B------:R-:W2:Y:S04]  /*2090*/  SHFL.DOWN PT, R182, R3, 0x1, 0x1f ;  /* 0x08201f0003b67f89 */ /* 0x000ea800000e0000 */
[----:B------:R-:W3:Y:S04]  /*20a0*/  SHFL.UP PT, R185, R2, 0x10, RZ ;  /* 0x0600000002b97989 */ /* 0x000ee800000e00ff */
[----:B------:R-:W-:Y:S04]  /*20b0*/  SHFL.IDX PT, R178, R178, RZ, 0x1f ;  /* 0x00001fffb2b27589 */ /* 0x000fe800000e0000 */
[----:B------:R-:W4:Y:S01]  /*20c0*/  SHFL.IDX PT, R3, R3, RZ, 0x1f ;  /* 0x00001fff03037589 */ /* 0x000f2200000e0000 */
[----:B-1----:R-:W-:Y:S01]  /*20d0*/  FFMA.FTZ R180, R2, R180, R189 ;  /* 0x000000b402b47223 */ /* 0x002fe200000100bd */
[----:B--2---:R-:W-:Y:S01]  /*20e0*/  @P3 FFMA.FTZ R184, R182, R184, R187 ;  /* 0x000000b8b6b83223 */ /* 0x004fe200000100bb */
[----:B------:R-:W-:Y:S01]  /*20f0*/  ISETP.GT.AND P3, PT, R36, 0x1b, PT ;  /* 0x0000001b2400780c */ /* 0x000fe20003f64270 */
[----:B---3--:R-:W-:-:S02]  /*2100*/  @P1 FMUL.FTZ R2, R2, R185 ;  /* 0x000000b902021220 */ /* 0x008fc40000410000 */
[----:B------:R-:W-:Y:S01]  /*2110*/  FSEL R185, R189, R180, !P1 ;  /* 0x000000b4bdb97208 */ /* 0x000fe20004800000 */
[----:B------:R-:W-:Y:S01]  /*2120*/  FFMA.FTZ R176, R184, R176, R177 ;  /* 0x000000b0b8b07223 */ /* 0x000fe200000100b1 */
[----:B------:R-:W-:Y:S01]  /*2130*/  ISETP.GT.AND P1, PT, R36, 0x1e, PT ;  /* 0x0000001e2400780c */ /* 0x000fe20003f24270 */
[----:B------:R-:W-:Y:S02]  /*2140*/  SHFL.UP PT, R177, R2, 0x1, RZ ;  /* 0x0420000002b17989 */ /* 0x000fe400000e00ff */
[----:B------:R-:W-:Y:S01]  /*2150*/  FFMA.FTZ R174, R155, R176, R174 ;  /* 0x000000b09bae7223 */ /* 0x000fe200000100ae */
[----:B----4-:R-:W-:Y:S01]  /*2160*/  FFMA.FTZ R11, R3, R11, R178 ;  /* 0x0000000b030b7223 */ /* 0x010fe200000100b2 */
[----:B------:R-:W-:Y:S02]  /*2170*/  SHFL.UP PT, R184, R185, 0x1, RZ ;  /* 0x04200000b9b87989 */ /* 0x000fe400000e00ff */
[-C--:B------:R-:W-:Y:S01]  /*2180*/  FFMA.FTZ R172, R153, R174.reuse, R172 ;  /* 0x000000ae99ac7223 */ /* 0x080fe200000100ac */
[----:B------:R-:W-:Y:S01]  /*2190*/  FMUL.FTZ R197, R116, R174 ;  /* 0x000000ae74c57220 */ /* 0x000fe20000410000 */
[----:B------:R-:W-:-:S02]  /*21a0*/  FMUL.FTZ R10, R3, R10 ;  /* 0x0000000a030a7220 */ /* 0x000fc40000410000 */
[-C--:B------:R-:W-:Y:S01]  /*21b0*/  FFMA.FTZ R180, R152, R172.reuse, R173 ;  /* 0x000000ac98b47223 */ /* 0x080fe200000100ad */
[----:B------:R-:W-:Y:S01]  /*21c0*/  FMUL.FTZ R195, R126, R172 ;  /* 0x000000ac7ec37220 */ /* 0x000fe20000410000 */
[----:B------:R-:W-:Y:S02]  /*21d0*/  FADD.FTZ R92, R197, R92 ;  /* 0x0000005cc55c7221 */ /* 0x000fe40000010000 */
[----:B------:R-:W-:Y:S01]  /*21e0*/  FFMA.FTZ R182, R158, R180, R171 ;  /* 0x000000b49eb67223 */ /* 0x000fe200000100ab */
[----:B------:R-:W-:-:S03]  /*21f0*/  FADD.FTZ R100, R195, R100 ;  /* 0x00000064c3647221 */ /* 0x000fc60000010000 */
[-C--:B------:R-:W-:Y:S01]  /*2200*/  FFMA.FTZ R170, R149, R182.reuse, R170 ;  /* 0x000000b695aa7223 */ /* 0x080fe200000100aa */
[----:B------:R-:W-:-:S03]  /*2210*/  FMUL.FTZ R191, R119, R182 ;  /* 0x000000b677bf7220 */ /* 0x000fc60000410000 */
[-C--:B------:R-:W-:Y:S01]  /*2220*/  FFMA.FTZ R168, R157, R170.reuse, R168 ;  /* 0x000000aa9da87223 */ /* 0x080fe200000100a8 */
[----:B------:R-:W-:Y:S01]  /*2230*/  FMUL.FTZ R187, R114, R170 ;  /* 0x000000aa72bb7220 */ /* 0x000fe20000410000 */
[----:B------:R-:W-:-:S03]  /*2240*/  FADD.FTZ R97, R191, R97 ;  /* 0x00000061bf617221 */ /* 0x000fc60000010000 */
[----:B------:R-:W-:Y:S01]  /*2250*/  FADD.FTZ R90, R187, R90 ;  /* 0x0000005abb5a7221 */ /* 0x000fe20000010000 */
[----:B-----5:R-:W1:Y:S02]  /*2260*/  SHFL.IDX PT, R186, R175, RZ, 0x1f ;  /* 0x00001fffafba7589 */ /* 0x020e6400000e0000 */
[----:B-1----:R-:W-:Y:S01]  /*2270*/  @P2 FFMA.FTZ R186, R177, R186, R184 ;  /* 0x000000bab1ba2223 */ /* 0x002fe200000100b8 */
[-C--:B------:R-:W-:Y:S01]  /*2280*/  FFMA.FTZ R184, R150, R168.reuse, R169 ;  /* 0x000000a896b87223 */ /* 0x080fe200000100a9 */
[----:B------:R-:W-:Y:S01]  /*2290*/  FMUL.FTZ R177, R124, R168 ;  /* 0x000000a87cb17220 */ /* 0x000fe20000410000 */
[----:B------:R-:W-:Y:S01]  /*22a0*/  ISETP.GT.AND P2, PT, R36, 0x1d, PT ;  /* 0x0000001d2400780c */ /* 0x000fe20003f44270 */
[----:B------:R-:W-:Y:S01]  /*22b0*/  FFMA.FTZ R169, R160, R186, R123 ;  /* 0x000000baa0a97223 */ /* 0x000fe2000001007b */
[----:B------:R-:W-:Y:S01]  /*22c0*/  FFMA.FTZ R186, R148, R184, R167 ;  /* 0x000000b894ba7223 */ /* 0x000fe200000100a7 */
[----:B------:R-:W-:Y:S02]  /*22d0*/  FADD.FTZ R98, R177, R98 ;  /* 0x00000062b1627221 */ /* 0x000fe40000010000 */
[-C--:B------:R-:W-:Y:S01]  /*22e0*/  FFMA.FTZ R171, R145, R169.reuse, R136 ;  /* 0x000000a991ab7223 */ /* 0x080fe20000010088 */
[----:B------:R-:W-:Y:S01]  /*22f0*/  FFMA.FTZ R167, R0, R169, RZ ;  /* 0x000000a900a77223 */ /* 0x000fe200000100ff */
[-C--:B------:R-:W-:Y:S01]  /*2300*/  FFMA.FTZ R166, R147, R186.reuse, R166 ;  /* 0x000000ba93a67223 */ /* 0x080fe200000100a6 */
[----:B------:R-:W-:Y:S01]  /*2310*/  FMUL.FTZ R178, R143, R186 ;  /* 0x000000ba8fb27220 */ /* 0x000fe20000410000 */
[-C--:B------:R-:W-:Y:S01]  /*2320*/  FFMA.FTZ R188, R144, R171.reuse, R125 ;  /* 0x000000ab90bc7223 */ /* 0x080fe2000001007d */
[----:B------:R-:W-:Y:S01]  /*2330*/  FFMA.FTZ R167, R72, R171, R167 ;  /* 0x000000ab48a77223 */ /* 0x000fe200000100a7 */
[----:B------:R-:W-:-:S02]  /*2340*/  FFMA.FTZ R164, R151, R166, R164 ;  /* 0x000000a697a47223 */ /* 0x000fc400000100a4 */
[-C--:B------:R-:W-:Y:S01]  /*2350*/  FFMA.FTZ R190, R146, R188.reuse, R135 ;  /* 0x000000bc92be7223 */ /* 0x080fe20000010087 */
[----:B------:R-:W-:Y:S01]  /*2360*/  FFMA.FTZ R2, R54, R188, R167 ;  /* 0x000000bc36027223 */ /* 0x000fe200000100a7 */
[----:B------:R-:W-:Y:S02]  /*2370*/  FFMA.FTZ R160, R156, R164, R165 ;  /* 0x000000a49ca07223 */ /* 0x000fe400000100a5 */
[CC--:B------:R-:W-:Y:S01]  /*2380*/  FFMA.FTZ R192, R154.reuse, R190.reuse, R127 ;  /* 0x000000be9ac07223 */ /* 0x0c0fe2000001007f */
[----:B------:R-:W-:Y:S01]  /*2390*/  FFMA.FTZ R2, R71, R190, R2 ;  /* 0x000000be47027223 */ /* 0x000fe20000010002 */
[----:B------:R-:W-:Y:S02]  /*23a0*/  FFMA.FTZ R154, R154, R160, R163 ;  /* 0x000000a09a9a7223 */ /* 0x000fe400000100a3 */
[-C--:B------:R-:W-:Y:S01]  /*23b0*/  FFMA.FTZ R156, R156, R192.reuse, R137 ;  /* 0x000000c09c9c7223 */ /* 0x080fe20000010089 */
[----:B------:R-:W-:Y:S01]  /*23c0*/  FFMA.FTZ R163, R53, R192, R2 ;  /* 0x000000c035a37223 */ /* 0x000fe20000010002 */
[----:B------:R-:W-:-:S02]  /*23d0*/  FFMA.FTZ R146, R146, R154, R161 ;  /* 0x0000009a92927223 */ /* 0x000fc400000100a1 */
        /* <DEDUP_REMOVED lines=19> */
[----:B------:R-:W-:Y:S01]  /*2510*/  FFMA.FTZ R150, R2, R145, RZ ;  /* 0x0000009102967223 */ /* 0x000fe200000100ff */
        /* <DEDUP_REMOVED lines=16> */
[----:B------:R-:W-:Y:S01]  /*2620*/  FADD.FTZ R167, -R128, R167 ;  /* 0x000000a780a77221 */ /* 0x000fe20000010100 */
[----:B------:R-:W-:Y:S01]  /*2630*/  FFMA.FTZ R150, R68, R199, R165 ;  /* 0x000000c744967223 */ /* 0x000fe200000100a5 */
        /* <DEDUP_REMOVED lines=8> */
[----:B------:R-:W-:Y:S01]  /*26c0*/  FADD.FTZ R175, -R129, R194 ;  /* 0x000000c281af7221 */ /* 0x000fe20000010100 */
[----:B------:R-:W-:Y:S01]  /*26d0*/  FFMA.FTZ R152, R165, R167, R152 ;  /* 0x000000a7a5987223 */ /* 0x000fe20000010098 */
[----:B------:R-:W-:Y:S01]  /*26e0*/  FADD.FTZ R185, -R139, R188 ;  /* 0x000000bc8bb97221 */ /* 0x000fe20000010100 */
[----:B------:R-:W1:Y:S01]  /*26f0*/  SHFL.DOWN PT, R153, R150, 0x1, 0x1f ;  /* 0x08201f0096997f89 */ /* 0x000e6200000e0000 */
[----:B------:R-:W-:Y:S01]  /*2700*/  FADD.FTZ R189, -R130, R189 ;  /* 0x000000bd82bd7221 */ /* 0x000fe20000010100 */
[----:B------:R-:W-:Y:S01]  /*2710*/  FFMA.FTZ R152, R169, R171, R152 ;  /* 0x000000aba9987223 */ /* 0x000fe20000010098 */
[----:B------:R-:W-:Y:S01]  /*2720*/  FADD.FTZ R192, -R140, R193 ;  /* 0x000000c18cc07221 */ /* 0x000fe20000010100 */
[----:B------:R-:W-:Y:S01]  /*2730*/  FMUL.FTZ R193, R115, R180 ;  /* 0x000000b473c17220 */ /* 0x000fe20000410000 */
[----:B------:R-:W-:Y:S01]  /*2740*/  FADD.FTZ R194, -R131, R190 ;  /* 0x000000be83c27221 */ /* 0x000fe20000010100 */
[----:B------:R-:W-:Y:S01]  /*2750*/  FFMA.FTZ R152, R173, R175, R152 ;  /* 0x000000afad987223 */ /* 0x000fe20000010098 */
[----:B------:R-:W-:Y:S01]  /*2760*/  FADD.FTZ R196, -R141, R196 ;  /* 0x000000c48dc47221 */ /* 0x000fe20000010100 */
[----:B------:R-:W-:Y:S01]  /*2770*/  FADD.FTZ R155, -R132, R199 ;  /* 0x000000c7849b7221 */ /* 0x000fe20000010100 */
[----:B------:R-:W-:Y:S01]  /*2780*/  FMUL.FTZ R190, R121, R176 ;  /* 0x000000b079be7220 */ /* 0x000fe20000410000 */
[----:B------:R-:W-:Y:S01]  /*2790*/  FFMA.FTZ R152, R177, R185, R152 ;  /* 0x000000b9b1987223 */ /* 0x000fe20000010098 */
[----:B------:R-:W-:Y:S01]  /*27a0*/  FADD.FTZ R80, R158, R80 ;  /* 0x000000509e507221 */ /* 0x000fe20000010000 */
[----:B------:R-:W-:Y:S01]  /*27b0*/  FADD.FTZ R96, R157, R96 ;  /* 0x000000609d607221 */ /* 0x000fe20000010000 */
[----:B------:R-:W-:Y:S01]  /*27c0*/  FMUL.FTZ R178, R171, R178 ;  /* 0x000000b2abb27220 */ /* 0x000fe20000410000 */
        /* <DEDUP_REMOVED lines=10> */
[----:B-1----:R-:W-:Y:S01]  /*2870*/  @!P1 FADD.FTZ R150, R150, R153 ;  /* 0x0000009996969221 */ /* 0x002fe20000010000 */
[----:B------:R-:W-:Y:S01]  /*2880*/  FADD.FTZ R86, R165, R86 ;  /* 0x00000056a5567221 */ /* 0x000fe20000010000 */
[----:B------:R-:W-:Y:S01]  /*2890*/  FFMA.FTZ R188, R195, R196, R152 ;  /* 0x000000c4c3bc7223 */ /* 0x000fe20000010098 */
[----:B------:R-:W-:Y:S01]  /*28a0*/  FADD.FTZ R152, -R142, R201 ;  /* 0x000000c98e987221 */ /* 0x000fe20000010100 */
[----:B------:R-:W-:Y:S01]  /*28b0*/  FADD.FTZ R93, R163, R93 ;  /* 0x0000005da35d7221 */ /* 0x000fe20000010000 */
[----:B------:R-:W1:Y:S01]  /*28c0*/  SHFL.DOWN PT, R199, R150, 0x2, 0x1f ;  /* 0x08401f0096c77f89 */ /* 0x000e6200000e0000 */
[----:B------:R-:W-:Y:S01]  /*28d0*/  FFMA.FTZ R153, R197, R155, R188 ;  /* 0x0000009bc5997223 */ /* 0x000fe200000100bc */
[----:B------:R-:W-:Y:S01]  /*28e0*/  FADD.FTZ R57, R186, R57 ;  /* 0x00000039ba397221 */ /* 0x000fe20000010000 */
[----:B------:R-:W-:-:S02]  /*28f0*/  FADD.FTZ R83, R2, R83 ;  /* 0x0000005302537221 */ /* 0x000fc40000010000 */
[----:B------:R-:W-:Y:S01]  /*2900*/  FFMA.FTZ R153, R190, R152, R153 ;  /* 0x00000098be997223 */ /* 0x000fe20000010099 */
[----:B------:R-:W-:-:S04]  /*2910*/  FMUL.FTZ R190, R143, R168 ;  /* 0x000000a88fbe7220 */ /* 0x000fc80000410000 */
[----:B------:R-:W2:Y:S01]  /*2920*/  SHFL.DOWN PT, R188, R153, 0x1, 0x1f ;  /* 0x08201f0099bc7f89 */ /* 0x000ea200000e0000 */
[----:B------:R-:W-:Y:S01]  /*2930*/  FMUL.FTZ R190, R185, R190 ;  /* 0x000000beb9be7220 */ /* 0x000fe20000410000 */
[----:B-1----:R-:W-:-:S05]  /*2940*/  @!P2 FADD.FTZ R150, R150, R199 ;  /* 0x000000c79696a221 */ /* 0x002fca0000010000 */
[----:B------:R-:W1:Y:S01]  /*2950*/  SHFL.DOWN PT, R199, R150, 0x4, 0x1f ;  /* 0x08801f0096c77f89 */ /* 0x000e6200000e0000 */
[----:B--2---:R-:W-:Y:S01]  /*2960*/  @!P1 FADD.FTZ R153, R153, R188 ;  /* 0x000000bc99999221 */ /* 0x004fe20000010000 */
[----:B------:R-:W-:-:S04]  /*2970*/  ISETP.NE.AND P1, PT, R36, RZ, PT ;  /* 0x000000ff2400720c */ /* 0x000fc80003f25270 */
[----:B------:R-:W2:Y:S09]  /*2980*/  SHFL.DOWN PT, R188, R153, 0x2, 0x1f ;  /* 0x08401f0099bc7f89 */ /* 0x000eb200000e0000 */
[----:B------:R-:W3:Y:S01]  /*2990*/  @!P1 S2R R201, SR_CgaCtaId ;  /* 0x0000000000c99919 */ /* 0x000ee20000008800 */
[----:B------:R-:W-:Y:S01]  /*29a0*/  @!P1 MOV R198, 0x400 ;  /* 0x0000040000c69802 */ /* 0x000fe20000000f00 */
[----:B-1----:R-:W-:-:S05]  /*29b0*/  @!P3 FADD.FTZ R150, R150, R199 ;  /* 0x000000c79696b221 */ /* 0x002fca0000010000 */
[----:B------:R-:W1:Y:S01]  /*29c0*/  SHFL.DOWN PT, R199, R150, 0x8, 0x1f ;  /* 0x09001f0096c77f89 */ /* 0x000e6200000e0000 */
[----:B--2---:R-:W-:Y:S01]  /*29d0*/  @!P2 FADD.FTZ R153, R153, R188 ;  /* 0x000000bc9999a221 */ /* 0x004fe20000010000 */
[----:B------:R-:W-:-:S04]  /*29e0*/  ISETP.NE.AND P2, PT, R21, RZ, PT ;  /* 0x000000ff1500720c */ /* 0x000fc80003f45270 */
[----:B------:R-:W2:Y:S09]  /*29f0*/  SHFL.DOWN PT, R188, R153, 0x4, 0x1f ;  /* 0x08801f0099bc7f89 */ /* 0x000eb200000e0000 */
[----:B------:R4:W-:Y:S01]  /*2a00*/  @!P2 STS.64 [R101], R10 ;  /* 0x0000000a6500a388 */ /* 0x0009e20000000a00 */
[----:B---3--:R-:W-:Y:S01]  /*2a10*/  @!P1 LEA R30, R201, R198, 0x18 ;  /* 0x000000c6c91e9211 */ /* 0x008fe200078ec0ff */
[----:B-1----:R-:W-:-:S05]  /*2a20*/  @!P4 FADD.FTZ R150, R150, R199 ;  /* 0x000000c79696c221 */ /* 0x002fca0000010000 */
[----:B------:R-:W1:Y:S01]  /*2a30*/  SHFL.DOWN PT, R157, R150, 0x10, 0x1f ;  /* 0x0a001f00969d7f89 */ /* 0x000e6200000e0000 */
[----:B----4-:R-:W-:Y:S01]  /*2a40*/  FMUL.FTZ R10, R143, R166 ;  /* 0x000000a68f0a7220 */ /* 0x010fe20000410000 */
[----:B------:R-:W-:Y:S01]  /*2a50*/  FFMA.FTZ R11, R77, R168, R190 ;  /* 0x000000a84d0b7223 */ /* 0x000fe200000100be */
[----:B--2---:R-:W-:Y:S01]  /*2a60*/  @!P3 FADD.FTZ R153, R153, R188 ;  /* 0x000000bc9999b221 */ /* 0x004fe20000010000 */
[----:B------:R-:W-:Y:S02]  /*2a70*/  FMUL.FTZ R188, R143, R184 ;  /* 0x000000b88fbc7220 */ /* 0x000fe40000410000 */
[----:B------:R-:W-:Y:S01]  /*2a80*/  FADD.FTZ R52, R11, R52 ;  /* 0x000000340b347221 */ /* 0x000fe20000010000 */
[----:B------:R-:W-:Y:S01]  /*2a90*/  FMUL.FTZ R11, R143, R180 ;  /* 0x000000b48f0b7220 */ /* 0x000fe20000410000 */
[----:B------:R-:W-:Y:S01]  /*2aa0*/  ISETP.GT.AND P3, PT, R36, 0xf, PT ;  /* 0x0000000f2400780c */ /* 0x000fe20003f64270 */
[----:B------:R-:W2:Y:S01]  /*2ab0*/  SHFL.DOWN PT, R198, R153, 0x8, 0x1f ;  /* 0x09001f0099c67f89 */ /* 0x000ea200000e0000 */
        /* <DEDUP_REMOVED lines=9> */
[----:B------:R-:W-:Y:S01]  /*2b50*/  FADD.FTZ R58, R3, R58 ;  /* 0x0000003a033a7221 */ /* 0x000fe20000010000 */
[----:B------:R-:W-:Y:S01]  /*2b60*/  FMUL.FTZ R166, R189, R166 ;  /* 0x000000a6bda67220 */ /* 0x000fe20000410000 */
[----:B------:R-:W-:Y:S01]  /*2b70*/  FMUL.FTZ R161, R143, R182 ;  /* 0x000000b68fa17220 */ /* 0x000fe20000410000 */
[----:B------:R-:W-:Y:S01]  /*2b80*/  FMUL.FTZ R159, R159, R10 ;  /* 0x0000000a9f9f7220 */ /* 0x000fe20000410000 */
[----:B------:R-:W-:Y:S01]  /*2b90*/  FMUL.FTZ R10, R143, R154 ;  /* 0x0000009a8f0a7220 */ /* 0x000fe20000410000 */
[----:B------:R-:W-:Y:S01]  /*2ba0*/  FFMA.FTZ R3, R47, R170, R166 ;  /* 0x000000aa2f037223 */ /* 0x000fe200000100a6 */
[----:B------:R-:W-:Y:S01]  /*2bb0*/  FFMA.FTZ R180, R48, R180, R11 ;  /* 0x000000b430b47223 */ /* 0x000fe2000001000b */
[----:B-1----:R-:W-:Y:S01]  /*2bc0*/  FADD.FTZ R11, R150, R157 ;  /* 0x0000009d960b7221 */ /* 0x002fe20000010000 */
[----:B------:R-:W-:Y:S01]  /*2bd0*/  FMUL.FTZ R151, R151, R10 ;  /* 0x0000000a97977220 */ /* 0x000fe20000410000 */
[----:B------:R-:W-:Y:S01]  /*2be0*/  FADD.FTZ R50, R3, R50 ;  /* 0x0000003203327221 */ /* 0x000fe20000010000 */
[C---:B------:R-:W-:Y:S01]  /*2bf0*/  FMUL.FTZ R3, R143.reuse, R146 ;  /* 0x000000928f037220 */ /* 0x040fe20000410000 */
[C---:B------:R-:W-:Y:S01]  /*2c00*/  FMUL.FTZ R10, R143.reuse, R144 ;  /* 0x000000908f0a7220 */ /* 0x040fe20000410000 */
[----:B------:R-:W-:Y:S01]  /*2c10*/  FFMA.FTZ R151, R70, R154, R151 ;  /* 0x0000009a46977223 */ /* 0x000fe20000010097 */
[----:B------:R-:W-:Y:S01]  /*2c20*/  FMUL.FTZ R154, R143, R174 ;  /* 0x000000ae8f9a7220 */ /* 0x000fe20000410000 */
[----:B--2---:R-:W-:Y:S01]  /*2c30*/  @!P4 FADD.FTZ R153, R153, R198 ;  /* 0x000000c69999c221 */ /* 0x004fe20000010000 */
[----:B------:R-:W-:Y:S01]  /*2c40*/  FMUL.FTZ R156, R148, R3 ;  /* 0x00000003949c7220 */ /* 0x000fe20000410000 */
[----:B------:R-:W-:Y:S01]  /*2c50*/  FMUL.FTZ R3, R143, R172 ;  /* 0x000000ac8f037220 */ /* 0x000fe20000410000 */
[----:B------:R-:W-:Y:S01]  /*2c60*/  FMUL.FTZ R148, R147, R10 ;  /* 0x0000000a93947220 */ /* 0x000fe20000410000 */
[----:B------:R-:W-:Y:S01]  /*2c70*/  FMUL.FTZ R161, R192, R161 ;  /* 0x000000a1c0a17220 */ /* 0x000fe20000410000 */
[----:B------:R-:W1:Y:S01]  /*2c80*/  SHFL.DOWN PT, R158, R153, 0x10, 0x1f ;  /* 0x0a001f00999e7f89 */ /* 0x000e6200000e0000 */
[----:B------:R-:W-:Y:S01]  /*2c90*/  FFMA.FTZ R156, R39, R146, R156 ;  /* 0x00000092279c7223 */ /* 0x000fe2000001009c */
[C---:B------:R-:W-:Y:S01]  /*2ca0*/  FMUL.FTZ R146, R143.reuse, R162 ;  /* 0x000000a28f927220 */ /* 0x040fe20000410000 */
        /* <DEDUP_REMOVED lines=19> */
[----:B------:R-:W-:Y:S01]  /*2de0*/  FSEL R149, R150, R11, P3 ;  /* 0x0000000b96957208 */ /* 0x000fe20001800000 */
[----:B------:R-:W-:Y:S01]  /*2df0*/  FADD.FTZ R65, R156, R65 ;  /* 0x000000419c417221 */ /* 0x000fe20000010000 */
[----:B-1----:R-:W-:Y:S01]  /*2e00*/  FADD.FTZ R10, R153, R158 ;  /* 0x0000009e990a7221 */ /* 0x002fe20000010000 */
[----:B------:R-:W-:Y:S01]  /*2e10*/  FADD.FTZ R44, R147, R44 ;  /* 0x0000002c932c7221 */ /* 0x000fe20000010000 */
[----:B------:R-:W-:Y:S01]  /*2e20*/  FADD.FTZ R66, R3, R66 ;  /* 0x0000004203427221 */ /* 0x000fe20000010000 */
[----:B------:R-:W-:Y:S01]  /*2e30*/  FADD.FTZ R43, R154, R43 ;  /* 0x0000002b9a2b7221 */ /* 0x000fe20000010000 */
[----:B------:R-:W-:Y:S01]  /*2e40*/  FADD.FTZ R69, R162, R69 ;  /* 0x00000045a2457221 */ /* 0x000fe20000010000 */
[----:B------:R1:W-:Y:S01]  /*2e50*/  @!P1 STS.64 [R30+0x438], R10 ;  /* 0x0004380a1e009388 */ /* 0x0003e20000000a00 */
[----:B------:R-:W-:Y:S01]  /*2e60*/  FADD.FTZ R42, R143, R42 ;  /* 0x0000002a8f2a7221 */ /* 0x000fe20000010000 */
        /* <DEDUP_REMOVED lines=11> */
.L_x_7514:
[----:B------:R-:W-:Y:S05]  /*2f20*/  BSYNC.RECONVERGENT B0 ;  /* 0x0000000000007941 */ /* 0x000fea0003800200 */
.L_x_7513:
        /* <DEDUP_REMOVED lines=13> */
.L_x_7509:
[----:B------:R-:W-:Y:S01]  /*3000*/  BAR.SYNC.DEFER_BLOCKING 0x0 ;  /* 0x0000000000007b1d */ /* 0x000fe20000010000 */
[----:B------:R-:W-:Y:S01]  /*3010*/  F2FP.BF16.F32.PACK_AB R7, R95, R86 ;  /* 0x000000565f07723e */ /* 0x000fe200000010ff */
[----:B------:R-:W-:Y:S01]  /*3020*/  USHF.L.U32 UR6, UR9, 0x9, URZ ;  /* 0x0000000909067899 */ /* 0x000fe200080006ff */
[----:B------:R-:W-:Y:S01]  /*3030*/  F2FP.BF16.F32.PACK_AB R6, R93, R80 ;  /* 0x000000505d06723e */ /* 0x000fe200000010ff */
[----:B------:R-:W-:Y:S01]  /*3040*/  UISETP.GT.AND UP0, UPT, UR8, 0x1, UPT ;  /* 0x000000010800788c */ /* 0x000fe2000bf04270 */
[----:B------:R-:W-:Y:S01]  /*3050*/  F2FP.BF16.F32.PACK_AB R5, R96, R81 ;  /* 0x000000516005723e */ /* 0x000fe200000010ff */
[----:B------:R-:W1:Y:S01]  /*3060*/  LDCU.64 UR10, c[0x0][0x4f8] ;  /* 0x00009f00ff0a77ac */ /* 0x000e620008000a00 */
[----:B------:R-:W-:Y:S01]  /*3070*/  F2FP.BF16.F32.PACK_AB R4, R94, R83 ;  /* 0x000000535e04723e */ /* 0x000fe200000010ff */
[----:B------:R-:W2:Y:S01]  /*3080*/  LDC.64 R38, c[0x0][0x500] ;  /* 0x00014000ff267b82 */ /* 0x000ea20000000a00 */
[----:B------:R-:W-:Y:S01]  /*3090*/  F2FP.BF16.F32.PACK_AB R11, R99, R92 ;  /* 0x0000005c630b723e */ /* 0x000fe200000010ff */
[----:B------:R-:W-:Y:S01]  /*30a0*/  USHF.R.S32.HI UR7, URZ, 0x1f, UR6 ;  /* 0x0000001fff077899 */ /* 0x000fe20008011406 */
[----:B------:R-:W-:Y:S01]  /*30b0*/  F2FP.BF16.F32.PACK_AB R10, R100, R91 ;  /* 0x0000005b640a723e */ /* 0x000fe200000010ff */
[----:B------:R-:W-:Y:S01]  /*30c0*/  UMOV UR8, UR9 ;  /* 0x0000000900087c82 */ /* 0x000fe20008000000 */
[----:B------:R-:W-:-:S02]  /*30d0*/  F2FP.BF16.F32.PACK_AB R9, R97, R90 ;  /* 0x0000005a6109723e */ /* 0x000fc400000010ff */
[----:B------:R-:W-:Y:S01]  /*30e0*/  F2FP.BF16.F32.PACK_AB R8, R98, R89 ;  /* 0x000000596208723e */ /* 0x000fe200000010ff */
[----:B------:R-:W3:Y:S01]  /*30f0*/  LDC.64 R40, c[0x0][0x550] ;  /* 0x00015400ff287b82 */ /* 0x000ee20000000a00 */
[----:B------:R-:W-:Y:S02]  /*3100*/  F2FP.BF16.F32.PACK_AB R67, R57, R58 ;  /* 0x0000003a3943723e */ /* 0x000fe400000010ff */
[----:B------:R-:W-:Y:S02]  /*3110*/  IADD3 R26, P1, PT, R26, -0x400, RZ ;  /* 0xfffffc001a1a7810 */ /* 0x000fe40007f3e0ff */
[----:B------:R-:W-:Y:S02]  /*3120*/  IADD3 R24, P2, PT, R24, -0x400, RZ ;  /* 0xfffffc0018187810 */ /* 0x000fe40007f5e0ff */
[----:B------:R-:W-:Y:S01]  /*3130*/  IADD3.X R27, PT, PT, R27, -0x1, RZ, P1, !PT ;  /* 0xffffffff1b1b7810 */ /* 0x000fe20000ffe4ff */
[----:B------:R4:W-:Y:S01]  /*3140*/  STS.128 [R37], R4 ;  /* 0x0000000425007388 */ /* 0x0009e20000000c00 */
[----:B-1----:R-:W-:Y:S01]  /*3150*/  UIMAD.WIDE.U32 UR4, UR18, UR10, UR6 ;  /* 0x0000000a120472a5 */ /* 0x002fe2000f8e0006 */
[----:B------:R-:W-:-:S02]  /*3160*/  IADD3.X R25, PT, PT, R25, -0x1, RZ, P2, !PT ;  /* 0xffffffff19197810 */ /* 0x000fc400017fe4ff */
[----:B------:R1:W-:Y:S01]  /*3170*/  STS.128 [R37+0x10], R8 ;  /* 0x0000100825007388 */ /* 0x0003e20000000c00 */
[----:B------:R-:W-:-:S03]  /*3180*/  NOP ;  /* 0x0000000000007918 */ /* 0x000fc60000000000 */
[----:B------:R-:W5:Y:S01]  /*3190*/  LDS.128 R72, [R35] ;  /* 0x0000000023487984 */ /* 0x000f620000000c00 */
[----:B------:R-:W-:-:S03]  /*31a0*/  UIMAD UR5, UR18, UR11, UR5 ;  /* 0x0000000b120572a4 */ /* 0x000fc6000f8e0205 */
[----:B------:R-:W0:Y:S01]  /*31b0*/  LDS.128 R76, [R35+0x200] ;  /* 0x00020000234c7984 */ /* 0x000e220000000c00 */
[----:B----4-:R-:W-:Y:S02]  /*31c0*/  FADD.FTZ R5, R34, R69 ;  /* 0x0000004522057221 */ /* 0x010fe40000010000 */
[----:B--2---:R-:W-:-:S04]  /*31d0*/  IMAD.WIDE.U32 R2, R14, R38, UR4 ;  /* 0x000000040e027e25 */ /* 0x004fc8000f8e0026 */
        /* <DEDUP_REMOVED lines=15> */
[----:B------:R-:W-:Y:S02]  /*32d0*/  F2FP.BF16.F32.PACK_AB R9, R49, R50 ;  /* 0x000000323109723e */ /* 0x000fe400000010ff */
[----:B------:R-:W-:Y:S01]  /*32e0*/  F2FP.BF16.F32.PACK_AB R8, R52, R55 ;  /* 0x000000373408723e */ /* 0x000fe200000010ff */
[----:B------:R-:W3:Y:S01]  /*32f0*/  LDC.64 R4, c[0x0][0x520] ;  /* 0x00014800ff047b82 */ /* 0x000ee20000000a00 */
[----:B------:R-:W-:-:S04]  /*3300*/  FADD.FTZ R59, R60, R59 ;  /* 0x0000003b3c3b7221 */ /* 0x000fc80000010000 */
[----:B------:R-:W-:Y:S01]  /*3310*/  FADD.FTZ R58, R59, R58 ;  /* 0x0000003a3b3a7221 */ /* 0x000fe20000010000 */
[----:B-1----:R-:W-:-:S03]  /*3320*/  UIMAD.WIDE.U32 UR6, UR18, UR4, UR6 ;  /* 0x00000004120672a5 */ /* 0x002fc6000f8e0006 */
[----:B------:R-:W-:Y:S01]  /*3330*/  FADD.FTZ R58, R58, R57 ;  /* 0x000000393a3a7221 */ /* 0x000fe20000010000 */
[----:B------:R-:W-:Y:S01]  /*3340*/  UIMAD UR7, UR18, UR5, UR7 ;  /* 0x00000005120772a4 */ /* 0x000fe2000f8e0207 */
[----:B-----5:R-:W-:Y:S02]  /*3350*/  STG.E.128 desc[UR16][R2.64], R72 ;  /* 0x0000004802007986 */ /* 0x020fe4000c101d10 */
[----:B------:R-:W-:Y:S02]  /*3360*/  FADD.FTZ R55, R58, R55 ;  /* 0x000000373a377221 */ /* 0x000fe40000010000 */
[----:B0-----:R3:W-:Y:S02]  /*3370*/  STG.E.128 desc[UR16][R2.64+0x200], R76 ;  /* 0x0002004c02007986 */ /* 0x0017e4000c101d10 */
[----:B------:R-:W-:Y:S01]  /*3380*/  FADD.FTZ R55, R55, R52 ;  /* 0x0000003437377221 */ /* 0x000fe20000010000 */
[----:B------:R-:W-:Y:S03]  /*3390*/  BAR.SYNC.DEFER_BLOCKING 0x0 ;  /* 0x0000000000007b1d */ /* 0x000fe60000010000 */
[----:B------:R-:W-:-:S04]  /*33a0*/  FADD.FTZ R50, R55, R50 ;  /* 0x0000003237327221 */ /* 0x000fc80000010000 */
[----:B------:R-:W-:-:S04]  /*33b0*/  FADD.FTZ R50, R50, R49 ;  /* 0x0000003132327221 */ /* 0x000fc80000010000 */
[----:B------:R-:W-:-:S04]  /*33c0*/  FADD.FTZ R45, R50, R45 ;  /* 0x0000002d322d7221 */ /* 0x000fc80000010000 */
[----:B------:R-:W-:Y:S01]  /*33d0*/  FADD.FTZ R44, R45, R44 ;  /* 0x0000002c2d2c7221 */ /* 0x000fe20000010000 */
[----:B---3--:R-:W-:-:S04]  /*33e0*/  IMAD.WIDE.U32 R2, R14, R4, UR6 ;  /* 0x000000060e027e25 */ /* 0x008fc8000f8e0004 */
[----:B------:R-:W-:Y:S01]  /*33f0*/  FADD.FTZ R43, R44, R43 ;  /* 0x0000002b2c2b7221 */ /* 0x000fe20000010000 */
[----:B------:R-:W-:Y:S01]  /*3400*/  IMAD R0, R14, R5, R3 ;  /* 0x000000050e007224 */ /* 0x000fe200078e0203 */
[C---:B--2---:R-:W-:Y:S02]  /*3410*/  LEA R4, P0, R2.reuse, R38, 0x1 ;  /* 0x0000002602047211 */ /* 0x044fe400078008ff */
[----:B------:R-:W-:Y:S02]  /*3420*/  FADD.FTZ R34, R43, R42 ;  /* 0x0000002a2b227221 */ /* 0x000fe40000010000 */
[----:B------:R-:W-:Y:S01]  /*3430*/  LEA.HI.X R5, R2, R39, R0, 0x1, P0 ;  /* 0x0000002702057211 */ /* 0x000fe200000f0c00 */
[----:B------:R-:W-:Y:S01]  /*3440*/  STS.128 [R37], R64 ;  /* 0x0000004025007388 */ /* 0x000fe20000000c00 */
[----:B------:R-:W-:-:S03]  /*3450*/  IADD3 R28, P0, PT, R28, -0x400, RZ ;  /* 0xfffffc001c1c7810 */ /* 0x000fc60007f1e0ff */
[----:B------:R-:W-:Y:S01]  /*3460*/  STS.128 [R37+0x10], R8 ;  /* 0x0000100825007388 */ /* 0x000fe20000000c00 */
[----:B------:R-:W-:-:S03]  /*3470*/  NOP ;  /* 0x0000000000007918 */ /* 0x000fc60000000000 */
[----:B------:R-:W0:Y:S01]  /*3480*/  LDS.128 R68, [R35] ;  /* 0x0000000023447984 */ /* 0x000e220000000c00 */
[----:B------:R-:W-:Y:S01]  /*3490*/  IMAD.WIDE.U32 R2, R32, 0x10, R4 ;  /* 0x0000001020027825 */ /* 0x000fe200078e0004 */
[----:B------:R-:W-:Y:S02]  /*34a0*/  IADD3.X R29, PT, PT, R29, -0x1, RZ, P0, !PT ;  /* 0xffffffff1d1d7810 */ /* 0x000fe400007fe4ff */
[----:B------:R-:W1:Y:S04]  /*34b0*/  LDS.128 R80, [R35+0x200] ;  /* 0x0002000023507984 */ /* 0x000e680000000c00 */
[----:B0-----:R0:W-:Y:S04]  /*34c0*/  STG.E.128 desc[UR16][R2.64], R68 ;  /* 0x0000004402007986 */ /* 0x0011e8000c101d10 */
[----:B-1----:R0:W-:Y:S01]  /*34d0*/  STG.E.128 desc[UR16][R2.64+0x200], R80 ;  /* 0x0002005002007986 */ /* 0x0021e2000c101d10 */
[----:B------:R-:W-:Y:S05]  /*34e0*/  BRA.U UP0, `(.L_x_7516) ;  /* 0xffffffd100687547 */ /* 0x000fea000b83ffff */
.L_x_7508:
        /* <DEDUP_REMOVED lines=31> */
[----:B------:R-:W-:-:S04]  /*36e0*/  LEA R2, P1, R14, R6, 0x2 ;  /* 0x000000060e027211 */ /* 0x000fc800078210ff */
[----:B------:R-:W-:-:S05]  /*36f0*/  LEA.HI.X R3, R14, R7, RZ, 0x2, P1 ;  /* 0x000000070e037211 */ /* 0x000fca00008f14ff */
[----:B------:R1:W-:Y:S04]  /*3700*/  REDG.E.ADD.F32.FTZ.RN.STRONG.GPU desc[UR16][R2.64], R4 ;  /* 0x00000004020079a6 */ /* 0x0003e8000c12f310 */
.L_x_7518:
[----:B------:R-:W-:Y:S05]  /*3710*/  BSYNC.RECONVERGENT B0 ;  /* 0x0000000000007941 */ /* 0x000fea0003800200 */
.L_x_7517:
[----:B------:R-:W-:Y:S05]  /*3720*/  @!P0 BRA `(.L_x_7519) ;  /* 0x0000000000688947 */ /* 0x000fea0003800000 */
[----:B------:R-:W-:Y:S06]  /*3730*/  BAR.SYNC.DEFER_BLOCKING 0x0 ;  /* 0x0000000000007b1d */ /* 0x000fec0000010000 */
[----:B------:R-:W-:Y:S01]  /*3740*/  BSSY.RECONVERGENT B0, `(.L_x_7519) ;  /* 0x0000018000007945 */ /* 0x000fe20003800200 */
[----:B01----:R-:W0:Y:S01]  /*3750*/  SHFL.DOWN P0, R3, R34, 0x1, 0x1f ;  /* 0x08201f0022037f89 */ /* 0x003e220000000000 */
        /* <DEDUP_REMOVED lines=22> */
.L_x_7520:
[----:B------:R-:W-:Y:S05]  /*38c0*/  BSYNC.RECONVERGENT B0 ;  /* 0x0000000000007941 */ /* 0x000fea0003800200 */
.L_x_7519:
        /* <DEDUP_REMOVED lines=22> */
.L_x_7522:
[C---:B------:R-:W-:Y:S01]  /*3a30*/  LEA R0, R23.reuse, UR4, 0x2 ;  /* 0x0000000417007c11 */ /* 0x040fe2000f8e10ff */
[C---:B--2---:R-:W-:Y:S01]  /*3a40*/  IMAD.WIDE.U32 R12, R23.reuse, UR28, RZ ;  /* 0x0000001c170c7c25 */ /* 0x044fe2000f8e00ff */
[----:B-----5:R-:W-:Y:S02]  /*3a50*/  SHF.R.S32.HI R16, RZ, 0x1f, R23 ;  /* 0x0000001fff107819 */ /* 0x020fe40000011417 */
        /* <DEDUP_REMOVED lines=48> */
.L_x_7521:
[----:B------:R-:W-:Y:S05]  /*3d60*/  EXIT ;  /* 0x000000000000794d */ /* 0x000fea0003800000 */
.L_x_7523:
        /* <DEDUP_REMOVED lines=9> */
.L_x_10488:


//--------------------- .text._Z25selective_scan_bwd_kernelI32Selective_Scan_bwd_kernel_traitsILi32ELi16ELb1ELb0ELb0ELb0ELb1EN3c108BFloat16EfEEv12SSMParamsBwd --------------------------
	.section	.text._Z25selective_scan_bwd_kernelI32Selective_Scan_bwd_kernel_traitsILi32ELi16ELb1ELb0ELb0ELb0ELb1EN3c108BFloat16EfEEv12SSMParamsBwd,"ax",@progbits
	.align	128
        .global         _Z25selective_scan_bwd_kernelI32Selective_Scan_bwd_kernel_traitsILi32ELi16ELb1ELb0ELb0ELb0ELb1EN3c108BFloat16EfEEv12SSMParamsBwd
        .type           _Z25selective_scan_bwd_kernelI32Selective_Scan_bwd_kernel_traitsILi32ELi16ELb1ELb0ELb0ELb0ELb1EN3c108BFloat16EfEEv12SSMParamsBwd,@function
        .size           _Z25selective_scan_bwd_kernelI32Selective_Scan_bwd_kernel_traitsILi32ELi16ELb1ELb0ELb0ELb0ELb1EN3c108BFloat16EfEEv12SSMParamsBwd,(.L_x_10489 - _Z25selective_scan_bwd_kernelI32Selective_Scan_bwd_kernel_traitsILi32ELi16ELb1ELb0ELb0ELb0ELb1EN3c108BFloat16EfEEv12SSMParamsBwd)
        .other          _Z25selective_scan_bwd_kernelI32Selective_Scan_bwd_kernel_traitsILi32ELi16ELb1ELb0ELb0ELb0ELb1EN3c108BFloat16EfEEv12SSMParamsBwd,@"STO_CUDA_ENTRY STV_DEFAULT"
_Z25selective_scan_bwd_kernelI32Selective_Scan_bwd_kernel_traitsILi32ELi16ELb1ELb0ELb0ELb0ELb1EN3c108BFloat16EfEEv12SSMParamsBwd:
.text._Z25selective_scan_bwd_kernelI32Selective_Scan_bwd_kernel_traitsILi32ELi16ELb1ELb0ELb0ELb0ELb1EN3c108BFloat16EfEEv12SSMParamsBwd:
        /* <DEDUP_REMOVED lines=54> */
[----:B------:R-:W-:-:S03]  /*0360*/  IMAD.WIDE.U32 R4, R54, UR14, R4 ;  /* 0x0000000e36047c25 */ /* 0x000fc6000f8e0004 */
[C---:B------:R-:W-:Y:S01]  /*0370*/  IADD3 R43, P3, PT, R13.reuse, R2, RZ ;  /* 0x000000020d2b7210 */ /* 0x040fe20007f7e0ff */
[----:B0-----:R-:W-:Y:S01]  /*0380*/  IMAD.WIDE.U32 R6, R54, UR8, RZ ;  /* 0x0000000836067c25 */ /* 0x001fe2000f8e00ff */
[----:B------:R-:W-:-:S03]  /*0390*/  IADD3 R41, P2, PT, R13, R4, RZ ;  /* 0x000000040d297210 */ /* 0x000fc60007f5e0ff */
[----:B-1----:R-:W-:Y:S02]  /*03a0*/  @P0 IMAD R11, R0, R11, RZ ;  /* 0x0000000b000b0224 */ /* 0x002fe400078e02ff */
[----:B------:R-:W-:Y:S01]  /*03b0*/  IMAD.WIDE.U32 R2, R54, R38, UR4 ;  /* 0x0000000436027e25 */ /* 0x000fe2000f8e0026 */
[----:B------:R-:W-:-:S03]  /*03c0*/  LEA R52, P4, R6, R18, 0x2 ;  /* 0x0000001206347211 */ /* 0x000fc600078810ff */
[C---:B------:R-:W-:Y:S01]  /*03d0*/  IMAD R15, R54.reuse, UR15, R5 ;  /* 0x0000000f360f7c24 */ /* 0x040fe2000f8e0205 */
[----:B------:R-:W-:Y:S01]  /*03e0*/  CS2R R4, SRZ ;  /* 0x0000000000047805 */ /* 0x000fe2000001ff00 */
[----:B------:R-:W-:Y:S01]  /*03f0*/  IMAD R51, R54, UR9, R7 ;  /* 0x0000000936337c24 */ /* 0x000fe2000f8e0207 */
[----:B------:R-:W-:Y:S01]  /*0400*/  SHF.R.S32.HI R0, RZ, 0x1f, R13 ;  /* 0x0000001fff007819 */ /* 0x000fe2000001140d */
[----:B---3--:R-:W-:Y:S01]  /*0410*/  @P0 IMAD.WIDE R4, R11, 0x8, R8 ;  /* 0x000000080b040825 */ /* 0x008fe200078e0208 */
[----:B------:R-:W-:-:S03]  /*0420*/  IADD3 R2, P0, PT, R13, R2, RZ ;  /* 0x000000020d027210 */ /* 0x000fc60007f1e0ff */
[C---:B------:R-:W-:Y:S02]  /*0430*/  IMAD R39, R54.reuse, R39, R3 ;  /* 0x0000002736277224 */ /* 0x040fe400078e0203 */
[----:B------:R-:W-:Y:S01]  /*0440*/  IMAD.WIDE.U32 R48, R54, UR10, RZ ;  /* 0x0000000a36307c25 */ /* 0x000fe2000f8e00ff */
[----:B------:R-:W-:Y:S02]  /*0450*/  LEA.HI.X R51, R6, R19, R51, 0x2, P4 ;  /* 0x0000001306337211 */ /* 0x000fe400020f1433 */
        /* <DEDUP_REMOVED lines=30> */
[----:B------:R-:W-:Y:S02]  /*0640*/  LOP3.LUT R3, R0, 0x7c0, RZ, 0xc0, !PT ;  /* 0x000007c000037812 */ /* 0x000fe400078ec0ff */
[C---:B------:R-:W-:Y:S02]  /*0650*/  IADD3 R37, PT, PT, R46.reuse, 0x200, RZ ;  /* 0x000002002e257810 */ /* 0x040fe40007ffe0ff */
[----:B------:R-:W-:-:S02]  /*0660*/  LEA R131, R46, UR4, 0x2 ;  /* 0x000000042e837c11 */ /* 0x000fc4000f8e10ff */
[----:B---3--:R-:W-:-:S07]  /*0670*/  LOP3.LUT R36, R3, 0x1f, R46, 0xf8, !PT ;  /* 0x0000001f03247812 */ /* 0x008fce00078ef82e */
.L_x_7533:
[----:B------:R-:W-:Y:S01]  /*0680*/  BAR.SYNC.DEFER_BLOCKING 0x0 ;  /* 0x0000000000007b1d */ /* 0x000fe20000010000 */
[----:B------:R-:W-:-:S07]  /*0690*/  IMAD.WIDE.U32 R8, R36, 0x10, R42 ;  /* 0x0000001024087825 */ /* 0x000fce00078e002a */
[----:B0-----:R-:W0:Y:S01]  /*06a0*/  S2UR UR5, SR_CgaCtaId ;  /* 0x00000000000579c3 */ /* 0x001e220000008800 */
[----:B-1----:R-:W1:Y:S01]  /*06b0*/  S2R R7, SR_LANEID ;  /* 0x0000000000077919 */ /* 0x002e620000000000 */
[----:B------:R-:W-:Y:S01]  /*06c0*/  UMOV UR4, 0x400 ;  /* 0x0000040000047882 */ /* 0x000fe20000000000 */
[C---:B------:R-:W-:Y:S01]  /*06d0*/  IMAD.WIDE.U32 R20, R36.reuse, 0x10, R40 ;  /* 0x0000001024147825 */ /* 0x040fe200078e0028 */
[----:B------:R-:W2:Y:S03]  /*06e0*/  LDCU.128 UR12, c[0x0][0x410] ;  /* 0x00008200ff0c77ac */ /* 0x000ea60008000c00 */
[----:B------:R-:W-:Y:S01]  /*06f0*/  IMAD.WIDE.U32 R22, R36, 0x10, R38 ;  /* 0x0000001024167825 */ /* 0x000fe200078e0026 */
[----:B------:R-:W-:Y:S01]  /*0700*/  UIADD3 UR19, UPT, UPT, UR8, -0x1, URZ ;  /* 0xffffffff08137890 */ /* 0x000fe2000fffe0ff */
[----:B------:R-:W3:Y:S01]  /*0710*/  LDCU.64 UR10, c[0x0][0x508] ;  /* 0x0000a100ff0a77ac */ /* 0x000ee20008000a00 */
[----:B------:R-:W4:Y:S01]  /*0720*/  LDCU.64 UR22, c[0x0][0x490] ;  /* 0x00009200ff1677ac */ /* 0x000f220008000a00 */
[----:B------:R-:W2:Y:S04]  /*0730*/  LDG.E.128 R12, desc[UR16][R8.64] ;  /* 0x00000010080c7981 */ /* 0x000ea8000c1e1d00 */
[----:B------:R-:W3:Y:S01]  /*0740*/  LDG.E.128 R24, desc[UR16][R8.64+0x200] ;  /* 0x0002001008187981 */ /* 0x000ee2000c1e1d00 */
[----:B0-----:R-:W-:-:S06]  /*0750*/  ULEA UR20, UR5, UR4, 0x18 ;  /* 0x0000000405147291 */ /* 0x001fcc000f8ec0ff */
[----:B-1----:R-:W-:-:S04]  /*0760*/  LEA R6, R7, UR20, 0x4 ;  /* 0x0000001407067c11 */ /* 0x002fc8000f8e20ff */
[----:B------:R-:W-:Y:S01]  /*0770*/  LEA R3, R7, R6, 0x4 ;  /* 0x0000000607037211 */ /* 0x000fe200078e20ff */
[----:B--2---:R-:W-:Y:S04]  /*0780*/  STS.128 [R6], R12 ;  /* 0x0000000c06007388 */ /* 0x004fe80000000c00 */
[----:B---3--:R0:W-:Y:S01]  /*0790*/  STS.128 [R6+0x200], R24 ;  /* 0x0002001806007388 */ /* 0x0081e20000000c00 */
[----:B------:R-:W-:-:S03]  /*07a0*/  NOP ;  /* 0x0000000000007918 */ /* 0x000fc60000000000 */
[----:B------:R-:W-:Y:S04]  /*07b0*/  LDS.128 R32, [R3] ;  /* 0x0000000003207984 */ /* 0x000fe80000000c00 */
[----:B------:R-:W-:Y:S01]  /*07c0*/  LDS.128 R16, [R3+0x10] ;  /* 0x0000100003107984 */ /* 0x000fe20000000c00 */
[----:B------:R-:W-:Y:S01]  /*07d0*/  BAR.SYNC.DEFER_BLOCKING 0x0 ;  /* 0x0000000000007b1d */ /* 0x000fe20000010000 */
[----:B------:R-:W-:-:S07]  /*07e0*/  USHF.L.U32 UR4, UR19, 0x9, URZ ;  /* 0x0000000913047899 */ /* 0x000fce00080006ff */
[----:B0-----:R-:W0:Y:S01]  /*07f0*/  LDC.64 R24, c[0x0][0x488] ;  /* 0x00012200ff187b82 */ /* 0x001e220000000a00 */
[----:B------:R-:W2:Y:S04]  /*0800*/  LDG.E.128 R28, desc[UR16][R20.64] ;  /* 0x00000010141c7981 */ /* 0x000ea8000c1e1d00 */
[----:B------:R-:W3:Y:S04]  /*0810*/  LDG.E.128 R56, desc[UR16][R20.64+0x200] ;  /* 0x0002001014387981 */ /* 0x000ee8000c1e1d00 */
[----:B--2---:R-:W-:Y:S04]  /*0820*/  STS.128 [R6], R28 ;  /* 0x0000001c06007388 */ /* 0x004fe80000000c00 */
[----:B---3--:R1:W-:Y:S01]  /*0830*/  STS.128 [R6+0x200], R56 ;  /* 0x0002003806007388 */ /* 0x0083e20000000c00 */
[----:B------:R-:W-:-:S03]  /*0840*/  NOP ;  /* 0x0000000000007918 */ /* 0x000fc60000000000 */
[----:B------:R-:W-:Y:S04]  /*0850*/  LDS.128 R8, [R3] ;  /* 0x0000000003087984 */ /* 0x000fe80000000c00 */
[----:B------:R-:W-:Y:S01]  /*0860*/  LDS.128 R12, [R3+0x10] ;  /* 0x00001000030c7984 */ /* 0x000fe20000000c00 */
[----:B------:R-:W-:Y:S06]  /*0870*/  BAR.SYNC.DEFER_BLOCKING 0x0 ;  /* 0x0000000000007b1d */ /* 0x000fec0000010000 */
[----:B------:R-:W-:-:S02]  /*0880*/  UMOV UR5, URZ ;  /* 0x000000ff00057c82 */ /* 0x000fc40008000000 */
[----:B-1----:R-:W1:Y:S01]  /*0890*/  LDC.64 R56, c[0x0][0x478] ;  /* 0x00011e00ff387b82 */ /* 0x002e620000000a00 */
[----:B------:R-:W2:Y:S04]  /*08a0*/  LDG.E.128 R60, desc[UR16][R22.64] ;  /* 0x00000010163c7981 */ /* 0x000ea8000c1e1d00 */
[----:B------:R-:W3:Y:S01]  /*08b0*/  LDG.E.128 R64, desc[UR16][R22.64+0x200] ;  /* 0x0002001016407981 */ /* 0x000ee2000c1e1d00 */
[----:B------:R-:W-:-:S04]  /*08c0*/  UIMAD.WIDE.U32 UR6, UR18, UR12, UR4 ;  /* 0x0000000c120672a5 */ /* 0x000fc8000f8e0004 */
[----:B------:R-:W-:Y:S02]  /*08d0*/  UIMAD UR9, UR18, UR13, UR7 ;  /* 0x0000000d120972a4 */ /* 0x000fe4000f8e0207 */
[----:B------:R-:W-:Y:S02]  /*08e0*/  MOV R21, UR7 ;  /* 0x0000000700157c02 */ /* 0x000fe40008000f00 */
[----:B------:R-:W-:Y:S02]  /*08f0*/  MOV R20, UR6 ;  /* 0x0000000600147c02 */ /* 0x000fe40008000f00 */
[----:B------:R-:W-:-:S03]  /*0900*/  MOV R21, UR9 ;  /* 0x0000000900157c02 */ /* 0x000fc60008000f00 */
[----:B------:R-:W-:-:S04]  /*0910*/  IMAD.WIDE.U32 R20, R54, UR14, R20 ;  /* 0x0000000e36147c25 */ /* 0x000fc8000f8e0014 */
[----:B------:R-:W-:Y:S01]  /*0920*/  IMAD R0, R54, UR15, R21 ;  /* 0x0000000f36007c24 */ /* 0x000fe2000f8e0215 */
[C---:B0-----:R-:W-:Y:S01]  /*0930*/  LEA R24, P0, R20.reuse, R24, 0x1 ;  /* 0x0000001814187211 */ /* 0x041fe200078008ff */
[----:B------:R-:W0:Y:S03]  /*0940*/  LDCU.128 UR12, c[0x0][0x420] ;  /* 0x00008400ff0c77ac */ /* 0x000e260008000c00 */
[----:B------:R-:W-:-:S03]  /*0950*/  LEA.HI.X R25, R20, R25, R0, 0x1, P0 ;  /* 0x0000001914197211 */ /* 0x000fc600000f0c00 */
[----:B------:R-:W-:Y:S01]  /*0960*/  IMAD.WIDE.U32 R24, R36, 0x10, R24 ;  /* 0x0000001024187825 */ /* 0x000fe200078e0018 */
[----:B--2---:R-:W-:Y:S04]  /*0970*/  STS.128 [R6], R60 ;  /* 0x0000003c06007388 */ /* 0x004fe80000000c00 */
[----:B---3--:R1:W-:Y:S01]  /*0980*/  STS.128 [R6+0x200], R64 ;  /* 0x0002004006007388 */ /* 0x0083e20000000c00 */
[----:B------:R-:W-:-:S03]  /*0990*/  NOP ;  /* 0x0000000000007918 */ /* 0x000fc60000000000 */
[----:B------:R-:W2:Y:S04]  /*09a0*/  LDS.128 R20, [R3] ;  /* 0x0000000003147984 */ /* 0x000ea80000000c00 */
[----:B------:R-:W-:Y:S01]  /*09b0*/  LDS.128 R28, [R3+0x10] ;  /* 0x00001000031c7984 */ /* 0x000fe20000000c00 */
[----:B------:R-:W-:Y:S06]  /*09c0*/  BAR.SYNC.DEFER_BLOCKING 0x0 ;  /* 0x0000000000007b1d */ /* 0x000fec0000010000 */
[----:B------:R-:W3:Y:S04]  /*09d0*/  LDG.E.128 R76, desc[UR16][R24.64] ;  /* 0x00000010184c7981 */ /* 0x000ee8000c1e1d00 */
[----:B------:R-:W4:Y:S01]  /*09e0*/  LDG.E.128 R80, desc[UR16][R24.64+0x200] ;  /* 0x0002001018507981 */ /* 0x000f22000c1e1d00 */
[----:B0-----:R-:W-:-:S04]  /*09f0*/  UIMAD.WIDE.U32 UR6, UR18, UR12, UR4 ;  /* 0x0000000c120672a5 */ /* 0x001fc8000f8e0004 */
[----:B------:R-:W-:Y:S02]  /*0a00*/  UIMAD UR9, UR18, UR13, UR7 ;  /* 0x0000000d120972a4 */ /* 0x000fe4000f8e0207 */
[----:B------:R-:W-:Y:S02]  /*0a10*/  MOV R27, UR7 ;  /* 0x00000007001b7c02 */ /* 0x000fe40008000f00 */
[----:B------:R-:W-:Y:S02]  /*0a20*/  MOV R26, UR6 ;  /* 0x00000006001a7c02 */ /* 0x000fe40008000f00 */
[----:B------:R-:W-:-:S03]  /*0a30*/  MOV R27, UR9 ;  /* 0x00000009001b7c02 */ /* 0x000fc60008000f00 */
[----:B------:R-:W-:-:S04]  /*0a40*/  IMAD.WIDE.U32 R26, R54, UR14, R26 ;  /* 0x0000000e361a7c25 */ /* 0x000fc8000f8e001a */
[----:B------:R-:W-:Y:S01]  /*0a50*/  IMAD R0, R54, UR15, R27 ;  /* 0x0000000f36007c24 */ /* 0x000fe2000f8e021b */
[----:B-1----:R-:W-:-:S04]  /*0a60*/  LEA R64, P0, R26, R56, 0x1 ;  /* 0x000000381a407211 */ /* 0x002fc800078008ff */
[----:B------:R-:W-:-:S03]  /*0a70*/  LEA.HI.X R65, R26, R57, R0, 0x1, P0 ;  /* 0x000000391a417211 */ /* 0x000fc600000f0c00 */
[----:B------:R-:W-:Y:S01]  /*0a80*/  IMAD.WIDE.U32 R64, R36, 0x10, R64 ;  /* 0x0000001024407825 */ /* 0x000fe200078e0040 */
[----:B---3--:R-:W-:Y:S04]  /*0a90*/  STS.128 [R6], R76 ;  /* 0x0000004c06007388 */ /* 0x008fe80000000c00 */
[----:B----4-:R-:W-:Y:S01]  /*0aa0*/  STS.128 [R6+0x200], R80 ;  /* 0x0002005006007388 */ /* 0x010fe20000000c00 */
[----:B------:R-:W-:-:S03]  /*0ab0*/  NOP ;  /* 0x0000000000007918 */ /* 0x000fc60000000000 */
[----:B------:R-:W0:Y:S04]  /*0ac0*/  LDS.128 R84, [R3] ;  /* 0x0000000003547984 */ /* 0x000e280000000c00 */
[----:B------:R-:W1:Y:S01]  /*0ad0*/  LDS.128 R24, [R3+0x10] ;  /* 0x0000100003187984 */ /* 0x000e620000000c00 */
[----:B------:R-:W-:Y:S06]  /*0ae0*/  BAR.SYNC.DEFER_BLOCKING 0x0 ;  /* 0x0000000000007b1d */ /* 0x000fec0000010000 */
[----:B------:R-:W3:Y:S04]  /*0af0*/  LDG.E.128 R56, desc[UR16][R64.64] ;  /* 0x0000001040387981 */ /* 0x000ee8000c1e1d00 */
[----:B------:R4:W3:Y:S01]  /*0b00*/  LDG.E.128 R60, desc[UR16][R64.64+0x200] ;  /* 0x00020010403c7981 */ /* 0x0008e2000c1e1d00 */
[----:B--2---:R-:W-:Y:S01]  /*0b10*/  PRMT R99, R20, 0x7632, R99 ;  /* 0x0000763214637816 */ /* 0x004fe20000000063 */
[----:B------:R-:W-:Y:S01]  /*0b20*/  UIMAD.WIDE.U32 UR6, UR18, UR10, UR4 ;  /* 0x0000000a120672a5 */ /* 0x000fe2000f8e0004 */
[----:B------:R-:W-:Y:S01]  /*0b30*/  PRMT R107, R21, 0x7632, R107 ;  /* 0x00007632156b7816 */ /* 0x000fe2000000006b */
[----:B------:R-:W-:Y:S01]  /*0b40*/  UISETP.NE.U32.AND UP0, UPT, UR22, URZ, UPT ;  /* 0x000000ff1600728c */ /* 0x000fe2000bf05070 */
[----:B0-----:R-:W-:Y:S01]  /*0b50*/  PRMT R70, R84, 0x7632, R70 ;  /* 0x0000763254467816 */ /* 0x001fe20000000046 */
[----:B------:R-:W-:Y:S01]  /*0b60*/  UIMAD UR7, UR18, UR11, UR7 ;  /* 0x0000000b120772a4 */ /* 0x000fe2000f8e0207 */
[----:B------:R-:W-:Y:S01]  /*0b70*/  PRMT R74, R85, 0x7632, R74 ;  /* 0x00007632554a7816 */ /* 0x000fe2000000004a */
[----:B------:R-:W-:Y:S01]  /*0b80*/  UISETP.NE.AND.EX UP0, UPT, UR23, URZ, UPT, UP0 ;  /* 0x000000ff1700728c */ /* 0x000fe2000bf05300 */
[----:B-1----:R-:W-:Y:S01]  /*0b90*/  SHF.L.U32 R0, R24, 0x10, RZ ;  /* 0x0000001018007819 */ /* 0x002fe200000006ff */
[----:B------:R-:W0:Y:S01]  /*0ba0*/  LDCU UR10, c[0x0][0x38c] ;  /* 0x00007180ff0a77ac */ /* 0x000e220008000800 */
[----:B----4-:R-:W-:-:S02]  /*0bb0*/  SHF.L.U32 R64, R25, 0x10, RZ ;  /* 0x0000001019407819 */ /* 0x010fc400000006ff */
[----:B------:R-:W-:Y:S01]  /*0bc0*/  SHF.L.U32 R69, R85, 0x10, RZ ;  /* 0x0000001055457819 */ /* 0x000fe200000006ff */
[----:B------:R-:W-:Y:S01]  /*0bd0*/  FMUL.FTZ R78, R0, -1.4426950216293334961 ;  /* 0xbfb8aa3b004e7820 */ /* 0x000fe20000410000 */
[----:B------:R-:W-:Y:S01]  /*0be0*/  SHF.L.U32 R68, R86, 0x10, RZ ;  /* 0x0000001056447819 */ /* 0x000fe200000006ff */
[----:B------:R-:W-:Y:S01]  /*0bf0*/  FMUL.FTZ R79, R64, -1.4426950216293334961 ;  /* 0xbfb8aa3b404f7820 */ /* 0x000fe20000410000 */
[----:B------:R-:W-:Y:S01]  /*0c00*/  SHF.L.U32 R65, R26, 0x10, RZ ;  /* 0x000000101a417819 */ /* 0x000fe200000006ff */
[----:B------:R1:W-:Y:S01]  /*0c10*/  MUFU.EX2 R85, R78 ;  /* 0x0000004e00557308 */ /* 0x0003e20000000800 */
[----:B------:R-:W-:Y:S01]  /*0c20*/  PRMT R76, R86, 0x7632, R76 ;  /* 0x00007632564c7816 */ /* 0x000fe2000000004c */
[----:B------:R-:W-:Y:S01]  /*0c30*/  FMUL.FTZ R66, R69, -1.4426950216293334961 ;  /* 0xbfb8aa3b45427820 */ /* 0x000fe20000410000 */
[----:B------:R-:W-:Y:S01]  /*0c40*/  SHF.L.U32 R70, R70, 0x10, RZ ;  /* 0x0000001046467819 */ /* 0x000fe200000006ff */
[----:B------:R2:W4:Y:S01]  /*0c50*/  MUFU.EX2 R86, R79 ;  /* 0x0000004f00567308 */ /* 0x0005220000000800 */
[----:B------:R-:W-:Y:S01]  /*0c60*/  SHF.L.U32 R74, R74, 0x10, RZ ;  /* 0x000000104a4a7819 */ /* 0x000fe200000006ff */
[----:B------:R-:W-:Y:S01]  /*0c70*/  FMUL.FTZ R80, R65, -1.4426950216293334961 ;  /* 0xbfb8aa3b41507820 */ /* 0x000fe20000410000 */
[----:B------:R-:W-:Y:S01]  /*0c80*/  PRMT R77, R87, 0x7632, R77 ;  /* 0x00007632574d7816 */ /* 0x000fe2000000004d */
[----:B------:R0:W4:Y:S01]  /*0c90*/  MUFU.EX2 R71, R66 ;  /* 0x0000004200477308 */ /* 0x0001220000000800 */
[----:B------:R-:W-:Y:S01]  /*0ca0*/  PRMT R81, R24, 0x7632, R81 ;  /* 0x0000763218517816 */ /* 0x000fe20000000051 */
[----:B------:R-:W-:Y:S01]  /*0cb0*/  FMUL.FTZ R24, R70, -1.4426950216293334961 ;  /* 0xbfb8aa3b46187820 */ /* 0x000fe20000410000 */
[----:B-1----:R-:W-:Y:S01]  /*0cc0*/  PRMT R78, R25, 0x7632, R78 ;  /* 0x00007632194e7816 */ /* 0x002fe2000000004e */
[----:B------:R-:W-:Y:S01]  /*0cd0*/  FMUL.FTZ R25, R74, -1.4426950216293334961 ;  /* 0xbfb8aa3b4a197820 */ /* 0x000fe20000410000 */
[----:B--2---:R-:W-:Y:S01]  /*0ce0*/  PRMT R79, R26, 0x7632, R79 ;  /* 0x000076321a4f7816 */ /* 0x004fe2000000004f */
[----:B------:R1:W-:Y:S01]  /*0cf0*/  MUFU.EX2 R88, R80 ;  /* 0x0000005000587308 */ /* 0x0003e20000000800 */
[----:B------:R-:W-:Y:S01]  /*0d00*/  SHF.L.U32 R76, R76, 0x10, RZ ;  /* 0x000000104c4c7819 */ /* 0x000fe200000006ff */
[----:B------:R-:W-:Y:S01]  /*0d10*/  FMUL.FTZ R73, R68, -1.4426950216293334961 ;  /* 0xbfb8aa3b44497820 */ /* 0x000fe20000410000 */
[----:B------:R-:W-:Y:S01]  /*0d20*/  SHF.L.U32 R77, R77, 0x10, RZ ;  /* 0x000000104d4d7819 */ /* 0x000fe200000006ff */
[----:B------:R2:W-:Y:S01]  /*0d30*/  MUFU.EX2 R82, R24 ;  /* 0x0000001800527308 */ /* 0x0005e20000000800 */
[----:B------:R-:W-:Y:S01]  /*0d40*/  SHF.L.U32 R81, R81, 0x10, RZ ;  /* 0x0000001051517819 */ /* 0x000fe200000006ff */
[----:B------:R-:W-:Y:S01]  /*0d50*/  FMUL.FTZ R26, R76, -1.4426950216293334961 ;  /* 0xbfb8aa3b4c1a7820 */ /* 0x000fe20000410000 */
[----:B------:R-:W-:Y:S01]  /*0d60*/  SHF.L.U32 R79, R79, 0x10, RZ ;  /* 0x000000104f4f7819 */ /* 0x000fe200000006ff */
[----:B------:R2:W2:Y:S01]  /*0d70*/  MUFU.EX2 R95, R25 ;  /* 0x00000019005f7308 */ /* 0x0004a20000000800 */
[C---:B0-----:R-:W-:Y:S01]  /*0d80*/  SHF.L.U32 R66, R27.reuse, 0x10, RZ ;  /* 0x000000101b427819 */ /* 0x041fe200000006ff */
[----:B----4-:R-:W-:Y:S01]  /*0d90*/  FADD.FTZ R86, R86, 1 ;  /* 0x3f80000056567421 */ /* 0x010fe20000010000 */
[----:B-1----:R-:W-:Y:S01]  /*0da0*/  PRMT R80, R27, 0x7632, R80 ;  /* 0x000076321b507816 */ /* 0x002fe20000000050 */
[----:B------:R-:W-:Y:S01]  /*0db0*/  FMUL.FTZ R27, R77, -1.4426950216293334961 ;  /* 0xbfb8aa3b4d1b7820 */ /* 0x000fe20000410000 */
[----:B--2---:R-:W-:Y:S01]  /*0dc0*/  FMUL.FTZ R24, R81, -1.4426950216293334961 ;  /* 0xbfb8aa3b51187820 */ /* 0x004fe20000410000 */
[----:B------:R-:W-:Y:S01]  /*0dd0*/  SHF.L.U32 R72, R84, 0x10, RZ ;  /* 0x0000001054487819 */ /* 0x000fe200000006ff */
[----:B------:R-:W0:Y:S01]  /*0de0*/  MUFU.EX2 R98, R26 ;  /* 0x0000001a00627308 */ /* 0x000e220000000800 */
[----:B------:R-:W-:Y:S01]  /*0df0*/  FMUL.FTZ R83, R66, -1.4426950216293334961 ;  /* 0xbfb8aa3b42537820 */ /* 0x000fe20000410000 */
[----:B------:R-:W-:Y:S01]  /*0e00*/  FMUL.FTZ R25, R79, -1.4426950216293334961 ;  /* 0xbfb8aa3b4f197820 */ /* 0x000fe20000410000 */
[----:B------:R-:W-:Y:S01]  /*0e10*/  FADD.FTZ R84, R71, 1 ;  /* 0x3f80000047547421 */ /* 0x000fe20000010000 */
[----:B------:R-:W1:Y:S01]  /*0e20*/  MUFU.EX2 R106, R27 ;  /* 0x0000001b006a7308 */ /* 0x000e620000000800 */
[----:B------:R-:W-:Y:S01]  /*0e30*/  FMUL.FTZ R2, R72, -1.4426950216293334961 ;  /* 0xbfb8aa3b48027820 */ /* 0x000fe20000410000 */
[----:B------:R-:W-:Y:S01]  /*0e40*/  SHF.L.U32 R67, R87, 0x10, RZ ;  /* 0x0000001057437819 */ /* 0x000fe200000006ff */
[----:B------:R-:W-:Y:S01]  /*0e50*/  FADD.FTZ R103, R95, 1 ;  /* 0x3f8000005f677421 */ /* 0x000fe20000010000 */
[----:B------:R-:W-:Y:S01]  /*0e60*/  MUFU.EX2 R108, R24 ;  /* 0x00000018006c7308 */ /* 0x000fe20000000800 */
[----:B------:R-:W-:Y:S01]  /*0e70*/  SHF.L.U32 R80, R80, 0x10, RZ ;  /* 0x0000001050507819 */ /* 0x000fe200000006ff */
[----:B------:R-:W-:Y:S01]  /*0e80*/  FADD.FTZ R101, R82, 1 ;  /* 0x3f80000052657421 */ /* 0x000fe20000010000 */
[----:B------:R-:W-:Y:S01]  /*0e90*/  FMUL.FTZ R75, R67, -1.4426950216293334961 ;  /* 0xbfb8aa3b434b7820 */ /* 0x000fe20000410000 */
[----:B------:R-:W2:Y:S01]  /*0ea0*/  MUFU.EX2 R114, R25 ;  /* 0x0000001900727308 */ /* 0x000ea20000000800 */
[----:B------:R-:W-:Y:S01]  /*0eb0*/  SHF.L.U32 R78, R78, 0x10, RZ ;  /* 0x000000104e4e7819 */ /* 0x000fe200000006ff */
[----:B------:R-:W-:Y:S01]  /*0ec0*/  FMUL.FTZ R90, R80, -1.4426950216293334961 ;  /* 0xbfb8aa3b505a7820 */ /* 0x000fe20000410000 */
[----:B------:R-:W-:Y:S01]  /*0ed0*/  PRMT R109, R22, 0x7632, R109 ;  /* 0x00007632166d7816 */ /* 0x000fe2000000006d */
[----:B------:R-:W4:Y:S01]  /*0ee0*/  MUFU.EX2 R2, R2 ;  /* 0x0000000200027308 */ /* 0x000f220000000800 */
[----:B------:R-:W-:Y:S01]  /*0ef0*/  PRMT R111, R23, 0x7632, R111 ;  /* 0x00007632176f7816 */ /* 0x000fe2000000006f */
[----:B------:R-:W-:Y:S01]  /*0f00*/  FMUL.FTZ R87, R78, -1.4426950216293334961 ;  /* 0xbfb8aa3b4e577820 */ /* 0x000fe20000410000 */
[----:B0-----:R-:W-:Y:S01]  /*0f10*/  FADD.FTZ R105, R98, 1 ;  /* 0x3f80000062697421 */ /* 0x001fe20000010000 */
[----:B------:R-:W0:Y:S01]  /*0f20*/  MUFU.EX2 R89, R83 ;  /* 0x0000005300597308 */ /* 0x000e220000000800 */
[----:B-1----:R-:W-:Y:S01]  /*0f30*/  FADD.FTZ R106, R106, 1 ;  /* 0x3f8000006a6a7421 */ /* 0x002fe20000010000 */
[----:B------:R-:W-:Y:S01]  /*0f40*/  FADD.FTZ R94, R88, 1 ;  /* 0x3f800000585e7421 */ /* 0x000fe20000010000 */
[----:B------:R-:W-:Y:S01]  /*0f50*/  SHF.L.U32 R99, R99, 0x10, RZ ;  /* 0x0000001063637819 */ /* 0x000fe200000006ff */
[----:B------:R-:W1:Y:S01]  /*0f60*/  MUFU.RCP R84, R84 ;  /* 0x0000005400547308 */ /* 0x000e620000001000 */
[----:B------:R-:W-:Y:S01]  /*0f70*/  SHF.L.U32 R88, R29, 0x10, RZ ;  /* 0x000000101d587819 */ /* 0x000fe200000006ff */
[----:B------:R-:W-:Y:S01]  /*0f80*/  FADD.FTZ R85, R85, 1 ;  /* 0x3f80000055557421 */ /* 0x000fe20000010000 */
[----:B------:R-:W-:Y:S01]  /*0f90*/  SHF.L.U32 R92, R31, 0x10, RZ ;  /* 0x000000101f5c7819 */ /* 0x000fe200000006ff */
[----:B--2---:R-:W-:Y:S01]  /*0fa0*/  FADD.FTZ R114, R114, 1 ;  /* 0x3f80000072727421 */ /* 0x004fe20000010000 */
[----:B------:R-:W-:Y:S01]  /*0fb0*/  SHF.L.U32 R107, R107, 0x10, RZ ;  /* 0x000000106b6b7819 */ /* 0x000fe200000006ff */
[----:B----4-:R-:W-:Y:S01]  /*0fc0*/  FADD.FTZ R2, R2, 1 ;  /* 0x3f80000002027421 */ /* 0x010fe20000010000 */
[----:B------:R-:W-:Y:S01]  /*0fd0*/  SHF.L.U32 R111, R111, 0x10, RZ ;  /* 0x000000106f6f7819 */ /* 0x000fe200000006ff */
[----:B------:R-:W2:Y:S01]  /*0fe0*/  MUFU.EX2 R73, R73 ;  /* 0x0000004900497308 */ /* 0x000ea20000000800 */
[----:B------:R-:W-:Y:S01]  /*0ff0*/  SHF.L.U32 R109, R109, 0x10, RZ ;  /* 0x000000106d6d7819 */ /* 0x000fe200000006ff */
[----:B0-----:R-:W-:Y:S01]  /*1000*/  FADD.FTZ R97, R89, 1 ;  /* 0x3f80000059617421 */ /* 0x001fe20000010000 */
[----:B------:R-:W-:Y:S01]  /*1010*/  SHF.L.U32 R89, R30, 0x10, RZ ;  /* 0x000000101e597819 */ /* 0x000fe200000006ff */
[----:B------:R0:W-:Y:S01]  /*1020*/  MUFU.RCP R83, R2 ;  /* 0x0000000200537308 */ /* 0x0001e20000001000 */
[----:B------:R-:W-:Y:S01]  /*1030*/  FADD.FTZ R108, R108, 1 ;  /* 0x3f8000006c6c7421 */ /* 0x000fe20000010000 */
[----:B------:R-:W-:-:S02]  /*1040*/  PRMT R133, R8, 0x7632, R133 ;  /* 0x0000763208857816 */ /* 0x000fc40000000085 */
[----:B------:R-:W-:Y:S02]  /*1050*/  SHF.L.U32 R140, R8, 0x10, RZ ;  /* 0x00000010088c7819 */ /* 0x000fe400000006ff */
[C---:B------:R-:W-:Y:S02]  /*1060*/  PRMT R129, R9.reuse, 0x7632, R129 ;  /* 0x0000763209817816 */ /* 0x040fe40000000081 */
[----:B------:R-:W4:Y:S01]  /*1070*/  MUFU.EX2 R75, R75 ;  /* 0x0000004b004b7308 */ /* 0x000f220000000800 */
[----:B------:R-:W-:Y:S01]  /*1080*/  SHF.L.U32 R138, R9, 0x10, RZ ;  /* 0x00000010098a7819 */ /* 0x000fe200000006ff */
[----:B--2---:R-:W-:Y:S01]  /*1090*/  FADD.FTZ R73, R73, 1 ;  /* 0x3f80000049497421 */ /* 0x004fe20000010000 */
[C---:B------:R-:W-:Y:S01]  /*10a0*/  PRMT R127, R10.reuse, 0x7632, R127 ;  /* 0x000076320a7f7816 */ /* 0x040fe2000000007f */
[----:B------:R2:W0:Y:S01]  /*10b0*/  MUFU.EX2 R116, R90 ;  /* 0x0000005a00747308 */ /* 0x0004220000000800 */
[----:B------:R-:W-:Y:S02]  /*10c0*/  SHF.L.U32 R136, R10, 0x10, RZ ;  /* 0x000000100a887819 */ /* 0x000fe400000006ff */
[----:B------:R-:W-:Y:S01]  /*10d0*/  SHF.L.U32 R134, R11, 0x10, RZ ;  /* 0x000000100b867819 */ /* 0x000fe200000006ff */
[----:B------:R1:W0:Y:S01]  /*10e0*/  MUFU.EX2 R112, R87 ;  /* 0x0000005700707308 */ /* 0x0002220000000800 */
[----:B------:R-:W-:-:S02]  /*10f0*/  SHF.L.U32 R130, R12, 0x10, RZ ;  /* 0x000000100c827819 */ /* 0x000fc400000006ff */
[----:B------:R-:W-:Y:S01]  /*1100*/  SHF.L.U32 R128, R13, 0x10, RZ ;  /* 0x000000100d807819 */ /* 0x000fe200000006ff */
[----:B------:R0:W-:Y:S01]  /*1110*/  MUFU.RCP R91, R73 ;  /* 0x00000049005b7308 */ /* 0x0001e20000001000 */
[----:B--2---:R-:W-:Y:S01]  /*1120*/  SHF.L.U32 R90, R20, 0x10, RZ ;  /* 0x00000010145a7819 */ /* 0x004fe200000006ff */
[----:B----4-:R-:W-:Y:S01]  /*1130*/  FADD.FTZ R75, R75, 1 ;  /* 0x3f8000004b4b7421 */ /* 0x010fe20000010000 */
[----:B------:R-:W-:Y:S02]  /*1140*/  PRMT R71, R32, 0x7632, R71 ;  /* 0x0000763220477816 */ /* 0x000fe40000000047 */
[----:B-1----:R-:W-:Y:S01]  /*1150*/  SHF.L.U32 R87, R22, 0x10, RZ ;  /* 0x0000001016577819 */ /* 0x002fe200000006ff */
[----:B------:R-:W-:Y:S01]  /*1160*/  FADD.FTZ R22, -R84, 1 ;  /* 0x3f80000054167421 */ /* 0x000fe20000010100 */
[----:B0-----:R-:W-:Y:S01]  /*1170*/  FADD.FTZ R118, R116, 1 ;  /* 0x3f80000074767421 */ /* 0x001fe20000010000 */
[----:B------:R0:W-:Y:S01]  /*1180*/  MUFU.RCP R96, R75 ;  /* 0x0000004b00607308 */ /* 0x0001e20000001000 */
[----:B------:R-:W-:Y:S01]  /*1190*/  PRMT R2, R33, 0x7632, R2 ;  /* 0x0000763221027816 */ /* 0x000fe20000000002 */
[C---:B------:R-:W-:Y:S01]  /*11a0*/  FFMA.FTZ R22, R69.reuse, R22, 1 ;  /* 0x3f80000045167423 */ /* 0x040fe20000010016 */
[----:B------:R-:W-:Y:S01]  /*11b0*/  FADD.FTZ R115, R112, 1 ;  /* 0x3f80000070737421 */ /* 0x000fe20000010000 */
[----:B------:R-:W-:Y:S01]  /*11c0*/  FMUL.FTZ R69, R69, R84 ;  /* 0x0000005445457220 */ /* 0x000fe20000410000 */
[----:B------:R-:W-:-:S02]  /*11d0*/  PRMT R73, R34, 0x7632, R73 ;  /* 0x0000763222497816 */ /* 0x000fc40000000049 */
[----:B------:R-:W-:Y:S01]  /*11e0*/  SHF.L.U32 R32, R32, 0x10, RZ ;  /* 0x0000001020207819 */ /* 0x000fe200000006ff */
[----:B------:R-:W-:Y:S01]  /*11f0*/  MUFU.RCP R101, R101 ;  /* 0x0000006500657308 */ /* 0x000fe20000001000 */
[----:B0-----:R-:W-:Y:S02]  /*1200*/  PRMT R75, R35, 0x7632, R75 ;  /* 0x00007632234b7816 */ /* 0x001fe4000000004b */
[----:B------:R-:W-:Y:S02]  /*1210*/  SHF.L.U32 R33, R33, 0x10, RZ ;  /* 0x0000001021217819 */ /* 0x000fe400000006ff */
[----:B------:R-:W-:Y:S02]  /*1220*/  SHF.L.U32 R34, R34, 0x10, RZ ;  /* 0x0000001022227819 */ /* 0x000fe400000006ff */
[----:B------:R-:W-:Y:S01]  /*1230*/  SHF.L.U32 R35, R35, 0x10, RZ ;  /* 0x0000001023237819 */ /* 0x000fe200000006ff */
[----:B------:R-:W-:Y:S01]  /*1240*/  MUFU.RCP R103, R103 ;  /* 0x0000006700677308 */ /* 0x000fe20000001000 */
[----:B------:R-:W-:-:S07]  /*1250*/  SHF.L.U32 R126, R14, 0x10, RZ ;  /* 0x000000100e7e7819 */ /* 0x000fce00000006ff */
[----:B------:R-:W0:Y:S08]  /*1260*/  MUFU.RCP R106, R106 ;  /* 0x0000006a006a7308 */ /* 0x000e300000001000 */
[----:B------:R1:W-:Y:S08]  /*1270*/  MUFU.RCP R93, R86 ;  /* 0x00000056005d7308 */ /* 0x0003f00000001000 */
[----:B------:R-:W-:Y:S01]  /*1280*/  MUFU.RCP R105, R105 ;  /* 0x0000006900697308 */ /* 0x000fe20000001000 */
[----:B-1----:R-:W-:Y:S01]  /*1290*/  SHF.L.U32 R86, R28, 0x10, RZ ;  /* 0x000000101c567819 */ /* 0x002fe200000006ff */
[----:B0-----:R-:W-:-:S04]  /*12a0*/  FADD.FTZ R112, -R106, 1 ;  /* 0x3f8000006a707421 */ /* 0x001fc80000010100 */
[C---:B------:R-:W-:Y:S01]  /*12b0*/  FFMA.FTZ R112, R77.reuse, R112, 1 ;  /* 0x3f8000004d707423 */ /* 0x040fe20000010070 */
[----:B------:R-:W-:Y:S01]  /*12c0*/  FMUL.FTZ R77, R77, R106 ;  /* 0x0000006a4d4d7220 */ /* 0x000fe20000410000 */
[----:B------:R-:W-:Y:S08]  /*12d0*/  MUFU.RCP R94, R94 ;  /* 0x0000005e005e7308 */ /* 0x000ff00000001000 */
[----:B------:R-:W-:Y:S08]  /*12e0*/  MUFU.RCP R85, R85 ;  /* 0x0000005500557308 */ /* 0x000ff00000001000 */
[----:B------:R-:W0:Y:S08]  /*12f0*/  MUFU.RCP R97, R97 ;  /* 0x0000006100617308 */ /* 0x000e300000001000 */
[----:B------:R-:W-:Y:S08]  /*1300*/  MUFU.RCP R115, R115 ;  /* 0x0000007300737308 */ /* 0x000ff00000001000 */
[----:B------:R-:W-:Y:S01]  /*1310*/  MUFU.RCP R144, R114 ;  /* 0x0000007200907308 */ /* 0x000fe20000001000 */
[----:B0-----:R-:W-:-:S04]  /*1320*/  FADD.FTZ R121, -R97, 1 ;  /* 0x3f80000061797421 */ /* 0x001fc80000010100 */
[----:B------:R-:W-:-:S03]  /*1330*/  FFMA.FTZ R125, R66, R121, 1 ;  /* 0x3f800000427d7423 */ /* 0x000fc60000010079 */
[----:B------:R-:W0:Y:S08]  /*1340*/  MUFU.RCP R147, R118 ;  /* 0x0000007600937308 */ /* 0x000e300000001000 */
[----:B------:R-:W1:Y:S01]  /*1350*/  MUFU.RCP R108, R108 ;  /* 0x0000006c006c7308 */ /* 0x000e620000001000 */
[----:B---3--:R2:W-:Y:S04]  /*1360*/  STS.128 [R6], R56 ;  /* 0x0000003806007388 */ /* 0x0085e80000000c00 */
[----:B------:R3:W-:Y:S01]  /*1370*/  STS.128 [R6+0x200], R60 ;  /* 0x0002003c06007388 */ /* 0x0007e20000000c00 */
[----:B------:R-:W-:-:S03]  /*1380*/  NOP ;  /* 0x0000000000007918 */ /* 0x000fc60000000000 */
[----:B------:R-:W4:Y:S01]  /*1390*/  LDS.128 R24, [R3] ;  /* 0x0000000003187984 */ /* 0x000f220000000c00 */
[----:B--2---:R-:W-:Y:S02]  /*13a0*/  PRMT R56, R28, 0x7632, R56 ;  /* 0x000076321c387816 */ /* 0x004fe40000000038 */
[----:B------:R-:W-:Y:S02]  /*13b0*/  PRMT R28, R29, 0x7632, R28 ;  /* 0x000076321d1c7816 */ /* 0x000fe4000000001c */
[----:B---3--:R-:W-:Y:S01]  /*13c0*/  SHF.L.U32 R60, R21, 0x10, RZ ;  /* 0x00000010153c7819 */ /* 0x008fe200000006ff */
[----:B------:R-:W-:Y:S01]  /*13d0*/  FADD.FTZ R21, -R83, 1 ;  /* 0x3f80000053157421 */ /* 0x000fe20000010100 */
[----:B------:R-:W-:Y:S02]  /*13e0*/  SHF.L.U32 R62, R23, 0x10, RZ ;  /* 0x00000010173e7819 */ /* 0x000fe400000006ff */
[----:B------:R-:W-:Y:S01]  /*13f0*/  PRMT R29, R30, 0x7632, R29 ;  /* 0x000076321e1d7816 */ /* 0x000fe2000000001d */
[----:B------:R-:W-:Y:S01]  /*1400*/  FFMA.FTZ R21, R72, R21, 1 ;  /* 0x3f80000048157423 */ /* 0x000fe20000010015 */
[----:B------:R-:W-:-:S02]  /*1410*/  PRMT R30, R31, 0x7632, R30 ;  /* 0x000076321f1e7816 */ /* 0x000fc4000000001e */
[----:B------:R-:W-:Y:S01]  /*1420*/  SHF.L.U32 R139, R29, 0x10, RZ ;  /* 0x000000101d8b7819 */ /* 0x000fe200000006ff */
[----:B0-----:R-:W-:Y:S01]  /*1430*/  FADD.FTZ R29, -R147, 1 ;  /* 0x3f800000931d7421 */ /* 0x001fe20000010100 */
[----:B------:R-:W-:Y:S02]  /*1440*/  SHF.L.U32 R135, R56, 0x10, RZ ;  /* 0x0000001038877819 */ /* 0x000fe400000006ff */
[----:B------:R-:W-:Y:S02]  /*1450*/  SHF.L.U32 R137, R28, 0x10, RZ ;  /* 0x000000101c897819 */ /* 0x000fe400000006ff */
[----:B------:R-:W-:Y:S02]  /*1460*/  SHF.L.U32 R141, R30, 0x10, RZ ;  /* 0x000000101e8d7819 */ /* 0x000fe400000006ff */
[----:B----4-:R-:W-:Y:S02]  /*1470*/  SHF.L.U32 R61, R24, 0x10, RZ ;  /* 0x00000010183d7819 */ /* 0x010fe400000006ff */
[----:B------:R-:W-:-:S02]  /*1480*/  SHF.L.U32 R63, R25, 0x10, RZ ;  /* 0x00000010193f7819 */ /* 0x000fc400000006ff */
        /* <DEDUP_REMOVED lines=12> */
[----:B------:R-:W-:Y:S01]  /*1550*/  FADD.FTZ R25, -R91, 1 ;  /* 0x3f8000005b197421 */ /* 0x000fe20000010100 */
[----:B------:R-:W0:Y:S01]  /*1560*/  LDS.128 R20, [R3+0x10] ;  /* 0x0000100003147984 */ /* 0x000e220000000c00 */
[----:B------:R-:W-:Y:S01]  /*1570*/  FADD.FTZ R26, -R96, 1 ;  /* 0x3f800000601a7421 */ /* 0x000fe20000010100 */
[----:B------:R-:W-:Y:S01]  /*1580*/  SHF.L.U32 R98, R98, 0x10, RZ ;  /* 0x0000001062627819 */ /* 0x000fe200000006ff */
[----:B------:R-:W-:Y:S01]  /*1590*/  FFMA.FTZ R31, R68, R25, 1 ;  /* 0x3f800000441f7423 */ /* 0x000fe20000010019 */
[----:B------:R-:W-:Y:S01]  /*15a0*/  FADD.FTZ R25, -R101, 1 ;  /* 0x3f80000065197421 */ /* 0x000fe20000010100 */
[----:B------:R-:W-:Y:S01]  /*15b0*/  FFMA.FTZ R110, R67, R26, 1 ;  /* 0x3f800000436e7423 */ /* 0x000fe2000001001a */
[----:B------:R-:W-:Y:S01]  /*15c0*/  FMUL.FTZ R58, R87, R82 ;  /* 0x00000052573a7220 */ /* 0x000fe20000410000 */
[----:B------:R-:W-:Y:S01]  /*15d0*/  FMUL.FTZ R26, R99, R98 ;  /* 0x00000062631a7220 */ /* 0x000fe20000410000 */
[----:B------:R-:W-:Y:S01]  /*15e0*/  FFMA.FTZ R25, R70, R25, 1 ;  /* 0x3f80000046197423 */ /* 0x000fe20000010019 */
        /* <DEDUP_REMOVED lines=9> */
[----:B------:R-:W-:Y:S01]  /*1680*/  SHF.L.U32 R102, R102, 0x10, RZ ;  /* 0x0000001066667819 */ /* 0x000fe200000006ff */
[----:B------:R-:W-:Y:S01]  /*1690*/  FMUL.FTZ R26, R107, R100 ;  /* 0x000000646b1a7220 */ /* 0x000fe20000410000 */
[----:B------:R-:W-:Y:S01]  /*16a0*/  FMUL.FTZ R113, R111, R104 ;  /* 0x000000686f717220 */ /* 0x000fe20000410000 */
        /* <DEDUP_REMOVED lines=20> */
[----:B------:R-:W-:Y:S02]  /*17f0*/  SHF.L.U32 R117, R21, 0x10, RZ ;  /* 0x0000001015757819 */ /* 0x000fe400000006ff */
[----:B------:R-:W-:Y:S01]  /*1800*/  SHF.L.U32 R119, R23, 0x10, RZ ;  /* 0x0000001017777819 */ /* 0x000fe200000006ff */
[----:B------:R-:W-:Y:S01]  /*1810*/  FFMA.FTZ R122, R65, R20, 1 ;  /* 0x3f800000417a7423 */ /* 0x000fe20000010014 */
[----:B------:R-:W-:Y:S01]  /*1820*/  PRMT R116, R21, 0x7632, R116 ;  /* 0x0000763215747816 */ /* 0x000fe20000000074 */
[----:B------:R-:W-:Y:S01]  /*1830*/  FADD.FTZ R21, -R85, 1 ;  /* 0x3f80000055157421 */ /* 0x000fe20000010100 */
[----:B------:R-:W-:Y:S01]  /*1840*/  PRMT R120, R22, 0x7632, R120 ;  /* 0x0000763216787816 */ /* 0x000fe20000000078 */
[----:B------:R-:W-:Y:S01]  /*1850*/  FMUL.FTZ R20, R86, R113 ;  /* 0x0000007156147220 */ /* 0x000fe20000410000 */
[----:B------:R-:W-:Y:S01]  /*1860*/  SHF.L.U32 R110, R22, 0x10, RZ ;  /* 0x00000010166e7819 */ /* 0x000fe200000006ff */
[----:B------:R-:W-:Y:S01]  /*1870*/  FMUL.FTZ R22, R88, R117 ;  /* 0x0000007558167220 */ /* 0x000fe20000410000 */
[----:B------:R-:W-:Y:S01]  /*1880*/  PRMT R123, R23, 0x7632, R123 ;  /* 0x00007632177b7816 */ /* 0x000fe2000000007b */
[----:B------:R-:W-:Y:S01]  /*1890*/  FADD.FTZ R23, -R93, 1 ;  /* 0x3f8000005d177421 */ /* 0x000fe20000010100 */
[----:B------:R-:W-:Y:S01]  /*18a0*/  FMUL.FTZ R114, R92, R119 ;  /* 0x000000775c727220 */ /* 0x000fe20000410000 */
[----:B------:R-:W-:Y:S01]  /*18b0*/  FFMA.FTZ R21, R0, R21, 1 ;  /* 0x3f80000000157423 */ /* 0x000fe20000010015 */
[----:B------:R-:W-:Y:S01]  /*18c0*/  FMUL.FTZ R20, R85, R20 ;  /* 0x0000001455147220 */ /* 0x000fe20000410000 */
[----:B------:R-:W-:Y:S01]  /*18d0*/  FFMA.FTZ R23, R64, R23, 1 ;  /* 0x3f80000040177423 */ /* 0x000fe20000010017 */
[----:B------:R-:W-:Y:S01]  /*18e0*/  FMUL.FTZ R22, R93, R22 ;  /* 0x000000165d167220 */ /* 0x000fe20000410000 */
[----:B------:R-:W-:Y:S01]  /*18f0*/  FMUL.FTZ R124, R97, R114 ;  /* 0x00000072617c7220 */ /* 0x000fe20000410000 */
[----:B------:R-:W-:Y:S01]  /*1900*/  FMUL.FTZ R114, R20, R21 ;  /* 0x0000001514727220 */ /* 0x000fe20000410000 */
[----:B------:R-:W-:Y:S01]  /*1910*/  FADD.FTZ R21, -R115, 1 ;  /* 0x3f80000073157421 */ /* 0x000fe20000010100 */
[----:B------:R-:W-:Y:S01]  /*1920*/  FMUL.FTZ R118, R22, R23 ;  /* 0x0000001716767220 */ /* 0x000fe20000410000 */
        /* <DEDUP_REMOVED lines=9> */
[----:B------:R-:W-:Y:S01]  /*19c0*/  FMUL.FTZ R121, R89, R110 ;  /* 0x0000006e59797220 */ /* 0x000fe20000410000 */
[----:B-1----:R-:W-:Y:S01]  /*19d0*/  FADD.FTZ R20, -R108, 1 ;  /* 0x3f8000006c147421 */ /* 0x002fe20000010100 */
        /* <DEDUP_REMOVED lines=31> */
[C---:B------:R-:W-:Y:S01]  /*1bd0*/  PRMT R112, R16.reuse, 0x7632, R112 ;  /* 0x0000763210707816 */ /* 0x040fe20000000070 */
[----:B------:R-:W-:Y:S01]  /*1be0*/  FMUL.FTZ R144, R79, R144 ;  /* 0x000000904f907220 */ /* 0x000fe20000410000 */
[----:B------:R-:W-:Y:S01]  /*1bf0*/  SHF.L.U32 R28, R16, 0x10, RZ ;  /* 0x00000010101c7819 */ /* 0x000fe200000006ff */
[----:B------:R-:W-:Y:S01]  /*1c00*/  FMUL.FTZ R80, R80, R147 ;  /* 0x0000009350507220 */ /* 0x000fe20000410000 */
[C---:B------:R-:W-:Y:S01]  /*1c10*/  PRMT R114, R17.reuse, 0x7632, R114 ;  /* 0x0000763211727816 */ /* 0x040fe20000000072 */
[----:B------:R-:W1:Y:S01]  /*1c20*/  LDC.64 R56, c[0x0][0x558] ;  /* 0x00015600ff387b82 */ /* 0x000e620000000a00 */
        /* <DEDUP_REMOVED lines=9> */
[----:B------:R-:W-:Y:S01]  /*1cc0*/  STS.128 [R3], R20 ;  /* 0x0000001403007388 */ /* 0x000fe20000000c00 */
[----:B------:R-:W-:Y:S01]  /*1cd0*/  PRMT R125, R11, 0x7632, R125 ;  /* 0x000076320b7d7816 */ /* 0x000fe2000000007d */
[----:B------:R-:W-:Y:S01]  /*1ce0*/  FMUL.FTZ R70, R137, R78 ;  /* 0x0000004e89467220 */ /* 0x000fe20000410000 */
[----:B------:R-:W-:Y:S01]  /*1cf0*/  PRMT R123, R12, 0x7632, R123 ;  /* 0x000076320c7b7816 */ /* 0x000fe2000000007b */
[----:B------:R2:W-:Y:S01]  /*1d00*/  STS.128 [R3+0x10], R24 ;  /* 0x0000101803007388 */ /* 0x0005e20000000c00 */
[----:B------:R-:W-:-:S03]  /*1d10*/  NOP ;  /* 0x0000000000007918 */ /* 0x000fc60000000000 */
[----:B------:R-:W3:Y:S01]  /*1d20*/  LDS.128 R16, [R6] ;  /* 0x0000000006107984 */ /* 0x000ee20000000c00 */
[----:B------:R-:W-:Y:S01]  /*1d30*/  PRMT R122, R13, 0x7632, R122 ;  /* 0x000076320d7a7816 */ /* 0x000fe2000000007a */
[----:B0-----:R-:W-:Y:S01]  /*1d40*/  IMAD.WIDE.U32 R12, R54, R58, UR6 ;  /* 0x00000006360c7e25 */ /* 0x001fe2000f8e003a */
[----:B------:R-:W-:Y:S01]  /*1d50*/  PRMT R121, R14, 0x7632, R121 ;  /* 0x000076320e797816 */ /* 0x000fe20000000079 */
[----:B------:R-:W0:Y:S01]  /*1d60*/  LDS.128 R8, [R6+0x200] ;  /* 0x0002000006087984 */ /* 0x000e220000000c00 */
[----:B------:R-:W-:Y:S01]  /*1d70*/  PRMT R120, R15, 0x7632, R120 ;  /* 0x000076320f787816 */ /* 0x000fe20000000078 */
[----:B------:R-:W-:Y:S01]  /*1d80*/  IMAD R59, R54, R59, R13 ;  /* 0x0000003b363b7224 */ /* 0x000fe200078e020d */
[----:B-1----:R-:W-:Y:S01]  /*1d90*/  LEA R56, P0, R12, R56, 0x1 ;  /* 0x000000380c387211 */ /* 0x002fe200078008ff */
[----:B------:R-:W-:Y:S01]  /*1da0*/  FMUL.FTZ R58, R92, R97 ;  /* 0x000000615c3a7220 */ /* 0x000fe20000410000 */
[----:B--2---:R-:W-:Y:S01]  /*1db0*/  FMUL.FTZ R24, R60, R69 ;  /* 0x000000453c187220 */ /* 0x004fe20000410000 */
        /* <DEDUP_REMOVED lines=12> */
[----:B---3--:R1:W-:Y:S04]  /*1e80*/  STG.E.128 desc[UR16][R12.64], R16 ;  /* 0x000000100c007986 */ /* 0x0083e8000c101d10 */
        /* <DEDUP_REMOVED lines=45> */
.L_x_7525:
        /* <DEDUP_REMOVED lines=30> */
[----:B------:R-:W-:-:S02]  /*2340*/  SHF.L.U32 R102, R120, 0x10, RZ ;  /* 0x0000001078667819 */ /* 0x000fc400000006ff */
[----:B------:R-:W-:Y:S02]  /*2350*/  CS2R R18, SRZ ;  /* 0x0000000000127805 */ /* 0x000fe4000001ff00 */
[----:B------:R-:W-:Y:S01]  /*2360*/  CS2R R20, SRZ ;  /* 0x0000000000147805 */ /* 0x000fe2000001ff00 */
[----:B------:R-:W-:Y:S01]  /*2370*/  FFMA.FTZ R9, R27, R28, R2 ;  /* 0x0000001c1b097223 */ /* 0x000fe20000010002 */
[----:B------:R-:W-:Y:S02]  /*2380*/  CS2R R22, SRZ ;  /* 0x0000000000167805 */ /* 0x000fe4000001ff00 */
[----:B------:R-:W-:Y:S01]  /*2390*/  MOV R59, RZ ;  /* 0x000000ff003b7202 */ /* 0x000fe20000000f00 */
[----:B-----5:R-:W-:Y:S01]  /*23a0*/  FADD.FTZ R87, R140, R53 ;  /* 0x000000358c577221 */ /* 0x020fe20000010000 */
        /* <DEDUP_REMOVED lines=73> */
[----:B------:R-:W-:-:S02]  /*2840*/  MOV R18, RZ ;  /* 0x000000ff00127202 */ /* 0x000fc40000000f00 */
[----:B------:R-:W-:Y:S01]  /*2850*/  MOV R137, R45 ;  /* 0x0000002d00897202 */ /* 0x000fe20000000f00 */
[----:B------:R-:W4:Y:S01]  /*2860*/  LDC R179, c[0x0][0x394] ;  /* 0x0000e500ffb37b82 */ /* 0x000f220000000800 */
[----:B-1----:R-:W-:Y:S01]  /*2870*/  SHF.L.U64.HI R142, R8, 0x2, R9 ;  /* 0x00000002088e7819 */ /* 0x002fe20000010209 */
[----:B------:R-:W-:Y:S01]  /*2880*/  ULOP3.LUT UR9, UR9, 0x400, URZ, 0xc0, !UPT ;  /* 0x0000040009097892 */ /* 0x000fe2000f8ec0ff */
[----:B------:R-:W-:Y:S02]  /*2890*/  MOV R138, R44 ;  /* 0x0000002c008a7202 */ /* 0x000fe40000000f00 */
[----:B------:R-:W-:Y:S02]  /*28a0*/  MOV R139, R52 ;  /* 0x00000034008b7202 */ /* 0x000fe40000000f00 */
[----:B------:R-:W-:Y:S02]  /*28b0*/  MOV R140, R51 ;  /* 0x00000033008c7202 */ /* 0x000fe40000000f00 */
[----:B------:R-:W-:-:S02]  /*28c0*/  MOV R16, R50 ;  /* 0x0000003200107202 */ /* 0x000fc40000000f00 */
[----:B------:R-:W-:Y:S02]  /*28d0*/  MOV R17, R48 ;  /* 0x0000003000117202 */ /* 0x000fe40000000f00 */
[----:B------:R-:W-:Y:S02]  /*28e0*/  ISETP.EQ.AND P0, PT, R46, RZ, !P0 ;  /* 0x000000ff2e00720c */ /* 0x000fe40004702270 */
[----:B--2---:R-:W-:Y:S02]  /*28f0*/  SHF.L.U64.HI R11, R10, 0x2, R11 ;  /* 0x000000020a0b7819 */ /* 0x004fe4000001020b */
[----:B---3--:R-:W-:Y:S02]  /*2900*/  SHF.L.U64.HI R13, R12, 0x2, R13 ;  /* 0x000000020c0d7819 */ /* 0x008fe4000001020d */
[----:B------:R-:W-:Y:S02]  /*2910*/  MOV R144, UR6 ;  /* 0x0000000600907c02 */ /* 0x000fe40008000f00 */
[----:B0-----:R-:W-:-:S07]  /*2920*/  MOV R9, UR7 ;  /* 0x0000000700097c02 */ /* 0x001fce0008000f00 */
.L_x_7532:
[----:B------:R-:W-:Y:S01]  /*2930*/  MOV R14, R137 ;  /* 0x00000089000e7202 */ /* 0x000fe20000000f00 */
[----:B------:R-:W2:Y:S01]  /*2940*/  LDG.E R152, desc[UR16][R16.64] ;  /* 0x0000001010987981 */ /* 0x000ea2000c1e1900 */
[----:B------:R-:W-:-:S05]  /*2950*/  MOV R15, R138 ;  /* 0x0000008a000f7202 */ /* 0x000fca0000000f00 */
[----:B0-----:R0:W3:Y:S02]  /*2960*/  LDG.E R141, desc[UR16][R14.64] ;  /* 0x000000100e8d7981 */ /* 0x0010e4000c1e1900 */
[----:B0-----:R-:W-:Y:S02]  /*2970*/  MOV R14, R139 ;  /* 0x0000008b000e7202 */ /* 0x001fe40000000f00 */
[----:B------:R-:W-:-:S05]  /*2980*/  MOV R15, R140 ;  /* 0x0000008c000f7202 */ /* 0x000fca0000000f00 */
[----:B------:R0:W2:Y:S01]  /*2990*/  LDG.E R147, desc[UR16][R14.64] ;  /* 0x000000100e937981 */ /* 0x0000a2000c1e1900 */
        /* <DEDUP_REMOVED lines=22> */
[----:B--2---:R-:W-:Y:S01]  /*2b00*/  FMUL.FTZ R15, R147, R152 ;  /* 0x00000098930f7220 */ /* 0x004fe20000410000 */
        /* <DEDUP_REMOVED lines=29> */
[-C--:B0-----:R-:W-:Y:S01]  /*2ce0*/  FMUL.FTZ R155, R62, R15.reuse ;  /* 0x0000000f3e9b7220 */ /* 0x081fe20000410000 */
[-C--:B------:R-:W-:Y:S01]  /*2cf0*/  FMUL.FTZ R165, R56, R15.reuse ;  /* 0x0000000f38a57220 */ /* 0x080fe20000410000 */
[-C--:B------:R-:W-:Y:S01]  /*2d00*/  FMUL.FTZ R167, R70, R15.reuse ;  /* 0x0000000f46a77220 */ /* 0x080fe20000410000 */
[-C--:B------:R-:W-:Y:S01]  /*2d10*/  FMUL.FTZ R174, R57, R15.reuse ;  /* 0x0000000f39ae7220 */ /* 0x080fe20000410000 */
[-C--:B------:R-:W-:Y:S01]  /*2d20*/  FMUL.FTZ R169, R72, R15.reuse ;  /* 0x0000000f48a97220 */ /* 0x080fe20000410000 */
[-C--:B------:R-:W-:Y:S01]  /*2d30*/  FMUL.FTZ R171, R58, R15.reuse ;  /* 0x0000000f3aab7220 */ /* 0x080fe20000410000 */
[----:B------:R-:W-:Y:S01]  /*2d40*/  FMUL.FTZ R176, R74, R15 ;  /* 0x0000000f4ab07220 */ /* 0x000fe20000410000 */
[----:B------:R-:W-:Y:S06]  /*2d50*/  BAR.SYNC.DEFER_BLOCKING 0x0 ;  /* 0x0000000000007b1d */ /* 0x000fec0000010000 */
[----:B-123--:R-:W-:Y:S05]  /*2d60*/  @P1 BRA `(.L_x_7528) ;  /* 0x0000000000141947 */ /* 0x00efea0003800000 */
[----:B------:R-:W-:Y:S01]  /*2d70*/  UISETP.NE.AND UP0, UPT, UR8, UR12, UPT ;  /* 0x0000000c0800728c */ /* 0x000fe2000bf05270 */
[----:B------:R-:W-:-:S08]  /*2d80*/  HFMA2 R173, -RZ, RZ, 1.875, 0 ;  /* 0x3f800000ffad7431 */ /* 0x000fd000000001ff */
[----:B------:R-:W-:Y:S05]  /*2d90*/  BRA.U !UP0, `(.L_x_7529) ;  /* 0x00000001080c7547 */ /* 0x000fea000b800000 */
[----:B------:R2:W3:Y:S01]  /*2da0*/  LDS R173, [R69+UR9+0x668] ;  /* 0x0006680945ad7984 */ /* 0x0004e20008000800 */
[----:B------:R-:W-:Y:S05]  /*2db0*/  BRA `(.L_x_7529) ;  /* 0x0000000000047947 */ /* 0x000fea0003800000 */
.L_x_7528:
[----:B------:R0:W1:Y:S02]  /*2dc0*/  LDS R173, [R131+0xe6c] ;  /* 0x000e6c0083ad7984 */ /* 0x0000640000000800 */
.L_x_7529:
[----:B------:R-:W-:Y:S05]  /*2dd0*/  BSYNC.RECONVERGENT B0 ;  /* 0x0000000000007941 */ /* 0x000fea0003800200 */
.L_x_7527:
        /* <DEDUP_REMOVED lines=32> */
[C---:B------:R-:W-:Y:S01]  /*2fe0*/  FFMA.FTZ R178, R145.reuse, R178, R170 ;  /* 0x000000b291b27223 */ /* 0x040fe200000100aa */
[----:B------:R-:W-:-:S02]  /*2ff0*/  FFMA.FTZ R14, R145, R14, R122 ;  /* 0x0000000e910e7223 */ /* 0x000fc4000001007a */
[C---:B------:R-:W-:Y:S01]  /*3000*/  FMUL.FTZ R15, R150.reuse, R15 ;  /* 0x0000000f960f7220 */ /* 0x040fe20000410000 */
[----:B------:R-:W-:Y:S01]  /*3010*/  FFMA.FTZ R178, R150, R178, R159 ;  /* 0x000000b296b27223 */ /* 0x000fe2000001009f */
[----:B------:R-:W-:Y:S02]  /*3020*/  FFMA.FTZ R14, R154, R14, R123 ;  /* 0x0000000e9a0e7223 */ /* 0x000fe4000001007b */
[C---:B------:R-:W-:Y:S01]  /*3030*/  FMUL.FTZ R177, R158.reuse, R15 ;  /* 0x0000000f9eb17220 */ /* 0x040fe20000410000 */
[----:B------:R-:W-:Y:S01]  /*3040*/  FFMA.FTZ R178, R158, R178, R157 ;  /* 0x000000b29eb27223 */ /* 0x000fe2000001009d */
[----:B------:R-:W-:Y:S01]  /*3050*/  FMUL.FTZ R15, R160, R143 ;  /* 0x0000008fa00f7220 */ /* 0x000fe20000410000 */
[----:B------:R-:W-:Y:S01]  /*3060*/  FFMA.FTZ R14, R162, R14, R125 ;  /* 0x0000000ea20e7223 */ /* 0x000fe2000001007d */
[C---:B------:R-:W-:Y:S01]  /*3070*/  FMUL.FTZ R177, R148.reuse, R177 ;  /* 0x000000b194b17220 */ /* 0x040fe20000410000 */
[----:B------:R-:W-:Y:S01]  /*3080*/  FFMA.FTZ R178, R148, R178, R155 ;  /* 0x000000b294b27223 */ /* 0x000fe2000001009b */
[----:B------:R-:W-:Y:S01]  /*3090*/  FMUL.FTZ R15, R2, R15 ;  /* 0x0000000f020f7220 */ /* 0x000fe20000410000 */
[----:B------:R-:W-:Y:S01]  /*30a0*/  FFMA.FTZ R14, R149, R14, R126 ;  /* 0x0000000e950e7223 */ /* 0x000fe2000001007e */
[C---:B------:R-:W-:Y:S01]  /*30b0*/  FMUL.FTZ R177, R146.reuse, R177 ;  /* 0x000000b192b17220 */ /* 0x040fe20000410000 */
[C---:B------:R-:W-:Y:S01]  /*30c0*/  FFMA.FTZ R178, R146.reuse, R178, R153 ;  /* 0x000000b292b27223 */ /* 0x040fe20000010099 */
[----:B------:R-:W-:-:S02]  /*30d0*/  FMUL.FTZ R15, R146, R15 ;  /* 0x0000000f920f7220 */ /* 0x000fc40000410000 */
[C---:B------:R-:W-:Y:S01]  /*30e0*/  FMUL.FTZ R180, R2.reuse, R177 ;  /* 0x000000b102b47220 */ /* 0x040fe20000410000 */
[----:B------:R-:W-:Y:S01]  /*30f0*/  FFMA.FTZ R178, R2, R178, R151 ;  /* 0x000000b202b27223 */ /* 0x000fe20000010097 */
[----:B------:R-:W-:Y:S02]  /*3100*/  FMUL.FTZ R15, R148, R15 ;  /* 0x0000000f940f7220 */ /* 0x000fe40000410000 */
[C---:B------:R-:W-:Y:S01]  /*3110*/  FMUL.FTZ R177, R143.reuse, R180 ;  /* 0x000000b48fb17220 */ /* 0x040fe20000410000 */
[----:B------:R-:W-:Y:S01]  /*3120*/  FFMA.FTZ R181, R143, R178, R168 ;  /* 0x000000b28fb57223 */ /* 0x000fe200000100a8 */
[----:B------:R-:W-:Y:S01]  /*3130*/  FMUL.FTZ R15, R158, R15 ;  /* 0x0000000f9e0f7220 */ /* 0x000fe20000410000 */
[----:B------:R-:W-:Y:S02]  /*3140*/  FFMA.FTZ R178, R164, R14, R127 ;  /* 0x0000000ea4b27223 */ /* 0x000fe4000001007f */
[----:B------:R-:W1:Y:S01]  /*3150*/  SHFL.DOWN PT, R184, R177, 0x1, 0x1f ;  /* 0x08201f00b1b87f89 */ /* 0x000e6200000e0000 */
[----:B------:R-:W-:Y:S01]  /*3160*/  FMUL.FTZ R14, R150, R15 ;  /* 0x0000000f960e7220 */ /* 0x000fe20000410000 */
[----:B------:R-:W-:-:S02]  /*3170*/  FFMA.FTZ R178, R152, R178, R129 ;  /* 0x000000b298b27223 */ /* 0x000fc40000010081 */
[----:B------:R1:W3:Y:S01]  /*3180*/  SHFL.DOWN PT, R183, R181, 0x1, 0x1f ;  /* 0x08201f00b5b77f89 */ /* 0x0002e200000e0000 */
[----:B------:R-:W-:Y:S01]  /*3190*/  FMUL.FTZ R15, R145, R14 ;  /* 0x0000000e910f7220 */ /* 0x000fe20000410000 */
[----:B------:R-:W-:-:S03]  /*31a0*/  FFMA.FTZ R178, R147, R178, R130 ;  /* 0x000000b293b27223 */ /* 0x000fc60000010082 */
[----:B------:R-:W-:Y:S01]  /*31b0*/  FMUL.FTZ R15, R154, R15 ;  /* 0x0000000f9a0f7220 */ /* 0x000fe20000410000 */
[----:B------:R-:W-:-:S03]  /*31c0*/  FFMA.FTZ R178, R156, R178, R133 ;  /* 0x000000b29cb27223 */ /* 0x000fc60000010085 */
[----:B------:R-:W-:Y:S01]  /*31d0*/  FMUL.FTZ R14, R162, R15 ;  /* 0x0000000fa20e7220 */ /* 0x000fe20000410000 */
[----:B------:R-:W-:Y:S01]  /*31e0*/  FFMA.FTZ R180, R166, R178, R135 ;  /* 0x000000b2a6b47223 */ /* 0x000fe20000010087 */
[----:B------:R-:W-:Y:S02]  /*31f0*/  MOV R178, R181 ;  /* 0x000000b500b27202 */ /* 0x000fe40000000f00 */
[----:B------:R-:W-:Y:S02]  /*3200*/  FMUL.FTZ R15, R149, R14 ;  /* 0x0000000e950f7220 */ /* 0x000fe40000410000 */
[----:B------:R-:W5:Y:S02]  /*3210*/  SHFL.UP PT, R182, R180, 0x1, RZ ;  /* 0x04200000b4b67989 */ /* 0x000f6400000e00ff */
        /* <DEDUP_REMOVED lines=9> */
[----:B------:R-:W3:Y:S02]  /*32b0*/  SHFL.DOWN PT, R184, R177, 0x2, 0x1f ;  /* 0x08401f00b1b87f89 */ /* 0x000ee400000e0000 */
[----:B------:R-:W-:-:S05]  /*32c0*/  FMUL.FTZ R181, R166, R15 ;  /* 0x0000000fa6b57220 */ /* 0x000fca0000410000 */
[----:B------:R-:W4:Y:S01]  /*32d0*/  SHFL.UP PT, R14, R181, 0x1, RZ ;  /* 0x04200000b50e7989 */ /* 0x000f2200000e00ff */
[----:B-----5:R-:W-:-:S05]  /*32e0*/  FFMA.FTZ R15, R181, R182, R180 ;  /* 0x000000b6b50f7223 */ /* 0x020fca00000100b4 */
[----:B------:R-:W-:-:S05]  /*32f0*/  FSEL R180, R180, R15, !P1 ;  /* 0x0000000fb4b47208 */ /* 0x000fca0004800000 */
[----:B------:R-:W5:Y:S01]  /*3300*/  SHFL.UP PT, R15, R180, 0x2, RZ ;  /* 0x04400000b40f7989 */ /* 0x000f6200000e00ff */
[C---:B-1----:R-:W-:Y:S01]  /*3310*/  @!P3 FFMA.FTZ R178, R177.reuse, R183, R178 ;  /* 0x000000b7b1b2b223 */ /* 0x042fe200000100b2 */
[----:B---3--:R-:W-:-:S04]  /*3320*/  @!P3 FMUL.FTZ R182, R177, R184 ;  /* 0x000000b8b1b6b220 */ /* 0x008fc80000410000 */
[----:B------:R-:W1:Y:S01]  /*3330*/  SHFL.DOWN PT, R183, R178, 0x4, 0x1f ;  /* 0x08801f00b2b77f89 */ /* 0x000e6200000e0000 */
[----:B------:R-:W-:Y:S01]  /*3340*/  @!P3 MOV R177, R182 ;  /* 0x000000b600b1b202 */ /* 0x000fe20000000f00 */
[----:B----4-:R-:W-:Y:S01]  /*3350*/  @P1 FMUL.FTZ R181, R181, R14 ;  /* 0x0000000eb5b51220 */ /* 0x010fe20000410000 */
[----:B------:R-:W-:Y:S02]  /*3360*/  ISETP.GT.U32.AND P3, PT, R132, 0x1b, PT ;  /* 0x0000001b8400780c */ /* 0x000fe40003f64070 */
[----:B------:R-:W-:Y:S01]  /*3370*/  ISETP.GE.AND P1, PT, R7, 0x2, PT ;  /* 0x000000020700780c */ /* 0x000fe20003f26270 */
[----:B------:R-:W3:Y:S04]  /*3380*/  SHFL.DOWN PT, R182, R177, 0x4, 0x1f ;  /* 0x08801f00b1b67f89 */ /* 0x000ee800000e0000 */
[----:B------:R-:W4:Y:S01]  /*3390*/  SHFL.UP PT, R14, R181, 0x2, RZ ;  /* 0x04400000b50e7989 */ /* 0x000f2200000e00ff */
[----:B-----5:R-:W-:-:S05]  /*33a0*/  FFMA.FTZ R15, R181, R15, R180 ;  /* 0x0000000fb50f7223 */ /* 0x020fca00000100b4 */
[----:B------:R-:W-:Y:S01]  /*33b0*/  FSEL R180, R180, R15, !P1 ;  /* 0x0000000fb4b47208 */ /* 0x000fe20004800000 */
[----:B-1----:R-:W-:-:S04]  /*33c0*/  @!P3 FFMA.FTZ R178, R177, R183, R178 ;  /* 0x000000b7b1b2b223 */ /* 0x002fc800000100b2 */
[----:B------:R-:W1:Y:S04]  /*33d0*/  SHFL.UP PT, R15, R180, 0x4, RZ ;  /* 0x04800000b40f7989 */ /* 0x000e6800000e00ff */
[----:B------:R-:W5:Y:S01]  /*33e0*/  SHFL.DOWN PT, R185, R178, 0x8, 0x1f ;  /* 0x09001f00b2b97f89 */ /* 0x000f6200000e0000 */
[----:B---3--:R-:W-:Y:S01]  /*33f0*/  @!P3 FMUL.FTZ R182, R177, R182 ;  /* 0x000000b6b1b6b220 */ /* 0x008fe20000410000 */
[----:B----4-:R-:W-:-:S04]  /*3400*/  @P1 FMUL.FTZ R181, R181, R14 ;  /* 0x0000000eb5b51220 */ /* 0x010fc80000410000 */
[----:B------:R-:W-:Y:S01]  /*3410*/  @!P3 MOV R177, R182 ;  /* 0x000000b600b1b202 */ /* 0x000fe20000000f00 */
[----:B------:R-:W-:Y:S01]  /*3420*/  HFMA2 R14, -RZ, RZ, 1.875, 0 ;  /* 0x3f800000ff0e7431 */ /* 0x000fe200000001ff */
[----:B------:R-:W-:Y:S01]  /*3430*/  ISETP.GE.AND P1, PT, R7, 0x4, PT ;  /* 0x000000040700780c */ /* 0x000fe20003f26270 */
[----:B------:R-:W3:Y:S01]  /*3440*/  SHFL.UP PT, R182, R181, 0x4, RZ ;  /* 0x04800000b5b67989 */ /* 0x000ee200000e00ff */
[----:B------:R-:W-:-:S03]  /*3450*/  ISETP.GT.U32.AND P3, PT, R132, 0x17, PT ;  /* 0x000000178400780c */ /* 0x000fc60003f64070 */
[----:B------:R-:W4:Y:S01]  /*3460*/  SHFL.DOWN PT, R184, R177, 0x8, 0x1f ;  /* 0x09001f00b1b87f89 */ /* 0x000f2200000e0000 */
[----:B-1----:R-:W-:-:S05]  /*3470*/  FFMA.FTZ R15, R181, R15, R180 ;  /* 0x0000000fb50f7223 */ /* 0x002fca00000100b4 */
[----:B------:R-:W-:-:S04]  /*3480*/  FSEL R180, R180, R15, !P1 ;  /* 0x0000000fb4b47208 */ /* 0x000fc80004800000 */
[----:B-----5:R-:W-:Y:S01]  /*3490*/  @!P3 FFMA.FTZ R178, R177, R185, R178 ;  /* 0x000000b9b1b2b223 */ /* 0x020fe200000100b2 */
[----:B------:R-:W-:Y:S01]  /*34a0*/  MOV R15, RZ ;  /* 0x000000ff000f7202 */ /* 0x000fe20000000f00 */
[----:B------:R-:W1:Y:S05]  /*34b0*/  SHFL.UP PT, R183, R180, 0x8, RZ ;  /* 0x05000000b4b77989 */ /* 0x000e6a00000e00ff */
[----:B------:R-:W-:Y:S01]  /*34c0*/  @P0 LDS.64 R14, [R136] ;  /* 0x00000000880e0984 */ /* 0x000fe20000000a00 */
[----:B---3--:R-:W-:Y:S01]  /*34d0*/  @P1 FMUL.FTZ R181, R181, R182 ;  /* 0x000000b6b5b51220 */ /* 0x008fe20000410000 */
[----:B------:R-:W-:Y:S02]  /*34e0*/  ISETP.GE.AND P1, PT, R7, 0x8, PT ;  /* 0x000000080700780c */ /* 0x000fe40003f26270 */
[----:B------:R-:W3:Y:S01]  /*34f0*/  SHFL.DOWN PT, R185, R178, 0x10, 0x1f ;  /* 0x0a001f00b2b97f89 */ /* 0x000ee200000e0000 */
[----:B----4-:R-:W-:-:S03]  /*3500*/  @!P3 FMUL.FTZ R184, R177, R184 ;  /* 0x000000b8b1b8b220 */ /* 0x010fc60000410000 */
[----:B------:R-:W4:Y:S02]  /*3510*/  SHFL.UP PT, R182, R181, 0x8, RZ ;  /* 0x05000000b5b67989 */ /* 0x000f2400000e00ff */
[----:B------:R-:W-:Y:S02]  /*3520*/  @!P3 MOV R177, R184 ;  /* 0x000000b800b1b202 */ /* 0x000fe40000000f00 */
[----:B------:R-:W-:-:S03]  /*3530*/  ISETP.GT.U32.AND P3, PT, R132, 0xf, PT ;  /* 0x0000000f8400780c */ /* 0x000fc60003f64070 */
[----:B------:R-:W5:Y:S01]  /*3540*/  SHFL.DOWN PT, R184, R177, 0x10, 0x1f ;  /* 0x0a001f00b1b87f89 */ /* 0x000f6200000e0000 */
[----:B-1----:R-:W-:-:S05]  /*3550*/  FFMA.FTZ R183, R181, R183, R180 ;  /* 0x000000b7b5b77223 */ /* 0x002fca00000100b4 */
[----:B------:R-:W-:-:S04]  /*3560*/  FSEL R180, R180, R183, !P1 ;  /* 0x000000b7b4b47208 */ /* 0x000fc80004800000 */
[----:B---3--:R-:W-:Y:S01]  /*3570*/  @!P3 FFMA.FTZ R178, R177, R185, R178 ;  /* 0x000000b9b1b2b223 */ /* 0x008fe200000100b2 */
[----:B------:R-:W1:Y:S01]  /*3580*/  SHFL.UP PT, R183, R180, 0x10, RZ ;  /* 0x06000000b4b77989 */ /* 0x000e6200000e00ff */
[----:B----4-:R-:W-:Y:S01]  /*3590*/  @P1 FMUL.FTZ R181, R181, R182 ;  /* 0x000000b6b5b51220 */ /* 0x010fe20000410000 */
[----:B------:R-:W-:Y:S02]  /*35a0*/  ISETP.GE.AND P1, PT, R7, 0x10, PT ;  /* 0x000000100700780c */ /* 0x000fe40003f26270 */
[----:B------:R-:W-:Y:S04]  /*35b0*/  SHFL.DOWN PT, R187, R178, 0x1, 0x1f ;  /* 0x08201f00b2bb7f89 */ /* 0x000fe800000e0000 */
[----:B------:R-:W3:Y:S01]  /*35c0*/  SHFL.UP PT, R182, R181, 0x10, RZ ;  /* 0x06000000b5b67989 */ /* 0x000ee200000e00ff */
[----:B-----5:R-:W-:-:S03]  /*35d0*/  @!P3 FMUL.FTZ R184, R177, R184 ;  /* 0x000000b8b1b8b220 */ /* 0x020fc60000410000 */
[----:B------:R-:W-:Y:S02]  /*35e0*/  SHFL.IDX PT, R189, R15, RZ, 0x1f ;  /* 0x00001fff0fbd7589 */ /* 0x000fe400000e0000 */
[----:B------:R-:W-:Y:S02]  /*35f0*/  @!P3 MOV R177, R184 ;  /* 0x000000b800b1b202 */ /* 0x000fe40000000f00 */
[----:B------:R-:W-:Y:S01]  /*3600*/  SHFL.IDX PT, R178, R178, RZ, 0x1f ;  /* 0x00001fffb2b27589 */ /* 0x000fe200000e0000 */
[----:B------:R-:W-:-:S03]  /*3610*/  ISETP.NE.AND P3, PT, R46, 0x1f, PT ;  /* 0x0000001f2e00780c */ /* 0x000fc60003f65270 */
[----:B------:R-:W4:Y:S01]  /*3620*/  SHFL.DOWN PT, R184, R177, 0x1, 0x1f ;  /* 0x08201f00b1b87f89 */ /* 0x000f2200000e0000 */
[----:B-1----:R-:W-:-:S03]  /*3630*/  FFMA.FTZ R183, R181, R183, R180 ;  /* 0x000000b7b5b77223 */ /* 0x002fc600000100b4 */
[----:B------:R-:W1:Y:S02]  /*3640*/  SHFL.IDX PT, R177, R177, RZ, 0x1f ;  /* 0x00001fffb1b17589 */ /* 0x000e6400000e0000 */
[----:B------:R-:W-:Y:S01]  /*3650*/  FSEL R183, R180, R183, !P1 ;  /* 0x000000b7b4b77208 */ /* 0x000fe20004800000 */
[----:B---3--:R-:W-:Y:S01]  /*3660*/  @P1 FMUL.FTZ R181, R181, R182 ;  /* 0x000000b6b5b51220 */ /* 0x008fe20000410000 */
[----:B------:R-:W-:-:S03]  /*3670*/  ISETP.GT.AND P1, PT, R7, 0x1d, PT ;  /* 0x0000001d0700780c */ /* 0x000fc60003f24270 */
[----:B------:R-:W-:Y:S04]  /*3680*/  SHFL.UP PT, R186, R183, 0x1, RZ ;  /* 0x04200000b7ba7989 */ /* 0x000fe800000e00ff */
[----:B------:R-:W-:Y:S01]  /*3690*/  SHFL.UP PT, R181, R181, 0x1, RZ ;  /* 0x04200000b5b57989 */ /* 0x000fe200000e00ff */
[----:B----4-:R-:W-:Y:S01]  /*36a0*/  @P3 FFMA.FTZ R189, R184, R189, R187 ;  /* 0x000000bdb8bd3223 */ /* 0x010fe200000100bb */
[----:B------:R-:W-:-:S03]  /*36b0*/  ISETP.GT.AND P3, PT, R7, 0x1b, PT ;  /* 0x0000001b0700780c */ /* 0x000fc60003f64270 */
[----:B------:R-:W-:Y:S01]  /*36c0*/  FFMA.FTZ R176, R189, R173, R176 ;  /* 0x000000adbdb07223 */ /* 0x000fe200000100b0 */
[C---:B-1----:R-:W-:Y:S01]  /*36d0*/  FFMA.FTZ R15, R177.reuse, R15, R178 ;  /* 0x0000000fb10f7223 */ /* 0x042fe200000100b2 */
[----:B------:R-:W-:Y:S02]  /*36e0*/  FMUL.FTZ R14, R177, R14 ;  /* 0x0000000eb10e7220 */ /* 0x000fe40000410000 */
[-C--:B------:R-:W-:Y:S01]  /*36f0*/  FFMA.FTZ R180, R166, R176.reuse, R171 ;  /* 0x000000b0a6b47223 */ /* 0x080fe200000100ab */
[----:B------:R-:W-:-:S03]  /*3700*/  FMUL.FTZ R195, R102, R176 ;  /* 0x000000b066c37220 */ /* 0x000fc60000410000 */
[----:B------:R-:W-:Y:S01]  /*3710*/  FFMA.FTZ R182, R156, R180, R169 ;  /* 0x000000b49cb67223 */ /* 0x000fe200000100a9 */
[----:B------:R-:W-:-:S03]  /*3720*/  FADD.FTZ R116, R195, R116 ;  /* 0x00000074c3747221 */ /* 0x000fc60000010000 */
[----:B------:R-:W-:-:S04]  /*3730*/  FFMA.FTZ R174, R147, R182, R174 ;  /* 0x000000b693ae7223 */ /* 0x000fc800000100ae */
[-C--:B------:R-:W-:Y:S01]  /*3740*/  FFMA.FTZ R184, R152, R174.reuse, R167 ;  /* 0x000000ae98b87223 */ /* 0x080fe200000100a7 */
[----:B------:R-:W-:-:S04]  /*3750*/  FMUL.FTZ R189, R93, R174 ;  /* 0x000000ae5dbd7220 */ /* 0x000fc80000410000 */
[----:B------:R-:W-:Y:S01]  /*3760*/  FADD.FTZ R105, R189, R105 ;  /* 0x00000069bd697221 */ /* 0x000fe20000010000 */
[----:B--2---:R-:W1:Y:S02]  /*3770*/  SHFL.IDX PT, R185, R175, RZ, 0x1f ;  /* 0x00001fffafb97589 */ /* 0x004e6400000e0000 */
[----:B-1----:R-:W-:Y:S01]  /*3780*/  @P2 FFMA.FTZ R185, R181, R185, R186 ;  /* 0x000000b9b5b92223 */ /* 0x002fe200000100ba */
[----:B------:R-:W-:Y:S01]  /*3790*/  FFMA.FTZ R186, R164, R184, R165 ;  /* 0x000000b8a4ba7223 */ /* 0x000fe200000100a5 */
[----:B------:R-:W-:Y:S02]  /*37a0*/  ISETP.GT.AND P2, PT, R7, 0x1e, PT ;  /* 0x0000001e0700780c */ /* 0x000fe40003f44270 */
[----:B------:R-:W-:Y:S01]  /*37b0*/  FFMA.FTZ R185, R160, R185, R111 ;  /* 0x000000b9a0b97223 */ /* 0x000fe2000001006f */
[-C--:B------:R-:W-:Y:S01]  /*37c0*/  FFMA.FTZ R172, R149, R186.reuse, R172 ;  /* 0x000000ba95ac7223 */ /* 0x080fe200000100ac */
[----:B------:R-:W-:Y:S02]  /*37d0*/  FMUL.FTZ R181, R128, R186 ;  /* 0x000000ba80b57220 */ /* 0x000fe40000410000 */
[-C--:B------:R-:W-:Y:S01]  /*37e0*/  FFMA.FTZ R167, R143, R185.reuse, R120 ;  /* 0x000000b98fa77223 */ /* 0x080fe20000010078 */
[----:B------:R-:W-:Y:S01]  /*37f0*/  FFMA.FTZ R165, R0, R185, RZ ;  /* 0x000000b900a57223 */ /* 0x000fe200000100ff */
[-C--:B------:R-:W-:Y:S01]  /*3800*/  FFMA.FTZ R188, R162, R172.reuse, R163 ;  /* 0x000000aca2bc7223 */ /* 0x080fe200000100a3 */
        /* <DEDUP_REMOVED lines=8> */
[----:B------:R-:W-:Y:S01]  /*3890*/  FADD.FTZ R112, R173, R112 ;  /* 0x00000070ad707221 */ /* 0x000fe20000010000 */
[-C--:B------:R-:W-:Y:S01]  /*38a0*/  FFMA.FTZ R198, R148, R196.reuse, R117 ;  /* 0x000000c494c67223 */ /* 0x080fe20000010075 */
[----:B------:R-:W-:Y:S01]  /*38b0*/  FFMA.FTZ R192, R62, R196, R165 ;  /* 0x000000c43ec07223 */ /* 0x000fe200000100a5 */
[-C--:B------:R-:W-:Y:S01]  /*38c0*/  FFMA.FTZ R160, R150, R170.reuse, R159 ;  /* 0x000000aa96a07223 */ /* 0x080fe2000001009f */
[----:B------:R-:W-:Y:S01]  /*38d0*/  FMUL.FTZ R165, R134, R170 ;  /* 0x000000aa86a57220 */ /* 0x000fe20000410000 */
[CC--:B------:R-:W-:Y:S01]  /*38e0*/  FFMA.FTZ R200, R158.reuse, R198.reuse, R119 ;  /* 0x000000c69ec87223 */ /* 0x0c0fe20000010077 */
[----:B------:R-:W-:Y:S01]  /*38f0*/  FFMA.FTZ R159, R25, R198, R192 ;  /* 0x000000c6199f7223 */ /* 0x000fe200000100c0 */
[-C--:B------:R-:W-:Y:S01]  /*3900*/  FFMA.FTZ R158, R158, R160.reuse, R157 ;  /* 0x000000a09e9e7223 */ /* 0x080fe2000001009d */
[----:B------:R-:W-:Y:S01]  /*3910*/  FMUL.FTZ R163, R92, R160 ;  /* 0x000000a05ca37220 */ /* 0x000fe20000410000 */
[-C--:B------:R-:W-:Y:S01]  /*3920*/  FFMA.FTZ R192, R150, R200.reuse, R121 ;  /* 0x000000c896c07223 */ /* 0x080fe20000010079 */
[----:B------:R-:W-:Y:S01]  /*3930*/  FFMA.FTZ R159, R64, R200, R159 ;  /* 0x000000c8409f7223 */ /* 0x000fe2000001009f */
[-C--:B------:R-:W-:Y:S01]  /*3940*/  FFMA.FTZ R148, R148, R158.reuse, R155 ;  /* 0x0000009e94947223 */ /* 0x080fe2000001009b */
[----:B------:R-:W-:Y:S01]  /*3950*/  FMUL.FTZ R161, R89, R158 ;  /* 0x0000009e59a17220 */ /* 0x000fe20000410000 */
        /* <DEDUP_REMOVED lines=23> */
[----:B------:R-:W-:Y:S01]  /*3ad0*/  FFMA.FTZ R152, R2, R143, RZ ;  /* 0x0000008f02987223 */ /* 0x000fe200000100ff */
[-C--:B------:R-:W-:Y:S01]  /*3ae0*/  FFMA.FTZ R193, R147, R196.reuse, R130 ;  /* 0x000000c493c17223 */ /* 0x080fe20000010082 */
[----:B------:R-:W-:Y:S01]  /*3af0*/  FFMA.FTZ R155, R57, R196, R154 ;  /* 0x000000c4399b7223 */ /* 0x000fe2000001009a */
[----:B------:R-:W-:Y:S01]  /*3b00*/  FMUL.FTZ R154, R86, R150 ;  /* 0x00000096569a7220 */ /* 0x000fe20000410000 */
        /* <DEDUP_REMOVED lines=15> */
[----:B------:R-:W1:Y:S01]  /*3c00*/  SHFL.DOWN PT, R147, R152, 0x1, 0x1f ;  /* 0x08201f0098937f89 */ /* 0x000e6200000e0000 */
[----:B------:R-:W-:Y:S01]  /*3c10*/  FFMA.FTZ R156, R163, R162, R156 ;  /* 0x000000a2a39c7223 */ /* 0x000fe2000001009c */
[----:B------:R-:W-:Y:S01]  /*3c20*/  FADD.FTZ R175, -R125, R204 ;  /* 0x000000cc7daf7221 */ /* 0x000fe20000010100 */
[----:B------:R-:W-:Y:S01]  /*3c30*/  FADD.FTZ R183, -R126, R183 ;  /* 0x000000b77eb77221 */ /* 0x000fe20000010100 */
        /* <DEDUP_REMOVED lines=9> */
[C---:B------:R-:W-:Y:S01]  /*3cd0*/  FFMA.FTZ R156, R169.reuse, R171, R156 ;  /* 0x000000aba99c7223 */ /* 0x040fe2000001009c */
[----:B------:R-:W-:Y:S01]  /*3ce0*/  FADD.FTZ R118, R192, R118 ;  /* 0x00000076c0767221 */ /* 0x000fe20000010000 */
[----:B------:R-:W-:Y:S01]  /*3cf0*/  FADD.FTZ R103, R169, R103 ;  /* 0x00000067a9677221 */ /* 0x000fe20000010000 */
[----:B------:R-:W-:Y:S01]  /*3d00*/  FMUL.FTZ R169, R141, R190 ;  /* 0x000000be8da97220 */ /* 0x000fe20000410000 */
[----:B------:R-:W-:Y:S01]  /*3d10*/  FFMA.FTZ R156, R173, R175, R156 ;  /* 0x000000afad9c7223 */ /* 0x000fe2000001009c */
[----:B------:R-:W-:Y:S01]  /*3d20*/  FADD.FTZ R106, R149, R106 ;  /* 0x0000006a956a7221 */ /* 0x000fe20000010000 */
[----:B------:R-:W-:Y:S01]  /*3d30*/  FADD.FTZ R95, R2, R95 ;  /* 0x0000005f025f7221 */ /* 0x000fe20000010000 */
[----:B------:R-:W-:Y:S01]  /*3d40*/  FMUL.FTZ R166, R166, R169 ;  /* 0x000000a9a6a67220 */ /* 0x000fe20000410000 */
[----:B------:R-:W-:Y:S01]  /*3d50*/  FFMA.FTZ R156, R181, R183, R156 ;  /* 0x000000b7b59c7223 */ /* 0x000fe2000001009c */
[----:B------:R-:W-:Y:S01]  /*3d60*/  FADD.FTZ R97, R154, R97 ;  /* 0x000000619a617221 */ /* 0x000fe20000010000 */
[----:B------:R-:W-:Y:S01]  /*3d70*/  FMUL.FTZ R2, R141, R176 ;  /* 0x000000b08d027220 */ /* 0x000fe20000410000 */
[----:B-1----:R-:W-:Y:S01]  /*3d80*/  @!P2 FADD.FTZ R152, R152, R147 ;  /* 0x000000939898a221 */ /* 0x002fe20000010000 */
[----:B------:R-:W-:Y:S01]  /*3d90*/  FFMA.FTZ R156, R185, R187, R156 ;  /* 0x000000bbb99c7223 */ /* 0x000fe2000001009c */
[----:B------:R-:W-:Y:S01]  /*3da0*/  FFMA.FTZ R166, R75, R190, R166 ;  /* 0x000000be4ba67223 */ /* 0x000fe200000100a6 */
[----:B------:R-:W-:Y:S01]  /*3db0*/  FMUL.FTZ R2, R155, R2 ;  /* 0x000000029b027220 */ /* 0x000fe20000410000 */
[----:B------:R-:W-:Y:S01]  /*3dc0*/  FADD.FTZ R110, R163, R110 ;  /* 0x0000006ea36e7221 */ /* 0x000fe20000010000 */
[----:B------:R-:W-:Y:S01]  /*3dd0*/  FFMA.FTZ R147, R189, R191, R156 ;  /* 0x000000bfbd937223 */ /* 0x000fe2000001009c */
[----:B------:R-:W-:Y:S01]  /*3de0*/  FADD.FTZ R156, -R133, R198 ;  /* 0x000000c6859c7221 */ /* 0x000fe20000010100 */
[----:B------:R-:W1:Y:S01]  /*3df0*/  SHFL.DOWN PT, R197, R152, 0x2, 0x1f ;  /* 0x08401f0098c57f89 */ /* 0x000e6200000e0000 */
[----:B------:R-:W-:Y:S01]  /*3e00*/  FADD.FTZ R61, R166, R61 ;  /* 0x0000003da63d7221 */ /* 0x000fe20000010000 */
[----:B------:R-:W-:Y:S01]  /*3e10*/  FFMA.FTZ R147, R192, R193, R147 ;  /* 0x000000c1c0937223 */ /* 0x000fe20000010093 */
[C---:B------:R-:W-:Y:S01]  /*3e20*/  FADD.FTZ R107, R194.reuse, R107 ;  /* 0x0000006bc26b7221 */ /* 0x040fe20000010000 */
[----:B------:R-:W-:Y:S01]  /*3e30*/  FADD.FTZ R109, R185, R109 ;  /* 0x0000006db96d7221 */ /* 0x000fe20000010000 */
[----:B------:R-:W-:Y:S01]  /*3e40*/  FADD.FTZ R114, R167, R114 ;  /* 0x00000072a7727221 */ /* 0x000fe20000010000 */
[----:B------:R-:W-:Y:S01]  /*3e50*/  FFMA.FTZ R196, R194, R156, R147 ;  /* 0x0000009cc2c47223 */ /* 0x000fe20000010093 */
[----:B------:R-:W-:Y:S01]  /*3e60*/  FADD.FTZ R101, R165, R101 ;  /* 0x00000065a5657221 */ /* 0x000fe20000010000 */
[----:B------:R-:W-:Y:S01]  /*3e70*/  FADD.FTZ R99, R161, R99 ;  /* 0x00000063a1637221 */ /* 0x000fe20000010000 */
[----:B------:R-:W-:Y:S01]  /*3e80*/  FADD.FTZ R108, R157, R108 ;  /* 0x0000006c9d6c7221 */ /* 0x000fe20000010000 */
[----:B------:R-:W-:-:S05]  /*3e90*/  FFMA.FTZ R147, R195, R155, R196 ;  /* 0x0000009bc3937223 */ /* 0x000fca00000100c4 */
[----:B------:R-:W2:Y:S01]  /*3ea0*/  SHFL.DOWN PT, R196, R147, 0x1, 0x1f ;  /* 0x08201f0093c47f89 */ /* 0x000ea200000e0000 */
        /* <DEDUP_REMOVED lines=12> */
[C---:B---3--:R-:W-:Y:S01]  /*3f70*/  FMUL.FTZ R14, R141.reuse, R188 ;  /* 0x000000bc8d0e7220 */ /* 0x048fe20000410000 */
[----:B------:R-:W-:Y:S01]  /*3f80*/  FMUL.FTZ R15, R141, R170 ;  /* 0x000000aa8d0f7220 */ /* 0x000fe20000410000 */
[----:B--2---:R-:W-:-:S02]  /*3f90*/  @!P3 FADD.FTZ R147, R147, R196 ;  /* 0x000000c49393b221 */ /* 0x004fc40000010000 */
[----:B------:R-:W-:Y:S01]  /*3fa0*/  FMUL.FTZ R171, R171, R14 ;  /* 0x0000000eabab7220 */ /* 0x000fe20000410000 */
[----:B------:R-:W-:Y:S01]  /*3fb0*/  FMUL.FTZ R164, R164, R15 ;  /* 0x0000000fa4a47220 */ /* 0x000fe20000410000 */
[C---:B------:R-:W-:Y:S01]  /*3fc0*/  FMUL.FTZ R14, R141.reuse, R172 ;  /* 0x000000ac8d0e7220 */ /* 0x040fe20000410000 */
[----:B------:R-:W-:Y:S01]  /*3fd0*/  FMUL.FTZ R15, R141, R160 ;  /* 0x000000a08d0f7220 */ /* 0x000fe20000410000 */
[----:B------:R-:W1:Y:S01]  /*3fe0*/  SHFL.DOWN PT, R192, R147, 0x8, 0x1f ;  /* 0x09001f0093c07f89 */ /* 0x000e6200000e0000 */
[----:B------:R-:W-:Y:S01]  /*3ff0*/  ISETP.NE.AND P3, PT, R7, RZ, PT ;  /* 0x000000ff0700720c */ /* 0x000fe20003f65270 */
        /* <DEDUP_REMOVED lines=18> */
[----:B------:R-:W-:Y:S01]  /*4120*/  FMUL.FTZ R191, R191, R158 ;  /* 0x0000009ebfbf7220 */ /* 0x000fe20000410000 */
[----:B------:R-:W-:Y:S01]  /*4130*/  FMUL.FTZ R158, R151, R14 ;  /* 0x0000000e979e7220 */ /* 0x000fe20000410000 */
[----:B------:R-:W-:Y:S01]  /*4140*/  FFMA.FTZ R15, R81, R184, R166 ;  /* 0x000000b8510f7223 */ /* 0x000fe200000100a6 */
[----:B------:R-:W-:Y:S01]  /*4150*/  FMUL.FTZ R148, R193, R148 ;  /* 0x00000094c1947220 */ /* 0x000fe20000410000 */
[----:B-1----:R-:W-:Y:S01]  /*4160*/  @!P2 FADD.FTZ R147, R147, R192 ;  /* 0x000000c09393a221 */ /* 0x002fe20000010000 */
[C---:B------:R-:W-:Y:S01]  /*4170*/  FMUL.FTZ R14, R141.reuse, R146 ;  /* 0x000000928d0e7220 */ /* 0x040fe20000410000 */
[----:B------:R-:W-:Y:S01]  /*4180*/  FMUL.FTZ R151, R141, R180 ;  /* 0x000000b48d977220 */ /* 0x000fe20000410000 */
[----:B------:R-:W-:Y:S01]  /*4190*/  FFMA.FTZ R149, R83, R182, R148 ;  /* 0x000000b653957223 */ /* 0x000fe20000010094 */
[----:B------:R-:W-:Y:S01]  /*41a0*/  FMUL.FTZ R148, R141, R168 ;  /* 0x000000a88d947220 */ /* 0x000fe20000410000 */
[----:B------:R-:W1:Y:S01]  /*41b0*/  SHFL.DOWN PT, R170, R147, 0x10, 0x1f ;  /* 0x0a001f0093aa7f89 */ /* 0x000e6200000e0000 */
[----:B------:R-:W-:Y:S01]  /*41c0*/  FADD.FTZ R76, R15, R76 ;  /* 0x0000004c0f4c7221 */ /* 0x000fe20000010000 */
[----:B------:R-:W-:Y:S01]  /*41d0*/  FMUL.FTZ R154, R145, R14 ;  /* 0x0000000e919a7220 */ /* 0x000fe20000410000 */
[----:B------:R-:W-:Y:S01]  /*41e0*/  ISETP.GT.AND P2, PT, R7, 0xf, PT ;  /* 0x0000000f0700780c */ /* 0x000fe20003f44270 */
[----:B------:R-:W-:Y:S01]  /*41f0*/  FMUL.FTZ R164, R183, R164 ;  /* 0x000000a4b7a47220 */ /* 0x000fe20000410000 */
[----:B------:R-:W-:Y:S01]  /*4200*/  FMUL.FTZ R156, R156, R151 ;  /* 0x000000979c9c7220 */ /* 0x000fe20000410000 */
[----:B------:R-:W-:Y:S01]  /*4210*/  FMUL.FTZ R143, R143, R148 ;  /* 0x000000948f8f7220 */ /* 0x000fe20000410000 */
[----:B------:R-:W-:Y:S01]  /*4220*/  FFMA.FTZ R188, R28, R188, R171 ;  /* 0x000000bc1cbc7223 */ /* 0x000fe200000100ab */
[----:B------:R-:W-:Y:S01]  /*4230*/  FFMA.FTZ R163, R79, R172, R178 ;  /* 0x000000ac4fa37223 */ /* 0x000fe200000100b2 */
[----:B------:R-:W-:Y:S01]  /*4240*/  FFMA.FTZ R164, R29, R186, R164 ;  /* 0x000000ba1da47223 */ /* 0x000fe200000100a4 */
[----:B------:R-:W-:Y:S01]  /*4250*/  FFMA.FTZ R174, R30, R174, R191 ;  /* 0x000000ae1eae7223 */ /* 0x000fe200000100bf */
[----:B--2---:R-:W-:Y:S01]  /*4260*/  FADD.FTZ R15, R152, R153 ;  /* 0x00000099980f7221 */ /* 0x004fe20000010000 */
[----:B------:R-:W-:Y:S01]  /*4270*/  FFMA.FTZ R145, R33, R150, R158 ;  /* 0x0000009621917223 */ /* 0x000fe2000001009e */
[----:B------:R-:W-:Y:S01]  /*4280*/  FFMA.FTZ R154, R71, R146, R154 ;  /* 0x00000092479a7223 */ /* 0x000fe2000001009a */
[----:B------:R-:W-:Y:S01]  /*4290*/  FFMA.FTZ R156, R31, R180, R156 ;  /* 0x000000b41f9c7223 */ /* 0x000fe2000001009c */
[----:B------:R-:W-:Y:S01]  /*42a0*/  FFMA.FTZ R143, R32, R168, R143 ;  /* 0x000000a8208f7223 */ /* 0x000fe2000001008f */
[----:B------:R-:W-:Y:S01]  /*42b0*/  FSEL R152, R152, R15, P2 ;  /* 0x0000000f98987208 */ /* 0x000fe20001000000 */
[----:B------:R-:W-:Y:S01]  /*42c0*/  FADD.FTZ R59, R188, R59 ;  /* 0x0000003bbc3b7221 */ /* 0x000fe20000010000 */
[----:B------:R-:W-:Y:S01]  /*42d0*/  FADD.FTZ R22, R163, R22 ;  /* 0x00000016a3167221 */ /* 0x000fe20000010000 */
[----:B------:R-:W-:Y:S01]  /*42e0*/  FADD.FTZ R63, R162, R63 ;  /* 0x0000003fa23f7221 */ /* 0x000fe20000010000 */
[----:B------:R-:W-:Y:S01]  /*42f0*/  FADD.FTZ R23, R164, R23 ;  /* 0x00000017a4177221 */ /* 0x000fe20000010000 */
[----:B------:R-:W-:Y:S01]  /*4300*/  FADD.FTZ R80, R159, R80 ;  /* 0x000000509f507221 */ /* 0x000fe20000010000 */
[----:B------:R-:W-:Y:S01]  /*4310*/  FADD.FTZ R65, R160, R65 ;  /* 0x00000041a0417221 */ /* 0x000fe20000010000 */
[----:B------:R-:W-:Y:S01]  /*4320*/  FADD.FTZ R21, R174, R21 ;  /* 0x00000015ae157221 */ /* 0x000fe20000010000 */
[----:B-1----:R-:W-:Y:S01]  /*4330*/  FADD.FTZ R14, R147, R170 ;  /* 0x000000aa930e7221 */ /* 0x002fe20000010000 */
[----:B------:R-:W-:Y:S01]  /*4340*/  FADD.FTZ R82, R145, R82 ;  /* 0x0000005291527221 */ /* 0x000fe20000010000 */
[----:B------:R-:W-:Y:S01]  /*4350*/  FADD.FTZ R20, R149, R20 ;  /* 0x0000001495147221 */ /* 0x000fe20000010000 */
[----:B------:R-:W-:Y:S01]  /*4360*/  FADD.FTZ R67, R154, R67 ;  /* 0x000000439a437221 */ /* 0x000fe20000010000 */
[----:B------:R-:W-:Y:S01]  /*4370*/  FADD.FTZ R19, R156, R19 ;  /* 0x000000139c137221 */ /* 0x000fe20000010000 */
[----:B------:R1:W-:Y:S01]  /*4380*/  @!P3 STS.64 [UR6+0x438], R14 ;  /* 0x0004380eff00b988 */ /* 0x0003e20008000a06 */
[----:B------:R-:W-:Y:S01]  /*4390*/  FADD.FTZ R84, R143, R84 ;  /* 0x000000548f547221 */ /* 0x000fe20000010000 */
[----:B-1----:R-:W-:Y:S01]  /*43a0*/  FFMA.FTZ R15, R85, R176, R2 ;  /* 0x000000b0550f7223 */ /* 0x002fe20000010002 */
[----:B------:R-:W-:-:S03]  /*43b0*/  FSEL R14, R147, R14, P2 ;  /* 0x0000000e930e7208 */ /* 0x000fc60001000000 */
[----:B------:R-:W-:Y:S01]  /*43c0*/  FADD.FTZ R18, R15, R18 ;  /* 0x000000120f127221 */ /* 0x000fe20000010000 */
        /* <DEDUP_REMOVED lines=10> */
.L_x_7531:
[----:B------:R-:W-:Y:S05]  /*4470*/  BSYNC.RECONVERGENT B0 ;  /* 0x0000000000007941 */ /* 0x000fea0003800200 */
.L_x_7530:
        /* <DEDUP_REMOVED lines=13> */
.L_x_7526:
[----:B------:R-:W-:Y:S01]  /*4550*/  BAR.SYNC.DEFER_BLOCKING 0x0 ;  /* 0x0000000000007b1d */ /* 0x000fe20000010000 */
[----:B------:R-:W-:Y:S01]  /*4560*/  F2FP.BF16.F32.PACK_AB R8, R106, R95 ;  /* 0x0000005f6a08723e */ /* 0x000fe200000010ff */
[----:B------:R-:W-:Y:S01]  /*4570*/  FADD.FTZ R0, R47, R84 ;  /* 0x000000542f007221 */ /* 0x000fe20000010000 */
[----:B------:R-:W-:Y:S01]  /*4580*/  F2FP.BF16.F32.PACK_AB R106, R118, R105 ;  /* 0x00000069766a723e */ /* 0x000fe200000010ff */
[----:B------:R-:W-:Y:S01]  /*4590*/  UISETP.GT.AND UP0, UPT, UR8, 0x1, UPT ;  /* 0x000000010800788c */ /* 0x000fe2000bf04270 */
[----:B------:R-:W-:Y:S01]  /*45a0*/  F2FP.BF16.F32.PACK_AB R105, R109, R104 ;  /* 0x000000686d69723e */ /* 0x000fe200000010ff */
[----:B------:R-:W1:Y:S01]  /*45b0*/  LDCU.64 UR10, c[0x0][0x4f8] ;  /* 0x00009f00ff0a77ac */ /* 0x000e620008000a00 */
[----:B------:R-:W-:Y:S01]  /*45c0*/  F2FP.BF16.F32.PACK_AB R11, R114, R101 ;  /* 0x00000065720b723e */ /* 0x000fe200000010ff */
[----:B------:R-:W2:Y:S01]  /*45d0*/  LDC.64 R16, c[0x0][0x500] ;  /* 0x00014000ff107b82 */ /* 0x000ea20000000a00 */
[----:B------:R-:W-:Y:S01]  /*45e0*/  F2FP.BF16.F32.PACK_AB R10, R110, R99 ;  /* 0x000000636e0a723e */ /* 0x000fe200000010ff */
[----:B------:R-:W-:Y:S01]  /*45f0*/  UMOV UR5, URZ ;  /* 0x000000ff00057c82 */ /* 0x000fe20008000000 */
[----:B------:R-:W-:Y:S01]  /*4600*/  F2FP.BF16.F32.PACK_AB R9, R108, R97 ;  /* 0x000000616c09723e */ /* 0x000fe200000010ff */
[----:B------:R-:W-:Y:S01]  /*4610*/  FADD.FTZ R7, R0, R67 ;  /* 0x0000004300077221 */ /* 0x000fe20000010000 */
[----:B------:R-:W-:Y:S01]  /*4620*/  F2FP.BF16.F32.PACK_AB R107, R116, R107 ;  /* 0x0000006b746b723e */ /* 0x000fe200000010ff */
[----:B------:R-:W-:Y:S01]  /*4630*/  UMOV UR8, UR19 ;  /* 0x0000001300087c82 */ /* 0x000fe20008000000 */
[----:B------:R-:W-:Y:S01]  /*4640*/  F2FP.BF16.F32.PACK_AB R104, R112, R103 ;  /* 0x000000677068723e */ /* 0x000fe200000010ff */
[----:B------:R-:W3:Y:S01]  /*4650*/  LDC.64 R28, c[0x0][0x550] ;  /* 0x00015400ff1c7b82 */ /* 0x000ee20000000a00 */
[----:B------:R-:W-:Y:S01]  /*4660*/  FADD.FTZ R0, R7, R82 ;  /* 0x0000005207007221 */ /* 0x000fe20000010000 */
[----:B------:R-:W-:-:S02]  /*4670*/  F2FP.BF16.F32.PACK_AB R64, R67, R84 ;  /* 0x000000544340723e */ /* 0x000fc400000010ff */
[----:B------:R-:W-:Y:S01]  /*4680*/  F2FP.BF16.F32.PACK_AB R67, R61, R78 ;  /* 0x0000004e3d43723e */ /* 0x000fe200000010ff */
[----:B------:R-:W-:Y:S01]  /*4690*/  FADD.FTZ R7, R0, R65 ;  /* 0x0000004100077221 */ /* 0x000fe20000010000 */
[----:B------:R-:W-:Y:S01]  /*46a0*/  F2FP.BF16.F32.PACK_AB R65, R65, R82 ;  /* 0x000000524141723e */ /* 0x000fe200000010ff */
[----:B------:R2:W-:Y:S01]  /*46b0*/  STS.128 [R3], R8 ;  /* 0x0000000803007388 */ /* 0x0005e20000000c00 */
[----:B-1----:R-:W-:Y:S01]  /*46c0*/  UIMAD.WIDE.U32 UR6, UR18, UR10, UR4 ;  /* 0x0000000a120672a5 */ /* 0x002fe2000f8e0004 */
[----:B------:R-:W-:Y:S01]  /*46d0*/  F2FP.BF16.F32.PACK_AB R66, R63, R80 ;  /* 0x000000503f42723e */ /* 0x000fe200000010ff */
[----:B------:R-:W-:Y:S01]  /*46e0*/  FADD.FTZ R80, R7, R80 ;  /* 0x0000005007507221 */ /* 0x000fe20000010000 */
[----:B------:R-:W-:Y:S01]  /*46f0*/  STS.128 [R3+0x10], R104 ;  /* 0x0000106803007388 */ /* 0x000fe20000000c00 */
[----:B------:R-:W-:-:S03]  /*4700*/  NOP ;  /* 0x0000000000007918 */ /* 0x000fc60000000000 */
[----:B------:R-:W1:Y:S01]  /*4710*/  LDS.128 R12, [R6] ;  /* 0x00000000060c7984 */ /* 0x000e620000000c00 */
[----:B------:R-:W-:Y:S01]  /*4720*/  UIMAD UR7, UR18, UR11, UR7 ;  /* 0x0000000b120772a4 */ /* 0x000fe2000f8e0207 */
[----:B------:R-:W-:Y:S01]  /*4730*/  F2FP.BF16.F32.PACK_AB R31, R18, R19 ;  /* 0x00000013121f723e */ /* 0x000fe200000010ff */
[----:B------:R-:W-:Y:S01]  /*4740*/  FADD.FTZ R63, R80, R63 ;  /* 0x0000003f503f7221 */ /* 0x000fe20000010000 */
[----:B------:R-:W4:Y:S01]  /*4750*/  LDS.128 R24, [R6+0x200] ;  /* 0x0002000006187984 */ /* 0x000f220000000c00 */
[----:B------:R-:W-:Y:S02]  /*4760*/  F2FP.BF16.F32.PACK_AB R30, R20, R21 ;  /* 0x00000015141e723e */ /* 0x000fe400000010ff */
[----:B--2---:R-:W-:-:S04]  /*4770*/  IMAD.WIDE.U32 R8, R54, R16, UR6 ;  /* 0x0000000636087e25 */ /* 0x004fc8000f8e0010 */
[----:B------:R-:W-:Y:S01]  /*4780*/  FADD.FTZ R78, R63, R78 ;  /* 0x0000004e3f4e7221 */ /* 0x000fe20000010000 */
[----:B------:R-:W-:Y:S01]  /*4790*/  IADD3 R40, P1, PT, R40, -0x400, RZ ;  /* 0xfffffc0028287810 */ /* 0x000fe20007f3e0ff */
[----:B------:R-:W-:Y:S01]  /*47a0*/  IMAD R2, R54, R17, R9 ;  /* 0x0000001136027224 */ /* 0x000fe200078e0209 */
[----:B---3--:R-:W-:Y:S01]  /*47b0*/  LEA R10, P0, R8, R28, 0x1 ;  /* 0x0000001c080a7211 */ /* 0x008fe200078008ff */
[----:B------:R-:W2:Y:S01]  /*47c0*/  LDCU.64 UR6, c[0x0][0x518] ;  /* 0x0000a300ff0677ac */ /* 0x000ea20008000a00 */
[----:B------:R-:W-:Y:S01]  /*47d0*/  F2FP.BF16.F32.PACK_AB R28, R22, R59 ;  /* 0x0000003b161c723e */ /* 0x000fe200000010ff */
[----:B------:R-:W3:Y:S01]  /*47e0*/  LDC.64 R16, c[0x0][0x560] ;  /* 0x00015800ff107b82 */ /* 0x000ee20000000a00 */
[----:B------:R-:W-:Y:S01]  /*47f0*/  LEA.HI.X R11, R8, R29, R2, 0x1, P0 ;  /* 0x0000001d080b7211 */ /* 0x000fe200000f0c02 */
[----:B------:R-:W-:Y:S01]  /*4800*/  FADD.FTZ R78, R78, R61 ;  /* 0x0000003d4e4e7221 */ /* 0x000fe20000010000 */
[----:B------:R-:W-:Y:S02]  /*4810*/  F2FP.BF16.F32.PACK_AB R29, R76, R23 ;  /* 0x000000174c1d723e */ /* 0x000fe400000010ff */
[----:B------:R-:W-:Y:S01]  /*4820*/  IADD3 R42, P2, PT, R42, -0x400, RZ ;  /* 0xfffffc002a2a7810 */ /* 0x000fe20007f5e0ff */
[----:B------:R-:W-:-:S04]  /*4830*/  IMAD.WIDE.U32 R8, R36, 0x10, R10 ;  /* 0x0000001024087825 */ /* 0x000fc800078e000a */
[----:B------:R-:W-:Y:S01]  /*4840*/  FADD.FTZ R59, R78, R59 ;  /* 0x0000003b4e3b7221 */ /* 0x000fe20000010000 */
[----:B------:R-:W5:Y:S01]  /*4850*/  LDC.64 R10, c[0x0][0x520] ;  /* 0x00014800ff0a7b82 */ /* 0x000f620000000a00 */
[----:B------:R-:W-:Y:S02]  /*4860*/  IADD3.X R41, PT, PT, R41, -0x1, RZ, P1, !PT ;  /* 0xffffffff29297810 */ /* 0x000fe40000ffe4ff */
[----:B------:R-:W-:Y:S01]  /*4870*/  FADD.FTZ R22, R59, R22 ;  /* 0x000000163b167221 */ /* 0x000fe20000010000 */
[----:B------:R-:W-:-:S03]  /*4880*/  IADD3.X R43, PT, PT, R43, -0x1, RZ, P2, !PT ;  /* 0xffffffff2b2b7810 */ /* 0x000fc600017fe4ff */
[----:B------:R-:W-:Y:S01]  /*4890*/  FADD.FTZ R23, R22, R23 ;  /* 0x0000001716177221 */ /* 0x000fe20000010000 */
[----:B--2---:R-:W-:-:S03]  /*48a0*/  UIMAD.WIDE.U32 UR4, UR18, UR6, UR4 ;  /* 0x00000006120472a5 */ /* 0x004fc6000f8e0004 */
[----:B------:R-:W-:Y:S01]  /*48b0*/  FADD.FTZ R76, R23, R76 ;  /* 0x0000004c174c7221 */ /* 0x000fe20000010000 */
[----:B------:R-:W-:-:S03]  /*48c0*/  UIMAD UR5, UR18, UR7, UR5 ;  /* 0x00000007120572a4 */ /* 0x000fc6000f8e0205 */
[----:B------:R-:W-:Y:S01]  /*48d0*/  FADD.FTZ R21, R76, R21 ;  /* 0x000000154c157221 */ /* 0x000fe20000010000 */
[----:B-1----:R-:W-:Y:S03]  /*48e0*/  STG.E.128 desc[UR16][R8.64], R12 ;  /* 0x0000000c08007986 */ /* 0x002fe6000c101d10 */
[----:B------:R-:W-:Y:S01]  /*48f0*/  FADD.FTZ R20, R21, R20 ;  /* 0x0000001415147221 */ /* 0x000fe20000010000 */
[----:B----4-:R-:W-:Y:S03]  /*4900*/  STG.E.128 desc[UR16][R8.64+0x200], R24 ;  /* 0x0002001808007986 */ /* 0x010fe6000c101d10 */
[----:B------:R-:W-:Y:S01]  /*4910*/  FADD.FTZ R19, R20, R19 ;  /* 0x0000001314137221 */ /* 0x000fe20000010000 */
[----:B------:R-:W-:Y:S03]  /*4920*/  BAR.SYNC.DEFER_BLOCKING 0x0 ;  /* 0x0000000000007b1d */ /* 0x000fe60000010000 */
[----:B------:R-:W-:-:S03]  /*4930*/  FADD.FTZ R47, R19, R18 ;  /* 0x00000012132f7221 */ /* 0x000fc60000010000 */
[----:B------:R-:W-:Y:S04]  /*4940*/  STS.128 [R3], R64 ;  /* 0x0000004003007388 */ /* 0x000fe80000000c00 */
[----:B------:R5:W-:Y:S01]  /*4950*/  STS.128 [R3+0x10], R28 ;  /* 0x0000101c03007388 */ /* 0x000be20000000c00 */
[----:B------:R-:W-:-:S03]  /*4960*/  NOP ;  /* 0x0000000000007918 */ /* 0x000fc60000000000 */
[----:B------:R-:W1:Y:S04]  /*4970*/  LDS.128 R32, [R6] ;  /* 0x0000000006207984 */ /* 0x000e680000000c00 */
[----:B------:R3:W2:Y:S01]  /*4980*/  LDS.128 R68, [R6+0x200] ;  /* 0x0002000006447984 */ /* 0x0006a20000000c00 */
[----:B-----5:R-:W-:-:S04]  /*4990*/  IMAD.WIDE.U32 R2, R54, R10, UR4 ;  /* 0x0000000436027e25 */ /* 0x020fc8000f8e000a */
[----:B------:R-:W-:Y:S01]  /*49a0*/  IMAD R0, R54, R11, R3 ;  /* 0x0000000b36007224 */ /* 0x000fe200078e0203 */
[----:B---3--:R-:W-:-:S04]  /*49b0*/  LEA R6, P0, R2, R16, 0x1 ;  /* 0x0000001002067211 */ /* 0x008fc800078008ff */
[----:B------:R-:W-:Y:S02]  /*49c0*/  LEA.HI.X R7, R2, R17, R0, 0x1, P0 ;  /* 0x0000001102077211 */ /* 0x000fe400000f0c00 */
[----:B------:R-:W-:Y:S01]  /*49d0*/  IADD3 R38, P0, PT, R38, -0x400, RZ ;  /* 0xfffffc0026267810 */ /* 0x000fe20007f1e0ff */
[----:B------:R-:W-:-:S03]  /*49e0*/  IMAD.WIDE.U32 R2, R36, 0x10, R6 ;  /* 0x0000001024027825 */ /* 0x000fc600078e0006 */
[----:B------:R-:W-:Y:S02]  /*49f0*/  IADD3.X R39, PT, PT, R39, -0x1, RZ, P0, !PT ;  /* 0xffffffff27277810 */ /* 0x000fe400007fe4ff */
[----:B-1----:R1:W-:Y:S04]  /*4a00*/  STG.E.128 desc[UR16][R2.64], R32 ;  /* 0x0000002002007986 */ /* 0x0023e8000c101d10 */
[----:B--2---:R1:W-:Y:S01]  /*4a10*/  STG.E.128 desc[UR16][R2.64+0x200], R68 ;  /* 0x0002004402007986 */ /* 0x0043e2000c101d10 */
[----:B------:R-:W-:Y:S05]  /*4a20*/  BRA.U UP0, `(.L_x_7533) ;  /* 0xffffffbd00147547 */ /* 0x000fea000b83ffff */
.L_x_7524:
[----:B------:R-:W2:Y:S01]  /*4a30*/  LDC.64 R6, c[0x0][0x548] ;  /* 0x00015200ff067b82 */ /* 0x000ea20000000a00 */
[----:B------:R-:W3:Y:S01]  /*4a40*/  S2R R19, SR_TID.X ;  /* 0x0000000000137919 */ /* 0x000ee20000002100 */
        /* <DEDUP_REMOVED lines=25> */
[----:B----4-:R-:W-:-:S04]  /*4be0*/  ISETP.NE.AND P1, PT, R10, RZ, PT ;  /* 0x000000ff0a00720c */ /* 0x010fc80003f25270 */
[----:B------:R1:W-:Y:S01]  /*4bf0*/  @!P3 STS [R11+0x434], R4 ;  /* 0x000434040b00b388 */ /* 0x0003e20000000800 */
[----:B------:R-:W-:Y:S08]  /*4c00*/  BAR.SYNC.DEFER_BLOCKING 0x0 ;  /* 0x0000000000007b1d */ /* 0x000ff00000010000 */
[----:B------:R-:W-:Y:S05]  /*4c10*/  @P1 BRA `(.L_x_7535) ;  /* 0x00000000000c1947 */ /* 0x000fea0003800000 */
[----:B------:R-:W-:-:S04]  /*4c20*/  LEA R2, P1, R54, R6, 0x2 ;  /* 0x0000000636027211 */ /* 0x000fc800078210ff */
[----:B------:R-:W-:-:S05]  /*4c30*/  LEA.HI.X R3, R54, R7, RZ, 0x2, P1 ;  /* 0x0000000736037211 */ /* 0x000fca00008f14ff */
[----:B------:R2:W-:Y:S04]  /*4c40*/  REDG.E.ADD.F32.FTZ.RN.STRONG.GPU desc[UR16][R2.64], R4 ;  /* 0x00000004020079a6 */ /* 0x0005e8000c12f310 */
.L_x_7535:
[----:B------:R-:W-:Y:S05]  /*4c50*/  BSYNC.RECONVERGENT B0 ;  /* 0x0000000000007941 */ /* 0x000fea0003800200 */
.L_x_7534:
[----:B------:R-:W-:Y:S05]  /*4c60*/  @!P0 BRA `(.L_x_7536) ;  /* 0x0000000000688947 */ /* 0x000fea0003800000 */
[----:B------:R-:W-:Y:S06]  /*4c70*/  BAR.SYNC.DEFER_BLOCKING 0x0 ;  /* 0x0000000000007b1d */ /* 0x000fec0000010000 */
[----:B------:R-:W-:Y:S01]  /*4c80*/  BSSY.RECONVERGENT B0, `(.L_x_7536) ;  /* 0x0000018000007945 */ /* 0x000fe20003800200 */
[----:B------:R-:W3:Y:S01]  /*4c90*/  SHFL.DOWN P0, R0, R47, 0x1, 0x1f ;  /* 0x08201f002f007f89 */ /* 0x000ee20000000000 */
[----:B-12---:R-:W1:Y:S01]  /*4ca0*/  S2R R4, SR_LANEID ;  /* 0x0000000000047919 */ /* 0x006e620000000000 */
[----:B------:R-:W2:Y:S01]  /*4cb0*/  S2R R6, SR_TID.X ;  /* 0x0000000000067919 */ /* 0x000ea20000002100 */
[----:B---3--:R-:W-:-:S05]  /*4cc0*/  @P0 FADD R0, R0, R47 ;  /* 0x0000002f00000221 */ /* 0x008fca0000000000 */
[----:B------:R-:W3:Y:S01]  /*4cd0*/  SHFL.DOWN P0, R3, R0, 0x2, 0x1f ;  /* 0x08401f0000037f89 */ /* 0x000ee20000000000 */
[----:B-1----:R-:W-:-:S13]  /*4ce0*/  ISETP.NE.AND P1, PT, R4, RZ, PT ;  /* 0x000000ff0400720c */ /* 0x002fda0003f25270 */
[----:B------:R-:W1:Y:S01]  /*4cf0*/  @!P1 S2R R7, SR_CgaCtaId ;  /* 0x0000000000079919 */ /* 0x000e620000008800 */
[----:B---3--:R-:W-:Y:S01]  /*4d00*/  @P0 FADD R3, R0, R3 ;  /* 0x0000000300030221 */ /* 0x008fe20000000000 */
[----:B------:R-:W-:-:S04]  /*4d10*/  @!P1 MOV R0, 0x400 ;  /* 0x0000040000009802 */ /* 0x000fc80000000f00 */
[----:B------:R-:W3:Y:S01]  /*4d20*/  SHFL.DOWN P0, R2, R3, 0x4, 0x1f ;  /* 0x08801f0003027f89 */ /* 0x000ee20000000000 */
[----:B-1----:R-:W-:Y:S01]  /*4d30*/  @!P1 LEA R7, R7, R0, 0x18 ;  /* 0x0000000007079211 */ /* 0x002fe200078ec0ff */
[----:B---3--:R-:W-:-:S05]  /*4d40*/  @P0 FADD R2, R3, R2 ;  /* 0x0000000203020221 */ /* 0x008fca0000000000 */
[----:B------:R-:W1:Y:S02]  /*4d50*/  SHFL.DOWN P0, R5, R2, 0x8, 0x1f ;  /* 0x09001f0002057f89 */ /* 0x000e640000000000 */
[----:B-1----:R-:W-:-:S05]  /*4d60*/  @P0 FADD R5, R2, R5 ;  /* 0x0000000502050221 */ /* 0x002fca0000000000 */
[----:B------:R-:W1:Y:S02]  /*4d70*/  SHFL.DOWN P0, R4, R5, 0x10, 0x1f ;  /* 0x0a001f0005047f89 */ /* 0x000e640000000000 */
[----:B-1----:R-:W-:Y:S01]  /*4d80*/  @P0 FADD R4, R5, R4 ;  /* 0x0000000405040221 */ /* 0x002fe20000000000 */
[----:B--2---:R-:W-:-:S04]  /*4d90*/  ISETP.NE.AND P0, PT, R6, RZ, PT ;  /* 0x000000ff0600720c */ /* 0x004fc80003f05270 */
[----:B------:R1:W-:Y:S01]  /*4da0*/  @!P1 STS [R7+0x434], R4 ;  /* 0x0004340407009388 */ /* 0x0003e20000000800 */
[----:B------:R-:W-:Y:S08]  /*4db0*/  BAR.SYNC.DEFER_BLOCKING 0x0 ;  /* 0x0000000000007b1d */ /* 0x000ff00000010000 */
[----:B------:R-:W-:Y:S05]  /*4dc0*/  @P0 BRA `(.L_x_7537) ;  /* 0x00000000000c0947 */ /* 0x000fea0003800000 */
[----:B------:R-:W-:-:S04]  /*4dd0*/  LEA R2, P0, R54, R8, 0x2 ;  /* 0x0000000836027211 */ /* 0x000fc800078010ff */
[----:B------:R-:W-:-:S05]  /*4de0*/  LEA.HI.X R3, R54, R9, RZ, 0x2, P0 ;  /* 0x0000000936037211 */ /* 0x000fca00000f14ff */
[----:B------:R2:W-:Y:S04]  /*4df0*/  REDG.E.ADD.F32.FTZ.RN.STRONG.GPU desc[UR16][R2.64], R4 ;  /* 0x00000004020079a6 */ /* 0x0005e8000c12f310 */
.L_x_7537:
[----:B------:R-:W-:Y:S05]  /*4e00*/  BSYNC.RECONVERGENT B0 ;  /* 0x0000000000007941 */ /* 0x000fea0003800200 */
.L_x_7536:
[----:B------:R-:W-:Y:S05]  /*4e10*/  @P2 EXIT ;  /* 0x000000000000294d */ /* 0x000fea0003800000 */
[----:B------:R-:W1:Y:S01]  /*4e20*/  LDCU.64 UR8, c[0x0][0x4e8] ;  /* 0x00009d00ff0877ac */ /* 0x000e620008000a00 */
[----:B------:R-:W3:Y:S01]  /*4e30*/  S2UR UR5, SR_CgaCtaId ;  /* 0x00000000000579c3 */ /* 0x000ee20000008800 */
[----:B------:R-:W-:Y:S01]  /*4e40*/  BSSY.RECONVERGENT B0, `(.L_x_7538) ;  /* 0x0000045000007945 */ /* 0x000fe20003800200 */
[----:B------:R-:W4:Y:S01]  /*4e50*/  LDCU.64 UR10, c[0x0][0x4c8] ;  /* 0x00009900ff0a77ac */ /* 0x000f220008000a00 */
[----:B------:R-:W0:Y:S01]  /*4e60*/  LDCU.64 UR12, c[0x0][0x4a8] ;  /* 0x00009500ff0c77ac */ /* 0x000e220008000a00 */
[----:B------:R-:W-:Y:S01]  /*4e70*/  UMOV UR4, 0x400 ;  /* 0x0000040000047882 */ /* 0x000fe20000000000 */
[----:B------:R-:W0:Y:S01]  /*4e80*/  LDCU UR6, c[0x0][0x360] ;  /* 0x00006c00ff0677ac */ /* 0x000e220008000800 */
[----:B------:R-:W0:Y:S01]  /*4e90*/  LDCU.64 UR28, c[0x0][0x3e0] ;  /* 0x00007c00ff1c77ac */ /* 0x000e220008000a00 */
[C---:B-12---:R-:W-:Y:S01]  /*4ea0*/  IMAD.WIDE.U32 R2, R54.reuse, UR8, RZ ;  /* 0x0000000836027c25 */ /* 0x046fe2000f8e00ff */
[----:B------:R-:W1:Y:S03]  /*4eb0*/  LDCU.64 UR30, c[0x0][0x3c0] ;  /* 0x00007800ff1e77ac */ /* 0x000e660008000a00 */
[C---:B----4-:R-:W-:Y:S01]  /*4ec0*/  IMAD.WIDE.U32 R4, R54.reuse, UR10, RZ ;  /* 0x0000000a36047c25 */ /* 0x050fe2000f8e00ff */
[----:B------:R-:W2:Y:S03]  /*4ed0*/  LDCU.64 UR14, c[0x0][0x4b0] ;  /* 0x00009600ff0e77ac */ /* 0x000ea60008000a00 */
[C---:B0-----:R-:W-:Y:S01]  /*4ee0*/  IMAD.WIDE.U32 R6, R54.reuse, UR12, RZ ;  /* 0x0000000c36067c25 */ /* 0x041fe2000f8e00ff */
[----:B------:R-:W0:Y:S03]  /*4ef0*/  LDCU.64 UR18, c[0x0][0x4d0] ;  /* 0x00009a00ff1277ac */ /* 0x000e260008000a00 */
[----:B------:R-:W-:-:S02]  /*4f00*/  IMAD R27, R54, UR9, R3 ;  /* 0x00000009361b7c24 */ /* 0x000fc4000f8e0203 */
[C---:B------:R-:W-:Y:S01]  /*4f10*/  IMAD R25, R54.reuse, UR11, R5 ;  /* 0x0000000b36197c24 */ /* 0x040fe2000f8e0205 */
[----:B------:R-:W4:Y:S01]  /*4f20*/  LDCU.64 UR24, c[0x0][0x4f0] ;  /* 0x00009e00ff1877ac */ /* 0x000f220008000a00 */
[----:B------:R-:W-:Y:S01]  /*4f30*/  IMAD R23, R54, UR13, R7 ;  /* 0x0000000d36177c24 */ /* 0x000fe2000f8e0207 */
[----:B------:R-:W0:Y:S01]  /*4f40*/  LDCU.64 UR26, c[0x0][0x540] ;  /* 0x0000a800ff1a77ac */ /* 0x000e220008000a00 */
[----:B------:R-:W0:Y:S01]  /*4f50*/  LDCU.128 UR20, c[0x0][0x530] ;  /* 0x0000a600ff1477ac */ /* 0x000e220008000c00 */
[----:B-1-3--:R-:W-:-:S12]  /*4f60*/  ULEA UR4, UR5, UR4, 0x18 ;  /* 0x0000000405047291 */ /* 0x00afd8000f8ec0ff */
.L_x_7539:
[C---:B------:R-:W-:Y:S01]  /*4f70*/  LEA R0, R19.reuse, UR4, 0x2 ;  /* 0x0000000413007c11 */ /* 0x040fe2000f8e10ff */
[C---:B-1----:R-:W-:Y:S01]  /*4f80*/  IMAD.WIDE.U32 R12, R19.reuse, UR28, RZ ;  /* 0x0000001c130c7c25 */ /* 0x042fe2000f8e00ff */
[----:B------:R-:W-:Y:S02]  /*4f90*/  SHF.R.S32.HI R18, RZ, 0x1f, R19 ;  /* 0x0000001fff127819 */ /* 0x000fe40000011413 */
[----:B------:R-:W-:Y:S01]  /*4fa0*/  MOV R8, R6 ;  /* 0x0000000600087202 */ /* 0x000fe20000000f00 */
[----:B------:R-:W1:Y:S01]  /*4fb0*/  LDS R21, [R0+0x16e8] ;  /* 0x0016e80000157984 */ /* 0x000e620000000800 */
[----:B------:R-:W-:Y:S01]  /*4fc0*/  MOV R9, R23 ;  /* 0x0000001700097202 */ /* 0x000fe20000000f00 */
[C---:B--2---:R-:W-:Y:S02]  /*4fd0*/  IMAD R10, R18.reuse, UR14, RZ ;  /* 0x0000000e120a7c24 */ /* 0x044fe4000f8e02ff */
[----:B------:R-:W-:Y:S01]  /*4fe0*/  IMAD R14, R18, UR28, RZ ;  /* 0x0000001c120e7c24 */ /* 0x000fe2000f8e02ff */
[----:B------:R-:W2:Y:S01]  /*4ff0*/  LDS R0, [R0+0x1ae8] ;  /* 0x001ae80000007984 */ /* 0x000ea20000000800 */
        /* <DEDUP_REMOVED lines=9> */
[----:B-1----:R0:W-:Y:S04]  /*5090*/  REDG.E.ADD.F32.FTZ.RN.STRONG.GPU desc[UR16][R10.64], R21 ;  /* 0x000000150a0079a6 */ /* 0x0021e8000c12f310 */
[----:B------:R-:W2:Y:S01]  /*50a0*/  LDG.E R15, desc[UR16][R14.64] ;  /* 0x000000100e0f7981 */ /* 0x000ea2000c1e1900 */
[----:B------:R-:W-:Y:S01]  /*50b0*/  MOV R8, R4 ;  /* 0x0000000400087202 */ /* 0x000fe20000000f00 */
[C---:B------:R-:W-:Y:S01]  /*50c0*/  IMAD R16, R18.reuse, UR18, RZ ;  /* 0x0000001212107c24 */ /* 0x040fe2000f8e02ff */
        /* <DEDUP_REMOVED lines=12> */
[----:B--2---:R-:W-:-:S05]  /*5190*/  FMUL.FTZ R15, R0, R15 ;  /* 0x0000000f000f7220 */ /* 0x004fca0000410000 */
[----:B------:R1:W-:Y:S04]  /*51a0*/  REDG.E.ADD.F32.FTZ.RN.STRONG.GPU desc[UR16][R10.64], R15 ;  /* 0x0000000f0a0079a6 */ /* 0x0003e8000c12f310 */
[----:B------:R-:W2:Y:S01]  /*51b0*/  LDG.E R17, desc[UR16][R16.64] ;  /* 0x0000001010117981 */ /* 0x000ea2000c1e1900 */
        /* <DEDUP_REMOVED lines=14> */
.L_x_7538:
[----:B------:R-:W-:Y:S05]  /*52a0*/  EXIT ;  /* 0x000000000000794d */ /* 0x000fea0003800000 */
.L_x_7540:
        /* <DEDUP_REMOVED lines=13> */
.L_x_10489:


//--------------------- .text._Z25selective_scan_bwd_kernelI32Selective_Scan_bwd_kernel_traitsILi32ELi16ELb1ELb0ELb0ELb1ELb0EN3c108BFloat16EfEEv12SSMParamsBwd --------------------------
	.section	.text._Z25selective_scan_bwd_kernelI32Selective_Scan_bwd_kernel_traitsILi32ELi16ELb1ELb0ELb0ELb1ELb0EN3c108BFloat16EfEEv12SSMParamsBwd,"ax",@progbits
	.align	128
        .global         _Z25selective_scan_bwd_kernelI32Selective_Scan_bwd_kernel_traitsILi32ELi16ELb1ELb0ELb0ELb1ELb0EN3c108BFloat16EfEEv12SSMParamsBwd
        .type           _Z25selective_scan_bwd_kernelI32Selective_Scan_bwd_kernel_traitsILi32ELi16ELb1ELb0ELb0ELb1ELb0EN3c108BFloat16EfEEv12SSMParamsBwd,@function
        .size           _Z25selective_scan_bwd_kernelI32Selective_Scan_bwd_kernel_traitsILi32ELi16ELb1ELb0ELb0ELb1ELb0EN3c108BFloat16EfEEv12SSMParamsBwd,(.L_x_10490 - _Z25selective_scan_bwd_kernelI32Selective_Scan_bwd_kernel_traitsILi32ELi16ELb1ELb0ELb0ELb1ELb0EN3c108BFloat16EfEEv12SSMParamsBwd)
        .other          _Z25selective_scan_bwd_kernelI32Selective_Scan_bwd_kernel_traitsILi32ELi16ELb1ELb0ELb0ELb1ELb0EN3c108BFloat16EfEEv12SSMParamsBwd,@"STO_CUDA_ENTRY STV_DEFAULT"
_Z25selective_scan_bwd_kernelI32Selective_Scan_bwd_kernel_traitsILi32ELi16ELb1ELb0ELb0ELb1ELb0EN3c108BFloat16EfEEv12SSMParamsBwd:
.text._Z25selective_scan_bwd_kernelI32Selective_Scan_bwd_kernel_traitsILi32ELi16ELb1ELb0ELb0ELb1ELb0EN3c108BFloat16EfEEv12SSMParamsBwd:
        /* <DEDUP_REMOVED lines=75> */
[----:B------:R-:W-:Y:S02]  /*04b0*/  LEA R21, P0, R22, R26, 0x2 ;  /* 0x0000001a16157211 */ /* 0x000fe400078010ff */
[C---:B--2---:R-:W-:Y:S02]  /*04c0*/  LEA R30, P2, R31.reuse, R32, 0x1 ;  /* 0x000000201f1e7211 */ /* 0x044fe400078408ff */
        /* <DEDUP_REMOVED lines=20> */
[----:B0-----:R-:W-:Y:S02]  /*0610*/  SHF.L.U32 R0, R24, 0x1, RZ ;  /* 0x0000000118007819 */ /* 0x001fe400000006ff */
[----:B----4-:R-:W-:Y:S02]  /*0620*/  LEA R26, P0, R2, R4, 0x2 ;  /* 0x00000004021a7211 */ /* 0x010fe400078010ff */
[----:B------:R-:W-:Y:S02]  /*0630*/  LOP3.LUT R3, R0, 0x7c0, RZ, 0xc0, !PT ;  /* 0x000007c000037812 */ /* 0x000fe400078ec0ff */
[----:B------:R-:W-:Y:S02]  /*0640*/  LEA.HI.X R27, R2, R5, R27, 0x2, P0 ;  /* 0x00000005021b7211 */ /* 0x000fe400000f141b */
[----:B------:R-:W-:-:S02]  /*0650*/  LOP3.LUT R184, R24, 0x1f, RZ, 0xc0, !PT ;  /* 0x0000001f18b87812 */ /* 0x000fc400078ec0ff */
[C---:B------:R-:W-:Y:S02]  /*0660*/  IADD3 R32, PT, PT, R24.reuse, 0x200, RZ ;  /* 0x0000020018207810 */ /* 0x040fe40007ffe0ff */
[----:B------:R-:W-:Y:S02]  /*0670*/  LOP3.LUT R34, R3, 0x1f, R24, 0xf8, !PT ;  /* 0x0000001f03227812 */ /* 0x000fe400078ef818 */
[----:B---3--:R-:W-:-:S07]  /*0680*/  LEA R182, R24, R33, 0x2 ;  /* 0x0000002118b67211 */ /* 0x008fce00078e10ff */
.L_x_7581:
[----:B------:R-:W-:Y:S01]  /*0690*/  BAR.SYNC.DEFER_BLOCKING 0x0 ;  /* 0x0000000000007b1d */ /* 0x000fe20000010000 */
[----:B0-----:R-:W-:-:S05]  /*06a0*/  IMAD.WIDE.U32 R2, R34, 0x10, R30 ;  /* 0x0000001022027825 */ /* 0x001fca00078e001e */
[----:B------:R-:W2:Y:S04]  /*06b0*/  LDG.E.128 R4, desc[UR16][R2.64] ;  /* 0x0000001002047981 */ /* 0x000ea8000c1e1d00 */
[----:B------:R-:W3:Y:S01]  /*06c0*/  LDG.E.128 R12, desc[UR16][R2.64+0x200] ;  /* 0x00020010020c7981 */ /* 0x000ee2000c1e1d00 */
[----:B------:R-:W-:Y:S01]  /*06d0*/  IMAD.WIDE.U32 R8, R34, 0x10, R28 ;  /* 0x0000001022087825 */ /* 0x000fe200078e001c */
[----:B------:R-:W0:Y:S02]  /*06e0*/  S2R R56, SR_LANEID ;  /* 0x0000000000387919 */ /* 0x000e240000000000 */
[----:B0-----:R-:W-:-:S04]  /*06f0*/  LEA R35, R56, R33, 0x4 ;  /* 0x0000002138237211 */ /* 0x001fc800078e20ff */
        /* <DEDUP_REMOVED lines=13> */
[----:B---3--:R2:W-:Y:S01]  /*07d0*/  STS.128 [R35+0x200], R52 ;  /* 0x0002003423007388 */ /* 0x0085e20000000c00 */
[----:B------:R-:W-:-:S03]  /*07e0*/  NOP ;  /* 0x0000000000007918 */ /* 0x000fc60000000000 */
[----:B------:R-:W3:Y:S04]  /*07f0*/  LDS.128 R64, [R38] ;  /* 0x0000000026407984 */ /* 0x000ee80000000c00 */
[----:B------:R-:W4:Y:S01]  /*0800*/  LDS.128 R40, [R38+0x10] ;  /* 0x0000100026287984 */ /* 0x000f220000000c00 */
[----:B------:R-:W-:Y:S06]  /*0810*/  BAR.SYNC.DEFER_BLOCKING 0x0 ;  /* 0x0000000000007b1d */ /* 0x000fec0000010000 */
[----:B0-----:R-:W4:Y:S04]  /*0820*/  LDG.E.128 R4, desc[UR16][R2.64] ;  /* 0x0000001002047981 */ /* 0x001f28000c1e1d00 */
[----:B------:R0:W4:Y:S01]  /*0830*/  LDG.E.128 R68, desc[UR16][R2.64+0x200] ;  /* 0x0002001002447981 */ /* 0x000122000c1e1d00 */
[C---:B-1----:R-:W-:Y:S01]  /*0840*/  PRMT R82, R44.reuse, 0x7632, R82 ;  /* 0x000076322c527816 */ /* 0x042fe20000000052 */
[----:B------:R-:W-:Y:S01]  /*0850*/  UIADD3 UR9, UPT, UPT, UR8, -0x1, URZ ;  /* 0xffffffff08097890 */ /* 0x000fe2000fffe0ff */
[----:B--2---:R-:W-:Y:S01]  /*0860*/  SHF.L.U32 R55, R44, 0x10, RZ ;  /* 0x000000102c377819 */ /* 0x004fe200000006ff */
[----:B------:R-:W-:Y:S01]  /*0870*/  BSSY.RECONVERGENT B0, `(.L_x_7542) ;  /* 0x0000061000007945 */ /* 0x000fe20003800200 */
[----:B---3--:R-:W-:-:S02]  /*0880*/  SHF.L.U32 R39, R64, 0x10, RZ ;  /* 0x0000001040277819 */ /* 0x008fc400000006ff */
        /* <DEDUP_REMOVED lines=9> */
[C---:B------:R-:W-:Y:S02]  /*0920*/  SHF.L.U32 R51, R67.reuse, 0x10, RZ ;  /* 0x0000001043337819 */ /* 0x040fe400000006ff */
[----:B------:R-:W-:Y:S01]  /*0930*/  PRMT R81, R67, 0x7632, R81 ;  /* 0x0000763243517816 */ /* 0x000fe20000000051 */
[----:B------:R-:W-:Y:S01]  /*0940*/  FADD.FTZ R67, R47, R18 ;  /* 0x000000122f437221 */ /* 0x000fe20000010000 */
[----:B----4-:R-:W-:Y:S02]  /*0950*/  SHF.L.U32 R53, R41, 0x10, RZ ;  /* 0x0000001029357819 */ /* 0x010fe400000006ff */
[----:B------:R-:W-:-:S02]  /*0960*/  PRMT R88, R46, 0x7632, R88 ;  /* 0x000076322e587816 */ /* 0x000fc40000000058 */
[----:B------:R-:W-:Y:S01]  /*0970*/  SHF.L.U32 R58, R46, 0x10, RZ ;  /* 0x000000102e3a7819 */ /* 0x000fe200000006ff */
[----:B------:R-:W-:Y:S01]  /*0980*/  FADD.FTZ R78, R53, R18 ;  /* 0x00000012354e7221 */ /* 0x000fe20000010000 */
[----:B------:R-:W-:Y:S02]  /*0990*/  PRMT R46, R65, 0x7632, R46 ;  /* 0x00007632412e7816 */ /* 0x000fe4000000002e */
[----:B------:R-:W-:Y:S02]  /*09a0*/  PRMT R49, R66, 0x7632, R49 ;  /* 0x0000763242317816 */ /* 0x000fe40000000031 */
[----:B------:R-:W-:Y:S02]  /*09b0*/  PRMT R87, R60, 0x7632, R87 ;  /* 0x000076323c577816 */ /* 0x000fe40000000057 */
[----:B------:R-:W-:Y:S02]  /*09c0*/  PRMT R85, R61, 0x7632, R85 ;  /* 0x000076323d557816 */ /* 0x000fe40000000055 */
[----:B0-----:R-:W-:-:S02]  /*09d0*/  PRMT R2, R62, 0x7632, R2 ;  /* 0x000076323e027816 */ /* 0x001fc40000000002 */
[----:B------:R-:W-:Y:S02]  /*09e0*/  PRMT R3, R63, 0x7632, R3 ;  /* 0x000076323f037816 */ /* 0x000fe40000000003 */
[----:B------:R-:W-:Y:S02]  /*09f0*/  SHF.L.U32 R60, R60, 0x10, RZ ;  /* 0x000000103c3c7819 */ /* 0x000fe400000006ff */
[----:B------:R-:W-:Y:S02]  /*0a00*/  SHF.L.U32 R61, R61, 0x10, RZ ;  /* 0x000000103d3d7819 */ /* 0x000fe400000006ff */
[----:B------:R-:W-:Y:S02]  /*0a10*/  SHF.L.U32 R62, R62, 0x10, RZ ;  /* 0x000000103e3e7819 */ /* 0x000fe400000006ff */
[----:B------:R-:W-:Y:S02]  /*0a20*/  SHF.L.U32 R63, R63, 0x10, RZ ;  /* 0x000000103f3f7819 */ /* 0x000fe400000006ff */
[----:B------:R-:W-:-:S02]  /*0a30*/  PRMT R96, R40, 0x7632, R96 ;  /* 0x0000763228607816 */ /* 0x000fc40000000060 */
[----:B------:R-:W-:Y:S02]  /*0a40*/  PRMT R91, R41, 0x7632, R91 ;  /* 0x00007632295b7816 */ /* 0x000fe4000000005b */
[C---:B------:R-:W-:Y:S02]  /*0a50*/  SHF.L.U32 R77, R42.reuse, 0x10, RZ ;  /* 0x000000102a4d7819 */ /* 0x040fe400000006ff */
[----:B------:R-:W-:Y:S02]  /*0a60*/  PRMT R92, R42, 0x7632, R92 ;  /* 0x000076322a5c7816 */ /* 0x000fe4000000005c */
[C---:B------:R-:W-:Y:S02]  /*0a70*/  SHF.L.U32 R97, R43.reuse, 0x10, RZ ;  /* 0x000000102b617819 */ /* 0x040fe400000006ff */
[----:B------:R-:W-:Y:S02]  /*0a80*/  PRMT R89, R43, 0x7632, R89 ;  /* 0x000076322b597816 */ /* 0x000fe40000000059 */
[----:B------:R-:W-:Y:S01]  /*0a90*/  FSETP.GTU.FTZ.AND P4, PT, R67, 20, PT ;  /* 0x41a000004300780b */ /* 0x000fe20003f9c000 */
[----:B------:R-:W-:Y:S04]  /*0aa0*/  STS.128 [R35], R4 ;  /* 0x0000000423007388 */ /* 0x000fe80000000c00 */
[----:B------:R0:W-:Y:S01]  /*0ab0*/  STS.128 [R35+0x200], R68 ;  /* 0x0002004423007388 */ /* 0x0001e20000000c00 */
[----:B------:R-:W-:-:S03]  /*0ac0*/  NOP ;  /* 0x0000000000007918 */ /* 0x000fc60000000000 */
[----:B------:R-:W1:Y:S04]  /*0ad0*/  LDS.128 R12, [R38] ;  /* 0x00000000260c7984 */ /* 0x000e680000000c00 */
[----:B------:R-:W2:Y:S01]  /*0ae0*/  LDS.128 R4, [R38+0x10] ;  /* 0x0000100026047984 */ /* 0x000ea20000000c00 */
[----:B0-----:R-:W-:Y:S01]  /*0af0*/  SHF.L.U32 R69, R40, 0x10, RZ ;  /* 0x0000001028457819 */ /* 0x001fe200000006ff */
[--C-:B------:R-:W-:Y:S01]  /*0b00*/  FADD.FTZ R68, R45, R18.reuse ;  /* 0x000000122d447221 */ /* 0x100fe20000010000 */
[----:B------:R-:W-:Y:S01]  /*0b10*/  SHF.L.U32 R71, R44, 0x10, RZ ;  /* 0x000000102c477819 */ /* 0x000fe200000006ff */
[--C-:B------:R-:W-:Y:S02]  /*0b20*/  FADD.FTZ R70, R51, R18.reuse ;  /* 0x0000001233467221 */ /* 0x100fe40000010000 */
[--C-:B------:R-:W-:Y:S01]  /*0b30*/  FADD.FTZ R69, R69, R18.reuse ;  /* 0x0000001245457221 */ /* 0x100fe20000010000 */
[----:B------:R-:W-:Y:S01]  /*0b40*/  FSETP.GTU.FTZ.AND P0, PT, R68, 20, PT ;  /* 0x41a000004400780b */ /* 0x000fe20003f1c000 */
[----:B------:R-:W-:Y:S01]  /*0b50*/  FADD.FTZ R71, R71, R18 ;  /* 0x0000001247477221 */ /* 0x000fe20000010000 */
[----:B------:R-:W-:-:S02]  /*0b60*/  FSETP.GTU.FTZ.AND P3, PT, R70, 20, PT ;  /* 0x41a000004600780b */ /* 0x000fc40003f7c000 */
[----:B------:R-:W-:Y:S02]  /*0b70*/  FSETP.GTU.FTZ.AND P2, PT, R69, 20, PT ;  /* 0x41a000004500780b */ /* 0x000fe40003f5c000 */
[----:B------:R-:W-:Y:S02]  /*0b80*/  FSETP.GTU.FTZ.AND P5, PT, R71, 20, PT ;  /* 0x41a000004700780b */ /* 0x000fe40003fbc000 */
[----:B-1----:R-:W-:Y:S02]  /*0b90*/  SHF.L.U32 R65, R14, 0x10, RZ ;  /* 0x000000100e417819 */ /* 0x002fe400000006ff */
[----:B------:R-:W-:Y:S02]  /*0ba0*/  SHF.L.U32 R66, R15, 0x10, RZ ;  /* 0x000000100f427819 */ /* 0x000fe400000006ff */
[----:B--2---:R-:W-:Y:S02]  /*0bb0*/  SHF.L.U32 R72, R4, 0x10, RZ ;  /* 0x0000001004487819 */ /* 0x004fe400000006ff */
[----:B------:R-:W-:-:S02]  /*0bc0*/  SHF.L.U32 R74, R5, 0x10, RZ ;  /* 0x00000010054a7819 */ /* 0x000fc400000006ff */
[----:B------:R-:W-:Y:S02]  /*0bd0*/  SHF.L.U32 R73, R6, 0x10, RZ ;  /* 0x0000001006497819 */ /* 0x000fe400000006ff */
[----:B------:R-:W-:Y:S02]  /*0be0*/  SHF.L.U32 R76, R7, 0x10, RZ ;  /* 0x00000010074c7819 */ /* 0x000fe400000006ff */
[C---:B------:R-:W-:Y:S02]  /*0bf0*/  SHF.L.U32 R0, R12.reuse, 0x10, RZ ;  /* 0x000000100c007819 */ /* 0x040fe400000006ff */
[----:B------:R-:W-:Y:S02]  /*0c00*/  PRMT R83, R12, 0x7632, R83 ;  /* 0x000076320c537816 */ /* 0x000fe40000000053 */
[C---:B------:R-:W-:Y:S02]  /*0c10*/  SHF.L.U32 R64, R13.reuse, 0x10, RZ ;  /* 0x000000100d407819 */ /* 0x040fe400000006ff */
[----:B------:R-:W-:-:S02]  /*0c20*/  PRMT R93, R13, 0x7632, R93 ;  /* 0x000076320d5d7816 */ /* 0x000fc4000000005d */
[----:B------:R-:W-:Y:S02]  /*0c30*/  PRMT R14, R14, 0x7632, R14 ;  /* 0x000076320e0e7816 */ /* 0x000fe4000000000e */
[----:B------:R-:W-:Y:S02]  /*0c40*/  PRMT R15, R15, 0x7632, R15 ;  /* 0x000076320f0f7816 */ /* 0x000fe4000000000f */
[----:B------:R-:W-:Y:S02]  /*0c50*/  PRMT R4, R4, 0x7632, R4 ;  /* 0x0000763204047816 */ /* 0x000fe40000000004 */
[----:B------:R-:W-:Y:S02]  /*0c60*/  PRMT R5, R5, 0x7632, R5 ;  /* 0x0000763205057816 */ /* 0x000fe40000000005 */
[----:B------:R-:W-:Y:S02]  /*0c70*/  PRMT R6, R6, 0x7632, R6 ;  /* 0x0000763206067816 */ /* 0x000fe40000000006 */
        /* <DEDUP_REMOVED lines=15> */
[----:B------:R-:W-:-:S03]  /*0d70*/  @P1 MOV R39, 0x7f800000 ;  /* 0x7f80000000271802 */ /* 0x000fc60000000f00 */
        /* <DEDUP_REMOVED lines=16> */
.L_x_7543:
[----:B------:R-:W-:Y:S05]  /*0e80*/  BSYNC.RECONVERGENT B0 ;  /* 0x0000000000007941 */ /* 0x000fea0003800200 */
.L_x_7542:
        /* <DEDUP_REMOVED lines=39> */
.L_x_7545:
[----:B------:R-:W-:Y:S05]  /*1100*/  BSYNC.RECONVERGENT B0 ;  /* 0x0000000000007941 */ /* 0x000fea0003800200 */
.L_x_7544:
        /* <DEDUP_REMOVED lines=39> */
.L_x_7547:
[----:B------:R-:W-:Y:S05]  /*1380*/  BSYNC.RECONVERGENT B0 ;  /* 0x0000000000007941 */ /* 0x000fea0003800200 */
.L_x_7546:
        /* <DEDUP_REMOVED lines=38> */
.L_x_7549:
[----:B------:R-:W-:Y:S05]  /*15f0*/  BSYNC.RECONVERGENT B0 ;  /* 0x0000000000007941 */ /* 0x000fea0003800200 */
.L_x_7548:
        /* <DEDUP_REMOVED lines=39> */
.L_x_7551:
[----:B------:R-:W-:Y:S05]  /*1870*/  BSYNC.RECONVERGENT B0 ;  /* 0x0000000000007941 */ /* 0x000fea0003800200 */
.L_x_7550:
[----:B------:R-:W-:Y:S01]  /*1880*/  BSSY.RECONVERGENT B0, `(.L_x_7552) ;  /* 0x0000027000007945 */ /* 0x000fe20003800200 */
[----:B------:R-:W-:Y:S01]  /*1890*/  SHF.L.U32 R97, R96, 0x10, RZ ;  /* 0x0000001060617819 */ /* 0x000fe200000006ff */
[----:B------:R-:W-:Y:S01]  /*18a0*/  FADD.FTZ R81, R95, R18 ;  /* 0x000000125f517221 */ /* 0x000fe20000010000 */
[----:B------:R-:W-:Y:S01]  /*18b0*/  FSETP.GTU.FTZ.AND P4, PT, R84, 20, PT ;  /* 0x41a000005400780b */ /* 0x000fe20003f9c000 */
        /* <DEDUP_REMOVED lines=35> */
.L_x_7553:
[----:B------:R-:W-:Y:S05]  /*1af0*/  BSYNC.RECONVERGENT B0 ;  /* 0x0000000000007941 */ /* 0x000fea0003800200 */
.L_x_7552:
[----:B------:R-:W-:Y:S01]  /*1b00*/  FFMA.FTZ R13, R83, R82, R96 ;  /* 0x00000052530d7223 */ /* 0x000fe20000010060 */
[----:B------:R-:W-:Y:S01]  /*1b10*/  BSSY.RECONVERGENT B0, `(.L_x_7554) ;  /* 0x0000026000007945 */ /* 0x000fe20003800200 */
[----:B------:R-:W-:Y:S01]  /*1b20*/  SHF.L.U32 R95, R91, 0x10, RZ ;  /* 0x000000105b5f7819 */ /* 0x000fe200000006ff */
        /* <DEDUP_REMOVED lines=36> */
.L_x_7555:
[----:B------:R-:W-:Y:S05]  /*1d70*/  BSYNC.RECONVERGENT B0 ;  /* 0x0000000000007941 */ /* 0x000fea0003800200 */
.L_x_7554:
[----:B------:R-:W-:Y:S01]  /*1d80*/  FFMA.FTZ R96, R93, R86, R96 ;  /* 0x000000565d607223 */ /* 0x000fe20000010060 */
[----:B------:R-:W-:Y:S01]  /*1d90*/  BSSY.RECONVERGENT B0, `(.L_x_7556) ;  /* 0x0000026000007945 */ /* 0x000fe20003800200 */
[----:B------:R-:W-:Y:S01]  /*1da0*/  SHF.L.U32 R94, R87, 0x10, RZ ;  /* 0x00000010575e7819 */ /* 0x000fe200000006ff */
[----:B------:R-:W-:Y:S01]  /*1db0*/  FADD.FTZ R87, R95, R18 ;  /* 0x000000125f577221 */ /* 0x000fe20000010000 */
        /* <DEDUP_REMOVED lines=35> */
.L_x_7557:
[----:B------:R-:W-:Y:S05]  /*1ff0*/  BSYNC.RECONVERGENT B0 ;  /* 0x0000000000007941 */ /* 0x000fea0003800200 */
.L_x_7556:
        /* <DEDUP_REMOVED lines=39> */
.L_x_7559:
[----:B------:R-:W-:Y:S05]  /*2270*/  BSYNC.RECONVERGENT B0 ;  /* 0x0000000000007941 */ /* 0x000fea0003800200 */
.L_x_7558:
[----:B------:R-:W-:Y:S01]  /*2280*/  FFMA.FTZ R13, R89, R90, R100 ;  /* 0x0000005a590d7223 */ /* 0x000fe20000010064 */
[----:B------:R-:W-:Y:S01]  /*2290*/  BSSY.RECONVERGENT B0, `(.L_x_7560) ;  /* 0x0000026000007945 */ /* 0x000fe20003800200 */
        /* <DEDUP_REMOVED lines=37> */
.L_x_7561:
[----:B------:R-:W-:Y:S05]  /*24f0*/  BSYNC.RECONVERGENT B0 ;  /* 0x0000000000007941 */ /* 0x000fea0003800200 */
.L_x_7560:
        /* <DEDUP_REMOVED lines=39> */
.L_x_7563:
[----:B------:R-:W-:Y:S05]  /*2770*/  BSYNC.RECONVERGENT B0 ;  /* 0x0000000000007941 */ /* 0x000fea0003800200 */
.L_x_7562:
        /* <DEDUP_REMOVED lines=32> */
.L_x_7565:
[----:B------:R-:W-:Y:S05]  /*2980*/  BSYNC.RECONVERGENT B0 ;  /* 0x0000000000007941 */ /* 0x000fea0003800200 */
.L_x_7564:
        /* <DEDUP_REMOVED lines=32> */
.L_x_7567:
[----:B------:R-:W-:Y:S05]  /*2b90*/  BSYNC.RECONVERGENT B0 ;  /* 0x0000000000007941 */ /* 0x000fea0003800200 */
.L_x_7566:
        /* <DEDUP_REMOVED lines=32> */
.L_x_7569:
[----:B------:R-:W-:Y:S05]  /*2da0*/  BSYNC.RECONVERGENT B0 ;  /* 0x0000000000007941 */ /* 0x000fea0003800200 */
.L_x_7568:
        /* <DEDUP_REMOVED lines=32> */
.L_x_7571:
[----:B------:R-:W-:Y:S05]  /*2fb0*/  BSYNC.RECONVERGENT B0 ;  /* 0x0000000000007941 */ /* 0x000fea0003800200 */
.L_x_7570:
        /* <DEDUP_REMOVED lines=32> */
.L_x_7573:
[----:B------:R-:W-:Y:S05]  /*31c0*/  BSYNC.RECONVERGENT B0 ;  /* 0x0000000000007941 */ /* 0x000fea0003800200 */
.L_x_7572:
[----:B------:R-:W0:Y:S01]  /*31d0*/  LDCU UR7, c[0x0][0x38c] ;  /* 0x00007180ff0777ac */ /* 0x000e220008000800 */
[----:B------:R-:W-:Y:S01]  /*31e0*/  FFMA.FTZ R12, R103, R96, R12 ;  /* 0x00000060670c7223 */ /* 0x000fe2000001000c */
[----:B------:R-:W-:Y:S01]  /*31f0*/  SHF.L.U32 R117, R6, 0x10, RZ ;  /* 0x0000001006757819 */ /* 0x000fe200000006ff */
[-C--:B------:R-:W-:Y:S01]  /*3200*/  FMUL.FTZ R107, R66, R17.reuse ;  /* 0x00000011426b7220 */ /* 0x080fe20000410000 */
[----:B------:R-:W-:Y:S01]  /*3210*/  SHF.L.U32 R118, R7, 0x10, RZ ;  /* 0x0000001007767819 */ /* 0x000fe200000006ff */
[C---:B------:R-:W-:Y:S01]  /*3220*/  FFMA.FTZ R12, R73.reuse, R62, R12 ;  /* 0x0000003e490c7223 */ /* 0x040fe2000001000c */
[-C--:B------:R-:W-:Y:S01]  /*3230*/  FMUL.FTZ R104, R72, R17.reuse ;  /* 0x0000001148687220 */ /* 0x080fe20000410000 */
[-C--:B------:R-:W-:Y:S01]  /*3240*/  FMUL.FTZ R105, R74, R17.reuse ;  /* 0x000000114a697220 */ /* 0x080fe20000410000 */
[-C--:B------:R-:W-:Y:S01]  /*3250*/  FMUL.FTZ R106, R73, R17.reuse ;  /* 0x00000011496a7220 */ /* 0x080fe20000410000 */
[----:B------:R-:W-:Y:S01]  /*3260*/  FFMA.FTZ R3, R117, R98, R12 ;  /* 0x0000006275037223 */ /* 0x000fe2000001000c */
[CC--:B------:R-:W-:Y:S01]  /*3270*/  FMUL.FTZ R108, R76.reuse, R17.reuse ;  /* 0x000000114c6c7220 */ /* 0x0c0fe20000410000 */
        /* <DEDUP_REMOVED lines=42> */
[----:B------:R-:W-:Y:S01]  /*3520*/  MOV R137, R26 ;  /* 0x0000001a00897202 */ /* 0x000fe20000000f00 */
[----:B------:R-:W0:Y:S01]  /*3530*/  LDCU UR11, c[0x0][0x394] ;  /* 0x00007280ff0b77ac */ /* 0x000e220008000800 */
[----:B------:R-:W-:Y:S01]  /*3540*/  MOV R136, R27 ;  /* 0x0000001b00887202 */ /* 0x000fe20000000f00 */
[----:B------:R-:W4:Y:S01]  /*3550*/  LDC R186, c[0x0][0x394] ;  /* 0x0000e500ffba7b82 */ /* 0x000f220000000800 */
[----:B------:R-:W-:Y:S01]  /*3560*/  MOV R139, R19 ;  /* 0x00000013008b7202 */ /* 0x000fe20000000f00 */
[----:B------:R-:W-:Y:S01]  /*3570*/  ULOP3.LUT UR6, UR6, 0x400, URZ, 0xc0, !UPT ;  /* 0x0000040006067892 */ /* 0x000fe2000f8ec0ff */
[----:B------:R-:W-:-:S02]  /*3580*/  MOV R138, R20 ;  /* 0x00000014008a7202 */ /* 0x000fc40000000f00 */
[----:B------:R-:W-:Y:S02]  /*3590*/  MOV R141, R21 ;  /* 0x00000015008d7202 */ /* 0x000fe40000000f00 */
[----:B------:R-:W-:Y:S02]  /*35a0*/  MOV R140, R22 ;  /* 0x00000016008c7202 */ /* 0x000fe40000000f00 */
[----:B------:R-:W-:Y:S02]  /*35b0*/  MOV R142, R33 ;  /* 0x00000021008e7202 */ /* 0x000fe40000000f00 */
[----:B------:R-:W-:Y:S02]  /*35c0*/  ISETP.EQ.AND P0, PT, R24, RZ, !P0 ;  /* 0x000000ff1800720c */ /* 0x000fe40004702270 */
[----:B-1----:R-:W-:Y:S02]  /*35d0*/  SHF.L.U64.HI R5, R4, 0x2, R5 ;  /* 0x0000000204057819 */ /* 0x002fe40000010205 */
[----:B--2---:R-:W-:-:S02]  /*35e0*/  SHF.L.U64.HI R7, R6, 0x2, R7 ;  /* 0x0000000206077819 */ /* 0x004fc40000010207 */
[----:B---3--:R-:W-:Y:S02]  /*35f0*/  SHF.L.U64.HI R13, R12, 0x2, R13 ;  /* 0x000000020c0d7819 */ /* 0x008fe4000001020d */
[----:B------:R-:W-:Y:S02]  /*3600*/  MOV R143, UR4 ;  /* 0x00000004008f7c02 */ /* 0x000fe40008000f00 */
[----:B0-----:R-:W-:-:S07]  /*3610*/  MOV R145, UR5 ;  /* 0x0000000500917c02 */ /* 0x001fce0008000f00 */
.L_x_7580:
[----:B------:R-:W-:Y:S02]  /*3620*/  MOV R2, R137 ;  /* 0x0000008900027202 */ /* 0x000fe40000000f00 */
[----:B------:R-:W-:Y:S02]  /*3630*/  MOV R3, R136 ;  /* 0x0000008800037202 */ /* 0x000fe40000000f00 */
[----:B------:R-:W-:-:S03]  /*3640*/  MOV R14, R141 ;  /* 0x0000008d000e7202 */ /* 0x000fc60000000f00 */
[----:B------:R0:W2:Y:S01]  /*3650*/  LDG.E R144, desc[UR16][R2.64] ;  /* 0x0000001002907981 */ /* 0x0000a2000c1e1900 */
        /* <DEDUP_REMOVED lines=24> */
[----:B---3--:R-:W-:Y:S01]  /*37e0*/  FMUL.FTZ R14, R153, R14 ;  /* 0x0000000e990e7220 */ /* 0x008fe20000410000 */
[C---:B------:R-:W-:Y:S01]  /*37f0*/  FMUL.FTZ R154, R156.reuse, R77 ;  /* 0x0000004d9c9a7220 */ /* 0x040fe20000410000 */
[C---:B------:R-:W-:Y:S01]  /*3800*/  FMUL.FTZ R153, R156.reuse, R85 ;  /* 0x000000559c997220 */ /* 0x040fe20000410000 */
[C---:B------:R-:W-:Y:S01]  /*3810*/  FMUL.FTZ R161, R156.reuse, R100 ;  /* 0x000000649ca17220 */ /* 0x040fe20000410000 */
        /* <DEDUP_REMOVED lines=38> */
[----:B------:R2:W3:Y:S01]  /*3a80*/  LDS R178, [R142+UR6+0x668] ;  /* 0x000668068eb27984 */ /* 0x0004e20008000800 */
[----:B------:R-:W-:Y:S05]  /*3a90*/  BRA `(.L_x_7577) ;  /* 0x0000000000047947 */ /* 0x000fea0003800000 */
.L_x_7576:
[----:B------:R0:W1:Y:S02]  /*3aa0*/  LDS R178, [R182+0xe6c] ;  /* 0x000e6c00b6b27984 */ /* 0x0000640000000800 */
.L_x_7577:
[----:B------:R-:W-:Y:S05]  /*3ab0*/  BSYNC.RECONVERGENT B0 ;  /* 0x0000000000007941 */ /* 0x000fea0003800200 */
.L_x_7575:
        /* <DEDUP_REMOVED lines=15> */
[----:B------:R-:W-:-:S02]  /*3bb0*/  ISETP.NE.AND P4, PT, R56, RZ, PT ;  /* 0x000000ff3800720c */ /* 0x000fc40003f85270 */
[C---:B------:R-:W-:Y:S01]  /*3bc0*/  FMUL.FTZ R180, R154.reuse, R15 ;  /* 0x0000000f9ab47220 */ /* 0x040fe20000410000 */
[----:B------:R-:W-:-:S03]  /*3bd0*/  FFMA.FTZ R14, R154, R14, R173 ;  /* 0x0000000e9a0e7223 */ /* 0x000fc600000100ad */
[C---:B------:R-:W-:Y:S01]  /*3be0*/  FMUL.FTZ R15, R157.reuse, R180 ;  /* 0x000000b49d0f7220 */ /* 0x040fe20000410000 */
[----:B------:R-:W-:-:S03]  /*3bf0*/  FFMA.FTZ R14, R157, R14, R172 ;  /* 0x0000000e9d0e7223 */ /* 0x000fc600000100ac */
[C---:B-----5:R-:W-:Y:S01]  /*3c00*/  FMUL.FTZ R2, R160.reuse, R15 ;  /* 0x0000000fa0027220 */ /* 0x060fe20000410000 */
[----:B------:R-:W-:Y:S02]  /*3c10*/  FFMA.FTZ R14, R160, R14, R171 ;  /* 0x0000000ea00e7223 */ /* 0x000fe400000100ab */
[----:B------:R-:W1:Y:S01]  /*3c20*/  @!P4 S2R R202, SR_CgaCtaId ;  /* 0x0000000000cac919 */ /* 0x000e620000008800 */
        /* <DEDUP_REMOVED lines=26> */
[----:B------:R-:W-:Y:S01]  /*3dd0*/  FMUL.FTZ R15, R149, R2 ;  /* 0x00000002950f7220 */ /* 0x000fe20000410000 */
[C---:B------:R-:W-:Y:S01]  /*3de0*/  FMUL.FTZ R3, R147.reuse, R180 ;  /* 0x000000b493037220 */ /* 0x040fe20000410000 */
[----:B------:R-:W-:Y:S01]  /*3df0*/  FFMA.FTZ R180, R147, R181, R162 ;  /* 0x000000b593b47223 */ /* 0x000fe200000100a2 */
[----:B------:R-:W-:Y:S01]  /*3e00*/  FFMA.FTZ R14, R151, R14, R128 ;  /* 0x0000000e970e7223 */ /* 0x000fe20000010080 */
[----:B------:R-:W-:Y:S02]  /*3e10*/  FMUL.FTZ R2, R150, R15 ;  /* 0x0000000f96027220 */ /* 0x000fe40000410000 */
[----:B------:R-:W3:Y:S01]  /*3e20*/  SHFL.DOWN PT, R188, R3, 0x1, 0x1f ;  /* 0x08201f0003bc7f89 */ /* 0x000ee200000e0000 */
[----:B------:R-:W-:Y:S01]  /*3e30*/  FFMA.FTZ R14, R160, R14, R129 ;  /* 0x0000000ea00e7223 */ /* 0x000fe20000010081 */
[----:B------:R-:W-:-:S02]  /*3e40*/  FMUL.FTZ R15, R159, R2 ;  /* 0x000000029f0f7220 */ /* 0x000fc40000410000 */
[----:B------:R-:W5:Y:S01]  /*3e50*/  SHFL.DOWN PT, R185, R180, 0x1, 0x1f ;  /* 0x08201f00b4b97f89 */ /* 0x000f6200000e0000 */
        /* <DEDUP_REMOVED lines=10> */
[----:B---3--:R-:W-:-:S03]  /*3f00*/  @P1 FMUL.FTZ R183, R188, R3 ;  /* 0x00000003bcb71220 */ /* 0x008fc60000410000 */
[----:B------:R-:W3:Y:S01]  /*3f10*/  SHFL.UP PT, R14, R181, 0x1, RZ ;  /* 0x04200000b50e7989 */ /* 0x000ee200000e00ff */
[----:B------:R-:W-:Y:S01]  /*3f20*/  FMUL.FTZ R15, R157, R2 ;  /* 0x000000029d0f7220 */ /* 0x000fe20000410000 */
[----:B-----5:R-:W-:Y:S01]  /*3f30*/  @P1 FFMA.FTZ R180, R3, R185, R180 ;  /* 0x000000b903b41223 */ /* 0x020fe200000100b4 */
[----:B------:R-:W-:Y:S02]  /*3f40*/  @P1 MOV R3, R183 ;  /* 0x000000b700031202 */ /* 0x000fe40000000f00 */
[----:B------:R-:W-:Y:S01]  /*3f50*/  FMUL.FTZ R2, R154, R15 ;  /* 0x0000000f9a027220 */ /* 0x000fe20000410000 */
[----:B------:R-:W-:Y:S01]  /*3f60*/  ISETP.GE.AND P1, PT, R56, 0x1, PT ;  /* 0x000000013800780c */ /* 0x000fe20003f26270 */
[----:B------:R-:W5:Y:S02]  /*3f70*/  SHFL.DOWN PT, R185, R180, 0x2, 0x1f ;  /* 0x08401f00b4b97f89 */ /* 0x000f6400000e0000 */
[----:B------:R-:W-:Y:S02]  /*3f80*/  FMUL.FTZ R15, R153, R2 ;  /* 0x00000002990f7220 */ /* 0x000fe40000410000 */
[----:B------:R-:W4:Y:S02]  /*3f90*/  SHFL.DOWN PT, R188, R3, 0x2, 0x1f ;  /* 0x08401f0003bc7f89 */ /* 0x000f2400000e0000 */
[----:B------:R-:W-:-:S04]  /*3fa0*/  FMUL.FTZ R2, R156, R15 ;  /* 0x0000000f9c027220 */ /* 0x000fc80000410000 */
[----:B------:R-:W-:-:S05]  /*3fb0*/  FMUL.FTZ R2, R161, R2 ;  /* 0x00000002a1027220 */ /* 0x000fca0000410000 */
[----:B------:R-:W0:Y:S01]  /*3fc0*/  SHFL.UP PT, R15, R2, 0x1, RZ ;  /* 0x04200000020f7989 */ /* 0x000e2200000e00ff */
[----:B---3--:R-:W-:-:S05]  /*3fd0*/  FFMA.FTZ R14, R2, R14, R181 ;  /* 0x0000000e020e7223 */ /* 0x008fca00000100b5 */
[----:B------:R-:W-:Y:S01]  /*3fe0*/  FSEL R181, R181, R14, !P1 ;  /* 0x0000000eb5b57208 */ /* 0x000fe20004800000 */
[----:B-----5:R-:W-:-:S04]  /*3ff0*/  @!P3 FFMA.FTZ R180, R3, R185, R180 ;  /* 0x000000b903b4b223 */ /* 0x020fc800000100b4 */
[----:B------:R-:W3:Y:S01]  /*4000*/  SHFL.UP PT, R14, R181, 0x2, RZ ;  /* 0x04400000b50e7989 */ /* 0x000ee200000e00ff */
[----:B----4-:R-:W-:-:S03]  /*4010*/  @!P3 FMUL.FTZ R183, R3, R188 ;  /* 0x000000bc03b7b220 */ /* 0x010fc60000410000 */
[----:B------:R-:W4:Y:S02]  /*4020*/  SHFL.DOWN PT, R187, R180, 0x4, 0x1f ;  /* 0x08801f00b4bb7f89 */ /* 0x000f2400000e0000 */
[----:B------:R-:W-:Y:S02]  /*4030*/  @!P3 MOV R3, R183 ;  /* 0x000000b70003b202 */ /* 0x000fe40000000f00 */
[----:B------:R-:W-:-:S03]  /*4040*/  ISETP.GT.U32.AND P3, PT, R184, 0x1b, PT ;  /* 0x0000001bb800780c */ /* 0x000fc60003f64070 */
[----:B------:R-:W5:Y:S01]  /*4050*/  SHFL.DOWN PT, R188, R3, 0x4, 0x1f ;  /* 0x08801f0003bc7f89 */ /* 0x000f6200000e0000 */
[----:B0-----:R-:W-:Y:S01]  /*4060*/  @P1 FMUL.FTZ R2, R2, R15 ;  /* 0x0000000f02021220 */ /* 0x001fe20000410000 */
[----:B------:R-:W-:-:S04]  /*4070*/  ISETP.GE.AND P1, PT, R56, 0x2, PT ;  /* 0x000000023800780c */ /* 0x000fc80003f26270 */
[----:B------:R-:W0:Y:S01]  /*4080*/  SHFL.UP PT, R15, R2, 0x2, RZ ;  /* 0x04400000020f7989 */ /* 0x000e2200000e00ff */
[----:B---3--:R-:W-:-:S03]  /*4090*/  FFMA.FTZ R14, R2, R14, R181 ;  /* 0x0000000e020e7223 */ /* 0x008fc600000100b5 */
[----:B----4-:R-:W-:Y:S02]  /*40a0*/  @!P3 FFMA.FTZ R180, R3, R187, R180 ;  /* 0x000000bb03b4b223 */ /* 0x010fe400000100b4 */
[----:B------:R-:W-:Y:S01]  /*40b0*/  FSEL R183, R181, R14, !P1 ;  /* 0x0000000eb5b77208 */ /* 0x000fe20004800000 */
[----:B------:R-:W-:Y:S02]  /*40c0*/  HFMA2 R14, -RZ, RZ, 1.875, 0 ;  /* 0x3f800000ff0e7431 */ /* 0x000fe400000001ff */
[----:B------:R-:W3:Y:S01]  /*40d0*/  SHFL.DOWN PT, R187, R180, 0x8, 0x1f ;  /* 0x09001f00b4bb7f89 */ /* 0x000ee200000e0000 */
[----:B-----5:R-:W-:-:S05]  /*40e0*/  @!P3 FMUL.FTZ R185, R3, R188 ;  /* 0x000000bc03b9b220 */ /* 0x020fca0000410000 */
[----:B------:R-:W-:Y:S01]  /*40f0*/  @!P3 MOV R3, R185 ;  /* 0x000000b90003b202 */ /* 0x000fe20000000f00 */
[----:B0-----:R-:W-:Y:S01]  /*4100*/  @P1 FMUL.FTZ R2, R2, R15 ;  /* 0x0000000f02021220 */ /* 0x001fe20000410000 */
[----:B------:R-:W0:Y:S01]  /*4110*/  SHFL.UP PT, R185, R183, 0x4, RZ ;  /* 0x04800000b7b97989 */ /* 0x000e2200000e00ff */
[----:B------:R-:W-:Y:S02]  /*4120*/  ISETP.GT.U32.AND P3, PT, R184, 0x17, PT ;  /* 0x00000017b800780c */ /* 0x000fe40003f64070 */
[----:B------:R-:W-:Y:S01]  /*4130*/  ISETP.GE.AND P1, PT, R56, 0x4, PT ;  /* 0x000000043800780c */ /* 0x000fe20003f26270 */
[----:B------:R-:W4:Y:S01]  /*4140*/  SHFL.DOWN PT, R190, R3, 0x8, 0x1f ;  /* 0x09001f0003be7f89 */ /* 0x000f2200000e0000 */
[----:B------:R-:W-:-:S03]  /*4150*/  MOV R15, RZ ;  /* 0x000000ff000f7202 */ /* 0x000fc60000000f00 */
[----:B------:R-:W5:Y:S04]  /*4160*/  SHFL.UP PT, R181, R2, 0x4, RZ ;  /* 0x0480000002b57989 */ /* 0x000f6800000e00ff */
[----:B------:R-:W-:Y:S02]  /*4170*/  @P0 LDS.64 R14, [R135] ;  /* 0x00000000870e0984 */ /* 0x000fe40000000a00 */
[----:B---3--:R-:W-:-:S05]  /*4180*/  @!P3 FFMA.FTZ R180, R3, R187, R180 ;  /* 0x000000bb03b4b223 */ /* 0x008fca00000100b4 */
[----:B------:R-:W3:Y:S01]  /*4190*/  SHFL.DOWN PT, R189, R180, 0x10, 0x1f ;  /* 0x0a001f00b4bd7f89 */ /* 0x000ee200000e0000 */
[----:B0-----:R-:W-:Y:S01]  /*41a0*/  FFMA.FTZ R188, R2, R185, R183 ;  /* 0x000000b902bc7223 */ /* 0x001fe200000100b7 */
[----:B----4-:R-:W-:-:S04]  /*41b0*/  @!P3 FMUL.FTZ R185, R3, R190 ;  /* 0x000000be03b9b220 */ /* 0x010fc80000410000 */
[----:B------:R-:W-:Y:S01]  /*41c0*/  FSEL R183, R183, R188, !P1 ;  /* 0x000000bcb7b77208 */ /* 0x000fe20004800000 */
[----:B-----5:R-:W-:Y:S01]  /*41d0*/  @P1 FMUL.FTZ R2, R2, R181 ;  /* 0x000000b502021220 */ /* 0x020fe20000410000 */
[----:B------:R-:W-:-:S03]  /*41e0*/  @!P3 MOV R3, R185 ;  /* 0x000000b90003b202 */ /* 0x000fc60000000f00 */
[----:B------:R-:W0:Y:S01]  /*41f0*/  SHFL.UP PT, R185, R183, 0x8, RZ ;  /* 0x05000000b7b97989 */ /* 0x000e2200000e00ff */
[----:B------:R-:W-:Y:S02]  /*4200*/  ISETP.GT.U32.AND P3, PT, R184, 0xf, PT ;  /* 0x0000000fb800780c */ /* 0x000fe40003f64070 */
[----:B------:R-:W-:Y:S01]  /*4210*/  ISETP.GE.AND P1, PT, R56, 0x8, PT ;  /* 0x000000083800780c */ /* 0x000fe20003f26270 */
[----:B------:R-:W4:Y:S04]  /*4220*/  SHFL.DOWN PT, R190, R3, 0x10, 0x1f ;  /* 0x0a001f0003be7f89 */ /* 0x000f2800000e0000 */
[----:B------:R-:W5:Y:S06]  /*4230*/  SHFL.UP PT, R181, R2, 0x8, RZ ;  /* 0x0500000002b57989 */ /* 0x000f6c00000e00ff */
[C---:B---3--:R-:W-:Y:S01]  /*4240*/  @!P3 FFMA.FTZ R180, R3.reuse, R189, R180 ;  /* 0x000000bd03b4b223 */ /* 0x048fe200000100b4 */
[----:B------:R-:W-:Y:S01]  /*4250*/  SHFL.IDX PT, R192, R15, RZ, 0x1f ;  /* 0x00001fff0fc07589 */ /* 0x000fe200000e0000 */
[----:B0-----:R-:W-:Y:S01]  /*4260*/  FFMA.FTZ R188, R2, R185, R183 ;  /* 0x000000b902bc7223 */ /* 0x001fe200000100b7 */
[----:B----4-:R-:W-:-:S04]  /*4270*/  @!P3 FMUL.FTZ R187, R3, R190 ;  /* 0x000000be03bbb220 */ /* 0x010fc80000410000 */
[----:B------:R-:W-:Y:S01]  /*4280*/  FSEL R185, R183, R188, !P1 ;  /* 0x000000bcb7b97208 */ /* 0x000fe20004800000 */
[----:B------:R-:W-:Y:S01]  /*4290*/  SHFL.DOWN PT, R190, R180, 0x1, 0x1f ;  /* 0x08201f00b4be7f89 */ /* 0x000fe200000e0000 */
[----:B-----5:R-:W-:Y:S01]  /*42a0*/  @P1 FMUL.FTZ R2, R2, R181 ;  /* 0x000000b502021220 */ /* 0x020fe20000410000 */
[----:B------:R-:W-:Y:S02]  /*42b0*/  @!P3 MOV R3, R187 ;  /* 0x000000bb0003b202 */ /* 0x000fe40000000f00 */
[----:B------:R-:W0:Y:S01]  /*42c0*/  SHFL.UP PT, R183, R185, 0x10, RZ ;  /* 0x06000000b9b77989 */ /* 0x000e2200000e00ff */
[----:B------:R-:W-:Y:S02]  /*42d0*/  ISETP.NE.AND P3, PT, R24, 0x1f, PT ;  /* 0x0000001f1800780c */ /* 0x000fe40003f65270 */
[----:B------:R-:W-:Y:S01]  /*42e0*/  ISETP.GE.AND P1, PT, R56, 0x10, PT ;  /* 0x000000103800780c */ /* 0x000fe20003f26270 */
[----:B------:R-:W3:Y:S04]  /*42f0*/  SHFL.DOWN PT, R187, R3, 0x1, 0x1f ;  /* 0x08201f0003bb7f89 */ /* 0x000ee800000e0000 */
[----:B------:R-:W4:Y:S04]  /*4300*/  SHFL.UP PT, R181, R2, 0x10, RZ ;  /* 0x0600000002b57989 */ /* 0x000f2800000e00ff */
[----:B------:R-:W-:Y:S04]  /*4310*/  SHFL.IDX PT, R180, R180, RZ, 0x1f ;  /* 0x00001fffb4b47589 */ /* 0x000fe800000e0000 */
[----:B------:R-:W5:Y:S01]  /*4320*/  SHFL.IDX PT, R3, R3, RZ, 0x1f ;  /* 0x00001fff03037589 */ /* 0x000f6200000e0000 */
[----:B0-----:R-:W-:Y:S01]  /*4330*/  FFMA.FTZ R188, R2, R183, R185 ;  /* 0x000000b702bc7223 */ /* 0x001fe200000100b9 */
[----:B---3--:R-:W-:-:S04]  /*4340*/  @P3 FFMA.FTZ R192, R187, R192, R190 ;  /* 0x000000c0bbc03223 */ /* 0x008fc800000100be */
[----:B------:R-:W-:Y:S02]  /*4350*/  FSEL R188, R185, R188, !P1 ;  /* 0x000000bcb9bc7208 */ /* 0x000fe40004800000 */
[----:B------:R-:W-:Y:S01]  /*4360*/  ISETP.NE.AND P3, PT, R24, RZ, PT ;  /* 0x000000ff1800720c */ /* 0x000fe20003f65270 */
[----:B----4-:R-:W-:Y:S01]  /*4370*/  @P1 FMUL.FTZ R2, R2, R181 ;  /* 0x000000b502021220 */ /* 0x010fe20000410000 */
[----:B------:R-:W-:Y:S01]  /*4380*/  FFMA.FTZ R179, R192, R178, R179 ;  /* 0x000000b2c0b37223 */ /* 0x000fe200000100b3 */
[----:B------:R-:W-:Y:S01]  /*4390*/  SHFL.UP PT, R187, R188, 0x1, RZ ;  /* 0x04200000bcbb7989 */ /* 0x000fe200000e00ff */
[----:B------:R-:W-:Y:S02]  /*43a0*/  ISETP.GT.AND P1, PT, R56, 0x1d, PT ;  /* 0x0000001d3800780c */ /* 0x000fe40003f24270 */
[----:B------:R-:W-:Y:S01]  /*43b0*/  FFMA.FTZ R181, R161, R179, R176 ;  /* 0x000000b3a1b57223 */ /* 0x000fe200000100b0 */
[----:B------:R-:W-:Y:S01]  /*43c0*/  SHFL.UP PT, R178, R2, 0x1, RZ ;  /* 0x0420000002b27989 */ /* 0x000fe200000e00ff */
[----:B-----5:R-:W-:-:S02]  /*43d0*/  FFMA.FTZ R15, R3, R15, R180 ;  /* 0x0000000f030f7223 */ /* 0x020fc400000100b4 */
[----:B------:R-:W-:Y:S01]  /*43e0*/  FFMA.FTZ R175, R156, R181, R175 ;  /* 0x000000b59caf7223 */ /* 0x000fe200000100af */
[----:B------:R-:W-:-:S03]  /*43f0*/  FMUL.FTZ R14, R3, R14 ;  /* 0x0000000e030e7220 */ /* 0x000fc60000410000 */
[----:B------:R-:W-:Y:S02]  /*4400*/  FFMA.FTZ R183, R153, R175, R174 ;  /* 0x000000af99b77223 */ /* 0x000fe400000100ae */
[----:B------:R-:W-:Y:S02]  /*4410*/  @!P3 STS.64 [R135], R14 ;  /* 0x0000000e8700b388 */ /* 0x000fe40000000a00 */
[----:B------:R-:W-:Y:S01]  /*4420*/  FFMA.FTZ R173, R154, R183, R173 ;  /* 0x000000b79aad7223 */ /* 0x000fe200000100ad */
[----:B------:R-:W-:-:S03]  /*4430*/  FMUL.FTZ R196, R183, R77 ;  /* 0x0000004db7c47220 */ /* 0x000fc60000410000 */
[----:B------:R-:W-:Y:S01]  /*4440*/  FFMA.FTZ R185, R157, R173, R172 ;  /* 0x000000ad9db97223 */ /* 0x000fe200000100ac */
[----:B------:R-:W-:Y:S01]  /*4450*/  FMUL.FTZ R194, R173, R87 ;  /* 0x00000057adc27220 */ /* 0x000fe20000410000 */
[----:B------:R-:W-:Y:S02]  /*4460*/  FADD.FTZ R106, R196, R106 ;  /* 0x0000006ac46a7221 */ /* 0x000fe40000010000 */
[----:B------:R-:W-:Y:S01]  /*4470*/  FFMA.FTZ R171, R160, R185, R171 ;  /* 0x000000b9a0ab7223 */ /* 0x000fe200000100ab */
[----:B------:R-:W-:Y:S01]  /*4480*/  FMUL.FTZ R190, R185, R78 ;  /* 0x0000004eb9be7220 */ /* 0x000fe20000410000 */
[----:B------:R-:W-:-:S03]  /*4490*/  FADD.FTZ R114, R194, R114 ;  /* 0x00000072c2727221 */ /* 0x000fc60000010000 */
[----:B------:R-:W-:Y:S01]  /*44a0*/  FADD.FTZ R105, R190, R105 ;  /* 0x00000069be697221 */ /* 0x000fe20000010000 */
[----:B--2---:R-:W0:Y:S02]  /*44b0*/  SHFL.IDX PT, R189, R177, RZ, 0x1f ;  /* 0x00001fffb1bd7589 */ /* 0x004e2400000e0000 */
[----:B0-----:R-:W-:Y:S01]  /*44c0*/  @P2 FFMA.FTZ R189, R178, R189, R187 ;  /* 0x000000bdb2bd2223 */ /* 0x001fe200000100bb */
[----:B------:R-:W-:Y:S01]  /*44d0*/  FFMA.FTZ R187, R151, R171, R170 ;  /* 0x000000ab97bb7223 */ /* 0x000fe200000100aa */
[----:B------:R-:W-:Y:S01]  /*44e0*/  FMUL.FTZ R178, R171, R91 ;  /* 0x0000005babb27220 */ /* 0x000fe20000410000 */
[----:B------:R-:W-:Y:S01]  /*44f0*/  ISETP.GT.AND P2, PT, R56, 0x1e, PT ;  /* 0x0000001e3800780c */ /* 0x000fe20003f44270 */
[----:B------:R-:W-:Y:S01]  /*4500*/  FFMA.FTZ R158, R158, R189, R119 ;  /* 0x000000bd9e9e7223 */ /* 0x000fe20000010077 */
[----:B------:R-:W-:Y:S01]  /*4510*/  FFMA.FTZ R177, R148, R187, R169 ;  /* 0x000000bb94b17223 */ /* 0x000fe200000100a9 */
[----:B------:R-:W-:Y:S01]  /*4520*/  FMUL.FTZ R174, R187, R69 ;  /* 0x00000045bbae7220 */ /* 0x000fe20000410000 */
[----:B------:R-:W-:Y:S01]  /*4530*/  FADD.FTZ R109, R178, R109 ;  /* 0x0000006db26d7221 */ /* 0x000fe20000010000 */
        /* <DEDUP_REMOVED lines=63> */
[----:B------:R-:W0:Y:S01]  /*4930*/  SHFL.DOWN PT, R157, R150, 0x1, 0x1f ;  /* 0x08201f00969d7f89 */ /* 0x000e2200000e0000 */
[----:B------:R-:W-:Y:S01]  /*4940*/  FFMA.FTZ R153, R164, R168, R153 ;  /* 0x000000a8a4997223 */ /* 0x000fe20000010099 */
[----:B------:R-:W-:Y:S01]  /*4950*/  FADD.FTZ R188, -R128, R191 ;  /* 0x000000bf80bc7221 */ /* 0x000fe20000010100 */
[----:B------:R-:W-:Y:S01]  /*4960*/  FADD.FTZ R192, -R129, R192 ;  /* 0x000000c081c07221 */ /* 0x000fe20000010100 */
[----:B------:R-:W-:Y:S01]  /*4970*/  FADD.FTZ R195, -R130, R193 ;  /* 0x000000c182c37221 */ /* 0x000fe20000010100 */
[----:B------:R-:W-:Y:S01]  /*4980*/  FFMA.FTZ R153, R170, R172, R153 ;  /* 0x000000acaa997223 */ /* 0x000fe20000010099 */
[----:B------:R-:W-:Y:S01]  /*4990*/  FADD.FTZ R197, -R131, R198 ;  /* 0x000000c683c57221 */ /* 0x000fe20000010100 */
[----:B------:R-:W-:Y:S01]  /*49a0*/  FMUL.FTZ R191, R175, R85 ;  /* 0x00000055afbf7220 */ /* 0x000fe20000410000 */
[----:B------:R-:W-:Y:S01]  /*49b0*/  FADD.FTZ R161, -R132, R199 ;  /* 0x000000c784a17221 */ /* 0x000fe20000010100 */
        /* <DEDUP_REMOVED lines=15> */
[----:B0-----:R-:W-:Y:S01]  /*4ab0*/  @!P2 FADD.FTZ R150, R150, R157 ;  /* 0x0000009d9696a221 */ /* 0x001fe20000010000 */
[----:B------:R-:W-:Y:S01]  /*4ac0*/  FFMA.FTZ R156, R196, R197, R153 ;  /* 0x000000c5c49c7223 */ /* 0x000fe20000010099 */
[----:B------:R-:W-:Y:S01]  /*4ad0*/  FADD.FTZ R157, -R133, R200 ;  /* 0x000000c8859d7221 */ /* 0x000fe20000010100 */
[----:B------:R-:W-:Y:S01]  /*4ae0*/  FMUL.FTZ R200, R179, R100 ;  /* 0x00000064b3c87220 */ /* 0x000fe20000410000 */
[----:B------:R-:W-:Y:S01]  /*4af0*/  FMUL.FTZ R169, R144, R185 ;  /* 0x000000b990a97220 */ /* 0x000fe20000410000 */
[----:B------:R-:W-:Y:S01]  /*4b00*/  FFMA.FTZ R198, R191, R161, R156 ;  /* 0x000000a1bfc67223 */ /* 0x000fe2000001009c */
[----:B------:R-:W-:Y:S01]  /*4b10*/  FADD.FTZ R156, -R134, R201 ;  /* 0x000000c9869c7221 */ /* 0x000fe20000010100 */
[----:B------:R-:W0:Y:S01]  /*4b20*/  SHFL.DOWN PT, R199, R150, 0x2, 0x1f ;  /* 0x08401f0096c77f89 */ /* 0x000e2200000e0000 */
[C---:B------:R-:W-:Y:S01]  /*4b30*/  FMUL.FTZ R3, R144.reuse, R166 ;  /* 0x000000a690037220 */ /* 0x040fe20000410000 */
[C---:B------:R-:W-:Y:S01]  /*4b40*/  FFMA.FTZ R153, R193.reuse, R157, R198 ;  /* 0x0000009dc1997223 */ /* 0x040fe200000100c6 */
[----:B------:R-:W-:Y:S01]  /*4b50*/  FMUL.FTZ R191, R144, R187 ;  /* 0x000000bb90bf7220 */ /* 0x000fe20000410000 */
[----:B------:R-:W-:Y:S01]  /*4b60*/  FMUL.FTZ R192, R192, R169 ;  /* 0x000000a9c0c07220 */ /* 0x000fe20000410000 */
[----:B------:R-:W-:Y:S01]  /*4b70*/  FMUL.FTZ R169, R158, R3 ;  /* 0x000000039ea97220 */ /* 0x000fe20000410000 */
[----:B------:R-:W-:Y:S01]  /*4b80*/  FFMA.FTZ R153, R200, R156, R153 ;  /* 0x0000009cc8997223 */ /* 0x000fe20000010099 */
[----:B------:R-:W-:Y:S01]  /*4b90*/  FMUL.FTZ R191, R176, R191 ;  /* 0x000000bfb0bf7220 */ /* 0x000fe20000410000 */
[----:B------:R-:W-:Y:S01]  /*4ba0*/  FMUL.FTZ R3, R144, R165 ;  /* 0x000000a590037220 */ /* 0x000fe20000410000 */
[----:B------:R-:W-:Y:S01]  /*4bb0*/  FFMA.FTZ R167, R88, R167, R15 ;  /* 0x000000a758a77223 */ /* 0x000fe2000001000f */
[----:B------:R-:W-:Y:S01]  /*4bc0*/  @!P4 MOV R201, 0x400 ;  /* 0x0000040000c9c802 */ /* 0x000fe20000000f00 */
[----:B------:R-:W2:Y:S01]  /*4bd0*/  SHFL.DOWN PT, R198, R153, 0x1, 0x1f ;  /* 0x08201f0099c67f89 */ /* 0x000ea200000e0000 */
[----:B------:R-:W-:Y:S01]  /*4be0*/  FFMA.FTZ R14, R60, R187, R191 ;  /* 0x000000bb3c0e7223 */ /* 0x000fe200000100bf */
[----:B------:R-:W-:Y:S01]  /*4bf0*/  FMUL.FTZ R15, R152, R3 ;  /* 0x00000003980f7220 */ /* 0x000fe20000410000 */
[----:B------:R-:W-:Y:S01]  /*4c00*/  FMUL.FTZ R3, R144, R149 ;  /* 0x0000009590037220 */ /* 0x000fe20000410000 */
[----:B------:R-:W-:Y:S01]  /*4c10*/  FADD.FTZ R108, R193, R108 ;  /* 0x0000006cc16c7221 */ /* 0x000fe20000010000 */
[----:B------:R-:W-:Y:S01]  /*4c20*/  FADD.FTZ R45, R14, R45 ;  /* 0x0000002d0e2d7221 */ /* 0x000fe20000010000 */
[----:B------:R-:W-:Y:S01]  /*4c30*/  FMUL.FTZ R14, R144, R173 ;  /* 0x000000ad900e7220 */ /* 0x000fe20000410000 */
[----:B------:R-:W-:Y:S01]  /*4c40*/  FMUL.FTZ R148, R148, R3 ;  /* 0x0000000394947220 */ /* 0x000fe20000410000 */
[----:B------:R-:W-:Y:S01]  /*4c50*/  FMUL.FTZ R3, R144, R163 ;  /* 0x000000a390037220 */ /* 0x000fe20000410000 */
[----:B------:R-:W-:Y:S01]  /*4c60*/  FADD.FTZ R101, R154, R101 ;  /* 0x000000659a657221 */ /* 0x000fe20000010000 */
[----:B------:R-:W-:Y:S01]  /*4c70*/  FMUL.FTZ R195, R195, R14 ;  /* 0x0000000ec3c37220 */ /* 0x000fe20000410000 */
[----:B------:R-:W-:Y:S01]  /*4c80*/  FMUL.FTZ R14, R144, R183 ;  /* 0x000000b7900e7220 */ /* 0x000fe20000410000 */
[----:B------:R-:W-:Y:S01]  /*4c90*/  FADD.FTZ R110, R151, R110 ;  /* 0x0000006e976e7221 */ /* 0x000fe20000010000 */
[----:B0-----:R-:W-:Y:S01]  /*4ca0*/  @!P1 FADD.FTZ R150, R150, R199 ;  /* 0x000000c796969221 */ /* 0x001fe20000010000 */
[----:B------:R-:W-:Y:S01]  /*4cb0*/  FMUL.FTZ R3, R146, R3 ;  /* 0x0000000392037220 */ /* 0x000fe20000410000 */
[----:B------:R-:W-:Y:S01]  /*4cc0*/  FMUL.FTZ R197, R197, R14 ;  /* 0x0000000ec5c57220 */ /* 0x000fe20000410000 */
[----:B------:R-:W-:Y:S01]  /*4cd0*/  FFMA.FTZ R14, R86, R165, R15 ;  /* 0x000000a5560e7223 */ /* 0x000fe2000001000f */
[----:B------:R-:W-:Y:S01]  /*4ce0*/  FFMA.FTZ R149, R57, R149, R148 ;  /* 0x0000009539957223 */ /* 0x000fe20000010094 */
[----:B------:R-:W0:Y:S01]  /*4cf0*/  SHFL.DOWN PT, R199, R150, 0x4, 0x1f ;  /* 0x08801f0096c77f89 */ /* 0x000e2200000e0000 */
[C---:B------:R-:W-:Y:S01]  /*4d00*/  FMUL.FTZ R193, R144.reuse, R171 ;  /* 0x000000ab90c17220 */ /* 0x040fe20000410000 */
[C---:B------:R-:W-:Y:S01]  /*4d10*/  FMUL.FTZ R154, R144.reuse, R175 ;  /* 0x000000af909a7220 */ /* 0x040fe20000410000 */
[C---:B------:R-:W-:Y:S01]  /*4d20*/  FMUL.FTZ R148, R144.reuse, R181 ;  /* 0x000000b590947220 */ /* 0x040fe20000410000 */
[C---:B------:R-:W-:Y:S01]  /*4d30*/  FMUL.FTZ R146, R144.reuse, R147 ;  /* 0x0000009390927220 */ /* 0x040fe20000410000 */
[----:B------:R-:W-:Y:S01]  /*4d40*/  FMUL.FTZ R151, R144, R179 ;  /* 0x000000b390977220 */ /* 0x000fe20000410000 */
[----:B--2---:R-:W-:Y:S01]  /*4d50*/  @!P2 FADD.FTZ R153, R153, R198 ;  /* 0x000000c69999a221 */ /* 0x004fe20000010000 */
[----:B------:R-:W-:Y:S01]  /*4d60*/  ISETP.GT.AND P2, PT, R56, 0x1b, PT ;  /* 0x0000001b3800780c */ /* 0x000fe20003f44270 */
[----:B------:R-:W-:Y:S01]  /*4d70*/  FADD.FTZ R47, R14, R47 ;  /* 0x0000002f0e2f7221 */ /* 0x000fe20000010000 */
[----:B-1----:R-:W-:Y:S01]  /*4d80*/  @!P4 LEA R33, R202, R201, 0x18 ;  /* 0x000000c9ca21c211 */ /* 0x002fe200078ec0ff */
[----:B------:R-:W-:Y:S01]  /*4d90*/  FFMA.FTZ R152, R96, R173, R195 ;  /* 0x000000ad60987223 */ /* 0x000fe200000100c3 */
[----:B------:R-:W1:Y:S01]  /*4da0*/  SHFL.DOWN PT, R198, R153, 0x2, 0x1f ;  /* 0x08401f0099c67f89 */ /* 0x000e6200000e0000 */
[----:B------:R-:W-:Y:S01]  /*4db0*/  FMUL.FTZ R193, R188, R193 ;  /* 0x000000c1bcc17220 */ /* 0x000fe20000410000 */
[----:B------:R-:W-:Y:S01]  /*4dc0*/  FMUL.FTZ R161, R161, R154 ;  /* 0x0000009aa1a17220 */ /* 0x000fe20000410000 */
[----:B------:R-:W-:Y:S01]  /*4dd0*/  FMUL.FTZ R148, R157, R148 ;  /* 0x000000949d947220 */ /* 0x000fe20000410000 */
[----:B------:R-:W-:Y:S01]  /*4de0*/  FMUL.FTZ R146, R155, R146 ;  /* 0x000000929b927220 */ /* 0x000fe20000410000 */
        /* <DEDUP_REMOVED lines=9> */
[----:B------:R-:W-:Y:S01]  /*4e80*/  FFMA.FTZ R2, R82, R163, R3 ;  /* 0x000000a352027223 */ /* 0x000fe20000010003 */
[----:B------:R-:W-:Y:S01]  /*4e90*/  FFMA.FTZ R181, R63, R181, R148 ;  /* 0x000000b53fb57223 */ /* 0x000fe20000010094 */
[----:B------:R-:W-:Y:S01]  /*4ea0*/  FFMA.FTZ R147, R55, R147, R146 ;  /* 0x0000009337937223 */ /* 0x000fe20000010092 */
[----:B------:R-:W-:Y:S01]  /*4eb0*/  FFMA.FTZ R156, R95, R179, R156 ;  /* 0x000000b35f9c7223 */ /* 0x000fe2000001009c */
[----:B------:R-:W0:Y:S01]  /*4ec0*/  SHFL.DOWN PT, R199, R150, 0x8, 0x1f ;  /* 0x09001f0096c77f89 */ /* 0x000e2200000e0000 */
[----:B------:R-:W-:Y:S01]  /*4ed0*/  FADD.FTZ R113, R200, R113 ;  /* 0x00000071c8717221 */ /* 0x000fe20000010000 */
[----:B------:R-:W-:Y:S01]  /*4ee0*/  FADD.FTZ R107, R164, R107 ;  /* 0x0000006ba46b7221 */ /* 0x000fe20000010000 */
[----:B------:R-:W-:Y:S01]  /*4ef0*/  FADD.FTZ R115, R162, R115 ;  /* 0x00000073a2737221 */ /* 0x000fe20000010000 */
[----:B------:R-:W-:Y:S01]  /*4f00*/  FADD.FTZ R52, R177, R52 ;  /* 0x00000034b1347221 */ /* 0x000fe20000010000 */
[----:B------:R-:W-:Y:S01]  /*4f10*/  FADD.FTZ R102, R189, R102 ;  /* 0x00000066bd667221 */ /* 0x000fe20000010000 */
        /* <DEDUP_REMOVED lines=15> */
[----:B0-----:R-:W-:-:S05]  /*5010*/  @!P1 FADD.FTZ R150, R150, R199 ;  /* 0x000000c796969221 */ /* 0x001fca0000010000 */
[----:B------:R-:W0:Y:S01]  /*5020*/  SHFL.DOWN PT, R159, R150, 0x10, 0x1f ;  /* 0x0a001f00969f7f89 */ /* 0x000e2200000e0000 */
[----:B-1----:R-:W-:-:S05]  /*5030*/  @!P2 FADD.FTZ R153, R153, R198 ;  /* 0x000000c69999a221 */ /* 0x002fca0000010000 */
[----:B------:R-:W1:Y:S01]  /*5040*/  SHFL.DOWN PT, R170, R153, 0x8, 0x1f ;  /* 0x09001f0099aa7f89 */ /* 0x000e6200000e0000 */
[----:B0-----:R-:W-:Y:S01]  /*5050*/  FADD.FTZ R15, R150, R159 ;  /* 0x0000009f960f7221 */ /* 0x001fe20000010000 */
[----:B-1----:R-:W-:Y:S01]  /*5060*/  @!P1 FADD.FTZ R153, R153, R170 ;  /* 0x000000aa99999221 */ /* 0x002fe20000010000 */
[----:B------:R-:W-:-:S04]  /*5070*/  ISETP.GT.AND P1, PT, R56, 0xf, PT ;  /* 0x0000000f3800780c */ /* 0x000fc80003f24270 */
[----:B------:R-:W0:Y:S01]  /*5080*/  SHFL.DOWN PT, R158, R153, 0x10, 0x1f ;  /* 0x0a001f00999e7f89 */ /* 0x000e2200000e0000 */
[----:B------:R-:W-:Y:S01]  /*5090*/  FSEL R159, R150, R15, P1 ;  /* 0x0000000f969f7208 */ /* 0x000fe20000800000 */
[----:B0-----:R-:W-:-:S05]  /*50a0*/  FADD.FTZ R14, R153, R158 ;  /* 0x0000009e990e7221 */ /* 0x001fca0000010000 */
[----:B------:R0:W-:Y:S02]  /*50b0*/  @!P4 STS.64 [R33+0x438], R14 ;  /* 0x0004380e2100c388 */ /* 0x0001e40000000a00 */
[----:B0-----:R-:W-:Y:S01]  /*50c0*/  FSEL R14, R153, R14, P1 ;  /* 0x0000000e990e7208 */ /* 0x001fe20000800000 */
[----:B------:R-:W-:Y:S06]  /*50d0*/  BAR.SYNC.DEFER_BLOCKING 0x0 ;  /* 0x0000000000007b1d */ /* 0x000fec0000010000 */
[----:B------:R-:W-:Y:S05]  /*50e0*/  @P3 BRA `(.L_x_7579) ;  /* 0x0000000000203947 */ /* 0x000fea0003800000 */
[----:B------:R-:W-:-:S13]  /*50f0*/  ISETP.NE.AND P1, PT, R186, UR8, PT ;  /* 0x00000008ba007c0c */ /* 0x000fda000bf25270 */
[----:B------:R-:W0:Y:S04]  /*5100*/  @P1 LDS R2, [R142+0x1ae8] ;  /* 0x001ae8008e021984 */ /* 0x000e280000000800 */
[----:B------:R-:W1:Y:S01]  /*5110*/  @P1 LDS R15, [R142+0x16e8] ;  /* 0x0016e8008e0f1984 */ /* 0x000e620000000800 */
[----:B0-----:R-:W-:Y:S01]  /*5120*/  @P1 FADD.FTZ R3, R159, R2 ;  /* 0x000000029f031221 */ /* 0x001fe20000010000 */
[----:B-1----:R-:W-:-:S04]  /*5130*/  @P1 FADD.FTZ R14, R14, R15 ;  /* 0x0000000f0e0e1221 */ /* 0x002fc80000010000 */
[----:B------:R0:W-:Y:S04]  /*5140*/  @P1 STS [R142+0x1ae8], R3 ;  /* 0x001ae8038e001388 */ /* 0x0001e80000000800 */
[----:B------:R0:W-:Y:S04]  /*5150*/  STS [R142+0x16e8], R14 ;  /* 0x0016e80e8e007388 */ /* 0x0001e80000000800 */
[----:B------:R0:W-:Y:S02]  /*5160*/  @!P1 STS [R142+0x1ae8], R159 ;  /* 0x001ae89f8e009388 */ /* 0x0001e40000000800 */
.L_x_7579:
[----:B------:R-:W-:Y:S05]  /*5170*/  BSYNC.RECONVERGENT B0 ;  /* 0x0000000000007941 */ /* 0x000fea0003800200 */
.L_x_7578:
[----:B------:R-:W-:Y:S01]  /*5180*/  UIADD3 UR10, UPT, UPT, UR10, 0x1, URZ ;  /* 0x000000010a0a7890 */ /* 0x000fe2000fffe0ff */
[----:B------:R-:W-:Y:S02]  /*5190*/  LEA R141, P1, R4, R141, 0x2 ;  /* 0x0000008d048d7211 */ /* 0x000fe400078210ff */
[----:B------:R-:W-:Y:S01]  /*51a0*/  LEA R139, P2, R6, R139, 0x2 ;  /* 0x0000008b068b7211 */ /* 0x000fe200078410ff */
[----:B------:R-:W-:Y:S01]  /*51b0*/  UISETP.NE.AND UP0, UPT, UR10, URZ, UPT ;  /* 0x000000ff0a00728c */ /* 0x000fe2000bf05270 */
[----:B------:R-:W-:Y:S02]  /*51c0*/  LEA R137, P3, R12, R137, 0x2 ;  /* 0x000000890c897211 */ /* 0x000fe400078610ff */
[----:B0-----:R-:W-:Y:S02]  /*51d0*/  IADD3 R142, PT, PT, R142, 0x4, RZ ;  /* 0x000000048e8e7810 */ /* 0x001fe40007ffe0ff */
[----:B------:R-:W-:Y:S02]  /*51e0*/  IADD3 R135, PT, PT, R135, 0x8, RZ ;  /* 0x0000000887877810 */ /* 0x000fe40007ffe0ff */
[----:B------:R-:W-:-:S02]  /*51f0*/  IADD3 R145, PT, PT, R145, 0x1, RZ ;  /* 0x0000000191917810 */ /* 0x000fc40007ffe0ff */
[----:B------:R-:W-:Y:S02]  /*5200*/  IADD3 R143, PT, PT, R143, 0x1, RZ ;  /* 0x000000018f8f7810 */ /* 0x000fe40007ffe0ff */
[----:B------:R-:W-:Y:S02]  /*5210*/  IADD3.X R140, PT, PT, R140, R5, RZ, P1, !PT ;  /* 0x000000058c8c7210 */ /* 0x000fe40000ffe4ff */
[----:B------:R-:W-:Y:S02]  /*5220*/  IADD3.X R138, PT, PT, R138, R7, RZ, P2, !PT ;  /* 0x000000078a8a7210 */ /* 0x000fe400017fe4ff */
[----:B------:R-:W-:Y:S01]  /*5230*/  IADD3.X R136, PT, PT, R136, R13, RZ, P3, !PT ;  /* 0x0000000d88887210 */ /* 0x000fe20001ffe4ff */
[----:B------:R-:W-:Y:S06]  /*5240*/  BRA.U UP0, `(.L_x_7580) ;  /* 0xffffffe100f47547 */ /* 0x000fec000b83ffff */
.L_x_7574:
[----:B------:R-:W-:Y:S01]  /*5250*/  BAR.SYNC.DEFER_BLOCKING 0x0 ;  /* 0x0000000000007b1d */ /* 0x000fe20000010000 */
[----:B------:R-:W-:Y:S02]  /*5260*/  F2FP.BF16.F32.PACK_AB R103, R116, R107 ;  /* 0x0000006b7467723e */ /* 0x000fe400000010ff */
[----:B------:R-:W-:Y:S02]  /*5270*/  F2FP.BF16.F32.PACK_AB R102, R115, R102 ;  /* 0x000000667366723e */ /* 0x000fe400000010ff */
[----:B------:R-:W-:Y:S01]  /*5280*/  F2FP.BF16.F32.PACK_AB R101, R112, R101 ;  /* 0x000000657065723e */ /* 0x000fe200000010ff */
[----:B------:R-:W0:Y:S01]  /*5290*/  LDCU.64 UR10, c[0x0][0x4f8] ;  /* 0x00009f00ff0a77ac */ /* 0x000e220008000a00 */
[----:B------:R-:W-:Y:S01]  /*52a0*/  F2FP.BF16.F32.PACK_AB R100, R110, R99 ;  /* 0x000000636e64723e */ /* 0x000fe200000010ff */
[----:B------:R-:W1:Y:S01]  /*52b0*/  LDC.64 R64, c[0x0][0x500] ;  /* 0x00014000ff407b82 */ /* 0x000e620000000a00 */
[----:B------:R-:W-:Y:S02]  /*52c0*/  F2FP.BF16.F32.PACK_AB R106, R111, R106 ;  /* 0x0000006a6f6a723e */ /* 0x000fe400000010ff */
[----:B------:R-:W-:-:S02]  /*52d0*/  F2FP.BF16.F32.PACK_AB R105, R114, R105 ;  /* 0x000000697269723e */ /* 0x000fc400000010ff */
[----:B------:R-:W-:Y:S01]  /*52e0*/  F2FP.BF16.F32.PACK_AB R104, R109, R104 ;  /* 0x000000686d68723e */ /* 0x000fe200000010ff */
[----:B------:R-:W-:Y:S02]  /*52f0*/  USHF.L.U32 UR6, UR9, 0x9, URZ ;  /* 0x0000000909067899 */ /* 0x000fe400080006ff */
[----:B------:R-:W2:Y:S01]  /*5300*/  LDC.64 R66, c[0x0][0x550] ;  /* 0x00015400ff427b82 */ /* 0x000ea20000000a00 */
[----:B------:R-:W3:Y:S04]  /*5310*/  LDG.E.128 R12, desc[UR16][R8.64] ;  /* 0x00000010080c7981 */ /* 0x000ee8000c1e1d00 */
[----:B------:R-:W4:Y:S01]  /*5320*/  LDG.E.128 R56, desc[UR16][R8.64+0x200] ;  /* 0x0002001008387981 */ /* 0x000f22000c1e1d00 */
[----:B------:R-:W-:Y:S01]  /*5330*/  F2FP.BF16.F32.PACK_AB R107, R113, R108 ;  /* 0x0000006c716b723e */ /* 0x000fe200000010ff */
[----:B------:R-:W-:-:S02]  /*5340*/  USHF.R.S32.HI UR7, URZ, 0x1f, UR6 ;  /* 0x0000001fff077899 */ /* 0x000fc40008011406 */
[----:B------:R-:W-:Y:S02]  /*5350*/  UISETP.GT.AND UP0, UPT, UR8, 0x1, UPT ;  /* 0x000000010800788c */ /* 0x000fe4000bf04270 */
[----:B0-----:R-:W-:Y:S01]  /*5360*/  UIMAD.WIDE.U32 UR4, UR18, UR10, UR6 ;  /* 0x0000000a120472a5 */ /* 0x001fe2000f8e0006 */
[----:B------:R-:W-:-:S03]  /*5370*/  UMOV UR8, UR9 ;  /* 0x0000000900087c82 */ /* 0x000fc60008000000 */
[----:B------:R-:W-:Y:S01]  /*5380*/  UIMAD UR5, UR18, UR11, UR5 ;  /* 0x0000000b120572a4 */ /* 0x000fe2000f8e0205 */
[----:B---3--:R-:W-:Y:S04]  /*5390*/  STS.128 [R35], R12 ;  /* 0x0000000c23007388 */ /* 0x008fe80000000c00 */
[----:B----4-:R-:W-:Y:S01]  /*53a0*/  STS.128 [R35+0x200], R56 ;  /* 0x0002003823007388 */ /* 0x010fe20000000c00 */
[----:B------:R-:W-:-:S03]  /*53b0*/  NOP ;  /* 0x0000000000007918 */ /* 0x000fc60000000000 */
[----:B------:R-:W0:Y:S02]  /*53c0*/  LDS.128 R4, [R38] ;  /* 0x0000000026047984 */ /* 0x000e240000000c00 */
[C---:B0-----:R-:W-:Y:S02]  /*53d0*/  SHF.L.U32 R3, R4.reuse, 0x10, RZ ;  /* 0x0000001004037819 */ /* 0x041fe400000006ff */
[----:B------:R-:W-:Y:S02]  /*53e0*/  SHF.L.U32 R55, R5, 0x10, RZ ;  /* 0x0000001005377819 */ /* 0x000fe400000006ff */
[----:B------:R-:W-:Y:S01]  /*53f0*/  SHF.L.U32 R13, R7, 0x10, RZ ;  /* 0x00000010070d7819 */ /* 0x000fe200000006ff */
[----:B------:R-:W-:Y:S01]  /*5400*/  FADD.FTZ R0, R3, R18 ;  /* 0x0000001203007221 */ /* 0x000fe20000010000 */
[----:B------:R-:W-:Y:S01]  /*5410*/  PRMT R4, R4, 0x7632, R4 ;  /* 0x0000763204047816 */ /* 0x000fe20000000004 */
[--C-:B------:R-:W-:Y:S01]  /*5420*/  FADD.FTZ R55, R55, R18.reuse ;  /* 0x0000001237377221 */ /* 0x100fe20000010000 */
[----:B------:R-:W-:Y:S01]  /*5430*/  PRMT R5, R5, 0x7632, R5 ;  /* 0x0000763205057816 */ /* 0x000fe20000000005 */
[----:B------:R-:W-:Y:S01]  /*5440*/  FADD.FTZ R8, R13, R18 ;  /* 0x000000120d087221 */ /* 0x000fe20000010000 */
[----:B------:R-:W-:Y:S01]  /*5450*/  FSETP.GTU.FTZ.AND P4, PT, R0, 20, PT ;  /* 0x41a000000000780b */ /* 0x000fe20003f9c000 */
[----:B------:R-:W0:Y:S01]  /*5460*/  LDS.128 R12, [R38+0x10] ;  /* 0x00001000260c7984 */ /* 0x000e220000000c00 */
[----:B------:R-:W-:Y:S01]  /*5470*/  BAR.SYNC.DEFER_BLOCKING 0x0 ;  /* 0x0000000000007b1d */ /* 0x000fe20000010000 */
[----:B------:R-:W-:-:S02]  /*5480*/  FSETP.GTU.FTZ.AND P1, PT, R55, 20, PT ;  /* 0x41a000003700780b */ /* 0x000fc40003f3c000 */
[----:B------:R-:W-:Y:S02]  /*5490*/  SHF.L.U32 R3, R4, 0x10, RZ ;  /* 0x0000001004037819 */ /* 0x000fe400000006ff */
[C---:B------:R-:W-:Y:S02]  /*54a0*/  SHF.L.U32 R61, R6.reuse, 0x10, RZ ;  /* 0x00000010063d7819 */ /* 0x040fe400000006ff */
[----:B------:R-:W-:-:S04]  /*54b0*/  PRMT R6, R6, 0x7632, R6 ;  /* 0x0000763206067816 */ /* 0x000fc80000000006 */
[----:B------:R-:W-:Y:S01]  /*54c0*/  @!P4 FMUL.FTZ R0, R0, -1.4426950216293334961 ;  /* 0xbfb8aa3b0000c820 */ /* 0x000fe20000410000 */
[--C-:B------:R-:W-:Y:S01]  /*54d0*/  FADD.FTZ R2, R3, R18.reuse ;  /* 0x0000001203027221 */ /* 0x100fe20000010000 */
[----:B------:R-:W-:Y:S01]  /*54e0*/  SHF.L.U32 R5, R5, 0x10, RZ ;  /* 0x0000001005057819 */ /* 0x000fe200000006ff */
[--C-:B------:R-:W-:Y:S01]  /*54f0*/  FADD.FTZ R61, R61, R18.reuse ;  /* 0x000000123d3d7221 */ /* 0x100fe20000010000 */
[----:B------:R-:W-:Y:S02]  /*5500*/  SHF.L.U32 R9, R6, 0x10, RZ ;  /* 0x0000001006097819 */ /* 0x000fe400000006ff */
[----:B------:R-:W3:Y:S01]  /*5510*/  @!P4 MUFU.EX2 R0, R0 ;  /* 0x000000000000c308 */ /* 0x000ee20000000800 */
[----:B------:R-:W-:Y:S01]  /*5520*/  @!P1 FMUL.FTZ R3, R55, -1.4426950216293334961 ;  /* 0xbfb8aa3b37039820 */ /* 0x000fe20000410000 */
[----:B------:R-:W-:Y:S01]  /*5530*/  FSETP.GTU.FTZ.AND P3, PT, R2, 20, PT ;  /* 0x41a000000200780b */ /* 0x000fe20003f7c000 */
[--C-:B------:R-:W-:Y:S01]  /*5540*/  FADD.FTZ R4, R5, R18.reuse ;  /* 0x0000001205047221 */ /* 0x100fe20000010000 */
[----:B------:R-:W-:Y:S01]  /*5550*/  FADD.FTZ R9, R9, R18 ;  /* 0x0000001209097221 */ /* 0x000fe20000010000 */
[----:B------:R-:W-:-:S02]  /*5560*/  PRMT R7, R7, 0x7632, R7 ;  /* 0x0000763207077816 */ /* 0x000fc40000000007 */
[----:B------:R-:W4:Y:S01]  /*5570*/  @!P1 MUFU.EX2 R3, R3 ;  /* 0x0000000300039308 */ /* 0x000f220000000800 */
[----:B------:R-:W-:Y:S02]  /*5580*/  FSETP.GTU.FTZ.AND P6, PT, R4, 20, PT ;  /* 0x41a000000400780b */ /* 0x000fe40003fdc000 */
[----:B------:R-:W-:Y:S01]  /*5590*/  FSETP.GTU.FTZ.AND P5, PT, R9, 20, PT ;  /* 0x41a000000900780b */ /* 0x000fe20003fbc000 */
[----:B------:R-:W-:Y:S01]  /*55a0*/  STS.128 [R38], R100 ;  /* 0x0000006426007388 */ /* 0x000fe20000000c00 */
[----:B------:R-:W-:Y:S01]  /*55b0*/  SHF.L.U32 R7, R7, 0x10, RZ ;  /* 0x0000001007077819 */ /* 0x000fe200000006ff */
[----:B---3--:R-:W-:Y:S02]  /*55c0*/  @!P4 FADD.FTZ R0, R0, 1 ;  /* 0x3f8000000000c421 */ /* 0x008fe40000010000 */
[----:B------:R-:W-:Y:S01]  /*55d0*/  @!P3 FMUL.FTZ R2, R2, -1.4426950216293334961 ;  /* 0xbfb8aa3b0202b820 */ /* 0x000fe20000410000 */
[----:B------:R-:W-:Y:S01]  /*55e0*/  FSETP.GTU.FTZ.AND P2, PT, R8, 20, PT ;  /* 0x41a000000800780b */ /* 0x000fe20003f5c000 */
[----:B------:R-:W-:Y:S01]  /*55f0*/  FADD.FTZ R7, R7, R18 ;  /* 0x0000001207077221 */ /* 0x000fe20000010000 */
[----:B------:R-:W3:Y:S01]  /*5600*/  @!P4 MUFU.RCP R55, R0 ;  /* 0x000000000037c308 */ /* 0x000ee20000001000 */
[----:B------:R-:W-:Y:S01]  /*5610*/  FSETP.GTU.FTZ.AND P0, PT, R61, 20, PT ;  /* 0x41a000003d00780b */ /* 0x000fe20003f1c000 */
[----:B------:R-:W-:Y:S01]  /*5620*/  STS.128 [R38+0x10], R104 ;  /* 0x0000106826007388 */ /* 0x000fe20000000c00 */
[----:B----4-:R-:W-:Y:S01]  /*5630*/  @!P1 FADD.FTZ R3, R3, 1 ;  /* 0x3f80000003039421 */ /* 0x010fe20000010000 */
[----:B------:R-:W-:Y:S01]  /*5640*/  @!P6 FMUL.FTZ R4, R4, -1.4426950216293334961 ;  /* 0xbfb8aa3b0404e820 */ /* 0x000fe20000410000 */
[----:B------:R-:W-:Y:S01]  /*5650*/  @!P5 FMUL.FTZ R6, R9, -1.4426950216293334961 ;  /* 0xbfb8aa3b0906d820 */ /* 0x000fe20000410000 */
[----:B0-----:R-:W-:-:S02]  /*5660*/  SHF.L.U32 R9, R12, 0x10, RZ ;  /* 0x000000100c097819 */ /* 0x001fc400000006ff */
[----:B------:R-:W0:Y:S01]  /*5670*/  @!P3 MUFU.EX2 R2, R2 ;  /* 0x000000020002b308 */ /* 0x000e220000000800 */
[----:B------:R-:W-:Y:S02]  /*5680*/  PRMT R12, R12, 0x7632, R12 ;  /* 0x000076320c0c7816 */ /* 0x000fe4000000000c */
[----:B------:R-:W-:Y:S01]  /*5690*/  @!P2 FMUL.FTZ R8, R8, -1.4426950216293334961 ;  /* 0xbfb8aa3b0808a820 */ /* 0x000fe20000410000 */
[----:B------:R-:W4:Y:S01]  /*56a0*/  @!P1 MUFU.RCP R3, R3 ;  /* 0x0000000300039308 */ /* 0x000f220000001000 */
[----:B------:R-:W-:Y:S01]  /*56b0*/  FADD.FTZ R9, R9, R18 ;  /* 0x0000001209097221 */ /* 0x000fe20000010000 */
[----:B------:R-:W-:Y:S01]  /*56c0*/  @!P0 FMUL.FTZ R5, R61, -1.4426950216293334961 ;  /* 0xbfb8aa3b3d058820 */ /* 0x000fe20000410000 */
[----:B---3--:R-:W-:Y:S01]  /*56d0*/  @!P4 FMUL.FTZ R54, R54, R55 ;  /* 0x000000373636c220 */ /* 0x008fe20000410000 */
[----:B------:R-:W-:-:S04]  /*56e0*/  FSETP.GTU.FTZ.AND P4, PT, R7, 20, PT ;  /* 0x41a000000700780b */ /* 0x000fc80003f9c000 */
[----:B------:R-:W3:Y:S01]  /*56f0*/  @!P6 MUFU.EX2 R4, R4 ;  /* 0x000000040004e308 */ /* 0x000ee20000000800 */
[C---:B------:R-:W-:Y:S01]  /*5700*/  SHF.L.U32 R55, R15.reuse, 0x10, RZ ;  /* 0x000000100f377819 */ /* 0x040fe200000006ff */
[----:B0-----:R-:W-:Y:S01]  /*5710*/  @!P3 FADD.FTZ R2, R2, 1 ;  /* 0x3f8000000202b421 */ /* 0x001fe20000010000 */
[----:B------:R-:W-:Y:S01]  /*5720*/  PRMT R15, R15, 0x7632, R15 ;  /* 0x000076320f0f7816 */ /* 0x000fe2000000000f */
[----:B------:R-:W0:Y:S02]  /*5730*/  @!P2 MUFU.EX2 R8, R8 ;  /* 0x000000080008a308 */ /* 0x000e240000000800 */
[--C-:B------:R-:W-:Y:S01]  /*5740*/  FADD.FTZ R55, R55, R18.reuse ;  /* 0x0000001237377221 */ /* 0x100fe20000010000 */
[----:B------:R-:W-:Y:S01]  /*5750*/  SHF.L.U32 R15, R15, 0x10, RZ ;  /* 0x000000100f0f7819 */ /* 0x000fe200000006ff */
[----:B------:R-:W5:Y:S01]  /*5760*/  @!P0 MUFU.EX2 R5, R5 ;  /* 0x0000000500058308 */ /* 0x000f620000000800 */
[----:B----4-:R-:W-:Y:S01]  /*5770*/  @!P1 FMUL.FTZ R48, R48, R3 ;  /* 0x0000000330309220 */ /* 0x010fe20000410000 */
[----:B------:R-:W-:Y:S01]  /*5780*/  FSETP.GTU.FTZ.AND P1, PT, R9, 20, PT ;  /* 0x41a000000900780b */ /* 0x000fe20003f3c000 */
[----:B------:R-:W-:Y:S01]  /*5790*/  @!P4 FMUL.FTZ R0, R7, -1.4426950216293334961 ;  /* 0xbfb8aa3b0700c820 */ /* 0x000fe20000410000 */
[----:B------:R-:W4:Y:S01]  /*57a0*/  @!P3 MUFU.RCP R2, R2 ;  /* 0x000000020002b308 */ /* 0x000f220000001000 */
[----:B---3--:R-:W-:Y:S01]  /*57b0*/  @!P6 FADD.FTZ R4, R4, 1 ;  /* 0x3f8000000404e421 */ /* 0x008fe20000010000 */
[----:B------:R-:W-:Y:S01]  /*57c0*/  SHF.L.U32 R7, R13, 0x10, RZ ;  /* 0x000000100d077819 */ /* 0x000fe200000006ff */
[----:B------:R-:W-:Y:S01]  /*57d0*/  FADD.FTZ R15, R15, R18 ;  /* 0x000000120f0f7221 */ /* 0x000fe20000010000 */
[----:B------:R-:W-:Y:S01]  /*57e0*/  PRMT R13, R13, 0x7632, R13 ;  /* 0x000076320d0d7816 */ /* 0x000fe2000000000d */
[----:B0-----:R-:W-:-:S03]  /*57f0*/  @!P2 FADD.FTZ R8, R8, 1 ;  /* 0x3f8000000808a421 */ /* 0x001fc60000010000 */
[----:B------:R-:W0:Y:S01]  /*5800*/  @!P5 MUFU.EX2 R6, R6 ;  /* 0x000000060006d308 */ /* 0x000e220000000800 */
[----:B-----5:R-:W-:Y:S01]  /*5810*/  @!P0 FADD.FTZ R5, R5, 1 ;  /* 0x3f80000005058421 */ /* 0x020fe20000010000 */
[----:B------:R-:W-:Y:S01]  /*5820*/  SHF.L.U32 R13, R13, 0x10, RZ ;  /* 0x000000100d0d7819 */ /* 0x000fe200000006ff */
[----:B------:R-:W-:Y:S01]  /*5830*/  @!P1 FMUL.FTZ R3, R9, -1.4426950216293334961 ;  /* 0xbfb8aa3b09039820 */ /* 0x000fe20000410000 */
[----:B------:R-:W3:Y:S01]  /*5840*/  @!P4 MUFU.EX2 R0, R0 ;  /* 0x000000000000c308 */ /* 0x000ee20000000800 */
[C---:B------:R-:W-:Y:S02]  /*5850*/  SHF.L.U32 R9, R14.reuse, 0x10, RZ ;  /* 0x000000100e097819 */ /* 0x040fe400000006ff */
[----:B------:R-:W-:Y:S01]  /*5860*/  PRMT R14, R14, 0x7632, R14 ;  /* 0x000076320e0e7816 */ /* 0x000fe2000000000e */
[----:B------:R-:W5:Y:S01]  /*5870*/  @!P6 MUFU.RCP R4, R4 ;  /* 0x000000040004e308 */ /* 0x000f620000001000 */
[--C-:B------:R-:W-:Y:S01]  /*5880*/  FADD.FTZ R13, R13, R18.reuse ;  /* 0x000000120d0d7221 */ /* 0x100fe20000010000 */
[----:B----4-:R-:W-:Y:S01]  /*5890*/  @!P3 FMUL.FTZ R53, R53, R2 ;  /* 0x000000023535b220 */ /* 0x010fe20000410000 */
[----:B------:R-:W-:Y:S01]  /*58a0*/  FADD.FTZ R9, R9, R18 ;  /* 0x0000001209097221 */ /* 0x000fe20000010000 */
[----:B0-----:R-:W-:-:S04]  /*58b0*/  @!P5 FADD.FTZ R6, R6, 1 ;  /* 0x3f8000000606d421 */ /* 0x001fc80000010000 */
[----:B------:R0:W4:Y:S01]  /*58c0*/  @!P0 MUFU.RCP R56, R5 ;  /* 0x0000000500388308 */ /* 0x0001220000001000 */
[----:B------:R-:W-:Y:S01]  /*58d0*/  FSETP.GTU.FTZ.AND P3, PT, R9, 20, PT ;  /* 0x41a000000900780b */ /* 0x000fe20003f7c000 */
[----:B---3--:R-:W-:-:S06]  /*58e0*/  @!P4 FADD.FTZ R2, R0, 1 ;  /* 0x3f8000000002c421 */ /* 0x008fcc0000010000 */
[----:B------:R-:W3:Y:S01]  /*58f0*/  @!P1 MUFU.EX2 R3, R3 ;  /* 0x0000000300039308 */ /* 0x000ee20000000800 */
[----:B0-----:R-:W-:Y:S01]  /*5900*/  SHF.L.U32 R5, R12, 0x10, RZ ;  /* 0x000000100c057819 */ /* 0x001fe200000006ff */
[----:B-----5:R-:W-:Y:S01]  /*5910*/  @!P6 FMUL.FTZ R47, R47, R4 ;  /* 0x000000042f2fe220 */ /* 0x020fe20000410000 */
[--C-:B------:R-:W-:Y:S01]  /*5920*/  FADD.FTZ R4, R7, R18.reuse ;  /* 0x0000001207047221 */ /* 0x100fe20000010000 */
[----:B------:R-:W0:Y:S01]  /*5930*/  @!P2 MUFU.RCP R8, R8 ;  /* 0x000000080008a308 */ /* 0x000e220000001000 */
[----:B------:R-:W-:Y:S01]  /*5940*/  SHF.L.U32 R7, R14, 0x10, RZ ;  /* 0x000000100e077819 */ /* 0x000fe200000006ff */
[----:B------:R-:W-:Y:S01]  /*5950*/  FADD.FTZ R5, R5, R18 ;  /* 0x0000001205057221 */ /* 0x000fe20000010000 */
[----:B------:R-:W-:Y:S01]  /*5960*/  FSETP.GTU.FTZ.AND P6, PT, R13, 20, PT ;  /* 0x41a000000d00780b */ /* 0x000fe20003fdc000 */
[----:B----4-:R-:W-:Y:S01]  /*5970*/  @!P0 FMUL.FTZ R49, R49, R56 ;  /* 0x0000003831318220 */ /* 0x010fe20000410000 */
[----:B------:R-:W-:-:S03]  /*5980*/  FSETP.GTU.FTZ.AND P0, PT, R4, 20, PT ;  /* 0x41a000000400780b */ /* 0x000fc60003f1c000 */
[----:B------:R-:W4:Y:S01]  /*5990*/  @!P5 MUFU.RCP R57, R6 ;  /* 0x000000060039d308 */ /* 0x000f220000001000 */
[----:B------:R-:W-:Y:S01]  /*59a0*/  FADD.FTZ R7, R7, R18 ;  /* 0x0000001207077221 */ /* 0x000fe20000010000 */
[----:B---3--:R-:W-:-:S06]  /*59b0*/  @!P1 FADD.FTZ R3, R3, 1 ;  /* 0x3f80000003039421 */ /* 0x008fcc0000010000 */
[----:B------:R3:W5:Y:S01]  /*59c0*/  @!P4 MUFU.RCP R59, R2 ;  /* 0x00000002003bc308 */ /* 0x0007620000001000 */
[----:B0-----:R-:W-:Y:S01]  /*59d0*/  @!P2 FMUL.FTZ R51, R51, R8 ;  /* 0x000000083333a220 */ /* 0x001fe20000410000 */
[----:B------:R-:W-:-:S06]  /*59e0*/  FSETP.GTU.FTZ.AND P2, PT, R55, 20, PT ;  /* 0x41a000003700780b */ /* 0x000fcc0003f5c000 */
[----:B------:R0:W1:Y:S01]  /*59f0*/  @!P1 MUFU.RCP R0, R3 ;  /* 0x0000000300009308 */ /* 0x0000620000001000 */
[----:B---3--:R-:W-:Y:S01]  /*5a00*/  @!P0 FMUL.FTZ R2, R4, -1.4426950216293334961 ;  /* 0xbfb8aa3b04028820 */ /* 0x008fe20000410000 */
[----:B----4-:R-:W-:Y:S01]  /*5a10*/  @!P5 FMUL.FTZ R50, R50, R57 ;  /* 0x000000393232d220 */ /* 0x010fe20000410000 */
[----:B------:R-:W-:Y:S01]  /*5a20*/  FSETP.GTU.FTZ.AND P5, PT, R5, 20, PT ;  /* 0x41a000000500780b */ /* 0x000fe20003fbc000 */
[----:B------:R-:W-:-:S03]  /*5a30*/  @!P3 FMUL.FTZ R4, R9, -1.4426950216293334961 ;  /* 0xbfb8aa3b0904b820 */ /* 0x000fc60000410000 */
[----:B------:R-:W-:Y:S01]  /*5a40*/  @!P2 FMUL.FTZ R6, R55, -1.4426950216293334961 ;  /* 0xbfb8aa3b3706a820 */ /* 0x000fe20000410000 */
[----:B------:R-:W3:Y:S01]  /*5a50*/  @!P0 MUFU.EX2 R2, R2 ;  /* 0x0000000200028308 */ /* 0x000ee20000000800 */
[----:B-----5:R-:W-:Y:S01]  /*5a60*/  @!P4 FMUL.FTZ R52, R52, R59 ;  /* 0x0000003b3434c220 */ /* 0x020fe20000410000 */
[----:B------:R-:W-:Y:S01]  /*5a70*/  FSETP.GTU.FTZ.AND P4, PT, R7, 20, PT ;  /* 0x41a000000700780b */ /* 0x000fe20003f9c000 */
[----:B0-----:R-:W-:Y:S01]  /*5a80*/  @!P6 FMUL.FTZ R3, R13, -1.4426950216293334961 ;  /* 0xbfb8aa3b0d03e820 */ /* 0x001fe20000410000 */
[----:B------:R-:W0:Y:S04]  /*5a90*/  @!P3 MUFU.EX2 R4, R4 ;  /* 0x000000040004b308 */ /* 0x000e280000000800 */
[----:B------:R-:W4:Y:S01]  /*5aa0*/  @!P2 MUFU.EX2 R6, R6 ;  /* 0x000000060006a308 */ /* 0x000f220000000800 */
[----:B-1----:R-:W-:Y:S01]  /*5ab0*/  @!P1 FMUL.FTZ R45, R45, R0 ;  /* 0x000000002d2d9220 */ /* 0x002fe20000410000 */
[----:B------:R-:W-:Y:S01]  /*5ac0*/  @!P5 FMUL.FTZ R0, R5, -1.4426950216293334961 ;  /* 0xbfb8aa3b0500d820 */ /* 0x000fe20000410000 */
[----:B------:R-:W-:Y:S01]  /*5ad0*/  FSETP.GTU.FTZ.AND P1, PT, R15, 20, PT ;  /* 0x41a000000f00780b */ /* 0x000fe20003f3c000 */
[----:B------:R-:W1:Y:S01]  /*5ae0*/  @!P6 MUFU.EX2 R3, R3 ;  /* 0x000000030003e308 */ /* 0x000e620000000800 */
[----:B---3--:R-:W-:-:S02]  /*5af0*/  @!P0 FADD.FTZ R2, R2, 1 ;  /* 0x3f80000002028421 */ /* 0x008fc40000010000 */
[----:B------:R-:W-:Y:S01]  /*5b00*/  @!P4 FMUL.FTZ R5, R7, -1.4426950216293334961 ;  /* 0xbfb8aa3b0705c820 */ /* 0x000fe20000410000 */
[----:B------:R-:W3:Y:S01]  /*5b10*/  @!P5 MUFU.EX2 R0, R0 ;  /* 0x000000000000d308 */ /* 0x000ee20000000800 */
[----:B0-----:R-:W-:-:S03]  /*5b20*/  @!P3 FADD.FTZ R4, R4, 1 ;  /* 0x3f8000000404b421 */ /* 0x001fc60000010000 */
[----:B------:R0:W5:Y:S01]  /*5b30*/  @!P0 MUFU.RCP R59, R2 ;  /* 0x00000002003b8308 */ /* 0x0001620000001000 */
[----:B----4-:R-:W-:-:S03]  /*5b40*/  @!P2 FADD.FTZ R6, R6, 1 ;  /* 0x3f8000000606a421 */ /* 0x010fc60000010000 */
[----:B------:R-:W-:Y:S01]  /*5b50*/  @!P1 FMUL.FTZ R7, R15, -1.4426950216293334961 ;  /* 0xbfb8aa3b0f079820 */ /* 0x000fe20000410000 */
[----:B------:R-:W-:-:S03]  /*5b60*/  NOP ;  /* 0x0000000000007918 */ /* 0x000fc60000000000 */
[----:B------:R-:W4:Y:S01]  /*5b70*/  @!P4 MUFU.EX2 R5, R5 ;  /* 0x000000050005c308 */ /* 0x000f220000000800 */
[----:B------:R-:W2:Y:S01]  /*5b80*/  LDS.128 R12, [R35+0x200] ;  /* 0x00020000230c7984 */ /* 0x000ea20000000c00 */
[----:B-1----:R-:W-:Y:S01]  /*5b90*/  @!P6 FADD.FTZ R8, R3, 1 ;  /* 0x3f8000000308e421 */ /* 0x002fe20000010000 */
[----:B0-----:R-:W-:Y:S01]  /*5ba0*/  IMAD.WIDE.U32 R2, R16, R64, UR4 ;  /* 0x0000000410027e25 */ /* 0x001fe2000f8e0040 */
[----:B------:R-:W0:Y:S03]  /*5bb0*/  @!P1 MUFU.EX2 R55, R7 ;  /* 0x0000000700379308 */ /* 0x000e260000000800 */
[----:B---3--:R-:W-:Y:S01]  /*5bc0*/  @!P5 FADD.FTZ R0, R0, 1 ;  /* 0x3f8000000000d421 */ /* 0x008fe20000010000 */
[----:B------:R-:W1:Y:S01]  /*5bd0*/  LDCU.64 UR4, c[0x0][0x518] ;  /* 0x0000a300ff0477ac */ /* 0x000e620008000a00 */
[----:B-----5:R-:W-:Y:S01]  /*5be0*/  @!P0 FMUL.FTZ R46, R46, R59 ;  /* 0x0000003b2e2e8220 */ /* 0x020fe20000410000 */
[----:B------:R-:W3:Y:S01]  /*5bf0*/  @!P3 MUFU.RCP R58, R4 ;  /* 0x00000004003ab308 */ /* 0x000ee20000001000 */
[----:B------:R-:W-:Y:S01]  /*5c00*/  IMAD R3, R16, R65, R3 ;  /* 0x0000004110037224 */ /* 0x000fe200078e0203 */
[----:B------:R-:W-:Y:S01]  /*5c10*/  F2FP.BF16.F32.PACK_AB R59, R52, R51 ;  /* 0x00000033343b723e */ /* 0x000fe200000010ff */
[----:B----4-:R-:W-:-:S05]  /*5c20*/  @!P4 FADD.FTZ R9, R5, 1 ;  /* 0x3f8000000509c421 */ /* 0x010fca0000010000 */
[----:B------:R4:W5:Y:S01]  /*5c30*/  @!P2 MUFU.RCP R63, R6 ;  /* 0x00000006003fa308 */ /* 0x0009620000001000 */
[----:B0-----:R-:W-:-:S07]  /*5c40*/  @!P1 FADD.FTZ R55, R55, 1 ;  /* 0x3f80000037379421 */ /* 0x001fce0000010000 */
[----:B------:R2:W0:Y:S01]  /*5c50*/  @!P6 MUFU.RCP R56, R8 ;  /* 0x000000080038e308 */ /* 0x0004220000001000 */
[----:B----4-:R-:W4:Y:S01]  /*5c60*/  LDS.128 R4, [R35] ;  /* 0x0000000023047984 */ /* 0x010f220000000c00 */
[----:B---3--:R-:W-:Y:S01]  /*5c70*/  @!P3 FMUL.FTZ R43, R43, R58 ;  /* 0x0000003a2b2bb220 */ /* 0x008fe20000410000 */
[----:B------:R-:W-:Y:S01]  /*5c80*/  F2FP.BF16.F32.PACK_AB R58, R50, R49 ;  /* 0x00000031323a723e */ /* 0x000fe200000010ff */
[----:B-1----:R-:W-:-:S04]  /*5c90*/  UIMAD.WIDE.U32 UR6, UR18, UR4, UR6 ;  /* 0x00000004120672a5 */ /* 0x002fc8000f8e0006 */
[----:B------:R1:W3:Y:S01]  /*5ca0*/  @!P4 MUFU.RCP R61, R9 ;  /* 0x00000009003dc308 */ /* 0x0002e20000001000 */
[----:B--2---:R-:W-:Y:S01]  /*5cb0*/  LEA R8, P0, R2, R66, 0x1 ;  /* 0x0000004202087211 */ /* 0x004fe200078008ff */
[----:B-----5:R-:W-:Y:S01]  /*5cc0*/  @!P2 FMUL.FTZ R44, R44, R63 ;  /* 0x0000003f2c2ca220 */ /* 0x020fe20000410000 */
[----:B------:R-:W-:Y:S01]  /*5cd0*/  UIMAD UR7, UR18, UR5, UR7 ;  /* 0x00000005120772a4 */ /* 0x000fe2000f8e0207 */
[----:B------:R-:W-:-:S04]  /*5ce0*/  IADD3 R28, P2, PT, R28, -0x400, RZ ;  /* 0xfffffc001c1c7810 */ /* 0x000fc80007f5e0ff */
[----:B------:R2:W5:Y:S01]  /*5cf0*/  @!P5 MUFU.RCP R57, R0 ;  /* 0x000000000039d308 */ /* 0x0005620000001000 */
[----:B-1----:R-:W-:Y:S01]  /*5d00*/  LEA.HI.X R9, R2, R67, R3, 0x1, P0 ;  /* 0x0000004302097211 */ /* 0x002fe200000f0c03 */
[----:B0-----:R-:W-:Y:S01]  /*5d10*/  @!P6 FMUL.FTZ R41, R41, R56 ;  /* 0x000000382929e220 */ /* 0x001fe20000410000 */
[----:B------:R-:W-:Y:S02]  /*5d20*/  F2FP.BF16.F32.PACK_AB R56, R53, R54 ;  /* 0x000000363538723e */ /* 0x000fe400000010ff */
[----:B------:R-:W-:Y:S01]  /*5d30*/  IADD3.X R29, PT, PT, R29, -0x1, RZ, P2, !PT ;  /* 0xffffffff1d1d7810 */ /* 0x000fe200017fe4ff */
[----:B------:R-:W-:Y:S02]  /*5d40*/  IMAD.WIDE.U32 R2, R34, 0x10, R8 ;  /* 0x0000001022027825 */ /* 0x000fe400078e0008 */
[----:B------:R0:W1:Y:S01]  /*5d50*/  @!P1 MUFU.RCP R60, R55 ;  /* 0x00000037003c9308 */ /* 0x0000620000001000 */
[----:B------:R-:W1:Y:S01]  /*5d60*/  LDC.64 R8, c[0x0][0x520] ;  /* 0x00014800ff087b82 */ /* 0x000e620000000a00 */
[----:B---3--:R-:W-:Y:S01]  /*5d70*/  @!P4 FMUL.FTZ R40, R40, R61 ;  /* 0x0000003d2828c220 */ /* 0x008fe20000410000 */
[----:B------:R-:W-:Y:S01]  /*5d80*/  STG.E.128 desc[UR16][R2.64+0x200], R12 ;  /* 0x0002000c02007986 */ /* 0x000fe2000c101d10 */
[----:B------:R-:W-:Y:S01]  /*5d90*/  F2FP.BF16.F32.PACK_AB R61, R41, R46 ;  /* 0x0000002e293d723e */ /* 0x000fe200000010ff */
[----:B--2---:R-:W-:-:S02]  /*5da0*/  FADD.FTZ R0, R54, R37 ;  /* 0x0000002536007221 */ /* 0x004fc40000010000 */
[----:B------:R-:W-:Y:S02]  /*5db0*/  F2FP.BF16.F32.PACK_AB R62, R40, R43 ;  /* 0x0000002b283e723e */ /* 0x000fe400000010ff */
[----:B0-----:R-:W0:Y:S01]  /*5dc0*/  LDC.64 R54, c[0x0][0x560] ;  /* 0x00015800ff367b82 */ /* 0x001e220000000a00 */
[----:B-----5:R-:W-:Y:S01]  /*5dd0*/  @!P5 FMUL.FTZ R42, R42, R57 ;  /* 0x000000392a2ad220 */ /* 0x020fe20000410000 */
[----:B------:R-:W-:Y:S01]  /*5de0*/  F2FP.BF16.F32.PACK_AB R57, R47, R48 ;  /* 0x000000302f39723e */ /* 0x000fe200000010ff */
[----:B------:R-:W-:-:S04]  /*5df0*/  FADD.FTZ R37, R0, R53 ;  /* 0x0000003500257221 */ /* 0x000fc80000010000 */
[----:B------:R-:W-:Y:S01]  /*5e00*/  FADD.FTZ R0, R37, R48 ;  /* 0x0000003025007221 */ /* 0x000fe20000010000 */
[----:B----4-:R2:W-:Y:S01]  /*5e10*/  STG.E.128 desc[UR16][R2.64], R4 ;  /* 0x0000000402007986 */ /* 0x0105e2000c101d10 */
[----:B-1----:R-:W-:Y:S01]  /*5e20*/  @!P1 FMUL.FTZ R39, R39, R60 ;  /* 0x0000003c27279220 */ /* 0x002fe20000410000 */
[----:B------:R-:W-:Y:S01]  /*5e30*/  F2FP.BF16.F32.PACK_AB R60, R42, R45 ;  /* 0x0000002d2a3c723e */ /* 0x000fe200000010ff */
[----:B------:R-:W-:Y:S01]  /*5e40*/  FADD.FTZ R0, R0, R47 ;  /* 0x0000002f00007221 */ /* 0x000fe20000010000 */
[----:B------:R-:W-:Y:S01]  /*5e50*/  BAR.SYNC.DEFER_BLOCKING 0x0 ;  /* 0x0000000000007b1d */ /* 0x000fe20000010000 */
[----:B------:R-:W-:Y:S02]  /*5e60*/  IADD3 R30, P1, PT, R30, -0x400, RZ ;  /* 0xfffffc001e1e7810 */ /* 0x000fe40007f3e0ff */
[----:B------:R-:W-:Y:S01]  /*5e70*/  F2FP.BF16.F32.PACK_AB R63, R39, R44 ;  /* 0x0000002c273f723e */ /* 0x000fe200000010ff */
[----:B------:R-:W-:Y:S01]  /*5e80*/  FADD.FTZ R49, R0, R49 ;  /* 0x0000003100317221 */ /* 0x000fe20000010000 */
[----:B------:R-:W-:-:S03]  /*5e90*/  IADD3.X R31, PT, PT, R31, -0x1, RZ, P1, !PT ;  /* 0xffffffff1f1f7810 */ /* 0x000fc60000ffe4ff */
[----:B------:R-:W-:-:S04]  /*5ea0*/  FADD.FTZ R50, R49, R50 ;  /* 0x0000003231327221 */ /* 0x000fc80000010000 */
[----:B------:R-:W-:Y:S01]  /*5eb0*/  FADD.FTZ R51, R50, R51 ;  /* 0x0000003332337221 */ /* 0x000fe20000010000 */
[----:B--2---:R-:W-:-:S04]  /*5ec0*/  IMAD.WIDE.U32 R2, R16, R8, UR6 ;  /* 0x0000000610027e25 */ /* 0x004fc8000f8e0008 */
[----:B------:R-:W-:Y:S01]  /*5ed0*/  FADD.FTZ R52, R51, R52 ;  /* 0x0000003433347221 */ /* 0x000fe20000010000 */
[----:B------:R-:W-:Y:S01]  /*5ee0*/  IMAD R0, R16, R9, R3 ;  /* 0x0000000910007224 */ /* 0x000fe200078e0203 */
[----:B0-----:R-:W-:Y:S02]  /*5ef0*/  LEA R4, P0, R2, R54, 0x1 ;  /* 0x0000003602047211 */ /* 0x001fe400078008ff */
[----:B------:R-:W-:Y:S02]  /*5f00*/  FADD.FTZ R45, R52, R45 ;  /* 0x0000002d342d7221 */ /* 0x000fe40000010000 */
[----:B------:R-:W-:Y:S01]  /*5f10*/  LEA.HI.X R5, R2, R55, R0, 0x1, P0 ;  /* 0x0000003702057211 */ /* 0x000fe200000f0c00 */
[----:B------:R-:W-:Y:S01]  /*5f20*/  STS.128 [R38], R56 ;  /* 0x0000003826007388 */ /* 0x000fe20000000c00 */
[----:B------:R-:W-:Y:S01]  /*5f30*/  FADD.FTZ R45, R45, R42 ;  /* 0x0000002a2d2d7221 */ /* 0x000fe20000010000 */
[----:B------:R-:W-:Y:S02]  /*5f40*/  IADD3 R36, P0, PT, R36, -0x400, RZ ;  /* 0xfffffc0024247810 */ /* 0x000fe40007f1e0ff */
[----:B------:R-:W-:Y:S01]  /*5f50*/  STS.128 [R38+0x10], R60 ;  /* 0x0000103c26007388 */ /* 0x000fe20000000c00 */
[----:B------:R-:W-:-:S03]  /*5f60*/  NOP ;  /* 0x0000000000007918 */ /* 0x000fc60000000000 */
[----:B------:R-:W0:Y:S01]  /*5f70*/  LDS.128 R64, [R35] ;  /* 0x0000000023407984 */ /* 0x000e220000000c00 */
[----:B------:R-:W-:-:S04]  /*5f80*/  IMAD.WIDE.U32 R2, R34, 0x10, R4 ;  /* 0x0000001022027825 */ /* 0x000fc800078e0004 */
[----:B------:R-:W-:Y:S01]  /*5f90*/  FADD.FTZ R46, R45, R46 ;  /* 0x0000002e2d2e7221 */ /* 0x000fe20000010000 */
[----:B------:R-:W-:Y:S01]  /*5fa0*/  IADD3.X R25, PT, PT, R25, -0x1, RZ, P0, !PT ;  /* 0xffffffff19197810 */ /* 0x000fe200007fe4ff */
[----:B------:R-:W1:Y:S02]  /*5fb0*/  LDS.128 R68, [R35+0x200] ;  /* 0x0002000023447984 */ /* 0x000e640000000c00 */
        /* <DEDUP_REMOVED lines=8> */
.L_x_7541:
        /* <DEDUP_REMOVED lines=34> */
.L_x_7583:
[----:B------:R-:W-:Y:S05]  /*6260*/  BSYNC.RECONVERGENT B0 ;  /* 0x0000000000007941 */ /* 0x000fea0003800200 */
.L_x_7582:
[----:B------:R-:W-:Y:S05]  /*6270*/  @!P0 BRA `(.L_x_7584) ;  /* 0x0000000000688947 */ /* 0x000fea0003800000 */
[----:B------:R-:W-:Y:S06]  /*6280*/  BAR.SYNC.DEFER_BLOCKING 0x0 ;  /* 0x0000000000007b1d */ /* 0x000fec0000010000 */
[----:B------:R-:W-:Y:S01]  /*6290*/  BSSY.RECONVERGENT B0, `(.L_x_7584) ;  /* 0x0000018000007945 */ /* 0x000fe20003800200 */
[----:B------:R-:W2:Y:S01]  /*62a0*/  SHFL.DOWN P0, R0, R37, 0x1, 0x1f ;  /* 0x08201f0025007f89 */ /* 0x000ea20000000000 */
[----:B01----:R-:W0:Y:S01]  /*62b0*/  S2R R4, SR_LANEID ;  /* 0x0000000000047919 */ /* 0x003e220000000000 */
[----:B------:R-:W1:Y:S01]  /*62c0*/  S2R R6, SR_TID.X ;  /* 0x0000000000067919 */ /* 0x000e620000002100 */
[----:B--2---:R-:W-:-:S05]  /*62d0*/  @P0 FADD R0, R0, R37 ;  /* 0x0000002500000221 */ /* 0x004fca0000000000 */
        /* <DEDUP_REMOVED lines=16> */
[----:B------:R-:W-:-:S04]  /*63e0*/  LEA R2, P0, R16, R8, 0x2 ;  /* 0x0000000810027211 */ /* 0x000fc800078010ff */
[----:B------:R-:W-:-:S05]  /*63f0*/  LEA.HI.X R3, R16, R9, RZ, 0x2, P0 ;  /* 0x0000000910037211 */ /* 0x000fca00000f14ff */
[----:B------:R1:W-:Y:S04]  /*6400*/  REDG.E.ADD.F32.FTZ.RN.STRONG.GPU desc[UR16][R2.64], R4 ;  /* 0x00000004020079a6 */ /* 0x0003e8000c12f310 */
.L_x_7585:
[----:B------:R-:W-:Y:S05]  /*6410*/  BSYNC.RECONVERGENT B0 ;  /* 0x0000000000007941 */ /* 0x000fea0003800200 */
.L_x_7584:
[----:B------:R-:W-:Y:S05]  /*6420*/  @P2 EXIT ;  /* 0x000000000000294d */ /* 0x000fea0003800000 */
[----:B------:R-:W0:Y:S01]  /*6430*/  LDCU.64 UR8, c[0x0][0x4e8] ;  /* 0x00009d00ff0877ac */ /* 0x000e220008000a00 */
[----:B------:R-:W2:Y:S01]  /*6440*/  S2UR UR5, SR_CgaCtaId ;  /* 0x00000000000579c3 */ /* 0x000ea20000008800 */
[----:B------:R-:W-:Y:S01]  /*6450*/  BSSY.RECONVERGENT B0, `(.L_x_7586) ;  /* 0x0000046000007945 */ /* 0x000fe20003800200 */
[----:B------:R-:W-:Y:S01]  /*6460*/  MOV R23, R12 ;  /* 0x0000000c00177202 */ /* 0x000fe20000000f00 */
        /* <DEDUP_REMOVED lines=18> */
.L_x_7587:
        /* <DEDUP_REMOVED lines=51> */
.L_x_7586:
[----:B------:R-:W-:Y:S05]  /*68c0*/  EXIT ;  /* 0x000000000000794d */ /* 0x000fea0003800000 */
.L_x_7588:
        /* <DEDUP_REMOVED lines=11> */
.L_x_10490:


//--------------------- .text._Z25selective_scan_bwd_kernelI32Selective_Scan_bwd_kernel_traitsILi32ELi16ELb1ELb0ELb0ELb1ELb1EN3c108BFloat16EfEEv12SSMParamsBwd --------------------------
	.section	.text._Z25selective_scan_bwd_kernelI32Selective_Scan_bwd_kernel_traitsILi32ELi16ELb1ELb0ELb0ELb1ELb1EN3c108BFloat16EfEEv12SSMParamsBwd,"ax",@progbits
	.align	128
        .global         _Z25selective_scan_bwd_kernelI32Selective_Scan_bwd_kernel_traitsILi32ELi16ELb1ELb0ELb0ELb1ELb1EN3c108BFloat16EfEEv12SSMParamsBwd
        .type           _Z25selective_scan_bwd_kernelI32Selective_Scan_bwd_kernel_traitsILi32ELi16ELb1ELb0ELb0ELb1ELb1EN3c108BFloat16EfEEv12SSMParamsBwd,@function
        .size           _Z25selective_scan_bwd_kernelI32Selective_Scan_bwd_kernel_traitsILi32ELi16ELb1ELb0ELb0ELb1ELb1EN3c108BFloat16EfEEv12SSMParamsBwd,(.L_x_10491 - _Z25selective_scan_bwd_kernelI32Selective_Scan_bwd_kernel_traitsILi32ELi16ELb1ELb0ELb0ELb1ELb1EN3c108BFloat16EfEEv12SSMParamsBwd)
        .other          _Z25selective_scan_bwd_kernelI32Selective_Scan_bwd_kernel_traitsILi32ELi16ELb1ELb0ELb0ELb1ELb1EN3c108BFloat16EfEEv12SSMParamsBwd,@"STO_CUDA_ENTRY STV_DEFAULT"
_Z25selective_scan_bwd_kernelI32Selective_Scan_bwd_kernel_traitsILi32ELi16ELb1ELb0ELb0ELb1ELb1EN3c108BFloat16EfEEv12SSMParamsBwd:
.text._Z25selective_scan_bwd_kernelI32Selective_Scan_bwd_kernel_traitsILi32ELi16ELb1ELb0ELb0ELb1ELb1EN3c108BFloat16EfEEv12SSMParamsBwd:
        /* <DEDUP_REMOVED lines=53> */
[----:B------:R-:W-:Y:S01]  /*0350*/  IMAD.WIDE.U32 R4, R56, UR14, R4 ;  /* 0x0000000e38047c25 */ /* 0x000fe2000f8e0004 */
[----:B------:R-:W-:-:S03]  /*0360*/  LEA R11, R11, 0xfffffe00, 0x9 ;  /* 0xfffffe000b0b7811 */ /* 0x000fc600078e48ff */
[C---:B------:R-:W-:Y:S01]  /*0370*/  IMAD R43, R56.reuse, UR15, R5 ;  /* 0x0000000f382b7c24 */ /* 0x040fe2000f8e0205 */
[----:B------:R-:W-:Y:S01]  /*0380*/  IADD3 R45, P3, PT, R11, R2, RZ ;  /* 0x000000020b2d7210 */ /* 0x000fe20007f7e0ff */
[----:B0-----:R-:W-:Y:S01]  /*0390*/  IMAD.WIDE.U32 R6, R56, UR8, RZ ;  /* 0x0000000838067c25 */ /* 0x001fe2000f8e00ff */
[----:B------:R-:W-:-:S03]  /*03a0*/  CS2R R22, SRZ ;  /* 0x0000000000167805 */ /* 0x000fc6000001ff00 */
[----:B-1----:R-:W-:Y:S02]  /*03b0*/  @P0 IMAD R5, R0, R21, RZ ;  /* 0x0000001500050224 */ /* 0x002fe400078e02ff */
[----:B------:R-:W-:Y:S01]  /*03c0*/  IMAD.WIDE.U32 R2, R56, R14, UR4 ;  /* 0x0000000438027e25 */ /* 0x000fe2000f8e000e */
[----:B------:R-:W-:Y:S02]  /*03d0*/  IADD3 R4, P4, PT, R11, R4, RZ ;  /* 0x000000040b047210 */ /* 0x000fe40007f9e0ff */
[----:B------:R-:W-:Y:S01]  /*03e0*/  LEA R54, P2, R6, R16, 0x2 ;  /* 0x0000001006367211 */ /* 0x000fe200078410ff */
[----:B------:R-:W-:Y:S01]  /*03f0*/  IMAD R53, R56, UR9, R7 ;  /* 0x0000000938357c24 */ /* 0x000fe2000f8e0207 */
[----:B------:R-:W-:Y:S01]  /*0400*/  SHF.R.S32.HI R0, RZ, 0x1f, R11 ;  /* 0x0000001fff007819 */ /* 0x000fe2000001140b */
[----:B---3--:R-:W-:Y:S01]  /*0410*/  @P0 IMAD.WIDE R22, R5, 0x8, R8 ;  /* 0x0000000805160825 */ /* 0x008fe200078e0208 */
[----:B------:R-:W-:-:S03]  /*0420*/  IADD3 R11, P0, PT, R11, R2, RZ ;  /* 0x000000020b0b7210 */ /* 0x000fc60007f1e0ff */
[C---:B------:R-:W-:Y:S02]  /*0430*/  IMAD R5, R56.reuse, R15, R3 ;  /* 0x0000000f38057224 */ /* 0x040fe400078e0203 */
[----:B------:R-:W-:Y:S01]  /*0440*/  IMAD.WIDE.U32 R2, R56, UR10, RZ ;  /* 0x0000000a38027c25 */ /* 0x000fe2000f8e00ff */
[----:B------:R-:W-:Y:S02]  /*0450*/  LEA.HI.X R53, R6, R17, R53, 0x2, P2 ;  /* 0x0000001106357211 */ /* 0x000fe400010f1435 */
[----:B------:R-:W-:Y:S01]  /*0460*/  IADD3.X R6, PT, PT, R0, R13, RZ, P3, !PT ;  /* 0x0000000d00067210 */ /* 0x000fe20001ffe4ff */
[----:B------:R-:W-:Y:S01]  /*0470*/  IMAD R51, R56, UR11, R3 ;  /* 0x0000000b38337c24 */ /* 0x000fe2000f8e0203 */
[C---:B------:R-:W-:Y:S02]  /*0480*/  IADD3.X R43, PT, PT, R0.reuse, R43, RZ, P4, !PT ;  /* 0x0000002b002b7210 */ /* 0x040fe400027fe4ff */
[----:B------:R-:W-:Y:S02]  /*0490*/  IADD3.X R0, PT, PT, R0, R5, RZ, P0, !PT ;  /* 0x0000000500007210 */ /* 0x000fe400007fe4ff */
        /* <DEDUP_REMOVED lines=22> */
[C---:B0-----:R-:W-:Y:S02]  /*0600*/  SHF.L.U32 R0, R49.reuse, 0x1, RZ ;  /* 0x0000000131007819 */ /* 0x041fe400000006ff */
[----:B----4-:R-:W-:Y:S02]  /*0610*/  LEA R48, P0, R2, R4, 0x2 ;  /* 0x0000000402307211 */ /* 0x010fe400078010ff */
[----:B------:R-:W-:Y:S02]  /*0620*/  LOP3.LUT R0, R0, 0x7c0, RZ, 0xc0, !PT ;  /* 0x000007c000007812 */ /* 0x000fe400078ec0ff */
[----:B------:R-:W-:Y:S02]  /*0630*/  LEA.HI.X R47, R2, R5, R47, 0x2, P0 ;  /* 0x00000005022f7211 */ /* 0x000fe400000f142f */
[----:B------:R-:W-:-:S02]  /*0640*/  LOP3.LUT R126, R49, 0x1f, RZ, 0xc0, !PT ;  /* 0x0000001f317e7812 */ /* 0x000fc400078ec0ff */
[C---:B------:R-:W-:Y:S02]  /*0650*/  IADD3 R40, PT, PT, R49.reuse, 0x200, RZ ;  /* 0x0000020031287810 */ /* 0x040fe40007ffe0ff */
[----:B------:R-:W-:Y:S02]  /*0660*/  LEA R124, R49, UR4, 0x2 ;  /* 0x00000004317c7c11 */ /* 0x000fe4000f8e10ff */
[----:B---3--:R-:W-:-:S07]  /*0670*/  LOP3.LUT R39, R0, 0x1f, R49, 0xf8, !PT ;  /* 0x0000001f00277812 */ /* 0x008fce00078ef831 */
.L_x_7630:
        /* <DEDUP_REMOVED lines=12> */
[----:B-1----:R-:W-:-:S06]  /*0740*/  ULEA UR4, UR5, UR4, 0x18 ;  /* 0x0000000405047291 */ /* 0x002fcc000f8ec0ff */
[----:B----4-:R-:W-:-:S04]  /*0750*/  LEA R37, R38, UR4, 0x4 ;  /* 0x0000000426257c11 */ /* 0x010fc8000f8e20ff */
        /* <DEDUP_REMOVED lines=28> */
[----:B------:R-:W-:Y:S01]  /*0920*/  FADD.FTZ R64, R64, R55 ;  /* 0x0000003740407221 */ /* 0x000fe20000010000 */
[----:B------:R-:W-:Y:S02]  /*0930*/  FSETP.GTU.FTZ.AND P1, PT, R65, 20, PT ;  /* 0x41a000004100780b */ /* 0x000fe40003f3c000 */
[----:B-1----:R-:W-:-:S02]  /*0940*/  SHF.L.U32 R30, R12, 0x10, RZ ;  /* 0x000000100c1e7819 */ /* 0x002fc400000006ff */
[----:B------:R-:W-:Y:S02]  /*0950*/  SHF.L.U32 R16, R16, 0x10, RZ ;  /* 0x0000001010107819 */ /* 0x000fe400000006ff */
[----:B---3--:R-:W-:Y:S02]  /*0960*/  SHF.L.U32 R24, R13, 0x10, RZ ;  /* 0x000000100d187819 */ /* 0x008fe400000006ff */
[----:B------:R-:W-:Y:S02]  /*0970*/  PRMT R26, R17, 0x7632, R26 ;  /* 0x00007632111a7816 */ /* 0x000fe4000000001a */
[----:B------:R-:W-:Y:S01]  /*0980*/  FSETP.GTU.FTZ.AND P0, PT, R64, 20, PT ;  /* 0x41a000004000780b */ /* 0x000fe20003f1c000 */
[--C-:B------:R-:W-:Y:S01]  /*0990*/  FADD.FTZ R59, R24, R55.reuse ;  /* 0x00000037183b7221 */ /* 0x100fe20000010000 */
[----:B--2---:R0:W-:Y:S04]  /*09a0*/  STS.128 [R37], R60 ;  /* 0x0000003c25007388 */ /* 0x0041e80000000c00 */
[----:B----4-:R1:W-:Y:S01]  /*09b0*/  STS.128 [R37+0x200], R68 ;  /* 0x0002004425007388 */ /* 0x0103e20000000c00 */
[--C-:B0-----:R-:W-:Y:S01]  /*09c0*/  FADD.FTZ R63, R2, R55.reuse ;  /* 0x00000037023f7221 */ /* 0x101fe20000010000 */
[--C-:B------:R-:W-:Y:S01]  /*09d0*/  FADD.FTZ R62, R28, R55.reuse ;  /* 0x000000371c3e7221 */ /* 0x100fe20000010000 */
[--C-:B------:R-:W-:Y:S01]  /*09e0*/  FADD.FTZ R61, R30, R55.reuse ;  /* 0x000000371e3d7221 */ /* 0x100fe20000010000 */
[----:B------:R-:W-:-:S02]  /*09f0*/  FADD.FTZ R60, R16, R55 ;  /* 0x00000037103c7221 */ /* 0x000fc40000010000 */
[----:B------:R-:W-:Y:S02]  /*0a00*/  FSETP.GTU.FTZ.AND P4, PT, R63, 20, PT ;  /* 0x41a000003f00780b */ /* 0x000fe40003f9c000 */
[----:B------:R-:W-:Y:S02]  /*0a10*/  FSETP.GTU.FTZ.AND P3, PT, R62, 20, PT ;  /* 0x41a000003e00780b */ /* 0x000fe40003f7c000 */
[----:B------:R-:W-:Y:S02]  /*0a20*/  FSETP.GTU.FTZ.AND P2, PT, R61, 20, PT ;  /* 0x41a000003d00780b */ /* 0x000fe40003f5c000 */
[----:B------:R-:W-:Y:S01]  /*0a30*/  FSETP.GTU.FTZ.AND P5, PT, R60, 20, PT ;  /* 0x41a000003c00780b */ /* 0x000fe20003fbc000 */
[----:B------:R-:W-:Y:S01]  /*0a40*/  NOP ;  /* 0x0000000000007918 */ /* 0x000fe20000000000 */
[----:B-1----:R-:W-:Y:S11]  /*0a50*/  @P1 BRA `(.L_x_7591) ;  /* 0x0000000000781947 */ /* 0x002ff60003800000 */
        /* <DEDUP_REMOVED lines=30> */
.L_x_7591:
[----:B------:R-:W-:Y:S05]  /*0c40*/  BSYNC.RECONVERGENT B0 ;  /* 0x0000000000007941 */ /* 0x000fea0003800200 */
.L_x_7590:
        /* <DEDUP_REMOVED lines=35> */
.L_x_7593:
[----:B------:R-:W-:Y:S05]  /*0e80*/  BSYNC.RECONVERGENT B0 ;  /* 0x0000000000007941 */ /* 0x000fea0003800200 */
.L_x_7592:
        /* <DEDUP_REMOVED lines=36> */
.L_x_7595:
[----:B------:R-:W-:Y:S05]  /*10d0*/  BSYNC.RECONVERGENT B0 ;  /* 0x0000000000007941 */ /* 0x000fea0003800200 */
.L_x_7594:
        /* <DEDUP_REMOVED lines=35> */
.L_x_7597:
[----:B------:R-:W-:Y:S05]  /*1310*/  BSYNC.RECONVERGENT B0 ;  /* 0x0000000000007941 */ /* 0x000fea0003800200 */
.L_x_7596:
        /* <DEDUP_REMOVED lines=36> */
.L_x_7599:
[----:B------:R-:W-:Y:S05]  /*1560*/  BSYNC.RECONVERGENT B0 ;  /* 0x0000000000007941 */ /* 0x000fea0003800200 */
.L_x_7598:
        /* <DEDUP_REMOVED lines=36> */
.L_x_7601:
[----:B------:R-:W-:Y:S05]  /*17b0*/  BSYNC.RECONVERGENT B0 ;  /* 0x0000000000007941 */ /* 0x000fea0003800200 */
.L_x_7600:
        /* <DEDUP_REMOVED lines=36> */
.L_x_7603:
[----:B------:R-:W-:Y:S05]  /*1a00*/  BSYNC.RECONVERGENT B0 ;  /* 0x0000000000007941 */ /* 0x000fea0003800200 */
.L_x_7602:
        /* <DEDUP_REMOVED lines=36> */
.L_x_7605:
[----:B------:R-:W-:Y:S05]  /*1c50*/  BSYNC.RECONVERGENT B0 ;  /* 0x0000000000007941 */ /* 0x000fea0003800200 */
.L_x_7604:
        /* <DEDUP_REMOVED lines=36> */
.L_x_7607:
[----:B------:R-:W-:Y:S05]  /*1ea0*/  BSYNC.RECONVERGENT B0 ;  /* 0x0000000000007941 */ /* 0x000fea0003800200 */
.L_x_7606:
        /* <DEDUP_REMOVED lines=35> */
.L_x_7609:
[----:B------:R-:W-:Y:S05]  /*20e0*/  BSYNC.RECONVERGENT B0 ;  /* 0x0000000000007941 */ /* 0x000fea0003800200 */
.L_x_7608:
        /* <DEDUP_REMOVED lines=33> */
.L_x_7611:
[----:B------:R-:W-:Y:S05]  /*2300*/  BSYNC.RECONVERGENT B0 ;  /* 0x0000000000007941 */ /* 0x000fea0003800200 */
.L_x_7610:
        /* <DEDUP_REMOVED lines=32> */
.L_x_7613:
[----:B------:R-:W-:Y:S05]  /*2510*/  BSYNC.RECONVERGENT B0 ;  /* 0x0000000000007941 */ /* 0x000fea0003800200 */
.L_x_7612:
        /* <DEDUP_REMOVED lines=32> */
.L_x_7615:
[----:B------:R-:W-:Y:S05]  /*2720*/  BSYNC.RECONVERGENT B0 ;  /* 0x0000000000007941 */ /* 0x000fea0003800200 */
.L_x_7614:
        /* <DEDUP_REMOVED lines=32> */
.L_x_7617:
[----:B------:R-:W-:Y:S05]  /*2930*/  BSYNC.RECONVERGENT B0 ;  /* 0x0000000000007941 */ /* 0x000fea0003800200 */
.L_x_7616:
        /* <DEDUP_REMOVED lines=32> */
.L_x_7619:
[----:B------:R-:W-:Y:S05]  /*2b40*/  BSYNC.RECONVERGENT B0 ;  /* 0x0000000000007941 */ /* 0x000fea0003800200 */
.L_x_7618:
        /* <DEDUP_REMOVED lines=32> */
.L_x_7621:
[----:B------:R-:W-:Y:S05]  /*2d50*/  BSYNC.RECONVERGENT B0 ;  /* 0x0000000000007941 */ /* 0x000fea0003800200 */
.L_x_7620:
[----:B------:R-:W0:Y:S01]  /*2d60*/  LDCU.128 UR12, c[0x0][0x410] ;  /* 0x00008200ff0c77ac */ /* 0x000e220008000c00 */
[----:B------:R-:W1:Y:S01]  /*2d70*/  LDC.64 R24, c[0x0][0x488] ;  /* 0x00012200ff187b82 */ /* 0x000e620000000a00 */
[----:B------:R-:W2:Y:S01]  /*2d80*/  LDS.128 R16, [R36] ;  /* 0x0000000024107984 */ /* 0x000ea20000000c00 */
[----:B------:R-:W-:Y:S01]  /*2d90*/  UIADD3 UR19, UPT, UPT, UR8, -0x1, URZ ;  /* 0xffffffff08137890 */ /* 0x000fe2000fffe0ff */
[----:B------:R-:W-:Y:S01]  /*2da0*/  UMOV UR5, URZ ;  /* 0x000000ff00057c82 */ /* 0x000fe20008000000 */
[----:B------:R-:W3:Y:S04]  /*2db0*/  LDCU.64 UR10, c[0x0][0x508] ;  /* 0x0000a100ff0a77ac */ /* 0x000ee80008000a00 */
[----:B------:R-:W4:Y:S01]  /*2dc0*/  LDC.64 R84, c[0x0][0x478] ;  /* 0x00011e00ff547b82 */ /* 0x000f220000000a00 */
[----:B------:R-:W-:-:S04]  /*2dd0*/  USHF.L.U32 UR4, UR19, 0x9, URZ ;  /* 0x0000000913047899 */ /* 0x000fc800080006ff */
[----:B0-----:R-:W-:-:S04]  /*2de0*/  UIMAD.WIDE.U32 UR6, UR18, UR12, UR4 ;  /* 0x0000000c120672a5 */ /* 0x001fc8000f8e0004 */
[----:B------:R-:W-:Y:S02]  /*2df0*/  UIMAD UR9, UR18, UR13, UR7 ;  /* 0x0000000d120972a4 */ /* 0x000fe4000f8e0207 */
[----:B------:R-:W-:Y:S02]  /*2e00*/  MOV R13, UR7 ;  /* 0x00000007000d7c02 */ /* 0x000fe40008000f00 */
[----:B------:R-:W-:Y:S02]  /*2e10*/  MOV R12, UR6 ;  /* 0x00000006000c7c02 */ /* 0x000fe40008000f00 */
[----:B------:R-:W-:-:S03]  /*2e20*/  MOV R13, UR9 ;  /* 0x00000009000d7c02 */ /* 0x000fc60008000f00 */
[----:B------:R-:W-:-:S04]  /*2e30*/  IMAD.WIDE.U32 R12, R56, UR14, R12 ;  /* 0x0000000e380c7c25 */ /* 0x000fc8000f8e000c */
[----:B------:R-:W-:Y:S01]  /*2e40*/  IMAD R0, R56, UR15, R13 ;  /* 0x0000000f38007c24 */ /* 0x000fe2000f8e020d */
[C---:B-1----:R-:W-:Y:S01]  /*2e50*/  LEA R24, P0, R12.reuse, R24, 0x1 ;  /* 0x000000180c187211 */ /* 0x042fe200078008ff */
[----:B------:R-:W0:Y:S03]  /*2e60*/  LDCU.128 UR12, c[0x0][0x420] ;  /* 0x00008400ff0c77ac */ /* 0x000e260008000c00 */
[----:B------:R-:W-:Y:S02]  /*2e70*/  LEA.HI.X R25, R12, R25, R0, 0x1, P0 ;  /* 0x000000190c197211 */ /* 0x000fe400000f0c00 */
[----:B------:R-:W-:Y:S01]  /*2e80*/  LDS.128 R12, [R36+0x10] ;  /* 0x00001000240c7984 */ /* 0x000fe20000000c00 */
[----:B------:R-:W-:Y:S01]  /*2e90*/  IMAD.WIDE.U32 R24, R39, 0x10, R24 ;  /* 0x0000001027187825 */ /* 0x000fe200078e0018 */
[----:B------:R-:W-:Y:S06]  /*2ea0*/  BAR.SYNC.DEFER_BLOCKING 0x0 ;  /* 0x0000000000007b1d */ /* 0x000fec0000010000 */
[----:B------:R-:W5:Y:S04]  /*2eb0*/  LDG.E.128 R88, desc[UR16][R24.64] ;  /* 0x0000001018587981 */ /* 0x000f68000c1e1d00 */
[----:B------:R-:W3:Y:S01]  /*2ec0*/  LDG.E.128 R92, desc[UR16][R24.64+0x200] ;  /* 0x00020010185c7981 */ /* 0x000ee2000c1e1d00 */
[----:B0-----:R-:W-:-:S04]  /*2ed0*/  UIMAD.WIDE.U32 UR6, UR18, UR12, UR4 ;  /* 0x0000000c120672a5 */ /* 0x001fc8000f8e0004 */
[----:B------:R-:W-:Y:S02]  /*2ee0*/  UIMAD UR9, UR18, UR13, UR7 ;  /* 0x0000000d120972a4 */ /* 0x000fe4000f8e0207 */
[----:B------:R-:W-:Y:S02]  /*2ef0*/  MOV R27, UR7 ;  /* 0x00000007001b7c02 */ /* 0x000fe40008000f00 */
[----:B------:R-:W-:Y:S02]  /*2f00*/  MOV R26, UR6 ;  /* 0x00000006001a7c02 */ /* 0x000fe40008000f00 */
[----:B------:R-:W-:-:S03]  /*2f10*/  MOV R27, UR9 ;  /* 0x00000009001b7c02 */ /* 0x000fc60008000f00 */
[----:B------:R-:W-:-:S04]  /*2f20*/  IMAD.WIDE.U32 R26, R56, UR14, R26 ;  /* 0x0000000e381a7c25 */ /* 0x000fc8000f8e001a */
[----:B------:R-:W-:Y:S01]  /*2f30*/  IMAD R0, R56, UR15, R27 ;  /* 0x0000000f38007c24 */ /* 0x000fe2000f8e021b */
[----:B----4-:R-:W-:-:S04]  /*2f40*/  LEA R84, P0, R26, R84, 0x1 ;  /* 0x000000541a547211 */ /* 0x010fc800078008ff */
[----:B------:R-:W-:-:S03]  /*2f50*/  LEA.HI.X R85, R26, R85, R0, 0x1, P0 ;  /* 0x000000551a557211 */ /* 0x000fc600000f0c00 */
[----:B------:R-:W-:Y:S01]  /*2f60*/  IMAD.WIDE.U32 R84, R39, 0x10, R84 ;  /* 0x0000001027547825 */ /* 0x000fe200078e0054 */
[----:B-----5:R-:W-:Y:S04]  /*2f70*/  STS.128 [R37], R88 ;  /* 0x0000005825007388 */ /* 0x020fe80000000c00 */
[----:B---3--:R-:W-:Y:S01]  /*2f80*/  STS.128 [R37+0x200], R92 ;  /* 0x0002005c25007388 */ /* 0x008fe20000000c00 */
[----:B------:R-:W-:-:S03]  /*2f90*/  NOP ;  /* 0x0000000000007918 */ /* 0x000fc60000000000 */
[----:B------:R-:W0:Y:S04]  /*2fa0*/  LDS.128 R76, [R36] ;  /* 0x00000000244c7984 */ /* 0x000e280000000c00 */
[----:B------:R-:W1:Y:S01]  /*2fb0*/  LDS.128 R32, [R36+0x10] ;  /* 0x0000100024207984 */ /* 0x000e620000000c00 */
[----:B------:R-:W-:Y:S06]  /*2fc0*/  BAR.SYNC.DEFER_BLOCKING 0x0 ;  /* 0x0000000000007b1d */ /* 0x000fec0000010000 */
[----:B------:R-:W3:Y:S04]  /*2fd0*/  LDG.E.128 R24, desc[UR16][R84.64] ;  /* 0x0000001054187981 */ /* 0x000ee8000c1e1d00 */
[----:B------:R4:W5:Y:S01]  /*2fe0*/  LDG.E.128 R28, desc[UR16][R84.64+0x200] ;  /* 0x00020010541c7981 */ /* 0x000962000c1e1d00 */
[----:B--2---:R-:W-:Y:S01]  /*2ff0*/  PRMT R113, R16, 0x7632, R113 ;  /* 0x0000763210717816 */ /* 0x004fe20000000071 */
[----:B------:R-:W-:Y:S01]  /*3000*/  UIMAD.WIDE.U32 UR6, UR18, UR10, UR4 ;  /* 0x0000000a120672a5 */ /* 0x000fe2000f8e0004 */
[----:B------:R-:W-:-:S02]  /*3010*/  PRMT R117, R17, 0x7632, R117 ;  /* 0x0000763211757816 */ /* 0x000fc40000000075 */
[----:B0-----:R-:W-:Y:S01]  /*3020*/  SHF.L.U32 R83, R76, 0x10, RZ ;  /* 0x000000104c537819 */ /* 0x001fe200000006ff */
[----:B------:R-:W-:Y:S01]  /*3030*/  UIMAD UR7, UR18, UR11, UR7 ;  /* 0x0000000b120772a4 */ /* 0x000fe2000f8e0207 */
[----:B------:R-:W-:Y:S01]  /*3040*/  SHF.L.U32 R82, R77, 0x10, RZ ;  /* 0x000000104d527819 */ /* 0x000fe200000006ff */
[----:B------:R-:W0:Y:S01]  /*3050*/  LDCU.64 UR10, c[0x0][0x490] ;  /* 0x00009200ff0a77ac */ /* 0x000e220008000a00 */
[----:B------:R-:W-:Y:S01]  /*3060*/  SHF.L.U32 R81, R78, 0x10, RZ ;  /* 0x000000104e517819 */ /* 0x000fe200000006ff */
[----:B------:R-:W-:Y:S01]  /*3070*/  FMUL.FTZ R74, R83, -1.4426950216293334961 ;  /* 0xbfb8aa3b534a7820 */ /* 0x000fe20000410000 */
[----:B------:R-:W-:Y:S01]  /*3080*/  SHF.L.U32 R80, R79, 0x10, RZ ;  /* 0x000000104f507819 */ /* 0x000fe200000006ff */
[----:B------:R-:W-:Y:S01]  /*3090*/  FMUL.FTZ R86, R82, -1.4426950216293334961 ;  /* 0xbfb8aa3b52567820 */ /* 0x000fe20000410000 */
[----:B------:R-:W-:Y:S01]  /*30a0*/  PRMT R79, R76, 0x7632, R79 ;  /* 0x000076324c4f7816 */ /* 0x000fe2000000004f */
[----:B------:R-:W-:Y:S01]  /*30b0*/  FMUL.FTZ R87, R81, -1.4426950216293334961 ;  /* 0xbfb8aa3b51577820 */ /* 0x000fe20000410000 */
[----:B----4-:R-:W-:Y:S01]  /*30c0*/  PRMT R85, R77, 0x7632, R85 ;  /* 0x000076324d557816 */ /* 0x010fe20000000055 */
[----:B------:R2:W4:Y:S01]  /*30d0*/  MUFU.EX2 R91, R74 ;  /* 0x0000004a005b7308 */ /* 0x0005220000000800 */
[----:B-1----:R-:W-:Y:S01]  /*30e0*/  SHF.L.U32 R0, R32, 0x10, RZ ;  /* 0x0000001020007819 */ /* 0x002fe200000006ff */
[----:B------:R-:W-:Y:S01]  /*30f0*/  FMUL.FTZ R88, R80, -1.4426950216293334961 ;  /* 0xbfb8aa3b50587820 */ /* 0x000fe20000410000 */
[----:B------:R-:W-:Y:S01]  /*3100*/  SHF.L.U32 R2, R33, 0x10, RZ ;  /* 0x0000001021027819 */ /* 0x000fe200000006ff */
[----:B------:R1:W0:Y:S01]  /*3110*/  MUFU.EX2 R92, R86 ;  /* 0x00000056005c7308 */ /* 0x0002220000000800 */
[----:B------:R-:W-:Y:S01]  /*3120*/  SHF.L.U32 R85, R85, 0x10, RZ ;  /* 0x0000001055557819 */ /* 0x000fe200000006ff */
[----:B------:R-:W-:Y:S01]  /*3130*/  FMUL.FTZ R76, R0, -1.4426950216293334961 ;  /* 0xbfb8aa3b004c7820 */ /* 0x000fe20000410000 */
[----:B------:R-:W-:Y:S01]  /*3140*/  PRMT R84, R78, 0x7632, R84 ;  /* 0x000076324e547816 */ /* 0x000fe20000000054 */
[----:B------:R4:W0:Y:S01]  /*3150*/  MUFU.EX2 R93, R87 ;  /* 0x00000057005d7308 */ /* 0x0008220000000800 */
[----:B--2---:R-:W-:Y:S01]  /*3160*/  SHF.L.U32 R74, R34, 0x10, RZ ;  /* 0x00000010224a7819 */ /* 0x004fe200000006ff */
[----:B------:R-:W-:Y:S01]  /*3170*/  FMUL.FTZ R77, R2, -1.4426950216293334961 ;  /* 0xbfb8aa3b024d7820 */ /* 0x000fe20000410000 */
[----:B------:R-:W-:Y:S01]  /*3180*/  PRMT R90, R32, 0x7632, R90 ;  /* 0x00007632205a7816 */ /* 0x000fe2000000005a */
[----:B------:R2:W0:Y:S01]  /*3190*/  MUFU.EX2 R94, R88 ;  /* 0x00000058005e7308 */ /* 0x0004220000000800 */
[C---:B-1----:R-:W-:Y:S01]  /*31a0*/  PRMT R86, R79.reuse, 0x7632, R86 ;  /* 0x000076324f567816 */ /* 0x042fe20000000056 */
[----:B------:R-:W-:Y:S01]  /*31b0*/  FMUL.FTZ R89, R74, -1.4426950216293334961 ;  /* 0xbfb8aa3b4a597820 */ /* 0x000fe20000410000 */
[----:B------:R-:W-:Y:S01]  /*31c0*/  SHF.L.U32 R79, R79, 0x10, RZ ;  /* 0x000000104f4f7819 */ /* 0x000fe200000006ff */
[----:B------:R-:W1:Y:S01]  /*31d0*/  MUFU.EX2 R96, R76 ;  /* 0x0000004c00607308 */ /* 0x000e620000000800 */
[----:B----4-:R-:W-:Y:S01]  /*31e0*/  PRMT R87, R34, 0x7632, R87 ;  /* 0x0000763222577816 */ /* 0x010fe20000000057 */
[----:B------:R-:W-:Y:S01]  /*31f0*/  FADD.FTZ R91, R91, 1 ;  /* 0x3f8000005b5b7421 */ /* 0x000fe20000010000 */
[----:B------:R-:W-:Y:S01]  /*3200*/  SHF.L.U32 R78, R35, 0x10, RZ ;  /* 0x00000010234e7819 */ /* 0x000fe200000006ff */
[----:B------:R-:W-:Y:S01]  /*3210*/  FMUL.FTZ R32, R79, -1.4426950216293334961 ;  /* 0xbfb8aa3b4f207820 */ /* 0x000fe20000410000 */
[----:B--2---:R-:W-:Y:S01]  /*3220*/  PRMT R88, R33, 0x7632, R88 ;  /* 0x0000763221587816 */ /* 0x004fe20000000058 */
[----:B------:R-:W-:Y:S01]  /*3230*/  FMUL.FTZ R33, R85, -1.4426950216293334961 ;  /* 0xbfb8aa3b55217820 */ /* 0x000fe20000410000 */
[----:B------:R-:W-:Y:S01]  /*3240*/  SHF.L.U32 R84, R84, 0x10, RZ ;  /* 0x0000001054547819 */ /* 0x000fe200000006ff */
[----:B------:R-:W2:Y:S01]  /*3250*/  MUFU.EX2 R97, R77 ;  /* 0x0000004d00617308 */ /* 0x000ea20000000800 */
[----:B------:R-:W-:Y:S01]  /*3260*/  SHF.L.U32 R86, R86, 0x10, RZ ;  /* 0x0000001056567819 */ /* 0x000fe200000006ff */
[----:B------:R-:W-:Y:S01]  /*3270*/  FMUL.FTZ R95, R78, -1.4426950216293334961 ;  /* 0xbfb8aa3b4e5f7820 */ /* 0x000fe20000410000 */
[----:B------:R-:W-:Y:S01]  /*3280*/  SHF.L.U32 R90, R90, 0x10, RZ ;  /* 0x000000105a5a7819 */ /* 0x000fe200000006ff */
[----:B------:R4:W-:Y:S01]  /*3290*/  MUFU.EX2 R99, R89 ;  /* 0x0000005900637308 */ /* 0x0009e20000000800 */
[----:B------:R-:W-:Y:S01]  /*32a0*/  SHF.L.U32 R87, R87, 0x10, RZ ;  /* 0x0000001057577819 */ /* 0x000fe200000006ff */
[----:B------:R-:W-:Y:S01]  /*32b0*/  FMUL.FTZ R34, R84, -1.4426950216293334961 ;  /* 0xbfb8aa3b54227820 */ /* 0x000fe20000410000 */
[----:B0-----:R-:W-:Y:S01]  /*32c0*/  FADD.FTZ R92, R92, 1 ;  /* 0x3f8000005c5c7421 */ /* 0x001fe20000010000 */
[----:B------:R0:W2:Y:S01]  /*32d0*/  MUFU.EX2 R76, R32 ;  /* 0x00000020004c7308 */ /* 0x0000a20000000800 */
[----:B------:R-:W-:Y:S01]  /*32e0*/  SHF.L.U32 R88, R88, 0x10, RZ ;  /* 0x0000001058587819 */ /* 0x000fe200000006ff */
[----:B------:R-:W-:Y:S01]  /*32f0*/  FADD.FTZ R93, R93, 1 ;  /* 0x3f8000005d5d7421 */ /* 0x000fe20000010000 */
[----:B------:R-:W-:Y:S01]  /*3300*/  FADD.FTZ R111, R94, 1 ;  /* 0x3f8000005e6f7421 */ /* 0x000fe20000010000 */
[----:B------:R1:W-:Y:S01]  /*3310*/  MUFU.EX2 R77, R33 ;  /* 0x00000021004d7308 */ /* 0x0003e20000000800 */
[----:B----4-:R-:W-:Y:S01]  /*3320*/  PRMT R89, R35, 0x7632, R89 ;  /* 0x0000763223597816 */ /* 0x010fe20000000059 */
[----:B------:R-:W-:Y:S01]  /*3330*/  FMUL.FTZ R35, R86, -1.4426950216293334961 ;  /* 0xbfb8aa3b56237820 */ /* 0x000fe20000410000 */
[----:B------:R-:W-:Y:S01]  /*3340*/  FMUL.FTZ R98, R88, -1.4426950216293334961 ;  /* 0xbfb8aa3b58627820 */ /* 0x000fe20000410000 */
[----:B------:R-:W4:Y:S01]  /*3350*/  MUFU.EX2 R100, R95 ;  /* 0x0000005f00647308 */ /* 0x000f220000000800 */
[----:B0-----:R-:W-:Y:S01]  /*3360*/  FMUL.FTZ R32, R90, -1.4426950216293334961 ;  /* 0xbfb8aa3b5a207820 */ /* 0x001fe20000410000 */
[----:B------:R-:W-:Y:S01]  /*3370*/  SHF.L.U32 R89, R89, 0x10, RZ ;  /* 0x0000001059597819 */ /* 0x000fe200000006ff */
[----:B-1----:R-:W-:Y:S01]  /*3380*/  FADD.FTZ R103, R96, 1 ;  /* 0x3f80000060677421 */ /* 0x002fe20000010000 */
[----:B------:R-:W-:Y:S01]  /*3390*/  MUFU.EX2 R95, R34 ;  /* 0x00000022005f7308 */ /* 0x000fe20000000800 */
[----:B------:R-:W-:Y:S01]  /*33a0*/  FMUL.FTZ R33, R87, -1.4426950216293334961 ;  /* 0xbfb8aa3b57217820 */ /* 0x000fe20000410000 */
[----:B------:R-:W-:Y:S01]  /*33b0*/  SHF.L.U32 R94, R17, 0x10, RZ ;  /* 0x00000010115e7819 */ /* 0x000fe200000006ff */
[----:B------:R-:W-:Y:S01]  /*33c0*/  FMUL.FTZ R101, R89, -1.4426950216293334961 ;  /* 0xbfb8aa3b59657820 */ /* 0x000fe20000410000 */
[----:B------:R-:W0:Y:S01]  /*33d0*/  MUFU.EX2 R120, R35 ;  /* 0x0000002300787308 */ /* 0x000e220000000800 */
[----:B--2---:R-:W-:Y:S01]  /*33e0*/  FADD.FTZ R107, R97, 1 ;  /* 0x3f800000616b7421 */ /* 0x004fe20000010000 */
[----:B------:R-:W-:Y:S01]  /*33f0*/  SHF.L.U32 R96, R18, 0x10, RZ ;  /* 0x0000001012607819 */ /* 0x000fe200000006ff */
[----:B------:R-:W-:Y:S01]  /*3400*/  FADD.FTZ R76, R76, 1 ;  /* 0x3f8000004c4c7421 */ /* 0x000fe20000010000 */
[----:B------:R-:W1:Y:S01]  /*3410*/  MUFU.EX2 R121, R32 ;  /* 0x0000002000797308 */ /* 0x000e620000000800 */
[----:B------:R-:W-:Y:S01]  /*3420*/  PRMT R118, R18, 0x7632, R118 ;  /* 0x0000763212767816 */ /* 0x000fe20000000076 */
[----:B----4-:R-:W-:Y:S01]  /*3430*/  FADD.FTZ R109, R100, 1 ;  /* 0x3f800000646d7421 */ /* 0x010fe20000010000 */
[C---:B------:R-:W-:Y:S01]  /*3440*/  SHF.L.U32 R97, R19.reuse, 0x10, RZ ;  /* 0x0000001013617819 */ /* 0x040fe200000006ff */
[----:B------:R-:W-:Y:S01]  /*3450*/  MUFU.EX2 R125, R33 ;  /* 0x00000021007d7308 */ /* 0x000fe20000000800 */
[----:B------:R-:W-:Y:S01]  /*3460*/  PRMT R119, R19, 0x7632, R119 ;  /* 0x0000763213777816 */ /* 0x000fe20000000077 */
[----:B------:R-:W-:Y:S01]  /*3470*/  FADD.FTZ R77, R77, 1 ;  /* 0x3f8000004d4d7421 */ /* 0x000fe20000010000 */
[----:B------:R-:W-:Y:S01]  /*3480*/  PRMT R17, R13, 0x7632, R17 ;  /* 0x000076320d117816 */ /* 0x000fe20000000011 */
[----:B------:R-:W2:Y:S01]  /*3490*/  MUFU.RCP R102, R91 ;  /* 0x0000005b00667308 */ /* 0x000ea20000001000 */
[----:B------:R-:W-:Y:S01]  /*34a0*/  SHF.L.U32 R100, R14, 0x10, RZ ;  /* 0x000000100e647819 */ /* 0x000fe200000006ff */
[----:B0-----:R-:W-:Y:S01]  /*34b0*/  FADD.FTZ R120, R120, 1 ;  /* 0x3f80000078787421 */ /* 0x001fe20000010000 */
[----:B------:R-:W-:Y:S01]  /*34c0*/  PRMT R18, R14, 0x7632, R18 ;  /* 0x000076320e127816 */ /* 0x000fe20000000012 */
[----:B------:R-:W-:Y:S01]  /*34d0*/  UISETP.NE.U32.AND UP0, UPT, UR10, URZ, UPT ;  /* 0x000000ff0a00728c */ /* 0x000fe2000bf05070 */
[----:B------:R-:W-:Y:S01]  /*34e0*/  PRMT R19, R15, 0x7632, R19 ;  /* 0x000076320f137816 */ /* 0x000fe20000000013 */
[----:B-1----:R-:W-:Y:S01]  /*34f0*/  FADD.FTZ R123, R121, 1 ;  /* 0x3f800000797b7421 */ /* 0x002fe20000010000 */
[----:B------:R-:W-:Y:S01]  /*3500*/  SHF.L.U32 R113, R113, 0x10, RZ ;  /* 0x0000001071717819 */ /* 0x000fe200000006ff */
[----:B------:R0:W1:Y:S01]  /*3510*/  MUFU.RCP R105, R92 ;  /* 0x0000005c00697308 */ /* 0x0000620000001000 */
[----:B------:R-:W-:Y:S01]  /*3520*/  SHF.L.U32 R119, R119, 0x10, RZ ;  /* 0x0000001077777819 */ /* 0x000fe200000006ff */
[----:B------:R-:W-:Y:S01]  /*3530*/  UISETP.NE.AND.EX UP0, UPT, UR11, URZ, UPT, UP0 ;  /* 0x000000ff0b00728c */ /* 0x000fe2000bf05300 */
[----:B------:R-:W-:-:S02]  /*3540*/  SHF.L.U32 R117, R117, 0x10, RZ ;  /* 0x0000001075757819 */ /* 0x000fc400000006ff */
[----:B------:R-:W-:Y:S02]  /*3550*/  SHF.L.U32 R118, R118, 0x10, RZ ;  /* 0x0000001076767819 */ /* 0x000fe400000006ff */
[----:B------:R-:W-:Y:S01]  /*3560*/  SHF.L.U32 R132, R17, 0x10, RZ ;  /* 0x0000001011847819 */ /* 0x000fe200000006ff */
[----:B------:R-:W-:Y:S01]  /*3570*/  MUFU.RCP R106, R93 ;  /* 0x0000005d006a7308 */ /* 0x000fe20000001000 */
[----:B0-----:R-:W-:Y:S02]  /*3580*/  SHF.L.U32 R92, R16, 0x10, RZ ;  /* 0x00000010105c7819 */ /* 0x001fe400000006ff */
[----:B------:R-:W-:Y:S02]  /*3590*/  PRMT R16, R12, 0x7632, R16 ;  /* 0x000076320c107816 */ /* 0x000fe40000000010 */
[----:B------:R-:W-:Y:S02]  /*35a0*/  SHF.L.U32 R134, R19, 0x10, RZ ;  /* 0x0000001013867819 */ /* 0x000fe400000006ff */
[----:B------:R-:W-:Y:S01]  /*35b0*/  PRMT R145, R4, 0x7632, R145 ;  /* 0x0000763204917816 */ /* 0x000fe20000000091 */
[----:B------:R0:W4:Y:S01]  /*35c0*/  MUFU.EX2 R122, R98 ;  /* 0x00000062007a7308 */ /* 0x0001220000000800 */
[----:B------:R-:W-:-:S02]  /*35d0*/  PRMT R146, R5, 0x7632, R146 ;  /* 0x0000763205927816 */ /* 0x000fc40000000092 */
[----:B------:R-:W-:Y:S01]  /*35e0*/  PRMT R142, R9, 0x7632, R142 ;  /* 0x00007632098e7816 */ /* 0x000fe2000000008e */
[----:B------:R1:W4:Y:S01]  /*35f0*/  MUFU.EX2 R127, R101 ;  /* 0x00000065007f7308 */ /* 0x0003220000000800 */
[----:B------:R-:W-:Y:S02]  /*3600*/  PRMT R143, R10, 0x7632, R143 ;  /* 0x000076320a8f7816 */ /* 0x000fe4000000008f */
[----:B------:R-:W-:Y:S01]  /*3610*/  PRMT R144, R11, 0x7632, R144 ;  /* 0x000076320b907816 */ /* 0x000fe20000000090 */
[----:B------:R-:W-:Y:S01]  /*3620*/  MUFU.RCP R111, R111 ;  /* 0x0000006f006f7308 */ /* 0x000fe20000001000 */
[----:B0-----:R-:W-:Y:S01]  /*3630*/  SHF.L.U32 R98, R12, 0x10, RZ ;  /* 0x000000100c627819 */ /* 0x001fe200000006ff */
[----:B--2---:R-:W-:Y:S01]  /*3640*/  FADD.FTZ R12, -R102, 1 ;  /* 0x3f800000660c7421 */ /* 0x004fe20000010100 */
[----:B-1----:R-:W-:Y:S01]  /*3650*/  SHF.L.U32 R101, R15, 0x10, RZ ;  /* 0x000000100f657819 */ /* 0x002fe200000006ff */
[----:B------:R-:W-:Y:S02]  /*3660*/  FADD.FTZ R15, -R105, 1 ;  /* 0x3f800000690f7421 */ /* 0x000fe40000010100 */
[----:B------:R-:W-:-:S02]  /*3670*/  FFMA.FTZ R12, R83, R12, 1 ;  /* 0x3f800000530c7423 */ /* 0x000fc4000001000c */
[----:B------:R0:W-:Y:S01]  /*3680*/  MUFU.RCP R110, R76 ;  /* 0x0000004c006e7308 */ /* 0x0001e20000001000 */
[----:B----4-:R-:W-:Y:S01]  /*3690*/  FADD.FTZ R122, R122, 1 ;  /* 0x3f8000007a7a7421 */ /* 0x010fe20000010000 */
[----:B------:R-:W-:Y:S01]  /*36a0*/  FFMA.FTZ R15, R82, R15, 1 ;  /* 0x3f800000520f7423 */ /* 0x000fe2000001000f */
[----:B------:R-:W-:Y:S01]  /*36b0*/  FADD.FTZ R130, R127, 1 ;  /* 0x3f8000007f827421 */ /* 0x000fe20000010000 */
[----:B------:R-:W-:-:S04]  /*36c0*/  FMUL.FTZ R83, R83, R102 ;  /* 0x0000006653537220 */ /* 0x000fc80000410000 */
[----:B------:R-:W1:Y:S01]  /*36d0*/  MUFU.RCP R121, R120 ;  /* 0x0000007800797308 */ /* 0x000e620000001000 */
[----:B0-----:R-:W-:-:S07]  /*36e0*/  FADD.FTZ R76, R125, 1 ;  /* 0x3f8000007d4c7421 */ /* 0x001fce0000010000 */
[----:B------:R1:W-:Y:S08]  /*36f0*/  MUFU.RCP R112, R77 ;  /* 0x0000004d00707308 */ /* 0x0003f00000001000 */
[----:B------:R-:W-:Y:S01]  /*3700*/  MUFU.RCP R107, R107 ;  /* 0x0000006b006b7308 */ /* 0x000fe20000001000 */
[----:B-1----:R-:W-:-:S04]  /*3710*/  FADD.FTZ R77, -R121, 1 ;  /* 0x3f800000794d7421 */ /* 0x002fc80000010100 */
[----:B------:R-:W-:-:S03]  /*3720*/  FFMA.FTZ R77, R86, R77, 1 ;  /* 0x3f800000564d7423 */ /* 0x000fc6000001004d */
[----:B------:R-:W0:Y:S08]  /*3730*/  MUFU.RCP R109, R109 ;  /* 0x0000006d006d7308 */ /* 0x000e300000001000 */
[----:B------:R-:W-:Y:S08]  /*3740*/  MUFU.RCP R103, R103 ;  /* 0x0000006700677308 */ /* 0x000ff00000001000 */
[----:B------:R-:W-:Y:S01]  /*3750*/  MUFU.RCP R138, R76 ;  /* 0x0000004c008a7308 */ /* 0x000fe20000001000 */
[----:B0-----:R-:W-:-:S04]  /*3760*/  FADD.FTZ R133, -R109, 1 ;  /* 0x3f8000006d857421 */ /* 0x001fc80000010100 */
[----:B------:R-:W-:-:S03]  /*3770*/  FFMA.FTZ R133, R78, R133, 1 ;  /* 0x3f8000004e857423 */ /* 0x000fc60000010085 */
[----:B------:R-:W-:Y:S08]  /*3780*/  MUFU.RCP R140, R130 ;  /* 0x00000082008c7308 */ /* 0x000ff00000001000 */
[----:B------:R-:W0:Y:S08]  /*3790*/  MUFU.RCP R131, R122 ;  /* 0x0000007a00837308 */ /* 0x000e300000001000 */
[----:B------:R-:W-:Y:S01]  /*37a0*/  MUFU.RCP R123, R123 ;  /* 0x0000007b007b7308 */ /* 0x000fe20000001000 */
[----:B0-----:R-:W-:-:S04]  /*37b0*/  FADD.FTZ R17, -R131, 1 ;  /* 0x3f80000083117421 */ /* 0x001fc80000010100 */
[----:B------:R-:W-:Y:S01]  /*37c0*/  FFMA.FTZ R17, R88, R17, 1 ;  /* 0x3f80000058117423 */ /* 0x000fe20000010011 */
[----:B---3--:R0:W-:Y:S04]  /*37d0*/  STS.128 [R37], R24 ;  /* 0x0000001825007388 */ /* 0x0081e80000000c00 */
[----:B-----5:R1:W-:Y:S01]  /*37e0*/  STS.128 [R37+0x200], R28 ;  /* 0x0002001c25007388 */ /* 0x0203e20000000c00 */
[----:B------:R-:W-:-:S03]  /*37f0*/  NOP ;  /* 0x0000000000007918 */ /* 0x000fc60000000000 */
[----:B------:R-:W2:Y:S01]  /*3800*/  LDS.128 R32, [R36] ;  /* 0x0000000024207984 */ /* 0x000ea20000000c00 */
[----:B0-----:R-:W-:Y:S01]  /*3810*/  FADD.FTZ R25, R95, 1 ;  /* 0x3f8000005f197421 */ /* 0x001fe20000010000 */
[----:B------:R-:W-:Y:S01]  /*3820*/  FADD.FTZ R26, -R106, 1 ;  /* 0x3f8000006a1a7421 */ /* 0x000fe20000010100 */
[----:B-1----:R-:W-:Y:S01]  /*3830*/  FADD.FTZ R31, R99, 1 ;  /* 0x3f800000631f7421 */ /* 0x002fe20000010000 */
[----:B------:R-:W-:Y:S01]  /*3840*/  SHF.L.U32 R99, R13, 0x10, RZ ;  /* 0x000000100d637819 */ /* 0x000fe200000006ff */
[----:B------:R-:W-:Y:S01]  /*3850*/  FADD.FTZ R29, -R111, 1 ;  /* 0x3f8000006f1d7421 */ /* 0x000fe20000010100 */
[C---:B------:R-:W-:Y:S01]  /*3860*/  FFMA.FTZ R28, R81.reuse, R26, 1 ;  /* 0x3f800000511c7423 */ /* 0x040fe2000001001a */
[----:B------:R-:W-:Y:S01]  /*3870*/  FADD.FTZ R26, -R110, 1 ;  /* 0x3f8000006e1a7421 */ /* 0x000fe20000010100 */
[----:B------:R-:W-:Y:S01]  /*3880*/  FMUL.FTZ R81, R81, R106 ;  /* 0x0000006a51517220 */ /* 0x000fe20000410000 */
[----:B------:R-:W0:Y:S02]  /*3890*/  MUFU.RCP R31, R31 ;  /* 0x0000001f001f7308 */ /* 0x000e240000001000 */
[C---:B------:R-:W-:Y:S01]  /*38a0*/  FFMA.FTZ R26, R79.reuse, R26, 1 ;  /* 0x3f8000004f1a7423 */ /* 0x040fe2000001001a */
[----:B------:R-:W-:Y:S01]  /*38b0*/  FMUL.FTZ R79, R79, R110 ;  /* 0x0000006e4f4f7220 */ /* 0x000fe20000410000 */
[----:B0-----:R-:W-:-:S04]  /*38c0*/  FADD.FTZ R129, -R31, 1 ;  /* 0x3f8000001f817421 */ /* 0x001fc80000010100 */
[----:B------:R-:W-:Y:S01]  /*38d0*/  FFMA.FTZ R129, R74, R129, 1 ;  /* 0x3f8000004a817423 */ /* 0x000fe20000010081 */
[----:B--2---:R-:W-:Y:S02]  /*38e0*/  SHF.L.U32 R91, R32, 0x10, RZ ;  /* 0x00000010205b7819 */ /* 0x004fe400000006ff */
[C---:B------:R-:W-:Y:S02]  /*38f0*/  SHF.L.U32 R93, R33.reuse, 0x10, RZ ;  /* 0x00000010215d7819 */ /* 0x040fe400000006ff */
[----:B------:R-:W-:Y:S01]  /*3900*/  PRMT R114, R33, 0x7632, R114 ;  /* 0x0000763221727816 */ /* 0x000fe20000000072 */
[----:B------:R-:W-:Y:S01]  /*3910*/  FMUL.FTZ R13, R92, R91 ;  /* 0x0000005b5c0d7220 */ /* 0x000fe20000410000 */
[----:B------:R-:W-:Y:S01]  /*3920*/  PRMT R108, R32, 0x7632, R108 ;  /* 0x00007632206c7816 */ /* 0x000fe2000000006c */
[----:B------:R-:W-:Y:S01]  /*3930*/  FMUL.FTZ R14, R94, R93 ;  /* 0x0000005d5e0e7220 */ /* 0x000fe20000410000 */
[----:B------:R0:W1:Y:S01]  /*3940*/  MUFU.RCP R33, R25 ;  /* 0x0000001900217308 */ /* 0x0000620000001000 */
        /* <DEDUP_REMOVED lines=8> */
[----:B------:R-:W2:Y:S01]  /*39d0*/  LDS.128 R12, [R36+0x10] ;  /* 0x00001000240c7984 */ /* 0x000ea20000000c00 */
[----:B------:R-:W-:Y:S01]  /*39e0*/  FFMA.FTZ R35, R80, R29, 1 ;  /* 0x3f80000050237423 */ /* 0x000fe2000001001d */
[----:B------:R-:W-:Y:S01]  /*39f0*/  SHF.L.U32 R116, R116, 0x10, RZ ;  /* 0x0000001074747819 */ /* 0x000fe200000006ff */
[----:B------:R-:W-:Y:S01]  /*3a00*/  FMUL.FTZ R29, R96, R95 ;  /* 0x0000005f601d7220 */ /* 0x000fe20000410000 */
[----:B------:R-:W-:Y:S01]  /*3a10*/  PRMT R115, R34, 0x7632, R115 ;  /* 0x0000763222737816 */ /* 0x000fe20000000073 */
[----:B------:R-:W-:Y:S01]  /*3a20*/  FMUL.FTZ R30, R97, R104 ;  /* 0x00000068611e7220 */ /* 0x000fe20000410000 */
[----:B0-----:R-:W-:Y:S01]  /*3a30*/  FMUL.FTZ R25, R113, R108 ;  /* 0x0000006c71197220 */ /* 0x001fe20000410000 */
        /* <DEDUP_REMOVED lines=25> */
[----:B------:R-:W-:-:S02]  /*3bd0*/  FMUL.FTZ R80, R113, R79 ;  /* 0x0000004f71507220 */ /* 0x000fc40000410000 */
[----:B------:R-:W-:Y:S01]  /*3be0*/  FMUL.FTZ R82, R117, R85 ;  /* 0x0000005575527220 */ /* 0x000fe20000410000 */
[----:B------:R-:W-:Y:S01]  /*3bf0*/  FMUL.FTZ R86, R119, R121 ;  /* 0x0000007977567220 */ /* 0x000fe20000410000 */
[----:B--2---:R-:W-:Y:S02]  /*3c00*/  SHF.L.U32 R127, R14, 0x10, RZ ;  /* 0x000000100e7f7819 */ /* 0x004fe400000006ff */
[----:B------:R-:W-:Y:S02]  /*3c10*/  SHF.L.U32 R120, R13, 0x10, RZ ;  /* 0x000000100d787819 */ /* 0x000fe400000006ff */
[----:B------:R-:W-:Y:S01]  /*3c20*/  SHF.L.U32 R122, R15, 0x10, RZ ;  /* 0x000000100f7a7819 */ /* 0x000fe200000006ff */
[----:B------:R-:W-:Y:S01]  /*3c30*/  FMUL.FTZ R76, R100, R127 ;  /* 0x0000007f644c7220 */ /* 0x000fe20000410000 */
[----:B------:R-:W-:Y:S01]  /*3c40*/  PRMT R34, R14, 0x7632, R34 ;  /* 0x000076320e227816 */ /* 0x000fe20000000022 */
[----:B------:R-:W-:Y:S01]  /*3c50*/  FMUL.FTZ R14, R99, R120 ;  /* 0x00000078630e7220 */ /* 0x000fe20000410000 */
[----:B------:R-:W-:Y:S01]  /*3c60*/  PRMT R128, R15, 0x7632, R128 ;  /* 0x000076320f807816 */ /* 0x000fe20000000080 */
[----:B------:R-:W-:Y:S01]  /*3c70*/  FADD.FTZ R15, -R107, 1 ;  /* 0x3f8000006b0f7421 */ /* 0x000fe20000010100 */
[C---:B------:R-:W-:Y:S01]  /*3c80*/  SHF.L.U32 R125, R12.reuse, 0x10, RZ ;  /* 0x000000100c7d7819 */ /* 0x040fe200000006ff */
[----:B------:R-:W-:Y:S01]  /*3c90*/  FMUL.FTZ R130, R101, R122 ;  /* 0x0000007a65827220 */ /* 0x000fe20000410000 */
        /* <DEDUP_REMOVED lines=13> */
[----:B------:R-:W-:Y:S01]  /*3d70*/  SHF.L.U32 R130, R16, 0x10, RZ ;  /* 0x0000001010827819 */ /* 0x000fe200000006ff */
[----:B------:R-:W-:Y:S01]  /*3d80*/  FADD.FTZ R14, -R138, 1 ;  /* 0x3f8000008a0e7421 */ /* 0x000fe20000010100 */
        /* <DEDUP_REMOVED lines=39> */
[----:B------:R-:W-:Y:S01]  /*4000*/  SHF.L.U32 R30, R5, 0x10, RZ ;  /* 0x00000010051e7819 */ /* 0x000fe200000006ff */
[----:B------:R-:W-:Y:S01]  /*4010*/  FMUL.FTZ R89, R89, R140 ;  /* 0x0000008c59597220 */ /* 0x000fe20000410000 */
[----:B------:R-:W-:Y:S01]  /*4020*/  PRMT R128, R6, 0x7632, R128 ;  /* 0x0000763206807816 */ /* 0x000fe20000000080 */
[----:B------:R-:W-:Y:S01]  /*4030*/  FMUL.FTZ R0, R92, R83 ;  /* 0x000000535c007220 */ /* 0x000fe20000410000 */
[----:B------:R-:W-:Y:S01]  /*4040*/  SHF.L.U32 R32, R6, 0x10, RZ ;  /* 0x0000001006207819 */ /* 0x000fe200000006ff */
[----:B------:R-:W1:Y:S01]  /*4050*/  LDC.64 R76, c[0x0][0x510] ;  /* 0x00014400ff4c7b82 */ /* 0x000e620000000a00 */
        /* <DEDUP_REMOVED lines=8> */
[----:B------:R-:W-:Y:S01]  /*40e0*/  STS.128 [R36], R16 ;  /* 0x0000001024007388 */ /* 0x000fe20000000c00 */
[----:B------:R-:W-:-:S03]  /*40f0*/  FFMA.FTZ R75, R0, R28, R75 ;  /* 0x0000001c004b7223 */ /* 0x000fc6000001004b */
[----:B------:R2:W-:Y:S01]  /*4100*/  STS.128 [R36+0x10], R24 ;  /* 0x0000101824007388 */ /* 0x0005e20000000c00 */
[----:B------:R-:W-:-:S03]  /*4110*/  NOP ;  /* 0x0000000000007918 */ /* 0x000fc60000000000 */
[----:B------:R-:W3:Y:S01]  /*4120*/  LDS.128 R12, [R37] ;  /* 0x00000000250c7984 */ /* 0x000ee20000000c00 */
[----:B-1----:R-:W-:-:S04]  /*4130*/  IMAD.WIDE.U32 R8, R56, R76, UR6 ;  /* 0x0000000638087e25 */ /* 0x002fc8000f8e004c */
[----:B------:R-:W-:Y:S01]  /*4140*/  FMUL.FTZ R76, R99, R2 ;  /* 0x00000002634c7220 */ /* 0x000fe20000410000 */
[----:B------:R-:W-:Y:S01]  /*4150*/  IMAD R77, R56, R77, R9 ;  /* 0x0000004d384d7224 */ /* 0x000fe200078e0209 */
[----:B0-----:R-:W-:Y:S02]  /*4160*/  LEA R34, P0, R8, R34, 0x1 ;  /* 0x0000002208227211 */ /* 0x001fe400078008ff */
[----:B--2---:R-:W-:Y:S02]  /*4170*/  SHF.L.U32 R26, R4, 0x10, RZ ;  /* 0x00000010041a7819 */ /* 0x004fe400000006ff */
[----:B------:R-:W-:Y:S02]  /*4180*/  SHF.L.U32 R27, R7, 0x10, RZ ;  /* 0x00000010071b7819 */ /* 0x000fe400000006ff */
[----:B------:R-:W0:Y:S01]  /*4190*/  LDS.128 R4, [R37+0x200] ;  /* 0x0002000025047984 */ /* 0x000e220000000c00 */
[----:B------:R-:W-:Y:S02]  /*41a0*/  LEA.HI.X R35, R8, R35, R77, 0x1, P0 ;  /* 0x0000002308237211 */ /* 0x000fe400000f0c4d */
[----:B------:R-:W-:Y:S01]  /*41b0*/  SHF.L.U32 R24, R10, 0x10, RZ ;  /* 0x000000100a187819 */ /* 0x000fe200000006ff */
[----:B------:R-:W-:Y:S01]  /*41c0*/  FMUL.FTZ R10, R84, R33 ;  /* 0x00000021540a7220 */ /* 0x000fe20000410000 */
[----:B------:R-:W-:Y:S01]  /*41d0*/  SHF.L.U32 R25, R11, 0x10, RZ ;  /* 0x000000100b197819 */ /* 0x000fe200000006ff */
[----:B------:R-:W-:-:S04]  /*41e0*/  IMAD.WIDE.U32 R8, R39, 0x10, R34 ;  /* 0x0000001027087825 */ /* 0x000fc800078e0022 */
        /* <DEDUP_REMOVED lines=55> */
.L_x_7622:
        /* <DEDUP_REMOVED lines=15> */
[----:B------:R-:W-:Y:S01]  /*4650*/  CS2R R18, SRZ ;  /* 0x0000000000127805 */ /* 0x000fe2000001ff00 */
[----:B------:R-:W-:Y:S01]  /*4660*/  FFMA.FTZ R5, R84, R95, R5 ;  /* 0x0000005f54057223 */ /* 0x000fe20000010005 */
[----:B------:R-:W-:Y:S01]  /*4670*/  HFMA2 R81, -RZ, RZ, 0, 0 ;  /* 0x00000000ff517431 */ /* 0x000fe200000001ff */
[----:B------:R-:W-:Y:S01]  /*4680*/  CS2R R14, SRZ ;  /* 0x00000000000e7805 */ /* 0x000fe2000001ff00 */
[----:B------:R-:W-:-:S02]  /*4690*/  HFMA2 R87, -RZ, RZ, 0, 0 ;  /* 0x00000000ff577431 */ /* 0x000fc400000001ff */
[----:B------:R-:W-:Y:S01]  /*46a0*/  FFMA.FTZ R5, R74, R25, R5 ;  /* 0x000000194a057223 */ /* 0x000fe20000010005 */
[----:B--2---:R-:W-:Y:S01]  /*46b0*/  UISETP.GE.AND UP0, UPT, UR10, 0x1, UPT ;  /* 0x000000010a00788c */ /* 0x004fe2000bf06270 */
[----:B------:R-:W-:Y:S02]  /*46c0*/  CS2R R16, SRZ ;  /* 0x0000000000107805 */ /* 0x000fe4000001ff00 */
[----:B------:R-:W-:Y:S01]  /*46d0*/  MOV R96, RZ ;  /* 0x000000ff00607202 */ /* 0x000fe20000000f00 */
[----:B------:R-:W-:Y:S01]  /*46e0*/  FFMA.FTZ R2, R86, R106, R5 ;  /* 0x0000006a56027223 */ /* 0x000fe20000010005 */
[----:B------:R-:W-:Y:S01]  /*46f0*/  MOV R85, RZ ;  /* 0x000000ff00557202 */ /* 0x000fe20000000f00 */
[-C--:B------:R-:W-:Y:S01]  /*4700*/  FMUL.FTZ R93, R0, R57.reuse ;  /* 0x00000039005d7220 */ /* 0x080fe20000410000 */
[----:B------:R-:W-:Y:S01]  /*4710*/  MOV R83, RZ ;  /* 0x000000ff00537202 */ /* 0x000fe20000000f00 */
[----:B------:R-:W-:Y:S01]  /*4720*/  FFMA.FTZ R5, R35, R26, R2 ;  /* 0x0000001a23057223 */ /* 0x000fe20000010002 */
[----:B------:R-:W-:Y:S01]  /*4730*/  MOV R98, RZ ;  /* 0x000000ff00627202 */ /* 0x000fe20000000f00 */
[----:B------:R-:W-:Y:S01]  /*4740*/  FMUL.FTZ R99, R34, R57 ;  /* 0x0000003922637220 */ /* 0x000fe20000410000 */
[----:B------:R-:W-:Y:S01]  /*4750*/  MOV R89, RZ ;  /* 0x000000ff00597202 */ /* 0x000fe20000000f00 */
[----:B------:R-:W-:Y:S01]  /*4760*/  FFMA.FTZ R5, R88, R111, R5 ;  /* 0x0000006f58057223 */ /* 0x000fe20000010005 */
[-C--:B------:R-:W-:Y:S01]  /*4770*/  FMUL.FTZ R105, R33, R57.reuse ;  /* 0x0000003921697220 */ /* 0x080fe20000410000 */
[-C--:B------:R-:W-:Y:S01]  /*4780*/  FMUL.FTZ R107, R74, R57.reuse ;  /* 0x000000394a6b7220 */ /* 0x080fe20000410000 */
[-C--:B------:R-:W-:Y:S01]  /*4790*/  FMUL.FTZ R97, R35, R57.reuse ;  /* 0x0000003923617220 */ /* 0x080fe20000410000 */
[C---:B------:R-:W-:Y:S01]  /*47a0*/  FFMA.FTZ R5, R76.reuse, R30, R5 ;  /* 0x0000001e4c057223 */ /* 0x040fe20000010005 */
[-C--:B------:R-:W-:Y:S01]  /*47b0*/  FMUL.FTZ R101, R76, R57.reuse ;  /* 0x000000394c657220 */ /* 0x080fe20000410000 */
[CC--:B------:R-:W-:Y:S01]  /*47c0*/  FMUL.FTZ R103, R77.reuse, R57.reuse ;  /* 0x000000394d677220 */ /* 0x0c0fe20000410000 */
        /* <DEDUP_REMOVED lines=11> */
[----:B------:R-:W-:-:S02]  /*4880*/  FMUL.FTZ R109, R94, R57 ;  /* 0x000000395e6d7220 */ /* 0x000fc40000410000 */
[----:B------:R-:W-:-:S04]  /*4890*/  FFMA.FTZ R5, R78, R27, R5 ;  /* 0x0000001b4e057223 */ /* 0x000fc80000010005 */
        /* <DEDUP_REMOVED lines=47> */
.L_x_7629:
        /* <DEDUP_REMOVED lines=9> */
[----:B------:R-:W-:-:S04]  /*4c20*/  ISETP.NE.AND P2, PT, R49, RZ, PT ;  /* 0x000000ff3100720c */ /* 0x000fc80003f45270 */
[----:B0-----:R-:W-:Y:S02]  /*4c30*/  SEL R10, R5, R40, !P2 ;  /* 0x00000028050a7207 */ /* 0x001fe40005000000 */
[----:B------:R-:W-:Y:S01]  /*4c40*/  ISETP.NE.AND P1, PT, R49, 0x1f, PT ;  /* 0x0000001f3100780c */ /* 0x000fe20003f25270 */
[----:B-1----:R-:W-:-:S06]  /*4c50*/  ULEA UR6, UR7, UR6, 0x18 ;  /* 0x0000000607067291 */ /* 0x002fcc000f8ec0ff */
        /* <DEDUP_REMOVED lines=15> */
[----:B------:R-:W-:Y:S01]  /*4d50*/  FMUL.FTZ R162, R155, R71 ;  /* 0x000000479ba27220 */ /* 0x000fe20000410000 */
[----:B--2---:R-:W-:Y:S01]  /*4d60*/  FMUL.FTZ R11, R151, R152 ;  /* 0x00000098970b7220 */ /* 0x004fe20000410000 */
        /* <DEDUP_REMOVED lines=43> */
.L_x_7625:
[----:B------:R0:W1:Y:S02]  /*5020*/  LDS R179, [R124+0xe6c] ;  /* 0x000e6c007cb37984 */ /* 0x0000640000000800 */
.L_x_7626:
[----:B------:R-:W-:Y:S05]  /*5030*/  BSYNC.RECONVERGENT B0 ;  /* 0x0000000000007941 */ /* 0x000fea0003800200 */
.L_x_7624:
        /* <DEDUP_REMOVED lines=59> */
[----:B------:R1:W3:Y:S01]  /*53f0*/  SHFL.DOWN PT, R185, R183, 0x1, 0x1f ;  /* 0x08201f00b7b97f89 */ /* 0x0002e200000e0000 */
[----:B------:R-:W-:Y:S01]  /*5400*/  FFMA.FTZ R180, R152, R180, R135 ;  /* 0x000000b498b47223 */ /* 0x000fe20000010087 */
[----:B------:R-:W-:-:S03]  /*5410*/  FMUL.FTZ R11, R153, R10 ;  /* 0x0000000a990b7220 */ /* 0x000fc60000410000 */
[----:B------:R-:W-:Y:S01]  /*5420*/  FFMA.FTZ R180, R155, R180, R136 ;  /* 0x000000b49bb47223 */ /* 0x000fe20000010088 */
[----:B------:R-:W-:-:S03]  /*5430*/  FMUL.FTZ R10, R160, R11 ;  /* 0x0000000ba00a7220 */ /* 0x000fc60000410000 */
[----:B------:R-:W-:Y:S01]  /*5440*/  FFMA.FTZ R182, R156, R180, R137 ;  /* 0x000000b49cb67223 */ /* 0x000fe20000010089 */
[----:B------:R-:W-:Y:S01]  /*5450*/  FMUL.FTZ R11, R157, R10 ;  /* 0x0000000a9d0b7220 */ /* 0x000fe20000410000 */
[----:B------:R-:W-:-:S03]  /*5460*/  MOV R180, R183 ;  /* 0x000000b700b47202 */ /* 0x000fc60000000f00 */
        /* <DEDUP_REMOVED lines=32> */
[----:B------:R-:W-:Y:S02]  /*5670*/  HFMA2 R10, -RZ, RZ, 1.875, 0 ;  /* 0x3f800000ff0a7431 */ /* 0x000fe400000001ff */
[----:B----4-:R-:W-:-:S05]  /*5680*/  @!P3 FMUL.FTZ R184, R163, R184 ;  /* 0x000000b8a3b8b220 */ /* 0x010fca0000410000 */
[----:B------:R-:W-:Y:S02]  /*5690*/  @!P3 MOV R163, R184 ;  /* 0x000000b800a3b202 */ /* 0x000fe40000000f00 */
[----:B------:R-:W3:Y:S01]  /*56a0*/  SHFL.UP PT, R184, R183, 0x4, RZ ;  /* 0x04800000b7b87989 */ /* 0x000ee200000e00ff */
[----:B------:R-:W-:-:S03]  /*56b0*/  ISETP.GT.U32.AND P3, PT, R126, 0x17, PT ;  /* 0x000000177e00780c */ /* 0x000fc60003f64070 */
[----:B------:R-:W4:Y:S01]  /*56c0*/  SHFL.DOWN PT, R186, R163, 0x8, 0x1f ;  /* 0x09001f00a3ba7f89 */ /* 0x000f2200000e0000 */
[----:B-----5:R-:W-:-:S05]  /*56d0*/  FFMA.FTZ R11, R183, R11, R182 ;  /* 0x0000000bb70b7223 */ /* 0x020fca00000100b6 */
[----:B------:R-:W-:Y:S02]  /*56e0*/  FSEL R182, R182, R11, !P1 ;  /* 0x0000000bb6b67208 */ /* 0x000fe40004800000 */
[----:B------:R-:W-:Y:S02]  /*56f0*/  MOV R11, RZ ;  /* 0x000000ff000b7202 */ /* 0x000fe40000000f00 */
[----:B-1----:R-:W-:Y:S01]  /*5700*/  @!P3 FFMA.FTZ R180, R163, R187, R180 ;  /* 0x000000bba3b4b223 */ /* 0x002fe200000100b4 */
[----:B------:R-:W1:Y:S04]  /*5710*/  SHFL.UP PT, R185, R182, 0x8, RZ ;  /* 0x05000000b6b97989 */ /* 0x000e6800000e00ff */
[----:B------:R-:W-:Y:S04]  /*5720*/  @P0 LDS.64 R10, [R138] ;  /* 0x000000008a0a0984 */ /* 0x000fe80000000a00 */
[----:B------:R-:W5:Y:S01]  /*5730*/  SHFL.DOWN PT, R187, R180, 0x10, 0x1f ;  /* 0x0a001f00b4bb7f89 */ /* 0x000f6200000e0000 */
[----:B---3--:R-:W-:Y:S01]  /*5740*/  @P1 FMUL.FTZ R183, R183, R184 ;  /* 0x000000b8b7b71220 */ /* 0x008fe20000410000 */
[----:B------:R-:W-:Y:S01]  /*5750*/  ISETP.GE.AND P1, PT, R38, 0x8, PT ;  /* 0x000000082600780c */ /* 0x000fe20003f26270 */
[----:B----4-:R-:W-:-:S03]  /*5760*/  @!P3 FMUL.FTZ R186, R163, R186 ;  /* 0x000000baa3bab220 */ /* 0x010fc60000410000 */
[----:B------:R-:W3:Y:S02]  /*5770*/  SHFL.UP PT, R184, R183, 0x8, RZ ;  /* 0x05000000b7b87989 */ /* 0x000ee400000e00ff */
[----:B------:R-:W-:Y:S02]  /*5780*/  @!P3 MOV R163, R186 ;  /* 0x000000ba00a3b202 */ /* 0x000fe40000000f00 */
[----:B------:R-:W-:-:S03]  /*5790*/  ISETP.GT.U32.AND P3, PT, R126, 0xf, PT ;  /* 0x0000000f7e00780c */ /* 0x000fc60003f64070 */
[----:B------:R-:W4:Y:S01]  /*57a0*/  SHFL.DOWN PT, R186, R163, 0x10, 0x1f ;  /* 0x0a001f00a3ba7f89 */ /* 0x000f2200000e0000 */
[----:B-1----:R-:W-:-:S05]  /*57b0*/  FFMA.FTZ R185, R183, R185, R182 ;  /* 0x000000b9b7b97223 */ /* 0x002fca00000100b6 */
[----:B------:R-:W-:-:S04]  /*57c0*/  FSEL R182, R182, R185, !P1 ;  /* 0x000000b9b6b67208 */ /* 0x000fc80004800000 */
[----:B-----5:R-:W-:Y:S01]  /*57d0*/  @!P3 FFMA.FTZ R180, R163, R187, R180 ;  /* 0x000000bba3b4b223 */ /* 0x020fe200000100b4 */
[----:B------:R-:W1:Y:S01]  /*57e0*/  SHFL.UP PT, R185, R182, 0x10, RZ ;  /* 0x06000000b6b97989 */ /* 0x000e6200000e00ff */
[----:B---3--:R-:W-:-:S03]  /*57f0*/  @P1 FMUL.FTZ R183, R183, R184 ;  /* 0x000000b8b7b71220 */ /* 0x008fc60000410000 */
[----:B------:R-:W-:Y:S01]  /*5800*/  SHFL.DOWN PT, R189, R180, 0x1, 0x1f ;  /* 0x08201f00b4bd7f89 */ /* 0x000fe200000e0000 */
[----:B------:R-:W-:-:S03]  /*5810*/  ISETP.GE.AND P1, PT, R38, 0x10, PT ;  /* 0x000000102600780c */ /* 0x000fc60003f26270 */
[----:B------:R-:W3:Y:S01]  /*5820*/  SHFL.UP PT, R184, R183, 0x10, RZ ;  /* 0x06000000b7b87989 */ /* 0x000ee200000e00ff */
[----:B----4-:R-:W-:-:S03]  /*5830*/  @!P3 FMUL.FTZ R186, R163, R186 ;  /* 0x000000baa3bab220 */ /* 0x010fc60000410000 */
        /* <DEDUP_REMOVED lines=8> */
[----:B---3--:R-:W-:-:S04]  /*58c0*/  @P1 FMUL.FTZ R183, R183, R184 ;  /* 0x000000b8b7b71220 */ /* 0x008fc80000410000 */
[----:B------:R-:W-:Y:S01]  /*58d0*/  SHFL.UP PT, R186, R185, 0x1, RZ ;  /* 0x04200000b9ba7989 */ /* 0x000fe200000e00ff */
[----:B------:R-:W-:-:S03]  /*58e0*/  ISETP.GT.AND P1, PT, R38, 0x1d, PT ;  /* 0x0000001d2600780c */ /* 0x000fc60003f24270 */
[----:B------:R-:W-:Y:S01]  /*58f0*/  SHFL.UP PT, R183, R183, 0x1, RZ ;  /* 0x04200000b7b77989 */ /* 0x000fe200000e00ff */
[----:B----4-:R-:W-:Y:S01]  /*5900*/  @P3 FFMA.FTZ R191, R188, R191, R189 ;  /* 0x000000bfbcbf3223 */ /* 0x010fe200000100bd */
[----:B------:R-:W-:-:S03]  /*5910*/  ISETP.NE.AND P3, PT, R49, RZ, PT ;  /* 0x000000ff3100720c */ /* 0x000fc60003f65270 */
[----:B------:R-:W-:Y:S01]  /*5920*/  FFMA.FTZ R176, R191, R179, R176 ;  /* 0x000000b3bfb07223 */ /* 0x000fe200000100b0 */
[C---:B-1----:R-:W-:Y:S01]  /*5930*/  FFMA.FTZ R11, R163.reuse, R11, R180 ;  /* 0x0000000ba30b7223 */ /* 0x042fe200000100b4 */
[----:B------:R-:W-:Y:S02]  /*5940*/  FMUL.FTZ R10, R163, R10 ;  /* 0x0000000aa30a7220 */ /* 0x000fe40000410000 */
[----:B------:R-:W-:-:S04]  /*5950*/  FFMA.FTZ R182, R156, R176, R177 ;  /* 0x000000b09cb67223 */ /* 0x000fc800000100b1 */
[----:B------:R-:W-:Y:S01]  /*5960*/  FFMA.FTZ R174, R155, R182, R174 ;  /* 0x000000b69bae7223 */ /* 0x000fe200000100ae */
[----:B------:R-:W-:Y:S01]  /*5970*/  FMUL.FTZ R197, R182, R68 ;  /* 0x00000044b6c57220 */ /* 0x000fe20000410000 */
[----:B------:R-:W-:Y:S02]  /*5980*/  @!P3 STS.64 [R138], R10 ;  /* 0x0000000a8a00b388 */ /* 0x000fe40000000a00 */
[----:B------:R-:W-:Y:S01]  /*5990*/  FFMA.FTZ R184, R152, R174, R175 ;  /* 0x000000ae98b87223 */ /* 0x000fe200000100af */
[----:B------:R-:W-:-:S03]  /*59a0*/  FADD.FTZ R104, R197, R104 ;  /* 0x00000068c5687221 */ /* 0x000fc60000010000 */
[----:B------:R-:W-:Y:S01]  /*59b0*/  FFMA.FTZ R172, R151, R184, R172 ;  /* 0x000000b897ac7223 */ /* 0x000fe200000100ac */
        /* <DEDUP_REMOVED lines=8> */
[----:B------:R-:W-:Y:S01]  /*5a40*/  FMUL.FTZ R189, R186, R59 ;  /* 0x0000003bbabd7220 */ /* 0x000fe20000410000 */
[----:B------:R-:W-:Y:S01]  /*5a50*/  FMUL.FTZ R163, R145, R186 ;  /* 0x000000ba91a37220 */ /* 0x000fe20000410000 */
[-C--:B------:R-:W-:Y:S01]  /*5a60*/  FFMA.FTZ R175, R147, R187.reuse, R122 ;  /* 0x000000bb93af7223 */ /* 0x080fe2000001007a */
[----:B------:R-:W-:Y:S01]  /*5a70*/  FFMA.FTZ R173, R0, R187, RZ ;  /* 0x000000bb00ad7223 */ /* 0x000fe200000100ff */
[----:B------:R-:W-:Y:S01]  /*5a80*/  FFMA.FTZ R158, R160, R170, R171 ;  /* 0x000000aaa09e7223 */ /* 0x000fe200000100ab */
[----:B------:R-:W-:Y:S01]  /*5a90*/  FMUL.FTZ R185, R170, R70 ;  /* 0x00000046aab97220 */ /* 0x000fe20000410000 */
[-C--:B------:R-:W-:Y:S01]  /*5aa0*/  FFMA.FTZ R190, R2, R175.reuse, R121 ;  /* 0x000000af02be7223 */ /* 0x080fe20000010079 */
[----:B------:R-:W-:Y:S01]  /*5ab0*/  FFMA.FTZ R173, R80, R175, R173 ;  /* 0x000000af50ad7223 */ /* 0x000fe200000100ad */
[----:B------:R-:W-:Y:S01]  /*5ac0*/  FFMA.FTZ R178, R153, R158, R168 ;  /* 0x0000009e99b27223 */ /* 0x000fe200000100a8 */
        /* <DEDUP_REMOVED lines=35> */
[----:B------:R-:W-:Y:S01]  /*5d00*/  FADD.FTZ R153, -R121, R190 ;  /* 0x000000be79997221 */ /* 0x000fe20000010100 */
[----:B------:R-:W-:Y:S01]  /*5d10*/  FFMA.FTZ R188, R2, R147, RZ ;  /* 0x0000009302bc7223 */ /* 0x000fe200000100ff */
[-C--:B------:R-:W-:Y:S01]  /*5d20*/  FFMA.FTZ R195, R151, R192.reuse, R134 ;  /* 0x000000c097c37223 */ /* 0x080fe20000010086 */
[----:B------:R-:W-:Y:S01]  /*5d30*/  FFMA.FTZ R160, R90, R192, R159 ;  /* 0x000000c05aa07223 */ /* 0x000fe2000001009f */
[----:B------:R-:W-:Y:S01]  /*5d40*/  FMUL.FTZ R151, R146, R60 ;  /* 0x0000003c92977220 */ /* 0x000fe20000410000 */
        /* <DEDUP_REMOVED lines=10> */
[----:B------:R-:W-:Y:S01]  /*5df0*/  FADD.FTZ R173, -R128, R173 ;  /* 0x000000ad80ad7221 */ /* 0x000fe20000010100 */
        /* <DEDUP_REMOVED lines=8> */
[----:B------:R-:W-:Y:S01]  /*5e80*/  FADD.FTZ R190, -R132, R191 ;  /* 0x000000bf84be7221 */ /* 0x000fe20000010100 */
[----:B------:R-:W-:Y:S01]  /*5e90*/  FFMA.FTZ R156, R167, R169, R156 ;  /* 0x000000a9a79c7223 */ /* 0x000fe2000001009c */
[----:B------:R-:W1:Y:S01]  /*5ea0*/  SHFL.DOWN PT, R155, R152, 0x1, 0x1f ;  /* 0x08201f00989b7f89 */ /* 0x000e6200000e0000 */
[----:B------:R-:W-:Y:S01]  /*5eb0*/  FMUL.FTZ R191, R172, R71 ;  /* 0x00000047acbf7220 */ /* 0x000fe20000410000 */
[----:B------:R-:W-:Y:S01]  /*5ec0*/  FADD.FTZ R192, -R133, R192 ;  /* 0x000000c085c07221 */ /* 0x000fe20000010100 */
[----:B------:R-:W-:Y:S01]  /*5ed0*/  FFMA.FTZ R156, R171, R173, R156 ;  /* 0x000000adab9c7223 */ /* 0x000fe2000001009c */
[----:B------:R-:W-:Y:S01]  /*5ee0*/  FADD.FTZ R194, -R134, R195 ;  /* 0x000000c386c27221 */ /* 0x000fe20000010100 */
[----:B------:R-:W-:Y:S01]  /*5ef0*/  FMUL.FTZ R195, R174, R73 ;  /* 0x00000049aec37220 */ /* 0x000fe20000410000 */
[----:B------:R-:W-:Y:S01]  /*5f00*/  FADD.FTZ R196, -R135, R202 ;  /* 0x000000ca87c47221 */ /* 0x000fe20000010100 */
[----:B------:R-:W-:Y:S01]  /*5f10*/  FFMA.FTZ R156, R175, R177, R156 ;  /* 0x000000b1af9c7223 */ /* 0x000fe2000001009c */
[----:B------:R-:W-:Y:S01]  /*5f20*/  FADD.FTZ R159, -R136, R199 ;  /* 0x000000c7889f7221 */ /* 0x000fe20000010100 */
[----:B------:R-:W-:Y:S01]  /*5f30*/  FMUL.FTZ R198, R176, R72 ;  /* 0x00000048b0c67220 */ /* 0x000fe20000410000 */
[----:B------:R-:W-:Y:S01]  /*5f40*/  FMUL.FTZ R10, R145, R168 ;  /* 0x000000a8910a7220 */ /* 0x000fe20000410000 */
[----:B------:R-:W-:Y:S01]  /*5f50*/  FFMA.FTZ R156, R179, R183, R156 ;  /* 0x000000b7b39c7223 */ /* 0x000fe2000001009c */
[----:B------:R-:W-:Y:S01]  /*5f60*/  FMUL.FTZ R177, R177, R180 ;  /* 0x000000b4b1b17220 */ /* 0x000fe20000410000 */
[----:B------:R-:W-:Y:S01]  /*5f70*/  FADD.FTZ R109, R198, R109 ;  /* 0x0000006dc66d7221 */ /* 0x000fe20000010000 */
        /* <DEDUP_REMOVED lines=10> */
[----:B-1----:R-:W-:Y:S01]  /*6020*/  @!P2 FADD.FTZ R152, R152, R155 ;  /* 0x0000009b9898a221 */ /* 0x002fe20000010000 */
[----:B------:R-:W-:Y:S01]  /*6030*/  FFMA.FTZ R163, R95, R166, R10 ;  /* 0x000000a65fa37223 */ /* 0x000fe2000001000a */
[----:B------:R-:W-:Y:S01]  /*6040*/  FADD.FTZ R105, R165, R105 ;  /* 0x00000069a5697221 */ /* 0x000fe20000010000 */
[----:B------:R-:W-:Y:S01]  /*6050*/  FFMA.FTZ R156, R193, R194, R156 ;  /* 0x000000c2c19c7223 */ /* 0x000fe2000001009c */
[C---:B------:R-:W-:Y:S01]  /*6060*/  FMUL.FTZ R10, R145.reuse, R148 ;  /* 0x00000094910a7220 */ /* 0x040fe20000410000 */
[----:B------:R-:W1:Y:S01]  /*6070*/  SHFL.DOWN PT, R199, R152, 0x2, 0x1f ;  /* 0x08401f0098c77f89 */ /* 0x000e6200000e0000 */
        /* <DEDUP_REMOVED lines=12> */
[----:B------:R-:W-:Y:S01]  /*6140*/  FADD.FTZ R83, R154, R83 ;  /* 0x000000539a537221 */ /* 0x000fe20000010000 */
[----:B------:R-:W-:Y:S01]  /*6150*/  FMUL.FTZ R157, R145, R184 ;  /* 0x000000b8919d7220 */ /* 0x000fe20000410000 */
[----:B------:R-:W2:Y:S01]  /*6160*/  SHFL.DOWN PT, R188, R155, 0x1, 0x1f ;  /* 0x08201f009bbc7f89 */ /* 0x000ea200000e0000 */
[----:B------:R-:W-:Y:S01]  /*6170*/  FADD.FTZ R14, R11, R14 ;  /* 0x0000000e0b0e7221 */ /* 0x000fe20000010000 */
[C---:B------:R-:W-:Y:S01]  /*6180*/  FMUL.FTZ R11, R145.reuse, R174 ;  /* 0x000000ae910b7220 */ /* 0x040fe20000410000 */
[----:B------:R-:W-:Y:S01]  /*6190*/  FMUL.FTZ R148, R145, R164 ;  /* 0x000000a491947220 */ /* 0x000fe20000410000 */
[----:B------:R-:W-:Y:S01]  /*61a0*/  FMUL.FTZ R157, R194, R157 ;  /* 0x0000009dc29d7220 */ /* 0x000fe20000410000 */
[----:B------:R-:W-:Y:S01]  /*61b0*/  FFMA.FTZ R177, R106, R178, R177 ;  /* 0x000000b26ab17223 */ /* 0x000fe200000100b1 */
[----:B------:R-:W-:Y:S01]  /*61c0*/  FMUL.FTZ R196, R196, R11 ;  /* 0x0000000bc4c47220 */ /* 0x000fe20000410000 */
[----:B------:R-:W-:Y:S01]  /*61d0*/  FMUL.FTZ R147, R147, R148 ;  /* 0x0000009493937220 */ /* 0x000fe20000410000 */
[----:B------:R-:W-:Y:S01]  /*61e0*/  FFMA.FTZ R180, R25, R168, R180 ;  /* 0x000000a819b47223 */ /* 0x000fe200000100b4 */
[----:B-1----:R-:W-:Y:S01]  /*61f0*/  @!P1 FADD.FTZ R152, R152, R199 ;  /* 0x000000c798989221 */ /* 0x002fe20000010000 */
[----:B------:R-:W-:Y:S01]  /*6200*/  FFMA.FTZ R186, R30, R186, R167 ;  /* 0x000000ba1eba7223 */ /* 0x000fe200000100a7 */
[----:B------:R-:W-:Y:S01]  /*6210*/  FFMA.FTZ R157, R32, R184, R157 ;  /* 0x000000b8209d7223 */ /* 0x000fe2000001009d */
        /* <DEDUP_REMOVED lines=27> */
[----:B------:R-:W-:Y:S01]  /*63d0*/  ISETP.GT.AND P1, PT, R38, 0x17, PT ;  /* 0x000000172600780c */ /* 0x000fe20003f24270 */
[----:B------:R-:W-:-:S03]  /*63e0*/  FMUL.FTZ R188, R145, R158 ;  /* 0x0000009e91bc7220 */ /* 0x000fc60000410000 */
[----:B------:R-:W2:Y:S01]  /*63f0*/  SHFL.DOWN PT, R200, R155, 0x4, 0x1f ;  /* 0x08801f009bc87f89 */ /* 0x000ea200000e0000 */
[----:B------:R-:W-:Y:S01]  /*6400*/  FMUL.FTZ R183, R183, R188 ;  /* 0x000000bcb7b77220 */ /* 0x000fe20000410000 */
[----:B------:R-:W-:-:S03]  /*6410*/  FMUL.FTZ R188, R145, R170 ;  /* 0x000000aa91bc7220 */ /* 0x000fc60000410000 */
[----:B------:R-:W-:Y:S01]  /*6420*/  FFMA.FTZ R183, R26, R158, R183 ;  /* 0x0000009e1ab77223 */ /* 0x000fe200000100b7 */
[----:B------:R-:W-:Y:S01]  /*6430*/  FMUL.FTZ R158, R153, R10 ;  /* 0x0000000a999e7220 */ /* 0x000fe20000410000 */
[----:B------:R-:W-:Y:S01]  /*6440*/  FMUL.FTZ R10, R145, R146 ;  /* 0x00000092910a7220 */ /* 0x000fe20000410000 */
[----:B------:R-:W-:Y:S01]  /*6450*/  FMUL.FTZ R188, R187, R188 ;  /* 0x000000bcbbbc7220 */ /* 0x000fe20000410000 */
[----:B-1----:R-:W-:Y:S01]  /*6460*/  @!P1 FADD.FTZ R152, R152, R199 ;  /* 0x000000c798989221 */ /* 0x002fe20000010000 */
[----:B------:R-:W-:Y:S01]  /*6470*/  FADD.FTZ R96, R183, R96 ;  /* 0x00000060b7607221 */ /* 0x000fe20000010000 */
[----:B------:R-:W-:Y:S01]  /*6480*/  FMUL.FTZ R154, R149, R10 ;  /* 0x0000000a959a7220 */ /* 0x000fe20000410000 */
[----:B------:R-:W-:Y:S01]  /*6490*/  FFMA.FTZ R149, R29, R150, R158 ;  /* 0x000000961d957223 */ /* 0x000fe2000001009e */
[C---:B------:R-:W-:Y:S01]  /*64a0*/  FMUL.FTZ R150, R145.reuse, R182 ;  /* 0x000000b691967220 */ /* 0x040fe20000410000 */
[----:B------:R-:W1:Y:S01]  /*64b0*/  SHFL.DOWN PT, R161, R152, 0x10, 0x1f ;  /* 0x0a001f0098a17f89 */ /* 0x000e6200000e0000 */
        /* <DEDUP_REMOVED lines=8> */
[----:B------:R-:W-:Y:S01]  /*6540*/  FADD.FTZ R87, R154, R87 ;  /* 0x000000579a577221 */ /* 0x000fe20000010000 */
[----:B--2---:R-:W-:Y:S01]  /*6550*/  @!P2 FADD.FTZ R155, R155, R200 ;  /* 0x000000c89b9ba221 */ /* 0x004fe20000010000 */
[----:B------:R-:W-:Y:S01]  /*6560*/  ISETP.NE.AND P2, PT, R38, RZ, PT ;  /* 0x000000ff2600720c */ /* 0x000fe20003f45270 */
[----:B------:R-:W-:-:S03]  /*6570*/  FADD.FTZ R15, R150, R15 ;  /* 0x0000000f960f7221 */ /* 0x000fc60000010000 */
        /* <DEDUP_REMOVED lines=21> */
.L_x_7628:
[----:B------:R-:W-:Y:S05]  /*66d0*/  BSYNC.RECONVERGENT B0 ;  /* 0x0000000000007941 */ /* 0x000fea0003800200 */
.L_x_7627:
        /* <DEDUP_REMOVED lines=13> */
.L_x_7623:
[----:B------:R-:W-:Y:S01]  /*67b0*/  BAR.SYNC.DEFER_BLOCKING 0x0 ;  /* 0x0000000000007b1d */ /* 0x000fe20000010000 */
[----:B------:R-:W-:Y:S02]  /*67c0*/  F2FP.BF16.F32.PACK_AB R31, R109, R104 ;  /* 0x000000686d1f723e */ /* 0x000fe400000010ff */
[----:B------:R-:W-:Y:S02]  /*67d0*/  F2FP.BF16.F32.PACK_AB R30, R116, R103 ;  /* 0x00000067741e723e */ /* 0x000fe400000010ff */
[----:B------:R-:W-:Y:S01]  /*67e0*/  F2FP.BF16.F32.PACK_AB R29, R114, R101 ;  /* 0x00000065721d723e */ /* 0x000fe200000010ff */
[----:B------:R-:W1:Y:S01]  /*67f0*/  LDCU.64 UR10, c[0x0][0x4f8] ;  /* 0x00009f00ff0a77ac */ /* 0x000e620008000a00 */
[----:B------:R-:W-:Y:S01]  /*6800*/  F2FP.BF16.F32.PACK_AB R28, R110, R97 ;  /* 0x000000616e1c723e */ /* 0x000fe200000010ff */
[----:B------:R-:W2:Y:S08]  /*6810*/  LDC.64 R34, c[0x0][0x500] ;  /* 0x00014000ff227b82 */ /* 0x000eb00000000a00 */
[----:B------:R-:W3:Y:S01]  /*6820*/  LDC.64 R58, c[0x0][0x550] ;  /* 0x00015400ff3a7b82 */ /* 0x000ee20000000a00 */
[----:B------:R-:W4:Y:S04]  /*6830*/  LDG.E.128 R8, desc[UR16][R20.64] ;  /* 0x0000001014087981 */ /* 0x000f28000c1e1d00 */
[----:B------:R-:W5:Y:S01]  /*6840*/  LDG.E.128 R24, desc[UR16][R20.64+0x200] ;  /* 0x0002001014187981 */ /* 0x000f62000c1e1d00 */
[----:B------:R-:W-:Y:S01]  /*6850*/  UMOV UR5, URZ ;  /* 0x000000ff00057c82 */ /* 0x000fe20008000000 */
[----:B------:R-:W-:-:S02]  /*6860*/  UISETP.GT.AND UP0, UPT, UR8, 0x1, UPT ;  /* 0x000000010800788c */ /* 0x000fc4000bf04270 */
[----:B-1----:R-:W-:Y:S01]  /*6870*/  UIMAD.WIDE.U32 UR6, UR18, UR10, UR4 ;  /* 0x0000000a120672a5 */ /* 0x002fe2000f8e0004 */
[----:B------:R-:W-:-:S03]  /*6880*/  UMOV UR8, UR19 ;  /* 0x0000001300087c82 */ /* 0x000fc60008000000 */
[----:B------:R-:W-:Y:S01]  /*6890*/  UIMAD UR7, UR18, UR11, UR7 ;  /* 0x0000000b120772a4 */ /* 0x000fe2000f8e0207 */
[----:B----4-:R-:W-:Y:S04]  /*68a0*/  STS.128 [R37], R8 ;  /* 0x0000000825007388 */ /* 0x010fe80000000c00 */
[----:B-----5:R-:W-:Y:S01]  /*68b0*/  STS.128 [R37+0x200], R24 ;  /* 0x0002001825007388 */ /* 0x020fe20000000c00 */
[----:B------:R-:W-:-:S03]  /*68c0*/  NOP ;  /* 0x0000000000007918 */ /* 0x000fc60000000000 */
[----:B------:R-:W1:Y:S02]  /*68d0*/  LDS.128 R4, [R36] ;  /* 0x0000000024047984 */ /* 0x000e640000000c00 */
[----:B-1----:R-:W-:Y:S02]  /*68e0*/  SHF.L.U32 R0, R4, 0x10, RZ ;  /* 0x0000001004007819 */ /* 0x002fe400000006ff */
        /* <DEDUP_REMOVED lines=10> */
[----:B------:R-:W1:Y:S01]  /*6990*/  LDS.128 R8, [R36+0x10] ;  /* 0x0000100024087984 */ /* 0x000e620000000c00 */
[----:B------:R-:W-:Y:S02]  /*69a0*/  PRMT R4, R4, 0x7632, R4 ;  /* 0x0000763204047816 */ /* 0x000fe40000000004 */
[----:B------:R-:W-:Y:S01]  /*69b0*/  SHF.L.U32 R12, R6, 0x10, RZ ;  /* 0x00000010060c7819 */ /* 0x000fe200000006ff */
[----:B------:R-:W-:Y:S01]  /*69c0*/  BAR.SYNC.DEFER_BLOCKING 0x0 ;  /* 0x0000000000007b1d */ /* 0x000fe20000010000 */
[----:B------:R-:W-:Y:S02]  /*69d0*/  SHF.L.U32 R4, R4, 0x10, RZ ;  /* 0x0000001004047819 */ /* 0x000fe400000006ff */
[----:B------:R-:W-:Y:S01]  /*69e0*/  FSETP.GTU.FTZ.AND P2, PT, R20, 20, PT ;  /* 0x41a000001400780b */ /* 0x000fe20003f5c000 */
[--C-:B------:R-:W-:Y:S01]  /*69f0*/  FADD.FTZ R12, R12, R55.reuse ;  /* 0x000000370c0c7221 */ /* 0x100fe20000010000 */
[----:B------:R-:W-:Y:S01]  /*6a00*/  @!P4 FMUL.FTZ R0, R3, -1.4426950216293334961 ;  /* 0xbfb8aa3b0300c820 */ /* 0x000fe20000410000 */
[----:B------:R-:W-:Y:S01]  /*6a10*/  FADD.FTZ R4, R4, R55 ;  /* 0x0000003704047221 */ /* 0x000fe20000010000 */
[----:B------:R-:W-:Y:S01]  /*6a20*/  @!P1 FMUL.FTZ R3, R2, -1.4426950216293334961 ;  /* 0xbfb8aa3b02039820 */ /* 0x000fe20000410000 */
[----:B------:R-:W-:-:S02]  /*6a30*/  FSETP.GTU.FTZ.AND P6, PT, R13, 20, PT ;  /* 0x41a000000d00780b */ /* 0x000fc40003fdc000 */
[----:B------:R-:W-:Y:S01]  /*6a40*/  FSETP.GTU.FTZ.AND P0, PT, R12, 20, PT ;  /* 0x41a000000c00780b */ /* 0x000fe20003f1c000 */
[----:B------:R-:W4:Y:S01]  /*6a50*/  @!P4 MUFU.EX2 R0, R0 ;  /* 0x000000000000c308 */ /* 0x000f220000000800 */
[----:B------:R-:W-:Y:S02]  /*6a60*/  FSETP.GTU.FTZ.AND P3, PT, R4, 20, PT ;  /* 0x41a000000400780b */ /* 0x000fe40003f7c000 */
[----:B------:R-:W-:Y:S01]  /*6a70*/  PRMT R7, R7, 0x7632, R7 ;  /* 0x0000763207077816 */ /* 0x000fe20000000007 */
[----:B------:R-:W5:Y:S01]  /*6a80*/  @!P1 MUFU.EX2 R3, R3 ;  /* 0x0000000300039308 */ /* 0x000f620000000800 */
[----:B------:R-:W-:-:S04]  /*6a90*/  PRMT R6, R6, 0x7632, R6 ;  /* 0x0000763206067816 */ /* 0x000fc80000000006 */
[----:B------:R-:W-:-:S03]  /*6aa0*/  SHF.L.U32 R6, R6, 0x10, RZ ;  /* 0x0000001006067819 */ /* 0x000fc600000006ff */
[----:B------:R-:W-:Y:S01]  /*6ab0*/  @!P0 FMUL.FTZ R5, R12, -1.4426950216293334961 ;  /* 0xbfb8aa3b0c058820 */ /* 0x000fe20000410000 */
[----:B------:R-:W-:Y:S01]  /*6ac0*/  @!P2 FMUL.FTZ R12, R20, -1.4426950216293334961 ;  /* 0xbfb8aa3b140ca820 */ /* 0x000fe20000410000 */
[----:B----4-:R-:W-:Y:S01]  /*6ad0*/  @!P4 FADD.FTZ R0, R0, 1 ;  /* 0x3f8000000000c421 */ /* 0x010fe20000010000 */
[----:B------:R-:W-:Y:S01]  /*6ae0*/  @!P3 FMUL.FTZ R2, R4, -1.4426950216293334961 ;  /* 0xbfb8aa3b0402b820 */ /* 0x000fe20000410000 */
[----:B------:R-:W-:Y:S01]  /*6af0*/  SHF.L.U32 R20, R7, 0x10, RZ ;  /* 0x0000001007147819 */ /* 0x000fe200000006ff */
[----:B------:R-:W-:Y:S01]  /*6b00*/  @!P6 FMUL.FTZ R4, R13, -1.4426950216293334961 ;  /* 0xbfb8aa3b0d04e820 */ /* 0x000fe20000410000 */
[----:B-----5:R-:W-:Y:S01]  /*6b10*/  @!P1 FADD.FTZ R3, R3, 1 ;  /* 0x3f80000003039421 */ /* 0x020fe20000010000 */
[----:B------:R-:W4:Y:S01]  /*6b20*/  @!P2 MUFU.EX2 R12, R12 ;  /* 0x0000000c000ca308 */ /* 0x000f220000000800 */
[--C-:B------:R-:W-:Y:S01]  /*6b30*/  FADD.FTZ R6, R6, R55.reuse ;  /* 0x0000003706067221 */ /* 0x100fe20000010000 */
[----:B------:R-:W-:Y:S01]  /*6b40*/  FADD.FTZ R20, R20, R55 ;  /* 0x0000003714147221 */ /* 0x000fe20000010000 */
[----:B------:R5:W-:Y:S01]  /*6b50*/  STS.128 [R36+0x10], R28 ;  /* 0x0000101c24007388 */ /* 0x000be20000000c00 */
[----:B------:R-:W0:Y:S01]  /*6b60*/  @!P4 MUFU.RCP R0, R0 ;  /* 0x000000000000c308 */ /* 0x000e220000001000 */
[----:B-1----:R-:W-:-:S02]  /*6b70*/  SHF.L.U32 R24, R8, 0x10, RZ ;  /* 0x0000001008187819 */ /* 0x002fc400000006ff */
[----:B------:R-:W-:Y:S02]  /*6b80*/  FSETP.GTU.FTZ.AND P5, PT, R6, 20, PT ;  /* 0x41a000000600780b */ /* 0x000fe40003fbc000 */
[----:B------:R-:W-:Y:S01]  /*6b90*/  PRMT R8, R8, 0x7632, R8 ;  /* 0x0000763208087816 */ /* 0x000fe20000000008 */
[----:B------:R-:W-:Y:S02]  /*6ba0*/  FADD.FTZ R24, R24, R55 ;  /* 0x0000003718187221 */ /* 0x000fe40000010000 */
[----:B------:R-:W1:Y:S01]  /*6bb0*/  @!P1 MUFU.RCP R3, R3 ;  /* 0x0000000300039308 */ /* 0x000e620000001000 */
[----:B----4-:R-:W-:Y:S01]  /*6bc0*/  @!P2 FADD.FTZ R12, R12, 1 ;  /* 0x3f8000000c0ca421 */ /* 0x010fe20000010000 */
[----:B------:R-:W-:-:S06]  /*6bd0*/  SHF.L.U32 R8, R8, 0x10, RZ ;  /* 0x0000001008087819 */ /* 0x000fcc00000006ff */
[----:B------:R-:W4:Y:S01]  /*6be0*/  @!P3 MUFU.EX2 R2, R2 ;  /* 0x000000020002b308 */ /* 0x000f220000000800 */
[----:B------:R-:W-:Y:S01]  /*6bf0*/  @!P5 FMUL.FTZ R6, R6, -1.4426950216293334961 ;  /* 0xbfb8aa3b0606d820 */ /* 0x000fe20000410000 */
[----:B0-----:R-:W-:Y:S01]  /*6c00*/  @!P4 FMUL.FTZ R89, R89, R0 ;  /* 0x000000005959c220 */ /* 0x001fe20000410000 */
[----:B------:R-:W-:Y:S01]  /*6c10*/  FSETP.GTU.FTZ.AND P4, PT, R20, 20, PT ;  /* 0x41a000001400780b */ /* 0x000fe20003f9c000 */
[----:B------:R-:W0:Y:S01]  /*6c20*/  @!P6 MUFU.EX2 R4, R4 ;  /* 0x000000040004e308 */ /* 0x000e220000000800 */
[----:B------:R-:W-:Y:S01]  /*6c30*/  FADD.FTZ R8, R8, R55 ;  /* 0x0000003708087221 */ /* 0x000fe20000010000 */
[----:B------:R-:W-:Y:S02]  /*6c40*/  FADD.FTZ R50, R89, R50 ;  /* 0x0000003259327221 */ /* 0x000fe40000010000 */
[----:B------:R-:W2:Y:S01]  /*6c50*/  @!P2 MUFU.RCP R12, R12 ;  /* 0x0000000c000ca308 */ /* 0x000ea20000001000 */
[----:B-1----:R-:W-:Y:S01]  /*6c60*/  @!P1 FMUL.FTZ R98, R98, R3 ;  /* 0x0000000362629220 */ /* 0x002fe20000410000 */
[----:B------:R-:W-:Y:S01]  /*6c70*/  FSETP.GTU.FTZ.AND P1, PT, R24, 20, PT ;  /* 0x41a000001800780b */ /* 0x000fe20003f3c000 */
[----:B----4-:R-:W-:-:S05]  /*6c80*/  @!P3 FADD.FTZ R2, R2, 1 ;  /* 0x3f8000000202b421 */ /* 0x010fca0000010000 */
[----:B------:R-:W-:Y:S01]  /*6c90*/  @!P4 FMUL.FTZ R0, R20, -1.4426950216293334961 ;  /* 0xbfb8aa3b1400c820 */ /* 0x000fe20000410000 */
[----:B------:R-:W1:Y:S01]  /*6ca0*/  @!P0 MUFU.EX2 R5, R5 ;  /* 0x0000000500058308 */ /* 0x000e620000000800 */
[----:B0-----:R-:W-:-:S03]  /*6cb0*/  @!P6 FADD.FTZ R4, R4, 1 ;  /* 0x3f8000000404e421 */ /* 0x001fc60000010000 */
[----:B------:R-:W0:Y:S02]  /*6cc0*/  @!P3 MUFU.RCP R2, R2 ;  /* 0x000000020002b308 */ /* 0x000e240000001000 */
[----:B------:R-:W-:Y:S01]  /*6cd0*/  @!P1 FMUL.FTZ R3, R24, -1.4426950216293334961 ;  /* 0xbfb8aa3b18039820 */ /* 0x000fe20000410000 */
[----:B--2---:R-:W-:Y:S01]  /*6ce0*/  @!P2 FMUL.FTZ R85, R85, R12 ;  /* 0x0000000c5555a220 */ /* 0x004fe20000410000 */
[----:B------:R-:W-:-:S04]  /*6cf0*/  SHF.L.U32 R12, R11, 0x10, RZ ;  /* 0x000000100b0c7819 */ /* 0x000fc800000006ff */
[----:B------:R-:W2:Y:S01]  /*6d00*/  @!P4 MUFU.EX2 R0, R0 ;  /* 0x000000000000c308 */ /* 0x000ea20000000800 */
[----:B------:R-:W-:Y:S01]  /*6d10*/  PRMT R11, R11, 0x7632, R11 ;  /* 0x000076320b0b7816 */ /* 0x000fe2000000000b */
[----:B-1----:R-:W-:Y:S01]  /*6d20*/  @!P0 FADD.FTZ R5, R5, 1 ;  /* 0x3f80000005058421 */ /* 0x002fe20000010000 */
[----:B------:R-:W-:Y:S01]  /*6d30*/  FADD.FTZ R12, R12, R55 ;  /* 0x000000370c0c7221 */ /* 0x000fe20000010000 */
[----:B------:R-:W1:Y:S04]  /*6d40*/  @!P6 MUFU.RCP R4, R4 ;  /* 0x000000040004e308 */ /* 0x000e680000001000 */
[----:B------:R-:W-:Y:S01]  /*6d50*/  FSETP.GTU.FTZ.AND P2, PT, R12, 20, PT ;  /* 0x41a000000c00780b */ /* 0x000fe20003f5c000 */
[----:B0-----:R-:W-:-:S03]  /*6d60*/  @!P3 FMUL.FTZ R87, R87, R2 ;  /* 0x000000025757b220 */ /* 0x001fc60000410000 */
[----:B------:R-:W0:Y:S01]  /*6d70*/  @!P5 MUFU.EX2 R6, R6 ;  /* 0x000000060006d308 */ /* 0x000e220000000800 */
[----:B--2---:R-:W-:Y:S01]  /*6d80*/  @!P4 FADD.FTZ R2, R0, 1 ;  /* 0x3f8000000002c421 */ /* 0x004fe20000010000 */
[C---:B------:R-:W-:Y:S02]  /*6d90*/  SHF.L.U32 R0, R9.reuse, 0x10, RZ ;  /* 0x0000001009007819 */ /* 0x040fe400000006ff */
[----:B------:R-:W2:Y:S01]  /*6da0*/  @!P1 MUFU.EX2 R3, R3 ;  /* 0x0000000300039308 */ /* 0x000ea20000000800 */
[----:B------:R-:W-:Y:S02]  /*6db0*/  PRMT R9, R9, 0x7632, R9 ;  /* 0x0000763209097816 */ /* 0x000fe40000000009 */
[----:B-----5:R-:W-:Y:S01]  /*6dc0*/  F2FP.BF16.F32.PACK_AB R28, R87, R89 ;  /* 0x00000059571c723e */ /* 0x020fe200000010ff */
[----:B------:R4:W5:Y:S01]  /*6dd0*/  @!P4 MUFU.RCP R7, R2 ;  /* 0x000000020007c308 */ /* 0x0009620000001000 */
[----:B-1----:R-:W-:Y:S01]  /*6de0*/  @!P6 FMUL.FTZ R81, R81, R4 ;  /* 0x000000045151e220 */ /* 0x002fe20000410000 */
[----:B------:R-:W-:-:S02]  /*6df0*/  SHF.L.U32 R4, R10, 0x10, RZ ;  /* 0x000000100a047819 */ /* 0x000fc400000006ff */
[----:B------:R-:W-:Y:S01]  /*6e00*/  PRMT R10, R10, 0x7632, R10 ;  /* 0x000076320a0a7816 */ /* 0x000fe2000000000a */
[----:B0-----:R-:W-:Y:S01]  /*6e10*/  @!P5 FADD.FTZ R6, R6, 1 ;  /* 0x3f8000000606d421 */ /* 0x001fe20000010000 */
[----:B------:R-:W-:Y:S02]  /*6e20*/  F2FP.BF16.F32.PACK_AB R29, R81, R98 ;  /* 0x00000062511d723e */ /* 0x000fe400000010ff */
[----:B------:R-:W0:Y:S01]  /*6e30*/  @!P0 MUFU.RCP R26, R5 ;  /* 0x00000005001a8308 */ /* 0x000e220000001000 */
[--C-:B------:R-:W-:Y:S01]  /*6e40*/  FADD.FTZ R4, R4, R55.reuse ;  /* 0x0000003704047221 */ /* 0x100fe20000010000 */
[----:B--2---:R-:W-:Y:S01]  /*6e50*/  @!P1 FADD.FTZ R3, R3, 1 ;  /* 0x3f80000003039421 */ /* 0x004fe20000010000 */
[----:B------:R-:W-:Y:S02]  /*6e60*/  SHF.L.U32 R10, R10, 0x10, RZ ;  /* 0x000000100a0a7819 */ /* 0x000fe400000006ff */
[----:B----4-:R-:W-:Y:S02]  /*6e70*/  SHF.L.U32 R2, R11, 0x10, RZ ;  /* 0x000000100b027819 */ /* 0x010fe400000006ff */
[----:B------:R-:W-:Y:S01]  /*6e80*/  FSETP.GTU.FTZ.AND P3, PT, R4, 20, PT ;  /* 0x41a000000400780b */ /* 0x000fe20003f7c000 */
[----:B------:R1:W2:Y:S01]  /*6e90*/  @!P5 MUFU.RCP R5, R6 ;  /* 0x000000060005d308 */ /* 0x0002a20000001000 */
[--C-:B------:R-:W-:Y:S01]  /*6ea0*/  FADD.FTZ R10, R10, R55.reuse ;  /* 0x000000370a0a7221 */ /* 0x100fe20000010000 */
[----:B-----5:R-:W-:Y:S01]  /*6eb0*/  @!P4 FMUL.FTZ R102, R102, R7 ;  /* 0x000000076666c220 */ /* 0x020fe20000410000 */
[----:B------:R-:W-:Y:S01]  /*6ec0*/  FADD.FTZ R11, R2, R55 ;  /* 0x00000037020b7221 */ /* 0x000fe20000010000 */
[----:B------:R-:W-:-:S02]  /*6ed0*/  F2FP.BF16.F32.PACK_AB R7, R120, R107 ;  /* 0x0000006b7807723e */ /* 0x000fc400000010ff */
[----:B------:R-:W-:Y:S02]  /*6ee0*/  FSETP.GTU.FTZ.AND P4, PT, R10, 20, PT ;  /* 0x41a000000a00780b */ /* 0x000fe40003f9c000 */
[----:B------:R-:W4:Y:S01]  /*6ef0*/  @!P1 MUFU.RCP R3, R3 ;  /* 0x0000000300039308 */ /* 0x000f220000001000 */
[--C-:B-1----:R-:W-:Y:S01]  /*6f00*/  FADD.FTZ R6, R0, R55.reuse ;  /* 0x0000003700067221 */ /* 0x102fe20000010000 */
[----:B------:R-:W-:Y:S01]  /*6f10*/  SHF.L.U32 R0, R9, 0x10, RZ ;  /* 0x0000001009007819 */ /* 0x000fe200000006ff */
[----:B0-----:R-:W-:Y:S01]  /*6f20*/  @!P0 FMUL.FTZ R83, R83, R26 ;  /* 0x0000001a53538220 */ /* 0x001fe20000410000 */
[----:B------:R-:W-:Y:S01]  /*6f30*/  @!P3 FMUL.FTZ R4, R4, -1.4426950216293334961 ;  /* 0xbfb8aa3b0404b820 */ /* 0x000fe20000410000 */
[----:B------:R-:W-:Y:S02]  /*6f40*/  F2FP.BF16.F32.PACK_AB R31, R102, R85 ;  /* 0x00000055661f723e */ /* 0x000fe400000010ff */
[----:B------:R-:W-:Y:S01]  /*6f50*/  FADD.FTZ R9, R0, R55 ;  /* 0x0000003700097221 */ /* 0x000fe20000010000 */
[----:B------:R-:W-:Y:S01]  /*6f60*/  FSETP.GTU.FTZ.AND P0, PT, R6, 20, PT ;  /* 0x41a000000600780b */ /* 0x000fe20003f1c000 */
[----:B--2---:R-:W-:Y:S01]  /*6f70*/  @!P5 FMUL.FTZ R100, R100, R5 ;  /* 0x000000056464d220 */ /* 0x004fe20000410000 */
[----:B------:R-:W-:-:S02]  /*6f80*/  @!P2 FMUL.FTZ R5, R12, -1.4426950216293334961 ;  /* 0xbfb8aa3b0c05a820 */ /* 0x000fc40000410000 */
[----:B------:R-:W-:Y:S01]  /*6f90*/  FSETP.GTU.FTZ.AND P6, PT, R9, 20, PT ;  /* 0x41a000000900780b */ /* 0x000fe20003fdc000 */
[----:B------:R-:W0:Y:S01]  /*6fa0*/  @!P3 MUFU.EX2 R4, R4 ;  /* 0x000000040004b308 */ /* 0x000e220000000800 */
[----:B------:R-:W-:Y:S02]  /*6fb0*/  FSETP.GTU.FTZ.AND P5, PT, R8, 20, PT ;  /* 0x41a000000800780b */ /* 0x000fe40003fbc000 */
[----:B------:R-:W-:Y:S01]  /*6fc0*/  F2FP.BF16.F32.PACK_AB R30, R100, R83 ;  /* 0x00000053641e723e */ /* 0x000fe200000010ff */
[----:B------:R-:W1:Y:S01]  /*6fd0*/  @!P2 MUFU.EX2 R5, R5 ;  /* 0x000000050005a308 */ /* 0x000e620000000800 */
[----:B----4-:R-:W-:Y:S01]  /*6fe0*/  @!P1 FMUL.FTZ R96, R96, R3 ;  /* 0x0000000360609220 */ /* 0x010fe20000410000 */
[----:B------:R-:W-:Y:S02]  /*6ff0*/  FSETP.GTU.FTZ.AND P1, PT, R11, 20, PT ;  /* 0x41a000000b00780b */ /* 0x000fe40003f3c000 */
[----:B------:R-:W-:Y:S01]  /*7000*/  @!P0 FMUL.FTZ R2, R6, -1.4426950216293334961 ;  /* 0xbfb8aa3b06028820 */ /* 0x000fe20000410000 */
[----:B------:R-:W-:-:S03]  /*7010*/  F2FP.BF16.F32.PACK_AB R6, R118, R105 ;  /* 0x000000697606723e */ /* 0x000fc600000010ff */
[----:B------:R-:W-:Y:S01]  /*7020*/  @!P6 FMUL.FTZ R3, R9, -1.4426950216293334961 ;  /* 0xbfb8aa3b0903e820 */ /* 0x000fe20000410000 */
[----:B------:R-:W-:Y:S01]  /*7030*/  @!P4 FMUL.FTZ R9, R10, -1.4426950216293334961 ;  /* 0xbfb8aa3b0a09c820 */ /* 0x000fe20000410000 */
[----:B------:R-:W-:Y:S01]  /*7040*/  @!P0 MUFU.EX2 R2, R2 ;  /* 0x0000000200028308 */ /* 0x000fe20000000800 */
[----:B------:R-:W-:Y:S01]  /*7050*/  @!P5 FMUL.FTZ R0, R8, -1.4426950216293334961 ;  /* 0xbfb8aa3b0800d820 */ /* 0x000fe20000410000 */
[----:B0-----:R-:W-:Y:S01]  /*7060*/  @!P3 FADD.FTZ R8, R4, 1 ;  /* 0x3f8000000408b421 */ /* 0x001fe20000010000 */
[----:B------:R-:W-:Y:S01]  /*7070*/  F2FP.BF16.F32.PACK_AB R4, R108, R93 ;  /* 0x0000005d6c04723e */ /* 0x000fe200000010ff */
[----:B-1----:R-:W-:Y:S01]  /*7080*/  @!P2 FADD.FTZ R10, R5, 1 ;  /* 0x3f800000050aa421 */ /* 0x002fe20000010000 */
[----:B------:R-:W0:Y:S01]  /*7090*/  @!P4 MUFU.EX2 R9, R9 ;  /* 0x000000090009c308 */ /* 0x000e220000000800 */
[----:B------:R-:W-:Y:S01]  /*70a0*/  F2FP.BF16.F32.PACK_AB R5, R112, R99 ;  /* 0x000000637005723e */ /* 0x000fe200000010ff */
[----:B------:R-:W-:Y:S02]  /*70b0*/  @!P1 FMUL.FTZ R11, R11, -1.4426950216293334961 ;  /* 0xbfb8aa3b0b0b9820 */ /* 0x000fe40000410000 */
[----:B------:R-:W1:Y:S02]  /*70c0*/  @!P3 MUFU.RCP R33, R8 ;  /* 0x000000080021b308 */ /* 0x000e640000001000 */
[----:B------:R2:W-:Y:S01]  /*70d0*/  STS.128 [R36], R4 ;  /* 0x0000000424007388 */ /* 0x0005e20000000c00 */
[----:B------:R-:W-:-:S05]  /*70e0*/  NOP ;  /* 0x0000000000007918 */ /* 0x000fca0000000000 */
[----:B------:R4:W5:Y:S01]  /*70f0*/  @!P1 MUFU.EX2 R13, R11 ;  /* 0x0000000b000d9308 */ /* 0x0009620000000800 */
[----:B0-----:R-:W-:Y:S01]  /*7100*/  @!P4 FADD.FTZ R12, R9, 1 ;  /* 0x3f800000090cc421 */ /* 0x001fe20000010000 */
[----:B------:R-:W-:Y:S01]  /*7110*/  LDS.128 R24, [R37+0x200] ;  /* 0x0002000025187984 */ /* 0x000fe20000000c00 */
[----:B------:R-:W-:Y:S01]  /*7120*/  @!P0 FADD.FTZ R2, R2, 1 ;  /* 0x3f80000002028421 */ /* 0x000fe20000010000 */
[----:B------:R4:W0:Y:S01]  /*7130*/  @!P2 MUFU.RCP R32, R10 ;  /* 0x0000000a0020a308 */ /* 0x0008220000001000 */
[----:B-1----:R-:W-:Y:S01]  /*7140*/  @!P3 FMUL.FTZ R16, R16, R33 ;  /* 0x000000211010b220 */ /* 0x002fe20000410000 */
[----:B--2---:R-:W-:-:S06]  /*7150*/  FADD.FTZ R7, R50, R87 ;  /* 0x0000005732077221 */ /* 0x004fcc0000010000 */
[----:B------:R-:W1:Y:S01]  /*7160*/  @!P6 MUFU.EX2 R3, R3 ;  /* 0x000000030003e308 */ /* 0x000e620000000800 */
[----:B----4-:R-:W2:Y:S01]  /*7170*/  LDS.128 R8, [R37] ;  /* 0x0000000025087984 */ /* 0x010ea20000000c00 */
[----:B-----5:R-:W-:Y:S02]  /*7180*/  @!P1 FADD.FTZ R13, R13, 1 ;  /* 0x3f8000000d0d9421 */ /* 0x020fe40000010000 */
[----:B------:R-:W4:Y:S01]  /*7190*/  @!P0 MUFU.RCP R20, R2 ;  /* 0x0000000200148308 */ /* 0x000f220000001000 */
[----:B0-----:R-:W-:Y:S01]  /*71a0*/  @!P2 FMUL.FTZ R15, R15, R32 ;  /* 0x000000200f0fa220 */ /* 0x001fe20000410000 */
[----:B------:R-:W-:-:S06]  /*71b0*/  IADD3 R44, P2, PT, R44, -0x400, RZ ;  /* 0xfffffc002c2c7810 */ /* 0x000fcc0007f5e0ff */
[----:B------:R-:W0:Y:S01]  /*71c0*/  @!P5 MUFU.EX2 R0, R0 ;  /* 0x000000000000d308 */ /* 0x000e220000000800 */
[----:B-1----:R-:W-:Y:S01]  /*71d0*/  @!P6 FADD.FTZ R3, R3, 1 ;  /* 0x3f8000000303e421 */ /* 0x002fe20000010000 */
[----:B------:R-:W-:Y:S02]  /*71e0*/  IADD3.X R43, PT, PT, R43, -0x1, RZ, P2, !PT ;  /* 0xffffffff2b2b7810 */ /* 0x000fe400017fe4ff */
[----:B------:R-:W1:Y:S01]  /*71f0*/  @!P4 MUFU.RCP R12, R12 ;  /* 0x0000000c000cc308 */ /* 0x000e620000001000 */
[----:B----4-:R-:W-:-:S07]  /*7200*/  @!P0 FMUL.FTZ R79, R79, R20 ;  /* 0x000000144f4f8220 */ /* 0x010fce0000410000 */
[----:B------:R4:W5:Y:S01]  /*7210*/  @!P6 MUFU.RCP R21, R3 ;  /* 0x000000030015e308 */ /* 0x0009620000001000 */
[----:B0-----:R-:W-:-:S07]  /*7220*/  @!P5 FADD.FTZ R0, R0, 1 ;  /* 0x3f8000000000d421 */ /* 0x001fce0000010000 */
[----:B------:R-:W0:Y:S01]  /*7230*/  @!P5 MUFU.RCP R0, R0 ;  /* 0x000000000000d308 */ /* 0x000e220000001000 */
[----:B----4-:R-:W-:-:S04]  /*7240*/  IMAD.WIDE.U32 R2, R56, R34, UR6 ;  /* 0x0000000638027e25 */ /* 0x010fc8000f8e0022 */
[----:B-1----:R-:W-:Y:S01]  /*7250*/  @!P4 FMUL.FTZ R17, R17, R12 ;  /* 0x0000000c1111c220 */ /* 0x002fe20000410000 */
[----:B------:R-:W1:Y:S01]  /*7260*/  LDCU.64 UR6, c[0x0][0x518] ;  /* 0x0000a300ff0677ac */ /* 0x000e620008000a00 */
[----:B------:R-:W-:Y:S01]  /*7270*/  IMAD R3, R56, R35, R3 ;  /* 0x0000002338037224 */ /* 0x000fe200078e0203 */
[----:B---3--:R-:W-:Y:S01]  /*7280*/  LEA R4, P0, R2, R58, 0x1 ;  /* 0x0000003a02047211 */ /* 0x008fe200078008ff */
[----:B------:R-:W3:Y:S01]  /*7290*/  @!P1 MUFU.RCP R13, R13 ;  /* 0x0000000d000d9308 */ /* 0x000ee20000001000 */
[----:B------:R-:W-:Y:S01]  /*72a0*/  F2FP.BF16.F32.PACK_AB R6, R17, R16 ;  /* 0x000000101106723e */ /* 0x000fe200000010ff */
[----:B-----5:R-:W-:Y:S01]  /*72b0*/  @!P6 FMUL.FTZ R14, R14, R21 ;  /* 0x000000150e0ee220 */ /* 0x020fe20000410000 */
[----:B------:R-:W-:Y:S01]  /*72c0*/  LEA.HI.X R5, R2, R59, R3, 0x1, P0 ;  /* 0x0000003b02057211 */ /* 0x000fe200000f0c03 */
[----:B------:R-:W4:Y:S02]  /*72d0*/  LDC.64 R20, c[0x0][0x560] ;  /* 0x00015800ff147b82 */ /* 0x000f240000000a00 */
[----:B------:R-:W-:Y:S01]  /*72e0*/  IMAD.WIDE.U32 R2, R39, 0x10, R4 ;  /* 0x0000001027027825 */ /* 0x000fe200078e0004 */
[----:B------:R-:W-:-:S03]  /*72f0*/  F2FP.BF16.F32.PACK_AB R5, R14, R79 ;  /* 0x0000004f0e05723e */ /* 0x000fc600000010ff */
[----:B0-----:R-:W-:Y:S01]  /*7300*/  @!P5 FMUL.FTZ R19, R19, R0 ;  /* 0x000000001313d220 */ /* 0x001fe20000410000 */
[----:B------:R-:W-:Y:S01]  /*7310*/  FADD.FTZ R0, R7, R98 ;  /* 0x0000006207007221 */ /* 0x000fe20000010000 */
[----:B--2---:R-:W-:Y:S01]  /*7320*/  STG.E.128 desc[UR16][R2.64], R8 ;  /* 0x0000000802007986 */ /* 0x004fe2000c101d10 */
[----:B-1----:R-:W-:Y:S02]  /*7330*/  UIMAD.WIDE.U32 UR4, UR18, UR6, UR4 ;  /* 0x00000006120472a5 */ /* 0x002fe4000f8e0004 */
[----:B------:R-:W-:Y:S01]  /*7340*/  F2FP.BF16.F32.PACK_AB R4, R19, R96 ;  /* 0x000000601304723e */ /* 0x000fe200000010ff */
[----:B------:R-:W-:Y:S01]  /*7350*/  FADD.FTZ R0, R0, R81 ;  /* 0x0000005100007221 */ /* 0x000fe20000010000 */
[----:B------:R0:W-:Y:S01]  /*7360*/  STG.E.128 desc[UR16][R2.64+0x200], R24 ;  /* 0x0002001802007986 */ /* 0x0001e2000c101d10 */
[----:B---3--:R-:W-:Y:S01]  /*7370*/  @!P1 FMUL.FTZ R18, R18, R13 ;  /* 0x0000000d12129220 */ /* 0x008fe20000410000 */
[----:B------:R-:W-:Y:S01]  /*7380*/  UIMAD UR5, UR18, UR7, UR5 ;  /* 0x00000007120572a4 */ /* 0x000fe2000f8e0205 */
[----:B------:R-:W0:Y:S08]  /*7390*/  LDC.64 R12, c[0x0][0x520] ;  /* 0x00014800ff0c7b82 */ /* 0x000e300000000a00 */
[----:B------:R-:W-:Y:S01]  /*73a0*/  BAR.SYNC.DEFER_BLOCKING 0x0 ;  /* 0x0000000000007b1d */ /* 0x000fe20000010000 */
[----:B------:R-:W-:Y:S01]  /*73b0*/  FADD.FTZ R83, R0, R83 ;  /* 0x0000005300537221 */ /* 0x000fe20000010000 */
[----:B------:R-:W-:-:S02]  /*73c0*/  F2FP.BF16.F32.PACK_AB R7, R18, R15 ;  /* 0x0000000f1207723e */ /* 0x000fc400000010ff */
[----:B------:R-:W-:Y:S01]  /*73d0*/  IADD3 R46, P1, PT, R46, -0x400, RZ ;  /* 0xfffffc002e2e7810 */ /* 0x000fe20007f3e0ff */
[----:B------:R-:W-:-:S03]  /*73e0*/  FADD.FTZ R100, R83, R100 ;  /* 0x0000006453647221 */ /* 0x000fc60000010000 */
[----:B------:R-:W-:Y:S01]  /*73f0*/  IADD3.X R45, PT, PT, R45, -0x1, RZ, P1, !PT ;  /* 0xffffffff2d2d7810 */ /* 0x000fe20000ffe4ff */
[----:B------:R-:W-:-:S04]  /*7400*/  FADD.FTZ R85, R100, R85 ;  /* 0x0000005564557221 */ /* 0x000fc80000010000 */
[----:B------:R-:W-:-:S04]  /*7410*/  FADD.FTZ R85, R85, R102 ;  /* 0x0000006655557221 */ /* 0x000fc80000010000 */
[----:B------:R-:W-:-:S04]  /*7420*/  FADD.FTZ R96, R85, R96 ;  /* 0x0000006055607221 */ /* 0x000fc80000010000 */
[----:B------:R-:W-:Y:S01]  /*7430*/  FADD.FTZ R96, R96, R19 ;  /* 0x0000001360607221 */ /* 0x000fe20000010000 */
[----:B0-----:R-:W-:Y:S01]  /*7440*/  IMAD.WIDE.U32 R2, R56, R12, UR4 ;  /* 0x0000000438027e25 */ /* 0x001fe2000f8e000c */
[----:B------:R-:W-:Y:S03]  /*7450*/  STS.128 [R36], R28 ;  /* 0x0000001c24007388 */ /* 0x000fe60000000c00 */
[----:B------:R-:W-:Y:S01]  /*7460*/  FADD.FTZ R79, R96, R79 ;  /* 0x0000004f604f7221 */ /* 0x000fe20000010000 */
[----:B------:R-:W-:Y:S01]  /*7470*/  IMAD R0, R56, R13, R3 ;  /* 0x0000000d38007224 */ /* 0x000fe200078e0203 */
[----:B------:R4:W-:Y:S01]  /*7480*/  STS.128 [R36+0x10], R4 ;  /* 0x0000100424007388 */ /* 0x0009e20000000c00 */
[----:B------:R-:W-:-:S03]  /*7490*/  NOP ;  /* 0x0000000000007918 */ /* 0x000fc60000000000 */
[----:B------:R-:W0:Y:S01]  /*74a0*/  LDS.128 R32, [R37] ;  /* 0x0000000025207984 */ /* 0x000e220000000c00 */
[----:B------:R-:W-:-:S03]  /*74b0*/  FADD.FTZ R79, R79, R14 ;  /* 0x0000000e4f4f7221 */ /* 0x000fc60000010000 */
[----:B------:R-:W1:Y:S01]  /*74c0*/  LDS.128 R60, [R37+0x200] ;  /* 0x00020000253c7984 */ /* 0x000e620000000c00 */
[----:B------:R-:W-:Y:S01]  /*74d0*/  FADD.FTZ R16, R79, R16 ;  /* 0x000000104f107221 */ /* 0x000fe20000010000 */
[----:B----4-:R-:W-:-:S03]  /*74e0*/  LEA R4, P0, R2, R20, 0x1 ;  /* 0x0000001402047211 */ /* 0x010fc600078008ff */
[----:B------:R-:W-:Y:S01]  /*74f0*/  FADD.FTZ R16, R16, R17 ;  /* 0x0000001110107221 */ /* 0x000fe20000010000 */
[----:B------:R-:W-:-:S03]  /*7500*/  LEA.HI.X R5, R2, R21, R0, 0x1, P0 ;  /* 0x0000001502057211 */ /* 0x000fc600000f0c00 */
[----:B------:R-:W-:Y:S01]  /*7510*/  FADD.FTZ R15, R16, R15 ;  /* 0x0000000f100f7221 */ /* 0x000fe20000010000 */
[----:B------:R-:W-:Y:S01]  /*7520*/  IADD3 R42, P0, PT, R42, -0x400, RZ ;  /* 0xfffffc002a2a7810 */ /* 0x000fe20007f1e0ff */
[----:B------:R-:W-:-:S04]  /*7530*/  IMAD.WIDE.U32 R2, R39, 0x10, R4 ;  /* 0x0000001027027825 */ /* 0x000fc800078e0004 */
[----:B------:R-:W-:Y:S01]  /*7540*/  FADD.FTZ R50, R15, R18 ;  /* 0x000000120f327221 */ /* 0x000fe20000010000 */
[----:B------:R-:W-:Y:S01]  /*7550*/  IADD3.X R41, PT, PT, R41, -0x1, RZ, P0, !PT ;  /* 0xffffffff29297810 */ /* 0x000fe200007fe4ff */
[----:B0-----:R0:W-:Y:S04]  /*7560*/  STG.E.128 desc[UR16][R2.64], R32 ;  /* 0x0000002002007986 */ /* 0x0011e8000c101d10 */
[----:B-1----:R0:W-:Y:S01]  /*7570*/  STG.E.128 desc[UR16][R2.64+0x200], R60 ;  /* 0x0002003c02007986 */ /* 0x0021e2000c101d10 */
[----:B------:R-:W-:Y:S05]  /*7580*/  BRA.U UP0, `(.L_x_7630) ;  /* 0xffffff91003c7547 */ /* 0x000fea000b83ffff */
.L_x_7589:
        /* <DEDUP_REMOVED lines=34> */
.L_x_7632:
[----:B------:R-:W-:Y:S05]  /*77b0*/  BSYNC.RECONVERGENT B0 ;  /* 0x0000000000007941 */ /* 0x000fea0003800200 */
.L_x_7631:
        /* <DEDUP_REMOVED lines=26> */
.L_x_7634:
[----:B------:R-:W-:Y:S05]  /*7960*/  BSYNC.RECONVERGENT B0 ;  /* 0x0000000000007941 */ /* 0x000fea0003800200 */
.L_x_7633:
        /* <DEDUP_REMOVED lines=22> */
.L_x_7636:
        /* <DEDUP_REMOVED lines=51> */
.L_x_7635:
[----:B------:R-:W-:Y:S05]  /*7e00*/  EXIT ;  /* 0x000000000000794d */ /* 0x000fea0003800000 */
.L_x_7637:
        /* <DEDUP_REMOVED lines=15> */
.L_x_10491:


//--------------------- .text._Z25selective_scan_bwd_kernelI32Selective_Scan_bwd_kernel_traitsILi32ELi16ELb1ELb0ELb1ELb0ELb0EN3c108BFloat16EfEEv12SSMParamsBwd --------------------------
	.section	.text._Z25selective_scan_bwd_kernelI32Selective_Scan_bwd_kernel_traitsILi32ELi16ELb1ELb0ELb1ELb0ELb0EN3c108BFloat16EfEEv12SSMParamsBwd,"ax",@progbits
	.align	128
        .global         _Z25selective_scan_bwd_kernelI32Selective_Scan_bwd_kernel_traitsILi32ELi16ELb1ELb0ELb1ELb0ELb0EN3c108BFloat16EfEEv12SSMParamsBwd
        .type           _Z25selective_scan_bwd_kernelI32Selective_Scan_bwd_kernel_traitsILi32ELi16ELb1ELb0ELb1ELb0ELb0EN3c108BFloat16EfEEv12SSMParamsBwd,@function
        .size           _Z25selective_scan_bwd_kernelI32Selective_Scan_bwd_kernel_traitsILi32ELi16ELb1ELb0ELb1ELb0ELb0EN3c108BFloat16EfEEv12SSMParamsBwd,(.L_x_10492 - _Z25selective_scan_bwd_kernelI32Selective_Scan_bwd_kernel_traitsILi32ELi16ELb1ELb0ELb1ELb0ELb0EN3c108BFloat16EfEEv12SSMParamsBwd)
        .other          _Z25selective_scan_bwd_kernelI32Selective_Scan_bwd_kernel_traitsILi32ELi16ELb1ELb0ELb1ELb0ELb0EN3c108BFloat16EfEEv12SSMParamsBwd,@"STO_CUDA_ENTRY STV_DEFAULT"
_Z25selective_scan_bwd_kernelI32Selective_Scan_bwd_kernel_traitsILi32ELi16ELb1ELb0ELb1ELb0ELb0EN3c108BFloat16EfEEv12SSMParamsBwd:
.text._Z25selective_scan_bwd_kernelI32Selective_Scan_bwd_kernel_traitsILi32ELi16ELb1ELb0ELb1ELb0ELb0EN3c108BFloat16EfEEv12SSMParamsBwd:
[----:B------:R-:W-:Y:S08]  /*0000*/  LDC R1, c[0x0][0x37c] ;  /* 0x0000df00ff017b82 */ /* 0x000ff00000000800 */
[----:B------:R-:W0:Y:S01]  /*0010*/  LDC R8, c[0x0][0x398] ;  /* 0x0000e600ff087b82 */ /* 0x000e220000000800 */
[----:B------:R-:W1:Y:S01]  /*0020*/  S2R R89, SR_CTAID.Y ;  /* 0x0000000000597919 */ /* 0x000e620000002600 */
[----:B------:R-:W2:Y:S01]  /*0030*/  LDCU.64 UR16, c[0x0][0x358] ;  /* 0x00006b00ff1077ac */ /* 0x000ea20008000a00 */
[----:B------:R-:W-:Y:S01]  /*0040*/  MOV R68, RZ ;  /* 0x000000ff00447202 */ /* 0x000fe20000000f00 */
        /* <DEDUP_REMOVED lines=9> */
[----:B------:R-:W4:Y:S01]  /*00e0*/  LDC R17, c[0x0][0x394] ;  /* 0x0000e500ff117b82 */ /* 0x000f220000000800 */
[----:B------:R-:W-:Y:S02]  /*00f0*/  ISETP.NE.AND.EX P1, PT, R5, RZ, PT, P1 ;  /* 0x000000ff0500720c */ /* 0x000fe40003f25310 */
[----:B--2---:R-:W-:-:S05]  /*0100*/  ISETP.NE.U32.AND P0, PT, R2, RZ, PT ;  /* 0x000000ff0200720c */ /* 0x004fca0003f05070 */
[----:B------:R-:W2:Y:S01]  /*0110*/  LDC.64 R14, c[0x0][0x3e8] ;  /* 0x0000fa00ff0e7b82 */ /* 0x000ea20000000a00 */
        /* <DEDUP_REMOVED lines=12> */
[----:B------:R4:W5:Y:S07]  /*01e0*/  @P0 LDG.E R87, desc[UR16][R2.64] ;  /* 0x0000001002570981 */ /* 0x00096e000c1e1900 */
[----:B---3--:R-:W3:Y:S01]  /*01f0*/  LDC.64 R4, c[0x0][0x480] ;  /* 0x00012000ff047b82 */ /* 0x008ee20000000a00 */
[----:B0-----:R-:W-:Y:S01]  /*0200*/  HFMA2 R6, -RZ, RZ, 0, 0 ;  /* 0x00000000ff067431 */ /* 0x001fe200000001ff */
[----:B----4-:R-:W-:-:S06]  /*0210*/  IADD3 R10, PT, PT, RZ, -R7, RZ ;  /* 0x80000007ff0a7210 */ /* 0x010fcc0007ffe0ff */
[----:B------:R-:W0:Y:S01]  /*0220*/  LDC.64 R82, c[0x0][0x4a8] ;  /* 0x00012a00ff527b82 */ /* 0x000e220000000a00 */
[----:B------:R-:W-:Y:S01]  /*0230*/  IMAD R3, R10, R9, RZ ;  /* 0x000000090a037224 */ /* 0x000fe200078e02ff */
[----:B------:R-:W-:-:S03]  /*0240*/  IABS R2, R89 ;  /* 0x0000005900027213 */ /* 0x000fc60000000000 */
[----:B------:R-:W-:-:S06]  /*0250*/  IMAD.HI.U32 R7, R7, R3, R6 ;  /* 0x0000000307077227 */ /* 0x000fcc00078e0006 */
[----:B------:R-:W-:-:S05]  /*0260*/  IMAD.HI.U32 R0, R7, R2, RZ ;  /* 0x0000000207007227 */ /* 0x000fca00078e00ff */
[----:B------:R-:W-:Y:S02]  /*0270*/  IADD3 R3, PT, PT, -R0, RZ, RZ ;  /* 0x000000ff00037210 */ /* 0x000fe40007ffe1ff */
[----:B---3--:R-:W-:-:S03]  /*0280*/  ISETP.NE.U32.AND P0, PT, R4, RZ, PT ;  /* 0x000000ff0400720c */ /* 0x008fc60003f05070 */
[----:B------:R-:W-:Y:S01]  /*0290*/  IMAD R2, R9, R3, R2 ;  /* 0x0000000309027224 */ /* 0x000fe200078e0202 */
[----:B------:R-:W-:-:S04]  /*02a0*/  ISETP.NE.AND.EX P0, PT, R5, RZ, PT, P0 ;  /* 0x000000ff0500720c */ /* 0x000fc80003f05300 */
[----:B------:R-:W-:Y:S01]  /*02b0*/  ISETP.GT.U32.AND P2, PT, R9, R2, PT ;  /* 0x000000020900720c */ /* 0x000fe20003f44070 */
[----:B------:R-:W-:Y:S02]  /*02c0*/  UIMAD.WIDE.U32 UR4, UR18, UR8, URZ ;  /* 0x00000008120472a5 */ /* 0x000fe4000f8e00ff */
[----:B------:R-:W-:-:S06]  /*02d0*/  UIMAD.WIDE.U32 UR6, UR18, UR12, URZ ;  /* 0x0000000c120672a5 */ /* 0x000fcc000f8e00ff */
[----:B------:R-:W3:Y:S04]  /*02e0*/  @P0 LDC R10, c[0x0][0x384] ;  /* 0x0000e100ff0a0b82 */ /* 0x000ee80000000800 */
[-C--:B------:R-:W-:Y:S01]  /*02f0*/  @!P2 IADD3 R2, PT, PT, R2, -R9.reuse, RZ ;  /* 0x800000090202a210 */ /* 0x080fe20007ffe0ff */
[----:B------:R-:W-:Y:S02]  /*0300*/  UIMAD UR9, UR18, UR9, UR5 ;  /* 0x00000009120972a4 */ /* 0x000fe4000f8e0205 */
[----:B------:R-:W-:Y:S01]  /*0310*/  UIMAD UR8, UR18, UR13, UR7 ;  /* 0x0000000d120872a4 */ /* 0x000fe2000f8e0207 */
[----:B------:R-:W-:Y:S01]  /*0320*/  ISETP.GE.U32.AND P1, PT, R2, R9, PT ;  /* 0x000000090200720c */ /* 0x000fe20003f26070 */
[----:B------:R-:W4:Y:S01]  /*0330*/  @P0 LDC R19, c[0x0][0x38c] ;  /* 0x0000e300ff130b82 */ /* 0x000f220000000800 */
[----:B------:R-:W-:-:S02]  /*0340*/  MOV R3, UR5 ;  /* 0x0000000500037c02 */ /* 0x000fc40008000f00 */
[----:B------:R-:W-:Y:S02]  /*0350*/  MOV R2, UR4 ;  /* 0x0000000400027c02 */ /* 0x000fe40008000f00 */
[----:B------:R-:W-:Y:S02]  /*0360*/  MOV R3, UR9 ;  /* 0x0000000900037c02 */ /* 0x000fe40008000f00 */
[----:B------:R-:W-:Y:S02]  /*0370*/  @!P2 IADD3 R0, PT, PT, R0, 0x1, RZ ;  /* 0x000000010000a810 */ /* 0x000fe40007ffe0ff */
[----:B------:R-:W-:Y:S01]  /*0380*/  MOV R5, UR7 ;  /* 0x0000000700057c02 */ /* 0x000fe20008000f00 */
[C---:B------:R-:W-:Y:S01]  /*0390*/  IMAD.WIDE.U32 R2, R89.reuse, UR10, R2 ;  /* 0x0000000a59027c25 */ /* 0x040fe2000f8e0002 */
[----:B------:R-:W-:Y:S01]  /*03a0*/  MOV R5, UR8 ;  /* 0x0000000800057c02 */ /* 0x000fe20008000f00 */
[----:B------:R-:W2:Y:S01]  /*03b0*/  LDCU.64 UR8, c[0x0][0x498] ;  /* 0x00009300ff0877ac */ /* 0x000ea20008000a00 */
[----:B------:R-:W-:-:S02]  /*03c0*/  LOP3.LUT R6, R89, R8, RZ, 0x3c, !PT ;  /* 0x0000000859067212 */ /* 0x000fc400078e3cff */
[----:B------:R-:W-:Y:S01]  /*03d0*/  @P1 IADD3 R0, PT, PT, R0, 0x1, RZ ;  /* 0x0000000100001810 */ /* 0x000fe20007ffe0ff */
[----:B------:R-:W-:Y:S01]  /*03e0*/  IMAD R13, R89, UR11, R3 ;  /* 0x0000000b590d7c24 */ /* 0x000fe2000f8e0203 */
[----:B------:R-:W1:Y:S01]  /*03f0*/  LDCU.64 UR10, c[0x0][0x3d0] ;  /* 0x00007a00ff0a77ac */ /* 0x000e620008000a00 */
[----:B------:R-:W-:Y:S02]  /*0400*/  ISETP.GE.AND P3, PT, R6, RZ, PT ;  /* 0x000000ff0600720c */ /* 0x000fe40003f66270 */
[----:B------:R-:W-:Y:S01]  /*0410*/  MOV R35, R0 ;  /* 0x0000000000237202 */ /* 0x000fe20000000f00 */
[----:B---3--:R-:W-:Y:S01]  /*0420*/  @P0 IMAD R0, R10, UR18, R89 ;  /* 0x000000120a000c24 */ /* 0x008fe2000f8e0259 */
[----:B------:R-:W-:Y:S01]  /*0430*/  ISETP.NE.AND P2, PT, R8, RZ, PT ;  /* 0x000000ff0800720c */ /* 0x000fe20003f45270 */
[----:B------:R-:W3:Y:S02]  /*0440*/  @P0 LDC.64 R6, c[0x0][0x480] ;  /* 0x00012000ff060b82 */ /* 0x000ee40000000a00 */
[----:B------:R-:W-:Y:S01]  /*0450*/  @P0 IMAD R0, R0, R17, RZ ;  /* 0x0000001100000224 */ /* 0x000fe200078e02ff */
[----:B------:R-:W-:-:S02]  /*0460*/  LEA R9, R17, 0xfffffe00, 0x9 ;  /* 0xfffffe0011097811 */ /* 0x000fc400078e48ff */
[----:B------:R-:W-:Y:S01]  /*0470*/  ISETP.GE.AND P1, PT, R17, 0x1, PT ;  /* 0x000000011100780c */ /* 0x000fe20003f26270 */
[----:B----4-:R-:W-:Y:S02]  /*0480*/  @P0 IMAD R3, R0, R19, RZ ;  /* 0x0000001300030224 */ /* 0x010fe400078e02ff */
[----:B------:R-:W4:Y:S01]  /*0490*/  LDC.64 R16, c[0x0][0x460] ;  /* 0x00011800ff107b82 */ /* 0x000f220000000a00 */
[----:B--2---:R-:W-:Y:S01]  /*04a0*/  UIMAD.WIDE.U32 UR4, UR18, UR8, URZ ;  /* 0x00000008120472a5 */ /* 0x004fe2000f8e00ff */
[----:B------:R-:W-:-:S06]  /*04b0*/  @!P3 IADD3 R35, PT, PT, -R35, RZ, RZ ;  /* 0x000000ff2323b210 */ /* 0x000fcc0007ffe1ff */
[----:B------:R-:W2:Y:S01]  /*04c0*/  LDC.64 R18, c[0x0][0x468] ;  /* 0x00011a00ff127b82 */ /* 0x000ea20000000a00 */
[----:B------:R-:W-:Y:S01]  /*04d0*/  @!P2 LOP3.LUT R35, RZ, R8, RZ, 0x33, !PT ;  /* 0x00000008ff23a212 */ /* 0x000fe200078e33ff */
[----:B------:R-:W-:Y:S01]  /*04e0*/  UIMAD UR5, UR18, UR9, UR5 ;  /* 0x00000009120572a4 */ /* 0x000fe2000f8e0205 */
[----:B------:R-:W-:Y:S01]  /*04f0*/  MOV R4, UR6 ;  /* 0x0000000600047c02 */ /* 0x000fe20008000f00 */
[----:B-1----:R-:W-:Y:S01]  /*0500*/  UIMAD.WIDE.U32 UR6, UR18, UR10, URZ ;  /* 0x0000000a120672a5 */ /* 0x002fe2000f8e00ff */
[----:B------:R-:W-:Y:S01]  /*0510*/  SHF.R.S32.HI R23, RZ, 0x1f, R35 ;  /* 0x0000001fff177819 */ /* 0x000fe20000011423 */
[----:B------:R-:W1:Y:S02]  /*0520*/  LDCU.64 UR8, c[0x0][0x4c8] ;  /* 0x00009900ff0877ac */ /* 0x000e640008000a00 */
[----:B------:R-:W-:Y:S01]  /*0530*/  IMAD.WIDE.U32 R4, R89, UR14, R4 ;  /* 0x0000000e59047c25 */ /* 0x000fe2000f8e0004 */
[----:B------:R-:W-:Y:S01]  /*0540*/  UIMAD UR7, UR18, UR11, UR7 ;  /* 0x0000000b120772a4 */ /* 0x000fe2000f8e0207 */
[----:B------:R-:W-:-:S02]  /*0550*/  CS2R R32, SRZ ;  /* 0x0000000000207805 */ /* 0x000fc4000001ff00 */
[----:B------:R-:W-:Y:S01]  /*0560*/  IMAD R0, R23, R14, RZ ;  /* 0x0000000e17007224 */ /* 0x000fe200078e02ff */
[----:B------:R-:W-:Y:S01]  /*0570*/  IADD3 R75, P2, PT, R9, R2, RZ ;  /* 0x00000002094b7210 */ /* 0x000fe20007f5e0ff */
[----:B---3--:R-:W-:Y:S01]  /*0580*/  @P0 IMAD.WIDE R32, R3, 0x8, R6 ;  /* 0x0000000803200825 */ /* 0x008fe200078e0206 */
[----:B------:R-:W-:-:S03]  /*0590*/  IADD3 R73, P3, PT, R9, R4, RZ ;  /* 0x0000000409497210 */ /* 0x000fc60007f7e0ff */
[C---:B------:R-:W-:Y:S02]  /*05a0*/  IMAD R11, R89.reuse, UR15, R5 ;  /* 0x0000000f590b7c24 */ /* 0x040fe4000f8e0205 */
[----:B------:R-:W-:-:S04]  /*05b0*/  IMAD.WIDE.U32 R2, R89, R70, UR4 ;  /* 0x0000000459027e25 */ /* 0x000fc8000f8e0046 */
[----:B------:R-:W-:-:S04]  /*05c0*/  IMAD.WIDE.U32 R4, R35, R14, UR6 ;  /* 0x0000000623047e25 */ /* 0x000fc8000f8e000e */
[----:B------:R-:W-:Y:S01]  /*05d0*/  IMAD R7, R35, R15, R0 ;  /* 0x0000000f23077224 */ /* 0x000fe200078e0200 */
[----:B------:R-:W-:Y:S01]  /*05e0*/  SHF.R.S32.HI R0, RZ, 0x1f, R9 ;  /* 0x0000001fff007819 */ /* 0x000fe20000011409 */
[----:B------:R-:W-:Y:S01]  /*05f0*/  IMAD R71, R89, R71, R3 ;  /* 0x0000004759477224 */ /* 0x000fe200078e0203 */
[C---:B------:R-:W-:Y:S02]  /*0600*/  IADD3 R2, P4, PT, R9.reuse, R2, RZ ;  /* 0x0000000209027210 */ /* 0x040fe40007f9e0ff */
[----:B------:R-:W-:Y:S02]  /*0610*/  IADD3 R9, P5, PT, R9, R4, RZ ;  /* 0x0000000409097210 */ /* 0x000fe40007fbe0ff */
[C---:B------:R-:W-:Y:S02]  /*0620*/  IADD3.X R6, PT, PT, R0.reuse, R13, RZ, P2, !PT ;  /* 0x0000000d00067210 */ /* 0x040fe400017fe4ff */
[----:B------:R-:W-:Y:S02]  /*0630*/  IADD3.X R4, PT, PT, R0, R11, RZ, P3, !PT ;  /* 0x0000000b00047210 */ /* 0x000fe40001ffe4ff */
[----:B----4-:R-:W-:-:S02]  /*0640*/  LEA R74, P0, R75, R16, 0x1 ;  /* 0x000000104b4a7211 */ /* 0x010fc400078008ff */
[----:B--2---:R-:W-:Y:S01]  /*0650*/  LEA R72, P2, R73, R18, 0x1 ;  /* 0x0000001249487211 */ /* 0x004fe200078408ff */
[----:B-1----:R-:W-:Y:S01]  /*0660*/  IMAD.WIDE.U32 R30, R89, UR8, RZ ;  /* 0x00000008591e7c25 */ /* 0x002fe2000f8e00ff */
[----:B------:R-:W-:Y:S02]  /*0670*/  IADD3 R7, PT, PT, R5, R7, RZ ;  /* 0x0000000705077210 */ /* 0x000fe40007ffe0ff */
[C---:B------:R-:W-:Y:S01]  /*0680*/  IADD3.X R71, PT, PT, R0.reuse, R71, RZ, P4, !PT ;  /* 0x0000004700477210 */ /* 0x040fe200027fe4ff */
[----:B0-----:R-:W-:Y:S01]  /*0690*/  IMAD.WIDE.U32 R28, R89, R82, RZ ;  /* 0x00000052591c7225 */ /* 0x001fe200078e00ff */
[----:B------:R-:W-:Y:S02]  /*06a0*/  LEA.HI.X R75, R75, R17, R6, 0x1, P0 ;  /* 0x000000114b4b7211 */ /* 0x000fe400000f0c06 */
[----:B------:R-:W-:Y:S01]  /*06b0*/  LEA.HI.X R73, R73, R19, R4, 0x1, P2 ;  /* 0x0000001349497211 */ /* 0x000fe200010f0c04 */
[----:B------:R-:W-:Y:S01]  /*06c0*/  IMAD R85, R89, UR9, R31 ;  /* 0x0000000959557c24 */ /* 0x000fe2000f8e021f */
[----:B------:R-:W-:-:S02]  /*06d0*/  IADD3.X R0, PT, PT, R0, R7, RZ, P5, !PT ;  /* 0x0000000700007210 */ /* 0x000fc40002ffe4ff */
[C---:B------:R-:W-:Y:S02]  /*06e0*/  LEA R70, P0, R2.reuse, R20, 0x1 ;  /* 0x0000001402467211 */ /* 0x040fe400078008ff */
[----:B------:R-:W-:Y:S01]  /*06f0*/  LEA R69, P2, R9, R66, 0x1 ;  /* 0x0000004209457211 */ /* 0x000fe200078408ff */
[----:B------:R-:W-:Y:S01]  /*0700*/  HFMA2 R81, -RZ, RZ, 0, 0 ;  /* 0x00000000ff517431 */ /* 0x000fe200000001ff */
[----:B------:R-:W-:Y:S01]  /*0710*/  LEA.HI.X R71, R2, R21, R71, 0x1, P0 ;  /* 0x0000001502477211 */ /* 0x000fe200000f0c47 */
[----:B------:R-:W-:Y:S01]  /*0720*/  IMAD R83, R89, R83, R29 ;  /* 0x0000005359537224 */ /* 0x000fe200078e021d */
        /* <DEDUP_REMOVED lines=8> */
[----:B------:R-:W3:Y:S01]  /*07b0*/  LDCU.64 UR10, c[0x0][0x4e0] ;  /* 0x00009c00ff0a77ac */ /* 0x000ee20008000a00 */
[----:B------:R-:W-:Y:S02]  /*07c0*/  MOV R81, RZ ;  /* 0x000000ff00517202 */ /* 0x000fe40000000f00 */
[----:B------:R-:W4:Y:S01]  /*07d0*/  S2UR UR5, SR_CgaCtaId ;  /* 0x00000000000579c3 */ /* 0x000f220000008800 */
[----:B------:R-:W0:Y:S01]  /*07e0*/  LDCU.64 UR8, c[0x0][0x3b8] ;  /* 0x00007700ff0877ac */ /* 0x000e220008000a00 */
[----:B------:R-:W-:Y:S01]  /*07f0*/  UMOV UR4, 0x400 ;  /* 0x0000040000047882 */ /* 0x000fe20000000000 */
[----:B--2---:R-:W-:Y:S01]  /*0800*/  IMAD.WIDE.U32 R24, R89, UR6, RZ ;  /* 0x0000000659187c25 */ /* 0x004fe2000f8e00ff */
[----:B------:R-:W2:Y:S03]  /*0810*/  LDCU UR6, c[0x0][0x394] ;  /* 0x00007280ff0677ac */ /* 0x000ea60008000800 */
[----:B---3--:R-:W-:-:S02]  /*0820*/  IMAD R0, R23, UR10, RZ ;  /* 0x0000000a17007c24 */ /* 0x008fc4000f8e02ff */
[----:B------:R-:W-:Y:S02]  /*0830*/  IMAD R79, R89, UR7, R25 ;  /* 0x00000007594f7c24 */ /* 0x000fe4000f8e0219 */
[----:B------:R-:W-:Y:S02]  /*0840*/  IMAD R91, R35, UR11, R0 ;  /* 0x0000000b235b7c24 */ /* 0x000fe4000f8e0200 */
[----:B0-----:R-:W-:Y:S01]  /*0850*/  IMAD.WIDE.U32 R22, R89, UR8, RZ ;  /* 0x0000000859167c25 */ /* 0x001fe2000f8e00ff */
[----:B------:R-:W-:Y:S01]  /*0860*/  SHF.L.U32 R0, R26, 0x1, RZ ;  /* 0x000000011a007819 */ /* 0x000fe200000006ff */
[----:B----4-:R-:W-:Y:S02]  /*0870*/  ULEA UR4, UR5, UR4, 0x18 ;  /* 0x0000000405047291 */ /* 0x010fe4000f8ec0ff */
[----:B-1----:R-:W-:Y:S01]  /*0880*/  IMAD.WIDE.U32 R2, R4, UR18, R26 ;  /* 0x0000001204027c25 */ /* 0x002fe2000f8e001a */
[C---:B------:R-:W-:Y:S02]  /*0890*/  IADD3 R7, PT, PT, R26.reuse, 0x40, RZ ;  /* 0x000000401a077810 */ /* 0x040fe40007ffe0ff */
[C---:B------:R-:W-:Y:S01]  /*08a0*/  IADD3 R9, PT, PT, R26.reuse, 0x60, RZ ;  /* 0x000000601a097810 */ /* 0x040fe20007ffe0ff */
[----:B------:R-:W-:Y:S01]  /*08b0*/  IMAD R3, R5, UR18, R3 ;  /* 0x0000001205037c24 */ /* 0x000fe2000f8e0203 */
[C---:B------:R-:W-:Y:S01]  /*08c0*/  IADD3 R5, PT, PT, R26.reuse, 0x20, RZ ;  /* 0x000000201a057810 */ /* 0x040fe20007ffe0ff */
[----:B------:R-:W-:Y:S01]  /*08d0*/  UIADD3 UR5, UPT, UPT, UR4, 0x430, URZ ;  /* 0x0000043004057890 */ /* 0x000fe2000fffe0ff */
[C---:B------:R-:W-:Y:S01]  /*08e0*/  IADD3 R11, PT, PT, R26.reuse, 0x80, RZ ;  /* 0x000000801a0b7810 */ /* 0x040fe20007ffe0ff */
[----:B------:R-:W-:Y:S01]  /*08f0*/  IMAD.WIDE.U32 R20, R35, UR10, R2 ;  /* 0x0000000a23147c25 */ /* 0x000fe2000f8e0002 */
[----:B------:R-:W-:-:S02]  /*0900*/  SHF.L.U32 R3, R26, 0x4, RZ ;  /* 0x000000041a037819 */ /* 0x000fc400000006ff */
[C---:B------:R-:W-:Y:S01]  /*0910*/  IADD3 R13, PT, PT, R26.reuse, 0xa0, RZ ;  /* 0x000000a01a0d7810 */ /* 0x040fe20007ffe0ff */
[----:B------:R-:W-:Y:S01]  /*0920*/  IMAD R77, R89, UR9, R23 ;  /* 0x00000009594d7c24 */ /* 0x000fe2000f8e0217 */
        /* <DEDUP_REMOVED lines=10> */
[----:B------:R-:W-:-:S02]  /*09d0*/  LEA.HI R64, R26, R26, RZ, 0x1b ;  /* 0x0000001a1a407211 */ /* 0x000fc400078fd8ff */
[----:B------:R-:W-:Y:S02]  /*09e0*/  LOP3.LUT R65, R0, 0x7c0, RZ, 0xc0, !PT ;  /* 0x000007c000417812 */ /* 0x000fe400078ec0ff */
[-C--:B------:R-:W-:Y:S02]  /*09f0*/  LEA.HI R63, R26, R3.reuse, RZ, 0x1f ;  /* 0x000000031a3f7211 */ /* 0x080fe400078ff8ff */
[----:B------:R-:W-:Y:S02]  /*0a00*/  LEA.HI R62, R3, R3, RZ, 0x1b ;  /* 0x00000003033e7211 */ /* 0x000fe400078fd8ff */
        /* <DEDUP_REMOVED lines=15> */
[----:B--2---:R-:W-:Y:S02]  /*0b00*/  MOV R66, UR6 ;  /* 0x0000000600427c02 */ /* 0x004fe40008000f00 */
[----:B------:R-:W-:Y:S02]  /*0b10*/  LOP3.LUT R183, R26, 0x1f, RZ, 0xc0, !PT ;  /* 0x0000001f1ab77812 */ /* 0x000fe400078ec0ff */
[----:B------:R-:W-:Y:S02]  /*0b20*/  LEA R64, R64, UR4, 0x2 ;  /* 0x0000000440407c11 */ /* 0x000fe4000f8e10ff */
[----:B------:R-:W-:Y:S02]  /*0b30*/  LOP3.LUT R65, R65, 0x1f, R26, 0xf8, !PT ;  /* 0x0000001f41417812 */ /* 0x000fe400078ef81a */
        /* <DEDUP_REMOVED lines=17> */
[----:B------:R-:W-:-:S07]  /*0c50*/  IADD3 R46, PT, PT, R21, R91, RZ ;  /* 0x0000005b152e7210 */ /* 0x000fce0007ffe0ff */
.L_x_7678:
[----:B------:R-:W-:Y:S01]  /*0c60*/  BAR.SYNC.DEFER_BLOCKING 0x0 ;  /* 0x0000000000007b1d */ /* 0x000fe20000010000 */
[----:B0-----:R-:W-:-:S05]  /*0c70*/  IMAD.WIDE.U32 R2, R65, 0x10, R74 ;  /* 0x0000001041027825 */ /* 0x001fca00078e004a */
[----:B------:R-:W2:Y:S04]  /*0c80*/  LDG.E.128 R4, desc[UR16][R2.64] ;  /* 0x0000001002047981 */ /* 0x000ea8000c1e1d00 */
[----:B------:R0:W3:Y:S01]  /*0c90*/  LDG.E.128 R8, desc[UR16][R2.64+0x200] ;  /* 0x0002001002087981 */ /* 0x0000e2000c1e1d00 */
[----:B------:R-:W1:Y:S01]  /*0ca0*/  S2UR UR5, SR_CgaCtaId ;  /* 0x00000000000579c3 */ /* 0x000e620000008800 */
[----:B------:R-:W-:Y:S01]  /*0cb0*/  UMOV UR4, 0x400 ;  /* 0x0000040000047882 */ /* 0x000fe20000000000 */
[----:B------:R-:W-:Y:S01]  /*0cc0*/  IMAD.WIDE.U32 R12, R65, 0x10, R72 ;  /* 0x00000010410c7825 */ /* 0x000fe200078e0048 */
[----:B----4-:R-:W4:Y:S01]  /*0cd0*/  S2R R108, SR_LANEID ;  /* 0x00000000006c7919 */ /* 0x010f220000000000 */
[----:B-1----:R-:W-:-:S06]  /*0ce0*/  ULEA UR4, UR5, UR4, 0x18 ;  /* 0x0000000405047291 */ /* 0x002fcc000f8ec0ff */
[----:B----4-:R-:W-:Y:S01]  /*0cf0*/  LEA R45, R108, UR4, 0x4 ;  /* 0x000000046c2d7c11 */ /* 0x010fe2000f8e20ff */
[----:B0-----:R-:W-:-:S04]  /*0d00*/  IMAD.WIDE.U32 R2, R65, 0x10, R70 ;  /* 0x0000001041027825 */ /* 0x001fc800078e0046 */
        /* <DEDUP_REMOVED lines=9> */
[----:B------:R-:W4:Y:S04]  /*0da0*/  LDG.E.128 R92, desc[UR16][R12.64+0x200] ;  /* 0x000200100c5c7981 */ /* 0x000f28000c1e1d00 */
[----:B---3--:R-:W-:Y:S04]  /*0db0*/  STS.128 [R45], R16 ;  /* 0x000000102d007388 */ /* 0x008fe80000000c00 */
[----:B----4-:R3:W-:Y:S01]  /*0dc0*/  STS.128 [R45+0x200], R92 ;  /* 0x0002005c2d007388 */ /* 0x0107e20000000c00 */
        /* <DEDUP_REMOVED lines=8> */
[----:B------:R-:W-:Y:S01]  /*0e50*/  SHF.L.U32 R107, R40, 0x10, RZ ;  /* 0x00000010286b7819 */ /* 0x000fe200000006ff */
[----:B---3--:R-:W-:Y:S01]  /*0e60*/  HFMA2 R95, -RZ, RZ, 0, 0 ;  /* 0x00000000ff5f7431 */ /* 0x008fe200000001ff */
[----:B------:R-:W-:Y:S01]  /*0e70*/  SHF.L.U32 R147, R147, 0x10, RZ ;  /* 0x0000001093937819 */ /* 0x000fe200000006ff */
[----:B------:R-:W-:Y:S01]  /*0e80*/  HFMA2 R82, -RZ, RZ, 0, 0 ;  /* 0x00000000ff527431 */ /* 0x000fe200000001ff */
[C---:B------:R-:W-:Y:S01]  /*0e90*/  PRMT R145, R41.reuse, 0x7632, R145 ;  /* 0x0000763229917816 */ /* 0x040fe20000000091 */
[----:B------:R-:W-:Y:S01]  /*0ea0*/  HFMA2 R78, -RZ, RZ, 0, 0 ;  /* 0x00000000ff4e7431 */ /* 0x000fe200000001ff */
[----:B------:R-:W-:Y:S01]  /*0eb0*/  SHF.L.U32 R106, R41, 0x10, RZ ;  /* 0x00000010296a7819 */ /* 0x000fe200000006ff */
[----:B------:R-:W-:Y:S01]  /*0ec0*/  HFMA2 R105, -RZ, RZ, 0, 0 ;  /* 0x00000000ff697431 */ /* 0x000fe200000001ff */
[----:B------:R-:W-:-:S02]  /*0ed0*/  SHF.L.U32 R145, R145, 0x10, RZ ;  /* 0x0000001091917819 */ /* 0x000fc400000006ff */
[----:B------:R-:W-:Y:S02]  /*0ee0*/  CS2R R92, SRZ ;  /* 0x00000000005c7805 */ /* 0x000fe4000001ff00 */
[C---:B------:R-:W-:Y:S02]  /*0ef0*/  PRMT R143, R42.reuse, 0x7632, R143 ;  /* 0x000076322a8f7816 */ /* 0x040fe4000000008f */
[----:B------:R-:W-:Y:S02]  /*0f00*/  CS2R R90, SRZ ;  /* 0x00000000005a7805 */ /* 0x000fe4000001ff00 */
[----:B------:R-:W-:Y:S02]  /*0f10*/  SHF.L.U32 R104, R42, 0x10, RZ ;  /* 0x000000102a687819 */ /* 0x000fe400000006ff */
[----:B------:R-:W-:Y:S02]  /*0f20*/  SHF.L.U32 R143, R143, 0x10, RZ ;  /* 0x000000108f8f7819 */ /* 0x000fe400000006ff */
[----:B------:R-:W-:-:S02]  /*0f30*/  PRMT R141, R43, 0x7632, R141 ;  /* 0x000076322b8d7816 */ /* 0x000fc4000000008d */
[----:B--2---:R-:W-:Y:S02]  /*0f40*/  PRMT R139, R36, 0x7632, R139 ;  /* 0x00007632248b7816 */ /* 0x004fe4000000008b */
[----:B------:R-:W-:Y:S02]  /*0f50*/  SHF.L.U32 R141, R141, 0x10, RZ ;  /* 0x000000108d8d7819 */ /* 0x000fe400000006ff */
[----:B------:R-:W-:Y:S02]  /*0f60*/  SHF.L.U32 R139, R139, 0x10, RZ ;  /* 0x000000108b8b7819 */ /* 0x000fe400000006ff */
[----:B------:R-:W-:Y:S02]  /*0f70*/  PRMT R137, R37, 0x7632, R137 ;  /* 0x0000763225897816 */ /* 0x000fe40000000089 */
[----:B------:R-:W-:Y:S02]  /*0f80*/  PRMT R135, R38, 0x7632, R135 ;  /* 0x0000763226877816 */ /* 0x000fe40000000087 */
[----:B------:R-:W-:-:S02]  /*0f90*/  SHF.L.U32 R137, R137, 0x10, RZ ;  /* 0x0000001089897819 */ /* 0x000fc400000006ff */
[----:B------:R-:W-:Y:S02]  /*0fa0*/  SHF.L.U32 R135, R135, 0x10, RZ ;  /* 0x0000001087877819 */ /* 0x000fe400000006ff */
[C---:B------:R-:W-:Y:S02]  /*0fb0*/  PRMT R133, R39.reuse, 0x7632, R133 ;  /* 0x0000763227857816 */ /* 0x040fe40000000085 */
[----:B------:R-:W-:Y:S02]  /*0fc0*/  SHF.L.U32 R94, R39, 0x10, RZ ;  /* 0x00000010275e7819 */ /* 0x000fe400000006ff */
[----:B------:R-:W-:Y:S02]  /*0fd0*/  SHF.L.U32 R133, R133, 0x10, RZ ;  /* 0x0000001085857819 */ /* 0x000fe400000006ff */
[----:B------:R-:W-:Y:S02]  /*0fe0*/  MOV R88, RZ ;  /* 0x000000ff00587202 */ /* 0x000fe40000000f00 */
[----:B------:R-:W-:-:S02]  /*0ff0*/  MOV R86, RZ ;  /* 0x000000ff00567202 */ /* 0x000fc40000000f00 */
[----:B------:R-:W-:Y:S02]  /*1000*/  MOV R84, RZ ;  /* 0x000000ff00547202 */ /* 0x000fe40000000f00 */
[----:B------:R-:W-:Y:S01]  /*1010*/  MOV R80, RZ ;  /* 0x000000ff00507202 */ /* 0x000fe20000000f00 */
[----:B----4-:R0:W-:Y:S04]  /*1020*/  STS.128 [R45], R96 ;  /* 0x000000602d007388 */ /* 0x0101e80000000c00 */
[----:B------:R1:W-:Y:S01]  /*1030*/  STS.128 [R45+0x200], R100 ;  /* 0x000200642d007388 */ /* 0x0003e20000000c00 */
[----:B------:R-:W-:-:S03]  /*1040*/  NOP ;  /* 0x0000000000007918 */ /* 0x000fc60000000000 */
[----:B------:R-:W2:Y:S04]  /*1050*/  LDS.128 R12, [R44] ;  /* 0x000000002c0c7984 */ /* 0x000ea80000000c00 */
[----:B------:R-:W3:Y:S01]  /*1060*/  LDS.128 R16, [R44+0x10] ;  /* 0x000010002c107984 */ /* 0x000ee20000000c00 */
[----:B0-----:R-:W-:Y:S01]  /*1070*/  SHF.L.U32 R98, R37, 0x10, RZ ;  /* 0x0000001025627819 */ /* 0x001fe200000006ff */
[----:B------:R-:W-:Y:S01]  /*1080*/  HFMA2 R99, -RZ, RZ, 0, 0 ;  /* 0x00000000ff637431 */ /* 0x000fe200000001ff */
[----:B------:R-:W-:Y:S01]  /*1090*/  SHF.L.U32 R96, R38, 0x10, RZ ;  /* 0x0000001026607819 */ /* 0x000fe200000006ff */
[----:B------:R-:W-:Y:S01]  /*10a0*/  HFMA2 R97, -RZ, RZ, 0, 0 ;  /* 0x00000000ff617431 */ /* 0x000fe200000001ff */
[----:B-1----:R-:W-:Y:S02]  /*10b0*/  SHF.L.U32 R102, R43, 0x10, RZ ;  /* 0x000000102b667819 */ /* 0x002fe400000006ff */
[----:B------:R-:W-:-:S02]  /*10c0*/  SHF.L.U32 R100, R36, 0x10, RZ ;  /* 0x0000001024647819 */ /* 0x000fc400000006ff */
[----:B------:R-:W-:Y:S02]  /*10d0*/  MOV R101, RZ ;  /* 0x000000ff00657202 */ /* 0x000fe40000000f00 */
[----:B------:R-:W-:Y:S02]  /*10e0*/  MOV R103, RZ ;  /* 0x000000ff00677202 */ /* 0x000fe40000000f00 */
        /* <DEDUP_REMOVED lines=9> */
[C---:B------:R-:W-:Y:S01]  /*1180*/  PRMT R144, R14.reuse, 0x7632, R144 ;  /* 0x000076320e907816 */ /* 0x040fe20000000090 */
[CC--:B------:R-:W-:Y:S01]  /*1190*/  FMUL.FTZ R124, R113.reuse, R87.reuse ;  /* 0x00000057717c7220 */ /* 0x0c0fe20000410000 */
        /* <DEDUP_REMOVED lines=10> */
[C---:B---3--:R-:W-:Y:S01]  /*1240*/  PRMT R140, R16.reuse, 0x7632, R140 ;  /* 0x00007632108c7816 */ /* 0x048fe2000000008c */
[----:B------:R-:W-:Y:S01]  /*1250*/  FMUL.FTZ R136, R119, R87 ;  /* 0x0000005777887220 */ /* 0x000fe20000410000 */
        /* <DEDUP_REMOVED lines=10> */
[C---:B------:R-:W-:Y:S01]  /*1300*/  PRMT R134, R18.reuse, 0x7632, R134 ;  /* 0x0000763212867816 */ /* 0x040fe20000000086 */
        /* <DEDUP_REMOVED lines=25> */
[C---:B------:R-:W-:Y:S01]  /*14a0*/  PRMT R2, R8.reuse, 0x7632, R2 ;  /* 0x0000763208027816 */ /* 0x040fe20000000002 */
[----:B------:R-:W1:Y:S01]  /*14b0*/  LDCU UR10, c[0x0][0x394] ;  /* 0x00007280ff0a77ac */ /* 0x000e620008000800 */
[----:B------:R-:W-:Y:S02]  /*14c0*/  SHF.L.U32 R3, R8, 0x10, RZ ;  /* 0x0000001008037819 */ /* 0x000fe400000006ff */
[C---:B------:R-:W-:Y:S01]  /*14d0*/  PRMT R8, R9.reuse, 0x7632, R8 ;  /* 0x0000763209087816 */ /* 0x040fe20000000008 */
[----:B------:R-:W2:Y:S01]  /*14e0*/  LDCU UR11, c[0x0][0x38c] ;  /* 0x00007180ff0b77ac */ /* 0x000ea20008000800 */
[----:B------:R-:W-:Y:S01]  /*14f0*/  SHF.L.U32 R179, R9, 0x10, RZ ;  /* 0x0000001009b37819 */ /* 0x000fe200000006ff */
[----:B------:R-:W3:Y:S01]  /*1500*/  LDC.64 R18, c[0x0][0x448] ;  /* 0x00011200ff127b82 */ /* 0x000ee20000000a00 */
[C---:B------:R-:W-:Y:S01]  /*1510*/  PRMT R9, R10.reuse, 0x7632, R9 ;  /* 0x000076320a097816 */ /* 0x040fe20000000009 */
[--C-:B------:R-:W-:Y:S01]  /*1520*/  FADD.FTZ R184, R3, R68.reuse ;  /* 0x0000004403b87221 */ /* 0x100fe20000010000 */
[----:B------:R-:W-:Y:S01]  /*1530*/  SHF.L.U32 R177, R10, 0x10, RZ ;  /* 0x000000100ab17819 */ /* 0x000fe200000006ff */
[----:B------:R-:W-:Y:S01]  /*1540*/  FADD.FTZ R179, R179, R68 ;  /* 0x00000044b3b37221 */ /* 0x000fe20000010000 */
[C---:B------:R-:W-:Y:S01]  /*1550*/  PRMT R10, R11.reuse, 0x7632, R10 ;  /* 0x000076320b0a7816 */ /* 0x040fe2000000000a */
[----:B------:R-:W-:Y:S01]  /*1560*/  FMUL.FTZ R166, R184, R107 ;  /* 0x0000006bb8a67220 */ /* 0x000fe20000410000 */
[----:B------:R-:W-:Y:S01]  /*1570*/  SHF.L.U32 R175, R11, 0x10, RZ ;  /* 0x000000100baf7819 */ /* 0x000fe200000006ff */
[----:B------:R-:W4:Y:S01]  /*1580*/  LDC.64 R130, c[0x0][0x3e0] ;  /* 0x0000f800ff827b82 */ /* 0x000f220000000a00 */
[C---:B------:R-:W-:Y:S01]  /*1590*/  PRMT R11, R4.reuse, 0x7632, R11 ;  /* 0x00007632040b7816 */ /* 0x040fe2000000000b */
[--C-:B------:R-:W-:Y:S01]  /*15a0*/  FADD.FTZ R177, R177, R68.reuse ;  /* 0x00000044b1b17221 */ /* 0x100fe20000010000 */
[----:B------:R-:W-:Y:S01]  /*15b0*/  SHF.L.U32 R173, R4, 0x10, RZ ;  /* 0x0000001004ad7819 */ /* 0x000fe200000006ff */
[----:B------:R-:W-:Y:S01]  /*15c0*/  FADD.FTZ R175, R175, R68 ;  /* 0x00000044afaf7221 */ /* 0x000fe20000010000 */
[C---:B------:R-:W-:Y:S01]  /*15d0*/  PRMT R12, R6.reuse, 0x7632, R12 ;  /* 0x00007632060c7816 */ /* 0x040fe2000000000c */
[----:B------:R-:W-:Y:S01]  /*15e0*/  FMUL.FTZ R164, R179, R106 ;  /* 0x0000006ab3a47220 */ /* 0x000fe20000410000 */
[----:B------:R-:W-:Y:S01]  /*15f0*/  SHF.L.U32 R169, R6, 0x10, RZ ;  /* 0x0000001006a97819 */ /* 0x000fe200000006ff */
[----:B------:R-:W0:Y:S01]  /*1600*/  LDC.64 R34, c[0x0][0x3c0] ;  /* 0x0000f000ff227b82 */ /* 0x000e220000000a00 */
[----:B------:R-:W-:Y:S01]  /*1610*/  PRMT R4, R5, 0x7632, R4 ;  /* 0x0000763205047816 */ /* 0x000fe20000000004 */
[----:B------:R-:W-:Y:S01]  /*1620*/  FADD.FTZ R173, R173, R68 ;  /* 0x00000044adad7221 */ /* 0x000fe20000010000 */
[----:B------:R-:W-:Y:S01]  /*1630*/  PRMT R6, R7, 0x7632, R6 ;  /* 0x0000763207067816 */ /* 0x000fe20000000006 */
[--C-:B------:R-:W-:Y:S01]  /*1640*/  FADD.FTZ R169, R169, R68.reuse ;  /* 0x00000044a9a97221 */ /* 0x100fe20000010000 */
[----:B------:R-:W-:Y:S01]  /*1650*/  IADD3 R43, PT, PT, R66, -0x1, RZ ;  /* 0xffffffff422b7810 */ /* 0x000fe20007ffe0ff */
[----:B------:R-:W-:Y:S01]  /*1660*/  FMUL.FTZ R163, R177, R104 ;  /* 0x00000068b1a37220 */ /* 0x000fe20000410000 */
[----:B------:R-:W-:Y:S01]  /*1670*/  SHF.L.U32 R171, R5, 0x10, RZ ;  /* 0x0000001005ab7819 */ /* 0x000fe200000006ff */
[----:B------:R-:W0:Y:S01]  /*1680*/  LDC.64 R36, c[0x0][0x3a8] ;  /* 0x0000ea00ff247b82 */ /* 0x000e220000000a00 */
[----:B------:R-:W-:Y:S01]  /*1690*/  SHF.L.U32 R167, R7, 0x10, RZ ;  /* 0x0000001007a77819 */ /* 0x000fe200000006ff */
[----:B------:R-:W-:Y:S01]  /*16a0*/  FMUL.FTZ R162, R175, R102 ;  /* 0x00000066afa27220 */ /* 0x000fe20000410000 */
        /* <DEDUP_REMOVED lines=20> */
[----:B------:R-:W-:Y:S01]  /*17f0*/  ISETP.NE.AND P0, PT, R66, 0x1, PT ;  /* 0x000000014200780c */ /* 0x000fe20003f05270 */
[----:B------:R-:W-:Y:S01]  /*1800*/  FADD.FTZ R168, R41, R68 ;  /* 0x0000004429a87221 */ /* 0x000fe20000010000 */
[----:B------:R-:W-:Y:S01]  /*1810*/  IADD3 R40, P1, PT, R43, R20, RZ ;  /* 0x000000142b287210 */ /* 0x000fe20007f3e0ff */
[----:B------:R-:W-:Y:S01]  /*1820*/  FMUL.FTZ R161, R173, R100 ;  /* 0x00000064ada17220 */ /* 0x000fe20000410000 */
[----:B------:R-:W-:Y:S01]  /*1830*/  MOV R99, RZ ;  /* 0x000000ff00637202 */ /* 0x000fe20000000f00 */
[----:B------:R-:W-:Y:S01]  /*1840*/  FMUL.FTZ R160, R171, R98 ;  /* 0x00000062aba07220 */ /* 0x000fe20000410000 */
[----:B------:R-:W-:Y:S01]  /*1850*/  ISETP.EQ.AND P0, PT, R26, RZ, P0 ;  /* 0x000000ff1a00720c */ /* 0x000fe20000702270 */
[----:B------:R-:W-:Y:S01]  /*1860*/  FMUL.FTZ R159, R169, R96 ;  /* 0x00000060a99f7220 */ /* 0x000fe20000410000 */
[----:B------:R-:W-:Y:S01]  /*1870*/  LOP3.LUT R165, R165, 0x100, RZ, 0xc0, !PT ;  /* 0x00000100a5a57812 */ /* 0x000fe200078ec0ff */
[----:B------:R-:W-:Y:S01]  /*1880*/  FMUL.FTZ R158, R167, R94 ;  /* 0x0000005ea79e7220 */ /* 0x000fe20000410000 */
[----:B------:R-:W-:Y:S01]  /*1890*/  IADD3 R202, PT, PT, R43, R26, RZ ;  /* 0x0000001a2bca7210 */ /* 0x000fe20007ffe0ff */
        /* <DEDUP_REMOVED lines=10> */
[----:B------:R-:W0:Y:S01]  /*1940*/  LDCU.64 UR8, c[0x0][0x540] ;  /* 0x0000a800ff0877ac */ /* 0x000e220008000a00 */
[----:B-1234-:R-:W-:-:S05]  /*1950*/  UMOV UR4, URZ ;  /* 0x000000ff00047c82 */ /* 0x01efca0008000000 */
.L_x_7677:
[----:B------:R-:W-:Y:S01]  /*1960*/  IMAD.WIDE.U32 R2, R130, UR4, RZ ;  /* 0x0000000482027c25 */ /* 0x000fe2000f8e00ff */
[----:B0-----:R-:W-:Y:S02]  /*1970*/  MOV R4, R24 ;  /* 0x0000001800047202 */ /* 0x001fe40000000f00 */
[----:B------:R-:W-:Y:S01]  /*1980*/  MOV R5, R79 ;  /* 0x0000004f00057202 */ /* 0x000fe20000000f00 */
[----:B------:R-:W-:Y:S01]  /*1990*/  IMAD R3, R131, UR4, R3 ;  /* 0x0000000483037c24 */ /* 0x000fe2000f8e0203 */
[----:B------:R-:W-:Y:S01]  /*19a0*/  LEA R6, P2, R2, R69, 0x1 ;  /* 0x0000004502067211 */ /* 0x000fe200078408ff */
[----:B0-----:R-:W-:-:S03]  /*19b0*/  IMAD.WIDE.U32 R4, R36, UR4, R4 ;  /* 0x0000000424047c25 */ /* 0x001fc6000f8e0004 */
[----:B------:R-:W-:Y:S01]  /*19c0*/  LEA.HI.X R7, R2, R67, R3, 0x1, P2 ;  /* 0x0000004302077211 */ /* 0x000fe200010f0c03 */
[----:B------:R-:W-:Y:S01]  /*19d0*/  IMAD R5, R37, UR4, R5 ;  /* 0x0000000425057c24 */ /* 0x000fe2000f8e0205 */
[----:B------:R-:W-:Y:S01]  /*19e0*/  LEA R12, P1, R4, R16, 0x2 ;  /* 0x00000010040c7211 */ /* 0x000fe200078210ff */
[----:B------:R-:W-:-:S03]  /*19f0*/  IMAD.WIDE.U32 R14, R65, 0x10, R6 ;  /* 0x00000010410e7825 */ /* 0x000fc600078e0006 */
[----:B------:R-:W-:Y:S02]  /*1a00*/  LEA.HI.X R13, R4, R17, R5, 0x2, P1 ;  /* 0x00000011040d7211 */ /* 0x000fe400008f1405 */
[----:B------:R-:W2:Y:S04]  /*1a10*/  LDG.E.128 R4, desc[UR16][R14.64] ;  /* 0x000000100e047981 */ /* 0x000ea8000c1e1d00 */
[----:B---3--:R-:W3:Y:S04]  /*1a20*/  LDG.E.128 R8, desc[UR16][R14.64+0x200] ;  /* 0x000200100e087981 */ /* 0x008ee8000c1e1d00 */
[----:B----4-:R0:W4:Y:S01]  /*1a30*/  LDG.E R181, desc[UR16][R12.64] ;  /* 0x000000100cb57981 */ /* 0x010122000c1e1900 */
[----:B------:R-:W-:-:S02]  /*1a40*/  MOV R2, R22 ;  /* 0x0000001600027202 */ /* 0x000fc40000000f00 */
[----:B------:R-:W-:-:S03]  /*1a50*/  MOV R3, R77 ;  /* 0x0000004d00037202 */ /* 0x000fc60000000f00 */
[----:B------:R-:W-:-:S04]  /*1a60*/  IMAD.WIDE.U32 R2, R34, UR4, R2 ;  /* 0x0000000422027c25 */ /* 0x000fc8000f8e0002 */
[----:B------:R-:W-:Y:S01]  /*1a70*/  IMAD R3, R35, UR4, R3 ;  /* 0x0000000423037c24 */ /* 0x000fe2000f8e0203 */
[----:B------:R-:W-:-:S04]  /*1a80*/  LEA R42, P1, R2, R18, 0x2 ;  /* 0x00000012022a7211 */ /* 0x000fc800078210ff */
[----:B------:R-:W-:-:S05]  /*1a90*/  LEA.HI.X R43, R2, R19, R3, 0x2, P1 ;  /* 0x00000013022b7211 */ /* 0x000fca00008f1403 */
[----:B------:R1:W5:Y:S01]  /*1aa0*/  LDG.E R42, desc[UR16][R42.64] ;  /* 0x000000102a2a7981 */ /* 0x000362000c1e1900 */
[----:B------:R-:W0:Y:S01]  /*1ab0*/  S2UR UR6, SR_CgaCtaId ;  /* 0x00000000000679c3 */ /* 0x000e220000008800 */
[C---:B------:R-:W-:Y:S01]  /*1ac0*/  ISETP.NE.AND P2, PT, R26.reuse, RZ, PT ;  /* 0x000000ff1a00720c */ /* 0x040fe20003f45270 */
[----:B------:R-:W-:Y:S01]  /*1ad0*/  UMOV UR5, 0x400 ;  /* 0x0000040000057882 */ /* 0x000fe20000000000 */
[----:B------:R-:W-:Y:S01]  /*1ae0*/  ISETP.NE.AND P1, PT, R26, 0x1f, PT ;  /* 0x0000001f1a00780c */ /* 0x000fe20003f25270 */
[----:B------:R-:W-:Y:S01]  /*1af0*/  BSSY.RECONVERGENT B0, `(.L_x_7640) ;  /* 0x0000071000007945 */ /* 0x000fe20003800200 */
[----:B0-----:R-:W-:Y:S01]  /*1b00*/  ULEA UR5, UR6, UR5, 0x18 ;  /* 0x0000000506057291 */ /* 0x001fe2000f8ec0ff */
[----:B--2---:R-:W-:Y:S04]  /*1b10*/  STS.128 [R45], R4 ;  /* 0x000000042d007388 */ /* 0x004fe80000000c00 */
[----:B---3--:R0:W-:Y:S01]  /*1b20*/  STS.128 [R45+0x200], R8 ;  /* 0x000200082d007388 */ /* 0x0081e20000000c00 */
[----:B------:R-:W-:-:S03]  /*1b30*/  NOP ;  /* 0x0000000000007918 */ /* 0x000fc60000000000 */
[----:B------:R-:W2:Y:S04]  /*1b40*/  LDS.128 R12, [R44] ;  /* 0x000000002c0c7984 */ /* 0x000ea80000000c00 */
[----:B------:R-:W3:Y:S01]  /*1b50*/  LDS.128 R4, [R44+0x10] ;  /* 0x000010002c047984 */ /* 0x000ee20000000c00 */
[----:B----4-:R-:W-:-:S04]  /*1b60*/  FMUL.FTZ R3, R181, 1.4426950216293334961 ;  /* 0x3fb8aa3bb5037820 */ /* 0x010fc80000410000 */
[-C--:B------:R-:W-:Y:S01]  /*1b70*/  FMUL.FTZ R201, R184, R3.reuse ;  /* 0x00000003b8c97220 */ /* 0x080fe20000410000 */
[-C--:B------:R-:W-:Y:S01]  /*1b80*/  FMUL.FTZ R188, R180, R3.reuse ;  /* 0x00000003b4bc7220 */ /* 0x080fe20000410000 */
[-C--:B------:R-:W-:Y:S01]  /*1b90*/  FMUL.FTZ R189, R177, R3.reuse ;  /* 0x00000003b1bd7220 */ /* 0x080fe20000410000 */
[-C--:B------:R-:W-:Y:S01]  /*1ba0*/  FMUL.FTZ R2, R179, R3.reuse ;  /* 0x00000003b3027220 */ /* 0x080fe20000410000 */
[-C--:B------:R-:W-:Y:S01]  /*1bb0*/  FMUL.FTZ R186, R182, R3.reuse ;  /* 0x00000003b6ba7220 */ /* 0x080fe20000410000 */
[----:B0-----:R0:W-:Y:S01]  /*1bc0*/  MUFU.EX2 R9, R188 ;  /* 0x000000bc00097308 */ /* 0x0011e20000000800 */
[-C--:B------:R-:W-:Y:S01]  /*1bd0*/  FMUL.FTZ R10, R178, R3.reuse ;  /* 0x00000003b20a7220 */ /* 0x080fe20000410000 */
[-C--:B------:R-:W-:Y:S01]  /*1be0*/  FMUL.FTZ R187, R175, R3.reuse ;  /* 0x00000003afbb7220 */ /* 0x080fe20000410000 */
[-C--:B------:R-:W-:Y:S01]  /*1bf0*/  FMUL.FTZ R185, R176, R3.reuse ;  /* 0x00000003b0b97220 */ /* 0x080fe20000410000 */
[----:B------:R4:W-:Y:S01]  /*1c00*/  MUFU.EX2 R8, R189 ;  /* 0x000000bd00087308 */ /* 0x0009e20000000800 */
[-C--:B------:R-:W-:Y:S01]  /*1c10*/  FMUL.FTZ R192, R173, R3.reuse ;  /* 0x00000003adc07220 */ /* 0x080fe20000410000 */
[-C--:B------:R-:W-:Y:S01]  /*1c20*/  FMUL.FTZ R194, R174, R3.reuse ;  /* 0x00000003aec27220 */ /* 0x080fe20000410000 */
[-C--:B------:R-:W-:Y:S01]  /*1c30*/  FMUL.FTZ R11, R172, R3.reuse ;  /* 0x00000003ac0b7220 */ /* 0x080fe20000410000 */
[----:B------:R-:W5:Y:S01]  /*1c40*/  MUFU.EX2 R201, R201 ;  /* 0x000000c900c97308 */ /* 0x000f620000000800 */
[-C--:B------:R-:W-:Y:S01]  /*1c50*/  FMUL.FTZ R190, R169, R3.reuse ;  /* 0x00000003a9be7220 */ /* 0x080fe20000410000 */
[-C--:B0-----:R-:W-:Y:S01]  /*1c60*/  FMUL.FTZ R188, R170, R3.reuse ;  /* 0x00000003aabc7220 */ /* 0x081fe20000410000 */
[-C--:B------:R-:W-:Y:S01]  /*1c70*/  FMUL.FTZ R191, R167, R3.reuse ;  /* 0x00000003a7bf7220 */ /* 0x080fe20000410000 */
[-C--:B------:R-:W-:Y:S01]  /*1c80*/  FMUL.FTZ R203, R168, R3.reuse ;  /* 0x00000003a8cb7220 */ /* 0x080fe20000410000 */
[----:B----4-:R-:W-:Y:S01]  /*1c90*/  FMUL.FTZ R189, R171, R3 ;  /* 0x00000003abbd7220 */ /* 0x010fe20000410000 */
[----:B-1----:R0:W1:Y:S04]  /*1ca0*/  MUFU.EX2 R43, R2 ;  /* 0x00000002002b7308 */ /* 0x0020680000000800 */
[----:B------:R-:W4:Y:S01]  /*1cb0*/  MUFU.EX2 R186, R186 ;  /* 0x000000ba00ba7308 */ /* 0x000f220000000800 */
[----:B0-----:R-:W-:-:S03]  /*1cc0*/  IADD3 R2, PT, PT, R165, UR4, RZ ;  /* 0x00000004a5027c10 */ /* 0x001fc6000fffe0ff */
[----:B------:R-:W0:Y:S01]  /*1cd0*/  MUFU.EX2 R10, R10 ;  /* 0x0000000a000a7308 */ /* 0x000e220000000800 */
[----:B------:R-:W-:Y:S02]  /*1ce0*/  @P2 IADD3 R2, PT, PT, R26, 0x200, RZ ;  /* 0x000002001a022810 */ /* 0x000fe40007ffe0ff */
[C---:B--2---:R-:W-:Y:S02]  /*1cf0*/  PRMT R200, R13.reuse, 0x7632, R200 ;  /* 0x000076320dc87816 */ /* 0x044fe400000000c8 */
[----:B------:R-:W-:Y:S02]  /*1d00*/  SHF.L.U32 R198, R13, 0x10, RZ ;  /* 0x000000100dc67819 */ /* 0x000fe400000006ff */
[----:B---3--:R-:W-:Y:S01]  /*1d10*/  PRMT R217, R4, 0x7632, R217 ;  /* 0x0000763204d97816 */ /* 0x008fe200000000d9 */
[----:B------:R-:W2:Y:S01]  /*1d20*/  MUFU.EX2 R187, R187 ;  /* 0x000000bb00bb7308 */ /* 0x000ea20000000800 */
[----:B------:R-:W-:Y:S02]  /*1d30*/  PRMT R205, R12, 0x7632, R205 ;  /* 0x000076320ccd7816 */ /* 0x000fe400000000cd */
[----:B------:R-:W-:Y:S01]  /*1d40*/  PRMT R211, R14, 0x7632, R211 ;  /* 0x000076320ed37816 */ /* 0x000fe200000000d3 */
[----:B------:R-:W3:Y:S01]  /*1d50*/  MUFU.EX2 R185, R185 ;  /* 0x000000b900b97308 */ /* 0x000ee20000000800 */
[----:B------:R-:W-:-:S02]  /*1d60*/  PRMT R206, R15, 0x7632, R206 ;  /* 0x000076320fce7816 */ /* 0x000fc400000000ce */
[----:B------:R-:W-:Y:S01]  /*1d70*/  PRMT R199, R5, 0x7632, R199 ;  /* 0x0000763205c77816 */ /* 0x000fe200000000c7 */
[----:B------:R-:W0:Y:S01]  /*1d80*/  MUFU.EX2 R192, R192 ;  /* 0x000000c000c07308 */ /* 0x000e220000000800 */
[----:B------:R-:W-:Y:S02]  /*1d90*/  PRMT R197, R6, 0x7632, R197 ;  /* 0x0000763206c57816 */ /* 0x000fe400000000c5 */
[----:B------:R-:W-:Y:S01]  /*1da0*/  PRMT R13, R7, 0x7632, R13 ;  /* 0x00007632070d7816 */ /* 0x000fe2000000000d */
[----:B------:R-:W0:Y:S01]  /*1db0*/  MUFU.EX2 R194, R194 ;  /* 0x000000c200c27308 */ /* 0x000e220000000800 */
[----:B------:R-:W-:-:S03]  /*1dc0*/  SHF.L.U32 R204, R15, 0x10, RZ ;  /* 0x000000100fcc7819 */ /* 0x000fc600000006ff */
[----:B------:R-:W0:Y:S01]  /*1dd0*/  MUFU.EX2 R189, R189 ;  /* 0x000000bd00bd7308 */ /* 0x000e220000000800 */
[----:B------:R-:W-:-:S03]  /*1de0*/  SHF.L.U32 R217, R217, 0x10, RZ ;  /* 0x00000010d9d97819 */ /* 0x000fc600000006ff */
[----:B------:R-:W0:Y:S01]  /*1df0*/  MUFU.EX2 R11, R11 ;  /* 0x0000000b000b7308 */ /* 0x000e220000000800 */
[----:B------:R-:W-:-:S03]  /*1e00*/  LEA R2, R2, UR5, 0x2 ;  /* 0x0000000502027c11 */ /* 0x000fc6000f8e10ff */
[----:B------:R-:W0:Y:S01]  /*1e10*/  MUFU.EX2 R190, R190 ;  /* 0x000000be00be7308 */ /* 0x000e220000000800 */
[----:B------:R-:W-:-:S03]  /*1e20*/  SHF.L.U32 R196, R12, 0x10, RZ ;  /* 0x000000100cc47819 */ /* 0x000fc600000006ff */
[----:B------:R-:W0:Y:S01]  /*1e30*/  MUFU.EX2 R188, R188 ;  /* 0x000000bc00bc7308 */ /* 0x000e220000000800 */
[----:B------:R-:W-:-:S03]  /*1e40*/  SHF.L.U32 R209, R14, 0x10, RZ ;  /* 0x000000100ed17819 */ /* 0x000fc600000006ff */
[----:B------:R-:W0:Y:S01]  /*1e50*/  MUFU.EX2 R191, R191 ;  /* 0x000000bf00bf7308 */ /* 0x000e220000000800 */
[----:B------:R-:W-:-:S03]  /*1e60*/  SHF.L.U32 R213, R4, 0x10, RZ ;  /* 0x0000001004d57819 */ /* 0x000fc600000006ff */
[----:B------:R-:W0:Y:S01]  /*1e70*/  MUFU.EX2 R203, R203 ;  /* 0x000000cb00cb7308 */ /* 0x000e220000000800 */
        /* <DEDUP_REMOVED lines=10> */
[C---:B-----5:R-:W-:Y:S01]  /*1f20*/  FMUL.FTZ R223, R42.reuse, R217 ;  /* 0x000000d92adf7220 */ /* 0x060fe20000410000 */
        /* <DEDUP_REMOVED lines=34> */
[----:B------:R-:W-:Y:S01]  /*2150*/  ISETP.NE.AND P1, PT, R66, UR10, PT ;  /* 0x0000000a42007c0c */ /* 0x000fe2000bf25270 */
[----:B------:R-:W-:-:S12]  /*2160*/  HFMA2 R216, -RZ, RZ, 1.875, 0 ;  /* 0x3f800000ffd87431 */ /* 0x000fd800000001ff */
[----:B------:R-:W-:Y:S05]  /*2170*/  @!P1 BRA `(.L_x_7642) ;  /* 0x0000000000209947 */ /* 0x000fea0003800000 */
[----:B------:R-:W-:-:S04]  /*2180*/  SHF.L.U32 R2, R66, 0x8, RZ ;  /* 0x0000000842027819 */ /* 0x000fc800000006ff */
[----:B------:R-:W-:-:S04]  /*2190*/  LOP3.LUT R2, R2, 0x100, RZ, 0xc0, !PT ;  /* 0x0000010002027812 */ /* 0x000fc800078ec0ff */
[----:B------:R-:W-:-:S04]  /*21a0*/  IADD3 R2, PT, PT, R2, UR4, RZ ;  /* 0x0000000402027c10 */ /* 0x000fc8000fffe0ff */
[----:B------:R-:W-:-:S05]  /*21b0*/  LEA R2, R2, UR5, 0x2 ;  /* 0x0000000502027c11 */ /* 0x000fca000f8e10ff */
[----:B------:R1:W2:Y:S01]  /*21c0*/  LDS R216, [R2+0xea8] ;  /* 0x000ea80002d87984 */ /* 0x0002a20000000800 */
[----:B------:R-:W-:Y:S05]  /*21d0*/  BRA `(.L_x_7642) ;  /* 0x0000000000087947 */ /* 0x000fea0003800000 */
.L_x_7641:
[----:B------:R-:W-:-:S06]  /*21e0*/  LEA R216, R26, UR5, 0x2 ;  /* 0x000000051ad87c11 */ /* 0x000fcc000f8e10ff */
[----:B------:R-:W0:Y:S02]  /*21f0*/  LDS R216, [R216+0x16ac] ;  /* 0x0016ac00d8d87984 */ /* 0x000e240000000800 */
.L_x_7642:
[----:B------:R-:W-:Y:S05]  /*2200*/  BSYNC.RECONVERGENT B0 ;  /* 0x0000000000007941 */ /* 0x000fea0003800200 */
.L_x_7640:
[----:B------:R-:W3:Y:S01]  /*2210*/  @P0 LDC R3, c[0x0][0x38c] ;  /* 0x0000e300ff030b82 */ /* 0x000ee20000000800 */
[----:B-1----:R-:W-:Y:S02]  /*2220*/  @P0 IADD3 R2, PT, PT, R66, -0x2, RZ ;  /* 0xfffffffe42020810 */ /* 0x002fe40007ffe0ff */
[----:B------:R-:W-:-:S03]  /*2230*/  MOV R207, RZ ;  /* 0x000000ff00cf7202 */ /* 0x000fc60000000f00 */
[----:B---3--:R-:W-:-:S04]  /*2240*/  @P0 IMAD R3, R2, R3, UR4 ;  /* 0x0000000402030e24 */ /* 0x008fc8000f8e0203 */
[----:B------:R-:W-:-:S05]  /*2250*/  @P0 IMAD.WIDE R2, R3, 0x8, R32 ;  /* 0x0000000803020825 */ /* 0x000fca00078e0220 */
[----:B------:R1:W3:Y:S01]  /*2260*/  @P0 LDG.E R207, desc[UR16][R2.64+0x4] ;  /* 0x0000041002cf0981 */ /* 0x0002e2000c1e1900 */
[----:B------:R-:W-:Y:S01]  /*2270*/  FFMA.FTZ R222, R166, R186, R157 ;  /* 0x000000baa6de7223 */ /* 0x000fe2000001009d */
[----:B------:R-:W-:Y:S01]  /*2280*/  ISETP.GE.AND P1, PT, R108, 0x1, PT ;  /* 0x000000016c00780c */ /* 0x000fe20003f26270 */
[----:B------:R-:W-:Y:S01]  /*2290*/  ULEA UR6, UR4, UR5, 0x3 ;  /* 0x0000000504067291 */ /* 0x000fe2000f8e18ff */
[----:B------:R-:W-:Y:S01]  /*22a0*/  ISETP.NE.AND P3, PT, R183, 0x1f, PT ;  /* 0x0000001fb700780c */ /* 0x000fe20003f65270 */
[----:B------:R-:W-:Y:S01]  /*22b0*/  FFMA.FTZ R222, R43, R222, R164 ;  /* 0x000000de2bde7223 */ /* 0x000fe200000100a4 */
[----:B------:R-:W-:Y:S01]  /*22c0*/  ISETP.NE.AND P4, PT, R26, RZ, PT ;  /* 0x000000ff1a00720c */ /* 0x000fe20003f85270 */
[----:B------:R-:W-:Y:S02]  /*22d0*/  BSSY.RECONVERGENT B0, `(.L_x_7643) ;  /* 0x0000108000007945 */ /* 0x000fe40003800200 */
[----:B------:R-:W-:-:S04]  /*22e0*/  FFMA.FTZ R222, R9, R222, R156 ;  /* 0x000000de09de7223 */ /* 0x000fc8000001009c */
[----:B------:R-:W-:-:S04]  /*22f0*/  FFMA.FTZ R222, R8, R222, R163 ;  /* 0x000000de08de7223 */ /* 0x000fc800000100a3 */
[----:B------:R-:W-:-:S04]  /*2300*/  FFMA.FTZ R222, R10, R222, R155 ;  /* 0x000000de0ade7223 */ /* 0x000fc8000001009b */
[----:B------:R-:W-:Y:S01]  /*2310*/  FFMA.FTZ R224, R187, R222, R162 ;  /* 0x000000debbe07223 */ /* 0x000fe200000100a2 */
[----:B------:R-:W-:-:S03]  /*2320*/  FMUL.FTZ R222, R201, R186 ;  /* 0x000000bac9de7220 */ /* 0x000fc60000410000 */
[----:B------:R-:W-:Y:S01]  /*2330*/  FFMA.FTZ R224, R185, R224, R154 ;  /* 0x000000e0b9e07223 */ /* 0x000fe2000001009a */
[----:B------:R-:W-:-:S03]  /*2340*/  FMUL.FTZ R222, R43, R222 ;  /* 0x000000de2bde7220 */ /* 0x000fc60000410000 */
[----:B------:R-:W-:Y:S01]  /*2350*/  FFMA.FTZ R224, R192, R224, R161 ;  /* 0x000000e0c0e07223 */ /* 0x000fe200000100a1 */
[----:B-1----:R-:W-:Y:S01]  /*2360*/  FMUL.FTZ R3, R9, R222 ;  /* 0x000000de09037220 */ /* 0x002fe20000410000 */
[----:B0-2---:R-:W-:Y:S02]  /*2370*/  FMUL.FTZ R222, R203, R216 ;  /* 0x000000d8cbde7220 */ /* 0x005fe40000410000 */
[----:B------:R-:W-:Y:S01]  /*2380*/  FFMA.FTZ R224, R194, R224, R153 ;  /* 0x000000e0c2e07223 */ /* 0x000fe20000010099 */
[----:B------:R-:W-:Y:S01]  /*2390*/  FMUL.FTZ R3, R8, R3 ;  /* 0x0000000308037220 */ /* 0x000fe20000410000 */
[----:B------:R-:W-:Y:S02]  /*23a0*/  FMUL.FTZ R227, R191, R222 ;  /* 0x000000debfe37220 */ /* 0x000fe40000410000 */
[----:B------:R-:W-:Y:S01]  /*23b0*/  FFMA.FTZ R224, R189, R224, R160 ;  /* 0x000000e0bde07223 */ /* 0x000fe200000100a0 */
[----:B------:R-:W-:Y:S01]  /*23c0*/  FMUL.FTZ R2, R10, R3 ;  /* 0x000000030a027220 */ /* 0x000fe20000410000 */
[----:B------:R-:W-:-:S02]  /*23d0*/  FMUL.FTZ R227, R188, R227 ;  /* 0x000000e3bce37220 */ /* 0x000fc40000410000 */
[----:B------:R-:W-:Y:S01]  /*23e0*/  FFMA.FTZ R224, R11, R224, R152 ;  /* 0x000000e00be07223 */ /* 0x000fe20000010098 */
[----:B------:R-:W-:Y:S01]  /*23f0*/  FMUL.FTZ R2, R187, R2 ;  /* 0x00000002bb027220 */ /* 0x000fe20000410000 */
[C---:B------:R-:W-:Y:S02]  /*2400*/  FMUL.FTZ R226, R190.reuse, R227 ;  /* 0x000000e3bee27220 */ /* 0x040fe40000410000 */
[----:B------:R-:W-:Y:S01]  /*2410*/  FFMA.FTZ R224, R190, R224, R159 ;  /* 0x000000e0bee07223 */ /* 0x000fe2000001009f */
[----:B------:R-:W-:Y:S01]  /*2420*/  FMUL.FTZ R3, R185, R2 ;  /* 0x00000002b9037220 */ /* 0x000fe20000410000 */
[----:B------:R-:W-:Y:S02]  /*2430*/  FMUL.FTZ R226, R11, R226 ;  /* 0x000000e20be27220 */ /* 0x000fe40000410000 */
[----:B------:R-:W-:Y:S01]  /*2440*/  FFMA.FTZ R224, R188, R224, R151 ;  /* 0x000000e0bce07223 */ /* 0x000fe20000010097 */
[----:B------:R-:W-:-:S03]  /*2450*/  FMUL.FTZ R3, R192, R3 ;  /* 0x00000003c0037220 */ /* 0x000fc60000410000 */
[----:B------:R-:W-:Y:S01]  /*2460*/  FFMA.FTZ R225, R191, R224, R158 ;  /* 0x000000e0bfe17223 */ /* 0x000fe2000001009e */
[----:B------:R-:W-:Y:S01]  /*2470*/  FMUL.FTZ R2, R194, R3 ;  /* 0x00000003c2027220 */ /* 0x000fe20000410000 */
[C---:B------:R-:W-:Y:S02]  /*2480*/  FFMA.FTZ R3, R203.reuse, R208, R212 ;  /* 0x000000d0cb037223 */ /* 0x040fe400000100d4 */
[----:B------:R-:W-:Y:S01]  /*2490*/  FFMA.FTZ R225, R203, R225, R150 ;  /* 0x000000e1cbe17223 */ /* 0x000fe20000010096 */
[----:B------:R-:W-:Y:S01]  /*24a0*/  FMUL.FTZ R2, R189, R2 ;  /* 0x00000002bd027220 */ /* 0x000fe20000410000 */
[----:B------:R-:W-:-:S03]  /*24b0*/  FFMA.FTZ R224, R191, R3, R214 ;  /* 0x00000003bfe07223 */ /* 0x000fc600000100d6 */
[----:B------:R-:W-:Y:S01]  /*24c0*/  FMUL.FTZ R3, R11, R2 ;  /* 0x000000020b037220 */ /* 0x000fe20000410000 */
[----:B------:R-:W0:Y:S01]  /*24d0*/  SHFL.UP PT, R222, R225, 0x1, RZ ;  /* 0x04200000e1de7989 */ /* 0x000e2200000e00ff */
[----:B------:R-:W-:Y:S02]  /*24e0*/  FFMA.FTZ R224, R188, R224, R221 ;  /* 0x000000e0bce07223 */ /* 0x000fe400000100dd */
[C---:B------:R-:W-:Y:S02]  /*24f0*/  FMUL.FTZ R3, R190.reuse, R3 ;  /* 0x00000003be037220 */ /* 0x040fe40000410000 */
[----:B------:R-:W-:Y:S02]  /*2500*/  FFMA.FTZ R224, R190, R224, R223 ;  /* 0x000000e0bee07223 */ /* 0x000fe400000100df */
[----:B------:R-:W-:Y:S01]  /*2510*/  FMUL.FTZ R2, R188, R3 ;  /* 0x00000003bc027220 */ /* 0x000fe20000410000 */
[----:B------:R-:W-:Y:S01]  /*2520*/  FMUL.FTZ R3, R189, R226 ;  /* 0x000000e2bd037220 */ /* 0x000fe20000410000 */
[----:B------:R-:W-:-:S02]  /*2530*/  FFMA.FTZ R224, R11, R224, R218 ;  /* 0x000000e00be07223 */ /* 0x000fc400000100da */
[----:B------:R-:W-:Y:S01]  /*2540*/  FMUL.FTZ R2, R191, R2 ;  /* 0x00000002bf027220 */ /* 0x000fe20000410000 */
[----:B------:R-:W-:Y:S01]  /*2550*/  FMUL.FTZ R227, R194, R3 ;  /* 0x00000003c2e37220 */ /* 0x000fe20000410000 */
[----:B------:R-:W-:Y:S02]  /*2560*/  FFMA.FTZ R226, R189, R224, R220 ;  /* 0x000000e0bde27223 */ /* 0x000fe400000100dc */
[----:B------:R-:W-:Y:S01]  /*2570*/  FMUL.FTZ R224, R203, R2 ;  /* 0x00000002cbe07220 */ /* 0x000fe20000410000 */
[----:B------:R-:W-:Y:S01]  /*2580*/  FMUL.FTZ R2, R192, R227 ;  /* 0x000000e3c0027220 */ /* 0x000fe20000410000 */
[----:B------:R-:W-:-:S03]  /*2590*/  FFMA.FTZ R226, R194, R226, R215 ;  /* 0x000000e2c2e27223 */ /* 0x000fc600000100d7 */
[----:B------:R-:W1:Y:S01]  /*25a0*/  SHFL.UP PT, R3, R224, 0x1, RZ ;  /* 0x04200000e0037989 */ /* 0x000e6200000e00ff */
[----:B------:R-:W-:Y:S01]  /*25b0*/  FMUL.FTZ R2, R185, R2 ;  /* 0x00000002b9027220 */ /* 0x000fe20000410000 */
[----:B------:R-:W-:Y:S01]  /*25c0*/  FFMA.FTZ R226, R192, R226, R219 ;  /* 0x000000e2c0e27223 */ /* 0x000fe200000100db */
[----:B0-----:R-:W-:Y:S02]  /*25d0*/  FFMA.FTZ R222, R224, R222, R225 ;  /* 0x000000dee0de7223 */ /* 0x001fe400000100e1 */
[----:B------:R-:W-:Y:S01]  /*25e0*/  FMUL.FTZ R227, R187, R2 ;  /* 0x00000002bbe37220 */ /* 0x000fe20000410000 */
[----:B------:R-:W-:Y:S02]  /*25f0*/  FFMA.FTZ R226, R185, R226, R14 ;  /* 0x000000e2b9e27223 */ /* 0x000fe4000001000e */
[----:B------:R-:W-:Y:S01]  /*2600*/  FSEL R225, R225, R222, !P1 ;  /* 0x000000dee1e17208 */ /* 0x000fe20004800000 */
[----:B------:R-:W-:Y:S01]  /*2610*/  FMUL.FTZ R227, R10, R227 ;  /* 0x000000e30ae37220 */ /* 0x000fe20000410000 */
[----:B------:R-:W-:-:S03]  /*2620*/  FFMA.FTZ R226, R187, R226, R4 ;  /* 0x000000e2bbe27223 */ /* 0x000fc60000010004 */
[----:B------:R-:W0:Y:S01]  /*2630*/  SHFL.UP PT, R2, R225, 0x2, RZ ;  /* 0x04400000e1027989 */ /* 0x000e2200000e00ff */
[----:B------:R-:W-:Y:S01]  /*2640*/  FMUL.FTZ R222, R8, R227 ;  /* 0x000000e308de7220 */ /* 0x000fe20000410000 */
[----:B------:R-:W-:-:S03]  /*2650*/  FFMA.FTZ R226, R10, R226, R193 ;  /* 0x000000e20ae27223 */ /* 0x000fc600000100c1 */
[----:B------:R-:W-:Y:S01]  /*2660*/  FMUL.FTZ R222, R9, R222 ;  /* 0x000000de09de7220 */ /* 0x000fe20000410000 */
[----:B------:R-:W-:Y:S01]  /*2670*/  FFMA.FTZ R226, R8, R226, R5 ;  /* 0x000000e208e27223 */ /* 0x000fe20000010005 */
[----:B-1----:R-:W-:Y:S02]  /*2680*/  @P1 FMUL.FTZ R224, R224, R3 ;  /* 0x00000003e0e01220 */ /* 0x002fe40000410000 */
[----:B------:R-:W-:Y:S01]  /*2690*/  FMUL.FTZ R3, R43, R222 ;  /* 0x000000de2b037220 */ /* 0x000fe20000410000 */
[----:B------:R-:W-:Y:S01]  /*26a0*/  FFMA.FTZ R226, R9, R226, R12 ;  /* 0x000000e209e27223 */ /* 0x000fe2000001000c */
[----:B------:R-:W-:Y:S02]  /*26b0*/  ISETP.GE.AND P1, PT, R108, 0x2, PT ;  /* 0x000000026c00780c */ /* 0x000fe40003f26270 */
[C---:B------:R-:W-:Y:S01]  /*26c0*/  FMUL.FTZ R222, R186.reuse, R3 ;  /* 0x00000003bade7220 */ /* 0x040fe20000410000 */
[----:B------:R-:W-:Y:S01]  /*26d0*/  FFMA.FTZ R226, R43, R226, R6 ;  /* 0x000000e22be27223 */ /* 0x000fe20000010006 */
[----:B------:R-:W1:Y:S03]  /*26e0*/  SHFL.UP PT, R3, R224, 0x2, RZ ;  /* 0x04400000e0037989 */ /* 0x000e6600000e00ff */
[----:B------:R-:W-:Y:S01]  /*26f0*/  FFMA.FTZ R226, R186, R226, R7 ;  /* 0x000000e2bae27223 */ /* 0x000fe20000010007 */
[----:B------:R-:W2:Y:S01]  /*2700*/  SHFL.DOWN PT, R229, R222, 0x1, 0x1f ;  /* 0x08201f00dee57f89 */ /* 0x000ea200000e0000 */
[----:B0-----:R-:W-:-:S03]  /*2710*/  FFMA.FTZ R2, R224, R2, R225 ;  /* 0x00000002e0027223 */ /* 0x001fc600000100e1 */
[----:B------:R-:W0:Y:S02]  /*2720*/  SHFL.DOWN PT, R230, R226, 0x1, 0x1f ;  /* 0x08201f00e2e67f89 */ /* 0x000e2400000e0000 */
[----:B------:R-:W-:Y:S02]  /*2730*/  FSEL R227, R225, R2, !P1 ;  /* 0x00000002e1e37208 */ /* 0x000fe40004800000 */
[----:B------:R-:W-:-:S03]  /*2740*/  MOV R225, R226 ;  /* 0x000000e200e17202 */ /* 0x000fc60000000f00 */
[----:B------:R-:W4:Y:S01]  /*2750*/  SHFL.UP PT, R2, R227, 0x4, RZ ;  /* 0x04800000e3027989 */ /* 0x000f2200000e00ff */
[----:B-1----:R-:W-:Y:S01]  /*2760*/  @P1 FMUL.FTZ R224, R224, R3 ;  /* 0x00000003e0e01220 */ /* 0x002fe20000410000 */
[----:B------:R-:W-:Y:S01]  /*2770*/  ISETP.GE.AND P1, PT, R108, 0x4, PT ;  /* 0x000000046c00780c */ /* 0x000fe20003f26270 */
[----:B--2---:R-:W-:-:S03]  /*2780*/  @P3 FMUL.FTZ R228, R229, R222 ;  /* 0x000000dee5e43220 */ /* 0x004fc60000410000 */
[----:B------:R-:W1:Y:S01]  /*2790*/  SHFL.UP PT, R3, R224, 0x4, RZ ;  /* 0x04800000e0037989 */ /* 0x000e6200000e00ff */
[----:B0-----:R-:W-:Y:S01]  /*27a0*/  @P3 FFMA.FTZ R225, R222, R230, R225 ;  /* 0x000000e6dee13223 */ /* 0x001fe200000100e1 */
[----:B------:R-:W-:Y:S02]  /*27b0*/  @P3 MOV R222, R228 ;  /* 0x000000e400de3202 */ /* 0x000fe40000000f00 */
[----:B------:R-:W-:Y:S02]  /*27c0*/  ISETP.GT.U32.AND P3, PT, R183, 0x1d, PT ;  /* 0x0000001db700780c */ /* 0x000fe40003f64070 */
[----:B------:R-:W0:Y:S04]  /*27d0*/  SHFL.DOWN PT, R228, R225, 0x2, 0x1f ;  /* 0x08401f00e1e47f89 */ /* 0x000e2800000e0000 */
[----:B------:R-:W2:Y:S01]  /*27e0*/  SHFL.DOWN PT, R229, R222, 0x2, 0x1f ;  /* 0x08401f00dee57f89 */ /* 0x000ea200000e0000 */
[----:B----4-:R-:W-:-:S05]  /*27f0*/  FFMA.FTZ R2, R224, R2, R227 ;  /* 0x00000002e0027223 */ /* 0x010fca00000100e3 */
[----:B------:R-:W-:-:S05]  /*2800*/  FSEL R227, R227, R2, !P1 ;  /* 0x00000002e3e37208 */ /* 0x000fca0004800000 */
[----:B------:R-:W4:Y:S01]  /*2810*/  SHFL.UP PT, R2, R227, 0x8, RZ ;  /* 0x05000000e3027989 */ /* 0x000f2200000e00ff */
[----:B-1----:R-:W-:Y:S01]  /*2820*/  @P1 FMUL.FTZ R224, R224, R3 ;  /* 0x00000003e0e01220 */ /* 0x002fe20000410000 */
[----:B------:R-:W-:-:S04]  /*2830*/  ISETP.GE.AND P1, PT, R108, 0x8, PT ;  /* 0x000000086c00780c */ /* 0x000fc80003f26270 */
[----:B------:R-:W1:Y:S01]  /*2840*/  SHFL.UP PT, R3, R224, 0x8, RZ ;  /* 0x05000000e0037989 */ /* 0x000e6200000e00ff */
[C---:B0-----:R-:W-:Y:S01]  /*2850*/  @!P3 FFMA.FTZ R225, R222.reuse, R228, R225 ;  /* 0x000000e4dee1b223 */ /* 0x041fe200000100e1 */
[----:B--2---:R-:W-:-:S04]  /*2860*/  @!P3 FMUL.FTZ R226, R222, R229 ;  /* 0x000000e5dee2b220 */ /* 0x004fc80000410000 */
[----:B------:R-:W0:Y:S01]  /*2870*/  SHFL.DOWN PT, R228, R225, 0x4, 0x1f ;  /* 0x08801f00e1e47f89 */ /* 0x000e2200000e0000 */
[----:B------:R-:W-:Y:S02]  /*2880*/  @!P3 MOV R222, R226 ;  /* 0x000000e200deb202 */ /* 0x000fe40000000f00 */
[----:B------:R-:W-:-:S03]  /*2890*/  ISETP.GE.AND P3, PT, R108, 0x10, PT ;  /* 0x000000106c00780c */ /* 0x000fc60003f66270 */
[----:B------:R-:W2:Y:S01]  /*28a0*/  SHFL.DOWN PT, R231, R222, 0x4, 0x1f ;  /* 0x08801f00dee77f89 */ /* 0x000ea200000e0000 */
[----:B----4-:R-:W-:-:S05]  /*28b0*/  FFMA.FTZ R2, R224, R2, R227 ;  /* 0x00000002e0027223 */ /* 0x010fca00000100e3 */
[----:B------:R-:W-:Y:S01]  /*28c0*/  FSEL R229, R227, R2, !P1 ;  /* 0x00000002e3e57208 */ /* 0x000fe20004800000 */
[----:B-1----:R-:W-:Y:S01]  /*28d0*/  @P1 FMUL.FTZ R224, R224, R3 ;  /* 0x00000003e0e01220 */ /* 0x002fe20000410000 */
[----:B------:R-:W-:-:S03]  /*28e0*/  ISETP.GT.U32.AND P1, PT, R183, 0x1b, PT ;  /* 0x0000001bb700780c */ /* 0x000fc60003f24070 */
[----:B------:R-:W1:Y:S04]  /*28f0*/  SHFL.UP PT, R2, R229, 0x10, RZ ;  /* 0x06000000e5027989 */ /* 0x000e6800000e00ff */
[----:B------:R-:W4:Y:S06]  /*2900*/  SHFL.UP PT, R3, R224, 0x10, RZ ;  /* 0x06000000e0037989 */ /* 0x000f2c00000e00ff */
[C---:B0-----:R-:W-:Y:S01]  /*2910*/  @!P1 FFMA.FTZ R225, R222.reuse, R228, R225 ;  /* 0x000000e4dee19223 */ /* 0x041fe200000100e1 */
[----:B--2---:R-:W-:-:S04]  /*2920*/  @!P1 FMUL.FTZ R226, R222, R231 ;  /* 0x000000e7dee29220 */ /* 0x004fc80000410000 */
[----:B------:R-:W0:Y:S01]  /*2930*/  SHFL.DOWN PT, R228, R225, 0x8, 0x1f ;  /* 0x09001f00e1e47f89 */ /* 0x000e2200000e0000 */
[----:B------:R-:W-:Y:S02]  /*2940*/  @!P1 MOV R222, R226 ;  /* 0x000000e200de9202 */ /* 0x000fe40000000f00 */
[----:B------:R-:W-:-:S03]  /*2950*/  ISETP.GE.AND P1, PT, R66, UR10, PT ;  /* 0x0000000a42007c0c */ /* 0x000fc6000bf26270 */
[----:B------:R-:W2:Y:S01]  /*2960*/  SHFL.DOWN PT, R227, R222, 0x8, 0x1f ;  /* 0x09001f00dee37f89 */ /* 0x000ea200000e0000 */
[----:B-1----:R-:W-:Y:S01]  /*2970*/  FFMA.FTZ R2, R224, R2, R229 ;  /* 0x00000002e0027223 */ /* 0x002fe200000100e5 */
[----:B------:R-:W-:Y:S01]  /*2980*/  ISETP.NE.OR P1, PT, R26, RZ, P1 ;  /* 0x000000ff1a00720c */ /* 0x000fe20000f25670 */
[----:B----4-:R-:W-:-:S03]  /*2990*/  @P3 FMUL.FTZ R224, R224, R3 ;  /* 0x00000003e0e03220 */ /* 0x010fc60000410000 */
[----:B------:R-:W-:Y:S01]  /*29a0*/  FSEL R229, R229, R2, !P3 ;  /* 0x00000002e5e57208 */ /* 0x000fe20005800000 */
[----:B------:R-:W-:Y:S01]  /*29b0*/  HFMA2 R2, -RZ, RZ, 1.875, 0 ;  /* 0x3f800000ff027431 */ /* 0x000fe200000001ff */
[C---:B------:R-:W-:Y:S02]  /*29c0*/  ISETP.GT.U32.AND P3, PT, R183.reuse, 0x17, PT ;  /* 0x00000017b700780c */ /* 0x040fe40003f64070 */
[----:B------:R-:W-:Y:S01]  /*29d0*/  MOV R3, RZ ;  /* 0x000000ff00037202 */ /* 0x000fe20000000f00 */
[----:B------:R-:W-:Y:S04]  /*29e0*/  SHFL.UP PT, R224, R224, 0x1, RZ ;  /* 0x04200000e0e07989 */ /* 0x000fe800000e00ff */
[----:B------:R-:W-:Y:S04]  /*29f0*/  SHFL.UP PT, R229, R229, 0x1, RZ ;  /* 0x04200000e5e57989 */ /* 0x000fe800000e00ff */
[----:B------:R-:W-:Y:S01]  /*2a00*/  @!P1 LDS.64 R2, [UR6+0x1728] ;  /* 0x00172806ff029984 */ /* 0x000fe20008000a00 */
[----:B------:R-:W-:Y:S01]  /*2a10*/  ISETP.GT.U32.AND P1, PT, R183, 0xf, PT ;  /* 0x0000000fb700780c */ /* 0x000fe20003f24070 */
[C---:B0-----:R-:W-:Y:S01]  /*2a20*/  @!P3 FFMA.FTZ R225, R222.reuse, R228, R225 ;  /* 0x000000e4dee1b223 */ /* 0x041fe200000100e1 */
[----:B--2---:R-:W-:-:S04]  /*2a30*/  @!P3 FMUL.FTZ R226, R222, R227 ;  /* 0x000000e3dee2b220 */ /* 0x004fc80000410000 */
[----:B------:R-:W0:Y:S01]  /*2a40*/  SHFL.DOWN PT, R228, R225, 0x10, 0x1f ;  /* 0x0a001f00e1e47f89 */ /* 0x000e2200000e0000 */
[----:B------:R-:W-:-:S05]  /*2a50*/  @!P3 MOV R222, R226 ;  /* 0x000000e200deb202 */ /* 0x000fca0000000f00 */
[----:B------:R-:W-:Y:S01]  /*2a60*/  SHFL.DOWN PT, R227, R222, 0x10, 0x1f ;  /* 0x0a001f00dee37f89 */ /* 0x000fe200000e0000 */
[----:B0-----:R-:W-:-:S03]  /*2a70*/  @!P1 FFMA.FTZ R225, R222, R228, R225 ;  /* 0x000000e4dee19223 */ /* 0x001fc600000100e1 */
[----:B------:R-:W-:Y:S04]  /*2a80*/  SHFL.IDX PT, R231, R3, RZ, 0x1f ;  /* 0x00001fff03e77589 */ /* 0x000fe800000e0000 */
[----:B---3--:R-:W0:Y:S02]  /*2a90*/  SHFL.IDX PT, R207, R207, RZ, 0x1f ;  /* 0x00001fffcfcf7589 */ /* 0x008e2400000e0000 */
[----:B0-----:R-:W-:Y:S02]  /*2aa0*/  @P2 FFMA.FTZ R207, R224, R207, R229 ;  /* 0x000000cfe0cf2223 */ /* 0x001fe400000100e5 */
[----:B------:R-:W-:Y:S02]  /*2ab0*/  SHFL.DOWN PT, R229, R225, 0x1, 0x1f ;  /* 0x08201f00e1e57f89 */ /* 0x000fe400000e0000 */
[----:B------:R-:W-:-:S04]  /*2ac0*/  FFMA.FTZ R201, R201, R207, R166 ;  /* 0x000000cfc9c97223 */ /* 0x000fc800000100a6 */
[-C--:B------:R-:W-:Y:S01]  /*2ad0*/  FMUL.FTZ R207, R196, R201.reuse ;  /* 0x000000c9c4cf7220 */ /* 0x080fe20000410000 */
[----:B------:R-:W-:-:S03]  /*2ae0*/  FFMA.FTZ R196, R186, R201, R157 ;  /* 0x000000c9bac47223 */ /* 0x000fc6000001009d */
[----:B------:R-:W-:Y:S01]  /*2af0*/  FFMA.FTZ R207, R0, R207, RZ ;  /* 0x000000cf00cf7223 */ /* 0x000fe200000100ff */
[-C--:B------:R-:W-:Y:S01]  /*2b00*/  FMUL.FTZ R224, R205, R196.reuse ;  /* 0x000000c4cde07220 */ /* 0x080fe20000410000 */
[----:B------:R-:W-:-:S03]  /*2b10*/  FFMA.FTZ R205, R43, R196, R164 ;  /* 0x000000c42bcd7223 */ /* 0x000fc600000100a4 */
[----:B------:R-:W-:Y:S01]  /*2b20*/  FFMA.FTZ R226, R148, R224, R207 ;  /* 0x000000e094e27223 */ /* 0x000fe200000100cf */
[----:B------:R-:W-:Y:S01]  /*2b30*/  @!P1 FMUL.FTZ R224, R222, R227 ;  /* 0x000000e3dee09220 */ /* 0x000fe20000410000 */
[-C--:B------:R-:W-:Y:S01]  /*2b40*/  FMUL.FTZ R198, R198, R205.reuse ;  /* 0x000000cdc6c67220 */ /* 0x080fe20000410000 */
[----:B------:R-:W-:-:S03]  /*2b50*/  FFMA.FTZ R207, R9, R205, R156 ;  /* 0x000000cd09cf7223 */ /* 0x000fc6000001009c */
[----:B------:R-:W-:Y:S01]  /*2b60*/  @!P1 MOV R222, R224 ;  /* 0x000000e000de9202 */ /* 0x000fe20000000f00 */
[----:B------:R-:W-:Y:S01]  /*2b70*/  FFMA.FTZ R227, R113, R198, R226 ;  /* 0x000000c671e37223 */ /* 0x000fe200000100e2 */
[-C--:B------:R-:W-:Y:S01]  /*2b80*/  FMUL.FTZ R200, R200, R207.reuse ;  /* 0x000000cfc8c87220 */ /* 0x080fe20000410000 */
[----:B------:R-:W-:Y:S01]  /*2b90*/  FFMA.FTZ R198, R8, R207, R163 ;  /* 0x000000cf08c67223 */ /* 0x000fe200000100a3 */
[----:B------:R-:W-:Y:S01]  /*2ba0*/  ISETP.NE.AND P1, PT, R26, 0x1f, PT ;  /* 0x0000001f1a00780c */ /* 0x000fe20003f25270 */
[----:B------:R-:W0:Y:S01]  /*2bb0*/  SHFL.DOWN PT, R226, R222, 0x1, 0x1f ;  /* 0x08201f00dee27f89 */ /* 0x000e2200000e0000 */
[----:B------:R-:W-:Y:S01]  /*2bc0*/  FFMA.FTZ R227, R146, R200, R227 ;  /* 0x000000c892e37223 */ /* 0x000fe200000100e3 */
[-C--:B------:R-:W-:Y:S01]  /*2bd0*/  FMUL.FTZ R209, R209, R198.reuse ;  /* 0x000000c6d1d17220 */ /* 0x080fe20000410000 */
[----:B------:R-:W-:Y:S01]  /*2be0*/  FFMA.FTZ R200, R10, R198, R155 ;  /* 0x000000c60ac87223 */ /* 0x000fe2000001009b */
[----:B------:R-:W1:Y:S02]  /*2bf0*/  SHFL.IDX PT, R224, R222, RZ, 0x1f ;  /* 0x00001fffdee07589 */ /* 0x000e6400000e0000 */
[----:B------:R-:W-:Y:S01]  /*2c00*/  FFMA.FTZ R227, R116, R209, R227 ;  /* 0x000000d174e37223 */ /* 0x000fe200000100e3 */
[-C--:B------:R-:W-:Y:S01]  /*2c10*/  FMUL.FTZ R211, R211, R200.reuse ;  /* 0x000000c8d3d37220 */ /* 0x080fe20000410000 */
[----:B------:R-:W-:-:S03]  /*2c20*/  FFMA.FTZ R209, R187, R200, R162 ;  /* 0x000000c8bbd17223 */ /* 0x000fc600000100a2 */
[----:B------:R-:W-:Y:S01]  /*2c30*/  FFMA.FTZ R228, R144, R211, R227 ;  /* 0x000000d390e47223 */ /* 0x000fe200000100e3 */
[-C--:B------:R-:W-:Y:S01]  /*2c40*/  FMUL.FTZ R204, R204, R209.reuse ;  /* 0x000000d1cccc7220 */ /* 0x080fe20000410000 */
[----:B------:R-:W-:Y:S01]  /*2c50*/  FFMA.FTZ R211, R185, R209, R154 ;  /* 0x000000d1b9d37223 */ /* 0x000fe2000001009a */
[----:B------:R2:W3:Y:S02]  /*2c60*/  SHFL.IDX PT, R227, R225, RZ, 0x1f ;  /* 0x00001fffe1e37589 */ /* 0x0004e400000e0000 */
[----:B------:R-:W-:Y:S01]  /*2c70*/  FFMA.FTZ R233, R119, R204, R228 ;  /* 0x000000cc77e97223 */ /* 0x000fe200000100e4 */
[-C--:B------:R-:W-:Y:S01]  /*2c80*/  FMUL.FTZ R206, R206, R211.reuse ;  /* 0x000000d3cece7220 */ /* 0x080fe20000410000 */
[----:B------:R-:W-:-:S03]  /*2c90*/  FFMA.FTZ R204, R192, R211, R161 ;  /* 0x000000d3c0cc7223 */ /* 0x000fc600000100a1 */
[----:B------:R-:W-:Y:S01]  /*2ca0*/  FFMA.FTZ R233, R142, R206, R233 ;  /* 0x000000ce8ee97223 */ /* 0x000fe200000100e9 */
[-C--:B------:R-:W-:Y:S01]  /*2cb0*/  FMUL.FTZ R213, R213, R204.reuse ;  /* 0x000000ccd5d57220 */ /* 0x080fe20000410000 */
[----:B------:R-:W-:Y:S01]  /*2cc0*/  FFMA.FTZ R206, R194, R204, R153 ;  /* 0x000000ccc2ce7223 */ /* 0x000fe20000010099 */
[----:B0-----:R-:W-:Y:S01]  /*2cd0*/  @P1 FFMA.FTZ R231, R226, R231, R229 ;  /* 0x000000e7e2e71223 */ /* 0x001fe200000100e5 */
[----:B--2---:R-:W-:Y:S01]  /*2ce0*/  FMUL.FTZ R225, R42, R201 ;  /* 0x000000c92ae17220 */ /* 0x004fe20000410000 */
[----:B------:R-:W-:Y:S01]  /*2cf0*/  FFMA.FTZ R233, R122, R213, R233 ;  /* 0x000000d57ae97223 */ /* 0x000fe200000100e9 */
[-C--:B------:R-:W-:Y:S01]  /*2d00*/  FMUL.FTZ R217, R217, R206.reuse ;  /* 0x000000ced9d97220 */ /* 0x080fe20000410000 */
[----:B------:R-:W-:Y:S01]  /*2d10*/  FFMA.FTZ R213, R189, R206, R160 ;  /* 0x000000cebdd57223 */ /* 0x000fe200000100a0 */
[----:B------:R-:W-:Y:S01]  /*2d20*/  FFMA.FTZ R208, R231, R216, R208 ;  /* 0x000000d8e7d07223 */ /* 0x000fe200000100d0 */
[----:B-1----:R-:W-:Y:S01]  /*2d30*/  FMUL.FTZ R2, R224, R2 ;  /* 0x00000002e0027220 */ /* 0x002fe20000410000 */
[----:B------:R-:W-:Y:S01]  /*2d40*/  FFMA.FTZ R222, R140, R217, R233 ;  /* 0x000000d98cde7223 */ /* 0x000fe200000100e9 */
[----:B------:R-:W-:Y:S01]  /*2d50*/  FMUL.FTZ R217, R210, R213 ;  /* 0x000000d5d2d97220 */ /* 0x000fe20000410000 */
[----:B------:R-:W-:Y:S01]  /*2d60*/  FFMA.FTZ R210, R203, R208, R212 ;  /* 0x000000d0cbd27223 */ /* 0x000fe200000100d4 */
[----:B------:R-:W-:-:S02]  /*2d70*/  FMUL.FTZ R226, R42, R205 ;  /* 0x000000cd2ae27220 */ /* 0x000fc40000410000 */
[----:B------:R-:W-:Y:S01]  /*2d80*/  FFMA.FTZ R217, R125, R217, R222 ;  /* 0x000000d97dd97223 */ /* 0x000fe200000100de */
[----:B------:R-:W-:Y:S01]  /*2d90*/  FFMA.FTZ R212, R191, R210, R214 ;  /* 0x000000d2bfd47223 */ /* 0x000fe200000100d6 */
[----:B---3--:R-:W-:Y:S01]  /*2da0*/  FFMA.FTZ R3, R224, R3, R227 ;  /* 0x00000003e0037223 */ /* 0x008fe200000100e3 */
[----:B------:R-:W-:Y:S01]  /*2db0*/  FMUL.FTZ R224, R0, R225 ;  /* 0x000000e100e07220 */ /* 0x000fe20000410000 */
[----:B------:R-:W-:Y:S01]  /*2dc0*/  FMUL.FTZ R227, R42, R196 ;  /* 0x000000c42ae37220 */ /* 0x000fe20000410000 */
[----:B------:R-:W-:Y:S01]  /*2dd0*/  FFMA.FTZ R214, R188, R212, R221 ;  /* 0x000000d4bcd67223 */ /* 0x000fe200000100dd */
[----:B------:R-:W-:Y:S01]  /*2de0*/  FMUL.FTZ R221, R113, R226 ;  /* 0x000000e271dd7220 */ /* 0x000fe20000410000 */
[----:B------:R0:W-:Y:S01]  /*2df0*/  @!P4 STS.64 [UR6+0x1728], R2 ;  /* 0x00172802ff00c988 */ /* 0x0001e20008000a06 */
[----:B------:R-:W-:Y:S01]  /*2e00*/  FMUL.FTZ R225, R42, R198 ;  /* 0x000000c62ae17220 */ /* 0x000fe20000410000 */
[----:B------:R-:W-:Y:S01]  /*2e10*/  FFMA.FTZ R216, R190, R214, R223 ;  /* 0x000000d6bed87223 */ /* 0x000fe200000100df */
[----:B------:R-:W-:Y:S01]  /*2e20*/  FMUL.FTZ R223, R42, R207 ;  /* 0x000000cf2adf7220 */ /* 0x000fe20000410000 */
[----:B------:R-:W-:Y:S01]  /*2e30*/  STS [R63+0x430], R224 ;  /* 0x000430e03f007388 */ /* 0x000fe20000000800 */
[----:B------:R-:W-:Y:S01]  /*2e40*/  FMUL.FTZ R227, R148, R227 ;  /* 0x000000e394e37220 */ /* 0x000fe20000410000 */
[C---:B------:R-:W-:Y:S01]  /*2e50*/  FFMA.FTZ R218, R11.reuse, R216, R218 ;  /* 0x000000d80bda7223 */ /* 0x040fe200000100da */
[----:B------:R-:W-:Y:S01]  /*2e60*/  FFMA.FTZ R11, R11, R213, R152 ;  /* 0x000000d50b0b7223 */ /* 0x000fe20000010098 */
[----:B------:R1:W-:Y:S01]  /*2e70*/  STS [R62+0x8], R221 ;  /* 0x000008dd3e007388 */ /* 0x0003e20000000800 */
[----:B------:R-:W-:Y:S01]  /*2e80*/  FMUL.FTZ R223, R146, R223 ;  /* 0x000000df92df7220 */ /* 0x000fe20000410000 */
[----:B------:R-:W-:Y:S01]  /*2e90*/  FFMA.FTZ R189, R189, R218, R220 ;  /* 0x000000dabdbd7223 */ /* 0x000fe200000100dc */
[----:B------:R-:W-:Y:S01]  /*2ea0*/  FFMA.FTZ R190, R190, R11, R159 ;  /* 0x0000000bbebe7223 */ /* 0x000fe2000001009f */
[C---:B0-----:R-:W-:Y:S01]  /*2eb0*/  FMUL.FTZ R3, R42.reuse, R200 ;  /* 0x000000c82a037220 */ /* 0x041fe20000410000 */
[----:B------:R-:W-:Y:S01]  /*2ec0*/  FMUL.FTZ R2, R42, R209 ;  /* 0x000000d12a027220 */ /* 0x000fe20000410000 */
[----:B------:R-:W-:Y:S01]  /*2ed0*/  FFMA.FTZ R194, R194, R189, R215 ;  /* 0x000000bdc2c27223 */ /* 0x000fe200000100d7 */
[----:B------:R-:W-:Y:S01]  /*2ee0*/  FFMA.FTZ R188, R188, R190, R151 ;  /* 0x000000bebcbc7223 */ /* 0x000fe20000010097 */
[----:B------:R-:W-:Y:S01]  /*2ef0*/  FMUL.FTZ R3, R144, R3 ;  /* 0x0000000390037220 */ /* 0x000fe20000410000 */
[----:B------:R-:W-:Y:S01]  /*2f00*/  FMUL.FTZ R225, R116, R225 ;  /* 0x000000e174e17220 */ /* 0x000fe20000410000 */
[----:B------:R-:W-:Y:S01]  /*2f10*/  FFMA.FTZ R192, R192, R194, R219 ;  /* 0x000000c2c0c07223 */ /* 0x000fe200000100db */
[C---:B------:R-:W-:Y:S01]  /*2f20*/  FMUL.FTZ R219, R42.reuse, R211 ;  /* 0x000000d32adb7220 */ /* 0x040fe20000410000 */
[----:B------:R-:W-:Y:S01]  /*2f30*/  FFMA.FTZ R191, R191, R188, R158 ;  /* 0x000000bcbfbf7223 */ /* 0x000fe2000001009e */
[----:B------:R-:W-:Y:S01]  /*2f40*/  FMUL.FTZ R215, R119, R2 ;  /* 0x0000000277d77220 */ /* 0x000fe20000410000 */
[----:B-1----:R-:W-:Y:S01]  /*2f50*/  FMUL.FTZ R221, R42, R204 ;  /* 0x000000cc2add7220 */ /* 0x002fe20000410000 */
        /* <DEDUP_REMOVED lines=8> */
[----:B------:R-:W-:Y:S01]  /*2fe0*/  FMUL.FTZ R195, R195, R190 ;  /* 0x000000bec3c37220 */ /* 0x000fe20000410000 */
[----:B------:R-:W-:Y:S01]  /*2ff0*/  FFMA.FTZ R199, R138, R199, R217 ;  /* 0x000000c78ac77223 */ /* 0x000fe200000100d9 */
[----:B------:R-:W-:Y:S01]  /*3000*/  FMUL.FTZ R197, R197, R188 ;  /* 0x000000bcc5c57220 */ /* 0x000fe20000410000 */
[----:B------:R2:W-:Y:S01]  /*3010*/  STS [R62+0xc], R223 ;  /* 0x00000cdf3e007388 */ /* 0x0005e20000000800 */
[-C--:B------:R-:W-:Y:S01]  /*3020*/  FMUL.FTZ R15, R15, R191.reuse ;  /* 0x000000bf0f0f7220 */ /* 0x080fe20000410000 */
[----:B0-----:R-:W-:Y:S01]  /*3030*/  FMUL.FTZ R3, R125, R2 ;  /* 0x000000027d037220 */ /* 0x001fe20000410000 */
[----:B------:R-:W-:Y:S01]  /*3040*/  FMUL.FTZ R2, R42, R191 ;  /* 0x000000bf2a027220 */ /* 0x000fe20000410000 */
[----:B------:R0:W-:Y:S01]  /*3050*/  STS [R62+0x10], R225 ;  /* 0x000010e13e007388 */ /* 0x0001e20000000800 */
[----:B------:R-:W-:Y:S01]  /*3060*/  FFMA.FTZ R195, R128, R195, R199 ;  /* 0x000000c380c37223 */ /* 0x000fe200000100c7 */
[-C--:B-1----:R-:W-:Y:S01]  /*3070*/  FMUL.FTZ R227, R42, R203.reuse ;  /* 0x000000cb2ae37220 */ /* 0x082fe20000410000 */
[----:B------:R-:W-:Y:S01]  /*3080*/  FMUL.FTZ R13, R13, R203 ;  /* 0x000000cb0d0d7220 */ /* 0x000fe20000410000 */
[----:B------:R1:W-:Y:S01]  /*3090*/  STS [R62+0x18], R215 ;  /* 0x000018d73e007388 */ /* 0x0003e20000000800 */
[----:B------:R-:W-:Y:S01]  /*30a0*/  FFMA.FTZ R224, R134, R197, R195 ;  /* 0x000000c586e07223 */ /* 0x000fe200000100c3 */
[----:B--2---:R-:W-:Y:S01]  /*30b0*/  FMUL.FTZ R223, R42, R206 ;  /* 0x000000ce2adf7220 */ /* 0x004fe20000410000 */
[----:B------:R-:W-:Y:S01]  /*30c0*/  FMUL.FTZ R227, R132, R227 ;  /* 0x000000e384e37220 */ /* 0x000fe20000410000 */
[----:B------:R2:W-:Y:S01]  /*30d0*/  STS [R62+0x1c], R219 ;  /* 0x00001cdb3e007388 */ /* 0x0005e20000000800 */
[----:B------:R-:W-:Y:S01]  /*30e0*/  IADD3 R195, PT, PT, -R202, UR7, RZ ;  /* 0x00000007cac37c10 */ /* 0x000fe2000fffe1ff */
[----:B0-----:R-:W-:Y:S01]  /*30f0*/  FMUL.FTZ R225, R42, R188 ;  /* 0x000000bc2ae17220 */ /* 0x001fe20000410000 */
[----:B------:R-:W-:Y:S01]  /*3100*/  FMUL.FTZ R223, R140, R223 ;  /* 0x000000df8cdf7220 */ /* 0x000fe20000410000 */
[----:B------:R0:W-:Y:S01]  /*3110*/  STS [R62+0x20], R221 ;  /* 0x000020dd3e007388 */ /* 0x0001e20000000800 */
[----:B------:R-:W-:Y:S01]  /*3120*/  FFMA.FTZ R15, R149, R15, R224 ;  /* 0x0000000f950f7223 */ /* 0x000fe200000100e0 */
[----:B-1----:R-:W-:Y:S01]  /*3130*/  FMUL.FTZ R215, R42, R11 ;  /* 0x0000000b2ad77220 */ /* 0x002fe20000410000 */
[----:B------:R-:W-:Y:S01]  /*3140*/  FMUL.FTZ R225, R134, R225 ;  /* 0x000000e186e17220 */ /* 0x000fe20000410000 */
[----:B------:R-:W-:Y:S01]  /*3150*/  STS [R62+0x24], R223 ;  /* 0x000024df3e007388 */ /* 0x000fe20000000800 */
[----:B------:R-:W-:Y:S01]  /*3160*/  P2R R222, PR, RZ, 0x10 ;  /* 0x00000010ffde7803 */ /* 0x000fe20000000000 */
[----:B--2---:R-:W-:Y:S01]  /*3170*/  FMUL.FTZ R219, R42, R190 ;  /* 0x000000be2adb7220 */ /* 0x004fe20000410000 */
[----:B------:R-:W-:Y:S01]  /*3180*/  FMUL.FTZ R215, R138, R215 ;  /* 0x000000d78ad77220 */ /* 0x000fe20000410000 */
[----:B------:R1:W-:Y:S01]  /*3190*/  STS [R62+0x28], R3 ;  /* 0x000028033e007388 */ /* 0x0003e20000000800 */
[----:B------:R-:W-:Y:S01]  /*31a0*/  FFMA.FTZ R42, R187, R14, R4 ;  /* 0x0000000ebb2a7223 */ /* 0x000fe20000010004 */
[----:B------:R-:W-:Y:S01]  /*31b0*/  FMUL.FTZ R219, R128, R219 ;  /* 0x000000db80db7220 */ /* 0x000fe20000410000 */
[----:B0-----:R-:W-:Y:S01]  /*31c0*/  FMUL.FTZ R221, R149, R2 ;  /* 0x0000000295dd7220 */ /* 0x001fe20000410000 */
[----:B------:R0:W-:Y:S01]  /*31d0*/  STS [R62+0x2c], R215 ;  /* 0x00002cd73e007388 */ /* 0x0001e20000000800 */
[----:B------:R-:W-:Y:S01]  /*31e0*/  FFMA.FTZ R10, R10, R42, R193 ;  /* 0x0000002a0a0a7223 */ /* 0x000fe200000100c1 */
[----:B------:R-:W-:-:S02]  /*31f0*/  ISETP.GE.AND P2, PT, R195, 0x21, PT ;  /* 0x00000021c300780c */ /* 0x000fc40003f46270 */
[----:B------:R0:W-:Y:S01]  /*3200*/  STS [R62+0x30], R219 ;  /* 0x000030db3e007388 */ /* 0x0001e20000000800 */
[----:B------:R-:W-:Y:S01]  /*3210*/  FFMA.FTZ R220, R8, R10, R5 ;  /* 0x0000000a08dc7223 */ /* 0x000fe20000010005 */
[----:B-1----:R-:W-:Y:S01]  /*3220*/  IMAD.WIDE.U32 R2, R38, UR4, R40 ;  /* 0x0000000426027c25 */ /* 0x002fe2000f8e0028 */
[----:B------:R-:W-:Y:S01]  /*3230*/  ISETP.GE.AND P3, PT, R195, 0x41, PT ;  /* 0x00000041c300780c */ /* 0x000fe20003f66270 */
[----:B------:R0:W-:Y:S02]  /*3240*/  STS [R62+0x34], R225 ;  /* 0x000034e13e007388 */ /* 0x0001e40000000800 */
[----:B------:R-:W-:Y:S01]  /*3250*/  FFMA.FTZ R12, R9, R220, R12 ;  /* 0x000000dc090c7223 */ /* 0x000fe2000001000c */
[----:B------:R-:W-:Y:S01]  /*3260*/  IMAD R3, R39, UR4, R3 ;  /* 0x0000000427037c24 */ /* 0x000fe2000f8e0203 */
[----:B------:R-:W-:Y:S01]  /*3270*/  LEA R4, P1, R2, UR8, 0x2 ;  /* 0x0000000802047c11 */ /* 0x000fe2000f8210ff */
[----:B------:R0:W-:Y:S01]  /*3280*/  STS [R62+0x38], R221 ;  /* 0x000038dd3e007388 */ /* 0x0001e20000000800 */
[----:B------:R-:W-:Y:S01]  /*3290*/  FFMA.FTZ R8, R43, R12, R6 ;  /* 0x0000000c2b087223 */ /* 0x000fe20000010006 */
[C---:B------:R-:W-:Y:S01]  /*32a0*/  ISETP.GE.AND P4, PT, R195.reuse, 0x61, PT ;  /* 0x00000061c300780c */ /* 0x040fe20003f86270 */
[----:B------:R-:W-:Y:S01]  /*32b0*/  FFMA.FTZ R6, R132, R13, R15 ;  /* 0x0000000d84067223 */ /* 0x000fe2000001000f */
[----:B------:R0:W-:Y:S01]  /*32c0*/  STS [R62+0x3c], R227 ;  /* 0x00003ce33e007388 */ /* 0x0001e20000000800 */
[----:B------:R-:W-:Y:S01]  /*32d0*/  LEA.HI.X R5, R2, UR9, R3, 0x2, P1 ;  /* 0x0000000902057c11 */ /* 0x000fe200088f1403 */
[----:B------:R-:W-:Y:S01]  /*32e0*/  FFMA.FTZ R186, R186, R8, R7 ;  /* 0x00000008baba7223 */ /* 0x000fe20000010007 */
[----:B------:R-:W-:Y:S01]  /*32f0*/  BAR.SYNC.DEFER_BLOCKING 0x0 ;  /* 0x0000000000007b1d */ /* 0x000fe20000010000 */
[----:B------:R-:W-:-:S05]  /*3300*/  ISETP.GE.AND P1, PT, R195, 0x1, PT ;  /* 0x00000001c300780c */ /* 0x000fca0003f26270 */
[----:B------:R0:W1:Y:S08]  /*3310*/  LDS R223, [R61+0x4b0] ;  /* 0x0004b0003ddf7984 */ /* 0x0000700000000800 */
[----:B0-----:R-:W-:Y:S05]  /*3320*/  @!P1 BRA `(.L_x_7644) ;  /* 0x0000000000089947 */ /* 0x001fea0003800000 */
[----:B------:R-:W0:Y:S04]  /*3330*/  LDS R3, [R64+0x430] ;  /* 0x0004300040037984 */ /* 0x000e280000000800 */
[----:B0-----:R0:W-:Y:S02]  /*3340*/  REDG.E.ADD.F32.FTZ.RN.STRONG.GPU desc[UR16][R4.64], R3 ;  /* 0x00000003040079a6 */ /* 0x0011e4000c12f310 */
.L_x_7644:
[----:B------:R-:W-:Y:S05]  /*3350*/  BSYNC.RECONVERGENT B0 ;  /* 0x0000000000007941 */ /* 0x000fea0003800200 */
.L_x_7643:
[----:B------:R-:W-:Y:S04]  /*3360*/  BSSY.RECONVERGENT B0, `(.L_x_7645) ;  /* 0x0000003000007945 */ /* 0x000fe80003800200 */
[----:B------:R-:W-:Y:S05]  /*3370*/  @!P2 BRA `(.L_x_7646) ;  /* 0x000000000004a947 */ /* 0x000fea0003800000 */
[----:B-1----:R2:W-:Y:S02]  /*3380*/  REDG.E.ADD.F32.FTZ.RN.STRONG.GPU desc[UR16][R4.64+0x80], R223 ;  /* 0x000080df040079a6 */ /* 0x0025e4000c12f310 */
.L_x_7646:
[----:B------:R-:W-:Y:S05]  /*3390*/  BSYNC.RECONVERGENT B0 ;  /* 0x0000000000007941 */ /* 0x000fea0003800200 */
.L_x_7645:
[----:B0-----:R0:W3:Y:S01]  /*33a0*/  LDS R3, [R60+0x530] ;  /* 0x000530003c037984 */ /* 0x0010e20000000800 */
[----:B------:R-:W-:Y:S04]  /*33b0*/  BSSY.RECONVERGENT B0, `(.L_x_7647) ;  /* 0x0000003000007945 */ /* 0x000fe80003800200 */
[----:B------:R-:W-:Y:S05]  /*33c0*/  @!P3 BRA `(.L_x_7648) ;  /* 0x000000000004b947 */ /* 0x000fea0003800000 */
[----:B---3--:R4:W-:Y:S02]  /*33d0*/  REDG.E.ADD.F32.FTZ.RN.STRONG.GPU desc[UR16][R4.64+0x100], R3 ;  /* 0x00010003040079a6 */ /* 0x0089e4000c12f310 */
.L_x_7648:
[----:B------:R-:W-:Y:S05]  /*33e0*/  BSYNC.RECONVERGENT B0 ;  /* 0x0000000000007941 */ /* 0x000fea0003800200 */
.L_x_7647:
[----:B---34-:R3:W4:Y:S01]  /*33f0*/  LDS R3, [R59+0x5b0] ;  /* 0x0005b0003b037984 */ /* 0x0187220000000800 */
[----:B------:R-:W-:Y:S04]  /*3400*/  BSSY.RECONVERGENT B0, `(.L_x_7649) ;  /* 0x0000003000007945 */ /* 0x000fe80003800200 */
[----:B------:R-:W-:Y:S05]  /*3410*/  @!P4 BRA `(.L_x_7650) ;  /* 0x000000000004c947 */ /* 0x000fea0003800000 */
[----:B----4-:R4:W-:Y:S02]  /*3420*/  REDG.E.ADD.F32.FTZ.RN.STRONG.GPU desc[UR16][R4.64+0x180], R3 ;  /* 0x00018003040079a6 */ /* 0x0109e4000c12f310 */
.L_x_7650:
[----:B------:R-:W-:Y:S05]  /*3430*/  BSYNC.RECONVERGENT B0 ;  /* 0x0000000000007941 */ /* 0x000fea0003800200 */
.L_x_7649:
[----:B----4-:R4:W0:Y:S01]  /*3440*/  LDS R3, [R58+0x630] ;  /* 0x000630003a037984 */ /* 0x0108220000000800 */
        /* <DEDUP_REMOVED lines=9> */
.L_x_7652:
[----:B------:R-:W-:Y:S05]  /*34e0*/  BSYNC.RECONVERGENT B0 ;  /* 0x0000000000007941 */ /* 0x000fea0003800200 */
.L_x_7651:
[----:B0-----:R0:W0:Y:S01]  /*34f0*/  LDS R3, [R57+0x6b0] ;  /* 0x0006b00039037984 */ /* 0x0010220000000800 */
[----:B------:R-:W-:Y:S01]  /*3500*/  BSSY.RECONVERGENT B0, `(.L_x_7653) ;  /* 0x0000005000007945 */ /* 0x000fe20003800200 */
[----:B------:R-:W-:Y:S01]  /*3510*/  FADD.FTZ R201, -R166, R201 ;  /* 0x000000c9a6c97221 */ /* 0x000fe20000010100 */
[----:B------:R-:W-:Y:S02]  /*3520*/  FMUL.FTZ R2, R184, R186 ;  /* 0x000000bab8027220 */ /* 0x000fe40000410000 */
[----:B------:R-:W-:Y:S05]  /*3530*/  @!P1 BRA `(.L_x_7654) ;  /* 0x0000000000049947 */ /* 0x000fea0003800000 */
[----:B0-----:R0:W-:Y:S02]  /*3540*/  REDG.E.ADD.F32.FTZ.RN.STRONG.GPU desc[UR16][R4.64+0x280], R3 ;  /* 0x00028003040079a6 */ /* 0x0011e4000c12f310 */
.L_x_7654:
[----:B------:R-:W-:Y:S05]  /*3550*/  BSYNC.RECONVERGENT B0 ;  /* 0x0000000000007941 */ /* 0x000fea0003800200 */
.L_x_7653:
[----:B------:R1:W1:Y:S01]  /*3560*/  LDS R7, [R56+0x730] ;  /* 0x0007300038077984 */ /* 0x0002620000000800 */
[----:B------:R-:W-:Y:S01]  /*3570*/  BSSY.RECONVERGENT B0, `(.L_x_7655) ;  /* 0x0000006000007945 */ /* 0x000fe20003800200 */
[----:B------:R-:W-:Y:S01]  /*3580*/  FADD.FTZ R196, -R157, R196 ;  /* 0x000000c49dc47221 */ /* 0x000fe20000010100 */
[----:B0-----:R-:W-:Y:S01]  /*3590*/  FMUL.FTZ R3, R182, R8 ;  /* 0x00000008b6037220 */ /* 0x001fe20000410000 */
[----:B------:R-:W-:Y:S01]  /*35a0*/  FFMA.FTZ R224, R2, R201, RZ ;  /* 0x000000c902e07223 */ /* 0x000fe200000100ff */
[----:B------:R-:W-:Y:S06]  /*35b0*/  @!P2 BRA `(.L_x_7656) ;  /* 0x000000000004a947 */ /* 0x000fec0003800000 */
[----:B-1----:R0:W-:Y:S02]  /*35c0*/  REDG.E.ADD.F32.FTZ.RN.STRONG.GPU desc[UR16][R4.64+0x300], R7 ;  /* 0x00030007040079a6 */ /* 0x0021e4000c12f310 */
.L_x_7656:
[----:B------:R-:W-:Y:S05]  /*35d0*/  BSYNC.RECONVERGENT B0 ;  /* 0x0000000000007941 */ /* 0x000fea0003800200 */
.L_x_7655:
[----:B------:R2:W2:Y:S01]  /*35e0*/  LDS R9, [R55+0x7b0] ;  /* 0x0007b00037097984 */ /* 0x0004a20000000800 */
[----:B------:R-:W-:Y:S01]  /*35f0*/  BSSY.RECONVERGENT B0, `(.L_x_7657) ;  /* 0x0000006000007945 */ /* 0x000fe20003800200 */
[----:B------:R-:W-:Y:S01]  /*3600*/  FADD.FTZ R205, -R164, R205 ;  /* 0x000000cda4cd7221 */ /* 0x000fe20000010100 */
[----:B01----:R-:W-:Y:S01]  /*3610*/  FMUL.FTZ R7, R179, R12 ;  /* 0x0000000cb3077220 */ /* 0x003fe20000410000 */
[----:B------:R-:W-:Y:S01]  /*3620*/  FFMA.FTZ R226, R3, R196, R224 ;  /* 0x000000c403e27223 */ /* 0x000fe200000100e0 */
[----:B------:R-:W-:Y:S06]  /*3630*/  @!P3 BRA `(.L_x_7658) ;  /* 0x000000000004b947 */ /* 0x000fec0003800000 */
[----:B--2---:R0:W-:Y:S02]  /*3640*/  REDG.E.ADD.F32.FTZ.RN.STRONG.GPU desc[UR16][R4.64+0x380], R9 ;  /* 0x00038009040079a6 */ /* 0x0041e4000c12f310 */
.L_x_7658:
[----:B------:R-:W-:Y:S05]  /*3650*/  BSYNC.RECONVERGENT B0 ;  /* 0x0000000000007941 */ /* 0x000fea0003800200 */
.L_x_7657:
[----:B0-2---:R0:W1:Y:S01]  /*3660*/  LDS R9, [R54+0x830] ;  /* 0x0008300036097984 */ /* 0x0050620000000800 */
[----:B------:R-:W-:Y:S01]  /*3670*/  BSSY.RECONVERGENT B0, `(.L_x_7659) ;  /* 0x0000006000007945 */ /* 0x000fe20003800200 */
[----:B------:R-:W-:Y:S01]  /*3680*/  FADD.FTZ R207, -R156, R207 ;  /* 0x000000cf9ccf7221 */ /* 0x000fe20000010100 */
[----:B------:R-:W-:Y:S01]  /*3690*/  FMUL.FTZ R224, R180, R220 ;  /* 0x000000dcb4e07220 */ /* 0x000fe20000410000 */
[----:B------:R-:W-:Y:S01]  /*36a0*/  FFMA.FTZ R13, R7, R205, R226 ;  /* 0x000000cd070d7223 */ /* 0x000fe200000100e2 */
[----:B------:R-:W-:Y:S06]  /*36b0*/  @!P4 BRA `(.L_x_7660) ;  /* 0x000000000004c947 */ /* 0x000fec0003800000 */
[----:B-1----:R2:W-:Y:S02]  /*36c0*/  REDG.E.ADD.F32.FTZ.RN.STRONG.GPU desc[UR16][R4.64+0x400], R9 ;  /* 0x00040009040079a6 */ /* 0x0025e4000c12f310 */
.L_x_7660:
[----:B------:R-:W-:Y:S05]  /*36d0*/  BSYNC.RECONVERGENT B0 ;  /* 0x0000000000007941 */ /* 0x000fea0003800200 */
.L_x_7659:
[----:B------:R-:W-:Y:S01]  /*36e0*/  FFMA.FTZ R226, R224, R207, R13 ;  /* 0x000000cfe0e27223 */ /* 0x000fe2000001000d */
[----:B------:R-:W-:Y:S01]  /*36f0*/  BSSY.RECONVERGENT B0, `(.L_x_7661) ;  /* 0x0000006000007945 */ /* 0x000fe20003800200 */
[----:B------:R0:W0:Y:S01]  /*3700*/  LDS R13, [R53+0x8b0] ;  /* 0x0008b000350d7984 */ /* 0x0000220000000800 */
[----:B------:R-:W-:Y:S01]  /*3710*/  FADD.FTZ R198, -R163, R198 ;  /* 0x000000c6a3c67221 */ /* 0x000fe20000010100 */
[----:B-12---:R-:W-:Y:S01]  /*3720*/  FMUL.FTZ R9, R177, R10 ;  /* 0x0000000ab1097220 */ /* 0x006fe20000410000 */
[----:B------:R-:W-:Y:S06]  /*3730*/  @!P5 BRA `(.L_x_7662) ;  /* 0x000000000004d947 */ /* 0x000fec0003800000 */
[----:B0-----:R1:W-:Y:S02]  /*3740*/  REDG.E.ADD.F32.FTZ.RN.STRONG.GPU desc[UR16][R4.64+0x480], R13 ;  /* 0x0004800d040079a6 */ /* 0x0013e4000c12f310 */
.L_x_7662:
[----:B------:R-:W-:Y:S05]  /*3750*/  BSYNC.RECONVERGENT B0 ;  /* 0x0000000000007941 */ /* 0x000fea0003800200 */
.L_x_7661:
[----:B------:R-:W-:Y:S01]  /*3760*/  FADD.FTZ R200, -R155, R200 ;  /* 0x000000c89bc87221 */ /* 0x000fe20000010100 */
[----:B01----:R-:W-:Y:S01]  /*3770*/  FMUL.FTZ R13, R178, R42 ;  /* 0x0000002ab20d7220 */ /* 0x003fe20000410000 */
[----:B------:R-:W-:Y:S01]  /*3780*/  FFMA.FTZ R228, R9, R198, R226 ;  /* 0x000000c609e47223 */ /* 0x000fe200000100e2 */
[----:B------:R-:W-:Y:S01]  /*3790*/  FADD.FTZ R226, -R162, R209 ;  /* 0x000000d1a2e27221 */ /* 0x000fe20000010100 */
[----:B------:R-:W-:Y:S01]  /*37a0*/  FMUL.FTZ R43, R175, R14 ;  /* 0x0000000eaf2b7220 */ /* 0x000fe20000410000 */
[----:B------:R-:W-:Y:S01]  /*37b0*/  FADD.FTZ R211, -R154, R211 ;  /* 0x000000d39ad37221 */ /* 0x000fe20000010100 */
[----:B------:R-:W-:Y:S01]  /*37c0*/  FFMA.FTZ R230, R13, R200, R228 ;  /* 0x000000c80de67223 */ /* 0x000fe200000100e4 */
[----:B------:R-:W-:Y:S01]  /*37d0*/  FMUL.FTZ R228, R176, R192 ;  /* 0x000000c0b0e47220 */ /* 0x000fe20000410000 */
[----:B------:R-:W-:Y:S01]  /*37e0*/  FMUL.FTZ R185, R173, R194 ;  /* 0x000000c2adb97220 */ /* 0x000fe20000410000 */
[----:B------:R-:W-:Y:S01]  /*37f0*/  FADD.FTZ R204, -R161, R204 ;  /* 0x000000cca1cc7221 */ /* 0x000fe20000010100 */
[----:B------:R-:W-:Y:S01]  /*3800*/  FFMA.FTZ R15, R43, R226, R230 ;  /* 0x000000e22b0f7223 */ /* 0x000fe200000100e6 */
[----:B------:R-:W-:Y:S01]  /*3810*/  FMUL.FTZ R232, R174, R189 ;  /* 0x000000bdaee87220 */ /* 0x000fe20000410000 */
[----:B------:R-:W-:Y:S01]  /*3820*/  FADD.FTZ R206, -R153, R206 ;  /* 0x000000ce99ce7221 */ /* 0x000fe20000010100 */
[----:B------:R-:W-:Y:S01]  /*3830*/  ISETP.GE.AND P6, PT, R195, 0x141, PT ;  /* 0x00000141c300780c */ /* 0x000fe20003fc6270 */
[----:B------:R-:W-:Y:S01]  /*3840*/  FFMA.FTZ R230, R228, R211, R15 ;  /* 0x000000d3e4e67223 */ /* 0x000fe2000001000f */
[----:B------:R-:W-:Y:S01]  /*3850*/  FMUL.FTZ R187, R171, R218 ;  /* 0x000000daabbb7220 */ /* 0x000fe20000410000 */
[----:B------:R-:W-:Y:S01]  /*3860*/  FADD.FTZ R213, -R160, R213 ;  /* 0x000000d5a0d57221 */ /* 0x000fe20000010100 */
[----:B------:R-:W-:Y:S01]  /*3870*/  BSSY.RECONVERGENT B0, `(.L_x_7663) ;  /* 0x000000e000007945 */ /* 0x000fe20003800200 */
[----:B------:R-:W-:Y:S01]  /*3880*/  FFMA.FTZ R15, R185, R204, R230 ;  /* 0x000000ccb90f7223 */ /* 0x000fe200000100e6 */
[C---:B------:R-:W-:Y:S01]  /*3890*/  ISETP.GE.AND P1, PT, R195.reuse, 0x161, PT ;  /* 0x00000161c300780c */ /* 0x040fe20003f26270 */
[----:B------:R-:W-:Y:S01]  /*38a0*/  FMUL.FTZ R193, R172, R216 ;  /* 0x000000d8acc17220 */ /* 0x000fe20000410000 */
[C---:B------:R-:W-:Y:S01]  /*38b0*/  ISETP.GE.AND P2, PT, R195.reuse, 0x181, PT ;  /* 0x00000181c300780c */ /* 0x040fe20003f46270 */
[----:B------:R-:W-:Y:S01]  /*38c0*/  FFMA.FTZ R230, R232, R206, R15 ;  /* 0x000000cee8e67223 */ /* 0x000fe2000001000f */
[----:B------:R-:W-:Y:S01]  /*38d0*/  FADD.FTZ R15, -R152, R11 ;  /* 0x0000000b980f7221 */ /* 0x000fe20000010100 */
[C---:B------:R-:W-:Y:S01]  /*38e0*/  ISETP.GE.AND P3, PT, R195.reuse, 0x1a1, PT ;  /* 0x000001a1c300780c */ /* 0x040fe20003f66270 */
[----:B------:R0:W1:Y:S01]  /*38f0*/  LDS R11, [R52+0x930] ;  /* 0x00093000340b7984 */ /* 0x0000620000000800 */
[----:B------:R-:W-:Y:S01]  /*3900*/  ISETP.GE.AND P4, PT, R195, 0x1c1, PT ;  /* 0x000001c1c300780c */ /* 0x000fe20003f86270 */
[----:B------:R-:W-:Y:S01]  /*3910*/  FFMA.FTZ R230, R187, R213, R230 ;  /* 0x000000d5bbe67223 */ /* 0x000fe200000100e6 */
[----:B------:R-:W-:Y:S01]  /*3920*/  ISETP.GE.AND P5, PT, R195, 0x1e1, PT ;  /* 0x000001e1c300780c */ /* 0x000fe20003fa6270 */
[----:B------:R-:W-:-:S12]  /*3930*/  @!P6 BRA `(.L_x_7664) ;  /* 0x000000000004e947 */ /* 0x000fd80003800000 */
[----:B-1----:R2:W-:Y:S02]  /*3940*/  REDG.E.ADD.F32.FTZ.RN.STRONG.GPU desc[UR16][R4.64+0x500], R11 ;  /* 0x0005000b040079a6 */ /* 0x0025e4000c12f310 */
.L_x_7664:
[----:B------:R-:W-:Y:S05]  /*3950*/  BSYNC.RECONVERGENT B0 ;  /* 0x0000000000007941 */ /* 0x000fea0003800200 */
.L_x_7663:
[----:B------:R0:W0:Y:S01]  /*3960*/  LDS R195, [R51+0x9b0] ;  /* 0x0009b00033c37984 */ /* 0x0000220000000800 */
[----:B------:R-:W-:Y:S01]  /*3970*/  BSSY.RECONVERGENT B0, `(.L_x_7665) ;  /* 0x0000006000007945 */ /* 0x000fe20003800200 */
[----:B------:R-:W-:Y:S01]  /*3980*/  FMUL.FTZ R234, R169, R214 ;  /* 0x000000d6a9ea7220 */ /* 0x000fe20000410000 */
[----:B------:R-:W-:Y:S01]  /*3990*/  FADD.FTZ R190, -R159, R190 ;  /* 0x000000be9fbe7221 */ /* 0x000fe20000010100 */
[----:B-12---:R-:W-:Y:S01]  /*39a0*/  FFMA.FTZ R11, R193, R15, R230 ;  /* 0x0000000fc10b7223 */ /* 0x006fe200000100e6 */
[----:B------:R-:W-:Y:S06]  /*39b0*/  @!P1 BRA `(.L_x_7666) ;  /* 0x0000000000049947 */ /* 0x000fec0003800000 */
[----:B0-----:R1:W-:Y:S02]  /*39c0*/  REDG.E.ADD.F32.FTZ.RN.STRONG.GPU desc[UR16][R4.64+0x580], R195 ;  /* 0x000580c3040079a6 */ /* 0x0013e4000c12f310 */
.L_x_7666:
[----:B------:R-:W-:Y:S05]  /*39d0*/  BSYNC.RECONVERGENT B0 ;  /* 0x0000000000007941 */ /* 0x000fea0003800200 */
.L_x_7665:
[----:B01----:R0:W1:Y:S01]  /*39e0*/  LDS R195, [R50+0xa30] ;  /* 0x000a300032c37984 */ /* 0x0030620000000800 */
[----:B------:R-:W-:Y:S01]  /*39f0*/  BSSY.RECONVERGENT B0, `(.L_x_7667) ;  /* 0x0000006000007945 */ /* 0x000fe20003800200 */
[----:B------:R-:W-:Y:S01]  /*3a00*/  FMUL.FTZ R230, R170, R212 ;  /* 0x000000d4aae67220 */ /* 0x000fe20000410000 */
[----:B------:R-:W-:Y:S01]  /*3a10*/  FADD.FTZ R188, -R151, R188 ;  /* 0x000000bc97bc7221 */ /* 0x000fe20000010100 */
[----:B------:R-:W-:Y:S01]  /*3a20*/  FFMA.FTZ R11, R234, R190, R11 ;  /* 0x000000beea0b7223 */ /* 0x000fe2000001000b */
[----:B------:R-:W-:Y:S06]  /*3a30*/  @!P2 BRA `(.L_x_7668) ;  /* 0x000000000004a947 */ /* 0x000fec0003800000 */
[----:B-1----:R2:W-:Y:S02]  /*3a40*/  REDG.E.ADD.F32.FTZ.RN.STRONG.GPU desc[UR16][R4.64+0x600], R195 ;  /* 0x000600c3040079a6 */ /* 0x0025e4000c12f310 */
.L_x_7668:
[----:B------:R-:W-:Y:S05]  /*3a50*/  BSYNC.RECONVERGENT B0 ;  /* 0x0000000000007941 */ /* 0x000fea0003800200 */
.L_x_7667:
[----:B------:R-:W-:Y:S01]  /*3a60*/  FFMA.FTZ R236, R230, R188, R11 ;  /* 0x000000bce6ec7223 */ /* 0x000fe2000001000b */
[----:B------:R-:W-:Y:S01]  /*3a70*/  BSSY.RECONVERGENT B0, `(.L_x_7669) ;  /* 0x0000006000007945 */ /* 0x000fe20003800200 */
[----:B------:R0:W0:Y:S01]  /*3a80*/  LDS R11, [R49+0xab0] ;  /* 0x000ab000310b7984 */ /* 0x0000220000000800 */
[----:B-12---:R-:W-:Y:S01]  /*3a90*/  FMUL.FTZ R195, R167, R210 ;  /* 0x000000d2a7c37220 */ /* 0x006fe20000410000 */
[----:B------:R-:W-:Y:S01]  /*3aa0*/  FADD.FTZ R191, -R158, R191 ;  /* 0x000000bf9ebf7221 */ /* 0x000fe20000010100 */
[----:B------:R-:W-:Y:S06]  /*3ab0*/  @!P3 BRA `(.L_x_7670) ;  /* 0x000000000004b947 */ /* 0x000fec0003800000 */
[----:B0-----:R1:W-:Y:S02]  /*3ac0*/  REDG.E.ADD.F32.FTZ.RN.STRONG.GPU desc[UR16][R4.64+0x680], R11 ;  /* 0x0006800b040079a6 */ /* 0x0013e4000c12f310 */
.L_x_7670:
[----:B------:R-:W-:Y:S05]  /*3ad0*/  BSYNC.RECONVERGENT B0 ;  /* 0x0000000000007941 */ /* 0x000fea0003800200 */
.L_x_7669:
[----:B01----:R0:W1:Y:S01]  /*3ae0*/  LDS R11, [R48+0xb30] ;  /* 0x000b3000300b7984 */ /* 0x0030620000000800 */
[----:B------:R-:W-:Y:S01]  /*3af0*/  BSSY.RECONVERGENT B0, `(.L_x_7671) ;  /* 0x0000006000007945 */ /* 0x000fe20003800200 */
[----:B------:R-:W-:Y:S01]  /*3b00*/  FMUL.FTZ R197, R168, R208 ;  /* 0x000000d0a8c57220 */ /* 0x000fe20000410000 */
[----:B------:R-:W-:Y:S01]  /*3b10*/  FADD.FTZ R203, -R150, R203 ;  /* 0x000000cb96cb7221 */ /* 0x000fe20000010100 */
[----:B------:R-:W-:Y:S01]  /*3b20*/  FFMA.FTZ R236, R195, R191, R236 ;  /* 0x000000bfc3ec7223 */ /* 0x000fe200000100ec */
[----:B------:R-:W-:Y:S06]  /*3b30*/  @!P4 BRA `(.L_x_7672) ;  /* 0x000000000004c947 */ /* 0x000fec0003800000 */
[----:B-1----:R2:W-:Y:S02]  /*3b40*/  REDG.E.ADD.F32.FTZ.RN.STRONG.GPU desc[UR16][R4.64+0x700], R11 ;  /* 0x0007000b040079a6 */ /* 0x0025e4000c12f310 */
.L_x_7672:
[----:B------:R-:W-:Y:S05]  /*3b50*/  BSYNC.RECONVERGENT B0 ;  /* 0x0000000000007941 */ /* 0x000fea0003800200 */
.L_x_7671:
[----:B------:R0:W0:Y:S01]  /*3b60*/  LDS R199, [R47+0xbb0] ;  /* 0x000bb0002fc77984 */ /* 0x0000220000000800 */
[----:B------:R-:W-:Y:S01]  /*3b70*/  BSSY.RECONVERGENT B0, `(.L_x_7673) ;  /* 0x0000004000007945 */ /* 0x000fe20003800200 */
[----:B-12---:R-:W-:-:S03]  /*3b80*/  FFMA.FTZ R11, R197, R203, R236 ;  /* 0x000000cbc50b7223 */ /* 0x006fc600000100ec */
[----:B------:R-:W-:Y:S05]  /*3b90*/  @!P5 BRA `(.L_x_7674) ;  /* 0x000000000004d947 */ /* 0x000fea0003800000 */
[----:B0-----:R1:W-:Y:S02]  /*3ba0*/  REDG.E.ADD.F32.FTZ.RN.STRONG.GPU desc[UR16][R4.64+0x780], R199 ;  /* 0x000780c7040079a6 */ /* 0x0013e4000c12f310 */
.L_x_7674:
[----:B------:R-:W-:Y:S05]  /*3bb0*/  BSYNC.RECONVERGENT B0 ;  /* 0x0000000000007941 */ /* 0x000fea0003800200 */
.L_x_7673:
[----:B-1----:R-:W1:Y:S01]  /*3bc0*/  SHFL.DOWN PT, R4, R11, 0x1, 0x1f ;  /* 0x08201f000b047f89 */ /* 0x002e6200000e0000 */
[----:B------:R-:W-:Y:S01]  /*3bd0*/  ISETP.GT.AND P1, PT, R108, 0x1e, PT ;  /* 0x0000001e6c00780c */ /* 0x000fe20003f24270 */
[----:B------:R-:W-:Y:S01]  /*3be0*/  FADD.FTZ R110, R185, R110 ;  /* 0x0000006eb96e7221 */ /* 0x000fe20000010000 */
[----:B------:R-:W-:Y:S01]  /*3bf0*/  ISETP.NE.AND P2, PT, R222, RZ, PT ;  /* 0x000000ffde00720c */ /* 0x000fe20003f45270 */
[----:B------:R-:W2:Y:S01]  /*3c00*/  SHFL.DOWN PT, R5, R6, 0x1, 0x1f ;  /* 0x08201f0006057f89 */ /* 0x000ea200000e0000 */
[----:B------:R-:W-:Y:S01]  /*3c10*/  FMUL.FTZ R185, R181, R194 ;  /* 0x000000c2b5b97220 */ /* 0x000fe20000410000 */
[----:B------:R-:W-:Y:S01]  /*3c20*/  FADD.FTZ R111, R193, R111 ;  /* 0x0000006fc16f7221 */ /* 0x000fe20000010000 */
[----:B------:R-:W-:Y:S01]  /*3c30*/  FADD.FTZ R136, R43, R136 ;  /* 0x000000882b887221 */ /* 0x000fe20000010000 */
[----:B------:R-:W-:Y:S01]  /*3c40*/  FADD.FTZ R126, R13, R126 ;  /* 0x0000007e0d7e7221 */ /* 0x000fe20000010000 */
[----:B------:R-:W-:Y:S01]  /*3c50*/  FMUL.FTZ R185, R204, R185 ;  /* 0x000000b9ccb97220 */ /* 0x000fe20000410000 */
[----:B------:R-:W-:Y:S01]  /*3c60*/  FADD.FTZ R127, R9, R127 ;  /* 0x0000007f097f7221 */ /* 0x000fe20000010000 */
[----:B------:R-:W-:Y:S01]  /*3c70*/  FADD.FTZ R124, R7, R124 ;  /* 0x0000007c077c7221 */ /* 0x000fe20000010000 */
[----:B------:R-:W-:Y:S01]  /*3c80*/  FADD.FTZ R112, R187, R112 ;  /* 0x00000070bb707221 */ /* 0x000fe20000010000 */
[----:B------:R-:W-:Y:S01]  /*3c90*/  FADD.FTZ R121, R2, R121 ;  /* 0x0000007902797221 */ /* 0x000fe20000010000 */
[C---:B------:R-:W-:Y:S01]  /*3ca0*/  FMUL.FTZ R187, R181.reuse, R189 ;  /* 0x000000bdb5bb7220 */ /* 0x040fe20000410000 */
[----:B------:R-:W-:Y:S01]  /*3cb0*/  FMUL.FTZ R2, R181, R208 ;  /* 0x000000d0b5027220 */ /* 0x000fe20000410000 */
[----:B------:R-:W-:Y:S01]  /*3cc0*/  FADD.FTZ R120, R3, R120 ;  /* 0x0000007803787221 */ /* 0x000fe20000010000 */
[----:B------:R-:W-:Y:S01]  /*3cd0*/  FFMA.FTZ R185, R100, R194, R185 ;  /* 0x000000c264b97223 */ /* 0x000fe200000100b9 */
[----:B------:R-:W-:Y:S01]  /*3ce0*/  FMUL.FTZ R206, R206, R187 ;  /* 0x000000bbcece7220 */ /* 0x000fe20000410000 */
[----:B------:R-:W-:Y:S01]  /*3cf0*/  FMUL.FTZ R2, R203, R2 ;  /* 0x00000002cb027220 */ /* 0x000fe20000410000 */
[----:B------:R-:W-:Y:S01]  /*3d00*/  BSSY.RECONVERGENT B0, `(.L_x_7675) ;  /* 0x0000065000007945 */ /* 0x000fe20003800200 */
[----:B------:R-:W-:Y:S01]  /*3d10*/  FADD.FTZ R117, R197, R117 ;  /* 0x00000075c5757221 */ /* 0x000fe20000010000 */
[----:B------:R-:W-:Y:S01]  /*3d20*/  FFMA.FTZ R206, R139, R189, R206 ;  /* 0x000000bd8bce7223 */ /* 0x000fe200000100ce */
[----:B------:R-:W-:Y:S01]  /*3d30*/  FFMA.FTZ R2, R133, R208, R2 ;  /* 0x000000d085027223 */ /* 0x000fe20000010002 */
        /* <DEDUP_REMOVED lines=12> */
[----:B------:R-:W-:Y:S01]  /*3e00*/  FADD.FTZ R123, R224, R123 ;  /* 0x0000007be07b7221 */ /* 0x000fe20000010000 */
[----:B------:R-:W-:-:S06]  /*3e10*/  FADD.FTZ R99, R2, R99 ;  /* 0x0000006302637221 */ /* 0x000fcc0000010000 */
[----:B-1----:R-:W-:Y:S01]  /*3e20*/  @!P1 FADD.FTZ R11, R11, R4 ;  /* 0x000000040b0b9221 */ /* 0x002fe20000010000 */
[----:B------:R-:W-:Y:S01]  /*3e30*/  FMUL.FTZ R4, R181, R192 ;  /* 0x000000c0b5047220 */ /* 0x000fe20000410000 */
[----:B--2---:R-:W-:-:S03]  /*3e40*/  @!P1 FADD.FTZ R6, R6, R5 ;  /* 0x0000000506069221 */ /* 0x004fc60000010000 */
[----:B------:R-:W1:Y:S01]  /*3e50*/  SHFL.DOWN PT, R222, R11, 0x4, 0x1f ;  /* 0x08801f000bde7f89 */ /* 0x000e6200000e0000 */
[----:B------:R-:W-:Y:S01]  /*3e60*/  ISETP.GT.AND P1, PT, R108, 0x1b, PT ;  /* 0x0000001b6c00780c */ /* 0x000fe20003f24270 */
[----:B------:R-:W-:Y:S01]  /*3e70*/  FMUL.FTZ R5, R181, R14 ;  /* 0x0000000eb5057220 */ /* 0x000fe20000410000 */
[----:B------:R-:W-:Y:S01]  /*3e80*/  FMUL.FTZ R4, R211, R4 ;  /* 0x00000004d3047220 */ /* 0x000fe20000410000 */
[----:B0-----:R-:W0:Y:S02]  /*3e90*/  SHFL.DOWN PT, R199, R6, 0x4, 0x1f ;  /* 0x08801f0006c77f89 */ /* 0x001e2400000e0000 */
[----:B------:R-:W-:Y:S01]  /*3ea0*/  FMUL.FTZ R43, R226, R5 ;  /* 0x00000005e22b7220 */ /* 0x000fe20000410000 */
[----:B------:R-:W-:Y:S01]  /*3eb0*/  FMUL.FTZ R5, R181, R42 ;  /* 0x0000002ab5057220 */ /* 0x000fe20000410000 */
[----:B------:R-:W-:Y:S02]  /*3ec0*/  FFMA.FTZ R4, R141, R192, R4 ;  /* 0x000000c08d047223 */ /* 0x000fe40000010004 */
[----:B------:R-:W-:Y:S01]  /*3ed0*/  FFMA.FTZ R43, R102, R14, R43 ;  /* 0x0000000e662b7223 */ /* 0x000fe2000001002b */
[----:B------:R-:W-:Y:S01]  /*3ee0*/  FMUL.FTZ R200, R200, R5 ;  /* 0x00000005c8c87220 */ /* 0x000fe20000410000 */
[C---:B------:R-:W-:Y:S01]  /*3ef0*/  FMUL.FTZ R5, R181.reuse, R10 ;  /* 0x0000000ab5057220 */ /* 0x040fe20000410000 */
[----:B------:R-:W-:Y:S01]  /*3f00*/  FADD.FTZ R91, R4, R91 ;  /* 0x0000005b045b7221 */ /* 0x000fe20000010000 */
[C---:B------:R-:W-:Y:S01]  /*3f10*/  FMUL.FTZ R4, R181.reuse, R218 ;  /* 0x000000dab5047220 */ /* 0x040fe20000410000 */
        /* <DEDUP_REMOVED lines=8> */
[----:B------:R-:W-:Y:S01]  /*3fa0*/  FMUL.FTZ R14, R207, R4 ;  /* 0x00000004cf0e7220 */ /* 0x000fe20000410000 */
[----:B-1----:R-:W-:Y:S01]  /*3fb0*/  @!P1 FADD.FTZ R11, R11, R222 ;  /* 0x000000de0b0b9221 */ /* 0x002fe20000010000 */
[----:B------:R-:W-:Y:S01]  /*3fc0*/  FMUL.FTZ R5, R190, R5 ;  /* 0x00000005be057220 */ /* 0x000fe20000410000 */
[----:B------:R-:W-:Y:S01]  /*3fd0*/  FADD.FTZ R101, R10, R101 ;  /* 0x000000650a657221 */ /* 0x000fe20000010000 */
[C---:B------:R-:W-:Y:S01]  /*3fe0*/  FMUL.FTZ R10, R181.reuse, R210 ;  /* 0x000000d2b50a7220 */ /* 0x040fe20000410000 */
[----:B0-----:R-:W-:Y:S01]  /*3ff0*/  @!P1 FADD.FTZ R6, R6, R199 ;  /* 0x000000c706069221 */ /* 0x001fe20000010000 */
[----:B------:R-:W0:Y:S01]  /*4000*/  SHFL.DOWN PT, R204, R11, 0x8, 0x1f ;  /* 0x09001f000bcc7f89 */ /* 0x000e2200000e0000 */
[----:B------:R-:W-:Y:S01]  /*4010*/  ISETP.GT.AND P1, PT, R108, 0x17, PT ;  /* 0x000000176c00780c */ /* 0x000fe20003f24270 */
[----:B------:R-:W-:Y:S01]  /*4020*/  FFMA.FTZ R7, R96, R214, R5 ;  /* 0x000000d660077223 */ /* 0x000fe20000010005 */
[C---:B------:R-:W-:Y:S01]  /*4030*/  FMUL.FTZ R4, R181.reuse, R12 ;  /* 0x0000000cb5047220 */ /* 0x040fe20000410000 */
[----:B------:R-:W1:Y:S01]  /*4040*/  SHFL.DOWN PT, R193, R6, 0x8, 0x1f ;  /* 0x09001f0006c17f89 */ /* 0x000e6200000e0000 */
[----:B------:R-:W-:Y:S01]  /*4050*/  FMUL.FTZ R5, R181, R8 ;  /* 0x00000008b5057220 */ /* 0x000fe20000410000 */
[----:B------:R-:W-:Y:S01]  /*4060*/  FADD.FTZ R78, R9, R78 ;  /* 0x0000004e094e7221 */ /* 0x000fe20000010000 */
[----:B------:R-:W-:Y:S01]  /*4070*/  FMUL.FTZ R191, R191, R10 ;  /* 0x0000000abfbf7220 */ /* 0x000fe20000410000 */
        /* <DEDUP_REMOVED lines=22> */
[----:B------:R-:W-:Y:S01]  /*41e0*/  ISETP.NE.AND P1, PT, R108, RZ, PT ;  /* 0x000000ff6c00720c */ /* 0x000fe20003f25270 */
[----:B------:R-:W-:Y:S01]  /*41f0*/  FADD.FTZ R92, R205, R92 ;  /* 0x0000005ccd5c7221 */ /* 0x000fe20000010000 */
[----:B------:R-:W-:Y:S01]  /*4200*/  FADD.FTZ R97, R188, R97 ;  /* 0x00000061bc617221 */ /* 0x000fe20000010000 */
[----:B------:R-:W1:Y:S01]  /*4210*/  SHFL.DOWN PT, R13, R6, 0x10, 0x1f ;  /* 0x0a001f00060d7f89 */ /* 0x000e6200000e0000 */
[----:B------:R-:W-:Y:S01]  /*4220*/  FADD.FTZ R90, R3, R90 ;  /* 0x0000005a035a7221 */ /* 0x000fe20000010000 */
[----:B------:R-:W-:Y:S01]  /*4230*/  FADD.FTZ R88, R191, R88 ;  /* 0x00000058bf587221 */ /* 0x000fe20000010000 */
        /* <DEDUP_REMOVED lines=9> */
[----:B------:R-:W-:Y:S01]  /*42d0*/  ISETP.NE.AND P1, PT, R66, UR10, PT ;  /* 0x0000000a42007c0c */ /* 0x000fe2000bf25270 */
[----:B------:R-:W-:-:S12]  /*42e0*/  ULEA UR6, UR4, UR5, 0x2 ;  /* 0x0000000504067291 */ /* 0x000fd8000f8e10ff */
[----:B------:R-:W0:Y:S04]  /*42f0*/  @P1 LDS R2, [UR6+0x2328] ;  /* 0x00232806ff021984 */ /* 0x000e280008000800 */
[----:B------:R-:W1:Y:S01]  /*4300*/  @P1 LDS R3, [UR6+0x1f28] ;  /* 0x001f2806ff031984 */ /* 0x000e620008000800 */
[----:B0-----:R-:W-:Y:S01]  /*4310*/  @P1 FADD.FTZ R5, R5, R2 ;  /* 0x0000000205051221 */ /* 0x001fe20000010000 */
[----:B-1----:R-:W-:-:S04]  /*4320*/  @P1 FADD.FTZ R4, R4, R3 ;  /* 0x0000000304041221 */ /* 0x002fc80000010000 */
[----:B------:R0:W-:Y:S04]  /*4330*/  STS [UR6+0x2328], R5 ;  /* 0x00232805ff007988 */ /* 0x0001e80008000806 */
[----:B------:R0:W-:Y:S02]  /*4340*/  STS [UR6+0x1f28], R4 ;  /* 0x001f2804ff007988 */ /* 0x0001e40008000806 */
.L_x_7676:
[----:B------:R-:W-:Y:S05]  /*4350*/  BSYNC.RECONVERGENT B0 ;  /* 0x0000000000007941 */ /* 0x000fea0003800200 */
.L_x_7675:
[----:B------:R-:W-:-:S04]  /*4360*/  UIADD3 UR4, UPT, UPT, UR4, 0x1, URZ ;  /* 0x0000000104047890 */ /* 0x000fc8000fffe0ff */
[----:B------:R-:W-:-:S09]  /*4370*/  UISETP.GE.AND UP0, UPT, UR4, UR11, UPT ;  /* 0x0000000b0400728c */ /* 0x000fd2000bf06270 */
[----:B------:R-:W-:Y:S05]  /*4380*/  BRA.U !UP0, `(.L_x_7677) ;  /* 0xffffffd508747547 */ /* 0x000fea000b83ffff */
.L_x_7639:
[----:B------:R-:W-:Y:S01]  /*4390*/  BAR.SYNC.DEFER_BLOCKING 0x0 ;  /* 0x0000000000007b1d */ /* 0x000fe20000010000 */
[----:B------:R-:W-:Y:S02]  /*43a0*/  F2FP.BF16.F32.PACK_AB R15, R129, R136 ;  /* 0x00000088810f723e */ /* 0x000fe400000010ff */
[----:B------:R-:W-:Y:S02]  /*43b0*/  F2FP.BF16.F32.PACK_AB R14, R126, R127 ;  /* 0x0000007f7e0e723e */ /* 0x000fe400000010ff */
[----:B------:R-:W-:-:S03]  /*43c0*/  F2FP.BF16.F32.PACK_AB R13, R123, R124 ;  /* 0x0000007c7b0d723e */ /* 0x000fc600000010ff */
[----:B------:R-:W1:Y:S01]  /*43d0*/  LDC.64 R36, c[0x0][0x4f8] ;  /* 0x00013e00ff247b82 */ /* 0x000e620000000a00 */
[----:B------:R-:W-:Y:S01]  /*43e0*/  F2FP.BF16.F32.PACK_AB R12, R120, R121 ;  /* 0x00000079780c723e */ /* 0x000fe200000010ff */
[----:B------:R-:W2:Y:S01]  /*43f0*/  LDCU.64 UR4, c[0x0][0x500] ;  /* 0x0000a000ff0477ac */ /* 0x000ea20008000a00 */
[----:B------:R-:W-:Y:S02]  /*4400*/  F2FP.BF16.F32.PACK_AB R19, R117, R118 ;  /* 0x000000767513723e */ /* 0x000fe400000010ff */
[----:B------:R-:W-:Y:S02]  /*4410*/  F2FP.BF16.F32.PACK_AB R18, R114, R115 ;  /* 0x000000737212723e */ /* 0x000fe400000010ff */
[----:B------:R-:W-:Y:S01]  /*4420*/  F2FP.BF16.F32.PACK_AB R17, R111, R112 ;  /* 0x000000706f11723e */ /* 0x000fe200000010ff */
[----:B------:R-:W5:Y:S01]  /*4430*/  LDC.64 R38, c[0x0][0x550] ;  /* 0x00015400ff267b82 */ /* 0x000f620000000a00 */
[----:B------:R-:W-:Y:S02]  /*4440*/  F2FP.BF16.F32.PACK_AB R16, R109, R110 ;  /* 0x0000006e6d10723e */ /* 0x000fe400000010ff */
[----:B------:R-:W-:-:S02]  /*4450*/  IADD3 R94, PT, PT, R66, -0x1, RZ ;  /* 0xffffffff425e7810 */ /* 0x000fc40007ffe0ff */
[----:B------:R-:W-:Y:S02]  /*4460*/  IADD3 R69, P1, PT, R69, -0x400, RZ ;  /* 0xfffffc0045457810 */ /* 0x000fe40007f3e0ff */
[----:B------:R-:W-:Y:S02]  /*4470*/  SHF.L.U32 R34, R94, 0x9, RZ ;  /* 0x000000095e227819 */ /* 0x000fe400000006ff */
[----:B------:R-:W-:Y:S01]  /*4480*/  IADD3 R70, P2, PT, R70, -0x400, RZ ;  /* 0xfffffc0046467810 */ /* 0x000fe20007f5e0ff */
[----:B------:R3:W-:Y:S01]  /*4490*/  STS.128 [R44], R12 ;  /* 0x0000000c2c007388 */ /* 0x0007e20000000c00 */
[----:B------:R-:W-:Y:S02]  /*44a0*/  SHF.R.S32.HI R35, RZ, 0x1f, R34 ;  /* 0x0000001fff237819 */ /* 0x000fe40000011422 */
[----:B------:R-:W-:Y:S01]  /*44b0*/  IADD3 R72, P3, PT, R72, -0x400, RZ ;  /* 0xfffffc0048487810 */ /* 0x000fe20007f7e0ff */
[----:B------:R5:W-:Y:S01]  /*44c0*/  STS.128 [R44+0x10], R16 ;  /* 0x000010102c007388 */ /* 0x000be20000000c00 */
[----:B------:R-:W-:-:S03]  /*44d0*/  NOP ;  /* 0x0000000000007918 */ /* 0x000fc60000000000 */
[----:B0-----:R-:W0:Y:S01]  /*44e0*/  LDS.128 R4, [R45] ;  /* 0x000000002d047984 */ /* 0x001e220000000c00 */
[----:B-1----:R-:W-:Y:S01]  /*44f0*/  IMAD.WIDE.U32 R2, R36, UR18, R34 ;  /* 0x0000001224027c25 */ /* 0x002fe2000f8e0022 */
[----:B------:R-:W-:Y:S02]  /*4500*/  IADD3 R74, P4, PT, R74, -0x400, RZ ;  /* 0xfffffc004a4a7810 */ /* 0x000fe40007f9e0ff */
[----:B------:R-:W1:Y:S01]  /*4510*/  LDS.128 R8, [R45+0x200] ;  /* 0x000200002d087984 */ /* 0x000e620000000c00 */
[----:B------:R-:W-:Y:S02]  /*4520*/  IMAD R3, R37, UR18, R3 ;  /* 0x0000001225037c24 */ /* 0x000fe4000f8e0203 */
[----:B---3--:R-:W-:Y:S01]  /*4530*/  FADD.FTZ R13, R76, R103 ;  /* 0x000000674c0d7221 */ /* 0x008fe20000010000 */
[----:B------:R-:W-:Y:S01]  /*4540*/  F2FP.BF16.F32.PACK_AB R12, R90, R103 ;  /* 0x000000675a0c723e */ /* 0x000fe200000010ff */
[----:B--2---:R-:W-:-:S04]  /*4550*/  IMAD.WIDE.U32 R2, R89, UR4, R2 ;  /* 0x0000000459027c25 */ /* 0x004fc8000f8e0002 */
[----:B------:R-:W-:Y:S01]  /*4560*/  FADD.FTZ R13, R13, R90 ;  /* 0x0000005a0d0d7221 */ /* 0x000fe20000010000 */
[----:B------:R-:W-:Y:S01]  /*4570*/  F2FP.BF16.F32.PACK_AB R14, R78, R101 ;  /* 0x000000654e0e723e */ /* 0x000fe200000010ff */
[----:B------:R-:W-:Y:S01]  /*4580*/  IMAD R3, R89, UR5, R3 ;  /* 0x0000000559037c24 */ /* 0x000fe2000f8e0203 */
[C---:B-----5:R-:W-:Y:S01]  /*4590*/  LEA R16, P0, R2.reuse, R38, 0x1 ;  /* 0x0000002602107211 */ /* 0x060fe200078008ff */
[----:B------:R-:W-:Y:S01]  /*45a0*/  FADD.FTZ R0, R13, R92 ;  /* 0x0000005c0d007221 */ /* 0x000fe20000010000 */
[----:B------:R-:W-:Y:S01]  /*45b0*/  F2FP.BF16.F32.PACK_AB R13, R105, R92 ;  /* 0x0000005c690d723e */ /* 0x000fe200000010ff */
[----:B------:R-:W2:Y:S01]  /*45c0*/  LDCU.64 UR4, c[0x0][0x520] ;  /* 0x0000a400ff0477ac */ /* 0x000ea20008000a00 */
[----:B------:R-:W-:Y:S01]  /*45d0*/  LEA.HI.X R17, R2, R39, R3, 0x1, P0 ;  /* 0x0000002702117211 */ /* 0x000fe200000f0c03 */
[----:B------:R-:W-:Y:S01]  /*45e0*/  FADD.FTZ R0, R0, R105 ;  /* 0x0000006900007221 */ /* 0x000fe20000010000 */
[----:B------:R-:W-:Y:S01]  /*45f0*/  F2FP.BF16.F32.PACK_AB R15, R91, R80 ;  /* 0x000000505b0f723e */ /* 0x000fe200000010ff */
[----:B------:R-:W3:Y:S01]  /*4600*/  LDC.64 R104, c[0x0][0x518] ;  /* 0x00014600ff687b82 */ /* 0x000ee20000000a00 */
[----:B------:R-:W-:Y:S01]  /*4610*/  F2FP.BF16.F32.PACK_AB R19, R99, R88 ;  /* 0x000000586313723e */ /* 0x000fe200000010ff */
[----:B------:R-:W-:Y:S01]  /*4620*/  IMAD.WIDE.U32 R2, R65, 0x10, R16 ;  /* 0x0000001041027825 */ /* 0x000fe200078e0010 */
[----:B------:R-:W-:-:S03]  /*4630*/  F2FP.BF16.F32.PACK_AB R18, R97, R86 ;  /* 0x000000566112723e */ /* 0x000fc600000010ff */
[----:B------:R-:W-:Y:S01]  /*4640*/  FADD.FTZ R103, R0, R101 ;  /* 0x0000006500677221 */ /* 0x000fe20000010000 */
[----:B------:R-:W-:Y:S02]  /*4650*/  F2FP.BF16.F32.PACK_AB R17, R95, R84 ;  /* 0x000000545f11723e */ /* 0x000fe400000010ff */
[----:B------:R-:W-:Y:S01]  /*4660*/  F2FP.BF16.F32.PACK_AB R16, R93, R82 ;  /* 0x000000525d10723e */ /* 0x000fe200000010ff */
[----:B------:R-:W5:Y:S01]  /*4670*/  LDC.64 R100, c[0x0][0x560] ;  /* 0x00015800ff647b82 */ /* 0x000f620000000a00 */
[----:B------:R-:W-:Y:S01]  /*4680*/  FADD.FTZ R103, R103, R78 ;  /* 0x0000004e67677221 */ /* 0x000fe20000010000 */
[----:B------:R-:W-:Y:S02]  /*4690*/  IADD3.X R67, PT, PT, R67, -0x1, RZ, P1, !PT ;  /* 0xffffffff43437810 */ /* 0x000fe40000ffe4ff */
[----:B------:R-:W-:Y:S01]  /*46a0*/  IADD3.X R71, PT, PT, R71, -0x1, RZ, P2, !PT ;  /* 0xffffffff47477810 */ /* 0x000fe200017fe4ff */
[----:B------:R-:W-:Y:S01]  /*46b0*/  FADD.FTZ R80, R103, R80 ;  /* 0x0000005067507221 */ /* 0x000fe20000010000 */
[----:B------:R-:W-:-:S02]  /*46c0*/  IADD3.X R73, PT, PT, R73, -0x1, RZ, P3, !PT ;  /* 0xffffffff49497810 */ /* 0x000fc40001ffe4ff */
[----:B------:R-:W-:Y:S01]  /*46d0*/  IADD3.X R75, PT, PT, R75, -0x1, RZ, P4, !PT ;  /* 0xffffffff4b4b7810 */ /* 0x000fe200027fe4ff */
[----:B------:R-:W-:Y:S01]  /*46e0*/  FADD.FTZ R91, R80, R91 ;  /* 0x0000005b505b7221 */ /* 0x000fe20000010000 */
[----:B0-----:R-:W-:Y:S03]  /*46f0*/  STG.E.128 desc[UR16][R2.64], R4 ;  /* 0x0000000402007986 */ /* 0x001fe6000c101d10 */
[----:B------:R-:W-:Y:S01]  /*4700*/  FADD.FTZ R82, R91, R82 ;  /* 0x000000525b527221 */ /* 0x000fe20000010000 */
[----:B-1----:R2:W-:Y:S01]  /*4710*/  STG.E.128 desc[UR16][R2.64+0x200], R8 ;  /* 0x0002000802007986 */ /* 0x0025e2000c101d10 */
[----:B---3--:R-:W-:-:S04]  /*4720*/  IMAD.WIDE.U32 R34, R104, UR18, R34 ;  /* 0x0000001268227c25 */ /* 0x008fc8000f8e0022 */
[----:B------:R-:W-:Y:S01]  /*4730*/  FADD.FTZ R93, R82, R93 ;  /* 0x0000005d525d7221 */ /* 0x000fe20000010000 */
[----:B------:R-:W-:Y:S01]  /*4740*/  BAR.SYNC.DEFER_BLOCKING 0x0 ;  /* 0x0000000000007b1d */ /* 0x000fe20000010000 */
[----:B------:R-:W-:Y:S02]  /*4750*/  IMAD R35, R105, UR18, R35 ;  /* 0x0000001269237c24 */ /* 0x000fe4000f8e0223 */
[----:B------:R-:W-:-:S04]  /*4760*/  FADD.FTZ R84, R93, R84 ;  /* 0x000000545d547221 */ /* 0x000fc80000010000 */
[----:B------:R-:W-:-:S04]  /*4770*/  FADD.FTZ R95, R84, R95 ;  /* 0x0000005f545f7221 */ /* 0x000fc80000010000 */
[----:B------:R-:W-:Y:S01]  /*4780*/  FADD.FTZ R86, R95, R86 ;  /* 0x000000565f567221 */ /* 0x000fe20000010000 */
[----:B--2---:R-:W-:-:S04]  /*4790*/  IMAD.WIDE.U32 R2, R89, UR4, R34 ;  /* 0x0000000459027c25 */ /* 0x004fc8000f8e0022 */
[----:B------:R-:W-:Y:S01]  /*47a0*/  FADD.FTZ R97, R86, R97 ;  /* 0x0000006156617221 */ /* 0x000fe20000010000 */
[----:B------:R-:W-:Y:S01]  /*47b0*/  IMAD R0, R89, UR5, R3 ;  /* 0x0000000559007c24 */ /* 0x000fe2000f8e0203 */
[C---:B-----5:R-:W-:Y:S02]  /*47c0*/  LEA R4, P0, R2.reuse, R100, 0x1 ;  /* 0x0000006402047211 */ /* 0x060fe400078008ff */
[----:B------:R-:W-:Y:S02]  /*47d0*/  FADD.FTZ R76, R97, R88 ;  /* 0x00000058614c7221 */ /* 0x000fe40000010000 */
[----:B------:R-:W-:Y:S01]  /*47e0*/  LEA.HI.X R5, R2, R101, R0, 0x1, P0 ;  /* 0x0000006502057211 */ /* 0x000fe200000f0c00 */
[----:B------:R-:W-:Y:S01]  /*47f0*/  STS.128 [R44], R12 ;  /* 0x0000000c2c007388 */ /* 0x000fe20000000c00 */
[----:B------:R-:W-:Y:S01]  /*4800*/  ISETP.GT.AND P0, PT, R66, 0x1, PT ;  /* 0x000000014200780c */ /* 0x000fe20003f04270 */
[----:B------:R-:W-:Y:S01]  /*4810*/  FADD.FTZ R76, R76, R99 ;  /* 0x000000634c4c7221 */ /* 0x000fe20000010000 */
[----:B------:R-:W-:Y:S01]  /*4820*/  MOV R66, R94 ;  /* 0x0000005e00427202 */ /* 0x000fe20000000f00 */
[----:B------:R-:W-:Y:S01]  /*4830*/  STS.128 [R44+0x10], R16 ;  /* 0x000010102c007388 */ /* 0x000fe20000000c00 */
[----:B------:R-:W-:-:S03]  /*4840*/  NOP ;  /* 0x0000000000007918 */ /* 0x000fc60000000000 */
[----:B------:R-:W0:Y:S01]  /*4850*/  LDS.128 R36, [R45] ;  /* 0x000000002d247984 */ /* 0x000e220000000c00 */
[----:B------:R-:W-:-:S03]  /*4860*/  IMAD.WIDE.U32 R2, R65, 0x10, R4 ;  /* 0x0000001041027825 */ /* 0x000fc600078e0004 */
[----:B------:R-:W1:Y:S04]  /*4870*/  LDS.128 R40, [R45+0x200] ;  /* 0x000200002d287984 */ /* 0x000e680000000c00 */
[----:B0-----:R0:W-:Y:S04]  /*4880*/  STG.E.128 desc[UR16][R2.64], R36 ;  /* 0x0000002402007986 */ /* 0x0011e8000c101d10 */
[----:B-1----:R0:W-:Y:S01]  /*4890*/  STG.E.128 desc[UR16][R2.64+0x200], R40 ;  /* 0x0002002802007986 */ /* 0x0021e2000c101d10 */
[----:B------:R-:W-:Y:S05]  /*48a0*/  @P0 BRA `(.L_x_7678) ;  /* 0xffffffc000ec0947 */ /* 0x000fea000383ffff */
.L_x_7638:
        /* <DEDUP_REMOVED lines=34> */
.L_x_7680:
[----:B------:R-:W-:Y:S05]  /*4ad0*/  BSYNC.RECONVERGENT B0 ;  /* 0x0000000000007941 */ /* 0x000fea0003800200 */
.L_x_7679:
        /* <DEDUP_REMOVED lines=26> */
.L_x_7682:
[----:B------:R-:W-:Y:S05]  /*4c80*/  BSYNC.RECONVERGENT B0 ;  /* 0x0000000000007941 */ /* 0x000fea0003800200 */
.L_x_7681:
[----:B------:R-:W-:Y:S05]  /*4c90*/  @P2 EXIT ;  /* 0x000000000000294d */ /* 0x000fea0003800000 */
[----:B------:R-:W2:Y:S01]  /*4ca0*/  S2UR UR5, SR_CgaCtaId ;  /* 0x00000000000579c3 */ /* 0x000ea20000008800 */
[----:B------:R-:W-:Y:S01]  /*4cb0*/  BSSY.RECONVERGENT B0, `(.L_x_7683) ;  /* 0x000001f000007945 */ /* 0x000fe20003800200 */
[----:B0-----:R-:W-:Y:S01]  /*4cc0*/  MOV R11, R12 ;  /* 0x0000000c000b7202 */ /* 0x001fe20000000f00 */
[----:B------:R-:W-:Y:S01]  /*4cd0*/  UMOV UR4, 0x400 ;  /* 0x0000040000047882 */ /* 0x000fe20000000000 */
[----:B------:R-:W0:Y:S01]  /*4ce0*/  LDCU UR6, c[0x0][0x360] ;  /* 0x00006c00ff0677ac */ /* 0x000e220008000800 */
[----:B------:R-:W3:Y:S01]  /*4cf0*/  LDCU.64 UR8, c[0x0][0x4b0] ;  /* 0x00009600ff0877ac */ /* 0x000ee20008000a00 */
[----:B------:R-:W0:Y:S01]  /*4d00*/  LDCU.64 UR10, c[0x0][0x4d0] ;  /* 0x00009a00ff0a77ac */ /* 0x000e220008000a00 */
[----:B------:R-:W0:Y:S01]  /*4d10*/  LDCU.128 UR12, c[0x0][0x530] ;  /* 0x0000a600ff0c77ac */ /* 0x000e220008000c00 */
[----:B--23--:R-:W-:-:S12]  /*4d20*/  ULEA UR4, UR5, UR4, 0x18 ;  /* 0x0000000405047291 */ /* 0x00cfd8000f8ec0ff */
.L_x_7684:
[----:B------:R-:W-:Y:S02]  /*4d30*/  LEA R0, R11, UR4, 0x2 ;  /* 0x000000040b007c11 */ /* 0x000fe4000f8e10ff */
[----:B-1----:R-:W-:Y:S02]  /*4d40*/  SHF.R.S32.HI R2, RZ, 0x1f, R11 ;  /* 0x0000001fff027819 */ /* 0x002fe4000001140b */
[----:B------:R-:W-:Y:S01]  /*4d50*/  MOV R82, R28 ;  /* 0x0000001c00527202 */ /* 0x000fe20000000f00 */
[----:B---3--:R-:W1:Y:S01]  /*4d60*/  LDS R13, [R0+0x1f28] ;  /* 0x001f2800000d7984 */ /* 0x008e620000000800 */
[----:B------:R-:W-:Y:S01]  /*4d70*/  MOV R84, R30 ;  /* 0x0000001e00547202 */ /* 0x000fe20000000f00 */
[C---:B------:R-:W-:Y:S02]  /*4d80*/  IMAD R4, R2.reuse, UR8, RZ ;  /* 0x0000000802047c24 */ /* 0x040fe4000f8e02ff */
[----:B------:R-:W2:Y:S01]  /*4d90*/  LDS R15, [R0+0x2328] ;  /* 0x00232800000f7984 */ /* 0x000ea20000000800 */
[----:B0-----:R-:W-:-:S02]  /*4da0*/  IMAD R8, R2, UR10, RZ ;  /* 0x0000000a02087c24 */ /* 0x001fc4000f8e02ff */
[----:B------:R-:W-:-:S04]  /*4db0*/  IMAD.WIDE.U32 R2, R11, UR8, R82 ;  /* 0x000000080b027c25 */ /* 0x000fc8000f8e0052 */
[C---:B------:R-:W-:Y:S01]  /*4dc0*/  IMAD R5, R11.reuse, UR9, R4 ;  /* 0x000000090b057c24 */ /* 0x040fe2000f8e0204 */
[----:B------:R-:W-:Y:S01]  /*4dd0*/  LEA R4, P0, R2, UR12, 0x2 ;  /* 0x0000000c02047c11 */ /* 0x000fe2000f8010ff */
[----:B------:R-:W-:-:S03]  /*4de0*/  IMAD.WIDE.U32 R6, R11, UR10, R84 ;  /* 0x0000000a0b067c25 */ /* 0x000fc6000f8e0054 */
[----:B------:R-:W-:Y:S01]  /*4df0*/  IADD3 R5, PT, PT, R3, R5, RZ ;  /* 0x0000000503057210 */ /* 0x000fe20007ffe0ff */
[C---:B------:R-:W-:Y:S01]  /*4e00*/  IMAD R9, R11.reuse, UR11, R8 ;  /* 0x0000000b0b097c24 */ /* 0x040fe2000f8e0208 */
[----:B------:R-:W-:Y:S02]  /*4e10*/  IADD3 R11, PT, PT, R11, UR6, RZ ;  /* 0x000000060b0b7c10 */ /* 0x000fe4000fffe0ff */
[----:B------:R-:W-:Y:S02]  /*4e20*/  LEA.HI.X R5, R2, UR13, R5, 0x2, P0 ;  /* 0x0000000d02057c11 */ /* 0x000fe400080f1405 */
[----:B------:R-:W-:Y:S02]  /*4e30*/  ISETP.GE.AND P0, PT, R11, UR7, PT ;  /* 0x000000070b007c0c */ /* 0x000fe4000bf06270 */
[----:B------:R-:W-:Y:S02]  /*4e40*/  LEA R8, P1, R6, UR14, 0x2 ;  /* 0x0000000e06087c11 */ /* 0x000fe4000f8210ff */
[----:B------:R-:W-:-:S04]  /*4e50*/  IADD3 R3, PT, PT, R7, R9, RZ ;  /* 0x0000000907037210 */ /* 0x000fc80007ffe0ff */
[----:B------:R-:W-:Y:S01]  /*4e60*/  LEA.HI.X R9, R6, UR15, R3, 0x2, P1 ;  /* 0x0000000f06097c11 */ /* 0x000fe200088f1403 */
[----:B-1----:R3:W-:Y:S04]  /*4e70*/  REDG.E.ADD.F32.FTZ.RN.STRONG.GPU desc[UR16][R4.64], R13 ;  /* 0x0000000d040079a6 */ /* 0x0027e8000c12f310 */
[----:B--2---:R3:W-:Y:S01]  /*4e80*/  REDG.E.ADD.F32.FTZ.RN.STRONG.GPU desc[UR16][R8.64], R15 ;  /* 0x0000000f080079a6 */ /* 0x0047e2000c12f310 */
[----:B------:R-:W-:Y:S05]  /*4e90*/  @!P0 BRA `(.L_x_7684) ;  /* 0xfffffffc00a48947 */ /* 0x000fea000383ffff */
[----:B------:R-:W-:Y:S05]  /*4ea0*/  BSYNC.RECONVERGENT B0 ;  /* 0x0000000000007941 */ /* 0x000fea0003800200 */
.L_x_7683:
[----:B------:R-:W-:Y:S05]  /*4eb0*/  EXIT ;  /* 0x000000000000794d */ /* 0x000fea0003800000 */
.L_x_7685:
        /* <DEDUP_REMOVED lines=12> */
.L_x_10492:


//--------------------- .text._Z25selective_scan_bwd_kernelI32Selective_Scan_bwd_kernel_traitsILi32ELi16ELb1ELb0ELb1ELb0ELb1EN3c108BFloat16EfEEv12SSMParamsBwd --------------------------
	.section	.text._Z25selective_scan_bwd_kernelI32Selective_Scan_bwd_kernel_traitsILi32ELi16ELb1ELb0ELb1ELb0ELb1EN3c108BFloat16EfEEv12SSMParamsBwd,"ax",@progbits
	.align	128
        .global         _Z25selective_scan_bwd_kernelI32Selective_Scan_bwd_kernel_traitsILi32ELi16ELb1ELb0ELb1ELb0ELb1EN3c108BFloat16EfEEv12SSMParamsBwd
        .type           _Z25selective_scan_bwd_kernelI32Selective_Scan_bwd_kernel_traitsILi32ELi16ELb1ELb0ELb1ELb0ELb1EN3c108BFloat16EfEEv12SSMParamsBwd,@function
        .size           _Z25selective_scan_bwd_kernelI32Selective_Scan_bwd_kernel_traitsILi32ELi16ELb1ELb0ELb1ELb0ELb1EN3c108BFloat16EfEEv12SSMParamsBwd,(.L_x_10493 - _Z25selective_scan_bwd_kernelI32Selective_Scan_bwd_kernel_traitsILi32ELi16ELb1ELb0ELb1ELb0ELb1EN3c108BFloat16EfEEv12SSMParamsBwd)
        .other          _Z25selective_scan_bwd_kernelI32Selective_Scan_bwd_kernel_traitsILi32ELi16ELb1ELb0ELb1ELb0ELb1EN3c108BFloat16EfEEv12SSMParamsBwd,@"STO_CUDA_ENTRY STV_DEFAULT"
_Z25selective_scan_bwd_kernelI32Selective_Scan_bwd_kernel_traitsILi32ELi16ELb1ELb0ELb1ELb0ELb1EN3c108BFloat16EfEEv12SSMParamsBwd:
.text._Z25selective_scan_bwd_kernelI32Selective_Scan_bwd_kernel_traitsILi32ELi16ELb1ELb0ELb1ELb0ELb1EN3c108BFloat16EfEEv12SSMParamsBwd:
        /* <DEDUP_REMOVED lines=19> */
[----:B------:R-:W2:Y:S02]  /*0130*/  LDCU.128 UR20, c[0x0][0x4a0] ;  /* 0x00009400ff1477ac */ /* 0x000ea40008000c00 */
[----:B---3--:R-:W-:-:S02]  /*0140*/  @UP0 ULEA UR4, UP2, UR38, UR4, 0x2 ;  /* 0x0000000426040291 */ /* 0x008fc4000f8410ff */
[----:B------:R-:W-:Y:S02]  /*0150*/  @UP1 ULEA UR6, UP3, UR38, UR6, 0x2 ;  /* 0x0000000626061291 */ /* 0x000fe4000f8610ff */
[----:B------:R-:W-:Y:S01]  /*0160*/  @UP0 ULEA.HI.X UR5, UR38, UR5, URZ, 0x2, UP2 ;  /* 0x0000000526050291 */ /* 0x000fe200090f14ff */
[----:B0-----:R-:W0:Y:S01]  /*0170*/  MUFU.RCP R0, R0 ;  /* 0x0000000000007308 */ /* 0x001e220000001000 */
        /* <DEDUP_REMOVED lines=8> */
[----:B------:R-:W-:Y:S01]  /*0200*/  CS2R R28, SRZ ;  /* 0x00000000001c7805 */ /* 0x000fe2000001ff00 */
[----:B------:R-:W-:Y:S01]  /*0210*/  UIMAD.WIDE.U32 UR6, UR39, UR16, URZ ;  /* 0x00000010270672a5 */ /* 0x000fe2000f8e00ff */
[----:B0-----:R-:W-:Y:S01]  /*0220*/  IADD3 R6, PT, PT, R0, 0xffffffe, RZ ;  /* 0x0ffffffe00067810 */ /* 0x001fe20007ffe0ff */
[----:B------:R-:W-:Y:S01]  /*0230*/  UIMAD UR5, UR39, UR13, UR5 ;  /* 0x0000000d270572a4 */ /* 0x000fe2000f8e0205 */
[----:B---3--:R-:W-:Y:S01]  /*0240*/  HFMA2 R2, -RZ, RZ, 0, 0 ;  /* 0x00000000ff027431 */ /* 0x008fe200000001ff */
[----:B------:R-:W-:Y:S01]  /*0250*/  UIMAD UR7, UR39, UR17, UR7 ;  /* 0x00000011270772a4 */ /* 0x000fe2000f8e0207 */
[----:B------:R-:W0:Y:S01]  /*0260*/  F2I.FTZ.U32.TRUNC.NTZ R3, R6 ;  /* 0x0000000600037305 */ /* 0x000e22000021f000 */
[----:B------:R-:W3:Y:S01]  /*0270*/  LDCU.64 UR12, c[0x0][0x498] ;  /* 0x00009300ff0c77ac */ /* 0x000ee20008000a00 */
[----:B------:R-:W1:Y:S01]  /*0280*/  LDCU.64 UR16, c[0x0][0x480] ;  /* 0x00009000ff1077ac */ /* 0x000e620008000a00 */
[----:B------:R-:W-:-:S02]  /*0290*/  UIMAD.WIDE.U32 UR8, UR38, UR14, UR4 ;  /* 0x0000000e260872a5 */ /* 0x000fc4000f8e0004 */
[----:B------:R-:W-:-:S05]  /*02a0*/  UIMAD.WIDE.U32 UR10, UR38, UR18, UR6 ;  /* 0x00000012260a72a5 */ /* 0x000fca000f8e0006 */
[----:B------:R-:W2:Y:S01]  /*02b0*/  LDCU.128 UR4, c[0x0][0x460] ;  /* 0x00008c00ff0477ac */ /* 0x000ea20008000c00 */
[----:B0-----:R-:W-:Y:S01]  /*02c0*/  IADD3 R0, PT, PT, RZ, -R3, RZ ;  /* 0x80000003ff007210 */ /* 0x001fe20007ffe0ff */
[----:B------:R-:W-:Y:S02]  /*02d0*/  UIMAD UR26, UR38, UR15, UR9 ;  /* 0x0000000f261a72a4 */ /* 0x000fe4000f8e0209 */
[----:B---3--:R-:W-:Y:S02]  /*02e0*/  UIMAD.WIDE.U32 UR14, UR39, UR12, URZ ;  /* 0x0000000c270e72a5 */ /* 0x008fe4000f8e00ff */
[----:B----4-:R-:W-:Y:S01]  /*02f0*/  IMAD R5, R0, R7, RZ ;  /* 0x0000000700057224 */ /* 0x010fe200078e02ff */
[----:B------:R-:W-:Y:S01]  /*0300*/  IABS R0, UR38 ;  /* 0x0000002600007c13 */ /* 0x000fe20008000000 */
[----:B------:R-:W-:Y:S02]  /*0310*/  UIMAD UR28, UR38, UR19, UR11 ;  /* 0x00000013261c72a4 */ /* 0x000fe4000f8e020b */
[----:B------:R-:W-:Y:S01]  /*0320*/  IMAD.HI.U32 R2, R3, R5, R2 ;  /* 0x0000000503027227 */ /* 0x000fe200078e0002 */
[----:B-1----:R-:W-:Y:S01]  /*0330*/  UISETP.NE.U32.AND UP0, UPT, UR16, URZ, UPT ;  /* 0x000000ff1000728c */ /* 0x002fe2000bf05070 */
[----:B------:R-:W0:Y:S01]  /*0340*/  LDC.64 R4, c[0x0][0x3e8] ;  /* 0x0000fa00ff047b82 */ /* 0x000e220000000a00 */
[----:B------:R-:W-:-:S02]  /*0350*/  UIMAD UR15, UR39, UR13, UR15 ;  /* 0x0000000d270f72a4 */ /* 0x000fc4000f8e020f */
[----:B------:R-:W-:Y:S01]  /*0360*/  UISETP.NE.AND.EX UP0, UPT, UR17, URZ, UPT, UP0 ;  /* 0x000000ff1100728c */ /* 0x000fe2000bf05300 */
[----:B------:R-:W-:Y:S01]  /*0370*/  IMAD.HI.U32 R2, R2, R0, RZ ;  /* 0x0000000002027227 */ /* 0x000fe200078e00ff */
[----:B------:R-:W-:Y:S02]  /*0380*/  ULEA UR11, UR25, 0xfffffe00, 0x9 ;  /* 0xfffffe00190b7891 */ /* 0x000fe4000f8e48ff */
[----:B--2---:R-:W-:Y:S02]  /*0390*/  UIMAD.WIDE.U32 UR18, UR38, UR20, UR14 ;  /* 0x00000014261272a5 */ /* 0x004fe4000f8e000e */
[----:B------:R-:W-:Y:S01]  /*03a0*/  IADD3 R3, PT, PT, -R2, RZ, RZ ;  /* 0x000000ff02037210 */ /* 0x000fe20007ffe1ff */
[----:B------:R-:W-:Y:S02]  /*03b0*/  UIADD3 UR10, UP3, UPT, UR11, UR10, URZ ;  /* 0x0000000a0b0a7290 */ /* 0x000fe4000ff7e0ff */
[----:B------:R-:W-:Y:S02]  /*03c0*/  UIMAD UR30, UR38, UR21, UR19 ;  /* 0x00000015261e72a4 */ /* 0x000fe4000f8e0213 */
[----:B------:R-:W-:Y:S01]  /*03d0*/  IMAD R0, R7, R3, R0 ;  /* 0x0000000307007224 */ /* 0x000fe200078e0200 */
[----:B------:R-:W-:-:S02]  /*03e0*/  USHF.R.S32.HI UR19, URZ, 0x1f, UR11 ;  /* 0x0000001fff137899 */ /* 0x000fc4000801140b */
[----:B------:R-:W-:Y:S02]  /*03f0*/  ULEA UR27, UP4, UR10, UR6, 0x1 ;  /* 0x000000060a1b7291 */ /* 0x000fe4000f8808ff */
[----:B------:R-:W-:Y:S01]  /*0400*/  ISETP.GT.U32.AND P1, PT, R7, R0, PT ;  /* 0x000000000700720c */ /* 0x000fe20003f24070 */
[----:B------:R-:W1:Y:S01]  /*0410*/  LDCU.64 UR14, c[0x0][0x3d0] ;  /* 0x00007a00ff0e77ac */ /* 0x000e620008000a00 */
        /* <DEDUP_REMOVED lines=14> */
[----:B------:R-:W4:Y:S01]  /*0500*/  LDC.64 R6, c[0x0][0x450] ;  /* 0x00011400ff067b82 */ /* 0x000f220000000a00 */
[----:B------:R-:W-:-:S04]  /*0510*/  ULEA UR24, UP2, UR8, UR4, 0x1 ;  /* 0x0000000408187291 */ /* 0x000fc8000f8408ff */
[----:B------:R-:W-:Y:S01]  /*0520*/  @P0 IADD3 R2, PT, PT, R2, 0x1, RZ ;  /* 0x0000000102020810 */ /* 0x000fe20007ffe0ff */
[----:B------:R-:W-:Y:S02]  /*0530*/  UIADD3.X UR26, UPT, UPT, UR19, UR26, URZ, UP1, !UPT ;  /* 0x0000001a131a7290 */ /* 0x000fe40008ffe4ff */
[----:B--2---:R-:W-:Y:S01]  /*0540*/  @UP0 UIMAD UR6, UR39, UR6, UR38 ;  /* 0x00000006270602a4 */ /* 0x004fe2000f8e0226 */
[----:B------:R-:W-:Y:S01]  /*0550*/  MOV R17, R2 ;  /* 0x0000000200117202 */ /* 0x000fe20000000f00 */
[----:B------:R-:W-:Y:S02]  /*0560*/  ULEA.HI.X UR26, UR8, UR5, UR26, 0x1, UP2 ;  /* 0x00000005081a7291 */ /* 0x000fe400090f0c1a */
[----:B-1----:R-:W-:Y:S01]  /*0570*/  UIMAD.WIDE.U32 UR4, UR39, UR14, URZ ;  /* 0x0000000e270472a5 */ /* 0x002fe2000f8e00ff */
[----:B------:R-:W-:Y:S01]  /*0580*/  @!P2 IADD3 R17, PT, PT, -R17, RZ, RZ ;  /* 0x000000ff1111a210 */ /* 0x000fe20007ffe1ff */
[----:B------:R-:W-:Y:S01]  /*0590*/  @UP0 UIMAD UR6, UR6, UR25, URZ ;  /* 0x00000019060602a4 */ /* 0x000fe2000f8e02ff */
[----:B------:R-:W-:Y:S01]  /*05a0*/  @!P1 LOP3.LUT R17, RZ, R8, RZ, 0x33, !PT ;  /* 0x00000008ff119212 */ /* 0x000fe200078e33ff */
[----:B------:R-:W-:Y:S01]  /*05b0*/  UIMAD UR5, UR39, UR15, UR5 ;  /* 0x0000000f270572a4 */ /* 0x000fe2000f8e0205 */
[----:B------:R-:W1:Y:S02]  /*05c0*/  LDCU.64 UR20, c[0x0][0x4c8] ;  /* 0x00009900ff1477ac */ /* 0x000e640008000a00 */
[----:B------:R-:W-:Y:S01]  /*05d0*/  SHF.R.S32.HI R9, RZ, 0x1f, R17 ;  /* 0x0000001fff097819 */ /* 0x000fe20000011411 */
[----:B------:R-:W2:Y:S02]  /*05e0*/  LDCU.64 UR8, c[0x0][0x528] ;  /* 0x0000a500ff0877ac */ /* 0x000ea40008000a00 */
[----:B0-----:R-:W-:Y:S01]  /*05f0*/  IMAD.WIDE.U32 R2, R17, R4, UR4 ;  /* 0x0000000411027e25 */ /* 0x001fe2000f8e0004 */
        /* <DEDUP_REMOVED lines=10> */
[----:B-1----:R-:W-:Y:S01]  /*06a0*/  UIMAD.WIDE.U32 UR14, UR38, UR20, URZ ;  /* 0x00000014260e72a5 */ /* 0x002fe2000f8e00ff */
        /* <DEDUP_REMOVED lines=24> */
[C---:B------:R-:W-:Y:S01]  /*0830*/  SHF.L.U32 R0, R18.reuse, 0x1, RZ ;  /* 0x0000000112007819 */ /* 0x040fe200000006ff */
        /* <DEDUP_REMOVED lines=22> */
[----:B------:R-:W-:Y:S02]  /*09a0*/  LOP3.LUT R35, R0, 0x7c0, RZ, 0xc0, !PT ;  /* 0x000007c000237812 */ /* 0x000fe400078ec0ff */
        /* <DEDUP_REMOVED lines=16> */
[----:B------:R-:W-:Y:S02]  /*0ab0*/  LEA.HI R50, R51, R18, RZ, 0x1b ;  /* 0x0000001233327211 */ /* 0x000fe400078fd8ff */
        /* <DEDUP_REMOVED lines=20> */
[----:B-1----:R-:W-:-:S07]  /*0c00*/  IADD3 R51, PT, PT, R17, R53, RZ ;  /* 0x0000003511337210 */ /* 0x002fce0007ffe0ff */
.L_x_7727:
[----:B------:R-:W-:Y:S01]  /*0c10*/  BAR.SYNC.DEFER_BLOCKING 0x0 ;  /* 0x0000000000007b1d */ /* 0x000fe20000010000 */
[----:B0-----:R-:W-:Y:S02]  /*0c20*/  MOV R2, UR24 ;  /* 0x0000001800027c02 */ /* 0x001fe40008000f00 */
[----:B------:R-:W-:-:S05]  /*0c30*/  MOV R3, UR26 ;  /* 0x0000001a00037c02 */ /* 0x000fca0008000f00 */
[----:B------:R-:W0:Y:S01]  /*0c40*/  S2UR UR7, SR_CgaCtaId ;  /* 0x00000000000779c3 */ /* 0x000e220000008800 */
[----:B------:R-:W1:Y:S01]  /*0c50*/  S2R R52, SR_LANEID ;  /* 0x0000000000347919 */ /* 0x000e620000000000 */
[C---:B------:R-:W-:Y:S01]  /*0c60*/  IMAD.WIDE.U32 R2, R35.reuse, 0x10, R2 ;  /* 0x0000001023027825 */ /* 0x040fe200078e0002 */
[----:B------:R-:W-:Y:S01]  /*0c70*/  UMOV UR6, 0x400 ;  /* 0x0000040000067882 */ /* 0x000fe20000000000 */
[----:B------:R-:W-:Y:S01]  /*0c80*/  MOV R20, UR27 ;  /* 0x0000001b00147c02 */ /* 0x000fe20008000f00 */
[----:B------:R-:W2:Y:S01]  /*0c90*/  LDCU.128 UR8, c[0x0][0x410] ;  /* 0x00008200ff0877ac */ /* 0x000ea20008000c00 */
[----:B------:R-:W-:Y:S01]  /*0ca0*/  MOV R21, UR28 ;  /* 0x0000001c00157c02 */ /* 0x000fe20008000f00 */
[----:B------:R-:W-:Y:S01]  /*0cb0*/  UIADD3 UR31, UPT, UPT, UR22, -0x1, URZ ;  /* 0xffffffff161f7890 */ /* 0x000fe2000fffe0ff */
[----:B------:R-:W3:Y:S01]  /*0cc0*/  LDCU.64 UR34, c[0x0][0x488] ;  /* 0x00009100ff2277ac */ /* 0x000ee20008000a00 */
[----:B----4-:R-:W4:Y:S01]  /*0cd0*/  LDCU UR40, c[0x0][0x38c] ;  /* 0x00007180ff2877ac */ /* 0x010f220008000800 */
[----:B------:R-:W2:Y:S04]  /*0ce0*/  LDG.E.128 R4, desc[UR36][R2.64] ;  /* 0x0000002402047981 */ /* 0x000ea8000c1e1d00 */
[----:B------:R-:W3:Y:S01]  /*0cf0*/  LDG.E.128 R8, desc[UR36][R2.64+0x200] ;  /* 0x0002002402087981 */ /* 0x000ee2000c1e1d00 */
[----:B------:R-:W-:Y:S01]  /*0d00*/  IMAD.WIDE.U32 R20, R35, 0x10, R20 ;  /* 0x0000001023147825 */ /* 0x000fe200078e0014 */
[----:B0-----:R-:W-:-:S06]  /*0d10*/  ULEA UR6, UR7, UR6, 0x18 ;  /* 0x0000000607067291 */ /* 0x001fcc000f8ec0ff */
[----:B-1----:R-:W-:-:S04]  /*0d20*/  LEA R53, R52, UR6, 0x4 ;  /* 0x0000000634357c11 */ /* 0x002fc8000f8e20ff */
        /* <DEDUP_REMOVED lines=34> */
[----:B--2---:R2:W-:Y:S04]  /*0f50*/  STS.128 [R53], R68 ;  /* 0x0000004435007388 */ /* 0x0045e80000000c00 */
[----:B---3--:R3:W-:Y:S01]  /*0f60*/  STS.128 [R53+0x200], R72 ;  /* 0x0002004835007388 */ /* 0x0087e20000000c00 */
[----:B------:R-:W-:-:S03]  /*0f70*/  NOP ;  /* 0x0000000000007918 */ /* 0x000fc60000000000 */
[----:B------:R-:W3:Y:S04]  /*0f80*/  LDS.128 R60, [R54] ;  /* 0x00000000363c7984 */ /* 0x000ee80000000c00 */
[----:B------:R-:W-:Y:S01]  /*0f90*/  LDS.128 R20, [R54+0x10] ;  /* 0x0000100036147984 */ /* 0x000fe20000000c00 */
[----:B------:R-:W-:Y:S06]  /*0fa0*/  BAR.SYNC.DEFER_BLOCKING 0x0 ;  /* 0x0000000000007b1d */ /* 0x000fec0000010000 */
[----:B------:R-:W2:Y:S04]  /*0fb0*/  LDG.E.128 R84, desc[UR36][R2.64] ;  /* 0x0000002402547981 */ /* 0x000ea8000c1e1d00 */
[----:B------:R1:W3:Y:S01]  /*0fc0*/  LDG.E.128 R88, desc[UR36][R2.64+0x200] ;  /* 0x0002002402587981 */ /* 0x0002e2000c1e1d00 */
        /* <DEDUP_REMOVED lines=29> */
[----:B------:R-:W-:Y:S01]  /*11a0*/  SHF.L.U32 R25, R83, 0x10, RZ ;  /* 0x0000001053197819 */ /* 0x000fe200000006ff */
[----:B------:R-:W-:Y:S01]  /*11b0*/  FMUL.FTZ R86, R76, -1.4426950216293334961 ;  /* 0xbfb8aa3b4c567820 */ /* 0x000fe20000410000 */
[----:B------:R-:W-:Y:S01]  /*11c0*/  PRMT R79, R80, 0x7632, R79 ;  /* 0x00007632504f7816 */ /* 0x000fe2000000004f */
[----:B------:R-:W-:Y:S01]  /*11d0*/  FMUL.FTZ R84, R77, -1.4426950216293334961 ;  /* 0xbfb8aa3b4d547820 */ /* 0x000fe20000410000 */
[----:B------:R-:W-:Y:S01]  /*11e0*/  PRMT R83, R82, 0x7632, R83 ;  /* 0x0000763252537816 */ /* 0x000fe20000000053 */
[----:B------:R4:W-:Y:S01]  /*11f0*/  MUFU.EX2 R87, R86 ;  /* 0x0000005600577308 */ /* 0x0009e20000000800 */
[----:B------:R-:W-:Y:S01]  /*1200*/  SHF.L.U32 R78, R80, 0x10, RZ ;  /* 0x00000010504e7819 */ /* 0x000fe200000006ff */
[----:B------:R-:W-:Y:S01]  /*1210*/  FMUL.FTZ R89, R25, -1.4426950216293334961 ;  /* 0xbfb8aa3b19597820 */ /* 0x000fe20000410000 */
[----:B---3--:R-:W-:Y:S01]  /*1220*/  SHF.L.U32 R3, R65, 0x10, RZ ;  /* 0x0000001041037819 */ /* 0x008fe200000006ff */
[----:B------:R3:W0:Y:S01]  /*1230*/  MUFU.EX2 R85, R84 ;  /* 0x0000005400557308 */ /* 0x0006220000000800 */
[----:B------:R-:W-:Y:S01]  /*1240*/  SHF.L.U32 R2, R66, 0x10, RZ ;  /* 0x0000001042027819 */ /* 0x000fe200000006ff */
[----:B------:R-:W-:Y:S01]  /*1250*/  FMUL.FTZ R24, R78, -1.4426950216293334961 ;  /* 0xbfb8aa3b4e187820 */ /* 0x000fe20000410000 */
[----:B------:R-:W-:Y:S01]  /*1260*/  SHF.L.U32 R79, R79, 0x10, RZ ;  /* 0x000000104f4f7819 */ /* 0x000fe200000006ff */
[----:B------:R-:W-:Y:S01]  /*1270*/  MUFU.EX2 R89, R89 ;  /* 0x0000005900597308 */ /* 0x000fe20000000800 */
[----:B------:R-:W-:Y:S01]  /*1280*/  PRMT R80, R81, 0x7632, R80 ;  /* 0x0000763251507816 */ /* 0x000fe20000000050 */
[----:B------:R-:W-:Y:S01]  /*1290*/  FMUL.FTZ R81, R3, -1.4426950216293334961 ;  /* 0xbfb8aa3b03517820 */ /* 0x000fe20000410000 */
[----:B------:R-:W-:Y:S01]  /*12a0*/  PRMT R88, R83, 0x7632, R88 ;  /* 0x0000763253587816 */ /* 0x000fe20000000058 */
[----:B------:R1:W-:Y:S01]  /*12b0*/  MUFU.EX2 R55, R24 ;  /* 0x0000001800377308 */ /* 0x0003e20000000800 */
[----:B----4-:R-:W-:Y:S01]  /*12c0*/  PRMT R86, R64, 0x7632, R86 ;  /* 0x0000763240567816 */ /* 0x010fe20000000056 */
[----:B---3--:R-:W-:Y:S01]  /*12d0*/  FMUL.FTZ R84, R2, -1.4426950216293334961 ;  /* 0xbfb8aa3b02547820 */ /* 0x008fe20000410000 */
[----:B------:R-:W-:Y:S01]  /*12e0*/  SHF.L.U32 R0, R64, 0x10, RZ ;  /* 0x0000001040007819 */ /* 0x000fe200000006ff */
[----:B------:R-:W-:Y:S01]  /*12f0*/  FMUL.FTZ R64, R79, -1.4426950216293334961 ;  /* 0xbfb8aa3b4f407820 */ /* 0x000fe20000410000 */
[----:B------:R-:W-:Y:S01]  /*1300*/  SHF.L.U32 R80, R80, 0x10, RZ ;  /* 0x0000001050507819 */ /* 0x000fe200000006ff */
[----:B------:R3:W-:Y:S01]  /*1310*/  MUFU.EX2 R92, R81 ;  /* 0x00000051005c7308 */ /* 0x0007e20000000800 */
[----:B------:R-:W-:Y:S01]  /*1320*/  SHF.L.U32 R83, R83, 0x10, RZ ;  /* 0x0000001053537819 */ /* 0x000fe200000006ff */
[----:B0-----:R-:W-:Y:S01]  /*1330*/  FADD.FTZ R94, R85, 1 ;  /* 0x3f800000555e7421 */ /* 0x001fe20000010000 */
[----:B------:R-:W-:Y:S01]  /*1340*/  SHF.L.U32 R88, R88, 0x10, RZ ;  /* 0x0000001058587819 */ /* 0x000fe200000006ff */
[----:B------:R0:W-:Y:S01]  /*1350*/  MUFU.EX2 R112, R84 ;  /* 0x0000005400707308 */ /* 0x0001e20000000800 */
[----:B------:R-:W-:Y:S01]  /*1360*/  SHF.L.U32 R86, R86, 0x10, RZ ;  /* 0x0000001056567819 */ /* 0x000fe200000006ff */
[----:B------:R-:W-:Y:S01]  /*1370*/  FMUL.FTZ R90, R0, -1.4426950216293334961 ;  /* 0xbfb8aa3b005a7820 */ /* 0x000fe20000410000 */
[----:B-1----:R-:W-:Y:S01]  /*1380*/  SHF.L.U32 R24, R67, 0x10, RZ ;  /* 0x0000001043187819 */ /* 0x002fe200000006ff */
[----:B------:R1:W4:Y:S01]  /*1390*/  MUFU.EX2 R93, R64 ;  /* 0x00000040005d7308 */ /* 0x0003220000000800 */
[----:B------:R-:W-:Y:S01]  /*13a0*/  PRMT R82, R65, 0x7632, R82 ;  /* 0x0000763241527816 */ /* 0x000fe20000000052 */
[----:B------:R-:W-:Y:S01]  /*13b0*/  FMUL.FTZ R65, R80, -1.4426950216293334961 ;  /* 0xbfb8aa3b50417820 */ /* 0x000fe20000410000 */
[----:B---3--:R-:W-:Y:S01]  /*13c0*/  PRMT R81, R66, 0x7632, R81 ;  /* 0x0000763242517816 */ /* 0x008fe20000000051 */
[----:B------:R-:W-:Y:S01]  /*13d0*/  FMUL.FTZ R66, R83, -1.4426950216293334961 ;  /* 0xbfb8aa3b53427820 */ /* 0x000fe20000410000 */
[----:B0-----:R-:W-:Y:S01]  /*13e0*/  PRMT R84, R67, 0x7632, R84 ;  /* 0x0000763243547816 */ /* 0x001fe20000000054 */
[----:B------:R-:W-:Y:S01]  /*13f0*/  FMUL.FTZ R67, R88, -1.4426950216293334961 ;  /* 0xbfb8aa3b58437820 */ /* 0x000fe20000410000 */
[----:B------:R-:W-:Y:S01]  /*1400*/  MUFU.EX2 R95, R65 ;  /* 0x00000041005f7308 */ /* 0x000fe20000000800 */
[----:B------:R-:W-:Y:S01]  /*1410*/  FMUL.FTZ R91, R24, -1.4426950216293334961 ;  /* 0xbfb8aa3b185b7820 */ /* 0x000fe20000410000 */
[----:B-1----:R-:W-:Y:S01]  /*1420*/  FMUL.FTZ R64, R86, -1.4426950216293334961 ;  /* 0xbfb8aa3b56407820 */ /* 0x002fe20000410000 */
[----:B------:R-:W-:Y:S01]  /*1430*/  SHF.L.U32 R82, R82, 0x10, RZ ;  /* 0x0000001052527819 */ /* 0x000fe200000006ff */
[----:B------:R-:W0:Y:S01]  /*1440*/  MUFU.EX2 R100, R66 ;  /* 0x0000004200647308 */ /* 0x000e220000000800 */
[----:B------:R-:W-:Y:S01]  /*1450*/  SHF.L.U32 R81, R81, 0x10, RZ ;  /* 0x0000001051517819 */ /* 0x000fe200000006ff */
[----:B------:R-:W-:Y:S01]  /*1460*/  FADD.FTZ R97, R87, 1 ;  /* 0x3f80000057617421 */ /* 0x000fe20000010000 */
[----:B------:R-:W-:Y:S01]  /*1470*/  SHF.L.U32 R84, R84, 0x10, RZ ;  /* 0x0000001054547819 */ /* 0x000fe200000006ff */
[----:B------:R-:W-:Y:S01]  /*1480*/  MUFU.EX2 R109, R67 ;  /* 0x00000043006d7308 */ /* 0x000fe20000000800 */
[----:B------:R-:W-:Y:S01]  /*1490*/  FMUL.FTZ R96, R82, -1.4426950216293334961 ;  /* 0xbfb8aa3b52607820 */ /* 0x000fe20000410000 */
[----:B------:R-:W-:Y:S01]  /*14a0*/  FMUL.FTZ R98, R81, -1.4426950216293334961 ;  /* 0xbfb8aa3b51627820 */ /* 0x000fe20000410000 */
[----:B------:R-:W-:Y:S01]  /*14b0*/  PRMT R85, R56, 0x7632, R85 ;  /* 0x0000763238557816 */ /* 0x000fe20000000055 */
[----:B------:R-:W1:Y:S01]  /*14c0*/  MUFU.EX2 R117, R64 ;  /* 0x0000004000757308 */ /* 0x000e620000000800 */
[----:B------:R-:W-:Y:S01]  /*14d0*/  FMUL.FTZ R99, R84, -1.4426950216293334961 ;  /* 0xbfb8aa3b54637820 */ /* 0x000fe20000410000 */
[----:B------:R-:W-:Y:S01]  /*14e0*/  PRMT R87, R57, 0x7632, R87 ;  /* 0x0000763239577816 */ /* 0x000fe20000000057 */
[----:B----4-:R-:W-:Y:S01]  /*14f0*/  FADD.FTZ R102, R93, 1 ;  /* 0x3f8000005d667421 */ /* 0x010fe20000010000 */
[----:B------:R3:W4:Y:S01]  /*1500*/  MUFU.EX2 R120, R91 ;  /* 0x0000005b00787308 */ /* 0x0007220000000800 */
[----:B------:R-:W-:Y:S01]  /*1510*/  PRMT R111, R62, 0x7632, R111 ;  /* 0x000076323e6f7816 */ /* 0x000fe2000000006f */
[----:B0-----:R-:W-:Y:S01]  /*1520*/  FADD.FTZ R108, R100, 1 ;  /* 0x3f800000646c7421 */ /* 0x001fe20000010000 */
[----:B------:R-:W-:Y:S01]  /*1530*/  SHF.L.U32 R93, R23, 0x10, RZ ;  /* 0x00000010175d7819 */ /* 0x000fe200000006ff */
[----:B------:R-:W-:Y:S01]  /*1540*/  MUFU.RCP R94, R94 ;  /* 0x0000005e005e7308 */ /* 0x000fe20000001000 */
[----:B------:R-:W-:Y:S01]  /*1550*/  PRMT R110, R63, 0x7632, R110 ;  /* 0x000076323f6e7816 */ /* 0x000fe2000000006e */
[----:B------:R-:W-:Y:S01]  /*1560*/  FADD.FTZ R103, R95, 1 ;  /* 0x3f8000005f677421 */ /* 0x000fe20000010000 */
[----:B------:R-:W-:Y:S01]  /*1570*/  FADD.FTZ R119, R112, 1 ;  /* 0x3f80000070777421 */ /* 0x000fe20000010000 */
[----:B------:R-:W-:Y:S01]  /*1580*/  SHF.L.U32 R101, R101, 0x10, RZ ;  /* 0x0000001065657819 */ /* 0x000fe200000006ff */
[----:B---3--:R-:W-:Y:S01]  /*1590*/  FADD.FTZ R91, R55, 1 ;  /* 0x3f800000375b7421 */ /* 0x008fe20000010000 */
[----:B------:R-:W-:Y:S01]  /*15a0*/  SHF.L.U32 R55, R56, 0x10, RZ ;  /* 0x0000001038377819 */ /* 0x000fe200000006ff */
[----:B-1----:R-:W-:Y:S01]  /*15b0*/  FADD.FTZ R122, R117, 1 ;  /* 0x3f800000757a7421 */ /* 0x002fe20000010000 */
[----:B------:R-:W0:Y:S01]  /*15c0*/  MUFU.EX2 R90, R90 ;  /* 0x0000005a005a7308 */ /* 0x000e220000000800 */
[----:B------:R-:W-:Y:S01]  /*15d0*/  SHF.L.U32 R56, R57, 0x10, RZ ;  /* 0x0000001039387819 */ /* 0x000fe200000006ff */
[----:B----4-:R-:W-:Y:S01]  /*15e0*/  FADD.FTZ R120, R120, 1 ;  /* 0x3f80000078787421 */ /* 0x010fe20000010000 */
[----:B------:R-:W-:Y:S01]  /*15f0*/  SHF.L.U32 R57, R58, 0x10, RZ ;  /* 0x000000103a397819 */ /* 0x000fe200000006ff */
[----:B------:R-:W1:Y:S01]  /*1600*/  MUFU.RCP R91, R91 ;  /* 0x0000005b005b7308 */ /* 0x000e620000001000 */
[----:B------:R-:W-:Y:S01]  /*1610*/  SHF.L.U32 R107, R107, 0x10, RZ ;  /* 0x000000106b6b7819 */ /* 0x000fe200000006ff */
[----:B--2---:R-:W-:Y:S01]  /*1620*/  UIMAD.WIDE.U32 UR8, UR38, UR10, UR8 ;  /* 0x0000000a260872a5 */ /* 0x004fe2000f8e0008 */
[----:B------:R-:W-:-:S02]  /*1630*/  SHF.L.U32 R111, R111, 0x10, RZ ;  /* 0x000000106f6f7819 */ /* 0x000fc400000006ff */
[----:B------:R-:W-:Y:S01]  /*1640*/  SHF.L.U32 R110, R110, 0x10, RZ ;  /* 0x000000106e6e7819 */ /* 0x000fe200000006ff */
[----:B------:R-:W-:Y:S01]  /*1650*/  UIMAD UR10, UR38, UR11, UR9 ;  /* 0x0000000b260a72a4 */ /* 0x000fe2000f8e0209 */
[----:B------:R-:W-:Y:S01]  /*1660*/  PRMT R146, R12, 0x7632, R146 ;  /* 0x000076320c927816 */ /* 0x000fe20000000092 */
[----:B------:R2:W-:Y:S01]  /*1670*/  MUFU.EX2 R124, R96 ;  /* 0x00000060007c7308 */ /* 0x0005e20000000800 */
[----:B------:R-:W-:Y:S01]  /*1680*/  PRMT R148, R13, 0x7632, R148 ;  /* 0x000076320d947816 */ /* 0x000fe20000000094 */
[----:B------:R-:W-:Y:S01]  /*1690*/  ULEA UR9, UP0, UR8, UR32, 0x1 ;  /* 0x0000002008097291 */ /* 0x000fe2000f8008ff */
[----:B------:R-:W-:Y:S01]  /*16a0*/  PRMT R149, R14, 0x7632, R149 ;  /* 0x000076320e957816 */ /* 0x000fe20000000095 */
[----:B------:R3:W4:Y:S01]  /*16b0*/  MUFU.EX2 R125, R98 ;  /* 0x00000062007d7308 */ /* 0x0007220000000800 */
[----:B------:R-:W-:Y:S01]  /*16c0*/  PRMT R150, R15, 0x7632, R150 ;  /* 0x000076320f967816 */ /* 0x000fe20000000096 */
[----:B------:R-:W-:Y:S01]  /*16d0*/  ULEA.HI.X UR8, UR8, UR33, UR10, 0x1, UP0 ;  /* 0x0000002108087291 */ /* 0x000fe200080f0c0a */
[----:B------:R-:W-:Y:S01]  /*16e0*/  SHF.L.U32 R131, R7, 0x10, RZ ;  /* 0x0000001007837819 */ /* 0x000fe200000006ff */
[----:B------:R0:W1:Y:S01]  /*16f0*/  MUFU.EX2 R128, R99 ;  /* 0x0000006300807308 */ /* 0x0000620000000800 */
[----:B--2---:R-:W-:Y:S01]  /*1700*/  FADD.FTZ R96, R89, 1 ;  /* 0x3f80000059607421 */ /* 0x004fe20000010000 */
[----:B------:R-:W-:Y:S01]  /*1710*/  PRMT R89, R58, 0x7632, R89 ;  /* 0x000076323a597816 */ /* 0x000fe20000000059 */
[----:B------:R-:W-:Y:S01]  /*1720*/  UISETP.NE.U32.AND UP0, UPT, UR34, URZ, UPT ;  /* 0x000000ff2200728c */ /* 0x000fe2000bf05070 */
[----:B------:R-:W-:Y:S01]  /*1730*/  SHF.L.U32 R58, R59, 0x10, RZ ;  /* 0x000000103b3a7819 */ /* 0x000fe200000006ff */
[----:B---3--:R-:W-:Y:S01]  /*1740*/  FADD.FTZ R98, R92, 1 ;  /* 0x3f8000005c627421 */ /* 0x008fe20000010000 */
[----:B------:R-:W-:Y:S01]  /*1750*/  PRMT R59, R20, 0x7632, R59 ;  /* 0x00007632143b7816 */ /* 0x000fe2000000003b */
[----:B------:R-:W-:Y:S01]  /*1760*/  MUFU.RCP R97, R97 ;  /* 0x0000006100617308 */ /* 0x000fe20000001000 */
[----:B------:R-:W-:Y:S01]  /*1770*/  SHF.L.U32 R92, R22, 0x10, RZ ;  /* 0x00000010165c7819 */ /* 0x000fe200000006ff */
[----:B0-----:R-:W-:Y:S01]  /*1780*/  FADD.FTZ R99, R90, 1 ;  /* 0x3f8000005a637421 */ /* 0x001fe20000010000 */
[----:B------:R-:W-:Y:S01]  /*1790*/  SHF.L.U32 R90, R21, 0x10, RZ ;  /* 0x00000010155a7819 */ /* 0x000fe200000006ff */
[----:B----4-:R-:W-:Y:S01]  /*17a0*/  FADD.FTZ R126, R125, 1 ;  /* 0x3f8000007d7e7421 */ /* 0x010fe20000010000 */
[----:B------:R-:W-:Y:S01]  /*17b0*/  SHF.L.U32 R132, R59, 0x10, RZ ;  /* 0x000000103b847819 */ /* 0x000fe200000006ff */
[----:B------:R-:W-:Y:S01]  /*17c0*/  UISETP.NE.AND.EX UP0, UPT, UR35, URZ, UPT, UP0 ;  /* 0x000000ff2300728c */ /* 0x000fe2000bf05300 */
[----:B-1----:R-:W-:Y:S01]  /*17d0*/  FADD.FTZ R59, R128, 1 ;  /* 0x3f800000803b7421 */ /* 0x002fe20000010000 */
[----:B------:R-:W-:Y:S01]  /*17e0*/  MUFU.RCP R96, R96 ;  /* 0x0000006000607308 */ /* 0x000fe20000001000 */
[----:B------:R-:W-:-:S02]  /*17f0*/  PRMT R130, R8, 0x7632, R130 ;  /* 0x0000763208827816 */ /* 0x000fc40000000082 */
[----:B------:R-:W-:Y:S02]  /*1800*/  SHF.L.U32 R133, R8, 0x10, RZ ;  /* 0x0000001008857819 */ /* 0x000fe400000006ff */
[----:B------:R-:W-:Y:S02]  /*1810*/  SHF.L.U32 R135, R9, 0x10, RZ ;  /* 0x0000001009877819 */ /* 0x000fe400000006ff */
[----:B------:R-:W-:Y:S01]  /*1820*/  MOV R8, UR9 ;  /* 0x0000000900087c02 */ /* 0x000fe20008000f00 */
[----:B------:R-:W-:Y:S08]  /*1830*/  MUFU.RCP R102, R102 ;  /* 0x0000006600667308 */ /* 0x000ff00000001000 */
[----:B------:R-:W-:Y:S08]  /*1840*/  MUFU.RCP R108, R108 ;  /* 0x0000006c006c7308 */ /* 0x000ff00000001000 */
[----:B------:R-:W-:Y:S08]  /*1850*/  MUFU.RCP R103, R103 ;  /* 0x0000006700677308 */ /* 0x000ff00000001000 */
[----:B------:R-:W-:Y:S08]  /*1860*/  MUFU.RCP R99, R99 ;  /* 0x0000006300637308 */ /* 0x000ff00000001000 */
[----:B------:R-:W-:Y:S08]  /*1870*/  MUFU.RCP R123, R120 ;  /* 0x00000078007b7308 */ /* 0x000ff00000001000 */
[----:B------:R-:W-:Y:S08]  /*1880*/  MUFU.RCP R98, R98 ;  /* 0x0000006200627308 */ /* 0x000ff00000001000 */
[----:B------:R-:W-:Y:S08]  /*1890*/  MUFU.RCP R139, R122 ;  /* 0x0000007a008b7308 */ /* 0x000ff00000001000 */
[----:B------:R-:W-:Y:S08]  /*18a0*/  MUFU.RCP R142, R126 ;  /* 0x0000007e008e7308 */ /* 0x000ff00000001000 */
[----:B------:R-:W0:Y:S01]  /*18b0*/  MUFU.RCP R145, R59 ;  /* 0x0000003b00917308 */ /* 0x000e220000001000 */
[----:B------:R1:W-:Y:S04]  /*18c0*/  STS.128 [R53], R68 ;  /* 0x0000004435007388 */ /* 0x0003e80000000c00 */
[----:B------:R2:W-:Y:S01]  /*18d0*/  STS.128 [R53+0x200], R72 ;  /* 0x0002004835007388 */ /* 0x0005e20000000c00 */
[----:B------:R-:W-:-:S03]  /*18e0*/  NOP ;  /* 0x0000000000007918 */ /* 0x000fc60000000000 */
[----:B------:R-:W3:Y:S01]  /*18f0*/  LDS.128 R64, [R54] ;  /* 0x0000000036407984 */ /* 0x000ee20000000c00 */
[----:B-1----:R-:W-:Y:S02]  /*1900*/  SHF.L.U32 R68, R60, 0x10, RZ ;  /* 0x000000103c447819 */ /* 0x002fe400000006ff */
[----:B------:R-:W-:Y:S02]  /*1910*/  SHF.L.U32 R70, R61, 0x10, RZ ;  /* 0x000000103d467819 */ /* 0x000fe400000006ff */
[----:B--2---:R-:W-:Y:S02]  /*1920*/  SHF.L.U32 R72, R62, 0x10, RZ ;  /* 0x000000103e487819 */ /* 0x004fe400000006ff */
[----:B------:R-:W-:Y:S02]  /*1930*/  SHF.L.U32 R75, R20, 0x10, RZ ;  /* 0x00000010144b7819 */ /* 0x000fe400000006ff */
[----:B------:R-:W-:Y:S01]  /*1940*/  PRMT R60, R21, 0x7632, R60 ;  /* 0x00007632153c7816 */ /* 0x000fe2000000003c */
[----:B------:R-:W-:Y:S01]  /*1950*/  FADD.FTZ R21, -R91, 1 ;  /* 0x3f8000005b157421 */ /* 0x000fe20000010100 */
[----:B------:R-:W-:Y:S01]  /*1960*/  PRMT R61, R22, 0x7632, R61 ;  /* 0x00007632163d7816 */ /* 0x000fe2000000003d */
[----:B------:R-:W-:Y:S01]  /*1970*/  FADD.FTZ R22, -R94, 1 ;  /* 0x3f8000005e167421 */ /* 0x000fe20000010100 */
[----:B------:R-:W-:Y:S01]  /*1980*/  PRMT R62, R23, 0x7632, R62 ;  /* 0x00007632173e7816 */ /* 0x000fe2000000003e */
[----:B------:R-:W-:Y:S01]  /*1990*/  FFMA.FTZ R21, R78, R21, 1 ;  /* 0x3f8000004e157423 */ /* 0x000fe20000010015 */
[----:B------:R-:W-:Y:S01]  /*19a0*/  SHF.L.U32 R74, R63, 0x10, RZ ;  /* 0x000000103f4a7819 */ /* 0x000fe200000006ff */
[C---:B------:R-:W-:Y:S01]  /*19b0*/  FFMA.FTZ R22, R77.reuse, R22, 1 ;  /* 0x3f8000004d167423 */ /* 0x040fe20000010016 */
[----:B------:R-:W-:Y:S01]  /*19c0*/  SHF.L.U32 R134, R60, 0x10, RZ ;  /* 0x000000103c867819 */ /* 0x000fe200000006ff */
[----:B------:R-:W-:Y:S01]  /*19d0*/  FMUL.FTZ R77, R77, R94 ;  /* 0x0000005e4d4d7220 */ /* 0x000fe20000410000 */
[----:B------:R-:W-:Y:S01]  /*19e0*/  SHF.L.U32 R136, R61, 0x10, RZ ;  /* 0x000000103d887819 */ /* 0x000fe200000006ff */
[----:B0-----:R-:W-:Y:S01]  /*19f0*/  FADD.FTZ R61, -R145, 1 ;  /* 0x3f800000913d7421 */ /* 0x001fe20000010100 */
[----:B------:R-:W-:-:S02]  /*1a00*/  SHF.L.U32 R137, R62, 0x10, RZ ;  /* 0x000000103e897819 */ /* 0x000fc400000006ff */
[----:B---3--:R-:W-:Y:S02]  /*1a10*/  SHF.L.U32 R69, R64, 0x10, RZ ;  /* 0x0000001040457819 */ /* 0x008fe400000006ff */
[----:B------:R-:W-:Y:S02]  /*1a20*/  SHF.L.U32 R71, R65, 0x10, RZ ;  /* 0x0000001041477819 */ /* 0x000fe400000006ff */
        /* <DEDUP_REMOVED lines=8> */
[----:B------:R-:W-:Y:S01]  /*1ab0*/  FADD.FTZ R67, R109, 1 ;  /* 0x3f8000006d437421 */ /* 0x000fe20000010000 */
[----:B------:R-:W-:Y:S01]  /*1ac0*/  FMUL.FTZ R63, R20, R21 ;  /* 0x00000015143f7220 */ /* 0x000fe20000410000 */
[----:B------:R-:W-:Y:S01]  /*1ad0*/  PRMT R100, R64, 0x7632, R100 ;  /* 0x0000763240647816 */ /* 0x000fe20000000064 */
[----:B------:R-:W-:Y:S01]  /*1ae0*/  FMUL.FTZ R66, R23, R22 ;  /* 0x0000001617427220 */ /* 0x000fe20000410000 */
[----:B------:R-:W-:Y:S01]  /*1af0*/  PRMT R104, R65, 0x7632, R104 ;  /* 0x0000763241687816 */ /* 0x000fe20000000068 */
[----:B------:R-:W0:Y:S01]  /*1b00*/  LDS.128 R20, [R54+0x10] ;  /* 0x0000100036147984 */ /* 0x000e220000000c00 */
[----:B------:R-:W-:Y:S01]  /*1b10*/  FADD.FTZ R65, -R97, 1 ;  /* 0x3f80000061417421 */ /* 0x000fe20000010100 */
[----:B------:R-:W-:Y:S01]  /*1b20*/  FADD.FTZ R64, -R96, 1 ;  /* 0x3f80000060407421 */ /* 0x000fe20000010100 */
[----:B------:R-:W1:Y:S01]  /*1b30*/  MUFU.RCP R67, R67 ;  /* 0x0000004300437308 */ /* 0x000e620000001000 */
[----:B------:R-:W-:Y:S01]  /*1b40*/  SHF.L.U32 R100, R100, 0x10, RZ ;  /* 0x0000001064647819 */ /* 0x000fe200000006ff */
[----:B------:R-:W-:Y:S01]  /*1b50*/  FMUL.FTZ R112, R72, R73 ;  /* 0x0000004948707220 */ /* 0x000fe20000410000 */
[----:B------:R-:W-:Y:S01]  /*1b60*/  FFMA.FTZ R109, R76, R65, 1 ;  /* 0x3f8000004c6d7423 */ /* 0x000fe20000010041 */
        /* <DEDUP_REMOVED lines=15> */
[----:B------:R-:W-:Y:S01]  /*1c60*/  FADD.FTZ R65, -R103, 1 ;  /* 0x3f80000067417421 */ /* 0x000fe20000010100 */
[----:B------:R-:W-:Y:S01]  /*1c70*/  FMUL.FTZ R112, R107, R104 ;  /* 0x000000686b707220 */ /* 0x000fe20000410000 */
[----:B------:R-:W-:Y:S01]  /*1c80*/  FMUL.FTZ R118, R115, R118 ;  /* 0x0000007673767220 */ /* 0x000fe20000410000 */
[----:B------:R-:W-:Y:S01]  /*1c90*/  FMUL.FTZ R115, R111, R106 ;  /* 0x0000006a6f737220 */ /* 0x000fe20000410000 */
[----:B-1----:R-:W-:Y:S01]  /*1ca0*/  FADD.FTZ R117, -R67, 1 ;  /* 0x3f80000043757421 */ /* 0x002fe20000010100 */
[----:B------:R-:W-:Y:S01]  /*1cb0*/  FFMA.FTZ R65, R80, R65, 1 ;  /* 0x3f80000050417423 */ /* 0x000fe20000010041 */
[----:B------:R-:W-:Y:S01]  /*1cc0*/  FMUL.FTZ R120, R110, R109 ;  /* 0x0000006d6e787220 */ /* 0x000fe20000410000 */
[----:B------:R-:W-:Y:S01]  /*1cd0*/  FMUL.FTZ R112, R103, R112 ;  /* 0x0000007067707220 */ /* 0x000fe20000410000 */
[----:B------:R1:W2:Y:S01]  /*1ce0*/  MUFU.RCP R113, R119 ;  /* 0x0000007700717308 */ /* 0x0002a20000001000 */
        /* <DEDUP_REMOVED lines=8> */
[----:B-1----:R-:W-:Y:S01]  /*1d70*/  FMUL.FTZ R119, R115, R114 ;  /* 0x0000007273777220 */ /* 0x002fe20000410000 */
[----:B0-----:R-:W-:Y:S01]  /*1d80*/  SHF.L.U32 R112, R20, 0x10, RZ ;  /* 0x0000001014707819 */ /* 0x001fe200000006ff */
[----:B------:R-:W-:Y:S01]  /*1d90*/  FADD.FTZ R114, R124, 1 ;  /* 0x3f8000007c727421 */ /* 0x000fe20000010000 */
[----:B------:R-:W-:Y:S01]  /*1da0*/  PRMT R120, R20, 0x7632, R120 ;  /* 0x0000763214787816 */ /* 0x000fe20000000078 */
[----:B------:R-:W-:Y:S01]  /*1db0*/  FMUL.FTZ R79, R79, R102 ;  /* 0x000000664f4f7220 */ /* 0x000fe20000410000 */
[----:B------:R-:W-:Y:S01]  /*1dc0*/  PRMT R124, R21, 0x7632, R124 ;  /* 0x00007632157c7816 */ /* 0x000fe2000000007c */
[----:B------:R-:W-:Y:S01]  /*1dd0*/  FMUL.FTZ R20, R75, R112 ;  /* 0x000000704b147220 */ /* 0x000fe20000410000 */
[----:B------:R-:W-:Y:S01]  /*1de0*/  SHF.L.U32 R115, R21, 0x10, RZ ;  /* 0x0000001015737819 */ /* 0x000fe200000006ff */
[C---:B------:R-:W-:Y:S01]  /*1df0*/  FADD.FTZ R21, -R99.reuse, 1 ;  /* 0x3f80000063157421 */ /* 0x040fe20000010100 */
[----:B------:R-:W-:Y:S01]  /*1e00*/  SHF.L.U32 R117, R22, 0x10, RZ ;  /* 0x0000001016757819 */ /* 0x000fe200000006ff */
[----:B------:R-:W-:Y:S01]  /*1e10*/  FMUL.FTZ R20, R99, R20 ;  /* 0x0000001463147220 */ /* 0x000fe20000410000 */
[----:B------:R-:W-:Y:S01]  /*1e20*/  SHF.L.U32 R138, R120, 0x10, RZ ;  /* 0x00000010788a7819 */ /* 0x000fe200000006ff */
[----:B------:R-:W-:Y:S01]  /*1e30*/  FFMA.FTZ R21, R0, R21, 1 ;  /* 0x3f80000000157423 */ /* 0x000fe20000010015 */
[----:B------:R0:W1:Y:S01]  /*1e40*/  MUFU.RCP R141, R114 ;  /* 0x00000072008d7308 */ /* 0x0000620000001000 */
[----:B------:R-:W-:Y:S01]  /*1e50*/  PRMT R125, R22, 0x7632, R125 ;  /* 0x00007632167d7816 */ /* 0x000fe2000000007d */
[----:B------:R-:W-:Y:S01]  /*1e60*/  FMUL.FTZ R120, R92, R117 ;  /* 0x000000755c787220 */ /* 0x000fe20000410000 */
[----:B------:R-:W-:Y:S01]  /*1e70*/  FMUL.FTZ R122, R20, R21 ;  /* 0x00000015147a7220 */ /* 0x000fe20000410000 */
[----:B------:R-:W-:Y:S01]  /*1e80*/  FADD.FTZ R20, -R98, 1 ;  /* 0x3f80000062147421 */ /* 0x000fe20000010100 */
[----:B--2---:R-:W-:Y:S01]  /*1e90*/  FADD.FTZ R21, -R113, 1 ;  /* 0x3f80000071157421 */ /* 0x004fe20000010100 */
[----:B------:R-:W-:Y:S01]  /*1ea0*/  PRMT R127, R23, 0x7632, R127 ;  /* 0x00007632177f7816 */ /* 0x000fe2000000007f */
[----:B------:R-:W-:Y:S01]  /*1eb0*/  FMUL.FTZ R59, R113, R120 ;  /* 0x00000078713b7220 */ /* 0x000fe20000410000 */
[----:B------:R-:W-:Y:S01]  /*1ec0*/  FFMA.FTZ R22, R3, R20, 1 ;  /* 0x3f80000003167423 */ /* 0x000fe20000010014 */
[----:B0-----:R-:W-:Y:S01]  /*1ed0*/  SHF.L.U32 R114, R23, 0x10, RZ ;  /* 0x0000001017727819 */ /* 0x001fe200000006ff */
[----:B------:R-:W-:Y:S01]  /*1ee0*/  FADD.FTZ R23, -R123, 1 ;  /* 0x3f8000007b177421 */ /* 0x000fe20000010100 */
[----:B------:R-:W-:Y:S01]  /*1ef0*/  FFMA.FTZ R126, R2, R21, 1 ;  /* 0x3f800000027e7423 */ /* 0x000fe20000010015 */
[C---:B------:R-:W-:Y:S01]  /*1f00*/  FADD.FTZ R21, -R139.reuse, 1 ;  /* 0x3f8000008b157421 */ /* 0x040fe20000010100 */
[----:B------:R-:W-:Y:S01]  /*1f10*/  FMUL.FTZ R20, R132, R138 ;  /* 0x0000008a84147220 */ /* 0x000fe20000410000 */
[----:B------:R-:W-:Y:S01]  /*1f20*/  FFMA.FTZ R129, R24, R23, 1 ;  /* 0x3f80000018817423 */ /* 0x000fe20000010017 */
[----:B------:R-:W-:Y:S01]  /*1f30*/  FMUL.FTZ R23, R90, R115 ;  /* 0x000000735a177220 */ /* 0x000fe20000410000 */
[----:B------:R-:W-:Y:S01]  /*1f40*/  FFMA.FTZ R21, R86, R21, 1 ;  /* 0x3f80000056157423 */ /* 0x000fe20000010015 */
[----:B------:R-:W-:Y:S01]  /*1f50*/  FMUL.FTZ R20, R139, R20 ;  /* 0x000000148b147220 */ /* 0x000fe20000410000 */
        /* <DEDUP_REMOVED lines=58> */
[----:B------:R-:W-:Y:S01]  /*2300*/  SHF.L.U32 R129, R6, 0x10, RZ ;  /* 0x0000001006817819 */ /* 0x000fe200000006ff */
[----:B------:R0:W-:Y:S01]  /*2310*/  STS.128 [R54+0x10], R60 ;  /* 0x0000103c36007388 */ /* 0x0001e20000000c00 */
[----:B------:R-:W-:Y:S01]  /*2320*/  NOP ;  /* 0x0000000000007918 */ /* 0x000fe20000000000 */
[----:B------:R-:W-:-:S02]  /*2330*/  PRMT R128, R7, 0x7632, R128 ;  /* 0x0000763207807816 */ /* 0x000fc40000000080 */
[----:B------:R-:W1:Y:S01]  /*2340*/  LDS.128 R12, [R53] ;  /* 0x00000000350c7984 */ /* 0x000e620000000c00 */
[----:B------:R-:W-:Y:S01]  /*2350*/  PRMT R120, R9, 0x7632, R120 ;  /* 0x0000763209787816 */ /* 0x000fe20000000078 */
[----:B------:R-:W-:Y:S01]  /*2360*/  FMUL.FTZ R82, R134, R141 ;  /* 0x0000008d86527220 */ /* 0x000fe20000410000 */
[----:B------:R-:W-:Y:S01]  /*2370*/  MOV R9, UR8 ;  /* 0x0000000800097c02 */ /* 0x000fe20008000f00 */
[----:B------:R-:W2:Y:S01]  /*2380*/  LDS.128 R4, [R53+0x200] ;  /* 0x0002000035047984 */ /* 0x000ea20000000c00 */
[----:B------:R-:W-:Y:S01]  /*2390*/  PRMT R118, R10, 0x7632, R118 ;  /* 0x000076320a767816 */ /* 0x000fe20000000076 */
[----:B------:R-:W-:Y:S01]  /*23a0*/  FMUL.FTZ R80, R136, R81 ;  /* 0x0000005188507220 */ /* 0x000fe20000410000 */
[----:B------:R-:W-:Y:S01]  /*23b0*/  SHF.L.U32 R121, R10, 0x10, RZ ;  /* 0x000000100a797819 */ /* 0x000fe200000006ff */
[----:B------:R-:W-:-:S04]  /*23c0*/  IMAD.WIDE.U32 R2, R35, 0x10, R8 ;  /* 0x0000001023027825 */ /* 0x000fc800078e0008 */
[----:B------:R-:W-:Y:S01]  /*23d0*/  FMUL.FTZ R8, R84, R145 ;  /* 0x0000009154087220 */ /* 0x000fe20000410000 */
[----:B0-----:R-:W-:Y:S01]  /*23e0*/  FMUL.FTZ R60, R70, R77 ;  /* 0x0000004d463c7220 */ /* 0x001fe20000410000 */
[----:B------:R-:W-:Y:S01]  /*23f0*/  FMUL.FTZ R62, R72, R97 ;  /* 0x00000061483e7220 */ /* 0x000fe20000410000 */
[----:B------:R-:W-:Y:S01]  /*2400*/  FMUL.FTZ R61, R74, R25 ;  /* 0x000000194a3d7220 */ /* 0x000fe20000410000 */
[C---:B------:R-:W-:Y:S01]  /*2410*/  PRMT R116, R11.reuse, 0x7632, R116 ;  /* 0x000076320b747816 */ /* 0x040fe20000000074 */
[----:B------:R-:W-:Y:S01]  /*2420*/  FMUL.FTZ R63, R90, R98 ;  /* 0x000000625a3f7220 */ /* 0x000fe20000410000 */
        /* <DEDUP_REMOVED lines=34> */
[----:B------:R-:W-:Y:S01]  /*2650*/  STS.128 [R54], R4 ;  /* 0x0000000436007388 */ /* 0x000fe20000000c00 */
[----:B------:R-:W-:Y:S01]  /*2660*/  F2FP.BF16.F32.PACK_AB R8, R138, R99 ;  /* 0x000000638a08723e */ /* 0x000fe200000010ff */
[----:B0-----:R-:W-:-:S04]  /*2670*/  UIMAD.WIDE.U32 UR32, UR39, UR8, UR6 ;  /* 0x00000008272072a5 */ /* 0x001fc8000f8e0006 */
[----:B------:R-:W-:Y:S01]  /*2680*/  STS.128 [R54+0x10], R8 ;  /* 0x0000100836007388 */ /* 0x000fe20000000c00 */
[----:B------:R-:W-:-:S03]  /*2690*/  NOP ;  /* 0x0000000000007918 */ /* 0x000fc60000000000 */
[----:B------:R-:W0:Y:S01]  /*26a0*/  LDS.128 R12, [R53] ;  /* 0x00000000350c7984 */ /* 0x000e220000000c00 */
[----:B------:R-:W-:Y:S01]  /*26b0*/  UIMAD UR9, UR39, UR9, UR33 ;  /* 0x00000009270972a4 */ /* 0x000fe2000f8e0221 */
[----:B------:R-:W-:Y:S02]  /*26c0*/  UMOV UR8, UR32 ;  /* 0x0000002000087c82 */ /* 0x000fe40008000000 */
[----:B------:R-:W1:Y:S01]  /*26d0*/  LDS.128 R20, [R53+0x200] ;  /* 0x0002000035147984 */ /* 0x000e620000000c00 */
[----:B------:R-:W-:-:S04]  /*26e0*/  UIMAD.WIDE.U32 UR8, UR38, UR10, UR8 ;  /* 0x0000000a260872a5 */ /* 0x000fc8000f8e0008 */
[----:B------:R-:W-:Y:S02]  /*26f0*/  UIMAD UR11, UR38, UR11, UR9 ;  /* 0x0000000b260b72a4 */ /* 0x000fe4000f8e0209 */
[----:B------:R-:W-:-:S04]  /*2700*/  ULEA UR9, UP0, UR8, UR34, 0x1 ;  /* 0x0000002208097291 */ /* 0x000fc8000f8008ff */
[----:B------:R-:W-:Y:S02]  /*2710*/  ULEA.HI.X UR8, UR8, UR35, UR11, 0x1, UP0 ;  /* 0x0000002308087291 */ /* 0x000fe400080f0c0b */
[----:B------:R-:W-:-:S04]  /*2720*/  MOV R2, UR9 ;  /* 0x0000000900027c02 */ /* 0x000fc80008000f00 */
[----:B------:R-:W-:-:S03]  /*2730*/  MOV R3, UR8 ;  /* 0x0000000800037c02 */ /* 0x000fc60008000f00 */
[----:B------:R-:W-:-:S05]  /*2740*/  IMAD.WIDE.U32 R2, R35, 0x10, R2 ;  /* 0x0000001023027825 */ /* 0x000fca00078e0002 */
[----:B0-----:R2:W-:Y:S04]  /*2750*/  STG.E.128 desc[UR36][R2.64], R12 ;  /* 0x0000000c02007986 */ /* 0x0015e8000c101d24 */
[----:B-1----:R2:W-:Y:S02]  /*2760*/  STG.E.128 desc[UR36][R2.64+0x200], R20 ;  /* 0x0002001402007986 */ /* 0x0025e4000c101d24 */
.L_x_7687:
        /* <DEDUP_REMOVED lines=10> */
[----:B0-2---:R-:W-:Y:S01]  /*2810*/  SHF.L.U32 R3, R122, 0x10, RZ ;  /* 0x000000107a037819 */ /* 0x005fe200000006ff */
[----:B------:R-:W-:Y:S01]  /*2820*/  HFMA2 R102, -RZ, RZ, 0, 0 ;  /* 0x00000000ff667431 */ /* 0x000fe200000001ff */
        /* <DEDUP_REMOVED lines=27> */
[--C-:B------:R-:W-:Y:S01]  /*29e0*/  FADD.FTZ R104, R133, R26.reuse ;  /* 0x0000001a85687221 */ /* 0x100fe20000010000 */
[----:B------:R-:W-:Y:S01]  /*29f0*/  FADD.FTZ R91, R135, R26 ;  /* 0x0000001a875b7221 */ /* 0x000fe20000010000 */
        /* <DEDUP_REMOVED lines=66> */
[----:B------:R-:W-:Y:S01]  /*2e20*/  MOV R102, RZ ;  /* 0x000000ff00667202 */ /* 0x000fe20000000f00 */
[----:B------:R-:W-:Y:S01]  /*2e30*/  ULOP3.LUT UR46, UR8, 0x100, URZ, 0xc0, !UPT ;  /* 0x00000100082e7892 */ /* 0x000fe2000f8ec0ff */
[----:B------:R-:W-:Y:S01]  /*2e40*/  IADD3.X R23, PT, PT, RZ, R51, RZ, P1, !PT ;  /* 0x00000033ff177210 */ /* 0x000fe20000ffe4ff */
[----:B------:R-:W2:Y:S01]  /*2e50*/  LDCU UR48, c[0x0][0x394] ;  /* 0x00007280ff3077ac */ /* 0x000ea20008000800 */
[----:B------:R-:W3:Y:S01]  /*2e60*/  LDCU UR49, c[0x0][0x38c] ;  /* 0x00007180ff3177ac */ /* 0x000ee20008000800 */
[----:B------:R-:W4:Y:S01]  /*2e70*/  LDCU UR47, c[0x0][0x388] ;  /* 0x00007100ff2f77ac */ /* 0x000f220008000800 */
[----:B------:R-:W0:Y:S01]  /*2e80*/  LDCU.64 UR40, c[0x0][0x3c0] ;  /* 0x00007800ff2877ac */ /* 0x000e220008000a00 */
[----:B------:R-:W0:Y:S01]  /*2e90*/  LDCU.64 UR42, c[0x0][0x3a8] ;  /* 0x00007500ff2a77ac */ /* 0x000e220008000a00 */
[----:B------:R-:W0:Y:S01]  /*2ea0*/  LDCU.64 UR44, c[0x0][0x540] ;  /* 0x0000a800ff2c77ac */ /* 0x000e220008000a00 */
[----:B------:R-:W0:Y:S01]  /*2eb0*/  LDCU.128 UR32, c[0x0][0x440] ;  /* 0x00008800ff2077ac */ /* 0x000e220008000c00 */
[----:B------:R-:W-:-:S05]  /*2ec0*/  UMOV UR8, URZ ;  /* 0x000000ff00087c82 */ /* 0x000fca0008000000 */
.L_x_7726:
        /* <DEDUP_REMOVED lines=11> */
[----:B------:R-:W5:Y:S04]  /*2f80*/  LDG.E.128 R4, desc[UR36][R12.64] ;  /* 0x000000240c047981 */ /* 0x000f68000c1e1d00 */
[----:B------:R-:W2:Y:S01]  /*2f90*/  LDG.E.128 R8, desc[UR36][R12.64+0x200] ;  /* 0x000200240c087981 */ /* 0x000ea2000c1e1d00 */
[----:B------:R-:W-:Y:S02]  /*2fa0*/  MOV R2, UR11 ;  /* 0x0000000b00027c02 */ /* 0x000fe40008000f00 */
[----:B------:R-:W-:Y:S01]  /*2fb0*/  MOV R3, UR10 ;  /* 0x0000000a00037c02 */ /* 0x000fe20008000f00 */
[----:B------:R-:W-:Y:S01]  /*2fc0*/  UMOV UR10, UR20 ;  /* 0x00000014000a7c82 */ /* 0x000fe20008000000 */
[----:B------:R-:W-:-:S02]  /*2fd0*/  UMOV UR11, UR25 ;  /* 0x00000019000b7c82 */ /* 0x000fc40008000000 */
[----:B------:R-:W-:Y:S01]  /*2fe0*/  UIMAD.WIDE.U32 UR10, UR8, UR40, UR10 ;  /* 0x00000028080a72a5 */ /* 0x000fe2000f8e000a */
[----:B------:R-:W3:Y:S03]  /*2ff0*/  LDG.E R145, desc[UR36][R2.64] ;  /* 0x0000002402917981 */ /* 0x000ee6000c1e1900 */
[----:B------:R-:W-:Y:S02]  /*3000*/  UIMAD UR9, UR8, UR41, UR11 ;  /* 0x00000029080972a4 */ /* 0x000fe4000f8e020b */
[----:B------:R-:W-:-:S04]  /*3010*/  ULEA UR11, UP0, UR10, UR34, 0x2 ;  /* 0x000000220a0b7291 */ /* 0x000fc8000f8010ff */
[----:B------:R-:W-:Y:S02]  /*3020*/  ULEA.HI.X UR10, UR10, UR35, UR9, 0x2, UP0 ;  /* 0x000000230a0a7291 */ /* 0x000fe400080f1409 */
[----:B------:R-:W-:-:S04]  /*3030*/  MOV R24, UR11 ;  /* 0x0000000b00187c02 */ /* 0x000fc80008000f00 */
[----:B------:R-:W-:-:S05]  /*3040*/  MOV R25, UR10 ;  /* 0x0000000a00197c02 */ /* 0x000fca0008000f00 */
[----:B----4-:R0:W4:Y:S01]  /*3050*/  LDG.E R24, desc[UR36][R24.64] ;  /* 0x0000002418187981 */ /* 0x010122000c1e1900 */
[----:B-1----:R-:W1:Y:S01]  /*3060*/  S2UR UR10, SR_CgaCtaId ;  /* 0x00000000000a79c3 */ /* 0x002e620000008800 */
[C---:B------:R-:W-:Y:S01]  /*3070*/  ISETP.NE.AND P2, PT, R18.reuse, RZ, PT ;  /* 0x000000ff1200720c */ /* 0x040fe20003f45270 */
[----:B------:R-:W-:Y:S01]  /*3080*/  UMOV UR9, 0x400 ;  /* 0x0000040000097882 */ /* 0x000fe20000000000 */
[----:B------:R-:W-:Y:S01]  /*3090*/  ISETP.NE.AND P1, PT, R18, 0x1f, PT ;  /* 0x0000001f1200780c */ /* 0x000fe20003f25270 */
[----:B------:R-:W-:Y:S01]  /*30a0*/  BSSY.RECONVERGENT B0, `(.L_x_7689) ;  /* 0x0000072000007945 */ /* 0x000fe20003800200 */
[----:B-1----:R-:W-:Y:S01]  /*30b0*/  ULEA UR10, UR10, UR9, 0x18 ;  /* 0x000000090a0a7291 */ /* 0x002fe2000f8ec0ff */
[----:B-----5:R-:W-:Y:S04]  /*30c0*/  STS.128 [R53], R4 ;  /* 0x0000000435007388 */ /* 0x020fe80000000c00 */
[----:B--2---:R1:W-:Y:S01]  /*30d0*/  STS.128 [R53+0x200], R8 ;  /* 0x0002000835007388 */ /* 0x0043e20000000c00 */
[----:B------:R-:W-:-:S03]  /*30e0*/  NOP ;  /* 0x0000000000007918 */ /* 0x000fc60000000000 */
[----:B------:R-:W2:Y:S01]  /*30f0*/  LDS.128 R12, [R54] ;  /* 0x00000000360c7984 */ /* 0x000ea20000000c00 */
[----:B---3--:R-:W-:-:S03]  /*3100*/  FMUL.FTZ R3, R145, 1.4426950216293334961 ;  /* 0x3fb8aa3b91037820 */ /* 0x008fc60000410000 */
[----:B------:R-:W3:Y:S01]  /*3110*/  LDS.128 R4, [R54+0x10] ;  /* 0x0000100036047984 */ /* 0x000ee20000000c00 */
[-C--:B------:R-:W-:Y:S01]  /*3120*/  FMUL.FTZ R164, R108, R3.reuse ;  /* 0x000000036ca47220 */ /* 0x080fe20000410000 */
[-C--:B------:R-:W-:Y:S01]  /*3130*/  FMUL.FTZ R2, R158, R3.reuse ;  /* 0x000000039e027220 */ /* 0x080fe20000410000 */
[-C--:B------:R-:W-:Y:S01]  /*3140*/  FMUL.FTZ R149, R95, R3.reuse ;  /* 0x000000035f957220 */ /* 0x080fe20000410000 */
[-C--:B------:R-:W-:Y:S01]  /*3150*/  FMUL.FTZ R151, R156, R3.reuse ;  /* 0x000000039c977220 */ /* 0x080fe20000410000 */
[-C--:B-1----:R-:W-:Y:S01]  /*3160*/  FMUL.FTZ R10, R106, R3.reuse ;  /* 0x000000036a0a7220 */ /* 0x082fe20000410000 */
[----:B0-----:R0:W-:Y:S01]  /*3170*/  MUFU.EX2 R25, R2 ;  /* 0x0000000200197308 */ /* 0x0011e20000000800 */
[-C--:B------:R-:W-:Y:S01]  /*3180*/  FMUL.FTZ R11, R154, R3.reuse ;  /* 0x000000039a0b7220 */ /* 0x080fe20000410000 */
[-C--:B------:R-:W-:Y:S01]  /*3190*/  FMUL.FTZ R160, R93, R3.reuse ;  /* 0x000000035da07220 */ /* 0x080fe20000410000 */
[-C--:B------:R-:W-:Y:S01]  /*31a0*/  FMUL.FTZ R162, R104, R3.reuse ;  /* 0x0000000368a27220 */ /* 0x080fe20000410000 */
[----:B------:R-:W1:Y:S01]  /*31b0*/  MUFU.EX2 R164, R164 ;  /* 0x000000a400a47308 */ /* 0x000e620000000800 */
[-C--:B------:R-:W-:Y:S01]  /*31c0*/  FMUL.FTZ R153, R91, R3.reuse ;  /* 0x000000035b997220 */ /* 0x080fe20000410000 */
[-C--:B------:R-:W-:Y:S01]  /*31d0*/  FMUL.FTZ R155, R148, R3.reuse ;  /* 0x00000003949b7220 */ /* 0x080fe20000410000 */
[----:B------:R-:W-:Y:S01]  /*31e0*/  FMUL.FTZ R166, R144, R3 ;  /* 0x0000000390a67220 */ /* 0x000fe20000410000 */
[----:B------:R5:W1:Y:S01]  /*31f0*/  MUFU.EX2 R8, R149 ;  /* 0x0000009500087308 */ /* 0x000a620000000800 */
[----:B0-----:R-:W-:-:S03]  /*3200*/  MOV R2, UR8 ;  /* 0x0000000800027c02 */ /* 0x001fc60008000f00 */
[----:B------:R0:W2:Y:S01]  /*3210*/  MUFU.EX2 R9, R151 ;  /* 0x0000009700097308 */ /* 0x0000a20000000800 */
[----:B------:R-:W-:Y:S02]  /*3220*/  IADD3 R2, PT, PT, R2, UR46, RZ ;  /* 0x0000002e02027c10 */ /* 0x000fe4000fffe0ff */
[----:B------:R-:W-:Y:S01]  /*3230*/  @P2 IADD3 R2, PT, PT, R18, 0x200, RZ ;  /* 0x0000020012022810 */ /* 0x000fe20007ffe0ff */
[----:B------:R-:W3:Y:S01]  /*3240*/  MUFU.EX2 R10, R10 ;  /* 0x0000000a000a7308 */ /* 0x000ee20000000800 */
[-C--:B-----5:R-:W-:Y:S02]  /*3250*/  FMUL.FTZ R149, R152, R3.reuse ;  /* 0x0000000398957220 */ /* 0x0a0fe40000410000 */
[----:B------:R-:W-:Y:S01]  /*3260*/  LEA R163, R2, UR10, 0x2 ;  /* 0x0000000a02a37c11 */ /* 0x000fe2000f8e10ff */
[----:B------:R-:W3:Y:S01]  /*3270*/  MUFU.EX2 R11, R11 ;  /* 0x0000000b000b7308 */ /* 0x000ee20000000800 */
[-C--:B0-----:R-:W-:Y:S01]  /*3280*/  FMUL.FTZ R151, R150, R3.reuse ;  /* 0x0000000396977220 */ /* 0x081fe20000410000 */
[----:B------:R-:W-:-:S02]  /*3290*/  FMUL.FTZ R2, R107, R3 ;  /* 0x000000036b027220 */ /* 0x000fc40000410000 */
[----:B------:R-:W0:Y:S01]  /*32a0*/  MUFU.EX2 R160, R160 ;  /* 0x000000a000a07308 */ /* 0x000e220000000800 */
[----:B-1----:R1:W-:Y:S03]  /*32b0*/  STS [R163+0xea8], R164 ;  /* 0x000ea8a4a3007388 */ /* 0x0023e60000000800 */
[----:B------:R-:W0:Y:S01]  /*32c0*/  MUFU.EX2 R149, R149 ;  /* 0x0000009500957308 */ /* 0x000e220000000800 */
[C---:B--2---:R-:W-:Y:S02]  /*32d0*/  PRMT R181, R14.reuse, 0x7632, R181 ;  /* 0x000076320eb57816 */ /* 0x044fe400000000b5 */
[----:B------:R-:W-:Y:S01]  /*32e0*/  SHF.L.U32 R161, R14, 0x10, RZ ;  /* 0x000000100ea17819 */ /* 0x000fe200000006ff */
[-C--:B------:R-:W-:Y:S01]  /*32f0*/  FMUL.FTZ R14, R110, R3.reuse ;  /* 0x000000036e0e7220 */ /* 0x080fe20000410000 */
[C---:B------:R-:W-:Y:S01]  /*3300*/  PRMT R179, R15.reuse, 0x7632, R179 ;  /* 0x000076320fb37816 */ /* 0x040fe200000000b3 */
[----:B------:R-:W2:Y:S01]  /*3310*/  MUFU.EX2 R162, R162 ;  /* 0x000000a200a27308 */ /* 0x000ea20000000800 */
[----:B------:R-:W-:Y:S01]  /*3320*/  SHF.L.U32 R159, R15, 0x10, RZ ;  /* 0x000000100f9f7819 */ /* 0x000fe200000006ff */
[----:B------:R-:W-:Y:S01]  /*3330*/  FMUL.FTZ R15, R146, R3 ;  /* 0x00000003920f7220 */ /* 0x000fe20000410000 */
[C---:B------:R-:W-:Y:S01]  /*3340*/  PRMT R185, R12.reuse, 0x7632, R185 ;  /* 0x000076320cb97816 */ /* 0x040fe200000000b9 */
[----:B------:R-:W0:Y:S01]  /*3350*/  MUFU.EX2 R151, R151 ;  /* 0x0000009700977308 */ /* 0x000e220000000800 */
[----:B------:R-:W-:Y:S01]  /*3360*/  SHF.L.U32 R165, R12, 0x10, RZ ;  /* 0x000000100ca57819 */ /* 0x000fe200000006ff */
[C---:B----4-:R-:W-:Y:S01]  /*3370*/  FMUL.FTZ R175, R24.reuse, R161 ;  /* 0x000000a118af7220 */ /* 0x050fe20000410000 */
[C---:B------:R-:W-:Y:S01]  /*3380*/  PRMT R183, R13.reuse, 0x7632, R183 ;  /* 0x000076320db77816 */ /* 0x040fe200000000b7 */
[----:B------:R4:W0:Y:S01]  /*3390*/  MUFU.EX2 R12, R153 ;  /* 0x00000099000c7308 */ /* 0x0008220000000800 */
[----:B------:R-:W-:Y:S01]  /*33a0*/  SHF.L.U32 R167, R13, 0x10, RZ ;  /* 0x000000100da77819 */ /* 0x000fe200000006ff */
[----:B------:R-:W-:Y:S01]  /*33b0*/  FMUL.FTZ R3, R24, R165 ;  /* 0x000000a518037220 */ /* 0x000fe20000410000 */
[C---:B---3--:R-:W-:Y:S01]  /*33c0*/  SHF.L.U32 R171, R4.reuse, 0x10, RZ ;  /* 0x0000001004ab7819 */ /* 0x048fe200000006ff */
[----:B------:R3:W0:Y:S01]  /*33d0*/  MUFU.EX2 R13, R155 ;  /* 0x0000009b000d7308 */ /* 0x0006220000000800 */
[----:B------:R-:W-:Y:S01]  /*33e0*/  PRMT R177, R4, 0x7632, R177 ;  /* 0x0000763204b17816 */ /* 0x000fe200000000b1 */
[C---:B------:R-:W-:Y:S01]  /*33f0*/  FMUL.FTZ R173, R24.reuse, R167 ;  /* 0x000000a718ad7220 */ /* 0x040fe20000410000 */
[----:B------:R-:W-:Y:S01]  /*3400*/  PRMT R157, R5, 0x7632, R157 ;  /* 0x00007632059d7816 */ /* 0x000fe2000000009d */
[----:B------:R-:W0:Y:S01]  /*3410*/  MUFU.EX2 R14, R14 ;  /* 0x0000000e000e7308 */ /* 0x000e220000000800 */
[----:B----4-:R-:W-:Y:S01]  /*3420*/  PRMT R153, R7, 0x7632, R153 ;  /* 0x0000763207997816 */ /* 0x010fe20000000099 */
[----:B------:R-:W-:Y:S01]  /*3430*/  FMUL.FTZ R189, R24, R171 ;  /* 0x000000ab18bd7220 */ /* 0x000fe20000410000 */
[----:B------:R-:W-:Y:S01]  /*3440*/  SHF.L.U32 R169, R5, 0x10, RZ ;  /* 0x0000001005a97819 */ /* 0x000fe200000006ff */
[----:B------:R-:W4:Y:S01]  /*3450*/  MUFU.EX2 R15, R15 ;  /* 0x0000000f000f7308 */ /* 0x000f220000000800 */
[----:B---3--:R-:W-:Y:S01]  /*3460*/  PRMT R155, R6, 0x7632, R155 ;  /* 0x00007632069b7816 */ /* 0x008fe2000000009b */
[----:B------:R-:W-:Y:S01]  /*3470*/  FMUL.FTZ R168, R60, R173 ;  /* 0x000000ad3ca87220 */ /* 0x000fe20000410000 */
[----:B------:R-:W-:Y:S01]  /*3480*/  SHF.L.U32 R5, R6, 0x10, RZ ;  /* 0x0000001006057819 */ /* 0x000fe200000006ff */
[----:B------:R-:W3:Y:S01]  /*3490*/  MUFU.EX2 R166, R166 ;  /* 0x000000a600a67308 */ /* 0x000ee20000000800 */
[----:B------:R-:W-:Y:S01]  /*34a0*/  SHF.L.U32 R7, R7, 0x10, RZ ;  /* 0x0000001007077819 */ /* 0x000fe200000006ff */
[----:B------:R-:W-:Y:S01]  /*34b0*/  FMUL.FTZ R6, R0, R3 ;  /* 0x0000000300067220 */ /* 0x000fe20000410000 */
        /* <DEDUP_REMOVED lines=11> */
[C---:B------:R-:W-:Y:S01]  /*3570*/  FMUL.FTZ R176, R24.reuse, R169 ;  /* 0x000000a918b07220 */ /* 0x040fe20000410000 */
[----:B------:R-:W-:Y:S01]  /*3580*/  SHF.L.U32 R155, R155, 0x10, RZ ;  /* 0x000000109b9b7819 */ /* 0x000fe200000006ff */
[C---:B-----5:R-:W-:Y:S01]  /*3590*/  FMUL.FTZ R2, R24.reuse, R7 ;  /* 0x0000000718027220 */ /* 0x060fe20000410000 */
[----:B------:R-:W-:Y:S01]  /*35a0*/  SHF.L.U32 R153, R153, 0x10, RZ ;  /* 0x0000001099997819 */ /* 0x000fe200000006ff */
[C---:B-1----:R-:W-:Y:S01]  /*35b0*/  FMUL.FTZ R163, R24.reuse, R185 ;  /* 0x000000b918a37220 */ /* 0x042fe20000410000 */
        /* <DEDUP_REMOVED lines=30> */
.L_x_7690:
[----:B------:R-:W-:-:S06]  /*37a0*/  LEA R197, R18, UR10, 0x2 ;  /* 0x0000000a12c57c11 */ /* 0x000fcc000f8e10ff */
[----:B------:R-:W0:Y:S02]  /*37b0*/  LDS R197, [R197+0x16ac] ;  /* 0x0016ac00c5c57984 */ /* 0x000e240000000800 */
.L_x_7691:
[----:B------:R-:W-:Y:S05]  /*37c0*/  BSYNC.RECONVERGENT B0 ;  /* 0x0000000000007941 */ /* 0x000fea0003800200 */
.L_x_7689:
[----:B------:R-:W2:Y:S01]  /*37d0*/  @P0 LDC R3, c[0x0][0x38c] ;  /* 0x0000e300ff030b82 */ /* 0x000ea20000000800 */
[----:B------:R-:W-:Y:S01]  /*37e0*/  MOV R2, UR22 ;  /* 0x0000001600027c02 */ /* 0x000fe20008000f00 */
[----:B------:R-:W-:Y:S01]  /*37f0*/  HFMA2 R182, -RZ, RZ, 0, 0 ;  /* 0x00000000ffb67431 */ /* 0x000fe200000001ff */
[----:B------:R-:W-:Y:S02]  /*3800*/  MOV R199, 0x8 ;  /* 0x0000000800c77802 */ /* 0x000fe40000000f00 */
[----:B------:R-:W-:-:S05]  /*3810*/  @P0 IADD3 R2, PT, PT, R2, -0x2, RZ ;  /* 0xfffffffe02020810 */ /* 0x000fca0007ffe0ff */
[----:B--2---:R-:W-:-:S04]  /*3820*/  @P0 IMAD R2, R2, R3, UR8 ;  /* 0x0000000802020e24 */ /* 0x004fc8000f8e0203 */
[----:B------:R-:W-:-:S05]  /*3830*/  @P0 IMAD.WIDE R2, R2, R199, UR4 ;  /* 0x0000000402020e25 */ /* 0x000fca000f8e02c7 */
[----:B------:R2:W3:Y:S01]  /*3840*/  @P0 LDG.E R182, desc[UR36][R2.64+0x4] ;  /* 0x0000042402b60981 */ /* 0x0004e2000c1e1900 */
[-C--:B------:R-:W-:Y:S01]  /*3850*/  FFMA.FTZ R184, R125, R25.reuse, R124 ;  /* 0x000000197db87223 */ /* 0x080fe2000001007c */
[----:B------:R-:W-:Y:S01]  /*3860*/  FMUL.FTZ R199, R164, R25 ;  /* 0x00000019a4c77220 */ /* 0x000fe20000410000 */
[----:B01----:R-:W-:Y:S01]  /*3870*/  FMUL.FTZ R201, R166, R197 ;  /* 0x000000c5a6c97220 */ /* 0x003fe20000410000 */
[----:B------:R-:W-:Y:S01]  /*3880*/  ISETP.GE.AND P1, PT, R52, 0x1, PT ;  /* 0x000000013400780c */ /* 0x000fe20003f26270 */
[----:B------:R-:W-:Y:S01]  /*3890*/  FFMA.FTZ R184, R8, R184, R123 ;  /* 0x000000b808b87223 */ /* 0x000fe2000001007b */
[----:B------:R-:W-:Y:S01]  /*38a0*/  ISETP.NE.AND P3, PT, R147, 0x1f, PT ;  /* 0x0000001f9300780c */ /* 0x000fe20003f65270 */
[----:B------:R-:W-:Y:S01]  /*38b0*/  UISETP.GE.AND UP0, UPT, UR22, UR48, UPT ;  /* 0x000000301600728c */ /* 0x000fe2000bf06270 */
[----:B------:R-:W-:Y:S01]  /*38c0*/  ISETP.NE.AND P4, PT, R18, RZ, PT ;  /* 0x000000ff1200720c */ /* 0x000fe20003f85270 */
[----:B------:R-:W-:Y:S01]  /*38d0*/  FFMA.FTZ R184, R9, R184, R122 ;  /* 0x000000b809b87223 */ /* 0x000fe2000001007a */
[----:B------:R-:W-:Y:S01]  /*38e0*/  ULEA UR9, UR8, UR10, 0x3 ;  /* 0x0000000a08097291 */ /* 0x000fe2000f8e18ff */
[----:B------:R-:W-:Y:S02]  /*38f0*/  BSSY.RECONVERGENT B0, `(.L_x_7692) ;  /* 0x0000105000007945 */ /* 0x000fe40003800200 */
[----:B------:R-:W-:-:S04]  /*3900*/  FFMA.FTZ R184, R10, R184, R121 ;  /* 0x000000b80ab87223 */ /* 0x000fc80000010079 */
[----:B------:R-:W-:-:S04]  /*3910*/  FFMA.FTZ R184, R11, R184, R120 ;  /* 0x000000b80bb87223 */ /* 0x000fc80000010078 */
[----:B------:R-:W-:-:S04]  /*3920*/  FFMA.FTZ R184, R160, R184, R119 ;  /* 0x000000b8a0b87223 */ /* 0x000fc80000010077 */
[----:B------:R-:W-:Y:S01]  /*3930*/  FFMA.FTZ R186, R149, R184, R118 ;  /* 0x000000b895ba7223 */ /* 0x000fe20000010076 */
[----:B------:R-:W-:-:S03]  /*3940*/  FMUL.FTZ R184, R8, R199 ;  /* 0x000000c708b87220 */ /* 0x000fc60000410000 */
[----:B------:R-:W-:Y:S01]  /*3950*/  FFMA.FTZ R186, R162, R186, R117 ;  /* 0x000000baa2ba7223 */ /* 0x000fe20000010075 */
[----:B--2---:R-:W-:Y:S01]  /*3960*/  FMUL.FTZ R3, R9, R184 ;  /* 0x000000b809037220 */ /* 0x004fe20000410000 */
        /* <DEDUP_REMOVED lines=18> */
[----:B------:R-:W-:Y:S02]  /*3a90*/  FFMA.FTZ R188, R151, R188, R174 ;  /* 0x000000bc97bc7223 */ /* 0x000fe400000100ae */
[----:B------:R-:W-:Y:S01]  /*3aa0*/  FFMA.FTZ R199, R166, R186, R109 ;  /* 0x000000baa6c77223 */ /* 0x000fe2000001006d */
[----:B------:R-:W-:Y:S01]  /*3ab0*/  FMUL.FTZ R2, R12, R3 ;  /* 0x000000030c027220 */ /* 0x000fe20000410000 */
[----:B------:R-:W-:Y:S01]  /*3ac0*/  FMUL.FTZ R186, R4, R201 ;  /* 0x000000c904ba7220 */ /* 0x000fe20000410000 */
[----:B------:R-:W-:Y:S02]  /*3ad0*/  FFMA.FTZ R188, R162, R188, R187 ;  /* 0x000000bca2bc7223 */ /* 0x000fe400000100bb */
[----:B------:R-:W0:Y:S01]  /*3ae0*/  SHFL.UP PT, R184, R199, 0x1, RZ ;  /* 0x04200000c7b87989 */ /* 0x000e2200000e00ff */
[----:B------:R-:W-:Y:S01]  /*3af0*/  FMUL.FTZ R3, R13, R2 ;  /* 0x000000020d037220 */ /* 0x000fe20000410000 */
[----:B------:R-:W-:Y:S01]  /*3b00*/  FMUL.FTZ R201, R15, R186 ;  /* 0x000000ba0fc97220 */ /* 0x000fe20000410000 */
[----:B------:R-:W-:-:S02]  /*3b10*/  FFMA.FTZ R188, R149, R188, R172 ;  /* 0x000000bc95bc7223 */ /* 0x000fc400000100ac */
[C---:B------:R-:W-:Y:S01]  /*3b20*/  FMUL.FTZ R2, R14.reuse, R3 ;  /* 0x000000030e027220 */ /* 0x040fe20000410000 */
[----:B------:R-:W-:Y:S01]  /*3b30*/  FMUL.FTZ R186, R14, R201 ;  /* 0x000000c90eba7220 */ /* 0x000fe20000410000 */
[----:B------:R-:W-:Y:S02]  /*3b40*/  FFMA.FTZ R188, R160, R188, R175 ;  /* 0x000000bca0bc7223 */ /* 0x000fe400000100af */
[----:B------:R-:W-:Y:S01]  /*3b50*/  FMUL.FTZ R3, R15, R2 ;  /* 0x000000020f037220 */ /* 0x000fe20000410000 */
[----:B------:R-:W-:Y:S01]  /*3b60*/  FMUL.FTZ R201, R13, R186 ;  /* 0x000000ba0dc97220 */ /* 0x000fe20000410000 */
[----:B------:R-:W-:Y:S02]  /*3b70*/  FFMA.FTZ R188, R11, R188, R170 ;  /* 0x000000bc0bbc7223 */ /* 0x000fe400000100aa */
[----:B------:R-:W-:Y:S01]  /*3b80*/  FMUL.FTZ R3, R4, R3 ;  /* 0x0000000304037220 */ /* 0x000fe20000410000 */
[----:B------:R-:W-:Y:S01]  /*3b90*/  FMUL.FTZ R2, R12, R201 ;  /* 0x000000c90c027220 */ /* 0x000fe20000410000 */
[----:B------:R-:W-:-:S02]  /*3ba0*/  FFMA.FTZ R188, R10, R188, R173 ;  /* 0x000000bc0abc7223 */ /* 0x000fc400000100ad */
[----:B------:R-:W-:Y:S01]  /*3bb0*/  FMUL.FTZ R186, R166, R3 ;  /* 0x00000003a6ba7220 */ /* 0x000fe20000410000 */
[----:B------:R-:W-:Y:S01]  /*3bc0*/  FMUL.FTZ R201, R151, R2 ;  /* 0x0000000297c97220 */ /* 0x000fe20000410000 */
[----:B------:R-:W-:-:S03]  /*3bd0*/  FFMA.FTZ R188, R9, R188, R168 ;  /* 0x000000bc09bc7223 */ /* 0x000fc600000100a8 */
[----:B------:R-:W1:Y:S01]  /*3be0*/  SHFL.UP PT, R3, R186, 0x1, RZ ;  /* 0x04200000ba037989 */ /* 0x000e6200000e00ff */
[----:B------:R-:W-:Y:S01]  /*3bf0*/  FMUL.FTZ R2, R162, R201 ;  /* 0x000000c9a2027220 */ /* 0x000fe20000410000 */
[----:B0-----:R-:W-:Y:S01]  /*3c00*/  FFMA.FTZ R184, R186, R184, R199 ;  /* 0x000000b8bab87223 */ /* 0x001fe200000100c7 */
[----:B------:R-:W-:Y:S02]  /*3c10*/  FFMA.FTZ R188, R8, R188, R163 ;  /* 0x000000bc08bc7223 */ /* 0x000fe400000100a3 */
[----:B------:R-:W-:Y:S02]  /*3c20*/  FMUL.FTZ R201, R149, R2 ;  /* 0x0000000295c97220 */ /* 0x000fe40000410000 */
[----:B------:R-:W-:Y:S01]  /*3c30*/  FSEL R199, R199, R184, !P1 ;  /* 0x000000b8c7c77208 */ /* 0x000fe20004800000 */
[----:B------:R-:W-:Y:S01]  /*3c40*/  FFMA.FTZ R188, R25, R188, R6 ;  /* 0x000000bc19bc7223 */ /* 0x000fe20000010006 */
[----:B------:R-:W-:-:S03]  /*3c50*/  FMUL.FTZ R184, R160, R201 ;  /* 0x000000c9a0b87220 */ /* 0x000fc60000410000 */
[----:B------:R-:W0:Y:S01]  /*3c60*/  SHFL.UP PT, R2, R199, 0x2, RZ ;  /* 0x04400000c7027989 */ /* 0x000e2200000e00ff */
[----:B------:R-:W-:Y:S01]  /*3c70*/  FMUL.FTZ R201, R11, R184 ;  /* 0x000000b80bc97220 */ /* 0x000fe20000410000 */
[----:B------:R-:W-:Y:S02]  /*3c80*/  MOV R203, R188 ;  /* 0x000000bc00cb7202 */ /* 0x000fe40000000f00 */
[----:B------:R-:W2:Y:S01]  /*3c90*/  SHFL.DOWN PT, R192, R188, 0x1, 0x1f ;  /* 0x08201f00bcc07f89 */ /* 0x000ea200000e0000 */
[----:B------:R-:W-:-:S04]  /*3ca0*/  FMUL.FTZ R184, R10, R201 ;  /* 0x000000c90ab87220 */ /* 0x000fc80000410000 */
[----:B------:R-:W-:Y:S01]  /*3cb0*/  FMUL.FTZ R201, R9, R184 ;  /* 0x000000b809c97220 */ /* 0x000fe20000410000 */
[----:B-1----:R-:W-:-:S03]  /*3cc0*/  @P1 FMUL.FTZ R186, R186, R3 ;  /* 0x00000003baba1220 */ /* 0x002fc60000410000 */
[----:B------:R-:W-:Y:S01]  /*3cd0*/  FMUL.FTZ R184, R8, R201 ;  /* 0x000000c908b87220 */ /* 0x000fe20000410000 */
[----:B------:R-:W-:-:S03]  /*3ce0*/  ISETP.GE.AND P1, PT, R52, 0x2, PT ;  /* 0x000000023400780c */ /* 0x000fc60003f26270 */
[----:B------:R-:W-:Y:S01]  /*3cf0*/  FMUL.FTZ R184, R25, R184 ;  /* 0x000000b819b87220 */ /* 0x000fe20000410000 */
[----:B------:R-:W1:Y:S04]  /*3d00*/  SHFL.UP PT, R3, R186, 0x2, RZ ;  /* 0x04400000ba037989 */ /* 0x000e6800000e00ff */
[----:B------:R-:W4:Y:S01]  /*3d10*/  SHFL.DOWN PT, R201, R184, 0x1, 0x1f ;  /* 0x08201f00b8c97f89 */ /* 0x000f2200000e0000 */
[----:B0-----:R-:W-:Y:S01]  /*3d20*/  FFMA.FTZ R2, R186, R2, R199 ;  /* 0x00000002ba027223 */ /* 0x001fe200000100c7 */
[----:B--2---:R-:W-:-:S04]  /*3d30*/  @P3 FFMA.FTZ R203, R184, R192, R203 ;  /* 0x000000c0b8cb3223 */ /* 0x004fc800000100cb */
[----:B------:R-:W-:-:S05]  /*3d40*/  FSEL R199, R199, R2, !P1 ;  /* 0x00000002c7c77208 */ /* 0x000fca0004800000 */
[----:B------:R-:W0:Y:S01]  /*3d50*/  SHFL.UP PT, R2, R199, 0x4, RZ ;  /* 0x04800000c7027989 */ /* 0x000e2200000e00ff */
[----:B-1----:R-:W-:Y:S01]  /*3d60*/  @P1 FMUL.FTZ R186, R186, R3 ;  /* 0x00000003baba1220 */ /* 0x002fe20000410000 */
[----:B------:R-:W-:Y:S01]  /*3d70*/  ISETP.GE.AND P1, PT, R52, 0x4, PT ;  /* 0x000000043400780c */ /* 0x000fe20003f26270 */
[----:B----4-:R-:W-:-:S03]  /*3d80*/  @P3 FMUL.FTZ R190, R201, R184 ;  /* 0x000000b8c9be3220 */ /* 0x010fc60000410000 */
[----:B------:R-:W1:Y:S02]  /*3d90*/  SHFL.UP PT, R3, R186, 0x4, RZ ;  /* 0x04800000ba037989 */ /* 0x000e6400000e00ff */
[----:B------:R-:W-:Y:S02]  /*3da0*/  @P3 MOV R184, R190 ;  /* 0x000000be00b83202 */ /* 0x000fe40000000f00 */
[----:B------:R-:W2:Y:S01]  /*3db0*/  SHFL.DOWN PT, R190, R203, 0x2, 0x1f ;  /* 0x08401f00cbbe7f89 */ /* 0x000ea200000e0000 */
[----:B------:R-:W-:-:S03]  /*3dc0*/  ISETP.GT.U32.AND P3, PT, R147, 0x1d, PT ;  /* 0x0000001d9300780c */ /* 0x000fc60003f64070 */
[----:B------:R-:W4:Y:S01]  /*3dd0*/  SHFL.DOWN PT, R201, R184, 0x2, 0x1f ;  /* 0x08401f00b8c97f89 */ /* 0x000f2200000e0000 */
[----:B0-----:R-:W-:-:S05]  /*3de0*/  FFMA.FTZ R2, R186, R2, R199 ;  /* 0x00000002ba027223 */ /* 0x001fca00000100c7 */
[----:B------:R-:W-:-:S05]  /*3df0*/  FSEL R199, R199, R2, !P1 ;  /* 0x00000002c7c77208 */ /* 0x000fca0004800000 */
[----:B------:R-:W0:Y:S01]  /*3e00*/  SHFL.UP PT, R2, R199, 0x8, RZ ;  /* 0x05000000c7027989 */ /* 0x000e2200000e00ff */
[----:B-1----:R-:W-:Y:S01]  /*3e10*/  @P1 FMUL.FTZ R186, R186, R3 ;  /* 0x00000003baba1220 */ /* 0x002fe20000410000 */
[----:B------:R-:W-:-:S04]  /*3e20*/  ISETP.GE.AND P1, PT, R52, 0x8, PT ;  /* 0x000000083400780c */ /* 0x000fc80003f26270 */
[----:B------:R-:W1:Y:S01]  /*3e30*/  SHFL.UP PT, R3, R186, 0x8, RZ ;  /* 0x05000000ba037989 */ /* 0x000e6200000e00ff */
[C---:B--2---:R-:W-:Y:S01]  /*3e40*/  @!P3 FFMA.FTZ R203, R184.reuse, R190, R203 ;  /* 0x000000beb8cbb223 */ /* 0x044fe200000100cb */
[----:B----4-:R-:W-:-:S04]  /*3e50*/  @!P3 FMUL.FTZ R188, R184, R201 ;  /* 0x000000c9b8bcb220 */ /* 0x010fc80000410000 */
[----:B------:R-:W2:Y:S01]  /*3e60*/  SHFL.DOWN PT, R190, R203, 0x4, 0x1f ;  /* 0x08801f00cbbe7f89 */ /* 0x000ea200000e0000 */
[----:B------:R-:W-:Y:S02]  /*3e70*/  @!P3 MOV R184, R188 ;  /* 0x000000bc00b8b202 */ /* 0x000fe40000000f00 */
[----:B------:R-:W-:-:S03]  /*3e80*/  ISETP.GE.AND P3, PT, R52, 0x10, PT ;  /* 0x000000103400780c */ /* 0x000fc60003f66270 */
[----:B------:R-:W4:Y:S01]  /*3e90*/  SHFL.DOWN PT, R205, R184, 0x4, 0x1f ;  /* 0x08801f00b8cd7f89 */ /* 0x000f2200000e0000 */
[----:B0-----:R-:W-:-:S05]  /*3ea0*/  FFMA.FTZ R2, R186, R2, R199 ;  /* 0x00000002ba027223 */ /* 0x001fca00000100c7 */
[----:B------:R-:W-:Y:S01]  /*3eb0*/  FSEL R201, R199, R2, !P1 ;  /* 0x00000002c7c97208 */ /* 0x000fe20004800000 */
[----:B-1----:R-:W-:Y:S01]  /*3ec0*/  @P1 FMUL.FTZ R186, R186, R3 ;  /* 0x00000003baba1220 */ /* 0x002fe20000410000 */
[----:B------:R-:W-:-:S03]  /*3ed0*/  ISETP.GT.U32.AND P1, PT, R147, 0x1b, PT ;  /* 0x0000001b9300780c */ /* 0x000fc60003f24070 */
[----:B------:R-:W0:Y:S04]  /*3ee0*/  SHFL.UP PT, R2, R201, 0x10, RZ ;  /* 0x06000000c9027989 */ /* 0x000e2800000e00ff */
[----:B------:R-:W1:Y:S06]  /*3ef0*/  SHFL.UP PT, R3, R186, 0x10, RZ ;  /* 0x06000000ba037989 */ /* 0x000e6c00000e00ff */
[C---:B--2---:R-:W-:Y:S01]  /*3f00*/  @!P1 FFMA.FTZ R203, R184.reuse, R190, R203 ;  /* 0x000000beb8cb9223 */ /* 0x044fe200000100cb */
[----:B----4-:R-:W-:-:S04]  /*3f10*/  @!P1 FMUL.FTZ R188, R184, R205 ;  /* 0x000000cdb8bc9220 */ /* 0x010fc80000410000 */
[----:B------:R-:W2:Y:S01]  /*3f20*/  SHFL.DOWN PT, R190, R203, 0x8, 0x1f ;  /* 0x09001f00cbbe7f89 */ /* 0x000ea200000e0000 */
[----:B------:R-:W-:Y:S02]  /*3f30*/  @!P1 MOV R184, R188 ;  /* 0x000000bc00b89202 */ /* 0x000fe40000000f00 */
[----:B------:R-:W-:-:S03]  /*3f40*/  PLOP3.LUT P1, PT, PT, PT, UP0, 0x80, 0x8 ;  /* 0x000000000008781c */ /* 0x000fc60003f2f008 */
[----:B------:R-:W4:Y:S01]  /*3f50*/  SHFL.DOWN PT, R199, R184, 0x8, 0x1f ;  /* 0x09001f00b8c77f89 */ /* 0x000f2200000e0000 */
[----:B0-----:R-:W-:Y:S01]  /*3f60*/  FFMA.FTZ R2, R186, R2, R201 ;  /* 0x00000002ba027223 */ /* 0x001fe200000100c9 */
[----:B------:R-:W-:Y:S01]  /*3f70*/  ISETP.NE.OR P1, PT, R18, RZ, P1 ;  /* 0x000000ff1200720c */ /* 0x000fe20000f25670 */
[----:B-1----:R-:W-:-:S03]  /*3f80*/  @P3 FMUL.FTZ R186, R186, R3 ;  /* 0x00000003baba3220 */ /* 0x002fc60000410000 */
        /* <DEDUP_REMOVED lines=8> */
[C---:B--2---:R-:W-:Y:S01]  /*4010*/  @!P3 FFMA.FTZ R203, R184.reuse, R190, R203 ;  /* 0x000000beb8cbb223 */ /* 0x044fe200000100cb */
[----:B----4-:R-:W-:-:S05]  /*4020*/  @!P3 FMUL.FTZ R188, R184, R199 ;  /* 0x000000c7b8bcb220 */ /* 0x010fca0000410000 */
[----:B------:R-:W-:Y:S02]  /*4030*/  @!P3 MOV R184, R188 ;  /* 0x000000bc00b8b202 */ /* 0x000fe40000000f00 */
[----:B------:R-:W0:Y:S04]  /*4040*/  SHFL.DOWN PT, R188, R203, 0x10, 0x1f ;  /* 0x0a001f00cbbc7f89 */ /* 0x000e2800000e0000 */
[----:B------:R-:W-:Y:S01]  /*4050*/  SHFL.DOWN PT, R205, R184, 0x10, 0x1f ;  /* 0x0a001f00b8cd7f89 */ /* 0x000fe200000e0000 */
[----:B0-----:R-:W-:-:S05]  /*4060*/  @!P1 FFMA.FTZ R203, R184, R188, R203 ;  /* 0x000000bcb8cb9223 */ /* 0x001fca00000100cb */
[----:B------:R-:W-:Y:S04]  /*4070*/  SHFL.DOWN PT, R194, R203, 0x1, 0x1f ;  /* 0x08201f00cbc27f89 */ /* 0x000fe800000e0000 */
[----:B------:R-:W-:Y:S04]  /*4080*/  SHFL.IDX PT, R190, R203, RZ, 0x1f ;  /* 0x00001fffcbbe7589 */ /* 0x000fe800000e0000 */
[----:B---3--:R-:W0:Y:S02]  /*4090*/  SHFL.IDX PT, R182, R182, RZ, 0x1f ;  /* 0x00001fffb6b67589 */ /* 0x008e2400000e0000 */
[----:B0-----:R-:W-:-:S04]  /*40a0*/  @P2 FFMA.FTZ R182, R186, R182, R201 ;  /* 0x000000b6bab62223 */ /* 0x001fc800000100c9 */
[----:B------:R-:W-:-:S04]  /*40b0*/  FFMA.FTZ R186, R164, R182, R125 ;  /* 0x000000b6a4ba7223 */ /* 0x000fc8000001007d */
[-C--:B------:R-:W-:Y:S01]  /*40c0*/  FMUL.FTZ R165, R165, R186.reuse ;  /* 0x000000baa5a57220 */ /* 0x080fe20000410000 */
[----:B------:R-:W-:-:S03]  /*40d0*/  FFMA.FTZ R199, R25, R186, R124 ;  /* 0x000000ba19c77223 */ /* 0x000fc6000001007c */
[----:B------:R-:W-:Y:S01]  /*40e0*/  FFMA.FTZ R165, R0, R165, RZ ;  /* 0x000000a500a57223 */ /* 0x000fe200000100ff */
[-C--:B------:R-:W-:Y:S01]  /*40f0*/  FMUL.FTZ R185, R185, R199.reuse ;  /* 0x000000c7b9b97220 */ /* 0x080fe20000410000 */
[----:B------:R-:W-:-:S03]  /*4100*/  FFMA.FTZ R164, R8, R199, R123 ;  /* 0x000000c708a47223 */ /* 0x000fc6000001007b */
[----:B------:R-:W-:Y:S01]  /*4110*/  FFMA.FTZ R185, R72, R185, R165 ;  /* 0x000000b948b97223 */ /* 0x000fe200000100a5 */
[-C--:B------:R-:W-:Y:S01]  /*4120*/  FMUL.FTZ R182, R167, R164.reuse ;  /* 0x000000a4a7b67220 */ /* 0x080fe20000410000 */
[----:B------:R-:W-:Y:S01]  /*4130*/  FFMA.FTZ R165, R9, R164, R122 ;  /* 0x000000a409a57223 */ /* 0x000fe2000001007a */
[----:B------:R-:W-:Y:S02]  /*4140*/  @!P1 FMUL.FTZ R167, R184, R205 ;  /* 0x000000cdb8a79220 */ /* 0x000fe40000410000 */
[----:B------:R-:W-:Y:S01]  /*4150*/  FFMA.FTZ R185, R60, R182, R185 ;  /* 0x000000b63cb97223 */ /* 0x000fe200000100b9 */
[-C--:B------:R-:W-:Y:S01]  /*4160*/  FMUL.FTZ R183, R183, R165.reuse ;  /* 0x000000a5b7b77220 */ /* 0x080fe20000410000 */
[----:B------:R-:W-:Y:S01]  /*4170*/  FFMA.FTZ R182, R10, R165, R121 ;  /* 0x000000a50ab67223 */ /* 0x000fe20000010079 */
[----:B------:R-:W-:Y:S02]  /*4180*/  @!P1 MOV R184, R167 ;  /* 0x000000a700b89202 */ /* 0x000fe40000000f00 */
[----:B------:R-:W-:Y:S01]  /*4190*/  FFMA.FTZ R167, R74, R183, R185 ;  /* 0x000000b74aa77223 */ /* 0x000fe200000100b9 */
[-C--:B------:R-:W-:Y:S01]  /*41a0*/  FMUL.FTZ R188, R161, R182.reuse ;  /* 0x000000b6a1bc7220 */ /* 0x080fe20000410000 */
[----:B------:R-:W-:Y:S01]  /*41b0*/  SHFL.IDX PT, R185, R3, RZ, 0x1f ;  /* 0x00001fff03b97589 */ /* 0x000fe200000e0000 */
[----:B------:R-:W-:Y:S01]  /*41c0*/  FFMA.FTZ R161, R11, R182, R120 ;  /* 0x000000b60ba17223 */ /* 0x000fe20000010078 */
[----:B------:R-:W-:Y:S01]  /*41d0*/  ISETP.NE.AND P1, PT, R18, 0x1f, PT ;  /* 0x0000001f1200780c */ /* 0x000fe20003f25270 */
[----:B------:R-:W-:Y:S01]  /*41e0*/  FFMA.FTZ R167, R62, R188, R167 ;  /* 0x000000bc3ea77223 */ /* 0x000fe200000100a7 */
[----:B------:R-:W0:Y:S01]  /*41f0*/  SHFL.DOWN PT, R183, R184, 0x1, 0x1f ;  /* 0x08201f00b8b77f89 */ /* 0x000e2200000e0000 */
[-C--:B------:R-:W-:Y:S01]  /*4200*/  FMUL.FTZ R181, R181, R161.reuse ;  /* 0x000000a1b5b57220 */ /* 0x080fe20000410000 */
[----:B------:R-:W-:-:S03]  /*4210*/  FFMA.FTZ R188, R160, R161, R119 ;  /* 0x000000a1a0bc7223 */ /* 0x000fc60000010077 */
[----:B------:R-:W-:Y:S01]  /*4220*/  FFMA.FTZ R192, R76, R181, R167 ;  /* 0x000000b54cc07223 */ /* 0x000fe200000100a7 */
[-C--:B------:R-:W-:Y:S01]  /*4230*/  FMUL.FTZ R167, R159, R188.reuse ;  /* 0x000000bc9fa77220 */ /* 0x080fe20000410000 */
[----:B------:R-:W1:Y:S01]  /*4240*/  SHFL.IDX PT, R181, R184, RZ, 0x1f ;  /* 0x00001fffb8b57589 */ /* 0x000e6200000e0000 */
[----:B------:R-:W-:Y:S02]  /*4250*/  FFMA.FTZ R159, R149, R188, R118 ;  /* 0x000000bc959f7223 */ /* 0x000fe40000010076 */
[----:B------:R-:W-:Y:S02]  /*4260*/  FFMA.FTZ R167, R61, R167, R192 ;  /* 0x000000a73da77223 */ /* 0x000fe400000100c0 */
[-C--:B------:R-:W-:Y:S01]  /*4270*/  FMUL.FTZ R179, R179, R159.reuse ;  /* 0x0000009fb3b37220 */ /* 0x080fe20000410000 */
[----:B------:R-:W-:-:S03]  /*4280*/  FFMA.FTZ R192, R162, R159, R117 ;  /* 0x0000009fa2c07223 */ /* 0x000fc60000010075 */
[----:B------:R-:W-:Y:S01]  /*4290*/  FFMA.FTZ R179, R86, R179, R167 ;  /* 0x000000b356b37223 */ /* 0x000fe200000100a7 */
[-C--:B------:R-:W-:Y:S01]  /*42a0*/  FMUL.FTZ R171, R171, R192.reuse ;  /* 0x000000c0abab7220 */ /* 0x080fe20000410000 */
[----:B------:R-:W-:-:S03]  /*42b0*/  FFMA.FTZ R167, R151, R192, R116 ;  /* 0x000000c097a77223 */ /* 0x000fc60000010074 */
[----:B------:R-:W-:Y:S01]  /*42c0*/  FFMA.FTZ R171, R68, R171, R179 ;  /* 0x000000ab44ab7223 */ /* 0x000fe200000100b3 */
[----:B------:R-:W-:Y:S01]  /*42d0*/  FMUL.FTZ R177, R177, R167 ;  /* 0x000000a7b1b17220 */ /* 0x000fe20000410000 */
[----:B------:R-:W-:Y:S01]  /*42e0*/  FMUL.FTZ R179, R24, R165 ;  /* 0x000000a518b37220 */ /* 0x000fe20000410000 */
[----:B0-----:R-:W-:Y:S01]  /*42f0*/  @P1 FFMA.FTZ R185, R183, R185, R194 ;  /* 0x000000b9b7b91223 */ /* 0x001fe200000100c2 */
[----:B------:R-:W-:Y:S01]  /*4300*/  FFMA.FTZ R194, R12, R167, R115 ;  /* 0x000000a70cc27223 */ /* 0x000fe20000010073 */
[----:B------:R-:W-:Y:S01]  /*4310*/  FFMA.FTZ R196, R84, R177, R171 ;  /* 0x000000b154c47223 */ /* 0x000fe200000100ab */
[C---:B------:R-:W-:Y:S01]  /*4320*/  FMUL.FTZ R171, R24.reuse, R199 ;  /* 0x000000c718ab7220 */ /* 0x040fe20000410000 */
[----:B------:R-:W-:Y:S01]  /*4330*/  FFMA.FTZ R180, R185, R197, R180 ;  /* 0x000000c5b9b47223 */ /* 0x000fe200000100b4 */
[----:B------:R-:W-:Y:S01]  /*4340*/  FMUL.FTZ R169, R169, R194 ;  /* 0x000000c2a9a97220 */ /* 0x000fe20000410000 */
[----:B------:R-:W-:Y:S01]  /*4350*/  FMUL.FTZ R177, R24, R164 ;  /* 0x000000a418b17220 */ /* 0x000fe20000410000 */
[----:B-1----:R-:W-:Y:S01]  /*4360*/  FFMA.FTZ R3, R181, R3, R190 ;  /* 0x00000003b5037223 */ /* 0x002fe200000100be */
[----:B------:R-:W-:Y:S01]  /*4370*/  FFMA.FTZ R184, R166, R180, R191 ;  /* 0x000000b4a6b87223 */ /* 0x000fe200000100bf */
[----:B------:R-:W-:Y:S01]  /*4380*/  FFMA.FTZ R185, R63, R169, R196 ;  /* 0x000000a93fb97223 */ /* 0x000fe200000100c4 */
[----:B------:R-:W-:Y:S01]  /*4390*/  FMUL.FTZ R169, R24, R186 ;  /* 0x000000ba18a97220 */ /* 0x000fe20000410000 */
[----:B------:R-:W-:Y:S01]  /*43a0*/  FMUL.FTZ R2, R181, R2 ;  /* 0x00000002b5027220 */ /* 0x000fe20000410000 */
[----:B------:R-:W-:Y:S01]  /*43b0*/  FFMA.FTZ R190, R4, R184, R195 ;  /* 0x000000b804be7223 */ /* 0x000fe200000100c3 */
[----:B------:R-:W-:Y:S01]  /*43c0*/  FMUL.FTZ R171, R72, R171 ;  /* 0x000000ab48ab7220 */ /* 0x000fe20000410000 */
[----:B------:R-:W-:Y:S01]  /*43d0*/  FMUL.FTZ R169, R0, R169 ;  /* 0x000000a900a97220 */ /* 0x000fe20000410000 */
[----:B------:R-:W-:Y:S01]  /*43e0*/  FMUL.FTZ R181, R24, R182 ;  /* 0x000000b618b57220 */ /* 0x000fe20000410000 */
[----:B------:R-:W-:Y:S01]  /*43f0*/  FFMA.FTZ R178, R15, R190, R178 ;  /* 0x000000be0fb27223 */ /* 0x000fe200000100b2 */
[----:B------:R0:W-:Y:S01]  /*4400*/  @!P4 STS.64 [UR9+0x1728], R2 ;  /* 0x00172802ff00c988 */ /* 0x0001e20008000a09 */
[----:B------:R-:W-:Y:S01]  /*4410*/  FMUL.FTZ R177, R60, R177 ;  /* 0x000000b13cb17220 */ /* 0x000fe20000410000 */
[----:B------:R-:W-:Y:S01]  /*4420*/  FMUL.FTZ R179, R74, R179 ;  /* 0x000000b34ab37220 */ /* 0x000fe20000410000 */
[----:B------:R-:W-:Y:S01]  /*4430*/  FFMA.FTZ R196, R14, R178, R193 ;  /* 0x000000b20ec47223 */ /* 0x000fe200000100c1 */
[----:B------:R1:W-:Y:S01]  /*4440*/  STS [R32+0x430], R169 ;  /* 0x000430a920007388 */ /* 0x0003e20000000800 */
[----:B------:R-:W-:Y:S01]  /*4450*/  FMUL.FTZ R181, R62, R181 ;  /* 0x000000b53eb57220 */ /* 0x000fe20000410000 */
[----:B------:R-:W-:Y:S01]  /*4460*/  P2R R183, PR, RZ, 0x10 ;  /* 0x00000010ffb77803 */ /* 0x000fe20000000000 */
[C---:B------:R-:W-:Y:S01]  /*4470*/  FFMA.FTZ R176, R13.reuse, R196, R176 ;  /* 0x000000c40db07223 */ /* 0x040fe200000100b0 */
[----:B------:R-:W-:Y:S01]  /*4480*/  FFMA.FTZ R13, R13, R194, R114 ;  /* 0x000000c20d0d7223 */ /* 0x000fe20000010072 */
[----:B------:R2:W-:Y:S01]  /*4490*/  STS [R34+0x4], R171 ;  /* 0x000004ab22007388 */ /* 0x0005e20000000800 */
[----:B0-----:R-:W-:Y:S01]  /*44a0*/  FMUL.FTZ R3, R24, R161 ;  /* 0x000000a118037220 */ /* 0x001fe20000410000 */
[----:B------:R-:W-:Y:S01]  /*44b0*/  FFMA.FTZ R12, R12, R176, R189 ;  /* 0x000000b00c0c7223 */ /* 0x000fe200000100bd */
[----:B------:R-:W-:Y:S01]  /*44c0*/  FFMA.FTZ R200, R14, R13, R113 ;  /* 0x0000000d0ec87223 */ /* 0x000fe20000010071 */
[C---:B------:R-:W-:Y:S01]  /*44d0*/  FMUL.FTZ R2, R24.reuse, R188 ;  /* 0x000000bc18027220 */ /* 0x040fe20000410000 */
[----:B-1----:R-:W-:Y:S01]  /*44e0*/  FMUL.FTZ R169, R24, R159 ;  /* 0x0000009f18a97220 */ /* 0x002fe20000410000 */
[----:B------:R-:W-:Y:S01]  /*44f0*/  FFMA.FTZ R174, R151, R12, R174 ;  /* 0x0000000c97ae7223 */ /* 0x000fe200000100ae */
[----:B------:R-:W-:Y:S01]  /*4500*/  FFMA.FTZ R15, R15, R200, R112 ;  /* 0x000000c80f0f7223 */ /* 0x000fe20000010070 */
[----:B------:R-:W-:Y:S01]  /*4510*/  FMUL.FTZ R3, R76, R3 ;  /* 0x000000034c037220 */ /* 0x000fe20000410000 */
[----:B------:R-:W-:Y:S01]  /*4520*/  FMUL.FTZ R151, R61, R2 ;  /* 0x000000023d977220 */ /* 0x000fe20000410000 */
[----:B--2---:R-:W-:Y:S01]  /*4530*/  FMUL.FTZ R171, R24, R192 ;  /* 0x000000c018ab7220 */ /* 0x004fe20000410000 */
        /* <DEDUP_REMOVED lines=18> */
[-C--:B------:R-:W-:Y:S01]  /*4660*/  FMUL.FTZ R155, R155, R15.reuse ;  /* 0x0000000f9b9b7220 */ /* 0x080fe20000410000 */
        /* <DEDUP_REMOVED lines=12> */
[----:B------:R-:W-:Y:S01]  /*4730*/  STS [R34+0x24], R177 ;  /* 0x000024b122007388 */ /* 0x000fe20000000800 */
[----:B------:R-:W-:Y:S01]  /*4740*/  FMUL.FTZ R7, R7, R202 ;  /* 0x000000ca07077220 */ /* 0x000fe20000410000 */
[----:B--2---:R-:W-:Y:S01]  /*4750*/  FMUL.FTZ R169, R24, R200 ;  /* 0x000000c818a97220 */ /* 0x004fe20000410000 */
[----:B------:R-:W-:Y:S01]  /*4760*/  FMUL.FTZ R151, R82, R151 ;  /* 0x0000009752977220 */ /* 0x000fe20000410000 */
[----:B------:R1:W-:Y:S01]  /*4770*/  STS [R34+0x28], R3 ;  /* 0x0000280322007388 */ /* 0x0003e20000000800 */
[----:B------:R-:W-:Y:S01]  /*4780*/  FFMA.FTZ R24, R80, R155, R5 ;  /* 0x0000009b50187223 */ /* 0x000fe20000010005 */
[----:B------:R-:W-:Y:S01]  /*4790*/  FMUL.FTZ R169, R70, R169 ;  /* 0x000000a946a97220 */ /* 0x000fe20000410000 */
[----:B0-----:R-:W-:Y:S01]  /*47a0*/  FMUL.FTZ R171, R67, R2 ;  /* 0x0000000243ab7220 */ /* 0x001fe20000410000 */
[----:B------:R-:W-:Y:S01]  /*47b0*/  STS [R34+0x2c], R151 ;  /* 0x00002c9722007388 */ /* 0x000fe20000000800 */
[----:B------:R-:W-:Y:S01]  /*47c0*/  FFMA.FTZ R168, R9, R14, R168 ;  /* 0x0000000e09a87223 */ /* 0x000fe200000100a8 */
[----:B------:R-:W-:Y:S01]  /*47d0*/  FFMA.FTZ R7, R67, R7, R24 ;  /* 0x0000000743077223 */ /* 0x000fe20000010018 */
[----:B------:R-:W-:Y:S01]  /*47e0*/  FMUL.FTZ R153, R153, R166 ;  /* 0x000000a699997220 */ /* 0x000fe20000410000 */
[----:B------:R-:W-:Y:S01]  /*47f0*/  STS [R34+0x30], R169 ;  /* 0x000030a922007388 */ /* 0x000fe20000000800 */
[----:B------:R-:W-:Y:S01]  /*4800*/  FFMA.FTZ R10, R8, R168, R163 ;  /* 0x000000a8080a7223 */ /* 0x000fe200000100a3 */
[----:B-1----:R-:W-:-:S04]  /*4810*/  IMAD.WIDE.U32 R2, R20, UR8, R22 ;  /* 0x0000000814027c25 */ /* 0x002fc8000f8e0016 */
[----:B------:R-:W-:Y:S01]  /*4820*/  FFMA.FTZ R8, R78, R153, R7 ;  /* 0x000000994e087223 */ /* 0x000fe20000010007 */
[----:B------:R-:W-:Y:S01]  /*4830*/  STS [R34+0x34], R179 ;  /* 0x000034b322007388 */ /* 0x000fe20000000800 */
[----:B------:R-:W-:Y:S01]  /*4840*/  FFMA.FTZ R6, R25, R10, R6 ;  /* 0x0000000a19067223 */ /* 0x000fe20000010006 */
[----:B------:R-:W-:Y:S01]  /*4850*/  IMAD R3, R21, UR8, R3 ;  /* 0x0000000815037c24 */ /* 0x000fe2000f8e0203 */
[C---:B------:R-:W-:Y:S01]  /*4860*/  LEA R4, P1, R2.reuse, UR44, 0x2 ;  /* 0x0000002c02047c11 */ /* 0x040fe2000f8210ff */
[----:B------:R0:W-:Y:S03]  /*4870*/  STS [R34+0x38], R171 ;  /* 0x000038ab22007388 */ /* 0x0001e60000000800 */
[----:B------:R-:W-:Y:S01]  /*4880*/  LEA.HI.X R5, R2, UR45, R3, 0x2, P1 ;  /* 0x0000002d02057c11 */ /* 0x000fe200088f1403 */
[----:B------:R1:W-:Y:S01]  /*4890*/  STS [R34+0x3c], R181 ;  /* 0x00003cb522007388 */ /* 0x0003e20000000800 */
[----:B------:R-:W-:Y:S01]  /*48a0*/  BAR.SYNC.DEFER_BLOCKING 0x0 ;  /* 0x0000000000007b1d */ /* 0x000fe20000010000 */
[----:B0-----:R-:W-:-:S04]  /*48b0*/  IADD3 R171, PT, PT, -R198, UR47, RZ ;  /* 0x0000002fc6ab7c10 */ /* 0x001fc8000fffe1ff */
[C---:B------:R-:W-:Y:S02]  /*48c0*/  ISETP.GE.AND P1, PT, R171.reuse, 0x1, PT ;  /* 0x00000001ab00780c */ /* 0x040fe40003f26270 */
[C---:B------:R-:W-:Y:S02]  /*48d0*/  ISETP.GE.AND P2, PT, R171.reuse, 0x21, PT ;  /* 0x00000021ab00780c */ /* 0x040fe40003f46270 */
[C---:B------:R-:W-:Y:S02]  /*48e0*/  ISETP.GE.AND P3, PT, R171.reuse, 0x41, PT ;  /* 0x00000041ab00780c */ /* 0x040fe40003f66270 */
[----:B------:R-:W-:Y:S01]  /*48f0*/  ISETP.GE.AND P4, PT, R171, 0x61, PT ;  /* 0x00000061ab00780c */ /* 0x000fe20003f86270 */
[----:B------:R1:W0:Y:S06]  /*4900*/  LDS R177, [R36+0x4b0] ;  /* 0x0004b00024b17984 */ /* 0x00022c0000000800 */
[----:B------:R-:W-:Y:S06]  /*4910*/  @!P1 BRA `(.L_x_7693) ;  /* 0x0000000000089947 */ /* 0x000fec0003800000 */
[----:B------:R-:W2:Y:S04]  /*4920*/  LDS R3, [R30+0x430] ;  /* 0x000430001e037984 */ /* 0x000ea80000000800 */
[----:B--2---:R2:W-:Y:S02]  /*4930*/  REDG.E.ADD.F32.FTZ.RN.STRONG.GPU desc[UR36][R4.64], R3 ;  /* 0x00000003040079a6 */ /* 0x0045e4000c12f324 */
.L_x_7693:
[----:B------:R-:W-:Y:S05]  /*4940*/  BSYNC.RECONVERGENT B0 ;  /* 0x0000000000007941 */ /* 0x000fea0003800200 */
.L_x_7692:
[----:B------:R-:W-:Y:S04]  /*4950*/  BSSY.RECONVERGENT B0, `(.L_x_7694) ;  /* 0x0000003000007945 */ /* 0x000fe80003800200 */
[----:B------:R-:W-:Y:S05]  /*4960*/  @!P2 BRA `(.L_x_7695) ;  /* 0x000000000004a947 */ /* 0x000fea0003800000 */
[----:B0-----:R3:W-:Y:S02]  /*4970*/  REDG.E.ADD.F32.FTZ.RN.STRONG.GPU desc[UR36][R4.64+0x80], R177 ;  /* 0x000080b1040079a6 */ /* 0x0017e4000c12f324 */
.L_x_7695:
[----:B------:R-:W-:Y:S05]  /*4980*/  BSYNC.RECONVERGENT B0 ;  /* 0x0000000000007941 */ /* 0x000fea0003800200 */
.L_x_7694:
[----:B--2---:R2:W4:Y:S01]  /*4990*/  LDS R3, [R37+0x530] ;  /* 0x0005300025037984 */ /* 0x0045220000000800 */
[----:B------:R-:W-:Y:S04]  /*49a0*/  BSSY.RECONVERGENT B0, `(.L_x_7696) ;  /* 0x0000003000007945 */ /* 0x000fe80003800200 */
[----:B------:R-:W-:Y:S05]  /*49b0*/  @!P3 BRA `(.L_x_7697) ;  /* 0x000000000004b947 */ /* 0x000fea0003800000 */
[----:B----4-:R4:W-:Y:S02]  /*49c0*/  REDG.E.ADD.F32.FTZ.RN.STRONG.GPU desc[UR36][R4.64+0x100], R3 ;  /* 0x00010003040079a6 */ /* 0x0109e4000c12f324 */
.L_x_7697:
[----:B------:R-:W-:Y:S05]  /*49d0*/  BSYNC.RECONVERGENT B0 ;  /* 0x0000000000007941 */ /* 0x000fea0003800200 */
.L_x_7696:
[----:B----4-:R4:W0:Y:S01]  /*49e0*/  LDS R3, [R38+0x5b0] ;  /* 0x0005b00026037984 */ /* 0x0108220000000800 */
[----:B------:R-:W-:Y:S04]  /*49f0*/  BSSY.RECONVERGENT B0, `(.L_x_7698) ;  /* 0x0000003000007945 */ /* 0x000fe80003800200 */
[----:B------:R-:W-:Y:S05]  /*4a00*/  @!P4 BRA `(.L_x_7699) ;  /* 0x000000000004c947 */ /* 0x000fea0003800000 */
[----:B0-----:R0:W-:Y:S02]  /*4a10*/  REDG.E.ADD.F32.FTZ.RN.STRONG.GPU desc[UR36][R4.64+0x180], R3 ;  /* 0x00018003040079a6 */ /* 0x0011e4000c12f324 */
.L_x_7699:
[----:B------:R-:W-:Y:S05]  /*4a20*/  BSYNC.RECONVERGENT B0 ;  /* 0x0000000000007941 */ /* 0x000fea0003800200 */
.L_x_7698:
        /* <DEDUP_REMOVED lines=10> */
.L_x_7701:
[----:B------:R-:W-:Y:S05]  /*4ad0*/  BSYNC.RECONVERGENT B0 ;  /* 0x0000000000007941 */ /* 0x000fea0003800200 */
.L_x_7700:
[----:B------:R1:W1:Y:S01]  /*4ae0*/  LDS R7, [R40+0x6b0] ;  /* 0x0006b00028077984 */ /* 0x0002620000000800 */
[----:B------:R-:W-:Y:S01]  /*4af0*/  BSSY.RECONVERGENT B0, `(.L_x_7702) ;  /* 0x0000005000007945 */ /* 0x000fe20003800200 */
[----:B0-----:R-:W-:Y:S01]  /*4b00*/  FADD.FTZ R3, -R125, R186 ;  /* 0x000000ba7d037221 */ /* 0x001fe20000010100 */
[----:B------:R-:W-:Y:S02]  /*4b10*/  FMUL.FTZ R2, R108, R6 ;  /* 0x000000066c027220 */ /* 0x000fe40000410000 */
[----:B------:R-:W-:Y:S05]  /*4b20*/  @!P1 BRA `(.L_x_7703) ;  /* 0x0000000000049947 */ /* 0x000fea0003800000 */
[----:B-1----:R0:W-:Y:S02]  /*4b30*/  REDG.E.ADD.F32.FTZ.RN.STRONG.GPU desc[UR36][R4.64+0x280], R7 ;  /* 0x00028007040079a6 */ /* 0x0021e4000c12f324 */
.L_x_7703:
[----:B------:R-:W-:Y:S05]  /*4b40*/  BSYNC.RECONVERGENT B0 ;  /* 0x0000000000007941 */ /* 0x000fea0003800200 */
.L_x_7702:
[----:B01----:R0:W1:Y:S01]  /*4b50*/  LDS R7, [R41+0x730] ;  /* 0x0007300029077984 */ /* 0x0030620000000800 */
[----:B------:R-:W-:Y:S01]  /*4b60*/  BSSY.RECONVERGENT B0, `(.L_x_7704) ;  /* 0x0000006000007945 */ /* 0x000fe20003800200 */
[----:B------:R-:W-:Y:S01]  /*4b70*/  FADD.FTZ R199, -R124, R199 ;  /* 0x000000c77cc77221 */ /* 0x000fe20000010100 */
[----:B------:R-:W-:Y:S01]  /*4b80*/  FMUL.FTZ R24, R158, R10 ;  /* 0x0000000a9e187220 */ /* 0x000fe20000410000 */
[----:B------:R-:W-:Y:S01]  /*4b90*/  FFMA.FTZ R9, R2, R3, RZ ;  /* 0x0000000302097223 */ /* 0x000fe200000100ff */
[----:B------:R-:W-:Y:S06]  /*4ba0*/  @!P2 BRA `(.L_x_7705) ;  /* 0x000000000004a947 */ /* 0x000fec0003800000 */
[----:B-1----:R1:W-:Y:S02]  /*4bb0*/  REDG.E.ADD.F32.FTZ.RN.STRONG.GPU desc[UR36][R4.64+0x300], R7 ;  /* 0x00030007040079a6 */ /* 0x0023e4000c12f324 */
.L_x_7705:
[----:B------:R-:W-:Y:S05]  /*4bc0*/  BSYNC.RECONVERGENT B0 ;  /* 0x0000000000007941 */ /* 0x000fea0003800200 */
.L_x_7704:
[----:B------:R-:W-:Y:S01]  /*4bd0*/  FFMA.FTZ R11, R24, R199, R9 ;  /* 0x000000c7180b7223 */ /* 0x000fe20000010009 */
[----:B------:R-:W-:Y:S01]  /*4be0*/  BSSY.RECONVERGENT B0, `(.L_x_7706) ;  /* 0x0000006000007945 */ /* 0x000fe20003800200 */
[----:B------:R0:W0:Y:S01]  /*4bf0*/  LDS R9, [R42+0x7b0] ;  /* 0x0007b0002a097984 */ /* 0x0000220000000800 */
[----:B-1----:R-:W-:Y:S01]  /*4c00*/  FADD.FTZ R7, -R123, R164 ;  /* 0x000000a47b077221 */ /* 0x002fe20000010100 */
[----:B------:R-:W-:Y:S01]  /*4c10*/  FMUL.FTZ R164, R95, R168 ;  /* 0x000000a85fa47220 */ /* 0x000fe20000410000 */
[----:B------:R-:W-:Y:S06]  /*4c20*/  @!P3 BRA `(.L_x_7707) ;  /* 0x000000000004b947 */ /* 0x000fec0003800000 */
[----:B0-----:R1:W-:Y:S02]  /*4c30*/  REDG.E.ADD.F32.FTZ.RN.STRONG.GPU desc[UR36][R4.64+0x380], R9 ;  /* 0x00038009040079a6 */ /* 0x0013e4000c12f324 */
.L_x_7707:
[----:B------:R-:W-:Y:S05]  /*4c40*/  BSYNC.RECONVERGENT B0 ;  /* 0x0000000000007941 */ /* 0x000fea0003800200 */
.L_x_7706:
[----:B------:R-:W-:Y:S01]  /*4c50*/  FFMA.FTZ R186, R164, R7, R11 ;  /* 0x00000007a4ba7223 */ /* 0x000fe2000001000b */
[----:B------:R-:W-:Y:S01]  /*4c60*/  BSSY.RECONVERGENT B0, `(.L_x_7708) ;  /* 0x0000006000007945 */ /* 0x000fe20003800200 */
[----:B------:R2:W2:Y:S01]  /*4c70*/  LDS R11, [R43+0x830] ;  /* 0x000830002b0b7984 */ /* 0x0004a20000000800 */
[----:B------:R-:W-:Y:S01]  /*4c80*/  FADD.FTZ R165, -R122, R165 ;  /* 0x000000a57aa57221 */ /* 0x000fe20000010100 */
[----:B01----:R-:W-:Y:S01]  /*4c90*/  FMUL.FTZ R9, R156, R14 ;  /* 0x0000000e9c097220 */ /* 0x003fe20000410000 */
[----:B------:R-:W-:Y:S06]  /*4ca0*/  @!P4 BRA `(.L_x_7709) ;  /* 0x000000000004c947 */ /* 0x000fec0003800000 */
[----:B--2---:R0:W-:Y:S02]  /*4cb0*/  REDG.E.ADD.F32.FTZ.RN.STRONG.GPU desc[UR36][R4.64+0x400], R11 ;  /* 0x0004000b040079a6 */ /* 0x0041e4000c12f324 */
.L_x_7709:
[----:B------:R-:W-:Y:S05]  /*4cc0*/  BSYNC.RECONVERGENT B0 ;  /* 0x0000000000007941 */ /* 0x000fea0003800200 */
.L_x_7708:
[----:B------:R1:W1:Y:S01]  /*4cd0*/  LDS R25, [R44+0x8b0] ;  /* 0x0008b0002c197984 */ /* 0x0002620000000800 */
[----:B------:R-:W-:Y:S01]  /*4ce0*/  BSSY.RECONVERGENT B0, `(.L_x_7710) ;  /* 0x0000006000007945 */ /* 0x000fe20003800200 */
[----:B------:R-:W-:Y:S01]  /*4cf0*/  FADD.FTZ R182, -R121, R182 ;  /* 0x000000b679b67221 */ /* 0x000fe20000010100 */
[----:B0-2---:R-:W-:Y:S01]  /*4d00*/  FMUL.FTZ R11, R106, R170 ;  /* 0x000000aa6a0b7220 */ /* 0x005fe20000410000 */
[----:B------:R-:W-:Y:S01]  /*4d10*/  FFMA.FTZ R186, R9, R165, R186 ;  /* 0x000000a509ba7223 */ /* 0x000fe200000100ba */
[----:B------:R-:W-:Y:S06]  /*4d20*/  @!P5 BRA `(.L_x_7711) ;  /* 0x000000000004d947 */ /* 0x000fec0003800000 */
[----:B-1----:R0:W-:Y:S02]  /*4d30*/  REDG.E.ADD.F32.FTZ.RN.STRONG.GPU desc[UR36][R4.64+0x480], R25 ;  /* 0x00048019040079a6 */ /* 0x0021e4000c12f324 */
.L_x_7711:
[----:B------:R-:W-:Y:S05]  /*4d40*/  BSYNC.RECONVERGENT B0 ;  /* 0x0000000000007941 */ /* 0x000fea0003800200 */
.L_x_7710:
[----:B------:R-:W-:Y:S01]  /*4d50*/  FADD.FTZ R169, -R114, R13 ;  /* 0x0000000d72a97221 */ /* 0x000fe20000010100 */
[----:B------:R-:W-:Y:S01]  /*4d60*/  FADD.FTZ R161, -R120, R161 ;  /* 0x000000a178a17221 */ /* 0x000fe20000010100 */
[----:B------:R2:W2:Y:S01]  /*4d70*/  LDS R13, [R45+0x930] ;  /* 0x000930002d0d7984 */ /* 0x0004a20000000800 */
[----:B01----:R-:W-:Y:S01]  /*4d80*/  FMUL.FTZ R25, R154, R160 ;  /* 0x000000a09a197220 */ /* 0x003fe20000410000 */
[----:B------:R-:W-:Y:S01]  /*4d90*/  FFMA.FTZ R186, R11, R182, R186 ;  /* 0x000000b60bba7223 */ /* 0x000fe200000100ba */
[----:B------:R-:W-:Y:S01]  /*4da0*/  FADD.FTZ R188, -R119, R188 ;  /* 0x000000bc77bc7221 */ /* 0x000fe20000010100 */
[----:B------:R-:W-:Y:S01]  /*4db0*/  FMUL.FTZ R149, R93, R172 ;  /* 0x000000ac5d957220 */ /* 0x000fe20000410000 */
[----:B------:R-:W-:Y:S01]  /*4dc0*/  FADD.FTZ R159, -R118, R159 ;  /* 0x0000009f769f7221 */ /* 0x000fe20000010100 */
[----:B------:R-:W-:Y:S01]  /*4dd0*/  FFMA.FTZ R186, R25, R161, R186 ;  /* 0x000000a119ba7223 */ /* 0x000fe200000100ba */
[----:B------:R-:W-:Y:S01]  /*4de0*/  FMUL.FTZ R151, R152, R162 ;  /* 0x000000a298977220 */ /* 0x000fe20000410000 */
[----:B------:R-:W-:Y:S01]  /*4df0*/  ISETP.GE.AND P6, PT, R171, 0x141, PT ;  /* 0x00000141ab00780c */ /* 0x000fe20003fc6270 */
        /* <DEDUP_REMOVED lines=8> */
[----:B------:R-:W-:Y:S01]  /*4e80*/  BSSY.RECONVERGENT B0, `(.L_x_7712) ;  /* 0x000000c000007945 */ /* 0x000fe20003800200 */
[----:B------:R-:W-:Y:S01]  /*4e90*/  FFMA.FTZ R186, R153, R192, R186 ;  /* 0x000000c099ba7223 */ /* 0x000fe200000100ba */
[C---:B------:R-:W-:Y:S01]  /*4ea0*/  ISETP.GE.AND P1, PT, R171.reuse, 0x161, PT ;  /* 0x00000161ab00780c */ /* 0x040fe20003f26270 */
[----:B------:R-:W-:Y:S01]  /*4eb0*/  FMUL.FTZ R163, R148, R196 ;  /* 0x000000c494a37220 */ /* 0x000fe20000410000 */
[----:B------:R-:W-:Y:S01]  /*4ec0*/  ISETP.GE.AND P2, PT, R171, 0x181, PT ;  /* 0x00000181ab00780c */ /* 0x000fe20003f46270 */
[----:B------:R-:W-:Y:S01]  /*4ed0*/  FFMA.FTZ R186, R155, R167, R186 ;  /* 0x000000a79bba7223 */ /* 0x000fe200000100ba */
[----:B------:R-:W-:-:S02]  /*4ee0*/  ISETP.GE.AND P3, PT, R171, 0x1a1, PT ;  /* 0x000001a1ab00780c */ /* 0x000fc40003f66270 */
[----:B------:R-:W-:Y:S01]  /*4ef0*/  ISETP.GE.AND P4, PT, R171, 0x1c1, PT ;  /* 0x000001c1ab00780c */ /* 0x000fe20003f86270 */
[----:B------:R-:W-:Y:S01]  /*4f00*/  FFMA.FTZ R186, R157, R194, R186 ;  /* 0x000000c29dba7223 */ /* 0x000fe200000100ba */
[----:B------:R-:W-:Y:S01]  /*4f10*/  ISETP.GE.AND P5, PT, R171, 0x1e1, PT ;  /* 0x000001e1ab00780c */ /* 0x000fe20003fa6270 */
[----:B------:R-:W-:-:S12]  /*4f20*/  @!P6 BRA `(.L_x_7713) ;  /* 0x000000000004e947 */ /* 0x000fd80003800000 */
[----:B--2---:R0:W-:Y:S02]  /*4f30*/  REDG.E.ADD.F32.FTZ.RN.STRONG.GPU desc[UR36][R4.64+0x500], R13 ;  /* 0x0005000d040079a6 */ /* 0x0041e4000c12f324 */
.L_x_7713:
[----:B------:R-:W-:Y:S05]  /*4f40*/  BSYNC.RECONVERGENT B0 ;  /* 0x0000000000007941 */ /* 0x000fea0003800200 */
.L_x_7712:
[----:B------:R1:W1:Y:S01]  /*4f50*/  LDS R171, [R46+0x9b0] ;  /* 0x0009b0002eab7984 */ /* 0x0002620000000800 */
[----:B------:R-:W-:Y:S01]  /*4f60*/  BSSY.RECONVERGENT B0, `(.L_x_7714) ;  /* 0x0000006000007945 */ /* 0x000fe20003800200 */
[----:B0-2---:R-:W-:Y:S01]  /*4f70*/  FMUL.FTZ R13, R110, R178 ;  /* 0x000000b26e0d7220 */ /* 0x005fe20000410000 */
[----:B------:R-:W-:Y:S01]  /*4f80*/  FADD.FTZ R200, -R113, R200 ;  /* 0x000000c871c87221 */ /* 0x000fe20000010100 */
[----:B------:R-:W-:Y:S01]  /*4f90*/  FFMA.FTZ R186, R163, R169, R186 ;  /* 0x000000a9a3ba7223 */ /* 0x000fe200000100ba */
[----:B------:R-:W-:Y:S06]  /*4fa0*/  @!P1 BRA `(.L_x_7715) ;  /* 0x0000000000049947 */ /* 0x000fec0003800000 */
[----:B-1----:R0:W-:Y:S02]  /*4fb0*/  REDG.E.ADD.F32.FTZ.RN.STRONG.GPU desc[UR36][R4.64+0x580], R171 ;  /* 0x000580ab040079a6 */ /* 0x0021e4000c12f324 */
.L_x_7715:
[----:B------:R-:W-:Y:S05]  /*4fc0*/  BSYNC.RECONVERGENT B0 ;  /* 0x0000000000007941 */ /* 0x000fea0003800200 */
.L_x_7714:
[----:B------:R-:W-:Y:S01]  /*4fd0*/  FADD.FTZ R173, -R112, R15 ;  /* 0x0000000f70ad7221 */ /* 0x000fe20000010100 */
[----:B------:R-:W-:Y:S01]  /*4fe0*/  BSSY.RECONVERGENT B0, `(.L_x_7716) ;  /* 0x0000006000007945 */ /* 0x000fe20003800200 */
[----:B------:R2:W2:Y:S01]  /*4ff0*/  LDS R15, [R47+0xa30] ;  /* 0x000a30002f0f7984 */ /* 0x0004a20000000800 */
[----:B01----:R-:W-:Y:S01]  /*5000*/  FMUL.FTZ R171, R146, R190 ;  /* 0x000000be92ab7220 */ /* 0x003fe20000410000 */
[----:B------:R-:W-:Y:S01]  /*5010*/  FFMA.FTZ R186, R13, R200, R186 ;  /* 0x000000c80dba7223 */ /* 0x000fe200000100ba */
[----:B------:R-:W-:Y:S06]  /*5020*/  @!P2 BRA `(.L_x_7717) ;  /* 0x000000000004a947 */ /* 0x000fec0003800000 */
[----:B--2---:R0:W-:Y:S02]  /*5030*/  REDG.E.ADD.F32.FTZ.RN.STRONG.GPU desc[UR36][R4.64+0x600], R15 ;  /* 0x0006000f040079a6 */ /* 0x0041e4000c12f324 */
.L_x_7717:
[----:B------:R-:W-:Y:S05]  /*5040*/  BSYNC.RECONVERGENT B0 ;  /* 0x0000000000007941 */ /* 0x000fea0003800200 */
.L_x_7716:
[----:B------:R1:W1:Y:S01]  /*5050*/  LDS R175, [R48+0xab0] ;  /* 0x000ab00030af7984 */ /* 0x0002620000000800 */
[----:B------:R-:W-:Y:S01]  /*5060*/  BSSY.RECONVERGENT B0, `(.L_x_7718) ;  /* 0x0000006000007945 */ /* 0x000fe20003800200 */
[----:B0-2---:R-:W-:Y:S01]  /*5070*/  FMUL.FTZ R15, R107, R184 ;  /* 0x000000b86b0f7220 */ /* 0x005fe20000410000 */
[----:B------:R-:W-:Y:S01]  /*5080*/  FADD.FTZ R202, -R111, R202 ;  /* 0x000000ca6fca7221 */ /* 0x000fe20000010100 */
[----:B------:R-:W-:Y:S01]  /*5090*/  FFMA.FTZ R186, R171, R173, R186 ;  /* 0x000000adabba7223 */ /* 0x000fe200000100ba */
[----:B------:R-:W-:Y:S06]  /*50a0*/  @!P3 BRA `(.L_x_7719) ;  /* 0x000000000004b947 */ /* 0x000fec0003800000 */
[----:B-1----:R0:W-:Y:S02]  /*50b0*/  REDG.E.ADD.F32.FTZ.RN.STRONG.GPU desc[UR36][R4.64+0x680], R175 ;  /* 0x000680af040079a6 */ /* 0x0021e4000c12f324 */
.L_x_7719:
[----:B------:R-:W-:Y:S05]  /*50c0*/  BSYNC.RECONVERGENT B0 ;  /* 0x0000000000007941 */ /* 0x000fea0003800200 */
.L_x_7718:
[----:B------:R2:W2:Y:S01]  /*50d0*/  LDS R179, [R49+0xb30] ;  /* 0x000b300031b37984 */ /* 0x0004a20000000800 */
[----:B------:R-:W-:Y:S01]  /*50e0*/  BSSY.RECONVERGENT B0, `(.L_x_7720) ;  /* 0x0000006000007945 */ /* 0x000fe20003800200 */
[----:B01----:R-:W-:Y:S01]  /*50f0*/  FMUL.FTZ R175, R144, R180 ;  /* 0x000000b490af7220 */ /* 0x003fe20000410000 */
[----:B---3--:R-:W-:Y:S01]  /*5100*/  FADD.FTZ R177, -R109, R166 ;  /* 0x000000a66db17221 */ /* 0x008fe20000010100 */
[----:B------:R-:W-:Y:S01]  /*5110*/  FFMA.FTZ R186, R15, R202, R186 ;  /* 0x000000ca0fba7223 */ /* 0x000fe200000100ba */
[----:B------:R-:W-:Y:S06]  /*5120*/  @!P4 BRA `(.L_x_7721) ;  /* 0x000000000004c947 */ /* 0x000fec0003800000 */
[----:B--2---:R0:W-:Y:S02]  /*5130*/  REDG.E.ADD.F32.FTZ.RN.STRONG.GPU desc[UR36][R4.64+0x700], R179 ;  /* 0x000700b3040079a6 */ /* 0x0041e4000c12f324 */
.L_x_7721:
[----:B------:R-:W-:Y:S05]  /*5140*/  BSYNC.RECONVERGENT B0 ;  /* 0x0000000000007941 */ /* 0x000fea0003800200 */
.L_x_7720:
[----:B------:R1:W3:Y:S01]  /*5150*/  LDS R181, [R50+0xbb0] ;  /* 0x000bb00032b57984 */ /* 0x0002e20000000800 */
[----:B------:R-:W-:Y:S01]  /*5160*/  BSSY.RECONVERGENT B0, `(.L_x_7722) ;  /* 0x0000004000007945 */ /* 0x000fe20003800200 */
[----:B0-2---:R-:W-:-:S03]  /*5170*/  FFMA.FTZ R179, R175, R177, R186 ;  /* 0x000000b1afb37223 */ /* 0x005fc600000100ba */
[----:B------:R-:W-:Y:S05]  /*5180*/  @!P5 BRA `(.L_x_7723) ;  /* 0x000000000004d947 */ /* 0x000fea0003800000 */
[----:B---3--:R0:W-:Y:S02]  /*5190*/  REDG.E.ADD.F32.FTZ.RN.STRONG.GPU desc[UR36][R4.64+0x780], R181 ;  /* 0x000780b5040079a6 */ /* 0x0081e4000c12f324 */
.L_x_7723:
[----:B------:R-:W-:Y:S05]  /*51a0*/  BSYNC.RECONVERGENT B0 ;  /* 0x0000000000007941 */ /* 0x000fea0003800200 */
.L_x_7722:
[----:B0-----:R-:W0:Y:S01]  /*51b0*/  SHFL.DOWN PT, R4, R179, 0x1, 0x1f ;  /* 0x08201f00b3047f89 */ /* 0x001e2200000e0000 */
[----:B------:R-:W-:Y:S01]  /*51c0*/  ISETP.GT.AND P1, PT, R52, 0x1e, PT ;  /* 0x0000001e3400780c */ /* 0x000fe20003f24270 */
[----:B------:R-:W-:Y:S01]  /*51d0*/  FADD.FTZ R141, R149, R141 ;  /* 0x0000008d958d7221 */ /* 0x000fe20000010000 */
[----:B------:R-:W-:Y:S01]  /*51e0*/  FADD.FTZ R136, R13, R136 ;  /* 0x000000880d887221 */ /* 0x000fe20000010000 */
[----:B------:R-:W2:Y:S01]  /*51f0*/  SHFL.DOWN PT, R5, R8, 0x1, 0x1f ;  /* 0x08201f0008057f89 */ /* 0x000ea200000e0000 */
[----:B------:R-:W-:Y:S01]  /*5200*/  FMUL.FTZ R13, R145, R174 ;  /* 0x000000ae910d7220 */ /* 0x000fe20000410000 */
[----:B------:R-:W-:Y:S01]  /*5210*/  FADD.FTZ R140, R11, R140 ;  /* 0x0000008c0b8c7221 */ /* 0x000fe20000010000 */
[----:B------:R-:W-:Y:S01]  /*5220*/  FADD.FTZ R134, R9, R134 ;  /* 0x0000008609867221 */ /* 0x000fe20000010000 */
[----:B------:R-:W-:Y:S01]  /*5230*/  ISETP.NE.AND P2, PT, R183, RZ, PT ;  /* 0x000000ffb700720c */ /* 0x000fe20003f45270 */
[----:B------:R-:W-:Y:S01]  /*5240*/  FMUL.FTZ R192, R192, R13 ;  /* 0x0000000dc0c07220 */ /* 0x000fe20000410000 */
[----:B------:R-:W-:Y:S01]  /*5250*/  FADD.FTZ R137, R15, R137 ;  /* 0x000000890f897221 */ /* 0x000fe20000010000 */
[----:B------:R-:W-:Y:S01]  /*5260*/  FADD.FTZ R142, R2, R142 ;  /* 0x0000008e028e7221 */ /* 0x000fe20000010000 */
[C---:B------:R-:W-:Y:S01]  /*5270*/  FMUL.FTZ R15, R145.reuse, R176 ;  /* 0x000000b0910f7220 */ /* 0x040fe20000410000 */
[----:B------:R-:W-:Y:S01]  /*5280*/  FMUL.FTZ R2, R145, R180 ;  /* 0x000000b491027220 */ /* 0x000fe20000410000 */
[----:B------:R-:W-:Y:S01]  /*5290*/  FFMA.FTZ R192, R59, R174, R192 ;  /* 0x000000ae3bc07223 */ /* 0x000fe200000100c0 */
[----:B------:R-:W-:Y:S01]  /*52a0*/  BSSY.RECONVERGENT B0, `(.L_x_7724) ;  /* 0x000006b000007945 */ /* 0x000fe20003800200 */
[----:B------:R-:W-:Y:S01]  /*52b0*/  FMUL.FTZ R15, R194, R15 ;  /* 0x0000000fc20f7220 */ /* 0x000fe20000410000 */
[----:B------:R-:W-:Y:S01]  /*52c0*/  FMUL.FTZ R2, R177, R2 ;  /* 0x00000002b1027220 */ /* 0x000fe20000410000 */
[----:B------:R-:W-:Y:S01]  /*52d0*/  FADD.FTZ R128, R175, R128 ;  /* 0x00000080af807221 */ /* 0x000fe20000010000 */
[----:B------:R-:W-:Y:S01]  /*52e0*/  FADD.FTZ R129, R171, R129 ;  /* 0x00000081ab817221 */ /* 0x000fe20000010000 */
[----:B------:R-:W-:Y:S01]  /*52f0*/  FFMA.FTZ R176, R64, R176, R15 ;  /* 0x000000b040b07223 */ /* 0x000fe2000001000f */
[----:B------:R-:W-:Y:S01]  /*5300*/  FADD.FTZ R130, R163, R130 ;  /* 0x00000082a3827221 */ /* 0x000fe20000010000 */
[----:B------:R-:W-:Y:S01]  /*5310*/  FADD.FTZ R139, R157, R139 ;  /* 0x0000008b9d8b7221 */ /* 0x000fe20000010000 */
[----:B------:R-:W-:Y:S01]  /*5320*/  FADD.FTZ R131, R155, R131 ;  /* 0x000000839b837221 */ /* 0x000fe20000010000 */
[----:B0-----:R-:W-:Y:S01]  /*5330*/  @!P1 FADD.FTZ R179, R179, R4 ;  /* 0x00000004b3b39221 */ /* 0x001fe20000010000 */
[----:B------:R-:W-:Y:S01]  /*5340*/  FADD.FTZ R138, R153, R138 ;  /* 0x0000008a998a7221 */ /* 0x000fe20000010000 */
[----:B------:R-:W-:Y:S01]  /*5350*/  FADD.FTZ R132, R151, R132 ;  /* 0x0000008497847221 */ /* 0x000fe20000010000 */
[----:B------:R-:W-:Y:S01]  /*5360*/  FADD.FTZ R133, R25, R133 ;  /* 0x0000008519857221 */ /* 0x000fe20000010000 */
[----:B--2---:R-:W-:Y:S01]  /*5370*/  @!P1 FADD.FTZ R8, R8, R5 ;  /* 0x0000000508089221 */ /* 0x004fe20000010000 */
[----:B------:R-:W0:Y:S01]  /*5380*/  SHFL.DOWN PT, R4, R179, 0x2, 0x1f ;  /* 0x08401f00b3047f89 */ /* 0x000e2200000e0000 */
[----:B------:R-:W-:Y:S01]  /*5390*/  ISETP.GT.AND P1, PT, R52, 0x1d, PT ;  /* 0x0000001d3400780c */ /* 0x000fe20003f24270 */
[----:B------:R-:W-:Y:S01]  /*53a0*/  FADD.FTZ R77, R192, R77 ;  /* 0x0000004dc04d7221 */ /* 0x000fe20000010000 */
[----:B------:R-:W-:Y:S01]  /*53b0*/  FADD.FTZ R79, R176, R79 ;  /* 0x0000004fb04f7221 */ /* 0x000fe20000010000 */
[----:B------:R-:W2:Y:S01]  /*53c0*/  SHFL.DOWN PT, R5, R8, 0x2, 0x1f ;  /* 0x08401f0008057f89 */ /* 0x000ea200000e0000 */
[----:B------:R-:W-:Y:S01]  /*53d0*/  FADD.FTZ R143, R164, R143 ;  /* 0x0000008fa48f7221 */ /* 0x000fe20000010000 */
[----:B------:R-:W-:-:S08]  /*53e0*/  FADD.FTZ R135, R24, R135 ;  /* 0x0000008718877221 */ /* 0x000fd00000010000 */
[----:B0-----:R-:W-:Y:S01]  /*53f0*/  @!P1 FADD.FTZ R179, R179, R4 ;  /* 0x00000004b3b39221 */ /* 0x001fe20000010000 */
[----:B------:R-:W-:Y:S01]  /*5400*/  FMUL.FTZ R4, R145, R162 ;  /* 0x000000a291047220 */ /* 0x000fe20000410000 */
[----:B--2---:R-:W-:-:S03]  /*5410*/  @!P1 FADD.FTZ R8, R8, R5 ;  /* 0x0000000508089221 */ /* 0x004fc60000010000 */
[----:B------:R-:W0:Y:S01]  /*5420*/  SHFL.DOWN PT, R166, R179, 0x4, 0x1f ;  /* 0x08801f00b3a67f89 */ /* 0x000e2200000e0000 */
[----:B------:R-:W-:Y:S01]  /*5430*/  ISETP.GT.AND P1, PT, R52, 0x1b, PT ;  /* 0x0000001b3400780c */ /* 0x000fe20003f24270 */
[----:B------:R-:W-:Y:S01]  /*5440*/  FMUL.FTZ R5, R145, R172 ;  /* 0x000000ac91057220 */ /* 0x000fe20000410000 */
[----:B------:R-:W-:Y:S01]  /*5450*/  FMUL.FTZ R4, R159, R4 ;  /* 0x000000049f047220 */ /* 0x000fe20000410000 */
[----:B---3--:R-:W2:Y:S02]  /*5460*/  SHFL.DOWN PT, R181, R8, 0x4, 0x1f ;  /* 0x08801f0008b57f89 */ /* 0x008ea400000e0000 */
[----:B------:R-:W-:Y:S01]  /*5470*/  FMUL.FTZ R5, R188, R5 ;  /* 0x00000005bc057220 */ /* 0x000fe20000410000 */
[----:B------:R-:W-:Y:S01]  /*5480*/  FFMA.FTZ R13, R105, R162, R4 ;  /* 0x000000a2690d7223 */ /* 0x000fe20000010004 */
[C---:B------:R-:W-:Y:S02]  /*5490*/  FMUL.FTZ R4, R145.reuse, R160 ;  /* 0x000000a091047220 */ /* 0x040fe40000410000 */
[----:B------:R-:W-:Y:S01]  /*54a0*/  FFMA.FTZ R172, R58, R172, R5 ;  /* 0x000000ac3aac7223 */ /* 0x000fe20000010005 */
[----:B------:R-:W-:Y:S01]  /*54b0*/  FMUL.FTZ R5, R145, R170 ;  /* 0x000000aa91057220 */ /* 0x000fe20000410000 */
[----:B------:R-:W-:Y:S01]  /*54c0*/  FMUL.FTZ R4, R161, R4 ;  /* 0x00000004a1047220 */ /* 0x000fe20000410000 */
[----:B------:R-:W-:Y:S01]  /*54d0*/  FADD.FTZ R94, R13, R94 ;  /* 0x0000005e0d5e7221 */ /* 0x000fe20000010000 */
[----:B------:R-:W-:Y:S01]  /*54e0*/  FADD.FTZ R75, R172, R75 ;  /* 0x0000004bac4b7221 */ /* 0x000fe20000010000 */
[----:B------:R-:W-:Y:S01]  /*54f0*/  FMUL.FTZ R182, R182, R5 ;  /* 0x00000005b6b67220 */ /* 0x000fe20000410000 */
[----:B------:R-:W-:Y:S01]  /*5500*/  FFMA.FTZ R5, R89, R160, R4 ;  /* 0x000000a059057223 */ /* 0x000fe20000010004 */
[----:B------:R-:W-:-:S02]  /*5510*/  FMUL.FTZ R4, R145, R14 ;  /* 0x0000000e91047220 */ /* 0x000fc40000410000 */
[----:B------:R-:W-:Y:S01]  /*5520*/  FFMA.FTZ R182, R57, R170, R182 ;  /* 0x000000aa39b67223 */ /* 0x000fe200000100b6 */
[----:B------:R-:W-:Y:S01]  /*5530*/  FADD.FTZ R92, R5, R92 ;  /* 0x0000005c055c7221 */ /* 0x000fe20000010000 */
[----:B------:R-:W-:Y:S02]  /*5540*/  FMUL.FTZ R5, R145, R178 ;  /* 0x000000b291057220 */ /* 0x000fe40000410000 */
[----:B------:R-:W-:Y:S01]  /*5550*/  FADD.FTZ R73, R182, R73 ;  /* 0x00000049b6497221 */ /* 0x000fe20000010000 */
[----:B0-----:R-:W-:Y:S01]  /*5560*/  @!P1 FADD.FTZ R179, R179, R166 ;  /* 0x000000a6b3b39221 */ /* 0x001fe20000010000 */
[----:B------:R-:W-:Y:S01]  /*5570*/  FMUL.FTZ R166, R145, R12 ;  /* 0x0000000c91a67220 */ /* 0x000fe20000410000 */
[----:B------:R-:W-:Y:S01]  /*5580*/  FMUL.FTZ R200, R200, R5 ;  /* 0x00000005c8c87220 */ /* 0x000fe20000410000 */
[----:B--2---:R-:W-:Y:S02]  /*5590*/  @!P1 FADD.FTZ R8, R8, R181 ;  /* 0x000000b508089221 */ /* 0x004fe40000010000 */
[----:B------:R-:W0:Y:S01]  /*55a0*/  SHFL.DOWN PT, R186, R179, 0x8, 0x1f ;  /* 0x09001f00b3ba7f89 */ /* 0x000e2200000e0000 */
[----:B------:R-:W-:Y:S01]  /*55b0*/  ISETP.GT.AND P1, PT, R52, 0x17, PT ;  /* 0x000000173400780c */ /* 0x000fe20003f24270 */
[----:B------:R-:W-:Y:S01]  /*55c0*/  FMUL.FTZ R166, R167, R166 ;  /* 0x000000a6a7a67220 */ /* 0x000fe20000410000 */
[----:B------:R-:W-:Y:S01]  /*55d0*/  FFMA.FTZ R200, R65, R178, R200 ;  /* 0x000000b241c87223 */ /* 0x000fe200000100c8 */
[----:B------:R-:W2:Y:S02]  /*55e0*/  SHFL.DOWN PT, R149, R8, 0x8, 0x1f ;  /* 0x09001f0008957f89 */ /* 0x000ea400000e0000 */
[----:B------:R-:W-:Y:S01]  /*55f0*/  FFMA.FTZ R13, R103, R12, R166 ;  /* 0x0000000c670d7223 */ /* 0x000fe200000100a6 */
[----:B------:R-:W-:Y:S01]  /*5600*/  FMUL.FTZ R12, R145, R196 ;  /* 0x000000c4910c7220 */ /* 0x000fe20000410000 */
[----:B------:R-:W-:-:S02]  /*5610*/  FADD.FTZ R81, R200, R81 ;  /* 0x00000051c8517221 */ /* 0x000fc40000010000 */
[----:B------:R-:W-:Y:S01]  /*5620*/  FADD.FTZ R96, R13, R96 ;  /* 0x000000600d607221 */ /* 0x000fe20000010000 */
[----:B------:R-:W-:Y:S01]  /*5630*/  FMUL.FTZ R160, R169, R12 ;  /* 0x0000000ca9a07220 */ /* 0x000fe20000410000 */
[----:B------:R-:W-:Y:S01]  /*5640*/  FMUL.FTZ R12, R165, R4 ;  /* 0x00000004a50c7220 */ /* 0x000fe20000410000 */
[----:B------:R-:W-:Y:S02]  /*5650*/  FMUL.FTZ R4, R145, R168 ;  /* 0x000000a891047220 */ /* 0x000fe40000410000 */
[----:B------:R-:W-:Y:S01]  /*5660*/  FFMA.FTZ R9, R101, R196, R160 ;  /* 0x000000c465097223 */ /* 0x000fe200000100a0 */
        /* <DEDUP_REMOVED lines=8> */
[----:B0-----:R-:W-:Y:S01]  /*56f0*/  @!P1 FADD.FTZ R179, R179, R186 ;  /* 0x000000bab3b39221 */ /* 0x001fe20000010000 */
[----:B------:R-:W-:Y:S01]  /*5700*/  FFMA.FTZ R7, R99, R190, R12 ;  /* 0x000000be63077223 */ /* 0x000fe2000001000c */
[----:B------:R-:W-:Y:S01]  /*5710*/  FMUL.FTZ R12, R145, R6 ;  /* 0x00000006910c7220 */ /* 0x000fe20000410000 */
[----:B------:R-:W-:Y:S01]  /*5720*/  FMUL.FTZ R14, R199, R4 ;  /* 0x00000004c70e7220 */ /* 0x000fe20000410000 */
[----:B--2---:R-:W-:Y:S01]  /*5730*/  @!P1 FADD.FTZ R8, R8, R149 ;  /* 0x0000009508089221 */ /* 0x004fe20000010000 */
[----:B------:R-:W0:Y:S01]  /*5740*/  SHFL.DOWN PT, R162, R179, 0x10, 0x1f ;  /* 0x0a001f00b3a27f89 */ /* 0x000e2200000e0000 */
[----:B------:R-:W-:Y:S01]  /*5750*/  ISETP.NE.AND P1, PT, R52, RZ, PT ;  /* 0x000000ff3400720c */ /* 0x000fe20003f25270 */
[----:B------:R-:W-:Y:S01]  /*5760*/  FADD.FTZ R90, R5, R90 ;  /* 0x0000005a055a7221 */ /* 0x000fe20000010000 */
[----:B------:R-:W-:Y:S01]  /*5770*/  FMUL.FTZ R9, R202, R9 ;  /* 0x00000009ca097220 */ /* 0x000fe20000410000 */
[----:B------:R-:W2:Y:S01]  /*5780*/  SHFL.DOWN PT, R11, R8, 0x10, 0x1f ;  /* 0x0a001f00080b7f89 */ /* 0x000ea200000e0000 */
[----:B------:R-:W-:Y:S01]  /*5790*/  FMUL.FTZ R12, R3, R12 ;  /* 0x0000000c030c7220 */ /* 0x000fe20000410000 */
        /* <DEDUP_REMOVED lines=18> */
[----:B------:R-:W-:Y:S02]  /*58c0*/  UISETP.NE.AND UP0, UPT, UR22, UR48, UPT ;  /* 0x000000301600728c */ /* 0x000fe4000bf05270 */
[----:B------:R-:W-:-:S04]  /*58d0*/  ULEA UR9, UR8, UR10, 0x2 ;  /* 0x0000000a08097291 */ /* 0x000fc8000f8e10ff */
[----:B------:R-:W-:-:S13]  /*58e0*/  PLOP3.LUT P1, PT, PT, PT, UP0, 0x80, 0x8 ;  /* 0x000000000008781c */ /* 0x000fda0003f2f008 */
[----:B------:R-:W0:Y:S04]  /*58f0*/  @P1 LDS R2, [UR9+0x2328] ;  /* 0x00232809ff021984 */ /* 0x000e280008000800 */
[----:B------:R-:W2:Y:S01]  /*5900*/  @P1 LDS R3, [UR9+0x1f28] ;  /* 0x001f2809ff031984 */ /* 0x000ea20008000800 */
[----:B0-----:R-:W-:Y:S01]  /*5910*/  @P1 FADD.FTZ R5, R5, R2 ;  /* 0x0000000205051221 */ /* 0x001fe20000010000 */
[----:B--2---:R-:W-:-:S04]  /*5920*/  @P1 FADD.FTZ R4, R4, R3 ;  /* 0x0000000304041221 */ /* 0x004fc80000010000 */
[----:B------:R0:W-:Y:S04]  /*5930*/  STS [UR9+0x2328], R5 ;  /* 0x00232805ff007988 */ /* 0x0001e80008000809 */
[----:B------:R0:W-:Y:S02]  /*5940*/  STS [UR9+0x1f28], R4 ;  /* 0x001f2804ff007988 */ /* 0x0001e40008000809 */
.L_x_7725:
[----:B------:R-:W-:Y:S05]  /*5950*/  BSYNC.RECONVERGENT B0 ;  /* 0x0000000000007941 */ /* 0x000fea0003800200 */
.L_x_7724:
[----:B------:R-:W-:-:S04]  /*5960*/  UIADD3 UR8, UPT, UPT, UR8, 0x1, URZ ;  /* 0x0000000108087890 */ /* 0x000fc8000fffe0ff */
[----:B------:R-:W-:-:S09]  /*5970*/  UISETP.GE.AND UP0, UPT, UR8, UR49, UPT ;  /* 0x000000310800728c */ /* 0x000fd2000bf06270 */
[----:B------:R-:W-:Y:S05]  /*5980*/  BRA.U !UP0, `(.L_x_7726) ;  /* 0xffffffd508507547 */ /* 0x000fea000b83ffff */
.L_x_7688:
[----:B------:R-:W-:Y:S01]  /*5990*/  BAR.SYNC.DEFER_BLOCKING 0x0 ;  /* 0x0000000000007b1d */ /* 0x000fe20000010000 */
[----:B------:R-:W-:Y:S01]  /*59a0*/  F2FP.BF16.F32.PACK_AB R7, R132, R141 ;  /* 0x0000008d8407723e */ /* 0x000fe200000010ff */
[----:B------:R-:W-:Y:S01]  /*59b0*/  FADD.FTZ R3, R28, R69 ;  /* 0x000000451c037221 */ /* 0x000fe20000010000 */
[----:B------:R-:W-:Y:S01]  /*59c0*/  F2FP.BF16.F32.PACK_AB R6, R133, R140 ;  /* 0x0000008c8506723e */ /* 0x000fe200000010ff */
[----:B------:R-:W-:Y:S01]  /*59d0*/  UIADD3 UR27, UP1, UPT, UR27, -0x400, URZ ;  /* 0xfffffc001b1b7890 */ /* 0x000fe2000ff3e0ff */
[----:B0-----:R-:W-:Y:S01]  /*59e0*/  F2FP.BF16.F32.PACK_AB R5, R134, R143 ;  /* 0x0000008f8605723e */ /* 0x001fe200000010ff */
[----:B------:R-:W0:Y:S01]  /*59f0*/  LDCU.64 UR10, c[0x0][0x4f8] ;  /* 0x00009f00ff0a77ac */ /* 0x000e220008000a00 */
[----:B------:R-:W-:Y:S01]  /*5a00*/  F2FP.BF16.F32.PACK_AB R4, R135, R142 ;  /* 0x0000008e8704723e */ /* 0x000fe200000010ff */
[----:B------:R-:W-:Y:S01]  /*5a10*/  FADD.FTZ R0, R3, R88 ;  /* 0x0000005803007221 */ /* 0x000fe20000010000 */
[----:B------:R-:W-:Y:S01]  /*5a20*/  F2FP.BF16.F32.PACK_AB R11, R128, R137 ;  /* 0x00000089800b723e */ /* 0x000fe200000010ff */
[----:B------:R-:W2:Y:S01]  /*5a30*/  LDCU.64 UR32, c[0x0][0x500] ;  /* 0x0000a000ff2077ac */ /* 0x000ea20008000a00 */
[----:B------:R-:W-:-:S02]  /*5a40*/  F2FP.BF16.F32.PACK_AB R10, R129, R136 ;  /* 0x00000088810a723e */ /* 0x000fc400000010ff */
[----:B------:R-:W-:Y:S01]  /*5a50*/  F2FP.BF16.F32.PACK_AB R9, R130, R139 ;  /* 0x0000008b8209723e */ /* 0x000fe200000010ff */
[----:B------:R-:W3:Y:S01]  /*5a60*/  LDCU.64 UR34, c[0x0][0x550] ;  /* 0x0000aa00ff2277ac */ /* 0x000ee20008000a00 */
[----:B------:R-:W-:Y:S02]  /*5a70*/  F2FP.BF16.F32.PACK_AB R8, R131, R138 ;  /* 0x0000008a8308723e */ /* 0x000fe400000010ff */
[----:B------:R-:W-:Y:S01]  /*5a80*/  F2FP.BF16.F32.PACK_AB R89, R90, R71 ;  /* 0x000000475a59723e */ /* 0x000fe200000010ff */
[----:B------:R-:W-:Y:S01]  /*5a90*/  UMOV UR7, URZ ;  /* 0x000000ff00077c82 */ /* 0x000fe20008000000 */
[----:B------:R-:W-:Y:S01]  /*5aa0*/  F2FP.BF16.F32.PACK_AB R88, R88, R69 ;  /* 0x000000455858723e */ /* 0x000fe200000010ff */
[----:B------:R-:W-:Y:S01]  /*5ab0*/  UIADD3 UR24, UP2, UPT, UR24, -0x400, URZ ;  /* 0xfffffc0018187890 */ /* 0x000fe2000ff5e0ff */
[----:B------:R-:W-:Y:S01]  /*5ac0*/  F2FP.BF16.F32.PACK_AB R91, R94, R75 ;  /* 0x0000004b5e5b723e */ /* 0x000fe200000010ff */
[----:B------:R-:W-:Y:S01]  /*5ad0*/  UIADD3.X UR28, UPT, UPT, UR28, -0x1, URZ, UP1, !UPT ;  /* 0xffffffff1c1c7890 */ /* 0x000fe20008ffe4ff */
[----:B------:R-:W-:Y:S01]  /*5ae0*/  IADD3 R31, P0, PT, R31, -0x400, RZ ;  /* 0xfffffc001f1f7810 */ /* 0x000fe20007f1e0ff */
[----:B------:R5:W-:Y:S01]  /*5af0*/  STS.128 [R54], R4 ;  /* 0x0000000436007388 */ /* 0x000be20000000c00 */
[----:B0-----:R-:W-:-:S02]  /*5b00*/  UIMAD.WIDE.U32 UR8, UR39, UR10, UR6 ;  /* 0x0000000a270872a5 */ /* 0x001fc4000f8e0006 */
[----:B------:R-:W-:Y:S01]  /*5b10*/  IADD3.X R33, PT, PT, R33, -0x1, RZ, P0, !PT ;  /* 0xffffffff21217810 */ /* 0x000fe200007fe4ff */
[----:B------:R-:W-:Y:S01]  /*5b20*/  STS.128 [R54+0x10], R8 ;  /* 0x0000100836007388 */ /* 0x000fe20000000c00 */
[----:B------:R-:W-:-:S03]  /*5b30*/  NOP ;  /* 0x0000000000007918 */ /* 0x000fc60000000000 */
[----:B------:R-:W0:Y:S01]  /*5b40*/  LDS.128 R12, [R53] ;  /* 0x00000000350c7984 */ /* 0x000e220000000c00 */
[----:B------:R-:W-:Y:S02]  /*5b50*/  UIMAD UR9, UR39, UR11, UR9 ;  /* 0x0000000b270972a4 */ /* 0x000fe4000f8e0209 */
[----:B------:R-:W-:Y:S01]  /*5b60*/  UIADD3.X UR26, UPT, UPT, UR26, -0x1, URZ, UP2, !UPT ;  /* 0xffffffff1a1a7890 */ /* 0x000fe200097fe4ff */
[----:B------:R-:W1:Y:S01]  /*5b70*/  LDS.128 R20, [R53+0x200] ;  /* 0x0002000035147984 */ /* 0x000e620000000c00 */
[----:B--2---:R-:W-:Y:S01]  /*5b80*/  UIMAD.WIDE.U32 UR8, UR38, UR32, UR8 ;  /* 0x00000020260872a5 */ /* 0x004fe2000f8e0008 */
[----:B-----5:R-:W-:Y:S01]  /*5b90*/  FADD.FTZ R5, R0, R71 ;  /* 0x0000004700057221 */ /* 0x020fe20000010000 */
[----:B------:R-:W-:Y:S02]  /*5ba0*/  F2FP.BF16.F32.PACK_AB R7, R102, R83 ;  /* 0x000000536607723e */ /* 0x000fe400000010ff */
[----:B------:R-:W-:Y:S01]  /*5bb0*/  UIMAD UR10, UR38, UR33, UR9 ;  /* 0x00000021260a72a4 */ /* 0x000fe2000f8e0209 */
[----:B------:R-:W-:Y:S01]  /*5bc0*/  FADD.FTZ R0, R5, R90 ;  /* 0x0000005a05007221 */ /* 0x000fe20000010000 */
[----:B---3--:R-:W-:Y:S01]  /*5bd0*/  ULEA UR9, UP0, UR8, UR34, 0x1 ;  /* 0x0000002208097291 */ /* 0x008fe2000f8008ff */
[----:B------:R-:W-:Y:S01]  /*5be0*/  F2FP.BF16.F32.PACK_AB R90, R92, R73 ;  /* 0x000000495c5a723e */ /* 0x000fe200000010ff */
[----:B------:R-:W2:Y:S01]  /*5bf0*/  LDCU.64 UR32, c[0x0][0x560] ;  /* 0x0000ac00ff2077ac */ /* 0x000ea20008000a00 */
[----:B------:R-:W-:Y:S01]  /*5c00*/  F2FP.BF16.F32.PACK_AB R6, R100, R81 ;  /* 0x000000516406723e */ /* 0x000fe200000010ff */
[----:B------:R-:W-:Y:S01]  /*5c10*/  FADD.FTZ R73, R0, R73 ;  /* 0x0000004900497221 */ /* 0x000fe20000010000 */
[----:B------:R-:W-:Y:S01]  /*5c20*/  F2FP.BF16.F32.PACK_AB R5, R98, R79 ;  /* 0x0000004f6205723e */ /* 0x000fe200000010ff */
[----:B------:R-:W-:Y:S01]  /*5c30*/  ULEA.HI.X UR8, UR8, UR35, UR10, 0x1, UP0 ;  /* 0x0000002308087291 */ /* 0x000fe200080f0c0a */
[----:B------:R-:W-:Y:S01]  /*5c40*/  MOV R2, UR9 ;  /* 0x0000000900027c02 */ /* 0x000fe20008000f00 */
[----:B------:R-:W-:Y:S01]  /*5c50*/  FADD.FTZ R92, R73, R92 ;  /* 0x0000005c495c7221 */ /* 0x000fe20000010000 */
[----:B------:R-:W-:Y:S01]  /*5c60*/  F2FP.BF16.F32.PACK_AB R4, R96, R77 ;  /* 0x0000004d6004723e */ /* 0x000fe200000010ff */
[----:B------:R-:W3:Y:S02]  /*5c70*/  LDCU.64 UR10, c[0x0][0x520] ;  /* 0x0000a400ff0a77ac */ /* 0x000ee40008000a00 */
[----:B------:R-:W-:Y:S01]  /*5c80*/  MOV R3, UR8 ;  /* 0x0000000800037c02 */ /* 0x000fe20008000f00 */
[----:B------:R-:W-:-:S02]  /*5c90*/  FADD.FTZ R75, R92, R75 ;  /* 0x0000004b5c4b7221 */ /* 0x000fc40000010000 */
[----:B------:R-:W-:Y:S02]  /*5ca0*/  IMAD.WIDE.U32 R2, R35, 0x10, R2 ;  /* 0x0000001023027825 */ /* 0x000fe400078e0002 */
[----:B------:R-:W5:Y:S02]  /*5cb0*/  LDCU.64 UR8, c[0x0][0x518] ;  /* 0x0000a300ff0877ac */ /* 0x000f640008000a00 */
[----:B------:R-:W-:-:S04]  /*5cc0*/  FADD.FTZ R94, R75, R94 ;  /* 0x0000005e4b5e7221 */ /* 0x000fc80000010000 */
[----:B------:R-:W-:-:S04]  /*5cd0*/  FADD.FTZ R77, R94, R77 ;  /* 0x0000004d5e4d7221 */ /* 0x000fc80000010000 */
[----:B------:R-:W-:Y:S01]  /*5ce0*/  FADD.FTZ R96, R77, R96 ;  /* 0x000000604d607221 */ /* 0x000fe20000010000 */
[----:B0-----:R-:W-:Y:S03]  /*5cf0*/  STG.E.128 desc[UR36][R2.64], R12 ;  /* 0x0000000c02007986 */ /* 0x001fe6000c101d24 */
[----:B------:R-:W-:Y:S01]  /*5d00*/  FADD.FTZ R79, R96, R79 ;  /* 0x0000004f604f7221 */ /* 0x000fe20000010000 */
[----:B-1----:R0:W-:Y:S03]  /*5d10*/  STG.E.128 desc[UR36][R2.64+0x200], R20 ;  /* 0x0002001402007986 */ /* 0x0021e6000c101d24 */
[----:B------:R-:W-:Y:S01]  /*5d20*/  FADD.FTZ R98, R79, R98 ;  /* 0x000000624f627221 */ /* 0x000fe20000010000 */
[----:B-----5:R-:W-:Y:S01]  /*5d30*/  UIMAD.WIDE.U32 UR6, UR39, UR8, UR6 ;  /* 0x00000008270672a5 */ /* 0x020fe2000f8e0006 */
[----:B------:R-:W-:Y:S02]  /*5d40*/  BAR.SYNC.DEFER_BLOCKING 0x0 ;  /* 0x0000000000007b1d */ /* 0x000fe40000010000 */
[----:B------:R-:W-:Y:S01]  /*5d50*/  FADD.FTZ R81, R98, R81 ;  /* 0x0000005162517221 */ /* 0x000fe20000010000 */
[----:B------:R-:W-:-:S03]  /*5d60*/  UIMAD UR7, UR39, UR9, UR7 ;  /* 0x00000009270772a4 */ /* 0x000fc6000f8e0207 */
[----:B------:R-:W-:Y:S01]  /*5d70*/  FADD.FTZ R100, R81, R100 ;  /* 0x0000006451647221 */ /* 0x000fe20000010000 */
[----:B---3--:R-:W-:-:S03]  /*5d80*/  UIMAD.WIDE.U32 UR6, UR38, UR10, UR6 ;  /* 0x0000000a260672a5 */ /* 0x008fc6000f8e0006 */
[----:B------:R-:W-:Y:S01]  /*5d90*/  FADD.FTZ R83, R100, R83 ;  /* 0x0000005364537221 */ /* 0x000fe20000010000 */
[----:B------:R-:W-:Y:S02]  /*5da0*/  UIMAD UR8, UR38, UR11, UR7 ;  /* 0x0000000b260872a4 */ /* 0x000fe4000f8e0207 */
[----:B--2---:R-:W-:Y:S01]  /*5db0*/  ULEA UR7, UP0, UR6, UR32, 0x1 ;  /* 0x0000002006077291 */ /* 0x004fe2000f8008ff */
[----:B------:R-:W-:-:S03]  /*5dc0*/  FADD.FTZ R28, R83, R102 ;  /* 0x00000066531c7221 */ /* 0x000fc60000010000 */
[----:B------:R-:W-:Y:S02]  /*5dd0*/  ULEA.HI.X UR6, UR6, UR33, UR8, 0x1, UP0 ;  /* 0x0000002106067291 */ /* 0x000fe400080f0c08 */
[----:B0-----:R-:W-:Y:S01]  /*5de0*/  MOV R2, UR7 ;  /* 0x0000000700027c02 */ /* 0x001fe20008000f00 */
[----:B------:R-:W-:-:S03]  /*5df0*/  UIADD3 UR29, UP0, UPT, UR29, -0x400, URZ ;  /* 0xfffffc001d1d7890 */ /* 0x000fc6000ff1e0ff */
[----:B------:R-:W-:Y:S01]  /*5e00*/  MOV R3, UR6 ;  /* 0x0000000600037c02 */ /* 0x000fe20008000f00 */
[----:B------:R-:W-:Y:S01]  /*5e10*/  STS.128 [R54], R88 ;  /* 0x0000005836007388 */ /* 0x000fe20000000c00 */
[----:B------:R-:W-:Y:S02]  /*5e20*/  UIADD3.X UR30, UPT, UPT, UR30, -0x1, URZ, UP0, !UPT ;  /* 0xffffffff1e1e7890 */ /* 0x000fe400087fe4ff */
[----:B------:R-:W-:Y:S01]  /*5e30*/  UISETP.GT.AND UP0, UPT, UR22, 0x1, UPT ;  /* 0x000000011600788c */ /* 0x000fe2000bf04270 */
[----:B------:R-:W-:Y:S01]  /*5e40*/  STS.128 [R54+0x10], R4 ;  /* 0x0000100436007388 */ /* 0x000fe20000000c00 */
[----:B------:R-:W-:-:S03]  /*5e50*/  NOP ;  /* 0x0000000000007918 */ /* 0x000fc60000000000 */
[----:B------:R-:W0:Y:S01]  /*5e60*/  LDS.128 R8, [R53] ;  /* 0x0000000035087984 */ /* 0x000e220000000c00 */
[----:B------:R-:W-:Y:S01]  /*5e70*/  IMAD.WIDE.U32 R2, R35, 0x10, R2 ;  /* 0x0000001023027825 */ /* 0x000fe200078e0002 */
[----:B------:R-:W-:Y:S02]  /*5e80*/  UMOV UR22, UR31 ;  /* 0x0000001f00167c82 */ /* 0x000fe40008000000 */
[----:B------:R-:W1:Y:S04]  /*5e90*/  LDS.128 R12, [R53+0x200] ;  /* 0x00020000350c7984 */ /* 0x000e680000000c00 */
[----:B0-----:R0:W-:Y:S04]  /*5ea0*/  STG.E.128 desc[UR36][R2.64], R8 ;  /* 0x0000000802007986 */ /* 0x0011e8000c101d24 */
[----:B-1----:R0:W-:Y:S01]  /*5eb0*/  STG.E.128 desc[UR36][R2.64+0x200], R12 ;  /* 0x0002000c02007986 */ /* 0x0021e2000c101d24 */
[----:B------:R-:W-:Y:S05]  /*5ec0*/  BRA.U UP0, `(.L_x_7727) ;  /* 0xffffffad00507547 */ /* 0x000fea000b83ffff */
.L_x_7686:
        /* <DEDUP_REMOVED lines=33> */
.L_x_7729:
[----:B------:R-:W-:Y:S05]  /*60e0*/  BSYNC.RECONVERGENT B0 ;  /* 0x0000000000007941 */ /* 0x000fea0003800200 */
.L_x_7728:
        /* <DEDUP_REMOVED lines=31> */
.L_x_7731:
[----:B------:R-:W-:Y:S05]  /*62e0*/  BSYNC.RECONVERGENT B0 ;  /* 0x0000000000007941 */ /* 0x000fea0003800200 */
.L_x_7730:
        /* <DEDUP_REMOVED lines=9> */
.L_x_7733:
[----:B------:R-:W-:Y:S02]  /*6380*/  LEA R0, R11, UR4, 0x2 ;  /* 0x000000040b007c11 */ /* 0x000fe4000f8e10ff */
[----:B0-----:R-:W-:Y:S02]  /*6390*/  MOV R5, UR13 ;  /* 0x0000000d00057c02 */ /* 0x001fe40008000f00 */
[----:B-12---:R-:W-:Y:S01]  /*63a0*/  MOV R4, UR12 ;  /* 0x0000000c00047c02 */ /* 0x006fe20008000f00 */
        /* <DEDUP_REMOVED lines=27> */
.L_x_7732:
[----:B------:R-:W-:Y:S05]  /*6560*/  EXIT ;  /* 0x000000000000794d */ /* 0x000fea0003800000 */
.L_x_7734:
        /* <DEDUP_REMOVED lines=9> */
.L_x_10493:


//--------------------- .text._Z25selective_scan_bwd_kernelI32Selective_Scan_bwd_kernel_traitsILi32ELi16ELb1ELb0ELb1ELb1ELb0EN3c108BFloat16EfEEv12SSMParamsBwd --------------------------
	.section	.text._Z25selective_scan_bwd_kernelI32Selective_Scan_bwd_kernel_traitsILi32ELi16ELb1ELb0ELb1ELb1ELb0EN3c108BFloat16EfEEv12SSMParamsBwd,"ax",@progbits
	.align	128
        .global         _Z25selective_scan_bwd_kernelI32Selective_Scan_bwd_kernel_traitsILi32ELi16ELb1ELb0ELb1ELb1ELb0EN3c108BFloat16EfEEv12SSMParamsBwd
        .type           _Z25selective_scan_bwd_kernelI32Selective_Scan_bwd_kernel_traitsILi32ELi16ELb1ELb0ELb1ELb1ELb0EN3c108BFloat16EfEEv12SSMParamsBwd,@function
        .size           _Z25selective_scan_bwd_kernelI32Selective_Scan_bwd_kernel_traitsILi32ELi16ELb1ELb0ELb1ELb1ELb0EN3c108BFloat16EfEEv12SSMParamsBwd,(.L_x_10494 - _Z25selective_scan_bwd_kernelI32Selective_Scan_bwd_kernel_traitsILi32ELi16ELb1ELb0ELb1ELb1ELb0EN3c108BFloat16EfEEv12SSMParamsBwd)
        .other          _Z25selective_scan_bwd_kernelI32Selective_Scan_bwd_kernel_traitsILi32ELi16ELb1ELb0ELb1ELb1ELb0EN3c108BFloat16EfEEv12SSMParamsBwd,@"STO_CUDA_ENTRY STV_DEFAULT"
_Z25selective_scan_bwd_kernelI32Selective_Scan_bwd_kernel_traitsILi32ELi16ELb1ELb0ELb1ELb1ELb0EN3c108BFloat16EfEEv12SSMParamsBwd:
.text._Z25selective_scan_bwd_kernelI32Selective_Scan_bwd_kernel_traitsILi32ELi16ELb1ELb0ELb1ELb1ELb0EN3c108BFloat16EfEEv12SSMParamsBwd:
        /* <DEDUP_REMOVED lines=158> */
[----:B------:R-:W-:Y:S02]  /*09e0*/  LOP3.LUT R49, R0, 0x7c0, RZ, 0xc0, !PT ;  /* 0x000007c000317812 */ /* 0x000fe400078ec0ff */
[-C--:B------:R-:W-:Y:S02]  /*09f0*/  LEA.HI R31, R31, R18.reuse, RZ, 0x1b ;  /* 0x000000121f1f7211 */ /* 0x080fe400078fd8ff */
        /* <DEDUP_REMOVED lines=16> */
[----:B------:R-:W-:Y:S02]  /*0b00*/  LEA.HI R46, R3, R3, RZ, 0x1b ;  /* 0x00000003032e7211 */ /* 0x000fe400078fd8ff */
[----:B------:R-:W-:Y:S02]  /*0b10*/  LEA R34, R31, UR6, 0x2 ;  /* 0x000000061f227c11 */ /* 0x000fe4000f8e10ff */
[----:B------:R-:W-:Y:S02]  /*0b20*/  LOP3.LUT R163, R18, 0x1f, RZ, 0xc0, !PT ;  /* 0x0000001f12a37812 */ /* 0x000fe400078ec0ff */
[----:B------:R-:W-:Y:S02]  /*0b30*/  LEA R48, R48, UR6, 0x2 ;  /* 0x0000000630307c11 */ /* 0x000fe4000f8e10ff */
[----:B------:R-:W-:-:S02]  /*0b40*/  LOP3.LUT R49, R49, 0x1f, R18, 0xf8, !PT ;  /* 0x0000001f31317812 */ /* 0x000fc400078ef812 */
        /* <DEDUP_REMOVED lines=15> */
[----:B------:R-:W-:Y:S02]  /*0c40*/  IADD3 R30, PT, PT, R17, R59, RZ ;  /* 0x0000003b111e7210 */ /* 0x000fe40007ffe0ff */
[----:B------:R-:W-:Y:S01]  /*0c50*/  LEA R46, R46, UR22, 0x2 ;  /* 0x000000162e2e7c11 */ /* 0x000fe2000f8e10ff */
[----:B------:R-:W-:Y:S01]  /*0c60*/  UMOV UR22, UR24 ;  /* 0x0000001800167c82 */ /* 0x000fe20008000000 */
[----:B------:R-:W-:-:S05]  /*0c70*/  UMOV UR24, UR26 ;  /* 0x0000001a00187c82 */ /* 0x000fca0008000000 */
.L_x_7807:
        /* <DEDUP_REMOVED lines=12> */
[----:B0-----:R-:W-:-:S06]  /*0d40*/  ULEA UR6, UR26, UR6, 0x18 ;  /* 0x000000061a067291 */ /* 0x001fcc000f8ec0ff */
[----:B-1----:R-:W-:-:S04]  /*0d50*/  LEA R29, R80, UR6, 0x4 ;  /* 0x00000006501d7c11 */ /* 0x002fc8000f8e20ff */
        /* <DEDUP_REMOVED lines=40> */
[----:B------:R-:W-:Y:S02]  /*0fe0*/  SHF.L.U32 R115, R15, 0x10, RZ ;  /* 0x000000100f737819 */ /* 0x000fe400000006ff */
        /* <DEDUP_REMOVED lines=79> */
.L_x_7737:
[----:B------:R-:W-:Y:S05]  /*14e0*/  BSYNC.RECONVERGENT B0 ;  /* 0x0000000000007941 */ /* 0x000fea0003800200 */
.L_x_7736:
        /* <DEDUP_REMOVED lines=39> */
.L_x_7739:
[----:B------:R-:W-:Y:S05]  /*1760*/  BSYNC.RECONVERGENT B0 ;  /* 0x0000000000007941 */ /* 0x000fea0003800200 */
.L_x_7738:
[----:B------:R-:W-:Y:S01]  /*1770*/  BSSY.RECONVERGENT B0, `(.L_x_7740) ;  /* 0x0000026000007945 */ /* 0x000fe20003800200 */
[----:B------:R-:W-:Y:S01]  /*1780*/  HFMA2 R69, -RZ, RZ, 0, 0 ;  /* 0x00000000ff457431 */ /* 0x000fe200000001ff */
[----:B------:R-:W-:Y:S01]  /*1790*/  FSETP.GTU.FTZ.AND P5, PT, R116, 20, PT ;  /* 0x41a000007400780b */ /* 0x000fe20003fbc000 */
[----:B------:R-:W-:Y:S01]  /*17a0*/  HFMA2 R62, -RZ, RZ, 0, 0 ;  /* 0x00000000ff3e7431 */ /* 0x000fe200000001ff */
        /* <DEDUP_REMOVED lines=34> */
.L_x_7741:
[----:B------:R-:W-:Y:S05]  /*19d0*/  BSYNC.RECONVERGENT B0 ;  /* 0x0000000000007941 */ /* 0x000fea0003800200 */
.L_x_7740:
        /* <DEDUP_REMOVED lines=38> */
.L_x_7743:
[----:B------:R-:W-:Y:S05]  /*1c40*/  BSYNC.RECONVERGENT B0 ;  /* 0x0000000000007941 */ /* 0x000fea0003800200 */
.L_x_7742:
        /* <DEDUP_REMOVED lines=39> */
.L_x_7745:
[----:B------:R-:W-:Y:S05]  /*1ec0*/  BSYNC.RECONVERGENT B0 ;  /* 0x0000000000007941 */ /* 0x000fea0003800200 */
.L_x_7744:
        /* <DEDUP_REMOVED lines=39> */
.L_x_7747:
[----:B------:R-:W-:Y:S05]  /*2140*/  BSYNC.RECONVERGENT B0 ;  /* 0x0000000000007941 */ /* 0x000fea0003800200 */
.L_x_7746:
        /* <DEDUP_REMOVED lines=39> */
.L_x_7749:
[----:B------:R-:W-:Y:S05]  /*23c0*/  BSYNC.RECONVERGENT B0 ;  /* 0x0000000000007941 */ /* 0x000fea0003800200 */
.L_x_7748:
        /* <DEDUP_REMOVED lines=39> */
.L_x_7751:
[----:B------:R-:W-:Y:S05]  /*2640*/  BSYNC.RECONVERGENT B0 ;  /* 0x0000000000007941 */ /* 0x000fea0003800200 */
.L_x_7750:
        /* <DEDUP_REMOVED lines=39> */
.L_x_7753:
[----:B------:R-:W-:Y:S05]  /*28c0*/  BSYNC.RECONVERGENT B0 ;  /* 0x0000000000007941 */ /* 0x000fea0003800200 */
.L_x_7752:
        /* <DEDUP_REMOVED lines=39> */
.L_x_7755:
[----:B------:R-:W-:Y:S05]  /*2b40*/  BSYNC.RECONVERGENT B0 ;  /* 0x0000000000007941 */ /* 0x000fea0003800200 */
.L_x_7754:
        /* <DEDUP_REMOVED lines=39> */
.L_x_7757:
[----:B------:R-:W-:Y:S05]  /*2dc0*/  BSYNC.RECONVERGENT B0 ;  /* 0x0000000000007941 */ /* 0x000fea0003800200 */
.L_x_7756:
        /* <DEDUP_REMOVED lines=32> */
.L_x_7759:
[----:B------:R-:W-:Y:S05]  /*2fd0*/  BSYNC.RECONVERGENT B0 ;  /* 0x0000000000007941 */ /* 0x000fea0003800200 */
.L_x_7758:
        /* <DEDUP_REMOVED lines=32> */
.L_x_7761:
[----:B------:R-:W-:Y:S05]  /*31e0*/  BSYNC.RECONVERGENT B0 ;  /* 0x0000000000007941 */ /* 0x000fea0003800200 */
.L_x_7760:
        /* <DEDUP_REMOVED lines=32> */
.L_x_7763:
[----:B------:R-:W-:Y:S05]  /*33f0*/  BSYNC.RECONVERGENT B0 ;  /* 0x0000000000007941 */ /* 0x000fea0003800200 */
.L_x_7762:
        /* <DEDUP_REMOVED lines=32> */
.L_x_7765:
[----:B------:R-:W-:Y:S05]  /*3600*/  BSYNC.RECONVERGENT B0 ;  /* 0x0000000000007941 */ /* 0x000fea0003800200 */
.L_x_7764:
        /* <DEDUP_REMOVED lines=32> */
.L_x_7767:
[----:B------:R-:W-:Y:S05]  /*3810*/  BSYNC.RECONVERGENT B0 ;  /* 0x0000000000007941 */ /* 0x000fea0003800200 */
.L_x_7766:
        /* <DEDUP_REMOVED lines=25> */
[----:B------:R-:W-:Y:S01]  /*39b0*/  USHF.L.U32 UR6, UR26, 0x8, URZ ;  /* 0x000000081a067899 */ /* 0x000fe200080006ff */
[----:B------:R-:W-:Y:S01]  /*39c0*/  HFMA2 R73, -RZ, RZ, 0, 0 ;  /* 0x00000000ff497431 */ /* 0x000fe200000001ff */
[----:B------:R-:W-:Y:S01]  /*39d0*/  UISETP.NE.AND UP0, UPT, UR21, 0x1, UPT ;  /* 0x000000011500788c */ /* 0x000fe2000bf05270 */
[----:B------:R-:W-:Y:S01]  /*39e0*/  FMUL.FTZ R152, R79, R104 ;  /* 0x000000684f987220 */ /* 0x000fe20000410000 */
[----:B------:R-:W-:Y:S01]  /*39f0*/  USHF.L.U32 UR26, UR26, 0x9, URZ ;  /* 0x000000091a1a7899 */ /* 0x000fe200080006ff */
[----:B------:R-:W-:Y:S01]  /*3a00*/  FMUL.FTZ R151, R114, R99 ;  /* 0x0000006372977220 */ /* 0x000fe20000410000 */
[----:B------:R-:W-:Y:S01]  /*3a10*/  FMUL.FTZ R150, R78, R103 ;  /* 0x000000674e967220 */ /* 0x000fe20000410000 */
[----:B------:R-:W1:Y:S01]  /*3a20*/  LDC.64 R22, c[0x0][0x4f0] ;  /* 0x00013c00ff167b82 */ /* 0x000e620000000a00 */
[----:B------:R-:W-:Y:S01]  /*3a30*/  PLOP3.LUT P0, PT, PT, PT, UP0, 0x80, 0x8 ;  /* 0x000000000008781c */ /* 0x000fe20003f0f008 */
[----:B------:R-:W-:Y:S01]  /*3a40*/  FMUL.FTZ R149, R113, R116 ;  /* 0x0000007471957220 */ /* 0x000fe20000410000 */
[----:B------:R-:W-:Y:S01]  /*3a50*/  IADD3 R24, P1, PT, R16, UR26, RZ ;  /* 0x0000001a10187c10 */ /* 0x000fe2000ff3e0ff */
        /* <DEDUP_REMOVED lines=13> */
[----:B------:R-:W-:Y:S01]  /*3b30*/  IADD3 R191, PT, PT, R18, UR26, RZ ;  /* 0x0000001a12bf7c10 */ /* 0x000fe2000fffe0ff */
        /* <DEDUP_REMOVED lines=10> */
.L_x_7806:
        /* <DEDUP_REMOVED lines=16> */
[----:B------:R-:W-:-:S03]  /*3ce0*/  UMOV UR27, UR23 ;  /* 0x00000017001b7c82 */ /* 0x000fc60008000000 */
[----:B---3--:R-:W3:Y:S01]  /*3cf0*/  LDG.E R153, desc[UR32][R2.64] ;  /* 0x0000002002997981 */ /* 0x008ee2000c1e1900 */
[----:B------:R-:W-:-:S04]  /*3d00*/  UIMAD.WIDE.U32 UR26, UR6, UR36, UR26 ;  /* 0x00000024061a72a5 */ /* 0x000fc8000f8e001a */
[----:B------:R-:W-:Y:S02]  /*3d10*/  UIMAD UR27, UR6, UR37, UR27 ;  /* 0x00000025061b72a4 */ /* 0x000fe4000f8e021b */
[----:B------:R-:W-:-:S04]  /*3d20*/  ULEA UR43, UP0, UR26, UR30, 0x2 ;  /* 0x0000001e1a2b7291 */ /* 0x000fc8000f8010ff */
[----:B------:R-:W-:Y:S02]  /*3d30*/  ULEA.HI.X UR26, UR26, UR31, UR27, 0x2, UP0 ;  /* 0x0000001f1a1a7291 */ /* 0x000fe400080f141b */
[----:B------:R-:W-:-:S04]  /*3d40*/  MOV R26, UR43 ;  /* 0x0000002b001a7c02 */ /* 0x000fc80008000f00 */
[----:B------:R-:W-:-:S06]  /*3d50*/  MOV R27, UR26 ;  /* 0x0000001a001b7c02 */ /* 0x000fcc0008000f00 */
[----:B----4-:R0:W4:Y:S01]  /*3d60*/  LDG.E R27, desc[UR32][R26.64] ;  /* 0x000000201a1b7981 */ /* 0x010122000c1e1900 */
[----:B------:R-:W1:Y:S01]  /*3d70*/  S2UR UR27, SR_CgaCtaId ;  /* 0x00000000001b79c3 */ /* 0x000e620000008800 */
        /* <DEDUP_REMOVED lines=11> */
[C---:B------:R-:W-:Y:S01]  /*3e30*/  FMUL.FTZ R159, R2.reuse, R104 ;  /* 0x00000068029f7220 */ /* 0x040fe20000410000 */
[C---:B------:R-:W-:Y:S01]  /*3e40*/  FMUL.FTZ R3, R2.reuse, R99 ;  /* 0x0000006302037220 */ /* 0x040fe20000410000 */
[C---:B------:R-:W-:Y:S01]  /*3e50*/  FMUL.FTZ R155, R2.reuse, R103 ;  /* 0x00000067029b7220 */ /* 0x040fe20000410000 */
[C---:B------:R-:W-:Y:S01]  /*3e60*/  FMUL.FTZ R158, R2.reuse, R101 ;  /* 0x00000065029e7220 */ /* 0x040fe20000410000 */
[C---:B------:R-:W-:Y:S01]  /*3e70*/  FMUL.FTZ R156, R2.reuse, R116 ;  /* 0x00000074029c7220 */ /* 0x040fe20000410000 */
[----:B0-----:R0:W-:Y:S01]  /*3e80*/  MUFU.EX2 R26, R3 ;  /* 0x00000003001a7308 */ /* 0x0011e20000000800 */
[C---:B-1----:R-:W-:Y:S01]  /*3e90*/  FMUL.FTZ R11, R2.reuse, R102 ;  /* 0x00000066020b7220 */ /* 0x042fe20000410000 */
[C---:B------:R-:W-:Y:S01]  /*3ea0*/  FMUL.FTZ R10, R2.reuse, R117 ;  /* 0x00000075020a7220 */ /* 0x040fe20000410000 */
[C---:B------:R-:W-:Y:S01]  /*3eb0*/  FMUL.FTZ R160, R2.reuse, R111 ;  /* 0x0000006f02a07220 */ /* 0x040fe20000410000 */
[----:B------:R-:W1:Y:S01]  /*3ec0*/  MUFU.EX2 R159, R159 ;  /* 0x0000009f009f7308 */ /* 0x000e620000000800 */
[C---:B------:R-:W-:Y:S01]  /*3ed0*/  FMUL.FTZ R157, R2.reuse, R100 ;  /* 0x00000064029d7220 */ /* 0x040fe20000410000 */
[C---:B------:R-:W-:Y:S01]  /*3ee0*/  FMUL.FTZ R162, R2.reuse, R121 ;  /* 0x0000007902a27220 */ /* 0x040fe20000410000 */
[C---:B------:R-:W-:Y:S01]  /*3ef0*/  FMUL.FTZ R161, R2.reuse, R122 ;  /* 0x0000007a02a17220 */ /* 0x040fe20000410000 */
[----:B------:R-:W1:Y:S01]  /*3f00*/  MUFU.EX2 R9, R155 ;  /* 0x0000009b00097308 */ /* 0x000e620000000800 */
[----:B0-----:R-:W-:Y:S01]  /*3f10*/  MOV R3, UR6 ;  /* 0x0000000600037c02 */ /* 0x001fe20008000f00 */
[----:B------:R-:W-:-:S02]  /*3f20*/  FMUL.FTZ R164, R2, R124 ;  /* 0x0000007c02a47220 */ /* 0x000fc40000410000 */
[----:B------:R0:W2:Y:S01]  /*3f30*/  MUFU.EX2 R155, R158 ;  /* 0x0000009e009b7308 */ /* 0x0000a20000000800 */
[----:B------:R-:W-:Y:S02]  /*3f40*/  IADD3 R3, PT, PT, R3, UR42, RZ ;  /* 0x0000002a03037c10 */ /* 0x000fe4000fffe0ff */
[----:B------:R-:W-:Y:S01]  /*3f50*/  @P2 IADD3 R3, PT, PT, R18, 0x200, RZ ;  /* 0x0000020012032810 */ /* 0x000fe20007ffe0ff */
[----:B------:R-:W3:Y:S03]  /*3f60*/  MUFU.EX2 R8, R156 ;  /* 0x0000009c00087308 */ /* 0x000ee60000000800 */
[----:B------:R-:W-:Y:S01]  /*3f70*/  LEA R174, R3, UR27, 0x2 ;  /* 0x0000001b03ae7c11 */ /* 0x000fe2000f8e10ff */
[----:B------:R5:W3:Y:S01]  /*3f80*/  MUFU.EX2 R156, R160 ;  /* 0x000000a0009c7308 */ /* 0x000ae20000000800 */
[C---:B0-----:R-:W-:Y:S01]  /*3f90*/  FMUL.FTZ R158, R2.reuse, R128 ;  /* 0x00000080029e7220 */ /* 0x041fe20000410000 */
[----:B------:R-:W-:-:S02]  /*3fa0*/  FMUL.FTZ R3, R2, R115 ;  /* 0x0000007302037220 */ /* 0x000fc40000410000 */
[----:B------:R-:W0:Y:S01]  /*3fb0*/  MUFU.EX2 R11, R11 ;  /* 0x0000000b000b7308 */ /* 0x000e220000000800 */
[----:B-1----:R1:W-:Y:S03]  /*3fc0*/  STS [R174+0xea8], R159 ;  /* 0x000ea89fae007388 */ /* 0x0023e60000000800 */
[----:B------:R-:W0:Y:S01]  /*3fd0*/  MUFU.EX2 R10, R10 ;  /* 0x0000000a000a7308 */ /* 0x000e220000000800 */
[C---:B--2---:R-:W-:Y:S02]  /*3fe0*/  PRMT R190, R15.reuse, 0x7632, R190 ;  /* 0x000076320fbe7816 */ /* 0x044fe400000000be */
[----:B------:R-:W-:Y:S01]  /*3ff0*/  SHF.L.U32 R170, R15, 0x10, RZ ;  /* 0x000000100faa7819 */ /* 0x000fe200000006ff */
[----:B------:R-:W-:Y:S01]  /*4000*/  FMUL.FTZ R15, R2, R119 ;  /* 0x00000077020f7220 */ /* 0x000fe20000410000 */
[----:B------:R-:W-:Y:S01]  /*4010*/  PRMT R194, R13, 0x7632, R194 ;  /* 0x000076320dc27816 */ /* 0x000fe200000000c2 */
[----:B------:R-:W2:Y:S01]  /*4020*/  MUFU.EX2 R157, R157 ;  /* 0x0000009d009d7308 */ /* 0x000ea20000000800 */
[----:B------:R-:W-:Y:S01]  /*4030*/  PRMT R198, R12, 0x7632, R198 ;  /* 0x000076320cc67816 */ /* 0x000fe200000000c6 */
[----:B----4-:R-:W-:Y:S01]  /*4040*/  FMUL.FTZ R184, R27, R170 ;  /* 0x000000aa1bb87220 */ /* 0x010fe20000410000 */
[----:B------:R-:W-:Y:S01]  /*4050*/  PRMT R192, R14, 0x7632, R192 ;  /* 0x000076320ec07816 */ /* 0x000fe200000000c0 */
[----:B------:R-:W4:Y:S01]  /*4060*/  MUFU.EX2 R15, R15 ;  /* 0x0000000f000f7308 */ /* 0x000f220000000800 */
[C---:B---3--:R-:W-:Y:S01]  /*4070*/  PRMT R188, R4.reuse, 0x7632, R188 ;  /* 0x0000763204bc7816 */ /* 0x048fe200000000bc */
[----:B------:R-:W-:Y:S01]  /*4080*/  FMUL.FTZ R165, R93, R184 ;  /* 0x000000b85da57220 */ /* 0x000fe20000410000 */
[----:B------:R-:W-:Y:S01]  /*4090*/  SHF.L.U32 R182, R4, 0x10, RZ ;  /* 0x0000001004b67819 */ /* 0x000fe200000006ff */
[----:B------:R-:W3:Y:S01]  /*40a0*/  MUFU.EX2 R158, R158 ;  /* 0x0000009e009e7308 */ /* 0x000ee20000000800 */
[----:B------:R-:W-:-:S02]  /*40b0*/  PRMT R168, R5, 0x7632, R168 ;  /* 0x0000763205a87816 */ /* 0x000fc400000000a8 */
[C---:B------:R-:W-:Y:S01]  /*40c0*/  PRMT R166, R6.reuse, 0x7632, R166 ;  /* 0x0000763206a67816 */ /* 0x040fe200000000a6 */
[----:B------:R-:W-:Y:S01]  /*40d0*/  FMUL.FTZ R167, R27, R182 ;  /* 0x000000b61ba77220 */ /* 0x000fe20000410000 */
[C---:B-----5:R-:W-:Y:S02]  /*40e0*/  PRMT R160, R7.reuse, 0x7632, R160 ;  /* 0x0000763207a07816 */ /* 0x060fe400000000a0 */
[----:B------:R-:W-:Y:S01]  /*40f0*/  SHF.L.U32 R4, R6, 0x10, RZ ;  /* 0x0000001006047819 */ /* 0x000fe200000006ff */
[----:B------:R-:W-:Y:S01]  /*4100*/  FMUL.FTZ R167, R98, R167 ;  /* 0x000000a762a77220 */ /* 0x000fe20000410000 */
[----:B------:R-:W-:Y:S02]  /*4110*/  SHF.L.U32 R6, R7, 0x10, RZ ;  /* 0x0000001007067819 */ /* 0x000fe400000006ff */
[----:B------:R-:W-:Y:S01]  /*4120*/  SHF.L.U32 R194, R194, 0x10, RZ ;  /* 0x00000010c2c27819 */ /* 0x000fe200000006ff */
[C---:B-1----:R-:W-:Y:S01]  /*4130*/  FMUL.FTZ R174, R27.reuse, R4 ;  /* 0x000000041bae7220 */ /* 0x042fe20000410000 */
[----:B------:R-:W-:Y:S01]  /*4140*/  SHF.L.U32 R190, R190, 0x10, RZ ;  /* 0x00000010bebe7819 */ /* 0x000fe200000006ff */
[C---:B------:R-:W-:Y:S01]  /*4150*/  FMUL.FTZ R196, R27.reuse, R6 ;  /* 0x000000061bc47220 */ /* 0x040fe20000410000 */
[----:B------:R-:W-:Y:S01]  /*4160*/  SHF.L.U32 R176, R12, 0x10, RZ ;  /* 0x000000100cb07819 */ /* 0x000fe200000006ff */
[----:B------:R-:W-:Y:S01]  /*4170*/  FMUL.FTZ R175, R27, R194 ;  /* 0x000000c21baf7220 */ /* 0x000fe20000410000 */
[----:B------:R-:W-:Y:S01]  /*4180*/  SHF.L.U32 R178, R13, 0x10, RZ ;  /* 0x000000100db27819 */ /* 0x000fe200000006ff */
[----:B------:R1:W0:Y:S01]  /*4190*/  MUFU.EX2 R12, R161 ;  /* 0x000000a1000c7308 */ /* 0x0002220000000800 */
        /* <DEDUP_REMOVED lines=9> */
[----:B-1----:R-:W-:Y:S01]  /*4230*/  FMUL.FTZ R161, R2, R132 ;  /* 0x0000008402a17220 */ /* 0x002fe20000410000 */
        /* <DEDUP_REMOVED lines=11> */
[----:B------:R-:W-:Y:S01]  /*42f0*/  FMUL.FTZ R185, R27, R160 ;  /* 0x000000a01bb97220 */ /* 0x000fe20000410000 */
[----:B------:R-:W1:Y:S01]  /*4300*/  MUFU.EX2 R14, R164 ;  /* 0x000000a4000e7308 */ /* 0x000e620000000800 */
[----:B------:R-:W-:Y:S01]  /*4310*/  FMUL.FTZ R173, R109, R196 ;  /* 0x000000c46dad7220 */ /* 0x000fe20000410000 */
[----:B------:R-:W-:Y:S01]  /*4320*/  FMUL.FTZ R171, R107, R174 ;  /* 0x000000ae6bab7220 */ /* 0x000fe20000410000 */
[----:B------:R-:W-:Y:S01]  /*4330*/  FMUL.FTZ R184, R120, R175 ;  /* 0x000000af78b87220 */ /* 0x000fe20000410000 */
[----:B------:R5:W0:Y:S01]  /*4340*/  MUFU.EX2 R164, R161 ;  /* 0x000000a100a47308 */ /* 0x000a220000000800 */
        /* <DEDUP_REMOVED lines=20> */
[----:B------:R-:W2:Y:S01]  /*4490*/  LDS R179, [UR26+0xea8] ;  /* 0x000ea81affb37984 */ /* 0x000ea20008000800 */
[----:B------:R-:W-:Y:S05]  /*44a0*/  BRA `(.L_x_7771) ;  /* 0x0000000000087947 */ /* 0x000fea0003800000 */
.L_x_7770:
[----:B------:R-:W-:-:S06]  /*44b0*/  LEA R179, R18, UR27, 0x2 ;  /* 0x0000001b12b37c11 */ /* 0x000fcc000f8e10ff */
[----:B------:R-:W1:Y:S02]  /*44c0*/  LDS R179, [R179+0x16ac] ;  /* 0x0016ac00b3b37984 */ /* 0x000e640000000800 */
.L_x_7771:
[----:B------:R-:W-:Y:S05]  /*44d0*/  BSYNC.RECONVERGENT B0 ;  /* 0x0000000000007941 */ /* 0x000fea0003800200 */
.L_x_7769:
[----:B------:R-:W3:Y:S01]  /*44e0*/  @P0 LDC R3, c[0x0][0x38c] ;  /* 0x0000e300ff030b82 */ /* 0x000ee20000000800 */
[----:B------:R-:W-:Y:S01]  /*44f0*/  MOV R2, UR21 ;  /* 0x0000001500027c02 */ /* 0x000fe20008000f00 */
[----:B------:R-:W-:Y:S01]  /*4500*/  HFMA2 R181, -RZ, RZ, 0, 0 ;  /* 0x00000000ffb57431 */ /* 0x000fe200000001ff */
[----:B------:R-:W-:Y:S02]  /*4510*/  MOV R183, 0x8 ;  /* 0x0000000800b77802 */ /* 0x000fe40000000f00 */
[----:B------:R-:W-:-:S05]  /*4520*/  @P0 IADD3 R2, PT, PT, R2, -0x2, RZ ;  /* 0xfffffffe02020810 */ /* 0x000fca0007ffe0ff */
[----:B---3--:R-:W-:-:S04]  /*4530*/  @P0 IMAD R2, R2, R3, UR6 ;  /* 0x0000000602020e24 */ /* 0x008fc8000f8e0203 */
[----:B------:R-:W-:-:S05]  /*4540*/  @P0 IMAD.WIDE R2, R2, R183, UR4 ;  /* 0x0000000402020e25 */ /* 0x000fca000f8e02b7 */
[----:B------:R3:W4:Y:S01]  /*4550*/  @P0 LDG.E R181, desc[UR32][R2.64+0x4] ;  /* 0x0000042002b50981 */ /* 0x000722000c1e1900 */
[-C--:B------:R-:W-:Y:S01]  /*4560*/  FFMA.FTZ R183, R152, R26.reuse, R151 ;  /* 0x0000001a98b77223 */ /* 0x080fe20000010097 */
[----:B------:R-:W-:Y:S01]  /*4570*/  FMUL.FTZ R204, R159, R26 ;  /* 0x0000001a9fcc7220 */ /* 0x000fe20000410000 */
[----:B------:R-:W-:Y:S01]  /*4580*/  ISETP.GE.AND P1, PT, R80, 0x1, PT ;  /* 0x000000015000780c */ /* 0x000fe20003f26270 */
[----:B------:R-:W-:Y:S01]  /*4590*/  UISETP.GE.AND UP0, UPT, UR21, UR45, UPT ;  /* 0x0000002d1500728c */ /* 0x000fe2000bf06270 */
[----:B------:R-:W-:Y:S01]  /*45a0*/  FFMA.FTZ R183, R9, R183, R150 ;  /* 0x000000b709b77223 */ /* 0x000fe20000010096 */
[----:B------:R-:W-:Y:S01]  /*45b0*/  ISETP.NE.AND P3, PT, R163, 0x1f, PT ;  /* 0x0000001fa300780c */ /* 0x000fe20003f65270 */
[----:B------:R-:W-:Y:S01]  /*45c0*/  ULEA UR26, UR6, UR27, 0x3 ;  /* 0x0000001b061a7291 */ /* 0x000fe2000f8e18ff */
[----:B------:R-:W-:Y:S01]  /*45d0*/  ISETP.NE.AND P4, PT, R18, RZ, PT ;  /* 0x000000ff1200720c */ /* 0x000fe20003f85270 */
[----:B------:R-:W-:Y:S01]  /*45e0*/  FFMA.FTZ R183, R8, R183, R149 ;  /* 0x000000b708b77223 */ /* 0x000fe20000010095 */
[----:B------:R-:W-:Y:S03]  /*45f0*/  BSSY.RECONVERGENT B0, `(.L_x_7772) ;  /* 0x0000106000007945 */ /* 0x000fe60003800200 */
[----:B0-----:R-:W-:-:S04]  /*4600*/  FFMA.FTZ R183, R11, R183, R148 ;  /* 0x000000b70bb77223 */ /* 0x001fc80000010094 */
[----:B------:R-:W-:-:S04]  /*4610*/  FFMA.FTZ R183, R10, R183, R147 ;  /* 0x000000b70ab77223 */ /* 0x000fc80000010093 */
[----:B------:R-:W-:-:S04]  /*4620*/  FFMA.FTZ R183, R155, R183, R146 ;  /* 0x000000b79bb77223 */ /* 0x000fc80000010092 */
[----:B------:R-:W-:Y:S01]  /*4630*/  FFMA.FTZ R185, R156, R183, R145 ;  /* 0x000000b79cb97223 */ /* 0x000fe20000010091 */
[----:B------:R-:W-:-:S03]  /*4640*/  FMUL.FTZ R183, R9, R204 ;  /* 0x000000cc09b77220 */ /* 0x000fc60000410000 */
[----:B------:R-:W-:Y:S01]  /*4650*/  FFMA.FTZ R185, R157, R185, R144 ;  /* 0x000000b99db97223 */ /* 0x000fe20000010090 */
[----:B---3--:R-:W-:Y:S01]  /*4660*/  FMUL.FTZ R2, R8, R183 ;  /* 0x000000b708027220 */ /* 0x008fe20000410000 */
[----:B-12---:R-:W-:Y:S02]  /*4670*/  FMUL.FTZ R183, R164, R179 ;  /* 0x000000b3a4b77220 */ /* 0x006fe40000410000 */
        /* <DEDUP_REMOVED lines=10> */
[----:B------:R-:W-:-:S03]  /*4720*/  FMUL.FTZ R2, R156, R3 ;  /* 0x000000039c027220 */ /* 0x000fc60000410000 */
        /* <DEDUP_REMOVED lines=8> */
[----:B------:R-:W0:Y:S01]  /*47b0*/  SHFL.UP PT, R185, R204, 0x1, RZ ;  /* 0x04200000ccb97989 */ /* 0x000e2200000e00ff */
[----:B------:R-:W-:Y:S01]  /*47c0*/  FMUL.FTZ R2, R14, R3 ;  /* 0x000000030e027220 */ /* 0x000fe20000410000 */
[----:B------:R-:W-:-:S03]  /*47d0*/  FFMA.FTZ R187, R158, R187, R171 ;  /* 0x000000bb9ebb7223 */ /* 0x000fc600000100ab */
[C---:B------:R-:W-:Y:S01]  /*47e0*/  FMUL.FTZ R3, R15.reuse, R2 ;  /* 0x000000020f037220 */ /* 0x040fe20000410000 */
[----:B------:R-:W-:Y:S01]  /*47f0*/  FFMA.FTZ R187, R15, R187, R202 ;  /* 0x000000bb0fbb7223 */ /* 0x000fe200000100ca */
[----:B------:R-:W-:Y:S02]  /*4800*/  FMUL.FTZ R2, R14, R183 ;  /* 0x000000b70e027220 */ /* 0x000fe40000410000 */
[----:B------:R-:W-:Y:S01]  /*4810*/  FMUL.FTZ R3, R158, R3 ;  /* 0x000000039e037220 */ /* 0x000fe20000410000 */
[----:B------:R-:W-:Y:S01]  /*4820*/  FFMA.FTZ R187, R14, R187, R169 ;  /* 0x000000bb0ebb7223 */ /* 0x000fe200000100a9 */
[C---:B------:R-:W-:Y:S02]  /*4830*/  FMUL.FTZ R189, R13.reuse, R2 ;  /* 0x000000020dbd7220 */ /* 0x040fe40000410000 */
[----:B------:R-:W-:Y:S01]  /*4840*/  FMUL.FTZ R3, R162, R3 ;  /* 0x00000003a2037220 */ /* 0x000fe20000410000 */
[----:B------:R-:W-:Y:S01]  /*4850*/  FFMA.FTZ R187, R13, R187, R200 ;  /* 0x000000bb0dbb7223 */ /* 0x000fe200000100c8 */
[----:B------:R-:W-:-:S02]  /*4860*/  FMUL.FTZ R206, R12, R189 ;  /* 0x000000bd0cce7220 */ /* 0x000fc40000410000 */
[----:B------:R-:W-:Y:S01]  /*4870*/  FMUL.FTZ R183, R164, R3 ;  /* 0x00000003a4b77220 */ /* 0x000fe20000410000 */
[----:B------:R-:W-:Y:S01]  /*4880*/  FFMA.FTZ R187, R12, R187, R167 ;  /* 0x000000bb0cbb7223 */ /* 0x000fe200000100a7 */
[----:B------:R-:W-:-:S03]  /*4890*/  FMUL.FTZ R3, R157, R206 ;  /* 0x000000ce9d037220 */ /* 0x000fc60000410000 */
[----:B------:R-:W1:Y:S01]  /*48a0*/  SHFL.UP PT, R2, R183, 0x1, RZ ;  /* 0x04200000b7027989 */ /* 0x000e6200000e00ff */
[----:B------:R-:W-:Y:S01]  /*48b0*/  FFMA.FTZ R187, R157, R187, R196 ;  /* 0x000000bb9dbb7223 */ /* 0x000fe200000100c4 */
[----:B0-----:R-:W-:Y:S01]  /*48c0*/  FFMA.FTZ R185, R183, R185, R204 ;  /* 0x000000b9b7b97223 */ /* 0x001fe200000100cc */
[C---:B------:R-:W-:Y:S02]  /*48d0*/  FMUL.FTZ R206, R156.reuse, R3 ;  /* 0x000000039cce7220 */ /* 0x040fe40000410000 */
[----:B------:R-:W-:Y:S02]  /*48e0*/  FFMA.FTZ R187, R156, R187, R165 ;  /* 0x000000bb9cbb7223 */ /* 0x000fe400000100a5 */
[----:B------:R-:W-:Y:S01]  /*48f0*/  FSEL R204, R204, R185, !P1 ;  /* 0x000000b9cccc7208 */ /* 0x000fe20004800000 */
[C---:B------:R-:W-:Y:S01]  /*4900*/  FMUL.FTZ R185, R155.reuse, R206 ;  /* 0x000000ce9bb97220 */ /* 0x040fe20000410000 */
[----:B------:R-:W-:-:S03]  /*4910*/  FFMA.FTZ R187, R155, R187, R186 ;  /* 0x000000bb9bbb7223 */ /* 0x000fc600000100ba */
[C---:B------:R-:W-:Y:S01]  /*4920*/  FMUL.FTZ R206, R10.reuse, R185 ;  /* 0x000000b90ace7220 */ /* 0x040fe20000410000 */
[----:B------:R-:W0:Y:S01]  /*4930*/  SHFL.UP PT, R3, R204, 0x2, RZ ;  /* 0x04400000cc037989 */ /* 0x000e2200000e00ff */
[----:B------:R-:W-:Y:S02]  /*4940*/  FFMA.FTZ R187, R10, R187, R5 ;  /* 0x000000bb0abb7223 */ /* 0x000fe40000010005 */
[C---:B------:R-:W-:Y:S02]  /*4950*/  FMUL.FTZ R185, R11.reuse, R206 ;  /* 0x000000ce0bb97220 */ /* 0x040fe40000410000 */
[----:B------:R-:W-:Y:S02]  /*4960*/  FFMA.FTZ R187, R11, R187, R184 ;  /* 0x000000bb0bbb7223 */ /* 0x000fe400000100b8 */
[C---:B------:R-:W-:Y:S02]  /*4970*/  FMUL.FTZ R206, R8.reuse, R185 ;  /* 0x000000b908ce7220 */ /* 0x040fe40000410000 */
[----:B------:R-:W-:Y:S01]  /*4980*/  FFMA.FTZ R187, R8, R187, R161 ;  /* 0x000000bb08bb7223 */ /* 0x000fe200000100a1 */
[----:B-1----:R-:W-:Y:S01]  /*4990*/  @P1 FMUL.FTZ R183, R183, R2 ;  /* 0x00000002b7b71220 */ /* 0x002fe20000410000 */
[----:B------:R-:W-:-:S02]  /*49a0*/  FMUL.FTZ R189, R9, R206 ;  /* 0x000000ce09bd7220 */ /* 0x000fc40000410000 */
[----:B------:R-:W-:Y:S01]  /*49b0*/  FFMA.FTZ R187, R9, R187, R174 ;  /* 0x000000bb09bb7223 */ /* 0x000fe200000100ae */
[----:B------:R-:W-:Y:S01]  /*49c0*/  ISETP.GE.AND P1, PT, R80, 0x2, PT ;  /* 0x000000025000780c */ /* 0x000fe20003f26270 */
[C---:B------:R-:W-:Y:S01]  /*49d0*/  FMUL.FTZ R189, R26.reuse, R189 ;  /* 0x000000bd1abd7220 */ /* 0x040fe20000410000 */
[----:B------:R-:W1:Y:S01]  /*49e0*/  SHFL.UP PT, R2, R183, 0x2, RZ ;  /* 0x04400000b7027989 */ /* 0x000e6200000e00ff */
[----:B------:R-:W-:-:S03]  /*49f0*/  FFMA.FTZ R187, R26, R187, R7 ;  /* 0x000000bb1abb7223 */ /* 0x000fc60000010007 */
[----:B------:R-:W2:Y:S02]  /*4a00*/  SHFL.DOWN PT, R206, R189, 0x1, 0x1f ;  /* 0x08201f00bdce7f89 */ /* 0x000ea400000e0000 */
[----:B------:R-:W-:Y:S01]  /*4a10*/  MOV R208, R187 ;  /* 0x000000bb00d07202 */ /* 0x000fe20000000f00 */
[----:B0-----:R-:W-:Y:S01]  /*4a20*/  FFMA.FTZ R3, R183, R3, R204 ;  /* 0x00000003b7037223 */ /* 0x001fe200000100cc */
[----:B------:R-:W0:Y:S04]  /*4a30*/  SHFL.DOWN PT, R193, R187, 0x1, 0x1f ;  /* 0x08201f00bbc17f89 */ /* 0x000e2800000e0000 */
[----:B------:R-:W-:-:S05]  /*4a40*/  FSEL R204, R204, R3, !P1 ;  /* 0x00000003cccc7208 */ /* 0x000fca0004800000 */
[----:B------:R-:W3:Y:S01]  /*4a50*/  SHFL.UP PT, R3, R204, 0x4, RZ ;  /* 0x04800000cc037989 */ /* 0x000ee200000e00ff */
        /* <DEDUP_REMOVED lines=9> */
[----:B---3--:R-:W-:-:S05]  /*4af0*/  FFMA.FTZ R3, R183, R3, R204 ;  /* 0x00000003b7037223 */ /* 0x008fca00000100cc */
[----:B------:R-:W-:-:S05]  /*4b00*/  FSEL R204, R204, R3, !P1 ;  /* 0x00000003cccc7208 */ /* 0x000fca0004800000 */
[----:B------:R-:W3:Y:S01]  /*4b10*/  SHFL.UP PT, R3, R204, 0x8, RZ ;  /* 0x05000000cc037989 */ /* 0x000ee200000e00ff */
        /* <DEDUP_REMOVED lines=9> */
[----:B---3--:R-:W-:-:S05]  /*4bb0*/  FFMA.FTZ R3, R183, R3, R204 ;  /* 0x00000003b7037223 */ /* 0x008fca00000100cc */
[----:B------:R-:W-:Y:S01]  /*4bc0*/  FSEL R206, R204, R3, !P1 ;  /* 0x00000003ccce7208 */ /* 0x000fe20004800000 */
[----:B-1----:R-:W-:Y:S01]  /*4bd0*/  @P1 FMUL.FTZ R183, R183, R2 ;  /* 0x00000002b7b71220 */ /* 0x002fe20000410000 */
[----:B------:R-:W-:-:S03]  /*4be0*/  ISETP.GT.U32.AND P1, PT, R163, 0x1b, PT ;  /* 0x0000001ba300780c */ /* 0x000fc60003f24070 */
[----:B------:R-:W1:Y:S04]  /*4bf0*/  SHFL.UP PT, R3, R206, 0x10, RZ ;  /* 0x06000000ce037989 */ /* 0x000e6800000e00ff */
[----:B------:R-:W3:Y:S06]  /*4c00*/  SHFL.UP PT, R2, R183, 0x10, RZ ;  /* 0x06000000b7027989 */ /* 0x000eec00000e00ff */
[C---:B0-----:R-:W-:Y:S01]  /*4c10*/  @!P1 FFMA.FTZ R208, R189.reuse, R187, R208 ;  /* 0x000000bbbdd09223 */ /* 0x041fe200000100d0 */
[----:B--2---:R-:W-:-:S04]  /*4c20*/  @!P1 FMUL.FTZ R185, R189, R210 ;  /* 0x000000d2bdb99220 */ /* 0x004fc80000410000 */
[----:B------:R-:W0:Y:S01]  /*4c30*/  SHFL.DOWN PT, R187, R208, 0x8, 0x1f ;  /* 0x09001f00d0bb7f89 */ /* 0x000e2200000e0000 */
[----:B------:R-:W-:Y:S02]  /*4c40*/  @!P1 MOV R189, R185 ;  /* 0x000000b900bd9202 */ /* 0x000fe40000000f00 */
[----:B------:R-:W-:-:S03]  /*4c50*/  PLOP3.LUT P1, PT, PT, PT, UP0, 0x80, 0x8 ;  /* 0x000000000008781c */ /* 0x000fc60003f2f008 */
[----:B------:R-:W2:Y:S01]  /*4c60*/  SHFL.DOWN PT, R204, R189, 0x8, 0x1f ;  /* 0x09001f00bdcc7f89 */ /* 0x000ea200000e0000 */
[C---:B-1----:R-:W-:Y:S01]  /*4c70*/  FFMA.FTZ R3, R183.reuse, R3, R206 ;  /* 0x00000003b7037223 */ /* 0x042fe200000100ce */
[----:B------:R-:W-:Y:S01]  /*4c80*/  ISETP.NE.OR P1, PT, R18, RZ, P1 ;  /* 0x000000ff1200720c */ /* 0x000fe20000f25670 */
[----:B---3--:R-:W-:-:S03]  /*4c90*/  @P3 FMUL.FTZ R183, R183, R2 ;  /* 0x00000002b7b73220 */ /* 0x008fc60000410000 */
        /* <DEDUP_REMOVED lines=13> */
[----:B0-----:R-:W-:-:S05]  /*4d70*/  @!P1 FFMA.FTZ R208, R189, R187, R208 ;  /* 0x000000bbbdd09223 */ /* 0x001fca00000100d0 */
[----:B------:R-:W-:Y:S04]  /*4d80*/  SHFL.DOWN PT, R195, R208, 0x1, 0x1f ;  /* 0x08201f00d0c37f89 */ /* 0x000fe800000e0000 */
[----:B----4-:R-:W0:Y:S02]  /*4d90*/  SHFL.IDX PT, R181, R181, RZ, 0x1f ;  /* 0x00001fffb5b57589 */ /* 0x010e2400000e0000 */
        /* <DEDUP_REMOVED lines=9> */
[----:B------:R-:W-:Y:S01]  /*4e30*/  @!P1 FMUL.FTZ R178, R189, R210 ;  /* 0x000000d2bdb29220 */ /* 0x000fe20000410000 */
[----:B------:R-:W-:Y:S02]  /*4e40*/  FFMA.FTZ R176, R8, R181, R149 ;  /* 0x000000b508b07223 */ /* 0x000fe40000010095 */
[----:B------:R-:W-:Y:S02]  /*4e50*/  FFMA.FTZ R185, R83, R159, R198 ;  /* 0x0000009f53b97223 */ /* 0x000fe400000100c6 */
[----:B------:R-:W-:Y:S01]  /*4e60*/  @!P1 MOV R189, R178 ;  /* 0x000000b200bd9202 */ /* 0x000fe20000000f00 */
[-C--:B------:R-:W-:Y:S01]  /*4e70*/  FFMA.FTZ R159, R11, R176.reuse, R148 ;  /* 0x000000b00b9f7223 */ /* 0x080fe20000010094 */
[----:B------:R-:W-:Y:S01]  /*4e80*/  SHFL.IDX PT, R198, R3, RZ, 0x1f ;  /* 0x00001fff03c67589 */ /* 0x000fe200000e0000 */
[----:B------:R-:W-:Y:S01]  /*4e90*/  FMUL.FTZ R194, R194, R176 ;  /* 0x000000b0c2c27220 */ /* 0x000fe20000410000 */
[----:B------:R-:W-:Y:S01]  /*4ea0*/  ISETP.NE.AND P1, PT, R18, 0x1f, PT ;  /* 0x0000001f1200780c */ /* 0x000fe20003f25270 */
[-C--:B------:R-:W-:Y:S01]  /*4eb0*/  FMUL.FTZ R187, R172, R159.reuse ;  /* 0x0000009facbb7220 */ /* 0x080fe20000410000 */
[----:B------:R-:W0:Y:S01]  /*4ec0*/  SHFL.DOWN PT, R178, R189, 0x1, 0x1f ;  /* 0x08201f00bdb27f89 */ /* 0x000e2200000e0000 */
[----:B------:R-:W-:Y:S01]  /*4ed0*/  FFMA.FTZ R185, R120, R194, R185 ;  /* 0x000000c278b97223 */ /* 0x000fe200000100b9 */
[----:B------:R-:W-:-:S02]  /*4ee0*/  FFMA.FTZ R172, R10, R159, R147 ;  /* 0x0000009f0aac7223 */ /* 0x000fc40000010093 */
[----:B------:R1:W2:Y:S01]  /*4ef0*/  SHFL.IDX PT, R193, R189, RZ, 0x1f ;  /* 0x00001fffbdc17589 */ /* 0x0002a200000e0000 */
[----:B------:R-:W-:Y:S01]  /*4f00*/  FFMA.FTZ R194, R94, R187, R185 ;  /* 0x000000bb5ec27223 */ /* 0x000fe200000100b9 */
[-C--:B------:R-:W-:Y:S01]  /*4f10*/  FMUL.FTZ R192, R192, R172.reuse ;  /* 0x000000acc0c07220 */ /* 0x080fe20000410000 */
[----:B------:R-:W-:-:S03]  /*4f20*/  FFMA.FTZ R185, R155, R172, R146 ;  /* 0x000000ac9bb97223 */ /* 0x000fc60000010092 */
[----:B------:R-:W-:Y:S01]  /*4f30*/  FFMA.FTZ R206, R125, R192, R194 ;  /* 0x000000c07dce7223 */ /* 0x000fe200000100c2 */
[-C--:B------:R-:W-:Y:S01]  /*4f40*/  FFMA.FTZ R192, R156, R185.reuse, R145 ;  /* 0x000000b99cc07223 */ /* 0x080fe20000010091 */
[----:B------:R-:W-:Y:S01]  /*4f50*/  FMUL.FTZ R170, R170, R185 ;  /* 0x000000b9aaaa7220 */ /* 0x000fe20000410000 */
[----:B------:R-:W3:Y:S02]  /*4f60*/  SHFL.IDX PT, R194, R208, RZ, 0x1f ;  /* 0x00001fffd0c27589 */ /* 0x000ee400000e0000 */
[----:B------:R-:W-:Y:S01]  /*4f70*/  FFMA.FTZ R187, R157, R192, R144 ;  /* 0x000000c09dbb7223 */ /* 0x000fe20000010090 */
[----:B------:R-:W-:Y:S01]  /*4f80*/  FFMA.FTZ R197, R93, R170, R206 ;  /* 0x000000aa5dc57223 */ /* 0x000fe200000100ce */
[----:B------:R-:W-:Y:S02]  /*4f90*/  FMUL.FTZ R190, R190, R192 ;  /* 0x000000c0bebe7220 */ /* 0x000fe40000410000 */
[-C--:B------:R-:W-:Y:S01]  /*4fa0*/  FMUL.FTZ R170, R182, R187.reuse ;  /* 0x000000bbb6aa7220 */ /* 0x080fe20000410000 */
[----:B------:R-:W-:Y:S01]  /*4fb0*/  FFMA.FTZ R182, R12, R187, R143 ;  /* 0x000000bb0cb67223 */ /* 0x000fe2000001008f */
[----:B------:R-:W-:Y:S01]  /*4fc0*/  FFMA.FTZ R197, R130, R190, R197 ;  /* 0x000000be82c57223 */ /* 0x000fe200000100c5 */
[----:B------:R-:W-:Y:S01]  /*4fd0*/  FMUL.FTZ R190, R27, R181 ;  /* 0x000000b51bbe7220 */ /* 0x000fe20000410000 */
[----:B0-----:R-:W-:-:S02]  /*4fe0*/  @P1 FFMA.FTZ R198, R178, R198, R195 ;  /* 0x000000c6b2c61223 */ /* 0x001fc400000100c3 */
[----:B------:R-:W-:Y:S01]  /*4ff0*/  FFMA.FTZ R197, R98, R170, R197 ;  /* 0x000000aa62c57223 */ /* 0x000fe200000100c5 */
[-C--:B------:R-:W-:Y:S01]  /*5000*/  FMUL.FTZ R188, R188, R182.reuse ;  /* 0x000000b6bcbc7220 */ /* 0x080fe20000410000 */
[----:B-1----:R-:W-:Y:S01]  /*5010*/  FFMA.FTZ R189, R13, R182, R142 ;  /* 0x000000b60dbd7223 */ /* 0x002fe2000001008e */
[----:B------:R-:W-:Y:S01]  /*5020*/  FFMA.FTZ R170, R198, R179, R177 ;  /* 0x000000b3c6aa7223 */ /* 0x000fe200000100b1 */
[----:B--2---:R-:W-:Y:S01]  /*5030*/  FMUL.FTZ R2, R193, R2 ;  /* 0x00000002c1027220 */ /* 0x004fe20000410000 */
[----:B------:R-:W-:Y:S01]  /*5040*/  FFMA.FTZ R197, R134, R188, R197 ;  /* 0x000000bc86c57223 */ /* 0x000fe200000100c5 */
[----:B------:R-:W-:Y:S01]  /*5050*/  FMUL.FTZ R180, R180, R189 ;  /* 0x000000bdb4b47220 */ /* 0x000fe20000410000 */
[----:B------:R-:W-:Y:S01]  /*5060*/  FFMA.FTZ R178, R164, R170, R173 ;  /* 0x000000aaa4b27223 */ /* 0x000fe200000100ad */
[----:B------:R-:W-:Y:S01]  /*5070*/  FMUL.FTZ R173, R27, R183 ;  /* 0x000000b71bad7220 */ /* 0x000fe20000410000 */
[----:B------:R-:W-:Y:S01]  /*5080*/  P2R R177, PR, RZ, 0x10 ;  /* 0x00000010ffb17803 */ /* 0x000fe20000000000 */
        /* <DEDUP_REMOVED lines=10> */
[C---:B------:R-:W-:Y:S01]  /*5130*/  FMUL.FTZ R175, R27.reuse, R204 ;  /* 0x000000cc1baf7220 */ /* 0x040fe20000410000 */
[----:B------:R1:W-:Y:S02]  /*5140*/  STS [R47+0x430], R194 ;  /* 0x000430c22f007388 */ /* 0x0003e40000000800 */
[C---:B------:R-:W-:Y:S01]  /*5150*/  FFMA.FTZ R190, R14.reuse, R202, R169 ;  /* 0x000000ca0ebe7223 */ /* 0x040fe200000100a9 */
[----:B------:R-:W-:Y:S01]  /*5160*/  FFMA.FTZ R14, R14, R189, R141 ;  /* 0x000000bd0e0e7223 */ /* 0x000fe2000001008d */
[----:B------:R-:W-:Y:S01]  /*5170*/  FMUL.FTZ R169, R27, R176 ;  /* 0x000000b01ba97220 */ /* 0x000fe20000410000 */
[----:B------:R2:W-:Y:S01]  /*5180*/  STS [R46+0x8], R171 ;  /* 0x000008ab2e007388 */ /* 0x0005e20000000800 */
[----:B------:R-:W-:Y:S01]  /*5190*/  FFMA.FTZ R200, R13, R190, R200 ;  /* 0x000000be0dc87223 */ /* 0x000fe200000100c8 */
[----:B------:R-:W-:Y:S01]  /*51a0*/  FFMA.FTZ R15, R15, R14, R140 ;  /* 0x0000000e0f0f7223 */ /* 0x000fe2000001008c */
[C---:B0-----:R-:W-:Y:S01]  /*51b0*/  FMUL.FTZ R2, R27.reuse, R172 ;  /* 0x000000ac1b027220 */ /* 0x041fe20000410000 */
[----:B------:R-:W-:Y:S01]  /*51c0*/  FMUL.FTZ R169, R120, R169 ;  /* 0x000000a978a97220 */ /* 0x000fe20000410000 */
[----:B------:R-:W-:Y:S01]  /*51d0*/  FFMA.FTZ R12, R12, R200, R167 ;  /* 0x000000c80c0c7223 */ /* 0x000fe200000100a7 */
[----:B------:R-:W-:Y:S01]  /*51e0*/  FFMA.FTZ R158, R158, R15, R139 ;  /* 0x0000000f9e9e7223 */ /* 0x000fe2000001008b */
[----:B-1----:R-:W-:Y:S01]  /*51f0*/  FMUL.FTZ R194, R27, R185 ;  /* 0x000000b91bc27220 */ /* 0x002fe20000410000 */
[----:B------:R-:W-:Y:S01]  /*5200*/  FMUL.FTZ R3, R125, R2 ;  /* 0x000000027d037220 */ /* 0x000fe20000410000 */
[----:B------:R-:W-:Y:S01]  /*5210*/  FFMA.FTZ R196, R157, R12, R196 ;  /* 0x0000000c9dc47223 */ /* 0x000fe200000100c4 */
[----:B------:R-:W-:Y:S01]  /*5220*/  FMUL.FTZ R157, R27, R192 ;  /* 0x000000c01b9d7220 */ /* 0x000fe20000410000 */
[----:B------:R-:W-:Y:S01]  /*5230*/  FFMA.FTZ R162, R162, R158, R137 ;  /* 0x0000009ea2a27223 */ /* 0x000fe20000010089 */
[----:B------:R-:W-:Y:S01]  /*5240*/  FMUL.FTZ R13, R93, R194 ;  /* 0x000000c25d0d7220 */ /* 0x000fe20000410000 */
[----:B------:R0:W-:Y:S01]  /*5250*/  STS [R46+0xc], R169 ;  /* 0x00000ca92e007388 */ /* 0x0001e20000000800 */
[----:B------:R-:W-:Y:S01]  /*5260*/  FMUL.FTZ R157, R130, R157 ;  /* 0x0000009d829d7220 */ /* 0x000fe20000410000 */
[-C--:B------:R-:W-:Y:S01]  /*5270*/  FFMA.FTZ R164, R164, R162.reuse, R135 ;  /* 0x000000a2a4a47223 */ /* 0x080fe20000010087 */
[C---:B------:R-:W-:Y:S01]  /*5280*/  FMUL.FTZ R167, R27.reuse, R187 ;  /* 0x000000bb1ba77220 */ /* 0x040fe20000410000 */
[----:B------:R1:W-:Y:S01]  /*5290*/  STS [R46+0x10], R173 ;  /* 0x000010ad2e007388 */ /* 0x0003e20000000800 */
[C---:B--2---:R-:W-:Y:S01]  /*52a0*/  FMUL.FTZ R171, R27.reuse, R189 ;  /* 0x000000bd1bab7220 */ /* 0x044fe20000410000 */
[C---:B------:R-:W-:Y:S01]  /*52b0*/  FMUL.FTZ R2, R27.reuse, R15 ;  /* 0x0000000f1b027220 */ /* 0x040fe20000410000 */
[C---:B------:R-:W-:Y:S01]  /*52c0*/  FMUL.FTZ R194, R27.reuse, R162 ;  /* 0x000000a21bc27220 */ /* 0x040fe20000410000 */
[----:B------:R2:W-:Y:S01]  /*52d0*/  STS [R46+0x14], R3 ;  /* 0x000014032e007388 */ /* 0x0005e20000000800 */
[----:B------:R-:W-:Y:S01]  /*52e0*/  FMUL.FTZ R175, R110, R175 ;  /* 0x000000af6eaf7220 */ /* 0x000fe20000410000 */
[C---:B0-----:R-:W-:Y:S01]  /*52f0*/  FMUL.FTZ R169, R27.reuse, R182 ;  /* 0x000000b61ba97220 */ /* 0x041fe20000410000 */
[----:B------:R-:W-:Y:S01]  /*5300*/  FMUL.FTZ R167, R98, R167 ;  /* 0x000000a762a77220 */ /* 0x000fe20000410000 */
[----:B------:R0:W-:Y:S01]  /*5310*/  STS [R46+0x1c], R157 ;  /* 0x00001c9d2e007388 */ /* 0x0001e20000000800 */
[----:B------:R-:W-:Y:S01]  /*5320*/  FMUL.FTZ R171, R106, R171 ;  /* 0x000000ab6aab7220 */ /* 0x000fe20000410000 */
[C---:B-1----:R-:W-:Y:S01]  /*5330*/  FMUL.FTZ R173, R27.reuse, R164 ;  /* 0x000000a41bad7220 */ /* 0x042fe20000410000 */
[----:B------:R-:W-:Y:S01]  /*5340*/  FMUL.FTZ R169, R134, R169 ;  /* 0x000000a986a97220 */ /* 0x000fe20000410000 */
[----:B------:R1:W-:Y:S01]  /*5350*/  STS [R46+0x18], R13 ;  /* 0x0000180d2e007388 */ /* 0x0003e20000000800 */
[-C--:B------:R-:W-:Y:S01]  /*5360*/  FMUL.FTZ R168, R168, R14.reuse ;  /* 0x0000000ea8a87220 */ /* 0x080fe20000410000 */
[C---:B--2---:R-:W-:Y:S01]  /*5370*/  FMUL.FTZ R3, R27.reuse, R14 ;  /* 0x0000000e1b037220 */ /* 0x044fe20000410000 */
[----:B------:R-:W-:Y:S01]  /*5380*/  FMUL.FTZ R173, R154, R173 ;  /* 0x000000ad9aad7220 */ /* 0x000fe20000410000 */
[----:B------:R-:W-:Y:S01]  /*5390*/  STS [R46+0x4], R175 ;  /* 0x000004af2e007388 */ /* 0x000fe20000000800 */
[----:B------:R-:W-:Y:S01]  /*53a0*/  FFMA.FTZ R156, R156, R196, R165 ;  /* 0x000000c49c9c7223 */ /* 0x000fe200000100a5 */
[----:B0-----:R-:W-:Y:S01]  /*53b0*/  FMUL.FTZ R157, R27, R158 ;  /* 0x0000009e1b9d7220 */ /* 0x001fe20000410000 */
[----:B------:R-:W-:Y:S01]  /*53c0*/  FMUL.FTZ R3, R136, R3 ;  /* 0x0000000388037220 */ /* 0x000fe20000410000 */
[----:B------:R-:W-:Y:S01]  /*53d0*/  FMUL.FTZ R27, R109, R194 ;  /* 0x000000c26d1b7220 */ /* 0x000fe20000410000 */
[----:B------:R-:W-:Y:S01]  /*53e0*/  STS [R46+0x20], R167 ;  /* 0x000020a72e007388 */ /* 0x000fe20000000800 */
[----:B-1----:R-:W-:Y:S01]  /*53f0*/  FMUL.FTZ R13, R107, R2 ;  /* 0x000000026b0d7220 */ /* 0x002fe20000410000 */
[----:B------:R-:W-:Y:S01]  /*5400*/  FMUL.FTZ R157, R138, R157 ;  /* 0x0000009d8a9d7220 */ /* 0x000fe20000410000 */
[----:B------:R-:W-:Y:S01]  /*5410*/  FFMA.FTZ R168, R136, R168, R197 ;  /* 0x000000a888a87223 */ /* 0x000fe200000100c5 */
[----:B------:R-:W-:Y:S01]  /*5420*/  STS [R46+0x24], R169 ;  /* 0x000024a92e007388 */ /* 0x000fe20000000800 */
[----:B------:R-:W-:Y:S01]  /*5430*/  FMUL.FTZ R4, R4, R15 ;  /* 0x0000000f04047220 */ /* 0x000fe20000410000 */
[----:B------:R-:W-:Y:S01]  /*5440*/  FFMA.FTZ R186, R155, R156, R186 ;  /* 0x0000009c9bba7223 */ /* 0x000fe200000100ba */
[----:B------:R-:W-:Y:S01]  /*5450*/  FMUL.FTZ R166, R166, R158 ;  /* 0x0000009ea6a67220 */ /* 0x000fe20000410000 */
[----:B------:R0:W-:Y:S01]  /*5460*/  STS [R46+0x28], R171 ;  /* 0x000028ab2e007388 */ /* 0x0001e20000000800 */
[----:B------:R-:W-:Y:S01]  /*5470*/  FMUL.FTZ R6, R6, R162 ;  /* 0x000000a206067220 */ /* 0x000fe20000410000 */
[----:B------:R-:W-:-:S02]  /*5480*/  FFMA.FTZ R10, R10, R186, R5 ;  /* 0x000000ba0a0a7223 */ /* 0x000fc40000010005 */
[----:B------:R1:W-:Y:S02]  /*5490*/  STS [R46+0x2c], R3 ;  /* 0x00002c032e007388 */ /* 0x0003e40000000800 */
[----:B------:R-:W-:Y:S02]  /*54a0*/  FFMA.FTZ R184, R11, R10, R184 ;  /* 0x0000000a0bb87223 */ /* 0x000fe400000100b8 */
[----:B------:R2:W-:Y:S01]  /*54b0*/  STS [R46+0x30], R13 ;  /* 0x0000300d2e007388 */ /* 0x0005e20000000800 */
[----:B0-----:R-:W-:Y:S01]  /*54c0*/  IADD3 R171, PT, PT, -R191, UR44, RZ ;  /* 0x0000002cbfab7c10 */ /* 0x001fe2000fffe1ff */
[----:B------:R-:W-:Y:S02]  /*54d0*/  FFMA.FTZ R8, R8, R184, R161 ;  /* 0x000000b808087223 */ /* 0x000fe400000100a1 */
[----:B------:R0:W-:Y:S01]  /*54e0*/  STS [R46+0x34], R157 ;  /* 0x0000349d2e007388 */ /* 0x0001e20000000800 */
[----:B-1----:R-:W-:-:S04]  /*54f0*/  IMAD.WIDE.U32 R2, R22, UR6, R24 ;  /* 0x0000000616027c25 */ /* 0x002fc8000f8e0018 */
[----:B------:R-:W-:Y:S01]  /*5500*/  FFMA.FTZ R174, R9, R8, R174 ;  /* 0x0000000809ae7223 */ /* 0x000fe200000100ae */
[----:B------:R0:W-:Y:S01]  /*5510*/  STS [R46+0x38], R27 ;  /* 0x0000381b2e007388 */ /* 0x0001e20000000800 */
[----:B------:R-:W-:Y:S01]  /*5520*/  ISETP.GE.AND P2, PT, R171, 0x21, PT ;  /* 0x00000021ab00780c */ /* 0x000fe20003f46270 */
[----:B--2---:R-:W-:Y:S01]  /*5530*/  FFMA.FTZ R13, R107, R4, R168 ;  /* 0x000000046b0d7223 */ /* 0x004fe200000100a8 */
[----:B------:R-:W-:Y:S01]  /*5540*/  IMAD R3, R23, UR6, R3 ;  /* 0x0000000617037c24 */ /* 0x000fe2000f8e0203 */
[----:B------:R0:W-:Y:S01]  /*5550*/  STS [R46+0x3c], R173 ;  /* 0x00003cad2e007388 */ /* 0x0001e20000000800 */
[----:B------:R-:W-:Y:S01]  /*5560*/  BAR.SYNC.DEFER_BLOCKING 0x0 ;  /* 0x0000000000007b1d */ /* 0x000fe20000010000 */
[----:B------:R-:W-:Y:S01]  /*5570*/  LEA R4, P1, R2, UR40, 0x2 ;  /* 0x0000002802047c11 */ /* 0x000fe2000f8210ff */
[----:B------:R-:W-:Y:S01]  /*5580*/  FFMA.FTZ R166, R138, R166, R13 ;  /* 0x000000a68aa67223 */ /* 0x000fe2000001000d */
[----:B------:R-:W-:Y:S01]  /*5590*/  ISETP.GE.AND P3, PT, R171, 0x41, PT ;  /* 0x00000041ab00780c */ /* 0x000fe20003f66270 */
[----:B------:R-:W-:Y:S01]  /*55a0*/  FFMA.FTZ R26, R26, R174, R7 ;  /* 0x000000ae1a1a7223 */ /* 0x000fe20000010007 */
[----:B------:R-:W-:Y:S01]  /*55b0*/  LEA.HI.X R5, R2, UR41, R3, 0x2, P1 ;  /* 0x0000002902057c11 */ /* 0x000fe200088f1403 */
[----:B------:R-:W-:Y:S01]  /*55c0*/  FFMA.FTZ R3, R109, R6, R166 ;  /* 0x000000066d037223 */ /* 0x000fe200000100a6 */
[C---:B------:R-:W-:Y:S01]  /*55d0*/  ISETP.GE.AND P1, PT, R171.reuse, 0x1, PT ;  /* 0x00000001ab00780c */ /* 0x040fe20003f26270 */
[----:B------:R-:W-:Y:S01]  /*55e0*/  FMUL.FTZ R6, R160, R164 ;  /* 0x000000a4a0067220 */ /* 0x000fe20000410000 */
[----:B------:R-:W-:-:S03]  /*55f0*/  ISETP.GE.AND P4, PT, R171, 0x61, PT ;  /* 0x00000061ab00780c */ /* 0x000fc60003f86270 */
[----:B------:R-:W-:Y:S01]  /*5600*/  FFMA.FTZ R6, R154, R6, R3 ;  /* 0x000000069a067223 */ /* 0x000fe20000010003 */
[----:B------:R0:W1:Y:S07]  /*5610*/  LDS R167, [R45+0x4b0] ;  /* 0x0004b0002da77984 */ /* 0x00006e0000000800 */
[----:B------:R-:W-:Y:S05]  /*5620*/  @!P1 BRA `(.L_x_7773) ;  /* 0x0000000000089947 */ /* 0x000fea0003800000 */
[----:B------:R-:W2:Y:S04]  /*5630*/  LDS R3, [R48+0x430] ;  /* 0x0004300030037984 */ /* 0x000ea80000000800 */
[----:B--2---:R2:W-:Y:S02]  /*5640*/  REDG.E.ADD.F32.FTZ.RN.STRONG.GPU desc[UR32][R4.64], R3 ;  /* 0x00000003040079a6 */ /* 0x0045e4000c12f320 */
.L_x_7773:
[----:B------:R-:W-:Y:S05]  /*5650*/  BSYNC.RECONVERGENT B0 ;  /* 0x0000000000007941 */ /* 0x000fea0003800200 */
.L_x_7772:
[----:B------:R-:W-:Y:S04]  /*5660*/  BSSY.RECONVERGENT B0, `(.L_x_7774) ;  /* 0x0000003000007945 */ /* 0x000fe80003800200 */
[----:B------:R-:W-:Y:S05]  /*5670*/  @!P2 BRA `(.L_x_7775) ;  /* 0x000000000004a947 */ /* 0x000fea0003800000 */
[----:B-1----:R3:W-:Y:S02]  /*5680*/  REDG.E.ADD.F32.FTZ.RN.STRONG.GPU desc[UR32][R4.64+0x80], R167 ;  /* 0x000080a7040079a6 */ /* 0x0027e4000c12f320 */
.L_x_7775:
[----:B------:R-:W-:Y:S05]  /*5690*/  BSYNC.RECONVERGENT B0 ;  /* 0x0000000000007941 */ /* 0x000fea0003800200 */
.L_x_7774:
[----:B--2---:R2:W4:Y:S01]  /*56a0*/  LDS R3, [R44+0x530] ;  /* 0x000530002c037984 */ /* 0x0045220000000800 */
[----:B------:R-:W-:Y:S04]  /*56b0*/  BSSY.RECONVERGENT B0, `(.L_x_7776) ;  /* 0x0000003000007945 */ /* 0x000fe80003800200 */
[----:B------:R-:W-:Y:S05]  /*56c0*/  @!P3 BRA `(.L_x_7777) ;  /* 0x000000000004b947 */ /* 0x000fea0003800000 */
[----:B----4-:R4:W-:Y:S02]  /*56d0*/  REDG.E.ADD.F32.FTZ.RN.STRONG.GPU desc[UR32][R4.64+0x100], R3 ;  /* 0x00010003040079a6 */ /* 0x0109e4000c12f320 */
.L_x_7777:
[----:B------:R-:W-:Y:S05]  /*56e0*/  BSYNC.RECONVERGENT B0 ;  /* 0x0000000000007941 */ /* 0x000fea0003800200 */
.L_x_7776:
[----:B----4-:R4:W0:Y:S01]  /*56f0*/  LDS R3, [R43+0x5b0] ;  /* 0x0005b0002b037984 */ /* 0x0108220000000800 */
[----:B------:R-:W-:Y:S04]  /*5700*/  BSSY.RECONVERGENT B0, `(.L_x_7778) ;  /* 0x0000003000007945 */ /* 0x000fe80003800200 */
[----:B------:R-:W-:Y:S05]  /*5710*/  @!P4 BRA `(.L_x_7779) ;  /* 0x000000000004c947 */ /* 0x000fea0003800000 */
[----:B0-----:R0:W-:Y:S02]  /*5720*/  REDG.E.ADD.F32.FTZ.RN.STRONG.GPU desc[UR32][R4.64+0x180], R3 ;  /* 0x00018003040079a6 */ /* 0x0011e4000c12f320 */
.L_x_7779:
[----:B------:R-:W-:Y:S05]  /*5730*/  BSYNC.RECONVERGENT B0 ;  /* 0x0000000000007941 */ /* 0x000fea0003800200 */
.L_x_7778:
        /* <DEDUP_REMOVED lines=10> */
.L_x_7781:
[----:B------:R-:W-:Y:S05]  /*57e0*/  BSYNC.RECONVERGENT B0 ;  /* 0x0000000000007941 */ /* 0x000fea0003800200 */
.L_x_7780:
[----:B0-----:R0:W0:Y:S01]  /*57f0*/  LDS R3, [R41+0x6b0] ;  /* 0x0006b00029037984 */ /* 0x0010220000000800 */
[----:B------:R-:W-:Y:S01]  /*5800*/  BSSY.RECONVERGENT B0, `(.L_x_7782) ;  /* 0x0000005000007945 */ /* 0x000fe20003800200 */
[----:B------:R-:W-:Y:S01]  /*5810*/  FADD.FTZ R183, -R152, R183 ;  /* 0x000000b798b77221 */ /* 0x000fe20000010100 */
[----:B------:R-:W-:Y:S02]  /*5820*/  FMUL.FTZ R2, R26, R104 ;  /* 0x000000681a027220 */ /* 0x000fe40000410000 */
[----:B------:R-:W-:Y:S05]  /*5830*/  @!P1 BRA `(.L_x_7783) ;  /* 0x0000000000049947 */ /* 0x000fea0003800000 */
[----:B0-----:R0:W-:Y:S02]  /*5840*/  REDG.E.ADD.F32.FTZ.RN.STRONG.GPU desc[UR32][R4.64+0x280], R3 ;  /* 0x00028003040079a6 */ /* 0x0011e4000c12f320 */
.L_x_7783:
[----:B------:R-:W-:Y:S05]  /*5850*/  BSYNC.RECONVERGENT B0 ;  /* 0x0000000000007941 */ /* 0x000fea0003800200 */
.L_x_7782:
[----:B------:R1:W1:Y:S01]  /*5860*/  LDS R7, [R40+0x730] ;  /* 0x0007300028077984 */ /* 0x0002620000000800 */
[----:B------:R-:W-:Y:S01]  /*5870*/  BSSY.RECONVERGENT B0, `(.L_x_7784) ;  /* 0x0000006000007945 */ /* 0x000fe20003800200 */
[----:B------:R-:W-:Y:S01]  /*5880*/  FADD.FTZ R204, -R151, R204 ;  /* 0x000000cc97cc7221 */ /* 0x000fe20000010100 */
[----:B0-----:R-:W-:Y:S01]  /*5890*/  FMUL.FTZ R3, R174, R99 ;  /* 0x00000063ae037220 */ /* 0x001fe20000410000 */
[----:B------:R-:W-:Y:S01]  /*58a0*/  FFMA.FTZ R166, R2, R183, RZ ;  /* 0x000000b702a67223 */ /* 0x000fe200000100ff */
[----:B------:R-:W-:Y:S06]  /*58b0*/  @!P2 BRA `(.L_x_7785) ;  /* 0x000000000004a947 */ /* 0x000fec0003800000 */
[----:B-1----:R0:W-:Y:S02]  /*58c0*/  REDG.E.ADD.F32.FTZ.RN.STRONG.GPU desc[UR32][R4.64+0x300], R7 ;  /* 0x00030007040079a6 */ /* 0x0021e4000c12f320 */
.L_x_7785:
[----:B------:R-:W-:Y:S05]  /*58d0*/  BSYNC.RECONVERGENT B0 ;  /* 0x0000000000007941 */ /* 0x000fea0003800200 */
.L_x_7784:
[----:B------:R2:W2:Y:S01]  /*58e0*/  LDS R9, [R39+0x7b0] ;  /* 0x0007b00027097984 */ /* 0x0004a20000000800 */
[----:B------:R-:W-:Y:S01]  /*58f0*/  BSSY.RECONVERGENT B0, `(.L_x_7786) ;  /* 0x0000006000007945 */ /* 0x000fe20003800200 */
[----:B------:R-:W-:Y:S01]  /*5900*/  FADD.FTZ R160, -R150, R181 ;  /* 0x000000b596a07221 */ /* 0x000fe20000010100 */
[----:B01----:R-:W-:Y:S01]  /*5910*/  FMUL.FTZ R7, R8, R103 ;  /* 0x0000006708077220 */ /* 0x003fe20000410000 */
[----:B------:R-:W-:Y:S01]  /*5920*/  FFMA.FTZ R166, R3, R204, R166 ;  /* 0x000000cc03a67223 */ /* 0x000fe200000100a6 */
[----:B------:R-:W-:Y:S06]  /*5930*/  @!P3 BRA `(.L_x_7787) ;  /* 0x000000000004b947 */ /* 0x000fec0003800000 */
[----:B--2---:R0:W-:Y:S02]  /*5940*/  REDG.E.ADD.F32.FTZ.RN.STRONG.GPU desc[UR32][R4.64+0x380], R9 ;  /* 0x00038009040079a6 */ /* 0x0041e4000c12f320 */
.L_x_7787:
[----:B------:R-:W-:Y:S05]  /*5950*/  BSYNC.RECONVERGENT B0 ;  /* 0x0000000000007941 */ /* 0x000fea0003800200 */
.L_x_7786:
[----:B------:R1:W1:Y:S01]  /*5960*/  LDS R11, [R38+0x830] ;  /* 0x00083000260b7984 */ /* 0x0002620000000800 */
[----:B------:R-:W-:Y:S01]  /*5970*/  BSSY.RECONVERGENT B0, `(.L_x_7788) ;  /* 0x0000006000007945 */ /* 0x000fe20003800200 */
[----:B------:R-:W-:Y:S01]  /*5980*/  FADD.FTZ R176, -R149, R176 ;  /* 0x000000b095b07221 */ /* 0x000fe20000010100 */
[----:B0-2---:R-:W-:Y:S01]  /*5990*/  FMUL.FTZ R9, R184, R116 ;  /* 0x00000074b8097220 */ /* 0x005fe20000410000 */
[----:B------:R-:W-:Y:S01]  /*59a0*/  FFMA.FTZ R166, R7, R160, R166 ;  /* 0x000000a007a67223 */ /* 0x000fe200000100a6 */
[----:B------:R-:W-:Y:S06]  /*59b0*/  @!P4 BRA `(.L_x_7789) ;  /* 0x000000000004c947 */ /* 0x000fec0003800000 */
[----:B-1----:R0:W-:Y:S02]  /*59c0*/  REDG.E.ADD.F32.FTZ.RN.STRONG.GPU desc[UR32][R4.64+0x400], R11 ;  /* 0x0004000b040079a6 */ /* 0x0021e4000c12f320 */
.L_x_7789:
[----:B------:R-:W-:Y:S05]  /*59d0*/  BSYNC.RECONVERGENT B0 ;  /* 0x0000000000007941 */ /* 0x000fea0003800200 */
.L_x_7788:
[----:B01----:R0:W1:Y:S01]  /*59e0*/  LDS R11, [R37+0x8b0] ;  /* 0x0008b000250b7984 */ /* 0x0030620000000800 */
[----:B------:R-:W-:Y:S01]  /*59f0*/  BSSY.RECONVERGENT B0, `(.L_x_7790) ;  /* 0x0000006000007945 */ /* 0x000fe20003800200 */
[----:B------:R-:W-:Y:S01]  /*5a00*/  FADD.FTZ R159, -R148, R159 ;  /* 0x0000009f949f7221 */ /* 0x000fe20000010100 */
[----:B------:R-:W-:Y:S01]  /*5a10*/  FMUL.FTZ R13, R10, R102 ;  /* 0x000000660a0d7220 */ /* 0x000fe20000410000 */
[----:B------:R-:W-:Y:S01]  /*5a20*/  FFMA.FTZ R166, R9, R176, R166 ;  /* 0x000000b009a67223 */ /* 0x000fe200000100a6 */
[----:B------:R-:W-:Y:S06]  /*5a30*/  @!P5 BRA `(.L_x_7791) ;  /* 0x000000000004d947 */ /* 0x000fec0003800000 */
[----:B-1----:R2:W-:Y:S02]  /*5a40*/  REDG.E.ADD.F32.FTZ.RN.STRONG.GPU desc[UR32][R4.64+0x480], R11 ;  /* 0x0004800b040079a6 */ /* 0x0025e4000c12f320 */
.L_x_7791:
[----:B------:R-:W-:Y:S05]  /*5a50*/  BSYNC.RECONVERGENT B0 ;  /* 0x0000000000007941 */ /* 0x000fea0003800200 */
.L_x_7790:
[----:B-12---:R1:W2:Y:S01]  /*5a60*/  LDS R11, [R36+0x930] ;  /* 0x00093000240b7984 */ /* 0x0062a20000000800 */
[----:B------:R-:W-:Y:S01]  /*5a70*/  FADD.FTZ R172, -R147, R172 ;  /* 0x000000ac93ac7221 */ /* 0x000fe20000010100 */
[----:B------:R-:W-:Y:S01]  /*5a80*/  FMUL.FTZ R27, R186, R117 ;  /* 0x00000075ba1b7220 */ /* 0x000fe20000410000 */
        /* <DEDUP_REMOVED lines=13> */
[----:B---3--:R-:W-:Y:S01]  /*5b60*/  FMUL.FTZ R167, R190, R121 ;  /* 0x00000079bea77220 */ /* 0x008fe20000410000 */
[----:B------:R-:W-:Y:S01]  /*5b70*/  FADD.FTZ R189, -R142, R189 ;  /* 0x000000bd8ebd7221 */ /* 0x000fe20000010100 */
[----:B------:R-:W-:Y:S01]  /*5b80*/  BSSY.RECONVERGENT B0, `(.L_x_7792) ;  /* 0x000000d000007945 */ /* 0x000fe20003800200 */
[----:B------:R-:W-:Y:S01]  /*5b90*/  FFMA.FTZ R166, R161, R187, R166 ;  /* 0x000000bba1a67223 */ /* 0x000fe200000100a6 */
[C---:B------:R-:W-:Y:S01]  /*5ba0*/  ISETP.GE.AND P1, PT, R171.reuse, 0x161, PT ;  /* 0x00000161ab00780c */ /* 0x040fe20003f26270 */
[----:B------:R-:W-:Y:S01]  /*5bb0*/  FMUL.FTZ R169, R202, R124 ;  /* 0x0000007ccaa97220 */ /* 0x000fe20000410000 */
[----:B------:R-:W-:Y:S01]  /*5bc0*/  ISETP.GE.AND P2, PT, R171, 0x181, PT ;  /* 0x00000181ab00780c */ /* 0x000fe20003f46270 */
[----:B------:R-:W-:Y:S01]  /*5bd0*/  FFMA.FTZ R166, R165, R182, R166 ;  /* 0x000000b6a5a67223 */ /* 0x000fe200000100a6 */
[----:B------:R-:W-:Y:S01]  /*5be0*/  ISETP.GE.AND P3, PT, R171, 0x1a1, PT ;  /* 0x000001a1ab00780c */ /* 0x000fe20003f66270 */
[----:B------:R-:W-:Y:S01]  /*5bf0*/  FADD.FTZ R168, -R141, R14 ;  /* 0x0000000e8da87221 */ /* 0x000fe20000010100 */
[----:B------:R-:W-:Y:S01]  /*5c00*/  ISETP.GE.AND P4, PT, R171, 0x1c1, PT ;  /* 0x000001c1ab00780c */ /* 0x000fe20003f86270 */
[----:B------:R-:W-:Y:S01]  /*5c10*/  FFMA.FTZ R166, R167, R189, R166 ;  /* 0x000000bda7a67223 */ /* 0x000fe200000100a6 */
[----:B------:R-:W-:Y:S01]  /*5c20*/  ISETP.GE.AND P5, PT, R171, 0x1e1, PT ;  /* 0x000001e1ab00780c */ /* 0x000fe20003fa6270 */
[----:B-1----:R-:W-:-:S12]  /*5c30*/  @!P6 BRA `(.L_x_7793) ;  /* 0x000000000004e947 */ /* 0x002fd80003800000 */
[----:B--2---:R1:W-:Y:S02]  /*5c40*/  REDG.E.ADD.F32.FTZ.RN.STRONG.GPU desc[UR32][R4.64+0x500], R11 ;  /* 0x0005000b040079a6 */ /* 0x0043e4000c12f320 */
.L_x_7793:
[----:B------:R-:W-:Y:S05]  /*5c50*/  BSYNC.RECONVERGENT B0 ;  /* 0x0000000000007941 */ /* 0x000fea0003800200 */
.L_x_7792:
[----:B-12---:R1:W2:Y:S01]  /*5c60*/  LDS R11, [R35+0x9b0] ;  /* 0x0009b000230b7984 */ /* 0x0062a20000000800 */
[----:B------:R-:W-:Y:S01]  /*5c70*/  BSSY.RECONVERGENT B0, `(.L_x_7794) ;  /* 0x0000006000007945 */ /* 0x000fe20003800200 */
[----:B------:R-:W-:Y:S01]  /*5c80*/  FMUL.FTZ R171, R188, R119 ;  /* 0x00000077bcab7220 */ /* 0x000fe20000410000 */
[----:B------:R-:W-:Y:S01]  /*5c90*/  FADD.FTZ R173, -R140, R15 ;  /* 0x0000000f8cad7221 */ /* 0x000fe20000010100 */
[----:B------:R-:W-:Y:S01]  /*5ca0*/  FFMA.FTZ R166, R169, R168, R166 ;  /* 0x000000a8a9a67223 */ /* 0x000fe200000100a6 */
[----:B------:R-:W-:Y:S06]  /*5cb0*/  @!P1 BRA `(.L_x_7795) ;  /* 0x0000000000049947 */ /* 0x000fec0003800000 */
[----:B--2---:R3:W-:Y:S02]  /*5cc0*/  REDG.E.ADD.F32.FTZ.RN.STRONG.GPU desc[UR32][R4.64+0x580], R11 ;  /* 0x0005800b040079a6 */ /* 0x0047e4000c12f320 */
.L_x_7795:
[----:B------:R-:W-:Y:S05]  /*5cd0*/  BSYNC.RECONVERGENT B0 ;  /* 0x0000000000007941 */ /* 0x000fea0003800200 */
.L_x_7794:
[----:B--23--:R2:W3:Y:S01]  /*5ce0*/  LDS R11, [R34+0xa30] ;  /* 0x000a3000220b7984 */ /* 0x00c4e20000000800 */
[----:B------:R-:W-:Y:S01]  /*5cf0*/  BSSY.RECONVERGENT B0, `(.L_x_7796) ;  /* 0x0000006000007945 */ /* 0x000fe20003800200 */
[----:B------:R-:W-:Y:S01]  /*5d00*/  FMUL.FTZ R15, R180, R128 ;  /* 0x00000080b40f7220 */ /* 0x000fe20000410000 */
[----:B------:R-:W-:Y:S01]  /*5d10*/  FADD.FTZ R158, -R139, R158 ;  /* 0x0000009e8b9e7221 */ /* 0x000fe20000010100 */
[----:B------:R-:W-:Y:S01]  /*5d20*/  FFMA.FTZ R166, R171, R173, R166 ;  /* 0x000000adaba67223 */ /* 0x000fe200000100a6 */
[----:B------:R-:W-:Y:S06]  /*5d30*/  @!P2 BRA `(.L_x_7797) ;  /* 0x000000000004a947 */ /* 0x000fec0003800000 */
[----:B---3--:R3:W-:Y:S02]  /*5d40*/  REDG.E.ADD.F32.FTZ.RN.STRONG.GPU desc[UR32][R4.64+0x600], R11 ;  /* 0x0006000b040079a6 */ /* 0x0087e4000c12f320 */
.L_x_7797:
[----:B------:R-:W-:Y:S05]  /*5d50*/  BSYNC.RECONVERGENT B0 ;  /* 0x0000000000007941 */ /* 0x000fea0003800200 */
.L_x_7796:
[----:B---3--:R3:W0:Y:S01]  /*5d60*/  LDS R11, [R33+0xab0] ;  /* 0x000ab000210b7984 */ /* 0x0086220000000800 */
[----:B------:R-:W-:Y:S01]  /*5d70*/  BSSY.RECONVERGENT B0, `(.L_x_7798) ;  /* 0x0000006000007945 */ /* 0x000fe20003800200 */
[----:B------:R-:W-:Y:S01]  /*5d80*/  FMUL.FTZ R175, R178, R115 ;  /* 0x00000073b2af7220 */ /* 0x000fe20000410000 */
[----:B------:R-:W-:Y:S01]  /*5d90*/  FADD.FTZ R162, -R137, R162 ;  /* 0x000000a289a27221 */ /* 0x000fe20000010100 */
[----:B------:R-:W-:Y:S01]  /*5da0*/  FFMA.FTZ R166, R15, R158, R166 ;  /* 0x0000009e0fa67223 */ /* 0x000fe200000100a6 */
[----:B------:R-:W-:Y:S06]  /*5db0*/  @!P3 BRA `(.L_x_7799) ;  /* 0x000000000004b947 */ /* 0x000fec0003800000 */
[----:B0-----:R0:W-:Y:S02]  /*5dc0*/  REDG.E.ADD.F32.FTZ.RN.STRONG.GPU desc[UR32][R4.64+0x680], R11 ;  /* 0x0006800b040079a6 */ /* 0x0011e4000c12f320 */
.L_x_7799:
[----:B------:R-:W-:Y:S05]  /*5dd0*/  BSYNC.RECONVERGENT B0 ;  /* 0x0000000000007941 */ /* 0x000fea0003800200 */
.L_x_7798:
[----:B------:R1:W1:Y:S01]  /*5de0*/  LDS R179, [R32+0xb30] ;  /* 0x000b300020b37984 */ /* 0x0002620000000800 */
[----:B------:R-:W-:Y:S01]  /*5df0*/  BSSY.RECONVERGENT B0, `(.L_x_7800) ;  /* 0x0000006000007945 */ /* 0x000fe20003800200 */
[----:B------:R-:W-:Y:S01]  /*5e00*/  FMUL.FTZ R14, R170, R132 ;  /* 0x00000084aa0e7220 */ /* 0x000fe20000410000 */
[----:B------:R-:W-:Y:S01]  /*5e10*/  FADD.FTZ R164, -R135, R164 ;  /* 0x000000a487a47221 */ /* 0x000fe20000010100 */
[----:B0-----:R-:W-:Y:S01]  /*5e20*/  FFMA.FTZ R11, R175, R162, R166 ;  /* 0x000000a2af0b7223 */ /* 0x001fe200000100a6 */
[----:B------:R-:W-:Y:S06]  /*5e30*/  @!P4 BRA `(.L_x_7801) ;  /* 0x000000000004c947 */ /* 0x000fec0003800000 */
[----:B-1----:R0:W-:Y:S02]  /*5e40*/  REDG.E.ADD.F32.FTZ.RN.STRONG.GPU desc[UR32][R4.64+0x700], R179 ;  /* 0x000700b3040079a6 */ /* 0x0021e4000c12f320 */
.L_x_7801:
[----:B------:R-:W-:Y:S05]  /*5e50*/  BSYNC.RECONVERGENT B0 ;  /* 0x0000000000007941 */ /* 0x000fea0003800200 */
.L_x_7800:
[----:B01----:R0:W1:Y:S01]  /*5e60*/  LDS R179, [R31+0xbb0] ;  /* 0x000bb0001fb37984 */ /* 0x0030620000000800 */
[----:B------:R-:W-:Y:S01]  /*5e70*/  BSSY.RECONVERGENT B0, `(.L_x_7802) ;  /* 0x0000004000007945 */ /* 0x000fe20003800200 */
[----:B------:R-:W-:-:S03]  /*5e80*/  FFMA.FTZ R11, R14, R164, R11 ;  /* 0x000000a40e0b7223 */ /* 0x000fc6000001000b */
[----:B------:R-:W-:Y:S05]  /*5e90*/  @!P5 BRA `(.L_x_7803) ;  /* 0x000000000004d947 */ /* 0x000fea0003800000 */
[----:B-1----:R1:W-:Y:S02]  /*5ea0*/  REDG.E.ADD.F32.FTZ.RN.STRONG.GPU desc[UR32][R4.64+0x780], R179 ;  /* 0x000780b3040079a6 */ /* 0x0023e4000c12f320 */
.L_x_7803:
[----:B------:R-:W-:Y:S05]  /*5eb0*/  BSYNC.RECONVERGENT B0 ;  /* 0x0000000000007941 */ /* 0x000fea0003800200 */
.L_x_7802:
[----:B-1----:R-:W1:Y:S01]  /*5ec0*/  SHFL.DOWN PT, R4, R11, 0x1, 0x1f ;  /* 0x08201f000b047f89 */ /* 0x002e6200000e0000 */
[----:B------:R-:W-:Y:S01]  /*5ed0*/  ISETP.GT.AND P1, PT, R80, 0x1e, PT ;  /* 0x0000001e5000780c */ /* 0x000fe20003f24270 */
[----:B------:R-:W-:Y:S01]  /*5ee0*/  FADD.FTZ R108, R157, R108 ;  /* 0x0000006c9d6c7221 */ /* 0x000fe20000010000 */
[----:B------:R-:W-:Y:S01]  /*5ef0*/  ISETP.NE.AND P2, PT, R177, RZ, PT ;  /* 0x000000ffb100720c */ /* 0x000fe20003f45270 */
[----:B------:R-:W5:Y:S01]  /*5f00*/  SHFL.DOWN PT, R5, R6, 0x1, 0x1f ;  /* 0x08201f0006057f89 */ /* 0x000f6200000e0000 */
[----:B------:R-:W-:Y:S01]  /*5f10*/  FADD.FTZ R84, R14, R84 ;  /* 0x000000540e547221 */ /* 0x000fe20000010000 */
[----:B------:R-:W-:Y:S01]  /*5f20*/  FMUL.FTZ R14, R153, R12 ;  /* 0x0000000c990e7220 */ /* 0x000fe20000410000 */
[----:B------:R-:W-:Y:S01]  /*5f30*/  FADD.FTZ R85, R15, R85 ;  /* 0x000000550f557221 */ /* 0x000fe20000010000 */
[----:B------:R-:W-:Y:S01]  /*5f40*/  FADD.FTZ R92, R13, R92 ;  /* 0x0000005c0d5c7221 */ /* 0x000fe20000010000 */
[----:B------:R-:W-:Y:S01]  /*5f50*/  FMUL.FTZ R13, R153, R202 ;  /* 0x000000ca990d7220 */ /* 0x000fe20000410000 */
[----:B------:R-:W-:Y:S01]  /*5f60*/  FMUL.FTZ R14, R187, R14 ;  /* 0x0000000ebb0e7220 */ /* 0x000fe20000410000 */
[----:B------:R-:W-:Y:S01]  /*5f70*/  FADD.FTZ R95, R9, R95 ;  /* 0x0000005f095f7221 */ /* 0x000fe20000010000 */
[----:B------:R-:W-:Y:S01]  /*5f80*/  FADD.FTZ R82, R7, R82 ;  /* 0x0000005207527221 */ /* 0x000fe20000010000 */
[----:B------:R-:W-:Y:S01]  /*5f90*/  FMUL.FTZ R168, R168, R13 ;  /* 0x0000000da8a87220 */ /* 0x000fe20000410000 */
        /* <DEDUP_REMOVED lines=8> */
[----:B------:R-:W-:Y:S01]  /*6020*/  BSSY.RECONVERGENT B0, `(.L_x_7804) ;  /* 0x0000064000007945 */ /* 0x000fe20003800200 */
[----:B------:R-:W-:Y:S01]  /*6030*/  FFMA.FTZ R189, R74, R190, R189 ;  /* 0x000000be4abd7223 */ /* 0x000fe200000100bd */
[----:B-1----:R-:W-:Y:S01]  /*6040*/  @!P1 FADD.FTZ R11, R11, R4 ;  /* 0x000000040b0b9221 */ /* 0x002fe20000010000 */
[----:B------:R-:W-:Y:S01]  /*6050*/  FFMA.FTZ R182, R123, R200, R182 ;  /* 0x000000c87bb67223 */ /* 0x000fe200000100b6 */
[----:B------:R-:W-:Y:S01]  /*6060*/  FADD.FTZ R89, R175, R89 ;  /* 0x00000059af597221 */ /* 0x000fe20000010000 */
[----:B------:R-:W-:Y:S01]  /*6070*/  FADD.FTZ R88, R171, R88 ;  /* 0x00000058ab587221 */ /* 0x000fe20000010000 */
[----:B-----5:R-:W-:Y:S01]  /*6080*/  @!P1 FADD.FTZ R6, R6, R5 ;  /* 0x0000000506069221 */ /* 0x020fe20000010000 */
[----:B------:R-:W1:Y:S01]  /*6090*/  SHFL.DOWN PT, R4, R11, 0x2, 0x1f ;  /* 0x08401f000b047f89 */ /* 0x000e6200000e0000 */
[----:B------:R-:W-:Y:S01]  /*60a0*/  ISETP.GT.AND P1, PT, R80, 0x1d, PT ;  /* 0x0000001d5000780c */ /* 0x000fe20003f24270 */
[----:B------:R-:W-:Y:S01]  /*60b0*/  FADD.FTZ R86, R169, R86 ;  /* 0x00000056a9567221 */ /* 0x000fe20000010000 */
[----:B------:R-:W-:Y:S01]  /*60c0*/  FADD.FTZ R91, R167, R91 ;  /* 0x0000005ba75b7221 */ /* 0x000fe20000010000 */
[----:B------:R-:W5:Y:S01]  /*60d0*/  SHFL.DOWN PT, R5, R6, 0x2, 0x1f ;  /* 0x08401f0006057f89 */ /* 0x000f6200000e0000 */
        /* <DEDUP_REMOVED lines=8> */
[----:B-1----:R-:W-:Y:S01]  /*6160*/  @!P1 FADD.FTZ R11, R11, R4 ;  /* 0x000000040b0b9221 */ /* 0x002fe20000010000 */
[----:B-----5:R-:W-:-:S04]  /*6170*/  @!P1 FADD.FTZ R6, R6, R5 ;  /* 0x0000000506069221 */ /* 0x020fc80000010000 */
[----:B------:R-:W1:Y:S01]  /*6180*/  SHFL.DOWN PT, R4, R11, 0x4, 0x1f ;  /* 0x08801f000b047f89 */ /* 0x000e6200000e0000 */
[----:B------:R-:W-:Y:S01]  /*6190*/  ISETP.GT.AND P1, PT, R80, 0x1b, PT ;  /* 0x0000001b5000780c */ /* 0x000fe20003f24270 */
[----:B------:R-:W-:Y:S02]  /*61a0*/  FMUL.FTZ R5, R153, R196 ;  /* 0x000000c499057220 */ /* 0x000fe40000410000 */
[----:B------:R-:W5:Y:S02]  /*61b0*/  SHFL.DOWN PT, R177, R6, 0x4, 0x1f ;  /* 0x08801f0006b17f89 */ /* 0x000f6400000e0000 */
[----:B------:R-:W-:-:S04]  /*61c0*/  FMUL.FTZ R5, R192, R5 ;  /* 0x00000005c0057220 */ /* 0x000fc80000410000 */
[----:B------:R-:W-:Y:S01]  /*61d0*/  FFMA.FTZ R196, R118, R196, R5 ;  /* 0x000000c476c47223 */ /* 0x000fe20000010005 */
[----:B------:R-:W-:-:S03]  /*61e0*/  FMUL.FTZ R5, R153, R186 ;  /* 0x000000ba99057220 */ /* 0x000fc60000410000 */
[----:B------:R-:W-:Y:S01]  /*61f0*/  FADD.FTZ R65, R196, R65 ;  /* 0x00000041c4417221 */ /* 0x000fe20000010000 */
[----:B------:R-:W-:-:S04]  /*6200*/  FMUL.FTZ R5, R172, R5 ;  /* 0x00000005ac057220 */ /* 0x000fc80000410000 */
[----:B------:R-:W-:Y:S01]  /*6210*/  FFMA.FTZ R186, R112, R186, R5 ;  /* 0x000000ba70ba7223 */ /* 0x000fe20000010005 */
[----:B------:R-:W-:-:S03]  /*6220*/  FMUL.FTZ R5, R153, R184 ;  /* 0x000000b899057220 */ /* 0x000fc60000410000 */
[----:B------:R-:W-:Y:S01]  /*6230*/  FADD.FTZ R63, R186, R63 ;  /* 0x0000003fba3f7221 */ /* 0x000fe20000010000 */
[----:B-1----:R-:W-:Y:S01]  /*6240*/  @!P1 FADD.FTZ R11, R11, R4 ;  /* 0x000000040b0b9221 */ /* 0x002fe20000010000 */
[C---:B------:R-:W-:Y:S01]  /*6250*/  FMUL.FTZ R4, R153.reuse, R156 ;  /* 0x0000009c99047220 */ /* 0x040fe20000410000 */
[----:B------:R-:W-:Y:S01]  /*6260*/  FMUL.FTZ R176, R176, R5 ;  /* 0x00000005b0b07220 */ /* 0x000fe20000410000 */
[----:B------:R-:W-:Y:S01]  /*6270*/  FMUL.FTZ R5, R153, R8 ;  /* 0x0000000899057220 */ /* 0x000fe20000410000 */
[----:B-----5:R-:W-:Y:S01]  /*6280*/  @!P1 FADD.FTZ R6, R6, R177 ;  /* 0x000000b106069221 */ /* 0x020fe20000010000 */
[----:B------:R-:W1:Y:S01]  /*6290*/  SHFL.DOWN PT, R166, R11, 0x8, 0x1f ;  /* 0x09001f000ba67f89 */ /* 0x000e6200000e0000 */
[----:B------:R-:W-:Y:S01]  /*62a0*/  ISETP.GT.AND P1, PT, R80, 0x17, PT ;  /* 0x000000175000780c */ /* 0x000fe20003f24270 */
[----:B------:R-:W-:Y:S01]  /*62b0*/  FMUL.FTZ R185, R185, R4 ;  /* 0x00000004b9b97220 */ /* 0x000fe20000410000 */
[C---:B------:R-:W-:Y:S01]  /*62c0*/  FMUL.FTZ R4, R153.reuse, R10 ;  /* 0x0000000a99047220 */ /* 0x040fe20000410000 */
[----:B------:R-:W5:Y:S01]  /*62d0*/  SHFL.DOWN PT, R157, R6, 0x8, 0x1f ;  /* 0x09001f00069d7f89 */ /* 0x000f6200000e0000 */
        /* <DEDUP_REMOVED lines=10> */
[----:B------:R-:W-:Y:S01]  /*6380*/  FADD.FTZ R58, R9, R58 ;  /* 0x0000003a093a7221 */ /* 0x000fe20000010000 */
[----:B------:R-:W-:Y:S01]  /*6390*/  FMUL.FTZ R9, R153, R180 ;  /* 0x000000b499097220 */ /* 0x000fe20000410000 */
[----:B------:R-:W-:Y:S01]  /*63a0*/  FMUL.FTZ R173, R173, R4 ;  /* 0x00000004adad7220 */ /* 0x000fe20000410000 */
[----:B------:R-:W-:Y:S01]  /*63b0*/  FFMA.FTZ R176, R113, R184, R176 ;  /* 0x000000b871b07223 */ /* 0x000fe200000100b0 */
[----:B------:R-:W-:Y:S01]  /*63c0*/  FFMA.FTZ R3, R114, R174, R3 ;  /* 0x000000ae72037223 */ /* 0x000fe20000010003 */
[----:B------:R-:W-:Y:S01]  /*63d0*/  FMUL.FTZ R158, R158, R9 ;  /* 0x000000099e9e7220 */ /* 0x000fe20000410000 */
[C---:B------:R-:W-:Y:S01]  /*63e0*/  FMUL.FTZ R9, R153.reuse, R178 ;  /* 0x000000b299097220 */ /* 0x040fe20000410000 */
[----:B------:R-:W-:Y:S01]  /*63f0*/  FMUL.FTZ R153, R153, R170 ;  /* 0x000000aa99997220 */ /* 0x000fe20000410000 */
[----:B------:R-:W-:Y:S01]  /*6400*/  FFMA.FTZ R173, R72, R188, R173 ;  /* 0x000000bc48ad7223 */ /* 0x000fe200000100ad */
[----:B-1----:R-:W-:Y:S01]  /*6410*/  @!P1 FADD.FTZ R11, R11, R166 ;  /* 0x000000a60b0b9221 */ /* 0x002fe20000010000 */
[----:B------:R-:W-:Y:S01]  /*6420*/  FMUL.FTZ R9, R162, R9 ;  /* 0x00000009a2097220 */ /* 0x000fe20000410000 */
[----:B------:R-:W-:Y:S01]  /*6430*/  FMUL.FTZ R164, R164, R153 ;  /* 0x00000099a4a47220 */ /* 0x000fe20000410000 */
[----:B------:R-:W-:Y:S01]  /*6440*/  FFMA.FTZ R158, R131, R180, R158 ;  /* 0x000000b4839e7223 */ /* 0x000fe2000001009e */
[----:B-----5:R-:W-:Y:S01]  /*6450*/  @!P1 FADD.FTZ R6, R6, R157 ;  /* 0x0000009d06069221 */ /* 0x020fe20000010000 */
[----:B------:R-:W1:Y:S01]  /*6460*/  SHFL.DOWN PT, R12, R11, 0x10, 0x1f ;  /* 0x0a001f000b0c7f89 */ /* 0x000e6200000e0000 */
[----:B------:R-:W-:Y:S01]  /*6470*/  ISETP.NE.AND P1, PT, R80, RZ, PT ;  /* 0x000000ff5000720c */ /* 0x000fe20003f25270 */
[----:B------:R-:W-:Y:S01]  /*6480*/  FFMA.FTZ R9, R70, R178, R9 ;  /* 0x000000b246097223 */ /* 0x000fe20000010009 */
[----:B------:R-:W-:Y:S01]  /*6490*/  FFMA.FTZ R8, R79, R26, R8 ;  /* 0x0000001a4f087223 */ /* 0x000fe20000010008 */
[----:B------:R-:W5:Y:S01]  /*64a0*/  SHFL.DOWN PT, R13, R6, 0x10, 0x1f ;  /* 0x0a001f00060d7f89 */ /* 0x000f6200000e0000 */
        /* <DEDUP_REMOVED lines=11> */
[----:B-----5:R-:W-:-:S05]  /*6560*/  FADD.FTZ R5, R6, R13 ;  /* 0x0000000d06057221 */ /* 0x020fca0000010000 */
[----:B------:R1:W-:Y:S01]  /*6570*/  @!P1 STS.64 [UR27+0xc78], R4 ;  /* 0x000c7804ff009988 */ /* 0x0003e20008000a1b */
[----:B------:R-:W-:Y:S01]  /*6580*/  BAR.SYNC.DEFER_BLOCKING 0x0 ;  /* 0x0000000000007b1d */ /* 0x000fe20000010000 */
[----:B------:R-:W-:-:S04]  /*6590*/  ISETP.GT.AND P1, PT, R80, 0xf, PT ;  /* 0x0000000f5000780c */ /* 0x000fc80003f24270 */
[----:B-1----:R-:W-:Y:S02]  /*65a0*/  FSEL R4, R11, R4, P1 ;  /* 0x000000040b047208 */ /* 0x002fe40000800000 */
[----:B------:R-:W-:Y:S01]  /*65b0*/  FSEL R5, R6, R5, P1 ;  /* 0x0000000506057208 */ /* 0x000fe20000800000 */
[----:B------:R-:W-:Y:S06]  /*65c0*/  @P2 BRA `(.L_x_7805) ;  /* 0x0000000000242947 */ /* 0x000fec0003800000 */
[----:B------:R-:W-:Y:S02]  /*65d0*/  UISETP.NE.AND UP0, UPT, UR21, UR45, UPT ;  /* 0x0000002d1500728c */ /* 0x000fe4000bf05270 */
[----:B------:R-:W-:-:S04]  /*65e0*/  ULEA UR26, UR6, UR27, 0x2 ;  /* 0x0000001b061a7291 */ /* 0x000fc8000f8e10ff */
[----:B------:R-:W-:-:S13]  /*65f0*/  PLOP3.LUT P1, PT, PT, PT, UP0, 0x80, 0x8 ;  /* 0x000000000008781c */ /* 0x000fda0003f2f008 */
[----:B------:R-:W1:Y:S04]  /*6600*/  @P1 LDS R2, [UR26+0x2328] ;  /* 0x0023281aff021984 */ /* 0x000e680008000800 */
[----:B------:R-:W5:Y:S01]  /*6610*/  @P1 LDS R3, [UR26+0x1f28] ;  /* 0x001f281aff031984 */ /* 0x000f620008000800 */
[----:B-1----:R-:W-:Y:S01]  /*6620*/  @P1 FADD.FTZ R5, R5, R2 ;  /* 0x0000000205051221 */ /* 0x002fe20000010000 */
[----:B-----5:R-:W-:-:S04]  /*6630*/  @P1 FADD.FTZ R4, R4, R3 ;  /* 0x0000000304041221 */ /* 0x020fc80000010000 */
[----:B------:R1:W-:Y:S04]  /*6640*/  STS [UR26+0x2328], R5 ;  /* 0x00232805ff007988 */ /* 0x0003e8000800081a */
[----:B------:R1:W-:Y:S02]  /*6650*/  STS [UR26+0x1f28], R4 ;  /* 0x001f2804ff007988 */ /* 0x0003e4000800081a */
.L_x_7805:
[----:B------:R-:W-:Y:S05]  /*6660*/  BSYNC.RECONVERGENT B0 ;  /* 0x0000000000007941 */ /* 0x000fea0003800200 */
.L_x_7804:
[----:B------:R-:W-:-:S04]  /*6670*/  UIADD3 UR6, UPT, UPT, UR6, 0x1, URZ ;  /* 0x0000000106067890 */ /* 0x000fc8000fffe0ff */
[----:B------:R-:W-:-:S09]  /*6680*/  UISETP.GE.AND UP0, UPT, UR6, UR46, UPT ;  /* 0x0000002e0600728c */ /* 0x000fd2000bf06270 */
[----:B------:R-:W-:Y:S05]  /*6690*/  BRA.U !UP0, `(.L_x_7806) ;  /* 0xffffffd508507547 */ /* 0x000fea000b83ffff */
.L_x_7768:
[----:B------:R-:W-:Y:S01]  /*66a0*/  BAR.SYNC.DEFER_BLOCKING 0x0 ;  /* 0x0000000000007b1d */ /* 0x000fe20000010000 */
[----:B------:R-:W-:Y:S02]  /*66b0*/  F2FP.BF16.F32.PACK_AB R99, R108, R97 ;  /* 0x000000616c63723e */ /* 0x000fe400000010ff */
[----:B------:R-:W-:-:S03]  /*66c0*/  F2FP.BF16.F32.PACK_AB R98, R105, R92 ;  /* 0x0000005c6962723e */ /* 0x000fc600000010ff */
[----:B------:R-:W5:Y:S01]  /*66d0*/  LDCU.64 UR30, c[0x0][0x4f8] ;  /* 0x00009f00ff1e77ac */ /* 0x000f620008000a00 */
[----:B------:R-:W-:Y:S01]  /*66e0*/  F2FP.BF16.F32.PACK_AB R96, R96, R81 ;  /* 0x000000516060723e */ /* 0x000fe200000010ff */
[----:B------:R-:W-:Y:S01]  /*66f0*/  UIADD3 UR40, UPT, UPT, UR21, -0x1, URZ ;  /* 0xffffffff15287890 */ /* 0x000fe2000fffe0ff */
[----:B------:R-:W0:Y:S01]  /*6700*/  LDCU.64 UR36, c[0x0][0x500] ;  /* 0x0000a000ff2477ac */ /* 0x000e220008000a00 */
[----:B------:R-:W2:Y:S01]  /*6710*/  LDCU.64 UR38, c[0x0][0x550] ;  /* 0x0000aa00ff2677ac */ /* 0x000ea20008000a00 */
[----:B-1----:R-:W3:Y:S04]  /*6720*/  LDG.E.128 R4, desc[UR32][R20.64] ;  /* 0x0000002014047981 */ /* 0x002ee8000c1e1d00 */
[----:B------:R-:W4:Y:S01]  /*6730*/  LDG.E.128 R8, desc[UR32][R20.64+0x200] ;  /* 0x0002002014087981 */ /* 0x000f22000c1e1d00 */
[----:B------:R-:W-:Y:S01]  /*6740*/  F2FP.BF16.F32.PACK_AB R97, R95, R82 ;  /* 0x000000525f61723e */ /* 0x000fe200000010ff */
[----:B------:R-:W-:-:S02]  /*6750*/  USHF.L.U32 UR28, UR40, 0x9, URZ ;  /* 0x00000009281c7899 */ /* 0x000fc400080006ff */
[----:B------:R-:W-:Y:S02]  /*6760*/  UIADD3 UR20, UP1, UPT, UR20, -0x400, URZ ;  /* 0xfffffc0014147890 */ /* 0x000fe4000ff3e0ff */
[----:B------:R-:W-:Y:S02]  /*6770*/  USHF.R.S32.HI UR29, URZ, 0x1f, UR28 ;  /* 0x0000001fff1d7899 */ /* 0x000fe4000801141c */
[----:B------:R-:W-:Y:S02]  /*6780*/  UIADD3 UR18, UP2, UPT, UR18, -0x400, URZ ;  /* 0xfffffc0012127890 */ /* 0x000fe4000ff5e0ff */
[----:B-----5:R-:W-:Y:S02]  /*6790*/  UIMAD.WIDE.U32 UR26, UR35, UR30, UR28 ;  /* 0x0000001e231a72a5 */ /* 0x020fe4000f8e001c */
[----:B------:R-:W-:Y:S02]  /*67a0*/  UIADD3.X UR19, UPT, UPT, UR19, -0x1, URZ, UP1, !UPT ;  /* 0xffffffff13137890 */ /* 0x000fe40008ffe4ff */
[----:B------:R-:W-:Y:S01]  /*67b0*/  UIMAD UR27, UR35, UR31, UR27 ;  /* 0x0000001f231b72a4 */ /* 0x000fe2000f8e021b */
[----:B------:R-:W1:Y:S03]  /*67c0*/  LDCU.64 UR30, c[0x0][0x520] ;  /* 0x0000a400ff1e77ac */ /* 0x000e660008000a00 */
[----:B0-----:R-:W-:-:S02]  /*67d0*/  UIMAD.WIDE.U32 UR26, UR34, UR36, UR26 ;  /* 0x00000024221a72a5 */ /* 0x001fc4000f8e001a */
[----:B------:R-:W-:Y:S02]  /*67e0*/  UIADD3.X UR17, UPT, UPT, UR17, -0x1, URZ, UP2, !UPT ;  /* 0xffffffff11117890 */ /* 0x000fe400097fe4ff */
[----:B------:R-:W-:Y:S02]  /*67f0*/  UIMAD UR27, UR34, UR37, UR27 ;  /* 0x00000025221b72a4 */ /* 0x000fe4000f8e021b */
[----:B--2---:R-:W-:Y:S01]  /*6800*/  ULEA UR6, UP0, UR26, UR38, 0x1 ;  /* 0x000000261a067291 */ /* 0x004fe2000f8008ff */
[----:B------:R-:W0:Y:S03]  /*6810*/  LDCU.64 UR36, c[0x0][0x560] ;  /* 0x0000ac00ff2477ac */ /* 0x000e260008000a00 */
        /* <DEDUP_REMOVED lines=33> */
[----:B------:R-:W-:Y:S02]  /*6a30*/  FSETP.GTU.FTZ.AND P5, PT, R2, 20, PT ;  /* 0x41a000000200780b */ /* 0x000fe40003fbc000 */
[----:B------:R-:W-:Y:S02]  /*6a40*/  PRMT R15, R15, 0x7632, R15 ;  /* 0x000076320f0f7816 */ /* 0x000fe4000000000f */
[----:B------:R-:W-:Y:S02]  /*6a50*/  FSETP.GTU.FTZ.AND P0, PT, R10, 20, PT ;  /* 0x41a000000a00780b */ /* 0x000fe40003f1c000 */
[----:B------:R-:W-:Y:S01]  /*6a60*/  @!P3 FMUL.FTZ R9, R25, -1.4426950216293334961 ;  /* 0xbfb8aa3b1909b820 */ /* 0x000fe20000410000 */
[----:B------:R-:W-:Y:S01]  /*6a70*/  SHF.L.U32 R15, R15, 0x10, RZ ;  /* 0x000000100f0f7819 */ /* 0x000fe200000006ff */
[----:B---3--:R-:W-:Y:S01]  /*6a80*/  @!P1 FADD.FTZ R0, R0, 1 ;  /* 0x3f80000000009421 */ /* 0x008fe20000010000 */
[----:B------:R-:W-:-:S02]  /*6a90*/  @!P4 FMUL.FTZ R11, R11, -1.4426950216293334961 ;  /* 0xbfb8aa3b0b0bc820 */ /* 0x000fc40000410000 */
[----:B------:R-:W-:Y:S01]  /*6aa0*/  @!P6 FMUL.FTZ R8, R13, -1.4426950216293334961 ;  /* 0xbfb8aa3b0d08e820 */ /* 0x000fe20000410000 */
[----:B------:R-:W-:Y:S01]  /*6ab0*/  FADD.FTZ R15, R15, R52 ;  /* 0x000000340f0f7221 */ /* 0x000fe20000010000 */
[----:B----4-:R-:W-:Y:S01]  /*6ac0*/  @!P2 FADD.FTZ R3, R3, 1 ;  /* 0x3f8000000303a421 */ /* 0x010fe20000010000 */
[----:B------:R-:W3:Y:S01]  /*6ad0*/  @!P3 MUFU.EX2 R9, R9 ;  /* 0x000000090009b308 */ /* 0x000ee20000000800 */
[----:B------:R-:W-:Y:S01]  /*6ae0*/  @!P5 FMUL.FTZ R2, R2, -1.4426950216293334961 ;  /* 0xbfb8aa3b0202d820 */ /* 0x000fe20000410000 */
[----:B------:R-:W-:Y:S01]  /*6af0*/  STS.128 [R28], R96 ;  /* 0x000000601c007388 */ /* 0x000fe20000000c00 */
[----:B------:R-:W-:Y:S01]  /*6b00*/  @!P0 FMUL.FTZ R10, R10, -1.4426950216293334961 ;  /* 0xbfb8aa3b0a0a8820 */ /* 0x000fe20000410000 */
[----:B------:R-:W4:Y:S01]  /*6b10*/  @!P1 MUFU.RCP R0, R0 ;  /* 0x0000000000009308 */ /* 0x000f220000001000 */
[----:B--2---:R-:W-:-:S07]  /*6b20*/  SHF.L.U32 R13, R4, 0x10, RZ ;  /* 0x00000010040d7819 */ /* 0x004fce00000006ff */
        /* <DEDUP_REMOVED lines=21> */
[----:B------:R4:W2:Y:S01]  /*6c80*/  @!P5 MUFU.RCP R13, R2 ;  /* 0x00000002000dd308 */ /* 0x0008a20000001000 */
[----:B---3--:R-:W-:Y:S01]  /*6c90*/  @!P4 FMUL.FTZ R60, R60, R11 ;  /* 0x0000000b3c3cc220 */ /* 0x008fe20000410000 */
[----:B------:R-:W-:-:S06]  /*6ca0*/  SHF.L.U32 R11, R6, 0x10, RZ ;  /* 0x00000010060b7819 */ /* 0x000fcc00000006ff */
[----:B------:R-:W3:Y:S01]  /*6cb0*/  @!P6 MUFU.RCP R8, R8 ;  /* 0x000000080008e308 */ /* 0x000ee20000001000 */
[----:B------:R-:W-:Y:S01]  /*6cc0*/  PRMT R6, R6, 0x7632, R6 ;  /* 0x0000763206067816 */ /* 0x000fe20000000006 */
[----:B----4-:R-:W-:Y:S01]  /*6cd0*/  @!P1 FADD.FTZ R2, R0, 1 ;  /* 0x3f80000000029421 */ /* 0x010fe20000010000 */
[----:B------:R-:W-:Y:S02]  /*6ce0*/  PRMT R0, R5, 0x7632, R0 ;  /* 0x0000763205007816 */ /* 0x000fe40000000000 */
[----:B------:R-:W-:Y:S01]  /*6cf0*/  SHF.L.U32 R5, R4, 0x10, RZ ;  /* 0x0000001004057819 */ /* 0x000fe200000006ff */
[----:B------:R-:W-:Y:S01]  /*6d00*/  FADD.FTZ R4, R9, R52 ;  /* 0x0000003409047221 */ /* 0x000fe20000010000 */
[----:B------:R-:W-:Y:S01]  /*6d10*/  SHF.L.U32 R9, R6, 0x10, RZ ;  /* 0x0000001006097819 */ /* 0x000fe200000006ff */
[----:B------:R-:W4:Y:S01]  /*6d20*/  @!P2 MUFU.EX2 R3, R3 ;  /* 0x000000030003a308 */ /* 0x000f220000000800 */
[----:B--2---:R-:W-:Y:S01]  /*6d30*/  @!P5 FMUL.FTZ R54, R54, R13 ;  /* 0x0000000d3636d220 */ /* 0x004fe20000410000 */
[----:B------:R-:W-:-:S02]  /*6d40*/  SHF.L.U32 R13, R7, 0x10, RZ ;  /* 0x00000010070d7819 */ /* 0x000fc400000006ff */
[----:B------:R-:W2:Y:S01]  /*6d50*/  @!P0 MUFU.EX2 R10, R10 ;  /* 0x0000000a000a8308 */ /* 0x000ea20000000800 */
[----:B------:R-:W-:Y:S01]  /*6d60*/  FSETP.GTU.FTZ.AND P3, PT, R4, 20, PT ;  /* 0x41a000000400780b */ /* 0x000fe20003f7c000 */
[--C-:B------:R-:W-:Y:S02]  /*6d70*/  FADD.FTZ R5, R5, R52.reuse ;  /* 0x0000003405057221 */ /* 0x100fe40000010000 */
[----:B------:R-:W5:Y:S01]  /*6d80*/  @!P1 MUFU.RCP R2, R2 ;  /* 0x0000000200029308 */ /* 0x000f620000001000 */
[----:B------:R-:W-:Y:S01]  /*6d90*/  FADD.FTZ R13, R13, R52 ;  /* 0x000000340d0d7221 */ /* 0x000fe20000010000 */
[----:B---3--:R-:W-:Y:S01]  /*6da0*/  @!P6 FMUL.FTZ R61, R61, R8 ;  /* 0x000000083d3de220 */ /* 0x008fe20000410000 */
[----:B------:R-:W-:Y:S02]  /*6db0*/  PRMT R8, R7, 0x7632, R8 ;  /* 0x0000763207087816 */ /* 0x000fe40000000008 */
[----:B------:R-:W-:Y:S01]  /*6dc0*/  SHF.L.U32 R7, R0, 0x10, RZ ;  /* 0x0000001000077819 */ /* 0x000fe200000006ff */
[----:B----4-:R-:W-:Y:S01]  /*6dd0*/  @!P2 FADD.FTZ R3, R3, 1 ;  /* 0x3f8000000303a421 */ /* 0x010fe20000010000 */
[--C-:B------:R-:W-:Y:S01]  /*6de0*/  FADD.FTZ R0, R11, R52.reuse ;  /* 0x000000340b007221 */ /* 0x100fe20000010000 */
[----:B------:R-:W-:Y:S01]  /*6df0*/  SHF.L.U32 R11, R8, 0x10, RZ ;  /* 0x00000010080b7819 */ /* 0x000fe200000006ff */
[--C-:B------:R-:W-:Y:S01]  /*6e00*/  FADD.FTZ R8, R9, R52.reuse ;  /* 0x0000003409087221 */ /* 0x100fe20000010000 */
[----:B--2---:R-:W-:Y:S01]  /*6e10*/  @!P0 FADD.FTZ R10, R10, 1 ;  /* 0x3f8000000a0a8421 */ /* 0x004fe20000010000 */
[----:B------:R-:W-:Y:S01]  /*6e20*/  FSETP.GTU.FTZ.AND P4, PT, R13, 20, PT ;  /* 0x41a000000d00780b */ /* 0x000fe20003f9c000 */
[----:B------:R-:W2:Y:S01]  /*6e30*/  @!P2 MUFU.RCP R3, R3 ;  /* 0x000000030003a308 */ /* 0x000ea20000001000 */
[----:B------:R-:W-:Y:S01]  /*6e40*/  FSETP.GTU.FTZ.AND P5, PT, R0, 20, PT ;  /* 0x41a000000000780b */ /* 0x000fe20003fbc000 */
[--C-:B------:R-:W-:Y:S01]  /*6e50*/  FADD.FTZ R11, R11, R52.reuse ;  /* 0x000000340b0b7221 */ /* 0x100fe20000010000 */
[----:B------:R-:W-:Y:S01]  /*6e60*/  FSETP.GTU.FTZ.AND P6, PT, R5, 20, PT ;  /* 0x41a000000500780b */ /* 0x000fe20003fdc000 */
[----:B------:R-:W-:Y:S01]  /*6e70*/  FADD.FTZ R7, R7, R52 ;  /* 0x0000003407077221 */ /* 0x000fe20000010000 */
[----:B-----5:R-:W-:Y:S01]  /*6e80*/  @!P1 FMUL.FTZ R65, R65, R2 ;  /* 0x0000000241419220 */ /* 0x020fe20000410000 */
[----:B------:R-:W-:-:S02]  /*6e90*/  @!P3 FMUL.FTZ R2, R4, -1.4426950216293334961 ;  /* 0xbfb8aa3b0402b820 */ /* 0x000fc40000410000 */
[----:B------:R-:W3:Y:S01]  /*6ea0*/  @!P0 MUFU.RCP R10, R10 ;  /* 0x0000000a000a8308 */ /* 0x000ee20000001000 */
[----:B------:R-:W-:-:S03]  /*6eb0*/  FSETP.GTU.FTZ.AND P1, PT, R8, 20, PT ;  /* 0x41a000000800780b */ /* 0x000fc60003f3c000 */
[----:B------:R-:W-:Y:S02]  /*6ec0*/  @!P4 FMUL.FTZ R6, R13, -1.4426950216293334961 ;  /* 0xbfb8aa3b0d06c820 */ /* 0x000fe40000410000 */
[----:B------:R-:W-:Y:S02]  /*6ed0*/  @!P5 FMUL.FTZ R4, R0, -1.4426950216293334961 ;  /* 0xbfb8aa3b0004d820 */ /* 0x000fe40000410000 */
[----:B------:R-:W4:Y:S01]  /*6ee0*/  @!P3 MUFU.EX2 R2, R2 ;  /* 0x000000020002b308 */ /* 0x000f220000000800 */
[----:B------:R-:W-:Y:S01]  /*6ef0*/  @!P6 FMUL.FTZ R0, R5, -1.4426950216293334961 ;  /* 0xbfb8aa3b0500e820 */ /* 0x000fe20000410000 */
[----:B--2---:R-:W-:Y:S01]  /*6f00*/  @!P2 FMUL.FTZ R62, R62, R3 ;  /* 0x000000033e3ea220 */ /* 0x004fe20000410000 */
[----:B------:R-:W-:Y:S01]  /*6f10*/  FSETP.GTU.FTZ.AND P2, PT, R11, 20, PT ;  /* 0x41a000000b00780b */ /* 0x000fe20003f5c000 */
[----:B------:R-:W-:Y:S02]  /*6f20*/  @!P5 MUFU.EX2 R4, R4 ;  /* 0x000000040004d308 */ /* 0x000fe40000000800 */
[----:B------:R-:W-:-:S02]  /*6f30*/  @!P1 FMUL.FTZ R5, R8, -1.4426950216293334961 ;  /* 0xbfb8aa3b08059820 */ /* 0x000fc40000410000 */
[----:B------:R2:W5:Y:S01]  /*6f40*/  @!P4 MUFU.EX2 R9, R6 ;  /* 0x000000060009c308 */ /* 0x0005620000000800 */
[----:B---3--:R-:W-:Y:S01]  /*6f50*/  @!P0 FMUL.FTZ R63, R63, R10 ;  /* 0x0000000a3f3f8220 */ /* 0x008fe20000410000 */
[----:B------:R-:W-:Y:S02]  /*6f60*/  FSETP.GTU.FTZ.AND P0, PT, R7, 20, PT ;  /* 0x41a000000700780b */ /* 0x000fe40003f1c000 */
[----:B------:R3:W1:Y:S01]  /*6f70*/  @!P1 MUFU.EX2 R12, R5 ;  /* 0x00000005000c9308 */ /* 0x0006620000000800 */
[----:B----4-:R-:W-:-:S03]  /*6f80*/  @!P3 FADD.FTZ R2, R2, 1 ;  /* 0x3f8000000202b421 */ /* 0x010fc60000010000 */
[----:B------:R-:W-:Y:S01]  /*6f90*/  @!P2 FMUL.FTZ R8, R11, -1.4426950216293334961 ;  /* 0xbfb8aa3b0b08a820 */ /* 0x000fe20000410000 */
[----:B--2---:R-:W-:Y:S01]  /*6fa0*/  F2FP.BF16.F32.PACK_AB R6, R85, R88 ;  /* 0x000000585506723e */ /* 0x004fe200000010ff */
[----:B------:R5:W2:Y:S01]  /*6fb0*/  @!P3 MUFU.RCP R15, R2 ;  /* 0x00000002000fb308 */ /* 0x000aa20000001000 */
[----:B---3--:R-:W-:-:S04]  /*6fc0*/  F2FP.BF16.F32.PACK_AB R5, R86, R91 ;  /* 0x0000005b5605723e */ /* 0x008fc800000010ff */
[----:B------:R-:W-:Y:S01]  /*6fd0*/  @!P0 FMUL.FTZ R3, R7, -1.4426950216293334961 ;  /* 0xbfb8aa3b07038820 */ /* 0x000fe20000410000 */
[----:B------:R-:W-:Y:S02]  /*6fe0*/  F2FP.BF16.F32.PACK_AB R7, R84, R89 ;  /* 0x000000595407723e */ /* 0x000fe400000010ff */
[----:B------:R3:W4:Y:S01]  /*6ff0*/  @!P2 MUFU.EX2 R13, R8 ;  /* 0x00000008000da308 */ /* 0x0007220000000800 */
[----:B-----5:R-:W-:Y:S01]  /*7000*/  @!P4 FADD.FTZ R2, R9, 1 ;  /* 0x3f8000000902c421 */ /* 0x020fe20000010000 */
[----:B-1----:R-:W-:Y:S02]  /*7010*/  @!P1 FADD.FTZ R12, R12, 1 ;  /* 0x3f8000000c0c9421 */ /* 0x002fe40000010000 */
[----:B------:R-:W1:Y:S04]  /*7020*/  @!P0 MUFU.EX2 R3, R3 ;  /* 0x0000000300038308 */ /* 0x000e680000000800 */
[----:B------:R-:W5:Y:S01]  /*7030*/  @!P6 MUFU.EX2 R0, R0 ;  /* 0x000000000000e308 */ /* 0x000f620000000800 */
[----:B---3--:R-:W-:Y:S01]  /*7040*/  @!P5 FADD.FTZ R8, R4, 1 ;  /* 0x3f8000000408d421 */ /* 0x008fe20000010000 */
[----:B------:R-:W-:Y:S01]  /*7050*/  F2FP.BF16.F32.PACK_AB R4, R87, R90 ;  /* 0x0000005a5704723e */ /* 0x000fe200000010ff */
[----:B--2---:R-:W-:Y:S01]  /*7060*/  @!P3 FMUL.FTZ R64, R64, R15 ;  /* 0x0000000f4040b220 */ /* 0x004fe20000410000 */
[----:B------:R2:W3:Y:S01]  /*7070*/  @!P4 MUFU.RCP R23, R2 ;  /* 0x000000020017c308 */ /* 0x0004e20000001000 */
[----:B------:R-:W-:Y:S01]  /*7080*/  FADD.FTZ R15, R59, R50 ;  /* 0x000000323b0f7221 */ /* 0x000fe20000010000 */
[----:B----4-:R-:W-:Y:S01]  /*7090*/  @!P2 FADD.FTZ R13, R13, 1 ;  /* 0x3f8000000d0da421 */ /* 0x010fe20000010000 */
[----:B------:R-:W-:Y:S01]  /*70a0*/  STS.128 [R28+0x10], R4 ;  /* 0x000010041c007388 */ /* 0x000fe20000000c00 */
[----:B------:R-:W-:-:S04]  /*70b0*/  NOP ;  /* 0x0000000000007918 */ /* 0x000fc80000000000 */
[----:B------:R4:W0:Y:S01]  /*70c0*/  @!P5 MUFU.RCP R21, R8 ;  /* 0x000000080015d308 */ /* 0x0008220000001000 */
[----:B------:R-:W0:Y:S01]  /*70d0*/  LDS.128 R4, [R29+0x200] ;  /* 0x000200001d047984 */ /* 0x000e220000000c00 */
[----:B-1----:R-:W-:Y:S01]  /*70e0*/  @!P0 FADD.FTZ R3, R3, 1 ;  /* 0x3f80000003038421 */ /* 0x002fe20000010000 */
[----:B--2---:R-:W-:Y:S01]  /*70f0*/  MOV R2, UR6 ;  /* 0x0000000600027c02 */ /* 0x004fe20008000f00 */
[----:B-----5:R-:W-:Y:S01]  /*7100*/  @!P6 FADD.FTZ R0, R0, 1 ;  /* 0x3f8000000000e421 */ /* 0x020fe20000010000 */
[----:B------:R-:W-:-:S03]  /*7110*/  FADD.FTZ R15, R15, R54 ;  /* 0x000000360f0f7221 */ /* 0x000fc60000010000 */
[----:B------:R1:W2:Y:S01]  /*7120*/  @!P0 MUFU.RCP R14, R3 ;  /* 0x00000003000e8308 */ /* 0x0002a20000001000 */
[----:B----4-:R-:W4:Y:S01]  /*7130*/  LDS.128 R8, [R29] ;  /* 0x000000001d087984 */ /* 0x010f220000000c00 */
[----:B---3--:R-:W-:-:S06]  /*7140*/  @!P4 FMUL.FTZ R68, R68, R23 ;  /* 0x000000174444c220 */ /* 0x008fcc0000410000 */
[----:B------:R-:W3:Y:S01]  /*7150*/  @!P6 MUFU.RCP R0, R0 ;  /* 0x000000000000e308 */ /* 0x000ee20000001000 */
[----:B-1----:R-:W-:Y:S01]  /*7160*/  MOV R3, UR26 ;  /* 0x0000001a00037c02 */ /* 0x002fe20008000f00 */
[----:B0-----:R-:W-:Y:S01]  /*7170*/  @!P5 FMUL.FTZ R66, R66, R21 ;  /* 0x000000154242d220 */ /* 0x001fe20000410000 */
[----:B------:R-:W0:Y:S01]  /*7180*/  LDCU.64 UR26, c[0x0][0x518] ;  /* 0x0000a300ff1a77ac */ /* 0x000e220008000a00 */
[----:B------:R-:W-:-:S04]  /*7190*/  IMAD.WIDE.U32 R2, R49, 0x10, R2 ;  /* 0x0000001031027825 */ /* 0x000fc800078e0002 */
[----:B------:R-:W1:Y:S01]  /*71a0*/  @!P1 MUFU.RCP R12, R12 ;  /* 0x0000000c000c9308 */ /* 0x000e620000001000 */
[----:B--2---:R-:W-:Y:S01]  /*71b0*/  @!P0 FMUL.FTZ R69, R69, R14 ;  /* 0x0000000e45458220 */ /* 0x004fe20000410000 */
[----:B------:R-:W-:Y:S02]  /*71c0*/  F2FP.BF16.F32.PACK_AB R14, R63, R58 ;  /* 0x0000003a3f0e723e */ /* 0x000fe400000010ff */
[----:B------:R-:W-:Y:S02]  /*71d0*/  IADD3 R53, P0, PT, R53, -0x400, RZ ;  /* 0xfffffc0035357810 */ /* 0x000fe40007f1e0ff */
[----:B------:R-:W-:Y:S02]  /*71e0*/  F2FP.BF16.F32.PACK_AB R21, R69, R64 ;  /* 0x000000404515723e */ /* 0x000fe400000010ff */
[----:B------:R2:W5:Y:S01]  /*71f0*/  @!P2 MUFU.RCP R20, R13 ;  /* 0x0000000d0014a308 */ /* 0x0005620000001000 */
[----:B------:R-:W-:Y:S01]  /*7200*/  IADD3.X R51, PT, PT, R51, -0x1, RZ, P0, !PT ;  /* 0xffffffff33337810 */ /* 0x000fe200007fe4ff */
[----:B---3--:R-:W-:Y:S01]  /*7210*/  @!P6 FMUL.FTZ R67, R67, R0 ;  /* 0x000000004343e220 */ /* 0x008fe20000410000 */
[----:B------:R-:W-:Y:S01]  /*7220*/  FADD.FTZ R0, R15, R56 ;  /* 0x000000380f007221 */ /* 0x000fe20000010000 */
[----:B------:R-:W-:Y:S01]  /*7230*/  F2FP.BF16.F32.PACK_AB R15, R65, R60 ;  /* 0x0000003c410f723e */ /* 0x000fe200000010ff */
[----:B0-----:R-:W-:Y:S01]  /*7240*/  UIMAD.WIDE.U32 UR28, UR35, UR26, UR28 ;  /* 0x0000001a231c72a5 */ /* 0x001fe2000f8e001c */
[----:B------:R-:W-:Y:S01]  /*7250*/  STG.E.128 desc[UR32][R2.64+0x200], R4 ;  /* 0x0002000402007986 */ /* 0x000fe2000c101d20 */
[----:B-1----:R-:W-:Y:S01]  /*7260*/  @!P1 FMUL.FTZ R71, R71, R12 ;  /* 0x0000000c47479220 */ /* 0x002fe20000410000 */
[----:B------:R-:W-:Y:S01]  /*7270*/  F2FP.BF16.F32.PACK_AB R12, R54, R59 ;  /* 0x0000003b360c723e */ /* 0x000fe200000010ff */
[----:B------:R-:W-:Y:S01]  /*7280*/  UIMAD UR27, UR35, UR27, UR29 ;  /* 0x0000001b231b72a4 */ /* 0x000fe2000f8e021d */
[----:B--2---:R-:W-:Y:S01]  /*7290*/  F2FP.BF16.F32.PACK_AB R13, R61, R56 ;  /* 0x000000383d0d723e */ /* 0x004fe200000010ff */
[----:B------:R-:W-:Y:S01]  /*72a0*/  FADD.FTZ R61, R0, R61 ;  /* 0x0000003d003d7221 */ /* 0x000fe20000010000 */
[----:B------:R-:W-:Y:S01]  /*72b0*/  F2FP.BF16.F32.PACK_AB R22, R71, R66 ;  /* 0x000000424716723e */ /* 0x000fe200000010ff */
[----:B------:R-:W-:Y:S01]  /*72c0*/  UMOV UR26, UR28 ;  /* 0x0000001c001a7c82 */ /* 0x000fe20008000000 */
[----:B----4-:R0:W-:Y:S01]  /*72d0*/  STG.E.128 desc[UR32][R2.64], R8 ;  /* 0x0000000802007986 */ /* 0x0101e2000c101d20 */
[----:B-----5:R-:W-:Y:S01]  /*72e0*/  @!P2 FMUL.FTZ R73, R73, R20 ;  /* 0x000000144949a220 */ /* 0x020fe20000410000 */
[----:B------:R-:W-:Y:S01]  /*72f0*/  F2FP.BF16.F32.PACK_AB R20, R67, R62 ;  /* 0x0000003e4314723e */ /* 0x000fe200000010ff */
[----:B------:R-:W-:Y:S01]  /*7300*/  FADD.FTZ R58, R61, R58 ;  /* 0x0000003a3d3a7221 */ /* 0x000fe20000010000 */
[----:B------:R-:W-:Y:S01]  /*7310*/  BAR.SYNC.DEFER_BLOCKING 0x0 ;  /* 0x0000000000007b1d */ /* 0x000fe20000010000 */
[----:B------:R-:W-:Y:S01]  /*7320*/  UIMAD.WIDE.U32 UR26, UR34, UR30, UR26 ;  /* 0x0000001e221a72a5 */ /* 0x000fe2000f8e001a */
[----:B------:R-:W-:Y:S01]  /*7330*/  F2FP.BF16.F32.PACK_AB R23, R73, R68 ;  /* 0x000000444917723e */ /* 0x000fe200000010ff */
[----:B------:R-:W-:-:S02]  /*7340*/  FADD.FTZ R63, R58, R63 ;  /* 0x0000003f3a3f7221 */ /* 0x000fc40000010000 */
[----:B------:R-:W-:Y:S02]  /*7350*/  UIMAD UR27, UR34, UR31, UR27 ;  /* 0x0000001f221b72a4 */ /* 0x000fe4000f8e021b */
[----:B------:R-:W-:Y:S01]  /*7360*/  ULEA UR6, UP0, UR26, UR36, 0x1 ;  /* 0x000000241a067291 */ /* 0x000fe2000f8008ff */
[----:B------:R-:W-:-:S03]  /*7370*/  FADD.FTZ R60, R63, R60 ;  /* 0x0000003c3f3c7221 */ /* 0x000fc60000010000 */
[----:B------:R-:W-:Y:S01]  /*7380*/  ULEA.HI.X UR26, UR26, UR37, UR27, 0x1, UP0 ;  /* 0x000000251a1a7291 */ /* 0x000fe200080f0c1b */
[----:B------:R-:W-:Y:S01]  /*7390*/  FADD.FTZ R65, R60, R65 ;  /* 0x000000413c417221 */ /* 0x000fe20000010000 */
[----:B------:R-:W-:Y:S01]  /*73a0*/  UIADD3 UR22, UP0, UPT, UR22, -0x400, URZ ;  /* 0xfffffc0016167890 */ /* 0x000fe2000ff1e0ff */
[----:B0-----:R-:W-:Y:S02]  /*73b0*/  MOV R2, UR6 ;  /* 0x0000000600027c02 */ /* 0x001fe40008000f00 */
[----:B------:R-:W-:Y:S01]  /*73c0*/  FADD.FTZ R62, R65, R62 ;  /* 0x0000003e413e7221 */ /* 0x000fe20000010000 */
[----:B------:R-:W-:Y:S01]  /*73d0*/  MOV R3, UR26 ;  /* 0x0000001a00037c02 */ /* 0x000fe20008000f00 */
[----:B------:R-:W-:Y:S02]  /*73e0*/  UIADD3.X UR24, UPT, UPT, UR24, -0x1, URZ, UP0, !UPT ;  /* 0xffffffff18187890 */ /* 0x000fe400087fe4ff */
[----:B------:R-:W-:Y:S01]  /*73f0*/  FADD.FTZ R67, R62, R67 ;  /* 0x000000433e437221 */ /* 0x000fe20000010000 */
[----:B------:R-:W-:Y:S01]  /*7400*/  UISETP.GT.AND UP0, UPT, UR21, 0x1, UPT ;  /* 0x000000011500788c */ /* 0x000fe2000bf04270 */
[----:B------:R-:W-:Y:S01]  /*7410*/  IMAD.WIDE.U32 R2, R49, 0x10, R2 ;  /* 0x0000001031027825 */ /* 0x000fe200078e0002 */
        /* <DEDUP_REMOVED lines=15> */
.L_x_7735:
        /* <DEDUP_REMOVED lines=33> */
.L_x_7809:
[----:B------:R-:W-:Y:S05]  /*7720*/  BSYNC.RECONVERGENT B0 ;  /* 0x0000000000007941 */ /* 0x000fea0003800200 */
.L_x_7808:
        /* <DEDUP_REMOVED lines=31> */
.L_x_7811:
[----:B------:R-:W-:Y:S05]  /*7920*/  BSYNC.RECONVERGENT B0 ;  /* 0x0000000000007941 */ /* 0x000fea0003800200 */
.L_x_7810:
        /* <DEDUP_REMOVED lines=9> */
.L_x_7813:
        /* <DEDUP_REMOVED lines=30> */
.L_x_7812:
[----:B------:R-:W-:Y:S05]  /*7ba0*/  EXIT ;  /* 0x000000000000794d */ /* 0x000fea0003800000 */
.L_x_7814:
        /* <DEDUP_REMOVED lines=13> */
.L_x_10494:


//--------------------- .text._Z25selective_scan_bwd_kernelI32Selective_Scan_bwd_kernel_traitsILi32ELi16ELb1ELb0ELb1ELb1ELb1EN3c108BFloat16EfEEv12SSMParamsBwd --------------------------
	.section	.text._Z25selective_scan_bwd_kernelI32Selective_Scan_bwd_kernel_traitsILi32ELi16ELb1ELb0ELb1ELb1ELb1EN3c108BFloat16EfEEv12SSMParamsBwd,"ax",@progbits
	.align	128
        .global         _Z25selective_scan_bwd_kernelI32Selective_Scan_bwd_kernel_traitsILi32ELi16ELb1ELb0ELb1ELb1ELb1EN3c108BFloat16EfEEv12SSMParamsBwd
        .type           _Z25selective_scan_bwd_kernelI32Selective_Scan_bwd_kernel_traitsILi32ELi16ELb1ELb0ELb1ELb1ELb1EN3c108BFloat16EfEEv12SSMParamsBwd,@function
        .size           _Z25selective_scan_bwd_kernelI32Selective_Scan_bwd_kernel_traitsILi32ELi16ELb1ELb0ELb1ELb1ELb1EN3c108BFloat16EfEEv12SSMParamsBwd,(.L_x_10495 - _Z25selective_scan_bwd_kernelI32Selective_Scan_bwd_kernel_traitsILi32ELi16ELb1ELb0ELb1ELb1ELb1EN3c108BFloat16EfEEv12SSMParamsBwd)
        .other          _Z25selective_scan_bwd_kernelI32Selective_Scan_bwd_kernel_traitsILi32ELi16ELb1ELb0ELb1ELb1ELb1EN3c108BFloat16EfEEv12SSMParamsBwd,@"STO_CUDA_ENTRY STV_DEFAULT"
_Z25selective_scan_bwd_kernelI32Selective_Scan_bwd_kernel_traitsILi32ELi16ELb1ELb0ELb1ELb1ELb1EN3c108BFloat16EfEEv12SSMParamsBwd:
.text._Z25selective_scan_bwd_kernelI32Selective_Scan_bwd_kernel_traitsILi32ELi16ELb1ELb0ELb1ELb1ELb1EN3c108BFloat16EfEEv12SSMParamsBwd:
        /* <DEDUP_REMOVED lines=37> */
[----:B---3--:R-:W-:Y:S01]  /*0250*/  HFMA2 R2, -RZ, RZ, 0, 0 ;  /* 0x00000000ff027431 */ /* 0x008fe200000001ff */
        /* <DEDUP_REMOVED lines=76> */
[----:B------:R-:W-:Y:S01]  /*0720*/  MOV R49, RZ ;  /* 0x000000ff00317202 */ /* 0x000fe20000000f00 */
[----:B------:R-:W-:Y:S10]  /*0730*/  BRA.U !UP0, `(.L_x_7815) ;  /* 0x0000008108b07547 */ /* 0x000ff4000b800000 */
        /* <DEDUP_REMOVED lines=58> */
[----:B------:R-:W-:Y:S02]  /*0ae0*/  LEA R33, R27, UR6, 0x2 ;  /* 0x000000061b217c11 */ /* 0x000fe4000f8e10ff */
        /* <DEDUP_REMOVED lines=20> */
.L_x_7888:
[----:B------:R-:W-:Y:S01]  /*0c30*/  BAR.SYNC.DEFER_BLOCKING 0x0 ;  /* 0x0000000000007b1d */ /* 0x000fe20000010000 */
[----:B0-----:R-:W-:Y:S02]  /*0c40*/  MOV R2, UR24 ;  /* 0x0000001800027c02 */ /* 0x001fe40008000f00 */
[----:B------:R-:W-:-:S03]  /*0c50*/  MOV R3, UR26 ;  /* 0x0000001a00037c02 */ /* 0x000fc60008000f00 */
[----:B------:R-:W-:-:S05]  /*0c60*/  IMAD.WIDE.U32 R2, R45, 0x10, R2 ;  /* 0x000000102d027825 */ /* 0x000fca00078e0002 */
[----:B------:R-:W2:Y:S04]  /*0c70*/  LDG.E.128 R12, desc[UR36][R2.64] ;  /* 0x00000024020c7981 */ /* 0x000ea8000c1e1d00 */
[----:B------:R0:W3:Y:S01]  /*0c80*/  LDG.E.128 R20, desc[UR36][R2.64+0x200] ;  /* 0x0002002402147981 */ /* 0x0000e2000c1e1d00 */
[----:B------:R-:W1:Y:S01]  /*0c90*/  S2UR UR7, SR_CgaCtaId ;  /* 0x00000000000779c3 */ /* 0x000e620000008800 */
[----:B------:R-:W-:Y:S01]  /*0ca0*/  UMOV UR6, 0x400 ;  /* 0x0000040000067882 */ /* 0x000fe20000000000 */
[----:B------:R-:W-:Y:S01]  /*0cb0*/  MOV R24, UR27 ;  /* 0x0000001b00187c02 */ /* 0x000fe20008000f00 */
[----:B------:R-:W4:Y:S01]  /*0cc0*/  S2R R57, SR_LANEID ;  /* 0x0000000000397919 */ /* 0x000f220000000000 */
[----:B------:R-:W-:-:S03]  /*0cd0*/  MOV R25, UR28 ;  /* 0x0000001c00197c02 */ /* 0x000fc60008000f00 */
[----:B------:R-:W-:Y:S01]  /*0ce0*/  IMAD.WIDE.U32 R24, R45, 0x10, R24 ;  /* 0x000000102d187825 */ /* 0x000fe200078e0018 */
[----:B-1----:R-:W-:-:S06]  /*0cf0*/  ULEA UR6, UR7, UR6, 0x18 ;  /* 0x0000000607067291 */ /* 0x002fcc000f8ec0ff */
[----:B----4-:R-:W-:-:S04]  /*0d00*/  LEA R26, R57, UR6, 0x4 ;  /* 0x00000006391a7c11 */ /* 0x010fc8000f8e20ff */
[----:B0-----:R-:W-:Y:S01]  /*0d10*/  LEA R3, R57, R26, 0x4 ;  /* 0x0000001a39037211 */ /* 0x001fe200078e20ff */
        /* <DEDUP_REMOVED lines=30> */
[----:B-1----:R-:W-:-:S02]  /*0f00*/  SHF.L.U32 R67, R12, 0x10, RZ ;  /* 0x000000100c437819 */ /* 0x002fc400000006ff */
        /* <DEDUP_REMOVED lines=45> */
.L_x_7817:
[----:B------:R-:W-:Y:S05]  /*11e0*/  BSYNC.RECONVERGENT B0 ;  /* 0x0000000000007941 */ /* 0x000fea0003800200 */
.L_x_7816:
        /* <DEDUP_REMOVED lines=35> */
.L_x_7819:
[----:B------:R-:W-:Y:S05]  /*1420*/  BSYNC.RECONVERGENT B0 ;  /* 0x0000000000007941 */ /* 0x000fea0003800200 */
.L_x_7818:
        /* <DEDUP_REMOVED lines=36> */
.L_x_7821:
[----:B------:R-:W-:Y:S05]  /*1670*/  BSYNC.RECONVERGENT B0 ;  /* 0x0000000000007941 */ /* 0x000fea0003800200 */
.L_x_7820:
        /* <DEDUP_REMOVED lines=35> */
.L_x_7823:
[----:B------:R-:W-:Y:S05]  /*18b0*/  BSYNC.RECONVERGENT B0 ;  /* 0x0000000000007941 */ /* 0x000fea0003800200 */
.L_x_7822:
        /* <DEDUP_REMOVED lines=36> */
.L_x_7825:
[----:B------:R-:W-:Y:S05]  /*1b00*/  BSYNC.RECONVERGENT B0 ;  /* 0x0000000000007941 */ /* 0x000fea0003800200 */
.L_x_7824:
        /* <DEDUP_REMOVED lines=36> */
.L_x_7827:
[----:B------:R-:W-:Y:S05]  /*1d50*/  BSYNC.RECONVERGENT B0 ;  /* 0x0000000000007941 */ /* 0x000fea0003800200 */
.L_x_7826:
        /* <DEDUP_REMOVED lines=36> */
.L_x_7829:
[----:B------:R-:W-:Y:S05]  /*1fa0*/  BSYNC.RECONVERGENT B0 ;  /* 0x0000000000007941 */ /* 0x000fea0003800200 */
.L_x_7828:
        /* <DEDUP_REMOVED lines=36> */
.L_x_7831:
[----:B------:R-:W-:Y:S05]  /*21f0*/  BSYNC.RECONVERGENT B0 ;  /* 0x0000000000007941 */ /* 0x000fea0003800200 */
.L_x_7830:
        /* <DEDUP_REMOVED lines=36> */
.L_x_7833:
[----:B------:R-:W-:Y:S05]  /*2440*/  BSYNC.RECONVERGENT B0 ;  /* 0x0000000000007941 */ /* 0x000fea0003800200 */
.L_x_7832:
        /* <DEDUP_REMOVED lines=35> */
.L_x_7835:
[----:B------:R-:W-:Y:S05]  /*2680*/  BSYNC.RECONVERGENT B0 ;  /* 0x0000000000007941 */ /* 0x000fea0003800200 */
.L_x_7834:
        /* <DEDUP_REMOVED lines=33> */
.L_x_7837:
[----:B------:R-:W-:Y:S05]  /*28a0*/  BSYNC.RECONVERGENT B0 ;  /* 0x0000000000007941 */ /* 0x000fea0003800200 */
.L_x_7836:
        /* <DEDUP_REMOVED lines=32> */
.L_x_7839:
[----:B------:R-:W-:Y:S05]  /*2ab0*/  BSYNC.RECONVERGENT B0 ;  /* 0x0000000000007941 */ /* 0x000fea0003800200 */
.L_x_7838:
        /* <DEDUP_REMOVED lines=32> */
.L_x_7841:
[----:B------:R-:W-:Y:S05]  /*2cc0*/  BSYNC.RECONVERGENT B0 ;  /* 0x0000000000007941 */ /* 0x000fea0003800200 */
.L_x_7840:
        /* <DEDUP_REMOVED lines=32> */
.L_x_7843:
[----:B------:R-:W-:Y:S05]  /*2ed0*/  BSYNC.RECONVERGENT B0 ;  /* 0x0000000000007941 */ /* 0x000fea0003800200 */
.L_x_7842:
        /* <DEDUP_REMOVED lines=32> */
.L_x_7845:
[----:B------:R-:W-:Y:S05]  /*30e0*/  BSYNC.RECONVERGENT B0 ;  /* 0x0000000000007941 */ /* 0x000fea0003800200 */
.L_x_7844:
        /* <DEDUP_REMOVED lines=32> */
.L_x_7847:
[----:B------:R-:W-:Y:S05]  /*32f0*/  BSYNC.RECONVERGENT B0 ;  /* 0x0000000000007941 */ /* 0x000fea0003800200 */
.L_x_7846:
[----:B------:R-:W0:Y:S01]  /*3300*/  LDCU.128 UR8, c[0x0][0x410] ;  /* 0x00008200ff0877ac */ /* 0x000e220008000c00 */
[----:B------:R-:W1:Y:S01]  /*3310*/  LDS.128 R20, [R3] ;  /* 0x0000000003147984 */ /* 0x000e620000000c00 */
[----:B------:R-:W-:-:S03]  /*3320*/  UIADD3 UR31, UPT, UPT, UR22, -0x1, URZ ;  /* 0xffffffff161f7890 */ /* 0x000fc6000fffe0ff */
[----:B------:R-:W-:Y:S01]  /*3330*/  LDS.128 R12, [R3+0x10] ;  /* 0x00001000030c7984 */ /* 0x000fe20000000c00 */
[----:B------:R-:W2:Y:S01]  /*3340*/  LDCU.64 UR34, c[0x0][0x488] ;  /* 0x00009100ff2277ac */ /* 0x000ea20008000a00 */
[----:B------:R-:W-:Y:S01]  /*3350*/  USHF.L.U32 UR6, UR31, 0x9, URZ ;  /* 0x000000091f067899 */ /* 0x000fe200080006ff */
        /* <DEDUP_REMOVED lines=22> */
[----:B-1----:R-:W-:Y:S01]  /*34c0*/  PRMT R119, R20, 0x7632, R119 ;  /* 0x0000763214777816 */ /* 0x002fe20000000077 */
        /* <DEDUP_REMOVED lines=23> */
[----:B------:R-:W-:Y:S01]  /*3640*/  SHF.L.U32 R89, R86, 0x10, RZ ;  /* 0x0000001056597819 */ /* 0x000fe200000006ff */
[----:B------:R-:W-:Y:S01]  /*3650*/  FMUL.FTZ R95, R88, -1.4426950216293334961 ;  /* 0xbfb8aa3b585f7820 */ /* 0x000fe20000410000 */
[----:B------:R-:W-:Y:S01]  /*3660*/  SHF.L.U32 R91, R84, 0x10, RZ ;  /* 0x00000010545b7819 */ /* 0x000fe200000006ff */
[----:B------:R-:W-:Y:S01]  /*3670*/  FMUL.FTZ R92, R90, -1.4426950216293334961 ;  /* 0xbfb8aa3b5a5c7820 */ /* 0x000fe20000410000 */
[----:B------:R-:W-:Y:S01]  /*3680*/  PRMT R86, R85, 0x7632, R86 ;  /* 0x0000763255567816 */ /* 0x000fe20000000056 */
[----:B------:R-:W-:Y:S01]  /*3690*/  FMUL.FTZ R94, R89, -1.4426950216293334961 ;  /* 0xbfb8aa3b595e7820 */ /* 0x000fe20000410000 */
[----:B------:R-:W-:Y:S01]  /*36a0*/  PRMT R84, R84, 0x7632, R84 ;  /* 0x0000763254547816 */ /* 0x000fe20000000054 */
[----:B------:R-:W2:Y:S01]  /*36b0*/  MUFU.EX2 R102, R95 ;  /* 0x0000005f00667308 */ /* 0x000ea20000000800 */
[----:B----4-:R-:W-:Y:S01]  /*36c0*/  SHF.L.U32 R0, R80, 0x10, RZ ;  /* 0x0000001050007819 */ /* 0x010fe200000006ff */
[----:B------:R-:W-:Y:S01]  /*36d0*/  FMUL.FTZ R100, R91, -1.4426950216293334961 ;  /* 0xbfb8aa3b5b647820 */ /* 0x000fe20000410000 */
[----:B------:R-:W-:Y:S01]  /*36e0*/  SHF.L.U32 R2, R81, 0x10, RZ ;  /* 0x0000001051027819 */ /* 0x000fe200000006ff */
[----:B------:R-:W3:Y:S01]  /*36f0*/  MUFU.EX2 R97, R92 ;  /* 0x0000005c00617308 */ /* 0x000ee20000000800 */
[----:B-1----:R-:W-:Y:S01]  /*3700*/  SHF.L.U32 R52, R82, 0x10, RZ ;  /* 0x0000001052347819 */ /* 0x002fe200000006ff */
[----:B------:R-:W-:Y:S01]  /*3710*/  FMUL.FTZ R99, R0, -1.4426950216293334961 ;  /* 0xbfb8aa3b00637820 */ /* 0x000fe20000410000 */
[----:B------:R-:W-:Y:S01]  /*3720*/  PRMT R93, R86, 0x7632, R93 ;  /* 0x00007632565d7816 */ /* 0x000fe2000000005d */
[----:B------:R1:W4:Y:S01]  /*3730*/  MUFU.EX2 R98, R94 ;  /* 0x0000005e00627308 */ /* 0x0003220000000800 */
[----:B------:R-:W-:Y:S01]  /*3740*/  PRMT R96, R87, 0x7632, R96 ;  /* 0x0000763257607816 */ /* 0x000fe20000000060 */
[----:B------:R-:W-:Y:S01]  /*3750*/  FMUL.FTZ R85, R2, -1.4426950216293334961 ;  /* 0xbfb8aa3b02557820 */ /* 0x000fe20000410000 */
[----:B------:R-:W-:Y:S01]  /*3760*/  SHF.L.U32 R84, R84, 0x10, RZ ;  /* 0x0000001054547819 */ /* 0x000fe200000006ff */
[----:B------:R-:W0:Y:S01]  /*3770*/  MUFU.EX2 R103, R99 ;  /* 0x0000006300677308 */ /* 0x000e220000000800 */
[----:B------:R-:W-:Y:S01]  /*3780*/  SHF.L.U32 R86, R86, 0x10, RZ ;  /* 0x0000001056567819 */ /* 0x000fe200000006ff */
[----:B--2---:R-:W-:Y:S01]  /*3790*/  FADD.FTZ R102, R102, 1 ;  /* 0x3f80000066667421 */ /* 0x004fe20000010000 */
[----:B------:R-:W-:Y:S01]  /*37a0*/  PRMT R95, R80, 0x7632, R95 ;  /* 0x00007632505f7816 */ /* 0x000fe2000000005f */
[----:B------:R-:W-:Y:S01]  /*37b0*/  FMUL.FTZ R80, R84, -1.4426950216293334961 ;  /* 0xbfb8aa3b54507820 */ /* 0x000fe20000410000 */
[----:B------:R-:W-:Y:S01]  /*37c0*/  PRMT R87, R82, 0x7632, R87 ;  /* 0x0000763252577816 */ /* 0x000fe20000000057 */
[----:B-1----:R-:W-:Y:S01]  /*37d0*/  FMUL.FTZ R94, R52, -1.4426950216293334961 ;  /* 0xbfb8aa3b345e7820 */ /* 0x002fe20000410000 */
[----:B------:R-:W-:Y:S01]  /*37e0*/  SHF.L.U32 R53, R83, 0x10, RZ ;  /* 0x0000001053357819 */ /* 0x000fe200000006ff */
[----:B------:R-:W1:Y:S01]  /*37f0*/  MUFU.EX2 R104, R85 ;  /* 0x0000005500687308 */ /* 0x000e620000000800 */
[----:B------:R-:W-:Y:S01]  /*3800*/  PRMT R92, R81, 0x7632, R92 ;  /* 0x00007632515c7816 */ /* 0x000fe2000000005c */
[----:B------:R-:W-:Y:S01]  /*3810*/  FMUL.FTZ R81, R86, -1.4426950216293334961 ;  /* 0xbfb8aa3b56517820 */ /* 0x000fe20000410000 */
[----:B------:R-:W-:Y:S01]  /*3820*/  SHF.L.U32 R93, R93, 0x10, RZ ;  /* 0x000000105d5d7819 */ /* 0x000fe200000006ff */
[----:B------:R2:W-:Y:S01]  /*3830*/  MUFU.EX2 R108, R94 ;  /* 0x0000005e006c7308 */ /* 0x0005e20000000800 */
[----:B------:R-:W-:Y:S01]  /*3840*/  SHF.L.U32 R96, R96, 0x10, RZ ;  /* 0x0000001060607819 */ /* 0x000fe200000006ff */
[----:B------:R-:W-:Y:S01]  /*3850*/  FMUL.FTZ R101, R53, -1.4426950216293334961 ;  /* 0xbfb8aa3b35657820 */ /* 0x000fe20000410000 */
[----:B------:R-:W-:Y:S01]  /*3860*/  SHF.L.U32 R95, R95, 0x10, RZ ;  /* 0x000000105f5f7819 */ /* 0x000fe200000006ff */
[----:B------:R4:W-:Y:S01]  /*3870*/  MUFU.EX2 R85, R80 ;  /* 0x0000005000557308 */ /* 0x0009e20000000800 */
[----:B------:R-:W-:Y:S01]  /*3880*/  SHF.L.U32 R87, R87, 0x10, RZ ;  /* 0x0000001057577819 */ /* 0x000fe200000006ff */
[----:B------:R-:W-:Y:S01]  /*3890*/  FMUL.FTZ R82, R93, -1.4426950216293334961 ;  /* 0xbfb8aa3b5d527820 */ /* 0x000fe20000410000 */
[----:B---3--:R-:W-:Y:S01]  /*38a0*/  FADD.FTZ R97, R97, 1 ;  /* 0x3f80000061617421 */ /* 0x008fe20000010000 */
[----:B------:R3:W1:Y:S01]  /*38b0*/  MUFU.EX2 R99, R81 ;  /* 0x0000005100637308 */ /* 0x0006620000000800 */
[----:B--2---:R-:W-:Y:S01]  /*38c0*/  PRMT R94, R83, 0x7632, R94 ;  /* 0x00007632535e7816 */ /* 0x004fe2000000005e */
[----:B------:R-:W-:Y:S01]  /*38d0*/  FMUL.FTZ R83, R96, -1.4426950216293334961 ;  /* 0xbfb8aa3b60537820 */ /* 0x000fe20000410000 */
[----:B------:R-:W-:Y:S01]  /*38e0*/  SHF.L.U32 R92, R92, 0x10, RZ ;  /* 0x000000105c5c7819 */ /* 0x000fe200000006ff */
[----:B------:R-:W2:Y:S01]  /*38f0*/  MUFU.EX2 R109, R101 ;  /* 0x00000065006d7308 */ /* 0x000ea20000000800 */
[----:B----4-:R-:W-:Y:S01]  /*3900*/  FMUL.FTZ R80, R95, -1.4426950216293334961 ;  /* 0xbfb8aa3b5f507820 */ /* 0x010fe20000410000 */
[----:B------:R-:W-:Y:S01]  /*3910*/  SHF.L.U32 R94, R94, 0x10, RZ ;  /* 0x000000105e5e7819 */ /* 0x000fe200000006ff */
[----:B------:R-:W-:Y:S01]  /*3920*/  FADD.FTZ R110, R98, 1 ;  /* 0x3f800000626e7421 */ /* 0x000fe20000010000 */
[----:B------:R-:W-:Y:S01]  /*3930*/  MUFU.EX2 R101, R82 ;  /* 0x0000005200657308 */ /* 0x000fe20000000800 */
[----:B---3--:R-:W-:Y:S01]  /*3940*/  FMUL.FTZ R81, R87, -1.4426950216293334961 ;  /* 0xbfb8aa3b57517820 */ /* 0x008fe20000410000 */
[----:B------:R-:W-:Y:S01]  /*3950*/  FMUL.FTZ R105, R92, -1.4426950216293334961 ;  /* 0xbfb8aa3b5c697820 */ /* 0x000fe20000410000 */
[----:B------:R-:W-:Y:S01]  /*3960*/  FMUL.FTZ R111, R94, -1.4426950216293334961 ;  /* 0xbfb8aa3b5e6f7820 */ /* 0x000fe20000410000 */
[----:B------:R-:W3:Y:S01]  /*3970*/  MUFU.EX2 R118, R83 ;  /* 0x0000005300767308 */ /* 0x000ee20000000800 */
[----:B0-----:R-:W-:Y:S01]  /*3980*/  FADD.FTZ R103, R103, 1 ;  /* 0x3f80000067677421 */ /* 0x001fe20000010000 */
[----:B-1----:R-:W-:Y:S01]  /*3990*/  FADD.FTZ R104, R104, 1 ;  /* 0x3f80000068687421 */ /* 0x002fe20000010000 */
[----:B------:R-:W-:Y:S01]  /*39a0*/  FADD.FTZ R123, R99, 1 ;  /* 0x3f800000637b7421 */ /* 0x000fe20000010000 */
[----:B------:R-:W-:Y:S01]  /*39b0*/  MUFU.EX2 R120, R80 ;  /* 0x0000005000787308 */ /* 0x000fe20000000800 */
[----:B------:R-:W-:Y:S01]  /*39c0*/  SHF.L.U32 R98, R20, 0x10, RZ ;  /* 0x0000001014627819 */ /* 0x000fe200000006ff */
[----:B------:R-:W-:Y:S01]  /*39d0*/  FADD.FTZ R85, R85, 1 ;  /* 0x3f80000055557421 */ /* 0x000fe20000010000 */
[----:B------:R-:W-:Y:S01]  /*39e0*/  PRMT R129, R23, 0x7632, R129 ;  /* 0x0000763217817816 */ /* 0x000fe20000000081 */
[----:B------:R-:W0:Y:S01]  /*39f0*/  MUFU.EX2 R124, R81 ;  /* 0x00000051007c7308 */ /* 0x000e220000000800 */
[----:B------:R-:W-:Y:S01]  /*3a00*/  PRMT R20, R12, 0x7632, R20 ;  /* 0x000076320c147816 */ /* 0x000fe20000000014 */
[----:B------:R-:W-:Y:S01]  /*3a10*/  FADD.FTZ R115, R108, 1 ;  /* 0x3f8000006c737421 */ /* 0x000fe20000010000 */
[----:B--2---:R-:W-:Y:S01]  /*3a20*/  FADD.FTZ R108, R109, 1 ;  /* 0x3f8000006d6c7421 */ /* 0x004fe20000010000 */
[----:B------:R-:W1:Y:S01]  /*3a30*/  MUFU.EX2 R100, R100 ;  /* 0x0000006400647308 */ /* 0x000e620000000800 */
[----:B------:R-:W-:Y:S01]  /*3a40*/  SHF.L.U32 R119, R119, 0x10, RZ ;  /* 0x0000001077777819 */ /* 0x000fe200000006ff */
[----:B---3--:R-:W-:Y:S01]  /*3a50*/  FADD.FTZ R131, R118, 1 ;  /* 0x3f80000076837421 */ /* 0x008fe20000010000 */
[----:B------:R-:W-:Y:S01]  /*3a60*/  SHF.L.U32 R125, R125, 0x10, RZ ;  /* 0x000000107d7d7819 */ /* 0x000fe200000006ff */
[----:B------:R-:W2:Y:S01]  /*3a70*/  MUFU.RCP R107, R97 ;  /* 0x00000061006b7308 */ /* 0x000ea20000001000 */
[----:B------:R-:W-:Y:S01]  /*3a80*/  SHF.L.U32 R129, R129, 0x10, RZ ;  /* 0x0000001081817819 */ /* 0x000fe200000006ff */
[----:B------:R-:W-:Y:S01]  /*3a90*/  UIMAD.WIDE.U32 UR8, UR38, UR32, UR8 ;  /* 0x00000020260872a5 */ /* 0x000fe2000f8e0008 */
[----:B------:R-:W-:-:S02]  /*3aa0*/  SHF.L.U32 R127, R127, 0x10, RZ ;  /* 0x000000107f7f7819 */ /* 0x000fc400000006ff */
[----:B------:R-:W-:Y:S01]  /*3ab0*/  PRMT R148, R5, 0x7632, R148 ;  /* 0x0000763205947816 */ /* 0x000fe20000000094 */
[----:B0-----:R-:W-:Y:S01]  /*3ac0*/  FADD.FTZ R124, R124, 1 ;  /* 0x3f8000007c7c7421 */ /* 0x001fe20000010000 */
[----:B------:R-:W-:Y:S01]  /*3ad0*/  PRMT R149, R6, 0x7632, R149 ;  /* 0x0000763206957816 */ /* 0x000fe20000000095 */
[----:B------:R-:W0:Y:S01]  /*3ae0*/  MUFU.EX2 R126, R111 ;  /* 0x0000006f007e7308 */ /* 0x000e220000000800 */
[----:B------:R-:W-:Y:S01]  /*3af0*/  UIMAD UR10, UR38, UR33, UR9 ;  /* 0x00000021260a72a4 */ /* 0x000fe2000f8e0209 */
[----:B-1----:R-:W-:Y:S01]  /*3b00*/  FADD.FTZ R100, R100, 1 ;  /* 0x3f80000064647421 */ /* 0x002fe20000010000 */
[----:B------:R-:W-:Y:S01]  /*3b10*/  ULEA UR9, UP0, UR8, UR34, 0x1 ;  /* 0x0000002208097291 */ /* 0x000fe2000f8008ff */
[----:B------:R1:W3:Y:S01]  /*3b20*/  MUFU.EX2 R122, R105 ;  /* 0x00000069007a7308 */ /* 0x0002e20000000800 */
[----:B------:R-:W-:Y:S02]  /*3b30*/  PRMT R153, R9, 0x7632, R153 ;  /* 0x0000763209997816 */ /* 0x000fe40000000099 */
[----:B------:R-:W-:Y:S01]  /*3b40*/  ULEA.HI.X UR8, UR8, UR35, UR10, 0x1, UP0 ;  /* 0x0000002308087291 */ /* 0x000fe200080f0c0a */
[----:B------:R4:W2:Y:S01]  /*3b50*/  MUFU.RCP R106, R100 ;  /* 0x00000064006a7308 */ /* 0x0008a20000001000 */
[----:B------:R-:W-:Y:S01]  /*3b60*/  UISETP.NE.U32.AND UP0, UPT, UR40, URZ, UPT ;  /* 0x000000ff2800728c */ /* 0x000fe2000bf05070 */
[----:B------:R-:W-:-:S02]  /*3b70*/  PRMT R150, R11, 0x7632, R150 ;  /* 0x000076320b967816 */ /* 0x000fc40000000096 */
[----:B------:R-:W-:Y:S01]  /*3b80*/  PRMT R152, R10, 0x7632, R152 ;  /* 0x000076320a987816 */ /* 0x000fe20000000098 */
[----:B------:R-:W-:Y:S01]  /*3b90*/  UISETP.NE.AND.EX UP0, UPT, UR41, URZ, UPT, UP0 ;  /* 0x000000ff2900728c */ /* 0x000fe2000bf05300 */
[----:B-1----:R-:W-:Y:S01]  /*3ba0*/  SHF.L.U32 R105, R15, 0x10, RZ ;  /* 0x000000100f697819 */ /* 0x002fe200000006ff */
[----:B0-----:R-:W-:Y:S01]  /*3bb0*/  FADD.FTZ R128, R126, 1 ;  /* 0x3f8000007e807421 */ /* 0x001fe20000010000 */
[----:B------:R0:W-:Y:S01]  /*3bc0*/  MUFU.RCP R117, R102 ;  /* 0x0000006600757308 */ /* 0x0001e20000001000 */
[----:B----4-:R-:W-:Y:S01]  /*3bd0*/  SHF.L.U32 R100, R23, 0x10, RZ ;  /* 0x0000001017647819 */ /* 0x010fe200000006ff */
[----:B---3--:R-:W-:Y:S01]  /*3be0*/  FADD.FTZ R122, R122, 1 ;  /* 0x3f8000007a7a7421 */ /* 0x008fe20000010000 */
[----:B------:R-:W-:Y:S01]  /*3bf0*/  PRMT R23, R15, 0x7632, R23 ;  /* 0x000076320f177816 */ /* 0x000fe20000000017 */
[----:B--2---:R-:W-:-:S03]  /*3c00*/  FADD.FTZ R15, -R107, 1 ;  /* 0x3f8000006b0f7421 */ /* 0x004fc60000010100 */
[----:B------:R-:W-:Y:S01]  /*3c10*/  SHF.L.U32 R130, R23, 0x10, RZ ;  /* 0x0000001017827819 */ /* 0x000fe200000006ff */
[----:B------:R1:W-:Y:S01]  /*3c20*/  MUFU.RCP R113, R103 ;  /* 0x0000006700717308 */ /* 0x0003e20000001000 */
[----:B0-----:R-:W-:Y:S01]  /*3c30*/  SHF.L.U32 R102, R12, 0x10, RZ ;  /* 0x000000100c667819 */ /* 0x001fe200000006ff */
[----:B------:R-:W-:Y:S01]  /*3c40*/  FADD.FTZ R12, -R106, 1 ;  /* 0x3f8000006a0c7421 */ /* 0x000fe20000010100 */
[----:B------:R-:W-:-:S03]  /*3c50*/  FFMA.FTZ R15, R90, R15, 1 ;  /* 0x3f8000005a0f7423 */ /* 0x000fc6000001000f */
[C---:B------:R-:W-:Y:S01]  /*3c60*/  FFMA.FTZ R12, R91.reuse, R12, 1 ;  /* 0x3f8000005b0c7423 */ /* 0x040fe2000001000c */
[----:B------:R-:W-:Y:S01]  /*3c70*/  FMUL.FTZ R91, R91, R106 ;  /* 0x0000006a5b5b7220 */ /* 0x000fe20000410000 */
[----:B------:R0:W-:Y:S01]  /*3c80*/  MUFU.RCP R111, R104 ;  /* 0x00000068006f7308 */ /* 0x0001e20000001000 */
[----:B-1----:R-:W-:-:S07]  /*3c90*/  SHF.L.U32 R103, R13, 0x10, RZ ;  /* 0x000000100d677819 */ /* 0x002fce00000006ff */
[----:B------:R-:W-:Y:S01]  /*3ca0*/  MUFU.RCP R110, R110 ;  /* 0x0000006e006e7308 */ /* 0x000fe20000001000 */
[----:B0-----:R-:W-:-:S07]  /*3cb0*/  SHF.L.U32 R104, R14, 0x10, RZ ;  /* 0x000000100e687819 */ /* 0x001fce00000006ff */
[----:B------:R0:W-:Y:S08]  /*3cc0*/  MUFU.RCP R121, R85 ;  /* 0x0000005500797308 */ /* 0x0001f00000001000 */
[----:B------:R-:W-:Y:S01]  /*3cd0*/  MUFU.RCP R123, R123 ;  /* 0x0000007b007b7308 */ /* 0x000fe20000001000 */
[----:B0-----:R-:W-:-:S07]  /*3ce0*/  FADD.FTZ R85, R120, 1 ;  /* 0x3f80000078557421 */ /* 0x001fce0000010000 */
        /* <DEDUP_REMOVED lines=8> */
[----:B------:R-:W0:Y:S02]  /*3d70*/  MUFU.RCP R147, R128 ;  /* 0x0000008000937308 */ /* 0x000e240000001000 */
[----:B0-----:R-:W-:-:S04]  /*3d80*/  FADD.FTZ R23, -R147, 1 ;  /* 0x3f80000093177421 */ /* 0x001fc80000010100 */
[----:B------:R-:W-:Y:S01]  /*3d90*/  FFMA.FTZ R146, R94, R23, 1 ;  /* 0x3f8000005e927423 */ /* 0x000fe20000010017 */
[----:B-----5:R0:W-:Y:S04]  /*3da0*/  STS.128 [R26], R72 ;  /* 0x000000481a007388 */ /* 0x0201e80000000c00 */
[----:B------:R1:W-:Y:S01]  /*3db0*/  STS.128 [R26+0x200], R76 ;  /* 0x0002004c1a007388 */ /* 0x0003e20000000c00 */
[----:B------:R-:W-:-:S03]  /*3dc0*/  NOP ;  /* 0x0000000000007918 */ /* 0x000fc60000000000 */
[----:B------:R-:W2:Y:S01]  /*3dd0*/  LDS.128 R80, [R3] ;  /* 0x0000000003507984 */ /* 0x000ea20000000c00 */
[----:B0-----:R-:W-:Y:S01]  /*3de0*/  FADD.FTZ R73, R101, 1 ;  /* 0x3f80000065497421 */ /* 0x001fe20000010000 */
[----:B------:R-:W-:Y:S01]  /*3df0*/  FADD.FTZ R74, -R110, 1 ;  /* 0x3f8000006e4a7421 */ /* 0x000fe20000010100 */
[----:B-1----:R-:W-:Y:S01]  /*3e00*/  SHF.L.U32 R76, R21, 0x10, RZ ;  /* 0x00000010154c7819 */ /* 0x002fe200000006ff */
[----:B------:R-:W-:Y:S01]  /*3e10*/  FADD.FTZ R77, -R117, 1 ;  /* 0x3f800000754d7421 */ /* 0x000fe20000010100 */
[----:B------:R-:W-:Y:S01]  /*3e20*/  SHF.L.U32 R78, R22, 0x10, RZ ;  /* 0x00000010164e7819 */ /* 0x000fe200000006ff */
[----:B------:R-:W-:Y:S01]  /*3e30*/  FFMA.FTZ R118, R89, R74, 1 ;  /* 0x3f80000059767423 */ /* 0x000fe2000001004a */
[----:B------:R-:W-:Y:S01]  /*3e40*/  PRMT R21, R13, 0x7632, R21 ;  /* 0x000076320d157816 */ /* 0x000fe20000000015 */
[----:B------:R-:W-:Y:S01]  /*3e50*/  FFMA.FTZ R120, R88, R77, 1 ;  /* 0x3f80000058787423 */ /* 0x000fe2000001004d */
[----:B------:R-:W-:Y:S01]  /*3e60*/  PRMT R22, R14, 0x7632, R22 ;  /* 0x000076320e167816 */ /* 0x000fe20000000016 */
[----:B------:R-:W-:-:S03]  /*3e70*/  FMUL.FTZ R89, R89, R110 ;  /* 0x0000006e59597220 */ /* 0x000fc60000410000 */
[----:B------:R-:W-:Y:S02]  /*3e80*/  SHF.L.U32 R128, R22, 0x10, RZ ;  /* 0x0000001016807819 */ /* 0x000fe400000006ff */
[C---:B--2---:R-:W-:Y:S02]  /*3e90*/  SHF.L.U32 R97, R80.reuse, 0x10, RZ ;  /* 0x0000001050617819 */ /* 0x044fe400000006ff */
[----:B------:R-:W-:Y:S02]  /*3ea0*/  SHF.L.U32 R99, R81, 0x10, RZ ;  /* 0x0000001051637819 */ /* 0x000fe400000006ff */
[----:B------:R-:W-:Y:S01]  /*3eb0*/  PRMT R112, R80, 0x7632, R112 ;  /* 0x0000763250707816 */ /* 0x000fe20000000070 */
[----:B------:R-:W-:Y:S01]  /*3ec0*/  FMUL.FTZ R13, R98, R97 ;  /* 0x00000061620d7220 */ /* 0x000fe20000410000 */
[----:B------:R-:W-:Y:S01]  /*3ed0*/  SHF.L.U32 R101, R82, 0x10, RZ ;  /* 0x0000001052657819 */ /* 0x000fe200000006ff */
[----:B------:R-:W-:Y:S01]  /*3ee0*/  FMUL.FTZ R14, R76, R99 ;  /* 0x000000634c0e7220 */ /* 0x000fe20000410000 */
[----:B------:R-:W-:Y:S01]  /*3ef0*/  SHF.L.U32 R112, R112, 0x10, RZ ;  /* 0x0000001070707819 */ /* 0x000fe200000006ff */
[----:B------:R-:W-:Y:S01]  /*3f00*/  FMUL.FTZ R13, R106, R13 ;  /* 0x0000000d6a0d7220 */ /* 0x000fe20000410000 */
[----:B------:R0:W1:Y:S01]  /*3f10*/  MUFU.RCP R80, R73 ;  /* 0x0000004900507308 */ /* 0x0000620000001000 */
[----:B------:R-:W-:Y:S01]  /*3f20*/  FMUL.FTZ R14, R107, R14 ;  /* 0x0000000e6b0e7220 */ /* 0x000fe20000410000 */
[----:B------:R-:W-:Y:S01]  /*3f30*/  FMUL.FTZ R77, R78, R101 ;  /* 0x000000654e4d7220 */ /* 0x000fe20000410000 */
[----:B------:R-:W-:Y:S01]  /*3f40*/  FMUL.FTZ R72, R13, R12 ;  /* 0x0000000c0d487220 */ /* 0x000fe20000410000 */
[----:B------:R-:W-:Y:S01]  /*3f50*/  SHF.L.U32 R109, R83, 0x10, RZ ;  /* 0x00000010536d7819 */ /* 0x000fe200000006ff */
[----:B------:R-:W-:Y:S01]  /*3f60*/  FMUL.FTZ R75, R14, R15 ;  /* 0x0000000f0e4b7220 */ /* 0x000fe20000410000 */
[----:B------:R-:W-:Y:S01]  /*3f70*/  PRMT R114, R81, 0x7632, R114 ;  /* 0x0000763251727816 */ /* 0x000fe20000000072 */
[----:B------:R-:W2:Y:S01]  /*3f80*/  LDS.128 R12, [R3+0x10] ;  /* 0x00001000030c7984 */ /* 0x000ea20000000c00 */
[----:B------:R-:W-:Y:S01]  /*3f90*/  FMUL.FTZ R74, R119, R112 ;  /* 0x00000070774a7220 */ /* 0x000fe20000410000 */
[----:B0-----:R-:W-:Y:S01]  /*3fa0*/  FADD.FTZ R73, -R121, 1 ;  /* 0x3f80000079497421 */ /* 0x001fe20000010100 */
[----:B------:R-:W-:Y:S01]  /*3fb0*/  FMUL.FTZ R77, R110, R77 ;  /* 0x0000004d6e4d7220 */ /* 0x000fe20000410000 */
[----:B------:R-:W-:Y:S01]  /*3fc0*/  PRMT R81, R83, 0x7632, R81 ;  /* 0x0000763253517816 */ /* 0x000fe20000000051 */
[----:B------:R-:W-:Y:S01]  /*3fd0*/  FMUL.FTZ R74, R121, R74 ;  /* 0x0000004a794a7220 */ /* 0x000fe20000410000 */
[----:B------:R-:W-:Y:S01]  /*3fe0*/  PRMT R116, R82, 0x7632, R116 ;  /* 0x0000763252747816 */ /* 0x000fe20000000074 */
[----:B------:R-:W-:Y:S01]  /*3ff0*/  FMUL.FTZ R82, R100, R109 ;  /* 0x0000006d64527220 */ /* 0x000fe20000410000 */
[----:B------:R-:W-:Y:S01]  /*4000*/  FFMA.FTZ R73, R84, R73, 1 ;  /* 0x3f80000054497423 */ /* 0x000fe20000010049 */
[----:B------:R-:W-:Y:S01]  /*4010*/  SHF.L.U32 R114, R114, 0x10, RZ ;  /* 0x0000001072727819 */ /* 0x000fe200000006ff */
[----:B------:R-:W-:Y:S01]  /*4020*/  FMUL.FTZ R79, R77, R118 ;  /* 0x000000764d4f7220 */ /* 0x000fe20000410000 */
[----:B------:R-:W-:Y:S01]  /*4030*/  SHF.L.U32 R118, R81, 0x10, RZ ;  /* 0x0000001051767819 */ /* 0x000fe200000006ff */
[----:B------:R-:W-:Y:S01]  /*4040*/  FMUL.FTZ R73, R74, R73 ;  /* 0x000000494a497220 */ /* 0x000fe20000410000 */
[----:B------:R-:W-:Y:S01]  /*4050*/  FMUL.FTZ R83, R117, R82 ;  /* 0x0000005275537220 */ /* 0x000fe20000410000 */
[----:B------:R-:W-:Y:S01]  /*4060*/  FADD.FTZ R77, -R123, 1 ;  /* 0x3f8000007b4d7421 */ /* 0x000fe20000010100 */
[----:B------:R-:W-:Y:S01]  /*4070*/  SHF.L.U32 R116, R116, 0x10, RZ ;  /* 0x0000001074747819 */ /* 0x000fe200000006ff */
[----:B------:R-:W-:Y:S01]  /*4080*/  FMUL.FTZ R74, R125, R114 ;  /* 0x000000727d4a7220 */ /* 0x000fe20000410000 */
[----:B------:R0:W3:Y:S01]  /*4090*/  MUFU.RCP R82, R85 ;  /* 0x0000005500527308 */ /* 0x0000e20000001000 */
[----:B------:R-:W-:Y:S01]  /*40a0*/  FMUL.FTZ R122, R129, R118 ;  /* 0x00000076817a7220 */ /* 0x000fe20000410000 */
[----:B------:R-:W-:Y:S01]  /*40b0*/  FMUL.FTZ R83, R83, R120 ;  /* 0x0000007853537220 */ /* 0x000fe20000410000 */
[----:B------:R-:W-:Y:S01]  /*40c0*/  FFMA.FTZ R77, R86, R77, 1 ;  /* 0x3f800000564d7423 */ /* 0x000fe2000001004d */
[----:B------:R-:W-:Y:S01]  /*40d0*/  FMUL.FTZ R74, R123, R74 ;  /* 0x0000004a7b4a7220 */ /* 0x000fe20000410000 */
[----:B-1----:R-:W-:Y:S01]  /*40e0*/  FADD.FTZ R120, -R80, 1 ;  /* 0x3f80000050787421 */ /* 0x002fe20000010100 */
[----:B------:R-:W-:Y:S01]  /*40f0*/  FMUL.FTZ R81, R127, R116 ;  /* 0x000000747f517220 */ /* 0x000fe20000410000 */
[C---:B------:R-:W-:Y:S01]  /*4100*/  FMUL.FTZ R122, R131.reuse, R122 ;  /* 0x0000007a837a7220 */ /* 0x040fe20000410000 */
[----:B------:R-:W-:Y:S01]  /*4110*/  FMUL.FTZ R74, R74, R77 ;  /* 0x0000004d4a4a7220 */ /* 0x000fe20000410000 */
[----:B0-----:R-:W-:Y:S01]  /*4120*/  FADD.FTZ R85, -R131, 1 ;  /* 0x3f80000083557421 */ /* 0x001fe20000010100 */
        /* <DEDUP_REMOVED lines=13> */
[----:B--2---:R-:W-:Y:S01]  /*4200*/  PRMT R77, R12, 0x7632, R77 ;  /* 0x000076320c4d7816 */ /* 0x004fe2000000004d */
[----:B------:R-:W-:Y:S01]  /*4210*/  FMUL.FTZ R76, R76, R107 ;  /* 0x0000006b4c4c7220 */ /* 0x000fe20000410000 */
[----:B------:R-:W-:Y:S01]  /*4220*/  SHF.L.U32 R133, R12, 0x10, RZ ;  /* 0x000000100c857819 */ /* 0x000fe200000006ff */
[----:B------:R-:W-:Y:S01]  /*4230*/  FADD.FTZ R12, -R108, 1 ;  /* 0x3f8000006c0c7421 */ /* 0x000fe20000010100 */
[----:B------:R-:W-:Y:S01]  /*4240*/  SHF.L.U32 R135, R14, 0x10, RZ ;  /* 0x000000100e877819 */ /* 0x000fe200000006ff */
[----:B------:R-:W-:Y:S01]  /*4250*/  FMUL.FTZ R78, R78, R89 ;  /* 0x000000594e4e7220 */ /* 0x000fe20000410000 */
[----:B------:R-:W-:Y:S01]  /*4260*/  SHF.L.U32 R122, R15, 0x10, RZ ;  /* 0x000000100f7a7819 */ /* 0x000fe200000006ff */
[----:B------:R-:W-:Y:S01]  /*4270*/  FFMA.FTZ R126, R53, R12, 1 ;  /* 0x3f800000357e7423 */ /* 0x000fe2000001000c */
[C---:B------:R-:W-:Y:S01]  /*4280*/  PRMT R81, R13.reuse, 0x7632, R81 ;  /* 0x000076320d517816 */ /* 0x040fe20000000051 */
[----:B------:R-:W-:Y:S01]  /*4290*/  FMUL.FTZ R12, R102, R133 ;  /* 0x00000085660c7220 */ /* 0x000fe20000410000 */
[----:B------:R-:W-:Y:S01]  /*42a0*/  SHF.L.U32 R120, R13, 0x10, RZ ;  /* 0x000000100d787819 */ /* 0x000fe200000006ff */
[----:B------:R-:W-:Y:S01]  /*42b0*/  FADD.FTZ R13, -R113, 1 ;  /* 0x3f800000710d7421 */ /* 0x000fe20000010100 */
        /* <DEDUP_REMOVED lines=24> */
[----:B---3--:R-:W-:Y:S01]  /*4440*/  FADD.FTZ R14, -R82, 1 ;  /* 0x3f800000520e7421 */ /* 0x008fe20000010100 */
        /* <DEDUP_REMOVED lines=49> */
[----:B------:R-:W-:Y:S01]  /*4760*/  FMUL.FTZ R98, R126, R137 ;  /* 0x000000897e627220 */ /* 0x000fe20000410000 */
[----:B------:R0:W-:Y:S01]  /*4770*/  STS.128 [R3+0x10], R72 ;  /* 0x0000104803007388 */ /* 0x0001e20000000c00 */
[----:B------:R-:W-:-:S03]  /*4780*/  NOP ;  /* 0x0000000000007918 */ /* 0x000fc60000000000 */
[----:B------:R-:W1:Y:S01]  /*4790*/  LDS.128 R12, [R26] ;  /* 0x000000001a0c7984 */ /* 0x000e620000000c00 */
[----:B------:R-:W-:-:S04]  /*47a0*/  IMAD.WIDE.U32 R8, R45, 0x10, R8 ;  /* 0x000000102d087825 */ /* 0x000fc800078e0008 */
[----:B------:R-:W-:Y:S01]  /*47b0*/  FMUL.FTZ R94, R130, R147 ;  /* 0x00000093825e7220 */ /* 0x000fe20000410000 */
[----:B0-----:R-:W-:Y:S02]  /*47c0*/  SHF.L.U32 R75, R4, 0x10, RZ ;  /* 0x00000010044b7819 */ /* 0x001fe400000006ff */
[----:B------:R-:W0:Y:S01]  /*47d0*/  LDS.128 R4, [R26+0x200] ;  /* 0x000200001a047984 */ /* 0x000e220000000c00 */
[----:B------:R-:W-:Y:S01]  /*47e0*/  SHF.L.U32 R72, R11, 0x10, RZ ;  /* 0x000000100b487819 */ /* 0x000fe200000006ff */
[----:B------:R-:W-:Y:S01]  /*47f0*/  FMUL.FTZ R11, R87, R142 ;  /* 0x0000008e570b7220 */ /* 0x000fe20000410000 */
[----:B------:R-:W-:Y:S01]  /*4800*/  SHF.L.U32 R73, R10, 0x10, RZ ;  /* 0x000000100a497819 */ /* 0x000fe200000006ff */
[----:B------:R-:W-:Y:S01]  /*4810*/  FMUL.FTZ R87, R119, R121 ;  /* 0x0000007977577220 */ /* 0x000fe20000410000 */
[----:B------:R-:W-:Y:S01]  /*4820*/  SHF.L.U32 R74, R132, 0x10, RZ ;  /* 0x00000010844a7819 */ /* 0x000fe200000006ff */
        /* <DEDUP_REMOVED lines=47> */
.L_x_7848:
[----:B01----:R-:W-:Y:S01]  /*4b20*/  FFMA.FTZ R5, R87, R74, R104 ;  /* 0x0000004a57057223 */ /* 0x003fe20000010068 */
        /* <DEDUP_REMOVED lines=20> */
[----:B0-----:R-:W-:Y:S01]  /*4c70*/  UISETP.GE.AND UP0, UPT, UR8, 0x1, UPT ;  /* 0x000000010800788c */ /* 0x001fe2000bf06270 */
[----:B------:R-:W-:Y:S01]  /*4c80*/  HFMA2 R116, -RZ, RZ, 0, 0 ;  /* 0x00000000ff747431 */ /* 0x000fe200000001ff */
[----:B------:R-:W-:Y:S01]  /*4c90*/  MOV R107, RZ ;  /* 0x000000ff006b7202 */ /* 0x000fe20000000f00 */
[----:B------:R-:W-:Y:S01]  /*4ca0*/  FFMA.FTZ R5, R102, R150, R5 ;  /* 0x0000009666057223 */ /* 0x000fe20000010005 */
[----:B------:R-:W-:Y:S01]  /*4cb0*/  HFMA2 R114, -RZ, RZ, 0, 0 ;  /* 0x00000000ff727431 */ /* 0x000fe200000001ff */
[----:B------:R-:W-:Y:S01]  /*4cc0*/  MOV R105, RZ ;  /* 0x000000ff00697202 */ /* 0x000fe20000000f00 */
[----:B------:R-:W-:Y:S02]  /*4cd0*/  HFMA2 R97, -RZ, RZ, 0, 0 ;  /* 0x00000000ff617431 */ /* 0x000fe400000001ff */
        /* <DEDUP_REMOVED lines=26> */
[----:B------:R-:W-:-:S02]  /*4e80*/  FMUL.FTZ R89, R94, R51 ;  /* 0x000000335e597220 */ /* 0x000fc40000410000 */
        /* <DEDUP_REMOVED lines=36> */
[----:B------:R-:W-:Y:S01]  /*50d0*/  ULOP3.LUT UR31, UR31, 0x100, URZ, 0xc0, !UPT ;  /* 0x000001001f1f7892 */ /* 0x000fe2000f8ec0ff */
[----:B------:R-:W-:-:S11]  /*50e0*/  UMOV UR8, URZ ;  /* 0x000000ff00087c82 */ /* 0x000fd60008000000 */
.L_x_7887:
        /* <DEDUP_REMOVED lines=12> */
[----:B--2---:R-:W2:Y:S01]  /*51b0*/  LDG.E.128 R8, desc[UR36][R14.64+0x200] ;  /* 0x000200240e087981 */ /* 0x004ea2000c1e1d00 */
[----:B------:R-:W-:Y:S01]  /*51c0*/  MOV R12, UR11 ;  /* 0x0000000b000c7c02 */ /* 0x000fe20008000f00 */
[----:B------:R-:W-:Y:S01]  /*51d0*/  UMOV UR11, UR25 ;  /* 0x00000019000b7c82 */ /* 0x000fe20008000000 */
[----:B------:R-:W-:Y:S01]  /*51e0*/  MOV R13, UR10 ;  /* 0x0000000a000d7c02 */ /* 0x000fe20008000f00 */
[----:B------:R-:W-:-:S02]  /*51f0*/  UMOV UR10, UR20 ;  /* 0x00000014000a7c82 */ /* 0x000fc40008000000 */
[----:B------:R-:W-:Y:S02]  /*5200*/  UIMAD.WIDE.U32 UR10, UR8, UR40, UR10 ;  /* 0x00000028080a72a5 */ /* 0x000fe4000f8e000a */
[----:B---3--:R-:W3:Y:S02]  /*5210*/  LDG.E R154, desc[UR36][R12.64] ;  /* 0x000000240c9a7981 */ /* 0x008ee4000c1e1900 */
[----:B------:R-:W-:Y:S02]  /*5220*/  UIMAD UR9, UR8, UR41, UR11 ;  /* 0x00000029080972a4 */ /* 0x000fe4000f8e020b */
[----:B------:R-:W-:-:S04]  /*5230*/  ULEA UR11, UP0, UR10, UR34, 0x2 ;  /* 0x000000220a0b7291 */ /* 0x000fc8000f8010ff */
[----:B------:R-:W-:Y:S02]  /*5240*/  ULEA.HI.X UR10, UR10, UR35, UR9, 0x2, UP0 ;  /* 0x000000230a0a7291 */ /* 0x000fe400080f1409 */
[----:B------:R-:W-:-:S04]  /*5250*/  MOV R52, UR11 ;  /* 0x0000000b00347c02 */ /* 0x000fc80008000f00 */
[----:B------:R-:W-:-:S05]  /*5260*/  MOV R53, UR10 ;  /* 0x0000000a00357c02 */ /* 0x000fca0008000f00 */
[----:B----4-:R0:W4:Y:S01]  /*5270*/  LDG.E R52, desc[UR36][R52.64] ;  /* 0x0000002434347981 */ /* 0x010122000c1e1900 */
[----:B------:R-:W1:Y:S01]  /*5280*/  S2UR UR10, SR_CgaCtaId ;  /* 0x00000000000a79c3 */ /* 0x000e620000008800 */
[C---:B------:R-:W-:Y:S01]  /*5290*/  ISETP.NE.AND P2, PT, R18.reuse, RZ, PT ;  /* 0x000000ff1200720c */ /* 0x040fe20003f45270 */
[----:B------:R-:W-:Y:S01]  /*52a0*/  UMOV UR9, 0x400 ;  /* 0x0000040000097882 */ /* 0x000fe20000000000 */
[----:B------:R-:W-:Y:S01]  /*52b0*/  MOV R159, UR8 ;  /* 0x00000008009f7c02 */ /* 0x000fe20008000f00 */
[----:B------:R-:W-:Y:S01]  /*52c0*/  BSSY.RECONVERGENT B0, `(.L_x_7850) ;  /* 0x0000072000007945 */ /* 0x000fe20003800200 */
[----:B------:R-:W-:Y:S02]  /*52d0*/  ISETP.NE.AND P1, PT, R18, 0x1f, PT ;  /* 0x0000001f1200780c */ /* 0x000fe40003f25270 */
[----:B------:R-:W-:-:S07]  /*52e0*/  IADD3 R159, PT, PT, R159, UR31, RZ ;  /* 0x0000001f9f9f7c10 */ /* 0x000fce000fffe0ff */
[----:B------:R-:W-:Y:S01]  /*52f0*/  @P2 IADD3 R159, PT, PT, R18, 0x200, RZ ;  /* 0x00000200129f2810 */ /* 0x000fe20007ffe0ff */
[----:B-1----:R-:W-:-:S06]  /*5300*/  ULEA UR10, UR10, UR9, 0x18 ;  /* 0x000000090a0a7291 */ /* 0x002fcc000f8ec0ff */
[----:B------:R-:W-:Y:S01]  /*5310*/  LEA R166, R159, UR10, 0x2 ;  /* 0x0000000a9fa67c11 */ /* 0x000fe2000f8e10ff */
[----:B-----5:R-:W-:Y:S04]  /*5320*/  STS.128 [R26], R4 ;  /* 0x000000041a007388 */ /* 0x020fe80000000c00 */
[----:B--2---:R1:W-:Y:S01]  /*5330*/  STS.128 [R26+0x200], R8 ;  /* 0x000200081a007388 */ /* 0x0043e20000000c00 */
[----:B------:R-:W-:-:S03]  /*5340*/  NOP ;  /* 0x0000000000007918 */ /* 0x000fc60000000000 */
[----:B------:R-:W2:Y:S01]  /*5350*/  LDS.128 R4, [R3+0x10] ;  /* 0x0000100003047984 */ /* 0x000ea20000000c00 */
[----:B---3--:R-:W-:-:S03]  /*5360*/  FMUL.FTZ R157, R154, 1.4426950216293334961 ;  /* 0x3fb8aa3b9a9d7820 */ /* 0x008fc60000410000 */
[----:B------:R-:W3:Y:S01]  /*5370*/  LDS.128 R12, [R3] ;  /* 0x00000000030c7984 */ /* 0x000ee20000000c00 */
[C---:B------:R-:W-:Y:S01]  /*5380*/  FMUL.FTZ R161, R157.reuse, R54 ;  /* 0x000000369da17220 */ /* 0x040fe20000410000 */
[C---:B0-----:R-:W-:Y:S01]  /*5390*/  FMUL.FTZ R53, R157.reuse, R63 ;  /* 0x0000003f9d357220 */ /* 0x041fe20000410000 */
[C---:B------:R-:W-:Y:S01]  /*53a0*/  FMUL.FTZ R155, R157.reuse, R56 ;  /* 0x000000389d9b7220 */ /* 0x040fe20000410000 */
[C---:B------:R-:W-:Y:S01]  /*53b0*/  FMUL.FTZ R160, R157.reuse, R67 ;  /* 0x000000439da07220 */ /* 0x040fe20000410000 */
[C---:B------:R-:W-:Y:S01]  /*53c0*/  FMUL.FTZ R2, R157.reuse, R61 ;  /* 0x0000003d9d027220 */ /* 0x040fe20000410000 */
[----:B-1----:R-:W-:Y:S01]  /*53d0*/  MUFU.EX2 R8, R53 ;  /* 0x0000003500087308 */ /* 0x002fe20000000800 */
[C---:B------:R-:W-:Y:S01]  /*53e0*/  FMUL.FTZ R11, R157.reuse, R58 ;  /* 0x0000003a9d0b7220 */ /* 0x040fe20000410000 */
[C---:B------:R-:W-:Y:S01]  /*53f0*/  FMUL.FTZ R10, R157.reuse, R65 ;  /* 0x000000419d0a7220 */ /* 0x040fe20000410000 */
[C---:B------:R-:W-:Y:S01]  /*5400*/  FMUL.FTZ R156, R157.reuse, R59 ;  /* 0x0000003b9d9c7220 */ /* 0x040fe20000410000 */
[----:B------:R-:W0:Y:S01]  /*5410*/  MUFU.EX2 R161, R161 ;  /* 0x000000a100a17308 */ /* 0x000e220000000800 */
[C---:B------:R-:W-:Y:S01]  /*5420*/  FMUL.FTZ R158, R157.reuse, R60 ;  /* 0x0000003c9d9e7220 */ /* 0x040fe20000410000 */
[C---:B------:R-:W-:Y:S01]  /*5430*/  FMUL.FTZ R164, R157.reuse, R71 ;  /* 0x000000479da47220 */ /* 0x040fe20000410000 */
[C---:B------:R-:W-:Y:S01]  /*5440*/  FMUL.FTZ R162, R157.reuse, R62 ;  /* 0x0000003e9da27220 */ /* 0x040fe20000410000 */
[----:B------:R1:W2:Y:S01]  /*5450*/  MUFU.EX2 R9, R155 ;  /* 0x0000009b00097308 */ /* 0x0002a20000000800 */
[C---:B------:R-:W-:Y:S01]  /*5460*/  FMUL.FTZ R163, R157.reuse, R69 ;  /* 0x000000459da37220 */ /* 0x040fe20000410000 */
[C---:B------:R-:W-:Y:S01]  /*5470*/  FMUL.FTZ R167, R157.reuse, R70 ;  /* 0x000000469da77220 */ /* 0x040fe20000410000 */
[C---:B------:R-:W-:Y:S01]  /*5480*/  FMUL.FTZ R168, R157.reuse, R66 ;  /* 0x000000429da87220 */ /* 0x040fe20000410000 */
[----:B------:R5:W2:Y:S04]  /*5490*/  MUFU.EX2 R53, R160 ;  /* 0x000000a000357308 */ /* 0x000aa80000000800 */
[----:B------:R-:W3:Y:S01]  /*54a0*/  MUFU.EX2 R2, R2 ;  /* 0x0000000200027308 */ /* 0x000ee20000000800 */
[C---:B-1----:R-:W-:Y:S01]  /*54b0*/  FMUL.FTZ R155, R157.reuse, R68 ;  /* 0x000000449d9b7220 */ /* 0x042fe20000410000 */
[----:B0-----:R0:W-:Y:S02]  /*54c0*/  STS [R166+0xea8], R161 ;  /* 0x000ea8a1a6007388 */ /* 0x0011e40000000800 */
[----:B------:R-:W1:Y:S01]  /*54d0*/  MUFU.EX2 R11, R11 ;  /* 0x0000000b000b7308 */ /* 0x000e620000000800 */
[----:B-----5:R-:W-:-:S03]  /*54e0*/  FMUL.FTZ R160, R157, R64 ;  /* 0x000000409da07220 */ /* 0x020fc60000410000 */
[----:B------:R-:W0:Y:S04]  /*54f0*/  MUFU.EX2 R10, R10 ;  /* 0x0000000a000a7308 */ /* 0x000e280000000800 */
[----:B------:R-:W0:Y:S01]  /*5500*/  MUFU.EX2 R156, R156 ;  /* 0x0000009c009c7308 */ /* 0x000e220000000800 */
[----:B--2---:R-:W-:Y:S02]  /*5510*/  SHF.L.U32 R179, R4, 0x10, RZ ;  /* 0x0000001004b37819 */ /* 0x004fe400000006ff */
[----:B------:R-:W-:Y:S01]  /*5520*/  SHF.L.U32 R177, R5, 0x10, RZ ;  /* 0x0000001005b17819 */ /* 0x000fe200000006ff */
[----:B------:R-:W2:Y:S01]  /*5530*/  MUFU.EX2 R158, R158 ;  /* 0x0000009e009e7308 */ /* 0x000ea20000000800 */
[C---:B---3--:R-:W-:Y:S01]  /*5540*/  PRMT R185, R15.reuse, 0x7632, R185 ;  /* 0x000076320fb97816 */ /* 0x048fe200000000b9 */
[----:B----4-:R-:W-:Y:S01]  /*5550*/  FMUL.FTZ R187, R52, R179 ;  /* 0x000000b334bb7220 */ /* 0x010fe20000410000 */
[----:B------:R-:W-:Y:S01]  /*5560*/  SHF.L.U32 R169, R15, 0x10, RZ ;  /* 0x000000100fa97819 */ /* 0x000fe200000006ff */
[----:B------:R-:W3:Y:S01]  /*5570*/  MUFU.EX2 R155, R155 ;  /* 0x0000009b009b7308 */ /* 0x000ee20000000800 */
[----:B------:R-:W-:Y:S01]  /*5580*/  PRMT R183, R4, 0x7632, R183 ;  /* 0x0000763204b77816 */ /* 0x000fe200000000b7 */
[----:B------:R-:W-:Y:S01]  /*5590*/  FMUL.FTZ R195, R52, R177 ;  /* 0x000000b134c37220 */ /* 0x000fe20000410000 */
[----:B------:R-:W-:Y:S01]  /*55a0*/  SHF.L.U32 R15, R6, 0x10, RZ ;  /* 0x00000010060f7819 */ /* 0x000fe200000006ff */
[----:B------:R-:W4:Y:S01]  /*55b0*/  MUFU.EX2 R160, R160 ;  /* 0x000000a000a07308 */ /* 0x000f220000000800 */
[----:B------:R-:W-:Y:S01]  /*55c0*/  PRMT R197, R12, 0x7632, R197 ;  /* 0x000076320cc57816 */ /* 0x000fe200000000c5 */
[----:B------:R-:W-:Y:S01]  /*55d0*/  FMUL.FTZ R172, R82, R187 ;  /* 0x000000bb52ac7220 */ /* 0x000fe20000410000 */
[----:B------:R-:W-:Y:S01]  /*55e0*/  PRMT R191, R13, 0x7632, R191 ;  /* 0x000076320dbf7816 */ /* 0x000fe200000000bf */
[----:B------:R-:W0:Y:S01]  /*55f0*/  MUFU.EX2 R164, R164 ;  /* 0x000000a400a47308 */ /* 0x000e220000000800 */
[----:B------:R-:W-:Y:S01]  /*5600*/  PRMT R189, R14, 0x7632, R189 ;  /* 0x000076320ebd7816 */ /* 0x000fe200000000bd */
[C---:B------:R-:W-:Y:S01]  /*5610*/  FMUL.FTZ R199, R52.reuse, R15 ;  /* 0x0000000f34c77220 */ /* 0x040fe20000410000 */
[----:B------:R-:W-:Y:S01]  /*5620*/  PRMT R165, R5, 0x7632, R165 ;  /* 0x0000763205a57816 */ /* 0x000fe200000000a5 */
        /* <DEDUP_REMOVED lines=8> */
[----:B------:R-:W0:Y:S01]  /*56b0*/  MUFU.EX2 R6, R168 ;  /* 0x000000a800067308 */ /* 0x000e220000000800 */
[----:B------:R-:W-:-:S02]  /*56c0*/  SHF.L.U32 R173, R12, 0x10, RZ ;  /* 0x000000100cad7819 */ /* 0x000fc400000006ff */
[----:B------:R-:W-:Y:S01]  /*56d0*/  SHF.L.U32 R171, R14, 0x10, RZ ;  /* 0x000000100eab7819 */ /* 0x000fe200000006ff */
[----:B------:R5:W1:Y:S01]  /*56e0*/  MUFU.EX2 R12, R163 ;  /* 0x000000a3000c7308 */ /* 0x000a620000000800 */
[----:B------:R-:W-:Y:S01]  /*56f0*/  SHF.L.U32 R197, R197, 0x10, RZ ;  /* 0x00000010c5c57819 */ /* 0x000fe200000006ff */
[C---:B------:R-:W-:Y:S01]  /*5700*/  FMUL.FTZ R157, R52.reuse, R173 ;  /* 0x000000ad349d7220 */ /* 0x040fe20000410000 */
[----:B------:R-:W-:Y:S01]  /*5710*/  SHF.L.U32 R191, R191, 0x10, RZ ;  /* 0x00000010bfbf7819 */ /* 0x000fe200000006ff */
[----:B------:R-:W1:Y:S01]  /*5720*/  MUFU.EX2 R14, R162 ;  /* 0x000000a2000e7308 */ /* 0x000e620000000800 */
[----:B------:R-:W-:Y:S01]  /*5730*/  SHF.L.U32 R189, R189, 0x10, RZ ;  /* 0x00000010bdbd7819 */ /* 0x000fe200000006ff */
[C---:B------:R-:W-:Y:S01]  /*5740*/  FMUL.FTZ R201, R52.reuse, R13 ;  /* 0x0000000d34c97220 */ /* 0x040fe20000410000 */
[----:B------:R-:W-:Y:S01]  /*5750*/  SHF.L.U32 R185, R185, 0x10, RZ ;  /* 0x00000010b9b97819 */ /* 0x000fe200000006ff */
[----:B------:R2:W1:Y:S01]  /*5760*/  MUFU.EX2 R162, R167 ;  /* 0x000000a700a27308 */ /* 0x0004620000000800 */
[----:B------:R-:W-:Y:S01]  /*5770*/  SHF.L.U32 R183, R183, 0x10, RZ ;  /* 0x00000010b7b77819 */ /* 0x000fe200000006ff */
[C---:B-----5:R-:W-:Y:S01]  /*5780*/  FMUL.FTZ R163, R52.reuse, R175 ;  /* 0x000000af34a37220 */ /* 0x060fe20000410000 */
[----:B------:R-:W-:Y:S01]  /*5790*/  SHF.L.U32 R165, R165, 0x10, RZ ;  /* 0x00000010a5a57819 */ /* 0x000fe200000006ff */
[----:B0-----:R-:W-:Y:S01]  /*57a0*/  FMUL.FTZ R166, R52, R197 ;  /* 0x000000c534a67220 */ /* 0x001fe20000410000 */
[----:B------:R-:W-:Y:S01]  /*57b0*/  SHF.L.U32 R7, R4, 0x10, RZ ;  /* 0x0000001004077819 */ /* 0x000fe200000006ff */
[C---:B------:R-:W-:Y:S01]  /*57c0*/  FMUL.FTZ R5, R52.reuse, R191 ;  /* 0x000000bf34057220 */ /* 0x040fe20000410000 */
[----:B------:R-:W-:Y:S01]  /*57d0*/  SHF.L.U32 R159, R159, 0x10, RZ ;  /* 0x000000109f9f7819 */ /* 0x000fe200000006ff */
[C---:B------:R-:W-:Y:S01]  /*57e0*/  FMUL.FTZ R181, R52.reuse, R189 ;  /* 0x000000bd34b57220 */ /* 0x040fe20000410000 */
[C---:B--2---:R-:W-:Y:S01]  /*57f0*/  FMUL.FTZ R167, R52.reuse, R171 ;  /* 0x000000ab34a77220 */ /* 0x044fe20000410000 */
        /* <DEDUP_REMOVED lines=18> */
[----:B-1-34-:R-:W-:Y:S05]  /*5920*/  @P1 BRA `(.L_x_7851) ;  /* 0x0000000000241947 */ /* 0x01afea0003800000 */
        /* <DEDUP_REMOVED lines=9> */
.L_x_7851:
[----:B------:R-:W-:-:S06]  /*59c0*/  LEA R207, R18, UR10, 0x2 ;  /* 0x0000000a12cf7c11 */ /* 0x000fcc000f8e10ff */
[----:B------:R-:W0:Y:S02]  /*59d0*/  LDS R207, [R207+0x16ac] ;  /* 0x0016ac00cfcf7984 */ /* 0x000e240000000800 */
.L_x_7852:
[----:B------:R-:W-:Y:S05]  /*59e0*/  BSYNC.RECONVERGENT B0 ;  /* 0x0000000000007941 */ /* 0x000fea0003800200 */
.L_x_7850:
        /* <DEDUP_REMOVED lines=8> */
[----:B------:R-:W-:Y:S01]  /*5a70*/  FFMA.FTZ R178, R146, R2, R145 ;  /* 0x0000000292b27223 */ /* 0x000fe20000010091 */
[----:B01----:R-:W-:Y:S01]  /*5a80*/  FMUL.FTZ R211, R164, R207 ;  /* 0x000000cfa4d37220 */ /* 0x003fe20000410000 */
[----:B------:R-:W-:Y:S01]  /*5a90*/  ISETP.GE.AND P1, PT, R57, 0x1, PT ;  /* 0x000000013900780c */ /* 0x000fe20003f26270 */
[----:B------:R-:W-:Y:S01]  /*5aa0*/  UISETP.GE.AND UP0, UPT, UR22, UR47, UPT ;  /* 0x0000002f1600728c */ /* 0x000fe2000bf06270 */
[----:B------:R-:W-:Y:S01]  /*5ab0*/  FFMA.FTZ R178, R9, R178, R144 ;  /* 0x000000b209b27223 */ /* 0x000fe20000010090 */
[----:B------:R-:W-:Y:S01]  /*5ac0*/  FMUL.FTZ R211, R6, R211 ;  /* 0x000000d306d37220 */ /* 0x000fe20000410000 */
[----:B------:R-:W-:Y:S01]  /*5ad0*/  ISETP.NE.AND P3, PT, R140, 0x1f, PT ;  /* 0x0000001f8c00780c */ /* 0x000fe20003f65270 */
[----:B------:R-:W-:Y:S01]  /*5ae0*/  ULEA UR9, UR8, UR10, 0x3 ;  /* 0x0000000a08097291 */ /* 0x000fe2000f8e18ff */
[----:B------:R-:W-:Y:S01]  /*5af0*/  FFMA.FTZ R178, R8, R178, R143 ;  /* 0x000000b208b27223 */ /* 0x000fe2000001008f */
[----:B------:R-:W-:Y:S01]  /*5b00*/  FMUL.FTZ R211, R162, R211 ;  /* 0x000000d3a2d37220 */ /* 0x000fe20000410000 */
[----:B------:R-:W-:Y:S01]  /*5b10*/  ISETP.NE.AND P4, PT, R18, RZ, PT ;  /* 0x000000ff1200720c */ /* 0x000fe20003f85270 */
[----:B------:R-:W-:Y:S01]  /*5b20*/  BSSY.RECONVERGENT B0, `(.L_x_7853) ;  /* 0x0000104000007945 */ /* 0x000fe20003800200 */
        /* <DEDUP_REMOVED lines=22> */
[C---:B------:R-:W-:Y:S02]  /*5c90*/  FFMA.FTZ R4, R164.reuse, R174, R201 ;  /* 0x000000aea4047223 */ /* 0x040fe400000100c9 */
[----:B------:R-:W-:Y:S01]  /*5ca0*/  FFMA.FTZ R209, R164, R180, R123 ;  /* 0x000000b4a4d17223 */ /* 0x000fe2000001007b */
[----:B------:R-:W-:Y:S01]  /*5cb0*/  FMUL.FTZ R5, R14, R5 ;  /* 0x000000050e057220 */ /* 0x000fe20000410000 */
[----:B------:R-:W-:Y:S01]  /*5cc0*/  FFMA.FTZ R178, R6, R4, R205 ;  /* 0x0000000406b27223 */ /* 0x000fe200000100cd */
[----:B------:R-:W-:Y:S02]  /*5cd0*/  FMUL.FTZ R180, R14, R211 ;  /* 0x000000d30eb47220 */ /* 0x000fe40000410000 */
[----:B------:R-:W-:Y:S01]  /*5ce0*/  FMUL.FTZ R5, R12, R5 ;  /* 0x000000050c057220 */ /* 0x000fe20000410000 */
[----:B------:R-:W0:Y:S01]  /*5cf0*/  SHFL.UP PT, R4, R209, 0x1, RZ ;  /* 0x04200000d1047989 */ /* 0x000e2200000e00ff */
        /* <DEDUP_REMOVED lines=11> */
[----:B------:R-:W-:-:S02]  /*5db0*/  FMUL.FTZ R178, R164, R5 ;  /* 0x00000005a4b27220 */ /* 0x000fc40000410000 */
[----:B------:R-:W-:Y:S01]  /*5dc0*/  FFMA.FTZ R182, R155, R182, R172 ;  /* 0x000000b69bb67223 */ /* 0x000fe200000100ac */
[----:B------:R-:W-:Y:S02]  /*5dd0*/  FMUL.FTZ R180, R10, R211 ;  /* 0x000000d30ab47220 */ /* 0x000fe40000410000 */
[----:B------:R-:W1:Y:S01]  /*5de0*/  SHFL.UP PT, R5, R178, 0x1, RZ ;  /* 0x04200000b2057989 */ /* 0x000e6200000e00ff */
[----:B------:R-:W-:Y:S01]  /*5df0*/  FFMA.FTZ R182, R158, R182, R193 ;  /* 0x000000b69eb67223 */ /* 0x000fe200000100c1 */
[----:B------:R-:W-:Y:S01]  /*5e00*/  FMUL.FTZ R211, R11, R180 ;  /* 0x000000b40bd37220 */ /* 0x000fe20000410000 */
[----:B0-----:R-:W-:Y:S02]  /*5e10*/  FFMA.FTZ R4, R178, R4, R209 ;  /* 0x00000004b2047223 */ /* 0x001fe400000100d1 */
[----:B------:R-:W-:Y:S01]  /*5e20*/  FFMA.FTZ R182, R53, R182, R170 ;  /* 0x000000b635b67223 */ /* 0x000fe200000100aa */
[----:B------:R-:W-:Y:S02]  /*5e30*/  FMUL.FTZ R180, R8, R211 ;  /* 0x000000d308b47220 */ /* 0x000fe40000410000 */
[----:B------:R-:W-:Y:S01]  /*5e40*/  FSEL R209, R209, R4, !P1 ;  /* 0x00000004d1d17208 */ /* 0x000fe20004800000 */
[----:B------:R-:W-:-:S04]  /*5e50*/  FFMA.FTZ R182, R156, R182, R181 ;  /* 0x000000b69cb67223 */ /* 0x000fc800000100b5 */
[----:B------:R-:W0:Y:S01]  /*5e60*/  SHFL.UP PT, R4, R209, 0x2, RZ ;  /* 0x04400000d1047989 */ /* 0x000e2200000e00ff */
[----:B------:R-:W-:-:S04]  /*5e70*/  FFMA.FTZ R182, R10, R182, R167 ;  /* 0x000000b60ab67223 */ /* 0x000fc800000100a7 */
[----:B------:R-:W-:-:S04]  /*5e80*/  FFMA.FTZ R182, R11, R182, R168 ;  /* 0x000000b60bb67223 */ /* 0x000fc800000100a8 */
[----:B------:R-:W-:Y:S01]  /*5e90*/  FFMA.FTZ R182, R8, R182, R163 ;  /* 0x000000b608b67223 */ /* 0x000fe200000100a3 */
[----:B-1----:R-:W-:Y:S01]  /*5ea0*/  @P1 FMUL.FTZ R178, R178, R5 ;  /* 0x00000005b2b21220 */ /* 0x002fe20000410000 */
[----:B------:R-:W-:Y:S01]  /*5eb0*/  FMUL.FTZ R5, R9, R180 ;  /* 0x000000b409057220 */ /* 0x000fe20000410000 */
[----:B------:R-:W-:Y:S01]  /*5ec0*/  ISETP.GE.AND P1, PT, R57, 0x2, PT ;  /* 0x000000023900780c */ /* 0x000fe20003f26270 */
[----:B------:R-:W-:Y:S02]  /*5ed0*/  FFMA.FTZ R182, R9, R182, R166 ;  /* 0x000000b609b67223 */ /* 0x000fe400000100a6 */
[C---:B------:R-:W-:Y:S02]  /*5ee0*/  FMUL.FTZ R186, R2.reuse, R5 ;  /* 0x0000000502ba7220 */ /* 0x040fe40000410000 */
[----:B------:R-:W1:Y:S01]  /*5ef0*/  SHFL.UP PT, R5, R178, 0x2, RZ ;  /* 0x04400000b2057989 */ /* 0x000e6200000e00ff */
[----:B------:R-:W-:-:S03]  /*5f00*/  FFMA.FTZ R182, R2, R182, R157 ;  /* 0x000000b602b67223 */ /* 0x000fc6000001009d */
[----:B------:R-:W2:Y:S02]  /*5f10*/  SHFL.DOWN PT, R211, R186, 0x1, 0x1f ;  /* 0x08201f00bad37f89 */ /* 0x000ea400000e0000 */
[----:B------:R-:W-:Y:S01]  /*5f20*/  MOV R213, R182 ;  /* 0x000000b600d57202 */ /* 0x000fe20000000f00 */
[----:B0-----:R-:W-:Y:S01]  /*5f30*/  FFMA.FTZ R4, R178, R4, R209 ;  /* 0x00000004b2047223 */ /* 0x001fe200000100d1 */
[----:B------:R-:W0:Y:S04]  /*5f40*/  SHFL.DOWN PT, R184, R182, 0x1, 0x1f ;  /* 0x08201f00b6b87f89 */ /* 0x000e2800000e0000 */
[----:B------:R-:W-:-:S05]  /*5f50*/  FSEL R209, R209, R4, !P1 ;  /* 0x00000004d1d17208 */ /* 0x000fca0004800000 */
        /* <DEDUP_REMOVED lines=32> */
[----:B------:R-:W-:-:S03]  /*6160*/  PLOP3.LUT P1, PT, PT, PT, UP0, 0x80, 0x8 ;  /* 0x000000000008781c */ /* 0x000fc60003f2f008 */
        /* <DEDUP_REMOVED lines=13> */
[----:B--2---:R-:W-:-:S05]  /*6240*/  @!P3 FMUL.FTZ R180, R186, R209 ;  /* 0x000000d1bab4b220 */ /* 0x004fca0000410000 */
        /* <DEDUP_REMOVED lines=23> */
[----:B------:R-:W-:Y:S01]  /*63c0*/  ISETP.NE.AND P1, PT, R18, 0x1f, PT ;  /* 0x0000001f1200780c */ /* 0x000fe20003f25270 */
[----:B------:R-:W-:Y:S01]  /*63d0*/  SHFL.IDX PT, R197, R5, RZ, 0x1f ;  /* 0x00001fff05c57589 */ /* 0x000fe200000e0000 */
[-C--:B------:R-:W-:Y:S01]  /*63e0*/  FMUL.FTZ R171, R171, R161.reuse ;  /* 0x000000a1abab7220 */ /* 0x080fe20000410000 */
[----:B------:R-:W-:-:S02]  /*63f0*/  FFMA.FTZ R180, R10, R161, R141 ;  /* 0x000000a10ab47223 */ /* 0x000fc4000001008d */
[----:B------:R-:W0:Y:S01]  /*6400*/  SHFL.DOWN PT, R191, R186, 0x1, 0x1f ;  /* 0x08201f00babf7f89 */ /* 0x000e2200000e0000 */
[----:B------:R-:W-:Y:S01]  /*6410*/  FFMA.FTZ R171, R78, R171, R175 ;  /* 0x000000ab4eab7223 */ /* 0x000fe200000100af */
[-C--:B------:R-:W-:Y:S01]  /*6420*/  FFMA.FTZ R182, R156, R180.reuse, R139 ;  /* 0x000000b49cb67223 */ /* 0x080fe2000001008b */
[----:B------:R-:W-:Y:S01]  /*6430*/  FMUL.FTZ R189, R189, R180 ;  /* 0x000000b4bdbd7220 */ /* 0x000fe20000410000 */
[----:B------:R1:W2:Y:S02]  /*6440*/  SHFL.IDX PT, R175, R186, RZ, 0x1f ;  /* 0x00001fffbaaf7589 */ /* 0x0002a400000e0000 */
[-C--:B------:R-:W-:Y:S01]  /*6450*/  FMUL.FTZ R184, R169, R182.reuse ;  /* 0x000000b6a9b87220 */ /* 0x080fe20000410000 */
[----:B------:R-:W-:Y:S01]  /*6460*/  FFMA.FTZ R171, R92, R189, R171 ;  /* 0x000000bd5cab7223 */ /* 0x000fe200000100ab */
[----:B------:R-:W-:-:S03]  /*6470*/  FFMA.FTZ R169, R53, R182, R138 ;  /* 0x000000b635a97223 */ /* 0x000fc6000001008a */
[----:B------:R-:W-:Y:S01]  /*6480*/  FFMA.FTZ R171, R80, R184, R171 ;  /* 0x000000b850ab7223 */ /* 0x000fe200000100ab */
[-C--:B------:R-:W-:Y:S01]  /*6490*/  FMUL.FTZ R185, R185, R169.reuse ;  /* 0x000000a9b9b97220 */ /* 0x080fe20000410000 */
[----:B------:R-:W-:-:S03]  /*64a0*/  FFMA.FTZ R184, R158, R169, R137 ;  /* 0x000000a99eb87223 */ /* 0x000fc60000010089 */
[----:B------:R-:W-:Y:S01]  /*64b0*/  FFMA.FTZ R185, R102, R185, R171 ;  /* 0x000000b966b97223 */ /* 0x000fe200000100ab */
[-C--:B------:R-:W-:Y:S01]  /*64c0*/  FMUL.FTZ R179, R179, R184.reuse ;  /* 0x000000b8b3b37220 */ /* 0x080fe20000410000 */
[----:B------:R-:W-:-:S03]  /*64d0*/  FFMA.FTZ R171, R155, R184, R136 ;  /* 0x000000b89bab7223 */ /* 0x000fc60000010088 */
[----:B------:R-:W-:Y:S01]  /*64e0*/  FFMA.FTZ R179, R82, R179, R185 ;  /* 0x000000b352b37223 */ /* 0x000fe200000100b9 */
[-C--:B------:R-:W-:Y:S01]  /*64f0*/  FMUL.FTZ R183, R183, R171.reuse ;  /* 0x000000abb7b77220 */ /* 0x080fe20000410000 */
[----:B-1----:R-:W-:Y:S01]  /*6500*/  FFMA.FTZ R186, R14, R171, R135 ;  /* 0x000000ab0eba7223 */ /* 0x002fe20000010087 */
[----:B0-----:R-:W-:Y:S02]  /*6510*/  @P1 FFMA.FTZ R197, R191, R197, R192 ;  /* 0x000000c5bfc51223 */ /* 0x001fe400000100c0 */
[----:B------:R-:W-:Y:S01]  /*6520*/  FFMA.FTZ R179, R100, R183, R179 ;  /* 0x000000b764b37223 */ /* 0x000fe200000100b3 */
[----:B------:R-:W-:Y:S01]  /*6530*/  FMUL.FTZ R177, R177, R186 ;  /* 0x000000bab1b17220 */ /* 0x000fe20000410000 */
[----:B------:R-:W-:Y:S01]  /*6540*/  FFMA.FTZ R174, R197, R207, R174 ;  /* 0x000000cfc5ae7223 */ /* 0x000fe200000100ae */
[C---:B--2---:R-:W-:Y:S01]  /*6550*/  FFMA.FTZ R5, R175.reuse, R5, R190 ;  /* 0x00000005af057223 */ /* 0x044fe200000100be */
[----:B------:R-:W-:Y:S01]  /*6560*/  FMUL.FTZ R4, R175, R4 ;  /* 0x00000004af047220 */ /* 0x000fe20000410000 */
[----:B------:R-:W-:Y:S01]  /*6570*/  FMUL.FTZ R175, R52, R173 ;  /* 0x000000ad34af7220 */ /* 0x000fe20000410000 */
[----:B------:R-:W-:Y:S01]  /*6580*/  FFMA.FTZ R201, R164, R174, R201 ;  /* 0x000000aea4c97223 */ /* 0x000fe200000100c9 */
[----:B------:R-:W-:Y:S01]  /*6590*/  FFMA.FTZ R185, R84, R177, R179 ;  /* 0x000000b154b97223 */ /* 0x000fe200000100b3 */
[C---:B------:R-:W-:Y:S01]  /*65a0*/  FMUL.FTZ R177, R52.reuse, R209 ;  /* 0x000000d134b17220 */ /* 0x040fe20000410000 */
[----:B------:R-:W-:Y:S01]  /*65b0*/  FMUL.FTZ R190, R52, R178 ;  /* 0x000000b234be7220 */ /* 0x000fe20000410000 */
[----:B------:R-:W-:Y:S01]  /*65c0*/  FFMA.FTZ R205, R6, R201, R205 ;  /* 0x000000c906cd7223 */ /* 0x000fe200000100cd */
[----:B------:R0:W-:Y:S01]  /*65d0*/  @!P4 STS.64 [UR9+0x1728], R4 ;  /* 0x00172804ff00c988 */ /* 0x0001e20008000a09 */
[----:B------:R-:W-:Y:S01]  /*65e0*/  FMUL.FTZ R192, R76, R175 ;  /* 0x000000af4cc07220 */ /* 0x000fe20000410000 */
[----:B------:R-:W-:Y:S01]  /*65f0*/  FMUL.FTZ R175, R52, R176 ;  /* 0x000000b034af7220 */ /* 0x000fe20000410000 */
[----:B------:R-:W-:Y:S01]  /*6600*/  FFMA.FTZ R195, R162, R205, R195 ;  /* 0x000000cda2c37223 */ /* 0x000fe200000100c3 */
[----:B------:R-:W-:Y:S01]  /*6610*/  FMUL.FTZ R177, R0, R177 ;  /* 0x000000b100b17220 */ /* 0x000fe20000410000 */
[----:B------:R-:W-:Y:S01]  /*6620*/  FMUL.FTZ R190, R87, R190 ;  /* 0x000000be57be7220 */ /* 0x000fe20000410000 */
[----:B------:R-:W-:Y:S01]  /*6630*/  FMUL.FTZ R179, R52, R161 ;  /* 0x000000a134b37220 */ /* 0x000fe20000410000 */
[----:B------:R-:W-:Y:S01]  /*6640*/  FFMA.FTZ R203, R160, R195, R203 ;  /* 0x000000c3a0cb7223 */ /* 0x000fe200000100cb */
[----:B------:R-:W-:Y:S01]  /*6650*/  P2R R183, PR, RZ, 0x10 ;  /* 0x00000010ffb77803 */ /* 0x000fe20000000000 */
[----:B------:R-:W-:Y:S01]  /*6660*/  STS [R44+0x430], R177 ;  /* 0x000430b12c007388 */ /* 0x000fe20000000800 */
[----:B0-----:R-:W-:Y:S01]  /*6670*/  FMUL.FTZ R5, R52, R180 ;  /* 0x000000b434057220 */ /* 0x001fe20000410000 */
[C---:B------:R-:W-:Y:S01]  /*6680*/  FFMA.FTZ R187, R12.reuse, R203, R187 ;  /* 0x000000cb0cbb7223 */ /* 0x040fe200000100bb */
[----:B------:R-:W-:Y:S01]  /*6690*/  FFMA.FTZ R12, R12, R186, R133 ;  /* 0x000000ba0c0c7223 */ /* 0x000fe20000010085 */
[----:B------:R0:W-:Y:S01]  /*66a0*/  STS [R43+0x4], R190 ;  /* 0x000004be2b007388 */ /* 0x0001e20000000800 */
        /* <DEDUP_REMOVED lines=10> */
[----:B0-----:R-:W-:Y:S01]  /*6750*/  FMUL.FTZ R190, R80, R175 ;  /* 0x000000af50be7220 */ /* 0x001fe20000410000 */
[----:B------:R-:W-:Y:S01]  /*6760*/  FMUL.FTZ R158, R102, R5 ;  /* 0x00000005669e7220 */ /* 0x000fe20000410000 */
[C---:B------:R-:W-:Y:S01]  /*6770*/  FMUL.FTZ R175, R52.reuse, R184 ;  /* 0x000000b834af7220 */ /* 0x040fe20000410000 */
[----:B------:R-:W-:Y:S01]  /*6780*/  FMUL.FTZ R5, R52, R171 ;  /* 0x000000ab34057220 */ /* 0x000fe20000410000 */
[----:B------:R0:W-:Y:S01]  /*6790*/  STS [R43+0xc], R14 ;  /* 0x00000c0e2b007388 */ /* 0x0001e20000000800 */
[----:B------:R-:W-:Y:S01]  /*67a0*/  FMUL.FTZ R165, R165, R12 ;  /* 0x0000000ca5a57220 */ /* 0x000fe20000410000 */
[----:B------:R-:W-:Y:S01]  /*67b0*/  FMUL.FTZ R15, R15, R160 ;  /* 0x000000a00f0f7220 */ /* 0x000fe20000410000 */
[----:B------:R-:W-:Y:S01]  /*67c0*/  FFMA.FTZ R53, R53, R193, R170 ;  /* 0x000000c135357223 */ /* 0x000fe200000100aa */
[----:B------:R1:W-:Y:S01]  /*67d0*/  STS [R43+0x8], R192 ;  /* 0x000008c02b007388 */ /* 0x0003e20000000800 */
[----:B------:R-:W-:Y:S01]  /*67e0*/  FFMA.FTZ R165, R98, R165, R185 ;  /* 0x000000a562a57223 */ /* 0x000fe200000100b9 */
[----:B------:R-:W-:Y:S01]  /*67f0*/  IADD3 R170, PT, PT, -R188, UR46, RZ ;  /* 0x0000002ebcaa7c10 */ /* 0x000fe2000fffe1ff */
[----:B------:R-:W-:Y:S01]  /*6800*/  FFMA.FTZ R181, R156, R53, R181 ;  /* 0x000000359cb57223 */ /* 0x000fe200000100b5 */
[----:B------:R2:W-:Y:S01]  /*6810*/  STS [R43+0x10], R4 ;  /* 0x000010042b007388 */ /* 0x0005e20000000800 */
[----:B------:R-:W-:Y:S01]  /*6820*/  FFMA.FTZ R15, R86, R15, R165 ;  /* 0x0000000f560f7223 */ /* 0x000fe200000100a5 */
[----:B0-----:R-:W-:Y:S01]  /*6830*/  FFMA.FTZ R14, R6, R162, R125 ;  /* 0x000000a2060e7223 */ /* 0x001fe2000001007d */
[----:B------:R-:W-:Y:S01]  /*6840*/  FFMA.FTZ R167, R10, R181, R167 ;  /* 0x000000b50aa77223 */ /* 0x000fe200000100a7 */
[----:B------:R0:W-:Y:S01]  /*6850*/  STS [R43+0x14], R172 ;  /* 0x000014ac2b007388 */ /* 0x0001e20000000800 */
[----:B------:R-:W-:Y:S01]  /*6860*/  ISETP.GE.AND P2, PT, R170, 0x21, PT ;  /* 0x00000021aa00780c */ /* 0x000fe20003f46270 */
[----:B-1----:R-:W-:Y:S01]  /*6870*/  FMUL.FTZ R192, R82, R175 ;  /* 0x000000af52c07220 */ /* 0x002fe20000410000 */
[----:B------:R-:W-:Y:S01]  /*6880*/  FMUL.FTZ R175, R52, R186 ;  /* 0x000000ba34af7220 */ /* 0x000fe20000410000 */
[-C--:B------:R-:W-:Y:S01]  /*6890*/  FFMA.FTZ R164, R164, R14.reuse, R123 ;  /* 0x0000000ea4a47223 */ /* 0x080fe2000001007b */
[----:B------:R-:W-:Y:S01]  /*68a0*/  FMUL.FTZ R177, R52, R14 ;  /* 0x0000000e34b17220 */ /* 0x000fe20000410000 */
[----:B--2---:R-:W-:Y:S01]  /*68b0*/  FMUL.FTZ R4, R100, R5 ;  /* 0x0000000564047220 */ /* 0x004fe20000410000 */
[C---:B------:R-:W-:Y:S01]  /*68c0*/  FMUL.FTZ R5, R52.reuse, R12 ;  /* 0x0000000c34057220 */ /* 0x040fe20000410000 */
[----:B------:R-:W-:Y:S01]  /*68d0*/  FMUL.FTZ R179, R52, R164 ;  /* 0x000000a434b37220 */ /* 0x000fe20000410000 */
[----:B------:R1:W-:Y:S01]  /*68e0*/  STS [R43+0x18], R190 ;  /* 0x000018be2b007388 */ /* 0x0003e20000000800 */
[----:B0-----:R-:W-:Y:S01]  /*68f0*/  FMUL.FTZ R172, R84, R175 ;  /* 0x000000af54ac7220 */ /* 0x001fe20000410000 */
[----:B------:R-:W-:Y:S01]  /*6900*/  FMUL.FTZ R6, R98, R5 ;  /* 0x0000000562067220 */ /* 0x000fe20000410000 */
[C---:B------:R-:W-:Y:S01]  /*6910*/  FMUL.FTZ R5, R52.reuse, R160 ;  /* 0x000000a034057220 */ /* 0x040fe20000410000 */
[----:B------:R-:W-:Y:S01]  /*6920*/  FMUL.FTZ R175, R52, R162 ;  /* 0x000000a234af7220 */ /* 0x000fe20000410000 */
[----:B------:R0:W-:Y:S01]  /*6930*/  STS [R43+0x1c], R158 ;  /* 0x00001c9e2b007388 */ /* 0x0001e20000000800 */
[----:B------:R-:W-:Y:S01]  /*6940*/  FFMA.FTZ R168, R11, R167, R168 ;  /* 0x000000a70ba87223 */ /* 0x000fe200000100a8 */
[----:B------:R-:W-:Y:S01]  /*6950*/  FMUL.FTZ R52, R86, R5 ;  /* 0x0000000556347220 */ /* 0x000fe20000410000 */
[----:B------:R-:W-:Y:S01]  /*6960*/  FMUL.FTZ R13, R13, R14 ;  /* 0x0000000e0d0d7220 */ /* 0x000fe20000410000 */
[----:B------:R2:W-:Y:S01]  /*6970*/  STS [R43+0x20], R192 ;  /* 0x000020c02b007388 */ /* 0x0005e20000000800 */
[----:B-1----:R-:W-:Y:S01]  /*6980*/  FMUL.FTZ R190, R88, R177 ;  /* 0x000000b158be7220 */ /* 0x002fe20000410000 */
[----:B------:R-:W-:Y:S01]  /*6990*/  FFMA.FTZ R163, R8, R168, R163 ;  /* 0x000000a808a37223 */ /* 0x000fe200000100a3 */
[C---:B------:R-:W-:Y:S01]  /*69a0*/  ISETP.GE.AND P3, PT, R170.reuse, 0x41, PT ;  /* 0x00000041aa00780c */ /* 0x040fe20003f66270 */
[----:B------:R1:W-:Y:S01]  /*69b0*/  STS [R43+0x24], R4 ;  /* 0x000024042b007388 */ /* 0x0003e20000000800 */
[----:B------:R-:W-:Y:S01]  /*69c0*/  ISETP.GE.AND P4, PT, R170, 0x61, PT ;  /* 0x00000061aa00780c */ /* 0x000fe20003f86270 */
[----:B0-----:R-:W-:Y:S01]  /*69d0*/  FMUL.FTZ R158, R96, R175 ;  /* 0x000000af609e7220 */ /* 0x001fe20000410000 */
[----:B------:R-:W-:Y:S01]  /*69e0*/  FFMA.FTZ R9, R9, R163, R166 ;  /* 0x000000a309097223 */ /* 0x000fe200000100a6 */
[----:B------:R-:W-:Y:S01]  /*69f0*/  STS [R43+0x28], R172 ;  /* 0x000028ac2b007388 */ /* 0x000fe20000000800 */
[----:B--2---:R-:W-:-:S02]  /*6a00*/  FMUL.FTZ R192, R94, R179 ;  /* 0x000000b35ec07220 */ /* 0x004fc40000410000 */
[----:B------:R-:W-:Y:S01]  /*6a10*/  FFMA.FTZ R157, R2, R9, R157 ;  /* 0x00000009029d7223 */ /* 0x000fe2000001009d */
[----:B------:R0:W-:Y:S01]  /*6a20*/  STS [R43+0x2c], R6 ;  /* 0x00002c062b007388 */ /* 0x0001e20000000800 */
[----:B-1----:R-:W-:-:S03]  /*6a30*/  FMUL.FTZ R4, R7, R162 ;  /* 0x000000a207047220 */ /* 0x002fc60000410000 */
[----:B------:R1:W-:Y:S01]  /*6a40*/  STS [R43+0x30], R52 ;  /* 0x000030342b007388 */ /* 0x0003e20000000800 */
[----:B------:R-:W-:-:S03]  /*6a50*/  FFMA.FTZ R15, R96, R4, R15 ;  /* 0x00000004600f7223 */ /* 0x000fc6000001000f */
[----:B------:R1:W-:Y:S01]  /*6a60*/  STS [R43+0x34], R158 ;  /* 0x0000349e2b007388 */ /* 0x0003e20000000800 */
[----:B0-----:R-:W-:-:S04]  /*6a70*/  IMAD.WIDE.U32 R6, R20, UR8, R22 ;  /* 0x0000000814067c25 */ /* 0x001fc8000f8e0016 */
[----:B------:R-:W-:Y:S01]  /*6a80*/  FFMA.FTZ R13, R88, R13, R15 ;  /* 0x0000000d580d7223 */ /* 0x000fe2000001000f */
[----:B------:R1:W-:Y:S01]  /*6a90*/  STS [R43+0x38], R190 ;  /* 0x000038be2b007388 */ /* 0x0003e20000000800 */
[----:B------:R-:W-:Y:S01]  /*6aa0*/  IMAD R5, R21, UR8, R7 ;  /* 0x0000000815057c24 */ /* 0x000fe2000f8e0207 */
[C---:B------:R-:W-:Y:S02]  /*6ab0*/  LEA R4, P1, R6.reuse, UR44, 0x2 ;  /* 0x0000002c06047c11 */ /* 0x040fe4000f8210ff */
[----:B------:R1:W-:Y:S02]  /*6ac0*/  STS [R43+0x3c], R192 ;  /* 0x00003cc02b007388 */ /* 0x0003e40000000800 */
[----:B------:R-:W-:Y:S01]  /*6ad0*/  LEA.HI.X R5, R6, UR45, R5, 0x2, P1 ;  /* 0x0000002d06057c11 */ /* 0x000fe200088f1405 */
[----:B------:R-:W-:Y:S01]  /*6ae0*/  BAR.SYNC.DEFER_BLOCKING 0x0 ;  /* 0x0000000000007b1d */ /* 0x000fe20000010000 */
[----:B------:R-:W-:Y:S01]  /*6af0*/  ISETP.GE.AND P1, PT, R170, 0x1, PT ;  /* 0x00000001aa00780c */ /* 0x000fe20003f26270 */
[----:B------:R-:W-:-:S04]  /*6b00*/  FMUL.FTZ R6, R159, R164 ;  /* 0x000000a49f067220 */ /* 0x000fc80000410000 */
[----:B------:R-:W-:Y:S01]  /*6b10*/  FFMA.FTZ R6, R94, R6, R13 ;  /* 0x000000065e067223 */ /* 0x000fe2000001000d */
[----:B------:R1:W0:Y:S07]  /*6b20*/  LDS R175, [R42+0x4b0] ;  /* 0x0004b0002aaf7984 */ /* 0x00022e0000000800 */
[----:B------:R-:W-:Y:S05]  /*6b30*/  @!P1 BRA `(.L_x_7854) ;  /* 0x0000000000089947 */ /* 0x000fea0003800000 */
[----:B------:R-:W2:Y:S04]  /*6b40*/  LDS R7, [R46+0x430] ;  /* 0x000430002e077984 */ /* 0x000ea80000000800 */
[----:B--2---:R2:W-:Y:S02]  /*6b50*/  REDG.E.ADD.F32.FTZ.RN.STRONG.GPU desc[UR36][R4.64], R7 ;  /* 0x00000007040079a6 */ /* 0x0045e4000c12f324 */
.L_x_7854:
[----:B------:R-:W-:Y:S05]  /*6b60*/  BSYNC.RECONVERGENT B0 ;  /* 0x0000000000007941 */ /* 0x000fea0003800200 */
.L_x_7853:
[----:B------:R-:W-:Y:S04]  /*6b70*/  BSSY.RECONVERGENT B0, `(.L_x_7855) ;  /* 0x0000003000007945 */ /* 0x000fe80003800200 */
[----:B------:R-:W-:Y:S05]  /*6b80*/  @!P2 BRA `(.L_x_7856) ;  /* 0x000000000004a947 */ /* 0x000fea0003800000 */
[----:B0-----:R3:W-:Y:S02]  /*6b90*/  REDG.E.ADD.F32.FTZ.RN.STRONG.GPU desc[UR36][R4.64+0x80], R175 ;  /* 0x000080af040079a6 */ /* 0x0017e4000c12f324 */
.L_x_7856:
[----:B------:R-:W-:Y:S05]  /*6ba0*/  BSYNC.RECONVERGENT B0 ;  /* 0x0000000000007941 */ /* 0x000fea0003800200 */
.L_x_7855:
[----:B--2---:R2:W4:Y:S01]  /*6bb0*/  LDS R7, [R41+0x530] ;  /* 0x0005300029077984 */ /* 0x0045220000000800 */
[----:B------:R-:W-:Y:S04]  /*6bc0*/  BSSY.RECONVERGENT B0, `(.L_x_7857) ;  /* 0x0000003000007945 */ /* 0x000fe80003800200 */
[----:B------:R-:W-:Y:S05]  /*6bd0*/  @!P3 BRA `(.L_x_7858) ;  /* 0x000000000004b947 */ /* 0x000fea0003800000 */
[----:B----4-:R4:W-:Y:S02]  /*6be0*/  REDG.E.ADD.F32.FTZ.RN.STRONG.GPU desc[UR36][R4.64+0x100], R7 ;  /* 0x00010007040079a6 */ /* 0x0109e4000c12f324 */
.L_x_7858:
[----:B------:R-:W-:Y:S05]  /*6bf0*/  BSYNC.RECONVERGENT B0 ;  /* 0x0000000000007941 */ /* 0x000fea0003800200 */
.L_x_7857:
[----:B----4-:R4:W0:Y:S01]  /*6c00*/  LDS R7, [R40+0x5b0] ;  /* 0x0005b00028077984 */ /* 0x0108220000000800 */
[----:B------:R-:W-:Y:S04]  /*6c10*/  BSSY.RECONVERGENT B0, `(.L_x_7859) ;  /* 0x0000003000007945 */ /* 0x000fe80003800200 */
[----:B------:R-:W-:Y:S05]  /*6c20*/  @!P4 BRA `(.L_x_7860) ;  /* 0x000000000004c947 */ /* 0x000fea0003800000 */
[----:B0-----:R0:W-:Y:S02]  /*6c30*/  REDG.E.ADD.F32.FTZ.RN.STRONG.GPU desc[UR36][R4.64+0x180], R7 ;  /* 0x00018007040079a6 */ /* 0x0011e4000c12f324 */
.L_x_7860:
[----:B------:R-:W-:Y:S05]  /*6c40*/  BSYNC.RECONVERGENT B0 ;  /* 0x0000000000007941 */ /* 0x000fea0003800200 */
.L_x_7859:
        /* <DEDUP_REMOVED lines=10> */
.L_x_7862:
[----:B------:R-:W-:Y:S05]  /*6cf0*/  BSYNC.RECONVERGENT B0 ;  /* 0x0000000000007941 */ /* 0x000fea0003800200 */
.L_x_7861:
[----:B0-----:R0:W0:Y:S01]  /*6d00*/  LDS R7, [R38+0x6b0] ;  /* 0x0006b00026077984 */ /* 0x0010220000000800 */
[----:B------:R-:W-:Y:S01]  /*6d10*/  BSSY.RECONVERGENT B0, `(.L_x_7863) ;  /* 0x0000005000007945 */ /* 0x000fe20003800200 */
[----:B------:R-:W-:Y:S01]  /*6d20*/  FADD.FTZ R209, -R146, R209 ;  /* 0x000000d192d17221 */ /* 0x000fe20000010100 */
[----:B------:R-:W-:Y:S02]  /*6d30*/  FMUL.FTZ R2, R157, R54 ;  /* 0x000000369d027220 */ /* 0x000fe40000410000 */
[----:B------:R-:W-:Y:S05]  /*6d40*/  @!P1 BRA `(.L_x_7864) ;  /* 0x0000000000049947 */ /* 0x000fea0003800000 */
[----:B0-----:R0:W-:Y:S02]  /*6d50*/  REDG.E.ADD.F32.FTZ.RN.STRONG.GPU desc[UR36][R4.64+0x280], R7 ;  /* 0x00028007040079a6 */ /* 0x0011e4000c12f324 */
.L_x_7864:
[----:B------:R-:W-:Y:S05]  /*6d60*/  BSYNC.RECONVERGENT B0 ;  /* 0x0000000000007941 */ /* 0x000fea0003800200 */
.L_x_7863:
[----:B------:R1:W1:Y:S01]  /*6d70*/  LDS R11, [R37+0x730] ;  /* 0x00073000250b7984 */ /* 0x0002620000000800 */
[----:B------:R-:W-:Y:S01]  /*6d80*/  BSSY.RECONVERGENT B0, `(.L_x_7865) ;  /* 0x0000006000007945 */ /* 0x000fe20003800200 */
[----:B0-----:R-:W-:Y:S01]  /*6d90*/  FADD.FTZ R7, -R145, R178 ;  /* 0x000000b291077221 */ /* 0x001fe20000010100 */
[----:B------:R-:W-:Y:S01]  /*6da0*/  FMUL.FTZ R8, R9, R61 ;  /* 0x0000003d09087220 */ /* 0x000fe20000410000 */
[----:B------:R-:W-:Y:S01]  /*6db0*/  FFMA.FTZ R13, R2, R209, RZ ;  /* 0x000000d1020d7223 */ /* 0x000fe200000100ff */
[----:B------:R-:W-:Y:S06]  /*6dc0*/  @!P2 BRA `(.L_x_7866) ;  /* 0x000000000004a947 */ /* 0x000fec0003800000 */
[----:B-1----:R0:W-:Y:S02]  /*6dd0*/  REDG.E.ADD.F32.FTZ.RN.STRONG.GPU desc[UR36][R4.64+0x300], R11 ;  /* 0x0003000b040079a6 */ /* 0x0021e4000c12f324 */
.L_x_7866:
[----:B------:R-:W-:Y:S05]  /*6de0*/  BSYNC.RECONVERGENT B0 ;  /* 0x0000000000007941 */ /* 0x000fea0003800200 */
.L_x_7865:
[----:B-1----:R-:W-:Y:S01]  /*6df0*/  FFMA.FTZ R52, R8, R7, R13 ;  /* 0x0000000708347223 */ /* 0x002fe2000001000d */
[----:B------:R-:W-:Y:S01]  /*6e00*/  BSSY.RECONVERGENT B0, `(.L_x_7867) ;  /* 0x0000006000007945 */ /* 0x000fe20003800200 */
[----:B------:R1:W1:Y:S01]  /*6e10*/  LDS R13, [R36+0x7b0] ;  /* 0x0007b000240d7984 */ /* 0x0002620000000800 */
[----:B------:R-:W-:Y:S01]  /*6e20*/  FADD.FTZ R10, -R144, R173 ;  /* 0x000000ad900a7221 */ /* 0x000fe20000010100 */
[----:B0-----:R-:W-:Y:S01]  /*6e30*/  FMUL.FTZ R11, R163, R56 ;  /* 0x00000038a30b7220 */ /* 0x001fe20000410000 */
[----:B------:R-:W-:Y:S06]  /*6e40*/  @!P3 BRA `(.L_x_7868) ;  /* 0x000000000004b947 */ /* 0x000fec0003800000 */
[----:B-1----:R0:W-:Y:S02]  /*6e50*/  REDG.E.ADD.F32.FTZ.RN.STRONG.GPU desc[UR36][R4.64+0x380], R13 ;  /* 0x0003800d040079a6 */ /* 0x0021e4000c12f324 */
.L_x_7868:
[----:B------:R-:W-:Y:S05]  /*6e60*/  BSYNC.RECONVERGENT B0 ;  /* 0x0000000000007941 */ /* 0x000fea0003800200 */
.L_x_7867:
[----:B------:R2:W2:Y:S01]  /*6e70*/  LDS R15, [R35+0x830] ;  /* 0x00083000230f7984 */ /* 0x0004a20000000800 */
[----:B------:R-:W-:Y:S01]  /*6e80*/  BSSY.RECONVERGENT B0, `(.L_x_7869) ;  /* 0x0000006000007945 */ /* 0x000fe20003800200 */
[----:B------:R-:W-:Y:S01]  /*6e90*/  FADD.FTZ R176, -R143, R176 ;  /* 0x000000b08fb07221 */ /* 0x000fe20000010100 */
[----:B01----:R-:W-:Y:S01]  /*6ea0*/  FMUL.FTZ R13, R168, R63 ;  /* 0x0000003fa80d7220 */ /* 0x003fe20000410000 */
[----:B------:R-:W-:Y:S01]  /*6eb0*/  FFMA.FTZ R52, R11, R10, R52 ;  /* 0x0000000a0b347223 */ /* 0x000fe20000010034 */
[----:B------:R-:W-:Y:S06]  /*6ec0*/  @!P4 BRA `(.L_x_7870) ;  /* 0x000000000004c947 */ /* 0x000fec0003800000 */
[----:B--2---:R0:W-:Y:S02]  /*6ed0*/  REDG.E.ADD.F32.FTZ.RN.STRONG.GPU desc[UR36][R4.64+0x400], R15 ;  /* 0x0004000f040079a6 */ /* 0x0041e4000c12f324 */
.L_x_7870:
[----:B------:R-:W-:Y:S05]  /*6ee0*/  BSYNC.RECONVERGENT B0 ;  /* 0x0000000000007941 */ /* 0x000fea0003800200 */
.L_x_7869:
[----:B0-2---:R0:W1:Y:S01]  /*6ef0*/  LDS R15, [R34+0x8b0] ;  /* 0x0008b000220f7984 */ /* 0x0050620000000800 */
[----:B------:R-:W-:Y:S01]  /*6f00*/  BSSY.RECONVERGENT B0, `(.L_x_7871) ;  /* 0x0000006000007945 */ /* 0x000fe20003800200 */
[----:B------:R-:W-:Y:S01]  /*6f10*/  FADD.FTZ R161, -R142, R161 ;  /* 0x000000a18ea17221 */ /* 0x000fe20000010100 */
[----:B------:R-:W-:Y:S01]  /*6f20*/  FMUL.FTZ R159, R167, R58 ;  /* 0x0000003aa79f7220 */ /* 0x000fe20000410000 */
[----:B------:R-:W-:Y:S01]  /*6f30*/  FFMA.FTZ R52, R13, R176, R52 ;  /* 0x000000b00d347223 */ /* 0x000fe20000010034 */
[----:B------:R-:W-:Y:S06]  /*6f40*/  @!P5 BRA `(.L_x_7872) ;  /* 0x000000000004d947 */ /* 0x000fec0003800000 */
[----:B-1----:R2:W-:Y:S02]  /*6f50*/  REDG.E.ADD.F32.FTZ.RN.STRONG.GPU desc[UR36][R4.64+0x480], R15 ;  /* 0x0004800f040079a6 */ /* 0x0025e4000c12f324 */
.L_x_7872:
[----:B------:R-:W-:Y:S05]  /*6f60*/  BSYNC.RECONVERGENT B0 ;  /* 0x0000000000007941 */ /* 0x000fea0003800200 */
.L_x_7871:
        /* <DEDUP_REMOVED lines=10> */
[----:B---3--:R-:W-:Y:S01]  /*7010*/  FMUL.FTZ R175, R155, R60 ;  /* 0x0000003c9baf7220 */ /* 0x008fe20000410000 */
        /* <DEDUP_REMOVED lines=13> */
[C---:B------:R-:W-:Y:S01]  /*70f0*/  ISETP.GE.AND P3, PT, R170.reuse, 0x1a1, PT ;  /* 0x000001a1aa00780c */ /* 0x040fe20003f66270 */
[----:B------:R-:W-:Y:S01]  /*7100*/  FADD.FTZ R166, -R133, R12 ;  /* 0x0000000c85a67221 */ /* 0x000fe20000010100 */
[C---:B------:R-:W-:Y:S01]  /*7110*/  ISETP.GE.AND P4, PT, R170.reuse, 0x1c1, PT ;  /* 0x000001c1aa00780c */ /* 0x040fe20003f86270 */
[----:B------:R-:W-:Y:S01]  /*7120*/  FFMA.FTZ R52, R171, R186, R52 ;  /* 0x000000baab347223 */ /* 0x000fe20000010034 */
[----:B------:R-:W-:Y:S01]  /*7130*/  ISETP.GE.AND P5, PT, R170, 0x1e1, PT ;  /* 0x000001e1aa00780c */ /* 0x000fe20003fa6270 */
[----:B-1----:R-:W-:-:S12]  /*7140*/  @!P6 BRA `(.L_x_7874) ;  /* 0x000000000004e947 */ /* 0x002fd80003800000 */
[----:B--2---:R1:W-:Y:S02]  /*7150*/  REDG.E.ADD.F32.FTZ.RN.STRONG.GPU desc[UR36][R4.64+0x500], R15 ;  /* 0x0005000f040079a6 */ /* 0x0043e4000c12f324 */
.L_x_7874:
[----:B------:R-:W-:Y:S05]  /*7160*/  BSYNC.RECONVERGENT B0 ;  /* 0x0000000000007941 */ /* 0x000fea0003800200 */
.L_x_7873:
[----:B-12---:R1:W2:Y:S01]  /*7170*/  LDS R15, [R32+0x9b0] ;  /* 0x0009b000200f7984 */ /* 0x0062a20000000800 */
[----:B------:R-:W-:Y:S01]  /*7180*/  BSSY.RECONVERGENT B0, `(.L_x_7875) ;  /* 0x0000006000007945 */ /* 0x000fe20003800200 */
[----:B------:R-:W-:Y:S01]  /*7190*/  FMUL.FTZ R185, R195, R64 ;  /* 0x00000040c3b97220 */ /* 0x000fe20000410000 */
[----:B------:R-:W-:Y:S01]  /*71a0*/  FADD.FTZ R160, -R129, R160 ;  /* 0x000000a081a07221 */ /* 0x000fe20000010100 */
[----:B------:R-:W-:Y:S01]  /*71b0*/  FFMA.FTZ R52, R179, R166, R52 ;  /* 0x000000a6b3347223 */ /* 0x000fe20000010034 */
[----:B------:R-:W-:Y:S06]  /*71c0*/  @!P1 BRA `(.L_x_7876) ;  /* 0x0000000000049947 */ /* 0x000fec0003800000 */
[----:B--2---:R3:W-:Y:S02]  /*71d0*/  REDG.E.ADD.F32.FTZ.RN.STRONG.GPU desc[UR36][R4.64+0x580], R15 ;  /* 0x0005800f040079a6 */ /* 0x0047e4000c12f324 */
.L_x_7876:
[----:B------:R-:W-:Y:S05]  /*71e0*/  BSYNC.RECONVERGENT B0 ;  /* 0x0000000000007941 */ /* 0x000fea0003800200 */
.L_x_7875:
[----:B--23--:R2:W3:Y:S01]  /*71f0*/  LDS R15, [R31+0xa30] ;  /* 0x000a30001f0f7984 */ /* 0x00c4e20000000800 */
[----:B------:R-:W-:Y:S01]  /*7200*/  BSSY.RECONVERGENT B0, `(.L_x_7877) ;  /* 0x0000006000007945 */ /* 0x000fe20003800200 */
[----:B------:R-:W-:Y:S01]  /*7210*/  FMUL.FTZ R189, R205, R70 ;  /* 0x00000046cdbd7220 */ /* 0x000fe20000410000 */
[----:B------:R-:W-:Y:S01]  /*7220*/  FADD.FTZ R162, -R127, R162 ;  /* 0x000000a27fa27221 */ /* 0x000fe20000010100 */
[----:B------:R-:W-:Y:S01]  /*7230*/  FFMA.FTZ R52, R185, R160, R52 ;  /* 0x000000a0b9347223 */ /* 0x000fe20000010034 */
[----:B------:R-:W-:Y:S06]  /*7240*/  @!P2 BRA `(.L_x_7878) ;  /* 0x000000000004a947 */ /* 0x000fec0003800000 */
[----:B---3--:R3:W-:Y:S02]  /*7250*/  REDG.E.ADD.F32.FTZ.RN.STRONG.GPU desc[UR36][R4.64+0x600], R15 ;  /* 0x0006000f040079a6 */ /* 0x0087e4000c12f324 */
.L_x_7878:
[----:B------:R-:W-:Y:S05]  /*7260*/  BSYNC.RECONVERGENT B0 ;  /* 0x0000000000007941 */ /* 0x000fea0003800200 */
.L_x_7877:
[----:B---3--:R3:W0:Y:S01]  /*7270*/  LDS R15, [R30+0xab0] ;  /* 0x000ab0001e0f7984 */ /* 0x0086220000000800 */
[----:B------:R-:W-:Y:S01]  /*7280*/  BSSY.RECONVERGENT B0, `(.L_x_7879) ;  /* 0x0000006000007945 */ /* 0x000fe20003800200 */
[----:B------:R-:W-:Y:S01]  /*7290*/  FMUL.FTZ R191, R201, R66 ;  /* 0x00000042c9bf7220 */ /* 0x000fe20000410000 */
[----:B------:R-:W-:Y:S01]  /*72a0*/  FADD.FTZ R14, -R125, R14 ;  /* 0x0000000e7d0e7221 */ /* 0x000fe20000010100 */
[----:B------:R-:W-:Y:S01]  /*72b0*/  FFMA.FTZ R52, R189, R162, R52 ;  /* 0x000000a2bd347223 */ /* 0x000fe20000010034 */
[----:B------:R-:W-:Y:S06]  /*72c0*/  @!P3 BRA `(.L_x_7880) ;  /* 0x000000000004b947 */ /* 0x000fec0003800000 */
[----:B0-----:R0:W-:Y:S02]  /*72d0*/  REDG.E.ADD.F32.FTZ.RN.STRONG.GPU desc[UR36][R4.64+0x680], R15 ;  /* 0x0006800f040079a6 */ /* 0x0011e4000c12f324 */
.L_x_7880:
[----:B------:R-:W-:Y:S05]  /*72e0*/  BSYNC.RECONVERGENT B0 ;  /* 0x0000000000007941 */ /* 0x000fea0003800200 */
.L_x_7879:
[----:B------:R1:W1:Y:S01]  /*72f0*/  LDS R197, [R29+0xb30] ;  /* 0x000b30001dc57984 */ /* 0x0002620000000800 */
[----:B------:R-:W-:Y:S01]  /*7300*/  BSSY.RECONVERGENT B0, `(.L_x_7881) ;  /* 0x0000006000007945 */ /* 0x000fe20003800200 */
[----:B------:R-:W-:Y:S01]  /*7310*/  FMUL.FTZ R12, R174, R71 ;  /* 0x00000047ae0c7220 */ /* 0x000fe20000410000 */
[----:B------:R-:W-:Y:S01]  /*7320*/  FADD.FTZ R164, -R123, R164 ;  /* 0x000000a47ba47221 */ /* 0x000fe20000010100 */
[----:B0-----:R-:W-:Y:S01]  /*7330*/  FFMA.FTZ R15, R191, R14, R52 ;  /* 0x0000000ebf0f7223 */ /* 0x001fe20000010034 */
[----:B------:R-:W-:Y:S06]  /*7340*/  @!P4 BRA `(.L_x_7882) ;  /* 0x000000000004c947 */ /* 0x000fec0003800000 */
[----:B-1----:R0:W-:Y:S02]  /*7350*/  REDG.E.ADD.F32.FTZ.RN.STRONG.GPU desc[UR36][R4.64+0x700], R197 ;  /* 0x000700c5040079a6 */ /* 0x0021e4000c12f324 */
.L_x_7882:
[----:B------:R-:W-:Y:S05]  /*7360*/  BSYNC.RECONVERGENT B0 ;  /* 0x0000000000007941 */ /* 0x000fea0003800200 */
.L_x_7881:
[----:B01----:R0:W1:Y:S01]  /*7370*/  LDS R197, [R28+0xbb0] ;  /* 0x000bb0001cc57984 */ /* 0x0030620000000800 */
[----:B------:R-:W-:Y:S01]  /*7380*/  BSSY.RECONVERGENT B0, `(.L_x_7883) ;  /* 0x0000004000007945 */ /* 0x000fe20003800200 */
[----:B------:R-:W-:-:S03]  /*7390*/  FFMA.FTZ R15, R12, R164, R15 ;  /* 0x000000a40c0f7223 */ /* 0x000fc6000001000f */
[----:B------:R-:W-:Y:S05]  /*73a0*/  @!P5 BRA `(.L_x_7884) ;  /* 0x000000000004d947 */ /* 0x000fea0003800000 */
[----:B-1----:R1:W-:Y:S02]  /*73b0*/  REDG.E.ADD.F32.FTZ.RN.STRONG.GPU desc[UR36][R4.64+0x780], R197 ;  /* 0x000780c5040079a6 */ /* 0x0023e4000c12f324 */
.L_x_7884:
[----:B------:R-:W-:Y:S05]  /*73c0*/  BSYNC.RECONVERGENT B0 ;  /* 0x0000000000007941 */ /* 0x000fea0003800200 */
.L_x_7883:
[----:B-1----:R-:W1:Y:S01]  /*73d0*/  SHFL.DOWN PT, R4, R15, 0x1, 0x1f ;  /* 0x08201f000f047f89 */ /* 0x002e6200000e0000 */
[----:B------:R-:W-:Y:S01]  /*73e0*/  ISETP.GT.AND P1, PT, R57, 0x1e, PT ;  /* 0x0000001e3900780c */ /* 0x000fe20003f24270 */
[----:B------:R-:W-:Y:S01]  /*73f0*/  FADD.FTZ R110, R175, R110 ;  /* 0x0000006eaf6e7221 */ /* 0x000fe20000010000 */
[----:B------:R-:W-:Y:S01]  /*7400*/  ISETP.NE.AND P2, PT, R183, RZ, PT ;  /* 0x000000ffb700720c */ /* 0x000fe20003f45270 */
[----:B------:R-:W5:Y:S01]  /*7410*/  SHFL.DOWN PT, R5, R6, 0x1, 0x1f ;  /* 0x08201f0006057f89 */ /* 0x000f6200000e0000 */
[----:B------:R-:W-:Y:S01]  /*7420*/  FADD.FTZ R108, R171, R108 ;  /* 0x0000006cab6c7221 */ /* 0x000fe20000010000 */
        /* <DEDUP_REMOVED lines=12> */
[C---:B------:R-:W-:Y:S01]  /*74f0*/  FMUL.FTZ R173, R154.reuse, R199 ;  /* 0x000000c79aad7220 */ /* 0x040fe20000410000 */
[----:B------:R-:W-:Y:S01]  /*7500*/  FMUL.FTZ R13, R154, R195 ;  /* 0x000000c39a0d7220 */ /* 0x000fe20000410000 */
[----:B------:R-:W-:Y:S01]  /*7510*/  FMUL.FTZ R14, R14, R11 ;  /* 0x0000000b0e0e7220 */ /* 0x000fe20000410000 */
[C---:B------:R-:W-:Y:S01]  /*7520*/  FMUL.FTZ R8, R154.reuse, R157 ;  /* 0x0000009d9a087220 */ /* 0x040fe20000410000 */
[----:B------:R-:W-:Y:S01]  /*7530*/  FMUL.FTZ R11, R154, R174 ;  /* 0x000000ae9a0b7220 */ /* 0x000fe20000410000 */
[----:B------:R-:W-:Y:S01]  /*7540*/  FMUL.FTZ R158, R158, R173 ;  /* 0x000000ad9e9e7220 */ /* 0x000fe20000410000 */
[----:B-1----:R-:W-:Y:S01]  /*7550*/  @!P1 FADD.FTZ R15, R15, R4 ;  /* 0x000000040f0f9221 */ /* 0x002fe20000010000 */
[----:B------:R-:W-:Y:S01]  /*7560*/  FMUL.FTZ R160, R160, R13 ;  /* 0x0000000da0a07220 */ /* 0x000fe20000410000 */
[----:B------:R-:W-:Y:S01]  /*7570*/  FMUL.FTZ R8, R209, R8 ;  /* 0x00000008d1087220 */ /* 0x000fe20000410000 */
[----:B------:R-:W-:Y:S01]  /*7580*/  FMUL.FTZ R164, R164, R11 ;  /* 0x0000000ba4a47220 */ /* 0x000fe20000410000 */
[----:B-----5:R-:W-:Y:S01]  /*7590*/  @!P1 FADD.FTZ R6, R6, R5 ;  /* 0x0000000506069221 */ /* 0x020fe20000010000 */
[----:B------:R-:W1:Y:S01]  /*75a0*/  SHFL.DOWN PT, R4, R15, 0x2, 0x1f ;  /* 0x08401f000f047f89 */ /* 0x000e6200000e0000 */
[----:B------:R-:W-:Y:S01]  /*75b0*/  ISETP.GT.AND P1, PT, R57, 0x1d, PT ;  /* 0x0000001d3900780c */ /* 0x000fe20003f24270 */
[----:B------:R-:W-:Y:S01]  /*75c0*/  FADD.FTZ R115, R2, R115 ;  /* 0x0000007302737221 */ /* 0x000fe20000010000 */
[----:B------:R-:W-:Y:S01]  /*75d0*/  FFMA.FTZ R199, R151, R199, R158 ;  /* 0x000000c797c77223 */ /* 0x000fe2000001009e */
[----:B------:R-:W5:Y:S01]  /*75e0*/  SHFL.DOWN PT, R5, R6, 0x2, 0x1f ;  /* 0x08401f0006057f89 */ /* 0x000f6200000e0000 */
        /* <DEDUP_REMOVED lines=19> */
[----:B-----5:R-:W-:-:S04]  /*7720*/  @!P1 FADD.FTZ R6, R6, R5 ;  /* 0x0000000506069221 */ /* 0x020fc80000010000 */
[----:B------:R-:W1:Y:S01]  /*7730*/  SHFL.DOWN PT, R4, R15, 0x4, 0x1f ;  /* 0x08801f000f047f89 */ /* 0x000e6200000e0000 */
[----:B------:R-:W-:Y:S01]  /*7740*/  ISETP.GT.AND P1, PT, R57, 0x1b, PT ;  /* 0x0000001b3900780c */ /* 0x000fe20003f24270 */
[----:B------:R-:W-:Y:S02]  /*7750*/  FMUL.FTZ R5, R154, R193 ;  /* 0x000000c19a057220 */ /* 0x000fe40000410000 */
[----:B------:R-:W5:Y:S02]  /*7760*/  SHFL.DOWN PT, R183, R6, 0x4, 0x1f ;  /* 0x08801f0006b77f89 */ /* 0x000f6400000e0000 */
        /* <DEDUP_REMOVED lines=13> */
[C---:B------:R-:W-:Y:S01]  /*7840*/  FMUL.FTZ R53, R154.reuse, R203 ;  /* 0x000000cb9a357220 */ /* 0x040fe20000410000 */
[----:B-1----:R-:W-:Y:S01]  /*7850*/  @!P1 FADD.FTZ R15, R15, R4 ;  /* 0x000000040f0f9221 */ /* 0x002fe20000010000 */
[----:B------:R-:W-:Y:S01]  /*7860*/  FMUL.FTZ R4, R154, R167 ;  /* 0x000000a79a047220 */ /* 0x000fe20000410000 */
[----:B------:R-:W-:Y:S01]  /*7870*/  FMUL.FTZ R176, R176, R5 ;  /* 0x00000005b0b07220 */ /* 0x000fe20000410000 */
[----:B------:R-:W-:Y:S01]  /*7880*/  FMUL.FTZ R5, R154, R163 ;  /* 0x000000a39a057220 */ /* 0x000fe20000410000 */
[----:B-----5:R-:W-:Y:S01]  /*7890*/  @!P1 FADD.FTZ R6, R6, R183 ;  /* 0x000000b706069221 */ /* 0x020fe20000010000 */
[----:B------:R-:W1:Y:S01]  /*78a0*/  SHFL.DOWN PT, R52, R15, 0x8, 0x1f ;  /* 0x09001f000f347f89 */ /* 0x000e6200000e0000 */
[----:B------:R-:W-:Y:S01]  /*78b0*/  ISETP.GT.AND P1, PT, R57, 0x17, PT ;  /* 0x000000173900780c */ /* 0x000fe20003f24270 */
[----:B------:R-:W-:Y:S01]  /*78c0*/  FMUL.FTZ R4, R161, R4 ;  /* 0x00000004a1047220 */ /* 0x000fe20000410000 */
[----:B------:R-:W-:Y:S01]  /*78d0*/  FMUL.FTZ R10, R10, R5 ;  /* 0x000000050a0a7220 */ /* 0x000fe20000410000 */
[----:B------:R-:W5:Y:S01]  /*78e0*/  SHFL.DOWN PT, R175, R6, 0x8, 0x1f ;  /* 0x09001f0006af7f89 */ /* 0x000f6200000e0000 */
[----:B------:R-:W-:Y:S01]  /*78f0*/  FFMA.FTZ R5, R153, R168, R176 ;  /* 0x000000a899057223 */ /* 0x000fe200000100b0 */
[----:B------:R-:W-:Y:S01]  /*7900*/  FFMA.FTZ R4, R73, R167, R4 ;  /* 0x000000a749047223 */ /* 0x000fe20000010004 */
[----:B------:R-:W-:Y:S01]  /*7910*/  FMUL.FTZ R53, R166, R53 ;  /* 0x00000035a6357220 */ /* 0x000fe20000410000 */
[----:B------:R-:W-:Y:S01]  /*7920*/  FFMA.FTZ R186, R81, R187, R186 ;  /* 0x000000bb51ba7223 */ /* 0x000fe200000100ba */
[----:B------:R-:W-:Y:S01]  /*7930*/  FADD.FTZ R114, R5, R114 ;  /* 0x0000007205727221 */ /* 0x000fe20000010000 */
[----:B------:R-:W-:Y:S01]  /*7940*/  FADD.FTZ R101, R4, R101 ;  /* 0x0000006504657221 */ /* 0x000fe20000010000 */
[----:B------:R-:W-:Y:S01]  /*7950*/  FMUL.FTZ R4, R154, R9 ;  /* 0x000000099a047220 */ /* 0x000fe20000410000 */
[----:B------:R-:W-:Y:S01]  /*7960*/  FFMA.FTZ R53, R148, R203, R53 ;  /* 0x000000cb94357223 */ /* 0x000fe20000010035 */
[----:B------:R-:W-:Y:S01]  /*7970*/  FFMA.FTZ R10, R79, R163, R10 ;  /* 0x000000a34f0a7223 */ /* 0x000fe2000001000a */
[----:B------:R-:W-:Y:S01]  /*7980*/  FADD.FTZ R116, R181, R116 ;  /* 0x00000074b5747221 */ /* 0x000fe20000010000 */
[----:B------:R-:W-:Y:S01]  /*7990*/  FMUL.FTZ R7, R7, R4 ;  /* 0x0000000407077220 */ /* 0x000fe20000410000 */
[----:B------:R-:W-:Y:S01]  /*79a0*/  FADD.FTZ R107, R186, R107 ;  /* 0x0000006bba6b7221 */ /* 0x000fe20000010000 */
[----:B------:R-:W-:Y:S01]  /*79b0*/  FADD.FTZ R122, R53, R122 ;  /* 0x0000007a357a7221 */ /* 0x000fe20000010000 */
[----:B------:R-:W-:Y:S01]  /*79c0*/  FADD.FTZ R99, R10, R99 ;  /* 0x000000630a637221 */ /* 0x000fe20000010000 */
[----:B------:R-:W-:Y:S01]  /*79d0*/  FFMA.FTZ R2, R74, R9, R7 ;  /* 0x000000094a027223 */ /* 0x000fe20000010007 */
[----:B------:R-:W-:-:S03]  /*79e0*/  FFMA.FTZ R7, R147, R174, R164 ;  /* 0x000000ae93077223 */ /* 0x000fc600000100a4 */
[----:B------:R-:W-:Y:S01]  /*79f0*/  FADD.FTZ R97, R2, R97 ;  /* 0x0000006102617221 */ /* 0x000fe20000010000 */
[----:B-1----:R-:W-:Y:S01]  /*7a00*/  @!P1 FADD.FTZ R15, R15, R52 ;  /* 0x000000340f0f9221 */ /* 0x002fe20000010000 */
[----:B------:R-:W-:Y:S01]  /*7a10*/  FADD.FTZ R126, R7, R126 ;  /* 0x0000007e077e7221 */ /* 0x000fe20000010000 */
[----:B-----5:R-:W-:-:S03]  /*7a20*/  @!P1 FADD.FTZ R6, R6, R175 ;  /* 0x000000af06069221 */ /* 0x020fc60000010000 */
[----:B------:R-:W1:Y:S01]  /*7a30*/  SHFL.DOWN PT, R12, R15, 0x10, 0x1f ;  /* 0x0a001f000f0c7f89 */ /* 0x000e6200000e0000 */
[----:B------:R-:W-:-:S03]  /*7a40*/  ISETP.NE.AND P1, PT, R57, RZ, PT ;  /* 0x000000ff3900720c */ /* 0x000fc60003f25270 */
[----:B------:R-:W5:Y:S01]  /*7a50*/  SHFL.DOWN PT, R155, R6, 0x10, 0x1f ;  /* 0x0a001f00069b7f89 */ /* 0x000f6200000e0000 */
[----:B-1----:R-:W-:Y:S01]  /*7a60*/  FADD.FTZ R4, R15, R12 ;  /* 0x0000000c0f047221 */ /* 0x002fe20000010000 */
[----:B-----5:R-:W-:-:S08]  /*7a70*/  FADD.FTZ R5, R6, R155 ;  /* 0x0000009b06057221 */ /* 0x020fd00000010000 */
        /* <DEDUP_REMOVED lines=15> */
.L_x_7886:
[----:B------:R-:W-:Y:S05]  /*7b70*/  BSYNC.RECONVERGENT B0 ;  /* 0x0000000000007941 */ /* 0x000fea0003800200 */
.L_x_7885:
[----:B------:R-:W-:-:S04]  /*7b80*/  UIADD3 UR8, UPT, UPT, UR8, 0x1, URZ ;  /* 0x0000000108087890 */ /* 0x000fc8000fffe0ff */
[----:B------:R-:W-:-:S09]  /*7b90*/  UISETP.GE.AND UP0, UPT, UR8, UR48, UPT ;  /* 0x000000300800728c */ /* 0x000fd2000bf06270 */
[----:B------:R-:W-:Y:S05]  /*7ba0*/  BRA.U !UP0, `(.L_x_7887) ;  /* 0xffffffd508507547 */ /* 0x000fea000b83ffff */
.L_x_7849:
[----:B------:R-:W-:Y:S06]  /*7bb0*/  BAR.SYNC.DEFER_BLOCKING 0x0 ;  /* 0x0000000000007b1d */ /* 0x000fec0000010000 */
[----:B------:R-:W5:Y:S01]  /*7bc0*/  LDCU.64 UR10, c[0x0][0x4f8] ;  /* 0x00009f00ff0a77ac */ /* 0x000f620008000a00 */
[----:B------:R-:W0:Y:S01]  /*7bd0*/  LDCU.64 UR32, c[0x0][0x500] ;  /* 0x0000a000ff2077ac */ /* 0x000e220008000a00 */
[----:B------:R-:W2:Y:S01]  /*7be0*/  LDCU.64 UR34, c[0x0][0x550] ;  /* 0x0000aa00ff2277ac */ /* 0x000ea20008000a00 */
[----:B-1----:R-:W3:Y:S04]  /*7bf0*/  LDG.E.128 R4, desc[UR36][R24.64] ;  /* 0x0000002418047981 */ /* 0x002ee8000c1e1d00 */
[----:B------:R-:W4:Y:S01]  /*7c00*/  LDG.E.128 R8, desc[UR36][R24.64+0x200] ;  /* 0x0002002418087981 */ /* 0x000f22000c1e1d00 */
[----:B------:R-:W-:Y:S01]  /*7c10*/  UMOV UR7, URZ ;  /* 0x000000ff00077c82 */ /* 0x000fe20008000000 */
[----:B------:R-:W-:-:S02]  /*7c20*/  UIADD3 UR24, UP1, UPT, UR24, -0x400, URZ ;  /* 0xfffffc0018187890 */ /* 0x000fc4000ff3e0ff */
[----:B-----5:R-:W-:Y:S02]  /*7c30*/  UIMAD.WIDE.U32 UR8, UR39, UR10, UR6 ;  /* 0x0000000a270872a5 */ /* 0x020fe4000f8e0006 */
[----:B------:R-:W-:Y:S02]  /*7c40*/  UIADD3 UR27, UP2, UPT, UR27, -0x400, URZ ;  /* 0xfffffc001b1b7890 */ /* 0x000fe4000ff5e0ff */
[----:B------:R-:W-:Y:S02]  /*7c50*/  UIMAD UR9, UR39, UR11, UR9 ;  /* 0x0000000b270972a4 */ /* 0x000fe4000f8e0209 */
[----:B------:R-:W-:Y:S02]  /*7c60*/  UIADD3.X UR26, UPT, UPT, UR26, -0x1, URZ, UP1, !UPT ;  /* 0xffffffff1a1a7890 */ /* 0x000fe40008ffe4ff */
[----:B0-----:R-:W-:Y:S02]  /*7c70*/  UIMAD.WIDE.U32 UR8, UR38, UR32, UR8 ;  /* 0x00000020260872a5 */ /* 0x001fe4000f8e0008 */
        /* <DEDUP_REMOVED lines=24> */
[----:B------:R-:W-:Y:S01]  /*7e00*/  PRMT R13, R13, 0x7632, R13 ;  /* 0x000076320d0d7816 */ /* 0x000fe2000000000d */
[--C-:B------:R-:W-:Y:S01]  /*7e10*/  FADD.FTZ R11, R7, R50.reuse ;  /* 0x00000032070b7221 */ /* 0x100fe20000010000 */
[----:B------:R-:W-:Y:S01]  /*7e20*/  FSETP.GTU.FTZ.AND P3, PT, R53, 20, PT ;  /* 0x41a000003500780b */ /* 0x000fe20003f7c000 */
[----:B------:R-:W2:Y:S01]  /*7e30*/  LDS.128 R4, [R3+0x10] ;  /* 0x0000100003047984 */ /* 0x000ea20000000c00 */
[----:B------:R-:W-:Y:S01]  /*7e40*/  @!P1 FMUL.FTZ R0, R0, -1.4426950216293334961 ;  /* 0xbfb8aa3b00009820 */ /* 0x000fe20000410000 */
[----:B------:R-:W-:Y:S01]  /*7e50*/  @!P2 FMUL.FTZ R8, R23, -1.4426950216293334961 ;  /* 0xbfb8aa3b1708a820 */ /* 0x000fe20000410000 */
[----:B------:R-:W-:Y:S01]  /*7e60*/  FADD.FTZ R21, R21, R50 ;  /* 0x0000003215157221 */ /* 0x000fe20000010000 */
[----:B------:R-:W-:-:S02]  /*7e70*/  SHF.L.U32 R13, R13, 0x10, RZ ;  /* 0x000000100d0d7819 */ /* 0x000fc400000006ff */
[C---:B------:R-:W-:Y:S01]  /*7e80*/  FSETP.GTU.FTZ.AND P5, PT, R2.reuse, 20, PT ;  /* 0x41a000000200780b */ /* 0x040fe20003fbc000 */
[----:B------:R-:W3:Y:S01]  /*7e90*/  @!P1 MUFU.EX2 R0, R0 ;  /* 0x0000000000009308 */ /* 0x000ee20000000800 */
[----:B------:R-:W-:Y:S01]  /*7ea0*/  FSETP.GTU.FTZ.AND P4, PT, R21, 20, PT ;  /* 0x41a000001500780b */ /* 0x000fe20003f9c000 */
[--C-:B------:R-:W-:Y:S01]  /*7eb0*/  FADD.FTZ R13, R13, R50.reuse ;  /* 0x000000320d0d7221 */ /* 0x100fe20000010000 */
[----:B------:R-:W-:Y:S01]  /*7ec0*/  PRMT R15, R15, 0x7632, R15 ;  /* 0x000076320f0f7816 */ /* 0x000fe2000000000f */
[----:B------:R-:W4:Y:S01]  /*7ed0*/  @!P2 MUFU.EX2 R8, R8 ;  /* 0x000000080008a308 */ /* 0x000f220000000800 */
[----:B------:R-:W-:Y:S01]  /*7ee0*/  @!P3 FMUL.FTZ R10, R53, -1.4426950216293334961 ;  /* 0xbfb8aa3b350ab820 */ /* 0x000fe20000410000 */
[----:B------:R-:W-:Y:S02]  /*7ef0*/  FSETP.GTU.FTZ.AND P0, PT, R11, 20, PT ;  /* 0x41a000000b00780b */ /* 0x000fe40003f1c000 */
[----:B------:R-:W-:Y:S02]  /*7f00*/  FSETP.GTU.FTZ.AND P6, PT, R13, 20, PT ;  /* 0x41a000000d00780b */ /* 0x000fe40003fdc000 */
[----:B------:R-:W-:Y:S01]  /*7f10*/  SHF.L.U32 R15, R15, 0x10, RZ ;  /* 0x000000100f0f7819 */ /* 0x000fe200000006ff */
[----:B------:R-:W5:Y:S01]  /*7f20*/  @!P3 MUFU.EX2 R10, R10 ;  /* 0x0000000a000ab308 */ /* 0x000f620000000800 */
[----:B------:R-:W-:Y:S01]  /*7f30*/  @!P5 FMUL.FTZ R2, R2, -1.4426950216293334961 ;  /* 0xbfb8aa3b0202d820 */ /* 0x000fe20000410000 */
[----:B---3--:R-:W-:Y:S01]  /*7f40*/  @!P1 FADD.FTZ R0, R0, 1 ;  /* 0x3f80000000009421 */ /* 0x008fe20000010000 */
[----:B------:R-:W-:Y:S01]  /*7f50*/  @!P4 FMUL.FTZ R12, R21, -1.4426950216293334961 ;  /* 0xbfb8aa3b150cc820 */ /* 0x000fe20000410000 */
[----:B------:R-:W-:Y:S01]  /*7f60*/  FADD.FTZ R15, R15, R50 ;  /* 0x000000320f0f7221 */ /* 0x000fe20000010000 */
[----:B----4-:R-:W-:Y:S01]  /*7f70*/  @!P2 FADD.FTZ R8, R8, 1 ;  /* 0x3f8000000808a421 */ /* 0x010fe20000010000 */
[----:B------:R-:W3:Y:S02]  /*7f80*/  @!P1 MUFU.RCP R21, R0 ;  /* 0x0000000000159308 */ /* 0x000ee40000001000 */
[----:B------:R-:W-:-:S02]  /*7f90*/  @!P0 FMUL.FTZ R11, R11, -1.4426950216293334961 ;  /* 0xbfb8aa3b0b0b8820 */ /* 0x000fc40000410000 */
[----:B------:R-:W-:Y:S01]  /*7fa0*/  @!P6 FMUL.FTZ R9, R13, -1.4426950216293334961 ;  /* 0xbfb8aa3b0d09e820 */ /* 0x000fe20000410000 */
[----:B-----5:R-:W-:-:S03]  /*7fb0*/  @!P3 FADD.FTZ R10, R10, 1 ;  /* 0x3f8000000a0ab421 */ /* 0x020fc60000010000 */
[----:B------:R-:W4:Y:S01]  /*7fc0*/  @!P2 MUFU.RCP R8, R8 ;  /* 0x000000080008a308 */ /* 0x000f220000001000 */
[----:B--2---:R-:W-:-:S07]  /*7fd0*/  SHF.L.U32 R13, R4, 0x10, RZ ;  /* 0x00000010040d7819 */ /* 0x004fce00000006ff */
[----:B------:R-:W2:Y:S01]  /*7fe0*/  @!P6 MUFU.EX2 R9, R9 ;  /* 0x000000090009e308 */ /* 0x000ea20000000800 */
[----:B------:R-:W-:Y:S01]  /*7ff0*/  PRMT R4, R4, 0x7632, R4 ;  /* 0x0000763204047816 */ /* 0x000fe20000000004 */
[----:B---3--:R-:W-:Y:S01]  /*8000*/  @!P1 FMUL.FTZ R112, R112, R21 ;  /* 0x0000001570709220 */ /* 0x008fe20000410000 */
[----:B------:R-:W-:Y:S01]  /*8010*/  FADD.FTZ R13, R13, R50 ;  /* 0x000000320d0d7221 */ /* 0x000fe20000010000 */
[----:B------:R-:W3:Y:S01]  /*8020*/  @!P5 MUFU.EX2 R2, R2 ;  /* 0x000000020002d308 */ /* 0x000ee20000000800 */
[----:B------:R-:W-:Y:S01]  /*8030*/  BAR.SYNC.DEFER_BLOCKING 0x0 ;  /* 0x0000000000007b1d */ /* 0x000fe20000010000 */
[----:B------:R-:W-:Y:S01]  /*8040*/  FSETP.GTU.FTZ.AND P1, PT, R15, 20, PT ;  /* 0x41a000000f00780b */ /* 0x000fe20003f3c000 */
[----:B----4-:R-:W-:Y:S01]  /*8050*/  @!P2 FMUL.FTZ R99, R99, R8 ;  /* 0x000000086363a220 */ /* 0x010fe20000410000 */
[----:B------:R-:W-:-:S03]  /*8060*/  FSETP.GTU.FTZ.AND P2, PT, R13, 20, PT ;  /* 0x41a000000d00780b */ /* 0x000fc60003f5c000 */
[----:B------:R-:W4:Y:S01]  /*8070*/  @!P4 MUFU.EX2 R12, R12 ;  /* 0x0000000c000cc308 */ /* 0x000f220000000800 */
[----:B--2---:R-:W-:-:S03]  /*8080*/  @!P6 FADD.FTZ R9, R9, 1 ;  /* 0x3f8000000909e421 */ /* 0x004fc60000010000 */
[----:B------:R-:W2:Y:S01]  /*8090*/  @!P0 MUFU.EX2 R11, R11 ;  /* 0x0000000b000b8308 */ /* 0x000ea20000000800 */
[----:B---3--:R-:W-:-:S03]  /*80a0*/  @!P5 FADD.FTZ R2, R2, 1 ;  /* 0x3f8000000202d421 */ /* 0x008fc60000010000 */
[----:B------:R-:W-:Y:S01]  /*80b0*/  @!P1 FMUL.FTZ R0, R15, -1.4426950216293334961 ;  /* 0xbfb8aa3b0f009820 */ /* 0x000fe20000410000 */
[----:B------:R-:W3:Y:S01]  /*80c0*/  @!P6 MUFU.RCP R9, R9 ;  /* 0x000000090009e308 */ /* 0x000ee20000001000 */
[----:B------:R-:W-:Y:S01]  /*80d0*/  SHF.L.U32 R15, R7, 0x10, RZ ;  /* 0x00000010070f7819 */ /* 0x000fe200000006ff */
[----:B------:R-:W-:Y:S01]  /*80e0*/  @!P2 FMUL.FTZ R8, R13, -1.4426950216293334961 ;  /* 0xbfb8aa3b0d08a820 */ /* 0x000fe20000410000 */
[----:B------:R-:W-:Y:S01]  /*80f0*/  SHF.L.U32 R13, R6, 0x10, RZ ;  /* 0x00000010060d7819 */ /* 0x000fe200000006ff */
[----:B----4-:R-:W-:Y:S01]  /*8100*/  @!P4 FADD.FTZ R12, R12, 1 ;  /* 0x3f8000000c0cc421 */ /* 0x010fe20000010000 */
[----:B------:R-:W-:-:S03]  /*8110*/  PRMT R6, R6, 0x7632, R6 ;  /* 0x0000763206067816 */ /* 0x000fc60000000006 */
[----:B------:R-:W4:Y:S01]  /*8120*/  @!P5 MUFU.RCP R2, R2 ;  /* 0x000000020002d308 */ /* 0x000f220000001000 */
[--C-:B------:R-:W-:Y:S01]  /*8130*/  FADD.FTZ R15, R15, R50.reuse ;  /* 0x000000320f0f7221 */ /* 0x100fe20000010000 */
[----:B--2---:R-:W-:Y:S01]  /*8140*/  @!P0 FADD.FTZ R11, R11, 1 ;  /* 0x3f8000000b0b8421 */ /* 0x004fe20000010000 */
[----:B------:R-:W-:-:S05]  /*8150*/  FADD.FTZ R13, R13, R50 ;  /* 0x000000320d0d7221 */ /* 0x000fca0000010000 */
[----:B------:R-:W2:Y:S01]  /*8160*/  @!P1 MUFU.EX2 R0, R0 ;  /* 0x0000000000009308 */ /* 0x000ea20000000800 */
[----:B---3--:R-:W-:Y:S01]  /*8170*/  @!P6 FMUL.FTZ R114, R114, R9 ;  /* 0x000000097272e220 */ /* 0x008fe20000410000 */
[----:B------:R-:W-:Y:S02]  /*8180*/  SHF.L.U32 R9, R5, 0x10, RZ ;  /* 0x0000001005097819 */ /* 0x000fe400000006ff */
[----:B------:R-:W3:Y:S04]  /*8190*/  @!P2 MUFU.EX2 R8, R8 ;  /* 0x000000080008a308 */ /* 0x000ee80000000800 */
[----:B------:R-:W5:Y:S01]  /*81a0*/  @!P3 MUFU.RCP R10, R10 ;  /* 0x0000000a000ab308 */ /* 0x000f620000001000 */
[----:B----4-:R-:W-:Y:S01]  /*81b0*/  @!P5 FMUL.FTZ R97, R97, R2 ;  /* 0x000000026161d220 */ /* 0x010fe20000410000 */
[----:B------:R-:W-:Y:S01]  /*81c0*/  FSETP.GTU.FTZ.AND P5, PT, R13, 20, PT ;  /* 0x41a000000d00780b */ /* 0x000fe20003fbc000 */
[----:B--2---:R-:W-:Y:S01]  /*81d0*/  @!P1 FADD.FTZ R2, R0, 1 ;  /* 0x3f80000000029421 */ /* 0x004fe20000010000 */
[----:B------:R-:W-:-:S04]  /*81e0*/  PRMT R0, R5, 0x7632, R0 ;  /* 0x0000763205007816 */ /* 0x000fc80000000000 */
[----:B------:R-:W2:Y:S01]  /*81f0*/  @!P4 MUFU.RCP R12, R12 ;  /* 0x0000000c000cc308 */ /* 0x000ea20000001000 */
[----:B------:R-:W-:Y:S01]  /*8200*/  SHF.L.U32 R5, R4, 0x10, RZ ;  /* 0x0000001004057819 */ /* 0x000fe200000006ff */
[----:B---3--:R-:W-:Y:S01]  /*8210*/  @!P2 FADD.FTZ R8, R8, 1 ;  /* 0x3f8000000808a421 */ /* 0x008fe20000010000 */
[----:B------:R-:W-:Y:S01]  /*8220*/  FADD.FTZ R4, R9, R50 ;  /* 0x0000003209047221 */ /* 0x000fe20000010000 */
[----:B------:R-:W-:Y:S02]  /*8230*/  SHF.L.U32 R9, R6, 0x10, RZ ;  /* 0x0000001006097819 */ /* 0x000fe400000006ff */
[----:B------:R-:W-:Y:S02]  /*8240*/  F2FP.BF16.F32.PACK_AB R6, R119, R132 ;  /* 0x000000847706723e */ /* 0x000fe400000010ff */
[----:B------:R-:W3:Y:S01]  /*8250*/  @!P1 MUFU.RCP R23, R2 ;  /* 0x0000000200179308 */ /* 0x000ee20000001000 */
[----:B-----5:R-:W-:Y:S01]  /*8260*/  @!P3 FMUL.FTZ R101, R101, R10 ;  /* 0x0000000a6565b220 */ /* 0x020fe20000410000 */
[----:B------:R-:W-:-:S02]  /*8270*/  FSETP.GTU.FTZ.AND P3, PT, R4, 20, PT ;  /* 0x41a000000400780b */ /* 0x000fc40003f7c000 */
[----:B------:R-:W-:Y:S02]  /*8280*/  PRMT R10, R7, 0x7632, R10 ;  /* 0x00007632070a7816 */ /* 0x000fe4000000000a */
[----:B------:R-:W-:Y:S02]  /*8290*/  SHF.L.U32 R7, R0, 0x10, RZ ;  /* 0x0000001000077819 */ /* 0x000fe400000006ff */
[----:B------:R4:W5:Y:S01]  /*82a0*/  @!P0 MUFU.RCP R21, R11 ;  /* 0x0000000b00158308 */ /* 0x0009620000001000 */
[--C-:B------:R-:W-:Y:S01]  /*82b0*/  FADD.FTZ R0, R5, R50.reuse ;  /* 0x0000003205007221 */ /* 0x100fe20000010000 */
[----:B--2---:R-:W-:Y:S01]  /*82c0*/  @!P4 FMUL.FTZ R103, R103, R12 ;  /* 0x0000000c6767c220 */ /* 0x004fe20000410000 */
[----:B------:R-:W-:Y:S01]  /*82d0*/  FSETP.GTU.FTZ.AND P4, PT, R15, 20, PT ;  /* 0x41a000000f00780b */ /* 0x000fe20003f9c000 */
[--C-:B------:R-:W-:Y:S01]  /*82e0*/  FADD.FTZ R12, R9, R50.reuse ;  /* 0x00000032090c7221 */ /* 0x100fe20000010000 */
[----:B------:R-:W-:Y:S01]  /*82f0*/  FADD.FTZ R7, R7, R50 ;  /* 0x0000003207077221 */ /* 0x000fe20000010000 */
[----:B------:R-:W-:-:S02]  /*8300*/  FSETP.GTU.FTZ.AND P6, PT, R0, 20, PT ;  /* 0x41a000000000780b */ /* 0x000fc40003fdc000 */
[----:B------:R-:W2:Y:S01]  /*8310*/  @!P2 MUFU.RCP R8, R8 ;  /* 0x000000080008a308 */ /* 0x000ea20000001000 */
[----:B----4-:R-:W-:Y:S01]  /*8320*/  SHF.L.U32 R11, R10, 0x10, RZ ;  /* 0x000000100a0b7819 */ /* 0x010fe200000006ff */
[----:B---3--:R-:W-:Y:S01]  /*8330*/  @!P1 FMUL.FTZ R118, R118, R23 ;  /* 0x0000001776769220 */ /* 0x008fe20000410000 */
[----:B------:R-:W-:Y:S01]  /*8340*/  @!P3 FMUL.FTZ R2, R4, -1.4426950216293334961 ;  /* 0xbfb8aa3b0402b820 */ /* 0x000fe20000410000 */
[----:B------:R-:W-:Y:S01]  /*8350*/  FSETP.GTU.FTZ.AND P1, PT, R12, 20, PT ;  /* 0x41a000000c00780b */ /* 0x000fe20003f3c000 */
[----:B------:R-:W-:Y:S01]  /*8360*/  @!P5 FMUL.FTZ R4, R13, -1.4426950216293334961 ;  /* 0xbfb8aa3b0d04d820 */ /* 0x000fe20000410000 */
[----:B------:R-:W-:Y:S01]  /*8370*/  FADD.FTZ R11, R11, R50 ;  /* 0x000000320b0b7221 */ /* 0x000fe20000010000 */
[----:B------:R-:W-:Y:S01]  /*8380*/  F2FP.BF16.F32.PACK_AB R10, R91, R106 ;  /* 0x0000006a5b0a723e */ /* 0x000fe200000010ff */
[----:B------:R-:W-:Y:S01]  /*8390*/  @!P4 FMUL.FTZ R5, R15, -1.4426950216293334961 ;  /* 0xbfb8aa3b0f05c820 */ /* 0x000fe20000410000 */
[----:B------:R3:W-:Y:S01]  /*83a0*/  @!P5 MUFU.EX2 R9, R4 ;  /* 0x000000040009d308 */ /* 0x0007e20000000800 */
[----:B-----5:R-:W-:Y:S01]  /*83b0*/  @!P0 FMUL.FTZ R116, R116, R21 ;  /* 0x0000001574748220 */ /* 0x020fe20000410000 */
[----:B------:R-:W-:Y:S01]  /*83c0*/  FSETP.GTU.FTZ.AND P0, PT, R7, 20, PT ;  /* 0x41a000000700780b */ /* 0x000fe20003f1c000 */
[----:B------:R-:W-:Y:S01]  /*83d0*/  @!P6 FMUL.FTZ R0, R0, -1.4426950216293334961 ;  /* 0xbfb8aa3b0000e820 */ /* 0x000fe20000410000 */
[----:B------:R-:W4:Y:S04]  /*83e0*/  @!P3 MUFU.EX2 R2, R2 ;  /* 0x000000020002b308 */ /* 0x000f280000000800 */
[----:B------:R5:W-:Y:S01]  /*83f0*/  @!P4 MUFU.EX2 R13, R5 ;  /* 0x00000005000dc308 */ /* 0x000be20000000800 */
[----:B--2---:R-:W-:Y:S01]  /*8400*/  @!P2 FMUL.FTZ R105, R105, R8 ;  /* 0x000000086969a220 */ /* 0x004fe20000410000 */
[----:B------:R-:W-:Y:S01]  /*8410*/  FSETP.GTU.FTZ.AND P2, PT, R11, 20, PT ;  /* 0x41a000000b00780b */ /* 0x000fe20003f5c000 */
[----:B------:R-:W-:Y:S01]  /*8420*/  @!P1 FMUL.FTZ R12, R12, -1.4426950216293334961 ;  /* 0xbfb8aa3b0c0c9820 */ /* 0x000fe20000410000 */
[----:B---3--:R-:W-:Y:S01]  /*8430*/  F2FP.BF16.F32.PACK_AB R4, R113, R115 ;  /* 0x000000737104723e */ /* 0x008fe200000010ff */
[----:B------:R-:W2:Y:S02]  /*8440*/  @!P6 MUFU.EX2 R0, R0 ;  /* 0x000000000000e308 */ /* 0x000ea40000000800 */
[----:B------:R-:W-:Y:S01]  /*8450*/  @!P0 FMUL.FTZ R8, R7, -1.4426950216293334961 ;  /* 0xbfb8aa3b07088820 */ /* 0x000fe20000410000 */
[----:B------:R-:W-:Y:S01]  /*8460*/  F2FP.BF16.F32.PACK_AB R7, R121, R134 ;  /* 0x000000867907723e */ /* 0x000fe200000010ff */
[----:B------:R3:W0:Y:S01]  /*8470*/  @!P1 MUFU.EX2 R21, R12 ;  /* 0x0000000c00159308 */ /* 0x0006220000000800 */
[----:B-----5:R-:W-:Y:S01]  /*8480*/  F2FP.BF16.F32.PACK_AB R5, R117, R128 ;  /* 0x000000807505723e */ /* 0x020fe200000010ff */
[----:B----4-:R-:W-:-:S02]  /*8490*/  @!P3 FADD.FTZ R2, R2, 1 ;  /* 0x3f8000000202b421 */ /* 0x010fc40000010000 */
[----:B------:R4:W5:Y:S02]  /*84a0*/  @!P0 MUFU.EX2 R20, R8 ;  /* 0x0000000800148308 */ /* 0x0009640000000800 */
[----:B------:R-:W-:Y:S01]  /*84b0*/  @!P2 FMUL.FTZ R14, R11, -1.4426950216293334961 ;  /* 0xbfb8aa3b0b0ea820 */ /* 0x000fe20000410000 */
[----:B------:R-:W-:Y:S01]  /*84c0*/  F2FP.BF16.F32.PACK_AB R11, R89, R104 ;  /* 0x00000068590b723e */ /* 0x000fe200000010ff */
[----:B------:R1:W5:Y:S01]  /*84d0*/  @!P3 MUFU.RCP R24, R2 ;  /* 0x000000020018b308 */ /* 0x0003620000001000 */
[----:B---3--:R-:W-:Y:S01]  /*84e0*/  @!P5 FADD.FTZ R12, R9, 1 ;  /* 0x3f800000090cd421 */ /* 0x008fe20000010000 */
[----:B------:R-:W-:Y:S01]  /*84f0*/  F2FP.BF16.F32.PACK_AB R9, R93, R108 ;  /* 0x0000006c5d09723e */ /* 0x000fe200000010ff */
[----:B------:R-:W-:Y:S01]  /*8500*/  STS.128 [R3], R4 ;  /* 0x0000000403007388 */ /* 0x000fe20000000c00 */
[----:B--2---:R-:W-:Y:S01]  /*8510*/  @!P6 FADD.FTZ R0, R0, 1 ;  /* 0x3f8000000000e421 */ /* 0x004fe20000010000 */
[----:B----4-:R-:W-:Y:S01]  /*8520*/  F2FP.BF16.F32.PACK_AB R8, R95, R110 ;  /* 0x0000006e5f08723e */ /* 0x010fe200000010ff */
[----:B0-----:R-:W-:-:S02]  /*8530*/  @!P1 FADD.FTZ R21, R21, 1 ;  /* 0x3f80000015159421 */ /* 0x001fc40000010000 */
[----:B------:R-:W0:Y:S01]  /*8540*/  @!P2 MUFU.EX2 R22, R14 ;  /* 0x0000000e0016a308 */ /* 0x000e220000000800 */
[----:B-1----:R-:W-:Y:S01]  /*8550*/  @!P4 FADD.FTZ R2, R13, 1 ;  /* 0x3f8000000d02c421 */ /* 0x002fe20000010000 */
[----:B------:R1:W-:Y:S01]  /*8560*/  STS.128 [R3+0x10], R8 ;  /* 0x0000100803007388 */ /* 0x0003e20000000c00 */
[----:B------:R-:W-:Y:S01]  /*8570*/  NOP ;  /* 0x0000000000007918 */ /* 0x000fe20000000000 */
[----:B------:R2:W3:Y:S02]  /*8580*/  @!P5 MUFU.RCP R52, R12 ;  /* 0x0000000c0034d308 */ /* 0x0004e40000001000 */
[----:B------:R-:W4:Y:S01]  /*8590*/  LDS.128 R4, [R26+0x200] ;  /* 0x000200001a047984 */ /* 0x000f220000000c00 */
[----:B-----5:R-:W-:Y:S01]  /*85a0*/  @!P0 FADD.FTZ R20, R20, 1 ;  /* 0x3f80000014148421 */ /* 0x020fe20000010000 */
[----:B------:R-:W-:Y:S01]  /*85b0*/  @!P3 FMUL.FTZ R107, R107, R24 ;  /* 0x000000186b6bb220 */ /* 0x000fe20000410000 */
[----:B0-----:R-:W-:-:S03]  /*85c0*/  @!P2 FADD.FTZ R22, R22, 1 ;  /* 0x3f8000001616a421 */ /* 0x001fc60000010000 */
[----:B------:R-:W0:Y:S01]  /*85d0*/  @!P4 MUFU.RCP R2, R2 ;  /* 0x000000020002c308 */ /* 0x000e220000001000 */
[----:B--2---:R-:W2:Y:S01]  /*85e0*/  LDS.128 R12, [R26] ;  /* 0x000000001a0c7984 */ /* 0x004ea20000000c00 */
[----:B-1----:R-:W-:Y:S02]  /*85f0*/  MOV R8, UR9 ;  /* 0x0000000900087c02 */ /* 0x002fe40008000f00 */
[----:B------:R-:W-:Y:S01]  /*8600*/  MOV R9, UR8 ;  /* 0x0000000800097c02 */ /* 0x000fe20008000f00 */
[----:B------:R-:W1:Y:S03]  /*8610*/  LDCU.64 UR8, c[0x0][0x518] ;  /* 0x0000a300ff0877ac */ /* 0x000e660008000a00 */
[----:B------:R5:W4:Y:S01]  /*8620*/  @!P6 MUFU.RCP R23, R0 ;  /* 0x000000000017e308 */ /* 0x000b220000001000 */
[----:B------:R-:W-:-:S04]  /*8630*/  IMAD.WIDE.U32 R8, R45, 0x10, R8 ;  /* 0x000000102d087825 */ /* 0x000fc800078e0008 */
[----:B---3--:R-:W-:-:S03]  /*8640*/  @!P5 FMUL.FTZ R109, R109, R52 ;  /* 0x000000346d6dd220 */ /* 0x008fc60000410000 */
[----:B------:R3:W2:Y:S01]  /*8650*/  @!P0 MUFU.RCP R11, R20 ;  /* 0x00000014000b8308 */ /* 0x0006a20000001000 */
[----:B-----5:R-:W-:Y:S01]  /*8660*/  FADD.FTZ R0, R112, R49 ;  /* 0x0000003170007221 */ /* 0x020fe20000010000 */
[----:B0-----:R-:W-:-:S03]  /*8670*/  @!P4 FMUL.FTZ R111, R111, R2 ;  /* 0x000000026f6fc220 */ /* 0x001fc60000410000 */
[----:B------:R-:W-:Y:S01]  /*8680*/  FADD.FTZ R0, R0, R97 ;  /* 0x0000006100007221 */ /* 0x000fe20000010000 */
[----:B-1----:R-:W-:Y:S02]  /*8690*/  UIMAD.WIDE.U32 UR6, UR39, UR8, UR6 ;  /* 0x00000008270672a5 */ /* 0x002fe4000f8e0006 */
[----:B------:R-:W0:Y:S01]  /*86a0*/  @!P1 MUFU.RCP R21, R21 ;  /* 0x0000001500159308 */ /* 0x000e220000001000 */
[----:B---3--:R-:W-:Y:S01]  /*86b0*/  F2FP.BF16.F32.PACK_AB R20, R97, R112 ;  /* 0x000000706114723e */ /* 0x008fe200000010ff */
[----:B----4-:R-:W-:Y:S01]  /*86c0*/  @!P6 FMUL.FTZ R120, R120, R23 ;  /* 0x000000177878e220 */ /* 0x010fe20000410000 */
[----:B------:R-:W-:Y:S01]  /*86d0*/  F2FP.BF16.F32.PACK_AB R23, R118, R103 ;  /* 0x000000677617723e */ /* 0x000fe200000010ff */
[----:B------:R-:W-:-:S03]  /*86e0*/  UIMAD UR7, UR39, UR9, UR7 ;  /* 0x00000009270772a4 */ /* 0x000fc6000f8e0207 */
[----:B------:R-:W-:Y:S01]  /*86f0*/  F2FP.BF16.F32.PACK_AB R56, R120, R105 ;  /* 0x000000697838723e */ /* 0x000fe200000010ff */
[----:B------:R1:W3:Y:S01]  /*8700*/  @!P2 MUFU.RCP R25, R22 ;  /* 0x000000160019a308 */ /* 0x0002e20000001000 */
[----:B------:R-:W-:Y:S01]  /*8710*/  STG.E.128 desc[UR36][R8.64+0x200], R4 ;  /* 0x0002000408007986 */ /* 0x000fe2000c101d24 */
[----:B--2---:R-:W-:Y:S01]  /*8720*/  @!P0 FMUL.FTZ R122, R122, R11 ;  /* 0x0000000b7a7a8220 */ /* 0x004fe20000410000 */
[----:B------:R-:W-:Y:S01]  /*8730*/  FADD.FTZ R11, R0, R99 ;  /* 0x00000063000b7221 */ /* 0x000fe20000010000 */
[----:B------:R-:W-:Y:S01]  /*8740*/  UIMAD.WIDE.U32 UR6, UR38, UR10, UR6 ;  /* 0x0000000a260672a5 */ /* 0x000fe2000f8e0006 */
[----:B------:R-:W-:Y:S02]  /*8750*/  IADD3 R48, P0, PT, R48, -0x400, RZ ;  /* 0xfffffc0030307810 */ /* 0x000fe40007f1e0ff */
[----:B------:R-:W-:Y:S01]  /*8760*/  F2FP.BF16.F32.PACK_AB R57, R122, R107 ;  /* 0x0000006b7a39723e */ /* 0x000fe200000010ff */
[----:B------:R-:W-:Y:S01]  /*8770*/  UIMAD UR8, UR38, UR11, UR7 ;  /* 0x0000000b260872a4 */ /* 0x000fe2000f8e0207 */
[----:B------:R-:W-:Y:S01]  /*8780*/  STG.E.128 desc[UR36][R8.64], R12 ;  /* 0x0000000c08007986 */ /* 0x000fe2000c101d24 */
[----:B0-----:R-:W-:Y:S01]  /*8790*/  @!P1 FMUL.FTZ R124, R124, R21 ;  /* 0x000000157c7c9220 */ /* 0x001fe20000410000 */
[----:B------:R-:W-:Y:S01]  /*87a0*/  F2FP.BF16.F32.PACK_AB R21, R114, R99 ;  /* 0x000000637215723e */ /* 0x000fe200000010ff */
[----:B------:R-:W-:Y:S01]  /*87b0*/  FADD.FTZ R114, R11, R114 ;  /* 0x000000720b727221 */ /* 0x000fe20000010000 */
[----:B------:R-:W-:Y:S01]  /*87c0*/  BAR.SYNC.DEFER_BLOCKING 0x0 ;  /* 0x0000000000007b1d */ /* 0x000fe20000010000 */
[----:B-1----:R-:W-:Y:S01]  /*87d0*/  F2FP.BF16.F32.PACK_AB R22, R116, R101 ;  /* 0x000000657416723e */ /* 0x002fe200000010ff */
[----:B------:R-:W-:Y:S01]  /*87e0*/  ULEA UR7, UP0, UR6, UR32, 0x1 ;  /* 0x0000002006077291 */ /* 0x000fe2000f8008ff */
[----:B------:R-:W-:Y:S01]  /*87f0*/  F2FP.BF16.F32.PACK_AB R58, R124, R109 ;  /* 0x0000006d7c3a723e */ /* 0x000fe200000010ff */
[----:B------:R-:W-:Y:S01]  /*8800*/  FADD.FTZ R101, R114, R101 ;  /* 0x0000006572657221 */ /* 0x000fe20000010000 */
[----:B---3--:R-:W-:Y:S01]  /*8810*/  @!P2 FMUL.FTZ R126, R126, R25 ;  /* 0x000000197e7ea220 */ /* 0x008fe20000410000 */
[----:B------:R-:W-:Y:S01]  /*8820*/  ULEA.HI.X UR6, UR6, UR33, UR8, 0x1, UP0 ;  /* 0x0000002106067291 */ /* 0x000fe200080f0c08 */
[----:B------:R-:W-:Y:S01]  /*8830*/  IADD3.X R47, PT, PT, R47, -0x1, RZ, P0, !PT ;  /* 0xffffffff2f2f7810 */ /* 0x000fe200007fe4ff */
[----:B------:R-:W-:Y:S01]  /*8840*/  FADD.FTZ R116, R101, R116 ;  /* 0x0000007465747221 */ /* 0x000fe20000010000 */
[----:B------:R-:W-:Y:S01]  /*8850*/  MOV R2, UR7 ;  /* 0x0000000700027c02 */ /* 0x000fe20008000f00 */
[----:B------:R-:W-:Y:S01]  /*8860*/  UIADD3 UR29, UP0, UPT, UR29, -0x400, URZ ;  /* 0xfffffc001d1d7890 */ /* 0x000fe2000ff1e0ff */
[----:B------:R-:W-:Y:S01]  /*8870*/  F2FP.BF16.F32.PACK_AB R59, R126, R111 ;  /* 0x0000006f7e3b723e */ /* 0x000fe200000010ff */
[----:B------:R-:W-:-:S02]  /*8880*/  FADD.FTZ R103, R116, R103 ;  /* 0x0000006774677221 */ /* 0x000fc40000010000 */
[----:B------:R-:W-:Y:S02]  /*8890*/  UIADD3.X UR30, UPT, UPT, UR30, -0x1, URZ, UP0, !UPT ;  /* 0xffffffff1e1e7890 */ /* 0x000fe400087fe4ff */
[----:B------:R-:W-:Y:S01]  /*88a0*/  FADD.FTZ R118, R103, R118 ;  /* 0x0000007667767221 */ /* 0x000fe20000010000 */
[----:B------:R-:W-:-:S03]  /*88b0*/  UISETP.GT.AND UP0, UPT, UR22, 0x1, UPT ;  /* 0x000000011600788c */ /* 0x000fc6000bf04270 */
        /* <DEDUP_REMOVED lines=9> */
[----:B0-----:R-:W-:-:S03]  /*8950*/  MOV R3, UR6 ;  /* 0x0000000600037c02 */ /* 0x001fc60008000f00 */
[----:B------:R-:W-:Y:S01]  /*8960*/  FADD.FTZ R109, R122, R109 ;  /* 0x0000006d7a6d7221 */ /* 0x000fe20000010000 */
[----:B------:R-:W-:Y:S01]  /*8970*/  UIADD3 UR6, UPT, UPT, UR22, -0x1, URZ ;  /* 0xffffffff16067890 */ /* 0x000fe2000fffe0ff */
[----:B------:R-:W-:-:S04]  /*8980*/  IMAD.WIDE.U32 R2, R45, 0x10, R2 ;  /* 0x000000102d027825 */ /* 0x000fc800078e0002 */
[----:B------:R-:W-:Y:S02]  /*8990*/  FADD.FTZ R124, R109, R124 ;  /* 0x0000007c6d7c7221 */ /* 0x000fe40000010000 */
[----:B------:R-:W-:Y:S02]  /*89a0*/  UMOV UR22, UR6 ;  /* 0x0000000600167c82 */ /* 0x000fe40008000000 */
[----:B------:R-:W-:-:S04]  /*89b0*/  FADD.FTZ R49, R124, R111 ;  /* 0x0000006f7c317221 */ /* 0x000fc80000010000 */
[----:B------:R-:W-:Y:S01]  /*89c0*/  FADD.FTZ R49, R49, R126 ;  /* 0x0000007e31317221 */ /* 0x000fe20000010000 */
[----:B-1----:R0:W-:Y:S04]  /*89d0*/  STG.E.128 desc[UR36][R2.64], R12 ;  /* 0x0000000c02007986 */ /* 0x0021e8000c101d24 */
[----:B--2---:R0:W-:Y:S01]  /*89e0*/  STG.E.128 desc[UR36][R2.64+0x200], R60 ;  /* 0x0002003c02007986 */ /* 0x0041e2000c101d24 */
[----:B------:R-:W-:Y:S05]  /*89f0*/  BRA.U UP0, `(.L_x_7888) ;  /* 0xffffff81008c7547 */ /* 0x000fea000b83ffff */
.L_x_7815:
        /* <DEDUP_REMOVED lines=24> */
[----:B----4-:R-:W-:-:S04]  /*8b80*/  ISETP.NE.AND P0, PT, R6, RZ, PT ;  /* 0x000000ff0600720c */ /* 0x010fc80003f05270 */
        /* <DEDUP_REMOVED lines=8> */
.L_x_7890:
[----:B------:R-:W-:Y:S05]  /*8c10*/  BSYNC.RECONVERGENT B0 ;  /* 0x0000000000007941 */ /* 0x000fea0003800200 */
.L_x_7889:
[----:B------:R-:W-:Y:S01]  /*8c20*/  UISETP.NE.U32.AND UP0, UPT, UR8, URZ, UPT ;  /* 0x000000ff0800728c */ /* 0x000fe2000bf05070 */
[----:B--2---:R-:W-:-:S03]  /*8c30*/  ISETP.GE.AND P0, PT, R11, UR18, PT ;  /* 0x000000120b007c0c */ /* 0x004fc6000bf06270 */
[----:B------:R-:W-:-:S09]  /*8c40*/  UISETP.NE.AND.EX UP0, UPT, UR9, URZ, UPT, UP0 ;  /* 0x000000ff0900728c */ /* 0x000fd2000bf05300 */
[----:B------:R-:W-:Y:S05]  /*8c50*/  BRA.U !UP0, `(.L_x_7891) ;  /* 0x0000000108707547 */ /* 0x000fea000b800000 */
        /* <DEDUP_REMOVED lines=27> */
.L_x_7892:
[----:B------:R-:W-:Y:S05]  /*8e10*/  BSYNC.RECONVERGENT B0 ;  /* 0x0000000000007941 */ /* 0x000fea0003800200 */
.L_x_7891:
        /* <DEDUP_REMOVED lines=9> */
.L_x_7894:
[----:B------:R-:W-:Y:S02]  /*8eb0*/  LEA R0, R11, UR4, 0x2 ;  /* 0x000000040b007c11 */ /* 0x000fe4000f8e10ff */
[----:B0-----:R-:W-:Y:S02]  /*8ec0*/  MOV R5, UR13 ;  /* 0x0000000d00057c02 */ /* 0x001fe40008000f00 */
[----:B-1----:R-:W-:Y:S01]  /*8ed0*/  MOV R4, UR12 ;  /* 0x0000000c00047c02 */ /* 0x002fe20008000f00 */
        /* <DEDUP_REMOVED lines=27> */
.L_x_7893:
[----:B------:R-:W-:Y:S05]  /*9090*/  EXIT ;  /* 0x000000000000794d */ /* 0x000fea0003800000 */
.L_x_7895:
        /* <DEDUP_REMOVED lines=14> */
.L_x_10495:


//--------------------- .text._Z25selective_scan_bwd_kernelI32Selective_Scan_bwd_kernel_traitsILi32ELi16ELb1ELb1ELb0ELb0ELb0EN3c108BFloat16EfEEv12SSMParamsBwd --------------------------
	.section	.text._Z25selective_scan_bwd_kernelI32Selective_Scan_bwd_kernel_traitsILi32ELi16ELb1ELb1ELb0ELb0ELb0EN3c108BFloat16EfEEv12SSMParamsBwd,"ax",@progbits
	.align	128
        .global         _Z25selective_scan_bwd_kernelI32Selective_Scan_bwd_kernel_traitsILi32ELi16ELb1ELb1ELb0ELb0ELb0EN3c108BFloat16EfEEv12SSMParamsBwd
        .type           _Z25selective_scan_bwd_kernelI32Selective_Scan_bwd_kernel_traitsILi32ELi16ELb1ELb1ELb0ELb0ELb0EN3c108BFloat16EfEEv12SSMParamsBwd,@function
        .size           _Z25selective_scan_bwd_kernelI32Selective_Scan_bwd_kernel_traitsILi32ELi16ELb1ELb1ELb0ELb0ELb0EN3c108BFloat16EfEEv12SSMParamsBwd,(.L_x_10496 - _Z25selective_scan_bwd_kernelI32Selective_Scan_bwd_kernel_traitsILi32ELi16ELb1ELb1ELb0ELb0ELb0EN3c108BFloat16EfEEv12SSMParamsBwd)
        .other          _Z25selective_scan_bwd_kernelI32Selective_Scan_bwd_kernel_traitsILi32ELi16ELb1ELb1ELb0ELb0ELb0EN3c108BFloat16EfEEv12SSMParamsBwd,@"STO_CUDA_ENTRY STV_DEFAULT"
_Z25selective_scan_bwd_kernelI32Selective_Scan_bwd_kernel_traitsILi32ELi16ELb1ELb1ELb0ELb0ELb0EN3c108BFloat16EfEEv12SSMParamsBwd:
.text._Z25selective_scan_bwd_kernelI32Selective_Scan_bwd_kernel_traitsILi32ELi16ELb1ELb1ELb0ELb0ELb0EN3c108BFloat16EfEEv12SSMParamsBwd:
[----:B------:R-:W-:Y:S08]  /*0000*/  LDC R1, c[0x0][0x37c] ;  /* 0x0000df00ff017b82 */ /* 0x000ff00000000800 */
[----:B------:R-:W0:Y:S01]  /*0010*/  LDC R8, c[0x0][0x398] ;  /* 0x0000e600ff087b82 */ /* 0x000e220000000800 */
[----:B------:R-:W1:Y:S01]  /*0020*/  S2R R89, SR_CTAID.Y ;  /* 0x0000000000597919 */ /* 0x000e620000002600 */
[----:B------:R-:W2:Y:S01]  /*0030*/  LDCU.64 UR16, c[0x0][0x358] ;  /* 0x00006b00ff1077ac */ /* 0x000ea20008000a00 */
[----:B------:R-:W-:Y:S01]  /*0040*/  HFMA2 R87, -RZ, RZ, 0, 0 ;  /* 0x00000000ff577431 */ /* 0x000fe200000001ff */
[----:B------:R-:W-:Y:S01]  /*0050*/  MOV R70, RZ ;  /* 0x000000ff00467202 */ /* 0x000fe20000000f00 */
        /* <DEDUP_REMOVED lines=24> */
[----:B------:R4:W5:Y:S01]  /*01e0*/  @P1 LDG.E R70, desc[UR16][R4.64] ;  /* 0x0000001004461981 */ /* 0x000962000c1e1900 */
[----:B0-----:R-:W-:Y:S01]  /*01f0*/  HFMA2 R6, -RZ, RZ, 0, 0 ;  /* 0x00000000ff067431 */ /* 0x001fe200000001ff */
[----:B---3--:R-:W-:-:S05]  /*0200*/  IABS R2, R89 ;  /* 0x0000005900027213 */ /* 0x008fca0000000000 */
[----:B------:R-:W0:Y:S01]  /*0210*/  LDC.64 R84, c[0x0][0x4a8] ;  /* 0x00012a00ff547b82 */ /* 0x000e220000000a00 */
[----:B----4-:R-:W-:-:S07]  /*0220*/  IADD3 R10, PT, PT, RZ, -R7, RZ ;  /* 0x80000007ff0a7210 */ /* 0x010fce0007ffe0ff */
[----:B------:R-:W3:Y:S01]  /*0230*/  LDC.64 R4, c[0x0][0x480] ;  /* 0x00012000ff047b82 */ /* 0x000ee20000000a00 */
[----:B------:R-:W-:-:S04]  /*0240*/  IMAD R3, R10, R9, RZ ;  /* 0x000000090a037224 */ /* 0x000fc800078e02ff */
[----:B------:R-:W-:-:S06]  /*0250*/  IMAD.HI.U32 R7, R7, R3, R6 ;  /* 0x0000000307077227 */ /* 0x000fcc00078e0006 */
[----:B------:R-:W-:-:S05]  /*0260*/  IMAD.HI.U32 R7, R7, R2, RZ ;  /* 0x0000000207077227 */ /* 0x000fca00078e00ff */
[----:B------:R-:W-:-:S05]  /*0270*/  IADD3 R0, PT, PT, -R7, RZ, RZ ;  /* 0x000000ff07007210 */ /* 0x000fca0007ffe1ff */
[----:B------:R-:W-:Y:S01]  /*0280*/  IMAD R0, R9, R0, R2 ;  /* 0x0000000009007224 */ /* 0x000fe200078e0202 */
[----:B---3--:R-:W-:-:S04]  /*0290*/  ISETP.NE.U32.AND P0, PT, R4, RZ, PT ;  /* 0x000000ff0400720c */ /* 0x008fc80003f05070 */
[----:B------:R-:W-:Y:S02]  /*02a0*/  ISETP.GT.U32.AND P2, PT, R9, R0, PT ;  /* 0x000000000900720c */ /* 0x000fe40003f44070 */
[----:B------:R-:W-:-:S11]  /*02b0*/  ISETP.NE.AND.EX P0, PT, R5, RZ, PT, P0 ;  /* 0x000000ff0500720c */ /* 0x000fd60003f05300 */
[-C--:B------:R-:W-:Y:S01]  /*02c0*/  @!P2 IADD3 R0, PT, PT, R0, -R9.reuse, RZ ;  /* 0x800000090000a210 */ /* 0x080fe20007ffe0ff */
[----:B------:R-:W-:Y:S01]  /*02d0*/  UIMAD.WIDE.U32 UR6, UR18, UR12, URZ ;  /* 0x0000000c120672a5 */ /* 0x000fe2000f8e00ff */
[----:B------:R-:W3:Y:S02]  /*02e0*/  @P0 LDC R19, c[0x0][0x38c] ;  /* 0x0000e300ff130b82 */ /* 0x000ee40000000800 */
[----:B------:R-:W-:-:S06]  /*02f0*/  ISETP.GE.U32.AND P1, PT, R0, R9, PT ;  /* 0x000000090000720c */ /* 0x000fcc0003f26070 */
[----:B------:R-:W4:Y:S01]  /*0300*/  @P0 LDC R0, c[0x0][0x384] ;  /* 0x0000e100ff000b82 */ /* 0x000f220000000800 */
[----:B------:R-:W-:Y:S01]  /*0310*/  UIMAD.WIDE.U32 UR4, UR18, UR8, URZ ;  /* 0x00000008120472a5 */ /* 0x000fe2000f8e00ff */
[----:B------:R-:W-:-:S03]  /*0320*/  LOP3.LUT R4, R89, R8, RZ, 0x3c, !PT ;  /* 0x0000000859047212 */ /* 0x000fc600078e3cff */
[----:B------:R-:W-:Y:S01]  /*0330*/  UIMAD UR8, UR18, UR9, UR5 ;  /* 0x00000009120872a4 */ /* 0x000fe2000f8e0205 */
[----:B------:R-:W-:Y:S02]  /*0340*/  @!P2 IADD3 R7, PT, PT, R7, 0x1, RZ ;  /* 0x000000010707a810 */ /* 0x000fe40007ffe0ff */
[----:B------:R-:W-:Y:S01]  /*0350*/  MOV R2, UR4 ;  /* 0x0000000400027c02 */ /* 0x000fe20008000f00 */
[----:B------:R-:W-:Y:S01]  /*0360*/  UIMAD UR4, UR18, UR13, UR7 ;  /* 0x0000000d120472a4 */ /* 0x000fe2000f8e0207 */
[----:B------:R-:W-:Y:S02]  /*0370*/  ISETP.GE.AND P3, PT, R4, RZ, PT ;  /* 0x000000ff0400720c */ /* 0x000fe40003f66270 */
[----:B------:R-:W-:Y:S02]  /*0380*/  MOV R4, UR6 ;  /* 0x0000000600047c02 */ /* 0x000fe40008000f00 */
[----:B------:R-:W-:Y:S01]  /*0390*/  MOV R5, UR7 ;  /* 0x0000000700057c02 */ /* 0x000fe20008000f00 */
[----:B------:R-:W2:Y:S01]  /*03a0*/  LDCU.64 UR6, c[0x0][0x498] ;  /* 0x00009300ff0677ac */ /* 0x000ea20008000a00 */
[----:B------:R-:W-:-:S02]  /*03b0*/  @P1 IADD3 R7, PT, PT, R7, 0x1, RZ ;  /* 0x0000000107071810 */ /* 0x000fc40007ffe0ff */
[----:B------:R-:W-:Y:S02]  /*03c0*/  MOV R3, UR5 ;  /* 0x0000000500037c02 */ /* 0x000fe40008000f00 */
[----:B------:R-:W-:Y:S01]  /*03d0*/  MOV R3, UR8 ;  /* 0x0000000800037c02 */ /* 0x000fe20008000f00 */
[----:B------:R-:W1:Y:S01]  /*03e0*/  LDCU.64 UR8, c[0x0][0x3b0] ;  /* 0x00007600ff0877ac */ /* 0x000e620008000a00 */
[----:B------:R-:W-:Y:S02]  /*03f0*/  ISETP.NE.AND P2, PT, R8, RZ, PT ;  /* 0x000000ff0800720c */ /* 0x000fe40003f45270 */
[----:B------:R-:W-:Y:S01]  /*0400*/  MOV R33, R7 ;  /* 0x0000000700217202 */ /* 0x000fe20000000f00 */
[----:B----4-:R-:W-:Y:S01]  /*0410*/  @P0 IMAD R0, R0, UR18, R89 ;  /* 0x0000001200000c24 */ /* 0x010fe2000f8e0259 */
[----:B------:R-:W4:Y:S01]  /*0420*/  @P0 LDC.64 R6, c[0x0][0x480] ;  /* 0x00012000ff060b82 */ /* 0x000f220000000a00 */
[----:B------:R-:W-:Y:S01]  /*0430*/  IMAD.WIDE.U32 R2, R89, UR10, R2 ;  /* 0x0000000a59027c25 */ /* 0x000fe2000f8e0002 */
[----:B------:R-:W-:-:S02]  /*0440*/  LEA R9, R17, 0xfffffe00, 0x9 ;  /* 0xfffffe0011097811 */ /* 0x000fc400078e48ff */
[----:B------:R-:W-:Y:S01]  /*0450*/  ISETP.GE.AND P1, PT, R17, 0x1, PT ;  /* 0x000000011100780c */ /* 0x000fe20003f26270 */
[----:B------:R-:W-:-:S03]  /*0460*/  @P0 IMAD R0, R0, R17, RZ ;  /* 0x0000001100000224 */ /* 0x000fc600078e02ff */
[----:B------:R-:W0:Y:S01]  /*0470*/  LDC.64 R16, c[0x0][0x460] ;  /* 0x00011800ff107b82 */ /* 0x000e220000000a00 */
[----:B------:R-:W-:Y:S01]  /*0480*/  IMAD R13, R89, UR11, R3 ;  /* 0x0000000b590d7c24 */ /* 0x000fe2000f8e0203 */
[----:B------:R-:W-:Y:S01]  /*0490*/  MOV R5, UR4 ;  /* 0x0000000400057c02 */ /* 0x000fe20008000f00 */
[----:B---3--:R-:W-:Y:S01]  /*04a0*/  @P0 IMAD R3, R0, R19, RZ ;  /* 0x0000001300030224 */ /* 0x008fe200078e02ff */
[----:B------:R-:W-:Y:S01]  /*04b0*/  @!P3 IADD3 R33, PT, PT, -R33, RZ, RZ ;  /* 0x000000ff2121b210 */ /* 0x000fe20007ffe1ff */
[----:B--2---:R-:W-:Y:S01]  /*04c0*/  UIMAD.WIDE.U32 UR4, UR18, UR6, URZ ;  /* 0x00000006120472a5 */ /* 0x004fe2000f8e00ff */
[----:B------:R-:W-:Y:S02]  /*04d0*/  @!P2 LOP3.LUT R33, RZ, R8, RZ, 0x33, !PT ;  /* 0x00000008ff21a212 */ /* 0x000fe400078e33ff */
[----:B------:R-:W2:Y:S01]  /*04e0*/  LDC.64 R18, c[0x0][0x468] ;  /* 0x00011a00ff127b82 */ /* 0x000ea20000000a00 */
[----:B------:R-:W-:Y:S01]  /*04f0*/  UIMAD UR5, UR18, UR7, UR5 ;  /* 0x00000007120572a4 */ /* 0x000fe2000f8e0205 */
[----:B------:R-:W-:Y:S01]  /*0500*/  SHF.R.S32.HI R23, RZ, 0x1f, R33 ;  /* 0x0000001fff177819 */ /* 0x000fe20000011421 */
[----:B-1----:R-:W-:Y:S01]  /*0510*/  UIMAD.WIDE.U32 UR6, UR18, UR8, URZ ;  /* 0x00000008120672a5 */ /* 0x002fe2000f8e00ff */
[----:B------:R-:W-:Y:S01]  /*0520*/  IMAD.WIDE.U32 R4, R89, UR14, R4 ;  /* 0x0000000e59047c25 */ /* 0x000fe2000f8e0004 */
[----:B------:R-:W-:-:S02]  /*0530*/  CS2R R30, SRZ ;  /* 0x00000000001e7805 */ /* 0x000fc4000001ff00 */
[----:B------:R-:W-:Y:S01]  /*0540*/  UIMAD UR7, UR18, UR9, UR7 ;  /* 0x00000009120772a4 */ /* 0x000fe2000f8e0207 */
[----:B------:R-:W-:Y:S01]  /*0550*/  IMAD R0, R23, R14, RZ ;  /* 0x0000000e17007224 */ /* 0x000fe200078e02ff */
[----:B------:R-:W-:Y:S01]  /*0560*/  IADD3 R77, P2, PT, R9, R2, RZ ;  /* 0x00000002094d7210 */ /* 0x000fe20007f5e0ff */
[----:B----4-:R-:W-:Y:S01]  /*0570*/  @P0 IMAD.WIDE R30, R3, 0x8, R6 ;  /* 0x00000008031e0825 */ /* 0x010fe200078e0206 */
[----:B------:R-:W-:-:S03]  /*0580*/  IADD3 R75, P3, PT, R9, R4, RZ ;  /* 0x00000004094b7210 */ /* 0x000fc60007f7e0ff */
[C---:B------:R-:W-:Y:S02]  /*0590*/  IMAD R11, R89.reuse, UR15, R5 ;  /* 0x0000000f590b7c24 */ /* 0x040fe4000f8e0205 */
[----:B------:R-:W-:-:S04]  /*05a0*/  IMAD.WIDE.U32 R2, R89, R72, UR4 ;  /* 0x0000000459027e25 */ /* 0x000fc8000f8e0048 */
[C---:B------:R-:W-:Y:S01]  /*05b0*/  IMAD R7, R33.reuse, R15, R0 ;  /* 0x0000000f21077224 */ /* 0x040fe200078e0200 */
[----:B------:R-:W-:Y:S01]  /*05c0*/  SHF.R.S32.HI R0, RZ, 0x1f, R9 ;  /* 0x0000001fff007819 */ /* 0x000fe20000011409 */
[----:B------:R-:W-:Y:S01]  /*05d0*/  IMAD.WIDE.U32 R4, R33, R14, UR6 ;  /* 0x0000000621047e25 */ /* 0x000fe2000f8e000e */
[----:B------:R-:W-:Y:S02]  /*05e0*/  IADD3 R2, P4, PT, R9, R2, RZ ;  /* 0x0000000209027210 */ /* 0x000fe40007f9e0ff */
[C---:B------:R-:W-:Y:S01]  /*05f0*/  IADD3.X R6, PT, PT, R0.reuse, R13, RZ, P2, !PT ;  /* 0x0000000d00067210 */ /* 0x040fe200017fe4ff */
[----:B------:R-:W-:Y:S01]  /*0600*/  IMAD R73, R89, R73, R3 ;  /* 0x0000004959497224 */ /* 0x000fe200078e0203 */
[----:B0-----:R-:W-:Y:S02]  /*0610*/  LEA R76, P0, R77, R16, 0x1 ;  /* 0x000000104d4c7211 */ /* 0x001fe400078008ff */
[----:B------:R-:W-:Y:S02]  /*0620*/  IADD3 R9, P5, PT, R9, R4, RZ ;  /* 0x0000000409097210 */ /* 0x000fe40007fbe0ff */
[----:B------:R-:W-:Y:S01]  /*0630*/  IADD3 R7, PT, PT, R5, R7, RZ ;  /* 0x0000000705077210 */ /* 0x000fe20007ffe0ff */
[----:B------:R-:W-:Y:S01]  /*0640*/  IMAD.WIDE.U32 R28, R89, R84, RZ ;  /* 0x00000054591c7225 */ /* 0x000fe200078e00ff */
[----:B------:R-:W-:-:S02]  /*0650*/  IADD3.X R73, PT, PT, R0, R73, RZ, P4, !PT ;  /* 0x0000004900497210 */ /* 0x000fc400027fe4ff */
[C---:B------:R-:W-:Y:S02]  /*0660*/  IADD3.X R4, PT, PT, R0.reuse, R11, RZ, P3, !PT ;  /* 0x0000000b00047210 */ /* 0x040fe40001ffe4ff */
[----:B------:R-:W-:Y:S02]  /*0670*/  LEA.HI.X R77, R77, R17, R6, 0x1, P0 ;  /* 0x000000114d4d7211 */ /* 0x000fe400000f0c06 */
[----:B------:R-:W-:Y:S02]  /*0680*/  IADD3.X R0, PT, PT, R0, R7, RZ, P5, !PT ;  /* 0x0000000700007210 */ /* 0x000fe40002ffe4ff */
[----:B--2---:R-:W-:Y:S02]  /*0690*/  LEA R74, P0, R75, R18, 0x1 ;  /* 0x000000124b4a7211 */ /* 0x004fe400078008ff */
[C---:B------:R-:W-:Y:S02]  /*06a0*/  LEA R72, P2, R2.reuse, R20, 0x1 ;  /* 0x0000001402487211 */ /* 0x040fe400078408ff */
[----:B------:R-:W-:Y:S01]  /*06b0*/  LEA R71, P3, R9, R68, 0x1 ;  /* 0x0000004409477211 */ /* 0x000fe200078608ff */
[----:B------:R-:W-:Y:S01]  /*06c0*/  HFMA2 R83, -RZ, RZ, 0, 0 ;  /* 0x00000000ff537431 */ /* 0x000fe200000001ff */
[----:B------:R-:W-:Y:S01]  /*06d0*/  LEA.HI.X R75, R75, R19, R4, 0x1, P0 ;  /* 0x000000134b4b7211 */ /* 0x000fe200000f0c04 */
[----:B------:R-:W-:Y:S01]  /*06e0*/  IMAD R85, R89, R85, R29 ;  /* 0x0000005559557224 */ /* 0x000fe200078e021d */
        /* <DEDUP_REMOVED lines=65> */
[----:B------:R-:W-:Y:S02]  /*0b00*/  LEA R174, R26, UR4, 0x2 ;  /* 0x000000041aae7c11 */ /* 0x000fe4000f8e10ff */
[----:B------:R-:W-:Y:S02]  /*0b10*/  LOP3.LUT R67, R67, 0x1f, R26, 0xf8, !PT ;  /* 0x0000001f43437812 */ /* 0x000fe400078ef81a */
        /* <DEDUP_REMOVED lines=17> */
[----:B------:R-:W-:-:S07]  /*0c30*/  IADD3 R48, PT, PT, R21, R47, RZ ;  /* 0x0000002f15307210 */ /* 0x000fce0007ffe0ff */
.L_x_7936:
[----:B------:R-:W-:Y:S01]  /*0c40*/  BAR.SYNC.DEFER_BLOCKING 0x0 ;  /* 0x0000000000007b1d */ /* 0x000fe20000010000 */
[----:B0-----:R-:W-:-:S05]  /*0c50*/  IMAD.WIDE.U32 R2, R67, 0x10, R76 ;  /* 0x0000001043027825 */ /* 0x001fca00078e004c */
[----:B------:R-:W2:Y:S04]  /*0c60*/  LDG.E.128 R4, desc[UR16][R2.64] ;  /* 0x0000001002047981 */ /* 0x000ea8000c1e1d00 */
[----:B------:R0:W3:Y:S01]  /*0c70*/  LDG.E.128 R8, desc[UR16][R2.64+0x200] ;  /* 0x0002001002087981 */ /* 0x0000e2000c1e1d00 */
[----:B------:R-:W1:Y:S01]  /*0c80*/  S2UR UR5, SR_CgaCtaId ;  /* 0x00000000000579c3 */ /* 0x000e620000008800 */
[----:B------:R-:W-:Y:S01]  /*0c90*/  UMOV UR4, 0x400 ;  /* 0x0000040000047882 */ /* 0x000fe20000000000 */
[----:B------:R-:W-:Y:S01]  /*0ca0*/  IMAD.WIDE.U32 R12, R67, 0x10, R74 ;  /* 0x00000010430c7825 */ /* 0x000fe200078e004a */
[----:B------:R-:W4:Y:S01]  /*0cb0*/  S2R R110, SR_LANEID ;  /* 0x00000000006e7919 */ /* 0x000f220000000000 */
        /* <DEDUP_REMOVED lines=49> */
[----:B------:R-:W-:Y:S01]  /*0fd0*/  SHF.L.U32 R96, R99, 0x10, RZ ;  /* 0x0000001063607819 */ /* 0x000fe200000006ff */
[----:B------:R-:W-:Y:S01]  /*0fe0*/  HFMA2 R99, -RZ, RZ, 0, 0 ;  /* 0x00000000ff637431 */ /* 0x000fe200000001ff */
[----:B------:R-:W-:-:S02]  /*0ff0*/  SHF.L.U32 R133, R133, 0x10, RZ ;  /* 0x0000001085857819 */ /* 0x000fc400000006ff */
[----:B------:R-:W-:Y:S02]  /*1000*/  MOV R97, RZ ;  /* 0x000000ff00617202 */ /* 0x000fe40000000f00 */
[----:B------:R-:W-:Y:S02]  /*1010*/  MOV R86, RZ ;  /* 0x000000ff00567202 */ /* 0x000fe40000000f00 */
[----:B------:R-:W-:Y:S02]  /*1020*/  MOV R82, RZ ;  /* 0x000000ff00527202 */ /* 0x000fe40000000f00 */
[----:B------:R-:W-:Y:S02]  /*1030*/  MOV R101, RZ ;  /* 0x000000ff00657202 */ /* 0x000fe40000000f00 */
[----:B------:R-:W-:Y:S01]  /*1040*/  MOV R103, RZ ;  /* 0x000000ff00677202 */ /* 0x000fe20000000f00 */
        /* <DEDUP_REMOVED lines=28> */
[C---:B--2---:R-:W-:Y:S01]  /*1210*/  PRMT R140, R12.reuse, 0x7632, R140 ;  /* 0x000076320c8c7816 */ /* 0x044fe2000000008c */
        /* <DEDUP_REMOVED lines=8> */
[C---:B------:R-:W-:Y:S01]  /*12a0*/  FMUL.FTZ R112, R123.reuse, R87 ;  /* 0x000000577b707220 */ /* 0x040fe20000410000 */
        /* <DEDUP_REMOVED lines=35> */
[----:B------:R-:W-:Y:S01]  /*14e0*/  IADD3 R151, PT, PT, R68, -0x1, RZ ;  /* 0xffffffff44977810 */ /* 0x000fe20007ffe0ff */
[----:B------:R-:W-:Y:S01]  /*14f0*/  FADD.FTZ R167, R167, R70 ;  /* 0x00000046a7a77221 */ /* 0x000fe20000010000 */
[----:B------:R-:W-:Y:S01]  /*1500*/  PRMT R8, R9, 0x7632, R8 ;  /* 0x0000763209087816 */ /* 0x000fe20000000008 */
[----:B------:R-:W-:Y:S01]  /*1510*/  FADD.FTZ R165, R165, R70 ;  /* 0x00000046a5a57221 */ /* 0x000fe20000010000 */
[----:B------:R-:W-:Y:S01]  /*1520*/  PRMT R10, R11, 0x7632, R10 ;  /* 0x000076320b0a7816 */ /* 0x000fe2000000000a */
[----:B------:R-:W4:Y:S01]  /*1530*/  LDCU UR7, c[0x0][0x388] ;  /* 0x00007100ff0777ac */ /* 0x000f220008000800 */
[----:B------:R-:W-:Y:S01]  /*1540*/  SHF.L.U32 R9, R9, 0x10, RZ ;  /* 0x0000001009097819 */ /* 0x000fe200000006ff */
[----:B------:R-:W0:Y:S01]  /*1550*/  LDC.64 R34, c[0x0][0x3a8] ;  /* 0x0000ea00ff227b82 */ /* 0x000e220000000a00 */
[----:B------:R-:W-:Y:S01]  /*1560*/  SHF.L.U32 R11, R11, 0x10, RZ ;  /* 0x000000100b0b7819 */ /* 0x000fe200000006ff */
[----:B------:R-:W0:Y:S01]  /*1570*/  LDCU.64 UR8, c[0x0][0x538] ;  /* 0x0000a700ff0877ac */ /* 0x000e220008000a00 */
[C---:B------:R-:W-:Y:S01]  /*1580*/  PRMT R13, R4.reuse, 0x7632, R13 ;  /* 0x00007632040d7816 */ /* 0x040fe2000000000d */
[--C-:B------:R-:W-:Y:S01]  /*1590*/  FADD.FTZ R168, R9, R70.reuse ;  /* 0x0000004609a87221 */ /* 0x100fe20000010000 */
[----:B------:R-:W-:Y:S01]  /*15a0*/  SHF.L.U32 R163, R4, 0x10, RZ ;  /* 0x0000001004a37819 */ /* 0x000fe200000006ff */
[----:B------:R-:W-:Y:S01]  /*15b0*/  FADD.FTZ R166, R11, R70 ;  /* 0x000000460ba67221 */ /* 0x000fe20000010000 */
[C---:B------:R-:W-:Y:S01]  /*15c0*/  PRMT R14, R6.reuse, 0x7632, R14 ;  /* 0x00007632060e7816 */ /* 0x040fe2000000000e */
[----:B------:R-:W0:Y:S01]  /*15d0*/  LDC.64 R36, c[0x0][0x450] ;  /* 0x00011400ff247b82 */ /* 0x000e220000000a00 */
[----:B------:R-:W-:Y:S01]  /*15e0*/  SHF.L.U32 R159, R6, 0x10, RZ ;  /* 0x00000010069f7819 */ /* 0x000fe200000006ff */
[----:B------:R-:W-:Y:S01]  /*15f0*/  FADD.FTZ R163, R163, R70 ;  /* 0x00000046a3a37221 */ /* 0x000fe20000010000 */
[----:B------:R-:W-:Y:S01]  /*1600*/  PRMT R4, R5, 0x7632, R4 ;  /* 0x0000763205047816 */ /* 0x000fe20000000004 */
[----:B------:R-:W-:Y:S01]  /*1610*/  UMOV UR4, URZ ;  /* 0x000000ff00047c82 */ /* 0x000fe20008000000 */
[----:B------:R-:W-:Y:S01]  /*1620*/  PRMT R6, R7, 0x7632, R6 ;  /* 0x0000763207067816 */ /* 0x000fe20000000006 */
[----:B------:R-:W-:Y:S01]  /*1630*/  FADD.FTZ R159, R159, R70 ;  /* 0x000000469f9f7221 */ /* 0x000fe20000010000 */
[C---:B------:R-:W-:Y:S01]  /*1640*/  SHF.L.U32 R152, R151.reuse, 0x8, RZ ;  /* 0x0000000897987819 */ /* 0x040fe200000006ff */
[----:B------:R-:W0:Y:S01]  /*1650*/  LDC.64 R38, c[0x0][0x3e0] ;  /* 0x0000f800ff267b82 */ /* 0x000e220000000a00 */
[----:B------:R-:W-:-:S02]  /*1660*/  SHF.L.U32 R151, R151, 0x9, RZ ;  /* 0x0000000997977819 */ /* 0x000fc400000006ff */
[----:B------:R-:W-:Y:S02]  /*1670*/  SHF.L.U32 R161, R5, 0x10, RZ ;  /* 0x0000001005a17819 */ /* 0x000fe400000006ff */
[----:B------:R-:W-:Y:S02]  /*1680*/  SHF.L.U32 R157, R7, 0x10, RZ ;  /* 0x00000010079d7819 */ /* 0x000fe400000006ff */
        /* <DEDUP_REMOVED lines=17> */
[--C-:B------:R-:W-:Y:S01]  /*17a0*/  FADD.FTZ R158, R7, R70.reuse ;  /* 0x00000046079e7221 */ /* 0x100fe20000010000 */
[----:B------:R-:W-:Y:S01]  /*17b0*/  IADD3 R42, P1, PT, R151, R20, RZ ;  /* 0x00000014972a7210 */ /* 0x000fe20007f3e0ff */
[--C-:B------:R-:W-:Y:S01]  /*17c0*/  FADD.FTZ R156, R9, R70.reuse ;  /* 0x00000046099c7221 */ /* 0x100fe20000010000 */
[----:B------:R-:W-:Y:S01]  /*17d0*/  MOV R99, RZ ;  /* 0x000000ff00637202 */ /* 0x000fe20000000f00 */
[----:B------:R-:W-:Y:S01]  /*17e0*/  FADD.FTZ R154, R11, R70 ;  /* 0x000000460b9a7221 */ /* 0x000fe20000010000 */
[----:B------:R-:W-:-:S02]  /*17f0*/  ISETP.EQ.AND P0, PT, R26, RZ, P0 ;  /* 0x000000ff1a00720c */ /* 0x000fc40000702270 */
[----:B------:R-:W-:Y:S02]  /*1800*/  LOP3.LUT R152, R152, 0x100, RZ, 0xc0, !PT ;  /* 0x0000010098987812 */ /* 0x000fe400078ec0ff */
[----:B------:R-:W-:Y:S02]  /*1810*/  IADD3 R151, PT, PT, R151, R26, RZ ;  /* 0x0000001a97977210 */ /* 0x000fe40007ffe0ff */
[----:B-1234-:R-:W-:-:S07]  /*1820*/  IADD3.X R43, PT, PT, RZ, R48, RZ, P1, !PT ;  /* 0x00000030ff2b7210 */ /* 0x01efce0000ffe4ff */
.L_x_7935:
[----:B0-----:R-:W-:-:S04]  /*1830*/  IMAD.WIDE.U32 R2, R136, UR4, RZ ;  /* 0x0000000488027c25 */ /* 0x001fc8000f8e00ff */
[----:B------:R-:W-:Y:S01]  /*1840*/  IMAD R3, R137, UR4, R3 ;  /* 0x0000000489037c24 */ /* 0x000fe2000f8e0203 */
[----:B------:R-:W-:-:S04]  /*1850*/  LEA R12, P1, R2, R71, 0x1 ;  /* 0x00000047020c7211 */ /* 0x000fc800078208ff */
[----:B------:R-:W-:-:S03]  /*1860*/  LEA.HI.X R13, R2, R69, R3, 0x1, P1 ;  /* 0x00000045020d7211 */ /* 0x000fc600008f0c03 */
[----:B------:R-:W-:-:S05]  /*1870*/  IMAD.WIDE.U32 R12, R67, 0x10, R12 ;  /* 0x00000010430c7825 */ /* 0x000fca00078e000c */
[----:B--2---:R-:W2:Y:S04]  /*1880*/  LDG.E.128 R4, desc[UR16][R12.64] ;  /* 0x000000100c047981 */ /* 0x004ea8000c1e1d00 */
[----:B---3--:R-:W3:Y:S01]  /*1890*/  LDG.E.128 R8, desc[UR16][R12.64+0x200] ;  /* 0x000200100c087981 */ /* 0x008ee2000c1e1d00 */
[----:B------:R-:W-:Y:S02]  /*18a0*/  MOV R2, R24 ;  /* 0x0000001800027202 */ /* 0x000fe40000000f00 */
[----:B------:R-:W-:-:S03]  /*18b0*/  MOV R3, R81 ;  /* 0x0000005100037202 */ /* 0x000fc60000000f00 */
[----:B------:R-:W-:-:S04]  /*18c0*/  IMAD.WIDE.U32 R2, R34, UR4, R2 ;  /* 0x0000000422027c25 */ /* 0x000fc8000f8e0002 */
[----:B------:R-:W-:Y:S01]  /*18d0*/  IMAD R3, R35, UR4, R3 ;  /* 0x0000000423037c24 */ /* 0x000fe2000f8e0203 */
[----:B------:R-:W-:-:S04]  /*18e0*/  LEA R16, P1, R2, R32, 0x2 ;  /* 0x0000002002107211 */ /* 0x000fc800078210ff */
[----:B------:R-:W-:-:S05]  /*18f0*/  LEA.HI.X R17, R2, R33, R3, 0x2, P1 ;  /* 0x0000002102117211 */ /* 0x000fca00008f1403 */
[----:B------:R0:W4:Y:S01]  /*1900*/  LDG.E R169, desc[UR16][R16.64] ;  /* 0x0000001010a97981 */ /* 0x000122000c1e1900 */
[----:B------:R-:W-:Y:S02]  /*1910*/  MOV R2, R22 ;  /* 0x0000001600027202 */ /* 0x000fe40000000f00 */
[----:B------:R-:W-:-:S03]  /*1920*/  MOV R3, R79 ;  /* 0x0000004f00037202 */ /* 0x000fc60000000f00 */
[----:B------:R-:W-:-:S04]  /*1930*/  IMAD.WIDE.U32 R2, R38, UR4, R2 ;  /* 0x0000000426027c25 */ /* 0x000fc8000f8e0002 */
[----:B------:R-:W-:Y:S01]  /*1940*/  IMAD R3, R39, UR4, R3 ;  /* 0x0000000427037c24 */ /* 0x000fe2000f8e0203 */
[----:B------:R-:W-:-:S04]  /*1950*/  LEA R44, P1, R2, R36, 0x2 ;  /* 0x00000024022c7211 */ /* 0x000fc800078210ff */
[----:B------:R-:W-:Y:S01]  /*1960*/  LEA.HI.X R45, R2, R37, R3, 0x2, P1 ;  /* 0x00000025022d7211 */ /* 0x000fe200008f1403 */
[----:B-12---:R1:W-:Y:S04]  /*1970*/  STS.128 [R47], R4 ;  /* 0x000000042f007388 */ /* 0x0063e80000000c00 */
[----:B---3--:R2:W-:Y:S01]  /*1980*/  STS.128 [R47+0x200], R8 ;  /* 0x000200082f007388 */ /* 0x0085e20000000c00 */
[----:B------:R-:W-:-:S03]  /*1990*/  NOP ;  /* 0x0000000000007918 */ /* 0x000fc60000000000 */
[----:B------:R3:W5:Y:S01]  /*19a0*/  LDG.E R45, desc[UR16][R44.64] ;  /* 0x000000102c2d7981 */ /* 0x000762000c1e1900 */
[----:B------:R-:W4:Y:S01]  /*19b0*/  S2UR UR6, SR_CgaCtaId ;  /* 0x00000000000679c3 */ /* 0x000f220000008800 */
[C---:B------:R-:W-:Y:S01]  /*19c0*/  ISETP.NE.AND P2, PT, R26.reuse, RZ, PT ;  /* 0x000000ff1a00720c */ /* 0x040fe20003f45270 */
[----:B------:R-:W-:Y:S01]  /*19d0*/  UMOV UR5, 0x400 ;  /* 0x0000040000057882 */ /* 0x000fe20000000000 */
[----:B------:R-:W4:Y:S01]  /*19e0*/  LDS.128 R12, [R46] ;  /* 0x000000002e0c7984 */ /* 0x000f220000000c00 */
[----:B------:R-:W-:Y:S01]  /*19f0*/  ISETP.NE.AND P1, PT, R26, 0x1f, PT ;  /* 0x0000001f1a00780c */ /* 0x000fe20003f25270 */
[----:B-1----:R-:W-:Y:S01]  /*1a00*/  FMUL.FTZ R6, R164, R149 ;  /* 0x00000095a4067220 */ /* 0x002fe20000410000 */
[----:B------:R-:W-:Y:S01]  /*1a10*/  IADD3 R3, PT, PT, R152, UR4, RZ ;  /* 0x0000000498037c10 */ /* 0x000fe2000fffe0ff */
[----:B0-----:R-:W0:Y:S01]  /*1a20*/  LDS.128 R16, [R46+0x10] ;  /* 0x000010002e107984 */ /* 0x001e220000000c00 */
[----:B--2---:R-:W-:Y:S01]  /*1a30*/  FMUL.FTZ R11, R165, R106 ;  /* 0x0000006aa50b7220 */ /* 0x004fe20000410000 */
[----:B---3--:R-:W-:Y:S01]  /*1a40*/  FMUL.FTZ R44, R162, R145 ;  /* 0x00000091a22c7220 */ /* 0x008fe20000410000 */
[----:B------:R-:W-:Y:S01]  /*1a50*/  FMUL.FTZ R220, R168, R107 ;  /* 0x0000006ba8dc7220 */ /* 0x000fe20000410000 */
[----:B------:R-:W-:Y:S01]  /*1a60*/  FMUL.FTZ R7, R155, R147 ;  /* 0x000000939b077220 */ /* 0x000fe20000410000 */
[----:B------:R-:W-:Y:S01]  /*1a70*/  FMUL.FTZ R210, R166, R104 ;  /* 0x00000068a6d27220 */ /* 0x000fe20000410000 */
[----:B------:R-:W-:Y:S01]  /*1a80*/  FMUL.FTZ R197, R153, R143 ;  /* 0x0000008f99c57220 */ /* 0x000fe20000410000 */
[----:B----4-:R-:W-:Y:S01]  /*1a90*/  FMUL.FTZ R2, R169, 1.4426950216293334961 ;  /* 0x3fb8aa3ba9027820 */ /* 0x010fe20000410000 */
[----:B------:R-:W-:Y:S01]  /*1aa0*/  @P2 IADD3 R3, PT, PT, R26, 0x200, RZ ;  /* 0x000002001a032810 */ /* 0x000fe20007ffe0ff */
[----:B------:R-:W-:Y:S01]  /*1ab0*/  FMUL.FTZ R173, R163, R102 ;  /* 0x00000066a3ad7220 */ /* 0x000fe20000410000 */
[----:B------:R-:W-:Y:S01]  /*1ac0*/  FMUL.FTZ R192, R160, R141 ;  /* 0x0000008da0c07220 */ /* 0x000fe20000410000 */
        /* <DEDUP_REMOVED lines=16> */
[----:B------:R-:W-:Y:S01]  /*1bd0*/  ULEA UR5, UR6, UR5, 0x18 ;  /* 0x0000000506057291 */ /* 0x000fe2000f8ec0ff */
[----:B------:R-:W2:Y:S01]  /*1be0*/  MUFU.EX2 R9, R9 ;  /* 0x0000000900097308 */ /* 0x000ea20000000800 */
[----:B------:R-:W-:Y:S01]  /*1bf0*/  FMUL.FTZ R170, R164, R2 ;  /* 0x00000002a4aa7220 */ /* 0x000fe20000410000 */
[----:B------:R-:W-:Y:S01]  /*1c00*/  FMUL.FTZ R172, R161, R100 ;  /* 0x00000064a1ac7220 */ /* 0x000fe20000410000 */
[----:B------:R-:W-:Y:S01]  /*1c10*/  FMUL.FTZ R171, R159, R98 ;  /* 0x000000629fab7220 */ /* 0x000fe20000410000 */
[----:B------:R-:W3:Y:S01]  /*1c20*/  MUFU.EX2 R201, R201 ;  /* 0x000000c900c97308 */ /* 0x000ee20000000800 */
[----:B------:R-:W-:Y:S01]  /*1c30*/  LEA R4, R3, UR5, 0x2 ;  /* 0x0000000503047c11 */ /* 0x000fe2000f8e10ff */
[----:B------:R-:W-:Y:S01]  /*1c40*/  FMUL.FTZ R3, R167, R108 ;  /* 0x0000006ca7037220 */ /* 0x000fe20000410000 */
[----:B------:R-:W-:Y:S01]  /*1c50*/  FMUL.FTZ R2, R156, R135 ;  /* 0x000000879c027220 */ /* 0x000fe20000410000 */
[----:B------:R-:W4:Y:S01]  /*1c60*/  MUFU.EX2 R205, R205 ;  /* 0x000000cd00cd7308 */ /* 0x000f220000000800 */
[----:B------:R-:W-:Y:S01]  /*1c70*/  PRMT R181, R14, 0x7632, R181 ;  /* 0x000076320eb57816 */ /* 0x000fe200000000b5 */
[----:B-1----:R1:W-:Y:S01]  /*1c80*/  STS [R4+0xea8], R209 ;  /* 0x000ea8d104007388 */ /* 0x0023e20000000800 */
[----:B------:R-:W-:Y:S01]  /*1c90*/  PRMT R183, R12, 0x7632, R183 ;  /* 0x000076320cb77816 */ /* 0x000fe200000000b7 */
[----:B------:R-:W1:Y:S01]  /*1ca0*/  MUFU.EX2 R8, R8 ;  /* 0x0000000800087308 */ /* 0x000e620000000800 */
[----:B0-----:R-:W-:Y:S01]  /*1cb0*/  PRMT R178, R17, 0x7632, R178 ;  /* 0x0000763211b27816 */ /* 0x001fe200000000b2 */
[----:B------:R-:W-:Y:S01]  /*1cc0*/  FMUL.FTZ R223, R154, R133 ;  /* 0x000000859adf7220 */ /* 0x000fe20000410000 */
[----:B------:R-:W-:Y:S01]  /*1cd0*/  PRMT R182, R13, 0x7632, R182 ;  /* 0x000076320db67816 */ /* 0x000fe200000000b6 */
[----:B------:R-:W0:Y:S01]  /*1ce0*/  MUFU.EX2 R203, R203 ;  /* 0x000000cb00cb7308 */ /* 0x000e220000000800 */
[----:B------:R-:W-:Y:S01]  /*1cf0*/  PRMT R180, R15, 0x7632, R180 ;  /* 0x000076320fb47816 */ /* 0x000fe200000000b4 */
[----:B------:R-:W-:Y:S01]  /*1d00*/  BSSY.RECONVERGENT B0, `(.L_x_7898) ;  /* 0x000004c000007945 */ /* 0x000fe20003800200 */
[----:B------:R-:W-:Y:S01]  /*1d10*/  PRMT R179, R16, 0x7632, R179 ;  /* 0x0000763210b37816 */ /* 0x000fe200000000b3 */
[----:B------:R-:W0:Y:S01]  /*1d20*/  MUFU.EX2 R206, R206 ;  /* 0x000000ce00ce7308 */ /* 0x000e220000000800 */
        /* <DEDUP_REMOVED lines=42> */
[----:B--2---:R-:W-:-:S04]  /*1fd0*/  FMUL.FTZ R170, R157, R96 ;  /* 0x000000609daa7220 */ /* 0x004fc80000410000 */
        /* <DEDUP_REMOVED lines=10> */
[-C--:B-1----:R-:W-:Y:S01]  /*2080*/  FMUL.FTZ R4, R140, R45.reuse ;  /* 0x0000002d8c047220 */ /* 0x082fe20000410000 */
        /* <DEDUP_REMOVED lines=8> */
[----:B0--34-:R-:W-:Y:S05]  /*2110*/  @P1 BRA `(.L_x_7899) ;  /* 0x0000000000241947 */ /* 0x019fea0003800000 */
[----:B------:R-:W-:Y:S01]  /*2120*/  ISETP.NE.AND P1, PT, R68, UR10, PT ;  /* 0x0000000a44007c0c */ /* 0x000fe2000bf25270 */
[----:B------:R-:W-:-:S12]  /*2130*/  HFMA2 R192, -RZ, RZ, 1.875, 0 ;  /* 0x3f800000ffc07431 */ /* 0x000fd800000001ff */
[----:B------:R-:W-:Y:S05]  /*2140*/  @!P1 BRA `(.L_x_7900) ;  /* 0x00000000001c9947 */ /* 0x000fea0003800000 */
[----:B------:R-:W-:-:S04]  /*2150*/  SHF.L.U32 R2, R68, 0x8, RZ ;  /* 0x0000000844027819 */ /* 0x000fc800000006ff */
[----:B------:R-:W-:-:S04]  /*2160*/  LOP3.LUT R2, R2, 0x100, RZ, 0xc0, !PT ;  /* 0x0000010002027812 */ /* 0x000fc800078ec0ff */
[----:B------:R-:W-:-:S04]  /*2170*/  IADD3 R2, PT, PT, R2, UR4, RZ ;  /* 0x0000000402027c10 */ /* 0x000fc8000fffe0ff */
[----:B------:R-:W-:-:S05]  /*2180*/  LEA R2, R2, UR5, 0x2 ;  /* 0x0000000502027c11 */ /* 0x000fca000f8e10ff */
[----:B------:R2:W3:Y:S01]  /*2190*/  LDS R192, [R2+0xea8] ;  /* 0x000ea80002c07984 */ /* 0x0004e20000000800 */
[----:B------:R-:W-:Y:S05]  /*21a0*/  BRA `(.L_x_7900) ;  /* 0x0000000000047947 */ /* 0x000fea0003800000 */
.L_x_7899:
[----:B------:R0:W1:Y:S02]  /*21b0*/  LDS R192, [R174+0x16ac] ;  /* 0x0016ac00aec07984 */ /* 0x0000640000000800 */
.L_x_7900:
[----:B------:R-:W-:Y:S05]  /*21c0*/  BSYNC.RECONVERGENT B0 ;  /* 0x0000000000007941 */ /* 0x000fea0003800200 */
.L_x_7898:
[----:B------:R-:W4:Y:S01]  /*21d0*/  @P0 LDC R3, c[0x0][0x38c] ;  /* 0x0000e300ff030b82 */ /* 0x000f220000000800 */
[----:B--2---:R-:W-:Y:S02]  /*21e0*/  @P0 IADD3 R2, PT, PT, R68, -0x2, RZ ;  /* 0xfffffffe44020810 */ /* 0x004fe40007ffe0ff */
[----:B------:R-:W-:-:S03]  /*21f0*/  MOV R200, RZ ;  /* 0x000000ff00c87202 */ /* 0x000fc60000000f00 */
[----:B----4-:R-:W-:-:S04]  /*2200*/  @P0 IMAD R3, R2, R3, UR4 ;  /* 0x0000000402030e24 */ /* 0x010fc8000f8e0203 */
[----:B------:R-:W-:-:S05]  /*2210*/  @P0 IMAD.WIDE R2, R3, 0x8, R30 ;  /* 0x0000000803020825 */ /* 0x000fca00078e021e */
[----:B------:R2:W4:Y:S01]  /*2220*/  @P0 LDG.E R200, desc[UR16][R2.64+0x4] ;  /* 0x0000041002c80981 */ /* 0x000522000c1e1900 */
[C---:B-1-3--:R-:W-:Y:S01]  /*2230*/  FMUL.FTZ R6, R184.reuse, R192 ;  /* 0x000000c0b8067220 */ /* 0x04afe20000410000 */
[----:B------:R-:W-:Y:S01]  /*2240*/  FFMA.FTZ R7, R184, R193, R219 ;  /* 0x000000c1b8077223 */ /* 0x000fe200000100db */
[----:B------:R-:W-:Y:S01]  /*2250*/  ISETP.NE.AND P1, PT, R175, 0x1f, PT ;  /* 0x0000001faf00780c */ /* 0x000fe20003f25270 */
[----:B------:R-:W-:Y:S01]  /*2260*/  ULEA UR6, UR4, UR5, 0x3 ;  /* 0x0000000504067291 */ /* 0x000fe2000f8e18ff */
[C---:B------:R-:W-:Y:S01]  /*2270*/  FMUL.FTZ R223, R185.reuse, R6 ;  /* 0x00000006b9df7220 */ /* 0x040fe20000410000 */
[----:B------:R-:W-:Y:S01]  /*2280*/  FFMA.FTZ R7, R185, R7, R194 ;  /* 0x00000007b9077223 */ /* 0x000fe200000100c2 */
[C---:B------:R-:W-:Y:S01]  /*2290*/  ISETP.GT.U32.AND P3, PT, R175.reuse, 0x1d, PT ;  /* 0x0000001daf00780c */ /* 0x040fe20003f64070 */
[----:B------:R-:W-:Y:S01]  /*22a0*/  BSSY.RECONVERGENT B0, `(.L_x_7901) ;  /* 0x0000113000007945 */ /* 0x000fe20003800200 */
[C---:B------:R-:W-:Y:S01]  /*22b0*/  FMUL.FTZ R223, R186.reuse, R223 ;  /* 0x000000dfbadf7220 */ /* 0x040fe20000410000 */
[----:B------:R-:W-:Y:S01]  /*22c0*/  FFMA.FTZ R7, R186, R7, R195 ;  /* 0x00000007ba077223 */ /* 0x000fe200000100c3 */
[----:B--2---:R-:W-:Y:S01]  /*22d0*/  FFMA.FTZ R2, R222, R10, R221 ;  /* 0x0000000ade027223 */ /* 0x004fe200000100dd */
[----:B------:R-:W-:Y:S01]  /*22e0*/  ISETP.GT.U32.AND P4, PT, R175, 0x17, PT ;  /* 0x00000017af00780c */ /* 0x000fe20003f84070 */
[C---:B------:R-:W-:Y:S01]  /*22f0*/  FMUL.FTZ R6, R188.reuse, R223 ;  /* 0x000000dfbc067220 */ /* 0x040fe20000410000 */
[----:B------:R-:W-:Y:S01]  /*2300*/  FFMA.FTZ R7, R188, R7, R199 ;  /* 0x00000007bc077223 */ /* 0x000fe200000100c7 */
[----:B------:R-:W-:Y:S01]  /*2310*/  FFMA.FTZ R2, R9, R2, R220 ;  /* 0x0000000209027223 */ /* 0x000fe200000100dc */
[----:B------:R-:W-:Y:S01]  /*2320*/  ISETP.NE.AND P5, PT, R26, RZ, PT ;  /* 0x000000ff1a00720c */ /* 0x000fe20003fa5270 */
        /* <DEDUP_REMOVED lines=38> */
[----:B------:R-:W2:Y:S01]  /*2590*/  SHFL.DOWN PT, R7, R226, 0x1, 0x1f ;  /* 0x08201f00e2077f89 */ /* 0x000ea200000e0000 */
        /* <DEDUP_REMOVED lines=8> */
[----:B-1----:R-:W-:-:S03]  /*2620*/  @P1 FMUL.FTZ R196, R196, R223 ;  /* 0x000000dfc4c41220 */ /* 0x002fc60000410000 */
[----:B------:R-:W-:Y:S01]  /*2630*/  FMUL.FTZ R3, R188, R3 ;  /* 0x00000003bc037220 */ /* 0x000fe20000410000 */
[----:B--2---:R-:W-:Y:S01]  /*2640*/  @P1 FFMA.FTZ R226, R223, R7, R226 ;  /* 0x00000007dfe21223 */ /* 0x004fe200000100e2 */
[----:B------:R-:W-:Y:S01]  /*2650*/  @P1 MOV R223, R196 ;  /* 0x000000c400df1202 */ /* 0x000fe20000000f00 */
[----:B------:R-:W-:Y:S01]  /*2660*/  FFMA.FTZ R7, R184, R6, R11 ;  /* 0x00000006b8077223 */ /* 0x000fe2000001000b */
[----:B------:R-:W-:Y:S01]  /*2670*/  FMUL.FTZ R2, R186, R3 ;  /* 0x00000003ba027220 */ /* 0x000fe20000410000 */
[----:B------:R-:W-:Y:S01]  /*2680*/  ISETP.GE.AND P1, PT, R110, 0x1, PT ;  /* 0x000000016e00780c */ /* 0x000fe20003f26270 */
[----:B------:R-:W1:Y:S02]  /*2690*/  SHFL.DOWN PT, R225, R226, 0x2, 0x1f ;  /* 0x08401f00e2e17f89 */ /* 0x000e6400000e0000 */
[----:B------:R-:W-:Y:S02]  /*26a0*/  FMUL.FTZ R3, R185, R2 ;  /* 0x00000002b9037220 */ /* 0x000fe40000410000 */
[----:B------:R-:W2:Y:S02]  /*26b0*/  SHFL.DOWN PT, R196, R223, 0x2, 0x1f ;  /* 0x08401f00dfc47f89 */ /* 0x000ea400000e0000 */
[----:B------:R-:W-:-:S02]  /*26c0*/  FMUL.FTZ R202, R184, R3 ;  /* 0x00000003b8ca7220 */ /* 0x000fc40000410000 */
[----:B------:R-:W3:Y:S04]  /*26d0*/  SHFL.UP PT, R6, R7, 0x1, RZ ;  /* 0x0420000007067989 */ /* 0x000ee800000e00ff */
[----:B------:R-:W5:Y:S01]  /*26e0*/  SHFL.UP PT, R3, R202, 0x1, RZ ;  /* 0x04200000ca037989 */ /* 0x000f6200000e00ff */
[C---:B-1----:R-:W-:Y:S01]  /*26f0*/  @!P3 FFMA.FTZ R226, R223.reuse, R225, R226 ;  /* 0x000000e1dfe2b223 */ /* 0x042fe200000100e2 */
[----:B--2---:R-:W-:-:S04]  /*2700*/  @!P3 FMUL.FTZ R2, R223, R196 ;  /* 0x000000c4df02b220 */ /* 0x004fc80000410000 */
[----:B------:R-:W1:Y:S01]  /*2710*/  SHFL.DOWN PT, R196, R226, 0x4, 0x1f ;  /* 0x08801f00e2c47f89 */ /* 0x000e6200000e0000 */
[C---:B---3--:R-:W-:Y:S01]  /*2720*/  FFMA.FTZ R6, R202.reuse, R6, R7 ;  /* 0x00000006ca067223 */ /* 0x048fe20000010007 */
[----:B------:R-:W-:Y:S02]  /*2730*/  @!P3 MOV R223, R2 ;  /* 0x0000000200dfb202 */ /* 0x000fe40000000f00 */
[----:B------:R-:W-:Y:S01]  /*2740*/  ISETP.GT.U32.AND P3, PT, R175, 0x1b, PT ;  /* 0x0000001baf00780c */ /* 0x000fe20003f64070 */
[----:B-----5:R-:W-:Y:S01]  /*2750*/  @P1 FMUL.FTZ R202, R202, R3 ;  /* 0x00000003caca1220 */ /* 0x020fe20000410000 */
[----:B------:R-:W-:Y:S02]  /*2760*/  FSEL R7, R7, R6, !P1 ;  /* 0x0000000607077208 */ /* 0x000fe40004800000 */
[----:B------:R-:W2:Y:S01]  /*2770*/  SHFL.DOWN PT, R6, R223, 0x4, 0x1f ;  /* 0x08801f00df067f89 */ /* 0x000ea200000e0000 */
[----:B------:R-:W-:-:S03]  /*2780*/  ISETP.GE.AND P1, PT, R110, 0x2, PT ;  /* 0x000000026e00780c */ /* 0x000fc60003f26270 */
[----:B------:R-:W3:Y:S04]  /*2790*/  SHFL.UP PT, R2, R7, 0x2, RZ ;  /* 0x0440000007027989 */ /* 0x000ee800000e00ff */
[----:B------:R-:W5:Y:S01]  /*27a0*/  SHFL.UP PT, R3, R202, 0x2, RZ ;  /* 0x04400000ca037989 */ /* 0x000f6200000e00ff */
[----:B-1----:R-:W-:-:S05]  /*27b0*/  @!P3 FFMA.FTZ R226, R223, R196, R226 ;  /* 0x000000c4dfe2b223 */ /* 0x002fca00000100e2 */
[----:B------:R-:W1:Y:S01]  /*27c0*/  SHFL.DOWN PT, R227, R226, 0x8, 0x1f ;  /* 0x09001f00e2e37f89 */ /* 0x000e6200000e0000 */
[----:B--2---:R-:W-:Y:S01]  /*27d0*/  @!P3 FMUL.FTZ R6, R223, R6 ;  /* 0x00000006df06b220 */ /* 0x004fe20000410000 */
[----:B---3--:R-:W-:-:S04]  /*27e0*/  FFMA.FTZ R2, R202, R2, R7 ;  /* 0x00000002ca027223 */ /* 0x008fc80000010007 */
[----:B------:R-:W-:Y:S01]  /*27f0*/  @!P3 MOV R223, R6 ;  /* 0x0000000600dfb202 */ /* 0x000fe20000000f00 */
[----:B------:R-:W-:Y:S01]  /*2800*/  HFMA2 R6, -RZ, RZ, 1.875, 0 ;  /* 0x3f800000ff067431 */ /* 0x000fe200000001ff */
[----:B------:R-:W-:Y:S01]  /*2810*/  ISETP.GE.AND P3, PT, R110, 0x4, PT ;  /* 0x000000046e00780c */ /* 0x000fe20003f66270 */
[----:B-----5:R-:W-:Y:S01]  /*2820*/  @P1 FMUL.FTZ R202, R202, R3 ;  /* 0x00000003caca1220 */ /* 0x020fe20000410000 */
[----:B------:R-:W-:Y:S01]  /*2830*/  FSEL R225, R7, R2, !P1 ;  /* 0x0000000207e17208 */ /* 0x000fe20004800000 */
[----:B------:R-:W2:Y:S01]  /*2840*/  SHFL.DOWN PT, R196, R223, 0x8, 0x1f ;  /* 0x09001f00dfc47f89 */ /* 0x000ea200000e0000 */
[----:B------:R-:W-:Y:S02]  /*2850*/  ISETP.GE.AND P1, PT, R68, UR10, PT ;  /* 0x0000000a44007c0c */ /* 0x000fe4000bf26270 */
[----:B------:R-:W-:Y:S01]  /*2860*/  MOV R7, RZ ;  /* 0x000000ff00077202 */ /* 0x000fe20000000f00 */
[----:B------:R-:W3:Y:S01]  /*2870*/  SHFL.UP PT, R2, R225, 0x4, RZ ;  /* 0x04800000e1027989 */ /* 0x000ee200000e00ff */
[----:B------:R-:W-:-:S03]  /*2880*/  ISETP.NE.OR P1, PT, R26, RZ, P1 ;  /* 0x000000ff1a00720c */ /* 0x000fc60000f25670 */
[----:B------:R-:W5:Y:S01]  /*2890*/  SHFL.UP PT, R3, R202, 0x4, RZ ;  /* 0x04800000ca037989 */ /* 0x000f6200000e00ff */
[----:B-1----:R-:W-:-:S05]  /*28a0*/  @!P4 FFMA.FTZ R226, R223, R227, R226 ;  /* 0x000000e3dfe2c223 */ /* 0x002fca00000100e2 */
[----:B------:R-:W1:Y:S04]  /*28b0*/  SHFL.DOWN PT, R228, R226, 0x10, 0x1f ;  /* 0x0a001f00e2e47f89 */ /* 0x000e6800000e0000 */
[----:B------:R-:W-:Y:S01]  /*28c0*/  @!P1 LDS.64 R6, [UR6+0x1728] ;  /* 0x00172806ff069984 */ /* 0x000fe20008000a00 */
[----:B------:R-:W-:Y:S01]  /*28d0*/  ISETP.GE.AND P1, PT, R110, 0x8, PT ;  /* 0x000000086e00780c */ /* 0x000fe20003f26270 */
[----:B--2---:R-:W-:Y:S01]  /*28e0*/  @!P4 FMUL.FTZ R196, R223, R196 ;  /* 0x000000c4dfc4c220 */ /* 0x004fe20000410000 */
[----:B---3--:R-:W-:-:S04]  /*28f0*/  FFMA.FTZ R2, R202, R2, R225 ;  /* 0x00000002ca027223 */ /* 0x008fc800000100e1 */
[----:B------:R-:W-:Y:S01]  /*2900*/  @!P4 MOV R223, R196 ;  /* 0x000000c400dfc202 */ /* 0x000fe20000000f00 */
[----:B-----5:R-:W-:Y:S01]  /*2910*/  @P3 FMUL.FTZ R202, R202, R3 ;  /* 0x00000003caca3220 */ /* 0x020fe20000410000 */
[----:B------:R-:W-:-:S03]  /*2920*/  FSEL R225, R225, R2, !P3 ;  /* 0x00000002e1e17208 */ /* 0x000fc60005800000 */
[----:B------:R-:W2:Y:S01]  /*2930*/  SHFL.DOWN PT, R196, R223, 0x10, 0x1f ;  /* 0x0a001f00dfc47f89 */ /* 0x000ea200000e0000 */
[----:B------:R-:W-:-:S03]  /*2940*/  ISETP.GT.U32.AND P3, PT, R175, 0xf, PT ;  /* 0x0000000faf00780c */ /* 0x000fc60003f64070 */
[----:B------:R-:W3:Y:S04]  /*2950*/  SHFL.UP PT, R2, R225, 0x8, RZ ;  /* 0x05000000e1027989 */ /* 0x000ee800000e00ff */
[----:B------:R-:W5:Y:S06]  /*2960*/  SHFL.UP PT, R3, R202, 0x8, RZ ;  /* 0x05000000ca037989 */ /* 0x000f6c00000e00ff */
[C---:B-1----:R-:W-:Y:S01]  /*2970*/  @!P3 FFMA.FTZ R226, R223.reuse, R228, R226 ;  /* 0x000000e4dfe2b223 */ /* 0x042fe200000100e2 */
[----:B--2---:R-:W-:Y:S01]  /*2980*/  @!P3 FMUL.FTZ R196, R223, R196 ;  /* 0x000000c4dfc4b220 */ /* 0x004fe20000410000 */
[----:B------:R-:W-:Y:S01]  /*2990*/  SHFL.IDX PT, R228, R7, RZ, 0x1f ;  /* 0x00001fff07e47589 */ /* 0x000fe200000e0000 */
[----:B---3--:R-:W-:-:S03]  /*29a0*/  FFMA.FTZ R2, R202, R2, R225 ;  /* 0x00000002ca027223 */ /* 0x008fc600000100e1 */
[----:B------:R-:W-:Y:S02]  /*29b0*/  @!P3 MOV R223, R196 ;  /* 0x000000c400dfb202 */ /* 0x000fe40000000f00 */
[----:B------:R-:W-:Y:S01]  /*29c0*/  ISETP.NE.AND P3, PT, R26, 0x1f, PT ;  /* 0x0000001f1a00780c */ /* 0x000fe20003f65270 */
[----:B-----5:R-:W-:Y:S01]  /*29d0*/  @P1 FMUL.FTZ R202, R202, R3 ;  /* 0x00000003caca1220 */ /* 0x020fe20000410000 */
[----:B------:R-:W-:Y:S01]  /*29e0*/  FSEL R227, R225, R2, !P1 ;  /* 0x00000002e1e37208 */ /* 0x000fe20004800000 */
[----:B------:R-:W-:Y:S01]  /*29f0*/  SHFL.DOWN PT, R196, R223, 0x1, 0x1f ;  /* 0x08201f00dfc47f89 */ /* 0x000fe200000e0000 */
[----:B------:R-:W-:-:S03]  /*2a00*/  ISETP.GE.AND P1, PT, R110, 0x10, PT ;  /* 0x000000106e00780c */ /* 0x000fc60003f26270 */
[----:B------:R-:W1:Y:S04]  /*2a10*/  SHFL.DOWN PT, R225, R226, 0x1, 0x1f ;  /* 0x08201f00e2e17f89 */ /* 0x000e6800000e0000 */
[----:B------:R-:W2:Y:S04]  /*2a20*/  SHFL.UP PT, R2, R227, 0x10, RZ ;  /* 0x06000000e3027989 */ /* 0x000ea800000e00ff */
[----:B------:R-:W3:Y:S04]  /*2a30*/  SHFL.UP PT, R3, R202, 0x10, RZ ;  /* 0x06000000ca037989 */ /* 0x000ee800000e00ff */
[----:B------:R-:W-:Y:S04]  /*2a40*/  SHFL.IDX PT, R226, R226, RZ, 0x1f ;  /* 0x00001fffe2e27589 */ /* 0x000fe800000e0000 */
[----:B------:R-:W5:Y:S01]  /*2a50*/  SHFL.IDX PT, R223, R223, RZ, 0x1f ;  /* 0x00001fffdfdf7589 */ /* 0x000f6200000e0000 */
[----:B-1----:R-:W-:Y:S01]  /*2a60*/  @P3 FFMA.FTZ R228, R196, R228, R225 ;  /* 0x000000e4c4e43223 */ /* 0x002fe200000100e1 */
[----:B--2---:R-:W-:-:S03]  /*2a70*/  FFMA.FTZ R2, R202, R2, R227 ;  /* 0x00000002ca027223 */ /* 0x004fc600000100e3 */
[----:B------:R-:W-:Y:S01]  /*2a80*/  FFMA.FTZ R193, R228, R192, R193 ;  /* 0x000000c0e4c17223 */ /* 0x000fe200000100c1 */
[----:B---3--:R-:W-:-:S03]  /*2a90*/  @P1 FMUL.FTZ R202, R202, R3 ;  /* 0x00000003caca1220 */ /* 0x008fc60000410000 */
[----:B------:R-:W-:Y:S01]  /*2aa0*/  FFMA.FTZ R192, R184, R193, R219 ;  /* 0x000000c1b8c07223 */ /* 0x000fe200000100db */
[----:B------:R-:W-:Y:S01]  /*2ab0*/  FSEL R225, R227, R2, !P1 ;  /* 0x00000002e3e17208 */ /* 0x000fe20004800000 */
[----:B------:R-:W-:-:S04]  /*2ac0*/  IMAD.WIDE.U32 R2, R40, UR4, R42 ;  /* 0x0000000428027c25 */ /* 0x000fc8000f8e002a */
[----:B------:R-:W-:Y:S01]  /*2ad0*/  FFMA.FTZ R194, R185, R192, R194 ;  /* 0x000000c0b9c27223 */ /* 0x000fe200000100c2 */
[----:B------:R-:W-:Y:S01]  /*2ae0*/  SHFL.UP PT, R227, R202, 0x1, RZ ;  /* 0x04200000cae37989 */ /* 0x000fe200000e00ff */
[----:B------:R-:W-:Y:S02]  /*2af0*/  IMAD R3, R41, UR4, R3 ;  /* 0x0000000429037c24 */ /* 0x000fe4000f8e0203 */
[C---:B-----5:R-:W-:Y:S01]  /*2b00*/  FFMA.FTZ R7, R223.reuse, R7, R226 ;  /* 0x00000007df077223 */ /* 0x060fe200000100e2 */
[----:B------:R-:W-:Y:S01]  /*2b10*/  FFMA.FTZ R195, R186, R194, R195 ;  /* 0x000000c2bac37223 */ /* 0x000fe200000100c3 */
[----:B------:R-:W-:Y:S01]  /*2b20*/  SHFL.UP PT, R228, R225, 0x1, RZ ;  /* 0x04200000e1e47989 */ /* 0x000fe200000e00ff */
[----:B------:R-:W-:Y:S02]  /*2b30*/  FMUL.FTZ R6, R223, R6 ;  /* 0x00000006df067220 */ /* 0x000fe40000410000 */
[----:B------:R-:W-:-:S03]  /*2b40*/  FFMA.FTZ R196, R188, R195, R199 ;  /* 0x000000c3bcc47223 */ /* 0x000fc600000100c7 */
[----:B------:R1:W-:Y:S01]  /*2b50*/  @!P5 STS.64 [UR6+0x1728], R6 ;  /* 0x00172806ff00d988 */ /* 0x0003e20008000a06 */
[----:B------:R-:W-:-:S04]  /*2b60*/  FFMA.FTZ R198, R187, R196, R198 ;  /* 0x000000c4bbc67223 */ /* 0x000fc800000100c6 */
[----:B------:R-:W-:Y:S01]  /*2b70*/  FFMA.FTZ R199, R189, R198, R4 ;  /* 0x000000c6bdc77223 */ /* 0x000fe20000010004 */
[----:B------:R-:W-:-:S03]  /*2b80*/  LEA R4, P1, R2, UR8, 0x2 ;  /* 0x0000000802047c11 */ /* 0x000fc6000f8210ff */
[----:B------:R-:W-:Y:S01]  /*2b90*/  FMUL.FTZ R236, R160, R199 ;  /* 0x000000c7a0ec7220 */ /* 0x000fe20000410000 */
[----:B-1----:R-:W-:Y:S01]  /*2ba0*/  FMUL.FTZ R6, R154, R193 ;  /* 0x000000c19a067220 */ /* 0x002fe20000410000 */
[----:B----4-:R1:W2:Y:S02]  /*2bb0*/  SHFL.IDX PT, R229, R200, RZ, 0x1f ;  /* 0x00001fffc8e57589 */ /* 0x0102a400000e0000 */
[----:B-1----:R-:W-:Y:S01]  /*2bc0*/  FFMA.FTZ R200, R190, R199, R5 ;  /* 0x000000c7bec87223 */ /* 0x002fe20000010005 */
[----:B------:R-:W-:-:S03]  /*2bd0*/  LEA.HI.X R5, R2, UR9, R3, 0x2, P1 ;  /* 0x0000000902057c11 */ /* 0x000fc600088f1403 */
[-C--:B------:R-:W-:Y:S01]  /*2be0*/  FFMA.FTZ R202, R204, R200.reuse, R215 ;  /* 0x000000c8ccca7223 */ /* 0x080fe200000100d7 */
[----:B------:R-:W-:-:S03]  /*2bf0*/  FMUL.FTZ R223, R163, R200 ;  /* 0x000000c8a3df7220 */ /* 0x000fc60000410000 */
[----:B------:R-:W-:Y:S01]  /*2c00*/  FMUL.FTZ R234, R153, R202 ;  /* 0x000000ca99ea7220 */ /* 0x000fe20000410000 */
[----:B------:R-:W-:-:S03]  /*2c10*/  FMUL.FTZ R225, R102, R223 ;  /* 0x000000df66e17220 */ /* 0x000fc60000410000 */
[----:B------:R-:W-:Y:S01]  /*2c20*/  FMUL.FTZ R219, R143, R234 ;  /* 0x000000ea8fdb7220 */ /* 0x000fe20000410000 */
[----:B--2---:R-:W-:Y:S01]  /*2c30*/  @P2 FFMA.FTZ R229, R227, R229, R228 ;  /* 0x000000e5e3e52223 */ /* 0x004fe200000100e4 */
[----:B------:R-:W-:Y:S01]  /*2c40*/  FFMA.FTZ R228, R206, R202, R213 ;  /* 0x000000cacee47223 */ /* 0x000fe200000100d5 */
[----:B------:R-:W-:Y:S02]  /*2c50*/  FMUL.FTZ R227, R141, R236 ;  /* 0x000000ec8de37220 */ /* 0x000fe40000410000 */
[----:B------:R-:W-:Y:S01]  /*2c60*/  FFMA.FTZ R3, R209, R229, R222 ;  /* 0x000000e5d1037223 */ /* 0x000fe200000100de */
[-C--:B------:R-:W-:Y:S01]  /*2c70*/  FFMA.FTZ R216, R203, R228.reuse, R216 ;  /* 0x000000e4cbd87223 */ /* 0x080fe200000100d8 */
[----:B------:R-:W-:Y:S02]  /*2c80*/  FMUL.FTZ R213, R166, R228 ;  /* 0x000000e4a6d57220 */ /* 0x000fe40000410000 */
[-C--:B------:R-:W-:Y:S01]  /*2c90*/  FFMA.FTZ R230, R10, R3.reuse, R221 ;  /* 0x000000030ae67223 */ /* 0x080fe200000100dd */
[----:B------:R-:W-:Y:S01]  /*2ca0*/  FADD.FTZ R2, -R222, R3 ;  /* 0x00000003de027221 */ /* 0x000fe20000010100 */
[----:B------:R-:W-:Y:S01]  /*2cb0*/  FFMA.FTZ R3, R0, R3, RZ ;  /* 0x0000000300037223 */ /* 0x000fe200000100ff */
[----:B------:R-:W-:Y:S01]  /*2cc0*/  FFMA.FTZ R222, R8, R216, R211 ;  /* 0x000000d808de7223 */ /* 0x000fe200000100d3 */
[-C--:B------:R-:W-:Y:S01]  /*2cd0*/  FFMA.FTZ R209, R9, R230.reuse, R220 ;  /* 0x000000e609d17223 */ /* 0x080fe200000100dc */
[----:B------:R-:W-:Y:S01]  /*2ce0*/  FADD.FTZ R221, -R221, R230 ;  /* 0x000000e6dddd7221 */ /* 0x000fe20000010100 */
[----:B------:R-:W-:Y:S01]  /*2cf0*/  FFMA.FTZ R3, R148, R230, R3 ;  /* 0x000000e694037223 */ /* 0x000fe20000010003 */
[----:B------:R-:W-:Y:S01]  /*2d00*/  FFMA.FTZ R214, R205, R222, R214 ;  /* 0x000000decdd67223 */ /* 0x000fe200000100d6 */
[CC--:B------:R-:W-:Y:S01]  /*2d10*/  FFMA.FTZ R211, R201.reuse, R209.reuse, R224 ;  /* 0x000000d1c9d37223 */ /* 0x0c0fe200000100e0 */
[----:B------:R-:W-:Y:S01]  /*2d20*/  FADD.FTZ R220, -R220, R209 ;  /* 0x000000d1dcdc7221 */ /* 0x000fe20000010100 */
[----:B------:R-:W-:Y:S01]  /*2d30*/  FFMA.FTZ R3, R116, R209, R3 ;  /* 0x000000d174037223 */ /* 0x000fe20000010003 */
[----:B------:R-:W-:Y:S01]  /*2d40*/  FFMA.FTZ R212, R201, R214, R212 ;  /* 0x000000d6c9d47223 */ /* 0x000fe200000100d4 */
[-C--:B------:R-:W-:Y:S01]  /*2d50*/  FFMA.FTZ R205, R205, R211.reuse, R218 ;  /* 0x000000d3cdcd7223 */ /* 0x080fe200000100da */
        /* <DEDUP_REMOVED lines=10> */
[----:B------:R-:W-:Y:S01]  /*2e00*/  FMUL.FTZ R3, R167, R10 ;  /* 0x0000000aa7037220 */ /* 0x000fe20000410000 */
[----:B------:R-:W-:Y:S01]  /*2e10*/  FFMA.FTZ R232, R206, R201, R197 ;  /* 0x000000c9cee87223 */ /* 0x000fe200000100c5 */
[----:B------:R-:W-:Y:S01]  /*2e20*/  FMUL.FTZ R230, R164, R208 ;  /* 0x000000d0a4e67220 */ /* 0x000fe20000410000 */
[----:B------:R-:W-:Y:S01]  /*2e30*/  FADD.FTZ R210, -R210, R201 ;  /* 0x000000c9d2d27221 */ /* 0x000fe20000010100 */
[-C--:B------:R-:W-:Y:S01]  /*2e40*/  FFMA.FTZ R206, R2, R3.reuse, RZ ;  /* 0x0000000302ce7223 */ /* 0x080fe200000100ff */
[----:B------:R-:W-:Y:S01]  /*2e50*/  FMUL.FTZ R226, R108, R3 ;  /* 0x000000036ce27220 */ /* 0x000fe20000410000 */
[----:B------:R-:W-:Y:S01]  /*2e60*/  FMUL.FTZ R9, R149, R230 ;  /* 0x000000e695097220 */ /* 0x000fe20000410000 */
[----:B------:R-:W-:Y:S01]  /*2e70*/  FMUL.FTZ R205, R165, R222 ;  /* 0x000000dea5cd7220 */ /* 0x000fe20000410000 */
[----:B------:R-:W-:Y:S01]  /*2e80*/  FFMA.FTZ R3, R221, R230, R206 ;  /* 0x000000e6dd037223 */ /* 0x000fe200000100ce */
[----:B------:R-:W-:Y:S01]  /*2e90*/  FFMA.FTZ R201, R119, R201, R8 ;  /* 0x000000c977c97223 */ /* 0x000fe20000010008 */
[----:B------:R-:W-:Y:S01]  /*2ea0*/  FMUL.FTZ R206, R168, R212 ;  /* 0x000000d4a8ce7220 */ /* 0x000fe20000410000 */
[----:B------:R-:W-:Y:S01]  /*2eb0*/  FMUL.FTZ R230, R155, R214 ;  /* 0x000000d69be67220 */ /* 0x000fe20000410000 */
[----:B------:R-:W-:Y:S01]  /*2ec0*/  STS [R65+0x430], R226 ;  /* 0x000430e241007388 */ /* 0x000fe20000000800 */
[----:B------:R-:W-:Y:S01]  /*2ed0*/  FMUL.FTZ R207, R106, R205 ;  /* 0x000000cd6acf7220 */ /* 0x000fe20000410000 */
[-C--:B------:R-:W-:Y:S01]  /*2ee0*/  FFMA.FTZ R204, R204, R232.reuse, R173 ;  /* 0x000000e8cccc7223 */ /* 0x080fe200000100ad */
[----:B------:R-:W-:Y:S01]  /*2ef0*/  FADD.FTZ R197, -R197, R232 ;  /* 0x000000e8c5c57221 */ /* 0x000fe20000010100 */
[----:B------:R-:W-:Y:S01]  /*2f00*/  FFMA.FTZ R8, R142, R232, R201 ;  /* 0x000000e88e087223 */ /* 0x000fe200000100c9 */
[----:B------:R1:W-:Y:S01]  /*2f10*/  STS [R64+0x4], R9 ;  /* 0x0000040940007388 */ /* 0x0003e20000000800 */
        /* <DEDUP_REMOVED lines=8> */
[----:B------:R3:W-:Y:S01]  /*2fa0*/  STS [R64+0x8], R203 ;  /* 0x000008cb40007388 */ /* 0x0007e20000000800 */
[----:B-1----:R-:W-:Y:S01]  /*2fb0*/  FMUL.FTZ R9, R161, R198 ;  /* 0x000000c6a1097220 */ /* 0x002fe20000410000 */
[----:B------:R-:W-:Y:S01]  /*2fc0*/  FMUL.FTZ R206, R156, R194 ;  /* 0x000000c29cce7220 */ /* 0x000fe20000410000 */
[----:B------:R-:W-:Y:S01]  /*2fd0*/  FFMA.FTZ R190, R190, R204, R45 ;  /* 0x000000ccbebe7223 */ /* 0x000fe2000001002d */
[----:B------:R1:W-:Y:S01]  /*2fe0*/  STS [R64+0xc], R7 ;  /* 0x00000c0740007388 */ /* 0x0003e20000000800 */
[----:B------:R-:W-:Y:S01]  /*2ff0*/  FADD.FTZ R173, -R173, R204 ;  /* 0x000000ccadad7221 */ /* 0x000fe20000010100 */
[----:B--2---:R-:W-:Y:S01]  /*3000*/  FMUL.FTZ R207, R100, R9 ;  /* 0x0000000964cf7220 */ /* 0x004fe20000410000 */
[----:B------:R-:W-:Y:S01]  /*3010*/  FFMA.FTZ R189, R189, R190, R172 ;  /* 0x000000bebdbd7223 */ /* 0x000fe200000100ac */
[----:B------:R2:W-:Y:S01]  /*3020*/  STS [R64+0x14], R209 ;  /* 0x000014d140007388 */ /* 0x0005e20000000800 */
[----:B------:R-:W-:Y:S01]  /*3030*/  FADD.FTZ R45, -R45, R190 ;  /* 0x000000be2d2d7221 */ /* 0x000fe20000010100 */
[----:B---3--:R-:W-:Y:S01]  /*3040*/  FFMA.FTZ R203, R224, R230, R201 ;  /* 0x000000e6e0cb7223 */ /* 0x008fe200000100c9 */
[----:B------:R-:W-:Y:S01]  /*3050*/  FMUL.FTZ R201, R159, R195 ;  /* 0x000000c39fc97220 */ /* 0x000fe20000410000 */
[----:B------:R3:W-:Y:S01]  /*3060*/  STS [R64+0x18], R215 ;  /* 0x000018d740007388 */ /* 0x0007e20000000800 */
[----:B------:R-:W-:Y:S01]  /*3070*/  FADD.FTZ R172, -R172, R189 ;  /* 0x000000bdacac7221 */ /* 0x000fe20000010100 */
[----:B-1----:R-:W-:Y:S01]  /*3080*/  FMUL.FTZ R7, R157, R192 ;  /* 0x000000c09d077220 */ /* 0x002fe20000410000 */
[----:B------:R-:W-:Y:S01]  /*3090*/  FFMA.FTZ R226, R218, R205, R203 ;  /* 0x000000cddae27223 */ /* 0x000fe200000100cb */
[----:B------:R1:W-:Y:S01]  /*30a0*/  STS [R64+0x1c], R219 ;  /* 0x00001cdb40007388 */ /* 0x0003e20000000800 */
[----:B------:R-:W-:Y:S01]  /*30b0*/  FMUL.FTZ R205, R135, R206 ;  /* 0x000000ce87cd7220 */ /* 0x000fe20000410000 */
[----:B--2---:R-:W-:Y:S01]  /*30c0*/  FMUL.FTZ R209, R139, R3 ;  /* 0x000000038bd17220 */ /* 0x004fe20000410000 */
[----:B------:R-:W-:Y:S01]  /*30d0*/  FFMA.FTZ R203, R217, R232, R226 ;  /* 0x000000e8d9cb7223 */ /* 0x000fe200000100e2 */
[----:B------:R2:W-:Y:S01]  /*30e0*/  STS [R64+0x28], R207 ;  /* 0x000028cf40007388 */ /* 0x0005e20000000800 */
[----:B------:R-:W-:Y:S01]  /*30f0*/  P2R R211, PR, RZ, 0x20 ;  /* 0x00000020ffd37803 */ /* 0x000fe20000000000 */
[----:B---3--:R-:W-:Y:S01]  /*3100*/  FMUL.FTZ R215, R98, R201 ;  /* 0x000000c962d77220 */ /* 0x008fe20000410000 */
[----:B------:R-:W-:Y:S01]  /*3110*/  FFMA.FTZ R226, R210, R213, R203 ;  /* 0x000000d5d2e27223 */ /* 0x000fe200000100cb */
[----:B------:R-:W-:Y:S01]  /*3120*/  STS [R64+0x20], R225 ;  /* 0x000020e140007388 */ /* 0x000fe20000000800 */
[----:B------:R-:W-:Y:S01]  /*3130*/  FFMA.FTZ R203, R123, R204, R8 ;  /* 0x000000cc7bcb7223 */ /* 0x000fe20000010008 */
[----:B-1----:R-:W-:Y:S01]  /*3140*/  FMUL.FTZ R219, R96, R7 ;  /* 0x0000000760db7220 */ /* 0x002fe20000410000 */
[----:B------:R-:W-:Y:S01]  /*3150*/  FFMA.FTZ R226, R197, R234, R226 ;  /* 0x000000eac5e27223 */ /* 0x000fe200000100e2 */
[----:B------:R-:W-:Y:S01]  /*3160*/  STS [R64+0x24], R227 ;  /* 0x000024e340007388 */ /* 0x000fe20000000800 */
[----:B------:R-:W-:Y:S01]  /*3170*/  FFMA.FTZ R203, R140, R190, R203 ;  /* 0x000000be8ccb7223 */ /* 0x000fe200000100cb */
[----:B--2---:R-:W-:Y:S01]  /*3180*/  FMUL.FTZ R207, R133, R6 ;  /* 0x0000000685cf7220 */ /* 0x004fe20000410000 */
[----:B------:R-:W-:Y:S01]  /*3190*/  FFMA.FTZ R226, R173, R223, R226 ;  /* 0x000000dfade27223 */ /* 0x000fe200000100e2 */
[----:B------:R-:W-:Y:S01]  /*31a0*/  STS [R64+0x2c], R209 ;  /* 0x00002cd140007388 */ /* 0x000fe20000000800 */
[----:B------:R-:W-:-:S03]  /*31b0*/  FFMA.FTZ R203, R126, R189, R203 ;  /* 0x000000bd7ecb7223 */ /* 0x000fc600000100cb */
[----:B------:R-:W-:Y:S04]  /*31c0*/  STS [R64+0x30], R215 ;  /* 0x000030d740007388 */ /* 0x000fe80000000800 */
[----:B------:R1:W-:Y:S04]  /*31d0*/  STS [R64+0x34], R205 ;  /* 0x000034cd40007388 */ /* 0x0003e80000000800 */
[----:B------:R2:W-:Y:S04]  /*31e0*/  STS [R64+0x38], R219 ;  /* 0x000038db40007388 */ /* 0x0005e80000000800 */
[----:B------:R2:W-:Y:S01]  /*31f0*/  STS [R64+0x3c], R207 ;  /* 0x00003ccf40007388 */ /* 0x0005e20000000800 */
[----:B-1----:R-:W-:Y:S01]  /*3200*/  FFMA.FTZ R205, R187, R189, R44 ;  /* 0x000000bdbbcd7223 */ /* 0x002fe2000001002c */
[----:B------:R-:W-:Y:S01]  /*3210*/  FFMA.FTZ R187, R45, R236, R226 ;  /* 0x000000ec2dbb7223 */ /* 0x000fe200000100e2 */
[----:B------:R-:W-:Y:S02]  /*3220*/  BAR.SYNC.DEFER_BLOCKING 0x0 ;  /* 0x0000000000007b1d */ /* 0x000fe40000010000 */
        /* <DEDUP_REMOVED lines=8> */
[----:B------:R-:W-:Y:S01]  /*32b0*/  IADD3 R187, PT, PT, -R151, UR7, RZ ;  /* 0x0000000797bb7c10 */ /* 0x000fe2000fffe1ff */
[-C--:B------:R-:W-:Y:S01]  /*32c0*/  FFMA.FTZ R185, R185, R186.reuse, R170 ;  /* 0x000000bab9b97223 */ /* 0x080fe200000100aa */
[----:B------:R-:W-:Y:S01]  /*32d0*/  FADD.FTZ R19, -R19, R186 ;  /* 0x000000ba13137221 */ /* 0x000fe20000010100 */
[----:B------:R-:W-:Y:S01]  /*32e0*/  FFMA.FTZ R8, R171, R201, R8 ;  /* 0x000000c9ab087223 */ /* 0x000fe20000010008 */
[----:B------:R-:W-:Y:S01]  /*32f0*/  ISETP.GE.AND P1, PT, R187, 0x1, PT ;  /* 0x00000001bb00780c */ /* 0x000fe20003f26270 */
[----:B------:R-:W-:Y:S01]  /*3300*/  FFMA.FTZ R9, R134, R186, R9 ;  /* 0x000000ba86097223 */ /* 0x000fe20000010009 */
[----:B------:R-:W-:Y:S01]  /*3310*/  FADD.FTZ R170, -R170, R185 ;  /* 0x000000b9aaaa7221 */ /* 0x000fe20000010100 */
[----:B------:R-:W-:Y:S01]  /*3320*/  FFMA.FTZ R3, R19, R206, R8 ;  /* 0x000000ce13037223 */ /* 0x000fe20000010008 */
[C---:B------:R-:W-:Y:S01]  /*3330*/  ISETP.GE.AND P2, PT, R187.reuse, 0x21, PT ;  /* 0x00000021bb00780c */ /* 0x040fe20003f46270 */
[-C--:B------:R-:W-:Y:S01]  /*3340*/  FFMA.FTZ R184, R184, R185.reuse, R11 ;  /* 0x000000b9b8b87223 */ /* 0x080fe2000001000b */
[C---:B------:R-:W-:Y:S01]  /*3350*/  ISETP.GE.AND P3, PT, R187.reuse, 0x41, PT ;  /* 0x00000041bb00780c */ /* 0x040fe20003f66270 */
[----:B------:R-:W-:Y:S01]  /*3360*/  FFMA.FTZ R9, R150, R185, R9 ;  /* 0x000000b996097223 */ /* 0x000fe20000010009 */
[----:B------:R-:W-:Y:S01]  /*3370*/  ISETP.GE.AND P4, PT, R187, 0x61, PT ;  /* 0x00000061bb00780c */ /* 0x000fe20003f86270 */
[----:B------:R-:W-:Y:S01]  /*3380*/  FFMA.FTZ R8, R170, R7, R3 ;  /* 0x00000007aa087223 */ /* 0x000fe20000010003 */
[----:B------:R2:W1:Y:S03]  /*3390*/  LDS R209, [R63+0x4b0] ;  /* 0x0004b0003fd17984 */ /* 0x0004660000000800 */
[----:B------:R-:W-:Y:S08]  /*33a0*/  @!P1 BRA `(.L_x_7902) ;  /* 0x0000000000089947 */ /* 0x000ff00003800000 */
[----:B------:R-:W3:Y:S04]  /*33b0*/  LDS R3, [R66+0x430] ;  /* 0x0004300042037984 */ /* 0x000ee80000000800 */
[----:B---3--:R3:W-:Y:S02]  /*33c0*/  REDG.E.ADD.F32.FTZ.RN.STRONG.GPU desc[UR16][R4.64], R3 ;  /* 0x00000003040079a6 */ /* 0x0087e4000c12f310 */
.L_x_7902:
[----:B------:R-:W-:Y:S05]  /*33d0*/  BSYNC.RECONVERGENT B0 ;  /* 0x0000000000007941 */ /* 0x000fea0003800200 */
.L_x_7901:
[----:B------:R-:W-:Y:S04]  /*33e0*/  BSSY.RECONVERGENT B0, `(.L_x_7903) ;  /* 0x0000003000007945 */ /* 0x000fe80003800200 */
[----:B------:R-:W-:Y:S05]  /*33f0*/  @!P2 BRA `(.L_x_7904) ;  /* 0x000000000004a947 */ /* 0x000fea0003800000 */
[----:B-1----:R4:W-:Y:S02]  /*3400*/  REDG.E.ADD.F32.FTZ.RN.STRONG.GPU desc[UR16][R4.64+0x80], R209 ;  /* 0x000080d1040079a6 */ /* 0x0029e4000c12f310 */
.L_x_7904:
[----:B------:R-:W-:Y:S05]  /*3410*/  BSYNC.RECONVERGENT B0 ;  /* 0x0000000000007941 */ /* 0x000fea0003800200 */
.L_x_7903:
[----:B---3--:R3:W0:Y:S01]  /*3420*/  LDS R3, [R62+0x530] ;  /* 0x000530003e037984 */ /* 0x0086220000000800 */
[----:B------:R-:W-:Y:S04]  /*3430*/  BSSY.RECONVERGENT B0, `(.L_x_7905) ;  /* 0x0000003000007945 */ /* 0x000fe80003800200 */
[----:B------:R-:W-:Y:S05]  /*3440*/  @!P3 BRA `(.L_x_7906) ;  /* 0x000000000004b947 */ /* 0x000fea0003800000 */
[----:B0-----:R0:W-:Y:S02]  /*3450*/  REDG.E.ADD.F32.FTZ.RN.STRONG.GPU desc[UR16][R4.64+0x100], R3 ;  /* 0x00010003040079a6 */ /* 0x0011e4000c12f310 */
.L_x_7906:
[----:B------:R-:W-:Y:S05]  /*3460*/  BSYNC.RECONVERGENT B0 ;  /* 0x0000000000007941 */ /* 0x000fea0003800200 */
.L_x_7905:
[----:B0-----:R0:W0:Y:S01]  /*3470*/  LDS R3, [R61+0x5b0] ;  /* 0x0005b0003d037984 */ /* 0x0010220000000800 */
[----:B------:R-:W-:Y:S01]  /*3480*/  BSSY.RECONVERGENT B0, `(.L_x_7907) ;  /* 0x0000004000007945 */ /* 0x000fe20003800200 */
[----:B------:R-:W-:-:S03]  /*3490*/  FADD.FTZ R11, -R11, R184 ;  /* 0x000000b80b0b7221 */ /* 0x000fc60000010100 */
[----:B------:R-:W-:Y:S05]  /*34a0*/  @!P4 BRA `(.L_x_7908) ;  /* 0x000000000004c947 */ /* 0x000fea0003800000 */
[----:B0-----:R0:W-:Y:S02]  /*34b0*/  REDG.E.ADD.F32.FTZ.RN.STRONG.GPU desc[UR16][R4.64+0x180], R3 ;  /* 0x00018003040079a6 */ /* 0x0011e4000c12f310 */
.L_x_7908:
[----:B------:R-:W-:Y:S05]  /*34c0*/  BSYNC.RECONVERGENT B0 ;  /* 0x0000000000007941 */ /* 0x000fea0003800200 */
.L_x_7907:
[----:B------:R1:W1:Y:S01]  /*34d0*/  LDS R7, [R60+0x630] ;  /* 0x000630003c077984 */ /* 0x0002620000000800 */
[----:B------:R-:W-:Y:S01]  /*34e0*/  ISETP.GE.AND P6, PT, R187, 0x81, PT ;  /* 0x00000081bb00780c */ /* 0x000fe20003fc6270 */
        /* <DEDUP_REMOVED lines=9> */
.L_x_7910:
[----:B------:R-:W-:Y:S05]  /*3580*/  BSYNC.RECONVERGENT B0 ;  /* 0x0000000000007941 */ /* 0x000fea0003800200 */
.L_x_7909:
[----:B01----:R0:W1:Y:S01]  /*3590*/  LDS R7, [R59+0x6b0] ;  /* 0x0006b0003b077984 */ /* 0x0030620000000800 */
[----:B------:R-:W-:Y:S04]  /*35a0*/  BSSY.RECONVERGENT B0, `(.L_x_7911) ;  /* 0x0000003000007945 */ /* 0x000fe80003800200 */
[----:B------:R-:W-:Y:S05]  /*35b0*/  @!P1 BRA `(.L_x_7912) ;  /* 0x0000000000049947 */ /* 0x000fea0003800000 */
[----:B-1----:R1:W-:Y:S02]  /*35c0*/  REDG.E.ADD.F32.FTZ.RN.STRONG.GPU desc[UR16][R4.64+0x280], R7 ;  /* 0x00028007040079a6 */ /* 0x0023e4000c12f310 */
.L_x_7912:
[----:B------:R-:W-:Y:S05]  /*35d0*/  BSYNC.RECONVERGENT B0 ;  /* 0x0000000000007941 */ /* 0x000fea0003800200 */
.L_x_7911:
[----:B-1----:R1:W0:Y:S01]  /*35e0*/  LDS R7, [R58+0x730] ;  /* 0x000730003a077984 */ /* 0x0022220000000800 */
[----:B------:R-:W-:Y:S04]  /*35f0*/  BSSY.RECONVERGENT B0, `(.L_x_7913) ;  /* 0x0000003000007945 */ /* 0x000fe80003800200 */
[----:B------:R-:W-:Y:S05]  /*3600*/  @!P2 BRA `(.L_x_7914) ;  /* 0x000000000004a947 */ /* 0x000fea0003800000 */
[----:B0-----:R0:W-:Y:S02]  /*3610*/  REDG.E.ADD.F32.FTZ.RN.STRONG.GPU desc[UR16][R4.64+0x300], R7 ;  /* 0x00030007040079a6 */ /* 0x0011e4000c12f310 */
.L_x_7914:
[----:B------:R-:W-:Y:S05]  /*3620*/  BSYNC.RECONVERGENT B0 ;  /* 0x0000000000007941 */ /* 0x000fea0003800200 */
.L_x_7913:
[----:B0-----:R0:W0:Y:S01]  /*3630*/  LDS R7, [R57+0x7b0] ;  /* 0x0007b00039077984 */ /* 0x0010220000000800 */
[----:B------:R-:W-:Y:S04]  /*3640*/  BSSY.RECONVERGENT B0, `(.L_x_7915) ;  /* 0x0000003000007945 */ /* 0x000fe80003800200 */
[----:B------:R-:W-:Y:S05]  /*3650*/  @!P3 BRA `(.L_x_7916) ;  /* 0x000000000004b947 */ /* 0x000fea0003800000 */
[----:B0-----:R0:W-:Y:S02]  /*3660*/  REDG.E.ADD.F32.FTZ.RN.STRONG.GPU desc[UR16][R4.64+0x380], R7 ;  /* 0x00038007040079a6 */ /* 0x0011e4000c12f310 */
.L_x_7916:
[----:B------:R-:W-:Y:S05]  /*3670*/  BSYNC.RECONVERGENT B0 ;  /* 0x0000000000007941 */ /* 0x000fea0003800200 */
.L_x_7915:
[----:B0-----:R0:W0:Y:S01]  /*3680*/  LDS R7, [R56+0x830] ;  /* 0x0008300038077984 */ /* 0x0010220000000800 */
[----:B------:R-:W-:Y:S04]  /*3690*/  BSSY.RECONVERGENT B0, `(.L_x_7917) ;  /* 0x0000003000007945 */ /* 0x000fe80003800200 */
[----:B------:R-:W-:Y:S05]  /*36a0*/  @!P4 BRA `(.L_x_7918) ;  /* 0x000000000004c947 */ /* 0x000fea0003800000 */
[----:B0-----:R0:W-:Y:S02]  /*36b0*/  REDG.E.ADD.F32.FTZ.RN.STRONG.GPU desc[UR16][R4.64+0x400], R7 ;  /* 0x00040007040079a6 */ /* 0x0011e4000c12f310 */
.L_x_7918:
[----:B------:R-:W-:Y:S05]  /*36c0*/  BSYNC.RECONVERGENT B0 ;  /* 0x0000000000007941 */ /* 0x000fea0003800200 */
.L_x_7917:
[----:B0-----:R0:W0:Y:S01]  /*36d0*/  LDS R7, [R55+0x8b0] ;  /* 0x0008b00037077984 */ /* 0x0010220000000800 */
[----:B------:R-:W-:Y:S04]  /*36e0*/  BSSY.RECONVERGENT B0, `(.L_x_7919) ;  /* 0x0000003000007945 */ /* 0x000fe80003800200 */
[----:B------:R-:W-:Y:S05]  /*36f0*/  @!P5 BRA `(.L_x_7920) ;  /* 0x000000000004d947 */ /* 0x000fea0003800000 */
[----:B0-----:R0:W-:Y:S02]  /*3700*/  REDG.E.ADD.F32.FTZ.RN.STRONG.GPU desc[UR16][R4.64+0x480], R7 ;  /* 0x00048007040079a6 */ /* 0x0011e4000c12f310 */
.L_x_7920:
[----:B------:R-:W-:Y:S05]  /*3710*/  BSYNC.RECONVERGENT B0 ;  /* 0x0000000000007941 */ /* 0x000fea0003800200 */
.L_x_7919:
        /* <DEDUP_REMOVED lines=10> */
.L_x_7922:
[----:B------:R-:W-:Y:S05]  /*37c0*/  BSYNC.RECONVERGENT B0 ;  /* 0x0000000000007941 */ /* 0x000fea0003800200 */
.L_x_7921:
[----:B0-----:R0:W0:Y:S01]  /*37d0*/  LDS R7, [R53+0x9b0] ;  /* 0x0009b00035077984 */ /* 0x0010220000000800 */
[----:B------:R-:W-:Y:S04]  /*37e0*/  BSSY.RECONVERGENT B0, `(.L_x_7923) ;  /* 0x0000003000007945 */ /* 0x000fe80003800200 */
[----:B------:R-:W-:Y:S05]  /*37f0*/  @!P1 BRA `(.L_x_7924) ;  /* 0x0000000000049947 */ /* 0x000fea0003800000 */
[----:B0-----:R0:W-:Y:S02]  /*3800*/  REDG.E.ADD.F32.FTZ.RN.STRONG.GPU desc[UR16][R4.64+0x580], R7 ;  /* 0x00058007040079a6 */ /* 0x0011e4000c12f310 */
.L_x_7924:
[----:B------:R-:W-:Y:S05]  /*3810*/  BSYNC.RECONVERGENT B0 ;  /* 0x0000000000007941 */ /* 0x000fea0003800200 */
.L_x_7923:
[----:B0-----:R0:W0:Y:S01]  /*3820*/  LDS R7, [R52+0xa30] ;  /* 0x000a300034077984 */ /* 0x0010220000000800 */
[----:B------:R-:W-:Y:S04]  /*3830*/  BSSY.RECONVERGENT B0, `(.L_x_7925) ;  /* 0x0000003000007945 */ /* 0x000fe80003800200 */
[----:B------:R-:W-:Y:S05]  /*3840*/  @!P2 BRA `(.L_x_7926) ;  /* 0x000000000004a947 */ /* 0x000fea0003800000 */
[----:B0-----:R0:W-:Y:S02]  /*3850*/  REDG.E.ADD.F32.FTZ.RN.STRONG.GPU desc[UR16][R4.64+0x600], R7 ;  /* 0x00060007040079a6 */ /* 0x0011e4000c12f310 */
.L_x_7926:
[----:B------:R-:W-:Y:S05]  /*3860*/  BSYNC.RECONVERGENT B0 ;  /* 0x0000000000007941 */ /* 0x000fea0003800200 */
.L_x_7925:
[----:B0-----:R0:W0:Y:S01]  /*3870*/  LDS R7, [R51+0xab0] ;  /* 0x000ab00033077984 */ /* 0x0010220000000800 */
[----:B------:R-:W-:Y:S04]  /*3880*/  BSSY.RECONVERGENT B0, `(.L_x_7927) ;  /* 0x0000003000007945 */ /* 0x000fe80003800200 */
[----:B------:R-:W-:Y:S05]  /*3890*/  @!P3 BRA `(.L_x_7928) ;  /* 0x000000000004b947 */ /* 0x000fea0003800000 */
[----:B0-----:R0:W-:Y:S02]  /*38a0*/  REDG.E.ADD.F32.FTZ.RN.STRONG.GPU desc[UR16][R4.64+0x680], R7 ;  /* 0x00068007040079a6 */ /* 0x0011e4000c12f310 */
.L_x_7928:
[----:B------:R-:W-:Y:S05]  /*38b0*/  BSYNC.RECONVERGENT B0 ;  /* 0x0000000000007941 */ /* 0x000fea0003800200 */
.L_x_7927:
[----:B0-----:R0:W0:Y:S01]  /*38c0*/  LDS R7, [R50+0xb30] ;  /* 0x000b300032077984 */ /* 0x0010220000000800 */
[----:B------:R-:W-:Y:S04]  /*38d0*/  BSSY.RECONVERGENT B0, `(.L_x_7929) ;  /* 0x0000003000007945 */ /* 0x000fe80003800200 */
[----:B------:R-:W-:Y:S05]  /*38e0*/  @!P4 BRA `(.L_x_7930) ;  /* 0x000000000004c947 */ /* 0x000fea0003800000 */
[----:B0-----:R0:W-:Y:S02]  /*38f0*/  REDG.E.ADD.F32.FTZ.RN.STRONG.GPU desc[UR16][R4.64+0x700], R7 ;  /* 0x00070007040079a6 */ /* 0x0011e4000c12f310 */
.L_x_7930:
[----:B------:R-:W-:Y:S05]  /*3900*/  BSYNC.RECONVERGENT B0 ;  /* 0x0000000000007941 */ /* 0x000fea0003800200 */
.L_x_7929:
[----:B0-----:R0:W0:Y:S01]  /*3910*/  LDS R7, [R49+0xbb0] ;  /* 0x000bb00031077984 */ /* 0x0010220000000800 */
[----:B------:R-:W-:Y:S04]  /*3920*/  BSSY.RECONVERGENT B0, `(.L_x_7931) ;  /* 0x0000003000007945 */ /* 0x000fe80003800200 */
[----:B------:R-:W-:Y:S05]  /*3930*/  @!P5 BRA `(.L_x_7932) ;  /* 0x000000000004d947 */ /* 0x000fea0003800000 */
[----:B0-----:R0:W-:Y:S02]  /*3940*/  REDG.E.ADD.F32.FTZ.RN.STRONG.GPU desc[UR16][R4.64+0x780], R7 ;  /* 0x00078007040079a6 */ /* 0x0011e4000c12f310 */
.L_x_7932:
[----:B------:R-:W-:Y:S05]  /*3950*/  BSYNC.RECONVERGENT B0 ;  /* 0x0000000000007941 */ /* 0x000fea0003800200 */
.L_x_7931:
[----:B------:R-:W-:Y:S01]  /*3960*/  FFMA.FTZ R6, R132, R184, R9 ;  /* 0x000000b884067223 */ /* 0x000fe20000010009 */
[----:B0---4-:R-:W0:Y:S01]  /*3970*/  SHFL.DOWN PT, R4, R3, 0x1, 0x1f ;  /* 0x08201f0003047f89 */ /* 0x011e2200000e0000 */
[----:B------:R-:W-:Y:S01]  /*3980*/  ISETP.GT.AND P1, PT, R110, 0x1e, PT ;  /* 0x0000001e6e00780c */ /* 0x000fe20003f24270 */
[-C--:B------:R-:W-:Y:S01]  /*3990*/  FMUL.FTZ R7, R16, R200.reuse ;  /* 0x000000c810077220 */ /* 0x080fe20000410000 */
[----:B------:R-:W-:Y:S01]  /*39a0*/  FMUL.FTZ R200, R169, R200 ;  /* 0x000000c8a9c87220 */ /* 0x000fe20000410000 */
[----:B------:R-:W4:Y:S01]  /*39b0*/  SHFL.DOWN PT, R5, R6, 0x1, 0x1f ;  /* 0x08201f0006057f89 */ /* 0x000f2200000e0000 */
[-C--:B------:R-:W-:Y:S01]  /*39c0*/  FMUL.FTZ R8, R179, R199.reuse ;  /* 0x000000c7b3087220 */ /* 0x080fe20000410000 */
[----:B------:R-:W-:Y:S01]  /*39d0*/  FMUL.FTZ R16, R169, R199 ;  /* 0x000000c7a9107220 */ /* 0x000fe20000410000 */
[----:B------:R-:W-:Y:S01]  /*39e0*/  FMUL.FTZ R173, R173, R200 ;  /* 0x000000c8adad7220 */ /* 0x000fe20000410000 */
[----:B------:R-:W-:Y:S01]  /*39f0*/  FMUL.FTZ R15, R15, R228 ;  /* 0x000000e40f0f7220 */ /* 0x000fe20000410000 */
[-C--:B------:R-:W-:Y:S01]  /*3a00*/  FFMA.FTZ R112, R163, R7.reuse, R112 ;  /* 0x00000007a3707223 */ /* 0x080fe20000010070 */
[----:B------:R-:W-:Y:S01]  /*3a10*/  FMUL.FTZ R16, R45, R16 ;  /* 0x000000102d107220 */ /* 0x000fe20000410000 */
[----:B------:R-:W-:Y:S01]  /*3a20*/  FFMA.FTZ R173, R102, R7, R173 ;  /* 0x0000000766ad7223 */ /* 0x000fe200000100ad */
[----:B------:R-:W-:Y:S01]  /*3a30*/  FMUL.FTZ R7, R14, R222 ;  /* 0x000000de0e077220 */ /* 0x000fe20000410000 */
[-C--:B------:R-:W-:Y:S01]  /*3a40*/  FFMA.FTZ R109, R160, R8.reuse, R109 ;  /* 0x00000008a06d7223 */ /* 0x080fe2000001006d */
[----:B------:R-:W-:Y:S01]  /*3a50*/  FFMA.FTZ R16, R141, R8, R16 ;  /* 0x000000088d107223 */ /* 0x000fe20000010010 */
[----:B------:R-:W-:Y:S01]  /*3a60*/  FADD.FTZ R84, R173, R84 ;  /* 0x00000054ad547221 */ /* 0x000fe20000010000 */
[----:B------:R-:W-:Y:S01]  /*3a70*/  FFMA.FTZ R128, R165, R7, R128 ;  /* 0x00000007a5807223 */ /* 0x000fe20000010080 */
[----:B------:R-:W-:Y:S01]  /*3a80*/  FMUL.FTZ R14, R169, R195 ;  /* 0x000000c3a90e7220 */ /* 0x000fe20000410000 */
[----:B------:R-:W-:Y:S01]  /*3a90*/  FFMA.FTZ R131, R166, R15, R131 ;  /* 0x0000000fa6837223 */ /* 0x000fe20000010083 */
[----:B------:R-:W-:Y:S01]  /*3aa0*/  ISETP.NE.AND P2, PT, R211, RZ, PT ;  /* 0x000000ffd300720c */ /* 0x000fe20003f45270 */
[----:B------:R-:W-:Y:S01]  /*3ab0*/  FMUL.FTZ R180, R180, R202 ;  /* 0x000000cab4b47220 */ /* 0x000fe20000410000 */
[----:B------:R-:W-:Y:S01]  /*3ac0*/  FMUL.FTZ R171, R171, R14 ;  /* 0x0000000eabab7220 */ /* 0x000fe20000410000 */
[----:B------:R-:W-:Y:S01]  /*3ad0*/  FADD.FTZ R93, R16, R93 ;  /* 0x0000005d105d7221 */ /* 0x000fe20000010000 */
[----:B------:R-:W-:Y:S01]  /*3ae0*/  FMUL.FTZ R14, R177, R194 ;  /* 0x000000c2b10e7220 */ /* 0x000fe20000410000 */
[----:B0-----:R-:W-:Y:S01]  /*3af0*/  @!P1 FADD.FTZ R3, R3, R4 ;  /* 0x0000000403039221 */ /* 0x001fe20000010000 */
[C---:B------:R-:W-:Y:S01]  /*3b00*/  FMUL.FTZ R202, R169.reuse, R202 ;  /* 0x000000caa9ca7220 */ /* 0x040fe20000410000 */
[C---:B------:R-:W-:Y:S01]  /*3b10*/  FMUL.FTZ R194, R169.reuse, R194 ;  /* 0x000000c2a9c27220 */ /* 0x040fe20000410000 */
[C---:B------:R-:W-:Y:S01]  /*3b20*/  FMUL.FTZ R16, R169.reuse, R193 ;  /* 0x000000c1a9107220 */ /* 0x040fe20000410000 */
[----:B----4-:R-:W-:Y:S01]  /*3b30*/  @!P1 FADD.FTZ R6, R6, R5 ;  /* 0x0000000506069221 */ /* 0x010fe20000010000 */
[----:B------:R-:W0:Y:S01]  /*3b40*/  SHFL.DOWN PT, R4, R3, 0x2, 0x1f ;  /* 0x08401f0003047f89 */ /* 0x000e2200000e0000 */
[----:B------:R-:W-:Y:S01]  /*3b50*/  ISETP.GT.AND P1, PT, R110, 0x1d, PT ;  /* 0x0000001d6e00780c */ /* 0x000fe20003f24270 */
[----:B------:R-:W-:Y:S01]  /*3b60*/  FMUL.FTZ R5, R169, R228 ;  /* 0x000000e4a9057220 */ /* 0x000fe20000410000 */
[----:B------:R-:W-:Y:S01]  /*3b70*/  FMUL.FTZ R202, R197, R202 ;  /* 0x000000cac5ca7220 */ /* 0x000fe20000410000 */
[----:B------:R-:W4:Y:S01]  /*3b80*/  SHFL.DOWN PT, R9, R6, 0x2, 0x1f ;  /* 0x08401f0006097f89 */ /* 0x000f2200000e0000 */
        /* <DEDUP_REMOVED lines=15> */
[----:B------:R-:W-:Y:S01]  /*3c80*/  FFMA.FTZ R16, R133, R176, R16 ;  /* 0x000000b085107223 */ /* 0x000fe20000010010 */
[----:B------:R-:W-:Y:S01]  /*3c90*/  BSSY.RECONVERGENT B0, `(.L_x_7933) ;  /* 0x0000057000007945 */ /* 0x000fe20003800200 */
[----:B------:R-:W-:Y:S01]  /*3ca0*/  FFMA.FTZ R130, R153, R180, R130 ;  /* 0x000000b499827223 */ /* 0x000fe20000010082 */
[----:B------:R-:W-:Y:S01]  /*3cb0*/  FFMA.FTZ R44, R139, R178, R44 ;  /* 0x000000b28b2c7223 */ /* 0x000fe2000001002c */
[----:B0-----:R-:W-:Y:S01]  /*3cc0*/  @!P1 FADD.FTZ R3, R3, R4 ;  /* 0x0000000403039221 */ /* 0x001fe20000010000 */
[-C--:B------:R-:W-:Y:S01]  /*3cd0*/  FMUL.FTZ R4, R181, R216.reuse ;  /* 0x000000d8b5047220 */ /* 0x080fe20000410000 */
[C---:B------:R-:W-:Y:S01]  /*3ce0*/  FMUL.FTZ R216, R169.reuse, R216 ;  /* 0x000000d8a9d87220 */ /* 0x040fe20000410000 */
[----:B------:R-:W-:Y:S01]  /*3cf0*/  FADD.FTZ R91, R202, R91 ;  /* 0x0000005bca5b7221 */ /* 0x000fe20000010000 */
[----:B----4-:R-:W-:Y:S01]  /*3d00*/  @!P1 FADD.FTZ R6, R6, R9 ;  /* 0x0000000906069221 */ /* 0x010fe20000010000 */
[----:B------:R-:W0:Y:S01]  /*3d10*/  SHFL.DOWN PT, R184, R3, 0x4, 0x1f ;  /* 0x08801f0003b87f89 */ /* 0x000e2200000e0000 */
[----:B------:R-:W-:Y:S01]  /*3d20*/  ISETP.GT.AND P1, PT, R110, 0x1b, PT ;  /* 0x0000001b6e00780c */ /* 0x000fe20003f24270 */
[----:B------:R-:W-:Y:S01]  /*3d30*/  FMUL.FTZ R9, R169, R198 ;  /* 0x000000c6a9097220 */ /* 0x000fe20000410000 */
[----:B------:R-:W-:Y:S01]  /*3d40*/  FMUL.FTZ R216, R217, R216 ;  /* 0x000000d8d9d87220 */ /* 0x000fe20000410000 */
[----:B------:R-:W4:Y:S01]  /*3d50*/  SHFL.DOWN PT, R185, R6, 0x4, 0x1f ;  /* 0x08801f0006b97f89 */ /* 0x000f2200000e0000 */
[----:B------:R-:W-:Y:S01]  /*3d60*/  FFMA.FTZ R127, R162, R4, R127 ;  /* 0x00000004a27f7223 */ /* 0x000fe2000001007f */
[----:B------:R-:W-:Y:S01]  /*3d70*/  FMUL.FTZ R173, R172, R9 ;  /* 0x00000009acad7220 */ /* 0x000fe20000410000 */
[----:B------:R-:W-:Y:S01]  /*3d80*/  FMUL.FTZ R9, R218, R5 ;  /* 0x00000005da097220 */ /* 0x000fe20000410000 */
[----:B------:R-:W-:Y:S01]  /*3d90*/  FMUL.FTZ R5, R169, R214 ;  /* 0x000000d6a9057220 */ /* 0x000fe20000410000 */
[----:B------:R-:W-:Y:S01]  /*3da0*/  FFMA.FTZ R15, R145, R4, R216 ;  /* 0x00000004910f7223 */ /* 0x000fe200000100d8 */
[-C--:B------:R-:W-:Y:S01]  /*3db0*/  FMUL.FTZ R4, R13, R212.reuse ;  /* 0x000000d40d047220 */ /* 0x080fe20000410000 */
[----:B------:R-:W-:Y:S01]  /*3dc0*/  FFMA.FTZ R8, R106, R7, R9 ;  /* 0x000000076a087223 */ /* 0x000fe20000010009 */
[----:B------:R-:W-:Y:S01]  /*3dd0*/  FMUL.FTZ R224, R224, R5 ;  /* 0x00000005e0e07220 */ /* 0x000fe20000410000 */
[----:B------:R-:W-:Y:S01]  /*3de0*/  FMUL.FTZ R5, R169, R212 ;  /* 0x000000d4a9057220 */ /* 0x000fe20000410000 */
[----:B------:R-:W-:Y:S01]  /*3df0*/  FMUL.FTZ R7, R18, R195 ;  /* 0x000000c312077220 */ /* 0x000fe20000410000 */
[----:B------:R-:W-:Y:S01]  /*3e00*/  FADD.FTZ R101, R8, R101 ;  /* 0x0000006508657221 */ /* 0x000fe20000010000 */
[----:B------:R-:W-:Y:S01]  /*3e10*/  FMUL.FTZ R8, R183, R208 ;  /* 0x000000d0b7087220 */ /* 0x000fe20000410000 */
[----:B------:R-:W-:Y:S01]  /*3e20*/  FMUL.FTZ R220, R220, R5 ;  /* 0x00000005dcdc7220 */ /* 0x000fe20000410000 */
[C---:B------:R-:W-:Y:S01]  /*3e30*/  FMUL.FTZ R9, R169.reuse, R192 ;  /* 0x000000c0a9097220 */ /* 0x040fe20000410000 */
[C---:B------:R-:W-:Y:S01]  /*3e40*/  FMUL.FTZ R208, R169.reuse, R208 ;  /* 0x000000d0a9d07220 */ /* 0x040fe20000410000 */
[----:B------:R-:W-:Y:S01]  /*3e50*/  FMUL.FTZ R169, R169, R10 ;  /* 0x0000000aa9a97220 */ /* 0x000fe20000410000 */
[-C--:B------:R-:W-:Y:S01]  /*3e60*/  FFMA.FTZ R125, R168, R4.reuse, R125 ;  /* 0x00000004a87d7223 */ /* 0x080fe2000001007d */
[----:B------:R-:W-:Y:S01]  /*3e70*/  FFMA.FTZ R13, R107, R4, R220 ;  /* 0x000000046b0d7223 */ /* 0x000fe200000100dc */
[----:B------:R-:W-:Y:S01]  /*3e80*/  FADD.FTZ R80, R15, R80 ;  /* 0x000000500f507221 */ /* 0x000fe20000010000 */
[----:B0-----:R-:W-:Y:S01]  /*3e90*/  @!P1 FADD.FTZ R3, R3, R184 ;  /* 0x000000b803039221 */ /* 0x001fe20000010000 */
[-C--:B------:R-:W-:Y:S01]  /*3ea0*/  FFMA.FTZ R118, R159, R7.reuse, R118 ;  /* 0x000000079f767223 */ /* 0x080fe20000010076 */
[----:B------:R-:W-:Y:S01]  /*3eb0*/  FFMA.FTZ R171, R98, R7, R171 ;  /* 0x0000000762ab7223 */ /* 0x000fe200000100ab */
[----:B------:R-:W-:Y:S01]  /*3ec0*/  FMUL.FTZ R7, R12, R10 ;  /* 0x0000000a0c077220 */ /* 0x000fe20000410000 */
[----:B----4-:R-:W-:Y:S01]  /*3ed0*/  @!P1 FADD.FTZ R6, R6, R185 ;  /* 0x000000b906069221 */ /* 0x010fe20000010000 */
[----:B------:R-:W0:Y:S01]  /*3ee0*/  SHFL.DOWN PT, R172, R3, 0x8, 0x1f ;  /* 0x09001f0003ac7f89 */ /* 0x000e2200000e0000 */
[----:B------:R-:W-:Y:S01]  /*3ef0*/  ISETP.GT.AND P1, PT, R110, 0x17, PT ;  /* 0x000000176e00780c */ /* 0x000fe20003f24270 */
[----:B------:R-:W-:Y:S01]  /*3f00*/  FMUL.FTZ R208, R221, R208 ;  /* 0x000000d0ddd07220 */ /* 0x000fe20000410000 */
[----:B------:R-:W-:Y:S01]  /*3f10*/  FMUL.FTZ R15, R170, R9 ;  /* 0x00000009aa0f7220 */ /* 0x000fe20000410000 */
[----:B------:R-:W4:Y:S01]  /*3f20*/  SHFL.DOWN PT, R179, R6, 0x8, 0x1f ;  /* 0x09001f0006b37f89 */ /* 0x000f2200000e0000 */
[----:B------:R-:W-:Y:S01]  /*3f30*/  FMUL.FTZ R169, R2, R169 ;  /* 0x000000a902a97220 */ /* 0x000fe20000410000 */
[----:B------:R-:W-:Y:S01]  /*3f40*/  FFMA.FTZ R173, R100, R17, R173 ;  /* 0x0000001164ad7223 */ /* 0x000fe200000100ad */
[----:B------:R-:W-:Y:S01]  /*3f50*/  FFMA.FTZ R224, R147, R182, R224 ;  /* 0x000000b693e07223 */ /* 0x000fe200000100e0 */
        /* <DEDUP_REMOVED lines=16> */
[----:B0-----:R-:W-:Y:S01]  /*4060*/  @!P1 FADD.FTZ R3, R3, R172 ;  /* 0x000000ac03039221 */ /* 0x001fe20000010000 */
[----:B------:R-:W-:Y:S01]  /*4070*/  FFMA.FTZ R117, R154, R176, R117 ;  /* 0x000000b09a757223 */ /* 0x000fe20000010075 */
[----:B------:R-:W-:Y:S01]  /*4080*/  FADD.FTZ R92, R9, R92 ;  /* 0x0000005c095c7221 */ /* 0x000fe20000010000 */
[----:B------:R-:W-:Y:S01]  /*4090*/  FADD.FTZ R90, R15, R90 ;  /* 0x0000005a0f5a7221 */ /* 0x000fe20000010000 */
[----:B----4-:R-:W-:Y:S01]  /*40a0*/  @!P1 FADD.FTZ R6, R6, R179 ;  /* 0x000000b306069221 */ /* 0x010fe20000010000 */
[----:B------:R-:W0:Y:S01]  /*40b0*/  SHFL.DOWN PT, R18, R3, 0x10, 0x1f ;  /* 0x0a001f0003127f89 */ /* 0x000e2200000e0000 */
[----:B------:R-:W-:Y:S01]  /*40c0*/  ISETP.NE.AND P1, PT, R110, RZ, PT ;  /* 0x000000ff6e00720c */ /* 0x000fe20003f25270 */
[----:B------:R-:W-:Y:S01]  /*40d0*/  FADD.FTZ R103, R2, R103 ;  /* 0x0000006702677221 */ /* 0x000fe20000010000 */
[----:B------:R-:W-:Y:S01]  /*40e0*/  FADD.FTZ R99, R16, R99 ;  /* 0x0000006310637221 */ /* 0x000fe20000010000 */
[----:B------:R-:W4:Y:S01]  /*40f0*/  SHFL.DOWN PT, R5, R6, 0x10, 0x1f ;  /* 0x0a001f0006057f89 */ /* 0x000f2200000e0000 */
[----:B0-----:R-:W-:Y:S01]  /*4100*/  FADD.FTZ R4, R3, R18 ;  /* 0x0000001203047221 */ /* 0x001fe20000010000 */
[----:B----4-:R-:W-:-:S08]  /*4110*/  FADD.FTZ R5, R6, R5 ;  /* 0x0000000506057221 */ /* 0x010fd00000010000 */
[----:B------:R0:W-:Y:S01]  /*4120*/  @!P1 STS.64 [UR5+0xc78], R4 ;  /* 0x000c7804ff009988 */ /* 0x0001e20008000a05 */
[----:B------:R-:W-:Y:S01]  /*4130*/  BAR.SYNC.DEFER_BLOCKING 0x0 ;  /* 0x0000000000007b1d */ /* 0x000fe20000010000 */
[----:B------:R-:W-:-:S04]  /*4140*/  ISETP.GT.AND P1, PT, R110, 0xf, PT ;  /* 0x0000000f6e00780c */ /* 0x000fc80003f24270 */
[----:B------:R-:W-:Y:S02]  /*4150*/  FSEL R3, R3, R4, P1 ;  /* 0x0000000403037208 */ /* 0x000fe40000800000 */
[----:B0-----:R-:W-:Y:S01]  /*4160*/  FSEL R5, R6, R5, P1 ;  /* 0x0000000506057208 */ /* 0x001fe20000800000 */
[----:B------:R-:W-:Y:S06]  /*4170*/  @P2 BRA `(.L_x_7934) ;  /* 0x0000000000202947 */ /* 0x000fec0003800000 */
[----:B------:R-:W-:Y:S01]  /*4180*/  ISETP.NE.AND P1, PT, R68, UR10, PT ;  /* 0x0000000a44007c0c */ /* 0x000fe2000bf25270 */
[----:B------:R-:W-:-:S12]  /*4190*/  ULEA UR6, UR4, UR5, 0x2 ;  /* 0x0000000504067291 */ /* 0x000fd8000f8e10ff */
[----:B------:R-:W0:Y:S04]  /*41a0*/  @P1 LDS R2, [UR6+0x2328] ;  /* 0x00232806ff021984 */ /* 0x000e280008000800 */
[----:B------:R-:W4:Y:S01]  /*41b0*/  @P1 LDS R4, [UR6+0x1f28] ;  /* 0x001f2806ff041984 */ /* 0x000f220008000800 */
[----:B0-----:R-:W-:Y:S01]  /*41c0*/  @P1 FADD.FTZ R5, R5, R2 ;  /* 0x0000000205051221 */ /* 0x001fe20000010000 */
[----:B----4-:R-:W-:-:S04]  /*41d0*/  @P1 FADD.FTZ R3, R3, R4 ;  /* 0x0000000403031221 */ /* 0x010fc80000010000 */
[----:B------:R0:W-:Y:S04]  /*41e0*/  STS [UR6+0x2328], R5 ;  /* 0x00232805ff007988 */ /* 0x0001e80008000806 */
[----:B------:R0:W-:Y:S02]  /*41f0*/  STS [UR6+0x1f28], R3 ;  /* 0x001f2803ff007988 */ /* 0x0001e40008000806 */
.L_x_7934:
[----:B------:R-:W-:Y:S05]  /*4200*/  BSYNC.RECONVERGENT B0 ;  /* 0x0000000000007941 */ /* 0x000fea0003800200 */
.L_x_7933:
[----:B------:R-:W-:-:S04]  /*4210*/  UIADD3 UR4, UPT, UPT, UR4, 0x1, URZ ;  /* 0x0000000104047890 */ /* 0x000fc8000fffe0ff */
[----:B------:R-:W-:-:S09]  /*4220*/  UISETP.GE.AND UP0, UPT, UR4, UR11, UPT ;  /* 0x0000000b0400728c */ /* 0x000fd2000bf06270 */
[----:B------:R-:W-:Y:S05]  /*4230*/  BRA.U !UP0, `(.L_x_7935) ;  /* 0xffffffd5087c7547 */ /* 0x000fea000b83ffff */
.L_x_7897:
[----:B------:R-:W-:Y:S01]  /*4240*/  BAR.SYNC.DEFER_BLOCKING 0x0 ;  /* 0x0000000000007b1d */ /* 0x000fe20000010000 */
[----:B------:R-:W-:Y:S02]  /*4250*/  F2FP.BF16.F32.PACK_AB R15, R130, R131 ;  /* 0x00000083820f723e */ /* 0x000fe400000010ff */
[----:B------:R-:W-:Y:S02]  /*4260*/  F2FP.BF16.F32.PACK_AB R14, R127, R128 ;  /* 0x000000807f0e723e */ /* 0x000fe400000010ff */
[----:B------:R-:W-:-:S03]  /*4270*/  F2FP.BF16.F32.PACK_AB R13, R124, R125 ;  /* 0x0000007d7c0d723e */ /* 0x000fc600000010ff */
[----:B------:R-:W4:Y:S01]  /*4280*/  LDC.64 R32, c[0x0][0x4f8] ;  /* 0x00013e00ff207b82 */ /* 0x000f220000000a00 */
[----:B------:R-:W-:Y:S01]  /*4290*/  F2FP.BF16.F32.PACK_AB R12, R121, R122 ;  /* 0x0000007a790c723e */ /* 0x000fe200000010ff */
[----:B------:R-:W5:Y:S01]  /*42a0*/  LDCU.64 UR4, c[0x0][0x500] ;  /* 0x0000a000ff0477ac */ /* 0x000f620008000a00 */
[----:B------:R-:W-:Y:S02]  /*42b0*/  F2FP.BF16.F32.PACK_AB R19, R117, R120 ;  /* 0x000000787513723e */ /* 0x000fe400000010ff */
[----:B------:R-:W-:Y:S02]  /*42c0*/  F2FP.BF16.F32.PACK_AB R18, R113, R118 ;  /* 0x000000767112723e */ /* 0x000fe400000010ff */
[----:B------:R-:W-:Y:S01]  /*42d0*/  F2FP.BF16.F32.PACK_AB R17, R111, R114 ;  /* 0x000000726f11723e */ /* 0x000fe200000010ff */
[----:B------:R-:W1:Y:S01]  /*42e0*/  LDC.64 R34, c[0x0][0x550] ;  /* 0x00015400ff227b82 */ /* 0x000e620000000a00 */
[----:B------:R-:W-:Y:S02]  /*42f0*/  F2FP.BF16.F32.PACK_AB R16, R109, R112 ;  /* 0x000000706d10723e */ /* 0x000fe400000010ff */
[----:B------:R-:W-:-:S02]  /*4300*/  IADD3 R42, PT, PT, R68, -0x1, RZ ;  /* 0xffffffff442a7810 */ /* 0x000fc40007ffe0ff */
[----:B------:R-:W-:Y:S02]  /*4310*/  IADD3 R71, P1, PT, R71, -0x400, RZ ;  /* 0xfffffc0047477810 */ /* 0x000fe40007f3e0ff */
[----:B------:R-:W-:Y:S01]  /*4320*/  SHF.L.U32 R40, R42, 0x9, RZ ;  /* 0x000000092a287819 */ /* 0x000fe200000006ff */
[----:B------:R-:W2:Y:S01]  /*4330*/  LDC.64 R44, c[0x0][0x518] ;  /* 0x00014600ff2c7b82 */ /* 0x000ea20000000a00 */
[----:B------:R-:W-:Y:S01]  /*4340*/  IADD3 R72, P2, PT, R72, -0x400, RZ ;  /* 0xfffffc0048487810 */ /* 0x000fe20007f5e0ff */
[----:B------:R3:W-:Y:S01]  /*4350*/  STS.128 [R46], R12 ;  /* 0x0000000c2e007388 */ /* 0x0007e20000000c00 */
[----:B------:R-:W-:Y:S02]  /*4360*/  SHF.R.S32.HI R41, RZ, 0x1f, R40 ;  /* 0x0000001fff297819 */ /* 0x000fe40000011428 */
[----:B------:R-:W-:Y:S01]  /*4370*/  IADD3 R74, P3, PT, R74, -0x400, RZ ;  /* 0xfffffc004a4a7810 */ /* 0x000fe20007f7e0ff */
[----:B------:R1:W-:Y:S01]  /*4380*/  STS.128 [R46+0x10], R16 ;  /* 0x000010102e007388 */ /* 0x0003e20000000c00 */
[----:B------:R-:W-:-:S03]  /*4390*/  NOP ;  /* 0x0000000000007918 */ /* 0x000fc60000000000 */
[----:B0-----:R-:W0:Y:S01]  /*43a0*/  LDS.128 R4, [R47] ;  /* 0x000000002f047984 */ /* 0x001e220000000c00 */
[----:B----4-:R-:W-:Y:S01]  /*43b0*/  IMAD.WIDE.U32 R2, R32, UR18, R40 ;  /* 0x0000001220027c25 */ /* 0x010fe2000f8e0028 */
[----:B------:R-:W-:Y:S02]  /*43c0*/  IADD3 R76, P4, PT, R76, -0x400, RZ ;  /* 0xfffffc004c4c7810 */ /* 0x000fe40007f9e0ff */
[----:B------:R-:W4:Y:S01]  /*43d0*/  LDS.128 R8, [R47+0x200] ;  /* 0x000200002f087984 */ /* 0x000f220000000c00 */
[----:B------:R-:W-:Y:S02]  /*43e0*/  IMAD R3, R33, UR18, R3 ;  /* 0x0000001221037c24 */ /* 0x000fe4000f8e0203 */
[----:B---3--:R-:W-:Y:S01]  /*43f0*/  FADD.FTZ R13, R78, R103 ;  /* 0x000000674e0d7221 */ /* 0x008fe20000010000 */
[----:B------:R-:W-:Y:S01]  /*4400*/  F2FP.BF16.F32.PACK_AB R12, R92, R103 ;  /* 0x000000675c0c723e */ /* 0x000fe200000010ff */
[----:B-----5:R-:W-:-:S04]  /*4410*/  IMAD.WIDE.U32 R2, R89, UR4, R2 ;  /* 0x0000000459027c25 */ /* 0x020fc8000f8e0002 */
[----:B------:R-:W-:Y:S01]  /*4420*/  FADD.FTZ R13, R13, R92 ;  /* 0x0000005c0d0d7221 */ /* 0x000fe20000010000 */
[----:B------:R-:W-:Y:S01]  /*4430*/  F2FP.BF16.F32.PACK_AB R14, R80, R101 ;  /* 0x00000065500e723e */ /* 0x000fe200000010ff */
[----:B------:R-:W-:Y:S01]  /*4440*/  IMAD R3, R89, UR5, R3 ;  /* 0x0000000559037c24 */ /* 0x000fe2000f8e0203 */
[C---:B-1----:R-:W-:Y:S01]  /*4450*/  LEA R16, P0, R2.reuse, R34, 0x1 ;  /* 0x0000002202107211 */ /* 0x042fe200078008ff */
[----:B------:R-:W-:Y:S01]  /*4460*/  FADD.FTZ R0, R13, R94 ;  /* 0x0000005e0d007221 */ /* 0x000fe20000010000 */
[----:B------:R-:W-:Y:S01]  /*4470*/  F2FP.BF16.F32.PACK_AB R13, R105, R94 ;  /* 0x0000005e690d723e */ /* 0x000fe200000010ff */
[----:B------:R-:W1:Y:S01]  /*4480*/  LDCU.64 UR4, c[0x0][0x520] ;  /* 0x0000a400ff0477ac */ /* 0x000e620008000a00 */
[----:B------:R-:W-:Y:S01]  /*4490*/  LEA.HI.X R17, R2, R35, R3, 0x1, P0 ;  /* 0x0000002302117211 */ /* 0x000fe200000f0c03 */
[----:B------:R-:W-:Y:S01]  /*44a0*/  FADD.FTZ R0, R0, R105 ;  /* 0x0000006900007221 */ /* 0x000fe20000010000 */
[----:B------:R-:W-:Y:S01]  /*44b0*/  F2FP.BF16.F32.PACK_AB R15, R91, R82 ;  /* 0x000000525b0f723e */ /* 0x000fe200000010ff */
[----:B--2---:R-:W-:Y:S01]  /*44c0*/  IMAD.WIDE.U32 R40, R44, UR18, R40 ;  /* 0x000000122c287c25 */ /* 0x004fe2000f8e0028 */
[----:B------:R-:W-:-:S03]  /*44d0*/  F2FP.BF16.F32.PACK_AB R19, R99, R90 ;  /* 0x0000005a6313723e */ /* 0x000fc600000010ff */
[----:B------:R-:W-:Y:S01]  /*44e0*/  FADD.FTZ R43, R0, R101 ;  /* 0x00000065002b7221 */ /* 0x000fe20000010000 */
[----:B------:R-:W-:Y:S01]  /*44f0*/  F2FP.BF16.F32.PACK_AB R18, R97, R88 ;  /* 0x000000586112723e */ /* 0x000fe200000010ff */
[----:B------:R-:W-:Y:S01]  /*4500*/  IMAD.WIDE.U32 R2, R67, 0x10, R16 ;  /* 0x0000001043027825 */ /* 0x000fe200078e0010 */
[----:B------:R-:W-:Y:S01]  /*4510*/  F2FP.BF16.F32.PACK_AB R17, R95, R86 ;  /* 0x000000565f11723e */ /* 0x000fe200000010ff */
[----:B------:R-:W2:Y:S01]  /*4520*/  LDC.64 R100, c[0x0][0x560] ;  /* 0x00015800ff647b82 */ /* 0x000ea20000000a00 */
[----:B------:R-:W-:Y:S01]  /*4530*/  F2FP.BF16.F32.PACK_AB R16, R93, R84 ;  /* 0x000000545d10723e */ /* 0x000fe200000010ff */
[----:B------:R-:W-:Y:S02]  /*4540*/  IMAD R41, R45, UR18, R41 ;  /* 0x000000122d297c24 */ /* 0x000fe4000f8e0229 */
        /* <DEDUP_REMOVED lines=9> */
[----:B----4-:R1:W-:Y:S03]  /*45e0*/  STG.E.128 desc[UR16][R2.64+0x200], R8 ;  /* 0x0002000802007986 */ /* 0x0103e6000c101d10 */
[----:B------:R-:W-:Y:S01]  /*45f0*/  FADD.FTZ R93, R84, R93 ;  /* 0x0000005d545d7221 */ /* 0x000fe20000010000 */
[----:B------:R-:W-:Y:S03]  /*4600*/  BAR.SYNC.DEFER_BLOCKING 0x0 ;  /* 0x0000000000007b1d */ /* 0x000fe60000010000 */
[----:B------:R-:W-:-:S04]  /*4610*/  FADD.FTZ R86, R93, R86 ;  /* 0x000000565d567221 */ /* 0x000fc80000010000 */
[----:B------:R-:W-:-:S04]  /*4620*/  FADD.FTZ R95, R86, R95 ;  /* 0x0000005f565f7221 */ /* 0x000fc80000010000 */
[----:B------:R-:W-:Y:S01]  /*4630*/  FADD.FTZ R88, R95, R88 ;  /* 0x000000585f587221 */ /* 0x000fe20000010000 */
[----:B-1----:R-:W-:-:S04]  /*4640*/  IMAD.WIDE.U32 R2, R89, UR4, R40 ;  /* 0x0000000459027c25 */ /* 0x002fc8000f8e0028 */
[----:B------:R-:W-:Y:S01]  /*4650*/  FADD.FTZ R97, R88, R97 ;  /* 0x0000006158617221 */ /* 0x000fe20000010000 */
[----:B------:R-:W-:Y:S01]  /*4660*/  IMAD R0, R89, UR5, R3 ;  /* 0x0000000559007c24 */ /* 0x000fe2000f8e0203 */
[C---:B--2---:R-:W-:Y:S02]  /*4670*/  LEA R4, P0, R2.reuse, R100, 0x1 ;  /* 0x0000006402047211 */ /* 0x044fe400078008ff */
        /* <DEDUP_REMOVED lines=14> */
.L_x_7896:
        /* <DEDUP_REMOVED lines=34> */
.L_x_7938:
[----:B------:R-:W-:Y:S05]  /*4980*/  BSYNC.RECONVERGENT B0 ;  /* 0x0000000000007941 */ /* 0x000fea0003800200 */
.L_x_7937:
        /* <DEDUP_REMOVED lines=26> */
.L_x_7940:
[----:B------:R-:W-:Y:S05]  /*4b30*/  BSYNC.RECONVERGENT B0 ;  /* 0x0000000000007941 */ /* 0x000fea0003800200 */
.L_x_7939:
[----:B------:R-:W-:Y:S05]  /*4b40*/  @P2 EXIT ;  /* 0x000000000000294d */ /* 0x000fea0003800000 */
[----:B------:R-:W0:Y:S01]  /*4b50*/  LDCU.64 UR8, c[0x0][0x4e8] ;  /* 0x00009d00ff0877ac */ /* 0x000e220008000a00 */
[----:B------:R-:W2:Y:S01]  /*4b60*/  S2UR UR5, SR_CgaCtaId ;  /* 0x00000000000579c3 */ /* 0x000ea20000008800 */
[----:B------:R-:W-:Y:S01]  /*4b70*/  BSSY.RECONVERGENT B0, `(.L_x_7941) ;  /* 0x0000022000007945 */ /* 0x000fe20003800200 */
[----:B------:R-:W-:Y:S01]  /*4b80*/  UMOV UR4, 0x400 ;  /* 0x0000040000047882 */ /* 0x000fe20000000000 */
[----:B------:R-:W3:Y:S01]  /*4b90*/  LDCU UR6, c[0x0][0x360] ;  /* 0x00006c00ff0677ac */ /* 0x000ee20008000800 */
[----:B------:R-:W4:Y:S01]  /*4ba0*/  LDCU.64 UR10, c[0x0][0x4b0] ;  /* 0x00009600ff0a77ac */ /* 0x000f220008000a00 */
[----:B------:R-:W2:Y:S01]  /*4bb0*/  LDCU.64 UR12, c[0x0][0x530] ;  /* 0x0000a600ff0c77ac */ /* 0x000ea20008000a00 */
[----:B------:R-:W2:Y:S01]  /*4bc0*/  LDCU.64 UR14, c[0x0][0x4f0] ;  /* 0x00009e00ff0e77ac */ /* 0x000ea20008000a00 */
[C---:B01----:R-:W-:Y:S01]  /*4bd0*/  IMAD.WIDE.U32 R2, R89.reuse, UR8, RZ ;  /* 0x0000000859027c25 */ /* 0x043fe2000f8e00ff */
[----:B------:R-:W0:Y:S03]  /*4be0*/  LDCU.64 UR18, c[0x0][0x540] ;  /* 0x0000a800ff1277ac */ /* 0x000e260008000a00 */
[----:B------:R-:W-:Y:S01]  /*4bf0*/  IMAD R89, R89, UR9, R3 ;  /* 0x0000000959597c24 */ /* 0x000fe2000f8e0203 */
[----:B--234-:R-:W-:-:S12]  /*4c00*/  ULEA UR4, UR5, UR4, 0x18 ;  /* 0x0000000405047291 */ /* 0x01cfd8000f8ec0ff */
.L_x_7942:
[----:B------:R-:W-:Y:S02]  /*4c10*/  LEA R0, R13, UR4, 0x2 ;  /* 0x000000040d007c11 */ /* 0x000fe4000f8e10ff */
[----:B------:R-:W-:Y:S02]  /*4c20*/  SHF.R.S32.HI R4, RZ, 0x1f, R13 ;  /* 0x0000001fff047819 */ /* 0x000fe4000001140d */
[----:B-1----:R-:W-:Y:S01]  /*4c30*/  MOV R6, R2 ;  /* 0x0000000200067202 */ /* 0x002fe20000000f00 */
[----:B------:R-:W1:Y:S01]  /*4c40*/  LDS R15, [R0+0x1f28] ;  /* 0x001f2800000f7984 */ /* 0x000e620000000800 */
[----:B------:R-:W-:Y:S01]  /*4c50*/  MOV R7, R89 ;  /* 0x0000005900077202 */ /* 0x000fe20000000f00 */
[C---:B------:R-:W-:Y:S01]  /*4c60*/  IMAD R10, R4.reuse, UR10, RZ ;  /* 0x0000000a040a7c24 */ /* 0x040fe2000f8e02ff */
[----:B------:R-:W-:Y:S01]  /*4c70*/  MOV R84, R28 ;  /* 0x0000001c00547202 */ /* 0x000fe20000000f00 */
[----:B------:R-:W2:Y:S01]  /*4c80*/  LDS R17, [R0+0x2328] ;  /* 0x0023280000117984 */ /* 0x000ea20000000800 */
[----:B------:R-:W-:-:S02]  /*4c90*/  IMAD R12, R4, UR14, RZ ;  /* 0x0000000e040c7c24 */ /* 0x000fc4000f8e02ff */
[----:B------:R-:W-:-:S04]  /*4ca0*/  IMAD.WIDE.U32 R8, R13, UR14, R6 ;  /* 0x0000000e0d087c25 */ /* 0x000fc8000f8e0006 */
[----:B------:R-:W-:-:S04]  /*4cb0*/  IMAD.WIDE.U32 R4, R13, UR10, R84 ;  /* 0x0000000a0d047c25 */ /* 0x000fc8000f8e0054 */
[C---:B------:R-:W-:Y:S01]  /*4cc0*/  IMAD R7, R13.reuse, UR11, R10 ;  /* 0x0000000b0d077c24 */ /* 0x040fe2000f8e020a */
[----:B------:R-:W-:Y:S01]  /*4cd0*/  LEA R6, P0, R4, UR12, 0x2 ;  /* 0x0000000c04067c11 */ /* 0x000fe2000f8010ff */
[C---:B------:R-:W-:Y:S01]  /*4ce0*/  IMAD R11, R13.reuse, UR15, R12 ;  /* 0x0000000f0d0b7c24 */ /* 0x040fe2000f8e020c */
[----:B------:R-:W-:Y:S02]  /*4cf0*/  IADD3 R13, PT, PT, R13, UR6, RZ ;  /* 0x000000060d0d7c10 */ /* 0x000fe4000fffe0ff */
[----:B------:R-:W-:Y:S02]  /*4d00*/  IADD3 R7, PT, PT, R5, R7, RZ ;  /* 0x0000000705077210 */ /* 0x000fe40007ffe0ff */
[----:B0-----:R-:W-:Y:S02]  /*4d10*/  LEA R10, P1, R8, UR18, 0x2 ;  /* 0x00000012080a7c11 */ /* 0x001fe4000f8210ff */
[----:B------:R-:W-:Y:S02]  /*4d20*/  LEA.HI.X R7, R4, UR13, R7, 0x2, P0 ;  /* 0x0000000d04077c11 */ /* 0x000fe400080f1407 */
[----:B------:R-:W-:-:S02]  /*4d30*/  ISETP.GE.AND P0, PT, R13, UR7, PT ;  /* 0x000000070d007c0c */ /* 0x000fc4000bf06270 */
[----:B------:R-:W-:-:S04]  /*4d40*/  IADD3 R5, PT, PT, R9, R11, RZ ;  /* 0x0000000b09057210 */ /* 0x000fc80007ffe0ff */
[----:B------:R-:W-:Y:S01]  /*4d50*/  LEA.HI.X R11, R8, UR19, R5, 0x2, P1 ;  /* 0x00000013080b7c11 */ /* 0x000fe200088f1405 */
[----:B-1----:R1:W-:Y:S04]  /*4d60*/  REDG.E.ADD.F32.FTZ.RN.STRONG.GPU desc[UR16][R6.64], R15 ;  /* 0x0000000f060079a6 */ /* 0x0023e8000c12f310 */
[----:B--2---:R1:W-:Y:S02]  /*4d70*/  REDG.E.ADD.F32.FTZ.RN.STRONG.GPU desc[UR16][R10.64], R17 ;  /* 0x000000110a0079a6 */ /* 0x0043e4000c12f310 */
[----:B------:R-:W-:Y:S05]  /*4d80*/  @!P0 BRA `(.L_x_7942) ;  /* 0xfffffffc00a08947 */ /* 0x000fea000383ffff */
[----:B------:R-:W-:Y:S05]  /*4d90*/  BSYNC.RECONVERGENT B0 ;  /* 0x0000000000007941 */ /* 0x000fea0003800200 */
.L_x_7941:
[----:B------:R-:W-:Y:S05]  /*4da0*/  EXIT ;  /* 0x000000000000794d */ /* 0x000fea0003800000 */
.L_x_7943:
        /* <DEDUP_REMOVED lines=13> */
.L_x_10496:


//--------------------- .text._Z25selective_scan_bwd_kernelI32Selective_Scan_bwd_kernel_traitsILi32ELi16ELb1ELb1ELb0ELb0ELb1EN3c108BFloat16EfEEv12SSMParamsBwd --------------------------
	.section	.text._Z25selective_scan_bwd_kernelI32Selective_Scan_bwd_kernel_traitsILi32ELi16ELb1ELb1ELb0ELb0ELb1EN3c108BFloat16EfEEv12SSMParamsBwd,"ax",@progbits
	.align	128
        .global         _Z25selective_scan_bwd_kernelI32Selective_Scan_bwd_kernel_traitsILi32ELi16ELb1ELb1ELb0ELb0ELb1EN3c108BFloat16EfEEv12SSMParamsBwd
        .type           _Z25selective_scan_bwd_kernelI32Selective_Scan_bwd_kernel_traitsILi32ELi16ELb1ELb1ELb0ELb0ELb1EN3c108BFloat16EfEEv12SSMParamsBwd,@function
        .size           _Z25selective_scan_bwd_kernelI32Selective_Scan_bwd_kernel_traitsILi32ELi16ELb1ELb1ELb0ELb0ELb1EN3c108BFloat16EfEEv12SSMParamsBwd,(.L_x_10497 - _Z25selective_scan_bwd_kernelI32Selective_Scan_bwd_kernel_traitsILi32ELi16ELb1ELb1ELb0ELb0ELb1EN3c108BFloat16EfEEv12SSMParamsBwd)
        .other          _Z25selective_scan_bwd_kernelI32Selective_Scan_bwd_kernel_traitsILi32ELi16ELb1ELb1ELb0ELb0ELb1EN3c108BFloat16EfEEv12SSMParamsBwd,@"STO_CUDA_ENTRY STV_DEFAULT"
_Z25selective_scan_bwd_kernelI32Selective_Scan_bwd_kernel_traitsILi32ELi16ELb1ELb1ELb0ELb0ELb1EN3c108BFloat16EfEEv12SSMParamsBwd:
.text._Z25selective_scan_bwd_kernelI32Selective_Scan_bwd_kernel_traitsILi32ELi16ELb1ELb1ELb0ELb0ELb1EN3c108BFloat16EfEEv12SSMParamsBwd:
        /* <DEDUP_REMOVED lines=43> */
[----:B------:R-:W-:Y:S01]  /*02b0*/  ISETP.NE.AND.EX P0, PT, R5, RZ, PT, P0 ;  /* 0x000000ff0500720c */ /* 0x000fe20003f05300 */
[----:B------:R-:W-:-:S10]  /*02c0*/  UIMAD.WIDE.U32 UR6, UR18, UR12, URZ ;  /* 0x0000000c120672a5 */ /* 0x000fd4000f8e00ff */
[-C--:B------:R-:W-:Y:S01]  /*02d0*/  @!P2 IADD3 R0, PT, PT, R0, -R9.reuse, RZ ;  /* 0x800000090000a210 */ /* 0x080fe20007ffe0ff */
[----:B------:R-:W-:Y:S01]  /*02e0*/  UIMAD.WIDE.U32 UR4, UR18, UR8, URZ ;  /* 0x00000008120472a5 */ /* 0x000fe2000f8e00ff */
[----:B------:R-:W3:Y:S02]  /*02f0*/  @P0 LDC R19, c[0x0][0x38c] ;  /* 0x0000e300ff130b82 */ /* 0x000ee40000000800 */
[----:B------:R-:W-:-:S06]  /*0300*/  ISETP.GE.U32.AND P1, PT, R0, R9, PT ;  /* 0x000000090000720c */ /* 0x000fcc0003f26070 */
[----:B------:R-:W4:Y:S01]  /*0310*/  @P0 LDC R0, c[0x0][0x384] ;  /* 0x0000e100ff000b82 */ /* 0x000f220000000800 */
[----:B------:R-:W-:Y:S01]  /*0320*/  UIMAD UR8, UR18, UR9, UR5 ;  /* 0x00000009120872a4 */ /* 0x000fe2000f8e0205 */
[----:B------:R-:W-:Y:S02]  /*0330*/  LOP3.LUT R4, R87, R8, RZ, 0x3c, !PT ;  /* 0x0000000857047212 */ /* 0x000fe400078e3cff */
[----:B------:R-:W-:Y:S02]  /*0340*/  @!P2 IADD3 R7, PT, PT, R7, 0x1, RZ ;  /* 0x000000010707a810 */ /* 0x000fe40007ffe0ff */
[----:B------:R-:W-:Y:S01]  /*0350*/  MOV R2, UR4 ;  /* 0x0000000400027c02 */ /* 0x000fe20008000f00 */
[----:B------:R-:W-:Y:S01]  /*0360*/  UIMAD UR4, UR18, UR13, UR7 ;  /* 0x0000000d120472a4 */ /* 0x000fe2000f8e0207 */
[----:B------:R-:W-:Y:S02]  /*0370*/  ISETP.GE.AND P3, PT, R4, RZ, PT ;  /* 0x000000ff0400720c */ /* 0x000fe40003f66270 */
[----:B------:R-:W-:-:S02]  /*0380*/  MOV R4, UR6 ;  /* 0x0000000600047c02 */ /* 0x000fc40008000f00 */
[----:B------:R-:W-:Y:S01]  /*0390*/  MOV R5, UR7 ;  /* 0x0000000700057c02 */ /* 0x000fe20008000f00 */
[----:B------:R-:W2:Y:S01]  /*03a0*/  LDCU.64 UR6, c[0x0][0x498] ;  /* 0x00009300ff0677ac */ /* 0x000ea20008000a00 */
[----:B------:R-:W-:Y:S02]  /*03b0*/  @P1 IADD3 R7, PT, PT, R7, 0x1, RZ ;  /* 0x0000000107071810 */ /* 0x000fe40007ffe0ff */
[----:B------:R-:W-:Y:S02]  /*03c0*/  MOV R3, UR5 ;  /* 0x0000000500037c02 */ /* 0x000fe40008000f00 */
[----:B------:R-:W-:Y:S01]  /*03d0*/  MOV R3, UR8 ;  /* 0x0000000800037c02 */ /* 0x000fe20008000f00 */
[----:B------:R-:W1:Y:S01]  /*03e0*/  LDCU.64 UR8, c[0x0][0x3b0] ;  /* 0x00007600ff0877ac */ /* 0x000e620008000a00 */
[----:B------:R-:W-:Y:S02]  /*03f0*/  ISETP.NE.AND P2, PT, R8, RZ, PT ;  /* 0x000000ff0800720c */ /* 0x000fe40003f45270 */
[----:B------:R-:W-:-:S02]  /*0400*/  MOV R35, R7 ;  /* 0x0000000700237202 */ /* 0x000fc40000000f00 */
[----:B------:R-:W0:Y:S01]  /*0410*/  @P0 LDC.64 R6, c[0x0][0x480] ;  /* 0x00012000ff060b82 */ /* 0x000e220000000a00 */
[----:B----4-:R-:W-:Y:S02]  /*0420*/  @P0 IMAD R0, R0, UR18, R87 ;  /* 0x0000001200000c24 */ /* 0x010fe4000f8e0257 */
[----:B------:R-:W-:-:S04]  /*0430*/  IMAD.WIDE.U32 R2, R87, UR10, R2 ;  /* 0x0000000a57027c25 */ /* 0x000fc8000f8e0002 */
[----:B------:R-:W-:Y:S01]  /*0440*/  @P0 IMAD R0, R0, R17, RZ ;  /* 0x0000001100000224 */ /* 0x000fe200078e02ff */
[----:B------:R-:W-:Y:S01]  /*0450*/  MOV R5, UR4 ;  /* 0x0000000400057c02 */ /* 0x000fe20008000f00 */
[----:B------:R-:W-:Y:S01]  /*0460*/  IMAD R13, R87, UR11, R3 ;  /* 0x0000000b570d7c24 */ /* 0x000fe2000f8e0203 */
[C---:B------:R-:W-:Y:S01]  /*0470*/  LEA R9, R17.reuse, 0xfffffe00, 0x9 ;  /* 0xfffffe0011097811 */ /* 0x040fe200078e48ff */
[----:B---3--:R-:W-:Y:S01]  /*0480*/  @P0 IMAD R3, R0, R19, RZ ;  /* 0x0000001300030224 */ /* 0x008fe200078e02ff */
[----:B------:R-:W-:Y:S01]  /*0490*/  ISETP.GE.AND P1, PT, R17, 0x1, PT ;  /* 0x000000011100780c */ /* 0x000fe20003f26270 */
[----:B--2---:R-:W-:Y:S01]  /*04a0*/  UIMAD.WIDE.U32 UR4, UR18, UR6, URZ ;  /* 0x00000006120472a5 */ /* 0x004fe2000f8e00ff */
[----:B------:R-:W-:Y:S01]  /*04b0*/  @!P3 IADD3 R35, PT, PT, -R35, RZ, RZ ;  /* 0x000000ff2323b210 */ /* 0x000fe20007ffe1ff */
[----:B------:R-:W2:Y:S01]  /*04c0*/  LDC.64 R16, c[0x0][0x468] ;  /* 0x00011a00ff107b82 */ /* 0x000ea20000000a00 */
[----:B------:R-:W-:Y:S01]  /*04d0*/  @!P2 LOP3.LUT R35, RZ, R8, RZ, 0x33, !PT ;  /* 0x00000008ff23a212 */ /* 0x000fe200078e33ff */
[----:B------:R-:W-:-:S06]  /*04e0*/  UIMAD UR5, UR18, UR7, UR5 ;  /* 0x00000007120572a4 */ /* 0x000fcc000f8e0205 */
[----:B------:R-:W3:Y:S01]  /*04f0*/  LDC.64 R18, c[0x0][0x528] ;  /* 0x00014a00ff127b82 */ /* 0x000ee20000000a00 */
[----:B-1----:R-:W-:Y:S01]  /*0500*/  UIMAD.WIDE.U32 UR6, UR18, UR8, URZ ;  /* 0x00000008120672a5 */ /* 0x002fe2000f8e00ff */
[----:B------:R-:W-:Y:S01]  /*0510*/  SHF.R.S32.HI R21, RZ, 0x1f, R35 ;  /* 0x0000001fff157819 */ /* 0x000fe20000011423 */
[----:B------:R-:W-:Y:S02]  /*0520*/  IMAD.WIDE.U32 R4, R87, UR14, R4 ;  /* 0x0000000e57047c25 */ /* 0x000fe4000f8e0004 */
[----:B------:R-:W-:Y:S01]  /*0530*/  UIMAD UR7, UR18, UR9, UR7 ;  /* 0x00000009120772a4 */ /* 0x000fe2000f8e0207 */
[----:B------:R-:W-:Y:S01]  /*0540*/  CS2R R24, SRZ ;  /* 0x0000000000187805 */ /* 0x000fe2000001ff00 */
[----:B------:R-:W-:Y:S01]  /*0550*/  IMAD R0, R21, R14, RZ ;  /* 0x0000000e15007224 */ /* 0x000fe200078e02ff */
[----:B------:R-:W-:Y:S01]  /*0560*/  IADD3 R75, P2, PT, R9, R2, RZ ;  /* 0x00000002094b7210 */ /* 0x000fe20007f5e0ff */
[----:B0-----:R-:W-:Y:S01]  /*0570*/  @P0 IMAD.WIDE R24, R3, 0x8, R6 ;  /* 0x0000000803180825 */ /* 0x001fe200078e0206 */
        /* <DEDUP_REMOVED lines=9> */
[----:B------:R-:W-:Y:S02]  /*0610*/  LEA R76, P0, R75, R76, 0x1 ;  /* 0x0000004c4b4c7211 */ /* 0x000fe400078008ff */
        /* <DEDUP_REMOVED lines=8> */
[----:B---3--:R-:W-:Y:S02]  /*06a0*/  LEA R72, P2, R2, R18, 0x1 ;  /* 0x0000001202487211 */ /* 0x008fe400078408ff */
[----:B------:R-:W-:Y:S01]  /*06b0*/  LEA R70, P3, R9, R68, 0x1 ;  /* 0x0000004409467211 */ /* 0x000fe200078608ff */
[----:B------:R-:W-:Y:S01]  /*06c0*/  IMAD R83, R87, R83, R27 ;  /* 0x0000005357537224 */ /* 0x000fe200078e021b */
[----:B------:R-:W-:-:S02]  /*06d0*/  LEA.HI.X R73, R73, R17, R4, 0x1, P0 ;  /* 0x0000001149497211 */ /* 0x000fc400000f0c04 */
[----:B------:R-:W-:Y:S02]  /*06e0*/  CS2R R80, SRZ ;  /* 0x0000000000507805 */ /* 0x000fe4000001ff00 */
[----:B------:R-:W-:Y:S02]  /*06f0*/  LEA.HI.X R71, R2, R19, R71, 0x1, P2 ;  /* 0x0000001302477211 */ /* 0x000fe400010f0c47 */
[----:B------:R-:W-:Y:S01]  /*0700*/  LEA.HI.X R69, R9, R69, R0, 0x1, P3 ;  /* 0x0000004509457211 */ /* 0x000fe200018f0c00 */
[----:B------:R-:W-:Y:S06]  /*0710*/  @!P1 BRA `(.L_x_7944) ;  /* 0x0000005400549947 */ /* 0x000fec0003800000 */
[----:B------:R-:W0:Y:S01]  /*0720*/  S2R R28, SR_TID.X ;  /* 0x00000000001c7919 */ /* 0x000e220000002100 */
[----:B------:R-:W1:Y:S01]  /*0730*/  LDC.64 R4, c[0x0][0x4b8] ;  /* 0x00012e00ff047b82 */ /* 0x000e620000000a00 */
[----:B------:R-:W2:Y:S01]  /*0740*/  LDCU.64 UR6, c[0x0][0x3a0] ;  /* 0x00007400ff0677ac */ /* 0x000ea20008000a00 */
[----:B------:R-:W-:Y:S02]  /*0750*/  MOV R29, RZ ;  /* 0x000000ff001d7202 */ /* 0x000fe40000000f00 */
[----:B------:R-:W-:Y:S01]  /*0760*/  CS2R R80, SRZ ;  /* 0x0000000000507805 */ /* 0x000fe2000001ff00 */
[----:B------:R-:W3:Y:S03]  /*0770*/  LDCU.64 UR10, c[0x0][0x4c0] ;  /* 0x00009800ff0a77ac */ /* 0x000ee60008000a00 */
        /* <DEDUP_REMOVED lines=15> */
[C---:B------:R-:W-:Y:S01]  /*0870*/  SHF.L.U32 R5, R28.reuse, 0x4, RZ ;  /* 0x000000041c057819 */ /* 0x040fe200000006ff */
[----:B------:R-:W-:Y:S01]  /*0880*/  UIADD3 UR5, UPT, UPT, UR4, 0x430, URZ ;  /* 0x0000043004057890 */ /* 0x000fe2000fffe0ff */
[C---:B------:R-:W-:Y:S01]  /*0890*/  IADD3 R11, PT, PT, R28.reuse, 0x60, RZ ;  /* 0x000000601c0b7810 */ /* 0x040fe20007ffe0ff */
[----:B------:R-:W-:Y:S01]  /*08a0*/  IMAD.WIDE.U32 R34, R35, UR10, R2 ;  /* 0x0000000a23227c25 */ /* 0x000fe2000f8e0002 */
[----:B------:R-:W-:-:S02]  /*08b0*/  IADD3 R13, PT, PT, R28, 0x80, RZ ;  /* 0x000000801c0d7810 */ /* 0x000fc40007ffe0ff */
        /* <DEDUP_REMOVED lines=32> */
[C---:B------:R-:W-:Y:S02]  /*0ac0*/  LOP3.LUT R137, R28.reuse, 0x1f, RZ, 0xc0, !PT ;  /* 0x0000001f1c897812 */ /* 0x040fe400078ec0ff */
        /* <DEDUP_REMOVED lines=21> */
.L_x_7985:
[----:B------:R-:W-:Y:S01]  /*0c20*/  BAR.SYNC.DEFER_BLOCKING 0x0 ;  /* 0x0000000000007b1d */ /* 0x000fe20000010000 */
[----:B------:R-:W-:Y:S02]  /*0c30*/  MOV R2, R76 ;  /* 0x0000004c00027202 */ /* 0x000fe40000000f00 */
[----:B------:R-:W-:-:S05]  /*0c40*/  MOV R3, R75 ;  /* 0x0000004b00037202 */ /* 0x000fca0000000f00 */
[----:B0-----:R-:W0:Y:S01]  /*0c50*/  S2UR UR5, SR_CgaCtaId ;  /* 0x00000000000579c3 */ /* 0x001e220000008800 */
[----:B------:R-:W1:Y:S01]  /*0c60*/  S2R R82, SR_LANEID ;  /* 0x0000000000527919 */ /* 0x000e620000000000 */
[----:B------:R-:W-:Y:S01]  /*0c70*/  IMAD.WIDE.U32 R2, R66, 0x10, R2 ;  /* 0x0000001042027825 */ /* 0x000fe200078e0002 */
[----:B------:R-:W-:Y:S01]  /*0c80*/  UMOV UR4, 0x400 ;  /* 0x0000040000047882 */ /* 0x000fe20000000000 */
[----:B------:R-:W2:Y:S04]  /*0c90*/  LDCU.64 UR6, c[0x0][0x490] ;  /* 0x00009200ff0677ac */ /* 0x000ea80008000a00 */
[----:B------:R-:W3:Y:S08]  /*0ca0*/  LDC.64 R44, c[0x0][0x410] ;  /* 0x00010400ff2c7b82 */ /* 0x000ef00000000a00 */
[----:B------:R-:W4:Y:S01]  /*0cb0*/  LDC.64 R96, c[0x0][0x418] ;  /* 0x00010600ff607b82 */ /* 0x000f220000000a00 */
[----:B------:R-:W2:Y:S04]  /*0cc0*/  LDG.E.128 R4, desc[UR16][R2.64] ;  /* 0x0000001002047981 */ /* 0x000ea8000c1e1d00 */
[----:B------:R1:W3:Y:S01]  /*0cd0*/  LDG.E.128 R8, desc[UR16][R2.64+0x200] ;  /* 0x0002001002087981 */ /* 0x0002e2000c1e1d00 */
[----:B0-----:R-:W-:-:S02]  /*0ce0*/  ULEA UR4, UR5, UR4, 0x18 ;  /* 0x0000000405047291 */ /* 0x001fc4000f8ec0ff */
[----:B------:R-:W0:Y:S01]  /*0cf0*/  LDC.64 R98, c[0x0][0x478] ;  /* 0x00011e00ff627b82 */ /* 0x000e220000000a00 */
[----:B-1----:R-:W-:-:S03]  /*0d00*/  MOV R2, R74 ;  /* 0x0000004a00027202 */ /* 0x002fc60000000f00 */
[----:B------:R-:W-:-:S05]  /*0d10*/  LEA R47, R82, UR4, 0x4 ;  /* 0x00000004522f7c11 */ /* 0x000fca000f8e20ff */
[----:B------:R-:W1:Y:S01]  /*0d20*/  LDCU.64 UR4, c[0x0][0x510] ;  /* 0x0000a200ff0477ac */ /* 0x000e620008000a00 */
[----:B------:R-:W-:Y:S02]  /*0d30*/  MOV R3, R73 ;  /* 0x0000004900037202 */ /* 0x000fe40000000f00 */
[----:B------:R-:W-:Y:S01]  /*0d40*/  LEA R46, R82, R47, 0x4 ;  /* 0x0000002f522e7211 */ /* 0x000fe200078e20ff */
        /* <DEDUP_REMOVED lines=12> */
[----:B--2---:R2:W-:Y:S04]  /*0e10*/  STS.128 [R47], R20 ;  /* 0x000000142f007388 */ /* 0x0045e80000000c00 */
[----:B---3--:R3:W-:Y:S01]  /*0e20*/  STS.128 [R47+0x200], R36 ;  /* 0x000200242f007388 */ /* 0x0087e20000000c00 */
[----:B------:R-:W-:-:S03]  /*0e30*/  NOP ;  /* 0x0000000000007918 */ /* 0x000fc60000000000 */
[----:B------:R-:W-:Y:S04]  /*0e40*/  LDS.128 R8, [R46] ;  /* 0x000000002e087984 */ /* 0x000fe80000000c00 */
[----:B------:R-:W-:Y:S01]  /*0e50*/  LDS.128 R12, [R46+0x10] ;  /* 0x000010002e0c7984 */ /* 0x000fe20000000c00 */
[----:B--2---:R-:W2:Y:S08]  /*0e60*/  LDC.64 R20, c[0x0][0x488] ;  /* 0x00012200ff147b82 */ /* 0x004eb00000000a00 */
[----:B------:R-:W-:Y:S06]  /*0e70*/  BAR.SYNC.DEFER_BLOCKING 0x0 ;  /* 0x0000000000007b1d */ /* 0x000fec0000010000 */
[----:B------:R-:W2:Y:S04]  /*0e80*/  LDG.E.128 R4, desc[UR16][R18.64] ;  /* 0x0000001012047981 */ /* 0x000ea8000c1e1d00 */
[----:B------:R-:W2:Y:S01]  /*0e90*/  LDG.E.128 R92, desc[UR16][R18.64+0x200] ;  /* 0x00020010125c7981 */ /* 0x000ea2000c1e1d00 */
[----:B------:R-:W-:Y:S01]  /*0ea0*/  IADD3 R3, PT, PT, R68, -0x1, RZ ;  /* 0xffffffff44037810 */ /* 0x000fe20007ffe0ff */
[----:B---3--:R-:W-:-:S03]  /*0eb0*/  HFMA2 R37, -RZ, RZ, 0, 0 ;  /* 0x00000000ff257431 */ /* 0x008fc600000001ff */
[----:B------:R-:W-:-:S05]  /*0ec0*/  SHF.L.U32 R36, R3, 0x9, RZ ;  /* 0x0000000903247819 */ /* 0x000fca00000006ff */
[----:B------:R-:W-:-:S04]  /*0ed0*/  IMAD.WIDE.U32 R16, R44, UR18, R36 ;  /* 0x000000122c107c25 */ /* 0x000fc8000f8e0024 */
[----:B------:R-:W-:Y:S02]  /*0ee0*/  IMAD R17, R45, UR18, R17 ;  /* 0x000000122d117c24 */ /* 0x000fe4000f8e0211 */
[----:B------:R-:W3:Y:S01]  /*0ef0*/  LDC.64 R44, c[0x0][0x420] ;  /* 0x00010800ff2c7b82 */ /* 0x000ee20000000a00 */
[----:B----4-:R-:W-:-:S04]  /*0f00*/  IMAD.WIDE.U32 R16, R87, R96, R16 ;  /* 0x0000006057107225 */ /* 0x010fc800078e0010 */
[----:B------:R-:W-:Y:S01]  /*0f10*/  IMAD R0, R87, R97, R17 ;  /* 0x0000006157007224 */ /* 0x000fe200078e0211 */
[C---:B--2---:R-:W-:Y:S02]  /*0f20*/  LEA R38, P0, R16.reuse, R20, 0x1 ;  /* 0x0000001410267211 */ /* 0x044fe400078008ff */
[----:B------:R-:W2:Y:S02]  /*0f30*/  LDC.64 R96, c[0x0][0x428] ;  /* 0x00010a00ff607b82 */ /* 0x000ea40000000a00 */
[----:B------:R-:W-:-:S03]  /*0f40*/  LEA.HI.X R39, R16, R21, R0, 0x1, P0 ;  /* 0x0000001510277211 */ /* 0x000fc600000f0c00 */
[----:B------:R-:W-:Y:S01]  /*0f50*/  IMAD.WIDE.U32 R38, R66, 0x10, R38 ;  /* 0x0000001042267825 */ /* 0x000fe200078e0026 */
[----:B------:R3:W-:Y:S04]  /*0f60*/  STS.128 [R47], R4 ;  /* 0x000000042f007388 */ /* 0x0007e80000000c00 */
[----:B------:R-:W-:Y:S01]  /*0f70*/  STS.128 [R47+0x200], R92 ;  /* 0x0002005c2f007388 */ /* 0x000fe20000000c00 */
[----:B------:R-:W-:-:S03]  /*0f80*/  NOP ;  /* 0x0000000000007918 */ /* 0x000fc60000000000 */
[----:B------:R-:W4:Y:S04]  /*0f90*/  LDS.128 R16, [R46] ;  /* 0x000000002e107984 */ /* 0x000f280000000c00 */
[----:B------:R-:W-:Y:S01]  /*0fa0*/  LDS.128 R20, [R46+0x10] ;  /* 0x000010002e147984 */ /* 0x000fe20000000c00 */
[----:B------:R-:W-:Y:S06]  /*0fb0*/  BAR.SYNC.DEFER_BLOCKING 0x0 ;  /* 0x0000000000007b1d */ /* 0x000fec0000010000 */
[----:B------:R-:W4:Y:S04]  /*0fc0*/  LDG.E.128 R104, desc[UR16][R38.64] ;  /* 0x0000001026687981 */ /* 0x000f28000c1e1d00 */
[----:B------:R1:W4:Y:S01]  /*0fd0*/  LDG.E.128 R108, desc[UR16][R38.64+0x200] ;  /* 0x00020010266c7981 */ /* 0x000322000c1e1d00 */
[----:B---3--:R-:W-:-:S04]  /*0fe0*/  IMAD.WIDE.U32 R4, R44, UR18, R36 ;  /* 0x000000122c047c25 */ /* 0x008fc8000f8e0024 */
[----:B------:R-:W-:Y:S02]  /*0ff0*/  IMAD R5, R45, UR18, R5 ;  /* 0x000000122d057c24 */ /* 0x000fe4000f8e0205 */
[----:B--2---:R-:W-:-:S04]  /*1000*/  IMAD.WIDE.U32 R4, R87, R96, R4 ;  /* 0x0000006057047225 */ /* 0x004fc800078e0004 */
[----:B------:R-:W-:Y:S01]  /*1010*/  IMAD R0, R87, R97, R5 ;  /* 0x0000006157007224 */ /* 0x000fe200078e0205 */
[----:B0-----:R-:W-:-:S04]  /*1020*/  LEA R6, P0, R4, R98, 0x1 ;  /* 0x0000006204067211 */ /* 0x001fc800078008ff */
[----:B------:R-:W-:-:S03]  /*1030*/  LEA.HI.X R7, R4, R99, R0, 0x1, P0 ;  /* 0x0000006304077211 */ /* 0x000fc600000f0c00 */
[----:B-1----:R-:W-:Y:S01]  /*1040*/  IMAD.WIDE.U32 R38, R66, 0x10, R6 ;  /* 0x0000001042267825 */ /* 0x002fe200078e0006 */
[----:B----4-:R-:W-:Y:S04]  /*1050*/  STS.128 [R47], R104 ;  /* 0x000000682f007388 */ /* 0x010fe80000000c00 */
[----:B------:R-:W-:Y:S01]  /*1060*/  STS.128 [R47+0x200], R108 ;  /* 0x0002006c2f007388 */ /* 0x000fe20000000c00 */
[----:B------:R-:W-:-:S03]  /*1070*/  NOP ;  /* 0x0000000000007918 */ /* 0x000fc60000000000 */
[----:B------:R-:W0:Y:S04]  /*1080*/  LDS.128 R4, [R46] ;  /* 0x000000002e047984 */ /* 0x000e280000000c00 */
[----:B------:R-:W1:Y:S01]  /*1090*/  LDS.128 R92, [R46+0x10] ;  /* 0x000010002e5c7984 */ /* 0x000e620000000c00 */
[----:B------:R-:W-:Y:S06]  /*10a0*/  BAR.SYNC.DEFER_BLOCKING 0x0 ;  /* 0x0000000000007b1d */ /* 0x000fec0000010000 */
[----:B------:R-:W2:Y:S04]  /*10b0*/  LDG.E.128 R96, desc[UR16][R38.64] ;  /* 0x0000001026607981 */ /* 0x000ea8000c1e1d00 */
[----:B------:R3:W4:Y:S01]  /*10c0*/  LDG.E.128 R100, desc[UR16][R38.64+0x200] ;  /* 0x0002001026647981 */ /* 0x000722000c1e1d00 */
[----:B------:R-:W-:Y:S01]  /*10d0*/  PRMT R157, R17, 0x7632, R157 ;  /* 0x00007632119d7816 */ /* 0x000fe2000000009d */
[----:B------:R-:W-:Y:S01]  /*10e0*/  UISETP.NE.U32.AND UP0, UPT, UR6, URZ, UPT ;  /* 0x000000ff0600728c */ /* 0x000fe2000bf05070 */
[----:B------:R-:W-:-:S02]  /*10f0*/  PRMT R159, R18, 0x7632, R159 ;  /* 0x00007632129f7816 */ /* 0x000fc4000000009f */
[----:B0-----:R-:W-:Y:S01]  /*1100*/  PRMT R109, R4, 0x7632, R109 ;  /* 0x00007632046d7816 */ /* 0x001fe2000000006d */
[----:B------:R-:W-:Y:S01]  /*1110*/  UISETP.NE.AND.EX UP0, UPT, UR7, URZ, UPT, UP0 ;  /* 0x000000ff0700728c */ /* 0x000fe2000bf05300 */
[----:B------:R-:W-:Y:S02]  /*1120*/  PRMT R112, R5, 0x7632, R112 ;  /* 0x0000763205707816 */ /* 0x000fe40000000070 */
[----:B-1----:R-:W-:Y:S02]  /*1130*/  SHF.L.U32 R0, R92, 0x10, RZ ;  /* 0x000000105c007819 */ /* 0x002fe400000006ff */
[----:B------:R-:W-:Y:S02]  /*1140*/  SHF.L.U32 R104, R93, 0x10, RZ ;  /* 0x000000105d687819 */ /* 0x000fe400000006ff */
[----:B------:R-:W-:Y:S02]  /*1150*/  SHF.L.U32 R108, R7, 0x10, RZ ;  /* 0x00000010076c7819 */ /* 0x000fe400000006ff */
[----:B------:R-:W-:Y:S01]  /*1160*/  SHF.L.U32 R117, R4, 0x10, RZ ;  /* 0x0000001004757819 */ /* 0x000fe200000006ff */
[----:B------:R-:W-:Y:S01]  /*1170*/  FMUL.FTZ R4, R0, -1.4426950216293334961 ;  /* 0xbfb8aa3b00047820 */ /* 0x000fe20000410000 */
[----:B------:R-:W-:Y:S01]  /*1180*/  SHF.L.U32 R114, R5, 0x10, RZ ;  /* 0x0000001005727819 */ /* 0x000fe200000006ff */
[----:B------:R-:W-:Y:S01]  /*1190*/  FMUL.FTZ R5, R104, -1.4426950216293334961 ;  /* 0xbfb8aa3b68057820 */ /* 0x000fe20000410000 */
[----:B------:R-:W-:Y:S01]  /*11a0*/  SHF.L.U32 R105, R94, 0x10, RZ ;  /* 0x000000105e697819 */ /* 0x000fe200000006ff */
[----:B---3--:R-:W-:Y:S01]  /*11b0*/  FMUL.FTZ R38, R108, -1.4426950216293334961 ;  /* 0xbfb8aa3b6c267820 */ /* 0x008fe20000410000 */
[----:B------:R-:W-:Y:S01]  /*11c0*/  SHF.L.U32 R106, R95, 0x10, RZ ;  /* 0x000000105f6a7819 */ /* 0x000fe200000006ff */
[----:B------:R0:W-:Y:S01]  /*11d0*/  MUFU.EX2 R120, R4 ;  /* 0x0000000400787308 */ /* 0x0001e20000000800 */
[----:B------:R-:W-:Y:S01]  /*11e0*/  SHF.L.U32 R109, R109, 0x10, RZ ;  /* 0x000000106d6d7819 */ /* 0x000fe200000006ff */
[----:B------:R-:W-:Y:S01]  /*11f0*/  FMUL.FTZ R2, R117, -1.4426950216293334961 ;  /* 0xbfb8aa3b75027820 */ /* 0x000fe20000410000 */
[----:B------:R-:W-:Y:S01]  /*1200*/  SHF.L.U32 R112, R112, 0x10, RZ ;  /* 0x0000001070707819 */ /* 0x000fe200000006ff */
[----:B------:R1:W-:Y:S01]  /*1210*/  MUFU.EX2 R124, R5 ;  /* 0x00000005007c7308 */ /* 0x0003e20000000800 */
[----:B------:R-:W-:Y:S01]  /*1220*/  PRMT R115, R6, 0x7632, R115 ;  /* 0x0000763206737816 */ /* 0x000fe20000000073 */
[----:B------:R-:W-:Y:S01]  /*1230*/  FMUL.FTZ R44, R114, -1.4426950216293334961 ;  /* 0xbfb8aa3b722c7820 */ /* 0x000fe20000410000 */
[----:B------:R-:W-:Y:S01]  /*1240*/  PRMT R116, R7, 0x7632, R116 ;  /* 0x0000763207747816 */ /* 0x000fe20000000074 */
[----:B------:R-:W-:Y:S01]  /*1250*/  FMUL.FTZ R7, R106, -1.4426950216293334961 ;  /* 0xbfb8aa3b6a077820 */ /* 0x000fe20000410000 */
[----:B------:R-:W-:Y:S01]  /*1260*/  PRMT R118, R92, 0x7632, R118 ;  /* 0x000076325c767816 */ /* 0x000fe20000000076 */
[----:B0-----:R-:W-:Y:S01]  /*1270*/  FMUL.FTZ R4, R109, -1.4426950216293334961 ;  /* 0xbfb8aa3b6d047820 */ /* 0x001fe20000410000 */
[----:B------:R-:W-:Y:S01]  /*1280*/  PRMT R111, R94, 0x7632, R111 ;  /* 0x000076325e6f7816 */ /* 0x000fe2000000006f */
[----:B------:R-:W0:Y:S01]  /*1290*/  MUFU.EX2 R86, R38 ;  /* 0x0000002600567308 */ /* 0x000e220000000800 */
[----:B------:R-:W-:Y:S01]  /*12a0*/  SHF.L.U32 R107, R6, 0x10, RZ ;  /* 0x00000010066b7819 */ /* 0x000fe200000006ff */
[----:B------:R-:W-:Y:S01]  /*12b0*/  FMUL.FTZ R6, R105, -1.4426950216293334961 ;  /* 0xbfb8aa3b69067820 */ /* 0x000fe20000410000 */
[----:B------:R-:W-:Y:S01]  /*12c0*/  SHF.L.U32 R115, R115, 0x10, RZ ;  /* 0x0000001073737819 */ /* 0x000fe200000006ff */
[----:B-1----:R-:W-:Y:S01]  /*12d0*/  FMUL.FTZ R5, R112, -1.4426950216293334961 ;  /* 0xbfb8aa3b70057820 */ /* 0x002fe20000410000 */
[----:B------:R-:W-:Y:S01]  /*12e0*/  SHF.L.U32 R116, R116, 0x10, RZ ;  /* 0x0000001074747819 */ /* 0x000fe200000006ff */
[----:B------:R1:W3:Y:S01]  /*12f0*/  MUFU.EX2 R128, R6 ;  /* 0x0000000600807308 */ /* 0x0002e20000000800 */
[----:B------:R-:W-:Y:S01]  /*1300*/  SHF.L.U32 R118, R118, 0x10, RZ ;  /* 0x0000001076767819 */ /* 0x000fe200000006ff */
[----:B------:R-:W-:Y:S01]  /*1310*/  FMUL.FTZ R45, R107, -1.4426950216293334961 ;  /* 0xbfb8aa3b6b2d7820 */ /* 0x000fe20000410000 */
[----:B------:R-:W-:Y:S01]  /*1320*/  SHF.L.U32 R111, R111, 0x10, RZ ;  /* 0x000000106f6f7819 */ /* 0x000fe200000006ff */
[----:B------:R0:W-:Y:S01]  /*1330*/  MUFU.EX2 R129, R7 ;  /* 0x0000000700817308 */ /* 0x0001e20000000800 */
[----:B------:R-:W-:-:S02]  /*1340*/  PRMT R110, R93, 0x7632, R110 ;  /* 0x000076325d6e7816 */ /* 0x000fc4000000006e */
[----:B------:R-:W-:Y:S01]  /*1350*/  PRMT R113, R95, 0x7632, R113 ;  /* 0x000076325f717816 */ /* 0x000fe20000000071 */
[----:B------:R3:W3:Y:S01]  /*1360*/  MUFU.EX2 R38, R4 ;  /* 0x0000000400267308 */ /* 0x0006e20000000800 */
[----:B-1----:R-:W-:Y:S01]  /*1370*/  FMUL.FTZ R6, R115, -1.4426950216293334961 ;  /* 0xbfb8aa3b73067820 */ /* 0x002fe20000410000 */
[----:B------:R-:W-:Y:S01]  /*1380*/  SHF.L.U32 R110, R110, 0x10, RZ ;  /* 0x000000106e6e7819 */ /* 0x000fe200000006ff */
[----:B0-----:R-:W-:Y:S01]  /*1390*/  FADD.FTZ R139, R86, 1 ;  /* 0x3f800000568b7421 */ /* 0x001fe20000010000 */
[----:B------:R0:W1:Y:S01]  /*13a0*/  MUFU.EX2 R39, R5 ;  /* 0x0000000500277308 */ /* 0x0000620000000800 */
[----:B------:R-:W-:Y:S01]  /*13b0*/  FMUL.FTZ R7, R116, -1.4426950216293334961 ;  /* 0xbfb8aa3b74077820 */ /* 0x000fe20000410000 */
[----:B------:R-:W-:Y:S01]  /*13c0*/  SHF.L.U32 R113, R113, 0x10, RZ ;  /* 0x0000001071717819 */ /* 0x000fe200000006ff */
[----:B------:R-:W-:Y:S01]  /*13d0*/  FMUL.FTZ R84, R110, -1.4426950216293334961 ;  /* 0xbfb8aa3b6e547820 */ /* 0x000fe20000410000 */
[----:B------:R-:W1:Y:S01]  /*13e0*/  MUFU.EX2 R119, R6 ;  /* 0x0000000600777308 */ /* 0x000e620000000800 */
[----:B---3--:R-:W-:Y:S01]  /*13f0*/  FMUL.FTZ R4, R118, -1.4426950216293334961 ;  /* 0xbfb8aa3b76047820 */ /* 0x008fe20000410000 */
[----:B------:R-:W-:Y:S01]  /*1400*/  FADD.FTZ R128, R128, 1 ;  /* 0x3f80000080807421 */ /* 0x000fe20000010000 */
[----:B------:R-:W-:Y:S01]  /*1410*/  FMUL.FTZ R92, R113, -1.4426950216293334961 ;  /* 0xbfb8aa3b715c7820 */ /* 0x000fe20000410000 */
[----:B------:R-:W3:Y:S01]  /*1420*/  MUFU.EX2 R121, R7 ;  /* 0x0000000700797308 */ /* 0x000ee20000000800 */
[----:B0-----:R-:W-:Y:S01]  /*1430*/  FMUL.FTZ R5, R111, -1.4426950216293334961 ;  /* 0xbfb8aa3b6f057820 */ /* 0x001fe20000410000 */
[----:B------:R-:W-:Y:S01]  /*1440*/  FADD.FTZ R38, R38, 1 ;  /* 0x3f80000026267421 */ /* 0x000fe20000010000 */
[----:B------:R-:W-:Y:S01]  /*1450*/  PRMT R147, R16, 0x7632, R147 ;  /* 0x0000763210937816 */ /* 0x000fe20000000093 */
[----:B------:R-:W0:Y:S01]  /*1460*/  MUFU.EX2 R144, R4 ;  /* 0x0000000400907308 */ /* 0x000e220000000800 */
[----:B------:R-:W-:Y:S01]  /*1470*/  FADD.FTZ R143, R129, 1 ;  /* 0x3f800000818f7421 */ /* 0x000fe20000010000 */
[----:B-1----:R-:W-:Y:S01]  /*1480*/  FADD.FTZ R39, R39, 1 ;  /* 0x3f80000027277421 */ /* 0x002fe20000010000 */
[----:B------:R-:W-:Y:S01]  /*1490*/  SHF.L.U32 R147, R147, 0x10, RZ ;  /* 0x0000001093937819 */ /* 0x000fe200000006ff */
[----:B------:R-:W-:Y:S01]  /*14a0*/  MUFU.EX2 R148, R5 ;  /* 0x0000000500947308 */ /* 0x000fe20000000800 */
[----:B------:R-:W-:Y:S01]  /*14b0*/  PRMT R161, R19, 0x7632, R161 ;  /* 0x0000763213a17816 */ /* 0x000fe200000000a1 */
[----:B------:R-:W-:Y:S01]  /*14c0*/  FADD.FTZ R136, R119, 1 ;  /* 0x3f80000077887421 */ /* 0x000fe20000010000 */
[----:B------:R-:W-:Y:S01]  /*14d0*/  PRMT R185, R20, 0x7632, R185 ;  /* 0x0000763214b97816 */ /* 0x000fe200000000b9 */
[----:B------:R-:W1:Y:S01]  /*14e0*/  MUFU.EX2 R2, R2 ;  /* 0x0000000200027308 */ /* 0x000e620000000800 */
[----:B------:R-:W-:Y:S01]  /*14f0*/  PRMT R152, R21, 0x7632, R152 ;  /* 0x0000763215987816 */ /* 0x000fe20000000098 */
[----:B---3--:R-:W-:Y:S01]  /*1500*/  FADD.FTZ R121, R121, 1 ;  /* 0x3f80000079797421 */ /* 0x008fe20000010000 */
[----:B------:R-:W-:Y:S01]  /*1510*/  SHF.L.U32 R161, R161, 0x10, RZ ;  /* 0x00000010a1a17819 */ /* 0x000fe200000006ff */
[----:B------:R-:W3:Y:S01]  /*1520*/  MUFU.EX2 R44, R44 ;  /* 0x0000002c002c7308 */ /* 0x000ee20000000800 */
[----:B------:R-:W-:Y:S01]  /*1530*/  PRMT R154, R22, 0x7632, R154 ;  /* 0x00007632169a7816 */ /* 0x000fe2000000009a */
[----:B0-----:R-:W-:Y:S01]  /*1540*/  FADD.FTZ R144, R144, 1 ;  /* 0x3f80000090907421 */ /* 0x001fe20000010000 */
[----:B------:R-:W-:Y:S01]  /*1550*/  SHF.L.U32 R157, R157, 0x10, RZ ;  /* 0x000000109d9d7819 */ /* 0x000fe200000006ff */
[----:B------:R-:W0:Y:S01]  /*1560*/  MUFU.EX2 R45, R45 ;  /* 0x0000002d002d7308 */ /* 0x000e220000000800 */
[----:B------:R-:W-:-:S02]  /*1570*/  SHF.L.U32 R159, R159, 0x10, RZ ;  /* 0x000000109f9f7819 */ /* 0x000fc400000006ff */
[C---:B------:R-:W-:Y:S01]  /*1580*/  PRMT R156, R23.reuse, 0x7632, R156 ;  /* 0x00007632179c7816 */ /* 0x040fe2000000009c */
[----:B------:R-:W-:Y:S01]  /*1590*/  MUFU.RCP R139, R139 ;  /* 0x0000008b008b7308 */ /* 0x000fe20000001000 */
[----:B------:R-:W-:Y:S01]  /*15a0*/  SHF.L.U32 R129, R23, 0x10, RZ ;  /* 0x0000001017817819 */ /* 0x000fe200000006ff */
[----:B-1----:R-:W-:Y:S01]  /*15b0*/  FADD.FTZ R2, R2, 1 ;  /* 0x3f80000002027421 */ /* 0x002fe20000010000 */
[----:B------:R-:W-:Y:S02]  /*15c0*/  PRMT R145, R40, 0x7632, R145 ;  /* 0x0000763228917816 */ /* 0x000fe40000000091 */
[----:B------:R-:W-:Y:S01]  /*15d0*/  PRMT R153, R42, 0x7632, R153 ;  /* 0x000076322a997816 */ /* 0x000fe20000000099 */
[----:B---3--:R-:W-:Y:S01]  /*15e0*/  FADD.FTZ R44, R44, 1 ;  /* 0x3f8000002c2c7421 */ /* 0x008fe20000010000 */
[----:B------:R-:W-:Y:S01]  /*15f0*/  SHF.L.U32 R94, R42, 0x10, RZ ;  /* 0x000000102a5e7819 */ /* 0x000fe200000006ff */
[----:B------:R-:W1:Y:S01]  /*1600*/  MUFU.RCP R122, R2 ;  /* 0x00000002007a7308 */ /* 0x000e620000001000 */
[----:B------:R-:W-:Y:S01]  /*1610*/  PRMT R149, R41, 0x7632, R149 ;  /* 0x0000763229957816 */ /* 0x000fe20000000095 */
[----:B0-----:R-:W-:Y:S01]  /*1620*/  FADD.FTZ R45, R45, 1 ;  /* 0x3f8000002d2d7421 */ /* 0x001fe20000010000 */
[----:B------:R-:W-:-:S02]  /*1630*/  SHF.L.U32 R93, R41, 0x10, RZ ;  /* 0x00000010295d7819 */ /* 0x000fc400000006ff */
[----:B------:R-:W-:Y:S02]  /*1640*/  SHF.L.U32 R152, R152, 0x10, RZ ;  /* 0x0000001098987819 */ /* 0x000fe400000006ff */
[----:B------:R-:W-:Y:S01]  /*1650*/  SHF.L.U32 R185, R185, 0x10, RZ ;  /* 0x00000010b9b97819 */ /* 0x000fe200000006ff */
[----:B------:R-:W-:Y:S01]  /*1660*/  MUFU.RCP R125, R44 ;  /* 0x0000002c007d7308 */ /* 0x000fe20000001000 */
[----:B------:R-:W-:Y:S02]  /*1670*/  SHF.L.U32 R154, R154, 0x10, RZ ;  /* 0x000000109a9a7819 */ /* 0x000fe400000006ff */
[----:B------:R-:W-:Y:S02]  /*1680*/  SHF.L.U32 R156, R156, 0x10, RZ ;  /* 0x000000109c9c7819 */ /* 0x000fe400000006ff */
[----:B------:R-:W-:Y:S02]  /*1690*/  PRMT R123, R88, 0x7632, R123 ;  /* 0x00007632587b7816 */ /* 0x000fe4000000007b */
[C---:B------:R-:W-:Y:S01]  /*16a0*/  PRMT R173, R43.reuse, 0x7632, R173 ;  /* 0x000076322bad7816 */ /* 0x040fe200000000ad */
[----:B------:R-:W-:Y:S01]  /*16b0*/  MUFU.RCP R126, R45 ;  /* 0x0000002d007e7308 */ /* 0x000fe20000001000 */
[----:B------:R-:W-:Y:S01]  /*16c0*/  SHF.L.U32 R95, R43, 0x10, RZ ;  /* 0x000000102b5f7819 */ /* 0x000fe200000006ff */
[----:B-1----:R-:W-:Y:S01]  /*16d0*/  FADD.FTZ R2, -R122, 1 ;  /* 0x3f8000007a027421 */ /* 0x002fe20000010100 */
[----:B------:R-:W-:-:S02]  /*16e0*/  PRMT R127, R89, 0x7632, R127 ;  /* 0x00007632597f7816 */ /* 0x000fc4000000007f */
[----:B------:R-:W-:Y:S01]  /*16f0*/  SHF.L.U32 R86, R89, 0x10, RZ ;  /* 0x0000001059567819 */ /* 0x000fe200000006ff */
[----:B------:R-:W-:Y:S01]  /*1700*/  FFMA.FTZ R2, R117, R2, 1 ;  /* 0x3f80000075027423 */ /* 0x000fe20000010002 */
[----:B------:R-:W-:Y:S01]  /*1710*/  SHF.L.U32 R171, R8, 0x10, RZ ;  /* 0x0000001008ab7819 */ /* 0x000fe200000006ff */
[----:B------:R0:W1:Y:S01]  /*1720*/  MUFU.EX2 R146, R84 ;  /* 0x0000005400927308 */ /* 0x0000620000000800 */
[----:B------:R-:W-:Y:S01]  /*1730*/  SHF.L.U32 R89, R11, 0x10, RZ ;  /* 0x000000100b597819 */ /* 0x000fe200000006ff */
[----:B------:R-:W-:Y:S01]  /*1740*/  FMUL.FTZ R117, R117, R122 ;  /* 0x0000007a75757220 */ /* 0x000fe20000410000 */
[----:B------:R-:W-:Y:S01]  /*1750*/  SHF.L.U32 R167, R13, 0x10, RZ ;  /* 0x000000100da77819 */ /* 0x000fe200000006ff */
[----:B------:R-:W-:Y:S01]  /*1760*/  MUFU.RCP R134, R38 ;  /* 0x0000002600867308 */ /* 0x000fe20000001000 */
[----:B------:R-:W-:Y:S02]  /*1770*/  SHF.L.U32 R169, R12, 0x10, RZ ;  /* 0x000000100ca97819 */ /* 0x000fe400000006ff */
[----:B------:R-:W-:-:S02]  /*1780*/  SHF.L.U32 R165, R14, 0x10, RZ ;  /* 0x000000100ea57819 */ /* 0x000fc400000006ff */
[----:B0-----:R-:W-:Y:S02]  /*1790*/  SHF.L.U32 R84, R88, 0x10, RZ ;  /* 0x0000001058547819 */ /* 0x001fe400000006ff */
[----:B------:R-:W-:Y:S01]  /*17a0*/  SHF.L.U32 R163, R15, 0x10, RZ ;  /* 0x000000100fa37819 */ /* 0x000fe200000006ff */
[----:B------:R0:W3:Y:S01]  /*17b0*/  MUFU.EX2 R150, R92 ;  /* 0x0000005c00967308 */ /* 0x0000e20000000800 */
[----:B------:R-:W-:Y:S01]  /*17c0*/  PRMT R131, R90, 0x7632, R131 ;  /* 0x000076325a837816 */ /* 0x000fe20000000083 */
[----:B-1----:R-:W-:Y:S01]  /*17d0*/  FADD.FTZ R146, R146, 1 ;  /* 0x3f80000092927421 */ /* 0x002fe20000010000 */
[C---:B------:R-:W-:Y:S01]  /*17e0*/  PRMT R141, R91.reuse, 0x7632, R141 ;  /* 0x000076325b8d7816 */ /* 0x040fe2000000008d */
[----:B------:R1:W3:Y:S01]  /*17f0*/  MUFU.RCP R155, R121 ;  /* 0x00000079009b7308 */ /* 0x0002e20000001000 */
[----:B------:R-:W-:Y:S02]  /*1800*/  SHF.L.U32 R90, R90, 0x10, RZ ;  /* 0x000000105a5a7819 */ /* 0x000fe400000006ff */
[----:B------:R-:W-:-:S02]  /*1810*/  SHF.L.U32 R91, R91, 0x10, RZ ;  /* 0x000000105b5b7819 */ /* 0x000fc400000006ff */
[----:B0-----:R-:W-:-:S03]  /*1820*/  SHF.L.U32 R92, R40, 0x10, RZ ;  /* 0x00000010285c7819 */ /* 0x001fc600000006ff */
[----:B------:R3:W0:Y:S01]  /*1830*/  MUFU.RCP R151, R39 ;  /* 0x0000002700977308 */ /* 0x0006220000001000 */
[----:B-1----:R-:W-:-:S07]  /*1840*/  PRMT R121, R13, 0x7632, R121 ;  /* 0x000076320d797816 */ /* 0x002fce0000000079 */
[----:B------:R1:W-:Y:S01]  /*1850*/  MUFU.RCP R130, R128 ;  /* 0x0000008000827308 */ /* 0x0003e20000001000 */
[----:B---3--:R-:W-:-:S04]  /*1860*/  FADD.FTZ R39, -R155, 1 ;  /* 0x3f8000009b277421 */ /* 0x008fc80000010100 */
[----:B------:R-:W-:-:S03]  /*1870*/  FFMA.FTZ R39, R116, R39, 1 ;  /* 0x3f80000074277423 */ /* 0x000fc60000010027 */
[----:B------:R-:W3:Y:S01]  /*1880*/  MUFU.RCP R136, R136 ;  /* 0x0000008800887308 */ /* 0x000ee20000001000 */
[----:B-1----:R-:W-:-:S07]  /*1890*/  SHF.L.U32 R128, R22, 0x10, RZ ;  /* 0x0000001016807819 */ /* 0x002fce00000006ff */
[----:B------:R-:W1:Y:S08]  /*18a0*/  MUFU.RCP R143, R143 ;  /* 0x0000008f008f7308 */ /* 0x000e700000001000 */
[----:B------:R0:W-:Y:S08]  /*18b0*/  MUFU.RCP R181, R146 ;  /* 0x0000009200b57308 */ /* 0x0001f00000001000 */
[----:B------:R1:W-:Y:S01]  /*18c0*/  MUFU.RCP R175, R144 ;  /* 0x0000009000af7308 */ /* 0x0003e20000001000 */
[----:B0-----:R-:W-:Y:S01]  /*18d0*/  FADD.FTZ R146, R148, 1 ;  /* 0x3f80000094927421 */ /* 0x001fe20000010000 */
[----:B------:R-:W-:-:S06]  /*18e0*/  FADD.FTZ R148, R150, 1 ;  /* 0x3f80000096947421 */ /* 0x000fcc0000010000 */
[----:B------:R-:W-:Y:S08]  /*18f0*/  MUFU.RCP R148, R148 ;  /* 0x0000009400947308 */ /* 0x000ff00000001000 */
[----:B------:R-:W-:Y:S01]  /*1900*/  MUFU.RCP R146, R146 ;  /* 0x0000009200927308 */ /* 0x000fe20000001000 */
[----:B--2---:R0:W-:Y:S04]  /*1910*/  STS.128 [R47], R96 ;  /* 0x000000602f007388 */ /* 0x0041e80000000c00 */
[----:B----4-:R2:W-:Y:S01]  /*1920*/  STS.128 [R47+0x200], R100 ;  /* 0x000200642f007388 */ /* 0x0105e20000000c00 */
[----:B------:R-:W-:-:S03]  /*1930*/  NOP ;  /* 0x0000000000007918 */ /* 0x000fc60000000000 */
[----:B------:R-:W4:Y:S01]  /*1940*/  LDS.128 R4, [R46] ;  /* 0x000000002e047984 */ /* 0x000f220000000c00 */
[----:B0-----:R-:W-:Y:S01]  /*1950*/  FADD.FTZ R97, R120, 1 ;  /* 0x3f80000078617421 */ /* 0x001fe20000010000 */
[----:B------:R-:W-:Y:S01]  /*1960*/  SHF.L.U32 R96, R16, 0x10, RZ ;  /* 0x0000001010607819 */ /* 0x000fe200000006ff */
[----:B------:R-:W-:Y:S01]  /*1970*/  FADD.FTZ R99, R124, 1 ;  /* 0x3f8000007c637421 */ /* 0x000fe20000010000 */
[----:B------:R-:W-:Y:S01]  /*1980*/  FADD.FTZ R16, -R126, 1 ;  /* 0x3f8000007e107421 */ /* 0x000fe20000010100 */
[----:B--2---:R-:W-:Y:S01]  /*1990*/  SHF.L.U32 R103, R17, 0x10, RZ ;  /* 0x0000001011677819 */ /* 0x004fe200000006ff */
[----:B------:R-:W-:Y:S01]  /*19a0*/  FADD.FTZ R17, -R125, 1 ;  /* 0x3f8000007d117421 */ /* 0x000fe20000010100 */
[----:B------:R-:W-:Y:S01]  /*19b0*/  SHF.L.U32 R101, R18, 0x10, RZ ;  /* 0x0000001012657819 */ /* 0x000fe200000006ff */
[----:B------:R-:W-:Y:S01]  /*19c0*/  MUFU.RCP R97, R97 ;  /* 0x0000006100617308 */ /* 0x000fe20000001000 */
[----:B------:R-:W-:Y:S01]  /*19d0*/  SHF.L.U32 R100, R20, 0x10, RZ ;  /* 0x0000001014647819 */ /* 0x000fe200000006ff */
[----:B------:R-:W-:Y:S01]  /*19e0*/  FFMA.FTZ R17, R114, R17, 1 ;  /* 0x3f80000072117423 */ /* 0x000fe20000010011 */
[----:B------:R-:W-:Y:S01]  /*19f0*/  SHF.L.U32 R102, R21, 0x10, RZ ;  /* 0x0000001015667819 */ /* 0x000fe200000006ff */
[----:B------:R-:W-:Y:S01]  /*1a00*/  FFMA.FTZ R20, R107, R16, 1 ;  /* 0x3f8000006b147423 */ /* 0x000fe20000010010 */
[----:B------:R-:W-:Y:S01]  /*1a10*/  SHF.L.U32 R98, R19, 0x10, RZ ;  /* 0x0000001013627819 */ /* 0x000fe200000006ff */
[----:B------:R-:W-:Y:S01]  /*1a20*/  FADD.FTZ R16, -R134, 1 ;  /* 0x3f80000086107421 */ /* 0x000fe20000010100 */
[----:B------:R-:W-:Y:S01]  /*1a30*/  FMUL.FTZ R107, R107, R126 ;  /* 0x0000007e6b6b7220 */ /* 0x000fe20000410000 */
[----:B------:R-:W0:Y:S02]  /*1a40*/  MUFU.RCP R99, R99 ;  /* 0x0000006300637308 */ /* 0x000e240000001000 */
[C---:B------:R-:W-:Y:S01]  /*1a50*/  FFMA.FTZ R16, R109.reuse, R16, 1 ;  /* 0x3f8000006d107423 */ /* 0x040fe20000010010 */
[----:B------:R-:W-:Y:S01]  /*1a60*/  FMUL.FTZ R109, R109, R134 ;  /* 0x000000866d6d7220 */ /* 0x000fe20000410000 */
[----:B----4-:R-:W-:-:S02]  /*1a70*/  SHF.L.U32 R119, R4, 0x10, RZ ;  /* 0x0000001004777819 */ /* 0x010fc400000006ff */
[C---:B------:R-:W-:Y:S02]  /*1a80*/  SHF.L.U32 R120, R5.reuse, 0x10, RZ ;  /* 0x0000001005787819 */ /* 0x040fe400000006ff */
[----:B------:R-:W-:Y:S02]  /*1a90*/  PRMT R132, R4, 0x7632, R132 ;  /* 0x0000763204847816 */ /* 0x000fe40000000084 */
[----:B------:R-:W-:Y:S01]  /*1aa0*/  PRMT R138, R5, 0x7632, R138 ;  /* 0x00007632058a7816 */ /* 0x000fe2000000008a */
[----:B------:R-:W-:Y:S01]  /*1ab0*/  FMUL.FTZ R5, R96, R119 ;  /* 0x0000007760057220 */ /* 0x000fe20000410000 */
[----:B------:R-:W-:Y:S01]  /*1ac0*/  FMUL.FTZ R4, R103, R120 ;  /* 0x0000007867047220 */ /* 0x000fe20000410000 */
[----:B------:R-:W-:Y:S02]  /*1ad0*/  PRMT R140, R6, 0x7632, R140 ;  /* 0x00007632068c7816 */ /* 0x000fe4000000008c */
        /* <DEDUP_REMOVED lines=9> */
[----:B------:R-:W2:Y:S01]  /*1b70*/  LDS.128 R4, [R46+0x10] ;  /* 0x000010002e047984 */ /* 0x000ea20000000c00 */
[----:B------:R-:W-:Y:S01]  /*1b80*/  SHF.L.U32 R132, R132, 0x10, RZ ;  /* 0x0000001084847819 */ /* 0x000fe200000006ff */
[----:B------:R-:W-:Y:S01]  /*1b90*/  FMUL.FTZ R19, R101, R124 ;  /* 0x0000007c65137220 */ /* 0x000fe20000410000 */
[----:B------:R-:W-:Y:S01]  /*1ba0*/  FFMA.FTZ R21, R108, R17, 1 ;  /* 0x3f8000006c157423 */ /* 0x000fe20000010011 */
[----:B------:R-:W-:Y:S01]  /*1bb0*/  SHF.L.U32 R142, R142, 0x10, RZ ;  /* 0x000000108e8e7819 */ /* 0x000fe200000006ff */
        /* <DEDUP_REMOVED lines=8> */
[----:B------:R-:W-:Y:S01]  /*1c40*/  SHF.L.U32 R140, R140, 0x10, RZ ;  /* 0x000000108c8c7819 */ /* 0x000fe200000006ff */
[----:B------:R-:W-:Y:S01]  /*1c50*/  FMUL.FTZ R17, R17, R16 ;  /* 0x0000001011117220 */ /* 0x000fe20000410000 */
[----:B------:R-:W-:Y:S01]  /*1c60*/  FADD.FTZ R19, -R151, 1 ;  /* 0x3f80000097137421 */ /* 0x000fe20000010100 */
[----:B------:R-:W-:Y:S01]  /*1c70*/  FMUL.FTZ R16, R157, R138 ;  /* 0x0000008a9d107220 */ /* 0x000fe20000410000 */
[----:B------:R-:W-:Y:S01]  /*1c80*/  FMUL.FTZ R38, R155, R38 ;  /* 0x000000269b267220 */ /* 0x000fe20000410000 */
[----:B------:R-:W-:Y:S01]  /*1c90*/  FMUL.FTZ R23, R22, R21 ;  /* 0x0000001516177220 */ /* 0x000fe20000410000 */
[----:B---3--:R-:W-:Y:S01]  /*1ca0*/  FADD.FTZ R22, -R136, 1 ;  /* 0x3f80000088167421 */ /* 0x008fe20000010100 */
[----:B------:R-:W-:Y:S01]  /*1cb0*/  FFMA.FTZ R19, R112, R19, 1 ;  /* 0x3f80000070137423 */ /* 0x000fe20000010013 */
[----:B------:R-:W-:Y:S01]  /*1cc0*/  FMUL.FTZ R21, R159, R140 ;  /* 0x0000008c9f157220 */ /* 0x000fe20000410000 */
[----:B------:R-:W-:Y:S01]  /*1cd0*/  FMUL.FTZ R16, R151, R16 ;  /* 0x0000001097107220 */ /* 0x000fe20000410000 */
[----:B------:R-:W-:Y:S01]  /*1ce0*/  FMUL.FTZ R38, R38, R39 ;  /* 0x0000002726267220 */ /* 0x000fe20000410000 */
[----:B-1----:R-:W-:Y:S01]  /*1cf0*/  FADD.FTZ R39, -R143, 1 ;  /* 0x3f8000008f277421 */ /* 0x002fe20000010100 */
        /* <DEDUP_REMOVED lines=13> */
[----:B--2---:R-:W-:-:S02]  /*1dd0*/  PRMT R150, R4, 0x7632, R150 ;  /* 0x0000763204967816 */ /* 0x004fc40000000096 */
[----:B------:R-:W-:Y:S01]  /*1de0*/  SHF.L.U32 R177, R4, 0x10, RZ ;  /* 0x0000001004b17819 */ /* 0x000fe200000006ff */
[----:B------:R-:W-:Y:S01]  /*1df0*/  FADD.FTZ R4, -R130, 1 ;  /* 0x3f80000082047421 */ /* 0x000fe20000010100 */
[----:B------:R-:W-:Y:S02]  /*1e00*/  SHF.L.U32 R179, R5, 0x10, RZ ;  /* 0x0000001005b37819 */ /* 0x000fe400000006ff */
[C---:B------:R-:W-:Y:S01]  /*1e10*/  PRMT R189, R6.reuse, 0x7632, R189 ;  /* 0x0000763206bd7816 */ /* 0x040fe200000000bd */
[----:B------:R-:W-:Y:S01]  /*1e20*/  FFMA.FTZ R40, R105, R4, 1 ;  /* 0x3f80000069287423 */ /* 0x000fe20000010004 */
[----:B------:R-:W-:Y:S01]  /*1e30*/  SHF.L.U32 R183, R6, 0x10, RZ ;  /* 0x0000001006b77819 */ /* 0x000fe200000006ff */
[----:B------:R-:W-:Y:S01]  /*1e40*/  FMUL.FTZ R6, R102, R179 ;  /* 0x000000b366067220 */ /* 0x000fe20000410000 */
[C---:B------:R-:W-:Y:S01]  /*1e50*/  PRMT R191, R7.reuse, 0x7632, R191 ;  /* 0x0000763207bf7816 */ /* 0x040fe200000000bf */
[----:B------:R-:W-:Y:S01]  /*1e60*/  FMUL.FTZ R4, R100, R177 ;  /* 0x000000b164047220 */ /* 0x000fe20000410000 */
[----:B------:R-:W-:Y:S01]  /*1e70*/  SHF.L.U32 R144, R7, 0x10, RZ ;  /* 0x0000001007907819 */ /* 0x000fe200000006ff */
[----:B0-----:R-:W-:Y:S01]  /*1e80*/  FADD.FTZ R7, -R99, 1 ;  /* 0x3f80000063077421 */ /* 0x001fe20000010100 */
        /* <DEDUP_REMOVED lines=14> */
[----:B------:R-:W-:Y:S01]  /*1f70*/  FADD.FTZ R4, -R146, 1 ;  /* 0x3f80000092047421 */ /* 0x000fe20000010100 */
[----:B------:R-:W-:Y:S01]  /*1f80*/  SHF.L.U32 R150, R150, 0x10, RZ ;  /* 0x0000001096967819 */ /* 0x000fe200000006ff */
[----:B------:R-:W-:Y:S01]  /*1f90*/  FFMA.FTZ R88, R113, R6, 1 ;  /* 0x3f80000071587423 */ /* 0x000fe20000010006 */
[----:B------:R-:W-:Y:S01]  /*1fa0*/  SHF.L.U32 R189, R189, 0x10, RZ ;  /* 0x00000010bdbd7819 */ /* 0x000fe200000006ff */
[----:B------:R-:W-:Y:S01]  /*1fb0*/  FMUL.FTZ R40, R39, R40 ;  /* 0x0000002827287220 */ /* 0x000fe20000410000 */
[----:B------:R-:W-:Y:S01]  /*1fc0*/  SHF.L.U32 R191, R191, 0x10, RZ ;  /* 0x00000010bfbf7819 */ /* 0x000fe200000006ff */
[----:B------:R-:W-:Y:S01]  /*1fd0*/  FMUL.FTZ R44, R41, R42 ;  /* 0x0000002a292c7220 */ /* 0x000fe20000410000 */
[----:B------:R-:W-:Y:S01]  /*1fe0*/  FADD.FTZ R7, -R181, 1 ;  /* 0x3f800000b5077421 */ /* 0x000fe20000010100 */
        /* <DEDUP_REMOVED lines=18> */
[----:B------:R-:W0:Y:S01]  /*2110*/  LDC.64 R20, c[0x0][0x508] ;  /* 0x00014200ff147b82 */ /* 0x000e220000000a00 */
[----:B------:R-:W-:Y:S01]  /*2120*/  F2FP.BF16.F32.PACK_AB R4, R17, R2 ;  /* 0x000000021104723e */ /* 0x000fe200000010ff */
[----:B------:R-:W-:Y:S01]  /*2130*/  FMUL.FTZ R143, R106, R143 ;  /* 0x0000008f6a8f7220 */ /* 0x000fe20000410000 */
        /* <DEDUP_REMOVED lines=11> */
[----:B------:R-:W-:Y:S01]  /*21f0*/  FMUL.FTZ R113, R113, R148 ;  /* 0x0000009471717220 */ /* 0x000fe20000410000 */
[----:B------:R-:W-:Y:S01]  /*2200*/  PRMT R2, R8, 0x7632, R2 ;  /* 0x0000763208027816 */ /* 0x000fe20000000002 */
        /* <DEDUP_REMOVED lines=8> */
[----:B0-----:R-:W-:Y:S01]  /*2290*/  IMAD.WIDE.U32 R38, R20, UR18, R36 ;  /* 0x0000001214267c25 */ /* 0x001fe2000f8e0024 */
[----:B------:R-:W-:-:S02]  /*22a0*/  PRMT R42, R11, 0x7632, R42 ;  /* 0x000076320b2a7816 */ /* 0x000fc4000000002a */
[----:B------:R-:W-:Y:S01]  /*22b0*/  PRMT R20, R12, 0x7632, R20 ;  /* 0x000076320c147816 */ /* 0x000fe20000000014 */
[----:B------:R-:W-:Y:S01]  /*22c0*/  IMAD R39, R21, UR18, R39 ;  /* 0x0000001215277c24 */ /* 0x000fe2000f8e0227 */
[----:B------:R-:W-:Y:S01]  /*22d0*/  PRMT R44, R14, 0x7632, R44 ;  /* 0x000076320e2c7816 */ /* 0x000fe2000000002c */
[----:B------:R-:W-:Y:S01]  /*22e0*/  STS.128 [R46], R4 ;  /* 0x000000042e007388 */ /* 0x000fe20000000c00 */
[----:B------:R-:W-:Y:S01]  /*22f0*/  PRMT R88, R15, 0x7632, R88 ;  /* 0x000076320f587816 */ /* 0x000fe20000000058 */
[----:B------:R-:W-:-:S04]  /*2300*/  IMAD.WIDE.U32 R38, R87, UR4, R38 ;  /* 0x0000000457267c25 */ /* 0x000fc8000f8e0026 */
[----:B------:R-:W-:Y:S01]  /*2310*/  FMUL.FTZ R14, R0, R97 ;  /* 0x00000061000e7220 */ /* 0x000fe20000410000 */
[----:B------:R-:W-:Y:S01]  /*2320*/  STS.128 [R46+0x10], R16 ;  /* 0x000010102e007388 */ /* 0x000fe20000000c00 */
[----:B------:R-:W-:-:S03]  /*2330*/  NOP ;  /* 0x0000000000007918 */ /* 0x000fc60000000000 */
[----:B------:R-:W0:Y:S01]  /*2340*/  LDS.128 R8, [R47] ;  /* 0x000000002f087984 */ /* 0x000e220000000c00 */
[----:B------:R-:W-:Y:S01]  /*2350*/  IMAD R13, R87, UR5, R39 ;  /* 0x00000005570d7c24 */ /* 0x000fe2000f8e0227 */
[----:B-1----:R-:W-:Y:S01]  /*2360*/  LEA R12, P0, R38, R22, 0x1 ;  /* 0x00000016260c7211 */ /* 0x002fe200078008ff */
[----:B------:R-:W-:Y:S01]  /*2370*/  FMUL.FTZ R15, R104, R99 ;  /* 0x00000063680f7220 */ /* 0x000fe20000410000 */
[----:B------:R-:W1:Y:S01]  /*2380*/  LDS.128 R4, [R47+0x200] ;  /* 0x000200002f047984 */ /* 0x000e620000000c00 */
[----:B------:R-:W-:Y:S01]  /*2390*/  FMUL.FTZ R0, R96, R117 ;  /* 0x0000007560007220 */ /* 0x000fe20000410000 */
[----:B------:R-:W-:Y:S01]  /*23a0*/  LEA.HI.X R13, R38, R23, R13, 0x1, P0 ;  /* 0x00000017260d7211 */ /* 0x000fe200000f0c0d */
[----:B------:R-:W-:Y:S01]  /*23b0*/  FMUL.FTZ R99, R100, R14 ;  /* 0x0000000e64637220 */ /* 0x000fe20000410000 */
[----:B------:R-:W-:Y:S01]  /*23c0*/  FMUL.FTZ R114, R102, R15 ;  /* 0x0000000f66727220 */ /* 0x000fe20000410000 */
[----:B------:R-:W-:Y:S01]  /*23d0*/  FMUL.FTZ R97, R128, R105 ;  /* 0x0000006980617220 */ /* 0x000fe20000410000 */
[----:B------:R-:W-:Y:S01]  /*23e0*/  FMUL.FTZ R104, R161, R155 ;  /* 0x0000009ba1687220 */ /* 0x000fe20000410000 */
[----:B------:R-:W-:-:S04]  /*23f0*/  IMAD.WIDE.U32 R12, R66, 0x10, R12 ;  /* 0x00000010420c7825 */ /* 0x000fc800078e000c */
[----:B------:R-:W-:Y:S01]  /*2400*/  FMUL.FTZ R102, R185, R118 ;  /* 0x00000076b9667220 */ /* 0x000fe20000410000 */
[----:B------:R-:W-:Y:S01]  /*2410*/  FMUL.FTZ R100, R152, R181 ;  /* 0x000000b598647220 */ /* 0x000fe20000410000 */
[----:B------:R-:W-:Y:S01]  /*2420*/  FMUL.FTZ R96, R156, R113 ;  /* 0x000000719c607220 */ /* 0x000fe20000410000 */
[----:B------:R-:W2:Y:S01]  /*2430*/  LDCU UR4, c[0x0][0x38c] ;  /* 0x00007180ff0477ac */ /* 0x000ea20008000800 */
[----:B0-----:R0:W-:Y:S04]  /*2440*/  STG.E.128 desc[UR16][R12.64], R8 ;  /* 0x000000080c007986 */ /* 0x0011e8000c101d10 */
[----:B-1----:R0:W-:Y:S01]  /*2450*/  STG.E.128 desc[UR16][R12.64+0x200], R4 ;  /* 0x000200040c007986 */ /* 0x0021e2000c101d10 */
[----:B--2---:R-:W-:Y:S05]  /*2460*/  BRA.U !UP0, `(.L_x_7945) ;  /* 0x0000000108a47547 */ /* 0x004fea000b800000 */
        /* <DEDUP_REMOVED lines=31> */
[----:B0-----:R-:W-:-:S03]  /*2660*/  IMAD.WIDE.U32 R22, R38, UR18, R36 ;  /* 0x0000001226167c25 */ /* 0x001fc6000f8e0024 */
[----:B------:R-:W0:Y:S01]  /*2670*/  LDS.128 R16, [R47+0x200] ;  /* 0x000200002f107984 */ /* 0x000e220000000c00 */
[----:B------:R-:W-:Y:S02]  /*2680*/  IMAD R23, R39, UR18, R23 ;  /* 0x0000001227177c24 */ /* 0x000fe4000f8e0217 */
[----:B-1----:R-:W-:-:S04]  /*2690*/  IMAD.WIDE.U32 R22, R87, R118, R22 ;  /* 0x0000007657167225 */ /* 0x002fc800078e0016 */
[----:B------:R-:W-:Y:S01]  /*26a0*/  IMAD R21, R87, R119, R23 ;  /* 0x0000007757157224 */ /* 0x000fe200078e0217 */
[----:B--2---:R-:W-:-:S04]  /*26b0*/  LEA R4, P0, R22, UR6, 0x1 ;  /* 0x0000000616047c11 */ /* 0x004fc8000f8008ff */
[----:B------:R-:W-:-:S03]  /*26c0*/  LEA.HI.X R5, R22, UR7, R21, 0x1, P0 ;  /* 0x0000000716057c11 */ /* 0x000fc600080f0c15 */
[----:B------:R-:W-:-:S05]  /*26d0*/  IMAD.WIDE.U32 R4, R66, 0x10, R4 ;  /* 0x0000001042047825 */ /* 0x000fca00078e0004 */
[----:B---3--:R1:W-:Y:S04]  /*26e0*/  STG.E.128 desc[UR16][R4.64], R12 ;  /* 0x0000000c04007986 */ /* 0x0083e8000c101d10 */
[----:B0-----:R1:W-:Y:S02]  /*26f0*/  STG.E.128 desc[UR16][R4.64+0x200], R16 ;  /* 0x0002001004007986 */ /* 0x0013e4000c101d10 */
.L_x_7945:
[----:B------:R-:W-:Y:S01]  /*2700*/  SHF.L.U32 R123, R123, 0x10, RZ ;  /* 0x000000107b7b7819 */ /* 0x000fe200000006ff */
[----:B------:R-:W-:Y:S01]  /*2710*/  FFMA.FTZ R81, R0, R84, R81 ;  /* 0x0000005400517223 */ /* 0x000fe20000010051 */
[----:B------:R-:W-:Y:S01]  /*2720*/  SHF.L.U32 R127, R127, 0x10, RZ ;  /* 0x000000107f7f7819 */ /* 0x000fe200000006ff */
[----:B------:R-:W-:Y:S01]  /*2730*/  BAR.SYNC.DEFER_BLOCKING 0x0 ;  /* 0x0000000000007b1d */ /* 0x000fe20000010000 */
[----:B01----:R-:W-:Y:S01]  /*2740*/  SHF.L.U32 R5, R2, 0x10, RZ ;  /* 0x0000001002057819 */ /* 0x003fe200000006ff */
[----:B------:R-:W-:Y:S01]  /*2750*/  FFMA.FTZ R4, R110, R123, R81 ;  /* 0x0000007b6e047223 */ /* 0x000fe20000010051 */
[----:B------:R-:W-:Y:S01]  /*2760*/  SHF.L.U32 R131, R131, 0x10, RZ ;  /* 0x0000001083837819 */ /* 0x000fe200000006ff */
[----:B------:R-:W-:Y:S01]  /*2770*/  UISETP.GE.AND UP0, UPT, UR4, 0x1, UPT ;  /* 0x000000010400788c */ /* 0x000fe2000bf06270 */
[----:B------:R-:W-:Y:S01]  /*2780*/  SHF.L.U32 R141, R141, 0x10, RZ ;  /* 0x000000108d8d7819 */ /* 0x000fe200000006ff */
[----:B------:R-:W-:Y:S01]  /*2790*/  FFMA.FTZ R7, R103, R86, R4 ;  /* 0x0000005667077223 */ /* 0x000fe20000010004 */
[----:B------:R-:W-:Y:S01]  /*27a0*/  SHF.L.U32 R145, R145, 0x10, RZ ;  /* 0x0000001091917819 */ /* 0x000fe200000006ff */
[----:B-----5:R-:W-:Y:S01]  /*27b0*/  FADD.FTZ R162, R5, R78 ;  /* 0x0000004e05a27221 */ /* 0x020fe20000010000 */
[----:B------:R-:W-:Y:S01]  /*27c0*/  SHF.L.U32 R149, R149, 0x10, RZ ;  /* 0x0000001095957819 */ /* 0x000fe200000006ff */
[----:B------:R-:W-:Y:S01]  /*27d0*/  FFMA.FTZ R2, R108, R127, R7 ;  /* 0x0000007f6c027223 */ /* 0x000fe20000010007 */
[----:B------:R-:W-:-:S02]  /*27e0*/  SHF.L.U32 R153, R153, 0x10, RZ ;  /* 0x0000001099997819 */ /* 0x000fc400000006ff */
[----:B------:R-:W-:Y:S02]  /*27f0*/  CS2R R118, SRZ ;  /* 0x0000000000767805 */ /* 0x000fe4000001ff00 */
[----:B------:R-:W-:Y:S01]  /*2800*/  SHF.L.U32 R121, R121, 0x10, RZ ;  /* 0x0000001079797819 */ /* 0x000fe200000006ff */
[----:B------:R-:W-:Y:S01]  /*2810*/  FFMA.FTZ R9, R101, R90, R2 ;  /* 0x0000005a65097223 */ /* 0x000fe20000010002 */
[----:B------:R-:W-:Y:S01]  /*2820*/  SHF.L.U32 R173, R173, 0x10, RZ ;  /* 0x00000010adad7819 */ /* 0x000fe200000006ff */
[--C-:B------:R-:W-:Y:S01]  /*2830*/  FADD.FTZ R171, R171, R78.reuse ;  /* 0x0000004eabab7221 */ /* 0x100fe20000010000 */
        /* <DEDUP_REMOVED lines=63> */
[----:B------:R-:W-:Y:S01]  /*2c30*/  ISETP.NE.AND P0, PT, R68, 0x1, PT ;  /* 0x000000014400780c */ /* 0x000fe20003f05270 */
[----:B------:R-:W1:Y:S01]  /*2c40*/  LDCU UR10, c[0x0][0x394] ;  /* 0x00007280ff0a77ac */ /* 0x000e620008000800 */
[----:B------:R-:W-:Y:S02]  /*2c50*/  IADD3 R44, P1, PT, R36, R34, RZ ;  /* 0x00000022242c7210 */ /* 0x000fe40007f3e0ff */
[----:B------:R-:W-:Y:S01]  /*2c60*/  SHF.L.U32 R150, R3, 0x8, RZ ;  /* 0x0000000803967819 */ /* 0x000fe200000006ff */
[----:B------:R-:W2:Y:S01]  /*2c70*/  LDCU UR11, c[0x0][0x38c] ;  /* 0x00007180ff0b77ac */ /* 0x000ea20008000800 */
[----:B------:R-:W-:Y:S01]  /*2c80*/  ISETP.EQ.AND P0, PT, R28, RZ, P0 ;  /* 0x000000ff1c00720c */ /* 0x000fe20000702270 */
[----:B------:R-:W3:Y:S01]  /*2c90*/  LDC.64 R20, c[0x0][0x440] ;  /* 0x00011000ff147b82 */ /* 0x000ee20000000a00 */
[----:B------:R-:W-:Y:S01]  /*2ca0*/  IADD3 R208, PT, PT, R36, R28, RZ ;  /* 0x0000001c24d07210 */ /* 0x000fe20007ffe0ff */
[----:B------:R-:W4:Y:S01]  /*2cb0*/  LDCU UR7, c[0x0][0x388] ;  /* 0x00007100ff0777ac */ /* 0x000f220008000800 */
[----:B------:R-:W-:-:S02]  /*2cc0*/  MOV R126, RZ ;  /* 0x000000ff007e7202 */ /* 0x000fc40000000f00 */
[----:B------:R-:W-:Y:S01]  /*2cd0*/  LOP3.LUT R150, R150, 0x100, RZ, 0xc0, !PT ;  /* 0x0000010096967812 */ /* 0x000fe200078ec0ff */
[----:B------:R-:W0:Y:S01]  /*2ce0*/  LDCU.64 UR8, c[0x0][0x538] ;  /* 0x0000a700ff0877ac */ /* 0x000e220008000a00 */
[----:B------:R-:W-:Y:S01]  /*2cf0*/  IADD3.X R45, PT, PT, RZ, R48, RZ, P1, !PT ;  /* 0x00000030ff2d7210 */ /* 0x000fe20000ffe4ff */
[----:B------:R-:W0:Y:S01]  /*2d00*/  LDC.64 R22, c[0x0][0x3a8] ;  /* 0x0000ea00ff167b82 */ /* 0x000e220000000a00 */
[----:B------:R-:W-:-:S07]  /*2d10*/  UMOV UR4, URZ ;  /* 0x000000ff00047c82 */ /* 0x000fce0008000000 */
[----:B------:R-:W0:Y:S08]  /*2d20*/  LDC.64 R38, c[0x0][0x450] ;  /* 0x00011400ff267b82 */ /* 0x000e300000000a00 */
[----:B------:R-:W0:Y:S08]  /*2d30*/  LDC.64 R40, c[0x0][0x3e0] ;  /* 0x0000f800ff287b82 */ /* 0x000e300000000a00 */
[----:B-12-4-:R-:W0:Y:S02]  /*2d40*/  LDC.64 R42, c[0x0][0x4d0] ;  /* 0x00013400ff2a7b82 */ /* 0x016e240000000a00 */
.L_x_7984:
[----:B0-----:R-:W-:-:S04]  /*2d50*/  IMAD.WIDE.U32 R4, R138, UR4, RZ ;  /* 0x000000048a047c25 */ /* 0x001fc8000f8e00ff */
[----:B------:R-:W-:Y:S01]  /*2d60*/  IMAD R2, R139, UR4, R5 ;  /* 0x000000048b027c24 */ /* 0x000fe2000f8e0205 */
[----:B------:R-:W-:-:S04]  /*2d70*/  LEA R14, P1, R4, R70, 0x1 ;  /* 0x00000046040e7211 */ /* 0x000fc800078208ff */
[----:B------:R-:W-:-:S03]  /*2d80*/  LEA.HI.X R15, R4, R69, R2, 0x1, P1 ;  /* 0x00000045040f7211 */ /* 0x000fc600008f0c02 */
[----:B------:R-:W-:-:S05]  /*2d90*/  IMAD.WIDE.U32 R14, R66, 0x10, R14 ;  /* 0x00000010420e7825 */ /* 0x000fca00078e000e */
[----:B--2---:R-:W2:Y:S04]  /*2da0*/  LDG.E.128 R4, desc[UR16][R14.64] ;  /* 0x000000100e047981 */ /* 0x004ea8000c1e1d00 */
[----:B----4-:R-:W4:Y:S01]  /*2db0*/  LDG.E.128 R8, desc[UR16][R14.64+0x200] ;  /* 0x000200100e087981 */ /* 0x010f22000c1e1d00 */
[----:B------:R-:W-:Y:S02]  /*2dc0*/  MOV R12, R30 ;  /* 0x0000001e000c7202 */ /* 0x000fe40000000f00 */
[----:B------:R-:W-:-:S03]  /*2dd0*/  MOV R13, R79 ;  /* 0x0000004f000d7202 */ /* 0x000fc60000000f00 */
[----:B------:R-:W-:-:S04]  /*2de0*/  IMAD.WIDE.U32 R12, R22, UR4, R12 ;  /* 0x00000004160c7c25 */ /* 0x000fc8000f8e000c */
[----:B------:R-:W-:Y:S01]  /*2df0*/  IMAD R2, R23, UR4, R13 ;  /* 0x0000000417027c24 */ /* 0x000fe2000f8e020d */
[----:B---3--:R-:W-:-:S04]  /*2e00*/  LEA R16, P1, R12, R20, 0x2 ;  /* 0x000000140c107211 */ /* 0x008fc800078210ff */
[----:B------:R-:W-:-:S05]  /*2e10*/  LEA.HI.X R17, R12, R21, R2, 0x2, P1 ;  /* 0x000000150c117211 */ /* 0x000fca00008f1402 */
[----:B------:R0:W3:Y:S01]  /*2e20*/  LDG.E R170, desc[UR16][R16.64] ;  /* 0x0000001010aa7981 */ /* 0x0000e2000c1e1900 */
[----:B------:R-:W-:Y:S02]  /*2e30*/  MOV R12, R32 ;  /* 0x00000020000c7202 */ /* 0x000fe40000000f00 */
[----:B------:R-:W-:-:S03]  /*2e40*/  MOV R13, R77 ;  /* 0x0000004d000d7202 */ /* 0x000fc60000000f00 */
[----:B------:R-:W-:-:S04]  /*2e50*/  IMAD.WIDE.U32 R12, R40, UR4, R12 ;  /* 0x00000004280c7c25 */ /* 0x000fc8000f8e000c */
[----:B------:R-:W-:Y:S01]  /*2e60*/  IMAD R2, R41, UR4, R13 ;  /* 0x0000000429027c24 */ /* 0x000fe2000f8e020d */
[----:B------:R-:W-:-:S04]  /*2e70*/  LEA R88, P1, R12, R38, 0x2 ;  /* 0x000000260c587211 */ /* 0x000fc800078210ff */
[----:B------:R-:W-:Y:S01]  /*2e80*/  LEA.HI.X R89, R12, R39, R2, 0x2, P1 ;  /* 0x000000270c597211 */ /* 0x000fe200008f1402 */
[----:B-12---:R1:W-:Y:S04]  /*2e90*/  STS.128 [R47], R4 ;  /* 0x000000042f007388 */ /* 0x0063e80000000c00 */
[----:B----4-:R2:W-:Y:S01]  /*2ea0*/  STS.128 [R47+0x200], R8 ;  /* 0x000200082f007388 */ /* 0x0105e20000000c00 */
[----:B------:R-:W-:-:S03]  /*2eb0*/  NOP ;  /* 0x0000000000007918 */ /* 0x000fc60000000000 */
[----:B------:R4:W5:Y:S01]  /*2ec0*/  LDG.E R203, desc[UR16][R88.64] ;  /* 0x0000001058cb7981 */ /* 0x000962000c1e1900 */
[----:B------:R-:W2:Y:S01]  /*2ed0*/  S2UR UR6, SR_CgaCtaId ;  /* 0x00000000000679c3 */ /* 0x000ea20000008800 */
[----:B------:R-:W-:Y:S01]  /*2ee0*/  ISETP.NE.AND P2, PT, R28, RZ, PT ;  /* 0x000000ff1c00720c */ /* 0x000fe20003f45270 */
[----:B------:R-:W-:Y:S01]  /*2ef0*/  UMOV UR5, 0x400 ;  /* 0x0000040000057882 */ /* 0x000fe20000000000 */
[----:B------:R-:W2:Y:S01]  /*2f00*/  LDS.128 R12, [R46] ;  /* 0x000000002e0c7984 */ /* 0x000ea20000000c00 */
[----:B-1----:R-:W-:Y:S01]  /*2f10*/  IADD3 R4, PT, PT, R150, UR4, RZ ;  /* 0x0000000496047c10 */ /* 0x002fe2000fffe0ff */
[----:B------:R-:W-:Y:S01]  /*2f20*/  FMUL.FTZ R176, R167, R93 ;  /* 0x0000005da7b07220 */ /* 0x000fe20000410000 */
[----:B------:R-:W-:Y:S01]  /*2f30*/  ISETP.NE.AND P1, PT, R28, 0x1f, PT ;  /* 0x0000001f1c00780c */ /* 0x000fe20003f25270 */
[----:B0-----:R-:W0:Y:S01]  /*2f40*/  LDS.128 R16, [R46+0x10] ;  /* 0x000010002e107984 */ /* 0x001e220000000c00 */
[----:B------:R-:W-:Y:S01]  /*2f50*/  FMUL.FTZ R175, R165, R94 ;  /* 0x0000005ea5af7220 */ /* 0x000fe20000410000 */
[----:B------:R-:W-:Y:S01]  /*2f60*/  FMUL.FTZ R227, R162, R123 ;  /* 0x0000007ba2e37220 */ /* 0x000fe20000410000 */
[----:B------:R-:W-:Y:S01]  /*2f70*/  FMUL.FTZ R212, R168, R86 ;  /* 0x00000056a8d47220 */ /* 0x000fe20000410000 */
[----:B------:R-:W-:Y:S01]  /*2f80*/  FMUL.FTZ R7, R166, R90 ;  /* 0x0000005aa6077220 */ /* 0x000fe20000410000 */
[----:B------:R-:W-:Y:S01]  /*2f90*/  FMUL.FTZ R217, R159, R131 ;  /* 0x000000839fd97220 */ /* 0x000fe20000410000 */
[----:B------:R-:W-:Y:S01]  /*2fa0*/  FMUL.FTZ R6, R164, R91 ;  /* 0x0000005ba4067220 */ /* 0x000fe20000410000 */
[----:B---3--:R-:W-:Y:S01]  /*2fb0*/  FMUL.FTZ R2, R170, 1.4426950216293334961 ;  /* 0x3fb8aa3baa027820 */ /* 0x008fe20000410000 */
[----:B------:R-:W-:Y:S01]  /*2fc0*/  @P2 IADD3 R4, PT, PT, R28, 0x200, RZ ;  /* 0x000002001c042810 */ /* 0x000fe20007ffe0ff */
[----:B------:R-:W-:Y:S01]  /*2fd0*/  FMUL.FTZ R178, R157, R141 ;  /* 0x0000008d9db27220 */ /* 0x000fe20000410000 */
[----:B------:R-:W-:Y:S01]  /*2fe0*/  FMUL.FTZ R177, R160, R145 ;  /* 0x00000091a0b17220 */ /* 0x000fe20000410000 */
[-C--:B------:R-:W-:Y:S01]  /*2ff0*/  FMUL.FTZ R211, R171, R2.reuse ;  /* 0x00000002abd37220 */ /* 0x080fe20000410000 */
[-C--:B------:R-:W-:Y:S01]  /*3000*/  FMUL.FTZ R172, R162, R2.reuse ;  /* 0x00000002a2ac7220 */ /* 0x080fe20000410000 */
[-C--:B----4-:R-:W-:Y:S01]  /*3010*/  FMUL.FTZ R88, R161, R2.reuse ;  /* 0x00000002a1587220 */ /* 0x090fe20000410000 */
[-C--:B--2---:R-:W-:Y:S01]  /*3020*/  FMUL.FTZ R11, R166, R2.reuse ;  /* 0x00000002a60b7220 */ /* 0x084fe20000410000 */
        /* <DEDUP_REMOVED lines=10> */
[CC--:B------:R-:W-:Y:S01]  /*30d0*/  FMUL.FTZ R194, R163.reuse, R2.reuse ;  /* 0x00000002a3c27220 */ /* 0x0c0fe20000410000 */
        /* <DEDUP_REMOVED lines=14> */
[----:B------:R-:W2:Y:S01]  /*31c0*/  MUFU.EX2 R10, R10 ;  /* 0x0000000a000a7308 */ /* 0x000ea20000000800 */
[----:B------:R-:W-:Y:S01]  /*31d0*/  PRMT R188, R14, 0x7632, R188 ;  /* 0x000076320ebc7816 */ /* 0x000fe200000000bc */
[----:B------:R-:W-:Y:S01]  /*31e0*/  BSSY.RECONVERGENT B0, `(.L_x_7947) ;  /* 0x0000050000007945 */ /* 0x000fe20003800200 */
[----:B------:R-:W-:Y:S01]  /*31f0*/  PRMT R187, R15, 0x7632, R187 ;  /* 0x000076320fbb7816 */ /* 0x000fe200000000bb */
[----:B------:R-:W2:Y:S01]  /*3200*/  MUFU.EX2 R174, R174 ;  /* 0x000000ae00ae7308 */ /* 0x000ea20000000800 */
[----:B0-----:R-:W-:-:S02]  /*3210*/  PRMT R186, R16, 0x7632, R186 ;  /* 0x0000763210ba7816 */ /* 0x001fc400000000ba */
[----:B------:R-:W-:Y:S01]  /*3220*/  PRMT R185, R17, 0x7632, R185 ;  /* 0x0000763211b97816 */ /* 0x000fe200000000b9 */
[----:B------:R-:W0:Y:S01]  /*3230*/  MUFU.EX2 R201, R201 ;  /* 0x000000c900c97308 */ /* 0x000e220000000800 */
[----:B------:R-:W-:Y:S01]  /*3240*/  PRMT R184, R18, 0x7632, R184 ;  /* 0x0000763212b87816 */ /* 0x000fe200000000b8 */
[----:B-1----:R-:W-:Y:S01]  /*3250*/  FMUL.FTZ R4, R161, R127 ;  /* 0x0000007fa1047220 */ /* 0x002fe20000410000 */
[----:B------:R-:W-:Y:S01]  /*3260*/  PRMT R183, R19, 0x7632, R183 ;  /* 0x0000763213b77816 */ /* 0x000fe200000000b7 */
[----:B------:R-:W1:Y:S01]  /*3270*/  MUFU.EX2 R195, R195 ;  /* 0x000000c300c37308 */ /* 0x000e620000000800 */
[----:B------:R-:W-:Y:S02]  /*3280*/  SHF.L.U32 R16, R16, 0x10, RZ ;  /* 0x0000001010107819 */ /* 0x000fe400000006ff */
[----:B------:R-:W-:Y:S01]  /*3290*/  SHF.L.U32 R17, R17, 0x10, RZ ;  /* 0x0000001011117819 */ /* 0x000fe200000006ff */
[----:B------:R-:W0:Y:S01]  /*32a0*/  MUFU.EX2 R200, R200 ;  /* 0x000000c800c87308 */ /* 0x000e220000000800 */
        /* <DEDUP_REMOVED lines=36> */
[----:B------:R-:W-:Y:S01]  /*34f0*/  FMUL.FTZ R175, R184, R229 ;  /* 0x000000e5b8af7220 */ /* 0x000fe20000410000 */
[----:B------:R-:W-:-:S02]  /*3500*/  FMUL.FTZ R19, R183, R222 ;  /* 0x000000deb7137220 */ /* 0x000fc40000410000 */
        /* <DEDUP_REMOVED lines=28> */
.L_x_7948:
[----:B------:R0:W1:Y:S02]  /*36d0*/  LDS R202, [R135+0x16ac] ;  /* 0x0016ac0087ca7984 */ /* 0x0000640000000800 */
.L_x_7949:
[----:B------:R-:W-:Y:S05]  /*36e0*/  BSYNC.RECONVERGENT B0 ;  /* 0x0000000000007941 */ /* 0x000fea0003800200 */
.L_x_7947:
        /* <DEDUP_REMOVED lines=8> */
[C---:B------:R-:W-:Y:S01]  /*3770*/  ISETP.NE.AND P1, PT, R137.reuse, 0x1f, PT ;  /* 0x0000001f8900780c */ /* 0x040fe20003f25270 */
[----:B------:R-:W-:Y:S01]  /*3780*/  ULEA UR6, UR4, UR5, 0x3 ;  /* 0x0000000504067291 */ /* 0x000fe2000f8e18ff */
[C---:B------:R-:W-:Y:S01]  /*3790*/  FMUL.FTZ R7, R194.reuse, R7 ;  /* 0x00000007c2077220 */ /* 0x040fe20000410000 */
[----:B------:R-:W-:Y:S01]  /*37a0*/  FFMA.FTZ R6, R194, R6, R205 ;  /* 0x00000006c2067223 */ /* 0x000fe200000100cd */
[C---:B------:R-:W-:Y:S01]  /*37b0*/  ISETP.GT.U32.AND P3, PT, R137.reuse, 0x1d, PT ;  /* 0x0000001d8900780c */ /* 0x040fe20003f64070 */
[----:B------:R-:W-:Y:S01]  /*37c0*/  BSSY.RECONVERGENT B0, `(.L_x_7950) ;  /* 0x0000113000007945 */ /* 0x000fe20003800200 */
[C---:B------:R-:W-:Y:S01]  /*37d0*/  FMUL.FTZ R204, R196.reuse, R7 ;  /* 0x00000007c4cc7220 */ /* 0x040fe20000410000 */
[----:B------:R-:W-:Y:S01]  /*37e0*/  FFMA.FTZ R6, R196, R6, R9 ;  /* 0x00000006c4067223 */ /* 0x000fe20000010009 */
[----:B------:R-:W-:-:S02]  /*37f0*/  ISETP.GT.U32.AND P4, PT, R137, 0x17, PT ;  /* 0x000000178900780c */ /* 0x000fc40003f84070 */
[C---:B------:R-:W-:Y:S01]  /*3800*/  FMUL.FTZ R204, R191.reuse, R204 ;  /* 0x000000ccbfcc7220 */ /* 0x040fe20000410000 */
[----:B------:R-:W-:Y:S01]  /*3810*/  FFMA.FTZ R6, R191, R6, R206 ;  /* 0x00000006bf067223 */ /* 0x000fe200000100ce */
[----:B------:R-:W-:Y:S02]  /*3820*/  ISETP.NE.AND P5, PT, R28, RZ, PT ;  /* 0x000000ff1c00720c */ /* 0x000fe40003fa5270 */
[C---:B------:R-:W-:Y:S01]  /*3830*/  FMUL.FTZ R7, R193.reuse, R204 ;  /* 0x000000ccc1077220 */ /* 0x040fe20000410000 */
[----:B------:R-:W-:-:S03]  /*3840*/  FFMA.FTZ R6, R193, R6, R8 ;  /* 0x00000006c1067223 */ /* 0x000fc60000010008 */
[C---:B------:R-:W-:Y:S01]  /*3850*/  FMUL.FTZ R7, R198.reuse, R7 ;  /* 0x00000007c6077220 */ /* 0x040fe20000410000 */
[----:B------:R-:W-:-:S03]  /*3860*/  FFMA.FTZ R6, R198, R6, R209 ;  /* 0x00000006c6067223 */ /* 0x000fc600000100d1 */
[C---:B--2---:R-:W-:Y:S01]  /*3870*/  FMUL.FTZ R4, R200.reuse, R7 ;  /* 0x00000007c8047220 */ /* 0x044fe20000410000 */
[----:B------:R-:W-:-:S03]  /*3880*/  FFMA.FTZ R6, R200, R6, R223 ;  /* 0x00000006c8067223 */ /* 0x000fc600000100df */
        /* <DEDUP_REMOVED lines=11> */
[C---:B------:R-:W-:Y:S02]  /*3940*/  FFMA.FTZ R4, R11.reuse, R4, R218 ;  /* 0x000000040b047223 */ /* 0x040fe400000100da */
[C---:B------:R-:W-:Y:S01]  /*3950*/  FMUL.FTZ R5, R11.reuse, R204 ;  /* 0x000000cc0b057220 */ /* 0x040fe20000410000 */
[----:B------:R-:W-:Y:S01]  /*3960*/  FFMA.FTZ R6, R11, R6, R214 ;  /* 0x000000060b067223 */ /* 0x000fe200000100d6 */
[----:B------:R-:W-:Y:S02]  /*3970*/  FFMA.FTZ R4, R10, R4, R217 ;  /* 0x000000040a047223 */ /* 0x000fe400000100d9 */
        /* <DEDUP_REMOVED lines=26> */
[----:B-1----:R-:W-:Y:S02]  /*3b20*/  @P1 FMUL.FTZ R4, R7, R222 ;  /* 0x000000de07041220 */ /* 0x002fe40000410000 */
[----:B------:R-:W-:Y:S01]  /*3b30*/  FFMA.FTZ R7, R192, R6, R19 ;  /* 0x00000006c0077223 */ /* 0x000fe20000010013 */
[----:B--2---:R-:W-:Y:S02]  /*3b40*/  @P1 FFMA.FTZ R229, R222, R204, R229 ;  /* 0x000000ccdee51223 */ /* 0x004fe400000100e5 */
[----:B------:R-:W-:Y:S01]  /*3b50*/  @P1 MOV R222, R4 ;  /* 0x0000000400de1202 */ /* 0x000fe20000000f00 */
[----:B------:R-:W-:Y:S01]  /*3b60*/  FMUL.FTZ R4, R198, R5 ;  /* 0x00000005c6047220 */ /* 0x000fe20000410000 */
[----:B------:R-:W1:Y:S01]  /*3b70*/  SHFL.UP PT, R6, R7, 0x1, RZ ;  /* 0x0420000007067989 */ /* 0x000e6200000e00ff */
[----:B------:R-:W-:-:S02]  /*3b80*/  ISETP.GE.AND P1, PT, R82, 0x1, PT ;  /* 0x000000015200780c */ /* 0x000fc40003f26270 */
[----:B------:R-:W-:Y:S01]  /*3b90*/  FMUL.FTZ R4, R193, R4 ;  /* 0x00000004c1047220 */ /* 0x000fe20000410000 */
[----:B------:R-:W2:Y:S03]  /*3ba0*/  SHFL.DOWN PT, R231, R222, 0x2, 0x1f ;  /* 0x08401f00dee77f89 */ /* 0x000ea600000e0000 */
[----:B------:R-:W-:Y:S01]  /*3bb0*/  FMUL.FTZ R5, R191, R4 ;  /* 0x00000004bf057220 */ /* 0x000fe20000410000 */
[----:B------:R-:W3:Y:S03]  /*3bc0*/  SHFL.DOWN PT, R204, R229, 0x2, 0x1f ;  /* 0x08401f00e5cc7f89 */ /* 0x000ee600000e0000 */
[----:B------:R-:W-:-:S04]  /*3bd0*/  FMUL.FTZ R5, R196, R5 ;  /* 0x00000005c4057220 */ /* 0x000fc80000410000 */
[----:B------:R-:W-:-:S04]  /*3be0*/  FMUL.FTZ R5, R194, R5 ;  /* 0x00000005c2057220 */ /* 0x000fc80000410000 */
[----:B------:R-:W-:-:S04]  /*3bf0*/  FMUL.FTZ R226, R192, R5 ;  /* 0x00000005c0e27220 */ /* 0x000fc80000410000 */
[----:B-1----:R-:W-:Y:S01]  /*3c00*/  FFMA.FTZ R6, R226, R6, R7 ;  /* 0x00000006e2067223 */ /* 0x002fe20000010007 */
[----:B------:R-:W1:Y:S01]  /*3c10*/  SHFL.UP PT, R5, R226, 0x1, RZ ;  /* 0x04200000e2057989 */ /* 0x000e6200000e00ff */
[----:B--2---:R-:W-:-:S03]  /*3c20*/  @!P3 FMUL.FTZ R4, R222, R231 ;  /* 0x000000e7de04b220 */ /* 0x004fc60000410000 */
[----:B------:R-:W-:Y:S01]  /*3c30*/  FSEL R7, R7, R6, !P1 ;  /* 0x0000000607077208 */ /* 0x000fe20004800000 */
[----:B---3--:R-:W-:Y:S01]  /*3c40*/  @!P3 FFMA.FTZ R229, R222, R204, R229 ;  /* 0x000000ccdee5b223 */ /* 0x008fe200000100e5 */
[----:B------:R-:W-:-:S03]  /*3c50*/  @!P3 MOV R222, R4 ;  /* 0x0000000400deb202 */ /* 0x000fc60000000f00 */
[----:B------:R-:W2:Y:S01]  /*3c60*/  SHFL.UP PT, R4, R7, 0x2, RZ ;  /* 0x0440000007047989 */ /* 0x000ea200000e00ff */
[----:B------:R-:W-:-:S03]  /*3c70*/  ISETP.GT.U32.AND P3, PT, R137, 0x1b, PT ;  /* 0x0000001b8900780c */ /* 0x000fc60003f64070 */
[----:B------:R-:W3:Y:S04]  /*3c80*/  SHFL.DOWN PT, R231, R222, 0x4, 0x1f ;  /* 0x08801f00dee77f89 */ /* 0x000ee800000e0000 */
[----:B------:R-:W5:Y:S01]  /*3c90*/  SHFL.DOWN PT, R204, R229, 0x4, 0x1f ;  /* 0x08801f00e5cc7f89 */ /* 0x000f6200000e0000 */
[----:B-1----:R-:W-:Y:S01]  /*3ca0*/  @P1 FMUL.FTZ R226, R226, R5 ;  /* 0x00000005e2e21220 */ /* 0x002fe20000410000 */
[----:B------:R-:W-:-:S04]  /*3cb0*/  ISETP.GE.AND P1, PT, R82, 0x2, PT ;  /* 0x000000025200780c */ /* 0x000fc80003f26270 */
[----:B------:R-:W1:Y:S01]  /*3cc0*/  SHFL.UP PT, R5, R226, 0x2, RZ ;  /* 0x04400000e2057989 */ /* 0x000e6200000e00ff */
[----:B--2---:R-:W-:Y:S01]  /*3cd0*/  FFMA.FTZ R4, R226, R4, R7 ;  /* 0x00000004e2047223 */ /* 0x004fe20000010007 */
[----:B---3--:R-:W-:-:S04]  /*3ce0*/  @!P3 FMUL.FTZ R6, R222, R231 ;  /* 0x000000e7de06b220 */ /* 0x008fc80000410000 */
[----:B------:R-:W-:Y:S02]  /*3cf0*/  FSEL R231, R7, R4, !P1 ;  /* 0x0000000407e77208 */ /* 0x000fe40004800000 */
[----:B------:R-:W-:Y:S01]  /*3d00*/  MOV R7, RZ ;  /* 0x000000ff00077202 */ /* 0x000fe20000000f00 */
[----:B-----5:R-:W-:Y:S01]  /*3d10*/  @!P3 FFMA.FTZ R229, R222, R204, R229 ;  /* 0x000000ccdee5b223 */ /* 0x020fe200000100e5 */
[----:B------:R-:W-:Y:S01]  /*3d20*/  @!P3 MOV R222, R6 ;  /* 0x0000000600deb202 */ /* 0x000fe20000000f00 */
[----:B------:R-:W2:Y:S01]  /*3d30*/  SHFL.UP PT, R4, R231, 0x4, RZ ;  /* 0x04800000e7047989 */ /* 0x000ea200000e00ff */
[----:B------:R-:W-:Y:S01]  /*3d40*/  HFMA2 R6, -RZ, RZ, 1.875, 0 ;  /* 0x3f800000ff067431 */ /* 0x000fe200000001ff */
[----:B------:R-:W-:Y:S02]  /*3d50*/  ISETP.GE.AND P3, PT, R82, 0x4, PT ;  /* 0x000000045200780c */ /* 0x000fe40003f66270 */
[----:B------:R-:W3:Y:S04]  /*3d60*/  SHFL.DOWN PT, R233, R222, 0x8, 0x1f ;  /* 0x09001f00dee97f89 */ /* 0x000ee800000e0000 */
[----:B------:R-:W5:Y:S01]  /*3d70*/  SHFL.DOWN PT, R228, R229, 0x8, 0x1f ;  /* 0x09001f00e5e47f89 */ /* 0x000f6200000e0000 */
[----:B-1----:R-:W-:Y:S01]  /*3d80*/  @P1 FMUL.FTZ R226, R226, R5 ;  /* 0x00000005e2e21220 */ /* 0x002fe20000410000 */
[----:B------:R-:W-:-:S04]  /*3d90*/  ISETP.GE.AND P1, PT, R68, UR10, PT ;  /* 0x0000000a44007c0c */ /* 0x000fc8000bf26270 */
[----:B------:R-:W1:Y:S01]  /*3da0*/  SHFL.UP PT, R5, R226, 0x4, RZ ;  /* 0x04800000e2057989 */ /* 0x000e6200000e00ff */
[----:B------:R-:W-:Y:S01]  /*3db0*/  ISETP.NE.OR P1, PT, R28, RZ, P1 ;  /* 0x000000ff1c00720c */ /* 0x000fe20000f25670 */
[----:B--2---:R-:W-:Y:S01]  /*3dc0*/  FFMA.FTZ R4, R226, R4, R231 ;  /* 0x00000004e2047223 */ /* 0x004fe200000100e7 */
[----:B---3--:R-:W-:-:S11]  /*3dd0*/  @!P4 FMUL.FTZ R204, R222, R233 ;  /* 0x000000e9deccc220 */ /* 0x008fd60000410000 */
[----:B------:R-:W-:Y:S01]  /*3de0*/  @!P1 LDS.64 R6, [UR6+0x1728] ;  /* 0x00172806ff069984 */ /* 0x000fe20008000a00 */
[----:B------:R-:W-:Y:S01]  /*3df0*/  FSEL R231, R231, R4, !P3 ;  /* 0x00000004e7e77208 */ /* 0x000fe20005800000 */
[----:B-----5:R-:W-:Y:S01]  /*3e00*/  @!P4 FFMA.FTZ R229, R222, R228, R229 ;  /* 0x000000e4dee5c223 */ /* 0x020fe200000100e5 */
[----:B------:R-:W-:-:S03]  /*3e10*/  @!P4 MOV R222, R204 ;  /* 0x000000cc00dec202 */ /* 0x000fc60000000f00 */
[----:B------:R-:W2:Y:S01]  /*3e20*/  SHFL.UP PT, R4, R231, 0x8, RZ ;  /* 0x05000000e7047989 */ /* 0x000ea200000e00ff */
[----:B------:R-:W-:Y:S01]  /*3e30*/  ISETP.GE.AND P1, PT, R82, 0x8, PT ;  /* 0x000000085200780c */ /* 0x000fe20003f26270 */
[----:B-1----:R-:W-:Y:S02]  /*3e40*/  @P3 FMUL.FTZ R226, R226, R5 ;  /* 0x00000005e2e23220 */ /* 0x002fe40000410000 */
[----:B------:R-:W1:Y:S01]  /*3e50*/  SHFL.DOWN PT, R233, R222, 0x10, 0x1f ;  /* 0x0a001f00dee97f89 */ /* 0x000e6200000e0000 */
[----:B------:R-:W-:-:S03]  /*3e60*/  ISETP.GT.U32.AND P3, PT, R137, 0xf, PT ;  /* 0x0000000f8900780c */ /* 0x000fc60003f64070 */
[----:B------:R-:W3:Y:S04]  /*3e70*/  SHFL.DOWN PT, R228, R229, 0x10, 0x1f ;  /* 0x0a001f00e5e47f89 */ /* 0x000ee800000e0000 */
[----:B------:R-:W5:Y:S01]  /*3e80*/  SHFL.UP PT, R5, R226, 0x8, RZ ;  /* 0x05000000e2057989 */ /* 0x000f6200000e00ff */
[----:B--2---:R-:W-:-:S05]  /*3e90*/  FFMA.FTZ R4, R226, R4, R231 ;  /* 0x00000004e2047223 */ /* 0x004fca00000100e7 */
[C---:B-1----:R-:W-:Y:S01]  /*3ea0*/  @!P3 FMUL.FTZ R204, R222.reuse, R233 ;  /* 0x000000e9deccb220 */ /* 0x042fe20000410000 */
[----:B------:R-:W-:Y:S01]  /*3eb0*/  FSEL R233, R231, R4, !P1 ;  /* 0x00000004e7e97208 */ /* 0x000fe20004800000 */
[----:B---3--:R-:W-:-:S03]  /*3ec0*/  @!P3 FFMA.FTZ R229, R222, R228, R229 ;  /* 0x000000e4dee5b223 */ /* 0x008fc600000100e5 */
[----:B------:R-:W-:Y:S01]  /*3ed0*/  @!P3 MOV R222, R204 ;  /* 0x000000cc00deb202 */ /* 0x000fe20000000f00 */
[----:B------:R-:W1:Y:S01]  /*3ee0*/  SHFL.UP PT, R4, R233, 0x10, RZ ;  /* 0x06000000e9047989 */ /* 0x000e6200000e00ff */
[----:B------:R-:W-:Y:S01]  /*3ef0*/  ISETP.NE.AND P3, PT, R28, 0x1f, PT ;  /* 0x0000001f1c00780c */ /* 0x000fe20003f65270 */
[----:B-----5:R-:W-:Y:S01]  /*3f00*/  @P1 FMUL.FTZ R226, R226, R5 ;  /* 0x00000005e2e21220 */ /* 0x020fe20000410000 */
[----:B------:R-:W-:Y:S01]  /*3f10*/  ISETP.GE.AND P1, PT, R82, 0x10, PT ;  /* 0x000000105200780c */ /* 0x000fe20003f26270 */
[----:B------:R-:W-:Y:S04]  /*3f20*/  SHFL.IDX PT, R230, R7, RZ, 0x1f ;  /* 0x00001fff07e67589 */ /* 0x000fe800000e0000 */
[----:B------:R-:W-:Y:S04]  /*3f30*/  SHFL.DOWN PT, R231, R229, 0x1, 0x1f ;  /* 0x08201f00e5e77f89 */ /* 0x000fe800000e0000 */
[----:B------:R-:W2:Y:S04]  /*3f40*/  SHFL.DOWN PT, R204, R222, 0x1, 0x1f ;  /* 0x08201f00decc7f89 */ /* 0x000ea800000e0000 */
[----:B------:R-:W3:Y:S01]  /*3f50*/  SHFL.UP PT, R5, R226, 0x10, RZ ;  /* 0x06000000e2057989 */ /* 0x000ee200000e00ff */
[----:B-1----:R-:W-:-:S05]  /*3f60*/  FFMA.FTZ R4, R226, R4, R233 ;  /* 0x00000004e2047223 */ /* 0x002fca00000100e9 */
[----:B------:R-:W-:-:S06]  /*3f70*/  FSEL R228, R233, R4, !P1 ;  /* 0x00000004e9e47208 */ /* 0x000fcc0004800000 */
[----:B------:R-:W-:Y:S01]  /*3f80*/  SHFL.UP PT, R228, R228, 0x1, RZ ;  /* 0x04200000e4e47989 */ /* 0x000fe200000e00ff */
[----:B--2---:R-:W-:-:S04]  /*3f90*/  @P3 FFMA.FTZ R230, R204, R230, R231 ;  /* 0x000000e6cce63223 */ /* 0x004fc800000100e7 */
[----:B------:R-:W-:Y:S01]  /*3fa0*/  FFMA.FTZ R203, R230, R202, R203 ;  /* 0x000000cae6cb7223 */ /* 0x000fe200000100cb */
[----:B---3--:R-:W-:-:S03]  /*3fb0*/  @P1 FMUL.FTZ R226, R226, R5 ;  /* 0x00000005e2e21220 */ /* 0x008fc60000410000 */
[----:B------:R-:W-:Y:S02]  /*3fc0*/  FFMA.FTZ R202, R192, R203, R207 ;  /* 0x000000cbc0ca7223 */ /* 0x000fe400000100cf */
[----:B------:R-:W-:Y:S02]  /*3fd0*/  SHFL.UP PT, R5, R226, 0x1, RZ ;  /* 0x04200000e2057989 */ /* 0x000fe400000e00ff */
        /* <DEDUP_REMOVED lines=8> */
[----:B------:R-:W-:Y:S01]  /*4060*/  FFMA.FTZ R9, R200, R209, R223 ;  /* 0x000000d1c8097223 */ /* 0x000fe200000100df */
[----:B----4-:R-:W1:Y:S04]  /*4070*/  SHFL.IDX PT, R224, R224, RZ, 0x1f ;  /* 0x00001fffe0e07589 */ /* 0x010e6800000e0000 */
[----:B------:R2:W3:Y:S02]  /*4080*/  SHFL.IDX PT, R223, R222, RZ, 0x1f ;  /* 0x00001fffdedf7589 */ /* 0x0004e400000e0000 */
[----:B--2---:R-:W-:Y:S01]  /*4090*/  P2R R222, PR, RZ, 0x20 ;  /* 0x00000020ffde7803 */ /* 0x004fe20000000000 */
[----:B-1----:R-:W-:Y:S01]  /*40a0*/  @P2 FFMA.FTZ R224, R5, R224, R228 ;  /* 0x000000e005e02223 */ /* 0x002fe200000100e4 */
[----:B------:R-:W-:Y:S01]  /*40b0*/  LEA.HI.X R5, R8, UR9, R231, 0x2, P1 ;  /* 0x0000000908057c11 */ /* 0x000fe200088f14e7 */
[----:B------:R-:W-:-:S02]  /*40c0*/  FFMA.FTZ R8, R195, R9, R210 ;  /* 0x00000009c3087223 */ /* 0x000fc400000100d2 */
[----:B------:R-:W-:Y:S01]  /*40d0*/  FFMA.FTZ R231, R211, R224, R220 ;  /* 0x000000e0d3e77223 */ /* 0x000fe200000100dc */
[----:B---3--:R-:W-:Y:S01]  /*40e0*/  FMUL.FTZ R6, R223, R6 ;  /* 0x00000006df067220 */ /* 0x008fe20000410000 */
[----:B------:R-:W-:Y:S01]  /*40f0*/  FFMA.FTZ R211, R201, R8, R2 ;  /* 0x00000008c9d37223 */ /* 0x000fe20000010002 */
[----:B------:R1:W2:Y:S01]  /*4100*/  SHFL.IDX PT, R224, R229, RZ, 0x1f ;  /* 0x00001fffe5e07589 */ /* 0x0002a200000e0000 */
        /* <DEDUP_REMOVED lines=8> */
[-C--:B-1----:R-:W-:Y:S01]  /*4190*/  FFMA.FTZ R229, R88, R233.reuse, R225 ;  /* 0x000000e958e57223 */ /* 0x082fe200000100e1 */
[----:B------:R-:W-:Y:S01]  /*41a0*/  FADD.FTZ R212, -R212, R233 ;  /* 0x000000e9d4d47221 */ /* 0x000fe20000010100 */
[----:B------:R-:W-:Y:S01]  /*41b0*/  FFMA.FTZ R227, R103, R233, R220 ;  /* 0x000000e967e37223 */ /* 0x000fe200000100dc */
[C---:B------:R-:W-:Y:S01]  /*41c0*/  FFMA.FTZ R214, R11.reuse, R219, R214 ;  /* 0x000000db0bd67223 */ /* 0x040fe200000100d6 */
        /* <DEDUP_REMOVED lines=9> */
[----:B------:R-:W-:Y:S01]  /*4260*/  FMUL.FTZ R228, R164, R211 ;  /* 0x000000d3a4e47220 */ /* 0x000fe20000410000 */
[----:B------:R-:W-:Y:S01]  /*4270*/  FFMA.FTZ R11, R106, R10, R11 ;  /* 0x0000000a6a0b7223 */ /* 0x000fe2000001000b */
[-C--:B------:R-:W-:Y:S01]  /*4280*/  FFMA.FTZ R215, R172, R89.reuse, R215 ;  /* 0x00000059acd77223 */ /* 0x080fe200000100d7 */
[-C--:B------:R-:W-:Y:S01]  /*4290*/  FFMA.FTZ R229, R201, R174.reuse, R178 ;  /* 0x000000aec9e57223 */ /* 0x080fe200000100b2 */
[----:B------:R-:W-:Y:S01]  /*42a0*/  FMUL.FTZ R172, R162, R89 ;  /* 0x00000059a2ac7220 */ /* 0x000fe20000410000 */
[----:B------:R-:W-:Y:S01]  /*42b0*/  FFMA.FTZ R227, R116, R174, R11 ;  /* 0x000000ae74e37223 */ /* 0x000fe2000001000b */
[----:B------:R-:W-:Y:S01]  /*42c0*/  FMUL.FTZ R11, R171, R215 ;  /* 0x000000d7ab0b7220 */ /* 0x000fe20000410000 */
[----:B--2---:R-:W-:Y:S01]  /*42d0*/  FFMA.FTZ R7, R223, R7, R224 ;  /* 0x00000007df077223 */ /* 0x004fe200000100e0 */
[----:B------:R-:W-:Y:S01]  /*42e0*/  FMUL.FTZ R223, R168, R221 ;  /* 0x000000dda8df7220 */ /* 0x000fe20000410000 */
[----:B------:R-:W-:Y:S01]  /*42f0*/  FADD.FTZ R199, -R199, R174 ;  /* 0x000000aec7c77221 */ /* 0x000fe20000010100 */
[-C--:B------:R-:W-:Y:S01]  /*4300*/  FFMA.FTZ R201, R2, R11.reuse, RZ ;  /* 0x0000000b02c97223 */ /* 0x080fe200000100ff */
[----:B------:R-:W-:Y:S01]  /*4310*/  FMUL.FTZ R88, R84, R11 ;  /* 0x0000000b54587220 */ /* 0x000fe20000410000 */
[-C--:B------:R-:W-:Y:S01]  /*4320*/  FMUL.FTZ R11, R123, R172.reuse ;  /* 0x000000ac7b0b7220 */ /* 0x080fe20000410000 */
[----:B------:R1:W-:Y:S01]  /*4330*/  @!P5 STS.64 [UR6+0x1728], R6 ;  /* 0x00172806ff00d988 */ /* 0x0003e20008000a06 */
[----:B------:R-:W-:Y:S01]  /*4340*/  FFMA.FTZ R201, R210, R172, R201 ;  /* 0x000000acd2c97223 */ /* 0x000fe200000100c9 */
[----:B------:R-:W-:Y:S01]  /*4350*/  FMUL.FTZ R174, R161, R214 ;  /* 0x000000d6a1ae7220 */ /* 0x000fe20000410000 */
[----:B------:R-:W-:Y:S01]  /*4360*/  FADD.FTZ R217, -R217, R10 ;  /* 0x0000000ad9d97221 */ /* 0x000fe20000010100 */
[----:B------:R-:W-:Y:S01]  /*4370*/  STS [R65+0x430], R88 ;  /* 0x0004305841007388 */ /* 0x000fe20000000800 */
[-C--:B------:R-:W-:Y:S01]  /*4380*/  FFMA.FTZ R172, R212, R223.reuse, R201 ;  /* 0x000000dfd4ac7223 */ /* 0x080fe200000100c9 */
[----:B------:R-:W-:Y:S01]  /*4390*/  FMUL.FTZ R223, R86, R223 ;  /* 0x000000df56df7220 */ /* 0x000fe20000410000 */
[----:B------:R-:W-:Y:S01]  /*43a0*/  FFMA.FTZ R10, R104, R229, R227 ;  /* 0x000000e5680a7223 */ /* 0x000fe200000100e3 */
[----:B------:R2:W-:Y:S01]  /*43b0*/  STS [R64+0x4], R11 ;  /* 0x0000040b40007388 */ /* 0x0005e20000000800 */
[----:B------:R-:W-:Y:S01]  /*43c0*/  FMUL.FTZ R226, R159, R213 ;  /* 0x000000d59fe27220 */ /* 0x000fe20000410000 */
[----:B------:R-:W-:Y:S01]  /*43d0*/  FMUL.FTZ R227, R166, R219 ;  /* 0x000000dba6e37220 */ /* 0x000fe20000410000 */
[----:B-1----:R-:W-:Y:S01]  /*43e0*/  FMUL.FTZ R7, R127, R174 ;  /* 0x000000ae7f077220 */ /* 0x002fe20000410000 */
[----:B------:R-:W-:Y:S01]  /*43f0*/  FMUL.FTZ R230, R157, R8 ;  /* 0x000000089de67220 */ /* 0x000fe20000410000 */
[----:B------:R-:W-:Y:S01]  /*4400*/  FMUL.FTZ R233, R169, R9 ;  /* 0x00000009a9e97220 */ /* 0x000fe20000410000 */
[----:B------:R-:W-:Y:S01]  /*4410*/  FFMA.FTZ R195, R195, R229, R182 ;  /* 0x000000e5c3c37223 */ /* 0x000fe200000100b6 */
[----:B------:R-:W-:Y:S01]  /*4420*/  FADD.FTZ R178, -R178, R229 ;  /* 0x000000e5b2b27221 */ /* 0x000fe20000010100 */
[----:B------:R1:W-:Y:S01]  /*4430*/  STS [R64+0x8], R223 ;  /* 0x000008df40007388 */ /* 0x0003e20000000800 */
[----:B------:R-:W-:Y:S01]  /*4440*/  FMUL.FTZ R201, R90, R227 ;  /* 0x000000e35ac97220 */ /* 0x000fe20000410000 */
[----:B--2---:R-:W-:Y:S01]  /*4450*/  FMUL.FTZ R11, R91, R228 ;  /* 0x000000e45b0b7220 */ /* 0x004fe20000410000 */
[----:B------:R-:W-:Y:S01]  /*4460*/  FMUL.FTZ R229, R131, R226 ;  /* 0x000000e283e57220 */ /* 0x000fe20000410000 */
[----:B------:R-:W-:Y:S01]  /*4470*/  FMUL.FTZ R231, R141, R230 ;  /* 0x000000e68de77220 */ /* 0x000fe20000410000 */
[----:B------:R2:W-:Y:S01]  /*4480*/  STS [R64+0xc], R7 ;  /* 0x00000c0740007388 */ /* 0x0005e20000000800 */
[----:B------:R-:W-:Y:S01]  /*4490*/  FMUL.FTZ R6, R158, R206 ;  /* 0x000000ce9e067220 */ /* 0x000fe20000410000 */
[----:B------:R-:W-:Y:S01]  /*44a0*/  FMUL.FTZ R220, R160, R209 ;  /* 0x000000d1a0dc7220 */ /* 0x000fe20000410000 */
[----:B------:R-:W-:Y:S01]  /*44b0*/  FMUL.FTZ R216, R167, R207 ;  /* 0x000000cfa7d87220 */ /* 0x000fe20000410000 */
[----:B------:R3:W-:Y:S01]  /*44c0*/  STS [R64+0x18], R11 ;  /* 0x0000180b40007388 */ /* 0x0007e20000000800 */
[----:B-1----:R-:W-:Y:S01]  /*44d0*/  FMUL.FTZ R223, R92, R233 ;  /* 0x000000e95cdf7220 */ /* 0x002fe20000410000 */
[----:B------:R-:W-:Y:S01]  /*44e0*/  FMUL.FTZ R88, R154, R203 ;  /* 0x000000cb9a587220 */ /* 0x000fe20000410000 */
[----:B------:R-:W-:Y:S01]  /*44f0*/  FMUL.FTZ R235, R145, R220 ;  /* 0x000000dc91eb7220 */ /* 0x000fe20000410000 */
[----:B------:R1:W-:Y:S01]  /*4500*/  STS [R64+0x10], R201 ;  /* 0x000010c940007388 */ /* 0x0003e20000000800 */
[-C--:B------:R-:W-:Y:S01]  /*4510*/  FFMA.FTZ R200, R200, R195.reuse, R177 ;  /* 0x000000c3c8c87223 */ /* 0x080fe200000100b1 */
[----:B--2---:R-:W-:Y:S01]  /*4520*/  FMUL.FTZ R7, R165, R204 ;  /* 0x000000cca5077220 */ /* 0x004fe20000410000 */
[----:B------:R-:W-:Y:S01]  /*4530*/  FADD.FTZ R182, -R182, R195 ;  /* 0x000000c3b6b67221 */ /* 0x000fe20000010100 */
[----:B------:R2:W-:Y:S01]  /*4540*/  STS [R64+0x14], R229 ;  /* 0x000014e540007388 */ /* 0x0005e20000000800 */
[----:B------:R-:W-:Y:S01]  /*4550*/  FFMA.FTZ R195, R99, R195, R10 ;  /* 0x000000c363c37223 */ /* 0x000fe2000001000a */
[----:B---3--:R-:W-:Y:S01]  /*4560*/  FFMA.FTZ R11, R225, R174, R172 ;  /* 0x000000aee10b7223 */ /* 0x008fe200000100ac */
        /* <DEDUP_REMOVED lines=9> */
[----:B------:R-:W-:Y:S01]  /*4600*/  FFMA.FTZ R224, R217, R226, R224 ;  /* 0x000000e2d9e07223 */ /* 0x000fe200000100e0 */
[----:B------:R-:W-:Y:S01]  /*4610*/  STS [R64+0x24], R235 ;  /* 0x000024eb40007388 */ /* 0x000fe20000000800 */
[----:B------:R-:W-:Y:S01]  /*4620*/  FFMA.FTZ R198, R198, R200, R181 ;  /* 0x000000c8c6c67223 */ /* 0x000fe200000100b5 */
[----:B---3--:R-:W-:Y:S01]  /*4630*/  FMUL.FTZ R231, R173, R88 ;  /* 0x00000058ade77220 */ /* 0x008fe20000410000 */
[----:B------:R-:W-:Y:S01]  /*4640*/  FADD.FTZ R177, -R177, R200 ;  /* 0x000000c8b1b17221 */ /* 0x000fe20000010100 */
[----:B------:R2:W-:Y:S01]  /*4650*/  STS [R64+0x28], R201 ;  /* 0x000028c940007388 */ /* 0x0005e20000000800 */
[----:B------:R-:W-:Y:S01]  /*4660*/  FFMA.FTZ R193, R193, R198, R176 ;  /* 0x000000c6c1c17223 */ /* 0x000fe200000100b0 */
[----:B-1----:R-:W-:Y:S01]  /*4670*/  FMUL.FTZ R223, R153, R174 ;  /* 0x000000ae99df7220 */ /* 0x002fe20000410000 */
[----:B------:R-:W-:Y:S01]  /*4680*/  FADD.FTZ R181, -R181, R198 ;  /* 0x000000c6b5b57221 */ /* 0x000fe20000010100 */
[----:B------:R1:W-:Y:S01]  /*4690*/  STS [R64+0x2c], R229 ;  /* 0x00002ce540007388 */ /* 0x0003e20000000800 */
[----:B------:R-:W-:Y:S01]  /*46a0*/  FFMA.FTZ R195, R102, R200, R195 ;  /* 0x000000c866c37223 */ /* 0x000fe200000100c3 */
[----:B------:R-:W-:-:S02]  /*46b0*/  FADD.FTZ R176, -R176, R193 ;  /* 0x000000c1b0b07221 */ /* 0x000fc40000010100 */
[----:B------:R1:W-:Y:S01]  /*46c0*/  STS [R64+0x30], R237 ;  /* 0x000030ed40007388 */ /* 0x0003e20000000800 */
[----:B------:R-:W-:Y:S01]  /*46d0*/  FFMA.FTZ R195, R114, R198, R195 ;  /* 0x000000c672c37223 */ /* 0x000fe200000100c3 */
[----:B--2---:R-:W-:Y:S02]  /*46e0*/  FFMA.FTZ R201, R199, R228, R224 ;  /* 0x000000e4c7c97223 */ /* 0x004fe400000100e0 */
[----:B------:R1:W-:Y:S01]  /*46f0*/  STS [R64+0x34], R223 ;  /* 0x000034df40007388 */ /* 0x0003e20000000800 */
[----:B------:R-:W-:Y:S01]  /*4700*/  FFMA.FTZ R198, R100, R193, R195 ;  /* 0x000000c164c67223 */ /* 0x000fe200000100c3 */
[----:B------:R-:W-:Y:S02]  /*4710*/  FFMA.FTZ R201, R178, R230, R201 ;  /* 0x000000e6b2c97223 */ /* 0x000fe400000100c9 */
[----:B------:R1:W-:Y:S02]  /*4720*/  STS [R64+0x38], R227 ;  /* 0x000038e340007388 */ /* 0x0003e40000000800 */
[----:B------:R-:W-:Y:S01]  /*4730*/  FFMA.FTZ R10, R182, R233, R201 ;  /* 0x000000e9b60a7223 */ /* 0x000fe200000100c9 */
[----:B------:R-:W-:Y:S01]  /*4740*/  FFMA.FTZ R201, R191, R193, R180 ;  /* 0x000000c1bfc97223 */ /* 0x000fe200000100b4 */
[----:B------:R1:W-:Y:S02]  /*4750*/  STS [R64+0x3c], R231 ;  /* 0x00003ce740007388 */ /* 0x0003e40000000800 */
[----:B------:R-:W-:Y:S01]  /*4760*/  FFMA.FTZ R10, R177, R220, R10 ;  /* 0x000000dcb10a7223 */ /* 0x000fe2000001000a */
[-C--:B------:R-:W-:Y:S01]  /*4770*/  FFMA.FTZ R196, R196, R201.reuse, R175 ;  /* 0x000000c9c4c47223 */ /* 0x080fe200000100af */
[----:B------:R-:W-:Y:S01]  /*4780*/  BAR.SYNC.DEFER_BLOCKING 0x0 ;  /* 0x0000000000007b1d */ /* 0x000fe20000010000 */
[----:B------:R-:W-:Y:S01]  /*4790*/  FADD.FTZ R180, -R180, R201 ;  /* 0x000000c9b4b47221 */ /* 0x000fe20000010100 */
[----:B------:R-:W-:Y:S01]  /*47a0*/  FFMA.FTZ R191, R181, R216, R10 ;  /* 0x000000d8b5bf7223 */ /* 0x000fe2000001000a */
[----:B------:R-:W-:Y:S01]  /*47b0*/  IADD3 R10, PT, PT, -R208, UR7, RZ ;  /* 0x00000007d00a7c10 */ /* 0x000fe2000fffe1ff */
[----:B------:R-:W-:Y:S01]  /*47c0*/  FFMA.FTZ R193, R97, R201, R198 ;  /* 0x000000c961c17223 */ /* 0x000fe200000100c6 */
[----:B------:R-:W-:Y:S01]  /*47d0*/  FFMA.FTZ R194, R194, R196, R179 ;  /* 0x000000c4c2c27223 */ /* 0x000fe200000100b3 */
[----:B------:R-:W-:Y:S01]  /*47e0*/  FFMA.FTZ R191, R176, R6, R191 ;  /* 0x00000006b0bf7223 */ /* 0x000fe200000100bf */
[----:B------:R-:W-:Y:S01]  /*47f0*/  ISETP.GE.AND P1, PT, R10, 0x1, PT ;  /* 0x000000010a00780c */ /* 0x000fe20003f26270 */
[----:B------:R-:W-:Y:S01]  /*4800*/  FADD.FTZ R175, -R175, R196 ;  /* 0x000000c4afaf7221 */ /* 0x000fe20000010100 */
[----:B------:R-:W-:Y:S01]  /*4810*/  FFMA.FTZ R193, R98, R196, R193 ;  /* 0x000000c462c17223 */ /* 0x000fe200000100c1 */
[----:B------:R-:W-:Y:S01]  /*4820*/  FFMA.FTZ R6, R180, R7, R191 ;  /* 0x00000007b4067223 */ /* 0x000fe200000100bf */
[----:B------:R-:W-:Y:S01]  /*4830*/  FADD.FTZ R179, -R179, R194 ;  /* 0x000000c2b3b37221 */ /* 0x000fe20000010100 */
[----:B------:R-:W-:Y:S01]  /*4840*/  ISETP.GE.AND P2, PT, R10, 0x21, PT ;  /* 0x000000210a00780c */ /* 0x000fe20003f46270 */
[----:B------:R-:W-:Y:S01]  /*4850*/  FFMA.FTZ R192, R192, R194, R19 ;  /* 0x000000c2c0c07223 */ /* 0x000fe20000010013 */
[----:B------:R-:W-:Y:S01]  /*4860*/  FFMA.FTZ R6, R175, R174, R6 ;  /* 0x000000aeaf067223 */ /* 0x000fe20000010006 */
[----:B------:R-:W-:Y:S01]  /*4870*/  ISETP.GE.AND P3, PT, R10, 0x41, PT ;  /* 0x000000410a00780c */ /* 0x000fe20003f66270 */
[----:B------:R-:W-:Y:S01]  /*4880*/  FFMA.FTZ R193, R112, R194, R193 ;  /* 0x000000c270c17223 */ /* 0x000fe200000100c1 */
[----:B------:R-:W-:Y:S01]  /*4890*/  ISETP.GE.AND P4, PT, R10, 0x61, PT ;  /* 0x000000610a00780c */ /* 0x000fe20003f86270 */
[----:B------:R-:W-:Y:S01]  /*48a0*/  FFMA.FTZ R6, R179, R172, R6 ;  /* 0x000000acb3067223 */ /* 0x000fe20000010006 */
[----:B------:R1:W2:Y:S01]  /*48b0*/  LDS R11, [R63+0x4b0] ;  /* 0x0004b0003f0b7984 */ /* 0x0002a20000000800 */
[----:B------:R-:W-:Y:S10]  /*48c0*/  @!P1 BRA `(.L_x_7951) ;  /* 0x0000000000089947 */ /* 0x000ff40003800000 */
[----:B------:R-:W3:Y:S04]  /*48d0*/  LDS R7, [R67+0x430] ;  /* 0x0004300043077984 */ /* 0x000ee80000000800 */
[----:B---3--:R3:W-:Y:S02]  /*48e0*/  REDG.E.ADD.F32.FTZ.RN.STRONG.GPU desc[UR16][R4.64], R7 ;  /* 0x00000007040079a6 */ /* 0x0087e4000c12f310 */
.L_x_7951:
[----:B------:R-:W-:Y:S05]  /*48f0*/  BSYNC.RECONVERGENT B0 ;  /* 0x0000000000007941 */ /* 0x000fea0003800200 */
.L_x_7950:
[----:B------:R-:W-:Y:S04]  /*4900*/  BSSY.RECONVERGENT B0, `(.L_x_7952) ;  /* 0x0000003000007945 */ /* 0x000fe80003800200 */
[----:B------:R-:W-:Y:S05]  /*4910*/  @!P2 BRA `(.L_x_7953) ;  /* 0x000000000004a947 */ /* 0x000fea0003800000 */
[----:B--2---:R4:W-:Y:S02]  /*4920*/  REDG.E.ADD.F32.FTZ.RN.STRONG.GPU desc[UR16][R4.64+0x80], R11 ;  /* 0x0000800b040079a6 */ /* 0x0049e4000c12f310 */
.L_x_7953:
[----:B------:R-:W-:Y:S05]  /*4930*/  BSYNC.RECONVERGENT B0 ;  /* 0x0000000000007941 */ /* 0x000fea0003800200 */
.L_x_7952:
[----:B---3--:R3:W0:Y:S01]  /*4940*/  LDS R7, [R62+0x530] ;  /* 0x000530003e077984 */ /* 0x0086220000000800 */
[----:B------:R-:W-:Y:S04]  /*4950*/  BSSY.RECONVERGENT B0, `(.L_x_7954) ;  /* 0x0000003000007945 */ /* 0x000fe80003800200 */
[----:B------:R-:W-:Y:S05]  /*4960*/  @!P3 BRA `(.L_x_7955) ;  /* 0x000000000004b947 */ /* 0x000fea0003800000 */
[----:B0-----:R0:W-:Y:S02]  /*4970*/  REDG.E.ADD.F32.FTZ.RN.STRONG.GPU desc[UR16][R4.64+0x100], R7 ;  /* 0x00010007040079a6 */ /* 0x0011e4000c12f310 */
.L_x_7955:
[----:B------:R-:W-:Y:S05]  /*4980*/  BSYNC.RECONVERGENT B0 ;  /* 0x0000000000007941 */ /* 0x000fea0003800200 */
.L_x_7954:
[----:B0-----:R0:W0:Y:S01]  /*4990*/  LDS R7, [R61+0x5b0] ;  /* 0x0005b0003d077984 */ /* 0x0010220000000800 */
[----:B------:R-:W-:Y:S01]  /*49a0*/  BSSY.RECONVERGENT B0, `(.L_x_7956) ;  /* 0x0000004000007945 */ /* 0x000fe20003800200 */
[----:B------:R-:W-:-:S03]  /*49b0*/  FADD.FTZ R19, -R19, R192 ;  /* 0x000000c013137221 */ /* 0x000fc60000010100 */
[----:B------:R-:W-:Y:S05]  /*49c0*/  @!P4 BRA `(.L_x_7957) ;  /* 0x000000000004c947 */ /* 0x000fea0003800000 */
[----:B0-----:R0:W-:Y:S02]  /*49d0*/  REDG.E.ADD.F32.FTZ.RN.STRONG.GPU desc[UR16][R4.64+0x180], R7 ;  /* 0x00018007040079a6 */ /* 0x0011e4000c12f310 */
.L_x_7957:
[----:B------:R-:W-:Y:S05]  /*49e0*/  BSYNC.RECONVERGENT B0 ;  /* 0x0000000000007941 */ /* 0x000fea0003800200 */
.L_x_7956:
[----:B--2-4-:R2:W4:Y:S01]  /*49f0*/  LDS R11, [R60+0x630] ;  /* 0x000630003c0b7984 */ /* 0x0145220000000800 */
        /* <DEDUP_REMOVED lines=8> */
[----:B--2---:R-:W-:Y:S11]  /*4a80*/  @!P6 BRA `(.L_x_7959) ;  /* 0x000000000004e947 */ /* 0x004ff60003800000 */
[----:B----4-:R0:W-:Y:S02]  /*4a90*/  REDG.E.ADD.F32.FTZ.RN.STRONG.GPU desc[UR16][R4.64+0x200], R11 ;  /* 0x0002000b040079a6 */ /* 0x0101e4000c12f310 */
.L_x_7959:
[----:B------:R-:W-:Y:S05]  /*4aa0*/  BSYNC.RECONVERGENT B0 ;  /* 0x0000000000007941 */ /* 0x000fea0003800200 */
.L_x_7958:
[----:B0---4-:R0:W2:Y:S01]  /*4ab0*/  LDS R11, [R59+0x6b0] ;  /* 0x0006b0003b0b7984 */ /* 0x0110a20000000800 */
[----:B------:R-:W-:Y:S04]  /*4ac0*/  BSSY.RECONVERGENT B0, `(.L_x_7960) ;  /* 0x0000003000007945 */ /* 0x000fe80003800200 */
[----:B------:R-:W-:Y:S05]  /*4ad0*/  @!P1 BRA `(.L_x_7961) ;  /* 0x0000000000049947 */ /* 0x000fea0003800000 */
[----:B--2---:R4:W-:Y:S02]  /*4ae0*/  REDG.E.ADD.F32.FTZ.RN.STRONG.GPU desc[UR16][R4.64+0x280], R11 ;  /* 0x0002800b040079a6 */ /* 0x0049e4000c12f310 */
.L_x_7961:
[----:B------:R-:W-:Y:S05]  /*4af0*/  BSYNC.RECONVERGENT B0 ;  /* 0x0000000000007941 */ /* 0x000fea0003800200 */
.L_x_7960:
[----:B--2-4-:R2:W4:Y:S01]  /*4b00*/  LDS R11, [R58+0x730] ;  /* 0x000730003a0b7984 */ /* 0x0145220000000800 */
[----:B------:R-:W-:Y:S04]  /*4b10*/  BSSY.RECONVERGENT B0, `(.L_x_7962) ;  /* 0x0000003000007945 */ /* 0x000fe80003800200 */
[----:B------:R-:W-:Y:S05]  /*4b20*/  @!P2 BRA `(.L_x_7963) ;  /* 0x000000000004a947 */ /* 0x000fea0003800000 */
[----:B----4-:R4:W-:Y:S02]  /*4b30*/  REDG.E.ADD.F32.FTZ.RN.STRONG.GPU desc[UR16][R4.64+0x300], R11 ;  /* 0x0003000b040079a6 */ /* 0x0109e4000c12f310 */
.L_x_7963:
[----:B------:R-:W-:Y:S05]  /*4b40*/  BSYNC.RECONVERGENT B0 ;  /* 0x0000000000007941 */ /* 0x000fea0003800200 */
.L_x_7962:
[----:B----4-:R4:W0:Y:S01]  /*4b50*/  LDS R11, [R57+0x7b0] ;  /* 0x0007b000390b7984 */ /* 0x0108220000000800 */
[----:B------:R-:W-:Y:S04]  /*4b60*/  BSSY.RECONVERGENT B0, `(.L_x_7964) ;  /* 0x0000003000007945 */ /* 0x000fe80003800200 */
[----:B------:R-:W-:Y:S05]  /*4b70*/  @!P3 BRA `(.L_x_7965) ;  /* 0x000000000004b947 */ /* 0x000fea0003800000 */
[----:B0-----:R0:W-:Y:S02]  /*4b80*/  REDG.E.ADD.F32.FTZ.RN.STRONG.GPU desc[UR16][R4.64+0x380], R11 ;  /* 0x0003800b040079a6 */ /* 0x0011e4000c12f310 */
.L_x_7965:
[----:B------:R-:W-:Y:S05]  /*4b90*/  BSYNC.RECONVERGENT B0 ;  /* 0x0000000000007941 */ /* 0x000fea0003800200 */
.L_x_7964:
[----:B0-----:R0:W0:Y:S01]  /*4ba0*/  LDS R11, [R56+0x830] ;  /* 0x00083000380b7984 */ /* 0x0010220000000800 */
[----:B------:R-:W-:Y:S04]  /*4bb0*/  BSSY.RECONVERGENT B0, `(.L_x_7966) ;  /* 0x0000003000007945 */ /* 0x000fe80003800200 */
[----:B------:R-:W-:Y:S05]  /*4bc0*/  @!P4 BRA `(.L_x_7967) ;  /* 0x000000000004c947 */ /* 0x000fea0003800000 */
[----:B0-----:R0:W-:Y:S02]  /*4bd0*/  REDG.E.ADD.F32.FTZ.RN.STRONG.GPU desc[UR16][R4.64+0x400], R11 ;  /* 0x0004000b040079a6 */ /* 0x0011e4000c12f310 */
.L_x_7967:
[----:B------:R-:W-:Y:S05]  /*4be0*/  BSYNC.RECONVERGENT B0 ;  /* 0x0000000000007941 */ /* 0x000fea0003800200 */
.L_x_7966:
[----:B0-----:R0:W0:Y:S01]  /*4bf0*/  LDS R11, [R55+0x8b0] ;  /* 0x0008b000370b7984 */ /* 0x0010220000000800 */
[----:B------:R-:W-:Y:S04]  /*4c00*/  BSSY.RECONVERGENT B0, `(.L_x_7968) ;  /* 0x0000003000007945 */ /* 0x000fe80003800200 */
[----:B------:R-:W-:Y:S05]  /*4c10*/  @!P5 BRA `(.L_x_7969) ;  /* 0x000000000004d947 */ /* 0x000fea0003800000 */
[----:B0-----:R0:W-:Y:S02]  /*4c20*/  REDG.E.ADD.F32.FTZ.RN.STRONG.GPU desc[UR16][R4.64+0x480], R11 ;  /* 0x0004800b040079a6 */ /* 0x0011e4000c12f310 */
.L_x_7969:
[----:B------:R-:W-:Y:S05]  /*4c30*/  BSYNC.RECONVERGENT B0 ;  /* 0x0000000000007941 */ /* 0x000fea0003800200 */
.L_x_7968:
        /* <DEDUP_REMOVED lines=10> */
.L_x_7971:
[----:B------:R-:W-:Y:S05]  /*4ce0*/  BSYNC.RECONVERGENT B0 ;  /* 0x0000000000007941 */ /* 0x000fea0003800200 */
.L_x_7970:
[----:B0-----:R0:W0:Y:S01]  /*4cf0*/  LDS R11, [R53+0x9b0] ;  /* 0x0009b000350b7984 */ /* 0x0010220000000800 */
[----:B------:R-:W-:Y:S04]  /*4d00*/  BSSY.RECONVERGENT B0, `(.L_x_7972) ;  /* 0x0000003000007945 */ /* 0x000fe80003800200 */
[----:B------:R-:W-:Y:S05]  /*4d10*/  @!P1 BRA `(.L_x_7973) ;  /* 0x0000000000049947 */ /* 0x000fea0003800000 */
[----:B0-----:R0:W-:Y:S02]  /*4d20*/  REDG.E.ADD.F32.FTZ.RN.STRONG.GPU desc[UR16][R4.64+0x580], R11 ;  /* 0x0005800b040079a6 */ /* 0x0011e4000c12f310 */
.L_x_7973:
[----:B------:R-:W-:Y:S05]  /*4d30*/  BSYNC.RECONVERGENT B0 ;  /* 0x0000000000007941 */ /* 0x000fea0003800200 */
.L_x_7972:
[----:B0-----:R0:W0:Y:S01]  /*4d40*/  LDS R11, [R52+0xa30] ;  /* 0x000a3000340b7984 */ /* 0x0010220000000800 */
[----:B------:R-:W-:Y:S04]  /*4d50*/  BSSY.RECONVERGENT B0, `(.L_x_7974) ;  /* 0x0000003000007945 */ /* 0x000fe80003800200 */
[----:B------:R-:W-:Y:S05]  /*4d60*/  @!P2 BRA `(.L_x_7975) ;  /* 0x000000000004a947 */ /* 0x000fea0003800000 */
[----:B0-----:R0:W-:Y:S02]  /*4d70*/  REDG.E.ADD.F32.FTZ.RN.STRONG.GPU desc[UR16][R4.64+0x600], R11 ;  /* 0x0006000b040079a6 */ /* 0x0011e4000c12f310 */
.L_x_7975:
[----:B------:R-:W-:Y:S05]  /*4d80*/  BSYNC.RECONVERGENT B0 ;  /* 0x0000000000007941 */ /* 0x000fea0003800200 */
.L_x_7974:
[----:B0-----:R0:W0:Y:S01]  /*4d90*/  LDS R11, [R51+0xab0] ;  /* 0x000ab000330b7984 */ /* 0x0010220000000800 */
[----:B------:R-:W-:Y:S04]  /*4da0*/  BSSY.RECONVERGENT B0, `(.L_x_7976) ;  /* 0x0000003000007945 */ /* 0x000fe80003800200 */
[----:B------:R-:W-:Y:S05]  /*4db0*/  @!P3 BRA `(.L_x_7977) ;  /* 0x000000000004b947 */ /* 0x000fea0003800000 */
[----:B0-----:R0:W-:Y:S02]  /*4dc0*/  REDG.E.ADD.F32.FTZ.RN.STRONG.GPU desc[UR16][R4.64+0x680], R11 ;  /* 0x0006800b040079a6 */ /* 0x0011e4000c12f310 */
.L_x_7977:
[----:B------:R-:W-:Y:S05]  /*4dd0*/  BSYNC.RECONVERGENT B0 ;  /* 0x0000000000007941 */ /* 0x000fea0003800200 */
.L_x_7976:
[----:B0-----:R0:W0:Y:S01]  /*4de0*/  LDS R11, [R50+0xb30] ;  /* 0x000b3000320b7984 */ /* 0x0010220000000800 */
[----:B------:R-:W-:Y:S04]  /*4df0*/  BSSY.RECONVERGENT B0, `(.L_x_7978) ;  /* 0x0000003000007945 */ /* 0x000fe80003800200 */
[----:B------:R-:W-:Y:S05]  /*4e00*/  @!P4 BRA `(.L_x_7979) ;  /* 0x000000000004c947 */ /* 0x000fea0003800000 */
[----:B0-----:R0:W-:Y:S02]  /*4e10*/  REDG.E.ADD.F32.FTZ.RN.STRONG.GPU desc[UR16][R4.64+0x700], R11 ;  /* 0x0007000b040079a6 */ /* 0x0011e4000c12f310 */
.L_x_7979:
[----:B------:R-:W-:Y:S05]  /*4e20*/  BSYNC.RECONVERGENT B0 ;  /* 0x0000000000007941 */ /* 0x000fea0003800200 */
.L_x_7978:
[----:B0-----:R0:W0:Y:S01]  /*4e30*/  LDS R11, [R49+0xbb0] ;  /* 0x000bb000310b7984 */ /* 0x0010220000000800 */
[----:B------:R-:W-:Y:S04]  /*4e40*/  BSSY.RECONVERGENT B0, `(.L_x_7980) ;  /* 0x0000003000007945 */ /* 0x000fe80003800200 */
[----:B------:R-:W-:Y:S05]  /*4e50*/  @!P5 BRA `(.L_x_7981) ;  /* 0x000000000004d947 */ /* 0x000fea0003800000 */
[----:B0-----:R0:W-:Y:S02]  /*4e60*/  REDG.E.ADD.F32.FTZ.RN.STRONG.GPU desc[UR16][R4.64+0x780], R11 ;  /* 0x0007800b040079a6 */ /* 0x0011e4000c12f310 */
.L_x_7981:
[----:B------:R-:W-:Y:S05]  /*4e70*/  BSYNC.RECONVERGENT B0 ;  /* 0x0000000000007941 */ /* 0x000fea0003800200 */
.L_x_7980:
[----:B------:R-:W-:Y:S01]  /*4e80*/  FFMA.FTZ R6, R96, R192, R193 ;  /* 0x000000c060067223 */ /* 0x000fe200000100c1 */
[----:B0-----:R-:W0:Y:S01]  /*4e90*/  SHFL.DOWN PT, R4, R7, 0x1, 0x1f ;  /* 0x08201f0007047f89 */ /* 0x001e2200000e0000 */
[----:B------:R-:W-:Y:S01]  /*4ea0*/  ISETP.GT.AND P1, PT, R82, 0x1e, PT ;  /* 0x0000001e5200780c */ /* 0x000fe20003f24270 */
[-C--:B------:R-:W-:Y:S01]  /*4eb0*/  FMUL.FTZ R11, R16, R9.reuse ;  /* 0x00000009100b7220 */ /* 0x080fe20000410000 */
[----:B------:R-:W-:Y:S01]  /*4ec0*/  FMUL.FTZ R16, R187, R8 ;  /* 0x00000008bb107220 */ /* 0x000fe20000410000 */
[----:B------:R-:W5:Y:S01]  /*4ed0*/  SHFL.DOWN PT, R5, R6, 0x1, 0x1f ;  /* 0x08201f0006057f89 */ /* 0x000f6200000e0000 */
[C---:B------:R-:W-:Y:S01]  /*4ee0*/  FMUL.FTZ R9, R170.reuse, R9 ;  /* 0x00000009aa097220 */ /* 0x040fe20000410000 */
[-C--:B------:R-:W-:Y:S01]  /*4ef0*/  FMUL.FTZ R88, R170, R209.reuse ;  /* 0x000000d1aa587220 */ /* 0x080fe20000410000 */
[----:B------:R-:W-:Y:S01]  /*4f00*/  FMUL.FTZ R186, R186, R209 ;  /* 0x000000d1baba7220 */ /* 0x000fe20000410000 */
[----:B------:R-:W-:Y:S01]  /*4f10*/  FFMA.FTZ R152, R157, R16, R152 ;  /* 0x000000109d987223 */ /* 0x000fe20000010098 */
[----:B------:R-:W-:Y:S01]  /*4f20*/  FMUL.FTZ R9, R182, R9 ;  /* 0x00000009b6097220 */ /* 0x000fe20000410000 */
[----:B------:R-:W-:Y:S01]  /*4f30*/  FMUL.FTZ R88, R177, R88 ;  /* 0x00000058b1587220 */ /* 0x000fe20000410000 */
[----:B------:R-:W-:Y:S01]  /*4f40*/  FMUL.FTZ R188, R188, R213 ;  /* 0x000000d5bcbc7220 */ /* 0x000fe20000410000 */
[----:B------:R-:W-:Y:S01]  /*4f50*/  FFMA.FTZ R134, R169, R11, R134 ;  /* 0x0000000ba9867223 */ /* 0x000fe20000010086 */
[----:B------:R-:W-:Y:S01]  /*4f60*/  ISETP.NE.AND P2, PT, R222, RZ, PT ;  /* 0x000000ffde00720c */ /* 0x000fe20003f45270 */
[-C--:B------:R-:W-:Y:S01]  /*4f70*/  FMUL.FTZ R13, R13, R221.reuse ;  /* 0x000000dd0d0d7220 */ /* 0x080fe20000410000 */
[----:B------:R-:W-:Y:S01]  /*4f80*/  FFMA.FTZ R148, R159, R188, R148 ;  /* 0x000000bc9f947223 */ /* 0x000fe20000010094 */
[----:B------:R-:W-:Y:S01]  /*4f90*/  FMUL.FTZ R221, R170, R221 ;  /* 0x000000ddaadd7220 */ /* 0x000fe20000410000 */
[-C--:B------:R-:W-:Y:S01]  /*4fa0*/  FMUL.FTZ R190, R190, R89.reuse ;  /* 0x00000059bebe7220 */ /* 0x080fe20000410000 */
[----:B------:R-:W-:Y:S01]  /*4fb0*/  FMUL.FTZ R89, R170, R89 ;  /* 0x00000059aa597220 */ /* 0x000fe20000410000 */
[----:B------:R-:W-:Y:S01]  /*4fc0*/  FMUL.FTZ R184, R184, R205 ;  /* 0x000000cdb8b87220 */ /* 0x000fe20000410000 */
[----:B------:R-:W-:Y:S01]  /*4fd0*/  FMUL.FTZ R221, R212, R221 ;  /* 0x000000ddd4dd7220 */ /* 0x000fe20000410000 */
[----:B------:R-:W-:Y:S01]  /*4fe0*/  FFMA.FTZ R147, R168, R13, R147 ;  /* 0x0000000da8937223 */ /* 0x000fe20000010093 */
[----:B------:R-:W-:Y:S01]  /*4ff0*/  FMUL.FTZ R210, R210, R89 ;  /* 0x00000059d2d27220 */ /* 0x000fe20000410000 */
[----:B------:R-:W-:Y:S01]  /*5000*/  BSSY.RECONVERGENT B0, `(.L_x_7982) ;  /* 0x0000072000007945 */ /* 0x000fe20003800200 */
[----:B0-----:R-:W-:Y:S01]  /*5010*/  @!P1 FADD.FTZ R7, R7, R4 ;  /* 0x0000000407079221 */ /* 0x001fe20000010000 */
[----:B------:R-:W-:Y:S01]  /*5020*/  FFMA.FTZ R121, R160, R186, R121 ;  /* 0x000000baa0797223 */ /* 0x000fe20000010079 */
[----:B------:R-:W-:Y:S01]  /*5030*/  FFMA.FTZ R129, R156, R184, R129 ;  /* 0x000000b89c817223 */ /* 0x000fe20000010081 */
[----:B------:R-:W-:Y:S01]  /*5040*/  FFMA.FTZ R143, R162, R190, R143 ;  /* 0x000000bea28f7223 */ /* 0x000fe2000001008f */
[----:B-----5:R-:W-:Y:S01]  /*5050*/  @!P1 FADD.FTZ R6, R6, R5 ;  /* 0x0000000506069221 */ /* 0x020fe20000010000 */
[----:B------:R-:W0:Y:S01]  /*5060*/  SHFL.DOWN PT, R4, R7, 0x2, 0x1f ;  /* 0x08401f0007047f89 */ /* 0x000e2200000e0000 */
[----:B------:R-:W-:Y:S01]  /*5070*/  ISETP.GT.AND P1, PT, R82, 0x1d, PT ;  /* 0x0000001d5200780c */ /* 0x000fe20003f24270 */
[----:B------:R-:W-:Y:S01]  /*5080*/  FMUL.FTZ R5, R170, R8 ;  /* 0x00000008aa057220 */ /* 0x000fe20000410000 */
[----:B------:R-:W-:Y:S01]  /*5090*/  FMUL.FTZ R8, R15, R211 ;  /* 0x000000d30f087220 */ /* 0x000fe20000410000 */
[----:B------:R-:W5:Y:S02]  /*50a0*/  SHFL.DOWN PT, R191, R6, 0x2, 0x1f ;  /* 0x08401f0006bf7f89 */ /* 0x000f6400000e0000 */
[----:B------:R-:W-:Y:S01]  /*50b0*/  FMUL.FTZ R178, R178, R5 ;  /* 0x00000005b2b27220 */ /* 0x000fe20000410000 */
[----:B------:R-:W-:-:S03]  /*50c0*/  FFMA.FTZ R155, R164, R8, R155 ;  /* 0x00000008a49b7223 */ /* 0x000fc6000001009b */
[----:B------:R-:W-:Y:S01]  /*50d0*/  FFMA.FTZ R5, R141, R16, R178 ;  /* 0x000000108d057223 */ /* 0x000fe200000100b2 */
[----:B------:R-:W-:Y:S01]  /*50e0*/  FFMA.FTZ R16, R92, R11, R9 ;  /* 0x0000000b5c107223 */ /* 0x000fe20000010009 */
[----:B------:R-:W-:Y:S01]  /*50f0*/  FFMA.FTZ R9, R145, R186, R88 ;  /* 0x000000ba91097223 */ /* 0x000fe20000010058 */
[----:B------:R-:W-:Y:S01]  /*5100*/  FMUL.FTZ R11, R18, R204 ;  /* 0x000000cc120b7220 */ /* 0x000fe20000410000 */
[----:B------:R-:W-:Y:S01]  /*5110*/  FADD.FTZ R118, R5, R118 ;  /* 0x0000007605767221 */ /* 0x000fe20000010000 */
[-C--:B------:R-:W-:Y:S01]  /*5120*/  FMUL.FTZ R5, R14, R219.reuse ;  /* 0x000000db0e057220 */ /* 0x080fe20000410000 */
[C---:B------:R-:W-:Y:S01]  /*5130*/  FMUL.FTZ R219, R170.reuse, R219 ;  /* 0x000000dbaadb7220 */ /* 0x040fe20000410000 */
[----:B------:R-:W-:Y:S01]  /*5140*/  FADD.FTZ R120, R9, R120 ;  /* 0x0000007809787221 */ /* 0x000fe20000010000 */
[----:B------:R-:W-:Y:S01]  /*5150*/  FMUL.FTZ R9, R170, R206 ;  /* 0x000000ceaa097220 */ /* 0x000fe20000410000 */
[----:B------:R-:W-:Y:S01]  /*5160*/  FFMA.FTZ R151, R166, R5, R151 ;  /* 0x00000005a6977223 */ /* 0x000fe20000010097 */
[----:B------:R-:W-:Y:S01]  /*5170*/  FMUL.FTZ R219, R218, R219 ;  /* 0x000000dbdadb7220 */ /* 0x000fe20000410000 */
[----:B------:R-:W-:Y:S01]  /*5180*/  FADD.FTZ R109, R16, R109 ;  /* 0x0000006d106d7221 */ /* 0x000fe20000010000 */
[----:B------:R-:W-:Y:S01]  /*5190*/  FMUL.FTZ R176, R176, R9 ;  /* 0x00000009b0b07220 */ /* 0x000fe20000410000 */
[C---:B------:R-:W-:Y:S01]  /*51a0*/  FMUL.FTZ R16, R170.reuse, R207 ;  /* 0x000000cfaa107220 */ /* 0x040fe20000410000 */
[----:B0-----:R-:W-:Y:S01]  /*51b0*/  @!P1 FADD.FTZ R7, R7, R4 ;  /* 0x0000000407079221 */ /* 0x001fe20000010000 */
[----:B------:R-:W-:Y:S01]  /*51c0*/  FMUL.FTZ R4, R170, R211 ;  /* 0x000000d3aa047220 */ /* 0x000fe20000410000 */
[----:B------:R-:W-:Y:S01]  /*51d0*/  FFMA.FTZ R219, R90, R5, R219 ;  /* 0x000000055adb7223 */ /* 0x000fe200000100db */
[----:B------:R-:W-:Y:S01]  /*51e0*/  FMUL.FTZ R5, R170, R204 ;  /* 0x000000ccaa057220 */ /* 0x000fe20000410000 */
[----:B-----5:R-:W-:Y:S01]  /*51f0*/  @!P1 FADD.FTZ R6, R6, R191 ;  /* 0x000000bf06069221 */ /* 0x020fe20000010000 */
[----:B------:R-:W0:Y:S01]  /*5200*/  SHFL.DOWN PT, R172, R7, 0x4, 0x1f ;  /* 0x08801f0007ac7f89 */ /* 0x000e2200000e0000 */
[----:B------:R-:W-:Y:S01]  /*5210*/  ISETP.GT.AND P1, PT, R82, 0x1b, PT ;  /* 0x0000001b5200780c */ /* 0x000fe20003f24270 */
[----:B------:R-:W-:Y:S01]  /*5220*/  FMUL.FTZ R10, R199, R4 ;  /* 0x00000004c70a7220 */ /* 0x000fe20000410000 */
[C---:B------:R-:W-:Y:S01]  /*5230*/  FMUL.FTZ R4, R170.reuse, R213 ;  /* 0x000000d5aa047220 */ /* 0x040fe20000410000 */
[----:B------:R-:W5:Y:S01]  /*5240*/  SHFL.DOWN PT, R15, R6, 0x4, 0x1f ;  /* 0x08801f00060f7f89 */ /* 0x000f6200000e0000 */
[----:B------:R-:W-:Y:S01]  /*5250*/  FMUL.FTZ R16, R181, R16 ;  /* 0x00000010b5107220 */ /* 0x000fe20000410000 */
[----:B------:R-:W-:Y:S01]  /*5260*/  FFMA.FTZ R10, R91, R8, R10 ;  /* 0x000000085b0a7223 */ /* 0x000fe2000001000a */
[----:B------:R-:W-:Y:S01]  /*5270*/  FMUL.FTZ R8, R17, R207 ;  /* 0x000000cf11087220 */ /* 0x000fe20000410000 */
[----:B------:R-:W-:Y:S01]  /*5280*/  FMUL.FTZ R4, R217, R4 ;  /* 0x00000004d9047220 */ /* 0x000fe20000410000 */
[----:B------:R-:W-:Y:S01]  /*5290*/  FMUL.FTZ R18, R170, R203 ;  /* 0x000000cbaa127220 */ /* 0x000fe20000410000 */
[----:B------:R-:W-:Y:S01]  /*52a0*/  FADD.FTZ R107, R10, R107 ;  /* 0x0000006b0a6b7221 */ /* 0x000fe20000010000 */
        /* <DEDUP_REMOVED lines=8> */
[----:B------:R-:W-:Y:S01]  /*5330*/  FADD.FTZ R122, R9, R122 ;  /* 0x0000007a097a7221 */ /* 0x000fe20000010000 */
[-C--:B------:R-:W-:Y:S01]  /*5340*/  FMUL.FTZ R9, R12, R215.reuse ;  /* 0x000000d70c097220 */ /* 0x080fe20000410000 */
[----:B------:R-:W-:Y:S01]  /*5350*/  FFMA.FTZ R16, R93, R8, R16 ;  /* 0x000000085d107223 */ /* 0x000fe20000010010 */
[C---:B------:R-:W-:Y:S01]  /*5360*/  FMUL.FTZ R215, R170.reuse, R215 ;  /* 0x000000d7aad77220 */ /* 0x040fe20000410000 */
[----:B------:R-:W-:Y:S01]  /*5370*/  FMUL.FTZ R8, R170, R205 ;  /* 0x000000cdaa087220 */ /* 0x000fe20000410000 */
[----:B0-----:R-:W-:Y:S01]  /*5380*/  @!P1 FADD.FTZ R7, R7, R172 ;  /* 0x000000ac07079221 */ /* 0x001fe20000010000 */
[----:B------:R-:W-:Y:S01]  /*5390*/  FADD.FTZ R111, R16, R111 ;  /* 0x0000006f106f7221 */ /* 0x000fe20000010000 */
[----:B------:R-:W-:Y:S01]  /*53a0*/  FFMA.FTZ R125, R158, R10, R125 ;  /* 0x0000000a9e7d7223 */ /* 0x000fe2000001007d */
[----:B------:R-:W-:Y:S01]  /*53b0*/  FMUL.FTZ R215, R2, R215 ;  /* 0x000000d702d77220 */ /* 0x000fe20000410000 */
[----:B-----5:R-:W-:Y:S01]  /*53c0*/  @!P1 FADD.FTZ R6, R6, R15 ;  /* 0x0000000f06069221 */ /* 0x020fe20000010000 */
[----:B------:R-:W0:Y:S01]  /*53d0*/  SHFL.DOWN PT, R14, R7, 0x8, 0x1f ;  /* 0x09001f00070e7f89 */ /* 0x000e2200000e0000 */
[----:B------:R-:W-:Y:S01]  /*53e0*/  ISETP.GT.AND P1, PT, R82, 0x17, PT ;  /* 0x000000175200780c */ /* 0x000fe20003f24270 */
[----:B------:R-:W-:Y:S01]  /*53f0*/  FMUL.FTZ R15, R180, R5 ;  /* 0x00000005b40f7220 */ /* 0x000fe20000410000 */
[----:B------:R-:W-:Y:S01]  /*5400*/  FFMA.FTZ R5, R127, R4, R214 ;  /* 0x000000047f057223 */ /* 0x000fe200000100d6 */
[----:B------:R-:W5:Y:S01]  /*5410*/  SHFL.DOWN PT, R17, R6, 0x8, 0x1f ;  /* 0x09001f0006117f89 */ /* 0x000f6200000e0000 */
[----:B------:R-:W-:Y:S01]  /*5420*/  FMUL.FTZ R10, R175, R8 ;  /* 0x00000008af0a7220 */ /* 0x000fe20000410000 */
[----:B------:R-:W-:Y:S01]  /*5430*/  FFMA.FTZ R4, R94, R11, R15 ;  /* 0x0000000b5e047223 */ /* 0x000fe2000001000f */
[----:B------:R-:W-:Y:S01]  /*5440*/  FADD.FTZ R132, R5, R132 ;  /* 0x0000008405847221 */ /* 0x000fe20000010000 */
[----:B------:R-:W-:Y:S01]  /*5450*/  FMUL.FTZ R16, R183, R203 ;  /* 0x000000cbb7107220 */ /* 0x000fe20000410000 */
[----:B------:R-:W-:Y:S01]  /*5460*/  FMUL.FTZ R18, R19, R18 ;  /* 0x0000001213127220 */ /* 0x000fe20000410000 */
[----:B------:R-:W-:Y:S01]  /*5470*/  FADD.FTZ R113, R4, R113 ;  /* 0x0000007104717221 */ /* 0x000fe20000010000 */
[----:B------:R-:W-:Y:S01]  /*5480*/  FFMA.FTZ R140, R165, R11, R140 ;  /* 0x0000000ba58c7223 */ /* 0x000fe2000001008c */
[----:B------:R-:W-:Y:S01]  /*5490*/  FFMA.FTZ R8, R86, R13, R221 ;  /* 0x0000000d56087223 */ /* 0x000fe200000100dd */
[-C--:B------:R-:W-:Y:S01]  /*54a0*/  FFMA.FTZ R144, R171, R9.reuse, R144 ;  /* 0x00000009ab907223 */ /* 0x080fe20000010090 */
[----:B------:R-:W-:Y:S01]  /*54b0*/  FFMA.FTZ R2, R84, R9, R215 ;  /* 0x0000000954027223 */ /* 0x000fe200000100d7 */
[----:B------:R-:W-:Y:S01]  /*54c0*/  FFMA.FTZ R13, R153, R184, R10 ;  /* 0x000000b8990d7223 */ /* 0x000fe2000001000a */
[----:B------:R-:W-:Y:S01]  /*54d0*/  FFMA.FTZ R11, R123, R190, R210 ;  /* 0x000000be7b0b7223 */ /* 0x000fe200000100d2 */
[-C--:B------:R-:W-:Y:S01]  /*54e0*/  FFMA.FTZ R9, R173, R16.reuse, R18 ;  /* 0x00000010ad097223 */ /* 0x080fe20000010012 */
[----:B------:R-:W-:Y:S01]  /*54f0*/  FADD.FTZ R105, R188, R105 ;  /* 0x00000069bc697221 */ /* 0x000fe20000010000 */
[----:B------:R-:W-:Y:S01]  /*5500*/  FADD.FTZ R128, R219, R128 ;  /* 0x00000080db807221 */ /* 0x000fe20000010000 */
[----:B------:R-:W-:Y:S01]  /*5510*/  FADD.FTZ R119, R8, R119 ;  /* 0x0000007708777221 */ /* 0x000fe20000010000 */
[----:B------:R-:W-:Y:S01]  /*5520*/  FADD.FTZ R124, R13, R124 ;  /* 0x0000007c0d7c7221 */ /* 0x000fe20000010000 */
[----:B------:R-:W-:Y:S01]  /*5530*/  FFMA.FTZ R133, R154, R16, R133 ;  /* 0x000000109a857223 */ /* 0x000fe20000010085 */
[----:B------:R-:W-:Y:S01]  /*5540*/  FADD.FTZ R130, R11, R130 ;  /* 0x000000820b827221 */ /* 0x000fe20000010000 */
[----:B0-----:R-:W-:Y:S01]  /*5550*/  @!P1 FADD.FTZ R7, R7, R14 ;  /* 0x0000000e07079221 */ /* 0x001fe20000010000 */
[-C--:B------:R-:W-:Y:S01]  /*5560*/  FMUL.FTZ R14, R197, R202.reuse ;  /* 0x000000cac50e7220 */ /* 0x080fe20000410000 */
[----:B------:R-:W-:Y:S01]  /*5570*/  FMUL.FTZ R202, R170, R202 ;  /* 0x000000caaaca7220 */ /* 0x000fe20000410000 */
[----:B------:R-:W-:Y:S01]  /*5580*/  FADD.FTZ R117, R2, R117 ;  /* 0x0000007502757221 */ /* 0x000fe20000010000 */
[----:B-----5:R-:W-:Y:S01]  /*5590*/  @!P1 FADD.FTZ R6, R6, R17 ;  /* 0x0000001106069221 */ /* 0x020fe20000010000 */
[----:B------:R-:W0:Y:S01]  /*55a0*/  SHFL.DOWN PT, R88, R7, 0x10, 0x1f ;  /* 0x0a001f0007587f89 */ /* 0x000e2200000e0000 */
[----:B------:R-:W-:Y:S01]  /*55b0*/  ISETP.NE.AND P1, PT, R82, RZ, PT ;  /* 0x000000ff5200720c */ /* 0x000fe20003f25270 */
[----:B------:R-:W-:Y:S01]  /*55c0*/  FMUL.FTZ R202, R179, R202 ;  /* 0x000000cab3ca7220 */ /* 0x000fe20000410000 */
[-C--:B------:R-:W-:Y:S01]  /*55d0*/  FFMA.FTZ R142, R163, R14.reuse, R142 ;  /* 0x0000000ea38e7223 */ /* 0x080fe2000001008e */
[----:B------:R-:W5:Y:S01]  /*55e0*/  SHFL.DOWN PT, R17, R6, 0x10, 0x1f ;  /* 0x0a001f0006117f89 */ /* 0x000f6200000e0000 */
[----:B------:R-:W-:Y:S01]  /*55f0*/  FADD.FTZ R126, R9, R126 ;  /* 0x0000007e097e7221 */ /* 0x000fe20000010000 */
[----:B------:R-:W-:-:S04]  /*5600*/  FFMA.FTZ R202, R95, R14, R202 ;  /* 0x0000000e5fca7223 */ /* 0x000fc800000100ca */
[----:B------:R-:W-:Y:S01]  /*5610*/  FADD.FTZ R115, R202, R115 ;  /* 0x00000073ca737221 */ /* 0x000fe20000010000 */
[----:B0-----:R-:W-:Y:S01]  /*5620*/  FADD.FTZ R4, R7, R88 ;  /* 0x0000005807047221 */ /* 0x001fe20000010000 */
[----:B-----5:R-:W-:-:S05]  /*5630*/  FADD.FTZ R5, R6, R17 ;  /* 0x0000001106057221 */ /* 0x020fca0000010000 */
        /* <DEDUP_REMOVED lines=9> */
[----:B------:R-:W5:Y:S01]  /*56d0*/  @P1 LDS R7, [UR6+0x1f28] ;  /* 0x001f2806ff071984 */ /* 0x000f620008000800 */
[----:B0-----:R-:W-:Y:S01]  /*56e0*/  @P1 FADD.FTZ R5, R5, R2 ;  /* 0x0000000205051221 */ /* 0x001fe20000010000 */
[----:B-----5:R-:W-:-:S04]  /*56f0*/  @P1 FADD.FTZ R4, R4, R7 ;  /* 0x0000000704041221 */ /* 0x020fc80000010000 */
[----:B------:R0:W-:Y:S04]  /*5700*/  STS [UR6+0x2328], R5 ;  /* 0x00232805ff007988 */ /* 0x0001e80008000806 */
[----:B------:R0:W-:Y:S02]  /*5710*/  STS [UR6+0x1f28], R4 ;  /* 0x001f2804ff007988 */ /* 0x0001e40008000806 */
.L_x_7983:
[----:B------:R-:W-:Y:S05]  /*5720*/  BSYNC.RECONVERGENT B0 ;  /* 0x0000000000007941 */ /* 0x000fea0003800200 */
.L_x_7982:
[----:B------:R-:W-:-:S04]  /*5730*/  UIADD3 UR4, UPT, UPT, UR4, 0x1, URZ ;  /* 0x0000000104047890 */ /* 0x000fc8000fffe0ff */
[----:B------:R-:W-:-:S09]  /*5740*/  UISETP.GE.AND UP0, UPT, UR4, UR11, UPT ;  /* 0x0000000b0400728c */ /* 0x000fd2000bf06270 */
[----:B------:R-:W-:Y:S05]  /*5750*/  BRA.U !UP0, `(.L_x_7984) ;  /* 0xffffffd5087c7547 */ /* 0x000fea000b83ffff */
.L_x_7946:
[----:B------:R-:W-:Y:S01]  /*5760*/  BAR.SYNC.DEFER_BLOCKING 0x0 ;  /* 0x0000000000007b1d */ /* 0x000fe20000010000 */
[----:B------:R-:W-:Y:S01]  /*5770*/  F2FP.BF16.F32.PACK_AB R15, R152, R155 ;  /* 0x0000009b980f723e */ /* 0x000fe200000010ff */
[----:B------:R-:W-:Y:S01]  /*5780*/  HFMA2 R43, -RZ, RZ, 0, 0 ;  /* 0x00000000ff2b7431 */ /* 0x000fe200000001ff */
[----:B------:R-:W-:Y:S02]  /*5790*/  F2FP.BF16.F32.PACK_AB R14, R148, R151 ;  /* 0x00000097940e723e */ /* 0x000fe400000010ff */
[----:B------:R-:W-:-:S03]  /*57a0*/  F2FP.BF16.F32.PACK_AB R13, R146, R147 ;  /* 0x00000093920d723e */ /* 0x000fc600000010ff */
[----:B------:R-:W5:Y:S01]  /*57b0*/  LDC.64 R22, c[0x0][0x4f8] ;  /* 0x00013e00ff167b82 */ /* 0x000f620000000a00 */
[----:B------:R-:W-:Y:S01]  /*57c0*/  F2FP.BF16.F32.PACK_AB R12, R143, R144 ;  /* 0x000000908f0c723e */ /* 0x000fe200000010ff */
[----:B------:R-:W1:Y:S01]  /*57d0*/  LDCU.64 UR4, c[0x0][0x500] ;  /* 0x0000a000ff0477ac */ /* 0x000e620008000a00 */
[----:B------:R-:W-:Y:S02]  /*57e0*/  F2FP.BF16.F32.PACK_AB R19, R133, R142 ;  /* 0x0000008e8513723e */ /* 0x000fe400000010ff */
[----:B------:R-:W-:Y:S02]  /*57f0*/  F2FP.BF16.F32.PACK_AB R18, R129, R140 ;  /* 0x0000008c8112723e */ /* 0x000fe400000010ff */
[----:B------:R-:W-:Y:S01]  /*5800*/  F2FP.BF16.F32.PACK_AB R17, R125, R136 ;  /* 0x000000887d11723e */ /* 0x000fe200000010ff */
[----:B------:R-:W2:Y:S01]  /*5810*/  LDC.64 R40, c[0x0][0x550] ;  /* 0x00015400ff287b82 */ /* 0x000ea20000000a00 */
[----:B------:R-:W-:Y:S02]  /*5820*/  F2FP.BF16.F32.PACK_AB R16, R121, R134 ;  /* 0x000000867910723e */ /* 0x000fe400000010ff */
[----:B------:R-:W-:-:S02]  /*5830*/  MOV R42, R36 ;  /* 0x00000024002a7202 */ /* 0x000fc40000000f00 */
[----:B------:R-:W-:Y:S02]  /*5840*/  IADD3 R70, P1, PT, R70, -0x400, RZ ;  /* 0xfffffc0046467810 */ /* 0x000fe40007f3e0ff */
[----:B------:R-:W-:Y:S01]  /*5850*/  IADD3 R72, P2, PT, R72, -0x400, RZ ;  /* 0xfffffc0048487810 */ /* 0x000fe20007f5e0ff */
[----:B------:R-:W3:Y:S01]  /*5860*/  LDC.64 R44, c[0x0][0x518] ;  /* 0x00014600ff2c7b82 */ /* 0x000ee20000000a00 */
[----:B------:R-:W-:Y:S01]  /*5870*/  IADD3 R74, P3, PT, R74, -0x400, RZ ;  /* 0xfffffc004a4a7810 */ /* 0x000fe20007f7e0ff */
[----:B------:R4:W-:Y:S01]  /*5880*/  STS.128 [R46], R12 ;  /* 0x0000000c2e007388 */ /* 0x0009e20000000c00 */
[----:B------:R-:W-:Y:S02]  /*5890*/  IADD3 R76, P4, PT, R76, -0x400, RZ ;  /* 0xfffffc004c4c7810 */ /* 0x000fe40007f9e0ff */
[----:B------:R-:W-:Y:S01]  /*58a0*/  IADD3.X R69, PT, PT, R69, -0x1, RZ, P1, !PT ;  /* 0xffffffff45457810 */ /* 0x000fe20000ffe4ff */
[----:B------:R1:W-:Y:S01]  /*58b0*/  STS.128 [R46+0x10], R16 ;  /* 0x000010102e007388 */ /* 0x0003e20000000c00 */
[----:B------:R-:W-:-:S03]  /*58c0*/  NOP ;  /* 0x0000000000007918 */ /* 0x000fc60000000000 */
[----:B0-----:R-:W0:Y:S01]  /*58d0*/  LDS.128 R4, [R47] ;  /* 0x000000002f047984 */ /* 0x001e220000000c00 */
[----:B-----5:R-:W-:Y:S01]  /*58e0*/  IMAD.WIDE.U32 R20, R22, UR18, R42 ;  /* 0x0000001216147c25 */ /* 0x020fe2000f8e002a */
[----:B------:R-:W5:Y:S01]  /*58f0*/  LDC.64 R88, c[0x0][0x560] ;  /* 0x00015800ff587b82 */ /* 0x000f620000000a00 */
[----:B------:R-:W-:Y:S01]  /*5900*/  IADD3.X R71, PT, PT, R71, -0x1, RZ, P2, !PT ;  /* 0xffffffff47477810 */ /* 0x000fe200017fe4ff */
[----:B------:R-:W3:Y:S01]  /*5910*/  LDS.128 R8, [R47+0x200] ;  /* 0x000200002f087984 */ /* 0x000ee20000000c00 */
[----:B------:R-:W-:Y:S02]  /*5920*/  IMAD R21, R23, UR18, R21 ;  /* 0x0000001217157c24 */ /* 0x000fe4000f8e0215 */
[----:B------:R-:W-:Y:S01]  /*5930*/  FADD.FTZ R23, R80, R117 ;  /* 0x0000007550177221 */ /* 0x000fe20000010000 */
[----:B----4-:R-:W-:Y:S01]  /*5940*/  F2FP.BF16.F32.PACK_AB R14, R105, R128 ;  /* 0x00000080690e723e */ /* 0x010fe200000010ff */
[----:B-1----:R-:W-:-:S04]  /*5950*/  IMAD.WIDE.U32 R12, R87, UR4, R20 ;  /* 0x00000004570c7c25 */ /* 0x002fc8000f8e0014 */
[----:B------:R-:W-:Y:S01]  /*5960*/  FADD.FTZ R0, R23, R130 ;  /* 0x0000008217007221 */ /* 0x000fe20000010000 */
[----:B------:R-:W-:Y:S01]  /*5970*/  F2FP.BF16.F32.PACK_AB R19, R126, R115 ;  /* 0x000000737e13723e */ /* 0x000fe200000010ff */
[----:B------:R-:W-:Y:S01]  /*5980*/  IMAD R2, R87, UR5, R13 ;  /* 0x0000000557027c24 */ /* 0x000fe2000f8e020d */
[----:B--2---:R-:W-:Y:S01]  /*5990*/  LEA R40, P0, R12, R40, 0x1 ;  /* 0x000000280c287211 */ /* 0x004fe200078008ff */
[----:B------:R-:W-:Y:S01]  /*59a0*/  FADD.FTZ R13, R0, R119 ;  /* 0x00000077000d7221 */ /* 0x000fe20000010000 */
[----:B------:R-:W-:Y:S01]  /*59b0*/  F2FP.BF16.F32.PACK_AB R18, R124, R113 ;  /* 0x000000717c12723e */ /* 0x000fe200000010ff */
[----:B------:R-:W1:Y:S01]  /*59c0*/  LDCU.64 UR4, c[0x0][0x520] ;  /* 0x0000a400ff0477ac */ /* 0x000e620008000a00 */
[----:B------:R-:W-:Y:S01]  /*59d0*/  LEA.HI.X R41, R12, R41, R2, 0x1, P0 ;  /* 0x000000290c297211 */ /* 0x000fe200000f0c02 */
[----:B------:R-:W-:Y:S01]  /*59e0*/  FADD.FTZ R15, R13, R132 ;  /* 0x000000840d0f7221 */ /* 0x000fe20000010000 */
[----:B------:R-:W-:Y:S02]  /*59f0*/  F2FP.BF16.F32.PACK_AB R13, R132, R119 ;  /* 0x00000077840d723e */ /* 0x000fe400000010ff */
[----:B------:R-:W-:Y:S01]  /*5a00*/  F2FP.BF16.F32.PACK_AB R12, R130, R117 ;  /* 0x00000075820c723e */ /* 0x000fe200000010ff */
[----:B------:R-:W-:-:S04]  /*5a10*/  IMAD.WIDE.U32 R40, R66, 0x10, R40 ;  /* 0x0000001042287825 */ /* 0x000fc800078e0028 */
[----:B------:R-:W-:Y:S01]  /*5a20*/  FADD.FTZ R0, R15, R128 ;  /* 0x000000800f007221 */ /* 0x000fe20000010000 */
[----:B------:R-:W-:Y:S02]  /*5a30*/  F2FP.BF16.F32.PACK_AB R15, R118, R107 ;  /* 0x0000006b760f723e */ /* 0x000fe400000010ff */
[----:B------:R-:W-:Y:S01]  /*5a40*/  F2FP.BF16.F32.PACK_AB R17, R122, R111 ;  /* 0x0000006f7a11723e */ /* 0x000fe200000010ff */
[----:B------:R-:W-:Y:S01]  /*5a50*/  FADD.FTZ R0, R0, R105 ;  /* 0x0000006900007221 */ /* 0x000fe20000010000 */
[----:B------:R-:W-:Y:S02]  /*5a60*/  F2FP.BF16.F32.PACK_AB R16, R120, R109 ;  /* 0x0000006d7810723e */ /* 0x000fe400000010ff */
[----:B------:R-:W-:Y:S01]  /*5a70*/  IADD3.X R73, PT, PT, R73, -0x1, RZ, P3, !PT ;  /* 0xffffffff49497810 */ /* 0x000fe20001ffe4ff */
[----:B------:R-:W-:Y:S01]  /*5a80*/  FADD.FTZ R107, R0, R107 ;  /* 0x0000006b006b7221 */ /* 0x000fe20000010000 */
[----:B------:R-:W-:-:S03]  /*5a90*/  IADD3.X R75, PT, PT, R75, -0x1, RZ, P4, !PT ;  /* 0xffffffff4b4b7810 */ /* 0x000fc600027fe4ff */
[----:B------:R-:W-:Y:S01]  /*5aa0*/  FADD.FTZ R118, R107, R118 ;  /* 0x000000766b767221 */ /* 0x000fe20000010000 */
[----:B0-----:R0:W-:Y:S03]  /*5ab0*/  STG.E.128 desc[UR16][R40.64], R4 ;  /* 0x0000000428007986 */ /* 0x0011e6000c101d10 */
[----:B------:R-:W-:Y:S01]  /*5ac0*/  FADD.FTZ R109, R118, R109 ;  /* 0x0000006d766d7221 */ /* 0x000fe20000010000 */
[----:B---3--:R-:W-:Y:S03]  /*5ad0*/  STG.E.128 desc[UR16][R40.64+0x200], R8 ;  /* 0x0002000828007986 */ /* 0x008fe6000c101d10 */
[----:B------:R-:W-:Y:S01]  /*5ae0*/  FADD.FTZ R120, R109, R120 ;  /* 0x000000786d787221 */ /* 0x000fe20000010000 */
[----:B------:R-:W-:Y:S03]  /*5af0*/  BAR.SYNC.DEFER_BLOCKING 0x0 ;  /* 0x0000000000007b1d */ /* 0x000fe60000010000 */
[----:B------:R-:W-:-:S04]  /*5b00*/  FADD.FTZ R111, R120, R111 ;  /* 0x0000006f786f7221 */ /* 0x000fc80000010000 */
[----:B------:R-:W-:-:S04]  /*5b10*/  FADD.FTZ R122, R111, R122 ;  /* 0x0000007a6f7a7221 */ /* 0x000fc80000010000 */
[----:B------:R-:W-:Y:S01]  /*5b20*/  FADD.FTZ R113, R122, R113 ;  /* 0x000000717a717221 */ /* 0x000fe20000010000 */
[----:B0-----:R-:W-:-:S04]  /*5b30*/  IMAD.WIDE.U32 R4, R44, UR18, R42 ;  /* 0x000000122c047c25 */ /* 0x001fc8000f8e002a */
[----:B------:R-:W-:Y:S01]  /*5b40*/  FADD.FTZ R124, R113, R124 ;  /* 0x0000007c717c7221 */ /* 0x000fe20000010000 */
[----:B------:R-:W-:-:S03]  /*5b50*/  IMAD R5, R45, UR18, R5 ;  /* 0x000000122d057c24 */ /* 0x000fc6000f8e0205 */
[----:B------:R-:W-:Y:S01]  /*5b60*/  FADD.FTZ R115, R124, R115 ;  /* 0x000000737c737221 */ /* 0x000fe20000010000 */
[----:B-1----:R-:W-:-:S04]  /*5b70*/  IMAD.WIDE.U32 R4, R87, UR4, R4 ;  /* 0x0000000457047c25 */ /* 0x002fc8000f8e0004 */
[----:B------:R-:W-:Y:S01]  /*5b80*/  FADD.FTZ R80, R115, R126 ;  /* 0x0000007e73507221 */ /* 0x000fe20000010000 */
[----:B------:R-:W-:Y:S01]  /*5b90*/  IMAD R0, R87, UR5, R5 ;  /* 0x0000000557007c24 */ /* 0x000fe2000f8e0205 */
[C---:B-----5:R-:W-:Y:S01]  /*5ba0*/  LEA R6, P0, R4.reuse, R88, 0x1 ;  /* 0x0000005804067211 */ /* 0x060fe200078008ff */
[----:B------:R-:W-:Y:S03]  /*5bb0*/  STS.128 [R46], R12 ;  /* 0x0000000c2e007388 */ /* 0x000fe60000000c00 */
[----:B------:R-:W-:Y:S01]  /*5bc0*/  LEA.HI.X R7, R4, R89, R0, 0x1, P0 ;  /* 0x0000005904077211 */ /* 0x000fe200000f0c00 */
[----:B------:R-:W-:Y:S01]  /*5bd0*/  STS.128 [R46+0x10], R16 ;  /* 0x000010102e007388 */ /* 0x000fe20000000c00 */
[----:B------:R-:W-:-:S03]  /*5be0*/  NOP ;  /* 0x0000000000007918 */ /* 0x000fc60000000000 */
[----:B------:R-:W0:Y:S01]  /*5bf0*/  LDS.128 R20, [R47] ;  /* 0x000000002f147984 */ /* 0x000e220000000c00 */
[----:B------:R-:W-:Y:S01]  /*5c00*/  IMAD.WIDE.U32 R4, R66, 0x10, R6 ;  /* 0x0000001042047825 */ /* 0x000fe200078e0006 */
[----:B------:R-:W-:Y:S02]  /*5c10*/  ISETP.GT.AND P0, PT, R68, 0x1, PT ;  /* 0x000000014400780c */ /* 0x000fe40003f04270 */
[----:B------:R-:W1:Y:S01]  /*5c20*/  LDS.128 R36, [R47+0x200] ;  /* 0x000200002f247984 */ /* 0x000e620000000c00 */
[----:B------:R-:W-:-:S03]  /*5c30*/  MOV R68, R3 ;  /* 0x0000000300447202 */ /* 0x000fc60000000f00 */
[----:B0-----:R0:W-:Y:S04]  /*5c40*/  STG.E.128 desc[UR16][R4.64], R20 ;  /* 0x0000001404007986 */ /* 0x0011e8000c101d10 */
[----:B-1----:R0:W-:Y:S03]  /*5c50*/  STG.E.128 desc[UR16][R4.64+0x200], R36 ;  /* 0x0002002404007986 */ /* 0x0021e6000c101d10 */
[----:B------:R-:W-:Y:S05]  /*5c60*/  @P0 BRA `(.L_x_7985) ;  /* 0xffffffac00ec0947 */ /* 0x000fea000383ffff */
.L_x_7944:
        /* <DEDUP_REMOVED lines=34> */
.L_x_7987:
[----:B------:R-:W-:Y:S05]  /*5e90*/  BSYNC.RECONVERGENT B0 ;  /* 0x0000000000007941 */ /* 0x000fea0003800200 */
.L_x_7986:
        /* <DEDUP_REMOVED lines=26> */
.L_x_7989:
[----:B------:R-:W-:Y:S05]  /*6040*/  BSYNC.RECONVERGENT B0 ;  /* 0x0000000000007941 */ /* 0x000fea0003800200 */
.L_x_7988:
[----:B------:R-:W-:Y:S05]  /*6050*/  @P2 EXIT ;  /* 0x000000000000294d */ /* 0x000fea0003800000 */
[----:B------:R-:W1:Y:S01]  /*6060*/  LDCU.64 UR8, c[0x0][0x4e8] ;  /* 0x00009d00ff0877ac */ /* 0x000e620008000a00 */
[----:B------:R-:W2:Y:S01]  /*6070*/  S2UR UR5, SR_CgaCtaId ;  /* 0x00000000000579c3 */ /* 0x000ea20000008800 */
[----:B------:R-:W-:Y:S01]  /*6080*/  BSSY.RECONVERGENT B0, `(.L_x_7990) ;  /* 0x0000022000007945 */ /* 0x000fe20003800200 */
[----:B------:R-:W-:Y:S01]  /*6090*/  UMOV UR4, 0x400 ;  /* 0x0000040000047882 */ /* 0x000fe20000000000 */
[----:B------:R-:W3:Y:S01]  /*60a0*/  LDCU UR6, c[0x0][0x360] ;  /* 0x00006c00ff0677ac */ /* 0x000ee20008000800 */
[----:B------:R-:W4:Y:S01]  /*60b0*/  LDCU.64 UR10, c[0x0][0x4b0] ;  /* 0x00009600ff0a77ac */ /* 0x000f220008000a00 */
[----:B------:R-:W0:Y:S01]  /*60c0*/  LDCU.64 UR12, c[0x0][0x530] ;  /* 0x0000a600ff0c77ac */ /* 0x000e220008000a00 */
[----:B------:R-:W0:Y:S01]  /*60d0*/  LDCU.64 UR14, c[0x0][0x4f0] ;  /* 0x00009e00ff0e77ac */ /* 0x000e220008000a00 */
[C---:B-1----:R-:W-:Y:S01]  /*60e0*/  IMAD.WIDE.U32 R2, R87.reuse, UR8, RZ ;  /* 0x0000000857027c25 */ /* 0x042fe2000f8e00ff */
[----:B------:R-:W1:Y:S03]  /*60f0*/  LDCU.64 UR18, c[0x0][0x540] ;  /* 0x0000a800ff1277ac */ /* 0x000e660008000a00 */
[----:B------:R-:W-:Y:S01]  /*6100*/  IMAD R87, R87, UR9, R3 ;  /* 0x0000000957577c24 */ /* 0x000fe2000f8e0203 */
[----:B0-234-:R-:W-:-:S12]  /*6110*/  ULEA UR4, UR5, UR4, 0x18 ;  /* 0x0000000405047291 */ /* 0x01dfd8000f8ec0ff */
.L_x_7991:
[----:B------:R-:W-:Y:S02]  /*6120*/  LEA R0, R13, UR4, 0x2 ;  /* 0x000000040d007c11 */ /* 0x000fe4000f8e10ff */
[----:B------:R-:W-:Y:S02]  /*6130*/  SHF.R.S32.HI R4, RZ, 0x1f, R13 ;  /* 0x0000001fff047819 */ /* 0x000fe4000001140d */
[----:B0-----:R-:W-:Y:S01]  /*6140*/  MOV R6, R2 ;  /* 0x0000000200067202 */ /* 0x001fe20000000f00 */
[----:B------:R-:W0:Y:S01]  /*6150*/  LDS R15, [R0+0x1f28] ;  /* 0x001f2800000f7984 */ /* 0x000e220000000800 */
        /* <DEDUP_REMOVED lines=12> */
[----:B-1----:R-:W-:Y:S02]  /*6220*/  LEA R10, P1, R8, UR18, 0x2 ;  /* 0x00000012080a7c11 */ /* 0x002fe4000f8210ff */
[----:B------:R-:W-:Y:S02]  /*6230*/  LEA.HI.X R7, R4, UR13, R7, 0x2, P0 ;  /* 0x0000000d04077c11 */ /* 0x000fe400080f1407 */
[----:B------:R-:W-:-:S02]  /*6240*/  ISETP.GE.AND P0, PT, R13, UR7, PT ;  /* 0x000000070d007c0c */ /* 0x000fc4000bf06270 */
[----:B------:R-:W-:-:S04]  /*6250*/  IADD3 R5, PT, PT, R9, R11, RZ ;  /* 0x0000000b09057210 */ /* 0x000fc80007ffe0ff */
[----:B------:R-:W-:Y:S01]  /*6260*/  LEA.HI.X R11, R8, UR19, R5, 0x2, P1 ;  /* 0x00000013080b7c11 */ /* 0x000fe200088f1405 */
[----:B0-----:R0:W-:Y:S04]  /*6270*/  REDG.E.ADD.F32.FTZ.RN.STRONG.GPU desc[UR16][R6.64], R15 ;  /* 0x0000000f060079a6 */ /* 0x0011e8000c12f310 */
[----:B--2---:R0:W-:Y:S02]  /*6280*/  REDG.E.ADD.F32.FTZ.RN.STRONG.GPU desc[UR16][R10.64], R17 ;  /* 0x000000110a0079a6 */ /* 0x0041e4000c12f310 */
[----:B------:R-:W-:Y:S05]  /*6290*/  @!P0 BRA `(.L_x_7991) ;  /* 0xfffffffc00a08947 */ /* 0x000fea000383ffff */
[----:B------:R-:W-:Y:S05]  /*62a0*/  BSYNC.RECONVERGENT B0 ;  /* 0x0000000000007941 */ /* 0x000fea0003800200 */
.L_x_7990:
[----:B------:R-:W-:Y:S05]  /*62b0*/  EXIT ;  /* 0x000000000000794d */ /* 0x000fea0003800000 */
.L_x_7992:
        /* <DEDUP_REMOVED lines=12> */
.L_x_10497:


//--------------------- .text._Z25selective_scan_bwd_kernelI32Selective_Scan_bwd_kernel_traitsILi32ELi16ELb1ELb1ELb0ELb1ELb0EN3c108BFloat16EfEEv12SSMParamsBwd --------------------------
	.section	.text._Z25selective_scan_bwd_kernelI32Selective_Scan_bwd_kernel_traitsILi32ELi16ELb1ELb1ELb0ELb1ELb0EN3c108BFloat16EfEEv12SSMParamsBwd,"ax",@progbits
	.align	128
        .global         _Z25selective_scan_bwd_kernelI32Selective_Scan_bwd_kernel_traitsILi32ELi16ELb1ELb1ELb0ELb1ELb0EN3c108BFloat16EfEEv12SSMParamsBwd
        .type           _Z25selective_scan_bwd_kernelI32Selective_Scan_bwd_kernel_traitsILi32ELi16ELb1ELb1ELb0ELb1ELb0EN3c108BFloat16EfEEv12SSMParamsBwd,@function
        .size           _Z25selective_scan_bwd_kernelI32Selective_Scan_bwd_kernel_traitsILi32ELi16ELb1ELb1ELb0ELb1ELb0EN3c108BFloat16EfEEv12SSMParamsBwd,(.L_x_10498 - _Z25selective_scan_bwd_kernelI32Selective_Scan_bwd_kernel_traitsILi32ELi16ELb1ELb1ELb0ELb1ELb0EN3c108BFloat16EfEEv12SSMParamsBwd)
        .other          _Z25selective_scan_bwd_kernelI32Selective_Scan_bwd_kernel_traitsILi32ELi16ELb1ELb1ELb0ELb1ELb0EN3c108BFloat16EfEEv12SSMParamsBwd,@"STO_CUDA_ENTRY STV_DEFAULT"
_Z25selective_scan_bwd_kernelI32Selective_Scan_bwd_kernel_traitsILi32ELi16ELb1ELb1ELb0ELb1ELb0EN3c108BFloat16EfEEv12SSMParamsBwd:
.text._Z25selective_scan_bwd_kernelI32Selective_Scan_bwd_kernel_traitsILi32ELi16ELb1ELb1ELb0ELb1ELb0EN3c108BFloat16EfEEv12SSMParamsBwd:
        /* <DEDUP_REMOVED lines=44> */
[-C--:B------:R-:W-:Y:S02]  /*02c0*/  @!P2 IADD3 R0, PT, PT, R0, -R9.reuse, RZ ;  /* 0x800000090000a210 */ /* 0x080fe40007ffe0ff */
[----:B------:R-:W3:Y:S02]  /*02d0*/  @P0 LDC R19, c[0x0][0x38c] ;  /* 0x0000e300ff130b82 */ /* 0x000ee40000000800 */
[----:B------:R-:W-:-:S06]  /*02e0*/  ISETP.GE.U32.AND P1, PT, R0, R9, PT ;  /* 0x000000090000720c */ /* 0x000fcc0003f26070 */
[----:B------:R-:W4:Y:S01]  /*02f0*/  @P0 LDC R0, c[0x0][0x384] ;  /* 0x0000e100ff000b82 */ /* 0x000f220000000800 */
[----:B------:R-:W-:Y:S02]  /*0300*/  UIMAD.WIDE.U32 UR6, UR18, UR12, URZ ;  /* 0x0000000c120672a5 */ /* 0x000fe4000f8e00ff */
[----:B------:R-:W-:Y:S01]  /*0310*/  UIMAD.WIDE.U32 UR4, UR18, UR8, URZ ;  /* 0x00000008120472a5 */ /* 0x000fe2000f8e00ff */
[----:B------:R-:W-:Y:S02]  /*0320*/  LOP3.LUT R4, R49, R8, RZ, 0x3c, !PT ;  /* 0x0000000831047212 */ /* 0x000fe400078e3cff */
[----:B------:R-:W-:Y:S01]  /*0330*/  @!P2 IADD3 R7, PT, PT, R7, 0x1, RZ ;  /* 0x000000010707a810 */ /* 0x000fe20007ffe0ff */
[----:B------:R-:W-:Y:S01]  /*0340*/  UIMAD UR8, UR18, UR9, UR5 ;  /* 0x00000009120872a4 */ /* 0x000fe2000f8e0205 */
[----:B------:R-:W-:Y:S02]  /*0350*/  ISETP.GE.AND P3, PT, R4, RZ, PT ;  /* 0x000000ff0400720c */ /* 0x000fe40003f66270 */
[----:B------:R-:W-:Y:S01]  /*0360*/  MOV R2, UR4 ;  /* 0x0000000400027c02 */ /* 0x000fe20008000f00 */
[----:B------:R-:W-:Y:S01]  /*0370*/  UIMAD UR4, UR18, UR13, UR7 ;  /* 0x0000000d120472a4 */ /* 0x000fe2000f8e0207 */
[----:B------:R-:W-:-:S02]  /*0380*/  MOV R4, UR6 ;  /* 0x0000000600047c02 */ /* 0x000fc40008000f00 */
[----:B------:R-:W-:Y:S01]  /*0390*/  MOV R5, UR7 ;  /* 0x0000000700057c02 */ /* 0x000fe20008000f00 */
[----:B------:R-:W2:Y:S01]  /*03a0*/  LDCU.64 UR6, c[0x0][0x498] ;  /* 0x00009300ff0677ac */ /* 0x000ea20008000a00 */
[----:B------:R-:W-:Y:S02]  /*03b0*/  @P1 IADD3 R7, PT, PT, R7, 0x1, RZ ;  /* 0x0000000107071810 */ /* 0x000fe40007ffe0ff */
[----:B------:R-:W-:Y:S02]  /*03c0*/  MOV R3, UR5 ;  /* 0x0000000500037c02 */ /* 0x000fe40008000f00 */
[----:B------:R-:W-:Y:S01]  /*03d0*/  MOV R3, UR8 ;  /* 0x0000000800037c02 */ /* 0x000fe20008000f00 */
[----:B------:R-:W1:Y:S01]  /*03e0*/  LDCU.64 UR8, c[0x0][0x3b0] ;  /* 0x00007600ff0877ac */ /* 0x000e620008000a00 */
[----:B------:R-:W-:Y:S01]  /*03f0*/  MOV R21, R7 ;  /* 0x0000000700157202 */ /* 0x000fe20000000f00 */
[----:B----4-:R-:W-:Y:S01]  /*0400*/  @P0 IMAD R0, R0, UR18, R49 ;  /* 0x0000001200000c24 */ /* 0x010fe2000f8e0231 */
[----:B------:R-:W-:Y:S01]  /*0410*/  ISETP.NE.AND P2, PT, R8, RZ, PT ;  /* 0x000000ff0800720c */ /* 0x000fe20003f45270 */
[----:B------:R-:W4:Y:S01]  /*0420*/  @P0 LDC.64 R6, c[0x0][0x480] ;  /* 0x00012000ff060b82 */ /* 0x000f220000000a00 */
[----:B------:R-:W-:-:S04]  /*0430*/  IMAD.WIDE.U32 R2, R49, UR10, R2 ;  /* 0x0000000a31027c25 */ /* 0x000fc8000f8e0002 */
[----:B------:R-:W-:Y:S02]  /*0440*/  @P0 IMAD R0, R0, R17, RZ ;  /* 0x0000001100000224 */ /* 0x000fe400078e02ff */
[----:B------:R-:W-:Y:S02]  /*0450*/  IMAD R13, R49, UR11, R3 ;  /* 0x0000000b310d7c24 */ /* 0x000fe4000f8e0203 */
[----:B---3--:R-:W-:Y:S02]  /*0460*/  @P0 IMAD R3, R0, R19, RZ ;  /* 0x0000001300030224 */ /* 0x008fe400078e02ff */
[----:B------:R-:W3:Y:S01]  /*0470*/  LDC.64 R18, c[0x0][0x460] ;  /* 0x00011800ff127b82 */ /* 0x000ee20000000a00 */
[----:B------:R-:W-:Y:S01]  /*0480*/  MOV R5, UR4 ;  /* 0x0000000400057c02 */ /* 0x000fe20008000f00 */
[----:B--2---:R-:W-:Y:S01]  /*0490*/  UIMAD.WIDE.U32 UR4, UR18, UR6, URZ ;  /* 0x00000006120472a5 */ /* 0x004fe2000f8e00ff */
[----:B------:R-:W-:Y:S02]  /*04a0*/  @!P3 IADD3 R21, PT, PT, -R21, RZ, RZ ;  /* 0x000000ff1515b210 */ /* 0x000fe40007ffe1ff */
[----:B------:R-:W-:-:S02]  /*04b0*/  LEA R9, R17, 0xfffffe00, 0x9 ;  /* 0xfffffe0011097811 */ /* 0x000fc400078e48ff */
[----:B------:R-:W-:Y:S02]  /*04c0*/  ISETP.GE.AND P1, PT, R17, 0x1, PT ;  /* 0x000000011100780c */ /* 0x000fe40003f26270 */
[----:B------:R-:W-:Y:S01]  /*04d0*/  @!P2 LOP3.LUT R21, RZ, R8, RZ, 0x33, !PT ;  /* 0x00000008ff15a212 */ /* 0x000fe200078e33ff */
[----:B------:R-:W2:Y:S01]  /*04e0*/  LDC.64 R16, c[0x0][0x4a8] ;  /* 0x00012a00ff107b82 */ /* 0x000ea20000000a00 */
[----:B------:R-:W-:Y:S02]  /*04f0*/  UIMAD UR5, UR18, UR7, UR5 ;  /* 0x00000007120572a4 */ /* 0x000fe4000f8e0205 */
[----:B------:R-:W-:Y:S01]  /*0500*/  SHF.R.S32.HI R23, RZ, 0x1f, R21 ;  /* 0x0000001fff177819 */ /* 0x000fe20000011415 */
[----:B-1----:R-:W-:Y:S01]  /*0510*/  UIMAD.WIDE.U32 UR6, UR18, UR8, URZ ;  /* 0x00000008120672a5 */ /* 0x002fe2000f8e00ff */
[----:B------:R-:W-:Y:S01]  /*0520*/  IMAD.WIDE.U32 R4, R49, UR14, R4 ;  /* 0x0000000e31047c25 */ /* 0x000fe2000f8e0004 */
[----:B------:R-:W-:Y:S02]  /*0530*/  CS2R R30, SRZ ;  /* 0x00000000001e7805 */ /* 0x000fe4000001ff00 */
[----:B------:R-:W-:Y:S01]  /*0540*/  UIMAD UR7, UR18, UR9, UR7 ;  /* 0x00000009120772a4 */ /* 0x000fe2000f8e0207 */
[----:B------:R-:W-:Y:S01]  /*0550*/  IMAD R0, R23, R14, RZ ;  /* 0x0000000e17007224 */ /* 0x000fe200078e02ff */
[----:B------:R-:W-:Y:S01]  /*0560*/  IADD3 R61, P2, PT, R9, R2, RZ ;  /* 0x00000002093d7210 */ /* 0x000fe20007f5e0ff */
[----:B----4-:R-:W-:Y:S01]  /*0570*/  @P0 IMAD.WIDE R30, R3, 0x8, R6 ;  /* 0x00000008031e0825 */ /* 0x010fe200078e0206 */
[----:B------:R-:W-:-:S03]  /*0580*/  IADD3 R63, P3, PT, R9, R4, RZ ;  /* 0x00000004093f7210 */ /* 0x000fc60007f7e0ff */
[----:B------:R-:W-:-:S04]  /*0590*/  IMAD.WIDE.U32 R2, R49, R64, UR4 ;  /* 0x0000000431027e25 */ /* 0x000fc8000f8e0040 */
[----:B------:R-:W-:Y:S01]  /*05a0*/  IMAD R7, R21, R15, R0 ;  /* 0x0000000f15077224 */ /* 0x000fe200078e0200 */
[----:B------:R-:W-:Y:S01]  /*05b0*/  SHF.R.S32.HI R0, RZ, 0x1f, R9 ;  /* 0x0000001fff007819 */ /* 0x000fe20000011409 */
[----:B------:R-:W-:Y:S02]  /*05c0*/  IMAD R11, R49, UR15, R5 ;  /* 0x0000000f310b7c24 */ /* 0x000fe4000f8e0205 */
[----:B------:R-:W-:Y:S01]  /*05d0*/  IMAD.WIDE.U32 R4, R21, R14, UR6 ;  /* 0x0000000615047e25 */ /* 0x000fe2000f8e000e */
[----:B------:R-:W-:-:S03]  /*05e0*/  IADD3 R2, P4, PT, R9, R2, RZ ;  /* 0x0000000209027210 */ /* 0x000fc60007f9e0ff */
[----:B------:R-:W-:Y:S01]  /*05f0*/  IMAD R65, R49, R65, R3 ;  /* 0x0000004131417224 */ /* 0x000fe200078e0203 */
[C---:B------:R-:W-:Y:S02]  /*0600*/  IADD3.X R6, PT, PT, R0.reuse, R13, RZ, P2, !PT ;  /* 0x0000000d00067210 */ /* 0x040fe400017fe4ff */
[----:B---3--:R-:W-:Y:S02]  /*0610*/  LEA R50, P0, R61, R18, 0x1 ;  /* 0x000000123d327211 */ /* 0x008fe400078008ff */
[----:B------:R-:W-:Y:S02]  /*0620*/  IADD3 R9, P5, PT, R9, R4, RZ ;  /* 0x0000000409097210 */ /* 0x000fe40007fbe0ff */
[----:B------:R-:W-:Y:S02]  /*0630*/  IADD3 R7, PT, PT, R5, R7, RZ ;  /* 0x0000000705077210 */ /* 0x000fe40007ffe0ff */
[----:B------:R-:W-:Y:S02]  /*0640*/  IADD3.X R65, PT, PT, R0, R65, RZ, P4, !PT ;  /* 0x0000004100417210 */ /* 0x000fe400027fe4ff */
[----:B------:R-:W-:-:S02]  /*0650*/  LEA R54, P2, R2, R54, 0x1 ;  /* 0x0000003602367211 */ /* 0x000fc400078408ff */
[----:B------:R-:W-:Y:S01]  /*0660*/  LEA.HI.X R61, R61, R19, R6, 0x1, P0 ;  /* 0x000000133d3d7211 */ /* 0x000fe200000f0c06 */
[----:B--2---:R-:W-:Y:S01]  /*0670*/  IMAD.WIDE.U32 R28, R49, R16, RZ ;  /* 0x00000010311c7225 */ /* 0x004fe200078e00ff */
[C---:B------:R-:W-:Y:S02]  /*0680*/  IADD3.X R4, PT, PT, R0.reuse, R11, RZ, P3, !PT ;  /* 0x0000000b00047210 */ /* 0x040fe40001ffe4ff */
[----:B------:R-:W-:Y:S02]  /*0690*/  LEA R52, P0, R63, R52, 0x1 ;  /* 0x000000343f347211 */ /* 0x000fe400078008ff */
[----:B------:R-:W-:Y:S02]  /*06a0*/  IADD3.X R0, PT, PT, R0, R7, RZ, P5, !PT ;  /* 0x0000000700007210 */ /* 0x000fe40002ffe4ff */
[----:B0-----:R-:W-:Y:S02]  /*06b0*/  LEA R67, P3, R9, R68, 0x1 ;  /* 0x0000004409437211 */ /* 0x001fe400078608ff */
[----:B------:R-:W-:Y:S01]  /*06c0*/  LEA.HI.X R65, R2, R55, R65, 0x1, P2 ;  /* 0x0000003702417211 */ /* 0x000fe200010f0c41 */
[----:B------:R-:W-:Y:S01]  /*06d0*/  HFMA2 R55, -RZ, RZ, 0, 0 ;  /* 0x00000000ff377431 */ /* 0x000fe200000001ff */
[----:B------:R-:W-:Y:S01]  /*06e0*/  LEA.HI.X R63, R63, R53, R4, 0x1, P0 ;  /* 0x000000353f3f7211 */ /* 0x000fe200000f0c04 */
[----:B------:R-:W-:Y:S01]  /*06f0*/  IMAD R53, R49, R17, R29 ;  /* 0x0000001131357224 */ /* 0x000fe200078e021d */
[----:B------:R-:W-:-:S02]  /*0700*/  LEA.HI.X R69, R9, R69, R0, 0x1, P3 ;  /* 0x0000004509457211 */ /* 0x000fc400018f0c00 */
        /* <DEDUP_REMOVED lines=83> */
.L_x_8065:
        /* <DEDUP_REMOVED lines=34> */
[----:B------:R-:W-:Y:S01]  /*0e60*/  BSSY.RECONVERGENT B0, `(.L_x_7994) ;  /* 0x0000064000007945 */ /* 0x000fe20003800200 */
[----:B-1----:R-:W-:-:S02]  /*0e70*/  PRMT R153, R111, 0x7632, R153 ;  /* 0x000076326f997816 */ /* 0x002fc40000000099 */
[C---:B--2---:R-:W-:Y:S02]  /*0e80*/  SHF.L.U32 R139, R12.reuse, 0x10, RZ ;  /* 0x000000100c8b7819 */ /* 0x044fe400000006ff */
[----:B------:R-:W-:Y:S02]  /*0e90*/  PRMT R12, R12, 0x7632, R12 ;  /* 0x000076320c0c7816 */ /* 0x000fe4000000000c */
[----:B------:R-:W-:Y:S01]  /*0ea0*/  SHF.L.U32 R35, R14, 0x10, RZ ;  /* 0x000000100e237819 */ /* 0x000fe200000006ff */
[--C-:B-----5:R-:W-:Y:S01]  /*0eb0*/  FADD.FTZ R139, R139, R48.reuse ;  /* 0x000000308b8b7221 */ /* 0x120fe20000010000 */
[----:B0-----:R-:W-:Y:S02]  /*0ec0*/  SHF.L.U32 R3, R13, 0x10, RZ ;  /* 0x000000100d037819 */ /* 0x001fe400000006ff */
[----:B------:R-:W-:Y:S01]  /*0ed0*/  SHF.L.U32 R37, R15, 0x10, RZ ;  /* 0x000000100f257819 */ /* 0x000fe200000006ff */
[--C-:B------:R-:W-:Y:S01]  /*0ee0*/  FADD.FTZ R134, R35, R48.reuse ;  /* 0x0000003023867221 */ /* 0x100fe20000010000 */
[----:B------:R-:W-:Y:S01]  /*0ef0*/  FSETP.GTU.FTZ.AND P1, PT, R139, 20, PT ;  /* 0x41a000008b00780b */ /* 0x000fe20003f3c000 */
[--C-:B------:R-:W-:Y:S01]  /*0f00*/  FADD.FTZ R138, R3, R48.reuse ;  /* 0x00000030038a7221 */ /* 0x100fe20000010000 */
[----:B---3--:R-:W-:Y:S01]  /*0f10*/  SHF.L.U32 R135, R16, 0x10, RZ ;  /* 0x0000001010877819 */ /* 0x008fe200000006ff */
[----:B------:R-:W-:Y:S01]  /*0f20*/  FADD.FTZ R132, R37, R48 ;  /* 0x0000003025847221 */ /* 0x000fe20000010000 */
[----:B------:R-:W-:-:S02]  /*0f30*/  SHF.L.U32 R133, R12, 0x10, RZ ;  /* 0x000000100c857819 */ /* 0x000fc400000006ff */
[----:B------:R-:W-:Y:S01]  /*0f40*/  SHF.L.U32 R167, R17, 0x10, RZ ;  /* 0x0000001011a77819 */ /* 0x000fe200000006ff */
[--C-:B------:R-:W-:Y:S01]  /*0f50*/  FADD.FTZ R135, R135, R48.reuse ;  /* 0x0000003087877221 */ /* 0x100fe20000010000 */
[----:B------:R-:W-:Y:S01]  /*0f60*/  PRMT R149, R121, 0x7632, R149 ;  /* 0x0000763279957816 */ /* 0x000fe20000000095 */
[--C-:B------:R-:W-:Y:S01]  /*0f70*/  FADD.FTZ R133, R133, R48.reuse ;  /* 0x0000003085857221 */ /* 0x100fe20000010000 */
[----:B------:R-:W-:Y:S01]  /*0f80*/  SHF.L.U32 R165, R18, 0x10, RZ ;  /* 0x0000001012a57819 */ /* 0x000fe200000006ff */
[----:B------:R-:W-:Y:S01]  /*0f90*/  FADD.FTZ R167, R167, R48 ;  /* 0x00000030a7a77221 */ /* 0x000fe20000010000 */
        /* <DEDUP_REMOVED lines=10> */
[----:B------:R-:W-:Y:S02]  /*1040*/  SHF.L.U32 R121, R121, 0x10, RZ ;  /* 0x0000001079797819 */ /* 0x000fe400000006ff */
[C---:B------:R-:W-:Y:S02]  /*1050*/  PRMT R147, R122.reuse, 0x7632, R147 ;  /* 0x000076327a937816 */ /* 0x040fe40000000093 */
[----:B------:R-:W-:Y:S02]  /*1060*/  SHF.L.U32 R124, R122, 0x10, RZ ;  /* 0x000000107a7c7819 */ /* 0x000fe400000006ff */
[C---:B------:R-:W-:Y:S02]  /*1070*/  PRMT R145, R123.reuse, 0x7632, R145 ;  /* 0x000076327b917816 */ /* 0x040fe40000000091 */
[----:B------:R-:W-:-:S02]  /*1080*/  SHF.L.U32 R127, R123, 0x10, RZ ;  /* 0x000000107b7f7819 */ /* 0x000fc400000006ff */
[----:B------:R-:W-:Y:S02]  /*1090*/  PRMT R13, R13, 0x7632, R13 ;  /* 0x000076320d0d7816 */ /* 0x000fe4000000000d */
        /* <DEDUP_REMOVED lines=10> */
[----:B------:R-:W-:-:S02]  /*1140*/  FSETP.GTU.FTZ.AND P5, PT, R133, 20, PT ;  /* 0x41a000008500780b */ /* 0x000fc40003fbc000 */
[----:B------:R-:W-:Y:S01]  /*1150*/  IADD3 R2, PT, PT, R56, -0x1, RZ ;  /* 0xffffffff38027810 */ /* 0x000fe20007ffe0ff */
        /* <DEDUP_REMOVED lines=52> */
.L_x_7995:
[----:B------:R-:W-:Y:S05]  /*14a0*/  BSYNC.RECONVERGENT B0 ;  /* 0x0000000000007941 */ /* 0x000fea0003800200 */
.L_x_7994:
        /* <DEDUP_REMOVED lines=38> */
.L_x_7997:
[----:B------:R-:W-:Y:S05]  /*1710*/  BSYNC.RECONVERGENT B0 ;  /* 0x0000000000007941 */ /* 0x000fea0003800200 */
.L_x_7996:
        /* <DEDUP_REMOVED lines=37> */
.L_x_7999:
[----:B------:R-:W-:Y:S05]  /*1970*/  BSYNC.RECONVERGENT B0 ;  /* 0x0000000000007941 */ /* 0x000fea0003800200 */
.L_x_7998:
        /* <DEDUP_REMOVED lines=38> */
.L_x_8001:
[----:B------:R-:W-:Y:S05]  /*1be0*/  BSYNC.RECONVERGENT B0 ;  /* 0x0000000000007941 */ /* 0x000fea0003800200 */
.L_x_8000:
        /* <DEDUP_REMOVED lines=38> */
.L_x_8003:
[----:B------:R-:W-:Y:S05]  /*1e50*/  BSYNC.RECONVERGENT B0 ;  /* 0x0000000000007941 */ /* 0x000fea0003800200 */
.L_x_8002:
        /* <DEDUP_REMOVED lines=39> */
.L_x_8005:
[----:B------:R-:W-:Y:S05]  /*20d0*/  BSYNC.RECONVERGENT B0 ;  /* 0x0000000000007941 */ /* 0x000fea0003800200 */
.L_x_8004:
        /* <DEDUP_REMOVED lines=39> */
.L_x_8007:
[----:B------:R-:W-:Y:S05]  /*2350*/  BSYNC.RECONVERGENT B0 ;  /* 0x0000000000007941 */ /* 0x000fea0003800200 */
.L_x_8006:
        /* <DEDUP_REMOVED lines=39> */
.L_x_8009:
[----:B------:R-:W-:Y:S05]  /*25d0*/  BSYNC.RECONVERGENT B0 ;  /* 0x0000000000007941 */ /* 0x000fea0003800200 */
.L_x_8008:
        /* <DEDUP_REMOVED lines=39> */
.L_x_8011:
[----:B------:R-:W-:Y:S05]  /*2850*/  BSYNC.RECONVERGENT B0 ;  /* 0x0000000000007941 */ /* 0x000fea0003800200 */
.L_x_8010:
        /* <DEDUP_REMOVED lines=39> */
.L_x_8013:
[----:B------:R-:W-:Y:S05]  /*2ad0*/  BSYNC.RECONVERGENT B0 ;  /* 0x0000000000007941 */ /* 0x000fea0003800200 */
.L_x_8012:
        /* <DEDUP_REMOVED lines=39> */
.L_x_8015:
[----:B------:R-:W-:Y:S05]  /*2d50*/  BSYNC.RECONVERGENT B0 ;  /* 0x0000000000007941 */ /* 0x000fea0003800200 */
.L_x_8014:
        /* <DEDUP_REMOVED lines=32> */
.L_x_8017:
[----:B------:R-:W-:Y:S05]  /*2f60*/  BSYNC.RECONVERGENT B0 ;  /* 0x0000000000007941 */ /* 0x000fea0003800200 */
.L_x_8016:
        /* <DEDUP_REMOVED lines=32> */
.L_x_8019:
[----:B------:R-:W-:Y:S05]  /*3170*/  BSYNC.RECONVERGENT B0 ;  /* 0x0000000000007941 */ /* 0x000fea0003800200 */
.L_x_8018:
        /* <DEDUP_REMOVED lines=32> */
.L_x_8021:
[----:B------:R-:W-:Y:S05]  /*3380*/  BSYNC.RECONVERGENT B0 ;  /* 0x0000000000007941 */ /* 0x000fea0003800200 */
.L_x_8020:
        /* <DEDUP_REMOVED lines=32> */
.L_x_8023:
[----:B------:R-:W-:Y:S05]  /*3590*/  BSYNC.RECONVERGENT B0 ;  /* 0x0000000000007941 */ /* 0x000fea0003800200 */
.L_x_8022:
        /* <DEDUP_REMOVED lines=32> */
.L_x_8025:
[----:B------:R-:W-:Y:S05]  /*37a0*/  BSYNC.RECONVERGENT B0 ;  /* 0x0000000000007941 */ /* 0x000fea0003800200 */
.L_x_8024:
        /* <DEDUP_REMOVED lines=25> */
[----:B------:R-:W-:Y:S01]  /*3940*/  SHF.L.U32 R143, R2, 0x9, RZ ;  /* 0x00000009028f7819 */ /* 0x000fe200000006ff */
[----:B------:R-:W-:Y:S01]  /*3950*/  HFMA2 R98, -RZ, RZ, 0, 0 ;  /* 0x00000000ff627431 */ /* 0x000fe200000001ff */
[----:B------:R-:W-:Y:S01]  /*3960*/  ISETP.NE.AND P0, PT, R56, 0x1, PT ;  /* 0x000000013800780c */ /* 0x000fe20003f05270 */
[----:B------:R-:W1:Y:S01]  /*3970*/  LDCU UR10, c[0x0][0x394] ;  /* 0x00007280ff0a77ac */ /* 0x000e620008000800 */
[----:B------:R-:W-:Y:S02]  /*3980*/  SHF.L.U32 R144, R2, 0x8, RZ ;  /* 0x0000000802907819 */ /* 0x000fe400000006ff */
[----:B------:R-:W-:Y:S01]  /*3990*/  IADD3 R44, P1, PT, R143, R20, RZ ;  /* 0x000000148f2c7210 */ /* 0x000fe20007f3e0ff */
[----:B------:R-:W2:Y:S01]  /*39a0*/  LDC.64 R34, c[0x0][0x440] ;  /* 0x00011000ff227b82 */ /* 0x000ea20000000a00 */
[----:B------:R-:W-:Y:S01]  /*39b0*/  ISETP.EQ.AND P0, PT, R26, RZ, P0 ;  /* 0x000000ff1a00720c */ /* 0x000fe20000702270 */
[----:B------:R-:W3:Y:S01]  /*39c0*/  LDCU UR11, c[0x0][0x38c] ;  /* 0x00007180ff0b77ac */ /* 0x000ee20008000800 */
[----:B------:R-:W-:-:S02]  /*39d0*/  LOP3.LUT R144, R144, 0x100, RZ, 0xc0, !PT ;  /* 0x0000010090907812 */ /* 0x000fc400078ec0ff */
[----:B------:R-:W-:Y:S01]  /*39e0*/  IADD3 R143, PT, PT, R143, R26, RZ ;  /* 0x0000001a8f8f7210 */ /* 0x000fe20007ffe0ff */
[----:B------:R-:W4:Y:S01]  /*39f0*/  LDCU UR7, c[0x0][0x388] ;  /* 0x00007100ff0777ac */ /* 0x000f220008000800 */
[----:B------:R-:W-:Y:S01]  /*3a00*/  IADD3.X R45, PT, PT, RZ, R83, RZ, P1, !PT ;  /* 0x00000053ff2d7210 */ /* 0x000fe20000ffe4ff */
[----:B------:R-:W0:Y:S01]  /*3a10*/  LDC.64 R36, c[0x0][0x3a8] ;  /* 0x0000ea00ff247b82 */ /* 0x000e220000000a00 */
[----:B------:R-:W0:Y:S01]  /*3a20*/  LDCU.64 UR8, c[0x0][0x538] ;  /* 0x0000a700ff0877ac */ /* 0x000e220008000a00 */
[----:B------:R-:W-:-:S06]  /*3a30*/  UMOV UR4, URZ ;  /* 0x000000ff00047c82 */ /* 0x000fcc0008000000 */
[----:B------:R-:W0:Y:S08]  /*3a40*/  LDC.64 R38, c[0x0][0x450] ;  /* 0x00011400ff267b82 */ /* 0x000e300000000a00 */
[----:B------:R-:W0:Y:S08]  /*3a50*/  LDC.64 R40, c[0x0][0x3e0] ;  /* 0x0000f800ff287b82 */ /* 0x000e300000000a00 */
[----:B-1-34-:R-:W0:Y:S02]  /*3a60*/  LDC.64 R42, c[0x0][0x4d0] ;  /* 0x00013400ff2a7b82 */ /* 0x01ae240000000a00 */
.L_x_8064:
[----:B0-----:R-:W-:-:S04]  /*3a70*/  IMAD.WIDE.U32 R2, R136, UR4, RZ ;  /* 0x0000000488027c25 */ /* 0x001fc8000f8e00ff */
[----:B------:R-:W-:Y:S01]  /*3a80*/  IMAD R3, R137, UR4, R3 ;  /* 0x0000000489037c24 */ /* 0x000fe2000f8e0203 */
[----:B------:R-:W-:-:S04]  /*3a90*/  LEA R12, P1, R2, R67, 0x1 ;  /* 0x00000043020c7211 */ /* 0x000fc800078208ff */
[----:B------:R-:W-:-:S03]  /*3aa0*/  LEA.HI.X R13, R2, R69, R3, 0x1, P1 ;  /* 0x00000045020d7211 */ /* 0x000fc600008f0c03 */
[----:B------:R-:W-:-:S05]  /*3ab0*/  IMAD.WIDE.U32 R12, R71, 0x10, R12 ;  /* 0x00000010470c7825 */ /* 0x000fca00078e000c */
[----:B---3--:R-:W3:Y:S04]  /*3ac0*/  LDG.E.128 R4, desc[UR16][R12.64] ;  /* 0x000000100c047981 */ /* 0x008ee8000c1e1d00 */
[----:B------:R-:W4:Y:S01]  /*3ad0*/  LDG.E.128 R8, desc[UR16][R12.64+0x200] ;  /* 0x000200100c087981 */ /* 0x000f22000c1e1d00 */
[----:B------:R-:W-:Y:S02]  /*3ae0*/  MOV R2, R24 ;  /* 0x0000001800027202 */ /* 0x000fe40000000f00 */
[----:B------:R-:W-:-:S03]  /*3af0*/  MOV R3, R57 ;  /* 0x0000003900037202 */ /* 0x000fc60000000f00 */
[----:B------:R-:W-:-:S04]  /*3b00*/  IMAD.WIDE.U32 R2, R36, UR4, R2 ;  /* 0x0000000424027c25 */ /* 0x000fc8000f8e0002 */
[----:B------:R-:W-:Y:S01]  /*3b10*/  IMAD R3, R37, UR4, R3 ;  /* 0x0000000425037c24 */ /* 0x000fe2000f8e0203 */
[----:B--2---:R-:W-:-:S04]  /*3b20*/  LEA R16, P1, R2, R34, 0x2 ;  /* 0x0000002202107211 */ /* 0x004fc800078210ff */
[----:B------:R-:W-:-:S05]  /*3b30*/  LEA.HI.X R17, R2, R35, R3, 0x2, P1 ;  /* 0x0000002302117211 */ /* 0x000fca00008f1403 */
[----:B------:R0:W2:Y:S01]  /*3b40*/  LDG.E R173, desc[UR16][R16.64] ;  /* 0x0000001010ad7981 */ /* 0x0000a2000c1e1900 */
[----:B------:R-:W-:Y:S02]  /*3b50*/  MOV R2, R22 ;  /* 0x0000001600027202 */ /* 0x000fe40000000f00 */
[----:B------:R-:W-:-:S03]  /*3b60*/  MOV R3, R59 ;  /* 0x0000003b00037202 */ /* 0x000fc60000000f00 */
[----:B------:R-:W-:-:S04]  /*3b70*/  IMAD.WIDE.U32 R2, R40, UR4, R2 ;  /* 0x0000000428027c25 */ /* 0x000fc8000f8e0002 */
[----:B------:R-:W-:Y:S01]  /*3b80*/  IMAD R3, R41, UR4, R3 ;  /* 0x0000000429037c24 */ /* 0x000fe2000f8e0203 */
[----:B------:R-:W-:-:S04]  /*3b90*/  LEA R46, P1, R2, R38, 0x2 ;  /* 0x00000026022e7211 */ /* 0x000fc800078210ff */
[----:B------:R-:W-:Y:S01]  /*3ba0*/  LEA.HI.X R47, R2, R39, R3, 0x2, P1 ;  /* 0x00000027022f7211 */ /* 0x000fe200008f1403 */
[----:B-1-3--:R1:W-:Y:S04]  /*3bb0*/  STS.128 [R84], R4 ;  /* 0x0000000454007388 */ /* 0x00a3e80000000c00 */
[----:B----4-:R3:W-:Y:S01]  /*3bc0*/  STS.128 [R84+0x200], R8 ;  /* 0x0002000854007388 */ /* 0x0107e20000000c00 */
[----:B------:R-:W-:-:S03]  /*3bd0*/  NOP ;  /* 0x0000000000007918 */ /* 0x000fc60000000000 */
[----:B------:R4:W5:Y:S01]  /*3be0*/  LDG.E R47, desc[UR16][R46.64] ;  /* 0x000000102e2f7981 */ /* 0x000962000c1e1900 */
[----:B------:R-:W4:Y:S01]  /*3bf0*/  S2UR UR6, SR_CgaCtaId ;  /* 0x00000000000679c3 */ /* 0x000f220000008800 */
[----:B------:R-:W-:Y:S01]  /*3c00*/  ISETP.NE.AND P2, PT, R26, RZ, PT ;  /* 0x000000ff1a00720c */ /* 0x000fe20003f45270 */
[----:B------:R-:W-:Y:S01]  /*3c10*/  UMOV UR5, 0x400 ;  /* 0x0000040000057882 */ /* 0x000fe20000000000 */
[----:B------:R-:W4:Y:S01]  /*3c20*/  LDS.128 R12, [R85] ;  /* 0x00000000550c7984 */ /* 0x000f220000000c00 */
[----:B------:R-:W-:Y:S01]  /*3c30*/  IADD3 R2, PT, PT, R144, UR4, RZ ;  /* 0x0000000490027c10 */ /* 0x000fe2000fffe0ff */
[----:B------:R-:W-:Y:S01]  /*3c40*/  FMUL.FTZ R176, R111, R132 ;  /* 0x000000846fb07220 */ /* 0x000fe20000410000 */
[----:B------:R-:W-:Y:S01]  /*3c50*/  ISETP.NE.AND P1, PT, R26, 0x1f, PT ;  /* 0x0000001f1a00780c */ /* 0x000fe20003f25270 */
[----:B0-----:R-:W0:Y:S01]  /*3c60*/  LDS.128 R16, [R85+0x10] ;  /* 0x0000100055107984 */ /* 0x001e220000000c00 */
[----:B-1----:R-:W-:Y:S01]  /*3c70*/  FMUL.FTZ R7, R114, R139 ;  /* 0x0000008b72077220 */ /* 0x002fe20000410000 */
[----:B------:R-:W-:Y:S01]  /*3c80*/  FMUL.FTZ R220, R113, R138 ;  /* 0x0000008a71dc7220 */ /* 0x000fe20000410000 */
[----:B------:R-:W-:Y:S01]  /*3c90*/  FMUL.FTZ R223, R157, R172 ;  /* 0x000000ac9ddf7220 */ /* 0x000fe20000410000 */
[----:B------:R-:W-:Y:S01]  /*3ca0*/  FMUL.FTZ R6, R155, R163 ;  /* 0x000000a39b067220 */ /* 0x000fe20000410000 */
[----:B------:R-:W-:Y:S01]  /*3cb0*/  FMUL.FTZ R177, R153, R170 ;  /* 0x000000aa99b17220 */ /* 0x000fe20000410000 */
[----:B------:R-:W-:Y:S01]  /*3cc0*/  FMUL.FTZ R181, R118, R135 ;  /* 0x0000008776b57220 */ /* 0x000fe20000410000 */
[----:B--2---:R-:W-:Y:S01]  /*3cd0*/  FMUL.FTZ R3, R173, 1.4426950216293334961 ;  /* 0x3fb8aa3bad037820 */ /* 0x004fe20000410000 */
[----:B------:R-:W-:Y:S01]  /*3ce0*/  @P2 IADD3 R2, PT, PT, R26, 0x200, RZ ;  /* 0x000002001a022810 */ /* 0x000fe20007ffe0ff */
[----:B------:R-:W-:Y:S01]  /*3cf0*/  FMUL.FTZ R200, R151, R166 ;  /* 0x000000a697c87220 */ /* 0x000fe20000410000 */
[----:B------:R-:W-:Y:S01]  /*3d00*/  FMUL.FTZ R180, R121, R167 ;  /* 0x000000a779b47220 */ /* 0x000fe20000410000 */
[C---:B------:R-:W-:Y:S01]  /*3d10*/  FMUL.FTZ R209, R3.reuse, R139 ;  /* 0x0000008b03d17220 */ /* 0x040fe20000410000 */
[C---:B------:R-:W-:Y:S01]  /*3d20*/  FMUL.FTZ R174, R3.reuse, R133 ;  /* 0x0000008503ae7220 */ /* 0x040fe20000410000 */
[C---:B---3--:R-:W-:Y:S01]  /*3d30*/  FMUL.FTZ R11, R3.reuse, R138 ;  /* 0x0000008a030b7220 */ /* 0x048fe20000410000 */
[C---:B------:R-:W-:Y:S01]  /*3d40*/  FMUL.FTZ R10, R3.reuse, R172 ;  /* 0x000000ac030a7220 */ /* 0x040fe20000410000 */
[C---:B------:R-:W-:Y:S01]  /*3d50*/  FMUL.FTZ R9, R3.reuse, R134 ;  /* 0x0000008603097220 */ /* 0x040fe20000410000 */
[C---:B------:R-:W-:Y:S01]  /*3d60*/  FMUL.FTZ R8, R3.reuse, R163 ;  /* 0x000000a303087220 */ /* 0x040fe20000410000 */
[----:B------:R-:W1:Y:S01]  /*3d70*/  MUFU.EX2 R209, R209 ;  /* 0x000000d100d17308 */ /* 0x000e620000000800 */
[C---:B----4-:R-:W-:Y:S01]  /*3d80*/  FMUL.FTZ R46, R3.reuse, R132 ;  /* 0x00000084032e7220 */ /* 0x050fe20000410000 */
        /* <DEDUP_REMOVED lines=17> */
[----:B------:R-:W-:Y:S01]  /*3ea0*/  PRMT R189, R12, 0x7632, R189 ;  /* 0x000076320cbd7816 */ /* 0x000fe200000000bd */
[----:B------:R-:W4:Y:S01]  /*3eb0*/  MUFU.EX2 R10, R10 ;  /* 0x0000000a000a7308 */ /* 0x000f220000000800 */
[----:B------:R-:W-:Y:S01]  /*3ec0*/  PRMT R188, R13, 0x7632, R188 ;  /* 0x000076320dbc7816 */ /* 0x000fe200000000bc */
[----:B-1----:R1:W-:Y:S01]  /*3ed0*/  STS [R2+0xea8], R209 ;  /* 0x000ea8d102007388 */ /* 0x0023e20000000800 */
[----:B------:R-:W-:Y:S01]  /*3ee0*/  PRMT R187, R14, 0x7632, R187 ;  /* 0x000076320ebb7816 */ /* 0x000fe200000000bb */
[----:B------:R-:W2:Y:S01]  /*3ef0*/  MUFU.EX2 R9, R9 ;  /* 0x0000000900097308 */ /* 0x000ea20000000800 */
[----:B------:R-:W-:Y:S01]  /*3f00*/  PRMT R186, R15, 0x7632, R186 ;  /* 0x000076320fba7816 */ /* 0x000fe200000000ba */
[----:B------:R-:W-:Y:S01]  /*3f10*/  FMUL.FTZ R3, R145, R154 ;  /* 0x0000009a91037220 */ /* 0x000fe20000410000 */
[----:B0-----:R-:W-:Y:S01]  /*3f20*/  PRMT R185, R16, 0x7632, R185 ;  /* 0x0000763210b97816 */ /* 0x001fe200000000b9 */
[----:B------:R-:W0:Y:S01]  /*3f30*/  MUFU.EX2 R8, R8 ;  /* 0x0000000800087308 */ /* 0x000e220000000800 */
[----:B------:R-:W-:Y:S01]  /*3f40*/  PRMT R184, R17, 0x7632, R184 ;  /* 0x0000763211b87816 */ /* 0x000fe200000000b8 */
[----:B------:R-:W-:Y:S01]  /*3f50*/  BSSY.RECONVERGENT B0, `(.L_x_8027) ;  /* 0x000004b000007945 */ /* 0x000fe20003800200 */
[----:B------:R-:W-:Y:S01]  /*3f60*/  PRMT R183, R18, 0x7632, R183 ;  /* 0x0000763212b77816 */ /* 0x000fe200000000b7 */
        /* <DEDUP_REMOVED lines=72> */
.L_x_8028:
[----:B------:R0:W1:Y:S02]  /*43f0*/  LDS R200, [R171+0x16ac] ;  /* 0x0016ac00abc87984 */ /* 0x0000640000000800 */
.L_x_8029:
[----:B------:R-:W-:Y:S05]  /*4400*/  BSYNC.RECONVERGENT B0 ;  /* 0x0000000000007941 */ /* 0x000fea0003800200 */
.L_x_8027:
        /* <DEDUP_REMOVED lines=127> */
[----:B------:R-:W-:Y:S01]  /*4c00*/  SHFL.IDX PT, R204, R7, RZ, 0x1f ;  /* 0x00001fff07cc7589 */ /* 0x000fe200000e0000 */
[----:B------:R-:W-:Y:S01]  /*4c10*/  ISETP.NE.AND P3, PT, R26, 0x1f, PT ;  /* 0x0000001f1a00780c */ /* 0x000fe20003f65270 */
[----:B-----5:R-:W-:Y:S01]  /*4c20*/  @P1 FMUL.FTZ R226, R226, R3 ;  /* 0x00000003e2e21220 */ /* 0x020fe20000410000 */
[----:B------:R-:W-:Y:S01]  /*4c30*/  ISETP.GE.AND P1, PT, R115, 0x10, PT ;  /* 0x000000107300780c */ /* 0x000fe20003f26270 */
[----:B------:R-:W1:Y:S04]  /*4c40*/  SHFL.UP PT, R2, R233, 0x10, RZ ;  /* 0x06000000e9027989 */ /* 0x000e6800000e00ff */
[----:B------:R-:W-:Y:S04]  /*4c50*/  SHFL.DOWN PT, R231, R229, 0x1, 0x1f ;  /* 0x08201f00e5e77f89 */ /* 0x000fe800000e0000 */
[----:B------:R-:W2:Y:S04]  /*4c60*/  SHFL.DOWN PT, R202, R222, 0x1, 0x1f ;  /* 0x08201f00deca7f89 */ /* 0x000ea800000e0000 */
[----:B------:R-:W3:Y:S01]  /*4c70*/  SHFL.UP PT, R3, R226, 0x10, RZ ;  /* 0x06000000e2037989 */ /* 0x000ee200000e00ff */
[----:B-1----:R-:W-:-:S05]  /*4c80*/  FFMA.FTZ R2, R226, R2, R233 ;  /* 0x00000002e2027223 */ /* 0x002fca00000100e9 */
[----:B------:R-:W-:Y:S01]  /*4c90*/  FSEL R228, R233, R2, !P1 ;  /* 0x00000002e9e47208 */ /* 0x000fe20004800000 */
[----:B--2---:R-:W-:-:S04]  /*4ca0*/  @P3 FFMA.FTZ R204, R202, R204, R231 ;  /* 0x000000cccacc3223 */ /* 0x004fc800000100e7 */
[----:B------:R-:W-:Y:S01]  /*4cb0*/  SHFL.UP PT, R231, R228, 0x1, RZ ;  /* 0x04200000e4e77989 */ /* 0x000fe200000e00ff */
[----:B------:R-:W-:Y:S01]  /*4cc0*/  FFMA.FTZ R199, R204, R200, R199 ;  /* 0x000000c8ccc77223 */ /* 0x000fe200000100c7 */
[----:B---3--:R-:W-:Y:S01]  /*4cd0*/  @P1 FMUL.FTZ R226, R226, R3 ;  /* 0x00000003e2e21220 */ /* 0x008fe20000410000 */
[----:B------:R-:W-:-:S04]  /*4ce0*/  IMAD.WIDE.U32 R2, R42, UR4, R44 ;  /* 0x000000042a027c25 */ /* 0x000fc8000f8e002c */
[----:B------:R-:W-:Y:S01]  /*4cf0*/  FFMA.FTZ R200, R190, R199, R201 ;  /* 0x000000c7bec87223 */ /* 0x000fe200000100c9 */
[----:B------:R-:W-:Y:S03]  /*4d00*/  SHFL.UP PT, R230, R226, 0x1, RZ ;  /* 0x04200000e2e67989 */ /* 0x000fe600000e00ff */
[----:B------:R-:W-:Y:S01]  /*4d10*/  FFMA.FTZ R201, R191, R200, R4 ;  /* 0x000000c8bfc97223 */ /* 0x000fe20000010004 */
[----:B------:R-:W-:-:S03]  /*4d20*/  LEA R4, P1, R2, UR8, 0x2 ;  /* 0x0000000802047c11 */ /* 0x000fc6000f8210ff */
[----:B------:R-:W-:Y:S02]  /*4d30*/  FFMA.FTZ R202, R192, R201, R225 ;  /* 0x000000c9c0ca7223 */ /* 0x000fe400000100e1 */
[----:B------:R1:W2:Y:S02]  /*4d40*/  SHFL.IDX PT, R225, R222, RZ, 0x1f ;  /* 0x00001fffdee17589 */ /* 0x0002a400000e0000 */
[----:B------:R-:W-:-:S04]  /*4d50*/  FFMA.FTZ R203, R194, R202, R203 ;  /* 0x000000cac2cb7223 */ /* 0x000fc800000100cb */
[----:B------:R-:W-:Y:S01]  /*4d60*/  FFMA.FTZ R204, R196, R203, R5 ;  /* 0x000000cbc4cc7223 */ /* 0x000fe20000010005 */
[----:B------:R-:W-:Y:S01]  /*4d70*/  IMAD R5, R43, UR4, R3 ;  /* 0x000000042b057c24 */ /* 0x000fe2000f8e0203 */
[----:B-1----:R-:W-:Y:S02]  /*4d80*/  P2R R222, PR, RZ, 0x20 ;  /* 0x00000020ffde7803 */ /* 0x002fe40000000000 */
[----:B------:R-:W-:Y:S02]  /*4d90*/  FFMA.FTZ R206, R193, R204, R206 ;  /* 0x000000ccc1ce7223 */ /* 0x000fe400000100ce */
[----:B------:R-:W-:Y:S02]  /*4da0*/  LEA.HI.X R5, R2, UR9, R5, 0x2, P1 ;  /* 0x0000000902057c11 */ /* 0x000fe400088f1405 */
[----:B------:R-:W-:Y:S01]  /*4db0*/  FFMA.FTZ R3, R195, R206, R210 ;  /* 0x000000cec3037223 */ /* 0x000fe200000100d2 */
[----:B----4-:R-:W1:Y:S03]  /*4dc0*/  SHFL.IDX PT, R224, R224, RZ, 0x1f ;  /* 0x00001fffe0e07589 */ /* 0x010e6600000e0000 */
[----:B------:R-:W-:-:S04]  /*4dd0*/  FFMA.FTZ R205, R198, R3, R205 ;  /* 0x00000003c6cd7223 */ /* 0x000fc800000100cd */
[----:B------:R-:W-:Y:S01]  /*4de0*/  FMUL.FTZ R228, R205, R170 ;  /* 0x000000aacde47220 */ /* 0x000fe20000410000 */
[----:B--2---:R-:W-:Y:S01]  /*4df0*/  FMUL.FTZ R6, R225, R6 ;  /* 0x00000006e1067220 */ /* 0x004fe20000410000 */
[----:B-1----:R-:W-:Y:S01]  /*4e00*/  @P2 FFMA.FTZ R224, R230, R224, R231 ;  /* 0x000000e0e6e02223 */ /* 0x002fe200000100e7 */
[----:B------:R-:W-:-:S03]  /*4e10*/  FMUL.FTZ R230, R206, R166 ;  /* 0x000000a6cee67220 */ /* 0x000fc60000410000 */
[----:B------:R-:W-:Y:S01]  /*4e20*/  FFMA.FTZ R231, R209, R224, R212 ;  /* 0x000000e0d1e77223 */ /* 0x000fe200000100d4 */
[----:B------:R-:W-:Y:S01]  /*4e30*/  FFMA.FTZ R209, R208, R205, R219 ;  /* 0x000000cdd0d17223 */ /* 0x000fe200000100db */
[----:B------:R-:W1:Y:S01]  /*4e40*/  SHFL.IDX PT, R224, R229, RZ, 0x1f ;  /* 0x00001fffe5e07589 */ /* 0x000e6200000e0000 */
[----:B------:R-:W-:Y:S01]  /*4e50*/  FMUL.FTZ R233, R151, R230 ;  /* 0x000000e697e97220 */ /* 0x000fe20000410000 */
        /* <DEDUP_REMOVED lines=11> */
[C---:B------:R-:W-:Y:S01]  /*4f10*/  FFMA.FTZ R217, R9.reuse, R213, R216 ;  /* 0x000000d509d97223 */ /* 0x040fe200000100d8 */
        /* <DEDUP_REMOVED lines=16> */
[----:B------:R-:W-:Y:S01]  /*5020*/  FMUL.FTZ R46, R214, R133 ;  /* 0x00000085d62e7220 */ /* 0x000fe20000410000 */
[----:B-1----:R-:W-:Y:S01]  /*5030*/  FFMA.FTZ R7, R225, R7, R224 ;  /* 0x00000007e1077223 */ /* 0x002fe200000100e0 */
[----:B------:R-:W-:Y:S01]  /*5040*/  FFMA.FTZ R198, R198, R8, R181 ;  /* 0x00000008c6c67223 */ /* 0x000fe200000100b5 */
[-C--:B------:R-:W-:Y:S01]  /*5050*/  FFMA.FTZ R11, R2, R9.reuse, RZ ;  /* 0x00000009020b7223 */ /* 0x080fe200000100ff */
[----:B------:R-:W-:Y:S01]  /*5060*/  FADD.FTZ R177, -R177, R8 ;  /* 0x00000008b1b17221 */ /* 0x000fe20000010100 */
[----:B------:R-:W-:Y:S01]  /*5070*/  FMUL.FTZ R9, R114, R9 ;  /* 0x0000000972097220 */ /* 0x000fe20000410000 */
[----:B------:R-:W-:Y:S01]  /*5080*/  FMUL.FTZ R211, R161, R46 ;  /* 0x0000002ea1d37220 */ /* 0x000fe20000410000 */
[----:B------:R-:W-:Y:S01]  /*5090*/  FFMA.FTZ R8, R156, R8, R215 ;  /* 0x000000089c087223 */ /* 0x000fe200000100d7 */
[----:B------:R-:W-:Y:S01]  /*50a0*/  FFMA.FTZ R11, R212, R46, R11 ;  /* 0x0000002ed40b7223 */ /* 0x000fe2000001000b */
[----:B------:R-:W-:Y:S01]  /*50b0*/  FMUL.FTZ R215, R213, R134 ;  /* 0x00000086d5d77220 */ /* 0x000fe20000410000 */
[----:B------:R-:W-:Y:S01]  /*50c0*/  FMUL.FTZ R46, R10, R138 ;  /* 0x0000008a0a2e7220 */ /* 0x000fe20000410000 */
[----:B------:R1:W-:Y:S01]  /*50d0*/  @!P5 STS.64 [UR6+0x1728], R6 ;  /* 0x00172806ff00d988 */ /* 0x0003e20008000a06 */
[----:B------:R-:W-:Y:S01]  /*50e0*/  FMUL.FTZ R216, R217, R172 ;  /* 0x000000acd9d87220 */ /* 0x000fe20000410000 */
[----:B------:R-:W-:Y:S01]  /*50f0*/  FMUL.FTZ R219, R112, R215 ;  /* 0x000000d770db7220 */ /* 0x000fe20000410000 */
[-C--:B------:R-:W-:Y:S01]  /*5100*/  FFMA.FTZ R208, R220, R46.reuse, R11 ;  /* 0x0000002edcd07223 */ /* 0x080fe2000001000b */
[----:B------:R2:W-:Y:S01]  /*5110*/  STS [R60+0x430], R9 ;  /* 0x000430093c007388 */ /* 0x0005e20000000800 */
[----:B------:R-:W-:Y:S01]  /*5120*/  FMUL.FTZ R224, R210, R163 ;  /* 0x000000a3d2e07220 */ /* 0x000fe20000410000 */
[----:B------:R-:W-:Y:S01]  /*5130*/  FMUL.FTZ R11, R113, R46 ;  /* 0x0000002e710b7220 */ /* 0x000fe20000410000 */
[----:B------:R-:W-:Y:S01]  /*5140*/  FADD.FTZ R223, -R223, R227 ;  /* 0x000000e3dfdf7221 */ /* 0x000fe20000010100 */
[----:B------:R3:W-:Y:S01]  /*5150*/  STS [R62+0x4], R211 ;  /* 0x000004d33e007388 */ /* 0x0007e20000000800 */
[----:B------:R-:W-:Y:S01]  /*5160*/  FMUL.FTZ R225, R155, R224 ;  /* 0x000000e09be17220 */ /* 0x000fe20000410000 */
[----:B-1----:R-:W-:Y:S01]  /*5170*/  FMUL.FTZ R7, R157, R216 ;  /* 0x000000d89d077220 */ /* 0x002fe20000410000 */
[----:B------:R-:W-:Y:S01]  /*5180*/  FMUL.FTZ R227, R153, R228 ;  /* 0x000000e499e37220 */ /* 0x000fe20000410000 */
[----:B------:R1:W-:Y:S01]  /*5190*/  STS [R62+0x10], R219 ;  /* 0x000010db3e007388 */ /* 0x0003e20000000800 */
[----:B------:R-:W-:Y:S01]  /*51a0*/  FMUL.FTZ R46, R203, R162 ;  /* 0x000000a2cb2e7220 */ /* 0x000fe20000410000 */
[----:B--2---:R-:W-:Y:S01]  /*51b0*/  FMUL.FTZ R9, R204, R167 ;  /* 0x000000a7cc097220 */ /* 0x004fe20000410000 */
[----:B------:R-:W-:Y:S01]  /*51c0*/  FMUL.FTZ R229, R3, R135 ;  /* 0x0000008703e57220 */ /* 0x000fe20000410000 */
[----:B------:R2:W-:Y:S01]  /*51d0*/  STS [R62+0x8], R11 ;  /* 0x0000080b3e007388 */ /* 0x0005e20000000800 */
[----:B------:R-:W-:Y:S01]  /*51e0*/  FMUL.FTZ R6, R199, R154 ;  /* 0x0000009ac7067220 */ /* 0x000fe20000410000 */
[----:B---3--:R-:W-:Y:S01]  /*51f0*/  FMUL.FTZ R211, R111, R226 ;  /* 0x000000e26fd37220 */ /* 0x008fe20000410000 */
[----:B------:R-:W-:Y:S01]  /*5200*/  FMUL.FTZ R231, R118, R229 ;  /* 0x000000e576e77220 */ /* 0x000fe20000410000 */
[----:B------:R3:W-:Y:S01]  /*5210*/  STS [R62+0xc], R7 ;  /* 0x00000c073e007388 */ /* 0x0007e20000000800 */
[----:B------:R-:W-:Y:S01]  /*5220*/  FADD.FTZ R181, -R181, R198 ;  /* 0x000000c6b5b57221 */ /* 0x000fe20000010100 */
[----:B-1----:R-:W-:-:S02]  /*5230*/  FMUL.FTZ R219, R121, R9 ;  /* 0x0000000979db7220 */ /* 0x002fc40000410000 */
[----:B------:R1:W-:Y:S01]  /*5240*/  STS [R62+0x18], R211 ;  /* 0x000018d33e007388 */ /* 0x0003e20000000800 */
[----:B--2---:R-:W-:-:S03]  /*5250*/  FMUL.FTZ R11, R202, R165 ;  /* 0x000000a5ca0b7220 */ /* 0x004fc60000410000 */
[----:B------:R2:W-:Y:S01]  /*5260*/  STS [R62+0x14], R225 ;  /* 0x000014e13e007388 */ /* 0x0005e20000000800 */
[----:B---3--:R-:W-:Y:S01]  /*5270*/  FMUL.FTZ R7, R200, R159 ;  /* 0x0000009fc8077220 */ /* 0x008fe20000410000 */
[----:B------:R-:W-:Y:S02]  /*5280*/  FMUL.FTZ R235, R124, R11 ;  /* 0x0000000b7ceb7220 */ /* 0x000fe40000410000 */
[----:B------:R3:W-:Y:S01]  /*5290*/  STS [R62+0x1c], R227 ;  /* 0x00001ce33e007388 */ /* 0x0007e20000000800 */
[----:B-1----:R-:W-:Y:S01]  /*52a0*/  FFMA.FTZ R211, R223, R216, R208 ;  /* 0x000000d8dfd37223 */ /* 0x002fe200000100d0 */
[----:B------:R-:W-:Y:S02]  /*52b0*/  FMUL.FTZ R208, R201, R158 ;  /* 0x0000009ec9d07220 */ /* 0x000fe40000410000 */
[----:B------:R1:W-:Y:S01]  /*52c0*/  STS [R62+0x28], R219 ;  /* 0x000028db3e007388 */ /* 0x0003e20000000800 */
[----:B------:R-:W-:Y:S01]  /*52d0*/  FFMA.FTZ R216, R218, R215, R211 ;  /* 0x000000d7dad87223 */ /* 0x000fe200000100d3 */
[----:B--2---:R-:W-:Y:S01]  /*52e0*/  FMUL.FTZ R225, R149, R46 ;  /* 0x0000002e95e17220 */ /* 0x004fe20000410000 */
[----:B------:R-:W-:Y:S01]  /*52f0*/  FMUL.FTZ R215, R147, R208 ;  /* 0x000000d093d77220 */ /* 0x000fe20000410000 */
[----:B------:R-:W-:Y:S01]  /*5300*/  STS [R62+0x20], R231 ;  /* 0x000020e73e007388 */ /* 0x000fe20000000800 */
[----:B---3--:R-:W-:Y:S01]  /*5310*/  FMUL.FTZ R227, R127, R7 ;  /* 0x000000077fe37220 */ /* 0x008fe20000410000 */
[----:B------:R-:W-:Y:S01]  /*5320*/  FFMA.FTZ R216, R221, R224, R216 ;  /* 0x000000e0ddd87223 */ /* 0x000fe200000100d8 */
[----:B------:R-:W-:Y:S01]  /*5330*/  FFMA.FTZ R211, R131, R198, R8 ;  /* 0x000000c683d37223 */ /* 0x000fe20000010008 */
[----:B------:R-:W-:Y:S01]  /*5340*/  STS [R62+0x24], R233 ;  /* 0x000024e93e007388 */ /* 0x000fe20000000800 */
[----:B-1----:R-:W-:Y:S01]  /*5350*/  FMUL.FTZ R219, R145, R6 ;  /* 0x0000000691db7220 */ /* 0x002fe20000410000 */
[----:B------:R-:W-:-:S02]  /*5360*/  FFMA.FTZ R216, R207, R226, R216 ;  /* 0x000000e2cfd87223 */ /* 0x000fc400000100d8 */
[----:B------:R1:W-:Y:S02]  /*5370*/  STS [R62+0x2c], R225 ;  /* 0x00002ce13e007388 */ /* 0x0003e40000000800 */
[----:B------:R-:W-:Y:S02]  /*5380*/  FFMA.FTZ R216, R177, R228, R216 ;  /* 0x000000e4b1d87223 */ /* 0x000fe400000100d8 */
[----:B------:R2:W-:Y:S02]  /*5390*/  STS [R62+0x30], R235 ;  /* 0x000030eb3e007388 */ /* 0x0005e40000000800 */
[----:B------:R-:W-:Y:S02]  /*53a0*/  FFMA.FTZ R229, R181, R229, R216 ;  /* 0x000000e5b5e57223 */ /* 0x000fe400000100d8 */
[----:B------:R2:W-:Y:S01]  /*53b0*/  STS [R62+0x34], R215 ;  /* 0x000034d73e007388 */ /* 0x0005e20000000800 */
[----:B-1----:R-:W-:-:S03]  /*53c0*/  FFMA.FTZ R225, R195, R198, R176 ;  /* 0x000000c6c3e17223 */ /* 0x002fc600000100b0 */
[----:B------:R2:W-:Y:S01]  /*53d0*/  STS [R62+0x38], R227 ;  /* 0x000038e33e007388 */ /* 0x0005e20000000800 */
[-C--:B------:R-:W-:Y:S01]  /*53e0*/  FFMA.FTZ R193, R193, R225.reuse, R180 ;  /* 0x000000e1c1c17223 */ /* 0x080fe200000100b4 */
[----:B------:R-:W-:Y:S02]  /*53f0*/  FADD.FTZ R176, -R176, R225 ;  /* 0x000000e1b0b07221 */ /* 0x000fe40000010100 */
[----:B------:R2:W-:Y:S01]  /*5400*/  STS [R62+0x3c], R219 ;  /* 0x00003cdb3e007388 */ /* 0x0005e20000000800 */
[----:B------:R-:W-:Y:S01]  /*5410*/  FFMA.FTZ R211, R152, R225, R211 ;  /* 0x000000e198d37223 */ /* 0x000fe200000100d3 */
[-C--:B------:R-:W-:Y:S01]  /*5420*/  FFMA.FTZ R196, R196, R193.reuse, R175 ;  /* 0x000000c1c4c47223 */ /* 0x080fe200000100af */
[----:B------:R-:W-:Y:S01]  /*5430*/  FADD.FTZ R180, -R180, R193 ;  /* 0x000000c1b4b47221 */ /* 0x000fe20000010100 */
[----:B------:R-:W-:Y:S01]  /*5440*/  BAR.SYNC.DEFER_BLOCKING 0x0 ;  /* 0x0000000000007b1d */ /* 0x000fe20000010000 */
[----:B------:R-:W-:Y:S01]  /*5450*/  FFMA.FTZ R229, R176, R230, R229 ;  /* 0x000000e6b0e57223 */ /* 0x000fe200000100e5 */
[----:B------:R-:W-:Y:S01]  /*5460*/  FADD.FTZ R175, -R175, R196 ;  /* 0x000000c4afaf7221 */ /* 0x000fe20000010100 */
[----:B------:R-:W-:Y:S01]  /*5470*/  FFMA.FTZ R211, R140, R193, R211 ;  /* 0x000000c18cd37223 */ /* 0x000fe200000100d3 */
[----:B------:R-:W-:Y:S01]  /*5480*/  FFMA.FTZ R198, R194, R196, R179 ;  /* 0x000000c4c2c67223 */ /* 0x000fe200000100b3 */
[----:B------:R-:W-:-:S02]  /*5490*/  FFMA.FTZ R8, R180, R9, R229 ;  /* 0x00000009b4087223 */ /* 0x000fc400000100e5 */
[----:B------:R-:W-:Y:S01]  /*54a0*/  FFMA.FTZ R194, R150, R196, R211 ;  /* 0x000000c496c27223 */ /* 0x000fe200000100d3 */
[----:B------:R-:W-:Y:S01]  /*54b0*/  FFMA.FTZ R192, R192, R198, R47 ;  /* 0x000000c6c0c07223 */ /* 0x000fe2000001002f */
[----:B------:R-:W-:Y:S01]  /*54c0*/  FFMA.FTZ R8, R175, R46, R8 ;  /* 0x0000002eaf087223 */ /* 0x000fe20000010008 */
[----:B------:R-:W-:Y:S01]  /*54d0*/  IADD3 R46, PT, PT, -R143, UR7, RZ ;  /* 0x000000078f2e7c10 */ /* 0x000fe2000fffe1ff */
[----:B------:R-:W-:Y:S01]  /*54e0*/  FADD.FTZ R179, -R179, R198 ;  /* 0x000000c6b3b37221 */ /* 0x000fe20000010100 */
[----:B------:R-:W-:Y:S01]  /*54f0*/  FFMA.FTZ R9, R141, R198, R194 ;  /* 0x000000c68d097223 */ /* 0x000fe200000100c2 */
[-C--:B------:R-:W-:Y:S01]  /*5500*/  FFMA.FTZ R193, R191, R192.reuse, R178 ;  /* 0x000000c0bfc17223 */ /* 0x080fe200000100b2 */
[----:B------:R-:W-:Y:S01]  /*5510*/  ISETP.GE.AND P1, PT, R46, 0x1, PT ;  /* 0x000000012e00780c */ /* 0x000fe20003f26270 */
[----:B------:R-:W-:Y:S01]  /*5520*/  FADD.FTZ R47, -R47, R192 ;  /* 0x000000c02f2f7221 */ /* 0x000fe20000010100 */
[----:B------:R-:W-:Y:S01]  /*5530*/  FFMA.FTZ R8, R179, R11, R8 ;  /* 0x0000000bb3087223 */ /* 0x000fe20000010008 */
[----:B------:R-:W-:Y:S01]  /*5540*/  FFMA.FTZ R191, R148, R192, R9 ;  /* 0x000000c094bf7223 */ /* 0x000fe20000010009 */
[----:B------:R-:W-:Y:S01]  /*5550*/  FADD.FTZ R178, -R178, R193 ;  /* 0x000000c1b2b27221 */ /* 0x000fe20000010100 */
[C---:B------:R-:W-:Y:S01]  /*5560*/  ISETP.GE.AND P2, PT, R46.reuse, 0x21, PT ;  /* 0x000000212e00780c */ /* 0x040fe20003f46270 */
[----:B------:R-:W-:Y:S01]  /*5570*/  FFMA.FTZ R9, R47, R208, R8 ;  /* 0x000000d02f097223 */ /* 0x000fe20000010008 */
[----:B------:R-:W-:Y:S01]  /*5580*/  ISETP.GE.AND P3, PT, R46, 0x41, PT ;  /* 0x000000412e00780c */ /* 0x000fe20003f66270 */
[-C--:B------:R-:W-:Y:S01]  /*5590*/  FFMA.FTZ R190, R190, R193.reuse, R19 ;  /* 0x000000c1bebe7223 */ /* 0x080fe20000010013 */
[----:B------:R-:W-:Y:S01]  /*55a0*/  ISETP.GE.AND P4, PT, R46, 0x61, PT ;  /* 0x000000612e00780c */ /* 0x000fe20003f86270 */
[----:B------:R2:W1:Y:S01]  /*55b0*/  LDS R195, [R64+0x4b0] ;  /* 0x0004b00040c37984 */ /* 0x0004620000000800 */
[----:B------:R-:W-:Y:S01]  /*55c0*/  FFMA.FTZ R191, R142, R193, R191 ;  /* 0x000000c18ebf7223 */ /* 0x000fe200000100bf */
[----:B------:R-:W-:Y:S01]  /*55d0*/  FFMA.FTZ R8, R178, R7, R9 ;  /* 0x00000007b2087223 */ /* 0x000fe20000010009 */
[----:B------:R-:W-:Y:S09]  /*55e0*/  @!P1 BRA `(.L_x_8031) ;  /* 0x0000000000089947 */ /* 0x000ff20003800000 */
[----:B------:R-:W3:Y:S04]  /*55f0*/  LDS R7, [R58+0x430] ;  /* 0x000430003a077984 */ /* 0x000ee80000000800 */
[----:B---3--:R3:W-:Y:S02]  /*5600*/  REDG.E.ADD.F32.FTZ.RN.STRONG.GPU desc[UR16][R4.64], R7 ;  /* 0x00000007040079a6 */ /* 0x0087e4000c12f310 */
.L_x_8031:
[----:B------:R-:W-:Y:S05]  /*5610*/  BSYNC.RECONVERGENT B0 ;  /* 0x0000000000007941 */ /* 0x000fea0003800200 */
.L_x_8030:
[----:B------:R-:W-:Y:S04]  /*5620*/  BSSY.RECONVERGENT B0, `(.L_x_8032) ;  /* 0x0000003000007945 */ /* 0x000fe80003800200 */
[----:B------:R-:W-:Y:S05]  /*5630*/  @!P2 BRA `(.L_x_8033) ;  /* 0x000000000004a947 */ /* 0x000fea0003800000 */
[----:B-1----:R4:W-:Y:S02]  /*5640*/  REDG.E.ADD.F32.FTZ.RN.STRONG.GPU desc[UR16][R4.64+0x80], R195 ;  /* 0x000080c3040079a6 */ /* 0x0029e4000c12f310 */
.L_x_8033:
[----:B------:R-:W-:Y:S05]  /*5650*/  BSYNC.RECONVERGENT B0 ;  /* 0x0000000000007941 */ /* 0x000fea0003800200 */
.L_x_8032:
[----:B---3--:R3:W0:Y:S01]  /*5660*/  LDS R7, [R66+0x530] ;  /* 0x0005300042077984 */ /* 0x0086220000000800 */
[----:B------:R-:W-:Y:S04]  /*5670*/  BSSY.RECONVERGENT B0, `(.L_x_8034) ;  /* 0x0000003000007945 */ /* 0x000fe80003800200 */
[----:B------:R-:W-:Y:S05]  /*5680*/  @!P3 BRA `(.L_x_8035) ;  /* 0x000000000004b947 */ /* 0x000fea0003800000 */
[----:B0-----:R0:W-:Y:S02]  /*5690*/  REDG.E.ADD.F32.FTZ.RN.STRONG.GPU desc[UR16][R4.64+0x100], R7 ;  /* 0x00010007040079a6 */ /* 0x0011e4000c12f310 */
.L_x_8035:
[----:B------:R-:W-:Y:S05]  /*56a0*/  BSYNC.RECONVERGENT B0 ;  /* 0x0000000000007941 */ /* 0x000fea0003800200 */
.L_x_8034:
[----:B0-----:R0:W0:Y:S01]  /*56b0*/  LDS R7, [R68+0x5b0] ;  /* 0x0005b00044077984 */ /* 0x0010220000000800 */
[----:B------:R-:W-:Y:S01]  /*56c0*/  BSSY.RECONVERGENT B0, `(.L_x_8036) ;  /* 0x0000004000007945 */ /* 0x000fe20003800200 */
[----:B------:R-:W-:-:S03]  /*56d0*/  FADD.FTZ R19, -R19, R190 ;  /* 0x000000be13137221 */ /* 0x000fc60000010100 */
[----:B------:R-:W-:Y:S05]  /*56e0*/  @!P4 BRA `(.L_x_8037) ;  /* 0x000000000004c947 */ /* 0x000fea0003800000 */
[----:B0-----:R0:W-:Y:S02]  /*56f0*/  REDG.E.ADD.F32.FTZ.RN.STRONG.GPU desc[UR16][R4.64+0x180], R7 ;  /* 0x00018007040079a6 */ /* 0x0011e4000c12f310 */
.L_x_8037:
[----:B------:R-:W-:Y:S05]  /*5700*/  BSYNC.RECONVERGENT B0 ;  /* 0x0000000000007941 */ /* 0x000fea0003800200 */
.L_x_8036:
        /* <DEDUP_REMOVED lines=11> */
.L_x_8039:
[----:B------:R-:W-:Y:S05]  /*57c0*/  BSYNC.RECONVERGENT B0 ;  /* 0x0000000000007941 */ /* 0x000fea0003800200 */
.L_x_8038:
[----:B01----:R0:W1:Y:S01]  /*57d0*/  LDS R9, [R72+0x6b0] ;  /* 0x0006b00048097984 */ /* 0x0030620000000800 */
[----:B------:R-:W-:Y:S04]  /*57e0*/  BSSY.RECONVERGENT B0, `(.L_x_8040) ;  /* 0x0000003000007945 */ /* 0x000fe80003800200 */
[----:B------:R-:W-:Y:S05]  /*57f0*/  @!P1 BRA `(.L_x_8041) ;  /* 0x0000000000049947 */ /* 0x000fea0003800000 */
[----:B-1----:R1:W-:Y:S02]  /*5800*/  REDG.E.ADD.F32.FTZ.RN.STRONG.GPU desc[UR16][R4.64+0x280], R9 ;  /* 0x00028009040079a6 */ /* 0x0023e4000c12f310 */
.L_x_8041:
[----:B------:R-:W-:Y:S05]  /*5810*/  BSYNC.RECONVERGENT B0 ;  /* 0x0000000000007941 */ /* 0x000fea0003800200 */
.L_x_8040:
[----:B-1----:R1:W0:Y:S01]  /*5820*/  LDS R9, [R73+0x730] ;  /* 0x0007300049097984 */ /* 0x0022220000000800 */
[----:B------:R-:W-:Y:S04]  /*5830*/  BSSY.RECONVERGENT B0, `(.L_x_8042) ;  /* 0x0000003000007945 */ /* 0x000fe80003800200 */
[----:B------:R-:W-:Y:S05]  /*5840*/  @!P2 BRA `(.L_x_8043) ;  /* 0x000000000004a947 */ /* 0x000fea0003800000 */
[----:B0-----:R0:W-:Y:S02]  /*5850*/  REDG.E.ADD.F32.FTZ.RN.STRONG.GPU desc[UR16][R4.64+0x300], R9 ;  /* 0x00030009040079a6 */ /* 0x0011e4000c12f310 */
.L_x_8043:
[----:B------:R-:W-:Y:S05]  /*5860*/  BSYNC.RECONVERGENT B0 ;  /* 0x0000000000007941 */ /* 0x000fea0003800200 */
.L_x_8042:
[----:B0-----:R0:W0:Y:S01]  /*5870*/  LDS R9, [R74+0x7b0] ;  /* 0x0007b0004a097984 */ /* 0x0010220000000800 */
[----:B------:R-:W-:Y:S04]  /*5880*/  BSSY.RECONVERGENT B0, `(.L_x_8044) ;  /* 0x0000003000007945 */ /* 0x000fe80003800200 */
[----:B------:R-:W-:Y:S05]  /*5890*/  @!P3 BRA `(.L_x_8045) ;  /* 0x000000000004b947 */ /* 0x000fea0003800000 */
[----:B0-----:R0:W-:Y:S02]  /*58a0*/  REDG.E.ADD.F32.FTZ.RN.STRONG.GPU desc[UR16][R4.64+0x380], R9 ;  /* 0x00038009040079a6 */ /* 0x0011e4000c12f310 */
.L_x_8045:
[----:B------:R-:W-:Y:S05]  /*58b0*/  BSYNC.RECONVERGENT B0 ;  /* 0x0000000000007941 */ /* 0x000fea0003800200 */
.L_x_8044:
[----:B0-----:R0:W0:Y:S01]  /*58c0*/  LDS R9, [R75+0x830] ;  /* 0x000830004b097984 */ /* 0x0010220000000800 */
[----:B------:R-:W-:Y:S04]  /*58d0*/  BSSY.RECONVERGENT B0, `(.L_x_8046) ;  /* 0x0000003000007945 */ /* 0x000fe80003800200 */
[----:B------:R-:W-:Y:S05]  /*58e0*/  @!P4 BRA `(.L_x_8047) ;  /* 0x000000000004c947 */ /* 0x000fea0003800000 */
[----:B0-----:R0:W-:Y:S02]  /*58f0*/  REDG.E.ADD.F32.FTZ.RN.STRONG.GPU desc[UR16][R4.64+0x400], R9 ;  /* 0x00040009040079a6 */ /* 0x0011e4000c12f310 */
.L_x_8047:
[----:B------:R-:W-:Y:S05]  /*5900*/  BSYNC.RECONVERGENT B0 ;  /* 0x0000000000007941 */ /* 0x000fea0003800200 */
.L_x_8046:
[----:B0-----:R0:W0:Y:S01]  /*5910*/  LDS R9, [R76+0x8b0] ;  /* 0x0008b0004c097984 */ /* 0x0010220000000800 */
[----:B------:R-:W-:Y:S04]  /*5920*/  BSSY.RECONVERGENT B0, `(.L_x_8048) ;  /* 0x0000003000007945 */ /* 0x000fe80003800200 */
[----:B------:R-:W-:Y:S05]  /*5930*/  @!P5 BRA `(.L_x_8049) ;  /* 0x000000000004d947 */ /* 0x000fea0003800000 */
[----:B0-----:R0:W-:Y:S02]  /*5940*/  REDG.E.ADD.F32.FTZ.RN.STRONG.GPU desc[UR16][R4.64+0x480], R9 ;  /* 0x00048009040079a6 */ /* 0x0011e4000c12f310 */
.L_x_8049:
[----:B------:R-:W-:Y:S05]  /*5950*/  BSYNC.RECONVERGENT B0 ;  /* 0x0000000000007941 */ /* 0x000fea0003800200 */
.L_x_8048:
        /* <DEDUP_REMOVED lines=10> */
.L_x_8051:
[----:B------:R-:W-:Y:S05]  /*5a00*/  BSYNC.RECONVERGENT B0 ;  /* 0x0000000000007941 */ /* 0x000fea0003800200 */
.L_x_8050:
[----:B0-----:R0:W0:Y:S01]  /*5a10*/  LDS R9, [R78+0x9b0] ;  /* 0x0009b0004e097984 */ /* 0x0010220000000800 */
[----:B------:R-:W-:Y:S04]  /*5a20*/  BSSY.RECONVERGENT B0, `(.L_x_8052) ;  /* 0x0000003000007945 */ /* 0x000fe80003800200 */
[----:B------:R-:W-:Y:S05]  /*5a30*/  @!P1 BRA `(.L_x_8053) ;  /* 0x0000000000049947 */ /* 0x000fea0003800000 */
[----:B0-----:R0:W-:Y:S02]  /*5a40*/  REDG.E.ADD.F32.FTZ.RN.STRONG.GPU desc[UR16][R4.64+0x580], R9 ;  /* 0x00058009040079a6 */ /* 0x0011e4000c12f310 */
.L_x_8053:
[----:B------:R-:W-:Y:S05]  /*5a50*/  BSYNC.RECONVERGENT B0 ;  /* 0x0000000000007941 */ /* 0x000fea0003800200 */
.L_x_8052:
[----:B0-----:R0:W0:Y:S01]  /*5a60*/  LDS R9, [R79+0xa30] ;  /* 0x000a30004f097984 */ /* 0x0010220000000800 */
[----:B------:R-:W-:Y:S04]  /*5a70*/  BSSY.RECONVERGENT B0, `(.L_x_8054) ;  /* 0x0000003000007945 */ /* 0x000fe80003800200 */
[----:B------:R-:W-:Y:S05]  /*5a80*/  @!P2 BRA `(.L_x_8055) ;  /* 0x000000000004a947 */ /* 0x000fea0003800000 */
[----:B0-----:R0:W-:Y:S02]  /*5a90*/  REDG.E.ADD.F32.FTZ.RN.STRONG.GPU desc[UR16][R4.64+0x600], R9 ;  /* 0x00060009040079a6 */ /* 0x0011e4000c12f310 */
.L_x_8055:
[----:B------:R-:W-:Y:S05]  /*5aa0*/  BSYNC.RECONVERGENT B0 ;  /* 0x0000000000007941 */ /* 0x000fea0003800200 */
.L_x_8054:
[----:B0-----:R0:W0:Y:S01]  /*5ab0*/  LDS R9, [R80+0xab0] ;  /* 0x000ab00050097984 */ /* 0x0010220000000800 */
[----:B------:R-:W-:Y:S04]  /*5ac0*/  BSSY.RECONVERGENT B0, `(.L_x_8056) ;  /* 0x0000003000007945 */ /* 0x000fe80003800200 */
[----:B------:R-:W-:Y:S05]  /*5ad0*/  @!P3 BRA `(.L_x_8057) ;  /* 0x000000000004b947 */ /* 0x000fea0003800000 */
[----:B0-----:R0:W-:Y:S02]  /*5ae0*/  REDG.E.ADD.F32.FTZ.RN.STRONG.GPU desc[UR16][R4.64+0x680], R9 ;  /* 0x00068009040079a6 */ /* 0x0011e4000c12f310 */
.L_x_8057:
[----:B------:R-:W-:Y:S05]  /*5af0*/  BSYNC.RECONVERGENT B0 ;  /* 0x0000000000007941 */ /* 0x000fea0003800200 */
.L_x_8056:
[----:B0-----:R0:W0:Y:S01]  /*5b00*/  LDS R9, [R81+0xb30] ;  /* 0x000b300051097984 */ /* 0x0010220000000800 */
[----:B------:R-:W-:Y:S04]  /*5b10*/  BSSY.RECONVERGENT B0, `(.L_x_8058) ;  /* 0x0000003000007945 */ /* 0x000fe80003800200 */
[----:B------:R-:W-:Y:S05]  /*5b20*/  @!P4 BRA `(.L_x_8059) ;  /* 0x000000000004c947 */ /* 0x000fea0003800000 */
[----:B0-----:R0:W-:Y:S02]  /*5b30*/  REDG.E.ADD.F32.FTZ.RN.STRONG.GPU desc[UR16][R4.64+0x700], R9 ;  /* 0x00070009040079a6 */ /* 0x0011e4000c12f310 */
.L_x_8059:
[----:B------:R-:W-:Y:S05]  /*5b40*/  BSYNC.RECONVERGENT B0 ;  /* 0x0000000000007941 */ /* 0x000fea0003800200 */
.L_x_8058:
[----:B0-----:R0:W0:Y:S01]  /*5b50*/  LDS R9, [R82+0xbb0] ;  /* 0x000bb00052097984 */ /* 0x0010220000000800 */
[----:B------:R-:W-:Y:S04]  /*5b60*/  BSSY.RECONVERGENT B0, `(.L_x_8060) ;  /* 0x0000003000007945 */ /* 0x000fe80003800200 */
[----:B------:R-:W-:Y:S05]  /*5b70*/  @!P5 BRA `(.L_x_8061) ;  /* 0x000000000004d947 */ /* 0x000fea0003800000 */
[----:B0-----:R0:W-:Y:S02]  /*5b80*/  REDG.E.ADD.F32.FTZ.RN.STRONG.GPU desc[UR16][R4.64+0x780], R9 ;  /* 0x00078009040079a6 */ /* 0x0011e4000c12f310 */
.L_x_8061:
[----:B------:R-:W-:Y:S05]  /*5b90*/  BSYNC.RECONVERGENT B0 ;  /* 0x0000000000007941 */ /* 0x000fea0003800200 */
.L_x_8060:
[----:B------:R-:W-:Y:S01]  /*5ba0*/  FFMA.FTZ R6, R146, R190, R191 ;  /* 0x000000be92067223 */ /* 0x000fe200000100bf */
[----:B0---4-:R-:W0:Y:S01]  /*5bb0*/  SHFL.DOWN PT, R4, R7, 0x1, 0x1f ;  /* 0x08201f0007047f89 */ /* 0x011e2200000e0000 */
[----:B------:R-:W-:Y:S01]  /*5bc0*/  ISETP.GT.AND P1, PT, R115, 0x1e, PT ;  /* 0x0000001e7300780c */ /* 0x000fe20003f24270 */
[-C--:B------:R-:W-:Y:S01]  /*5bd0*/  FMUL.FTZ R8, R173, R205.reuse ;  /* 0x000000cdad087220 */ /* 0x080fe20000410000 */
[----:B------:R-:W-:Y:S01]  /*5be0*/  FMUL.FTZ R186, R186, R205 ;  /* 0x000000cdbaba7220 */ /* 0x000fe20000410000 */
[----:B------:R-:W4:Y:S01]  /*5bf0*/  SHFL.DOWN PT, R5, R6, 0x1, 0x1f ;  /* 0x08201f0006057f89 */ /* 0x000f2200000e0000 */
[----:B------:R-:W-:Y:S01]  /*5c00*/  FMUL.FTZ R15, R15, R209 ;  /* 0x000000d10f0f7220 */ /* 0x000fe20000410000 */
[----:B------:R-:W-:Y:S01]  /*5c10*/  FMUL.FTZ R8, R177, R8 ;  /* 0x00000008b1087220 */ /* 0x000fe20000410000 */
[-C--:B------:R-:W-:Y:S01]  /*5c20*/  FMUL.FTZ R14, R14, R213.reuse ;  /* 0x000000d50e0e7220 */ /* 0x080fe20000410000 */
        /* <DEDUP_REMOVED lines=8> */
[----:B------:R-:W-:Y:S01]  /*5cb0*/  FFMA.FTZ R14, R112, R14, R213 ;  /* 0x0000000e700e7223 */ /* 0x000fe200000100d5 */
[-C--:B------:R-:W-:Y:S01]  /*5cc0*/  FMUL.FTZ R187, R187, R210.reuse ;  /* 0x000000d2bbbb7220 */ /* 0x080fe20000410000 */
[----:B------:R-:W-:Y:S01]  /*5cd0*/  FMUL.FTZ R210, R173, R210 ;  /* 0x000000d2add27220 */ /* 0x000fe20000410000 */
[----:B------:R-:W-:Y:S01]  /*5ce0*/  FMUL.FTZ R189, R189, R214 ;  /* 0x000000d6bdbd7220 */ /* 0x000fe20000410000 */
[----:B------:R-:W-:Y:S01]  /*5cf0*/  FADD.FTZ R87, R14, R87 ;  /* 0x000000570e577221 */ /* 0x000fe20000010000 */
[-C--:B------:R-:W-:Y:S01]  /*5d00*/  FMUL.FTZ R14, R173, R199.reuse ;  /* 0x000000c7ad0e7220 */ /* 0x080fe20000410000 */
[----:B------:R-:W-:Y:S01]  /*5d10*/  FMUL.FTZ R12, R12, R174 ;  /* 0x000000ae0c0c7220 */ /* 0x000fe20000410000 */
[----:B------:R-:W-:Y:S01]  /*5d20*/  FMUL.FTZ R210, R221, R210 ;  /* 0x000000d2ddd27220 */ /* 0x000fe20000410000 */
[----:B0-----:R-:W-:Y:S01]  /*5d30*/  @!P1 FADD.FTZ R7, R7, R4 ;  /* 0x0000000407079221 */ /* 0x001fe20000010000 */
[----:B------:R-:W-:Y:S01]  /*5d40*/  FMUL.FTZ R17, R17, R204 ;  /* 0x000000cc11117220 */ /* 0x000fe20000410000 */
[----:B------:R-:W-:Y:S01]  /*5d50*/  FMUL.FTZ R182, R182, R199 ;  /* 0x000000c7b6b67220 */ /* 0x000fe20000410000 */
[----:B------:R-:W-:Y:S01]  /*5d60*/  FMUL.FTZ R197, R197, R200 ;  /* 0x000000c8c5c57220 */ /* 0x000fe20000410000 */
[----:B----4-:R-:W-:Y:S01]  /*5d70*/  @!P1 FADD.FTZ R6, R6, R5 ;  /* 0x0000000506069221 */ /* 0x010fe20000010000 */
[----:B------:R-:W0:Y:S01]  /*5d80*/  SHFL.DOWN PT, R4, R7, 0x2, 0x1f ;  /* 0x08401f0007047f89 */ /* 0x000e2200000e0000 */
[----:B------:R-:W-:Y:S01]  /*5d90*/  ISETP.GT.AND P1, PT, R115, 0x1d, PT ;  /* 0x0000001d7300780c */ /* 0x000fe20003f24270 */
[-C--:B------:R-:W-:Y:S01]  /*5da0*/  FMUL.FTZ R5, R16, R3.reuse ;  /* 0x0000000310057220 */ /* 0x080fe20000410000 */
[----:B------:R-:W-:Y:S01]  /*5db0*/  FMUL.FTZ R16, R173, R3 ;  /* 0x00000003ad107220 */ /* 0x000fe20000410000 */
[----:B------:R-:W4:Y:S01]  /*5dc0*/  SHFL.DOWN PT, R9, R6, 0x2, 0x1f ;  /* 0x08401f0006097f89 */ /* 0x000f2200000e0000 */
        /* <DEDUP_REMOVED lines=8> */
[----:B------:R-:W-:Y:S01]  /*5e50*/  FFMA.FTZ R103, R16, R166, R103 ;  /* 0x000000a610677223 */ /* 0x000fe20000010067 */
[----:B------:R-:W-:Y:S01]  /*5e60*/  FFMA.FTZ R122, R187, R163, R122 ;  /* 0x000000a3bb7a7223 */ /* 0x000fe2000001007a */
[----:B------:R-:W-:Y:S01]  /*5e70*/  FADD.FTZ R91, R8, R91 ;  /* 0x0000005b085b7221 */ /* 0x000fe20000010000 */
[----:B------:R-:W-:Y:S01]  /*5e80*/  FMUL.FTZ R180, R180, R5 ;  /* 0x00000005b4b47220 */ /* 0x000fe20000410000 */
[----:B------:R-:W-:Y:S01]  /*5e90*/  FMUL.FTZ R8, R173, R203 ;  /* 0x000000cbad087220 */ /* 0x000fe20000410000 */
[----:B------:R-:W-:Y:S01]  /*5ea0*/  FFMA.FTZ R116, R189, R133, R116 ;  /* 0x00000085bd747223 */ /* 0x000fe20000010074 */
[----:B------:R-:W-:Y:S01]  /*5eb0*/  FFMA.FTZ R117, R12, R139, R117 ;  /* 0x0000008b0c757223 */ /* 0x000fe20000010075 */
[----:B------:R-:W-:Y:S01]  /*5ec0*/  FFMA.FTZ R187, R155, R187, R210 ;  /* 0x000000bb9bbb7223 */ /* 0x000fe200000100d2 */
[----:B------:R-:W-:Y:S01]  /*5ed0*/  FMUL.FTZ R8, R175, R8 ;  /* 0x00000008af087220 */ /* 0x000fe20000410000 */
[----:B------:R-:W-:Y:S01]  /*5ee0*/  FFMA.FTZ R180, R121, R17, R180 ;  /* 0x0000001179b47223 */ /* 0x000fe200000100b4 */
[----:B------:R-:W-:Y:S01]  /*5ef0*/  BSSY.RECONVERGENT B0, `(.L_x_8062) ;  /* 0x0000055000007945 */ /* 0x000fe20003800200 */
[----:B0-----:R-:W-:Y:S01]  /*5f00*/  @!P1 FADD.FTZ R7, R7, R4 ;  /* 0x0000000407079221 */ /* 0x001fe20000010000 */
[----:B------:R-:W-:Y:S01]  /*5f10*/  FMUL.FTZ R4, R173, R209 ;  /* 0x000000d1ad047220 */ /* 0x000fe20000410000 */
[----:B------:R-:W-:Y:S01]  /*5f20*/  FFMA.FTZ R125, R186, R170, R125 ;  /* 0x000000aaba7d7223 */ /* 0x000fe2000001007d */
[----:B------:R-:W-:Y:S01]  /*5f30*/  FFMA.FTZ R106, R17, R167, R106 ;  /* 0x000000a7116a7223 */ /* 0x000fe2000001006a */
[----:B----4-:R-:W-:Y:S01]  /*5f40*/  @!P1 FADD.FTZ R6, R6, R9 ;  /* 0x0000000906069221 */ /* 0x010fe20000010000 */
[----:B------:R-:W0:Y:S01]  /*5f50*/  SHFL.DOWN PT, R46, R7, 0x4, 0x1f ;  /* 0x08801f00072e7f89 */ /* 0x000e2200000e0000 */
[----:B------:R-:W-:Y:S01]  /*5f60*/  ISETP.GT.AND P1, PT, R115, 0x1b, PT ;  /* 0x0000001b7300780c */ /* 0x000fe20003f24270 */
[----:B------:R-:W-:Y:S01]  /*5f70*/  FMUL.FTZ R9, R173, R206 ;  /* 0x000000cead097220 */ /* 0x000fe20000410000 */
[----:B------:R-:W-:Y:S01]  /*5f80*/  FMUL.FTZ R4, R207, R4 ;  /* 0x00000004cf047220 */ /* 0x000fe20000410000 */
[----:B------:R-:W4:Y:S01]  /*5f90*/  SHFL.DOWN PT, R11, R6, 0x4, 0x1f ;  /* 0x08801f00060b7f89 */ /* 0x000f2200000e0000 */
[----:B------:R-:W-:Y:S01]  /*5fa0*/  FADD.FTZ R88, R187, R88 ;  /* 0x00000058bb587221 */ /* 0x000fe20000010000 */
[----:B------:R-:W-:Y:S01]  /*5fb0*/  FMUL.FTZ R176, R176, R9 ;  /* 0x00000009b0b07220 */ /* 0x000fe20000410000 */
[----:B------:R-:W-:Y:S01]  /*5fc0*/  FFMA.FTZ R4, R111, R15, R4 ;  /* 0x0000000f6f047223 */ /* 0x000fe20000010004 */
[----:B------:R-:W-:Y:S01]  /*5fd0*/  FFMA.FTZ R9, R149, R184, R8 ;  /* 0x000000b895097223 */ /* 0x000fe20000010008 */
[----:B------:R-:W-:Y:S01]  /*5fe0*/  FMUL.FTZ R8, R183, R201 ;  /* 0x000000c9b7087220 */ /* 0x000fe20000410000 */
[----:B------:R-:W-:Y:S01]  /*5ff0*/  FFMA.FTZ R3, R151, R16, R176 ;  /* 0x0000001097037223 */ /* 0x000fe200000100b0 */
[----:B------:R-:W-:Y:S01]  /*6000*/  FADD.FTZ R89, R4, R89 ;  /* 0x0000005904597221 */ /* 0x000fe20000010000 */
[----:B------:R-:W-:Y:S01]  /*6010*/  FMUL.FTZ R4, R173, R217 ;  /* 0x000000d9ad047220 */ /* 0x000fe20000410000 */
[----:B------:R-:W-:Y:S01]  /*6020*/  FADD.FTZ R94, R9, R94 ;  /* 0x0000005e095e7221 */ /* 0x000fe20000010000 */
[----:B------:R-:W-:Y:S01]  /*6030*/  FADD.FTZ R92, R3, R92 ;  /* 0x0000005c035c7221 */ /* 0x000fe20000010000 */
[----:B------:R-:W-:Y:S01]  /*6040*/  FMUL.FTZ R3, R173, R10 ;  /* 0x0000000aad037220 */ /* 0x000fe20000410000 */
[----:B------:R-:W-:Y:S01]  /*6050*/  FMUL.FTZ R4, R223, R4 ;  /* 0x00000004df047220 */ /* 0x000fe20000410000 */
[C---:B------:R-:W-:Y:S01]  /*6060*/  FMUL.FTZ R10, R173.reuse, R201 ;  /* 0x000000c9ad0a7220 */ /* 0x040fe20000410000 */
[C---:B------:R-:W-:Y:S01]  /*6070*/  FMUL.FTZ R9, R173.reuse, R200 ;  /* 0x000000c8ad097220 */ /* 0x040fe20000410000 */
[----:B------:R-:W-:Y:S01]  /*6080*/  FMUL.FTZ R220, R220, R3 ;  /* 0x00000003dcdc7220 */ /* 0x000fe20000410000 */
[----:B------:R-:W-:Y:S01]  /*6090*/  FMUL.FTZ R3, R173, R214 ;  /* 0x000000d6ad037220 */ /* 0x000fe20000410000 */
[----:B------:R-:W-:Y:S01]  /*60a0*/  FMUL.FTZ R10, R47, R10 ;  /* 0x0000000a2f0a7220 */ /* 0x000fe20000410000 */
[----:B------:R-:W-:Y:S01]  /*60b0*/  FMUL.FTZ R178, R178, R9 ;  /* 0x00000009b2b27220 */ /* 0x000fe20000410000 */
[----:B------:R-:W-:Y:S01]  /*60c0*/  FFMA.FTZ R220, R113, R13, R220 ;  /* 0x0000000d71dc7223 */ /* 0x000fe200000100dc */
[----:B0-----:R-:W-:Y:S01]  /*60d0*/  @!P1 FADD.FTZ R7, R7, R46 ;  /* 0x0000002e07079221 */ /* 0x001fe20000010000 */
[----:B------:R-:W-:Y:S01]  /*60e0*/  FMUL.FTZ R212, R212, R3 ;  /* 0x00000003d4d47220 */ /* 0x000fe20000410000 */
[----:B------:R-:W-:Y:S01]  /*60f0*/  FFMA.FTZ R3, R147, R8, R10 ;  /* 0x0000000893037223 */ /* 0x000fe2000001000a */
[----:B------:R-:W-:Y:S01]  /*6100*/  FFMA.FTZ R178, R127, R197, R178 ;  /* 0x000000c57fb27223 */ /* 0x000fe200000100b2 */
[----:B----4-:R-:W-:Y:S01]  /*6110*/  @!P1 FADD.FTZ R6, R6, R11 ;  /* 0x0000000b06069221 */ /* 0x010fe20000010000 */
[----:B------:R-:W0:Y:S01]  /*6120*/  SHFL.DOWN PT, R16, R7, 0x8, 0x1f ;  /* 0x09001f0007107f89 */ /* 0x000e2200000e0000 */
[----:B------:R-:W-:Y:S01]  /*6130*/  ISETP.GT.AND P1, PT, R115, 0x17, PT ;  /* 0x000000177300780c */ /* 0x000fe20003f24270 */
[-C--:B------:R-:W-:Y:S01]  /*6140*/  FMUL.FTZ R11, R18, R202.reuse ;  /* 0x000000ca120b7220 */ /* 0x080fe20000410000 */
[C---:B------:R-:W-:Y:S01]  /*6150*/  FMUL.FTZ R202, R173.reuse, R202 ;  /* 0x000000caadca7220 */ /* 0x040fe20000410000 */
[----:B------:R-:W4:Y:S01]  /*6160*/  SHFL.DOWN PT, R5, R6, 0x8, 0x1f ;  /* 0x09001f0006057f89 */ /* 0x000f2200000e0000 */
[----:B------:R-:W-:Y:S01]  /*6170*/  FMUL.FTZ R173, R173, R174 ;  /* 0x000000aeadad7220 */ /* 0x000fe20000410000 */
[----:B------:R-:W-:Y:S01]  /*6180*/  FADD.FTZ R96, R3, R96 ;  /* 0x0000006003607221 */ /* 0x000fe20000010000 */
[----:B------:R-:W-:Y:S01]  /*6190*/  FMUL.FTZ R179, R179, R202 ;  /* 0x000000cab3b37220 */ /* 0x000fe20000410000 */
[----:B------:R-:W-:Y:S01]  /*61a0*/  FFMA.FTZ R189, R161, R189, R212 ;  /* 0x000000bda1bd7223 */ /* 0x000fe200000100d4 */
        /* <DEDUP_REMOVED lines=15> */
[----:B0-----:R-:W-:Y:S01]  /*62a0*/  @!P1 FADD.FTZ R7, R7, R16 ;  /* 0x0000001007079221 */ /* 0x001fe20000010000 */
[----:B------:R-:W-:Y:S01]  /*62b0*/  FADD.FTZ R98, R3, R98 ;  /* 0x0000006203627221 */ /* 0x000fe20000010000 */
[----:B----4-:R-:W-:-:S03]  /*62c0*/  @!P1 FADD.FTZ R6, R6, R5 ;  /* 0x0000000506069221 */ /* 0x010fc60000010000 */
[----:B------:R-:W0:Y:S01]  /*62d0*/  SHFL.DOWN PT, R16, R7, 0x10, 0x1f ;  /* 0x0a001f0007107f89 */ /* 0x000e2200000e0000 */
[----:B------:R-:W-:Y:S01]  /*62e0*/  ISETP.NE.AND P1, PT, R115, RZ, PT ;  /* 0x000000ff7300720c */ /* 0x000fe20003f25270 */
[----:B------:R-:W-:Y:S01]  /*62f0*/  FFMA.FTZ R5, R157, R188, R4 ;  /* 0x000000bc9d057223 */ /* 0x000fe20000010004 */
[----:B------:R-:W-:Y:S01]  /*6300*/  FFMA.FTZ R4, R124, R11, R179 ;  /* 0x0000000b7c047223 */ /* 0x000fe200000100b3 */
[----:B------:R-:W4:Y:S02]  /*6310*/  SHFL.DOWN PT, R15, R6, 0x10, 0x1f ;  /* 0x0a001f00060f7f89 */ /* 0x000f2400000e0000 */
[----:B------:R-:W-:Y:S01]  /*6320*/  FADD.FTZ R102, R5, R102 ;  /* 0x0000006605667221 */ /* 0x000fe20000010000 */
[----:B------:R-:W-:Y:S01]  /*6330*/  FADD.FTZ R95, R4, R95 ;  /* 0x0000005f045f7221 */ /* 0x000fe20000010000 */
[----:B0-----:R-:W-:Y:S01]  /*6340*/  FADD.FTZ R4, R7, R16 ;  /* 0x0000001007047221 */ /* 0x001fe20000010000 */
[----:B----4-:R-:W-:-:S05]  /*6350*/  FADD.FTZ R5, R6, R15 ;  /* 0x0000000f06057221 */ /* 0x010fca0000010000 */
        /* <DEDUP_REMOVED lines=14> */
.L_x_8063:
[----:B------:R-:W-:Y:S05]  /*6440*/  BSYNC.RECONVERGENT B0 ;  /* 0x0000000000007941 */ /* 0x000fea0003800200 */
.L_x_8062:
[----:B------:R-:W-:-:S04]  /*6450*/  UIADD3 UR4, UPT, UPT, UR4, 0x1, URZ ;  /* 0x0000000104047890 */ /* 0x000fc8000fffe0ff */
[----:B------:R-:W-:-:S09]  /*6460*/  UISETP.GE.AND UP0, UPT, UR4, UR11, UPT ;  /* 0x0000000b0400728c */ /* 0x000fd2000bf06270 */
[----:B------:R-:W-:Y:S05]  /*6470*/  BRA.U !UP0, `(.L_x_8064) ;  /* 0xffffffd5087c7547 */ /* 0x000fea000b83ffff */
.L_x_8026:
[----:B------:R-:W-:Y:S08]  /*6480*/  BAR.SYNC.DEFER_BLOCKING 0x0 ;  /* 0x0000000000007b1d */ /* 0x000ff00000010000 */
[----:B------:R-:W4:Y:S01]  /*6490*/  LDC.64 R34, c[0x0][0x4f8] ;  /* 0x00013e00ff227b82 */ /* 0x000f220000000a00 */
[----:B------:R-:W-:Y:S01]  /*64a0*/  IADD3 R46, PT, PT, R56, -0x1, RZ ;  /* 0xffffffff382e7810 */ /* 0x000fe20007ffe0ff */
[----:B------:R-:W5:Y:S06]  /*64b0*/  LDCU.64 UR4, c[0x0][0x500] ;  /* 0x0000a000ff0477ac */ /* 0x000f6c0008000a00 */
[----:B------:R-:W1:Y:S08]  /*64c0*/  LDC.64 R36, c[0x0][0x550] ;  /* 0x00015400ff247b82 */ /* 0x000e700000000a00 */
[----:B------:R-:W2:Y:S01]  /*64d0*/  LDC.64 R42, c[0x0][0x518] ;  /* 0x00014600ff2a7b82 */ /* 0x000ea20000000a00 */
[----:B0-----:R-:W3:Y:S04]  /*64e0*/  LDG.E.128 R4, desc[UR16][R32.64] ;  /* 0x0000001020047981 */ /* 0x001ee8000c1e1d00 */
[----:B------:R-:W5:Y:S01]  /*64f0*/  LDG.E.128 R8, desc[UR16][R32.64+0x200] ;  /* 0x0002001020087981 */ /* 0x000f62000c1e1d00 */
[----:B------:R-:W-:-:S02]  /*6500*/  SHF.L.U32 R40, R46, 0x9, RZ ;  /* 0x000000092e287819 */ /* 0x000fc400000006ff */
[----:B------:R-:W0:Y:S02]  /*6510*/  LDC.64 R44, c[0x0][0x560] ;  /* 0x00015800ff2c7b82 */ /* 0x000e240000000a00 */
[----:B------:R-:W-:Y:S01]  /*6520*/  SHF.R.S32.HI R41, RZ, 0x1f, R40 ;  /* 0x0000001fff297819 */ /* 0x000fe20000011428 */
[----:B---3--:R-:W-:Y:S04]  /*6530*/  STS.128 [R84], R4 ;  /* 0x0000000454007388 */ /* 0x008fe80000000c00 */
[----:B-----5:R-:W-:Y:S01]  /*6540*/  STS.128 [R84+0x200], R8 ;  /* 0x0002000854007388 */ /* 0x020fe20000000c00 */
[----:B------:R-:W-:-:S03]  /*6550*/  NOP ;  /* 0x0000000000007918 */ /* 0x000fc60000000000 */
[----:B------:R-:W3:Y:S02]  /*6560*/  LDS.128 R12, [R85] ;  /* 0x00000000550c7984 */ /* 0x000ee40000000c00 */
[----:B---3--:R-:W-:Y:S02]  /*6570*/  SHF.L.U32 R3, R12, 0x10, RZ ;  /* 0x000000100c037819 */ /* 0x008fe400000006ff */
        /* <DEDUP_REMOVED lines=14> */
[----:B------:R-:W3:Y:S01]  /*6660*/  LDS.128 R4, [R85+0x10] ;  /* 0x0000100055047984 */ /* 0x000ee20000000c00 */
[----:B------:R-:W-:Y:S02]  /*6670*/  SHF.L.U32 R3, R12, 0x10, RZ ;  /* 0x000000100c037819 */ /* 0x000fe400000006ff */
[----:B------:R-:W-:Y:S01]  /*6680*/  SHF.L.U32 R13, R13, 0x10, RZ ;  /* 0x000000100d0d7819 */ /* 0x000fe200000006ff */
[----:B------:R-:W-:Y:S01]  /*6690*/  @!P2 FMUL.FTZ R0, R0, -1.4426950216293334961 ;  /* 0xbfb8aa3b0000a820 */ /* 0x000fe20000410000 */
[----:B------:R-:W-:Y:S01]  /*66a0*/  BAR.SYNC.DEFER_BLOCKING 0x0 ;  /* 0x0000000000007b1d */ /* 0x000fe20000010000 */
[--C-:B------:R-:W-:Y:S01]  /*66b0*/  FADD.FTZ R2, R3, R48.reuse ;  /* 0x0000003003027221 */ /* 0x100fe20000010000 */
[----:B------:R-:W-:Y:S01]  /*66c0*/  FSETP.GTU.FTZ.AND P1, PT, R19, 20, PT ;  /* 0x41a000001300780b */ /* 0x000fe20003f3c000 */
[----:B------:R-:W-:Y:S01]  /*66d0*/  @!P0 FMUL.FTZ R3, R17, -1.4426950216293334961 ;  /* 0xbfb8aa3b11038820 */ /* 0x000fe20000410000 */
[----:B------:R-:W-:Y:S01]  /*66e0*/  FADD.FTZ R13, R13, R48 ;  /* 0x000000300d0d7221 */ /* 0x000fe20000010000 */
[----:B------:R-:W-:Y:S01]  /*66f0*/  PRMT R15, R15, 0x7632, R15 ;  /* 0x000076320f0f7816 */ /* 0x000fe2000000000f */
[----:B------:R-:W5:Y:S01]  /*6700*/  @!P2 MUFU.EX2 R0, R0 ;  /* 0x000000000000a308 */ /* 0x000f620000000800 */
[----:B------:R-:W-:-:S02]  /*6710*/  FSETP.GTU.FTZ.AND P4, PT, R2, 20, PT ;  /* 0x41a000000200780b */ /* 0x000fc40003f9c000 */
[----:B------:R-:W-:Y:S01]  /*6720*/  FSETP.GTU.FTZ.AND P6, PT, R13, 20, PT ;  /* 0x41a000000d00780b */ /* 0x000fe20003fdc000 */
[----:B------:R-:W4:Y:S01]  /*6730*/  @!P0 MUFU.EX2 R3, R3 ;  /* 0x0000000300038308 */ /* 0x000f220000000800 */
[----:B------:R-:W-:Y:S02]  /*6740*/  FSETP.GTU.FTZ.AND P3, PT, R11, 20, PT ;  /* 0x41a000000b00780b */ /* 0x000fe40003f7c000 */
[----:B------:R-:W-:Y:S02]  /*6750*/  SHF.L.U32 R15, R15, 0x10, RZ ;  /* 0x000000100f0f7819 */ /* 0x000fe400000006ff */
[----:B------:R-:W-:Y:S01]  /*6760*/  @!P1 FMUL.FTZ R9, R19, -1.4426950216293334961 ;  /* 0xbfb8aa3b13099820 */ /* 0x000fe20000410000 */
[----:B------:R-:W-:Y:S02]  /*6770*/  FSETP.GTU.FTZ.AND P5, PT, R10, 20, PT ;  /* 0x41a000000a00780b */ /* 0x000fe40003fbc000 */
[----:B------:R-:W-:Y:S01]  /*6780*/  FADD.FTZ R15, R15, R48 ;  /* 0x000000300f0f7221 */ /* 0x000fe20000010000 */
[----:B-----5:R-:W-:Y:S01]  /*6790*/  @!P2 FADD.FTZ R0, R0, 1 ;  /* 0x3f8000000000a421 */ /* 0x020fe20000010000 */
[----:B------:R-:W-:-:S02]  /*67a0*/  @!P4 FMUL.FTZ R2, R2, -1.4426950216293334961 ;  /* 0xbfb8aa3b0202c820 */ /* 0x000fc40000410000 */
[----:B------:R-:W-:Y:S01]  /*67b0*/  @!P6 FMUL.FTZ R8, R13, -1.4426950216293334961 ;  /* 0xbfb8aa3b0d08e820 */ /* 0x000fe20000410000 */
[----:B------:R-:W5:Y:S01]  /*67c0*/  @!P1 MUFU.EX2 R9, R9 ;  /* 0x0000000900099308 */ /* 0x000f620000000800 */
[----:B----4-:R-:W-:Y:S01]  /*67d0*/  @!P0 FADD.FTZ R3, R3, 1 ;  /* 0x3f80000003038421 */ /* 0x010fe20000010000 */
[----:B------:R-:W-:Y:S02]  /*67e0*/  @!P3 FMUL.FTZ R11, R11, -1.4426950216293334961 ;  /* 0xbfb8aa3b0b0bb820 */ /* 0x000fe40000410000 */
[----:B------:R-:W4:Y:S02]  /*67f0*/  @!P2 MUFU.RCP R0, R0 ;  /* 0x000000000000a308 */ /* 0x000f240000001000 */
[----:B------:R-:W-:-:S06]  /*6800*/  @!P5 FMUL.FTZ R10, R10, -1.4426950216293334961 ;  /* 0xbfb8aa3b0a0ad820 */ /* 0x000fcc0000410000 */
[----:B------:R-:W1:Y:S01]  /*6810*/  @!P0 MUFU.RCP R12, R3 ;  /* 0x00000003000c8308 */ /* 0x000e620000001000 */
[C---:B---3--:R-:W-:Y:S01]  /*6820*/  SHF.L.U32 R13, R4.reuse, 0x10, RZ ;  /* 0x00000010040d7819 */ /* 0x048fe200000006ff */
[----:B-----5:R-:W-:Y:S01]  /*6830*/  @!P1 FADD.FTZ R9, R9, 1 ;  /* 0x3f80000009099421 */ /* 0x020fe20000010000 */
[----:B------:R-:W-:-:S03]  /*6840*/  PRMT R4, R4, 0x7632, R4 ;  /* 0x0000763204047816 */ /* 0x000fc60000000004 */
[----:B------:R-:W-:Y:S02]  /*6850*/  FADD.FTZ R17, R13, R48 ;  /* 0x000000300d117221 */ /* 0x000fe40000010000 */
[----:B------:R-:W3:Y:S01]  /*6860*/  @!P6 MUFU.EX2 R8, R8 ;  /* 0x000000080008e308 */ /* 0x000ee20000000800 */
[----:B----4-:R-:W-:Y:S01]  /*6870*/  @!P2 FMUL.FTZ R99, R99, R0 ;  /* 0x000000006363a220 */ /* 0x010fe20000410000 */
[----:B------:R-:W-:Y:S02]  /*6880*/  FSETP.GTU.FTZ.AND P2, PT, R15, 20, PT ;  /* 0x41a000000f00780b */ /* 0x000fe40003f5c000 */
[----:B------:R-:W4:Y:S04]  /*6890*/  @!P4 MUFU.EX2 R2, R2 ;  /* 0x000000020002c308 */ /* 0x000f280000000800 */
[----:B------:R-:W5:Y:S01]  /*68a0*/  @!P3 MUFU.EX2 R11, R11 ;  /* 0x0000000b000bb308 */ /* 0x000f620000000800 */
[----:B-1----:R-:W-:Y:S01]  /*68b0*/  @!P0 FMUL.FTZ R101, R101, R12 ;  /* 0x0000000c65658220 */ /* 0x002fe20000410000 */
[----:B------:R-:W-:-:S02]  /*68c0*/  FSETP.GTU.FTZ.AND P0, PT, R17, 20, PT ;  /* 0x41a000001100780b */ /* 0x000fc40003f1c000 */
[----:B------:R-:W1:Y:S01]  /*68d0*/  @!P1 MUFU.RCP R14, R9 ;  /* 0x00000009000e9308 */ /* 0x000e620000001000 */
[----:B---3--:R-:W-:Y:S02]  /*68e0*/  @!P6 FADD.FTZ R8, R8, 1 ;  /* 0x3f8000000808e421 */ /* 0x008fe40000010000 */
[----:B------:R-:W-:Y:S01]  /*68f0*/  @!P2 FMUL.FTZ R0, R15, -1.4426950216293334961 ;  /* 0xbfb8aa3b0f00a820 */ /* 0x000fe20000410000 */
[----:B----4-:R-:W-:-:S04]  /*6900*/  @!P4 FADD.FTZ R2, R2, 1 ;  /* 0x3f8000000202c421 */ /* 0x010fc80000010000 */
[----:B------:R3:W4:Y:S01]  /*6910*/  @!P6 MUFU.RCP R9, R8 ;  /* 0x000000080009e308 */ /* 0x0007220000001000 */
[----:B-----5:R-:W-:Y:S02]  /*6920*/  @!P3 FADD.FTZ R11, R11, 1 ;  /* 0x3f8000000b0bb421 */ /* 0x020fe40000010000 */
[----:B------:R-:W-:-:S05]  /*6930*/  @!P0 FMUL.FTZ R3, R17, -1.4426950216293334961 ;  /* 0xbfb8aa3b11038820 */ /* 0x000fca0000410000 */
[----:B------:R-:W5:Y:S01]  /*6940*/  @!P4 MUFU.RCP R13, R2 ;  /* 0x00000002000dc308 */ /* 0x000f620000001000 */
[----:B---3--:R-:W-:Y:S01]  /*6950*/  PRMT R8, R7, 0x7632, R8 ;  /* 0x0000763207087816 */ /* 0x008fe20000000008 */
[----:B-1----:R-:W-:-:S06]  /*6960*/  @!P1 FMUL.FTZ R87, R87, R14 ;  /* 0x0000000e57579220 */ /* 0x002fcc0000410000 */
[----:B------:R-:W1:Y:S01]  /*6970*/  @!P2 MUFU.EX2 R0, R0 ;  /* 0x000000000000a308 */ /* 0x000e620000000800 */
[----:B----4-:R-:W-:Y:S01]  /*6980*/  @!P6 FMUL.FTZ R102, R102, R9 ;  /* 0x000000096666e220 */ /* 0x010fe20000410000 */
[----:B------:R-:W-:Y:S02]  /*6990*/  SHF.L.U32 R9, R5, 0x10, RZ ;  /* 0x0000001005097819 */ /* 0x000fe400000006ff */
[----:B------:R-:W3:Y:S04]  /*69a0*/  @!P5 MUFU.EX2 R10, R10 ;  /* 0x0000000a000ad308 */ /* 0x000ee80000000800 */
[----:B------:R-:W4:Y:S01]  /*69b0*/  @!P0 MUFU.EX2 R3, R3 ;  /* 0x0000000300038308 */ /* 0x000f220000000800 */
[----:B-----5:R-:W-:Y:S01]  /*69c0*/  @!P4 FMUL.FTZ R100, R100, R13 ;  /* 0x0000000d6464c220 */ /* 0x020fe20000410000 */
[----:B------:R-:W-:-:S02]  /*69d0*/  SHF.L.U32 R13, R7, 0x10, RZ ;  /* 0x00000010070d7819 */ /* 0x000fc400000006ff */
[----:B------:R5:W2:Y:S01]  /*69e0*/  @!P3 MUFU.RCP R16, R11 ;  /* 0x0000000b0010b308 */ /* 0x000aa20000001000 */
[----:B-1----:R-:W-:Y:S01]  /*69f0*/  @!P2 FADD.FTZ R2, R0, 1 ;  /* 0x3f8000000002a421 */ /* 0x002fe20000010000 */
[----:B------:R-:W-:Y:S01]  /*6a00*/  PRMT R0, R5, 0x7632, R0 ;  /* 0x0000763205007816 */ /* 0x000fe20000000000 */
[--C-:B------:R-:W-:Y:S01]  /*6a10*/  FADD.FTZ R13, R13, R48.reuse ;  /* 0x000000300d0d7221 */ /* 0x100fe20000010000 */
[----:B------:R-:W-:Y:S01]  /*6a20*/  SHF.L.U32 R5, R4, 0x10, RZ ;  /* 0x0000001004057819 */ /* 0x000fe200000006ff */
[----:B---3--:R-:W-:Y:S01]  /*6a30*/  @!P5 FADD.FTZ R10, R10, 1 ;  /* 0x3f8000000a0ad421 */ /* 0x008fe20000010000 */
[--C-:B------:R-:W-:Y:S01]  /*6a40*/  FADD.FTZ R4, R9, R48.reuse ;  /* 0x0000003009047221 */ /* 0x100fe20000010000 */
[----:B------:R-:W-:Y:S01]  /*6a50*/  SHF.L.U32 R7, R0, 0x10, RZ ;  /* 0x0000001000077819 */ /* 0x000fe200000006ff */
[----:B------:R-:W1:Y:S01]  /*6a60*/  @!P2 MUFU.RCP R17, R2 ;  /* 0x000000020011a308 */ /* 0x000e620000001000 */
[----:B-----5:R-:W-:Y:S01]  /*6a70*/  SHF.L.U32 R11, R6, 0x10, RZ ;  /* 0x00000010060b7819 */ /* 0x020fe200000006ff */
[----:B----4-:R-:W-:Y:S01]  /*6a80*/  @!P0 FADD.FTZ R3, R3, 1 ;  /* 0x3f80000003038421 */ /* 0x010fe20000010000 */
[----:B------:R-:W-:Y:S01]  /*6a90*/  FSETP.GTU.FTZ.AND P1, PT, R4, 20, PT ;  /* 0x41a000000400780b */ /* 0x000fe20003f3c000 */
[----:B------:R-:W-:Y:S01]  /*6aa0*/  FADD.FTZ R7, R7, R48 ;  /* 0x0000003007077221 */ /* 0x000fe20000010000 */
[----:B------:R-:W-:-:S03]  /*6ab0*/  PRMT R6, R6, 0x7632, R6 ;  /* 0x0000763206067816 */ /* 0x000fc60000000006 */
[----:B------:R3:W4:Y:S01]  /*6ac0*/  @!P5 MUFU.RCP R15, R10 ;  /* 0x0000000a000fd308 */ /* 0x0007220000001000 */
[----:B--2---:R-:W-:Y:S01]  /*6ad0*/  @!P3 FMUL.FTZ R89, R89, R16 ;  /* 0x000000105959b220 */ /* 0x004fe20000410000 */
[----:B------:R-:W-:Y:S02]  /*6ae0*/  FSETP.GTU.FTZ.AND P3, PT, R13, 20, PT ;  /* 0x41a000000d00780b */ /* 0x000fe40003f7c000 */
[----:B------:R-:W-:Y:S01]  /*6af0*/  SHF.L.U32 R9, R6, 0x10, RZ ;  /* 0x0000001006097819 */ /* 0x000fe200000006ff */
[----:B------:R-:W-:-:S03]  /*6b00*/  FADD.FTZ R6, R5, R48 ;  /* 0x0000003005067221 */ /* 0x000fc60000010000 */
[----:B------:R-:W2:Y:S01]  /*6b10*/  @!P0 MUFU.RCP R0, R3 ;  /* 0x0000000300008308 */ /* 0x000ea20000001000 */
[--C-:B---3--:R-:W-:Y:S01]  /*6b20*/  FADD.FTZ R10, R11, R48.reuse ;  /* 0x000000300b0a7221 */ /* 0x108fe20000010000 */
[----:B------:R-:W-:Y:S01]  /*6b30*/  SHF.L.U32 R11, R8, 0x10, RZ ;  /* 0x00000010080b7819 */ /* 0x000fe200000006ff */
[--C-:B------:R-:W-:Y:S01]  /*6b40*/  FADD.FTZ R8, R9, R48.reuse ;  /* 0x0000003009087221 */ /* 0x100fe20000010000 */
[----:B------:R-:W-:Y:S01]  /*6b50*/  @!P1 FMUL.FTZ R2, R4, -1.4426950216293334961 ;  /* 0xbfb8aa3b04029820 */ /* 0x000fe20000410000 */
[----:B-1----:R-:W-:Y:S01]  /*6b60*/  @!P2 FMUL.FTZ R90, R90, R17 ;  /* 0x000000115a5aa220 */ /* 0x002fe20000410000 */
[----:B------:R-:W-:Y:S01]  /*6b70*/  FSETP.GTU.FTZ.AND P4, PT, R10, 20, PT ;  /* 0x41a000000a00780b */ /* 0x000fe20003f9c000 */
[----:B------:R-:W-:Y:S01]  /*6b80*/  FADD.FTZ R11, R11, R48 ;  /* 0x000000300b0b7221 */ /* 0x000fe20000010000 */
[----:B------:R-:W-:Y:S01]  /*6b90*/  @!P3 FMUL.FTZ R5, R13, -1.4426950216293334961 ;  /* 0xbfb8aa3b0d05b820 */ /* 0x000fe20000410000 */
[----:B------:R-:W-:Y:S01]  /*6ba0*/  FSETP.GTU.FTZ.AND P2, PT, R8, 20, PT ;  /* 0x41a000000800780b */ /* 0x000fe20003f5c000 */
[----:B----4-:R-:W-:Y:S01]  /*6bb0*/  @!P5 FMUL.FTZ R88, R88, R15 ;  /* 0x0000000f5858d220 */ /* 0x010fe20000410000 */
[----:B------:R-:W-:Y:S01]  /*6bc0*/  FSETP.GTU.FTZ.AND P6, PT, R6, 20, PT ;  /* 0x41a000000600780b */ /* 0x000fe20003fdc000 */
[----:B------:R1:W3:Y:S01]  /*6bd0*/  @!P3 MUFU.EX2 R9, R5 ;  /* 0x000000050009b308 */ /* 0x0002e20000000800 */
[----:B------:R-:W-:Y:S01]  /*6be0*/  FSETP.GTU.FTZ.AND P5, PT, R7, 20, PT ;  /* 0x41a000000700780b */ /* 0x000fe20003fbc000 */
[----:B------:R-:W-:-:S02]  /*6bf0*/  FADD.FTZ R17, R99, R86 ;  /* 0x0000005663117221 */ /* 0x000fc40000010000 */
[----:B------:R-:W4:Y:S01]  /*6c00*/  @!P1 MUFU.EX2 R2, R2 ;  /* 0x0000000200029308 */ /* 0x000f220000000800 */
[----:B--2---:R-:W-:Y:S02]  /*6c10*/  @!P0 FMUL.FTZ R91, R91, R0 ;  /* 0x000000005b5b8220 */ /* 0x004fe40000410000 */
[----:B------:R-:W-:Y:S01]  /*6c20*/  @!P4 FMUL.FTZ R4, R10, -1.4426950216293334961 ;  /* 0xbfb8aa3b0a04c820 */ /* 0x000fe20000410000 */
[----:B------:R-:W-:Y:S02]  /*6c30*/  FSETP.GTU.FTZ.AND P0, PT, R11, 20, PT ;  /* 0x41a000000b00780b */ /* 0x000fe40003f1c000 */
[----:B------:R-:W-:Y:S01]  /*6c40*/  @!P2 FMUL.FTZ R8, R8, -1.4426950216293334961 ;  /* 0xbfb8aa3b0808a820 */ /* 0x000fe20000410000 */
[----:B-1----:R-:W-:Y:S01]  /*6c50*/  F2FP.BF16.F32.PACK_AB R5, R119, R120 ;  /* 0x000000787705723e */ /* 0x002fe200000010ff */
[----:B------:R-:W-:Y:S01]  /*6c60*/  @!P6 FMUL.FTZ R0, R6, -1.4426950216293334961 ;  /* 0xbfb8aa3b0600e820 */ /* 0x000fe20000410000 */
[----:B------:R-:W1:Y:S01]  /*6c70*/  @!P4 MUFU.EX2 R4, R4 ;  /* 0x000000040004c308 */ /* 0x000e620000000800 */
[----:B------:R-:W-:Y:S01]  /*6c80*/  @!P5 FMUL.FTZ R3, R7, -1.4426950216293334961 ;  /* 0xbfb8aa3b0703d820 */ /* 0x000fe20000410000 */
[----:B---3--:R-:W-:Y:S01]  /*6c90*/  @!P3 FADD.FTZ R14, R9, 1 ;  /* 0x3f800000090eb421 */ /* 0x008fe20000010000 */
[----:B------:R-:W-:Y:S01]  /*6ca0*/  F2FP.BF16.F32.PACK_AB R7, R125, R126 ;  /* 0x0000007e7d07723e */ /* 0x000fe200000010ff */
[----:B------:R2:W3:Y:S01]  /*6cb0*/  @!P2 MUFU.EX2 R13, R8 ;  /* 0x00000008000da308 */ /* 0x0004e20000000800 */
[----:B------:R-:W-:Y:S01]  /*6cc0*/  F2FP.BF16.F32.PACK_AB R6, R122, R123 ;  /* 0x0000007b7a06723e */ /* 0x000fe200000010ff */
[----:B----4-:R-:W-:Y:S01]  /*6cd0*/  @!P1 FADD.FTZ R2, R2, 1 ;  /* 0x3f80000002029421 */ /* 0x010fe20000010000 */
[----:B------:R-:W-:Y:S01]  /*6ce0*/  F2FP.BF16.F32.PACK_AB R9, R105, R106 ;  /* 0x0000006a6909723e */ /* 0x000fe200000010ff */
[----:B------:R-:W-:Y:S01]  /*6cf0*/  @!P0 FMUL.FTZ R10, R11, -1.4426950216293334961 ;  /* 0xbfb8aa3b0b0a8820 */ /* 0x000fe20000410000 */
[----:B------:R-:W-:Y:S01]  /*6d00*/  F2FP.BF16.F32.PACK_AB R11, R109, R110 ;  /* 0x0000006e6d0b723e */ /* 0x000fe200000010ff */
[----:B------:R-:W-:Y:S01]  /*6d10*/  @!P5 MUFU.EX2 R3, R3 ;  /* 0x000000030003d308 */ /* 0x000fe20000000800 */
[----:B--2---:R-:W-:-:S03]  /*6d20*/  F2FP.BF16.F32.PACK_AB R8, R103, R104 ;  /* 0x000000686708723e */ /* 0x004fc600000010ff */
[----:B------:R2:W4:Y:S01]  /*6d30*/  @!P0 MUFU.EX2 R15, R10 ;  /* 0x0000000a000f8308 */ /* 0x0005220000000800 */
[----:B-1----:R-:W-:Y:S01]  /*6d40*/  @!P4 FADD.FTZ R12, R4, 1 ;  /* 0x3f800000040cc421 */ /* 0x002fe20000010000 */
[----:B------:R-:W-:Y:S02]  /*6d50*/  F2FP.BF16.F32.PACK_AB R4, R116, R117 ;  /* 0x000000757404723e */ /* 0x000fe400000010ff */
[----:B------:R-:W1:Y:S01]  /*6d60*/  @!P6 MUFU.EX2 R0, R0 ;  /* 0x000000000000e308 */ /* 0x000e620000000800 */
[----:B---3--:R-:W-:Y:S02]  /*6d70*/  @!P2 FADD.FTZ R13, R13, 1 ;  /* 0x3f8000000d0da421 */ /* 0x008fe40000010000 */
[----:B------:R-:W-:Y:S01]  /*6d80*/  STS.128 [R85], R4 ;  /* 0x0000000455007388 */ /* 0x000fe20000000c00 */
[----:B------:R-:W3:Y:S01]  /*6d90*/  @!P1 MUFU.RCP R16, R2 ;  /* 0x0000000200109308 */ /* 0x000ee20000001000 */
[----:B--2---:R-:W-:-:S05]  /*6da0*/  F2FP.BF16.F32.PACK_AB R10, R107, R108 ;  /* 0x0000006c6b0a723e */ /* 0x004fca00000010ff */
[----:B------:R-:W-:Y:S01]  /*6db0*/  STS.128 [R85+0x10], R8 ;  /* 0x0000100855007388 */ /* 0x000fe20000000c00 */
[----:B------:R-:W-:-:S03]  /*6dc0*/  NOP ;  /* 0x0000000000007918 */ /* 0x000fc60000000000 */
[----:B------:R-:W2:Y:S01]  /*6dd0*/  LDS.128 R4, [R84] ;  /* 0x0000000054047984 */ /* 0x000ea20000000c00 */
[----:B----4-:R-:W-:Y:S01]  /*6de0*/  @!P0 FADD.FTZ R15, R15, 1 ;  /* 0x3f8000000f0f8421 */ /* 0x010fe20000010000 */
[----:B------:R-:W4:Y:S01]  /*6df0*/  @!P3 MUFU.RCP R14, R14 ;  /* 0x0000000e000eb308 */ /* 0x000f220000001000 */
[----:B-1----:R-:W-:Y:S01]  /*6e00*/  @!P6 FADD.FTZ R0, R0, 1 ;  /* 0x3f8000000000e421 */ /* 0x002fe20000010000 */
[----:B------:R-:W1:Y:S01]  /*6e10*/  LDS.128 R8, [R84+0x200] ;  /* 0x0002000054087984 */ /* 0x000e620000000c00 */
[----:B---3--:R-:W-:-:S05]  /*6e20*/  @!P1 FMUL.FTZ R93, R93, R16 ;  /* 0x000000105d5d9220 */ /* 0x008fca0000410000 */
[----:B------:R3:W5:Y:S08]  /*6e30*/  @!P4 MUFU.RCP R18, R12 ;  /* 0x0000000c0012c308 */ /* 0x0007700000001000 */
[----:B------:R-:W0:Y:S01]  /*6e40*/  @!P0 MUFU.RCP R15, R15 ;  /* 0x0000000f000f8308 */ /* 0x000e220000001000 */
[----:B---3--:R-:W-:Y:S01]  /*6e50*/  @!P5 FADD.FTZ R12, R3, 1 ;  /* 0x3f800000030cd421 */ /* 0x008fe20000010000 */
[----:B------:R-:W-:-:S04]  /*6e60*/  IMAD.WIDE.U32 R2, R34, UR18, R40 ;  /* 0x0000001222027c25 */ /* 0x000fc8000f8e0028 */
[----:B----4-:R-:W-:Y:S01]  /*6e70*/  @!P3 FMUL.FTZ R97, R97, R14 ;  /* 0x0000000e6161b220 */ /* 0x010fe20000410000 */
[----:B------:R-:W-:Y:S01]  /*6e80*/  IADD3 R50, P3, PT, R50, -0x400, RZ ;  /* 0xfffffc0032327810 */ /* 0x000fe20007f7e0ff */
[----:B------:R-:W-:Y:S01]  /*6e90*/  IMAD R3, R35, UR18, R3 ;  /* 0x0000001223037c24 */ /* 0x000fe2000f8e0203 */
[----:B------:R3:W4:Y:S01]  /*6ea0*/  @!P5 MUFU.RCP R33, R12 ;  /* 0x0000000c0021d308 */ /* 0x0007220000001000 */
[----:B------:R-:W-:-:S04]  /*6eb0*/  IMAD.WIDE.U32 R40, R42, UR18, R40 ;  /* 0x000000122a287c25 */ /* 0x000fc8000f8e0028 */
[----:B-----5:R-:W-:Y:S01]  /*6ec0*/  @!P4 FMUL.FTZ R95, R95, R18 ;  /* 0x000000125f5fc220 */ /* 0x020fe20000410000 */
[----:B------:R-:W-:Y:S01]  /*6ed0*/  IADD3 R52, P4, PT, R52, -0x400, RZ ;  /* 0xfffffc0034347810 */ /* 0x000fe20007f9e0ff */
[----:B------:R-:W-:Y:S01]  /*6ee0*/  IMAD.WIDE.U32 R2, R49, UR4, R2 ;  /* 0x0000000431027c25 */ /* 0x000fe2000f8e0002 */
[----:B------:R-:W-:Y:S01]  /*6ef0*/  IADD3.X R61, PT, PT, R61, -0x1, RZ, P3, !PT ;  /* 0xffffffff3d3d7810 */ /* 0x000fe20001ffe4ff */
[----:B------:R5:W2:Y:S02]  /*6f00*/  @!P6 MUFU.RCP R19, R0 ;  /* 0x000000000013e308 */ /* 0x000aa40000001000 */
[----:B---3--:R-:W-:Y:S01]  /*6f10*/  IMAD R12, R49, UR5, R3 ;  /* 0x00000005310c7c24 */ /* 0x008fe2000f8e0203 */
[----:B------:R-:W-:Y:S01]  /*6f20*/  LEA R14, P1, R2, R36, 0x1 ;  /* 0x00000024020e7211 */ /* 0x000fe200078208ff */
[----:B0-----:R-:W-:Y:S01]  /*6f30*/  @!P0 FMUL.FTZ R98, R98, R15 ;  /* 0x0000000f62628220 */ /* 0x001fe20000410000 */
[----:B------:R-:W0:Y:S01]  /*6f40*/  LDCU.64 UR4, c[0x0][0x520] ;  /* 0x0000a400ff0477ac */ /* 0x000e220008000a00 */
[----:B------:R-:W-:Y:S01]  /*6f50*/  IMAD R41, R43, UR18, R41 ;  /* 0x000000122b297c24 */ /* 0x000fe2000f8e0229 */
[----:B------:R-:W-:Y:S01]  /*6f60*/  LEA.HI.X R15, R2, R37, R12, 0x1, P1 ;  /* 0x00000025020f7211 */ /* 0x000fe200008f0c0c */
[----:B------:R-:W3:Y:S01]  /*6f70*/  @!P2 MUFU.RCP R13, R13 ;  /* 0x0000000d000da308 */ /* 0x000ee20000001000 */
[----:B-----5:R-:W-:Y:S01]  /*6f80*/  FADD.FTZ R0, R17, R100 ;  /* 0x0000006411007221 */ /* 0x020fe20000010000 */
[----:B----4-:R-:W-:Y:S01]  /*6f90*/  @!P5 FMUL.FTZ R94, R94, R33 ;  /* 0x000000215e5ed220 */ /* 0x010fe20000410000 */
[----:B------:R-:W-:-:S02]  /*6fa0*/  F2FP.BF16.F32.PACK_AB R12, R100, R99 ;  /* 0x00000063640c723e */ /* 0x000fc400000010ff */
[----:B------:R-:W-:Y:S01]  /*6fb0*/  FADD.FTZ R3, R0, R101 ;  /* 0x0000006500037221 */ /* 0x000fe20000010000 */
[----:B------:R-:W-:Y:S02]  /*6fc0*/  IADD3 R67, P1, PT, R67, -0x400, RZ ;  /* 0xfffffc0043437810 */ /* 0x000fe40007f3e0ff */
[----:B------:R-:W-:Y:S01]  /*6fd0*/  F2FP.BF16.F32.PACK_AB R17, R94, R93 ;  /* 0x0000005d5e11723e */ /* 0x000fe200000010ff */
[----:B------:R-:W-:Y:S01]  /*6fe0*/  FADD.FTZ R0, R3, R102 ;  /* 0x0000006603007221 */ /* 0x000fe20000010000 */
[----:B------:R-:W-:-:S04]  /*6ff0*/  IMAD.WIDE.U32 R2, R71, 0x10, R14 ;  /* 0x0000001047027825 */ /* 0x000fc800078e000e */
[----:B--2---:R-:W-:Y:S01]  /*7000*/  @!P6 FMUL.FTZ R92, R92, R19 ;  /* 0x000000135c5ce220 */ /* 0x004fe20000410000 */
[----:B------:R-:W-:Y:S02]  /*7010*/  F2FP.BF16.F32.PACK_AB R15, R90, R89 ;  /* 0x000000595a0f723e */ /* 0x000fe400000010ff */
[----:B------:R-:W-:Y:S01]  /*7020*/  F2FP.BF16.F32.PACK_AB R14, R88, R87 ;  /* 0x00000057580e723e */ /* 0x000fe200000010ff */
[----:B------:R-:W-:Y:S01]  /*7030*/  STG.E.128 desc[UR16][R2.64], R4 ;  /* 0x0000000402007986 */ /* 0x000fe2000c101d10 */
[----:B------:R-:W-:Y:S01]  /*7040*/  F2FP.BF16.F32.PACK_AB R19, R98, R97 ;  /* 0x000000616213723e */ /* 0x000fe200000010ff */
[----:B------:R-:W-:Y:S01]  /*7050*/  FADD.FTZ R87, R0, R87 ;  /* 0x0000005700577221 */ /* 0x000fe20000010000 */
[----:B---3--:R-:W-:Y:S01]  /*7060*/  @!P2 FMUL.FTZ R96, R96, R13 ;  /* 0x0000000d6060a220 */ /* 0x008fe20000410000 */
[----:B-1----:R0:W-:Y:S01]  /*7070*/  STG.E.128 desc[UR16][R2.64+0x200], R8 ;  /* 0x0002000802007986 */ /* 0x0021e2000c101d10 */
[----:B------:R-:W-:Y:S01]  /*7080*/  F2FP.BF16.F32.PACK_AB R13, R102, R101 ;  /* 0x00000065660d723e */ /* 0x000fe200000010ff */
[----:B------:R-:W-:Y:S01]  /*7090*/  FADD.FTZ R88, R87, R88 ;  /* 0x0000005857587221 */ /* 0x000fe20000010000 */
[----:B------:R-:W-:Y:S01]  /*70a0*/  F2FP.BF16.F32.PACK_AB R16, R92, R91 ;  /* 0x0000005b5c10723e */ /* 0x000fe200000010ff */
[----:B------:R-:W-:Y:S01]  /*70b0*/  BAR.SYNC.DEFER_BLOCKING 0x0 ;  /* 0x0000000000007b1d */ /* 0x000fe20000010000 */
[----:B------:R-:W-:Y:S01]  /*70c0*/  F2FP.BF16.F32.PACK_AB R18, R96, R95 ;  /* 0x0000005f6012723e */ /* 0x000fe200000010ff */
[----:B------:R-:W-:Y:S01]  /*70d0*/  FADD.FTZ R89, R88, R89 ;  /* 0x0000005958597221 */ /* 0x000fe20000010000 */
[----:B------:R-:W-:-:S02]  /*70e0*/  IADD3 R54, P2, PT, R54, -0x400, RZ ;  /* 0xfffffc0036367810 */ /* 0x000fc40007f5e0ff */
[----:B------:R-:W-:Y:S01]  /*70f0*/  IADD3.X R69, PT, PT, R69, -0x1, RZ, P1, !PT ;  /* 0xffffffff45457810 */ /* 0x000fe20000ffe4ff */
[----:B------:R-:W-:Y:S01]  /*7100*/  FADD.FTZ R90, R89, R90 ;  /* 0x0000005a595a7221 */ /* 0x000fe20000010000 */
[----:B------:R-:W-:Y:S02]  /*7110*/  IADD3.X R65, PT, PT, R65, -0x1, RZ, P2, !PT ;  /* 0xffffffff41417810 */ /* 0x000fe400017fe4ff */
[----:B------:R-:W-:Y:S01]  /*7120*/  IADD3.X R63, PT, PT, R63, -0x1, RZ, P4, !PT ;  /* 0xffffffff3f3f7810 */ /* 0x000fe200027fe4ff */
[----:B------:R-:W-:Y:S01]  /*7130*/  FADD.FTZ R91, R90, R91 ;  /* 0x0000005b5a5b7221 */ /* 0x000fe20000010000 */
[----:B0-----:R-:W-:-:S04]  /*7140*/  IMAD.WIDE.U32 R2, R49, UR4, R40 ;  /* 0x0000000431027c25 */ /* 0x001fc8000f8e0028 */
[----:B------:R-:W-:Y:S01]  /*7150*/  FADD.FTZ R92, R91, R92 ;  /* 0x0000005c5b5c7221 */ /* 0x000fe20000010000 */
[----:B------:R-:W-:Y:S01]  /*7160*/  IMAD R0, R49, UR5, R3 ;  /* 0x0000000531007c24 */ /* 0x000fe2000f8e0203 */
[----:B------:R-:W-:Y:S02]  /*7170*/  LEA R4, P0, R2, R44, 0x1 ;  /* 0x0000002c02047211 */ /* 0x000fe400078008ff */
[----:B------:R-:W-:Y:S02]  /*7180*/  FADD.FTZ R93, R92, R93 ;  /* 0x0000005d5c5d7221 */ /* 0x000fe40000010000 */
[----:B------:R-:W-:Y:S01]  /*7190*/  LEA.HI.X R5, R2, R45, R0, 0x1, P0 ;  /* 0x0000002d02057211 */ /* 0x000fe200000f0c00 */
[----:B------:R-:W-:Y:S01]  /*71a0*/  STS.128 [R85], R12 ;  /* 0x0000000c55007388 */ /* 0x000fe20000000c00 */
[----:B------:R-:W-:Y:S01]  /*71b0*/  FADD.FTZ R94, R93, R94 ;  /* 0x0000005e5d5e7221 */ /* 0x000fe20000010000 */
[----:B------:R-:W-:Y:S02]  /*71c0*/  ISETP.GT.AND P0, PT, R56, 0x1, PT ;  /* 0x000000013800780c */ /* 0x000fe40003f04270 */
[----:B------:R-:W-:Y:S01]  /*71d0*/  STS.128 [R85+0x10], R16 ;  /* 0x0000101055007388 */ /* 0x000fe20000000c00 */
[----:B------:R-:W-:-:S03]  /*71e0*/  NOP ;  /* 0x0000000000007918 */ /* 0x000fc60000000000 */
[----:B------:R-:W0:Y:S01]  /*71f0*/  LDS.128 R32, [R84] ;  /* 0x0000000054207984 */ /* 0x000e220000000c00 */
[----:B------:R-:W-:-:S04]  /*7200*/  IMAD.WIDE.U32 R2, R71, 0x10, R4 ;  /* 0x0000001047027825 */ /* 0x000fc800078e0004 */
[----:B------:R-:W-:Y:S01]  /*7210*/  FADD.FTZ R95, R94, R95 ;  /* 0x0000005f5e5f7221 */ /* 0x000fe20000010000 */
[----:B------:R-:W-:Y:S01]  /*7220*/  MOV R56, R46 ;  /* 0x0000002e00387202 */ /* 0x000fe20000000f00 */
[----:B------:R-:W1:Y:S02]  /*7230*/  LDS.128 R36, [R84+0x200] ;  /* 0x0002000054247984 */ /* 0x000e640000000c00 */
[----:B------:R-:W-:-:S04]  /*7240*/  FADD.FTZ R96, R95, R96 ;  /* 0x000000605f607221 */ /* 0x000fc80000010000 */
[----:B------:R-:W-:-:S04]  /*7250*/  FADD.FTZ R97, R96, R97 ;  /* 0x0000006160617221 */ /* 0x000fc80000010000 */
[----:B------:R-:W-:Y:S01]  /*7260*/  FADD.FTZ R86, R97, R98 ;  /* 0x0000006261567221 */ /* 0x000fe20000010000 */
[----:B0-----:R0:W-:Y:S04]  /*7270*/  STG.E.128 desc[UR16][R2.64], R32 ;  /* 0x0000002002007986 */ /* 0x0011e8000c101d10 */
[----:B-1----:R0:W-:Y:S01]  /*7280*/  STG.E.128 desc[UR16][R2.64+0x200], R36 ;  /* 0x0002002402007986 */ /* 0x0021e2000c101d10 */
[----:B------:R-:W-:Y:S05]  /*7290*/  @P0 BRA `(.L_x_8065) ;  /* 0xffffff9800680947 */ /* 0x000fea000383ffff */
.L_x_7993:
        /* <DEDUP_REMOVED lines=34> */
.L_x_8067:
[----:B------:R-:W-:Y:S05]  /*74c0*/  BSYNC.RECONVERGENT B0 ;  /* 0x0000000000007941 */ /* 0x000fea0003800200 */
.L_x_8066:
        /* <DEDUP_REMOVED lines=26> */
.L_x_8069:
[----:B------:R-:W-:Y:S05]  /*7670*/  BSYNC.RECONVERGENT B0 ;  /* 0x0000000000007941 */ /* 0x000fea0003800200 */
.L_x_8068:
        /* <DEDUP_REMOVED lines=13> */
.L_x_8071:
        /* <DEDUP_REMOVED lines=25> */
.L_x_8070:
[----:B------:R-:W-:Y:S05]  /*78e0*/  EXIT ;  /* 0x000000000000794d */ /* 0x000fea0003800000 */
.L_x_8072:
        /* <DEDUP_REMOVED lines=9> */
.L_x_10498:


//--------------------- .text._Z25selective_scan_bwd_kernelI32Selective_Scan_bwd_kernel_traitsILi32ELi16ELb1ELb1ELb0ELb1ELb1EN3c108BFloat16EfEEv12SSMParamsBwd --------------------------
	.section	.text._Z25selective_scan_bwd_kernelI32Selective_Scan_bwd_kernel_traitsILi32ELi16ELb1ELb1ELb0ELb1ELb1EN3c108BFloat16EfEEv12SSMParamsBwd,"ax",@progbits
	.align	128
        .global         _Z25selective_scan_bwd_kernelI32Selective_Scan_bwd_kernel_traitsILi32ELi16ELb1ELb1ELb0ELb1ELb1EN3c108BFloat16EfEEv12SSMParamsBwd
        .type           _Z25selective_scan_bwd_kernelI32Selective_Scan_bwd_kernel_traitsILi32ELi16ELb1ELb1ELb0ELb1ELb1EN3c108BFloat16EfEEv12SSMParamsBwd,@function
        .size           _Z25selective_scan_bwd_kernelI32Selective_Scan_bwd_kernel_traitsILi32ELi16ELb1ELb1ELb0ELb1ELb1EN3c108BFloat16EfEEv12SSMParamsBwd,(.L_x_10499 - _Z25selective_scan_bwd_kernelI32Selective_Scan_bwd_kernel_traitsILi32ELi16ELb1ELb1ELb0ELb1ELb1EN3c108BFloat16EfEEv12SSMParamsBwd)
        .other          _Z25selective_scan_bwd_kernelI32Selective_Scan_bwd_kernel_traitsILi32ELi16ELb1ELb1ELb0ELb1ELb1EN3c108BFloat16EfEEv12SSMParamsBwd,@"STO_CUDA_ENTRY STV_DEFAULT"
_Z25selective_scan_bwd_kernelI32Selective_Scan_bwd_kernel_traitsILi32ELi16ELb1ELb1ELb0ELb1ELb1EN3c108BFloat16EfEEv12SSMParamsBwd:
.text._Z25selective_scan_bwd_kernelI32Selective_Scan_bwd_kernel_traitsILi32ELi16ELb1ELb1ELb0ELb1ELb1EN3c108BFloat16EfEEv12SSMParamsBwd:
[----:B------:R-:W-:Y:S08]  /*0000*/  LDC R1, c[0x0][0x37c] ;  /* 0x0000df00ff017b82 */ /* 0x000ff00000000800 */
[----:B------:R-:W0:Y:S01]  /*0010*/  LDC R2, c[0x0][0x398] ;  /* 0x0000e600ff027b82 */ /* 0x000e220000000800 */
[----:B------:R-:W1:Y:S01]  /*0020*/  S2R R3, SR_CTAID.Y ;  /* 0x0000000000037919 */ /* 0x000e620000002600 */
[----:B------:R-:W2:Y:S01]  /*0030*/  LDCU.64 UR16, c[0x0][0x358] ;  /* 0x00006b00ff1077ac */ /* 0x000ea20008000a00 */
[----:B------:R-:W-:Y:S01]  /*0040*/  CS2R R60, SRZ ;  /* 0x00000000003c7805 */ /* 0x000fe2000001ff00 */
[----:B------:R-:W3:Y:S04]  /*0050*/  LDCU.128 UR12, c[0x0][0x400] ;  /* 0x00008000ff0c77ac */ /* 0x000ee80008000c00 */
        /* <DEDUP_REMOVED lines=30> */
[----:B------:R-:W-:-:S03]  /*0240*/  IMAD.HI.U32 R9, R9, R5, R8 ;  /* 0x0000000509097227 */ /* 0x000fc600078e0008 */
[----:B------:R-:W4:Y:S03]  /*0250*/  LDC.64 R24, c[0x0][0x448] ;  /* 0x00011200ff187b82 */ /* 0x000f260000000a00 */
[----:B------:R-:W-:-:S05]  /*0260*/  IMAD.HI.U32 R9, R9, R4, RZ ;  /* 0x0000000409097227 */ /* 0x000fca00078e00ff */
[----:B------:R-:W-:-:S05]  /*0270*/  IADD3 R0, PT, PT, -R9, RZ, RZ ;  /* 0x000000ff09007210 */ /* 0x000fca0007ffe1ff */
[----:B------:R-:W-:-:S05]  /*0280*/  IMAD R0, R11, R0, R4 ;  /* 0x000000000b007224 */ /* 0x000fca00078e0204 */
[----:B------:R-:W-:Y:S02]  /*0290*/  ISETP.GT.U32.AND P2, PT, R11, R0, PT ;  /* 0x000000000b00720c */ /* 0x000fe40003f44070 */
[----:B---3--:R-:W-:-:S04]  /*02a0*/  ISETP.NE.U32.AND P0, PT, R6, RZ, PT ;  /* 0x000000ff0600720c */ /* 0x008fc80003f05070 */
[----:B------:R-:W-:Y:S01]  /*02b0*/  ISETP.NE.AND.EX P0, PT, R7, RZ, PT, P0 ;  /* 0x000000ff0700720c */ /* 0x000fe20003f05300 */
[----:B------:R-:W-:-:S06]  /*02c0*/  UIMAD.WIDE.U32 UR6, UR18, UR12, URZ ;  /* 0x0000000c120672a5 */ /* 0x000fcc000f8e00ff */
[----:B------:R-:W-:Y:S01]  /*02d0*/  @!P2 IADD3 R0, PT, PT, R0, -R11, RZ ;  /* 0x8000000b0000a210 */ /* 0x000fe20007ffe0ff */
[----:B------:R-:W-:-:S03]  /*02e0*/  UIMAD.WIDE.U32 UR4, UR18, UR8, URZ ;  /* 0x00000008120472a5 */ /* 0x000fc6000f8e00ff */
[----:B------:R-:W-:Y:S02]  /*02f0*/  ISETP.GE.U32.AND P1, PT, R0, R11, PT ;  /* 0x0000000b0000720c */ /* 0x000fe40003f26070 */
[----:B------:R-:W3:Y:S01]  /*0300*/  @P0 LDC R0, c[0x0][0x384] ;  /* 0x0000e100ff000b82 */ /* 0x000ee20000000800 */
[----:B------:R-:W-:Y:S01]  /*0310*/  UIMAD UR8, UR18, UR9, UR5 ;  /* 0x00000009120872a4 */ /* 0x000fe2000f8e0205 */
[----:B------:R-:W-:Y:S02]  /*0320*/  LOP3.LUT R6, R3, R2, RZ, 0x3c, !PT ;  /* 0x0000000203067212 */ /* 0x000fe400078e3cff */
[----:B------:R-:W-:Y:S02]  /*0330*/  @!P2 IADD3 R9, PT, PT, R9, 0x1, RZ ;  /* 0x000000010909a810 */ /* 0x000fe40007ffe0ff */
[----:B------:R-:W-:Y:S01]  /*0340*/  MOV R4, UR4 ;  /* 0x0000000400047c02 */ /* 0x000fe20008000f00 */
[----:B------:R-:W-:Y:S01]  /*0350*/  UIMAD UR4, UR18, UR13, UR7 ;  /* 0x0000000d120472a4 */ /* 0x000fe2000f8e0207 */
[----:B------:R-:W-:Y:S01]  /*0360*/  ISETP.GE.AND P3, PT, R6, RZ, PT ;  /* 0x000000ff0600720c */ /* 0x000fe20003f66270 */
[----:B------:R-:W2:Y:S01]  /*0370*/  @P0 LDC R21, c[0x0][0x38c] ;  /* 0x0000e300ff150b82 */ /* 0x000ea20000000800 */
[----:B------:R-:W-:-:S02]  /*0380*/  MOV R6, UR6 ;  /* 0x0000000600067c02 */ /* 0x000fc40008000f00 */
[----:B------:R-:W-:Y:S01]  /*0390*/  MOV R7, UR7 ;  /* 0x0000000700077c02 */ /* 0x000fe20008000f00 */
[----:B------:R-:W1:Y:S01]  /*03a0*/  LDCU.64 UR6, c[0x0][0x498] ;  /* 0x00009300ff0677ac */ /* 0x000e620008000a00 */
[----:B------:R-:W-:Y:S02]  /*03b0*/  @P1 IADD3 R9, PT, PT, R9, 0x1, RZ ;  /* 0x0000000109091810 */ /* 0x000fe40007ffe0ff */
[----:B------:R-:W-:Y:S02]  /*03c0*/  MOV R5, UR5 ;  /* 0x0000000500057c02 */ /* 0x000fe40008000f00 */
[----:B------:R-:W-:Y:S01]  /*03d0*/  MOV R5, UR8 ;  /* 0x0000000800057c02 */ /* 0x000fe20008000f00 */
[----:B------:R-:W0:Y:S01]  /*03e0*/  LDCU.64 UR8, c[0x0][0x3b0] ;  /* 0x00007600ff0877ac */ /* 0x000e220008000a00 */
[----:B------:R-:W-:Y:S02]  /*03f0*/  MOV R27, R9 ;  /* 0x00000009001b7202 */ /* 0x000fe40000000f00 */
[----:B------:R-:W4:Y:S01]  /*0400*/  @P0 LDC.64 R8, c[0x0][0x480] ;  /* 0x00012000ff080b82 */ /* 0x000f220000000a00 */
[----:B------:R-:W-:Y:S01]  /*0410*/  ISETP.NE.AND P2, PT, R2, RZ, PT ;  /* 0x000000ff0200720c */ /* 0x000fe20003f45270 */
[----:B---3--:R-:W-:Y:S01]  /*0420*/  @P0 IMAD R0, R0, UR18, R3 ;  /* 0x0000001200000c24 */ /* 0x008fe2000f8e0203 */
[----:B------:R-:W-:-:S02]  /*0430*/  MOV R7, UR4 ;  /* 0x0000000400077c02 */ /* 0x000fc40008000f00 */
[C---:B------:R-:W-:Y:S01]  /*0440*/  LEA R11, R19.reuse, 0xfffffe00, 0x9 ;  /* 0xfffffe00130b7811 */ /* 0x040fe200078e48ff */
[----:B------:R-:W-:Y:S01]  /*0450*/  @P0 IMAD R0, R0, R19, RZ ;  /* 0x0000001300000224 */ /* 0x000fe200078e02ff */
[----:B------:R-:W-:Y:S01]  /*0460*/  ISETP.GE.AND P1, PT, R19, 0x1, PT ;  /* 0x000000011300780c */ /* 0x000fe20003f26270 */
[----:B-1----:R-:W-:Y:S01]  /*0470*/  UIMAD.WIDE.U32 UR4, UR18, UR6, URZ ;  /* 0x00000006120472a5 */ /* 0x002fe2000f8e00ff */
[----:B------:R-:W-:Y:S01]  /*0480*/  @!P3 IADD3 R27, PT, PT, -R27, RZ, RZ ;  /* 0x000000ff1b1bb210 */ /* 0x000fe20007ffe1ff */
[----:B------:R-:W1:Y:S01]  /*0490*/  LDC.64 R18, c[0x0][0x4a8] ;  /* 0x00012a00ff127b82 */ /* 0x000e620000000a00 */
[C---:B------:R-:W-:Y:S01]  /*04a0*/  IMAD.WIDE.U32 R4, R3.reuse, UR10, R4 ;  /* 0x0000000a03047c25 */ /* 0x040fe2000f8e0004 */
[----:B------:R-:W-:Y:S02]  /*04b0*/  UIMAD UR5, UR18, UR7, UR5 ;  /* 0x00000007120572a4 */ /* 0x000fe4000f8e0205 */
[----:B------:R-:W-:Y:S01]  /*04c0*/  @!P2 LOP3.LUT R27, RZ, R2, RZ, 0x33, !PT ;  /* 0x00000002ff1ba212 */ /* 0x000fe200078e33ff */
[----:B0-----:R-:W-:Y:S01]  /*04d0*/  UIMAD.WIDE.U32 UR6, UR18, UR8, URZ ;  /* 0x00000008120672a5 */ /* 0x001fe2000f8e00ff */
[----:B------:R-:W-:-:S02]  /*04e0*/  IMAD R15, R3, UR11, R5 ;  /* 0x0000000b030f7c24 */ /* 0x000fc4000f8e0205 */
[----:B------:R-:W-:Y:S01]  /*04f0*/  SHF.R.S32.HI R29, RZ, 0x1f, R27 ;  /* 0x0000001fff1d7819 */ /* 0x000fe2000001141b */
[----:B------:R-:W-:Y:S01]  /*0500*/  IMAD.WIDE.U32 R6, R3, UR14, R6 ;  /* 0x0000000e03067c25 */ /* 0x000fe2000f8e0006 */
[----:B------:R-:W-:Y:S01]  /*0510*/  UIMAD UR7, UR18, UR9, UR7 ;  /* 0x00000009120772a4 */ /* 0x000fe2000f8e0207 */
[----:B------:R-:W-:Y:S02]  /*0520*/  CS2R R22, SRZ ;  /* 0x0000000000167805 */ /* 0x000fe4000001ff00 */
[----:B--2---:R-:W-:Y:S01]  /*0530*/  @P0 IMAD R5, R0, R21, RZ ;  /* 0x0000001500050224 */ /* 0x004fe200078e02ff */
[----:B------:R-:W-:Y:S01]  /*0540*/  IADD3 R69, P2, PT, R11, R4, RZ ;  /* 0x000000040b457210 */ /* 0x000fe20007f5e0ff */
[----:B------:R-:W-:Y:S01]  /*0550*/  IMAD R0, R29, R16, RZ ;  /* 0x000000101d007224 */ /* 0x000fe200078e02ff */
[----:B------:R-:W-:Y:S01]  /*0560*/  IADD3 R71, P3, PT, R11, R6, RZ ;  /* 0x000000060b477210 */ /* 0x000fe20007f7e0ff */
[----:B----4-:R-:W-:-:S04]  /*0570*/  @P0 IMAD.WIDE R22, R5, 0x8, R8 ;  /* 0x0000000805160825 */ /* 0x010fc800078e0208 */
[C---:B------:R-:W-:Y:S02]  /*0580*/  IMAD R13, R3.reuse, UR15, R7 ;  /* 0x0000000f030d7c24 */ /* 0x040fe4000f8e0207 */
[----:B------:R-:W-:-:S04]  /*0590*/  IMAD.WIDE.U32 R4, R3, R72, UR4 ;  /* 0x0000000403047e25 */ /* 0x000fc8000f8e0048 */
[----:B------:R-:W-:Y:S01]  /*05a0*/  IMAD.WIDE.U32 R6, R27, R16, UR6 ;  /* 0x000000061b067e25 */ /* 0x000fe2000f8e0010 */
[----:B------:R-:W-:-:S03]  /*05b0*/  IADD3 R4, P4, PT, R11, R4, RZ ;  /* 0x000000040b047210 */ /* 0x000fc60007f9e0ff */
[----:B------:R-:W-:Y:S01]  /*05c0*/  IMAD R9, R27, R17, R0 ;  /* 0x000000111b097224 */ /* 0x000fe200078e0200 */
[----:B------:R-:W-:Y:S01]  /*05d0*/  SHF.R.S32.HI R0, RZ, 0x1f, R11 ;  /* 0x0000001fff007819 */ /* 0x000fe2000001140b */
[----:B------:R-:W-:Y:S01]  /*05e0*/  IMAD R73, R3, R73, R5 ;  /* 0x0000004903497224 */ /* 0x000fe200078e0205 */
[----:B------:R-:W-:Y:S02]  /*05f0*/  IADD3 R11, P5, PT, R11, R6, RZ ;  /* 0x000000060b0b7210 */ /* 0x000fe40007fbe0ff */
[C---:B------:R-:W-:Y:S02]  /*0600*/  IADD3.X R6, PT, PT, R0.reuse, R15, RZ, P2, !PT ;  /* 0x0000000f00067210 */ /* 0x040fe400017fe4ff */
[----:B------:R-:W-:Y:S02]  /*0610*/  LEA R62, P0, R69, R62, 0x1 ;  /* 0x0000003e453e7211 */ /* 0x000fe400078008ff */
[----:B------:R-:W-:Y:S01]  /*0620*/  IADD3 R9, PT, PT, R7, R9, RZ ;  /* 0x0000000907097210 */ /* 0x000fe20007ffe0ff */
[----:B-1----:R-:W-:Y:S01]  /*0630*/  IMAD.WIDE.U32 R20, R3, R18, RZ ;  /* 0x0000001203147225 */ /* 0x002fe200078e00ff */
[----:B------:R-:W-:-:S02]  /*0640*/  IADD3.X R2, PT, PT, R0, R13, RZ, P3, !PT ;  /* 0x0000000d00027210 */ /* 0x000fc40001ffe4ff */
[----:B------:R-:W-:Y:S02]  /*0650*/  LEA.HI.X R69, R69, R63, R6, 0x1, P0 ;  /* 0x0000003f45457211 */ /* 0x000fe400000f0c06 */
[C---:B------:R-:W-:Y:S02]  /*0660*/  IADD3.X R73, PT, PT, R0.reuse, R73, RZ, P4, !PT ;  /* 0x0000004900497210 */ /* 0x040fe400027fe4ff */
[----:B------:R-:W-:Y:S02]  /*0670*/  IADD3.X R70, PT, PT, R0, R9, RZ, P5, !PT ;  /* 0x0000000900467210 */ /* 0x000fe40002ffe4ff */
[----:B------:R-:W-:Y:S02]  /*0680*/  LEA R64, P0, R71, R64, 0x1 ;  /* 0x0000004047407211 */ /* 0x000fe400078008ff */
        /* <DEDUP_REMOVED lines=90> */
.L_x_8146:
[----:B------:R-:W-:Y:S01]  /*0c30*/  BAR.SYNC.DEFER_BLOCKING 0x0 ;  /* 0x0000000000007b1d */ /* 0x000fe20000010000 */
[----:B0-----:R-:W-:Y:S02]  /*0c40*/  MOV R4, R62 ;  /* 0x0000003e00047202 */ /* 0x001fe40000000f00 */
[----:B------:R-:W-:-:S05]  /*0c50*/  MOV R5, R69 ;  /* 0x0000004500057202 */ /* 0x000fca0000000f00 */
[----:B------:R-:W0:Y:S01]  /*0c60*/  S2UR UR5, SR_CgaCtaId ;  /* 0x00000000000579c3 */ /* 0x000e220000008800 */
[----:B------:R-:W-:Y:S01]  /*0c70*/  IMAD.WIDE.U32 R4, R75, 0x10, R4 ;  /* 0x000000104b047825 */ /* 0x000fe200078e0004 */
[----:B------:R-:W1:Y:S01]  /*0c80*/  S2R R101, SR_LANEID ;  /* 0x0000000000657919 */ /* 0x000e620000000000 */
[----:B------:R-:W-:Y:S01]  /*0c90*/  UMOV UR4, 0x400 ;  /* 0x0000040000047882 */ /* 0x000fe20000000000 */
[----:B------:R-:W-:Y:S02]  /*0ca0*/  MOV R24, R66 ;  /* 0x0000004200187202 */ /* 0x000fe40000000f00 */
[----:B------:R-:W-:Y:S02]  /*0cb0*/  MOV R25, R73 ;  /* 0x0000004900197202 */ /* 0x000fe40000000f00 */
[----:B------:R-:W2:Y:S01]  /*0cc0*/  LDC.64 R26, c[0x0][0x410] ;  /* 0x00010400ff1a7b82 */ /* 0x000ea20000000a00 */
[----:B------:R-:W-:-:S07]  /*0cd0*/  IADD3 R96, PT, PT, R72, -0x1, RZ ;  /* 0xffffffff48607810 */ /* 0x000fce0007ffe0ff */
[----:B------:R-:W3:Y:S01]  /*0ce0*/  LDC.64 R46, c[0x0][0x418] ;  /* 0x00010600ff2e7b82 */ /* 0x000ee20000000a00 */
[----:B------:R-:W4:Y:S04]  /*0cf0*/  LDG.E.128 R28, desc[UR16][R4.64] ;  /* 0x00000010041c7981 */ /* 0x000f28000c1e1d00 */
[----:B------:R1:W2:Y:S01]  /*0d00*/  LDG.E.128 R36, desc[UR16][R4.64+0x200] ;  /* 0x0002001004247981 */ /* 0x0002a2000c1e1d00 */
[----:B0-----:R-:W-:Y:S02]  /*0d10*/  ULEA UR4, UR5, UR4, 0x18 ;  /* 0x0000000405047291 */ /* 0x001fe4000f8ec0ff */
[----:B------:R-:W0:Y:S01]  /*0d20*/  LDC.64 R44, c[0x0][0x488] ;  /* 0x00012200ff2c7b82 */ /* 0x000e220000000a00 */
[----:B-1----:R-:W-:Y:S02]  /*0d30*/  MOV R4, R64 ;  /* 0x0000004000047202 */ /* 0x002fe40000000f00 */
[----:B------:R-:W-:-:S02]  /*0d40*/  MOV R5, R71 ;  /* 0x0000004700057202 */ /* 0x000fc40000000f00 */
[----:B------:R-:W-:Y:S01]  /*0d50*/  LEA R94, R101, UR4, 0x4 ;  /* 0x00000004655e7c11 */ /* 0x000fe2000f8e20ff */
[----:B------:R-:W-:-:S03]  /*0d60*/  IMAD.WIDE.U32 R34, R75, 0x10, R4 ;  /* 0x000000104b227825 */ /* 0x000fc600078e0004 */
        /* <DEDUP_REMOVED lines=10> */
[----:B--2---:R-:W-:Y:S04]  /*0e10*/  STS.128 [R94], R48 ;  /* 0x000000305e007388 */ /* 0x004fe80000000c00 */
[----:B----4-:R-:W-:Y:S01]  /*0e20*/  STS.128 [R94+0x200], R52 ;  /* 0x000200345e007388 */ /* 0x010fe20000000c00 */
[----:B------:R-:W-:-:S03]  /*0e30*/  NOP ;  /* 0x0000000000007918 */ /* 0x000fc60000000000 */
[----:B------:R-:W1:Y:S04]  /*0e40*/  LDS.128 R40, [R95] ;  /* 0x000000005f287984 */ /* 0x000e680000000c00 */
[----:B------:R-:W2:Y:S01]  /*0e50*/  LDS.128 R36, [R95+0x10] ;  /* 0x000010005f247984 */ /* 0x000ea20000000c00 */
[----:B------:R-:W-:Y:S06]  /*0e60*/  BAR.SYNC.DEFER_BLOCKING 0x0 ;  /* 0x0000000000007b1d */ /* 0x000fec0000010000 */
[----:B------:R-:W4:Y:S04]  /*0e70*/  LDG.E.128 R56, desc[UR16][R24.64] ;  /* 0x0000001018387981 */ /* 0x000f28000c1e1d00 */
[----:B------:R-:W2:Y:S01]  /*0e80*/  LDG.E.128 R104, desc[UR16][R24.64+0x200] ;  /* 0x0002001018687981 */ /* 0x000ea2000c1e1d00 */
[----:B------:R-:W-:Y:S01]  /*0e90*/  SHF.L.U32 R32, R96, 0x9, RZ ;  /* 0x0000000960207819 */ /* 0x000fe200000006ff */
[----:B------:R-:W-:Y:S01]  /*0ea0*/  HFMA2 R33, -RZ, RZ, 0, 0 ;  /* 0x00000000ff217431 */ /* 0x000fe200000001ff */
[----:B------:R-:W-:Y:S01]  /*0eb0*/  BSSY.RECONVERGENT B0, `(.L_x_8074) ;  /* 0x000003c000007945 */ /* 0x000fe20003800200 */
[----:B-1----:R-:W-:-:S02]  /*0ec0*/  SHF.L.U32 R51, R40, 0x10, RZ ;  /* 0x0000001028337819 */ /* 0x002fc400000006ff */
[----:B------:R-:W-:Y:S01]  /*0ed0*/  PRMT R40, R40, 0x7632, R40 ;  /* 0x0000763228287816 */ /* 0x000fe20000000028 */
[----:B------:R-:W-:Y:S01]  /*0ee0*/  IMAD.WIDE.U32 R48, R26, UR18, R32 ;  /* 0x000000121a307c25 */ /* 0x000fe2000f8e0020 */
[----:B------:R-:W-:Y:S02]  /*0ef0*/  SHF.L.U32 R103, R41, 0x10, RZ ;  /* 0x0000001029677819 */ /* 0x000fe400000006ff */
[----:B------:R-:W-:Y:S01]  /*0f00*/  SHF.L.U32 R55, R42, 0x10, RZ ;  /* 0x000000102a377819 */ /* 0x000fe200000006ff */
[----:B------:R-:W-:Y:S01]  /*0f10*/  IMAD R49, R27, UR18, R49 ;  /* 0x000000121b317c24 */ /* 0x000fe2000f8e0231 */
[----:B------:R-:W-:Y:S01]  /*0f20*/  SHF.L.U32 R53, R40, 0x10, RZ ;  /* 0x0000001028357819 */ /* 0x000fe200000006ff */
[----:B-----5:R-:W-:Y:S01]  /*0f30*/  FADD.FTZ R103, R103, R60 ;  /* 0x0000003c67677221 */ /* 0x020fe20000010000 */
[----:B---3--:R-:W-:-:S04]  /*0f40*/  IMAD.WIDE.U32 R48, R3, R46, R48 ;  /* 0x0000002e03307225 */ /* 0x008fc800078e0030 */
[--C-:B------:R-:W-:Y:S01]  /*0f50*/  FADD.FTZ R102, R55, R60.reuse ;  /* 0x0000003c37667221 */ /* 0x100fe20000010000 */
[----:B------:R-:W-:Y:S01]  /*0f60*/  FADD.FTZ R98, R53, R60 ;  /* 0x0000003c35627221 */ /* 0x000fe20000010000 */
[----:B------:R-:W-:Y:S02]  /*0f70*/  FSETP.GTU.FTZ.AND P2, PT, R103, 20, PT ;  /* 0x41a000006700780b */ /* 0x000fe40003f5c000 */
[----:B0-----:R-:W-:Y:S02]  /*0f80*/  LEA R44, P0, R48, R44, 0x1 ;  /* 0x0000002c302c7211 */ /* 0x001fe400078008ff */
[----:B------:R-:W-:Y:S02]  /*0f90*/  FSETP.GTU.FTZ.AND P3, PT, R102, 20, PT ;  /* 0x41a000006600780b */ /* 0x000fe40003f7c000 */
[----:B------:R-:W-:Y:S02]  /*0fa0*/  FSETP.GTU.FTZ.AND P5, PT, R98, 20, PT ;  /* 0x41a000006200780b */ /* 0x000fe40003fbc000 */
[----:B------:R-:W-:Y:S01]  /*0fb0*/  PRMT R46, R41, 0x7632, R46 ;  /* 0x00007632292e7816 */ /* 0x000fe2000000002e */
[----:B----4-:R0:W-:Y:S04]  /*0fc0*/  STS.128 [R94], R56 ;  /* 0x000000385e007388 */ /* 0x0101e80000000c00 */
[----:B--2---:R1:W-:Y:S01]  /*0fd0*/  STS.128 [R94+0x200], R104 ;  /* 0x000200685e007388 */ /* 0x0043e20000000c00 */
[----:B------:R-:W-:-:S03]  /*0fe0*/  NOP ;  /* 0x0000000000007918 */ /* 0x000fc60000000000 */
[----:B------:R2:W3:Y:S04]  /*0ff0*/  LDS.128 R28, [R95] ;  /* 0x000000005f1c7984 */ /* 0x0004e80000000c00 */
[----:B------:R2:W4:Y:S01]  /*1000*/  LDS.128 R24, [R95+0x10] ;  /* 0x000010005f187984 */ /* 0x0005220000000c00 */
[----:B0-----:R-:W-:Y:S01]  /*1010*/  SHF.L.U32 R57, R43, 0x10, RZ ;  /* 0x000000102b397819 */ /* 0x001fe200000006ff */
[----:B-1----:R-:W-:-:S04]  /*1020*/  FADD.FTZ R104, R51, R60 ;  /* 0x0000003c33687221 */ /* 0x002fc80000010000 */
[--C-:B------:R-:W-:Y:S01]  /*1030*/  FADD.FTZ R100, R57, R60.reuse ;  /* 0x0000003c39647221 */ /* 0x100fe20000010000 */
[----:B------:R-:W-:Y:S02]  /*1040*/  SHF.L.U32 R51, R36, 0x10, RZ ;  /* 0x0000001024337819 */ /* 0x000fe400000006ff */
[----:B------:R-:W-:Y:S02]  /*1050*/  FSETP.GTU.FTZ.AND P1, PT, R104, 20, PT ;  /* 0x41a000006800780b */ /* 0x000fe40003f3c000 */
[----:B------:R-:W-:Y:S01]  /*1060*/  FSETP.GTU.FTZ.AND P4, PT, R100, 20, PT ;  /* 0x41a000006400780b */ /* 0x000fe20003f9c000 */
[----:B------:R-:W-:-:S10]  /*1070*/  FADD.FTZ R106, R51, R60 ;  /* 0x0000003c336a7221 */ /* 0x000fd40000010000 */
[----:B--2---:R-:W-:Y:S05]  /*1080*/  @P1 BRA `(.L_x_8075) ;  /* 0x0000000000781947 */ /* 0x004fea0003800000 */
        /* <DEDUP_REMOVED lines=30> */
.L_x_8075:
[----:B------:R-:W-:Y:S05]  /*1270*/  BSYNC.RECONVERGENT B0 ;  /* 0x0000000000007941 */ /* 0x000fea0003800200 */
.L_x_8074:
[----:B------:R-:W-:Y:S01]  /*1280*/  SHF.L.U32 R105, R46, 0x10, RZ ;  /* 0x000000102e697819 */ /* 0x000fe200000006ff */
[----:B------:R-:W-:Y:S01]  /*1290*/  BSSY.RECONVERGENT B0, `(.L_x_8076) ;  /* 0x0000022000007945 */ /* 0x000fe20003800200 */
[----:B------:R-:W-:-:S03]  /*12a0*/  FSETP.GTU.FTZ.AND P1, PT, R106, 20, PT ;  /* 0x41a000006a00780b */ /* 0x000fc60003f3c000 */
[----:B------:R-:W-:Y:S01]  /*12b0*/  FADD.FTZ R105, R105, R60 ;  /* 0x0000003c69697221 */ /* 0x000fe20000010000 */
        /* <DEDUP_REMOVED lines=31> */
.L_x_8077:
[----:B------:R-:W-:Y:S05]  /*14b0*/  BSYNC.RECONVERGENT B0 ;  /* 0x0000000000007941 */ /* 0x000fea0003800200 */
.L_x_8076:
        /* <DEDUP_REMOVED lines=36> */
.L_x_8079:
[----:B------:R-:W-:Y:S05]  /*1700*/  BSYNC.RECONVERGENT B0 ;  /* 0x0000000000007941 */ /* 0x000fea0003800200 */
.L_x_8078:
        /* <DEDUP_REMOVED lines=35> */
.L_x_8081:
[----:B------:R-:W-:Y:S05]  /*1940*/  BSYNC.RECONVERGENT B0 ;  /* 0x0000000000007941 */ /* 0x000fea0003800200 */
.L_x_8080:
        /* <DEDUP_REMOVED lines=36> */
.L_x_8083:
[----:B------:R-:W-:Y:S05]  /*1b90*/  BSYNC.RECONVERGENT B0 ;  /* 0x0000000000007941 */ /* 0x000fea0003800200 */
.L_x_8082:
        /* <DEDUP_REMOVED lines=35> */
.L_x_8085:
[----:B------:R-:W-:Y:S05]  /*1dd0*/  BSYNC.RECONVERGENT B0 ;  /* 0x0000000000007941 */ /* 0x000fea0003800200 */
.L_x_8084:
[----:B------:R-:W-:Y:S01]  /*1de0*/  SHF.L.U32 R111, R39, 0x10, RZ ;  /* 0x00000010276f7819 */ /* 0x000fe200000006ff */
[----:B------:R-:W-:Y:S01]  /*1df0*/  BSSY.RECONVERGENT B0, `(.L_x_8086) ;  /* 0x0000024000007945 */ /* 0x000fe20003800200 */
[----:B------:R-:W-:Y:S02]  /*1e00*/  FSETP.GTU.FTZ.AND P6, PT, R109, 20, PT ;  /* 0x41a000006d00780b */ /* 0x000fe40003fdc000 */
[----:B------:R-:W-:Y:S01]  /*1e10*/  PRMT R40, R36, 0x7632, R40 ;  /* 0x0000763224287816 */ /* 0x000fe20000000028 */
[----:B------:R-:W-:Y:S01]  /*1e20*/  FADD.FTZ R111, R111, R60 ;  /* 0x0000003c6f6f7221 */ /* 0x000fe20000010000 */
[----:B------:R-:W-:Y:S01]  /*1e30*/  PRMT R41, R37, 0x7632, R41 ;  /* 0x0000763225297816 */ /* 0x000fe20000000029 */
        /* <DEDUP_REMOVED lines=31> */
.L_x_8087:
[----:B------:R-:W-:Y:S05]  /*2030*/  BSYNC.RECONVERGENT B0 ;  /* 0x0000000000007941 */ /* 0x000fea0003800200 */
.L_x_8086:
[----:B------:R-:W-:Y:S01]  /*2040*/  SHF.L.U32 R37, R40, 0x10, RZ ;  /* 0x0000001028257819 */ /* 0x000fe200000006ff */
[----:B------:R-:W-:Y:S01]  /*2050*/  BSSY.RECONVERGENT B0, `(.L_x_8088) ;  /* 0x0000024000007945 */ /* 0x000fe20003800200 */
[----:B------:R-:W-:Y:S02]  /*2060*/  FSETP.GTU.FTZ.AND P5, PT, R111, 20, PT ;  /* 0x41a000006f00780b */ /* 0x000fe40003fbc000 */
[----:B------:R-:W-:Y:S01]  /*2070*/  PRMT R38, R38, 0x7632, R38 ;  /* 0x0000763226267816 */ /* 0x000fe20000000026 */
[----:B------:R-:W-:Y:S01]  /*2080*/  FADD.FTZ R112, R37, R60 ;  /* 0x0000003c25707221 */ /* 0x000fe20000010000 */
        /* <DEDUP_REMOVED lines=32> */
.L_x_8089:
[----:B------:R-:W-:Y:S05]  /*2290*/  BSYNC.RECONVERGENT B0 ;  /* 0x0000000000007941 */ /* 0x000fea0003800200 */
.L_x_8088:
[----:B------:R-:W-:Y:S01]  /*22a0*/  SHF.L.U32 R37, R38, 0x10, RZ ;  /* 0x0000001026257819 */ /* 0x000fe200000006ff */
[----:B------:R-:W-:Y:S01]  /*22b0*/  BSSY.RECONVERGENT B0, `(.L_x_8090) ;  /* 0x0000025000007945 */ /* 0x000fe20003800200 */
[----:B------:R-:W-:Y:S01]  /*22c0*/  FSETP.GTU.FTZ.AND P4, PT, R112, 20, PT ;  /* 0x41a000007000780b */ /* 0x000fe20003f9c000 */
[----:B------:R-:W-:Y:S01]  /*22d0*/  IMAD R47, R3, R47, R49 ;  /* 0x0000002f032f7224 */ /* 0x000fe200078e0231 */
[----:B------:R-:W-:Y:S01]  /*22e0*/  PRMT R39, R39, 0x7632, R39 ;  /* 0x0000763227277816 */ /* 0x000fe20000000027 */
[--C-:B------:R-:W-:Y:S01]  /*22f0*/  FADD.FTZ R115, R41, R60.reuse ;  /* 0x0000003c29737221 */ /* 0x100fe20000010000 */
[----:B------:R-:W-:Y:S01]  /*2300*/  FADD.FTZ R114, R37, R60 ;  /* 0x0000003c25727221 */ /* 0x000fe20000010000 */
        /* <DEDUP_REMOVED lines=31> */
.L_x_8091:
[----:B------:R-:W-:Y:S05]  /*2500*/  BSYNC.RECONVERGENT B0 ;  /* 0x0000000000007941 */ /* 0x000fea0003800200 */
.L_x_8090:
[----:B------:R-:W-:Y:S01]  /*2510*/  SHF.L.U32 R39, R39, 0x10, RZ ;  /* 0x0000001027277819 */ /* 0x000fe200000006ff */
[----:B------:R-:W-:Y:S01]  /*2520*/  BSSY.RECONVERGENT B0, `(.L_x_8092) ;  /* 0x0000024000007945 */ /* 0x000fe20003800200 */
[----:B------:R-:W-:Y:S02]  /*2530*/  FSETP.GTU.FTZ.AND P6, PT, R115, 20, PT ;  /* 0x41a000007300780b */ /* 0x000fe40003fdc000 */
[----:B------:R-:W-:Y:S01]  /*2540*/  FSETP.GTU.FTZ.AND P1, PT, R114, 20, PT ;  /* 0x41a000007200780b */ /* 0x000fe20003f3c000 */
[----:B------:R-:W-:Y:S01]  /*2550*/  FADD.FTZ R113, R39, R60 ;  /* 0x0000003c27717221 */ /* 0x000fe20000010000 */
[----:B------:R-:W-:Y:S01]  /*2560*/  LEA.HI.X R45, R48, R45, R47, 0x1, P0 ;  /* 0x0000002d302d7211 */ /* 0x000fe200000f0c2f */
        /* <DEDUP_REMOVED lines=31> */
.L_x_8093:
[----:B------:R-:W-:Y:S05]  /*2760*/  BSYNC.RECONVERGENT B0 ;  /* 0x0000000000007941 */ /* 0x000fea0003800200 */
.L_x_8092:
[----:B------:R-:W-:Y:S01]  /*2770*/  BSSY.RECONVERGENT B0, `(.L_x_8094) ;  /* 0x0000022000007945 */ /* 0x000fe20003800200 */
[----:B------:R-:W-:Y:S01]  /*2780*/  FSETP.GTU.FTZ.AND P0, PT, R113, 20, PT ;  /* 0x41a000007100780b */ /* 0x000fe20003f1c000 */
[----:B------:R-:W-:Y:S02]  /*2790*/  IMAD.WIDE.U32 R44, R75, 0x10, R44 ;  /* 0x000000104b2c7825 */ /* 0x000fe400078e002c */
        /* <DEDUP_REMOVED lines=31> */
.L_x_8095:
[----:B------:R-:W-:Y:S05]  /*2990*/  BSYNC.RECONVERGENT B0 ;  /* 0x0000000000007941 */ /* 0x000fea0003800200 */
.L_x_8094:
        /* <DEDUP_REMOVED lines=32> */
.L_x_8097:
[----:B------:R-:W-:Y:S05]  /*2ba0*/  BSYNC.RECONVERGENT B0 ;  /* 0x0000000000007941 */ /* 0x000fea0003800200 */
.L_x_8096:
        /* <DEDUP_REMOVED lines=32> */
.L_x_8099:
[----:B------:R-:W-:Y:S05]  /*2db0*/  BSYNC.RECONVERGENT B0 ;  /* 0x0000000000007941 */ /* 0x000fea0003800200 */
.L_x_8098:
        /* <DEDUP_REMOVED lines=32> */
.L_x_8101:
[----:B------:R-:W-:Y:S05]  /*2fc0*/  BSYNC.RECONVERGENT B0 ;  /* 0x0000000000007941 */ /* 0x000fea0003800200 */
.L_x_8100:
        /* <DEDUP_REMOVED lines=32> */
.L_x_8103:
[----:B------:R-:W-:Y:S05]  /*31d0*/  BSYNC.RECONVERGENT B0 ;  /* 0x0000000000007941 */ /* 0x000fea0003800200 */
.L_x_8102:
        /* <DEDUP_REMOVED lines=32> */
.L_x_8105:
[----:B------:R-:W-:Y:S05]  /*33e0*/  BSYNC.RECONVERGENT B0 ;  /* 0x0000000000007941 */ /* 0x000fea0003800200 */
.L_x_8104:
[----:B------:R-:W-:Y:S08]  /*33f0*/  BAR.SYNC.DEFER_BLOCKING 0x0 ;  /* 0x0000000000007b1d */ /* 0x000ff00000010000 */
[----:B------:R-:W0:Y:S08]  /*3400*/  LDC.64 R38, c[0x0][0x420] ;  /* 0x00010800ff267b82 */ /* 0x000e300000000a00 */
[----:B------:R-:W1:Y:S08]  /*3410*/  LDC.64 R40, c[0x0][0x428] ;  /* 0x00010a00ff287b82 */ /* 0x000e700000000a00 */
[----:B------:R-:W2:Y:S01]  /*3420*/  LDC.64 R122, c[0x0][0x478] ;  /* 0x00011e00ff7a7b82 */ /* 0x000ea20000000a00 */
[C---:B----4-:R-:W-:Y:S01]  /*3430*/  SHF.L.U32 R154, R24.reuse, 0x10, RZ ;  /* 0x00000010189a7819 */ /* 0x050fe200000006ff */
[----:B------:R-:W4:Y:S01]  /*3440*/  LDG.E.128 R52, desc[UR16][R44.64] ;  /* 0x000000102c347981 */ /* 0x000f22000c1e1d00 */
[----:B------:R-:W-:Y:S01]  /*3450*/  PRMT R175, R24, 0x7632, R175 ;  /* 0x0000763218af7816 */ /* 0x000fe200000000af */
[----:B------:R-:W5:Y:S02]  /*3460*/  LDCU.64 UR4, c[0x0][0x510] ;  /* 0x0000a200ff0477ac */ /* 0x000f640008000a00 */
[----:B------:R-:W3:Y:S01]  /*3470*/  LDG.E.128 R56, desc[UR16][R44.64+0x200] ;  /* 0x000200102c387981 */ /* 0x000ee2000c1e1d00 */
[----:B0-----:R-:W-:Y:S01]  /*3480*/  IMAD.WIDE.U32 R36, R38, UR18, R32 ;  /* 0x0000001226247c25 */ /* 0x001fe2000f8e0020 */
[----:B------:R-:W-:Y:S01]  /*3490*/  SHF.L.U32 R152, R25, 0x10, RZ ;  /* 0x0000001019987819 */ /* 0x000fe200000006ff */
[----:B------:R-:W0:Y:S02]  /*34a0*/  LDCU.64 UR6, c[0x0][0x490] ;  /* 0x00009200ff0677ac */ /* 0x000e240008000a00 */
[----:B------:R-:W-:-:S02]  /*34b0*/  IMAD R37, R39, UR18, R37 ;  /* 0x0000001227257c24 */ /* 0x000fc4000f8e0225 */
[----:B-1----:R-:W-:-:S04]  /*34c0*/  IMAD.WIDE.U32 R36, R3, R40, R36 ;  /* 0x0000002803247225 */ /* 0x002fc800078e0024 */
[----:B------:R-:W-:Y:S01]  /*34d0*/  IMAD R0, R3, R41, R37 ;  /* 0x0000002903007224 */ /* 0x000fe200078e0225 */
[----:B--2---:R-:W-:-:S04]  /*34e0*/  LEA R122, P0, R36, R122, 0x1 ;  /* 0x0000007a247a7211 */ /* 0x004fc800078008ff */
[----:B------:R-:W-:-:S03]  /*34f0*/  LEA.HI.X R123, R36, R123, R0, 0x1, P0 ;  /* 0x0000007b247b7211 */ /* 0x000fc600000f0c00 */
[----:B------:R-:W-:Y:S01]  /*3500*/  IMAD.WIDE.U32 R122, R75, 0x10, R122 ;  /* 0x000000104b7a7825 */ /* 0x000fe200078e007a */
[----:B----4-:R-:W-:Y:S04]  /*3510*/  STS.128 [R94], R52 ;  /* 0x000000345e007388 */ /* 0x010fe80000000c00 */
[----:B---3--:R-:W-:Y:S01]  /*3520*/  STS.128 [R94+0x200], R56 ;  /* 0x000200385e007388 */ /* 0x008fe20000000c00 */
[----:B------:R-:W-:-:S03]  /*3530*/  NOP ;  /* 0x0000000000007918 */ /* 0x000fc60000000000 */
[----:B------:R-:W1:Y:S04]  /*3540*/  LDS.128 R36, [R95] ;  /* 0x000000005f247984 */ /* 0x000e680000000c00 */
[----:B------:R-:W2:Y:S01]  /*3550*/  LDS.128 R40, [R95+0x10] ;  /* 0x000010005f287984 */ /* 0x000ea20000000c00 */
[----:B------:R-:W-:Y:S06]  /*3560*/  BAR.SYNC.DEFER_BLOCKING 0x0 ;  /* 0x0000000000007b1d */ /* 0x000fec0000010000 */
[----:B------:R-:W3:Y:S04]  /*3570*/  LDG.E.128 R44, desc[UR16][R122.64] ;  /* 0x000000107a2c7981 */ /* 0x000ee8000c1e1d00 */
[----:B------:R4:W5:Y:S01]  /*3580*/  LDG.E.128 R48, desc[UR16][R122.64+0x200] ;  /* 0x000200107a307981 */ /* 0x000962000c1e1d00 */
[----:B------:R-:W-:Y:S01]  /*3590*/  PRMT R166, R25, 0x7632, R166 ;  /* 0x0000763219a67816 */ /* 0x000fe200000000a6 */
[----:B0-----:R-:W-:Y:S01]  /*35a0*/  UISETP.NE.U32.AND UP0, UPT, UR6, URZ, UPT ;  /* 0x000000ff0600728c */ /* 0x001fe2000bf05070 */
[----:B------:R-:W-:-:S02]  /*35b0*/  SHF.L.U32 R150, R26, 0x10, RZ ;  /* 0x000000101a967819 */ /* 0x000fc400000006ff */
[----:B-1----:R-:W-:Y:S01]  /*35c0*/  SHF.L.U32 R120, R36, 0x10, RZ ;  /* 0x0000001024787819 */ /* 0x002fe200000006ff */
[----:B------:R-:W-:Y:S01]  /*35d0*/  UISETP.NE.AND.EX UP0, UPT, UR7, URZ, UPT, UP0 ;  /* 0x000000ff0700728c */ /* 0x000fe2000bf05300 */
[----:B------:R-:W-:Y:S02]  /*35e0*/  SHF.L.U32 R118, R38, 0x10, RZ ;  /* 0x0000001026767819 */ /* 0x000fe400000006ff */
[----:B--2---:R-:W-:Y:S01]  /*35f0*/  SHF.L.U32 R0, R40, 0x10, RZ ;  /* 0x0000001028007819 */ /* 0x004fe200000006ff */
[----:B------:R-:W-:Y:S01]  /*3600*/  FMUL.FTZ R121, R120, -1.4426950216293334961 ;  /* 0xbfb8aa3b78797820 */ /* 0x000fe20000410000 */
[----:B------:R-:W-:Y:S01]  /*3610*/  SHF.L.U32 R2, R41, 0x10, RZ ;  /* 0x0000001029027819 */ /* 0x000fe200000006ff */
[----:B------:R-:W-:Y:S01]  /*3620*/  FMUL.FTZ R124, R118, -1.4426950216293334961 ;  /* 0xbfb8aa3b767c7820 */ /* 0x000fe20000410000 */
[----:B------:R-:W-:Y:S01]  /*3630*/  PRMT R58, R36, 0x7632, R58 ;  /* 0x00007632243a7816 */ /* 0x000fe2000000003a */
[----:B------:R0:W1:Y:S01]  /*3640*/  MUFU.EX2 R53, R121 ;  /* 0x0000007900357308 */ /* 0x0000620000000800 */
[----:B------:R-:W-:Y:S01]  /*3650*/  PRMT R59, R37, 0x7632, R59 ;  /* 0x00007632253b7816 */ /* 0x000fe2000000003b */
[----:B------:R-:W-:Y:S01]  /*3660*/  FMUL.FTZ R36, R0, -1.4426950216293334961 ;  /* 0xbfb8aa3b00247820 */ /* 0x000fe20000410000 */
[----:B------:R-:W-:Y:S01]  /*3670*/  SHF.L.U32 R54, R39, 0x10, RZ ;  /* 0x0000001027367819 */ /* 0x000fe200000006ff */
[----:B----4-:R-:W-:Y:S01]  /*3680*/  MUFU.EX2 R122, R124 ;  /* 0x0000007c007a7308 */ /* 0x010fe20000000800 */
[----:B------:R-:W-:Y:S01]  /*3690*/  SHF.L.U32 R119, R37, 0x10, RZ ;  /* 0x0000001025777819 */ /* 0x000fe200000006ff */
[----:B------:R-:W-:Y:S01]  /*36a0*/  FMUL.FTZ R37, R2, -1.4426950216293334961 ;  /* 0xbfb8aa3b02257820 */ /* 0x000fe20000410000 */
[----:B------:R-:W-:Y:S01]  /*36b0*/  SHF.L.U32 R52, R42, 0x10, RZ ;  /* 0x000000102a347819 */ /* 0x000fe200000006ff */
[----:B------:R-:W-:Y:S01]  /*36c0*/  FMUL.FTZ R123, R54, -1.4426950216293334961 ;  /* 0xbfb8aa3b367b7820 */ /* 0x000fe20000410000 */
[----:B------:R-:W-:Y:S01]  /*36d0*/  SHF.L.U32 R56, R43, 0x10, RZ ;  /* 0x000000102b387819 */ /* 0x000fe200000006ff */
[----:B------:R2:W4:Y:S01]  /*36e0*/  MUFU.EX2 R128, R36 ;  /* 0x0000002400807308 */ /* 0x0005220000000800 */
[----:B------:R-:W-:Y:S01]  /*36f0*/  SHF.L.U32 R58, R58, 0x10, RZ ;  /* 0x000000103a3a7819 */ /* 0x000fe200000006ff */
[----:B------:R-:W-:Y:S01]  /*3700*/  FMUL.FTZ R55, R119, -1.4426950216293334961 ;  /* 0xbfb8aa3b77377820 */ /* 0x000fe20000410000 */
[----:B------:R-:W-:Y:S01]  /*3710*/  SHF.L.U32 R59, R59, 0x10, RZ ;  /* 0x000000103b3b7819 */ /* 0x000fe200000006ff */
[----:B------:R1:W-:Y:S01]  /*3720*/  MUFU.EX2 R131, R37 ;  /* 0x0000002500837308 */ /* 0x0003e20000000800 */
[----:B------:R-:W-:Y:S01]  /*3730*/  PRMT R57, R38, 0x7632, R57 ;  /* 0x0000763226397816 */ /* 0x000fe20000000039 */
[----:B------:R-:W-:Y:S01]  /*3740*/  FMUL.FTZ R38, R52, -1.4426950216293334961 ;  /* 0xbfb8aa3b34267820 */ /* 0x000fe20000410000 */
[----:B0-----:R-:W-:Y:S01]  /*3750*/  PRMT R121, R39, 0x7632, R121 ;  /* 0x0000763227797816 */ /* 0x001fe20000000079 */
[----:B------:R-:W-:Y:S01]  /*3760*/  FMUL.FTZ R39, R56, -1.4426950216293334961 ;  /* 0xbfb8aa3b38277820 */ /* 0x000fe20000410000 */
[----:B------:R-:W-:Y:S01]  /*3770*/  PRMT R126, R40, 0x7632, R126 ;  /* 0x00007632287e7816 */ /* 0x000fe2000000007e */
[----:B--2---:R-:W-:Y:S01]  /*3780*/  FMUL.FTZ R36, R58, -1.4426950216293334961 ;  /* 0xbfb8aa3b3a247820 */ /* 0x004fe20000410000 */
[----:B------:R-:W-:Y:S01]  /*3790*/  PRMT R124, R42, 0x7632, R124 ;  /* 0x000076322a7c7816 */ /* 0x000fe2000000007c */
[----:B------:R0:W2:Y:S01]  /*37a0*/  MUFU.EX2 R127, R123 ;  /* 0x0000007b007f7308 */ /* 0x0000a20000000800 */
[----:B------:R-:W-:Y:S01]  /*37b0*/  SHF.L.U32 R57, R57, 0x10, RZ ;  /* 0x0000001039397819 */ /* 0x000fe200000006ff */
[----:B-1----:R-:W-:Y:S01]  /*37c0*/  FMUL.FTZ R37, R59, -1.4426950216293334961 ;  /* 0xbfb8aa3b3b257820 */ /* 0x002fe20000410000 */
[----:B------:R-:W-:Y:S01]  /*37d0*/  SHF.L.U32 R121, R121, 0x10, RZ ;  /* 0x0000001079797819 */ /* 0x000fe200000006ff */
[----:B------:R1:W-:Y:S01]  /*37e0*/  MUFU.EX2 R134, R38 ;  /* 0x0000002600867308 */ /* 0x0003e20000000800 */
[----:B------:R-:W-:Y:S01]  /*37f0*/  SHF.L.U32 R126, R126, 0x10, RZ ;  /* 0x000000107e7e7819 */ /* 0x000fe200000006ff */
[----:B------:R-:W-:Y:S01]  /*3800*/  FADD.FTZ R53, R53, 1 ;  /* 0x3f80000035357421 */ /* 0x000fe20000010000 */
[----:B------:R-:W-:Y:S01]  /*3810*/  SHF.L.U32 R124, R124, 0x10, RZ ;  /* 0x000000107c7c7819 */ /* 0x000fe200000006ff */
[----:B------:R2:W-:Y:S01]  /*3820*/  MUFU.EX2 R136, R39 ;  /* 0x0000002700887308 */ /* 0x0005e20000000800 */
[----:B0-----:R-:W-:Y:S01]  /*3830*/  PRMT R123, R41, 0x7632, R123 ;  /* 0x00007632297b7816 */ /* 0x001fe2000000007b */
[----:B----4-:R-:W-:Y:S01]  /*3840*/  FADD.FTZ R135, R128, 1 ;  /* 0x3f80000080877421 */ /* 0x010fe20000010000 */
[----:B------:R-:W-:Y:S01]  /*3850*/  PRMT R125, R43, 0x7632, R125 ;  /* 0x000076322b7d7816 */ /* 0x000fe2000000007d */
[----:B------:R0:W4:Y:S01]  /*3860*/  MUFU.EX2 R40, R36 ;  /* 0x0000002400287308 */ /* 0x0001220000000800 */
[----:B-1----:R-:W-:Y:S01]  /*3870*/  FMUL.FTZ R38, R57, -1.4426950216293334961 ;  /* 0xbfb8aa3b39267820 */ /* 0x002fe20000410000 */
[----:B------:R-:W-:Y:S01]  /*3880*/  SHF.L.U32 R128, R29, 0x10, RZ ;  /* 0x000000101d807819 */ /* 0x000fe200000006ff */
[----:B------:R-:W-:Y:S01]  /*3890*/  FADD.FTZ R122, R122, 1 ;  /* 0x3f8000007a7a7421 */ /* 0x000fe20000010000 */
[----:B------:R1:W4:Y:S01]  /*38a0*/  MUFU.EX2 R41, R37 ;  /* 0x0000002500297308 */ /* 0x0003220000000800 */
[----:B--2---:R-:W-:Y:S01]  /*38b0*/  FMUL.FTZ R39, R121, -1.4426950216293334961 ;  /* 0xbfb8aa3b79277820 */ /* 0x004fe20000410000 */
[----:B------:R-:W-:Y:S01]  /*38c0*/  SHF.L.U32 R125, R125, 0x10, RZ ;  /* 0x000000107d7d7819 */ /* 0x000fe200000006ff */
[----:B------:R-:W-:Y:S01]  /*38d0*/  FADD.FTZ R127, R127, 1 ;  /* 0x3f8000007f7f7421 */ /* 0x000fe20000010000 */
[----:B------:R-:W-:Y:S01]  /*38e0*/  MUFU.EX2 R42, R38 ;  /* 0x00000026002a7308 */ /* 0x000fe20000000800 */
[----:B0-----:R-:W-:Y:S01]  /*38f0*/  FMUL.FTZ R36, R126, -1.4426950216293334961 ;  /* 0xbfb8aa3b7e247820 */ /* 0x001fe20000410000 */
[----:B------:R-:W-:Y:S01]  /*3900*/  PRMT R170, R26, 0x7632, R170 ;  /* 0x000076321aaa7816 */ /* 0x000fe200000000aa */
[----:B------:R-:W-:Y:S01]  /*3910*/  FMUL.FTZ R133, R125, -1.4426950216293334961 ;  /* 0xbfb8aa3b7d857820 */ /* 0x000fe20000410000 */
[----:B------:R-:W0:Y:S01]  /*3920*/  MUFU.EX2 R43, R39 ;  /* 0x00000027002b7308 */ /* 0x000e220000000800 */
[----:B-1----:R-:W-:Y:S01]  /*3930*/  FMUL.FTZ R37, R124, -1.4426950216293334961 ;  /* 0xbfb8aa3b7c257820 */ /* 0x002fe20000410000 */
[C---:B------:R-:W-:Y:S01]  /*3940*/  SHF.L.U32 R143, R27.reuse, 0x10, RZ ;  /* 0x000000101b8f7819 */ /* 0x040fe200000006ff */
[----:B----4-:R-:W-:Y:S01]  /*3950*/  FADD.FTZ R40, R40, 1 ;  /* 0x3f80000028287421 */ /* 0x010fe20000010000 */
[----:B------:R-:W-:Y:S01]  /*3960*/  MUFU.EX2 R129, R36 ;  /* 0x0000002400817308 */ /* 0x000fe20000000800 */
[----:B------:R-:W-:Y:S01]  /*3970*/  PRMT R172, R27, 0x7632, R172 ;  /* 0x000076321bac7816 */ /* 0x000fe200000000ac */
[----:B------:R-:W-:Y:S01]  /*3980*/  FADD.FTZ R136, R136, 1 ;  /* 0x3f80000088887421 */ /* 0x000fe20000010000 */
[----:B------:R-:W-:Y:S01]  /*3990*/  PRMT R153, R28, 0x7632, R153 ;  /* 0x000076321c997816 */ /* 0x000fe20000000099 */
[----:B------:R-:W1:Y:S01]  /*39a0*/  MUFU.EX2 R142, R37 ;  /* 0x00000025008e7308 */ /* 0x000e620000000800 */
[C---:B------:R-:W-:Y:S01]  /*39b0*/  SHF.L.U32 R156, R31.reuse, 0x10, RZ ;  /* 0x000000101f9c7819 */ /* 0x040fe200000006ff */
[----:B------:R-:W-:Y:S01]  /*39c0*/  FADD.FTZ R134, R134, 1 ;  /* 0x3f80000086867421 */ /* 0x000fe20000010000 */
[----:B------:R-:W-:Y:S01]  /*39d0*/  PRMT R161, R31, 0x7632, R161 ;  /* 0x000076321fa17816 */ /* 0x000fe200000000a1 */
[----:B------:R-:W2:Y:S01]  /*39e0*/  MUFU.EX2 R55, R55 ;  /* 0x0000003700377308 */ /* 0x000ea20000000800 */
[----:B------:R-:W-:Y:S01]  /*39f0*/  SHF.L.U32 R123, R123, 0x10, RZ ;  /* 0x000000107b7b7819 */ /* 0x000fe200000006ff */
[----:B------:R-:W-:Y:S01]  /*3a00*/  FADD.FTZ R41, R41, 1 ;  /* 0x3f80000029297421 */ /* 0x000fe20000010000 */
[----:B0-----:R-:W-:Y:S01]  /*3a10*/  FADD.FTZ R43, R43, 1 ;  /* 0x3f8000002b2b7421 */ /* 0x001fe20000010000 */
[----:B------:R-:W0:Y:S01]  /*3a20*/  MUFU.RCP R141, R53 ;  /* 0x00000035008d7308 */ /* 0x000e220000001000 */
[----:B------:R-:W-:Y:S01]  /*3a30*/  FADD.FTZ R42, R42, 1 ;  /* 0x3f8000002a2a7421 */ /* 0x000fe20000010000 */
[----:B------:R-:W-:Y:S01]  /*3a40*/  FMUL.FTZ R132, R123, -1.4426950216293334961 ;  /* 0xbfb8aa3b7b847820 */ /* 0x000fe20000410000 */
[----:B------:R-:W-:Y:S01]  /*3a50*/  PRMT R146, R29, 0x7632, R146 ;  /* 0x000076321d927816 */ /* 0x000fe20000000092 */
[----:B------:R-:W-:Y:S01]  /*3a60*/  FADD.FTZ R131, R131, 1 ;  /* 0x3f80000083837421 */ /* 0x000fe20000010000 */
[----:B------:R-:W-:Y:S01]  /*3a70*/  SHF.L.U32 R153, R153, 0x10, RZ ;  /* 0x0000001099997819 */ /* 0x000fe200000006ff */
[----:B-1----:R-:W-:Y:S01]  /*3a80*/  FADD.FTZ R173, R142, 1 ;  /* 0x3f8000008ead7421 */ /* 0x002fe20000010000 */
[----:B------:R-:W-:Y:S01]  /*3a90*/  PRMT R144, R30, 0x7632, R144 ;  /* 0x000076321e907816 */ /* 0x000fe20000000090 */
[----:B------:R1:W4:Y:S01]  /*3aa0*/  MUFU.EX2 R148, R133 ;  /* 0x0000008500947308 */ /* 0x0003220000000800 */
[----:B------:R-:W-:Y:S01]  /*3ab0*/  SHF.L.U32 R146, R146, 0x10, RZ ;  /* 0x0000001092927819 */ /* 0x000fe200000006ff */
[----:B--2---:R-:W-:Y:S01]  /*3ac0*/  FADD.FTZ R55, R55, 1 ;  /* 0x3f80000037377421 */ /* 0x004fe20000010000 */
[----:B------:R-:W-:Y:S01]  /*3ad0*/  SHF.L.U32 R161, R161, 0x10, RZ ;  /* 0x00000010a1a17819 */ /* 0x000fe200000006ff */
[----:B------:R-:W2:Y:S01]  /*3ae0*/  MUFU.RCP R151, R122 ;  /* 0x0000007a00977308 */ /* 0x000ea20000001000 */
[----:B------:R-:W-:Y:S01]  /*3af0*/  SHF.L.U32 R144, R144, 0x10, RZ ;  /* 0x0000001090907819 */ /* 0x000fe200000006ff */
[----:B------:R-:W-:Y:S01]  /*3b00*/  FADD.FTZ R129, R129, 1 ;  /* 0x3f80000081817421 */ /* 0x000fe20000010000 */
[----:B------:R-:W-:-:S02]  /*3b10*/  SHF.L.U32 R175, R175, 0x10, RZ ;  /* 0x00000010afaf7819 */ /* 0x000fc400000006ff */
[----:B-1----:R-:W-:Y:S01]  /*3b20*/  SHF.L.U32 R133, R28, 0x10, RZ ;  /* 0x000000101c857819 */ /* 0x002fe200000006ff */
[----:B0-----:R-:W-:Y:S01]  /*3b30*/  FADD.FTZ R25, -R141, 1 ;  /* 0x3f8000008d197421 */ /* 0x001fe20000010100 */
[----:B------:R-:W-:Y:S01]  /*3b40*/  SHF.L.U32 R166, R166, 0x10, RZ ;  /* 0x00000010a6a67819 */ /* 0x000fe200000006ff */
[----:B------:R-:W0:Y:S01]  /*3b50*/  MUFU.RCP R130, R55 ;  /* 0x0000003700827308 */ /* 0x000e220000001000 */
[----:B------:R-:W-:Y:S01]  /*3b60*/  SHF.L.U32 R170, R170, 0x10, RZ ;  /* 0x00000010aaaa7819 */ /* 0x000fe200000006ff */
[----:B------:R-:W-:Y:S01]  /*3b70*/  FFMA.FTZ R25, R120, R25, 1 ;  /* 0x3f80000078197423 */ /* 0x000fe20000010019 */
[----:B----4-:R-:W-:Y:S01]  /*3b80*/  FADD.FTZ R142, R148, 1 ;  /* 0x3f800000948e7421 */ /* 0x010fe20000010000 */
[----:B------:R-:W-:Y:S01]  /*3b90*/  SHF.L.U32 R172, R172, 0x10, RZ ;  /* 0x00000010acac7819 */ /* 0x000fe200000006ff */
[----:B------:R-:W-:Y:S01]  /*3ba0*/  FMUL.FTZ R120, R120, R141 ;  /* 0x0000008d78787220 */ /* 0x000fe20000410000 */
[----:B------:R-:W-:Y:S02]  /*3bb0*/  PRMT R171, R4, 0x7632, R171 ;  /* 0x0000763204ab7816 */ /* 0x000fe400000000ab */
[----:B------:R-:W-:Y:S01]  /*3bc0*/  MUFU.RCP R155, R40 ;  /* 0x00000028009b7308 */ /* 0x000fe20000001000 */
[----:B------:R-:W-:Y:S01]  /*3bd0*/  PRMT R168, R5, 0x7632, R168 ;  /* 0x0000763205a87816 */ /* 0x000fe200000000a8 */
[----:B--2---:R-:W-:Y:S01]  /*3be0*/  FADD.FTZ R29, -R151, 1 ;  /* 0x3f800000971d7421 */ /* 0x004fe20000010100 */
[----:B------:R-:W-:-:S02]  /*3bf0*/  PRMT R178, R9, 0x7632, R178 ;  /* 0x0000763209b27816 */ /* 0x000fc400000000b2 */
[----:B------:R-:W-:Y:S02]  /*3c00*/  PRMT R176, R10, 0x7632, R176 ;  /* 0x000076320ab07816 */ /* 0x000fe400000000b0 */
[----:B------:R-:W-:Y:S01]  /*3c10*/  PRMT R174, R11, 0x7632, R174 ;  /* 0x000076320bae7816 */ /* 0x000fe200000000ae */
[----:B------:R1:W-:Y:S01]  /*3c20*/  MUFU.RCP R149, R127 ;  /* 0x0000007f00957308 */ /* 0x0003e20000001000 */
[----:B0-----:R-:W-:-:S04]  /*3c30*/  FADD.FTZ R26, -R130, 1 ;  /* 0x3f800000821a7421 */ /* 0x001fc80000010100 */
[C---:B------:R-:W-:Y:S01]  /*3c40*/  FFMA.FTZ R26, R119.reuse, R26, 1 ;  /* 0x3f800000771a7423 */ /* 0x040fe2000001001a */
[----:B------:R-:W-:Y:S02]  /*3c50*/  FMUL.FTZ R119, R119, R130 ;  /* 0x0000008277777220 */ /* 0x000fe40000410000 */
[----:B------:R-:W0:Y:S01]  /*3c60*/  MUFU.EX2 R140, R132 ;  /* 0x00000084008c7308 */ /* 0x000e220000000800 */
[----:B-1----:R-:W-:-:S03]  /*3c70*/  SHF.L.U32 R127, R4, 0x10, RZ ;  /* 0x00000010047f7819 */ /* 0x002fc600000006ff */
[----:B------:R-:W-:Y:S08]  /*3c80*/  MUFU.RCP R147, R136 ;  /* 0x0000008800937308 */ /* 0x000ff00000001000 */
[----:B------:R-:W-:Y:S01]  /*3c90*/  MUFU.RCP R145, R134 ;  /* 0x0000008600917308 */ /* 0x000fe20000001000 */
[----:B0-----:R-:W-:-:S07]  /*3ca0*/  FADD.FTZ R140, R140, 1 ;  /* 0x3f8000008c8c7421 */ /* 0x001fce0000010000 */
[----:B------:R-:W-:Y:S08]  /*3cb0*/  MUFU.RCP R132, R41 ;  /* 0x0000002900847308 */ /* 0x000ff00000001000 */
[----:B------:R-:W0:Y:S08]  /*3cc0*/  MUFU.RCP R136, R43 ;  /* 0x0000002b00887308 */ /* 0x000e300000001000 */
[----:B------:R0:W1:Y:S08]  /*3cd0*/  MUFU.RCP R134, R42 ;  /* 0x0000002a00867308 */ /* 0x0000700000001000 */
[----:B------:R-:W2:Y:S01]  /*3ce0*/  MUFU.RCP R135, R135 ;  /* 0x0000008700877308 */ /* 0x000ea20000001000 */
[----:B0-----:R-:W-:-:S04]  /*3cf0*/  FADD.FTZ R42, -R136, 1 ;  /* 0x3f800000882a7421 */ /* 0x001fc80000010100 */
[C---:B------:R-:W-:Y:S01]  /*3d00*/  FFMA.FTZ R42, R121.reuse, R42, 1 ;  /* 0x3f800000792a7423 */ /* 0x040fe2000001002a */
[----:B------:R-:W-:Y:S02]  /*3d10*/  FMUL.FTZ R121, R121, R136 ;  /* 0x0000008879797220 */ /* 0x000fe40000410000 */
[----:B------:R0:W4:Y:S08]  /*3d20*/  MUFU.RCP R137, R131 ;  /* 0x0000008300897308 */ /* 0x0001300000001000 */
[----:B------:R-:W-:Y:S01]  /*3d30*/  MUFU.RCP R140, R140 ;  /* 0x0000008c008c7308 */ /* 0x000fe20000001000 */
[----:B0-----:R-:W-:-:S07]  /*3d40*/  SHF.L.U32 R131, R6, 0x10, RZ ;  /* 0x0000001006837819 */ /* 0x001fce00000006ff */
[----:B------:R-:W-:Y:S08]  /*3d50*/  MUFU.RCP R173, R173 ;  /* 0x000000ad00ad7308 */ /* 0x000ff00000001000 */
[----:B------:R-:W0:Y:S08]  /*3d60*/  MUFU.RCP R142, R142 ;  /* 0x0000008e008e7308 */ /* 0x000e300000001000 */
[----:B------:R1:W0:Y:S02]  /*3d70*/  MUFU.RCP R163, R129 ;  /* 0x0000008100a37308 */ /* 0x0002240000001000 */
[----:B-1----:R-:W-:Y:S01]  /*3d80*/  SHF.L.U32 R129, R5, 0x10, RZ ;  /* 0x0000001005817819 */ /* 0x002fe200000006ff */
[----:B---3--:R1:W-:Y:S04]  /*3d90*/  STS.128 [R94], R44 ;  /* 0x0000002c5e007388 */ /* 0x0083e80000000c00 */
[----:B-----5:R3:W-:Y:S01]  /*3da0*/  STS.128 [R94+0x200], R48 ;  /* 0x000200305e007388 */ /* 0x0207e20000000c00 */
[----:B------:R-:W-:-:S03]  /*3db0*/  NOP ;  /* 0x0000000000007918 */ /* 0x000fc60000000000 */
[----:B------:R-:W5:Y:S01]  /*3dc0*/  LDS.128 R36, [R95] ;  /* 0x000000005f247984 */ /* 0x000f620000000c00 */
[----:B-1----:R-:W-:Y:S01]  /*3dd0*/  FADD.FTZ R45, -R147, 1 ;  /* 0x3f800000932d7421 */ /* 0x002fe20000010100 */
[----:B---3--:R-:W-:-:S03]  /*3de0*/  SHF.L.U32 R49, R30, 0x10, RZ ;  /* 0x000000101e317819 */ /* 0x008fc600000006ff */
[C---:B------:R-:W-:Y:S01]  /*3df0*/  FFMA.FTZ R45, R56.reuse, R45, 1 ;  /* 0x3f800000382d7423 */ /* 0x040fe2000001002d */
[----:B------:R-:W-:Y:S01]  /*3e00*/  FMUL.FTZ R56, R56, R147 ;  /* 0x0000009338387220 */ /* 0x000fe20000410000 */
[C---:B-----5:R-:W-:Y:S02]  /*3e10*/  SHF.L.U32 R46, R36.reuse, 0x10, RZ ;  /* 0x00000010242e7819 */ /* 0x060fe400000006ff */
        /* <DEDUP_REMOVED lines=14> */
[----:B------:R-:W1:Y:S01]  /*3f00*/  LDS.128 R24, [R95+0x10] ;  /* 0x000010005f187984 */ /* 0x000e620000000c00 */
[----:B------:R-:W-:Y:S01]  /*3f10*/  PRMT R160, R39, 0x7632, R160 ;  /* 0x0000763227a07816 */ /* 0x000fe200000000a0 */
        /* <DEDUP_REMOVED lines=8> */
[----:B------:R-:W-:Y:S01]  /*3fa0*/  SHF.L.U32 R157, R157, 0x10, RZ ;  /* 0x000000109d9d7819 */ /* 0x000fe200000006ff */
[----:B------:R-:W-:Y:S01]  /*3fb0*/  FFMA.FTZ R39, R54, R39, 1 ;  /* 0x3f80000036277423 */ /* 0x000fe20000010027 */
[----:B------:R-:W-:Y:S01]  /*3fc0*/  SHF.L.U32 R160, R160, 0x10, RZ ;  /* 0x00000010a0a07819 */ /* 0x000fe200000006ff */
        /* <DEDUP_REMOVED lines=40> */
[----:B--2---:R-:W-:Y:S01]  /*4250*/  FADD.FTZ R25, -R135, 1 ;  /* 0x3f80000087197421 */ /* 0x004fe20000010100 */
[----:B------:R-:W-:Y:S01]  /*4260*/  PRMT R181, R27, 0x7632, R181 ;  /* 0x000076321bb57816 */ /* 0x000fe200000000b5 */
[----:B----4-:R-:W-:Y:S01]  /*4270*/  FADD.FTZ R27, -R137, 1 ;  /* 0x3f800000891b7421 */ /* 0x010fe20000010100 */
        /* <DEDUP_REMOVED lines=8> */
[----:B------:R-:W1:Y:S01]  /*4300*/  LDC.64 R42, c[0x0][0x508] ;  /* 0x00014200ff2a7b82 */ /* 0x000e620000000a00 */
[----:B0-----:R-:W-:Y:S01]  /*4310*/  FADD.FTZ R38, -R142, 1 ;  /* 0x3f8000008e267421 */ /* 0x001fe20000010100 */
[----:B------:R-:W-:Y:S01]  /*4320*/  FMUL.FTZ R37, R24, R25 ;  /* 0x0000001918257220 */ /* 0x000fe20000410000 */
[----:B------:R-:W-:Y:S01]  /*4330*/  FMUL.FTZ R44, R26, R27 ;  /* 0x0000001b1a2c7220 */ /* 0x000fe20000410000 */
[----:B------:R-:W-:Y:S01]  /*4340*/  FADD.FTZ R24, -R140, 1 ;  /* 0x3f8000008c187421 */ /* 0x000fe20000010100 */
[----:B------:R-:W-:Y:S01]  /*4350*/  FADD.FTZ R27, -R173, 1 ;  /* 0x3f800000ad1b7421 */ /* 0x000fe20000010100 */
[----:B------:R-:W-:Y:S01]  /*4360*/  SHF.L.U32 R164, R164, 0x10, RZ ;  /* 0x00000010a4a47819 */ /* 0x000fe200000006ff */
[----:B------:R-:W-:Y:S01]  /*4370*/  FFMA.FTZ R148, R125, R38, 1 ;  /* 0x3f8000007d947423 */ /* 0x000fe20000010026 */
        /* <DEDUP_REMOVED lines=30> */
[----:B-1----:R-:W-:Y:S01]  /*4560*/  IMAD.WIDE.U32 R44, R42, UR18, R32 ;  /* 0x000000122a2c7c25 */ /* 0x002fe2000f8e0020 */
[----:B------:R-:W-:-:S03]  /*4570*/  F2FP.BF16.F32.PACK_AB R30, R51, R50 ;  /* 0x00000032331e723e */ /* 0x000fc600000010ff */
[----:B------:R-:W0:Y:S01]  /*4580*/  LDC.64 R40, c[0x0][0x558] ;  /* 0x00015600ff287b82 */ /* 0x000e220000000a00 */
[----:B------:R-:W-:Y:S01]  /*4590*/  F2FP.BF16.F32.PACK_AB R31, R148, R53 ;  /* 0x00000035941f723e */ /* 0x000fe200000010ff */
[----:B------:R-:W-:Y:S01]  /*45a0*/  IMAD R45, R43, UR18, R45 ;  /* 0x000000122b2d7c24 */ /* 0x000fe2000f8e022d */
[----:B------:R-:W-:Y:S01]  /*45b0*/  PRMT R43, R6, 0x7632, R43 ;  /* 0x00007632062b7816 */ /* 0x000fe2000000002b */
[----:B------:R-:W-:Y:S01]  /*45c0*/  FMUL.FTZ R124, R124, R173 ;  /* 0x000000ad7c7c7220 */ /* 0x000fe20000410000 */
[----:B------:R-:W-:Y:S01]  /*45d0*/  PRMT R42, R7, 0x7632, R42 ;  /* 0x00007632072a7816 */ /* 0x000fe2000000002a */
[----:B------:R-:W-:Y:S01]  /*45e0*/  IMAD.WIDE.U32 R44, R3, UR4, R44 ;  /* 0x00000004032c7c25 */ /* 0x000fe2000f8e002c */
[----:B------:R-:W-:-:S03]  /*45f0*/  SHF.L.U32 R122, R7, 0x10, RZ ;  /* 0x00000010077a7819 */ /* 0x000fc600000006ff */
[----:B------:R-:W-:Y:S01]  /*4600*/  FMUL.FTZ R125, R125, R142 ;  /* 0x0000008e7d7d7220 */ /* 0x000fe20000410000 */
[----:B------:R-:W-:Y:S01]  /*4610*/  SHF.L.U32 R50, R9, 0x10, RZ ;  /* 0x0000001009327819 */ /* 0x000fe200000006ff */
[----:B------:R-:W-:Y:S01]  /*4620*/  IMAD R9, R3, UR5, R45 ;  /* 0x0000000503097c24 */ /* 0x000fe2000f8e022d */
[C---:B------:R-:W-:Y:S01]  /*4630*/  PRMT R148, R8.reuse, 0x7632, R148 ;  /* 0x0000763208947816 */ /* 0x040fe20000000094 */
[----:B------:R-:W-:Y:S01]  /*4640*/  FMUL.FTZ R0, R133, R120 ;  /* 0x0000007885007220 */ /* 0x000fe20000410000 */
[----:B------:R-:W-:Y:S01]  /*4650*/  SHF.L.U32 R51, R8, 0x10, RZ ;  /* 0x0000001008337819 */ /* 0x000fe200000006ff */
[----:B------:R-:W-:Y:S01]  /*4660*/  FMUL.FTZ R145, R128, R119 ;  /* 0x0000007780917220 */ /* 0x000fe20000410000 */
[----:B------:R-:W-:Y:S01]  /*4670*/  SHF.L.U32 R147, R148, 0x10, RZ ;  /* 0x0000001094937819 */ /* 0x000fe200000006ff */
[----:B------:R-:W-:Y:S01]  /*4680*/  FMUL.FTZ R154, R154, R135 ;  /* 0x000000879a9a7220 */ /* 0x000fe20000410000 */
[----:B------:R-:W-:Y:S01]  /*4690*/  SHF.L.U32 R53, R10, 0x10, RZ ;  /* 0x000000100a357819 */ /* 0x000fe200000006ff */
[----:B------:R-:W-:Y:S01]  /*46a0*/  STS.128 [R95], R24 ;  /* 0x000000185f007388 */ /* 0x000fe20000000c00 */
[----:B------:R-:W-:Y:S01]  /*46b0*/  SHF.L.U32 R55, R11, 0x10, RZ ;  /* 0x000000100b377819 */ /* 0x000fe200000006ff */
[----:B------:R-:W-:Y:S01]  /*46c0*/  FMUL.FTZ R152, R152, R2 ;  /* 0x0000000298987220 */ /* 0x000fe20000410000 */
[----:B------:R-:W-:Y:S01]  /*46d0*/  FMUL.FTZ R150, R150, R52 ;  /* 0x0000003496967220 */ /* 0x000fe20000410000 */
[----:B------:R-:W-:Y:S01]  /*46e0*/  STS.128 [R95+0x10], R28 ;  /* 0x0000101c5f007388 */ /* 0x000fe20000000c00 */
[----:B------:R-:W-:-:S03]  /*46f0*/  NOP ;  /* 0x0000000000007918 */ /* 0x000fc60000000000 */
[----:B------:R-:W1:Y:S01]  /*4700*/  LDS.128 R36, [R94] ;  /* 0x000000005e247984 */ /* 0x000e620000000c00 */
[C---:B0-----:R-:W-:Y:S01]  /*4710*/  LEA R8, P0, R44.reuse, R40, 0x1 ;  /* 0x000000282c087211 */ /* 0x041fe200078008ff */
[----:B------:R-:W-:Y:S01]  /*4720*/  FMUL.FTZ R143, R143, R56 ;  /* 0x000000388f8f7220 */ /* 0x000fe20000410000 */
[----:B------:R-:W-:Y:S01]  /*4730*/  FMUL.FTZ R148, R153, R58 ;  /* 0x0000003a99947220 */ /* 0x000fe20000410000 */
[----:B------:R-:W0:Y:S01]  /*4740*/  LDS.128 R4, [R94+0x200] ;  /* 0x000200005e047984 */ /* 0x000e220000000c00 */
[----:B------:R-:W-:Y:S01]  /*4750*/  LEA.HI.X R9, R44, R41, R9, 0x1, P0 ;  /* 0x000000292c097211 */ /* 0x000fe200000f0c09 */
[----:B------:R-:W-:Y:S01]  /*4760*/  FMUL.FTZ R144, R144, R57 ;  /* 0x0000003990907220 */ /* 0x000fe20000410000 */
[----:B------:R-:W-:Y:S01]  /*4770*/  FMUL.FTZ R142, R161, R121 ;  /* 0x00000079a18e7220 */ /* 0x000fe20000410000 */
[----:B------:R-:W-:Y:S01]  /*4780*/  FFMA.FTZ R99, R0, R51, R99 ;  /* 0x0000003300637223 */ /* 0x000fe20000010063 */
[----:B------:R-:W-:Y:S01]  /*4790*/  FMUL.FTZ R140, R175, R126 ;  /* 0x0000007eaf8c7220 */ /* 0x000fe20000410000 */
[----:B------:R-:W-:-:S04]  /*47a0*/  IMAD.WIDE.U32 R8, R75, 0x10, R8 ;  /* 0x000000104b087825 */ /* 0x000fc800078e0008 */
        /* <DEDUP_REMOVED lines=47> */
.L_x_8106:
[----:B------:R-:W-:Y:S01]  /*4aa0*/  FFMA.FTZ R2, R148, R147, R99 ;  /* 0x0000009394027223 */ /* 0x000fe20000010063 */
[----:B------:R-:W-:Y:S01]  /*4ab0*/  SHF.L.U32 R173, R178, 0x10, RZ ;  /* 0x00000010b2ad7819 */ /* 0x000fe200000006ff */
[----:B------:R-:W0:Y:S01]  /*4ac0*/  LDCU UR4, c[0x0][0x38c] ;  /* 0x00007180ff0477ac */ /* 0x000e220008000800 */
[----:B------:R-:W-:Y:S01]  /*4ad0*/  SHF.L.U32 R172, R176, 0x10, RZ ;  /* 0x00000010b0ac7819 */ /* 0x000fe200000006ff */
[----:B-12---:R-:W-:Y:S01]  /*4ae0*/  FFMA.FTZ R5, R145, R50, R2 ;  /* 0x0000003291057223 */ /* 0x006fe20000010002 */
        /* <DEDUP_REMOVED lines=12> */
[----:B------:R-:W-:-:S02]  /*4bb0*/  CS2R R120, SRZ ;  /* 0x0000000000787805 */ /* 0x000fc4000001ff00 */
[----:B------:R-:W-:Y:S02]  /*4bc0*/  CS2R R118, SRZ ;  /* 0x0000000000767805 */ /* 0x000fe4000001ff00 */
[----:B------:R-:W-:Y:S01]  /*4bd0*/  CS2R R58, SRZ ;  /* 0x00000000003a7805 */ /* 0x000fe2000001ff00 */
[----:B------:R-:W-:Y:S01]  /*4be0*/  FFMA.FTZ R5, R156, R55, R5 ;  /* 0x000000379c057223 */ /* 0x000fe20000010005 */
[----:B0-----:R-:W-:Y:S01]  /*4bf0*/  UISETP.GE.AND UP0, UPT, UR4, 0x1, UPT ;  /* 0x000000010400788c */ /* 0x001fe2000bf06270 */
[----:B------:R-:W-:Y:S02]  /*4c00*/  CS2R R56, SRZ ;  /* 0x0000000000387805 */ /* 0x000fe4000001ff00 */
        /* <DEDUP_REMOVED lines=49> */
.L_x_8145:
[----:B0-----:R-:W-:-:S04]  /*4f20*/  IMAD.WIDE.U32 R4, R138, UR4, RZ ;  /* 0x000000048a047c25 */ /* 0x001fc8000f8e00ff */
[----:B------:R-:W-:Y:S01]  /*4f30*/  IMAD R5, R139, UR4, R5 ;  /* 0x000000048b057c24 */ /* 0x000fe2000f8e0205 */
[----:B------:R-:W-:-:S04]  /*4f40*/  LEA R26, P1, R4, R68, 0x1 ;  /* 0x00000044041a7211 */ /* 0x000fc800078208ff */
[----:B------:R-:W-:-:S03]  /*4f50*/  LEA.HI.X R27, R4, R70, R5, 0x1, P1 ;  /* 0x00000046041b7211 */ /* 0x000fc600008f0c05 */
[----:B------:R-:W-:-:S05]  /*4f60*/  IMAD.WIDE.U32 R26, R75, 0x10, R26 ;  /* 0x000000104b1a7825 */ /* 0x000fca00078e001a */
[----:B--2---:R-:W2:Y:S04]  /*4f70*/  LDG.E.128 R4, desc[UR16][R26.64] ;  /* 0x000000101a047981 */ /* 0x004ea8000c1e1d00 */
[----:B------:R-:W4:Y:S01]  /*4f80*/  LDG.E.128 R8, desc[UR16][R26.64+0x200] ;  /* 0x000200101a087981 */ /* 0x000f22000c1e1d00 */
        /* <DEDUP_REMOVED lines=17> */
[----:B------:R-:W4:Y:S01]  /*50a0*/  S2UR UR6, SR_CgaCtaId ;  /* 0x00000000000679c3 */ /* 0x000f220000008800 */
[C---:B------:R-:W-:Y:S01]  /*50b0*/  ISETP.NE.AND P2, PT, R18.reuse, RZ, PT ;  /* 0x000000ff1200720c */ /* 0x040fe20003f45270 */
[----:B------:R-:W-:Y:S01]  /*50c0*/  UMOV UR5, 0x400 ;  /* 0x0000040000057882 */ /* 0x000fe20000000000 */
[----:B0-----:R-:W0:Y:S01]  /*50d0*/  LDS.128 R28, [R95+0x10] ;  /* 0x000010005f1c7984 */ /* 0x001e220000000c00 */
[----:B-1----:R-:W-:Y:S01]  /*50e0*/  IADD3 R4, PT, PT, R165, UR4, RZ ;  /* 0x00000004a5047c10 */ /* 0x002fe2000fffe0ff */
[----:B------:R-:W-:Y:S01]  /*50f0*/  FMUL.FTZ R181, R131, R110 ;  /* 0x0000006e83b57220 */ /* 0x000fe20000410000 */
[----:B------:R-:W-:Y:S01]  /*5100*/  ISETP.NE.AND P1, PT, R18, 0x1f, PT ;  /* 0x0000001f1200780c */ /* 0x000fe20003f25270 */
[----:B------:R-:W1:Y:S01]  /*5110*/  LDS.128 R24, [R95] ;  /* 0x000000005f187984 */ /* 0x000e620000000c00 */
        /* <DEDUP_REMOVED lines=9> */
[----:B--2---:R-:W-:Y:S01]  /*51b0*/  FMUL.FTZ R9, R127, R106 ;  /* 0x0000006a7f097220 */ /* 0x004fe20000410000 */
[C---:B------:R-:W-:Y:S01]  /*51c0*/  FMUL.FTZ R2, R177.reuse, R104 ;  /* 0x00000068b1027220 */ /* 0x040fe20000410000 */
[C---:B------:R-:W-:Y:S01]  /*51d0*/  FMUL.FTZ R175, R177.reuse, R98 ;  /* 0x00000062b1af7220 */ /* 0x040fe20000410000 */
[C---:B------:R-:W-:Y:S01]  /*51e0*/  FMUL.FTZ R11, R177.reuse, R105 ;  /* 0x00000069b10b7220 */ /* 0x040fe20000410000 */
[C---:B----4-:R-:W-:Y:S01]  /*51f0*/  FMUL.FTZ R49, R177.reuse, R102 ;  /* 0x00000066b1317220 */ /* 0x050fe20000410000 */
        /* <DEDUP_REMOVED lines=11> */
[C---:B------:R-:W-:Y:S01]  /*52b0*/  FMUL.FTZ R194, R177.reuse, R113 ;  /* 0x00000071b1c27220 */ /* 0x040fe20000410000 */
[----:B------:R-:W-:Y:S01]  /*52c0*/  ULEA UR5, UR6, UR5, 0x18 ;  /* 0x0000000506057291 */ /* 0x000fe2000f8ec0ff */
[----:B------:R-:W3:Y:S01]  /*52d0*/  MUFU.EX2 R175, R175 ;  /* 0x000000af00af7308 */ /* 0x000ee20000000800 */
[----:B------:R-:W-:Y:S01]  /*52e0*/  FMUL.FTZ R6, R177, R103 ;  /* 0x00000067b1067220 */ /* 0x000fe20000410000 */
[----:B------:R-:W-:Y:S01]  /*52f0*/  FMUL.FTZ R226, R168, R115 ;  /* 0x00000073a8e27220 */ /* 0x000fe20000410000 */
[----:B------:R-:W-:Y:S01]  /*5300*/  FMUL.FTZ R177, R169, R114 ;  /* 0x00000072a9b17220 */ /* 0x000fe20000410000 */
[----:B------:R-:W4:Y:S01]  /*5310*/  MUFU.EX2 R11, R11 ;  /* 0x0000000b000b7308 */ /* 0x000f220000000800 */
[----:B------:R-:W-:Y:S01]  /*5320*/  LEA R5, R4, UR5, 0x2 ;  /* 0x0000000504057c11 */ /* 0x000fe2000f8e10ff */
[----:B------:R-:W-:Y:S01]  /*5330*/  FMUL.FTZ R4, R50, R103 ;  /* 0x0000006732047220 */ /* 0x000fe20000410000 */
[----:B------:R-:W-:Y:S01]  /*5340*/  FMUL.FTZ R228, R167, R113 ;  /* 0x00000071a7e47220 */ /* 0x000fe20000410000 */
[----:B------:R-:W3:Y:S01]  /*5350*/  MUFU.EX2 R49, R49 ;  /* 0x0000003100317308 */ /* 0x000ee20000000800 */
[----:B0-----:R-:W-:Y:S01]  /*5360*/  PRMT R188, R28, 0x7632, R188 ;  /* 0x000076321cbc7816 */ /* 0x001fe200000000bc */
[----:B--2---:R0:W-:Y:S01]  /*5370*/  STS [R5+0xea8], R2 ;  /* 0x000ea80205007388 */ /* 0x0041e20000000800 */
[----:B------:R-:W-:Y:S01]  /*5380*/  PRMT R187, R29, 0x7632, R187 ;  /* 0x000076321dbb7816 */ /* 0x000fe200000000bb */
[----:B------:R-:W2:Y:S01]  /*5390*/  MUFU.EX2 R10, R10 ;  /* 0x0000000a000a7308 */ /* 0x000ea20000000800 */
[----:B-1----:R-:W-:Y:S01]  /*53a0*/  PRMT R192, R24, 0x7632, R192 ;  /* 0x0000763218c07816 */ /* 0x002fe200000000c0 */
[----:B------:R-:W-:Y:S01]  /*53b0*/  BSSY.RECONVERGENT B0, `(.L_x_8108) ;  /* 0x0000050000007945 */ /* 0x000fe20003800200 */
[----:B------:R-:W-:Y:S01]  /*53c0*/  PRMT R191, R25, 0x7632, R191 ;  /* 0x0000763219bf7816 */ /* 0x000fe200000000bf */
[----:B------:R-:W1:Y:S01]  /*53d0*/  MUFU.EX2 R176, R176 ;  /* 0x000000b000b07308 */ /* 0x000e620000000800 */
[----:B------:R-:W-:-:S02]  /*53e0*/  PRMT R190, R26, 0x7632, R190 ;  /* 0x000076321abe7816 */ /* 0x000fc400000000be */
[----:B------:R-:W-:Y:S01]  /*53f0*/  PRMT R189, R27, 0x7632, R189 ;  /* 0x000076321bbd7816 */ /* 0x000fe200000000bd */
[----:B------:R-:W1:Y:S01]  /*5400*/  MUFU.EX2 R205, R205 ;  /* 0x000000cd00cd7308 */ /* 0x000e620000000800 */
[C---:B------:R-:W-:Y:S01]  /*5410*/  PRMT R186, R30.reuse, 0x7632, R186 ;  /* 0x000076321eba7816 */ /* 0x040fe200000000ba */
[----:B0-----:R-:W-:Y:S01]  /*5420*/  FMUL.FTZ R5, R147, R98 ;  /* 0x0000006293057220 */ /* 0x001fe20000410000 */
        /* <DEDUP_REMOVED lines=40> */
[----:B----4-:R-:W-:-:S04]  /*56b0*/  FMUL.FTZ R6, R55, R100 ;  /* 0x0000006437067220 */ /* 0x010fc80000410000 */
        /* <DEDUP_REMOVED lines=18> */
[----:B------:R-:W-:Y:S01]  /*57e0*/  FMUL.FTZ R31, R185, R228 ;  /* 0x000000e4b91f7220 */ /* 0x000fe20000410000 */
[----:B------:R-:W-:Y:S06]  /*57f0*/  BAR.SYNC.DEFER_BLOCKING 0x0 ;  /* 0x0000000000007b1d */ /* 0x000fec0000010000 */
[----:B0123--:R-:W-:Y:S05]  /*5800*/  @P1 BRA `(.L_x_8109) ;  /* 0x0000000000241947 */ /* 0x00ffea0003800000 */
        /* <DEDUP_REMOVED lines=9> */
.L_x_8109:
[----:B------:R0:W1:Y:S02]  /*58a0*/  LDS R9, [R117+0x16ac] ;  /* 0x0016ac0075097984 */ /* 0x0000640000000800 */
.L_x_8110:
[----:B------:R-:W-:Y:S05]  /*58b0*/  BSYNC.RECONVERGENT B0 ;  /* 0x0000000000007941 */ /* 0x000fea0003800200 */
.L_x_8108:
        /* <DEDUP_REMOVED lines=12> */
[----:B------:R-:W-:Y:S01]  /*5980*/  ISETP.GT.U32.AND P3, PT, R116, 0x1d, PT ;  /* 0x0000001d7400780c */ /* 0x000fe20003f64070 */
        /* <DEDUP_REMOVED lines=33> */
[----:B------:R-:W-:Y:S01]  /*5ba0*/  FMUL.FTZ R5, R2, R175 ;  /* 0x000000af02057220 */ /* 0x000fe20000410000 */
[----:B------:R-:W-:Y:S01]  /*5bb0*/  FFMA.FTZ R6, R205, R4, R180 ;  /* 0x00000004cd067223 */ /* 0x000fe200000100b4 */
[C---:B------:R-:W-:Y:S01]  /*5bc0*/  FMUL.FTZ R226, R175.reuse, R226 ;  /* 0x000000e2afe27220 */ /* 0x040fe20000410000 */
[----:B------:R-:W-:Y:S01]  /*5bd0*/  FFMA.FTZ R229, R175, R7, R204 ;  /* 0x00000007afe57223 */ /* 0x000fe200000100cc */
[----:B------:R-:W-:Y:S01]  /*5be0*/  FMUL.FTZ R4, R48, R5 ;  /* 0x0000000530047220 */ /* 0x000fe20000410000 */
[----:B------:R-:W-:Y:S02]  /*5bf0*/  FFMA.FTZ R6, R197, R6, R184 ;  /* 0x00000006c5067223 */ /* 0x000fe400000100b8 */
[----:B------:R-:W1:Y:S01]  /*5c00*/  SHFL.DOWN PT, R7, R226, 0x1, 0x1f ;  /* 0x08201f00e2077f89 */ /* 0x000e6200000e0000 */
[----:B------:R-:W-:Y:S01]  /*5c10*/  FMUL.FTZ R4, R11, R4 ;  /* 0x000000040b047220 */ /* 0x000fe20000410000 */
[----:B------:R-:W-:-:S02]  /*5c20*/  FFMA.FTZ R6, R202, R6, R179 ;  /* 0x00000006ca067223 */ /* 0x000fc400000100b3 */
[----:B------:R-:W2:Y:S01]  /*5c30*/  SHFL.DOWN PT, R213, R229, 0x1, 0x1f ;  /* 0x08201f00e5d57f89 */ /* 0x000ea200000e0000 */
        /* <DEDUP_REMOVED lines=10> */
[----:B-1----:R-:W-:Y:S02]  /*5ce0*/  @P1 FMUL.FTZ R4, R7, R226 ;  /* 0x000000e207041220 */ /* 0x002fe40000410000 */
[----:B------:R-:W-:Y:S01]  /*5cf0*/  FMUL.FTZ R5, R202, R5 ;  /* 0x00000005ca057220 */ /* 0x000fe20000410000 */
[----:B------:R-:W-:Y:S01]  /*5d00*/  FFMA.FTZ R7, R194, R6, R31 ;  /* 0x00000006c2077223 */ /* 0x000fe2000001001f */
[----:B--2---:R-:W-:Y:S01]  /*5d10*/  @P1 FFMA.FTZ R229, R226, R213, R229 ;  /* 0x000000d5e2e51223 */ /* 0x004fe200000100e5 */
[----:B------:R-:W-:Y:S01]  /*5d20*/  @P1 MOV R226, R4 ;  /* 0x0000000400e21202 */ /* 0x000fe20000000f00 */
[----:B------:R-:W-:Y:S02]  /*5d30*/  FMUL.FTZ R4, R200, R5 ;  /* 0x00000005c8047220 */ /* 0x000fe40000410000 */
[----:B------:R-:W1:Y:S01]  /*5d40*/  SHFL.UP PT, R6, R7, 0x1, RZ ;  /* 0x0420000007067989 */ /* 0x000e6200000e00ff */
[----:B------:R-:W-:Y:S01]  /*5d50*/  ISETP.GE.AND P1, PT, R101, 0x1, PT ;  /* 0x000000016500780c */ /* 0x000fe20003f26270 */
[----:B------:R-:W-:-:S02]  /*5d60*/  FMUL.FTZ R4, R195, R4 ;  /* 0x00000004c3047220 */ /* 0x000fc40000410000 */
[----:B------:R-:W2:Y:S02]  /*5d70*/  SHFL.DOWN PT, R213, R226, 0x2, 0x1f ;  /* 0x08401f00e2d57f89 */ /* 0x000ea400000e0000 */
[----:B------:R-:W-:Y:S02]  /*5d80*/  FMUL.FTZ R5, R193, R4 ;  /* 0x00000004c1057220 */ /* 0x000fe40000410000 */
[----:B------:R-:W3:Y:S02]  /*5d90*/  SHFL.DOWN PT, R231, R229, 0x2, 0x1f ;  /* 0x08401f00e5e77f89 */ /* 0x000ee400000e0000 */
        /* <DEDUP_REMOVED lines=57> */
[----:B-1----:R-:W-:Y:S01]  /*6130*/  FFMA.FTZ R4, R230, R4, R231 ;  /* 0x00000004e6047223 */ /* 0x002fe200000100e7 */
[----:B--2---:R-:W-:-:S04]  /*6140*/  @P3 FFMA.FTZ R233, R213, R233, R232 ;  /* 0x000000e9d5e93223 */ /* 0x004fc800000100e8 */
[----:B------:R-:W-:Y:S01]  /*6150*/  FSEL R232, R231, R4, !P1 ;  /* 0x00000004e7e87208 */ /* 0x000fe20004800000 */
[----:B------:R-:W-:Y:S01]  /*6160*/  FFMA.FTZ R206, R233, R9, R206 ;  /* 0x00000009e9ce7223 */ /* 0x000fe200000100ce */
[----:B---3--:R-:W-:-:S04]  /*6170*/  @P1 FMUL.FTZ R230, R230, R5 ;  /* 0x00000005e6e61220 */ /* 0x008fc80000410000 */
[----:B------:R-:W-:Y:S01]  /*6180*/  SHFL.UP PT, R232, R232, 0x1, RZ ;  /* 0x04200000e8e87989 */ /* 0x000fe200000e00ff */
[----:B------:R-:W-:-:S03]  /*6190*/  FFMA.FTZ R207, R194, R206, R207 ;  /* 0x000000cec2cf7223 */ /* 0x000fc600000100cf */
[----:B------:R-:W-:Y:S01]  /*61a0*/  SHFL.UP PT, R5, R230, 0x1, RZ ;  /* 0x04200000e6057989 */ /* 0x000fe200000e00ff */
        /* <DEDUP_REMOVED lines=9> */
[----:B----4-:R-:W1:Y:S03]  /*6240*/  SHFL.IDX PT, R228, R228, RZ, 0x1f ;  /* 0x00001fffe4e47589 */ /* 0x010e6600000e0000 */
[----:B------:R-:W-:-:S04]  /*6250*/  FMUL.FTZ R238, R9, R106 ;  /* 0x0000006a09ee7220 */ /* 0x000fc80000410000 */
[----:B------:R-:W-:Y:S01]  /*6260*/  FMUL.FTZ R240, R127, R238 ;  /* 0x000000ee7ff07220 */ /* 0x000fe20000410000 */
[----:B-1----:R-:W-:Y:S01]  /*6270*/  @P2 FFMA.FTZ R228, R5, R228, R232 ;  /* 0x000000e405e42223 */ /* 0x002fe200000100e8 */
[----:B------:R-:W-:Y:S01]  /*6280*/  LEA.HI.X R5, R8, UR9, R231, 0x2, P1 ;  /* 0x0000000908057c11 */ /* 0x000fe200088f14e7 */
[----:B------:R-:W-:Y:S01]  /*6290*/  FFMA.FTZ R8, R197, R9, R214 ;  /* 0x00000009c5087223 */ /* 0x000fe200000100d6 */
[----:B------:R-:W1:Y:S01]  /*62a0*/  SHFL.IDX PT, R231, R226, RZ, 0x1f ;  /* 0x00001fffe2e77589 */ /* 0x000e6200000e0000 */
[----:B------:R-:W-:Y:S02]  /*62b0*/  FFMA.FTZ R214, R2, R228, R227 ;  /* 0x000000e402d67223 */ /* 0x000fe400000100e3 */
[----:B------:R-:W-:Y:S01]  /*62c0*/  FFMA.FTZ R217, R205, R8, R212 ;  /* 0x00000008cdd97223 */ /* 0x000fe200000100d4 */
[----:B------:R2:W3:Y:S01]  /*62d0*/  SHFL.IDX PT, R228, R229, RZ, 0x1f ;  /* 0x00001fffe5e47589 */ /* 0x0004e200000e0000 */
[-C--:B------:R-:W-:Y:S01]  /*62e0*/  FFMA.FTZ R233, R175, R214.reuse, R224 ;  /* 0x000000d6afe97223 */ /* 0x080fe200000100e0 */
[----:B------:R-:W-:Y:S01]  /*62f0*/  FADD.FTZ R2, -R227, R214 ;  /* 0x000000d6e3027221 */ /* 0x000fe20000010100 */
[----:B------:R-:W-:Y:S01]  /*6300*/  FFMA.FTZ R219, R176, R217, R219 ;  /* 0x000000d9b0db7223 */ /* 0x000fe200000100db */
[----:B------:R-:W-:Y:S01]  /*6310*/  FFMA.FTZ R227, R0, R214, RZ ;  /* 0x000000d600e37223 */ /* 0x000fe200000100ff */
[----:B------:R-:W-:Y:S01]  /*6320*/  FFMA.FTZ R230, R48, R233, R225 ;  /* 0x000000e930e67223 */ /* 0x000fe200000100e1 */
[----:B------:R-:W-:Y:S01]  /*6330*/  FADD.FTZ R212, -R224, R233 ;  /* 0x000000e9e0d47221 */ /* 0x000fe20000010100 */
[----:B------:R-:W-:Y:S01]  /*6340*/  FFMA.FTZ R221, R10, R219, R221 ;  /* 0x000000db0add7223 */ /* 0x000fe200000100dd */
[----:B------:R-:W-:Y:S01]  /*6350*/  FFMA.FTZ R224, R148, R233, R227 ;  /* 0x000000e994e07223 */ /* 0x000fe200000100e3 */
[----:B------:R-:W-:Y:S01]  /*6360*/  FADD.FTZ R214, -R225, R230 ;  /* 0x000000e6e1d67221 */ /* 0x000fe20000010100 */
[-C--:B------:R-:W-:Y:S01]  /*6370*/  FFMA.FTZ R227, R11, R230.reuse, R222 ;  /* 0x000000e60be37223 */ /* 0x080fe200000100de */
[----:B------:R-:W-:Y:S01]  /*6380*/  FFMA.FTZ R216, R49, R221, R216 ;  /* 0x000000dd31d87223 */ /* 0x000fe200000100d8 */
[----:B------:R-:W-:Y:S01]  /*6390*/  FFMA.FTZ R225, R145, R230, R224 ;  /* 0x000000e691e17223 */ /* 0x000fe200000100e0 */
[----:B------:R-:W-:Y:S01]  /*63a0*/  FMUL.FTZ R234, R217, R100 ;  /* 0x00000064d9ea7220 */ /* 0x000fe20000410000 */
[-C--:B--2---:R-:W-:Y:S01]  /*63b0*/  FFMA.FTZ R229, R49, R227.reuse, R218 ;  /* 0x000000e331e57223 */ /* 0x084fe200000100da */
[----:B------:R-:W-:Y:S01]  /*63c0*/  FFMA.FTZ R220, R11, R216, R220 ;  /* 0x000000d80bdc7223 */ /* 0x000fe200000100dc */
[----:B------:R-:W-:Y:S01]  /*63d0*/  FFMA.FTZ R225, R146, R227, R225 ;  /* 0x000000e392e17223 */ /* 0x000fe200000100e1 */
[----:B------:R-:W-:Y:S01]  /*63e0*/  FADD.FTZ R49, -R222, R227 ;  /* 0x000000e3de317221 */ /* 0x000fe20000010100 */
[-C--:B------:R-:W-:Y:S01]  /*63f0*/  FFMA.FTZ R10, R10, R229.reuse, R201 ;  /* 0x000000e50a0a7223 */ /* 0x080fe200000100c9 */
[----:B------:R-:W-:Y:S01]  /*6400*/  FFMA.FTZ R223, R48, R220, R223 ;  /* 0x000000dc30df7223 */ /* 0x000fe200000100df */
[----:B------:R-:W-:Y:S01]  /*6410*/  FFMA.FTZ R225, R158, R229, R225 ;  /* 0x000000e59ee17223 */ /* 0x000fe200000100e1 */
[----:B-1----:R-:W-:Y:S01]  /*6420*/  FMUL.FTZ R6, R231, R6 ;  /* 0x00000006e7067220 */ /* 0x002fe20000410000 */
[-C--:B------:R-:W-:Y:S01]  /*6430*/  FFMA.FTZ R176, R176, R10.reuse, R203 ;  /* 0x0000000ab0b07223 */ /* 0x080fe200000100cb */
[----:B------:R-:W-:Y:S01]  /*6440*/  FFMA.FTZ R175, R175, R223, R204 ;  /* 0x000000dfafaf7223 */ /* 0x000fe200000100cc */
[----:B------:R-:W-:Y:S01]  /*6450*/  FADD.FTZ R201, -R201, R10 ;  /* 0x0000000ac9c97221 */ /* 0x000fe20000010100 */
[----:B------:R-:W-:Y:S01]  /*6460*/  FFMA.FTZ R225, R144, R10, R225 ;  /* 0x0000000a90e17223 */ /* 0x000fe200000100e1 */
[----:B------:R-:W-:Y:S01]  /*6470*/  FFMA.FTZ R227, R205, R176, R180 ;  /* 0x000000b0cde37223 */ /* 0x000fe200000100b4 */
[----:B------:R-:W-:Y:S01]  /*6480*/  FMUL.FTZ R10, R175, R104 ;  /* 0x00000068af0a7220 */ /* 0x000fe20000410000 */
[----:B------:R-:W-:Y:S01]  /*6490*/  FMUL.FTZ R48, R223, R98 ;  /* 0x00000062df307220 */ /* 0x000fe20000410000 */
[----:B------:R-:W-:Y:S01]  /*64a0*/  FFMA.FTZ R11, R156, R176, R225 ;  /* 0x000000b09c0b7223 */ /* 0x000fe200000100e1 */
[----:B---3--:R-:W-:Y:S01]  /*64b0*/  FFMA.FTZ R7, R231, R7, R228 ;  /* 0x00000007e7077223 */ /* 0x008fe200000100e4 */
[-C--:B------:R-:W-:Y:S01]  /*64c0*/  FFMA.FTZ R205, R2, R10.reuse, RZ ;  /* 0x0000000a02cd7223 */ /* 0x080fe200000100ff */
[----:B------:R-:W-:Y:S01]  /*64d0*/  FMUL.FTZ R225, R51, R10 ;  /* 0x0000000a33e17220 */ /* 0x000fe20000410000 */
[-C--:B------:R-:W-:Y:S01]  /*64e0*/  FFMA.FTZ R197, R197, R227.reuse, R184 ;  /* 0x000000e3c5c57223 */ /* 0x080fe200000100b8 */
[----:B------:R-:W-:Y:S01]  /*64f0*/  FADD.FTZ R180, -R180, R227 ;  /* 0x000000e3b4b47221 */ /* 0x000fe20000010100 */
[----:B------:R-:W-:Y:S01]  /*6500*/  FMUL.FTZ R10, R147, R48 ;  /* 0x00000030930a7220 */ /* 0x000fe20000410000 */
[----:B------:R-:W-:Y:S01]  /*6510*/  FFMA.FTZ R11, R142, R227, R11 ;  /* 0x000000e38e0b7223 */ /* 0x000fe2000001000b */
[----:B------:R-:W-:Y:S01]  /*6520*/  FMUL.FTZ R228, R221, R102 ;  /* 0x00000066dde47220 */ /* 0x000fe20000410000 */
[----:B------:R-:W-:Y:S01]  /*6530*/  FFMA.FTZ R205, R212, R48, R205 ;  /* 0x00000030d4cd7223 */ /* 0x000fe200000100cd */
[----:B------:R-:W-:Y:S01]  /*6540*/  FMUL.FTZ R227, R220, R103 ;  /* 0x00000067dce37220 */ /* 0x000fe20000410000 */
[----:B------:R-:W-:Y:S01]  /*6550*/  FMUL.FTZ R224, R216, R105 ;  /* 0x00000069d8e07220 */ /* 0x000fe20000410000 */
[----:B------:R1:W-:Y:S01]  /*6560*/  @!P5 STS.64 [UR6+0x1728], R6 ;  /* 0x00172806ff00d988 */ /* 0x0003e20008000a06 */
[----:B------:R-:W-:Y:S01]  /*6570*/  FMUL.FTZ R230, R53, R228 ;  /* 0x000000e435e67220 */ /* 0x000fe20000410000 */
[----:B------:R-:W-:Y:S01]  /*6580*/  FADD.FTZ R218, -R218, R229 ;  /* 0x000000e5dada7221 */ /* 0x000fe20000010100 */
[----:B------:R-:W-:Y:S01]  /*6590*/  FADD.FTZ R203, -R203, R176 ;  /* 0x000000b0cbcb7221 */ /* 0x000fe20000010100 */
[----:B------:R-:W-:Y:S01]  /*65a0*/  STS [R76+0x430], R225 ;  /* 0x000430e14c007388 */ /* 0x000fe20000000800 */
[-C--:B------:R-:W-:Y:S01]  /*65b0*/  FFMA.FTZ R48, R214, R227.reuse, R205 ;  /* 0x000000e3d6307223 */ /* 0x080fe200000100cd */
[----:B------:R-:W-:Y:S01]  /*65c0*/  FMUL.FTZ R204, R50, R227 ;  /* 0x000000e332cc7220 */ /* 0x000fe20000410000 */
[----:B------:R-:W-:Y:S01]  /*65d0*/  FMUL.FTZ R229, R219, R107 ;  /* 0x0000006bdbe57220 */ /* 0x000fe20000410000 */
[----:B------:R2:W-:Y:S01]  /*65e0*/  STS [R77+0x4], R10 ;  /* 0x0000040a4d007388 */ /* 0x0005e20000000800 */
[----:B------:R-:W-:Y:S01]  /*65f0*/  FMUL.FTZ R227, R8, R109 ;  /* 0x0000006d08e37220 */ /* 0x000fe20000410000 */
[----:B-1----:R-:W-:Y:S01]  /*6600*/  FMUL.FTZ R6, R173, R224 ;  /* 0x000000e0ad067220 */ /* 0x002fe20000410000 */
[----:B------:R-:W-:Y:S01]  /*6610*/  FMUL.FTZ R176, R213, R108 ;  /* 0x0000006cd5b07220 */ /* 0x000fe20000410000 */
[----:B------:R1:W-:Y:S01]  /*6620*/  STS [R77+0x10], R230 ;  /* 0x000010e64d007388 */ /* 0x0003e20000000800 */
[----:B------:R-:W-:Y:S01]  /*6630*/  FMUL.FTZ R232, R172, R229 ;  /* 0x000000e5ace87220 */ /* 0x000fe20000410000 */
[----:B------:R-:W-:Y:S01]  /*6640*/  FMUL.FTZ R236, R170, R227 ;  /* 0x000000e3aaec7220 */ /* 0x000fe20000410000 */
[----:B------:R-:W-:Y:S01]  /*6650*/  FFMA.FTZ R205, R49, R224, R48 ;  /* 0x000000e031cd7223 */ /* 0x000fe20000010030 */
[----:B------:R3:W-:Y:S01]  /*6660*/  STS [R77+0x8], R204 ;  /* 0x000008cc4d007388 */ /* 0x0007e20000000800 */
[----:B------:R-:W-:Y:S01]  /*6670*/  FMUL.FTZ R7, R208, R115 ;  /* 0x00000073d0077220 */ /* 0x000fe20000410000 */
[----:B--2---:R-:W-:Y:S01]  /*6680*/  FMUL.FTZ R10, R55, R234 ;  /* 0x000000ea370a7220 */ /* 0x004fe20000410000 */
[----:B------:R-:W-:Y:S01]  /*6690*/  FMUL.FTZ R222, R215, R112 ;  /* 0x00000070d7de7220 */ /* 0x000fe20000410000 */
[----:B------:R2:W-:Y:S01]  /*66a0*/  STS [R77+0xc], R6 ;  /* 0x00000c064d007388 */ /* 0x0005e20000000800 */
[----:B------:R-:W-:Y:S01]  /*66b0*/  FMUL.FTZ R48, R209, R114 ;  /* 0x00000072d1307220 */ /* 0x000fe20000410000 */
[----:B-1----:R-:W-:Y:S01]  /*66c0*/  FMUL.FTZ R230, R129, R176 ;  /* 0x000000b081e67220 */ /* 0x002fe20000410000 */
[----:B------:R-:W-:Y:S01]  /*66d0*/  FMUL.FTZ R242, R171, R222 ;  /* 0x000000deabf27220 */ /* 0x000fe20000410000 */
[----:B------:R1:W-:Y:S01]  /*66e0*/  STS [R77+0x18], R10 ;  /* 0x0000180a4d007388 */ /* 0x0003e20000000800 */
[----:B------:R-:W-:Y:S01]  /*66f0*/  FFMA.FTZ R228, R218, R228, R205 ;  /* 0x000000e4dae47223 */ /* 0x000fe200000100cd */
[----:B---3--:R-:W-:Y:S01]  /*6700*/  FMUL.FTZ R204, R211, R110 ;  /* 0x0000006ed3cc7220 */ /* 0x008fe20000410000 */
[----:B------:R-:W-:Y:S01]  /*6710*/  FFMA.FTZ R202, R202, R197, R179 ;  /* 0x000000c5caca7223 */ /* 0x000fe200000100b3 */
[----:B------:R3:W-:Y:S01]  /*6720*/  STS [R77+0x14], R232 ;  /* 0x000014e84d007388 */ /* 0x0007e20000000800 */
[----:B------:R-:W-:Y:S01]  /*6730*/  FFMA.FTZ R228, R201, R229, R228 ;  /* 0x000000e5c9e47223 */ /* 0x000fe200000100e4 */
[----:B--2---:R-:W-:Y:S01]  /*6740*/  FMUL.FTZ R6, R206, R113 ;  /* 0x00000071ce067220 */ /* 0x004fe20000410000 */
[----:B------:R-:W-:Y:S01]  /*6750*/  FMUL.FTZ R224, R131, R204 ;  /* 0x000000cc83e07220 */ /* 0x000fe20000410000 */
[----:B------:R2:W-:Y:S01]  /*6760*/  STS [R77+0x1c], R236 ;  /* 0x00001cec4d007388 */ /* 0x0005e20000000800 */
[----:B------:R-:W-:Y:S01]  /*6770*/  FFMA.FTZ R225, R203, R234, R228 ;  /* 0x000000eacbe17223 */ /* 0x000fe200000100e4 */
[----:B-1----:R-:W-:Y:S01]  /*6780*/  FMUL.FTZ R10, R207, R111 ;  /* 0x0000006fcf0a7220 */ /* 0x002fe20000410000 */
[----:B------:R-:W-:Y:S01]  /*6790*/  FFMA.FTZ R11, R154, R197, R11 ;  /* 0x000000c59a0b7223 */ /* 0x000fe2000001000b */
[----:B------:R1:W-:Y:S01]  /*67a0*/  STS [R77+0x20], R240 ;  /* 0x000020f04d007388 */ /* 0x0003e20000000800 */
[----:B------:R-:W-:Y:S01]  /*67b0*/  FFMA.FTZ R200, R200, R202, R183 ;  /* 0x000000cac8c87223 */ /* 0x000fe200000100b7 */
[----:B---3--:R-:W-:Y:S01]  /*67c0*/  FMUL.FTZ R232, R168, R7 ;  /* 0x00000007a8e87220 */ /* 0x008fe20000410000 */
[----:B------:R-:W-:Y:S01]  /*67d0*/  FADD.FTZ R184, -R184, R197 ;  /* 0x000000c5b8b87221 */ /* 0x000fe20000010100 */
[----:B------:R3:W-:Y:S01]  /*67e0*/  STS [R77+0x28], R230 ;  /* 0x000028e64d007388 */ /* 0x0007e20000000800 */
[----:B------:R-:W-:Y:S01]  /*67f0*/  FFMA.FTZ R225, R180, R227, R225 ;  /* 0x000000e3b4e17223 */ /* 0x000fe200000100e1 */
[----:B--2---:R-:W-:Y:S01]  /*6800*/  FMUL.FTZ R236, R169, R48 ;  /* 0x00000030a9ec7220 */ /* 0x004fe20000410000 */
[----:B------:R-:W-:Y:S01]  /*6810*/  FFMA.FTZ R11, R140, R202, R11 ;  /* 0x000000ca8c0b7223 */ /* 0x000fe2000001000b */
[----:B------:R2:W-:Y:S01]  /*6820*/  STS [R77+0x24], R242 ;  /* 0x000024f24d007388 */ /* 0x0005e20000000800 */
[----:B------:R-:W-:Y:S01]  /*6830*/  FFMA.FTZ R195, R195, R200, R178 ;  /* 0x000000c8c3c37223 */ /* 0x000fe200000100b2 */
[----:B-1----:R-:W-:Y:S01]  /*6840*/  FMUL.FTZ R240, R122, R10 ;  /* 0x0000000a7af07220 */ /* 0x002fe20000410000 */
[----:B------:R-:W-:Y:S01]  /*6850*/  FADD.FTZ R179, -R179, R202 ;  /* 0x000000cab3b37221 */ /* 0x000fe20000010100 */
[----:B------:R2:W-:Y:S01]  /*6860*/  STS [R77+0x2c], R232 ;  /* 0x00002ce84d007388 */ /* 0x0005e20000000800 */
[----:B------:R-:W-:Y:S01]  /*6870*/  FFMA.FTZ R238, R184, R238, R225 ;  /* 0x000000eeb8ee7223 */ /* 0x000fe200000100e1 */
[----:B---3--:R-:W-:Y:S01]  /*6880*/  FMUL.FTZ R230, R167, R6 ;  /* 0x00000006a7e67220 */ /* 0x008fe20000410000 */
[----:B------:R-:W-:Y:S01]  /*6890*/  FFMA.FTZ R11, R152, R200, R11 ;  /* 0x000000c8980b7223 */ /* 0x000fe2000001000b */
[----:B------:R2:W-:Y:S01]  /*68a0*/  STS [R77+0x30], R224 ;  /* 0x000030e04d007388 */ /* 0x0005e20000000800 */
[-C--:B------:R-:W-:Y:S01]  /*68b0*/  FFMA.FTZ R197, R193, R195.reuse, R182 ;  /* 0x000000c3c1c57223 */ /* 0x080fe200000100b6 */
[----:B------:R-:W-:Y:S01]  /*68c0*/  FADD.FTZ R183, -R183, R200 ;  /* 0x000000c8b7b77221 */ /* 0x000fe20000010100 */
[----:B------:R-:W-:Y:S01]  /*68d0*/  FFMA.FTZ R238, R179, R222, R238 ;  /* 0x000000deb3ee7223 */ /* 0x000fe200000100ee */
[----:B------:R2:W-:Y:S01]  /*68e0*/  STS [R77+0x34], R236 ;  /* 0x000034ec4d007388 */ /* 0x0005e20000000800 */
[----:B------:R-:W-:Y:S01]  /*68f0*/  FADD.FTZ R178, -R178, R195 ;  /* 0x000000c3b2b27221 */ /* 0x000fe20000010100 */
[----:B------:R-:W-:Y:S01]  /*6900*/  FFMA.FTZ R193, R136, R195, R11 ;  /* 0x000000c388c17223 */ /* 0x000fe2000001000b */
[----:B------:R-:W-:Y:S01]  /*6910*/  IADD3 R195, PT, PT, -R210, UR7, RZ ;  /* 0x00000007d2c37c10 */ /* 0x000fe2000fffe1ff */
[----:B------:R2:W-:Y:S01]  /*6920*/  STS [R77+0x38], R240 ;  /* 0x000038f04d007388 */ /* 0x0005e20000000800 */
[----:B------:R-:W-:Y:S01]  /*6930*/  FFMA.FTZ R11, R183, R176, R238 ;  /* 0x000000b0b70b7223 */ /* 0x000fe200000100ee */
[----:B------:R-:W-:Y:S01]  /*6940*/  FFMA.FTZ R176, R198, R197, R177 ;  /* 0x000000c5c6b07223 */ /* 0x000fe200000100b1 */
[----:B------:R-:W-:Y:S01]  /*6950*/  ISETP.GE.AND P1, PT, R195, 0x1, PT ;  /* 0x00000001c300780c */ /* 0x000fe20003f26270 */
[----:B------:R2:W-:Y:S01]  /*6960*/  STS [R77+0x3c], R230 ;  /* 0x00003ce64d007388 */ /* 0x0005e20000000800 */
[----:B------:R-:W-:Y:S01]  /*6970*/  FADD.FTZ R182, -R182, R197 ;  /* 0x000000c5b6b67221 */ /* 0x000fe20000010100 */
[----:B------:R-:W-:Y:S01]  /*6980*/  FFMA.FTZ R11, R178, R7, R11 ;  /* 0x00000007b20b7223 */ /* 0x000fe2000001000b */
[----:B------:R-:W-:Y:S01]  /*6990*/  FFMA.FTZ R193, R150, R197, R193 ;  /* 0x000000c596c17223 */ /* 0x000fe200000100c1 */
[----:B------:R-:W-:Y:S01]  /*69a0*/  BAR.SYNC.DEFER_BLOCKING 0x0 ;  /* 0x0000000000007b1d */ /* 0x000fe20000010000 */
[----:B------:R-:W-:Y:S01]  /*69b0*/  FFMA.FTZ R196, R196, R176, R181 ;  /* 0x000000b0c4c47223 */ /* 0x000fe200000100b5 */
[----:B------:R-:W-:Y:S01]  /*69c0*/  FADD.FTZ R177, -R177, R176 ;  /* 0x000000b0b1b17221 */ /* 0x000fe20000010100 */
[----:B------:R-:W-:Y:S01]  /*69d0*/  FFMA.FTZ R204, R182, R204, R11 ;  /* 0x000000ccb6cc7223 */ /* 0x000fe2000001000b */
[----:B------:R-:W-:Y:S01]  /*69e0*/  FFMA.FTZ R176, R134, R176, R193 ;  /* 0x000000b086b07223 */ /* 0x000fe200000100c1 */
[----:B------:R-:W-:Y:S01]  /*69f0*/  FADD.FTZ R181, -R181, R196 ;  /* 0x000000c4b5b57221 */ /* 0x000fe20000010100 */
[----:B------:R-:W-:Y:S01]  /*6a00*/  P2R R226, PR, RZ, 0x20 ;  /* 0x00000020ffe27803 */ /* 0x000fe20000000000 */
[----:B------:R-:W-:Y:S01]  /*6a10*/  FFMA.FTZ R204, R177, R48, R204 ;  /* 0x00000030b1cc7223 */ /* 0x000fe200000100cc */
[C---:B------:R-:W-:Y:S01]  /*6a20*/  ISETP.GE.AND P2, PT, R195.reuse, 0x21, PT ;  /* 0x00000021c300780c */ /* 0x040fe20003f46270 */
[-C--:B------:R-:W-:Y:S01]  /*6a30*/  FFMA.FTZ R194, R194, R196.reuse, R31 ;  /* 0x000000c4c2c27223 */ /* 0x080fe2000001001f */
[----:B------:R-:W-:Y:S01]  /*6a40*/  ISETP.GE.AND P3, PT, R195, 0x41, PT ;  /* 0x00000041c300780c */ /* 0x000fe20003f66270 */
[----:B------:R-:W-:Y:S01]  /*6a50*/  FFMA.FTZ R11, R143, R196, R176 ;  /* 0x000000c48f0b7223 */ /* 0x000fe200000100b0 */
[----:B------:R-:W-:Y:S01]  /*6a60*/  ISETP.GE.AND P4, PT, R195, 0x61, PT ;  /* 0x00000061c300780c */ /* 0x000fe20003f86270 */
[----:B------:R-:W-:Y:S01]  /*6a70*/  FFMA.FTZ R204, R181, R10, R204 ;  /* 0x0000000ab5cc7223 */ /* 0x000fe200000100cc */
[----:B------:R2:W1:Y:S01]  /*6a80*/  LDS R205, [R78+0x4b0] ;  /* 0x0004b0004ecd7984 */ /* 0x0004620000000800 */
[----:B------:R-:W-:Y:S10]  /*6a90*/  @!P1 BRA `(.L_x_8112) ;  /* 0x0000000000089947 */ /* 0x000ff40003800000 */
[----:B------:R-:W3:Y:S04]  /*6aa0*/  LDS R7, [R74+0x430] ;  /* 0x000430004a077984 */ /* 0x000ee80000000800 */
[----:B---3--:R3:W-:Y:S02]  /*6ab0*/  REDG.E.ADD.F32.FTZ.RN.STRONG.GPU desc[UR16][R4.64], R7 ;  /* 0x00000007040079a6 */ /* 0x0087e4000c12f310 */
.L_x_8112:
[----:B------:R-:W-:Y:S05]  /*6ac0*/  BSYNC.RECONVERGENT B0 ;  /* 0x0000000000007941 */ /* 0x000fea0003800200 */
.L_x_8111:
[----:B------:R-:W-:Y:S04]  /*6ad0*/  BSSY.RECONVERGENT B0, `(.L_x_8113) ;  /* 0x0000003000007945 */ /* 0x000fe80003800200 */
[----:B------:R-:W-:Y:S05]  /*6ae0*/  @!P2 BRA `(.L_x_8114) ;  /* 0x000000000004a947 */ /* 0x000fea0003800000 */
[----:B-1----:R4:W-:Y:S02]  /*6af0*/  REDG.E.ADD.F32.FTZ.RN.STRONG.GPU desc[UR16][R4.64+0x80], R205 ;  /* 0x000080cd040079a6 */ /* 0x0029e4000c12f310 */
.L_x_8114:
[----:B------:R-:W-:Y:S05]  /*6b00*/  BSYNC.RECONVERGENT B0 ;  /* 0x0000000000007941 */ /* 0x000fea0003800200 */
.L_x_8113:
[----:B---3--:R3:W0:Y:S01]  /*6b10*/  LDS R7, [R79+0x530] ;  /* 0x000530004f077984 */ /* 0x0086220000000800 */
[----:B------:R-:W-:Y:S04]  /*6b20*/  BSSY.RECONVERGENT B0, `(.L_x_8115) ;  /* 0x0000003000007945 */ /* 0x000fe80003800200 */
[----:B------:R-:W-:Y:S05]  /*6b30*/  @!P3 BRA `(.L_x_8116) ;  /* 0x000000000004b947 */ /* 0x000fea0003800000 */
[----:B0-----:R0:W-:Y:S02]  /*6b40*/  REDG.E.ADD.F32.FTZ.RN.STRONG.GPU desc[UR16][R4.64+0x100], R7 ;  /* 0x00010007040079a6 */ /* 0x0011e4000c12f310 */
.L_x_8116:
[----:B------:R-:W-:Y:S05]  /*6b50*/  BSYNC.RECONVERGENT B0 ;  /* 0x0000000000007941 */ /* 0x000fea0003800200 */
.L_x_8115:
[----:B0-----:R0:W0:Y:S01]  /*6b60*/  LDS R7, [R80+0x5b0] ;  /* 0x0005b00050077984 */ /* 0x0010220000000800 */
[----:B------:R-:W-:Y:S01]  /*6b70*/  BSSY.RECONVERGENT B0, `(.L_x_8117) ;  /* 0x0000004000007945 */ /* 0x000fe20003800200 */
[----:B------:R-:W-:-:S03]  /*6b80*/  FADD.FTZ R31, -R31, R194 ;  /* 0x000000c21f1f7221 */ /* 0x000fc60000010100 */
[----:B------:R-:W-:Y:S05]  /*6b90*/  @!P4 BRA `(.L_x_8118) ;  /* 0x000000000004c947 */ /* 0x000fea0003800000 */
[----:B0-----:R0:W-:Y:S02]  /*6ba0*/  REDG.E.ADD.F32.FTZ.RN.STRONG.GPU desc[UR16][R4.64+0x180], R7 ;  /* 0x00018007040079a6 */ /* 0x0011e4000c12f310 */
.L_x_8118:
[----:B------:R-:W-:Y:S05]  /*6bb0*/  BSYNC.RECONVERGENT B0 ;  /* 0x0000000000007941 */ /* 0x000fea0003800200 */
.L_x_8117:
        /* <DEDUP_REMOVED lines=11> */
.L_x_8120:
[----:B------:R-:W-:Y:S05]  /*6c70*/  BSYNC.RECONVERGENT B0 ;  /* 0x0000000000007941 */ /* 0x000fea0003800200 */
.L_x_8119:
[----:B01----:R0:W1:Y:S01]  /*6c80*/  LDS R193, [R82+0x6b0] ;  /* 0x0006b00052c17984 */ /* 0x0030620000000800 */
[----:B------:R-:W-:Y:S04]  /*6c90*/  BSSY.RECONVERGENT B0, `(.L_x_8121) ;  /* 0x0000003000007945 */ /* 0x000fe80003800200 */
[----:B------:R-:W-:Y:S05]  /*6ca0*/  @!P1 BRA `(.L_x_8122) ;  /* 0x0000000000049947 */ /* 0x000fea0003800000 */
[----:B-1----:R1:W-:Y:S02]  /*6cb0*/  REDG.E.ADD.F32.FTZ.RN.STRONG.GPU desc[UR16][R4.64+0x280], R193 ;  /* 0x000280c1040079a6 */ /* 0x0023e4000c12f310 */
.L_x_8122:
[----:B------:R-:W-:Y:S05]  /*6cc0*/  BSYNC.RECONVERGENT B0 ;  /* 0x0000000000007941 */ /* 0x000fea0003800200 */
.L_x_8121:
[----:B-1----:R1:W0:Y:S01]  /*6cd0*/  LDS R193, [R83+0x730] ;  /* 0x0007300053c17984 */ /* 0x0022220000000800 */
[----:B------:R-:W-:Y:S04]  /*6ce0*/  BSSY.RECONVERGENT B0, `(.L_x_8123) ;  /* 0x0000003000007945 */ /* 0x000fe80003800200 */
[----:B------:R-:W-:Y:S05]  /*6cf0*/  @!P2 BRA `(.L_x_8124) ;  /* 0x000000000004a947 */ /* 0x000fea0003800000 */
[----:B0-----:R0:W-:Y:S02]  /*6d00*/  REDG.E.ADD.F32.FTZ.RN.STRONG.GPU desc[UR16][R4.64+0x300], R193 ;  /* 0x000300c1040079a6 */ /* 0x0011e4000c12f310 */
.L_x_8124:
[----:B------:R-:W-:Y:S05]  /*6d10*/  BSYNC.RECONVERGENT B0 ;  /* 0x0000000000007941 */ /* 0x000fea0003800200 */
.L_x_8123:
[----:B0-----:R0:W0:Y:S01]  /*6d20*/  LDS R193, [R84+0x7b0] ;  /* 0x0007b00054c17984 */ /* 0x0010220000000800 */
[----:B------:R-:W-:Y:S04]  /*6d30*/  BSSY.RECONVERGENT B0, `(.L_x_8125) ;  /* 0x0000003000007945 */ /* 0x000fe80003800200 */
[----:B------:R-:W-:Y:S05]  /*6d40*/  @!P3 BRA `(.L_x_8126) ;  /* 0x000000000004b947 */ /* 0x000fea0003800000 */
[----:B0-----:R0:W-:Y:S02]  /*6d50*/  REDG.E.ADD.F32.FTZ.RN.STRONG.GPU desc[UR16][R4.64+0x380], R193 ;  /* 0x000380c1040079a6 */ /* 0x0011e4000c12f310 */
.L_x_8126:
[----:B------:R-:W-:Y:S05]  /*6d60*/  BSYNC.RECONVERGENT B0 ;  /* 0x0000000000007941 */ /* 0x000fea0003800200 */
.L_x_8125:
[----:B0-----:R0:W0:Y:S01]  /*6d70*/  LDS R193, [R85+0x830] ;  /* 0x0008300055c17984 */ /* 0x0010220000000800 */
[----:B------:R-:W-:Y:S04]  /*6d80*/  BSSY.RECONVERGENT B0, `(.L_x_8127) ;  /* 0x0000003000007945 */ /* 0x000fe80003800200 */
[----:B------:R-:W-:Y:S05]  /*6d90*/  @!P4 BRA `(.L_x_8128) ;  /* 0x000000000004c947 */ /* 0x000fea0003800000 */
[----:B0-----:R0:W-:Y:S02]  /*6da0*/  REDG.E.ADD.F32.FTZ.RN.STRONG.GPU desc[UR16][R4.64+0x400], R193 ;  /* 0x000400c1040079a6 */ /* 0x0011e4000c12f310 */
.L_x_8128:
[----:B------:R-:W-:Y:S05]  /*6db0*/  BSYNC.RECONVERGENT B0 ;  /* 0x0000000000007941 */ /* 0x000fea0003800200 */
.L_x_8127:
[----:B0-----:R0:W0:Y:S01]  /*6dc0*/  LDS R193, [R86+0x8b0] ;  /* 0x0008b00056c17984 */ /* 0x0010220000000800 */
[----:B------:R-:W-:Y:S04]  /*6dd0*/  BSSY.RECONVERGENT B0, `(.L_x_8129) ;  /* 0x0000003000007945 */ /* 0x000fe80003800200 */
[----:B------:R-:W-:Y:S05]  /*6de0*/  @!P5 BRA `(.L_x_8130) ;  /* 0x000000000004d947 */ /* 0x000fea0003800000 */
[----:B0-----:R0:W-:Y:S02]  /*6df0*/  REDG.E.ADD.F32.FTZ.RN.STRONG.GPU desc[UR16][R4.64+0x480], R193 ;  /* 0x000480c1040079a6 */ /* 0x0011e4000c12f310 */
.L_x_8130:
[----:B------:R-:W-:Y:S05]  /*6e00*/  BSYNC.RECONVERGENT B0 ;  /* 0x0000000000007941 */ /* 0x000fea0003800200 */
.L_x_8129:
        /* <DEDUP_REMOVED lines=10> */
.L_x_8132:
[----:B------:R-:W-:Y:S05]  /*6eb0*/  BSYNC.RECONVERGENT B0 ;  /* 0x0000000000007941 */ /* 0x000fea0003800200 */
.L_x_8131:
[----:B0-----:R0:W0:Y:S01]  /*6ec0*/  LDS R193, [R88+0x9b0] ;  /* 0x0009b00058c17984 */ /* 0x0010220000000800 */
[----:B------:R-:W-:Y:S04]  /*6ed0*/  BSSY.RECONVERGENT B0, `(.L_x_8133) ;  /* 0x0000003000007945 */ /* 0x000fe80003800200 */
[----:B------:R-:W-:Y:S05]  /*6ee0*/  @!P1 BRA `(.L_x_8134) ;  /* 0x0000000000049947 */ /* 0x000fea0003800000 */
[----:B0-----:R0:W-:Y:S02]  /*6ef0*/  REDG.E.ADD.F32.FTZ.RN.STRONG.GPU desc[UR16][R4.64+0x580], R193 ;  /* 0x000580c1040079a6 */ /* 0x0011e4000c12f310 */
.L_x_8134:
[----:B------:R-:W-:Y:S05]  /*6f00*/  BSYNC.RECONVERGENT B0 ;  /* 0x0000000000007941 */ /* 0x000fea0003800200 */
.L_x_8133:
[----:B0-----:R0:W0:Y:S01]  /*6f10*/  LDS R193, [R89+0xa30] ;  /* 0x000a300059c17984 */ /* 0x0010220000000800 */
[----:B------:R-:W-:Y:S04]  /*6f20*/  BSSY.RECONVERGENT B0, `(.L_x_8135) ;  /* 0x0000003000007945 */ /* 0x000fe80003800200 */
[----:B------:R-:W-:Y:S05]  /*6f30*/  @!P2 BRA `(.L_x_8136) ;  /* 0x000000000004a947 */ /* 0x000fea0003800000 */
[----:B0-----:R0:W-:Y:S02]  /*6f40*/  REDG.E.ADD.F32.FTZ.RN.STRONG.GPU desc[UR16][R4.64+0x600], R193 ;  /* 0x000600c1040079a6 */ /* 0x0011e4000c12f310 */
.L_x_8136:
[----:B------:R-:W-:Y:S05]  /*6f50*/  BSYNC.RECONVERGENT B0 ;  /* 0x0000000000007941 */ /* 0x000fea0003800200 */
.L_x_8135:
[----:B0-----:R0:W0:Y:S01]  /*6f60*/  LDS R193, [R90+0xab0] ;  /* 0x000ab0005ac17984 */ /* 0x0010220000000800 */
[----:B------:R-:W-:Y:S04]  /*6f70*/  BSSY.RECONVERGENT B0, `(.L_x_8137) ;  /* 0x0000003000007945 */ /* 0x000fe80003800200 */
[----:B------:R-:W-:Y:S05]  /*6f80*/  @!P3 BRA `(.L_x_8138) ;  /* 0x000000000004b947 */ /* 0x000fea0003800000 */
[----:B0-----:R0:W-:Y:S02]  /*6f90*/  REDG.E.ADD.F32.FTZ.RN.STRONG.GPU desc[UR16][R4.64+0x680], R193 ;  /* 0x000680c1040079a6 */ /* 0x0011e4000c12f310 */
.L_x_8138:
[----:B------:R-:W-:Y:S05]  /*6fa0*/  BSYNC.RECONVERGENT B0 ;  /* 0x0000000000007941 */ /* 0x000fea0003800200 */
.L_x_8137:
[----:B0-----:R0:W0:Y:S01]  /*6fb0*/  LDS R193, [R91+0xb30] ;  /* 0x000b30005bc17984 */ /* 0x0010220000000800 */
[----:B------:R-:W-:Y:S04]  /*6fc0*/  BSSY.RECONVERGENT B0, `(.L_x_8139) ;  /* 0x0000003000007945 */ /* 0x000fe80003800200 */
[----:B------:R-:W-:Y:S05]  /*6fd0*/  @!P4 BRA `(.L_x_8140) ;  /* 0x000000000004c947 */ /* 0x000fea0003800000 */
[----:B0-----:R0:W-:Y:S02]  /*6fe0*/  REDG.E.ADD.F32.FTZ.RN.STRONG.GPU desc[UR16][R4.64+0x700], R193 ;  /* 0x000700c1040079a6 */ /* 0x0011e4000c12f310 */
.L_x_8140:
[----:B------:R-:W-:Y:S05]  /*6ff0*/  BSYNC.RECONVERGENT B0 ;  /* 0x0000000000007941 */ /* 0x000fea0003800200 */
.L_x_8139:
[----:B0-----:R0:W0:Y:S01]  /*7000*/  LDS R193, [R92+0xbb0] ;  /* 0x000bb0005cc17984 */ /* 0x0010220000000800 */
[----:B------:R-:W-:Y:S04]  /*7010*/  BSSY.RECONVERGENT B0, `(.L_x_8141) ;  /* 0x0000003000007945 */ /* 0x000fe80003800200 */
[----:B------:R-:W-:Y:S05]  /*7020*/  @!P5 BRA `(.L_x_8142) ;  /* 0x000000000004d947 */ /* 0x000fea0003800000 */
[----:B0-----:R0:W-:Y:S02]  /*7030*/  REDG.E.ADD.F32.FTZ.RN.STRONG.GPU desc[UR16][R4.64+0x780], R193 ;  /* 0x000780c1040079a6 */ /* 0x0011e4000c12f310 */
.L_x_8142:
[----:B------:R-:W-:Y:S05]  /*7040*/  BSYNC.RECONVERGENT B0 ;  /* 0x0000000000007941 */ /* 0x000fea0003800200 */
.L_x_8141:
[----:B------:R-:W-:Y:S01]  /*7050*/  FFMA.FTZ R6, R132, R194, R11 ;  /* 0x000000c284067223 */ /* 0x000fe2000001000b */
[----:B0---4-:R-:W0:Y:S01]  /*7060*/  SHFL.DOWN PT, R4, R7, 0x1, 0x1f ;  /* 0x08201f0007047f89 */ /* 0x011e2200000e0000 */
[----:B------:R-:W-:Y:S01]  /*7070*/  ISETP.GT.AND P1, PT, R101, 0x1e, PT ;  /* 0x0000001e6500780c */ /* 0x000fe20003f24270 */
[----:B------:R-:W-:Y:S01]  /*7080*/  FMUL.FTZ R189, R189, R8 ;  /* 0x00000008bdbd7220 */ /* 0x000fe20000410000 */
[-C--:B------:R-:W-:Y:S01]  /*7090*/  FMUL.FTZ R11, R28, R9.reuse ;  /* 0x000000091c0b7220 */ /* 0x080fe20000410000 */
[----:B------:R-:W4:Y:S01]  /*70a0*/  SHFL.DOWN PT, R5, R6, 0x1, 0x1f ;  /* 0x08201f0006057f89 */ /* 0x000f2200000e0000 */
[----:B------:R-:W-:Y:S01]  /*70b0*/  FMUL.FTZ R9, R174, R9 ;  /* 0x00000009ae097220 */ /* 0x000fe20000410000 */
[-C--:B------:R-:W-:Y:S01]  /*70c0*/  FMUL.FTZ R26, R26, R221.reuse ;  /* 0x000000dd1a1a7220 */ /* 0x080fe20000410000 */
[----:B------:R-:W-:Y:S01]  /*70d0*/  FMUL.FTZ R221, R174, R221 ;  /* 0x000000ddaedd7220 */ /* 0x000fe20000410000 */
[----:B------:R-:W-:Y:S01]  /*70e0*/  FFMA.FTZ R128, R11, R106, R128 ;  /* 0x0000006a0b807223 */ /* 0x000fe20000010080 */
[----:B------:R-:W-:Y:S01]  /*70f0*/  FMUL.FTZ R184, R184, R9 ;  /* 0x00000009b8b87220 */ /* 0x000fe20000410000 */
[----:B------:R-:W-:Y:S01]  /*7100*/  FMUL.FTZ R187, R187, R208 ;  /* 0x000000d0bbbb7220 */ /* 0x000fe20000410000 */
[----:B------:R-:W-:Y:S01]  /*7110*/  FMUL.FTZ R218, R218, R221 ;  /* 0x000000dddada7220 */ /* 0x000fe20000410000 */
[----:B------:R-:W-:Y:S01]  /*7120*/  ISETP.NE.AND P2, PT, R226, RZ, PT ;  /* 0x000000ffe200720c */ /* 0x000fe20003f45270 */
[----:B------:R-:W-:Y:S01]  /*7130*/  FFMA.FTZ R11, R127, R11, R184 ;  /* 0x0000000b7f0b7223 */ /* 0x000fe200000100b8 */
[----:B------:R-:W-:Y:S01]  /*7140*/  FMUL.FTZ R191, R191, R216 ;  /* 0x000000d8bfbf7220 */ /* 0x000fe20000410000 */
[----:B------:R-:W-:Y:S01]  /*7150*/  FFMA.FTZ R161, R26, R102, R161 ;  /* 0x000000661aa17223 */ /* 0x000fe200000100a1 */
[----:B------:R-:W-:Y:S01]  /*7160*/  FMUL.FTZ R30, R30, R211 ;  /* 0x000000d31e1e7220 */ /* 0x000fe20000410000 */
[----:B------:R-:W-:Y:S01]  /*7170*/  FADD.FTZ R56, R11, R56 ;  /* 0x000000380b387221 */ /* 0x000fe20000010000 */
[----:B------:R-:W-:Y:S01]  /*7180*/  FMUL.FTZ R185, R185, R206 ;  /* 0x000000ceb9b97220 */ /* 0x000fe20000410000 */
[----:B------:R-:W-:Y:S01]  /*7190*/  FMUL.FTZ R192, R192, R223 ;  /* 0x000000dfc0c07220 */ /* 0x000fe20000410000 */
[----:B------:R-:W-:Y:S01]  /*71a0*/  FMUL.FTZ R24, R24, R175 ;  /* 0x000000af18187220 */ /* 0x000fe20000410000 */
[C---:B------:R-:W-:Y:S01]  /*71b0*/  FMUL.FTZ R48, R174.reuse, R215 ;  /* 0x000000d7ae307220 */ /* 0x040fe20000410000 */
[C---:B------:R-:W-:Y:S01]  /*71c0*/  FMUL.FTZ R216, R174.reuse, R216 ;  /* 0x000000d8aed87220 */ /* 0x040fe20000410000 */
[C---:B------:R-:W-:Y:S01]  /*71d0*/  FMUL.FTZ R211, R174.reuse, R211 ;  /* 0x000000d3aed37220 */ /* 0x040fe20000410000 */
[----:B0-----:R-:W-:Y:S01]  /*71e0*/  @!P1 FADD.FTZ R7, R7, R4 ;  /* 0x0000000407079221 */ /* 0x001fe20000010000 */
[C---:B------:R-:W-:Y:S01]  /*71f0*/  FMUL.FTZ R206, R174.reuse, R206 ;  /* 0x000000ceaece7220 */ /* 0x040fe20000410000 */
[C---:B------:R-:W-:Y:S01]  /*7200*/  FMUL.FTZ R223, R174.reuse, R223 ;  /* 0x000000dfaedf7220 */ /* 0x040fe20000410000 */
        /* <DEDUP_REMOVED lines=37> */
[----:B------:R-:W-:Y:S01]  /*7460*/  FFMA.FTZ R9, R55, R8, R10 ;  /* 0x0000000837097223 */ /* 0x000fe2000001000a */
[----:B------:R-:W-:Y:S01]  /*7470*/  FMUL.FTZ R201, R201, R4 ;  /* 0x00000004c9c97220 */ /* 0x000fe20000410000 */
[CC--:B------:R-:W-:Y:S01]  /*7480*/  FMUL.FTZ R4, R174.reuse, R213.reuse ;  /* 0x000000d5ae047220 */ /* 0x0c0fe20000410000 */
        /* <DEDUP_REMOVED lines=8> */
[----:B------:R-:W-:Y:S01]  /*7510*/  FADD.FTZ R57, R4, R57 ;  /* 0x0000003904397221 */ /* 0x000fe20000010000 */
[----:B------:R-:W-:Y:S01]  /*7520*/  FMUL.FTZ R4, R25, R220 ;  /* 0x000000dc19047220 */ /* 0x000fe20000410000 */
[----:B------:R-:W-:Y:S01]  /*7530*/  FFMA.FTZ R9, R53, R26, R218 ;  /* 0x0000001a35097223 */ /* 0x000fe200000100da */
[----:B------:R-:W-:Y:S01]  /*7540*/  FADD.FTZ R58, R5, R58 ;  /* 0x0000003a053a7221 */ /* 0x000fe20000010000 */
[----:B------:R-:W-:Y:S01]  /*7550*/  FMUL.FTZ R5, R174, R220 ;  /* 0x000000dcae057220 */ /* 0x000fe20000410000 */
[----:B------:R-:W-:Y:S01]  /*7560*/  FFMA.FTZ R8, R168, R187, R11 ;  /* 0x000000bba8087223 */ /* 0x000fe2000001000b */
[----:B------:R-:W-:Y:S01]  /*7570*/  FADD.FTZ R52, R9, R52 ;  /* 0x0000003409347221 */ /* 0x000fe20000010000 */
[----:B0-----:R-:W-:Y:S01]  /*7580*/  @!P1 FADD.FTZ R7, R7, R176 ;  /* 0x000000b007079221 */ /* 0x001fe20000010000 */
[----:B------:R-:W-:Y:S01]  /*7590*/  FMUL.FTZ R5, R214, R5 ;  /* 0x00000005d6057220 */ /* 0x000fe20000410000 */
[C---:B------:R-:W-:Y:S01]  /*75a0*/  FMUL.FTZ R10, R174.reuse, R209 ;  /* 0x000000d1ae0a7220 */ /* 0x040fe20000410000 */
[----:B------:R-:W-:Y:S01]  /*75b0*/  FMUL.FTZ R26, R174, R207 ;  /* 0x000000cfae1a7220 */ /* 0x000fe20000410000 */
[----:B----4-:R-:W-:Y:S01]  /*75c0*/  @!P1 FADD.FTZ R6, R6, R27 ;  /* 0x0000001b06069221 */ /* 0x010fe20000010000 */
[----:B------:R-:W0:Y:S01]  /*75d0*/  SHFL.DOWN PT, R28, R7, 0x8, 0x1f ;  /* 0x09001f00071c7f89 */ /* 0x000e2200000e0000 */
[----:B------:R-:W-:Y:S01]  /*75e0*/  ISETP.GT.AND P1, PT, R101, 0x17, PT ;  /* 0x000000176500780c */ /* 0x000fe20003f24270 */
[----:B------:R-:W-:Y:S01]  /*75f0*/  FFMA.FTZ R159, R4, R103, R159 ;  /* 0x00000067049f7223 */ /* 0x000fe2000001009f */
[----:B------:R-:W-:Y:S01]  /*7600*/  FFMA.FTZ R9, R50, R4, R5 ;  /* 0x0000000432097223 */ /* 0x000fe20000010005 */
[----:B------:R-:W4:Y:S01]  /*7610*/  SHFL.DOWN PT, R27, R6, 0x8, 0x1f ;  /* 0x09001f00061b7f89 */ /* 0x000f2200000e0000 */
[----:B------:R-:W-:Y:S01]  /*7620*/  FADD.FTZ R121, R8, R121 ;  /* 0x0000007908797221 */ /* 0x000fe20000010000 */
[----:B------:R-:W-:Y:S01]  /*7630*/  FMUL.FTZ R10, R177, R10 ;  /* 0x0000000ab10a7220 */ /* 0x000fe20000410000 */
[----:B------:R-:W-:Y:S01]  /*7640*/  FMUL.FTZ R8, R199, R207 ;  /* 0x000000cfc7087220 */ /* 0x000fe20000410000 */
[----:B------:R-:W-:Y:S01]  /*7650*/  FMUL.FTZ R181, R181, R26 ;  /* 0x0000001ab5b57220 */ /* 0x000fe20000410000 */
        /* <DEDUP_REMOVED lines=41> */
.L_x_8144:
[----:B------:R-:W-:Y:S05]  /*78f0*/  BSYNC.RECONVERGENT B0 ;  /* 0x0000000000007941 */ /* 0x000fea0003800200 */
.L_x_8143:
[----:B------:R-:W-:-:S04]  /*7900*/  UIADD3 UR4, UPT, UPT, UR4, 0x1, URZ ;  /* 0x0000000104047890 */ /* 0x000fc8000fffe0ff */
[----:B------:R-:W-:-:S09]  /*7910*/  UISETP.GE.AND UP0, UPT, UR4, UR11, UPT ;  /* 0x0000000b0400728c */ /* 0x000fd2000bf06270 */
[----:B------:R-:W-:Y:S05]  /*7920*/  BRA.U !UP0, `(.L_x_8145) ;  /* 0xffffffd5087c7547 */ /* 0x000fea000b83ffff */
.L_x_8107:
[----:B------:R-:W-:Y:S01]  /*7930*/  BAR.SYNC.DEFER_BLOCKING 0x0 ;  /* 0x0000000000007b1d */ /* 0x000fe20000010000 */
[----:B------:R-:W-:-:S07]  /*7940*/  F2FP.BF16.F32.PACK_AB R30, R149, R151 ;  /* 0x00000097951e723e */ /* 0x000fce00000010ff */
[----:B------:R-:W4:Y:S01]  /*7950*/  LDC.64 R40, c[0x0][0x4f8] ;  /* 0x00013e00ff287b82 */ /* 0x000f220000000a00 */
[----:B------:R-:W-:Y:S01]  /*7960*/  F2FP.BF16.F32.PACK_AB R28, R137, R128 ;  /* 0x00000080891c723e */ /* 0x000fe200000010ff */
[----:B------:R-:W5:Y:S06]  /*7970*/  LDCU.64 UR4, c[0x0][0x500] ;  /* 0x0000a000ff0477ac */ /* 0x000f6c0008000a00 */
[----:B------:R-:W1:Y:S01]  /*7980*/  LDC.64 R44, c[0x0][0x550] ;  /* 0x00015400ff2c7b82 */ /* 0x000e620000000a00 */
[----:B------:R-:W-:Y:S02]  /*7990*/  MOV R42, R32 ;  /* 0x00000020002a7202 */ /* 0x000fe40000000f00 */
[----:B------:R-:W-:-:S05]  /*79a0*/  MOV R43, RZ ;  /* 0x000000ff002b7202 */ /* 0x000fca0000000f00 */
[----:B------:R-:W2:Y:S01]  /*79b0*/  LDC.64 R46, c[0x0][0x518] ;  /* 0x00014600ff2e7b82 */ /* 0x000ea20000000a00 */
[----:B0-----:R-:W3:Y:S04]  /*79c0*/  LDG.E.128 R4, desc[UR16][R34.64] ;  /* 0x0000001022047981 */ /* 0x001ee8000c1e1d00 */
[----:B------:R-:W5:Y:S03]  /*79d0*/  LDG.E.128 R8, desc[UR16][R34.64+0x200] ;  /* 0x0002001022087981 */ /* 0x000f66000c1e1d00 */
[----:B------:R-:W0:Y:S01]  /*79e0*/  LDC.64 R48, c[0x0][0x560] ;  /* 0x00015800ff307b82 */ /* 0x000e220000000a00 */
[----:B---3--:R-:W-:Y:S04]  /*79f0*/  STS.128 [R94], R4 ;  /* 0x000000045e007388 */ /* 0x008fe80000000c00 */
[----:B-----5:R-:W-:Y:S01]  /*7a00*/  STS.128 [R94+0x200], R8 ;  /* 0x000200085e007388 */ /* 0x020fe20000000c00 */
[----:B------:R-:W-:-:S03]  /*7a10*/  NOP ;  /* 0x0000000000007918 */ /* 0x000fc60000000000 */
[----:B------:R-:W3:Y:S02]  /*7a20*/  LDS.128 R24, [R95] ;  /* 0x000000005f187984 */ /* 0x000ee40000000c00 */
[----:B---3--:R-:W-:Y:S02]  /*7a30*/  SHF.L.U32 R29, R24, 0x10, RZ ;  /* 0x00000010181d7819 */ /* 0x008fe400000006ff */
        /* <DEDUP_REMOVED lines=10> */
[----:B------:R-:W-:Y:S01]  /*7ae0*/  SHF.L.U32 R7, R26, 0x10, RZ ;  /* 0x000000101a077819 */ /* 0x000fe200000006ff */
[--C-:B------:R-:W-:Y:S01]  /*7af0*/  FADD.FTZ R29, R29, R60.reuse ;  /* 0x0000003c1d1d7221 */ /* 0x100fe20000010000 */
[----:B------:R-:W-:Y:S01]  /*7b00*/  FSETP.GTU.FTZ.AND P0, PT, R31, 20, PT ;  /* 0x41a000001f00780b */ /* 0x000fe20003f1c000 */
[--C-:B------:R-:W-:Y:S01]  /*7b10*/  FADD.FTZ R2, R5, R60.reuse ;  /* 0x0000003c05027221 */ /* 0x100fe20000010000 */
[----:B------:R-:W-:Y:S01]  /*7b20*/  PRMT R25, R25, 0x7632, R25 ;  /* 0x0000763219197816 */ /* 0x000fe20000000019 */
[----:B------:R-:W-:Y:S01]  /*7b30*/  FADD.FTZ R11, R7, R60 ;  /* 0x0000003c070b7221 */ /* 0x000fe20000010000 */
[----:B------:R-:W-:Y:S01]  /*7b40*/  FSETP.GTU.FTZ.AND P3, PT, R29, 20, PT ;  /* 0x41a000001d00780b */ /* 0x000fe20003f7c000 */
[----:B------:R-:W-:Y:S01]  /*7b50*/  @!P2 FMUL.FTZ R0, R0, -1.4426950216293334961 ;  /* 0xbfb8aa3b0000a820 */ /* 0x000fe20000410000 */
[----:B------:R-:W3:Y:S01]  /*7b60*/  LDS.128 R4, [R95+0x10] ;  /* 0x000010005f047984 */ /* 0x000ee20000000c00 */
[----:B------:R-:W-:-:S02]  /*7b70*/  FSETP.GTU.FTZ.AND P4, PT, R2, 20, PT ;  /* 0x41a000000200780b */ /* 0x000fc40003f9c000 */
[----:B------:R-:W-:Y:S02]  /*7b80*/  SHF.L.U32 R25, R25, 0x10, RZ ;  /* 0x0000001019197819 */ /* 0x000fe400000006ff */
[----:B------:R-:W5:Y:S01]  /*7b90*/  @!P2 MUFU.EX2 R0, R0 ;  /* 0x000000000000a308 */ /* 0x000f620000000800 */
[----:B------:R-:W-:Y:S01]  /*7ba0*/  PRMT R27, R27, 0x7632, R27 ;  /* 0x000076321b1b7816 */ /* 0x000fe2000000001b */
[----:B------:R-:W-:Y:S01]  /*7bb0*/  @!P0 FMUL.FTZ R8, R31, -1.4426950216293334961 ;  /* 0xbfb8aa3b1f088820 */ /* 0x000fe20000410000 */
[----:B------:R-:W-:Y:S01]  /*7bc0*/  FADD.FTZ R25, R25, R60 ;  /* 0x0000003c19197221 */ /* 0x000fe20000010000 */
[----:B------:R-:W-:Y:S02]  /*7bd0*/  FSETP.GTU.FTZ.AND P1, PT, R33, 20, PT ;  /* 0x41a000002100780b */ /* 0x000fe40003f3c000 */
[----:B------:R-:W-:Y:S01]  /*7be0*/  @!P3 FMUL.FTZ R24, R29, -1.4426950216293334961 ;  /* 0xbfb8aa3b1d18b820 */ /* 0x000fe20000410000 */
[----:B------:R-:W-:Y:S01]  /*7bf0*/  SHF.L.U32 R27, R27, 0x10, RZ ;  /* 0x000000101b1b7819 */ /* 0x000fe200000006ff */
[----:B------:R-:W4:Y:S01]  /*7c00*/  @!P0 MUFU.EX2 R8, R8 ;  /* 0x0000000800088308 */ /* 0x000f220000000800 */
[----:B------:R-:W-:Y:S01]  /*7c10*/  @!P4 FMUL.FTZ R2, R2, -1.4426950216293334961 ;  /* 0xbfb8aa3b0202c820 */ /* 0x000fe20000410000 */
[----:B------:R-:W-:-:S02]  /*7c20*/  FSETP.GTU.FTZ.AND P6, PT, R25, 20, PT ;  /* 0x41a000001900780b */ /* 0x000fc40003fdc000 */
[----:B------:R-:W-:Y:S01]  /*7c30*/  FADD.FTZ R26, R27, R60 ;  /* 0x0000003c1b1a7221 */ /* 0x000fe20000010000 */
[----:B------:R-:W-:Y:S01]  /*7c40*/  BAR.SYNC.DEFER_BLOCKING 0x0 ;  /* 0x0000000000007b1d */ /* 0x000fe20000010000 */
[----:B-----5:R-:W-:Y:S01]  /*7c50*/  @!P2 FADD.FTZ R0, R0, 1 ;  /* 0x3f8000000000a421 */ /* 0x020fe20000010000 */
[----:B------:R-:W-:Y:S02]  /*7c60*/  FSETP.GTU.FTZ.AND P5, PT, R11, 20, PT ;  /* 0x41a000000b00780b */ /* 0x000fe40003fbc000 */
[----:B------:R-:W-:Y:S02]  /*7c70*/  @!P1 FMUL.FTZ R10, R33, -1.4426950216293334961 ;  /* 0xbfb8aa3b210a9820 */ /* 0x000fe40000410000 */
[----:B------:R-:W5:Y:S01]  /*7c80*/  @!P2 MUFU.RCP R29, R0 ;  /* 0x00000000001da308 */ /* 0x000f620000001000 */
[----:B----4-:R-:W-:-:S03]  /*7c90*/  @!P0 FADD.FTZ R8, R8, 1 ;  /* 0x3f80000008088421 */ /* 0x010fc60000010000 */
[----:B------:R-:W-:-:S04]  /*7ca0*/  @!P6 FMUL.FTZ R9, R25, -1.4426950216293334961 ;  /* 0xbfb8aa3b1909e820 */ /* 0x000fc80000410000 */
[----:B------:R-:W4:Y:S01]  /*7cb0*/  @!P4 MUFU.EX2 R2, R2 ;  /* 0x000000020002c308 */ /* 0x000f220000000800 */
[----:B------:R-:W-:-:S03]  /*7cc0*/  @!P5 FMUL.FTZ R11, R11, -1.4426950216293334961 ;  /* 0xbfb8aa3b0b0bd820 */ /* 0x000fc60000410000 */
[----:B------:R-:W1:Y:S01]  /*7cd0*/  @!P0 MUFU.RCP R31, R8 ;  /* 0x00000008001f8308 */ /* 0x000e620000001000 */
[----:B---3--:R-:W-:Y:S01]  /*7ce0*/  SHF.L.U32 R25, R4, 0x10, RZ ;  /* 0x0000001004197819 */ /* 0x008fe200000006ff */
[----:B-----5:R-:W-:Y:S01]  /*7cf0*/  @!P2 FMUL.FTZ R124, R124, R29 ;  /* 0x0000001d7c7ca220 */ /* 0x020fe20000410000 */
[----:B------:R-:W-:-:S05]  /*7d00*/  FSETP.GTU.FTZ.AND P2, PT, R26, 20, PT ;  /* 0x41a000001a00780b */ /* 0x000fca0003f5c000 */
[----:B------:R-:W3:Y:S01]  /*7d10*/  @!P3 MUFU.EX2 R24, R24 ;  /* 0x000000180018b308 */ /* 0x000ee20000000800 */
[----:B------:R-:W-:Y:S01]  /*7d20*/  FADD.FTZ R25, R25, R60 ;  /* 0x0000003c19197221 */ /* 0x000fe20000010000 */
[----:B----4-:R-:W-:Y:S01]  /*7d30*/  @!P4 FADD.FTZ R2, R2, 1 ;  /* 0x3f8000000202c421 */ /* 0x010fe20000010000 */
[----:B------:R-:W-:Y:S01]  /*7d40*/  PRMT R4, R4, 0x7632, R4 ;  /* 0x0000763204047816 */ /* 0x000fe20000000004 */
[----:B------:R-:W4:Y:S04]  /*7d50*/  @!P1 MUFU.EX2 R10, R10 ;  /* 0x0000000a000a9308 */ /* 0x000f280000000800 */
[----:B------:R-:W5:Y:S01]  /*7d60*/  @!P6 MUFU.EX2 R9, R9 ;  /* 0x000000090009e308 */ /* 0x000f620000000800 */
[----:B-1----:R-:W-:Y:S01]  /*7d70*/  @!P0 FMUL.FTZ R126, R126, R31 ;  /* 0x0000001f7e7e8220 */ /* 0x002fe20000410000 */
[----:B------:R-:W-:Y:S01]  /*7d80*/  FSETP.GTU.FTZ.AND P0, PT, R25, 20, PT ;  /* 0x41a000001900780b */ /* 0x000fe20003f1c000 */
[----:B------:R-:W-:Y:S01]  /*7d90*/  @!P2 FMUL.FTZ R0, R26, -1.4426950216293334961 ;  /* 0xbfb8aa3b1a00a820 */ /* 0x000fe20000410000 */
[----:B------:R-:W1:Y:S01]  /*7da0*/  @!P4 MUFU.RCP R2, R2 ;  /* 0x000000020002c308 */ /* 0x000e620000001000 */
[----:B---3--:R-:W-:Y:S01]  /*7db0*/  @!P3 FADD.FTZ R24, R24, 1 ;  /* 0x3f8000001818b421 */ /* 0x008fe20000010000 */
[----:B------:R-:W-:-:S02]  /*7dc0*/  F2FP.BF16.F32.PACK_AB R26, R164, R161 ;  /* 0x000000a1a41a723e */ /* 0x000fc400000010ff */
[----:B------:R-:W-:Y:S01]  /*7dd0*/  F2FP.BF16.F32.PACK_AB R31, R160, R153 ;  /* 0x00000099a01f723e */ /* 0x000fe200000010ff */
[----:B----4-:R-:W-:-:S03]  /*7de0*/  @!P1 FADD.FTZ R10, R10, 1 ;  /* 0x3f8000000a0a9421 */ /* 0x010fc60000010000 */
[----:B------:R-:W3:Y:S01]  /*7df0*/  @!P2 MUFU.EX2 R0, R0 ;  /* 0x000000000000a308 */ /* 0x000ee20000000800 */
[----:B-----5:R-:W-:Y:S02]  /*7e00*/  @!P6 FADD.FTZ R9, R9, 1 ;  /* 0x3f8000000909e421 */ /* 0x020fe40000010000 */
[----:B------:R-:W-:Y:S01]  /*7e10*/  @!P0 FMUL.FTZ R8, R25, -1.4426950216293334961 ;  /* 0xbfb8aa3b19088820 */ /* 0x000fe20000410000 */
[----:B------:R-:W4:Y:S01]  /*7e20*/  @!P5 MUFU.EX2 R11, R11 ;  /* 0x0000000b000bd308 */ /* 0x000f220000000800 */
[C---:B------:R-:W-:Y:S02]  /*7e30*/  SHF.L.U32 R25, R6.reuse, 0x10, RZ ;  /* 0x0000001006197819 */ /* 0x040fe400000006ff */
[----:B------:R-:W-:Y:S01]  /*7e40*/  PRMT R6, R6, 0x7632, R6 ;  /* 0x0000763206067816 */ /* 0x000fe20000000006 */
[----:B------:R-:W5:Y:S01]  /*7e50*/  @!P3 MUFU.RCP R27, R24 ;  /* 0x00000018001bb308 */ /* 0x000f620000001000 */
[----:B-1----:R-:W-:Y:S01]  /*7e60*/  @!P4 FMUL.FTZ R133, R133, R2 ;  /* 0x000000028585c220 */ /* 0x002fe20000410000 */
[----:B------:R-:W-:Y:S01]  /*7e70*/  FADD.FTZ R25, R25, R60 ;  /* 0x0000003c19197221 */ /* 0x000fe20000010000 */
[----:B---3--:R-:W-:Y:S01]  /*7e80*/  @!P2 FADD.FTZ R2, R0, 1 ;  /* 0x3f8000000002a421 */ /* 0x008fe20000010000 */
[----:B------:R-:W-:-:S04]  /*7e90*/  PRMT R0, R5, 0x7632, R0 ;  /* 0x0000763205007816 */ /* 0x000fc80000000000 */
[----:B------:R-:W1:Y:S01]  /*7ea0*/  @!P1 MUFU.RCP R33, R10 ;  /* 0x0000000a00219308 */ /* 0x000e620000001000 */
[----:B------:R-:W-:Y:S01]  /*7eb0*/  FSETP.GTU.FTZ.AND P4, PT, R25, 20, PT ;  /* 0x41a000001900780b */ /* 0x000fe20003f9c000 */
[----:B----4-:R-:W-:-:S06]  /*7ec0*/  @!P5 FADD.FTZ R11, R11, 1 ;  /* 0x3f8000000b0bd421 */ /* 0x010fcc0000010000 */
[----:B------:R3:W4:Y:S01]  /*7ed0*/  @!P6 MUFU.RCP R10, R9 ;  /* 0x00000009000ae308 */ /* 0x0007220000001000 */
[----:B-----5:R-:W-:Y:S01]  /*7ee0*/  @!P3 FMUL.FTZ R54, R54, R27 ;  /* 0x0000001b3636b220 */ /* 0x020fe20000410000 */
[----:B------:R-:W-:-:S06]  /*7ef0*/  SHF.L.U32 R27, R7, 0x10, RZ ;  /* 0x00000010071b7819 */ /* 0x000fcc00000006ff */
[----:B------:R-:W5:Y:S01]  /*7f00*/  @!P0 MUFU.EX2 R8, R8 ;  /* 0x0000000800088308 */ /* 0x000f620000000800 */
[----:B---3--:R-:W-:Y:S01]  /*7f10*/  SHF.L.U32 R9, R5, 0x10, RZ ;  /* 0x0000001005097819 */ /* 0x008fe200000006ff */
[--C-:B------:R-:W-:Y:S01]  /*7f20*/  FADD.FTZ R27, R27, R60.reuse ;  /* 0x0000003c1b1b7221 */ /* 0x100fe20000010000 */
[----:B------:R-:W-:Y:S01]  /*7f30*/  SHF.L.U32 R5, R4, 0x10, RZ ;  /* 0x0000001004057819 */ /* 0x000fe200000006ff */
[----:B------:R3:W2:Y:S01]  /*7f40*/  @!P5 MUFU.RCP R24, R11 ;  /* 0x0000000b0018d308 */ /* 0x0006a20000001000 */
[----:B-1----:R-:W-:Y:S01]  /*7f50*/  @!P1 FMUL.FTZ R52, R52, R33 ;  /* 0x0000002134349220 */ /* 0x002fe20000410000 */
[----:B------:R-:W-:Y:S01]  /*7f60*/  FADD.FTZ R4, R9, R60 ;  /* 0x0000003c09047221 */ /* 0x000fe20000010000 */
[----:B------:R-:W-:Y:S02]  /*7f70*/  SHF.L.U32 R9, R6, 0x10, RZ ;  /* 0x0000001006097819 */ /* 0x000fe400000006ff */
[----:B------:R-:W-:Y:S01]  /*7f80*/  FSETP.GTU.FTZ.AND P3, PT, R27, 20, PT ;  /* 0x41a000001b00780b */ /* 0x000fe20003f7c000 */
[----:B----4-:R-:W-:Y:S01]  /*7f90*/  @!P6 FMUL.FTZ R135, R135, R10 ;  /* 0x0000000a8787e220 */ /* 0x010fe20000410000 */
[----:B------:R-:W-:Y:S01]  /*7fa0*/  PRMT R10, R7, 0x7632, R10 ;  /* 0x00007632070a7816 */ /* 0x000fe2000000000a */
[----:B------:R-:W1:Y:S01]  /*7fb0*/  @!P2 MUFU.RCP R2, R2 ;  /* 0x000000020002a308 */ /* 0x000e620000001000 */
[----:B------:R-:W-:Y:S01]  /*7fc0*/  SHF.L.U32 R7, R0, 0x10, RZ ;  /* 0x0000001000077819 */ /* 0x000fe200000006ff */
[----:B-----5:R-:W-:Y:S01]  /*7fd0*/  @!P0 FADD.FTZ R8, R8, 1 ;  /* 0x3f80000008088421 */ /* 0x020fe20000010000 */
[----:B------:R-:W-:Y:S01]  /*7fe0*/  FSETP.GTU.FTZ.AND P1, PT, R4, 20, PT ;  /* 0x41a000000400780b */ /* 0x000fe20003f3c000 */
[--C-:B------:R-:W-:Y:S01]  /*7ff0*/  FADD.FTZ R9, R9, R60.reuse ;  /* 0x0000003c09097221 */ /* 0x100fe20000010000 */
[----:B---3--:R-:W-:Y:S01]  /*8000*/  SHF.L.U32 R11, R10, 0x10, RZ ;  /* 0x000000100a0b7819 */ /* 0x008fe200000006ff */
[--C-:B------:R-:W-:Y:S01]  /*8010*/  FADD.FTZ R6, R7, R60.reuse ;  /* 0x0000003c07067221 */ /* 0x100fe20000010000 */
[--C-:B------:R-:W-:Y:S01]  /*8020*/  FADD.FTZ R0, R5, R60.reuse ;  /* 0x0000003c05007221 */ /* 0x100fe20000010000 */
[----:B------:R-:W3:Y:S01]  /*8030*/  @!P0 MUFU.RCP R29, R8 ;  /* 0x00000008001d8308 */ /* 0x000ee20000001000 */
[----:B------:R-:W-:Y:S01]  /*8040*/  @!P4 FMUL.FTZ R5, R25, -1.4426950216293334961 ;  /* 0xbfb8aa3b1905c820 */ /* 0x000fe20000410000 */
[----:B--2---:R-:W-:Y:S01]  /*8050*/  @!P5 FMUL.FTZ R57, R57, R24 ;  /* 0x000000183939d220 */ /* 0x004fe20000410000 */
[----:B------:R-:W-:Y:S01]  /*8060*/  FSETP.GTU.FTZ.AND P5, PT, R6, 20, PT ;  /* 0x41a000000600780b */ /* 0x000fe20003fbc000 */
[----:B------:R-:W-:Y:S01]  /*8070*/  @!P3 FMUL.FTZ R7, R27, -1.4426950216293334961 ;  /* 0xbfb8aa3b1b07b820 */ /* 0x000fe20000410000 */
[----:B------:R-:W-:Y:S01]  /*8080*/  FADD.FTZ R11, R11, R60 ;  /* 0x0000003c0b0b7221 */ /* 0x000fe20000010000 */
[----:B------:R-:W-:-:S02]  /*8090*/  F2FP.BF16.F32.PACK_AB R27, R166, R163 ;  /* 0x000000a3a61b723e */ /* 0x000fc400000010ff */
[----:B------:R-:W2:Y:S01]  /*80a0*/  @!P4 MUFU.EX2 R5, R5 ;  /* 0x000000050005c308 */ /* 0x000ea20000000800 */
[----:B------:R-:W-:Y:S01]  /*80b0*/  F2FP.BF16.F32.PACK_AB R25, R162, R159 ;  /* 0x0000009fa219723e */ /* 0x000fe200000010ff */
[----:B-1----:R-:W-:Y:S01]  /*80c0*/  @!P2 FMUL.FTZ R59, R59, R2 ;  /* 0x000000023b3ba220 */ /* 0x002fe20000410000 */
[----:B------:R-:W-:Y:S01]  /*80d0*/  FSETP.GTU.FTZ.AND P2, PT, R9, 20, PT ;  /* 0x41a000000900780b */ /* 0x000fe20003f5c000 */
[----:B------:R-:W-:Y:S01]  /*80e0*/  @!P1 FMUL.FTZ R2, R4, -1.4426950216293334961 ;  /* 0xbfb8aa3b04029820 */ /* 0x000fe20000410000 */
[----:B------:R-:W1:Y:S01]  /*80f0*/  @!P3 MUFU.EX2 R7, R7 ;  /* 0x000000070007b308 */ /* 0x000e620000000800 */
[----:B------:R-:W-:Y:S02]  /*8100*/  F2FP.BF16.F32.PACK_AB R24, R155, R157 ;  /* 0x0000009d9b18723e */ /* 0x000fe400000010ff */
[----:B------:R-:W-:Y:S01]  /*8110*/  @!P5 FMUL.FTZ R4, R6, -1.4426950216293334961 ;  /* 0xbfb8aa3b0604d820 */ /* 0x000fe20000410000 */
[----:B------:R-:W-:Y:S01]  /*8120*/  FSETP.GTU.FTZ.AND P6, PT, R0, 20, PT ;  /* 0x41a000000000780b */ /* 0x000fe20003fdc000 */
[----:B---3--:R-:W-:Y:S01]  /*8130*/  @!P0 FMUL.FTZ R56, R56, R29 ;  /* 0x0000001d38388220 */ /* 0x008fe20000410000 */
[----:B------:R-:W3:Y:S01]  /*8140*/  @!P1 MUFU.EX2 R2, R2 ;  /* 0x0000000200029308 */ /* 0x000ee20000000800 */
[----:B------:R-:W-:Y:S01]  /*8150*/  FSETP.GTU.FTZ.AND P0, PT, R11, 20, PT ;  /* 0x41a000000b00780b */ /* 0x000fe20003f1c000 */
[----:B------:R4:W-:Y:S01]  /*8160*/  STS.128 [R95], R24 ;  /* 0x000000185f007388 */ /* 0x0009e20000000c00 */
[----:B------:R-:W-:Y:S01]  /*8170*/  F2FP.BF16.F32.PACK_AB R29, R130, R141 ;  /* 0x0000008d821d723e */ /* 0x000fe200000010ff */
[----:B------:R-:W5:Y:S01]  /*8180*/  @!P5 MUFU.EX2 R4, R4 ;  /* 0x000000040004d308 */ /* 0x000f620000000800 */
[----:B------:R-:W-:Y:S01]  /*8190*/  @!P2 FMUL.FTZ R6, R9, -1.4426950216293334961 ;  /* 0xbfb8aa3b0906a820 */ /* 0x000fe20000410000 */
[----:B--2---:R-:W-:Y:S01]  /*81a0*/  @!P4 FADD.FTZ R5, R5, 1 ;  /* 0x3f8000000505c421 */ /* 0x004fe20000010000 */
[----:B-1----:R-:W-:Y:S01]  /*81b0*/  @!P3 FADD.FTZ R7, R7, 1 ;  /* 0x3f8000000707b421 */ /* 0x002fe20000010000 */
[----:B------:R1:W-:Y:S02]  /*81c0*/  STS.128 [R95+0x10], R28 ;  /* 0x0000101c5f007388 */ /* 0x0003e40000000c00 */
[----:B------:R-:W2:Y:S01]  /*81d0*/  @!P4 MUFU.RCP R37, R5 ;  /* 0x000000050025c308 */ /* 0x000ea20000001000 */
[----:B------:R-:W-:-:S03]  /*81e0*/  @!P6 FMUL.FTZ R0, R0, -1.4426950216293334961 ;  /* 0xbfb8aa3b0000e820 */ /* 0x000fc60000410000 */
[----:B------:R-:W-:Y:S01]  /*81f0*/  @!P0 FMUL.FTZ R8, R11, -1.4426950216293334961 ;  /* 0xbfb8aa3b0b088820 */ /* 0x000fe20000410000 */
[----:B---3--:R-:W-:-:S03]  /*8200*/  @!P1 FADD.FTZ R2, R2, 1 ;  /* 0x3f80000002029421 */ /* 0x008fc60000010000 */
[----:B------:R-:W3:Y:S01]  /*8210*/  @!P2 MUFU.EX2 R6, R6 ;  /* 0x000000060006a308 */ /* 0x000ee20000000800 */
[----:B----4-:R-:W-:Y:S01]  /*8220*/  IMAD.WIDE.U32 R24, R40, UR18, R42 ;  /* 0x0000001228187c25 */ /* 0x010fe2000f8e002a */
[----:B------:R-:W-:Y:S02]  /*8230*/  F2FP.BF16.F32.PACK_AB R26, R57, R52 ;  /* 0x00000034391a723e */ /* 0x000fe400000010ff */
[----:B------:R5:W4:Y:S01]  /*8240*/  @!P1 MUFU.RCP R35, R2 ;  /* 0x0000000200239308 */ /* 0x000b220000001000 */
[----:B------:R-:W-:Y:S02]  /*8250*/  IMAD R25, R41, UR18, R25 ;  /* 0x0000001229197c24 */ /* 0x000fe4000f8e0219 */
[----:B------:R-:W-:-:S04]  /*8260*/  IMAD.WIDE.U32 R24, R3, UR4, R24 ;  /* 0x0000000403187c25 */ /* 0x000fc8000f8e0018 */
[----:B--2---:R-:W-:Y:S01]  /*8270*/  @!P4 FMUL.FTZ R118, R118, R37 ;  /* 0x000000257676c220 */ /* 0x004fe20000410000 */
[----:B------:R-:W-:Y:S01]  /*8280*/  IADD3 R64, P4, PT, R64, -0x400, RZ ;  /* 0xfffffc0040407810 */ /* 0x000fe20007f9e0ff */
[----:B------:R2:W0:Y:S01]  /*8290*/  @!P0 MUFU.EX2 R34, R8 ;  /* 0x0000000800228308 */ /* 0x0004220000000800 */
[----:B-----5:R-:W-:Y:S01]  /*82a0*/  @!P5 FADD.FTZ R2, R4, 1 ;  /* 0x3f8000000402d421 */ /* 0x020fe20000010000 */
[----:B---3--:R-:W-:Y:S01]  /*82b0*/  @!P2 FADD.FTZ R33, R6, 1 ;  /* 0x3f8000000621a421 */ /* 0x008fe20000010000 */
[----:B------:R-:W-:Y:S01]  /*82c0*/  NOP ;  /* 0x0000000000007918 */ /* 0x000fe20000000000 */
[----:B------:R3:W5:Y:S01]  /*82d0*/  @!P3 MUFU.RCP R39, R7 ;  /* 0x000000070027b308 */ /* 0x0007620000001000 */
[----:B--2---:R-:W2:Y:S01]  /*82e0*/  LDS.128 R8, [R94+0x200] ;  /* 0x000200005e087984 */ /* 0x004ea20000000c00 */
[----:B----4-:R-:W-:Y:S01]  /*82f0*/  @!P1 FMUL.FTZ R58, R58, R35 ;  /* 0x000000233a3a9220 */ /* 0x010fe20000410000 */
[----:B------:R-:W-:Y:S01]  /*8300*/  LEA R40, P1, R24, R44, 0x1 ;  /* 0x0000002c18287211 */ /* 0x000fe200078208ff */
[----:B0-----:R-:W-:Y:S01]  /*8310*/  @!P0 FADD.FTZ R34, R34, 1 ;  /* 0x3f80000022228421 */ /* 0x001fe20000010000 */
[----:B------:R-:W-:-:S03]  /*8320*/  IADD3.X R71, PT, PT, R71, -0x1, RZ, P4, !PT ;  /* 0xffffffff47477810 */ /* 0x000fc600027fe4ff */
[----:B------:R-:W0:Y:S01]  /*8330*/  @!P5 MUFU.RCP R2, R2 ;  /* 0x000000020002d308 */ /* 0x000e220000001000 */
[----:B---3--:R-:W3:Y:S07]  /*8340*/  LDS.128 R4, [R94] ;  /* 0x000000005e047984 */ /* 0x008eee0000000c00 */
[----:B------:R-:W4:Y:S01]  /*8350*/  @!P6 MUFU.EX2 R0, R0 ;  /* 0x000000000000e308 */ /* 0x000f220000000800 */
[----:B-----5:R-:W-:Y:S01]  /*8360*/  @!P3 FMUL.FTZ R120, R120, R39 ;  /* 0x000000277878b220 */ /* 0x020fe20000410000 */
[----:B------:R-:W-:-:S02]  /*8370*/  IADD3 R62, P3, PT, R62, -0x400, RZ ;  /* 0xfffffc003e3e7810 */ /* 0x000fc40007f7e0ff */
[----:B------:R-:W5:Y:S02]  /*8380*/  @!P2 MUFU.RCP R38, R33 ;  /* 0x000000210026a308 */ /* 0x000f640000001000 */
[----:B------:R-:W-:Y:S01]  /*8390*/  IADD3.X R69, PT, PT, R69, -0x1, RZ, P3, !PT ;  /* 0xffffffff45457810 */ /* 0x000fe20001ffe4ff */
[----:B0-----:R-:W-:Y:S01]  /*83a0*/  @!P5 FMUL.FTZ R121, R121, R2 ;  /* 0x000000027979d220 */ /* 0x001fe20000410000 */
[----:B------:R-:W-:-:S04]  /*83b0*/  IMAD R2, R3, UR5, R25 ;  /* 0x0000000503027c24 */ /* 0x000fc8000f8e0219 */
[----:B------:R-:W0:Y:S01]  /*83c0*/  @!P0 MUFU.RCP R34, R34 ;  /* 0x0000002200228308 */ /* 0x000e220000001000 */
[----:B------:R-:W-:Y:S01]  /*83d0*/  F2FP.BF16.F32.PACK_AB R25, R135, R126 ;  /* 0x0000007e8719723e */ /* 0x000fe200000010ff */
[----:B----4-:R-:W-:Y:S01]  /*83e0*/  @!P6 FADD.FTZ R0, R0, 1 ;  /* 0x3f8000000000e421 */ /* 0x010fe20000010000 */
[----:B-1----:R-:W-:Y:S01]  /*83f0*/  F2FP.BF16.F32.PACK_AB R29, R121, R58 ;  /* 0x0000003a791d723e */ /* 0x002fe200000010ff */
[----:B------:R-:W1:Y:S01]  /*8400*/  LDCU.64 UR4, c[0x0][0x520] ;  /* 0x0000a400ff0477ac */ /* 0x000e620008000a00 */
[----:B------:R-:W-:Y:S02]  /*8410*/  LEA.HI.X R41, R24, R45, R2, 0x1, P1 ;  /* 0x0000002d18297211 */ /* 0x000fe400008f0c02 */
[----:B------:R-:W-:Y:S01]  /*8420*/  F2FP.BF16.F32.PACK_AB R24, R133, R124 ;  /* 0x0000007c8518723e */ /* 0x000fe200000010ff */
[----:B------:R4:W1:Y:S01]  /*8430*/  @!P6 MUFU.RCP R36, R0 ;  /* 0x000000000024e308 */ /* 0x0008620000001000 */
[----:B------:R-:W-:Y:S01]  /*8440*/  IADD3 R68, P1, PT, R68, -0x400, RZ ;  /* 0xfffffc0044447810 */ /* 0x000fe20007f3e0ff */
[----:B------:R-:W-:-:S04]  /*8450*/  IMAD.WIDE.U32 R40, R75, 0x10, R40 ;  /* 0x000000104b287825 */ /* 0x000fc800078e0028 */
[----:B-----5:R-:W-:Y:S01]  /*8460*/  @!P2 FMUL.FTZ R123, R123, R38 ;  /* 0x000000267b7ba220 */ /* 0x020fe20000410000 */
[----:B------:R-:W-:Y:S02]  /*8470*/  IADD3 R66, P2, PT, R66, -0x400, RZ ;  /* 0xfffffc0042427810 */ /* 0x000fe40007f5e0ff */
[----:B------:R-:W-:Y:S01]  /*8480*/  IADD3.X R70, PT, PT, R70, -0x1, RZ, P1, !PT ;  /* 0xffffffff46467810 */ /* 0x000fe20000ffe4ff */
[----:B--2---:R-:W-:Y:S01]  /*8490*/  STG.E.128 desc[UR16][R40.64+0x200], R8 ;  /* 0x0002000828007986 */ /* 0x004fe2000c101d10 */
[----:B------:R-:W-:Y:S01]  /*84a0*/  F2FP.BF16.F32.PACK_AB R30, R123, R118 ;  /* 0x000000767b1e723e */ /* 0x000fe200000010ff */
[----:B----4-:R-:W-:Y:S01]  /*84b0*/  FADD.FTZ R0, R124, R97 ;  /* 0x000000617c007221 */ /* 0x010fe20000010000 */
[----:B0-----:R-:W-:Y:S01]  /*84c0*/  @!P0 FMUL.FTZ R125, R125, R34 ;  /* 0x000000227d7d8220 */ /* 0x001fe20000410000 */
[----:B------:R-:W-:Y:S01]  /*84d0*/  IADD3.X R73, PT, PT, R73, -0x1, RZ, P2, !PT ;  /* 0xffffffff49497810 */ /* 0x000fe200017fe4ff */
[----:B---3--:R0:W-:Y:S01]  /*84e0*/  STG.E.128 desc[UR16][R40.64], R4 ;  /* 0x0000000428007986 */ /* 0x0081e2000c101d10 */
[----:B------:R-:W-:-:S02]  /*84f0*/  FADD.FTZ R27, R0, R133 ;  /* 0x00000085001b7221 */ /* 0x000fc40000010000 */
[----:B------:R-:W-:Y:S01]  /*8500*/  F2FP.BF16.F32.PACK_AB R31, R125, R120 ;  /* 0x000000787d1f723e */ /* 0x000fe200000010ff */
[----:B-1----:R-:W-:Y:S01]  /*8510*/  @!P6 FMUL.FTZ R119, R119, R36 ;  /* 0x000000247777e220 */ /* 0x002fe20000410000 */
[----:B------:R-:W-:Y:S01]  /*8520*/  BAR.SYNC.DEFER_BLOCKING 0x0 ;  /* 0x0000000000007b1d */ /* 0x000fe20000010000 */
[----:B------:R-:W-:Y:S01]  /*8530*/  FADD.FTZ R0, R27, R126 ;  /* 0x0000007e1b007221 */ /* 0x000fe20000010000 */
[----:B------:R-:W-:Y:S02]  /*8540*/  F2FP.BF16.F32.PACK_AB R27, R59, R54 ;  /* 0x000000363b1b723e */ /* 0x000fe400000010ff */
[----:B------:R-:W-:Y:S01]  /*8550*/  F2FP.BF16.F32.PACK_AB R28, R119, R56 ;  /* 0x00000038771c723e */ /* 0x000fe200000010ff */
[----:B------:R-:W-:-:S04]  /*8560*/  FADD.FTZ R45, R0, R135 ;  /* 0x00000087002d7221 */ /* 0x000fc80000010000 */
[----:B------:R-:W-:Y:S01]  /*8570*/  FADD.FTZ R52, R45, R52 ;  /* 0x000000342d347221 */ /* 0x000fe20000010000 */
[----:B0-----:R-:W-:-:S04]  /*8580*/  IMAD.WIDE.U32 R4, R46, UR18, R42 ;  /* 0x000000122e047c25 */ /* 0x001fc8000f8e002a */
[----:B------:R-:W-:Y:S01]  /*8590*/  FADD.FTZ R57, R52, R57 ;  /* 0x0000003934397221 */ /* 0x000fe20000010000 */
[----:B------:R-:W-:-:S03]  /*85a0*/  IMAD R5, R47, UR18, R5 ;  /* 0x000000122f057c24 */ /* 0x000fc6000f8e0205 */
[----:B------:R-:W-:Y:S01]  /*85b0*/  FADD.FTZ R54, R57, R54 ;  /* 0x0000003639367221 */ /* 0x000fe20000010000 */
[----:B------:R-:W-:-:S04]  /*85c0*/  IMAD.WIDE.U32 R4, R3, UR4, R4 ;  /* 0x0000000403047c25 */ /* 0x000fc8000f8e0004 */
[----:B------:R-:W-:Y:S01]  /*85d0*/  FADD.FTZ R59, R54, R59 ;  /* 0x0000003b363b7221 */ /* 0x000fe20000010000 */
[----:B------:R-:W-:Y:S01]  /*85e0*/  STS.128 [R95], R24 ;  /* 0x000000185f007388 */ /* 0x000fe20000000c00 */
[----:B------:R-:W-:Y:S01]  /*85f0*/  IMAD R0, R3, UR5, R5 ;  /* 0x0000000503007c24 */ /* 0x000fe2000f8e0205 */
[----:B------:R-:W-:Y:S01]  /*8600*/  LEA R6, P0, R4, R48, 0x1 ;  /* 0x0000003004067211 */ /* 0x000fe200078008ff */
[----:B------:R-:W-:Y:S01]  /*8610*/  FADD.FTZ R56, R59, R56 ;  /* 0x000000383b387221 */ /* 0x000fe20000010000 */
[----:B------:R-:W-:Y:S01]  /*8620*/  STS.128 [R95+0x10], R28 ;  /* 0x0000101c5f007388 */ /* 0x000fe20000000c00 */
[----:B------:R-:W-:-:S03]  /*8630*/  NOP ;  /* 0x0000000000007918 */ /* 0x000fc60000000000 */
[----:B------:R-:W0:Y:S01]  /*8640*/  LDS.128 R32, [R94] ;  /* 0x000000005e207984 */ /* 0x000e220000000c00 */
[----:B------:R-:W-:Y:S01]  /*8650*/  LEA.HI.X R7, R4, R49, R0, 0x1, P0 ;  /* 0x0000003104077211 */ /* 0x000fe200000f0c00 */
[----:B------:R-:W-:Y:S01]  /*8660*/  FADD.FTZ R119, R56, R119 ;  /* 0x0000007738777221 */ /* 0x000fe20000010000 */
[----:B------:R-:W-:Y:S01]  /*8670*/  ISETP.GT.AND P0, PT, R72, 0x1, PT ;  /* 0x000000014800780c */ /* 0x000fe20003f04270 */
[----:B------:R-:W1:Y:S01]  /*8680*/  LDS.128 R36, [R94+0x200] ;  /* 0x000200005e247984 */ /* 0x000e620000000c00 */
[----:B------:R-:W-:Y:S01]  /*8690*/  MOV R72, R96 ;  /* 0x0000006000487202 */ /* 0x000fe20000000f00 */
[----:B------:R-:W-:-:S04]  /*86a0*/  IMAD.WIDE.U32 R4, R75, 0x10, R6 ;  /* 0x000000104b047825 */ /* 0x000fc800078e0006 */
        /* <DEDUP_REMOVED lines=8> */
[----:B------:R-:W-:Y:S05]  /*8730*/  @P0 BRA `(.L_x_8146) ;  /* 0xffffff84003c0947 */ /* 0x000fea000383ffff */
.L_x_8073:
        /* <DEDUP_REMOVED lines=13> */
[----:B-1----:R-:W-:-:S05]  /*8810*/  @P1 FADD R0, R0, R99 ;  /* 0x0000006300001221 */ /* 0x002fca0000000000 */
[----:B------:R-:W1:Y:S01]  /*8820*/  SHFL.DOWN P1, R5, R0, 0x2, 0x1f ;  /* 0x08401f0000057f89 */ /* 0x000e620000020000 */
[----:B0-----:R-:W-:Y:S02]  /*8830*/  ISETP.NE.AND P3, PT, R4, RZ, PT ;  /* 0x000000ff0400720c */ /* 0x001fe40003f65270 */
[----:B------:R-:W0:Y:S11]  /*8840*/  S2R R4, SR_TID.X ;  /* 0x0000000000047919 */ /* 0x000e360000002100 */
        /* <DEDUP_REMOVED lines=14> */
[----:B------:R-:W-:-:S04]  /*8930*/  LEA R4, P1, R3, R8, 0x2 ;  /* 0x0000000803047211 */ /* 0x000fc800078210ff */
[----:B------:R-:W-:-:S05]  /*8940*/  LEA.HI.X R5, R3, R9, RZ, 0x2, P1 ;  /* 0x0000000903057211 */ /* 0x000fca00008f14ff */
[----:B------:R1:W-:Y:S04]  /*8950*/  REDG.E.ADD.F32.FTZ.RN.STRONG.GPU desc[UR16][R4.64], R6 ;  /* 0x00000006040079a6 */ /* 0x0003e8000c12f310 */
.L_x_8148:
[----:B------:R-:W-:Y:S05]  /*8960*/  BSYNC.RECONVERGENT B0 ;  /* 0x0000000000007941 */ /* 0x000fea0003800200 */
.L_x_8147:
[----:B------:R-:W-:Y:S05]  /*8970*/  @!P0 BRA `(.L_x_8149) ;  /* 0x0000000000688947 */ /* 0x000fea0003800000 */
[----:B------:R-:W-:Y:S06]  /*8980*/  BAR.SYNC.DEFER_BLOCKING 0x0 ;  /* 0x0000000000007b1d */ /* 0x000fec0000010000 */
[----:B------:R-:W-:Y:S01]  /*8990*/  BSSY.RECONVERGENT B0, `(.L_x_8149) ;  /* 0x0000018000007945 */ /* 0x000fe20003800200 */
[----:B------:R-:W2:Y:S01]  /*89a0*/  SHFL.DOWN P0, R0, R97, 0x1, 0x1f ;  /* 0x08201f0061007f89 */ /* 0x000ea20000000000 */
[----:B01----:R-:W0:Y:S01]  /*89b0*/  S2R R4, SR_LANEID ;  /* 0x0000000000047919 */ /* 0x003e220000000000 */
[----:B--2---:R-:W-:-:S05]  /*89c0*/  @P0 FADD R0, R0, R97 ;  /* 0x0000006100000221 */ /* 0x004fca0000000000 */
        /* <DEDUP_REMOVED lines=20> */
.L_x_8150:
[----:B------:R-:W-:Y:S05]  /*8b10*/  BSYNC.RECONVERGENT B0 ;  /* 0x0000000000007941 */ /* 0x000fea0003800200 */
.L_x_8149:
[----:B------:R-:W-:Y:S05]  /*8b20*/  @P2 EXIT ;  /* 0x000000000000294d */ /* 0x000fea0003800000 */
[----:B------:R-:W1:Y:S01]  /*8b30*/  LDCU.64 UR8, c[0x0][0x4e8] ;  /* 0x00009d00ff0877ac */ /* 0x000e620008000a00 */
[----:B------:R-:W2:Y:S01]  /*8b40*/  S2UR UR5, SR_CgaCtaId ;  /* 0x00000000000579c3 */ /* 0x000ea20000008800 */
[----:B------:R-:W-:Y:S01]  /*8b50*/  BSSY.RECONVERGENT B0, `(.L_x_8151) ;  /* 0x0000023000007945 */ /* 0x000fe20003800200 */
[----:B0-----:R-:W-:Y:S01]  /*8b60*/  MOV R13, R12 ;  /* 0x0000000c000d7202 */ /* 0x001fe20000000f00 */
[----:B------:R-:W-:Y:S01]  /*8b70*/  UMOV UR4, 0x400 ;  /* 0x0000040000047882 */ /* 0x000fe20000000000 */
[----:B------:R-:W0:Y:S01]  /*8b80*/  LDCU UR6, c[0x0][0x360] ;  /* 0x00006c00ff0677ac */ /* 0x000e220008000800 */
[----:B------:R-:W3:Y:S01]  /*8b90*/  LDCU.64 UR10, c[0x0][0x4b0] ;  /* 0x00009600ff0a77ac */ /* 0x000ee20008000a00 */
[----:B------:R-:W4:Y:S01]  /*8ba0*/  LDCU.64 UR12, c[0x0][0x530] ;  /* 0x0000a600ff0c77ac */ /* 0x000f220008000a00 */
[----:B------:R-:W0:Y:S01]  /*8bb0*/  LDCU.64 UR14, c[0x0][0x4f0] ;  /* 0x00009e00ff0e77ac */ /* 0x000e220008000a00 */
[C---:B-1----:R-:W-:Y:S01]  /*8bc0*/  IMAD.WIDE.U32 R4, R3.reuse, UR8, RZ ;  /* 0x0000000803047c25 */ /* 0x042fe2000f8e00ff */
[----:B------:R-:W1:Y:S03]  /*8bd0*/  LDCU.64 UR18, c[0x0][0x540] ;  /* 0x0000a800ff1277ac */ /* 0x000e660008000a00 */
[----:B------:R-:W-:Y:S01]  /*8be0*/  IMAD R19, R3, UR9, R5 ;  /* 0x0000000903137c24 */ /* 0x000fe2000f8e0205 */
[----:B--234-:R-:W-:-:S12]  /*8bf0*/  ULEA UR4, UR5, UR4, 0x18 ;  /* 0x0000000405047291 */ /* 0x01cfd8000f8ec0ff */
.L_x_8152:
[----:B------:R-:W-:Y:S02]  /*8c00*/  LEA R0, R13, UR4, 0x2 ;  /* 0x000000040d007c11 */ /* 0x000fe4000f8e10ff */
[----:B------:R-:W-:Y:S02]  /*8c10*/  SHF.R.S32.HI R2, RZ, 0x1f, R13 ;  /* 0x0000001fff027819 */ /* 0x000fe4000001140d */
[----:B--2---:R-:W-:Y:S01]  /*8c20*/  MOV R6, R4 ;  /* 0x0000000400067202 */ /* 0x004fe20000000f00 */
[----:B------:R-:W2:Y:S01]  /*8c30*/  LDS R15, [R0+0x1f28] ;  /* 0x001f2800000f7984 */ /* 0x000ea20000000800 */
[----:B------:R-:W-:Y:S01]  /*8c40*/  MOV R7, R19 ;  /* 0x0000001300077202 */ /* 0x000fe20000000f00 */
[C---:B------:R-:W-:Y:S01]  /*8c50*/  IMAD R10, R2.reuse, UR10, RZ ;  /* 0x0000000a020a7c24 */ /* 0x040fe2000f8e02ff */
[----:B------:R-:W-:Y:S01]  /*8c60*/  MOV R62, R20 ;  /* 0x00000014003e7202 */ /* 0x000fe20000000f00 */
[----:B------:R-:W3:Y:S01]  /*8c70*/  LDS R17, [R0+0x2328] ;  /* 0x0023280000117984 */ /* 0x000ee20000000800 */
[----:B0-----:R-:W-:-:S02]  /*8c80*/  IMAD R12, R2, UR14, RZ ;  /* 0x0000000e020c7c24 */ /* 0x001fc4000f8e02ff */
        /* <DEDUP_REMOVED lines=12> */
[----:B--2---:R2:W-:Y:S04]  /*8d50*/  REDG.E.ADD.F32.FTZ.RN.STRONG.GPU desc[UR16][R6.64], R15 ;  /* 0x0000000f060079a6 */ /* 0x0045e8000c12f310 */
[----:B---3--:R2:W-:Y:S02]  /*8d60*/  REDG.E.ADD.F32.FTZ.RN.STRONG.GPU desc[UR16][R10.64], R17 ;  /* 0x000000110a0079a6 */ /* 0x0085e4000c12f310 */
[----:B------:R-:W-:Y:S05]  /*8d70*/  @!P0 BRA `(.L_x_8152) ;  /* 0xfffffffc00a08947 */ /* 0x000fea000383ffff */
[----:B------:R-:W-:Y:S05]  /*8d80*/  BSYNC.RECONVERGENT B0 ;  /* 0x0000000000007941 */ /* 0x000fea0003800200 */
.L_x_8151:
[----:B------:R-:W-:Y:S05]  /*8d90*/  EXIT ;  /* 0x000000000000794d */ /* 0x000fea0003800000 */
.L_x_8153:
        /* <DEDUP_REMOVED lines=14> */
.L_x_10499:


//--------------------- .text._Z25selective_scan_bwd_kernelI32Selective_Scan_bwd_kernel_traitsILi32ELi16ELb1ELb1ELb1ELb0ELb0EN3c108BFloat16EfEEv12SSMParamsBwd --------------------------
	.section	.text._Z25selective_scan_bwd_kernelI32Selective_Scan_bwd_kernel_traitsILi32ELi16ELb1ELb1ELb1ELb0ELb0EN3c108BFloat16EfEEv12SSMParamsBwd,"ax",@progbits
	.align	128
        .global         _Z25selective_scan_bwd_kernelI32Selective_Scan_bwd_kernel_traitsILi32ELi16ELb1ELb1ELb1ELb0ELb0EN3c108BFloat16EfEEv12SSMParamsBwd
        .type           _Z25selective_scan_bwd_kernelI32Selective_Scan_bwd_kernel_traitsILi32ELi16ELb1ELb1ELb1ELb0ELb0EN3c108BFloat16EfEEv12SSMParamsBwd,@function
        .size           _Z25selective_scan_bwd_kernelI32Selective_Scan_bwd_kernel_traitsILi32ELi16ELb1ELb1ELb1ELb0ELb0EN3c108BFloat16EfEEv12SSMParamsBwd,(.L_x_10500 - _Z25selective_scan_bwd_kernelI32Selective_Scan_bwd_kernel_traitsILi32ELi16ELb1ELb1ELb1ELb0ELb0EN3c108BFloat16EfEEv12SSMParamsBwd)
        .other          _Z25selective_scan_bwd_kernelI32Selective_Scan_bwd_kernel_traitsILi32ELi16ELb1ELb1ELb1ELb0ELb0EN3c108BFloat16EfEEv12SSMParamsBwd,@"STO_CUDA_ENTRY STV_DEFAULT"
_Z25selective_scan_bwd_kernelI32Selective_Scan_bwd_kernel_traitsILi32ELi16ELb1ELb1ELb1ELb0ELb0EN3c108BFloat16EfEEv12SSMParamsBwd:
.text._Z25selective_scan_bwd_kernelI32Selective_Scan_bwd_kernel_traitsILi32ELi16ELb1ELb1ELb1ELb0ELb0EN3c108BFloat16EfEEv12SSMParamsBwd:
        /* <DEDUP_REMOVED lines=25> */
[----:B------:R-:W-:Y:S01]  /*0190*/  CS2R R36, SRZ ;  /* 0x0000000000247805 */ /* 0x000fe2000001ff00 */
[----:B------:R-:W1:Y:S01]  /*01a0*/  LDC.64 R22, c[0x0][0x468] ;  /* 0x00011a00ff167b82 */ /* 0x000e620000000a00 */
[----:B0-----:R-:W-:Y:S02]  /*01b0*/  IADD3 R6, PT, PT, R0, 0xffffffe, RZ ;  /* 0x0ffffffe00067810 */ /* 0x001fe40007ffe0ff */
[----:B------:R-:W-:Y:S02]  /*01c0*/  @P0 LEA.HI.X R3, R97, R3, RZ, 0x2, P2 ;  /* 0x0000000361030211 */ /* 0x000fe400010f14ff */
[----:B------:R0:W4:Y:S03]  /*01d0*/  F2I.FTZ.U32.TRUNC.NTZ R7, R6 ;  /* 0x0000000600077305 */ /* 0x000126000021f000 */
[----:B---3--:R-:W3:Y:S01]  /*01e0*/  LDC.64 R4, c[0x0][0x480] ;  /* 0x00012000ff047b82 */ /* 0x008ee20000000a00 */
[----:B------:R4:W5:Y:S01]  /*01f0*/  @P0 LDG.E R82, desc[UR16][R2.64] ;  /* 0x0000001002520981 */ /* 0x000962000c1e1900 */
[----:B0-----:R-:W-:-:S06]  /*0200*/  HFMA2 R6, -RZ, RZ, 0, 0 ;  /* 0x00000000ff067431 */ /* 0x001fcc00000001ff */
[----:B------:R-:W0:Y:S01]  /*0210*/  LDC.64 R24, c[0x0][0x528] ;  /* 0x00014a00ff187b82 */ /* 0x000e220000000a00 */
[----:B----4-:R-:W-:-:S07]  /*0220*/  IADD3 R10, PT, PT, RZ, -R7, RZ ;  /* 0x80000007ff0a7210 */ /* 0x010fce0007ffe0ff */
[----:B------:R-:W4:Y:S01]  /*0230*/  LDC.64 R26, c[0x0][0x448] ;  /* 0x00011200ff1a7b82 */ /* 0x000f220000000a00 */
[----:B------:R-:W-:Y:S01]  /*0240*/  IMAD R3, R10, R9, RZ ;  /* 0x000000090a037224 */ /* 0x000fe200078e02ff */
[----:B------:R-:W-:-:S03]  /*0250*/  IABS R2, R97 ;  /* 0x0000006100027213 */ /* 0x000fc60000000000 */
[----:B------:R-:W-:-:S03]  /*0260*/  IMAD.HI.U32 R7, R7, R3, R6 ;  /* 0x0000000307077227 */ /* 0x000fc600078e0006 */
[----:B------:R-:W4:Y:S03]  /*0270*/  LDC.64 R78, c[0x0][0x450] ;  /* 0x00011400ff4e7b82 */ /* 0x000f260000000a00 */
[----:B------:R-:W-:Y:S01]  /*0280*/  IMAD.HI.U32 R0, R7, R2, RZ ;  /* 0x0000000207007227 */ /* 0x000fe200078e00ff */
[----:B---3--:R-:W-:-:S04]  /*0290*/  ISETP.NE.U32.AND P0, PT, R4, RZ, PT ;  /* 0x000000ff0400720c */ /* 0x008fc80003f05070 */
[----:B------:R-:W-:Y:S01]  /*02a0*/  IADD3 R3, PT, PT, -R0, RZ, RZ ;  /* 0x000000ff00037210 */ /* 0x000fe20007ffe1ff */
[----:B------:R-:W3:Y:S01]  /*02b0*/  LDC.64 R94, c[0x0][0x4a8] ;  /* 0x00012a00ff5e7b82 */ /* 0x000ee20000000a00 */
[----:B------:R-:W-:-:S03]  /*02c0*/  ISETP.NE.AND.EX P0, PT, R5, RZ, PT, P0 ;  /* 0x000000ff0500720c */ /* 0x000fc60003f05300 */
[----:B------:R-:W-:-:S05]  /*02d0*/  IMAD R2, R9, R3, R2 ;  /* 0x0000000309027224 */ /* 0x000fca00078e0202 */
[----:B------:R-:W-:-:S05]  /*02e0*/  ISETP.GT.U32.AND P2, PT, R9, R2, PT ;  /* 0x000000020900720c */ /* 0x000fca0003f44070 */
[----:B------:R-:W2:Y:S01]  /*02f0*/  @P0 LDC R10, c[0x0][0x384] ;  /* 0x0000e100ff0a0b82 */ /* 0x000ea20000000800 */
[----:B------:R-:W-:-:S07]  /*0300*/  UIMAD.WIDE.U32 UR6, UR18, UR12, URZ ;  /* 0x0000000c120672a5 */ /* 0x000fce000f8e00ff */
[-C--:B------:R-:W-:Y:S01]  /*0310*/  @!P2 IADD3 R2, PT, PT, R2, -R9.reuse, RZ ;  /* 0x800000090202a210 */ /* 0x080fe20007ffe0ff */
[----:B------:R-:W-:Y:S01]  /*0320*/  UIMAD.WIDE.U32 UR4, UR18, UR8, URZ ;  /* 0x00000008120472a5 */ /* 0x000fe2000f8e00ff */
[----:B------:R-:W-:Y:S01]  /*0330*/  LOP3.LUT R4, R97, R8, RZ, 0x3c, !PT ;  /* 0x0000000861047212 */ /* 0x000fe200078e3cff */
[----:B------:R-:W1:Y:S01]  /*0340*/  @P0 LDC R21, c[0x0][0x38c] ;  /* 0x0000e300ff150b82 */ /* 0x000e620000000800 */
[----:B------:R-:W-:Y:S01]  /*0350*/  ISETP.GE.U32.AND P1, PT, R2, R9, PT ;  /* 0x000000090200720c */ /* 0x000fe20003f26070 */
[----:B------:R-:W-:Y:S01]  /*0360*/  UIMAD UR8, UR18, UR9, UR5 ;  /* 0x00000009120872a4 */ /* 0x000fe2000f8e0205 */
[----:B------:R-:W-:Y:S02]  /*0370*/  @!P2 IADD3 R0, PT, PT, R0, 0x1, RZ ;  /* 0x000000010000a810 */ /* 0x000fe40007ffe0ff */
[----:B------:R-:W-:Y:S01]  /*0380*/  MOV R2, UR4 ;  /* 0x0000000400027c02 */ /* 0x000fe20008000f00 */
[----:B------:R-:W-:Y:S01]  /*0390*/  UIMAD UR4, UR18, UR13, UR7 ;  /* 0x0000000d120472a4 */ /* 0x000fe2000f8e0207 */
[----:B------:R-:W-:Y:S01]  /*03a0*/  ISETP.GE.AND P3, PT, R4, RZ, PT ;  /* 0x000000ff0400720c */ /* 0x000fe20003f66270 */
[----:B------:R-:W0:Y:S01]  /*03b0*/  @P0 LDC.64 R6, c[0x0][0x480] ;  /* 0x00012000ff060b82 */ /* 0x000e220000000a00 */
[----:B------:R-:W-:-:S02]  /*03c0*/  MOV R4, UR6 ;  /* 0x0000000600047c02 */ /* 0x000fc40008000f00 */
[----:B------:R-:W-:Y:S01]  /*03d0*/  MOV R5, UR7 ;  /* 0x0000000700057c02 */ /* 0x000fe20008000f00 */
[----:B------:R-:W4:Y:S01]  /*03e0*/  LDCU.64 UR6, c[0x0][0x498] ;  /* 0x00009300ff0677ac */ /* 0x000f220008000a00 */
[----:B------:R-:W-:Y:S02]  /*03f0*/  MOV R3, UR5 ;  /* 0x0000000500037c02 */ /* 0x000fe40008000f00 */
[----:B------:R-:W-:Y:S02]  /*0400*/  @P1 IADD3 R0, PT, PT, R0, 0x1, RZ ;  /* 0x0000000100001810 */ /* 0x000fe40007ffe0ff */
[----:B------:R-:W-:Y:S01]  /*0410*/  MOV R3, UR8 ;  /* 0x0000000800037c02 */ /* 0x000fe20008000f00 */
[----:B------:R-:W3:Y:S01]  /*0420*/  LDCU.64 UR8, c[0x0][0x3b0] ;  /* 0x00007600ff0877ac */ /* 0x000ee20008000a00 */
[----:B------:R-:W-:Y:S01]  /*0430*/  MOV R39, R0 ;  /* 0x0000000000277202 */ /* 0x000fe20000000f00 */
[----:B--2---:R-:W-:Y:S01]  /*0440*/  @P0 IMAD R0, R10, UR18, R97 ;  /* 0x000000120a000c24 */ /* 0x004fe2000f8e0261 */
[----:B------:R-:W-:Y:S01]  /*0450*/  ISETP.NE.AND P2, PT, R8, RZ, PT ;  /* 0x000000ff0800720c */ /* 0x000fe20003f45270 */
[----:B------:R-:W-:Y:S01]  /*0460*/  IMAD.WIDE.U32 R2, R97, UR10, R2 ;  /* 0x0000000a61027c25 */ /* 0x000fe2000f8e0002 */
[----:B------:R-:W-:-:S02]  /*0470*/  LEA R9, R19, 0xfffffe00, 0x9 ;  /* 0xfffffe0013097811 */ /* 0x000fc400078e48ff */
[----:B------:R-:W-:Y:S01]  /*0480*/  ISETP.GE.AND P1, PT, R19, 0x1, PT ;  /* 0x000000011300780c */ /* 0x000fe20003f26270 */
[----:B------:R-:W-:Y:S02]  /*0490*/  @P0 IMAD R0, R0, R19, RZ ;  /* 0x0000001300000224 */ /* 0x000fe400078e02ff */
[----:B------:R-:W-:Y:S01]  /*04a0*/  IMAD R13, R97, UR11, R3 ;  /* 0x0000000b610d7c24 */ /* 0x000fe2000f8e0203 */
[----:B------:R-:W2:Y:S01]  /*04b0*/  LDC.64 R18, c[0x0][0x3e8] ;  /* 0x0000fa00ff127b82 */ /* 0x000ea20000000a00 */
[----:B------:R-:W3:Y:S01]  /*04c0*/  LDCU.64 UR10, c[0x0][0x3d0] ;  /* 0x00007a00ff0a77ac */ /* 0x000ee20008000a00 */
[----:B------:R-:W-:Y:S01]  /*04d0*/  MOV R5, UR4 ;  /* 0x0000000400057c02 */ /* 0x000fe20008000f00 */
[----:B-1----:R-:W-:Y:S01]  /*04e0*/  @P0 IMAD R3, R0, R21, RZ ;  /* 0x0000001500030224 */ /* 0x002fe200078e02ff */
[----:B------:R-:W-:Y:S01]  /*04f0*/  @!P3 IADD3 R39, PT, PT, -R39, RZ, RZ ;  /* 0x000000ff2727b210 */ /* 0x000fe20007ffe1ff */
[----:B----4-:R-:W-:Y:S01]  /*0500*/  UIMAD.WIDE.U32 UR4, UR18, UR6, URZ ;  /* 0x00000006120472a5 */ /* 0x010fe2000f8e00ff */
[----:B------:R-:W-:-:S02]  /*0510*/  @!P2 LOP3.LUT R39, RZ, R8, RZ, 0x33, !PT ;  /* 0x00000008ff27a212 */ /* 0x000fc400078e33ff */
[----:B------:R-:W1:Y:S01]  /*0520*/  LDC.64 R20, c[0x0][0x460] ;  /* 0x00011800ff147b82 */ /* 0x000e620000000a00 */
[----:B------:R-:W-:Y:S01]  /*0530*/  UIMAD UR5, UR18, UR7, UR5 ;  /* 0x00000007120572a4 */ /* 0x000fe2000f8e0205 */
[----:B------:R-:W-:Y:S01]  /*0540*/  SHF.R.S32.HI R29, RZ, 0x1f, R39 ;  /* 0x0000001fff1d7819 */ /* 0x000fe20000011427 */
[----:B0-----:R-:W-:Y:S01]  /*0550*/  @P0 IMAD.WIDE R36, R3, 0x8, R6 ;  /* 0x0000000803240825 */ /* 0x001fe200078e0206 */
[----:B------:R-:W-:Y:S01]  /*0560*/  IADD3 R91, P3, PT, R9, R2, RZ ;  /* 0x00000002095b7210 */ /* 0x000fe20007f7e0ff */
[----:B---3--:R-:W-:Y:S02]  /*0570*/  UIMAD.WIDE.U32 UR6, UR18, UR8, URZ ;  /* 0x00000008120672a5 */ /* 0x008fe4000f8e00ff */
[----:B------:R-:W-:-:S04]  /*0580*/  IMAD.WIDE.U32 R2, R97, R16, UR4 ;  /* 0x0000000461027e25 */ /* 0x000fc8000f8e0010 */
[----:B------:R-:W-:Y:S01]  /*0590*/  IMAD R0, R29, R14, RZ ;  /* 0x0000000e1d007224 */ /* 0x000fe200078e02ff */
[----:B------:R-:W-:Y:S01]  /*05a0*/  UIMAD.WIDE.U32 UR4, UR18, UR10, URZ ;  /* 0x0000000a120472a5 */ /* 0x000fe2000f8e00ff */
[----:B------:R-:W-:Y:S01]  /*05b0*/  IMAD.WIDE.U32 R4, R97, UR14, R4 ;  /* 0x0000000e61047c25 */ /* 0x000fe2000f8e0004 */
[----:B------:R-:W-:Y:S02]  /*05c0*/  UIMAD UR7, UR18, UR9, UR7 ;  /* 0x00000009120772a4 */ /* 0x000fe4000f8e0207 */
[----:B------:R-:W-:Y:S01]  /*05d0*/  UIMAD UR5, UR18, UR11, UR5 ;  /* 0x0000000b120572a4 */ /* 0x000fe2000f8e0205 */
[----:B------:R-:W-:Y:S02]  /*05e0*/  IMAD R15, R39, R15, R0 ;  /* 0x0000000f270f7224 */ /* 0x000fe400078e0200 */
[----:B--2---:R-:W-:Y:S01]  /*05f0*/  IMAD R0, R29, R18, RZ ;  /* 0x000000121d007224 */ /* 0x004fe200078e02ff */
[----:B------:R-:W-:Y:S01]  /*0600*/  IADD3 R87, P5, PT, R9, R2, RZ ;  /* 0x0000000209577210 */ /* 0x000fe20007fbe0ff */
[----:B------:R-:W-:Y:S01]  /*0610*/  IMAD R7, R97, R17, R3 ;  /* 0x0000001161077224 */ /* 0x000fe200078e0203 */
[----:B------:R-:W-:Y:S01]  /*0620*/  IADD3 R89, P4, PT, R9, R4, RZ ;  /* 0x0000000409597210 */ /* 0x000fe20007f9e0ff */
[----:B------:R-:W-:-:S02]  /*0630*/  IMAD R11, R97, UR15, R5 ;  /* 0x0000000f610b7c24 */ /* 0x000fc4000f8e0205 */
[----:B------:R-:W-:-:S04]  /*0640*/  IMAD.WIDE.U32 R2, R39, R14, UR6 ;  /* 0x0000000627027e25 */ /* 0x000fc8000f8e000e */
[C---:B------:R-:W-:Y:S01]  /*0650*/  IMAD R17, R39.reuse, R19, R0 ;  /* 0x0000001327117224 */ /* 0x040fe200078e0200 */
[----:B------:R-:W-:Y:S01]  /*0660*/  SHF.R.S32.HI R0, RZ, 0x1f, R9 ;  /* 0x0000001fff007819 */ /* 0x000fe20000011409 */
[----:B------:R-:W-:Y:S01]  /*0670*/  IMAD.WIDE.U32 R4, R39, R18, UR4 ;  /* 0x0000000427047e25 */ /* 0x000fe2000f8e0012 */
[----:B------:R-:W-:Y:S02]  /*0680*/  IADD3 R83, P0, PT, R9, R2, RZ ;  /* 0x0000000209537210 */ /* 0x000fe40007f1e0ff */
[----:B------:R-:W-:Y:S02]  /*0690*/  IADD3 R15, PT, PT, R3, R15, RZ ;  /* 0x0000000f030f7210 */ /* 0x000fe40007ffe0ff */
[----:B------:R-:W-:Y:S02]  /*06a0*/  IADD3.X R8, PT, PT, R0, R13, RZ, P3, !PT ;  /* 0x0000000d00087210 */ /* 0x000fe40001ffe4ff */
[----:B------:R-:W-:Y:S02]  /*06b0*/  IADD3 R9, P2, PT, R9, R4, RZ ;  /* 0x0000000409097210 */ /* 0x000fe40007f5e0ff */
[----:B------:R-:W-:-:S02]  /*06c0*/  IADD3 R17, PT, PT, R5, R17, RZ ;  /* 0x0000001105117210 */ /* 0x000fc40007ffe0ff */
[----:B-1----:R-:W-:Y:S02]  /*06d0*/  LEA R90, P3, R91, R20, 0x1 ;  /* 0x000000145b5a7211 */ /* 0x002fe400078608ff */
[C---:B------:R-:W-:Y:S02]  /*06e0*/  IADD3.X R4, PT, PT, R0.reuse, R7, RZ, P5, !PT ;  /* 0x0000000700047210 */ /* 0x040fe40002ffe4ff */
[C---:B------:R-:W-:Y:S02]  /*06f0*/  IADD3.X R6, PT, PT, R0.reuse, R11, RZ, P4, !PT ;  /* 0x0000000b00067210 */ /* 0x040fe400027fe4ff */
[C---:B------:R-:W-:Y:S01]  /*0700*/  IADD3.X R2, PT, PT, R0.reuse, R15, RZ, P0, !PT ;  /* 0x0000000f00027210 */ /* 0x040fe200007fe4ff */
[----:B------:R-:W-:Y:S01]  /*0710*/  IMAD.WIDE.U32 R34, R97, R94, RZ ;  /* 0x0000005e61227225 */ /* 0x000fe200078e00ff */
[----:B------:R-:W-:Y:S02]  /*0720*/  IADD3.X R0, PT, PT, R0, R17, RZ, P2, !PT ;  /* 0x0000001100007210 */ /* 0x000fe400017fe4ff */
[----:B------:R-:W-:-:S02]  /*0730*/  LEA.HI.X R91, R91, R21, R8, 0x1, P3 ;  /* 0x000000155b5b7211 */ /* 0x000fc400018f0c08 */
[----:B------:R-:W-:Y:S02]  /*0740*/  LEA R88, P4, R89, R22, 0x1 ;  /* 0x0000001659587211 */ /* 0x000fe400078808ff */
[----:B------:R-:W-:Y:S02]  /*0750*/  LEA R86, P0, R87, R24, 0x1 ;  /* 0x0000001857567211 */ /* 0x000fe400078008ff */
[----:B------:R-:W-:Y:S02]  /*0760*/  LEA R85, P2, R83, R26, 0x1 ;  /* 0x0000001a53557211 */ /* 0x000fe400078408ff */
[----:B------:R-:W-:Y:S01]  /*0770*/  LEA R81, P3, R9, R78, 0x1 ;  /* 0x0000004e09517211 */ /* 0x000fe200078608ff */
[----:B------:R-:W-:Y:S01]  /*0780*/  HFMA2 R78, -RZ, RZ, 0, 0 ;  /* 0x00000000ff4e7431 */ /* 0x000fe200000001ff */
[----:B------:R-:W-:Y:S01]  /*0790*/  LEA.HI.X R89, R89, R23, R6, 0x1, P4 ;  /* 0x0000001759597211 */ /* 0x000fe200020f0c06 */
[----:B------:R-:W-:Y:S01]  /*07a0*/  IMAD R95, R97, R95, R35 ;  /* 0x0000005f615f7224 */ /* 0x000fe200078e0223 */
[----:B------:R-:W-:-:S02]  /*07b0*/  LEA.HI.X R87, R87, R25, R4, 0x1, P0 ;  /* 0x0000001957577211 */ /* 0x000fc400000f0c04 */
[----:B------:R-:W-:Y:S02]  /*07c0*/  LEA.HI.X R83, R83, R27, R2, 0x1, P2 ;  /* 0x0000001b53537211 */ /* 0x000fe400010f0c02 */
[----:B------:R-:W-:Y:S02]  /*07d0*/  LEA.HI.X R79, R9, R79, R0, 0x1, P3 ;  /* 0x0000004f094f7211 */ /* 0x000fe400018f0c00 */
[----:B------:R-:W-:Y:S01]  /*07e0*/  MOV R84, RZ ;  /* 0x000000ff00547202 */ /* 0x000fe20000000f00 */
[----:B------:R-:W-:Y:S06]  /*07f0*/  @!P1 BRA `(.L_x_8154) ;  /* 0x0000004400289947 */ /* 0x000fec0003800000 */
        /* <DEDUP_REMOVED lines=10> */
[----:B------:R-:W4:Y:S01]  /*08a0*/  S2UR UR5, SR_CgaCtaId ;  /* 0x00000000000579c3 */ /* 0x000f220000008800 */
[----:B-1----:R-:W-:Y:S01]  /*08b0*/  IMAD.WIDE.U32 R30, R97, UR6, RZ ;  /* 0x00000006611e7c25 */ /* 0x002fe2000f8e00ff */
[----:B------:R-:W1:Y:S03]  /*08c0*/  LDCU UR6, c[0x0][0x394] ;  /* 0x00007280ff0677ac */ /* 0x000e660008000800 */
[----:B--2---:R-:W-:Y:S02]  /*08d0*/  IMAD R0, R29, UR8, RZ ;  /* 0x000000081d007c24 */ /* 0x004fe4000f8e02ff */
[----:B------:R-:W-:Y:S02]  /*08e0*/  IMAD R93, R97, UR7, R31 ;  /* 0x00000007615d7c24 */ /* 0x000fe4000f8e021f */
[----:B------:R-:W-:Y:S02]  /*08f0*/  IMAD R57, R39, UR9, R0 ;  /* 0x0000000927397c24 */ /* 0x000fe4000f8e0200 */
[----:B0-----:R-:W-:Y:S01]  /*0900*/  IMAD.WIDE.U32 R2, R6, UR18, R32 ;  /* 0x0000001206027c25 */ /* 0x001fe2000f8e0020 */
[----:B------:R-:W-:-:S02]  /*0910*/  SHF.L.U32 R0, R32, 0x1, RZ ;  /* 0x0000000120007819 */ /* 0x000fc400000006ff */
[----:B------:R-:W-:Y:S01]  /*0920*/  IADD3 R11, PT, PT, R32, 0x60, RZ ;  /* 0x00000060200b7810 */ /* 0x000fe20007ffe0ff */
[----:B---3--:R-:W-:Y:S01]  /*0930*/  IMAD.WIDE.U32 R4, R8, UR18, R32 ;  /* 0x0000001208047c25 */ /* 0x008fe2000f8e0020 */
[C---:B------:R-:W-:Y:S02]  /*0940*/  IADD3 R13, PT, PT, R32.reuse, 0x80, RZ ;  /* 0x00000080200d7810 */ /* 0x040fe40007ffe0ff */
[C---:B------:R-:W-:Y:S01]  /*0950*/  IADD3 R15, PT, PT, R32.reuse, 0xa0, RZ ;  /* 0x000000a0200f7810 */ /* 0x040fe20007ffe0ff */
[----:B------:R-:W-:Y:S01]  /*0960*/  IMAD R3, R7, UR18, R3 ;  /* 0x0000001207037c24 */ /* 0x000fe2000f8e0203 */
[----:B----4-:R-:W-:Y:S01]  /*0970*/  ULEA UR4, UR5, UR4, 0x18 ;  /* 0x0000000405047291 */ /* 0x010fe2000f8ec0ff */
        /* <DEDUP_REMOVED lines=19> */
[-C--:B------:R-:W-:Y:S02]  /*0ab0*/  LEA.HI R58, R32, R32.reuse, RZ, 0x1b ;  /* 0x00000020203a7211 */ /* 0x080fe400078fd8ff */
[----:B------:R-:W-:Y:S02]  /*0ac0*/  LOP3.LUT R77, R0, 0x7c0, RZ, 0xc0, !PT ;  /* 0x000007c0004d7812 */ /* 0x000fe400078ec0ff */
        /* <DEDUP_REMOVED lines=17> */
[----:B-1----:R-:W-:Y:S02]  /*0be0*/  MOV R76, UR6 ;  /* 0x00000006004c7c02 */ /* 0x002fe40008000f00 */
[C---:B------:R-:W-:Y:S02]  /*0bf0*/  LOP3.LUT R176, R32.reuse, 0x1f, RZ, 0xc0, !PT ;  /* 0x0000001f20b07812 */ /* 0x040fe400078ec0ff */
        /* <DEDUP_REMOVED lines=20> */
[----:B------:R-:W-:Y:S02]  /*0d40*/  IADD3 R57, PT, PT, R29, R57, RZ ;  /* 0x000000391d397210 */ /* 0x000fe40007ffe0ff */
[----:B------:R-:W-:-:S07]  /*0d50*/  IADD3 R56, PT, PT, R3, R47, RZ ;  /* 0x0000002f03387210 */ /* 0x000fce0007ffe0ff */
.L_x_8194:
[----:B------:R-:W-:Y:S01]  /*0d60*/  BAR.SYNC.DEFER_BLOCKING 0x0 ;  /* 0x0000000000007b1d */ /* 0x000fe20000010000 */
[----:B0-----:R-:W-:-:S05]  /*0d70*/  IMAD.WIDE.U32 R4, R77, 0x10, R90 ;  /* 0x000000104d047825 */ /* 0x001fca00078e005a */
[----:B------:R-:W2:Y:S04]  /*0d80*/  LDG.E.128 R8, desc[UR16][R4.64] ;  /* 0x0000001004087981 */ /* 0x000ea8000c1e1d00 */
[----:B------:R-:W3:Y:S01]  /*0d90*/  LDG.E.128 R16, desc[UR16][R4.64+0x200] ;  /* 0x0002001004107981 */ /* 0x000ee2000c1e1d00 */
[----:B------:R-:W0:Y:S01]  /*0da0*/  S2UR UR5, SR_CgaCtaId ;  /* 0x00000000000579c3 */ /* 0x000e220000008800 */
[----:B------:R-:W-:Y:S01]  /*0db0*/  UMOV UR4, 0x400 ;  /* 0x0000040000047882 */ /* 0x000fe20000000000 */
[----:B------:R-:W-:Y:S01]  /*0dc0*/  IMAD.WIDE.U32 R12, R77, 0x10, R88 ;  /* 0x000000104d0c7825 */ /* 0x000fe200078e0058 */
[----:B------:R-:W1:Y:S01]  /*0dd0*/  S2R R118, SR_LANEID ;  /* 0x0000000000767919 */ /* 0x000e620000000000 */
[----:B0-----:R-:W-:-:S06]  /*0de0*/  ULEA UR4, UR5, UR4, 0x18 ;  /* 0x0000000405047291 */ /* 0x001fcc000f8ec0ff */
[----:B-1----:R-:W-:Y:S01]  /*0df0*/  LEA R55, R118, UR4, 0x4 ;  /* 0x0000000476377c11 */ /* 0x002fe2000f8e20ff */
[----:B------:R-:W-:-:S04]  /*0e00*/  IMAD.WIDE.U32 R20, R77, 0x10, R86 ;  /* 0x000000104d147825 */ /* 0x000fc800078e0056 */
        /* <DEDUP_REMOVED lines=24> */
[----:B------:R-:W-:-:S02]  /*0f90*/  PRMT R156, R113, 0x7632, R156 ;  /* 0x00007632719c7816 */ /* 0x000fc4000000009c */
        /* <DEDUP_REMOVED lines=8> */
[----:B------:R-:W-:Y:S02]  /*1020*/  CS2R R102, SRZ ;  /* 0x0000000000667805 */ /* 0x000fe4000001ff00 */
        /* <DEDUP_REMOVED lines=19> */
[----:B------:R-:W-:Y:S01]  /*1160*/  MOV R109, RZ ;  /* 0x000000ff006d7202 */ /* 0x000fe20000000f00 */
[----:B---3--:R-:W-:Y:S04]  /*1170*/  STS.128 [R55], R44 ;  /* 0x0000002c37007388 */ /* 0x008fe80000000c00 */
[----:B----4-:R-:W-:Y:S01]  /*1180*/  STS.128 [R55+0x200], R48 ;  /* 0x0002003037007388 */ /* 0x010fe20000000c00 */
[----:B------:R-:W-:-:S03]  /*1190*/  NOP ;  /* 0x0000000000007918 */ /* 0x000fc60000000000 */
[----:B------:R-:W0:Y:S04]  /*11a0*/  LDS.128 R12, [R54] ;  /* 0x00000000360c7984 */ /* 0x000e280000000c00 */
[----:B------:R-:W1:Y:S01]  /*11b0*/  LDS.128 R16, [R54+0x10] ;  /* 0x0000100036107984 */ /* 0x000e620000000c00 */
[C---:B0-----:R-:W-:Y:S02]  /*11c0*/  PRMT R165, R12.reuse, 0x7632, R165 ;  /* 0x000076320ca57816 */ /* 0x041fe400000000a5 */
[----:B------:R-:W-:Y:S02]  /*11d0*/  SHF.L.U32 R123, R12, 0x10, RZ ;  /* 0x000000100c7b7819 */ /* 0x000fe400000006ff */
[----:B------:R-:W-:Y:S02]  /*11e0*/  SHF.L.U32 R165, R165, 0x10, RZ ;  /* 0x00000010a5a57819 */ /* 0x000fe400000006ff */
[----:B------:R-:W-:Y:S01]  /*11f0*/  PRMT R163, R13, 0x7632, R163 ;  /* 0x000076320da37816 */ /* 0x000fe200000000a3 */
[----:B------:R-:W-:Y:S01]  /*1200*/  FFMA.FTZ R78, R123, R119, R78 ;  /* 0x000000777b4e7223 */ /* 0x000fe2000001004e */
[----:B------:R-:W-:Y:S01]  /*1210*/  SHF.L.U32 R124, R13, 0x10, RZ ;  /* 0x000000100d7c7819 */ /* 0x000fe200000006ff */
[----:B-----5:R-:W-:Y:S01]  /*1220*/  FMUL.FTZ R137, R123, R82 ;  /* 0x000000527b897220 */ /* 0x020fe20000410000 */
        /* <DEDUP_REMOVED lines=14> */
[----:B-1----:R-:W-:Y:S01]  /*1310*/  PRMT R157, R16, 0x7632, R157 ;  /* 0x00007632109d7816 */ /* 0x002fe2000000009d */
[----:B------:R-:W-:Y:S01]  /*1320*/  FMUL.FTZ R153, R130, R82 ;  /* 0x0000005282997220 */ /* 0x000fe20000410000 */
[----:B------:R-:W-:Y:S01]  /*1330*/  SHF.L.U32 R139, R16, 0x10, RZ ;  /* 0x00000010108b7819 */ /* 0x000fe200000006ff */
[----:B------:R-:W-:Y:S01]  /*1340*/  FFMA.FTZ R13, R161, R154, R0 ;  /* 0x0000009aa10d7223 */ /* 0x000fe20000010000 */
[----:B------:R-:W-:Y:S01]  /*1350*/  SHF.L.U32 R157, R157, 0x10, RZ ;  /* 0x000000109d9d7819 */ /* 0x000fe200000006ff */
[-C--:B------:R-:W-:Y:S01]  /*1360*/  FMUL.FTZ R138, R163, R82.reuse ;  /* 0x00000052a38a7220 */ /* 0x080fe20000410000 */
[C---:B------:R-:W-:Y:S01]  /*1370*/  PRMT R155, R17.reuse, 0x7632, R155 ;  /* 0x00007632119b7816 */ /* 0x040fe2000000009b */
        /* <DEDUP_REMOVED lines=40> */
[C---:B------:R-:W-:Y:S01]  /*1600*/  PRMT R0, R8.reuse, 0x7632, R0 ;  /* 0x0000763208007816 */ /* 0x040fe20000000000 */
[----:B------:R-:W-:Y:S01]  /*1610*/  FADD.FTZ R168, R5, R80 ;  /* 0x0000005005a87221 */ /* 0x000fe20000010000 */
[----:B------:R-:W-:Y:S01]  /*1620*/  SHF.L.U32 R13, R8, 0x10, RZ ;  /* 0x00000010080d7819 */ /* 0x000fe200000006ff */
[----:B------:R-:W4:Y:S01]  /*1630*/  LDCU UR7, c[0x0][0x388] ;  /* 0x00007100ff0777ac */ /* 0x000f220008000800 */
[C---:B------:R-:W-:Y:S01]  /*1640*/  PRMT R12, R10.reuse, 0x7632, R12 ;  /* 0x000076320a0c7816 */ /* 0x040fe2000000000c */
[----:B------:R-:W0:Y:S01]  /*1650*/  LDC.64 R40, c[0x0][0x3a8] ;  /* 0x0000ea00ff287b82 */ /* 0x000e220000000a00 */
[----:B------:R-:W-:Y:S01]  /*1660*/  SHF.L.U32 R15, R10, 0x10, RZ ;  /* 0x000000100a0f7819 */ /* 0x000fe200000006ff */
[----:B------:R-:W-:Y:S01]  /*1670*/  FADD.FTZ R182, R13, R80 ;  /* 0x000000500db67221 */ /* 0x000fe20000010000 */
[C---:B------:R-:W-:Y:S01]  /*1680*/  PRMT R16, R6.reuse, 0x7632, R16 ;  /* 0x0000763206107816 */ /* 0x040fe20000000010 */
[----:B------:R-:W0:Y:S01]  /*1690*/  LDCU.64 UR8, c[0x0][0x538] ;  /* 0x0000a700ff0877ac */ /* 0x000e220008000a00 */
[----:B------:R-:W-:Y:S01]  /*16a0*/  SHF.L.U32 R19, R6, 0x10, RZ ;  /* 0x0000001006137819 */ /* 0x000fe200000006ff */
[----:B------:R-:W-:Y:S01]  /*16b0*/  FADD.FTZ R178, R15, R80 ;  /* 0x000000500fb27221 */ /* 0x000fe20000010000 */
[----:B------:R-:W-:Y:S01]  /*16c0*/  PRMT R8, R9, 0x7632, R8 ;  /* 0x0000763209087816 */ /* 0x000fe20000000008 */
[----:B------:R-:W0:Y:S01]  /*16d0*/  LDC.64 R134, c[0x0][0x3e0] ;  /* 0x0000f800ff867b82 */ /* 0x000e220000000a00 */
[----:B------:R-:W-:Y:S01]  /*16e0*/  PRMT R10, R11, 0x7632, R10 ;  /* 0x000076320b0a7816 */ /* 0x000fe2000000000a */
[----:B------:R-:W-:Y:S01]  /*16f0*/  FADD.FTZ R166, R19, R80 ;  /* 0x0000005013a67221 */ /* 0x000fe20000010000 */
[----:B------:R-:W-:Y:S01]  /*1700*/  PRMT R6, R7, 0x7632, R6 ;  /* 0x0000763207067816 */ /* 0x000fe20000000006 */
[----:B------:R-:W0:Y:S01]  /*1710*/  LDCU.64 UR10, c[0x0][0x540] ;  /* 0x0000a800ff0a77ac */ /* 0x000e220008000a00 */
[----:B------:R-:W-:-:S02]  /*1720*/  SHF.L.U32 R5, R18, 0x9, RZ ;  /* 0x0000000912057819 */ /* 0x000fc400000006ff */
[----:B------:R-:W-:Y:S01]  /*1730*/  SHF.L.U32 R9, R9, 0x10, RZ ;  /* 0x0000001009097819 */ /* 0x000fe200000006ff */
[----:B------:R-:W0:Y:S01]  /*1740*/  LDC.64 R42, c[0x0][0x4d0] ;  /* 0x00013400ff2a7b82 */ /* 0x000e220000000a00 */
[----:B------:R-:W-:Y:S01]  /*1750*/  SHF.L.U32 R11, R11, 0x10, RZ ;  /* 0x000000100b0b7819 */ /* 0x000fe200000006ff */
[----:B------:R-:W-:Y:S01]  /*1760*/  UMOV UR4, URZ ;  /* 0x000000ff00047c82 */ /* 0x000fe20008000000 */
        /* <DEDUP_REMOVED lines=20> */
[----:B------:R-:W-:Y:S01]  /*18b0*/  SHF.L.U32 R162, R18, 0x8, RZ ;  /* 0x0000000812a27819 */ /* 0x000fe200000006ff */
[--C-:B------:R-:W-:Y:S01]  /*18c0*/  FADD.FTZ R171, R171, R80.reuse ;  /* 0x00000050abab7221 */ /* 0x100fe20000010000 */
[----:B------:R-:W-:Y:S01]  /*18d0*/  IADD3 R46, P1, PT, R5, R28, RZ ;  /* 0x0000001c052e7210 */ /* 0x000fe20007f3e0ff */
[----:B------:R-:W-:Y:S01]  /*18e0*/  FADD.FTZ R169, R169, R80 ;  /* 0x00000050a9a97221 */ /* 0x000fe20000010000 */
[----:B------:R-:W-:-:S02]  /*18f0*/  IADD3 R48, P2, PT, R5, R2, RZ ;  /* 0x0000000205307210 */ /* 0x000fc40007f5e0ff */
[----:B------:R-:W-:Y:S02]  /*1900*/  MOV R107, RZ ;  /* 0x000000ff006b7202 */ /* 0x000fe40000000f00 */
[----:B------:R-:W-:Y:S02]  /*1910*/  ISETP.EQ.AND P0, PT, R32, RZ, P0 ;  /* 0x000000ff2000720c */ /* 0x000fe40000702270 */
[----:B------:R-:W-:Y:S02]  /*1920*/  LOP3.LUT R162, R162, 0x100, RZ, 0xc0, !PT ;  /* 0x00000100a2a27812 */ /* 0x000fe400078ec0ff */
[----:B------:R-:W-:Y:S02]  /*1930*/  IADD3 R160, PT, PT, R5, R32, RZ ;  /* 0x0000002005a07210 */ /* 0x000fe40007ffe0ff */
[----:B------:R-:W-:Y:S02]  /*1940*/  IADD3.X R47, PT, PT, RZ, R57, RZ, P1, !PT ;  /* 0x00000039ff2f7210 */ /* 0x000fe40000ffe4ff */
[----:B-1234-:R-:W-:-:S07]  /*1950*/  IADD3.X R49, PT, PT, RZ, R56, RZ, P2, !PT ;  /* 0x00000038ff317210 */ /* 0x01efce00017fe4ff */
.L_x_8193:
[----:B0-----:R-:W-:-:S04]  /*1960*/  IMAD.WIDE.U32 R4, R132, UR4, RZ ;  /* 0x0000000484047c25 */ /* 0x001fc8000f8e00ff */
[----:B------:R-:W-:Y:S01]  /*1970*/  IMAD R0, R133, UR4, R5 ;  /* 0x0000000485007c24 */ /* 0x000fe2000f8e0205 */
[----:B------:R-:W-:-:S04]  /*1980*/  LEA R16, P1, R4, R85, 0x1 ;  /* 0x0000005504107211 */ /* 0x000fc800078208ff */
[----:B------:R-:W-:-:S03]  /*1990*/  LEA.HI.X R17, R4, R83, R0, 0x1, P1 ;  /* 0x0000005304117211 */ /* 0x000fc600008f0c00 */
[----:B------:R-:W-:-:S05]  /*19a0*/  IMAD.WIDE.U32 R16, R77, 0x10, R16 ;  /* 0x000000104d107825 */ /* 0x000fca00078e0010 */
[----:B--2---:R-:W2:Y:S04]  /*19b0*/  LDG.E.128 R4, desc[UR16][R16.64] ;  /* 0x0000001010047981 */ /* 0x004ea8000c1e1d00 */
[----:B---34-:R-:W3:Y:S01]  /*19c0*/  LDG.E.128 R8, desc[UR16][R16.64+0x200] ;  /* 0x0002001010087981 */ /* 0x018ee2000c1e1d00 */
[----:B------:R-:W-:Y:S02]  /*19d0*/  MOV R12, R30 ;  /* 0x0000001e000c7202 */ /* 0x000fe40000000f00 */
[----:B------:R-:W-:-:S03]  /*19e0*/  MOV R13, R93 ;  /* 0x0000005d000d7202 */ /* 0x000fc60000000f00 */
[----:B-1----:R-:W-:-:S04]  /*19f0*/  IMAD.WIDE.U32 R14, R40, UR4, R12 ;  /* 0x00000004280e7c25 */ /* 0x002fc8000f8e000c */
[----:B------:R-:W-:Y:S01]  /*1a00*/  IMAD R0, R41, UR4, R15 ;  /* 0x0000000429007c24 */ /* 0x000fe2000f8e020f */
[----:B------:R-:W-:Y:S01]  /*1a10*/  LEA R50, P1, R14, R38, 0x2 ;  /* 0x000000260e327211 */ /* 0x000fe200078210ff */
[----:B------:R-:W-:-:S03]  /*1a20*/  IMAD.WIDE.U32 R12, R134, UR4, RZ ;  /* 0x00000004860c7c25 */ /* 0x000fc6000f8e00ff */
[----:B------:R-:W-:Y:S01]  /*1a30*/  LEA.HI.X R51, R14, R39, R0, 0x2, P1 ;  /* 0x000000270e337211 */ /* 0x000fe200008f1400 */
[----:B------:R-:W-:Y:S01]  /*1a40*/  IMAD R0, R135, UR4, R13 ;  /* 0x0000000487007c24 */ /* 0x000fe2000f8e020d */
[----:B------:R-:W-:-:S03]  /*1a50*/  LEA R14, P1, R12, R81, 0x1 ;  /* 0x000000510c0e7211 */ /* 0x000fc600078208ff */
[----:B------:R-:W4:Y:S01]  /*1a60*/  LDG.E R50, desc[UR16][R50.64] ;  /* 0x0000001032327981 */ /* 0x000f22000c1e1900 */
[----:B------:R-:W-:-:S03]  /*1a70*/  LEA.HI.X R15, R12, R79, R0, 0x1, P1 ;  /* 0x0000004f0c0f7211 */ /* 0x000fc600008f0c00 */
[----:B------:R-:W-:Y:S01]  /*1a80*/  IMAD.WIDE.U32 R52, R77, 0x10, R14 ;  /* 0x000000104d347825 */ /* 0x000fe200078e000e */
[----:B--2---:R-:W-:Y:S04]  /*1a90*/  STS.128 [R55], R4 ;  /* 0x0000000437007388 */ /* 0x004fe80000000c00 */
[----:B---3--:R-:W-:Y:S01]  /*1aa0*/  STS.128 [R55+0x200], R8 ;  /* 0x0002000837007388 */ /* 0x008fe20000000c00 */
[----:B------:R-:W-:-:S03]  /*1ab0*/  NOP ;  /* 0x0000000000007918 */ /* 0x000fc60000000000 */
[----:B------:R-:W2:Y:S04]  /*1ac0*/  LDG.E.128 R20, desc[UR16][R52.64] ;  /* 0x0000001034147981 */ /* 0x000ea8000c1e1d00 */
[----:B------:R0:W3:Y:S04]  /*1ad0*/  LDG.E.128 R24, desc[UR16][R52.64+0x200] ;  /* 0x0002001034187981 */ /* 0x0000e8000c1e1d00 */
[----:B------:R-:W1:Y:S01]  /*1ae0*/  LDS.128 R12, [R54] ;  /* 0x00000000360c7984 */ /* 0x000e620000000c00 */
[----:B------:R-:W5:Y:S03]  /*1af0*/  S2UR UR6, SR_CgaCtaId ;  /* 0x00000000000679c3 */ /* 0x000f660000008800 */
[----:B------:R-:W0:Y:S01]  /*1b00*/  LDS.128 R16, [R54+0x10] ;  /* 0x0000100036107984 */ /* 0x000e220000000c00 */
[----:B------:R-:W-:Y:S01]  /*1b10*/  ISETP.NE.AND P2, PT, R32, RZ, PT ;  /* 0x000000ff2000720c */ /* 0x000fe20003f45270 */
[----:B----4-:R-:W-:-:S04]  /*1b20*/  FMUL.FTZ R184, R50, 1.4426950216293334961 ;  /* 0x3fb8aa3b32b87820 */ /* 0x010fc80000410000 */
[----:B------:R-:W-:Y:S01]  /*1b30*/  FMUL.FTZ R217, R182, R184 ;  /* 0x000000b8b6d97220 */ /* 0x000fe20000410000 */
[----:B------:R-:W-:-:S05]  /*1b40*/  UMOV UR5, 0x400 ;  /* 0x0000040000057882 */ /* 0x000fca0000000000 */
[----:B------:R-:W4:Y:S01]  /*1b50*/  MUFU.EX2 R217, R217 ;  /* 0x000000d900d97308 */ /* 0x000f220000000800 */
[----:B-----5:R-:W-:Y:S01]  /*1b60*/  ULEA UR5, UR6, UR5, 0x18 ;  /* 0x0000000506057291 */ /* 0x020fe2000f8ec0ff */
[-C--:B------:R-:W-:Y:S01]  /*1b70*/  FMUL.FTZ R0, R183, R184.reuse ;  /* 0x000000b8b7007220 */ /* 0x080fe20000410000 */
[-C--:B------:R-:W-:Y:S01]  /*1b80*/  FMUL.FTZ R216, R180, R184.reuse ;  /* 0x000000b8b4d87220 */ /* 0x080fe20000410000 */
[-C--:B------:R-:W-:Y:S01]  /*1b90*/  FMUL.FTZ R210, R172, R184.reuse ;  /* 0x000000b8acd27220 */ /* 0x080fe20000410000 */
[----:B-1----:R-:W-:Y:S01]  /*1ba0*/  PRMT R51, R12, 0x7632, R51 ;  /* 0x000076320c337816 */ /* 0x002fe20000000033 */
[-C--:B------:R-:W-:Y:S01]  /*1bb0*/  FMUL.FTZ R223, R177, R184.reuse ;  /* 0x000000b8b1df7220 */ /* 0x080fe20000410000 */
[----:B------:R-:W-:Y:S01]  /*1bc0*/  PRMT R190, R15, 0x7632, R190 ;  /* 0x000076320fbe7816 */ /* 0x000fe200000000be */
[-C--:B------:R-:W-:Y:S01]  /*1bd0*/  FMUL.FTZ R215, R170, R184.reuse ;  /* 0x000000b8aad77220 */ /* 0x080fe20000410000 */
[-C--:B------:R-:W-:Y:S01]  /*1be0*/  FMUL.FTZ R188, R168, R184.reuse ;  /* 0x000000b8a8bc7220 */ /* 0x080fe20000410000 */
[-C--:B------:R-:W-:Y:S01]  /*1bf0*/  FMUL.FTZ R199, R173, R184.reuse ;  /* 0x000000b8adc77220 */ /* 0x080fe20000410000 */
[-C--:B------:R-:W-:Y:S01]  /*1c00*/  FMUL.FTZ R189, R166, R184.reuse ;  /* 0x000000b8a6bd7220 */ /* 0x080fe20000410000 */
[-C--:B------:R-:W-:Y:S01]  /*1c10*/  FMUL.FTZ R197, R171, R184.reuse ;  /* 0x000000b8abc57220 */ /* 0x080fe20000410000 */
[-C--:B------:R-:W-:Y:S01]  /*1c20*/  FMUL.FTZ R196, R164, R184.reuse ;  /* 0x000000b8a4c47220 */ /* 0x080fe20000410000 */
[----:B------:R-:W-:Y:S01]  /*1c30*/  FMUL.FTZ R192, R169, R184 ;  /* 0x000000b8a9c07220 */ /* 0x000fe20000410000 */
[----:B0-----:R-:W-:-:S02]  /*1c40*/  PRMT R53, R17, 0x7632, R53 ;  /* 0x0000763211357816 */ /* 0x001fc40000000035 */
[----:B------:R-:W-:Y:S01]  /*1c50*/  ISETP.NE.AND P1, PT, R32, 0x1f, PT ;  /* 0x0000001f2000780c */ /* 0x000fe20003f25270 */
[----:B------:R-:W0:Y:S01]  /*1c60*/  MUFU.EX2 R0, R0 ;  /* 0x0000000000007308 */ /* 0x000e220000000800 */
[----:B------:R-:W-:Y:S01]  /*1c70*/  SHF.L.U32 R17, R17, 0x10, RZ ;  /* 0x0000001011117819 */ /* 0x000fe200000006ff */
[----:B------:R-:W-:Y:S01]  /*1c80*/  FMUL.FTZ R214, R179, R154 ;  /* 0x0000009ab3d67220 */ /* 0x000fe20000410000 */
[----:B------:R-:W-:Y:S01]  /*1c90*/  SHF.L.U32 R53, R53, 0x10, RZ ;  /* 0x0000001035357819 */ /* 0x000fe200000006ff */
[----:B------:R-:W1:Y:S01]  /*1ca0*/  MUFU.EX2 R216, R216 ;  /* 0x000000d800d87308 */ /* 0x000e620000000800 */
[----:B------:R-:W-:Y:S01]  /*1cb0*/  PRMT R52, R16, 0x7632, R52 ;  /* 0x0000763210347816 */ /* 0x000fe20000000034 */
[----:B------:R-:W-:Y:S02]  /*1cc0*/  FMUL.FTZ R222, R177, R152 ;  /* 0x00000098b1de7220 */ /* 0x000fe40000410000 */
[----:B------:R-:W0:Y:S01]  /*1cd0*/  MUFU.EX2 R210, R210 ;  /* 0x000000d200d27308 */ /* 0x000e220000000800 */
[----:B------:R-:W-:Y:S01]  /*1ce0*/  PRMT R185, R18, 0x7632, R185 ;  /* 0x0000763212b97816 */ /* 0x000fe200000000b9 */
[----:B------:R-:W-:-:S02]  /*1cf0*/  FMUL.FTZ R224, R168, R112 ;  /* 0x00000070a8e07220 */ /* 0x000fc40000410000 */
        /* <DEDUP_REMOVED lines=24> */
[----:B------:R-:W-:Y:S01]  /*1e80*/  BSSY.RECONVERGENT B0, `(.L_x_8156) ;  /* 0x0000064000007945 */ /* 0x000fe20003800200 */
[----:B--2---:R2:W-:Y:S04]  /*1e90*/  STS.128 [R55+0x420], R20 ;  /* 0x0004201437007388 */ /* 0x0045e80000000c00 */
[----:B---3--:R3:W-:Y:S01]  /*1ea0*/  STS.128 [R55+0x620], R24 ;  /* 0x0006201837007388 */ /* 0x0087e20000000c00 */
[----:B------:R-:W-:-:S03]  /*1eb0*/  NOP ;  /* 0x0000000000007918 */ /* 0x000fc60000000000 */
[----:B------:R-:W5:Y:S04]  /*1ec0*/  LDS.128 R8, [R54+0x430] ;  /* 0x0004300036087984 */ /* 0x000f680000000c00 */
[----:B------:R-:W1:Y:S01]  /*1ed0*/  LDS.128 R4, [R54+0x420] ;  /* 0x0004200036047984 */ /* 0x000e620000000c00 */
[----:B--2---:R-:W-:Y:S02]  /*1ee0*/  SHF.L.U32 R20, R12, 0x10, RZ ;  /* 0x000000100c147819 */ /* 0x004fe400000006ff */
[----:B------:R-:W-:Y:S02]  /*1ef0*/  IADD3 R12, PT, PT, R162, UR4, RZ ;  /* 0x00000004a20c7c10 */ /* 0x000fe4000fffe0ff */
[----:B------:R-:W-:-:S04]  /*1f00*/  @P2 IADD3 R12, PT, PT, R32, 0x200, RZ ;  /* 0x00000200200c2810 */ /* 0x000fc80007ffe0ff */
[----:B------:R-:W-:Y:S01]  /*1f10*/  LEA R186, R12, UR5, 0x2 ;  /* 0x000000050cba7c11 */ /* 0x000fe2000f8e10ff */
[-C--:B------:R-:W-:Y:S01]  /*1f20*/  FMUL.FTZ R22, R181, R184.reuse ;  /* 0x000000b8b5167220 */ /* 0x080fe20000410000 */
[----:B------:R-:W-:Y:S01]  /*1f30*/  SHF.L.U32 R23, R15, 0x10, RZ ;  /* 0x000000100f177819 */ /* 0x000fe200000006ff */
[-C--:B------:R-:W-:Y:S01]  /*1f40*/  FMUL.FTZ R15, R178, R184.reuse ;  /* 0x000000b8b20f7220 */ /* 0x080fe20000410000 */
[-C--:B---3--:R-:W-:Y:S01]  /*1f50*/  FMUL.FTZ R24, R179, R184.reuse ;  /* 0x000000b8b3187220 */ /* 0x088fe20000410000 */
[----:B----4-:R2:W-:Y:S01]  /*1f60*/  STS [R186+0x1af8], R217 ;  /* 0x001af8d9ba007388 */ /* 0x0105e20000000800 */
[----:B------:R-:W-:Y:S01]  /*1f70*/  PRMT R27, R14, 0x7632, R27 ;  /* 0x000076320e1b7816 */ /* 0x000fe2000000001b */
[----:B------:R-:W3:Y:S01]  /*1f80*/  MUFU.EX2 R22, R22 ;  /* 0x0000001600167308 */ /* 0x000ee20000000800 */
[----:B------:R-:W-:Y:S01]  /*1f90*/  SHF.L.U32 R25, R51, 0x10, RZ ;  /* 0x0000001033197819 */ /* 0x000fe200000006ff */
[----:B--2---:R-:W-:Y:S02]  /*1fa0*/  FMUL.FTZ R186, R175, R184 ;  /* 0x000000b8afba7220 */ /* 0x004fe40000410000 */
[----:B------:R-:W2:Y:S01]  /*1fb0*/  MUFU.EX2 R15, R15 ;  /* 0x0000000f000f7308 */ /* 0x000ea20000000800 */
[----:B------:R-:W-:-:S02]  /*1fc0*/  SHF.L.U32 R27, R27, 0x10, RZ ;  /* 0x000000101b1b7819 */ /* 0x000fc400000006ff */
[----:B------:R-:W-:Y:S01]  /*1fd0*/  SHF.L.U32 R51, R190, 0x10, RZ ;  /* 0x00000010be337819 */ /* 0x000fe200000006ff */
[----:B------:R-:W4:Y:S01]  /*1fe0*/  MUFU.EX2 R24, R24 ;  /* 0x0000001800187308 */ /* 0x000f220000000800 */
[----:B------:R-:W-:-:S03]  /*1ff0*/  PRMT R26, R13, 0x7632, R26 ;  /* 0x000076320d1a7816 */ /* 0x000fc6000000001a */
[----:B------:R-:W0:Y:S01]  /*2000*/  MUFU.EX2 R186, R186 ;  /* 0x000000ba00ba7308 */ /* 0x000e220000000800 */
[----:B-----5:R-:W-:Y:S02]  /*2010*/  SHF.L.U32 R206, R8, 0x10, RZ ;  /* 0x0000001008ce7819 */ /* 0x020fe400000006ff */
[----:B------:R-:W-:Y:S02]  /*2020*/  SHF.L.U32 R202, R9, 0x10, RZ ;  /* 0x0000001009ca7819 */ /* 0x000fe400000006ff */
[C---:B-1----:R-:W-:Y:S02]  /*2030*/  SHF.L.U32 R212, R4.reuse, 0x10, RZ ;  /* 0x0000001004d47819 */ /* 0x042fe400000006ff */
[----:B------:R-:W-:Y:S02]  /*2040*/  PRMT R208, R4, 0x7632, R208 ;  /* 0x0000763204d07816 */ /* 0x000fe400000000d0 */
[C---:B------:R-:W-:Y:S02]  /*2050*/  PRMT R205, R5.reuse, 0x7632, R205 ;  /* 0x0000763205cd7816 */ /* 0x040fe400000000cd */
[----:B------:R-:W-:-:S02]  /*2060*/  SHF.L.U32 R207, R5, 0x10, RZ ;  /* 0x0000001005cf7819 */ /* 0x000fc400000006ff */
[C---:B------:R-:W-:Y:S02]  /*2070*/  PRMT R201, R6.reuse, 0x7632, R201 ;  /* 0x0000763206c97816 */ /* 0x040fe400000000c9 */
[----:B------:R-:W-:Y:S02]  /*2080*/  SHF.L.U32 R204, R6, 0x10, RZ ;  /* 0x0000001006cc7819 */ /* 0x000fe400000006ff */
[----:B------:R-:W-:Y:S02]  /*2090*/  PRMT R6, R7, 0x7632, R6 ;  /* 0x0000763207067816 */ /* 0x000fe40000000006 */
[----:B------:R-:W-:Y:S02]  /*20a0*/  PRMT R203, R8, 0x7632, R203 ;  /* 0x0000763208cb7816 */ /* 0x000fe400000000cb */
[----:B------:R-:W-:Y:S02]  /*20b0*/  PRMT R12, R9, 0x7632, R12 ;  /* 0x00007632090c7816 */ /* 0x000fe4000000000c */
[----:B------:R-:W-:-:S02]  /*20c0*/  PRMT R5, R10, 0x7632, R5 ;  /* 0x000076320a057816 */ /* 0x000fc40000000005 */
        /* <DEDUP_REMOVED lines=62> */
.L_x_8157:
[----:B------:R0:W1:Y:S02]  /*24b0*/  LDS R202, [R174+0x22fc] ;  /* 0x0022fc00aeca7984 */ /* 0x0000640000000800 */
.L_x_8158:
[----:B------:R-:W-:Y:S05]  /*24c0*/  BSYNC.RECONVERGENT B0 ;  /* 0x0000000000007941 */ /* 0x000fea0003800200 */
.L_x_8156:
        /* <DEDUP_REMOVED lines=41> */
[----:B------:R-:W-:-:S03]  /*2760*/  FFMA.FTZ R12, R22, R12, R7 ;  /* 0x0000000c160c7223 */ /* 0x000fc60000010007 */
[----:B------:R-:W-:Y:S01]  /*2770*/  FMUL.FTZ R13, R216, R5 ;  /* 0x00000005d80d7220 */ /* 0x000fe20000410000 */
[----:B------:R-:W-:Y:S01]  /*2780*/  FFMA.FTZ R5, R24, R4, R225 ;  /* 0x0000000418057223 */ /* 0x000fe200000100e1 */
[----:B------:R-:W-:Y:S02]  /*2790*/  FFMA.FTZ R12, R216, R12, R235 ;  /* 0x0000000cd80c7223 */ /* 0x000fe400000100eb */
[C---:B------:R-:W-:Y:S02]  /*27a0*/  FMUL.FTZ R4, R0.reuse, R13 ;  /* 0x0000000d00047220 */ /* 0x040fe40000410000 */
[----:B------:R-:W-:Y:S01]  /*27b0*/  FFMA.FTZ R207, R0, R12, R233 ;  /* 0x0000000c00cf7223 */ /* 0x000fe200000100e9 */
[----:B------:R-:W-:Y:S01]  /*27c0*/  FFMA.FTZ R12, R210, R5, R221 ;  /* 0x00000005d20c7223 */ /* 0x000fe200000100dd */
[----:B------:R-:W-:Y:S01]  /*27d0*/  FMUL.FTZ R5, R217, R0 ;  /* 0x00000000d9057220 */ /* 0x000fe20000410000 */
[----:B------:R-:W1:Y:S02]  /*27e0*/  SHFL.DOWN PT, R213, R4, 0x1, 0x1f ;  /* 0x08201f0004d57f89 */ /* 0x000e6400000e0000 */
[----:B------:R-:W-:Y:S01]  /*27f0*/  FFMA.FTZ R12, R223, R12, R214 ;  /* 0x0000000cdf0c7223 */ /* 0x000fe200000100d6 */
[----:B------:R-:W-:Y:S01]  /*2800*/  FMUL.FTZ R5, R216, R5 ;  /* 0x00000005d8057220 */ /* 0x000fe20000410000 */
[----:B------:R-:W2:Y:S02]  /*2810*/  SHFL.DOWN PT, R222, R207, 0x1, 0x1f ;  /* 0x08201f00cfde7f89 */ /* 0x000ea400000e0000 */
[----:B------:R-:W-:Y:S01]  /*2820*/  FFMA.FTZ R13, R215, R12, R194 ;  /* 0x0000000cd70d7223 */ /* 0x000fe200000100c2 */
[----:B------:R-:W-:-:S03]  /*2830*/  FMUL.FTZ R12, R22, R5 ;  /* 0x00000005160c7220 */ /* 0x000fc60000410000 */
[----:B------:R-:W-:Y:S01]  /*2840*/  FFMA.FTZ R13, R186, R13, R187 ;  /* 0x0000000dba0d7223 */ /* 0x000fe200000100bb */
[----:B------:R-:W-:-:S03]  /*2850*/  FMUL.FTZ R5, R15, R12 ;  /* 0x0000000c0f057220 */ /* 0x000fc60000410000 */
[----:B------:R-:W-:Y:S01]  /*2860*/  FFMA.FTZ R12, R188, R13, R195 ;  /* 0x0000000dbc0c7223 */ /* 0x000fe200000100c3 */
[----:B------:R-:W-:Y:S01]  /*2870*/  FMUL.FTZ R13, R24, R5 ;  /* 0x00000005180d7220 */ /* 0x000fe20000410000 */
[----:B------:R-:W-:Y:S02]  /*2880*/  MOV R5, R207 ;  /* 0x000000cf00057202 */ /* 0x000fe40000000f00 */
        /* <DEDUP_REMOVED lines=8> */
[----:B------:R-:W-:Y:S01]  /*2910*/  FFMA.FTZ R205, R196, R205, R193 ;  /* 0x000000cdc4cd7223 */ /* 0x000fe200000100c1 */
[----:B------:R-:W-:Y:S01]  /*2920*/  FMUL.FTZ R13, R215, R12 ;  /* 0x0000000cd70d7220 */ /* 0x000fe20000410000 */
[----:B------:R-:W-:Y:S01]  /*2930*/  ISETP.GT.U32.AND P1, PT, R176, 0x1d, PT ;  /* 0x0000001db000780c */ /* 0x000fe20003f24070 */
[----:B------:R-:W1:Y:S01]  /*2940*/  SHFL.DOWN PT, R224, R5, 0x2, 0x1f ;  /* 0x08401f0005e07f89 */ /* 0x000e6200000e0000 */
[----:B------:R-:W-:Y:S01]  /*2950*/  FFMA.FTZ R205, R192, R205, R191 ;  /* 0x000000cdc0cd7223 */ /* 0x000fe200000100bf */
[----:B------:R-:W-:-:S02]  /*2960*/  FMUL.FTZ R13, R186, R13 ;  /* 0x0000000dba0d7220 */ /* 0x000fc40000410000 */
[----:B------:R-:W2:Y:S02]  /*2970*/  SHFL.DOWN PT, R213, R4, 0x2, 0x1f ;  /* 0x08401f0004d57f89 */ /* 0x000ea400000e0000 */
[----:B------:R-:W-:Y:S02]  /*2980*/  FMUL.FTZ R12, R188, R13 ;  /* 0x0000000dbc0c7220 */ /* 0x000fe40000410000 */
[----:B------:R-:W3:Y:S02]  /*2990*/  SHFL.UP PT, R207, R205, 0x1, RZ ;  /* 0x04200000cdcf7989 */ /* 0x000ee400000e00ff */
[----:B------:R-:W-:-:S04]  /*29a0*/  FMUL.FTZ R12, R199, R12 ;  /* 0x0000000cc70c7220 */ /* 0x000fc80000410000 */
[----:B------:R-:W-:-:S04]  /*29b0*/  FMUL.FTZ R12, R189, R12 ;  /* 0x0000000cbd0c7220 */ /* 0x000fc80000410000 */
[----:B------:R-:W-:-:S04]  /*29c0*/  FMUL.FTZ R13, R197, R12 ;  /* 0x0000000cc50d7220 */ /* 0x000fc80000410000 */
[----:B------:R-:W-:Y:S01]  /*29d0*/  FMUL.FTZ R13, R196, R13 ;  /* 0x0000000dc40d7220 */ /* 0x000fe20000410000 */
[----:B-1----:R-:W-:-:S03]  /*29e0*/  @!P1 FFMA.FTZ R5, R4, R224, R5 ;  /* 0x000000e004059223 */ /* 0x002fc60000010005 */
[----:B------:R-:W-:Y:S01]  /*29f0*/  FMUL.FTZ R222, R192, R13 ;  /* 0x0000000dc0de7220 */ /* 0x000fe20000410000 */
[----:B--2---:R-:W-:Y:S02]  /*2a00*/  @!P1 FMUL.FTZ R12, R4, R213 ;  /* 0x000000d5040c9220 */ /* 0x004fe40000410000 */
[----:B------:R-:W1:Y:S03]  /*2a10*/  SHFL.DOWN PT, R213, R5, 0x4, 0x1f ;  /* 0x08801f0005d57f89 */ /* 0x000e6600000e0000 */
[----:B------:R-:W-:Y:S01]  /*2a20*/  @!P1 MOV R4, R12 ;  /* 0x0000000c00049202 */ /* 0x000fe20000000f00 */
[----:B---3--:R-:W-:Y:S01]  /*2a30*/  FFMA.FTZ R12, R222, R207, R205 ;  /* 0x000000cfde0c7223 */ /* 0x008fe200000100cd */
[----:B------:R-:W2:Y:S01]  /*2a40*/  SHFL.UP PT, R13, R222, 0x1, RZ ;  /* 0x04200000de0d7989 */ /* 0x000ea200000e00ff */
[----:B------:R-:W-:-:S03]  /*2a50*/  ISETP.GE.AND P1, PT, R118, 0x1, PT ;  /* 0x000000017600780c */ /* 0x000fc60003f26270 */
[----:B------:R-:W3:Y:S01]  /*2a60*/  SHFL.DOWN PT, R207, R4, 0x4, 0x1f ;  /* 0x08801f0004cf7f89 */ /* 0x000ee200000e0000 */
[----:B------:R-:W-:-:S05]  /*2a70*/  FSEL R205, R205, R12, !P1 ;  /* 0x0000000ccdcd7208 */ /* 0x000fca0004800000 */
[----:B------:R-:W5:Y:S01]  /*2a80*/  SHFL.UP PT, R12, R205, 0x2, RZ ;  /* 0x04400000cd0c7989 */ /* 0x000f6200000e00ff */
[----:B-1----:R-:W-:-:S03]  /*2a90*/  @!P3 FFMA.FTZ R5, R4, R213, R5 ;  /* 0x000000d50405b223 */ /* 0x002fc60000010005 */
[----:B--2---:R-:W-:Y:S02]  /*2aa0*/  @P1 FMUL.FTZ R222, R222, R13 ;  /* 0x0000000ddede1220 */ /* 0x004fe40000410000 */
[----:B------:R-:W1:Y:S01]  /*2ab0*/  SHFL.DOWN PT, R226, R5, 0x8, 0x1f ;  /* 0x09001f0005e27f89 */ /* 0x000e6200000e0000 */
[----:B------:R-:W-:Y:S01]  /*2ac0*/  ISETP.GE.AND P1, PT, R76, UR12, PT ;  /* 0x0000000c4c007c0c */ /* 0x000fe2000bf26270 */
[----:B---3--:R-:W-:Y:S02]  /*2ad0*/  @!P3 FMUL.FTZ R207, R4, R207 ;  /* 0x000000cf04cfb220 */ /* 0x008fe40000410000 */
[----:B------:R-:W2:Y:S01]  /*2ae0*/  SHFL.UP PT, R13, R222, 0x2, RZ ;  /* 0x04400000de0d7989 */ /* 0x000ea200000e00ff */
[----:B------:R-:W-:Y:S02]  /*2af0*/  ISETP.NE.OR P1, PT, R32, RZ, P1 ;  /* 0x000000ff2000720c */ /* 0x000fe40000f25670 */
[----:B------:R-:W-:Y:S01]  /*2b00*/  @!P3 MOV R4, R207 ;  /* 0x000000cf0004b202 */ /* 0x000fe20000000f00 */
[----:B-----5:R-:W-:Y:S01]  /*2b10*/  FFMA.FTZ R12, R222, R12, R205 ;  /* 0x0000000cde0c7223 */ /* 0x020fe200000100cd */
[----:B------:R-:W-:-:S03]  /*2b20*/  ISETP.GE.AND P3, PT, R118, 0x2, PT ;  /* 0x000000027600780c */ /* 0x000fc60003f66270 */
[----:B------:R-:W3:Y:S01]  /*2b30*/  SHFL.DOWN PT, R237, R4, 0x8, 0x1f ;  /* 0x09001f0004ed7f89 */ /* 0x000ee200000e0000 */
[----:B------:R-:W-:Y:S01]  /*2b40*/  FSEL R207, R205, R12, !P3 ;  /* 0x0000000ccdcf7208 */ /* 0x000fe20005800000 */
[----:B------:R-:W-:-:S04]  /*2b50*/  HFMA2 R12, -RZ, RZ, 1.875, 0 ;  /* 0x3f800000ff0c7431 */ /* 0x000fc800000001ff */
[----:B------:R-:W5:Y:S01]  /*2b60*/  SHFL.UP PT, R213, R207, 0x4, RZ ;  /* 0x04800000cfd57989 */ /* 0x000f6200000e00ff */
[----:B-1----:R-:W-:-:S03]  /*2b70*/  @!P4 FFMA.FTZ R5, R4, R226, R5 ;  /* 0x000000e20405c223 */ /* 0x002fc60000010005 */
[----:B--2---:R-:W-:Y:S01]  /*2b80*/  @P3 FMUL.FTZ R222, R222, R13 ;  /* 0x0000000ddede3220 */ /* 0x004fe20000410000 */
[----:B------:R-:W-:Y:S01]  /*2b90*/  MOV R13, RZ ;  /* 0x000000ff000d7202 */ /* 0x000fe20000000f00 */
[----:B------:R-:W1:Y:S01]  /*2ba0*/  SHFL.DOWN PT, R226, R5, 0x10, 0x1f ;  /* 0x0a001f0005e27f89 */ /* 0x000e6200000e0000 */
[----:B------:R-:W-:-:S03]  /*2bb0*/  ISETP.GT.U32.AND P3, PT, R176, 0xf, PT ;  /* 0x0000000fb000780c */ /* 0x000fc60003f64070 */
[----:B------:R-:W2:Y:S01]  /*2bc0*/  SHFL.UP PT, R205, R222, 0x4, RZ ;  /* 0x04800000decd7989 */ /* 0x000ea200000e00ff */
[----:B---3--:R-:W-:-:S03]  /*2bd0*/  @!P4 FMUL.FTZ R224, R4, R237 ;  /* 0x000000ed04e0c220 */ /* 0x008fc60000410000 */
[----:B------:R-:W-:Y:S01]  /*2be0*/  @!P1 LDS.64 R12, [UR6+0x2378] ;  /* 0x00237806ff0c9984 */ /* 0x000fe20008000a00 */
[----:B------:R-:W-:Y:S02]  /*2bf0*/  ISETP.GE.AND P1, PT, R118, 0x4, PT ;  /* 0x000000047600780c */ /* 0x000fe40003f26270 */
[----:B------:R-:W-:Y:S01]  /*2c00*/  @!P4 MOV R4, R224 ;  /* 0x000000e00004c202 */ /* 0x000fe20000000f00 */
[----:B-----5:R-:W-:-:S04]  /*2c10*/  FFMA.FTZ R224, R222, R213, R207 ;  /* 0x000000d5dee07223 */ /* 0x020fc800000100cf */
[----:B------:R-:W3:Y:S01]  /*2c20*/  SHFL.DOWN PT, R237, R4, 0x10, 0x1f ;  /* 0x0a001f0004ed7f89 */ /* 0x000ee200000e0000 */
[----:B------:R-:W-:-:S05]  /*2c30*/  FSEL R207, R207, R224, !P1 ;  /* 0x000000e0cfcf7208 */ /* 0x000fca0004800000 */
[----:B------:R-:W5:Y:S01]  /*2c40*/  SHFL.UP PT, R213, R207, 0x8, RZ ;  /* 0x05000000cfd57989 */ /* 0x000f6200000e00ff */
[----:B-1----:R-:W-:Y:S01]  /*2c50*/  @!P3 FFMA.FTZ R5, R4, R226, R5 ;  /* 0x000000e20405b223 */ /* 0x002fe20000010005 */
[----:B--2---:R-:W-:Y:S01]  /*2c60*/  @P1 FMUL.FTZ R222, R222, R205 ;  /* 0x000000cddede1220 */ /* 0x004fe20000410000 */
[----:B------:R-:W-:-:S04]  /*2c70*/  ISETP.GE.AND P1, PT, R118, 0x8, PT ;  /* 0x000000087600780c */ /* 0x000fc80003f26270 */
[----:B------:R-:W1:Y:S01]  /*2c80*/  SHFL.UP PT, R205, R222, 0x8, RZ ;  /* 0x05000000decd7989 */ /* 0x000e6200000e00ff */
[----:B---3--:R-:W-:-:S03]  /*2c90*/  @!P3 FMUL.FTZ R224, R4, R237 ;  /* 0x000000ed04e0b220 */ /* 0x008fc60000410000 */
[----:B------:R-:W-:Y:S02]  /*2ca0*/  SHFL.DOWN PT, R237, R5, 0x1, 0x1f ;  /* 0x08201f0005ed7f89 */ /* 0x000fe400000e0000 */
[----:B------:R-:W-:Y:S01]  /*2cb0*/  @!P3 MOV R4, R224 ;  /* 0x000000e00004b202 */ /* 0x000fe20000000f00 */
[----:B-----5:R-:W-:Y:S01]  /*2cc0*/  FFMA.FTZ R224, R222, R213, R207 ;  /* 0x000000d5dee07223 */ /* 0x020fe200000100cf */
[----:B------:R-:W-:Y:S04]  /*2cd0*/  SHFL.IDX PT, R228, R13, RZ, 0x1f ;  /* 0x00001fff0de47589 */ /* 0x000fe800000e0000 */
[----:B------:R-:W2:Y:S01]  /*2ce0*/  SHFL.DOWN PT, R226, R4, 0x1, 0x1f ;  /* 0x08201f0004e27f89 */ /* 0x000ea200000e0000 */
[----:B------:R-:W-:-:S03]  /*2cf0*/  FSEL R207, R207, R224, !P1 ;  /* 0x000000e0cfcf7208 */ /* 0x000fc60004800000 */
[----:B------:R-:W-:Y:S01]  /*2d00*/  SHFL.IDX PT, R5, R5, RZ, 0x1f ;  /* 0x00001fff05057589 */ /* 0x000fe200000e0000 */
[----:B-1----:R-:W-:Y:S01]  /*2d10*/  @P1 FMUL.FTZ R222, R222, R205 ;  /* 0x000000cddede1220 */ /* 0x002fe20000410000 */
[----:B------:R-:W-:Y:S02]  /*2d20*/  ISETP.NE.AND P1, PT, R32, 0x1f, PT ;  /* 0x0000001f2000780c */ /* 0x000fe40003f25270 */
[----:B------:R-:W1:Y:S04]  /*2d30*/  SHFL.UP PT, R213, R207, 0x10, RZ ;  /* 0x06000000cfd57989 */ /* 0x000e6800000e00ff */
[----:B------:R-:W3:Y:S07]  /*2d40*/  SHFL.UP PT, R205, R222, 0x10, RZ ;  /* 0x06000000decd7989 */ /* 0x000eee00000e00ff */
[----:B--2---:R-:W-:Y:S01]  /*2d50*/  @P1 FFMA.FTZ R228, R226, R228, R237 ;  /* 0x000000e4e2e41223 */ /* 0x004fe200000100ed */
[----:B------:R-:W-:Y:S01]  /*2d60*/  ISETP.GE.AND P1, PT, R118, 0x10, PT ;  /* 0x000000107600780c */ /* 0x000fe20003f26270 */
[----:B------:R-:W2:Y:S02]  /*2d70*/  SHFL.IDX PT, R226, R4, RZ, 0x1f ;  /* 0x00001fff04e27589 */ /* 0x000ea400000e0000 */
[----:B------:R-:W-:-:S04]  /*2d80*/  FFMA.FTZ R201, R228, R202, R201 ;  /* 0x000000cae4c97223 */ /* 0x000fc800000100c9 */
[----:B------:R-:W-:Y:S01]  /*2d90*/  FFMA.FTZ R203, R192, R201, R203 ;  /* 0x000000c9c0cb7223 */ /* 0x000fe200000100cb */
[----:B-1----:R-:W-:-:S03]  /*2da0*/  FFMA.FTZ R224, R222, R213, R207 ;  /* 0x000000d5dee07223 */ /* 0x002fc600000100cf */
[----:B------:R-:W-:Y:S02]  /*2db0*/  FFMA.FTZ R202, R196, R203, R11 ;  /* 0x000000cbc4ca7223 */ /* 0x000fe4000001000b */
[----:B---3--:R-:W-:Y:S01]  /*2dc0*/  @P1 FMUL.FTZ R222, R222, R205 ;  /* 0x000000cddede1220 */ /* 0x008fe20000410000 */
[----:B------:R-:W-:Y:S01]  /*2dd0*/  FSEL R224, R207, R224, !P1 ;  /* 0x000000e0cfe07208 */ /* 0x000fe20004800000 */
[----:B------:R-:W-:-:S04]  /*2de0*/  FFMA.FTZ R205, R197, R202, R204 ;  /* 0x000000cac5cd7223 */ /* 0x000fc800000100cc */
[-C--:B------:R-:W-:Y:S01]  /*2df0*/  FFMA.FTZ R204, R189, R205.reuse, R208 ;  /* 0x000000cdbdcc7223 */ /* 0x080fe200000100d0 */
[----:B------:R-:W-:Y:S01]  /*2e00*/  SHFL.UP PT, R222, R222, 0x1, RZ ;  /* 0x04200000dede7989 */ /* 0x000fe200000e00ff */
[----:B------:R-:W-:Y:S02]  /*2e10*/  FMUL.FTZ R243, R166, R205 ;  /* 0x000000cda6f37220 */ /* 0x000fe40000410000 */
[----:B------:R-:W-:Y:S01]  /*2e20*/  FFMA.FTZ R207, R199, R204, R206 ;  /* 0x000000ccc7cf7223 */ /* 0x000fe200000100ce */
[----:B------:R1:W-:Y:S01]  /*2e30*/  SHFL.UP PT, R11, R224, 0x1, RZ ;  /* 0x04200000e00b7989 */ /* 0x0003e200000e00ff */
[C---:B--2---:R-:W-:Y:S01]  /*2e40*/  FFMA.FTZ R13, R226.reuse, R13, R5 ;  /* 0x0000000de20d7223 */ /* 0x044fe20000010005 */
[----:B------:R-:W-:Y:S01]  /*2e50*/  FMUL.FTZ R12, R226, R12 ;  /* 0x0000000ce20c7220 */ /* 0x000fe20000410000 */
[----:B------:R-:W-:-:S04]  /*2e60*/  FFMA.FTZ R209, R188, R207, R209 ;  /* 0x000000cfbcd17223 */ /* 0x000fc800000100d1 */
[----:B------:R-:W-:Y:S01]  /*2e70*/  FFMA.FTZ R211, R186, R209, R211 ;  /* 0x000000d1bad37223 */ /* 0x000fe200000100d3 */
[----:B------:R2:W-:Y:S01]  /*2e80*/  @!P5 STS.64 [UR6+0x2378], R12 ;  /* 0x0023780cff00d988 */ /* 0x0005e20008000a06 */
[----:B-1----:R-:W-:Y:S02]  /*2e90*/  P2R R224, PR, RZ, 0x20 ;  /* 0x00000020ffe07803 */ /* 0x002fe40000000000 */
[----:B------:R-:W-:Y:S01]  /*2ea0*/  FFMA.FTZ R206, R215, R211, R8 ;  /* 0x000000d3d7ce7223 */ /* 0x000fe20000010008 */
[----:B----4-:R-:W1:Y:S03]  /*2eb0*/  SHFL.IDX PT, R212, R212, RZ, 0x1f ;  /* 0x00001fffd4d47589 */ /* 0x010e6600000e0000 */
[----:B------:R-:W-:-:S04]  /*2ec0*/  FFMA.FTZ R213, R223, R206, R6 ;  /* 0x000000cedfd57223 */ /* 0x000fc80000010006 */
[----:B------:R-:W-:Y:S01]  /*2ed0*/  FFMA.FTZ R208, R210, R213, R9 ;  /* 0x000000d5d2d07223 */ /* 0x000fe20000010009 */
[----:B------:R-:W-:-:S04]  /*2ee0*/  IMAD.WIDE.U32 R8, R42, UR4, R46 ;  /* 0x000000042a087c25 */ /* 0x000fc8000f8e002e */
[----:B--2---:R-:W-:Y:S01]  /*2ef0*/  FMUL.FTZ R12, R172, R213 ;  /* 0x000000d5ac0c7220 */ /* 0x004fe20000410000 */
[----:B------:R-:W-:Y:S01]  /*2f00*/  FFMA.FTZ R219, R24, R208, R219 ;  /* 0x000000d018db7223 */ /* 0x000fe200000100db */
[----:B------:R-:W-:Y:S01]  /*2f10*/  IMAD R5, R43, UR4, R9 ;  /* 0x000000042b057c24 */ /* 0x000fe2000f8e0209 */
[----:B------:R-:W-:Y:S02]  /*2f20*/  LEA R4, P1, R8, UR8, 0x2 ;  /* 0x0000000808047c11 */ /* 0x000fe4000f8210ff */
[----:B------:R-:W-:Y:S02]  /*2f30*/  FMUL.FTZ R239, R178, R219 ;  /* 0x000000dbb2ef7220 */ /* 0x000fe40000410000 */
[----:B------:R-:W-:Y:S02]  /*2f40*/  LEA.HI.X R5, R8, UR9, R5, 0x2, P1 ;  /* 0x0000000908057c11 */ /* 0x000fe400088f1405 */
[----:B------:R-:W-:Y:S01]  /*2f50*/  FMUL.FTZ R241, R116, R239 ;  /* 0x000000ef74f17220 */ /* 0x000fe20000410000 */
[----:B-1----:R-:W-:-:S04]  /*2f60*/  @P2 FFMA.FTZ R212, R222, R212, R11 ;  /* 0x000000d4ded42223 */ /* 0x002fc8000001000b */
[----:B------:R-:W-:Y:S01]  /*2f70*/  FFMA.FTZ R212, R217, R212, R220 ;  /* 0x000000d4d9d47223 */ /* 0x000fe200000100dc */
[----:B------:R-:W-:Y:S01]  /*2f80*/  FFMA.FTZ R217, R15, R219, R10 ;  /* 0x000000db0fd97223 */ /* 0x000fe2000001000a */
[----:B------:R-:W-:-:S04]  /*2f90*/  IMAD.WIDE.U32 R10, R44, UR4, R48 ;  /* 0x000000042c0a7c25 */ /* 0x000fc8000f8e0030 */
[----:B------:R-:W-:Y:S01]  /*2fa0*/  FFMA.FTZ R8, R0, R212, R231 ;  /* 0x000000d400087223 */ /* 0x000fe200000100e7 */
[----:B------:R-:W-:Y:S01]  /*2fb0*/  FFMA.FTZ R9, R22, R217, R7 ;  /* 0x000000d916097223 */ /* 0x000fe20000010007 */
[----:B------:R-:W-:Y:S01]  /*2fc0*/  IMAD R7, R45, UR4, R11 ;  /* 0x000000042d077c24 */ /* 0x000fe2000f8e020b */
[----:B------:R-:W-:Y:S01]  /*2fd0*/  LEA R6, P2, R10, UR10, 0x2 ;  /* 0x0000000a0a067c11 */ /* 0x000fe2000f8410ff */
[----:B------:R-:W-:Y:S01]  /*2fe0*/  FADD.FTZ R231, -R231, R8 ;  /* 0x00000008e7e77221 */ /* 0x000fe20000010100 */
[CC--:B------:R-:W-:Y:S01]  /*2ff0*/  FFMA.FTZ R222, R216.reuse, R9.reuse, R235 ;  /* 0x00000009d8de7223 */ /* 0x0c0fe200000100eb */
[----:B------:R-:W-:Y:S01]  /*3000*/  FFMA.FTZ R216, R216, R8, R229 ;  /* 0x00000008d8d87223 */ /* 0x000fe200000100e5 */
[----:B------:R-:W-:Y:S01]  /*3010*/  LEA.HI.X R7, R10, UR11, R7, 0x2, P2 ;  /* 0x0000000b0a077c11 */ /* 0x000fe200090f1407 */
[----:B------:R-:W-:Y:S01]  /*3020*/  FMUL.FTZ R226, R180, R9 ;  /* 0x00000009b4e27220 */ /* 0x000fe20000410000 */
[-C--:B------:R-:W-:Y:S01]  /*3030*/  FFMA.FTZ R233, R0, R222.reuse, R233 ;  /* 0x000000de00e97223 */ /* 0x080fe200000100e9 */
[----:B------:R-:W-:Y:S01]  /*3040*/  FADD.FTZ R0, -R220, R212 ;  /* 0x000000d4dc007221 */ /* 0x000fe20000010100 */
[----:B------:R-:W-:Y:S01]  /*3050*/  FMUL.FTZ R11, R183, R222 ;  /* 0x000000deb70b7220 */ /* 0x000fe20000410000 */
[----:B------:R-:W-:Y:S01]  /*3060*/  FADD.FTZ R229, -R229, R216 ;  /* 0x000000d8e5e57221 */ /* 0x000fe20000010100 */
[----:B------:R-:W-:Y:S01]  /*3070*/  FMUL.FTZ R10, R182, R233 ;  /* 0x000000e9b60a7220 */ /* 0x000fe20000410000 */
[----:B------:R-:W-:Y:S01]  /*3080*/  FFMA.FTZ R22, R22, R216, R227 ;  /* 0x000000d816167223 */ /* 0x000fe200000100e3 */
[----:B------:R-:W-:Y:S01]  /*3090*/  FMUL.FTZ R235, R181, R217 ;  /* 0x000000d9b5eb7220 */ /* 0x000fe20000410000 */
[----:B------:R-:W-:Y:S01]  /*30a0*/  FMUL.FTZ R13, R117, R226 ;  /* 0x000000e2750d7220 */ /* 0x000fe20000410000 */
[----:B------:R-:W-:Y:S01]  /*30b0*/  FFMA.FTZ R220, R0, R10, RZ ;  /* 0x0000000a00dc7223 */ /* 0x000fe200000100ff */
[----:B------:R-:W-:Y:S01]  /*30c0*/  FADD.FTZ R227, -R227, R22 ;  /* 0x00000016e3e37221 */ /* 0x000fe20000010100 */
[----:B------:R-:W-:Y:S01]  /*30d0*/  FFMA.FTZ R15, R15, R22, R218 ;  /* 0x000000160f0f7223 */ /* 0x000fe200000100da */
[----:B------:R-:W-:Y:S01]  /*30e0*/  FMUL.FTZ R10, R119, R10 ;  /* 0x0000000a770a7220 */ /* 0x000fe20000410000 */
[-C--:B------:R-:W-:Y:S01]  /*30f0*/  FFMA.FTZ R220, R231, R11.reuse, R220 ;  /* 0x0000000be7dc7223 */ /* 0x080fe200000100dc */
[----:B------:R-:W-:Y:S01]  /*3100*/  FMUL.FTZ R11, R158, R11 ;  /* 0x0000000b9e0b7220 */ /* 0x000fe20000410000 */
[----:B------:R-:W-:Y:S01]  /*3110*/  FMUL.FTZ R237, R156, R235 ;  /* 0x000000eb9ced7220 */ /* 0x000fe20000410000 */
[----:B------:R-:W-:Y:S01]  /*3120*/  FADD.FTZ R218, -R218, R15 ;  /* 0x0000000fdada7221 */ /* 0x000fe20000010100 */
[----:B------:R-:W-:Y:S01]  /*3130*/  FFMA.FTZ R220, R229, R226, R220 ;  /* 0x000000e2e5dc7223 */ /* 0x000fe200000100dc */
[----:B------:R-:W-:Y:S01]  /*3140*/  FFMA.FTZ R24, R24, R15, R225 ;  /* 0x0000000f18187223 */ /* 0x000fe200000100e1 */
[----:B------:R1:W-:Y:S01]  /*3150*/  STS [R75], R10 ;  /* 0x0000000a4b007388 */ /* 0x0003e20000000800 */
[----:B------:R-:W-:Y:S01]  /*3160*/  FMUL.FTZ R228, R123, R212 ;  /* 0x000000d47be47220 */ /* 0x000fe20000410000 */
[----:B------:R-:W-:Y:S01]  /*3170*/  FFMA.FTZ R235, R227, R235, R220 ;  /* 0x000000ebe3eb7223 */ /* 0x000fe200000100dc */
[----:B------:R-:W-:Y:S01]  /*3180*/  FADD.FTZ R225, -R225, R24 ;  /* 0x00000018e1e17221 */ /* 0x000fe20000010100 */
[----:B------:R2:W-:Y:S01]  /*3190*/  STS [R74+0x4], R11 ;  /* 0x0000040b4a007388 */ /* 0x0005e20000000800 */
[----:B------:R-:W-:Y:S01]  /*31a0*/  FFMA.FTZ R210, R210, R24, R221 ;  /* 0x00000018d2d27223 */ /* 0x000fe200000100dd */
[----:B------:R-:W-:Y:S01]  /*31b0*/  FMUL.FTZ R22, R163, R22 ;  /* 0x00000016a3167220 */ /* 0x000fe20000410000 */
[----:B------:R-:W-:Y:S01]  /*31c0*/  FMUL.FTZ R230, R165, R8 ;  /* 0x00000008a5e67220 */ /* 0x000fe20000410000 */
[----:B------:R3:W-:Y:S01]  /*31d0*/  STS [R74+0x8], R13 ;  /* 0x0000080d4a007388 */ /* 0x0007e20000000800 */
[----:B------:R-:W-:Y:S01]  /*31e0*/  FFMA.FTZ R223, R223, R210, R214 ;  /* 0x000000d2dfdf7223 */ /* 0x000fe200000100d6 */
[----:B-1----:R-:W-:Y:S01]  /*31f0*/  FFMA.FTZ R10, R218, R239, R235 ;  /* 0x000000efda0a7223 */ /* 0x002fe200000100eb */
[----:B------:R-:W-:Y:S01]  /*3200*/  FADD.FTZ R221, -R221, R210 ;  /* 0x000000d2dddd7221 */ /* 0x000fe20000010100 */
[----:B------:R-:W-:Y:S01]  /*3210*/  FMUL.FTZ R239, R177, R206 ;  /* 0x000000ceb1ef7220 */ /* 0x000fe20000410000 */
[----:B------:R-:W-:Y:S01]  /*3220*/  FADD.FTZ R214, -R214, R223 ;  /* 0x000000dfd6d67221 */ /* 0x000fe20000010100 */
[----:B--2---:R-:W-:Y:S01]  /*3230*/  FMUL.FTZ R11, R179, R208 ;  /* 0x000000d0b30b7220 */ /* 0x004fe20000410000 */
[----:B------:R-:W-:Y:S01]  /*3240*/  FFMA.FTZ R215, R215, R223, R194 ;  /* 0x000000dfd7d77223 */ /* 0x000fe200000100c2 */
[----:B------:R1:W-:Y:S01]  /*3250*/  STS [R74+0xc], R237 ;  /* 0x00000ced4a007388 */ /* 0x0003e20000000800 */
[-C--:B------:R-:W-:Y:S01]  /*3260*/  FMUL.FTZ R235, R115, R12.reuse ;  /* 0x0000000c73eb7220 */ /* 0x080fe20000410000 */
[----:B------:R-:W-:Y:S01]  /*3270*/  FFMA.FTZ R10, R225, R11, R10 ;  /* 0x0000000be10a7223 */ /* 0x000fe2000001000a */
[----:B------:R-:W-:Y:S01]  /*3280*/  FADD.FTZ R194, -R194, R215 ;  /* 0x000000d7c2c27221 */ /* 0x000fe20000010100 */
[----:B------:R-:W-:Y:S01]  /*3290*/  FFMA.FTZ R186, R186, R215, R187 ;  /* 0x000000d7baba7223 */ /* 0x000fe200000100bb */
[----:B------:R2:W-:Y:S01]  /*32a0*/  STS [R74+0x10], R241 ;  /* 0x000010f14a007388 */ /* 0x0005e20000000800 */
[----:B---3--:R-:W-:Y:S01]  /*32b0*/  FFMA.FTZ R13, R221, R12, R10 ;  /* 0x0000000cdd0d7223 */ /* 0x008fe2000001000a */
[----:B------:R-:W-:Y:S01]  /*32c0*/  FMUL.FTZ R11, R154, R11 ;  /* 0x0000000b9a0b7220 */ /* 0x000fe20000410000 */
[----:B------:R-:W-:Y:S01]  /*32d0*/  FADD.FTZ R187, -R187, R186 ;  /* 0x000000babbbb7221 */ /* 0x000fe20000010100 */
[----:B------:R-:W-:Y:S01]  /*32e0*/  FFMA.FTZ R188, R188, R186, R195 ;  /* 0x000000babcbc7223 */ /* 0x000fe200000100c3 */
[-C--:B-1----:R-:W-:Y:S01]  /*32f0*/  FMUL.FTZ R237, R152, R239.reuse ;  /* 0x000000ef98ed7220 */ /* 0x082fe20000410000 */
[----:B------:R-:W-:Y:S01]  /*3300*/  FFMA.FTZ R13, R214, R239, R13 ;  /* 0x000000efd60d7223 */ /* 0x000fe2000001000d */
[----:B------:R-:W-:Y:S01]  /*3310*/  FMUL.FTZ R239, R170, R211 ;  /* 0x000000d3aaef7220 */ /* 0x000fe20000410000 */
[----:B------:R1:W-:Y:S01]  /*3320*/  STS [R74+0x18], R235 ;  /* 0x000018eb4a007388 */ /* 0x0003e20000000800 */
[----:B------:R-:W-:Y:S01]  /*3330*/  FADD.FTZ R195, -R195, R188 ;  /* 0x000000bcc3c37221 */ /* 0x000fe20000010100 */
[----:B--2---:R-:W-:Y:S01]  /*3340*/  FMUL.FTZ R241, R175, R209 ;  /* 0x000000d1aff17220 */ /* 0x004fe20000410000 */
[----:B------:R-:W-:Y:S01]  /*3350*/  FFMA.FTZ R10, R194, R239, R13 ;  /* 0x000000efc20a7223 */ /* 0x000fe2000001000d */
[----:B------:R-:W-:Y:S01]  /*3360*/  FFMA.FTZ R199, R199, R188, R190 ;  /* 0x000000bcc7c77223 */ /* 0x000fe200000100be */
[----:B------:R2:W-:Y:S01]  /*3370*/  STS [R74+0x14], R11 ;  /* 0x0000140b4a007388 */ /* 0x0005e20000000800 */
[-C--:B------:R-:W-:Y:S01]  /*3380*/  FMUL.FTZ R13, R150, R241.reuse ;  /* 0x000000f1960d7220 */ /* 0x080fe20000410000 */
[----:B------:R-:W-:Y:S01]  /*3390*/  FFMA.FTZ R10, R187, R241, R10 ;  /* 0x000000f1bb0a7223 */ /* 0x000fe2000001000a */
[----:B------:R-:W-:Y:S01]  /*33a0*/  FADD.FTZ R190, -R190, R199 ;  /* 0x000000c7bebe7221 */ /* 0x000fe20000010100 */
[----:B------:R3:W-:Y:S01]  /*33b0*/  STS [R74+0x1c], R237 ;  /* 0x00001ced4a007388 */ /* 0x0007e20000000800 */
[----:B-1----:R-:W-:Y:S01]  /*33c0*/  FMUL.FTZ R235, R168, R207 ;  /* 0x000000cfa8eb7220 */ /* 0x002fe20000410000 */
[----:B------:R-:W-:Y:S01]  /*33d0*/  FFMA.FTZ R189, R189, R199, R198 ;  /* 0x000000c7bdbd7223 */ /* 0x000fe200000100c6 */
[----:B------:R-:W-:Y:S01]  /*33e0*/  FMUL.FTZ R15, R129, R15 ;  /* 0x0000000f810f7220 */ /* 0x000fe20000410000 */
[----:B------:R1:W-:Y:S01]  /*33f0*/  STS [R74+0x24], R13 ;  /* 0x0000240d4a007388 */ /* 0x0003e20000000800 */
[----:B------:R-:W-:Y:S01]  /*3400*/  FMUL.FTZ R216, R124, R216 ;  /* 0x000000d87cd87220 */ /* 0x000fe20000410000 */
[----:B--2---:R-:W-:Y:S01]  /*3410*/  FMUL.FTZ R11, R114, R239 ;  /* 0x000000ef720b7220 */ /* 0x004fe20000410000 */
[----:B------:R-:W-:Y:S01]  /*3420*/  FMUL.FTZ R239, R173, R204 ;  /* 0x000000ccadef7220 */ /* 0x000fe20000410000 */
[----:B------:R-:W-:Y:S01]  /*3430*/  FADD.FTZ R198, -R198, R189 ;  /* 0x000000bdc6c67221 */ /* 0x000fe20000010100 */
[----:B------:R-:W-:Y:S01]  /*3440*/  FFMA.FTZ R197, R197, R189, R200 ;  /* 0x000000bdc5c57223 */ /* 0x000fe200000100c8 */
[-C--:B---3--:R-:W-:Y:S01]  /*3450*/  FFMA.FTZ R237, R195, R235.reuse, R10 ;  /* 0x000000ebc3ed7223 */ /* 0x088fe2000001000a */
[----:B------:R-:W-:Y:S01]  /*3460*/  FMUL.FTZ R235, R112, R235 ;  /* 0x000000eb70eb7220 */ /* 0x000fe20000410000 */
[----:B------:R2:W-:Y:S01]  /*3470*/  STS [R74+0x20], R11 ;  /* 0x0000200b4a007388 */ /* 0x0005e20000000800 */
[-C--:B------:R-:W-:Y:S01]  /*3480*/  FMUL.FTZ R241, R148, R239.reuse ;  /* 0x000000ef94f17220 */ /* 0x080fe20000410000 */
[----:B------:R-:W-:Y:S01]  /*3490*/  FFMA.FTZ R237, R190, R239, R237 ;  /* 0x000000efbeed7223 */ /* 0x000fe200000100ed */
[----:B-1----:R-:W-:Y:S01]  /*34a0*/  FMUL.FTZ R13, R171, R202 ;  /* 0x000000caab0d7220 */ /* 0x002fe20000410000 */
[----:B------:R1:W-:Y:S01]  /*34b0*/  STS [R74+0x28], R235 ;  /* 0x000028eb4a007388 */ /* 0x0003e20000000800 */
[----:B------:R-:W-:Y:S01]  /*34c0*/  FADD.FTZ R200, -R200, R197 ;  /* 0x000000c5c8c87221 */ /* 0x000fe20000010100 */
[----:B------:R-:W-:Y:S01]  /*34d0*/  FFMA.FTZ R237, R198, R243, R237 ;  /* 0x000000f3c6ed7223 */ /* 0x000fe200000100ed */
[----:B------:R-:W-:Y:S01]  /*34e0*/  FMUL.FTZ R239, R146, R13 ;  /* 0x0000000d92ef7220 */ /* 0x000fe20000410000 */
[----:B------:R3:W-:Y:S01]  /*34f0*/  STS [R74+0x2c], R241 ;  /* 0x00002cf14a007388 */ /* 0x0007e20000000800 */
[----:B------:R-:W-:Y:S01]  /*3500*/  FFMA.FTZ R196, R196, R197, R193 ;  /* 0x000000c5c4c47223 */ /* 0x000fe200000100c1 */
[----:B--2---:R-:W-:Y:S01]  /*3510*/  FMUL.FTZ R11, R110, R243 ;  /* 0x000000f36e0b7220 */ /* 0x004fe20000410000 */
[----:B------:R-:W-:Y:S01]  /*3520*/  FMUL.FTZ R243, R169, R201 ;  /* 0x000000c9a9f37220 */ /* 0x000fe20000410000 */
[----:B------:R-:W-:Y:S01]  /*3530*/  STS [R74+0x34], R239 ;  /* 0x000034ef4a007388 */ /* 0x000fe20000000800 */
[----:B------:R-:W-:Y:S01]  /*3540*/  FFMA.FTZ R10, R200, R13, R237 ;  /* 0x0000000dc80a7223 */ /* 0x000fe200000100ed */
[----:B-1----:R-:W-:Y:S01]  /*3550*/  FMUL.FTZ R235, R164, R203 ;  /* 0x000000cba4eb7220 */ /* 0x002fe20000410000 */
[----:B------:R-:W-:Y:S01]  /*3560*/  FMUL.FTZ R245, R144, R243 ;  /* 0x000000f390f57220 */ /* 0x000fe20000410000 */
[----:B------:R-:W-:Y:S01]  /*3570*/  STS [R74+0x30], R11 ;  /* 0x0000300b4a007388 */ /* 0x000fe20000000800 */
[----:B------:R-:W-:Y:S01]  /*3580*/  FADD.FTZ R193, -R193, R196 ;  /* 0x000000c4c1c17221 */ /* 0x000fe20000010100 */
[-C--:B---3--:R-:W-:Y:S01]  /*3590*/  FMUL.FTZ R241, R108, R235.reuse ;  /* 0x000000eb6cf17220 */ /* 0x088fe20000410000 */
[----:B------:R-:W-:Y:S01]  /*35a0*/  FFMA.FTZ R192, R192, R196, R191 ;  /* 0x000000c4c0c07223 */ /* 0x000fe200000100bf */
[----:B------:R-:W-:Y:S01]  /*35b0*/  STS [R74+0x3c], R245 ;  /* 0x00003cf54a007388 */ /* 0x000fe20000000800 */
[----:B------:R-:W-:Y:S01]  /*35c0*/  FFMA.FTZ R10, R193, R235, R10 ;  /* 0x000000ebc10a7223 */ /* 0x000fe2000001000a */
[----:B------:R-:W-:Y:S01]  /*35d0*/  FMUL.FTZ R24, R161, R24 ;  /* 0x00000018a1187220 */ /* 0x000fe20000410000 */
[----:B------:R-:W-:Y:S01]  /*35e0*/  FADD.FTZ R191, -R191, R192 ;  /* 0x000000c0bfbf7221 */ /* 0x000fe20000010100 */
[----:B------:R-:W-:Y:S01]  /*35f0*/  STS [R74+0x38], R241 ;  /* 0x000038f14a007388 */ /* 0x000fe20000000800 */
[----:B------:R-:W-:Y:S01]  /*3600*/  FMUL.FTZ R210, R130, R210 ;  /* 0x000000d282d27220 */ /* 0x000fe20000410000 */
[----:B------:R-:W-:Y:S01]  /*3610*/  FMUL.FTZ R223, R159, R223 ;  /* 0x000000df9fdf7220 */ /* 0x000fe20000410000 */
[----:B------:R-:W-:Y:S01]  /*3620*/  FFMA.FTZ R10, R191, R243, R10 ;  /* 0x000000f3bf0a7223 */ /* 0x000fe2000001000a */
        /* <DEDUP_REMOVED lines=8> */
[----:B------:R-:W1:Y:S04]  /*36b0*/  LDS R11, [R58] ;  /* 0x000000003a0b7984 */ /* 0x000e680000000800 */
        /* <DEDUP_REMOVED lines=19> */
[----:B-----5:R-:W-:-:S03]  /*37f0*/  IADD3 R22, PT, PT, -R160, UR7, RZ ;  /* 0x00000007a0167c10 */ /* 0x020fc6000fffe1ff */
[----:B------:R0:W-:Y:S01]  /*3800*/  STS [R74+0x848], R216 ;  /* 0x000848d84a007388 */ /* 0x0001e20000000800 */
[C---:B------:R-:W-:Y:S01]  /*3810*/  ISETP.GE.AND P6, PT, R22.reuse, 0x1, PT ;  /* 0x000000011600780c */ /* 0x040fe20003fc6270 */
[----:B-1----:R-:W-:Y:S02]  /*3820*/  FMUL.FTZ R15, R167, R196 ;  /* 0x000000c4a70f7220 */ /* 0x002fe40000410000 */
[----:B------:R1:W-:Y:S01]  /*3830*/  STS [R74+0x854], R24 ;  /* 0x000854184a007388 */ /* 0x0003e20000000800 */
[C---:B------:R-:W-:Y:S02]  /*3840*/  ISETP.GE.AND P1, PT, R22.reuse, 0x21, PT ;  /* 0x000000211600780c */ /* 0x040fe40003f26270 */
[C---:B------:R-:W-:Y:S01]  /*3850*/  ISETP.GE.AND P3, PT, R22.reuse, 0x41, PT ;  /* 0x000000411600780c */ /* 0x040fe20003f66270 */
[----:B------:R1:W-:Y:S01]  /*3860*/  STS [R74+0x858], R210 ;  /* 0x000858d24a007388 */ /* 0x0003e20000000800 */
[C---:B------:R-:W-:Y:S02]  /*3870*/  ISETP.GE.AND P4, PT, R22.reuse, 0x61, PT ;  /* 0x000000611600780c */ /* 0x040fe40003f86270 */
        /* <DEDUP_REMOVED lines=12> */
[----:B0-234-:R-:W-:Y:S05]  /*3940*/  @!P6 BRA `(.L_x_8160) ;  /* 0x00000000000ce947 */ /* 0x01dfea0003800000 */
[----:B-1----:R-:W0:Y:S04]  /*3950*/  LDS R15, [R58+0x840] ;  /* 0x000840003a0f7984 */ /* 0x002e280000000800 */
[----:B------:R2:W-:Y:S04]  /*3960*/  REDG.E.ADD.F32.FTZ.RN.STRONG.GPU desc[UR16][R4.64], R11 ;  /* 0x0000000b040079a6 */ /* 0x0005e8000c12f310 */
[----:B0-----:R2:W-:Y:S02]  /*3970*/  REDG.E.ADD.F32.FTZ.RN.STRONG.GPU desc[UR16][R6.64], R15 ;  /* 0x0000000f060079a6 */ /* 0x0015e4000c12f310 */
.L_x_8160:
[----:B------:R-:W-:Y:S05]  /*3980*/  BSYNC.RECONVERGENT B0 ;  /* 0x0000000000007941 */ /* 0x000fea0003800200 */
.L_x_8159:
[----:B--2---:R0:W2:Y:S01]  /*3990*/  LDS R11, [R73+0x8c0] ;  /* 0x0008c000490b7984 */ /* 0x0040a20000000800 */
[----:B------:R-:W-:Y:S04]  /*39a0*/  BSSY.RECONVERGENT B0, `(.L_x_8161) ;  /* 0x0000004000007945 */ /* 0x000fe80003800200 */
[----:B------:R-:W-:Y:S05]  /*39b0*/  @!P1 BRA `(.L_x_8162) ;  /* 0x0000000000089947 */ /* 0x000fea0003800000 */
[----:B------:R3:W-:Y:S04]  /*39c0*/  REDG.E.ADD.F32.FTZ.RN.STRONG.GPU desc[UR16][R4.64+0x80], R13 ;  /* 0x0000800d040079a6 */ /* 0x0007e8000c12f310 */
[----:B--2---:R3:W-:Y:S02]  /*39d0*/  REDG.E.ADD.F32.FTZ.RN.STRONG.GPU desc[UR16][R6.64+0x80], R11 ;  /* 0x0000800b060079a6 */ /* 0x0047e4000c12f310 */
.L_x_8162:
[----:B------:R-:W-:Y:S05]  /*39e0*/  BSYNC.RECONVERGENT B0 ;  /* 0x0000000000007941 */ /* 0x000fea0003800200 */
.L_x_8161:
[----:B--23--:R2:W3:Y:S01]  /*39f0*/  LDS R11, [R72+0x940] ;  /* 0x00094000480b7984 */ /* 0x00c4e20000000800 */
[----:B------:R-:W-:Y:S04]  /*3a00*/  BSSY.RECONVERGENT B0, `(.L_x_8163) ;  /* 0x0000004000007945 */ /* 0x000fe80003800200 */
[----:B------:R-:W-:Y:S05]  /*3a10*/  @!P3 BRA `(.L_x_8164) ;  /* 0x000000000008b947 */ /* 0x000fea0003800000 */
[----:B------:R4:W-:Y:S04]  /*3a20*/  REDG.E.ADD.F32.FTZ.RN.STRONG.GPU desc[UR16][R4.64+0x100], R235 ;  /* 0x000100eb040079a6 */ /* 0x0009e8000c12f310 */
[----:B---3--:R4:W-:Y:S02]  /*3a30*/  REDG.E.ADD.F32.FTZ.RN.STRONG.GPU desc[UR16][R6.64+0x100], R11 ;  /* 0x0001000b060079a6 */ /* 0x0089e4000c12f310 */
.L_x_8164:
[----:B------:R-:W-:Y:S05]  /*3a40*/  BSYNC.RECONVERGENT B0 ;  /* 0x0000000000007941 */ /* 0x000fea0003800200 */
.L_x_8163:
[----:B---34-:R3:W4:Y:S01]  /*3a50*/  LDS R11, [R71+0x9c0] ;  /* 0x0009c000470b7984 */ /* 0x0187220000000800 */
[----:B------:R-:W-:Y:S04]  /*3a60*/  BSSY.RECONVERGENT B0, `(.L_x_8165) ;  /* 0x0000004000007945 */ /* 0x000fe80003800200 */
[----:B------:R-:W-:Y:S05]  /*3a70*/  @!P4 BRA `(.L_x_8166) ;  /* 0x000000000008c947 */ /* 0x000fea0003800000 */
[----:B------:R0:W-:Y:S04]  /*3a80*/  REDG.E.ADD.F32.FTZ.RN.STRONG.GPU desc[UR16][R4.64+0x180], R237 ;  /* 0x000180ed040079a6 */ /* 0x0001e8000c12f310 */
[----:B----4-:R0:W-:Y:S02]  /*3a90*/  REDG.E.ADD.F32.FTZ.RN.STRONG.GPU desc[UR16][R6.64+0x180], R11 ;  /* 0x0001800b060079a6 */ /* 0x0101e4000c12f310 */
.L_x_8166:
[----:B------:R-:W-:Y:S05]  /*3aa0*/  BSYNC.RECONVERGENT B0 ;  /* 0x0000000000007941 */ /* 0x000fea0003800200 */
.L_x_8165:
[----:B0---4-:R0:W4:Y:S01]  /*3ab0*/  LDS R11, [R70+0xa40] ;  /* 0x000a4000460b7984 */ /* 0x0111220000000800 */
[----:B------:R-:W-:Y:S04]  /*3ac0*/  BSSY.RECONVERGENT B0, `(.L_x_8167) ;  /* 0x0000004000007945 */ /* 0x000fe80003800200 */
[----:B------:R-:W-:Y:S05]  /*3ad0*/  @!P5 BRA `(.L_x_8168) ;  /* 0x000000000008d947 */ /* 0x000fea0003800000 */
[----:B------:R0:W-:Y:S04]  /*3ae0*/  REDG.E.ADD.F32.FTZ.RN.STRONG.GPU desc[UR16][R4.64+0x200], R239 ;  /* 0x000200ef040079a6 */ /* 0x0001e8000c12f310 */
[----:B----4-:R0:W-:Y:S02]  /*3af0*/  REDG.E.ADD.F32.FTZ.RN.STRONG.GPU desc[UR16][R6.64+0x200], R11 ;  /* 0x0002000b060079a6 */ /* 0x0101e4000c12f310 */
.L_x_8168:
[----:B------:R-:W-:Y:S05]  /*3b00*/  BSYNC.RECONVERGENT B0 ;  /* 0x0000000000007941 */ /* 0x000fea0003800200 */
.L_x_8167:
        /* <DEDUP_REMOVED lines=10> */
.L_x_8170:
[----:B------:R-:W-:Y:S05]  /*3bb0*/  BSYNC.RECONVERGENT B0 ;  /* 0x0000000000007941 */ /* 0x000fea0003800200 */
.L_x_8169:
[----:B0---4-:R0:W4:Y:S01]  /*3bc0*/  LDS R11, [R68+0xb40] ;  /* 0x000b4000440b7984 */ /* 0x0111220000000800 */
[----:B------:R-:W-:Y:S04]  /*3bd0*/  BSSY.RECONVERGENT B0, `(.L_x_8171) ;  /* 0x0000004000007945 */ /* 0x000fe80003800200 */
[----:B------:R-:W-:Y:S05]  /*3be0*/  @!P3 BRA `(.L_x_8172) ;  /* 0x000000000008b947 */ /* 0x000fea0003800000 */
[----:B------:R0:W-:Y:S04]  /*3bf0*/  REDG.E.ADD.F32.FTZ.RN.STRONG.GPU desc[UR16][R4.64+0x300], R243 ;  /* 0x000300f3040079a6 */ /* 0x0001e8000c12f310 */
[----:B----4-:R0:W-:Y:S02]  /*3c00*/  REDG.E.ADD.F32.FTZ.RN.STRONG.GPU desc[UR16][R6.64+0x300], R11 ;  /* 0x0003000b060079a6 */ /* 0x0101e4000c12f310 */
.L_x_8172:
[----:B------:R-:W-:Y:S05]  /*3c10*/  BSYNC.RECONVERGENT B0 ;  /* 0x0000000000007941 */ /* 0x000fea0003800200 */
.L_x_8171:
[----:B0---4-:R0:W4:Y:S01]  /*3c20*/  LDS R11, [R67+0xbc0] ;  /* 0x000bc000430b7984 */ /* 0x0111220000000800 */
[----:B------:R-:W-:Y:S04]  /*3c30*/  BSSY.RECONVERGENT B0, `(.L_x_8173) ;  /* 0x0000004000007945 */ /* 0x000fe80003800200 */
[----:B------:R-:W-:Y:S05]  /*3c40*/  @!P4 BRA `(.L_x_8174) ;  /* 0x000000000008c947 */ /* 0x000fea0003800000 */
[----:B------:R0:W-:Y:S04]  /*3c50*/  REDG.E.ADD.F32.FTZ.RN.STRONG.GPU desc[UR16][R4.64+0x380], R245 ;  /* 0x000380f5040079a6 */ /* 0x0001e8000c12f310 */
[----:B----4-:R0:W-:Y:S02]  /*3c60*/  REDG.E.ADD.F32.FTZ.RN.STRONG.GPU desc[UR16][R6.64+0x380], R11 ;  /* 0x0003800b060079a6 */ /* 0x0101e4000c12f310 */
.L_x_8174:
[----:B------:R-:W-:Y:S05]  /*3c70*/  BSYNC.RECONVERGENT B0 ;  /* 0x0000000000007941 */ /* 0x000fea0003800200 */
.L_x_8173:
[----:B0---4-:R0:W4:Y:S01]  /*3c80*/  LDS R11, [R66+0xc40] ;  /* 0x000c4000420b7984 */ /* 0x0111220000000800 */
[----:B------:R-:W-:Y:S04]  /*3c90*/  BSSY.RECONVERGENT B0, `(.L_x_8175) ;  /* 0x0000004000007945 */ /* 0x000fe80003800200 */
[----:B------:R-:W-:Y:S05]  /*3ca0*/  @!P5 BRA `(.L_x_8176) ;  /* 0x000000000008d947 */ /* 0x000fea0003800000 */
[----:B------:R0:W-:Y:S04]  /*3cb0*/  REDG.E.ADD.F32.FTZ.RN.STRONG.GPU desc[UR16][R4.64+0x400], R247 ;  /* 0x000400f7040079a6 */ /* 0x0001e8000c12f310 */
[----:B----4-:R0:W-:Y:S02]  /*3cc0*/  REDG.E.ADD.F32.FTZ.RN.STRONG.GPU desc[UR16][R6.64+0x400], R11 ;  /* 0x0004000b060079a6 */ /* 0x0101e4000c12f310 */
.L_x_8176:
[----:B------:R-:W-:Y:S05]  /*3cd0*/  BSYNC.RECONVERGENT B0 ;  /* 0x0000000000007941 */ /* 0x000fea0003800200 */
.L_x_8175:
[----:B0---4-:R0:W4:Y:S01]  /*3ce0*/  LDS R11, [R65+0xcc0] ;  /* 0x000cc000410b7984 */ /* 0x0111220000000800 */
[----:B------:R-:W-:Y:S04]  /*3cf0*/  BSSY.RECONVERGENT B0, `(.L_x_8177) ;  /* 0x0000004000007945 */ /* 0x000fe80003800200 */
[----:B------:R-:W-:Y:S05]  /*3d00*/  @!P6 BRA `(.L_x_8178) ;  /* 0x000000000008e947 */ /* 0x000fea0003800000 */
[----:B------:R0:W-:Y:S04]  /*3d10*/  REDG.E.ADD.F32.FTZ.RN.STRONG.GPU desc[UR16][R4.64+0x480], R249 ;  /* 0x000480f9040079a6 */ /* 0x0001e8000c12f310 */
[----:B----4-:R0:W-:Y:S02]  /*3d20*/  REDG.E.ADD.F32.FTZ.RN.STRONG.GPU desc[UR16][R6.64+0x480], R11 ;  /* 0x0004800b060079a6 */ /* 0x0101e4000c12f310 */
.L_x_8178:
[----:B------:R-:W-:Y:S05]  /*3d30*/  BSYNC.RECONVERGENT B0 ;  /* 0x0000000000007941 */ /* 0x000fea0003800200 */
.L_x_8177:
        /* <DEDUP_REMOVED lines=10> */
.L_x_8180:
[----:B------:R-:W-:Y:S05]  /*3de0*/  BSYNC.RECONVERGENT B0 ;  /* 0x0000000000007941 */ /* 0x000fea0003800200 */
.L_x_8179:
[----:B0---4-:R0:W4:Y:S01]  /*3df0*/  LDS R11, [R63+0xdc0] ;  /* 0x000dc0003f0b7984 */ /* 0x0111220000000800 */
[----:B------:R-:W-:Y:S04]  /*3e00*/  BSSY.RECONVERGENT B0, `(.L_x_8181) ;  /* 0x0000004000007945 */ /* 0x000fe80003800200 */
[----:B------:R-:W-:Y:S05]  /*3e10*/  @!P2 BRA `(.L_x_8182) ;  /* 0x000000000008a947 */ /* 0x000fea0003800000 */
[----:B------:R0:W-:Y:S04]  /*3e20*/  REDG.E.ADD.F32.FTZ.RN.STRONG.GPU desc[UR16][R4.64+0x580], R8 ;  /* 0x00058008040079a6 */ /* 0x0001e8000c12f310 */
[----:B----4-:R0:W-:Y:S02]  /*3e30*/  REDG.E.ADD.F32.FTZ.RN.STRONG.GPU desc[UR16][R6.64+0x580], R11 ;  /* 0x0005800b060079a6 */ /* 0x0101e4000c12f310 */
.L_x_8182:
[----:B------:R-:W-:Y:S05]  /*3e40*/  BSYNC.RECONVERGENT B0 ;  /* 0x0000000000007941 */ /* 0x000fea0003800200 */
.L_x_8181:
[----:B0---4-:R0:W4:Y:S01]  /*3e50*/  LDS R11, [R62+0xe40] ;  /* 0x000e40003e0b7984 */ /* 0x0111220000000800 */
[----:B------:R-:W-:Y:S04]  /*3e60*/  BSSY.RECONVERGENT B0, `(.L_x_8183) ;  /* 0x0000004000007945 */ /* 0x000fe80003800200 */
[----:B------:R-:W-:Y:S05]  /*3e70*/  @!P3 BRA `(.L_x_8184) ;  /* 0x000000000008b947 */ /* 0x000fea0003800000 */
[----:B------:R0:W-:Y:S04]  /*3e80*/  REDG.E.ADD.F32.FTZ.RN.STRONG.GPU desc[UR16][R4.64+0x600], R12 ;  /* 0x0006000c040079a6 */ /* 0x0001e8000c12f310 */
[----:B----4-:R0:W-:Y:S02]  /*3e90*/  REDG.E.ADD.F32.FTZ.RN.STRONG.GPU desc[UR16][R6.64+0x600], R11 ;  /* 0x0006000b060079a6 */ /* 0x0101e4000c12f310 */
.L_x_8184:
[----:B------:R-:W-:Y:S05]  /*3ea0*/  BSYNC.RECONVERGENT B0 ;  /* 0x0000000000007941 */ /* 0x000fea0003800200 */
.L_x_8183:
[----:B0---4-:R0:W4:Y:S01]  /*3eb0*/  LDS R11, [R61+0xec0] ;  /* 0x000ec0003d0b7984 */ /* 0x0111220000000800 */
[----:B------:R-:W-:Y:S04]  /*3ec0*/  BSSY.RECONVERGENT B0, `(.L_x_8185) ;  /* 0x0000004000007945 */ /* 0x000fe80003800200 */
[----:B------:R-:W-:Y:S05]  /*3ed0*/  @!P4 BRA `(.L_x_8186) ;  /* 0x000000000008c947 */ /* 0x000fea0003800000 */
[----:B------:R0:W-:Y:S04]  /*3ee0*/  REDG.E.ADD.F32.FTZ.RN.STRONG.GPU desc[UR16][R4.64+0x680], R212 ;  /* 0x000680d4040079a6 */ /* 0x0001e8000c12f310 */
[----:B----4-:R0:W-:Y:S02]  /*3ef0*/  REDG.E.ADD.F32.FTZ.RN.STRONG.GPU desc[UR16][R6.64+0x680], R11 ;  /* 0x0006800b060079a6 */ /* 0x0101e4000c12f310 */
.L_x_8186:
[----:B------:R-:W-:Y:S05]  /*3f00*/  BSYNC.RECONVERGENT B0 ;  /* 0x0000000000007941 */ /* 0x000fea0003800200 */
.L_x_8185:
[----:B0---4-:R0:W4:Y:S01]  /*3f10*/  LDS R11, [R60+0xf40] ;  /* 0x000f40003c0b7984 */ /* 0x0111220000000800 */
[----:B------:R-:W-:Y:S04]  /*3f20*/  BSSY.RECONVERGENT B0, `(.L_x_8187) ;  /* 0x0000004000007945 */ /* 0x000fe80003800200 */
[----:B------:R-:W-:Y:S05]  /*3f30*/  @!P5 BRA `(.L_x_8188) ;  /* 0x000000000008d947 */ /* 0x000fea0003800000 */
[----:B------:R0:W-:Y:S04]  /*3f40*/  REDG.E.ADD.F32.FTZ.RN.STRONG.GPU desc[UR16][R4.64+0x700], R220 ;  /* 0x000700dc040079a6 */ /* 0x0001e8000c12f310 */
[----:B----4-:R0:W-:Y:S02]  /*3f50*/  REDG.E.ADD.F32.FTZ.RN.STRONG.GPU desc[UR16][R6.64+0x700], R11 ;  /* 0x0007000b060079a6 */ /* 0x0101e4000c12f310 */
.L_x_8188:
[----:B------:R-:W-:Y:S05]  /*3f60*/  BSYNC.RECONVERGENT B0 ;  /* 0x0000000000007941 */ /* 0x000fea0003800200 */
.L_x_8187:
[----:B0---4-:R0:W4:Y:S01]  /*3f70*/  LDS R11, [R59+0xfc0] ;  /* 0x000fc0003b0b7984 */ /* 0x0111220000000800 */
[----:B------:R-:W-:Y:S04]  /*3f80*/  BSSY.RECONVERGENT B0, `(.L_x_8189) ;  /* 0x0000004000007945 */ /* 0x000fe80003800200 */
[----:B------:R-:W-:Y:S05]  /*3f90*/  @!P6 BRA `(.L_x_8190) ;  /* 0x000000000008e947 */ /* 0x000fea0003800000 */
[----:B------:R0:W-:Y:S04]  /*3fa0*/  REDG.E.ADD.F32.FTZ.RN.STRONG.GPU desc[UR16][R4.64+0x780], R226 ;  /* 0x000780e2040079a6 */ /* 0x0001e8000c12f310 */
[----:B----4-:R0:W-:Y:S02]  /*3fb0*/  REDG.E.ADD.F32.FTZ.RN.STRONG.GPU desc[UR16][R6.64+0x780], R11 ;  /* 0x0007800b060079a6 */ /* 0x0101e4000c12f310 */
.L_x_8190:
[----:B------:R-:W-:Y:S05]  /*3fc0*/  BSYNC.RECONVERGENT B0 ;  /* 0x0000000000007941 */ /* 0x000fea0003800200 */
.L_x_8189:
[----:B0---4-:R-:W0:Y:S01]  /*3fd0*/  SHFL.DOWN P1, R11, R10, 0x1, 0x1f ;  /* 0x08201f000a0b7f89 */ /* 0x011e220000020000 */
[----:B------:R-:W-:Y:S01]  /*3fe0*/  FMUL.FTZ R7, R16, R211 ;  /* 0x000000d310077220 */ /* 0x000fe20000410000 */
[CC--:B------:R-:W-:Y:S01]  /*3ff0*/  FMUL.FTZ R5, R50.reuse, R206.reuse ;  /* 0x000000ce32057220 */ /* 0x0c0fe20000410000 */
[-C--:B------:R-:W-:Y:S01]  /*4000*/  FMUL.FTZ R6, R50, R213.reuse ;  /* 0x000000d532067220 */ /* 0x080fe20000410000 */
[----:B------:R-:W-:Y:S01]  /*4010*/  FMUL.FTZ R51, R51, R206 ;  /* 0x000000ce33337220 */ /* 0x000fe20000410000 */
[----:B------:R-:W-:Y:S01]  /*4020*/  FMUL.FTZ R4, R23, R213 ;  /* 0x000000d517047220 */ /* 0x000fe20000410000 */
[----:B------:R-:W-:Y:S01]  /*4030*/  FMUL.FTZ R5, R214, R5 ;  /* 0x00000005d6057220 */ /* 0x000fe20000410000 */
[----:B------:R-:W-:Y:S01]  /*4040*/  FMUL.FTZ R6, R221, R6 ;  /* 0x00000006dd067220 */ /* 0x000fe20000410000 */
[----:B------:R-:W-:Y:S01]  /*4050*/  FMUL.FTZ R211, R50, R211 ;  /* 0x000000d332d37220 */ /* 0x000fe20000410000 */
[-C--:B------:R-:W-:Y:S01]  /*4060*/  FFMA.FTZ R153, R172, R4.reuse, R153 ;  /* 0x00000004ac997223 */ /* 0x080fe20000010099 */
[----:B------:R-:W-:Y:S01]  /*4070*/  FFMA.FTZ R8, R152, R51, R5 ;  /* 0x0000003398087223 */ /* 0x000fe20000010005 */
[----:B------:R-:W-:Y:S01]  /*4080*/  FFMA.FTZ R5, R115, R4, R6 ;  /* 0x0000000473057223 */ /* 0x000fe20000010006 */
[----:B------:R-:W-:Y:S01]  /*4090*/  FMUL.FTZ R211, R194, R211 ;  /* 0x000000d3c2d37220 */ /* 0x000fe20000410000 */
[----:B------:R-:W-:Y:S01]  /*40a0*/  FMUL.FTZ R53, R53, R204 ;  /* 0x000000cc35357220 */ /* 0x000fe20000410000 */
[-C--:B------:R-:W-:Y:S01]  /*40b0*/  FFMA.FTZ R121, R170, R7.reuse, R121 ;  /* 0x00000007aa797223 */ /* 0x080fe20000010079 */
[-C--:B------:R-:W-:Y:S01]  /*40c0*/  FMUL.FTZ R27, R27, R208.reuse ;  /* 0x000000d01b1b7220 */ /* 0x080fe20000410000 */
[----:B------:R-:W-:Y:S01]  /*40d0*/  FFMA.FTZ R211, R114, R7, R211 ;  /* 0x0000000772d37223 */ /* 0x000fe200000100d3 */
[-C--:B------:R-:W-:Y:S01]  /*40e0*/  FMUL.FTZ R7, R14, R219.reuse ;  /* 0x000000db0e077220 */ /* 0x080fe20000410000 */
[C---:B------:R-:W-:Y:S01]  /*40f0*/  FMUL.FTZ R219, R50.reuse, R219 ;  /* 0x000000db32db7220 */ /* 0x040fe20000410000 */
[C---:B------:R-:W-:Y:S01]  /*4100*/  FMUL.FTZ R208, R50.reuse, R208 ;  /* 0x000000d032d07220 */ /* 0x040fe20000410000 */
[----:B------:R-:W-:Y:S01]  /*4110*/  FMUL.FTZ R6, R50, R207 ;  /* 0x000000cf32067220 */ /* 0x000fe20000410000 */
[----:B------:R-:W-:Y:S01]  /*4120*/  FFMA.FTZ R145, R178, R7, R145 ;  /* 0x00000007b2917223 */ /* 0x000fe20000010091 */
[----:B------:R-:W-:Y:S01]  /*4130*/  FMUL.FTZ R219, R218, R219 ;  /* 0x000000dbdadb7220 */ /* 0x000fe20000410000 */
[----:B------:R-:W-:Y:S01]  /*4140*/  FMUL.FTZ R225, R225, R208 ;  /* 0x000000d0e1e17220 */ /* 0x000fe20000410000 */
[----:B0-----:R-:W-:Y:S01]  /*4150*/  @P1 FADD R11, R10, R11 ;  /* 0x0000000b0a0b1221 */ /* 0x001fe20000000000 */
[----:B------:R-:W-:Y:S01]  /*4160*/  FMUL.FTZ R10, R50, R209 ;  /* 0x000000d1320a7220 */ /* 0x000fe20000410000 */
[----:B------:R-:W-:Y:S01]  /*4170*/  FMUL.FTZ R195, R195, R6 ;  /* 0x00000006c3c37220 */ /* 0x000fe20000410000 */
[----:B------:R-:W-:Y:S01]  /*4180*/  FFMA.FTZ R219, R116, R7, R219 ;  /* 0x0000000774db7223 */ /* 0x000fe200000100db */
[----:B------:R-:W-:Y:S01]  /*4190*/  FFMA.FTZ R6, R154, R27, R225 ;  /* 0x0000001b9a067223 */ /* 0x000fe200000100e1 */
[----:B------:R-:W0:Y:S01]  /*41a0*/  SHFL.DOWN P1, R12, R11, 0x2, 0x1f ;  /* 0x08401f000b0c7f89 */ /* 0x000e220000020000 */
[----:B------:R-:W-:Y:S01]  /*41b0*/  FMUL.FTZ R187, R187, R10 ;  /* 0x0000000abbbb7220 */ /* 0x000fe20000410000 */
[----:B------:R-:W-:Y:S01]  /*41c0*/  FADD.FTZ R92, R5, R92 ;  /* 0x0000005c055c7221 */ /* 0x000fe20000010000 */
[----:B------:R-:W-:Y:S01]  /*41d0*/  FMUL.FTZ R7, R18, R205 ;  /* 0x000000cd12077220 */ /* 0x000fe20000410000 */
[----:B------:R-:W-:Y:S01]  /*41e0*/  FMUL.FTZ R5, R26, R217 ;  /* 0x000000d91a057220 */ /* 0x000fe20000410000 */
[----:B------:R-:W-:Y:S01]  /*41f0*/  FMUL.FTZ R205, R50, R205 ;  /* 0x000000cd32cd7220 */ /* 0x000fe20000410000 */
[----:B------:R-:W-:Y:S01]  /*4200*/  FADD.FTZ R99, R8, R99 ;  /* 0x0000006308637221 */ /* 0x000fe20000010000 */
[----:B------:R-:W-:Y:S01]  /*4210*/  FADD.FTZ R113, R6, R113 ;  /* 0x0000007106717221 */ /* 0x000fe20000010000 */
[----:B------:R-:W-:Y:S01]  /*4220*/  FMUL.FTZ R6, R50, R9 ;  /* 0x0000000932067220 */ /* 0x000fe20000410000 */
[----:B------:R-:W-:Y:S01]  /*4230*/  FMUL.FTZ R205, R198, R205 ;  /* 0x000000cdc6cd7220 */ /* 0x000fe20000410000 */
[----:B------:R-:W-:Y:S01]  /*4240*/  FFMA.FTZ R138, R181, R5, R138 ;  /* 0x00000005b58a7223 */ /* 0x000fe2000001008a */
[----:B------:R-:W-:Y:S01]  /*4250*/  ISETP.NE.AND P2, PT, R118, RZ, PT ;  /* 0x000000ff7600720c */ /* 0x000fe20003f45270 */
[----:B------:R-:W-:Y:S01]  /*4260*/  FMUL.FTZ R6, R229, R6 ;  /* 0x00000006e5067220 */ /* 0x000fe20000410000 */
[----:B------:R-:W-:Y:S01]  /*4270*/  ISETP.NE.AND P3, PT, R224, RZ, PT ;  /* 0x000000ffe000720c */ /* 0x000fe20003f65270 */
[-C--:B------:R-:W-:Y:S01]  /*4280*/  FFMA.FTZ R127, R166, R7.reuse, R127 ;  /* 0x00000007a67f7223 */ /* 0x080fe2000001007f */
[----:B------:R-:W-:Y:S01]  /*4290*/  FFMA.FTZ R205, R110, R7, R205 ;  /* 0x000000076ecd7223 */ /* 0x000fe200000100cd */
[-C--:B------:R-:W-:Y:S01]  /*42a0*/  FMUL.FTZ R25, R25, R222.reuse ;  /* 0x000000de19197220 */ /* 0x080fe20000410000 */
[-C--:B------:R-:W-:Y:S01]  /*42b0*/  FMUL.FTZ R20, R20, R233.reuse ;  /* 0x000000e914147220 */ /* 0x080fe20000410000 */
[C---:B------:R-:W-:Y:S01]  /*42c0*/  FMUL.FTZ R222, R50.reuse, R222 ;  /* 0x000000de32de7220 */ /* 0x040fe20000410000 */
[----:B------:R-:W-:Y:S01]  /*42d0*/  FMUL.FTZ R233, R50, R233 ;  /* 0x000000e932e97220 */ /* 0x000fe20000410000 */
[----:B------:R-:W-:Y:S01]  /*42e0*/  FMUL.FTZ R17, R17, R207 ;  /* 0x000000cf11117220 */ /* 0x000fe20000410000 */
[----:B------:R-:W-:Y:S01]  /*42f0*/  FMUL.FTZ R185, R185, R201 ;  /* 0x000000c9b9b97220 */ /* 0x000fe20000410000 */
        /* <DEDUP_REMOVED lines=8> */
[-C--:B------:R-:W-:Y:S01]  /*4380*/  FFMA.FTZ R120, R175, R11.reuse, R120 ;  /* 0x0000000baf787223 */ /* 0x080fe20000010078 */
[----:B------:R-:W-:Y:S01]  /*4390*/  FFMA.FTZ R4, R150, R11, R187 ;  /* 0x0000000b96047223 */ /* 0x000fe200000100bb */
[----:B------:R-:W-:Y:S01]  /*43a0*/  FMUL.FTZ R11, R50, R204 ;  /* 0x000000cc320b7220 */ /* 0x000fe20000410000 */
[----:B------:R-:W-:Y:S01]  /*43b0*/  FFMA.FTZ R0, R119, R20, R0 ;  /* 0x0000001477007223 */ /* 0x000fe20000010000 */
[----:B------:R-:W-:Y:S01]  /*43c0*/  BSSY.RECONVERGENT B0, `(.L_x_8191) ;  /* 0x0000036000007945 */ /* 0x000fe20003800200 */
[----:B------:R-:W-:Y:S01]  /*43d0*/  FADD.FTZ R101, R4, R101 ;  /* 0x0000006504657221 */ /* 0x000fe20000010000 */
[----:B------:R-:W-:Y:S01]  /*43e0*/  FMUL.FTZ R11, R190, R11 ;  /* 0x0000000bbe0b7220 */ /* 0x000fe20000410000 */
[----:B------:R-:W-:Y:S01]  /*43f0*/  FMUL.FTZ R4, R50, R217 ;  /* 0x000000d932047220 */ /* 0x000fe20000410000 */
[----:B------:R-:W-:Y:S01]  /*4400*/  FFMA.FTZ R142, R177, R51, R142 ;  /* 0x00000033b18e7223 */ /* 0x000fe2000001008e */
[----:B------:R-:W-:Y:S01]  /*4410*/  FADD.FTZ R94, R211, R94 ;  /* 0x0000005ed35e7221 */ /* 0x000fe20000010000 */
[----:B------:R-:W-:Y:S01]  /*4420*/  FFMA.FTZ R10, R148, R53, R11 ;  /* 0x00000035940a7223 */ /* 0x000fe2000001000b */
[----:B------:R-:W-:Y:S01]  /*4430*/  FMUL.FTZ R227, R227, R4 ;  /* 0x00000004e3e37220 */ /* 0x000fe20000410000 */
[----:B------:R-:W-:Y:S01]  /*4440*/  FMUL.FTZ R4, R21, R9 ;  /* 0x0000000915047220 */ /* 0x000fe20000410000 */
[-C--:B------:R-:W-:Y:S01]  /*4450*/  FMUL.FTZ R9, R184, R202.reuse ;  /* 0x000000cab8097220 */ /* 0x080fe20000410000 */
[----:B------:R-:W-:Y:S01]  /*4460*/  FADD.FTZ R103, R10, R103 ;  /* 0x000000670a677221 */ /* 0x000fe20000010000 */
[----:B------:R-:W-:Y:S01]  /*4470*/  FFMA.FTZ R8, R156, R5, R227 ;  /* 0x000000059c087223 */ /* 0x000fe200000100e3 */
[C---:B------:R-:W-:Y:S01]  /*4480*/  FMUL.FTZ R5, R50.reuse, R202 ;  /* 0x000000ca32057220 */ /* 0x040fe20000410000 */
[----:B------:R-:W-:Y:S01]  /*4490*/  FMUL.FTZ R10, R50, R203 ;  /* 0x000000cb320a7220 */ /* 0x000fe20000410000 */
[-C--:B------:R-:W-:Y:S01]  /*44a0*/  FFMA.FTZ R141, R180, R4.reuse, R141 ;  /* 0x00000004b48d7223 */ /* 0x080fe2000001008d */
[----:B------:R-:W-:Y:S01]  /*44b0*/  FFMA.FTZ R140, R179, R27, R140 ;  /* 0x0000001bb38c7223 */ /* 0x000fe2000001008c */
[----:B------:R-:W-:Y:S01]  /*44c0*/  FMUL.FTZ R7, R200, R5 ;  /* 0x00000005c8077220 */ /* 0x000fe20000410000 */
[----:B------:R-:W-:Y:S01]  /*44d0*/  FFMA.FTZ R5, R117, R4, R6 ;  /* 0x0000000475057223 */ /* 0x000fe20000010006 */
[----:B------:R-:W-:Y:S01]  /*44e0*/  FMUL.FTZ R193, R193, R10 ;  /* 0x0000000ac1c17220 */ /* 0x000fe20000410000 */
[----:B0-----:R-:W-:Y:S01]  /*44f0*/  @P1 FADD R13, R12, R13 ;  /* 0x0000000d0c0d1221 */ /* 0x001fe20000000000 */
[----:B------:R-:W-:Y:S01]  /*4500*/  FMUL.FTZ R12, R50, R201 ;  /* 0x000000c9320c7220 */ /* 0x000fe20000410000 */
[----:B------:R-:W-:Y:S01]  /*4510*/  FFMA.FTZ R4, R146, R9, R7 ;  /* 0x0000000992047223 */ /* 0x000fe20000010007 */
[----:B------:R-:W-:Y:S01]  /*4520*/  FFMA.FTZ R193, R108, R19, R193 ;  /* 0x000000136cc17223 */ /* 0x000fe200000100c1 */
[----:B------:R-:W-:Y:S01]  /*4530*/  FFMA.FTZ R125, R168, R17, R125 ;  /* 0x00000011a87d7223 */ /* 0x000fe2000001007d */
[----:B------:R-:W0:Y:S01]  /*4540*/  SHFL.DOWN P1, R16, R13, 0x8, 0x1f ;  /* 0x09001f000d107f89 */ /* 0x000e220000020000 */
[----:B------:R-:W-:Y:S01]  /*4550*/  FMUL.FTZ R191, R191, R12 ;  /* 0x0000000cbfbf7220 */ /* 0x000fe20000410000 */
        /* <DEDUP_REMOVED lines=23> */
[----:B------:R-:W-:Y:S01]  /*46d0*/  ISETP.NE.AND P1, PT, R76, UR12, PT ;  /* 0x0000000c4c007c0c */ /* 0x000fe2000bf25270 */
[----:B------:R-:W-:-:S12]  /*46e0*/  ULEA UR6, UR4, UR5, 0x2 ;  /* 0x0000000504067291 */ /* 0x000fd8000f8e10ff */
[----:B------:R-:W0:Y:S02]  /*46f0*/  @P1 LDS R0, [UR6+0x2b78] ;  /* 0x002b7806ff001984 */ /* 0x000e240008000800 */
[----:B0-----:R-:W-:-:S05]  /*4700*/  @P1 FADD.FTZ R11, R11, R0 ;  /* 0x000000000b0b1221 */ /* 0x001fca0000010000 */
[----:B------:R4:W-:Y:S02]  /*4710*/  STS [UR6+0x2b78], R11 ;  /* 0x002b780bff007988 */ /* 0x0009e40008000806 */
.L_x_8192:
[----:B------:R-:W-:Y:S05]  /*4720*/  BSYNC.RECONVERGENT B0 ;  /* 0x0000000000007941 */ /* 0x000fea0003800200 */
.L_x_8191:
[----:B------:R-:W-:-:S04]  /*4730*/  UIADD3 UR4, UPT, UPT, UR4, 0x1, URZ ;  /* 0x0000000104047890 */ /* 0x000fc8000fffe0ff */
[----:B------:R-:W-:-:S09]  /*4740*/  UISETP.GE.AND UP0, UPT, UR4, UR13, UPT ;  /* 0x0000000d0400728c */ /* 0x000fd2000bf06270 */
[----:B------:R-:W-:Y:S05]  /*4750*/  BRA.U !UP0, `(.L_x_8193) ;  /* 0xffffffd108807547 */ /* 0x000fea000b83ffff */
.L_x_8155:
[----:B------:R-:W-:Y:S01]  /*4760*/  BAR.SYNC.DEFER_BLOCKING 0x0 ;  /* 0x0000000000007b1d */ /* 0x000fe20000010000 */
[----:B-1----:R-:W-:Y:S02]  /*4770*/  F2FP.BF16.F32.PACK_AB R15, R142, R153 ;  /* 0x000000998e0f723e */ /* 0x002fe400000010ff */
[----:B------:R-:W-:Y:S02]  /*4780*/  F2FP.BF16.F32.PACK_AB R14, R140, R145 ;  /* 0x000000918c0e723e */ /* 0x000fe400000010ff */
[----:B------:R-:W-:-:S03]  /*4790*/  F2FP.BF16.F32.PACK_AB R13, R138, R141 ;  /* 0x0000008d8a0d723e */ /* 0x000fc600000010ff */
[----:B------:R-:W1:Y:S01]  /*47a0*/  LDC.64 R22, c[0x0][0x4f8] ;  /* 0x00013e00ff167b82 */ /* 0x000e620000000a00 */
[----:B------:R-:W-:Y:S01]  /*47b0*/  F2FP.BF16.F32.PACK_AB R12, R136, R137 ;  /* 0x00000089880c723e */ /* 0x000fe200000010ff */
[----:B------:R-:W5:Y:S01]  /*47c0*/  LDCU.64 UR4, c[0x0][0x500] ;  /* 0x0000a000ff0477ac */ /* 0x000f620008000a00 */
[----:B------:R-:W-:Y:S02]  /*47d0*/  F2FP.BF16.F32.PACK_AB R19, R128, R131 ;  /* 0x000000838013723e */ /* 0x000fe400000010ff */
[----:B------:R-:W-:Y:S02]  /*47e0*/  F2FP.BF16.F32.PACK_AB R18, R126, R127 ;  /* 0x0000007f7e12723e */ /* 0x000fe400000010ff */
[----:B------:R-:W-:Y:S01]  /*47f0*/  F2FP.BF16.F32.PACK_AB R17, R122, R125 ;  /* 0x0000007d7a11723e */ /* 0x000fe200000010ff */
[----:B------:R-:W2:Y:S01]  /*4800*/  LDC.64 R38, c[0x0][0x550] ;  /* 0x00015400ff267b82 */ /* 0x000ea20000000a00 */
[----:B------:R-:W-:Y:S02]  /*4810*/  F2FP.BF16.F32.PACK_AB R16, R120, R121 ;  /* 0x000000797810723e */ /* 0x000fe400000010ff */
[----:B------:R-:W-:-:S02]  /*4820*/  IADD3 R42, PT, PT, R76, -0x1, RZ ;  /* 0xffffffff4c2a7810 */ /* 0x000fc40007ffe0ff */
[----:B------:R-:W-:Y:S02]  /*4830*/  IADD3 R85, P1, PT, R85, -0x400, RZ ;  /* 0xfffffc0055557810 */ /* 0x000fe40007f3e0ff */
[----:B------:R-:W-:Y:S01]  /*4840*/  SHF.L.U32 R40, R42, 0x9, RZ ;  /* 0x000000092a287819 */ /* 0x000fe200000006ff */
[----:B------:R-:W3:Y:S01]  /*4850*/  LDC.64 R44, c[0x0][0x518] ;  /* 0x00014600ff2c7b82 */ /* 0x000ee20000000a00 */
[----:B------:R-:W-:Y:S01]  /*4860*/  IADD3 R81, P2, PT, R81, -0x400, RZ ;  /* 0xfffffc0051517810 */ /* 0x000fe20007f5e0ff */
[----:B------:R5:W-:Y:S01]  /*4870*/  STS.128 [R54], R12 ;  /* 0x0000000c36007388 */ /* 0x000be20000000c00 */
[----:B------:R-:W-:Y:S02]  /*4880*/  SHF.R.S32.HI R41, RZ, 0x1f, R40 ;  /* 0x0000001fff297819 */ /* 0x000fe40000011428 */
[----:B------:R-:W-:Y:S01]  /*4890*/  IADD3 R86, P3, PT, R86, -0x400, RZ ;  /* 0xfffffc0056567810 */ /* 0x000fe20007f7e0ff */
[----:B------:R5:W-:Y:S01]  /*48a0*/  STS.128 [R54+0x10], R16 ;  /* 0x0000101036007388 */ /* 0x000be20000000c00 */
[----:B------:R-:W-:-:S03]  /*48b0*/  NOP ;  /* 0x0000000000007918 */ /* 0x000fc60000000000 */
[----:B------:R-:W2:Y:S01]  /*48c0*/  LDS.128 R4, [R55] ;  /* 0x0000000037047984 */ /* 0x000ea20000000c00 */
[----:B-1----:R-:W-:Y:S01]  /*48d0*/  IMAD.WIDE.U32 R20, R22, UR18, R40 ;  /* 0x0000001216147c25 */ /* 0x002fe2000f8e0028 */
[----:B------:R-:W1:Y:S01]  /*48e0*/  LDC.64 R46, c[0x0][0x560] ;  /* 0x00015800ff2e7b82 */ /* 0x000e620000000a00 */
[----:B------:R-:W-:Y:S01]  /*48f0*/  IADD3 R88, P4, PT, R88, -0x400, RZ ;  /* 0xfffffc0058587810 */ /* 0x000fe20007f9e0ff */
[----:B0---4-:R-:W0:Y:S01]  /*4900*/  LDS.128 R8, [R55+0x200] ;  /* 0x0002000037087984 */ /* 0x011e220000000c00 */
[----:B-----5:R-:W-:Y:S01]  /*4910*/  FADD.FTZ R13, R84, R109 ;  /* 0x0000006d540d7221 */ /* 0x020fe20000010000 */
[----:B------:R-:W-:Y:S01]  /*4920*/  IMAD R21, R23, UR18, R21 ;  /* 0x0000001217157c24 */ /* 0x000fe2000f8e0215 */
[----:B------:R-:W-:Y:S02]  /*4930*/  F2FP.BF16.F32.PACK_AB R14, R113, R106 ;  /* 0x0000006a710e723e */ /* 0x000fe400000010ff */
[----:B------:R-:W-:Y:S01]  /*4940*/  FADD.FTZ R13, R13, R102 ;  /* 0x000000660d0d7221 */ /* 0x000fe20000010000 */
[----:B------:R-:W-:Y:S01]  /*4950*/  F2FP.BF16.F32.PACK_AB R19, R107, R100 ;  /* 0x000000646b13723e */ /* 0x000fe200000010ff */
[----:B---3--:R-:W-:Y:S01]  /*4960*/  IMAD.WIDE.U32 R40, R44, UR18, R40 ;  /* 0x000000122c287c25 */ /* 0x008fe2000f8e0028 */
[----:B------:R-:W-:-:S03]  /*4970*/  F2FP.BF16.F32.PACK_AB R18, R105, R98 ;  /* 0x000000626912723e */ /* 0x000fc600000010ff */
[----:B------:R-:W-:Y:S01]  /*4980*/  FADD.FTZ R0, R13, R104 ;  /* 0x000000680d007221 */ /* 0x000fe20000010000 */
[----:B------:R-:W-:Y:S01]  /*4990*/  F2FP.BF16.F32.PACK_AB R17, R103, R96 ;  /* 0x000000606711723e */ /* 0x000fe200000010ff */
[----:B------:R-:W-:Y:S01]  /*49a0*/  IMAD.WIDE.U32 R12, R97, UR4, R20 ;  /* 0x00000004610c7c25 */ /* 0x000fe2000f8e0014 */
[----:B------:R-:W-:-:S03]  /*49b0*/  F2FP.BF16.F32.PACK_AB R16, R101, R94 ;  /* 0x0000005e6510723e */ /* 0x000fc600000010ff */
[----:B------:R-:W-:Y:S01]  /*49c0*/  FADD.FTZ R15, R0, R111 ;  /* 0x0000006f000f7221 */ /* 0x000fe20000010000 */
[----:B------:R-:W-:Y:S01]  /*49d0*/  IADD3 R90, P5, PT, R90, -0x400, RZ ;  /* 0xfffffc005a5a7810 */ /* 0x000fe20007fbe0ff */
[----:B------:R-:W-:Y:S01]  /*49e0*/  IMAD R13, R97, UR5, R13 ;  /* 0x00000005610d7c24 */ /* 0x000fe2000f8e020d */
[C---:B--2---:R-:W-:Y:S01]  /*49f0*/  LEA R38, P0, R12.reuse, R38, 0x1 ;  /* 0x000000260c267211 */ /* 0x044fe200078008ff */
[----:B------:R-:W-:Y:S01]  /*4a00*/  FADD.FTZ R0, R15, R106 ;  /* 0x0000006a0f007221 */ /* 0x000fe20000010000 */
[----:B------:R-:W-:Y:S01]  /*4a10*/  F2FP.BF16.F32.PACK_AB R15, R99, R92 ;  /* 0x0000005c630f723e */ /* 0x000fe200000010ff */
[----:B------:R-:W2:Y:S01]  /*4a20*/  LDCU.64 UR4, c[0x0][0x520] ;  /* 0x0000a400ff0477ac */ /* 0x000ea20008000a00 */
[----:B------:R-:W-:Y:S01]  /*4a30*/  LEA.HI.X R39, R12, R39, R13, 0x1, P0 ;  /* 0x000000270c277211 */ /* 0x000fe200000f0c0d */
[----:B------:R-:W-:Y:S01]  /*4a40*/  IMAD R41, R45, UR18, R41 ;  /* 0x000000122d297c24 */ /* 0x000fe2000f8e0229 */
[----:B------:R-:W-:Y:S01]  /*4a50*/  F2FP.BF16.F32.PACK_AB R13, R111, R104 ;  /* 0x000000686f0d723e */ /* 0x000fe200000010ff */
[----:B------:R-:W-:Y:S01]  /*4a60*/  FADD.FTZ R43, R0, R113 ;  /* 0x00000071002b7221 */ /* 0x000fe20000010000 */
[----:B------:R-:W-:Y:S01]  /*4a70*/  F2FP.BF16.F32.PACK_AB R12, R102, R109 ;  /* 0x0000006d660c723e */ /* 0x000fe200000010ff */
[----:B------:R-:W-:Y:S01]  /*4a80*/  IMAD.WIDE.U32 R38, R77, 0x10, R38 ;  /* 0x000000104d267825 */ /* 0x000fe200078e0026 */
[----:B------:R-:W-:-:S03]  /*4a90*/  IADD3.X R83, PT, PT, R83, -0x1, RZ, P1, !PT ;  /* 0xffffffff53537810 */ /* 0x000fc60000ffe4ff */
[----:B------:R-:W-:Y:S01]  /*4aa0*/  FADD.FTZ R92, R43, R92 ;  /* 0x0000005c2b5c7221 */ /* 0x000fe20000010000 */
[----:B------:R-:W-:Y:S02]  /*4ab0*/  IADD3.X R79, PT, PT, R79, -0x1, RZ, P2, !PT ;  /* 0xffffffff4f4f7810 */ /* 0x000fe400017fe4ff */
[----:B------:R-:W-:Y:S01]  /*4ac0*/  IADD3.X R87, PT, PT, R87, -0x1, RZ, P3, !PT ;  /* 0xffffffff57577810 */ /* 0x000fe20001ffe4ff */
[----:B------:R-:W-:Y:S01]  /*4ad0*/  FADD.FTZ R99, R92, R99 ;  /* 0x000000635c637221 */ /* 0x000fe20000010000 */
[----:B------:R-:W-:Y:S02]  /*4ae0*/  IADD3.X R89, PT, PT, R89, -0x1, RZ, P4, !PT ;  /* 0xffffffff59597810 */ /* 0x000fe400027fe4ff */
[----:B------:R-:W-:Y:S01]  /*4af0*/  IADD3.X R91, PT, PT, R91, -0x1, RZ, P5, !PT ;  /* 0xffffffff5b5b7810 */ /* 0x000fe20002ffe4ff */
[----:B------:R-:W-:Y:S01]  /*4b00*/  FADD.FTZ R94, R99, R94 ;  /* 0x0000005e635e7221 */ /* 0x000fe20000010000 */
[----:B------:R2:W-:Y:S03]  /*4b10*/  STG.E.128 desc[UR16][R38.64], R4 ;  /* 0x0000000426007986 */ /* 0x0005e6000c101d10 */
[----:B------:R-:W-:Y:S01]  /*4b20*/  FADD.FTZ R101, R94, R101 ;  /* 0x000000655e657221 */ /* 0x000fe20000010000 */
[----:B0-----:R-:W-:Y:S03]  /*4b30*/  STG.E.128 desc[UR16][R38.64+0x200], R8 ;  /* 0x0002000826007986 */ /* 0x001fe6000c101d10 */
[----:B------:R-:W-:Y:S01]  /*4b40*/  FADD.FTZ R96, R101, R96 ;  /* 0x0000006065607221 */ /* 0x000fe20000010000 */
[----:B------:R-:W-:Y:S03]  /*4b50*/  BAR.SYNC.DEFER_BLOCKING 0x0 ;  /* 0x0000000000007b1d */ /* 0x000fe60000010000 */
[----:B------:R-:W-:-:S04]  /*4b60*/  FADD.FTZ R103, R96, R103 ;  /* 0x0000006760677221 */ /* 0x000fc80000010000 */
[----:B------:R-:W-:Y:S01]  /*4b70*/  FADD.FTZ R98, R103, R98 ;  /* 0x0000006267627221 */ /* 0x000fe20000010000 */
[----:B--2---:R-:W-:-:S04]  /*4b80*/  IMAD.WIDE.U32 R4, R97, UR4, R40 ;  /* 0x0000000461047c25 */ /* 0x004fc8000f8e0028 */
[----:B------:R-:W-:Y:S01]  /*4b90*/  FADD.FTZ R105, R98, R105 ;  /* 0x0000006962697221 */ /* 0x000fe20000010000 */
[----:B------:R-:W-:Y:S01]  /*4ba0*/  IMAD R0, R97, UR5, R5 ;  /* 0x0000000561007c24 */ /* 0x000fe2000f8e0205 */
[C---:B-1----:R-:W-:Y:S02]  /*4bb0*/  LEA R6, P0, R4.reuse, R46, 0x1 ;  /* 0x0000002e04067211 */ /* 0x042fe400078008ff */
[----:B------:R-:W-:Y:S02]  /*4bc0*/  FADD.FTZ R84, R105, R100 ;  /* 0x0000006469547221 */ /* 0x000fe40000010000 */
[----:B------:R-:W-:Y:S02]  /*4bd0*/  LEA.HI.X R7, R4, R47, R0, 0x1, P0 ;  /* 0x0000002f04077211 */ /* 0x000fe400000f0c00 */
[----:B------:R-:W-:Y:S01]  /*4be0*/  FADD.FTZ R84, R84, R107 ;  /* 0x0000006b54547221 */ /* 0x000fe20000010000 */
[----:B------:R-:W-:Y:S02]  /*4bf0*/  ISETP.GT.AND P0, PT, R76, 0x1, PT ;  /* 0x000000014c00780c */ /* 0x000fe40003f04270 */
[----:B------:R-:W-:Y:S01]  /*4c00*/  MOV R76, R42 ;  /* 0x0000002a004c7202 */ /* 0x000fe20000000f00 */
[----:B------:R-:W-:Y:S01]  /*4c10*/  STS.128 [R54], R12 ;  /* 0x0000000c36007388 */ /* 0x000fe20000000c00 */
[----:B------:R-:W-:-:S03]  /*4c20*/  IMAD.WIDE.U32 R4, R77, 0x10, R6 ;  /* 0x000000104d047825 */ /* 0x000fc600078e0006 */
[----:B------:R-:W-:Y:S01]  /*4c30*/  STS.128 [R54+0x10], R16 ;  /* 0x0000101036007388 */ /* 0x000fe20000000c00 */
[----:B------:R-:W-:-:S03]  /*4c40*/  NOP ;  /* 0x0000000000007918 */ /* 0x000fc60000000000 */
[----:B------:R-:W0:Y:S04]  /*4c50*/  LDS.128 R20, [R55] ;  /* 0x0000000037147984 */ /* 0x000e280000000c00 */
[----:B------:R-:W1:Y:S04]  /*4c60*/  LDS.128 R24, [R55+0x200] ;  /* 0x0002000037187984 */ /* 0x000e680000000c00 */
[----:B0-----:R0:W-:Y:S04]  /*4c70*/  STG.E.128 desc[UR16][R4.64], R20 ;  /* 0x0000001404007986 */ /* 0x0011e8000c101d10 */
[----:B-1----:R0:W-:Y:S01]  /*4c80*/  STG.E.128 desc[UR16][R4.64+0x200], R24 ;  /* 0x0002001804007986 */ /* 0x0021e2000c101d10 */
[----:B------:R-:W-:Y:S05]  /*4c90*/  @P0 BRA `(.L_x_8194) ;  /* 0xffffffc000300947 */ /* 0x000fea000383ffff */
.L_x_8154:
        /* <DEDUP_REMOVED lines=34> */
.L_x_8196:
[----:B------:R-:W-:Y:S05]  /*4ec0*/  BSYNC.RECONVERGENT B0 ;  /* 0x0000000000007941 */ /* 0x000fea0003800200 */
.L_x_8195:
        /* <DEDUP_REMOVED lines=26> */
.L_x_8198:
[----:B------:R-:W-:Y:S05]  /*5070*/  BSYNC.RECONVERGENT B0 ;  /* 0x0000000000007941 */ /* 0x000fea0003800200 */
.L_x_8197:
        /* <DEDUP_REMOVED lines=8> */
.L_x_8199:
[C---:B------:R-:W-:Y:S02]  /*5100*/  LEA R0, R7.reuse, UR4, 0x2 ;  /* 0x0000000407007c11 */ /* 0x040fe4000f8e10ff */
[----:B------:R-:W-:Y:S02]  /*5110*/  SHF.R.S32.HI R2, RZ, 0x1f, R7 ;  /* 0x0000001fff027819 */ /* 0x000fe40000011407 */
[----:B------:R-:W-:Y:S01]  /*5120*/  MOV R94, R34 ;  /* 0x00000022005e7202 */ /* 0x000fe20000000f00 */
[----:B0-----:R-:W0:Y:S02]  /*5130*/  LDS R9, [R0+0x2b78] ;  /* 0x002b780000097984 */ /* 0x001e240000000800 */
[----:B------:R-:W-:Y:S02]  /*5140*/  IMAD R4, R2, UR8, RZ ;  /* 0x0000000802047c24 */ /* 0x000fe4000f8e02ff */
[----:B------:R-:W-:-:S04]  /*5150*/  IMAD.WIDE.U32 R2, R7, UR8, R94 ;  /* 0x0000000807027c25 */ /* 0x000fc8000f8e005e */
[C---:B------:R-:W-:Y:S01]  /*5160*/  IMAD R5, R7.reuse, UR9, R4 ;  /* 0x0000000907057c24 */ /* 0x040fe2000f8e0204 */
        /* <DEDUP_REMOVED lines=8> */
.L_x_8200:
        /* <DEDUP_REMOVED lines=9> */
.L_x_10500:


//--------------------- .text._Z25selective_scan_bwd_kernelI32Selective_Scan_bwd_kernel_traitsILi32ELi16ELb1ELb1ELb1ELb0ELb1EN3c108BFloat16EfEEv12SSMParamsBwd --------------------------
	.section	.text._Z25selective_scan_bwd_kernelI32Selective_Scan_bwd_kernel_traitsILi32ELi16ELb1ELb1ELb1ELb0ELb1EN3c108BFloat16EfEEv12SSMParamsBwd,"ax",@progbits
	.align	128
        .global         _Z25selective_scan_bwd_kernelI32Selective_Scan_bwd_kernel_traitsILi32ELi16ELb1ELb1ELb1ELb0ELb1EN3c108BFloat16EfEEv12SSMParamsBwd
        .type           _Z25selective_scan_bwd_kernelI32Selective_Scan_bwd_kernel_traitsILi32ELi16ELb1ELb1ELb1ELb0ELb1EN3c108BFloat16EfEEv12SSMParamsBwd,@function
        .size           _Z25selective_scan_bwd_kernelI32Selective_Scan_bwd_kernel_traitsILi32ELi16ELb1ELb1ELb1ELb0ELb1EN3c108BFloat16EfEEv12SSMParamsBwd,(.L_x_10501 - _Z25selective_scan_bwd_kernelI32Selective_Scan_bwd_kernel_traitsILi32ELi16ELb1ELb1ELb1ELb0ELb1EN3c108BFloat16EfEEv12SSMParamsBwd)
        .other          _Z25selective_scan_bwd_kernelI32Selective_Scan_bwd_kernel_traitsILi32ELi16ELb1ELb1ELb1ELb0ELb1EN3c108BFloat16EfEEv12SSMParamsBwd,@"STO_CUDA_ENTRY STV_DEFAULT"
_Z25selective_scan_bwd_kernelI32Selective_Scan_bwd_kernel_traitsILi32ELi16ELb1ELb1ELb1ELb0ELb1EN3c108BFloat16EfEEv12SSMParamsBwd:
.text._Z25selective_scan_bwd_kernelI32Selective_Scan_bwd_kernel_traitsILi32ELi16ELb1ELb1ELb1ELb0ELb1EN3c108BFloat16EfEEv12SSMParamsBwd:
        /* <DEDUP_REMOVED lines=33> */
[----:B------:R-:W-:-:S02]  /*0210*/  MOV R5, UR7 ;  /* 0x0000000700057c02 */ /* 0x000fc40008000f00 */
[----:B----4-:R-:W5:Y:S01]  /*0220*/  @P0 LDG.E R74, desc[UR28][R2.64] ;  /* 0x0000001c024a0981 */ /* 0x010f62000c1e1900 */
[----:B-1----:R-:W-:Y:S01]  /*0230*/  IADD3 R6, PT, PT, R0, 0xffffffe, RZ ;  /* 0x0ffffffe00067810 */ /* 0x002fe20007ffe0ff */
[----:B------:R-:W-:Y:S02]  /*0240*/  UIMAD.WIDE.U32 UR4, UR32, UR8, URZ ;  /* 0x00000008200472a5 */ /* 0x000fe4000f8e00ff */
[----:B------:R1:W5:Y:S01]  /*0250*/  @P1 LDG.E R73, desc[UR28][R4.64] ;  /* 0x0000001c04491981 */ /* 0x000362000c1e1900 */
[----:B------:R-:W4:Y:S01]  /*0260*/  LDCU.64 UR6, c[0x0][0x498] ;  /* 0x00009300ff0677ac */ /* 0x000f220008000a00 */
[----:B------:R3:W4:Y:S01]  /*0270*/  F2I.FTZ.U32.TRUNC.NTZ R7, R6 ;  /* 0x0000000600077305 */ /* 0x000722000021f000 */
[----:B------:R-:W-:Y:S02]  /*0280*/  UIMAD UR5, UR32, UR9, UR5 ;  /* 0x00000009200572a4 */ /* 0x000fe4000f8e0205 */
[----:B--2---:R-:W-:Y:S02]  /*0290*/  UISETP.NE.U32.AND UP0, UPT, UR24, URZ, UPT ;  /* 0x000000ff1800728c */ /* 0x004fe4000bf05070 */
[----:B------:R-:W-:Y:S01]  /*02a0*/  UIMAD.WIDE.U32 UR8, UR27, UR10, UR4 ;  /* 0x0000000a1b0872a5 */ /* 0x000fe2000f8e0004 */
[----:B-1----:R-:W1:Y:S01]  /*02b0*/  LDC.64 R4, c[0x0][0x3c8] ;  /* 0x0000f200ff047b82 */ /* 0x002e620000000a00 */
[----:B---3--:R-:W-:Y:S01]  /*02c0*/  MOV R6, RZ ;  /* 0x000000ff00067202 */ /* 0x008fe20000000f00 */
[----:B------:R-:W-:-:S02]  /*02d0*/  UIMAD.WIDE.U32 UR4, UR32, UR36, URZ ;  /* 0x00000024200472a5 */ /* 0x000fc4000f8e00ff */
[----:B------:R-:W-:Y:S02]  /*02e0*/  UIMAD UR21, UR27, UR11, UR9 ;  /* 0x0000000b1b1572a4 */ /* 0x000fe4000f8e0209 */
[----:B------:R-:W-:Y:S01]  /*02f0*/  UIMAD UR5, UR32, UR37, UR5 ;  /* 0x00000025200572a4 */ /* 0x000fe2000f8e0205 */
[----:B----4-:R-:W-:Y:S01]  /*0300*/  IADD3 R0, PT, PT, RZ, -R7, RZ ;  /* 0x80000007ff007210 */ /* 0x010fe20007ffe0ff */
[----:B------:R-:W-:Y:S02]  /*0310*/  UIMAD.WIDE.U32 UR10, UR27, UR14, URZ ;  /* 0x0000000e1b0a72a5 */ /* 0x000fe4000f8e00ff */
[----:B------:R-:W-:Y:S02]  /*0320*/  UIMAD.WIDE.U32 UR18, UR32, UR6, URZ ;  /* 0x00000006201272a5 */ /* 0x000fe4000f8e00ff */
[----:B------:R-:W-:Y:S01]  /*0330*/  IMAD R3, R0, R9, RZ ;  /* 0x0000000900037224 */ /* 0x000fe200078e02ff */
[----:B------:R-:W-:Y:S01]  /*0340*/  IABS R0, UR27 ;  /* 0x0000001b00007c13 */ /* 0x000fe20008000000 */
[----:B------:R-:W-:-:S02]  /*0350*/  UIMAD.WIDE.U32 UR16, UR27, UR38, UR4 ;  /* 0x000000261b1072a5 */ /* 0x000fc4000f8e0004 */
[----:B------:R-:W-:Y:S01]  /*0360*/  IMAD.HI.U32 R6, R7, R3, R6 ;  /* 0x0000000307067227 */ /* 0x000fe200078e0006 */
[----:B------:R-:W-:Y:S01]  /*0370*/  UIMAD UR19, UR32, UR7, UR19 ;  /* 0x00000007201372a4 */ /* 0x000fe2000f8e0213 */
[----:B------:R-:W2:Y:S04]  /*0380*/  LDCU.128 UR4, c[0x0][0x460] ;  /* 0x00008c00ff0477ac */ /* 0x000ea80008000c00 */
[----:B------:R-:W-:Y:S01]  /*0390*/  IMAD.HI.U32 R6, R6, R0, RZ ;  /* 0x0000000006067227 */ /* 0x000fe200078e00ff */
[----:B------:R-:W-:Y:S02]  /*03a0*/  UIMAD.WIDE.U32 UR18, UR27, UR12, UR18 ;  /* 0x0000000c1b1272a5 */ /* 0x000fe4000f8e0012 */
[----:B------:R-:W-:Y:S02]  /*03b0*/  UIMAD UR9, UR27, UR15, UR11 ;  /* 0x0000000f1b0972a4 */ /* 0x000fe4000f8e020b */
[----:B------:R-:W-:Y:S01]  /*03c0*/  IADD3 R2, PT, PT, -R6, RZ, RZ ;  /* 0x000000ff06027210 */ /* 0x000fe20007ffe1ff */
[----:B------:R-:W-:-:S02]  /*03d0*/  UIMAD UR13, UR27, UR13, UR19 ;  /* 0x0000000d1b0d72a4 */ /* 0x000fc4000f8e0213 */
[----:B------:R-:W-:Y:S02]  /*03e0*/  ULEA UR19, UR26, 0xfffffe00, 0x9 ;  /* 0xfffffe001a137891 */ /* 0x000fe4000f8e48ff */
[C---:B------:R-:W-:Y:S01]  /*03f0*/  IMAD R0, R9.reuse, R2, R0 ;  /* 0x0000000209007224 */ /* 0x040fe200078e0200 */
[----:B------:R-:W-:Y:S01]  /*0400*/  UISETP.NE.AND.EX UP0, UPT, UR25, URZ, UPT, UP0 ;  /* 0x000000ff1900728c */ /* 0x000fe2000bf05300 */
[----:B------:R-:W-:Y:S01]  /*0410*/  LOP3.LUT R2, R8, UR27, RZ, 0x3c, !PT ;  /* 0x0000001b08027c12 */ /* 0x000fe2000f8e3cff */
[----:B------:R-:W3:Y:S02]  /*0420*/  LDCU.64 UR14, c[0x0][0x3b0] ;  /* 0x00007600ff0e77ac */ /* 0x000ee40008000a00 */
[----:B------:R-:W-:Y:S01]  /*0430*/  ISETP.GT.U32.AND P1, PT, R9, R0, PT ;  /* 0x000000000900720c */ /* 0x000fe20003f24070 */
[----:B------:R-:W-:Y:S01]  /*0440*/  UIADD3 UR8, UP1, UPT, UR19, UR8, URZ ;  /* 0x0000000813087290 */ /* 0x000fe2000ff3e0ff */
[----:B------:R-:W-:Y:S01]  /*0450*/  ISETP.GE.AND P2, PT, R2, RZ, PT ;  /* 0x000000ff0200720c */ /* 0x000fe20003f46270 */
[----:B------:R-:W-:-:S02]  /*0460*/  USHF.R.S32.HI UR30, URZ, 0x1f, UR19 ;  /* 0x0000001fff1e7899 */ /* 0x000fc40008011413 */
[----:B--2---:R-:W-:Y:S02]  /*0470*/  ULEA UR20, UP2, UR8, UR4, 0x1 ;  /* 0x0000000408147291 */ /* 0x004fe4000f8408ff */
[----:B------:R-:W-:Y:S01]  /*0480*/  UIADD3.X UR21, UPT, UPT, UR30, UR21, URZ, UP1, !UPT ;  /* 0x000000151e157290 */ /* 0x000fe20008ffe4ff */
[----:B------:R-:W2:Y:S05]  /*0490*/  LDCU.64 UR24, c[0x0][0x3d0] ;  /* 0x00007a00ff1877ac */ /* 0x000eaa0008000a00 */
[-C--:B------:R-:W-:Y:S01]  /*04a0*/  @!P1 IADD3 R0, PT, PT, R0, -R9.reuse, RZ ;  /* 0x8000000900009210 */ /* 0x080fe20007ffe0ff */
[----:B------:R-:W-:Y:S01]  /*04b0*/  ULEA.HI.X UR21, UR8, UR5, UR21, 0x1, UP2 ;  /* 0x0000000508157291 */ /* 0x000fe200090f0c15 */
[----:B------:R-:W-:Y:S01]  /*04c0*/  @!P1 IADD3 R6, PT, PT, R6, 0x1, RZ ;  /* 0x0000000106069810 */ /* 0x000fe20007ffe0ff */
[----:B------:R-:W4:Y:S01]  /*04d0*/  @UP0 LDCU UR8, c[0x0][0x384] ;  /* 0x00007080ff0807ac */ /* 0x000f220008000800 */
[----:B------:R-:W-:-:S02]  /*04e0*/  ISETP.GE.U32.AND P0, PT, R0, R9, PT ;  /* 0x000000090000720c */ /* 0x000fc40003f06070 */
[----:B------:R-:W-:Y:S01]  /*04f0*/  ISETP.NE.AND P1, PT, R8, RZ, PT ;  /* 0x000000ff0800720c */ /* 0x000fe20003f25270 */
[----:B---3--:R-:W-:Y:S01]  /*0500*/  UIMAD.WIDE.U32 UR4, UR32, UR14, URZ ;  /* 0x0000000e200472a5 */ /* 0x008fe2000f8e00ff */
[----:B------:R-:W3:Y:S01]  /*0510*/  @UP0 LDCU UR12, c[0x0][0x38c] ;  /* 0x00007180ff0c07ac */ /* 0x000ee20008000800 */
[----:B------:R-:W-:Y:S02]  /*0520*/  UIMAD UR23, UR27, UR39, UR17 ;  /* 0x000000271b1772a4 */ /* 0x000fe4000f8e0211 */
[----:B------:R-:W-:-:S06]  /*0530*/  UIADD3 UR16, UP3, UPT, UR19, UR16, URZ ;  /* 0x0000001013107290 */ /* 0x000fcc000ff7e0ff */
[----:B------:R-:W-:Y:S01]  /*0540*/  @P0 IADD3 R6, PT, PT, R6, 0x1, RZ ;  /* 0x0000000106060810 */ /* 0x000fe20007ffe0ff */
[----:B------:R-:W-:Y:S01]  /*0550*/  UIMAD UR5, UR32, UR15, UR5 ;  /* 0x0000000f200572a4 */ /* 0x000fe2000f8e0205 */
[----:B------:R-:W3:Y:S02]  /*0560*/  @UP0 LDCU.64 UR14, c[0x0][0x480] ;  /* 0x00009000ff0e07ac */ /* 0x000ee40008000a00 */
[----:B------:R-:W-:Y:S01]  /*0570*/  MOV R15, R6 ;  /* 0x00000006000f7202 */ /* 0x000fe20000000f00 */
[----:B------:R-:W-:-:S03]  /*0580*/  ULEA UR22, UP4, UR16, UR6, 0x1 ;  /* 0x0000000610167291 */ /* 0x000fc6000f8808ff */
[----:B------:R-:W-:Y:S01]  /*0590*/  @!P2 IADD3 R15, PT, PT, -R15, RZ, RZ ;  /* 0x000000ff0f0fa210 */ /* 0x000fe20007ffe1ff */
[----:B------:R-:W-:Y:S01]  /*05a0*/  UIADD3.X UR23, UPT, UPT, UR30, UR23, URZ, UP3, !UPT ;  /* 0x000000171e177290 */ /* 0x000fe20009ffe4ff */
[----:B------:R-:W-:Y:S01]  /*05b0*/  @!P1 LOP3.LUT R15, RZ, R8, RZ, 0x33, !PT ;  /* 0x00000008ff0f9212 */ /* 0x000fe200078e33ff */
[----:B----4-:R-:W-:Y:S02]  /*05c0*/  @UP0 UIMAD UR8, UR32, UR8, UR27 ;  /* 0x00000008200802a4 */ /* 0x010fe4000f8e021b */
[----:B------:R-:W-:Y:S01]  /*05d0*/  ULEA.HI.X UR23, UR16, UR7, UR23, 0x1, UP4 ;  /* 0x0000000710177291 */ /* 0x000fe2000a0f0c17 */
[----:B------:R-:W-:Y:S01]  /*05e0*/  SHF.R.S32.HI R17, RZ, 0x1f, R15 ;  /* 0x0000001fff117819 */ /* 0x000fe2000001140f */
[----:B--2---:R-:W-:Y:S02]  /*05f0*/  UIMAD.WIDE.U32 UR6, UR32, UR24, URZ ;  /* 0x00000018200672a5 */ /* 0x004fe4000f8e00ff */
[----:B------:R-:W-:Y:S02]  /*0600*/  @UP0 UIMAD UR8, UR8, UR26, URZ ;  /* 0x0000001a080802a4 */ /* 0x000fe4000f8e02ff */
[C---:B0-----:R-:W-:Y:S01]  /*0610*/  IMAD R2, R17.reuse, R10, RZ ;  /* 0x0000000a11027224 */ /* 0x041fe200078e02ff */
[----:B------:R-:W0:Y:S01]  /*0620*/  LDCU.64 UR16, c[0x0][0x528] ;  /* 0x0000a500ff1077ac */ /* 0x000e220008000a00 */
[----:B-1----:R-:W-:-:S02]  /*0630*/  IMAD R0, R17, R4, RZ ;  /* 0x0000000411007224 */ /* 0x002fc400078e02ff */
[C---:B------:R-:W-:Y:S01]  /*0640*/  IMAD R9, R15.reuse, R11, R2 ;  /* 0x0000000b0f097224 */ /* 0x040fe200078e0202 */
[----:B------:R-:W-:Y:S01]  /*0650*/  UIMAD UR7, UR32, UR25, UR7 ;  /* 0x00000019200772a4 */ /* 0x000fe2000f8e0207 */
[C---:B------:R-:W-:Y:S01]  /*0660*/  IMAD.WIDE.U32 R2, R15.reuse, R4, UR4 ;  /* 0x000000040f027e25 */ /* 0x040fe2000f8e0004 */
[----:B---3--:R-:W-:Y:S01]  /*0670*/  @UP0 UIMAD UR8, UR8, UR12, URZ ;  /* 0x0000000c080802a4 */ /* 0x008fe2000f8e02ff */
[----:B------:R-:W-:Y:S02]  /*0680*/  UMOV UR4, URZ ;  /* 0x000000ff00047c82 */ /* 0x000fe40008000000 */
[C---:B------:R-:W-:Y:S01]  /*0690*/  IMAD R7, R15.reuse, R5, R0 ;  /* 0x000000050f077224 */ /* 0x040fe200078e0200 */
[----:B------:R-:W-:Y:S01]  /*06a0*/  UMOV UR5, URZ ;  /* 0x000000ff00057c82 */ /* 0x000fe20008000000 */
[----:B------:R-:W-:Y:S01]  /*06b0*/  IMAD.WIDE.U32 R4, R15, R10, UR6 ;  /* 0x000000060f047e25 */ /* 0x000fe2000f8e000a */
[----:B------:R-:W-:Y:S01]  /*06c0*/  IADD3 R69, P0, PT, R2, UR19, RZ ;  /* 0x0000001302457c10 */ /* 0x000fe2000ff1e0ff */
[----:B------:R-:W-:Y:S01]  /*06d0*/  @UP0 UIMAD.WIDE UR4, UR8, 0x8, UR14 ;  /* 0x00000008080408a5 */ /* 0x000fe2000f8e020e */
[----:B------:R-:W-:Y:S01]  /*06e0*/  IADD3 R2, PT, PT, R3, R7, RZ ;  /* 0x0000000703027210 */ /* 0x000fe20007ffe0ff */
[----:B------:R-:W-:Y:S01]  /*06f0*/  UISETP.GE.AND UP0, UPT, UR26, 0x1, UPT ;  /* 0x000000011a00788c */ /* 0x000fe2000bf06270 */
[----:B------:R-:W-:Y:S01]  /*0700*/  IADD3 R67, P2, PT, R4, UR19, RZ ;  /* 0x0000001304437c10 */ /* 0x000fe2000ff5e0ff */
[----:B------:R-:W-:Y:S01]  /*0710*/  UIADD3 UR18, UP1, UPT, UR19, UR18, URZ ;  /* 0x0000001213127290 */ /* 0x000fe2000ff3e0ff */
[----:B------:R-:W-:-:S02]  /*0720*/  IADD3 R0, PT, PT, R5, R9, RZ ;  /* 0x0000000905007210 */ /* 0x000fc40007ffe0ff */
[----:B------:R-:W-:Y:S01]  /*0730*/  LEA R70, P1, R69, R70, 0x1 ;  /* 0x0000004645467211 */ /* 0x000fe200078208ff */
[----:B------:R-:W-:Y:S02]  /*0740*/  UIADD3.X UR25, UPT, UPT, UR30, UR13, URZ, UP1, !UPT ;  /* 0x0000000d1e197290 */ /* 0x000fe40008ffe4ff */
[----:B------:R-:W-:Y:S01]  /*0750*/  IADD3.X R2, PT, PT, R2, UR30, RZ, P0, !PT ;  /* 0x0000001e02027c10 */ /* 0x000fe200087fe4ff */
[----:B0-----:R-:W-:Y:S01]  /*0760*/  ULEA UR24, UP1, UR18, UR16, 0x1 ;  /* 0x0000001012187291 */ /* 0x001fe2000f8208ff */
[----:B------:R-:W-:Y:S02]  /*0770*/  LEA R68, P3, R67, R12, 0x1 ;  /* 0x0000000c43447211 */ /* 0x000fe400078608ff */
[----:B------:R-:W-:Y:S01]  /*0780*/  IADD3.X R0, PT, PT, R0, UR30, RZ, P2, !PT ;  /* 0x0000001e00007c10 */ /* 0x000fe200097fe4ff */
[----:B------:R-:W-:Y:S01]  /*0790*/  ULEA.HI.X UR25, UR18, UR17, UR25, 0x1, UP1 ;  /* 0x0000001112197291 */ /* 0x000fe200088f0c19 */
[----:B------:R-:W-:Y:S01]  /*07a0*/  LEA.HI.X R69, R69, R71, R2, 0x1, P1 ;  /* 0x0000004745457211 */ /* 0x000fe200008f0c02 */
[----:B------:R-:W-:Y:S01]  /*07b0*/  HFMA2 R71, -RZ, RZ, 0, 0 ;  /* 0x00000000ff477431 */ /* 0x000fe200000001ff */
[----:B------:R-:W-:Y:S01]  /*07c0*/  LEA.HI.X R67, R67, R13, R0, 0x1, P3 ;  /* 0x0000000d43437211 */ /* 0x000fe200018f0c00 */
[----:B------:R-:W-:Y:S08]  /*07d0*/  BRA.U !UP0, `(.L_x_8201) ;  /* 0x0000005908c47547 */ /* 0x000ff0000b800000 */
        /* <DEDUP_REMOVED lines=16> */
[C---:B------:R-:W-:Y:S02]  /*08e0*/  SHF.L.U32 R0, R30.reuse, 0x1, RZ ;  /* 0x000000011e007819 */ /* 0x040fe400000006ff */
        /* <DEDUP_REMOVED lines=8> */
[C---:B------:R-:W-:Y:S01]  /*0970*/  SHF.L.U32 R7, R30.reuse, 0x4, RZ ;  /* 0x000000041e077819 */ /* 0x040fe200000006ff */
        /* <DEDUP_REMOVED lines=57> */
[----:B------:R-:W-:-:S02]  /*0d10*/  IADD3 R47, PT, PT, R29, R47, RZ ;  /* 0x0000002f1d2f7210 */ /* 0x000fc40007ffe0ff */
[----:B------:R-:W-:-:S07]  /*0d20*/  IADD3 R46, PT, PT, R3, R43, RZ ;  /* 0x0000002b032e7210 */ /* 0x000fce0007ffe0ff */
.L_x_8242:
        /* <DEDUP_REMOVED lines=15> */
[----:B------:R-:W1:Y:S03]  /*0e20*/  LDCU UR33, c[0x0][0x38c] ;  /* 0x00007180ff2177ac */ /* 0x000e660008000800 */
[----:B------:R-:W2:Y:S01]  /*0e30*/  LDG.E.128 R16, desc[UR28][R4.64+0x200] ;  /* 0x0002001c04107981 */ /* 0x000ea2000c1e1d00 */
[----:B------:R-:W-:Y:S01]  /*0e40*/  IMAD.WIDE.U32 R12, R66, 0x10, R12 ;  /* 0x00000010420c7825 */ /* 0x000fe200078e000c */
[----:B0-----:R-:W-:-:S06]  /*0e50*/  ULEA UR6, UR7, UR6, 0x18 ;  /* 0x0000000607067291 */ /* 0x001fcc000f8ec0ff */
[----:B-1----:R-:W-:-:S04]  /*0e60*/  LEA R45, R76, UR6, 0x4 ;  /* 0x000000064c2d7c11 */ /* 0x002fc8000f8e20ff */
[----:B------:R-:W-:Y:S01]  /*0e70*/  LEA R44, R76, R45, 0x4 ;  /* 0x0000002d4c2c7211 */ /* 0x000fe200078e20ff */
[----:B----4-:R-:W-:Y:S04]  /*0e80*/  STS.128 [R45], R8 ;  /* 0x000000082d007388 */ /* 0x010fe80000000c00 */
[----:B--2---:R-:W-:Y:S01]  /*0e90*/  STS.128 [R45+0x200], R16 ;  /* 0x000200102d007388 */ /* 0x004fe20000000c00 */
[----:B------:R-:W-:-:S03]  /*0ea0*/  NOP ;  /* 0x0000000000007918 */ /* 0x000fc60000000000 */
[----:B------:R-:W0:Y:S04]  /*0eb0*/  LDS.128 R20, [R44] ;  /* 0x000000002c147984 */ /* 0x000e280000000c00 */
        /* <DEDUP_REMOVED lines=22> */
[----:B-1----:R-:W-:Y:S01]  /*1020*/  MOV R24, UR8 ;  /* 0x0000000800187c02 */ /* 0x002fe20008000f00 */
[----:B------:R-:W1:Y:S03]  /*1030*/  LDCU.64 UR34, c[0x0][0x478] ;  /* 0x00008f00ff2277ac */ /* 0x000e660008000a00 */
[----:B------:R-:W-:-:S03]  /*1040*/  MOV R25, UR12 ;  /* 0x0000000c00197c02 */ /* 0x000fc60008000f00 */
[----:B------:R-:W-:Y:S02]  /*1050*/  IMAD.WIDE.U32 R24, R66, 0x10, R24 ;  /* 0x0000001042187825 */ /* 0x000fe400078e0018 */
[----:B------:R-:W3:Y:S01]  /*1060*/  LDCU.128 UR12, c[0x0][0x420] ;  /* 0x00008400ff0c77ac */ /* 0x000ee20008000c00 */
[----:B--2---:R-:W-:Y:S04]  /*1070*/  STS.128 [R45], R36 ;  /* 0x000000242d007388 */ /* 0x004fe80000000c00 */
[----:B----4-:R2:W-:Y:S01]  /*1080*/  STS.128 [R45+0x200], R40 ;  /* 0x000200282d007388 */ /* 0x0105e20000000c00 */
[----:B------:R-:W-:-:S03]  /*1090*/  NOP ;  /* 0x0000000000007918 */ /* 0x000fc60000000000 */
[----:B------:R-:W4:Y:S04]  /*10a0*/  LDS.128 R16, [R44] ;  /* 0x000000002c107984 */ /* 0x000f280000000c00 */
[----:B------:R-:W-:Y:S01]  /*10b0*/  LDS.128 R12, [R44+0x10] ;  /* 0x000010002c0c7984 */ /* 0x000fe20000000c00 */
[----:B------:R-:W-:Y:S06]  /*10c0*/  BAR.SYNC.DEFER_BLOCKING 0x0 ;  /* 0x0000000000007b1d */ /* 0x000fec0000010000 */
[----:B------:R-:W4:Y:S04]  /*10d0*/  LDG.E.128 R92, desc[UR28][R24.64] ;  /* 0x0000001c185c7981 */ /* 0x000f28000c1e1d00 */
[----:B------:R-:W4:Y:S01]  /*10e0*/  LDG.E.128 R96, desc[UR28][R24.64+0x200] ;  /* 0x0002001c18607981 */ /* 0x000f22000c1e1d00 */
[----:B---3--:R-:W-:-:S04]  /*10f0*/  UIMAD.WIDE.U32 UR30, UR32, UR12, UR6 ;  /* 0x0000000c201e72a5 */ /* 0x008fc8000f8e0006 */
        /* <DEDUP_REMOVED lines=8> */
[----:B--2---:R-:W-:Y:S01]  /*1180*/  MOV R40, UR8 ;  /* 0x0000000800287c02 */ /* 0x004fe20008000f00 */
[----:B------:R-:W1:Y:S03]  /*1190*/  LDCU.64 UR34, c[0x0][0x490] ;  /* 0x00009200ff2277ac */ /* 0x000e660008000a00 */
[----:B------:R-:W-:Y:S01]  /*11a0*/  MOV R41, UR12 ;  /* 0x0000000c00297c02 */ /* 0x000fe20008000f00 */
[----:B------:R-:W2:Y:S02]  /*11b0*/  LDCU.64 UR14, c[0x0][0x508] ;  /* 0x0000a100ff0e77ac */ /* 0x000ea40008000a00 */
[----:B------:R-:W-:Y:S01]  /*11c0*/  IMAD.WIDE.U32 R40, R66, 0x10, R40 ;  /* 0x0000001042287825 */ /* 0x000fe200078e0028 */
[----:B----4-:R-:W-:Y:S04]  /*11d0*/  STS.128 [R45], R92 ;  /* 0x0000005c2d007388 */ /* 0x010fe80000000c00 */
[----:B------:R-:W-:Y:S01]  /*11e0*/  STS.128 [R45+0x200], R96 ;  /* 0x000200602d007388 */ /* 0x000fe20000000c00 */
[----:B------:R-:W-:-:S03]  /*11f0*/  NOP ;  /* 0x0000000000007918 */ /* 0x000fc60000000000 */
[----:B------:R-:W3:Y:S04]  /*1200*/  LDS.128 R88, [R44] ;  /* 0x000000002c587984 */ /* 0x000ee80000000c00 */
[----:B------:R-:W4:Y:S01]  /*1210*/  LDS.128 R24, [R44+0x10] ;  /* 0x000010002c187984 */ /* 0x000f220000000c00 */
[----:B------:R-:W-:Y:S06]  /*1220*/  BAR.SYNC.DEFER_BLOCKING 0x0 ;  /* 0x0000000000007b1d */ /* 0x000fec0000010000 */
[----:B------:R-:W4:Y:S04]  /*1230*/  LDG.E.128 R32, desc[UR28][R40.64] ;  /* 0x0000001c28207981 */ /* 0x000f28000c1e1d00 */
[----:B------:R0:W4:Y:S01]  /*1240*/  LDG.E.128 R36, desc[UR28][R40.64+0x200] ;  /* 0x0002001c28247981 */ /* 0x000122000c1e1d00 */
[----:B------:R-:W-:Y:S01]  /*1250*/  SHF.L.U32 R111, R16, 0x10, RZ ;  /* 0x00000010106f7819 */ /* 0x000fe200000006ff */
[----:B--2---:R-:W-:Y:S01]  /*1260*/  UIMAD.WIDE.U32 UR12, UR32, UR14, UR6 ;  /* 0x0000000e200c72a5 */ /* 0x004fe2000f8e0006 */
[----:B------:R-:W-:-:S02]  /*1270*/  PRMT R113, R18, 0x7632, R113 ;  /* 0x0000763212717816 */ /* 0x000fc40000000071 */
[C---:B---3--:R-:W-:Y:S01]  /*1280*/  PRMT R83, R88.reuse, 0x7632, R83 ;  /* 0x0000763258537816 */ /* 0x048fe20000000053 */
[----:B------:R-:W-:Y:S01]  /*1290*/  UIMAD UR13, UR32, UR15, UR13 ;  /* 0x0000000f200d72a4 */ /* 0x000fe2000f8e020d */
[----:B------:R-:W-:Y:S01]  /*12a0*/  SHF.L.U32 R82, R88, 0x10, RZ ;  /* 0x0000001058527819 */ /* 0x000fe200000006ff */
[----:B------:R-:W2:Y:S01]  /*12b0*/  LDCU.64 UR14, c[0x0][0x510] ;  /* 0x0000a200ff0e77ac */ /* 0x000ea20008000a00 */
[----:B----4-:R-:W-:Y:S02]  /*12c0*/  SHF.L.U32 R0, R24, 0x10, RZ ;  /* 0x0000001018007819 */ /* 0x010fe400000006ff */
[----:B0-----:R-:W-:Y:S01]  /*12d0*/  SHF.L.U32 R40, R26, 0x10, RZ ;  /* 0x000000101a287819 */ /* 0x001fe200000006ff */
[----:B------:R-:W-:Y:S01]  /*12e0*/  FMUL.FTZ R75, R82, -1.4426950216293334961 ;  /* 0xbfb8aa3b524b7820 */ /* 0x000fe20000410000 */
[C---:B------:R-:W-:Y:S01]  /*12f0*/  SHF.L.U32 R81, R89.reuse, 0x10, RZ ;  /* 0x0000001059517819 */ /* 0x040fe200000006ff */
[----:B------:R-:W-:Y:S01]  /*1300*/  FMUL.FTZ R92, R0, -1.4426950216293334961 ;  /* 0xbfb8aa3b005c7820 */ /* 0x000fe20000410000 */
[----:B------:R-:W-:-:S02]  /*1310*/  PRMT R88, R89, 0x7632, R88 ;  /* 0x0000763259587816 */ /* 0x000fc40000000058 */
[----:B------:R-:W-:Y:S01]  /*1320*/  SHF.L.U32 R83, R83, 0x10, RZ ;  /* 0x0000001053537819 */ /* 0x000fe200000006ff */
[----:B------:R-:W-:Y:S01]  /*1330*/  MUFU.EX2 R100, R92 ;  /* 0x0000005c00647308 */ /* 0x000fe20000000800 */
[----:B------:R-:W-:Y:S01]  /*1340*/  PRMT R89, R90, 0x7632, R89 ;  /* 0x000076325a597816 */ /* 0x000fe20000000059 */
[----:B------:R-:W-:Y:S01]  /*1350*/  FMUL.FTZ R77, R81, -1.4426950216293334961 ;  /* 0xbfb8aa3b514d7820 */ /* 0x000fe20000410000 */
[----:B------:R-:W-:Y:S01]  /*1360*/  PRMT R93, R91, 0x7632, R93 ;  /* 0x000076325b5d7816 */ /* 0x000fe2000000005d */
[----:B------:R-:W-:Y:S01]  /*1370*/  MUFU.EX2 R75, R75 ;  /* 0x0000004b004b7308 */ /* 0x000fe20000000800 */
[----:B------:R-:W-:Y:S01]  /*1380*/  PRMT R94, R24, 0x7632, R94 ;  /* 0x00007632185e7816 */ /* 0x000fe2000000005e */
[----:B------:R-:W-:Y:S01]  /*1390*/  FMUL.FTZ R24, R83, -1.4426950216293334961 ;  /* 0xbfb8aa3b53187820 */ /* 0x000fe20000410000 */
[----:B------:R-:W-:Y:S01]  /*13a0*/  SHF.L.U32 R80, R90, 0x10, RZ ;  /* 0x000000105a507819 */ /* 0x000fe200000006ff */
[----:B------:R-:W-:Y:S01]  /*13b0*/  FMUL.FTZ R90, R40, -1.4426950216293334961 ;  /* 0xbfb8aa3b285a7820 */ /* 0x000fe20000410000 */
[----:B------:R-:W-:Y:S01]  /*13c0*/  SHF.L.U32 R88, R88, 0x10, RZ ;  /* 0x0000001058587819 */ /* 0x000fe200000006ff */
[----:B------:R0:W-:Y:S01]  /*13d0*/  MUFU.EX2 R99, R24 ;  /* 0x0000001800637308 */ /* 0x0001e20000000800 */
[----:B------:R-:W-:Y:S01]  /*13e0*/  SHF.L.U32 R89, R89, 0x10, RZ ;  /* 0x0000001059597819 */ /* 0x000fe200000006ff */
[----:B------:R-:W-:Y:S01]  /*13f0*/  FMUL.FTZ R78, R80, -1.4426950216293334961 ;  /* 0xbfb8aa3b504e7820 */ /* 0x000fe20000410000 */
[----:B------:R-:W-:Y:S01]  /*1400*/  SHF.L.U32 R93, R93, 0x10, RZ ;  /* 0x000000105d5d7819 */ /* 0x000fe200000006ff */
[----:B------:R3:W4:Y:S01]  /*1410*/  MUFU.EX2 R110, R90 ;  /* 0x0000005a006e7308 */ /* 0x0007220000000800 */
[----:B------:R-:W-:Y:S01]  /*1420*/  SHF.L.U32 R94, R94, 0x10, RZ ;  /* 0x000000105e5e7819 */ /* 0x000fe200000006ff */
[----:B--2---:R-:W-:Y:S01]  /*1430*/  UIMAD.WIDE.U32 UR12, UR27, UR14, UR12 ;  /* 0x0000000e1b0c72a5 */ /* 0x004fe2000f8e000c */
[----:B------:R-:W-:Y:S01]  /*1440*/  SHF.L.U32 R42, R91, 0x10, RZ ;  /* 0x000000105b2a7819 */ /* 0x000fe200000006ff */
[----:B------:R-:W-:Y:S01]  /*1450*/  MUFU.EX2 R77, R77 ;  /* 0x0000004d004d7308 */ /* 0x000fe20000000800 */
[----:B------:R-:W-:Y:S01]  /*1460*/  SHF.L.U32 R43, R25, 0x10, RZ ;  /* 0x00000010192b7819 */ /* 0x000fe200000006ff */
[----:B0-----:R-:W-:Y:S01]  /*1470*/  FMUL.FTZ R24, R94, -1.4426950216293334961 ;  /* 0xbfb8aa3b5e187820 */ /* 0x001fe20000410000 */
[----:B------:R-:W-:Y:S01]  /*1480*/  SHF.L.U32 R41, R27, 0x10, RZ ;  /* 0x000000101b297819 */ /* 0x000fe200000006ff */
[----:B------:R-:W-:Y:S01]  /*1490*/  FMUL.FTZ R79, R42, -1.4426950216293334961 ;  /* 0xbfb8aa3b2a4f7820 */ /* 0x000fe20000410000 */
[----:B------:R-:W-:Y:S01]  /*14a0*/  PRMT R92, R25, 0x7632, R92 ;  /* 0x00007632195c7816 */ /* 0x000fe2000000005c */
[----:B------:R-:W-:Y:S01]  /*14b0*/  FMUL.FTZ R25, R88, -1.4426950216293334961 ;  /* 0xbfb8aa3b58197820 */ /* 0x000fe20000410000 */
[----:B------:R-:W-:Y:S01]  /*14c0*/  PRMT R91, R26, 0x7632, R91 ;  /* 0x000076321a5b7816 */ /* 0x000fe2000000005b */
[----:B------:R-:W-:Y:S01]  /*14d0*/  FMUL.FTZ R26, R89, -1.4426950216293334961 ;  /* 0xbfb8aa3b591a7820 */ /* 0x000fe20000410000 */
[----:B---3--:R-:W-:Y:S01]  /*14e0*/  PRMT R90, R27, 0x7632, R90 ;  /* 0x000076321b5a7816 */ /* 0x008fe2000000005a */
[----:B------:R-:W-:Y:S01]  /*14f0*/  FMUL.FTZ R27, R93, -1.4426950216293334961 ;  /* 0xbfb8aa3b5d1b7820 */ /* 0x000fe20000410000 */
[----:B------:R-:W-:Y:S01]  /*1500*/  MUFU.EX2 R102, R25 ;  /* 0x0000001900667308 */ /* 0x000fe20000000800 */
[----:B------:R-:W-:Y:S01]  /*1510*/  FMUL.FTZ R95, R43, -1.4426950216293334961 ;  /* 0xbfb8aa3b2b5f7820 */ /* 0x000fe20000410000 */
[----:B------:R-:W-:Y:S01]  /*1520*/  FMUL.FTZ R96, R41, -1.4426950216293334961 ;  /* 0xbfb8aa3b29607820 */ /* 0x000fe20000410000 */
[----:B------:R-:W-:Y:S01]  /*1530*/  SHF.L.U32 R91, R91, 0x10, RZ ;  /* 0x000000105b5b7819 */ /* 0x000fe200000006ff */
[----:B------:R-:W0:Y:S01]  /*1540*/  MUFU.EX2 R103, R26 ;  /* 0x0000001a00677308 */ /* 0x000e220000000800 */
[----:B------:R-:W-:Y:S01]  /*1550*/  SHF.L.U32 R90, R90, 0x10, RZ ;  /* 0x000000105a5a7819 */ /* 0x000fe200000006ff */
[----:B----4-:R-:W-:Y:S01]  /*1560*/  FADD.FTZ R118, R110, 1 ;  /* 0x3f8000006e767421 */ /* 0x010fe20000010000 */
[----:B------:R-:W-:Y:S01]  /*1570*/  SHF.L.U32 R92, R92, 0x10, RZ ;  /* 0x000000105c5c7819 */ /* 0x000fe200000006ff */
[----:B------:R-:W2:Y:S01]  /*1580*/  MUFU.EX2 R106, R27 ;  /* 0x0000001b006a7308 */ /* 0x000ea20000000800 */
[----:B------:R-:W-:Y:S01]  /*1590*/  FMUL.FTZ R98, R91, -1.4426950216293334961 ;  /* 0xbfb8aa3b5b627820 */ /* 0x000fe20000410000 */
[----:B------:R-:W-:Y:S01]  /*15a0*/  FMUL.FTZ R101, R90, -1.4426950216293334961 ;  /* 0xbfb8aa3b5a657820 */ /* 0x000fe20000410000 */
[----:B------:R-:W-:Y:S01]  /*15b0*/  SHF.L.U32 R109, R18, 0x10, RZ ;  /* 0x00000010126d7819 */ /* 0x000fe200000006ff */
[----:B------:R-:W3:Y:S01]  /*15c0*/  MUFU.EX2 R116, R24 ;  /* 0x0000001800747308 */ /* 0x000ee20000000800 */
[----:B------:R-:W-:Y:S01]  /*15d0*/  FMUL.FTZ R97, R92, -1.4426950216293334961 ;  /* 0xbfb8aa3b5c617820 */ /* 0x000fe20000410000 */
[----:B------:R-:W-:Y:S01]  /*15e0*/  PRMT R115, R19, 0x7632, R115 ;  /* 0x0000763213737816 */ /* 0x000fe20000000073 */
[----:B------:R-:W-:Y:S01]  /*15f0*/  UIMAD UR13, UR27, UR15, UR13 ;  /* 0x0000000f1b0d72a4 */ /* 0x000fe2000f8e020d */
[----:B------:R-:W4:Y:S01]  /*1600*/  MUFU.EX2 R79, R79 ;  /* 0x0000004f004f7308 */ /* 0x000f220000000800 */
[----:B------:R-:W-:Y:S01]  /*1610*/  SHF.L.U32 R107, R12, 0x10, RZ ;  /* 0x000000100c6b7819 */ /* 0x000fe200000006ff */
[----:B0-----:R-:W-:Y:S01]  /*1620*/  FADD.FTZ R108, R103, 1 ;  /* 0x3f800000676c7421 */ /* 0x001fe20000010000 */
[C---:B------:R-:W-:Y:S01]  /*1630*/  PRMT R18, R14.reuse, 0x7632, R18 ;  /* 0x000076320e127816 */ /* 0x040fe20000000012 */
[----:B------:R0:W-:Y:S01]  /*1640*/  MUFU.EX2 R104, R95 ;  /* 0x0000005f00687308 */ /* 0x0001e20000000800 */
[----:B------:R-:W-:Y:S01]  /*1650*/  SHF.L.U32 R105, R14, 0x10, RZ ;  /* 0x000000100e697819 */ /* 0x000fe200000006ff */
[----:B--2---:R-:W-:Y:S01]  /*1660*/  FADD.FTZ R110, R106, 1 ;  /* 0x3f8000006a6e7421 */ /* 0x004fe20000010000 */
[----:B------:R-:W-:Y:S01]  /*1670*/  PRMT R124, R21, 0x7632, R124 ;  /* 0x00007632157c7816 */ /* 0x000fe2000000007c */
[----:B------:R2:W1:Y:S01]  /*1680*/  MUFU.EX2 R119, R96 ;  /* 0x0000006000777308 */ /* 0x0004620000000800 */
[----:B------:R-:W-:Y:S01]  /*1690*/  PRMT R126, R22, 0x7632, R126 ;  /* 0x00007632167e7816 */ /* 0x000fe2000000007e */
[----:B---3--:R-:W-:Y:S01]  /*16a0*/  FADD.FTZ R120, R116, 1 ;  /* 0x3f80000074787421 */ /* 0x008fe20000010000 */
[----:B------:R-:W-:Y:S01]  /*16b0*/  PRMT R128, R23, 0x7632, R128 ;  /* 0x0000763217807816 */ /* 0x000fe20000000080 */
[----:B------:R-:W-:Y:S01]  /*16c0*/  MUFU.EX2 R78, R78 ;  /* 0x0000004e004e7308 */ /* 0x000fe20000000800 */
[----:B0-----:R-:W-:Y:S01]  /*16d0*/  FADD.FTZ R95, R75, 1 ;  /* 0x3f8000004b5f7421 */ /* 0x001fe20000010000 */
[----:B------:R-:W-:Y:S01]  /*16e0*/  SHF.L.U32 R75, R20, 0x10, RZ ;  /* 0x00000010144b7819 */ /* 0x000fe200000006ff */
[----:B----4-:R-:W-:Y:S01]  /*16f0*/  FADD.FTZ R20, R79, 1 ;  /* 0x3f8000004f147421 */ /* 0x010fe20000010000 */
[----:B------:R0:W3:Y:S01]  /*1700*/  MUFU.EX2 R123, R98 ;  /* 0x00000062007b7308 */ /* 0x0000e20000000800 */
[----:B--2---:R-:W-:Y:S01]  /*1710*/  FADD.FTZ R96, R77, 1 ;  /* 0x3f8000004d607421 */ /* 0x004fe20000010000 */
[----:B------:R-:W-:Y:S01]  /*1720*/  SHF.L.U32 R77, R21, 0x10, RZ ;  /* 0x00000010154d7819 */ /* 0x000fe200000006ff */
[----:B------:R-:W-:Y:S01]  /*1730*/  ULEA UR8, UP0, UR12, UR30, 0x1 ;  /* 0x0000001e0c087291 */ /* 0x000fe2000f8008ff */
[----:B------:R-:W-:Y:S01]  /*1740*/  MUFU.RCP R95, R95 ;  /* 0x0000005f005f7308 */ /* 0x000fe20000001000 */
[----:B------:R-:W-:Y:S01]  /*1750*/  SHF.L.U32 R79, R23, 0x10, RZ ;  /* 0x00000010174f7819 */ /* 0x000fe200000006ff */
[----:B-1----:R-:W-:Y:S01]  /*1760*/  FADD.FTZ R119, R119, 1 ;  /* 0x3f80000077777421 */ /* 0x002fe20000010000 */
[----:B------:R-:W-:Y:S01]  /*1770*/  SHF.L.U32 R113, R113, 0x10, RZ ;  /* 0x0000001071717819 */ /* 0x000fe200000006ff */
[----:B------:R-:W-:Y:S01]  /*1780*/  ULEA.HI.X UR12, UR12, UR31, UR13, 0x1, UP0 ;  /* 0x0000001f0c0c7291 */ /* 0x000fe200080f0c0d */
[----:B0-----:R-:W-:Y:S01]  /*1790*/  PRMT R98, R16, 0x7632, R98 ;  /* 0x0000763210627816 */ /* 0x001fe20000000062 */
[----:B------:R-:W-:Y:S01]  /*17a0*/  UISETP.NE.U32.AND UP0, UPT, UR34, URZ, UPT ;  /* 0x000000ff2200728c */ /* 0x000fe2000bf05070 */
[----:B------:R-:W-:Y:S01]  /*17b0*/  PRMT R16, R12, 0x7632, R16 ;  /* 0x000076320c107816 */ /* 0x000fe20000000010 */
[----:B------:R-:W0:Y:S01]  /*17c0*/  MUFU.RCP R96, R96 ;  /* 0x0000006000607308 */ /* 0x000e220000001000 */
[----:B------:R-:W-:Y:S01]  /*17d0*/  SHF.L.U32 R98, R98, 0x10, RZ ;  /* 0x0000001062627819 */ /* 0x000fe200000006ff */
[----:B---3--:R-:W-:Y:S01]  /*17e0*/  FADD.FTZ R123, R123, 1 ;  /* 0x3f8000007b7b7421 */ /* 0x008fe20000010000 */
[----:B------:R-:W-:Y:S01]  /*17f0*/  SHF.L.U32 R115, R115, 0x10, RZ ;  /* 0x0000001073737819 */ /* 0x000fe200000006ff */
[----:B------:R-:W-:Y:S01]  /*1800*/  UISETP.NE.AND.EX UP0, UPT, UR35, URZ, UPT, UP0 ;  /* 0x000000ff2300728c */ /* 0x000fe2000bf05300 */
[----:B------:R-:W-:-:S02]  /*1810*/  PRMT R145, R4, 0x7632, R145 ;  /* 0x0000763204917816 */ /* 0x000fc40000000091 */
[----:B------:R-:W-:Y:S01]  /*1820*/  SHF.L.U32 R146, R4, 0x10, RZ ;  /* 0x0000001004927819 */ /* 0x000fe200000006ff */
[----:B------:R1:W-:Y:S01]  /*1830*/  MUFU.EX2 R125, R101 ;  /* 0x00000065007d7308 */ /* 0x0003e20000000800 */
[----:B------:R-:W-:Y:S02]  /*1840*/  SHF.L.U32 R148, R5, 0x10, RZ ;  /* 0x0000001005947819 */ /* 0x000fe400000006ff */
[C---:B------:R-:W-:Y:S01]  /*1850*/  PRMT R143, R6.reuse, 0x7632, R143 ;  /* 0x00007632068f7816 */ /* 0x040fe2000000008f */
[----:B------:R2:W3:Y:S01]  /*1860*/  MUFU.EX2 R121, R97 ;  /* 0x0000006100797308 */ /* 0x0004e20000000800 */
[----:B------:R-:W-:Y:S02]  /*1870*/  SHF.L.U32 R158, R6, 0x10, RZ ;  /* 0x00000010069e7819 */ /* 0x000fe400000006ff */
[----:B------:R-:W-:Y:S01]  /*1880*/  PRMT R141, R7, 0x7632, R141 ;  /* 0x00007632078d7816 */ /* 0x000fe2000000008d */
[----:B------:R-:W-:Y:S01]  /*1890*/  MUFU.RCP R108, R108 ;  /* 0x0000006c006c7308 */ /* 0x000fe20000001000 */
[----:B-1----:R-:W-:Y:S01]  /*18a0*/  PRMT R101, R17, 0x7632, R101 ;  /* 0x0000763211657816 */ /* 0x002fe20000000065 */
[----:B0-----:R-:W-:Y:S01]  /*18b0*/  FADD.FTZ R14, -R96, 1 ;  /* 0x3f800000600e7421 */ /* 0x001fe20000010100 */
[----:B------:R-:W-:Y:S01]  /*18c0*/  SHF.L.U32 R150, R7, 0x10, RZ ;  /* 0x0000001007967819 */ /* 0x000fe200000006ff */
[----:B--2---:R-:W-:-:S02]  /*18d0*/  FADD.FTZ R97, R78, 1 ;  /* 0x3f8000004e617421 */ /* 0x004fc40000010000 */
[----:B------:R-:W-:Y:S01]  /*18e0*/  FFMA.FTZ R14, R81, R14, 1 ;  /* 0x3f800000510e7423 */ /* 0x000fe2000001000e */
[----:B------:R-:W-:Y:S01]  /*18f0*/  SHF.L.U32 R78, R22, 0x10, RZ ;  /* 0x00000010164e7819 */ /* 0x000fe200000006ff */
[----:B------:R-:W-:Y:S01]  /*1900*/  MUFU.RCP R110, R110 ;  /* 0x0000006e006e7308 */ /* 0x000fe20000001000 */
[----:B------:R-:W-:Y:S01]  /*1910*/  SHF.L.U32 R101, R101, 0x10, RZ ;  /* 0x0000001065657819 */ /* 0x000fe200000006ff */
[----:B---3--:R-:W-:Y:S01]  /*1920*/  FADD.FTZ R121, R121, 1 ;  /* 0x3f80000079797421 */ /* 0x008fe20000010000 */
[----:B------:R-:W-:Y:S01]  /*1930*/  FADD.FTZ R125, R125, 1 ;  /* 0x3f8000007d7d7421 */ /* 0x000fe20000010000 */
[----:B------:R-:W-:Y:S01]  /*1940*/  SHF.L.U32 R152, R8, 0x10, RZ ;  /* 0x0000001008987819 */ /* 0x000fe200000006ff */
[----:B------:R-:W-:Y:S01]  /*1950*/  FMUL.FTZ R81, R81, R96 ;  /* 0x0000006051517220 */ /* 0x000fe20000410000 */
[----:B------:R-:W-:Y:S02]  /*1960*/  SHF.L.U32 R154, R9, 0x10, RZ ;  /* 0x00000010099a7819 */ /* 0x000fe400000006ff */
[----:B------:R-:W0:Y:S01]  /*1970*/  MUFU.RCP R97, R97 ;  /* 0x0000006100617308 */ /* 0x000e220000001000 */
[----:B------:R-:W-:-:S02]  /*1980*/  SHF.L.U32 R156, R10, 0x10, RZ ;  /* 0x000000100a9c7819 */ /* 0x000fc400000006ff */
[C---:B------:R-:W-:Y:S02]  /*1990*/  PRMT R144, R87.reuse, 0x7632, R144 ;  /* 0x0000763257907816 */ /* 0x040fe40000000090 */
[----:B------:R-:W-:Y:S02]  /*19a0*/  SHF.L.U32 R87, R87, 0x10, RZ ;  /* 0x0000001057577819 */ /* 0x000fe400000006ff */
[----:B------:R-:W-:Y:S01]  /*19b0*/  SHF.L.U32 R160, R11, 0x10, RZ ;  /* 0x000000100ba07819 */ /* 0x000fe200000006ff */
[----:B------:R-:W1:Y:S08]  /*19c0*/  MUFU.RCP R116, R119 ;  /* 0x0000007700747308 */ /* 0x000e700000001000 */
[----:B------:R2:W-:Y:S01]  /*19d0*/  MUFU.RCP R133, R120 ;  /* 0x0000007800857308 */ /* 0x0005e20000001000 */
[----:B0-----:R-:W-:-:S04]  /*19e0*/  FADD.FTZ R23, -R97, 1 ;  /* 0x3f80000061177421 */ /* 0x001fc80000010100 */
[C---:B------:R-:W-:Y:S01]  /*19f0*/  FFMA.FTZ R103, R80.reuse, R23, 1 ;  /* 0x3f80000050677423 */ /* 0x040fe20000010017 */
[----:B------:R-:W-:Y:S02]  /*1a00*/  FMUL.FTZ R80, R80, R97 ;  /* 0x0000006150507220 */ /* 0x000fe40000410000 */
[----:B------:R-:W-:Y:S01]  /*1a10*/  MUFU.RCP R162, R123 ;  /* 0x0000007b00a27308 */ /* 0x000fe20000001000 */
[----:B--2---:R-:W-:Y:S01]  /*1a20*/  SHF.L.U32 R120, R16, 0x10, RZ ;  /* 0x0000001010787819 */ /* 0x004fe200000006ff */
[----:B-1----:R-:W-:-:S04]  /*1a30*/  FADD.FTZ R16, -R116, 1 ;  /* 0x3f80000074107421 */ /* 0x002fc80000010100 */
[C---:B------:R-:W-:Y:S01]  /*1a40*/  FFMA.FTZ R142, R41.reuse, R16, 1 ;  /* 0x3f800000298e7423 */ /* 0x040fe20000010010 */
[----:B------:R-:W-:Y:S01]  /*1a50*/  FMUL.FTZ R41, R41, R116 ;  /* 0x0000007429297220 */ /* 0x000fe20000410000 */
[----:B------:R-:W-:Y:S08]  /*1a60*/  MUFU.RCP R147, R121 ;  /* 0x0000007900937308 */ /* 0x000ff00000001000 */
[----:B------:R0:W-:Y:S01]  /*1a70*/  MUFU.RCP R153, R125 ;  /* 0x0000007d00997308 */ /* 0x0001e20000001000 */
[----:B------:R1:W-:Y:S04]  /*1a80*/  STS.128 [R45], R32 ;  /* 0x000000202d007388 */ /* 0x0003e80000000c00 */
[----:B------:R2:W-:Y:S01]  /*1a90*/  STS.128 [R45+0x200], R36 ;  /* 0x000200242d007388 */ /* 0x0005e20000000c00 */
[----:B------:R-:W-:-:S03]  /*1aa0*/  NOP ;  /* 0x0000000000007918 */ /* 0x000fc60000000000 */
[----:B------:R-:W3:Y:S01]  /*1ab0*/  LDS.128 R24, [R44] ;  /* 0x000000002c187984 */ /* 0x000ee20000000c00 */
[----:B-1----:R-:W-:Y:S02]  /*1ac0*/  SHF.L.U32 R32, R17, 0x10, RZ ;  /* 0x0000001011207819 */ /* 0x002fe400000006ff */
[----:B------:R-:W-:Y:S01]  /*1ad0*/  SHF.L.U32 R33, R19, 0x10, RZ ;  /* 0x0000001013217819 */ /* 0x000fe200000006ff */
[----:B--2---:R-:W-:Y:S01]  /*1ae0*/  FADD.FTZ R37, R100, 1 ;  /* 0x3f80000064257421 */ /* 0x004fe20000010000 */
[----:B------:R-:W-:Y:S01]  /*1af0*/  FADD.FTZ R100, R99, 1 ;  /* 0x3f80000063647421 */ /* 0x000fe20000010000 */
[----:B------:R-:W1:Y:S01]  /*1b00*/  MUFU.RCP R39, R20 ;  /* 0x0000001400277308 */ /* 0x000e620000001000 */
[----:B------:R-:W-:Y:S01]  /*1b10*/  FADD.FTZ R99, R102, 1 ;  /* 0x3f80000066637421 */ /* 0x000fe20000010000 */
[C---:B------:R-:W-:Y:S01]  /*1b20*/  PRMT R17, R13.reuse, 0x7632, R17 ;  /* 0x000076320d117816 */ /* 0x040fe20000000011 */
[----:B------:R-:W-:Y:S01]  /*1b30*/  FADD.FTZ R38, R104, 1 ;  /* 0x3f80000068267421 */ /* 0x000fe20000010000 */
[----:B------:R-:W-:Y:S01]  /*1b40*/  SHF.L.U32 R34, R13, 0x10, RZ ;  /* 0x000000100d227819 */ /* 0x000fe200000006ff */
[----:B------:R-:W-:Y:S01]  /*1b50*/  FADD.FTZ R13, -R95, 1 ;  /* 0x3f8000005f0d7421 */ /* 0x000fe20000010100 */
[----:B------:R-:W-:-:S02]  /*1b60*/  PRMT R19, R15, 0x7632, R19 ;  /* 0x000076320f137816 */ /* 0x000fc40000000013 */
[----:B------:R-:W-:Y:S01]  /*1b70*/  SHF.L.U32 R35, R15, 0x10, RZ ;  /* 0x000000100f237819 */ /* 0x000fe200000006ff */
[C---:B------:R-:W-:Y:S01]  /*1b80*/  FFMA.FTZ R13, R82.reuse, R13, 1 ;  /* 0x3f800000520d7423 */ /* 0x040fe2000001000d */
[----:B------:R-:W2:Y:S01]  /*1b90*/  MUFU.RCP R100, R100 ;  /* 0x0000006400647308 */ /* 0x000ea20000001000 */
[----:B0-----:R-:W-:Y:S01]  /*1ba0*/  SHF.L.U32 R125, R19, 0x10, RZ ;  /* 0x00000010137d7819 */ /* 0x001fe200000006ff */
[----:B------:R-:W-:-:S06]  /*1bb0*/  FMUL.FTZ R82, R82, R95 ;  /* 0x0000005f52527220 */ /* 0x000fcc0000410000 */
[----:B------:R-:W0:Y:S01]  /*1bc0*/  MUFU.RCP R99, R99 ;  /* 0x0000006300637308 */ /* 0x000e220000001000 */
[----:B-1----:R-:W-:-:S04]  /*1bd0*/  FADD.FTZ R117, -R39, 1 ;  /* 0x3f80000027757421 */ /* 0x002fc80000010100 */
[----:B------:R-:W-:-:S03]  /*1be0*/  FFMA.FTZ R117, R42, R117, 1 ;  /* 0x3f8000002a757423 */ /* 0x000fc60000010075 */
[----:B------:R-:W1:Y:S01]  /*1bf0*/  MUFU.RCP R37, R37 ;  /* 0x0000002500257308 */ /* 0x000e620000001000 */
[C---:B---3--:R-:W-:Y:S02]  /*1c00*/  PRMT R20, R24.reuse, 0x7632, R20 ;  /* 0x0000763218147816 */ /* 0x048fe40000000014 */
[----:B------:R-:W-:Y:S02]  /*1c10*/  PRMT R102, R25, 0x7632, R102 ;  /* 0x0000763219667816 */ /* 0x000fe40000000066 */
[----:B------:R-:W-:-:S03]  /*1c20*/  SHF.L.U32 R24, R24, 0x10, RZ ;  /* 0x0000001018187819 */ /* 0x000fc600000006ff */
[----:B------:R-:W3:Y:S01]  /*1c30*/  MUFU.RCP R38, R38 ;  /* 0x0000002600267308 */ /* 0x000ee20000001000 */
[----:B------:R-:W-:Y:S02]  /*1c40*/  SHF.L.U32 R25, R25, 0x10, RZ ;  /* 0x0000001019197819 */ /* 0x000fe400000006ff */
        /* <DEDUP_REMOVED lines=10> */
[----:B------:R-:W-:Y:S01]  /*1cf0*/  FMUL.FTZ R112, R33, R36 ;  /* 0x0000002421707220 */ /* 0x000fe20000410000 */
[----:B------:R-:W-:Y:S01]  /*1d00*/  FMUL.FTZ R22, R15, R14 ;  /* 0x0000000e0f167220 */ /* 0x000fe20000410000 */
[----:B------:R-:W-:Y:S01]  /*1d10*/  FMUL.FTZ R106, R109, R26 ;  /* 0x0000001a6d6a7220 */ /* 0x000fe20000410000 */
[----:B------:R-:W4:Y:S01]  /*1d20*/  LDS.128 R12, [R44+0x10] ;  /* 0x000010002c0c7984 */ /* 0x000f220000000c00 */
[----:B------:R-:W-:Y:S01]  /*1d30*/  FMUL.FTZ R112, R39, R112 ;  /* 0x0000007027707220 */ /* 0x000fe20000410000 */
[----:B--2---:R-:W-:Y:S01]  /*1d40*/  FADD.FTZ R20, -R100, 1 ;  /* 0x3f80000064147421 */ /* 0x004fe20000010100 */
        /* <DEDUP_REMOVED lines=12> */
[----:B0-----:R-:W-:Y:S01]  /*1e10*/  FADD.FTZ R23, -R99, 1 ;  /* 0x3f80000063177421 */ /* 0x001fe20000010100 */
        /* <DEDUP_REMOVED lines=10> */
[----:B0-----:R-:W-:Y:S01]  /*1ec0*/  FADD.FTZ R118, -R110, 1 ;  /* 0x3f8000006e767421 */ /* 0x001fe20000010100 */
        /* <DEDUP_REMOVED lines=9> */
[----:B----4-:R-:W-:-:S02]  /*1f60*/  SHF.L.U32 R112, R12, 0x10, RZ ;  /* 0x000000100c707819 */ /* 0x010fc400000006ff */
[----:B------:R-:W-:Y:S02]  /*1f70*/  PRMT R119, R12, 0x7632, R119 ;  /* 0x000076320c777816 */ /* 0x000fe40000000077 */
[----:B------:R-:W-:Y:S01]  /*1f80*/  PRMT R135, R13, 0x7632, R135 ;  /* 0x000076320d877816 */ /* 0x000fe20000000087 */
[----:B------:R-:W-:Y:S01]  /*1f90*/  FMUL.FTZ R12, R107, R112 ;  /* 0x000000706b0c7220 */ /* 0x000fe20000410000 */
[----:B------:R-:W-:Y:S01]  /*1fa0*/  SHF.L.U32 R117, R13, 0x10, RZ ;  /* 0x000000100d757819 */ /* 0x000fe200000006ff */
[C---:B-1----:R-:W-:Y:S01]  /*1fb0*/  FADD.FTZ R13, -R37.reuse, 1 ;  /* 0x3f800000250d7421 */ /* 0x042fe20000010100 */
        /* <DEDUP_REMOVED lines=8> */
[----:B---3--:R-:W-:Y:S01]  /*2040*/  FADD.FTZ R12, -R38, 1 ;  /* 0x3f800000260c7421 */ /* 0x008fe20000010100 */
[----:B--2---:R-:W-:Y:S01]  /*2050*/  FADD.FTZ R13, -R103, 1 ;  /* 0x3f800000670d7421 */ /* 0x004fe20000010100 */
[----:B------:R-:W-:Y:S01]  /*2060*/  FMUL.FTZ R123, R35, R118 ;  /* 0x00000076237b7220 */ /* 0x000fe20000410000 */
[----:B------:R-:W-:Y:S01]  /*2070*/  PRMT R140, R15, 0x7632, R140 ;  /* 0x000076320f8c7816 */ /* 0x000fe2000000008c */
        /* <DEDUP_REMOVED lines=61> */
[----:B------:R-:W-:Y:S01]  /*2450*/  PRMT R130, R84, 0x7632, R130 ;  /* 0x0000763254827816 */ /* 0x000fe20000000082 */
[----:B------:R0:W-:Y:S01]  /*2460*/  STS.128 [R44], R12 ;  /* 0x0000000c2c007388 */ /* 0x0001e20000000c00 */
[----:B------:R-:W-:Y:S01]  /*2470*/  IMAD.WIDE.U32 R8, R66, 0x10, R8 ;  /* 0x0000001042087825 */ /* 0x000fe200078e0008 */
[----:B------:R-:W-:-:S03]  /*2480*/  PRMT R140, R85, 0x7632, R140 ;  /* 0x00007632558c7816 */ /* 0x000fc6000000008c */
[----:B------:R-:W-:Y:S01]  /*2490*/  FMUL.FTZ R88, R35, R41 ;  /* 0x0000002923587220 */ /* 0x000fe20000410000 */
[----:B------:R-:W-:Y:S01]  /*24a0*/  STS.128 [R44+0x10], R16 ;  /* 0x000010102c007388 */ /* 0x000fe20000000c00 */
[----:B------:R-:W-:-:S03]  /*24b0*/  NOP ;  /* 0x0000000000007918 */ /* 0x000fc60000000000 */
[----:B------:R-:W1:Y:S01]  /*24c0*/  LDS.128 R20, [R45] ;  /* 0x000000002d147984 */ /* 0x000e620000000c00 */
[----:B------:R-:W-:Y:S01]  /*24d0*/  PRMT R142, R86, 0x7632, R142 ;  /* 0x00007632568e7816 */ /* 0x000fe2000000008e */
[----:B------:R-:W-:Y:S01]  /*24e0*/  FMUL.FTZ R101, R101, R10 ;  /* 0x0000000a65657220 */ /* 0x000fe20000410000 */
[----:B------:R-:W-:Y:S01]  /*24f0*/  SHF.L.U32 R84, R84, 0x10, RZ ;  /* 0x0000001054547819 */ /* 0x000fe200000006ff */
[----:B------:R-:W2:Y:S01]  /*2500*/  LDS.128 R4, [R45+0x200] ;  /* 0x000200002d047984 */ /* 0x000ea20000000c00 */
[----:B0-----:R-:W-:Y:S01]  /*2510*/  FMUL.FTZ R12, R92, R147 ;  /* 0x000000935c0c7220 */ /* 0x001fe20000410000 */
[----:B------:R-:W-:Y:S01]  /*2520*/  FMUL.FTZ R14, R90, R153 ;  /* 0x000000995a0e7220 */ /* 0x000fe20000410000 */
[----:B------:R-:W-:Y:S01]  /*2530*/  SHF.L.U32 R85, R85, 0x10, RZ ;  /* 0x0000001055557819 */ /* 0x000fe200000006ff */
[----:B------:R-:W-:Y:S01]  /*2540*/  FMUL.FTZ R92, R33, R39 ;  /* 0x00000027215c7220 */ /* 0x000fe20000410000 */
[----:B------:R-:W-:Y:S01]  /*2550*/  SHF.L.U32 R86, R86, 0x10, RZ ;  /* 0x0000001056567819 */ /* 0x000fe200000006ff */
[----:B------:R-:W-:Y:S01]  /*2560*/  FMUL.FTZ R90, R34, R38 ;  /* 0x00000026225a7220 */ /* 0x000fe20000410000 */
[----:B------:R-:W-:Y:S01]  /*2570*/  PRMT R134, R11, 0x7632, R134 ;  /* 0x000076320b867816 */ /* 0x000fe20000000086 */
        /* <DEDUP_REMOVED lines=49> */
.L_x_8202:
        /* <DEDUP_REMOVED lines=34> */
[----:B------:R-:W-:Y:S01]  /*2ab0*/  HFMA2 R108, -RZ, RZ, 0, 0 ;  /* 0x00000000ff6c7431 */ /* 0x000fe200000001ff */
[----:B------:R-:W-:Y:S01]  /*2ac0*/  CS2R R120, SRZ ;  /* 0x0000000000787805 */ /* 0x000fe2000001ff00 */
[----:B------:R-:W-:Y:S02]  /*2ad0*/  HFMA2 R106, -RZ, RZ, 0, 0 ;  /* 0x00000000ff6a7431 */ /* 0x000fe400000001ff */
        /* <DEDUP_REMOVED lines=49> */
[----:B------:R-:W-:Y:S01]  /*2df0*/  IADD3 R42, P2, PT, R2, UR6, RZ ;  /* 0x00000006022a7c10 */ /* 0x000fe2000ff5e0ff */
[----:B------:R-:W1:Y:S01]  /*2e00*/  LDCU UR33, c[0x0][0x394] ;  /* 0x00007280ff2177ac */ /* 0x000e620008000800 */
[C---:B------:R-:W-:Y:S02]  /*2e10*/  IADD3 R192, PT, PT, R30.reuse, UR6, RZ ;  /* 0x000000061ec07c10 */ /* 0x040fe4000fffe0ff */
[----:B------:R-:W2:Y:S01]  /*2e20*/  LDC.64 R32, c[0x0][0x440] ;  /* 0x00011000ff207b82 */ /* 0x000ea20000000a00 */
[----:B------:R-:W-:Y:S01]  /*2e30*/  PLOP3.LUT P0, PT, PT, PT, UP0, 0x80, 0x8 ;  /* 0x000000000008781c */ /* 0x000fe20003f0f008 */
[----:B------:R-:W-:Y:S01]  /*2e40*/  ULOP3.LUT UR13, UR8, 0x100, URZ, 0xc0, !UPT ;  /* 0x00000100080d7892 */ /* 0x000fe2000f8ec0ff */
[----:B------:R-:W-:Y:S01]  /*2e50*/  MOV R120, RZ ;  /* 0x000000ff00787202 */ /* 0x000fe20000000f00 */
[----:B------:R-:W3:Y:S01]  /*2e60*/  LDCU UR36, c[0x0][0x38c] ;  /* 0x00007180ff2477ac */ /* 0x000ee20008000800 */
[----:B------:R-:W-:-:S02]  /*2e70*/  ISETP.EQ.AND P0, PT, R30, RZ, P0 ;  /* 0x000000ff1e00720c */ /* 0x000fc40000702270 */
[----:B------:R-:W-:Y:S01]  /*2e80*/  IADD3.X R41, PT, PT, RZ, R47, RZ, P1, !PT ;  /* 0x0000002fff297210 */ /* 0x000fe20000ffe4ff */
[----:B------:R-:W4:Y:S01]  /*2e90*/  LDC.64 R34, c[0x0][0x3a8] ;  /* 0x0000ea00ff227b82 */ /* 0x000f220000000a00 */
[----:B------:R-:W-:Y:S01]  /*2ea0*/  IADD3.X R43, PT, PT, RZ, R46, RZ, P2, !PT ;  /* 0x0000002eff2b7210 */ /* 0x000fe200017fe4ff */
[----:B------:R-:W0:Y:S01]  /*2eb0*/  LDCU UR15, c[0x0][0x388] ;  /* 0x00007100ff0f77ac */ /* 0x000e220008000800 */
[----:B------:R-:W0:Y:S05]  /*2ec0*/  LDCU.64 UR30, c[0x0][0x538] ;  /* 0x0000a700ff1e77ac */ /* 0x000e2a0008000a00 */
[----:B------:R-:W0:Y:S01]  /*2ed0*/  LDC.64 R136, c[0x0][0x3e0] ;  /* 0x0000f800ff887b82 */ /* 0x000e220000000a00 */
[----:B------:R-:W0:Y:S01]  /*2ee0*/  LDCU.64 UR34, c[0x0][0x540] ;  /* 0x0000a800ff2277ac */ /* 0x000e220008000a00 */
[----:B------:R-:W-:-:S06]  /*2ef0*/  UMOV UR8, URZ ;  /* 0x000000ff00087c82 */ /* 0x000fcc0008000000 */
[----:B------:R-:W0:Y:S08]  /*2f00*/  LDC.64 R36, c[0x0][0x4d0] ;  /* 0x00013400ff247b82 */ /* 0x000e300000000a00 */
[----:B-1-3--:R-:W0:Y:S02]  /*2f10*/  LDC.64 R38, c[0x0][0x4f0] ;  /* 0x00013c00ff267b82 */ /* 0x00ae240000000a00 */
.L_x_8241:
[----:B0-----:R-:W-:-:S04]  /*2f20*/  IMAD.WIDE.U32 R4, R134, UR8, RZ ;  /* 0x0000000886047c25 */ /* 0x001fc8000f8e00ff */
[----:B------:R-:W-:Y:S01]  /*2f30*/  IMAD R0, R135, UR8, R5 ;  /* 0x0000000887007c24 */ /* 0x000fe2000f8e0205 */
[----:B------:R-:W-:-:S04]  /*2f40*/  LEA R16, P1, R4, R70, 0x1 ;  /* 0x0000004604107211 */ /* 0x000fc800078208ff */
[----:B------:R-:W-:-:S03]  /*2f50*/  LEA.HI.X R17, R4, R69, R0, 0x1, P1 ;  /* 0x0000004504117211 */ /* 0x000fc600008f0c00 */
[----:B------:R-:W-:-:S05]  /*2f60*/  IMAD.WIDE.U32 R16, R66, 0x10, R16 ;  /* 0x0000001042107825 */ /* 0x000fca00078e0010 */
[----:B---3--:R-:W3:Y:S04]  /*2f70*/  LDG.E.128 R4, desc[UR28][R16.64] ;  /* 0x0000001c10047981 */ /* 0x008ee8000c1e1d00 */
[----:B-1----:R-:W5:Y:S01]  /*2f80*/  LDG.E.128 R8, desc[UR28][R16.64+0x200] ;  /* 0x0002001c10087981 */ /* 0x002f62000c1e1d00 */
[----:B------:R-:W-:Y:S02]  /*2f90*/  MOV R12, UR16 ;  /* 0x00000010000c7c02 */ /* 0x000fe40008000f00 */
[----:B------:R-:W-:Y:S02]  /*2fa0*/  MOV R15, UR18 ;  /* 0x00000012000f7c02 */ /* 0x000fe40008000f00 */
[----:B------:R-:W-:Y:S02]  /*2fb0*/  MOV R14, R12 ;  /* 0x0000000c000e7202 */ /* 0x000fe40000000f00 */
[----:B------:R-:W-:Y:S01]  /*2fc0*/  MOV R13, UR17 ;  /* 0x00000011000d7c02 */ /* 0x000fe20008000f00 */
[----:B------:R-:W-:-:S04]  /*2fd0*/  IMAD.WIDE.U32 R12, R136, UR8, RZ ;  /* 0x00000008880c7c25 */ /* 0x000fc8000f8e00ff */
[----:B----4-:R-:W-:-:S04]  /*2fe0*/  IMAD.WIDE.U32 R14, R34, UR8, R14 ;  /* 0x00000008220e7c25 */ /* 0x010fc8000f8e000e */
[----:B------:R-:W-:Y:S01]  /*2ff0*/  IMAD R0, R35, UR8, R15 ;  /* 0x0000000823007c24 */ /* 0x000fe2000f8e020f */
[----:B--2---:R-:W-:-:S04]  /*3000*/  LEA R80, P1, R14, R32, 0x2 ;  /* 0x000000200e507211 */ /* 0x004fc800078210ff */
[----:B------:R-:W-:Y:S01]  /*3010*/  LEA.HI.X R81, R14, R33, R0, 0x2, P1 ;  /* 0x000000210e517211 */ /* 0x000fe200008f1400 */
[----:B------:R-:W-:Y:S01]  /*3020*/  IMAD R0, R137, UR8, R13 ;  /* 0x0000000889007c24 */ /* 0x000fe2000f8e020d */
[----:B------:R-:W-:-:S03]  /*3030*/  LEA R14, P1, R12, R68, 0x1 ;  /* 0x000000440c0e7211 */ /* 0x000fc600078208ff */
[----:B------:R-:W2:Y:S01]  /*3040*/  LDG.E R80, desc[UR28][R80.64] ;  /* 0x0000001c50507981 */ /* 0x000ea2000c1e1900 */
[----:B------:R-:W-:-:S03]  /*3050*/  LEA.HI.X R15, R12, R67, R0, 0x1, P1 ;  /* 0x000000430c0f7211 */ /* 0x000fc600008f0c00 */
[----:B------:R-:W-:Y:S01]  /*3060*/  IMAD.WIDE.U32 R82, R66, 0x10, R14 ;  /* 0x0000001042527825 */ /* 0x000fe200078e000e */
[----:B---3--:R-:W-:Y:S04]  /*3070*/  STS.128 [R45], R4 ;  /* 0x000000042d007388 */ /* 0x008fe80000000c00 */
[----:B-----5:R-:W-:Y:S01]  /*3080*/  STS.128 [R45+0x200], R8 ;  /* 0x000200082d007388 */ /* 0x020fe20000000c00 */
[----:B------:R-:W-:-:S03]  /*3090*/  NOP ;  /* 0x0000000000007918 */ /* 0x000fc60000000000 */
[----:B------:R-:W3:Y:S04]  /*30a0*/  LDG.E.128 R20, desc[UR28][R82.64] ;  /* 0x0000001c52147981 */ /* 0x000ee8000c1e1d00 */
[----:B------:R0:W4:Y:S04]  /*30b0*/  LDG.E.128 R24, desc[UR28][R82.64+0x200] ;  /* 0x0002001c52187981 */ /* 0x000128000c1e1d00 */
[----:B------:R-:W1:Y:S04]  /*30c0*/  LDS.128 R12, [R44] ;  /* 0x000000002c0c7984 */ /* 0x000e680000000c00 */
[----:B------:R-:W5:Y:S01]  /*30d0*/  LDS.128 R16, [R44+0x10] ;  /* 0x000010002c107984 */ /* 0x000f620000000c00 */
[----:B------:R-:W0:Y:S01]  /*30e0*/  S2UR UR14, SR_CgaCtaId ;  /* 0x00000000000e79c3 */ /* 0x000e220000008800 */
[----:B------:R-:W-:Y:S01]  /*30f0*/  ISETP.NE.AND P2, PT, R30, RZ, PT ;  /* 0x000000ff1e00720c */ /* 0x000fe20003f45270 */
[----:B--2---:R-:W-:-:S04]  /*3100*/  FMUL.FTZ R163, R80, 1.4426950216293334961 ;  /* 0x3fb8aa3b50a37820 */ /* 0x004fc80000410000 */
[-C--:B------:R-:W-:Y:S01]  /*3110*/  FMUL.FTZ R211, R146, R163.reuse ;  /* 0x000000a392d37220 */ /* 0x080fe20000410000 */
[----:B------:R-:W-:Y:S01]  /*3120*/  UMOV UR12, 0x400 ;  /* 0x00000400000c7882 */ /* 0x000fe20000000000 */
[-C--:B------:R-:W-:Y:S01]  /*3130*/  FMUL.FTZ R0, R168, R163.reuse ;  /* 0x000000a3a8007220 */ /* 0x080fe20000410000 */
[----:B------:R-:W-:-:S03]  /*3140*/  FMUL.FTZ R194, R148, R163 ;  /* 0x000000a394c27220 */ /* 0x000fc60000410000 */
[----:B------:R-:W2:Y:S01]  /*3150*/  MUFU.EX2 R211, R211 ;  /* 0x000000d300d37308 */ /* 0x000ea20000000800 */
[-C--:B------:R-:W-:Y:S01]  /*3160*/  FMUL.FTZ R190, R150, R163.reuse ;  /* 0x000000a396be7220 */ /* 0x080fe20000410000 */
[-C--:B------:R-:W-:Y:S01]  /*3170*/  FMUL.FTZ R196, R162, R163.reuse ;  /* 0x000000a3a2c47220 */ /* 0x080fe20000410000 */
[-C--:B------:R-:W-:Y:S01]  /*3180*/  FMUL.FTZ R199, R152, R163.reuse ;  /* 0x000000a398c77220 */ /* 0x080fe20000410000 */
[-C--:B------:R-:W-:Y:S01]  /*3190*/  FMUL.FTZ R184, R161, R163.reuse ;  /* 0x000000a3a1b87220 */ /* 0x080fe20000410000 */
[-C--:B------:R-:W-:Y:S01]  /*31a0*/  FMUL.FTZ R182, R154, R163.reuse ;  /* 0x000000a39ab67220 */ /* 0x080fe20000410000 */
[-C--:B------:R-:W-:Y:S01]  /*31b0*/  FMUL.FTZ R179, R159, R163.reuse ;  /* 0x000000a39fb37220 */ /* 0x080fe20000410000 */
[----:B0-----:R-:W-:Y:S01]  /*31c0*/  ULEA UR14, UR14, UR12, 0x18 ;  /* 0x0000000c0e0e7291 */ /* 0x001fe2000f8ec0ff */
[-C--:B------:R-:W-:Y:S01]  /*31d0*/  FMUL.FTZ R176, R156, R163.reuse ;  /* 0x000000a39cb07220 */ /* 0x080fe20000410000 */
[-C--:B------:R-:W-:Y:S01]  /*31e0*/  FMUL.FTZ R174, R157, R163.reuse ;  /* 0x000000a39dae7220 */ /* 0x080fe20000410000 */
[-C--:B------:R-:W-:Y:S01]  /*31f0*/  FMUL.FTZ R172, R160, R163.reuse ;  /* 0x000000a3a0ac7220 */ /* 0x080fe20000410000 */
[----:B------:R-:W-:Y:S01]  /*3200*/  FMUL.FTZ R170, R155, R163 ;  /* 0x000000a39baa7220 */ /* 0x000fe20000410000 */
[----:B------:R-:W-:Y:S01]  /*3210*/  ISETP.NE.AND P1, PT, R30, 0x1f, PT ;  /* 0x0000001f1e00780c */ /* 0x000fe20003f25270 */
[----:B------:R-:W0:Y:S01]  /*3220*/  MUFU.EX2 R0, R0 ;  /* 0x0000000000007308 */ /* 0x000e220000000800 */
[----:B-1----:R-:W-:-:S02]  /*3230*/  PRMT R165, R12, 0x7632, R165 ;  /* 0x000076320ca57816 */ /* 0x002fc400000000a5 */
[----:B------:R-:W-:Y:S02]  /*3240*/  SHF.L.U32 R81, R12, 0x10, RZ ;  /* 0x000000100c517819 */ /* 0x000fe400000006ff */
[C---:B------:R-:W-:Y:S02]  /*3250*/  PRMT R12, R13.reuse, 0x7632, R12 ;  /* 0x000076320d0c7816 */ /* 0x040fe4000000000c */
[----:B------:R-:W-:Y:S02]  /*3260*/  SHF.L.U32 R82, R13, 0x10, RZ ;  /* 0x000000100d527819 */ /* 0x000fe400000006ff */
[----:B------:R-:W-:Y:S01]  /*3270*/  PRMT R13, R14, 0x7632, R13 ;  /* 0x000076320e0d7816 */ /* 0x000fe2000000000d */
[----:B------:R-:W1:Y:S01]  /*3280*/  MUFU.EX2 R194, R194 ;  /* 0x000000c200c27308 */ /* 0x000e620000000800 */
[----:B------:R-:W-:-:S03]  /*3290*/  FMUL.FTZ R204, R161, R130 ;  /* 0x00000082a1cc7220 */ /* 0x000fc60000410000 */
[----:B------:R-:W0:Y:S01]  /*32a0*/  MUFU.EX2 R190, R190 ;  /* 0x000000be00be7308 */ /* 0x000e220000000800 */
[----:B-----5:R-:W-:-:S03]  /*32b0*/  PRMT R83, R17, 0x7632, R83 ;  /* 0x0000763211537816 */ /* 0x020fc60000000053 */
        /* <DEDUP_REMOVED lines=32> */
[----:B---3--:R3:W-:Y:S04]  /*34c0*/  STS.128 [R45+0x420], R20 ;  /* 0x000420142d007388 */ /* 0x0087e80000000c00 */
[----:B----4-:R4:W-:Y:S01]  /*34d0*/  STS.128 [R45+0x620], R24 ;  /* 0x000620182d007388 */ /* 0x0109e20000000c00 */
[----:B------:R-:W-:-:S03]  /*34e0*/  NOP ;  /* 0x0000000000007918 */ /* 0x000fc60000000000 */
[----:B------:R-:W5:Y:S04]  /*34f0*/  LDS.128 R4, [R44+0x420] ;  /* 0x000420002c047984 */ /* 0x000f680000000c00 */
[----:B------:R-:W1:Y:S01]  /*3500*/  LDS.128 R8, [R44+0x430] ;  /* 0x000430002c087984 */ /* 0x000e620000000c00 */
[----:B---3--:R-:W-:Y:S01]  /*3510*/  MOV R22, UR8 ;  /* 0x0000000800167c02 */ /* 0x008fe20008000f00 */
[-C--:B------:R-:W-:Y:S01]  /*3520*/  FMUL.FTZ R20, R166, R163.reuse ;  /* 0x000000a3a6147220 */ /* 0x080fe20000410000 */
[-C--:B------:R-:W-:Y:S02]  /*3530*/  FMUL.FTZ R21, R139, R163.reuse ;  /* 0x000000a38b157220 */ /* 0x080fe40000410000 */
[----:B------:R-:W-:Y:S02]  /*3540*/  IADD3 R22, PT, PT, R22, UR13, RZ ;  /* 0x0000000d16167c10 */ /* 0x000fe4000fffe0ff */
[----:B------:R-:W-:Y:S01]  /*3550*/  @P2 IADD3 R22, PT, PT, R30, 0x200, RZ ;  /* 0x000002001e162810 */ /* 0x000fe20007ffe0ff */
[----:B------:R-:W-:Y:S01]  /*3560*/  FMUL.FTZ R23, R164, R163 ;  /* 0x000000a3a4177220 */ /* 0x000fe20000410000 */
[----:B----4-:R-:W-:-:S02]  /*3570*/  PRMT R27, R16, 0x7632, R27 ;  /* 0x00007632101b7816 */ /* 0x010fc4000000001b */
[----:B------:R-:W-:Y:S01]  /*3580*/  LEA R24, R22, UR14, 0x2 ;  /* 0x0000000e16187c11 */ /* 0x000fe2000f8e10ff */
[----:B------:R-:W3:Y:S01]  /*3590*/  MUFU.EX2 R20, R20 ;  /* 0x0000001400147308 */ /* 0x000ee20000000800 */
[----:B------:R-:W-:-:S03]  /*35a0*/  SHF.L.U32 R16, R16, 0x10, RZ ;  /* 0x0000001010107819 */ /* 0x000fc600000006ff */
[----:B------:R4:W0:Y:S01]  /*35b0*/  MUFU.EX2 R22, R23 ;  /* 0x0000001700167308 */ /* 0x0008220000000800 */
[----:B------:R-:W-:Y:S02]  /*35c0*/  SHF.L.U32 R25, R13, 0x10, RZ ;  /* 0x000000100d197819 */ /* 0x000fe400000006ff */
[----:B------:R-:W-:Y:S01]  /*35d0*/  SHF.L.U32 R27, R27, 0x10, RZ ;  /* 0x000000101b1b7819 */ /* 0x000fe200000006ff */
[----:B------:R-:W0:Y:S01]  /*35e0*/  MUFU.EX2 R21, R21 ;  /* 0x0000001500157308 */ /* 0x000e220000000800 */
[----:B------:R-:W-:Y:S02]  /*35f0*/  PRMT R26, R15, 0x7632, R26 ;  /* 0x000076320f1a7816 */ /* 0x000fe4000000001a */
[----:B----4-:R-:W-:Y:S01]  /*3600*/  SHF.L.U32 R23, R165, 0x10, RZ ;  /* 0x00000010a5177819 */ /* 0x010fe200000006ff */
[----:B--2---:R2:W-:Y:S01]  /*3610*/  STS [R24+0x1af8], R211 ;  /* 0x001af8d318007388 */ /* 0x0045e20000000800 */
[----:B------:R-:W-:Y:S01]  /*3620*/  SHF.L.U32 R15, R15, 0x10, RZ ;  /* 0x000000100f0f7819 */ /* 0x000fe200000006ff */
[----:B------:R-:W-:Y:S01]  /*3630*/  FMUL.FTZ R185, R27, R204 ;  /* 0x000000cc1bb97220 */ /* 0x000fe20000410000 */
[----:B------:R-:W-:-:S02]  /*3640*/  SHF.L.U32 R26, R26, 0x10, RZ ;  /* 0x000000101a1a7819 */ /* 0x000fc400000006ff */
[----:B-----5:R-:W-:Y:S02]  /*3650*/  PRMT R173, R4, 0x7632, R173 ;  /* 0x0000763204ad7816 */ /* 0x020fe400000000ad */
[C---:B------:R-:W-:Y:S02]  /*3660*/  PRMT R180, R6.reuse, 0x7632, R180 ;  /* 0x0000763206b47816 */ /* 0x040fe400000000b4 */
[----:B------:R-:W-:Y:S01]  /*3670*/  SHF.L.U32 R188, R6, 0x10, RZ ;  /* 0x0000001006bc7819 */ /* 0x000fe200000006ff */
[----:B------:R-:W-:Y:S01]  /*3680*/  FMUL.FTZ R6, R168, R122 ;  /* 0x0000007aa8067220 */ /* 0x000fe20000410000 */
[C---:B-1----:R-:W-:Y:S02]  /*3690*/  PRMT R189, R9.reuse, 0x7632, R189 ;  /* 0x0000763209bd7816 */ /* 0x042fe400000000bd */
[----:B------:R-:W-:Y:S01]  /*36a0*/  SHF.L.U32 R193, R9, 0x10, RZ ;  /* 0x0000001009c17819 */ /* 0x000fe200000006ff */
[----:B------:R-:W-:Y:S01]  /*36b0*/  FMUL.FTZ R9, R152, R84 ;  /* 0x0000005498097220 */ /* 0x000fe20000410000 */
[----:B------:R-:W-:-:S02]  /*36c0*/  SHF.L.U32 R4, R4, 0x10, RZ ;  /* 0x0000001004047819 */ /* 0x000fc400000006ff */
[C---:B------:R-:W-:Y:S02]  /*36d0*/  PRMT R197, R10.reuse, 0x7632, R197 ;  /* 0x000076320ac57816 */ /* 0x040fe400000000c5 */
[----:B------:R-:W-:Y:S01]  /*36e0*/  SHF.L.U32 R202, R10, 0x10, RZ ;  /* 0x000000100aca7819 */ /* 0x000fe200000006ff */
[----:B------:R-:W-:Y:S01]  /*36f0*/  FMUL.FTZ R10, R164, R126 ;  /* 0x0000007ea40a7220 */ /* 0x000fe20000410000 */
[----:B------:R-:W-:Y:S02]  /*3700*/  PRMT R177, R5, 0x7632, R177 ;  /* 0x0000763205b17816 */ /* 0x000fe400000000b1 */
[----:B------:R-:W-:Y:S02]  /*3710*/  PRMT R183, R7, 0x7632, R183 ;  /* 0x0000763207b77816 */ /* 0x000fe400000000b7 */
[----:B------:R-:W-:Y:S02]  /*3720*/  PRMT R187, R8, 0x7632, R187 ;  /* 0x0000763208bb7816 */ /* 0x000fe400000000bb */
[----:B------:R-:W-:Y:S01]  /*3730*/  PRMT R206, R11, 0x7632, R206 ;  /* 0x000076320bce7816 */ /* 0x000fe200000000ce */
        /* <DEDUP_REMOVED lines=54> */
.L_x_8205:
[----:B------:R0:W1:Y:S02]  /*3aa0*/  LDS R180, [R132+0x22fc] ;  /* 0x0022fc0084b47984 */ /* 0x0000640000000800 */
.L_x_8206:
[----:B------:R-:W-:Y:S05]  /*3ab0*/  BSYNC.RECONVERGENT B0 ;  /* 0x0000000000007941 */ /* 0x000fea0003800200 */
.L_x_8204:
        /* <DEDUP_REMOVED lines=8> */
[C---:B-12---:R-:W-:Y:S01]  /*3b40*/  FMUL.FTZ R13, R170.reuse, R180 ;  /* 0x000000b4aa0d7220 */ /* 0x046fe20000410000 */
[----:B------:R-:W-:Y:S01]  /*3b50*/  FFMA.FTZ R12, R170, R173, R177 ;  /* 0x000000adaa0c7223 */ /* 0x000fe200000100b1 */
[----:B------:R-:W-:Y:S01]  /*3b60*/  ISETP.NE.AND P1, PT, R138, 0x1f, PT ;  /* 0x0000001f8a00780c */ /* 0x000fe20003f25270 */
[----:B------:R-:W-:Y:S01]  /*3b70*/  UISETP.GE.AND UP0, UPT, UR19, UR33, UPT ;  /* 0x000000211300728c */ /* 0x000fe2000bf06270 */
[C---:B------:R-:W-:Y:S01]  /*3b80*/  FMUL.FTZ R13, R172.reuse, R13 ;  /* 0x0000000dac0d7220 */ /* 0x040fe20000410000 */
[----:B------:R-:W-:Y:S01]  /*3b90*/  FFMA.FTZ R12, R172, R12, R187 ;  /* 0x0000000cac0c7223 */ /* 0x000fe200000100bb */
[----:B------:R-:W-:Y:S01]  /*3ba0*/  ISETP.GT.U32.AND P3, PT, R138, 0x1b, PT ;  /* 0x0000001b8a00780c */ /* 0x000fe20003f64070 */
[----:B------:R-:W-:Y:S01]  /*3bb0*/  ULEA UR12, UR8, UR14, 0x3 ;  /* 0x0000000e080c7291 */ /* 0x000fe2000f8e18ff */
[C---:B------:R-:W-:Y:S01]  /*3bc0*/  FMUL.FTZ R13, R174.reuse, R13 ;  /* 0x0000000dae0d7220 */ /* 0x040fe20000410000 */
[----:B------:R-:W-:Y:S01]  /*3bd0*/  FFMA.FTZ R12, R174, R12, R183 ;  /* 0x0000000cae0c7223 */ /* 0x000fe200000100b7 */
[----:B------:R-:W-:Y:S01]  /*3be0*/  ISETP.GT.U32.AND P4, PT, R138, 0x17, PT ;  /* 0x000000178a00780c */ /* 0x000fe20003f84070 */
[----:B------:R-:W-:Y:S01]  /*3bf0*/  BSSY.RECONVERGENT B0, `(.L_x_8207) ;  /* 0x000013b000007945 */ /* 0x000fe20003800200 */
[C---:B------:R-:W-:Y:S01]  /*3c00*/  FMUL.FTZ R188, R176.reuse, R13 ;  /* 0x0000000db0bc7220 */ /* 0x040fe20000410000 */
[----:B------:R-:W-:Y:S01]  /*3c10*/  FFMA.FTZ R12, R176, R12, R11 ;  /* 0x0000000cb00c7223 */ /* 0x000fe2000001000b */
[----:B------:R-:W-:-:S02]  /*3c20*/  ISETP.NE.AND P5, PT, R30, RZ, PT ;  /* 0x000000ff1e00720c */ /* 0x000fc40003fa5270 */
[C---:B------:R-:W-:Y:S01]  /*3c30*/  FMUL.FTZ R13, R179.reuse, R188 ;  /* 0x000000bcb30d7220 */ /* 0x040fe20000410000 */
[----:B------:R-:W-:-:S03]  /*3c40*/  FFMA.FTZ R12, R179, R12, R8 ;  /* 0x0000000cb30c7223 */ /* 0x000fc60000010008 */
[C---:B------:R-:W-:Y:S01]  /*3c50*/  FMUL.FTZ R13, R182.reuse, R13 ;  /* 0x0000000db60d7220 */ /* 0x040fe20000410000 */
[----:B------:R-:W-:-:S03]  /*3c60*/  FFMA.FTZ R12, R182, R12, R189 ;  /* 0x0000000cb60c7223 */ /* 0x000fc600000100bd */
[C---:B---3--:R-:W-:Y:S01]  /*3c70*/  FMUL.FTZ R4, R184.reuse, R13 ;  /* 0x0000000db8047220 */ /* 0x048fe20000410000 */
        /* <DEDUP_REMOVED lines=12> */
[C---:B------:R-:W-:Y:S02]  /*3d40*/  FFMA.FTZ R4, R21.reuse, R4, R198 ;  /* 0x0000000415047223 */ /* 0x040fe400000100c6 */
[C---:B------:R-:W-:Y:S01]  /*3d50*/  FMUL.FTZ R5, R21.reuse, R188 ;  /* 0x000000bc15057220 */ /* 0x040fe20000410000 */
[----:B------:R-:W-:-:S03]  /*3d60*/  FFMA.FTZ R12, R21, R12, R6 ;  /* 0x0000000c150c7223 */ /* 0x000fc60000010006 */
        /* <DEDUP_REMOVED lines=12> */
[----:B------:R2:W3:Y:S02]  /*3e30*/  SHFL.DOWN PT, R204, R188, 0x1, 0x1f ;  /* 0x08201f00bccc7f89 */ /* 0x0004e400000e0000 */
        /* <DEDUP_REMOVED lines=9> */
[----:B--2---:R-:W-:Y:S01]  /*3ed0*/  FFMA.FTZ R188, R176, R12, R175 ;  /* 0x0000000cb0bc7223 */ /* 0x004fe200000100af */
[----:B------:R-:W-:Y:S01]  /*3ee0*/  FMUL.FTZ R12, R196, R13 ;  /* 0x0000000dc40c7220 */ /* 0x000fe20000410000 */
[----:B-1----:R-:W-:Y:S02]  /*3ef0*/  @P1 FMUL.FTZ R193, R193, R4 ;  /* 0x00000004c1c11220 */ /* 0x002fe40000410000 */
[----:B------:R-:W-:Y:S01]  /*3f00*/  FFMA.FTZ R188, R174, R188, R171 ;  /* 0x000000bcaebc7223 */ /* 0x000fe200000100ab */
[----:B------:R-:W-:Y:S01]  /*3f10*/  FMUL.FTZ R13, R199, R12 ;  /* 0x0000000cc70d7220 */ /* 0x000fe20000410000 */
[----:B---3--:R-:W-:Y:S01]  /*3f20*/  @P1 FFMA.FTZ R5, R4, R204, R5 ;  /* 0x000000cc04051223 */ /* 0x008fe20000010005 */
        /* <DEDUP_REMOVED lines=14> */
[----:B-1----:R-:W-:-:S04]  /*4010*/  @!P1 FFMA.FTZ R5, R4, R206, R5 ;  /* 0x000000ce04059223 */ /* 0x002fc80000010005 */
[----:B------:R-:W1:Y:S01]  /*4020*/  SHFL.UP PT, R13, R204, 0x1, RZ ;  /* 0x04200000cc0d7989 */ /* 0x000e6200000e00ff */
[----:B--2---:R-:W-:-:S03]  /*4030*/  @!P1 FMUL.FTZ R12, R4, R219 ;  /* 0x000000db040c9220 */ /* 0x004fc60000410000 */
[----:B------:R-:W2:Y:S01]  /*4040*/  SHFL.DOWN PT, R206, R5, 0x4, 0x1f ;  /* 0x08801f0005ce7f89 */ /* 0x000ea200000e0000 */
[----:B---3--:R-:W-:Y:S01]  /*4050*/  FFMA.FTZ R188, R204, R188, R193 ;  /* 0x000000bcccbc7223 */ /* 0x008fe200000100c1 */
[----:B------:R-:W-:Y:S02]  /*4060*/  @!P1 MOV R4, R12 ;  /* 0x0000000c00049202 */ /* 0x000fe40000000f00 */
[----:B------:R-:W-:-:S03]  /*4070*/  ISETP.GE.AND P1, PT, R76, 0x1, PT ;  /* 0x000000014c00780c */ /* 0x000fc60003f26270 */
[----:B------:R-:W3:Y:S01]  /*4080*/  SHFL.DOWN PT, R219, R4, 0x4, 0x1f ;  /* 0x08801f0004db7f89 */ /* 0x000ee200000e0000 */
[----:B------:R-:W-:-:S05]  /*4090*/  FSEL R193, R193, R188, !P1 ;  /* 0x000000bcc1c17208 */ /* 0x000fca0004800000 */
[----:B------:R-:W5:Y:S04]  /*40a0*/  SHFL.UP PT, R12, R193, 0x2, RZ ;  /* 0x04400000c10c7989 */ /* 0x000f6800000e00ff */
[----:B-1----:R-:W-:Y:S01]  /*40b0*/  @P1 FMUL.FTZ R204, R204, R13 ;  /* 0x0000000dcccc1220 */ /* 0x002fe20000410000 */
[----:B------:R-:W-:Y:S01]  /*40c0*/  PLOP3.LUT P1, PT, PT, PT, UP0, 0x80, 0x8 ;  /* 0x000000000008781c */ /* 0x000fe20003f2f008 */
[----:B--2---:R-:W-:-:S03]  /*40d0*/  @!P3 FFMA.FTZ R5, R4, R206, R5 ;  /* 0x000000ce0405b223 */ /* 0x004fc60000010005 */
[----:B------:R-:W1:Y:S01]  /*40e0*/  SHFL.UP PT, R13, R204, 0x2, RZ ;  /* 0x04400000cc0d7989 */ /* 0x000e6200000e00ff */
[----:B------:R-:W-:-:S03]  /*40f0*/  ISETP.NE.OR P1, PT, R30, RZ, P1 ;  /* 0x000000ff1e00720c */ /* 0x000fc60000f25670 */
[----:B------:R-:W2:Y:S01]  /*4100*/  SHFL.DOWN PT, R208, R5, 0x8, 0x1f ;  /* 0x09001f0005d07f89 */ /* 0x000ea200000e0000 */
[----:B---3--:R-:W-:-:S05]  /*4110*/  @!P3 FMUL.FTZ R188, R4, R219 ;  /* 0x000000db04bcb220 */ /* 0x008fca0000410000 */
[----:B------:R-:W-:Y:S01]  /*4120*/  @!P3 MOV R4, R188 ;  /* 0x000000bc0004b202 */ /* 0x000fe20000000f00 */
[----:B-----5:R-:W-:Y:S01]  /*4130*/  FFMA.FTZ R12, R204, R12, R193 ;  /* 0x0000000ccc0c7223 */ /* 0x020fe200000100c1 */
[----:B------:R-:W-:-:S03]  /*4140*/  ISETP.GE.AND P3, PT, R76, 0x2, PT ;  /* 0x000000024c00780c */ /* 0x000fc60003f66270 */
[----:B------:R-:W3:Y:S01]  /*4150*/  SHFL.DOWN PT, R221, R4, 0x8, 0x1f ;  /* 0x09001f0004dd7f89 */ /* 0x000ee200000e0000 */
[----:B------:R-:W-:Y:S01]  /*4160*/  FSEL R193, R193, R12, !P3 ;  /* 0x0000000cc1c17208 */ /* 0x000fe20005800000 */
[----:B------:R-:W-:-:S04]  /*4170*/  HFMA2 R12, -RZ, RZ, 1.875, 0 ;  /* 0x3f800000ff0c7431 */ /* 0x000fc800000001ff */
[----:B------:R-:W5:Y:S04]  /*4180*/  SHFL.UP PT, R188, R193, 0x4, RZ ;  /* 0x04800000c1bc7989 */ /* 0x000f6800000e00ff */
[----:B-1----:R-:W-:Y:S01]  /*4190*/  @P3 FMUL.FTZ R204, R204, R13 ;  /* 0x0000000dcccc3220 */ /* 0x002fe20000410000 */
[----:B------:R-:W-:Y:S01]  /*41a0*/  MOV R13, RZ ;  /* 0x000000ff000d7202 */ /* 0x000fe20000000f00 */
[----:B--2---:R-:W-:Y:S01]  /*41b0*/  @!P4 FFMA.FTZ R5, R4, R208, R5 ;  /* 0x000000d00405c223 */ /* 0x004fe20000010005 */
[----:B------:R-:W-:Y:S02]  /*41c0*/  ISETP.GT.U32.AND P3, PT, R138, 0xf, PT ;  /* 0x0000000f8a00780c */ /* 0x000fe40003f64070 */
[----:B------:R-:W1:Y:S04]  /*41d0*/  SHFL.UP PT, R219, R204, 0x4, RZ ;  /* 0x04800000ccdb7989 */ /* 0x000e6800000e00ff */
[----:B------:R-:W-:Y:S01]  /*41e0*/  @!P1 LDS.64 R12, [UR12+0x2378] ;  /* 0x0023780cff0c9984 */ /* 0x000fe20008000a00 */
[----:B------:R-:W-:-:S03]  /*41f0*/  ISETP.GE.AND P1, PT, R76, 0x4, PT ;  /* 0x000000044c00780c */ /* 0x000fc60003f26270 */
[----:B------:R-:W2:Y:S01]  /*4200*/  SHFL.DOWN PT, R208, R5, 0x10, 0x1f ;  /* 0x0a001f0005d07f89 */ /* 0x000ea200000e0000 */
[----:B---3--:R-:W-:-:S05]  /*4210*/  @!P4 FMUL.FTZ R206, R4, R221 ;  /* 0x000000dd04cec220 */ /* 0x008fca0000410000 */
[----:B------:R-:W-:Y:S01]  /*4220*/  @!P4 MOV R4, R206 ;  /* 0x000000ce0004c202 */ /* 0x000fe20000000f00 */
[----:B-----5:R-:W-:-:S04]  /*4230*/  FFMA.FTZ R188, R204, R188, R193 ;  /* 0x000000bcccbc7223 */ /* 0x020fc800000100c1 */
[----:B------:R-:W3:Y:S01]  /*4240*/  SHFL.DOWN PT, R221, R4, 0x10, 0x1f ;  /* 0x0a001f0004dd7f89 */ /* 0x000ee200000e0000 */
[----:B------:R-:W-:Y:S01]  /*4250*/  FSEL R193, R193, R188, !P1 ;  /* 0x000000bcc1c17208 */ /* 0x000fe20004800000 */
[----:B-1----:R-:W-:-:S04]  /*4260*/  @P1 FMUL.FTZ R204, R204, R219 ;  /* 0x000000dbcccc1220 */ /* 0x002fc80000410000 */
[----:B------:R-:W1:Y:S01]  /*4270*/  SHFL.UP PT, R188, R193, 0x8, RZ ;  /* 0x05000000c1bc7989 */ /* 0x000e6200000e00ff */
[----:B------:R-:W-:-:S03]  /*4280*/  ISETP.GE.AND P1, PT, R76, 0x8, PT ;  /* 0x000000084c00780c */ /* 0x000fc60003f26270 */
[----:B------:R-:W5:Y:S01]  /*4290*/  SHFL.UP PT, R219, R204, 0x8, RZ ;  /* 0x05000000ccdb7989 */ /* 0x000f6200000e00ff */
[C---:B--2---:R-:W-:Y:S01]  /*42a0*/  @!P3 FFMA.FTZ R5, R4.reuse, R208, R5 ;  /* 0x000000d00405b223 */ /* 0x044fe20000010005 */
[----:B---3--:R-:W-:Y:S02]  /*42b0*/  @!P3 FMUL.FTZ R206, R4, R221 ;  /* 0x000000dd04ceb220 */ /* 0x008fe40000410000 */
[----:B------:R-:W-:Y:S03]  /*42c0*/  SHFL.IDX PT, R208, R13, RZ, 0x1f ;  /* 0x00001fff0dd07589 */ /* 0x000fe600000e0000 */
[----:B------:R-:W-:Y:S01]  /*42d0*/  @!P3 MOV R4, R206 ;  /* 0x000000ce0004b202 */ /* 0x000fe20000000f00 */
[C---:B-1----:R-:W-:Y:S01]  /*42e0*/  FFMA.FTZ R188, R204.reuse, R188, R193 ;  /* 0x000000bcccbc7223 */ /* 0x042fe200000100c1 */
[----:B------:R-:W-:Y:S01]  /*42f0*/  SHFL.DOWN PT, R221, R5, 0x1, 0x1f ;  /* 0x08201f0005dd7f89 */ /* 0x000fe200000e0000 */
[----:B-----5:R-:W-:-:S03]  /*4300*/  @P1 FMUL.FTZ R204, R204, R219 ;  /* 0x000000dbcccc1220 */ /* 0x020fc60000410000 */
[----:B------:R-:W1:Y:S01]  /*4310*/  SHFL.DOWN PT, R206, R4, 0x1, 0x1f ;  /* 0x08201f0004ce7f89 */ /* 0x000e6200000e0000 */
[----:B------:R-:W-:Y:S02]  /*4320*/  FSEL R193, R193, R188, !P1 ;  /* 0x000000bcc1c17208 */ /* 0x000fe40004800000 */
[----:B------:R-:W-:Y:S01]  /*4330*/  ISETP.NE.AND P1, PT, R30, 0x1f, PT ;  /* 0x0000001f1e00780c */ /* 0x000fe20003f25270 */
[----:B------:R-:W-:Y:S04]  /*4340*/  SHFL.UP PT, R219, R204, 0x10, RZ ;  /* 0x06000000ccdb7989 */ /* 0x000fe800000e00ff */
[----:B------:R-:W2:Y:S04]  /*4350*/  SHFL.UP PT, R188, R193, 0x10, RZ ;  /* 0x06000000c1bc7989 */ /* 0x000ea800000e00ff */
[----:B------:R-:W-:Y:S04]  /*4360*/  SHFL.IDX PT, R5, R5, RZ, 0x1f ;  /* 0x00001fff05057589 */ /* 0x000fe800000e0000 */
[----:B-1----:R-:W-:Y:S01]  /*4370*/  @P1 FFMA.FTZ R208, R206, R208, R221 ;  /* 0x000000d0ced01223 */ /* 0x002fe200000100dd */
[----:B------:R-:W-:-:S03]  /*4380*/  ISETP.GE.AND P1, PT, R76, 0x10, PT ;  /* 0x000000104c00780c */ /* 0x000fc60003f26270 */
[----:B------:R-:W-:Y:S02]  /*4390*/  FFMA.FTZ R173, R208, R180, R173 ;  /* 0x000000b4d0ad7223 */ /* 0x000fe400000100ad */
[----:B------:R-:W1:Y:S02]  /*43a0*/  SHFL.IDX PT, R208, R4, RZ, 0x1f ;  /* 0x00001fff04d07589 */ /* 0x000e6400000e0000 */
[----:B------:R-:W-:Y:S01]  /*43b0*/  FFMA.FTZ R177, R170, R173, R177 ;  /* 0x000000adaab17223 */ /* 0x000fe200000100b1 */
[----:B--2---:R-:W-:-:S03]  /*43c0*/  FFMA.FTZ R188, R204, R188, R193 ;  /* 0x000000bcccbc7223 */ /* 0x004fc600000100c1 */
[----:B------:R-:W-:Y:S02]  /*43d0*/  FFMA.FTZ R180, R172, R177, R187 ;  /* 0x000000b1acb47223 */ /* 0x000fe400000100bb */
[----:B------:R-:W-:Y:S01]  /*43e0*/  @P1 FMUL.FTZ R204, R204, R219 ;  /* 0x000000dbcccc1220 */ /* 0x000fe20000410000 */
[----:B------:R-:W-:Y:S01]  /*43f0*/  FSEL R206, R193, R188, !P1 ;  /* 0x000000bcc1ce7208 */ /* 0x000fe20004800000 */
[----:B------:R-:W-:-:S04]  /*4400*/  FFMA.FTZ R183, R174, R180, R183 ;  /* 0x000000b4aeb77223 */ /* 0x000fc800000100b7 */
[----:B------:R-:W-:Y:S01]  /*4410*/  SHFL.UP PT, R204, R204, 0x1, RZ ;  /* 0x04200000cccc7989 */ /* 0x000fe200000e00ff */
[-C--:B------:R-:W-:Y:S01]  /*4420*/  FFMA.FTZ R188, R176, R183.reuse, R11 ;  /* 0x000000b7b0bc7223 */ /* 0x080fe2000001000b */
[----:B------:R-:W-:Y:S02]  /*4430*/  FMUL.FTZ R229, R156, R183 ;  /* 0x000000b79ce57220 */ /* 0x000fe40000410000 */
[----:B------:R-:W-:Y:S01]  /*4440*/  SHFL.UP PT, R219, R206, 0x1, RZ ;  /* 0x04200000cedb7989 */ /* 0x000fe200000e00ff */
[----:B------:R-:W-:-:S04]  /*4450*/  FFMA.FTZ R187, R179, R188, R8 ;  /* 0x000000bcb3bb7223 */ /* 0x000fc80000010008 */
[----:B------:R-:W-:Y:S01]  /*4460*/  FFMA.FTZ R189, R182, R187, R189 ;  /* 0x000000bbb6bd7223 */ /* 0x000fe200000100bd */
[C---:B-1----:R-:W-:Y:S01]  /*4470*/  FFMA.FTZ R13, R208.reuse, R13, R5 ;  /* 0x0000000dd00d7223 */ /* 0x042fe20000010005 */
[----:B------:R-:W-:Y:S02]  /*4480*/  FMUL.FTZ R12, R208, R12 ;  /* 0x0000000cd00c7220 */ /* 0x000fe40000410000 */
[----:B------:R-:W-:-:S03]  /*4490*/  FFMA.FTZ R191, R184, R189, R191 ;  /* 0x000000bdb8bf7223 */ /* 0x000fc600000100bf */
[----:B------:R1:W-:Y:S01]  /*44a0*/  @!P5 STS.64 [UR12+0x2378], R12 ;  /* 0x0023780cff00d988 */ /* 0x0003e20008000a0c */
[----:B------:R-:W-:Y:S01]  /*44b0*/  FFMA.FTZ R193, R199, R191, R10 ;  /* 0x000000bfc7c17223 */ /* 0x000fe2000001000a */
[----:B------:R-:W-:Y:S02]  /*44c0*/  IMAD.WIDE.U32 R10, R38, UR8, R42 ;  /* 0x00000008260a7c25 */ /* 0x000fe4000f8e002a */
[----:B----4-:R-:W2:Y:S02]  /*44d0*/  SHFL.IDX PT, R202, R202, RZ, 0x1f ;  /* 0x00001fffcaca7589 */ /* 0x010ea400000e0000 */
[----:B------:R-:W-:-:S04]  /*44e0*/  FFMA.FTZ R195, R196, R193, R195 ;  /* 0x000000c1c4c37223 */ /* 0x000fc800000100c3 */
[-C--:B------:R-:W-:Y:S01]  /*44f0*/  FFMA.FTZ R197, R190, R195.reuse, R197 ;  /* 0x000000c3bec57223 */ /* 0x080fe200000100c5 */
[----:B-1----:R-:W-:Y:S01]  /*4500*/  FMUL.FTZ R12, R150, R195 ;  /* 0x000000c3960c7220 */ /* 0x002fe20000410000 */
[----:B--2---:R-:W-:Y:S01]  /*4510*/  @P2 FFMA.FTZ R202, R204, R202, R219 ;  /* 0x000000caccca2223 */ /* 0x004fe200000100db */
[----:B------:R-:W-:-:S03]  /*4520*/  P2R R204, PR, RZ, 0x20 ;  /* 0x00000020ffcc7803 */ /* 0x000fc60000000000 */
[----:B------:R-:W-:Y:S01]  /*4530*/  FFMA.FTZ R202, R211, R202, R200 ;  /* 0x000000cad3ca7223 */ /* 0x000fe200000100c8 */
[----:B------:R-:W-:Y:S01]  /*4540*/  FFMA.FTZ R211, R22, R197, R9 ;  /* 0x000000c516d37223 */ /* 0x000fe20000010009 */
[----:B------:R-:W-:-:S04]  /*4550*/  IMAD.WIDE.U32 R8, R36, UR8, R40 ;  /* 0x0000000824087c25 */ /* 0x000fc8000f8e0028 */
[-C--:B------:R-:W-:Y:S01]  /*4560*/  FFMA.FTZ R219, R21, R211.reuse, R6 ;  /* 0x000000d315db7223 */ /* 0x080fe20000010006 */
[----:B------:R-:W-:Y:S01]  /*4570*/  IMAD R5, R37, UR8, R9 ;  /* 0x0000000825057c24 */ /* 0x000fe2000f8e0209 */
[----:B------:R-:W-:Y:S01]  /*4580*/  LEA R4, P1, R8, UR30, 0x2 ;  /* 0x0000001e08047c11 */ /* 0x000fe2000f8210ff */
[----:B------:R-:W-:Y:S01]  /*4590*/  FMUL.FTZ R225, R139, R211 ;  /* 0x000000d38be17220 */ /* 0x000fe20000410000 */
[-C--:B------:R-:W-:Y:S01]  /*45a0*/  FFMA.FTZ R9, R20, R219.reuse, R7 ;  /* 0x000000db14097223 */ /* 0x080fe20000010007 */
[----:B------:R-:W-:Y:S01]  /*45b0*/  IMAD R7, R39, UR8, R11 ;  /* 0x0000000827077c24 */ /* 0x000fe2000f8e020b */
[----:B------:R-:W-:Y:S01]  /*45c0*/  LEA R6, P2, R10, UR34, 0x2 ;  /* 0x000000220a067c11 */ /* 0x000fe2000f8410ff */
[----:B------:R-:W-:Y:S01]  /*45d0*/  FMUL.FTZ R221, R166, R219 ;  /* 0x000000dba6dd7220 */ /* 0x000fe20000410000 */
[----:B------:R-:W-:Y:S01]  /*45e0*/  FFMA.FTZ R217, R194, R9, R217 ;  /* 0x00000009c2d97223 */ /* 0x000fe200000100d9 */
[----:B------:R-:W-:Y:S01]  /*45f0*/  LEA.HI.X R5, R8, UR31, R5, 0x2, P1 ;  /* 0x0000001f08057c11 */ /* 0x000fe200088f1405 */
[----:B------:R-:W-:Y:S01]  /*4600*/  FFMA.FTZ R8, R0, R202, R213 ;  /* 0x000000ca00087223 */ /* 0x000fe200000100d5 */
[----:B------:R-:W-:Y:S01]  /*4610*/  LEA.HI.X R7, R10, UR35, R7, 0x2, P2 ;  /* 0x000000230a077c11 */ /* 0x000fe200090f1407 */
[----:B------:R-:W-:Y:S01]  /*4620*/  FFMA.FTZ R215, R0, R217, R215 ;  /* 0x000000d900d77223 */ /* 0x000fe200000100d7 */
[----:B------:R-:W-:Y:S01]  /*4630*/  FADD.FTZ R0, -R200, R202 ;  /* 0x000000cac8007221 */ /* 0x000fe20000010100 */
[----:B------:R-:W-:Y:S01]  /*4640*/  FFMA.FTZ R194, R194, R8, R207 ;  /* 0x00000008c2c27223 */ /* 0x000fe200000100cf */
[----:B------:R-:W-:Y:S01]  /*4650*/  FADD.FTZ R213, -R213, R8 ;  /* 0x00000008d5d57221 */ /* 0x000fe20000010100 */
[----:B------:R-:W-:Y:S01]  /*4660*/  FMUL.FTZ R10, R146, R215 ;  /* 0x000000d7920a7220 */ /* 0x000fe20000410000 */
[----:B------:R-:W-:Y:S01]  /*4670*/  FMUL.FTZ R11, R168, R217 ;  /* 0x000000d9a80b7220 */ /* 0x000fe20000410000 */
[----:B------:R-:W-:Y:S01]  /*4680*/  FMUL.FTZ R206, R148, R9 ;  /* 0x0000000994ce7220 */ /* 0x000fe20000410000 */
[----:B------:R-:W-:Y:S01]  /*4690*/  FADD.FTZ R207, -R207, R194 ;  /* 0x000000c2cfcf7221 */ /* 0x000fe20000010100 */
[----:B------:R-:W-:Y:S01]  /*46a0*/  FFMA.FTZ R200, R0, R10, RZ ;  /* 0x0000000a00c87223 */ /* 0x000fe200000100ff */
[----:B------:R-:W-:Y:S01]  /*46b0*/  FFMA.FTZ R20, R20, R194, R209 ;  /* 0x000000c214147223 */ /* 0x000fe200000100d1 */
[----:B------:R-:W-:Y:S01]  /*46c0*/  FMUL.FTZ R10, R75, R10 ;  /* 0x0000000a4b0a7220 */ /* 0x000fe20000410000 */
[----:B------:R-:W-:Y:S01]  /*46d0*/  FMUL.FTZ R223, R124, R221 ;  /* 0x000000dd7cdf7220 */ /* 0x000fe20000410000 */
[-C--:B------:R-:W-:Y:S01]  /*46e0*/  FFMA.FTZ R200, R213, R11.reuse, R200 ;  /* 0x0000000bd5c87223 */ /* 0x080fe200000100c8 */
[----:B------:R-:W-:Y:S01]  /*46f0*/  FADD.FTZ R209, -R209, R20 ;  /* 0x00000014d1d17221 */ /* 0x000fe20000010100 */
[----:B------:R-:W-:Y:S01]  /*4700*/  FFMA.FTZ R21, R21, R20, R198 ;  /* 0x0000001415157223 */ /* 0x000fe200000100c6 */
[----:B------:R-:W-:Y:S01]  /*4710*/  FMUL.FTZ R11, R122, R11 ;  /* 0x0000000b7a0b7220 */ /* 0x000fe20000410000 */
[----:B------:R-:W-:Y:S01]  /*4720*/  FFMA.FTZ R200, R207, R206, R200 ;  /* 0x000000cecfc87223 */ /* 0x000fe200000100c8 */
[----:B------:R1:W-:Y:S01]  /*4730*/  STS [R65], R10 ;  /* 0x0000000a41007388 */ /* 0x0003e20000000800 */
[----:B------:R-:W-:Y:S01]  /*4740*/  FADD.FTZ R198, -R198, R21 ;  /* 0x00000015c6c67221 */ /* 0x000fe20000010100 */
[----:B------:R-:W-:Y:S01]  /*4750*/  FFMA.FTZ R22, R22, R21, R205 ;  /* 0x0000001516167223 */ /* 0x000fe200000100cd */
[----:B------:R-:W-:Y:S01]  /*4760*/  FFMA.FTZ R221, R209, R221, R200 ;  /* 0x000000ddd1dd7223 */ /* 0x000fe200000100c8 */
[----:B------:R2:W-:Y:S01]  /*4770*/  STS [R64+0x4], R11 ;  /* 0x0000040b40007388 */ /* 0x0005e20000000800 */
[-C--:B------:R-:W-:Y:S01]  /*4780*/  FMUL.FTZ R227, R78, R225.reuse ;  /* 0x000000e14ee37220 */ /* 0x080fe20000410000 */
[----:B------:R-:W-:Y:S01]  /*4790*/  FADD.FTZ R205, -R205, R22 ;  /* 0x00000016cdcd7221 */ /* 0x000fe20000010100 */
[----:B------:R-:W-:Y:S01]  /*47a0*/  FFMA.FTZ R190, R190, R22, R201 ;  /* 0x00000016bebe7223 */ /* 0x000fe200000100c9 */
[----:B------:R3:W-:Y:S01]  /*47b0*/  STS [R64+0xc], R223 ;  /* 0x00000cdf40007388 */ /* 0x0007e20000000800 */
[----:B------:R-:W-:Y:S01]  /*47c0*/  FMUL.FTZ R13, R77, R206 ;  /* 0x000000ce4d0d7220 */ /* 0x000fe20000410000 */
[----:B-1----:R-:W-:Y:S01]  /*47d0*/  FFMA.FTZ R10, R198, R225, R221 ;  /* 0x000000e1c60a7223 */ /* 0x002fe200000100dd */
[----:B------:R-:W-:Y:S01]  /*47e0*/  FFMA.FTZ R196, R196, R190, R203 ;  /* 0x000000bec4c47223 */ /* 0x000fe200000100cb */
[----:B------:R-:W-:Y:S01]  /*47f0*/  FADD.FTZ R201, -R201, R190 ;  /* 0x000000bec9c97221 */ /* 0x000fe20000010100 */
[----:B------:R-:W-:Y:S01]  /*4800*/  FMUL.FTZ R221, R162, R193 ;  /* 0x000000c1a2dd7220 */ /* 0x000fe20000410000 */
[----:B--2---:R-:W-:Y:S01]  /*4810*/  FMUL.FTZ R11, R164, R197 ;  /* 0x000000c5a40b7220 */ /* 0x004fe20000410000 */
[----:B------:R-:W-:Y:S01]  /*4820*/  FADD.FTZ R203, -R203, R196 ;  /* 0x000000c4cbcb7221 */ /* 0x000fe20000010100 */
[----:B------:R-:W-:Y:S01]  /*4830*/  FFMA.FTZ R199, R199, R196, R186 ;  /* 0x000000c4c7c77223 */ /* 0x000fe200000100ba */
[----:B------:R-:W-:Y:S01]  /*4840*/  FMUL.FTZ R225, R152, R191 ;  /* 0x000000bf98e17220 */ /* 0x000fe20000410000 */
[----:B------:R-:W-:Y:S01]  /*4850*/  FFMA.FTZ R10, R205, R11, R10 ;  /* 0x0000000bcd0a7223 */ /* 0x000fe2000001000a */
[----:B---3--:R-:W-:Y:S01]  /*4860*/  FMUL.FTZ R223, R128, R221 ;  /* 0x000000dd80df7220 */ /* 0x008fe20000410000 */
[----:B------:R-:W-:Y:S01]  /*4870*/  FADD.FTZ R186, -R186, R199 ;  /* 0x000000c7baba7221 */ /* 0x000fe20000010100 */
[----:B------:R-:W-:Y:S01]  /*4880*/  FFMA.FTZ R184, R184, R199, R185 ;  /* 0x000000c7b8b87223 */ /* 0x000fe200000100b9 */
[----:B------:R-:W-:Y:S01]  /*4890*/  FFMA.FTZ R10, R201, R12, R10 ;  /* 0x0000000cc90a7223 */ /* 0x000fe2000001000a */
[----:B------:R1:W-:Y:S01]  /*48a0*/  STS [R64+0x10], R227 ;  /* 0x000010e340007388 */ /* 0x0003e20000000800 */
[----:B------:R-:W-:Y:S01]  /*48b0*/  FMUL.FTZ R11, R126, R11 ;  /* 0x0000000b7e0b7220 */ /* 0x000fe20000410000 */
[----:B------:R-:W-:Y:S01]  /*48c0*/  FADD.FTZ R185, -R185, R184 ;  /* 0x000000b8b9b97221 */ /* 0x000fe20000010100 */
[----:B------:R-:W-:Y:S01]  /*48d0*/  FFMA.FTZ R221, R203, R221, R10 ;  /* 0x000000ddcbdd7223 */ /* 0x000fe2000001000a */
[----:B------:R-:W-:Y:S01]  /*48e0*/  FFMA.FTZ R182, R182, R184, R181 ;  /* 0x000000b8b6b67223 */ /* 0x000fe200000100b5 */
[----:B------:R2:W-:Y:S01]  /*48f0*/  STS [R64+0x8], R13 ;  /* 0x0000080d40007388 */ /* 0x0005e20000000800 */
[----:B------:R-:W-:Y:S01]  /*4900*/  FMUL.FTZ R202, R111, R202 ;  /* 0x000000ca6fca7220 */ /* 0x000fe20000410000 */
[----:B------:R-:W-:Y:S01]  /*4910*/  FFMA.FTZ R10, R186, R225, R221 ;  /* 0x000000e1ba0a7223 */ /* 0x000fe200000100dd */
[----:B------:R-:W-:Y:S01]  /*4920*/  FADD.FTZ R181, -R181, R182 ;  /* 0x000000b6b5b57221 */ /* 0x000fe20000010100 */
[----:B------:R-:W-:Y:S01]  /*4930*/  FFMA.FTZ R179, R179, R182, R178 ;  /* 0x000000b6b3b37223 */ /* 0x000fe200000100b2 */
[----:B-1----:R-:W-:Y:S01]  /*4940*/  FMUL.FTZ R227, R161, R189 ;  /* 0x000000bda1e37220 */ /* 0x002fe20000410000 */
[----:B------:R1:W-:Y:S01]  /*4950*/  STS [R64+0x14], R11 ;  /* 0x0000140b40007388 */ /* 0x0003e20000000800 */
[----:B------:R-:W-:Y:S01]  /*4960*/  FMUL.FTZ R21, R109, R21 ;  /* 0x000000156d157220 */ /* 0x000fe20000410000 */
[----:B------:R-:W-:Y:S01]  /*4970*/  FADD.FTZ R178, -R178, R179 ;  /* 0x000000b3b2b27221 */ /* 0x000fe20000010100 */
[----:B------:R-:W-:Y:S01]  /*4980*/  FFMA.FTZ R10, R185, R227, R10 ;  /* 0x000000e3b90a7223 */ /* 0x000fe2000001000a */
[----:B--2---:R-:W-:Y:S01]  /*4990*/  FMUL.FTZ R13, R79, R12 ;  /* 0x0000000c4f0d7220 */ /* 0x004fe20000410000 */
[----:B------:R-:W-:Y:S01]  /*49a0*/  FMUL.FTZ R12, R154, R187 ;  /* 0x000000bb9a0c7220 */ /* 0x000fe20000410000 */
[----:B------:R-:W-:Y:S01]  /*49b0*/  FFMA.FTZ R176, R176, R179, R175 ;  /* 0x000000b3b0b07223 */ /* 0x000fe200000100af */
[----:B------:R2:W-:Y:S01]  /*49c0*/  STS [R64+0x1c], R223 ;  /* 0x00001cdf40007388 */ /* 0x0005e20000000800 */
[----:B------:R-:W-:Y:S01]  /*49d0*/  FMUL.FTZ R231, R92, R190 ;  /* 0x000000be5ce77220 */ /* 0x000fe20000410000 */
[----:B------:R-:W-:Y:S01]  /*49e0*/  FFMA.FTZ R221, R181, R12, R10 ;  /* 0x0000000cb5dd7223 */ /* 0x000fe2000001000a */
[----:B-1----:R-:W-:Y:S01]  /*49f0*/  FMUL.FTZ R11, R84, R225 ;  /* 0x000000e1540b7220 */ /* 0x002fe20000410000 */
[----:B------:R-:W-:Y:S01]  /*4a00*/  FMUL.FTZ R225, R159, R188 ;  /* 0x000000bc9fe17220 */ /* 0x000fe20000410000 */
[----:B------:R1:W-:Y:S01]  /*4a10*/  STS [R64+0x18], R13 ;  /* 0x0000180d40007388 */ /* 0x0003e20000000800 */
[----:B------:R-:W-:Y:S01]  /*4a20*/  FADD.FTZ R175, -R175, R176 ;  /* 0x000000b0afaf7221 */ /* 0x000fe20000010100 */
[----:B------:R-:W-:Y:S01]  /*4a30*/  FFMA.FTZ R174, R174, R176, R171 ;  /* 0x000000b0aeae7223 */ /* 0x000fe200000100ab */
[----:B------:R-:W-:Y:S01]  /*4a40*/  FFMA.FTZ R10, R178, R225, R221 ;  /* 0x000000e1b20a7223 */ /* 0x000fe200000100dd */
[----:B------:R3:W-:Y:S01]  /*4a50*/  STS [R64+0x20], R11 ;  /* 0x0000200b40007388 */ /* 0x0007e20000000800 */
[----:B--2---:R-:W-:Y:S01]  /*4a60*/  FMUL.FTZ R223, R85, R12 ;  /* 0x0000000c55df7220 */ /* 0x004fe20000410000 */
[----:B------:R-:W-:Y:S01]  /*4a70*/  FADD.FTZ R171, -R171, R174 ;  /* 0x000000aeabab7221 */ /* 0x000fe20000010100 */
[----:B------:R-:W-:Y:S01]  /*4a80*/  FFMA.FTZ R10, R175, R229, R10 ;  /* 0x000000e5af0a7223 */ /* 0x000fe2000001000a */
[----:B------:R-:W-:Y:S01]  /*4a90*/  FMUL.FTZ R221, R155, R173 ;  /* 0x000000ad9bdd7220 */ /* 0x000fe20000410000 */
[----:B------:R-:W-:Y:S01]  /*4aa0*/  FMUL.FTZ R12, R160, R177 ;  /* 0x000000b1a00c7220 */ /* 0x000fe20000410000 */
[----:B-1----:R-:W-:Y:S01]  /*4ab0*/  FMUL.FTZ R13, R130, R227 ;  /* 0x000000e3820d7220 */ /* 0x002fe20000410000 */
[----:B------:R-:W-:Y:S01]  /*4ac0*/  FMUL.FTZ R227, R140, R225 ;  /* 0x000000e18ce37220 */ /* 0x000fe20000410000 */
[----:B------:R-:W-:Y:S01]  /*4ad0*/  FMUL.FTZ R225, R144, R221 ;  /* 0x000000dd90e17220 */ /* 0x000fe20000410000 */
[----:B------:R1:W-:Y:S01]  /*4ae0*/  STS [R64+0x28], R223 ;  /* 0x000028df40007388 */ /* 0x0003e20000000800 */
[----:B---3--:R-:W-:Y:S01]  /*4af0*/  FMUL.FTZ R11, R86, R229 ;  /* 0x000000e5560b7220 */ /* 0x008fe20000410000 */
[----:B------:R-:W-:Y:S01]  /*4b00*/  FFMA.FTZ R206, R172, R174, R169 ;  /* 0x000000aeacce7223 */ /* 0x000fe200000100a9 */
[----:B------:R-:W-:Y:S01]  /*4b10*/  FMUL.FTZ R229, R99, R22 ;  /* 0x0000001663e57220 */ /* 0x000fe20000410000 */
[----:B------:R2:W-:Y:S01]  /*4b20*/  STS [R64+0x24], R13 ;  /* 0x0000240d40007388 */ /* 0x0005e20000000800 */
[----:B------:R-:W-:Y:S01]  /*4b30*/  FMUL.FTZ R233, R97, R196 ;  /* 0x000000c461e97220 */ /* 0x000fe20000410000 */
[----:B------:R-:W-:Y:S01]  /*4b40*/  FADD.FTZ R169, -R169, R206 ;  /* 0x000000cea9a97221 */ /* 0x000fe20000010100 */
[----:B------:R-:W-:Y:S01]  /*4b50*/  FFMA.FTZ R208, R170, R206, R167 ;  /* 0x000000ceaad07223 */ /* 0x000fe200000100a7 */
[----:B------:R3:W-:Y:S01]  /*4b60*/  STS [R64+0x30], R11 ;  /* 0x0000300b40007388 */ /* 0x0007e20000000800 */
[----:B------:R-:W-:Y:S01]  /*4b70*/  FMUL.FTZ R199, R107, R199 ;  /* 0x000000c76bc77220 */ /* 0x000fe20000410000 */
[----:B-1----:R-:W-:Y:S01]  /*4b80*/  FMUL.FTZ R223, R103, R8 ;  /* 0x0000000867df7220 */ /* 0x002fe20000410000 */
[----:B------:R-:W-:Y:S01]  /*4b90*/  FADD.FTZ R167, -R167, R208 ;  /* 0x000000d0a7a77221 */ /* 0x000fe20000010100 */
[----:B------:R1:W-:Y:S01]  /*4ba0*/  STS [R64+0x2c], R227 ;  /* 0x00002ce340007388 */ /* 0x0003e20000000800 */
[----:B------:R-:W-:Y:S01]  /*4bb0*/  FMUL.FTZ R235, R90, R182 ;  /* 0x000000b65aeb7220 */ /* 0x000fe20000410000 */
[----:B--2---:R-:W-:Y:S01]  /*4bc0*/  FMUL.FTZ R13, R157, R180 ;  /* 0x000000b49d0d7220 */ /* 0x004fe20000410000 */
[----:B------:R-:W-:Y:S01]  /*4bd0*/  FMUL.FTZ R179, R93, R179 ;  /* 0x000000b35db37220 */ /* 0x000fe20000410000 */
[----:B------:R2:W-:Y:S02]  /*4be0*/  STS [R64+0x3c], R225 ;  /* 0x00003ce140007388 */ /* 0x0005e40000000800 */
[-C--:B------:R-:W-:Y:S01]  /*4bf0*/  FFMA.FTZ R10, R171, R13.reuse, R10 ;  /* 0x0000000dab0a7223 */ /* 0x080fe2000001000a */
[----:B------:R-:W-:Y:S01]  /*4c00*/  FMUL.FTZ R13, R142, R13 ;  /* 0x0000000d8e0d7220 */ /* 0x000fe20000410000 */
[----:B---3--:R-:W-:Y:S01]  /*4c10*/  FMUL.FTZ R11, R87, R12 ;  /* 0x0000000c570b7220 */ /* 0x008fe20000410000 */
[----:B-1----:R-:W-:Y:S01]  /*4c20*/  FMUL.FTZ R227, R101, R20 ;  /* 0x0000001465e37220 */ /* 0x002fe20000410000 */
[----:B------:R-:W-:-:S02]  /*4c30*/  IADD3 R20, PT, PT, -R192, UR15, RZ ;  /* 0x0000000fc0147c10 */ /* 0x000fc4000fffe1ff */
[----:B------:R-:W-:Y:S01]  /*4c40*/  STS [R64+0x34], R13 ;  /* 0x0000340d40007388 */ /* 0x000fe20000000800 */
[----:B------:R-:W-:Y:S01]  /*4c50*/  FFMA.FTZ R10, R169, R12, R10 ;  /* 0x0000000ca90a7223 */ /* 0x000fe2000001000a */
[----:B--2---:R-:W-:Y:S01]  /*4c60*/  FMUL.FTZ R225, R94, R194 ;  /* 0x000000c25ee17220 */ /* 0x004fe20000410000 */
[C---:B------:R-:W-:Y:S01]  /*4c70*/  ISETP.GE.AND P6, PT, R20.reuse, 0x1, PT ;  /* 0x000000011400780c */ /* 0x040fe20003fc6270 */
[----:B------:R-:W-:Y:S01]  /*4c80*/  STS [R64+0x38], R11 ;  /* 0x0000380b40007388 */ /* 0x000fe20000000800 */
[----:B------:R-:W-:Y:S01]  /*4c90*/  FFMA.FTZ R10, R167, R221, R10 ;  /* 0x000000dda70a7223 */ /* 0x000fe2000001000a */
[----:B------:R-:W-:Y:S01]  /*4ca0*/  BAR.SYNC.DEFER_BLOCKING 0x0 ;  /* 0x0000000000007b1d */ /* 0x000fe20000010000 */
[C---:B------:R-:W-:Y:S02]  /*4cb0*/  ISETP.GE.AND P1, PT, R20.reuse, 0x21, PT ;  /* 0x000000211400780c */ /* 0x040fe40003f26270 */
[C---:B------:R-:W-:Y:S02]  /*4cc0*/  ISETP.GE.AND P3, PT, R20.reuse, 0x41, PT ;  /* 0x000000411400780c */ /* 0x040fe40003f66270 */
[----:B------:R-:W-:-:S02]  /*4cd0*/  ISETP.GE.AND P4, PT, R20, 0x61, PT ;  /* 0x000000611400780c */ /* 0x000fc40003f86270 */
[C---:B------:R-:W-:Y:S02]  /*4ce0*/  ISETP.GE.AND P5, PT, R20.reuse, 0x81, PT ;  /* 0x000000811400780c */ /* 0x040fe40003fa6270 */
[----:B------:R-:W-:Y:S01]  /*4cf0*/  ISETP.GE.AND P2, PT, R20, 0xa1, PT ;  /* 0x000000a11400780c */ /* 0x000fe20003f46270 */
        /* <DEDUP_REMOVED lines=42> */
.L_x_8208:
[----:B------:R-:W-:Y:S05]  /*4fa0*/  BSYNC.RECONVERGENT B0 ;  /* 0x0000000000007941 */ /* 0x000fea0003800200 */
.L_x_8207:
[----:B-12---:R0:W1:Y:S01]  /*4fb0*/  LDS R21, [R63+0x8c0] ;  /* 0x0008c0003f157984 */ /* 0x0060620000000800 */
[----:B------:R-:W-:Y:S04]  /*4fc0*/  BSSY.RECONVERGENT B0, `(.L_x_8209) ;  /* 0x0000004000007945 */ /* 0x000fe80003800200 */
[----:B------:R-:W-:Y:S05]  /*4fd0*/  @!P1 BRA `(.L_x_8210) ;  /* 0x0000000000089947 */ /* 0x000fea0003800000 */
[----:B------:R2:W-:Y:S04]  /*4fe0*/  REDG.E.ADD.F32.FTZ.RN.STRONG.GPU desc[UR28][R4.64+0x80], R239 ;  /* 0x000080ef040079a6 */ /* 0x0005e8000c12f31c */
[----:B-1----:R2:W-:Y:S02]  /*4ff0*/  REDG.E.ADD.F32.FTZ.RN.STRONG.GPU desc[UR28][R6.64+0x80], R21 ;  /* 0x00008015060079a6 */ /* 0x0025e4000c12f31c */
.L_x_8210:
[----:B------:R-:W-:Y:S05]  /*5000*/  BSYNC.RECONVERGENT B0 ;  /* 0x0000000000007941 */ /* 0x000fea0003800200 */
.L_x_8209:
[----:B-12---:R1:W2:Y:S01]  /*5010*/  LDS R21, [R62+0x940] ;  /* 0x000940003e157984 */ /* 0x0062a20000000800 */
[----:B------:R-:W-:Y:S04]  /*5020*/  BSSY.RECONVERGENT B0, `(.L_x_8211) ;  /* 0x0000004000007945 */ /* 0x000fe80003800200 */
[----:B------:R-:W-:Y:S05]  /*5030*/  @!P3 BRA `(.L_x_8212) ;  /* 0x000000000008b947 */ /* 0x000fea0003800000 */
[----:B------:R3:W-:Y:S04]  /*5040*/  REDG.E.ADD.F32.FTZ.RN.STRONG.GPU desc[UR28][R4.64+0x100], R241 ;  /* 0x000100f1040079a6 */ /* 0x0007e8000c12f31c */
[----:B--2---:R3:W-:Y:S02]  /*5050*/  REDG.E.ADD.F32.FTZ.RN.STRONG.GPU desc[UR28][R6.64+0x100], R21 ;  /* 0x00010015060079a6 */ /* 0x0047e4000c12f31c */
.L_x_8212:
[----:B------:R-:W-:Y:S05]  /*5060*/  BSYNC.RECONVERGENT B0 ;  /* 0x0000000000007941 */ /* 0x000fea0003800200 */
.L_x_8211:
[----:B--23--:R2:W3:Y:S01]  /*5070*/  LDS R21, [R61+0x9c0] ;  /* 0x0009c0003d157984 */ /* 0x00c4e20000000800 */
[----:B------:R-:W-:Y:S04]  /*5080*/  BSSY.RECONVERGENT B0, `(.L_x_8213) ;  /* 0x0000004000007945 */ /* 0x000fe80003800200 */
[----:B------:R-:W-:Y:S05]  /*5090*/  @!P4 BRA `(.L_x_8214) ;  /* 0x000000000008c947 */ /* 0x000fea0003800000 */
[----:B------:R4:W-:Y:S04]  /*50a0*/  REDG.E.ADD.F32.FTZ.RN.STRONG.GPU desc[UR28][R4.64+0x180], R243 ;  /* 0x000180f3040079a6 */ /* 0x0009e8000c12f31c */
[----:B---3--:R4:W-:Y:S02]  /*50b0*/  REDG.E.ADD.F32.FTZ.RN.STRONG.GPU desc[UR28][R6.64+0x180], R21 ;  /* 0x00018015060079a6 */ /* 0x0089e4000c12f31c */
.L_x_8214:
[----:B------:R-:W-:Y:S05]  /*50c0*/  BSYNC.RECONVERGENT B0 ;  /* 0x0000000000007941 */ /* 0x000fea0003800200 */
.L_x_8213:
[----:B---34-:R3:W4:Y:S01]  /*50d0*/  LDS R21, [R60+0xa40] ;  /* 0x000a40003c157984 */ /* 0x0187220000000800 */
[----:B------:R-:W-:Y:S04]  /*50e0*/  BSSY.RECONVERGENT B0, `(.L_x_8215) ;  /* 0x0000004000007945 */ /* 0x000fe80003800200 */
[----:B------:R-:W-:Y:S05]  /*50f0*/  @!P5 BRA `(.L_x_8216) ;  /* 0x000000000008d947 */ /* 0x000fea0003800000 */
[----:B------:R0:W-:Y:S04]  /*5100*/  REDG.E.ADD.F32.FTZ.RN.STRONG.GPU desc[UR28][R4.64+0x200], R245 ;  /* 0x000200f5040079a6 */ /* 0x0001e8000c12f31c */
[----:B----4-:R0:W-:Y:S02]  /*5110*/  REDG.E.ADD.F32.FTZ.RN.STRONG.GPU desc[UR28][R6.64+0x200], R21 ;  /* 0x00020015060079a6 */ /* 0x0101e4000c12f31c */
.L_x_8216:
[----:B------:R-:W-:Y:S05]  /*5120*/  BSYNC.RECONVERGENT B0 ;  /* 0x0000000000007941 */ /* 0x000fea0003800200 */
.L_x_8215:
        /* <DEDUP_REMOVED lines=10> */
.L_x_8218:
[----:B------:R-:W-:Y:S05]  /*51d0*/  BSYNC.RECONVERGENT B0 ;  /* 0x0000000000007941 */ /* 0x000fea0003800200 */
.L_x_8217:
[----:B0---4-:R0:W4:Y:S01]  /*51e0*/  LDS R21, [R58+0xb40] ;  /* 0x000b40003a157984 */ /* 0x0111220000000800 */
[----:B------:R-:W-:Y:S04]  /*51f0*/  BSSY.RECONVERGENT B0, `(.L_x_8219) ;  /* 0x0000004000007945 */ /* 0x000fe80003800200 */
[----:B------:R-:W-:Y:S05]  /*5200*/  @!P3 BRA `(.L_x_8220) ;  /* 0x000000000008b947 */ /* 0x000fea0003800000 */
[----:B------:R0:W-:Y:S04]  /*5210*/  REDG.E.ADD.F32.FTZ.RN.STRONG.GPU desc[UR28][R4.64+0x300], R249 ;  /* 0x000300f9040079a6 */ /* 0x0001e8000c12f31c */
[----:B----4-:R0:W-:Y:S02]  /*5220*/  REDG.E.ADD.F32.FTZ.RN.STRONG.GPU desc[UR28][R6.64+0x300], R21 ;  /* 0x00030015060079a6 */ /* 0x0101e4000c12f31c */
.L_x_8220:
[----:B------:R-:W-:Y:S05]  /*5230*/  BSYNC.RECONVERGENT B0 ;  /* 0x0000000000007941 */ /* 0x000fea0003800200 */
.L_x_8219:
[----:B0---4-:R0:W4:Y:S01]  /*5240*/  LDS R21, [R57+0xbc0] ;  /* 0x000bc00039157984 */ /* 0x0111220000000800 */
[----:B------:R-:W-:Y:S04]  /*5250*/  BSSY.RECONVERGENT B0, `(.L_x_8221) ;  /* 0x0000004000007945 */ /* 0x000fe80003800200 */
[----:B------:R-:W-:Y:S05]  /*5260*/  @!P4 BRA `(.L_x_8222) ;  /* 0x000000000008c947 */ /* 0x000fea0003800000 */
[----:B------:R0:W-:Y:S04]  /*5270*/  REDG.E.ADD.F32.FTZ.RN.STRONG.GPU desc[UR28][R4.64+0x380], R251 ;  /* 0x000380fb040079a6 */ /* 0x0001e8000c12f31c */
[----:B----4-:R0:W-:Y:S02]  /*5280*/  REDG.E.ADD.F32.FTZ.RN.STRONG.GPU desc[UR28][R6.64+0x380], R21 ;  /* 0x00038015060079a6 */ /* 0x0101e4000c12f31c */
.L_x_8222:
[----:B------:R-:W-:Y:S05]  /*5290*/  BSYNC.RECONVERGENT B0 ;  /* 0x0000000000007941 */ /* 0x000fea0003800200 */
.L_x_8221:
[----:B0---4-:R0:W4:Y:S01]  /*52a0*/  LDS R21, [R56+0xc40] ;  /* 0x000c400038157984 */ /* 0x0111220000000800 */
[----:B------:R-:W-:Y:S04]  /*52b0*/  BSSY.RECONVERGENT B0, `(.L_x_8223) ;  /* 0x0000004000007945 */ /* 0x000fe80003800200 */
[----:B------:R-:W-:Y:S05]  /*52c0*/  @!P5 BRA `(.L_x_8224) ;  /* 0x000000000008d947 */ /* 0x000fea0003800000 */
[----:B------:R0:W-:Y:S04]  /*52d0*/  REDG.E.ADD.F32.FTZ.RN.STRONG.GPU desc[UR28][R4.64+0x400], R8 ;  /* 0x00040008040079a6 */ /* 0x0001e8000c12f31c */
[----:B----4-:R0:W-:Y:S02]  /*52e0*/  REDG.E.ADD.F32.FTZ.RN.STRONG.GPU desc[UR28][R6.64+0x400], R21 ;  /* 0x00040015060079a6 */ /* 0x0101e4000c12f31c */
.L_x_8224:
[----:B------:R-:W-:Y:S05]  /*52f0*/  BSYNC.RECONVERGENT B0 ;  /* 0x0000000000007941 */ /* 0x000fea0003800200 */
.L_x_8223:
[----:B0---4-:R0:W4:Y:S01]  /*5300*/  LDS R21, [R55+0xcc0] ;  /* 0x000cc00037157984 */ /* 0x0111220000000800 */
[----:B------:R-:W-:Y:S04]  /*5310*/  BSSY.RECONVERGENT B0, `(.L_x_8225) ;  /* 0x0000004000007945 */ /* 0x000fe80003800200 */
[----:B------:R-:W-:Y:S05]  /*5320*/  @!P6 BRA `(.L_x_8226) ;  /* 0x000000000008e947 */ /* 0x000fea0003800000 */
[----:B------:R0:W-:Y:S04]  /*5330*/  REDG.E.ADD.F32.FTZ.RN.STRONG.GPU desc[UR28][R4.64+0x480], R12 ;  /* 0x0004800c040079a6 */ /* 0x0001e8000c12f31c */
[----:B----4-:R0:W-:Y:S02]  /*5340*/  REDG.E.ADD.F32.FTZ.RN.STRONG.GPU desc[UR28][R6.64+0x480], R21 ;  /* 0x00048015060079a6 */ /* 0x0101e4000c12f31c */
.L_x_8226:
[----:B------:R-:W-:Y:S05]  /*5350*/  BSYNC.RECONVERGENT B0 ;  /* 0x0000000000007941 */ /* 0x000fea0003800200 */
.L_x_8225:
        /* <DEDUP_REMOVED lines=10> */
.L_x_8228:
[----:B------:R-:W-:Y:S05]  /*5400*/  BSYNC.RECONVERGENT B0 ;  /* 0x0000000000007941 */ /* 0x000fea0003800200 */
.L_x_8227:
[----:B0---4-:R0:W4:Y:S01]  /*5410*/  LDS R21, [R53+0xdc0] ;  /* 0x000dc00035157984 */ /* 0x0111220000000800 */
[----:B------:R-:W-:Y:S04]  /*5420*/  BSSY.RECONVERGENT B0, `(.L_x_8229) ;  /* 0x0000004000007945 */ /* 0x000fe80003800200 */
[----:B------:R-:W-:Y:S05]  /*5430*/  @!P2 BRA `(.L_x_8230) ;  /* 0x000000000008a947 */ /* 0x000fea0003800000 */
[----:B------:R0:W-:Y:S04]  /*5440*/  REDG.E.ADD.F32.FTZ.RN.STRONG.GPU desc[UR28][R4.64+0x580], R172 ;  /* 0x000580ac040079a6 */ /* 0x0001e8000c12f31c */
[----:B----4-:R0:W-:Y:S02]  /*5450*/  REDG.E.ADD.F32.FTZ.RN.STRONG.GPU desc[UR28][R6.64+0x580], R21 ;  /* 0x00058015060079a6 */ /* 0x0101e4000c12f31c */
.L_x_8230:
[----:B------:R-:W-:Y:S05]  /*5460*/  BSYNC.RECONVERGENT B0 ;  /* 0x0000000000007941 */ /* 0x000fea0003800200 */
.L_x_8229:
[----:B0---4-:R0:W4:Y:S01]  /*5470*/  LDS R21, [R52+0xe40] ;  /* 0x000e400034157984 */ /* 0x0111220000000800 */
[----:B------:R-:W-:Y:S04]  /*5480*/  BSSY.RECONVERGENT B0, `(.L_x_8231) ;  /* 0x0000004000007945 */ /* 0x000fe80003800200 */
[----:B------:R-:W-:Y:S05]  /*5490*/  @!P3 BRA `(.L_x_8232) ;  /* 0x000000000008b947 */ /* 0x000fea0003800000 */
[----:B------:R0:W-:Y:S04]  /*54a0*/  REDG.E.ADD.F32.FTZ.RN.STRONG.GPU desc[UR28][R4.64+0x600], R200 ;  /* 0x000600c8040079a6 */ /* 0x0001e8000c12f31c */
[----:B----4-:R0:W-:Y:S02]  /*54b0*/  REDG.E.ADD.F32.FTZ.RN.STRONG.GPU desc[UR28][R6.64+0x600], R21 ;  /* 0x00060015060079a6 */ /* 0x0101e4000c12f31c */
.L_x_8232:
[----:B------:R-:W-:Y:S05]  /*54c0*/  BSYNC.RECONVERGENT B0 ;  /* 0x0000000000007941 */ /* 0x000fea0003800200 */
.L_x_8231:
[----:B0---4-:R0:W4:Y:S01]  /*54d0*/  LDS R21, [R51+0xec0] ;  /* 0x000ec00033157984 */ /* 0x0111220000000800 */
[----:B------:R-:W-:Y:S04]  /*54e0*/  BSSY.RECONVERGENT B0, `(.L_x_8233) ;  /* 0x0000004000007945 */ /* 0x000fe80003800200 */
[----:B------:R-:W-:Y:S05]  /*54f0*/  @!P4 BRA `(.L_x_8234) ;  /* 0x000000000008c947 */ /* 0x000fea0003800000 */
[----:B------:R0:W-:Y:S04]  /*5500*/  REDG.E.ADD.F32.FTZ.RN.STRONG.GPU desc[UR28][R4.64+0x680], R221 ;  /* 0x000680dd040079a6 */ /* 0x0001e8000c12f31c */
[----:B----4-:R0:W-:Y:S02]  /*5510*/  REDG.E.ADD.F32.FTZ.RN.STRONG.GPU desc[UR28][R6.64+0x680], R21 ;  /* 0x00068015060079a6 */ /* 0x0101e4000c12f31c */
.L_x_8234:
[----:B------:R-:W-:Y:S05]  /*5520*/  BSYNC.RECONVERGENT B0 ;  /* 0x0000000000007941 */ /* 0x000fea0003800200 */
.L_x_8233:
[----:B0---4-:R0:W4:Y:S01]  /*5530*/  LDS R21, [R50+0xf40] ;  /* 0x000f400032157984 */ /* 0x0111220000000800 */
[----:B------:R-:W-:Y:S04]  /*5540*/  BSSY.RECONVERGENT B0, `(.L_x_8235) ;  /* 0x0000004000007945 */ /* 0x000fe80003800200 */
[----:B------:R-:W-:Y:S05]  /*5550*/  @!P5 BRA `(.L_x_8236) ;  /* 0x000000000008d947 */ /* 0x000fea0003800000 */
[----:B------:R0:W-:Y:S04]  /*5560*/  REDG.E.ADD.F32.FTZ.RN.STRONG.GPU desc[UR28][R4.64+0x700], R13 ;  /* 0x0007000d040079a6 */ /* 0x0001e8000c12f31c */
[----:B----4-:R0:W-:Y:S02]  /*5570*/  REDG.E.ADD.F32.FTZ.RN.STRONG.GPU desc[UR28][R6.64+0x700], R21 ;  /* 0x00070015060079a6 */ /* 0x0101e4000c12f31c */
.L_x_8236:
[----:B------:R-:W-:Y:S05]  /*5580*/  BSYNC.RECONVERGENT B0 ;  /* 0x0000000000007941 */ /* 0x000fea0003800200 */
.L_x_8235:
[----:B0-----:R0:W0:Y:S01]  /*5590*/  LDS R13, [R49+0xfc0] ;  /* 0x000fc000310d7984 */ /* 0x0010220000000800 */
[----:B------:R-:W-:Y:S04]  /*55a0*/  BSSY.RECONVERGENT B0, `(.L_x_8237) ;  /* 0x0000004000007945 */ /* 0x000fe80003800200 */
[----:B------:R-:W-:Y:S05]  /*55b0*/  @!P6 BRA `(.L_x_8238) ;  /* 0x000000000008e947 */ /* 0x000fea0003800000 */
[----:B------:R1:W-:Y:S04]  /*55c0*/  REDG.E.ADD.F32.FTZ.RN.STRONG.GPU desc[UR28][R4.64+0x780], R11 ;  /* 0x0007800b040079a6 */ /* 0x0003e8000c12f31c */
[----:B0-----:R1:W-:Y:S02]  /*55d0*/  REDG.E.ADD.F32.FTZ.RN.STRONG.GPU desc[UR28][R6.64+0x780], R13 ;  /* 0x0007800d060079a6 */ /* 0x0013e4000c12f31c */
.L_x_8238:
[----:B------:R-:W-:Y:S05]  /*55e0*/  BSYNC.RECONVERGENT B0 ;  /* 0x0000000000007941 */ /* 0x000fea0003800200 */
.L_x_8237:
[----:B-1----:R-:W1:Y:S01]  /*55f0*/  SHFL.DOWN P1, R11, R10, 0x1, 0x1f ;  /* 0x08201f000a0b7f89 */ /* 0x002e620000020000 */
        /* <DEDUP_REMOVED lines=13> */
[-C--:B------:R-:W-:Y:S01]  /*56d0*/  FMUL.FTZ R4, R80, R187.reuse ;  /* 0x000000bb50047220 */ /* 0x080fe20000410000 */
[-C--:B------:R-:W-:Y:S01]  /*56e0*/  FFMA.FTZ R8, R79, R6.reuse, R8 ;  /* 0x000000064f087223 */ /* 0x080fe20000010008 */
[----:B------:R-:W-:Y:S01]  /*56f0*/  FFMA.FTZ R153, R150, R6, R153 ;  /* 0x0000000696997223 */ /* 0x000fe20000010099 */
[----:B------:R-:W-:Y:S01]  /*5700*/  FMUL.FTZ R6, R17, R187 ;  /* 0x000000bb11067220 */ /* 0x000fe20000410000 */
[----:B------:R-:W-:Y:S01]  /*5710*/  ISETP.NE.AND P3, PT, R204, RZ, PT ;  /* 0x000000ffcc00720c */ /* 0x000fe20003f65270 */
[----:B------:R-:W-:Y:S01]  /*5720*/  FADD.FTZ R129, R8, R129 ;  /* 0x0000008108817221 */ /* 0x000fe20000010000 */
[----:B------:R-:W-:Y:S01]  /*5730*/  FMUL.FTZ R8, R80, R183 ;  /* 0x000000b750087220 */ /* 0x000fe20000410000 */
[----:B------:R-:W-:Y:S01]  /*5740*/  FFMA.FTZ R117, R154, R6, R117 ;  /* 0x000000069a757223 */ /* 0x000fe20000010075 */
[----:B------:R-:W-:Y:S01]  /*5750*/  FMUL.FTZ R5, R26, R193 ;  /* 0x000000c11a057220 */ /* 0x000fe20000410000 */
[----:B------:R-:W-:Y:S01]  /*5760*/  FMUL.FTZ R12, R80, R189 ;  /* 0x000000bd500c7220 */ /* 0x000fe20000410000 */
[----:B-1----:R-:W-:Y:S01]  /*5770*/  @P1 FADD R11, R10, R11 ;  /* 0x0000000b0a0b1221 */ /* 0x002fe20000000000 */
[----:B------:R-:W-:Y:S01]  /*5780*/  FFMA.FTZ R10, R84, R7, R191 ;  /* 0x00000007540a7223 */ /* 0x000fe200000100bf */
[-C--:B------:R-:W-:Y:S01]  /*5790*/  FMUL.FTZ R7, R14, R211.reuse ;  /* 0x000000d30e077220 */ /* 0x080fe20000410000 */
[----:B------:R-:W-:Y:S01]  /*57a0*/  FMUL.FTZ R211, R80, R211 ;  /* 0x000000d350d37220 */ /* 0x000fe20000410000 */
[----:B------:R-:W-:Y:S01]  /*57b0*/  FMUL.FTZ R175, R175, R8 ;  /* 0x00000008afaf7220 */ /* 0x000fe20000410000 */
[----:B------:R-:W1:Y:S01]  /*57c0*/  SHFL.DOWN P1, R20, R11, 0x2, 0x1f ;  /* 0x08401f000b147f89 */ /* 0x000e620000020000 */
[----:B------:R-:W-:Y:S01]  /*57d0*/  FADD.FTZ R127, R10, R127 ;  /* 0x0000007f0a7f7221 */ /* 0x000fe20000010000 */
        /* <DEDUP_REMOVED lines=8> */
[C---:B------:R-:W-:Y:S01]  /*5860*/  FMUL.FTZ R180, R80.reuse, R180 ;  /* 0x000000b450b47220 */ /* 0x040fe20000410000 */
[----:B------:R-:W-:Y:S01]  /*5870*/  FMUL.FTZ R16, R80, R173 ;  /* 0x000000ad50107220 */ /* 0x000fe20000410000 */
[----:B------:R-:W-:Y:S01]  /*5880*/  FMUL.FTZ R8, R207, R4 ;  /* 0x00000004cf087220 */ /* 0x000fe20000410000 */
[----:B------:R-:W-:Y:S01]  /*5890*/  FADD.FTZ R131, R6, R131 ;  /* 0x0000008306837221 */ /* 0x000fe20000010000 */
[----:B------:R-:W-:Y:S01]  /*58a0*/  FMUL.FTZ R4, R81, R215 ;  /* 0x000000d751047220 */ /* 0x000fe20000410000 */
[C---:B------:R-:W-:Y:S01]  /*58b0*/  FMUL.FTZ R6, R80.reuse, R217 ;  /* 0x000000d950067220 */ /* 0x040fe20000410000 */
[C---:B------:R-:W-:Y:S01]  /*58c0*/  FMUL.FTZ R14, R80.reuse, R177 ;  /* 0x000000b1500e7220 */ /* 0x040fe20000410000 */
[----:B------:R-:W-:Y:S01]  /*58d0*/  FMUL.FTZ R215, R80, R215 ;  /* 0x000000d750d77220 */ /* 0x000fe20000410000 */
[-C--:B------:R-:W-:Y:S01]  /*58e0*/  FFMA.FTZ R151, R162, R5.reuse, R151 ;  /* 0x00000005a2977223 */ /* 0x080fe20000010097 */
[----:B------:R-:W-:Y:S01]  /*58f0*/  FFMA.FTZ R203, R128, R5, R203 ;  /* 0x0000000580cb7223 */ /* 0x000fe200000100cb */
[----:B------:R-:W-:Y:S01]  /*5900*/  FMUL.FTZ R185, R185, R12 ;  /* 0x0000000cb9b97220 */ /* 0x000fe20000410000 */
[----:B------:R-:W-:Y:S01]  /*5910*/  FMUL.FTZ R5, R24, R219 ;  /* 0x000000db18057220 */ /* 0x000fe20000410000 */
[----:B------:R-:W-:Y:S01]  /*5920*/  FFMA.FTZ R158, R139, R7, R158 ;  /* 0x000000078b9e7223 */ /* 0x000fe2000001009e */
        /* <DEDUP_REMOVED lines=31> */
[----:B------:R-:W-:Y:S01]  /*5b20*/  FADD.FTZ R112, R203, R112 ;  /* 0x00000070cb707221 */ /* 0x000fe20000010000 */
[----:B------:R-:W-:Y:S01]  /*5b30*/  FFMA.FTZ R102, R161, R27, R102 ;  /* 0x0000001ba1667223 */ /* 0x000fe20000010066 */
[----:B------:R-:W-:Y:S01]  /*5b40*/  FFMA.FTZ R149, R164, R25, R149 ;  /* 0x00000019a4957223 */ /* 0x000fe20000010095 */
[----:B------:R-:W-:Y:S01]  /*5b50*/  FADD.FTZ R110, R185, R110 ;  /* 0x0000006eb96e7221 */ /* 0x000fe20000010000 */
[----:B------:R-:W0:Y:S01]  /*5b60*/  SHFL.DOWN P1, R20, R13, 0x8, 0x1f ;  /* 0x09001f000d147f89 */ /* 0x000e220000020000 */
        /* <DEDUP_REMOVED lines=24> */
[----:B------:R-:W-:Y:S02]  /*5cf0*/  UISETP.NE.AND UP0, UPT, UR19, UR33, UPT ;  /* 0x000000211300728c */ /* 0x000fe4000bf05270 */
[----:B------:R-:W-:-:S04]  /*5d00*/  ULEA UR12, UR8, UR14, 0x2 ;  /* 0x0000000e080c7291 */ /* 0x000fc8000f8e10ff */
[----:B------:R-:W-:-:S13]  /*5d10*/  PLOP3.LUT P1, PT, PT, PT, UP0, 0x80, 0x8 ;  /* 0x000000000008781c */ /* 0x000fda0003f2f008 */
[----:B------:R-:W0:Y:S02]  /*5d20*/  @P1 LDS R0, [UR12+0x2b78] ;  /* 0x002b780cff001984 */ /* 0x000e240008000800 */
[----:B0-----:R-:W-:-:S05]  /*5d30*/  @P1 FADD.FTZ R9, R9, R0 ;  /* 0x0000000009091221 */ /* 0x001fca0000010000 */
[----:B------:R1:W-:Y:S02]  /*5d40*/  STS [UR12+0x2b78], R9 ;  /* 0x002b7809ff007988 */ /* 0x0003e4000800080c */
.L_x_8240:
[----:B------:R-:W-:Y:S05]  /*5d50*/  BSYNC.RECONVERGENT B0 ;  /* 0x0000000000007941 */ /* 0x000fea0003800200 */
.L_x_8239:
[----:B------:R-:W-:-:S04]  /*5d60*/  UIADD3 UR8, UPT, UPT, UR8, 0x1, URZ ;  /* 0x0000000108087890 */ /* 0x000fc8000fffe0ff */
[----:B------:R-:W-:-:S09]  /*5d70*/  UISETP.GE.AND UP0, UPT, UR8, UR36, UPT ;  /* 0x000000240800728c */ /* 0x000fd2000bf06270 */
[----:B------:R-:W-:Y:S05]  /*5d80*/  BRA.U !UP0, `(.L_x_8241) ;  /* 0xffffffd108647547 */ /* 0x000fea000b83ffff */
.L_x_8203:
[----:B------:R-:W-:Y:S01]  /*5d90*/  BAR.SYNC.DEFER_BLOCKING 0x0 ;  /* 0x0000000000007b1d */ /* 0x000fe20000010000 */
[----:B------:R-:W-:Y:S01]  /*5da0*/  F2FP.BF16.F32.PACK_AB R99, R96, R113 ;  /* 0x000000716063723e */ /* 0x000fe200000010ff */
[----:B------:R-:W-:Y:S01]  /*5db0*/  FADD.FTZ R71, R71, R120 ;  /* 0x0000007847477221 */ /* 0x000fe20000010000 */
[----:B------:R-:W-:Y:S01]  /*5dc0*/  F2FP.BF16.F32.PACK_AB R7, R151, R153 ;  /* 0x000000999707723e */ /* 0x000fe200000010ff */
[----:B------:R-:W-:Y:S01]  /*5dd0*/  UIADD3 UR22, UP1, UPT, UR22, -0x400, URZ ;  /* 0xfffffc0016167890 */ /* 0x000fe2000ff3e0ff */
[----:B------:R-:W-:Y:S01]  /*5de0*/  F2FP.BF16.F32.PACK_AB R6, R149, R158 ;  /* 0x0000009e9506723e */ /* 0x000fe200000010ff */
[----:B------:R-:W5:Y:S01]  /*5df0*/  LDCU.64 UR14, c[0x0][0x4f8] ;  /* 0x00009f00ff0e77ac */ /* 0x000f620008000a00 */
        /* <DEDUP_REMOVED lines=16> */
[----:B-----5:R-:W-:Y:S01]  /*5f00*/  UIMAD.WIDE.U32 UR12, UR32, UR14, UR6 ;  /* 0x0000000e200c72a5 */ /* 0x020fe2000f8e0006 */
[----:B------:R-:W-:Y:S01]  /*5f10*/  F2FP.BF16.F32.PACK_AB R23, R104, R121 ;  /* 0x000000796817723e */ /* 0x000fe200000010ff */
[----:B------:R-:W-:Y:S01]  /*5f20*/  UIADD3.X UR21, UPT, UPT, UR21, -0x1, URZ, UP2, !UPT ;  /* 0xffffffff15157890 */ /* 0x000fe200097fe4ff */
[----:B------:R-:W-:Y:S01]  /*5f30*/  STS.128 [R44+0x10], R96 ;  /* 0x000010602c007388 */ /* 0x000fe20000000c00 */
[----:B------:R-:W-:-:S03]  /*5f40*/  NOP ;  /* 0x0000000000007918 */ /* 0x000fc60000000000 */
[----:B------:R-:W5:Y:S01]  /*5f50*/  LDS.128 R12, [R45] ;  /* 0x000000002d0c7984 */ /* 0x000f620000000c00 */
[----:B------:R-:W-:Y:S01]  /*5f60*/  UIMAD UR13, UR32, UR15, UR13 ;  /* 0x0000000f200d72a4 */ /* 0x000fe2000f8e020d */
[----:B------:R-:W-:Y:S01]  /*5f70*/  F2FP.BF16.F32.PACK_AB R22, R106, R123 ;  /* 0x0000007b6a16723e */ /* 0x000fe200000010ff */
[----:B------:R-:W5:Y:S01]  /*5f80*/  LDCU.64 UR14, c[0x0][0x520] ;  /* 0x0000a400ff0e77ac */ /* 0x000f620008000a00 */
[----:B01----:R-:W0:Y:S01]  /*5f90*/  LDS.128 R8, [R45+0x200] ;  /* 0x000200002d087984 */ /* 0x003e220000000c00 */
[----:B----4-:R-:W-:Y:S01]  /*5fa0*/  F2FP.BF16.F32.PACK_AB R21, R108, R125 ;  /* 0x0000007d6c15723e */ /* 0x010fe200000010ff */
[----:B--2---:R-:W-:Y:S01]  /*5fb0*/  FADD.FTZ R7, R0, R133 ;  /* 0x0000008500077221 */ /* 0x004fe20000010000 */
[----:B------:R-:W-:Y:S01]  /*5fc0*/  UIMAD.WIDE.U32 UR12, UR27, UR30, UR12 ;  /* 0x0000001e1b0c72a5 */ /* 0x000fe2000f8e000c */
[----:B------:R-:W-:Y:S02]  /*5fd0*/  F2FP.BF16.F32.PACK_AB R20, R110, R127 ;  /* 0x0000007f6e14723e */ /* 0x000fe400000010ff */
[----:B------:R-:W-:Y:S01]  /*5fe0*/  FADD.FTZ R0, R7, R116 ;  /* 0x0000007407007221 */ /* 0x000fe20000010000 */
[----:B------:R-:W-:Y:S01]  /*5ff0*/  UIMAD UR13, UR27, UR31, UR13 ;  /* 0x0000001f1b0d72a4 */ /* 0x000fe2000f8e020d */
[----:B------:R-:W-:Y:S01]  /*6000*/  IADD3 R70, P0, PT, R70, -0x400, RZ ;  /* 0xfffffc0046467810 */ /* 0x000fe20007f1e0ff */
[----:B---3--:R-:W-:Y:S01]  /*6010*/  ULEA UR8, UP0, UR12, UR34, 0x1 ;  /* 0x000000220c087291 */ /* 0x008fe2000f8008ff */
[----:B------:R-:W-:Y:S01]  /*6020*/  FADD.FTZ R7, R0, R131 ;  /* 0x0000008300077221 */ /* 0x000fe20000010000 */
[----:B------:R-:W1:Y:S01]  /*6030*/  LDCU.64 UR30, c[0x0][0x560] ;  /* 0x0000ac00ff1e77ac */ /* 0x000e620008000a00 */
[----:B------:R-:W-:-:S02]  /*6040*/  IADD3 R68, P1, PT, R68, -0x400, RZ ;  /* 0xfffffc0044447810 */ /* 0x000fc40007f3e0ff */
[----:B------:R-:W-:Y:S01]  /*6050*/  FADD.FTZ R114, R7, R114 ;  /* 0x0000007207727221 */ /* 0x000fe20000010000 */
[----:B------:R-:W-:Y:S01]  /*6060*/  ULEA.HI.X UR12, UR12, UR35, UR13, 0x1, UP0 ;  /* 0x000000230c0c7291 */ /* 0x000fe200080f0c0d */
[----:B------:R-:W-:Y:S02]  /*6070*/  MOV R4, UR8 ;  /* 0x0000000800047c02 */ /* 0x000fe40008000f00 */
[----:B------:R-:W-:Y:S01]  /*6080*/  FADD.FTZ R129, R114, R129 ;  /* 0x0000008172817221 */ /* 0x000fe20000010000 */
[----:B------:R-:W-:Y:S02]  /*6090*/  IADD3.X R69, PT, PT, R69, -0x1, RZ, P0, !PT ;  /* 0xffffffff45457810 */ /* 0x000fe400007fe4ff */
[----:B------:R-:W-:Y:S01]  /*60a0*/  MOV R5, UR12 ;  /* 0x0000000c00057c02 */ /* 0x000fe20008000f00 */
[----:B------:R-:W-:Y:S01]  /*60b0*/  FADD.FTZ R112, R129, R112 ;  /* 0x0000007081707221 */ /* 0x000fe20000010000 */
[----:B------:R-:W-:Y:S01]  /*60c0*/  IADD3.X R67, PT, PT, R67, -0x1, RZ, P1, !PT ;  /* 0xffffffff43437810 */ /* 0x000fe20000ffe4ff */
[----:B------:R-:W-:-:S02]  /*60d0*/  IMAD.WIDE.U32 R4, R66, 0x10, R4 ;  /* 0x0000001042047825 */ /* 0x000fc400078e0004 */
[----:B------:R-:W2:Y:S02]  /*60e0*/  LDCU.64 UR12, c[0x0][0x518] ;  /* 0x0000a300ff0c77ac */ /* 0x000ea40008000a00 */
[----:B------:R-:W-:-:S04]  /*60f0*/  FADD.FTZ R127, R112, R127 ;  /* 0x0000007f707f7221 */ /* 0x000fc80000010000 */
[----:B------:R-:W-:Y:S01]  /*6100*/  FADD.FTZ R110, R127, R110 ;  /* 0x0000006e7f6e7221 */ /* 0x000fe20000010000 */
[----:B-----5:R-:W-:Y:S03]  /*6110*/  STG.E.128 desc[UR28][R4.64], R12 ;  /* 0x0000000c04007986 */ /* 0x020fe6000c101d1c */
[----:B------:R-:W-:Y:S01]  /*6120*/  FADD.FTZ R125, R110, R125 ;  /* 0x0000007d6e7d7221 */ /* 0x000fe20000010000 */
[----:B0-----:R0:W-:Y:S03]  /*6130*/  STG.E.128 desc[UR28][R4.64+0x200], R8 ;  /* 0x0002000804007986 */ /* 0x0011e6000c101d1c */
[----:B------:R-:W-:Y:S01]  /*6140*/  FADD.FTZ R108, R125, R108 ;  /* 0x0000006c7d6c7221 */ /* 0x000fe20000010000 */
[----:B------:R-:W-:Y:S01]  /*6150*/  BAR.SYNC.DEFER_BLOCKING 0x0 ;  /* 0x0000000000007b1d */ /* 0x000fe20000010000 */
[----:B--2---:R-:W-:-:S02]  /*6160*/  UIMAD.WIDE.U32 UR6, UR32, UR12, UR6 ;  /* 0x0000000c200672a5 */ /* 0x004fc4000f8e0006 */
[----:B------:R-:W-:Y:S02]  /*6170*/  FADD.FTZ R123, R108, R123 ;  /* 0x0000007b6c7b7221 */ /* 0x000fe40000010000 */
[----:B------:R-:W-:Y:S02]  /*6180*/  UIMAD UR7, UR32, UR13, UR7 ;  /* 0x0000000d200772a4 */ /* 0x000fe4000f8e0207 */
[----:B------:R-:W-:Y:S02]  /*6190*/  FADD.FTZ R106, R123, R106 ;  /* 0x0000006a7b6a7221 */ /* 0x000fe40000010000 */
[----:B------:R-:W-:Y:S02]  /*61a0*/  UIMAD.WIDE.U32 UR6, UR27, UR14, UR6 ;  /* 0x0000000e1b0672a5 */ /* 0x000fe4000f8e0006 */
[----:B------:R-:W-:Y:S02]  /*61b0*/  FADD.FTZ R71, R106, R121 ;  /* 0x000000796a477221 */ /* 0x000fe40000010000 */
[----:B------:R-:W-:-:S02]  /*61c0*/  UIMAD UR8, UR27, UR15, UR7 ;  /* 0x0000000f1b0872a4 */ /* 0x000fc4000f8e0207 */
[----:B------:R-:W-:Y:S01]  /*61d0*/  FADD.FTZ R71, R71, R104 ;  /* 0x0000006847477221 */ /* 0x000fe20000010000 */
[----:B-1----:R-:W-:-:S04]  /*61e0*/  ULEA UR7, UP0, UR6, UR30, 0x1 ;  /* 0x0000001e06077291 */ /* 0x002fc8000f8008ff */
[----:B------:R-:W-:Y:S02]  /*61f0*/  ULEA.HI.X UR6, UR6, UR31, UR8, 0x1, UP0 ;  /* 0x0000001f06067291 */ /* 0x000fe400080f0c08 */
[----:B0-----:R-:W-:Y:S01]  /*6200*/  MOV R4, UR7 ;  /* 0x0000000700047c02 */ /* 0x001fe20008000f00 */
        /* <DEDUP_REMOVED lines=14> */
.L_x_8201:
        /* <DEDUP_REMOVED lines=33> */
.L_x_8244:
[----:B------:R-:W-:Y:S05]  /*6500*/  BSYNC.RECONVERGENT B0 ;  /* 0x0000000000007941 */ /* 0x000fea0003800200 */
.L_x_8243:
        /* <DEDUP_REMOVED lines=31> */
.L_x_8246:
[----:B------:R-:W-:Y:S05]  /*6700*/  BSYNC.RECONVERGENT B0 ;  /* 0x0000000000007941 */ /* 0x000fea0003800200 */
.L_x_8245:
        /* <DEDUP_REMOVED lines=8> */
.L_x_8247:
        /* <DEDUP_REMOVED lines=18> */
.L_x_8248:
        /* <DEDUP_REMOVED lines=13> */
.L_x_10501:


//--------------------- .text._Z25selective_scan_bwd_kernelI32Selective_Scan_bwd_kernel_traitsILi32ELi16ELb1ELb1ELb1ELb1ELb0EN3c108BFloat16EfEEv12SSMParamsBwd --------------------------
	.section	.text._Z25selective_scan_bwd_kernelI32Selective_Scan_bwd_kernel_traitsILi32ELi16ELb1ELb1ELb1ELb1ELb0EN3c108BFloat16EfEEv12SSMParamsBwd,"ax",@progbits
	.align	128
        .global         _Z25selective_scan_bwd_kernelI32Selective_Scan_bwd_kernel_traitsILi32ELi16ELb1ELb1ELb1ELb1ELb0EN3c108BFloat16EfEEv12SSMParamsBwd
        .type           _Z25selective_scan_bwd_kernelI32Selective_Scan_bwd_kernel_traitsILi32ELi16ELb1ELb1ELb1ELb1ELb0EN3c108BFloat16EfEEv12SSMParamsBwd,@function
        .size           _Z25selective_scan_bwd_kernelI32Selective_Scan_bwd_kernel_traitsILi32ELi16ELb1ELb1ELb1ELb1ELb0EN3c108BFloat16EfEEv12SSMParamsBwd,(.L_x_10502 - _Z25selective_scan_bwd_kernelI32Selective_Scan_bwd_kernel_traitsILi32ELi16ELb1ELb1ELb1ELb1ELb0EN3c108BFloat16EfEEv12SSMParamsBwd)
        .other          _Z25selective_scan_bwd_kernelI32Selective_Scan_bwd_kernel_traitsILi32ELi16ELb1ELb1ELb1ELb1ELb0EN3c108BFloat16EfEEv12SSMParamsBwd,@"STO_CUDA_ENTRY STV_DEFAULT"
_Z25selective_scan_bwd_kernelI32Selective_Scan_bwd_kernel_traitsILi32ELi16ELb1ELb1ELb1ELb1ELb0EN3c108BFloat16EfEEv12SSMParamsBwd:
.text._Z25selective_scan_bwd_kernelI32Selective_Scan_bwd_kernel_traitsILi32ELi16ELb1ELb1ELb1ELb1ELb0EN3c108BFloat16EfEEv12SSMParamsBwd:
        /* <DEDUP_REMOVED lines=191> */
[----:B------:R-:W-:Y:S02]  /*0bf0*/  LOP3.LUT R166, R32, 0x1f, RZ, 0xc0, !PT ;  /* 0x0000001f20a67812 */ /* 0x000fe400078ec0ff */
        /* <DEDUP_REMOVED lines=21> */
.L_x_8321:
        /* <DEDUP_REMOVED lines=9> */
[----:B-1----:R-:W-:-:S04]  /*0de0*/  LEA R57, R140, UR4, 0x4 ;  /* 0x000000048c397c11 */ /* 0x002fc8000f8e20ff */
[----:B------:R-:W-:Y:S01]  /*0df0*/  LEA R56, R140, R57, 0x4 ;  /* 0x000000398c387211 */ /* 0x000fe200078e20ff */
        /* <DEDUP_REMOVED lines=8> */
[----:B------:R-:W-:-:S03]  /*0e80*/  IMAD.WIDE.U32 R24, R79, 0x10, R88 ;  /* 0x000000104f187825 */ /* 0x000fc600078e0058 */
[----:B--2---:R-:W-:Y:S04]  /*0e90*/  STS.128 [R57], R4 ;  /* 0x0000000439007388 */ /* 0x004fe80000000c00 */
[----:B---3--:R-:W-:Y:S01]  /*0ea0*/  STS.128 [R57+0x200], R40 ;  /* 0x0002002839007388 */ /* 0x008fe20000000c00 */
[----:B------:R-:W-:-:S03]  /*0eb0*/  NOP ;  /* 0x0000000000007918 */ /* 0x000fc60000000000 */
[----:B------:R-:W2:Y:S04]  /*0ec0*/  LDS.128 R12, [R56] ;  /* 0x00000000380c7984 */ /* 0x000ea80000000c00 */
[----:B------:R-:W3:Y:S01]  /*0ed0*/  LDS.128 R16, [R56+0x10] ;  /* 0x0000100038107984 */ /* 0x000ee20000000c00 */
[----:B------:R-:W-:Y:S06]  /*0ee0*/  BAR.SYNC.DEFER_BLOCKING 0x0 ;  /* 0x0000000000007b1d */ /* 0x000fec0000010000 */
[----:B------:R-:W4:Y:S04]  /*0ef0*/  LDG.E.128 R44, desc[UR16][R24.64] ;  /* 0x00000010182c7981 */ /* 0x000f28000c1e1d00 */
[----:B------:R2:W4:Y:S01]  /*0f00*/  LDG.E.128 R48, desc[UR16][R24.64+0x200] ;  /* 0x0002001018307981 */ /* 0x000522000c1e1d00 */
[C---:B0-----:R-:W-:Y:S01]  /*0f10*/  PRMT R176, R8.reuse, 0x7632, R176 ;  /* 0x0000763208b07816 */ /* 0x041fe200000000b0 */
[----:B------:R-:W-:Y:S01]  /*0f20*/  BSSY.RECONVERGENT B0, `(.L_x_8250) ;  /* 0x0000063000007945 */ /* 0x000fe20003800200 */
[----:B------:R-:W-:-:S02]  /*0f30*/  SHF.L.U32 R141, R8, 0x10, RZ ;  /* 0x00000010088d7819 */ /* 0x000fc400000006ff */
[C---:B------:R-:W-:Y:S02]  /*0f40*/  PRMT R172, R9.reuse, 0x7632, R172 ;  /* 0x0000763209ac7816 */ /* 0x040fe400000000ac */
[----:B------:R-:W-:Y:S02]  /*0f50*/  SHF.L.U32 R139, R9, 0x10, RZ ;  /* 0x00000010098b7819 */ /* 0x000fe400000006ff */
[C---:B------:R-:W-:Y:S02]  /*0f60*/  PRMT R170, R10.reuse, 0x7632, R170 ;  /* 0x000076320aaa7816 */ /* 0x040fe400000000aa */
[----:B------:R-:W-:Y:S02]  /*0f70*/  SHF.L.U32 R138, R10, 0x10, RZ ;  /* 0x000000100a8a7819 */ /* 0x000fe400000006ff */
[C---:B------:R-:W-:Y:S02]  /*0f80*/  PRMT R168, R11.reuse, 0x7632, R168 ;  /* 0x000076320ba87816 */ /* 0x040fe400000000a8 */
[----:B------:R-:W-:-:S02]  /*0f90*/  SHF.L.U32 R133, R11, 0x10, RZ ;  /* 0x000000100b857819 */ /* 0x000fc400000006ff */
[C---:B-1----:R-:W-:Y:S02]  /*0fa0*/  PRMT R162, R21.reuse, 0x7632, R162 ;  /* 0x0000763215a27816 */ /* 0x042fe400000000a2 */
[----:B------:R-:W-:Y:S02]  /*0fb0*/  SHF.L.U32 R130, R21, 0x10, RZ ;  /* 0x0000001015827819 */ /* 0x000fe400000006ff */
[C---:B--2---:R-:W-:Y:S02]  /*0fc0*/  SHF.L.U32 R21, R12.reuse, 0x10, RZ ;  /* 0x000000100c157819 */ /* 0x044fe400000006ff */
[----:B------:R-:W-:Y:S02]  /*0fd0*/  PRMT R12, R12, 0x7632, R12 ;  /* 0x000076320c0c7816 */ /* 0x000fe4000000000c */
[----:B------:R-:W-:Y:S01]  /*0fe0*/  PRMT R158, R23, 0x7632, R158 ;  /* 0x00007632179e7816 */ /* 0x000fe2000000009e */
[----:B-----5:R-:W-:Y:S01]  /*0ff0*/  FADD.FTZ R154, R21, R82 ;  /* 0x00000052159a7221 */ /* 0x020fe20000010000 */
[----:B------:R-:W-:-:S02]  /*1000*/  SHF.L.U32 R126, R23, 0x10, RZ ;  /* 0x00000010177e7819 */ /* 0x000fc400000006ff */
[----:B------:R-:W-:Y:S02]  /*1010*/  SHF.L.U32 R23, R13, 0x10, RZ ;  /* 0x000000100d177819 */ /* 0x000fe400000006ff */
[----:B------:R-:W-:Y:S02]  /*1020*/  FSETP.GTU.FTZ.AND P1, PT, R154, 20, PT ;  /* 0x41a000009a00780b */ /* 0x000fe40003f3c000 */
[----:B------:R-:W-:Y:S01]  /*1030*/  SHF.L.U32 R25, R14, 0x10, RZ ;  /* 0x000000100e197819 */ /* 0x000fe200000006ff */
[--C-:B------:R-:W-:Y:S01]  /*1040*/  FADD.FTZ R152, R23, R82.reuse ;  /* 0x0000005217987221 */ /* 0x100fe20000010000 */
[----:B------:R-:W-:Y:S02]  /*1050*/  SHF.L.U32 R27, R15, 0x10, RZ ;  /* 0x000000100f1b7819 */ /* 0x000fe400000006ff */
[----:B---3--:R-:W-:Y:S01]  /*1060*/  SHF.L.U32 R41, R16, 0x10, RZ ;  /* 0x0000001010297819 */ /* 0x008fe200000006ff */
[--C-:B------:R-:W-:Y:S01]  /*1070*/  FADD.FTZ R150, R25, R82.reuse ;  /* 0x0000005219967221 */ /* 0x100fe20000010000 */
[----:B------:R-:W-:Y:S01]  /*1080*/  SHF.L.U32 R149, R12, 0x10, RZ ;  /* 0x000000100c957819 */ /* 0x000fe200000006ff */
[--C-:B------:R-:W-:Y:S01]  /*1090*/  FADD.FTZ R148, R27, R82.reuse ;  /* 0x000000521b947221 */ /* 0x100fe20000010000 */
[----:B------:R-:W-:Y:S01]  /*10a0*/  SHF.L.U32 R43, R17, 0x10, RZ ;  /* 0x00000010112b7819 */ /* 0x000fe200000006ff */
[----:B------:R-:W-:Y:S01]  /*10b0*/  FADD.FTZ R146, R41, R82 ;  /* 0x0000005229927221 */ /* 0x000fe20000010000 */
[C---:B------:R-:W-:Y:S01]  /*10c0*/  PRMT R164, R20.reuse, 0x7632, R164 ;  /* 0x0000763214a47816 */ /* 0x040fe200000000a4 */
[--C-:B------:R-:W-:Y:S01]  /*10d0*/  FADD.FTZ R149, R149, R82.reuse ;  /* 0x0000005295957221 */ /* 0x100fe20000010000 */
[----:B------:R-:W-:Y:S01]  /*10e0*/  SHF.L.U32 R132, R20, 0x10, RZ ;  /* 0x0000001014847819 */ /* 0x000fe200000006ff */
[----:B------:R-:W-:Y:S01]  /*10f0*/  FADD.FTZ R180, R43, R82 ;  /* 0x000000522bb47221 */ /* 0x000fe20000010000 */
[----:B------:R-:W-:-:S02]  /*1100*/  PRMT R160, R22, 0x7632, R160 ;  /* 0x0000763216a07816 */ /* 0x000fc400000000a0 */
[----:B------:R-:W-:Y:S02]  /*1110*/  SHF.L.U32 R128, R22, 0x10, RZ ;  /* 0x0000001016807819 */ /* 0x000fe400000006ff */
        /* <DEDUP_REMOVED lines=9> */
[----:B------:R-:W-:Y:S02]  /*11b0*/  FSETP.GTU.FTZ.AND P5, PT, R149, 20, PT ;  /* 0x41a000009500780b */ /* 0x000fe40003fbc000 */
[----:B------:R-:W-:Y:S01]  /*11c0*/  IADD3 R0, PT, PT, R78, -0x1, RZ ;  /* 0xffffffff4e007810 */ /* 0x000fe20007ffe0ff */
[----:B----4-:R0:W-:Y:S04]  /*11d0*/  STS.128 [R57], R44 ;  /* 0x0000002c39007388 */ /* 0x0101e80000000c00 */
[----:B------:R-:W-:Y:S01]  /*11e0*/  STS.128 [R57+0x200], R48 ;  /* 0x0002003039007388 */ /* 0x000fe20000000c00 */
[----:B------:R-:W-:-:S03]  /*11f0*/  NOP ;  /* 0x0000000000007918 */ /* 0x000fc60000000000 */
[----:B------:R-:W1:Y:S04]  /*1200*/  LDS.128 R4, [R56] ;  /* 0x0000000038047984 */ /* 0x000e680000000c00 */
[----:B------:R-:W2:Y:S01]  /*1210*/  LDS.128 R8, [R56+0x10] ;  /* 0x0000100038087984 */ /* 0x000ea20000000c00 */
[C---:B0-----:R-:W-:Y:S02]  /*1220*/  SHF.L.U32 R45, R18.reuse, 0x10, RZ ;  /* 0x00000010122d7819 */ /* 0x041fe400000006ff */
[C---:B------:R-:W-:Y:S02]  /*1230*/  SHF.L.U32 R47, R19.reuse, 0x10, RZ ;  /* 0x00000010132f7819 */ /* 0x040fe400000006ff */
[----:B------:R-:W-:Y:S02]  /*1240*/  PRMT R18, R18, 0x7632, R18 ;  /* 0x0000763212127816 */ /* 0x000fe40000000012 */
[----:B------:R-:W-:-:S02]  /*1250*/  PRMT R19, R19, 0x7632, R19 ;  /* 0x0000763213137816 */ /* 0x000fc40000000013 */
        /* <DEDUP_REMOVED lines=8> */
[C---:B--2---:R-:W-:Y:S02]  /*12e0*/  SHF.L.U32 R147, R8.reuse, 0x10, RZ ;  /* 0x0000001008937819 */ /* 0x044fe400000006ff */
        /* <DEDUP_REMOVED lines=38> */
.L_x_8251:
[----:B------:R-:W-:Y:S05]  /*1550*/  BSYNC.RECONVERGENT B0 ;  /* 0x0000000000007941 */ /* 0x000fea0003800200 */
.L_x_8250:
        /* <DEDUP_REMOVED lines=39> */
.L_x_8253:
[----:B------:R-:W-:Y:S05]  /*17d0*/  BSYNC.RECONVERGENT B0 ;  /* 0x0000000000007941 */ /* 0x000fea0003800200 */
.L_x_8252:
        /* <DEDUP_REMOVED lines=39> */
.L_x_8255:
[----:B------:R-:W-:Y:S05]  /*1a50*/  BSYNC.RECONVERGENT B0 ;  /* 0x0000000000007941 */ /* 0x000fea0003800200 */
.L_x_8254:
        /* <DEDUP_REMOVED lines=39> */
.L_x_8257:
[----:B------:R-:W-:Y:S05]  /*1cd0*/  BSYNC.RECONVERGENT B0 ;  /* 0x0000000000007941 */ /* 0x000fea0003800200 */
.L_x_8256:
        /* <DEDUP_REMOVED lines=39> */
.L_x_8259:
[----:B------:R-:W-:Y:S05]  /*1f50*/  BSYNC.RECONVERGENT B0 ;  /* 0x0000000000007941 */ /* 0x000fea0003800200 */
.L_x_8258:
        /* <DEDUP_REMOVED lines=39> */
.L_x_8261:
[----:B------:R-:W-:Y:S05]  /*21d0*/  BSYNC.RECONVERGENT B0 ;  /* 0x0000000000007941 */ /* 0x000fea0003800200 */
.L_x_8260:
        /* <DEDUP_REMOVED lines=39> */
.L_x_8263:
[----:B------:R-:W-:Y:S05]  /*2450*/  BSYNC.RECONVERGENT B0 ;  /* 0x0000000000007941 */ /* 0x000fea0003800200 */
.L_x_8262:
        /* <DEDUP_REMOVED lines=39> */
.L_x_8265:
[----:B------:R-:W-:Y:S05]  /*26d0*/  BSYNC.RECONVERGENT B0 ;  /* 0x0000000000007941 */ /* 0x000fea0003800200 */
.L_x_8264:
        /* <DEDUP_REMOVED lines=39> */
.L_x_8267:
[----:B------:R-:W-:Y:S05]  /*2950*/  BSYNC.RECONVERGENT B0 ;  /* 0x0000000000007941 */ /* 0x000fea0003800200 */
.L_x_8266:
        /* <DEDUP_REMOVED lines=39> */
.L_x_8269:
[----:B------:R-:W-:Y:S05]  /*2bd0*/  BSYNC.RECONVERGENT B0 ;  /* 0x0000000000007941 */ /* 0x000fea0003800200 */
.L_x_8268:
        /* <DEDUP_REMOVED lines=39> */
.L_x_8271:
[----:B------:R-:W-:Y:S05]  /*2e50*/  BSYNC.RECONVERGENT B0 ;  /* 0x0000000000007941 */ /* 0x000fea0003800200 */
.L_x_8270:
        /* <DEDUP_REMOVED lines=32> */
.L_x_8273:
[----:B------:R-:W-:Y:S05]  /*3060*/  BSYNC.RECONVERGENT B0 ;  /* 0x0000000000007941 */ /* 0x000fea0003800200 */
.L_x_8272:
        /* <DEDUP_REMOVED lines=32> */
.L_x_8275:
[----:B------:R-:W-:Y:S05]  /*3270*/  BSYNC.RECONVERGENT B0 ;  /* 0x0000000000007941 */ /* 0x000fea0003800200 */
.L_x_8274:
        /* <DEDUP_REMOVED lines=32> */
.L_x_8277:
[----:B------:R-:W-:Y:S05]  /*3480*/  BSYNC.RECONVERGENT B0 ;  /* 0x0000000000007941 */ /* 0x000fea0003800200 */
.L_x_8276:
        /* <DEDUP_REMOVED lines=32> */
.L_x_8279:
[----:B------:R-:W-:Y:S05]  /*3690*/  BSYNC.RECONVERGENT B0 ;  /* 0x0000000000007941 */ /* 0x000fea0003800200 */
.L_x_8278:
        /* <DEDUP_REMOVED lines=32> */
.L_x_8281:
[----:B------:R-:W-:Y:S05]  /*38a0*/  BSYNC.RECONVERGENT B0 ;  /* 0x0000000000007941 */ /* 0x000fea0003800200 */
.L_x_8280:
        /* <DEDUP_REMOVED lines=30> */
[C---:B------:R-:W-:Y:S01]  /*3a90*/  IADD3 R48, P1, PT, R5.reuse, R28, RZ ;  /* 0x0000001c05307210 */ /* 0x040fe20007f3e0ff */
[----:B------:R-:W2:Y:S01]  /*3aa0*/  LDC.64 R40, c[0x0][0x440] ;  /* 0x00011000ff287b82 */ /* 0x000ea20000000a00 */
[----:B------:R-:W-:Y:S01]  /*3ab0*/  IADD3 R50, P2, PT, R5, R2, RZ ;  /* 0x0000000205327210 */ /* 0x000fe20007f5e0ff */
[----:B------:R-:W3:Y:S01]  /*3ac0*/  LDCU UR13, c[0x0][0x38c] ;  /* 0x00007180ff0d77ac */ /* 0x000ee20008000800 */
[----:B------:R-:W-:-:S02]  /*3ad0*/  ISETP.EQ.AND P0, PT, R32, RZ, P0 ;  /* 0x000000ff2000720c */ /* 0x000fc40000702270 */
[----:B------:R-:W-:Y:S01]  /*3ae0*/  LOP3.LUT R157, R157, 0x100, RZ, 0xc0, !PT ;  /* 0x000001009d9d7812 */ /* 0x000fe200078ec0ff */
[----:B------:R-:W4:Y:S01]  /*3af0*/  LDCU UR7, c[0x0][0x388] ;  /* 0x00007100ff0777ac */ /* 0x000f220008000800 */
[----:B------:R-:W-:Y:S01]  /*3b00*/  IADD3 R156, PT, PT, R5, R32, RZ ;  /* 0x00000020059c7210 */ /* 0x000fe20007ffe0ff */
[----:B------:R-:W0:Y:S01]  /*3b10*/  LDC.64 R42, c[0x0][0x3a8] ;  /* 0x0000ea00ff2a7b82 */ /* 0x000e220000000a00 */
[----:B------:R-:W-:Y:S01]  /*3b20*/  IADD3.X R49, PT, PT, RZ, R59, RZ, P1, !PT ;  /* 0x0000003bff317210 */ /* 0x000fe20000ffe4ff */
[----:B------:R-:W0:Y:S01]  /*3b30*/  LDCU.64 UR8, c[0x0][0x538] ;  /* 0x0000a700ff0877ac */ /* 0x000e220008000a00 */
[----:B------:R-:W-:Y:S01]  /*3b40*/  IADD3.X R51, PT, PT, RZ, R58, RZ, P2, !PT ;  /* 0x0000003aff337210 */ /* 0x000fe200017fe4ff */
[----:B------:R-:W0:Y:S04]  /*3b50*/  LDCU.64 UR10, c[0x0][0x540] ;  /* 0x0000a800ff0a77ac */ /* 0x000e280008000a00 */
[----:B------:R-:W0:Y:S01]  /*3b60*/  LDC.64 R136, c[0x0][0x3e0] ;  /* 0x0000f800ff887b82 */ /* 0x000e220000000a00 */
[----:B------:R-:W-:-:S07]  /*3b70*/  UMOV UR4, URZ ;  /* 0x000000ff00047c82 */ /* 0x000fce0008000000 */
[----:B------:R-:W0:Y:S08]  /*3b80*/  LDC.64 R44, c[0x0][0x4d0] ;  /* 0x00013400ff2c7b82 */ /* 0x000e300000000a00 */
[----:B-1-34-:R-:W0:Y:S02]  /*3b90*/  LDC.64 R46, c[0x0][0x4f0] ;  /* 0x00013c00ff2e7b82 */ /* 0x01ae240000000a00 */
.L_x_8320:
        /* <DEDUP_REMOVED lines=8> */
[----:B-1----:R-:W-:-:S03]  /*3c20*/  MOV R13, R95 ;  /* 0x0000005f000d7202 */ /* 0x002fc60000000f00 */
[----:B------:R-:W-:-:S04]  /*3c30*/  IMAD.WIDE.U32 R14, R42, UR4, R12 ;  /* 0x000000042a0e7c25 */ /* 0x000fc8000f8e000c */
[----:B------:R-:W-:Y:S01]  /*3c40*/  IMAD R0, R43, UR4, R15 ;  /* 0x000000042b007c24 */ /* 0x000fe2000f8e020f */
[----:B--2---:R-:W-:Y:S01]  /*3c50*/  LEA R52, P1, R14, R40, 0x2 ;  /* 0x000000280e347211 */ /* 0x004fe200078210ff */
[----:B------:R-:W-:-:S03]  /*3c60*/  IMAD.WIDE.U32 R12, R136, UR4, RZ ;  /* 0x00000004880c7c25 */ /* 0x000fc6000f8e00ff */
[----:B------:R-:W-:Y:S01]  /*3c70*/  LEA.HI.X R53, R14, R41, R0, 0x2, P1 ;  /* 0x000000290e357211 */ /* 0x000fe200008f1400 */
[----:B------:R-:W-:Y:S01]  /*3c80*/  IMAD R0, R137, UR4, R13 ;  /* 0x0000000489007c24 */ /* 0x000fe2000f8e020d */
[----:B------:R-:W-:-:S03]  /*3c90*/  LEA R14, P1, R12, R83, 0x1 ;  /* 0x000000530c0e7211 */ /* 0x000fc600078208ff */
[----:B------:R-:W2:Y:S01]  /*3ca0*/  LDG.E R52, desc[UR16][R52.64] ;  /* 0x0000001034347981 */ /* 0x000ea2000c1e1900 */
[----:B------:R-:W-:-:S03]  /*3cb0*/  LEA.HI.X R15, R12, R81, R0, 0x1, P1 ;  /* 0x000000510c0f7211 */ /* 0x000fc600008f0c00 */
[----:B------:R-:W-:Y:S01]  /*3cc0*/  IMAD.WIDE.U32 R54, R79, 0x10, R14 ;  /* 0x000000104f367825 */ /* 0x000fe200078e000e */
[----:B---3--:R-:W-:Y:S04]  /*3cd0*/  STS.128 [R57], R4 ;  /* 0x0000000439007388 */ /* 0x008fe80000000c00 */
[----:B----4-:R-:W-:Y:S01]  /*3ce0*/  STS.128 [R57+0x200], R8 ;  /* 0x0002000839007388 */ /* 0x010fe20000000c00 */
[----:B------:R-:W-:-:S03]  /*3cf0*/  NOP ;  /* 0x0000000000007918 */ /* 0x000fc60000000000 */
[----:B------:R-:W3:Y:S04]  /*3d00*/  LDG.E.128 R20, desc[UR16][R54.64] ;  /* 0x0000001036147981 */ /* 0x000ee8000c1e1d00 */
[----:B------:R0:W4:Y:S04]  /*3d10*/  LDG.E.128 R24, desc[UR16][R54.64+0x200] ;  /* 0x0002001036187981 */ /* 0x000128000c1e1d00 */
[----:B------:R-:W1:Y:S04]  /*3d20*/  LDS.128 R12, [R56] ;  /* 0x00000000380c7984 */ /* 0x000e680000000c00 */
[----:B------:R-:W5:Y:S01]  /*3d30*/  LDS.128 R16, [R56+0x10] ;  /* 0x0000100038107984 */ /* 0x000f620000000c00 */
[----:B------:R-:W0:Y:S01]  /*3d40*/  S2UR UR6, SR_CgaCtaId ;  /* 0x00000000000679c3 */ /* 0x000e220000008800 */
[----:B--2---:R-:W-:Y:S01]  /*3d50*/  FMUL.FTZ R182, R52, 1.4426950216293334961 ;  /* 0x3fb8aa3b34b67820 */ /* 0x004fe20000410000 */
[----:B------:R-:W-:-:S03]  /*3d60*/  ISETP.NE.AND P2, PT, R32, RZ, PT ;  /* 0x000000ff2000720c */ /* 0x000fc60003f45270 */
[----:B------:R-:W-:Y:S01]  /*3d70*/  FMUL.FTZ R218, R182, R154 ;  /* 0x0000009ab6da7220 */ /* 0x000fe20000410000 */
[----:B------:R-:W-:-:S05]  /*3d80*/  UMOV UR5, 0x400 ;  /* 0x0000040000057882 */ /* 0x000fca0000000000 */
[----:B------:R-:W2:Y:S01]  /*3d90*/  MUFU.EX2 R218, R218 ;  /* 0x000000da00da7308 */ /* 0x000ea20000000800 */
[C---:B------:R-:W-:Y:S01]  /*3da0*/  FMUL.FTZ R0, R182.reuse, R149 ;  /* 0x00000095b6007220 */ /* 0x040fe20000410000 */
[C---:B------:R-:W-:Y:S01]  /*3db0*/  FMUL.FTZ R216, R182.reuse, R152 ;  /* 0x00000098b6d87220 */ /* 0x040fe20000410000 */
[C---:B------:R-:W-:Y:S01]  /*3dc0*/  FMUL.FTZ R221, R182.reuse, R183 ;  /* 0x000000b7b6dd7220 */ /* 0x040fe20000410000 */
[C---:B------:R-:W-:Y:S01]  /*3dd0*/  FMUL.FTZ R205, R182.reuse, R146 ;  /* 0x00000092b6cd7220 */ /* 0x040fe20000410000 */
[C---:B------:R-:W-:Y:S01]  /*3de0*/  FMUL.FTZ R203, R182.reuse, R179 ;  /* 0x000000b3b6cb7220 */ /* 0x040fe20000410000 */
[----:B0-----:R-:W-:Y:S01]  /*3df0*/  ULEA UR5, UR6, UR5, 0x18 ;  /* 0x0000000506057291 */ /* 0x001fe2000f8ec0ff */
[C---:B------:R-:W-:Y:S01]  /*3e00*/  FMUL.FTZ R201, R182.reuse, R180 ;  /* 0x000000b4b6c97220 */ /* 0x040fe20000410000 */
[C---:B------:R-:W-:Y:S01]  /*3e10*/  FMUL.FTZ R200, R182.reuse, R175 ;  /* 0x000000afb6c87220 */ /* 0x040fe20000410000 */
[C---:B------:R-:W-:Y:S01]  /*3e20*/  FMUL.FTZ R199, R182.reuse, R178 ;  /* 0x000000b2b6c77220 */ /* 0x040fe20000410000 */
[----:B------:R-:W-:Y:S01]  /*3e30*/  FMUL.FTZ R198, R182, R171 ;  /* 0x000000abb6c67220 */ /* 0x000fe20000410000 */
[----:B-1----:R-:W-:Y:S01]  /*3e40*/  PRMT R195, R12, 0x7632, R195 ;  /* 0x000076320cc37816 */ /* 0x002fe200000000c3 */
[C---:B------:R-:W-:Y:S01]  /*3e50*/  FMUL.FTZ R196, R182.reuse, R174 ;  /* 0x000000aeb6c47220 */ /* 0x040fe20000410000 */
[----:B------:R-:W-:Y:S01]  /*3e60*/  FMUL.FTZ R197, R182, R167 ;  /* 0x000000a7b6c57220 */ /* 0x000fe20000410000 */
[----:B-----5:R-:W-:-:S02]  /*3e70*/  PRMT R189, R18, 0x7632, R189 ;  /* 0x0000763212bd7816 */ /* 0x020fc400000000bd */
[----:B------:R-:W-:Y:S02]  /*3e80*/  PRMT R191, R16, 0x7632, R191 ;  /* 0x0000763210bf7816 */ /* 0x000fe400000000bf */
[----:B------:R-:W-:Y:S02]  /*3e90*/  ISETP.NE.AND P1, PT, R32, 0x1f, PT ;  /* 0x0000001f2000780c */ /* 0x000fe40003f25270 */
[----:B------:R-:W-:Y:S01]  /*3ea0*/  SHF.L.U32 R16, R16, 0x10, RZ ;  /* 0x0000001010107819 */ /* 0x000fe200000006ff */
[----:B------:R-:W0:Y:S01]  /*3eb0*/  MUFU.EX2 R0, R0 ;  /* 0x0000000000007308 */ /* 0x000e220000000800 */
[----:B------:R-:W-:Y:S02]  /*3ec0*/  SHF.L.U32 R189, R189, 0x10, RZ ;  /* 0x00000010bdbd7819 */ /* 0x000fe400000006ff */
[----:B------:R-:W-:Y:S01]  /*3ed0*/  PRMT R194, R13, 0x7632, R194 ;  /* 0x000076320dc27816 */ /* 0x000fe200000000c2 */
[----:B------:R-:W1:Y:S01]  /*3ee0*/  MUFU.EX2 R216, R216 ;  /* 0x000000d800d87308 */ /* 0x000e620000000800 */
[----:B------:R-:W-:-:S03]  /*3ef0*/  PRMT R192, R15, 0x7632, R192 ;  /* 0x000076320fc07816 */ /* 0x000fc600000000c0 */
[----:B------:R-:W0:Y:S01]  /*3f00*/  MUFU.EX2 R221, R221 ;  /* 0x000000dd00dd7308 */ /* 0x000e220000000800 */
[----:B------:R-:W-:-:S03]  /*3f10*/  PRMT R193, R14, 0x7632, R193 ;  /* 0x000076320ec17816 */ /* 0x000fc600000000c1 */
        /* <DEDUP_REMOVED lines=32> */
[----:B------:R-:W-:Y:S01]  /*4120*/  BSSY.RECONVERGENT B0, `(.L_x_8283) ;  /* 0x000005f000007945 */ /* 0x000fe20003800200 */
[----:B------:R-:W-:Y:S01]  /*4130*/  FMUL.FTZ R223, R14, R223 ;  /* 0x000000df0edf7220 */ /* 0x000fe20000410000 */
[----:B------:R-:W-:Y:S01]  /*4140*/  FMUL.FTZ R220, R15, R220 ;  /* 0x000000dc0fdc7220 */ /* 0x000fe20000410000 */
[----:B------:R-:W-:Y:S01]  /*4150*/  FMUL.FTZ R184, R17, R184 ;  /* 0x000000b811b87220 */ /* 0x000fe20000410000 */
        /* <DEDUP_REMOVED lines=9> */
[----:B---3--:R-:W-:Y:S02]  /*41f0*/  SHF.L.U32 R20, R12, 0x10, RZ ;  /* 0x000000100c147819 */ /* 0x008fe400000006ff */
[----:B------:R-:W-:Y:S02]  /*4200*/  IADD3 R12, PT, PT, R157, UR4, RZ ;  /* 0x000000049d0c7c10 */ /* 0x000fe4000fffe0ff */
[----:B------:R-:W-:Y:S01]  /*4210*/  @P2 IADD3 R12, PT, PT, R32, 0x200, RZ ;  /* 0x00000200200c2810 */ /* 0x000fe20007ffe0ff */
[C---:B------:R-:W-:Y:S01]  /*4220*/  FMUL.FTZ R23, R182.reuse, R187 ;  /* 0x000000bbb6177220 */ /* 0x040fe20000410000 */
[----:B------:R-:W-:-:S02]  /*4230*/  FMUL.FTZ R22, R182, R150 ;  /* 0x00000096b6167220 */ /* 0x000fc40000410000 */
[----:B----4-:R-:W-:Y:S02]  /*4240*/  LEA R27, R12, UR5, 0x2 ;  /* 0x000000050c1b7c11 */ /* 0x010fe4000f8e10ff */
[----:B------:R-:W-:Y:S01]  /*4250*/  SHF.L.U32 R21, R13, 0x10, RZ ;  /* 0x000000100d157819 */ /* 0x000fe200000006ff */
[----:B------:R-:W3:Y:S02]  /*4260*/  MUFU.EX2 R23, R23 ;  /* 0x0000001700177308 */ /* 0x000ee40000000800 */
[----:B--2---:R2:W-:Y:S02]  /*4270*/  STS [R27+0x1af8], R218 ;  /* 0x001af8da1b007388 */ /* 0x0045e40000000800 */
[----:B------:R-:W4:Y:S01]  /*4280*/  MUFU.EX2 R22, R22 ;  /* 0x0000001600167308 */ /* 0x000f220000000800 */
[----:B------:R-:W-:Y:S01]  /*4290*/  FMUL.FTZ R25, R182, R185 ;  /* 0x000000b9b6197220 */ /* 0x000fe20000410000 */
[----:B--2---:R-:W-:-:S04]  /*42a0*/  FMUL.FTZ R27, R132, R146 ;  /* 0x00000092841b7220 */ /* 0x004fc80000410000 */
[----:B------:R-:W-:Y:S01]  /*42b0*/  FMUL.FTZ R186, R16, R27 ;  /* 0x0000001b10ba7220 */ /* 0x000fe20000410000 */
[C---:B-----5:R-:W-:Y:S02]  /*42c0*/  PRMT R207, R8.reuse, 0x7632, R207 ;  /* 0x0000763208cf7816 */ /* 0x060fe400000000cf */
[----:B------:R-:W-:Y:S01]  /*42d0*/  SHF.L.U32 R210, R8, 0x10, RZ ;  /* 0x0000001008d27819 */ /* 0x000fe200000006ff */
[----:B------:R-:W-:Y:S01]  /*42e0*/  FMUL.FTZ R8, R160, R171 ;  /* 0x000000aba0087220 */ /* 0x000fe20000410000 */
[----:B-1----:R-:W-:Y:S02]  /*42f0*/  SHF.L.U32 R212, R4, 0x10, RZ ;  /* 0x0000001004d47819 */ /* 0x002fe400000006ff */
[----:B------:R-:W-:Y:S02]  /*4300*/  SHF.L.U32 R208, R6, 0x10, RZ ;  /* 0x0000001006d07819 */ /* 0x000fe400000006ff */
[----:B------:R-:W-:Y:S02]  /*4310*/  PRMT R213, R4, 0x7632, R213 ;  /* 0x0000763204d57816 */ /* 0x000fe400000000d5 */
[----:B------:R-:W-:-:S02]  /*4320*/  PRMT R209, R5, 0x7632, R209 ;  /* 0x0000763205d17816 */ /* 0x000fc400000000d1 */
[----:B------:R-:W-:Y:S02]  /*4330*/  SHF.L.U32 R211, R5, 0x10, RZ ;  /* 0x0000001005d37819 */ /* 0x000fe400000006ff */
[----:B------:R-:W-:Y:S01]  /*4340*/  PRMT R13, R7, 0x7632, R13 ;  /* 0x00007632070d7816 */ /* 0x000fe2000000000d */
[----:B------:R-:W-:Y:S01]  /*4350*/  FMUL.FTZ R27, R189, R8 ;  /* 0x00000008bd1b7220 */ /* 0x000fe20000410000 */
[----:B------:R-:W-:Y:S02]  /*4360*/  PRMT R204, R6, 0x7632, R204 ;  /* 0x0000763206cc7816 */ /* 0x000fe400000000cc */
[----:B------:R-:W-:Y:S02]  /*4370*/  PRMT R206, R9, 0x7632, R206 ;  /* 0x0000763209ce7816 */ /* 0x000fe400000000ce */
[C---:B------:R-:W-:Y:S02]  /*4380*/  PRMT R5, R10.reuse, 0x7632, R5 ;  /* 0x000076320a057816 */ /* 0x040fe40000000005 */
        /* <DEDUP_REMOVED lines=21> */
[----:B------:R-:W1:Y:S01]  /*44e0*/  MUFU.EX2 R19, R25 ;  /* 0x0000001900137308 */ /* 0x000e620000000800 */
[----:B------:R-:W-:Y:S01]  /*44f0*/  FMUL.FTZ R224, R194, R9 ;  /* 0x00000009c2e07220 */ /* 0x000fe20000410000 */
        /* <DEDUP_REMOVED lines=31> */
.L_x_8284:
[----:B------:R-:W-:-:S06]  /*46f0*/  LEA R209, R32, UR5, 0x2 ;  /* 0x0000000520d17c11 */ /* 0x000fcc000f8e10ff */
[----:B------:R-:W0:Y:S02]  /*4700*/  LDS R209, [R209+0x22fc] ;  /* 0x0022fc00d1d17984 */ /* 0x000e240000000800 */
.L_x_8285:
[----:B------:R-:W-:Y:S05]  /*4710*/  BSYNC.RECONVERGENT B0 ;  /* 0x0000000000007941 */ /* 0x000fea0003800200 */
.L_x_8283:
[----:B------:R-:W3:Y:S01]  /*4720*/  @P0 LDC R5, c[0x0][0x38c] ;  /* 0x0000e300ff050b82 */ /* 0x000ee20000000800 */
[----:B-1----:R-:W-:Y:S02]  /*4730*/  @P0 IADD3 R4, PT, PT, R78, -0x2, RZ ;  /* 0xfffffffe4e040810 */ /* 0x002fe40007ffe0ff */
[----:B------:R-:W-:-:S03]  /*4740*/  MOV R217, RZ ;  /* 0x000000ff00d97202 */ /* 0x000fc60000000f00 */
[----:B---3--:R-:W-:-:S04]  /*4750*/  @P0 IMAD R5, R4, R5, UR4 ;  /* 0x0000000404050e24 */ /* 0x008fc8000f8e0205 */
[----:B------:R-:W-:-:S05]  /*4760*/  @P0 IMAD.WIDE R4, R5, 0x8, R36 ;  /* 0x0000000805040825 */ /* 0x000fca00078e0224 */
[----:B------:R1:W3:Y:S01]  /*4770*/  @P0 LDG.E R217, desc[UR16][R4.64+0x4] ;  /* 0x0000041004d90981 */ /* 0x0002e2000c1e1900 */
[C---:B0-2---:R-:W-:Y:S01]  /*4780*/  FMUL.FTZ R13, R197.reuse, R209 ;  /* 0x000000d1c50d7220 */ /* 0x045fe20000410000 */
        /* <DEDUP_REMOVED lines=9> */
[----:B-1----:R-:W-:Y:S01]  /*4820*/  FFMA.FTZ R4, R227, R0, R226 ;  /* 0x00000000e3047223 */ /* 0x002fe200000100e2 */
        /* <DEDUP_REMOVED lines=30> */
[----:B------:R-:W-:Y:S01]  /*4a10*/  FFMA.FTZ R12, R25, R5, R220 ;  /* 0x00000005190c7223 */ /* 0x000fe200000100dc */
[----:B------:R-:W-:Y:S02]  /*4a20*/  FMUL.FTZ R5, R218, R0 ;  /* 0x00000000da057220 */ /* 0x000fe40000410000 */
[----:B------:R-:W0:Y:S01]  /*4a30*/  SHFL.DOWN PT, R211, R4, 0x1, 0x1f ;  /* 0x08201f0004d37f89 */ /* 0x000e2200000e0000 */
[----:B------:R-:W-:Y:S01]  /*4a40*/  FFMA.FTZ R13, R221, R12, R214 ;  /* 0x0000000cdd0d7223 */ /* 0x000fe200000100d6 */
[----:B------:R-:W-:-:S02]  /*4a50*/  FMUL.FTZ R12, R216, R5 ;  /* 0x00000005d80c7220 */ /* 0x000fc40000410000 */
[----:B------:R0:W1:Y:S01]  /*4a60*/  SHFL.DOWN PT, R215, R210, 0x1, 0x1f ;  /* 0x08201f00d2d77f89 */ /* 0x00006200000e0000 */
        /* <DEDUP_REMOVED lines=8> */
[----:B------:R-:W-:-:S03]  /*4af0*/  FMUL.FTZ R12, R25, R12 ;  /* 0x0000000c190c7220 */ /* 0x000fc60000410000 */
[----:B------:R-:W-:Y:S01]  /*4b00*/  FFMA.FTZ R13, R199, R13, R182 ;  /* 0x0000000dc70d7223 */ /* 0x000fe200000100b6 */
[----:B------:R-:W-:Y:S01]  /*4b10*/  FMUL.FTZ R12, R221, R12 ;  /* 0x0000000cdd0c7220 */ /* 0x000fe20000410000 */
[----:B0-----:R-:W-:Y:S02]  /*4b20*/  @P1 FMUL.FTZ R210, R211, R4 ;  /* 0x00000004d3d21220 */ /* 0x001fe40000410000 */
[----:B------:R-:W-:Y:S01]  /*4b30*/  FFMA.FTZ R13, R198, R13, R27 ;  /* 0x0000000dc60d7223 */ /* 0x000fe2000001001b */
[----:B------:R-:W-:Y:S01]  /*4b40*/  FMUL.FTZ R12, R205, R12 ;  /* 0x0000000ccd0c7220 */ /* 0x000fe20000410000 */
[----:B-1----:R-:W-:Y:S01]  /*4b50*/  @P1 FFMA.FTZ R5, R4, R215, R5 ;  /* 0x000000d704051223 */ /* 0x002fe20000010005 */
[----:B------:R-:W-:Y:S01]  /*4b60*/  @P1 MOV R4, R210 ;  /* 0x000000d200041202 */ /* 0x000fe20000000f00 */
[----:B------:R-:W-:Y:S01]  /*4b70*/  FFMA.FTZ R13, R196, R13, R55 ;  /* 0x0000000dc40d7223 */ /* 0x000fe20000010037 */
[----:B------:R-:W-:Y:S01]  /*4b80*/  FMUL.FTZ R12, R203, R12 ;  /* 0x0000000ccb0c7220 */ /* 0x000fe20000410000 */
[----:B------:R-:W-:Y:S01]  /*4b90*/  ISETP.GT.U32.AND P1, PT, R166, 0x1d, PT ;  /* 0x0000001da600780c */ /* 0x000fe20003f24070 */
[----:B------:R-:W0:Y:S01]  /*4ba0*/  SHFL.DOWN PT, R231, R5, 0x2, 0x1f ;  /* 0x08401f0005e77f89 */ /* 0x000e2200000e0000 */
[----:B------:R-:W-:Y:S01]  /*4bb0*/  FFMA.FTZ R210, R197, R13, R26 ;  /* 0x0000000dc5d27223 */ /* 0x000fe2000001001a */
[----:B------:R-:W-:-:S02]  /*4bc0*/  FMUL.FTZ R13, R201, R12 ;  /* 0x0000000cc90d7220 */ /* 0x000fc40000410000 */
[----:B------:R-:W1:Y:S02]  /*4bd0*/  SHFL.DOWN PT, R215, R4, 0x2, 0x1f ;  /* 0x08401f0004d77f89 */ /* 0x000e6400000e0000 */
[----:B------:R-:W-:Y:S02]  /*4be0*/  FMUL.FTZ R12, R200, R13 ;  /* 0x0000000dc80c7220 */ /* 0x000fe40000410000 */
[----:B------:R-:W2:Y:S02]  /*4bf0*/  SHFL.UP PT, R211, R210, 0x1, RZ ;  /* 0x04200000d2d37989 */ /* 0x000ea400000e00ff */
[----:B------:R-:W-:-:S04]  /*4c00*/  FMUL.FTZ R13, R199, R12 ;  /* 0x0000000cc70d7220 */ /* 0x000fc80000410000 */
[----:B------:R-:W-:-:S04]  /*4c10*/  FMUL.FTZ R13, R198, R13 ;  /* 0x0000000dc60d7220 */ /* 0x000fc80000410000 */
[----:B------:R-:W-:-:S04]  /*4c20*/  FMUL.FTZ R12, R196, R13 ;  /* 0x0000000dc40c7220 */ /* 0x000fc80000410000 */
[----:B------:R-:W-:Y:S01]  /*4c30*/  FMUL.FTZ R219, R197, R12 ;  /* 0x0000000cc5db7220 */ /* 0x000fe20000410000 */
[----:B0-----:R-:W-:-:S04]  /*4c40*/  @!P1 FFMA.FTZ R5, R4, R231, R5 ;  /* 0x000000e704059223 */ /* 0x001fc80000010005 */
[----:B------:R-:W0:Y:S01]  /*4c50*/  SHFL.UP PT, R12, R219, 0x1, RZ ;  /* 0x04200000db0c7989 */ /* 0x000e2200000e00ff */
[----:B-1----:R-:W-:-:S03]  /*4c60*/  @!P1 FMUL.FTZ R13, R4, R215 ;  /* 0x000000d7040d9220 */ /* 0x002fc60000410000 */
[----:B------:R-:W1:Y:S01]  /*4c70*/  SHFL.DOWN PT, R231, R5, 0x4, 0x1f ;  /* 0x08801f0005e77f89 */ /* 0x000e6200000e0000 */
[----:B--2---:R-:W-:Y:S01]  /*4c80*/  FFMA.FTZ R211, R219, R211, R210 ;  /* 0x000000d3dbd37223 */ /* 0x004fe200000100d2 */
[----:B------:R-:W-:Y:S02]  /*4c90*/  @!P1 MOV R4, R13 ;  /* 0x0000000d00049202 */ /* 0x000fe40000000f00 */
[----:B------:R-:W-:-:S03]  /*4ca0*/  ISETP.GE.AND P1, PT, R140, 0x1, PT ;  /* 0x000000018c00780c */ /* 0x000fc60003f26270 */
[----:B------:R-:W2:Y:S01]  /*4cb0*/  SHFL.DOWN PT, R215, R4, 0x4, 0x1f ;  /* 0x08801f0004d77f89 */ /* 0x000ea200000e0000 */
[----:B------:R-:W-:-:S05]  /*4cc0*/  FSEL R210, R210, R211, !P1 ;  /* 0x000000d3d2d27208 */ /* 0x000fca0004800000 */
[----:B------:R-:W4:Y:S04]  /*4cd0*/  SHFL.UP PT, R13, R210, 0x2, RZ ;  /* 0x04400000d20d7989 */ /* 0x000f2800000e00ff */
[----:B0-----:R-:W-:Y:S01]  /*4ce0*/  @P1 FMUL.FTZ R219, R219, R12 ;  /* 0x0000000cdbdb1220 */ /* 0x001fe20000410000 */
[----:B------:R-:W-:Y:S01]  /*4cf0*/  ISETP.GE.AND P1, PT, R78, UR12, PT ;  /* 0x0000000c4e007c0c */ /* 0x000fe2000bf26270 */
[----:B-1----:R-:W-:-:S03]  /*4d00*/  @!P3 FFMA.FTZ R5, R4, R231, R5 ;  /* 0x000000e70405b223 */ /* 0x002fc60000010005 */
[----:B------:R-:W0:Y:S01]  /*4d10*/  SHFL.UP PT, R12, R219, 0x2, RZ ;  /* 0x04400000db0c7989 */ /* 0x000e2200000e00ff */
[----:B------:R-:W-:-:S03]  /*4d20*/  ISETP.NE.OR P1, PT, R32, RZ, P1 ;  /* 0x000000ff2000720c */ /* 0x000fc60000f25670 */
[----:B------:R-:W1:Y:S01]  /*4d30*/  SHFL.DOWN PT, R231, R5, 0x8, 0x1f ;  /* 0x09001f0005e77f89 */ /* 0x000e6200000e0000 */
[----:B--2---:R-:W-:-:S05]  /*4d40*/  @!P3 FMUL.FTZ R211, R4, R215 ;  /* 0x000000d704d3b220 */ /* 0x004fca0000410000 */
[----:B------:R-:W-:Y:S01]  /*4d50*/  @!P3 MOV R4, R211 ;  /* 0x000000d30004b202 */ /* 0x000fe20000000f00 */
[----:B----4-:R-:W-:Y:S01]  /*4d60*/  FFMA.FTZ R13, R219, R13, R210 ;  /* 0x0000000ddb0d7223 */ /* 0x010fe200000100d2 */
[----:B------:R-:W-:-:S03]  /*4d70*/  ISETP.GE.AND P3, PT, R140, 0x2, PT ;  /* 0x000000028c00780c */ /* 0x000fc60003f66270 */
[----:B------:R-:W2:Y:S01]  /*4d80*/  SHFL.DOWN PT, R215, R4, 0x8, 0x1f ;  /* 0x09001f0004d77f89 */ /* 0x000ea200000e0000 */
[----:B------:R-:W-:Y:S02]  /*4d90*/  FSEL R232, R210, R13, !P3 ;  /* 0x0000000dd2e87208 */ /* 0x000fe40005800000 */
[----:B------:R-:W-:-:S03]  /*4da0*/  MOV R13, RZ ;  /* 0x000000ff000d7202 */ /* 0x000fc60000000f00 */
[----:B------:R-:W4:Y:S04]  /*4db0*/  SHFL.UP PT, R211, R232, 0x4, RZ ;  /* 0x04800000e8d37989 */ /* 0x000f2800000e00ff */
[----:B0-----:R-:W-:Y:S01]  /*4dc0*/  @P3 FMUL.FTZ R219, R219, R12 ;  /* 0x0000000cdbdb3220 */ /* 0x001fe20000410000 */
[----:B------:R-:W-:Y:S02]  /*4dd0*/  HFMA2 R12, -RZ, RZ, 1.875, 0 ;  /* 0x3f800000ff0c7431 */ /* 0x000fe400000001ff */
[----:B-1----:R-:W-:Y:S01]  /*4de0*/  @!P4 FFMA.FTZ R5, R4, R231, R5 ;  /* 0x000000e70405c223 */ /* 0x002fe20000010005 */
[----:B------:R-:W-:Y:S01]  /*4df0*/  ISETP.GT.U32.AND P3, PT, R166, 0xf, PT ;  /* 0x0000000fa600780c */ /* 0x000fe20003f64070 */
[----:B------:R-:W0:Y:S04]  /*4e00*/  SHFL.UP PT, R210, R219, 0x4, RZ ;  /* 0x04800000dbd27989 */ /* 0x000e2800000e00ff */
[----:B------:R-:W-:Y:S01]  /*4e10*/  @!P1 LDS.64 R12, [UR6+0x2378] ;  /* 0x00237806ff0c9984 */ /* 0x000fe20008000a00 */
[----:B------:R-:W-:-:S03]  /*4e20*/  ISETP.GE.AND P1, PT, R140, 0x4, PT ;  /* 0x000000048c00780c */ /* 0x000fc60003f26270 */
[----:B------:R-:W1:Y:S01]  /*4e30*/  SHFL.DOWN PT, R231, R5, 0x10, 0x1f ;  /* 0x0a001f0005e77f89 */ /* 0x000e6200000e0000 */
[----:B--2---:R-:W-:-:S05]  /*4e40*/  @!P4 FMUL.FTZ R215, R4, R215 ;  /* 0x000000d704d7c220 */ /* 0x004fca0000410000 */
[----:B------:R-:W-:Y:S01]  /*4e50*/  @!P4 MOV R4, R215 ;  /* 0x000000d70004c202 */ /* 0x000fe20000000f00 */
[----:B----4-:R-:W-:-:S04]  /*4e60*/  FFMA.FTZ R211, R219, R211, R232 ;  /* 0x000000d3dbd37223 */ /* 0x010fc800000100e8 */
[----:B------:R-:W2:Y:S01]  /*4e70*/  SHFL.DOWN PT, R215, R4, 0x10, 0x1f ;  /* 0x0a001f0004d77f89 */ /* 0x000ea200000e0000 */
[----:B------:R-:W-:Y:S01]  /*4e80*/  FSEL R232, R232, R211, !P1 ;  /* 0x000000d3e8e87208 */ /* 0x000fe20004800000 */
[----:B0-----:R-:W-:-:S04]  /*4e90*/  @P1 FMUL.FTZ R219, R219, R210 ;  /* 0x000000d2dbdb1220 */ /* 0x001fc80000410000 */
[----:B------:R-:W0:Y:S01]  /*4ea0*/  SHFL.UP PT, R211, R232, 0x8, RZ ;  /* 0x05000000e8d37989 */ /* 0x000e2200000e00ff */
[----:B------:R-:W-:-:S03]  /*4eb0*/  ISETP.GE.AND P1, PT, R140, 0x8, PT ;  /* 0x000000088c00780c */ /* 0x000fc60003f26270 */
[----:B------:R-:W4:Y:S01]  /*4ec0*/  SHFL.UP PT, R210, R219, 0x8, RZ ;  /* 0x05000000dbd27989 */ /* 0x000f2200000e00ff */
[----:B-1----:R-:W-:-:S05]  /*4ed0*/  @!P3 FFMA.FTZ R5, R4, R231, R5 ;  /* 0x000000e70405b223 */ /* 0x002fca0000010005 */
[----:B------:R-:W-:Y:S01]  /*4ee0*/  SHFL.DOWN PT, R236, R5, 0x1, 0x1f ;  /* 0x08201f0005ec7f89 */ /* 0x000fe200000e0000 */
[----:B--2---:R-:W-:-:S03]  /*4ef0*/  @!P3 FMUL.FTZ R215, R4, R215 ;  /* 0x000000d704d7b220 */ /* 0x004fc60000410000 */
[----:B------:R-:W-:Y:S02]  /*4f00*/  SHFL.IDX PT, R231, R13, RZ, 0x1f ;  /* 0x00001fff0de77589 */ /* 0x000fe400000e0000 */
[----:B------:R-:W-:Y:S01]  /*4f10*/  @!P3 MOV R4, R215 ;  /* 0x000000d70004b202 */ /* 0x000fe20000000f00 */
[----:B0-----:R-:W-:-:S04]  /*4f20*/  FFMA.FTZ R211, R219, R211, R232 ;  /* 0x000000d3dbd37223 */ /* 0x001fc800000100e8 */
[----:B------:R-:W0:Y:S01]  /*4f30*/  SHFL.DOWN PT, R215, R4, 0x1, 0x1f ;  /* 0x08201f0004d77f89 */ /* 0x000e2200000e0000 */
[----:B------:R-:W-:Y:S01]  /*4f40*/  FSEL R232, R232, R211, !P1 ;  /* 0x000000d3e8e87208 */ /* 0x000fe20004800000 */
[----:B----4-:R-:W-:Y:S01]  /*4f50*/  @P1 FMUL.FTZ R219, R219, R210 ;  /* 0x000000d2dbdb1220 */ /* 0x010fe20000410000 */
[----:B------:R-:W-:Y:S01]  /*4f60*/  ISETP.NE.AND P1, PT, R32, 0x1f, PT ;  /* 0x0000001f2000780c */ /* 0x000fe20003f25270 */
[----:B------:R-:W1:Y:S04]  /*4f70*/  SHFL.IDX PT, R233, R4, RZ, 0x1f ;  /* 0x00001fff04e97589 */ /* 0x000e6800000e0000 */
[----:B------:R-:W2:Y:S04]  /*4f80*/  SHFL.UP PT, R210, R232, 0x10, RZ ;  /* 0x06000000e8d27989 */ /* 0x000ea800000e00ff */
[----:B------:R-:W4:Y:S04]  /*4f90*/  SHFL.UP PT, R234, R219, 0x10, RZ ;  /* 0x06000000dbea7989 */ /* 0x000f2800000e00ff */
[----:B0-----:R-:W-:Y:S01]  /*4fa0*/  @P1 FFMA.FTZ R231, R215, R231, R236 ;  /* 0x000000e7d7e71223 */ /* 0x001fe200000100ec */
[----:B------:R-:W-:-:S03]  /*4fb0*/  ISETP.GE.AND P1, PT, R140, 0x10, PT ;  /* 0x000000108c00780c */ /* 0x000fc60003f26270 */
[----:B------:R-:W-:Y:S01]  /*4fc0*/  FFMA.FTZ R212, R231, R209, R212 ;  /* 0x000000d1e7d47223 */ /* 0x000fe200000100d4 */
[----:B-1----:R-:W-:-:S03]  /*4fd0*/  FMUL.FTZ R12, R233, R12 ;  /* 0x0000000ce90c7220 */ /* 0x002fc60000410000 */
[----:B------:R-:W-:Y:S01]  /*4fe0*/  FFMA.FTZ R215, R197, R212, R206 ;  /* 0x000000d4c5d77223 */ /* 0x000fe200000100ce */
[----:B--2---:R-:W-:-:S03]  /*4ff0*/  FFMA.FTZ R209, R219, R210, R232 ;  /* 0x000000d2dbd17223 */ /* 0x004fc600000100e8 */
[----:B------:R-:W-:Y:S02]  /*5000*/  FFMA.FTZ R210, R196, R215, R207 ;  /* 0x000000d7c4d27223 */ /* 0x000fe400000100cf */
[----:B----4-:R-:W-:Y:S01]  /*5010*/  @P1 FMUL.FTZ R219, R219, R234 ;  /* 0x000000eadbdb1220 */ /* 0x010fe20000410000 */
[----:B------:R-:W-:Y:S01]  /*5020*/  FSEL R231, R232, R209, !P1 ;  /* 0x000000d1e8e77208 */ /* 0x000fe20004800000 */
[----:B------:R-:W-:Y:S01]  /*5030*/  FFMA.FTZ R213, R198, R210, R213 ;  /* 0x000000d2c6d57223 */ /* 0x000fe200000100d5 */
[----:B------:R-:W0:Y:S03]  /*5040*/  SHFL.IDX PT, R234, R5, RZ, 0x1f ;  /* 0x00001fff05ea7589 */ /* 0x000e2600000e0000 */
[----:B------:R-:W-:Y:S01]  /*5050*/  FFMA.FTZ R211, R199, R213, R208 ;  /* 0x000000d5c7d37223 */ /* 0x000fe200000100d0 */
[----:B------:R-:W-:Y:S03]  /*5060*/  SHFL.UP PT, R219, R219, 0x1, RZ ;  /* 0x04200000dbdb7989 */ /* 0x000fe600000e00ff */
[----:B------:R-:W-:Y:S01]  /*5070*/  FFMA.FTZ R208, R200, R211, R9 ;  /* 0x000000d3c8d07223 */ /* 0x000fe20000010009 */
[----:B------:R-:W-:Y:S03]  /*5080*/  SHFL.UP PT, R232, R231, 0x1, RZ ;  /* 0x04200000e7e87989 */ /* 0x000fe600000e00ff */
[----:B------:R-:W-:-:S04]  /*5090*/  FFMA.FTZ R206, R201, R208, R230 ;  /* 0x000000d0c9ce7223 */ /* 0x000fc800000100e6 */
[----:B------:R-:W-:Y:S01]  /*50a0*/  FFMA.FTZ R209, R203, R206, R228 ;  /* 0x000000cecbd17223 */ /* 0x000fe200000100e4 */
[----:B------:R-:W-:-:S03]  /*50b0*/  P2R R228, PR, RZ, 0x20 ;  /* 0x00000020ffe47803 */ /* 0x000fc60000000000 */
[----:B------:R-:W-:-:S04]  /*50c0*/  FFMA.FTZ R207, R205, R209, R10 ;  /* 0x000000d1cdcf7223 */ /* 0x000fc8000001000a */
[----:B------:R-:W-:Y:S01]  /*50d0*/  FFMA.FTZ R204, R221, R207, R204 ;  /* 0x000000cfddcc7223 */ /* 0x000fe200000100cc */
[----:B---3--:R-:W1:Y:S01]  /*50e0*/  SHFL.IDX PT, R217, R217, RZ, 0x1f ;  /* 0x00001fffd9d97589 */ /* 0x008e6200000e0000 */
[----:B0-----:R-:W-:Y:S02]  /*50f0*/  FFMA.FTZ R13, R233, R13, R234 ;  /* 0x0000000de90d7223 */ /* 0x001fe400000100ea */
[----:B------:R-:W-:-:S03]  /*5100*/  FFMA.FTZ R202, R25, R204, R202 ;  /* 0x000000cc19ca7223 */ /* 0x000fc600000100ca */
[----:B------:R0:W-:Y:S01]  /*5110*/  @!P5 STS.64 [UR6+0x2378], R12 ;  /* 0x0023780cff00d988 */ /* 0x0001e20008000a06 */
[----:B-1----:R-:W-:-:S04]  /*5120*/  @P2 FFMA.FTZ R217, R219, R217, R232 ;  /* 0x000000d9dbd92223 */ /* 0x002fc800000100e8 */
[----:B------:R-:W-:Y:S01]  /*5130*/  FFMA.FTZ R219, R218, R217, R227 ;  /* 0x000000d9dadb7223 */ /* 0x000fe200000100e3 */
[----:B------:R-:W-:Y:S01]  /*5140*/  FFMA.FTZ R217, R19, R202, R8 ;  /* 0x000000ca13d97223 */ /* 0x000fe20000010008 */
[----:B------:R-:W-:-:S04]  /*5150*/  IMAD.WIDE.U32 R8, R44, UR4, R48 ;  /* 0x000000042c087c25 */ /* 0x000fc8000f8e0030 */
[----:B------:R-:W-:Y:S01]  /*5160*/  FFMA.FTZ R218, R22, R217, R11 ;  /* 0x000000d916da7223 */ /* 0x000fe2000001000b */
[----:B------:R-:W-:Y:S01]  /*5170*/  IMAD.WIDE.U32 R10, R46, UR4, R50 ;  /* 0x000000042e0a7c25 */ /* 0x000fe2000f8e0032 */
[----:B------:R-:W-:-:S03]  /*5180*/  LEA R4, P1, R8, UR8, 0x2 ;  /* 0x0000000808047c11 */ /* 0x000fc6000f8210ff */
[----:B------:R-:W-:Y:S01]  /*5190*/  FMUL.FTZ R237, R217, R150 ;  /* 0x00000096d9ed7220 */ /* 0x000fe20000410000 */
[----:B------:R-:W-:Y:S01]  /*51a0*/  FMUL.FTZ R233, R218, R187 ;  /* 0x000000bbdae97220 */ /* 0x000fe20000410000 */
[----:B------:R-:W-:Y:S02]  /*51b0*/  IMAD R5, R45, UR4, R9 ;  /* 0x000000042d057c24 */ /* 0x000fe4000f8e0209 */
[----:B------:R-:W-:Y:S01]  /*51c0*/  FFMA.FTZ R9, R23, R218, R6 ;  /* 0x000000da17097223 */ /* 0x000fe20000010006 */
        /* <DEDUP_REMOVED lines=19> */
[----:B------:R-:W-:Y:S01]  /*5300*/  FFMA.FTZ R230, R226, R231, R227 ;  /* 0x000000e7e2e67223 */ /* 0x000fe200000100e3 */
[----:B------:R-:W-:Y:S01]  /*5310*/  FADD.FTZ R224, -R224, R23 ;  /* 0x00000017e0e07221 */ /* 0x000fe20000010100 */
[----:B------:R-:W-:Y:S01]  /*5320*/  FFMA.FTZ R22, R22, R23, R223 ;  /* 0x0000001716167223 */ /* 0x000fe200000100df */
[-C--:B------:R-:W-:Y:S01]  /*5330*/  FMUL.FTZ R227, R139, R232.reuse ;  /* 0x000000e88be37220 */ /* 0x080fe20000410000 */
[----:B0-----:R-:W-:Y:S01]  /*5340*/  FFMA.FTZ R13, R225, R232, R230 ;  /* 0x000000e8e10d7223 */ /* 0x001fe200000100e6 */
        /* <DEDUP_REMOVED lines=8> */
[----:B------:R-:W-:Y:S01]  /*53d0*/  FFMA.FTZ R25, R25, R19, R220 ;  /* 0x0000001319197223 */ /* 0x000fe200000100dc */
[----:B------:R-:W-:Y:S01]  /*53e0*/  FMUL.FTZ R231, R176, R231 ;  /* 0x000000e7b0e77220 */ /* 0x000fe20000410000 */
[----:B0-----:R-:W-:Y:S01]  /*53f0*/  FMUL.FTZ R10, R204, R148 ;  /* 0x00000094cc0a7220 */ /* 0x001fe20000410000 */
[----:B------:R-:W-:Y:S01]  /*5400*/  FMUL.FTZ R233, R207, R183 ;  /* 0x000000b7cfe97220 */ /* 0x000fe20000410000 */
[----:B------:R-:W-:Y:S01]  /*5410*/  FFMA.FTZ R221, R221, R25, R214 ;  /* 0x00000019dddd7223 */ /* 0x000fe200000100d6 */
[----:B------:R-:W-:Y:S01]  /*5420*/  FADD.FTZ R220, -R220, R25 ;  /* 0x00000019dcdc7221 */ /* 0x000fe20000010100 */
[----:B-1----:R-:W-:Y:S01]  /*5430*/  FMUL.FTZ R227, R202, R185 ;  /* 0x000000b9cae37220 */ /* 0x002fe20000410000 */
[----:B------:R0:W-:Y:S01]  /*5440*/  STS [R76+0x10], R13 ;  /* 0x0000100d4c007388 */ /* 0x0001e20000000800 */
[----:B------:R-:W-:Y:S01]  /*5450*/  FADD.FTZ R214, -R214, R221 ;  /* 0x000000ddd6d67221 */ /* 0x000fe20000010100 */
[----:B------:R-:W-:Y:S01]  /*5460*/  FFMA.FTZ R205, R205, R221, R186 ;  /* 0x000000ddcdcd7223 */ /* 0x000fe200000100ba */
[-C--:B------:R-:W-:Y:S01]  /*5470*/  FFMA.FTZ R237, R222, R227.reuse, R237 ;  /* 0x000000e3deed7223 */ /* 0x080fe200000100ed */
[----:B------:R1:W-:Y:S01]  /*5480*/  STS [R76+0x4], R231 ;  /* 0x000004e74c007388 */ /* 0x0003e20000000800 */
[----:B------:R-:W-:Y:S01]  /*5490*/  FMUL.FTZ R227, R170, R227 ;  /* 0x000000e3aae37220 */ /* 0x000fe20000410000 */
[----:B------:R-:W-:Y:S01]  /*54a0*/  FADD.FTZ R186, -R186, R205 ;  /* 0x000000cdbaba7221 */ /* 0x000fe20000010100 */
[----:B------:R-:W-:Y:S01]  /*54b0*/  FFMA.FTZ R237, R220, R10, R237 ;  /* 0x0000000adced7223 */ /* 0x000fe200000100ed */
[----:B------:R-:W-:Y:S01]  /*54c0*/  FFMA.FTZ R203, R203, R205, R54 ;  /* 0x000000cdcbcb7223 */ /* 0x000fe20000010036 */
[----:B------:R2:W-:Y:S01]  /*54d0*/  STS [R76+0xc], R235 ;  /* 0x00000ceb4c007388 */ /* 0x0005e20000000800 */
[----:B0-----:R-:W-:Y:S01]  /*54e0*/  FMUL.FTZ R13, R209, R146 ;  /* 0x00000092d10d7220 */ /* 0x001fe20000410000 */
[----:B------:R-:W-:Y:S01]  /*54f0*/  FFMA.FTZ R237, R214, R233, R237 ;  /* 0x000000e9d6ed7223 */ /* 0x000fe200000100ed */
[----:B------:R-:W-:Y:S01]  /*5500*/  FADD.FTZ R54, -R54, R203 ;  /* 0x000000cb36367221 */ /* 0x000fe20000010100 */
[----:B------:R-:W-:Y:S01]  /*5510*/  FFMA.FTZ R201, R201, R203, R184 ;  /* 0x000000cbc9c97223 */ /* 0x000fe200000100b8 */
[----:B-1----:R-:W-:Y:S01]  /*5520*/  FMUL.FTZ R231, R133, R10 ;  /* 0x0000000a85e77220 */ /* 0x002fe20000410000 */
[----:B------:R-:W-:Y:S01]  /*5530*/  FFMA.FTZ R237, R186, R13, R237 ;  /* 0x0000000dbaed7223 */ /* 0x000fe200000100ed */
[----:B------:R0:W-:Y:S01]  /*5540*/  STS [R76+0x14], R227 ;  /* 0x000014e34c007388 */ /* 0x0001e20000000800 */
[----:B------:R-:W-:Y:S01]  /*5550*/  FADD.FTZ R184, -R184, R201 ;  /* 0x000000c9b8b87221 */ /* 0x000fe20000010100 */
[----:B------:R-:W-:Y:S01]  /*5560*/  FFMA.FTZ R200, R200, R201, R53 ;  /* 0x000000c9c8c87223 */ /* 0x000fe20000010035 */
[----:B--2---:R-:W-:Y:S01]  /*5570*/  FMUL.FTZ R235, R168, R233 ;  /* 0x000000e9a8eb7220 */ /* 0x004fe20000410000 */
[----:B------:R-:W-:Y:S01]  /*5580*/  FMUL.FTZ R233, R206, R179 ;  /* 0x000000b3cee97220 */ /* 0x000fe20000410000 */
[----:B------:R1:W-:Y:S01]  /*5590*/  STS [R76+0x18], R231 ;  /* 0x000018e74c007388 */ /* 0x0003e20000000800 */
[----:B------:R-:W-:Y:S01]  /*55a0*/  FADD.FTZ R53, -R53, R200 ;  /* 0x000000c835357221 */ /* 0x000fe20000010100 */
[----:B------:R-:W-:Y:S01]  /*55b0*/  FFMA.FTZ R199, R199, R200, R182 ;  /* 0x000000c8c7c77223 */ /* 0x000fe200000100b6 */
[----:B------:R-:W-:Y:S01]  /*55c0*/  FFMA.FTZ R237, R54, R233, R237 ;  /* 0x000000e936ed7223 */ /* 0x000fe200000100ed */
[----:B------:R2:W-:Y:S01]  /*55d0*/  STS [R76+0x1c], R235 ;  /* 0x00001ceb4c007388 */ /* 0x0005e20000000800 */
[----:B0-----:R-:W-:Y:S01]  /*55e0*/  FMUL.FTZ R227, R132, R13 ;  /* 0x0000000d84e37220 */ /* 0x001fe20000410000 */
[----:B------:R-:W-:Y:S01]  /*55f0*/  FMUL.FTZ R13, R164, R233 ;  /* 0x000000e9a40d7220 */ /* 0x000fe20000410000 */
[----:B------:R-:W-:Y:S01]  /*5600*/  FMUL.FTZ R233, R211, R175 ;  /* 0x000000afd3e97220 */ /* 0x000fe20000410000 */
[----:B------:R-:W-:Y:S01]  /*5610*/  FADD.FTZ R182, -R182, R199 ;  /* 0x000000c7b6b67221 */ /* 0x000fe20000010100 */
[----:B------:R-:W-:Y:S01]  /*5620*/  FFMA.FTZ R198, R198, R199, R27 ;  /* 0x000000c7c6c67223 */ /* 0x000fe2000001001b */
[----:B-1----:R-:W-:Y:S01]  /*5630*/  FMUL.FTZ R231, R208, R180 ;  /* 0x000000b4d0e77220 */ /* 0x002fe20000410000 */
[----:B------:R0:W-:Y:S01]  /*5640*/  STS [R76+0x24], R13 ;  /* 0x0000240d4c007388 */ /* 0x0001e20000000800 */
[----:B------:R-:W-:Y:S01]  /*5650*/  FMUL.FTZ R232, R143, R219 ;  /* 0x000000db8fe87220 */ /* 0x000fe20000410000 */
[----:B------:R-:W-:Y:S01]  /*5660*/  FADD.FTZ R27, -R27, R198 ;  /* 0x000000c61b1b7221 */ /* 0x000fe20000010100 */
[-C--:B------:R-:W-:Y:S01]  /*5670*/  FFMA.FTZ R10, R184, R231.reuse, R237 ;  /* 0x000000e7b80a7223 */ /* 0x080fe200000100ed */
[----:B------:R-:W-:Y:S01]  /*5680*/  FMUL.FTZ R231, R130, R231 ;  /* 0x000000e782e77220 */ /* 0x000fe20000410000 */
[-C--:B--2---:R-:W-:Y:S01]  /*5690*/  FMUL.FTZ R235, R162, R233.reuse ;  /* 0x000000e9a2eb7220 */ /* 0x084fe20000410000 */
[----:B------:R-:W-:Y:S01]  /*56a0*/  FMUL.FTZ R237, R213, R178 ;  /* 0x000000b2d5ed7220 */ /* 0x000fe20000410000 */
[----:B------:R-:W-:Y:S01]  /*56b0*/  FFMA.FTZ R233, R53, R233, R10 ;  /* 0x000000e935e97223 */ /* 0x000fe2000001000a */
[----:B------:R1:W-:Y:S01]  /*56c0*/  STS [R76+0x20], R227 ;  /* 0x000020e34c007388 */ /* 0x0003e20000000800 */
[----:B------:R-:W-:Y:S01]  /*56d0*/  FFMA.FTZ R196, R196, R198, R55 ;  /* 0x000000c6c4c47223 */ /* 0x000fe20000010037 */
[----:B0-----:R-:W-:Y:S01]  /*56e0*/  FMUL.FTZ R13, R210, R171 ;  /* 0x000000abd20d7220 */ /* 0x001fe20000410000 */
[----:B------:R-:W-:Y:S01]  /*56f0*/  FFMA.FTZ R10, R182, R237, R233 ;  /* 0x000000edb60a7223 */ /* 0x000fe200000100e9 */
[----:B------:R0:W-:Y:S01]  /*5700*/  STS [R76+0x28], R231 ;  /* 0x000028e74c007388 */ /* 0x0001e20000000800 */
[----:B------:R-:W-:Y:S01]  /*5710*/  FMUL.FTZ R233, R212, R167 ;  /* 0x000000a7d4e97220 */ /* 0x000fe20000410000 */
[----:B------:R-:W-:Y:S01]  /*5720*/  FADD.FTZ R55, -R55, R196 ;  /* 0x000000c437377221 */ /* 0x000fe20000010100 */
[----:B------:R-:W-:Y:S01]  /*5730*/  FFMA.FTZ R10, R27, R13, R10 ;  /* 0x0000000d1b0a7223 */ /* 0x000fe2000001000a */
[----:B------:R-:W-:Y:S01]  /*5740*/  STS [R76+0x2c], R235 ;  /* 0x00002ceb4c007388 */ /* 0x000fe20000000800 */
[----:B------:R-:W-:Y:S01]  /*5750*/  FMUL.FTZ R241, R158, R233 ;  /* 0x000000e99ef17220 */ /* 0x000fe20000410000 */
[----:B-1----:R-:W-:Y:S01]  /*5760*/  FMUL.FTZ R227, R128, R237 ;  /* 0x000000ed80e37220 */ /* 0x002fe20000410000 */
[----:B------:R-:W-:Y:S01]  /*5770*/  FMUL.FTZ R237, R160, R13 ;  /* 0x0000000da0ed7220 */ /* 0x000fe20000410000 */
[----:B------:R-:W-:Y:S01]  /*5780*/  FFMA.FTZ R197, R197, R196, R26 ;  /* 0x000000c4c5c57223 */ /* 0x000fe2000001001a */
[----:B------:R-:W-:Y:S01]  /*5790*/  FMUL.FTZ R23, R177, R23 ;  /* 0x00000017b1177220 */ /* 0x000fe20000410000 */
[----:B0-----:R-:W-:Y:S01]  /*57a0*/  FMUL.FTZ R231, R215, R174 ;  /* 0x000000aed7e77220 */ /* 0x001fe20000410000 */
[----:B------:R-:W-:Y:S01]  /*57b0*/  STS [R76+0x30], R227 ;  /* 0x000030e34c007388 */ /* 0x000fe20000000800 */
[----:B------:R-:W-:Y:S01]  /*57c0*/  FADD.FTZ R26, -R26, R197 ;  /* 0x000000c51a1a7221 */ /* 0x000fe20000010100 */
[----:B------:R-:W-:Y:S01]  /*57d0*/  FMUL.FTZ R19, R173, R19 ;  /* 0x00000013ad137220 */ /* 0x000fe20000410000 */
[-C--:B------:R-:W-:Y:S01]  /*57e0*/  FMUL.FTZ R239, R126, R231.reuse ;  /* 0x000000e77eef7220 */ /* 0x080fe20000410000 */
[----:B------:R-:W-:Y:S01]  /*57f0*/  STS [R76+0x34], R237 ;  /* 0x000034ed4c007388 */ /* 0x000fe20000000800 */
[----:B------:R-:W-:Y:S01]  /*5800*/  FFMA.FTZ R231, R55, R231, R10 ;  /* 0x000000e737e77223 */ /* 0x000fe2000001000a */
[----:B------:R-:W-:Y:S01]  /*5810*/  FMUL.FTZ R25, R144, R25 ;  /* 0x0000001990197220 */ /* 0x000fe20000410000 */
[----:B------:R-:W-:Y:S01]  /*5820*/  FMUL.FTZ R216, R142, R216 ;  /* 0x000000d88ed87220 */ /* 0x000fe20000410000 */
[----:B------:R-:W-:Y:S01]  /*5830*/  STS [R76+0x38], R239 ;  /* 0x000038ef4c007388 */ /* 0x000fe20000000800 */
[----:B------:R-:W-:Y:S01]  /*5840*/  FFMA.FTZ R10, R26, R233, R231 ;  /* 0x000000e91a0a7223 */ /* 0x000fe200000100e7 */
[----:B------:R-:W-:Y:S01]  /*5850*/  FMUL.FTZ R22, R145, R22 ;  /* 0x0000001691167220 */ /* 0x000fe20000410000 */
[----:B------:R-:W-:Y:S01]  /*5860*/  FMUL.FTZ R221, R169, R221 ;  /* 0x000000dda9dd7220 */ /* 0x000fe20000410000 */
[----:B------:R-:W-:Y:S01]  /*5870*/  STS [R76+0x3c], R241 ;  /* 0x00003cf14c007388 */ /* 0x000fe20000000800 */
[----:B------:R-:W-:Y:S01]  /*5880*/  FMUL.FTZ R205, R147, R205 ;  /* 0x000000cd93cd7220 */ /* 0x000fe20000410000 */
[----:B------:R-:W-:Y:S01]  /*5890*/  FMUL.FTZ R203, R165, R203 ;  /* 0x000000cba5cb7220 */ /* 0x000fe20000410000 */
[----:B------:R-:W-:Y:S01]  /*58a0*/  FMUL.FTZ R201, R151, R201 ;  /* 0x000000c997c97220 */ /* 0x000fe20000410000 */
[----:B------:R-:W-:Y:S01]  /*58b0*/  BAR.SYNC.DEFER_BLOCKING 0x0 ;  /* 0x0000000000007b1d */ /* 0x000fe20000010000 */
[----:B------:R-:W-:Y:S01]  /*58c0*/  FMUL.FTZ R199, R153, R199 ;  /* 0x000000c799c77220 */ /* 0x000fe20000410000 */
[----:B------:R-:W-:-:S04]  /*58d0*/  FMUL.FTZ R197, R159, R197 ;  /* 0x000000c59fc57220 */ /* 0x000fc80000410000 */
        /* <DEDUP_REMOVED lines=25> */
[C---:B------:R-:W-:Y:S01]  /*5a70*/  ISETP.GE.AND P1, PT, R8.reuse, 0x21, PT ;  /* 0x000000210800780c */ /* 0x040fe20003f26270 */
[----:B--2---:R-:W-:Y:S01]  /*5a80*/  FMUL.FTZ R19, R161, R198 ;  /* 0x000000c6a1137220 */ /* 0x004fe20000410000 */
[C---:B------:R-:W-:Y:S01]  /*5a90*/  ISETP.GE.AND P3, PT, R8.reuse, 0x41, PT ;  /* 0x000000410800780c */ /* 0x040fe20003f66270 */
[----:B------:R1:W-:Y:S01]  /*5aa0*/  STS [R76+0x850], R22 ;  /* 0x000850164c007388 */ /* 0x0003e20000000800 */
[C---:B------:R-:W-:Y:S01]  /*5ab0*/  ISETP.GE.AND P4, PT, R8.reuse, 0x61, PT ;  /* 0x000000610800780c */ /* 0x040fe20003f86270 */
[----:B-----5:R-:W-:Y:S01]  /*5ac0*/  FMUL.FTZ R25, R155, R196 ;  /* 0x000000c49b197220 */ /* 0x020fe20000410000 */
        /* <DEDUP_REMOVED lines=16> */
.L_x_8287:
[----:B------:R-:W-:Y:S05]  /*5bd0*/  BSYNC.RECONVERGENT B0 ;  /* 0x0000000000007941 */ /* 0x000fea0003800200 */
.L_x_8286:
[----:B--2---:R0:W2:Y:S01]  /*5be0*/  LDS R13, [R75+0x8c0] ;  /* 0x0008c0004b0d7984 */ /* 0x0040a20000000800 */
[----:B------:R-:W-:Y:S04]  /*5bf0*/  BSSY.RECONVERGENT B0, `(.L_x_8288) ;  /* 0x0000004000007945 */ /* 0x000fe80003800200 */
[----:B------:R-:W-:Y:S05]  /*5c00*/  @!P1 BRA `(.L_x_8289) ;  /* 0x0000000000089947 */ /* 0x000fea0003800000 */
[----:B------:R3:W-:Y:S04]  /*5c10*/  REDG.E.ADD.F32.FTZ.RN.STRONG.GPU desc[UR16][R4.64+0x80], R219 ;  /* 0x000080db040079a6 */ /* 0x0007e8000c12f310 */
[----:B--2---:R3:W-:Y:S02]  /*5c20*/  REDG.E.ADD.F32.FTZ.RN.STRONG.GPU desc[UR16][R6.64+0x80], R13 ;  /* 0x0000800d060079a6 */ /* 0x0047e4000c12f310 */
.L_x_8289:
[----:B------:R-:W-:Y:S05]  /*5c30*/  BSYNC.RECONVERGENT B0 ;  /* 0x0000000000007941 */ /* 0x000fea0003800200 */
.L_x_8288:
[----:B--23--:R2:W3:Y:S01]  /*5c40*/  LDS R13, [R74+0x940] ;  /* 0x000940004a0d7984 */ /* 0x00c4e20000000800 */
[----:B------:R-:W-:Y:S04]  /*5c50*/  BSSY.RECONVERGENT B0, `(.L_x_8290) ;  /* 0x0000004000007945 */ /* 0x000fe80003800200 */
[----:B------:R-:W-:Y:S05]  /*5c60*/  @!P3 BRA `(.L_x_8291) ;  /* 0x000000000008b947 */ /* 0x000fea0003800000 */
[----:B------:R4:W-:Y:S04]  /*5c70*/  REDG.E.ADD.F32.FTZ.RN.STRONG.GPU desc[UR16][R4.64+0x100], R227 ;  /* 0x000100e3040079a6 */ /* 0x0009e8000c12f310 */
[----:B---3--:R4:W-:Y:S02]  /*5c80*/  REDG.E.ADD.F32.FTZ.RN.STRONG.GPU desc[UR16][R6.64+0x100], R13 ;  /* 0x0001000d060079a6 */ /* 0x0089e4000c12f310 */
.L_x_8291:
[----:B------:R-:W-:Y:S05]  /*5c90*/  BSYNC.RECONVERGENT B0 ;  /* 0x0000000000007941 */ /* 0x000fea0003800200 */
.L_x_8290:
[----:B---34-:R3:W4:Y:S01]  /*5ca0*/  LDS R13, [R73+0x9c0] ;  /* 0x0009c000490d7984 */ /* 0x0187220000000800 */
[----:B------:R-:W-:Y:S04]  /*5cb0*/  BSSY.RECONVERGENT B0, `(.L_x_8292) ;  /* 0x0000004000007945 */ /* 0x000fe80003800200 */
[----:B------:R-:W-:Y:S05]  /*5cc0*/  @!P4 BRA `(.L_x_8293) ;  /* 0x000000000008c947 */ /* 0x000fea0003800000 */
[----:B------:R0:W-:Y:S04]  /*5cd0*/  REDG.E.ADD.F32.FTZ.RN.STRONG.GPU desc[UR16][R4.64+0x180], R231 ;  /* 0x000180e7040079a6 */ /* 0x0001e8000c12f310 */
[----:B----4-:R0:W-:Y:S02]  /*5ce0*/  REDG.E.ADD.F32.FTZ.RN.STRONG.GPU desc[UR16][R6.64+0x180], R13 ;  /* 0x0001800d060079a6 */ /* 0x0101e4000c12f310 */
.L_x_8293:
[----:B------:R-:W-:Y:S05]  /*5cf0*/  BSYNC.RECONVERGENT B0 ;  /* 0x0000000000007941 */ /* 0x000fea0003800200 */
.L_x_8292:
[----:B0---4-:R0:W4:Y:S01]  /*5d00*/  LDS R13, [R72+0xa40] ;  /* 0x000a4000480d7984 */ /* 0x0111220000000800 */
[----:B------:R-:W-:Y:S04]  /*5d10*/  BSSY.RECONVERGENT B0, `(.L_x_8294) ;  /* 0x0000004000007945 */ /* 0x000fe80003800200 */
[----:B------:R-:W-:Y:S05]  /*5d20*/  @!P5 BRA `(.L_x_8295) ;  /* 0x000000000008d947 */ /* 0x000fea0003800000 */
[----:B------:R0:W-:Y:S04]  /*5d30*/  REDG.E.ADD.F32.FTZ.RN.STRONG.GPU desc[UR16][R4.64+0x200], R233 ;  /* 0x000200e9040079a6 */ /* 0x0001e8000c12f310 */
[----:B----4-:R0:W-:Y:S02]  /*5d40*/  REDG.E.ADD.F32.FTZ.RN.STRONG.GPU desc[UR16][R6.64+0x200], R13 ;  /* 0x0002000d060079a6 */ /* 0x0101e4000c12f310 */
.L_x_8295:
[----:B------:R-:W-:Y:S05]  /*5d50*/  BSYNC.RECONVERGENT B0 ;  /* 0x0000000000007941 */ /* 0x000fea0003800200 */
.L_x_8294:
        /* <DEDUP_REMOVED lines=10> */
.L_x_8297:
[----:B------:R-:W-:Y:S05]  /*5e00*/  BSYNC.RECONVERGENT B0 ;  /* 0x0000000000007941 */ /* 0x000fea0003800200 */
.L_x_8296:
[----:B0---4-:R0:W4:Y:S01]  /*5e10*/  LDS R13, [R70+0xb40] ;  /* 0x000b4000460d7984 */ /* 0x0111220000000800 */
[----:B------:R-:W-:Y:S04]  /*5e20*/  BSSY.RECONVERGENT B0, `(.L_x_8298) ;  /* 0x0000004000007945 */ /* 0x000fe80003800200 */
[----:B------:R-:W-:Y:S05]  /*5e30*/  @!P3 BRA `(.L_x_8299) ;  /* 0x000000000008b947 */ /* 0x000fea0003800000 */
[----:B------:R0:W-:Y:S04]  /*5e40*/  REDG.E.ADD.F32.FTZ.RN.STRONG.GPU desc[UR16][R4.64+0x300], R237 ;  /* 0x000300ed040079a6 */ /* 0x0001e8000c12f310 */
[----:B----4-:R0:W-:Y:S02]  /*5e50*/  REDG.E.ADD.F32.FTZ.RN.STRONG.GPU desc[UR16][R6.64+0x300], R13 ;  /* 0x0003000d060079a6 */ /* 0x0101e4000c12f310 */
.L_x_8299:
[----:B------:R-:W-:Y:S05]  /*5e60*/  BSYNC.RECONVERGENT B0 ;  /* 0x0000000000007941 */ /* 0x000fea0003800200 */
.L_x_8298:
[----:B0---4-:R0:W4:Y:S01]  /*5e70*/  LDS R13, [R69+0xbc0] ;  /* 0x000bc000450d7984 */ /* 0x0111220000000800 */
[----:B------:R-:W-:Y:S04]  /*5e80*/  BSSY.RECONVERGENT B0, `(.L_x_8300) ;  /* 0x0000004000007945 */ /* 0x000fe80003800200 */
[----:B------:R-:W-:Y:S05]  /*5e90*/  @!P4 BRA `(.L_x_8301) ;  /* 0x000000000008c947 */ /* 0x000fea0003800000 */
[----:B------:R0:W-:Y:S04]  /*5ea0*/  REDG.E.ADD.F32.FTZ.RN.STRONG.GPU desc[UR16][R4.64+0x380], R239 ;  /* 0x000380ef040079a6 */ /* 0x0001e8000c12f310 */
[----:B----4-:R0:W-:Y:S02]  /*5eb0*/  REDG.E.ADD.F32.FTZ.RN.STRONG.GPU desc[UR16][R6.64+0x380], R13 ;  /* 0x0003800d060079a6 */ /* 0x0101e4000c12f310 */
.L_x_8301:
[----:B------:R-:W-:Y:S05]  /*5ec0*/  BSYNC.RECONVERGENT B0 ;  /* 0x0000000000007941 */ /* 0x000fea0003800200 */
.L_x_8300:
[----:B0---4-:R0:W4:Y:S01]  /*5ed0*/  LDS R13, [R68+0xc40] ;  /* 0x000c4000440d7984 */ /* 0x0111220000000800 */
[----:B------:R-:W-:Y:S04]  /*5ee0*/  BSSY.RECONVERGENT B0, `(.L_x_8302) ;  /* 0x0000004000007945 */ /* 0x000fe80003800200 */
[----:B------:R-:W-:Y:S05]  /*5ef0*/  @!P5 BRA `(.L_x_8303) ;  /* 0x000000000008d947 */ /* 0x000fea0003800000 */
[----:B------:R0:W-:Y:S04]  /*5f00*/  REDG.E.ADD.F32.FTZ.RN.STRONG.GPU desc[UR16][R4.64+0x400], R241 ;  /* 0x000400f1040079a6 */ /* 0x0001e8000c12f310 */
[----:B----4-:R0:W-:Y:S02]  /*5f10*/  REDG.E.ADD.F32.FTZ.RN.STRONG.GPU desc[UR16][R6.64+0x400], R13 ;  /* 0x0004000d060079a6 */ /* 0x0101e4000c12f310 */
.L_x_8303:
[----:B------:R-:W-:Y:S05]  /*5f20*/  BSYNC.RECONVERGENT B0 ;  /* 0x0000000000007941 */ /* 0x000fea0003800200 */
.L_x_8302:
[----:B0---4-:R0:W4:Y:S01]  /*5f30*/  LDS R13, [R67+0xcc0] ;  /* 0x000cc000430d7984 */ /* 0x0111220000000800 */
[----:B------:R-:W-:Y:S04]  /*5f40*/  BSSY.RECONVERGENT B0, `(.L_x_8304) ;  /* 0x0000004000007945 */ /* 0x000fe80003800200 */
[----:B------:R-:W-:Y:S05]  /*5f50*/  @!P6 BRA `(.L_x_8305) ;  /* 0x000000000008e947 */ /* 0x000fea0003800000 */
[----:B------:R0:W-:Y:S04]  /*5f60*/  REDG.E.ADD.F32.FTZ.RN.STRONG.GPU desc[UR16][R4.64+0x480], R243 ;  /* 0x000480f3040079a6 */ /* 0x0001e8000c12f310 */
[----:B----4-:R0:W-:Y:S02]  /*5f70*/  REDG.E.ADD.F32.FTZ.RN.STRONG.GPU desc[UR16][R6.64+0x480], R13 ;  /* 0x0004800d060079a6 */ /* 0x0101e4000c12f310 */
.L_x_8305:
[----:B------:R-:W-:Y:S05]  /*5f80*/  BSYNC.RECONVERGENT B0 ;  /* 0x0000000000007941 */ /* 0x000fea0003800200 */
.L_x_8304:
        /* <DEDUP_REMOVED lines=10> */
.L_x_8307:
[----:B------:R-:W-:Y:S05]  /*6030*/  BSYNC.RECONVERGENT B0 ;  /* 0x0000000000007941 */ /* 0x000fea0003800200 */
.L_x_8306:
[----:B0---4-:R0:W4:Y:S01]  /*6040*/  LDS R13, [R65+0xdc0] ;  /* 0x000dc000410d7984 */ /* 0x0111220000000800 */
[----:B------:R-:W-:Y:S04]  /*6050*/  BSSY.RECONVERGENT B0, `(.L_x_8308) ;  /* 0x0000004000007945 */ /* 0x000fe80003800200 */
[----:B------:R-:W-:Y:S05]  /*6060*/  @!P2 BRA `(.L_x_8309) ;  /* 0x000000000008a947 */ /* 0x000fea0003800000 */
[----:B------:R0:W-:Y:S04]  /*6070*/  REDG.E.ADD.F32.FTZ.RN.STRONG.GPU desc[UR16][R4.64+0x580], R247 ;  /* 0x000580f7040079a6 */ /* 0x0001e8000c12f310 */
[----:B----4-:R0:W-:Y:S02]  /*6080*/  REDG.E.ADD.F32.FTZ.RN.STRONG.GPU desc[UR16][R6.64+0x580], R13 ;  /* 0x0005800d060079a6 */ /* 0x0101e4000c12f310 */
.L_x_8309:
[----:B------:R-:W-:Y:S05]  /*6090*/  BSYNC.RECONVERGENT B0 ;  /* 0x0000000000007941 */ /* 0x000fea0003800200 */
.L_x_8308:
[----:B0---4-:R0:W4:Y:S01]  /*60a0*/  LDS R13, [R64+0xe40] ;  /* 0x000e4000400d7984 */ /* 0x0111220000000800 */
[----:B------:R-:W-:Y:S04]  /*60b0*/  BSSY.RECONVERGENT B0, `(.L_x_8310) ;  /* 0x0000004000007945 */ /* 0x000fe80003800200 */
[----:B------:R-:W-:Y:S05]  /*60c0*/  @!P3 BRA `(.L_x_8311) ;  /* 0x000000000008b947 */ /* 0x000fea0003800000 */
[----:B------:R0:W-:Y:S04]  /*60d0*/  REDG.E.ADD.F32.FTZ.RN.STRONG.GPU desc[UR16][R4.64+0x600], R249 ;  /* 0x000600f9040079a6 */ /* 0x0001e8000c12f310 */
[----:B----4-:R0:W-:Y:S02]  /*60e0*/  REDG.E.ADD.F32.FTZ.RN.STRONG.GPU desc[UR16][R6.64+0x600], R13 ;  /* 0x0006000d060079a6 */ /* 0x0101e4000c12f310 */
.L_x_8311:
[----:B------:R-:W-:Y:S05]  /*60f0*/  BSYNC.RECONVERGENT B0 ;  /* 0x0000000000007941 */ /* 0x000fea0003800200 */
.L_x_8310:
[----:B0---4-:R0:W4:Y:S01]  /*6100*/  LDS R13, [R63+0xec0] ;  /* 0x000ec0003f0d7984 */ /* 0x0111220000000800 */
[----:B------:R-:W-:Y:S04]  /*6110*/  BSSY.RECONVERGENT B0, `(.L_x_8312) ;  /* 0x0000004000007945 */ /* 0x000fe80003800200 */
[----:B------:R-:W-:Y:S05]  /*6120*/  @!P4 BRA `(.L_x_8313) ;  /* 0x000000000008c947 */ /* 0x000fea0003800000 */
[----:B------:R0:W-:Y:S04]  /*6130*/  REDG.E.ADD.F32.FTZ.RN.STRONG.GPU desc[UR16][R4.64+0x680], R251 ;  /* 0x000680fb040079a6 */ /* 0x0001e8000c12f310 */
[----:B----4-:R0:W-:Y:S02]  /*6140*/  REDG.E.ADD.F32.FTZ.RN.STRONG.GPU desc[UR16][R6.64+0x680], R13 ;  /* 0x0006800d060079a6 */ /* 0x0101e4000c12f310 */
.L_x_8313:
[----:B------:R-:W-:Y:S05]  /*6150*/  BSYNC.RECONVERGENT B0 ;  /* 0x0000000000007941 */ /* 0x000fea0003800200 */
.L_x_8312:
[----:B0---4-:R0:W4:Y:S01]  /*6160*/  LDS R13, [R62+0xf40] ;  /* 0x000f40003e0d7984 */ /* 0x0111220000000800 */
[----:B------:R-:W-:Y:S04]  /*6170*/  BSSY.RECONVERGENT B0, `(.L_x_8314) ;  /* 0x0000004000007945 */ /* 0x000fe80003800200 */
[----:B------:R-:W-:Y:S05]  /*6180*/  @!P5 BRA `(.L_x_8315) ;  /* 0x000000000008d947 */ /* 0x000fea0003800000 */
[----:B------:R0:W-:Y:S04]  /*6190*/  REDG.E.ADD.F32.FTZ.RN.STRONG.GPU desc[UR16][R4.64+0x700], R12 ;  /* 0x0007000c040079a6 */ /* 0x0001e8000c12f310 */
[----:B----4-:R0:W-:Y:S02]  /*61a0*/  REDG.E.ADD.F32.FTZ.RN.STRONG.GPU desc[UR16][R6.64+0x700], R13 ;  /* 0x0007000d060079a6 */ /* 0x0101e4000c12f310 */
.L_x_8315:
[----:B------:R-:W-:Y:S05]  /*61b0*/  BSYNC.RECONVERGENT B0 ;  /* 0x0000000000007941 */ /* 0x000fea0003800200 */
.L_x_8314:
[----:B0---4-:R0:W4:Y:S01]  /*61c0*/  LDS R13, [R61+0xfc0] ;  /* 0x000fc0003d0d7984 */ /* 0x0111220000000800 */
[----:B------:R-:W-:Y:S04]  /*61d0*/  BSSY.RECONVERGENT B0, `(.L_x_8316) ;  /* 0x0000004000007945 */ /* 0x000fe80003800200 */
[----:B------:R-:W-:Y:S05]  /*61e0*/  @!P6 BRA `(.L_x_8317) ;  /* 0x000000000008e947 */ /* 0x000fea0003800000 */
[----:B------:R0:W-:Y:S04]  /*61f0*/  REDG.E.ADD.F32.FTZ.RN.STRONG.GPU desc[UR16][R4.64+0x780], R230 ;  /* 0x000780e6040079a6 */ /* 0x0001e8000c12f310 */
[----:B----4-:R0:W-:Y:S02]  /*6200*/  REDG.E.ADD.F32.FTZ.RN.STRONG.GPU desc[UR16][R6.64+0x780], R13 ;  /* 0x0007800d060079a6 */ /* 0x0101e4000c12f310 */
.L_x_8317:
[----:B------:R-:W-:Y:S05]  /*6210*/  BSYNC.RECONVERGENT B0 ;  /* 0x0000000000007941 */ /* 0x000fea0003800200 */
.L_x_8316:
[----:B0---4-:R-:W0:Y:S01]  /*6220*/  SHFL.DOWN P1, R13, R10, 0x1, 0x1f ;  /* 0x08201f000a0d7f89 */ /* 0x011e220000020000 */
[-C--:B------:R-:W-:Y:S01]  /*6230*/  FMUL.FTZ R7, R192, R207.reuse ;  /* 0x000000cfc0077220 */ /* 0x080fe20000410000 */
[C---:B------:R-:W-:Y:S01]  /*6240*/  FMUL.FTZ R207, R52.reuse, R207 ;  /* 0x000000cf34cf7220 */ /* 0x040fe20000410000 */
[----:B------:R-:W-:Y:S01]  /*6250*/  FMUL.FTZ R191, R191, R206 ;  /* 0x000000cebfbf7220 */ /* 0x000fe20000410000 */
[-C--:B------:R-:W-:Y:S01]  /*6260*/  FMUL.FTZ R5, R52, R204.reuse ;  /* 0x000000cc34057220 */ /* 0x080fe20000410000 */
[----:B------:R-:W-:Y:S01]  /*6270*/  FFMA.FTZ R124, R7, R183, R124 ;  /* 0x000000b7077c7223 */ /* 0x000fe2000001007c */
[----:B------:R-:W-:Y:S01]  /*6280*/  FMUL.FTZ R207, R214, R207 ;  /* 0x000000cfd6cf7220 */ /* 0x000fe20000410000 */
[----:B------:R-:W-:Y:S01]  /*6290*/  FMUL.FTZ R204, R15, R204 ;  /* 0x000000cc0fcc7220 */ /* 0x000fe20000410000 */
[-C--:B------:R-:W-:Y:S01]  /*62a0*/  FMUL.FTZ R15, R52, R208.reuse ;  /* 0x000000d0340f7220 */ /* 0x080fe20000410000 */
        /* <DEDUP_REMOVED lines=15> */
[----:B0-----:R-:W-:Y:S01]  /*63a0*/  @P1 FADD R13, R10, R13 ;  /* 0x0000000d0a0d1221 */ /* 0x001fe20000000000 */
[----:B------:R-:W-:Y:S01]  /*63b0*/  FFMA.FTZ R4, R170, R193, R5 ;  /* 0x000000c1aa047223 */ /* 0x000fe20000010005 */
[----:B------:R-:W-:Y:S01]  /*63c0*/  ISETP.NE.AND P2, PT, R140, RZ, PT ;  /* 0x000000ff8c00720c */ /* 0x000fe20003f45270 */
[----:B------:R-:W-:Y:S01]  /*63d0*/  FMUL.FTZ R16, R16, R209 ;  /* 0x000000d110107220 */ /* 0x000fe20000410000 */
[----:B------:R-:W-:Y:S01]  /*63e0*/  ISETP.NE.AND P3, PT, R228, RZ, PT ;  /* 0x000000ffe400720c */ /* 0x000fe20003f65270 */
[----:B------:R-:W0:Y:S01]  /*63f0*/  SHFL.DOWN P1, R6, R13, 0x2, 0x1f ;  /* 0x08401f000d067f89 */ /* 0x000e220000020000 */
[----:B------:R-:W-:Y:S01]  /*6400*/  FADD.FTZ R115, R4, R115 ;  /* 0x0000007304737221 */ /* 0x000fe20000010000 */
        /* <DEDUP_REMOVED lines=22> */
[----:B0-----:R-:W-:Y:S01]  /*6570*/  @P1 FADD R6, R13, R6 ;  /* 0x000000060d061221 */ /* 0x001fe20000000000 */
[----:B------:R-:W-:Y:S01]  /*6580*/  FMUL.FTZ R13, R54, R7 ;  /* 0x00000007360d7220 */ /* 0x000fe20000410000 */
[----:B------:R-:W-:Y:S01]  /*6590*/  FFMA.FTZ R7, R133, R204, R220 ;  /* 0x000000cc85077223 */ /* 0x000fe200000100dc */
[----:B------:R-:W-:Y:S01]  /*65a0*/  FFMA.FTZ R0, R141, R20, R0 ;  /* 0x000000148d007223 */ /* 0x000fe20000010000 */
[----:B------:R-:W-:Y:S01]  /*65b0*/  BSSY.RECONVERGENT B0, `(.L_x_8318) ;  /* 0x000003c000007945 */ /* 0x000fe20003800200 */
[----:B-1----:R-:W0:Y:S01]  /*65c0*/  SHFL.DOWN P1, R19, R6, 0x4, 0x1f ;  /* 0x08801f0006137f89 */ /* 0x002e220000020000 */
[----:B------:R-:W-:Y:S01]  /*65d0*/  FADD.FTZ R94, R7, R94 ;  /* 0x0000005e075e7221 */ /* 0x000fe20000010000 */
[----:B------:R-:W-:Y:S01]  /*65e0*/  FMUL.FTZ R7, R52, R218 ;  /* 0x000000da34077220 */ /* 0x000fe20000410000 */
[----:B------:R-:W-:Y:S01]  /*65f0*/  FFMA.FTZ R117, R16, R146, R117 ;  /* 0x0000009210757223 */ /* 0x000fe20000010075 */
[----:B------:R-:W-:Y:S01]  /*6600*/  FFMA.FTZ R131, R204, R148, R131 ;  /* 0x00000094cc837223 */ /* 0x000fe20000010083 */
[----:B------:R-:W-:Y:S01]  /*6610*/  FADD.FTZ R96, R209, R96 ;  /* 0x00000060d1607221 */ /* 0x000fe20000010000 */
[----:B------:R-:W-:Y:S01]  /*6620*/  FMUL.FTZ R7, R224, R7 ;  /* 0x00000007e0077220 */ /* 0x000fe20000410000 */
[----:B------:R-:W-:Y:S01]  /*6630*/  FFMA.FTZ R110, R191, R179, R110 ;  /* 0x000000b3bf6e7223 */ /* 0x000fe2000001006e */
[----:B------:R-:W-:Y:S01]  /*6640*/  FFMA.FTZ R122, R193, R185, R122 ;  /* 0x000000b9c17a7223 */ /* 0x000fe2000001007a */
[----:B------:R-:W-:Y:S01]  /*6650*/  FFMA.FTZ R129, R14, R150, R129 ;  /* 0x000000960e817223 */ /* 0x000fe20000010081 */
[----:B------:R-:W-:Y:S01]  /*6660*/  FFMA.FTZ R7, R172, R5, R7 ;  /* 0x00000005ac077223 */ /* 0x000fe20000010007 */
[----:B------:R-:W-:Y:S01]  /*6670*/  FMUL.FTZ R5, R188, R212 ;  /* 0x000000d4bc057220 */ /* 0x000fe20000410000 */
        /* <DEDUP_REMOVED lines=8> */
[----:B------:R-:W-:Y:S01]  /*6700*/  FFMA.FTZ R125, R20, R154, R125 ;  /* 0x0000009a147d7223 */ /* 0x000fe2000001007d */
[----:B------:R-:W-:Y:S01]  /*6710*/  FFMA.FTZ R116, R5, R167, R116 ;  /* 0x000000a705747223 */ /* 0x000fe20000010074 */
[----:B------:R-:W-:Y:S01]  /*6720*/  FADD.FTZ R104, R11, R104 ;  /* 0x000000680b687221 */ /* 0x000fe20000010000 */
[----:B------:R-:W-:Y:S01]  /*6730*/  FADD.FTZ R111, R0, R111 ;  /* 0x0000006f006f7221 */ /* 0x000fe20000010000 */
[----:B0-----:R-:W-:Y:S01]  /*6740*/  @P1 FADD R19, R6, R19 ;  /* 0x0000001306131221 */ /* 0x001fe20000000000 */
[----:B------:R-:W-:Y:S01]  /*6750*/  FFMA.FTZ R6, R164, R191, R13 ;  /* 0x000000bfa4067223 */ /* 0x000fe2000001000d */
[----:B------:R-:W-:-:S03]  /*6760*/  FMUL.FTZ R13, R190, R211 ;  /* 0x000000d3be0d7220 */ /* 0x000fc60000410000 */
[----:B------:R-:W0:Y:S01]  /*6770*/  SHFL.DOWN P1, R10, R19, 0x8, 0x1f ;  /* 0x09001f00130a7f89 */ /* 0x000e220000020000 */
[----:B------:R-:W-:Y:S01]  /*6780*/  FADD.FTZ R103, R6, R103 ;  /* 0x0000006706677221 */ /* 0x000fe20000010000 */
[----:B------:R-:W-:Y:S01]  /*6790*/  FMUL.FTZ R6, R52, R211 ;  /* 0x000000d334067220 */ /* 0x000fe20000410000 */
[----:B------:R-:W-:-:S03]  /*67a0*/  FFMA.FTZ R112, R13, R175, R112 ;  /* 0x000000af0d707223 */ /* 0x000fc60000010070 */
[----:B------:R-:W-:Y:S01]  /*67b0*/  FMUL.FTZ R53, R53, R6 ;  /* 0x0000000635357220 */ /* 0x000fe20000410000 */
[C---:B------:R-:W-:Y:S01]  /*67c0*/  FMUL.FTZ R6, R52.reuse, R9 ;  /* 0x0000000934067220 */ /* 0x040fe20000410000 */
[----:B------:R-:W-:Y:S02]  /*67d0*/  FMUL.FTZ R9, R52, R212 ;  /* 0x000000d434097220 */ /* 0x000fe40000410000 */
[----:B------:R-:W-:Y:S01]  /*67e0*/  FFMA.FTZ R8, R162, R13, R53 ;  /* 0x0000000da2087223 */ /* 0x000fe20000010035 */
[----:B------:R-:W-:Y:S01]  /*67f0*/  FMUL.FTZ R6, R225, R6 ;  /* 0x00000006e1067220 */ /* 0x000fe20000410000 */
[----:B------:R-:W-:Y:S02]  /*6800*/  FMUL.FTZ R9, R26, R9 ;  /* 0x000000091a097220 */ /* 0x000fe40000410000 */
[----:B------:R-:W-:Y:S01]  /*6810*/  FADD.FTZ R105, R8, R105 ;  /* 0x0000006908697221 */ /* 0x000fe20000010000 */
[----:B------:R-:W-:Y:S01]  /*6820*/  FMUL.FTZ R8, R52, R215 ;  /* 0x000000d734087220 */ /* 0x000fe20000410000 */
[----:B------:R-:W-:Y:S01]  /*6830*/  FFMA.FTZ R6, R139, R4, R6 ;  /* 0x000000048b067223 */ /* 0x000fe20000010006 */
[----:B------:R-:W-:-:S02]  /*6840*/  FFMA.FTZ R4, R160, R189, R27 ;  /* 0x000000bda0047223 */ /* 0x000fc4000001001b */
[----:B------:R-:W-:Y:S01]  /*6850*/  FMUL.FTZ R55, R55, R8 ;  /* 0x0000000837377220 */ /* 0x000fe20000410000 */
[----:B------:R-:W-:Y:S01]  /*6860*/  FADD.FTZ R113, R6, R113 ;  /* 0x0000007106717221 */ /* 0x000fe20000010000 */
[----:B------:R-:W-:Y:S01]  /*6870*/  FADD.FTZ R107, R4, R107 ;  /* 0x0000006b046b7221 */ /* 0x000fe20000010000 */
[----:B------:R-:W-:Y:S01]  /*6880*/  FFMA.FTZ R4, R158, R5, R9 ;  /* 0x000000059e047223 */ /* 0x000fe20000010009 */
[----:B------:R-:W-:Y:S01]  /*6890*/  FFMA.FTZ R55, R126, R24, R55 ;  /* 0x000000187e377223 */ /* 0x000fe20000010037 */
[----:B0-----:R-:W-:Y:S02]  /*68a0*/  @P1 FADD R10, R19, R10 ;  /* 0x0000000a130a1221 */ /* 0x001fe40000000000 */
[----:B------:R-:W-:Y:S01]  /*68b0*/  FADD.FTZ R109, R4, R109 ;  /* 0x0000006d046d7221 */ /* 0x000fe20000010000 */
[----:B------:R-:W-:Y:S02]  /*68c0*/  FADD.FTZ R102, R55, R102 ;  /* 0x0000006637667221 */ /* 0x000fe40000010000 */
        /* <DEDUP_REMOVED lines=10> */
.L_x_8319:
[----:B------:R-:W-:Y:S05]  /*6970*/  BSYNC.RECONVERGENT B0 ;  /* 0x0000000000007941 */ /* 0x000fea0003800200 */
.L_x_8318:
[----:B------:R-:W-:-:S04]  /*6980*/  UIADD3 UR4, UPT, UPT, UR4, 0x1, URZ ;  /* 0x0000000104047890 */ /* 0x000fc8000fffe0ff */
[----:B------:R-:W-:-:S09]  /*6990*/  UISETP.GE.AND UP0, UPT, UR4, UR13, UPT ;  /* 0x0000000d0400728c */ /* 0x000fd2000bf06270 */
[----:B------:R-:W-:Y:S05]  /*69a0*/  BRA.U !UP0, `(.L_x_8320) ;  /* 0xffffffd1087c7547 */ /* 0x000fea000b83ffff */
.L_x_8282:
[----:B------:R-:W-:Y:S08]  /*69b0*/  BAR.SYNC.DEFER_BLOCKING 0x0 ;  /* 0x0000000000007b1d */ /* 0x000ff00000010000 */
[----:B------:R-:W4:Y:S01]  /*69c0*/  LDC.64 R24, c[0x0][0x4f8] ;  /* 0x00013e00ff187b82 */ /* 0x000f220000000a00 */
[----:B------:R-:W-:Y:S01]  /*69d0*/  IADD3 R42, PT, PT, R78, -0x1, RZ ;  /* 0xffffffff4e2a7810 */ /* 0x000fe20007ffe0ff */
[----:B------:R-:W5:Y:S06]  /*69e0*/  LDCU.64 UR4, c[0x0][0x500] ;  /* 0x0000a000ff0477ac */ /* 0x000f6c0008000a00 */
[----:B------:R-:W2:Y:S08]  /*69f0*/  LDC.64 R44, c[0x0][0x518] ;  /* 0x00014600ff2c7b82 */ /* 0x000eb00000000a00 */
[----:B------:R-:W3:Y:S01]  /*6a00*/  LDC.64 R46, c[0x0][0x560] ;  /* 0x00015800ff2e7b82 */ /* 0x000ee20000000a00 */
[----:B------:R-:W5:Y:S04]  /*6a10*/  LDG.E.128 R4, desc[UR16][R38.64] ;  /* 0x0000001026047981 */ /* 0x000f68000c1e1d00 */
[----:B------:R0:W4:Y:S01]  /*6a20*/  LDG.E.128 R8, desc[UR16][R38.64+0x200] ;  /* 0x0002001026087981 */ /* 0x000122000c1e1d00 */
[----:B------:R-:W-:-:S04]  /*6a30*/  SHF.L.U32 R40, R42, 0x9, RZ ;  /* 0x000000092a287819 */ /* 0x000fc800000006ff */
[----:B------:R-:W-:Y:S01]  /*6a40*/  SHF.R.S32.HI R41, RZ, 0x1f, R40 ;  /* 0x0000001fff297819 */ /* 0x000fe20000011428 */
[----:B0-----:R-:W0:Y:S01]  /*6a50*/  LDC.64 R38, c[0x0][0x550] ;  /* 0x00015400ff267b82 */ /* 0x001e220000000a00 */
[----:B-----5:R-:W-:Y:S04]  /*6a60*/  STS.128 [R57], R4 ;  /* 0x0000000439007388 */ /* 0x020fe80000000c00 */
[----:B----4-:R-:W-:Y:S01]  /*6a70*/  STS.128 [R57+0x200], R8 ;  /* 0x0002000839007388 */ /* 0x010fe20000000c00 */
[----:B------:R-:W-:-:S03]  /*6a80*/  NOP ;  /* 0x0000000000007918 */ /* 0x000fc60000000000 */
[----:B-1----:R-:W1:Y:S02]  /*6a90*/  LDS.128 R12, [R56] ;  /* 0x00000000380c7984 */ /* 0x002e640000000c00 */
[----:B-1----:R-:W-:Y:S02]  /*6aa0*/  SHF.L.U32 R17, R12, 0x10, RZ ;  /* 0x000000100c117819 */ /* 0x002fe400000006ff */
        /* <DEDUP_REMOVED lines=12> */
[----:B------:R-:W-:Y:S01]  /*6b70*/  PRMT R13, R13, 0x7632, R13 ;  /* 0x000076320d0d7816 */ /* 0x000fe2000000000d */
[--C-:B------:R-:W-:Y:S01]  /*6b80*/  FADD.FTZ R12, R7, R82.reuse ;  /* 0x00000052070c7221 */ /* 0x100fe20000010000 */
[----:B------:R-:W-:Y:S01]  /*6b90*/  SHF.L.U32 R17, R15, 0x10, RZ ;  /* 0x000000100f117819 */ /* 0x000fe200000006ff */
[----:B------:R-:W1:Y:S01]  /*6ba0*/  LDS.128 R4, [R56+0x10] ;  /* 0x0000100038047984 */ /* 0x000e620000000c00 */
[----:B------:R-:W-:Y:S01]  /*6bb0*/  SHF.L.U32 R13, R13, 0x10, RZ ;  /* 0x000000100d0d7819 */ /* 0x000fe200000006ff */
[----:B------:R-:W-:Y:S01]  /*6bc0*/  @!P2 FMUL.FTZ R0, R0, -1.4426950216293334961 ;  /* 0xbfb8aa3b0000a820 */ /* 0x000fe20000410000 */
[----:B------:R-:W-:Y:S01]  /*6bd0*/  FSETP.GTU.FTZ.AND P1, PT, R21, 20, PT ;  /* 0x41a000001500780b */ /* 0x000fe20003f3c000 */
[--C-:B------:R-:W-:Y:S01]  /*6be0*/  FADD.FTZ R17, R17, R82.reuse ;  /* 0x0000005211117221 */ /* 0x100fe20000010000 */
[----:B------:R-:W-:Y:S01]  /*6bf0*/  FSETP.GTU.FTZ.AND P4, PT, R8, 20, PT ;  /* 0x41a000000800780b */ /* 0x000fe20003f9c000 */
[----:B------:R-:W-:Y:S01]  /*6c00*/  FADD.FTZ R10, R13, R82 ;  /* 0x000000520d0a7221 */ /* 0x000fe20000010000 */
[----:B------:R-:W-:Y:S01]  /*6c10*/  PRMT R15, R15, 0x7632, R15 ;  /* 0x000076320f0f7816 */ /* 0x000fe2000000000f */
[----:B------:R-:W4:Y:S01]  /*6c20*/  @!P2 MUFU.EX2 R0, R0 ;  /* 0x000000000000a308 */ /* 0x000f220000000800 */
[----:B------:R-:W-:Y:S01]  /*6c30*/  @!P0 FMUL.FTZ R9, R19, -1.4426950216293334961 ;  /* 0xbfb8aa3b13098820 */ /* 0x000fe20000410000 */
[----:B------:R-:W-:-:S02]  /*6c40*/  FSETP.GTU.FTZ.AND P3, PT, R17, 20, PT ;  /* 0x41a000001100780b */ /* 0x000fc40003f7c000 */
[----:B------:R-:W-:Y:S02]  /*6c50*/  FSETP.GTU.FTZ.AND P6, PT, R10, 20, PT ;  /* 0x41a000000a00780b */ /* 0x000fe40003fdc000 */
[----:B------:R-:W-:Y:S01]  /*6c60*/  SHF.L.U32 R15, R15, 0x10, RZ ;  /* 0x000000100f0f7819 */ /* 0x000fe200000006ff */
[----:B------:R-:W5:Y:S01]  /*6c70*/  @!P0 MUFU.EX2 R9, R9 ;  /* 0x0000000900098308 */ /* 0x000f620000000800 */
[----:B------:R-:W-:Y:S01]  /*6c80*/  @!P1 FMUL.FTZ R11, R21, -1.4426950216293334961 ;  /* 0xbfb8aa3b150b9820 */ /* 0x000fe20000410000 */
[----:B------:R-:W-:Y:S01]  /*6c90*/  FSETP.GTU.FTZ.AND P5, PT, R12, 20, PT ;  /* 0x41a000000c00780b */ /* 0x000fe20003fbc000 */
[----:B------:R-:W-:Y:S01]  /*6ca0*/  @!P4 FMUL.FTZ R8, R8, -1.4426950216293334961 ;  /* 0xbfb8aa3b0808c820 */ /* 0x000fe20000410000 */
[----:B------:R-:W-:Y:S01]  /*6cb0*/  FADD.FTZ R16, R15, R82 ;  /* 0x000000520f107221 */ /* 0x000fe20000010000 */
[----:B----4-:R-:W-:-:S03]  /*6cc0*/  @!P2 FADD.FTZ R0, R0, 1 ;  /* 0x3f8000000000a421 */ /* 0x010fc60000010000 */
[----:B------:R-:W-:Y:S01]  /*6cd0*/  @!P3 FMUL.FTZ R13, R17, -1.4426950216293334961 ;  /* 0xbfb8aa3b110db820 */ /* 0x000fe20000410000 */
[----:B------:R-:W4:Y:S01]  /*6ce0*/  @!P1 MUFU.EX2 R11, R11 ;  /* 0x0000000b000b9308 */ /* 0x000f220000000800 */
[----:B------:R-:W-:-:S03]  /*6cf0*/  @!P6 FMUL.FTZ R10, R10, -1.4426950216293334961 ;  /* 0xbfb8aa3b0a0ae820 */ /* 0x000fc60000410000 */
[----:B------:R-:W2:Y:S01]  /*6d00*/  @!P2 MUFU.RCP R0, R0 ;  /* 0x000000000000a308 */ /* 0x000ea20000001000 */
[----:B-----5:R-:W-:Y:S01]  /*6d10*/  @!P0 FADD.FTZ R9, R9, 1 ;  /* 0x3f80000009098421 */ /* 0x020fe20000010000 */
[----:B------:R-:W-:-:S06]  /*6d20*/  @!P5 FMUL.FTZ R12, R12, -1.4426950216293334961 ;  /* 0xbfb8aa3b0c0cd820 */ /* 0x000fcc0000410000 */
[----:B------:R-:W5:Y:S01]  /*6d30*/  @!P0 MUFU.RCP R14, R9 ;  /* 0x00000009000e8308 */ /* 0x000f620000001000 */
[----:B----4-:R-:W-:Y:S01]  /*6d40*/  @!P1 FADD.FTZ R11, R11, 1 ;  /* 0x3f8000000b0b9421 */ /* 0x010fe20000010000 */
[----:B-1----:R-:W-:-:S06]  /*6d50*/  SHF.L.U32 R17, R4, 0x10, RZ ;  /* 0x0000001004117819 */ /* 0x002fcc00000006ff */
[----:B------:R-:W1:Y:S01]  /*6d60*/  @!P6 MUFU.EX2 R10, R10 ;  /* 0x0000000a000ae308 */ /* 0x000e620000000800 */
[----:B------:R-:W-:Y:S01]  /*6d70*/  FADD.FTZ R17, R17, R82 ;  /* 0x0000005211117221 */ /* 0x000fe20000010000 */
[----:B--2---:R-:W-:Y:S01]  /*6d80*/  @!P2 FMUL.FTZ R111, R111, R0 ;  /* 0x000000006f6fa220 */ /* 0x004fe20000410000 */
[----:B------:R-:W-:Y:S01]  /*6d90*/  BAR.SYNC.DEFER_BLOCKING 0x0 ;  /* 0x0000000000007b1d */ /* 0x000fe20000010000 */
[----:B------:R-:W-:-:S05]  /*6da0*/  FSETP.GTU.FTZ.AND P2, PT, R16, 20, PT ;  /* 0x41a000001000780b */ /* 0x000fca0003f5c000 */
[----:B------:R-:W2:Y:S01]  /*6db0*/  @!P3 MUFU.EX2 R13, R13 ;  /* 0x0000000d000db308 */ /* 0x000ea20000000800 */
[----:B-----5:R-:W-:Y:S01]  /*6dc0*/  @!P0 FMUL.FTZ R113, R113, R14 ;  /* 0x0000000e71718220 */ /* 0x020fe20000410000 */
[----:B------:R-:W-:Y:S02]  /*6dd0*/  FSETP.GTU.FTZ.AND P0, PT, R17, 20, PT ;  /* 0x41a000001100780b */ /* 0x000fe40003f1c000 */
[----:B------:R-:W4:Y:S01]  /*6de0*/  @!P4 MUFU.EX2 R8, R8 ;  /* 0x000000080008c308 */ /* 0x000f220000000800 */
[----:B-1----:R-:W-:-:S03]  /*6df0*/  @!P6 FADD.FTZ R10, R10, 1 ;  /* 0x3f8000000a0ae421 */ /* 0x002fc60000010000 */
[----:B------:R-:W-:Y:S01]  /*6e00*/  @!P2 FMUL.FTZ R0, R16, -1.4426950216293334961 ;  /* 0xbfb8aa3b1000a820 */ /* 0x000fe20000410000 */
[----:B------:R-:W1:Y:S01]  /*6e10*/  @!P1 MUFU.RCP R19, R11 ;  /* 0x0000000b00139308 */ /* 0x000e620000001000 */
[----:B--2---:R-:W-:-:S05]  /*6e20*/  @!P3 FADD.FTZ R13, R13, 1 ;  /* 0x3f8000000d0db421 */ /* 0x004fca0000010000 */
[----:B------:R-:W-:Y:S01]  /*6e30*/  @!P0 FMUL.FTZ R9, R17, -1.4426950216293334961 ;  /* 0xbfb8aa3b11098820 */ /* 0x000fe20000410000 */
[----:B------:R-:W-:Y:S01]  /*6e40*/  FADD.FTZ R17, R111, R86 ;  /* 0x000000566f117221 */ /* 0x000fe20000010000 */
[----:B------:R2:W5:Y:S01]  /*6e50*/  @!P6 MUFU.RCP R11, R10 ;  /* 0x0000000a000be308 */ /* 0x0005620000001000 */
[----:B----4-:R-:W-:-:S07]  /*6e60*/  @!P4 FADD.FTZ R8, R8, 1 ;  /* 0x3f8000000808c421 */ /* 0x010fce0000010000 */
[----:B------:R-:W4:Y:S01]  /*6e70*/  @!P2 MUFU.EX2 R0, R0 ;  /* 0x000000000000a308 */ /* 0x000f220000000800 */
[----:B--2---:R-:W-:Y:S01]  /*6e80*/  PRMT R10, R7, 0x7632, R10 ;  /* 0x00007632070a7816 */ /* 0x004fe2000000000a */
[----:B-1----:R-:W-:Y:S02]  /*6e90*/  @!P1 FMUL.FTZ R108, R108, R19 ;  /* 0x000000136c6c9220 */ /* 0x002fe40000410000 */
[----:B------:R-:W1:Y:S01]  /*6ea0*/  @!P3 MUFU.RCP R13, R13 ;  /* 0x0000000d000db308 */ /* 0x000e620000001000 */
[----:B-----5:R-:W-:Y:S01]  /*6eb0*/  @!P6 FMUL.FTZ R106, R106, R11 ;  /* 0x0000000b6a6ae220 */ /* 0x020fe20000410000 */
[----:B------:R-:W-:-:S06]  /*6ec0*/  SHF.L.U32 R11, R5, 0x10, RZ ;  /* 0x00000010050b7819 */ /* 0x000fcc00000006ff */
[----:B------:R2:W5:Y:S08]  /*6ed0*/  @!P4 MUFU.RCP R15, R8 ;  /* 0x00000008000fc308 */ /* 0x0005700000001000 */
[----:B------:R-:W3:Y:S01]  /*6ee0*/  @!P5 MUFU.EX2 R12, R12 ;  /* 0x0000000c000cd308 */ /* 0x000ee20000000800 */
[----:B--2---:R-:W-:Y:S01]  /*6ef0*/  PRMT R8, R4, 0x7632, R8 ;  /* 0x0000763204087816 */ /* 0x004fe20000000008 */
[----:B----4-:R-:W-:Y:S01]  /*6f00*/  @!P2 FADD.FTZ R4, R0, 1 ;  /* 0x3f8000000004a421 */ /* 0x010fe20000010000 */
[----:B-1----:R-:W-:Y:S01]  /*6f10*/  @!P3 FMUL.FTZ R94, R94, R13 ;  /* 0x0000000d5e5eb220 */ /* 0x002fe20000410000 */
[----:B------:R-:W1:Y:S01]  /*6f20*/  @!P0 MUFU.EX2 R9, R9 ;  /* 0x0000000900098308 */ /* 0x000e620000000800 */
[----:B------:R-:W-:-:S02]  /*6f30*/  PRMT R0, R5, 0x7632, R0 ;  /* 0x0000763205007816 */ /* 0x000fc40000000000 */
[----:B------:R-:W-:Y:S01]  /*6f40*/  SHF.L.U32 R13, R6, 0x10, RZ ;  /* 0x00000010060d7819 */ /* 0x000fe200000006ff */
[----:B------:R-:W2:Y:S01]  /*6f50*/  @!P2 MUFU.RCP R4, R4 ;  /* 0x000000040004a308 */ /* 0x000ea20000001000 */
[----:B------:R-:W-:Y:S01]  /*6f60*/  SHF.L.U32 R5, R8, 0x10, RZ ;  /* 0x0000001008057819 */ /* 0x000fe200000006ff */
[----:B-----5:R-:W-:Y:S01]  /*6f70*/  @!P4 FMUL.FTZ R104, R104, R15 ;  /* 0x0000000f6868c220 */ /* 0x020fe20000410000 */
[--C-:B------:R-:W-:Y:S01]  /*6f80*/  FADD.FTZ R8, R11, R82.reuse ;  /* 0x000000520b087221 */ /* 0x100fe20000010000 */
[----:B------:R-:W-:Y:S01]  /*6f90*/  SHF.L.U32 R15, R7, 0x10, RZ ;  /* 0x00000010070f7819 */ /* 0x000fe200000006ff */
[----:B---3--:R-:W-:Y:S01]  /*6fa0*/  @!P5 FADD.FTZ R12, R12, 1 ;  /* 0x3f8000000c0cd421 */ /* 0x008fe20000010000 */
[----:B------:R-:W-:Y:S01]  /*6fb0*/  SHF.L.U32 R7, R0, 0x10, RZ ;  /* 0x0000001000077819 */ /* 0x000fe200000006ff */
[--C-:B------:R-:W-:Y:S01]  /*6fc0*/  FADD.FTZ R0, R13, R82.reuse ;  /* 0x000000520d007221 */ /* 0x100fe20000010000 */
[----:B------:R-:W-:Y:S01]  /*6fd0*/  FSETP.GTU.FTZ.AND P1, PT, R8, 20, PT ;  /* 0x41a000000800780b */ /* 0x000fe20003f3c000 */
[----:B-1----:R-:W-:Y:S01]  /*6fe0*/  @!P0 FADD.FTZ R9, R9, 1 ;  /* 0x3f80000009098421 */ /* 0x002fe20000010000 */
[--C-:B------:R-:W-:Y:S01]  /*6ff0*/  FADD.FTZ R15, R15, R82.reuse ;  /* 0x000000520f0f7221 */ /* 0x100fe20000010000 */
[----:B------:R-:W1:Y:S01]  /*7000*/  @!P5 MUFU.RCP R12, R12 ;  /* 0x0000000c000cd308 */ /* 0x000e620000001000 */
[----:B------:R-:W-:Y:S01]  /*7010*/  FSETP.GTU.FTZ.AND P4, PT, R0, 20, PT ;  /* 0x41a000000000780b */ /* 0x000fe20003f9c000 */
[----:B------:R-:W-:Y:S01]  /*7020*/  FADD.FTZ R5, R5, R82 ;  /* 0x0000005205057221 */ /* 0x000fe20000010000 */
[----:B------:R-:W-:Y:S01]  /*7030*/  PRMT R6, R6, 0x7632, R6 ;  /* 0x0000763206067816 */ /* 0x000fe20000000006 */
[--C-:B------:R-:W-:Y:S01]  /*7040*/  FADD.FTZ R14, R7, R82.reuse ;  /* 0x00000052070e7221 */ /* 0x100fe20000010000 */
[----:B------:R-:W-:Y:S01]  /*7050*/  FSETP.GTU.FTZ.AND P3, PT, R15, 20, PT ;  /* 0x41a000000f00780b */ /* 0x000fe20003f7c000 */
[----:B--2---:R-:W-:Y:S01]  /*7060*/  @!P2 FMUL.FTZ R101, R101, R4 ;  /* 0x000000046565a220 */ /* 0x004fe20000410000 */
[----:B------:R-:W-:Y:S01]  /*7070*/  SHF.L.U32 R11, R6, 0x10, RZ ;  /* 0x00000010060b7819 */ /* 0x000fe200000006ff */
[----:B------:R-:W2:Y:S01]  /*7080*/  @!P0 MUFU.RCP R9, R9 ;  /* 0x0000000900098308 */ /* 0x000ea20000001000 */
[----:B------:R-:W-:Y:S01]  /*7090*/  SHF.L.U32 R13, R10, 0x10, RZ ;  /* 0x000000100a0d7819 */ /* 0x000fe200000006ff */
[----:B------:R-:W-:Y:S01]  /*70a0*/  @!P1 FMUL.FTZ R4, R8, -1.4426950216293334961 ;  /* 0xbfb8aa3b08049820 */ /* 0x000fe20000410000 */
[----:B------:R-:W-:Y:S01]  /*70b0*/  FSETP.GTU.FTZ.AND P6, PT, R5, 20, PT ;  /* 0x41a000000500780b */ /* 0x000fe20003fdc000 */
[----:B------:R-:W-:-:S02]  /*70c0*/  FADD.FTZ R11, R11, R82 ;  /* 0x000000520b0b7221 */ /* 0x000fc40000010000 */
[----:B------:R-:W-:Y:S01]  /*70d0*/  @!P4 FMUL.FTZ R6, R0, -1.4426950216293334961 ;  /* 0xbfb8aa3b0006c820 */ /* 0x000fe20000410000 */
[----:B------:R-:W-:Y:S01]  /*70e0*/  FADD.FTZ R13, R13, R82 ;  /* 0x000000520d0d7221 */ /* 0x000fe20000010000 */
[----:B------:R-:W3:Y:S01]  /*70f0*/  @!P1 MUFU.EX2 R4, R4 ;  /* 0x0000000400049308 */ /* 0x000ee20000000800 */
[----:B------:R-:W-:Y:S01]  /*7100*/  FSETP.GTU.FTZ.AND P2, PT, R11, 20, PT ;  /* 0x41a000000b00780b */ /* 0x000fe20003f5c000 */
[----:B-1----:R-:W-:Y:S01]  /*7110*/  @!P5 FMUL.FTZ R115, R115, R12 ;  /* 0x0000000c7373d220 */ /* 0x002fe20000410000 */
[----:B------:R-:W-:Y:S01]  /*7120*/  @!P3 FMUL.FTZ R7, R15, -1.4426950216293334961 ;  /* 0xbfb8aa3b0f07b820 */ /* 0x000fe20000410000 */
[----:B------:R-:W-:Y:S01]  /*7130*/  FSETP.GTU.FTZ.AND P5, PT, R14, 20, PT ;  /* 0x41a000000e00780b */ /* 0x000fe20003fbc000 */
[----:B------:R-:W-:Y:S03]  /*7140*/  @!P4 MUFU.EX2 R6, R6 ;  /* 0x000000060006c308 */ /* 0x000fe60000000800 */
[----:B------:R-:W-:Y:S01]  /*7150*/  @!P6 FMUL.FTZ R0, R5, -1.4426950216293334961 ;  /* 0xbfb8aa3b0500e820 */ /* 0x000fe20000410000 */
[----:B------:R1:W4:Y:S01]  /*7160*/  @!P3 MUFU.EX2 R10, R7 ;  /* 0x00000007000ab308 */ /* 0x0003220000000800 */
[----:B--2---:R-:W-:Y:S01]  /*7170*/  @!P0 FMUL.FTZ R96, R96, R9 ;  /* 0x0000000960608220 */ /* 0x004fe20000410000 */
[----:B------:R-:W-:-:S03]  /*7180*/  FSETP.GTU.FTZ.AND P0, PT, R13, 20, PT ;  /* 0x41a000000d00780b */ /* 0x000fc60003f1c000 */
[----:B------:R-:W-:Y:S01]  /*7190*/  @!P2 FMUL.FTZ R9, R11, -1.4426950216293334961 ;  /* 0xbfb8aa3b0b09a820 */ /* 0x000fe20000410000 */
[----:B---3--:R-:W-:Y:S01]  /*71a0*/  @!P1 FADD.FTZ R8, R4, 1 ;  /* 0x3f80000004089421 */ /* 0x008fe20000010000 */
[----:B------:R-:W-:Y:S01]  /*71b0*/  F2FP.BF16.F32.PACK_AB R4, R118, R125 ;  /* 0x0000007d7604723e */ /* 0x000fe200000010ff */
[----:B------:R-:W-:Y:S01]  /*71c0*/  @!P5 FMUL.FTZ R5, R14, -1.4426950216293334961 ;  /* 0xbfb8aa3b0e05d820 */ /* 0x000fe20000410000 */
[----:B------:R-:W2:Y:S01]  /*71d0*/  @!P2 MUFU.EX2 R15, R9 ;  /* 0x00000009000fa308 */ /* 0x000ea20000000800 */
[----:B-1----:R-:W-:Y:S02]  /*71e0*/  F2FP.BF16.F32.PACK_AB R7, R124, R131 ;  /* 0x000000837c07723e */ /* 0x002fe400000010ff */
[----:B------:R-:W-:Y:S01]  /*71f0*/  F2FP.BF16.F32.PACK_AB R11, R116, R123 ;  /* 0x0000007b740b723e */ /* 0x000fe200000010ff */
[----:B------:R1:W3:Y:S01]  /*7200*/  @!P5 MUFU.EX2 R12, R5 ;  /* 0x00000005000cd308 */ /* 0x0002e20000000800 */
[----:B----4-:R-:W-:Y:S01]  /*7210*/  @!P3 FADD.FTZ R14, R10, 1 ;  /* 0x3f8000000a0eb421 */ /* 0x010fe20000010000 */
[----:B------:R-:W-:Y:S01]  /*7220*/  @!P0 FMUL.FTZ R16, R13, -1.4426950216293334961 ;  /* 0xbfb8aa3b0d108820 */ /* 0x000fe20000410000 */
[----:B------:R-:W-:Y:S01]  /*7230*/  @!P4 FADD.FTZ R13, R6, 1 ;  /* 0x3f800000060dc421 */ /* 0x000fe20000010000 */
[----:B------:R4:W5:Y:S01]  /*7240*/  @!P1 MUFU.RCP R19, R8 ;  /* 0x0000000800139308 */ /* 0x0009620000001000 */
[----:B------:R-:W-:-:S02]  /*7250*/  F2FP.BF16.F32.PACK_AB R6, R122, R129 ;  /* 0x000000817a06723e */ /* 0x000fc400000010ff */
[----:B------:R-:W-:Y:S02]  /*7260*/  F2FP.BF16.F32.PACK_AB R10, R114, R121 ;  /* 0x00000079720a723e */ /* 0x000fe400000010ff */
[----:B-1----:R-:W-:Y:S01]  /*7270*/  F2FP.BF16.F32.PACK_AB R5, R120, R127 ;  /* 0x0000007f7805723e */ /* 0x002fe200000010ff */
[----:B--2---:R-:W-:Y:S01]  /*7280*/  @!P2 FADD.FTZ R15, R15, 1 ;  /* 0x3f8000000f0fa421 */ /* 0x004fe20000010000 */
[----:B------:R-:W-:Y:S01]  /*7290*/  F2FP.BF16.F32.PACK_AB R9, R112, R119 ;  /* 0x000000777009723e */ /* 0x000fe200000010ff */
[----:B------:R3:W1:Y:S01]  /*72a0*/  @!P3 MUFU.RCP R23, R14 ;  /* 0x0000000e0017b308 */ /* 0x0006620000001000 */
[----:B----4-:R-:W-:Y:S01]  /*72b0*/  F2FP.BF16.F32.PACK_AB R8, R110, R117 ;  /* 0x000000756e08723e */ /* 0x010fe200000010ff */
[----:B------:R-:W-:Y:S04]  /*72c0*/  STS.128 [R56], R4 ;  /* 0x0000000438007388 */ /* 0x000fe80000000c00 */
[----:B------:R-:W-:Y:S01]  /*72d0*/  STS.128 [R56+0x10], R8 ;  /* 0x0000100838007388 */ /* 0x000fe20000000c00 */
[----:B------:R-:W-:-:S03]  /*72e0*/  NOP ;  /* 0x0000000000007918 */ /* 0x000fc60000000000 */
[----:B------:R-:W2:Y:S01]  /*72f0*/  LDS.128 R4, [R57] ;  /* 0x0000000039047984 */ /* 0x000ea20000000c00 */
[----:B------:R4:W0:Y:S01]  /*7300*/  @!P4 MUFU.RCP R21, R13 ;  /* 0x0000000d0015c308 */ /* 0x0008220000001000 */
[----:B---3--:R-:W-:Y:S01]  /*7310*/  @!P5 FADD.FTZ R14, R12, 1 ;  /* 0x3f8000000c0ed421 */ /* 0x008fe20000010000 */
[----:B-----5:R-:W-:Y:S01]  /*7320*/  @!P1 FMUL.FTZ R98, R98, R19 ;  /* 0x0000001362629220 */ /* 0x020fe20000410000 */
[----:B------:R-:W3:Y:S01]  /*7330*/  LDS.128 R8, [R57+0x200] ;  /* 0x0002000039087984 */ /* 0x000ee20000000c00 */
[----:B-1----:R-:W-:Y:S01]  /*7340*/  @!P3 FMUL.FTZ R102, R102, R23 ;  /* 0x000000176666b220 */ /* 0x002fe20000410000 */
[----:B------:R-:W-:-:S03]  /*7350*/  IADD3 R88, P3, PT, R88, -0x400, RZ ;  /* 0xfffffc0058587810 */ /* 0x000fc60007f7e0ff */
[----:B------:R-:W1:Y:S01]  /*7360*/  @!P0 MUFU.EX2 R16, R16 ;  /* 0x0000001000108308 */ /* 0x000e620000000800 */
[----:B----4-:R-:W-:Y:S01]  /*7370*/  IMAD.WIDE.U32 R12, R24, UR18, R40 ;  /* 0x00000012180c7c25 */ /* 0x010fe2000f8e0028 */
[----:B------:R-:W-:Y:S02]  /*7380*/  IADD3.X R89, PT, PT, R89, -0x1, RZ, P3, !PT ;  /* 0xffffffff59597810 */ /* 0x000fe40001ffe4ff */
[----:B------:R-:W4:Y:S01]  /*7390*/  @!P6 MUFU.EX2 R0, R0 ;  /* 0x000000000000e308 */ /* 0x000f220000000800 */
[----:B------:R-:W-:Y:S02]  /*73a0*/  IMAD R13, R25, UR18, R13 ;  /* 0x00000012190d7c24 */ /* 0x000fe4000f8e020d */
[----:B------:R-:W-:Y:S01]  /*73b0*/  IMAD.WIDE.U32 R40, R44, UR18, R40 ;  /* 0x000000122c287c25 */ /* 0x000fe2000f8e0028 */
[----:B------:R-:W5:Y:S03]  /*73c0*/  @!P5 MUFU.RCP R14, R14 ;  /* 0x0000000e000ed308 */ /* 0x000f660000001000 */
[----:B0-----:R-:W-:Y:S01]  /*73d0*/  @!P4 FMUL.FTZ R100, R100, R21 ;  /* 0x000000156464c220 */ /* 0x001fe20000410000 */
[----:B------:R-:W-:Y:S01]  /*73e0*/  IMAD.WIDE.U32 R12, R99, UR4, R12 ;  /* 0x00000004630c7c25 */ /* 0x000fe2000f8e000c */
[----:B------:R-:W-:-:S03]  /*73f0*/  IADD3 R92, P4, PT, R92, -0x400, RZ ;  /* 0xfffffc005c5c7810 */ /* 0x000fc60007f9e0ff */
[----:B-1----:R-:W-:Y:S01]  /*7400*/  @!P0 FADD.FTZ R16, R16, 1 ;  /* 0x3f80000010108421 */ /* 0x002fe20000010000 */
[----:B------:R-:W-:Y:S01]  /*7410*/  IMAD R13, R99, UR5, R13 ;  /* 0x00000005630d7c24 */ /* 0x000fe2000f8e020d */
[----:B------:R-:W-:Y:S01]  /*7420*/  LEA R38, P1, R12, R38, 0x1 ;  /* 0x000000260c267211 */ /* 0x000fe200078208ff */
[----:B------:R-:W0:Y:S01]  /*7430*/  @!P2 MUFU.RCP R20, R15 ;  /* 0x0000000f0014a308 */ /* 0x000e220000001000 */
[----:B----4-:R-:W-:Y:S01]  /*7440*/  @!P6 FADD.FTZ R0, R0, 1 ;  /* 0x3f8000000000e421 */ /* 0x010fe20000010000 */
[----:B------:R-:W1:Y:S01]  /*7450*/  LDCU.64 UR4, c[0x0][0x520] ;  /* 0x0000a400ff0477ac */ /* 0x000e620008000a00 */
[----:B------:R-:W-:Y:S01]  /*7460*/  LEA.HI.X R39, R12, R39, R13, 0x1, P1 ;  /* 0x000000270c277211 */ /* 0x000fe200008f0c0d */
[----:B------:R-:W-:Y:S01]  /*7470*/  IMAD R41, R45, UR18, R41 ;  /* 0x000000122d297c24 */ /* 0x000fe2000f8e0229 */
[----:B------:R-:W-:Y:S02]  /*7480*/  F2FP.BF16.F32.PACK_AB R13, R106, R113 ;  /* 0x000000716a0d723e */ /* 0x000fe400000010ff */
[----:B------:R-:W-:Y:S01]  /*7490*/  F2FP.BF16.F32.PACK_AB R12, R104, R111 ;  /* 0x0000006f680c723e */ /* 0x000fe200000010ff */
[----:B------:R-:W-:Y:S01]  /*74a0*/  IMAD.WIDE.U32 R38, R79, 0x10, R38 ;  /* 0x000000104f267825 */ /* 0x000fe200078e0026 */
[----:B------:R4:W1:Y:S03]  /*74b0*/  @!P6 MUFU.RCP R18, R0 ;  /* 0x000000000012e308 */ /* 0x0008660000001000 */
[----:B-----5:R-:W-:Y:S01]  /*74c0*/  @!P5 FMUL.FTZ R105, R105, R14 ;  /* 0x0000000e6969d220 */ /* 0x020fe20000410000 */
[----:B------:R-:W-:-:S02]  /*74d0*/  F2FP.BF16.F32.PACK_AB R14, R115, R108 ;  /* 0x0000006c730e723e */ /* 0x000fc400000010ff */
[----:B------:R-:W-:Y:S01]  /*74e0*/  IADD3 R87, P1, PT, R87, -0x400, RZ ;  /* 0xfffffc0057577810 */ /* 0x000fe20007f3e0ff */
[----:B--2---:R2:W-:Y:S01]  /*74f0*/  STG.E.128 desc[UR16][R38.64], R4 ;  /* 0x0000000426007986 */ /* 0x0045e2000c101d10 */
[----:B------:R-:W-:Y:S01]  /*7500*/  IADD3 R90, P5, PT, R90, -0x400, RZ ;  /* 0xfffffc005a5a7810 */ /* 0x000fe20007fbe0ff */
[----:B------:R-:W5:Y:S02]  /*7510*/  @!P0 MUFU.RCP R16, R16 ;  /* 0x0000001000108308 */ /* 0x000f640000001000 */
[----:B---3--:R-:W-:Y:S01]  /*7520*/  STG.E.128 desc[UR16][R38.64+0x200], R8 ;  /* 0x0002000826007986 */ /* 0x008fe2000c101d10 */
[----:B----4-:R-:W-:Y:S01]  /*7530*/  FADD.FTZ R0, R17, R104 ;  /* 0x0000006811007221 */ /* 0x010fe20000010000 */
[----:B0-----:R-:W-:Y:S01]  /*7540*/  @!P2 FMUL.FTZ R107, R107, R20 ;  /* 0x000000146b6ba220 */ /* 0x001fe20000410000 */
[----:B------:R-:W-:Y:S01]  /*7550*/  F2FP.BF16.F32.PACK_AB R17, R105, R98 ;  /* 0x000000626911723e */ /* 0x000fe200000010ff */
[----:B------:R-:W-:Y:S01]  /*7560*/  BAR.SYNC.DEFER_BLOCKING 0x0 ;  /* 0x0000000000007b1d */ /* 0x000fe20000010000 */
[----:B------:R-:W-:Y:S01]  /*7570*/  FADD.FTZ R15, R0, R113 ;  /* 0x00000071000f7221 */ /* 0x000fe20000010000 */
[----:B------:R-:W-:-:S02]  /*7580*/  IADD3 R83, P2, PT, R83, -0x400, RZ ;  /* 0xfffffc0053537810 */ /* 0x000fc40007f5e0ff */
[----:B------:R-:W-:Y:S01]  /*7590*/  IADD3.X R85, PT, PT, R85, -0x1, RZ, P1, !PT ;  /* 0xffffffff55557810 */ /* 0x000fe20000ffe4ff */
[----:B-1----:R-:W-:Y:S01]  /*75a0*/  @!P6 FMUL.FTZ R103, R103, R18 ;  /* 0x000000126767e220 */ /* 0x002fe20000410000 */
[----:B------:R-:W-:Y:S01]  /*75b0*/  FADD.FTZ R15, R15, R106 ;  /* 0x0000006a0f0f7221 */ /* 0x000fe20000010000 */
[----:B------:R-:W-:Y:S02]  /*75c0*/  F2FP.BF16.F32.PACK_AB R18, R107, R100 ;  /* 0x000000646b12723e */ /* 0x000fe400000010ff */
[----:B------:R-:W-:Y:S01]  /*75d0*/  IADD3.X R81, PT, PT, R81, -0x1, RZ, P2, !PT ;  /* 0xffffffff51517810 */ /* 0x000fe200017fe4ff */
[----:B------:R-:W-:Y:S01]  /*75e0*/  FADD.FTZ R0, R15, R108 ;  /* 0x0000006c0f007221 */ /* 0x000fe20000010000 */
[----:B------:R-:W-:Y:S01]  /*75f0*/  F2FP.BF16.F32.PACK_AB R15, R101, R94 ;  /* 0x0000005e650f723e */ /* 0x000fe200000010ff */
[----:B--2---:R-:W-:-:S04]  /*7600*/  IMAD.WIDE.U32 R4, R99, UR4, R40 ;  /* 0x0000000463047c25 */ /* 0x004fc8000f8e0028 */
[----:B-----5:R-:W-:Y:S01]  /*7610*/  @!P0 FMUL.FTZ R109, R109, R16 ;  /* 0x000000106d6d8220 */ /* 0x020fe20000410000 */
[----:B------:R-:W-:Y:S01]  /*7620*/  F2FP.BF16.F32.PACK_AB R16, R103, R96 ;  /* 0x000000606710723e */ /* 0x000fe200000010ff */
[----:B------:R-:W-:Y:S01]  /*7630*/  FADD.FTZ R43, R0, R115 ;  /* 0x00000073002b7221 */ /* 0x000fe20000010000 */
[----:B------:R-:W-:Y:S01]  /*7640*/  IMAD R0, R99, UR5, R5 ;  /* 0x0000000563007c24 */ /* 0x000fe2000f8e0205 */
[C---:B------:R-:W-:Y:S02]  /*7650*/  LEA R6, P0, R4.reuse, R46, 0x1 ;  /* 0x0000002e04067211 */ /* 0x040fe400078008ff */
[----:B------:R-:W-:Y:S01]  /*7660*/  F2FP.BF16.F32.PACK_AB R19, R109, R102 ;  /* 0x000000666d13723e */ /* 0x000fe200000010ff */
[----:B------:R-:W-:Y:S01]  /*7670*/  FADD.FTZ R94, R43, R94 ;  /* 0x0000005e2b5e7221 */ /* 0x000fe20000010000 */
[----:B------:R-:W-:Y:S02]  /*7680*/  LEA.HI.X R7, R4, R47, R0, 0x1, P0 ;  /* 0x0000002f04077211 */ /* 0x000fe400000f0c00 */
[----:B------:R-:W-:Y:S01]  /*7690*/  ISETP.GT.AND P0, PT, R78, 0x1, PT ;  /* 0x000000014e00780c */ /* 0x000fe20003f04270 */
[----:B------:R-:W-:Y:S01]  /*76a0*/  STS.128 [R56], R12 ;  /* 0x0000000c38007388 */ /* 0x000fe20000000c00 */
[----:B------:R-:W-:Y:S01]  /*76b0*/  FADD.FTZ R101, R94, R101 ;  /* 0x000000655e657221 */ /* 0x000fe20000010000 */
[----:B------:R-:W-:Y:S01]  /*76c0*/  IMAD.WIDE.U32 R4, R79, 0x10, R6 ;  /* 0x000000104f047825 */ /* 0x000fe200078e0006 */
[----:B------:R-:W-:Y:S01]  /*76d0*/  MOV R78, R42 ;  /* 0x0000002a004e7202 */ /* 0x000fe20000000f00 */
[----:B------:R-:W-:Y:S01]  /*76e0*/  STS.128 [R56+0x10], R16 ;  /* 0x0000101038007388 */ /* 0x000fe20000000c00 */
[----:B------:R-:W-:-:S03]  /*76f0*/  NOP ;  /* 0x0000000000007918 */ /* 0x000fc60000000000 */
[----:B------:R-:W0:Y:S01]  /*7700*/  LDS.128 R20, [R57] ;  /* 0x0000000039147984 */ /* 0x000e220000000c00 */
[----:B------:R-:W-:Y:S01]  /*7710*/  FADD.FTZ R96, R101, R96 ;  /* 0x0000006065607221 */ /* 0x000fe20000010000 */
[----:B------:R-:W-:Y:S02]  /*7720*/  IADD3.X R93, PT, PT, R93, -0x1, RZ, P4, !PT ;  /* 0xffffffff5d5d7810 */ /* 0x000fe400027fe4ff */
[----:B------:R-:W1:Y:S01]  /*7730*/  LDS.128 R24, [R57+0x200] ;  /* 0x0002000039187984 */ /* 0x000e620000000c00 */
[----:B------:R-:W-:Y:S01]  /*7740*/  FADD.FTZ R103, R96, R103 ;  /* 0x0000006760677221 */ /* 0x000fe20000010000 */
[----:B------:R-:W-:-:S03]  /*7750*/  IADD3.X R91, PT, PT, R91, -0x1, RZ, P5, !PT ;  /* 0xffffffff5b5b7810 */ /* 0x000fc60002ffe4ff */
        /* <DEDUP_REMOVED lines=9> */
.L_x_8249:
        /* <DEDUP_REMOVED lines=34> */
.L_x_8323:
[----:B------:R-:W-:Y:S05]  /*7a10*/  BSYNC.RECONVERGENT B0 ;  /* 0x0000000000007941 */ /* 0x000fea0003800200 */
.L_x_8322:
        /* <DEDUP_REMOVED lines=26> */
.L_x_8325:
[----:B------:R-:W-:Y:S05]  /*7bc0*/  BSYNC.RECONVERGENT B0 ;  /* 0x0000000000007941 */ /* 0x000fea0003800200 */
.L_x_8324:
        /* <DEDUP_REMOVED lines=8> */
.L_x_8326:
        /* <DEDUP_REMOVED lines=15> */
.L_x_8327:
        /* <DEDUP_REMOVED lines=12> */
.L_x_10502:


//--------------------- .text._Z25selective_scan_bwd_kernelI32Selective_Scan_bwd_kernel_traitsILi32ELi16ELb1ELb1ELb1ELb1ELb1EN3c108BFloat16EfEEv12SSMParamsBwd --------------------------
	.section	.text._Z25selective_scan_bwd_kernelI32Selective_Scan_bwd_kernel_traitsILi32ELi16ELb1ELb1ELb1ELb1ELb1EN3c108BFloat16EfEEv12SSMParamsBwd,"ax",@progbits
	.align	128
        .global         _Z25selective_scan_bwd_kernelI32Selective_Scan_bwd_kernel_traitsILi32ELi16ELb1ELb1ELb1ELb1ELb1EN3c108BFloat16EfEEv12SSMParamsBwd
        .type           _Z25selective_scan_bwd_kernelI32Selective_Scan_bwd_kernel_traitsILi32ELi16ELb1ELb1ELb1ELb1ELb1EN3c108BFloat16EfEEv12SSMParamsBwd,@function
        .size           _Z25selective_scan_bwd_kernelI32Selective_Scan_bwd_kernel_traitsILi32ELi16ELb1ELb1ELb1ELb1ELb1EN3c108BFloat16EfEEv12SSMParamsBwd,(.L_x_10503 - _Z25selective_scan_bwd_kernelI32Selective_Scan_bwd_kernel_traitsILi32ELi16ELb1ELb1ELb1ELb1ELb1EN3c108BFloat16EfEEv12SSMParamsBwd)
        .other          _Z25selective_scan_bwd_kernelI32Selective_Scan_bwd_kernel_traitsILi32ELi16ELb1ELb1ELb1ELb1ELb1EN3c108BFloat16EfEEv12SSMParamsBwd,@"STO_CUDA_ENTRY STV_DEFAULT"
_Z25selective_scan_bwd_kernelI32Selective_Scan_bwd_kernel_traitsILi32ELi16ELb1ELb1ELb1ELb1ELb1EN3c108BFloat16EfEEv12SSMParamsBwd:
.text._Z25selective_scan_bwd_kernelI32Selective_Scan_bwd_kernel_traitsILi32ELi16ELb1ELb1ELb1ELb1ELb1EN3c108BFloat16EfEEv12SSMParamsBwd:
        /* <DEDUP_REMOVED lines=208> */
[----:B------:R-:W-:Y:S02]  /*0d00*/  IADD3 R51, PT, PT, R29, R51, RZ ;  /* 0x000000331d337210 */ /* 0x000fe40007ffe0ff */
[----:B------:R-:W-:-:S07]  /*0d10*/  IADD3 R50, PT, PT, R3, R41, RZ ;  /* 0x0000002903327210 */ /* 0x000fce0007ffe0ff */
.L_x_8401:
        /* <DEDUP_REMOVED lines=91> */
.L_x_8330:
[----:B------:R-:W-:Y:S05]  /*12d0*/  BSYNC.RECONVERGENT B0 ;  /* 0x0000000000007941 */ /* 0x000fea0003800200 */
.L_x_8329:
        /* <DEDUP_REMOVED lines=35> */
.L_x_8332:
[----:B------:R-:W-:Y:S05]  /*1510*/  BSYNC.RECONVERGENT B0 ;  /* 0x0000000000007941 */ /* 0x000fea0003800200 */
.L_x_8331:
        /* <DEDUP_REMOVED lines=36> */
.L_x_8334:
[----:B------:R-:W-:Y:S05]  /*1760*/  BSYNC.RECONVERGENT B0 ;  /* 0x0000000000007941 */ /* 0x000fea0003800200 */
.L_x_8333:
        /* <DEDUP_REMOVED lines=35> */
.L_x_8336:
[----:B------:R-:W-:Y:S05]  /*19a0*/  BSYNC.RECONVERGENT B0 ;  /* 0x0000000000007941 */ /* 0x000fea0003800200 */
.L_x_8335:
        /* <DEDUP_REMOVED lines=36> */
.L_x_8338:
[----:B------:R-:W-:Y:S05]  /*1bf0*/  BSYNC.RECONVERGENT B0 ;  /* 0x0000000000007941 */ /* 0x000fea0003800200 */
.L_x_8337:
        /* <DEDUP_REMOVED lines=36> */
.L_x_8340:
[----:B------:R-:W-:Y:S05]  /*1e40*/  BSYNC.RECONVERGENT B0 ;  /* 0x0000000000007941 */ /* 0x000fea0003800200 */
.L_x_8339:
        /* <DEDUP_REMOVED lines=36> */
.L_x_8342:
[----:B------:R-:W-:Y:S05]  /*2090*/  BSYNC.RECONVERGENT B0 ;  /* 0x0000000000007941 */ /* 0x000fea0003800200 */
.L_x_8341:
        /* <DEDUP_REMOVED lines=36> */
.L_x_8344:
[----:B------:R-:W-:Y:S05]  /*22e0*/  BSYNC.RECONVERGENT B0 ;  /* 0x0000000000007941 */ /* 0x000fea0003800200 */
.L_x_8343:
        /* <DEDUP_REMOVED lines=36> */
.L_x_8346:
[----:B------:R-:W-:Y:S05]  /*2530*/  BSYNC.RECONVERGENT B0 ;  /* 0x0000000000007941 */ /* 0x000fea0003800200 */
.L_x_8345:
        /* <DEDUP_REMOVED lines=35> */
.L_x_8348:
[----:B------:R-:W-:Y:S05]  /*2770*/  BSYNC.RECONVERGENT B0 ;  /* 0x0000000000007941 */ /* 0x000fea0003800200 */
.L_x_8347:
        /* <DEDUP_REMOVED lines=33> */
.L_x_8350:
[----:B------:R-:W-:Y:S05]  /*2990*/  BSYNC.RECONVERGENT B0 ;  /* 0x0000000000007941 */ /* 0x000fea0003800200 */
.L_x_8349:
        /* <DEDUP_REMOVED lines=32> */
.L_x_8352:
[----:B------:R-:W-:Y:S05]  /*2ba0*/  BSYNC.RECONVERGENT B0 ;  /* 0x0000000000007941 */ /* 0x000fea0003800200 */
.L_x_8351:
        /* <DEDUP_REMOVED lines=32> */
.L_x_8354:
[----:B------:R-:W-:Y:S05]  /*2db0*/  BSYNC.RECONVERGENT B0 ;  /* 0x0000000000007941 */ /* 0x000fea0003800200 */
.L_x_8353:
        /* <DEDUP_REMOVED lines=32> */
.L_x_8356:
[----:B------:R-:W-:Y:S05]  /*2fc0*/  BSYNC.RECONVERGENT B0 ;  /* 0x0000000000007941 */ /* 0x000fea0003800200 */
.L_x_8355:
        /* <DEDUP_REMOVED lines=32> */
.L_x_8358:
[----:B------:R-:W-:Y:S05]  /*31d0*/  BSYNC.RECONVERGENT B0 ;  /* 0x0000000000007941 */ /* 0x000fea0003800200 */
.L_x_8357:
        /* <DEDUP_REMOVED lines=32> */
.L_x_8360:
[----:B------:R-:W-:Y:S05]  /*33e0*/  BSYNC.RECONVERGENT B0 ;  /* 0x0000000000007941 */ /* 0x000fea0003800200 */
.L_x_8359:
[----:B------:R-:W1:Y:S01]  /*33f0*/  LDCU.128 UR12, c[0x0][0x410] ;  /* 0x00008200ff0c77ac */ /* 0x000e620008000c00 */
[----:B------:R-:W2:Y:S01]  /*3400*/  LDS.128 R16, [R48] ;  /* 0x0000000030107984 */ /* 0x000ea20000000c00 */
[----:B------:R-:W-:-:S03]  /*3410*/  UIADD3 UR26, UPT, UPT, UR19, -0x1, URZ ;  /* 0xffffffff131a7890 */ /* 0x000fc6000fffe0ff */
[----:B------:R-:W-:Y:S01]  /*3420*/  LDS.128 R4, [R48+0x10] ;  /* 0x0000100030047984 */ /* 0x000fe20000000c00 */
[----:B------:R-:W3:Y:S01]  /*3430*/  LDCU.64 UR34, c[0x0][0x488] ;  /* 0x00009100ff2277ac */ /* 0x000ee20008000a00 */
        /* <DEDUP_REMOVED lines=15> */
[----:B------:R-:W4:Y:S04]  /*3530*/  LDG.E.128 R100, desc[UR28][R20.64] ;  /* 0x0000001c14647981 */ /* 0x000f28000c1e1d00 */
[----:B------:R-:W5:Y:S01]  /*3540*/  LDG.E.128 R104, desc[UR28][R20.64+0x200] ;  /* 0x0002001c14687981 */ /* 0x000f62000c1e1d00 */
[----:B---3--:R-:W-:-:S04]  /*3550*/  UIMAD.WIDE.U32 UR30, UR32, UR12, UR6 ;  /* 0x0000000c201e72a5 */ /* 0x008fc8000f8e0006 */
[----:B------:R-:W-:-:S03]  /*3560*/  UIMAD UR13, UR32, UR13, UR31 ;  /* 0x0000000d200d72a4 */ /* 0x000fc6000f8e021f */
[----:B------:R-:W-:Y:S02]  /*3570*/  UMOV UR12, UR30 ;  /* 0x0000001e000c7c82 */ /* 0x000fe40008000000 */
[----:B------:R-:W-:Y:S01]  /*3580*/  UIMAD.WIDE.U32 UR12, UR27, UR14, UR12 ;  /* 0x0000000e1b0c72a5 */ /* 0x000fe2000f8e000c */
[----:B--2---:R-:W-:Y:S01]  /*3590*/  SHF.L.U32 R141, R16, 0x10, RZ ;  /* 0x00000010108d7819 */ /* 0x004fe200000006ff */
[----:B------:R-:W2:Y:S02]  /*35a0*/  LDCU.64 UR30, c[0x0][0x510] ;  /* 0x0000a200ff1e77ac */ /* 0x000ea40008000a00 */
[----:B------:R-:W-:Y:S02]  /*35b0*/  UIMAD UR15, UR27, UR15, UR13 ;  /* 0x0000000f1b0f72a4 */ /* 0x000fe4000f8e020d */
[----:B-1----:R-:W-:-:S04]  /*35c0*/  ULEA UR8, UP0, UR12, UR34, 0x1 ;  /* 0x000000220c087291 */ /* 0x002fc8000f8008ff */
[----:B------:R-:W-:Y:S02]  /*35d0*/  ULEA.HI.X UR12, UR12, UR35, UR15, 0x1, UP0 ;  /* 0x000000230c0c7291 */ /* 0x000fe400080f0c0f */
[----:B------:R-:W-:Y:S01]  /*35e0*/  MOV R34, UR8 ;  /* 0x0000000800227c02 */ /* 0x000fe20008000f00 */
[----:B------:R-:W1:Y:S03]  /*35f0*/  LDCU.64 UR34, c[0x0][0x490] ;  /* 0x00009200ff2277ac */ /* 0x000e660008000a00 */
[----:B------:R-:W-:Y:S01]  /*3600*/  MOV R35, UR12 ;  /* 0x0000000c00237c02 */ /* 0x000fe20008000f00 */
[----:B------:R-:W3:Y:S02]  /*3610*/  LDCU.64 UR14, c[0x0][0x508] ;  /* 0x0000a100ff0e77ac */ /* 0x000ee40008000a00 */
[----:B------:R-:W-:Y:S01]  /*3620*/  IMAD.WIDE.U32 R34, R71, 0x10, R34 ;  /* 0x0000001047227825 */ /* 0x000fe200078e0022 */
[----:B----4-:R-:W-:Y:S04]  /*3630*/  STS.128 [R49], R100 ;  /* 0x0000006431007388 */ /* 0x010fe80000000c00 */
[----:B-----5:R-:W-:Y:S01]  /*3640*/  STS.128 [R49+0x200], R104 ;  /* 0x0002006831007388 */ /* 0x020fe20000000c00 */
[----:B------:R-:W-:-:S03]  /*3650*/  NOP ;  /* 0x0000000000007918 */ /* 0x000fc60000000000 */
[----:B------:R-:W4:Y:S04]  /*3660*/  LDS.128 R40, [R48] ;  /* 0x0000000030287984 */ /* 0x000f280000000c00 */
[----:B------:R-:W5:Y:S01]  /*3670*/  LDS.128 R36, [R48+0x10] ;  /* 0x0000100030247984 */ /* 0x000f620000000c00 */
[----:B------:R-:W-:Y:S06]  /*3680*/  BAR.SYNC.DEFER_BLOCKING 0x0 ;  /* 0x0000000000007b1d */ /* 0x000fec0000010000 */
[----:B------:R-:W5:Y:S04]  /*3690*/  LDG.E.128 R20, desc[UR28][R34.64] ;  /* 0x0000001c22147981 */ /* 0x000f68000c1e1d00 */
[----:B0-----:R5:W5:Y:S01]  /*36a0*/  LDG.E.128 R24, desc[UR28][R34.64+0x200] ;  /* 0x0002001c22187981 */ /* 0x001b62000c1e1d00 */
[----:B------:R-:W-:Y:S01]  /*36b0*/  PRMT R146, R16, 0x7632, R146 ;  /* 0x0000763210927816 */ /* 0x000fe20000000092 */
[----:B---3--:R-:W-:Y:S01]  /*36c0*/  UIMAD.WIDE.U32 UR12, UR32, UR14, UR6 ;  /* 0x0000000e200c72a5 */ /* 0x008fe2000f8e0006 */
[----:B------:R-:W-:-:S02]  /*36d0*/  PRMT R121, R17, 0x7632, R121 ;  /* 0x0000763211797816 */ /* 0x000fc40000000079 */
[----:B----4-:R-:W-:Y:S01]  /*36e0*/  SHF.L.U32 R46, R41, 0x10, RZ ;  /* 0x00000010292e7819 */ /* 0x010fe200000006ff */
[----:B------:R-:W-:Y:S01]  /*36f0*/  UIMAD UR13, UR32, UR15, UR13 ;  /* 0x0000000f200d72a4 */ /* 0x000fe2000f8e020d */
[----:B------:R-:W-:Y:S01]  /*3700*/  PRMT R41, R40, 0x7632, R41 ;  /* 0x0000763228297816 */ /* 0x000fe20000000029 */
[----:B------:R-:W0:Y:S01]  /*3710*/  LDCU.64 UR14, c[0x0][0x558] ;  /* 0x0000ab00ff0e77ac */ /* 0x000e220008000a00 */
[----:B------:R-:W-:Y:S01]  /*3720*/  SHF.L.U32 R45, R42, 0x10, RZ ;  /* 0x000000102a2d7819 */ /* 0x000fe200000006ff */
[----:B------:R-:W-:Y:S01]  /*3730*/  FMUL.FTZ R79, R46, -1.4426950216293334961 ;  /* 0xbfb8aa3b2e4f7820 */ /* 0x000fe20000410000 */
[----:B------:R-:W-:Y:S01]  /*3740*/  PRMT R42, R41, 0x7632, R42 ;  /* 0x00007632292a7816 */ /* 0x000fe2000000002a */
[----:B--2---:R-:W-:Y:S01]  /*3750*/  UIMAD.WIDE.U32 UR12, UR27, UR30, UR12 ;  /* 0x0000001e1b0c72a5 */ /* 0x004fe2000f8e000c */
[----:B------:R-:W-:Y:S01]  /*3760*/  SHF.L.U32 R47, R40, 0x10, RZ ;  /* 0x00000010282f7819 */ /* 0x000fe200000006ff */
[----:B------:R-:W2:Y:S01]  /*3770*/  MUFU.EX2 R100, R79 ;  /* 0x0000004f00647308 */ /* 0x000ea20000000800 */
[----:B------:R-:W-:Y:S01]  /*3780*/  SHF.L.U32 R44, R43, 0x10, RZ ;  /* 0x000000102b2c7819 */ /* 0x000fe200000006ff */
[----:B------:R-:W-:Y:S01]  /*3790*/  FMUL.FTZ R99, R45, -1.4426950216293334961 ;  /* 0xbfb8aa3b2d637820 */ /* 0x000fe20000410000 */
[----:B------:R-:W-:Y:S01]  /*37a0*/  PRMT R43, R42, 0x7632, R43 ;  /* 0x000076322a2b7816 */ /* 0x000fe2000000002b */
[----:B------:R-:W-:Y:S01]  /*37b0*/  FMUL.FTZ R78, R47, -1.4426950216293334961 ;  /* 0xbfb8aa3b2f4e7820 */ /* 0x000fe20000410000 */
[----:B-----5:R-:W-:Y:S01]  /*37c0*/  SHF.L.U32 R34, R37, 0x10, RZ ;  /* 0x0000001025227819 */ /* 0x020fe200000006ff */
[----:B------:R-:W-:Y:S01]  /*37d0*/  FMUL.FTZ R101, R44, -1.4426950216293334961 ;  /* 0xbfb8aa3b2c657820 */ /* 0x000fe20000410000 */
[----:B------:R-:W-:Y:S01]  /*37e0*/  SHF.L.U32 R41, R41, 0x10, RZ ;  /* 0x0000001029297819 */ /* 0x000fe200000006ff */
[----:B------:R3:W4:Y:S01]  /*37f0*/  MUFU.EX2 R98, R78 ;  /* 0x0000004e00627308 */ /* 0x0007220000000800 */
[----:B------:R-:W-:Y:S01]  /*3800*/  SHF.L.U32 R42, R42, 0x10, RZ ;  /* 0x000000102a2a7819 */ /* 0x000fe200000006ff */
[----:B------:R-:W-:Y:S01]  /*3810*/  FMUL.FTZ R104, R34, -1.4426950216293334961 ;  /* 0xbfb8aa3b22687820 */ /* 0x000fe20000410000 */
[----:B------:R-:W-:Y:S01]  /*3820*/  PRMT R106, R43, 0x7632, R106 ;  /* 0x000076322b6a7816 */ /* 0x000fe2000000006a */
[----:B------:R-:W-:Y:S01]  /*3830*/  MUFU.EX2 R102, R99 ;  /* 0x0000006300667308 */ /* 0x000fe20000000800 */
[----:B------:R-:W-:Y:S01]  /*3840*/  PRMT R108, R36, 0x7632, R108 ;  /* 0x00007632246c7816 */ /* 0x000fe2000000006c */
[----:B--2---:R-:W-:Y:S01]  /*3850*/  FADD.FTZ R100, R100, 1 ;  /* 0x3f80000064647421 */ /* 0x004fe20000010000 */
[----:B------:R-:W-:Y:S01]  /*3860*/  PRMT R79, R38, 0x7632, R79 ;  /* 0x00007632264f7816 */ /* 0x000fe2000000004f */
[----:B------:R-:W2:Y:S01]  /*3870*/  MUFU.EX2 R105, R101 ;  /* 0x0000006500697308 */ /* 0x000ea20000000800 */
[----:B------:R-:W-:Y:S01]  /*3880*/  SHF.L.U32 R0, R36, 0x10, RZ ;  /* 0x0000001024007819 */ /* 0x000fe200000006ff */
[----:B------:R-:W-:Y:S01]  /*3890*/  FMUL.FTZ R36, R41, -1.4426950216293334961 ;  /* 0xbfb8aa3b29247820 */ /* 0x000fe20000410000 */
[----:B------:R-:W-:Y:S01]  /*38a0*/  SHF.L.U32 R35, R38, 0x10, RZ ;  /* 0x0000001026237819 */ /* 0x000fe200000006ff */
[----:B------:R5:W-:Y:S01]  /*38b0*/  MUFU.EX2 R112, R104 ;  /* 0x0000006800707308 */ /* 0x000be20000000800 */
[----:B---3--:R-:W-:Y:S01]  /*38c0*/  PRMT R78, R37, 0x7632, R78 ;  /* 0x00007632254e7816 */ /* 0x008fe2000000004e */
[----:B------:R-:W-:Y:S01]  /*38d0*/  FMUL.FTZ R37, R42, -1.4426950216293334961 ;  /* 0xbfb8aa3b2a257820 */ /* 0x000fe20000410000 */
[----:B------:R-:W-:Y:S01]  /*38e0*/  SHF.L.U32 R43, R43, 0x10, RZ ;  /* 0x000000102b2b7819 */ /* 0x000fe200000006ff */
[----:B------:R-:W-:Y:S01]  /*38f0*/  FMUL.FTZ R103, R0, -1.4426950216293334961 ;  /* 0xbfb8aa3b00677820 */ /* 0x000fe20000410000 */
[----:B------:R-:W-:Y:S01]  /*3900*/  SHF.L.U32 R106, R106, 0x10, RZ ;  /* 0x000000106a6a7819 */ /* 0x000fe200000006ff */
[----:B------:R-:W-:Y:S01]  /*3910*/  FMUL.FTZ R107, R35, -1.4426950216293334961 ;  /* 0xbfb8aa3b236b7820 */ /* 0x000fe20000410000 */
[----:B------:R-:W-:Y:S01]  /*3920*/  SHF.L.U32 R108, R108, 0x10, RZ ;  /* 0x000000106c6c7819 */ /* 0x000fe200000006ff */
[----:B------:R3:W1:Y:S01]  /*3930*/  MUFU.EX2 R99, R36 ;  /* 0x0000002400637308 */ /* 0x0006620000000800 */
[----:B------:R-:W-:Y:S01]  /*3940*/  SHF.L.U32 R79, R79, 0x10, RZ ;  /* 0x000000104f4f7819 */ /* 0x000fe200000006ff */
[----:B------:R-:W-:Y:S01]  /*3950*/  FMUL.FTZ R38, R43, -1.4426950216293334961 ;  /* 0xbfb8aa3b2b267820 */ /* 0x000fe20000410000 */
[C---:B------:R-:W-:Y:S01]  /*3960*/  SHF.L.U32 R40, R39.reuse, 0x10, RZ ;  /* 0x0000001027287819 */ /* 0x040fe200000006ff */
[----:B------:R0:W1:Y:S01]  /*3970*/  MUFU.EX2 R101, R37 ;  /* 0x0000002500657308 */ /* 0x0000620000000800 */
[----:B-----5:R-:W-:Y:S01]  /*3980*/  PRMT R104, R39, 0x7632, R104 ;  /* 0x0000763227687816 */ /* 0x020fe20000000068 */
[----:B------:R-:W-:Y:S01]  /*3990*/  FMUL.FTZ R39, R106, -1.4426950216293334961 ;  /* 0xbfb8aa3b6a277820 */ /* 0x000fe20000410000 */
[----:B----4-:R-:W-:Y:S01]  /*39a0*/  FADD.FTZ R98, R98, 1 ;  /* 0x3f80000062627421 */ /* 0x010fe20000010000 */
[----:B------:R-:W-:Y:S01]  /*39b0*/  MUFU.EX2 R111, R103 ;  /* 0x00000067006f7308 */ /* 0x000fe20000000800 */
[----:B---3--:R-:W-:Y:S01]  /*39c0*/  FMUL.FTZ R36, R108, -1.4426950216293334961 ;  /* 0xbfb8aa3b6c247820 */ /* 0x008fe20000410000 */
[----:B------:R-:W-:Y:S01]  /*39d0*/  FMUL.FTZ R109, R40, -1.4426950216293334961 ;  /* 0xbfb8aa3b286d7820 */ /* 0x000fe20000410000 */
[----:B------:R-:W-:Y:S01]  /*39e0*/  PRMT R142, R18, 0x7632, R142 ;  /* 0x00007632128e7816 */ /* 0x000fe2000000008e */
[----:B------:R-:W-:Y:S01]  /*39f0*/  MUFU.EX2 R116, R107 ;  /* 0x0000006b00747308 */ /* 0x000fe20000000800 */
[----:B0-----:R-:W-:Y:S01]  /*3a00*/  FMUL.FTZ R37, R79, -1.4426950216293334961 ;  /* 0xbfb8aa3b4f257820 */ /* 0x001fe20000410000 */
[----:B------:R-:W-:Y:S01]  /*3a10*/  SHF.L.U32 R137, R19, 0x10, RZ ;  /* 0x0000001013897819 */ /* 0x000fe200000006ff */
[----:B--2---:R-:W-:Y:S01]  /*3a20*/  FADD.FTZ R105, R105, 1 ;  /* 0x3f80000069697421 */ /* 0x004fe20000010000 */
[----:B------:R-:W0:Y:S01]  /*3a30*/  MUFU.EX2 R103, R38 ;  /* 0x0000002600677308 */ /* 0x000e220000000800 */
[----:B------:R-:W-:Y:S01]  /*3a40*/  PRMT R123, R19, 0x7632, R123 ;  /* 0x00007632137b7816 */ /* 0x000fe2000000007b */
[----:B------:R-:W-:Y:S01]  /*3a50*/  FADD.FTZ R102, R102, 1 ;  /* 0x3f80000066667421 */ /* 0x000fe20000010000 */
[C---:B------:R-:W-:Y:S01]  /*3a60*/  SHF.L.U32 R154, R4.reuse, 0x10, RZ ;  /* 0x00000010049a7819 */ /* 0x040fe200000006ff */
[----:B------:R-:W2:Y:S01]  /*3a70*/  MUFU.EX2 R107, R39 ;  /* 0x00000027006b7308 */ /* 0x000ea20000000800 */
[----:B------:R-:W-:Y:S01]  /*3a80*/  PRMT R16, R4, 0x7632, R16 ;  /* 0x0000763204107816 */ /* 0x000fe20000000010 */
[----:B-1----:R-:W-:Y:S01]  /*3a90*/  FADD.FTZ R99, R99, 1 ;  /* 0x3f80000063637421 */ /* 0x002fe20000010000 */
[----:B------:R-:W-:Y:S01]  /*3aa0*/  SHF.L.U32 R152, R5, 0x10, RZ ;  /* 0x0000001005987819 */ /* 0x000fe200000006ff */
[----:B------:R-:W1:Y:S01]  /*3ab0*/  MUFU.EX2 R124, R36 ;  /* 0x00000024007c7308 */ /* 0x000e620000000800 */
[----:B------:R-:W-:Y:S01]  /*3ac0*/  SHF.L.U32 R150, R6, 0x10, RZ ;  /* 0x0000001006967819 */ /* 0x000fe200000006ff */
[----:B------:R-:W-:Y:S01]  /*3ad0*/  FADD.FTZ R101, R101, 1 ;  /* 0x3f80000065657421 */ /* 0x000fe20000010000 */
[C---:B------:R-:W-:Y:S01]  /*3ae0*/  SHF.L.U32 R148, R7.reuse, 0x10, RZ ;  /* 0x0000001007947819 */ /* 0x040fe200000006ff */
[----:B------:R-:W3:Y:S01]  /*3af0*/  MUFU.EX2 R128, R37 ;  /* 0x0000002500807308 */ /* 0x000ee20000000800 */
[----:B------:R-:W-:Y:S01]  /*3b00*/  PRMT R19, R7, 0x7632, R19 ;  /* 0x0000763207137816 */ /* 0x000fe20000000013 */
[----:B0-----:R-:W-:Y:S01]  /*3b10*/  FADD.FTZ R103, R103, 1 ;  /* 0x3f80000067677421 */ /* 0x001fe20000010000 */
[----:B------:R-:W-:Y:S01]  /*3b20*/  SHF.L.U32 R104, R104, 0x10, RZ ;  /* 0x0000001068687819 */ /* 0x000fe200000006ff */
[----:B------:R0:W-:Y:S01]  /*3b30*/  MUFU.EX2 R117, R109 ;  /* 0x0000006d00757308 */ /* 0x0001e20000000800 */
[----:B------:R-:W-:Y:S01]  /*3b40*/  SHF.L.U32 R78, R78, 0x10, RZ ;  /* 0x000000104e4e7819 */ /* 0x000fe200000006ff */
[----:B--2---:R-:W-:Y:S01]  /*3b50*/  FADD.FTZ R107, R107, 1 ;  /* 0x3f8000006b6b7421 */ /* 0x004fe20000010000 */
[----:B------:R-:W-:Y:S01]  /*3b60*/  SHF.L.U32 R146, R146, 0x10, RZ ;  /* 0x0000001092927819 */ /* 0x000fe200000006ff */
[----:B------:R-:W2:Y:S01]  /*3b70*/  MUFU.RCP R110, R98 ;  /* 0x00000062006e7308 */ /* 0x000ea20000001000 */
[----:B------:R-:W-:Y:S01]  /*3b80*/  FMUL.FTZ R115, R104, -1.4426950216293334961 ;  /* 0xbfb8aa3b68737820 */ /* 0x000fe20000410000 */
[----:B------:R-:W-:Y:S01]  /*3b90*/  FMUL.FTZ R113, R78, -1.4426950216293334961 ;  /* 0xbfb8aa3b4e717820 */ /* 0x000fe20000410000 */
[----:B------:R-:W-:Y:S01]  /*3ba0*/  SHF.L.U32 R121, R121, 0x10, RZ ;  /* 0x0000001079797819 */ /* 0x000fe200000006ff */
[----:B-1----:R-:W-:Y:S01]  /*3bb0*/  FADD.FTZ R124, R124, 1 ;  /* 0x3f8000007c7c7421 */ /* 0x002fe20000010000 */
[----:B------:R-:W-:Y:S01]  /*3bc0*/  SHF.L.U32 R142, R142, 0x10, RZ ;  /* 0x000000108e8e7819 */ /* 0x000fe200000006ff */
[----:B---3--:R-:W-:Y:S01]  /*3bd0*/  FADD.FTZ R128, R128, 1 ;  /* 0x3f80000080807421 */ /* 0x008fe20000010000 */
[----:B------:R-:W-:Y:S01]  /*3be0*/  SHF.L.U32 R123, R123, 0x10, RZ ;  /* 0x000000107b7b7819 */ /* 0x000fe200000006ff */
[----:B0-----:R-:W0:Y:S01]  /*3bf0*/  MUFU.RCP R109, R100 ;  /* 0x00000064006d7308 */ /* 0x001e220000001000 */
[----:B------:R-:W-:Y:S01]  /*3c00*/  SHF.L.U32 R138, R16, 0x10, RZ ;  /* 0x00000010108a7819 */ /* 0x000fe200000006ff */
[----:B------:R-:W-:Y:S01]  /*3c10*/  UIMAD UR13, UR27, UR31, UR13 ;  /* 0x0000001f1b0d72a4 */ /* 0x000fe2000f8e020d */
[----:B------:R-:W-:Y:S01]  /*3c20*/  PRMT R161, R8, 0x7632, R161 ;  /* 0x0000763208a17816 */ /* 0x000fe200000000a1 */
[----:B------:R-:W-:Y:S01]  /*3c30*/  ULEA UR8, UP0, UR12, UR14, 0x1 ;  /* 0x0000000e0c087291 */ /* 0x000fe2000f8008ff */
[----:B------:R-:W-:-:S02]  /*3c40*/  PRMT R157, R9, 0x7632, R157 ;  /* 0x00007632099d7816 */ /* 0x000fc4000000009d */
[----:B------:R-:W-:Y:S01]  /*3c50*/  PRMT R155, R10, 0x7632, R155 ;  /* 0x000076320a9b7816 */ /* 0x000fe2000000009b */
[----:B------:R-:W-:Y:S01]  /*3c60*/  MUFU.EX2 R129, R115 ;  /* 0x0000007300817308 */ /* 0x000fe20000000800 */
[----:B------:R-:W-:Y:S01]  /*3c70*/  PRMT R153, R11, 0x7632, R153 ;  /* 0x000076320b997816 */ /* 0x000fe20000000099 */
[----:B--2---:R-:W-:Y:S01]  /*3c80*/  FADD.FTZ R4, -R110, 1 ;  /* 0x3f8000006e047421 */ /* 0x004fe20000010100 */
[----:B------:R-:W-:Y:S01]  /*3c90*/  ULEA.HI.X UR12, UR12, UR15, UR13, 0x1, UP0 ;  /* 0x0000000f0c0c7291 */ /* 0x000fe200080f0c0d */
[----:B------:R1:W2:Y:S01]  /*3ca0*/  MUFU.EX2 R126, R113 ;  /* 0x00000071007e7308 */ /* 0x0002a20000000800 */
[----:B------:R-:W-:Y:S01]  /*3cb0*/  PRMT R166, R13, 0x7632, R166 ;  /* 0x000076320da67816 */ /* 0x000fe200000000a6 */
[C---:B------:R-:W-:Y:S01]  /*3cc0*/  FFMA.FTZ R4, R47.reuse, R4, 1 ;  /* 0x3f8000002f047423 */ /* 0x040fe20000010004 */
[----:B------:R-:W-:Y:S01]  /*3cd0*/  UISETP.NE.U32.AND UP0, UPT, UR34, URZ, UPT ;  /* 0x000000ff2200728c */ /* 0x000fe2000bf05070 */
[----:B------:R-:W3:Y:S01]  /*3ce0*/  MUFU.RCP R114, R102 ;  /* 0x0000006600727308 */ /* 0x000ee20000001000 */
[----:B------:R-:W-:Y:S01]  /*3cf0*/  FMUL.FTZ R47, R47, R110 ;  /* 0x0000006e2f2f7220 */ /* 0x000fe20000410000 */
[----:B0-----:R-:W-:Y:S01]  /*3d00*/  FADD.FTZ R7, -R109, 1 ;  /* 0x3f8000006d077421 */ /* 0x001fe20000010100 */
[----:B------:R-:W-:Y:S01]  /*3d10*/  UISETP.NE.AND.EX UP0, UPT, UR35, URZ, UPT, UP0 ;  /* 0x000000ff2300728c */ /* 0x000fe2000bf05300 */
[----:B------:R-:W-:Y:S01]  /*3d20*/  PRMT R163, R15, 0x7632, R163 ;  /* 0x000076320fa37816 */ /* 0x000fe200000000a3 */
[----:B-1----:R-:W-:Y:S01]  /*3d30*/  FADD.FTZ R113, R111, 1 ;  /* 0x3f8000006f717421 */ /* 0x002fe20000010000 */
[----:B------:R-:W-:Y:S01]  /*3d40*/  FFMA.FTZ R7, R46, R7, 1 ;  /* 0x3f8000002e077423 */ /* 0x000fe20000010007 */
[----:B------:R-:W-:Y:S01]  /*3d50*/  FADD.FTZ R111, R112, 1 ;  /* 0x3f800000706f7421 */ /* 0x000fe20000010000 */
[----:B------:R-:W-:Y:S01]  /*3d60*/  MUFU.RCP R115, R105 ;  /* 0x0000006900737308 */ /* 0x000fe20000001000 */
[----:B------:R-:W-:Y:S01]  /*3d70*/  FADD.FTZ R112, R116, 1 ;  /* 0x3f80000074707421 */ /* 0x000fe20000010000 */
[----:B--2---:R-:W-:Y:S01]  /*3d80*/  FADD.FTZ R126, R126, 1 ;  /* 0x3f8000007e7e7421 */ /* 0x004fe20000010000 */
[----:B------:R-:W-:Y:S01]  /*3d90*/  FMUL.FTZ R46, R46, R109 ;  /* 0x0000006d2e2e7220 */ /* 0x000fe20000410000 */
[----:B------:R-:W-:-:S04]  /*3da0*/  PRMT R165, R14, 0x7632, R165 ;  /* 0x000076320ea57816 */ /* 0x000fc800000000a5 */
[----:B------:R-:W-:Y:S01]  /*3db0*/  MUFU.RCP R116, R99 ;  /* 0x0000006300747308 */ /* 0x000fe20000001000 */
[----:B---3--:R-:W-:-:S04]  /*3dc0*/  FADD.FTZ R98, -R114, 1 ;  /* 0x3f80000072627421 */ /* 0x008fc80000010100 */
[C---:B------:R-:W-:Y:S01]  /*3dd0*/  FFMA.FTZ R98, R45.reuse, R98, 1 ;  /* 0x3f8000002d627423 */ /* 0x040fe20000010062 */
[----:B------:R-:W-:Y:S02]  /*3de0*/  FMUL.FTZ R45, R45, R114 ;  /* 0x000000722d2d7220 */ /* 0x000fe40000410000 */
[----:B------:R-:W-:Y:S08]  /*3df0*/  MUFU.RCP R122, R103 ;  /* 0x00000067007a7308 */ /* 0x000ff00000001000 */
[----:B------:R-:W0:Y:S08]  /*3e00*/  MUFU.RCP R125, R107 ;  /* 0x0000006b007d7308 */ /* 0x000e300000001000 */
[----:B------:R-:W-:Y:S08]  /*3e10*/  MUFU.RCP R111, R111 ;  /* 0x0000006f006f7308 */ /* 0x000ff00000001000 */
[----:B------:R-:W-:Y:S01]  /*3e20*/  MUFU.RCP R112, R112 ;  /* 0x0000007000707308 */ /* 0x000fe20000001000 */
[----:B0-----:R-:W-:-:S04]  /*3e30*/  FADD.FTZ R103, -R125, 1 ;  /* 0x3f8000007d677421 */ /* 0x001fc80000010100 */
[C---:B------:R-:W-:Y:S01]  /*3e40*/  FFMA.FTZ R103, R106.reuse, R103, 1 ;  /* 0x3f8000006a677423 */ /* 0x040fe20000010067 */
[----:B------:R-:W-:Y:S02]  /*3e50*/  FMUL.FTZ R106, R106, R125 ;  /* 0x0000007d6a6a7220 */ /* 0x000fe40000410000 */
[----:B------:R-:W-:Y:S08]  /*3e60*/  MUFU.RCP R113, R113 ;  /* 0x0000007100717308 */ /* 0x000ff00000001000 */
[----:B------:R0:W-:Y:S08]  /*3e70*/  MUFU.RCP R139, R126 ;  /* 0x0000007e008b7308 */ /* 0x0001f00000001000 */
[----:B------:R1:W-:Y:S01]  /*3e80*/  MUFU.RCP R130, R128 ;  /* 0x0000008000827308 */ /* 0x0003e20000001000 */
[----:B0-----:R-:W-:-:S07]  /*3e90*/  FADD.FTZ R126, R129, 1 ;  /* 0x3f800000817e7421 */ /* 0x001fce0000010000 */
[----:B------:R-:W0:Y:S01]  /*3ea0*/  MUFU.RCP R145, R126 ;  /* 0x0000007e00917308 */ /* 0x000e220000001000 */
[----:B-1----:R-:W-:-:S07]  /*3eb0*/  SHF.L.U32 R128, R19, 0x10, RZ ;  /* 0x0000001013807819 */ /* 0x002fce00000006ff */
[----:B------:R-:W-:Y:S01]  /*3ec0*/  MUFU.RCP R127, R124 ;  /* 0x0000007c007f7308 */ /* 0x000fe20000001000 */
[----:B0-----:R-:W-:Y:S01]  /*3ed0*/  FADD.FTZ R19, -R145, 1 ;  /* 0x3f80000091137421 */ /* 0x001fe20000010100 */
[----:B------:R0:W-:Y:S04]  /*3ee0*/  STS.128 [R49], R20 ;  /* 0x0000001431007388 */ /* 0x0001e80000000c00 */
[----:B------:R1:W-:Y:S01]  /*3ef0*/  STS.128 [R49+0x200], R24 ;  /* 0x0002001831007388 */ /* 0x0003e20000000c00 */
[----:B------:R-:W-:-:S03]  /*3f00*/  NOP ;  /* 0x0000000000007918 */ /* 0x000fc60000000000 */
[----:B------:R-:W2:Y:S01]  /*3f10*/  LDS.128 R36, [R48] ;  /* 0x0000000030247984 */ /* 0x000ea20000000c00 */
[----:B0-----:R-:W-:Y:S01]  /*3f20*/  FADD.FTZ R23, -R115, 1 ;  /* 0x3f80000073177421 */ /* 0x001fe20000010100 */
[----:B-1----:R-:W-:Y:S01]  /*3f30*/  SHF.L.U32 R24, R17, 0x10, RZ ;  /* 0x0000001011187819 */ /* 0x002fe200000006ff */
[----:B------:R-:W-:Y:S01]  /*3f40*/  FADD.FTZ R27, R117, 1 ;  /* 0x3f800000751b7421 */ /* 0x000fe20000010000 */
[----:B------:R-:W-:Y:S01]  /*3f50*/  SHF.L.U32 R25, R18, 0x10, RZ ;  /* 0x0000001012197819 */ /* 0x000fe200000006ff */
[----:B------:R0:W-:Y:S01]  /*3f60*/  MUFU.RCP R117, R101 ;  /* 0x0000006500757308 */ /* 0x0001e20000001000 */
[----:B------:R-:W-:Y:S02]  /*3f70*/  PRMT R17, R5, 0x7632, R17 ;  /* 0x0000763205117816 */ /* 0x000fe40000000011 */
[----:B------:R-:W-:Y:S01]  /*3f80*/  PRMT R18, R6, 0x7632, R18 ;  /* 0x0000763206127816 */ /* 0x000fe20000000012 */
[----:B------:R-:W-:Y:S01]  /*3f90*/  FMUL.FTZ R156, R25, R45 ;  /* 0x0000002d199c7220 */ /* 0x000fe20000410000 */
[----:B------:R-:W-:Y:S01]  /*3fa0*/  SHF.L.U32 R136, R17, 0x10, RZ ;  /* 0x0000001011887819 */ /* 0x000fe200000006ff */
[----:B------:R-:W-:Y:S01]  /*3fb0*/  FADD.FTZ R17, -R139, 1 ;  /* 0x3f8000008b117421 */ /* 0x000fe20000010100 */
[----:B------:R-:W-:Y:S01]  /*3fc0*/  SHF.L.U32 R134, R18, 0x10, RZ ;  /* 0x0000001012867819 */ /* 0x000fe200000006ff */
[----:B------:R-:W1:Y:S01]  /*3fd0*/  MUFU.RCP R27, R27 ;  /* 0x0000001b001b7308 */ /* 0x000e620000001000 */
[----:B0-----:R-:W-:Y:S01]  /*3fe0*/  FFMA.FTZ R101, R44, R23, 1 ;  /* 0x3f8000002c657423 */ /* 0x001fe20000010017 */
[----:B------:R-:W-:Y:S01]  /*3ff0*/  FFMA.FTZ R17, R78, R17, 1 ;  /* 0x3f8000004e117423 */ /* 0x000fe20000010011 */
[----:B------:R-:W-:Y:S01]  /*4000*/  FMUL.FTZ R44, R44, R115 ;  /* 0x000000732c2c7220 */ /* 0x000fe20000410000 */
[----:B-1----:R-:W-:Y:S01]  /*4010*/  FADD.FTZ R107, -R27, 1 ;  /* 0x3f8000001b6b7421 */ /* 0x002fe20000010100 */
[----:B--2---:R-:W-:-:S02]  /*4020*/  PRMT R20, R36, 0x7632, R20 ;  /* 0x0000763224147816 */ /* 0x004fc40000000014 */
[C---:B------:R-:W-:Y:S01]  /*4030*/  PRMT R118, R37.reuse, 0x7632, R118 ;  /* 0x0000763225767816 */ /* 0x040fe20000000076 */
[----:B------:R-:W-:Y:S01]  /*4040*/  FFMA.FTZ R143, R40, R107, 1 ;  /* 0x3f800000288f7423 */ /* 0x000fe2000001006b */
[----:B------:R-:W-:Y:S02]  /*4050*/  SHF.L.U32 R36, R36, 0x10, RZ ;  /* 0x0000001024247819 */ /* 0x000fe400000006ff */
        /* <DEDUP_REMOVED lines=14> */
[----:B------:R-:W0:Y:S01]  /*4140*/  LDS.128 R4, [R48+0x10] ;  /* 0x0000100030047984 */ /* 0x000e220000000c00 */
[----:B------:R-:W-:Y:S01]  /*4150*/  FMUL.FTZ R23, R146, R39 ;  /* 0x0000002792177220 */ /* 0x000fe20000410000 */
[----:B------:R-:W-:Y:S01]  /*4160*/  FFMA.FTZ R20, R41, R20, 1 ;  /* 0x3f80000029147423 */ /* 0x000fe20000010014 */
        /* <DEDUP_REMOVED lines=31> */
[----:B0-----:R-:W-:-:S02]  /*4360*/  SHF.L.U32 R131, R5, 0x10, RZ ;  /* 0x0000001005837819 */ /* 0x001fc400000006ff */
[----:B------:R-:W-:Y:S02]  /*4370*/  SHF.L.U32 R133, R6, 0x10, RZ ;  /* 0x0000001006857819 */ /* 0x000fe400000006ff */
[C---:B------:R-:W-:Y:S02]  /*4380*/  SHF.L.U32 R135, R7.reuse, 0x10, RZ ;  /* 0x0000001007877819 */ /* 0x040fe400000006ff */
[----:B------:R-:W-:Y:S01]  /*4390*/  PRMT R98, R4, 0x7632, R98 ;  /* 0x0000763204627816 */ /* 0x000fe20000000062 */
[----:B------:R-:W-:Y:S01]  /*43a0*/  FMUL.FTZ R107, R150, R133 ;  /* 0x00000085966b7220 */ /* 0x000fe20000410000 */
[----:B------:R-:W-:Y:S01]  /*43b0*/  SHF.L.U32 R129, R4, 0x10, RZ ;  /* 0x0000001004817819 */ /* 0x000fe200000006ff */
[----:B------:R-:W-:Y:S01]  /*43c0*/  FADD.FTZ R4, -R112, 1 ;  /* 0x3f80000070047421 */ /* 0x000fe20000010100 */
[----:B------:R-:W-:Y:S01]  /*43d0*/  PRMT R105, R6, 0x7632, R105 ;  /* 0x0000763206697816 */ /* 0x000fe20000000069 */
[----:B------:R-:W-:Y:S01]  /*43e0*/  FMUL.FTZ R6, R152, R131 ;  /* 0x0000008398067220 */ /* 0x000fe20000410000 */
[----:B------:R-:W-:Y:S01]  /*43f0*/  PRMT R140, R7, 0x7632, R140 ;  /* 0x00007632078c7816 */ /* 0x000fe2000000008c */
[----:B------:R-:W-:Y:S01]  /*4400*/  FADD.FTZ R7, -R111, 1 ;  /* 0x3f8000006f077421 */ /* 0x000fe20000010100 */
        /* <DEDUP_REMOVED lines=20> */
[C---:B------:R-:W-:Y:S01]  /*4550*/  FADD.FTZ R5, -R127.reuse, 1 ;  /* 0x3f8000007f057421 */ /* 0x040fe20000010100 */
        /* <DEDUP_REMOVED lines=48> */
[----:B------:R-:W-:Y:S01]  /*4860*/  FMUL.FTZ R128, R128, R145 ;  /* 0x0000009180807220 */ /* 0x000fe20000410000 */
[----:B------:R-:W-:Y:S01]  /*4870*/  SHF.L.U32 R102, R15, 0x10, RZ ;  /* 0x000000100f667819 */ /* 0x000fe200000006ff */
[----:B------:R0:W-:Y:S01]  /*4880*/  STS.128 [R48+0x10], R20 ;  /* 0x0000101430007388 */ /* 0x0001e20000000c00 */
[----:B------:R-:W-:-:S03]  /*4890*/  NOP ;  /* 0x0000000000007918 */ /* 0x000fc60000000000 */
[----:B------:R-:W1:Y:S01]  /*48a0*/  LDS.128 R4, [R49] ;  /* 0x0000000031047984 */ /* 0x000e620000000c00 */
[----:B------:R-:W-:-:S04]  /*48b0*/  IMAD.WIDE.U32 R12, R71, 0x10, R12 ;  /* 0x00000010470c7825 */ /* 0x000fc800078e000c */
[----:B------:R-:W-:Y:S01]  /*48c0*/  FMUL.FTZ R15, R78, R139 ;  /* 0x0000008b4e0f7220 */ /* 0x000fe20000410000 */
[----:B------:R-:W-:Y:S01]  /*48d0*/  SHF.L.U32 R99, R14, 0x10, RZ ;  /* 0x000000100e637819 */ /* 0x000fe200000006ff */
[----:B------:R-:W2:Y:S01]  /*48e0*/  LDS.128 R8, [R49+0x200] ;  /* 0x0002000031087984 */ /* 0x000ea20000000c00 */
[----:B------:R-:W-:Y:S01]  /*48f0*/  SHF.L.U32 R143, R143, 0x10, RZ ;  /* 0x000000108f8f7819 */ /* 0x000fe200000006ff */
[----:B------:R-:W-:Y:S01]  /*4900*/  FMUL.FTZ R139, R24, R46 ;  /* 0x0000002e188b7220 */ /* 0x000fe20000410000 */
[----:B------:R-:W-:Y:S01]  /*4910*/  FMUL.FTZ R136, R136, R15 ;  /* 0x0000000f88887220 */ /* 0x000fe20000410000 */
[----:B0-----:R-:W-:Y:S01]  /*4920*/  FFMA.FTZ R21, R141, R98, R80 ;  /* 0x000000628d157223 */ /* 0x001fe20000010050 */
        /* <DEDUP_REMOVED lines=46> */
.L_x_8361:
        /* <DEDUP_REMOVED lines=75> */
.L_x_8400:
[----:B0-----:R-:W-:-:S04]  /*50c0*/  IMAD.WIDE.U32 R4, R130, UR8, RZ ;  /* 0x0000000882047c25 */ /* 0x001fc8000f8e00ff */
[----:B------:R-:W-:Y:S01]  /*50d0*/  IMAD R5, R131, UR8, R5 ;  /* 0x0000000883057c24 */ /* 0x000fe2000f8e0205 */
[----:B------:R-:W-:-:S04]  /*50e0*/  LEA R16, P1, R4, R72, 0x1 ;  /* 0x0000004804107211 */ /* 0x000fc800078208ff */
[----:B------:R-:W-:-:S03]  /*50f0*/  LEA.HI.X R17, R4, R70, R5, 0x1, P1 ;  /* 0x0000004604117211 */ /* 0x000fc600008f0c05 */
[----:B------:R-:W-:-:S05]  /*5100*/  IMAD.WIDE.U32 R16, R71, 0x10, R16 ;  /* 0x0000001047107825 */ /* 0x000fca00078e0010 */
[----:B---3--:R-:W3:Y:S04]  /*5110*/  LDG.E.128 R4, desc[UR28][R16.64] ;  /* 0x0000001c10047981 */ /* 0x008ee8000c1e1d00 */
[----:B------:R-:W5:Y:S01]  /*5120*/  LDG.E.128 R8, desc[UR28][R16.64+0x200] ;  /* 0x0002001c10087981 */ /* 0x000f62000c1e1d00 */
[----:B----4-:R-:W-:Y:S02]  /*5130*/  MOV R12, UR16 ;  /* 0x00000010000c7c02 */ /* 0x010fe40008000f00 */
        /* <DEDUP_REMOVED lines=18> */
[----:B-1----:R-:W1:Y:S04]  /*5260*/  LDS.128 R12, [R48] ;  /* 0x00000000300c7984 */ /* 0x002e680000000c00 */
[----:B------:R-:W5:Y:S01]  /*5270*/  LDS.128 R16, [R48+0x10] ;  /* 0x0000100030107984 */ /* 0x000f620000000c00 */
[----:B------:R-:W0:Y:S01]  /*5280*/  S2UR UR14, SR_CgaCtaId ;  /* 0x00000000000e79c3 */ /* 0x000e220000008800 */
[----:B------:R-:W-:Y:S01]  /*5290*/  ISETP.NE.AND P2, PT, R30, RZ, PT ;  /* 0x000000ff1e00720c */ /* 0x000fe20003f45270 */
[----:B--2---:R-:W-:-:S04]  /*52a0*/  FMUL.FTZ R168, R46, 1.4426950216293334961 ;  /* 0x3fb8aa3b2ea87820 */ /* 0x004fc80000410000 */
[C---:B------:R-:W-:Y:S01]  /*52b0*/  FMUL.FTZ R203, R168.reuse, R81 ;  /* 0x00000051a8cb7220 */ /* 0x040fe20000410000 */
[C---:B------:R-:W-:Y:S01]  /*52c0*/  FMUL.FTZ R171, R168.reuse, R91 ;  /* 0x0000005ba8ab7220 */ /* 0x040fe20000410000 */
[----:B------:R-:W-:Y:S01]  /*52d0*/  UMOV UR12, 0x400 ;  /* 0x00000400000c7882 */ /* 0x000fe20000000000 */
[----:B------:R-:W-:-:S03]  /*52e0*/  FMUL.FTZ R0, R168, R87 ;  /* 0x00000057a8007220 */ /* 0x000fc60000410000 */
        /* <DEDUP_REMOVED lines=8> */
[----:B0-----:R-:W-:Y:S01]  /*5370*/  ULEA UR14, UR14, UR12, 0x18 ;  /* 0x0000000c0e0e7291 */ /* 0x001fe2000f8ec0ff */
[C---:B------:R-:W-:Y:S01]  /*5380*/  FMUL.FTZ R175, R168.reuse, R96 ;  /* 0x00000060a8af7220 */ /* 0x040fe20000410000 */
[----:B------:R-:W-:Y:S01]  /*5390*/  FMUL.FTZ R173, R168, R92 ;  /* 0x0000005ca8ad7220 */ /* 0x000fe20000410000 */
[----:B------:R-:W-:-:S02]  /*53a0*/  ISETP.NE.AND P1, PT, R30, 0x1f, PT ;  /* 0x0000001f1e00780c */ /* 0x000fc40003f25270 */
[C---:B-1----:R-:W-:Y:S02]  /*53b0*/  PRMT R169, R12.reuse, 0x7632, R169 ;  /* 0x000076320ca97816 */ /* 0x042fe400000000a9 */
[----:B------:R-:W-:Y:S02]  /*53c0*/  SHF.L.U32 R47, R12, 0x10, RZ ;  /* 0x000000100c2f7819 */ /* 0x000fe400000006ff */
[C---:B------:R-:W-:Y:S02]  /*53d0*/  PRMT R12, R13.reuse, 0x7632, R12 ;  /* 0x000076320d0c7816 */ /* 0x040fe4000000000c */
[----:B------:R-:W-:Y:S02]  /*53e0*/  SHF.L.U32 R78, R13, 0x10, RZ ;  /* 0x000000100d4e7819 */ /* 0x000fe400000006ff */
[----:B------:R-:W-:-:S04]  /*53f0*/  MOV R13, UR8 ;  /* 0x00000008000d7c02 */ /* 0x000fc80008000f00 */
[----:B------:R-:W-:Y:S02]  /*5400*/  IADD3 R13, PT, PT, R13, UR13, RZ ;  /* 0x0000000d0d0d7c10 */ /* 0x000fe4000fffe0ff */
[----:B------:R-:W-:Y:S01]  /*5410*/  @P2 IADD3 R13, PT, PT, R30, 0x200, RZ ;  /* 0x000002001e0d2810 */ /* 0x000fe20007ffe0ff */
[----:B------:R-:W-:Y:S01]  /*5420*/  FMUL.FTZ R172, R168, R85 ;  /* 0x00000055a8ac7220 */ /* 0x000fe20000410000 */
[----:B------:R-:W-:Y:S01]  /*5430*/  SHF.L.U32 R169, R169, 0x10, RZ ;  /* 0x00000010a9a97819 */ /* 0x000fe200000006ff */
[----:B------:R-:W0:Y:S01]  /*5440*/  MUFU.EX2 R0, R0 ;  /* 0x0000000000007308 */ /* 0x000e220000000800 */
[----:B------:R-:W-:Y:S01]  /*5450*/  LEA R170, R13, UR14, 0x2 ;  /* 0x0000000e0daa7c11 */ /* 0x000fe2000f8e10ff */
[----:B------:R-:W-:Y:S02]  /*5460*/  FMUL.FTZ R187, R107, R92 ;  /* 0x0000005c6bbb7220 */ /* 0x000fe40000410000 */
[----:B------:R-:W1:Y:S01]  /*5470*/  MUFU.EX2 R197, R197 ;  /* 0x000000c500c57308 */ /* 0x000e620000000800 */
        /* <DEDUP_REMOVED lines=32> */
[----:B------:R-:W4:Y:S04]  /*5680*/  LDS.128 R4, [R48+0x420] ;  /* 0x0004200030047984 */ /* 0x000f280000000c00 */
[----:B------:R-:W1:Y:S01]  /*5690*/  LDS.128 R8, [R48+0x430] ;  /* 0x0004300030087984 */ /* 0x000e620000000c00 */
[C---:B-----5:R-:W-:Y:S01]  /*56a0*/  SHF.L.U32 R22, R19.reuse, 0x10, RZ ;  /* 0x0000001013167819 */ /* 0x060fe200000006ff */
[----:B------:R-:W-:Y:S01]  /*56b0*/  FMUL.FTZ R20, R168, R89 ;  /* 0x00000059a8147220 */ /* 0x000fe20000410000 */
[----:B---3--:R-:W-:Y:S02]  /*56c0*/  PRMT R24, R19, 0x7632, R24 ;  /* 0x0000763213187816 */ /* 0x008fe40000000018 */
[----:B------:R3:W0:Y:S01]  /*56d0*/  MUFU.EX2 R19, R171 ;  /* 0x000000ab00137308 */ /* 0x0006220000000800 */
[----:B------:R-:W-:Y:S01]  /*56e0*/  PRMT R27, R16, 0x7632, R27 ;  /* 0x00007632101b7816 */ /* 0x000fe2000000001b */
[C---:B------:R-:W-:Y:S01]  /*56f0*/  FMUL.FTZ R23, R168.reuse, R84 ;  /* 0x00000054a8177220 */ /* 0x040fe20000410000 */
[----:B------:R-:W-:Y:S01]  /*5700*/  PRMT R26, R17, 0x7632, R26 ;  /* 0x00007632111a7816 */ /* 0x000fe2000000001a */
[----:B---3--:R-:W-:Y:S01]  /*5710*/  FMUL.FTZ R171, R168, R97 ;  /* 0x00000061a8ab7220 */ /* 0x008fe20000410000 */
[----:B------:R-:W-:Y:S01]  /*5720*/  SHF.L.U32 R16, R16, 0x10, RZ ;  /* 0x0000001010107819 */ /* 0x000fe200000006ff */
[----:B------:R-:W3:Y:S01]  /*5730*/  MUFU.EX2 R20, R20 ;  /* 0x0000001400147308 */ /* 0x000ee20000000800 */
[----:B------:R-:W-:-:S02]  /*5740*/  SHF.L.U32 R27, R27, 0x10, RZ ;  /* 0x000000101b1b7819 */ /* 0x000fc400000006ff */
[C---:B------:R-:W-:Y:S01]  /*5750*/  PRMT R25, R18.reuse, 0x7632, R25 ;  /* 0x0000763212197816 */ /* 0x040fe20000000019 */
[----:B------:R-:W0:Y:S01]  /*5760*/  MUFU.EX2 R171, R171 ;  /* 0x000000ab00ab7308 */ /* 0x000e220000000800 */
[----:B------:R-:W-:Y:S02]  /*5770*/  SHF.L.U32 R21, R18, 0x10, RZ ;  /* 0x0000001012157819 */ /* 0x000fe400000006ff */
[----:B------:R-:W-:Y:S01]  /*5780*/  SHF.L.U32 R26, R26, 0x10, RZ ;  /* 0x000000101a1a7819 */ /* 0x000fe200000006ff */
[----:B------:R-:W0:Y:S01]  /*5790*/  MUFU.EX2 R18, R23 ;  /* 0x0000001700127308 */ /* 0x000e220000000800 */
[----:B--2---:R2:W-:Y:S03]  /*57a0*/  STS [R170+0x1af8], R203 ;  /* 0x001af8cbaa007388 */ /* 0x0045e60000000800 */
[----:B------:R5:W0:Y:S01]  /*57b0*/  MUFU.EX2 R23, R172 ;  /* 0x000000ac00177308 */ /* 0x000a220000000800 */
[----:B----4-:R-:W-:-:S02]  /*57c0*/  PRMT R176, R5, 0x7632, R176 ;  /* 0x0000763205b07816 */ /* 0x010fc400000000b0 */
[----:B------:R-:W-:Y:S02]  /*57d0*/  SHF.L.U32 R182, R5, 0x10, RZ ;  /* 0x0000001005b67819 */ /* 0x000fe400000006ff */
[C---:B------:R-:W-:Y:S02]  /*57e0*/  PRMT R5, R6.reuse, 0x7632, R5 ;  /* 0x0000763206057816 */ /* 0x040fe40000000005 */
[----:B------:R-:W-:Y:S01]  /*57f0*/  SHF.L.U32 R179, R6, 0x10, RZ ;  /* 0x0000001006b37819 */ /* 0x000fe200000006ff */
[----:B------:R-:W-:Y:S01]  /*5800*/  FMUL.FTZ R6, R143, R87 ;  /* 0x000000578f067220 */ /* 0x000fe20000410000 */
[C---:B-1----:R-:W-:Y:S02]  /*5810*/  PRMT R190, R8.reuse, 0x7632, R190 ;  /* 0x0000763208be7816 */ /* 0x042fe400000000be */
[----:B------:R-:W-:Y:S02]  /*5820*/  SHF.L.U32 R195, R8, 0x10, RZ ;  /* 0x0000001008c37819 */ /* 0x000fe400000006ff */
[----:B------:R-:W-:-:S02]  /*5830*/  PRMT R8, R9, 0x7632, R8 ;  /* 0x0000763209087816 */ /* 0x000fc40000000008 */
[----:B------:R-:W-:Y:S01]  /*5840*/  SHF.L.U32 R191, R9, 0x10, RZ ;  /* 0x0000001009bf7819 */ /* 0x000fe200000006ff */
[----:B------:R-:W-:Y:S01]  /*5850*/  FMUL.FTZ R9, R101, R86 ;  /* 0x0000005665097220 */ /* 0x000fe20000410000 */
[C---:B------:R-:W-:Y:S02]  /*5860*/  PRMT R192, R10.reuse, 0x7632, R192 ;  /* 0x000076320ac07816 */ /* 0x040fe400000000c0 */
[----:B------:R-:W-:Y:S01]  /*5870*/  SHF.L.U32 R193, R10, 0x10, RZ ;  /* 0x000000100ac17819 */ /* 0x000fe200000006ff */
[----:B------:R-:W-:Y:S01]  /*5880*/  FMUL.FTZ R10, R161, R94 ;  /* 0x0000005ea10a7220 */ /* 0x000fe20000410000 */
[C---:B------:R-:W-:Y:S02]  /*5890*/  PRMT R198, R11.reuse, 0x7632, R198 ;  /* 0x000076320bc67816 */ /* 0x040fe400000000c6 */
[----:B------:R-:W-:Y:S01]  /*58a0*/  SHF.L.U32 R211, R11, 0x10, RZ ;  /* 0x000000100bd37819 */ /* 0x000fe200000006ff */
[----:B------:R-:W-:Y:S01]  /*58b0*/  FMUL.FTZ R11, R157, R95 ;  /* 0x0000005f9d0b7220 */ /* 0x000fe20000410000 */
[----:B------:R-:W-:Y:S01]  /*58c0*/  PRMT R13, R4, 0x7632, R13 ;  /* 0x00007632040d7816 */ /* 0x000fe2000000000d */
[----:B------:R-:W-:Y:S01]  /*58d0*/  FMUL.FTZ R207, R169, R6 ;  /* 0x00000006a9cf7220 */ /* 0x000fe20000410000 */
[C---:B------:R-:W-:Y:S01]  /*58e0*/  PRMT R185, R7.reuse, 0x7632, R185 ;  /* 0x0000763207b97816 */ /* 0x040fe200000000b9 */
[----:B-----5:R-:W-:Y:S01]  /*58f0*/  FMUL.FTZ R172, R22, R187 ;  /* 0x000000bb16ac7220 */ /* 0x020fe20000410000 */
[----:B------:R-:W-:Y:S01]  /*5900*/  FMUL.FTZ R6, R156, R179 ;  /* 0x000000b39c067220 */ /* 0x000fe20000410000 */
[----:B------:R-:W-:Y:S01]  /*5910*/  SHF.L.U32 R194, R7, 0x10, RZ ;  /* 0x0000001007c27819 */ /* 0x000fe200000006ff */
[----:B------:R-:W-:Y:S01]  /*5920*/  FMUL.FTZ R188, R16, R9 ;  /* 0x0000000910bc7220 */ /* 0x000fe20000410000 */
[----:B------:R-:W-:Y:S01]  /*5930*/  FMUL.FTZ R187, R27, R10 ;  /* 0x0000000a1bbb7220 */ /* 0x000fe20000410000 */
[----:B------:R-:W-:Y:S01]  /*5940*/  SHF.L.U32 R179, R8, 0x10, RZ ;  /* 0x0000001008b37819 */ /* 0x000fe200000006ff */
[----:B------:R-:W-:Y:S01]  /*5950*/  FMUL.FTZ R7, R100, R83 ;  /* 0x0000005364077220 */ /* 0x000fe20000410000 */
[----:B--2---:R-:W-:Y:S01]  /*5960*/  FMUL.FTZ R170, R105, R90 ;  /* 0x0000005a69aa7220 */ /* 0x004fe20000410000 */
        /* <DEDUP_REMOVED lines=45> */
.L_x_8364:
[----:B------:R-:W-:-:S06]  /*5c40*/  LEA R179, R30, UR14, 0x2 ;  /* 0x0000000e1eb37c11 */ /* 0x000fcc000f8e10ff */
[----:B------:R-:W0:Y:S02]  /*5c50*/  LDS R179, [R179+0x22fc] ;  /* 0x0022fc00b3b37984 */ /* 0x000e240000000800 */
.L_x_8365:
[----:B------:R-:W-:Y:S05]  /*5c60*/  BSYNC.RECONVERGENT B0 ;  /* 0x0000000000007941 */ /* 0x000fea0003800200 */
.L_x_8363:
        /* <DEDUP_REMOVED lines=8> */
[C---:B01----:R-:W-:Y:S01]  /*5cf0*/  FMUL.FTZ R12, R171.reuse, R179 ;  /* 0x000000b3ab0c7220 */ /* 0x043fe20000410000 */
        /* <DEDUP_REMOVED lines=16> */
[C---:B--2---:R-:W-:Y:S01]  /*5e00*/  FMUL.FTZ R5, R183.reuse, R12 ;  /* 0x0000000cb7057220 */ /* 0x044fe20000410000 */
        /* <DEDUP_REMOVED lines=17> */
[----:B------:R-:W-:Y:S01]  /*5f20*/  FFMA.FTZ R4, R18, R4, R201 ;  /* 0x0000000412047223 */ /* 0x000fe200000100c9 */
[----:B------:R-:W-:Y:S02]  /*5f30*/  FFMA.FTZ R12, R20, R12, R7 ;  /* 0x0000000c140c7223 */ /* 0x000fe40000010007 */
[----:B------:R-:W-:Y:S01]  /*5f40*/  FMUL.FTZ R13, R197, R214 ;  /* 0x000000d6c50d7220 */ /* 0x000fe20000410000 */
[----:B------:R-:W-:Y:S01]  /*5f50*/  FFMA.FTZ R5, R19, R4, R204 ;  /* 0x0000000413057223 */ /* 0x000fe200000100cc */
[----:B------:R-:W-:Y:S02]  /*5f60*/  FFMA.FTZ R12, R197, R12, R210 ;  /* 0x0000000cc50c7223 */ /* 0x000fe400000100d2 */
[C---:B------:R-:W-:Y:S01]  /*5f70*/  FMUL.FTZ R4, R0.reuse, R13 ;  /* 0x0000000d00047220 */ /* 0x040fe20000410000 */
[----:B------:R-:W-:Y:S01]  /*5f80*/  FFMA.FTZ R5, R23, R5, R200 ;  /* 0x0000000517057223 */ /* 0x000fe200000100c8 */
[----:B------:R-:W-:Y:S01]  /*5f90*/  FFMA.FTZ R185, R0, R12, R209 ;  /* 0x0000000c00b97223 */ /* 0x000fe200000100d1 */
[----:B------:R-:W-:-:S02]  /*5fa0*/  FMUL.FTZ R12, R203, R0 ;  /* 0x00000000cb0c7220 */ /* 0x000fc40000410000 */
[----:B------:R-:W0:Y:S01]  /*5fb0*/  SHFL.DOWN PT, R191, R4, 0x1, 0x1f ;  /* 0x08201f0004bf7f89 */ /* 0x000e2200000e0000 */
[----:B------:R-:W-:Y:S01]  /*5fc0*/  FFMA.FTZ R13, R199, R5, R202 ;  /* 0x00000005c70d7223 */ /* 0x000fe200000100ca */
[----:B------:R-:W-:Y:S02]  /*5fd0*/  FMUL.FTZ R5, R197, R12 ;  /* 0x0000000cc5057220 */ /* 0x000fe40000410000 */
[----:B------:R1:W2:Y:S01]  /*5fe0*/  SHFL.DOWN PT, R193, R185, 0x1, 0x1f ;  /* 0x08201f00b9c17f89 */ /* 0x0002a200000e0000 */
        /* <DEDUP_REMOVED lines=12> */
[----:B-1----:R-:W-:Y:S01]  /*60b0*/  FFMA.FTZ R185, R175, R13, R174 ;  /* 0x0000000dafb97223 */ /* 0x002fe200000100ae */
[----:B------:R-:W-:Y:S01]  /*60c0*/  FMUL.FTZ R13, R189, R12 ;  /* 0x0000000cbd0d7220 */ /* 0x000fe20000410000 */
[----:B--2---:R-:W-:Y:S01]  /*60d0*/  @P1 FFMA.FTZ R5, R4, R193, R5 ;  /* 0x000000c104051223 */ /* 0x004fe20000010005 */
        /* <DEDUP_REMOVED lines=25> */
[----:B------:R-:W-:Y:S01]  /*6270*/  PLOP3.LUT P1, PT, PT, PT, UP0, 0x80, 0x8 ;  /* 0x000000000008781c */ /* 0x000fe20003f2f008 */
        /* <DEDUP_REMOVED lines=30> */
[----:B------:R-:W-:Y:S04]  /*6460*/  SHFL.DOWN PT, R218, R5, 0x1, 0x1f ;  /* 0x08201f0005da7f89 */ /* 0x000fe800000e0000 */
[----:B------:R-:W-:Y:S01]  /*6470*/  SHFL.IDX PT, R5, R5, RZ, 0x1f ;  /* 0x00001fff05057589 */ /* 0x000fe200000e0000 */
[----:B--2---:R-:W-:-:S03]  /*6480*/  @!P3 FMUL.FTZ R191, R4, R191 ;  /* 0x000000bf04bfb220 */ /* 0x004fc60000410000 */
[----:B------:R-:W-:Y:S02]  /*6490*/  SHFL.IDX PT, R193, R13, RZ, 0x1f ;  /* 0x00001fff0dc17589 */ /* 0x000fe400000e0000 */
[----:B------:R-:W-:Y:S01]  /*64a0*/  @!P3 MOV R4, R191 ;  /* 0x000000bf0004b202 */ /* 0x000fe20000000f00 */
[----:B0-----:R-:W-:-:S04]  /*64b0*/  FFMA.FTZ R185, R213, R185, R214 ;  /* 0x000000b9d5b97223 */ /* 0x001fc800000100d6 */
[----:B------:R-:W0:Y:S01]  /*64c0*/  SHFL.DOWN PT, R191, R4, 0x1, 0x1f ;  /* 0x08201f0004bf7f89 */ /* 0x000e2200000e0000 */
[----:B------:R-:W-:Y:S01]  /*64d0*/  FSEL R214, R214, R185, !P1 ;  /* 0x000000b9d6d67208 */ /* 0x000fe20004800000 */
[----:B----4-:R-:W-:Y:S01]  /*64e0*/  @P1 FMUL.FTZ R213, R213, R216 ;  /* 0x000000d8d5d51220 */ /* 0x010fe20000410000 */
[----:B------:R-:W-:-:S03]  /*64f0*/  ISETP.NE.AND P1, PT, R30, 0x1f, PT ;  /* 0x0000001f1e00780c */ /* 0x000fc60003f25270 */
[----:B------:R-:W1:Y:S04]  /*6500*/  SHFL.UP PT, R185, R214, 0x10, RZ ;  /* 0x06000000d6b97989 */ /* 0x000e6800000e00ff */
[----:B------:R-:W2:Y:S06]  /*6510*/  SHFL.UP PT, R216, R213, 0x10, RZ ;  /* 0x06000000d5d87989 */ /* 0x000eac00000e00ff */
[----:B0-----:R-:W-:Y:S01]  /*6520*/  @P1 FFMA.FTZ R193, R191, R193, R218 ;  /* 0x000000c1bfc11223 */ /* 0x001fe200000100da */
[----:B------:R-:W-:-:S03]  /*6530*/  ISETP.GE.AND P1, PT, R82, 0x10, PT ;  /* 0x000000105200780c */ /* 0x000fc60003f26270 */
[----:B------:R-:W-:Y:S01]  /*6540*/  FFMA.FTZ R176, R193, R179, R176 ;  /* 0x000000b3c1b07223 */ /* 0x000fe200000100b0 */
[----:B-1----:R-:W-:-:S03]  /*6550*/  FFMA.FTZ R185, R213, R185, R214 ;  /* 0x000000b9d5b97223 */ /* 0x002fc600000100d6 */
[----:B------:R-:W-:Y:S02]  /*6560*/  FFMA.FTZ R179, R171, R176, R182 ;  /* 0x000000b0abb37223 */ /* 0x000fe400000100b6 */
[----:B------:R-:W-:Y:S02]  /*6570*/  FSEL R215, R214, R185, !P1 ;  /* 0x000000b9d6d77208 */ /* 0x000fe40004800000 */
[----:B------:R-:W-:Y:S01]  /*6580*/  FFMA.FTZ R182, R173, R179, R190 ;  /* 0x000000b3adb67223 */ /* 0x000fe200000100be */
[----:B------:R0:W1:Y:S01]  /*6590*/  SHFL.IDX PT, R214, R4, RZ, 0x1f ;  /* 0x00001fff04d67589 */ /* 0x00006200000e0000 */
[----:B--2---:R-:W-:Y:S02]  /*65a0*/  @P1 FMUL.FTZ R213, R213, R216 ;  /* 0x000000d8d5d51220 */ /* 0x004fe40000410000 */
[----:B------:R-:W-:Y:S02]  /*65b0*/  FFMA.FTZ R185, R175, R182, R10 ;  /* 0x000000b6afb97223 */ /* 0x000fe4000001000a */
[----:B------:R-:W-:Y:S02]  /*65c0*/  SHFL.UP PT, R10, R215, 0x1, RZ ;  /* 0x04200000d70a7989 */ /* 0x000fe400000e00ff */
[----:B------:R-:W-:-:S02]  /*65d0*/  FFMA.FTZ R190, R178, R185, R9 ;  /* 0x000000b9b2be7223 */ /* 0x000fc40000010009 */
[----:B------:R-:W-:Y:S02]  /*65e0*/  SHFL.UP PT, R213, R213, 0x1, RZ ;  /* 0x04200000d5d57989 */ /* 0x000fe400000e00ff */
[----:B------:R-:W-:Y:S01]  /*65f0*/  FFMA.FTZ R191, R181, R190, R8 ;  /* 0x000000beb5bf7223 */ /* 0x000fe20000010008 */
[----:B------:R-:W-:-:S04]  /*6600*/  IMAD.WIDE.U32 R8, R38, UR8, R42 ;  /* 0x0000000826087c25 */ /* 0x000fc8000f8e002a */
[----:B------:R-:W-:Y:S01]  /*6610*/  FFMA.FTZ R193, R183, R191, R212 ;  /* 0x000000bfb7c17223 */ /* 0x000fe200000100d4 */
[----:B0-----:R-:W-:-:S03]  /*6620*/  LEA R4, P1, R8, UR30, 0x2 ;  /* 0x0000001e08047c11 */ /* 0x001fc6000f8210ff */
[----:B------:R-:W-:-:S04]  /*6630*/  FFMA.FTZ R195, R186, R193, R195 ;  /* 0x000000c1bac37223 */ /* 0x000fc800000100c3 */
[----:B------:R-:W-:Y:S01]  /*6640*/  FFMA.FTZ R192, R189, R195, R192 ;  /* 0x000000c3bdc07223 */ /* 0x000fe200000100c0 */
[C---:B-1----:R-:W-:Y:S01]  /*6650*/  FFMA.FTZ R13, R214.reuse, R13, R5 ;  /* 0x0000000dd60d7223 */ /* 0x042fe20000010005 */
[----:B------:R-:W-:Y:S02]  /*6660*/  IMAD R5, R39, UR8, R9 ;  /* 0x0000000827057c24 */ /* 0x000fe4000f8e0209 */
[----:B------:R-:W-:Y:S01]  /*6670*/  FMUL.FTZ R12, R214, R12 ;  /* 0x0000000cd60c7220 */ /* 0x000fe20000410000 */
[----:B------:R-:W-:Y:S01]  /*6680*/  FFMA.FTZ R194, R199, R192, R194 ;  /* 0x000000c0c7c27223 */ /* 0x000fe200000100c2 */
[----:B---3--:R-:W0:Y:S01]  /*6690*/  SHFL.IDX PT, R211, R211, RZ, 0x1f ;  /* 0x00001fffd3d37589 */ /* 0x008e2200000e0000 */
[----:B------:R-:W-:Y:S02]  /*66a0*/  LEA.HI.X R5, R8, UR31, R5, 0x2, P1 ;  /* 0x0000001f08057c11 */ /* 0x000fe400088f1405 */
[----:B------:R-:W-:Y:S01]  /*66b0*/  FFMA.FTZ R198, R23, R194, R198 ;  /* 0x000000c217c67223 */ /* 0x000fe200000100c6 */
[----:B------:R1:W-:Y:S01]  /*66c0*/  @!P5 STS.64 [UR12+0x2378], R12 ;  /* 0x0023780cff00d988 */ /* 0x0003e20008000a0c */
[----:B0-----:R-:W-:Y:S01]  /*66d0*/  @P2 FFMA.FTZ R211, R213, R211, R10 ;  /* 0x000000d3d5d32223 */ /* 0x001fe2000001000a */
[----:B------:R-:W-:-:S03]  /*66e0*/  P2R R213, PR, RZ, 0x20 ;  /* 0x00000020ffd57803 */ /* 0x000fc60000000000 */
[----:B------:R-:W-:Y:S01]  /*66f0*/  FFMA.FTZ R212, R203, R211, R208 ;  /* 0x000000d3cbd47223 */ /* 0x000fe200000100d0 */
[----:B------:R-:W-:-:S04]  /*6700*/  FFMA.FTZ R203, R19, R198, R6 ;  /* 0x000000c613cb7223 */ /* 0x000fc80000010006 */
[----:B------:R-:W-:Y:S01]  /*6710*/  FFMA.FTZ R211, R18, R203, R11 ;  /* 0x000000cb12d37223 */ /* 0x000fe2000001000b */
[----:B------:R-:W-:-:S04]  /*6720*/  IMAD.WIDE.U32 R10, R40, UR8, R44 ;  /* 0x00000008280a7c25 */ /* 0x000fc8000f8e002c */
[----:B------:R-:W-:Y:S01]  /*6730*/  FFMA.FTZ R9, R20, R211, R7 ;  /* 0x000000d314097223 */ /* 0x000fe20000010007 */
[----:B------:R-:W-:Y:S01]  /*6740*/  IMAD R7, R41, UR8, R11 ;  /* 0x0000000829077c24 */ /* 0x000fe2000f8e020b */
[C---:B------:R-:W-:Y:S02]  /*6750*/  LEA R6, P2, R10.reuse, UR34, 0x2 ;  /* 0x000000220a067c11 */ /* 0x040fe4000f8410ff */
[C---:B------:R-:W-:Y:S02]  /*6760*/  FFMA.FTZ R210, R197.reuse, R9, R210 ;  /* 0x00000009c5d27223 */ /* 0x040fe400000100d2 */
[----:B------:R-:W-:Y:S01]  /*6770*/  LEA.HI.X R7, R10, UR35, R7, 0x2, P2 ;  /* 0x000000230a077c11 */ /* 0x000fe200090f1407 */
[C---:B------:R-:W-:Y:S01]  /*6780*/  FFMA.FTZ R10, R0.reuse, R212, R207 ;  /* 0x000000d4000a7223 */ /* 0x040fe200000100cf */
[----:B------:R-:W-:Y:S01]  /*6790*/  FFMA.FTZ R8, R0, R210, R209 ;  /* 0x000000d200087223 */ /* 0x000fe200000100d1 */
[----:B------:R-:W-:Y:S01]  /*67a0*/  FADD.FTZ R0, -R208, R212 ;  /* 0x000000d4d0007221 */ /* 0x000fe20000010100 */
[----:B------:R-:W-:Y:S01]  /*67b0*/  FMUL.FTZ R216, R210, R87 ;  /* 0x00000057d2d87220 */ /* 0x000fe20000410000 */
[----:B------:R-:W-:Y:S01]  /*67c0*/  FFMA.FTZ R197, R197, R10, R206 ;  /* 0x0000000ac5c57223 */ /* 0x000fe200000100ce */
[----:B------:R-:W-:Y:S01]  /*67d0*/  FMUL.FTZ R11, R8, R81 ;  /* 0x00000051080b7220 */ /* 0x000fe20000410000 */
[----:B------:R-:W-:Y:S01]  /*67e0*/  FADD.FTZ R207, -R207, R10 ;  /* 0x0000000acfcf7221 */ /* 0x000fe20000010100 */
[----:B------:R-:W-:Y:S01]  /*67f0*/  FMUL.FTZ R209, R9, R83 ;  /* 0x0000005309d17220 */ /* 0x000fe20000410000 */
[----:B------:R-:W-:Y:S01]  /*6800*/  FADD.FTZ R206, -R206, R197 ;  /* 0x000000c5cece7221 */ /* 0x000fe20000010100 */
[-C--:B------:R-:W-:Y:S01]  /*6810*/  FFMA.FTZ R208, R0, R11.reuse, RZ ;  /* 0x0000000b00d07223 */ /* 0x080fe200000100ff */
[----:B------:R-:W-:Y:S01]  /*6820*/  FMUL.FTZ R214, R98, R11 ;  /* 0x0000000b62d67220 */ /* 0x000fe20000410000 */
[----:B------:R-:W-:Y:S01]  /*6830*/  FFMA.FTZ R20, R20, R197, R205 ;  /* 0x000000c514147223 */ /* 0x000fe200000100cd */
[-C--:B------:R-:W-:Y:S01]  /*6840*/  FMUL.FTZ R215, R100, R209.reuse ;  /* 0x000000d164d77220 */ /* 0x080fe20000410000 */
[----:B------:R-:W-:Y:S01]  /*6850*/  FFMA.FTZ R11, R207, R216, R208 ;  /* 0x000000d8cf0b7223 */ /* 0x000fe200000100d0 */
[----:B------:R-:W-:Y:S01]  /*6860*/  FMUL.FTZ R208, R203, R84 ;  /* 0x00000054cbd07220 */ /* 0x000fe20000410000 */
[----:B------:R-:W-:Y:S01]  /*6870*/  FADD.FTZ R205, -R205, R20 ;  /* 0x00000014cdcd7221 */ /* 0x000fe20000010100 */
[----:B------:R-:W-:Y:S01]  /*6880*/  FFMA.FTZ R18, R18, R20, R201 ;  /* 0x0000001412127223 */ /* 0x000fe200000100c9 */
[----:B-1----:R-:W-:Y:S01]  /*6890*/  FFMA.FTZ R12, R206, R209, R11 ;  /* 0x000000d1ce0c7223 */ /* 0x002fe2000001000b */
[----:B------:R-:W-:Y:S01]  /*68a0*/  FMUL.FTZ R11, R211, R89 ;  /* 0x00000059d30b7220 */ /* 0x000fe20000410000 */
[----:B------:R-:W-:Y:S01]  /*68b0*/  FMUL.FTZ R13, R143, R216 ;  /* 0x000000d88f0d7220 */ /* 0x000fe20000410000 */
[----:B------:R-:W-:Y:S01]  /*68c0*/  FADD.FTZ R201, -R201, R18 ;  /* 0x00000012c9c97221 */ /* 0x000fe20000010100 */
[----:B------:R-:W-:Y:S01]  /*68d0*/  FFMA.FTZ R19, R19, R18, R204 ;  /* 0x0000001213137223 */ /* 0x000fe200000100cc */
[-C--:B------:R-:W-:Y:S01]  /*68e0*/  FFMA.FTZ R12, R205, R11.reuse, R12 ;  /* 0x0000000bcd0c7223 */ /* 0x080fe2000001000c */
[----:B------:R-:W-:Y:S01]  /*68f0*/  FMUL.FTZ R209, R166, R11 ;  /* 0x0000000ba6d17220 */ /* 0x000fe20000410000 */
[----:B------:R-:W-:Y:S01]  /*6900*/  STS [R69], R214 ;  /* 0x000000d645007388 */ /* 0x000fe20000000800 */
[----:B------:R-:W-:Y:S01]  /*6910*/  FADD.FTZ R204, -R204, R19 ;  /* 0x00000013cccc7221 */ /* 0x000fe20000010100 */
[-C--:B------:R-:W-:Y:S01]  /*6920*/  FFMA.FTZ R11, R201, R208.reuse, R12 ;  /* 0x000000d0c90b7223 */ /* 0x080fe2000001000c */
[----:B------:R-:W-:Y:S01]  /*6930*/  FMUL.FTZ R12, R198, R91 ;  /* 0x0000005bc60c7220 */ /* 0x000fe20000410000 */
[----:B------:R-:W-:Y:S01]  /*6940*/  FFMA.FTZ R23, R23, R19, R200 ;  /* 0x0000001317177223 */ /* 0x000fe200000100c8 */
[----:B------:R0:W-:Y:S01]  /*6950*/  STS [R68+0x8], R215 ;  /* 0x000008d744007388 */ /* 0x0001e20000000800 */
[----:B------:R-:W-:Y:S01]  /*6960*/  FMUL.FTZ R217, R99, R208 ;  /* 0x000000d063d97220 */ /* 0x000fe20000410000 */
[----:B------:R-:W-:Y:S01]  /*6970*/  FFMA.FTZ R11, R204, R12, R11 ;  /* 0x0000000ccc0b7223 */ /* 0x000fe2000001000b */
[----:B------:R-:W-:Y:S01]  /*6980*/  FFMA.FTZ R199, R199, R23, R202 ;  /* 0x00000017c7c77223 */ /* 0x000fe200000100ca */
[----:B------:R-:W-:Y:S01]  /*6990*/  FADD.FTZ R200, -R200, R23 ;  /* 0x00000017c8c87221 */ /* 0x000fe20000010100 */
[----:B------:R1:W-:Y:S01]  /*69a0*/  STS [R68+0x4], R13 ;  /* 0x0000040d44007388 */ /* 0x0003e20000000800 */
[----:B------:R-:W-:Y:S01]  /*69b0*/  FMUL.FTZ R208, R193, R94 ;  /* 0x0000005ec1d07220 */ /* 0x000fe20000410000 */
[----:B------:R-:W-:Y:S01]  /*69c0*/  FADD.FTZ R202, -R202, R199 ;  /* 0x000000c7caca7221 */ /* 0x000fe20000010100 */
[----:B------:R-:W-:Y:S01]  /*69d0*/  FFMA.FTZ R189, R189, R199, R188 ;  /* 0x000000c7bdbd7223 */ /* 0x000fe200000100bc */
[----:B------:R2:W-:Y:S01]  /*69e0*/  STS [R68+0xc], R209 ;  /* 0x00000cd144007388 */ /* 0x0005e20000000800 */
[----:B0-----:R-:W-:Y:S01]  /*69f0*/  FMUL.FTZ R215, R194, R85 ;  /* 0x00000055c2d77220 */ /* 0x001fe20000410000 */
[----:B------:R-:W-:Y:S01]  /*6a00*/  FMUL.FTZ R214, R176, R97 ;  /* 0x00000061b0d67220 */ /* 0x000fe20000410000 */
[----:B------:R-:W-:Y:S01]  /*6a10*/  FADD.FTZ R188, -R188, R189 ;  /* 0x000000bdbcbc7221 */ /* 0x000fe20000010100 */
[----:B------:R-:W-:Y:S01]  /*6a20*/  FFMA.FTZ R186, R186, R189, R187 ;  /* 0x000000bdbaba7223 */ /* 0x000fe200000100bb */
[----:B------:R-:W-:Y:S01]  /*6a30*/  FFMA.FTZ R11, R200, R215, R11 ;  /* 0x000000d7c80b7223 */ /* 0x000fe2000001000b */
[----:B-1----:R-:W-:Y:S01]  /*6a40*/  FMUL.FTZ R13, R165, R12 ;  /* 0x0000000ca50d7220 */ /* 0x002fe20000410000 */
[----:B------:R-:W-:Y:S01]  /*6a50*/  FMUL.FTZ R12, R192, R93 ;  /* 0x0000005dc00c7220 */ /* 0x000fe20000410000 */
[----:B------:R-:W-:Y:S01]  /*6a60*/  FADD.FTZ R187, -R187, R186 ;  /* 0x000000babbbb7221 */ /* 0x000fe20000010100 */
[----:B------:R-:W-:Y:S01]  /*6a70*/  FFMA.FTZ R183, R183, R186, R184 ;  /* 0x000000bab7b77223 */ /* 0x000fe200000100b8 */
[----:B--2---:R-:W-:Y:S01]  /*6a80*/  FMUL.FTZ R209, R102, R215 ;  /* 0x000000d766d17220 */ /* 0x004fe20000410000 */
[-C--:B------:R-:W-:Y:S01]  /*6a90*/  FMUL.FTZ R219, R163, R12.reuse ;  /* 0x0000000ca3db7220 */ /* 0x080fe20000410000 */
[----:B------:R-:W-:Y:S01]  /*6aa0*/  FFMA.FTZ R11, R202, R12, R11 ;  /* 0x0000000cca0b7223 */ /* 0x000fe2000001000b */
[----:B------:R-:W-:Y:S01]  /*6ab0*/  FMUL.FTZ R12, R195, R86 ;  /* 0x00000056c30c7220 */ /* 0x000fe20000410000 */
[----:B------:R0:W-:Y:S01]  /*6ac0*/  STS [R68+0x14], R13 ;  /* 0x0000140d44007388 */ /* 0x0001e20000000800 */
[----:B------:R-:W-:Y:S01]  /*6ad0*/  FADD.FTZ R184, -R184, R183 ;  /* 0x000000b7b8b87221 */ /* 0x000fe20000010100 */
        /* <DEDUP_REMOVED lines=8> */
[-C--:B0-----:R-:W-:Y:S01]  /*6b60*/  FMUL.FTZ R13, R101, R12.reuse ;  /* 0x0000000c650d7220 */ /* 0x081fe20000410000 */
[----:B------:R-:W-:Y:S01]  /*6b70*/  FFMA.FTZ R12, R188, R12, R11 ;  /* 0x0000000cbc0c7223 */ /* 0x000fe2000001000b */
[----:B------:R-:W-:Y:S01]  /*6b80*/  FADD.FTZ R177, -R177, R178 ;  /* 0x000000b2b1b17221 */ /* 0x000fe20000010100 */
[----:B------:R-:W-:Y:S01]  /*6b90*/  FFMA.FTZ R175, R175, R178, R174 ;  /* 0x000000b2afaf7223 */ /* 0x000fe200000100ae */
[-C--:B-1----:R-:W-:Y:S01]  /*6ba0*/  FMUL.FTZ R209, R161, R208.reuse ;  /* 0x000000d0a1d17220 */ /* 0x082fe20000410000 */
[----:B------:R-:W-:Y:S01]  /*6bb0*/  FFMA.FTZ R11, R187, R208, R12 ;  /* 0x000000d0bb0b7223 */ /* 0x000fe2000001000c */
[----:B------:R-:W-:Y:S01]  /*6bc0*/  FMUL.FTZ R12, R191, R88 ;  /* 0x00000058bf0c7220 */ /* 0x000fe20000410000 */
[----:B------:R-:W-:Y:S01]  /*6bd0*/  FMUL.FTZ R208, R190, R95 ;  /* 0x0000005fbed07220 */ /* 0x000fe20000410000 */
[----:B------:R0:W-:Y:S01]  /*6be0*/  STS [R68+0x20], R13 ;  /* 0x0000200d44007388 */ /* 0x0001e20000000800 */
[----:B------:R-:W-:Y:S01]  /*6bf0*/  FFMA.FTZ R245, R173, R175, R172 ;  /* 0x000000afadf57223 */ /* 0x000fe200000100ac */
[-C--:B------:R-:W-:Y:S01]  /*6c00*/  FFMA.FTZ R11, R184, R12.reuse, R11 ;  /* 0x0000000cb80b7223 */ /* 0x080fe2000001000b */
[----:B------:R-:W-:Y:S01]  /*6c10*/  FMUL.FTZ R215, R103, R12 ;  /* 0x0000000c67d77220 */ /* 0x000fe20000410000 */
[----:B------:R-:W-:Y:S01]  /*6c20*/  FMUL.FTZ R12, R185, R90 ;  /* 0x0000005ab90c7220 */ /* 0x000fe20000410000 */
[-C--:B--2---:R-:W-:Y:S01]  /*6c30*/  FMUL.FTZ R217, R157, R208.reuse ;  /* 0x000000d09dd97220 */ /* 0x084fe20000410000 */
[----:B------:R-:W-:Y:S01]  /*6c40*/  FFMA.FTZ R208, R180, R208, R11 ;  /* 0x000000d0b4d07223 */ /* 0x000fe2000001000b */
[----:B------:R-:W-:Y:S01]  /*6c50*/  FFMA.FTZ R247, R171, R245, R170 ;  /* 0x000000f5abf77223 */ /* 0x000fe200000100aa */
[----:B------:R-:W-:Y:S01]  /*6c60*/  FMUL.FTZ R171, R153, R214 ;  /* 0x000000d699ab7220 */ /* 0x000fe20000410000 */
[----:B------:R1:W-:Y:S01]  /*6c70*/  STS [R68+0x1c], R219 ;  /* 0x00001cdb44007388 */ /* 0x0003e20000000800 */
[-C--:B0-----:R-:W-:Y:S01]  /*6c80*/  FMUL.FTZ R13, R105, R12.reuse ;  /* 0x0000000c690d7220 */ /* 0x081fe20000410000 */
[----:B------:R-:W-:Y:S01]  /*6c90*/  FFMA.FTZ R11, R177, R12, R208 ;  /* 0x0000000cb10b7223 */ /* 0x000fe200000100d0 */
[----:B------:R-:W-:Y:S01]  /*6ca0*/  FMUL.FTZ R12, R182, R96 ;  /* 0x00000060b60c7220 */ /* 0x000fe20000410000 */
[----:B------:R-:W-:Y:S01]  /*6cb0*/  FMUL.FTZ R208, R179, R92 ;  /* 0x0000005cb3d07220 */ /* 0x000fe20000410000 */
[----:B------:R-:W-:Y:S01]  /*6cc0*/  STS [R68+0x24], R209 ;  /* 0x000024d144007388 */ /* 0x000fe20000000800 */
[----:B------:R-:W-:Y:S01]  /*6cd0*/  FMUL.FTZ R23, R137, R23 ;  /* 0x0000001789177220 */ /* 0x000fe20000410000 */
[----:B------:R-:W-:Y:S01]  /*6ce0*/  FMUL.FTZ R173, R155, R12 ;  /* 0x0000000c9bad7220 */ /* 0x000fe20000410000 */
[----:B------:R-:W-:Y:S01]  /*6cf0*/  FADD.FTZ R174, -R174, R175 ;  /* 0x000000afaeae7221 */ /* 0x000fe20000010100 */
[----:B------:R0:W-:Y:S01]  /*6d00*/  STS [R68+0x30], R13 ;  /* 0x0000300d44007388 */ /* 0x0001e20000000800 */
[----:B-1----:R-:W-:Y:S01]  /*6d10*/  FMUL.FTZ R219, R156, R18 ;  /* 0x000000129cdb7220 */ /* 0x002fe20000410000 */
        /* <DEDUP_REMOVED lines=8> */
[----:B0-----:R-:W-:Y:S01]  /*6da0*/  FMUL.FTZ R13, R107, R208 ;  /* 0x000000d06b0d7220 */ /* 0x001fe20000410000 */
[----:B------:R-:W-:Y:S01]  /*6db0*/  FADD.FTZ R172, -R172, R245 ;  /* 0x000000f5acac7221 */ /* 0x000fe20000010100 */
[----:B------:R-:W-:Y:S01]  /*6dc0*/  STS [R68+0x34], R173 ;  /* 0x000034ad44007388 */ /* 0x000fe20000000800 */
[----:B------:R-:W-:Y:S01]  /*6dd0*/  FADD.FTZ R170, -R170, R247 ;  /* 0x000000f7aaaa7221 */ /* 0x000fe20000010100 */
[----:B-1----:R-:W-:Y:S01]  /*6de0*/  FMUL.FTZ R215, R146, R10 ;  /* 0x0000000a92d77220 */ /* 0x002fe20000410000 */
[----:B------:R-:W-:Y:S01]  /*6df0*/  IADD3 R10, PT, PT, -R196, UR15, RZ ;  /* 0x0000000fc40a7c10 */ /* 0x000fe2000fffe1ff */
[----:B------:R-:W-:Y:S01]  /*6e00*/  STS [R68+0x38], R13 ;  /* 0x0000380d44007388 */ /* 0x000fe20000000800 */
[----:B------:R-:W-:Y:S01]  /*6e10*/  FFMA.FTZ R11, R172, R208, R11 ;  /* 0x000000d0ac0b7223 */ /* 0x000fe2000001000b */
[----:B--2---:R-:W-:Y:S01]  /*6e20*/  FMUL.FTZ R217, R144, R20 ;  /* 0x0000001490d97220 */ /* 0x004fe20000410000 */
[----:B------:R-:W-:Y:S01]  /*6e30*/  ISETP.GE.AND P6, PT, R10, 0x1, PT ;  /* 0x000000010a00780c */ /* 0x000fe20003fc6270 */
[----:B------:R-:W-:Y:S01]  /*6e40*/  STS [R68+0x3c], R171 ;  /* 0x00003cab44007388 */ /* 0x000fe20000000800 */
[----:B------:R-:W-:Y:S01]  /*6e50*/  FFMA.FTZ R11, R170, R214, R11 ;  /* 0x000000d6aa0b7223 */ /* 0x000fe2000001000b */
[----:B------:R-:W-:Y:S01]  /*6e60*/  BAR.SYNC.DEFER_BLOCKING 0x0 ;  /* 0x0000000000007b1d */ /* 0x000fe20000010000 */
[----:B------:R-:W-:-:S02]  /*6e70*/  ISETP.GE.AND P1, PT, R10, 0x21, PT ;  /* 0x000000210a00780c */ /* 0x000fc40003f26270 */
[C---:B------:R-:W-:Y:S02]  /*6e80*/  ISETP.GE.AND P3, PT, R10.reuse, 0x41, PT ;  /* 0x000000410a00780c */ /* 0x040fe40003f66270 */
[C---:B------:R-:W-:Y:S02]  /*6e90*/  ISETP.GE.AND P4, PT, R10.reuse, 0x61, PT ;  /* 0x000000610a00780c */ /* 0x040fe40003f86270 */
[C---:B------:R-:W-:Y:S02]  /*6ea0*/  ISETP.GE.AND P5, PT, R10.reuse, 0x81, PT ;  /* 0x000000810a00780c */ /* 0x040fe40003fa6270 */
[----:B------:R-:W-:Y:S01]  /*6eb0*/  ISETP.GE.AND P2, PT, R10, 0xa1, PT ;  /* 0x000000a10a00780c */ /* 0x000fe20003f46270 */
        /* <DEDUP_REMOVED lines=41> */
.L_x_8367:
[----:B------:R-:W-:Y:S05]  /*7150*/  BSYNC.RECONVERGENT B0 ;  /* 0x0000000000007941 */ /* 0x000fea0003800200 */
.L_x_8366:
[----:B-12---:R0:W1:Y:S01]  /*7160*/  LDS R19, [R67+0x8c0] ;  /* 0x0008c00043137984 */ /* 0x0060620000000800 */
[----:B------:R-:W-:Y:S04]  /*7170*/  BSSY.RECONVERGENT B0, `(.L_x_8368) ;  /* 0x0000004000007945 */ /* 0x000fe80003800200 */
[----:B------:R-:W-:Y:S05]  /*7180*/  @!P1 BRA `(.L_x_8369) ;  /* 0x0000000000089947 */ /* 0x000fea0003800000 */
[----:B------:R2:W-:Y:S04]  /*7190*/  REDG.E.ADD.F32.FTZ.RN.STRONG.GPU desc[UR28][R4.64+0x80], R223 ;  /* 0x000080df040079a6 */ /* 0x0005e8000c12f31c */
[----:B-1----:R2:W-:Y:S02]  /*71a0*/  REDG.E.ADD.F32.FTZ.RN.STRONG.GPU desc[UR28][R6.64+0x80], R19 ;  /* 0x00008013060079a6 */ /* 0x0025e4000c12f31c */
.L_x_8369:
[----:B------:R-:W-:Y:S05]  /*71b0*/  BSYNC.RECONVERGENT B0 ;  /* 0x0000000000007941 */ /* 0x000fea0003800200 */
.L_x_8368:
[----:B-12---:R1:W2:Y:S01]  /*71c0*/  LDS R19, [R66+0x940] ;  /* 0x0009400042137984 */ /* 0x0062a20000000800 */
[----:B------:R-:W-:Y:S04]  /*71d0*/  BSSY.RECONVERGENT B0, `(.L_x_8370) ;  /* 0x0000004000007945 */ /* 0x000fe80003800200 */
[----:B------:R-:W-:Y:S05]  /*71e0*/  @!P3 BRA `(.L_x_8371) ;  /* 0x000000000008b947 */ /* 0x000fea0003800000 */
[----:B------:R3:W-:Y:S04]  /*71f0*/  REDG.E.ADD.F32.FTZ.RN.STRONG.GPU desc[UR28][R4.64+0x100], R225 ;  /* 0x000100e1040079a6 */ /* 0x0007e8000c12f31c */
[----:B--2---:R3:W-:Y:S02]  /*7200*/  REDG.E.ADD.F32.FTZ.RN.STRONG.GPU desc[UR28][R6.64+0x100], R19 ;  /* 0x00010013060079a6 */ /* 0x0047e4000c12f31c */
.L_x_8371:
[----:B------:R-:W-:Y:S05]  /*7210*/  BSYNC.RECONVERGENT B0 ;  /* 0x0000000000007941 */ /* 0x000fea0003800200 */
.L_x_8370:
[----:B--23--:R2:W3:Y:S01]  /*7220*/  LDS R19, [R65+0x9c0] ;  /* 0x0009c00041137984 */ /* 0x00c4e20000000800 */
[----:B------:R-:W-:Y:S04]  /*7230*/  BSSY.RECONVERGENT B0, `(.L_x_8372) ;  /* 0x0000004000007945 */ /* 0x000fe80003800200 */
[----:B------:R-:W-:Y:S05]  /*7240*/  @!P4 BRA `(.L_x_8373) ;  /* 0x000000000008c947 */ /* 0x000fea0003800000 */
[----:B------:R4:W-:Y:S04]  /*7250*/  REDG.E.ADD.F32.FTZ.RN.STRONG.GPU desc[UR28][R4.64+0x180], R227 ;  /* 0x000180e3040079a6 */ /* 0x0009e8000c12f31c */
[----:B---3--:R4:W-:Y:S02]  /*7260*/  REDG.E.ADD.F32.FTZ.RN.STRONG.GPU desc[UR28][R6.64+0x180], R19 ;  /* 0x00018013060079a6 */ /* 0x0089e4000c12f31c */
.L_x_8373:
[----:B------:R-:W-:Y:S05]  /*7270*/  BSYNC.RECONVERGENT B0 ;  /* 0x0000000000007941 */ /* 0x000fea0003800200 */
.L_x_8372:
[----:B---34-:R3:W4:Y:S01]  /*7280*/  LDS R19, [R64+0xa40] ;  /* 0x000a400040137984 */ /* 0x0187220000000800 */
[----:B------:R-:W-:Y:S04]  /*7290*/  BSSY.RECONVERGENT B0, `(.L_x_8374) ;  /* 0x0000004000007945 */ /* 0x000fe80003800200 */
[----:B------:R-:W-:Y:S05]  /*72a0*/  @!P5 BRA `(.L_x_8375) ;  /* 0x000000000008d947 */ /* 0x000fea0003800000 */
[----:B------:R0:W-:Y:S04]  /*72b0*/  REDG.E.ADD.F32.FTZ.RN.STRONG.GPU desc[UR28][R4.64+0x200], R229 ;  /* 0x000200e5040079a6 */ /* 0x0001e8000c12f31c */
[----:B----4-:R0:W-:Y:S02]  /*72c0*/  REDG.E.ADD.F32.FTZ.RN.STRONG.GPU desc[UR28][R6.64+0x200], R19 ;  /* 0x00020013060079a6 */ /* 0x0101e4000c12f31c */
.L_x_8375:
[----:B------:R-:W-:Y:S05]  /*72d0*/  BSYNC.RECONVERGENT B0 ;  /* 0x0000000000007941 */ /* 0x000fea0003800200 */
.L_x_8374:
        /* <DEDUP_REMOVED lines=10> */
.L_x_8377:
[----:B------:R-:W-:Y:S05]  /*7380*/  BSYNC.RECONVERGENT B0 ;  /* 0x0000000000007941 */ /* 0x000fea0003800200 */
.L_x_8376:
[----:B0---4-:R0:W4:Y:S01]  /*7390*/  LDS R19, [R62+0xb40] ;  /* 0x000b40003e137984 */ /* 0x0111220000000800 */
[----:B------:R-:W-:Y:S04]  /*73a0*/  BSSY.RECONVERGENT B0, `(.L_x_8378) ;  /* 0x0000004000007945 */ /* 0x000fe80003800200 */
[----:B------:R-:W-:Y:S05]  /*73b0*/  @!P3 BRA `(.L_x_8379) ;  /* 0x000000000008b947 */ /* 0x000fea0003800000 */
[----:B------:R0:W-:Y:S04]  /*73c0*/  REDG.E.ADD.F32.FTZ.RN.STRONG.GPU desc[UR28][R4.64+0x300], R233 ;  /* 0x000300e9040079a6 */ /* 0x0001e8000c12f31c */
[----:B----4-:R0:W-:Y:S02]  /*73d0*/  REDG.E.ADD.F32.FTZ.RN.STRONG.GPU desc[UR28][R6.64+0x300], R19 ;  /* 0x00030013060079a6 */ /* 0x0101e4000c12f31c */
.L_x_8379:
[----:B------:R-:W-:Y:S05]  /*73e0*/  BSYNC.RECONVERGENT B0 ;  /* 0x0000000000007941 */ /* 0x000fea0003800200 */
.L_x_8378:
[----:B0---4-:R0:W4:Y:S01]  /*73f0*/  LDS R19, [R61+0xbc0] ;  /* 0x000bc0003d137984 */ /* 0x0111220000000800 */
[----:B------:R-:W-:Y:S04]  /*7400*/  BSSY.RECONVERGENT B0, `(.L_x_8380) ;  /* 0x0000004000007945 */ /* 0x000fe80003800200 */
[----:B------:R-:W-:Y:S05]  /*7410*/  @!P4 BRA `(.L_x_8381) ;  /* 0x000000000008c947 */ /* 0x000fea0003800000 */
[----:B------:R0:W-:Y:S04]  /*7420*/  REDG.E.ADD.F32.FTZ.RN.STRONG.GPU desc[UR28][R4.64+0x380], R235 ;  /* 0x000380eb040079a6 */ /* 0x0001e8000c12f31c */
[----:B----4-:R0:W-:Y:S02]  /*7430*/  REDG.E.ADD.F32.FTZ.RN.STRONG.GPU desc[UR28][R6.64+0x380], R19 ;  /* 0x00038013060079a6 */ /* 0x0101e4000c12f31c */
.L_x_8381:
[----:B------:R-:W-:Y:S05]  /*7440*/  BSYNC.RECONVERGENT B0 ;  /* 0x0000000000007941 */ /* 0x000fea0003800200 */
.L_x_8380:
[----:B0---4-:R0:W4:Y:S01]  /*7450*/  LDS R19, [R60+0xc40] ;  /* 0x000c40003c137984 */ /* 0x0111220000000800 */
[----:B------:R-:W-:Y:S04]  /*7460*/  BSSY.RECONVERGENT B0, `(.L_x_8382) ;  /* 0x0000004000007945 */ /* 0x000fe80003800200 */
[----:B------:R-:W-:Y:S05]  /*7470*/  @!P5 BRA `(.L_x_8383) ;  /* 0x000000000008d947 */ /* 0x000fea0003800000 */
[----:B------:R0:W-:Y:S04]  /*7480*/  REDG.E.ADD.F32.FTZ.RN.STRONG.GPU desc[UR28][R4.64+0x400], R237 ;  /* 0x000400ed040079a6 */ /* 0x0001e8000c12f31c */
[----:B----4-:R0:W-:Y:S02]  /*7490*/  REDG.E.ADD.F32.FTZ.RN.STRONG.GPU desc[UR28][R6.64+0x400], R19 ;  /* 0x00040013060079a6 */ /* 0x0101e4000c12f31c */
.L_x_8383:
[----:B------:R-:W-:Y:S05]  /*74a0*/  BSYNC.RECONVERGENT B0 ;  /* 0x0000000000007941 */ /* 0x000fea0003800200 */
.L_x_8382:
[----:B0---4-:R0:W4:Y:S01]  /*74b0*/  LDS R19, [R59+0xcc0] ;  /* 0x000cc0003b137984 */ /* 0x0111220000000800 */
[----:B------:R-:W-:Y:S04]  /*74c0*/  BSSY.RECONVERGENT B0, `(.L_x_8384) ;  /* 0x0000004000007945 */ /* 0x000fe80003800200 */
[----:B------:R-:W-:Y:S05]  /*74d0*/  @!P6 BRA `(.L_x_8385) ;  /* 0x000000000008e947 */ /* 0x000fea0003800000 */
[----:B------:R0:W-:Y:S04]  /*74e0*/  REDG.E.ADD.F32.FTZ.RN.STRONG.GPU desc[UR28][R4.64+0x480], R239 ;  /* 0x000480ef040079a6 */ /* 0x0001e8000c12f31c */
[----:B----4-:R0:W-:Y:S02]  /*74f0*/  REDG.E.ADD.F32.FTZ.RN.STRONG.GPU desc[UR28][R6.64+0x480], R19 ;  /* 0x00048013060079a6 */ /* 0x0101e4000c12f31c */
.L_x_8385:
[----:B------:R-:W-:Y:S05]  /*7500*/  BSYNC.RECONVERGENT B0 ;  /* 0x0000000000007941 */ /* 0x000fea0003800200 */
.L_x_8384:
        /* <DEDUP_REMOVED lines=10> */
.L_x_8387:
[----:B------:R-:W-:Y:S05]  /*75b0*/  BSYNC.RECONVERGENT B0 ;  /* 0x0000000000007941 */ /* 0x000fea0003800200 */
.L_x_8386:
[----:B0---4-:R0:W4:Y:S01]  /*75c0*/  LDS R19, [R57+0xdc0] ;  /* 0x000dc00039137984 */ /* 0x0111220000000800 */
[----:B------:R-:W-:Y:S04]  /*75d0*/  BSSY.RECONVERGENT B0, `(.L_x_8388) ;  /* 0x0000004000007945 */ /* 0x000fe80003800200 */
[----:B------:R-:W-:Y:S05]  /*75e0*/  @!P2 BRA `(.L_x_8389) ;  /* 0x000000000008a947 */ /* 0x000fea0003800000 */
[----:B------:R0:W-:Y:S04]  /*75f0*/  REDG.E.ADD.F32.FTZ.RN.STRONG.GPU desc[UR28][R4.64+0x580], R243 ;  /* 0x000580f3040079a6 */ /* 0x0001e8000c12f31c */
[----:B----4-:R0:W-:Y:S02]  /*7600*/  REDG.E.ADD.F32.FTZ.RN.STRONG.GPU desc[UR28][R6.64+0x580], R19 ;  /* 0x00058013060079a6 */ /* 0x0101e4000c12f31c */
.L_x_8389:
[----:B------:R-:W-:Y:S05]  /*7610*/  BSYNC.RECONVERGENT B0 ;  /* 0x0000000000007941 */ /* 0x000fea0003800200 */
.L_x_8388:
[----:B0---4-:R0:W4:Y:S01]  /*7620*/  LDS R19, [R56+0xe40] ;  /* 0x000e400038137984 */ /* 0x0111220000000800 */
[----:B------:R-:W-:Y:S04]  /*7630*/  BSSY.RECONVERGENT B0, `(.L_x_8390) ;  /* 0x0000004000007945 */ /* 0x000fe80003800200 */
[----:B------:R-:W-:Y:S05]  /*7640*/  @!P3 BRA `(.L_x_8391) ;  /* 0x000000000008b947 */ /* 0x000fea0003800000 */
[----:B------:R0:W-:Y:S04]  /*7650*/  REDG.E.ADD.F32.FTZ.RN.STRONG.GPU desc[UR28][R4.64+0x600], R209 ;  /* 0x000600d1040079a6 */ /* 0x0001e8000c12f31c */
[----:B----4-:R0:W-:Y:S02]  /*7660*/  REDG.E.ADD.F32.FTZ.RN.STRONG.GPU desc[UR28][R6.64+0x600], R19 ;  /* 0x00060013060079a6 */ /* 0x0101e4000c12f31c */
.L_x_8391:
[----:B------:R-:W-:Y:S05]  /*7670*/  BSYNC.RECONVERGENT B0 ;  /* 0x0000000000007941 */ /* 0x000fea0003800200 */
.L_x_8390:
[----:B0---4-:R0:W4:Y:S01]  /*7680*/  LDS R19, [R55+0xec0] ;  /* 0x000ec00037137984 */ /* 0x0111220000000800 */
[----:B------:R-:W-:Y:S04]  /*7690*/  BSSY.RECONVERGENT B0, `(.L_x_8392) ;  /* 0x0000004000007945 */ /* 0x000fe80003800200 */
[----:B------:R-:W-:Y:S05]  /*76a0*/  @!P4 BRA `(.L_x_8393) ;  /* 0x000000000008c947 */ /* 0x000fea0003800000 */
[----:B------:R0:W-:Y:S04]  /*76b0*/  REDG.E.ADD.F32.FTZ.RN.STRONG.GPU desc[UR28][R4.64+0x680], R173 ;  /* 0x000680ad040079a6 */ /* 0x0001e8000c12f31c */
[----:B----4-:R0:W-:Y:S02]  /*76c0*/  REDG.E.ADD.F32.FTZ.RN.STRONG.GPU desc[UR28][R6.64+0x680], R19 ;  /* 0x00068013060079a6 */ /* 0x0101e4000c12f31c */
.L_x_8393:
[----:B------:R-:W-:Y:S05]  /*76d0*/  BSYNC.RECONVERGENT B0 ;  /* 0x0000000000007941 */ /* 0x000fea0003800200 */
.L_x_8392:
[----:B0---4-:R0:W4:Y:S01]  /*76e0*/  LDS R19, [R54+0xf40] ;  /* 0x000f400036137984 */ /* 0x0111220000000800 */
[----:B------:R-:W-:Y:S04]  /*76f0*/  BSSY.RECONVERGENT B0, `(.L_x_8394) ;  /* 0x0000004000007945 */ /* 0x000fe80003800200 */
[----:B------:R-:W-:Y:S05]  /*7700*/  @!P5 BRA `(.L_x_8395) ;  /* 0x000000000008d947 */ /* 0x000fea0003800000 */
[----:B------:R0:W-:Y:S04]  /*7710*/  REDG.E.ADD.F32.FTZ.RN.STRONG.GPU desc[UR28][R4.64+0x700], R171 ;  /* 0x000700ab040079a6 */ /* 0x0001e8000c12f31c */
[----:B----4-:R0:W-:Y:S02]  /*7720*/  REDG.E.ADD.F32.FTZ.RN.STRONG.GPU desc[UR28][R6.64+0x700], R19 ;  /* 0x00070013060079a6 */ /* 0x0101e4000c12f31c */
.L_x_8395:
[----:B------:R-:W-:Y:S05]  /*7730*/  BSYNC.RECONVERGENT B0 ;  /* 0x0000000000007941 */ /* 0x000fea0003800200 */
.L_x_8394:
[----:B0---4-:R0:W4:Y:S01]  /*7740*/  LDS R19, [R53+0xfc0] ;  /* 0x000fc00035137984 */ /* 0x0111220000000800 */
[----:B------:R-:W-:Y:S04]  /*7750*/  BSSY.RECONVERGENT B0, `(.L_x_8396) ;  /* 0x0000004000007945 */ /* 0x000fe80003800200 */
[----:B------:R-:W-:Y:S05]  /*7760*/  @!P6 BRA `(.L_x_8397) ;  /* 0x000000000008e947 */ /* 0x000fea0003800000 */
[----:B------:R0:W-:Y:S04]  /*7770*/  REDG.E.ADD.F32.FTZ.RN.STRONG.GPU desc[UR28][R4.64+0x780], R13 ;  /* 0x0007800d040079a6 */ /* 0x0001e8000c12f31c */
[----:B----4-:R0:W-:Y:S02]  /*7780*/  REDG.E.ADD.F32.FTZ.RN.STRONG.GPU desc[UR28][R6.64+0x780], R19 ;  /* 0x00078013060079a6 */ /* 0x0101e4000c12f31c */
.L_x_8397:
[----:B------:R-:W-:Y:S05]  /*7790*/  BSYNC.RECONVERGENT B0 ;  /* 0x0000000000007941 */ /* 0x000fea0003800200 */
.L_x_8396:
[----:B0-----:R-:W0:Y:S01]  /*77a0*/  SHFL.DOWN P1, R4, R11, 0x1, 0x1f ;  /* 0x08201f000b047f89 */ /* 0x001e220000020000 */
[CC--:B------:R-:W-:Y:S01]  /*77b0*/  FMUL.FTZ R5, R46.reuse, R194.reuse ;  /* 0x000000c22e057220 */ /* 0x0c0fe20000410000 */
[----:B------:R-:W-:Y:S01]  /*77c0*/  FMUL.FTZ R194, R15, R194 ;  /* 0x000000c20fc27220 */ /* 0x000fe20000410000 */
[-C--:B------:R-:W-:Y:S01]  /*77d0*/  FMUL.FTZ R12, R17, R191.reuse ;  /* 0x000000bf110c7220 */ /* 0x080fe20000410000 */
[C---:B------:R-:W-:Y:S01]  /*77e0*/  FMUL.FTZ R191, R46.reuse, R191 ;  /* 0x000000bf2ebf7220 */ /* 0x040fe20000410000 */
[----:B------:R-:W-:Y:S01]  /*77f0*/  FMUL.FTZ R7, R46, R192 ;  /* 0x000000c02e077220 */ /* 0x000fe20000410000 */
[----:B------:R-:W-:Y:S01]  /*7800*/  FMUL.FTZ R6, R27, R193 ;  /* 0x000000c11b067220 */ /* 0x000fe20000410000 */
[----:B------:R-:W-:Y:S01]  /*7810*/  FFMA.FTZ R115, R12, R88, R115 ;  /* 0x000000580c737223 */ /* 0x000fe20000010073 */
        /* <DEDUP_REMOVED lines=14> */
[----:B------:R-:W-:Y:S01]  /*7900*/  FFMA.FTZ R13, R101, R13, R188 ;  /* 0x0000000d650d7223 */ /* 0x000fe200000100bc */
[----:B------:R-:W-:Y:S01]  /*7910*/  FMUL.FTZ R5, R168, R211 ;  /* 0x000000d3a8057220 */ /* 0x000fe20000410000 */
[----:B0-----:R-:W-:Y:S01]  /*7920*/  @P1 FADD R4, R11, R4 ;  /* 0x000000040b041221 */ /* 0x001fe20000000000 */
[----:B------:R-:W-:Y:S01]  /*7930*/  FFMA.FTZ R11, R103, R12, R184 ;  /* 0x0000000c670b7223 */ /* 0x000fe200000100b8 */
[----:B------:R-:W-:Y:S01]  /*7940*/  FMUL.FTZ R180, R180, R7 ;  /* 0x00000007b4b47220 */ /* 0x000fe20000410000 */
[----:B------:R-:W-:Y:S01]  /*7950*/  FADD.FTZ R120, R13, R120 ;  /* 0x000000780d787221 */ /* 0x000fe20000010000 */
[----:B------:R-:W-:Y:S01]  /*7960*/  FFMA.FTZ R160, R5, R89, R160 ;  /* 0x0000005905a07223 */ /* 0x000fe200000100a0 */
[----:B----4-:R-:W0:Y:S01]  /*7970*/  SHFL.DOWN P1, R19, R4, 0x2, 0x1f ;  /* 0x08401f0004137f89 */ /* 0x010e220000020000 */
[----:B------:R-:W-:Y:S01]  /*7980*/  FMUL.FTZ R13, R26, R190 ;  /* 0x000000be1a0d7220 */ /* 0x000fe20000410000 */
[----:B------:R-:W-:Y:S01]  /*7990*/  ISETP.NE.AND P2, PT, R82, RZ, PT ;  /* 0x000000ff5200720c */ /* 0x000fe20003f45270 */
[----:B------:R-:W-:Y:S01]  /*79a0*/  FMUL.FTZ R21, R21, R185 ;  /* 0x000000b915157220 */ /* 0x000fe20000410000 */
[----:B------:R-:W-:Y:S01]  /*79b0*/  ISETP.NE.AND P3, PT, R213, RZ, PT ;  /* 0x000000ffd500720c */ /* 0x000fe20003f65270 */
[----:B------:R-:W-:Y:S01]  /*79c0*/  FFMA.FTZ R106, R13, R95, R106 ;  /* 0x0000005f0d6a7223 */ /* 0x000fe2000001006a */
        /* <DEDUP_REMOVED lines=18> */
[----:B0-----:R-:W-:Y:S01]  /*7af0*/  @P1 FADD R19, R4, R19 ;  /* 0x0000001304131221 */ /* 0x001fe20000000000 */
[----:B------:R-:W-:Y:S01]  /*7b00*/  FMUL.FTZ R4, R46, R193 ;  /* 0x000000c12e047220 */ /* 0x000fe20000410000 */
[----:B------:R-:W-:Y:S01]  /*7b10*/  FFMA.FTZ R202, R163, R79, R202 ;  /* 0x0000004fa3ca7223 */ /* 0x000fe200000100ca */
[----:B------:R-:W-:Y:S01]  /*7b20*/  FFMA.FTZ R204, R165, R167, R204 ;  /* 0x000000a7a5cc7223 */ /* 0x000fe200000100cc */
[----:B------:R-:W-:Y:S01]  /*7b30*/  FFMA.FTZ R9, R100, R78, R9 ;  /* 0x0000004e64097223 */ /* 0x000fe20000010009 */
[----:B------:R-:W0:Y:S01]  /*7b40*/  SHFL.DOWN P1, R18, R19, 0x4, 0x1f ;  /* 0x08801f0013127f89 */ /* 0x000e220000020000 */
[----:B------:R-:W-:Y:S01]  /*7b50*/  FMUL.FTZ R10, R187, R4 ;  /* 0x00000004bb0a7220 */ /* 0x000fe20000410000 */
[C---:B------:R-:W-:Y:S01]  /*7b60*/  FMUL.FTZ R4, R46.reuse, R203 ;  /* 0x000000cb2e047220 */ /* 0x040fe20000410000 */
[----:B------:R-:W-:Y:S01]  /*7b70*/  FFMA.FTZ R169, R143, R169, R210 ;  /* 0x000000a98fa97223 */ /* 0x000fe200000100d2 */
[----:B------:R-:W-:Y:S01]  /*7b80*/  FFMA.FTZ R170, R153, R11, R170 ;  /* 0x0000000b99aa7223 */ /* 0x000fe200000100aa */
[----:B------:R-:W-:Y:S01]  /*7b90*/  FFMA.FTZ R10, R161, R6, R10 ;  /* 0x00000006a10a7223 */ /* 0x000fe2000001000a */
[----:B------:R-:W-:Y:S01]  /*7ba0*/  FMUL.FTZ R6, R201, R4 ;  /* 0x00000004c9067220 */ /* 0x000fe20000410000 */
[----:B------:R-:W-:Y:S01]  /*7bb0*/  FMUL.FTZ R4, R46, R211 ;  /* 0x000000d32e047220 */ /* 0x000fe20000410000 */
[----:B------:R-:W-:Y:S01]  /*7bc0*/  BSSY.RECONVERGENT B0, `(.L_x_8398) ;  /* 0x0000034000007945 */ /* 0x000fe20003800200 */
[----:B------:R-:W-:Y:S01]  /*7bd0*/  FADD.FTZ R125, R10, R125 ;  /* 0x0000007d0a7d7221 */ /* 0x000fe20000010000 */
[----:B------:R-:W-:Y:S01]  /*7be0*/  FFMA.FTZ R7, R99, R14, R6 ;  /* 0x0000000e63077223 */ /* 0x000fe20000010006 */
[----:B------:R-:W-:Y:S01]  /*7bf0*/  FMUL.FTZ R205, R205, R4 ;  /* 0x00000004cdcd7220 */ /* 0x000fe20000410000 */
[----:B------:R-:W-:Y:S01]  /*7c00*/  FMUL.FTZ R4, R46, R185 ;  /* 0x000000b92e047220 */ /* 0x000fe20000410000 */
[-C--:B------:R-:W-:Y:S01]  /*7c10*/  FMUL.FTZ R10, R25, R182.reuse ;  /* 0x000000b6190a7220 */ /* 0x080fe20000410000 */
[----:B------:R-:W-:Y:S01]  /*7c20*/  FADD.FTZ R116, R7, R116 ;  /* 0x0000007407747221 */ /* 0x000fe20000010000 */
[----:B------:R-:W-:Y:S01]  /*7c30*/  FFMA.FTZ R6, R166, R5, R205 ;  /* 0x00000005a6067223 */ /* 0x000fe200000100cd */
[----:B------:R-:W-:Y:S01]  /*7c40*/  FMUL.FTZ R5, R46, R182 ;  /* 0x000000b62e057220 */ /* 0x000fe20000410000 */
[----:B------:R-:W-:Y:S01]  /*7c50*/  FMUL.FTZ R4, R177, R4 ;  /* 0x00000004b1047220 */ /* 0x000fe20000410000 */
[----:B------:R-:W-:Y:S01]  /*7c60*/  FFMA.FTZ R7, R107, R22, R172 ;  /* 0x000000166b077223 */ /* 0x000fe200000100ac */
[----:B------:R-:W-:Y:S01]  /*7c70*/  FFMA.FTZ R164, R79, R93, R164 ;  /* 0x0000005d4fa47223 */ /* 0x000fe200000100a4 */
[----:B------:R-:W-:Y:S01]  /*7c80*/  FMUL.FTZ R174, R174, R5 ;  /* 0x00000005aeae7220 */ /* 0x000fe20000410000 */
[-C--:B------:R-:W-:Y:S01]  /*7c90*/  FMUL.FTZ R5, R46, R8.reuse ;  /* 0x000000082e057220 */ /* 0x080fe20000410000 */
        /* <DEDUP_REMOVED lines=8> */
[----:B------:R-:W-:Y:S01]  /*7d20*/  FFMA.FTZ R4, R98, R4, R5 ;  /* 0x0000000462047223 */ /* 0x000fe20000010005 */
        /* <DEDUP_REMOVED lines=29> */
.L_x_8399:
[----:B------:R-:W-:Y:S05]  /*7f00*/  BSYNC.RECONVERGENT B0 ;  /* 0x0000000000007941 */ /* 0x000fea0003800200 */
.L_x_8398:
[----:B------:R-:W-:-:S04]  /*7f10*/  UIADD3 UR8, UPT, UPT, UR8, 0x1, URZ ;  /* 0x0000000108087890 */ /* 0x000fc8000fffe0ff */
[----:B------:R-:W-:-:S09]  /*7f20*/  UISETP.GE.AND UP0, UPT, UR8, UR36, UPT ;  /* 0x000000240800728c */ /* 0x000fd2000bf06270 */
[----:B------:R-:W-:Y:S05]  /*7f30*/  BRA.U !UP0, `(.L_x_8400) ;  /* 0xffffffd108607547 */ /* 0x000fea000b83ffff */
.L_x_8362:
[----:B------:R-:W-:Y:S06]  /*7f40*/  BAR.SYNC.DEFER_BLOCKING 0x0 ;  /* 0x0000000000007b1d */ /* 0x000fec0000010000 */
[----:B------:R-:W5:Y:S01]  /*7f50*/  LDCU.64 UR14, c[0x0][0x4f8] ;  /* 0x00009f00ff0e77ac */ /* 0x000f620008000a00 */
[----:B------:R-:W0:Y:S01]  /*7f60*/  LDCU.64 UR30, c[0x0][0x500] ;  /* 0x0000a000ff1e77ac */ /* 0x000e220008000a00 */
[----:B------:R-:W1:Y:S01]  /*7f70*/  LDCU.64 UR34, c[0x0][0x550] ;  /* 0x0000aa00ff2277ac */ /* 0x000e620008000a00 */
[----:B------:R-:W2:Y:S04]  /*7f80*/  LDG.E.128 R4, desc[UR28][R32.64] ;  /* 0x0000001c20047981 */ /* 0x000ea8000c1e1d00 */
[----:B------:R-:W3:Y:S01]  /*7f90*/  LDG.E.128 R8, desc[UR28][R32.64+0x200] ;  /* 0x0002001c20087981 */ /* 0x000ee2000c1e1d00 */
[----:B------:R-:W-:Y:S01]  /*7fa0*/  UMOV UR7, URZ ;  /* 0x000000ff00077c82 */ /* 0x000fe20008000000 */
[----:B------:R-:W-:-:S02]  /*7fb0*/  UIADD3 UR20, UP1, UPT, UR20, -0x400, URZ ;  /* 0xfffffc0014147890 */ /* 0x000fc4000ff3e0ff */
[----:B-----5:R-:W-:Y:S02]  /*7fc0*/  UIMAD.WIDE.U32 UR12, UR32, UR14, UR6 ;  /* 0x0000000e200c72a5 */ /* 0x020fe4000f8e0006 */
[----:B------:R-:W-:Y:S02]  /*7fd0*/  UIADD3 UR22, UP2, UPT, UR22, -0x400, URZ ;  /* 0xfffffc0016167890 */ /* 0x000fe4000ff5e0ff */
[----:B------:R-:W-:Y:S01]  /*7fe0*/  UIMAD UR13, UR32, UR15, UR13 ;  /* 0x0000000f200d72a4 */ /* 0x000fe2000f8e020d */
[----:B------:R-:W5:Y:S03]  /*7ff0*/  LDCU.64 UR14, c[0x0][0x520] ;  /* 0x0000a400ff0e77ac */ /* 0x000f660008000a00 */
[----:B0-----:R-:W-:Y:S02]  /*8000*/  UIMAD.WIDE.U32 UR12, UR27, UR30, UR12 ;  /* 0x0000001e1b0c72a5 */ /* 0x001fe4000f8e000c */
[----:B------:R-:W-:-:S02]  /*8010*/  UIADD3.X UR21, UPT, UPT, UR21, -0x1, URZ, UP1, !UPT ;  /* 0xffffffff15157890 */ /* 0x000fc40008ffe4ff */
[----:B------:R-:W-:Y:S02]  /*8020*/  UIMAD UR13, UR27, UR31, UR13 ;  /* 0x0000001f1b0d72a4 */ /* 0x000fe4000f8e020d */
[----:B-1----:R-:W-:Y:S01]  /*8030*/  ULEA UR8, UP0, UR12, UR34, 0x1 ;  /* 0x000000220c087291 */ /* 0x002fe2000f8008ff */
[----:B------:R-:W0:Y:S03]  /*8040*/  LDCU.64 UR30, c[0x0][0x560] ;  /* 0x0000ac00ff1e77ac */ /* 0x000e260008000a00 */
[----:B------:R-:W-:Y:S02]  /*8050*/  ULEA.HI.X UR12, UR12, UR35, UR13, 0x1, UP0 ;  /* 0x000000230c0c7291 */ /* 0x000fe400080f0c0d */
[----:B------:R-:W-:Y:S01]  /*8060*/  UIADD3.X UR23, UPT, UPT, UR23, -0x1, URZ, UP2, !UPT ;  /* 0xffffffff17177890 */ /* 0x000fe200097fe4ff */
[----:B--2---:R-:W-:Y:S04]  /*8070*/  STS.128 [R49], R4 ;  /* 0x0000000431007388 */ /* 0x004fe80000000c00 */
[----:B---3--:R-:W-:Y:S01]  /*8080*/  STS.128 [R49+0x200], R8 ;  /* 0x0002000831007388 */ /* 0x008fe20000000c00 */
[----:B------:R-:W-:-:S03]  /*8090*/  NOP ;  /* 0x0000000000007918 */ /* 0x000fc60000000000 */
[----:B----4-:R-:W1:Y:S02]  /*80a0*/  LDS.128 R12, [R48] ;  /* 0x00000000300c7984 */ /* 0x010e640000000c00 */
        /* <DEDUP_REMOVED lines=17> */
[----:B------:R-:W-:Y:S01]  /*81c0*/  @!P1 FMUL.FTZ R0, R0, -1.4426950216293334961 ;  /* 0xbfb8aa3b00009820 */ /* 0x000fe20000410000 */
[----:B------:R-:W1:Y:S01]  /*81d0*/  LDS.128 R4, [R48+0x10] ;  /* 0x0000100030047984 */ /* 0x000e620000000c00 */
[----:B------:R-:W-:Y:S01]  /*81e0*/  @!P2 FMUL.FTZ R9, R19, -1.4426950216293334961 ;  /* 0xbfb8aa3b1309a820 */ /* 0x000fe20000410000 */
[----:B------:R-:W-:Y:S01]  /*81f0*/  FADD.FTZ R17, R17, R76 ;  /* 0x0000004c11117221 */ /* 0x000fe20000010000 */
[----:B------:R-:W-:-:S02]  /*8200*/  SHF.L.U32 R13, R13, 0x10, RZ ;  /* 0x000000100d0d7819 */ /* 0x000fc400000006ff */
[----:B------:R-:W2:Y:S01]  /*8210*/  @!P1 MUFU.EX2 R0, R0 ;  /* 0x0000000000009308 */ /* 0x000ea20000000800 */
[----:B------:R-:W-:Y:S02]  /*8220*/  PRMT R15, R15, 0x7632, R15 ;  /* 0x000076320f0f7816 */ /* 0x000fe4000000000f */
[----:B------:R-:W-:Y:S01]  /*8230*/  FSETP.GTU.FTZ.AND P4, PT, R17, 20, PT ;  /* 0x41a000001100780b */ /* 0x000fe20003f9c000 */
[----:B------:R-:W3:Y:S01]  /*8240*/  @!P2 MUFU.EX2 R9, R9 ;  /* 0x000000090009a308 */ /* 0x000ee20000000800 */
[----:B------:R-:W-:Y:S01]  /*8250*/  FADD.FTZ R10, R13, R76 ;  /* 0x0000004c0d0a7221 */ /* 0x000fe20000010000 */
[----:B------:R-:W-:Y:S01]  /*8260*/  FSETP.GTU.FTZ.AND P5, PT, R8, 20, PT ;  /* 0x41a000000800780b */ /* 0x000fe20003fbc000 */
[----:B------:R-:W-:Y:S01]  /*8270*/  @!P3 FMUL.FTZ R11, R21, -1.4426950216293334961 ;  /* 0xbfb8aa3b150bb820 */ /* 0x000fe20000410000 */
[----:B------:R-:W-:Y:S02]  /*8280*/  SHF.L.U32 R15, R15, 0x10, RZ ;  /* 0x000000100f0f7819 */ /* 0x000fe400000006ff */
[----:B------:R-:W-:-:S02]  /*8290*/  FSETP.GTU.FTZ.AND P6, PT, R10, 20, PT ;  /* 0x41a000000a00780b */ /* 0x000fc40003fdc000 */
[----:B------:R-:W-:Y:S01]  /*82a0*/  FSETP.GTU.FTZ.AND P0, PT, R12, 20, PT ;  /* 0x41a000000c00780b */ /* 0x000fe20003f1c000 */
[----:B------:R-:W-:Y:S01]  /*82b0*/  FADD.FTZ R14, R15, R76 ;  /* 0x0000004c0f0e7221 */ /* 0x000fe20000010000 */
[----:B--2---:R-:W-:Y:S01]  /*82c0*/  @!P1 FADD.FTZ R0, R0, 1 ;  /* 0x3f80000000009421 */ /* 0x004fe20000010000 */
[----:B------:R-:W2:Y:S01]  /*82d0*/  @!P3 MUFU.EX2 R11, R11 ;  /* 0x0000000b000bb308 */ /* 0x000ea20000000800 */
[----:B------:R-:W-:Y:S01]  /*82e0*/  @!P4 FMUL.FTZ R13, R17, -1.4426950216293334961 ;  /* 0xbfb8aa3b110dc820 */ /* 0x000fe20000410000 */
[----:B---3--:R-:W-:Y:S02]  /*82f0*/  @!P2 FADD.FTZ R9, R9, 1 ;  /* 0x3f8000000909a421 */ /* 0x008fe40000010000 */
[----:B------:R-:W-:Y:S01]  /*8300*/  @!P5 FMUL.FTZ R8, R8, -1.4426950216293334961 ;  /* 0xbfb8aa3b0808d820 */ /* 0x000fe20000410000 */
[----:B------:R-:W3:Y:S03]  /*8310*/  @!P1 MUFU.RCP R0, R0 ;  /* 0x0000000000009308 */ /* 0x000ee60000001000 */
[----:B------:R-:W-:-:S02]  /*8320*/  @!P6 FMUL.FTZ R10, R10, -1.4426950216293334961 ;  /* 0xbfb8aa3b0a0ae820 */ /* 0x000fc40000410000 */
[----:B------:R-:W-:-:S03]  /*8330*/  @!P0 FMUL.FTZ R12, R12, -1.4426950216293334961 ;  /* 0xbfb8aa3b0c0c8820 */ /* 0x000fc60000410000 */
[----:B------:R-:W4:Y:S01]  /*8340*/  @!P2 MUFU.RCP R9, R9 ;  /* 0x000000090009a308 */ /* 0x000f220000001000 */
[----:B--2---:R-:W-:Y:S01]  /*8350*/  @!P3 FADD.FTZ R11, R11, 1 ;  /* 0x3f8000000b0bb421 */ /* 0x004fe20000010000 */
[----:B-1----:R-:W-:-:S06]  /*8360*/  SHF.L.U32 R17, R4, 0x10, RZ ;  /* 0x0000001004117819 */ /* 0x002fcc00000006ff */
[----:B------:R-:W1:Y:S01]  /*8370*/  @!P4 MUFU.EX2 R13, R13 ;  /* 0x0000000d000dc308 */ /* 0x000e620000000800 */
[----:B---3--:R-:W-:Y:S01]  /*8380*/  @!P1 FMUL.FTZ R117, R117, R0 ;  /* 0x0000000075759220 */ /* 0x008fe20000410000 */
[----:B------:R-:W-:Y:S01]  /*8390*/  FSETP.GTU.FTZ.AND P1, PT, R14, 20, PT ;  /* 0x41a000000e00780b */ /* 0x000fe20003f3c000 */
[----:B------:R-:W-:Y:S01]  /*83a0*/  FADD.FTZ R17, R17, R76 ;  /* 0x0000004c11117221 */ /* 0x000fe20000010000 */
[----:B------:R-:W2:Y:S04]  /*83b0*/  @!P5 MUFU.EX2 R8, R8 ;  /* 0x000000080008d308 */ /* 0x000ea80000000800 */
[----:B------:R-:W3:Y:S01]  /*83c0*/  @!P6 MUFU.EX2 R10, R10 ;  /* 0x0000000a000ae308 */ /* 0x000ee20000000800 */
[----:B----4-:R-:W-:Y:S01]  /*83d0*/  @!P2 FMUL.FTZ R114, R114, R9 ;  /* 0x000000097272a220 */ /* 0x010fe20000410000 */
[----:B------:R-:W-:Y:S01]  /*83e0*/  BAR.SYNC.DEFER_BLOCKING 0x0 ;  /* 0x0000000000007b1d */ /* 0x000fe20000010000 */
[----:B------:R-:W-:Y:S01]  /*83f0*/  FSETP.GTU.FTZ.AND P2, PT, R17, 20, PT ;  /* 0x41a000001100780b */ /* 0x000fe20003f5c000 */
[----:B-1----:R-:W-:-:S03]  /*8400*/  @!P4 FADD.FTZ R13, R13, 1 ;  /* 0x3f8000000d0dc421 */ /* 0x002fc60000010000 */
[----:B------:R-:W-:Y:S01]  /*8410*/  @!P1 FMUL.FTZ R0, R14, -1.4426950216293334961 ;  /* 0xbfb8aa3b0e009820 */ /* 0x000fe20000410000 */
[----:B------:R-:W1:Y:S01]  /*8420*/  @!P3 MUFU.RCP R11, R11 ;  /* 0x0000000b000bb308 */ /* 0x000e620000001000 */
[----:B--2---:R-:W-:Y:S01]  /*8430*/  @!P5 FADD.FTZ R8, R8, 1 ;  /* 0x3f8000000808d421 */ /* 0x004fe20000010000 */
[----:B---3--:R-:W-:-:S06]  /*8440*/  @!P6 FADD.FTZ R10, R10, 1 ;  /* 0x3f8000000a0ae421 */ /* 0x008fcc0000010000 */
[----:B------:R-:W-:Y:S01]  /*8450*/  @!P1 MUFU.EX2 R0, R0 ;  /* 0x0000000000009308 */ /* 0x000fe20000000800 */
[----:B------:R-:W-:-:S03]  /*8460*/  @!P2 FMUL.FTZ R9, R17, -1.4426950216293334961 ;  /* 0xbfb8aa3b1109a820 */ /* 0x000fc60000410000 */
[----:B------:R-:W2:Y:S04]  /*8470*/  @!P0 MUFU.EX2 R12, R12 ;  /* 0x0000000c000c8308 */ /* 0x000ea80000000800 */
[----:B------:R-:W3:Y:S01]  /*8480*/  @!P4 MUFU.RCP R13, R13 ;  /* 0x0000000d000dc308 */ /* 0x000ee20000001000 */
[----:B-1----:R-:W-:Y:S01]  /*8490*/  @!P3 FMUL.FTZ R116, R116, R11 ;  /* 0x0000000b7474b220 */ /* 0x002fe20000410000 */
[----:B------:R-:W-:-:S06]  /*84a0*/  SHF.L.U32 R11, R5, 0x10, RZ ;  /* 0x00000010050b7819 */ /* 0x000fcc00000006ff */
[----:B------:R1:W4:Y:S01]  /*84b0*/  @!P5 MUFU.RCP R15, R8 ;  /* 0x00000008000fd308 */ /* 0x0003220000001000 */
[----:B--2---:R-:W-:-:S07]  /*84c0*/  @!P0 FADD.FTZ R12, R12, 1 ;  /* 0x3f8000000c0c8421 */ /* 0x004fce0000010000 */
[----:B------:R-:W2:Y:S01]  /*84d0*/  @!P2 MUFU.EX2 R9, R9 ;  /* 0x000000090009a308 */ /* 0x000ea20000000800 */
[----:B-1----:R-:W-:Y:S01]  /*84e0*/  PRMT R8, R4, 0x7632, R8 ;  /* 0x0000763204087816 */ /* 0x002fe20000000008 */
[----:B------:R-:W-:Y:S01]  /*84f0*/  @!P1 FADD.FTZ R4, R0, 1 ;  /* 0x3f80000000049421 */ /* 0x000fe20000010000 */
[----:B------:R-:W-:Y:S01]  /*8500*/  PRMT R0, R5, 0x7632, R0 ;  /* 0x0000763205007816 */ /* 0x000fe20000000000 */
[----:B------:R-:W1:Y:S01]  /*8510*/  @!P6 MUFU.RCP R10, R10 ;  /* 0x0000000a000ae308 */ /* 0x000e620000001000 */
[----:B------:R-:W-:Y:S01]  /*8520*/  SHF.L.U32 R5, R8, 0x10, RZ ;  /* 0x0000001008057819 */ /* 0x000fe200000006ff */
[----:B------:R-:W-:Y:S01]  /*8530*/  FADD.FTZ R8, R11, R76 ;  /* 0x0000004c0b087221 */ /* 0x000fe20000010000 */
[----:B---3--:R-:W-:Y:S01]  /*8540*/  @!P4 FMUL.FTZ R118, R118, R13 ;  /* 0x0000000d7676c220 */ /* 0x008fe20000410000 */
[----:B------:R-:W-:Y:S01]  /*8550*/  SHF.L.U32 R13, R6, 0x10, RZ ;  /* 0x00000010060d7819 */ /* 0x000fe200000006ff */
[----:B----4-:R-:W-:Y:S01]  /*8560*/  @!P5 FMUL.FTZ R112, R112, R15 ;  /* 0x0000000f7070d220 */ /* 0x010fe20000410000 */
[----:B------:R-:W-:-:S02]  /*8570*/  SHF.L.U32 R15, R7, 0x10, RZ ;  /* 0x00000010070f7819 */ /* 0x000fc400000006ff */
[----:B------:R-:W3:Y:S01]  /*8580*/  @!P1 MUFU.RCP R4, R4 ;  /* 0x0000000400049308 */ /* 0x000ee20000001000 */
[----:B------:R-:W-:Y:S01]  /*8590*/  FSETP.GTU.FTZ.AND P3, PT, R8, 20, PT ;  /* 0x41a000000800780b */ /* 0x000fe20003f7c000 */
[----:B--2---:R-:W-:Y:S01]  /*85a0*/  @!P2 FADD.FTZ R9, R9, 1 ;  /* 0x3f8000000909a421 */ /* 0x004fe20000010000 */
[----:B------:R-:W-:Y:S01]  /*85b0*/  PRMT R6, R6, 0x7632, R6 ;  /* 0x0000763206067816 */ /* 0x000fe20000000006 */
[--C-:B------:R-:W-:Y:S01]  /*85c0*/  FADD.FTZ R14, R13, R76.reuse ;  /* 0x0000004c0d0e7221 */ /* 0x100fe20000010000 */
[----:B------:R-:W-:Y:S02]  /*85d0*/  FADD.FTZ R15, R15, R76 ;  /* 0x0000004c0f0f7221 */ /* 0x000fe40000010000 */
[----:B------:R-:W-:Y:S01]  /*85e0*/  SHF.L.U32 R11, R6, 0x10, RZ ;  /* 0x00000010060b7819 */ /* 0x000fe200000006ff */
[----:B------:R-:W2:Y:S01]  /*85f0*/  @!P0 MUFU.RCP R12, R12 ;  /* 0x0000000c000c8308 */ /* 0x000ea20000001000 */
[----:B------:R-:W-:Y:S01]  /*8600*/  FSETP.GTU.FTZ.AND P5, PT, R14, 20, PT ;  /* 0x41a000000e00780b */ /* 0x000fe20003fbc000 */
[----:B-1----:R-:W-:Y:S01]  /*8610*/  @!P6 FMUL.FTZ R119, R119, R10 ;  /* 0x0000000a7777e220 */ /* 0x002fe20000410000 */
[----:B------:R-:W-:Y:S01]  /*8620*/  PRMT R10, R7, 0x7632, R10 ;  /* 0x00007632070a7816 */ /* 0x000fe2000000000a */
[--C-:B------:R-:W-:Y:S01]  /*8630*/  FADD.FTZ R11, R11, R76.reuse ;  /* 0x0000004c0b0b7221 */ /* 0x100fe20000010000 */
[----:B------:R-:W-:Y:S01]  /*8640*/  SHF.L.U32 R7, R0, 0x10, RZ ;  /* 0x0000001000077819 */ /* 0x000fe200000006ff */
[--C-:B------:R-:W-:Y:S01]  /*8650*/  FADD.FTZ R0, R5, R76.reuse ;  /* 0x0000004c05007221 */ /* 0x100fe20000010000 */
[----:B------:R-:W-:Y:S01]  /*8660*/  FSETP.GTU.FTZ.AND P4, PT, R15, 20, PT ;  /* 0x41a000000f00780b */ /* 0x000fe20003f9c000 */
[----:B------:R-:W1:Y:S01]  /*8670*/  @!P2 MUFU.RCP R9, R9 ;  /* 0x000000090009a308 */ /* 0x000e620000001000 */
[----:B------:R-:W-:Y:S01]  /*8680*/  SHF.L.U32 R13, R10, 0x10, RZ ;  /* 0x000000100a0d7819 */ /* 0x000fe200000006ff */
[--C-:B------:R-:W-:Y:S01]  /*8690*/  FADD.FTZ R7, R7, R76.reuse ;  /* 0x0000004c07077221 */ /* 0x100fe20000010000 */
[----:B---3--:R-:W-:Y:S01]  /*86a0*/  @!P1 FMUL.FTZ R123, R123, R4 ;  /* 0x000000047b7b9220 */ /* 0x008fe20000410000 */
[----:B------:R-:W-:Y:S01]  /*86b0*/  @!P3 FMUL.FTZ R4, R8, -1.4426950216293334961 ;  /* 0xbfb8aa3b0804b820 */ /* 0x000fe20000410000 */
[----:B------:R-:W-:Y:S01]  /*86c0*/  FSETP.GTU.FTZ.AND P1, PT, R11, 20, PT ;  /* 0x41a000000b00780b */ /* 0x000fe20003f3c000 */
[----:B------:R-:W-:Y:S01]  /*86d0*/  FADD.FTZ R10, R13, R76 ;  /* 0x0000004c0d0a7221 */ /* 0x000fe20000010000 */
[----:B------:R-:W-:Y:S01]  /*86e0*/  @!P5 FMUL.FTZ R5, R14, -1.4426950216293334961 ;  /* 0xbfb8aa3b0e05d820 */ /* 0x000fe20000410000 */
[----:B------:R-:W-:Y:S01]  /*86f0*/  FSETP.GTU.FTZ.AND P6, PT, R0, 20, PT ;  /* 0x41a000000000780b */ /* 0x000fe20003fdc000 */
[----:B--2---:R-:W-:Y:S01]  /*8700*/  @!P0 FMUL.FTZ R121, R121, R12 ;  /* 0x0000000c79798220 */ /* 0x004fe20000410000 */
[----:B------:R-:W-:Y:S01]  /*8710*/  FSETP.GTU.FTZ.AND P0, PT, R7, 20, PT ;  /* 0x41a000000700780b */ /* 0x000fe20003f1c000 */
[----:B------:R-:W2:Y:S01]  /*8720*/  @!P3 MUFU.EX2 R4, R4 ;  /* 0x000000040004b308 */ /* 0x000ea20000000800 */
[----:B------:R-:W-:-:S03]  /*8730*/  @!P4 FMUL.FTZ R6, R15, -1.4426950216293334961 ;  /* 0xbfb8aa3b0f06c820 */ /* 0x000fc60000410000 */
[----:B------:R-:W3:Y:S01]  /*8740*/  @!P5 MUFU.EX2 R13, R5 ;  /* 0x00000005000dd308 */ /* 0x000ee20000000800 */
[----:B-1----:R-:W-:Y:S01]  /*8750*/  @!P2 FMUL.FTZ R120, R120, R9 ;  /* 0x000000097878a220 */ /* 0x002fe20000410000 */
[----:B------:R-:W-:Y:S02]  /*8760*/  FSETP.GTU.FTZ.AND P2, PT, R10, 20, PT ;  /* 0x41a000000a00780b */ /* 0x000fe40003f5c000 */
[----:B------:R1:W4:Y:S01]  /*8770*/  @!P4 MUFU.EX2 R14, R6 ;  /* 0x00000006000ec308 */ /* 0x0003220000000800 */
[----:B------:R-:W-:Y:S01]  /*8780*/  @!P1 FMUL.FTZ R9, R11, -1.4426950216293334961 ;  /* 0xbfb8aa3b0b099820 */ /* 0x000fe20000410000 */
[----:B------:R-:W-:Y:S01]  /*8790*/  F2FP.BF16.F32.PACK_AB R11, R104, R113 ;  /* 0x00000071680b723e */ /* 0x000fe200000010ff */
[----:B------:R-:W-:Y:S01]  /*87a0*/  @!P6 FMUL.FTZ R0, R0, -1.4426950216293334961 ;  /* 0xbfb8aa3b0000e820 */ /* 0x000fe20000410000 */
[----:B------:R-:W-:Y:S01]  /*87b0*/  @!P0 FMUL.FTZ R8, R7, -1.4426950216293334961 ;  /* 0xbfb8aa3b07088820 */ /* 0x000fe20000410000 */
[----:B------:R5:W-:Y:S01]  /*87c0*/  @!P1 MUFU.EX2 R18, R9 ;  /* 0x0000000900129308 */ /* 0x000be20000000800 */
[----:B--2---:R-:W-:Y:S01]  /*87d0*/  @!P3 FADD.FTZ R12, R4, 1 ;  /* 0x3f800000040cb421 */ /* 0x004fe20000010000 */
[----:B------:R-:W-:-:S02]  /*87e0*/  F2FP.BF16.F32.PACK_AB R7, R164, R151 ;  /* 0x00000097a407723e */ /* 0x000fc400000010ff */
[----:B------:R2:W0:Y:S01]  /*87f0*/  @!P0 MUFU.EX2 R16, R8 ;  /* 0x0000000800108308 */ /* 0x0004220000000800 */
[----:B-1----:R-:W-:Y:S01]  /*8800*/  F2FP.BF16.F32.PACK_AB R6, R162, R149 ;  /* 0x00000095a206723e */ /* 0x002fe200000010ff */
[----:B---3--:R-:W-:Y:S01]  /*8810*/  @!P5 FADD.FTZ R17, R13, 1 ;  /* 0x3f8000000d11d421 */ /* 0x008fe20000010000 */
[----:B------:R-:W-:Y:S01]  /*8820*/  @!P2 FMUL.FTZ R15, R10, -1.4426950216293334961 ;  /* 0xbfb8aa3b0a0fa820 */ /* 0x000fe20000410000 */
[----:B------:R-:W-:Y:S01]  /*8830*/  F2FP.BF16.F32.PACK_AB R5, R160, R147 ;  /* 0x00000093a005723e */ /* 0x000fe200000010ff */
[----:B------:R1:W3:Y:S01]  /*8840*/  @!P3 MUFU.RCP R21, R12 ;  /* 0x0000000c0015b308 */ /* 0x0002e20000001000 */
[----:B------:R-:W-:Y:S01]  /*8850*/  F2FP.BF16.F32.PACK_AB R4, R158, R145 ;  /* 0x000000919e04723e */ /* 0x000fe200000010ff */
[----:B----4-:R-:W-:Y:S01]  /*8860*/  @!P4 FADD.FTZ R19, R14, 1 ;  /* 0x3f8000000e13c421 */ /* 0x010fe20000010000 */
[----:B------:R-:W-:Y:S02]  /*8870*/  F2FP.BF16.F32.PACK_AB R10, R109, R108 ;  /* 0x0000006c6d0a723e */ /* 0x000fe400000010ff */
[----:B-----5:R-:W-:Y:S01]  /*8880*/  F2FP.BF16.F32.PACK_AB R9, R106, R115 ;  /* 0x000000736a09723e */ /* 0x020fe200000010ff */
[----:B------:R-:W-:Y:S01]  /*8890*/  STS.128 [R48], R4 ;  /* 0x0000000430007388 */ /* 0x000fe20000000c00 */
[----:B--2---:R-:W-:Y:S01]  /*88a0*/  F2FP.BF16.F32.PACK_AB R8, R111, R110 ;  /* 0x0000006e6f08723e */ /* 0x004fe200000010ff */
[----:B------:R1:W2:Y:S01]  /*88b0*/  @!P2 MUFU.EX2 R20, R15 ;  /* 0x0000000f0014a308 */ /* 0x0002a20000000800 */
[----:B0-----:R-:W-:Y:S01]  /*88c0*/  @!P0 FADD.FTZ R16, R16, 1 ;  /* 0x3f80000010108421 */ /* 0x001fe20000010000 */
[----:B------:R-:W-:Y:S01]  /*88d0*/  @!P1 FADD.FTZ R18, R18, 1 ;  /* 0x3f80000012129421 */ /* 0x000fe20000010000 */
[----:B------:R-:W-:Y:S01]  /*88e0*/  F2FP.BF16.F32.PACK_AB R113, R119, R114 ;  /* 0x000000727771723e */ /* 0x000fe200000010ff */
[----:B------:R0:W-:Y:S01]  /*88f0*/  STS.128 [R48+0x10], R8 ;  /* 0x0000100830007388 */ /* 0x0001e20000000c00 */
[----:B------:R-:W-:-:S03]  /*8900*/  NOP ;  /* 0x0000000000007918 */ /* 0x000fc60000000000 */
[----:B-1----:R-:W1:Y:S01]  /*8910*/  LDS.128 R12, [R49] ;  /* 0x00000000310c7984 */ /* 0x002e620000000c00 */
[----:B------:R-:W4:Y:S01]  /*8920*/  @!P6 MUFU.EX2 R0, R0 ;  /* 0x000000000000e308 */ /* 0x000f220000000800 */
[----:B---3--:R-:W-:Y:S01]  /*8930*/  @!P3 FMUL.FTZ R122, R122, R21 ;  /* 0x000000157a7ab220 */ /* 0x008fe20000410000 */
[----:B--2---:R-:W-:Y:S01]  /*8940*/  @!P2 FADD.FTZ R20, R20, 1 ;  /* 0x3f8000001414a421 */ /* 0x004fe20000010000 */
[----:B------:R-:W2:Y:S01]  /*8950*/  LDS.128 R4, [R49+0x200] ;  /* 0x0002000031047984 */ /* 0x000ea20000000c00 */
[----:B------:R-:W3:Y:S01]  /*8960*/  @!P5 MUFU.RCP R17, R17 ;  /* 0x000000110011d308 */ /* 0x000ee20000001000 */
[----:B------:R-:W-:Y:S02]  /*8970*/  F2FP.BF16.F32.PACK_AB R115, R123, R118 ;  /* 0x000000767b73723e */ /* 0x000fe400000010ff */
[----:B0-----:R-:W-:Y:S01]  /*8980*/  MOV R8, UR8 ;  /* 0x0000000800087c02 */ /* 0x001fe20008000f00 */
[----:B------:R-:W-:Y:S01]  /*8990*/  FADD.FTZ R11, R117, R74 ;  /* 0x0000004a750b7221 */ /* 0x000fe20000010000 */
[----:B------:R-:W-:Y:S01]  /*89a0*/  MOV R9, UR12 ;  /* 0x0000000c00097c02 */ /* 0x000fe20008000f00 */
[----:B------:R-:W0:Y:S02]  /*89b0*/  LDCU.64 UR12, c[0x0][0x518] ;  /* 0x0000a300ff0c77ac */ /* 0x000e240008000a00 */
[----:B------:R-:W5:Y:S01]  /*89c0*/  @!P4 MUFU.RCP R19, R19 ;  /* 0x000000130013c308 */ /* 0x000f620000001000 */
[----:B------:R-:W-:Y:S01]  /*89d0*/  FADD.FTZ R11, R11, R112 ;  /* 0x000000700b0b7221 */ /* 0x000fe20000010000 */
[----:B----4-:R-:W-:Y:S01]  /*89e0*/  @!P6 FADD.FTZ R0, R0, 1 ;  /* 0x3f8000000000e421 */ /* 0x010fe20000010000 */
[----:B------:R-:W-:Y:S01]  /*89f0*/  IMAD.WIDE.U32 R8, R71, 0x10, R8 ;  /* 0x0000001047087825 */ /* 0x000fe200078e0008 */
[----:B------:R-:W-:-:S04]  /*8a00*/  F2FP.BF16.F32.PACK_AB R112, R112, R117 ;  /* 0x000000757070723e */ /* 0x000fc800000010ff */
[----:B------:R-:W4:Y:S01]  /*8a10*/  @!P6 MUFU.RCP R0, R0 ;  /* 0x000000000000e308 */ /* 0x000f220000001000 */
[----:B---3--:R-:W-:-:S07]  /*8a20*/  @!P5 FMUL.FTZ R124, R124, R17 ;  /* 0x000000117c7cd220 */ /* 0x008fce0000410000 */
[----:B------:R-:W3:Y:S01]  /*8a30*/  @!P0 MUFU.RCP R16, R16 ;  /* 0x0000001000108308 */ /* 0x000ee20000001000 */
[----:B0-----:R-:W-:Y:S01]  /*8a40*/  UIMAD.WIDE.U32 UR6, UR32, UR12, UR6 ;  /* 0x0000000c200672a5 */ /* 0x001fe2000f8e0006 */
[----:B-----5:R-:W-:-:S03]  /*8a50*/  @!P4 FMUL.FTZ R126, R126, R19 ;  /* 0x000000137e7ec220 */ /* 0x020fc60000410000 */
[----:B------:R-:W-:-:S03]  /*8a60*/  UIMAD UR7, UR32, UR13, UR7 ;  /* 0x0000000d200772a4 */ /* 0x000fc6000f8e0207 */
[----:B------:R-:W0:Y:S01]  /*8a70*/  @!P1 MUFU.RCP R18, R18 ;  /* 0x0000001200129308 */ /* 0x000e220000001000 */
[----:B------:R-:W-:Y:S01]  /*8a80*/  UIMAD.WIDE.U32 UR6, UR27, UR14, UR6 ;  /* 0x0000000e1b0672a5 */ /* 0x000fe2000f8e0006 */
[----:B----4-:R-:W-:Y:S01]  /*8a90*/  @!P6 FMUL.FTZ R125, R125, R0 ;  /* 0x000000007d7de220 */ /* 0x010fe20000410000 */
[----:B-1----:R-:W-:Y:S01]  /*8aa0*/  STG.E.128 desc[UR28][R8.64], R12 ;  /* 0x0000000c08007986 */ /* 0x002fe2000c101d1c */
[----:B------:R-:W-:Y:S01]  /*8ab0*/  FADD.FTZ R0, R11, R114 ;  /* 0x000000720b007221 */ /* 0x000fe20000010000 */
[----:B------:R-:W-:Y:S01]  /*8ac0*/  F2FP.BF16.F32.PACK_AB R114, R121, R116 ;  /* 0x000000747972723e */ /* 0x000fe200000010ff */
[----:B------:R-:W-:Y:S01]  /*8ad0*/  UIMAD UR8, UR27, UR15, UR7 ;  /* 0x0000000f1b0872a4 */ /* 0x000fe2000f8e0207 */
[----:B--2---:R1:W-:Y:S01]  /*8ae0*/  STG.E.128 desc[UR28][R8.64+0x200], R4 ;  /* 0x0002000408007986 */ /* 0x0043e2000c101d1c */
[----:B------:R-:W2:Y:S01]  /*8af0*/  @!P2 MUFU.RCP R20, R20 ;  /* 0x000000140014a308 */ /* 0x000ea20000001000 */
[----:B------:R-:W-:Y:S01]  /*8b00*/  FADD.FTZ R11, R0, R119 ;  /* 0x00000077000b7221 */ /* 0x000fe20000010000 */
[----:B---3--:R-:W-:Y:S01]  /*8b10*/  @!P0 FMUL.FTZ R127, R127, R16 ;  /* 0x000000107f7f8220 */ /* 0x008fe20000410000 */
[----:B------:R-:W-:Y:S01]  /*8b20*/  BAR.SYNC.DEFER_BLOCKING 0x0 ;  /* 0x0000000000007b1d */ /* 0x000fe20000010000 */
[----:B------:R-:W-:Y:S01]  /*8b30*/  F2FP.BF16.F32.PACK_AB R16, R125, R120 ;  /* 0x000000787d10723e */ /* 0x000fe200000010ff */
[----:B------:R-:W-:Y:S01]  /*8b40*/  FADD.FTZ R116, R11, R116 ;  /* 0x000000740b747221 */ /* 0x000fe20000010000 */
[----:B------:R-:W-:Y:S01]  /*8b50*/  ULEA UR7, UP0, UR6, UR30, 0x1 ;  /* 0x0000001e06077291 */ /* 0x000fe2000f8008ff */
[----:B------:R-:W-:-:S02]  /*8b60*/  F2FP.BF16.F32.PACK_AB R17, R127, R122 ;  /* 0x0000007a7f11723e */ /* 0x000fc400000010ff */
[----:B------:R-:W-:Y:S01]  /*8b70*/  FADD.FTZ R121, R116, R121 ;  /* 0x0000007974797221 */ /* 0x000fe20000010000 */
[----:B0-----:R-:W-:Y:S01]  /*8b80*/  @!P1 FMUL.FTZ R129, R129, R18 ;  /* 0x0000001281819220 */ /* 0x001fe20000410000 */
[----:B------:R-:W-:Y:S01]  /*8b90*/  ULEA.HI.X UR6, UR6, UR31, UR8, 0x1, UP0 ;  /* 0x0000001f06067291 */ /* 0x000fe200080f0c08 */
[----:B------:R-:W-:Y:S01]  /*8ba0*/  IADD3 R72, P0, PT, R72, -0x400, RZ ;  /* 0xfffffc0048487810 */ /* 0x000fe20007f1e0ff */
[----:B------:R-:W-:Y:S01]  /*8bb0*/  FADD.FTZ R118, R121, R118 ;  /* 0x0000007679767221 */ /* 0x000fe20000010000 */
[----:B------:R-:W-:Y:S01]  /*8bc0*/  UIADD3 UR24, UP0, UPT, UR24, -0x400, URZ ;  /* 0xfffffc0018187890 */ /* 0x000fe2000ff1e0ff */
[----:B------:R-:W-:Y:S02]  /*8bd0*/  F2FP.BF16.F32.PACK_AB R18, R129, R124 ;  /* 0x0000007c8112723e */ /* 0x000fe400000010ff */
[----:B------:R-:W-:Y:S01]  /*8be0*/  FADD.FTZ R123, R118, R123 ;  /* 0x0000007b767b7221 */ /* 0x000fe20000010000 */
[----:B--2---:R-:W-:Y:S01]  /*8bf0*/  @!P2 FMUL.FTZ R135, R135, R20 ;  /* 0x000000148787a220 */ /* 0x004fe20000410000 */
[----:B-1----:R-:W-:Y:S01]  /*8c00*/  MOV R4, UR7 ;  /* 0x0000000700047c02 */ /* 0x002fe20008000f00 */
[----:B------:R-:W-:Y:S01]  /*8c10*/  UIADD3.X UR25, UPT, UPT, UR25, -0x1, URZ, UP0, !UPT ;  /* 0xffffffff19197890 */ /* 0x000fe200087fe4ff */
[----:B------:R-:W-:Y:S01]  /*8c20*/  MOV R5, UR6 ;  /* 0x0000000600057c02 */ /* 0x000fe20008000f00 */
[----:B------:R-:W-:Y:S01]  /*8c30*/  FADD.FTZ R120, R123, R120 ;  /* 0x000000787b787221 */ /* 0x000fe20000010000 */
[----:B------:R-:W-:Y:S01]  /*8c40*/  F2FP.BF16.F32.PACK_AB R19, R135, R126 ;  /* 0x0000007e8713723e */ /* 0x000fe200000010ff */
[----:B------:R-:W-:Y:S01]  /*8c50*/  UISETP.GT.AND UP0, UPT, UR19, 0x1, UPT ;  /* 0x000000011300788c */ /* 0x000fe2000bf04270 */
[----:B------:R-:W-:Y:S01]  /*8c60*/  IADD3 R75, P1, PT, R75, -0x400, RZ ;  /* 0xfffffc004b4b7810 */ /* 0x000fe20007f3e0ff */
[----:B------:R-:W-:Y:S01]  /*8c70*/  IMAD.WIDE.U32 R4, R71, 0x10, R4 ;  /* 0x0000001047047825 */ /* 0x000fe200078e0004 */
[----:B------:R-:W-:Y:S03]  /*8c80*/  STS.128 [R48], R112 ;  /* 0x0000007030007388 */ /* 0x000fe60000000c00 */
[----:B------:R-:W-:Y:S01]  /*8c90*/  FADD.FTZ R125, R120, R125 ;  /* 0x0000007d787d7221 */ /* 0x000fe20000010000 */
[----:B------:R-:W-:Y:S01]  /*8ca0*/  IADD3.X R70, PT, PT, R70, -0x1, RZ, P0, !PT ;  /* 0xffffffff46467810 */ /* 0x000fe200007fe4ff */
[----:B------:R-:W-:Y:S01]  /*8cb0*/  UMOV UR19, UR26 ;  /* 0x0000001a00137c82 */ /* 0x000fe20008000000 */
[----:B------:R-:W-:Y:S01]  /*8cc0*/  STS.128 [R48+0x10], R16 ;  /* 0x0000101030007388 */ /* 0x000fe20000000c00 */
[----:B------:R-:W-:-:S03]  /*8cd0*/  NOP ;  /* 0x0000000000007918 */ /* 0x000fc60000000000 */
[----:B------:R-:W0:Y:S01]  /*8ce0*/  LDS.128 R12, [R49] ;  /* 0x00000000310c7984 */ /* 0x000e220000000c00 */
[----:B------:R-:W-:Y:S01]  /*8cf0*/  FADD.FTZ R122, R125, R122 ;  /* 0x0000007a7d7a7221 */ /* 0x000fe20000010000 */
[----:B------:R-:W-:Y:S02]  /*8d00*/  IADD3.X R73, PT, PT, R73, -0x1, RZ, P1, !PT ;  /* 0xffffffff49497810 */ /* 0x000fe40000ffe4ff */
        /* <DEDUP_REMOVED lines=9> */
.L_x_8328:
        /* <DEDUP_REMOVED lines=33> */
.L_x_8403:
[----:B------:R-:W-:Y:S05]  /*8fb0*/  BSYNC.RECONVERGENT B0 ;  /* 0x0000000000007941 */ /* 0x000fea0003800200 */
.L_x_8402:
        /* <DEDUP_REMOVED lines=31> */
.L_x_8405:
[----:B------:R-:W-:Y:S05]  /*91b0*/  BSYNC.RECONVERGENT B0 ;  /* 0x0000000000007941 */ /* 0x000fea0003800200 */
.L_x_8404:
        /* <DEDUP_REMOVED lines=8> */
.L_x_8406:
        /* <DEDUP_REMOVED lines=18> */
.L_x_8407:
        /* <DEDUP_REMOVED lines=10> */
.L_x_10503:


//--------------------- .text._Z25selective_scan_bwd_kernelI32Selective_Scan_bwd_kernel_traitsILi32ELi8ELb0ELb0ELb0ELb0ELb0EN3c108BFloat16EfEEv12SSMParamsBwd --------------------------
	.section	.text._Z25selective_scan_bwd_kernelI32Selective_Scan_bwd_kernel_traitsILi32ELi8ELb0ELb0ELb0ELb0ELb0EN3c108BFloat16EfEEv12SSMParamsBwd,"ax",@progbits
	.align	128
        .global         _Z25selective_scan_bwd_kernelI32Selective_Scan_bwd_kernel_traitsILi32ELi8ELb0ELb0ELb0ELb0ELb0EN3c108BFloat16EfEEv12SSMParamsBwd
        .type           _Z25selective_scan_bwd_kernelI32Selective_Scan_bwd_kernel_traitsILi32ELi8ELb0ELb0ELb0ELb0ELb0EN3c108BFloat16EfEEv12SSMParamsBwd,@function
        .size           _Z25selective_scan_bwd_kernelI32Selective_Scan_bwd_kernel_traitsILi32ELi8ELb0ELb0ELb0ELb0ELb0EN3c108BFloat16EfEEv12SSMParamsBwd,(.L_x_10504 - _Z25selective_scan_bwd_kernelI32Selective_Scan_bwd_kernel_traitsILi32ELi8ELb0ELb0ELb0ELb0ELb0EN3c108BFloat16EfEEv12SSMParamsBwd)
        .other          _Z25selective_scan_bwd_kernelI32Selective_Scan_bwd_kernel_traitsILi32ELi8ELb0ELb0ELb0ELb0ELb0EN3c108BFloat16EfEEv12SSMParamsBwd,@"STO_CUDA_ENTRY STV_DEFAULT"
_Z25selective_scan_bwd_kernelI32Selective_Scan_bwd_kernel_traitsILi32ELi8ELb0ELb0ELb0ELb0ELb0EN3c108BFloat16EfEEv12SSMParamsBwd:
.text._Z25selective_scan_bwd_kernelI32Selective_Scan_bwd_kernel_traitsILi32ELi8ELb0ELb0ELb0ELb0ELb0EN3c108BFloat16EfEEv12SSMParamsBwd:
        /* <DEDUP_REMOVED lines=18> */
[C---:B------:R-:W-:Y:S01]  /*0120*/  @P1 LEA R4, P3, R15.reuse, R4, 0x2 ;  /* 0x000000040f041211 */ /* 0x040fe200078610ff */
        /* <DEDUP_REMOVED lines=12> */
[----:B--2---:R-:W-:Y:S01]  /*01f0*/  IMAD.U32 R4, RZ, RZ, UR6 ;  /* 0x00000006ff047e24 */ /* 0x004fe2000f8e00ff */
[----:B------:R-:W-:Y:S01]  /*0200*/  MOV R5, UR7 ;  /* 0x0000000700057c02 */ /* 0x000fe20008000f00 */
[----:B------:R-:W2:Y:S01]  /*0210*/  LDCU.64 UR6, c[0x0][0x498] ;  /* 0x00009300ff0677ac */ /* 0x000ea20008000a00 */
[----:B------:R-:W-:-:S02]  /*0220*/  MOV R3, UR5 ;  /* 0x0000000500037c02 */ /* 0x000fc40008000f00 */
[----:B------:R-:W-:Y:S02]  /*0230*/  MOV R2, UR4 ;  /* 0x0000000400027c02 */ /* 0x000fe40008000f00 */
[----:B------:R-:W1:Y:S01]  /*0240*/  @P0 LDC R11, c[0x0][0x38c] ;  /* 0x0000e300ff0b0b82 */ /* 0x000e620000000800 */
[----:B------:R-:W-:Y:S01]  /*0250*/  MOV R3, UR9 ;  /* 0x0000000900037c02 */ /* 0x000fe20008000f00 */
[----:B------:R-:W-:Y:S01]  /*0260*/  IMAD.U32 R5, RZ, RZ, UR8 ;  /* 0x00000008ff057e24 */ /* 0x000fe2000f8e00ff */
[----:B------:R-:W0:Y:S05]  /*0270*/  LDCU.64 UR8, c[0x0][0x3b8] ;  /* 0x00007700ff0877ac */ /* 0x000e2a0008000a00 */
        /* <DEDUP_REMOVED lines=14> */
[----:B------:R-:W-:Y:S01]  /*0360*/  IADD3 R28, P3, PT, R13, R2, RZ ;  /* 0x000000020d1c7210 */ /* 0x000fe20007f7e0ff */
        /* <DEDUP_REMOVED lines=12> */
[C---:B------:R-:W-:Y:S01]  /*0430*/  IMAD.WIDE.U32 R2, R15.reuse, UR10, RZ ;  /* 0x0000000a0f027c25 */ /* 0x040fe2000f8e00ff */
[----:B------:R-:W-:Y:S02]  /*0440*/  LEA.HI.X R19, R6, R27, R19, 0x2, P2 ;  /* 0x0000001b06137211 */ /* 0x000fe400010f1413 */
[C---:B------:R-:W-:Y:S01]  /*0450*/  IADD3.X R6, PT, PT, R0.reuse, R21, RZ, P4, !PT ;  /* 0x0000001500067210 */ /* 0x040fe200027fe4ff */
[C---:B------:R-:W-:Y:S01]  /*0460*/  IMAD.X R32, R0.reuse, 0x1, R9, P0 ;  /* 0x0000000100207824 */ /* 0x040fe200000e0609 */
[----:B------:R-:W-:Y:S01]  /*0470*/  IADD3.X R7, PT, PT, R0, R23, RZ, P3, !PT ;  /* 0x0000001700077210 */ /* 0x000fe20001ffe4ff */
[----:B------:R-:W-:Y:S01]  /*0480*/  IMAD R21, R15, UR11, R3 ;  /* 0x0000000b0f157c24 */ /* 0x000fe2000f8e0203 */
[----:B------:R-:W-:Y:S02]  /*0490*/  LEA R20, P0, R2, R34, 0x2 ;  /* 0x0000002202147211 */ /* 0x000fe400078010ff */
[----:B------:R-:W-:-:S02]  /*04a0*/  LEA R3, P2, R28, R36, 0x1 ;  /* 0x000000241c037211 */ /* 0x000fc400078408ff */
[----:B--2---:R-:W-:Y:S02]  /*04b0*/  LEA R29, P3, R30, R38, 0x1 ;  /* 0x000000261e1d7211 */ /* 0x004fe400078608ff */
[----:B----4-:R-:W-:Y:S02]  /*04c0*/  LEA R31, P4, R13, R40, 0x1 ;  /* 0x000000280d1f7211 */ /* 0x010fe400078808ff */
[----:B------:R-:W-:Y:S02]  /*04d0*/  CS2R R22, SRZ ;  /* 0x0000000000167805 */ /* 0x000fe4000001ff00 */
[----:B------:R-:W-:Y:S02]  /*04e0*/  LEA.HI.X R21, R2, R35, R21, 0x2, P0 ;  /* 0x0000002302157211 */ /* 0x000fe400000f1415 */
[----:B------:R-:W-:Y:S02]  /*04f0*/  LEA.HI.X R28, R28, R37, R7, 0x1, P2 ;  /* 0x000000251c1c7211 */ /* 0x000fe400010f0c07 */
[----:B------:R-:W-:-:S02]  /*0500*/  LEA.HI.X R30, R30, R39, R6, 0x1, P3 ;  /* 0x000000271e1e7211 */ /* 0x000fc400018f0c06 */
[----:B------:R-:W-:Y:S01]  /*0510*/  LEA.HI.X R32, R13, R41, R32, 0x1, P4 ;  /* 0x000000290d207211 */ /* 0x000fe200020f0c20 */
[----:B------:R-:W-:Y:S06]  /*0520*/  @!P1 BRA `(.L_x_8408) ;  /* 0x0000002c003c9947 */ /* 0x000fec0003800000 */
[----:B------:R-:W0:Y:S01]  /*0530*/  S2R R25, SR_TID.X ;  /* 0x0000000000197919 */ /* 0x000e220000002100 */
[----:B------:R-:W1:Y:S01]  /*0540*/  LDC.64 R6, c[0x0][0x440] ;  /* 0x00011000ff067b82 */ /* 0x000e620000000a00 */
[----:B------:R-:W2:Y:S01]  /*0550*/  LDCU.64 UR6, c[0x0][0x3a0] ;  /* 0x00007400ff0677ac */ /* 0x000ea20008000a00 */
[----:B------:R-:W-:Y:S01]  /*0560*/  CS2R R22, SRZ ;  /* 0x0000000000167805 */ /* 0x000fe2000001ff00 */
[----:B------:R-:W-:Y:S01]  /*0570*/  UMOV UR4, 0x400 ;  /* 0x0000040000047882 */ /* 0x000fe20000000000 */
[----:B------:R-:W3:Y:S04]  /*0580*/  LDCU UR8, c[0x0][0x394] ;  /* 0x00007280ff0877ac */ /* 0x000ee80008000800 */
[----:B------:R-:W4:Y:S01]  /*0590*/  S2UR UR5, SR_CgaCtaId ;  /* 0x00000000000579c3 */ /* 0x000f220000008800 */
[----:B--2---:R-:W-:-:S04]  /*05a0*/  IMAD.WIDE.U32 R26, R15, UR6, RZ ;  /* 0x000000060f1a7c25 */ /* 0x004fc8000f8e00ff */
[----:B------:R-:W-:Y:S01]  /*05b0*/  IMAD R0, R15, UR7, R27 ;  /* 0x000000070f007c24 */ /* 0x000fe2000f8e021b */
[C---:B-1----:R-:W-:Y:S02]  /*05c0*/  LEA R24, P0, R26.reuse, R6, 0x2 ;  /* 0x000000061a187211 */ /* 0x042fe400078010ff */
[----:B------:R-:W-:Y:S02]  /*05d0*/  MOV R27, R3 ;  /* 0x00000003001b7202 */ /* 0x000fe40000000f00 */
[----:B------:R-:W-:Y:S02]  /*05e0*/  LEA.HI.X R26, R26, R7, R0, 0x2, P0 ;  /* 0x000000071a1a7211 */ /* 0x000fe400000f1400 */
[C---:B0-----:R-:W-:Y:S01]  /*05f0*/  SHF.L.U32 R0, R25.reuse, 0x3, RZ ;  /* 0x0000000319007819 */ /* 0x041fe200000006ff */
[----:B----4-:R-:W-:Y:S01]  /*0600*/  ULEA UR4, UR5, UR4, 0x18 ;  /* 0x0000000405047291 */ /* 0x010fe2000f8ec0ff */
[----:B------:R-:W-:Y:S02]  /*0610*/  LOP3.LUT R132, R25, 0x1f, RZ, 0xc0, !PT ;  /* 0x0000001f19847812 */ /* 0x000fe400078ec0ff */
[----:B------:R-:W-:-:S02]  /*0620*/  LOP3.LUT R0, R0, 0x1f00, RZ, 0xc0, !PT ;  /* 0x00001f0000007812 */ /* 0x000fc400078ec0ff */
[----:B------:R-:W-:Y:S01]  /*0630*/  IADD3 R34, PT, PT, R25, 0x200, RZ ;  /* 0x0000020019227810 */ /* 0x000fe20007ffe0ff */
[----:B------:R-:W-:Y:S01]  /*0640*/  IMAD.U32 R14, RZ, RZ, UR4 ;  /* 0x00000004ff0e7e24 */ /* 0x000fe2000f8e00ff */
[----:B------:R-:W-:-:S04]  /*0650*/  LOP3.LUT R33, R0, 0x1f, R25, 0xf8, !PT ;  /* 0x0000001f00217812 */ /* 0x000fc800078ef819 */
[----:B------:R-:W-:Y:S02]  /*0660*/  LEA R134, R25, R14, 0x2 ;  /* 0x0000000e19867211 */ /* 0x000fe400078e10ff */
[C---:B------:R-:W-:Y:S02]  /*0670*/  LOP3.LUT R35, R33.reuse, 0x20, RZ, 0xfc, !PT ;  /* 0x0000002021237812 */ /* 0x040fe400078efcff */
[C---:B------:R-:W-:Y:S02]  /*0680*/  LOP3.LUT R36, R33.reuse, 0x40, RZ, 0xfc, !PT ;  /* 0x0000004021247812 */ /* 0x040fe400078efcff */
[C---:B------:R-:W-:Y:S02]  /*0690*/  LOP3.LUT R37, R33.reuse, 0x60, RZ, 0xfc, !PT ;  /* 0x0000006021257812 */ /* 0x040fe400078efcff */
[C---:B------:R-:W-:Y:S02]  /*06a0*/  LOP3.LUT R38, R33.reuse, 0x80, RZ, 0xfc, !PT ;  /* 0x0000008021267812 */ /* 0x040fe400078efcff */
[----:B------:R-:W-:-:S02]  /*06b0*/  LOP3.LUT R39, R33, 0xa0, RZ, 0xfc, !PT ;  /* 0x000000a021277812 */ /* 0x000fc400078efcff */
[C---:B------:R-:W-:Y:S02]  /*06c0*/  LOP3.LUT R40, R33.reuse, 0xc0, RZ, 0xfc, !PT ;  /* 0x000000c021287812 */ /* 0x040fe400078efcff */
[----:B---3--:R-:W-:-:S07]  /*06d0*/  LOP3.LUT R41, R33, 0xe0, RZ, 0xfc, !PT ;  /* 0x000000e021297812 */ /* 0x008fce00078efcff */
.L_x_8416:
[----:B0-----:R-:W0:Y:S01]  /*06e0*/  LDC R42, c[0x0][0x388] ;  /* 0x0000e200ff2a7b82 */ /* 0x001e220000000800 */
[----:B------:R-:W-:Y:S01]  /*06f0*/  UIADD3 UR9, UPT, UPT, UR8, -0x1, URZ ;  /* 0xffffffff08097890 */ /* 0x000fe2000fffe0ff */
[----:B------:R-:W-:Y:S01]  /*0700*/  IMAD.SHL.U32 R2, R33, 0x2, RZ ;  /* 0x0000000221027824 */ /* 0x000fe200078e00ff */
[----:B------:R-:W-:Y:S02]  /*0710*/  PRMT R11, RZ, 0x7610, R11 ;  /* 0x00007610ff0b7816 */ /* 0x000fe4000000000b */
        /* <DEDUP_REMOVED lines=8> */
[----:B------:R-:W-:Y:S01]  /*07a0*/  PRMT R52, RZ, 0x7610, R52 ;  /* 0x00007610ff347816 */ /* 0x000fe20000000034 */
[----:B------:R-:W-:Y:S01]  /*07b0*/  BAR.SYNC.DEFER_BLOCKING 0x0 ;  /* 0x0000000000007b1d */ /* 0x000fe20000010000 */
[----:B------:R-:W-:Y:S02]  /*07c0*/  IADD3 R6, P2, PT, R2, R29, RZ ;  /* 0x0000001d02067210 */ /* 0x000fe40007f5e0ff */
[----:B------:R-:W-:-:S02]  /*07d0*/  IADD3.X R9, PT, PT, RZ, R28, RZ, P0, !PT ;  /* 0x0000001cff097210 */ /* 0x000fc400007fe4ff */
[----:B0-----:R-:W-:Y:S01]  /*07e0*/  IADD3 R42, PT, PT, R42, -UR6, RZ ;  /* 0x800000062a2a7c10 */ /* 0x001fe2000fffe0ff */
[----:B------:R-:W-:Y:S01]  /*07f0*/  IMAD.X R7, RZ, RZ, R30, P2 ;  /* 0x000000ffff077224 */ /* 0x000fe200010e061e */
[----:B------:R-:W-:Y:S01]  /*0800*/  IADD3 R2, P3, PT, R2, R31, RZ ;  /* 0x0000001f02027210 */ /* 0x000fe20007f7e0ff */
[----:B------:R-:W0:Y:S01]  /*0810*/  S2R R43, SR_LANEID ;  /* 0x00000000002b7919 */ /* 0x000e220000000000 */
[-C--:B------:R-:W-:Y:S01]  /*0820*/  ISETP.GE.AND P6, PT, R33, R42.reuse, PT ;  /* 0x0000002a2100720c */ /* 0x080fe20003fc6270 */
[----:B------:R-:W1:Y:S01]  /*0830*/  LDCU UR7, c[0x0][0x38c] ;  /* 0x00007180ff0777ac */ /* 0x000e620008000800 */
[-C--:B------:R-:W-:Y:S02]  /*0840*/  ISETP.GE.AND P0, PT, R35, R42.reuse, PT ;  /* 0x0000002a2300720c */ /* 0x080fe40003f06270 */
[----:B------:R-:W-:Y:S02]  /*0850*/  ISETP.GE.AND P1, PT, R36, R42, PT ;  /* 0x0000002a2400720c */ /* 0x000fe40003f26270 */
[----:B------:R-:W-:-:S02]  /*0860*/  IADD3.X R3, PT, PT, RZ, R32, RZ, P3, !PT ;  /* 0x00000020ff037210 */ /* 0x000fc40001ffe4ff */
[-C--:B------:R-:W-:Y:S02]  /*0870*/  ISETP.GE.AND P2, PT, R37, R42.reuse, PT ;  /* 0x0000002a2500720c */ /* 0x080fe40003f46270 */
[-C--:B------:R-:W-:Y:S02]  /*0880*/  ISETP.GE.AND P3, PT, R38, R42.reuse, PT ;  /* 0x0000002a2600720c */ /* 0x080fe40003f66270 */
[-C--:B------:R-:W-:Y:S02]  /*0890*/  ISETP.GE.AND P4, PT, R39, R42.reuse, PT ;  /* 0x0000002a2700720c */ /* 0x080fe40003f86270 */
[-C--:B------:R-:W-:Y:S01]  /*08a0*/  ISETP.GE.AND P5, PT, R40, R42.reuse, PT ;  /* 0x0000002a2800720c */ /* 0x080fe20003fa6270 */
[----:B--2---:R-:W2:Y:S01]  /*08b0*/  @!P6 LDG.E.U16 R11, desc[UR16][R8.64] ;  /* 0x00000010080be981 */ /* 0x004ea2000c1e1500 */
[----:B------:R-:W-:-:S03]  /*08c0*/  ISETP.GE.AND P6, PT, R41, R42, PT ;  /* 0x0000002a2900720c */ /* 0x000fc60003fc6270 */
[----:B------:R-:W3:Y:S01]  /*08d0*/  @!P0 LDG.E.U16 R0, desc[UR16][R8.64+0x40] ;  /* 0x0000401008008981 */ /* 0x000ee2000c1e1500 */
[----:B------:R-:W-:-:S03]  /*08e0*/  P2R R58, PR, RZ, 0x1 ;  /* 0x00000001ff3a7803 */ /* 0x000fc60000000000 */
[----:B------:R-:W4:Y:S04]  /*08f0*/  @!P1 LDG.E.U16 R13, desc[UR16][R8.64+0x80] ;  /* 0x00008010080d9981 */ /* 0x000f28000c1e1500 */
[----:B------:R-:W4:Y:S04]  /*0900*/  @!P2 LDG.E.U16 R10, desc[UR16][R8.64+0xc0] ;  /* 0x0000c010080aa981 */ /* 0x000f28000c1e1500 */
[----:B------:R-:W4:Y:S04]  /*0910*/  @!P3 LDG.E.U16 R53, desc[UR16][R8.64+0x100] ;  /* 0x000100100835b981 */ /* 0x000f28000c1e1500 */
[----:B------:R-:W4:Y:S04]  /*0920*/  @!P4 LDG.E.U16 R12, desc[UR16][R8.64+0x140] ;  /* 0x00014010080cc981 */ /* 0x000f28000c1e1500 */
[----:B------:R-:W4:Y:S04]  /*0930*/  @!P5 LDG.E.U16 R55, desc[UR16][R8.64+0x180] ;  /* 0x000180100837d981 */ /* 0x000f28000c1e1500 */
[----:B------:R1:W4:Y:S01]  /*0940*/  @!P6 LDG.E.U16 R52, desc[UR16][R8.64+0x1c0] ;  /* 0x0001c0100834e981 */ /* 0x000322000c1e1500 */
[C---:B0-----:R-:W-:Y:S01]  /*0950*/  IADD3 R44, PT, PT, R43.reuse, 0x20, RZ ;  /* 0x000000202b2c7810 */ /* 0x041fe20007ffe0ff */
[C---:B------:R-:W-:Y:S01]  /*0960*/  VIADD R46, R43.reuse, 0x40 ;  /* 0x000000402b2e7836 */ /* 0x040fe20000000000 */
[CC--:B------:R-:W-:Y:S01]  /*0970*/  LEA.HI.SX32 R45, R43.reuse, R43.reuse, 0x1b ;  /* 0x0000002b2b2d7211 */ /* 0x0c0fe200078fdaff */
[----:B------:R-:W-:Y:S01]  /*0980*/  VIADD R50, R43, 0xa0 ;  /* 0x000000a02b327836 */ /* 0x000fe20000000000 */
[----:B------:R-:W-:-:S02]  /*0990*/  LEA.HI.SX32 R47, R44, R43, 0x1b ;  /* 0x0000002b2c2f7211 */ /* 0x000fc400078fdaff */
[----:B------:R-:W-:Y:S02]  /*09a0*/  LEA.HI.SX32 R49, R46, R43, 0x1b ;  /* 0x0000002b2e317211 */ /* 0x000fe400078fdaff */
[-C--:B------:R-:W-:Y:S02]  /*09b0*/  LEA R44, R45, R14.reuse, 0x1 ;  /* 0x0000000e2d2c7211 */ /* 0x080fe400078e08ff */
[----:B-1----:R-:W-:Y:S01]  /*09c0*/  IADD3 R8, PT, PT, R43, 0x60, RZ ;  /* 0x000000602b087810 */ /* 0x002fe20007ffe0ff */
[----:B------:R-:W-:Y:S01]  /*09d0*/  IMAD R46, R49, 0x2, R14 ;  /* 0x00000002312e7824 */ /* 0x000fe200078e020e */
[----:B------:R-:W-:Y:S02]  /*09e0*/  IADD3 R48, PT, PT, R43, 0x80, RZ ;  /* 0x000000802b307810 */ /* 0x000fe40007ffe0ff */
[----:B------:R-:W-:Y:S02]  /*09f0*/  LEA R45, R47, R14, 0x1 ;  /* 0x0000000e2f2d7211 */ /* 0x000fe400078e08ff */
[----:B------:R-:W-:-:S02]  /*0a00*/  IADD3 R54, PT, PT, R43, 0xc0, RZ ;  /* 0x000000c02b367810 */ /* 0x000fc40007ffe0ff */
[-C--:B------:R-:W-:Y:S02]  /*0a10*/  LEA.HI.SX32 R47, R8, R43.reuse, 0x1b ;  /* 0x0000002b082f7211 */ /* 0x080fe400078fdaff */
[----:B------:R-:W-:Y:S02]  /*0a20*/  IADD3 R56, PT, PT, R43, 0xe0, RZ ;  /* 0x000000e02b387810 */ /* 0x000fe40007ffe0ff */
[-C--:B------:R-:W-:Y:S01]  /*0a30*/  LEA.HI.SX32 R9, R48, R43.reuse, 0x1b ;  /* 0x0000002b30097211 */ /* 0x080fe200078fdaff */
[----:B------:R-:W-:Y:S01]  /*0a40*/  IMAD R47, R47, 0x2, R14 ;  /* 0x000000022f2f7824 */ /* 0x000fe200078e020e */
[-C--:B------:R-:W-:Y:S02]  /*0a50*/  LEA.HI.SX32 R49, R50, R43.reuse, 0x1b ;  /* 0x0000002b32317211 */ /* 0x080fe400078fdaff */
[----:B------:R-:W-:Y:S02]  /*0a60*/  LEA.HI.SX32 R51, R56, R43, 0x1b ;  /* 0x0000002b38337211 */ /* 0x000fe400078fdaff */
[----:B------:R-:W-:-:S02]  /*0a70*/  LEA R48, R9, R14, 0x1 ;  /* 0x0000000e09307211 */ /* 0x000fc400078e08ff */
[-C--:B------:R-:W-:Y:S02]  /*0a80*/  LEA R49, R49, R14.reuse, 0x1 ;  /* 0x0000000e31317211 */ /* 0x080fe400078e08ff */
[----:B------:R-:W-:Y:S02]  /*0a90*/  LEA R51, R51, R14, 0x1 ;  /* 0x0000000e33337211 */ /* 0x000fe400078e08ff */
[----:B------:R-:W-:Y:S02]  /*0aa0*/  ISETP.GE.AND P0, PT, R33, R42, PT ;  /* 0x0000002a2100720c */ /* 0x000fe40003f06270 */
[----:B------:R-:W-:Y:S02]  /*0ab0*/  PRMT R8, RZ, 0x7610, R8 ;  /* 0x00007610ff087816 */ /* 0x000fe40000000008 */
[----:B------:R-:W-:Y:S01]  /*0ac0*/  PRMT R57, RZ, 0x7610, R57 ;  /* 0x00007610ff397816 */ /* 0x000fe20000000039 */
[----:B--2---:R0:W-:Y:S04]  /*0ad0*/  STS.U16 [R44], R11 ;  /* 0x0000000b2c007388 */ /* 0x0041e80000000400 */
[----:B---3--:R1:W-:Y:S04]  /*0ae0*/  STS.U16 [R45+0x40], R0 ;  /* 0x000040002d007388 */ /* 0x0083e80000000400 */
[----:B----4-:R2:W-:Y:S01]  /*0af0*/  STS.U16 [R46+0x80], R13 ;  /* 0x0000800d2e007388 */ /* 0x0105e20000000400 */
[----:B0-----:R-:W-:-:S03]  /*0b00*/  LEA.HI.SX32 R11, R54, R43, 0x1b ;  /* 0x0000002b360b7211 */ /* 0x001fc600078fdaff */
[----:B------:R0:W-:Y:S01]  /*0b10*/  STS.U16 [R47+0xc0], R10 ;  /* 0x0000c00a2f007388 */ /* 0x0001e20000000400 */
[----:B------:R-:W-:Y:S02]  /*0b20*/  PRMT R54, RZ, 0x7610, R54 ;  /* 0x00007610ff367816 */ /* 0x000fe40000000036 */
[----:B-1----:R-:W-:Y:S01]  /*0b30*/  SHF.L.U32 R0, R43, 0x3, RZ ;  /* 0x000000032b007819 */ /* 0x002fe200000006ff */
[----:B------:R-:W-:Y:S01]  /*0b40*/  IMAD R50, R11, 0x2, R14 ;  /* 0x000000020b327824 */ /* 0x000fe200078e020e */
[----:B------:R1:W-:Y:S01]  /*0b50*/  STS.U16 [R48+0x100], R53 ;  /* 0x0001003530007388 */ /* 0x0003e20000000400 */
[----:B------:R-:W-:Y:S02]  /*0b60*/  PRMT R11, RZ, 0x7610, R11 ;  /* 0x00007610ff0b7816 */ /* 0x000fe4000000000b */
[----:B------:R-:W-:Y:S01]  /*0b70*/  LEA.HI.SX32 R9, R0, R0, 0x1b ;  /* 0x0000000000097211 */ /* 0x000fe200078fdaff */
[----:B------:R-:W-:Y:S01]  /*0b80*/  STS.U16 [R49+0x140], R12 ;  /* 0x0001400c31007388 */ /* 0x000fe20000000400 */
[----:B--2---:R-:W-:-:S02]  /*0b90*/  PRMT R13, RZ, 0x7610, R13 ;  /* 0x00007610ff0d7816 */ /* 0x004fc4000000000d */
[----:B------:R-:W-:Y:S01]  /*0ba0*/  PRMT R0, RZ, 0x7610, R0 ;  /* 0x00007610ff007816 */ /* 0x000fe20000000000 */
[----:B------:R-:W-:Y:S01]  /*0bb0*/  STS.U16 [R50+0x180], R55 ;  /* 0x0001803732007388 */ /* 0x000fe20000000400 */
[----:B0-----:R-:W-:Y:S02]  /*0bc0*/  PRMT R10, RZ, 0x7610, R10 ;  /* 0x00007610ff0a7816 */ /* 0x001fe4000000000a */
[----:B-1----:R-:W-:Y:S01]  /*0bd0*/  PRMT R53, RZ, 0x7610, R53 ;  /* 0x00007610ff357816 */ /* 0x002fe20000000035 */
[----:B------:R0:W-:Y:S02]  /*0be0*/  STS.U16 [R51+0x1c0], R52 ;  /* 0x0001c03433007388 */ /* 0x0001e40000000400 */
[----:B0-----:R-:W-:Y:S01]  /*0bf0*/  LEA R52, R9, R14, 0x1 ;  /* 0x0000000e09347211 */ /* 0x001fe200078e08ff */
[----:B------:R-:W-:-:S04]  /*0c00*/  NOP ;  /* 0x0000000000007918 */ /* 0x000fc80000000000 */
[----:B------:R-:W0:Y:S04]  /*0c10*/  LDS.U16 R63, [R52] ;  /* 0x00000000343f7984 */ /* 0x000e280000000400 */
[----:B------:R-:W1:Y:S04]  /*0c20*/  LDS.U16 R64, [R52+0x2] ;  /* 0x0000020034407984 */ /* 0x000e680000000400 */
[----:B------:R-:W2:Y:S04]  /*0c30*/  LDS.U16 R67, [R52+0x4] ;  /* 0x0000040034437984 */ /* 0x000ea80000000400 */
[----:B------:R-:W3:Y:S04]  /*0c40*/  LDS.U16 R68, [R52+0x6] ;  /* 0x0000060034447984 */ /* 0x000ee80000000400 */
[----:B------:R-:W4:Y:S04]  /*0c50*/  LDS.U16 R69, [R52+0x8] ;  /* 0x0000080034457984 */ /* 0x000f280000000400 */
[----:B------:R-:W4:Y:S04]  /*0c60*/  LDS.U16 R71, [R52+0xa] ;  /* 0x00000a0034477984 */ /* 0x000f280000000400 */
[----:B------:R-:W4:Y:S04]  /*0c70*/  LDS.U16 R73, [R52+0xc] ;  /* 0x00000c0034497984 */ /* 0x000f280000000400 */
[----:B------:R-:W4:Y:S01]  /*0c80*/  LDS.U16 R75, [R52+0xe] ;  /* 0x00000e00344b7984 */ /* 0x000f220000000400 */
[----:B------:R-:W-:Y:S06]  /*0c90*/  BAR.SYNC.DEFER_BLOCKING 0x0 ;  /* 0x0000000000007b1d */ /* 0x000fec0000010000 */
[----:B------:R-:W2:Y:S01]  /*0ca0*/  @!P0 LDG.E.U16 R11, desc[UR16][R6.64] ;  /* 0x00000010060b8981 */ /* 0x000ea2000c1e1500 */
[----:B------:R-:W-:-:S03]  /*0cb0*/  ISETP.NE.AND P0, PT, R58, RZ, PT ;  /* 0x000000ff3a00720c */ /* 0x000fc60003f05270 */
[----:B------:R-:W3:Y:S04]  /*0cc0*/  @!P1 LDG.E.U16 R13, desc[UR16][R6.64+0x80] ;  /* 0x00008010060d9981 */ /* 0x000ee8000c1e1500 */
[----:B------:R-:W4:Y:S04]  /*0cd0*/  @!P2 LDG.E.U16 R54, desc[UR16][R6.64+0xc0] ;  /* 0x0000c0100636a981 */ /* 0x000f28000c1e1500 */
[----:B------:R-:W4:Y:S04]  /*0ce0*/  @!P3 LDG.E.U16 R57, desc[UR16][R6.64+0x100] ;  /* 0x000100100639b981 */ /* 0x000f28000c1e1500 */
[----:B------:R-:W3:Y:S01]  /*0cf0*/  @!P0 LDG.E.U16 R8, desc[UR16][R6.64+0x40] ;  /* 0x0000401006088981 */ /* 0x000ee2000c1e1500 */
[----:B------:R-:W-:-:S03]  /*0d00*/  P2R R56, PR, RZ, 0x1 ;  /* 0x00000001ff387803 */ /* 0x000fc60000000000 */
[----:B------:R-:W4:Y:S04]  /*0d10*/  @!P4 LDG.E.U16 R0, desc[UR16][R6.64+0x140] ;  /* 0x000140100600c981 */ /* 0x000f28000c1e1500 */
[----:B------:R-:W4:Y:S04]  /*0d20*/  @!P5 LDG.E.U16 R53, desc[UR16][R6.64+0x180] ;  /* 0x000180100635d981 */ /* 0x000f28000c1e1500 */
[----:B------:R-:W4:Y:S01]  /*0d30*/  @!P6 LDG.E.U16 R10, desc[UR16][R6.64+0x1c0] ;  /* 0x0001c010060ae981 */ /* 0x000f22000c1e1500 */
[----:B------:R-:W-:Y:S02]  /*0d40*/  ISETP.GE.AND P0, PT, R33, R42, PT ;  /* 0x0000002a2100720c */ /* 0x000fe40003f06270 */
[----:B------:R-:W-:-:S02]  /*0d50*/  PRMT R55, RZ, 0x7610, R55 ;  /* 0x00007610ff377816 */ /* 0x000fc40000000037 */
[----:B------:R-:W-:Y:S01]  /*0d60*/  PRMT R59, RZ, 0x7610, R59 ;  /* 0x00007610ff3b7816 */ /* 0x000fe2000000003b */
[----:B--2---:R-:W-:Y:S04]  /*0d70*/  STS.U16 [R44], R11 ;  /* 0x0000000b2c007388 */ /* 0x004fe80000000400 */
[----:B---3--:R-:W-:Y:S04]  /*0d80*/  STS.U16 [R45+0x40], R8 ;  /* 0x000040082d007388 */ /* 0x008fe80000000400 */
[----:B------:R-:W-:Y:S04]  /*0d90*/  STS.U16 [R46+0x80], R13 ;  /* 0x0000800d2e007388 */ /* 0x000fe80000000400 */
[----:B----4-:R-:W-:Y:S04]  /*0da0*/  STS.U16 [R47+0xc0], R54 ;  /* 0x0000c0362f007388 */ /* 0x010fe80000000400 */
        /* <DEDUP_REMOVED lines=14> */
[----:B--2---:R-:W-:-:S02]  /*0e90*/  PRMT R10, RZ, 0x7610, R10 ;  /* 0x00007610ff0a7816 */ /* 0x004fc4000000000a */
[----:B------:R-:W-:Y:S02]  /*0ea0*/  PRMT R53, RZ, 0x7610, R53 ;  /* 0x00007610ff357816 */ /* 0x000fe40000000035 */
[----:B------:R-:W-:Y:S02]  /*0eb0*/  PRMT R54, RZ, 0x7610, R54 ;  /* 0x00007610ff367816 */ /* 0x000fe40000000036 */
[----:B------:R-:W-:Y:S02]  /*0ec0*/  PRMT R57, RZ, 0x7610, R57 ;  /* 0x00007610ff397816 */ /* 0x000fe40000000039 */
[----:B------:R-:W-:Y:S01]  /*0ed0*/  PRMT R0, RZ, 0x7610, R0 ;  /* 0x00007610ff007816 */ /* 0x000fe20000000000 */
[----:B------:R-:W2:Y:S01]  /*0ee0*/  @!P0 LDG.E.U16 R55, desc[UR16][R2.64] ;  /* 0x0000001002378981 */ /* 0x000ea2000c1e1500 */
[----:B------:R-:W-:Y:S02]  /*0ef0*/  ISETP.NE.AND P0, PT, R56, RZ, PT ;  /* 0x000000ff3800720c */ /* 0x000fe40003f05270 */
[----:B------:R-:W-:Y:S01]  /*0f00*/  PRMT R56, RZ, 0x7610, R56 ;  /* 0x00007610ff387816 */ /* 0x000fe20000000038 */
[----:B------:R-:W3:Y:S04]  /*0f10*/  @!P1 LDG.E.U16 R53, desc[UR16][R2.64+0x80] ;  /* 0x0000801002359981 */ /* 0x000ee8000c1e1500 */
[----:B------:R-:W4:Y:S04]  /*0f20*/  @!P2 LDG.E.U16 R54, desc[UR16][R2.64+0xc0] ;  /* 0x0000c0100236a981 */ /* 0x000f28000c1e1500 */
[----:B------:R-:W4:Y:S04]  /*0f30*/  @!P3 LDG.E.U16 R57, desc[UR16][R2.64+0x100] ;  /* 0x000100100239b981 */ /* 0x000f28000c1e1500 */
[----:B------:R-:W3:Y:S04]  /*0f40*/  @!P0 LDG.E.U16 R10, desc[UR16][R2.64+0x40] ;  /* 0x00004010020a8981 */ /* 0x000ee8000c1e1500 */
[----:B------:R-:W4:Y:S04]  /*0f50*/  @!P4 LDG.E.U16 R56, desc[UR16][R2.64+0x140] ;  /* 0x000140100238c981 */ /* 0x000f28000c1e1500 */
[----:B------:R-:W4:Y:S04]  /*0f60*/  @!P5 LDG.E.U16 R59, desc[UR16][R2.64+0x180] ;  /* 0x00018010023bd981 */ /* 0x000f28000c1e1500 */
[----:B------:R-:W4:Y:S01]  /*0f70*/  @!P6 LDG.E.U16 R0, desc[UR16][R2.64+0x1c0] ;  /* 0x0001c0100200e981 */ /* 0x000f22000c1e1500 */
[----:B0-----:R-:W-:Y:S01]  /*0f80*/  SHF.L.U32 R63, R63, 0x10, RZ ;  /* 0x000000103f3f7819 */ /* 0x001fe200000006ff */
[----:B-1----:R-:W-:Y:S01]  /*0f90*/  IMAD.U32 R64, R64, 0x10000, RZ ;  /* 0x0001000040407824 */ /* 0x002fe200078e00ff */
[----:B------:R-:W-:-:S02]  /*0fa0*/  SHF.L.U32 R67, R67, 0x10, RZ ;  /* 0x0000001043437819 */ /* 0x000fc400000006ff */
[----:B------:R-:W-:Y:S02]  /*0fb0*/  SHF.L.U32 R68, R68, 0x10, RZ ;  /* 0x0000001044447819 */ /* 0x000fe400000006ff */
[----:B------:R-:W-:Y:S02]  /*0fc0*/  SHF.L.U32 R69, R69, 0x10, RZ ;  /* 0x0000001045457819 */ /* 0x000fe400000006ff */
[----:B------:R-:W-:Y:S01]  /*0fd0*/  SHF.L.U32 R71, R71, 0x10, RZ ;  /* 0x0000001047477819 */ /* 0x000fe200000006ff */
[----:B------:R-:W-:Y:S01]  /*0fe0*/  UISETP.GE.AND UP0, UPT, UR7, 0x1, UPT ;  /* 0x000000010700788c */ /* 0x000fe2000bf06270 */
[----:B------:R-:W-:Y:S01]  /*0ff0*/  IMAD.U32 R73, R73, 0x10000, RZ ;  /* 0x0001000049497824 */ /* 0x000fe200078e00ff */
[----:B------:R-:W-:Y:S01]  /*1000*/  SHF.L.U32 R75, R75, 0x10, RZ ;  /* 0x000000104b4b7819 */ /* 0x000fe200000006ff */
[----:B------:R-:W-:Y:S02]  /*1010*/  HFMA2 R62, -RZ, RZ, 0, 0 ;  /* 0x00000000ff3e7431 */ /* 0x000fe400000001ff */
[----:B------:R-:W-:-:S02]  /*1020*/  HFMA2 R104, -RZ, RZ, 0, 0 ;  /* 0x00000000ff687431 */ /* 0x000fc400000001ff */
[----:B------:R-:W-:Y:S01]  /*1030*/  IMAD.MOV.U32 R65, RZ, RZ, RZ ;  /* 0x000000ffff417224 */ /* 0x000fe200078e00ff */
[----:B------:R-:W-:Y:S01]  /*1040*/  MOV R93, RZ ;  /* 0x000000ff005d7202 */ /* 0x000fe20000000f00 */
[----:B------:R-:W-:Y:S01]  /*1050*/  IMAD.MOV.U32 R95, RZ, RZ, RZ ;  /* 0x000000ffff5f7224 */ /* 0x000fe200078e00ff */
[----:B------:R-:W-:Y:S01]  /*1060*/  MOV R102, RZ ;  /* 0x000000ff00667202 */ /* 0x000fe20000000f00 */
[----:B--2---:R-:W-:Y:S04]  /*1070*/  STS.U16 [R44], R55 ;  /* 0x000000372c007388 */ /* 0x004fe80000000400 */
[----:B---3--:R-:W-:Y:S04]  /*1080*/  STS.U16 [R45+0x40], R10 ;  /* 0x0000400a2d007388 */ /* 0x008fe80000000400 */
[----:B------:R-:W-:Y:S04]  /*1090*/  STS.U16 [R46+0x80], R53 ;  /* 0x000080352e007388 */ /* 0x000fe80000000400 */
[----:B----4-:R-:W-:Y:S04]  /*10a0*/  STS.U16 [R47+0xc0], R54 ;  /* 0x0000c0362f007388 */ /* 0x010fe80000000400 */
        /* <DEDUP_REMOVED lines=13> */
[----:B0-----:R-:W-:-:S02]  /*1180*/  SHF.L.U32 R0, R60, 0x10, RZ ;  /* 0x000000103c007819 */ /* 0x001fc400000006ff */
        /* <DEDUP_REMOVED lines=8> */
[----:B------:R-:W-:-:S03]  /*1210*/  SHF.L.U32 R76, R76, 0x10, RZ ;  /* 0x000000104c4c7819 */ /* 0x000fc600000006ff */
[----:B------:R-:W-:Y:S01]  /*1220*/  FFMA.FTZ R23, R74, R69, R23 ;  /* 0x000000454a177223 */ /* 0x000fe20000010017 */
[----:B------:R-:W-:-:S03]  /*1230*/  IMAD.U32 R78, R78, 0x10000, RZ ;  /* 0x000100004e4e7824 */ /* 0x000fc600078e00ff */
[----:B------:R-:W-:Y:S01]  /*1240*/  FFMA.FTZ R23, R76, R71, R23 ;  /* 0x000000474c177223 */ /* 0x000fe20000010017 */
[----:B------:R-:W-:-:S03]  /*1250*/  SHF.L.U32 R80, R80, 0x10, RZ ;  /* 0x0000001050507819 */ /* 0x000fc600000006ff */
[----:B------:R-:W-:Y:S01]  /*1260*/  FFMA.FTZ R23, R78, R73, R23 ;  /* 0x000000494e177223 */ /* 0x000fe20000010017 */
        /* <DEDUP_REMOVED lines=13> */
[----:B------:R-:W-:Y:S01]  /*1340*/  SHF.L.U32 R3, R6, 0x10, RZ ;  /* 0x0000001006037819 */ /* 0x000fe200000006ff */
[----:B------:R-:W-:Y:S01]  /*1350*/  IMAD.U32 R89, R8, 0x10000, RZ ;  /* 0x0001000008597824 */ /* 0x000fe200078e00ff */
[----:B------:R-:W-:Y:S01]  /*1360*/  SHF.L.U32 R87, R7, 0x10, RZ ;  /* 0x0000001007577819 */ /* 0x000fe200000006ff */
[----:B------:R-:W-:Y:S01]  /*1370*/  UIADD3 UR4, UPT, UPT, UR8, -0x2, URZ ;  /* 0xfffffffe08047890 */ /* 0x000fe2000fffe0ff */
[----:B------:R-:W-:Y:S01]  /*1380*/  SHF.L.U32 R91, R9, 0x10, RZ ;  /* 0x00000010095b7819 */ /* 0x000fe200000006ff */
[----:B------:R-:W-:Y:S01]  /*1390*/  IMAD.U32 R13, R13, 0x10000, RZ ;  /* 0x000100000d0d7824 */ /* 0x000fe200078e00ff */
[----:B------:R-:W-:Y:S01]  /*13a0*/  SHF.L.U32 R97, R11, 0x10, RZ ;  /* 0x000000100b617819 */ /* 0x000fe200000006ff */
[----:B------:R-:W1:Y:S01]  /*13b0*/  LDC.64 R6, c[0x0][0x3e0] ;  /* 0x0000f800ff067b82 */ /* 0x000e620000000a00 */
[----:B------:R-:W-:Y:S01]  /*13c0*/  SHF.L.U32 R99, R12, 0x10, RZ ;  /* 0x000000100c637819 */ /* 0x000fe200000006ff */
[----:B------:R-:W-:Y:S01]  /*13d0*/  ULOP3.LUT UR10, UR6, 0x100, URZ, 0xc0, !UPT ;  /* 0x00000100060a7892 */ /* 0x000fe2000f8ec0ff */
[----:B------:R-:W-:Y:S01]  /*13e0*/  SHF.L.U32 R101, R77, 0x10, RZ ;  /* 0x000000104d657819 */ /* 0x000fe200000006ff */
[----:B------:R-:W-:Y:S01]  /*13f0*/  UIMAD UR4, UR4, UR7, URZ ;  /* 0x00000007040472a4 */ /* 0x000fe2000f8e02ff */
[--C-:B------:R-:W-:Y:S01]  /*1400*/  FADD.FTZ R92, R89, R16.reuse ;  /* 0x00000010595c7221 */ /* 0x100fe20000010000 */
[--C-:B------:R-:W-:Y:S01]  /*1410*/  FADD.FTZ R90, R3, R16.reuse ;  /* 0x00000010035a7221 */ /* 0x100fe20000010000 */
[--C-:B------:R-:W-:Y:S01]  /*1420*/  FADD.FTZ R87, R87, R16.reuse ;  /* 0x0000001057577221 */ /* 0x100fe20000010000 */
[----:B------:R-:W2:Y:S01]  /*1430*/  LDC.64 R8, c[0x0][0x3c0] ;  /* 0x0000f000ff087b82 */ /* 0x000ea20000000a00 */
[--C-:B------:R-:W-:Y:S01]  /*1440*/  FADD.FTZ R89, R91, R16.reuse ;  /* 0x000000105b597221 */ /* 0x100fe20000010000 */
[--C-:B------:R-:W-:Y:S01]  /*1450*/  FADD.FTZ R94, R97, R16.reuse ;  /* 0x00000010615e7221 */ /* 0x100fe20000010000 */
[--C-:B------:R-:W-:Y:S01]  /*1460*/  FADD.FTZ R96, R99, R16.reuse ;  /* 0x0000001063607221 */ /* 0x100fe20000010000 */
[--C-:B------:R-:W-:Y:S01]  /*1470*/  FADD.FTZ R98, R13, R16.reuse ;  /* 0x000000100d627221 */ /* 0x100fe20000010000 */
[----:B------:R-:W-:Y:S01]  /*1480*/  FADD.FTZ R100, R101, R16 ;  /* 0x0000001065647221 */ /* 0x000fe20000010000 */
[----:B------:R-:W-:Y:S01]  /*1490*/  USHF.L.U32 UR5, UR8, 0xa, URZ ;  /* 0x0000000a08057899 */ /* 0x000fe200080006ff */
[----:B------:R-:W-:Y:S01]  /*14a0*/  IADD3 R77, PT, PT, R14, 0xcd8, RZ ;  /* 0x00000cd80e4d7810 */ /* 0x000fe20007ffe0ff */
[----:B------:R-:W3:Y:S01]  /*14b0*/  LDC.64 R10, c[0x0][0x3a8] ;  /* 0x0000ea00ff0a7b82 */ /* 0x000ee20000000a00 */
[----:B0-----:R-:W-:Y:S01]  /*14c0*/  ISETP.LE.AND P0, PT, R2, UR8, PT ;  /* 0x0000000802007c0c */ /* 0x001fe2000bf03270 */
[----:B------:R-:W-:Y:S01]  /*14d0*/  IMAD.MOV.U32 R79, RZ, RZ, R24 ;  /* 0x000000ffff4f7224 */ /* 0x000fe200078e0018 */
[----:B------:R-:W-:Y:S01]  /*14e0*/  MOV R65, RZ ;  /* 0x000000ff00417202 */ /* 0x000fe20000000f00 */
[----:B------:R-:W-:Y:S01]  /*14f0*/  IMAD.MOV.U32 R83, RZ, RZ, R20 ;  /* 0x000000ffff537224 */ /* 0x000fe200078e0014 */
[----:B------:R-:W-:Y:S01]  /*1500*/  MOV R84, R26 ;  /* 0x0000001a00547202 */ /* 0x000fe20000000f00 */
[----:B------:R-:W-:Y:S01]  /*1510*/  FMUL.FTZ R97, R90, R63 ;  /* 0x0000003f5a617220 */ /* 0x000fe20000410000 */
[----:B------:R-:W-:Y:S01]  /*1520*/  MOV R81, R18 ;  /* 0x0000001200517202 */ /* 0x000fe20000000f00 */
[----:B------:R-:W0:Y:S01]  /*1530*/  LDC R136, c[0x0][0x394] ;  /* 0x0000e500ff887b82 */ /* 0x000e220000000800 */
[----:B------:R-:W-:Y:S01]  /*1540*/  MOV R86, R19 ;  /* 0x0000001300567202 */ /* 0x000fe20000000f00 */
[----:B------:R-:W-:Y:S01]  /*1550*/  FMUL.FTZ R106, R87, R64 ;  /* 0x00000040576a7220 */ /* 0x000fe20000410000 */
[----:B------:R-:W-:Y:S01]  /*1560*/  MOV R88, R21 ;  /* 0x0000001500587202 */ /* 0x000fe20000000f00 */
[----:B------:R-:W-:Y:S01]  /*1570*/  FMUL.FTZ R99, R92, R67 ;  /* 0x000000435c637220 */ /* 0x000fe20000410000 */
[----:B------:R-:W-:Y:S01]  /*1580*/  MOV R85, R14 ;  /* 0x0000000e00557202 */ /* 0x000fe20000000f00 */
[----:B------:R-:W-:Y:S01]  /*1590*/  FMUL.FTZ R101, R89, R68 ;  /* 0x0000004459657220 */ /* 0x000fe20000410000 */
[----:B------:R-:W-:Y:S01]  /*15a0*/  MOV R91, UR10 ;  /* 0x0000000a005b7c02 */ /* 0x000fe20008000f00 */
[----:B------:R-:W-:Y:S01]  /*15b0*/  FMUL.FTZ R103, R94, R69 ;  /* 0x000000455e677220 */ /* 0x000fe20000410000 */
[----:B-1----:R-:W-:Y:S01]  /*15c0*/  SHF.L.U64.HI R7, R6, 0x2, R7 ;  /* 0x0000000206077819 */ /* 0x002fe20000010207 */
[----:B------:R-:W-:Y:S01]  /*15d0*/  FMUL.FTZ R105, R96, R71 ;  /* 0x0000004760697220 */ /* 0x000fe20000410000 */
[----:B--2---:R-:W-:Y:S01]  /*15e0*/  SHF.L.U64.HI R9, R8, 0x2, R9 ;  /* 0x0000000208097819 */ /* 0x004fe20000010209 */
[----:B------:R-:W-:Y:S01]  /*15f0*/  FMUL.FTZ R107, R98, R73 ;  /* 0x00000049626b7220 */ /* 0x000fe20000410000 */
[----:B------:R-:W-:Y:S01]  /*1600*/  ISETP.EQ.AND P0, PT, R25, RZ, !P0 ;  /* 0x000000ff1900720c */ /* 0x000fe20004702270 */
[----:B------:R-:W-:Y:S01]  /*1610*/  FMUL.FTZ R108, R100, R75 ;  /* 0x0000004b646c7220 */ /* 0x000fe20000410000 */
[----:B------:R-:W-:Y:S01]  /*1620*/  IMAD.U32 R109, RZ, RZ, UR4 ;  /* 0x00000004ff6d7e24 */ /* 0x000fe2000f8e00ff */
[----:B---3--:R-:W-:Y:S01]  /*1630*/  SHF.L.U64.HI R11, R10, 0x2, R11 ;  /* 0x000000020a0b7819 */ /* 0x008fe2000001020b */
[----:B------:R-:W-:Y:S01]  /*1640*/  UIADD3 UR11, UPT, UPT, -UR7, URZ, URZ ;  /* 0x000000ff070b7290 */ /* 0x000fe2000fffe1ff */
[----:B------:R-:W1:Y:S01]  /*1650*/  LDCU UR12, c[0x0][0x394] ;  /* 0x00007280ff0c77ac */ /* 0x000e620008000800 */
[----:B------:R-:W-:-:S12]  /*1660*/  ULOP3.LUT UR5, UR5, 0x400, URZ, 0xc0, !UPT ;  /* 0x0000040005057892 */ /* 0x000fd8000f8ec0ff */
.L_x_8415:
[----:B------:R-:W-:Y:S02]  /*1670*/  MOV R2, R79 ;  /* 0x0000004f00027202 */ /* 0x000fe40000000f00 */
[----:B------:R-:W-:-:S05]  /*1680*/  MOV R3, R84 ;  /* 0x0000005400037202 */ /* 0x000fca0000000f00 */
[----:B--2---:R2:W3:Y:S01]  /*1690*/  LDG.E R110, desc[UR16][R2.64] ;  /* 0x00000010026e7981 */ /* 0x0044e2000c1e1900 */
[----:B------:R-:W-:Y:S02]  /*16a0*/  MOV R13, R88 ;  /* 0x00000058000d7202 */ /* 0x000fe40000000f00 */
[----:B------:R-:W-:-:S05]  /*16b0*/  MOV R12, R83 ;  /* 0x00000053000c7202 */ /* 0x000fca0000000f00 */
[----:B------:R-:W4:Y:S01]  /*16c0*/  LDG.E R13, desc[UR16][R12.64] ;  /* 0x000000100c0d7981 */ /* 0x000f22000c1e1900 */
[----:B--2---:R-:W-:Y:S01]  /*16d0*/  MOV R2, R81 ;  /* 0x0000005100027202 */ /* 0x004fe20000000f00 */
[----:B------:R-:W-:-:S05]  /*16e0*/  IMAD.MOV.U32 R3, RZ, RZ, R86 ;  /* 0x000000ffff037224 */ /* 0x000fca00078e0056 */
[----:B------:R2:W4:Y:S01]  /*16f0*/  LDG.E R114, desc[UR16][R2.64] ;  /* 0x0000001002727981 */ /* 0x000522000c1e1900 */
[C---:B------:R-:W-:Y:S02]  /*1700*/  ISETP.NE.AND P2, PT, R25.reuse, RZ, PT ;  /* 0x000000ff1900720c */ /* 0x040fe40003f45270 */
[----:B------:R-:W-:Y:S02]  /*1710*/  ISETP.NE.AND P1, PT, R25, 0x1f, PT ;  /* 0x0000001f1900780c */ /* 0x000fe40003f25270 */
[----:B------:R-:W-:-:S04]  /*1720*/  SEL R115, R91, R34, !P2 ;  /* 0x000000225b737207 */ /* 0x000fc80005000000 */
[----:B------:R-:W-:Y:S01]  /*1730*/  LEA R115, R115, R14, 0x2 ;  /* 0x0000000e73737211 */ /* 0x000fe200078e10ff */
        /* <DEDUP_REMOVED lines=8> */
[-C--:B--2---:R-:W-:Y:S01]  /*17c0*/  FMUL.FTZ R2, R98, R111.reuse ;  /* 0x0000006f62027220 */ /* 0x084fe20000410000 */
[----:B------:R-:W2:Y:S01]  /*17d0*/  MUFU.EX2 R120, R120 ;  /* 0x0000007800787308 */ /* 0x000ea20000000800 */
[----:B------:R-:W-:-:S03]  /*17e0*/  FMUL.FTZ R111, R100, R111 ;  /* 0x0000006f646f7220 */ /* 0x000fc60000410000 */
[----:B------:R-:W3:Y:S01]  /*17f0*/  MUFU.EX2 R113, R113 ;  /* 0x0000007100717308 */ /* 0x000ee20000000800 */
[----:B----4-:R-:W-:-:S03]  /*1800*/  FMUL.FTZ R13, R114, R13 ;  /* 0x0000000d720d7220 */ /* 0x010fc60000410000 */
[----:B------:R-:W4:Y:S04]  /*1810*/  MUFU.EX2 R122, R122 ;  /* 0x0000007a007a7308 */ /* 0x000f280000000800 */
[----:B------:R-:W0:Y:S04]  /*1820*/  MUFU.EX2 R118, R118 ;  /* 0x0000007600767308 */ /* 0x000e280000000800 */
[----:B------:R-:W0:Y:S04]  /*1830*/  MUFU.EX2 R116, R116 ;  /* 0x0000007400747308 */ /* 0x000e280000000800 */
[----:B------:R-:W0:Y:S04]  /*1840*/  MUFU.EX2 R112, R112 ;  /* 0x0000007000707308 */ /* 0x000e280000000800 */
[----:B------:R0:W0:Y:S04]  /*1850*/  MUFU.EX2 R114, R2 ;  /* 0x0000000200727308 */ /* 0x0000280000000800 */
[----:B------:R-:W0:Y:S01]  /*1860*/  MUFU.EX2 R111, R111 ;  /* 0x0000006f006f7308 */ /* 0x000e220000000800 */
[----:B--2---:R2:W-:Y:S01]  /*1870*/  STS [R115+0x458], R120 ;  /* 0x0004587873007388 */ /* 0x0045e20000000800 */
[-C--:B------:R-:W-:Y:S01]  /*1880*/  FMUL.FTZ R126, R0, R13.reuse ;  /* 0x0000000d007e7220 */ /* 0x080fe20000410000 */
[-C--:B------:R-:W-:Y:S01]  /*1890*/  FMUL.FTZ R117, R70, R13.reuse ;  /* 0x0000000d46757220 */ /* 0x080fe20000410000 */
[-C--:B------:R-:W-:Y:S01]  /*18a0*/  FMUL.FTZ R119, R72, R13.reuse ;  /* 0x0000000d48777220 */ /* 0x080fe20000410000 */
[-C--:B------:R-:W-:Y:S01]  /*18b0*/  FMUL.FTZ R121, R74, R13.reuse ;  /* 0x0000000d4a797220 */ /* 0x080fe20000410000 */
[-C--:B------:R-:W-:Y:S01]  /*18c0*/  FMUL.FTZ R123, R76, R13.reuse ;  /* 0x0000000d4c7b7220 */ /* 0x080fe20000410000 */
[-C--:B------:R-:W-:Y:S01]  /*18d0*/  FMUL.FTZ R128, R78, R13.reuse ;  /* 0x0000000d4e807220 */ /* 0x080fe20000410000 */
[-C--:B------:R-:W-:Y:S01]  /*18e0*/  FMUL.FTZ R127, R80, R13.reuse ;  /* 0x0000000d507f7220 */ /* 0x080fe20000410000 */
[----:B--2---:R-:W-:Y:S01]  /*18f0*/  FMUL.FTZ R115, R66, R13 ;  /* 0x0000000d42737220 */ /* 0x004fe20000410000 */
[----:B------:R-:W-:Y:S06]  /*1900*/  BAR.SYNC.DEFER_BLOCKING 0x0 ;  /* 0x0000000000007b1d */ /* 0x000fec0000010000 */
[----:B---34-:R-:W-:Y:S05]  /*1910*/  @P1 BRA `(.L_x_8411) ;  /* 0x0000000000141947 */ /* 0x018fea0003800000 */
[----:B-1----:R-:W-:Y:S01]  /*1920*/  UISETP.NE.AND UP0, UPT, UR8, UR12, UPT ;  /* 0x0000000c0800728c */ /* 0x002fe2000bf05270 */
[----:B------:R-:W-:-:S08]  /*1930*/  IMAD.MOV.U32 R130, RZ, RZ, 0x3f800000 ;  /* 0x3f800000ff827424 */ /* 0x000fd000078e00ff */
[----:B------:R-:W-:Y:S05]  /*1940*/  BRA.U !UP0, `(.L_x_8412) ;  /* 0x00000001080c7547 */ /* 0x000fea000b800000 */
[----:B------:R4:W1:Y:S01]  /*1950*/  LDS R130, [R85+UR5+0x458] ;  /* 0x0004580555827984 */ /* 0x0008620008000800 */
[----:B------:R-:W-:Y:S05]  /*1960*/  BRA `(.L_x_8412) ;  /* 0x0000000000047947 */ /* 0x000fea0003800000 */
.L_x_8411:
[----:B------:R2:W3:Y:S02]  /*1970*/  LDS R130, [R134+0xc5c] ;  /* 0x000c5c0086827984 */ /* 0x0004e40000000800 */
.L_x_8412:
[----:B-1----:R-:W-:Y:S05]  /*1980*/  BSYNC.RECONVERGENT B0 ;  /* 0x0000000000007941 */ /* 0x002fea0003800200 */
.L_x_8410:
[----:B------:R-:W-:Y:S01]  /*1990*/  UISETP.NE.AND UP0, UPT, UR8, 0x1, UPT ;  /* 0x000000010800788c */ /* 0x000fe2000bf05270 */
[----:B------:R-:W-:-:S05]  /*19a0*/  HFMA2 R125, -RZ, RZ, 0, 0 ;  /* 0x00000000ff7d7431 */ /* 0x000fca00000001ff */
[----:B------:R-:W-:-:S04]  /*19b0*/  PLOP3.LUT P1, PT, PT, PT, UP0, 0x80, 0x8 ;  /* 0x000000000008781c */ /* 0x000fc80003f2f008 */
[----:B------:R-:W-:-:S13]  /*19c0*/  ISETP.NE.OR P1, PT, R25, RZ, !P1 ;  /* 0x000000ff1900720c */ /* 0x000fda0004f25670 */
[----:B0-----:R-:W-:-:S05]  /*19d0*/  @!P1 IMAD.WIDE R2, R109, 0x8, R4 ;  /* 0x000000086d029825 */ /* 0x001fca00078e0204 */
[----:B------:R0:W5:Y:S01]  /*19e0*/  @!P1 LDG.E R125, desc[UR16][R2.64+0x4] ;  /* 0x00000410027d9981 */ /* 0x000162000c1e1900 */
[C---:B---3--:R-:W-:Y:S01]  /*19f0*/  FMUL.FTZ R13, R111.reuse, R130 ;  /* 0x000000826f0d7220 */ /* 0x048fe20000410000 */
[----:B------:R-:W-:Y:S01]  /*1a00*/  FFMA.FTZ R12, R111, R127, R128 ;  /* 0x0000007f6f0c7223 */ /* 0x000fe20000010080 */
[----:B------:R-:W-:Y:S01]  /*1a10*/  ISETP.NE.AND P1, PT, R132, 0x1f, PT ;  /* 0x0000001f8400780c */ /* 0x000fe20003f25270 */
[----:B------:R-:W-:Y:S01]  /*1a20*/  BSSY.RECONVERGENT B0, `(.L_x_8413) ;  /* 0x00000ea000007945 */ /* 0x000fe20003800200 */
[C---:B------:R-:W-:Y:S01]  /*1a30*/  FMUL.FTZ R13, R114.reuse, R13 ;  /* 0x0000000d720d7220 */ /* 0x040fe20000410000 */
[----:B------:R-:W-:Y:S01]  /*1a40*/  FFMA.FTZ R12, R114, R12, R123 ;  /* 0x0000000c720c7223 */ /* 0x000fe2000001007b */
[----:B------:R-:W-:Y:S02]  /*1a50*/  ISETP.GT.U32.AND P3, PT, R132, 0x1d, PT ;  /* 0x0000001d8400780c */ /* 0x000fe40003f64070 */
[C---:B------:R-:W-:Y:S01]  /*1a60*/  FMUL.FTZ R13, R112.reuse, R13 ;  /* 0x0000000d700d7220 */ /* 0x040fe20000410000 */
[----:B------:R-:W-:-:S03]  /*1a70*/  FFMA.FTZ R12, R112, R12, R121 ;  /* 0x0000000c700c7223 */ /* 0x000fc60000010079 */
[C---:B------:R-:W-:Y:S01]  /*1a80*/  FMUL.FTZ R13, R116.reuse, R13 ;  /* 0x0000000d740d7220 */ /* 0x040fe20000410000 */
[----:B------:R-:W-:Y:S01]  /*1a90*/  FFMA.FTZ R124, R116, R12, R119 ;  /* 0x0000000c747c7223 */ /* 0x000fe20000010077 */
[----:B------:R-:W-:Y:S02]  /*1aa0*/  FFMA.FTZ R12, R97, R113, R106 ;  /* 0x00000071610c7223 */ /* 0x000fe4000001006a */
[C---:B------:R-:W-:Y:S01]  /*1ab0*/  FMUL.FTZ R13, R118.reuse, R13 ;  /* 0x0000000d760d7220 */ /* 0x040fe20000410000 */
[----:B------:R-:W-:Y:S01]  /*1ac0*/  FFMA.FTZ R124, R118, R124, R117 ;  /* 0x0000007c767c7223 */ /* 0x000fe20000010075 */
[C---:B------:R-:W-:Y:S02]  /*1ad0*/  FFMA.FTZ R12, R122.reuse, R12, R99 ;  /* 0x0000000c7a0c7223 */ /* 0x040fe40000010063 */
[C---:B0-----:R-:W-:Y:S01]  /*1ae0*/  FMUL.FTZ R2, R122.reuse, R13 ;  /* 0x0000000d7a027220 */ /* 0x041fe20000410000 */
[----:B------:R-:W-:Y:S01]  /*1af0*/  FFMA.FTZ R124, R122, R124, R115 ;  /* 0x0000007c7a7c7223 */ /* 0x000fe20000010073 */
[----:B------:R-:W-:Y:S01]  /*1b00*/  FFMA.FTZ R12, R118, R12, R101 ;  /* 0x0000000c760c7223 */ /* 0x000fe20000010065 */
[----:B------:R-:W-:Y:S01]  /*1b10*/  FMUL.FTZ R13, R120, R113 ;  /* 0x00000071780d7220 */ /* 0x000fe20000410000 */
[C---:B------:R-:W-:Y:S01]  /*1b20*/  FMUL.FTZ R3, R113.reuse, R2 ;  /* 0x0000000271037220 */ /* 0x040fe20000410000 */
[----:B------:R-:W-:Y:S01]  /*1b30*/  FFMA.FTZ R124, R113, R124, R126 ;  /* 0x0000007c717c7223 */ /* 0x000fe2000001007e */
[----:B------:R-:W-:Y:S01]  /*1b40*/  FFMA.FTZ R12, R116, R12, R103 ;  /* 0x0000000c740c7223 */ /* 0x000fe20000010067 */
[----:B------:R-:W-:-:S02]  /*1b50*/  FMUL.FTZ R13, R122, R13 ;  /* 0x0000000d7a0d7220 */ /* 0x000fc40000410000 */
[----:B------:R-:W0:Y:S01]  /*1b60*/  SHFL.DOWN PT, R2, R3, 0x1, 0x1f ;  /* 0x08201f0003027f89 */ /* 0x000e2200000e0000 */
[----:B------:R-:W-:Y:S01]  /*1b70*/  FFMA.FTZ R12, R112, R12, R105 ;  /* 0x0000000c700c7223 */ /* 0x000fe20000010069 */
[----:B------:R-:W-:Y:S02]  /*1b80*/  FMUL.FTZ R13, R118, R13 ;  /* 0x0000000d760d7220 */ /* 0x000fe40000410000 */
[----:B------:R-:W1:Y:S01]  /*1b90*/  SHFL.DOWN PT, R131, R124, 0x1, 0x1f ;  /* 0x08201f007c837f89 */ /* 0x000e6200000e0000 */
[----:B------:R-:W-:Y:S01]  /*1ba0*/  FFMA.FTZ R12, R114, R12, R107 ;  /* 0x0000000c720c7223 */ /* 0x000fe2000001006b */
[----:B------:R-:W-:-:S03]  /*1bb0*/  FMUL.FTZ R13, R116, R13 ;  /* 0x0000000d740d7220 */ /* 0x000fc60000410000 */
[----:B------:R-:W-:Y:S01]  /*1bc0*/  FFMA.FTZ R129, R111, R12, R108 ;  /* 0x0000000c6f817223 */ /* 0x000fe2000001006c */
[----:B------:R-:W-:-:S04]  /*1bd0*/  FMUL.FTZ R13, R112, R13 ;  /* 0x0000000d700d7220 */ /* 0x000fc80000410000 */
[----:B------:R-:W3:Y:S01]  /*1be0*/  SHFL.UP PT, R12, R129, 0x1, RZ ;  /* 0x04200000810c7989 */ /* 0x000ee200000e00ff */
[----:B0-----:R-:W-:Y:S01]  /*1bf0*/  @P1 FMUL.FTZ R2, R2, R3 ;  /* 0x0000000302021220 */ /* 0x001fe20000410000 */
[----:B-1----:R-:W-:-:S04]  /*1c00*/  @P1 FFMA.FTZ R124, R3, R131, R124 ;  /* 0x00000083037c1223 */ /* 0x002fc8000001007c */
[----:B------:R-:W-:Y:S01]  /*1c10*/  @P1 MOV R3, R2 ;  /* 0x0000000200031202 */ /* 0x000fe20000000f00 */
[----:B------:R-:W-:Y:S01]  /*1c20*/  FMUL.FTZ R2, R114, R13 ;  /* 0x0000000d72027220 */ /* 0x000fe20000410000 */
[----:B------:R-:W-:Y:S01]  /*1c30*/  ISETP.GE.AND P1, PT, R43, 0x1, PT ;  /* 0x000000012b00780c */ /* 0x000fe20003f26270 */
[----:B------:R-:W0:Y:S02]  /*1c40*/  SHFL.DOWN PT, R133, R124, 0x2, 0x1f ;  /* 0x08401f007c857f89 */ /* 0x000e2400000e0000 */
[----:B------:R-:W-:Y:S02]  /*1c50*/  FMUL.FTZ R2, R111, R2 ;  /* 0x000000026f027220 */ /* 0x000fe40000410000 */
[----:B------:R-:W1:Y:S02]  /*1c60*/  SHFL.DOWN PT, R138, R3, 0x2, 0x1f ;  /* 0x08401f00038a7f89 */ /* 0x000e6400000e0000 */
[----:B---3--:R-:W-:Y:S02]  /*1c70*/  FFMA.FTZ R12, R2, R12, R129 ;  /* 0x0000000c020c7223 */ /* 0x008fe40000010081 */
[----:B------:R-:W3:Y:S03]  /*1c80*/  SHFL.UP PT, R13, R2, 0x1, RZ ;  /* 0x04200000020d7989 */ /* 0x000ee600000e00ff */
[----:B------:R-:W-:-:S05]  /*1c90*/  FSEL R129, R129, R12, !P1 ;  /* 0x0000000c81817208 */ /* 0x000fca0004800000 */
[----:B------:R-:W4:Y:S01]  /*1ca0*/  SHFL.UP PT, R12, R129, 0x2, RZ ;  /* 0x04400000810c7989 */ /* 0x000f2200000e00ff */
[C---:B0-----:R-:W-:Y:S01]  /*1cb0*/  @!P3 FFMA.FTZ R124, R3.reuse, R133, R124 ;  /* 0x00000085037cb223 */ /* 0x041fe2000001007c */
[----:B-1----:R-:W-:-:S04]  /*1cc0*/  @!P3 FMUL.FTZ R131, R3, R138 ;  /* 0x0000008a0383b220 */ /* 0x002fc80000410000 */
[----:B------:R-:W0:Y:S01]  /*1cd0*/  SHFL.DOWN PT, R133, R124, 0x4, 0x1f ;  /* 0x08801f007c857f89 */ /* 0x000e2200000e0000 */
[----:B---3--:R-:W-:Y:S01]  /*1ce0*/  @P1 FMUL.FTZ R2, R2, R13 ;  /* 0x0000000d02021220 */ /* 0x008fe20000410000 */
[----:B------:R-:W-:Y:S02]  /*1cf0*/  @!P3 MOV R3, R131 ;  /* 0x000000830003b202 */ /* 0x000fe40000000f00 */
[----:B------:R-:W-:Y:S02]  /*1d00*/  ISETP.GE.AND P1, PT, R43, 0x2, PT ;  /* 0x000000022b00780c */ /* 0x000fe40003f26270 */
[----:B------:R-:W1:Y:S01]  /*1d10*/  SHFL.UP PT, R13, R2, 0x2, RZ ;  /* 0x04400000020d7989 */ /* 0x000e6200000e00ff */
[----:B------:R-:W-:Y:S01]  /*1d20*/  ISETP.GT.U32.AND P3, PT, R132, 0x1b, PT ;  /* 0x0000001b8400780c */ /* 0x000fe20003f64070 */
[----:B----4-:R-:W-:Y:S02]  /*1d30*/  FFMA.FTZ R12, R2, R12, R129 ;  /* 0x0000000c020c7223 */ /* 0x010fe40000010081 */
[----:B------:R-:W3:Y:S03]  /*1d40*/  SHFL.DOWN PT, R138, R3, 0x4, 0x1f ;  /* 0x08801f00038a7f89 */ /* 0x000ee600000e0000 */
[----:B------:R-:W-:-:S05]  /*1d50*/  FSEL R129, R129, R12, !P1 ;  /* 0x0000000c81817208 */ /* 0x000fca0004800000 */
[----:B------:R-:W4:Y:S02]  /*1d60*/  SHFL.UP PT, R12, R129, 0x4, RZ ;  /* 0x04800000810c7989 */ /* 0x000f2400000e00ff */
[----:B0-----:R-:W-:-:S05]  /*1d70*/  @!P3 FFMA.FTZ R124, R3, R133, R124 ;  /* 0x00000085037cb223 */ /* 0x001fca000001007c */
[----:B------:R-:W0:Y:S01]  /*1d80*/  SHFL.DOWN PT, R137, R124, 0x8, 0x1f ;  /* 0x09001f007c897f89 */ /* 0x000e2200000e0000 */
[----:B-1----:R-:W-:Y:S01]  /*1d90*/  @P1 FMUL.FTZ R2, R2, R13 ;  /* 0x0000000d02021220 */ /* 0x002fe20000410000 */
[----:B------:R-:W-:Y:S02]  /*1da0*/  ISETP.GE.AND P1, PT, R43, 0x4, PT ;  /* 0x000000042b00780c */ /* 0x000fe40003f26270 */
[----:B------:R-:W-:Y:S01]  /*1db0*/  MOV R13, RZ ;  /* 0x000000ff000d7202 */ /* 0x000fe20000000f00 */
[----:B---3--:R-:W-:-:S04]  /*1dc0*/  @!P3 FMUL.FTZ R131, R3, R138 ;  /* 0x0000008a0383b220 */ /* 0x008fc80000410000 */
[----:B------:R-:W-:Y:S01]  /*1dd0*/  @!P3 IMAD.MOV.U32 R3, RZ, RZ, R131 ;  /* 0x000000ffff03b224 */ /* 0x000fe200078e0083 */
[----:B------:R-:W-:Y:S01]  /*1de0*/  ISETP.GT.U32.AND P3, PT, R132, 0x17, PT ;  /* 0x000000178400780c */ /* 0x000fe20003f64070 */
[----:B------:R-:W1:Y:S01]  /*1df0*/  SHFL.UP PT, R131, R2, 0x4, RZ ;  /* 0x0480000002837989 */ /* 0x000e6200000e00ff */
[----:B----4-:R-:W-:-:S03]  /*1e00*/  FFMA.FTZ R12, R2, R12, R129 ;  /* 0x0000000c020c7223 */ /* 0x010fc60000010081 */
[----:B------:R-:W3:Y:S02]  /*1e10*/  SHFL.DOWN PT, R138, R3, 0x8, 0x1f ;  /* 0x09001f00038a7f89 */ /* 0x000ee400000e0000 */
[----:B------:R-:W-:Y:S01]  /*1e20*/  FSEL R129, R129, R12, !P1 ;  /* 0x0000000c81817208 */ /* 0x000fe20004800000 */
[----:B------:R-:W-:-:S04]  /*1e30*/  HFMA2 R12, -RZ, RZ, 1.875, 0 ;  /* 0x3f800000ff0c7431 */ /* 0x000fc800000001ff */
[----:B------:R-:W4:Y:S01]  /*1e40*/  SHFL.UP PT, R133, R129, 0x8, RZ ;  /* 0x0500000081857989 */ /* 0x000f2200000e00ff */
[----:B0-----:R-:W-:-:S03]  /*1e50*/  @!P3 FFMA.FTZ R124, R3, R137, R124 ;  /* 0x00000089037cb223 */ /* 0x001fc6000001007c */
[----:B------:R-:W-:Y:S04]  /*1e60*/  @P0 LDS.64 R12, [R77] ;  /* 0x000000004d0c0984 */ /* 0x000fe80000000a00 */
[----:B------:R-:W0:Y:S01]  /*1e70*/  SHFL.DOWN PT, R137, R124, 0x10, 0x1f ;  /* 0x0a001f007c897f89 */ /* 0x000e2200000e0000 */
[----:B-1----:R-:W-:Y:S01]  /*1e80*/  @P1 FMUL.FTZ R2, R2, R131 ;  /* 0x0000008302021220 */ /* 0x002fe20000410000 */
[----:B------:R-:W-:Y:S01]  /*1e90*/  ISETP.GE.AND P1, PT, R43, 0x8, PT ;  /* 0x000000082b00780c */ /* 0x000fe20003f26270 */
[----:B---3--:R-:W-:-:S03]  /*1ea0*/  @!P3 FMUL.FTZ R135, R3, R138 ;  /* 0x0000008a0387b220 */ /* 0x008fc60000410000 */
[----:B------:R-:W1:Y:S02]  /*1eb0*/  SHFL.UP PT, R131, R2, 0x8, RZ ;  /* 0x0500000002837989 */ /* 0x000e6400000e00ff */
[----:B------:R-:W-:Y:S02]  /*1ec0*/  @!P3 MOV R3, R135 ;  /* 0x000000870003b202 */ /* 0x000fe40000000f00 */
[----:B------:R-:W-:Y:S01]  /*1ed0*/  ISETP.GT.U32.AND P3, PT, R132, 0xf, PT ;  /* 0x0000000f8400780c */ /* 0x000fe20003f64070 */
[----:B----4-:R-:W-:Y:S02]  /*1ee0*/  FFMA.FTZ R138, R2, R133, R129 ;  /* 0x00000085028a7223 */ /* 0x010fe40000010081 */
[----:B------:R-:W3:Y:S03]  /*1ef0*/  SHFL.DOWN PT, R140, R3, 0x10, 0x1f ;  /* 0x0a001f00038c7f89 */ /* 0x000ee600000e0000 */
[----:B------:R-:W-:-:S05]  /*1f00*/  FSEL R129, R129, R138, !P1 ;  /* 0x0000008a81817208 */ /* 0x000fca0004800000 */
[----:B------:R-:W4:Y:S02]  /*1f10*/  SHFL.UP PT, R133, R129, 0x10, RZ ;  /* 0x0600000081857989 */ /* 0x000f2400000e00ff */
[----:B0-----:R-:W-:Y:S01]  /*1f20*/  @!P3 FFMA.FTZ R124, R3, R137, R124 ;  /* 0x00000089037cb223 */ /* 0x001fe2000001007c */
[----:B-1----:R-:W-:Y:S01]  /*1f30*/  @P1 FMUL.FTZ R2, R2, R131 ;  /* 0x0000008302021220 */ /* 0x002fe20000410000 */
[----:B------:R-:W-:Y:S01]  /*1f40*/  ISETP.GE.AND P1, PT, R43, 0x10, PT ;  /* 0x000000102b00780c */ /* 0x000fe20003f26270 */
[----:B------:R-:W-:Y:S04]  /*1f50*/  SHFL.IDX PT, R142, R13, RZ, 0x1f ;  /* 0x00001fff0d8e7589 */ /* 0x000fe800000e0000 */
[----:B------:R-:W0:Y:S01]  /*1f60*/  SHFL.UP PT, R131, R2, 0x10, RZ ;  /* 0x0600000002837989 */ /* 0x000e2200000e00ff */
[----:B---3--:R-:W-:-:S03]  /*1f70*/  @!P3 FMUL.FTZ R135, R3, R140 ;  /* 0x0000008c0387b220 */ /* 0x008fc60000410000 */
[----:B------:R-:W-:Y:S01]  /*1f80*/  SHFL.DOWN PT, R140, R124, 0x1, 0x1f ;  /* 0x08201f007c8c7f89 */ /* 0x000fe200000e0000 */
[----:B------:R-:W-:Y:S01]  /*1f90*/  @!P3 IMAD.MOV.U32 R3, RZ, RZ, R135 ;  /* 0x000000ffff03b224 */ /* 0x000fe200078e0087 */
[----:B------:R-:W-:Y:S02]  /*1fa0*/  ISETP.NE.AND P3, PT, R25, 0x1f, PT ;  /* 0x0000001f1900780c */ /* 0x000fe40003f65270 */
[----:B------:R-:W-:Y:S01]  /*1fb0*/  SHFL.IDX PT, R124, R124, RZ, 0x1f ;  /* 0x00001fff7c7c7589 */ /* 0x000fe200000e0000 */
[----:B----4-:R-:W-:-:S03]  /*1fc0*/  FFMA.FTZ R138, R2, R133, R129 ;  /* 0x00000085028a7223 */ /* 0x010fc60000010081 */
[----:B------:R-:W1:Y:S02]  /*1fd0*/  SHFL.DOWN PT, R135, R3, 0x1, 0x1f ;  /* 0x08201f0003877f89 */ /* 0x000e6400000e0000 */
[----:B------:R-:W-:Y:S02]  /*1fe0*/  FSEL R138, R129, R138, !P1 ;  /* 0x0000008a818a7208 */ /* 0x000fe40004800000 */
[----:B------:R-:W3:Y:S01]  /*1ff0*/  SHFL.IDX PT, R3, R3, RZ, 0x1f ;  /* 0x00001fff03037589 */ /* 0x000ee200000e0000 */
[----:B0-----:R-:W-:Y:S01]  /*2000*/  @P1 FMUL.FTZ R2, R2, R131 ;  /* 0x0000008302021220 */ /* 0x001fe20000410000 */
[----:B------:R-:W-:Y:S02]  /*2010*/  ISETP.GT.AND P1, PT, R43, 0x1e, PT ;  /* 0x0000001e2b00780c */ /* 0x000fe40003f24270 */
[----:B------:R0:W-:Y:S04]  /*2020*/  SHFL.UP PT, R131, R138, 0x1, RZ ;  /* 0x042000008a837989 */ /* 0x0001e800000e00ff */
[----:B------:R-:W-:Y:S01]  /*2030*/  SHFL.UP PT, R2, R2, 0x1, RZ ;  /* 0x0420000002027989 */ /* 0x000fe200000e00ff */
[----:B-1----:R-:W-:Y:S01]  /*2040*/  @P3 FFMA.FTZ R142, R135, R142, R140 ;  /* 0x0000008e878e3223 */ /* 0x002fe2000001008c */
[----:B------:R-:W-:-:S03]  /*2050*/  ISETP.NE.AND P3, PT, R43, RZ, PT ;  /* 0x000000ff2b00720c */ /* 0x000fc60003f65270 */
[----:B------:R-:W-:Y:S01]  /*2060*/  FFMA.FTZ R127, R142, R130, R127 ;  /* 0x000000828e7f7223 */ /* 0x000fe2000001007f */
[C---:B---3--:R-:W-:Y:S01]  /*2070*/  FFMA.FTZ R13, R3.reuse, R13, R124 ;  /* 0x0000000d030d7223 */ /* 0x048fe2000001007c */
[----:B------:R-:W-:Y:S02]  /*2080*/  FMUL.FTZ R12, R3, R12 ;  /* 0x0000000c030c7220 */ /* 0x000fe40000410000 */
[-C--:B------:R-:W-:Y:S01]  /*2090*/  FFMA.FTZ R129, R111, R127.reuse, R128 ;  /* 0x0000007f6f817223 */ /* 0x080fe20000010080 */
[----:B------:R-:W-:-:S03]  /*20a0*/  FMUL.FTZ R141, R100, R127 ;  /* 0x0000007f648d7220 */ /* 0x000fc60000410000 */
[-C--:B------:R-:W-:Y:S01]  /*20b0*/  FFMA.FTZ R123, R114, R129.reuse, R123 ;  /* 0x00000081727b7223 */ /* 0x080fe2000001007b */
[----:B0-----:R-:W-:Y:S01]  /*20c0*/  FMUL.FTZ R138, R98, R129 ;  /* 0x00000081628a7220 */ /* 0x001fe20000410000 */
[----:B------:R-:W-:Y:S01]  /*20d0*/  @!P3 MOV R142, 0x400 ;  /* 0x00000400008eb802 */ /* 0x000fe20000000f00 */
[----:B------:R-:W-:Y:S01]  /*20e0*/  FADD.FTZ R57, R141, R57 ;  /* 0x000000398d397221 */ /* 0x000fe20000010000 */
[----:B------:R-:W-:Y:S01]  /*20f0*/  FFMA.FTZ R121, R112, R123, R121 ;  /* 0x0000007b70797223 */ /* 0x000fe20000010079 */
[----:B------:R-:W-:-:S03]  /*2100*/  FADD.FTZ R56, R138, R56 ;  /* 0x000000388a387221 */ /* 0x000fc60000010000 */
[-C--:B------:R-:W-:Y:S01]  /*2110*/  FFMA.FTZ R119, R116, R121.reuse, R119 ;  /* 0x0000007974777223 */ /* 0x080fe20000010077 */
[----:B------:R-:W-:-:S03]  /*2120*/  FMUL.FTZ R137, R94, R121 ;  /* 0x000000795e897220 */ /* 0x000fc60000410000 */
[----:B------:R-:W-:Y:S01]  /*2130*/  FFMA.FTZ R117, R118, R119, R117 ;  /* 0x0000007776757223 */ /* 0x000fe20000010075 */
[----:B------:R-:W-:-:S03]  /*2140*/  FADD.FTZ R54, R137, R54 ;  /* 0x0000003689367221 */ /* 0x000fc60000010000 */
[-C--:B------:R-:W-:Y:S01]  /*2150*/  FFMA.FTZ R115, R122, R117.reuse, R115 ;  /* 0x000000757a737223 */ /* 0x080fe20000010073 */
[-C--:B------:R-:W-:Y:S01]  /*2160*/  FMUL.FTZ R135, R92, R117.reuse ;  /* 0x000000755c877220 */ /* 0x080fe20000410000 */
[----:B------:R-:W-:-:S03]  /*2170*/  FMUL.FTZ R3, R110, R117 ;  /* 0x000000756e037220 */ /* 0x000fc60000410000 */
[----:B------:R-:W-:Y:S01]  /*2180*/  FADD.FTZ R82, R135, R82 ;  /* 0x0000005287527221 */ /* 0x000fe20000010000 */
[----:B-----5:R-:W0:Y:S02]  /*2190*/  SHFL.IDX PT, R133, R125, RZ, 0x1f ;  /* 0x00001fff7d857589 */ /* 0x020e2400000e0000 */
[----:B0-----:R-:W-:Y:S01]  /*21a0*/  @P2 FFMA.FTZ R133, R2, R133, R131 ;  /* 0x0000008502852223 */ /* 0x001fe20000010083 */
[----:B------:R-:W-:-:S03]  /*21b0*/  ISETP.NE.AND P2, PT, R25, RZ, PT ;  /* 0x000000ff1900720c */ /* 0x000fc60003f45270 */
[----:B------:R-:W-:-:S04]  /*21c0*/  FFMA.FTZ R120, R120, R133, R97 ;  /* 0x0000008578787223 */ /* 0x000fc80000010061 */
[CC--:B------:R-:W-:Y:S01]  /*21d0*/  FFMA.FTZ R2, R113.reuse, R120.reuse, R106 ;  /* 0x0000007871027223 */ /* 0x0c0fe2000001006a */
[----:B------:R-:W-:Y:S01]  /*21e0*/  FFMA.FTZ R125, R0, R120, RZ ;  /* 0x00000078007d7223 */ /* 0x000fe200000100ff */
[----:B------:R-:W-:Y:S01]  /*21f0*/  FFMA.FTZ R113, R113, R115, R126 ;  /* 0x0000007371717223 */ /* 0x000fe2000001007e */
[----:B------:R-:W-:Y:S01]  /*2200*/  FMUL.FTZ R126, R96, R123 ;  /* 0x0000007b607e7220 */ /* 0x000fe20000410000 */
[-C--:B------:R-:W-:Y:S01]  /*2210*/  FFMA.FTZ R122, R122, R2.reuse, R99 ;  /* 0x000000027a7a7223 */ /* 0x080fe20000010063 */
[----:B------:R-:W-:Y:S01]  /*2220*/  FFMA.FTZ R131, R66, R2, R125 ;  /* 0x0000000242837223 */ /* 0x000fe2000001007d */
[----:B------:R-:W-:Y:S01]  /*2230*/  FADD.FTZ R125, -R97, R120 ;  /* 0x00000078617d7221 */ /* 0x000fe20000010100 */
[----:B------:R-:W-:Y:S01]  /*2240*/  FADD.FTZ R120, -R106, R2 ;  /* 0x000000026a787221 */ /* 0x000fe20000010100 */
[----:B------:R-:W-:Y:S01]  /*2250*/  FMUL.FTZ R2, R90, R113 ;  /* 0x000000715a027220 */ /* 0x000fe20000410000 */
[-C--:B------:R-:W-:Y:S01]  /*2260*/  FFMA.FTZ R128, R118, R122.reuse, R101 ;  /* 0x0000007a76807223 */ /* 0x080fe20000010065 */
[----:B------:R-:W-:Y:S01]  /*2270*/  FFMA.FTZ R133, R70, R122, R131 ;  /* 0x0000007a46857223 */ /* 0x000fe20000010083 */
[----:B------:R-:W-:Y:S01]  /*2280*/  FADD.FTZ R118, -R99, R122 ;  /* 0x0000007a63767221 */ /* 0x000fe20000010100 */
[----:B------:R-:W-:Y:S01]  /*2290*/  FMUL.FTZ R131, R87, R115 ;  /* 0x0000007357837220 */ /* 0x000fe20000410000 */
[----:B------:R-:W-:Y:S01]  /*22a0*/  FFMA.FTZ R122, R2, R125, RZ ;  /* 0x0000007d027a7223 */ /* 0x000fe200000100ff */
[-C--:B------:R-:W-:Y:S01]  /*22b0*/  FFMA.FTZ R130, R116, R128.reuse, R103 ;  /* 0x0000008074827223 */ /* 0x080fe20000010067 */
[----:B------:R-:W-:Y:S01]  /*22c0*/  FFMA.FTZ R139, R72, R128, R133 ;  /* 0x00000080488b7223 */ /* 0x000fe20000010085 */
[----:B------:R0:W-:Y:S01]  /*22d0*/  @!P2 STS.64 [R77], R12 ;  /* 0x0000000c4d00a388 */ /* 0x0001e20000000a00 */
        /* <DEDUP_REMOVED lines=19> */
[----:B0-----:R-:W-:Y:S01]  /*2410*/  FMUL.FTZ R13, R110, R123 ;  /* 0x0000007b6e0d7220 */ /* 0x001fe20000410000 */
[----:B------:R-:W-:Y:S01]  /*2420*/  FFMA.FTZ R140, R138, R112, R133 ;  /* 0x000000708a8c7223 */ /* 0x000fe20000010085 */
[----:B------:R-:W0:Y:S01]  /*2430*/  @!P3 S2R R143, SR_CgaCtaId ;  /* 0x00000000008fb919 */ /* 0x000e220000008800 */
[----:B------:R-:W-:Y:S01]  /*2440*/  FMUL.FTZ R137, R110, R119 ;  /* 0x000000776e897220 */ /* 0x000fe20000410000 */
[----:B------:R-:W-:Y:S01]  /*2450*/  FMUL.FTZ R116, R116, R13 ;  /* 0x0000000d74747220 */ /* 0x000fe20000410000 */
[----:B------:R-:W-:Y:S01]  /*2460*/  FFMA.FTZ R133, R141, R111, R140 ;  /* 0x0000006f8d857223 */ /* 0x000fe2000001008c */
[----:B------:R-:W1:Y:S01]  /*2470*/  SHFL.DOWN PT, R139, R114, 0x1, 0x1f ;  /* 0x08201f00728b7f89 */ /* 0x000e6200000e0000 */
[----:B------:R-:W-:Y:S01]  /*2480*/  FMUL.FTZ R137, R122, R137 ;  /* 0x000000897a897220 */ /* 0x000fe20000410000 */
        /* <DEDUP_REMOVED lines=19> */
[----:B-1----:R-:W-:Y:S01]  /*25c0*/  @!P1 FADD.FTZ R114, R114, R139 ;  /* 0x0000008b72729221 */ /* 0x002fe20000010000 */
[----:B---3--:R-:W-:-:S04]  /*25d0*/  @!P1 FADD.FTZ R133, R133, R140 ;  /* 0x0000008c85859221 */ /* 0x008fc80000010000 */
[----:B------:R-:W1:Y:S01]  /*25e0*/  SHFL.DOWN PT, R139, R114, 0x2, 0x1f ;  /* 0x08401f00728b7f89 */ /* 0x000e6200000e0000 */
[----:B------:R-:W-:Y:S02]  /*25f0*/  ISETP.GT.AND P1, PT, R43, 0x1d, PT ;  /* 0x0000001d2b00780c */ /* 0x000fe40003f24270 */
[----:B0-----:R-:W-:Y:S01]  /*2600*/  @!P3 LEA R14, R143, R142, 0x18 ;  /* 0x0000008e8f0eb211 */ /* 0x001fe200078ec0ff */
[----:B------:R-:W0:Y:S10]  /*2610*/  SHFL.DOWN PT, R140, R133, 0x2, 0x1f ;  /* 0x08401f00858c7f89 */ /* 0x000e3400000e0000 */
[----:B-1----:R-:W-:Y:S01]  /*2620*/  @!P1 FADD.FTZ R114, R114, R139 ;  /* 0x0000008b72729221 */ /* 0x002fe20000010000 */
[----:B0-----:R-:W-:-:S04]  /*2630*/  @!P1 FADD.FTZ R133, R133, R140 ;  /* 0x0000008c85859221 */ /* 0x001fc80000010000 */
        /* <DEDUP_REMOVED lines=9> */
[----:B------:R-:W-:Y:S01]  /*26d0*/  FMUL.FTZ R139, R110, R121 ;  /* 0x000000796e8b7220 */ /* 0x000fe20000410000 */
[----:B-1----:R-:W-:-:S03]  /*26e0*/  @!P1 FADD.FTZ R133, R133, R140 ;  /* 0x0000008c85859221 */ /* 0x002fc60000010000 */
[----:B------:R-:W0:Y:S01]  /*26f0*/  SHFL.DOWN PT, R143, R114, 0x10, 0x1f ;  /* 0x0a001f00728f7f89 */ /* 0x000e2200000e0000 */
[----:B------:R-:W-:Y:S01]  /*2700*/  ISETP.GT.AND P1, PT, R43, 0xf, PT ;  /* 0x0000000f2b00780c */ /* 0x000fe20003f24270 */
[----:B------:R-:W-:Y:S02]  /*2710*/  FMUL.FTZ R130, R130, R139 ;  /* 0x0000008b82827220 */ /* 0x000fe40000410000 */
[----:B------:R-:W1:Y:S02]  /*2720*/  SHFL.DOWN PT, R124, R133, 0x10, 0x1f ;  /* 0x0a001f00857c7f89 */ /* 0x000e6400000e0000 */
[----:B------:R-:W-:-:S04]  /*2730*/  FFMA.FTZ R121, R69, R121, R130 ;  /* 0x0000007945797223 */ /* 0x000fc80000010082 */
[----:B------:R-:W-:Y:S01]  /*2740*/  FADD.FTZ R58, R121, R58 ;  /* 0x0000003a793a7221 */ /* 0x000fe20000010000 */
[----:B0-----:R-:W-:Y:S01]  /*2750*/  FADD.FTZ R13, R114, R143 ;  /* 0x0000008f720d7221 */ /* 0x001fe20000010000 */
[----:B-1----:R-:W-:-:S04]  /*2760*/  FADD.FTZ R12, R133, R124 ;  /* 0x0000007c850c7221 */ /* 0x002fc80000010000 */
[----:B------:R-:W-:Y:S01]  /*2770*/  FSEL R119, R114, R13, P1 ;  /* 0x0000000d72777208 */ /* 0x000fe20000800000 */
[C---:B------:R-:W-:Y:S01]  /*2780*/  FMUL.FTZ R114, R110.reuse, R113 ;  /* 0x000000716e727220 */ /* 0x040fe20000410000 */
[----:B------:R-:W-:Y:S01]  /*2790*/  FMUL.FTZ R110, R110, R127 ;  /* 0x0000007f6e6e7220 */ /* 0x000fe20000410000 */
[----:B------:R0:W-:Y:S02]  /*27a0*/  @!P3 STS.64 [R14+0x228], R12 ;  /* 0x0002280c0e00b388 */ /* 0x0001e40000000a00 */
[----:B------:R-:W-:Y:S01]  /*27b0*/  FMUL.FTZ R114, R125, R114 ;  /* 0x000000727d727220 */ /* 0x000fe20000410000 */
[----:B------:R-:W-:-:S03]  /*27c0*/  FMUL.FTZ R110, R111, R110 ;  /* 0x0000006e6f6e7220 */ /* 0x000fc60000410000 */
[----:B------:R-:W-:Y:S01]  /*27d0*/  FFMA.FTZ R114, R63, R113, R114 ;  /* 0x000000713f727223 */ /* 0x000fe20000010072 */
[----:B------:R-:W-:-:S03]  /*27e0*/  FFMA.FTZ R110, R75, R127, R110 ;  /* 0x0000007f4b6e7223 */ /* 0x000fc6000001006e */
[----:B------:R-:W-:Y:S01]  /*27f0*/  FADD.FTZ R59, R114, R59 ;  /* 0x0000003b723b7221 */ /* 0x000fe20000010000 */
[----:B------:R-:W-:Y:S01]  /*2800*/  FADD.FTZ R65, R110, R65 ;  /* 0x000000416e417221 */ /* 0x000fe20000010000 */
        /* <DEDUP_REMOVED lines=11> */
.L_x_8414:
[----:B------:R-:W-:Y:S05]  /*28c0*/  BSYNC.RECONVERGENT B0 ;  /* 0x0000000000007941 */ /* 0x000fea0003800200 */
.L_x_8413:
[----:B------:R-:W-:Y:S01]  /*28d0*/  UIADD3 UR11, UPT, UPT, UR11, 0x1, URZ ;  /* 0x000000010b0b7890 */ /* 0x000fe2000fffe0ff */
[----:B------:R-:W-:Y:S01]  /*28e0*/  LEA R83, P1, R6, R83, 0x2 ;  /* 0x0000005306537211 */ /* 0x000fe200078210ff */
[----:B------:R-:W-:Y:S01]  /*28f0*/  VIADD R91, R91, 0x1 ;  /* 0x000000015b5b7836 */ /* 0x000fe20000000000 */
[----:B------:R-:W-:Y:S01]  /*2900*/  LEA R81, P2, R8, R81, 0x2 ;  /* 0x0000005108517211 */ /* 0x000fe200078410ff */
[----:B------:R-:W-:Y:S01]  /*2910*/  UISETP.NE.AND UP0, UPT, UR11, URZ, UPT ;  /* 0x000000ff0b00728c */ /* 0x000fe2000bf05270 */
[----:B------:R-:W-:Y:S02]  /*2920*/  LEA R79, P3, R10, R79, 0x2 ;  /* 0x0000004f0a4f7211 */ /* 0x000fe400078610ff */
[----:B0-----:R-:W-:Y:S02]  /*2930*/  IADD3 R85, PT, PT, R85, 0x4, RZ ;  /* 0x0000000455557810 */ /* 0x001fe40007ffe0ff */
[----:B------:R-:W-:Y:S02]  /*2940*/  IADD3 R77, PT, PT, R77, 0x8, RZ ;  /* 0x000000084d4d7810 */ /* 0x000fe40007ffe0ff */
[----:B------:R-:W-:-:S02]  /*2950*/  IADD3 R109, PT, PT, R109, 0x1, RZ ;  /* 0x000000016d6d7810 */ /* 0x000fc40007ffe0ff */
[----:B------:R-:W-:Y:S02]  /*2960*/  IADD3.X R88, PT, PT, R88, R7, RZ, P1, !PT ;  /* 0x0000000758587210 */ /* 0x000fe40000ffe4ff */
[----:B------:R-:W-:Y:S02]  /*2970*/  IADD3.X R86, PT, PT, R86, R9, RZ, P2, !PT ;  /* 0x0000000956567210 */ /* 0x000fe400017fe4ff */
[----:B------:R-:W-:Y:S01]  /*2980*/  IADD3.X R84, PT, PT, R84, R11, RZ, P3, !PT ;  /* 0x0000000b54547210 */ /* 0x000fe20001ffe4ff */
[----:B------:R-:W-:Y:S06]  /*2990*/  BRA.U UP0, `(.L_x_8415) ;  /* 0xffffffed00347547 */ /* 0x000fec000b83ffff */
.L_x_8409:
[----:B------:R-:W0:Y:S08]  /*29a0*/  S2UR UR5, SR_CgaCtaId ;  /* 0x00000000000579c3 */ /* 0x000e300000008800 */
[----:B------:R-:W-:Y:S01]  /*29b0*/  BAR.SYNC.DEFER_BLOCKING 0x0 ;  /* 0x0000000000007b1d */ /* 0x000fe20000010000 */
[----:B------:R-:W-:Y:S01]  /*29c0*/  ISETP.NE.AND P0, PT, R25, RZ, PT ;  /* 0x000000ff1900720c */ /* 0x000fe20003f05270 */
[----:B------:R-:W-:Y:S01]  /*29d0*/  USHF.R.S32.HI UR7, URZ, 0x1f, UR6 ;  /* 0x0000001fff077899 */ /* 0x000fe20008011406 */
[----:B------:R-:W-:Y:S01]  /*29e0*/  F2FP.BF16.F32.PACK_AB R60, R60, R61 ;  /* 0x0000003d3c3c723e */ /* 0x000fe200000010ff */
[----:B------:R-:W-:Y:S01]  /*29f0*/  UISETP.GT.AND UP0, UPT, UR8, 0x1, UPT ;  /* 0x000000010800788c */ /* 0x000fe2000bf04270 */
[----:B------:R-:W-:Y:S01]  /*2a00*/  F2FP.BF16.F32.PACK_AB R53, R53, R82 ;  /* 0x000000523535723e */ /* 0x000fe200000010ff */
[----:B------:R-:W-:Y:S01]  /*2a10*/  UMOV UR4, 0x400 ;  /* 0x0000040000047882 */ /* 0x000fe20000000000 */
[----:B------:R-:W-:Y:S01]  /*2a20*/  F2FP.BF16.F32.PACK_AB R54, R55, R54 ;  /* 0x000000363736723e */ /* 0x000fe200000010ff */
[----:B------:R-:W1:Y:S01]  /*2a30*/  LDCU.64 UR10, c[0x0][0x4f8] ;  /* 0x00009f00ff0a77ac */ /* 0x000e620008000a00 */
[----:B------:R-:W-:-:S02]  /*2a40*/  F2FP.BF16.F32.PACK_AB R56, R57, R56 ;  /* 0x000000383938723e */ /* 0x000fc400000010ff */
[----:B------:R-:W-:Y:S01]  /*2a50*/  PRMT R0, R60, 0x7632, R0 ;  /* 0x000076323c007816 */ /* 0x000fe20000000000 */
[----:B------:R-:W3:Y:S01]  /*2a60*/  LDCU.64 UR12, c[0x0][0x550] ;  /* 0x0000aa00ff0c77ac */ /* 0x000ee20008000a00 */
[----:B------:R-:W-:Y:S02]  /*2a70*/  PRMT R2, R53, 0x7632, R2 ;  /* 0x0000763235027816 */ /* 0x000fe40000000002 */
[----:B------:R-:W-:Y:S01]  /*2a80*/  PRMT R3, R54, 0x7632, R3 ;  /* 0x0000763236037816 */ /* 0x000fe20000000003 */
[----:B------:R-:W-:Y:S01]  /*2a90*/  UMOV UR8, UR9 ;  /* 0x0000000900087c82 */ /* 0x000fe20008000000 */
[----:B------:R-:W-:Y:S01]  /*2aa0*/  PRMT R6, R56, 0x7632, R6 ;  /* 0x0000763238067816 */ /* 0x000fe20000000006 */
[----:B0-----:R-:W-:Y:S01]  /*2ab0*/  ULEA UR4, UR5, UR4, 0x18 ;  /* 0x0000000405047291 */ /* 0x001fe2000f8ec0ff */
[----:B------:R0:W-:Y:S04]  /*2ac0*/  STS.U16 [R52], R60 ;  /* 0x0000003c34007388 */ /* 0x0001e80000000400 */
[----:B------:R-:W-:Y:S01]  /*2ad0*/  STS.U16 [R52+0x2], R0 ;  /* 0x0000020034007388 */ /* 0x000fe20000000400 */
[----:B------:R-:W-:-:S03]  /*2ae0*/  IMAD.U32 R14, RZ, RZ, UR4 ;  /* 0x00000004ff0e7e24 */ /* 0x000fc6000f8e00ff */
[----:B------:R-:W-:Y:S01]  /*2af0*/  STS.U16 [R52+0x4], R53 ;  /* 0x0000043534007388 */ /* 0x000fe20000000400 */
[----:B0-----:R-:W0:Y:S03]  /*2b00*/  LDC.64 R60, c[0x0][0x500] ;  /* 0x00014000ff3c7b82 */ /* 0x001e260000000a00 */
        /* <DEDUP_REMOVED lines=15> */
[----:B-1----:R-:W-:Y:S01]  /*2c00*/  UIMAD.WIDE.U32 UR4, UR18, UR10, UR6 ;  /* 0x0000000a120472a5 */ /* 0x002fe2000f8e0006 */
[----:B------:R-:W-:Y:S03]  /*2c10*/  BAR.SYNC.DEFER_BLOCKING 0x0 ;  /* 0x0000000000007b1d */ /* 0x000fe60000010000 */
[----:B------:R-:W-:-:S03]  /*2c20*/  UIMAD UR5, UR18, UR11, UR5 ;  /* 0x0000000b120572a4 */ /* 0x000fc6000f8e0205 */
[----:B------:R-:W1:Y:S03]  /*2c30*/  LDCU.64 UR10, c[0x0][0x560] ;  /* 0x0000ac00ff0a77ac */ /* 0x000e660008000a00 */
[----:B0-----:R-:W-:-:S04]  /*2c40*/  IMAD.WIDE.U32 R2, R15, R60, UR4 ;  /* 0x000000040f027e25 */ /* 0x001fc8000f8e003c */
[----:B----4-:R-:W-:Y:S01]  /*2c50*/  IMAD R6, R15, R61, R3 ;  /* 0x0000003d0f067224 */ /* 0x010fe200078e0203 */
[----:B------:R-:W-:Y:S01]  /*2c60*/  IADD3 R3, P1, PT, R33, R2, RZ ;  /* 0x0000000221037210 */ /* 0x000fe20007f3e0ff */
[----:B------:R-:W0:Y:S03]  /*2c70*/  LDCU.64 UR4, c[0x0][0x518] ;  /* 0x0000a300ff0477ac */ /* 0x000e260008000a00 */
[----:B------:R-:W-:Y:S02]  /*2c80*/  IADD3.X R6, PT, PT, RZ, R6, RZ, P1, !PT ;  /* 0x00000006ff067210 */ /* 0x000fe40000ffe4ff */
[----:B---3--:R-:W-:-:S04]  /*2c90*/  LEA R2, P2, R3, UR12, 0x1 ;  /* 0x0000000c03027c11 */ /* 0x008fc8000f8408ff */
[----:B------:R-:W-:Y:S01]  /*2ca0*/  LEA.HI.X R3, R3, UR13, R6, 0x1, P2 ;  /* 0x0000000d03037c11 */ /* 0x000fe200090f0c06 */
[----:B------:R-:W3:Y:S01]  /*2cb0*/  LDS R0, [R14+0x210] ;  /* 0x000210000e007984 */ /* 0x000ee20000000800 */
[----:B------:R-:W-:-:S04]  /*2cc0*/  F2FP.BF16.F32.PACK_AB R6, R104, R95 ;  /* 0x0000005f6806723e */ /* 0x000fc800000010ff */
[----:B------:R-:W-:Y:S01]  /*2cd0*/  PRMT R10, R6, 0x7632, R10 ;  /* 0x00007632060a7816 */ /* 0x000fe2000000000a */
[----:B0-----:R-:W-:-:S04]  /*2ce0*/  UIMAD.WIDE.U32 UR6, UR18, UR4, UR6 ;  /* 0x00000004120672a5 */ /* 0x001fc8000f8e0006 */
        /* <DEDUP_REMOVED lines=16> */
[----:B0-----:R-:W-:Y:S01]  /*2df0*/  PRMT R7, R0, 0x7610, R7 ;  /* 0x0000761000077816 */ /* 0x001fe20000000007 */
[----:B------:R-:W-:Y:S01]  /*2e00*/  FADD.FTZ R102, R59, R102 ;  /* 0x000000663b667221 */ /* 0x000fe20000010000 */
[----:B------:R-:W-:Y:S01]  /*2e10*/  F2FP.BF16.F32.PACK_AB R0, R93, R58 ;  /* 0x0000003a5d00723e */ /* 0x000fe200000010ff */
[----:B------:R-:W-:Y:S02]  /*2e20*/  @!P4 STG.E.U16 desc[UR16][R2.64+0x100], R43 ;  /* 0x0001002b0200c986 */ /* 0x000fe4000c101510 */
[----:B------:R-:W-:Y:S01]  /*2e30*/  FADD.FTZ R95, R102, R95 ;  /* 0x0000005f665f7221 */ /* 0x000fe20000010000 */
[----:B------:R-:W-:Y:S01]  /*2e40*/  PRMT R12, R0, 0x7632, R12 ;  /* 0x00007632000c7816 */ /* 0x000fe2000000000c */
[----:B------:R-:W-:Y:S02]  /*2e50*/  @!P6 STG.E.U16 desc[UR16][R2.64+0x140], R53 ;  /* 0x000140350200e986 */ /* 0x000fe4000c101510 */
[----:B------:R-:W-:-:S02]  /*2e60*/  FADD.FTZ R95, R95, R104 ;  /* 0x000000685f5f7221 */ /* 0x000fc40000010000 */
[----:B------:R-:W-:Y:S02]  /*2e70*/  @!P5 STG.E.U16 desc[UR16][R2.64+0x180], R55 ;  /* 0x000180370200d986 */ /* 0x000fe4000c101510 */
[----:B------:R-:W-:Y:S02]  /*2e80*/  FADD.FTZ R58, R95, R58 ;  /* 0x0000003a5f3a7221 */ /* 0x000fe40000010000 */
[----:B------:R0:W-:Y:S02]  /*2e90*/  @!P1 STG.E.U16 desc[UR16][R2.64+0x1c0], R57 ;  /* 0x0001c03902009986 */ /* 0x0001e4000c101510 */
[----:B------:R-:W-:Y:S01]  /*2ea0*/  FADD.FTZ R93, R58, R93 ;  /* 0x0000005d3a5d7221 */ /* 0x000fe20000010000 */
[----:B------:R-:W-:Y:S03]  /*2eb0*/  BAR.SYNC.DEFER_BLOCKING 0x0 ;  /* 0x0000000000007b1d */ /* 0x000fe60000010000 */
[----:B------:R-:W-:-:S04]  /*2ec0*/  FADD.FTZ R22, R93, R62 ;  /* 0x0000003e5d167221 */ /* 0x000fc80000010000 */
[----:B------:R-:W-:Y:S01]  /*2ed0*/  FADD.FTZ R22, R22, R65 ;  /* 0x0000004116167221 */ /* 0x000fe20000010000 */
[----:B0-----:R-:W-:-:S04]  /*2ee0*/  F2FP.BF16.F32.PACK_AB R3, R65, R62 ;  /* 0x0000003e4103723e */ /* 0x001fc800000010ff */
[----:B------:R-:W-:Y:S01]  /*2ef0*/  PRMT R2, R3, 0x7632, R2 ;  /* 0x0000763203027816 */ /* 0x000fe20000000002 */
[----:B------:R-:W-:Y:S04]  /*2f00*/  STS.U16 [R52], R7 ;  /* 0x0000000734007388 */ /* 0x000fe80000000400 */
        /* <DEDUP_REMOVED lines=9> */
[----:B0-----:R-:W0:Y:S03]  /*2fa0*/  LDC.64 R52, c[0x0][0x520] ;  /* 0x00014800ff347b82 */ /* 0x001e260000000a00 */
[----:B------:R-:W-:Y:S04]  /*2fb0*/  LDS.U16 R45, [R45+0x40] ;  /* 0x000040002d2d7984 */ /* 0x000fe80000000400 */
[----:B------:R-:W-:Y:S04]  /*2fc0*/  LDS.U16 R9, [R46+0x80] ;  /* 0x000080002e097984 */ /* 0x000fe80000000400 */
[----:B------:R-:W-:Y:S04]  /*2fd0*/  LDS.U16 R47, [R47+0xc0] ;  /* 0x0000c0002f2f7984 */ /* 0x000fe80000000400 */
[----:B------:R-:W-:Y:S04]  /*2fe0*/  LDS.U16 R11, [R48+0x100] ;  /* 0x00010000300b7984 */ /* 0x000fe80000000400 */
[----:B------:R-:W-:Y:S04]  /*2ff0*/  LDS.U16 R49, [R49+0x140] ;  /* 0x0001400031317984 */ /* 0x000fe80000000400 */
[----:B------:R-:W-:Y:S01]  /*3000*/  LDS.U16 R13, [R50+0x180] ;  /* 0x00018000320d7984 */ /* 0x000fe20000000400 */
[----:B0-----:R-:W-:-:S03]  /*3010*/  IMAD.WIDE.U32 R2, R15, R52, UR6 ;  /* 0x000000060f027e25 */ /* 0x001fc6000f8e0034 */
[----:B------:R-:W-:Y:S01]  /*3020*/  LDS.U16 R51, [R51+0x1c0] ;  /* 0x0001c00033337984 */ /* 0x000fe20000000400 */
[----:B------:R-:W-:-:S03]  /*3030*/  IMAD R6, R15, R53, R3 ;  /* 0x000000350f067224 */ /* 0x000fc600078e0203 */
[----:B------:R-:W-:Y:S01]  /*3040*/  @!P0 STS [R14+0x210], R42 ;  /* 0x0002102a0e008388 */ /* 0x000fe20000000800 */
[----:B------:R-:W-:Y:S01]  /*3050*/  BAR.SYNC.DEFER_BLOCKING 0x0 ;  /* 0x0000000000007b1d */ /* 0x000fe20000010000 */
[----:B------:R-:W-:-:S04]  /*3060*/  IADD3 R3, P0, PT, R33, R2, RZ ;  /* 0x0000000221037210 */ /* 0x000fc80007f1e0ff */
[----:B------:R-:W-:Y:S02]  /*3070*/  IADD3.X R6, PT, PT, RZ, R6, RZ, P0, !PT ;  /* 0x00000006ff067210 */ /* 0x000fe400007fe4ff */
[----:B-1----:R-:W-:-:S04]  /*3080*/  LEA R2, P0, R3, UR10, 0x1 ;  /* 0x0000000a03027c11 */ /* 0x002fc8000f8008ff */
[----:B------:R-:W-:Y:S01]  /*3090*/  LEA.HI.X R3, R3, UR11, R6, 0x1, P0 ;  /* 0x0000000b03037c11 */ /* 0x000fe200080f0c06 */
[----:B------:R-:W0:Y:S02]  /*30a0*/  LDS R0, [R14+0x210] ;  /* 0x000210000e007984 */ /* 0x000e240000000800 */
[-C--:B0-----:R-:W-:Y:S02]  /*30b0*/  ISETP.GE.AND P3, PT, R38, R0.reuse, PT ;  /* 0x000000002600720c */ /* 0x081fe40003f66270 */
[-C--:B------:R-:W-:Y:S02]  /*30c0*/  ISETP.GE.AND P4, PT, R39, R0.reuse, PT ;  /* 0x000000002700720c */ /* 0x080fe40003f86270 */
[-C--:B------:R-:W-:Y:S02]  /*30d0*/  ISETP.GE.AND P5, PT, R40, R0.reuse, PT ;  /* 0x000000002800720c */ /* 0x080fe40003fa6270 */
[-C--:B------:R-:W-:Y:S02]  /*30e0*/  ISETP.GE.AND P6, PT, R41, R0.reuse, PT ;  /* 0x000000002900720c */ /* 0x080fe40003fc6270 */
[----:B------:R-:W-:-:S02]  /*30f0*/  ISETP.GE.AND P1, PT, R33, R0, PT ;  /* 0x000000002100720c */ /* 0x000fc40003f26270 */
[-C--:B------:R-:W-:Y:S02]  /*3100*/  ISETP.GE.AND P0, PT, R35, R0.reuse, PT ;  /* 0x000000002300720c */ /* 0x080fe40003f06270 */
[-C--:B------:R-:W-:Y:S01]  /*3110*/  ISETP.GE.AND P2, PT, R37, R0.reuse, PT ;  /* 0x000000002500720c */ /* 0x080fe20003f46270 */
[----:B------:R0:W-:Y:S04]  /*3120*/  @!P3 STG.E.U16 desc[UR16][R2.64+0x100], R11 ;  /* 0x0001000b0200b986 */ /* 0x0001e8000c101510 */
[----:B------:R0:W-:Y:S04]  /*3130*/  @!P4 STG.E.U16 desc[UR16][R2.64+0x140], R49 ;  /* 0x000140310200c986 */ /* 0x0001e8000c101510 */
[----:B------:R0:W-:Y:S04]  /*3140*/  @!P5 STG.E.U16 desc[UR16][R2.64+0x180], R13 ;  /* 0x0001800d0200d986 */ /* 0x0001e8000c101510 */
[----:B------:R0:W-:Y:S04]  /*3150*/  @!P6 STG.E.U16 desc[UR16][R2.64+0x1c0], R51 ;  /* 0x0001c0330200e986 */ /* 0x0001e8000c101510 */
[----:B------:R0:W-:Y:S01]  /*3160*/  @!P1 STG.E.U16 desc[UR16][R2.64], R7 ;  /* 0x0000000702009986 */ /* 0x0001e2000c101510 */
[----:B------:R-:W-:-:S03]  /*3170*/  ISETP.GE.AND P1, PT, R36, R0, PT ;  /* 0x000000002400720c */ /* 0x000fc60003f26270 */
[----:B------:R0:W-:Y:S01]  /*3180*/  @!P0 STG.E.U16 desc[UR16][R2.64+0x40], R45 ;  /* 0x0000402d02008986 */ /* 0x0001e2000c101510 */
[----:B------:R-:W-:-:S03]  /*3190*/  IADD3 R27, P0, PT, R27, -0x200, RZ ;  /* 0xfffffe001b1b7810 */ /* 0x000fc60007f1e0ff */
[----:B------:R0:W-:Y:S01]  /*31a0*/  @!P2 STG.E.U16 desc[UR16][R2.64+0xc0], R47 ;  /* 0x0000c02f0200a986 */ /* 0x0001e2000c101510 */
[----:B------:R-:W-:Y:S02]  /*31b0*/  IADD3 R31, P2, PT, R31, -0x200, RZ ;  /* 0xfffffe001f1f7810 */ /* 0x000fe40007f5e0ff */
[----:B------:R-:W-:Y:S02]  /*31c0*/  IADD3.X R28, PT, PT, R28, -0x1, RZ, P0, !PT ;  /* 0xffffffff1c1c7810 */ /* 0x000fe400007fe4ff */
[----:B------:R-:W-:Y:S01]  /*31d0*/  IADD3.X R32, PT, PT, R32, -0x1, RZ, P2, !PT ;  /* 0xffffffff20207810 */ /* 0x000fe200017fe4ff */
[----:B------:R0:W-:Y:S01]  /*31e0*/  @!P1 STG.E.U16 desc[UR16][R2.64+0x80], R9 ;  /* 0x0000800902009986 */ /* 0x0001e2000c101510 */
[----:B------:R-:W-:-:S04]  /*31f0*/  IADD3 R29, P1, PT, R29, -0x200, RZ ;  /* 0xfffffe001d1d7810 */ /* 0x000fc80007f3e0ff */
[----:B------:R-:W-:Y:S01]  /*3200*/  IADD3.X R30, PT, PT, R30, -0x1, RZ, P1, !PT ;  /* 0xffffffff1e1e7810 */ /* 0x000fe20000ffe4ff */
[----:B------:R-:W-:Y:S08]  /*3210*/  BRA.U UP0, `(.L_x_8416) ;  /* 0xffffffd500307547 */ /* 0x000ff0000b83ffff */
.L_x_8408:
[----:B0-----:R-:W0:Y:S01]  /*3220*/  LDC.64 R6, c[0x0][0x548] ;  /* 0x00015200ff067b82 */ /* 0x001e220000000a00 */
[----:B------:R-:W1:Y:S01]  /*3230*/  S2R R12, SR_TID.X ;  /* 0x00000000000c7919 */ /* 0x000e620000002100 */
[----:B------:R-:W1:Y:S06]  /*3240*/  LDCU UR7, c[0x0][0x38c] ;  /* 0x00007180ff0777ac */ /* 0x000e6c0008000800 */
[----:B------:R-:W3:Y:S01]  /*3250*/  LDC.64 R8, c[0x0][0x568] ;  /* 0x00015a00ff087b82 */ /* 0x000ee20000000a00 */
[----:B0-----:R-:W-:-:S04]  /*3260*/  ISETP.NE.U32.AND P1, PT, R6, RZ, PT ;  /* 0x000000ff0600720c */ /* 0x001fc80003f25070 */
[----:B------:R-:W-:Y:S02]  /*3270*/  ISETP.NE.AND.EX P1, PT, R7, RZ, PT, P1 ;  /* 0x000000ff0700720c */ /* 0x000fe40003f25310 */
[----:B---3--:R-:W-:Y:S02]  /*3280*/  ISETP.NE.U32.AND P0, PT, R8, RZ, PT ;  /* 0x000000ff0800720c */ /* 0x008fe40003f05070 */
[----:B-1----:R-:W-:Y:S02]  /*3290*/  ISETP.GE.AND P2, PT, R12, UR7, PT ;  /* 0x000000070c007c0c */ /* 0x002fe4000bf46270 */
[----:B------:R-:W-:-:S07]  /*32a0*/  ISETP.NE.AND.EX P0, PT, R9, RZ, PT, P0 ;  /* 0x000000ff0900720c */ /* 0x000fce0003f05300 */
[----:B------:R-:W-:Y:S06]  /*32b0*/  @!P1 BRA `(.L_x_8417) ;  /* 0x0000000000649947 */ /* 0x000fec0003800000 */
        /* <DEDUP_REMOVED lines=24> */
.L_x_8418:
[----:B------:R-:W-:Y:S05]  /*3440*/  BSYNC.RECONVERGENT B0 ;  /* 0x0000000000007941 */ /* 0x000fea0003800200 */
.L_x_8417:
[----:B------:R-:W-:Y:S05]  /*3450*/  @!P0 BRA `(.L_x_8419) ;  /* 0x0000000000688947 */ /* 0x000fea0003800000 */
[----:B------:R-:W-:Y:S06]  /*3460*/  BAR.SYNC.DEFER_BLOCKING 0x0 ;  /* 0x0000000000007b1d */ /* 0x000fec0000010000 */
[----:B------:R-:W-:Y:S01]  /*3470*/  BSSY.RECONVERGENT B0, `(.L_x_8419) ;  /* 0x0000018000007945 */ /* 0x000fe20003800200 */
[----:B-1----:R-:W1:Y:S01]  /*3480*/  SHFL.DOWN P0, R3, R22, 0x1, 0x1f ;  /* 0x08201f0016037f89 */ /* 0x002e620000000000 */
        /* <DEDUP_REMOVED lines=22> */
.L_x_8420:
[----:B------:R-:W-:Y:S05]  /*35f0*/  BSYNC.RECONVERGENT B0 ;  /* 0x0000000000007941 */ /* 0x000fea0003800200 */
.L_x_8419:
[----:B------:R-:W-:Y:S05]  /*3600*/  @P2 EXIT ;  /* 0x000000000000294d */ /* 0x000fea0003800000 */
[----:B------:R-:W1:Y:S01]  /*3610*/  LDCU.64 UR8, c[0x0][0x4e8] ;  /* 0x00009d00ff0877ac */ /* 0x000e620008000a00 */
[----:B------:R-:W3:Y:S01]  /*3620*/  S2UR UR5, SR_CgaCtaId ;  /* 0x00000000000579c3 */ /* 0x000ee20000008800 */
[----:B------:R-:W-:Y:S01]  /*3630*/  BSSY.RECONVERGENT B0, `(.L_x_8421) ;  /* 0x0000046000007945 */ /* 0x000fe20003800200 */
[----:B------:R-:W-:Y:S01]  /*3640*/  MOV R23, R12 ;  /* 0x0000000c00177202 */ /* 0x000fe20000000f00 */
[----:B------:R-:W0:Y:S01]  /*3650*/  LDCU.64 UR10, c[0x0][0x4c8] ;  /* 0x00009900ff0a77ac */ /* 0x000e220008000a00 */
[----:B------:R-:W4:Y:S01]  /*3660*/  LDCU.64 UR12, c[0x0][0x4a8] ;  /* 0x00009500ff0c77ac */ /* 0x000f220008000a00 */
[----:B------:R-:W-:Y:S01]  /*3670*/  UMOV UR4, 0x400 ;  /* 0x0000040000047882 */ /* 0x000fe20000000000 */
[----:B------:R-:W2:Y:S01]  /*3680*/  LDCU UR6, c[0x0][0x360] ;  /* 0x00006c00ff0677ac */ /* 0x000ea20008000800 */
[----:B------:R-:W2:Y:S01]  /*3690*/  LDCU.64 UR28, c[0x0][0x3e0] ;  /* 0x00007c00ff1c77ac */ /* 0x000ea20008000a00 */
[C---:B-1----:R-:W-:Y:S01]  /*36a0*/  IMAD.WIDE.U32 R2, R15.reuse, UR8, RZ ;  /* 0x000000080f027c25 */ /* 0x042fe2000f8e00ff */
[----:B------:R-:W1:Y:S03]  /*36b0*/  LDCU.64 UR30, c[0x0][0x3c0] ;  /* 0x00007800ff1e77ac */ /* 0x000e660008000a00 */
[C---:B0-----:R-:W-:Y:S01]  /*36c0*/  IMAD.WIDE.U32 R4, R15.reuse, UR10, RZ ;  /* 0x0000000a0f047c25 */ /* 0x041fe2000f8e00ff */
[----:B------:R-:W0:Y:S03]  /*36d0*/  LDCU.64 UR14, c[0x0][0x4b0] ;  /* 0x00009600ff0e77ac */ /* 0x000e260008000a00 */
        /* <DEDUP_REMOVED lines=8> */
[----:B-123--:R-:W-:-:S12]  /*3760*/  ULEA UR4, UR5, UR4, 0x18 ;  /* 0x0000000405047291 */ /* 0x00efd8000f8ec0ff */
.L_x_8422:
[C---:B------:R-:W-:Y:S01]  /*3770*/  LEA R0, R23.reuse, UR4, 0x2 ;  /* 0x0000000417007c11 */ /* 0x040fe2000f8e10ff */
[----:B------:R-:W-:Y:S01]  /*3780*/  IMAD.MOV.U32 R8, RZ, RZ, R6 ;  /* 0x000000ffff087224 */ /* 0x000fe200078e0006 */
[----:B------:R-:W-:Y:S01]  /*3790*/  SHF.R.S32.HI R22, RZ, 0x1f, R23 ;  /* 0x0000001fff167819 */ /* 0x000fe20000011417 */
[C---:B-1----:R-:W-:Y:S01]  /*37a0*/  IMAD.WIDE.U32 R12, R23.reuse, UR28, RZ ;  /* 0x0000001c170c7c25 */ /* 0x042fe2000f8e00ff */
[----:B------:R-:W-:Y:S01]  /*37b0*/  MOV R9, R27 ;  /* 0x0000001b00097202 */ /* 0x000fe20000000f00 */
[----:B------:R-:W1:Y:S02]  /*37c0*/  LDS R25, [R0+0x14d8] ;  /* 0x0014d80000197984 */ /* 0x000e640000000800 */
        /* <DEDUP_REMOVED lines=15> */
[----:B------:R-:W-:Y:S02]  /*38c0*/  IMAD.MOV.U32 R8, RZ, RZ, R4 ;  /* 0x000000ffff087224 */ /* 0x000fe400078e0004 */
[C---:B----45:R-:W-:Y:S02]  /*38d0*/  IMAD R16, R22.reuse, UR18, RZ ;  /* 0x0000001216107c24 */ /* 0x070fe4000f8e02ff */
[----:B------:R-:W-:-:S02]  /*38e0*/  IMAD R24, R22, UR30, RZ ;  /* 0x0000001e16187c24 */ /* 0x000fc4000f8e02ff */
[----:B------:R-:W-:-:S04]  /*38f0*/  IMAD.WIDE.U32 R8, R23, UR18, R8 ;  /* 0x0000001217087c25 */ /* 0x000fc8000f8e0008 */
[C---:B------:R-:W-:Y:S01]  /*3900*/  IMAD R17, R23.reuse, UR19, R16 ;  /* 0x0000001317117c24 */ /* 0x040fe2000f8e0210 */
[----:B-1----:R-:W-:Y:S01]  /*3910*/  LEA R10, P0, R8, UR22, 0x2 ;  /* 0x00000016080a7c11 */ /* 0x002fe2000f8010ff */
[----:B------:R-:W-:-:S03]  /*3920*/  IMAD.WIDE.U32 R12, R23, UR30, RZ ;  /* 0x0000001e170c7c25 */ /* 0x000fc6000f8e00ff */
[----:B------:R-:W-:Y:S01]  /*3930*/  IADD3 R11, PT, PT, R9, R17, RZ ;  /* 0x00000011090b7210 */ /* 0x000fe20007ffe0ff */
        /* <DEDUP_REMOVED lines=9> */
[----:B------:R-:W-:Y:S02]  /*39d0*/  IMAD R22, R22, UR24, RZ ;  /* 0x0000001816167c24 */ /* 0x000fe4000f8e02ff */
[----:B------:R-:W-:Y:S02]  /*39e0*/  IMAD.MOV.U32 R8, RZ, RZ, R2 ;  /* 0x000000ffff087224 */ /* 0x000fe400078e0002 */
[----:B------:R-:W-:-:S02]  /*39f0*/  IMAD R13, R23, UR25, R22 ;  /* 0x00000019170d7c24 */ /* 0x000fc4000f8e0216 */
        /* <DEDUP_REMOVED lines=10> */
.L_x_8421:
[----:B------:R-:W-:Y:S05]  /*3aa0*/  EXIT ;  /* 0x000000000000794d */ /* 0x000fea0003800000 */
.L_x_8423:
        /* <DEDUP_REMOVED lines=13> */
.L_x_10504:


//--------------------- .text._Z25selective_scan_bwd_kernelI32Selective_Scan_bwd_kernel_traitsILi32ELi8ELb0ELb0ELb0ELb0ELb1EN3c108BFloat16EfEEv12SSMParamsBwd --------------------------
	.section	.text._Z25selective_scan_bwd_kernelI32Selective_Scan_bwd_kernel_traitsILi32ELi8ELb0ELb0ELb0ELb0ELb1EN3c108BFloat16EfEEv12SSMParamsBwd,"ax",@progbits
	.align	128
        .global         _Z25selective_scan_bwd_kernelI32Selective_Scan_bwd_kernel_traitsILi32ELi8ELb0ELb0ELb0ELb0ELb1EN3c108BFloat16EfEEv12SSMParamsBwd
        .type           _Z25selective_scan_bwd_kernelI32Selective_Scan_bwd_kernel_traitsILi32ELi8ELb0ELb0ELb0ELb0ELb1EN3c108BFloat16EfEEv12SSMParamsBwd,@function
        .size           _Z25selective_scan_bwd_kernelI32Selective_Scan_bwd_kernel_traitsILi32ELi8ELb0ELb0ELb0ELb0ELb1EN3c108BFloat16EfEEv12SSMParamsBwd,(.L_x_10505 - _Z25selective_scan_bwd_kernelI32Selective_Scan_bwd_kernel_traitsILi32ELi8ELb0ELb0ELb0ELb0ELb1EN3c108BFloat16EfEEv12SSMParamsBwd)
        .other          _Z25selective_scan_bwd_kernelI32Selective_Scan_bwd_kernel_traitsILi32ELi8ELb0ELb0ELb0ELb0ELb1EN3c108BFloat16EfEEv12SSMParamsBwd,@"STO_CUDA_ENTRY STV_DEFAULT"
_Z25selective_scan_bwd_kernelI32Selective_Scan_bwd_kernel_traitsILi32ELi8ELb0ELb0ELb0ELb0ELb1EN3c108BFloat16EfEEv12SSMParamsBwd:
.text._Z25selective_scan_bwd_kernelI32Selective_Scan_bwd_kernel_traitsILi32ELi8ELb0ELb0ELb0ELb0ELb1EN3c108BFloat16EfEEv12SSMParamsBwd:
        /* <DEDUP_REMOVED lines=35> */
[----:B------:R-:W-:Y:S01]  /*0230*/  IMAD.U32 R3, RZ, RZ, UR5 ;  /* 0x00000005ff037e24 */ /* 0x000fe2000f8e00ff */
[----:B------:R-:W-:-:S02]  /*0240*/  MOV R5, UR8 ;  /* 0x0000000800057c02 */ /* 0x000fc40008000f00 */
[----:B------:R-:W1:Y:S01]  /*0250*/  @P0 LDC R17, c[0x0][0x38c] ;  /* 0x0000e300ff110b82 */ /* 0x000e620000000800 */
[----:B------:R-:W-:Y:S01]  /*0260*/  IMAD.U32 R3, RZ, RZ, UR9 ;  /* 0x00000009ff037e24 */ /* 0x000fe2000f8e00ff */
        /* <DEDUP_REMOVED lines=10> */
[----:B------:R-:W-:-:S07]  /*0310*/  @P0 IMAD R0, R0, R11, RZ ;  /* 0x0000000b00000224 */ /* 0x000fce00078e02ff */
[----:B------:R-:W4:Y:S01]  /*0320*/  LDC.64 R36, c[0x0][0x528] ;  /* 0x00014a00ff247b82 */ /* 0x000f220000000a00 */
[C---:B------:R-:W-:Y:S01]  /*0330*/  ISETP.GE.AND P1, PT, R11.reuse, 0x1, PT ;  /* 0x000000010b00780c */ /* 0x040fe20003f26270 */
[----:B------:R-:W-:Y:S01]  /*0340*/  UIMAD UR5, UR23, UR7, UR5 ;  /* 0x00000007170572a4 */ /* 0x000fe2000f8e0205 */
[----:B0-----:R-:W-:Y:S01]  /*0350*/  IMAD.WIDE.U32 R18, R14, UR8, RZ ;  /* 0x000000080e127c25 */ /* 0x001fe2000f8e00ff */
[----:B------:R-:W-:-:S03]  /*0360*/  LEA R11, R11, 0xffffff00, 0x8 ;  /* 0xffffff000b0b7811 */ /* 0x000fc600078e40ff */
        /* <DEDUP_REMOVED lines=16> */
[C---:B------:R-:W-:Y:S01]  /*0470*/  IADD3.X R31, PT, PT, R0.reuse, R31, RZ, P0, !PT ;  /* 0x0000001f001f7210 */ /* 0x040fe200007fe4ff */
[----:B------:R-:W-:Y:S01]  /*0480*/  IMAD.X R6, R0, 0x1, R13, P4 ;  /* 0x0000000100067824 */ /* 0x000fe200020e060d */
[----:B------:R-:W-:Y:S01]  /*0490*/  LEA R19, P0, R20, R24, 0x2 ;  /* 0x0000001814137211 */ /* 0x000fe200078010ff */
[----:B------:R-:W-:Y:S01]  /*04a0*/  IMAD R0, R14, UR11, R21 ;  /* 0x0000000b0e007c24 */ /* 0x000fe2000f8e0215 */
        /* <DEDUP_REMOVED lines=27> */
[C---:B------:R-:W-:Y:S02]  /*0660*/  IADD3 R33, PT, PT, R23.reuse, 0x200, RZ ;  /* 0x0000020017217810 */ /* 0x040fe40007ffe0ff */
[----:B------:R-:W-:Y:S02]  /*0670*/  LEA R112, R23, UR7, 0x2 ;  /* 0x0000000717707c11 */ /* 0x000fe4000f8e10ff */
[C---:B------:R-:W-:Y:S02]  /*0680*/  LOP3.LUT R34, R32.reuse, 0x20, RZ, 0xfc, !PT ;  /* 0x0000002020227812 */ /* 0x040fe400078efcff */
[C---:B------:R-:W-:Y:S02]  /*0690*/  LOP3.LUT R35, R32.reuse, 0x40, RZ, 0xfc, !PT ;  /* 0x0000004020237812 */ /* 0x040fe400078efcff */
[C---:B------:R-:W-:Y:S02]  /*06a0*/  LOP3.LUT R36, R32.reuse, 0x60, RZ, 0xfc, !PT ;  /* 0x0000006020247812 */ /* 0x040fe400078efcff */
[----:B------:R-:W-:-:S02]  /*06b0*/  LOP3.LUT R37, R32, 0x80, RZ, 0xfc, !PT ;  /* 0x0000008020257812 */ /* 0x000fc400078efcff */
[C---:B------:R-:W-:Y:S02]  /*06c0*/  LOP3.LUT R38, R32.reuse, 0xa0, RZ, 0xfc, !PT ;  /* 0x000000a020267812 */ /* 0x040fe400078efcff */
[C---:B------:R-:W-:Y:S02]  /*06d0*/  LOP3.LUT R39, R32.reuse, 0xc0, RZ, 0xfc, !PT ;  /* 0x000000c020277812 */ /* 0x040fe400078efcff */
[----:B---3--:R-:W-:-:S07]  /*06e0*/  LOP3.LUT R40, R32, 0xe0, RZ, 0xfc, !PT ;  /* 0x000000e020287812 */ /* 0x008fce00078efcff */
.L_x_8433:
[----:B0-----:R-:W0:Y:S01]  /*06f0*/  LDCU.128 UR12, c[0x0][0x410] ;  /* 0x00008200ff0c77ac */ /* 0x001e220008000c00 */
[----:B------:R-:W1:Y:S01]  /*0700*/  LDC R41, c[0x0][0x388] ;  /* 0x0000e200ff297b82 */ /* 0x000e620000000800 */
        /* <DEDUP_REMOVED lines=8> */
[----:B------:R-:W-:Y:S01]  /*0790*/  PRMT R53, RZ, 0x7610, R53 ;  /* 0x00007610ff357816 */ /* 0x000fe20000000035 */
[----:B------:R-:W-:-:S04]  /*07a0*/  USHF.L.U32 UR4, UR22, 0x8, URZ ;  /* 0x0000000816047899 */ /* 0x000fc800080006ff */
[----:B0-----:R-:W-:Y:S02]  /*07b0*/  UIMAD.WIDE.U32 UR8, UR23, UR12, UR4 ;  /* 0x0000000c170872a5 */ /* 0x001fe4000f8e0004 */
[----:B--2---:R-:W-:Y:S02]  /*07c0*/  UIMAD.WIDE.U32 UR10, UR23, UR16, UR4 ;  /* 0x00000010170a72a5 */ /* 0x004fe4000f8e0004 */
[----:B------:R-:W-:Y:S02]  /*07d0*/  UIMAD UR13, UR23, UR13, UR9 ;  /* 0x0000000d170d72a4 */ /* 0x000fe4000f8e0209 */
[----:B------:R-:W-:Y:S01]  /*07e0*/  MOV R3, UR9 ;  /* 0x0000000900037c02 */ /* 0x000fe20008000f00 */
[----:B------:R-:W-:Y:S01]  /*07f0*/  UIMAD UR12, UR23, UR17, UR11 ;  /* 0x00000011170c72a4 */ /* 0x000fe2000f8e020b */
[----:B------:R-:W-:Y:S01]  /*0800*/  IMAD.U32 R2, RZ, RZ, UR8 ;  /* 0x00000008ff027e24 */ /* 0x000fe2000f8e00ff */
[----:B------:R-:W-:Y:S01]  /*0810*/  MOV R6, UR10 ;  /* 0x0000000a00067c02 */ /* 0x000fe20008000f00 */
[----:B------:R-:W-:Y:S01]  /*0820*/  IMAD.U32 R7, RZ, RZ, UR11 ;  /* 0x0000000bff077e24 */ /* 0x000fe2000f8e00ff */
[----:B------:R-:W-:Y:S01]  /*0830*/  MOV R3, UR13 ;  /* 0x0000000d00037c02 */ /* 0x000fe20008000f00 */
[----:B------:R-:W0:Y:S01]  /*0840*/  LDCU.64 UR8, c[0x0][0x478] ;  /* 0x00008f00ff0877ac */ /* 0x000e220008000a00 */
[----:B------:R-:W-:-:S02]  /*0850*/  MOV R7, UR12 ;  /* 0x0000000c00077c02 */ /* 0x000fc40008000f00 */
[----:B-1----:R-:W-:Y:S01]  /*0860*/  IADD3 R41, PT, PT, R41, -UR4, RZ ;  /* 0x8000000429297c10 */ /* 0x002fe2000fffe0ff */
[C---:B------:R-:W-:Y:S01]  /*0870*/  IMAD.WIDE.U32 R2, R14.reuse, UR14, R2 ;  /* 0x0000000e0e027c25 */ /* 0x040fe2000f8e0002 */
[----:B------:R-:W-:Y:S02]  /*0880*/  PRMT R54, RZ, 0x7610, R54 ;  /* 0x00007610ff367816 */ /* 0x000fe40000000036 */
[----:B------:R-:W-:Y:S01]  /*0890*/  PRMT R55, RZ, 0x7610, R55 ;  /* 0x00007610ff377816 */ /* 0x000fe20000000037 */
[----:B------:R-:W-:Y:S01]  /*08a0*/  IMAD.WIDE.U32 R6, R14, UR18, R6 ;  /* 0x000000120e067c25 */ /* 0x000fe2000f8e0006 */
[C---:B------:R-:W-:Y:S01]  /*08b0*/  IADD3 R8, P0, PT, R32.reuse, R2, RZ ;  /* 0x0000000220087210 */ /* 0x040fe20007f1e0ff */
[----:B------:R-:W-:Y:S01]  /*08c0*/  BAR.SYNC.DEFER_BLOCKING 0x0 ;  /* 0x0000000000007b1d */ /* 0x000fe20000010000 */
[-C--:B------:R-:W-:Y:S01]  /*08d0*/  ISETP.GE.AND P6, PT, R32, R41.reuse, PT ;  /* 0x000000292000720c */ /* 0x080fe20003fc6270 */
[----:B------:R-:W-:Y:S01]  /*08e0*/  IMAD R9, R14, UR15, R3 ;  /* 0x0000000f0e097c24 */ /* 0x000fe2000f8e0203 */
[----:B------:R-:W-:Y:S01]  /*08f0*/  IADD3 R0, P1, PT, R32, R6, RZ ;  /* 0x0000000620007210 */ /* 0x000fe20007f3e0ff */
[----:B------:R-:W-:Y:S01]  /*0900*/  IMAD R3, R14, UR19, R7 ;  /* 0x000000130e037c24 */ /* 0x000fe2000f8e0207 */
[----:B------:R-:W-:Y:S01]  /*0910*/  ISETP.GE.AND P4, PT, R38, R41, PT ;  /* 0x000000292600720c */ /* 0x000fe20003f86270 */
[----:B------:R-:W1:Y:S01]  /*0920*/  LDCU.64 UR10, c[0x0][0x508] ;  /* 0x0000a100ff0a77ac */ /* 0x000e620008000a00 */
[----:B------:R-:W-:Y:S01]  /*0930*/  IADD3.X R7, PT, PT, RZ, R9, RZ, P0, !PT ;  /* 0x00000009ff077210 */ /* 0x000fe200007fe4ff */
[----:B------:R-:W-:Y:S01]  /*0940*/  IMAD.SHL.U32 R9, R32, 0x2, RZ ;  /* 0x0000000220097824 */ /* 0x000fe200078e00ff */
[C---:B---3--:R-:W-:Y:S01]  /*0950*/  LEA R6, P0, R8.reuse, UR24, 0x1 ;  /* 0x0000001808067c11 */ /* 0x048fe2000f8008ff */
[----:B------:R-:W2:Y:S01]  /*0960*/  S2R R42, SR_LANEID ;  /* 0x00000000002a7919 */ /* 0x000ea20000000000 */
[----:B------:R-:W-:Y:S01]  /*0970*/  IADD3.X R3, PT, PT, RZ, R3, RZ, P1, !PT ;  /* 0x00000003ff037210 */ /* 0x000fe20000ffe4ff */
[----:B------:R-:W3:Y:S01]  /*0980*/  LDCU.64 UR12, c[0x0][0x558] ;  /* 0x0000ab00ff0c77ac */ /* 0x000ee20008000a00 */
[----:B------:R-:W-:-:S02]  /*0990*/  LEA.HI.X R7, R8, UR25, R7, 0x1, P0 ;  /* 0x0000001908077c11 */ /* 0x000fc400080f0c07 */
[----:B------:R-:W-:Y:S01]  /*09a0*/  IADD3 R12, P0, PT, R9, R26, RZ ;  /* 0x0000001a090c7210 */ /* 0x000fe20007f1e0ff */
[----:B----4-:R-:W4:Y:S01]  /*09b0*/  LDCU.64 UR16, c[0x0][0x490] ;  /* 0x00009200ff1077ac */ /* 0x010f220008000a00 */
[C---:B0-----:R-:W-:Y:S02]  /*09c0*/  LEA R2, P1, R0.reuse, UR8, 0x1 ;  /* 0x0000000800027c11 */ /* 0x041fe4000f8208ff */
[----:B------:R-:W-:Y:S02]  /*09d0*/  IADD3.X R13, PT, PT, RZ, R27, RZ, P0, !PT ;  /* 0x0000001bff0d7210 */ /* 0x000fe400007fe4ff */
[----:B------:R-:W-:Y:S02]  /*09e0*/  LEA.HI.X R3, R0, UR9, R3, 0x1, P1 ;  /* 0x0000000900037c11 */ /* 0x000fe400088f0c03 */
[-C--:B------:R-:W-:Y:S01]  /*09f0*/  ISETP.GE.AND P0, PT, R34, R41.reuse, PT ;  /* 0x000000292200720c */ /* 0x080fe20003f06270 */
[----:B------:R-:W3:Y:S01]  /*0a00*/  @!P4 LDG.E.U16 R53, desc[UR20][R12.64+0x140] ;  /* 0x000140140c35c981 */ /* 0x000ee2000c1e1500 */
[----:B------:R-:W-:-:S02]  /*0a10*/  ISETP.GE.AND P1, PT, R35, R41, PT ;  /* 0x000000292300720c */ /* 0x000fc40003f26270 */
[C---:B------:R-:W-:Y:S02]  /*0a20*/  IADD3 R10, P2, PT, R9.reuse, R28, RZ ;  /* 0x0000001c090a7210 */ /* 0x040fe40007f5e0ff */
[----:B------:R-:W-:Y:S02]  /*0a30*/  PRMT R0, RZ, 0x7610, R0 ;  /* 0x00007610ff007816 */ /* 0x000fe40000000000 */
[----:B------:R-:W-:Y:S02]  /*0a40*/  IADD3 R8, P3, PT, R9, R30, RZ ;  /* 0x0000001e09087210 */ /* 0x000fe40007f7e0ff */
[----:B------:R-:W-:Y:S02]  /*0a50*/  IADD3.X R11, PT, PT, RZ, R29, RZ, P2, !PT ;  /* 0x0000001dff0b7210 */ /* 0x000fe400017fe4ff */
[-C--:B------:R-:W-:Y:S01]  /*0a60*/  ISETP.GE.AND P2, PT, R36, R41.reuse, PT ;  /* 0x000000292400720c */ /* 0x080fe20003f46270 */
[----:B------:R-:W-:Y:S01]  /*0a70*/  IMAD.X R9, RZ, RZ, R31, P3 ;  /* 0x000000ffff097224 */ /* 0x000fe200018e061f */
[-C--:B------:R-:W-:Y:S01]  /*0a80*/  ISETP.GE.AND P3, PT, R37, R41.reuse, PT ;  /* 0x000000292500720c */ /* 0x080fe20003f66270 */
[----:B------:R-:W4:Y:S01]  /*0a90*/  @!P6 LDG.E.U16 R0, desc[UR20][R12.64] ;  /* 0x000000140c00e981 */ /* 0x000f22000c1e1500 */
[----:B------:R-:W-:-:S03]  /*0aa0*/  ISETP.GE.AND P5, PT, R39, R41, PT ;  /* 0x000000292700720c */ /* 0x000fc60003fa6270 */
[----:B------:R-:W3:Y:S01]  /*0ab0*/  @!P0 LDG.E.U16 R47, desc[UR20][R12.64+0x40] ;  /* 0x000040140c2f8981 */ /* 0x000ee2000c1e1500 */
[----:B------:R-:W-:-:S03]  /*0ac0*/  ISETP.GE.AND P6, PT, R40, R41, PT ;  /* 0x000000292800720c */ /* 0x000fc60003fc6270 */
[----:B------:R-:W3:Y:S04]  /*0ad0*/  @!P1 LDG.E.U16 R46, desc[UR20][R12.64+0x80] ;  /* 0x000080140c2e9981 */ /* 0x000ee8000c1e1500 */
[----:B------:R-:W3:Y:S04]  /*0ae0*/  @!P2 LDG.E.U16 R51, desc[UR20][R12.64+0xc0] ;  /* 0x0000c0140c33a981 */ /* 0x000ee8000c1e1500 */
[----:B------:R-:W3:Y:S04]  /*0af0*/  @!P3 LDG.E.U16 R52, desc[UR20][R12.64+0x100] ;  /* 0x000100140c34b981 */ /* 0x000ee8000c1e1500 */
[----:B------:R-:W3:Y:S04]  /*0b00*/  @!P5 LDG.E.U16 R54, desc[UR20][R12.64+0x180] ;  /* 0x000180140c36d981 */ /* 0x000ee8000c1e1500 */
[----:B------:R0:W3:Y:S01]  /*0b10*/  @!P6 LDG.E.U16 R55, desc[UR20][R12.64+0x1c0] ;  /* 0x0001c0140c37e981 */ /* 0x0000e2000c1e1500 */
[----:B--2---:R-:W-:-:S02]  /*0b20*/  IADD3 R45, PT, PT, R42, 0x20, RZ ;  /* 0x000000202a2d7810 */ /* 0x004fc40007ffe0ff */
[C---:B------:R-:W-:Y:S02]  /*0b30*/  IADD3 R49, PT, PT, R42.reuse, 0x40, RZ ;  /* 0x000000402a317810 */ /* 0x040fe40007ffe0ff */
[CC--:B------:R-:W-:Y:S02]  /*0b40*/  LEA.HI.SX32 R43, R42.reuse, R42.reuse, 0x1b ;  /* 0x0000002a2a2b7211 */ /* 0x0c0fe400078fdaff */
[-C--:B------:R-:W-:Y:S02]  /*0b50*/  LEA.HI.SX32 R44, R45, R42.reuse, 0x1b ;  /* 0x0000002a2d2c7211 */ /* 0x080fe400078fdaff */
[----:B------:R-:W-:Y:S02]  /*0b60*/  LEA.HI.SX32 R45, R49, R42, 0x1b ;  /* 0x0000002a312d7211 */ /* 0x000fe400078fdaff */
[----:B------:R-:W-:Y:S02]  /*0b70*/  LEA R43, R43, UR7, 0x1 ;  /* 0x000000072b2b7c11 */ /* 0x000fe4000f8e08ff */
[----:B0-----:R-:W-:-:S02]  /*0b80*/  IADD3 R13, PT, PT, R42, 0x60, RZ ;  /* 0x000000602a0d7810 */ /* 0x001fc40007ffe0ff */
[----:B------:R-:W-:Y:S02]  /*0b90*/  LEA R44, R44, UR7, 0x1 ;  /* 0x000000072c2c7c11 */ /* 0x000fe4000f8e08ff */
[----:B------:R-:W-:Y:S01]  /*0ba0*/  LEA R45, R45, UR7, 0x1 ;  /* 0x000000072d2d7c11 */ /* 0x000fe2000f8e08ff */
[C---:B------:R-:W-:Y:S01]  /*0bb0*/  VIADD R49, R42.reuse, 0x80 ;  /* 0x000000802a317836 */ /* 0x040fe20000000000 */
[----:B------:R-:W-:Y:S02]  /*0bc0*/  LEA.HI.SX32 R13, R13, R42, 0x1b ;  /* 0x0000002a0d0d7211 */ /* 0x000fe400078fdaff */
[C---:B------:R-:W-:Y:S02]  /*0bd0*/  IADD3 R57, PT, PT, R42.reuse, 0xa0, RZ ;  /* 0x000000a02a397810 */ /* 0x040fe40007ffe0ff */
[C---:B------:R-:W-:Y:S02]  /*0be0*/  IADD3 R59, PT, PT, R42.reuse, 0xc0, RZ ;  /* 0x000000c02a3b7810 */ /* 0x040fe40007ffe0ff */
[----:B------:R-:W-:-:S02]  /*0bf0*/  IADD3 R61, PT, PT, R42, 0xe0, RZ ;  /* 0x000000e02a3d7810 */ /* 0x000fc40007ffe0ff */
[-C--:B------:R-:W-:Y:S02]  /*0c00*/  LEA.HI.SX32 R49, R49, R42.reuse, 0x1b ;  /* 0x0000002a31317211 */ /* 0x080fe400078fdaff */
[-C--:B------:R-:W-:Y:S02]  /*0c10*/  LEA.HI.SX32 R48, R57, R42.reuse, 0x1b ;  /* 0x0000002a39307211 */ /* 0x080fe400078fdaff */
[-C--:B------:R-:W-:Y:S02]  /*0c20*/  LEA.HI.SX32 R59, R59, R42.reuse, 0x1b ;  /* 0x0000002a3b3b7211 */ /* 0x080fe400078fdaff */
[----:B------:R-:W-:Y:S02]  /*0c30*/  LEA.HI.SX32 R50, R61, R42, 0x1b ;  /* 0x0000002a3d327211 */ /* 0x000fe400078fdaff */
[----:B------:R-:W-:Y:S02]  /*0c40*/  LEA R48, R48, UR7, 0x1 ;  /* 0x0000000730307c11 */ /* 0x000fe4000f8e08ff */
[----:B------:R-:W-:-:S02]  /*0c50*/  LEA R50, R50, UR7, 0x1 ;  /* 0x0000000732327c11 */ /* 0x000fc4000f8e08ff */
[----:B------:R-:W-:Y:S02]  /*0c60*/  P2R R60, PR, RZ, 0x1 ;  /* 0x00000001ff3c7803 */ /* 0x000fe40000000000 */
[----:B------:R-:W-:Y:S02]  /*0c70*/  ISETP.GE.AND P0, PT, R32, R41, PT ;  /* 0x000000292000720c */ /* 0x000fe40003f06270 */
[----:B------:R-:W-:Y:S02]  /*0c80*/  PRMT R12, RZ, 0x7610, R12 ;  /* 0x00007610ff0c7816 */ /* 0x000fe4000000000c */
[----:B------:R-:W-:Y:S02]  /*0c90*/  PRMT R56, RZ, 0x7610, R56 ;  /* 0x00007610ff387816 */ /* 0x000fe40000000038 */
[----:B------:R-:W-:Y:S02]  /*0ca0*/  PRMT R57, RZ, 0x7610, R57 ;  /* 0x00007610ff397816 */ /* 0x000fe40000000039 */
[----:B------:R-:W-:Y:S01]  /*0cb0*/  PRMT R58, RZ, 0x7610, R58 ;  /* 0x00007610ff3a7816 */ /* 0x000fe2000000003a */
[----:B----4-:R0:W-:Y:S04]  /*0cc0*/  STS.U16 [R43], R0 ;  /* 0x000000002b007388 */ /* 0x0101e80000000400 */
[----:B---3--:R-:W-:Y:S04]  /*0cd0*/  STS.U16 [R44+0x40], R47 ;  /* 0x0000402f2c007388 */ /* 0x008fe80000000400 */
[----:B------:R2:W-:Y:S01]  /*0ce0*/  STS.U16 [R45+0x80], R46 ;  /* 0x0000802e2d007388 */ /* 0x0005e20000000400 */
[----:B0-----:R-:W-:Y:S01]  /*0cf0*/  IMAD.SHL.U32 R0, R42, 0x8, RZ ;  /* 0x000000082a007824 */ /* 0x001fe200078e00ff */
[----:B--2---:R-:W-:-:S02]  /*0d00*/  LEA R46, R13, UR7, 0x1 ;  /* 0x000000070d2e7c11 */ /* 0x004fc4000f8e08ff */
[----:B------:R-:W-:-:S03]  /*0d10*/  LEA R47, R49, UR7, 0x1 ;  /* 0x00000007312f7c11 */ /* 0x000fc6000f8e08ff */
[----:B------:R0:W-:Y:S01]  /*0d20*/  STS.U16 [R46+0xc0], R51 ;  /* 0x0000c0332e007388 */ /* 0x0001e20000000400 */
[----:B------:R-:W-:-:S03]  /*0d30*/  LEA R49, R59, UR7, 0x1 ;  /* 0x000000073b317c11 */ /* 0x000fc6000f8e08ff */
[----:B------:R-:W-:Y:S01]  /*0d40*/  STS.U16 [R47+0x100], R52 ;  /* 0x000100342f007388 */ /* 0x000fe20000000400 */
[----:B0-----:R-:W-:-:S03]  /*0d50*/  LEA.HI.SX32 R51, R0, R0, 0x1b ;  /* 0x0000000000337211 */ /* 0x001fc600078fdaff */
[----:B------:R0:W-:Y:S01]  /*0d60*/  STS.U16 [R48+0x140], R53 ;  /* 0x0001403530007388 */ /* 0x0001e20000000400 */
[----:B------:R-:W-:-:S03]  /*0d70*/  LEA R51, R51, UR7, 0x1 ;  /* 0x0000000733337c11 */ /* 0x000fc6000f8e08ff */
        /* <DEDUP_REMOVED lines=15> */
[----:B0-----:R-:W-:Y:S01]  /*0e70*/  PRMT R53, RZ, 0x7610, R53 ;  /* 0x00007610ff357816 */ /* 0x001fe20000000035 */
[----:B------:R-:W3:Y:S01]  /*0e80*/  @!P0 LDG.E.U16 R12, desc[UR20][R10.64] ;  /* 0x000000140a0c8981 */ /* 0x000ee2000c1e1500 */
[----:B------:R-:W-:-:S03]  /*0e90*/  ISETP.NE.AND P0, PT, R60, RZ, PT ;  /* 0x000000ff3c00720c */ /* 0x000fc60003f05270 */
[----:B------:R-:W4:Y:S04]  /*0ea0*/  @!P1 LDG.E.U16 R56, desc[UR20][R10.64+0x80] ;  /* 0x000080140a389981 */ /* 0x000f28000c1e1500 */
[----:B------:R-:W4:Y:S04]  /*0eb0*/  @!P2 LDG.E.U16 R57, desc[UR20][R10.64+0xc0] ;  /* 0x0000c0140a39a981 */ /* 0x000f28000c1e1500 */
[----:B------:R-:W4:Y:S04]  /*0ec0*/  @!P3 LDG.E.U16 R58, desc[UR20][R10.64+0x100] ;  /* 0x000100140a3ab981 */ /* 0x000f28000c1e1500 */
[----:B------:R-:W4:Y:S04]  /*0ed0*/  @!P0 LDG.E.U16 R13, desc[UR20][R10.64+0x40] ;  /* 0x000040140a0d8981 */ /* 0x000f28000c1e1500 */
[----:B------:R-:W4:Y:S04]  /*0ee0*/  @!P4 LDG.E.U16 R59, desc[UR20][R10.64+0x140] ;  /* 0x000140140a3bc981 */ /* 0x000f28000c1e1500 */
[----:B------:R-:W4:Y:S04]  /*0ef0*/  @!P5 LDG.E.U16 R0, desc[UR20][R10.64+0x180] ;  /* 0x000180140a00d981 */ /* 0x000f28000c1e1500 */
[----:B------:R-:W4:Y:S01]  /*0f00*/  @!P6 LDG.E.U16 R53, desc[UR20][R10.64+0x1c0] ;  /* 0x0001c0140a35e981 */ /* 0x000f22000c1e1500 */
[----:B------:R-:W-:-:S02]  /*0f10*/  P2R R62, PR, RZ, 0x1 ;  /* 0x00000001ff3e7803 */ /* 0x000fc40000000000 */
[----:B------:R-:W-:Y:S02]  /*0f20*/  ISETP.GE.AND P0, PT, R32, R41, PT ;  /* 0x000000292000720c */ /* 0x000fe40003f06270 */
[----:B------:R-:W-:Y:S02]  /*0f30*/  PRMT R52, RZ, 0x7610, R52 ;  /* 0x00007610ff347816 */ /* 0x000fe40000000034 */
[----:B--2---:R-:W-:Y:S02]  /*0f40*/  PRMT R55, RZ, 0x7610, R55 ;  /* 0x00007610ff377816 */ /* 0x004fe40000000037 */
[----:B------:R-:W-:Y:S02]  /*0f50*/  PRMT R54, RZ, 0x7610, R54 ;  /* 0x00007610ff367816 */ /* 0x000fe40000000036 */
[----:B------:R-:W-:Y:S02]  /*0f60*/  PRMT R81, RZ, 0x7610, R81 ;  /* 0x00007610ff517816 */ /* 0x000fe40000000051 */
[----:B------:R-:W-:-:S02]  /*0f70*/  PRMT R60, RZ, 0x7610, R60 ;  /* 0x00007610ff3c7816 */ /* 0x000fc4000000003c */
[----:B------:R-:W-:Y:S01]  /*0f80*/  PRMT R83, RZ, 0x7610, R83 ;  /* 0x00007610ff537816 */ /* 0x000fe20000000053 */
[----:B---3--:R-:W-:Y:S04]  /*0f90*/  STS.U16 [R43], R12 ;  /* 0x0000000c2b007388 */ /* 0x008fe80000000400 */
[----:B----4-:R-:W-:Y:S04]  /*0fa0*/  STS.U16 [R44+0x40], R13 ;  /* 0x0000400d2c007388 */ /* 0x010fe80000000400 */
        /* <DEDUP_REMOVED lines=17> */
[----:B--2---:R-:W-:-:S03]  /*10c0*/  PRMT R57, RZ, 0x7610, R57 ;  /* 0x00007610ff397816 */ /* 0x004fc60000000039 */
[----:B------:R-:W2:Y:S01]  /*10d0*/  @!P0 LDG.E.U16 R52, desc[UR20][R8.64] ;  /* 0x0000001408348981 */ /* 0x000ea2000c1e1500 */
[----:B------:R-:W-:-:S03]  /*10e0*/  ISETP.NE.AND P0, PT, R62, RZ, PT ;  /* 0x000000ff3e00720c */ /* 0x000fc60003f05270 */
[----:B------:R-:W2:Y:S04]  /*10f0*/  @!P1 LDG.E.U16 R54, desc[UR20][R8.64+0x80] ;  /* 0x0000801408369981 */ /* 0x000ea8000c1e1500 */
[----:B------:R-:W2:Y:S04]  /*1100*/  @!P2 LDG.E.U16 R81, desc[UR20][R8.64+0xc0] ;  /* 0x0000c0140851a981 */ /* 0x000ea8000c1e1500 */
[----:B------:R-:W2:Y:S04]  /*1110*/  @!P3 LDG.E.U16 R60, desc[UR20][R8.64+0x100] ;  /* 0x00010014083cb981 */ /* 0x000ea8000c1e1500 */
[----:B------:R-:W2:Y:S04]  /*1120*/  @!P0 LDG.E.U16 R55, desc[UR20][R8.64+0x40] ;  /* 0x0000401408378981 */ /* 0x000ea8000c1e1500 */
[----:B------:R-:W2:Y:S04]  /*1130*/  @!P4 LDG.E.U16 R83, desc[UR20][R8.64+0x140] ;  /* 0x000140140853c981 */ /* 0x000ea8000c1e1500 */
[----:B------:R-:W2:Y:S04]  /*1140*/  @!P5 LDG.E.U16 R56, desc[UR20][R8.64+0x180] ;  /* 0x000180140838d981 */ /* 0x000ea8000c1e1500 */
[----:B------:R-:W2:Y:S01]  /*1150*/  @!P6 LDG.E.U16 R57, desc[UR20][R8.64+0x1c0] ;  /* 0x0001c0140839e981 */ /* 0x000ea2000c1e1500 */
[----:B------:R-:W-:-:S02]  /*1160*/  P2R R64, PR, RZ, 0x1 ;  /* 0x00000001ff407803 */ /* 0x000fc40000000000 */
[----:B------:R-:W-:Y:S02]  /*1170*/  ISETP.GE.AND P0, PT, R32, R41, PT ;  /* 0x000000292000720c */ /* 0x000fe40003f06270 */
[----:B---3--:R-:W-:Y:S02]  /*1180*/  PRMT R58, RZ, 0x7610, R58 ;  /* 0x00007610ff3a7816 */ /* 0x008fe4000000003a */
[----:B----4-:R-:W-:Y:S02]  /*1190*/  PRMT R53, RZ, 0x7610, R53 ;  /* 0x00007610ff357816 */ /* 0x010fe40000000035 */
[----:B------:R-:W-:Y:S02]  /*11a0*/  PRMT R62, RZ, 0x7610, R62 ;  /* 0x00007610ff3e7816 */ /* 0x000fe4000000003e */
[----:B------:R-:W-:Y:S02]  /*11b0*/  PRMT R59, RZ, 0x7610, R59 ;  /* 0x00007610ff3b7816 */ /* 0x000fe4000000003b */
[----:B------:R-:W-:Y:S01]  /*11c0*/  PRMT R85, RZ, 0x7610, R85 ;  /* 0x00007610ff557816 */ /* 0x000fe20000000055 */
[----:B--2---:R0:W-:Y:S04]  /*11d0*/  STS.U16 [R43], R52 ;  /* 0x000000342b007388 */ /* 0x0041e80000000400 */
[----:B------:R2:W-:Y:S04]  /*11e0*/  STS.U16 [R44+0x40], R55 ;  /* 0x000040372c007388 */ /* 0x0005e80000000400 */
[----:B------:R3:W-:Y:S04]  /*11f0*/  STS.U16 [R45+0x80], R54 ;  /* 0x000080362d007388 */ /* 0x0007e80000000400 */
        /* <DEDUP_REMOVED lines=19> */
[----:B------:R-:W-:-:S03]  /*1330*/  ISETP.NE.AND P0, PT, R64, RZ, PT ;  /* 0x000000ff4000720c */ /* 0x000fc60003f05270 */
[----:B------:R-:W3:Y:S04]  /*1340*/  @!P1 LDG.E.U16 R62, desc[UR20][R6.64+0x80] ;  /* 0x00008014063e9981 */ /* 0x000ee8000c1e1500 */
[----:B------:R-:W3:Y:S04]  /*1350*/  @!P2 LDG.E.U16 R59, desc[UR20][R6.64+0xc0] ;  /* 0x0000c014063ba981 */ /* 0x000ee8000c1e1500 */
[----:B------:R-:W3:Y:S04]  /*1360*/  @!P3 LDG.E.U16 R52, desc[UR20][R6.64+0x100] ;  /* 0x000100140634b981 */ /* 0x000ee8000c1e1500 */
[----:B------:R-:W3:Y:S04]  /*1370*/  @!P0 LDG.E.U16 R53, desc[UR20][R6.64+0x40] ;  /* 0x0000401406358981 */ /* 0x000ee8000c1e1500 */
[----:B------:R-:W3:Y:S04]  /*1380*/  @!P4 LDG.E.U16 R55, desc[UR20][R6.64+0x140] ;  /* 0x000140140637c981 */ /* 0x000ee8000c1e1500 */
[----:B------:R-:W3:Y:S04]  /*1390*/  @!P5 LDG.E.U16 R54, desc[UR20][R6.64+0x180] ;  /* 0x000180140636d981 */ /* 0x000ee8000c1e1500 */
[----:B------:R0:W3:Y:S01]  /*13a0*/  @!P6 LDG.E.U16 R85, desc[UR20][R6.64+0x1c0] ;  /* 0x0001c0140655e981 */ /* 0x0000e2000c1e1500 */
[----:B------:R-:W-:-:S02]  /*13b0*/  P2R R66, PR, RZ, 0x1 ;  /* 0x00000001ff427803 */ /* 0x000fc40000000000 */
[----:B------:R-:W-:Y:S02]  /*13c0*/  ISETP.GE.AND P0, PT, R32, R41, PT ;  /* 0x000000292000720c */ /* 0x000fe40003f06270 */
[----:B------:R-:W-:Y:S02]  /*13d0*/  PRMT R64, RZ, 0x7610, R64 ;  /* 0x00007610ff407816 */ /* 0x000fe40000000040 */
[----:B----4-:R-:W-:Y:S02]  /*13e0*/  PRMT R83, RZ, 0x7610, R83 ;  /* 0x00007610ff537816 */ /* 0x010fe40000000053 */
[----:B------:R-:W-:Y:S02]  /*13f0*/  PRMT R68, RZ, 0x7610, R68 ;  /* 0x00007610ff447816 */ /* 0x000fe40000000044 */
[----:B------:R-:W-:Y:S02]  /*1400*/  PRMT R87, RZ, 0x7610, R87 ;  /* 0x00007610ff577816 */ /* 0x000fe40000000057 */
[----:B------:R-:W-:-:S02]  /*1410*/  PRMT R82, RZ, 0x7610, R82 ;  /* 0x00007610ff527816 */ /* 0x000fc40000000052 */
[----:B0-----:R-:W-:Y:S01]  /*1420*/  PRMT R7, RZ, 0x7610, R7 ;  /* 0x00007610ff077816 */ /* 0x001fe20000000007 */
[----:B--2---:R-:W-:Y:S04]  /*1430*/  STS.U16 [R43], R58 ;  /* 0x0000003a2b007388 */ /* 0x004fe80000000400 */
[----:B---3--:R-:W-:Y:S04]  /*1440*/  STS.U16 [R44+0x40], R53 ;  /* 0x000040352c007388 */ /* 0x008fe80000000400 */
        /* <DEDUP_REMOVED lines=8> */
[----:B------:R-:W3:Y:S04]  /*14d0*/  LDS.U16 R56, [R51+0x2] ;  /* 0x0000020033387984 */ /* 0x000ee80000000400 */
[----:B------:R-:W4:Y:S04]  /*14e0*/  LDS.U16 R57, [R51+0x4] ;  /* 0x0000040033397984 */ /* 0x000f280000000400 */
[----:B------:R-:W1:Y:S04]  /*14f0*/  LDS.U16 R58, [R51+0x6] ;  /* 0x00000600333a7984 */ /* 0x000e680000000400 */
[----:B------:R-:W1:Y:S04]  /*1500*/  LDS.U16 R59, [R51+0x8] ;  /* 0x00000800333b7984 */ /* 0x000e680000000400 */
[----:B------:R-:W-:Y:S04]  /*1510*/  LDS.U16 R52, [R51+0xa] ;  /* 0x00000a0033347984 */ /* 0x000fe80000000400 */
[----:B------:R-:W1:Y:S04]  /*1520*/  LDS.U16 R60, [R51+0xc] ;  /* 0x00000c00333c7984 */ /* 0x000e680000000400 */
[----:B------:R-:W1:Y:S01]  /*1530*/  LDS.U16 R62, [R51+0xe] ;  /* 0x00000e00333e7984 */ /* 0x000e620000000400 */
[----:B------:R-:W-:Y:S01]  /*1540*/  BAR.SYNC.DEFER_BLOCKING 0x0 ;  /* 0x0000000000007b1d */ /* 0x000fe20000010000 */
[----:B0-----:R-:W-:-:S05]  /*1550*/  PRMT R85, RZ, 0x7610, R85 ;  /* 0x00007610ff557816 */ /* 0x001fca0000000055 */
[----:B------:R-:W4:Y:S01]  /*1560*/  @!P0 LDG.E.U16 R64, desc[UR20][R2.64] ;  /* 0x0000001402408981 */ /* 0x000f22000c1e1500 */
[----:B------:R-:W-:Y:S02]  /*1570*/  ISETP.NE.AND P0, PT, R66, RZ, PT ;  /* 0x000000ff4200720c */ /* 0x000fe40003f05270 */
[----:B------:R-:W-:Y:S01]  /*1580*/  PRMT R66, RZ, 0x7610, R66 ;  /* 0x00007610ff427816 */ /* 0x000fe20000000042 */
[----:B------:R-:W4:Y:S04]  /*1590*/  @!P2 LDG.E.U16 R85, desc[UR20][R2.64+0xc0] ;  /* 0x0000c0140255a981 */ /* 0x000f28000c1e1500 */
[----:B------:R-:W4:Y:S04]  /*15a0*/  @!P3 LDG.E.U16 R68, desc[UR20][R2.64+0x100] ;  /* 0x000100140244b981 */ /* 0x000f28000c1e1500 */
[----:B------:R-:W4:Y:S04]  /*15b0*/  @!P1 LDG.E.U16 R66, desc[UR20][R2.64+0x80] ;  /* 0x0000801402429981 */ /* 0x000f28000c1e1500 */
[----:B------:R-:W4:Y:S04]  /*15c0*/  @!P0 LDG.E.U16 R83, desc[UR20][R2.64+0x40] ;  /* 0x0000401402538981 */ /* 0x000f28000c1e1500 */
[----:B------:R-:W4:Y:S04]  /*15d0*/  @!P4 LDG.E.U16 R87, desc[UR20][R2.64+0x140] ;  /* 0x000140140257c981 */ /* 0x000f28000c1e1500 */
[----:B------:R-:W4:Y:S04]  /*15e0*/  @!P5 LDG.E.U16 R82, desc[UR20][R2.64+0x180] ;  /* 0x000180140252d981 */ /* 0x000f28000c1e1500 */
[----:B------:R0:W4:Y:S01]  /*15f0*/  @!P6 LDG.E.U16 R7, desc[UR20][R2.64+0x1c0] ;  /* 0x0001c0140207e981 */ /* 0x000122000c1e1500 */
[----:B--2---:R-:W-:-:S05]  /*1600*/  SHF.L.U32 R53, R6, 0x10, RZ ;  /* 0x0000001006357819 */ /* 0x004fca00000006ff */
[----:B------:R-:W-:-:S06]  /*1610*/  FMUL.FTZ R6, R53, -1.4426950216293334961 ;  /* 0xbfb8aa3b35067820 */ /* 0x000fcc0000410000 */
[----:B------:R-:W2:Y:S01]  /*1620*/  MUFU.EX2 R6, R6 ;  /* 0x0000000600067308 */ /* 0x000ea20000000800 */
[----:B---3--:R-:W-:Y:S02]  /*1630*/  SHF.L.U32 R54, R56, 0x10, RZ ;  /* 0x0000001038367819 */ /* 0x008fe400000006ff */
[----:B----4-:R-:W-:-:S03]  /*1640*/  SHF.L.U32 R55, R57, 0x10, RZ ;  /* 0x0000001039377819 */ /* 0x010fc600000006ff */
[----:B0-----:R-:W-:Y:S02]  /*1650*/  FMUL.FTZ R2, R54, -1.4426950216293334961 ;  /* 0xbfb8aa3b36027820 */ /* 0x001fe40000410000 */
[----:B------:R-:W-:Y:S01]  /*1660*/  FMUL.FTZ R3, R55, -1.4426950216293334961 ;  /* 0xbfb8aa3b37037820 */ /* 0x000fe20000410000 */
[----:B-1----:R-:W-:Y:S01]  /*1670*/  IMAD.U32 R56, R58, 0x10000, RZ ;  /* 0x000100003a387824 */ /* 0x002fe200078e00ff */
[----:B------:R-:W-:Y:S02]  /*1680*/  SHF.L.U32 R58, R59, 0x10, RZ ;  /* 0x000000103b3a7819 */ /* 0x000fe400000006ff */
[----:B------:R-:W-:Y:S01]  /*1690*/  SHF.L.U32 R59, R60, 0x10, RZ ;  /* 0x000000103c3b7819 */ /* 0x000fe200000006ff */
[----:B--2---:R-:W-:Y:S01]  /*16a0*/  FADD.FTZ R6, R6, 1 ;  /* 0x3f80000006067421 */ /* 0x004fe20000010000 */
[----:B------:R-:W0:Y:S01]  /*16b0*/  MUFU.EX2 R2, R2 ;  /* 0x0000000200027308 */ /* 0x000e220000000800 */
[----:B------:R-:W-:-:S03]  /*16c0*/  IMAD.U32 R60, R62, 0x10000, RZ ;  /* 0x000100003e3c7824 */ /* 0x000fc600078e00ff */
[----:B------:R-:W1:Y:S04]  /*16d0*/  MUFU.EX2 R3, R3 ;  /* 0x0000000300037308 */ /* 0x000e680000000800 */
[----:B------:R-:W2:Y:S01]  /*16e0*/  MUFU.RCP R62, R6 ;  /* 0x00000006003e7308 */ /* 0x000ea20000001000 */
[----:B------:R-:W-:Y:S01]  /*16f0*/  SHF.L.U32 R57, R52, 0x10, RZ ;  /* 0x0000001034397819 */ /* 0x000fe200000006ff */
[----:B------:R-:W-:Y:S01]  /*1700*/  FMUL.FTZ R52, R56, -1.4426950216293334961 ;  /* 0xbfb8aa3b38347820 */ /* 0x000fe20000410000 */
[----:B------:R-:W-:Y:S01]  /*1710*/  SHF.L.U32 R81, R81, 0x10, RZ ;  /* 0x0000001051517819 */ /* 0x000fe200000006ff */
[----:B0-----:R-:W-:Y:S01]  /*1720*/  FADD.FTZ R2, R2, 1 ;  /* 0x3f80000002027421 */ /* 0x001fe20000010000 */
[----:B-1----:R-:W-:-:S03]  /*1730*/  FADD.FTZ R3, R3, 1 ;  /* 0x3f80000003037421 */ /* 0x002fc60000010000 */
[----:B------:R-:W0:Y:S01]  /*1740*/  MUFU.EX2 R52, R52 ;  /* 0x0000003400347308 */ /* 0x000e220000000800 */
[----:B------:R-:W-:-:S06]  /*1750*/  FMUL.FTZ R84, R60, -1.4426950216293334961 ;  /* 0xbfb8aa3b3c547820 */ /* 0x000fcc0000410000 */
[----:B------:R-:W1:Y:S01]  /*1760*/  MUFU.EX2 R84, R84 ;  /* 0x0000005400547308 */ /* 0x000e620000000800 */
[----:B0-----:R-:W-:Y:S01]  /*1770*/  FADD.FTZ R52, R52, 1 ;  /* 0x3f80000034347421 */ /* 0x001fe20000010000 */
[----:B------:R-:W-:Y:S01]  /*1780*/  SHF.L.U32 R70, R70, 0x10, RZ ;  /* 0x0000001046467819 */ /* 0x000fe200000006ff */
[----:B-1----:R-:W-:Y:S01]  /*1790*/  FADD.FTZ R97, R84, 1 ;  /* 0x3f80000054617421 */ /* 0x002fe20000010000 */
[----:B------:R-:W-:Y:S01]  /*17a0*/  IMAD.U32 R72, R72, 0x10000, RZ ;  /* 0x0001000048487824 */ /* 0x000fe200078e00ff */
[----:B------:R-:W-:-:S04]  /*17b0*/  SHF.L.U32 R74, R74, 0x10, RZ ;  /* 0x000000104a4a7819 */ /* 0x000fc800000006ff */
[----:B------:R-:W-:Y:S01]  /*17c0*/  MUFU.RCP R97, R97 ;  /* 0x0000006100617308 */ /* 0x000fe20000001000 */
[----:B------:R-:W-:Y:S01]  /*17d0*/  SHF.L.U32 R80, R80, 0x10, RZ ;  /* 0x0000001050507819 */ /* 0x000fe200000006ff */
[----:B------:R-:W0:Y:S01]  /*17e0*/  S2UR UR8, SR_CgaCtaId ;  /* 0x00000000000879c3 */ /* 0x000e220000008800 */
[----:B------:R-:W-:Y:S02]  /*17f0*/  SHF.L.U32 R9, R9, 0x10, RZ ;  /* 0x0000001009097819 */ /* 0x000fe400000006ff */
[----:B------:R-:W-:Y:S01]  /*1800*/  ISETP.NE.AND P1, PT, R23, RZ, PT ;  /* 0x000000ff1700720c */ /* 0x000fe20003f25270 */
[----:B------:R-:W-:Y:S02]  /*1810*/  UMOV UR7, 0x400 ;  /* 0x0000040000077882 */ /* 0x000fe40000000000 */
[----:B0-----:R-:W-:Y:S01]  /*1820*/  ULEA UR7, UR8, UR7, 0x18 ;  /* 0x0000000708077291 */ /* 0x001fe2000f8ec0ff */
[----:B------:R0:W-:Y:S04]  /*1830*/  STS.U16 [R43], R64 ;  /* 0x000000402b007388 */ /* 0x0001e80000000400 */
        /* <DEDUP_REMOVED lines=8> */
[----:B------:R-:W3:Y:S01]  /*18c0*/  LDS.U16 R68, [R51] ;  /* 0x0000000033447984 */ /* 0x000ee20000000400 */
[----:B0-----:R-:W-:-:S03]  /*18d0*/  FMUL.FTZ R64, R58, -1.4426950216293334961 ;  /* 0xbfb8aa3b3a407820 */ /* 0x001fc60000410000 */
[----:B------:R-:W0:Y:S01]  /*18e0*/  LDS.U16 R89, [R51+0x2] ;  /* 0x0000020033597984 */ /* 0x000e220000000400 */
[----:B-1----:R1:W4:Y:S03]  /*18f0*/  MUFU.EX2 R7, R64 ;  /* 0x0000004000077308 */ /* 0x0023260000000800 */
[----:B------:R-:W0:Y:S01]  /*1900*/  LDS.U16 R91, [R51+0x4] ;  /* 0x00000400335b7984 */ /* 0x000e220000000400 */
[----:B------:R2:W-:Y:S03]  /*1910*/  MUFU.RCP R83, R2 ;  /* 0x0000000200537308 */ /* 0x0005e60000001000 */
[----:B------:R-:W0:Y:S04]  /*1920*/  LDS.U16 R93, [R51+0x6] ;  /* 0x00000600335d7984 */ /* 0x000e280000000400 */
[----:B------:R-:W0:Y:S01]  /*1930*/  LDS.U16 R95, [R51+0x8] ;  /* 0x00000800335f7984 */ /* 0x000e220000000400 */
[----:B-1----:R1:W0:Y:S01]  /*1940*/  MUFU.RCP R64, R3 ;  /* 0x0000000300407308 */ /* 0x0022220000001000 */
[----:B--2---:R-:W-:Y:S01]  /*1950*/  FADD.FTZ R2, -R62, 1 ;  /* 0x3f8000003e027421 */ /* 0x004fe20000010100 */
[----:B------:R-:W-:Y:S01]  /*1960*/  FMUL.FTZ R66, R57, -1.4426950216293334961 ;  /* 0xbfb8aa3b39427820 */ /* 0x000fe20000410000 */
[----:B------:R-:W-:Y:S01]  /*1970*/  FMUL.FTZ R82, R59, -1.4426950216293334961 ;  /* 0xbfb8aa3b3b527820 */ /* 0x000fe20000410000 */
[----:B------:R-:W2:Y:S01]  /*1980*/  LDS.U16 R6, [R51+0xe] ;  /* 0x00000e0033067984 */ /* 0x000ea20000000400 */
[----:B------:R-:W-:Y:S01]  /*1990*/  FFMA.FTZ R2, R53, R2, 1 ;  /* 0x3f80000035027423 */ /* 0x000fe20000010002 */
[----:B----4-:R-:W-:Y:S01]  /*19a0*/  FADD.FTZ R87, R7, 1 ;  /* 0x3f80000007577421 */ /* 0x010fe20000010000 */
[----:B---3--:R-:W-:-:S05]  /*19b0*/  SHF.L.U32 R68, R68, 0x10, RZ ;  /* 0x0000001044447819 */ /* 0x008fca00000006ff */
[----:B-1----:R-:W-:-:S04]  /*19c0*/  FMUL.FTZ R3, R81, R68 ;  /* 0x0000004451037220 */ /* 0x002fc80000410000 */
[----:B------:R-:W-:-:S04]  /*19d0*/  FMUL.FTZ R3, R62, R3 ;  /* 0x000000033e037220 */ /* 0x000fc80000410000 */
[----:B------:R-:W-:Y:S02]  /*19e0*/  FMUL.FTZ R7, R3, R2 ;  /* 0x0000000203077220 */ /* 0x000fe40000410000 */
[----:B------:R-:W1:Y:S04]  /*19f0*/  LDS.U16 R2, [R51+0xa] ;  /* 0x00000a0033027984 */ /* 0x000e680000000400 */
[----:B------:R-:W3:Y:S01]  /*1a00*/  LDS.U16 R3, [R51+0xc] ;  /* 0x00000c0033037984 */ /* 0x000ee20000000400 */
[----:B------:R-:W4:Y:S04]  /*1a10*/  MUFU.EX2 R66, R66 ;  /* 0x0000004200427308 */ /* 0x000f280000000800 */
[----:B------:R-:W0:Y:S04]  /*1a20*/  MUFU.EX2 R82, R82 ;  /* 0x0000005200527308 */ /* 0x000e280000000800 */
[----:B------:R2:W2:Y:S08]  /*1a30*/  MUFU.RCP R85, R52 ;  /* 0x0000003400557308 */ /* 0x0004b00000001000 */
[----:B------:R-:W1:Y:S01]  /*1a40*/  MUFU.RCP R87, R87 ;  /* 0x0000005700577308 */ /* 0x000e620000001000 */
[----:B----4-:R-:W-:Y:S01]  /*1a50*/  FADD.FTZ R66, R66, 1 ;  /* 0x3f80000042427421 */ /* 0x010fe20000010000 */
[----:B0-----:R-:W-:Y:S01]  /*1a60*/  FADD.FTZ R82, R82, 1 ;  /* 0x3f80000052527421 */ /* 0x001fe20000010000 */
[----:B--2---:R-:W-:Y:S01]  /*1a70*/  FADD.FTZ R52, -R64, 1 ;  /* 0x3f80000040347421 */ /* 0x004fe20000010100 */
[----:B------:R-:W-:Y:S01]  /*1a80*/  SHF.L.U32 R89, R89, 0x10, RZ ;  /* 0x0000001059597819 */ /* 0x000fe200000006ff */
[----:B------:R-:W-:-:S03]  /*1a90*/  IMAD.U32 R91, R91, 0x10000, RZ ;  /* 0x000100005b5b7824 */ /* 0x000fc600078e00ff */
[----:B------:R-:W0:Y:S01]  /*1aa0*/  MUFU.RCP R66, R66 ;  /* 0x0000004200427308 */ /* 0x000e220000001000 */
[----:B------:R-:W-:Y:S01]  /*1ab0*/  FADD.FTZ R101, -R85, 1 ;  /* 0x3f80000055657421 */ /* 0x000fe20000010100 */
[----:B------:R-:W-:Y:S01]  /*1ac0*/  FFMA.FTZ R84, R55, R52, 1 ;  /* 0x3f80000037547423 */ /* 0x000fe20000010034 */
[----:B------:R-:W-:-:S05]  /*1ad0*/  FADD.FTZ R99, -R83, 1 ;  /* 0x3f80000053637421 */ /* 0x000fca0000010100 */
[----:B------:R-:W2:Y:S01]  /*1ae0*/  MUFU.RCP R82, R82 ;  /* 0x0000005200527308 */ /* 0x000ea20000001000 */
[----:B------:R-:W-:Y:S01]  /*1af0*/  FFMA.FTZ R103, R56, R101, 1 ;  /* 0x3f80000038677423 */ /* 0x000fe20000010065 */
[----:B------:R-:W-:Y:S01]  /*1b00*/  SHF.L.U32 R93, R93, 0x10, RZ ;  /* 0x000000105d5d7819 */ /* 0x000fe200000006ff */
[----:B------:R-:W-:Y:S01]  /*1b10*/  FMUL.FTZ R52, R70, R89 ;  /* 0x0000005946347220 */ /* 0x000fe20000410000 */
[----:B------:R-:W-:Y:S01]  /*1b20*/  SHF.L.U32 R95, R95, 0x10, RZ ;  /* 0x000000105f5f7819 */ /* 0x000fe200000006ff */
[----:B------:R-:W-:Y:S01]  /*1b30*/  FMUL.FTZ R101, R72, R91 ;  /* 0x0000005b48657220 */ /* 0x000fe20000410000 */
        /* <DEDUP_REMOVED lines=11> */
[----:B------:R-:W-:Y:S01]  /*1bf0*/  IMAD.U32 R84, R8, 0x10000, RZ ;  /* 0x0001000008547824 */ /* 0x000fe200078e00ff */
[----:B------:R-:W-:Y:S01]  /*1c00*/  SHF.L.U32 R99, R0, 0x10, RZ ;  /* 0x0000001000637819 */ /* 0x000fe200000006ff */
[----:B------:R-:W-:Y:S01]  /*1c10*/  IMAD.U32 R8, R6, 0x10000, RZ ;  /* 0x0001000006087824 */ /* 0x000fe200078e00ff */
[----:B------:R-:W-:-:S02]  /*1c20*/  SHF.L.U32 R90, R2, 0x10, RZ ;  /* 0x00000010025a7819 */ /* 0x000fc400000006ff */
[----:B---3--:R-:W-:Y:S01]  /*1c30*/  SHF.L.U32 R92, R3, 0x10, RZ ;  /* 0x00000010035c7819 */ /* 0x008fe200000006ff */
[----:B------:R-:W-:Y:S01]  /*1c40*/  FMUL.FTZ R86, R86, R103 ;  /* 0x0000006756567220 */ /* 0x000fe20000410000 */
[----:B------:R-:W-:Y:S01]  /*1c50*/  FMUL.FTZ R88, R88, R105 ;  /* 0x0000006958587220 */ /* 0x000fe20000410000 */
[----:B0-----:R-:W-:Y:S01]  /*1c60*/  FADD.FTZ R0, -R66, 1 ;  /* 0x3f80000042007421 */ /* 0x001fe20000010100 */
[----:B--2---:R-:W-:Y:S01]  /*1c70*/  FADD.FTZ R94, -R82, 1 ;  /* 0x3f800000525e7421 */ /* 0x004fe20000010100 */
[----:B------:R-:W-:Y:S01]  /*1c80*/  FADD.FTZ R105, -R97, 1 ;  /* 0x3f80000061697421 */ /* 0x000fe20000010100 */
[----:B------:R-:W-:Y:S01]  /*1c90*/  FMUL.FTZ R3, R9, R90 ;  /* 0x0000005a09037220 */ /* 0x000fe20000410000 */
[----:B------:R-:W-:Y:S01]  /*1ca0*/  FMUL.FTZ R103, R84, R92 ;  /* 0x0000005c54677220 */ /* 0x000fe20000410000 */
[----:B------:R-:W-:Y:S01]  /*1cb0*/  FMUL.FTZ R2, R99, R8 ;  /* 0x0000000863027220 */ /* 0x000fe20000410000 */
[----:B------:R-:W-:Y:S01]  /*1cc0*/  FFMA.FTZ R0, R57, R0, 1 ;  /* 0x3f80000039007423 */ /* 0x000fe20000010000 */
[----:B------:R-:W-:Y:S01]  /*1cd0*/  FFMA.FTZ R94, R59, R94, 1 ;  /* 0x3f8000003b5e7423 */ /* 0x000fe2000001005e */
[----:B------:R-:W-:Y:S01]  /*1ce0*/  FMUL.FTZ R3, R66, R3 ;  /* 0x0000000342037220 */ /* 0x000fe20000410000 */
[----:B------:R-:W-:Y:S01]  /*1cf0*/  FFMA.FTZ R105, R60, R105, 1 ;  /* 0x3f8000003c697423 */ /* 0x000fe20000010069 */
[----:B------:R-:W-:Y:S01]  /*1d00*/  FMUL.FTZ R103, R82, R103 ;  /* 0x0000006752677220 */ /* 0x000fe20000410000 */
[----:B------:R-:W-:Y:S01]  /*1d10*/  FMUL.FTZ R2, R97, R2 ;  /* 0x0000000261027220 */ /* 0x000fe20000410000 */
[----:B------:R-:W-:-:S02]  /*1d20*/  FMUL.FTZ R3, R3, R0 ;  /* 0x0000000003037220 */ /* 0x000fc40000410000 */
[----:B------:R-:W-:Y:S01]  /*1d30*/  FMUL.FTZ R94, R103, R94 ;  /* 0x0000005e675e7220 */ /* 0x000fe20000410000 */
[----:B------:R-:W-:Y:S01]  /*1d40*/  BAR.SYNC.DEFER_BLOCKING 0x0 ;  /* 0x0000000000007b1d */ /* 0x000fe20000010000 */
[----:B------:R-:W-:Y:S01]  /*1d50*/  FMUL.FTZ R105, R2, R105 ;  /* 0x0000006902697220 */ /* 0x000fe20000410000 */
[----:B------:R-:W-:Y:S02]  /*1d60*/  F2FP.BF16.F32.PACK_AB R7, R52, R7 ;  /* 0x000000073407723e */ /* 0x000fe400000010ff */
[----:B------:R-:W-:Y:S02]  /*1d70*/  F2FP.BF16.F32.PACK_AB R86, R86, R101 ;  /* 0x000000655656723e */ /* 0x000fe400000010ff */
[----:B------:R-:W-:Y:S02]  /*1d80*/  F2FP.BF16.F32.PACK_AB R3, R3, R88 ;  /* 0x000000580303723e */ /* 0x000fe400000010ff */
[----:B------:R-:W-:Y:S02]  /*1d90*/  F2FP.BF16.F32.PACK_AB R94, R105, R94 ;  /* 0x0000005e695e723e */ /* 0x000fe400000010ff */
[----:B------:R-:W-:-:S02]  /*1da0*/  PRMT R0, R7, 0x7632, R0 ;  /* 0x0000763207007816 */ /* 0x000fc40000000000 */
[----:B------:R-:W-:Y:S02]  /*1db0*/  PRMT R2, R86, 0x7632, R2 ;  /* 0x0000763256027816 */ /* 0x000fe40000000002 */
[----:B------:R-:W-:Y:S02]  /*1dc0*/  PRMT R6, R3, 0x7632, R6 ;  /* 0x0000763203067816 */ /* 0x000fe40000000006 */
[----:B------:R-:W-:Y:S01]  /*1dd0*/  PRMT R88, R94, 0x7632, R88 ;  /* 0x000076325e587816 */ /* 0x000fe20000000058 */
[----:B------:R-:W-:Y:S04]  /*1de0*/  STS.U16 [R51], R7 ;  /* 0x0000000733007388 */ /* 0x000fe80000000400 */
[----:B------:R-:W-:Y:S04]  /*1df0*/  STS.U16 [R51+0x2], R0 ;  /* 0x0000020033007388 */ /* 0x000fe80000000400 */
[----:B------:R-:W-:Y:S04]  /*1e00*/  STS.U16 [R51+0x4], R86 ;  /* 0x0000045633007388 */ /* 0x000fe80000000400 */
[----:B------:R-:W-:Y:S04]  /*1e10*/  STS.U16 [R51+0x6], R2 ;  /* 0x0000060233007388 */ /* 0x000fe80000000400 */
[----:B------:R0:W-:Y:S04]  /*1e20*/  STS.U16 [R51+0x8], R3 ;  /* 0x0000080333007388 */ /* 0x0001e80000000400 */
[----:B------:R1:W-:Y:S04]  /*1e30*/  STS.U16 [R51+0xa], R6 ;  /* 0x00000a0633007388 */ /* 0x0003e80000000400 */
[----:B------:R-:W-:Y:S01]  /*1e40*/  STS.U16 [R51+0xc], R94 ;  /* 0x00000c5e33007388 */ /* 0x000fe20000000400 */
[----:B------:R-:W-:Y:S01]  /*1e50*/  MOV R52, UR7 ;  /* 0x0000000700347c02 */ /* 0x000fe20008000f00 */
[----:B0-----:R-:W1:Y:S02]  /*1e60*/  LDC.64 R2, c[0x0][0x510] ;  /* 0x00014400ff027b82 */ /* 0x001e640000000a00 */
        /* <DEDUP_REMOVED lines=13> */
[----:B------:R-:W-:Y:S02]  /*1f40*/  UIMAD UR9, UR23, UR11, UR9 ;  /* 0x0000000b170972a4 */ /* 0x000fe4000f8e0209 */
[----:B------:R-:W-:Y:S01]  /*1f50*/  UISETP.NE.U32.AND UP0, UPT, UR16, URZ, UPT ;  /* 0x000000ff1000728c */ /* 0x000fe2000bf05070 */
[----:B------:R-:W-:Y:S01]  /*1f60*/  FMUL.FTZ R53, R53, R62 ;  /* 0x0000003e35357220 */ /* 0x000fe20000410000 */
[----:B------:R-:W-:Y:S01]  /*1f70*/  FMUL.FTZ R83, R54, R83 ;  /* 0x0000005336537220 */ /* 0x000fe20000410000 */
[----:B------:R-:W-:Y:S01]  /*1f80*/  FMUL.FTZ R55, R55, R64 ;  /* 0x0000004037377220 */ /* 0x000fe20000410000 */
[----:B------:R-:W0:Y:S01]  /*1f90*/  LDS R119, [R52+0x210] ;  /* 0x0002100034777984 */ /* 0x000e220000000800 */
[----:B-1----:R-:W-:-:S04]  /*1fa0*/  IMAD.WIDE.U32 R6, R14, R2, UR8 ;  /* 0x000000080e067e25 */ /* 0x002fc8000f8e0002 */
[----:B------:R-:W-:Y:S01]  /*1fb0*/  FMUL.FTZ R85, R56, R85 ;  /* 0x0000005538557220 */ /* 0x000fe20000410000 */
[----:B------:R-:W-:Y:S01]  /*1fc0*/  FMUL.FTZ R87, R58, R87 ;  /* 0x000000573a577220 */ /* 0x000fe20000410000 */
[----:B------:R-:W-:Y:S01]  /*1fd0*/  FMUL.FTZ R59, R59, R82 ;  /* 0x000000523b3b7220 */ /* 0x000fe20000410000 */
[----:B------:R-:W-:Y:S01]  /*1fe0*/  IMAD R3, R14, R3, R7 ;  /* 0x000000030e037224 */ /* 0x000fe200078e0207 */
[----:B------:R-:W-:Y:S01]  /*1ff0*/  IADD3 R6, P0, PT, R32, R6, RZ ;  /* 0x0000000620067210 */ /* 0x000fe20007f1e0ff */
[----:B------:R-:W-:Y:S01]  /*2000*/  FMUL.FTZ R97, R60, R97 ;  /* 0x000000613c617220 */ /* 0x000fe20000410000 */
[----:B------:R-:W1:Y:S02]  /*2010*/  LDCU UR10, c[0x0][0x38c] ;  /* 0x00007180ff0a77ac */ /* 0x000e640008000800 */
[----:B------:R-:W-:Y:S02]  /*2020*/  IADD3.X R3, PT, PT, RZ, R3, RZ, P0, !PT ;  /* 0x00000003ff037210 */ /* 0x000fe400007fe4ff */
[----:B------:R-:W-:-:S04]  /*2030*/  LEA R2, P0, R6, UR12, 0x1 ;  /* 0x0000000c06027c11 */ /* 0x000fc8000f8008ff */
[----:B------:R-:W-:Y:S02]  /*2040*/  LEA.HI.X R3, R6, UR13, R3, 0x1, P0 ;  /* 0x0000000d06037c11 */ /* 0x000fe400080f0c03 */
        /* <DEDUP_REMOVED lines=38> */
[----:B------:R-:W-:-:S02]  /*22b0*/  F2FP.BF16.F32.PACK_AB R55, R68, R55 ;  /* 0x000000374437723e */ /* 0x000fc400000010ff */
[----:B------:R-:W-:Y:S02]  /*22c0*/  F2FP.BF16.F32.PACK_AB R6, R6, R87 ;  /* 0x000000570606723e */ /* 0x000fe400000010ff */
[----:B------:R-:W-:Y:S02]  /*22d0*/  F2FP.BF16.F32.PACK_AB R8, R8, R59 ;  /* 0x0000003b0808723e */ /* 0x000fe400000010ff */
[----:B------:R-:W-:Y:S02]  /*22e0*/  PRMT R3, R2, 0x7632, R3 ;  /* 0x0000763202037816 */ /* 0x000fe40000000003 */
[----:B------:R-:W-:Y:S02]  /*22f0*/  PRMT R57, R55, 0x7632, R57 ;  /* 0x0000763237397816 */ /* 0x000fe40000000039 */
[----:B------:R-:W-:Y:S02]  /*2300*/  PRMT R68, R6, 0x7632, R68 ;  /* 0x0000763206447816 */ /* 0x000fe40000000044 */
[----:B------:R-:W-:Y:S01]  /*2310*/  PRMT R70, R8, 0x7632, R70 ;  /* 0x0000763208467816 */ /* 0x000fe20000000046 */
[----:B------:R1:W-:Y:S04]  /*2320*/  STS.U16 [R51], R2 ;  /* 0x0000000233007388 */ /* 0x0003e80000000400 */
[----:B------:R2:W-:Y:S01]  /*2330*/  STS.U16 [R51+0x2], R3 ;  /* 0x0000020333007388 */ /* 0x0005e20000000400 */
[----:B0-----:R-:W-:-:S03]  /*2340*/  UIMAD.WIDE.U32 UR8, UR23, UR12, UR4 ;  /* 0x0000000c170872a5 */ /* 0x001fc6000f8e0004 */
[----:B------:R-:W-:Y:S01]  /*2350*/  STS.U16 [R51+0x4], R55 ;  /* 0x0000043733007388 */ /* 0x000fe20000000400 */
[----:B------:R-:W-:Y:S02]  /*2360*/  UIMAD UR7, UR23, UR13, UR9 ;  /* 0x0000000d170772a4 */ /* 0x000fe4000f8e0209 */
[----:B-1----:R-:W-:Y:S01]  /*2370*/  MOV R2, UR8 ;  /* 0x0000000800027c02 */ /* 0x002fe20008000f00 */
[----:B------:R-:W-:Y:S01]  /*2380*/  STS.U16 [R51+0x6], R57 ;  /* 0x0000063933007388 */ /* 0x000fe20000000400 */
[----:B--2---:R-:W-:Y:S02]  /*2390*/  IMAD.U32 R3, RZ, RZ, UR9 ;  /* 0x00000009ff037e24 */ /* 0x004fe4000f8e00ff */
[----:B------:R-:W-:Y:S01]  /*23a0*/  MOV R3, UR7 ;  /* 0x0000000700037c02 */ /* 0x000fe20008000f00 */
[----:B------:R0:W-:Y:S04]  /*23b0*/  STS.U16 [R51+0x8], R6 ;  /* 0x0000080633007388 */ /* 0x0001e80000000400 */
[----:B------:R-:W-:Y:S01]  /*23c0*/  STS.U16 [R51+0xa], R68 ;  /* 0x00000a4433007388 */ /* 0x000fe20000000400 */
[----:B------:R-:W-:-:S03]  /*23d0*/  IMAD.WIDE.U32 R2, R14, UR14, R2 ;  /* 0x0000000e0e027c25 */ /* 0x000fc6000f8e0002 */
[----:B------:R-:W-:Y:S01]  /*23e0*/  STS.U16 [R51+0xc], R8 ;  /* 0x00000c0833007388 */ /* 0x000fe20000000400 */
[----:B0-----:R-:W-:Y:S01]  /*23f0*/  IMAD R6, R14, UR15, R3 ;  /* 0x0000000f0e067c24 */ /* 0x001fe2000f8e0203 */
[----:B------:R-:W-:Y:S02]  /*2400*/  IADD3 R3, P0, PT, R32, R2, RZ ;  /* 0x0000000220037210 */ /* 0x000fe40007f1e0ff */
[----:B------:R-:W-:Y:S01]  /*2410*/  STS.U16 [R51+0xe], R70 ;  /* 0x00000e4633007388 */ /* 0x000fe20000000400 */
[----:B------:R-:W-:-:S03]  /*2420*/  NOP ;  /* 0x0000000000007918 */ /* 0x000fc60000000000 */
[----:B------:R-:W-:Y:S01]  /*2430*/  LDS.U16 R7, [R43] ;  /* 0x000000002b077984 */ /* 0x000fe20000000400 */
        /* <DEDUP_REMOVED lines=10> */
[----:B------:R-:W-:Y:S01]  /*24e0*/  @!P1 STS [R52+0x210], R41 ;  /* 0x0002102934009388 */ /* 0x000fe20000000800 */
[----:B------:R-:W-:Y:S06]  /*24f0*/  BAR.SYNC.DEFER_BLOCKING 0x0 ;  /* 0x0000000000007b1d */ /* 0x000fec0000010000 */
[----:B------:R-:W0:Y:S02]  /*2500*/  LDS R85, [R52+0x210] ;  /* 0x0002100034557984 */ /* 0x000e240000000800 */
        /* <DEDUP_REMOVED lines=16> */
.L_x_8425:
[----:B------:R-:W-:Y:S01]  /*2610*/  SHF.L.U32 R61, R61, 0x10, RZ ;  /* 0x000000103d3d7819 */ /* 0x000fe200000006ff */
[----:B------:R-:W-:Y:S01]  /*2620*/  IMAD.U32 R63, R63, 0x10000, RZ ;  /* 0x000100003f3f7824 */ /* 0x000fe200078e00ff */
[----:B------:R-:W-:Y:S01]  /*2630*/  SHF.L.U32 R65, R65, 0x10, RZ ;  /* 0x0000001041417819 */ /* 0x000fe200000006ff */
[----:B------:R-:W-:Y:S01]  /*2640*/  BAR.SYNC.DEFER_BLOCKING 0x0 ;  /* 0x0000000000007b1d */ /* 0x000fe20000010000 */
[----:B------:R-:W-:Y:S01]  /*2650*/  SHF.L.U32 R67, R67, 0x10, RZ ;  /* 0x0000001043437819 */ /* 0x000fe200000006ff */
[----:B------:R-:W-:Y:S01]  /*2660*/  FFMA.FTZ R21, R0, R61, R21 ;  /* 0x0000003d00157223 */ /* 0x000fe20000010015 */
[----:B------:R-:W-:Y:S01]  /*2670*/  SHF.L.U32 R69, R69, 0x10, RZ ;  /* 0x0000001045457819 */ /* 0x000fe200000006ff */
[----:B01----:R-:W-:Y:S01]  /*2680*/  IMAD.U32 R3, R78, 0x10000, RZ ;  /* 0x000100004e037824 */ /* 0x003fe200078e00ff */
[----:B------:R-:W-:Y:S01]  /*2690*/  UISETP.GE.AND UP0, UPT, UR10, 0x1, UPT ;  /* 0x000000010a00788c */ /* 0x000fe2000bf06270 */
[----:B------:R-:W-:Y:S01]  /*26a0*/  FFMA.FTZ R81, R54, R63, R21 ;  /* 0x0000003f36517223 */ /* 0x000fe20000010015 */
[----:B------:R-:W-:-:S02]  /*26b0*/  IMAD.U32 R71, R71, 0x10000, RZ ;  /* 0x0001000047477824 */ /* 0x000fc400078e00ff */
[----:B-----5:R-:W-:Y:S01]  /*26c0*/  FADD.FTZ R86, R3, R16 ;  /* 0x0000001003567221 */ /* 0x020fe20000010000 */
        /* <DEDUP_REMOVED lines=18> */
[--C-:B------:R-:W-:Y:S01]  /*27f0*/  FADD.FTZ R88, R77, R16.reuse ;  /* 0x000000104d587221 */ /* 0x100fe20000010000 */
[--C-:B------:R-:W-:Y:S01]  /*2800*/  FADD.FTZ R98, R21, R16.reuse ;  /* 0x0000001015627221 */ /* 0x100fe20000010000 */
[----:B------:R-:W-:Y:S01]  /*2810*/  IMAD.MOV.U32 R57, RZ, RZ, RZ ;  /* 0x000000ffff397224 */ /* 0x000fe200078e00ff */
[----:B------:R-:W-:Y:S01]  /*2820*/  MOV R72, RZ ;  /* 0x000000ff00487202 */ /* 0x000fe20000000f00 */
[----:B------:R-:W-:Y:S01]  /*2830*/  IMAD.MOV.U32 R59, RZ, RZ, RZ ;  /* 0x000000ffff3b7224 */ /* 0x000fe200078e00ff */
[----:B------:R-:W-:Y:S01]  /*2840*/  MOV R74, RZ ;  /* 0x000000ff004a7202 */ /* 0x000fe20000000f00 */
[--C-:B------:R-:W-:Y:S01]  /*2850*/  FADD.FTZ R90, R7, R16.reuse ;  /* 0x00000010075a7221 */ /* 0x100fe20000010000 */
[----:B------:R-:W-:Y:S01]  /*2860*/  MOV R55, RZ ;  /* 0x000000ff00377202 */ /* 0x000fe20000000f00 */
        /* <DEDUP_REMOVED lines=14> */
[----:B------:R-:W-:Y:S01]  /*2950*/  UIADD3 UR7, UPT, UPT, UR6, -0x2, URZ ;  /* 0xfffffffe06077890 */ /* 0x000fe2000fffe0ff */
[----:B------:R-:W-:Y:S01]  /*2960*/  FMUL.FTZ R85, R84, R61 ;  /* 0x0000003d54557220 */ /* 0x000fe20000410000 */
[----:B------:R-:W-:Y:S01]  /*2970*/  ULOP3.LUT UR9, UR4, 0x100, URZ, 0xc0, !UPT ;  /* 0x0000010004097892 */ /* 0x000fe2000f8ec0ff */
[----:B------:R-:W-:Y:S01]  /*2980*/  FMUL.FTZ R100, R86, R63 ;  /* 0x0000003f56647220 */ /* 0x000fe20000410000 */
[----:B------:R-:W-:Y:S01]  /*2990*/  UIMAD UR7, UR7, UR10, URZ ;  /* 0x0000000a070772a4 */ /* 0x000fe2000f8e02ff */
[----:B------:R-:W-:Y:S01]  /*29a0*/  FMUL.FTZ R87, R88, R65 ;  /* 0x0000004158577220 */ /* 0x000fe20000410000 */
[----:B------:R-:W-:Y:S01]  /*29b0*/  USHF.L.U32 UR8, UR6, 0xa, URZ ;  /* 0x0000000a06087899 */ /* 0x000fe200080006ff */
[----:B------:R-:W1:Y:S01]  /*29c0*/  LDC.64 R6, c[0x0][0x3e0] ;  /* 0x0000f800ff067b82 */ /* 0x000e620000000a00 */
[----:B------:R-:W-:Y:S01]  /*29d0*/  FMUL.FTZ R89, R90, R67 ;  /* 0x000000435a597220 */ /* 0x000fe20000410000 */
[----:B------:R-:W-:Y:S01]  /*29e0*/  FMUL.FTZ R91, R92, R69 ;  /* 0x000000455c5b7220 */ /* 0x000fe20000410000 */
[----:B------:R-:W-:Y:S01]  /*29f0*/  FMUL.FTZ R93, R94, R71 ;  /* 0x000000475e5d7220 */ /* 0x000fe20000410000 */
[----:B------:R-:W-:Y:S01]  /*2a00*/  FMUL.FTZ R95, R96, R73 ;  /* 0x00000049605f7220 */ /* 0x000fe20000410000 */
[----:B------:R-:W-:Y:S01]  /*2a10*/  FMUL.FTZ R97, R98, R75 ;  /* 0x0000004b62617220 */ /* 0x000fe20000410000 */
[----:B------:R-:W-:Y:S01]  /*2a20*/  IADD3 R99, PT, PT, R52, 0xcd8, RZ ;  /* 0x00000cd834637810 */ /* 0x000fe20007ffe0ff */
[----:B------:R-:W-:Y:S01]  /*2a30*/  IMAD.MOV.U32 R68, RZ, RZ, RZ ;  /* 0x000000ffff447224 */ /* 0x000fe200078e00ff */
[----:B------:R-:W2:Y:S01]  /*2a40*/  LDC.64 R8, c[0x0][0x3c0] ;  /* 0x0000f000ff087b82 */ /* 0x000ea20000000a00 */
[----:B------:R-:W-:Y:S01]  /*2a50*/  MOV R101, R24 ;  /* 0x0000001800657202 */ /* 0x000fe20000000f00 */
[----:B------:R-:W-:Y:S01]  /*2a60*/  IMAD.MOV.U32 R104, RZ, RZ, R18 ;  /* 0x000000ffff687224 */ /* 0x000fe200078e0012 */
[----:B------:R-:W-:Y:S01]  /*2a70*/  MOV R102, R25 ;  /* 0x0000001900667202 */ /* 0x000fe20000000f00 */
[----:B------:R-:W-:Y:S01]  /*2a80*/  IMAD.U32 R108, RZ, RZ, UR9 ;  /* 0x00000009ff6c7e24 */ /* 0x000fe2000f8e00ff */
[----:B------:R-:W-:Y:S01]  /*2a90*/  MOV R103, R17 ;  /* 0x0000001100677202 */ /* 0x000fe20000000f00 */
[----:B------:R-:W-:Y:S01]  /*2aa0*/  UIADD3 UR11, UPT, UPT, -UR10, URZ, URZ ;  /* 0x000000ff0a0b7290 */ /* 0x000fe2000fffe1ff */
[----:B------:R-:W-:Y:S01]  /*2ab0*/  MOV R105, R19 ;  /* 0x0000001300697202 */ /* 0x000fe20000000f00 */
[----:B------:R-:W3:Y:S01]  /*2ac0*/  LDC.64 R10, c[0x0][0x3a8] ;  /* 0x0000ea00ff0a7b82 */ /* 0x000ee20000000a00 */
[----:B0-----:R-:W-:Y:S01]  /*2ad0*/  ISETP.LE.AND P0, PT, R2, UR6, PT ;  /* 0x0000000602007c0c */ /* 0x001fe2000bf03270 */
[----:B------:R-:W0:Y:S01]  /*2ae0*/  LDCU UR12, c[0x0][0x394] ;  /* 0x00007280ff0c77ac */ /* 0x000e220008000800 */
[----:B------:R-:W-:-:S02]  /*2af0*/  MOV R106, R20 ;  /* 0x00000014006a7202 */ /* 0x000fc40000000f00 */
[----:B------:R-:W-:Y:S01]  /*2b00*/  MOV R107, R52 ;  /* 0x00000034006b7202 */ /* 0x000fe20000000f00 */
[----:B------:R-:W-:Y:S01]  /*2b10*/  ULOP3.LUT UR8, UR8, 0x400, URZ, 0xc0, !UPT ;  /* 0x0000040008087892 */ /* 0x000fe2000f8ec0ff */
[----:B------:R-:W-:Y:S01]  /*2b20*/  ISETP.EQ.AND P0, PT, R23, RZ, !P0 ;  /* 0x000000ff1700720c */ /* 0x000fe20004702270 */
[----:B------:R-:W4:Y:S01]  /*2b30*/  LDC R134, c[0x0][0x394] ;  /* 0x0000e500ff867b82 */ /* 0x000f220000000800 */
[----:B-1----:R-:W-:Y:S02]  /*2b40*/  SHF.L.U64.HI R7, R6, 0x2, R7 ;  /* 0x0000000206077819 */ /* 0x002fe40000010207 */
[----:B------:R-:W-:Y:S02]  /*2b50*/  MOV R109, UR7 ;  /* 0x00000007006d7c02 */ /* 0x000fe40008000f00 */
[----:B--2---:R-:W-:Y:S02]  /*2b60*/  SHF.L.U64.HI R9, R8, 0x2, R9 ;  /* 0x0000000208097819 */ /* 0x004fe40000010209 */
[----:B0--3--:R-:W-:-:S07]  /*2b70*/  SHF.L.U64.HI R11, R10, 0x2, R11 ;  /* 0x000000020a0b7819 */ /* 0x009fce000001020b */
.L_x_8432:
[----:B------:R-:W-:Y:S02]  /*2b80*/  MOV R2, R101 ;  /* 0x0000006500027202 */ /* 0x000fe40000000f00 */
[----:B------:R-:W-:-:S05]  /*2b90*/  MOV R3, R102 ;  /* 0x0000006600037202 */ /* 0x000fca0000000f00 */
[----:B------:R0:W2:Y:S01]  /*2ba0*/  LDG.E R110, desc[UR20][R2.64] ;  /* 0x00000014026e7981 */ /* 0x0000a2000c1e1900 */
[----:B------:R-:W-:Y:S02]  /*2bb0*/  MOV R13, R106 ;  /* 0x0000006a000d7202 */ /* 0x000fe40000000f00 */
[----:B------:R-:W-:-:S05]  /*2bc0*/  MOV R12, R105 ;  /* 0x00000069000c7202 */ /* 0x000fca0000000f00 */
[----:B------:R-:W3:Y:S01]  /*2bd0*/  LDG.E R13, desc[UR20][R12.64] ;  /* 0x000000140c0d7981 */ /* 0x000ee2000c1e1900 */
[----:B0-----:R-:W-:Y:S01]  /*2be0*/  IMAD.MOV.U32 R2, RZ, RZ, R103 ;  /* 0x000000ffff027224 */ /* 0x001fe200078e0067 */
[----:B------:R-:W-:-:S05]  /*2bf0*/  MOV R3, R104 ;  /* 0x0000006800037202 */ /* 0x000fca0000000f00 */
[----:B------:R0:W3:Y:S01]  /*2c00*/  LDG.E R116, desc[UR20][R2.64] ;  /* 0x0000001402747981 */ /* 0x0000e2000c1e1900 */
[C---:B------:R-:W-:Y:S02]  /*2c10*/  ISETP.NE.AND P2, PT, R23.reuse, RZ, PT ;  /* 0x000000ff1700720c */ /* 0x040fe40003f45270 */
[----:B------:R-:W-:Y:S02]  /*2c20*/  ISETP.NE.AND P1, PT, R23, 0x1f, PT ;  /* 0x0000001f1700780c */ /* 0x000fe40003f25270 */
[----:B------:R-:W-:-:S05]  /*2c30*/  SEL R117, R108, R33, !P2 ;  /* 0x000000216c757207 */ /* 0x000fca0005000000 */
[----:B------:R-:W-:Y:S01]  /*2c40*/  IMAD R117, R117, 0x4, R52 ;  /* 0x0000000475757824 */ /* 0x000fe200078e0234 */
        /* <DEDUP_REMOVED lines=10> */
[----:B0-----:R-:W-:Y:S02]  /*2cf0*/  FMUL.FTZ R2, R96, R115 ;  /* 0x0000007360027220 */ /* 0x001fe40000410000 */
[----:B------:R-:W0:Y:S01]  /*2d00*/  MUFU.EX2 R113, R113 ;  /* 0x0000007100717308 */ /* 0x000e220000000800 */
[----:B---3--:R-:W-:-:S03]  /*2d10*/  FMUL.FTZ R13, R116, R13 ;  /* 0x0000000d740d7220 */ /* 0x008fc60000410000 */
[----:B------:R-:W2:Y:S04]  /*2d20*/  MUFU.EX2 R126, R126 ;  /* 0x0000007e007e7308 */ /* 0x000ea80000000800 */
[----:B------:R-:W3:Y:S04]  /*2d30*/  MUFU.EX2 R122, R122 ;  /* 0x0000007a007a7308 */ /* 0x000ee80000000800 */
[----:B------:R-:W0:Y:S04]  /*2d40*/  MUFU.EX2 R120, R120 ;  /* 0x0000007800787308 */ /* 0x000e280000000800 */
[----:B------:R-:W0:Y:S04]  /*2d50*/  MUFU.EX2 R114, R114 ;  /* 0x0000007200727308 */ /* 0x000e280000000800 */
[----:B------:R0:W0:Y:S04]  /*2d60*/  MUFU.EX2 R116, R2 ;  /* 0x0000000200747308 */ /* 0x0000280000000800 */
[----:B------:R-:W0:Y:S01]  /*2d70*/  MUFU.EX2 R118, R118 ;  /* 0x0000007600767308 */ /* 0x000e220000000800 */
[----:B-1----:R1:W-:Y:S01]  /*2d80*/  STS [R117+0x458], R124 ;  /* 0x0004587c75007388 */ /* 0x0023e20000000800 */
[-C--:B------:R-:W-:Y:S01]  /*2d90*/  FMUL.FTZ R130, R0, R13.reuse ;  /* 0x0000000d00827220 */ /* 0x080fe20000410000 */
[-C--:B------:R-:W-:Y:S01]  /*2da0*/  FMUL.FTZ R115, R54, R13.reuse ;  /* 0x0000000d36737220 */ /* 0x080fe20000410000 */
[-C--:B------:R-:W-:Y:S01]  /*2db0*/  FMUL.FTZ R119, R58, R13.reuse ;  /* 0x0000000d3a777220 */ /* 0x080fe20000410000 */
[-C--:B------:R-:W-:Y:S01]  /*2dc0*/  FMUL.FTZ R121, R66, R13.reuse ;  /* 0x0000000d42797220 */ /* 0x080fe20000410000 */
[-C--:B------:R-:W-:Y:S01]  /*2dd0*/  FMUL.FTZ R123, R64, R13.reuse ;  /* 0x0000000d407b7220 */ /* 0x080fe20000410000 */
[-C--:B------:R-:W-:Y:S01]  /*2de0*/  FMUL.FTZ R125, R62, R13.reuse ;  /* 0x0000000d3e7d7220 */ /* 0x080fe20000410000 */
[-C--:B------:R-:W-:Y:S01]  /*2df0*/  FMUL.FTZ R132, R60, R13.reuse ;  /* 0x0000000d3c847220 */ /* 0x080fe20000410000 */
[----:B-1----:R-:W-:Y:S01]  /*2e00*/  FMUL.FTZ R117, R56, R13 ;  /* 0x0000000d38757220 */ /* 0x002fe20000410000 */
[----:B------:R-:W-:Y:S06]  /*2e10*/  BAR.SYNC.DEFER_BLOCKING 0x0 ;  /* 0x0000000000007b1d */ /* 0x000fec0000010000 */
[----:B--23--:R-:W-:Y:S05]  /*2e20*/  @P1 BRA `(.L_x_8428) ;  /* 0x0000000000141947 */ /* 0x00cfea0003800000 */
[----:B------:R-:W-:Y:S01]  /*2e30*/  UISETP.NE.AND UP0, UPT, UR6, UR12, UPT ;  /* 0x0000000c0600728c */ /* 0x000fe2000bf05270 */
[----:B------:R-:W-:-:S08]  /*2e40*/  HFMA2 R129, -RZ, RZ, 1.875, 0 ;  /* 0x3f800000ff817431 */ /* 0x000fd000000001ff */
[----:B------:R-:W-:Y:S05]  /*2e50*/  BRA.U !UP0, `(.L_x_8429) ;  /* 0x00000001080c7547 */ /* 0x000fea000b800000 */
[----:B------:R3:W1:Y:S01]  /*2e60*/  LDS R129, [R107+UR8+0x458] ;  /* 0x000458086b817984 */ /* 0x0006620008000800 */
[----:B------:R-:W-:Y:S05]  /*2e70*/  BRA `(.L_x_8429) ;  /* 0x0000000000047947 */ /* 0x000fea0003800000 */
.L_x_8428:
[----:B------:R1:W2:Y:S02]  /*2e80*/  LDS R129, [R112+0xc5c] ;  /* 0x000c5c0070817984 */ /* 0x0002a40000000800 */
.L_x_8429:
[----:B------:R-:W-:Y:S05]  /*2e90*/  BSYNC.RECONVERGENT B0 ;  /* 0x0000000000007941 */ /* 0x000fea0003800200 */
.L_x_8427:
[----:B------:R-:W-:Y:S01]  /*2ea0*/  UISETP.NE.AND UP0, UPT, UR6, 0x1, UPT ;  /* 0x000000010600788c */ /* 0x000fe2000bf05270 */
[----:B------:R-:W-:-:S05]  /*2eb0*/  MOV R127, RZ ;  /* 0x000000ff007f7202 */ /* 0x000fca0000000f00 */
[----:B------:R-:W-:-:S04]  /*2ec0*/  PLOP3.LUT P1, PT, PT, PT, UP0, 0x80, 0x8 ;  /* 0x000000000008781c */ /* 0x000fc80003f2f008 */
[----:B------:R-:W-:-:S13]  /*2ed0*/  ISETP.NE.OR P1, PT, R23, RZ, !P1 ;  /* 0x000000ff1700720c */ /* 0x000fda0004f25670 */
[----:B0-----:R-:W-:-:S05]  /*2ee0*/  @!P1 IMAD.WIDE R2, R109, 0x8, R4 ;  /* 0x000000086d029825 */ /* 0x001fca00078e0204 */
[----:B------:R0:W5:Y:S01]  /*2ef0*/  @!P1 LDG.E R127, desc[UR20][R2.64+0x4] ;  /* 0x00000414027f9981 */ /* 0x000162000c1e1900 */
[C---:B-12---:R-:W-:Y:S01]  /*2f00*/  FMUL.FTZ R13, R118.reuse, R129 ;  /* 0x00000081760d7220 */ /* 0x046fe20000410000 */
[----:B------:R-:W-:Y:S01]  /*2f10*/  FFMA.FTZ R12, R118, R132, R125 ;  /* 0x00000084760c7223 */ /* 0x000fe2000001007d */
[C---:B------:R-:W-:Y:S01]  /*2f20*/  ISETP.NE.AND P1, PT, R111.reuse, 0x1f, PT ;  /* 0x0000001f6f00780c */ /* 0x040fe20003f25270 */
        /* <DEDUP_REMOVED lines=28> */
[----:B------:R-:W2:Y:S01]  /*30f0*/  SHFL.UP PT, R12, R131, 0x1, RZ ;  /* 0x04200000830c7989 */ /* 0x000ea200000e00ff */
[----:B------:R-:W-:Y:S01]  /*3100*/  FMUL.FTZ R13, R116, R13 ;  /* 0x0000000d740d7220 */ /* 0x000fe20000410000 */
[----:B0-----:R-:W-:Y:S01]  /*3110*/  @P1 FMUL.FTZ R2, R2, R3 ;  /* 0x0000000302021220 */ /* 0x001fe20000410000 */
[----:B-1----:R-:W-:-:S04]  /*3120*/  @P1 FFMA.FTZ R128, R3, R133, R128 ;  /* 0x0000008503801223 */ /* 0x002fc80000010080 */
[----:B------:R-:W-:Y:S01]  /*3130*/  @P1 MOV R3, R2 ;  /* 0x0000000200031202 */ /* 0x000fe20000000f00 */
[----:B------:R-:W-:Y:S01]  /*3140*/  FMUL.FTZ R2, R118, R13 ;  /* 0x0000000d76027220 */ /* 0x000fe20000410000 */
[----:B------:R-:W-:Y:S01]  /*3150*/  ISETP.GE.AND P1, PT, R42, 0x1, PT ;  /* 0x000000012a00780c */ /* 0x000fe20003f26270 */
[----:B------:R-:W0:Y:S04]  /*3160*/  SHFL.DOWN PT, R135, R128, 0x2, 0x1f ;  /* 0x08401f0080877f89 */ /* 0x000e2800000e0000 */
[----:B------:R-:W1:Y:S01]  /*3170*/  SHFL.DOWN PT, R136, R3, 0x2, 0x1f ;  /* 0x08401f0003887f89 */ /* 0x000e6200000e0000 */
[----:B--2---:R-:W-:-:S03]  /*3180*/  FFMA.FTZ R12, R2, R12, R131 ;  /* 0x0000000c020c7223 */ /* 0x004fc60000010083 */
[----:B------:R-:W2:Y:S02]  /*3190*/  SHFL.UP PT, R13, R2, 0x1, RZ ;  /* 0x04200000020d7989 */ /* 0x000ea400000e00ff */
[----:B------:R-:W-:-:S05]  /*31a0*/  FSEL R131, R131, R12, !P1 ;  /* 0x0000000c83837208 */ /* 0x000fca0004800000 */
[----:B------:R-:W3:Y:S01]  /*31b0*/  SHFL.UP PT, R12, R131, 0x2, RZ ;  /* 0x04400000830c7989 */ /* 0x000ee200000e00ff */
[C---:B0-----:R-:W-:Y:S01]  /*31c0*/  @!P3 FFMA.FTZ R128, R3.reuse, R135, R128 ;  /* 0x000000870380b223 */ /* 0x041fe20000010080 */
[----:B-1----:R-:W-:-:S04]  /*31d0*/  @!P3 FMUL.FTZ R133, R3, R136 ;  /* 0x000000880385b220 */ /* 0x002fc80000410000 */
[----:B------:R-:W0:Y:S01]  /*31e0*/  SHFL.DOWN PT, R135, R128, 0x4, 0x1f ;  /* 0x08801f0080877f89 */ /* 0x000e2200000e0000 */
[----:B------:R-:W-:Y:S02]  /*31f0*/  @!P3 IMAD.MOV.U32 R3, RZ, RZ, R133 ;  /* 0x000000ffff03b224 */ /* 0x000fe400078e0085 */
[----:B--2---:R-:W-:Y:S01]  /*3200*/  @P1 FMUL.FTZ R2, R2, R13 ;  /* 0x0000000d02021220 */ /* 0x004fe20000410000 */
[----:B------:R-:W-:Y:S02]  /*3210*/  ISETP.GE.AND P1, PT, R42, 0x2, PT ;  /* 0x000000022a00780c */ /* 0x000fe40003f26270 */
[----:B------:R-:W-:Y:S01]  /*3220*/  ISETP.GT.U32.AND P3, PT, R111, 0x1b, PT ;  /* 0x0000001b6f00780c */ /* 0x000fe20003f64070 */
[----:B------:R-:W1:Y:S01]  /*3230*/  SHFL.DOWN PT, R136, R3, 0x4, 0x1f ;  /* 0x08801f0003887f89 */ /* 0x000e6200000e0000 */
[----:B---3--:R-:W-:-:S03]  /*3240*/  FFMA.FTZ R12, R2, R12, R131 ;  /* 0x0000000c020c7223 */ /* 0x008fc60000010083 */
[----:B------:R-:W2:Y:S02]  /*3250*/  SHFL.UP PT, R13, R2, 0x2, RZ ;  /* 0x04400000020d7989 */ /* 0x000ea400000e00ff */
[----:B------:R-:W-:-:S05]  /*3260*/  FSEL R131, R131, R12, !P1 ;  /* 0x0000000c83837208 */ /* 0x000fca0004800000 */
[----:B------:R-:W3:Y:S01]  /*3270*/  SHFL.UP PT, R12, R131, 0x4, RZ ;  /* 0x04800000830c7989 */ /* 0x000ee200000e00ff */
[----:B0-----:R-:W-:-:S05]  /*3280*/  @!P3 FFMA.FTZ R128, R3, R135, R128 ;  /* 0x000000870380b223 */ /* 0x001fca0000010080 */
[----:B------:R-:W0:Y:S01]  /*3290*/  SHFL.DOWN PT, R137, R128, 0x8, 0x1f ;  /* 0x09001f0080897f89 */ /* 0x000e2200000e0000 */
[----:B-1----:R-:W-:Y:S01]  /*32a0*/  @!P3 FMUL.FTZ R133, R3, R136 ;  /* 0x000000880385b220 */ /* 0x002fe20000410000 */
[----:B--2---:R-:W-:-:S04]  /*32b0*/  @P1 FMUL.FTZ R2, R2, R13 ;  /* 0x0000000d02021220 */ /* 0x004fc80000410000 */
[----:B------:R-:W-:Y:S02]  /*32c0*/  @!P3 MOV R3, R133 ;  /* 0x000000850003b202 */ /* 0x000fe40000000f00 */
[----:B------:R-:W-:Y:S01]  /*32d0*/  ISETP.GE.AND P1, PT, R42, 0x4, PT ;  /* 0x000000042a00780c */ /* 0x000fe20003f26270 */
[----:B------:R-:W1:Y:S01]  /*32e0*/  SHFL.UP PT, R133, R2, 0x4, RZ ;  /* 0x0480000002857989 */ /* 0x000e6200000e00ff */
[----:B------:R-:W-:Y:S01]  /*32f0*/  ISETP.GT.U32.AND P3, PT, R111, 0x17, PT ;  /* 0x000000176f00780c */ /* 0x000fe20003f64070 */
[----:B---3--:R-:W-:Y:S02]  /*3300*/  FFMA.FTZ R12, R2, R12, R131 ;  /* 0x0000000c020c7223 */ /* 0x008fe40000010083 */
[----:B------:R-:W2:Y:S01]  /*3310*/  SHFL.DOWN PT, R136, R3, 0x8, 0x1f ;  /* 0x09001f0003887f89 */ /* 0x000ea200000e0000 */
[----:B------:R-:W-:Y:S02]  /*3320*/  MOV R13, RZ ;  /* 0x000000ff000d7202 */ /* 0x000fe40000000f00 */
[----:B------:R-:W-:Y:S01]  /*3330*/  FSEL R131, R131, R12, !P1 ;  /* 0x0000000c83837208 */ /* 0x000fe20004800000 */
[----:B------:R-:W-:-:S04]  /*3340*/  HFMA2 R12, -RZ, RZ, 1.875, 0 ;  /* 0x3f800000ff0c7431 */ /* 0x000fc800000001ff */
[----:B------:R-:W3:Y:S02]  /*3350*/  SHFL.UP PT, R135, R131, 0x8, RZ ;  /* 0x0500000083877989 */ /* 0x000ee400000e00ff */
[C---:B0-----:R-:W-:Y:S02]  /*3360*/  @!P3 FFMA.FTZ R128, R3.reuse, R137, R128 ;  /* 0x000000890380b223 */ /* 0x041fe40000010080 */
[----:B------:R-:W-:Y:S04]  /*3370*/  @P0 LDS.64 R12, [R99] ;  /* 0x00000000630c0984 */ /* 0x000fe80000000a00 */
[----:B------:R-:W0:Y:S01]  /*3380*/  SHFL.DOWN PT, R137, R128, 0x10, 0x1f ;  /* 0x0a001f0080897f89 */ /* 0x000e2200000e0000 */
[----:B-1----:R-:W-:Y:S01]  /*3390*/  @P1 FMUL.FTZ R2, R2, R133 ;  /* 0x0000008502021220 */ /* 0x002fe20000410000 */
[----:B------:R-:W-:Y:S01]  /*33a0*/  ISETP.GE.AND P1, PT, R42, 0x8, PT ;  /* 0x000000082a00780c */ /* 0x000fe20003f26270 */
[----:B--2---:R-:W-:-:S03]  /*33b0*/  @!P3 FMUL.FTZ R136, R3, R136 ;  /* 0x000000880388b220 */ /* 0x004fc60000410000 */
[----:B------:R-:W1:Y:S01]  /*33c0*/  SHFL.UP PT, R133, R2, 0x8, RZ ;  /* 0x0500000002857989 */ /* 0x000e6200000e00ff */
[----:B------:R-:W-:Y:S01]  /*33d0*/  @!P3 IMAD.MOV.U32 R3, RZ, RZ, R136 ;  /* 0x000000ffff03b224 */ /* 0x000fe200078e0088 */
[----:B------:R-:W-:-:S04]  /*33e0*/  ISETP.GT.U32.AND P3, PT, R111, 0xf, PT ;  /* 0x0000000f6f00780c */ /* 0x000fc80003f64070 */
[----:B------:R-:W2:Y:S01]  /*33f0*/  SHFL.DOWN PT, R138, R3, 0x10, 0x1f ;  /* 0x0a001f00038a7f89 */ /* 0x000ea200000e0000 */
[----:B---3--:R-:W-:-:S05]  /*3400*/  FFMA.FTZ R136, R2, R135, R131 ;  /* 0x0000008702887223 */ /* 0x008fca0000010083 */
[----:B------:R-:W-:-:S03]  /*3410*/  FSEL R131, R131, R136, !P1 ;  /* 0x0000008883837208 */ /* 0x000fc60004800000 */
[C---:B0-----:R-:W-:Y:S02]  /*3420*/  @!P3 FFMA.FTZ R128, R3.reuse, R137, R128 ;  /* 0x000000890380b223 */ /* 0x041fe40000010080 */
[----:B------:R-:W0:Y:S01]  /*3430*/  SHFL.UP PT, R135, R131, 0x10, RZ ;  /* 0x0600000083877989 */ /* 0x000e2200000e00ff */
[----:B-1----:R-:W-:Y:S01]  /*3440*/  @P1 FMUL.FTZ R2, R2, R133 ;  /* 0x0000008502021220 */ /* 0x002fe20000410000 */
[----:B------:R-:W-:Y:S02]  /*3450*/  ISETP.GE.AND P1, PT, R42, 0x10, PT ;  /* 0x000000102a00780c */ /* 0x000fe40003f26270 */
[----:B------:R-:W-:Y:S01]  /*3460*/  SHFL.IDX PT, R139, R13, RZ, 0x1f ;  /* 0x00001fff0d8b7589 */ /* 0x000fe200000e0000 */
[----:B--2---:R-:W-:-:S03]  /*3470*/  @!P3 FMUL.FTZ R136, R3, R138 ;  /* 0x0000008a0388b220 */ /* 0x004fc60000410000 */
[----:B------:R-:W1:Y:S02]  /*3480*/  SHFL.UP PT, R133, R2, 0x10, RZ ;  /* 0x0600000002857989 */ /* 0x000e6400000e00ff */
[----:B------:R-:W-:Y:S02]  /*3490*/  @!P3 MOV R3, R136 ;  /* 0x000000880003b202 */ /* 0x000fe40000000f00 */
[----:B------:R-:W-:Y:S01]  /*34a0*/  SHFL.DOWN PT, R138, R128, 0x1, 0x1f ;  /* 0x08201f00808a7f89 */ /* 0x000fe200000e0000 */
[----:B------:R-:W-:-:S03]  /*34b0*/  ISETP.NE.AND P3, PT, R23, 0x1f, PT ;  /* 0x0000001f1700780c */ /* 0x000fc60003f65270 */
[----:B------:R-:W2:Y:S01]  /*34c0*/  SHFL.DOWN PT, R137, R3, 0x1, 0x1f ;  /* 0x08201f0003897f89 */ /* 0x000ea200000e0000 */
[----:B0-----:R-:W-:-:S03]  /*34d0*/  FFMA.FTZ R136, R2, R135, R131 ;  /* 0x0000008702887223 */ /* 0x001fc60000010083 */
[----:B------:R-:W-:Y:S02]  /*34e0*/  SHFL.IDX PT, R128, R128, RZ, 0x1f ;  /* 0x00001fff80807589 */ /* 0x000fe400000e0000 */
[----:B------:R-:W-:Y:S02]  /*34f0*/  FSEL R136, R131, R136, !P1 ;  /* 0x0000008883887208 */ /* 0x000fe40004800000 */
[----:B------:R-:W0:Y:S04]  /*3500*/  SHFL.IDX PT, R3, R3, RZ, 0x1f ;  /* 0x00001fff03037589 */ /* 0x000e2800000e0000 */
[----:B------:R3:W-:Y:S01]  /*3510*/  SHFL.UP PT, R131, R136, 0x1, RZ ;  /* 0x0420000088837989 */ /* 0x0007e200000e00ff */
[----:B-1----:R-:W-:Y:S01]  /*3520*/  @P1 FMUL.FTZ R2, R2, R133 ;  /* 0x0000008502021220 */ /* 0x002fe20000410000 */
[----:B------:R-:W-:-:S05]  /*3530*/  ISETP.GT.AND P1, PT, R42, 0x1e, PT ;  /* 0x0000001e2a00780c */ /* 0x000fca0003f24270 */
[----:B------:R-:W-:Y:S01]  /*3540*/  SHFL.UP PT, R2, R2, 0x1, RZ ;  /* 0x0420000002027989 */ /* 0x000fe200000e00ff */
[----:B--2---:R-:W-:Y:S01]  /*3550*/  @P3 FFMA.FTZ R139, R137, R139, R138 ;  /* 0x0000008b898b3223 */ /* 0x004fe2000001008a */
[----:B------:R-:W-:-:S03]  /*3560*/  ISETP.NE.AND P3, PT, R42, RZ, PT ;  /* 0x000000ff2a00720c */ /* 0x000fc60003f65270 */
[----:B------:R-:W-:-:S04]  /*3570*/  FFMA.FTZ R129, R139, R129, R132 ;  /* 0x000000818b817223 */ /* 0x000fc80000010084 */
[----:B------:R-:W-:Y:S01]  /*3580*/  FFMA.FTZ R125, R118, R129, R125 ;  /* 0x00000081767d7223 */ /* 0x000fe2000001007d */
[C---:B0-----:R-:W-:Y:S01]  /*3590*/  FFMA.FTZ R13, R3.reuse, R13, R128 ;  /* 0x0000000d030d7223 */ /* 0x041fe20000010080 */
[----:B------:R-:W-:Y:S02]  /*35a0*/  FMUL.FTZ R12, R3, R12 ;  /* 0x0000000c030c7220 */ /* 0x000fe40000410000 */
[-C--:B------:R-:W-:Y:S01]  /*35b0*/  FFMA.FTZ R123, R116, R125.reuse, R123 ;  /* 0x0000007d747b7223 */ /* 0x080fe2000001007b */
[----:B------:R-:W-:Y:S01]  /*35c0*/  FMUL.FTZ R138, R96, R125 ;  /* 0x0000007d608a7220 */ /* 0x000fe20000410000 */
[----:B------:R-:W0:Y:S01]  /*35d0*/  @!P3 S2R R144, SR_CgaCtaId ;  /* 0x000000000090b919 */ /* 0x000e220000008800 */
[----:B------:R-:W-:Y:S01]  /*35e0*/  @!P3 MOV R141, 0x400 ;  /* 0x00000400008db802 */ /* 0x000fe20000000f00 */
[-C--:B------:R-:W-:Y:S01]  /*35f0*/  FFMA.FTZ R121, R114, R123.reuse, R121 ;  /* 0x0000007b72797223 */ /* 0x080fe20000010079 */
[----:B------:R-:W-:Y:S01]  /*3600*/  FMUL.FTZ R135, R94, R123 ;  /* 0x0000007b5e877220 */ /* 0x000fe20000410000 */
[----:B------:R-:W-:-:S02]  /*3610*/  FADD.FTZ R79, R138, R79 ;  /* 0x0000004f8a4f7221 */ /* 0x000fc40000010000 */
[-C--:B------:R-:W-:Y:S01]  /*3620*/  FFMA.FTZ R119, R120, R121.reuse, R119 ;  /* 0x0000007978777223 */ /* 0x080fe20000010077 */
[----:B---3--:R-:W-:Y:S01]  /*3630*/  FMUL.FTZ R136, R92, R121 ;  /* 0x000000795c887220 */ /* 0x008fe20000410000 */
[----:B------:R-:W-:Y:S02]  /*3640*/  FADD.FTZ R78, R135, R78 ;  /* 0x0000004e874e7221 */ /* 0x000fe40000010000 */
[-C--:B------:R-:W-:Y:S01]  /*3650*/  FFMA.FTZ R117, R122, R119.reuse, R117 ;  /* 0x000000777a757223 */ /* 0x080fe20000010075 */
[----:B------:R-:W-:Y:S01]  /*3660*/  FMUL.FTZ R137, R90, R119 ;  /* 0x000000775a897220 */ /* 0x000fe20000410000 */
[----:B------:R-:W-:Y:S02]  /*3670*/  FADD.FTZ R77, R136, R77 ;  /* 0x0000004d884d7221 */ /* 0x000fe40000010000 */
[-C--:B------:R-:W-:Y:S01]  /*3680*/  FFMA.FTZ R115, R126, R117.reuse, R115 ;  /* 0x000000757e737223 */ /* 0x080fe20000010073 */
[----:B------:R-:W-:Y:S01]  /*3690*/  FMUL.FTZ R3, R110, R117 ;  /* 0x000000756e037220 */ /* 0x000fe20000410000 */
[----:B------:R-:W-:Y:S01]  /*36a0*/  FADD.FTZ R76, R137, R76 ;  /* 0x0000004c894c7221 */ /* 0x000fe20000010000 */
[----:B0-----:R-:W-:Y:S01]  /*36b0*/  @!P3 LEA R52, R144, R141, 0x18 ;  /* 0x0000008d9034b211 */ /* 0x001fe200078ec0ff */
[----:B-----5:R-:W0:Y:S02]  /*36c0*/  SHFL.IDX PT, R133, R127, RZ, 0x1f ;  /* 0x00001fff7f857589 */ /* 0x020e2400000e0000 */
[----:B0-----:R-:W-:Y:S01]  /*36d0*/  @P2 FFMA.FTZ R133, R2, R133, R131 ;  /* 0x0000008502852223 */ /* 0x001fe20000010083 */
[----:B------:R-:W-:-:S03]  /*36e0*/  ISETP.GT.AND P2, PT, R42, 0x17, PT ;  /* 0x000000172a00780c */ /* 0x000fc60003f44270 */
[----:B------:R-:W-:-:S04]  /*36f0*/  FFMA.FTZ R124, R124, R133, R85 ;  /* 0x000000857c7c7223 */ /* 0x000fc80000010055 */
[CC--:B------:R-:W-:Y:S01]  /*3700*/  FFMA.FTZ R2, R113.reuse, R124.reuse, R100 ;  /* 0x0000007c71027223 */ /* 0x0c0fe20000010064 */
[----:B------:R-:W-:Y:S01]  /*3710*/  FFMA.FTZ R127, R0, R124, RZ ;  /* 0x0000007c007f7223 */ /* 0x000fe200000100ff */
[----:B------:R-:W-:Y:S02]  /*3720*/  FFMA.FTZ R113, R113, R115, R130 ;  /* 0x0000007371717223 */ /* 0x000fe40000010082 */
        /* <DEDUP_REMOVED lines=12> */
[----:B------:R-:W-:Y:S01]  /*37f0*/  FMUL.FTZ R120, R88, R117 ;  /* 0x0000007558787220 */ /* 0x000fe20000410000 */
        /* <DEDUP_REMOVED lines=14> */
[----:B------:R-:W-:Y:S01]  /*38e0*/  FMUL.FTZ R140, R98, R129 ;  /* 0x00000081628c7220 */ /* 0x000fe20000410000 */
[----:B------:R-:W-:Y:S01]  /*38f0*/  FMUL.FTZ R122, R122, R3 ;  /* 0x000000037a7a7220 */ /* 0x000fe20000410000 */
[----:B------:R-:W-:Y:S01]  /*3900*/  FFMA.FTZ R133, R135, R126, R114 ;  /* 0x0000007e87857223 */ /* 0x000fe20000010072 */
[----:B------:R-:W-:Y:S01]  /*3910*/  FADD.FTZ R114, -R97, R118 ;  /* 0x0000007661727221 */ /* 0x000fe20000010100 */
[----:B------:R-:W-:Y:S01]  /*3920*/  FFMA.FTZ R118, R60, R118, R139 ;  /* 0x000000763c767223 */ /* 0x000fe2000001008b */
[----:B------:R-:W-:Y:S01]  /*3930*/  FMUL.FTZ R3, R110, R115 ;  /* 0x000000736e037220 */ /* 0x000fe20000410000 */
[----:B------:R-:W-:Y:S01]  /*3940*/  FFMA.FTZ R133, R138, R116, R133 ;  /* 0x000000748a857223 */ /* 0x000fe20000010085 */
[----:B------:R-:W-:Y:S01]  /*3950*/  FFMA.FTZ R122, R65, R117, R122 ;  /* 0x00000075417a7223 */ /* 0x000fe2000001007a */
[----:B------:R-:W-:Y:S01]  /*3960*/  FMUL.FTZ R135, R110, R119 ;  /* 0x000000776e877220 */ /* 0x000fe20000410000 */
[----:B------:R-:W0:Y:S01]  /*3970*/  SHFL.DOWN PT, R139, R118, 0x1, 0x1f ;  /* 0x08201f00768b7f89 */ /* 0x000e2200000e0000 */
[----:B------:R-:W-:Y:S01]  /*3980*/  FFMA.FTZ R133, R140, R114, R133 ;  /* 0x000000728c857223 */ /* 0x000fe20000010085 */
[----:B------:R-:W-:Y:S01]  /*3990*/  FMUL.FTZ R124, R124, R3 ;  /* 0x000000037c7c7220 */ /* 0x000fe20000410000 */
[----:B------:R-:W-:Y:S01]  /*39a0*/  FMUL.FTZ R3, R110, R125 ;  /* 0x0000007d6e037220 */ /* 0x000fe20000410000 */
[----:B------:R-:W-:Y:S01]  /*39b0*/  FMUL.FTZ R130, R130, R135 ;  /* 0x0000008782827220 */ /* 0x000fe20000410000 */
[----:B------:R-:W-:Y:S01]  /*39c0*/  FADD.FTZ R80, R140, R80 ;  /* 0x000000508c507221 */ /* 0x000fe20000010000 */
[----:B------:R-:W1:Y:S01]  /*39d0*/  SHFL.DOWN PT, R142, R133, 0x1, 0x1f ;  /* 0x08201f00858e7f89 */ /* 0x000e6200000e0000 */
[----:B------:R-:W-:Y:S01]  /*39e0*/  FMUL.FTZ R116, R116, R3 ;  /* 0x0000000374747220 */ /* 0x000fe20000410000 */
[----:B------:R-:W-:Y:S01]  /*39f0*/  FMUL.FTZ R3, R110, R129 ;  /* 0x000000816e037220 */ /* 0x000fe20000410000 */
[----:B------:R-:W-:Y:S01]  /*3a00*/  FFMA.FTZ R119, R67, R119, R130 ;  /* 0x0000007743777223 */ /* 0x000fe20000010082 */
[----:B------:R-:W-:Y:S01]  /*3a10*/  FFMA.FTZ R115, R63, R115, R124 ;  /* 0x000000733f737223 */ /* 0x000fe2000001007c */
[----:B------:R-:W-:Y:S01]  /*3a20*/  FFMA.FTZ R116, R73, R125, R116 ;  /* 0x0000007d49747223 */ /* 0x000fe20000010074 */
[----:B------:R-:W-:Y:S01]  /*3a30*/  FMUL.FTZ R114, R114, R3 ;  /* 0x0000000372727220 */ /* 0x000fe20000410000 */
        /* <DEDUP_REMOVED lines=22> */
[----:B------:R-:W-:-:S04]  /*3ba0*/  ISETP.NE.AND P1, PT, R23, RZ, PT ;  /* 0x000000ff1700720c */ /* 0x000fc80003f25270 */
[----:B------:R-:W1:Y:S09]  /*3bb0*/  SHFL.DOWN PT, R142, R133, 0x8, 0x1f ;  /* 0x09001f00858e7f89 */ /* 0x000e7200000e0000 */
[----:B------:R2:W-:Y:S01]  /*3bc0*/  @!P1 STS.64 [R99], R12 ;  /* 0x0000000c63009388 */ /* 0x0005e20000000a00 */
[----:B0-----:R-:W-:Y:S01]  /*3bd0*/  @!P2 FADD.FTZ R118, R118, R139 ;  /* 0x0000008b7676a221 */ /* 0x001fe20000010000 */
[C---:B------:R-:W-:Y:S01]  /*3be0*/  FMUL.FTZ R139, R110.reuse, R121 ;  /* 0x000000796e8b7220 */ /* 0x040fe20000410000 */
[----:B--2---:R-:W-:-:S03]  /*3bf0*/  FMUL.FTZ R13, R110, R123 ;  /* 0x0000007b6e0d7220 */ /* 0x004fc60000410000 */
[----:B------:R-:W0:Y:S01]  /*3c00*/  SHFL.DOWN PT, R141, R118, 0x10, 0x1f ;  /* 0x0a001f00768d7f89 */ /* 0x000e2200000e0000 */
[----:B-1----:R-:W-:Y:S01]  /*3c10*/  @!P2 FADD.FTZ R133, R133, R142 ;  /* 0x0000008e8585a221 */ /* 0x002fe20000010000 */
[----:B------:R-:W-:Y:S01]  /*3c20*/  FMUL.FTZ R126, R126, R13 ;  /* 0x0000000d7e7e7220 */ /* 0x000fe20000410000 */
[----:B------:R-:W-:Y:S01]  /*3c30*/  ISETP.GT.AND P2, PT, R42, 0xf, PT ;  /* 0x0000000f2a00780c */ /* 0x000fe20003f44270 */
[----:B------:R-:W-:Y:S02]  /*3c40*/  FMUL.FTZ R132, R132, R139 ;  /* 0x0000008b84847220 */ /* 0x000fe40000410000 */
[----:B------:R-:W1:Y:S01]  /*3c50*/  SHFL.DOWN PT, R128, R133, 0x10, 0x1f ;  /* 0x0a001f0085807f89 */ /* 0x000e6200000e0000 */
[----:B------:R-:W-:Y:S01]  /*3c60*/  FFMA.FTZ R123, R71, R123, R126 ;  /* 0x0000007b477b7223 */ /* 0x000fe2000001007e */
[----:B------:R-:W-:-:S03]  /*3c70*/  FFMA.FTZ R132, R69, R121, R132 ;  /* 0x0000007945847223 */ /* 0x000fc60000010084 */
[----:B------:R-:W-:Y:S01]  /*3c80*/  FADD.FTZ R72, R123, R72 ;  /* 0x000000487b487221 */ /* 0x000fe20000010000 */
[----:B------:R-:W-:Y:S01]  /*3c90*/  FADD.FTZ R53, R132, R53 ;  /* 0x0000003584357221 */ /* 0x000fe20000010000 */
[----:B0-----:R-:W-:-:S05]  /*3ca0*/  FADD.FTZ R13, R118, R141 ;  /* 0x0000008d760d7221 */ /* 0x001fca0000010000 */
[----:B------:R-:W-:Y:S01]  /*3cb0*/  FSEL R117, R118, R13, P2 ;  /* 0x0000000d76757208 */ /* 0x000fe20001000000 */
[----:B------:R-:W-:Y:S01]  /*3cc0*/  FMUL.FTZ R118, R110, R113 ;  /* 0x000000716e767220 */ /* 0x000fe20000410000 */
[----:B-1----:R-:W-:-:S03]  /*3cd0*/  FADD.FTZ R12, R133, R128 ;  /* 0x00000080850c7221 */ /* 0x002fc60000010000 */
[----:B------:R-:W-:Y:S02]  /*3ce0*/  FMUL.FTZ R118, R127, R118 ;  /* 0x000000767f767220 */ /* 0x000fe40000410000 */
[----:B------:R0:W-:Y:S02]  /*3cf0*/  @!P3 STS.64 [R52+0x228], R12 ;  /* 0x0002280c3400b388 */ /* 0x0001e40000000a00 */
[----:B------:R-:W-:-:S04]  /*3d00*/  FFMA.FTZ R118, R61, R113, R118 ;  /* 0x000000713d767223 */ /* 0x000fc80000010076 */
[----:B------:R-:W-:Y:S01]  /*3d10*/  FADD.FTZ R55, R118, R55 ;  /* 0x0000003776377221 */ /* 0x000fe20000010000 */
[----:B0-----:R-:W-:Y:S01]  /*3d20*/  FSEL R12, R133, R12, P2 ;  /* 0x0000000c850c7208 */ /* 0x001fe20001000000 */
[----:B------:R-:W-:Y:S06]  /*3d30*/  BAR.SYNC.DEFER_BLOCKING 0x0 ;  /* 0x0000000000007b1d */ /* 0x000fec0000010000 */
[----:B------:R-:W-:Y:S05]  /*3d40*/  @P1 BRA `(.L_x_8431) ;  /* 0x0000000000201947 */ /* 0x000fea0003800000 */
[----:B----4-:R-:W-:-:S13]  /*3d50*/  ISETP.NE.AND P2, PT, R134, UR6, PT ;  /* 0x0000000686007c0c */ /* 0x010fda000bf45270 */
[----:B------:R-:W0:Y:S04]  /*3d60*/  @P2 LDS R2, [R107+0x18d8] ;  /* 0x0018d8006b022984 */ /* 0x000e280000000800 */
[----:B------:R-:W1:Y:S01]  /*3d70*/  @P2 LDS R3, [R107+0x14d8] ;  /* 0x0014d8006b032984 */ /* 0x000e620000000800 */
[----:B0-----:R-:W-:Y:S01]  /*3d80*/  @P2 FADD.FTZ R2, R117, R2 ;  /* 0x0000000275022221 */ /* 0x001fe20000010000 */
[----:B-1----:R-:W-:-:S04]  /*3d90*/  @P2 FADD.FTZ R12, R12, R3 ;  /* 0x000000030c0c2221 */ /* 0x002fc80000010000 */
[----:B------:R0:W-:Y:S04]  /*3da0*/  @P2 STS [R107+0x18d8], R2 ;  /* 0x0018d8026b002388 */ /* 0x0001e80000000800 */
[----:B------:R0:W-:Y:S04]  /*3db0*/  STS [R107+0x14d8], R12 ;  /* 0x0014d80c6b007388 */ /* 0x0001e80000000800 */
[----:B------:R0:W-:Y:S02]  /*3dc0*/  @!P2 STS [R107+0x18d8], R117 ;  /* 0x0018d8756b00a388 */ /* 0x0001e40000000800 */
.L_x_8431:
[----:B------:R-:W-:Y:S05]  /*3dd0*/  BSYNC.RECONVERGENT B0 ;  /* 0x0000000000007941 */ /* 0x000fea0003800200 */
.L_x_8430:
[----:B------:R-:W-:Y:S01]  /*3de0*/  UIADD3 UR11, UPT, UPT, UR11, 0x1, URZ ;  /* 0x000000010b0b7890 */ /* 0x000fe2000fffe0ff */
[----:B------:R-:W-:Y:S01]  /*3df0*/  LEA R101, P4, R10, R101, 0x2 ;  /* 0x000000650a657211 */ /* 0x000fe200078810ff */
[----:B------:R-:W-:Y:S01]  /*3e00*/  VIADD R109, R109, 0x1 ;  /* 0x000000016d6d7836 */ /* 0x000fe20000000000 */
[----:B------:R-:W-:Y:S01]  /*3e10*/  LEA R105, P2, R6, R105, 0x2 ;  /* 0x0000006906697211 */ /* 0x000fe200078410ff */
[----:B------:R-:W-:Y:S01]  /*3e20*/  UISETP.NE.AND UP0, UPT, UR11, URZ, UPT ;  /* 0x000000ff0b00728c */ /* 0x000fe2000bf05270 */
[----:B------:R-:W-:Y:S01]  /*3e30*/  LEA R103, P3, R8, R103, 0x2 ;  /* 0x0000006708677211 */ /* 0x000fe200078610ff */
[----:B------:R-:W-:Y:S01]  /*3e40*/  IMAD.X R102, R102, 0x1, R11, P4 ;  /* 0x0000000166667824 */ /* 0x000fe200020e060b */
[----:B0-----:R-:W-:Y:S02]  /*3e50*/  IADD3 R107, PT, PT, R107, 0x4, RZ ;  /* 0x000000046b6b7810 */ /* 0x001fe40007ffe0ff */
[----:B------:R-:W-:Y:S02]  /*3e60*/  IADD3 R99, PT, PT, R99, 0x8, RZ ;  /* 0x0000000863637810 */ /* 0x000fe40007ffe0ff */
[----:B------:R-:W-:-:S02]  /*3e70*/  IADD3 R108, PT, PT, R108, 0x1, RZ ;  /* 0x000000016c6c7810 */ /* 0x000fc40007ffe0ff */
[----:B------:R-:W-:Y:S02]  /*3e80*/  IADD3.X R106, PT, PT, R106, R7, RZ, P2, !PT ;  /* 0x000000076a6a7210 */ /* 0x000fe400017fe4ff */
[----:B------:R-:W-:Y:S01]  /*3e90*/  IADD3.X R104, PT, PT, R104, R9, RZ, P3, !PT ;  /* 0x0000000968687210 */ /* 0x000fe20001ffe4ff */
[----:B------:R-:W-:Y:S06]  /*3ea0*/  BRA.U UP0, `(.L_x_8432) ;  /* 0xffffffed00347547 */ /* 0x000fec000b83ffff */
.L_x_8426:
[----:B------:R-:W0:Y:S08]  /*3eb0*/  S2UR UR5, SR_CgaCtaId ;  /* 0x00000000000579c3 */ /* 0x000e300000008800 */
[----:B------:R-:W-:Y:S01]  /*3ec0*/  BAR.SYNC.DEFER_BLOCKING 0x0 ;  /* 0x0000000000007b1d */ /* 0x000fe20000010000 */
[----:B------:R-:W-:Y:S01]  /*3ed0*/  F2FP.BF16.F32.PACK_AB R81, R82, R81 ;  /* 0x000000515251723e */ /* 0x000fe200000010ff */
[----:B------:R-:W-:Y:S01]  /*3ee0*/  UISETP.GT.AND UP0, UPT, UR6, 0x1, UPT ;  /* 0x000000010600788c */ /* 0x000fe2000bf04270 */
[----:B------:R-:W-:-:S02]  /*3ef0*/  F2FP.BF16.F32.PACK_AB R76, R76, R83 ;  /* 0x000000534c4c723e */ /* 0x000fc400000010ff */
[----:B------:R-:W-:Y:S01]  /*3f00*/  F2FP.BF16.F32.PACK_AB R77, R78, R77 ;  /* 0x0000004d4e4d723e */ /* 0x000fe200000010ff */
[----:B------:R-:W-:Y:S01]  /*3f10*/  UMOV UR7, 0x400 ;  /* 0x0000040000077882 */ /* 0x000fe20000000000 */
[----:B------:R-:W-:Y:S01]  /*3f20*/  F2FP.BF16.F32.PACK_AB R79, R80, R79 ;  /* 0x0000004f504f723e */ /* 0x000fe200000010ff */
[----:B------:R-:W1:Y:S01]  /*3f30*/  LDCU.64 UR10, c[0x0][0x4f8] ;  /* 0x00009f00ff0a77ac */ /* 0x000e620008000a00 */
[----:B------:R-:W-:Y:S02]  /*3f40*/  PRMT R0, R81, 0x7632, R0 ;  /* 0x0000763251007816 */ /* 0x000fe40000000000 */
[----:B------:R-:W-:Y:S01]  /*3f50*/  PRMT R2, R76, 0x7632, R2 ;  /* 0x000076324c027816 */ /* 0x000fe20000000002 */
[----:B------:R-:W2:Y:S01]  /*3f60*/  LDCU.64 UR12, c[0x0][0x550] ;  /* 0x0000aa00ff0c77ac */ /* 0x000ea20008000a00 */
[----:B------:R-:W-:Y:S02]  /*3f70*/  PRMT R3, R77, 0x7632, R3 ;  /* 0x000076324d037816 */ /* 0x000fe40000000003 */
[----:B------:R-:W-:Y:S01]  /*3f80*/  PRMT R6, R79, 0x7632, R6 ;  /* 0x000076324f067816 */ /* 0x000fe20000000006 */
[----:B------:R-:W-:Y:S01]  /*3f90*/  UMOV UR6, UR22 ;  /* 0x0000001600067c82 */ /* 0x000fe20008000000 */
[----:B0-----:R-:W-:Y:S01]  /*3fa0*/  ULEA UR7, UR5, UR7, 0x18 ;  /* 0x0000000705077291 */ /* 0x001fe2000f8ec0ff */
[----:B------:R-:W-:Y:S02]  /*3fb0*/  STS.U16 [R51], R81 ;  /* 0x0000005133007388 */ /* 0x000fe40000000400 */
[----:B------:R-:W-:-:S02]  /*3fc0*/  UMOV UR5, URZ ;  /* 0x000000ff00057c82 */ /* 0x000fc40008000000 */
[----:B------:R-:W-:Y:S01]  /*3fd0*/  STS.U16 [R51+0x2], R0 ;  /* 0x0000020033007388 */ /* 0x000fe20000000400 */
[----:B-1----:R-:W-:-:S03]  /*3fe0*/  UIMAD.WIDE.U32 UR8, UR23, UR10, UR4 ;  /* 0x0000000a170872a5 */ /* 0x002fc6000f8e0004 */
[----:B------:R-:W-:Y:S01]  /*3ff0*/  STS.U16 [R51+0x4], R76 ;  /* 0x0000044c33007388 */ /* 0x000fe20000000400 */
[----:B------:R-:W-:Y:S01]  /*4000*/  UIMAD UR9, UR23, UR11, UR9 ;  /* 0x0000000b170972a4 */ /* 0x000fe2000f8e0209 */
[----:B------:R-:W0:Y:S02]  /*4010*/  LDCU.64 UR10, c[0x0][0x560] ;  /* 0x0000ac00ff0a77ac */ /* 0x000e240008000a00 */
        /* <DEDUP_REMOVED lines=8> */
[----:B---3--:R-:W-:-:S03]  /*40a0*/  F2FP.BF16.F32.PACK_AB R6, R74, R59 ;  /* 0x0000003b4a06723e */ /* 0x008fc600000010ff */
[----:B------:R-:W-:Y:S01]  /*40b0*/  LDS.U16 R9, [R44+0x40] ;  /* 0x000040002c097984 */ /* 0x000fe20000000400 */
[----:B------:R-:W-:-:S03]  /*40c0*/  PRMT R10, R6, 0x7632, R10 ;  /* 0x00007632060a7816 */ /* 0x000fc6000000000a */
[----:B------:R-:W-:Y:S04]  /*40d0*/  LDS.U16 R11, [R45+0x80] ;  /* 0x000080002d0b7984 */ /* 0x000fe80000000400 */
[----:B------:R-:W-:Y:S01]  /*40e0*/  LDS.U16 R13, [R46+0xc0] ;  /* 0x0000c0002e0d7984 */ /* 0x000fe20000000400 */
[----:B-1----:R-:W-:-:S03]  /*40f0*/  IMAD.WIDE.U32 R2, R14, R76, UR8 ;  /* 0x000000080e027e25 */ /* 0x002fc6000f8e004c */
[----:B------:R-:W-:Y:S01]  /*4100*/  LDS.U16 R61, [R47+0x100] ;  /* 0x000100002f3d7984 */ /* 0x000fe20000000400 */
[----:B------:R-:W1:Y:S01]  /*4110*/  LDCU.64 UR8, c[0x0][0x518] ;  /* 0x0000a300ff0877ac */ /* 0x000e620008000a00 */
[----:B------:R-:W-:Y:S02]  /*4120*/  IMAD R0, R14, R77, R3 ;  /* 0x0000004d0e007224 */ /* 0x000fe400078e0203 */
[----:B------:R-:W-:Y:S01]  /*4130*/  LDS.U16 R63, [R48+0x140] ;  /* 0x00014000303f7984 */ /* 0x000fe20000000400 */
[----:B------:R-:W-:-:S03]  /*4140*/  IADD3 R3, P0, PT, R32, R2, RZ ;  /* 0x0000000220037210 */ /* 0x000fc60007f1e0ff */
[----:B------:R-:W-:Y:S01]  /*4150*/  LDS.U16 R65, [R49+0x180] ;  /* 0x0001800031417984 */ /* 0x000fe20000000400 */
[----:B------:R-:W-:Y:S02]  /*4160*/  IADD3.X R0, PT, PT, RZ, R0, RZ, P0, !PT ;  /* 0x00000000ff007210 */ /* 0x000fe400007fe4ff */
[C---:B--2---:R-:W-:Y:S01]  /*4170*/  LEA R2, P0, R3.reuse, UR12, 0x1 ;  /* 0x0000000c03027c11 */ /* 0x044fe2000f8008ff */
[----:B------:R-:W-:Y:S03]  /*4180*/  LDS.U16 R67, [R50+0x1c0] ;  /* 0x0001c00032437984 */ /* 0x000fe60000000400 */
[----:B------:R-:W-:Y:S01]  /*4190*/  LEA.HI.X R3, R3, UR13, R0, 0x1, P0 ;  /* 0x0000000d03037c11 */ /* 0x000fe200080f0c00 */
[----:B------:R-:W-:Y:S01]  /*41a0*/  @!P1 STS [UR7+0x210], R41 ;  /* 0x00021029ff009988 */ /* 0x000fe20008000807 */
[----:B------:R-:W-:Y:S01]  /*41b0*/  F2FP.BF16.F32.PACK_AB R0, R70, R55 ;  /* 0x000000374600723e */ /* 0x000fe200000010ff */
[----:B------:R-:W-:Y:S01]  /*41c0*/  FADD.FTZ R55, R55, R22 ;  /* 0x0000001637377221 */ /* 0x000fe20000010000 */
[----:B-1----:R-:W-:Y:S01]  /*41d0*/  UIMAD.WIDE.U32 UR4, UR23, UR8, UR4 ;  /* 0x00000008170472a5 */ /* 0x002fe2000f8e0004 */
[----:B------:R-:W-:Y:S01]  /*41e0*/  BAR.SYNC.DEFER_BLOCKING 0x0 ;  /* 0x0000000000007b1d */ /* 0x000fe20000010000 */
[----:B------:R-:W-:Y:S01]  /*41f0*/  PRMT R8, R0, 0x7632, R8 ;  /* 0x0000763200087816 */ /* 0x000fe20000000008 */
[----:B------:R-:W-:Y:S01]  /*4200*/  FADD.FTZ R70, R55, R70 ;  /* 0x0000004637467221 */ /* 0x000fe20000010000 */
[----:B------:R-:W-:-:S03]  /*4210*/  UIMAD UR5, UR23, UR9, UR5 ;  /* 0x00000009170572a4 */ /* 0x000fc6000f8e0205 */
[----:B------:R-:W-:-:S04]  /*4220*/  FADD.FTZ R59, R70, R59 ;  /* 0x0000003b463b7221 */ /* 0x000fc80000010000 */
[----:B------:R-:W-:Y:S01]  /*4230*/  FADD.FTZ R74, R59, R74 ;  /* 0x0000004a3b4a7221 */ /* 0x000fe20000010000 */
        /* <DEDUP_REMOVED lines=11> */
[----:B------:R-:W-:Y:S04]  /*42f0*/  @!P2 STG.E.U16 desc[UR20][R2.64+0x80], R11 ;  /* 0x0000800b0200a986 */ /* 0x000fe8000c101514 */
[----:B------:R-:W-:Y:S01]  /*4300*/  @!P3 STG.E.U16 desc[UR20][R2.64+0xc0], R13 ;  /* 0x0000c00d0200b986 */ /* 0x000fe2000c101514 */
[----:B-1----:R-:W-:Y:S02]  /*4310*/  PRMT R7, R0, 0x7610, R7 ;  /* 0x0000761000077816 */ /* 0x002fe40000000007 */
[----:B------:R-:W-:Y:S01]  /*4320*/  F2FP.BF16.F32.PACK_AB R0, R72, R53 ;  /* 0x000000354800723e */ /* 0x000fe200000010ff */
[----:B------:R1:W-:Y:S01]  /*4330*/  @!P4 STG.E.U16 desc[UR20][R2.64+0x100], R61 ;  /* 0x0001003d0200c986 */ /* 0x0003e2000c101514 */
[----:B------:R-:W-:Y:S02]  /*4340*/  FADD.FTZ R53, R74, R53 ;  /* 0x000000354a357221 */ /* 0x000fe40000010000 */
[----:B------:R-:W-:Y:S01]  /*4350*/  PRMT R12, R0, 0x7632, R12 ;  /* 0x00007632000c7816 */ /* 0x000fe2000000000c */
[----:B------:R-:W-:Y:S01]  /*4360*/  @!P6 STG.E.U16 desc[UR20][R2.64+0x140], R63 ;  /* 0x0001403f0200e986 */ /* 0x000fe2000c101514 */
[----:B------:R-:W-:-:S03]  /*4370*/  FADD.FTZ R72, R53, R72 ;  /* 0x0000004835487221 */ /* 0x000fc60000010000 */
[----:B------:R-:W-:Y:S04]  /*4380*/  @!P5 STG.E.U16 desc[UR20][R2.64+0x180], R65 ;  /* 0x000180410200d986 */ /* 0x000fe8000c101514 */
[----:B------:R2:W-:Y:S01]  /*4390*/  @!P0 STG.E.U16 desc[UR20][R2.64+0x1c0], R67 ;  /* 0x0001c04302008986 */ /* 0x0005e2000c101514 */
[----:B-1----:R-:W1:Y:S08]  /*43a0*/  LDC.64 R60, c[0x0][0x520] ;  /* 0x00014800ff3c7b82 */ /* 0x002e700000000a00 */
[----:B------:R-:W-:Y:S01]  /*43b0*/  BAR.SYNC.DEFER_BLOCKING 0x0 ;  /* 0x0000000000007b1d */ /* 0x000fe20000010000 */
[----:B--2---:R-:W-:Y:S01]  /*43c0*/  F2FP.BF16.F32.PACK_AB R3, R68, R57 ;  /* 0x000000394403723e */ /* 0x004fe200000010ff */
[----:B------:R-:W-:-:S03]  /*43d0*/  FADD.FTZ R57, R72, R57 ;  /* 0x0000003948397221 */ /* 0x000fc60000010000 */
[----:B------:R-:W-:Y:S01]  /*43e0*/  PRMT R2, R3, 0x7632, R2 ;  /* 0x0000763203027816 */ /* 0x000fe20000000002 */
[----:B------:R-:W-:Y:S01]  /*43f0*/  FADD.FTZ R22, R57, R68 ;  /* 0x0000004439167221 */ /* 0x000fe20000010000 */
        /* <DEDUP_REMOVED lines=10> */
[----:B-1----:R-:W-:-:S03]  /*44a0*/  IMAD.WIDE.U32 R2, R14, R60, UR4 ;  /* 0x000000040e027e25 */ /* 0x002fc6000f8e003c */
[----:B------:R-:W-:Y:S01]  /*44b0*/  LDS.U16 R7, [R44+0x40] ;  /* 0x000040002c077984 */ /* 0x000fe20000000400 */
[----:B------:R-:W-:-:S03]  /*44c0*/  IMAD R0, R14, R61, R3 ;  /* 0x0000003d0e007224 */ /* 0x000fc600078e0203 */
[----:B------:R-:W-:Y:S01]  /*44d0*/  LDS.U16 R45, [R45+0x80] ;  /* 0x000080002d2d7984 */ /* 0x000fe20000000400 */
[----:B------:R-:W-:-:S03]  /*44e0*/  IADD3 R3, P0, PT, R32, R2, RZ ;  /* 0x0000000220037210 */ /* 0x000fc60007f1e0ff */
[----:B------:R-:W-:Y:S01]  /*44f0*/  LDS.U16 R9, [R46+0xc0] ;  /* 0x0000c0002e097984 */ /* 0x000fe20000000400 */
[----:B------:R-:W-:Y:S02]  /*4500*/  IADD3.X R0, PT, PT, RZ, R0, RZ, P0, !PT ;  /* 0x00000000ff007210 */ /* 0x000fe400007fe4ff */
[C---:B0-----:R-:W-:Y:S01]  /*4510*/  LEA R2, P0, R3.reuse, UR10, 0x1 ;  /* 0x0000000a03027c11 */ /* 0x041fe2000f8008ff */
[----:B------:R-:W-:Y:S03]  /*4520*/  LDS.U16 R47, [R47+0x100] ;  /* 0x000100002f2f7984 */ /* 0x000fe60000000400 */
[----:B------:R-:W-:Y:S01]  /*4530*/  LEA.HI.X R3, R3, UR11, R0, 0x1, P0 ;  /* 0x0000000b03037c11 */ /* 0x000fe200080f0c00 */
        /* <DEDUP_REMOVED lines=29> */
.L_x_8424:
[----:B0-----:R-:W0:Y:S01]  /*4710*/  LDC.64 R6, c[0x0][0x548] ;  /* 0x00015200ff067b82 */ /* 0x001e220000000a00 */
        /* <DEDUP_REMOVED lines=33> */
.L_x_8435:
[----:B------:R-:W-:Y:S05]  /*4930*/  BSYNC.RECONVERGENT B0 ;  /* 0x0000000000007941 */ /* 0x000fea0003800200 */
.L_x_8434:
        /* <DEDUP_REMOVED lines=26> */
.L_x_8437:
[----:B------:R-:W-:Y:S05]  /*4ae0*/  BSYNC.RECONVERGENT B0 ;  /* 0x0000000000007941 */ /* 0x000fea0003800200 */
.L_x_8436:
[----:B------:R-:W-:Y:S05]  /*4af0*/  @P2 EXIT ;  /* 0x000000000000294d */ /* 0x000fea0003800000 */
[----:B------:R-:W1:Y:S01]  /*4b00*/  LDCU.64 UR8, c[0x0][0x4e8] ;  /* 0x00009d00ff0877ac */ /* 0x000e620008000a00 */
[----:B------:R-:W2:Y:S01]  /*4b10*/  S2UR UR5, SR_CgaCtaId ;  /* 0x00000000000579c3 */ /* 0x000ea20000008800 */
[----:B------:R-:W-:Y:S01]  /*4b20*/  BSSY.RECONVERGENT B0, `(.L_x_8438) ;  /* 0x0000046000007945 */ /* 0x000fe20003800200 */
[----:B------:R-:W-:Y:S01]  /*4b30*/  MOV R21, R12 ;  /* 0x0000000c00157202 */ /* 0x000fe20000000f00 */
[----:B------:R-:W0:Y:S01]  /*4b40*/  LDCU.64 UR10, c[0x0][0x4c8] ;  /* 0x00009900ff0a77ac */ /* 0x000e220008000a00 */
[----:B------:R-:W3:Y:S01]  /*4b50*/  LDCU.64 UR12, c[0x0][0x4a8] ;  /* 0x00009500ff0c77ac */ /* 0x000ee20008000a00 */
[----:B------:R-:W-:Y:S01]  /*4b60*/  UMOV UR4, 0x400 ;  /* 0x0000040000047882 */ /* 0x000fe20000000000 */
[----:B------:R-:W2:Y:S01]  /*4b70*/  LDCU UR6, c[0x0][0x360] ;  /* 0x00006c00ff0677ac */ /* 0x000ea20008000800 */
        /* <DEDUP_REMOVED lines=13> */
[----:B-12---:R-:W-:-:S12]  /*4c50*/  ULEA UR4, UR5, UR4, 0x18 ;  /* 0x0000000405047291 */ /* 0x006fd8000f8ec0ff */
.L_x_8439:
[C---:B------:R-:W-:Y:S01]  /*4c60*/  LEA R0, R21.reuse, UR4, 0x2 ;  /* 0x0000000415007c11 */ /* 0x040fe2000f8e10ff */
[----:B------:R-:W-:Y:S01]  /*4c70*/  IMAD.MOV.U32 R8, RZ, RZ, R6 ;  /* 0x000000ffff087224 */ /* 0x000fe200078e0006 */
[----:B-----5:R-:W-:Y:S01]  /*4c80*/  SHF.R.S32.HI R16, RZ, 0x1f, R21 ;  /* 0x0000001fff107819 */ /* 0x020fe20000011415 */
        /* <DEDUP_REMOVED lines=19> */
[C---:B---3--:R-:W-:Y:S02]  /*4dc0*/  IMAD R22, R16.reuse, UR22, RZ ;  /* 0x0000001610167c24 */ /* 0x048fe4000f8e02ff */
        /* <DEDUP_REMOVED lines=28> */
.L_x_8438:
[----:B------:R-:W-:Y:S05]  /*4f90*/  EXIT ;  /* 0x000000000000794d */ /* 0x000fea0003800000 */
.L_x_8440:
        /* <DEDUP_REMOVED lines=14> */
.L_x_10505:


//--------------------- .text._Z25selective_scan_bwd_kernelI32Selective_Scan_bwd_kernel_traitsILi32ELi8ELb0ELb0ELb0ELb1ELb0EN3c108BFloat16EfEEv12SSMParamsBwd --------------------------
	.section	.text._Z25selective_scan_bwd_kernelI32Selective_Scan_bwd_kernel_traitsILi32ELi8ELb0ELb0ELb0ELb1ELb0EN3c108BFloat16EfEEv12SSMParamsBwd,"ax",@progbits
	.align	128
        .global         _Z25selective_scan_bwd_kernelI32Selective_Scan_bwd_kernel_traitsILi32ELi8ELb0ELb0ELb0ELb1ELb0EN3c108BFloat16EfEEv12SSMParamsBwd
        .type           _Z25selective_scan_bwd_kernelI32Selective_Scan_bwd_kernel_traitsILi32ELi8ELb0ELb0ELb0ELb1ELb0EN3c108BFloat16EfEEv12SSMParamsBwd,@function
        .size           _Z25selective_scan_bwd_kernelI32Selective_Scan_bwd_kernel_traitsILi32ELi8ELb0ELb0ELb0ELb1ELb0EN3c108BFloat16EfEEv12SSMParamsBwd,(.L_x_10506 - _Z25selective_scan_bwd_kernelI32Selective_Scan_bwd_kernel_traitsILi32ELi8ELb0ELb0ELb0ELb1ELb0EN3c108BFloat16EfEEv12SSMParamsBwd)
        .other          _Z25selective_scan_bwd_kernelI32Selective_Scan_bwd_kernel_traitsILi32ELi8ELb0ELb0ELb0ELb1ELb0EN3c108BFloat16EfEEv12SSMParamsBwd,@"STO_CUDA_ENTRY STV_DEFAULT"
_Z25selective_scan_bwd_kernelI32Selective_Scan_bwd_kernel_traitsILi32ELi8ELb0ELb0ELb0ELb1ELb0EN3c108BFloat16EfEEv12SSMParamsBwd:
.text._Z25selective_scan_bwd_kernelI32Selective_Scan_bwd_kernel_traitsILi32ELi8ELb0ELb0ELb0ELb1ELb0EN3c108BFloat16EfEEv12SSMParamsBwd:
        /* <DEDUP_REMOVED lines=54> */
[----:B------:R-:W-:Y:S01]  /*0360*/  IMAD R31, R17, UR15, R5 ;  /* 0x0000000f111f7c24 */ /* 0x000fe2000f8e0205 */
[----:B------:R-:W-:Y:S01]  /*0370*/  IADD3 R29, P3, PT, R13, R2, RZ ;  /* 0x000000020d1d7210 */ /* 0x000fe20007f7e0ff */
[----:B0-----:R-:W-:-:S04]  /*0380*/  IMAD.WIDE.U32 R8, R17, UR8, RZ ;  /* 0x0000000811087c25 */ /* 0x001fc8000f8e00ff */
[----:B-1----:R-:W-:Y:S02]  /*0390*/  @P0 IMAD R5, R0, R7, RZ ;  /* 0x0000000700050224 */ /* 0x002fe400078e02ff */
[----:B------:R-:W-:Y:S01]  /*03a0*/  IMAD.WIDE.U32 R2, R17, R22, UR4 ;  /* 0x0000000411027e25 */ /* 0x000fe2000f8e0016 */
        /* <DEDUP_REMOVED lines=8> */
[C---:B------:R-:W-:Y:S01]  /*0430*/  IMAD.WIDE.U32 R2, R17.reuse, UR10, RZ ;  /* 0x0000000a11027c25 */ /* 0x040fe2000f8e00ff */
[----:B------:R-:W-:Y:S02]  /*0440*/  LEA.HI.X R21, R8, R25, R21, 0x2, P2 ;  /* 0x0000001908157211 */ /* 0x000fe400010f1415 */
[C---:B------:R-:W-:Y:S01]  /*0450*/  IADD3.X R8, PT, PT, R0.reuse, R15, RZ, P3, !PT ;  /* 0x0000000f00087210 */ /* 0x040fe20001ffe4ff */
[----:B------:R-:W-:Y:S01]  /*0460*/  IMAD R23, R17, UR11, R3 ;  /* 0x0000000b11177c24 */ /* 0x000fe2000f8e0203 */
[C---:B------:R-:W-:Y:S02]  /*0470*/  IADD3.X R31, PT, PT, R0.reuse, R31, RZ, P4, !PT ;  /* 0x0000001f001f7210 */ /* 0x040fe400027fe4ff */
[----:B------:R-:W-:Y:S02]  /*0480*/  IADD3.X R0, PT, PT, R0, R5, RZ, P0, !PT ;  /* 0x0000000500007210 */ /* 0x000fe400007fe4ff */
[----:B------:R-:W-:Y:S02]  /*0490*/  LEA R28, P2, R29, R32, 0x1 ;  /* 0x000000201d1c7211 */ /* 0x000fe400078408ff */
[----:B------:R-:W-:-:S02]  /*04a0*/  LEA R22, P0, R2, R26, 0x2 ;  /* 0x0000001a02167211 */ /* 0x000fc400078010ff */
[----:B--2---:R-:W-:Y:S02]  /*04b0*/  LEA R30, P3, R4, R34, 0x1 ;  /* 0x00000022041e7211 */ /* 0x004fe400078608ff */
[----:B----4-:R-:W-:Y:S01]  /*04c0*/  LEA R32, P4, R13, R36, 0x1 ;  /* 0x000000240d207211 */ /* 0x010fe200078808ff */
[----:B------:R-:W-:Y:S01]  /*04d0*/  HFMA2 R55, -RZ, RZ, 0, 0 ;  /* 0x00000000ff377431 */ /* 0x000fe200000001ff */
[----:B------:R-:W-:Y:S01]  /*04e0*/  LEA.HI.X R29, R29, R33, R8, 0x1, P2 ;  /* 0x000000211d1d7211 */ /* 0x000fe200010f0c08 */
[----:B------:R-:W-:Y:S01]  /*04f0*/  IMAD.MOV.U32 R24, RZ, RZ, RZ ;  /* 0x000000ffff187224 */ /* 0x000fe200078e00ff */
[----:B------:R-:W-:Y:S02]  /*0500*/  LEA.HI.X R23, R2, R27, R23, 0x2, P0 ;  /* 0x0000001b02177211 */ /* 0x000fe400000f1417 */
        /* <DEDUP_REMOVED lines=19> */
[----:B------:R-:W-:-:S02]  /*0640*/  LOP3.LUT R34, R0, 0x1f, R25, 0xf8, !PT ;  /* 0x0000001f00227812 */ /* 0x000fc400078ef819 */
[C---:B------:R-:W-:Y:S02]  /*0650*/  LOP3.LUT R133, R25.reuse, 0x1f, RZ, 0xc0, !PT ;  /* 0x0000001f19857812 */ /* 0x040fe400078ec0ff */
[C---:B------:R-:W-:Y:S02]  /*0660*/  IADD3 R35, PT, PT, R25.reuse, 0x200, RZ ;  /* 0x0000020019237810 */ /* 0x040fe40007ffe0ff */
[----:B------:R-:W-:Y:S02]  /*0670*/  LEA R135, R25, R16, 0x2 ;  /* 0x0000001019877211 */ /* 0x000fe400078e10ff */
[C---:B------:R-:W-:Y:S02]  /*0680*/  LOP3.LUT R36, R34.reuse, 0x20, RZ, 0xfc, !PT ;  /* 0x0000002022247812 */ /* 0x040fe400078efcff */
[C---:B------:R-:W-:Y:S02]  /*0690*/  LOP3.LUT R37, R34.reuse, 0x40, RZ, 0xfc, !PT ;  /* 0x0000004022257812 */ /* 0x040fe400078efcff */
[----:B------:R-:W-:-:S02]  /*06a0*/  LOP3.LUT R38, R34, 0x60, RZ, 0xfc, !PT ;  /* 0x0000006022267812 */ /* 0x000fc400078efcff */
[C---:B------:R-:W-:Y:S02]  /*06b0*/  LOP3.LUT R39, R34.reuse, 0x80, RZ, 0xfc, !PT ;  /* 0x0000008022277812 */ /* 0x040fe400078efcff */
[C---:B------:R-:W-:Y:S02]  /*06c0*/  LOP3.LUT R40, R34.reuse, 0xa0, RZ, 0xfc, !PT ;  /* 0x000000a022287812 */ /* 0x040fe400078efcff */
[C---:B------:R-:W-:Y:S02]  /*06d0*/  LOP3.LUT R41, R34.reuse, 0xc0, RZ, 0xfc, !PT ;  /* 0x000000c022297812 */ /* 0x040fe400078efcff */
[----:B---3--:R-:W-:-:S07]  /*06e0*/  LOP3.LUT R42, R34, 0xe0, RZ, 0xfc, !PT ;  /* 0x000000e0222a7812 */ /* 0x008fce00078efcff */
.L_x_8465:
[----:B0-----:R-:W0:Y:S01]  /*06f0*/  LDC R43, c[0x0][0x388] ;  /* 0x0000e200ff2b7b82 */ /* 0x001e220000000800 */
[----:B------:R-:W-:Y:S01]  /*0700*/  UIADD3 UR9, UPT, UPT, UR8, -0x1, URZ ;  /* 0xffffffff08097890 */ /* 0x000fe2000fffe0ff */
[----:B------:R-:W-:Y:S02]  /*0710*/  SHF.L.U32 R3, R34, 0x1, RZ ;  /* 0x0000000122037819 */ /* 0x000fe400000006ff */
[----:B------:R-:W-:Y:S01]  /*0720*/  PRMT R0, RZ, 0x7610, R0 ;  /* 0x00007610ff007816 */ /* 0x000fe20000000000 */
[----:B------:R-:W-:Y:S01]  /*0730*/  USHF.L.U32 UR6, UR9, 0x8, URZ ;  /* 0x0000000809067899 */ /* 0x000fe200080006ff */
[C---:B------:R-:W-:Y:S02]  /*0740*/  IADD3 R8, P0, PT, R3.reuse, R28, RZ ;  /* 0x0000001c03087210 */ /* 0x040fe40007f1e0ff */
[C---:B------:R-:W-:Y:S02]  /*0750*/  IADD3 R4, P2, PT, R3.reuse, R30, RZ ;  /* 0x0000001e03047210 */ /* 0x040fe40007f5e0ff */
[----:B------:R-:W-:-:S02]  /*0760*/  IADD3 R2, P3, PT, R3, R32, RZ ;  /* 0x0000002003027210 */ /* 0x000fc40007f7e0ff */
[----:B------:R-:W-:Y:S01]  /*0770*/  IADD3.X R9, PT, PT, RZ, R29, RZ, P0, !PT ;  /* 0x0000001dff097210 */ /* 0x000fe200007fe4ff */
[----:B------:R-:W-:Y:S01]  /*0780*/  IMAD.X R5, RZ, RZ, R31, P2 ;  /* 0x000000ffff057224 */ /* 0x000fe200010e061f */
[----:B------:R-:W-:Y:S02]  /*0790*/  IADD3.X R3, PT, PT, RZ, R33, RZ, P3, !PT ;  /* 0x00000021ff037210 */ /* 0x000fe40001ffe4ff */
[----:B------:R-:W-:Y:S02]  /*07a0*/  PRMT R11, RZ, 0x7610, R11 ;  /* 0x00007610ff0b7816 */ /* 0x000fe4000000000b */
        /* <DEDUP_REMOVED lines=12> */
[-C--:B------:R-:W-:Y:S02]  /*0870*/  ISETP.GE.AND P5, PT, R41, R43.reuse, PT ;  /* 0x0000002b2900720c */ /* 0x080fe40003fa6270 */
[----:B------:R-:W-:Y:S02]  /*0880*/  PRMT R14, RZ, 0x7610, R14 ;  /* 0x00007610ff0e7816 */ /* 0x000fe4000000000e */
[----:B------:R-:W-:Y:S01]  /*0890*/  PRMT R53, RZ, 0x7610, R53 ;  /* 0x00007610ff357816 */ /* 0x000fe20000000035 */
[----:B------:R-:W2:Y:S01]  /*08a0*/  @!P6 LDG.E.U16 R0, desc[UR16][R8.64] ;  /* 0x000000100800e981 */ /* 0x000ea2000c1e1500 */
        /* <DEDUP_REMOVED lines=9> */
[----:B------:R-:W-:-:S02]  /*0940*/  ISETP.GE.AND P0, PT, R34, R43, PT ;  /* 0x0000002b2200720c */ /* 0x000fc40003f06270 */
[----:B------:R-:W-:Y:S01]  /*0950*/  PRMT R54, RZ, 0x7610, R54 ;  /* 0x00007610ff367816 */ /* 0x000fe20000000036 */
[----:B------:R-:W1:Y:S01]  /*0960*/  S2R R44, SR_LANEID ;  /* 0x00000000002c7919 */ /* 0x000e620000000000 */
[----:B0-----:R-:W-:Y:S02]  /*0970*/  PRMT R8, RZ, 0x7610, R8 ;  /* 0x00007610ff087816 */ /* 0x001fe40000000008 */
[C---:B-1----:R-:W-:Y:S01]  /*0980*/  IADD3 R47, PT, PT, R44.reuse, 0x20, RZ ;  /* 0x000000202c2f7810 */ /* 0x042fe20007ffe0ff */
[C---:B------:R-:W-:Y:S01]  /*0990*/  VIADD R57, R44.reuse, 0xc0 ;  /* 0x000000c02c397836 */ /* 0x040fe20000000000 */
[----:B------:R-:W-:Y:S02]  /*09a0*/  IADD3 R49, PT, PT, R44, 0x40, RZ ;  /* 0x000000402c317810 */ /* 0x000fe40007ffe0ff */
[-C--:B------:R-:W-:Y:S02]  /*09b0*/  LEA.HI.SX32 R47, R47, R44.reuse, 0x1b ;  /* 0x0000002c2f2f7211 */ /* 0x080fe400078fdaff */
[----:B------:R-:W-:-:S02]  /*09c0*/  LEA.HI.SX32 R49, R49, R44, 0x1b ;  /* 0x0000002c31317211 */ /* 0x000fc400078fdaff */
[----:B------:R-:W-:Y:S02]  /*09d0*/  LEA R46, R47, R16, 0x1 ;  /* 0x000000102f2e7211 */ /* 0x000fe400078e08ff */
[C---:B------:R-:W-:Y:S02]  /*09e0*/  LEA.HI.SX32 R45, R44.reuse, R44, 0x1b ;  /* 0x0000002c2c2d7211 */ /* 0x040fe400078fdaff */
[----:B------:R-:W-:Y:S02]  /*09f0*/  LEA R47, R49, R16, 0x1 ;  /* 0x00000010312f7211 */ /* 0x000fe400078e08ff */
[C---:B------:R-:W-:Y:S02]  /*0a00*/  IADD3 R9, PT, PT, R44.reuse, 0x60, RZ ;  /* 0x000000602c097810 */ /* 0x040fe40007ffe0ff */
[C---:B------:R-:W-:Y:S02]  /*0a10*/  IADD3 R49, PT, PT, R44.reuse, 0x80, RZ ;  /* 0x000000802c317810 */ /* 0x040fe40007ffe0ff */
[----:B------:R-:W-:-:S02]  /*0a20*/  IADD3 R51, PT, PT, R44, 0xa0, RZ ;  /* 0x000000a02c337810 */ /* 0x000fc40007ffe0ff */
[----:B------:R-:W-:Y:S02]  /*0a30*/  LEA R45, R45, R16, 0x1 ;  /* 0x000000102d2d7211 */ /* 0x000fe400078e08ff */
[----:B------:R-:W-:Y:S02]  /*0a40*/  IADD3 R59, PT, PT, R44, 0xe0, RZ ;  /* 0x000000e02c3b7810 */ /* 0x000fe40007ffe0ff */
[-C--:B------:R-:W-:Y:S02]  /*0a50*/  LEA.HI.SX32 R9, R9, R44.reuse, 0x1b ;  /* 0x0000002c09097211 */ /* 0x080fe400078fdaff */
[-C--:B------:R-:W-:Y:S02]  /*0a60*/  LEA.HI.SX32 R49, R49, R44.reuse, 0x1b ;  /* 0x0000002c31317211 */ /* 0x080fe400078fdaff */
[-C--:B------:R-:W-:Y:S02]  /*0a70*/  LEA.HI.SX32 R51, R51, R44.reuse, 0x1b ;  /* 0x0000002c33337211 */ /* 0x080fe400078fdaff */
[----:B------:R-:W-:-:S02]  /*0a80*/  LEA.HI.SX32 R57, R57, R44, 0x1b ;  /* 0x0000002c39397211 */ /* 0x000fc400078fdaff */
[----:B------:R-:W-:Y:S02]  /*0a90*/  LEA.HI.SX32 R59, R59, R44, 0x1b ;  /* 0x0000002c3b3b7211 */ /* 0x000fe400078fdaff */
[-C--:B------:R-:W-:Y:S02]  /*0aa0*/  LEA R48, R9, R16.reuse, 0x1 ;  /* 0x0000001009307211 */ /* 0x080fe400078e08ff */
[-C--:B------:R-:W-:Y:S02]  /*0ab0*/  LEA R49, R49, R16.reuse, 0x1 ;  /* 0x0000001031317211 */ /* 0x080fe400078e08ff */
[-C--:B------:R-:W-:Y:S02]  /*0ac0*/  LEA R50, R51, R16.reuse, 0x1 ;  /* 0x0000001033327211 */ /* 0x080fe400078e08ff */
[-C--:B------:R-:W-:Y:S02]  /*0ad0*/  LEA R51, R57, R16.reuse, 0x1 ;  /* 0x0000001039337211 */ /* 0x080fe400078e08ff */
[----:B------:R-:W-:-:S02]  /*0ae0*/  LEA R52, R59, R16, 0x1 ;  /* 0x000000103b347211 */ /* 0x000fc400078e08ff */
[----:B------:R-:W-:Y:S01]  /*0af0*/  PRMT R57, RZ, 0x7610, R57 ;  /* 0x00007610ff397816 */ /* 0x000fe20000000039 */
[----:B--2---:R0:W-:Y:S04]  /*0b00*/  STS.U16 [R45], R0 ;  /* 0x000000002d007388 */ /* 0x0041e80000000400 */
[----:B---3--:R1:W-:Y:S04]  /*0b10*/  STS.U16 [R46+0x40], R11 ;  /* 0x0000400b2e007388 */ /* 0x0083e80000000400 */
[----:B----4-:R2:W-:Y:S01]  /*0b20*/  STS.U16 [R47+0x80], R10 ;  /* 0x0000800a2f007388 */ /* 0x0105e20000000400 */
[----:B0-----:R-:W-:-:S03]  /*0b30*/  SHF.L.U32 R0, R44, 0x3, RZ ;  /* 0x000000032c007819 */ /* 0x001fc600000006ff */
[----:B------:R0:W-:Y:S01]  /*0b40*/  STS.U16 [R48+0xc0], R13 ;  /* 0x0000c00d30007388 */ /* 0x0001e20000000400 */
[----:B------:R-:W-:-:S03]  /*0b50*/  LEA.HI.SX32 R9, R0, R0, 0x1b ;  /* 0x0000000000097211 */ /* 0x000fc600078fdaff */
[----:B------:R-:W-:Y:S01]  /*0b60*/  STS.U16 [R49+0x100], R12 ;  /* 0x0001000c31007388 */ /* 0x000fe20000000400 */
[----:B-1----:R-:W-:Y:S02]  /*0b70*/  PRMT R11, RZ, 0x7610, R11 ;  /* 0x00007610ff0b7816 */ /* 0x002fe4000000000b */
[----:B--2---:R-:W-:Y:S01]  /*0b80*/  PRMT R10, RZ, 0x7610, R10 ;  /* 0x00007610ff0a7816 */ /* 0x004fe2000000000a */
[----:B------:R1:W-:Y:S01]  /*0b90*/  STS.U16 [R50+0x140], R15 ;  /* 0x0001400f32007388 */ /* 0x0003e20000000400 */
[----:B------:R-:W-:Y:S02]  /*0ba0*/  PRMT R0, RZ, 0x7610, R0 ;  /* 0x00007610ff007816 */ /* 0x000fe40000000000 */
[----:B0-----:R-:W-:Y:S01]  /*0bb0*/  PRMT R13, RZ, 0x7610, R13 ;  /* 0x00007610ff0d7816 */ /* 0x001fe2000000000d */
[----:B------:R-:W-:Y:S04]  /*0bc0*/  STS.U16 [R51+0x180], R14 ;  /* 0x0001800e33007388 */ /* 0x000fe80000000400 */
[----:B------:R0:W-:Y:S01]  /*0bd0*/  STS.U16 [R52+0x1c0], R53 ;  /* 0x0001c03534007388 */ /* 0x0001e20000000400 */
[----:B-1----:R-:W-:-:S02]  /*0be0*/  PRMT R15, RZ, 0x7610, R15 ;  /* 0x00007610ff0f7816 */ /* 0x002fc4000000000f */
[----:B0-----:R-:W-:Y:S01]  /*0bf0*/  LEA R53, R9, R16, 0x1 ;  /* 0x0000001009357211 */ /* 0x001fe200078e08ff */
        /* <DEDUP_REMOVED lines=22> */
[----:B------:R-:W-:Y:S02]  /*0d60*/  PRMT R59, RZ, 0x7610, R59 ;  /* 0x00007610ff3b7816 */ /* 0x000fe4000000003b */
[----:B------:R-:W-:Y:S02]  /*0d70*/  PRMT R60, RZ, 0x7610, R60 ;  /* 0x00007610ff3c7816 */ /* 0x000fe4000000003c */
        /* <DEDUP_REMOVED lines=10> */
[----:B------:R-:W1:Y:S04]  /*0e20*/  LDS.U16 R9, [R53] ;  /* 0x0000000035097984 */ /* 0x000e680000000400 */
[----:B------:R-:W-:Y:S04]  /*0e30*/  LDS.U16 R8, [R53+0x2] ;  /* 0x0000020035087984 */ /* 0x000fe80000000400 */
[----:B------:R-:W2:Y:S04]  /*0e40*/  LDS.U16 R11, [R53+0x4] ;  /* 0x00000400350b7984 */ /* 0x000ea80000000400 */
[----:B------:R-:W-:Y:S04]  /*0e50*/  LDS.U16 R10, [R53+0x6] ;  /* 0x00000600350a7984 */ /* 0x000fe80000000400 */
[----:B------:R-:W3:Y:S04]  /*0e60*/  LDS.U16 R12, [R53+0x8] ;  /* 0x00000800350c7984 */ /* 0x000ee80000000400 */
[----:B------:R-:W-:Y:S04]  /*0e70*/  LDS.U16 R14, [R53+0xa] ;  /* 0x00000a00350e7984 */ /* 0x000fe80000000400 */
[----:B------:R-:W4:Y:S04]  /*0e80*/  LDS.U16 R13, [R53+0xc] ;  /* 0x00000c00350d7984 */ /* 0x000f280000000400 */
[----:B------:R-:W4:Y:S01]  /*0e90*/  LDS.U16 R0, [R53+0xe] ;  /* 0x00000e0035007984 */ /* 0x000f220000000400 */
[----:B------:R-:W-:Y:S01]  /*0ea0*/  BAR.SYNC.DEFER_BLOCKING 0x0 ;  /* 0x0000000000007b1d */ /* 0x000fe20000010000 */
[----:B0-----:R-:W-:-:S02]  /*0eb0*/  PRMT R15, RZ, 0x7610, R15 ;  /* 0x00007610ff0f7816 */ /* 0x001fc4000000000f */
[----:B------:R-:W-:Y:S02]  /*0ec0*/  PRMT R54, RZ, 0x7610, R54 ;  /* 0x00007610ff367816 */ /* 0x000fe40000000036 */
[----:B------:R-:W-:Y:S01]  /*0ed0*/  PRMT R57, RZ, 0x7610, R57 ;  /* 0x00007610ff397816 */ /* 0x000fe20000000039 */
        /* <DEDUP_REMOVED lines=10> */
[----:B-1----:R-:W-:-:S02]  /*0f80*/  SHF.L.U32 R9, R9, 0x10, RZ ;  /* 0x0000001009097819 */ /* 0x002fc400000006ff */
[----:B--2---:R-:W-:Y:S02]  /*0f90*/  SHF.L.U32 R11, R11, 0x10, RZ ;  /* 0x000000100b0b7819 */ /* 0x004fe400000006ff */
[----:B---3--:R-:W-:Y:S02]  /*0fa0*/  SHF.L.U32 R63, R12, 0x10, RZ ;  /* 0x000000100c3f7819 */ /* 0x008fe400000006ff */
[----:B0-----:R-:W-:-:S03]  /*0fb0*/  SHF.L.U32 R3, R8, 0x10, RZ ;  /* 0x0000001008037819 */ /* 0x001fc600000006ff */
[--C-:B-----5:R-:W-:Y:S01]  /*0fc0*/  FADD.FTZ R63, R63, R18.reuse ;  /* 0x000000123f3f7221 */ /* 0x120fe20000010000 */
[----:B----4-:R-:W-:Y:S01]  /*0fd0*/  IMAD.U32 R13, R13, 0x10000, RZ ;  /* 0x000100000d0d7824 */ /* 0x010fe200078e00ff */
[----:B------:R-:W-:Y:S01]  /*0fe0*/  BSSY.RECONVERGENT B0, `(.L_x_8442) ;  /* 0x0000049000007945 */ /* 0x000fe20003800200 */
[----:B------:R-:W-:Y:S01]  /*0ff0*/  HFMA2 R77, -RZ, RZ, 0, 0 ;  /* 0x00000000ff4d7431 */ /* 0x000fe200000001ff */
[----:B------:R-:W-:Y:S01]  /*1000*/  MOV R66, RZ ;  /* 0x000000ff00427202 */ /* 0x000fe20000000f00 */
[----:B------:R-:W-:Y:S01]  /*1010*/  IMAD.MOV.U32 R65, RZ, RZ, RZ ;  /* 0x000000ffff417224 */ /* 0x000fe200078e00ff */
[----:B------:R-:W-:Y:S02]  /*1020*/  CS2R R78, SRZ ;  /* 0x00000000004e7805 */ /* 0x000fe4000001ff00 */
[----:B------:R-:W-:Y:S01]  /*1030*/  FSETP.GTU.FTZ.AND P2, PT, R63, 20, PT ;  /* 0x41a000003f00780b */ /* 0x000fe20003f5c000 */
[----:B------:R-:W-:Y:S01]  /*1040*/  FADD.FTZ R68, R13, R18 ;  /* 0x000000120d447221 */ /* 0x000fe20000010000 */
[----:B------:R-:W-:Y:S01]  /*1050*/  SHF.L.U32 R67, R67, 0x10, RZ ;  /* 0x0000001043437819 */ /* 0x000fe200000006ff */
[----:B------:R-:W-:Y:S04]  /*1060*/  STS.U16 [R45], R56 ;  /* 0x000000382d007388 */ /* 0x000fe80000000400 */
        /* <DEDUP_REMOVED lines=8> */
[----:B------:R4:W3:Y:S04]  /*10f0*/  LDS.U16 R71, [R53] ;  /* 0x0000000035477984 */ /* 0x0008e80000000400 */
[----:B------:R4:W4:Y:S04]  /*1100*/  LDS.U16 R72, [R53+0x2] ;  /* 0x0000020035487984 */ /* 0x0009280000000400 */
[----:B------:R0:W4:Y:S04]  /*1110*/  LDS.U16 R73, [R53+0x4] ;  /* 0x0000040035497984 */ /* 0x0001280000000400 */
[----:B------:R0:W4:Y:S04]  /*1120*/  LDS.U16 R76, [R53+0x6] ;  /* 0x00000600354c7984 */ /* 0x0001280000000400 */
[----:B------:R0:W4:Y:S04]  /*1130*/  LDS.U16 R80, [R53+0x8] ;  /* 0x0000080035507984 */ /* 0x0001280000000400 */
[----:B------:R0:W4:Y:S04]  /*1140*/  LDS.U16 R84, [R53+0xa] ;  /* 0x00000a0035547984 */ /* 0x0001280000000400 */
[----:B------:R1:W4:Y:S04]  /*1150*/  LDS.U16 R86, [R53+0xc] ;  /* 0x00000c0035567984 */ /* 0x0003280000000400 */
[----:B------:R1:W4:Y:S01]  /*1160*/  LDS.U16 R93, [R53+0xe] ;  /* 0x00000e00355d7984 */ /* 0x0003220000000400 */
[----:B0-----:R-:W-:-:S05]  /*1170*/  FADD.FTZ R58, R9, R18 ;  /* 0x00000012093a7221 */ /* 0x001fca0000010000 */
[----:B------:R-:W-:Y:S02]  /*1180*/  FSETP.GTU.FTZ.AND P4, PT, R58, 20, PT ;  /* 0x41a000003a00780b */ /* 0x000fe40003f9c000 */
[----:B------:R-:W-:Y:S02]  /*1190*/  SHF.L.U32 R15, R10, 0x10, RZ ;  /* 0x000000100a0f7819 */ /* 0x000fe400000006ff */
[----:B-1----:R-:W-:Y:S01]  /*11a0*/  SHF.L.U32 R59, R14, 0x10, RZ ;  /* 0x000000100e3b7819 */ /* 0x002fe200000006ff */
[--C-:B--2---:R-:W-:Y:S01]  /*11b0*/  FADD.FTZ R60, R3, R18.reuse ;  /* 0x00000012033c7221 */ /* 0x104fe20000010000 */
[--C-:B---3--:R-:W-:Y:S01]  /*11c0*/  FADD.FTZ R61, R11, R18.reuse ;  /* 0x000000120b3d7221 */ /* 0x108fe20000010000 */
[--C-:B------:R-:W-:Y:S02]  /*11d0*/  FADD.FTZ R62, R15, R18.reuse ;  /* 0x000000120f3e7221 */ /* 0x100fe40000010000 */
[----:B------:R-:W-:Y:S01]  /*11e0*/  FADD.FTZ R64, R59, R18 ;  /* 0x000000123b407221 */ /* 0x000fe20000010000 */
[----:B------:R-:W-:Y:S01]  /*11f0*/  HFMA2 R56, -RZ, RZ, 0, 0 ;  /* 0x00000000ff387431 */ /* 0x000fe200000001ff */
[----:B------:R-:W-:-:S02]  /*1200*/  PRMT R57, RZ, 0x7610, R57 ;  /* 0x00007610ff397816 */ /* 0x000fc40000000039 */
[----:B------:R-:W-:Y:S02]  /*1210*/  MOV R54, RZ ;  /* 0x000000ff00367202 */ /* 0x000fe40000000f00 */
[----:B------:R-:W-:Y:S02]  /*1220*/  FSETP.GTU.FTZ.AND P5, PT, R60, 20, PT ;  /* 0x41a000003c00780b */ /* 0x000fe40003fbc000 */
[----:B------:R-:W-:Y:S02]  /*1230*/  FSETP.GTU.FTZ.AND P0, PT, R61, 20, PT ;  /* 0x41a000003d00780b */ /* 0x000fe40003f1c000 */
[----:B------:R-:W-:Y:S02]  /*1240*/  FSETP.GTU.FTZ.AND P1, PT, R62, 20, PT ;  /* 0x41a000003e00780b */ /* 0x000fe40003f3c000 */
[----:B------:R-:W-:Y:S02]  /*1250*/  FSETP.GTU.FTZ.AND P3, PT, R64, 20, PT ;  /* 0x41a000004000780b */ /* 0x000fe40003f7c000 */
[----:B------:R-:W-:-:S02]  /*1260*/  MOV R59, RZ ;  /* 0x000000ff003b7202 */ /* 0x000fc40000000f00 */
[----:B------:R-:W-:Y:S01]  /*1270*/  SHF.L.U32 R9, R0, 0x10, RZ ;  /* 0x0000001000097819 */ /* 0x000fe200000006ff */
        /* <DEDUP_REMOVED lines=31> */
.L_x_8443:
[----:B------:R-:W-:Y:S05]  /*1470*/  BSYNC.RECONVERGENT B0 ;  /* 0x0000000000007941 */ /* 0x000fea0003800200 */
.L_x_8442:
[----:B------:R-:W-:Y:S01]  /*1480*/  SHF.L.U32 R0, R71, 0x10, RZ ;  /* 0x0000001047007819 */ /* 0x000fe200000006ff */
[----:B------:R-:W-:Y:S01]  /*1490*/  BSSY.RECONVERGENT B0, `(.L_x_8444) ;  /* 0x0000026000007945 */ /* 0x000fe20003800200 */
[----:B------:R-:W-:Y:S01]  /*14a0*/  FSETP.GTU.FTZ.AND P4, PT, R68, 20, PT ;  /* 0x41a000004400780b */ /* 0x000fe20003f9c000 */
[----:B------:R-:W-:Y:S01]  /*14b0*/  IMAD.U32 R69, R69, 0x10000, RZ ;  /* 0x0001000045457824 */ /* 0x000fe200078e00ff */
[----:B------:R-:W-:Y:S01]  /*14c0*/  SHF.L.U32 R70, R70, 0x10, RZ ;  /* 0x0000001046467819 */ /* 0x000fe200000006ff */
[----:B------:R-:W-:Y:S01]  /*14d0*/  FADD.FTZ R71, R9, R18 ;  /* 0x0000001209477221 */ /* 0x000fe20000010000 */
[----:B----4-:R-:W-:Y:S01]  /*14e0*/  SHF.L.U32 R72, R72, 0x10, RZ ;  /* 0x0000001048487819 */ /* 0x010fe200000006ff */
        /* <DEDUP_REMOVED lines=32> */
.L_x_8445:
[----:B------:R-:W-:Y:S05]  /*16f0*/  BSYNC.RECONVERGENT B0 ;  /* 0x0000000000007941 */ /* 0x000fea0003800200 */
.L_x_8444:
[----:B------:R-:W-:Y:S01]  /*1700*/  SHF.L.U32 R73, R73, 0x10, RZ ;  /* 0x0000001049497819 */ /* 0x000fe200000006ff */
[----:B------:R-:W-:Y:S01]  /*1710*/  FFMA.FTZ R2, R72, R69, R55 ;  /* 0x0000004548027223 */ /* 0x000fe20000010037 */
[----:B------:R-:W-:Y:S01]  /*1720*/  BSSY.RECONVERGENT B0, `(.L_x_8446) ;  /* 0x0000025000007945 */ /* 0x000fe20003800200 */
[----:B------:R-:W-:Y:S01]  /*1730*/  FSETP.GTU.FTZ.AND P5, PT, R71, 20, PT ;  /* 0x41a000004700780b */ /* 0x000fe20003fbc000 */
[----:B------:R-:W-:Y:S01]  /*1740*/  IMAD.U32 R74, R74, 0x10000, RZ ;  /* 0x000100004a4a7824 */ /* 0x000fe200078e00ff */
        /* <DEDUP_REMOVED lines=34> */
.L_x_8447:
[----:B------:R-:W-:Y:S05]  /*1970*/  BSYNC.RECONVERGENT B0 ;  /* 0x0000000000007941 */ /* 0x000fea0003800200 */
.L_x_8446:
        /* <DEDUP_REMOVED lines=32> */
.L_x_8449:
[----:B------:R-:W-:Y:S05]  /*1b80*/  BSYNC.RECONVERGENT B0 ;  /* 0x0000000000007941 */ /* 0x000fea0003800200 */
.L_x_8448:
        /* <DEDUP_REMOVED lines=32> */
.L_x_8451:
[----:B------:R-:W-:Y:S05]  /*1d90*/  BSYNC.RECONVERGENT B0 ;  /* 0x0000000000007941 */ /* 0x000fea0003800200 */
.L_x_8450:
        /* <DEDUP_REMOVED lines=32> */
.L_x_8453:
[----:B------:R-:W-:Y:S05]  /*1fa0*/  BSYNC.RECONVERGENT B0 ;  /* 0x0000000000007941 */ /* 0x000fea0003800200 */
.L_x_8452:
        /* <DEDUP_REMOVED lines=32> */
.L_x_8455:
[----:B------:R-:W-:Y:S05]  /*21b0*/  BSYNC.RECONVERGENT B0 ;  /* 0x0000000000007941 */ /* 0x000fea0003800200 */
.L_x_8454:
        /* <DEDUP_REMOVED lines=32> */
.L_x_8457:
[----:B------:R-:W-:Y:S05]  /*23c0*/  BSYNC.RECONVERGENT B0 ;  /* 0x0000000000007941 */ /* 0x000fea0003800200 */
.L_x_8456:
[----:B------:R-:W0:Y:S01]  /*23d0*/  LDCU UR7, c[0x0][0x38c] ;  /* 0x00007180ff0777ac */ /* 0x000e220008000800 */
[----:B------:R-:W-:Y:S01]  /*23e0*/  SHF.L.U32 R80, R80, 0x10, RZ ;  /* 0x0000001050507819 */ /* 0x000fe200000006ff */
[----:B------:R-:W-:Y:S01]  /*23f0*/  FFMA.FTZ R3, R76, R75, R3 ;  /* 0x0000004b4c037223 */ /* 0x000fe20000010003 */
[----:B------:R-:W-:Y:S01]  /*2400*/  SHF.L.U32 R81, R81, 0x10, RZ ;  /* 0x0000001051517819 */ /* 0x000fe200000006ff */
[-C--:B------:R-:W-:Y:S01]  /*2410*/  FMUL.FTZ R91, R0, R19.reuse ;  /* 0x00000013005b7220 */ /* 0x080fe20000410000 */
[----:B------:R-:W-:Y:S01]  /*2420*/  SHF.L.U32 R84, R84, 0x10, RZ ;  /* 0x0000001054547819 */ /* 0x000fe200000006ff */
[----:B------:R-:W-:Y:S01]  /*2430*/  FFMA.FTZ R3, R80, R74, R3 ;  /* 0x0000004a50037223 */ /* 0x000fe20000010003 */
[----:B------:R-:W-:Y:S01]  /*2440*/  SHF.L.U32 R83, R83, 0x10, RZ ;  /* 0x0000001053537819 */ /* 0x000fe200000006ff */
[----:B------:R-:W-:Y:S01]  /*2450*/  FMUL.FTZ R92, R72, R19 ;  /* 0x00000013485c7220 */ /* 0x000fe20000410000 */
[----:B------:R-:W-:Y:S01]  /*2460*/  SHF.L.U32 R86, R86, 0x10, RZ ;  /* 0x0000001056567819 */ /* 0x000fe200000006ff */
[----:B------:R-:W-:Y:S01]  /*2470*/  FFMA.FTZ R3, R84, R81, R3 ;  /* 0x0000005154037223 */ /* 0x000fe20000010003 */
[----:B------:R-:W-:Y:S01]  /*2480*/  SHF.L.U32 R82, R82, 0x10, RZ ;  /* 0x0000001052527819 */ /* 0x000fe200000006ff */
[----:B------:R-:W-:Y:S01]  /*2490*/  FMUL.FTZ R94, R73, R19 ;  /* 0x00000013495e7220 */ /* 0x000fe20000410000 */
[----:B------:R-:W-:Y:S01]  /*24a0*/  SHF.L.U32 R93, R93, 0x10, RZ ;  /* 0x000000105d5d7819 */ /* 0x000fe200000006ff */
[----:B------:R-:W-:Y:S01]  /*24b0*/  FFMA.FTZ R2, R86, R83, R3 ;  /* 0x0000005356027223 */ /* 0x000fe20000010003 */
        /* <DEDUP_REMOVED lines=10> */
[----:B------:R-:W-:Y:S01]  /*2560*/  UIADD3 UR4, UPT, UPT, UR8, -0x2, URZ ;  /* 0xfffffffe08047890 */ /* 0x000fe2000fffe0ff */
[----:B------:R-:W-:Y:S01]  /*2570*/  HFMA2 R66, -RZ, RZ, 0, 0 ;  /* 0x00000000ff427431 */ /* 0x000fe200000001ff */
        /* <DEDUP_REMOVED lines=11> */
[----:B------:R-:W-:Y:S01]  /*2630*/  FMUL.FTZ R102, R82, R71 ;  /* 0x0000004752667220 */ /* 0x000fe20000410000 */
[----:B------:R-:W-:Y:S01]  /*2640*/  IADD3 R103, PT, PT, R16, 0xcd8, RZ ;  /* 0x00000cd810677810 */ /* 0x000fe20007ffe0ff */
[----:B------:R-:W2:Y:S01]  /*2650*/  LDC.64 R10, c[0x0][0x3c0] ;  /* 0x0000f000ff0a7b82 */ /* 0x000ea20000000a00 */
[----:B------:R-:W-:Y:S01]  /*2660*/  IMAD.MOV.U32 R105, RZ, RZ, R26 ;  /* 0x000000ffff697224 */ /* 0x000fe200078e001a */
[----:B------:R-:W-:Y:S01]  /*2670*/  MOV R104, R27 ;  /* 0x0000001b00687202 */ /* 0x000fe20000000f00 */
[----:B------:R-:W-:Y:S01]  /*2680*/  UIADD3 UR11, UPT, UPT, -UR7, URZ, URZ ;  /* 0x000000ff070b7290 */ /* 0x000fe2000fffe1ff */
[----:B------:R-:W-:Y:S01]  /*2690*/  MOV R107, R20 ;  /* 0x00000014006b7202 */ /* 0x000fe20000000f00 */
[----:B------:R-:W3:Y:S01]  /*26a0*/  LDCU UR12, c[0x0][0x394] ;  /* 0x00007280ff0c77ac */ /* 0x000ee20008000800 */
[----:B------:R-:W-:-:S02]  /*26b0*/  MOV R106, R21 ;  /* 0x00000015006a7202 */ /* 0x000fc40000000f00 */
[----:B------:R-:W4:Y:S01]  /*26c0*/  LDC.64 R12, c[0x0][0x3a8] ;  /* 0x0000ea00ff0c7b82 */ /* 0x000f220000000a00 */
[----:B0-----:R-:W-:Y:S01]  /*26d0*/  ISETP.LE.AND P0, PT, R2, UR8, PT ;  /* 0x0000000802007c0c */ /* 0x001fe2000bf03270 */
[----:B------:R-:W-:Y:S01]  /*26e0*/  ULOP3.LUT UR5, UR5, 0x400, URZ, 0xc0, !UPT ;  /* 0x0000040005057892 */ /* 0x000fe2000f8ec0ff */
[----:B------:R-:W-:Y:S02]  /*26f0*/  MOV R109, R22 ;  /* 0x00000016006d7202 */ /* 0x000fe40000000f00 */
[----:B------:R-:W-:Y:S02]  /*2700*/  MOV R108, R23 ;  /* 0x00000017006c7202 */ /* 0x000fe40000000f00 */
[----:B------:R-:W-:Y:S01]  /*2710*/  MOV R110, R16 ;  /* 0x00000010006e7202 */ /* 0x000fe20000000f00 */
[----:B------:R-:W0:Y:S01]  /*2720*/  LDC R137, c[0x0][0x394] ;  /* 0x0000e500ff897b82 */ /* 0x000e220000000800 */
[----:B------:R-:W-:Y:S02]  /*2730*/  ISETP.EQ.AND P0, PT, R25, RZ, !P0 ;  /* 0x000000ff1900720c */ /* 0x000fe40004702270 */
[----:B------:R-:W-:-:S02]  /*2740*/  MOV R112, UR10 ;  /* 0x0000000a00707c02 */ /* 0x000fc40008000f00 */
[----:B-1----:R-:W-:Y:S02]  /*2750*/  SHF.L.U64.HI R9, R8, 0x2, R9 ;  /* 0x0000000208097819 */ /* 0x002fe40000010209 */
[----:B------:R-:W-:Y:S02]  /*2760*/  MOV R111, UR4 ;  /* 0x00000004006f7c02 */ /* 0x000fe40008000f00 */
[----:B--2---:R-:W-:Y:S02]  /*2770*/  SHF.L.U64.HI R11, R10, 0x2, R11 ;  /* 0x000000020a0b7819 */ /* 0x004fe4000001020b */
[----:B---34-:R-:W-:-:S07]  /*2780*/  SHF.L.U64.HI R13, R12, 0x2, R13 ;  /* 0x000000020c0d7819 */ /* 0x018fce000001020d */
.L_x_8464:
[----:B------:R-:W-:Y:S02]  /*2790*/  MOV R2, R105 ;  /* 0x0000006900027202 */ /* 0x000fe40000000f00 */
[----:B------:R-:W-:-:S05]  /*27a0*/  MOV R3, R104 ;  /* 0x0000006800037202 */ /* 0x000fca0000000f00 */
[----:B-1----:R1:W2:Y:S01]  /*27b0*/  LDG.E R113, desc[UR16][R2.64] ;  /* 0x0000001002717981 */ /* 0x0022a2000c1e1900 */
[----:B------:R-:W-:Y:S02]  /*27c0*/  MOV R15, R108 ;  /* 0x0000006c000f7202 */ /* 0x000fe40000000f00 */
[----:B------:R-:W-:-:S05]  /*27d0*/  MOV R14, R109 ;  /* 0x0000006d000e7202 */ /* 0x000fca0000000f00 */
[----:B------:R-:W3:Y:S01]  /*27e0*/  LDG.E R15, desc[UR16][R14.64] ;  /* 0x000000100e0f7981 */ /* 0x000ee2000c1e1900 */
[----:B-1----:R-:W-:Y:S01]  /*27f0*/  IMAD.MOV.U32 R2, RZ, RZ, R107 ;  /* 0x000000ffff027224 */ /* 0x002fe200078e006b */
[----:B------:R-:W-:-:S05]  /*2800*/  MOV R3, R106 ;  /* 0x0000006a00037202 */ /* 0x000fca0000000f00 */
[----:B------:R1:W3:Y:S01]  /*2810*/  LDG.E R114, desc[UR16][R2.64] ;  /* 0x0000001002727981 */ /* 0x0002e2000c1e1900 */
[----:B------:R-:W-:-:S04]  /*2820*/  ISETP.NE.AND P2, PT, R25, RZ, PT ;  /* 0x000000ff1900720c */ /* 0x000fc80003f45270 */
[----:B------:R-:W-:-:S04]  /*2830*/  SEL R115, R112, R35, !P2 ;  /* 0x0000002370737207 */ /* 0x000fc80005000000 */
[----:B------:R-:W-:Y:S02]  /*2840*/  LEA R123, R115, R16, 0x2 ;  /* 0x00000010737b7211 */ /* 0x000fe400078e10ff */
[----:B------:R-:W-:Y:S01]  /*2850*/  ISETP.NE.AND P1, PT, R25, 0x1f, PT ;  /* 0x0000001f1900780c */ /* 0x000fe20003f25270 */
        /* <DEDUP_REMOVED lines=8> */
[C---:B-1----:R-:W-:Y:S01]  /*28e0*/  FMUL.FTZ R2, R117.reuse, R68 ;  /* 0x0000004475027220 */ /* 0x042fe20000410000 */
[----:B------:R-:W1:Y:S01]  /*28f0*/  MUFU.EX2 R118, R118 ;  /* 0x0000007600767308 */ /* 0x000e620000000800 */
[----:B------:R-:W-:-:S03]  /*2900*/  FMUL.FTZ R117, R117, R71 ;  /* 0x0000004775757220 */ /* 0x000fc60000410000 */
[----:B------:R-:W2:Y:S01]  /*2910*/  MUFU.EX2 R119, R119 ;  /* 0x0000007700777308 */ /* 0x000ea20000000800 */
[----:B---3--:R-:W-:-:S03]  /*2920*/  FMUL.FTZ R15, R114, R15 ;  /* 0x0000000f720f7220 */ /* 0x008fc60000410000 */
[----:B------:R-:W3:Y:S04]  /*2930*/  MUFU.EX2 R120, R120 ;  /* 0x0000007800787308 */ /* 0x000ee80000000800 */
[----:B------:R-:W4:Y:S04]  /*2940*/  MUFU.EX2 R121, R121 ;  /* 0x0000007900797308 */ /* 0x000f280000000800 */
        /* <DEDUP_REMOVED lines=14> */
[----:B--234-:R-:W-:Y:S05]  /*2a30*/  @P1 BRA `(.L_x_8460) ;  /* 0x0000000000141947 */ /* 0x01cfea0003800000 */
[----:B------:R-:W-:Y:S01]  /*2a40*/  UISETP.NE.AND UP0, UPT, UR8, UR12, UPT ;  /* 0x0000000c0800728c */ /* 0x000fe2000bf05270 */
[----:B------:R-:W-:-:S08]  /*2a50*/  HFMA2 R132, -RZ, RZ, 1.875, 0 ;  /* 0x3f800000ff847431 */ /* 0x000fd000000001ff */
[----:B------:R-:W-:Y:S05]  /*2a60*/  BRA.U !UP0, `(.L_x_8461) ;  /* 0x00000001080c7547 */ /* 0x000fea000b800000 */
[----:B------:R3:W4:Y:S01]  /*2a70*/  LDS R132, [R110+UR5+0x458] ;  /* 0x000458056e847984 */ /* 0x0007220008000800 */
[----:B------:R-:W-:Y:S05]  /*2a80*/  BRA `(.L_x_8461) ;  /* 0x0000000000047947 */ /* 0x000fea0003800000 */
.L_x_8460:
[----:B------:R1:W2:Y:S02]  /*2a90*/  LDS R132, [R135+0xc5c] ;  /* 0x000c5c0087847984 */ /* 0x0002a40000000800 */
.L_x_8461:
[----:B------:R-:W-:Y:S05]  /*2aa0*/  BSYNC.RECONVERGENT B0 ;  /* 0x0000000000007941 */ /* 0x000fea0003800200 */
.L_x_8459:
[----:B------:R-:W-:Y:S01]  /*2ab0*/  UISETP.NE.AND UP0, UPT, UR8, 0x1, UPT ;  /* 0x000000010800788c */ /* 0x000fe2000bf05270 */
[----:B------:R-:W-:-:S05]  /*2ac0*/  MOV R129, RZ ;  /* 0x000000ff00817202 */ /* 0x000fca0000000f00 */
[----:B------:R-:W-:-:S04]  /*2ad0*/  PLOP3.LUT P1, PT, PT, PT, UP0, 0x80, 0x8 ;  /* 0x000000000008781c */ /* 0x000fc80003f2f008 */
[----:B------:R-:W-:-:S13]  /*2ae0*/  ISETP.NE.OR P1, PT, R25, RZ, !P1 ;  /* 0x000000ff1900720c */ /* 0x000fda0004f25670 */
[----:B0-----:R-:W-:-:S05]  /*2af0*/  @!P1 IMAD.WIDE R2, R111, 0x8, R6 ;  /* 0x000000086f029825 */ /* 0x001fca00078e0206 */
[----:B------:R0:W5:Y:S01]  /*2b00*/  @!P1 LDG.E R129, desc[UR16][R2.64+0x4] ;  /* 0x0000041002819981 */ /* 0x000162000c1e1900 */
[C---:B--2-4-:R-:W-:Y:S01]  /*2b10*/  FMUL.FTZ R15, R117.reuse, R132 ;  /* 0x00000084750f7220 */ /* 0x054fe20000410000 */
        /* <DEDUP_REMOVED lines=12> */
[C---:B0-----:R-:W-:Y:S01]  /*2be0*/  FFMA.FTZ R2, R121.reuse, R15, R126 ;  /* 0x0000000f79027223 */ /* 0x041fe2000001007e */
        /* <DEDUP_REMOVED lines=8> */
[----:B------:R-:W-:Y:S02]  /*2c70*/  FMUL.FTZ R2, R120, R15 ;  /* 0x0000000f78027220 */ /* 0x000fe40000410000 */
[----:B------:R-:W0:Y:S01]  /*2c80*/  SHFL.DOWN PT, R134, R3, 0x1, 0x1f ;  /* 0x08201f0003867f89 */ /* 0x000e2200000e0000 */
[----:B------:R-:W-:Y:S01]  /*2c90*/  FFMA.FTZ R14, R115, R14, R100 ;  /* 0x0000000e730e7223 */ /* 0x000fe20000010064 */
[----:B------:R-:W-:Y:S02]  /*2ca0*/  FMUL.FTZ R15, R121, R2 ;  /* 0x00000002790f7220 */ /* 0x000fe40000410000 */
[----:B------:R-:W2:Y:S01]  /*2cb0*/  SHFL.DOWN PT, R136, R122, 0x1, 0x1f ;  /* 0x08201f007a887f89 */ /* 0x000ea200000e0000 */
[----:B------:R-:W-:Y:S01]  /*2cc0*/  FFMA.FTZ R14, R114, R14, R101 ;  /* 0x0000000e720e7223 */ /* 0x000fe20000010065 */
[----:B------:R-:W-:-:S03]  /*2cd0*/  FMUL.FTZ R2, R116, R15 ;  /* 0x0000000f74027220 */ /* 0x000fc60000410000 */
[----:B------:R-:W-:Y:S01]  /*2ce0*/  FFMA.FTZ R139, R117, R14, R102 ;  /* 0x0000000e758b7223 */ /* 0x000fe20000010066 */
[----:B------:R-:W-:-:S04]  /*2cf0*/  FMUL.FTZ R15, R115, R2 ;  /* 0x00000002730f7220 */ /* 0x000fc80000410000 */
[----:B------:R-:W4:Y:S01]  /*2d00*/  SHFL.UP PT, R14, R139, 0x1, RZ ;  /* 0x042000008b0e7989 */ /* 0x000f2200000e00ff */
[----:B------:R-:W-:-:S04]  /*2d10*/  FMUL.FTZ R2, R114, R15 ;  /* 0x0000000f72027220 */ /* 0x000fc80000410000 */
[----:B------:R-:W-:Y:S01]  /*2d20*/  FMUL.FTZ R2, R117, R2 ;  /* 0x0000000275027220 */ /* 0x000fe20000410000 */
[----:B0-----:R-:W-:-:S04]  /*2d30*/  @P1 FMUL.FTZ R134, R134, R3 ;  /* 0x0000000386861220 */ /* 0x001fc80000410000 */
[----:B------:R-:W0:Y:S01]  /*2d40*/  SHFL.UP PT, R15, R2, 0x1, RZ ;  /* 0x04200000020f7989 */ /* 0x000e2200000e00ff */
[----:B--2---:R-:W-:Y:S01]  /*2d50*/  @P1 FFMA.FTZ R122, R3, R136, R122 ;  /* 0x00000088037a1223 */ /* 0x004fe2000001007a */
[----:B------:R-:W-:Y:S02]  /*2d60*/  @P1 MOV R3, R134 ;  /* 0x0000008600031202 */ /* 0x000fe40000000f00 */
[----:B------:R-:W-:Y:S02]  /*2d70*/  ISETP.GE.AND P1, PT, R44, 0x1, PT ;  /* 0x000000012c00780c */ /* 0x000fe40003f26270 */
[----:B------:R-:W2:Y:S04]  /*2d80*/  SHFL.DOWN PT, R136, R122, 0x2, 0x1f ;  /* 0x08401f007a887f89 */ /* 0x000ea800000e0000 */
[----:B------:R-:W3:Y:S01]  /*2d90*/  SHFL.DOWN PT, R134, R3, 0x2, 0x1f ;  /* 0x08401f0003867f89 */ /* 0x000ee200000e0000 */
[----:B----4-:R-:W-:-:S05]  /*2da0*/  FFMA.FTZ R14, R2, R14, R139 ;  /* 0x0000000e020e7223 */ /* 0x010fca000001008b */
[----:B------:R-:W-:-:S05]  /*2db0*/  FSEL R139, R139, R14, !P1 ;  /* 0x0000000e8b8b7208 */ /* 0x000fca0004800000 */
[----:B------:R-:W4:Y:S01]  /*2dc0*/  SHFL.UP PT, R14, R139, 0x2, RZ ;  /* 0x044000008b0e7989 */ /* 0x000f2200000e00ff */
[----:B0-----:R-:W-:Y:S01]  /*2dd0*/  @P1 FMUL.FTZ R2, R2, R15 ;  /* 0x0000000f02021220 */ /* 0x001fe20000410000 */
[----:B------:R-:W-:-:S04]  /*2de0*/  ISETP.GE.AND P1, PT, R44, 0x2, PT ;  /* 0x000000022c00780c */ /* 0x000fc80003f26270 */
[----:B------:R-:W0:Y:S01]  /*2df0*/  SHFL.UP PT, R15, R2, 0x2, RZ ;  /* 0x04400000020f7989 */ /* 0x000e2200000e00ff */
[C---:B--2---:R-:W-:Y:S01]  /*2e00*/  @!P3 FFMA.FTZ R122, R3.reuse, R136, R122 ;  /* 0x00000088037ab223 */ /* 0x044fe2000001007a */
[----:B---3--:R-:W-:-:S04]  /*2e10*/  @!P3 FMUL.FTZ R134, R3, R134 ;  /* 0x000000860386b220 */ /* 0x008fc80000410000 */
[----:B------:R-:W2:Y:S01]  /*2e20*/  SHFL.DOWN PT, R136, R122, 0x4, 0x1f ;  /* 0x08801f007a887f89 */ /* 0x000ea200000e0000 */
[----:B------:R-:W-:Y:S02]  /*2e30*/  @!P3 MOV R3, R134 ;  /* 0x000000860003b202 */ /* 0x000fe40000000f00 */
[----:B------:R-:W-:-:S03]  /*2e40*/  ISETP.GT.U32.AND P3, PT, R133, 0x1b, PT ;  /* 0x0000001b8500780c */ /* 0x000fc60003f64070 */
[----:B------:R-:W3:Y:S01]  /*2e50*/  SHFL.DOWN PT, R134, R3, 0x4, 0x1f ;  /* 0x08801f0003867f89 */ /* 0x000ee200000e0000 */
[----:B----4-:R-:W-:-:S05]  /*2e60*/  FFMA.FTZ R14, R2, R14, R139 ;  /* 0x0000000e020e7223 */ /* 0x010fca000001008b */
[----:B------:R-:W-:Y:S01]  /*2e70*/  FSEL R139, R139, R14, !P1 ;  /* 0x0000000e8b8b7208 */ /* 0x000fe20004800000 */
[----:B0-----:R-:W-:Y:S01]  /*2e80*/  @P1 FMUL.FTZ R2, R2, R15 ;  /* 0x0000000f02021220 */ /* 0x001fe20000410000 */
[----:B------:R-:W-:Y:S01]  /*2e90*/  ISETP.GE.AND P1, PT, R44, 0x4, PT ;  /* 0x000000042c00780c */ /* 0x000fe20003f26270 */
[----:B------:R-:W-:Y:S02]  /*2ea0*/  IMAD.MOV.U32 R15, RZ, RZ, RZ ;  /* 0x000000ffff0f7224 */ /* 0x000fe400078e00ff */
[----:B------:R-:W0:Y:S01]  /*2eb0*/  SHFL.UP PT, R14, R139, 0x4, RZ ;  /* 0x048000008b0e7989 */ /* 0x000e2200000e00ff */
[----:B--2---:R-:W-:-:S03]  /*2ec0*/  @!P3 FFMA.FTZ R122, R3, R136, R122 ;  /* 0x00000088037ab223 */ /* 0x004fc6000001007a */
[----:B------:R-:W2:Y:S04]  /*2ed0*/  SHFL.UP PT, R141, R2, 0x4, RZ ;  /* 0x04800000028d7989 */ /* 0x000ea800000e00ff */
[----:B------:R-:W4:Y:S01]  /*2ee0*/  SHFL.DOWN PT, R138, R122, 0x8, 0x1f ;  /* 0x09001f007a8a7f89 */ /* 0x000f2200000e0000 */
[----:B---3--:R-:W-:-:S05]  /*2ef0*/  @!P3 FMUL.FTZ R134, R3, R134 ;  /* 0x000000860386b220 */ /* 0x008fca0000410000 */
[----:B------:R-:W-:Y:S02]  /*2f00*/  @!P3 MOV R3, R134 ;  /* 0x000000860003b202 */ /* 0x000fe40000000f00 */
[----:B------:R-:W-:-:S03]  /*2f10*/  ISETP.GT.U32.AND P3, PT, R133, 0x17, PT ;  /* 0x000000178500780c */ /* 0x000fc60003f64070 */
[----:B------:R-:W3:Y:S01]  /*2f20*/  SHFL.DOWN PT, R136, R3, 0x8, 0x1f ;  /* 0x09001f0003887f89 */ /* 0x000ee200000e0000 */
[----:B0-----:R-:W-:-:S05]  /*2f30*/  FFMA.FTZ R14, R2, R14, R139 ;  /* 0x0000000e020e7223 */ /* 0x001fca000001008b */
[----:B------:R-:W-:Y:S01]  /*2f40*/  FSEL R139, R139, R14, !P1 ;  /* 0x0000000e8b8b7208 */ /* 0x000fe20004800000 */
[----:B------:R-:W-:Y:S02]  /*2f50*/  HFMA2 R14, -RZ, RZ, 1.875, 0 ;  /* 0x3f800000ff0e7431 */ /* 0x000fe400000001ff */
[----:B--2---:R-:W-:Y:S01]  /*2f60*/  @P1 FMUL.FTZ R2, R2, R141 ;  /* 0x0000008d02021220 */ /* 0x004fe20000410000 */
[----:B------:R-:W-:Y:S01]  /*2f70*/  ISETP.GE.AND P1, PT, R44, 0x8, PT ;  /* 0x000000082c00780c */ /* 0x000fe20003f26270 */
[C---:B----4-:R-:W-:Y:S01]  /*2f80*/  @!P3 FFMA.FTZ R122, R3.reuse, R138, R122 ;  /* 0x0000008a037ab223 */ /* 0x050fe2000001007a */
[----:B------:R-:W0:Y:S04]  /*2f90*/  SHFL.UP PT, R134, R139, 0x8, RZ ;  /* 0x050000008b867989 */ /* 0x000e2800000e00ff */
[----:B------:R-:W-:Y:S04]  /*2fa0*/  @P0 LDS.64 R14, [R103] ;  /* 0x00000000670e0984 */ /* 0x000fe80000000a00 */
        /* <DEDUP_REMOVED lines=8> */
[----:B--2---:R-:W-:Y:S01]  /*3030*/  @P1 FMUL.FTZ R2, R2, R141 ;  /* 0x0000008d02021220 */ /* 0x004fe20000410000 */
[----:B------:R-:W-:-:S03]  /*3040*/  ISETP.GE.AND P1, PT, R44, 0x10, PT ;  /* 0x000000102c00780c */ /* 0x000fc60003f26270 */
[----:B------:R-:W0:Y:S01]  /*3050*/  SHFL.UP PT, R134, R139, 0x10, RZ ;  /* 0x060000008b867989 */ /* 0x000e2200000e00ff */
[----:B----4-:R-:W-:-:S03]  /*3060*/  @!P3 FFMA.FTZ R122, R3, R138, R122 ;  /* 0x0000008a037ab223 */ /* 0x010fc6000001007a */
[----:B------:R-:W2:Y:S04]  /*3070*/  SHFL.UP PT, R141, R2, 0x10, RZ ;  /* 0x06000000028d7989 */ /* 0x000ea800000e00ff */
[----:B------:R-:W-:Y:S04]  /*3080*/  SHFL.DOWN PT, R143, R122, 0x1, 0x1f ;  /* 0x08201f007a8f7f89 */ /* 0x000fe800000e0000 */
[----:B------:R-:W-:Y:S01]  /*3090*/  SHFL.IDX PT, R140, R15, RZ, 0x1f ;  /* 0x00001fff0f8c7589 */ /* 0x000fe200000e0000 */
[----:B---3--:R-:W-:-:S03]  /*30a0*/  @!P3 FMUL.FTZ R136, R3, R136 ;  /* 0x000000880388b220 */ /* 0x008fc60000410000 */
[----:B------:R-:W-:Y:S02]  /*30b0*/  SHFL.IDX PT, R122, R122, RZ, 0x1f ;  /* 0x00001fff7a7a7589 */ /* 0x000fe400000e0000 */
[----:B------:R-:W-:Y:S02]  /*30c0*/  @!P3 MOV R3, R136 ;  /* 0x000000880003b202 */ /* 0x000fe40000000f00 */
[----:B------:R-:W-:-:S03]  /*30d0*/  ISETP.NE.AND P3, PT, R25, 0x1f, PT ;  /* 0x0000001f1900780c */ /* 0x000fc60003f65270 */
[----:B------:R-:W3:Y:S01]  /*30e0*/  SHFL.DOWN PT, R136, R3, 0x1, 0x1f ;  /* 0x08201f0003887f89 */ /* 0x000ee200000e0000 */
[----:B0-----:R-:W-:-:S03]  /*30f0*/  FFMA.FTZ R134, R2, R134, R139 ;  /* 0x0000008602867223 */ /* 0x001fc6000001008b */
[----:B------:R-:W0:Y:S01]  /*3100*/  SHFL.IDX PT, R3, R3, RZ, 0x1f ;  /* 0x00001fff03037589 */ /* 0x000e2200000e0000 */
[----:B--2---:R-:W-:Y:S01]  /*3110*/  @P1 FMUL.FTZ R2, R2, R141 ;  /* 0x0000008d02021220 */ /* 0x004fe20000410000 */
[----:B------:R-:W-:Y:S02]  /*3120*/  FSEL R139, R139, R134, !P1 ;  /* 0x000000868b8b7208 */ /* 0x000fe40004800000 */
[----:B------:R-:W-:-:S03]  /*3130*/  ISETP.GT.AND P1, PT, R44, 0x1e, PT ;  /* 0x0000001e2c00780c */ /* 0x000fc60003f24270 */
[----:B------:R-:W-:Y:S04]  /*3140*/  SHFL.UP PT, R2, R2, 0x1, RZ ;  /* 0x0420000002027989 */ /* 0x000fe800000e00ff */
[----:B------:R-:W-:Y:S01]  /*3150*/  SHFL.UP PT, R139, R139, 0x1, RZ ;  /* 0x042000008b8b7989 */ /* 0x000fe200000e00ff */
[----:B---3--:R-:W-:Y:S01]  /*3160*/  @P3 FFMA.FTZ R140, R136, R140, R143 ;  /* 0x0000008c888c3223 */ /* 0x008fe2000001008f */
[----:B------:R-:W-:-:S03]  /*3170*/  ISETP.NE.AND P3, PT, R44, RZ, PT ;  /* 0x000000ff2c00720c */ /* 0x000fc60003f65270 */
[----:B------:R-:W-:Y:S01]  /*3180*/  FFMA.FTZ R132, R140, R132, R131 ;  /* 0x000000848c847223 */ /* 0x000fe20000010083 */
[C---:B0-----:R-:W-:Y:S01]  /*3190*/  FFMA.FTZ R15, R3.reuse, R15, R122 ;  /* 0x0000000f030f7223 */ /* 0x041fe2000001007a */
[----:B------:R-:W-:Y:S02]  /*31a0*/  FMUL.FTZ R14, R3, R14 ;  /* 0x0000000e030e7220 */ /* 0x000fe40000410000 */
[----:B------:R-:W-:Y:S01]  /*31b0*/  FFMA.FTZ R130, R117, R132, R130 ;  /* 0x0000008475827223 */ /* 0x000fe20000010082 */
[----:B------:R-:W-:-:S03]  /*31c0*/  FMUL.FTZ R146, R132, R71 ;  /* 0x0000004784927220 */ /* 0x000fc60000410000 */
[----:B------:R-:W-:Y:S01]  /*31d0*/  FFMA.FTZ R134, R114, R130, R127 ;  /* 0x0000008272867223 */ /* 0x000fe2000001007f */
[----:B------:R-:W-:Y:S01]  /*31e0*/  FADD.FTZ R90, R146, R90 ;  /* 0x0000005a925a7221 */ /* 0x000fe20000010000 */
[----:B------:R-:W0:Y:S02]  /*31f0*/  @!P3 S2R R148, SR_CgaCtaId ;  /* 0x000000000094b919 */ /* 0x000e240000008800 */
[----:B------:R-:W-:Y:S01]  /*3200*/  FFMA.FTZ R128, R115, R134, R128 ;  /* 0x0000008673807223 */ /* 0x000fe20000010080 */
[----:B------:R-:W-:-:S03]  /*3210*/  FMUL.FTZ R131, R134, R64 ;  /* 0x0000004086837220 */ /* 0x000fc60000410000 */
[----:B------:R-:W-:Y:S01]  /*3220*/  FFMA.FTZ R136, R116, R128, R125 ;  /* 0x0000008074887223 */ /* 0x000fe2000001007d */
[----:B------:R-:W-:-:S03]  /*3230*/  FADD.FTZ R88, R131, R88 ;  /* 0x0000005883587221 */ /* 0x000fc60000010000 */
[----:B------:R-:W-:-:S04]  /*3240*/  FFMA.FTZ R126, R121, R136, R126 ;  /* 0x00000088797e7223 */ /* 0x000fc8000001007e */
[----:B------:R-:W-:Y:S01]  /*3250*/  FMUL.FTZ R122, R113, R126 ;  /* 0x0000007e717a7220 */ /* 0x000fe20000410000 */
[----:B-----5:R-:W2:Y:S02]  /*3260*/  SHFL.IDX PT, R138, R129, RZ, 0x1f ;  /* 0x00001fff818a7589 */ /* 0x020ea400000e0000 */
[----:B--2---:R-:W-:Y:S01]  /*3270*/  @P2 FFMA.FTZ R138, R2, R138, R139 ;  /* 0x0000008a028a2223 */ /* 0x004fe2000001008b */
[----:B------:R-:W-:-:S03]  /*3280*/  ISETP.NE.AND P2, PT, R25, RZ, PT ;  /* 0x000000ff1900720c */ /* 0x000fc60003f45270 */
[----:B------:R-:W-:Y:S01]  /*3290*/  FFMA.FTZ R138, R118, R138, R95 ;  /* 0x0000008a768a7223 */ /* 0x000fe2000001005f */
[----:B------:R-:W-:-:S03]  /*32a0*/  FFMA.FTZ R118, R120, R126, R123 ;  /* 0x0000007e78767223 */ /* 0x000fc6000001007b */
[CC--:B------:R-:W-:Y:S01]  /*32b0*/  FFMA.FTZ R140, R119.reuse, R138.reuse, R96 ;  /* 0x0000008a778c7223 */ /* 0x0c0fe20000010060 */
[----:B------:R-:W-:Y:S01]  /*32c0*/  FFMA.FTZ R125, R0, R138, RZ ;  /* 0x0000008a007d7223 */ /* 0x000fe200000100ff */
        /* <DEDUP_REMOVED lines=9> */
[----:B------:R-:W-:Y:S01]  /*3360*/  FMUL.FTZ R121, R118, R60 ;  /* 0x0000003c76797220 */ /* 0x000fe20000410000 */
[----:B------:R-:W-:Y:S01]  /*3370*/  FADD.FTZ R123, -R97, R142 ;  /* 0x0000008e617b7221 */ /* 0x000fe20000010100 */
[----:B------:R-:W-:Y:S01]  /*3380*/  FFMA.FTZ R139, R76, R129, R125 ;  /* 0x000000814c8b7223 */ /* 0x000fe2000001007d */
[----:B------:R-:W-:Y:S01]  /*3390*/  FFMA.FTZ R138, R2, R119, RZ ;  /* 0x00000077028a7223 */ /* 0x000fe200000100ff */
[----:B------:R-:W-:Y:S01]  /*33a0*/  FMUL.FTZ R125, R126, R61 ;  /* 0x0000003d7e7d7220 */ /* 0x000fe20000410000 */
[----:B------:R-:W-:Y:S01]  /*33b0*/  FFMA.FTZ R116, R116, R129, R99 ;  /* 0x0000008174747223 */ /* 0x000fe20000010063 */
[----:B------:R-:W-:Y:S01]  /*33c0*/  FADD.FTZ R129, -R98, R129 ;  /* 0x0000008162817221 */ /* 0x000fe20000010100 */
        /* <DEDUP_REMOVED lines=11> */
[-C--:B------:R-:W-:Y:S01]  /*3480*/  FFMA.FTZ R117, R117, R144.reuse, R102 ;  /* 0x0000009075757223 */ /* 0x080fe20000010066 */
[----:B------:R-:W-:Y:S01]  /*3490*/  FFMA.FTZ R114, R142, R139, R115 ;  /* 0x0000008b8e727223 */ /* 0x000fe20000010073 */
[----:B------:R-:W-:Y:S01]  /*34a0*/  FADD.FTZ R116, -R101, R144 ;  /* 0x0000009065747221 */ /* 0x000fe20000010100 */
[----:B------:R-:W-:Y:S01]  /*34b0*/  FFMA.FTZ R144, R86, R144, R143 ;  /* 0x0000009056907223 */ /* 0x000fe2000001008f */
[----:B------:R-:W-:Y:S01]  /*34c0*/  @!P3 MOV R143, 0x400 ;  /* 0x00000400008fb802 */ /* 0x000fe20000000f00 */
[----:B------:R-:W-:Y:S01]  /*34d0*/  FFMA.FTZ R138, R131, R127, R114 ;  /* 0x0000007f838a7223 */ /* 0x000fe20000010072 */
[----:B------:R-:W-:Y:S01]  /*34e0*/  FADD.FTZ R114, -R102, R117 ;  /* 0x0000007566727221 */ /* 0x000fe20000010100 */
[----:B------:R-:W-:Y:S01]  /*34f0*/  FADD.FTZ R87, R142, R87 ;  /* 0x000000578e577221 */ /* 0x000fe20000010000 */
[----:B0-----:R-:W-:Y:S01]  /*3500*/  @!P3 LEA R16, R148, R143, 0x18 ;  /* 0x0000008f9410b211 */ /* 0x001fe200078ec0ff */
[----:B------:R-:W-:Y:S01]  /*3510*/  FFMA.FTZ R115, R141, R116, R138 ;  /* 0x000000748d737223 */ /* 0x000fe2000001008a */
[----:B------:R-:W-:Y:S01]  /*3520*/  FFMA.FTZ R138, R93, R117, R144 ;  /* 0x000000755d8a7223 */ /* 0x000fe20000010090 */
[C---:B------:R-:W-:Y:S01]  /*3530*/  FMUL.FTZ R142, R113.reuse, R136 ;  /* 0x00000088718e7220 */ /* 0x040fe20000410000 */
[----:B------:R-:W-:Y:S01]  /*3540*/  FMUL.FTZ R3, R113, R118 ;  /* 0x0000007671037220 */ /* 0x000fe20000410000 */
[----:B------:R-:W-:Y:S01]  /*3550*/  FFMA.FTZ R115, R146, R114, R115 ;  /* 0x0000007292737223 */ /* 0x000fe20000010073 */
[----:B------:R0:W-:Y:S01]  /*3560*/  @!P2 STS.64 [R103], R14 ;  /* 0x0000000e6700a388 */ /* 0x0001e20000000a00 */
[----:B------:R-:W-:Y:S01]  /*3570*/  FMUL.FTZ R142, R129, R142 ;  /* 0x0000008e818e7220 */ /* 0x000fe20000410000 */
[----:B------:R-:W-:Y:S01]  /*3580*/  FMUL.FTZ R123, R123, R122 ;  /* 0x0000007a7b7b7220 */ /* 0x000fe20000410000 */
[----:B------:R-:W-:Y:S01]  /*3590*/  FMUL.FTZ R122, R120, R3 ;  /* 0x00000003787a7220 */ /* 0x000fe20000410000 */
[----:B------:R-:W2:Y:S01]  /*35a0*/  SHFL.DOWN PT, R117, R138, 0x1, 0x1f ;  /* 0x08201f008a757f89 */ /* 0x000ea200000e0000 */
[C---:B------:R-:W-:Y:S01]  /*35b0*/  FMUL.FTZ R3, R113.reuse, R130 ;  /* 0x0000008271037220 */ /* 0x040fe20000410000 */
[----:B------:R-:W-:Y:S01]  /*35c0*/  FMUL.FTZ R120, R113, R124 ;  /* 0x0000007c71787220 */ /* 0x000fe20000410000 */
[----:B------:R-:W-:Y:S01]  /*35d0*/  FFMA.FTZ R126, R70, R126, R123 ;  /* 0x0000007e467e7223 */ /* 0x000fe2000001007b */
[----:B------:R-:W3:Y:S01]  /*35e0*/  SHFL.DOWN PT, R144, R115, 0x1, 0x1f ;  /* 0x08201f0073907f89 */ /* 0x000ee200000e0000 */
[----:B------:R-:W-:Y:S01]  /*35f0*/  FMUL.FTZ R116, R116, R3 ;  /* 0x0000000374747220 */ /* 0x000fe20000410000 */
[----:B------:R-:W-:Y:S01]  /*3600*/  FMUL.FTZ R120, R119, R120 ;  /* 0x0000007877787220 */ /* 0x000fe20000410000 */
[----:B------:R-:W-:Y:S01]  /*3610*/  FFMA.FTZ R3, R69, R118, R122 ;  /* 0x0000007645037223 */ /* 0x000fe2000001007a */
[----:B0-----:R-:W-:Y:S01]  /*3620*/  FMUL.FTZ R14, R113, R134 ;  /* 0x00000086710e7220 */ /* 0x001fe20000410000 */
        /* <DEDUP_REMOVED lines=14> */
[----:B---3--:R-:W-:-:S04]  /*3710*/  @!P1 FADD.FTZ R115, R115, R144 ;  /* 0x0000009073739221 */ /* 0x008fc80000010000 */
[----:B------:R-:W0:Y:S01]  /*3720*/  SHFL.DOWN PT, R117, R138, 0x2, 0x1f ;  /* 0x08401f008a757f89 */ /* 0x000e2200000e0000 */
[----:B------:R-:W-:-:S03]  /*3730*/  ISETP.GT.AND P1, PT, R44, 0x1d, PT ;  /* 0x0000001d2c00780c */ /* 0x000fc60003f24270 */
[----:B------:R-:W2:Y:S10]  /*3740*/  SHFL.DOWN PT, R144, R115, 0x2, 0x1f ;  /* 0x08401f0073907f89 */ /* 0x000eb400000e0000 */
[----:B0-----:R-:W-:Y:S01]  /*3750*/  @!P1 FADD.FTZ R138, R138, R117 ;  /* 0x000000758a8a9221 */ /* 0x001fe20000010000 */
[----:B--2---:R-:W-:-:S04]  /*3760*/  @!P1 FADD.FTZ R115, R115, R144 ;  /* 0x0000009073739221 */ /* 0x004fc80000010000 */
        /* <DEDUP_REMOVED lines=11> */
[C---:B------:R-:W-:Y:S01]  /*3820*/  FMUL.FTZ R144, R113.reuse, R128 ;  /* 0x0000008071907220 */ /* 0x040fe20000410000 */
[----:B------:R-:W-:Y:S01]  /*3830*/  FMUL.FTZ R113, R113, R132 ;  /* 0x0000008471717220 */ /* 0x000fe20000410000 */
[----:B------:R-:W-:Y:S01]  /*3840*/  ISETP.GT.AND P1, PT, R44, 0xf, PT ;  /* 0x0000000f2c00780c */ /* 0x000fe20003f24270 */
[----:B------:R-:W2:Y:S01]  /*3850*/  SHFL.DOWN PT, R148, R115, 0x10, 0x1f ;  /* 0x0a001f0073947f89 */ /* 0x000ea200000e0000 */
[----:B------:R-:W-:Y:S01]  /*3860*/  FMUL.FTZ R139, R139, R144 ;  /* 0x000000908b8b7220 */ /* 0x000fe20000410000 */
[----:B------:R-:W-:-:S03]  /*3870*/  FMUL.FTZ R113, R114, R113 ;  /* 0x0000007172717220 */ /* 0x000fc60000410000 */
[----:B------:R-:W-:Y:S01]  /*3880*/  FFMA.FTZ R139, R74, R128, R139 ;  /* 0x000000804a8b7223 */ /* 0x000fe2000001008b */
[----:B------:R-:W-:Y:S01]  /*3890*/  FMUL.FTZ R128, R127, R14 ;  /* 0x0000000e7f807220 */ /* 0x000fe20000410000 */
[----:B------:R-:W-:Y:S02]  /*38a0*/  FFMA.FTZ R113, R82, R132, R113 ;  /* 0x0000008452717223 */ /* 0x000fe40000010071 */
[----:B------:R-:W-:Y:S01]  /*38b0*/  FADD.FTZ R54, R139, R54 ;  /* 0x000000368b367221 */ /* 0x000fe20000010000 */
[----:B------:R-:W-:Y:S01]  /*38c0*/  FFMA.FTZ R128, R81, R134, R128 ;  /* 0x0000008651807223 */ /* 0x000fe20000010080 */
[----:B------:R-:W-:-:S03]  /*38d0*/  FADD.FTZ R66, R113, R66 ;  /* 0x0000004271427221 */ /* 0x000fc60000010000 */
[----:B------:R-:W-:Y:S01]  /*38e0*/  FADD.FTZ R77, R128, R77 ;  /* 0x0000004d804d7221 */ /* 0x000fe20000010000 */
[----:B0-----:R-:W-:Y:S01]  /*38f0*/  FADD.FTZ R15, R138, R117 ;  /* 0x000000758a0f7221 */ /* 0x001fe20000010000 */
[----:B--2---:R-:W-:-:S04]  /*3900*/  FADD.FTZ R14, R115, R148 ;  /* 0x00000094730e7221 */ /* 0x004fc80000010000 */
[----:B------:R-:W-:Y:S01]  /*3910*/  FSEL R117, R138, R15, P1 ;  /* 0x0000000f8a757208 */ /* 0x000fe20000800000 */
[----:B------:R0:W-:Y:S02]  /*3920*/  @!P3 STS.64 [R16+0x228], R14 ;  /* 0x0002280e1000b388 */ /* 0x0001e40000000a00 */
[----:B0-----:R-:W-:Y:S01]  /*3930*/  FSEL R14, R115, R14, P1 ;  /* 0x0000000e730e7208 */ /* 0x001fe20000800000 */
[----:B------:R-:W-:Y:S06]  /*3940*/  BAR.SYNC.DEFER_BLOCKING 0x0 ;  /* 0x0000000000007b1d */ /* 0x000fec0000010000 */
[----:B------:R-:W-:Y:S05]  /*3950*/  @P2 BRA `(.L_x_8463) ;  /* 0x0000000000202947 */ /* 0x000fea0003800000 */
[----:B------:R-:W-:-:S13]  /*3960*/  ISETP.NE.AND P1, PT, R137, UR8, PT ;  /* 0x0000000889007c0c */ /* 0x000fda000bf25270 */
[----:B------:R-:W0:Y:S04]  /*3970*/  @P1 LDS R2, [R110+0x18d8] ;  /* 0x0018d8006e021984 */ /* 0x000e280000000800 */
[----:B------:R-:W2:Y:S01]  /*3980*/  @P1 LDS R15, [R110+0x14d8] ;  /* 0x0014d8006e0f1984 */ /* 0x000ea20000000800 */
[----:B0-----:R-:W-:Y:S01]  /*3990*/  @P1 FADD.FTZ R3, R117, R2 ;  /* 0x0000000275031221 */ /* 0x001fe20000010000 */
[----:B--2---:R-:W-:-:S04]  /*39a0*/  @P1 FADD.FTZ R14, R14, R15 ;  /* 0x0000000f0e0e1221 */ /* 0x004fc80000010000 */
[----:B------:R0:W-:Y:S04]  /*39b0*/  @P1 STS [R110+0x18d8], R3 ;  /* 0x0018d8036e001388 */ /* 0x0001e80000000800 */
[----:B------:R0:W-:Y:S04]  /*39c0*/  STS [R110+0x14d8], R14 ;  /* 0x0014d80e6e007388 */ /* 0x0001e80000000800 */
[----:B------:R0:W-:Y:S02]  /*39d0*/  @!P1 STS [R110+0x18d8], R117 ;  /* 0x0018d8756e009388 */ /* 0x0001e40000000800 */
.L_x_8463:
[----:B------:R-:W-:Y:S05]  /*39e0*/  BSYNC.RECONVERGENT B0 ;  /* 0x0000000000007941 */ /* 0x000fea0003800200 */
.L_x_8462:
        /* <DEDUP_REMOVED lines=13> */
.L_x_8458:
[----:B------:R-:W-:Y:S01]  /*3ac0*/  BAR.SYNC.DEFER_BLOCKING 0x0 ;  /* 0x0000000000007b1d */ /* 0x000fe20000010000 */
[-C--:B------:R-:W-:Y:S02]  /*3ad0*/  ISETP.GE.AND P6, PT, R34, R43.reuse, PT ;  /* 0x0000002b2200720c */ /* 0x080fe40003fc6270 */
[----:B------:R-:W-:Y:S02]  /*3ae0*/  PRMT R0, RZ, 0x7610, R0 ;  /* 0x00007610ff007816 */ /* 0x000fe40000000000 */
[-C--:B------:R-:W-:Y:S02]  /*3af0*/  ISETP.GE.AND P5, PT, R36, R43.reuse, PT ;  /* 0x0000002b2400720c */ /* 0x080fe40003fa6270 */
[-C--:B------:R-:W-:Y:S02]  /*3b00*/  ISETP.GE.AND P4, PT, R37, R43.reuse, PT ;  /* 0x0000002b2500720c */ /* 0x080fe40003f86270 */
[-C--:B------:R-:W-:Y:S02]  /*3b10*/  ISETP.GE.AND P3, PT, R38, R43.reuse, PT ;  /* 0x0000002b2600720c */ /* 0x080fe40003f66270 */
[----:B------:R-:W-:-:S02]  /*3b20*/  ISETP.GE.AND P2, PT, R39, R43, PT ;  /* 0x0000002b2700720c */ /* 0x000fc40003f46270 */
[-C--:B------:R-:W-:Y:S02]  /*3b30*/  ISETP.GE.AND P1, PT, R40, R43.reuse, PT ;  /* 0x0000002b2800720c */ /* 0x080fe40003f26270 */
        /* <DEDUP_REMOVED lines=9> */
[----:B------:R-:W-:Y:S01]  /*3bd0*/  PRMT R10, RZ, 0x7610, R10 ;  /* 0x00007610ff0a7816 */ /* 0x000fe2000000000a */
[----:B------:R-:W0:Y:S01]  /*3be0*/  S2UR UR5, SR_CgaCtaId ;  /* 0x00000000000579c3 */ /* 0x000e220000008800 */
[----:B------:R-:W-:Y:S01]  /*3bf0*/  F2FP.BF16.F32.PACK_AB R91, R92, R91 ;  /* 0x0000005b5c5b723e */ /* 0x000fe200000010ff */
[----:B------:R-:W4:Y:S01]  /*3c00*/  @!P4 LDG.E.U16 R2, desc[UR16][R4.64+0x80] ;  /* 0x000080100402c981 */ /* 0x000f22000c1e1500 */
[----:B------:R-:W-:Y:S01]  /*3c10*/  F2FP.BF16.F32.PACK_AB R85, R85, R94 ;  /* 0x0000005e5555723e */ /* 0x000fe200000010ff */
[----:B------:R-:W-:Y:S01]  /*3c20*/  UMOV UR4, 0x400 ;  /* 0x0000040000047882 */ /* 0x000fe20000000000 */
[----:B------:R-:W-:Y:S01]  /*3c30*/  F2FP.BF16.F32.PACK_AB R87, R88, R87 ;  /* 0x000000575857723e */ /* 0x000fe200000010ff */
[----:B------:R-:W5:Y:S01]  /*3c40*/  @!P3 LDG.E.U16 R9, desc[UR16][R4.64+0xc0] ;  /* 0x0000c0100409b981 */ /* 0x000f62000c1e1500 */
[----:B------:R-:W-:Y:S01]  /*3c50*/  F2FP.BF16.F32.PACK_AB R89, R90, R89 ;  /* 0x000000595a59723e */ /* 0x000fe200000010ff */
[----:B------:R-:W1:Y:S01]  /*3c60*/  LDCU.64 UR10, c[0x0][0x4f8] ;  /* 0x00009f00ff0a77ac */ /* 0x000e620008000a00 */
[----:B------:R-:W1:Y:S01]  /*3c70*/  LDC.64 R80, c[0x0][0x500] ;  /* 0x00014000ff507b82 */ /* 0x000e620000000a00 */
[----:B------:R-:W5:Y:S01]  /*3c80*/  @!P2 LDG.E.U16 R8, desc[UR16][R4.64+0x100] ;  /* 0x000100100408a981 */ /* 0x000f62000c1e1500 */
[----:B------:R-:W-:-:S03]  /*3c90*/  USHF.R.S32.HI UR7, URZ, 0x1f, UR6 ;  /* 0x0000001fff077899 */ /* 0x000fc60008011406 */
[----:B------:R-:W5:Y:S01]  /*3ca0*/  @!P1 LDG.E.U16 R11, desc[UR16][R4.64+0x140] ;  /* 0x00014010040b9981 */ /* 0x000f62000c1e1500 */
[----:B------:R-:W1:Y:S03]  /*3cb0*/  LDCU.64 UR12, c[0x0][0x550] ;  /* 0x0000aa00ff0c77ac */ /* 0x000e660008000a00 */
[----:B------:R-:W5:Y:S04]  /*3cc0*/  @!P0 LDG.E.U16 R10, desc[UR16][R4.64+0x180] ;  /* 0x00018010040a8981 */ /* 0x000f68000c1e1500 */
[----:B------:R-:W5:Y:S01]  /*3cd0*/  @!P6 LDG.E.U16 R57, desc[UR16][R4.64+0x1c0] ;  /* 0x0001c0100439e981 */ /* 0x000f62000c1e1500 */
[----:B------:R-:W-:Y:S01]  /*3ce0*/  PRMT R13, R87, 0x7632, R13 ;  /* 0x00007632570d7816 */ /* 0x000fe2000000000d */
[----:B0-----:R-:W-:Y:S01]  /*3cf0*/  ULEA UR4, UR5, UR4, 0x18 ;  /* 0x0000000405047291 */ /* 0x001fe2000f8ec0ff */
[----:B------:R-:W-:-:S05]  /*3d00*/  PRMT R14, R89, 0x7632, R14 ;  /* 0x00007632590e7816 */ /* 0x000fca000000000e */
[----:B------:R-:W-:Y:S01]  /*3d10*/  MOV R16, UR4 ;  /* 0x0000000400107c02 */ /* 0x000fe20008000f00 */
[----:B--2---:R-:W-:Y:S04]  /*3d20*/  STS.U16 [R45], R0 ;  /* 0x000000002d007388 */ /* 0x004fe80000000400 */
[----:B---3--:R-:W-:Y:S04]  /*3d30*/  STS.U16 [R46+0x40], R3 ;  /* 0x000040032e007388 */ /* 0x008fe80000000400 */
[----:B----4-:R-:W-:Y:S04]  /*3d40*/  STS.U16 [R47+0x80], R2 ;  /* 0x000080022f007388 */ /* 0x010fe80000000400 */
[----:B-----5:R-:W-:Y:S04]  /*3d50*/  STS.U16 [R48+0xc0], R9 ;  /* 0x0000c00930007388 */ /* 0x020fe80000000400 */
        /* <DEDUP_REMOVED lines=9> */
[----:B------:R-:W5:Y:S01]  /*3df0*/  LDS.U16 R8, [R53+0xe] ;  /* 0x00000e0035087984 */ /* 0x000f620000000400 */
[----:B0-----:R-:W-:-:S03]  /*3e00*/  IMAD.U32 R3, R4, 0x10000, RZ ;  /* 0x0001000004037824 */ /* 0x001fc600078e00ff */
[----:B------:R-:W-:Y:S01]  /*3e10*/  LDS.U16 R4, [R53+0xa] ;  /* 0x00000a0035047984 */ /* 0x000fe20000000400 */
[----:B------:R-:W-:Y:S01]  /*3e20*/  FADD.FTZ R3, R3, R18 ;  /* 0x0000001203037221 */ /* 0x000fe20000010000 */
[----:B--2---:R-:W-:-:S04]  /*3e30*/  SHF.L.U32 R5, R12, 0x10, RZ ;  /* 0x000000100c057819 */ /* 0x004fc800000006ff */
[----:B------:R-:W-:Y:S01]  /*3e40*/  FSETP.GTU.FTZ.AND P1, PT, R3, 20, PT ;  /* 0x41a000000300780b */ /* 0x000fe20003f3c000 */
[----:B------:R-:W-:-:S05]  /*3e50*/  FADD.FTZ R5, R5, R18 ;  /* 0x0000001205057221 */ /* 0x000fca0000010000 */
[----:B------:R-:W-:-:S07]  /*3e60*/  FSETP.GTU.FTZ.AND P0, PT, R5, 20, PT ;  /* 0x41a000000500780b */ /* 0x000fce0003f1c000 */
[----:B------:R-:W-:Y:S02]  /*3e70*/  @!P1 FMUL.FTZ R10, R3, -1.4426950216293334961 ;  /* 0xbfb8aa3b030a9820 */ /* 0x000fe40000410000 */
[----:B------:R-:W0:Y:S04]  /*3e80*/  LDS.U16 R3, [R53+0x8] ;  /* 0x0000080035037984 */ /* 0x000e280000000400 */
[----:B------:R-:W2:Y:S01]  /*3e90*/  @!P1 MUFU.EX2 R10, R10 ;  /* 0x0000000a000a9308 */ /* 0x000ea20000000800 */
[----:B------:R-:W-:-:S06]  /*3ea0*/  @!P0 FMUL.FTZ R5, R5, -1.4426950216293334961 ;  /* 0xbfb8aa3b05058820 */ /* 0x000fcc0000410000 */
[----:B------:R-:W1:Y:S01]  /*3eb0*/  @!P0 MUFU.EX2 R5, R5 ;  /* 0x0000000500058308 */ /* 0x000e620000000800 */
[----:B--2---:R-:W-:-:S06]  /*3ec0*/  @!P1 FADD.FTZ R11, R10, 1 ;  /* 0x3f8000000a0b9421 */ /* 0x004fcc0000010000 */
[----:B------:R-:W2:Y:S01]  /*3ed0*/  @!P1 MUFU.RCP R11, R11 ;  /* 0x0000000b000b9308 */ /* 0x000ea20000001000 */
[----:B-1----:R-:W-:Y:S02]  /*3ee0*/  @!P0 FADD.FTZ R9, R5, 1 ;  /* 0x3f80000005098421 */ /* 0x002fe40000010000 */
[----:B------:R-:W1:Y:S01]  /*3ef0*/  LDS.U16 R5, [R53+0xc] ;  /* 0x00000c0035057984 */ /* 0x000e620000000400 */
[----:B------:R-:W-:Y:S06]  /*3f00*/  BAR.SYNC.DEFER_BLOCKING 0x0 ;  /* 0x0000000000007b1d */ /* 0x000fec0000010000 */
[----:B------:R3:W0:Y:S02]  /*3f10*/  @!P0 MUFU.RCP R12, R9 ;  /* 0x00000009000c8308 */ /* 0x0006240000001000 */
[----:B---3--:R-:W-:Y:S01]  /*3f20*/  SHF.L.U32 R9, R0, 0x10, RZ ;  /* 0x0000001000097819 */ /* 0x008fe200000006ff */
[----:B--2---:R-:W-:Y:S01]  /*3f30*/  @!P1 FMUL.FTZ R78, R78, R11 ;  /* 0x0000000b4e4e9220 */ /* 0x004fe20000410000 */
[----:B----4-:R-:W-:-:S03]  /*3f40*/  SHF.L.U32 R11, R2, 0x10, RZ ;  /* 0x00000010020b7819 */ /* 0x010fc600000006ff */
[--C-:B------:R-:W-:Y:S01]  /*3f50*/  FADD.FTZ R0, R9, R18.reuse ;  /* 0x0000001209007221 */ /* 0x100fe20000010000 */
[----:B-----5:R-:W-:Y:S01]  /*3f60*/  SHF.L.U32 R9, R8, 0x10, RZ ;  /* 0x0000001008097819 */ /* 0x020fe200000006ff */
[----:B------:R-:W-:-:S04]  /*3f70*/  FADD.FTZ R11, R11, R18 ;  /* 0x000000120b0b7221 */ /* 0x000fc80000010000 */
[----:B------:R-:W-:Y:S01]  /*3f80*/  FADD.FTZ R9, R9, R18 ;  /* 0x0000001209097221 */ /* 0x000fe20000010000 */
[----:B------:R-:W-:Y:S01]  /*3f90*/  FSETP.GTU.FTZ.AND P2, PT, R11, 20, PT ;  /* 0x41a000000b00780b */ /* 0x000fe20003f5c000 */
[----:B0-----:R-:W-:Y:S01]  /*3fa0*/  @!P0 FMUL.FTZ R59, R59, R12 ;  /* 0x0000000c3b3b8220 */ /* 0x001fe20000410000 */
[----:B------:R-:W-:Y:S02]  /*3fb0*/  ISETP.NE.AND P0, PT, R25, RZ, PT ;  /* 0x000000ff1900720c */ /* 0x000fe40003f05270 */
[----:B------:R-:W-:Y:S02]  /*3fc0*/  FSETP.GTU.FTZ.AND P5, PT, R9, 20, PT ;  /* 0x41a000000900780b */ /* 0x000fe40003fbc000 */
[----:B------:R-:W-:Y:S02]  /*3fd0*/  PRMT R10, R91, 0x7632, R10 ;  /* 0x000076325b0a7816 */ /* 0x000fe4000000000a */
[----:B------:R-:W-:Y:S01]  /*3fe0*/  PRMT R12, R85, 0x7632, R12 ;  /* 0x00007632550c7816 */ /* 0x000fe2000000000c */
[----:B------:R-:W-:Y:S01]  /*3ff0*/  STS.U16 [R53], R91 ;  /* 0x0000005b35007388 */ /* 0x000fe20000000400 */
[----:B------:R-:W-:-:S03]  /*4000*/  FSETP.GTU.FTZ.AND P6, PT, R0, 20, PT ;  /* 0x41a000000000780b */ /* 0x000fc60003fdc000 */
[----:B------:R0:W-:Y:S01]  /*4010*/  STS.U16 [R53+0x2], R10 ;  /* 0x0000020a35007388 */ /* 0x0001e20000000400 */
[----:B------:R-:W-:Y:S01]  /*4020*/  @!P2 FMUL.FTZ R2, R11, -1.4426950216293334961 ;  /* 0xbfb8aa3b0b02a820 */ /* 0x000fe20000410000 */
[----:B------:R-:W-:Y:S02]  /*4030*/  SHF.L.U32 R3, R3, 0x10, RZ ;  /* 0x0000001003037819 */ /* 0x000fe400000006ff */
[----:B------:R-:W-:Y:S01]  /*4040*/  STS.U16 [R53+0x4], R85 ;  /* 0x0000045535007388 */ /* 0x000fe20000000400 */
[----:B------:R-:W-:-:S03]  /*4050*/  @!P5 FMUL.FTZ R8, R9, -1.4426950216293334961 ;  /* 0xbfb8aa3b0908d820 */ /* 0x000fc60000410000 */
        /* <DEDUP_REMOVED lines=15> */
[----:B0-----:R-:W-:Y:S01]  /*4150*/  FADD.FTZ R10, R3, R18 ;  /* 0x00000012030a7221 */ /* 0x001fe20000010000 */
[----:B------:R-:W-:Y:S01]  /*4160*/  BAR.SYNC.DEFER_BLOCKING 0x0 ;  /* 0x0000000000007b1d */ /* 0x000fe20000010000 */
[----:B------:R-:W-:-:S03]  /*4170*/  @!P6 FMUL.FTZ R0, R0, -1.4426950216293334961 ;  /* 0xbfb8aa3b0000e820 */ /* 0x000fc60000410000 */
[----:B------:R-:W-:Y:S02]  /*4180*/  FSETP.GTU.FTZ.AND P1, PT, R10, 20, PT ;  /* 0x41a000000a00780b */ /* 0x000fe40003f3c000 */
[----:B------:R-:W-:Y:S02]  /*4190*/  SHF.L.U32 R3, R4, 0x10, RZ ;  /* 0x0000001004037819 */ /* 0x000fe400000006ff */
[----:B-1----:R-:W-:Y:S01]  /*41a0*/  SHF.L.U32 R5, R5, 0x10, RZ ;  /* 0x0000001005057819 */ /* 0x002fe200000006ff */
[----:B------:R-:W0:Y:S02]  /*41b0*/  @!P6 MUFU.EX2 R0, R0 ;  /* 0x000000000000e308 */ /* 0x000e240000000800 */
[--C-:B------:R-:W-:Y:S02]  /*41c0*/  FADD.FTZ R4, R3, R18.reuse ;  /* 0x0000001203047221 */ /* 0x100fe40000010000 */
[----:B------:R-:W-:Y:S01]  /*41d0*/  FADD.FTZ R5, R5, R18 ;  /* 0x0000001205057221 */ /* 0x000fe20000010000 */
[----:B------:R-:W1:Y:S02]  /*41e0*/  @!P2 MUFU.EX2 R2, R2 ;  /* 0x000000020002a308 */ /* 0x000e640000000800 */
[----:B------:R-:W-:Y:S01]  /*41f0*/  FSETP.GTU.FTZ.AND P3, PT, R4, 20, PT ;  /* 0x41a000000400780b */ /* 0x000fe20003f7c000 */
[----:B------:R-:W-:Y:S01]  /*4200*/  @!P1 FMUL.FTZ R3, R10, -1.4426950216293334961 ;  /* 0xbfb8aa3b0a039820 */ /* 0x000fe20000410000 */
[----:B------:R-:W-:-:S05]  /*4210*/  FSETP.GTU.FTZ.AND P4, PT, R5, 20, PT ;  /* 0x41a000000500780b */ /* 0x000fca0003f9c000 */
[----:B------:R-:W2:Y:S01]  /*4220*/  @!P1 MUFU.EX2 R3, R3 ;  /* 0x0000000300039308 */ /* 0x000ea20000000800 */
[----:B------:R-:W3:Y:S01]  /*4230*/  LDS R69, [R16+0x210] ;  /* 0x0002100010457984 */ /* 0x000ee20000000800 */
[----:B0-----:R-:W-:-:S04]  /*4240*/  @!P6 FADD.FTZ R0, R0, 1 ;  /* 0x3f8000000000e421 */ /* 0x001fc80000010000 */
[----:B------:R-:W-:Y:S01]  /*4250*/  @!P3 FMUL.FTZ R4, R4, -1.4426950216293334961 ;  /* 0xbfb8aa3b0404b820 */ /* 0x000fe20000410000 */
[----:B-1----:R-:W-:Y:S01]  /*4260*/  @!P2 FADD.FTZ R2, R2, 1 ;  /* 0x3f8000000202a421 */ /* 0x002fe20000010000 */
[----:B------:R-:W-:Y:S01]  /*4270*/  @!P4 FMUL.FTZ R5, R5, -1.4426950216293334961 ;  /* 0xbfb8aa3b0505c820 */ /* 0x000fe20000410000 */
[----:B------:R-:W0:Y:S01]  /*4280*/  @!P6 MUFU.RCP R0, R0 ;  /* 0x000000000000e308 */ /* 0x000e220000001000 */
[----:B------:R-:W-:Y:S01]  /*4290*/  UIMAD.WIDE.U32 UR4, UR18, UR10, UR6 ;  /* 0x0000000a120472a5 */ /* 0x000fe2000f8e0006 */
[----:B--2---:R-:W-:-:S06]  /*42a0*/  @!P1 FADD.FTZ R3, R3, 1 ;  /* 0x3f80000003039421 */ /* 0x004fcc0000010000 */
[----:B------:R-:W1:Y:S04]  /*42b0*/  @!P3 MUFU.EX2 R4, R4 ;  /* 0x000000040004b308 */ /* 0x000e680000000800 */
[----:B------:R-:W2:Y:S01]  /*42c0*/  @!P2 MUFU.RCP R71, R2 ;  /* 0x000000020047a308 */ /* 0x000ea20000001000 */
[----:B------:R-:W-:-:S07]  /*42d0*/  UIMAD UR5, UR18, UR11, UR5 ;  /* 0x0000000b120572a4 */ /* 0x000fce000f8e0205 */
[----:B------:R-:W4:Y:S04]  /*42e0*/  @!P4 MUFU.EX2 R5, R5 ;  /* 0x000000050005c308 */ /* 0x000f280000000800 */
[----:B------:R-:W5:Y:S04]  /*42f0*/  @!P5 MUFU.EX2 R8, R8 ;  /* 0x000000080008d308 */ /* 0x000f680000000800 */
[----:B------:R3:W2:Y:S01]  /*4300*/  @!P1 MUFU.RCP R73, R3 ;  /* 0x0000000300499308 */ /* 0x0006a20000001000 */
[----:B-1----:R-:W-:Y:S01]  /*4310*/  @!P3 FADD.FTZ R4, R4, 1 ;  /* 0x3f8000000404b421 */ /* 0x002fe20000010000 */
[----:B0-----:R-:W-:Y:S01]  /*4320*/  @!P6 FMUL.FTZ R79, R79, R0 ;  /* 0x000000004f4fe220 */ /* 0x001fe20000410000 */
[----:B---3--:R-:W-:-:S04]  /*4330*/  IMAD.WIDE.U32 R2, R17, R80, UR4 ;  /* 0x0000000411027e25 */ /* 0x008fc8000f8e0050 */
[----:B----4-:R-:W-:Y:S01]  /*4340*/  @!P4 FADD.FTZ R5, R5, 1 ;  /* 0x3f8000000505c421 */ /* 0x010fe20000010000 */
[----:B-----5:R-:W-:Y:S01]  /*4350*/  @!P5 FADD.FTZ R8, R8, 1 ;  /* 0x3f8000000808d421 */ /* 0x020fe20000010000 */
[----:B--2---:R-:W-:Y:S01]  /*4360*/  @!P2 FMUL.FTZ R56, R56, R71 ;  /* 0x000000473838a220 */ /* 0x004fe20000410000 */
[----:B------:R-:W-:Y:S01]  /*4370*/  IMAD R0, R17, R81, R3 ;  /* 0x0000005111007224 */ /* 0x000fe200078e0203 */
[----:B------:R-:W-:Y:S01]  /*4380*/  IADD3 R3, P6, PT, R34, R2, RZ ;  /* 0x0000000222037210 */ /* 0x000fe20007fde0ff */
[----:B------:R-:W0:Y:S01]  /*4390*/  @!P3 MUFU.RCP R4, R4 ;  /* 0x000000040004b308 */ /* 0x000e220000001000 */
[----:B------:R-:W1:Y:S02]  /*43a0*/  LDCU.64 UR4, c[0x0][0x518] ;  /* 0x0000a300ff0477ac */ /* 0x000e640008000a00 */
[----:B------:R-:W-:Y:S02]  /*43b0*/  IADD3.X R0, PT, PT, RZ, R0, RZ, P6, !PT ;  /* 0x00000000ff007210 */ /* 0x000fe400037fe4ff */
[----:B------:R-:W-:-:S03]  /*43c0*/  LEA R2, P2, R3, UR12, 0x1 ;  /* 0x0000000c03027c11 */ /* 0x000fc6000f8408ff */
[----:B------:R-:W2:Y:S01]  /*43d0*/  @!P4 MUFU.RCP R10, R5 ;  /* 0x00000005000ac308 */ /* 0x000ea20000001000 */
[----:B------:R-:W-:Y:S01]  /*43e0*/  @!P1 FMUL.FTZ R54, R54, R73 ;  /* 0x0000004936369220 */ /* 0x000fe20000410000 */
[----:B------:R-:W-:-:S06]  /*43f0*/  LEA.HI.X R3, R3, UR13, R0, 0x1, P2 ;  /* 0x0000000d03037c11 */ /* 0x000fcc00090f0c00 */
[----:B------:R-:W3:Y:S01]  /*4400*/  @!P5 MUFU.RCP R75, R8 ;  /* 0x00000008004bd308 */ /* 0x000ee20000001000 */
[-C--:B------:R-:W-:Y:S02]  /*4410*/  ISETP.GE.AND P1, PT, R34, R69.reuse, PT ;  /* 0x000000452200720c */ /* 0x080fe40003f26270 */
[-C--:B------:R-:W-:Y:S01]  /*4420*/  ISETP.GE.AND P2, PT, R36, R69.reuse, PT ;  /* 0x000000452400720c */ /* 0x080fe20003f46270 */
[----:B0-----:R-:W-:Y:S01]  /*4430*/  @!P3 FMUL.FTZ R77, R77, R4 ;  /* 0x000000044d4db220 */ /* 0x001fe20000410000 */
[-C--:B------:R-:W-:Y:S02]  /*4440*/  ISETP.GE.AND P3, PT, R37, R69.reuse, PT ;  /* 0x000000452500720c */ /* 0x080fe40003f66270 */
[-C--:B------:R-:W-:Y:S01]  /*4450*/  ISETP.GE.AND P6, PT, R40, R69.reuse, PT ;  /* 0x000000452800720c */ /* 0x080fe20003fc6270 */
[----:B--2---:R-:W-:Y:S01]  /*4460*/  @!P4 FMUL.FTZ R65, R65, R10 ;  /* 0x0000000a4141c220 */ /* 0x004fe20000410000 */
[----:B------:R-:W-:-:S05]  /*4470*/  ISETP.GE.AND P4, PT, R39, R69, PT ;  /* 0x000000452700720c */ /* 0x000fca0003f86270 */
[----:B------:R-:W-:Y:S01]  /*4480*/  @!P1 STG.E.U16 desc[UR16][R2.64], R9 ;  /* 0x0000000902009986 */ /* 0x000fe2000c101510 */
[----:B------:R-:W-:Y:S01]  /*4490*/  ISETP.GE.AND P1, PT, R41, R69, PT ;  /* 0x000000452900720c */ /* 0x000fe20003f26270 */
[----:B---3--:R-:W-:Y:S02]  /*44a0*/  @!P5 FMUL.FTZ R66, R66, R75 ;  /* 0x0000004b4242d220 */ /* 0x008fe40000410000 */
[----:B------:R-:W-:Y:S01]  /*44b0*/  @!P2 STG.E.U16 desc[UR16][R2.64+0x40], R11 ;  /* 0x0000400b0200a986 */ /* 0x000fe2000c101510 */
[-C--:B------:R-:W-:Y:S02]  /*44c0*/  ISETP.GE.AND P5, PT, R38, R69.reuse, PT ;  /* 0x000000452600720c */ /* 0x080fe40003fa6270 */
[----:B------:R-:W-:Y:S01]  /*44d0*/  ISETP.GE.AND P2, PT, R42, R69, PT ;  /* 0x000000452a00720c */ /* 0x000fe20003f46270 */
[----:B------:R-:W-:Y:S04]  /*44e0*/  @!P3 STG.E.U16 desc[UR16][R2.64+0x80], R13 ;  /* 0x0000800d0200b986 */ /* 0x000fe8000c101510 */
[----:B------:R-:W-:Y:S04]  /*44f0*/  @!P4 STG.E.U16 desc[UR16][R2.64+0x100], R57 ;  /* 0x000100390200c986 */ /* 0x000fe8000c101510 */
[----:B------:R0:W-:Y:S04]  /*4500*/  @!P6 STG.E.U16 desc[UR16][R2.64+0x140], R61 ;  /* 0x0001403d0200e986 */ /* 0x0001e8000c101510 */
[----:B------:R-:W-:Y:S04]  /*4510*/  @!P5 STG.E.U16 desc[UR16][R2.64+0xc0], R15 ;  /* 0x0000c00f0200d986 */ /* 0x000fe8000c101510 */
[----:B------:R-:W-:Y:S04]  /*4520*/  @!P1 STG.E.U16 desc[UR16][R2.64+0x180], R63 ;  /* 0x0001803f02009986 */ /* 0x000fe8000c101510 */
[----:B------:R2:W-:Y:S01]  /*4530*/  @!P2 STG.E.U16 desc[UR16][R2.64+0x1c0], R67 ;  /* 0x0001c0430200a986 */ /* 0x0005e2000c101510 */
[----:B------:R-:W-:Y:S01]  /*4540*/  F2FP.BF16.F32.PACK_AB R0, R78, R59 ;  /* 0x0000003b4e00723e */ /* 0x000fe200000010ff */
[----:B0-----:R-:W0:Y:S01]  /*4550*/  LDC.64 R60, c[0x0][0x520] ;  /* 0x00014800ff3c7b82 */ /* 0x001e220000000a00 */
[----:B------:R-:W-:-:S07]  /*4560*/  F2FP.BF16.F32.PACK_AB R4, R56, R79 ;  /* 0x0000004f3804723e */ /* 0x000fce00000010ff */
[----:B------:R-:W-:Y:S01]  /*4570*/  BAR.SYNC.DEFER_BLOCKING 0x0 ;  /* 0x0000000000007b1d */ /* 0x000fe20000010000 */
[C---:B------:R-:W-:Y:S02]  /*4580*/  PRMT R5, R0.reuse, 0x7610, R5 ;  /* 0x0000761000057816 */ /* 0x040fe40000000005 */
[----:B------:R-:W-:Y:S02]  /*4590*/  PRMT R8, R0, 0x7632, R8 ;  /* 0x0000763200087816 */ /* 0x000fe40000000008 */
[----:B------:R-:W-:Y:S02]  /*45a0*/  F2FP.BF16.F32.PACK_AB R0, R77, R54 ;  /* 0x000000364d00723e */ /* 0x000fe400000010ff */
[----:B--2---:R-:W-:Y:S02]  /*45b0*/  F2FP.BF16.F32.PACK_AB R3, R66, R65 ;  /* 0x000000414203723e */ /* 0x004fe400000010ff */
[----:B------:R-:W-:Y:S02]  /*45c0*/  PRMT R10, R4, 0x7632, R10 ;  /* 0x00007632040a7816 */ /* 0x000fe4000000000a */
[----:B------:R-:W-:-:S02]  /*45d0*/  PRMT R12, R0, 0x7632, R12 ;  /* 0x00007632000c7816 */ /* 0x000fc4000000000c */
        /* <DEDUP_REMOVED lines=18> */
[----:B------:R-:W-:Y:S01]  /*4700*/  @!P0 STS [R16+0x210], R43 ;  /* 0x0002102b10008388 */ /* 0x000fe20000000800 */
[----:B------:R-:W-:Y:S01]  /*4710*/  BAR.SYNC.DEFER_BLOCKING 0x0 ;  /* 0x0000000000007b1d */ /* 0x000fe20000010000 */
[----:B-1----:R-:W-:-:S05]  /*4720*/  UIMAD.WIDE.U32 UR6, UR18, UR4, UR6 ;  /* 0x00000004120672a5 */ /* 0x002fca000f8e0006 */
[----:B------:R-:W1:Y:S01]  /*4730*/  LDS R15, [R16+0x210] ;  /* 0x00021000100f7984 */ /* 0x000e620000000800 */
[----:B------:R-:W-:Y:S01]  /*4740*/  UIMAD UR7, UR18, UR5, UR7 ;  /* 0x00000005120772a4 */ /* 0x000fe2000f8e0207 */
[----:B------:R-:W2:Y:S05]  /*4750*/  LDCU.64 UR4, c[0x0][0x560] ;  /* 0x0000ac00ff0477ac */ /* 0x000eaa0008000a00 */
[----:B0-----:R-:W-:-:S04]  /*4760*/  IMAD.WIDE.U32 R2, R17, R60, UR6 ;  /* 0x0000000611027e25 */ /* 0x001fc8000f8e003c */
[----:B------:R-:W-:Y:S01]  /*4770*/  IMAD R0, R17, R61, R3 ;  /* 0x0000003d11007224 */ /* 0x000fe200078e0203 */
[----:B------:R-:W-:Y:S01]  /*4780*/  IADD3 R3, P0, PT, R34, R2, RZ ;  /* 0x0000000222037210 */ /* 0x000fe20007f1e0ff */
[----:B------:R-:W-:-:S03]  /*4790*/  FADD.FTZ R59, R59, R24 ;  /* 0x000000183b3b7221 */ /* 0x000fc60000010000 */
[----:B------:R-:W-:Y:S02]  /*47a0*/  IADD3.X R0, PT, PT, RZ, R0, RZ, P0, !PT ;  /* 0x00000000ff007210 */ /* 0x000fe400007fe4ff */
        /* <DEDUP_REMOVED lines=12> */
[----:B------:R0:W-:Y:S04]  /*4870*/  @!P4 STG.E.U16 desc[UR16][R2.64+0x140], R11 ;  /* 0x0001400b0200c986 */ /* 0x0001e8000c101510 */
[----:B------:R0:W-:Y:S04]  /*4880*/  @!P5 STG.E.U16 desc[UR16][R2.64+0x180], R51 ;  /* 0x000180330200d986 */ /* 0x0001e8000c101510 */
[----:B------:R0:W-:Y:S01]  /*4890*/  @!P6 STG.E.U16 desc[UR16][R2.64+0x1c0], R13 ;  /* 0x0001c00d0200e986 */ /* 0x0001e2000c101510 */
[----:B------:R-:W-:-:S03]  /*48a0*/  FADD.FTZ R79, R79, R56 ;  /* 0x000000384f4f7221 */ /* 0x000fc60000010000 */
        /* <DEDUP_REMOVED lines=18> */
.L_x_8441:
[----:B------:R-:W1:Y:S01]  /*49d0*/  LDC.64 R6, c[0x0][0x548] ;  /* 0x00015200ff067b82 */ /* 0x000e620000000a00 */
[----:B-----5:R-:W2:Y:S01]  /*49e0*/  S2R R19, SR_TID.X ;  /* 0x0000000000137919 */ /* 0x020ea20000002100 */
[----:B------:R-:W2:Y:S06]  /*49f0*/  LDCU UR7, c[0x0][0x38c] ;  /* 0x00007180ff0777ac */ /* 0x000eac0008000800 */
[----:B0-----:R-:W0:Y:S01]  /*4a00*/  LDC.64 R8, c[0x0][0x568] ;  /* 0x00015a00ff087b82 */ /* 0x001e220000000a00 */
[----:B-1----:R-:W-:-:S04]  /*4a10*/  ISETP.NE.U32.AND P1, PT, R6, RZ, PT ;  /* 0x000000ff0600720c */ /* 0x002fc80003f25070 */
[----:B------:R-:W-:Y:S02]  /*4a20*/  ISETP.NE.AND.EX P1, PT, R7, RZ, PT, P1 ;  /* 0x000000ff0700720c */ /* 0x000fe40003f25310 */
[----:B0-----:R-:W-:Y:S02]  /*4a30*/  ISETP.NE.U32.AND P0, PT, R8, RZ, PT ;  /* 0x000000ff0800720c */ /* 0x001fe40003f05070 */
[----:B--2---:R-:W-:Y:S02]  /*4a40*/  ISETP.GE.AND P2, PT, R19, UR7, PT ;  /* 0x0000000713007c0c */ /* 0x004fe4000bf46270 */
        /* <DEDUP_REMOVED lines=26> */
.L_x_8467:
[----:B------:R-:W-:Y:S05]  /*4bf0*/  BSYNC.RECONVERGENT B0 ;  /* 0x0000000000007941 */ /* 0x000fea0003800200 */
.L_x_8466:
        /* <DEDUP_REMOVED lines=26> */
.L_x_8469:
[----:B------:R-:W-:Y:S05]  /*4da0*/  BSYNC.RECONVERGENT B0 ;  /* 0x0000000000007941 */ /* 0x000fea0003800200 */
.L_x_8468:
        /* <DEDUP_REMOVED lines=22> */
.L_x_8471:
[C---:B------:R-:W-:Y:S01]  /*4f10*/  LEA R0, R19.reuse, UR4, 0x2 ;  /* 0x0000000413007c11 */ /* 0x040fe2000f8e10ff */
[----:B-1----:R-:W-:Y:S01]  /*4f20*/  IMAD.MOV.U32 R9, RZ, RZ, R27 ;  /* 0x000000ffff097224 */ /* 0x002fe200078e001b */
[----:B------:R-:W-:Y:S01]  /*4f30*/  SHF.R.S32.HI R18, RZ, 0x1f, R19 ;  /* 0x0000001fff127819 */ /* 0x000fe20000011413 */
[C---:B------:R-:W-:Y:S01]  /*4f40*/  IMAD.WIDE.U32 R12, R19.reuse, UR28, RZ ;  /* 0x0000001c130c7c25 */ /* 0x040fe2000f8e00ff */
        /* <DEDUP_REMOVED lines=47> */
.L_x_8470:
[----:B------:R-:W-:Y:S05]  /*5240*/  EXIT ;  /* 0x000000000000794d */ /* 0x000fea0003800000 */
.L_x_8472:
        /* <DEDUP_REMOVED lines=11> */
.L_x_10506:


//--------------------- .text._Z25selective_scan_bwd_kernelI32Selective_Scan_bwd_kernel_traitsILi32ELi8ELb0ELb0ELb0ELb1ELb1EN3c108BFloat16EfEEv12SSMParamsBwd --------------------------
	.section	.text._Z25selective_scan_bwd_kernelI32Selective_Scan_bwd_kernel_traitsILi32ELi8ELb0ELb0ELb0ELb1ELb1EN3c108BFloat16EfEEv12SSMParamsBwd,"ax",@progbits
	.align	128
        .global         _Z25selective_scan_bwd_kernelI32Selective_Scan_bwd_kernel_traitsILi32ELi8ELb0ELb0ELb0ELb1ELb1EN3c108BFloat16EfEEv12SSMParamsBwd
        .type           _Z25selective_scan_bwd_kernelI32Selective_Scan_bwd_kernel_traitsILi32ELi8ELb0ELb0ELb0ELb1ELb1EN3c108BFloat16EfEEv12SSMParamsBwd,@function
        .size           _Z25selective_scan_bwd_kernelI32Selective_Scan_bwd_kernel_traitsILi32ELi8ELb0ELb0ELb0ELb1ELb1EN3c108BFloat16EfEEv12SSMParamsBwd,(.L_x_10507 - _Z25selective_scan_bwd_kernelI32Selective_Scan_bwd_kernel_traitsILi32ELi8ELb0ELb0ELb0ELb1ELb1EN3c108BFloat16EfEEv12SSMParamsBwd)
        .other          _Z25selective_scan_bwd_kernelI32Selective_Scan_bwd_kernel_traitsILi32ELi8ELb0ELb0ELb0ELb1ELb1EN3c108BFloat16EfEEv12SSMParamsBwd,@"STO_CUDA_ENTRY STV_DEFAULT"
_Z25selective_scan_bwd_kernelI32Selective_Scan_bwd_kernel_traitsILi32ELi8ELb0ELb0ELb0ELb1ELb1EN3c108BFloat16EfEEv12SSMParamsBwd:
.text._Z25selective_scan_bwd_kernelI32Selective_Scan_bwd_kernel_traitsILi32ELi8ELb0ELb0ELb0ELb1ELb1EN3c108BFloat16EfEEv12SSMParamsBwd:
        /* <DEDUP_REMOVED lines=88> */
[----:B------:R-:W-:Y:S01]  /*0580*/  MOV R24, RZ ;  /* 0x000000ff00187202 */ /* 0x000fe20000000f00 */
[----:B------:R-:W-:Y:S01]  /*0590*/  IMAD.MOV.U32 R23, RZ, RZ, RZ ;  /* 0x000000ffff177224 */ /* 0x000fe200078e00ff */
[----:B------:R-:W3:Y:S04]  /*05a0*/  LDCU UR6, c[0x0][0x394] ;  /* 0x00007280ff0677ac */ /* 0x000ee80008000800 */
[----:B------:R-:W4:Y:S01]  /*05b0*/  LDC.64 R4, c[0x0][0x440] ;  /* 0x00011000ff047b82 */ /* 0x000f220000000a00 */
[----:B--2---:R-:W-:Y:S01]  /*05c0*/  IMAD.WIDE.U32 R2, R16, UR4, RZ ;  /* 0x0000000410027c25 */ /* 0x004fe2000f8e00ff */
[----:B------:R-:W-:-:S03]  /*05d0*/  UMOV UR4, 0x400 ;  /* 0x0000040000047882 */ /* 0x000fc60000000000 */
[----:B------:R-:W-:Y:S01]  /*05e0*/  IMAD R27, R16, UR5, R3 ;  /* 0x00000005101b7c24 */ /* 0x000fe2000f8e0203 */
[----:B-1----:R-:W-:Y:S01]  /*05f0*/  ULEA UR10, UR10, UR4, 0x18 ;  /* 0x000000040a0a7291 */ /* 0x002fe2000f8ec0ff */
[----:B0-----:R-:W-:Y:S02]  /*0600*/  SHF.L.U32 R0, R25, 0x3, RZ ;  /* 0x0000000319007819 */ /* 0x001fe400000006ff */
[----:B----4-:R-:W-:Y:S02]  /*0610*/  LEA R26, P0, R2, R4, 0x2 ;  /* 0x00000004021a7211 */ /* 0x010fe400078010ff */
[----:B------:R-:W-:Y:S02]  /*0620*/  LOP3.LUT R0, R0, 0x1f00, RZ, 0xc0, !PT ;  /* 0x00001f0000007812 */ /* 0x000fe400078ec0ff */
[----:B------:R-:W-:Y:S02]  /*0630*/  LEA.HI.X R27, R2, R5, R27, 0x2, P0 ;  /* 0x00000005021b7211 */ /* 0x000fe400000f141b */
[----:B------:R-:W-:-:S02]  /*0640*/  LOP3.LUT R34, R0, 0x1f, R25, 0xf8, !PT ;  /* 0x0000001f00227812 */ /* 0x000fc400078ef819 */
[C---:B------:R-:W-:Y:S02]  /*0650*/  LOP3.LUT R114, R25.reuse, 0x1f, RZ, 0xc0, !PT ;  /* 0x0000001f19727812 */ /* 0x040fe400078ec0ff */
[C---:B------:R-:W-:Y:S02]  /*0660*/  IADD3 R35, PT, PT, R25.reuse, 0x200, RZ ;  /* 0x0000020019237810 */ /* 0x040fe40007ffe0ff */
[----:B------:R-:W-:Y:S02]  /*0670*/  LEA R115, R25, UR10, 0x2 ;  /* 0x0000000a19737c11 */ /* 0x000fe4000f8e10ff */
[C---:B------:R-:W-:Y:S02]  /*0680*/  LOP3.LUT R36, R34.reuse, 0x20, RZ, 0xfc, !PT ;  /* 0x0000002022247812 */ /* 0x040fe400078efcff */
[C---:B------:R-:W-:Y:S02]  /*0690*/  LOP3.LUT R37, R34.reuse, 0x40, RZ, 0xfc, !PT ;  /* 0x0000004022257812 */ /* 0x040fe400078efcff */
[----:B------:R-:W-:-:S02]  /*06a0*/  LOP3.LUT R38, R34, 0x60, RZ, 0xfc, !PT ;  /* 0x0000006022267812 */ /* 0x000fc400078efcff */
[C---:B------:R-:W-:Y:S02]  /*06b0*/  LOP3.LUT R39, R34.reuse, 0x80, RZ, 0xfc, !PT ;  /* 0x0000008022277812 */ /* 0x040fe400078efcff */
[C---:B------:R-:W-:Y:S02]  /*06c0*/  LOP3.LUT R40, R34.reuse, 0xa0, RZ, 0xfc, !PT ;  /* 0x000000a022287812 */ /* 0x040fe400078efcff */
[C---:B------:R-:W-:Y:S02]  /*06d0*/  LOP3.LUT R41, R34.reuse, 0xc0, RZ, 0xfc, !PT ;  /* 0x000000c022297812 */ /* 0x040fe400078efcff */
[----:B---3--:R-:W-:-:S07]  /*06e0*/  LOP3.LUT R42, R34, 0xe0, RZ, 0xfc, !PT ;  /* 0x000000e0222a7812 */ /* 0x008fce00078efcff */
.L_x_8498:
        /* <DEDUP_REMOVED lines=8> */
[----:B------:R-:W-:Y:S02]  /*0770*/  IADD3.X R9, PT, PT, RZ, R29, RZ, P0, !PT ;  /* 0x0000001dff097210 */ /* 0x000fe400007fe4ff */
[----:B------:R-:W-:Y:S02]  /*0780*/  IADD3.X R5, PT, PT, RZ, R31, RZ, P1, !PT ;  /* 0x0000001fff057210 */ /* 0x000fe40000ffe4ff */
[----:B------:R-:W-:Y:S02]  /*0790*/  IADD3.X R3, PT, PT, RZ, R33, RZ, P2, !PT ;  /* 0x00000021ff037210 */ /* 0x000fe400017fe4ff */
        /* <DEDUP_REMOVED lines=12> */
[----:B------:R-:W-:Y:S02]  /*0860*/  P2R R64, PR, RZ, 0x10 ;  /* 0x00000010ff407803 */ /* 0x000fe40000000000 */
[----:B------:R-:W-:Y:S02]  /*0870*/  ISETP.GE.AND P3, PT, R41, R43, PT ;  /* 0x0000002b2900720c */ /* 0x000fe40003f66270 */
[----:B------:R-:W-:Y:S02]  /*0880*/  PRMT R15, RZ, 0x7610, R15 ;  /* 0x00007610ff0f7816 */ /* 0x000fe4000000000f */
[----:B------:R-:W-:-:S02]  /*0890*/  PRMT R14, RZ, 0x7610, R14 ;  /* 0x00007610ff0e7816 */ /* 0x000fc4000000000e */
[----:B------:R-:W-:Y:S01]  /*08a0*/  PRMT R53, RZ, 0x7610, R53 ;  /* 0x00007610ff357816 */ /* 0x000fe20000000035 */
[----:B------:R-:W0:Y:S01]  /*08b0*/  S2R R44, SR_LANEID ;  /* 0x00000000002c7919 */ /* 0x000e220000000000 */
[----:B------:R-:W-:Y:S01]  /*08c0*/  P2R R66, PR, RZ, 0x40 ;  /* 0x00000040ff427803 */ /* 0x000fe20000000000 */
[----:B------:R-:W2:Y:S01]  /*08d0*/  @!P4 LDG.E.U16 R0, desc[UR16][R8.64] ;  /* 0x000000100800c981 */ /* 0x000ea2000c1e1500 */
[----:B------:R-:W-:Y:S02]  /*08e0*/  ISETP.GE.AND P4, PT, R42, R43, PT ;  /* 0x0000002b2a00720c */ /* 0x000fe40003f86270 */
[----:B------:R-:W-:Y:S01]  /*08f0*/  P2R R56, PR, RZ, 0x40 ;  /* 0x00000040ff387803 */ /* 0x000fe20000000000 */
[----:B------:R-:W3:Y:S01]  /*0900*/  @!P6 LDG.E.U16 R11, desc[UR16][R8.64+0x40] ;  /* 0x00004010080be981 */ /* 0x000ee2000c1e1500 */
[----:B------:R-:W-:Y:S02]  /*0910*/  PRMT R54, RZ, 0x7610, R54 ;  /* 0x00007610ff367816 */ /* 0x000fe40000000036 */
[----:B------:R-:W-:Y:S01]  /*0920*/  PRMT R58, RZ, 0x7610, R58 ;  /* 0x00007610ff3a7816 */ /* 0x000fe2000000003a */
[----:B------:R-:W4:Y:S01]  /*0930*/  @!P5 LDG.E.U16 R10, desc[UR16][R8.64+0x80] ;  /* 0x00008010080ad981 */ /* 0x000f22000c1e1500 */
[----:B------:R-:W-:-:S02]  /*0940*/  PRMT R60, RZ, 0x7610, R60 ;  /* 0x00007610ff3c7816 */ /* 0x000fc4000000003c */
[----:B------:R-:W-:Y:S01]  /*0950*/  PRMT R59, RZ, 0x7610, R59 ;  /* 0x00007610ff3b7816 */ /* 0x000fe2000000003b */
[----:B------:R-:W4:Y:S01]  /*0960*/  @!P0 LDG.E.U16 R13, desc[UR16][R8.64+0xc0] ;  /* 0x0000c010080d8981 */ /* 0x000f22000c1e1500 */
[----:B------:R-:W-:Y:S02]  /*0970*/  PRMT R62, RZ, 0x7610, R62 ;  /* 0x00007610ff3e7816 */ /* 0x000fe4000000003e */
[----:B------:R-:W-:Y:S01]  /*0980*/  PRMT R61, RZ, 0x7610, R61 ;  /* 0x00007610ff3d7816 */ /* 0x000fe2000000003d */
[----:B------:R-:W4:Y:S01]  /*0990*/  @!P1 LDG.E.U16 R12, desc[UR16][R8.64+0x100] ;  /* 0x00010010080c9981 */ /* 0x000f22000c1e1500 */
[----:B------:R-:W-:-:S03]  /*09a0*/  P2R R67, PR, RZ, 0x20 ;  /* 0x00000020ff437803 */ /* 0x000fc60000000000 */
[----:B------:R-:W4:Y:S04]  /*09b0*/  @!P2 LDG.E.U16 R15, desc[UR16][R8.64+0x140] ;  /* 0x00014010080fa981 */ /* 0x000f28000c1e1500 */
[----:B------:R-:W4:Y:S04]  /*09c0*/  @!P3 LDG.E.U16 R14, desc[UR16][R8.64+0x180] ;  /* 0x00018010080eb981 */ /* 0x000f28000c1e1500 */
[----:B------:R1:W4:Y:S01]  /*09d0*/  @!P4 LDG.E.U16 R53, desc[UR16][R8.64+0x1c0] ;  /* 0x0001c0100835c981 */ /* 0x000322000c1e1500 */
[C---:B0-----:R-:W-:Y:S01]  /*09e0*/  IADD3 R47, PT, PT, R44.reuse, 0x20, RZ ;  /* 0x000000202c2f7810 */ /* 0x041fe20007ffe0ff */
[C---:B------:R-:W-:Y:S01]  /*09f0*/  VIADD R49, R44.reuse, 0x40 ;  /* 0x000000402c317836 */ /* 0x040fe20000000000 */
[----:B------:R-:W-:-:S02]  /*0a00*/  LEA.HI.SX32 R45, R44, R44, 0x1b ;  /* 0x0000002c2c2d7211 */ /* 0x000fc400078fdaff */
[-C--:B------:R-:W-:Y:S02]  /*0a10*/  LEA.HI.SX32 R46, R47, R44.reuse, 0x1b ;  /* 0x0000002c2f2e7211 */ /* 0x080fe400078fdaff */
[----:B------:R-:W-:Y:S02]  /*0a20*/  LEA.HI.SX32 R47, R49, R44, 0x1b ;  /* 0x0000002c312f7211 */ /* 0x000fe400078fdaff */
[C---:B------:R-:W-:Y:S02]  /*0a30*/  IADD3 R49, PT, PT, R44.reuse, 0x80, RZ ;  /* 0x000000802c317810 */ /* 0x040fe40007ffe0ff */
[C---:B-1----:R-:W-:Y:S02]  /*0a40*/  IADD3 R9, PT, PT, R44.reuse, 0x60, RZ ;  /* 0x000000602c097810 */ /* 0x042fe40007ffe0ff */
[C---:B------:R-:W-:Y:S02]  /*0a50*/  IADD3 R51, PT, PT, R44.reuse, 0xa0, RZ ;  /* 0x000000a02c337810 */ /* 0x040fe40007ffe0ff */
[----:B------:R-:W-:-:S02]  /*0a60*/  IADD3 R55, PT, PT, R44, 0xc0, RZ ;  /* 0x000000c02c377810 */ /* 0x000fc40007ffe0ff */
[----:B------:R-:W-:Y:S02]  /*0a70*/  LEA R45, R45, UR10, 0x1 ;  /* 0x0000000a2d2d7c11 */ /* 0x000fe4000f8e08ff */
[----:B------:R-:W-:Y:S02]  /*0a80*/  IADD3 R57, PT, PT, R44, 0xe0, RZ ;  /* 0x000000e02c397810 */ /* 0x000fe40007ffe0ff */
[-C--:B------:R-:W-:Y:S02]  /*0a90*/  LEA.HI.SX32 R9, R9, R44.reuse, 0x1b ;  /* 0x0000002c09097211 */ /* 0x080fe400078fdaff */
[-C--:B------:R-:W-:Y:S02]  /*0aa0*/  LEA.HI.SX32 R49, R49, R44.reuse, 0x1b ;  /* 0x0000002c31317211 */ /* 0x080fe400078fdaff */
[----:B------:R-:W-:Y:S02]  /*0ab0*/  LEA R46, R46, UR10, 0x1 ;  /* 0x0000000a2e2e7c11 */ /* 0x000fe4000f8e08ff */
[----:B------:R-:W-:-:S02]  /*0ac0*/  LEA.HI.SX32 R50, R51, R44, 0x1b ;  /* 0x0000002c33327211 */ /* 0x000fc400078fdaff */
[----:B------:R-:W-:Y:S02]  /*0ad0*/  LEA R47, R47, UR10, 0x1 ;  /* 0x0000000a2f2f7c11 */ /* 0x000fe4000f8e08ff */
[-C--:B------:R-:W-:Y:S02]  /*0ae0*/  LEA.HI.SX32 R51, R55, R44.reuse, 0x1b ;  /* 0x0000002c37337211 */ /* 0x080fe400078fdaff */
[----:B------:R-:W-:Y:S02]  /*0af0*/  LEA.HI.SX32 R52, R57, R44, 0x1b ;  /* 0x0000002c39347211 */ /* 0x000fe400078fdaff */
[----:B------:R-:W-:Y:S02]  /*0b00*/  LEA R48, R9, UR10, 0x1 ;  /* 0x0000000a09307c11 */ /* 0x000fe4000f8e08ff */
[----:B------:R-:W-:Y:S02]  /*0b10*/  LEA R49, R49, UR10, 0x1 ;  /* 0x0000000a31317c11 */ /* 0x000fe4000f8e08ff */
[----:B------:R-:W-:-:S02]  /*0b20*/  LEA R50, R50, UR10, 0x1 ;  /* 0x0000000a32327c11 */ /* 0x000fc4000f8e08ff */
[----:B------:R-:W-:Y:S02]  /*0b30*/  LEA R51, R51, UR10, 0x1 ;  /* 0x0000000a33337c11 */ /* 0x000fe4000f8e08ff */
[----:B------:R-:W-:Y:S02]  /*0b40*/  LEA R52, R52, UR10, 0x1 ;  /* 0x0000000a34347c11 */ /* 0x000fe4000f8e08ff */
[----:B------:R-:W-:Y:S02]  /*0b50*/  ISETP.NE.AND P6, PT, R64, RZ, PT ;  /* 0x000000ff4000720c */ /* 0x000fe40003fc5270 */
[----:B------:R-:W-:Y:S02]  /*0b60*/  PRMT R8, RZ, 0x7610, R8 ;  /* 0x00007610ff087816 */ /* 0x000fe40000000008 */
[----:B------:R-:W-:Y:S01]  /*0b70*/  PRMT R9, RZ, 0x7610, R9 ;  /* 0x00007610ff097816 */ /* 0x000fe20000000009 */
[----:B--2---:R0:W-:Y:S04]  /*0b80*/  STS.U16 [R45], R0 ;  /* 0x000000002d007388 */ /* 0x0041e80000000400 */
[----:B---3--:R-:W-:Y:S04]  /*0b90*/  STS.U16 [R46+0x40], R11 ;  /* 0x0000400b2e007388 */ /* 0x008fe80000000400 */
[----:B----4-:R-:W-:Y:S01]  /*0ba0*/  STS.U16 [R47+0x80], R10 ;  /* 0x0000800a2f007388 */ /* 0x010fe20000000400 */
[----:B0-----:R-:W-:-:S03]  /*0bb0*/  SHF.L.U32 R0, R44, 0x3, RZ ;  /* 0x000000032c007819 */ /* 0x001fc600000006ff */
[----:B------:R-:W-:Y:S01]  /*0bc0*/  STS.U16 [R48+0xc0], R13 ;  /* 0x0000c00d30007388 */ /* 0x000fe20000000400 */
[----:B------:R-:W-:-:S03]  /*0bd0*/  LEA.HI.SX32 R0, R0, R0, 0x1b ;  /* 0x0000000000007211 */ /* 0x000fc600078fdaff */
[----:B------:R-:W-:Y:S04]  /*0be0*/  STS.U16 [R49+0x100], R12 ;  /* 0x0001000c31007388 */ /* 0x000fe80000000400 */
[----:B------:R-:W-:Y:S04]  /*0bf0*/  STS.U16 [R50+0x140], R15 ;  /* 0x0001400f32007388 */ /* 0x000fe80000000400 */
[----:B------:R-:W-:Y:S04]  /*0c00*/  STS.U16 [R51+0x180], R14 ;  /* 0x0001800e33007388 */ /* 0x000fe80000000400 */
[----:B------:R0:W-:Y:S02]  /*0c10*/  STS.U16 [R52+0x1c0], R53 ;  /* 0x0001c03534007388 */ /* 0x0001e40000000400 */
[----:B0-----:R-:W-:Y:S01]  /*0c20*/  LEA R53, R0, UR10, 0x1 ;  /* 0x0000000a00357c11 */ /* 0x001fe2000f8e08ff */
        /* <DEDUP_REMOVED lines=16> */
[----:B------:R-:W-:-:S03]  /*0d30*/  ISETP.NE.AND P6, PT, R56, RZ, PT ;  /* 0x000000ff3800720c */ /* 0x000fc60003fc5270 */
[----:B------:R-:W3:Y:S04]  /*0d40*/  @!P5 LDG.E.U16 R10, desc[UR16][R4.64+0x80] ;  /* 0x00008010040ad981 */ /* 0x000ee8000c1e1500 */
[----:B------:R-:W4:Y:S04]  /*0d50*/  @!P0 LDG.E.U16 R11, desc[UR16][R4.64+0xc0] ;  /* 0x0000c010040b8981 */ /* 0x000f28000c1e1500 */
[----:B------:R-:W4:Y:S04]  /*0d60*/  @!P1 LDG.E.U16 R54, desc[UR16][R4.64+0x100] ;  /* 0x0001001004369981 */ /* 0x000f28000c1e1500 */
[----:B------:R-:W3:Y:S04]  /*0d70*/  @!P6 LDG.E.U16 R9, desc[UR16][R4.64+0x40] ;  /* 0x000040100409e981 */ /* 0x000ee8000c1e1500 */
[----:B------:R-:W4:Y:S04]  /*0d80*/  @!P2 LDG.E.U16 R13, desc[UR16][R4.64+0x140] ;  /* 0x00014010040da981 */ /* 0x000f28000c1e1500 */
[----:B------:R-:W4:Y:S04]  /*0d90*/  @!P3 LDG.E.U16 R12, desc[UR16][R4.64+0x180] ;  /* 0x00018010040cb981 */ /* 0x000f28000c1e1500 */
[----:B------:R-:W4:Y:S01]  /*0da0*/  @!P4 LDG.E.U16 R15, desc[UR16][R4.64+0x1c0] ;  /* 0x0001c010040fc981 */ /* 0x000f22000c1e1500 */
[----:B------:R-:W-:-:S02]  /*0db0*/  P2R R65, PR, RZ, 0x40 ;  /* 0x00000040ff417803 */ /* 0x000fc40000000000 */
[----:B------:R-:W-:Y:S02]  /*0dc0*/  ISETP.NE.AND P6, PT, R64, RZ, PT ;  /* 0x000000ff4000720c */ /* 0x000fe40003fc5270 */
        /* <DEDUP_REMOVED lines=21> */
[----:B------:R-:W4:Y:S01]  /*0f20*/  @!P6 LDG.E.U16 R56, desc[UR16][R2.64] ;  /* 0x000000100238e981 */ /* 0x000f22000c1e1500 */
[----:B------:R-:W-:-:S03]  /*0f30*/  ISETP.NE.AND P6, PT, R65, RZ, PT ;  /* 0x000000ff4100720c */ /* 0x000fc60003fc5270 */
[----:B------:R-:W4:Y:S04]  /*0f40*/  @!P5 LDG.E.U16 R58, desc[UR16][R2.64+0x80] ;  /* 0x00008010023ad981 */ /* 0x000f28000c1e1500 */
[----:B------:R-:W4:Y:S04]  /*0f50*/  @!P0 LDG.E.U16 R57, desc[UR16][R2.64+0xc0] ;  /* 0x0000c01002398981 */ /* 0x000f28000c1e1500 */
[----:B------:R-:W4:Y:S04]  /*0f60*/  @!P1 LDG.E.U16 R60, desc[UR16][R2.64+0x100] ;  /* 0x00010010023c9981 */ /* 0x000f28000c1e1500 */
[----:B------:R-:W4:Y:S04]  /*0f70*/  @!P6 LDG.E.U16 R55, desc[UR16][R2.64+0x40] ;  /* 0x000040100237e981 */ /* 0x000f28000c1e1500 */
[----:B------:R-:W4:Y:S04]  /*0f80*/  @!P2 LDG.E.U16 R59, desc[UR16][R2.64+0x140] ;  /* 0x00014010023ba981 */ /* 0x000f28000c1e1500 */
[----:B------:R-:W4:Y:S04]  /*0f90*/  @!P3 LDG.E.U16 R62, desc[UR16][R2.64+0x180] ;  /* 0x00018010023eb981 */ /* 0x000f28000c1e1500 */
[----:B------:R3:W4:Y:S01]  /*0fa0*/  @!P4 LDG.E.U16 R61, desc[UR16][R2.64+0x1c0] ;  /* 0x0001c010023dc981 */ /* 0x000722000c1e1500 */
[----:B0-----:R-:W-:-:S05]  /*0fb0*/  SHF.L.U32 R15, R0, 0x10, RZ ;  /* 0x00000010000f7819 */ /* 0x001fca00000006ff */
[----:B-----5:R-:W-:-:S05]  /*0fc0*/  FADD.FTZ R54, R15, R18 ;  /* 0x000000120f367221 */ /* 0x020fca0000010000 */
[----:B------:R-:W-:Y:S01]  /*0fd0*/  FSETP.GTU.FTZ.AND P5, PT, R54, 20, PT ;  /* 0x41a000003600780b */ /* 0x000fe20003fbc000 */
[----:B-1----:R-:W-:Y:S01]  /*0fe0*/  IMAD.U32 R65, R8, 0x10000, RZ ;  /* 0x0001000008417824 */ /* 0x002fe200078e00ff */
[----:B--2---:R-:W-:Y:S02]  /*0ff0*/  SHF.L.U32 R9, R9, 0x10, RZ ;  /* 0x0000001009097819 */ /* 0x004fe400000006ff */
[----:B---3--:R-:W-:Y:S02]  /*1000*/  SHF.L.U32 R3, R10, 0x10, RZ ;  /* 0x000000100a037819 */ /* 0x008fe400000006ff */
[----:B----4-:R-:W-:Y:S02]  /*1010*/  SHF.L.U32 R11, R11, 0x10, RZ ;  /* 0x000000100b0b7819 */ /* 0x010fe400000006ff */
[----:B------:R-:W-:Y:S02]  /*1020*/  SHF.L.U32 R71, R12, 0x10, RZ ;  /* 0x000000100c477819 */ /* 0x000fe400000006ff */
[----:B------:R-:W-:-:S02]  /*1030*/  SHF.L.U32 R13, R13, 0x10, RZ ;  /* 0x000000100d0d7819 */ /* 0x000fc400000006ff */
[----:B------:R-:W-:Y:S01]  /*1040*/  SHF.L.U32 R73, R14, 0x10, RZ ;  /* 0x000000100e497819 */ /* 0x000fe200000006ff */
[----:B------:R-:W-:Y:S01]  /*1050*/  BSSY.RECONVERGENT B0, `(.L_x_8474) ;  /* 0x0000030000007945 */ /* 0x000fe20003800200 */
[----:B------:R-:W-:Y:S04]  /*1060*/  STS.U16 [R45], R56 ;  /* 0x000000382d007388 */ /* 0x000fe80000000400 */
[----:B------:R0:W-:Y:S04]  /*1070*/  STS.U16 [R46+0x40], R55 ;  /* 0x000040372e007388 */ /* 0x0001e80000000400 */
[----:B------:R-:W-:Y:S04]  /*1080*/  STS.U16 [R47+0x80], R58 ;  /* 0x0000803a2f007388 */ /* 0x000fe80000000400 */
[----:B------:R1:W-:Y:S04]  /*1090*/  STS.U16 [R48+0xc0], R57 ;  /* 0x0000c03930007388 */ /* 0x0003e80000000400 */
[----:B------:R-:W-:Y:S04]  /*10a0*/  STS.U16 [R49+0x100], R60 ;  /* 0x0001003c31007388 */ /* 0x000fe80000000400 */
[----:B------:R2:W-:Y:S04]  /*10b0*/  STS.U16 [R50+0x140], R59 ;  /* 0x0001403b32007388 */ /* 0x0005e80000000400 */
[----:B------:R-:W-:Y:S04]  /*10c0*/  STS.U16 [R51+0x180], R62 ;  /* 0x0001803e33007388 */ /* 0x000fe80000000400 */
[----:B------:R3:W-:Y:S01]  /*10d0*/  STS.U16 [R52+0x1c0], R61 ;  /* 0x0001c03d34007388 */ /* 0x0007e20000000400 */
[--C-:B0-----:R-:W-:Y:S01]  /*10e0*/  FADD.FTZ R55, R65, R18.reuse ;  /* 0x0000001241377221 */ /* 0x101fe20000010000 */
[--C-:B------:R-:W-:Y:S01]  /*10f0*/  FADD.FTZ R56, R9, R18.reuse ;  /* 0x0000001209387221 */ /* 0x100fe20000010000 */
[--C-:B-1----:R-:W-:Y:S01]  /*1100*/  FADD.FTZ R57, R3, R18.reuse ;  /* 0x0000001203397221 */ /* 0x102fe20000010000 */
[--C-:B------:R-:W-:Y:S01]  /*1110*/  FADD.FTZ R58, R11, R18.reuse ;  /* 0x000000120b3a7221 */ /* 0x100fe20000010000 */
[--C-:B--2---:R-:W-:Y:S01]  /*1120*/  FADD.FTZ R59, R71, R18.reuse ;  /* 0x00000012473b7221 */ /* 0x104fe20000010000 */
[--C-:B------:R-:W-:Y:S01]  /*1130*/  FADD.FTZ R60, R13, R18.reuse ;  /* 0x000000120d3c7221 */ /* 0x100fe20000010000 */
[----:B---3--:R-:W-:Y:S01]  /*1140*/  FADD.FTZ R61, R73, R18 ;  /* 0x00000012493d7221 */ /* 0x008fe20000010000 */
        /* <DEDUP_REMOVED lines=32> */
.L_x_8475:
[----:B------:R-:W-:Y:S05]  /*1350*/  BSYNC.RECONVERGENT B0 ;  /* 0x0000000000007941 */ /* 0x000fea0003800200 */
.L_x_8474:
        /* <DEDUP_REMOVED lines=33> */
.L_x_8477:
[----:B------:R-:W-:Y:S05]  /*1570*/  BSYNC.RECONVERGENT B0 ;  /* 0x0000000000007941 */ /* 0x000fea0003800200 */
.L_x_8476:
        /* <DEDUP_REMOVED lines=33> */
.L_x_8479:
[----:B------:R-:W-:Y:S05]  /*1790*/  BSYNC.RECONVERGENT B0 ;  /* 0x0000000000007941 */ /* 0x000fea0003800200 */
.L_x_8478:
        /* <DEDUP_REMOVED lines=33> */
.L_x_8481:
[----:B------:R-:W-:Y:S05]  /*19b0*/  BSYNC.RECONVERGENT B0 ;  /* 0x0000000000007941 */ /* 0x000fea0003800200 */
.L_x_8480:
        /* <DEDUP_REMOVED lines=33> */
.L_x_8483:
[----:B------:R-:W-:Y:S05]  /*1bd0*/  BSYNC.RECONVERGENT B0 ;  /* 0x0000000000007941 */ /* 0x000fea0003800200 */
.L_x_8482:
        /* <DEDUP_REMOVED lines=33> */
.L_x_8485:
[----:B------:R-:W-:Y:S05]  /*1df0*/  BSYNC.RECONVERGENT B0 ;  /* 0x0000000000007941 */ /* 0x000fea0003800200 */
.L_x_8484:
        /* <DEDUP_REMOVED lines=33> */
.L_x_8487:
[----:B------:R-:W-:Y:S05]  /*2010*/  BSYNC.RECONVERGENT B0 ;  /* 0x0000000000007941 */ /* 0x000fea0003800200 */
.L_x_8486:
        /* <DEDUP_REMOVED lines=33> */
.L_x_8489:
[----:B------:R-:W-:Y:S05]  /*2230*/  BSYNC.RECONVERGENT B0 ;  /* 0x0000000000007941 */ /* 0x000fea0003800200 */
.L_x_8488:
[----:B------:R-:W0:Y:S01]  /*2240*/  LDCU.128 UR12, c[0x0][0x410] ;  /* 0x00008200ff0c77ac */ /* 0x000e220008000c00 */
[----:B------:R-:W-:Y:S01]  /*2250*/  LDS.U16 R74, [R53+0x2] ;  /* 0x00000200354a7984 */ /* 0x000fe20000000400 */
[----:B------:R-:W-:Y:S01]  /*2260*/  P2R R70, PR, RZ, 0x10 ;  /* 0x00000010ff467803 */ /* 0x000fe20000000000 */
[----:B------:R-:W-:Y:S01]  /*2270*/  UMOV UR4, UR19 ;  /* 0x0000001300047c82 */ /* 0x000fe20008000000 */
[----:B------:R-:W-:Y:S01]  /*2280*/  UMOV UR5, URZ ;  /* 0x000000ff00057c82 */ /* 0x000fe20008000000 */
[----:B------:R-:W-:Y:S01]  /*2290*/  LDS.U16 R76, [R53+0x4] ;  /* 0x00000400354c7984 */ /* 0x000fe20000000400 */
[----:B------:R-:W-:Y:S02]  /*22a0*/  ISETP.NE.AND P4, PT, R64, RZ, PT ;  /* 0x000000ff4000720c */ /* 0x000fe40003f85270 */
[----:B------:R-:W-:Y:S01]  /*22b0*/  PRMT R12, RZ, 0x7610, R12 ;  /* 0x00007610ff0c7816 */ /* 0x000fe2000000000c */
[----:B------:R-:W-:Y:S01]  /*22c0*/  LDS.U16 R78, [R53+0x6] ;  /* 0x00000600354e7984 */ /* 0x000fe20000000400 */
[----:B------:R-:W-:-:S02]  /*22d0*/  ISETP.NE.AND P6, PT, R67, RZ, PT ;  /* 0x000000ff4300720c */ /* 0x000fc40003fc5270 */
[----:B------:R-:W-:Y:S01]  /*22e0*/  PRMT R13, RZ, 0x7610, R13 ;  /* 0x00007610ff0d7816 */ /* 0x000fe2000000000d */
[----:B------:R-:W-:Y:S01]  /*22f0*/  LDS.U16 R80, [R53+0x8] ;  /* 0x0000080035507984 */ /* 0x000fe20000000400 */
[----:B------:R-:W-:Y:S02]  /*2300*/  PRMT R14, RZ, 0x7610, R14 ;  /* 0x00007610ff0e7816 */ /* 0x000fe4000000000e */
[----:B------:R-:W-:Y:S01]  /*2310*/  PRMT R15, RZ, 0x7610, R15 ;  /* 0x00007610ff0f7816 */ /* 0x000fe2000000000f */
[----:B0-----:R-:W-:Y:S01]  /*2320*/  UIMAD.WIDE.U32 UR8, UR18, UR12, UR4 ;  /* 0x0000000c120872a5 */ /* 0x001fe2000f8e0004 */
[----:B------:R-:W-:Y:S02]  /*2330*/  PRMT R62, RZ, 0x7610, R62 ;  /* 0x00007610ff3e7816 */ /* 0x000fe4000000003e */
[----:B------:R-:W-:Y:S01]  /*2340*/  PRMT R65, RZ, 0x7610, R65 ;  /* 0x00007610ff417816 */ /* 0x000fe20000000041 */
[----:B------:R-:W-:Y:S01]  /*2350*/  UIMAD UR10, UR18, UR13, UR9 ;  /* 0x0000000d120a72a4 */ /* 0x000fe2000f8e0209 */
[----:B------:R-:W-:Y:S01]  /*2360*/  PRMT R68, RZ, 0x7610, R68 ;  /* 0x00007610ff447816 */ /* 0x000fe20000000044 */
[----:B------:R-:W-:Y:S01]  /*2370*/  IMAD.U32 R3, RZ, RZ, UR9 ;  /* 0x00000009ff037e24 */ /* 0x000fe2000f8e00ff */
[----:B------:R-:W-:-:S02]  /*2380*/  MOV R2, UR8 ;  /* 0x0000000800027c02 */ /* 0x000fc40008000f00 */
[----:B------:R-:W-:Y:S02]  /*2390*/  PRMT R67, RZ, 0x7610, R67 ;  /* 0x00007610ff437816 */ /* 0x000fe40000000043 */
[----:B------:R-:W-:-:S03]  /*23a0*/  MOV R3, UR10 ;  /* 0x0000000a00037c02 */ /* 0x000fc60008000f00 */
[----:B------:R-:W-:-:S04]  /*23b0*/  IMAD.WIDE.U32 R2, R16, UR14, R2 ;  /* 0x0000000e10027c25 */ /* 0x000fc8000f8e0002 */
[----:B------:R-:W-:Y:S01]  /*23c0*/  IMAD R9, R16, UR15, R3 ;  /* 0x0000000f10097c24 */ /* 0x000fe2000f8e0203 */
[----:B------:R-:W0:Y:S01]  /*23d0*/  LDCU.128 UR12, c[0x0][0x420] ;  /* 0x00008400ff0c77ac */ /* 0x000e220008000c00 */
[----:B------:R-:W-:-:S04]  /*23e0*/  IADD3 R8, P5, PT, R34, R2, RZ ;  /* 0x0000000222087210 */ /* 0x000fc80007fbe0ff */
[----:B------:R-:W-:Y:S01]  /*23f0*/  IADD3.X R9, PT, PT, RZ, R9, RZ, P5, !PT ;  /* 0x00000009ff097210 */ /* 0x000fe20002ffe4ff */
[----:B0-----:R-:W-:-:S04]  /*2400*/  UIMAD.WIDE.U32 UR8, UR18, UR12, UR4 ;  /* 0x0000000c120872a5 */ /* 0x001fc8000f8e0004 */
[----:B------:R-:W-:Y:S02]  /*2410*/  UIMAD UR10, UR18, UR13, UR9 ;  /* 0x0000000d120a72a4 */ /* 0x000fe4000f8e0209 */
[----:B------:R-:W-:Y:S01]  /*2420*/  MOV R2, UR8 ;  /* 0x0000000800027c02 */ /* 0x000fe20008000f00 */
[----:B------:R-:W0:Y:S01]  /*2430*/  LDCU.64 UR12, c[0x0][0x558] ;  /* 0x0000ab00ff0c77ac */ /* 0x000e220008000a00 */
[----:B------:R-:W-:Y:S02]  /*2440*/  MOV R3, UR9 ;  /* 0x0000000900037c02 */ /* 0x000fe40008000f00 */
[----:B------:R-:W-:Y:S01]  /*2450*/  MOV R3, UR10 ;  /* 0x0000000a00037c02 */ /* 0x000fe20008000f00 */
[----:B------:R-:W1:Y:S02]  /*2460*/  LDCU.64 UR8, c[0x0][0x488] ;  /* 0x00009100ff0877ac */ /* 0x000e640008000a00 */
[C---:B------:R-:W-:Y:S01]  /*2470*/  IMAD.WIDE.U32 R2, R16.reuse, UR14, R2 ;  /* 0x0000000e10027c25 */ /* 0x040fe2000f8e0002 */
[----:B------:R-:W-:Y:S01]  /*2480*/  PRMT R73, RZ, 0x7610, R73 ;  /* 0x00007610ff497816 */ /* 0x000fe20000000049 */
[----:B------:R-:W2:Y:S02]  /*2490*/  LDCU.64 UR10, c[0x0][0x508] ;  /* 0x0000a100ff0a77ac */ /* 0x000ea40008000a00 */
[----:B------:R-:W-:Y:S01]  /*24a0*/  IMAD R0, R16, UR15, R3 ;  /* 0x0000000f10007c24 */ /* 0x000fe2000f8e0203 */
[----:B------:R-:W-:-:S04]  /*24b0*/  IADD3 R3, P5, PT, R34, R2, RZ ;  /* 0x0000000222037210 */ /* 0x000fc80007fbe0ff */
[----:B------:R-:W-:Y:S02]  /*24c0*/  IADD3.X R0, PT, PT, RZ, R0, RZ, P5, !PT ;  /* 0x00000000ff007210 */ /* 0x000fe40002ffe4ff */
[----:B-1----:R-:W-:-:S04]  /*24d0*/  LEA R10, P5, R8, UR8, 0x1 ;  /* 0x00000008080a7c11 */ /* 0x002fc8000f8a08ff */
[----:B------:R-:W-:Y:S01]  /*24e0*/  LEA.HI.X R11, R8, UR9, R9, 0x1, P5 ;  /* 0x00000009080b7c11 */ /* 0x000fe2000a8f0c09 */
[----:B------:R-:W1:Y:S01]  /*24f0*/  LDCU.64 UR8, c[0x0][0x478] ;  /* 0x00008f00ff0877ac */ /* 0x000e620008000a00 */
[----:B------:R-:W-:Y:S04]  /*2500*/  LDS.U16 R9, [R53+0xa] ;  /* 0x00000a0035097984 */ /* 0x000fe80000000400 */
[----:B------:R-:W-:Y:S01]  /*2510*/  LDS.U16 R8, [R53+0xc] ;  /* 0x00000c0035087984 */ /* 0x000fe20000000400 */
[----:B-1----:R-:W-:-:S04]  /*2520*/  LEA R2, P5, R3, UR8, 0x1 ;  /* 0x0000000803027c11 */ /* 0x002fc8000f8a08ff */
[----:B------:R-:W-:Y:S02]  /*2530*/  LEA.HI.X R3, R3, UR9, R0, 0x1, P5 ;  /* 0x0000000903037c11 */ /* 0x000fe4000a8f0c00 */
[----:B------:R-:W-:Y:S01]  /*2540*/  ISETP.NE.AND P5, PT, R66, RZ, PT ;  /* 0x000000ff4200720c */ /* 0x000fe20003fa5270 */
[----:B------:R-:W-:Y:S04]  /*2550*/  LDS.U16 R0, [R53+0xe] ;  /* 0x00000e0035007984 */ /* 0x000fe80000000400 */
[----:B------:R-:W-:Y:S01]  /*2560*/  LDS.U16 R66, [R53] ;  /* 0x0000000035427984 */ /* 0x000fe20000000400 */
[----:B------:R-:W-:Y:S06]  /*2570*/  BAR.SYNC.DEFER_BLOCKING 0x0 ;  /* 0x0000000000007b1d */ /* 0x000fec0000010000 */
[----:B------:R-:W3:Y:S01]  /*2580*/  @!P4 LDG.E.U16 R12, desc[UR16][R10.64] ;  /* 0x000000100a0cc981 */ /* 0x000ee2000c1e1500 */
[----:B------:R-:W-:-:S03]  /*2590*/  ISETP.NE.AND P4, PT, R70, RZ, PT ;  /* 0x000000ff4600720c */ /* 0x000fc60003f85270 */
[----:B------:R-:W4:Y:S01]  /*25a0*/  @!P5 LDG.E.U16 R13, desc[UR16][R10.64+0x40] ;  /* 0x000040100a0dd981 */ /* 0x000f22000c1e1500 */
[----:B------:R-:W-:Y:S02]  /*25b0*/  P2R R71, PR, RZ, 0x20 ;  /* 0x00000020ff477803 */ /* 0x000fe40000000000 */
[----:B------:R-:W-:Y:S01]  /*25c0*/  ISETP.NE.AND P5, PT, R64, RZ, PT ;  /* 0x000000ff4000720c */ /* 0x000fe20003fa5270 */
[----:B------:R-:W5:Y:S04]  /*25d0*/  @!P6 LDG.E.U16 R14, desc[UR16][R10.64+0x80] ;  /* 0x000080100a0ee981 */ /* 0x000f68000c1e1500 */
[----:B------:R-:W2:Y:S04]  /*25e0*/  @!P0 LDG.E.U16 R15, desc[UR16][R10.64+0xc0] ;  /* 0x0000c0100a0f8981 */ /* 0x000ea8000c1e1500 */
[----:B------:R-:W2:Y:S04]  /*25f0*/  @!P1 LDG.E.U16 R62, desc[UR16][R10.64+0x100] ;  /* 0x000100100a3e9981 */ /* 0x000ea8000c1e1500 */
[----:B------:R-:W2:Y:S04]  /*2600*/  @!P2 LDG.E.U16 R65, desc[UR16][R10.64+0x140] ;  /* 0x000140100a41a981 */ /* 0x000ea8000c1e1500 */
[----:B------:R-:W2:Y:S04]  /*2610*/  @!P3 LDG.E.U16 R68, desc[UR16][R10.64+0x180] ;  /* 0x000180100a44b981 */ /* 0x000ea8000c1e1500 */
[----:B------:R-:W2:Y:S01]  /*2620*/  @!P4 LDG.E.U16 R67, desc[UR16][R10.64+0x1c0] ;  /* 0x0001c0100a43c981 */ /* 0x000ea2000c1e1500 */
[----:B------:R-:W-:-:S02]  /*2630*/  PRMT R70, RZ, 0x7610, R70 ;  /* 0x00007610ff467816 */ /* 0x000fc40000000046 */
        /* <DEDUP_REMOVED lines=14> */
[----:B------:R-:W-:Y:S04]  /*2720*/  LDS.U16 R13, [R53+0x6] ;  /* 0x00000600350d7984 */ /* 0x000fe80000000400 */
[----:B------:R-:W-:Y:S04]  /*2730*/  LDS.U16 R14, [R53+0x8] ;  /* 0x00000800350e7984 */ /* 0x000fe80000000400 */
[----:B------:R-:W-:Y:S04]  /*2740*/  LDS.U16 R15, [R53+0xa] ;  /* 0x00000a00350f7984 */ /* 0x000fe80000000400 */
[----:B------:R-:W3:Y:S04]  /*2750*/  LDS.U16 R64, [R53+0xc] ;  /* 0x00000c0035407984 */ /* 0x000ee80000000400 */
[----:B------:R-:W4:Y:S01]  /*2760*/  LDS.U16 R65, [R53+0xe] ;  /* 0x00000e0035417984 */ /* 0x000f220000000400 */
[----:B------:R-:W-:Y:S01]  /*2770*/  BAR.SYNC.DEFER_BLOCKING 0x0 ;  /* 0x0000000000007b1d */ /* 0x000fe20000010000 */
[----:B-1----:R-:W-:-:S02]  /*2780*/  PRMT R67, RZ, 0x7610, R67 ;  /* 0x00007610ff437816 */ /* 0x002fc40000000043 */
[----:B------:R-:W-:Y:S02]  /*2790*/  PRMT R62, RZ, 0x7610, R62 ;  /* 0x00007610ff3e7816 */ /* 0x000fe4000000003e */
[----:B------:R-:W-:Y:S01]  /*27a0*/  PRMT R68, RZ, 0x7610, R68 ;  /* 0x00007610ff447816 */ /* 0x000fe20000000044 */
[----:B------:R-:W5:Y:S01]  /*27b0*/  @!P5 LDG.E.U16 R70, desc[UR16][R2.64] ;  /* 0x000000100246d981 */ /* 0x000f62000c1e1500 */
[----:B------:R-:W-:Y:S02]  /*27c0*/  ISETP.NE.AND P5, PT, R71, RZ, PT ;  /* 0x000000ff4700720c */ /* 0x000fe40003fa5270 */
[----:B------:R-:W-:Y:S01]  /*27d0*/  PRMT R71, RZ, 0x7610, R71 ;  /* 0x00007610ff477816 */ /* 0x000fe20000000047 */
[----:B------:R-:W5:Y:S04]  /*27e0*/  @!P6 LDG.E.U16 R62, desc[UR16][R2.64+0x80] ;  /* 0x00008010023ee981 */ /* 0x000f68000c1e1500 */
[----:B------:R-:W5:Y:S04]  /*27f0*/  @!P1 LDG.E.U16 R68, desc[UR16][R2.64+0x100] ;  /* 0x0001001002449981 */ /* 0x000f68000c1e1500 */
[----:B------:R-:W5:Y:S04]  /*2800*/  @!P0 LDG.E.U16 R71, desc[UR16][R2.64+0xc0] ;  /* 0x0000c01002478981 */ /* 0x000f68000c1e1500 */
[----:B------:R-:W5:Y:S04]  /*2810*/  @!P5 LDG.E.U16 R67, desc[UR16][R2.64+0x40] ;  /* 0x000040100243d981 */ /* 0x000f68000c1e1500 */
[----:B------:R-:W5:Y:S04]  /*2820*/  @!P2 LDG.E.U16 R73, desc[UR16][R2.64+0x140] ;  /* 0x000140100249a981 */ /* 0x000f68000c1e1500 */
[----:B------:R-:W5:Y:S04]  /*2830*/  @!P3 LDG.E.U16 R72, desc[UR16][R2.64+0x180] ;  /* 0x000180100248b981 */ /* 0x000f68000c1e1500 */
[----:B------:R1:W5:Y:S01]  /*2840*/  @!P4 LDG.E.U16 R79, desc[UR16][R2.64+0x1c0] ;  /* 0x0001c010024fc981 */ /* 0x000362000c1e1500 */
[----:B--2---:R-:W-:-:S05]  /*2850*/  SHF.L.U32 R10, R10, 0x10, RZ ;  /* 0x000000100a0a7819 */ /* 0x004fca00000006ff */
[----:B------:R-:W-:Y:S01]  /*2860*/  FMUL.FTZ R81, R10, -1.4426950216293334961 ;  /* 0xbfb8aa3b0a517820 */ /* 0x000fe20000410000 */
[----:B---3--:R-:W-:Y:S02]  /*2870*/  SHF.L.U32 R64, R64, 0x10, RZ ;  /* 0x0000001040407819 */ /* 0x008fe400000006ff */
[----:B------:R-:W-:-:S03]  /*2880*/  SHF.L.U32 R14, R14, 0x10, RZ ;  /* 0x000000100e0e7819 */ /* 0x000fc600000006ff */
[----:B------:R-:W-:Y:S01]  /*2890*/  MUFU.EX2 R81, R81 ;  /* 0x0000005100517308 */ /* 0x000fe20000000800 */
[----:B------:R-:W-:Y:S01]  /*28a0*/  FMUL.FTZ R86, R64, -1.4426950216293334961 ;  /* 0xbfb8aa3b40567820 */ /* 0x000fe20000410000 */
[----:B------:R-:W-:Y:S02]  /*28b0*/  SHF.L.U32 R13, R13, 0x10, RZ ;  /* 0x000000100d0d7819 */ /* 0x000fe400000006ff */
[----:B------:R-:W-:-:S03]  /*28c0*/  SHF.L.U32 R12, R12, 0x10, RZ ;  /* 0x000000100c0c7819 */ /* 0x000fc600000006ff */
[----:B------:R-:W2:Y:S01]  /*28d0*/  MUFU.EX2 R86, R86 ;  /* 0x0000005600567308 */ /* 0x000ea20000000800 */
[----:B----4-:R-:W-:Y:S01]  /*28e0*/  SHF.L.U32 R65, R65, 0x10, RZ ;  /* 0x0000001041417819 */ /* 0x010fe200000006ff */
[----:B-1----:R-:W-:Y:S01]  /*28f0*/  FMUL.FTZ R3, R12, -1.4426950216293334961 ;  /* 0xbfb8aa3b0c037820 */ /* 0x002fe20000410000 */
[----:B------:R-:W-:Y:S01]  /*2900*/  IMAD.U32 R11, R11, 0x10000, RZ ;  /* 0x000100000b0b7824 */ /* 0x000fe200078e00ff */
[----:B------:R-:W-:Y:S02]  /*2910*/  SHF.L.U32 R15, R15, 0x10, RZ ;  /* 0x000000100f0f7819 */ /* 0x000fe400000006ff */
[----:B------:R-:W-:Y:S01]  /*2920*/  FMUL.FTZ R88, R65, -1.4426950216293334961 ;  /* 0xbfb8aa3b41587820 */ /* 0x000fe20000410000 */
[----:B------:R-:W-:Y:S01]  /*2930*/  FMUL.FTZ R2, R11, -1.4426950216293334961 ;  /* 0xbfb8aa3b0b027820 */ /* 0x000fe20000410000 */
[----:B------:R-:W1:Y:S04]  /*2940*/  MUFU.EX2 R3, R3 ;  /* 0x0000000300037308 */ /* 0x000e680000000800 */
[----:B------:R-:W-:Y:S01]  /*2950*/  MUFU.EX2 R92, R88 ;  /* 0x00000058005c7308 */ /* 0x000fe20000000800 */
[----:B--2---:R-:W-:-:S03]  /*2960*/  FADD.FTZ R89, R86, 1 ;  /* 0x3f80000056597421 */ /* 0x004fc60000010000 */
[----:B------:R-:W2:Y:S01]  /*2970*/  MUFU.EX2 R2, R2 ;  /* 0x0000000200027308 */ /* 0x000ea20000000800 */
[----:B-1----:R-:W-:Y:S01]  /*2980*/  FADD.FTZ R3, R3, 1 ;  /* 0x3f80000003037421 */ /* 0x002fe20000010000 */
[----:B------:R-:W-:Y:S01]  /*2990*/  SHF.L.U32 R66, R66, 0x10, RZ ;  /* 0x0000001042427819 */ /* 0x000fe200000006ff */
[----:B--2---:R-:W-:Y:S01]  /*29a0*/  FADD.FTZ R2, R2, 1 ;  /* 0x3f80000002027421 */ /* 0x004fe20000010000 */
[----:B------:R-:W-:Y:S01]  /*29b0*/  SHF.L.U32 R78, R78, 0x10, RZ ;  /* 0x000000104e4e7819 */ /* 0x000fe200000006ff */
[----:B------:R-:W1:Y:S01]  /*29c0*/  MUFU.RCP R89, R89 ;  /* 0x0000005900597308 */ /* 0x000e620000001000 */
[----:B------:R-:W-:Y:S02]  /*29d0*/  SHF.L.U32 R80, R80, 0x10, RZ ;  /* 0x0000001050507819 */ /* 0x000fe400000006ff */
[----:B------:R-:W-:Y:S02]  /*29e0*/  SHF.L.U32 R76, R76, 0x10, RZ ;  /* 0x000000104c4c7819 */ /* 0x000fe400000006ff */
[----:B------:R-:W-:Y:S01]  /*29f0*/  SHF.L.U32 R74, R74, 0x10, RZ ;  /* 0x000000104a4a7819 */ /* 0x000fe200000006ff */
[----:B------:R-:W2:Y:S01]  /*2a00*/  S2UR UR9, SR_CgaCtaId ;  /* 0x00000000000979c3 */ /* 0x000ea20000008800 */
[----:B-1----:R-:W-:-:S04]  /*2a10*/  FADD.FTZ R105, -R89, 1 ;  /* 0x3f80000059697421 */ /* 0x002fc80000010100 */
[----:B------:R-:W-:Y:S01]  /*2a20*/  FFMA.FTZ R105, R64, R105, 1 ;  /* 0x3f80000040697423 */ /* 0x000fe20000010069 */
[----:B------:R-:W-:Y:S01]  /*2a30*/  ISETP.NE.AND P1, PT, R25, RZ, PT ;  /* 0x000000ff1900720c */ /* 0x000fe20003f25270 */
[----:B------:R-:W-:Y:S02]  /*2a40*/  UMOV UR8, 0x400 ;  /* 0x0000040000087882 */ /* 0x000fe40000000000 */
[----:B--2---:R-:W-:Y:S01]  /*2a50*/  ULEA UR8, UR9, UR8, 0x18 ;  /* 0x0000000809087291 */ /* 0x004fe2000f8ec0ff */
[----:B-----5:R1:W-:Y:S04]  /*2a60*/  STS.U16 [R45], R70 ;  /* 0x000000462d007388 */ /* 0x0203e80000000400 */
[----:B------:R-:W-:Y:S04]  /*2a70*/  STS.U16 [R46+0x40], R67 ;  /* 0x000040432e007388 */ /* 0x000fe80000000400 */
[----:B------:R2:W-:Y:S04]  /*2a80*/  STS.U16 [R47+0x80], R62 ;  /* 0x0000803e2f007388 */ /* 0x0005e80000000400 */
[----:B------:R-:W-:Y:S04]  /*2a90*/  STS.U16 [R48+0xc0], R71 ;  /* 0x0000c04730007388 */ /* 0x000fe80000000400 */
[----:B------:R-:W-:Y:S04]  /*2aa0*/  STS.U16 [R49+0x100], R68 ;  /* 0x0001004431007388 */ /* 0x000fe80000000400 */
[----:B------:R-:W-:Y:S04]  /*2ab0*/  STS.U16 [R50+0x140], R73 ;  /* 0x0001404932007388 */ /* 0x000fe80000000400 */
[----:B------:R3:W-:Y:S04]  /*2ac0*/  STS.U16 [R51+0x180], R72 ;  /* 0x0001804833007388 */ /* 0x0007e80000000400 */
[----:B------:R4:W-:Y:S01]  /*2ad0*/  STS.U16 [R52+0x1c0], R79 ;  /* 0x0001c04f34007388 */ /* 0x0009e20000000400 */
[----:B------:R-:W-:-:S03]  /*2ae0*/  NOP ;  /* 0x0000000000007918 */ /* 0x000fc60000000000 */
[----:B------:R-:W5:Y:S01]  /*2af0*/  LDS.U16 R67, [R53] ;  /* 0x0000000035437984 */ /* 0x000f620000000400 */
[----:B-1----:R-:W-:Y:S01]  /*2b00*/  FMUL.FTZ R70, R14, -1.4426950216293334961 ;  /* 0xbfb8aa3b0e467820 */ /* 0x002fe20000410000 */
[----:B--2---:R-:W-:Y:S02]  /*2b10*/  FMUL.FTZ R62, R13, -1.4426950216293334961 ;  /* 0xbfb8aa3b0d3e7820 */ /* 0x004fe40000410000 */
[----:B------:R-:W1:Y:S01]  /*2b20*/  LDS.U16 R91, [R53+0x6] ;  /* 0x00000600355b7984 */ /* 0x000e620000000400 */
[----:B---3--:R-:W2:Y:S03]  /*2b30*/  MUFU.EX2 R72, R70 ;  /* 0x0000004600487308 */ /* 0x008ea60000000800 */
[----:B------:R-:W3:Y:S01]  /*2b40*/  LDS.U16 R95, [R53+0x8] ;  /* 0x00000800355f7984 */ /* 0x000ee20000000400 */
[----:B------:R-:W-:-:S03]  /*2b50*/  FADD.FTZ R71, R81, 1 ;  /* 0x3f80000051477421 */ /* 0x000fc60000010000 */
[----:B------:R-:W0:Y:S01]  /*2b60*/  LDS.U16 R87, [R53+0x4] ;  /* 0x0000040035577984 */ /* 0x000e220000000400 */
[----:B------:R-:W2:Y:S03]  /*2b70*/  MUFU.EX2 R62, R62 ;  /* 0x0000003e003e7308 */ /* 0x000ea60000000800 */
[----:B------:R-:W0:Y:S01]  /*2b80*/  LDS.U16 R81, [R53+0x2] ;  /* 0x0000020035517984 */ /* 0x000e220000000400 */
[----:B----4-:R-:W-:-:S03]  /*2b90*/  FMUL.FTZ R79, R15, -1.4426950216293334961 ;  /* 0xbfb8aa3b0f4f7820 */ /* 0x010fc60000410000 */
[----:B------:R-:W4:Y:S01]  /*2ba0*/  LDS.U16 R88, [R53+0xa] ;  /* 0x00000a0035587984 */ /* 0x000f220000000400 */
[----:B------:R2:W5:Y:S03]  /*2bb0*/  MUFU.EX2 R82, R79 ;  /* 0x0000004f00527308 */ /* 0x0005660000000800 */
[----:B------:R-:W4:Y:S04]  /*2bc0*/  LDS.U16 R90, [R53+0xc] ;  /* 0x00000c00355a7984 */ /* 0x000f280000000400 */
[----:B------:R-:W4:Y:S01]  /*2bd0*/  LDS.U16 R86, [R53+0xe] ;  /* 0x00000e0035567984 */ /* 0x000f220000000400 */
[----:B--2---:R-:W-:Y:S01]  /*2be0*/  FADD.FTZ R79, R72, 1 ;  /* 0x3f800000484f7421 */ /* 0x004fe20000010000 */
[----:B------:R-:W2:Y:S01]  /*2bf0*/  MUFU.RCP R71, R71 ;  /* 0x0000004700477308 */ /* 0x000ea20000001000 */
[----:B------:R-:W-:-:S07]  /*2c00*/  FADD.FTZ R62, R62, 1 ;  /* 0x3f8000003e3e7421 */ /* 0x000fce0000010000 */
[----:B------:R-:W1:Y:S08]  /*2c10*/  MUFU.RCP R79, R79 ;  /* 0x0000004f004f7308 */ /* 0x000e700000001000 */
[----:B------:R-:W3:Y:S01]  /*2c20*/  MUFU.RCP R70, R62 ;  /* 0x0000003e00467308 */ /* 0x000ee20000001000 */
[----:B-----5:R-:W-:-:S07]  /*2c30*/  IMAD.U32 R67, R67, 0x10000, RZ ;  /* 0x0001000043437824 */ /* 0x020fce00078e00ff */
[----:B------:R2:W5:Y:S01]  /*2c40*/  MUFU.RCP R73, R3 ;  /* 0x0000000300497308 */ /* 0x0005620000001000 */
[----:B------:R-:W-:Y:S01]  /*2c50*/  FADD.FTZ R72, R82, 1 ;  /* 0x3f80000052487421 */ /* 0x000fe20000010000 */
[----:B------:R-:W-:-:S06]  /*2c60*/  FADD.FTZ R82, R92, 1 ;  /* 0x3f8000005c527421 */ /* 0x000fcc0000010000 */
[----:B------:R0:W4:Y:S01]  /*2c70*/  MUFU.RCP R68, R2 ;  /* 0x0000000200447308 */ /* 0x0001220000001000 */
[----:B--2---:R-:W-:Y:S01]  /*2c80*/  FADD.FTZ R3, -R71, 1 ;  /* 0x3f80000047037421 */ /* 0x004fe20000010100 */
[----:B-1----:R-:W-:Y:S01]  /*2c90*/  FADD.FTZ R99, -R79, 1 ;  /* 0x3f8000004f637421 */ /* 0x002fe20000010100 */
[----:B------:R-:W-:Y:S01]  /*2ca0*/  SHF.L.U32 R91, R91, 0x10, RZ ;  /* 0x000000105b5b7819 */ /* 0x000fe200000006ff */
[----:B---3--:R-:W-:Y:S01]  /*2cb0*/  FADD.FTZ R92, -R70, 1 ;  /* 0x3f800000465c7421 */ /* 0x008fe20000010100 */
[----:B------:R-:W-:Y:S01]  /*2cc0*/  FFMA.FTZ R3, R10, R3, 1 ;  /* 0x3f8000000a037423 */ /* 0x000fe20000010003 */
[----:B0-----:R-:W-:Y:S01]  /*2cd0*/  FMUL.FTZ R2, R66, R67 ;  /* 0x0000004342027220 */ /* 0x001fe20000410000 */
[----:B------:R-:W-:Y:S01]  /*2ce0*/  SHF.L.U32 R95, R95, 0x10, RZ ;  /* 0x000000105f5f7819 */ /* 0x000fe200000006ff */
[----:B------:R-:W0:Y:S01]  /*2cf0*/  MUFU.RCP R72, R72 ;  /* 0x0000004800487308 */ /* 0x000e220000001000 */
[----:B------:R-:W-:Y:S01]  /*2d00*/  SHF.L.U32 R87, R87, 0x10, RZ ;  /* 0x0000001057577819 */ /* 0x000fe200000006ff */
[----:B------:R-:W-:Y:S01]  /*2d10*/  FMUL.FTZ R2, R71, R2 ;  /* 0x0000000247027220 */ /* 0x000fe20000410000 */
[----:B------:R-:W-:Y:S01]  /*2d20*/  FFMA.FTZ R101, R14, R99, 1 ;  /* 0x3f8000000e657423 */ /* 0x000fe20000010063 */
[----:B------:R-:W-:-:S04]  /*2d30*/  FFMA.FTZ R94, R13, R92, 1 ;  /* 0x3f8000000d5e7423 */ /* 0x000fc8000001005c */
[----:B------:R-:W1:Y:S01]  /*2d40*/  MUFU.RCP R82, R82 ;  /* 0x0000005200527308 */ /* 0x000e620000001000 */
[----:B------:R-:W-:Y:S01]  /*2d50*/  FMUL.FTZ R2, R2, R3 ;  /* 0x0000000302027220 */ /* 0x000fe20000410000 */
[----:B-----5:R-:W-:Y:S01]  /*2d60*/  FADD.FTZ R3, -R73, 1 ;  /* 0x3f80000049037421 */ /* 0x020fe20000010100 */
[----:B------:R-:W-:Y:S01]  /*2d70*/  SHF.L.U32 R81, R81, 0x10, RZ ;  /* 0x0000001051517819 */ /* 0x000fe200000006ff */
[----:B------:R-:W-:Y:S01]  /*2d80*/  FMUL.FTZ R99, R78, R91 ;  /* 0x0000005b4e637220 */ /* 0x000fe20000410000 */
[----:B------:R-:W-:Y:S01]  /*2d90*/  FMUL.FTZ R96, R80, R95 ;  /* 0x0000005f50607220 */ /* 0x000fe20000410000 */
[----:B------:R-:W-:Y:S01]  /*2da0*/  FMUL.FTZ R92, R76, R87 ;  /* 0x000000574c5c7220 */ /* 0x000fe20000410000 */
[----:B------:R-:W-:Y:S01]  /*2db0*/  FFMA.FTZ R97, R12, R3, 1 ;  /* 0x3f8000000c617423 */ /* 0x000fe20000010003 */
[----:B------:R-:W-:Y:S01]  /*2dc0*/  FMUL.FTZ R99, R70, R99 ;  /* 0x0000006346637220 */ /* 0x000fe20000410000 */
[----:B------:R-:W-:Y:S01]  /*2dd0*/  FMUL.FTZ R96, R79, R96 ;  /* 0x000000604f607220 */ /* 0x000fe20000410000 */
[----:B----4-:R-:W-:Y:S01]  /*2de0*/  FADD.FTZ R62, -R68, 1 ;  /* 0x3f800000443e7421 */ /* 0x010fe20000010100 */
        /* <DEDUP_REMOVED lines=8> */
[----:B------:R-:W-:Y:S01]  /*2e70*/  IMAD.U32 R97, R9, 0x10000, RZ ;  /* 0x0001000009617824 */ /* 0x000fe200078e00ff */
[----:B------:R-:W-:-:S02]  /*2e80*/  SHF.L.U32 R101, R0, 0x10, RZ ;  /* 0x0000001000657819 */ /* 0x000fc400000006ff */
[----:B------:R-:W-:Y:S02]  /*2e90*/  SHF.L.U32 R88, R88, 0x10, RZ ;  /* 0x0000001058587819 */ /* 0x000fe400000006ff */
[----:B------:R-:W-:Y:S02]  /*2ea0*/  SHF.L.U32 R90, R90, 0x10, RZ ;  /* 0x000000105a5a7819 */ /* 0x000fe400000006ff */
[----:B------:R-:W-:Y:S01]  /*2eb0*/  SHF.L.U32 R86, R86, 0x10, RZ ;  /* 0x0000001056567819 */ /* 0x000fe200000006ff */
[----:B------:R-:W-:Y:S01]  /*2ec0*/  FMUL.FTZ R3, R3, R62 ;  /* 0x0000003e03037220 */ /* 0x000fe20000410000 */
[----:B0-----:R-:W-:Y:S01]  /*2ed0*/  FADD.FTZ R0, -R72, 1 ;  /* 0x3f80000048007421 */ /* 0x001fe20000010100 */
[----:B-1----:R-:W-:Y:S01]  /*2ee0*/  FADD.FTZ R62, -R82, 1 ;  /* 0x3f800000523e7421 */ /* 0x002fe20000010100 */
        /* <DEDUP_REMOVED lines=23> */
[----:B------:R0:W-:Y:S04]  /*3060*/  STS.U16 [R53+0x6], R3 ;  /* 0x0000060335007388 */ /* 0x0001e80000000400 */
[----:B------:R-:W-:Y:S04]  /*3070*/  STS.U16 [R53+0x8], R9 ;  /* 0x0000080935007388 */ /* 0x000fe80000000400 */
[----:B------:R-:W-:Y:S01]  /*3080*/  STS.U16 [R53+0xa], R94 ;  /* 0x00000a5e35007388 */ /* 0x000fe20000000400 */
[----:B------:R-:W-:Y:S01]  /*3090*/  MOV R62, UR8 ;  /* 0x00000008003e7c02 */ /* 0x000fe20008000f00 */
[----:B0-----:R-:W0:Y:S02]  /*30a0*/  LDC.64 R2, c[0x0][0x510] ;  /* 0x00014400ff027b82 */ /* 0x001e240000000a00 */
        /* <DEDUP_REMOVED lines=15> */
[----:B------:R-:W1:Y:S05]  /*31a0*/  LDS R121, [R62+0x210] ;  /* 0x000210003e797984 */ /* 0x000e6a0000000800 */
[----:B0-----:R-:W-:-:S04]  /*31b0*/  IMAD.WIDE.U32 R8, R16, R2, UR8 ;  /* 0x0000000810087e25 */ /* 0x001fc8000f8e0002 */
[----:B------:R-:W-:Y:S01]  /*31c0*/  IMAD R3, R16, R3, R9 ;  /* 0x0000000310037224 */ /* 0x000fe200078e0209 */
[----:B------:R-:W-:-:S04]  /*31d0*/  IADD3 R8, P0, PT, R34, R8, RZ ;  /* 0x0000000822087210 */ /* 0x000fc80007f1e0ff */
[----:B------:R-:W-:Y:S02]  /*31e0*/  IADD3.X R3, PT, PT, RZ, R3, RZ, P0, !PT ;  /* 0x00000003ff037210 */ /* 0x000fe400007fe4ff */
[----:B------:R-:W-:-:S04]  /*31f0*/  LEA R2, P0, R8, UR12, 0x1 ;  /* 0x0000000c08027c11 */ /* 0x000fc8000f8008ff */
[----:B------:R-:W-:Y:S01]  /*3200*/  LEA.HI.X R3, R8, UR13, R3, 0x1, P0 ;  /* 0x0000000d08037c11 */ /* 0x000fe200080f0c03 */
[----:B------:R-:W0:Y:S01]  /*3210*/  LDCU.64 UR12, c[0x0][0x490] ;  /* 0x00009200ff0c77ac */ /* 0x000e220008000a00 */
        /* <DEDUP_REMOVED lines=54> */
[----:B------:R-:W-:Y:S04]  /*3580*/  STS.U16 [R53], R10 ;  /* 0x0000000a35007388 */ /* 0x000fe80000000400 */
[----:B------:R1:W-:Y:S01]  /*3590*/  STS.U16 [R53+0x2], R2 ;  /* 0x0000020235007388 */ /* 0x0003e20000000400 */
[----:B0-----:R-:W-:-:S03]  /*35a0*/  UIMAD.WIDE.U32 UR4, UR18, UR8, UR4 ;  /* 0x00000008120472a5 */ /* 0x001fc6000f8e0004 */
[----:B------:R-:W-:Y:S01]  /*35b0*/  STS.U16 [R53+0x4], R12 ;  /* 0x0000040c35007388 */ /* 0x000fe20000000400 */
[----:B------:R-:W-:-:S03]  /*35c0*/  UIMAD UR8, UR18, UR9, UR5 ;  /* 0x00000009120872a4 */ /* 0x000fc6000f8e0205 */
[----:B------:R0:W-:Y:S01]  /*35d0*/  STS.U16 [R53+0x6], R3 ;  /* 0x0000060335007388 */ /* 0x0001e20000000400 */
[----:B-1----:R-:W-:-:S03]  /*35e0*/  IMAD.U32 R2, RZ, RZ, UR4 ;  /* 0x00000004ff027e24 */ /* 0x002fc6000f8e00ff */
[----:B------:R-:W-:Y:S04]  /*35f0*/  STS.U16 [R53+0x8], R14 ;  /* 0x0000080e35007388 */ /* 0x000fe80000000400 */
[----:B------:R1:W-:Y:S01]  /*3600*/  STS.U16 [R53+0xa], R8 ;  /* 0x00000a0835007388 */ /* 0x0003e20000000400 */
[----:B0-----:R-:W-:-:S03]  /*3610*/  MOV R3, UR5 ;  /* 0x0000000500037c02 */ /* 0x001fc60008000f00 */
[----:B------:R-:W-:Y:S01]  /*3620*/  STS.U16 [R53+0xc], R86 ;  /* 0x00000c5635007388 */ /* 0x000fe20000000400 */
[----:B------:R-:W-:-:S03]  /*3630*/  MOV R3, UR8 ;  /* 0x0000000800037c02 */ /* 0x000fc60008000f00 */
[----:B------:R-:W-:Y:S01]  /*3640*/  STS.U16 [R53+0xe], R78 ;  /* 0x00000e4e35007388 */ /* 0x000fe20000000400 */
[----:B------:R-:W-:-:S03]  /*3650*/  NOP ;  /* 0x0000000000007918 */ /* 0x000fc60000000000 */
[----:B------:R-:W-:Y:S01]  /*3660*/  LDS.U16 R9, [R45] ;  /* 0x000000002d097984 */ /* 0x000fe20000000400 */
[----:B------:R-:W-:-:S03]  /*3670*/  IMAD.WIDE.U32 R2, R16, UR10, R2 ;  /* 0x0000000a10027c25 */ /* 0x000fc6000f8e0002 */
[----:B------:R-:W-:Y:S01]  /*3680*/  LDS.U16 R11, [R46+0x40] ;  /* 0x000040002e0b7984 */ /* 0x000fe20000000400 */
[----:B-1----:R-:W-:Y:S01]  /*3690*/  IMAD R8, R16, UR11, R3 ;  /* 0x0000000b10087c24 */ /* 0x002fe2000f8e0203 */
[----:B------:R-:W-:Y:S02]  /*36a0*/  IADD3 R3, P0, PT, R34, R2, RZ ;  /* 0x0000000222037210 */ /* 0x000fe40007f1e0ff */
[----:B------:R-:W-:Y:S02]  /*36b0*/  LDS.U16 R13, [R47+0x80] ;  /* 0x000080002f0d7984 */ /* 0x000fe40000000400 */
[----:B------:R-:W-:Y:S02]  /*36c0*/  IADD3.X R8, PT, PT, RZ, R8, RZ, P0, !PT ;  /* 0x00000008ff087210 */ /* 0x000fe400007fe4ff */
[----:B------:R-:W-:Y:S01]  /*36d0*/  LDS.U16 R15, [R48+0xc0] ;  /* 0x0000c000300f7984 */ /* 0x000fe20000000400 */
[----:B------:R-:W-:-:S03]  /*36e0*/  LEA R2, P0, R3, UR12, 0x1 ;  /* 0x0000000c03027c11 */ /* 0x000fc6000f8008ff */
[----:B------:R-:W-:Y:S01]  /*36f0*/  LDS.U16 R65, [R49+0x100] ;  /* 0x0001000031417984 */ /* 0x000fe20000000400 */
[----:B------:R-:W-:-:S03]  /*3700*/  LEA.HI.X R3, R3, UR13, R8, 0x1, P0 ;  /* 0x0000000d03037c11 */ /* 0x000fc600080f0c08 */
        /* <DEDUP_REMOVED lines=22> */
.L_x_8490:
[----:B------:R-:W-:Y:S01]  /*3870*/  SHF.L.U32 R69, R69, 0x10, RZ ;  /* 0x0000001045457819 */ /* 0x000fe200000006ff */
[----:B------:R-:W1:Y:S01]  /*3880*/  LDCU UR8, c[0x0][0x38c] ;  /* 0x00007180ff0877ac */ /* 0x000e620008000800 */
[----:B------:R-:W-:Y:S01]  /*3890*/  FFMA.FTZ R23, R0, R63, R23 ;  /* 0x0000003f00177223 */ /* 0x000fe20000010017 */
[----:B------:R-:W-:Y:S01]  /*38a0*/  SHF.L.U32 R75, R75, 0x10, RZ ;  /* 0x000000104b4b7819 */ /* 0x000fe200000006ff */
[----:B------:R-:W-:Y:S01]  /*38b0*/  IMAD.U32 R77, R77, 0x10000, RZ ;  /* 0x000100004d4d7824 */ /* 0x000fe200078e00ff */
[----:B------:R-:W-:Y:S01]  /*38c0*/  SHF.L.U32 R83, R83, 0x10, RZ ;  /* 0x0000001053537819 */ /* 0x000fe200000006ff */
[----:B------:R-:W-:Y:S01]  /*38d0*/  FFMA.FTZ R23, R64, R69, R23 ;  /* 0x0000004540177223 */ /* 0x000fe20000010017 */
[----:B------:R-:W-:Y:S01]  /*38e0*/  SHF.L.U32 R84, R84, 0x10, RZ ;  /* 0x0000001054547819 */ /* 0x000fe200000006ff */
[----:B0-----:R-:W-:Y:S01]  /*38f0*/  HFMA2 R67, -RZ, RZ, 0, 0 ;  /* 0x00000000ff437431 */ /* 0x001fe200000001ff */
        /* <DEDUP_REMOVED lines=10> */
[----:B-1----:R-:W-:Y:S01]  /*39a0*/  UISETP.GE.AND UP0, UPT, UR8, 0x1, UPT ;  /* 0x000000010800788c */ /* 0x002fe2000bf06270 */
[----:B------:R-:W-:Y:S01]  /*39b0*/  MOV R82, RZ ;  /* 0x000000ff00527202 */ /* 0x000fe20000000f00 */
        /* <DEDUP_REMOVED lines=28> */
[----:B------:R-:W-:Y:S01]  /*3b80*/  IMAD.MOV.U32 R104, RZ, RZ, R27 ;  /* 0x000000ffff687224 */ /* 0x000fe200078e001b */
[----:B------:R-:W2:Y:S01]  /*3b90*/  LDC.64 R10, c[0x0][0x3c0] ;  /* 0x0000f000ff0a7b82 */ /* 0x000ea20000000a00 */
[----:B------:R-:W-:Y:S01]  /*3ba0*/  MOV R67, RZ ;  /* 0x000000ff00437202 */ /* 0x000fe20000000f00 */
[----:B------:R-:W-:Y:S01]  /*3bb0*/  UIADD3 UR10, UPT, UPT, -UR8, URZ, URZ ;  /* 0x000000ff080a7290 */ /* 0x000fe2000fffe1ff */
[----:B------:R-:W-:Y:S01]  /*3bc0*/  MOV R105, R26 ;  /* 0x0000001a00697202 */ /* 0x000fe20000000f00 */
[----:B------:R-:W3:Y:S01]  /*3bd0*/  LDCU UR11, c[0x0][0x394] ;  /* 0x00007280ff0b77ac */ /* 0x000ee20008000800 */
[----:B------:R-:W-:-:S02]  /*3be0*/  MOV R107, R19 ;  /* 0x00000013006b7202 */ /* 0x000fc40000000f00 */
[----:B------:R-:W-:Y:S01]  /*3bf0*/  MOV R106, R20 ;  /* 0x00000014006a7202 */ /* 0x000fe20000000f00 */
[----:B------:R-:W4:Y:S01]  /*3c00*/  LDC.64 R12, c[0x0][0x3a8] ;  /* 0x0000ea00ff0c7b82 */ /* 0x000f220000000a00 */
[----:B0-----:R-:W-:Y:S01]  /*3c10*/  ISETP.LE.AND P0, PT, R2, UR6, PT ;  /* 0x0000000602007c0c */ /* 0x001fe2000bf03270 */
[----:B------:R-:W-:Y:S01]  /*3c20*/  ULOP3.LUT UR5, UR5, 0x400, URZ, 0xc0, !UPT ;  /* 0x0000040005057892 */ /* 0x000fe2000f8ec0ff */
[----:B------:R-:W-:Y:S02]  /*3c30*/  MOV R109, R21 ;  /* 0x00000015006d7202 */ /* 0x000fe40000000f00 */
[----:B------:R-:W-:Y:S02]  /*3c40*/  MOV R108, R22 ;  /* 0x00000016006c7202 */ /* 0x000fe40000000f00 */
[----:B------:R-:W-:Y:S01]  /*3c50*/  MOV R110, R62 ;  /* 0x0000003e006e7202 */ /* 0x000fe20000000f00 */
[----:B------:R-:W0:Y:S01]  /*3c60*/  LDC R135, c[0x0][0x394] ;  /* 0x0000e500ff877b82 */ /* 0x000e220000000800 */
[----:B------:R-:W-:-:S02]  /*3c70*/  ISETP.EQ.AND P0, PT, R25, RZ, !P0 ;  /* 0x000000ff1900720c */ /* 0x000fc40004702270 */
[----:B------:R-:W-:Y:S02]  /*3c80*/  MOV R112, UR9 ;  /* 0x0000000900707c02 */ /* 0x000fe40008000f00 */
[----:B-1----:R-:W-:Y:S02]  /*3c90*/  SHF.L.U64.HI R9, R8, 0x2, R9 ;  /* 0x0000000208097819 */ /* 0x002fe40000010209 */
[----:B------:R-:W-:Y:S02]  /*3ca0*/  MOV R111, UR4 ;  /* 0x00000004006f7c02 */ /* 0x000fe40008000f00 */
[----:B--2---:R-:W-:Y:S02]  /*3cb0*/  SHF.L.U64.HI R11, R10, 0x2, R11 ;  /* 0x000000020a0b7819 */ /* 0x004fe4000001020b */
[----:B---34-:R-:W-:-:S07]  /*3cc0*/  SHF.L.U64.HI R13, R12, 0x2, R13 ;  /* 0x000000020c0d7819 */ /* 0x018fce000001020d */
.L_x_8497:
[----:B------:R-:W-:Y:S01]  /*3cd0*/  MOV R2, R105 ;  /* 0x0000006900027202 */ /* 0x000fe20000000f00 */
[----:B------:R-:W-:Y:S01]  /*3ce0*/  IMAD.MOV.U32 R3, RZ, RZ, R104 ;  /* 0x000000ffff037224 */ /* 0x000fe200078e0068 */
[----:B------:R-:W-:-:S04]  /*3cf0*/  MOV R14, R109 ;  /* 0x0000006d000e7202 */ /* 0x000fc80000000f00 */
[----:B-1----:R1:W2:Y:S01]  /*3d00*/  LDG.E R113, desc[UR16][R2.64] ;  /* 0x0000001002717981 */ /* 0x0022a2000c1e1900 */
[----:B------:R-:W-:-:S05]  /*3d10*/  MOV R15, R108 ;  /* 0x0000006c000f7202 */ /* 0x000fca0000000f00 */
[----:B------:R-:W3:Y:S01]  /*3d20*/  LDG.E R14, desc[UR16][R14.64] ;  /* 0x000000100e0e7981 */ /* 0x000ee2000c1e1900 */
[----:B-1----:R-:W-:Y:S02]  /*3d30*/  MOV R2, R107 ;  /* 0x0000006b00027202 */ /* 0x002fe40000000f00 */
        /* <DEDUP_REMOVED lines=14> */
[----:B------:R-:W2:Y:S01]  /*3e20*/  MUFU.EX2 R123, R123 ;  /* 0x0000007b007b7308 */ /* 0x000ea20000000800 */
[C---:B-1----:R-:W-:Y:S01]  /*3e30*/  FMUL.FTZ R2, R116.reuse, R60 ;  /* 0x0000003c74027220 */ /* 0x042fe20000410000 */
[----:B---3--:R-:W-:Y:S01]  /*3e40*/  FMUL.FTZ R133, R119, R14 ;  /* 0x0000000e77857220 */ /* 0x008fe20000410000 */
[----:B------:R-:W-:Y:S01]  /*3e50*/  FMUL.FTZ R119, R116, R61 ;  /* 0x0000003d74777220 */ /* 0x000fe20000410000 */
[----:B------:R-:W1:Y:S04]  /*3e60*/  MUFU.EX2 R120, R120 ;  /* 0x0000007800787308 */ /* 0x000e680000000800 */
[----:B------:R-:W3:Y:S04]  /*3e70*/  MUFU.EX2 R125, R125 ;  /* 0x0000007d007d7308 */ /* 0x000ee80000000800 */
[----:B------:R-:W4:Y:S04]  /*3e80*/  MUFU.EX2 R121, R121 ;  /* 0x0000007900797308 */ /* 0x000f280000000800 */
        /* <DEDUP_REMOVED lines=14> */
[----:B-1234-:R-:W-:Y:S05]  /*3f70*/  @P1 BRA `(.L_x_8493) ;  /* 0x0000000000141947 */ /* 0x01efea0003800000 */
[----:B------:R-:W-:Y:S01]  /*3f80*/  UISETP.NE.AND UP0, UPT, UR6, UR11, UPT ;  /* 0x0000000b0600728c */ /* 0x000fe2000bf05270 */
[----:B------:R-:W-:-:S08]  /*3f90*/  HFMA2 R134, -RZ, RZ, 1.875, 0 ;  /* 0x3f800000ff867431 */ /* 0x000fd000000001ff */
[----:B------:R-:W-:Y:S05]  /*3fa0*/  BRA.U !UP0, `(.L_x_8494) ;  /* 0x00000001080c7547 */ /* 0x000fea000b800000 */
[----:B------:R3:W4:Y:S01]  /*3fb0*/  LDS R134, [R110+UR5+0x458] ;  /* 0x000458056e867984 */ /* 0x0007220008000800 */
[----:B------:R-:W-:Y:S05]  /*3fc0*/  BRA `(.L_x_8494) ;  /* 0x0000000000047947 */ /* 0x000fea0003800000 */
.L_x_8493:
[----:B------:R1:W2:Y:S02]  /*3fd0*/  LDS R134, [R115+0xc5c] ;  /* 0x000c5c0073867984 */ /* 0x0002a40000000800 */
.L_x_8494:
[----:B------:R-:W-:Y:S05]  /*3fe0*/  BSYNC.RECONVERGENT B0 ;  /* 0x0000000000007941 */ /* 0x000fea0003800200 */
.L_x_8492:
        /* <DEDUP_REMOVED lines=15> */
[----:B0-----:R-:W-:-:S02]  /*40e0*/  FMUL.FTZ R2, R123, R120 ;  /* 0x000000787b027220 */ /* 0x001fc40000410000 */
[C---:B------:R-:W-:Y:S01]  /*40f0*/  FMUL.FTZ R122, R118.reuse, R15 ;  /* 0x0000000f767a7220 */ /* 0x040fe20000410000 */
[----:B------:R-:W-:Y:S01]  /*4100*/  FFMA.FTZ R15, R118, R14, R129 ;  /* 0x0000000e760f7223 */ /* 0x000fe20000010081 */
[----:B------:R-:W-:Y:S01]  /*4110*/  FFMA.FTZ R14, R94, R120, R97 ;  /* 0x000000785e0e7223 */ /* 0x000fe20000010061 */
[----:B------:R-:W-:Y:S01]  /*4120*/  FMUL.FTZ R2, R125, R2 ;  /* 0x000000027d027220 */ /* 0x000fe20000410000 */
[C---:B------:R-:W-:Y:S01]  /*4130*/  FMUL.FTZ R122, R121.reuse, R122 ;  /* 0x0000007a797a7220 */ /* 0x040fe20000410000 */
[----:B------:R-:W-:Y:S01]  /*4140*/  FFMA.FTZ R15, R121, R15, R126 ;  /* 0x0000000f790f7223 */ /* 0x000fe2000001007e */
[C---:B------:R-:W-:Y:S02]  /*4150*/  FFMA.FTZ R14, R125.reuse, R14, R96 ;  /* 0x0000000e7d0e7223 */ /* 0x040fe40000010060 */
[C---:B------:R-:W-:Y:S01]  /*4160*/  FMUL.FTZ R3, R125.reuse, R122 ;  /* 0x0000007a7d037220 */ /* 0x040fe20000410000 */
[----:B------:R-:W-:Y:S01]  /*4170*/  FFMA.FTZ R15, R125, R15, R124 ;  /* 0x0000000f7d0f7223 */ /* 0x000fe2000001007c */
[----:B------:R-:W-:-:S02]  /*4180*/  FFMA.FTZ R14, R121, R14, R98 ;  /* 0x0000000e790e7223 */ /* 0x000fc40000010062 */
[C---:B------:R-:W-:Y:S01]  /*4190*/  FMUL.FTZ R3, R120.reuse, R3 ;  /* 0x0000000378037220 */ /* 0x040fe20000410000 */
[----:B------:R-:W-:Y:S01]  /*41a0*/  FFMA.FTZ R122, R120, R15, R127 ;  /* 0x0000000f787a7223 */ /* 0x000fe2000001007f */
[C---:B------:R-:W-:Y:S01]  /*41b0*/  FFMA.FTZ R14, R118.reuse, R14, R99 ;  /* 0x0000000e760e7223 */ /* 0x040fe20000010063 */
[----:B------:R-:W-:Y:S02]  /*41c0*/  FMUL.FTZ R15, R121, R2 ;  /* 0x00000002790f7220 */ /* 0x000fe40000410000 */
[----:B------:R-:W0:Y:S01]  /*41d0*/  SHFL.DOWN PT, R136, R3, 0x1, 0x1f ;  /* 0x08201f0003887f89 */ /* 0x000e2200000e0000 */
[C---:B------:R-:W-:Y:S01]  /*41e0*/  FFMA.FTZ R14, R117.reuse, R14, R100 ;  /* 0x0000000e750e7223 */ /* 0x040fe20000010064 */
[----:B------:R-:W-:Y:S02]  /*41f0*/  FMUL.FTZ R2, R118, R15 ;  /* 0x0000000f76027220 */ /* 0x000fe40000410000 */
[----:B------:R-:W2:Y:S01]  /*4200*/  SHFL.DOWN PT, R138, R122, 0x1, 0x1f ;  /* 0x08201f007a8a7f89 */ /* 0x000ea200000e0000 */
[----:B------:R-:W-:Y:S01]  /*4210*/  FFMA.FTZ R14, R116, R14, R101 ;  /* 0x0000000e740e7223 */ /* 0x000fe20000010065 */
[----:B------:R-:W-:-:S03]  /*4220*/  FMUL.FTZ R15, R117, R2 ;  /* 0x00000002750f7220 */ /* 0x000fc60000410000 */
[----:B------:R-:W-:Y:S01]  /*4230*/  FFMA.FTZ R137, R119, R14, R102 ;  /* 0x0000000e77897223 */ /* 0x000fe20000010066 */
[----:B------:R-:W-:-:S04]  /*4240*/  FMUL.FTZ R2, R116, R15 ;  /* 0x0000000f74027220 */ /* 0x000fc80000410000 */
[----:B------:R-:W4:Y:S01]  /*4250*/  SHFL.UP PT, R14, R137, 0x1, RZ ;  /* 0x04200000890e7989 */ /* 0x000f2200000e00ff */
[----:B------:R-:W-:-:S05]  /*4260*/  FMUL.FTZ R2, R119, R2 ;  /* 0x0000000277027220 */ /* 0x000fca0000410000 */
[----:B------:R-:W3:Y:S01]  /*4270*/  SHFL.UP PT, R15, R2, 0x1, RZ ;  /* 0x04200000020f7989 */ /* 0x000ee200000e00ff */
[----:B0-----:R-:W-:Y:S01]  /*4280*/  @P1 FMUL.FTZ R136, R136, R3 ;  /* 0x0000000388881220 */ /* 0x001fe20000410000 */
[----:B--2---:R-:W-:-:S04]  /*4290*/  @P1 FFMA.FTZ R122, R3, R138, R122 ;  /* 0x0000008a037a1223 */ /* 0x004fc8000001007a */
[----:B------:R-:W-:Y:S02]  /*42a0*/  @P1 MOV R3, R136 ;  /* 0x0000008800031202 */ /* 0x000fe40000000f00 */
[----:B------:R-:W-:Y:S01]  /*42b0*/  ISETP.GE.AND P1, PT, R44, 0x1, PT ;  /* 0x000000012c00780c */ /* 0x000fe20003f26270 */
[----:B------:R-:W0:Y:S04]  /*42c0*/  SHFL.DOWN PT, R138, R122, 0x2, 0x1f ;  /* 0x08401f007a8a7f89 */ /* 0x000e2800000e0000 */
[----:B------:R-:W2:Y:S01]  /*42d0*/  SHFL.DOWN PT, R136, R3, 0x2, 0x1f ;  /* 0x08401f0003887f89 */ /* 0x000ea200000e0000 */
[----:B----4-:R-:W-:-:S05]  /*42e0*/  FFMA.FTZ R14, R2, R14, R137 ;  /* 0x0000000e020e7223 */ /* 0x010fca0000010089 */
[----:B------:R-:W-:Y:S02]  /*42f0*/  FSEL R137, R137, R14, !P1 ;  /* 0x0000000e89897208 */ /* 0x000fe40004800000 */
[----:B---3--:R-:W-:Y:S01]  /*4300*/  @P1 FMUL.FTZ R2, R2, R15 ;  /* 0x0000000f02021220 */ /* 0x008fe20000410000 */
[----:B------:R-:W-:Y:S02]  /*4310*/  ISETP.GE.AND P1, PT, R44, 0x2, PT ;  /* 0x000000022c00780c */ /* 0x000fe40003f26270 */
[----:B------:R-:W3:Y:S04]  /*4320*/  SHFL.UP PT, R14, R137, 0x2, RZ ;  /* 0x04400000890e7989 */ /* 0x000ee800000e00ff */
[----:B------:R-:W4:Y:S01]  /*4330*/  SHFL.UP PT, R15, R2, 0x2, RZ ;  /* 0x04400000020f7989 */ /* 0x000f2200000e00ff */
[C---:B0-----:R-:W-:Y:S01]  /*4340*/  @!P3 FFMA.FTZ R122, R3.reuse, R138, R122 ;  /* 0x0000008a037ab223 */ /* 0x041fe2000001007a */
[----:B--2---:R-:W-:-:S04]  /*4350*/  @!P3 FMUL.FTZ R136, R3, R136 ;  /* 0x000000880388b220 */ /* 0x004fc80000410000 */
[----:B------:R-:W0:Y:S01]  /*4360*/  SHFL.DOWN PT, R138, R122, 0x4, 0x1f ;  /* 0x08801f007a8a7f89 */ /* 0x000e2200000e0000 */
[----:B------:R-:W-:Y:S01]  /*4370*/  @!P3 IMAD.MOV.U32 R3, RZ, RZ, R136 ;  /* 0x000000ffff03b224 */ /* 0x000fe200078e0088 */
[----:B------:R-:W-:-:S04]  /*4380*/  ISETP.GT.U32.AND P3, PT, R114, 0x1b, PT ;  /* 0x0000001b7200780c */ /* 0x000fc80003f64070 */
[----:B------:R-:W2:Y:S01]  /*4390*/  SHFL.DOWN PT, R136, R3, 0x4, 0x1f ;  /* 0x08801f0003887f89 */ /* 0x000ea200000e0000 */
[C---:B---3--:R-:W-:Y:S01]  /*43a0*/  FFMA.FTZ R14, R2.reuse, R14, R137 ;  /* 0x0000000e020e7223 */ /* 0x048fe20000010089 */
[----:B----4-:R-:W-:-:S04]  /*43b0*/  @P1 FMUL.FTZ R2, R2, R15 ;  /* 0x0000000f02021220 */ /* 0x010fc80000410000 */
[----:B------:R-:W-:Y:S02]  /*43c0*/  FSEL R137, R137, R14, !P1 ;  /* 0x0000000e89897208 */ /* 0x000fe40004800000 */
[----:B------:R-:W-:Y:S01]  /*43d0*/  ISETP.GE.AND P1, PT, R44, 0x4, PT ;  /* 0x000000042c00780c */ /* 0x000fe20003f26270 */
[----:B------:R-:W-:Y:S01]  /*43e0*/  SHFL.UP PT, R139, R2, 0x4, RZ ;  /* 0x04800000028b7989 */ /* 0x000fe200000e00ff */
[----:B------:R-:W-:-:S03]  /*43f0*/  MOV R15, RZ ;  /* 0x000000ff000f7202 */ /* 0x000fc60000000f00 */
[----:B------:R-:W3:Y:S01]  /*4400*/  SHFL.UP PT, R14, R137, 0x4, RZ ;  /* 0x04800000890e7989 */ /* 0x000ee200000e00ff */
[----:B0-----:R-:W-:-:S05]  /*4410*/  @!P3 FFMA.FTZ R122, R3, R138, R122 ;  /* 0x0000008a037ab223 */ /* 0x001fca000001007a */
[----:B------:R-:W0:Y:S01]  /*4420*/  SHFL.DOWN PT, R140, R122, 0x8, 0x1f ;  /* 0x09001f007a8c7f89 */ /* 0x000e2200000e0000 */
[----:B--2---:R-:W-:-:S05]  /*4430*/  @!P3 FMUL.FTZ R136, R3, R136 ;  /* 0x000000880388b220 */ /* 0x004fca0000410000 */
[----:B------:R-:W-:Y:S02]  /*4440*/  @!P3 MOV R3, R136 ;  /* 0x000000880003b202 */ /* 0x000fe40000000f00 */
[----:B------:R-:W-:-:S03]  /*4450*/  ISETP.GT.U32.AND P3, PT, R114, 0x17, PT ;  /* 0x000000177200780c */ /* 0x000fc60003f64070 */
[----:B------:R-:W2:Y:S01]  /*4460*/  SHFL.DOWN PT, R138, R3, 0x8, 0x1f ;  /* 0x09001f00038a7f89 */ /* 0x000ea200000e0000 */
[C---:B---3--:R-:W-:Y:S01]  /*4470*/  FFMA.FTZ R14, R2.reuse, R14, R137 ;  /* 0x0000000e020e7223 */ /* 0x048fe20000010089 */
[----:B------:R-:W-:-:S04]  /*4480*/  @P1 FMUL.FTZ R2, R2, R139 ;  /* 0x0000008b02021220 */ /* 0x000fc80000410000 */
[----:B------:R-:W-:Y:S01]  /*4490*/  FSEL R137, R137, R14, !P1 ;  /* 0x0000000e89897208 */ /* 0x000fe20004800000 */
[----:B------:R-:W-:-:S03]  /*44a0*/  HFMA2 R14, -RZ, RZ, 1.875, 0 ;  /* 0x3f800000ff0e7431 */ /* 0x000fc600000001ff */
[----:B0-----:R-:W-:Y:S01]  /*44b0*/  @!P3 FFMA.FTZ R122, R3, R140, R122 ;  /* 0x0000008c037ab223 */ /* 0x001fe2000001007a */
[----:B------:R-:W-:Y:S01]  /*44c0*/  SHFL.UP PT, R139, R2, 0x8, RZ ;  /* 0x05000000028b7989 */ /* 0x000fe200000e00ff */
[----:B------:R-:W-:-:S03]  /*44d0*/  ISETP.GE.AND P1, PT, R44, 0x8, PT ;  /* 0x000000082c00780c */ /* 0x000fc60003f26270 */
[----:B------:R-:W0:Y:S04]  /*44e0*/  SHFL.UP PT, R136, R137, 0x8, RZ ;  /* 0x0500000089887989 */ /* 0x000e2800000e00ff */
[----:B------:R-:W-:Y:S01]  /*44f0*/  @P0 LDS.64 R14, [R103] ;  /* 0x00000000670e0984 */ /* 0x000fe20000000a00 */
[----:B--2---:R-:W-:-:S03]  /*4500*/  @!P3 FMUL.FTZ R138, R3, R138 ;  /* 0x0000008a038ab220 */ /* 0x004fc60000410000 */
[----:B------:R-:W2:Y:S02]  /*4510*/  SHFL.DOWN PT, R140, R122, 0x10, 0x1f ;  /* 0x0a001f007a8c7f89 */ /* 0x000ea400000e0000 */
[----:B------:R-:W-:Y:S02]  /*4520*/  @!P3 MOV R3, R138 ;  /* 0x0000008a0003b202 */ /* 0x000fe40000000f00 */
[----:B------:R-:W-:-:S03]  /*4530*/  ISETP.GT.U32.AND P3, PT, R114, 0xf, PT ;  /* 0x0000000f7200780c */ /* 0x000fc60003f64070 */
[----:B------:R-:W3:Y:S01]  /*4540*/  SHFL.DOWN PT, R138, R3, 0x10, 0x1f ;  /* 0x0a001f00038a7f89 */ /* 0x000ee200000e0000 */
[C---:B0-----:R-:W-:Y:S01]  /*4550*/  FFMA.FTZ R136, R2.reuse, R136, R137 ;  /* 0x0000008802887223 */ /* 0x041fe20000010089 */
[----:B------:R-:W-:-:S04]  /*4560*/  @P1 FMUL.FTZ R2, R2, R139 ;  /* 0x0000008b02021220 */ /* 0x000fc80000410000 */
[----:B------:R-:W-:Y:S01]  /*4570*/  FSEL R137, R137, R136, !P1 ;  /* 0x0000008889897208 */ /* 0x000fe20004800000 */
[----:B------:R-:W-:Y:S01]  /*4580*/  SHFL.UP PT, R139, R2, 0x10, RZ ;  /* 0x06000000028b7989 */ /* 0x000fe200000e00ff */
[----:B------:R-:W-:Y:S02]  /*4590*/  ISETP.GE.AND P1, PT, R44, 0x10, PT ;  /* 0x000000102c00780c */ /* 0x000fe40003f26270 */
[C---:B--2---:R-:W-:Y:S01]  /*45a0*/  @!P3 FFMA.FTZ R122, R3.reuse, R140, R122 ;  /* 0x0000008c037ab223 */ /* 0x044fe2000001007a */
[----:B------:R-:W0:Y:S04]  /*45b0*/  SHFL.UP PT, R136, R137, 0x10, RZ ;  /* 0x0600000089887989 */ /* 0x000e2800000e00ff */
[----:B------:R-:W-:Y:S01]  /*45c0*/  SHFL.DOWN PT, R141, R122, 0x1, 0x1f ;  /* 0x08201f007a8d7f89 */ /* 0x000fe200000e0000 */
[----:B---3--:R-:W-:-:S03]  /*45d0*/  @!P3 FMUL.FTZ R138, R3, R138 ;  /* 0x0000008a038ab220 */ /* 0x008fc60000410000 */
[----:B------:R-:W-:Y:S02]  /*45e0*/  SHFL.IDX PT, R122, R122, RZ, 0x1f ;  /* 0x00001fff7a7a7589 */ /* 0x000fe400000e0000 */
[----:B------:R-:W-:Y:S02]  /*45f0*/  @!P3 MOV R3, R138 ;  /* 0x0000008a0003b202 */ /* 0x000fe40000000f00 */
[----:B------:R-:W-:Y:S01]  /*4600*/  SHFL.IDX PT, R140, R15, RZ, 0x1f ;  /* 0x00001fff0f8c7589 */ /* 0x000fe200000e0000 */
[----:B------:R-:W-:-:S03]  /*4610*/  ISETP.NE.AND P3, PT, R25, 0x1f, PT ;  /* 0x0000001f1900780c */ /* 0x000fc60003f65270 */
[----:B------:R-:W2:Y:S04]  /*4620*/  SHFL.DOWN PT, R138, R3, 0x1, 0x1f ;  /* 0x08201f00038a7f89 */ /* 0x000ea800000e0000 */
[----:B------:R-:W3:Y:S01]  /*4630*/  SHFL.IDX PT, R3, R3, RZ, 0x1f ;  /* 0x00001fff03037589 */ /* 0x000ee200000e0000 */
[C---:B0-----:R-:W-:Y:S01]  /*4640*/  FFMA.FTZ R136, R2.reuse, R136, R137 ;  /* 0x0000008802887223 */ /* 0x041fe20000010089 */
[----:B------:R-:W-:-:S04]  /*4650*/  @P1 FMUL.FTZ R2, R2, R139 ;  /* 0x0000008b02021220 */ /* 0x000fc80000410000 */
[----:B------:R-:W-:Y:S02]  /*4660*/  FSEL R137, R137, R136, !P1 ;  /* 0x0000008889897208 */ /* 0x000fe40004800000 */
[----:B------:R-:W-:Y:S01]  /*4670*/  SHFL.UP PT, R2, R2, 0x1, RZ ;  /* 0x0420000002027989 */ /* 0x000fe200000e00ff */
[----:B------:R-:W-:-:S03]  /*4680*/  ISETP.GT.AND P1, PT, R44, 0x1e, PT ;  /* 0x0000001e2c00780c */ /* 0x000fc60003f24270 */
[----:B------:R-:W-:Y:S01]  /*4690*/  SHFL.UP PT, R137, R137, 0x1, RZ ;  /* 0x0420000089897989 */ /* 0x000fe200000e00ff */
[----:B--2---:R-:W-:Y:S01]  /*46a0*/  @P3 FFMA.FTZ R140, R138, R140, R141 ;  /* 0x0000008c8a8c3223 */ /* 0x004fe2000001008d */
[----:B------:R-:W-:-:S03]  /*46b0*/  ISETP.NE.AND P3, PT, R44, RZ, PT ;  /* 0x000000ff2c00720c */ /* 0x000fc60003f65270 */
[----:B------:R-:W-:Y:S01]  /*46c0*/  FFMA.FTZ R134, R140, R134, R133 ;  /* 0x000000868c867223 */ /* 0x000fe20000010085 */
[C---:B---3--:R-:W-:Y:S01]  /*46d0*/  FFMA.FTZ R15, R3.reuse, R15, R122 ;  /* 0x0000000f030f7223 */ /* 0x048fe2000001007a */
[----:B------:R-:W-:Y:S02]  /*46e0*/  FMUL.FTZ R14, R3, R14 ;  /* 0x0000000e030e7220 */ /* 0x000fe40000410000 */
[----:B------:R-:W-:-:S04]  /*46f0*/  FFMA.FTZ R130, R119, R134, R130 ;  /* 0x0000008677827223 */ /* 0x000fc80000010082 */
[----:B------:R-:W-:Y:S02]  /*4700*/  FFMA.FTZ R136, R116, R130, R131 ;  /* 0x0000008274887223 */ /* 0x000fe40000010083 */
[----:B------:R-:W0:Y:S02]  /*4710*/  @!P3 S2R R148, SR_CgaCtaId ;  /* 0x000000000094b919 */ /* 0x000e240000008800 */
[----:B------:R-:W-:-:S04]  /*4720*/  FFMA.FTZ R128, R117, R136, R128 ;  /* 0x0000008875807223 */ /* 0x000fc80000010080 */
[----:B------:R-:W-:Y:S01]  /*4730*/  FFMA.FTZ R138, R118, R128, R129 ;  /* 0x00000080768a7223 */ /* 0x000fe20000010081 */
[----:B------:R-:W-:-:S03]  /*4740*/  FMUL.FTZ R142, R128, R58 ;  /* 0x0000003a808e7220 */ /* 0x000fc60000410000 */
[----:B------:R-:W-:Y:S01]  /*4750*/  FFMA.FTZ R126, R121, R138, R126 ;  /* 0x0000008a797e7223 */ /* 0x000fe2000001007e */
[----:B------:R-:W-:-:S03]  /*4760*/  FADD.FTZ R87, R142, R87 ;  /* 0x000000578e577221 */ /* 0x000fc60000010000 */
[-C--:B------:R-:W-:Y:S01]  /*4770*/  FFMA.FTZ R124, R125, R126.reuse, R124 ;  /* 0x0000007e7d7c7223 */ /* 0x080fe2000001007c */
[----:B------:R-:W-:Y:S01]  /*4780*/  FMUL.FTZ R122, R113, R126 ;  /* 0x0000007e717a7220 */ /* 0x000fe20000410000 */
[----:B-----5:R2:W3:Y:S02]  /*4790*/  SHFL.IDX PT, R139, R132, RZ, 0x1f ;  /* 0x00001fff848b7589 */ /* 0x0204e400000e0000 */
[----:B--2---:R-:W-:-:S04]  /*47a0*/  FMUL.FTZ R132, R126, R56 ;  /* 0x000000387e847220 */ /* 0x004fc80000410000 */
[----:B------:R-:W-:Y:S01]  /*47b0*/  FADD.FTZ R95, R132, R95 ;  /* 0x0000005f845f7221 */ /* 0x000fe20000010000 */
[----:B---3--:R-:W-:Y:S01]  /*47c0*/  @P2 FFMA.FTZ R139, R2, R139, R137 ;  /* 0x0000008b028b2223 */ /* 0x008fe20000010089 */
[----:B------:R-:W-:Y:S01]  /*47d0*/  FMUL.FTZ R137, R138, R57 ;  /* 0x000000398a897220 */ /* 0x000fe20000410000 */
[----:B------:R-:W-:Y:S02]  /*47e0*/  ISETP.GT.AND P2, PT, R44, 0x17, PT ;  /* 0x000000172c00780c */ /* 0x000fe40003f44270 */
[----:B------:R-:W-:Y:S01]  /*47f0*/  FFMA.FTZ R139, R123, R139, R94 ;  /* 0x0000008b7b8b7223 */ /* 0x000fe2000001005e */
[----:B------:R-:W-:-:S03]  /*4800*/  FADD.FTZ R86, R137, R86 ;  /* 0x0000005689567221 */ /* 0x000fc60000010000 */
[-C--:B------:R-:W-:Y:S01]  /*4810*/  FFMA.FTZ R131, R120, R139.reuse, R97 ;  /* 0x0000008b78837223 */ /* 0x080fe20000010061 */
[----:B------:R-:W-:Y:S01]  /*4820*/  FFMA.FTZ R123, R0, R139, RZ ;  /* 0x0000008b007b7223 */ /* 0x000fe200000100ff */
[----:B------:R-:W-:Y:S02]  /*4830*/  FFMA.FTZ R120, R120, R124, R127 ;  /* 0x0000007c78787223 */ /* 0x000fe4000001007f */
[-C--:B------:R-:W-:Y:S01]  /*4840*/  FFMA.FTZ R133, R125, R131.reuse, R96 ;  /* 0x000000837d857223 */ /* 0x080fe20000010060 */
[----:B------:R-:W-:Y:S01]  /*4850*/  FFMA.FTZ R129, R64, R131, R123 ;  /* 0x0000008340817223 */ /* 0x000fe2000001007b */
[----:B------:R-:W-:Y:S01]  /*4860*/  FADD.FTZ R123, -R94, R139 ;  /* 0x0000008b5e7b7221 */ /* 0x000fe20000010100 */
[----:B------:R-:W-:Y:S01]  /*4870*/  FMUL.FTZ R2, R120, R54 ;  /* 0x0000003678027220 */ /* 0x000fe20000410000 */
[----:B------:R-:W-:Y:S01]  /*4880*/  FADD.FTZ R125, -R97, R131 ;  /* 0x00000083617d7221 */ /* 0x000fe20000010100 */
[-C--:B------:R-:W-:Y:S01]  /*4890*/  FFMA.FTZ R131, R121, R133.reuse, R98 ;  /* 0x0000008579837223 */ /* 0x080fe20000010062 */
[----:B------:R-:W-:Y:S01]  /*48a0*/  FFMA.FTZ R129, R66, R133, R129 ;  /* 0x0000008542817223 */ /* 0x000fe20000010081 */
[----:B------:R-:W-:Y:S01]  /*48b0*/  FMUL.FTZ R121, R124, R55 ;  /* 0x000000377c797220 */ /* 0x000fe20000410000 */
[----:B------:R-:W-:Y:S01]  /*48c0*/  FFMA.FTZ R140, R2, R123, RZ ;  /* 0x0000007b028c7223 */ /* 0x000fe200000100ff */
        /* <DEDUP_REMOVED lines=8> */
[----:B------:R-:W-:Y:S01]  /*4950*/  FFMA.FTZ R129, R70, R144, R139 ;  /* 0x0000009046817223 */ /* 0x000fe2000001008b */
[----:B------:R-:W-:Y:S01]  /*4960*/  FADD.FTZ R139, -R99, R144 ;  /* 0x00000090638b7221 */ /* 0x000fe20000010100 */
[----:B------:R-:W-:Y:S01]  /*4970*/  FFMA.FTZ R144, R116, R141, R101 ;  /* 0x0000008d74907223 */ /* 0x000fe20000010065 */
[----:B------:R-:W-:Y:S01]  /*4980*/  FFMA.FTZ R117, R137, R131, R118 ;  /* 0x0000008389757223 */ /* 0x000fe20000010076 */
[----:B------:R-:W-:Y:S01]  /*4990*/  FFMA.FTZ R143, R72, R141, R129 ;  /* 0x0000008d488f7223 */ /* 0x000fe20000010081 */
[----:B------:R-:W-:Y:S01]  /*49a0*/  FADD.FTZ R129, -R100, R141 ;  /* 0x0000008d64817221 */ /* 0x000fe20000010100 */
[----:B------:R-:W-:Y:S01]  /*49b0*/  FMUL.FTZ R141, R130, R60 ;  /* 0x0000003c828d7220 */ /* 0x000fe20000410000 */
[----:B------:R-:W-:Y:S01]  /*49c0*/  FFMA.FTZ R116, R142, R139, R117 ;  /* 0x0000008b8e747223 */ /* 0x000fe20000010075 */
[-C--:B------:R-:W-:Y:S01]  /*49d0*/  FFMA.FTZ R119, R119, R144.reuse, R102 ;  /* 0x0000009077777223 */ /* 0x080fe20000010066 */
[----:B------:R-:W-:Y:S01]  /*49e0*/  FADD.FTZ R118, -R101, R144 ;  /* 0x0000009065767221 */ /* 0x000fe20000010100 */
[----:B------:R-:W-:Y:S01]  /*49f0*/  FFMA.FTZ R143, R74, R144, R143 ;  /* 0x000000904a8f7223 */ /* 0x000fe2000001008f */
[----:B------:R-:W-:Y:S01]  /*4a00*/  FFMA.FTZ R140, R133, R129, R116 ;  /* 0x00000081858c7223 */ /* 0x000fe20000010074 */
[----:B------:R-:W-:Y:S01]  /*4a10*/  FMUL.FTZ R144, R134, R61 ;  /* 0x0000003d86907220 */ /* 0x000fe20000410000 */
[----:B------:R-:W-:Y:S01]  /*4a20*/  FADD.FTZ R116, -R102, R119 ;  /* 0x0000007766747221 */ /* 0x000fe20000010100 */
[----:B------:R-:W-:Y:S01]  /*4a30*/  FMUL.FTZ R122, R127, R122 ;  /* 0x0000007a7f7a7220 */ /* 0x000fe20000410000 */
[----:B------:R-:W-:Y:S01]  /*4a40*/  FFMA.FTZ R117, R141, R118, R140 ;  /* 0x000000768d757223 */ /* 0x000fe2000001008c */
[----:B------:R-:W-:Y:S01]  /*4a50*/  FFMA.FTZ R140, R76, R119, R143 ;  /* 0x000000774c8c7223 */ /* 0x000fe2000001008f */
[----:B------:R-:W-:Y:S01]  /*4a60*/  @!P3 MOV R143, 0x400 ;  /* 0x00000400008fb802 */ /* 0x000fe20000000f00 */
[C---:B------:R-:W-:Y:S01]  /*4a70*/  FADD.FTZ R90, R144.reuse, R90 ;  /* 0x0000005a905a7221 */ /* 0x040fe20000010000 */
[----:B------:R-:W-:Y:S01]  /*4a80*/  FFMA.FTZ R117, R144, R116, R117 ;  /* 0x0000007490757223 */ /* 0x000fe20000010075 */
[----:B------:R-:W-:Y:S01]  /*4a90*/  FMUL.FTZ R144, R113, R128 ;  /* 0x0000008071907220 */ /* 0x000fe20000410000 */
[----:B------:R-:W2:Y:S01]  /*4aa0*/  SHFL.DOWN PT, R119, R140, 0x1, 0x1f ;  /* 0x08201f008c777f89 */ /* 0x000ea200000e0000 */
[----:B0-----:R-:W-:Y:S01]  /*4ab0*/  @!P3 LEA R62, R148, R143, 0x18 ;  /* 0x0000008f943eb211 */ /* 0x001fe200078ec0ff */
[----:B------:R-:W-:Y:S01]  /*4ac0*/  FFMA.FTZ R3, R75, R126, R122 ;  /* 0x0000007e4b037223 */ /* 0x000fe2000001007a */
[----:B------:R-:W-:Y:S01]  /*4ad0*/  FMUL.FTZ R144, R139, R144 ;  /* 0x000000908b907220 */ /* 0x000fe20000410000 */
[----:B------:R-:W0:Y:S01]  /*4ae0*/  SHFL.DOWN PT, R146, R117, 0x1, 0x1f ;  /* 0x08201f0075927f89 */ /* 0x000e2200000e0000 */
[C---:B------:R-:W-:Y:S01]  /*4af0*/  FMUL.FTZ R142, R113.reuse, R138 ;  /* 0x0000008a718e7220 */ /* 0x040fe20000410000 */
[C---:B------:R-:W-:Y:S01]  /*4b00*/  FMUL.FTZ R132, R113.reuse, R136 ;  /* 0x0000008871847220 */ /* 0x040fe20000410000 */
[----:B------:R-:W-:Y:S01]  /*4b10*/  FMUL.FTZ R122, R113, R120 ;  /* 0x00000078717a7220 */ /* 0x000fe20000410000 */
        /* <DEDUP_REMOVED lines=14> */
[----:B--2---:R-:W-:Y:S01]  /*4c00*/  @!P1 FADD.FTZ R140, R140, R119 ;  /* 0x000000778c8c9221 */ /* 0x004fe20000010000 */
[----:B0-----:R-:W-:-:S04]  /*4c10*/  @!P1 FADD.FTZ R117, R117, R146 ;  /* 0x0000009275759221 */ /* 0x001fc80000010000 */
        /* <DEDUP_REMOVED lines=11> */
[----:B------:R-:W-:-:S03]  /*4cd0*/  ISETP.NE.AND P1, PT, R25, RZ, PT ;  /* 0x000000ff1900720c */ /* 0x000fc60003f25270 */
[----:B------:R-:W2:Y:S10]  /*4ce0*/  SHFL.DOWN PT, R146, R117, 0x8, 0x1f ;  /* 0x09001f0075927f89 */ /* 0x000eb400000e0000 */
[----:B------:R3:W-:Y:S01]  /*4cf0*/  @!P1 STS.64 [R103], R14 ;  /* 0x0000000e67009388 */ /* 0x0007e20000000a00 */
[----:B0-----:R-:W-:Y:S01]  /*4d00*/  @!P2 FADD.FTZ R140, R140, R119 ;  /* 0x000000778c8ca221 */ /* 0x001fe20000010000 */
[----:B------:R-:W-:Y:S01]  /*4d10*/  FFMA.FTZ R119, R83, R128, R144 ;  /* 0x0000008053777223 */ /* 0x000fe20000010090 */
[----:B---3--:R-:W-:Y:S01]  /*4d20*/  FMUL.FTZ R14, R113, R124 ;  /* 0x0000007c710e7220 */ /* 0x008fe20000410000 */
[----:B--2---:R-:W-:-:S02]  /*4d30*/  @!P2 FADD.FTZ R117, R117, R146 ;  /* 0x000000927575a221 */ /* 0x004fc40000010000 */
[----:B------:R-:W0:Y:S01]  /*4d40*/  SHFL.DOWN PT, R143, R140, 0x10, 0x1f ;  /* 0x0a001f008c8f7f89 */ /* 0x000e2200000e0000 */
[----:B------:R-:W-:Y:S01]  /*4d50*/  FADD.FTZ R80, R119, R80 ;  /* 0x0000005077507221 */ /* 0x000fe20000010000 */
[C---:B------:R-:W-:Y:S01]  /*4d60*/  FMUL.FTZ R119, R113.reuse, R130 ;  /* 0x0000008271777220 */ /* 0x040fe20000410000 */
[----:B------:R-:W-:Y:S01]  /*4d70*/  FMUL.FTZ R113, R113, R134 ;  /* 0x0000008671717220 */ /* 0x000fe20000410000 */
[----:B------:R-:W2:Y:S01]  /*4d80*/  SHFL.DOWN PT, R146, R117, 0x10, 0x1f ;  /* 0x0a001f0075927f89 */ /* 0x000ea200000e0000 */
[----:B------:R-:W-:Y:S01]  /*4d90*/  FMUL.FTZ R128, R125, R14 ;  /* 0x0000000e7d807220 */ /* 0x000fe20000410000 */
[----:B------:R-:W-:Y:S01]  /*4da0*/  FMUL.FTZ R118, R118, R119 ;  /* 0x0000007776767220 */ /* 0x000fe20000410000 */
[----:B------:R-:W-:Y:S01]  /*4db0*/  FMUL.FTZ R116, R116, R113 ;  /* 0x0000007174747220 */ /* 0x000fe20000410000 */
[----:B------:R-:W-:Y:S01]  /*4dc0*/  ISETP.GT.AND P2, PT, R44, 0xf, PT ;  /* 0x0000000f2c00780c */ /* 0x000fe20003f44270 */
[----:B------:R-:W-:Y:S01]  /*4dd0*/  FFMA.FTZ R128, R69, R124, R128 ;  /* 0x0000007c45807223 */ /* 0x000fe20000010080 */
[----:B------:R-:W-:Y:S01]  /*4de0*/  FFMA.FTZ R3, R85, R130, R118 ;  /* 0x0000008255037223 */ /* 0x000fe20000010076 */
[----:B------:R-:W-:-:S02]  /*4df0*/  FFMA.FTZ R116, R93, R134, R116 ;  /* 0x000000865d747223 */ /* 0x000fc40000010074 */
[----:B------:R-:W-:Y:S01]  /*4e00*/  FADD.FTZ R79, R128, R79 ;  /* 0x0000004f804f7221 */ /* 0x000fe20000010000 */
[----:B------:R-:W-:Y:S01]  /*4e10*/  FADD.FTZ R78, R3, R78 ;  /* 0x0000004e034e7221 */ /* 0x000fe20000010000 */
        /* <DEDUP_REMOVED lines=16> */
.L_x_8496:
[----:B------:R-:W-:Y:S05]  /*4f20*/  BSYNC.RECONVERGENT B0 ;  /* 0x0000000000007941 */ /* 0x000fea0003800200 */
.L_x_8495:
        /* <DEDUP_REMOVED lines=13> */
.L_x_8491:
[----:B------:R-:W-:Y:S01]  /*5000*/  BAR.SYNC.DEFER_BLOCKING 0x0 ;  /* 0x0000000000007b1d */ /* 0x000fe20000010000 */
[-C--:B------:R-:W-:Y:S02]  /*5010*/  ISETP.GE.AND P6, PT, R34, R43.reuse, PT ;  /* 0x0000002b2200720c */ /* 0x080fe40003fc6270 */
[-C--:B------:R-:W-:Y:S02]  /*5020*/  ISETP.GE.AND P0, PT, R36, R43.reuse, PT ;  /* 0x0000002b2400720c */ /* 0x080fe40003f06270 */
[----:B------:R-:W-:Y:S02]  /*5030*/  PRMT R0, RZ, 0x7610, R0 ;  /* 0x00007610ff007816 */ /* 0x000fe40000000000 */
[----:B------:R-:W-:Y:S02]  /*5040*/  PRMT R3, RZ, 0x7610, R3 ;  /* 0x00007610ff037816 */ /* 0x000fe40000000003 */
        /* <DEDUP_REMOVED lines=12> */
[----:B------:R-:W-:Y:S01]  /*5110*/  ISETP.GE.AND P0, PT, R42, R43, PT ;  /* 0x0000002b2a00720c */ /* 0x000fe20003f06270 */
        /* <DEDUP_REMOVED lines=9> */
[----:B------:R-:W5:Y:S01]  /*51b0*/  LDC.64 R74, c[0x0][0x500] ;  /* 0x00014000ff4a7b82 */ /* 0x000f620000000a00 */
[----:B------:R-:W5:Y:S01]  /*51c0*/  @!P4 LDG.E.U16 R8, desc[UR16][R4.64+0x100] ;  /* 0x000100100408c981 */ /* 0x000f62000c1e1500 */
[----:B------:R-:W-:Y:S01]  /*51d0*/  UMOV UR5, URZ ;  /* 0x000000ff00057c82 */ /* 0x000fe20008000000 */
[----:B------:R-:W5:Y:S02]  /*51e0*/  LDCU.64 UR14, c[0x0][0x550] ;  /* 0x0000aa00ff0e77ac */ /* 0x000f640008000a00 */
[----:B------:R-:W5:Y:S04]  /*51f0*/  @!P5 LDG.E.U16 R11, desc[UR16][R4.64+0x140] ;  /* 0x00014010040bd981 */ /* 0x000f68000c1e1500 */
[----:B------:R-:W5:Y:S04]  /*5200*/  @!P6 LDG.E.U16 R10, desc[UR16][R4.64+0x180] ;  /* 0x00018010040ae981 */ /* 0x000f68000c1e1500 */
[----:B------:R-:W5:Y:S01]  /*5210*/  @!P0 LDG.E.U16 R65, desc[UR16][R4.64+0x1c0] ;  /* 0x0001c01004418981 */ /* 0x000f62000c1e1500 */
[----:B------:R-:W-:Y:S01]  /*5220*/  PRMT R13, R87, 0x7632, R13 ;  /* 0x00007632570d7816 */ /* 0x000fe2000000000d */
[----:B0-----:R-:W-:-:S02]  /*5230*/  ULEA UR10, UR4, UR10, 0x18 ;  /* 0x0000000a040a7291 */ /* 0x001fc4000f8ec0ff */
[----:B------:R-:W-:Y:S01]  /*5240*/  UISETP.GT.AND UP0, UPT, UR6, 0x1, UPT ;  /* 0x000000010600788c */ /* 0x000fe2000bf04270 */
[----:B------:R-:W-:Y:S02]  /*5250*/  UMOV UR4, UR19 ;  /* 0x0000001300047c82 */ /* 0x000fe40008000000 */
[----:B------:R-:W-:Y:S01]  /*5260*/  UMOV UR6, UR7 ;  /* 0x0000000700067c82 */ /* 0x000fe20008000000 */
[----:B-1----:R-:W-:-:S04]  /*5270*/  UIMAD.WIDE.U32 UR8, UR18, UR12, UR4 ;  /* 0x0000000c120872a5 */ /* 0x002fc8000f8e0004 */
[----:B------:R-:W-:Y:S01]  /*5280*/  UIMAD UR9, UR18, UR13, UR9 ;  /* 0x0000000d120972a4 */ /* 0x000fe2000f8e0209 */
        /* <DEDUP_REMOVED lines=10> */
[----:B------:R-:W1:Y:S04]  /*5330*/  LDS.U16 R12, [R53] ;  /* 0x00000000350c7984 */ /* 0x000e680000000400 */
[----:B------:R-:W-:Y:S04]  /*5340*/  LDS.U16 R0, [R53+0x4] ;  /* 0x0000040035007984 */ /* 0x000fe80000000400 */
[----:B------:R-:W2:Y:S04]  /*5350*/  LDS.U16 R2, [R53+0x6] ;  /* 0x0000060035027984 */ /* 0x000ea80000000400 */
[----:B------:R-:W-:Y:S01]  /*5360*/  LDS.U16 R8, [R53+0xe] ;  /* 0x00000e0035087984 */ /* 0x000fe20000000400 */
[----:B0-----:R-:W-:-:S03]  /*5370*/  SHF.L.U32 R3, R4, 0x10, RZ ;  /* 0x0000001004037819 */ /* 0x001fc600000006ff */
[----:B------:R-:W-:Y:S01]  /*5380*/  LDS.U16 R4, [R53+0xa] ;  /* 0x00000a0035047984 */ /* 0x000fe20000000400 */
[----:B-1----:R-:W-:Y:S01]  /*5390*/  SHF.L.U32 R5, R12, 0x10, RZ ;  /* 0x000000100c057819 */ /* 0x002fe200000006ff */
[----:B------:R-:W-:-:S04]  /*53a0*/  FADD.FTZ R3, R3, R18 ;  /* 0x0000001203037221 */ /* 0x000fc80000010000 */
[----:B------:R-:W-:Y:S01]  /*53b0*/  FADD.FTZ R5, R5, R18 ;  /* 0x0000001205057221 */ /* 0x000fe20000010000 */
[----:B------:R-:W-:-:S04]  /*53c0*/  FSETP.GTU.FTZ.AND P2, PT, R3, 20, PT ;  /* 0x41a000000300780b */ /* 0x000fc80003f5c000 */
[----:B------:R-:W-:-:S09]  /*53d0*/  FSETP.GTU.FTZ.AND P0, PT, R5, 20, PT ;  /* 0x41a000000500780b */ /* 0x000fd20003f1c000 */
[----:B------:R-:W-:Y:S02]  /*53e0*/  @!P2 FMUL.FTZ R10, R3, -1.4426950216293334961 ;  /* 0xbfb8aa3b030aa820 */ /* 0x000fe40000410000 */
[----:B------:R-:W0:Y:S02]  /*53f0*/  LDS.U16 R3, [R53+0x8] ;  /* 0x0000080035037984 */ /* 0x000e240000000400 */
[----:B------:R-:W-:Y:S02]  /*5400*/  @!P0 FMUL.FTZ R5, R5, -1.4426950216293334961 ;  /* 0xbfb8aa3b05058820 */ /* 0x000fe40000410000 */
[----:B------:R-:W1:Y:S04]  /*5410*/  @!P2 MUFU.EX2 R10, R10 ;  /* 0x0000000a000aa308 */ /* 0x000e680000000800 */
[----:B------:R-:W3:Y:S01]  /*5420*/  @!P0 MUFU.EX2 R5, R5 ;  /* 0x0000000500058308 */ /* 0x000ee20000000800 */
[----:B-1----:R-:W-:Y:S01]  /*5430*/  @!P2 FADD.FTZ R11, R10, 1 ;  /* 0x3f8000000a0ba421 */ /* 0x002fe20000010000 */
[----:B------:R-:W-:Y:S01]  /*5440*/  PRMT R10, R91, 0x7632, R10 ;  /* 0x000076325b0a7816 */ /* 0x000fe2000000000a */
[----:B---3--:R-:W-:-:S02]  /*5450*/  @!P0 FADD.FTZ R9, R5, 1 ;  /* 0x3f80000005098421 */ /* 0x008fc40000010000 */
[----:B------:R2:W1:Y:S01]  /*5460*/  @!P2 MUFU.RCP R14, R11 ;  /* 0x0000000b000ea308 */ /* 0x0004620000001000 */
[----:B------:R-:W3:Y:S01]  /*5470*/  LDS.U16 R5, [R53+0xc] ;  /* 0x00000c0035057984 */ /* 0x000ee20000000400 */
[----:B------:R-:W-:Y:S01]  /*5480*/  BAR.SYNC.DEFER_BLOCKING 0x0 ;  /* 0x0000000000007b1d */ /* 0x000fe20000010000 */
[----:B--2---:R-:W-:-:S05]  /*5490*/  SHF.L.U32 R11, R2, 0x10, RZ ;  /* 0x00000010020b7819 */ /* 0x004fca00000006ff */
[----:B------:R2:W4:Y:S01]  /*54a0*/  @!P0 MUFU.RCP R12, R9 ;  /* 0x00000009000c8308 */ /* 0x0005220000001000 */
[----:B------:R-:W-:Y:S01]  /*54b0*/  FADD.FTZ R11, R11, R18 ;  /* 0x000000120b0b7221 */ /* 0x000fe20000010000 */
[----:B0-----:R-:W-:Y:S01]  /*54c0*/  SHF.L.U32 R3, R3, 0x10, RZ ;  /* 0x0000001003037819 */ /* 0x001fe200000006ff */
[----:B-1----:R-:W-:-:S03]  /*54d0*/  @!P2 FMUL.FTZ R79, R79, R14 ;  /* 0x0000000e4f4fa220 */ /* 0x002fc60000410000 */
[----:B------:R-:W-:Y:S02]  /*54e0*/  FSETP.GTU.FTZ.AND P2, PT, R11, 20, PT ;  /* 0x41a000000b00780b */ /* 0x000fe40003f5c000 */
[----:B--2---:R-:W-:-:S05]  /*54f0*/  SHF.L.U32 R9, R0, 0x10, RZ ;  /* 0x0000001000097819 */ /* 0x004fca00000006ff */
[----:B------:R-:W-:Y:S01]  /*5500*/  FADD.FTZ R0, R9, R18 ;  /* 0x0000001209007221 */ /* 0x000fe20000010000 */
[----:B------:R-:W-:Y:S01]  /*5510*/  SHF.L.U32 R9, R8, 0x10, RZ ;  /* 0x0000001008097819 */ /* 0x000fe200000006ff */
[----:B----4-:R-:W-:Y:S01]  /*5520*/  @!P0 FMUL.FTZ R81, R81, R12 ;  /* 0x0000000c51518220 */ /* 0x010fe20000410000 */
[----:B------:R-:W-:Y:S01]  /*5530*/  PRMT R12, R86, 0x7632, R12 ;  /* 0x00007632560c7816 */ /* 0x000fe2000000000c */
[----:B------:R-:W-:Y:S02]  /*5540*/  STS.U16 [R53], R91 ;  /* 0x0000005b35007388 */ /* 0x000fe40000000400 */
[----:B------:R-:W-:Y:S01]  /*5550*/  FADD.FTZ R9, R9, R18 ;  /* 0x0000001209097221 */ /* 0x000fe20000010000 */
[----:B------:R-:W-:Y:S01]  /*5560*/  @!P2 FMUL.FTZ R2, R11, -1.4426950216293334961 ;  /* 0xbfb8aa3b0b02a820 */ /* 0x000fe20000410000 */
[----:B------:R-:W-:Y:S01]  /*5570*/  FSETP.GTU.FTZ.AND P6, PT, R0, 20, PT ;  /* 0x41a000000000780b */ /* 0x000fe20003fdc000 */
[----:B------:R0:W-:Y:S01]  /*5580*/  STS.U16 [R53+0x6], R12 ;  /* 0x0000060c35007388 */ /* 0x0001e20000000400 */
[----:B------:R-:W-:Y:S01]  /*5590*/  FADD.FTZ R24, R81, R24 ;  /* 0x0000001851187221 */ /* 0x000fe20000010000 */
[----:B------:R-:W-:-:S02]  /*55a0*/  FSETP.GTU.FTZ.AND P5, PT, R9, 20, PT ;  /* 0x41a000000900780b */ /* 0x000fc40003fbc000 */
[----:B------:R1:W-:Y:S01]  /*55b0*/  STS.U16 [R53+0x2], R10 ;  /* 0x0000020a35007388 */ /* 0x0003e20000000400 */
[----:B------:R-:W2:Y:S01]  /*55c0*/  @!P2 MUFU.EX2 R2, R2 ;  /* 0x000000020002a308 */ /* 0x000ea20000000800 */
[----:B---3--:R-:W-:Y:S02]  /*55d0*/  SHF.L.U32 R5, R5, 0x10, RZ ;  /* 0x0000001005057819 */ /* 0x008fe400000006ff */
[----:B------:R-:W-:Y:S01]  /*55e0*/  STS.U16 [R53+0x4], R86 ;  /* 0x0000045635007388 */ /* 0x000fe20000000400 */
[----:B0-----:R-:W-:Y:S02]  /*55f0*/  PRMT R12, R89, 0x7632, R12 ;  /* 0x00007632590c7816 */ /* 0x001fe4000000000c */
[--C-:B------:R-:W-:Y:S01]  /*5600*/  FADD.FTZ R5, R5, R18.reuse ;  /* 0x0000001205057221 */ /* 0x100fe20000010000 */
[----:B------:R-:W-:Y:S01]  /*5610*/  STS.U16 [R53+0x8], R87 ;  /* 0x0000085735007388 */ /* 0x000fe20000000400 */
[----:B------:R-:W-:Y:S01]  /*5620*/  @!P6 FMUL.FTZ R0, R0, -1.4426950216293334961 ;  /* 0xbfb8aa3b0000e820 */ /* 0x000fe20000410000 */
[--C-:B-1----:R-:W-:Y:S01]  /*5630*/  FADD.FTZ R10, R3, R18.reuse ;  /* 0x00000012030a7221 */ /* 0x102fe20000010000 */
[----:B------:R-:W-:Y:S01]  /*5640*/  @!P5 FMUL.FTZ R8, R9, -1.4426950216293334961 ;  /* 0xbfb8aa3b0908d820 */ /* 0x000fe20000410000 */
[----:B------:R-:W-:Y:S01]  /*5650*/  STS.U16 [R53+0xa], R13 ;  /* 0x00000a0d35007388 */ /* 0x000fe20000000400 */
[----:B------:R-:W-:Y:S01]  /*5660*/  IMAD.U32 R3, R4, 0x10000, RZ ;  /* 0x0001000004037824 */ /* 0x000fe200078e00ff */
[----:B------:R-:W-:Y:S01]  /*5670*/  FSETP.GTU.FTZ.AND P4, PT, R5, 20, PT ;  /* 0x41a000000500780b */ /* 0x000fe20003f9c000 */
[----:B------:R-:W0:Y:S01]  /*5680*/  @!P6 MUFU.EX2 R0, R0 ;  /* 0x000000000000e308 */ /* 0x000e220000000800 */
[----:B------:R-:W-:Y:S01]  /*5690*/  STS.U16 [R53+0xc], R89 ;  /* 0x00000c5935007388 */ /* 0x000fe20000000400 */
[----:B------:R-:W-:Y:S01]  /*56a0*/  FSETP.GTU.FTZ.AND P0, PT, R10, 20, PT ;  /* 0x41a000000a00780b */ /* 0x000fe20003f1c000 */
[----:B------:R-:W-:Y:S01]  /*56b0*/  FADD.FTZ R4, R3, R18 ;  /* 0x0000001203047221 */ /* 0x000fe20000010000 */
[----:B--2---:R-:W-:Y:S01]  /*56c0*/  @!P2 FADD.FTZ R2, R2, 1 ;  /* 0x3f8000000202a421 */ /* 0x004fe20000010000 */
[----:B------:R1:W-:Y:S01]  /*56d0*/  STS.U16 [R53+0xe], R12 ;  /* 0x00000e0c35007388 */ /* 0x0003e20000000400 */
[----:B------:R-:W-:-:S03]  /*56e0*/  NOP ;  /* 0x0000000000007918 */ /* 0x000fc60000000000 */
[----:B------:R-:W-:Y:S01]  /*56f0*/  LDS.U16 R9, [R45] ;  /* 0x000000002d097984 */ /* 0x000fe20000000400 */
[----:B------:R-:W-:Y:S01]  /*5700*/  FSETP.GTU.FTZ.AND P3, PT, R4, 20, PT ;  /* 0x41a000000400780b */ /* 0x000fe20003f7c000 */
[----:B0-----:R-:W-:-:S04]  /*5710*/  @!P6 FADD.FTZ R0, R0, 1 ;  /* 0x3f8000000000e421 */ /* 0x001fc80000010000 */
[----:B------:R-:W-:Y:S01]  /*5720*/  @!P0 FMUL.FTZ R3, R10, -1.4426950216293334961 ;  /* 0xbfb8aa3b0a038820 */ /* 0x000fe20000410000 */
[----:B------:R-:W-:Y:S01]  /*5730*/  LDS.U16 R11, [R46+0x40] ;  /* 0x000040002e0b7984 */ /* 0x000fe20000000400 */
[----:B------:R-:W-:Y:S01]  /*5740*/  @!P4 FMUL.FTZ R5, R5, -1.4426950216293334961 ;  /* 0xbfb8aa3b0505c820 */ /* 0x000fe20000410000 */
[----:B------:R-:W0:Y:S02]  /*5750*/  @!P6 MUFU.RCP R65, R0 ;  /* 0x000000000041e308 */ /* 0x000e240000001000 */
[----:B------:R-:W-:Y:S04]  /*5760*/  LDS.U16 R13, [R47+0x80] ;  /* 0x000080002f0d7984 */ /* 0x000fe80000000400 */
[----:B------:R-:W-:Y:S02]  /*5770*/  LDS.U16 R15, [R48+0xc0] ;  /* 0x0000c000300f7984 */ /* 0x000fe40000000400 */
[----:B------:R-:W2:Y:S01]  /*5780*/  @!P0 MUFU.EX2 R3, R3 ;  /* 0x0000000300038308 */ /* 0x000ea20000000800 */
[----:B------:R-:W-:Y:S01]  /*5790*/  @!P3 FMUL.FTZ R4, R4, -1.4426950216293334961 ;  /* 0xbfb8aa3b0404b820 */ /* 0x000fe20000410000 */
[----:B------:R-:W-:Y:S02]  /*57a0*/  LDS.U16 R55, [R49+0x100] ;  /* 0x0001000031377984 */ /* 0x000fe40000000400 */
[----:B------:R-:W3:Y:S02]  /*57b0*/  @!P4 MUFU.EX2 R5, R5 ;  /* 0x000000050005c308 */ /* 0x000ee40000000800 */
[----:B------:R-:W-:Y:S02]  /*57c0*/  LDS.U16 R57, [R50+0x140] ;  /* 0x0001400032397984 */ /* 0x000fe40000000400 */
[----:B------:R-:W4:Y:S02]  /*57d0*/  @!P3 MUFU.EX2 R4, R4 ;  /* 0x000000040004b308 */ /* 0x000f240000000800 */
[----:B------:R-:W-:Y:S01]  /*57e0*/  LDS.U16 R59, [R51+0x180] ;  /* 0x00018000333b7984 */ /* 0x000fe20000000400 */
[----:B0-----:R-:W-:Y:S01]  /*57f0*/  @!P6 FMUL.FTZ R82, R82, R65 ;  /* 0x000000415252e220 */ /* 0x001fe20000410000 */
[----:B------:R-:W0:Y:S02]  /*5800*/  @!P5 MUFU.EX2 R8, R8 ;  /* 0x000000080008d308 */ /* 0x000e240000000800 */
[----:B------:R-:W-:Y:S01]  /*5810*/  LDS.U16 R61, [R52+0x1c0] ;  /* 0x0001c000343d7984 */ /* 0x000fe20000000400 */
[----:B--2---:R-:W-:Y:S01]  /*5820*/  @!P0 FADD.FTZ R3, R3, 1 ;  /* 0x3f80000003038421 */ /* 0x004fe20000010000 */
[----:B------:R-:W2:Y:S02]  /*5830*/  @!P2 MUFU.RCP R10, R2 ;  /* 0x00000002000aa308 */ /* 0x000ea40000001000 */
[----:B------:R-:W-:Y:S01]  /*5840*/  @!P1 STS [UR10+0x210], R43 ;  /* 0x0002102bff009988 */ /* 0x000fe2000800080a */
[----:B---3--:R-:W-:Y:S01]  /*5850*/  @!P4 FADD.FTZ R5, R5, 1 ;  /* 0x3f8000000505c421 */ /* 0x008fe20000010000 */
[----:B------:R-:W-:Y:S01]  /*5860*/  BAR.SYNC.DEFER_BLOCKING 0x0 ;  /* 0x0000000000007b1d */ /* 0x000fe20000010000 */
[----:B----4-:R-:W-:Y:S01]  /*5870*/  @!P3 FADD.FTZ R4, R4, 1 ;  /* 0x3f8000000404b421 */ /* 0x010fe20000010000 */
[----:B0-----:R-:W-:-:S04]  /*5880*/  @!P5 FADD.FTZ R8, R8, 1 ;  /* 0x3f8000000808d421 */ /* 0x001fc80000010000 */
[----:B------:R0:W3:Y:S01]  /*5890*/  @!P0 MUFU.RCP R69, R3 ;  /* 0x0000000300458308 */ /* 0x0000e20000001000 */
[----:B--2---:R-:W-:-:S07]  /*58a0*/  @!P2 FMUL.FTZ R73, R73, R10 ;  /* 0x0000000a4949a220 */ /* 0x004fce0000410000 */
[----:B------:R-:W2:Y:S01]  /*58b0*/  @!P3 MUFU.RCP R4, R4 ;  /* 0x000000040004b308 */ /* 0x000ea20000001000 */
[C---:B0-----:R-:W-:Y:S01]  /*58c0*/  IMAD.WIDE.U32 R2, R16.reuse, R74, UR8 ;  /* 0x0000000810027e25 */ /* 0x041fe2000f8e004a */
[----:B------:R-:W0:Y:S03]  /*58d0*/  LDCU.64 UR8, c[0x0][0x518] ;  /* 0x0000a300ff0877ac */ /* 0x000e260008000a00 */
[----:B------:R-:W-:Y:S01]  /*58e0*/  IMAD R0, R16, R75, R3 ;  /* 0x0000004b10007224 */ /* 0x000fe200078e0203 */
[----:B------:R-:W-:Y:S02]  /*58f0*/  IADD3 R3, P6, PT, R34, R2, RZ ;  /* 0x0000000222037210 */ /* 0x000fe40007fde0ff */
[----:B------:R-:W4:Y:S01]  /*5900*/  @!P4 MUFU.RCP R5, R5 ;  /* 0x000000050005c308 */ /* 0x000f220000001000 */
[----:B------:R-:W5:Y:S01]  /*5910*/  LDS R63, [UR10+0x210] ;  /* 0x0002100aff3f7984 */ /* 0x000f620008000800 */
[----:B------:R-:W-:Y:S01]  /*5920*/  IADD3.X R0, PT, PT, RZ, R0, RZ, P6, !PT ;  /* 0x00000000ff007210 */ /* 0x000fe200037fe4ff */
[----:B---3--:R-:W-:Y:S01]  /*5930*/  @!P0 FMUL.FTZ R80, R80, R69 ;  /* 0x0000004550508220 */ /* 0x008fe20000410000 */
[----:B------:R-:W-:-:S04]  /*5940*/  LEA R2, P2, R3, UR14, 0x1 ;  /* 0x0000000e03027c11 */ /* 0x000fc8000f8408ff */
[----:B------:R-:W3:Y:S01]  /*5950*/  @!P5 MUFU.RCP R8, R8 ;  /* 0x000000080008d308 */ /* 0x000ee20000001000 */
[----:B------:R-:W-:Y:S01]  /*5960*/  LEA.HI.X R3, R3, UR15, R0, 0x1, P2 ;  /* 0x0000000f03037c11 */ /* 0x000fe200090f0c00 */
[----:B--2---:R-:W-:Y:S01]  /*5970*/  @!P3 FMUL.FTZ R71, R71, R4 ;  /* 0x000000044747b220 */ /* 0x004fe20000410000 */
[----:B------:R-:W-:Y:S01]  /*5980*/  F2FP.BF16.F32.PACK_AB R0, R79, R81 ;  /* 0x000000514f00723e */ /* 0x000fe200000010ff */
[----:B0-----:R-:W-:Y:S01]  /*5990*/  UIMAD.WIDE.U32 UR4, UR18, UR8, UR4 ;  /* 0x00000008120472a5 */ /* 0x001fe2000f8e0004 */
[----:B------:R-:W-:Y:S01]  /*59a0*/  F2FP.BF16.F32.PACK_AB R4, R73, R82 ;  /* 0x000000524904723e */ /* 0x000fe200000010ff */
[----:B------:R-:W-:Y:S02]  /*59b0*/  FADD.FTZ R79, R24, R79 ;  /* 0x0000004f184f7221 */ /* 0x000fe40000010000 */
[----:B------:R-:W-:Y:S01]  /*59c0*/  UIMAD UR5, UR18, UR9, UR5 ;  /* 0x00000009120572a4 */ /* 0x000fe2000f8e0205 */
[----:B------:R-:W-:Y:S01]  /*59d0*/  PRMT R10, R4, 0x7632, R10 ;  /* 0x00007632040a7816 */ /* 0x000fe2000000000a */
[----:B----4-:R-:W-:Y:S01]  /*59e0*/  @!P4 FMUL.FTZ R78, R78, R5 ;  /* 0x000000054e4ec220 */ /* 0x010fe20000410000 */
[----:B------:R-:W-:Y:S01]  /*59f0*/  PRMT R5, R0, 0x7610, R5 ;  /* 0x0000761000057816 */ /* 0x000fe20000000005 */
[----:B------:R-:W0:Y:S01]  /*5a00*/  LDCU.64 UR8, c[0x0][0x560] ;  /* 0x0000ac00ff0877ac */ /* 0x000e220008000a00 */
[----:B------:R-:W-:-:S04]  /*5a10*/  FADD.FTZ R82, R79, R82 ;  /* 0x000000524f527221 */ /* 0x000fc80000010000 */
[----:B------:R-:W-:Y:S01]  /*5a20*/  FADD.FTZ R73, R82, R73 ;  /* 0x0000004952497221 */ /* 0x000fe20000010000 */
[----:B---3--:R-:W-:Y:S01]  /*5a30*/  @!P5 FMUL.FTZ R67, R67, R8 ;  /* 0x000000084343d220 */ /* 0x008fe20000410000 */
[----:B------:R-:W-:Y:S02]  /*5a40*/  PRMT R8, R0, 0x7632, R8 ;  /* 0x0000763200087816 */ /* 0x000fe40000000008 */
[----:B------:R-:W-:Y:S01]  /*5a50*/  F2FP.BF16.F32.PACK_AB R0, R71, R80 ;  /* 0x000000504700723e */ /* 0x000fe200000010ff */
[----:B------:R-:W-:-:S03]  /*5a60*/  FADD.FTZ R80, R73, R80 ;  /* 0x0000005049507221 */ /* 0x000fc60000010000 */
[----:B-1----:R-:W-:Y:S01]  /*5a70*/  PRMT R12, R0, 0x7632, R12 ;  /* 0x00007632000c7816 */ /* 0x002fe2000000000c */
[----:B------:R-:W-:-:S04]  /*5a80*/  FADD.FTZ R71, R80, R71 ;  /* 0x0000004750477221 */ /* 0x000fc80000010000 */
[----:B------:R-:W-:Y:S01]  /*5a90*/  FADD.FTZ R24, R71, R78 ;  /* 0x0000004e47187221 */ /* 0x000fe20000010000 */
[----:B-----5:R-:W-:-:S03]  /*5aa0*/  ISETP.GE.AND P0, PT, R34, R63, PT ;  /* 0x0000003f2200720c */ /* 0x020fc60003f06270 */
[----:B------:R-:W-:Y:S01]  /*5ab0*/  FADD.FTZ R24, R24, R67 ;  /* 0x0000004318187221 */ /* 0x000fe20000010000 */
[-C--:B------:R-:W-:Y:S02]  /*5ac0*/  ISETP.GE.AND P2, PT, R36, R63.reuse, PT ;  /* 0x0000003f2400720c */ /* 0x080fe40003f46270 */
[-C--:B------:R-:W-:Y:S02]  /*5ad0*/  ISETP.GE.AND P3, PT, R37, R63.reuse, PT ;  /* 0x0000003f2500720c */ /* 0x080fe40003f66270 */
[-C--:B------:R-:W-:Y:S02]  /*5ae0*/  ISETP.GE.AND P5, PT, R38, R63.reuse, PT ;  /* 0x0000003f2600720c */ /* 0x080fe40003fa6270 */
[-C--:B------:R-:W-:Y:S02]  /*5af0*/  ISETP.GE.AND P4, PT, R39, R63.reuse, PT ;  /* 0x0000003f2700720c */ /* 0x080fe40003f86270 */
[-C--:B------:R-:W-:Y:S01]  /*5b00*/  ISETP.GE.AND P6, PT, R40, R63.reuse, PT ;  /* 0x0000003f2800720c */ /* 0x080fe20003fc6270 */
[----:B------:R-:W-:Y:S01]  /*5b10*/  @!P0 STG.E.U16 desc[UR16][R2.64], R9 ;  /* 0x0000000902008986 */ /* 0x000fe2000c101510 */
[----:B------:R-:W-:-:S03]  /*5b20*/  ISETP.GE.AND P0, PT, R41, R63, PT ;  /* 0x0000003f2900720c */ /* 0x000fc60003f06270 */
[----:B------:R-:W-:Y:S01]  /*5b30*/  @!P2 STG.E.U16 desc[UR16][R2.64+0x40], R11 ;  /* 0x0000400b0200a986 */ /* 0x000fe2000c101510 */
[----:B------:R-:W-:-:S03]  /*5b40*/  ISETP.GE.AND P2, PT, R42, R63, PT ;  /* 0x0000003f2a00720c */ /* 0x000fc60003f46270 */
[----:B------:R-:W-:Y:S04]  /*5b50*/  @!P3 STG.E.U16 desc[UR16][R2.64+0x80], R13 ;  /* 0x0000800d0200b986 */ /* 0x000fe8000c101510 */
[----:B------:R-:W-:Y:S04]  /*5b60*/  @!P5 STG.E.U16 desc[UR16][R2.64+0xc0], R15 ;  /* 0x0000c00f0200d986 */ /* 0x000fe8000c101510 */
[----:B------:R1:W-:Y:S04]  /*5b70*/  @!P4 STG.E.U16 desc[UR16][R2.64+0x100], R55 ;  /* 0x000100370200c986 */ /* 0x0003e8000c101510 */
[----:B------:R-:W-:Y:S04]  /*5b80*/  @!P6 STG.E.U16 desc[UR16][R2.64+0x140], R57 ;  /* 0x000140390200e986 */ /* 0x000fe8000c101510 */
[----:B------:R-:W-:Y:S04]  /*5b90*/  @!P0 STG.E.U16 desc[UR16][R2.64+0x180], R59 ;  /* 0x0001803b02008986 */ /* 0x000fe8000c101510 */
[----:B------:R2:W-:Y:S01]  /*5ba0*/  @!P2 STG.E.U16 desc[UR16][R2.64+0x1c0], R61 ;  /* 0x0001c03d0200a986 */ /* 0x0005e2000c101510 */
[----:B-1----:R-:W1:Y:S08]  /*5bb0*/  LDC.64 R54, c[0x0][0x520] ;  /* 0x00014800ff367b82 */ /* 0x002e700000000a00 */
[----:B------:R-:W-:Y:S01]  /*5bc0*/  BAR.SYNC.DEFER_BLOCKING 0x0 ;  /* 0x0000000000007b1d */ /* 0x000fe20000010000 */
[----:B--2---:R-:W-:-:S04]  /*5bd0*/  F2FP.BF16.F32.PACK_AB R3, R67, R78 ;  /* 0x0000004e4303723e */ /* 0x004fc800000010ff */
        /* <DEDUP_REMOVED lines=50> */
.L_x_8473:
[----:B------:R-:W1:Y:S01]  /*5f00*/  LDC.64 R6, c[0x0][0x548] ;  /* 0x00015200ff067b82 */ /* 0x000e620000000a00 */
[----:B------:R-:W2:Y:S01]  /*5f10*/  S2R R12, SR_TID.X ;  /* 0x00000000000c7919 */ /* 0x000ea20000002100 */
        /* <DEDUP_REMOVED lines=32> */
.L_x_8500:
[----:B------:R-:W-:Y:S05]  /*6120*/  BSYNC.RECONVERGENT B0 ;  /* 0x0000000000007941 */ /* 0x000fea0003800200 */
.L_x_8499:
        /* <DEDUP_REMOVED lines=26> */
.L_x_8502:
[----:B------:R-:W-:Y:S05]  /*62d0*/  BSYNC.RECONVERGENT B0 ;  /* 0x0000000000007941 */ /* 0x000fea0003800200 */
.L_x_8501:
        /* <DEDUP_REMOVED lines=23> */
.L_x_8504:
[C---:B------:R-:W-:Y:S01]  /*6450*/  LEA R0, R23.reuse, UR4, 0x2 ;  /* 0x0000000417007c11 */ /* 0x040fe2000f8e10ff */
[C---:B-1----:R-:W-:Y:S01]  /*6460*/  IMAD.WIDE.U32 R12, R23.reuse, UR28, RZ ;  /* 0x0000001c170c7c25 */ /* 0x042fe2000f8e00ff */
[----:B-----5:R-:W-:Y:S02]  /*6470*/  SHF.R.S32.HI R18, RZ, 0x1f, R23 ;  /* 0x0000001fff127819 */ /* 0x020fe40000011417 */
        /* <DEDUP_REMOVED lines=11> */
[----:B------:R-:W-:Y:S01]  /*6530*/  IADD3 R11, PT, PT, R9, R11, RZ ;  /* 0x0000000b090b7210 */ /* 0x000fe20007ffe0ff */
[----:B------:R-:W-:-:S03]  /*6540*/  IMAD.IADD R9, R13, 0x1, R15 ;  /* 0x000000010d097824 */ /* 0x000fc600078e020f */
        /* <DEDUP_REMOVED lines=35> */
.L_x_8503:
[----:B------:R-:W-:Y:S05]  /*6780*/  EXIT ;  /* 0x000000000000794d */ /* 0x000fea0003800000 */
.L_x_8505:
        /* <DEDUP_REMOVED lines=15> */
.L_x_10507:


//--------------------- .text._Z25selective_scan_bwd_kernelI32Selective_Scan_bwd_kernel_traitsILi32ELi8ELb0ELb0ELb1ELb0ELb0EN3c108BFloat16EfEEv12SSMParamsBwd --------------------------
	.section	.text._Z25selective_scan_bwd_kernelI32Selective_Scan_bwd_kernel_traitsILi32ELi8ELb0ELb0ELb1ELb0ELb0EN3c108BFloat16EfEEv12SSMParamsBwd,"ax",@progbits
	.align	128
        .global         _Z25selective_scan_bwd_kernelI32Selective_Scan_bwd_kernel_traitsILi32ELi8ELb0ELb0ELb1ELb0ELb0EN3c108BFloat16EfEEv12SSMParamsBwd
        .type           _Z25selective_scan_bwd_kernelI32Selective_Scan_bwd_kernel_traitsILi32ELi8ELb0ELb0ELb1ELb0ELb0EN3c108BFloat16EfEEv12SSMParamsBwd,@function
        .size           _Z25selective_scan_bwd_kernelI32Selective_Scan_bwd_kernel_traitsILi32ELi8ELb0ELb0ELb1ELb0ELb0EN3c108BFloat16EfEEv12SSMParamsBwd,(.L_x_10508 - _Z25selective_scan_bwd_kernelI32Selective_Scan_bwd_kernel_traitsILi32ELi8ELb0ELb0ELb1ELb0ELb0EN3c108BFloat16EfEEv12SSMParamsBwd)
        .other          _Z25selective_scan_bwd_kernelI32Selective_Scan_bwd_kernel_traitsILi32ELi8ELb0ELb0ELb1ELb0ELb0EN3c108BFloat16EfEEv12SSMParamsBwd,@"STO_CUDA_ENTRY STV_DEFAULT"
_Z25selective_scan_bwd_kernelI32Selective_Scan_bwd_kernel_traitsILi32ELi8ELb0ELb0ELb1ELb0ELb0EN3c108BFloat16EfEEv12SSMParamsBwd:
.text._Z25selective_scan_bwd_kernelI32Selective_Scan_bwd_kernel_traitsILi32ELi8ELb0ELb0ELb1ELb0ELb0EN3c108BFloat16EfEEv12SSMParamsBwd:
[----:B------:R-:W-:Y:S08]  /*0000*/  LDC R1, c[0x0][0x37c] ;  /* 0x0000df00ff017b82 */ /* 0x000ff00000000800 */
[----:B------:R-:W0:Y:S01]  /*0010*/  LDC R8, c[0x0][0x398] ;  /* 0x0000e600ff087b82 */ /* 0x000e220000000800 */
[----:B------:R-:W1:Y:S01]  /*0020*/  S2R R37, SR_CTAID.Y ;  /* 0x0000000000257919 */ /* 0x000e620000002600 */
[----:B------:R-:W2:Y:S01]  /*0030*/  LDCU.64 UR16, c[0x0][0x358] ;  /* 0x00006b00ff1077ac */ /* 0x000ea20008000a00 */
[----:B------:R-:W-:Y:S01]  /*0040*/  HFMA2 R36, -RZ, RZ, 0, 0 ;  /* 0x00000000ff247431 */ /* 0x000fe200000001ff */
[----:B------:R-:W-:Y:S01]  /*0050*/  CS2R R38, SRZ ;  /* 0x0000000000267805 */ /* 0x000fe2000001ff00 */
        /* <DEDUP_REMOVED lines=20> */
[----:B0-----:R-:W-:Y:S01]  /*01a0*/  VIADD R6, R0, 0xffffffe ;  /* 0x0ffffffe00067836 */ /* 0x001fe20000000000 */
[----:B------:R-:W-:-:S03]  /*01b0*/  @P0 LEA.HI.X R3, R37, R3, RZ, 0x2, P2 ;  /* 0x0000000325030211 */ /* 0x000fc600010f14ff */
[----:B------:R0:W4:Y:S02]  /*01c0*/  F2I.FTZ.U32.TRUNC.NTZ R7, R6 ;  /* 0x0000000600077305 */ /* 0x000124000021f000 */
[----:B------:R4:W5:Y:S01]  /*01d0*/  @P0 LDG.E R39, desc[UR16][R2.64] ;  /* 0x0000001002270981 */ /* 0x000962000c1e1900 */
[----:B---3--:R-:W3:Y:S01]  /*01e0*/  LDC.64 R4, c[0x0][0x480] ;  /* 0x00012000ff047b82 */ /* 0x008ee20000000a00 */
[----:B0-----:R-:W-:-:S07]  /*01f0*/  IMAD.MOV.U32 R6, RZ, RZ, RZ ;  /* 0x000000ffff067224 */ /* 0x001fce00078e00ff */
[----:B------:R-:W0:Y:S01]  /*0200*/  LDC.64 R44, c[0x0][0x468] ;  /* 0x00011a00ff2c7b82 */ /* 0x000e220000000a00 */
[----:B----4-:R-:W-:-:S07]  /*0210*/  IADD3 R10, PT, PT, RZ, -R7, RZ ;  /* 0x80000007ff0a7210 */ /* 0x010fce0007ffe0ff */
[----:B------:R-:W4:Y:S01]  /*0220*/  LDC.64 R50, c[0x0][0x450] ;  /* 0x00011400ff327b82 */ /* 0x000f220000000a00 */
        /* <DEDUP_REMOVED lines=10> */
[----:B------:R-:W-:Y:S02]  /*02d0*/  UIMAD.WIDE.U32 UR6, UR18, UR12, URZ ;  /* 0x0000000c120672a5 */ /* 0x000fe4000f8e00ff */
[----:B------:R-:W-:Y:S02]  /*02e0*/  UIMAD UR9, UR18, UR9, UR5 ;  /* 0x00000009120972a4 */ /* 0x000fe4000f8e0205 */
[----:B------:R-:W-:Y:S02]  /*02f0*/  UIMAD UR8, UR18, UR13, UR7 ;  /* 0x0000000d120872a4 */ /* 0x000fe4000f8e0207 */
[----:B------:R-:W3:Y:S04]  /*0300*/  @P0 LDC R10, c[0x0][0x384] ;  /* 0x0000e100ff0a0b82 */ /* 0x000ee80000000800 */
[----:B------:R-:W-:-:S02]  /*0310*/  @!P2 IMAD.IADD R2, R2, 0x1, -R9 ;  /* 0x000000010202a824 */ /* 0x000fc400078e0a09 */
[----:B------:R-:W-:Y:S01]  /*0320*/  IMAD.U32 R3, RZ, RZ, UR5 ;  /* 0x00000005ff037e24 */ /* 0x000fe2000f8e00ff */
[----:B------:R-:W-:Y:S01]  /*0330*/  MOV R3, UR9 ;  /* 0x0000000900037c02 */ /* 0x000fe20008000f00 */
[----:B------:R-:W2:Y:S01]  /*0340*/  @P0 LDC R19, c[0x0][0x38c] ;  /* 0x0000e300ff130b82 */ /* 0x000ea20000000800 */
[----:B------:R-:W-:Y:S02]  /*0350*/  ISETP.GE.U32.AND P1, PT, R2, R9, PT ;  /* 0x000000090200720c */ /* 0x000fe40003f26070 */
[----:B------:R-:W-:Y:S02]  /*0360*/  MOV R2, UR4 ;  /* 0x0000000400027c02 */ /* 0x000fe40008000f00 */
[----:B------:R-:W-:Y:S01]  /*0370*/  MOV R5, UR7 ;  /* 0x0000000700057c02 */ /* 0x000fe20008000f00 */
[----:B------:R-:W-:Y:S01]  /*0380*/  IMAD.U32 R5, RZ, RZ, UR8 ;  /* 0x00000008ff057e24 */ /* 0x000fe2000f8e00ff */
[C---:B------:R-:W-:Y:S01]  /*0390*/  LOP3.LUT R6, R37.reuse, R8, RZ, 0x3c, !PT ;  /* 0x0000000825067212 */ /* 0x040fe200078e3cff */
[C---:B------:R-:W-:Y:S01]  /*03a0*/  IMAD.WIDE.U32 R2, R37.reuse, UR10, R2 ;  /* 0x0000000a25027c25 */ /* 0x040fe2000f8e0002 */
[----:B------:R-:W-:Y:S01]  /*03b0*/  @!P2 IADD3 R0, PT, PT, R0, 0x1, RZ ;  /* 0x000000010000a810 */ /* 0x000fe20007ffe0ff */
[----:B------:R-:W1:Y:S02]  /*03c0*/  LDCU.64 UR8, c[0x0][0x498] ;  /* 0x00009300ff0877ac */ /* 0x000e640008000a00 */
[----:B------:R-:W-:Y:S01]  /*03d0*/  IMAD R13, R37, UR11, R3 ;  /* 0x0000000b250d7c24 */ /* 0x000fe2000f8e0203 */
[----:B------:R-:W-:Y:S01]  /*03e0*/  ISETP.GE.AND P3, PT, R6, RZ, PT ;  /* 0x000000ff0600720c */ /* 0x000fe20003f66270 */
[----:B------:R-:W0:Y:S01]  /*03f0*/  LDCU.64 UR10, c[0x0][0x3d0] ;  /* 0x00007a00ff0a77ac */ /* 0x000e220008000a00 */
[----:B------:R-:W-:Y:S01]  /*0400*/  @P1 VIADD R0, R0, 0x1 ;  /* 0x0000000100001836 */ /* 0x000fe20000000000 */
[----:B------:R-:W-:Y:S01]  /*0410*/  ISETP.NE.AND P2, PT, R8, RZ, PT ;  /* 0x000000ff0800720c */ /* 0x000fe20003f45270 */
[----:B------:R-:W4:Y:S03]  /*0420*/  @P0 LDC.64 R6, c[0x0][0x480] ;  /* 0x00012000ff060b82 */ /* 0x000f260000000a00 */
[----:B------:R-:W-:Y:S01]  /*0430*/  MOV R21, R0 ;  /* 0x0000000000157202 */ /* 0x000fe20000000f00 */
[----:B---3--:R-:W-:-:S04]  /*0440*/  @P0 IMAD R0, R10, UR18, R37 ;  /* 0x000000120a000c24 */ /* 0x008fc8000f8e0225 */
[----:B------:R-:W-:Y:S01]  /*0450*/  @P0 IMAD R0, R0, R17, RZ ;  /* 0x0000001100000224 */ /* 0x000fe200078e02ff */
[C---:B------:R-:W-:Y:S01]  /*0460*/  LEA R9, R17.reuse, 0xffffff00, 0x8 ;  /* 0xffffff0011097811 */ /* 0x040fe200078e40ff */
[----:B------:R-:W-:Y:S01]  /*0470*/  @!P3 IMAD.MOV R21, RZ, RZ, -R21 ;  /* 0x000000ffff15b224 */ /* 0x000fe200078e0a15 */
[----:B-1----:R-:W-:Y:S01]  /*0480*/  UIMAD.WIDE.U32 UR4, UR18, UR8, URZ ;  /* 0x00000008120472a5 */ /* 0x002fe2000f8e00ff */
[----:B------:R-:W-:Y:S01]  /*0490*/  @!P2 LOP3.LUT R21, RZ, R8, RZ, 0x33, !PT ;  /* 0x00000008ff15a212 */ /* 0x000fe200078e33ff */
[----:B--2---:R-:W-:Y:S01]  /*04a0*/  @P0 IMAD R3, R0, R19, RZ ;  /* 0x0000001300030224 */ /* 0x004fe200078e02ff */
[----:B------:R-:W-:Y:S01]  /*04b0*/  ISETP.GE.AND P1, PT, R17, 0x1, PT ;  /* 0x000000011100780c */ /* 0x000fe20003f26270 */
[----:B------:R-:W1:Y:S01]  /*04c0*/  LDC.64 R18, c[0x0][0x528] ;  /* 0x00014a00ff127b82 */ /* 0x000e620000000a00 */
[----:B------:R-:W-:Y:S01]  /*04d0*/  IMAD.U32 R4, RZ, RZ, UR6 ;  /* 0x00000006ff047e24 */ /* 0x000fe2000f8e00ff */
[----:B0-----:R-:W-:Y:S01]  /*04e0*/  UIMAD.WIDE.U32 UR6, UR18, UR10, URZ ;  /* 0x0000000a120672a5 */ /* 0x001fe2000f8e00ff */
[----:B------:R-:W-:Y:S01]  /*04f0*/  SHF.R.S32.HI R23, RZ, 0x1f, R21 ;  /* 0x0000001fff177819 */ /* 0x000fe20000011415 */
[----:B------:R-:W-:Y:S01]  /*0500*/  UIMAD UR5, UR18, UR9, UR5 ;  /* 0x00000009120572a4 */ /* 0x000fe2000f8e0205 */
[----:B------:R-:W0:Y:S03]  /*0510*/  LDCU.64 UR8, c[0x0][0x4c8] ;  /* 0x00009900ff0877ac */ /* 0x000e260008000a00 */
[----:B------:R-:W2:Y:S01]  /*0520*/  LDC.64 R16, c[0x0][0x4a8] ;  /* 0x00012a00ff107b82 */ /* 0x000ea20000000a00 */
[----:B------:R-:W-:Y:S01]  /*0530*/  IMAD.WIDE.U32 R4, R37, UR14, R4 ;  /* 0x0000000e25047c25 */ /* 0x000fe2000f8e0004 */
[----:B------:R-:W-:Y:S01]  /*0540*/  UIMAD UR7, UR18, UR11, UR7 ;  /* 0x0000000b120772a4 */ /* 0x000fe2000f8e0207 */
[----:B------:R-:W-:-:S02]  /*0550*/  CS2R R32, SRZ ;  /* 0x0000000000207805 */ /* 0x000fc4000001ff00 */
[----:B------:R-:W-:Y:S01]  /*0560*/  IMAD R0, R23, R14, RZ ;  /* 0x0000000e17007224 */ /* 0x000fe200078e02ff */
[----:B------:R-:W-:Y:S01]  /*0570*/  IADD3 R42, P2, PT, R9, R2, RZ ;  /* 0x00000002092a7210 */ /* 0x000fe20007f5e0ff */
[----:B----4-:R-:W-:Y:S01]  /*0580*/  @P0 IMAD.WIDE R32, R3, 0x8, R6 ;  /* 0x0000000803200825 */ /* 0x010fe200078e0206 */
[----:B------:R-:W-:-:S03]  /*0590*/  IADD3 R46, P3, PT, R9, R4, RZ ;  /* 0x00000004092e7210 */ /* 0x000fc60007f7e0ff */
[C---:B------:R-:W-:Y:S02]  /*05a0*/  IMAD R11, R37.reuse, UR15, R5 ;  /* 0x0000000f250b7c24 */ /* 0x040fe4000f8e0205 */
[----:B------:R-:W-:-:S04]  /*05b0*/  IMAD.WIDE.U32 R2, R37, R48, UR4 ;  /* 0x0000000425027e25 */ /* 0x000fc8000f8e0030 */
[----:B------:R-:W-:-:S04]  /*05c0*/  IMAD.WIDE.U32 R4, R21, R14, UR6 ;  /* 0x0000000615047e25 */ /* 0x000fc8000f8e000e */
[----:B------:R-:W-:Y:S01]  /*05d0*/  IMAD R7, R21, R15, R0 ;  /* 0x0000000f15077224 */ /* 0x000fe200078e0200 */
[----:B------:R-:W-:Y:S02]  /*05e0*/  SHF.R.S32.HI R0, RZ, 0x1f, R9 ;  /* 0x0000001fff007819 */ /* 0x000fe40000011409 */
[----:B------:R-:W-:Y:S01]  /*05f0*/  IADD3 R2, P4, PT, R9, R2, RZ ;  /* 0x0000000209027210 */ /* 0x000fe20007f9e0ff */
[----:B------:R-:W-:Y:S01]  /*0600*/  IMAD R49, R37, R49, R3 ;  /* 0x0000003125317224 */ /* 0x000fe200078e0203 */
[----:B------:R-:W-:Y:S01]  /*0610*/  IADD3 R9, P5, PT, R9, R4, RZ ;  /* 0x0000000409097210 */ /* 0x000fe20007fbe0ff */
[C---:B------:R-:W-:Y:S01]  /*0620*/  IMAD.X R4, R0.reuse, 0x1, R13, P2 ;  /* 0x0000000100047824 */ /* 0x040fe200010e060d */
[----:B------:R-:W-:Y:S02]  /*0630*/  IADD3.X R3, PT, PT, R0, R11, RZ, P3, !PT ;  /* 0x0000000b00037210 */ /* 0x000fe40001ffe4ff */
[----:B------:R-:W-:Y:S02]  /*0640*/  LEA R40, P0, R42, R40, 0x1 ;  /* 0x000000282a287211 */ /* 0x000fe400078008ff */
[----:B------:R-:W-:Y:S01]  /*0650*/  LEA R44, P2, R46, R44, 0x1 ;  /* 0x0000002c2e2c7211 */ /* 0x000fe200078408ff */
[----:B0-----:R-:W-:Y:S01]  /*0660*/  IMAD.WIDE.U32 R30, R37, UR8, RZ ;  /* 0x00000008251e7c25 */ /* 0x001fe2000f8e00ff */
[----:B------:R-:W-:-:S02]  /*0670*/  IADD3 R7, PT, PT, R5, R7, RZ ;  /* 0x0000000705077210 */ /* 0x000fc40007ffe0ff */
[----:B------:R-:W-:Y:S01]  /*0680*/  LEA.HI.X R42, R42, R41, R4, 0x1, P0 ;  /* 0x000000292a2a7211 */ /* 0x000fe200000f0c04 */
[----:B------:R-:W-:Y:S01]  /*0690*/  IMAD.X R49, R0, 0x1, R49, P4 ;  /* 0x0000000100317824 */ /* 0x000fe200020e0631 */
[----:B------:R-:W-:Y:S01]  /*06a0*/  LEA.HI.X R46, R46, R45, R3, 0x1, P2 ;  /* 0x0000002d2e2e7211 */ /* 0x000fe200010f0c03 */
[C---:B--2---:R-:W-:Y:S01]  /*06b0*/  IMAD.WIDE.U32 R28, R37.reuse, R16, RZ ;  /* 0x00000010251c7225 */ /* 0x044fe200078e00ff */
[----:B------:R-:W-:Y:S02]  /*06c0*/  IADD3.X R0, PT, PT, R0, R7, RZ, P5, !PT ;  /* 0x0000000700007210 */ /* 0x000fe40002ffe4ff */
[C---:B-1----:R-:W-:Y:S01]  /*06d0*/  LEA R48, P0, R2.reuse, R18, 0x1 ;  /* 0x0000001202307211 */ /* 0x042fe200078008ff */
[----:B------:R-:W-:Y:S01]  /*06e0*/  IMAD R41, R37, UR9, R31 ;  /* 0x0000000925297c24 */ /* 0x000fe2000f8e021f */
[----:B------:R-:W-:Y:S01]  /*06f0*/  LEA R50, P2, R9, R50, 0x1 ;  /* 0x0000003209327211 */ /* 0x000fe200078408ff */
[----:B------:R-:W-:Y:S01]  /*0700*/  IMAD R43, R37, R17, R29 ;  /* 0x00000011252b7224 */ /* 0x000fe200078e021d */
[----:B------:R-:W-:Y:S01]  /*0710*/  LEA.HI.X R49, R2, R19, R49, 0x1, P0 ;  /* 0x0000001302317211 */ /* 0x000fe200000f0c31 */
[----:B------:R-:W-:Y:S01]  /*0720*/  IMAD.MOV.U32 R55, RZ, RZ, RZ ;  /* 0x000000ffff377224 */ /* 0x000fe200078e00ff */
[----:B------:R-:W-:Y:S01]  /*0730*/  LEA.HI.X R51, R9, R51, R0, 0x1, P2 ;  /* 0x0000003309337211 */ /* 0x000fe200010f0c00 */
[----:B------:R-:W-:Y:S08]  /*0740*/  @!P1 BRA `(.L_x_8506) ;  /* 0x00000038002c9947 */ /* 0x000ff00003800000 */
[----:B------:R-:W0:Y:S01]  /*0750*/  S2R R26, SR_TID.X ;  /* 0x00000000001a7919 */ /* 0x000e220000002100 */
[----:B------:R-:W1:Y:S01]  /*0760*/  LDC.64 R4, c[0x0][0x4d8] ;  /* 0x00013600ff047b82 */ /* 0x000e620000000a00 */
[----:B------:R-:W2:Y:S01]  /*0770*/  LDCU.64 UR6, c[0x0][0x3a0] ;  /* 0x00007400ff0677ac */ /* 0x000ea20008000a00 */
[----:B------:R-:W-:Y:S01]  /*0780*/  MOV R27, RZ ;  /* 0x000000ff001b7202 */ /* 0x000fe20000000f00 */
[----:B------:R-:W-:Y:S01]  /*0790*/  IMAD.MOV.U32 R38, RZ, RZ, RZ ;  /* 0x000000ffff267224 */ /* 0x000fe200078e00ff */
[----:B------:R-:W-:Y:S01]  /*07a0*/  MOV R55, RZ ;  /* 0x000000ff00377202 */ /* 0x000fe20000000f00 */
        /* <DEDUP_REMOVED lines=10> */
[----:B------:R-:W-:Y:S01]  /*0850*/  IADD3 R7, PT, PT, R26, 0x20, RZ ;  /* 0x000000201a077810 */ /* 0x000fe20007ffe0ff */
[----:B----4-:R-:W-:Y:S02]  /*0860*/  ULEA UR4, UR5, UR4, 0x18 ;  /* 0x0000000405047291 */ /* 0x010fe4000f8ec0ff */
[----:B-1----:R-:W-:Y:S01]  /*0870*/  IMAD.WIDE.U32 R2, R4, UR18, R26 ;  /* 0x0000001204027c25 */ /* 0x002fe2000f8e001a */
[C---:B------:R-:W-:Y:S02]  /*0880*/  IADD3 R11, PT, PT, R26.reuse, 0x60, RZ ;  /* 0x000000601a0b7810 */ /* 0x040fe40007ffe0ff */
[C---:B------:R-:W-:Y:S01]  /*0890*/  IADD3 R15, PT, PT, R26.reuse, 0xa0, RZ ;  /* 0x000000a01a0f7810 */ /* 0x040fe20007ffe0ff */
[----:B------:R-:W-:Y:S01]  /*08a0*/  IMAD R3, R5, UR18, R3 ;  /* 0x0000001205037c24 */ /* 0x000fe2000f8e0203 */
[C---:B------:R-:W-:Y:S01]  /*08b0*/  IADD3 R19, PT, PT, R26.reuse, 0xe0, RZ ;  /* 0x000000e01a137810 */ /* 0x040fe20007ffe0ff */
[C---:B------:R-:W-:Y:S01]  /*08c0*/  VIADD R9, R26.reuse, 0x40 ;  /* 0x000000401a097836 */ /* 0x040fe20000000000 */
[----:B------:R-:W-:Y:S01]  /*08d0*/  UIADD3 UR5, UPT, UPT, UR4, 0x220, URZ ;  /* 0x0000022004057890 */ /* 0x000fe2000fffe0ff */
[----:B------:R-:W-:Y:S01]  /*08e0*/  IMAD.WIDE.U32 R20, R21, UR10, R2 ;  /* 0x0000000a15147c25 */ /* 0x000fe2000f8e0002 */
[----:B------:R-:W-:-:S02]  /*08f0*/  LEA.HI R54, R26, R26, RZ, 0x1b ;  /* 0x0000001a1a367211 */ /* 0x000fc400078fd8ff */
[-C--:B------:R-:W-:Y:S01]  /*0900*/  LEA.HI R7, R7, R26.reuse, RZ, 0x1b ;  /* 0x0000001a07077211 */ /* 0x080fe200078fd8ff */
[C---:B------:R-:W-:Y:S01]  /*0910*/  IMAD.SHL.U32 R3, R26.reuse, 0x8, RZ ;  /* 0x000000081a037824 */ /* 0x040fe200078e00ff */
[-C--:B------:R-:W-:Y:S01]  /*0920*/  LEA.HI R9, R9, R26.reuse, RZ, 0x1b ;  /* 0x0000001a09097211 */ /* 0x080fe200078fd8ff */
[C---:B------:R-:W-:Y:S01]  /*0930*/  VIADD R13, R26.reuse, 0x80 ;  /* 0x000000801a0d7836 */ /* 0x040fe20000000000 */
[-C--:B------:R-:W-:Y:S01]  /*0940*/  LEA.HI R11, R11, R26.reuse, RZ, 0x1b ;  /* 0x0000001a0b0b7211 */ /* 0x080fe200078fd8ff */
[C---:B------:R-:W-:Y:S01]  /*0950*/  VIADD R17, R26.reuse, 0xc0 ;  /* 0x000000c01a117836 */ /* 0x040fe20000000000 */
[----:B------:R-:W-:Y:S01]  /*0960*/  LOP3.LUT R5, R3, 0x1f00, RZ, 0xc0, !PT ;  /* 0x00001f0003057812 */ /* 0x000fe200078ec0ff */
[----:B------:R-:W-:Y:S01]  /*0970*/  IMAD R47, R37, UR9, R23 ;  /* 0x00000009252f7c24 */ /* 0x000fe2000f8e0217 */
[-C--:B------:R-:W-:Y:S01]  /*0980*/  LEA.HI R57, R26, R3.reuse, RZ, 0x1e ;  /* 0x000000031a397211 */ /* 0x080fe200078ff0ff */
[----:B--2---:R-:W-:Y:S01]  /*0990*/  IMAD.U32 R52, RZ, RZ, UR6 ;  /* 0x00000006ff347e24 */ /* 0x004fe2000f8e00ff */
[----:B------:R-:W-:Y:S01]  /*09a0*/  LEA.HI R58, R3, R3, RZ, 0x1b ;  /* 0x00000003033a7211 */ /* 0x000fe200078fd8ff */
[----:B------:R-:W-:Y:S01]  /*09b0*/  IMAD.IADD R73, R21, 0x1, R73 ;  /* 0x0000000115497824 */ /* 0x000fe200078e0249 */
[----:B------:R-:W-:-:S02]  /*09c0*/  LEA.HI R13, R13, R26, RZ, 0x1b ;  /* 0x0000001a0d0d7211 */ /* 0x000fc400078fd8ff */
[-C--:B------:R-:W-:Y:S02]  /*09d0*/  LEA.HI R15, R15, R26.reuse, RZ, 0x1b ;  /* 0x0000001a0f0f7211 */ /* 0x080fe400078fd8ff */
[-C--:B------:R-:W-:Y:S02]  /*09e0*/  LEA.HI R17, R17, R26.reuse, RZ, 0x1b ;  /* 0x0000001a11117211 */ /* 0x080fe400078fd8ff */
[----:B------:R-:W-:Y:S02]  /*09f0*/  LEA.HI R19, R19, R26, RZ, 0x1b ;  /* 0x0000001a13137211 */ /* 0x000fe400078fd8ff */
[----:B------:R-:W-:Y:S02]  /*0a00*/  LOP3.LUT R56, R5, 0x1f, R26, 0xf8, !PT ;  /* 0x0000001f05387812 */ /* 0x000fe400078ef81a */
[C---:B------:R-:W-:Y:S02]  /*0a10*/  LOP3.LUT R156, R26.reuse, 0x1f, RZ, 0xc0, !PT ;  /* 0x0000001f1a9c7812 */ /* 0x040fe400078ec0ff */
[----:B------:R-:W-:-:S02]  /*0a20*/  IADD3 R53, PT, PT, R26, 0x200, RZ ;  /* 0x000002001a357810 */ /* 0x000fc40007ffe0ff */
        /* <DEDUP_REMOVED lines=11> */
[----:B------:R-:W-:-:S02]  /*0ae0*/  LOP3.LUT R66, R56, 0x20, RZ, 0xfc, !PT ;  /* 0x0000002038427812 */ /* 0x000fc400078efcff */
[C---:B------:R-:W-:Y:S02]  /*0af0*/  LOP3.LUT R67, R56.reuse, 0x40, RZ, 0xfc, !PT ;  /* 0x0000004038437812 */ /* 0x040fe400078efcff */
[C---:B------:R-:W-:Y:S02]  /*0b00*/  LOP3.LUT R68, R56.reuse, 0x60, RZ, 0xfc, !PT ;  /* 0x0000006038447812 */ /* 0x040fe400078efcff */
[C---:B------:R-:W-:Y:S02]  /*0b10*/  LOP3.LUT R69, R56.reuse, 0x80, RZ, 0xfc, !PT ;  /* 0x0000008038457812 */ /* 0x040fe400078efcff */
[C---:B------:R-:W-:Y:S02]  /*0b20*/  LOP3.LUT R70, R56.reuse, 0xa0, RZ, 0xfc, !PT ;  /* 0x000000a038467812 */ /* 0x040fe400078efcff */
[C---:B------:R-:W-:Y:S02]  /*0b30*/  LOP3.LUT R71, R56.reuse, 0xc0, RZ, 0xfc, !PT ;  /* 0x000000c038477812 */ /* 0x040fe400078efcff */
[----:B------:R-:W-:-:S07]  /*0b40*/  LOP3.LUT R72, R56, 0xe0, RZ, 0xfc, !PT ;  /* 0x000000e038487812 */ /* 0x000fce00078efcff */
.L_x_8530:
[----:B0-----:R-:W0:Y:S01]  /*0b50*/  LDCU UR4, c[0x0][0x388] ;  /* 0x00007100ff0477ac */ /* 0x001e220008000800 */
[----:B------:R-:W-:Y:S01]  /*0b60*/  IADD3 R74, PT, PT, R52, -0x1, RZ ;  /* 0xffffffff344a7810 */ /* 0x000fe20007ffe0ff */
[----:B------:R-:W-:Y:S01]  /*0b70*/  IMAD.SHL.U32 R7, R56, 0x2, RZ ;  /* 0x0000000238077824 */ /* 0x000fe200078e00ff */
[----:B------:R-:W-:Y:S02]  /*0b80*/  PRMT R9, RZ, 0x7610, R9 ;  /* 0x00007610ff097816 */ /* 0x000fe40000000009 */
[----:B------:R-:W-:Y:S02]  /*0b90*/  SHF.L.U32 R18, R74, 0x8, RZ ;  /* 0x000000084a127819 */ /* 0x000fe400000006ff */
[C---:B------:R-:W-:Y:S02]  /*0ba0*/  IADD3 R2, P0, PT, R7.reuse, R40, RZ ;  /* 0x0000002807027210 */ /* 0x040fe40007f1e0ff */
[C---:B------:R-:W-:Y:S02]  /*0bb0*/  IADD3 R4, P2, PT, R7.reuse, R44, RZ ;  /* 0x0000002c07047210 */ /* 0x040fe40007f5e0ff */
[----:B------:R-:W-:Y:S01]  /*0bc0*/  IADD3 R6, P3, PT, R7, R48, RZ ;  /* 0x0000003007067210 */ /* 0x000fe20007f7e0ff */
[----:B------:R-:W-:Y:S01]  /*0bd0*/  IMAD.X R3, RZ, RZ, R42, P0 ;  /* 0x000000ffff037224 */ /* 0x000fe200000e062a */
[----:B------:R-:W-:-:S02]  /*0be0*/  PRMT R0, RZ, 0x7610, R0 ;  /* 0x00007610ff007816 */ /* 0x000fc40000000000 */
[----:B------:R-:W-:Y:S01]  /*0bf0*/  IADD3.X R5, PT, PT, RZ, R46, RZ, P2, !PT ;  /* 0x0000002eff057210 */ /* 0x000fe200017fe4ff */
[----:B------:R-:W-:Y:S01]  /*0c00*/  IMAD.X R7, RZ, RZ, R49, P3 ;  /* 0x000000ffff077224 */ /* 0x000fe200018e0631 */
[----:B------:R-:W-:Y:S02]  /*0c10*/  PRMT R11, RZ, 0x7610, R11 ;  /* 0x00007610ff0b7816 */ /* 0x000fe4000000000b */
[----:B0-----:R-:W-:Y:S02]  /*0c20*/  IADD3 R75, PT, PT, -R18, UR4, RZ ;  /* 0x00000004124b7c10 */ /* 0x001fe4000fffe1ff */
[----:B------:R-:W-:Y:S02]  /*0c30*/  PRMT R13, RZ, 0x7610, R13 ;  /* 0x00007610ff0d7816 */ /* 0x000fe4000000000d */
[-C--:B------:R-:W-:Y:S01]  /*0c40*/  ISETP.GE.AND P6, PT, R56, R75.reuse, PT ;  /* 0x0000004b3800720c */ /* 0x080fe20003fc6270 */
[----:B------:R-:W-:Y:S01]  /*0c50*/  BAR.SYNC.DEFER_BLOCKING 0x0 ;  /* 0x0000000000007b1d */ /* 0x000fe20000010000 */
[----:B------:R-:W-:-:S02]  /*0c60*/  ISETP.GE.AND P0, PT, R66, R75, PT ;  /* 0x0000004b4200720c */ /* 0x000fc40003f06270 */
[-C--:B------:R-:W-:Y:S02]  /*0c70*/  ISETP.GE.AND P1, PT, R67, R75.reuse, PT ;  /* 0x0000004b4300720c */ /* 0x080fe40003f26270 */
[-C--:B------:R-:W-:Y:S02]  /*0c80*/  ISETP.GE.AND P2, PT, R68, R75.reuse, PT ;  /* 0x0000004b4400720c */ /* 0x080fe40003f46270 */
[-C--:B------:R-:W-:Y:S02]  /*0c90*/  ISETP.GE.AND P3, PT, R69, R75.reuse, PT ;  /* 0x0000004b4500720c */ /* 0x080fe40003f66270 */
[-C--:B------:R-:W-:Y:S02]  /*0ca0*/  ISETP.GE.AND P4, PT, R70, R75.reuse, PT ;  /* 0x0000004b4600720c */ /* 0x080fe40003f86270 */
[----:B------:R-:W-:Y:S02]  /*0cb0*/  ISETP.GE.AND P5, PT, R71, R75, PT ;  /* 0x0000004b4700720c */ /* 0x000fe40003fa6270 */
[----:B------:R-:W-:-:S02]  /*0cc0*/  PRMT R8, RZ, 0x7610, R8 ;  /* 0x00007610ff087816 */ /* 0x000fc40000000008 */
[----:B------:R-:W-:Y:S02]  /*0cd0*/  PRMT R15, RZ, 0x7610, R15 ;  /* 0x00007610ff0f7816 */ /* 0x000fe4000000000f */
[----:B------:R-:W-:Y:S01]  /*0ce0*/  PRMT R10, RZ, 0x7610, R10 ;  /* 0x00007610ff0a7816 */ /* 0x000fe2000000000a */
[----:B------:R-:W2:Y:S01]  /*0cf0*/  @!P6 LDG.E.U16 R9, desc[UR16][R2.64] ;  /* 0x000000100209e981 */ /* 0x000ea2000c1e1500 */
[----:B------:R-:W-:-:S03]  /*0d00*/  ISETP.GE.AND P6, PT, R72, R75, PT ;  /* 0x0000004b4800720c */ /* 0x000fc60003fc6270 */
[----:B---3--:R-:W3:Y:S01]  /*0d10*/  @!P0 LDG.E.U16 R0, desc[UR16][R2.64+0x40] ;  /* 0x0000401002008981 */ /* 0x008ee2000c1e1500 */
[----:B------:R-:W-:Y:S01]  /*0d20*/  PRMT R17, RZ, 0x7610, R17 ;  /* 0x00007610ff117816 */ /* 0x000fe20000000011 */
[----:B------:R-:W0:Y:S01]  /*0d30*/  S2R R79, SR_LANEID ;  /* 0x00000000004f7919 */ /* 0x000e220000000000 */
[----:B------:R-:W1:Y:S01]  /*0d40*/  S2UR UR5, SR_CgaCtaId ;  /* 0x00000000000579c3 */ /* 0x000e620000008800 */
[----:B------:R-:W-:Y:S01]  /*0d50*/  UMOV UR4, 0x400 ;  /* 0x0000040000047882 */ /* 0x000fe20000000000 */
[----:B------:R-:W-:Y:S01]  /*0d60*/  P2R R35, PR, RZ, 0x1 ;  /* 0x00000001ff237803 */ /* 0x000fe20000000000 */
[----:B------:R-:W4:Y:S04]  /*0d70*/  @!P1 LDG.E.U16 R11, desc[UR16][R2.64+0x80] ;  /* 0x00008010020b9981 */ /* 0x000f28000c1e1500 */
[----:B------:R-:W4:Y:S04]  /*0d80*/  @!P2 LDG.E.U16 R13, desc[UR16][R2.64+0xc0] ;  /* 0x0000c010020da981 */ /* 0x000f28000c1e1500 */
[----:B------:R-:W4:Y:S04]  /*0d90*/  @!P3 LDG.E.U16 R8, desc[UR16][R2.64+0x100] ;  /* 0x000100100208b981 */ /* 0x000f28000c1e1500 */
[----:B------:R-:W4:Y:S04]  /*0da0*/  @!P4 LDG.E.U16 R15, desc[UR16][R2.64+0x140] ;  /* 0x00014010020fc981 */ /* 0x000f28000c1e1500 */
[----:B------:R-:W4:Y:S04]  /*0db0*/  @!P5 LDG.E.U16 R10, desc[UR16][R2.64+0x180] ;  /* 0x00018010020ad981 */ /* 0x000f28000c1e1500 */
[----:B------:R0:W4:Y:S01]  /*0dc0*/  @!P6 LDG.E.U16 R17, desc[UR16][R2.64+0x1c0] ;  /* 0x0001c0100211e981 */ /* 0x000122000c1e1500 */
[----:B-1----:R-:W-:Y:S01]  /*0dd0*/  ULEA UR5, UR5, UR4, 0x18 ;  /* 0x0000000405057291 */ /* 0x002fe2000f8ec0ff */
[----:B------:R-:W-:Y:S01]  /*0de0*/  ISETP.GE.AND P0, PT, R56, R75, PT ;  /* 0x0000004b3800720c */ /* 0x000fe20003f06270 */
[----:B------:R-:W1:Y:S01]  /*0df0*/  LDCU UR4, c[0x0][0x38c] ;  /* 0x00007180ff0477ac */ /* 0x000e620008000800 */
[C---:B0-----:R-:W-:Y:S01]  /*0e00*/  IADD3 R12, PT, PT, R79.reuse, 0x20, RZ ;  /* 0x000000204f0c7810 */ /* 0x041fe20007ffe0ff */
[C---:B------:R-:W-:Y:S01]  /*0e10*/  VIADD R14, R79.reuse, 0x40 ;  /* 0x000000404f0e7836 */ /* 0x040fe20000000000 */
[CC--:B------:R-:W-:Y:S01]  /*0e20*/  LEA.HI.SX32 R76, R79.reuse, R79.reuse, 0x1b ;  /* 0x0000004f4f4c7211 */ /* 0x0c0fe200078fdaff */
[----:B------:R-:W-:Y:S01]  /*0e30*/  VIADD R16, R79, 0xc0 ;  /* 0x000000c04f107836 */ /* 0x000fe20000000000 */
[----:B------:R-:W-:-:S02]  /*0e40*/  LEA.HI.SX32 R12, R12, R79, 0x1b ;  /* 0x0000004f0c0c7211 */ /* 0x000fc400078fdaff */
[----:B------:R-:W-:Y:S02]  /*0e50*/  LEA.HI.SX32 R14, R14, R79, 0x1b ;  /* 0x0000004f0e0e7211 */ /* 0x000fe400078fdaff */
[----:B------:R-:W-:Y:S02]  /*0e60*/  LEA R76, R76, UR5, 0x1 ;  /* 0x000000054c4c7c11 */ /* 0x000fe4000f8e08ff */
[----:B------:R-:W-:Y:S01]  /*0e70*/  LEA R77, R12, UR5, 0x1 ;  /* 0x000000050c4d7c11 */ /* 0x000fe2000f8e08ff */
[C---:B------:R-:W-:Y:S01]  /*0e80*/  VIADD R12, R79.reuse, 0x80 ;  /* 0x000000804f0c7836 */ /* 0x040fe20000000000 */
[C---:B------:R-:W-:Y:S02]  /*0e90*/  IADD3 R2, PT, PT, R79.reuse, 0x60, RZ ;  /* 0x000000604f027810 */ /* 0x040fe40007ffe0ff */
[----:B------:R-:W-:Y:S02]  /*0ea0*/  LEA R78, R14, UR5, 0x1 ;  /* 0x000000050e4e7c11 */ /* 0x000fe4000f8e08ff */
[----:B------:R-:W-:-:S02]  /*0eb0*/  IADD3 R14, PT, PT, R79, 0xa0, RZ ;  /* 0x000000a04f0e7810 */ /* 0x000fc40007ffe0ff */
[----:B------:R-:W-:Y:S02]  /*0ec0*/  IADD3 R34, PT, PT, R79, 0xe0, RZ ;  /* 0x000000e04f227810 */ /* 0x000fe40007ffe0ff */
        /* <DEDUP_REMOVED lines=8> */
[----:B------:R-:W-:Y:S02]  /*0f50*/  LEA R83, R16, UR5, 0x1 ;  /* 0x0000000510537c11 */ /* 0x000fe4000f8e08ff */
[----:B------:R-:W-:Y:S02]  /*0f60*/  LEA R84, R34, UR5, 0x1 ;  /* 0x0000000522547c11 */ /* 0x000fe4000f8e08ff */
[----:B------:R-:W-:-:S02]  /*0f70*/  PRMT R3, RZ, 0x7610, R3 ;  /* 0x00007610ff037816 */ /* 0x000fc40000000003 */
[----:B------:R-:W-:Y:S02]  /*0f80*/  PRMT R2, RZ, 0x7610, R2 ;  /* 0x00007610ff027816 */ /* 0x000fe40000000002 */
[----:B------:R-:W-:Y:S01]  /*0f90*/  PRMT R12, RZ, 0x7610, R12 ;  /* 0x00007610ff0c7816 */ /* 0x000fe2000000000c */
[----:B--2---:R0:W-:Y:S04]  /*0fa0*/  STS.U16 [R76], R9 ;  /* 0x000000094c007388 */ /* 0x0041e80000000400 */
[----:B---3--:R2:W-:Y:S01]  /*0fb0*/  STS.U16 [R77+0x40], R0 ;  /* 0x000040004d007388 */ /* 0x0085e20000000400 */
[----:B0-----:R-:W-:-:S03]  /*0fc0*/  PRMT R9, RZ, 0x7610, R9 ;  /* 0x00007610ff097816 */ /* 0x001fc60000000009 */
[----:B----4-:R0:W-:Y:S01]  /*0fd0*/  STS.U16 [R78+0x80], R11 ;  /* 0x0000800b4e007388 */ /* 0x0101e20000000400 */
[----:B--2---:R-:W-:-:S03]  /*0fe0*/  IMAD.SHL.U32 R0, R79, 0x8, RZ ;  /* 0x000000084f007824 */ /* 0x004fc600078e00ff */
[----:B------:R2:W-:Y:S02]  /*0ff0*/  STS.U16 [R80+0xc0], R13 ;  /* 0x0000c00d50007388 */ /* 0x0005e40000000400 */
[----:B------:R-:W-:Y:S02]  /*1000*/  LEA.HI.SX32 R85, R0, R0, 0x1b ;  /* 0x0000000000557211 */ /* 0x000fe400078fdaff */
[----:B------:R-:W-:Y:S01]  /*1010*/  STS.U16 [R81+0x100], R8 ;  /* 0x0001000851007388 */ /* 0x000fe20000000400 */
[----:B------:R-:W-:Y:S02]  /*1020*/  PRMT R0, RZ, 0x7610, R0 ;  /* 0x00007610ff007816 */ /* 0x000fe40000000000 */
[----:B------:R-:W-:Y:S01]  /*1030*/  LEA R85, R85, UR5, 0x1 ;  /* 0x0000000555557c11 */ /* 0x000fe2000f8e08ff */
[----:B------:R3:W-:Y:S01]  /*1040*/  STS.U16 [R82+0x140], R15 ;  /* 0x0001400f52007388 */ /* 0x0007e20000000400 */
[----:B0-----:R-:W-:Y:S02]  /*1050*/  PRMT R11, RZ, 0x7610, R11 ;  /* 0x00007610ff0b7816 */ /* 0x001fe4000000000b */
[----:B--2---:R-:W-:Y:S01]  /*1060*/  PRMT R13, RZ, 0x7610, R13 ;  /* 0x00007610ff0d7816 */ /* 0x004fe2000000000d */
[----:B------:R-:W-:Y:S04]  /*1070*/  STS.U16 [R83+0x180], R10 ;  /* 0x0001800a53007388 */ /* 0x000fe80000000400 */
[----:B------:R0:W-:Y:S01]  /*1080*/  STS.U16 [R84+0x1c0], R17 ;  /* 0x0001c01154007388 */ /* 0x0001e20000000400 */
[----:B------:R-:W-:-:S03]  /*1090*/  NOP ;  /* 0x0000000000007918 */ /* 0x000fc60000000000 */
[----:B------:R-:W2:Y:S01]  /*10a0*/  LDS.U16 R96, [R85] ;  /* 0x0000000055607984 */ /* 0x000ea20000000400 */
[----:B---3--:R-:W-:-:S03]  /*10b0*/  PRMT R15, RZ, 0x7610, R15 ;  /* 0x00007610ff0f7816 */ /* 0x008fc6000000000f */
[----:B------:R-:W3:Y:S04]  /*10c0*/  LDS.U16 R97, [R85+0x2] ;  /* 0x0000020055617984 */ /* 0x000ee80000000400 */
[----:B------:R-:W4:Y:S04]  /*10d0*/  LDS.U16 R99, [R85+0x4] ;  /* 0x0000040055637984 */ /* 0x000f280000000400 */
[----:B------:R-:W1:Y:S04]  /*10e0*/  LDS.U16 R100, [R85+0x6] ;  /* 0x0000060055647984 */ /* 0x000e680000000400 */
[----:B------:R-:W1:Y:S04]  /*10f0*/  LDS.U16 R101, [R85+0x8] ;  /* 0x0000080055657984 */ /* 0x000e680000000400 */
[----:B------:R-:W1:Y:S04]  /*1100*/  LDS.U16 R103, [R85+0xa] ;  /* 0x00000a0055677984 */ /* 0x000e680000000400 */
[----:B------:R-:W1:Y:S04]  /*1110*/  LDS.U16 R105, [R85+0xc] ;  /* 0x00000c0055697984 */ /* 0x000e680000000400 */
[----:B------:R-:W1:Y:S01]  /*1120*/  LDS.U16 R107, [R85+0xe] ;  /* 0x00000e00556b7984 */ /* 0x000e620000000400 */
        /* <DEDUP_REMOVED lines=12> */
[----:B0-----:R-:W-:-:S02]  /*11f0*/  PRMT R17, RZ, 0x7610, R17 ;  /* 0x00007610ff117816 */ /* 0x001fc40000000011 */
        /* <DEDUP_REMOVED lines=22> */
[----:B--2---:R-:W-:Y:S02]  /*1360*/  PRMT R15, RZ, 0x7610, R15 ;  /* 0x00007610ff0f7816 */ /* 0x004fe4000000000f */
        /* <DEDUP_REMOVED lines=11> */
[----:B------:R-:W-:-:S02]  /*1420*/  SHF.L.U32 R96, R96, 0x10, RZ ;  /* 0x0000001060607819 */ /* 0x000fc400000006ff */
[----:B------:R-:W-:Y:S02]  /*1430*/  SHF.L.U32 R97, R97, 0x10, RZ ;  /* 0x0000001061617819 */ /* 0x000fe400000006ff */
[----:B------:R-:W-:Y:S01]  /*1440*/  SHF.L.U32 R99, R99, 0x10, RZ ;  /* 0x0000001063637819 */ /* 0x000fe200000006ff */
[----:B-1----:R-:W-:Y:S01]  /*1450*/  IMAD.U32 R100, R100, 0x10000, RZ ;  /* 0x0001000064647824 */ /* 0x002fe200078e00ff */
[----:B------:R-:W-:Y:S01]  /*1460*/  SHF.L.U32 R101, R101, 0x10, RZ ;  /* 0x0000001065657819 */ /* 0x000fe200000006ff */
[----:B------:R-:W-:Y:S01]  /*1470*/  IMAD.U32 R103, R103, 0x10000, RZ ;  /* 0x0001000067677824 */ /* 0x000fe200078e00ff */
[----:B------:R-:W-:Y:S01]  /*1480*/  UISETP.GE.AND UP0, UPT, UR4, 0x1, UPT ;  /* 0x000000010400788c */ /* 0x000fe2000bf06270 */
[----:B------:R-:W-:Y:S02]  /*1490*/  SHF.L.U32 R105, R105, 0x10, RZ ;  /* 0x0000001069697819 */ /* 0x000fe400000006ff */
[----:B------:R-:W-:Y:S02]  /*14a0*/  SHF.L.U32 R107, R107, 0x10, RZ ;  /* 0x000000106b6b7819 */ /* 0x000fe400000006ff */
[----:B------:R-:W-:-:S02]  /*14b0*/  CS2R R92, SRZ ;  /* 0x00000000005c7805 */ /* 0x000fc4000001ff00 */
[----:B------:R-:W-:Y:S02]  /*14c0*/  CS2R R90, SRZ ;  /* 0x00000000005a7805 */ /* 0x000fe4000001ff00 */
[----:B------:R-:W-:Y:S01]  /*14d0*/  CS2R R88, SRZ ;  /* 0x0000000000587805 */ /* 0x000fe2000001ff00 */
        /* <DEDUP_REMOVED lines=17> */
[----:B0-----:R-:W-:-:S02]  /*15f0*/  IMAD.U32 R0, R16, 0x10000, RZ ;  /* 0x0001000010007824 */ /* 0x001fc400078e00ff */
[----:B-1----:R-:W-:Y:S02]  /*1600*/  IMAD.U32 R98, R98, 0x10000, RZ ;  /* 0x0001000062627824 */ /* 0x002fe400078e00ff */
[----:B------:R-:W-:Y:S01]  /*1610*/  FFMA.FTZ R55, R0, R96, R55 ;  /* 0x0000006000377223 */ /* 0x000fe20000010037 */
[----:B--2---:R-:W-:-:S03]  /*1620*/  SHF.L.U32 R102, R102, 0x10, RZ ;  /* 0x0000001066667819 */ /* 0x004fc600000006ff */
[----:B------:R-:W-:Y:S01]  /*1630*/  FFMA.FTZ R55, R98, R97, R55 ;  /* 0x0000006162377223 */ /* 0x000fe20000010037 */
[----:B---3--:R-:W-:-:S03]  /*1640*/  SHF.L.U32 R104, R104, 0x10, RZ ;  /* 0x0000001068687819 */ /* 0x008fc600000006ff */
[----:B------:R-:W-:Y:S01]  /*1650*/  FFMA.FTZ R55, R102, R99, R55 ;  /* 0x0000006366377223 */ /* 0x000fe20000010037 */
[----:B----4-:R-:W-:-:S03]  /*1660*/  IMAD.U32 R106, R106, 0x10000, RZ ;  /* 0x000100006a6a7824 */ /* 0x010fc600078e00ff */
        /* <DEDUP_REMOVED lines=26> */
[----:B------:R-:W-:Y:S01]  /*1810*/  IMAD.U32 R3, R3, 0x10000, RZ ;  /* 0x0001000003037824 */ /* 0x000fe200078e00ff */
[----:B------:R-:W-:Y:S01]  /*1820*/  SHF.L.U32 R17, R2, 0x10, RZ ;  /* 0x0000001002117819 */ /* 0x000fe200000006ff */
[--C-:B------:R-:W-:Y:S01]  /*1830*/  FADD.FTZ R119, R119, R36.reuse ;  /* 0x0000002477777221 */ /* 0x100fe20000010000 */
[C---:B------:R-:W-:Y:S01]  /*1840*/  ISETP.NE.AND P1, PT, R52.reuse, 0x1, PT ;  /* 0x000000013400780c */ /* 0x040fe20003f25270 */
[--C-:B------:R-:W-:Y:S01]  /*1850*/  FADD.FTZ R126, R3, R36.reuse ;  /* 0x00000024037e7221 */ /* 0x100fe20000010000 */
[----:B------:R-:W-:Y:S01]  /*1860*/  SHF.L.U32 R127, R52, 0x8, RZ ;  /* 0x00000008347f7819 */ /* 0x000fe200000006ff */
[----:B------:R-:W1:Y:S01]  /*1870*/  LDC.64 R12, c[0x0][0x448] ;  /* 0x00011200ff0c7b82 */ /* 0x000e620000000a00 */
[----:B------:R-:W-:Y:S01]  /*1880*/  IADD3 R16, P2, PT, R18, R20, RZ ;  /* 0x0000001412107210 */ /* 0x000fe20007f5e0ff */
[--C-:B------:R-:W-:Y:S01]  /*1890*/  FADD.FTZ R128, R17, R36.reuse ;  /* 0x0000002411807221 */ /* 0x100fe20000010000 */
[--C-:B------:R-:W-:Y:S01]  /*18a0*/  FADD.FTZ R121, R121, R36.reuse ;  /* 0x0000002479797221 */ /* 0x100fe20000010000 */
[--C-:B------:R-:W-:Y:S01]  /*18b0*/  FADD.FTZ R130, R35, R36.reuse ;  /* 0x0000002423827221 */ /* 0x100fe20000010000 */
[--C-:B------:R-:W-:Y:S01]  /*18c0*/  FADD.FTZ R132, R95, R36.reuse ;  /* 0x000000245f847221 */ /* 0x100fe20000010000 */
[--C-:B------:R-:W-:Y:S01]  /*18d0*/  FADD.FTZ R134, R123, R36.reuse ;  /* 0x000000247b867221 */ /* 0x100fe20000010000 */
[----:B------:R-:W-:Y:S01]  /*18e0*/  FADD.FTZ R136, R125, R36 ;  /* 0x000000247d887221 */ /* 0x000fe20000010000 */
[----:B------:R-:W2:Y:S01]  /*18f0*/  LDC.64 R10, c[0x0][0x3a8] ;  /* 0x0000ea00ff0a7b82 */ /* 0x000ea20000000a00 */
[----:B------:R-:W-:Y:S01]  /*1900*/  HFMA2 R92, -RZ, RZ, 0, 0 ;  /* 0x00000000ff5c7431 */ /* 0x000fe200000001ff */
[----:B------:R-:W-:Y:S01]  /*1910*/  ISETP.GE.AND P0, PT, R56, R75, PT ;  /* 0x0000004b3800720c */ /* 0x000fe20003f06270 */
[C---:B------:R-:W-:Y:S01]  /*1920*/  IMAD.IADD R166, R18.reuse, 0x1, R26 ;  /* 0x0000000112a67824 */ /* 0x040fe200078e021a */
[----:B------:R-:W-:Y:S01]  /*1930*/  LOP3.LUT R164, R18, 0x100, RZ, 0xc0, !PT ;  /* 0x0000010012a47812 */ /* 0x000fe200078ec0ff */
[----:B------:R-:W-:Y:S01]  /*1940*/  FMUL.FTZ R129, R119, R96 ;  /* 0x0000006077817220 */ /* 0x000fe20000410000 */
[----:B------:R-:W-:Y:S01]  /*1950*/  IADD3 R117, PT, PT, R52, -0x2, RZ ;  /* 0xfffffffe34757810 */ /* 0x000fe20007ffe0ff */
[----:B------:R-:W-:Y:S01]  /*1960*/  FMUL.FTZ R138, R126, R97 ;  /* 0x000000617e8a7220 */ /* 0x000fe20000410000 */
[----:B------:R-:W3:Y:S01]  /*1970*/  LDC.64 R8, c[0x0][0x3c0] ;  /* 0x0000f000ff087b82 */ /* 0x000ee20000000a00 */
[----:B------:R-:W-:Y:S01]  /*1980*/  ISETP.EQ.AND P1, PT, R26, RZ, P1 ;  /* 0x000000ff1a00720c */ /* 0x000fe20000f22270 */
[----:B------:R-:W-:Y:S01]  /*1990*/  FMUL.FTZ R131, R128, R99 ;  /* 0x0000006380837220 */ /* 0x000fe20000410000 */
[----:B------:R-:W-:Y:S01]  /*19a0*/  LOP3.LUT R127, R127, 0x100, RZ, 0xc0, !PT ;  /* 0x000001007f7f7812 */ /* 0x000fe200078ec0ff */
[----:B------:R-:W-:Y:S01]  /*19b0*/  FMUL.FTZ R133, R121, R100 ;  /* 0x0000006479857220 */ /* 0x000fe20000410000 */
[----:B------:R-:W-:Y:S01]  /*19c0*/  IADD3.X R17, PT, PT, RZ, R73, RZ, P2, !PT ;  /* 0x00000049ff117210 */ /* 0x000fe200017fe4ff */
[----:B------:R-:W-:Y:S01]  /*19d0*/  FMUL.FTZ R135, R130, R101 ;  /* 0x0000006582877220 */ /* 0x000fe20000410000 */
[----:B------:R-:W-:Y:S01]  /*19e0*/  FMUL.FTZ R137, R132, R103 ;  /* 0x0000006784897220 */ /* 0x000fe20000410000 */
[----:B------:R-:W4:Y:S01]  /*19f0*/  LDC.64 R6, c[0x0][0x3e0] ;  /* 0x0000f800ff067b82 */ /* 0x000f220000000a00 */
[----:B------:R-:W-:Y:S01]  /*1a00*/  FMUL.FTZ R139, R134, R105 ;  /* 0x00000069868b7220 */ /* 0x000fe20000410000 */
[----:B------:R-:W-:Y:S01]  /*1a10*/  FMUL.FTZ R140, R136, R107 ;  /* 0x0000006b888c7220 */ /* 0x000fe20000410000 */
[----:B------:R-:W0:Y:S01]  /*1a20*/  LDCU UR7, c[0x0][0x394] ;  /* 0x00007280ff0777ac */ /* 0x000e220008000800 */
[----:B------:R-:W0:Y:S04]  /*1a30*/  LDCU UR11, c[0x0][0x38c] ;  /* 0x00007180ff0b77ac */ /* 0x000e280008000800 */
[----:B------:R-:W0:Y:S01]  /*1a40*/  LDC.64 R4, c[0x0][0x4f0] ;  /* 0x00013c00ff047b82 */ /* 0x000e220000000a00 */
[----:B------:R-:W0:Y:S01]  /*1a50*/  LDCU UR10, c[0x0][0x388] ;  /* 0x00007100ff0a77ac */ /* 0x000e220008000800 */
[----:B------:R-:W0:Y:S01]  /*1a60*/  LDCU.64 UR8, c[0x0][0x540] ;  /* 0x0000a800ff0877ac */ /* 0x000e220008000a00 */
[----:B------:R-:W-:-:S05]  /*1a70*/  UMOV UR4, URZ ;  /* 0x000000ff00047c82 */ /* 0x000fca0008000000 */
.L_x_8529:
[----:B------:R-:W-:Y:S01]  /*1a80*/  MOV R3, RZ ;  /* 0x000000ff00037202 */ /* 0x000fe20000000f00 */
[----:B------:R-:W-:Y:S01]  /*1a90*/  IMAD.MOV.U32 R2, RZ, RZ, R56 ;  /* 0x000000ffff027224 */ /* 0x000fe200078e0038 */
[-C--:B------:R-:W-:Y:S02]  /*1aa0*/  ISETP.GE.AND P3, PT, R66, R75.reuse, PT ;  /* 0x0000004b4200720c */ /* 0x080fe40003f66270 */
[----:B------:R-:W-:Y:S01]  /*1ab0*/  ISETP.GE.AND P2, PT, R67, R75, PT ;  /* 0x0000004b4300720c */ /* 0x000fe20003f46270 */
[----:B-1--4-:R-:W-:-:S04]  /*1ac0*/  IMAD.WIDE.U32 R34, R6, UR4, R2 ;  /* 0x0000000406227c25 */ /* 0x012fc8000f8e0002 */
[----:B------:R-:W-:Y:S01]  /*1ad0*/  IMAD R3, R7, UR4, R35 ;  /* 0x0000000407037c24 */ /* 0x000fe2000f8e0223 */
[----:B------:R-:W-:-:S04]  /*1ae0*/  LEA R2, P4, R34, R50, 0x1 ;  /* 0x0000003222027211 */ /* 0x000fc800078808ff */
[----:B------:R-:W-:-:S05]  /*1af0*/  LEA.HI.X R3, R34, R51, R3, 0x1, P4 ;  /* 0x0000003322037211 */ /* 0x000fca00020f0c03 */
[----:B------:R-:W4:Y:S04]  /*1b00*/  @!P0 LDG.E.U16 R94, desc[UR16][R2.64] ;  /* 0x00000010025e8981 */ /* 0x000f28000c1e1500 */
[----:B------:R-:W5:Y:S04]  /*1b10*/  @!P2 LDG.E.U16 R35, desc[UR16][R2.64+0x80] ;  /* 0x000080100223a981 */ /* 0x000f68000c1e1500 */
[----:B------:R-:W2:Y:S01]  /*1b20*/  @!P3 LDG.E.U16 R34, desc[UR16][R2.64+0x40] ;  /* 0x000040100222b981 */ /* 0x000ea2000c1e1500 */
[----:B------:R-:W-:Y:S01]  /*1b30*/  MOV R141, RZ ;  /* 0x000000ff008d7202 */ /* 0x000fe20000000f00 */
[----:B------:R-:W-:Y:S01]  /*1b40*/  IMAD.MOV.U32 R143, RZ, RZ, RZ ;  /* 0x000000ffff8f7224 */ /* 0x000fe200078e00ff */
[----:B------:R-:W-:-:S02]  /*1b50*/  ISETP.GE.AND P5, PT, R69, R75, PT ;  /* 0x0000004b4500720c */ /* 0x000fc40003fa6270 */
[----:B------:R-:W-:Y:S02]  /*1b60*/  ISETP.GE.AND P4, PT, R70, R75, PT ;  /* 0x0000004b4600720c */ /* 0x000fe40003f86270 */
[----:B----4-:R-:W-:Y:S02]  /*1b70*/  @!P0 PRMT R141, R94, 0x5410, RZ ;  /* 0x000054105e8d8816 */ /* 0x010fe400000000ff */
[----:B-----5:R-:W-:Y:S02]  /*1b80*/  @!P2 PRMT R143, R35, 0x5410, RZ ;  /* 0x00005410238fa816 */ /* 0x020fe400000000ff */
[----:B------:R-:W-:Y:S02]  /*1b90*/  MOV R35, R45 ;  /* 0x0000002d00237202 */ /* 0x000fe40000000f00 */
[----:B--2---:R-:W-:Y:S02]  /*1ba0*/  @!P3 PRMT R141, R141, 0x5410, R34 ;  /* 0x000054108d8db816 */ /* 0x004fe40000000022 */
[----:B------:R-:W-:-:S02]  /*1bb0*/  MOV R34, R24 ;  /* 0x0000001800227202 */ /* 0x000fc40000000f00 */
[----:B------:R-:W-:-:S03]  /*1bc0*/  ISETP.GE.AND P2, PT, R68, R75, PT ;  /* 0x0000004b4400720c */ /* 0x000fc60003f46270 */
[----:B------:R-:W-:Y:S01]  /*1bd0*/  IMAD.WIDE.U32 R122, R10, UR4, R34 ;  /* 0x000000040a7a7c25 */ /* 0x000fe2000f8e0022 */
[----:B------:R-:W-:-:S03]  /*1be0*/  MOV R35, R47 ;  /* 0x0000002f00237202 */ /* 0x000fc60000000f00 */
[----:B------:R-:W-:Y:S01]  /*1bf0*/  IMAD.MOV.U32 R34, RZ, RZ, R22 ;  /* 0x000000ffff227224 */ /* 0x000fe200078e0016 */
[----:B0-----:R-:W-:Y:S01]  /*1c00*/  LEA R94, P3, R122, R14, 0x2 ;  /* 0x0000000e7a5e7211 */ /* 0x001fe200078610ff */
[----:B------:R-:W-:Y:S02]  /*1c10*/  IMAD R95, R11, UR4, R123 ;  /* 0x000000040b5f7c24 */ /* 0x000fe4000f8e027b */
[----:B---3--:R-:W-:Y:S01]  /*1c20*/  IMAD.WIDE.U32 R124, R8, UR4, R34 ;  /* 0x00000004087c7c25 */ /* 0x008fe2000f8e0022 */
[----:B------:R-:W2:Y:S02]  /*1c30*/  @!P5 LDG.E.U16 R123, desc[UR16][R2.64+0x100] ;  /* 0x00010010027bd981 */ /* 0x000ea4000c1e1500 */
[----:B------:R-:W-:Y:S01]  /*1c40*/  LEA.HI.X R95, R122, R15, R95, 0x2, P3 ;  /* 0x0000000f7a5f7211 */ /* 0x000fe200018f145f */
[----:B------:R-:W-:Y:S01]  /*1c50*/  IMAD R35, R9, UR4, R125 ;  /* 0x0000000409237c24 */ /* 0x000fe2000f8e027d */
[----:B-1----:R-:W-:Y:S01]  /*1c60*/  LEA R34, P6, R124, R12, 0x2 ;  /* 0x0000000c7c227211 */ /* 0x002fe200078c10ff */
[----:B------:R-:W3:Y:S01]  /*1c70*/  @!P2 LDG.E.U16 R122, desc[UR16][R2.64+0xc0] ;  /* 0x0000c010027aa981 */ /* 0x000ee2000c1e1500 */
[----:B------:R-:W-:-:S02]  /*1c80*/  ISETP.GE.AND P3, PT, R71, R75, PT ;  /* 0x0000004b4700720c */ /* 0x000fc40003f66270 */
[----:B------:R-:W-:Y:S01]  /*1c90*/  LEA.HI.X R35, R124, R13, R35, 0x2, P6 ;  /* 0x0000000d7c237211 */ /* 0x000fe200030f1423 */
[----:B------:R-:W4:Y:S01]  /*1ca0*/  @!P4 LDG.E.U16 R125, desc[UR16][R2.64+0x140] ;  /* 0x00014010027dc981 */ /* 0x000f22000c1e1500 */
[----:B------:R-:W-:-:S03]  /*1cb0*/  ISETP.GE.AND P6, PT, R72, R75, PT ;  /* 0x0000004b4800720c */ /* 0x000fc60003fc6270 */
[----:B------:R-:W5:Y:S04]  /*1cc0*/  LDG.E R94, desc[UR16][R94.64] ;  /* 0x000000105e5e7981 */ /* 0x000f68000c1e1900 */
[----:B------:R-:W5:Y:S04]  /*1cd0*/  LDG.E R34, desc[UR16][R34.64] ;  /* 0x0000001022227981 */ /* 0x000f68000c1e1900 */
[----:B------:R-:W5:Y:S04]  /*1ce0*/  @!P3 LDG.E.U16 R142, desc[UR16][R2.64+0x180] ;  /* 0x00018010028eb981 */ /* 0x000f68000c1e1500 */
[----:B------:R0:W5:Y:S01]  /*1cf0*/  @!P6 LDG.E.U16 R145, desc[UR16][R2.64+0x1c0] ;  /* 0x0001c0100291e981 */ /* 0x000162000c1e1500 */
[----:B------:R-:W-:-:S03]  /*1d00*/  MOV R124, RZ ;  /* 0x000000ff007c7202 */ /* 0x000fc60000000f00 */
[----:B------:R-:W-:Y:S01]  /*1d10*/  STS.U16 [R76], R141 ;  /* 0x0000008d4c007388 */ /* 0x000fe20000000400 */
[----:B0-----:R-:W-:-:S05]  /*1d20*/  PRMT R3, R141, 0x7632, R3 ;  /* 0x000076328d037816 */ /* 0x001fca0000000003 */
[----:B------:R0:W-:Y:S01]  /*1d30*/  STS.U16 [R77+0x40], R3 ;  /* 0x000040034d007388 */ /* 0x0001e20000000400 */
[----:B------:R-:W1:Y:S01]  /*1d40*/  S2UR UR6, SR_CgaCtaId ;  /* 0x00000000000679c3 */ /* 0x000e620000008800 */
[----:B------:R-:W-:Y:S01]  /*1d50*/  UMOV UR5, 0x400 ;  /* 0x0000040000057882 */ /* 0x000fe20000000000 */
[----:B------:R-:W-:Y:S01]  /*1d60*/  BSSY.RECONVERGENT B0, `(.L_x_8508) ;  /* 0x0000053000007945 */ /* 0x000fe20003800200 */
[----:B-1----:R-:W-:Y:S01]  /*1d70*/  ULEA UR5, UR6, UR5, 0x18 ;  /* 0x0000000506057291 */ /* 0x002fe2000f8ec0ff */
[----:B--2---:R-:W-:Y:S02]  /*1d80*/  @!P5 PRMT R124, R123, 0x5410, RZ ;  /* 0x000054107b7cd816 */ /* 0x004fe400000000ff */
[----:B---3--:R-:W-:Y:S01]  /*1d90*/  @!P2 PRMT R143, R143, 0x5410, R122 ;  /* 0x000054108f8fa816 */ /* 0x008fe2000000007a */
[----:B------:R-:W-:Y:S01]  /*1da0*/  IMAD.MOV.U32 R122, RZ, RZ, RZ ;  /* 0x000000ffff7a7224 */ /* 0x000fe200078e00ff */
[----:B----4-:R-:W-:Y:S02]  /*1db0*/  @!P4 PRMT R124, R124, 0x5410, R125 ;  /* 0x000054107c7cc816 */ /* 0x010fe4000000007d */
[----:B------:R-:W-:-:S02]  /*1dc0*/  PRMT R2, R143, 0x7632, R2 ;  /* 0x000076328f027816 */ /* 0x000fc40000000002 */
[----:B------:R-:W-:Y:S02]  /*1dd0*/  PRMT R35, R124, 0x7632, R35 ;  /* 0x000076327c237816 */ /* 0x000fe40000000023 */
[----:B-----5:R-:W-:-:S04]  /*1de0*/  @!P3 PRMT R122, R142, 0x5410, RZ ;  /* 0x000054108e7ab816 */ /* 0x020fc800000000ff */
[----:B------:R-:W-:Y:S01]  /*1df0*/  @!P6 PRMT R122, R122, 0x5410, R145 ;  /* 0x000054107a7ae816 */ /* 0x000fe20000000091 */
[----:B------:R-:W-:Y:S03]  /*1e00*/  STS.U16 [R78+0x80], R143 ;  /* 0x0000808f4e007388 */ /* 0x000fe60000000400 */
[----:B------:R-:W-:Y:S01]  /*1e10*/  PRMT R95, R122, 0x7632, R95 ;  /* 0x000076327a5f7816 */ /* 0x000fe2000000005f */
[----:B------:R-:W-:Y:S04]  /*1e20*/  STS.U16 [R80+0xc0], R2 ;  /* 0x0000c00250007388 */ /* 0x000fe80000000400 */
[----:B------:R-:W-:Y:S04]  /*1e30*/  STS.U16 [R81+0x100], R124 ;  /* 0x0001007c51007388 */ /* 0x000fe80000000400 */
[----:B------:R-:W-:Y:S04]  /*1e40*/  STS.U16 [R82+0x140], R35 ;  /* 0x0001402352007388 */ /* 0x000fe80000000400 */
[----:B------:R-:W-:Y:S04]  /*1e50*/  STS.U16 [R83+0x180], R122 ;  /* 0x0001807a53007388 */ /* 0x000fe80000000400 */
[----:B------:R1:W-:Y:S01]  /*1e60*/  STS.U16 [R84+0x1c0], R95 ;  /* 0x0001c05f54007388 */ /* 0x0003e20000000400 */
[----:B------:R-:W-:-:S03]  /*1e70*/  NOP ;  /* 0x0000000000007918 */ /* 0x000fc60000000000 */
[----:B------:R-:W2:Y:S04]  /*1e80*/  LDS.U16 R123, [R85+0xc] ;  /* 0x00000c00557b7984 */ /* 0x000ea80000000400 */
[----:B------:R-:W3:Y:S04]  /*1e90*/  LDS.U16 R161, [R85] ;  /* 0x0000000055a17984 */ /* 0x000ee80000000400 */
[----:B------:R-:W4:Y:S04]  /*1ea0*/  LDS.U16 R157, [R85+0x4] ;  /* 0x00000400559d7984 */ /* 0x000f280000000400 */
[----:B------:R-:W5:Y:S04]  /*1eb0*/  LDS.U16 R125, [R85+0x6] ;  /* 0x00000600557d7984 */ /* 0x000f680000000400 */
[----:B------:R-:W5:Y:S04]  /*1ec0*/  LDS.U16 R145, [R85+0xa] ;  /* 0x00000a0055917984 */ /* 0x000f680000000400 */
[----:B------:R-:W5:Y:S04]  /*1ed0*/  LDS.U16 R159, [R85+0x2] ;  /* 0x00000200559f7984 */ /* 0x000f680000000400 */
[----:B------:R-:W5:Y:S04]  /*1ee0*/  LDS.U16 R143, [R85+0x8] ;  /* 0x00000800558f7984 */ /* 0x000f680000000400 */
[----:B------:R-:W5:Y:S01]  /*1ef0*/  LDS.U16 R141, [R85+0xe] ;  /* 0x00000e00558d7984 */ /* 0x000f620000000400 */
[----:B0-----:R-:W-:-:S04]  /*1f00*/  FMUL.FTZ R3, R94, 1.4426950216293334961 ;  /* 0x3fb8aa3b5e037820 */ /* 0x001fc80000410000 */
[-C--:B------:R-:W-:Y:S01]  /*1f10*/  FMUL.FTZ R144, R119, R3.reuse ;  /* 0x0000000377907220 */ /* 0x080fe20000410000 */
[-C--:B-1----:R-:W-:Y:S01]  /*1f20*/  FMUL.FTZ R95, R126, R3.reuse ;  /* 0x000000037e5f7220 */ /* 0x082fe20000410000 */
[-C--:B------:R-:W-:Y:S01]  /*1f30*/  FMUL.FTZ R122, R128, R3.reuse ;  /* 0x00000003807a7220 */ /* 0x080fe20000410000 */
[----:B------:R-:W-:Y:S01]  /*1f40*/  ISETP.NE.AND P3, PT, R26, RZ, PT ;  /* 0x000000ff1a00720c */ /* 0x000fe20003f65270 */
[-C--:B------:R-:W-:Y:S01]  /*1f50*/  FMUL.FTZ R124, R121, R3.reuse ;  /* 0x00000003797c7220 */ /* 0x080fe20000410000 */
[----:B------:R-:W-:Y:S01]  /*1f60*/  IADD3 R2, PT, PT, R164, UR4, RZ ;  /* 0x00000004a4027c10 */ /* 0x000fe2000fffe0ff */
[----:B------:R-:W0:Y:S01]  /*1f70*/  MUFU.EX2 R144, R144 ;  /* 0x0000009000907308 */ /* 0x000e220000000800 */
[-C--:B------:R-:W-:Y:S01]  /*1f80*/  FMUL.FTZ R142, R130, R3.reuse ;  /* 0x00000003828e7220 */ /* 0x080fe20000410000 */
[-C--:B------:R-:W-:Y:S01]  /*1f90*/  FMUL.FTZ R146, R132, R3.reuse ;  /* 0x0000000384927220 */ /* 0x080fe20000410000 */
[-C--:B------:R-:W-:Y:S01]  /*1fa0*/  FMUL.FTZ R148, R134, R3.reuse ;  /* 0x0000000386947220 */ /* 0x080fe20000410000 */
[----:B------:R-:W-:Y:S01]  /*1fb0*/  FMUL.FTZ R35, R136, R3 ;  /* 0x0000000388237220 */ /* 0x000fe20000410000 */
[----:B------:R-:W-:-:S02]  /*1fc0*/  ISETP.NE.AND P2, PT, R26, 0x1f, PT ;  /* 0x0000001f1a00780c */ /* 0x000fc40003f45270 */
[----:B------:R-:W-:Y:S01]  /*1fd0*/  SEL R2, R2, R53, !P3 ;  /* 0x0000003502027207 */ /* 0x000fe20005800000 */
[----:B------:R-:W1:Y:S01]  /*1fe0*/  MUFU.EX2 R95, R95 ;  /* 0x0000005f005f7308 */ /* 0x000e620000000800 */
        /* <DEDUP_REMOVED lines=9> */
[----:B------:R-:W1:Y:S01]  /*2080*/  MUFU.EX2 R148, R148 ;  /* 0x0000009400947308 */ /* 0x000e620000000800 */
[----:B------:R-:W-:-:S03]  /*2090*/  SHF.L.U32 R145, R145, 0x10, RZ ;  /* 0x0000001091917819 */ /* 0x000fc600000006ff */
[----:B------:R-:W1:Y:S01]  /*20a0*/  MUFU.EX2 R35, R35 ;  /* 0x0000002300237308 */ /* 0x000e620000000800 */
[----:B------:R-:W-:Y:S02]  /*20b0*/  IMAD.U32 R159, R159, 0x10000, RZ ;  /* 0x000100009f9f7824 */ /* 0x000fe400078e00ff */
[----:B------:R-:W-:Y:S02]  /*20c0*/  IMAD.U32 R143, R143, 0x10000, RZ ;  /* 0x000100008f8f7824 */ /* 0x000fe400078e00ff */
[----:B------:R-:W-:Y:S01]  /*20d0*/  IMAD.U32 R141, R141, 0x10000, RZ ;  /* 0x000100008d8d7824 */ /* 0x000fe200078e00ff */
[----:B0-----:R0:W-:Y:S01]  /*20e0*/  STS [R147+0x878], R144 ;  /* 0x0008789093007388 */ /* 0x0011e20000000800 */
        /* <DEDUP_REMOVED lines=18> */
[----:B------:R-:W-:Y:S01]  /*2210*/  ISETP.NE.AND P2, PT, R52, UR7, PT ;  /* 0x0000000734007c0c */ /* 0x000fe2000bf45270 */
[----:B------:R-:W-:-:S12]  /*2220*/  HFMA2 R154, -RZ, RZ, 1.875, 0 ;  /* 0x3f800000ff9a7431 */ /* 0x000fd800000001ff */
[----:B------:R-:W-:Y:S05]  /*2230*/  @!P2 BRA `(.L_x_8510) ;  /* 0x000000000014a947 */ /* 0x000fea0003800000 */
[----:B------:R-:W-:-:S04]  /*2240*/  IADD3 R2, PT, PT, R127, UR4, RZ ;  /* 0x000000047f027c10 */ /* 0x000fc8000fffe0ff */
[----:B------:R-:W-:-:S05]  /*2250*/  LEA R2, R2, UR5, 0x2 ;  /* 0x0000000502027c11 */ /* 0x000fca000f8e10ff */
[----:B------:R2:W3:Y:S01]  /*2260*/  LDS R154, [R2+0x878] ;  /* 0x00087800029a7984 */ /* 0x0004e20000000800 */
[----:B------:R-:W-:Y:S05]  /*2270*/  BRA `(.L_x_8510) ;  /* 0x0000000000047947 */ /* 0x000fea0003800000 */
.L_x_8509:
[----:B------:R0:W1:Y:S02]  /*2280*/  LDS R154, [R158+0x107c] ;  /* 0x00107c009e9a7984 */ /* 0x0000640000000800 */
.L_x_8510:
[----:B------:R-:W-:Y:S05]  /*2290*/  BSYNC.RECONVERGENT B0 ;  /* 0x0000000000007941 */ /* 0x000fea0003800200 */
.L_x_8508:
[----:B--2---:R-:W2:Y:S01]  /*22a0*/  @P1 LDC R2, c[0x0][0x38c] ;  /* 0x0000e300ff021b82 */ /* 0x004ea20000000800 */
[----:B------:R-:W-:Y:S02]  /*22b0*/  IMAD.MOV.U32 R160, RZ, RZ, RZ ;  /* 0x000000ffffa07224 */ /* 0x000fe400078e00ff */
[----:B--2---:R-:W-:-:S04]  /*22c0*/  @P1 IMAD R3, R117, R2, UR4 ;  /* 0x0000000475031e24 */ /* 0x004fc8000f8e0202 */
[----:B------:R-:W-:-:S05]  /*22d0*/  @P1 IMAD.WIDE R2, R3, 0x8, R32 ;  /* 0x0000000803021825 */ /* 0x000fca00078e0220 */
[----:B------:R2:W4:Y:S01]  /*22e0*/  @P1 LDG.E R160, desc[UR16][R2.64+0x4] ;  /* 0x0000041002a01981 */ /* 0x000522000c1e1900 */
[-C--:B------:R-:W-:Y:S01]  /*22f0*/  FFMA.FTZ R162, R129, R95.reuse, R138 ;  /* 0x0000005f81a27223 */ /* 0x080fe2000001008a */
[----:B------:R-:W-:Y:S01]  /*2300*/  FMUL.FTZ R165, R144, R95 ;  /* 0x0000005f90a57220 */ /* 0x000fe20000410000 */
[----:B-1-3--:R-:W-:Y:S01]  /*2310*/  FMUL.FTZ R169, R35, R154 ;  /* 0x0000009a23a97220 */ /* 0x00afe20000410000 */
[----:B------:R-:W-:Y:S01]  /*2320*/  ISETP.GE.AND P2, PT, R79, 0x1, PT ;  /* 0x000000014f00780c */ /* 0x000fe20003f46270 */
[C---:B------:R-:W-:Y:S01]  /*2330*/  FFMA.FTZ R162, R122.reuse, R162, R131 ;  /* 0x000000a27aa27223 */ /* 0x040fe20000010083 */
[----:B------:R-:W-:Y:S01]  /*2340*/  FMUL.FTZ R165, R122, R165 ;  /* 0x000000a57aa57220 */ /* 0x000fe20000410000 */
[----:B------:R-:W-:Y:S01]  /*2350*/  FMUL.FTZ R169, R148, R169 ;  /* 0x000000a994a97220 */ /* 0x000fe20000410000 */
[----:B------:R-:W-:Y:S01]  /*2360*/  ISETP.NE.AND P4, PT, R156, 0x1f, PT ;  /* 0x0000001f9c00780c */ /* 0x000fe20003f85270 */
[C---:B------:R-:W-:Y:S01]  /*2370*/  FFMA.FTZ R162, R124.reuse, R162, R133 ;  /* 0x000000a27ca27223 */ /* 0x040fe20000010085 */
[C---:B--2---:R-:W-:Y:S01]  /*2380*/  FFMA.FTZ R2, R35.reuse, R163, R152 ;  /* 0x000000a323027223 */ /* 0x044fe20000010098 */
[----:B------:R-:W-:Y:S01]  /*2390*/  FMUL.FTZ R165, R124, R165 ;  /* 0x000000a57ca57220 */ /* 0x000fe20000410000 */
[----:B------:R-:W-:Y:S01]  /*23a0*/  FMUL.FTZ R169, R146, R169 ;  /* 0x000000a992a97220 */ /* 0x000fe20000410000 */
[----:B------:R-:W-:Y:S01]  /*23b0*/  FFMA.FTZ R162, R142, R162, R135 ;  /* 0x000000a28ea27223 */ /* 0x000fe20000010087 */
[----:B------:R-:W-:Y:S01]  /*23c0*/  FFMA.FTZ R2, R148, R2, R155 ;  /* 0x0000000294027223 */ /* 0x000fe2000001009b */
[C---:B------:R-:W-:Y:S01]  /*23d0*/  FMUL.FTZ R165, R142.reuse, R165 ;  /* 0x000000a58ea57220 */ /* 0x040fe20000410000 */
[----:B------:R-:W-:Y:S01]  /*23e0*/  FMUL.FTZ R169, R142, R169 ;  /* 0x000000a98ea97220 */ /* 0x000fe20000410000 */
[C---:B------:R-:W-:Y:S01]  /*23f0*/  FFMA.FTZ R162, R146.reuse, R162, R137 ;  /* 0x000000a292a27223 */ /* 0x040fe20000010089 */
[C---:B------:R-:W-:Y:S01]  /*2400*/  FFMA.FTZ R2, R146.reuse, R2, R153 ;  /* 0x0000000292027223 */ /* 0x040fe20000010099 */
[----:B------:R-:W-:Y:S01]  /*2410*/  FMUL.FTZ R165, R146, R165 ;  /* 0x000000a592a57220 */ /* 0x000fe20000410000 */
[----:B------:R-:W-:Y:S01]  /*2420*/  FMUL.FTZ R169, R124, R169 ;  /* 0x000000a97ca97220 */ /* 0x000fe20000410000 */
[----:B------:R-:W-:Y:S01]  /*2430*/  FFMA.FTZ R162, R148, R162, R139 ;  /* 0x000000a294a27223 */ /* 0x000fe2000001008b */
[----:B------:R-:W-:Y:S01]  /*2440*/  FFMA.FTZ R3, R142, R2, R151 ;  /* 0x000000028e037223 */ /* 0x000fe20000010097 */
[----:B------:R-:W-:Y:S01]  /*2450*/  FMUL.FTZ R2, R148, R165 ;  /* 0x000000a594027220 */ /* 0x000fe20000410000 */
[----:B------:R-:W-:Y:S01]  /*2460*/  FMUL.FTZ R170, R122, R169 ;  /* 0x000000a97aaa7220 */ /* 0x000fe20000410000 */
[C---:B------:R-:W-:Y:S01]  /*2470*/  FFMA.FTZ R167, R35.reuse, R162, R140 ;  /* 0x000000a223a77223 */ /* 0x040fe2000001008c */
[----:B------:R-:W-:Y:S01]  /*2480*/  FFMA.FTZ R3, R124, R3, R149 ;  /* 0x000000037c037223 */ /* 0x000fe20000010095 */
[----:B------:R-:W-:Y:S01]  /*2490*/  FMUL.FTZ R162, R35, R2 ;  /* 0x0000000223a27220 */ /* 0x000fe20000410000 */
[C---:B------:R-:W-:Y:S01]  /*24a0*/  FMUL.FTZ R170, R95.reuse, R170 ;  /* 0x000000aa5faa7220 */ /* 0x040fe20000410000 */
[----:B------:R-:W-:Y:S01]  /*24b0*/  ISETP.GT.U32.AND P5, PT, R156, 0x17, PT ;  /* 0x000000179c00780c */ /* 0x000fe20003fa4070 */
[----:B------:R-:W1:Y:S01]  /*24c0*/  SHFL.UP PT, R168, R167, 0x1, RZ ;  /* 0x04200000a7a87989 */ /* 0x000e6200000e00ff */
[----:B------:R-:W-:Y:S01]  /*24d0*/  FFMA.FTZ R2, R122, R3, R147 ;  /* 0x000000037a027223 */ /* 0x000fe20000010093 */
[----:B------:R-:W-:Y:S01]  /*24e0*/  ULEA UR6, UR4, UR5, 0x3 ;  /* 0x0000000504067291 */ /* 0x000fe2000f8e18ff */
[----:B------:R-:W-:Y:S01]  /*24f0*/  BSSY.RECONVERGENT B0, `(.L_x_8511) ;  /* 0x0000094000007945 */ /* 0x000fe20003800200 */
[----:B------:R-:W2:Y:S01]  /*2500*/  SHFL.UP PT, R3, R162, 0x1, RZ ;  /* 0x04200000a2037989 */ /* 0x000ea200000e00ff */
[----:B------:R-:W-:-:S03]  /*2510*/  FFMA.FTZ R165, R95, R2, R150 ;  /* 0x000000025fa57223 */ /* 0x000fc60000010096 */
[----:B------:R-:W3:Y:S02]  /*2520*/  SHFL.DOWN PT, R171, R170, 0x1, 0x1f ;  /* 0x08201f00aaab7f89 */ /* 0x000ee400000e0000 */
[----:B------:R-:W-:Y:S02]  /*2530*/  MOV R169, R165 ;  /* 0x000000a500a97202 */ /* 0x000fe40000000f00 */
[----:B------:R-:W5:Y:S01]  /*2540*/  SHFL.DOWN PT, R172, R165, 0x1, 0x1f ;  /* 0x08201f00a5ac7f89 */ /* 0x000f6200000e0000 */
[C---:B-1----:R-:W-:Y:S01]  /*2550*/  FFMA.FTZ R168, R162.reuse, R168, R167 ;  /* 0x000000a8a2a87223 */ /* 0x042fe200000100a7 */
[----:B--2---:R-:W-:-:S04]  /*2560*/  @P2 FMUL.FTZ R162, R162, R3 ;  /* 0x00000003a2a22220 */ /* 0x004fc80000410000 */
[----:B------:R-:W-:Y:S02]  /*2570*/  FSEL R167, R167, R168, !P2 ;  /* 0x000000a8a7a77208 */ /* 0x000fe40005000000 */
[----:B------:R-:W-:Y:S01]  /*2580*/  ISETP.GE.AND P2, PT, R79, 0x2, PT ;  /* 0x000000024f00780c */ /* 0x000fe20003f46270 */
[----:B---3--:R-:W-:Y:S01]  /*2590*/  @P4 FMUL.FTZ R168, R171, R170 ;  /* 0x000000aaaba84220 */ /* 0x008fe20000410000 */
[----:B------:R-:W-:Y:S01]  /*25a0*/  SHFL.UP PT, R3, R162, 0x2, RZ ;  /* 0x04400000a2037989 */ /* 0x000fe200000e00ff */
[----:B-----5:R-:W-:-:S03]  /*25b0*/  @P4 FFMA.FTZ R169, R170, R172, R169 ;  /* 0x000000acaaa94223 */ /* 0x020fc600000100a9 */
[----:B------:R-:W1:Y:S01]  /*25c0*/  SHFL.UP PT, R2, R167, 0x2, RZ ;  /* 0x04400000a7027989 */ /* 0x000e6200000e00ff */
[----:B------:R-:W-:Y:S02]  /*25d0*/  @P4 MOV R170, R168 ;  /* 0x000000a800aa4202 */ /* 0x000fe40000000f00 */
[----:B------:R-:W-:Y:S01]  /*25e0*/  ISETP.GT.U32.AND P4, PT, R156, 0x1d, PT ;  /* 0x0000001d9c00780c */ /* 0x000fe20003f84070 */
[----:B------:R-:W2:Y:S04]  /*25f0*/  SHFL.DOWN PT, R168, R169, 0x2, 0x1f ;  /* 0x08401f00a9a87f89 */ /* 0x000ea800000e0000 */
[----:B------:R-:W3:Y:S01]  /*2600*/  SHFL.DOWN PT, R165, R170, 0x2, 0x1f ;  /* 0x08401f00aaa57f89 */ /* 0x000ee200000e0000 */
[C---:B-1----:R-:W-:Y:S01]  /*2610*/  FFMA.FTZ R2, R162.reuse, R2, R167 ;  /* 0x00000002a2027223 */ /* 0x042fe200000100a7 */
[----:B------:R-:W-:-:S06]  /*2620*/  @P2 FMUL.FTZ R162, R162, R3 ;  /* 0x00000003a2a22220 */ /* 0x000fcc0000410000 */
[C---:B--2---:R-:W-:Y:S01]  /*2630*/  @!P4 FFMA.FTZ R169, R170.reuse, R168, R169 ;  /* 0x000000a8aaa9c223 */ /* 0x044fe200000100a9 */
[----:B------:R-:W-:Y:S01]  /*2640*/  FSEL R167, R167, R2, !P2 ;  /* 0x00000002a7a77208 */ /* 0x000fe20005000000 */
[----:B------:R-:W-:Y:S01]  /*2650*/  SHFL.UP PT, R3, R162, 0x4, RZ ;  /* 0x04800000a2037989 */ /* 0x000fe200000e00ff */
[----:B------:R-:W-:Y:S01]  /*2660*/  ISETP.GE.AND P2, PT, R79, 0x4, PT ;  /* 0x000000044f00780c */ /* 0x000fe20003f46270 */
[----:B---3--:R-:W-:Y:S02]  /*2670*/  @!P4 FMUL.FTZ R165, R170, R165 ;  /* 0x000000a5aaa5c220 */ /* 0x008fe40000410000 */
[----:B------:R-:W1:Y:S02]  /*2680*/  SHFL.UP PT, R2, R167, 0x4, RZ ;  /* 0x04800000a7027989 */ /* 0x000e6400000e00ff */
[----:B------:R-:W-:Y:S01]  /*2690*/  @!P4 IMAD.MOV.U32 R170, RZ, RZ, R165 ;  /* 0x000000ffffaac224 */ /* 0x000fe200078e00a5 */
        /* <DEDUP_REMOVED lines=8> */
[C---:B------:R-:W-:Y:S01]  /*2720*/  ISETP.GE.AND P2, PT, R79.reuse, 0x8, PT ;  /* 0x000000084f00780c */ /* 0x040fe20003f46270 */
[----:B---3--:R-:W-:Y:S02]  /*2730*/  @!P4 FMUL.FTZ R167, R170, R171 ;  /* 0x000000abaaa7c220 */ /* 0x008fe40000410000 */
[----:B------:R-:W1:Y:S03]  /*2740*/  SHFL.UP PT, R2, R165, 0x8, RZ ;  /* 0x05000000a5027989 */ /* 0x000e6600000e00ff */
[----:B------:R-:W-:Y:S01]  /*2750*/  @!P4 MOV R170, R167 ;  /* 0x000000a700aac202 */ /* 0x000fe20000000f00 */
[----:B------:R-:W2:Y:S01]  /*2760*/  SHFL.DOWN PT, R172, R169, 0x8, 0x1f ;  /* 0x09001f00a9ac7f89 */ /* 0x000ea200000e0000 */
[----:B------:R-:W-:-:S03]  /*2770*/  ISETP.GE.AND P4, PT, R79, 0x10, PT ;  /* 0x000000104f00780c */ /* 0x000fc60003f86270 */
[----:B------:R-:W3:Y:S01]  /*2780*/  SHFL.DOWN PT, R171, R170, 0x8, 0x1f ;  /* 0x09001f00aaab7f89 */ /* 0x000ee200000e0000 */
[C---:B-1----:R-:W-:Y:S01]  /*2790*/  FFMA.FTZ R2, R162.reuse, R2, R165 ;  /* 0x00000002a2027223 */ /* 0x042fe200000100a5 */
[----:B------:R-:W-:Y:S01]  /*27a0*/  @P2 FMUL.FTZ R162, R162, R3 ;  /* 0x00000003a2a22220 */ /* 0x000fe20000410000 */
[----:B------:R-:W-:Y:S02]  /*27b0*/  IMAD.MOV.U32 R3, RZ, RZ, RZ ;  /* 0x000000ffff037224 */ /* 0x000fe400078e00ff */
[----:B--2---:R-:W-:Y:S01]  /*27c0*/  @!P5 FFMA.FTZ R169, R170, R172, R169 ;  /* 0x000000acaaa9d223 */ /* 0x004fe200000100a9 */
[----:B------:R-:W-:Y:S01]  /*27d0*/  FSEL R167, R165, R2, !P2 ;  /* 0x00000002a5a77208 */ /* 0x000fe20005000000 */
[----:B------:R-:W-:Y:S01]  /*27e0*/  HFMA2 R2, -RZ, RZ, 1.875, 0 ;  /* 0x3f800000ff027431 */ /* 0x000fe200000001ff */
[----:B------:R-:W-:Y:S01]  /*27f0*/  ISETP.GE.AND P2, PT, R52, UR7, PT ;  /* 0x0000000734007c0c */ /* 0x000fe2000bf46270 */
[----:B------:R-:W-:Y:S01]  /*2800*/  SHFL.UP PT, R165, R162, 0x10, RZ ;  /* 0x06000000a2a57989 */ /* 0x000fe200000e00ff */
[----:B---3--:R-:W-:-:S02]  /*2810*/  @!P5 FMUL.FTZ R171, R170, R171 ;  /* 0x000000abaaabd220 */ /* 0x008fc40000410000 */
[----:B------:R-:W-:Y:S01]  /*2820*/  ISETP.NE.OR P2, PT, R26, RZ, P2 ;  /* 0x000000ff1a00720c */ /* 0x000fe20001745670 */
[----:B------:R-:W1:Y:S02]  /*2830*/  SHFL.UP PT, R168, R167, 0x10, RZ ;  /* 0x06000000a7a87989 */ /* 0x000e6400000e00ff */
[----:B------:R-:W-:Y:S02]  /*2840*/  @!P5 MOV R170, R171 ;  /* 0x000000ab00aad202 */ /* 0x000fe40000000f00 */
[----:B------:R-:W2:Y:S04]  /*2850*/  SHFL.DOWN PT, R172, R169, 0x10, 0x1f ;  /* 0x0a001f00a9ac7f89 */ /* 0x000ea800000e0000 */
[----:B------:R-:W3:Y:S04]  /*2860*/  SHFL.DOWN PT, R171, R170, 0x10, 0x1f ;  /* 0x0a001f00aaab7f89 */ /* 0x000ee800000e0000 */
[----:B------:R-:W5:Y:S01]  /*2870*/  @!P2 LDS.64 R2, [UR6+0x10f8] ;  /* 0x0010f806ff02a984 */ /* 0x000f620008000a00 */
[----:B------:R-:W-:Y:S01]  /*2880*/  ISETP.GT.U32.AND P2, PT, R156, 0xf, PT ;  /* 0x0000000f9c00780c */ /* 0x000fe20003f44070 */
[C---:B-1----:R-:W-:Y:S01]  /*2890*/  FFMA.FTZ R168, R162.reuse, R168, R167 ;  /* 0x000000a8a2a87223 */ /* 0x042fe200000100a7 */
[----:B------:R-:W-:-:S11]  /*28a0*/  @P4 FMUL.FTZ R162, R162, R165 ;  /* 0x000000a5a2a24220 */ /* 0x000fd60000410000 */
[C---:B--2---:R-:W-:Y:S01]  /*28b0*/  @!P2 FFMA.FTZ R169, R170.reuse, R172, R169 ;  /* 0x000000acaaa9a223 */ /* 0x044fe200000100a9 */
[----:B------:R-:W-:Y:S01]  /*28c0*/  FSEL R168, R167, R168, !P4 ;  /* 0x000000a8a7a87208 */ /* 0x000fe20006000000 */
[----:B------:R-:W-:Y:S01]  /*28d0*/  SHFL.UP PT, R162, R162, 0x1, RZ ;  /* 0x04200000a2a27989 */ /* 0x000fe200000e00ff */
[----:B---3--:R-:W-:-:S03]  /*28e0*/  @!P2 FMUL.FTZ R171, R170, R171 ;  /* 0x000000abaaaba220 */ /* 0x008fc60000410000 */
[----:B------:R-:W-:Y:S02]  /*28f0*/  SHFL.UP PT, R165, R168, 0x1, RZ ;  /* 0x04200000a8a57989 */ /* 0x000fe400000e00ff */
[----:B------:R-:W-:Y:S02]  /*2900*/  @!P2 MOV R170, R171 ;  /* 0x000000ab00aaa202 */ /* 0x000fe40000000f00 */
[----:B------:R-:W-:Y:S01]  /*2910*/  SHFL.DOWN PT, R172, R169, 0x1, 0x1f ;  /* 0x08201f00a9ac7f89 */ /* 0x000fe200000e0000 */
[----:B------:R-:W-:-:S03]  /*2920*/  ISETP.NE.AND P2, PT, R26, RZ, PT ;  /* 0x000000ff1a00720c */ /* 0x000fc60003f45270 */
[----:B------:R-:W-:Y:S04]  /*2930*/  SHFL.DOWN PT, R171, R170, 0x1, 0x1f ;  /* 0x08201f00aaab7f89 */ /* 0x000fe800000e0000 */
[----:B-----5:R-:W-:Y:S04]  /*2940*/  SHFL.IDX PT, R174, R3, RZ, 0x1f ;  /* 0x00001fff03ae7589 */ /* 0x020fe800000e0000 */
[----:B----4-:R-:W1:Y:S04]  /*2950*/  SHFL.IDX PT, R167, R160, RZ, 0x1f ;  /* 0x00001fffa0a77589 */ /* 0x010e6800000e0000 */
[----:B------:R-:W2:Y:S01]  /*2960*/  SHFL.IDX PT, R160, R170, RZ, 0x1f ;  /* 0x00001fffaaa07589 */ /* 0x000ea200000e0000 */
[----:B-1----:R-:W-:Y:S01]  /*2970*/  @P3 FFMA.FTZ R167, R162, R167, R165 ;  /* 0x000000a7a2a73223 */ /* 0x002fe200000100a5 */
[----:B------:R-:W-:-:S02]  /*2980*/  ISETP.NE.AND P3, PT, R26, 0x1f, PT ;  /* 0x0000001f1a00780c */ /* 0x000fc40003f65270 */
[----:B------:R-:W1:Y:S01]  /*2990*/  SHFL.IDX PT, R165, R169, RZ, 0x1f ;  /* 0x00001fffa9a57589 */ /* 0x000e6200000e0000 */
[----:B------:R-:W-:Y:S01]  /*29a0*/  FFMA.FTZ R162, R144, R167, R129 ;  /* 0x000000a790a27223 */ /* 0x000fe20000010081 */
[----:B--2---:R-:W-:-:S03]  /*29b0*/  FMUL.FTZ R2, R160, R2 ;  /* 0x00000002a0027220 */ /* 0x004fc60000410000 */
[-C--:B------:R-:W-:Y:S01]  /*29c0*/  FMUL.FTZ R161, R161, R162.reuse ;  /* 0x000000a2a1a17220 */ /* 0x080fe20000410000 */
[----:B------:R-:W-:-:S03]  /*29d0*/  FFMA.FTZ R173, R95, R162, R138 ;  /* 0x000000a25fad7223 */ /* 0x000fc6000001008a */
[----:B------:R-:W-:Y:S01]  /*29e0*/  FFMA.FTZ R161, R0, R161, RZ ;  /* 0x000000a100a17223 */ /* 0x000fe200000100ff */
[-C--:B------:R-:W-:Y:S01]  /*29f0*/  FMUL.FTZ R159, R159, R173.reuse ;  /* 0x000000ad9f9f7220 */ /* 0x080fe20000410000 */
[----:B------:R-:W-:Y:S01]  /*2a00*/  FFMA.FTZ R168, R122, R173, R131 ;  /* 0x000000ad7aa87223 */ /* 0x000fe20000010083 */
[----:B------:R-:W-:Y:S02]  /*2a10*/  @P3 FFMA.FTZ R174, R171, R174, R172 ;  /* 0x000000aeabae3223 */ /* 0x000fe400000100ac */
[----:B------:R-:W-:Y:S01]  /*2a20*/  FFMA.FTZ R159, R98, R159, R161 ;  /* 0x0000009f629f7223 */ /* 0x000fe200000100a1 */
[----:B------:R-:W-:-:S04]  /*2a30*/  FMUL.FTZ R157, R157, R168 ;  /* 0x000000a89d9d7220 */ /* 0x000fc80000410000 */
[----:B------:R-:W-:Y:S01]  /*2a40*/  FFMA.FTZ R161, R102, R157, R159 ;  /* 0x0000009d66a17223 */ /* 0x000fe2000001009f */
[----:B------:R-:W-:Y:S01]  /*2a50*/  FFMA.FTZ R157, R174, R154, R163 ;  /* 0x0000009aae9d7223 */ /* 0x000fe200000100a3 */
[C---:B------:R-:W-:Y:S01]  /*2a60*/  FMUL.FTZ R159, R34.reuse, R162 ;  /* 0x000000a2229f7220 */ /* 0x040fe20000410000 */
[-C--:B------:R-:W-:Y:S01]  /*2a70*/  FMUL.FTZ R163, R34, R168.reuse ;  /* 0x000000a822a37220 */ /* 0x080fe20000410000 */
[----:B-1----:R-:W-:Y:S01]  /*2a80*/  FFMA.FTZ R3, R160, R3, R165 ;  /* 0x00000003a0037223 */ /* 0x002fe200000100a5 */
[----:B------:R-:W-:Y:S01]  /*2a90*/  FFMA.FTZ R160, R124, R168, R133 ;  /* 0x000000a87ca07223 */ /* 0x000fe20000010085 */
[----:B------:R-:W-:Y:S01]  /*2aa0*/  FMUL.FTZ R144, R0, R159 ;  /* 0x0000009f00907220 */ /* 0x000fe20000410000 */
[----:B------:R-:W-:Y:S01]  /*2ab0*/  FMUL.FTZ R159, R34, R173 ;  /* 0x000000ad229f7220 */ /* 0x000fe20000410000 */
[----:B------:R-:W-:Y:S01]  /*2ac0*/  FMUL.FTZ R163, R102, R163 ;  /* 0x000000a366a37220 */ /* 0x000fe20000410000 */
[-C--:B------:R-:W-:Y:S01]  /*2ad0*/  FFMA.FTZ R154, R142, R160.reuse, R135 ;  /* 0x000000a08e9a7223 */ /* 0x080fe20000010087 */
[----:B------:R1:W-:Y:S01]  /*2ae0*/  @!P2 STS.64 [UR6+0x10f8], R2 ;  /* 0x0010f802ff00a988 */ /* 0x0003e20008000a06 */
[----:B------:R-:W-:Y:S01]  /*2af0*/  FMUL.FTZ R165, R34, R160 ;  /* 0x000000a022a57220 */ /* 0x000fe20000410000 */
[----:B------:R-:W-:Y:S01]  /*2b00*/  FMUL.FTZ R159, R98, R159 ;  /* 0x0000009f629f7220 */ /* 0x000fe20000410000 */
[----:B------:R-:W-:Y:S01]  /*2b10*/  FFMA.FTZ R170, R146, R154, R137 ;  /* 0x0000009a92aa7223 */ /* 0x000fe20000010089 */
[----:B------:R-:W-:Y:S01]  /*2b20*/  STS [R57+0x220], R144 ;  /* 0x0002209039007388 */ /* 0x000fe20000000800 */
[----:B------:R-:W-:Y:S01]  /*2b30*/  FMUL.FTZ R165, R104, R165 ;  /* 0x000000a568a57220 */ /* 0x000fe20000410000 */
[----:B------:R-:W-:Y:S01]  /*2b40*/  FMUL.FTZ R125, R125, R160 ;  /* 0x000000a07d7d7220 */ /* 0x000fe20000410000 */
[-C--:B------:R-:W-:Y:S01]  /*2b50*/  FFMA.FTZ R172, R148, R170.reuse, R139 ;  /* 0x000000aa94ac7223 */ /* 0x080fe2000001008b */
[C---:B------:R-:W-:Y:S01]  /*2b60*/  FMUL.FTZ R167, R34.reuse, R170 ;  /* 0x000000aa22a77220 */ /* 0x040fe20000410000 */
[----:B------:R-:W-:Y:S01]  /*2b70*/  STS [R58+0x4], R159 ;  /* 0x0000049f3a007388 */ /* 0x000fe20000000800 */
[C---:B-1----:R-:W-:Y:S01]  /*2b80*/  FMUL.FTZ R3, R34.reuse, R154 ;  /* 0x0000009a22037220 */ /* 0x042fe20000410000 */
[-C--:B------:R-:W-:Y:S01]  /*2b90*/  FFMA.FTZ R175, R35, R172.reuse, R140 ;  /* 0x000000ac23af7223 */ /* 0x080fe2000001008c */
[----:B------:R-:W-:Y:S01]  /*2ba0*/  FMUL.FTZ R169, R34, R172 ;  /* 0x000000ac22a97220 */ /* 0x000fe20000410000 */
[----:B------:R-:W-:Y:S01]  /*2bb0*/  FMUL.FTZ R167, R108, R167 ;  /* 0x000000a76ca77220 */ /* 0x000fe20000410000 */
[----:B------:R-:W-:Y:S01]  /*2bc0*/  FMUL.FTZ R3, R106, R3 ;  /* 0x000000036a037220 */ /* 0x000fe20000410000 */
[----:B------:R-:W-:Y:S01]  /*2bd0*/  FMUL.FTZ R171, R34, R175 ;  /* 0x000000af22ab7220 */ /* 0x000fe20000410000 */
[----:B------:R-:W-:Y:S01]  /*2be0*/  FMUL.FTZ R169, R110, R169 ;  /* 0x000000a96ea97220 */ /* 0x000fe20000410000 */
[----:B------:R1:W-:Y:S01]  /*2bf0*/  STS [R58+0x8], R163 ;  /* 0x000008a33a007388 */ /* 0x0003e20000000800 */
[----:B------:R-:W-:Y:S01]  /*2c00*/  FFMA.FTZ R125, R104, R125, R161 ;  /* 0x0000007d687d7223 */ /* 0x000fe200000100a1 */
[----:B------:R-:W-:Y:S01]  /*2c10*/  FMUL.FTZ R171, R112, R171 ;  /* 0x000000ab70ab7220 */ /* 0x000fe20000410000 */
[----:B------:R-:W-:Y:S01]  /*2c20*/  FMUL.FTZ R143, R143, R154 ;  /* 0x0000009a8f8f7220 */ /* 0x000fe20000410000 */
[----:B------:R-:W-:Y:S01]  /*2c30*/  STS [R58+0xc], R165 ;  /* 0x00000ca53a007388 */ /* 0x000fe20000000800 */
[----:B------:R-:W-:Y:S01]  /*2c40*/  FMUL.FTZ R145, R145, R170 ;  /* 0x000000aa91917220 */ /* 0x000fe20000410000 */
[----:B------:R-:W-:Y:S01]  /*2c50*/  FMUL.FTZ R123, R123, R172 ;  /* 0x000000ac7b7b7220 */ /* 0x000fe20000410000 */
[----:B------:R-:W-:Y:S01]  /*2c60*/  FFMA.FTZ R125, R106, R143, R125 ;  /* 0x0000008f6a7d7223 */ /* 0x000fe2000001007d */
[----:B------:R2:W-:Y:S01]  /*2c70*/  STS [R58+0x10], R3 ;  /* 0x000010033a007388 */ /* 0x0005e20000000800 */
[----:B------:R-:W-:Y:S01]  /*2c80*/  FMUL.FTZ R141, R141, R175 ;  /* 0x000000af8d8d7220 */ /* 0x000fe20000410000 */
[----:B-1----:R-:W-:Y:S01]  /*2c90*/  FFMA.FTZ R163, R35, R157, R152 ;  /* 0x0000009d23a37223 */ /* 0x002fe20000010098 */
[----:B------:R-:W-:Y:S01]  /*2ca0*/  FFMA.FTZ R125, R108, R145, R125 ;  /* 0x000000916c7d7223 */ /* 0x000fe2000001007d */
[----:B------:R1:W-:Y:S02]  /*2cb0*/  STS [R58+0x14], R167 ;  /* 0x000014a73a007388 */ /* 0x0003e40000000800 */
[----:B------:R-:W-:Y:S01]  /*2cc0*/  FFMA.FTZ R155, R148, R163, R155 ;  /* 0x000000a3949b7223 */ /* 0x000fe2000001009b */
[----:B------:R-:W-:Y:S01]  /*2cd0*/  IADD3 R148, PT, PT, -R166, UR10, RZ ;  /* 0x0000000aa6947c10 */ /* 0x000fe2000fffe1ff */
[----:B------:R3:W-:Y:S01]  /*2ce0*/  STS [R58+0x18], R169 ;  /* 0x000018a93a007388 */ /* 0x0007e20000000800 */
[----:B------:R-:W-:Y:S01]  /*2cf0*/  FFMA.FTZ R123, R110, R123, R125 ;  /* 0x0000007b6e7b7223 */ /* 0x000fe2000001007d */
[----:B--2---:R-:W-:-:S04]  /*2d00*/  IMAD.WIDE.U32 R2, R4, UR4, R16 ;  /* 0x0000000404027c25 */ /* 0x004fc8000f8e0010 */
[----:B------:R-:W-:Y:S01]  /*2d10*/  FFMA.FTZ R153, R146, R155, R153 ;  /* 0x0000009b92997223 */ /* 0x000fe20000010099 */
[----:B------:R2:W-:Y:S01]  /*2d20*/  STS [R58+0x1c], R171 ;  /* 0x00001cab3a007388 */ /* 0x0005e20000000800 */
[----:B------:R-:W-:Y:S01]  /*2d30*/  BAR.SYNC.DEFER_BLOCKING 0x0 ;  /* 0x0000000000007b1d */ /* 0x000fe20000010000 */
[----:B------:R-:W-:Y:S01]  /*2d40*/  IMAD R3, R5, UR4, R3 ;  /* 0x0000000405037c24 */ /* 0x000fe2000f8e0203 */
[----:B------:R-:W-:Y:S01]  /*2d50*/  LEA R34, P3, R2, UR8, 0x2 ;  /* 0x0000000802227c11 */ /* 0x000fe2000f8610ff */
[----:B------:R-:W-:Y:S01]  /*2d60*/  FFMA.FTZ R161, R142, R153, R151 ;  /* 0x000000998ea17223 */ /* 0x000fe20000010097 */
[----:B------:R-:W-:Y:S01]  /*2d70*/  ISETP.GE.AND P4, PT, R148, 0x21, PT ;  /* 0x000000219400780c */ /* 0x000fe20003f86270 */
[----:B------:R-:W-:Y:S01]  /*2d80*/  FFMA.FTZ R152, R112, R141, R123 ;  /* 0x0000008d70987223 */ /* 0x000fe2000001007b */
[----:B------:R-:W-:Y:S01]  /*2d90*/  LEA.HI.X R35, R2, UR9, R3, 0x2, P3 ;  /* 0x0000000902237c11 */ /* 0x000fe200098f1403 */
[----:B------:R-:W-:Y:S01]  /*2da0*/  FFMA.FTZ R165, R124, R161, R149 ;  /* 0x000000a17ca57223 */ /* 0x000fe20000010095 */
[----:B------:R-:W-:-:S02]  /*2db0*/  ISETP.GE.AND P3, PT, R148, 0x1, PT ;  /* 0x000000019400780c */ /* 0x000fc40003f66270 */
[----:B------:R-:W-:Y:S01]  /*2dc0*/  ISETP.GE.AND P5, PT, R148, 0x41, PT ;  /* 0x000000419400780c */ /* 0x000fe20003fa6270 */
[----:B-1----:R-:W-:-:S04]  /*2dd0*/  FFMA.FTZ R167, R122, R165, R147 ;  /* 0x000000a57aa77223 */ /* 0x002fc80000010093 */
[----:B---3--:R-:W-:Y:S01]  /*2de0*/  FFMA.FTZ R169, R95, R167, R150 ;  /* 0x000000a75fa97223 */ /* 0x008fe20000010096 */
[----:B------:R2:W1:Y:S05]  /*2df0*/  LDS R159, [R59+0x2a0] ;  /* 0x0002a0003b9f7984 */ /* 0x00046a0000000800 */
[----:B------:R-:W-:Y:S05]  /*2e00*/  @!P3 BRA `(.L_x_8512) ;  /* 0x000000000008b947 */ /* 0x000fea0003800000 */
[----:B------:R-:W3:Y:S04]  /*2e10*/  LDS R3, [R54+0x220] ;  /* 0x0002200036037984 */ /* 0x000ee80000000800 */
[----:B---3--:R3:W-:Y:S02]  /*2e20*/  REDG.E.ADD.F32.FTZ.RN.STRONG.GPU desc[UR16][R34.64], R3 ;  /* 0x00000003220079a6 */ /* 0x0087e4000c12f310 */
.L_x_8512:
[----:B------:R-:W-:Y:S05]  /*2e30*/  BSYNC.RECONVERGENT B0 ;  /* 0x0000000000007941 */ /* 0x000fea0003800200 */
.L_x_8511:
[----:B------:R-:W-:Y:S04]  /*2e40*/  BSSY.RECONVERGENT B0, `(.L_x_8513) ;  /* 0x0000003000007945 */ /* 0x000fe80003800200 */
[----:B------:R-:W-:Y:S05]  /*2e50*/  @!P4 BRA `(.L_x_8514) ;  /* 0x000000000004c947 */ /* 0x000fea0003800000 */
[----:B-1----:R4:W-:Y:S02]  /*2e60*/  REDG.E.ADD.F32.FTZ.RN.STRONG.GPU desc[UR16][R34.64+0x80], R159 ;  /* 0x0000809f220079a6 */ /* 0x0029e4000c12f310 */
.L_x_8514:
[----:B------:R-:W-:Y:S05]  /*2e70*/  BSYNC.RECONVERGENT B0 ;  /* 0x0000000000007941 */ /* 0x000fea0003800200 */
.L_x_8513:
[----:B---3--:R3:W0:Y:S01]  /*2e80*/  LDS R3, [R60+0x320] ;  /* 0x000320003c037984 */ /* 0x0086220000000800 */
[----:B------:R-:W-:Y:S04]  /*2e90*/  BSSY.RECONVERGENT B0, `(.L_x_8515) ;  /* 0x0000003000007945 */ /* 0x000fe80003800200 */
[----:B------:R-:W-:Y:S05]  /*2ea0*/  @!P5 BRA `(.L_x_8516) ;  /* 0x000000000004d947 */ /* 0x000fea0003800000 */
[----:B0-----:R0:W-:Y:S02]  /*2eb0*/  REDG.E.ADD.F32.FTZ.RN.STRONG.GPU desc[UR16][R34.64+0x100], R3 ;  /* 0x00010003220079a6 */ /* 0x0011e4000c12f310 */
.L_x_8516:
[----:B------:R-:W-:Y:S05]  /*2ec0*/  BSYNC.RECONVERGENT B0 ;  /* 0x0000000000007941 */ /* 0x000fea0003800200 */
.L_x_8515:
[----:B------:R1:W1:Y:S01]  /*2ed0*/  LDS R145, [R61+0x3a0] ;  /* 0x0003a0003d917984 */ /* 0x0002620000000800 */
[----:B0-----:R-:W-:Y:S01]  /*2ee0*/  FADD.FTZ R3, -R129, R162 ;  /* 0x000000a281037221 */ /* 0x001fe20000010100 */
[----:B------:R-:W-:Y:S01]  /*2ef0*/  FMUL.FTZ R2, R119, R169 ;  /* 0x000000a977027220 */ /* 0x000fe20000410000 */
[----:B------:R-:W-:Y:S01]  /*2f00*/  ISETP.GE.AND P6, PT, R148, 0x61, PT ;  /* 0x000000619400780c */ /* 0x000fe20003fc6270 */
[----:B------:R-:W-:Y:S01]  /*2f10*/  FADD.FTZ R123, -R138, R173 ;  /* 0x000000ad8a7b7221 */ /* 0x000fe20000010100 */
[----:B------:R-:W-:Y:S01]  /*2f20*/  FMUL.FTZ R122, R126, R167 ;  /* 0x000000a77e7a7220 */ /* 0x000fe20000410000 */
[----:B------:R-:W-:Y:S01]  /*2f30*/  FFMA.FTZ R95, R2, R3, RZ ;  /* 0x00000003025f7223 */ /* 0x000fe200000100ff */
[----:B------:R-:W-:Y:S01]  /*2f40*/  FADD.FTZ R125, -R131, R168 ;  /* 0x000000a8837d7221 */ /* 0x000fe20000010100 */
[----:B------:R-:W-:Y:S01]  /*2f50*/  FMUL.FTZ R124, R128, R165 ;  /* 0x000000a5807c7220 */ /* 0x000fe20000410000 */
[----:B------:R-:W-:Y:S01]  /*2f60*/  ISETP.GE.AND P3, PT, R148, 0x81, PT ;  /* 0x000000819400780c */ /* 0x000fe20003f66270 */
[----:B------:R-:W-:Y:S01]  /*2f70*/  FFMA.FTZ R95, R122, R123, R95 ;  /* 0x0000007b7a5f7223 */ /* 0x000fe2000001005f */
[----:B------:R-:W-:Y:S01]  /*2f80*/  FADD.FTZ R141, -R133, R160 ;  /* 0x000000a0858d7221 */ /* 0x000fe20000010100 */
[----:B------:R-:W-:Y:S01]  /*2f90*/  FMUL.FTZ R142, R121, R161 ;  /* 0x000000a1798e7220 */ /* 0x000fe20000410000 */
[----:B------:R-:W-:Y:S01]  /*2fa0*/  BSSY.RECONVERGENT B0, `(.L_x_8517) ;  /* 0x000000b000007945 */ /* 0x000fe20003800200 */
[----:B------:R-:W-:Y:S01]  /*2fb0*/  FFMA.FTZ R95, R124, R125, R95 ;  /* 0x0000007d7c5f7223 */ /* 0x000fe2000001005f */
[----:B------:R-:W-:Y:S01]  /*2fc0*/  P2R R146, PR, RZ, 0x8 ;  /* 0x00000008ff927803 */ /* 0x000fe20000000000 */
[----:B------:R-:W-:Y:S01]  /*2fd0*/  FMUL.FTZ R144, R130, R153 ;  /* 0x0000009982907220 */ /* 0x000fe20000410000 */
[C---:B------:R-:W-:Y:S01]  /*2fe0*/  ISETP.GE.AND P3, PT, R148.reuse, 0xa1, PT ;  /* 0x000000a19400780c */ /* 0x040fe20003f66270 */
[----:B------:R-:W-:Y:S01]  /*2ff0*/  FADD.FTZ R143, -R135, R154 ;  /* 0x0000009a878f7221 */ /* 0x000fe20000010100 */
[----:B------:R-:W-:Y:S01]  /*3000*/  ISETP.GE.AND P4, PT, R148, 0xc1, PT ;  /* 0x000000c19400780c */ /* 0x000fe20003f86270 */
[----:B------:R-:W-:Y:S01]  /*3010*/  FFMA.FTZ R95, R142, R141, R95 ;  /* 0x0000008d8e5f7223 */ /* 0x000fe2000001005f */
[----:B------:R-:W-:Y:S01]  /*3020*/  ISETP.GE.AND P5, PT, R148, 0xe1, PT ;  /* 0x000000e19400780c */ /* 0x000fe20003fa6270 */
[----:B------:R-:W-:-:S12]  /*3030*/  @!P6 BRA `(.L_x_8518) ;  /* 0x000000000004e947 */ /* 0x000fd80003800000 */
[----:B-1----:R0:W-:Y:S02]  /*3040*/  REDG.E.ADD.F32.FTZ.RN.STRONG.GPU desc[UR16][R34.64+0x180], R145 ;  /* 0x00018091220079a6 */ /* 0x0021e4000c12f310 */
.L_x_8518:
[----:B------:R-:W-:Y:S05]  /*3050*/  BSYNC.RECONVERGENT B0 ;  /* 0x0000000000007941 */ /* 0x000fea0003800200 */
.L_x_8517:
[----:B------:R2:W2:Y:S01]  /*3060*/  LDS R147, [R62+0x420] ;  /* 0x000420003e937984 */ /* 0x0004a20000000800 */
[----:B------:R-:W-:Y:S01]  /*3070*/  ISETP.NE.AND P6, PT, R146, RZ, PT ;  /* 0x000000ff9200720c */ /* 0x000fe20003fc5270 */
[----:B------:R-:W-:Y:S01]  /*3080*/  BSSY.RECONVERGENT B0, `(.L_x_8519) ;  /* 0x0000006000007945 */ /* 0x000fe20003800200 */
[----:B------:R-:W-:Y:S01]  /*3090*/  FMUL.FTZ R146, R132, R155 ;  /* 0x0000009b84927220 */ /* 0x000fe20000410000 */
[----:B01----:R-:W-:Y:S01]  /*30a0*/  FADD.FTZ R145, -R137, R170 ;  /* 0x000000aa89917221 */ /* 0x003fe20000010100 */
[----:B------:R-:W-:-:S09]  /*30b0*/  FFMA.FTZ R95, R144, R143, R95 ;  /* 0x0000008f905f7223 */ /* 0x000fd2000001005f */
[----:B------:R-:W-:Y:S05]  /*30c0*/  @!P6 BRA `(.L_x_8520) ;  /* 0x000000000004e947 */ /* 0x000fea0003800000 */
[----:B--2---:R0:W-:Y:S02]  /*30d0*/  REDG.E.ADD.F32.FTZ.RN.STRONG.GPU desc[UR16][R34.64+0x200], R147 ;  /* 0x00020093220079a6 */ /* 0x0041e4000c12f310 */
.L_x_8520:
[----:B------:R-:W-:Y:S05]  /*30e0*/  BSYNC.RECONVERGENT B0 ;  /* 0x0000000000007941 */ /* 0x000fea0003800200 */
.L_x_8519:
[----:B------:R1:W1:Y:S01]  /*30f0*/  LDS R149, [R63+0x4a0] ;  /* 0x0004a0003f957984 */ /* 0x0002620000000800 */
[----:B------:R-:W-:Y:S01]  /*3100*/  BSSY.RECONVERGENT B0, `(.L_x_8521) ;  /* 0x0000006000007945 */ /* 0x000fe20003800200 */
[----:B------:R-:W-:Y:S01]  /*3110*/  FMUL.FTZ R148, R134, R163 ;  /* 0x000000a386947220 */ /* 0x000fe20000410000 */
[----:B0-2---:R-:W-:Y:S01]  /*3120*/  FADD.FTZ R147, -R139, R172 ;  /* 0x000000ac8b937221 */ /* 0x005fe20000010100 */
[----:B------:R-:W-:Y:S01]  /*3130*/  FFMA.FTZ R95, R146, R145, R95 ;  /* 0x00000091925f7223 */ /* 0x000fe2000001005f */
[----:B------:R-:W-:Y:S06]  /*3140*/  @!P3 BRA `(.L_x_8522) ;  /* 0x000000000004b947 */ /* 0x000fec0003800000 */
[----:B-1----:R0:W-:Y:S02]  /*3150*/  REDG.E.ADD.F32.FTZ.RN.STRONG.GPU desc[UR16][R34.64+0x280], R149 ;  /* 0x00028095220079a6 */ /* 0x0021e4000c12f310 */
.L_x_8522:
[----:B------:R-:W-:Y:S05]  /*3160*/  BSYNC.RECONVERGENT B0 ;  /* 0x0000000000007941 */ /* 0x000fea0003800200 */
.L_x_8521:
[----:B------:R2:W2:Y:S01]  /*3170*/  LDS R151, [R64+0x520] ;  /* 0x0005200040977984 */ /* 0x0004a20000000800 */
[----:B------:R-:W-:Y:S01]  /*3180*/  BSSY.RECONVERGENT B0, `(.L_x_8523) ;  /* 0x0000006000007945 */ /* 0x000fe20003800200 */
[----:B------:R-:W-:Y:S01]  /*3190*/  FMUL.FTZ R150, R136, R157 ;  /* 0x0000009d88967220 */ /* 0x000fe20000410000 */
[----:B01----:R-:W-:Y:S01]  /*31a0*/  FADD.FTZ R149, -R140, R175 ;  /* 0x000000af8c957221 */ /* 0x003fe20000010100 */
[----:B------:R-:W-:Y:S01]  /*31b0*/  FFMA.FTZ R95, R148, R147, R95 ;  /* 0x00000093945f7223 */ /* 0x000fe2000001005f */
[----:B------:R-:W-:Y:S06]  /*31c0*/  @!P4 BRA `(.L_x_8524) ;  /* 0x000000000004c947 */ /* 0x000fec0003800000 */
[----:B--2---:R0:W-:Y:S02]  /*31d0*/  REDG.E.ADD.F32.FTZ.RN.STRONG.GPU desc[UR16][R34.64+0x300], R151 ;  /* 0x00030097220079a6 */ /* 0x0041e4000c12f310 */
.L_x_8524:
[----:B------:R-:W-:Y:S05]  /*31e0*/  BSYNC.RECONVERGENT B0 ;  /* 0x0000000000007941 */ /* 0x000fea0003800200 */
.L_x_8523:
[----:B0-2---:R-:W-:Y:S01]  /*31f0*/  FFMA.FTZ R151, R150, R149, R95 ;  /* 0x0000009596977223 */ /* 0x005fe2000001005f */
[----:B------:R-:W-:Y:S01]  /*3200*/  BSSY.RECONVERGENT B0, `(.L_x_8525) ;  /* 0x0000004000007945 */ /* 0x000fe20003800200 */
[----:B------:R0:W1:Y:S03]  /*3210*/  LDS R95, [R65+0x5a0] ;  /* 0x0005a000415f7984 */ /* 0x0000660000000800 */
[----:B------:R-:W-:Y:S05]  /*3220*/  @!P5 BRA `(.L_x_8526) ;  /* 0x000000000004d947 */ /* 0x000fea0003800000 */
[----:B-1----:R2:W-:Y:S02]  /*3230*/  REDG.E.ADD.F32.FTZ.RN.STRONG.GPU desc[UR16][R34.64+0x380], R95 ;  /* 0x0003805f220079a6 */ /* 0x0025e4000c12f310 */
.L_x_8526:
[----:B------:R-:W-:Y:S05]  /*3240*/  BSYNC.RECONVERGENT B0 ;  /* 0x0000000000007941 */ /* 0x000fea0003800200 */
.L_x_8525:
[----:B--2-4-:R-:W2:Y:S01]  /*3250*/  SHFL.DOWN PT, R34, R151, 0x1, 0x1f ;  /* 0x08201f0097227f89 */ /* 0x014ea200000e0000 */
[----:B------:R-:W-:Y:S01]  /*3260*/  ISETP.GT.AND P3, PT, R79, 0x1e, PT ;  /* 0x0000001e4f00780c */ /* 0x000fe20003f64270 */
[----:B------:R-:W-:Y:S01]  /*3270*/  FADD.FTZ R120, R150, R120 ;  /* 0x0000007896787221 */ /* 0x000fe20000010000 */
[----:B------:R-:W-:Y:S01]  /*3280*/  FADD.FTZ R113, R144, R113 ;  /* 0x0000007190717221 */ /* 0x000fe20000010000 */
[----:B------:R-:W4:Y:S01]  /*3290*/  SHFL.DOWN PT, R35, R152, 0x1, 0x1f ;  /* 0x08201f0098237f89 */ /* 0x000f2200000e0000 */
[----:B------:R-:W-:Y:S01]  /*32a0*/  FMUL.FTZ R144, R94, R161 ;  /* 0x000000a15e907220 */ /* 0x000fe20000410000 */
[----:B------:R-:W-:Y:S01]  /*32b0*/  FADD.FTZ R111, R124, R111 ;  /* 0x0000006f7c6f7221 */ /* 0x000fe20000010000 */
[----:B------:R-:W-:Y:S01]  /*32c0*/  FMUL.FTZ R124, R94, R155 ;  /* 0x0000009b5e7c7220 */ /* 0x000fe20000410000 */
[----:B------:R-:W-:Y:S01]  /*32d0*/  FADD.FTZ R116, R142, R116 ;  /* 0x000000748e747221 */ /* 0x000fe20000010000 */
[----:B------:R-:W-:Y:S01]  /*32e0*/  FMUL.FTZ R141, R141, R144 ;  /* 0x000000908d8d7220 */ /* 0x000fe20000410000 */
[----:B------:R-:W-:Y:S01]  /*32f0*/  FADD.FTZ R114, R122, R114 ;  /* 0x000000727a727221 */ /* 0x000fe20000010000 */
[----:B------:R-:W-:Y:S01]  /*3300*/  FMUL.FTZ R144, R145, R124 ;  /* 0x0000007c91907220 */ /* 0x000fe20000410000 */
[----:B------:R-:W-:Y:S01]  /*3310*/  FMUL.FTZ R122, R94, R163 ;  /* 0x000000a35e7a7220 */ /* 0x000fe20000410000 */
[----:B------:R-:W-:Y:S01]  /*3320*/  FADD.FTZ R118, R146, R118 ;  /* 0x0000007692767221 */ /* 0x000fe20000010000 */
[----:B------:R-:W-:Y:S01]  /*3330*/  FMUL.FTZ R146, R94, R153 ;  /* 0x000000995e927220 */ /* 0x000fe20000410000 */
[----:B------:R-:W-:Y:S01]  /*3340*/  FADD.FTZ R109, R2, R109 ;  /* 0x0000006d026d7221 */ /* 0x000fe20000010000 */
[----:B------:R-:W-:Y:S01]  /*3350*/  FFMA.FTZ R141, R100, R161, R141 ;  /* 0x000000a1648d7223 */ /* 0x000fe2000001008d */
[----:B------:R-:W-:Y:S01]  /*3360*/  BSSY.RECONVERGENT B0, `(.L_x_8527) ;  /* 0x000003f000007945 */ /* 0x000fe20003800200 */
[----:B------:R-:W-:Y:S01]  /*3370*/  FMUL.FTZ R146, R143, R146 ;  /* 0x000000928f927220 */ /* 0x000fe20000410000 */
[----:B------:R-:W-:Y:S01]  /*3380*/  FADD.FTZ R115, R148, R115 ;  /* 0x0000007394737221 */ /* 0x000fe20000010000 */
[----:B------:R-:W-:-:S02]  /*3390*/  FADD.FTZ R88, R141, R88 ;  /* 0x000000588d587221 */ /* 0x000fc40000010000 */
[----:B------:R-:W-:Y:S01]  /*33a0*/  FFMA.FTZ R146, R101, R153, R146 ;  /* 0x0000009965927223 */ /* 0x000fe20000010092 */
[----:B--2---:R-:W-:-:S03]  /*33b0*/  @!P3 FADD.FTZ R151, R151, R34 ;  /* 0x000000229797b221 */ /* 0x004fc60000010000 */
[----:B------:R-:W-:Y:S01]  /*33c0*/  FADD.FTZ R89, R146, R89 ;  /* 0x0000005992597221 */ /* 0x000fe20000010000 */
[----:B----4-:R-:W-:Y:S01]  /*33d0*/  @!P3 FADD.FTZ R152, R152, R35 ;  /* 0x000000239898b221 */ /* 0x010fe20000010000 */
[----:B------:R-:W2:Y:S01]  /*33e0*/  SHFL.DOWN PT, R34, R151, 0x2, 0x1f ;  /* 0x08401f0097227f89 */ /* 0x000ea200000e0000 */
[----:B------:R-:W-:-:S03]  /*33f0*/  ISETP.GT.AND P3, PT, R79, 0x1d, PT ;  /* 0x0000001d4f00780c */ /* 0x000fc60003f64270 */
[----:B------:R-:W4:Y:S10]  /*3400*/  SHFL.DOWN PT, R35, R152, 0x2, 0x1f ;  /* 0x08401f0098237f89 */ /* 0x000f3400000e0000 */
[----:B--2---:R-:W-:Y:S01]  /*3410*/  @!P3 FADD.FTZ R151, R151, R34 ;  /* 0x000000229797b221 */ /* 0x004fe20000010000 */
[----:B----4-:R-:W-:-:S04]  /*3420*/  @!P3 FADD.FTZ R152, R152, R35 ;  /* 0x000000239898b221 */ /* 0x010fc80000010000 */
        /* <DEDUP_REMOVED lines=9> */
[----:B------:R-:W-:Y:S01]  /*34c0*/  FMUL.FTZ R34, R94, R165 ;  /* 0x000000a55e227220 */ /* 0x000fe20000410000 */
[----:B----4-:R-:W-:-:S03]  /*34d0*/  @!P3 FADD.FTZ R152, R152, R35 ;  /* 0x000000239898b221 */ /* 0x010fc60000010000 */
[----:B------:R-:W2:Y:S01]  /*34e0*/  SHFL.DOWN PT, R150, R151, 0x10, 0x1f ;  /* 0x0a001f0097967f89 */ /* 0x000ea200000e0000 */
[----:B------:R-:W-:Y:S01]  /*34f0*/  FMUL.FTZ R142, R125, R34 ;  /* 0x000000227d8e7220 */ /* 0x000fe20000410000 */
[C---:B------:R-:W-:Y:S01]  /*3500*/  FMUL.FTZ R34, R94.reuse, R167 ;  /* 0x000000a75e227220 */ /* 0x040fe20000410000 */
[----:B------:R-:W-:Y:S01]  /*3510*/  ISETP.NE.AND P3, PT, R79, RZ, PT ;  /* 0x000000ff4f00720c */ /* 0x000fe20003f65270 */
[----:B------:R-:W4:Y:S01]  /*3520*/  SHFL.DOWN PT, R35, R152, 0x10, 0x1f ;  /* 0x0a001f0098237f89 */ /* 0x000f2200000e0000 */
[----:B------:R-:W-:Y:S01]  /*3530*/  FFMA.FTZ R142, R99, R165, R142 ;  /* 0x000000a5638e7223 */ /* 0x000fe2000001008e */
[----:B------:R-:W-:Y:S01]  /*3540*/  FMUL.FTZ R124, R123, R34 ;  /* 0x000000227b7c7220 */ /* 0x000fe20000410000 */
[----:B------:R-:W-:Y:S01]  /*3550*/  FFMA.FTZ R123, R103, R155, R144 ;  /* 0x0000009b677b7223 */ /* 0x000fe20000010090 */
[----:B------:R-:W-:Y:S01]  /*3560*/  FMUL.FTZ R144, R147, R122 ;  /* 0x0000007a93907220 */ /* 0x000fe20000410000 */
[C---:B------:R-:W-:Y:S01]  /*3570*/  FMUL.FTZ R122, R94.reuse, R169 ;  /* 0x000000a95e7a7220 */ /* 0x040fe20000410000 */
[----:B------:R-:W-:Y:S01]  /*3580*/  FMUL.FTZ R94, R94, R157 ;  /* 0x0000009d5e5e7220 */ /* 0x000fe20000410000 */
[----:B-1----:R-:W-:Y:S01]  /*3590*/  FFMA.FTZ R95, R97, R167, R124 ;  /* 0x000000a7615f7223 */ /* 0x002fe2000001007c */
[----:B------:R-:W-:Y:S01]  /*35a0*/  FFMA.FTZ R144, R105, R163, R144 ;  /* 0x000000a369907223 */ /* 0x000fe20000010090 */
[----:B------:R-:W-:Y:S01]  /*35b0*/  FMUL.FTZ R3, R3, R122 ;  /* 0x0000007a03037220 */ /* 0x000fe20000410000 */
        /* <DEDUP_REMOVED lines=9> */
[----:B--2---:R-:W-:Y:S01]  /*3650*/  FADD.FTZ R34, R151, R150 ;  /* 0x0000009697227221 */ /* 0x004fe20000010000 */
[----:B----4-:R-:W-:-:S05]  /*3660*/  FADD.FTZ R35, R152, R35 ;  /* 0x0000002398237221 */ /* 0x010fca0000010000 */
[----:B------:R1:W-:Y:S01]  /*3670*/  @!P3 STS.64 [UR5+0x648], R34 ;  /* 0x00064822ff00b988 */ /* 0x0003e20008000a05 */
[----:B------:R-:W-:Y:S01]  /*3680*/  BAR.SYNC.DEFER_BLOCKING 0x0 ;  /* 0x0000000000007b1d */ /* 0x000fe20000010000 */
[----:B------:R-:W-:-:S04]  /*3690*/  ISETP.GT.AND P3, PT, R79, 0xf, PT ;  /* 0x0000000f4f00780c */ /* 0x000fc80003f64270 */
[----:B-1----:R-:W-:Y:S02]  /*36a0*/  FSEL R34, R151, R34, P3 ;  /* 0x0000002297227208 */ /* 0x002fe40001800000 */
[----:B------:R-:W-:Y:S01]  /*36b0*/  FSEL R35, R152, R35, P3 ;  /* 0x0000002398237208 */ /* 0x000fe20001800000 */
[----:B------:R-:W-:Y:S06]  /*36c0*/  @P2 BRA `(.L_x_8528) ;  /* 0x0000000000202947 */ /* 0x000fec0003800000 */
[----:B------:R-:W-:Y:S01]  /*36d0*/  ISETP.NE.AND P2, PT, R52, UR7, PT ;  /* 0x0000000734007c0c */ /* 0x000fe2000bf45270 */
[----:B------:R-:W-:-:S12]  /*36e0*/  ULEA UR6, UR4, UR5, 0x2 ;  /* 0x0000000504067291 */ /* 0x000fd8000f8e10ff */
[----:B------:R-:W1:Y:S04]  /*36f0*/  @P2 LDS R2, [UR6+0x1cf8] ;  /* 0x001cf806ff022984 */ /* 0x000e680008000800 */
[----:B------:R-:W2:Y:S01]  /*3700*/  @P2 LDS R3, [UR6+0x18f8] ;  /* 0x0018f806ff032984 */ /* 0x000ea20008000800 */
[----:B-1----:R-:W-:Y:S01]  /*3710*/  @P2 FADD.FTZ R35, R35, R2 ;  /* 0x0000000223232221 */ /* 0x002fe20000010000 */
[----:B--2---:R-:W-:-:S04]  /*3720*/  @P2 FADD.FTZ R34, R34, R3 ;  /* 0x0000000322222221 */ /* 0x004fc80000010000 */
[----:B------:R1:W-:Y:S04]  /*3730*/  STS [UR6+0x1cf8], R35 ;  /* 0x001cf823ff007988 */ /* 0x0003e80008000806 */
[----:B------:R1:W-:Y:S02]  /*3740*/  STS [UR6+0x18f8], R34 ;  /* 0x0018f822ff007988 */ /* 0x0003e40008000806 */
.L_x_8528:
[----:B------:R-:W-:Y:S05]  /*3750*/  BSYNC.RECONVERGENT B0 ;  /* 0x0000000000007941 */ /* 0x000fea0003800200 */
.L_x_8527:
[----:B------:R-:W-:-:S04]  /*3760*/  UIADD3 UR4, UPT, UPT, UR4, 0x1, URZ ;  /* 0x0000000104047890 */ /* 0x000fc8000fffe0ff */
[----:B------:R-:W-:-:S09]  /*3770*/  UISETP.GE.AND UP0, UPT, UR4, UR11, UPT ;  /* 0x0000000b0400728c */ /* 0x000fd2000bf06270 */
[----:B------:R-:W-:Y:S05]  /*3780*/  BRA.U !UP0, `(.L_x_8529) ;  /* 0xffffffe108bc7547 */ /* 0x000fea000b83ffff */
.L_x_8507:
[----:B------:R-:W-:Y:S01]  /*3790*/  BAR.SYNC.DEFER_BLOCKING 0x0 ;  /* 0x0000000000007b1d */ /* 0x000fe20000010000 */
[----:B------:R-:W-:Y:S02]  /*37a0*/  ISETP.NE.AND P0, PT, R26, RZ, PT ;  /* 0x000000ff1a00720c */ /* 0x000fe40003f05270 */
[----:B------:R-:W-:Y:S02]  /*37b0*/  F2FP.BF16.F32.PACK_AB R109, R114, R109 ;  /* 0x0000006d726d723e */ /* 0x000fe400000010ff */
[----:B------:R-:W-:-:S03]  /*37c0*/  F2FP.BF16.F32.PACK_AB R111, R116, R111 ;  /* 0x0000006f746f723e */ /* 0x000fc600000010ff */
[----:B------:R-:W2:Y:S01]  /*37d0*/  LDC.64 R94, c[0x0][0x4f8] ;  /* 0x00013e00ff5e7b82 */ /* 0x000ea20000000a00 */
[----:B------:R-:W-:Y:S01]  /*37e0*/  F2FP.BF16.F32.PACK_AB R113, R118, R113 ;  /* 0x000000717671723e */ /* 0x000fe200000010ff */
[----:B------:R-:W4:Y:S01]  /*37f0*/  LDCU.64 UR6, c[0x0][0x500] ;  /* 0x0000a000ff0677ac */ /* 0x000f220008000a00 */
[----:B------:R-:W-:Y:S02]  /*3800*/  F2FP.BF16.F32.PACK_AB R115, R120, R115 ;  /* 0x000000737873723e */ /* 0x000fe400000010ff */
[----:B------:R-:W-:Y:S01]  /*3810*/  PRMT R0, R109, 0x7632, R0 ;  /* 0x000076326d007816 */ /* 0x000fe20000000000 */
[----:B------:R-:W5:Y:S01]  /*3820*/  LDCU.64 UR8, c[0x0][0x550] ;  /* 0x0000aa00ff0877ac */ /* 0x000f620008000a00 */
[----:B------:R-:W-:Y:S02]  /*3830*/  PRMT R2, R111, 0x7632, R2 ;  /* 0x000076326f027816 */ /* 0x000fe40000000002 */
[----:B------:R-:W-:Y:S02]  /*3840*/  PRMT R3, R113, 0x7632, R3 ;  /* 0x0000763271037816 */ /* 0x000fe40000000003 */
[----:B------:R-:W-:-:S02]  /*3850*/  PRMT R4, R115, 0x7632, R4 ;  /* 0x0000763273047816 */ /* 0x000fc40000000004 */
[----:B------:R-:W-:Y:S01]  /*3860*/  SHF.R.S32.HI R19, RZ, 0x1f, R18 ;  /* 0x0000001fff137819 */ /* 0x000fe20000011412 */
[----:B------:R-:W-:Y:S04]  /*3870*/  STS.U16 [R85], R109 ;  /* 0x0000006d55007388 */ /* 0x000fe80000000400 */
        /* <DEDUP_REMOVED lines=9> */
[----:B--2---:R-:W-:Y:S01]  /*3910*/  IMAD.WIDE.U32 R2, R94, UR18, R18 ;  /* 0x000000125e027c25 */ /* 0x004fe2000f8e0012 */
[----:B0-----:R-:W-:Y:S02]  /*3920*/  F2FP.BF16.F32.PACK_AB R4, R88, R87 ;  /* 0x000000575804723e */ /* 0x001fe400000010ff */
[----:B------:R-:W-:Y:S01]  /*3930*/  LDS.U16 R7, [R77+0x40] ;  /* 0x000040004d077984 */ /* 0x000fe20000000400 */
[----:B------:R-:W-:Y:S01]  /*3940*/  IMAD R3, R95, UR18, R3 ;  /* 0x000000125f037c24 */ /* 0x000fe2000f8e0203 */
[----:B------:R-:W-:Y:S02]  /*3950*/  PRMT R8, R4, 0x7632, R8 ;  /* 0x0000763204087816 */ /* 0x000fe40000000008 */
[----:B------:R-:W-:Y:S01]  /*3960*/  LDS.U16 R9, [R78+0x80] ;  /* 0x000080004e097984 */ /* 0x000fe20000000400 */
[----:B----4-:R-:W-:-:S03]  /*3970*/  IMAD.WIDE.U32 R2, R37, UR6, R2 ;  /* 0x0000000625027c25 */ /* 0x010fc6000f8e0002 */
[----:B------:R-:W-:Y:S01]  /*3980*/  LDS.U16 R11, [R80+0xc0] ;  /* 0x0000c000500b7984 */ /* 0x000fe20000000400 */
[----:B------:R-:W-:Y:S01]  /*3990*/  IMAD R0, R37, UR7, R3 ;  /* 0x0000000725007c24 */ /* 0x000fe2000f8e0203 */
[----:B------:R-:W-:Y:S01]  /*39a0*/  IADD3 R3, P1, PT, R56, R2, RZ ;  /* 0x0000000238037210 */ /* 0x000fe20007f3e0ff */
[----:B------:R-:W0:Y:S01]  /*39b0*/  LDCU.64 UR6, c[0x0][0x560] ;  /* 0x0000ac00ff0677ac */ /* 0x000e220008000a00 */
[----:B------:R-:W-:Y:S02]  /*39c0*/  LDS.U16 R13, [R81+0x100] ;  /* 0x00010000510d7984 */ /* 0x000fe40000000400 */
[C---:B-----5:R-:W-:Y:S01]  /*39d0*/  LEA R2, P2, R3.reuse, UR8, 0x1 ;  /* 0x0000000803027c11 */ /* 0x060fe2000f8408ff */
[----:B------:R-:W-:Y:S01]  /*39e0*/  IMAD.X R0, RZ, RZ, R0, P1 ;  /* 0x000000ffff007224 */ /* 0x000fe200008e0600 */
[----:B------:R-:W-:Y:S04]  /*39f0*/  LDS.U16 R15, [R82+0x140] ;  /* 0x00014000520f7984 */ /* 0x000fe80000000400 */
[----:B------:R-:W-:Y:S01]  /*3a00*/  LDS.U16 R17, [R83+0x180] ;  /* 0x0001800053117984 */ /* 0x000fe20000000400 */
[----:B------:R-:W-:-:S02]  /*3a10*/  LEA.HI.X R3, R3, UR9, R0, 0x1, P2 ;  /* 0x0000000903037c11 */ /* 0x000fc400090f0c00 */
[----:B------:R-:W-:Y:S01]  /*3a20*/  F2FP.BF16.F32.PACK_AB R0, R86, R93 ;  /* 0x0000005d5600723e */ /* 0x000fe200000010ff */
[----:B-1----:R-:W-:Y:S01]  /*3a30*/  LDS.U16 R35, [R84+0x1c0] ;  /* 0x0001c00054237984 */ /* 0x002fe20000000400 */
[----:B------:R-:W-:Y:S02]  /*3a40*/  FADD.FTZ R93, R93, R38 ;  /* 0x000000265d5d7221 */ /* 0x000fe40000010000 */
[----:B------:R-:W-:Y:S01]  /*3a50*/  PRMT R6, R0, 0x7632, R6 ;  /* 0x0000763200067816 */ /* 0x000fe20000000006 */
[----:B------:R-:W-:Y:S01]  /*3a60*/  @!P0 STS [UR5+0x210], R75 ;  /* 0x0002104bff008988 */ /* 0x000fe20008000805 */
[----:B------:R-:W-:Y:S01]  /*3a70*/  FADD.FTZ R86, R93, R86 ;  /* 0x000000565d567221 */ /* 0x000fe20000010000 */
[----:B------:R-:W-:Y:S03]  /*3a80*/  BAR.SYNC.DEFER_BLOCKING 0x0 ;  /* 0x0000000000007b1d */ /* 0x000fe60000010000 */
        /* <DEDUP_REMOVED lines=17> */
[----:B------:R-:W-:Y:S01]  /*3ba0*/  @!P4 STG.E.U16 desc[UR16][R2.64+0x100], R13 ;  /* 0x0001000d0200c986 */ /* 0x000fe2000c101510 */
[----:B------:R-:W-:Y:S02]  /*3bb0*/  FADD.FTZ R89, R88, R89 ;  /* 0x0000005958597221 */ /* 0x000fe40000010000 */
[----:B------:R-:W-:Y:S01]  /*3bc0*/  PRMT R10, R0, 0x7632, R10 ;  /* 0x00007632000a7816 */ /* 0x000fe2000000000a */
[----:B------:R-:W-:Y:S01]  /*3bd0*/  @!P6 STG.E.U16 desc[UR16][R2.64+0x140], R15 ;  /* 0x0001400f0200e986 */ /* 0x000fe2000c101510 */
[----:B------:R-:W-:-:S03]  /*3be0*/  FADD.FTZ R90, R89, R90 ;  /* 0x0000005a595a7221 */ /* 0x000fc60000010000 */
[----:B------:R-:W-:Y:S04]  /*3bf0*/  @!P5 STG.E.U16 desc[UR16][R2.64+0x180], R17 ;  /* 0x000180110200d986 */ /* 0x000fe8000c101510 */
[----:B------:R1:W-:Y:S01]  /*3c00*/  @!P1 STG.E.U16 desc[UR16][R2.64+0x1c0], R35 ;  /* 0x0001c02302009986 */ /* 0x0003e2000c101510 */
[----:B------:R-:W-:Y:S01]  /*3c10*/  BAR.SYNC.DEFER_BLOCKING 0x0 ;  /* 0x0000000000007b1d */ /* 0x000fe20000010000 */
[----:B-1----:R-:W-:Y:S01]  /*3c20*/  F2FP.BF16.F32.PACK_AB R3, R92, R91 ;  /* 0x0000005b5c03723e */ /* 0x002fe200000010ff */
[----:B------:R-:W-:-:S03]  /*3c30*/  FADD.FTZ R91, R90, R91 ;  /* 0x0000005b5a5b7221 */ /* 0x000fc60000010000 */
[----:B------:R-:W-:Y:S01]  /*3c40*/  PRMT R12, R3, 0x7610, R12 ;  /* 0x00007610030c7816 */ /* 0x000fe2000000000c */
[----:B------:R-:W-:Y:S01]  /*3c50*/  FADD.FTZ R38, R91, R92 ;  /* 0x0000005c5b267221 */ /* 0x000fe20000010000 */
[----:B------:R-:W-:Y:S02]  /*3c60*/  PRMT R14, R3, 0x7632, R14 ;  /* 0x00007632030e7816 */ /* 0x000fe4000000000e */
[----:B------:R-:W1:Y:S01]  /*3c70*/  LDC.64 R2, c[0x0][0x518] ;  /* 0x00014600ff027b82 */ /* 0x000e620000000a00 */
[----:B------:R-:W-:Y:S04]  /*3c80*/  STS.U16 [R85], R5 ;  /* 0x0000000555007388 */ /* 0x000fe80000000400 */
[----:B------:R-:W-:Y:S04]  /*3c90*/  STS.U16 [R85+0x2], R6 ;  /* 0x0000020655007388 */ /* 0x000fe80000000400 */
[----:B------:R-:W-:Y:S04]  /*3ca0*/  STS.U16 [R85+0x4], R4 ;  /* 0x0000040455007388 */ /* 0x000fe80000000400 */
[----:B------:R-:W-:Y:S04]  /*3cb0*/  STS.U16 [R85+0x6], R8 ;  /* 0x0000060855007388 */ /* 0x000fe80000000400 */
[----:B------:R2:W-:Y:S01]  /*3cc0*/  STS.U16 [R85+0x8], R0 ;  /* 0x0000080055007388 */ /* 0x0005e20000000400 */
[----:B-1----:R-:W-:-:S03]  /*3cd0*/  IMAD.WIDE.U32 R18, R2, UR18, R18 ;  /* 0x0000001202127c25 */ /* 0x002fc6000f8e0012 */
[----:B------:R-:W-:Y:S01]  /*3ce0*/  STS.U16 [R85+0xa], R10 ;  /* 0x00000a0a55007388 */ /* 0x000fe20000000400 */
[----:B------:R-:W-:-:S03]  /*3cf0*/  IMAD R19, R3, UR18, R19 ;  /* 0x0000001203137c24 */ /* 0x000fc6000f8e0213 */
        /* <DEDUP_REMOVED lines=14> */
[----:B------:R-:W4:Y:S02]  /*3de0*/  LDCU.64 UR4, c[0x0][0x520] ;  /* 0x0000a400ff0477ac */ /* 0x000f240008000a00 */
[----:B----4-:R-:W-:-:S04]  /*3df0*/  IMAD.WIDE.U32 R2, R37, UR4, R18 ;  /* 0x0000000425027c25 */ /* 0x010fc8000f8e0012 */
[----:B--2---:R-:W-:Y:S01]  /*3e00*/  IMAD R0, R37, UR5, R3 ;  /* 0x0000000525007c24 */ /* 0x004fe2000f8e0203 */
[----:B------:R-:W-:-:S04]  /*3e10*/  IADD3 R3, P0, PT, R56, R2, RZ ;  /* 0x0000000238037210 */ /* 0x000fc80007f1e0ff */
[----:B------:R-:W-:Y:S02]  /*3e20*/  IADD3.X R0, PT, PT, RZ, R0, RZ, P0, !PT ;  /* 0x00000000ff007210 */ /* 0x000fe400007fe4ff */
[----:B0-----:R-:W-:-:S04]  /*3e30*/  LEA R2, P0, R3, UR6, 0x1 ;  /* 0x0000000603027c11 */ /* 0x001fc8000f8008ff */
[----:B------:R-:W-:Y:S02]  /*3e40*/  LEA.HI.X R3, R3, UR7, R0, 0x1, P0 ;  /* 0x0000000703037c11 */ /* 0x000fe400080f0c00 */
[-C--:B-1----:R-:W-:Y:S02]  /*3e50*/  ISETP.GE.AND P5, PT, R71, R15.reuse, PT ;  /* 0x0000000f4700720c */ /* 0x082fe40003fa6270 */
        /* <DEDUP_REMOVED lines=8> */
[----:B------:R0:W-:Y:S01]  /*3ee0*/  @!P1 STG.E.U16 desc[UR16][R2.64], R5 ;  /* 0x0000000502009986 */ /* 0x0001e2000c101510 */
[----:B------:R-:W-:-:S03]  /*3ef0*/  ISETP.GE.AND P1, PT, R67, R15, PT ;  /* 0x0000000f4300720c */ /* 0x000fc60003f26270 */
[----:B------:R0:W-:Y:S01]  /*3f00*/  @!P0 STG.E.U16 desc[UR16][R2.64+0x40], R77 ;  /* 0x0000404d02008986 */ /* 0x0001e2000c101510 */
[----:B------:R-:W-:Y:S02]  /*3f10*/  ISETP.GT.AND P0, PT, R52, 0x1, PT ;  /* 0x000000013400780c */ /* 0x000fe40003f04270 */
[----:B------:R-:W-:Y:S01]  /*3f20*/  MOV R52, R74 ;  /* 0x0000004a00347202 */ /* 0x000fe20000000f00 */
[----:B------:R0:W-:Y:S01]  /*3f30*/  @!P2 STG.E.U16 desc[UR16][R2.64+0xc0], R9 ;  /* 0x0000c0090200a986 */ /* 0x0001e2000c101510 */
[----:B------:R-:W-:-:S03]  /*3f40*/  IADD3 R40, P2, PT, R40, -0x200, RZ ;  /* 0xfffffe0028287810 */ /* 0x000fc60007f5e0ff */
[----:B------:R0:W-:Y:S01]  /*3f50*/  @!P3 STG.E.U16 desc[UR16][R2.64+0x100], R81 ;  /* 0x000100510200b986 */ /* 0x0001e2000c101510 */
[----:B------:R-:W-:Y:S02]  /*3f60*/  IADD3 R44, P3, PT, R44, -0x200, RZ ;  /* 0xfffffe002c2c7810 */ /* 0x000fe40007f7e0ff */
[----:B------:R-:W-:Y:S01]  /*3f70*/  IADD3.X R42, PT, PT, R42, -0x1, RZ, P2, !PT ;  /* 0xffffffff2a2a7810 */ /* 0x000fe200017fe4ff */
[----:B------:R0:W-:Y:S01]  /*3f80*/  @!P1 STG.E.U16 desc[UR16][R2.64+0x80], R7 ;  /* 0x0000800702009986 */ /* 0x0001e2000c101510 */
[----:B------:R-:W-:Y:S02]  /*3f90*/  IADD3 R50, P1, PT, R50, -0x200, RZ ;  /* 0xfffffe0032327810 */ /* 0x000fe40007f3e0ff */
[----:B------:R-:W-:Y:S01]  /*3fa0*/  IADD3.X R46, PT, PT, R46, -0x1, RZ, P3, !PT ;  /* 0xffffffff2e2e7810 */ /* 0x000fe20001ffe4ff */
[----:B------:R0:W-:Y:S01]  /*3fb0*/  @!P4 STG.E.U16 desc[UR16][R2.64+0x140], R11 ;  /* 0x0001400b0200c986 */ /* 0x0001e2000c101510 */
[----:B------:R-:W-:Y:S02]  /*3fc0*/  IADD3 R48, P4, PT, R48, -0x200, RZ ;  /* 0xfffffe0030307810 */ /* 0x000fe40007f9e0ff */
[----:B------:R-:W-:-:S02]  /*3fd0*/  IADD3.X R51, PT, PT, R51, -0x1, RZ, P1, !PT ;  /* 0xffffffff33337810 */ /* 0x000fc40000ffe4ff */
[----:B------:R-:W-:Y:S01]  /*3fe0*/  IADD3.X R49, PT, PT, R49, -0x1, RZ, P4, !PT ;  /* 0xffffffff31317810 */ /* 0x000fe200027fe4ff */
[----:B------:R-:W-:Y:S08]  /*3ff0*/  @P0 BRA `(.L_x_8530) ;  /* 0xffffffc800d40947 */ /* 0x000ff0000383ffff */
.L_x_8506:
        /* <DEDUP_REMOVED lines=34> */
.L_x_8532:
[----:B------:R-:W-:Y:S05]  /*4220*/  BSYNC.RECONVERGENT B0 ;  /* 0x0000000000007941 */ /* 0x000fea0003800200 */
.L_x_8531:
        /* <DEDUP_REMOVED lines=26> */
.L_x_8534:
[----:B------:R-:W-:Y:S05]  /*43d0*/  BSYNC.RECONVERGENT B0 ;  /* 0x0000000000007941 */ /* 0x000fea0003800200 */
.L_x_8533:
[----:B------:R-:W-:Y:S05]  /*43e0*/  @P2 EXIT ;  /* 0x000000000000294d */ /* 0x000fea0003800000 */
[----:B------:R-:W2:Y:S01]  /*43f0*/  S2UR UR5, SR_CgaCtaId ;  /* 0x00000000000579c3 */ /* 0x000ea20000008800 */
[----:B------:R-:W-:Y:S01]  /*4400*/  BSSY.RECONVERGENT B0, `(.L_x_8535) ;  /* 0x000001f000007945 */ /* 0x000fe20003800200 */
[----:B0-----:R-:W-:Y:S01]  /*4410*/  IMAD.MOV.U32 R11, RZ, RZ, R12 ;  /* 0x000000ffff0b7224 */ /* 0x001fe200078e000c */
[----:B------:R-:W-:Y:S01]  /*4420*/  UMOV UR4, 0x400 ;  /* 0x0000040000047882 */ /* 0x000fe20000000000 */
[----:B------:R-:W0:Y:S01]  /*4430*/  LDCU UR6, c[0x0][0x360] ;  /* 0x00006c00ff0677ac */ /* 0x000e220008000800 */
[----:B------:R-:W4:Y:S01]  /*4440*/  LDCU.64 UR8, c[0x0][0x4b0] ;  /* 0x00009600ff0877ac */ /* 0x000f220008000a00 */
[----:B------:R-:W0:Y:S01]  /*4450*/  LDCU.64 UR10, c[0x0][0x4d0] ;  /* 0x00009a00ff0a77ac */ /* 0x000e220008000a00 */
[----:B------:R-:W0:Y:S01]  /*4460*/  LDCU.128 UR12, c[0x0][0x530] ;  /* 0x0000a600ff0c77ac */ /* 0x000e220008000c00 */
[----:B--2-4-:R-:W-:-:S12]  /*4470*/  ULEA UR4, UR5, UR4, 0x18 ;  /* 0x0000000405047291 */ /* 0x014fd8000f8ec0ff */
.L_x_8536:
[----:B------:R-:W-:Y:S02]  /*4480*/  LEA R0, R11, UR4, 0x2 ;  /* 0x000000040b007c11 */ /* 0x000fe4000f8e10ff */
[----:B-1----:R-:W-:Y:S02]  /*4490*/  SHF.R.S32.HI R2, RZ, 0x1f, R11 ;  /* 0x0000001fff027819 */ /* 0x002fe4000001140b */
[----:B------:R-:W-:Y:S01]  /*44a0*/  MOV R42, R28 ;  /* 0x0000001c002a7202 */ /* 0x000fe20000000f00 */
[----:B----4-:R-:W1:Y:S01]  /*44b0*/  LDS R13, [R0+0x18f8] ;  /* 0x0018f800000d7984 */ /* 0x010e620000000800 */
[----:B------:R-:W-:Y:S01]  /*44c0*/  MOV R40, R30 ;  /* 0x0000001e00287202 */ /* 0x000fe20000000f00 */
[C---:B------:R-:W-:Y:S02]  /*44d0*/  IMAD R4, R2.reuse, UR8, RZ ;  /* 0x0000000802047c24 */ /* 0x040fe4000f8e02ff */
[----:B------:R-:W2:Y:S01]  /*44e0*/  LDS R15, [R0+0x1cf8] ;  /* 0x001cf800000f7984 */ /* 0x000ea20000000800 */
[----:B0-----:R-:W-:-:S02]  /*44f0*/  IMAD R8, R2, UR10, RZ ;  /* 0x0000000a02087c24 */ /* 0x001fc4000f8e02ff */
[----:B------:R-:W-:-:S04]  /*4500*/  IMAD.WIDE.U32 R2, R11, UR8, R42 ;  /* 0x000000080b027c25 */ /* 0x000fc8000f8e002a */
[C---:B------:R-:W-:Y:S01]  /*4510*/  IMAD R5, R11.reuse, UR9, R4 ;  /* 0x000000090b057c24 */ /* 0x040fe2000f8e0204 */
[----:B------:R-:W-:Y:S01]  /*4520*/  LEA R4, P0, R2, UR12, 0x2 ;  /* 0x0000000c02047c11 */ /* 0x000fe2000f8010ff */
[----:B------:R-:W-:-:S04]  /*4530*/  IMAD.WIDE.U32 R6, R11, UR10, R40 ;  /* 0x0000000a0b067c25 */ /* 0x000fc8000f8e0028 */
[----:B------:R-:W-:Y:S02]  /*4540*/  IMAD.IADD R5, R3, 0x1, R5 ;  /* 0x0000000103057824 */ /* 0x000fe400078e0205 */
        /* <DEDUP_REMOVED lines=11> */
.L_x_8535:
[----:B------:R-:W-:Y:S05]  /*4600*/  EXIT ;  /* 0x000000000000794d */ /* 0x000fea0003800000 */
.L_x_8537:
        /* <DEDUP_REMOVED lines=15> */
.L_x_10508:


//--------------------- .text._Z25selective_scan_bwd_kernelI32Selective_Scan_bwd_kernel_traitsILi32ELi8ELb0ELb0ELb1ELb0ELb1EN3c108BFloat16EfEEv12SSMParamsBwd --------------------------
	.section	.text._Z25selective_scan_bwd_kernelI32Selective_Scan_bwd_kernel_traitsILi32ELi8ELb0ELb0ELb1ELb0ELb1EN3c108BFloat16EfEEv12SSMParamsBwd,"ax",@progbits
	.align	128
        .global         _Z25selective_scan_bwd_kernelI32Selective_Scan_bwd_kernel_traitsILi32ELi8ELb0ELb0ELb1ELb0ELb1EN3c108BFloat16EfEEv12SSMParamsBwd
        .type           _Z25selective_scan_bwd_kernelI32Selective_Scan_bwd_kernel_traitsILi32ELi8ELb0ELb0ELb1ELb0ELb1EN3c108BFloat16EfEEv12SSMParamsBwd,@function
        .size           _Z25selective_scan_bwd_kernelI32Selective_Scan_bwd_kernel_traitsILi32ELi8ELb0ELb0ELb1ELb0ELb1EN3c108BFloat16EfEEv12SSMParamsBwd,(.L_x_10509 - _Z25selective_scan_bwd_kernelI32Selective_Scan_bwd_kernel_traitsILi32ELi8ELb0ELb0ELb1ELb0ELb1EN3c108BFloat16EfEEv12SSMParamsBwd)
        .other          _Z25selective_scan_bwd_kernelI32Selective_Scan_bwd_kernel_traitsILi32ELi8ELb0ELb0ELb1ELb0ELb1EN3c108BFloat16EfEEv12SSMParamsBwd,@"STO_CUDA_ENTRY STV_DEFAULT"
_Z25selective_scan_bwd_kernelI32Selective_Scan_bwd_kernel_traitsILi32ELi8ELb0ELb0ELb1ELb0ELb1EN3c108BFloat16EfEEv12SSMParamsBwd:
.text._Z25selective_scan_bwd_kernelI32Selective_Scan_bwd_kernel_traitsILi32ELi8ELb0ELb0ELb1ELb0ELb1EN3c108BFloat16EfEEv12SSMParamsBwd:
        /* <DEDUP_REMOVED lines=32> */
[----:B0-----:R-:W-:Y:S01]  /*0200*/  MOV R6, RZ ;  /* 0x000000ff00067202 */ /* 0x001fe20000000f00 */
[----:B----4-:R-:W-:-:S06]  /*0210*/  IMAD.MOV R10, RZ, RZ, -R7 ;  /* 0x000000ffff0a7224 */ /* 0x010fcc00078e0a07 */
[----:B------:R-:W0:Y:S01]  /*0220*/  LDC.64 R48, c[0x0][0x528] ;  /* 0x00014a00ff307b82 */ /* 0x000e220000000a00 */
[----:B------:R-:W-:Y:S01]  /*0230*/  IMAD R3, R10, R9, RZ ;  /* 0x000000090a037224 */ /* 0x000fe200078e02ff */
[----:B------:R-:W-:-:S03]  /*0240*/  IABS R2, R37 ;  /* 0x0000002500027213 */ /* 0x000fc60000000000 */
[----:B------:R-:W-:-:S03]  /*0250*/  IMAD.HI.U32 R7, R7, R3, R6 ;  /* 0x0000000307077227 */ /* 0x000fc600078e0006 */
[----:B------:R-:W4:Y:S03]  /*0260*/  LDC.64 R22, c[0x0][0x450] ;  /* 0x00011400ff167b82 */ /* 0x000f260000000a00 */
        /* <DEDUP_REMOVED lines=11> */
[----:B------:R-:W-:Y:S01]  /*0320*/  @!P2 IMAD.IADD R2, R2, 0x1, -R9 ;  /* 0x000000010202a824 */ /* 0x000fe200078e0a09 */
[----:B------:R-:W-:Y:S01]  /*0330*/  MOV R3, UR5 ;  /* 0x0000000500037c02 */ /* 0x000fe20008000f00 */
[----:B------:R-:W-:-:S02]  /*0340*/  IMAD.U32 R3, RZ, RZ, UR9 ;  /* 0x00000009ff037e24 */ /* 0x000fc4000f8e00ff */
[----:B------:R-:W2:Y:S01]  /*0350*/  @P0 LDC R21, c[0x0][0x38c] ;  /* 0x0000e300ff150b82 */ /* 0x000ea20000000800 */
[----:B------:R-:W-:Y:S02]  /*0360*/  ISETP.GE.U32.AND P1, PT, R2, R9, PT ;  /* 0x000000090200720c */ /* 0x000fe40003f26070 */
[----:B------:R-:W-:Y:S02]  /*0370*/  MOV R2, UR4 ;  /* 0x0000000400027c02 */ /* 0x000fe40008000f00 */
[----:B------:R-:W-:Y:S01]  /*0380*/  MOV R5, UR7 ;  /* 0x0000000700057c02 */ /* 0x000fe20008000f00 */
[----:B------:R-:W-:Y:S01]  /*0390*/  IMAD.U32 R5, RZ, RZ, UR8 ;  /* 0x00000008ff057e24 */ /* 0x000fe2000f8e00ff */
[C---:B------:R-:W-:Y:S01]  /*03a0*/  LOP3.LUT R6, R37.reuse, R8, RZ, 0x3c, !PT ;  /* 0x0000000825067212 */ /* 0x040fe200078e3cff */
[----:B------:R-:W-:Y:S01]  /*03b0*/  IMAD.WIDE.U32 R2, R37, UR10, R2 ;  /* 0x0000000a25027c25 */ /* 0x000fe2000f8e0002 */
[----:B------:R-:W1:Y:S01]  /*03c0*/  LDCU.64 UR8, c[0x0][0x498] ;  /* 0x00009300ff0877ac */ /* 0x000e620008000a00 */
[----:B------:R-:W-:-:S02]  /*03d0*/  @!P2 IADD3 R0, PT, PT, R0, 0x1, RZ ;  /* 0x000000010000a810 */ /* 0x000fc40007ffe0ff */
[----:B------:R-:W-:Y:S01]  /*03e0*/  IMAD R13, R37, UR11, R3 ;  /* 0x0000000b250d7c24 */ /* 0x000fe2000f8e0203 */
[----:B------:R-:W0:Y:S01]  /*03f0*/  LDCU.64 UR10, c[0x0][0x3d0] ;  /* 0x00007a00ff0a77ac */ /* 0x000e220008000a00 */
[----:B------:R-:W-:Y:S02]  /*0400*/  ISETP.GE.AND P3, PT, R6, RZ, PT ;  /* 0x000000ff0600720c */ /* 0x000fe40003f66270 */
[----:B------:R-:W-:Y:S01]  /*0410*/  @P1 IADD3 R0, PT, PT, R0, 0x1, RZ ;  /* 0x0000000100001810 */ /* 0x000fe20007ffe0ff */
[----:B------:R-:W4:Y:S01]  /*0420*/  @P0 LDC.64 R6, c[0x0][0x480] ;  /* 0x00012000ff060b82 */ /* 0x000f220000000a00 */
[----:B------:R-:W-:-:S03]  /*0430*/  ISETP.NE.AND P2, PT, R8, RZ, PT ;  /* 0x000000ff0800720c */ /* 0x000fc60003f45270 */
[----:B------:R-:W-:Y:S02]  /*0440*/  IMAD.MOV.U32 R25, RZ, RZ, R0 ;  /* 0x000000ffff197224 */ /* 0x000fe400078e0000 */
[----:B---3--:R-:W-:-:S04]  /*0450*/  @P0 IMAD R0, R10, UR18, R37 ;  /* 0x000000120a000c24 */ /* 0x008fc8000f8e0225 */
[----:B------:R-:W-:Y:S01]  /*0460*/  @P0 IMAD R0, R0, R19, RZ ;  /* 0x0000001300000224 */ /* 0x000fe200078e02ff */
[----:B------:R-:W-:Y:S01]  /*0470*/  @!P3 IADD3 R25, PT, PT, -R25, RZ, RZ ;  /* 0x000000ff1919b210 */ /* 0x000fe20007ffe1ff */
[----:B-1----:R-:W-:Y:S02]  /*0480*/  UIMAD.WIDE.U32 UR4, UR18, UR8, URZ ;  /* 0x00000008120472a5 */ /* 0x002fe4000f8e00ff */
[----:B------:R-:W-:Y:S01]  /*0490*/  @!P2 LOP3.LUT R25, RZ, R8, RZ, 0x33, !PT ;  /* 0x00000008ff19a212 */ /* 0x000fe200078e33ff */
[----:B--2---:R-:W-:Y:S01]  /*04a0*/  @P0 IMAD R3, R0, R21, RZ ;  /* 0x0000001500030224 */ /* 0x004fe200078e02ff */
[----:B------:R-:W-:Y:S01]  /*04b0*/  MOV R4, UR6 ;  /* 0x0000000600047c02 */ /* 0x000fe20008000f00 */
[----:B------:R-:W1:Y:S01]  /*04c0*/  LDC.64 R20, c[0x0][0x4a8] ;  /* 0x00012a00ff147b82 */ /* 0x000e620000000a00 */
[----:B0-----:R-:W-:Y:S01]  /*04d0*/  UIMAD.WIDE.U32 UR6, UR18, UR10, URZ ;  /* 0x0000000a120672a5 */ /* 0x001fe2000f8e00ff */
[----:B------:R-:W-:Y:S01]  /*04e0*/  SHF.R.S32.HI R27, RZ, 0x1f, R25 ;  /* 0x0000001fff1b7819 */ /* 0x000fe20000011419 */
[----:B------:R-:W-:Y:S01]  /*04f0*/  UIMAD UR5, UR18, UR9, UR5 ;  /* 0x00000009120572a4 */ /* 0x000fe2000f8e0205 */
[----:B------:R-:W0:Y:S01]  /*0500*/  LDCU.64 UR8, c[0x0][0x4c8] ;  /* 0x00009900ff0877ac */ /* 0x000e220008000a00 */
[----:B------:R-:W-:Y:S01]  /*0510*/  IMAD.WIDE.U32 R4, R37, UR14, R4 ;  /* 0x0000000e25047c25 */ /* 0x000fe2000f8e0004 */
[C---:B------:R-:W-:Y:S01]  /*0520*/  LEA R9, R19.reuse, 0xffffff00, 0x8 ;  /* 0xffffff0013097811 */ /* 0x040fe200078e40ff */
[----:B------:R-:W-:Y:S01]  /*0530*/  UIMAD UR7, UR18, UR11, UR7 ;  /* 0x0000000b120772a4 */ /* 0x000fe2000f8e0207 */
[----:B------:R-:W-:-:S02]  /*0540*/  ISETP.GE.AND P1, PT, R19, 0x1, PT ;  /* 0x000000011300780c */ /* 0x000fc40003f26270 */
[----:B------:R-:W-:Y:S01]  /*0550*/  CS2R R18, SRZ ;  /* 0x0000000000127805 */ /* 0x000fe2000001ff00 */
        /* <DEDUP_REMOVED lines=13> */
[----:B------:R-:W-:Y:S02]  /*0630*/  IADD3 R15, PT, PT, R5, R15, RZ ;  /* 0x0000000f050f7210 */ /* 0x000fe40007ffe0ff */
[----:B------:R-:W-:Y:S02]  /*0640*/  IADD3.X R3, PT, PT, R0, R11, RZ, P3, !PT ;  /* 0x0000000b00037210 */ /* 0x000fe40001ffe4ff */
[----:B------:R-:W-:-:S02]  /*0650*/  LEA R40, P0, R42, R40, 0x1 ;  /* 0x000000282a287211 */ /* 0x000fc400078008ff */
[----:B------:R-:W-:Y:S01]  /*0660*/  LEA R44, P2, R46, R44, 0x1 ;  /* 0x0000002c2e2c7211 */ /* 0x000fe200078408ff */
[C---:B0-----:R-:W-:Y:S01]  /*0670*/  IMAD.WIDE.U32 R16, R37.reuse, UR8, RZ ;  /* 0x0000000825107c25 */ /* 0x041fe2000f8e00ff */
[----:B------:R-:W-:Y:S02]  /*0680*/  LEA.HI.X R42, R42, R41, R4, 0x1, P0 ;  /* 0x000000292a2a7211 */ /* 0x000fe400000f0c04 */
[----:B------:R-:W-:Y:S01]  /*0690*/  LEA.HI.X R46, R46, R45, R3, 0x1, P2 ;  /* 0x0000002d2e2e7211 */ /* 0x000fe200010f0c03 */
[C---:B------:R-:W-:Y:S01]  /*06a0*/  IMAD.X R52, R0.reuse, 0x1, R15, P5 ;  /* 0x0000000100347824 */ /* 0x040fe200028e060f */
[----:B------:R-:W-:Y:S01]  /*06b0*/  IADD3.X R50, PT, PT, R0, R7, RZ, P4, !PT ;  /* 0x0000000700327210 */ /* 0x000fe200027fe4ff */
[----:B-1----:R-:W-:Y:S01]  /*06c0*/  IMAD.WIDE.U32 R14, R37, R20, RZ ;  /* 0x00000014250e7225 */ /* 0x002fe200078e00ff */
[----:B------:R-:W-:Y:S02]  /*06d0*/  LEA R48, P0, R2, R48, 0x1 ;  /* 0x0000003002307211 */ /* 0x000fe400078008ff */
[----:B------:R-:W-:Y:S01]  /*06e0*/  LEA R51, P2, R9, R22, 0x1 ;  /* 0x0000001609337211 */ /* 0x000fe200078408ff */
[----:B------:R-:W-:-:S02]  /*06f0*/  IMAD R41, R37, UR9, R17 ;  /* 0x0000000925297c24 */ /* 0x000fc4000f8e0211 */
[----:B------:R-:W-:Y:S01]  /*0700*/  HFMA2 R45, -RZ, RZ, 0, 0 ;  /* 0x00000000ff2d7431 */ /* 0x000fe200000001ff */
[----:B------:R-:W-:Y:S01]  /*0710*/  LEA.HI.X R50, R2, R49, R50, 0x1, P0 ;  /* 0x0000003102327211 */ /* 0x000fe200000f0c32 */
[----:B------:R-:W-:Y:S01]  /*0720*/  IMAD R43, R37, R21, R15 ;  /* 0x00000015252b7224 */ /* 0x000fe200078e020f */
[----:B------:R-:W-:Y:S01]  /*0730*/  LEA.HI.X R52, R9, R23, R52, 0x1, P2 ;  /* 0x0000001709347211 */ /* 0x000fe200010f0c34 */
[----:B------:R-:W-:Y:S06]  /*0740*/  @!P1 BRA `(.L_x_8538) ;  /* 0x0000004c00489947 */ /* 0x000fec0003800000 */
        /* <DEDUP_REMOVED lines=22> */
[----:B------:R-:W-:Y:S01]  /*08b0*/  UIADD3 UR5, UPT, UPT, UR4, 0x220, URZ ;  /* 0x0000022004057890 */ /* 0x000fe2000fffe0ff */
[C---:B------:R-:W-:Y:S01]  /*08c0*/  VIADD R21, R12.reuse, 0x20 ;  /* 0x000000200c157836 */ /* 0x040fe20000000000 */
[C---:B------:R-:W-:Y:S01]  /*08d0*/  LEA.HI R55, R12.reuse, R12, RZ, 0x1b ;  /* 0x0000000c0c377211 */ /* 0x040fe200078fd8ff */
[----:B------:R-:W-:Y:S01]  /*08e0*/  IMAD.WIDE.U32 R6, R25, UR10, R2 ;  /* 0x0000000a19067c25 */ /* 0x000fe2000f8e0002 */
[----:B------:R-:W-:-:S02]  /*08f0*/  SHF.L.U32 R3, R12, 0x3, RZ ;  /* 0x000000030c037819 */ /* 0x000fc400000006ff */
[C---:B------:R-:W-:Y:S01]  /*0900*/  IADD3 R25, PT, PT, R12.reuse, 0x60, RZ ;  /* 0x000000600c197810 */ /* 0x040fe20007ffe0ff */
[C---:B------:R-:W-:Y:S01]  /*0910*/  VIADD R27, R12.reuse, 0x80 ;  /* 0x000000800c1b7836 */ /* 0x040fe20000000000 */
[----:B------:R-:W-:Y:S01]  /*0920*/  LOP3.LUT R5, R3, 0x1f00, RZ, 0xc0, !PT ;  /* 0x00001f0003057812 */ /* 0x000fe200078ec0ff */
[C---:B------:R-:W-:Y:S01]  /*0930*/  VIADD R33, R12.reuse, 0xe0 ;  /* 0x000000e00c217836 */ /* 0x040fe20000000000 */
[-C--:B------:R-:W-:Y:S01]  /*0940*/  LEA.HI R57, R12, R3.reuse, RZ, 0x1e ;  /* 0x000000030c397211 */ /* 0x080fe200078ff0ff */
[----:B------:R-:W-:Y:S01]  /*0950*/  IMAD R49, R37, UR9, R9 ;  /* 0x0000000925317c24 */ /* 0x000fe2000f8e0209 */
[----:B------:R-:W-:Y:S01]  /*0960*/  LEA.HI R58, R3, R3, RZ, 0x1b ;  /* 0x00000003033a7211 */ /* 0x000fe200078fd8ff */
[----:B------:R-:W-:Y:S01]  /*0970*/  IMAD.IADD R73, R7, 0x1, R73 ;  /* 0x0000000107497824 */ /* 0x000fe200078e0249 */
        /* <DEDUP_REMOVED lines=8> */
[----:B--2---:R-:W-:Y:S02]  /*0a00*/  MOV R53, UR6 ;  /* 0x0000000600357c02 */ /* 0x004fe40008000f00 */
[C---:B------:R-:W-:Y:S02]  /*0a10*/  LOP3.LUT R156, R12.reuse, 0x1f, RZ, 0xc0, !PT ;  /* 0x0000001f0c9c7812 */ /* 0x040fe400078ec0ff */
[C---:B------:R-:W-:Y:S02]  /*0a20*/  IADD3 R54, PT, PT, R12.reuse, 0x200, RZ ;  /* 0x000002000c367810 */ /* 0x040fe40007ffe0ff */
        /* <DEDUP_REMOVED lines=17> */
[----:B------:R-:W-:-:S07]  /*0b40*/  LOP3.LUT R72, R56, 0xe0, RZ, 0xfc, !PT ;  /* 0x000000e038487812 */ /* 0x000fce00078efcff */
.L_x_8563:
[----:B0-----:R-:W0:Y:S01]  /*0b50*/  LDC.64 R22, c[0x0][0x410] ;  /* 0x00010400ff167b82 */ /* 0x001e220000000a00 */
[----:B------:R-:W-:Y:S01]  /*0b60*/  IADD3 R74, PT, PT, R53, -0x1, RZ ;  /* 0xffffffff354a7810 */ /* 0x000fe20007ffe0ff */
[----:B------:R-:W-:Y:S01]  /*0b70*/  IMAD.MOV.U32 R5, RZ, RZ, RZ ;  /* 0x000000ffff057224 */ /* 0x000fe200078e00ff */
[----:B------:R-:W1:Y:S01]  /*0b80*/  LDCU.64 UR6, c[0x0][0x488] ;  /* 0x00009100ff0677ac */ /* 0x000e620008000a00 */
[----:B------:R-:W-:Y:S01]  /*0b90*/  IMAD.SHL.U32 R89, R56, 0x2, RZ ;  /* 0x0000000238597824 */ /* 0x000fe200078e00ff */
[----:B------:R-:W-:Y:S01]  /*0ba0*/  SHF.L.U32 R4, R74, 0x8, RZ ;  /* 0x000000084a047819 */ /* 0x000fe200000006ff */
[----:B------:R-:W2:Y:S02]  /*0bb0*/  LDCU UR4, c[0x0][0x388] ;  /* 0x00007100ff0477ac */ /* 0x000ea40008000800 */
[----:B------:R-:W3:Y:S01]  /*0bc0*/  LDC.64 R24, c[0x0][0x418] ;  /* 0x00010600ff187b82 */ /* 0x000ee20000000a00 */
[C---:B------:R-:W-:Y:S01]  /*0bd0*/  IADD3 R86, P2, PT, R89.reuse, R44, RZ ;  /* 0x0000002c59567210 */ /* 0x040fe20007f5e0ff */
[----:B----4-:R-:W4:Y:S01]  /*0be0*/  LDCU.64 UR8, c[0x0][0x478] ;  /* 0x00008f00ff0877ac */ /* 0x010f220008000a00 */
[----:B------:R-:W-:-:S02]  /*0bf0*/  IADD3 R88, P3, PT, R89, R48, RZ ;  /* 0x0000003059587210 */ /* 0x000fc40007f7e0ff */
[----:B------:R-:W-:-:S03]  /*0c00*/  IADD3.X R87, PT, PT, RZ, R46, RZ, P2, !PT ;  /* 0x0000002eff577210 */ /* 0x000fc600017fe4ff */
[----:B------:R-:W1:Y:S01]  /*0c10*/  LDC.64 R26, c[0x0][0x420] ;  /* 0x00010800ff1a7b82 */ /* 0x000e620000000a00 */
[----:B------:R-:W-:-:S07]  /*0c20*/  PRMT R31, RZ, 0x7610, R31 ;  /* 0x00007610ff1f7816 */ /* 0x000fce000000001f */
[----:B------:R-:W4:Y:S01]  /*0c30*/  LDC.64 R28, c[0x0][0x428] ;  /* 0x00010a00ff1c7b82 */ /* 0x000f220000000a00 */
[----:B0-----:R-:W-:Y:S01]  /*0c40*/  IMAD.WIDE.U32 R2, R22, UR18, R4 ;  /* 0x0000001216027c25 */ /* 0x001fe2000f8e0004 */
[----:B--2---:R-:W-:-:S03]  /*0c50*/  IADD3 R75, PT, PT, -R4, UR4, RZ ;  /* 0x00000004044b7c10 */ /* 0x004fc6000fffe1ff */
[----:B------:R-:W-:Y:S01]  /*0c60*/  IMAD R3, R23, UR18, R3 ;  /* 0x0000001217037c24 */ /* 0x000fe2000f8e0203 */
[-C--:B------:R-:W-:Y:S02]  /*0c70*/  ISETP.GE.AND P6, PT, R56, R75.reuse, PT ;  /* 0x0000004b3800720c */ /* 0x080fe40003fc6270 */
[-C--:B------:R-:W-:Y:S01]  /*0c80*/  ISETP.GE.AND P2, PT, R68, R75.reuse, PT ;  /* 0x0000004b4400720c */ /* 0x080fe20003f46270 */
[C---:B---3--:R-:W-:Y:S01]  /*0c90*/  IMAD.WIDE.U32 R2, R37.reuse, R24, R2 ;  /* 0x0000001825027225 */ /* 0x048fe200078e0002 */
[----:B------:R-:W-:Y:S02]  /*0ca0*/  ISETP.GE.AND P4, PT, R70, R75, PT ;  /* 0x0000004b4600720c */ /* 0x000fe40003f86270 */
[----:B------:R-:W-:Y:S01]  /*0cb0*/  PRMT R33, RZ, 0x7610, R33 ;  /* 0x00007610ff217816 */ /* 0x000fe20000000021 */
[----:B------:R-:W-:Y:S01]  /*0cc0*/  IMAD R22, R37, R25, R3 ;  /* 0x0000001925167224 */ /* 0x000fe200078e0203 */
[----:B------:R-:W-:Y:S01]  /*0cd0*/  IADD3 R3, P0, PT, R56, R2, RZ ;  /* 0x0000000238037210 */ /* 0x000fe20007f1e0ff */
[----:B------:R-:W-:Y:S01]  /*0ce0*/  BAR.SYNC.DEFER_BLOCKING 0x0 ;  /* 0x0000000000007b1d */ /* 0x000fe20000010000 */
[----:B-1----:R-:W-:Y:S01]  /*0cf0*/  IMAD.WIDE.U32 R20, R26, UR18, R4 ;  /* 0x000000121a147c25 */ /* 0x002fe2000f8e0004 */
[----:B------:R-:W-:-:S02]  /*0d00*/  PRMT R25, RZ, 0x7610, R25 ;  /* 0x00007610ff197816 */ /* 0x000fc40000000019 */
[----:B------:R-:W-:Y:S01]  /*0d10*/  IADD3.X R22, PT, PT, RZ, R22, RZ, P0, !PT ;  /* 0x00000016ff167210 */ /* 0x000fe200007fe4ff */
[----:B------:R-:W-:Y:S01]  /*0d20*/  IMAD R21, R27, UR18, R21 ;  /* 0x000000121b157c24 */ /* 0x000fe2000f8e0215 */
[----:B------:R-:W-:Y:S01]  /*0d30*/  LEA R2, P0, R3, UR6, 0x1 ;  /* 0x0000000603027c11 */ /* 0x000fe2000f8008ff */
[----:B------:R-:W0:Y:S01]  /*0d40*/  S2R R79, SR_LANEID ;  /* 0x00000000004f7919 */ /* 0x000e220000000000 */
[----:B----4-:R-:W-:Y:S02]  /*0d50*/  IMAD.WIDE.U32 R20, R37, R28, R20 ;  /* 0x0000001c25147225 */ /* 0x010fe400078e0014 */
[----:B------:R-:W-:Y:S01]  /*0d60*/  LEA.HI.X R3, R3, UR7, R22, 0x1, P0 ;  /* 0x0000000703037c11 */ /* 0x000fe200080f0c16 */
[----:B------:R-:W1:Y:S01]  /*0d70*/  S2UR UR5, SR_CgaCtaId ;  /* 0x00000000000579c3 */ /* 0x000e620000008800 */
[----:B------:R-:W-:Y:S01]  /*0d80*/  IADD3 R22, P0, PT, R89, R40, RZ ;  /* 0x0000002859167210 */ /* 0x000fe20007f1e0ff */
[----:B------:R-:W-:Y:S01]  /*0d90*/  IMAD R0, R37, R29, R21 ;  /* 0x0000001d25007224 */ /* 0x000fe200078e0215 */
[----:B------:R-:W-:Y:S01]  /*0da0*/  IADD3 R21, P1, PT, R56, R20, RZ ;  /* 0x0000001438157210 */ /* 0x000fe20007f3e0ff */
[----:B------:R-:W-:Y:S01]  /*0db0*/  IMAD.X R89, RZ, RZ, R50, P3 ;  /* 0x000000ffff597224 */ /* 0x000fe200018e0632 */
[----:B------:R-:W-:Y:S01]  /*0dc0*/  IADD3.X R23, PT, PT, RZ, R42, RZ, P0, !PT ;  /* 0x0000002aff177210 */ /* 0x000fe200007fe4ff */
[----:B------:R-:W-:Y:S01]  /*0dd0*/  UMOV UR4, 0x400 ;  /* 0x0000040000047882 */ /* 0x000fe20000000000 */
[----:B------:R-:W-:Y:S01]  /*0de0*/  ISETP.GE.AND P0, PT, R66, R75, PT ;  /* 0x0000004b4200720c */ /* 0x000fe20003f06270 */
[----:B------:R-:W2:Y:S01]  /*0df0*/  LDC.64 R134, c[0x0][0x508] ;  /* 0x00014200ff867b82 */ /* 0x000ea20000000a00 */
[----:B------:R-:W-:Y:S01]  /*0e00*/  IADD3.X R0, PT, PT, RZ, R0, RZ, P1, !PT ;  /* 0x00000000ff007210 */ /* 0x000fe20000ffe4ff */
[----:B------:R-:W3:Y:S01]  /*0e10*/  LDCU.64 UR6, c[0x0][0x510] ;  /* 0x0000a200ff0677ac */ /* 0x000ee20008000a00 */
[----:B------:R-:W-:-:S02]  /*0e20*/  LEA R20, P1, R21, UR8, 0x1 ;  /* 0x0000000815147c11 */ /* 0x000fc4000f8208ff */
[-C--:B------:R-:W-:Y:S01]  /*0e30*/  ISETP.GE.AND P3, PT, R69, R75.reuse, PT ;  /* 0x0000004b4500720c */ /* 0x080fe20003f66270 */
[----:B------:R-:W4:Y:S01]  /*0e40*/  @!P6 LDG.E.U16 R25, desc[UR16][R22.64] ;  /* 0x000000101619e981 */ /* 0x000f22000c1e1500 */
[--C-:B------:R-:W-:Y:S01]  /*0e50*/  LEA.HI.X R21, R21, UR9, R0.reuse, 0x1, P1 ;  /* 0x0000000915157c11 */ /* 0x100fe200088f0c00 */
[----:B------:R-:W3:Y:S01]  /*0e60*/  LDCU.64 UR8, c[0x0][0x558] ;  /* 0x0000ab00ff0877ac */ /* 0x000ee20008000a00 */
[----:B------:R-:W-:Y:S01]  /*0e70*/  PRMT R0, RZ, 0x7610, R0 ;  /* 0x00007610ff007816 */ /* 0x000fe20000000000 */
[----:B------:R-:W3:Y:S01]  /*0e80*/  @!P4 LDG.E.U16 R31, desc[UR16][R22.64+0x140] ;  /* 0x00014010161fc981 */ /* 0x000ee2000c1e1500 */
[-C--:B------:R-:W-:Y:S02]  /*0e90*/  ISETP.GE.AND P1, PT, R67, R75.reuse, PT ;  /* 0x0000004b4300720c */ /* 0x080fe40003f26270 */
[-C--:B------:R-:W-:Y:S02]  /*0ea0*/  ISETP.GE.AND P5, PT, R71, R75.reuse, PT ;  /* 0x0000004b4700720c */ /* 0x080fe40003fa6270 */
[----:B------:R-:W-:Y:S01]  /*0eb0*/  ISETP.GE.AND P6, PT, R72, R75, PT ;  /* 0x0000004b4800720c */ /* 0x000fe20003fc6270 */
[----:B------:R-:W2:Y:S01]  /*0ec0*/  @!P0 LDG.E.U16 R0, desc[UR16][R22.64+0x40] ;  /* 0x0000401016008981 */ /* 0x000ea2000c1e1500 */
[----:B------:R-:W-:-:S02]  /*0ed0*/  PRMT R27, RZ, 0x7610, R27 ;  /* 0x00007610ff1b7816 */ /* 0x000fc4000000001b */
[----:B------:R-:W-:Y:S02]  /*0ee0*/  PRMT R29, RZ, 0x7610, R29 ;  /* 0x00007610ff1d7816 */ /* 0x000fe4000000001d */
[----:B------:R-:W-:Y:S02]  /*0ef0*/  PRMT R24, RZ, 0x7610, R24 ;  /* 0x00007610ff187816 */ /* 0x000fe40000000018 */
[----:B------:R-:W-:Y:S01]  /*0f00*/  PRMT R26, RZ, 0x7610, R26 ;  /* 0x00007610ff1a7816 */ /* 0x000fe2000000001a */
[----:B------:R-:W3:Y:S04]  /*0f10*/  @!P1 LDG.E.U16 R27, desc[UR16][R22.64+0x80] ;  /* 0x00008010161b9981 */ /* 0x000ee8000c1e1500 */
[----:B------:R-:W3:Y:S04]  /*0f20*/  @!P2 LDG.E.U16 R29, desc[UR16][R22.64+0xc0] ;  /* 0x0000c010161da981 */ /* 0x000ee8000c1e1500 */
[----:B------:R-:W3:Y:S04]  /*0f30*/  @!P3 LDG.E.U16 R24, desc[UR16][R22.64+0x100] ;  /* 0x000100101618b981 */ /* 0x000ee8000c1e1500 */
[----:B------:R-:W3:Y:S04]  /*0f40*/  @!P5 LDG.E.U16 R26, desc[UR16][R22.64+0x180] ;  /* 0x00018010161ad981 */ /* 0x000ee8000c1e1500 */
[----:B------:R1:W3:Y:S01]  /*0f50*/  @!P6 LDG.E.U16 R33, desc[UR16][R22.64+0x1c0] ;  /* 0x0001c0101621e981 */ /* 0x0002e2000c1e1500 */
[C---:B0-----:R-:W-:Y:S01]  /*0f60*/  IADD3 R28, PT, PT, R79.reuse, 0x20, RZ ;  /* 0x000000204f1c7810 */ /* 0x041fe20007ffe0ff */
[----:B-1----:R-:W-:Y:S01]  /*0f70*/  ULEA UR5, UR5, UR4, 0x18 ;  /* 0x0000000405057291 */ /* 0x002fe2000f8ec0ff */
[C---:B------:R-:W-:Y:S01]  /*0f80*/  IADD3 R30, PT, PT, R79.reuse, 0x40, RZ ;  /* 0x000000404f1e7810 */ /* 0x040fe20007ffe0ff */
[C---:B------:R-:W-:Y:S01]  /*0f90*/  VIADD R32, R79.reuse, 0xc0 ;  /* 0x000000c04f207836 */ /* 0x040fe20000000000 */
[-C--:B------:R-:W-:Y:S01]  /*0fa0*/  LEA.HI.SX32 R76, R79, R79.reuse, 0x1b ;  /* 0x0000004f4f4c7211 */ /* 0x080fe200078fdaff */
[----:B------:R-:W0:Y:S01]  /*0fb0*/  LDCU UR4, c[0x0][0x38c] ;  /* 0x00007180ff0477ac */ /* 0x000e220008000800 */
[----:B------:R-:W-:-:S02]  /*0fc0*/  LEA.HI.SX32 R28, R28, R79, 0x1b ;  /* 0x0000004f1c1c7211 */ /* 0x000fc400078fdaff */
[----:B------:R-:W-:Y:S01]  /*0fd0*/  LEA.HI.SX32 R30, R30, R79, 0x1b ;  /* 0x0000004f1e1e7211 */ /* 0x000fe200078fdaff */
[C---:B------:R-:W-:Y:S01]  /*0fe0*/  VIADD R22, R79.reuse, 0x60 ;  /* 0x000000604f167836 */ /* 0x040fe20000000000 */
[----:B------:R-:W-:Y:S02]  /*0ff0*/  LEA R76, R76, UR5, 0x1 ;  /* 0x000000054c4c7c11 */ /* 0x000fe4000f8e08ff */
[----:B------:R-:W-:Y:S02]  /*1000*/  LEA R77, R28, UR5, 0x1 ;  /* 0x000000051c4d7c11 */ /* 0x000fe4000f8e08ff */
[----:B------:R-:W-:Y:S02]  /*1010*/  LEA R78, R30, UR5, 0x1 ;  /* 0x000000051e4e7c11 */ /* 0x000fe4000f8e08ff */
[C---:B------:R-:W-:Y:S02]  /*1020*/  IADD3 R28, PT, PT, R79.reuse, 0x80, RZ ;  /* 0x000000804f1c7810 */ /* 0x040fe40007ffe0ff */
        /* <DEDUP_REMOVED lines=12> */
[----:B------:R-:W-:-:S02]  /*10f0*/  P2R R91, PR, RZ, 0x1 ;  /* 0x00000001ff5b7803 */ /* 0x000fc40000000000 */
[----:B------:R-:W-:Y:S02]  /*1100*/  ISETP.GE.AND P0, PT, R56, R75, PT ;  /* 0x0000004b3800720c */ /* 0x000fe40003f06270 */
[----:B------:R-:W-:Y:S02]  /*1110*/  PRMT R90, RZ, 0x7610, R90 ;  /* 0x00007610ff5a7816 */ /* 0x000fe4000000005a */
[----:B------:R-:W-:Y:S02]  /*1120*/  PRMT R35, RZ, 0x7610, R35 ;  /* 0x00007610ff237816 */ /* 0x000fe40000000023 */
[----:B------:R-:W-:Y:S01]  /*1130*/  PRMT R92, RZ, 0x7610, R92 ;  /* 0x00007610ff5c7816 */ /* 0x000fe2000000005c */
[----:B----4-:R-:W-:Y:S04]  /*1140*/  STS.U16 [R76], R25 ;  /* 0x000000194c007388 */ /* 0x010fe80000000400 */
[----:B--2---:R1:W-:Y:S02]  /*1150*/  STS.U16 [R77+0x40], R0 ;  /* 0x000040004d007388 */ /* 0x0043e40000000400 */
[----:B-1----:R-:W-:-:S02]  /*1160*/  SHF.L.U32 R0, R79, 0x3, RZ ;  /* 0x000000034f007819 */ /* 0x002fc400000006ff */
[----:B---3--:R1:W-:Y:S02]  /*1170*/  STS.U16 [R78+0x80], R27 ;  /* 0x0000801b4e007388 */ /* 0x0083e40000000400 */
[----:B------:R-:W-:Y:S02]  /*1180*/  LEA.HI.SX32 R85, R0, R0, 0x1b ;  /* 0x0000000000557211 */ /* 0x000fe400078fdaff */
[----:B------:R2:W-:Y:S02]  /*1190*/  STS.U16 [R80+0xc0], R29 ;  /* 0x0000c01d50007388 */ /* 0x0005e40000000400 */
[----:B------:R-:W-:Y:S02]  /*11a0*/  LEA R85, R85, UR5, 0x1 ;  /* 0x0000000555557c11 */ /* 0x000fe4000f8e08ff */
        /* <DEDUP_REMOVED lines=15> */
[----:B-1----:R-:W-:Y:S02]  /*12a0*/  PRMT R27, RZ, 0x7610, R27 ;  /* 0x00007610ff1b7816 */ /* 0x002fe4000000001b */
[----:B--2---:R-:W-:Y:S02]  /*12b0*/  PRMT R29, RZ, 0x7610, R29 ;  /* 0x00007610ff1d7816 */ /* 0x004fe4000000001d */
[----:B------:R-:W-:Y:S02]  /*12c0*/  PRMT R0, RZ, 0x7610, R0 ;  /* 0x00007610ff007816 */ /* 0x000fe40000000000 */
[----:B---3--:R-:W-:Y:S01]  /*12d0*/  PRMT R31, RZ, 0x7610, R31 ;  /* 0x00007610ff1f7816 */ /* 0x008fe2000000001f */
        /* <DEDUP_REMOVED lines=19> */
[----:B---3--:R1:W-:Y:S04]  /*1410*/  STS.U16 [R77+0x40], R90 ;  /* 0x0000405a4d007388 */ /* 0x0083e80000000400 */
[----:B------:R-:W-:Y:S04]  /*1420*/  STS.U16 [R78+0x80], R27 ;  /* 0x0000801b4e007388 */ /* 0x000fe80000000400 */
[----:B----4-:R-:W-:Y:S04]  /*1430*/  STS.U16 [R80+0xc0], R35 ;  /* 0x0000c02350007388 */ /* 0x010fe80000000400 */
        /* <DEDUP_REMOVED lines=35> */
[----:B------:R-:W-:Y:S04]  /*1670*/  STS.U16 [R78+0x80], R93 ;  /* 0x0000805d4e007388 */ /* 0x000fe80000000400 */
[----:B----4-:R1:W-:Y:S04]  /*1680*/  STS.U16 [R80+0xc0], R95 ;  /* 0x0000c05f50007388 */ /* 0x0103e80000000400 */
        /* <DEDUP_REMOVED lines=38> */
[----:B------:R-:W3:Y:S04]  /*18f0*/  LDS.U16 R3, [R85+0x2] ;  /* 0x0000020055037984 */ /* 0x000ee80000000400 */
[----:B------:R-:W4:Y:S04]  /*1900*/  LDS.U16 R96, [R85+0x4] ;  /* 0x0000040055607984 */ /* 0x000f280000000400 */
[----:B------:R-:W-:Y:S04]  /*1910*/  LDS.U16 R97, [R85+0x6] ;  /* 0x0000060055617984 */ /* 0x000fe80000000400 */
[----:B------:R-:W-:Y:S04]  /*1920*/  LDS.U16 R98, [R85+0x8] ;  /* 0x0000080055627984 */ /* 0x000fe80000000400 */
[----:B------:R-:W0:Y:S04]  /*1930*/  LDS.U16 R99, [R85+0xa] ;  /* 0x00000a0055637984 */ /* 0x000e280000000400 */
[----:B------:R-:W0:Y:S04]  /*1940*/  LDS.U16 R100, [R85+0xc] ;  /* 0x00000c0055647984 */ /* 0x000e280000000400 */
[----:B------:R-:W0:Y:S01]  /*1950*/  LDS.U16 R101, [R85+0xe] ;  /* 0x00000e0055657984 */ /* 0x000e220000000400 */
[----:B------:R-:W-:Y:S01]  /*1960*/  BAR.SYNC.DEFER_BLOCKING 0x0 ;  /* 0x0000000000007b1d */ /* 0x000fe20000010000 */
[----:B-1----:R-:W-:-:S02]  /*1970*/  PRMT R102, RZ, 0x7610, R102 ;  /* 0x00007610ff667816 */ /* 0x002fc40000000066 */
[----:B--2---:R-:W-:Y:S02]  /*1980*/  PRMT R95, RZ, 0x7610, R95 ;  /* 0x00007610ff5f7816 */ /* 0x004fe4000000005f */
[----:B------:R-:W-:Y:S02]  /*1990*/  PRMT R103, RZ, 0x7610, R103 ;  /* 0x00007610ff677816 */ /* 0x000fe40000000067 */
[----:B------:R-:W-:Y:S02]  /*19a0*/  PRMT R105, RZ, 0x7610, R105 ;  /* 0x00007610ff697816 */ /* 0x000fe40000000069 */
[----:B------:R-:W-:Y:S01]  /*19b0*/  PRMT R107, RZ, 0x7610, R107 ;  /* 0x00007610ff6b7816 */ /* 0x000fe2000000006b */
[----:B------:R-:W2:Y:S01]  /*19c0*/  @!P0 LDG.E.U16 R109, desc[UR16][R20.64] ;  /* 0x00000010146d8981 */ /* 0x000ea2000c1e1500 */
[----:B------:R-:W-:Y:S02]  /*19d0*/  ISETP.NE.AND P0, PT, R104, RZ, PT ;  /* 0x000000ff6800720c */ /* 0x000fe40003f05270 */
[----:B------:R-:W-:Y:S01]  /*19e0*/  PRMT R104, RZ, 0x7610, R104 ;  /* 0x00007610ff687816 */ /* 0x000fe20000000068 */
[----:B------:R-:W2:Y:S04]  /*19f0*/  @!P1 LDG.E.U16 R95, desc[UR16][R20.64+0x80] ;  /* 0x00008010145f9981 */ /* 0x000ea8000c1e1500 */
[----:B------:R-:W2:Y:S04]  /*1a00*/  @!P2 LDG.E.U16 R103, desc[UR16][R20.64+0xc0] ;  /* 0x0000c0101467a981 */ /* 0x000ea8000c1e1500 */
[----:B------:R-:W2:Y:S04]  /*1a10*/  @!P3 LDG.E.U16 R104, desc[UR16][R20.64+0x100] ;  /* 0x000100101468b981 */ /* 0x000ea8000c1e1500 */
[----:B------:R-:W2:Y:S04]  /*1a20*/  @!P0 LDG.E.U16 R102, desc[UR16][R20.64+0x40] ;  /* 0x0000401014668981 */ /* 0x000ea8000c1e1500 */
[----:B------:R-:W2:Y:S04]  /*1a30*/  @!P4 LDG.E.U16 R105, desc[UR16][R20.64+0x140] ;  /* 0x000140101469c981 */ /* 0x000ea8000c1e1500 */
[----:B------:R-:W2:Y:S04]  /*1a40*/  @!P5 LDG.E.U16 R106, desc[UR16][R20.64+0x180] ;  /* 0x00018010146ad981 */ /* 0x000ea8000c1e1500 */
[----:B------:R1:W2:Y:S01]  /*1a50*/  @!P6 LDG.E.U16 R107, desc[UR16][R20.64+0x1c0] ;  /* 0x0001c010146be981 */ /* 0x0002a2000c1e1500 */
[----:B---3--:R-:W-:Y:S01]  /*1a60*/  SHF.L.U32 R110, R3, 0x10, RZ ;  /* 0x00000010036e7819 */ /* 0x008fe200000006ff */
[----:B------:R-:W-:-:S04]  /*1a70*/  IMAD.U32 R108, R2, 0x10000, RZ ;  /* 0x00010000026c7824 */ /* 0x000fc800078e00ff */
[----:B------:R-:W-:Y:S01]  /*1a80*/  FMUL.FTZ R3, R110, -1.4426950216293334961 ;  /* 0xbfb8aa3b6e037820 */ /* 0x000fe20000410000 */
[----:B------:R-:W-:-:S03]  /*1a90*/  FMUL.FTZ R2, R108, -1.4426950216293334961 ;  /* 0xbfb8aa3b6c027820 */ /* 0x000fc60000410000 */
[----:B-1----:R-:W-:Y:S01]  /*1aa0*/  MUFU.EX2 R21, R3 ;  /* 0x0000000300157308 */ /* 0x002fe20000000800 */
[----:B----4-:R-:W-:-:S03]  /*1ab0*/  SHF.L.U32 R111, R96, 0x10, RZ ;  /* 0x00000010606f7819 */ /* 0x010fc600000006ff */
[----:B------:R-:W1:Y:S02]  /*1ac0*/  MUFU.EX2 R20, R2 ;  /* 0x0000000200147308 */ /* 0x000e640000000800 */
[----:B------:R-:W-:Y:S01]  /*1ad0*/  FMUL.FTZ R96, R111, -1.4426950216293334961 ;  /* 0xbfb8aa3b6f607820 */ /* 0x000fe20000410000 */
[----:B0-----:R-:W-:-:S05]  /*1ae0*/  SHF.L.U32 R116, R99, 0x10, RZ ;  /* 0x0000001063747819 */ /* 0x001fca00000006ff */
[----:B------:R-:W0:Y:S01]  /*1af0*/  MUFU.EX2 R96, R96 ;  /* 0x0000006000607308 */ /* 0x000e220000000800 */
[----:B------:R-:W-:Y:S01]  /*1b00*/  SHF.L.U32 R112, R98, 0x10, RZ ;  /* 0x0000001062707819 */ /* 0x000fe200000006ff */
[----:B-1----:R-:W-:Y:S01]  /*1b10*/  FADD.FTZ R20, R20, 1 ;  /* 0x3f80000014147421 */ /* 0x002fe20000010000 */
[----:B------:R-:W-:-:S03]  /*1b20*/  IMAD.U32 R118, R100, 0x10000, RZ ;  /* 0x0001000064767824 */ /* 0x000fc600078e00ff */
[----:B------:R-:W1:Y:S01]  /*1b30*/  MUFU.RCP R99, R20 ;  /* 0x0000001400637308 */ /* 0x000e620000001000 */
[----:B------:R-:W-:Y:S01]  /*1b40*/  FMUL.FTZ R100, R116, -1.4426950216293334961 ;  /* 0xbfb8aa3b74647820 */ /* 0x000fe20000410000 */
[----:B------:R-:W-:Y:S01]  /*1b50*/  SHF.L.U32 R122, R101, 0x10, RZ ;  /* 0x00000010657a7819 */ /* 0x000fe200000006ff */
[----:B0-----:R-:W-:Y:S01]  /*1b60*/  FADD.FTZ R98, R96, 1 ;  /* 0x3f80000060627421 */ /* 0x001fe20000010000 */
[----:B------:R-:W-:Y:S01]  /*1b70*/  SHF.L.U32 R0, R0, 0x10, RZ ;  /* 0x0000001000007819 */ /* 0x000fe200000006ff */
[----:B------:R-:W-:Y:S01]  /*1b80*/  IMAD.U32 R88, R88, 0x10000, RZ ;  /* 0x0001000058587824 */ /* 0x000fe200078e00ff */
[----:B------:R-:W-:Y:S01]  /*1b90*/  SHF.L.U32 R91, R91, 0x10, RZ ;  /* 0x000000105b5b7819 */ /* 0x000fe200000006ff */
[----:B------:R-:W-:Y:S01]  /*1ba0*/  IMAD.U32 R89, R89, 0x10000, RZ ;  /* 0x0001000059597824 */ /* 0x000fe200078e00ff */
[----:B------:R-:W-:Y:S02]  /*1bb0*/  SHF.L.U32 R93, R93, 0x10, RZ ;  /* 0x000000105d5d7819 */ /* 0x000fe400000006ff */
[----:B------:R-:W-:Y:S01]  /*1bc0*/  ISETP.NE.AND P0, PT, R12, RZ, PT ;  /* 0x000000ff0c00720c */ /* 0x000fe20003f05270 */
[----:B--2---:R0:W-:Y:S04]  /*1bd0*/  STS.U16 [R76], R109 ;  /* 0x0000006d4c007388 */ /* 0x0041e80000000400 */
[----:B------:R-:W-:Y:S04]  /*1be0*/  STS.U16 [R77+0x40], R102 ;  /* 0x000040664d007388 */ /* 0x000fe80000000400 */
[----:B------:R-:W-:Y:S04]  /*1bf0*/  STS.U16 [R78+0x80], R95 ;  /* 0x0000805f4e007388 */ /* 0x000fe80000000400 */
[----:B------:R2:W-:Y:S04]  /*1c00*/  STS.U16 [R80+0xc0], R103 ;  /* 0x0000c06750007388 */ /* 0x0005e80000000400 */
[----:B------:R-:W-:Y:S04]  /*1c10*/  STS.U16 [R81+0x100], R104 ;  /* 0x0001006851007388 */ /* 0x000fe80000000400 */
[----:B------:R3:W-:Y:S04]  /*1c20*/  STS.U16 [R82+0x140], R105 ;  /* 0x0001406952007388 */ /* 0x0007e80000000400 */
[----:B------:R4:W-:Y:S04]  /*1c30*/  STS.U16 [R83+0x180], R106 ;  /* 0x0001806a53007388 */ /* 0x0009e80000000400 */
[----:B------:R1:W-:Y:S01]  /*1c40*/  STS.U16 [R84+0x1c0], R107 ;  /* 0x0001c06b54007388 */ /* 0x0003e20000000400 */
[----:B------:R-:W-:-:S03]  /*1c50*/  NOP ;  /* 0x0000000000007918 */ /* 0x000fc60000000000 */
[----:B------:R-:W1:Y:S04]  /*1c60*/  LDS.U16 R3, [R85+0x2] ;  /* 0x0000020055037984 */ /* 0x000e680000000400 */
[----:B------:R-:W1:Y:S01]  /*1c70*/  LDS.U16 R2, [R85] ;  /* 0x0000000055027984 */ /* 0x000e620000000400 */
[----:B0-----:R-:W-:Y:S01]  /*1c80*/  IMAD.U32 R109, R97, 0x10000, RZ ;  /* 0x00010000616d7824 */ /* 0x001fe200078e00ff */
[----:B--2---:R-:W-:Y:S02]  /*1c90*/  MUFU.EX2 R103, R100 ;  /* 0x0000006400677308 */ /* 0x004fe40000000800 */
[----:B------:R-:W-:Y:S01]  /*1ca0*/  LDS.U16 R96, [R85+0x8] ;  /* 0x0000080055607984 */ /* 0x000fe20000000400 */
[----:B------:R-:W-:Y:S01]  /*1cb0*/  FMUL.FTZ R95, R109, -1.4426950216293334961 ;  /* 0xbfb8aa3b6d5f7820 */ /* 0x000fe20000410000 */
[----:B------:R-:W-:-:S03]  /*1cc0*/  FMUL.FTZ R97, R112, -1.4426950216293334961 ;  /* 0xbfb8aa3b70617820 */ /* 0x000fc60000410000 */
[----:B------:R0:W2:Y:S04]  /*1cd0*/  MUFU.EX2 R102, R95 ;  /* 0x0000005f00667308 */ /* 0x0000a80000000800 */
[----:B------:R3:W4:Y:S01]  /*1ce0*/  MUFU.EX2 R101, R97 ;  /* 0x0000006100657308 */ /* 0x0007220000000800 */
[----:B0-----:R-:W0:Y:S01]  /*1cf0*/  LDS.U16 R95, [R85+0x6] ;  /* 0x00000600555f7984 */ /* 0x001e220000000400 */
[----:B---3--:R-:W-:Y:S01]  /*1d00*/  FADD.FTZ R97, R21, 1 ;  /* 0x3f80000015617421 */ /* 0x008fe20000010000 */
[----:B--2---:R-:W-:Y:S02]  /*1d10*/  FADD.FTZ R100, R102, 1 ;  /* 0x3f80000066647421 */ /* 0x004fe40000010000 */
[----:B------:R-:W2:Y:S01]  /*1d20*/  LDS.U16 R21, [R85+0x4] ;  /* 0x0000040055157984 */ /* 0x000ea20000000400 */
[----:B------:R-:W-:Y:S01]  /*1d30*/  FADD.FTZ R114, R103, 1 ;  /* 0x3f80000067727421 */ /* 0x000fe20000010000 */
[----:B------:R3:W0:Y:S01]  /*1d40*/  MUFU.RCP R105, R97 ;  /* 0x0000006100697308 */ /* 0x0006220000001000 */
[----:B----4-:R-:W-:Y:S01]  /*1d50*/  FADD.FTZ R113, R101, 1 ;  /* 0x3f80000065717421 */ /* 0x010fe20000010000 */
[----:B------:R-:W-:Y:S01]  /*1d60*/  FMUL.FTZ R106, R118, -1.4426950216293334961 ;  /* 0xbfb8aa3b766a7820 */ /* 0x000fe20000410000 */
[----:B-1----:R-:W-:Y:S01]  /*1d70*/  FMUL.FTZ R107, R122, -1.4426950216293334961 ;  /* 0xbfb8aa3b7a6b7820 */ /* 0x002fe20000410000 */
[----:B---3--:R-:W1:Y:S01]  /*1d80*/  LDS.U16 R97, [R85+0xa] ;  /* 0x00000a0055617984 */ /* 0x008e620000000400 */
[----:B------:R-:W-:Y:S01]  /*1d90*/  SHF.L.U32 R102, R3, 0x10, RZ ;  /* 0x0000001003667819 */ /* 0x000fe200000006ff */
[----:B------:R-:W-:Y:S01]  /*1da0*/  FADD.FTZ R3, -R99, 1 ;  /* 0x3f80000063037421 */ /* 0x000fe20000010100 */
[----:B------:R-:W-:-:S03]  /*1db0*/  SHF.L.U32 R101, R2, 0x10, RZ ;  /* 0x0000001002657819 */ /* 0x000fc600000006ff */
[----:B------:R-:W-:Y:S01]  /*1dc0*/  FFMA.FTZ R103, R108, R3, 1 ;  /* 0x3f8000006c677423 */ /* 0x000fe20000010003 */
[----:B------:R-:W3:Y:S04]  /*1dd0*/  LDS.U16 R2, [R85+0xc] ;  /* 0x00000c0055027984 */ /* 0x000ee80000000400 */
[----:B------:R-:W4:Y:S01]  /*1de0*/  LDS.U16 R3, [R85+0xe] ;  /* 0x00000e0055037984 */ /* 0x000f220000000400 */
[----:B------:R0:W2:Y:S04]  /*1df0*/  MUFU.EX2 R117, R106 ;  /* 0x0000006a00757308 */ /* 0x0000a80000000800 */
[----:B------:R0:W2:Y:S01]  /*1e00*/  MUFU.EX2 R121, R107 ;  /* 0x0000006b00797308 */ /* 0x0000a20000000800 */
[----:B------:R-:W-:-:S03]  /*1e10*/  FMUL.FTZ R20, R0, R101 ;  /* 0x0000006500147220 */ /* 0x000fc60000410000 */
[----:B------:R-:W-:Y:S08]  /*1e20*/  MUFU.RCP R115, R113 ;  /* 0x0000007100737308 */ /* 0x000ff00000001000 */
[----:B0-----:R-:W0:Y:S01]  /*1e30*/  MUFU.RCP R106, R100 ;  /* 0x00000064006a7308 */ /* 0x001e220000001000 */
[----:B------:R-:W-:Y:S01]  /*1e40*/  FADD.FTZ R107, -R105, 1 ;  /* 0x3f800000696b7421 */ /* 0x000fe20000010100 */
[----:B------:R-:W-:-:S06]  /*1e50*/  FMUL.FTZ R20, R99, R20 ;  /* 0x0000001463147220 */ /* 0x000fcc0000410000 */
[----:B------:R1:W3:Y:S01]  /*1e60*/  MUFU.RCP R104, R98 ;  /* 0x0000006200687308 */ /* 0x0002e20000001000 */
[----:B------:R-:W-:Y:S01]  /*1e70*/  FFMA.FTZ R107, R110, R107, 1 ;  /* 0x3f8000006e6b7423 */ /* 0x000fe2000001006b */
[----:B--2---:R-:W-:Y:S01]  /*1e80*/  FADD.FTZ R120, R117, 1 ;  /* 0x3f80000075787421 */ /* 0x004fe20000010000 */
[----:B------:R-:W-:Y:S01]  /*1e90*/  FADD.FTZ R124, R121, 1 ;  /* 0x3f800000797c7421 */ /* 0x000fe20000010000 */
[----:B-1----:R-:W-:-:S04]  /*1ea0*/  FMUL.FTZ R98, R88, R102 ;  /* 0x0000006658627220 */ /* 0x002fc80000410000 */
[----:B------:R-:W-:Y:S01]  /*1eb0*/  FMUL.FTZ R98, R105, R98 ;  /* 0x0000006269627220 */ /* 0x000fe20000410000 */
[----:B------:R-:W-:Y:S01]  /*1ec0*/  FMUL.FTZ R103, R20, R103 ;  /* 0x0000006714677220 */ /* 0x000fe20000410000 */
[----:B------:R1:W2:Y:S01]  /*1ed0*/  MUFU.RCP R119, R114 ;  /* 0x0000007200777308 */ /* 0x0002a20000001000 */
[----:B------:R-:W-:Y:S01]  /*1ee0*/  SHF.L.U32 R20, R90, 0x10, RZ ;  /* 0x000000105a147819 */ /* 0x000fe200000006ff */
[----:B------:R-:W-:Y:S01]  /*1ef0*/  FMUL.FTZ R98, R98, R107 ;  /* 0x0000006b62627220 */ /* 0x000fe20000410000 */
[----:B------:R-:W-:Y:S01]  /*1f00*/  SHF.L.U32 R107, R95, 0x10, RZ ;  /* 0x000000105f6b7819 */ /* 0x000fe200000006ff */
[----:B0-----:R-:W-:-:S04]  /*1f10*/  FADD.FTZ R100, -R106, 1 ;  /* 0x3f8000006a647421 */ /* 0x001fc80000010100 */
[----:B------:R0:W2:Y:S01]  /*1f20*/  MUFU.RCP R121, R120 ;  /* 0x0000007800797308 */ /* 0x0000a20000001000 */
[----:B-1----:R-:W-:Y:S01]  /*1f30*/  SHF.L.U32 R114, R96, 0x10, RZ ;  /* 0x0000001060727819 */ /* 0x002fe200000006ff */
[----:B------:R-:W-:Y:S01]  /*1f40*/  FMUL.FTZ R113, R20, R107 ;  /* 0x0000006b14717220 */ /* 0x000fe20000410000 */
[----:B------:R-:W-:-:S05]  /*1f50*/  IMAD.U32 R21, R21, 0x10000, RZ ;  /* 0x0001000015157824 */ /* 0x000fca00078e00ff */
[----:B------:R4:W1:Y:S01]  /*1f60*/  MUFU.RCP R125, R124 ;  /* 0x0000007c007d7308 */ /* 0x0008620000001000 */
[----:B------:R-:W-:Y:S01]  /*1f70*/  FADD.FTZ R117, -R115, 1 ;  /* 0x3f80000073757421 */ /* 0x000fe20000010100 */
[----:B------:R-:W-:Y:S01]  /*1f80*/  FMUL.FTZ R96, R91, R114 ;  /* 0x000000725b607220 */ /* 0x000fe20000410000 */
[----:B------:R-:W-:Y:S01]  /*1f90*/  FFMA.FTZ R100, R109, R100, 1 ;  /* 0x3f8000006d647423 */ /* 0x000fe20000010064 */
[----:B------:R-:W-:Y:S01]  /*1fa0*/  FMUL.FTZ R113, R106, R113 ;  /* 0x000000716a717220 */ /* 0x000fe20000410000 */
[----:B---3--:R-:W-:Y:S01]  /*1fb0*/  FADD.FTZ R90, -R104, 1 ;  /* 0x3f800000685a7421 */ /* 0x008fe20000010100 */
[----:B------:R-:W-:Y:S01]  /*1fc0*/  FMUL.FTZ R95, R89, R21 ;  /* 0x00000015595f7220 */ /* 0x000fe20000410000 */
[----:B------:R-:W-:Y:S01]  /*1fd0*/  FFMA.FTZ R117, R112, R117, 1 ;  /* 0x3f80000070757423 */ /* 0x000fe20000010075 */
[----:B------:R-:W-:Y:S01]  /*1fe0*/  FMUL.FTZ R96, R115, R96 ;  /* 0x0000006073607220 */ /* 0x000fe20000410000 */
[----:B------:R-:W-:Y:S01]  /*1ff0*/  FMUL.FTZ R113, R113, R100 ;  /* 0x0000006471717220 */ /* 0x000fe20000410000 */
[----:B------:R-:W-:Y:S01]  /*2000*/  FFMA.FTZ R90, R111, R90, 1 ;  /* 0x3f8000006f5a7423 */ /* 0x000fe2000001005a */
[----:B------:R-:W-:Y:S01]  /*2010*/  FMUL.FTZ R95, R104, R95 ;  /* 0x0000005f685f7220 */ /* 0x000fe20000410000 */
[----:B------:R-:W-:Y:S01]  /*2020*/  FMUL.FTZ R117, R96, R117 ;  /* 0x0000007560757220 */ /* 0x000fe20000410000 */
[----:B------:R-:W-:Y:S01]  /*2030*/  SHF.L.U32 R97, R97, 0x10, RZ ;  /* 0x0000001061617819 */ /* 0x000fe200000006ff */
[----:B------:R-:W-:Y:S01]  /*2040*/  IMAD.U32 R96, R92, 0x10000, RZ ;  /* 0x000100005c607824 */ /* 0x000fe200078e00ff */
[----:B------:R-:W-:Y:S01]  /*2050*/  SHF.L.U32 R100, R94, 0x10, RZ ;  /* 0x000000105e647819 */ /* 0x000fe200000006ff */
[----:B0-----:R-:W-:Y:S01]  /*2060*/  IMAD.U32 R120, R2, 0x10000, RZ ;  /* 0x0001000002787824 */ /* 0x001fe200078e00ff */
[----:B----4-:R-:W-:Y:S01]  /*2070*/  SHF.L.U32 R124, R3, 0x10, RZ ;  /* 0x00000010037c7819 */ /* 0x010fe200000006ff */
[----:B------:R-:W-:Y:S01]  /*2080*/  FMUL.FTZ R90, R95, R90 ;  /* 0x0000005a5f5a7220 */ /* 0x000fe20000410000 */
[----:B--2---:R-:W-:Y:S01]  /*2090*/  FADD.FTZ R95, -R119, 1 ;  /* 0x3f800000775f7421 */ /* 0x004fe20000010100 */
[----:B------:R-:W-:Y:S01]  /*20a0*/  FMUL.FTZ R2, R96, R97 ;  /* 0x0000006160027220 */ /* 0x000fe20000410000 */
[----:B------:R-:W-:Y:S01]  /*20b0*/  FADD.FTZ R123, -R121, 1 ;  /* 0x3f800000797b7421 */ /* 0x000fe20000010100 */
[----:B------:R-:W-:Y:S01]  /*20c0*/  FMUL.FTZ R92, R93, R120 ;  /* 0x000000785d5c7220 */ /* 0x000fe20000410000 */
[----:B-1----:R-:W-:Y:S01]  /*20d0*/  FADD.FTZ R3, -R125, 1 ;  /* 0x3f8000007d037421 */ /* 0x002fe20000010100 */
[----:B------:R-:W-:Y:S01]  /*20e0*/  FMUL.FTZ R94, R100, R124 ;  /* 0x0000007c645e7220 */ /* 0x000fe20000410000 */
[----:B------:R-:W-:Y:S01]  /*20f0*/  FFMA.FTZ R95, R116, R95, 1 ;  /* 0x3f800000745f7423 */ /* 0x000fe2000001005f */
[----:B------:R-:W-:Y:S01]  /*2100*/  FMUL.FTZ R2, R119, R2 ;  /* 0x0000000277027220 */ /* 0x000fe20000410000 */
[----:B------:R-:W-:Y:S01]  /*2110*/  FFMA.FTZ R123, R118, R123, 1 ;  /* 0x3f800000767b7423 */ /* 0x000fe2000001007b */
[----:B------:R-:W-:Y:S01]  /*2120*/  FMUL.FTZ R92, R121, R92 ;  /* 0x0000005c795c7220 */ /* 0x000fe20000410000 */
[----:B------:R-:W-:Y:S01]  /*2130*/  FFMA.FTZ R3, R122, R3, 1 ;  /* 0x3f8000007a037423 */ /* 0x000fe20000010003 */
[----:B------:R-:W-:Y:S01]  /*2140*/  FMUL.FTZ R94, R125, R94 ;  /* 0x0000005e7d5e7220 */ /* 0x000fe20000410000 */
[----:B------:R-:W-:Y:S01]  /*2150*/  FMUL.FTZ R2, R2, R95 ;  /* 0x0000005f02027220 */ /* 0x000fe20000410000 */
[----:B------:R-:W-:Y:S01]  /*2160*/  FMUL.FTZ R92, R92, R123 ;  /* 0x0000007b5c5c7220 */ /* 0x000fe20000410000 */
[----:B------:R-:W-:Y:S01]  /*2170*/  BAR.SYNC.DEFER_BLOCKING 0x0 ;  /* 0x0000000000007b1d */ /* 0x000fe20000010000 */
[----:B------:R-:W-:Y:S01]  /*2180*/  FMUL.FTZ R3, R94, R3 ;  /* 0x000000035e037220 */ /* 0x000fe20000410000 */
[----:B------:R-:W-:-:S02]  /*2190*/  F2FP.BF16.F32.PACK_AB R98, R98, R103 ;  /* 0x000000676262723e */ /* 0x000fc400000010ff */
[----:B------:R-:W-:Y:S02]  /*21a0*/  F2FP.BF16.F32.PACK_AB R90, R113, R90 ;  /* 0x0000005a715a723e */ /* 0x000fe400000010ff */
[----:B------:R-:W-:Y:S02]  /*21b0*/  F2FP.BF16.F32.PACK_AB R2, R2, R117 ;  /* 0x000000750202723e */ /* 0x000fe400000010ff */
[----:B------:R-:W-:Y:S02]  /*21c0*/  F2FP.BF16.F32.PACK_AB R3, R3, R92 ;  /* 0x0000005c0303723e */ /* 0x000fe400000010ff */
[----:B------:R-:W-:Y:S02]  /*21d0*/  PRMT R95, R98, 0x7632, R95 ;  /* 0x00007632625f7816 */ /* 0x000fe4000000005f */
        /* <DEDUP_REMOVED lines=22> */
[----:B0-----:R-:W-:-:S05]  /*2340*/  IMAD.WIDE.U32 R2, R134, UR18, R4 ;  /* 0x0000001286027c25 */ /* 0x001fca000f8e0004 */
[----:B------:R-:W0:Y:S01]  /*2350*/  LDS R133, [UR5+0x210] ;  /* 0x00021005ff857984 */ /* 0x000e220008000800 */
[----:B------:R-:W-:Y:S02]  /*2360*/  IMAD R3, R135, UR18, R3 ;  /* 0x0000001287037c24 */ /* 0x000fe4000f8e0203 */
[----:B------:R-:W-:-:S04]  /*2370*/  IMAD.WIDE.U32 R2, R37, UR6, R2 ;  /* 0x0000000625027c25 */ /* 0x000fc8000f8e0002 */
[----:B------:R-:W-:Y:S01]  /*2380*/  IMAD R90, R37, UR7, R3 ;  /* 0x00000007255a7c24 */ /* 0x000fe2000f8e0203 */
[----:B------:R-:W-:Y:S01]  /*2390*/  IADD3 R3, P1, PT, R56, R2, RZ ;  /* 0x0000000238037210 */ /* 0x000fe20007f3e0ff */
[----:B------:R-:W1:Y:S04]  /*23a0*/  LDCU.64 UR6, c[0x0][0x490] ;  /* 0x00009200ff0677ac */ /* 0x000e680008000a00 */
[----:B------:R-:W-:Y:S01]  /*23b0*/  IMAD.X R90, RZ, RZ, R90, P1 ;  /* 0x000000ffff5a7224 */ /* 0x000fe200008e065a */
        /* <DEDUP_REMOVED lines=18> */
[----:B-1----:R-:W-:-:S04]  /*24e0*/  UISETP.NE.U32.AND UP0, UPT, UR6, URZ, UPT ;  /* 0x000000ff0600728c */ /* 0x002fc8000bf05070 */
        /* <DEDUP_REMOVED lines=32> */
[----:B------:R-:W-:Y:S01]  /*26f0*/  PRMT R3, R99, 0x7632, R3 ;  /* 0x0000763263037816 */ /* 0x000fe20000000003 */
[----:B------:R-:W1:Y:S01]  /*2700*/  LDC.64 R106, c[0x0][0x438] ;  /* 0x00010e00ff6a7b82 */ /* 0x000e620000000a00 */
[----:B------:R-:W-:Y:S02]  /*2710*/  PRMT R20, R2, 0x7632, R20 ;  /* 0x0000763202147816 */ /* 0x000fe40000000014 */
[----:B------:R-:W-:Y:S02]  /*2720*/  PRMT R101, R97, 0x7632, R101 ;  /* 0x0000763261657816 */ /* 0x000fe40000000065 */
[----:B------:R-:W-:Y:S01]  /*2730*/  PRMT R102, R118, 0x7632, R102 ;  /* 0x0000763276667816 */ /* 0x000fe20000000066 */
[----:B------:R-:W-:Y:S04]  /*2740*/  STS.U16 [R85], R99 ;  /* 0x0000006355007388 */ /* 0x000fe80000000400 */
[----:B------:R-:W-:Y:S04]  /*2750*/  STS.U16 [R85+0x2], R3 ;  /* 0x0000020355007388 */ /* 0x000fe80000000400 */
[----:B------:R0:W-:Y:S04]  /*2760*/  STS.U16 [R85+0x4], R2 ;  /* 0x0000040255007388 */ /* 0x0001e80000000400 */
[----:B------:R2:W-:Y:S04]  /*2770*/  STS.U16 [R85+0x6], R20 ;  /* 0x0000061455007388 */ /* 0x0005e80000000400 */
[----:B------:R-:W-:Y:S01]  /*2780*/  STS.U16 [R85+0x8], R97 ;  /* 0x0000086155007388 */ /* 0x000fe20000000400 */
[----:B0-----:R-:W-:-:S03]  /*2790*/  IMAD.WIDE.U32 R2, R104, UR18, R4 ;  /* 0x0000001268027c25 */ /* 0x001fc6000f8e0004 */
[----:B------:R-:W-:Y:S01]  /*27a0*/  STS.U16 [R85+0xa], R101 ;  /* 0x00000a6555007388 */ /* 0x000fe20000000400 */
[----:B------:R-:W-:-:S03]  /*27b0*/  IMAD R3, R105, UR18, R3 ;  /* 0x0000001269037c24 */ /* 0x000fc6000f8e0203 */
[----:B------:R-:W-:Y:S01]  /*27c0*/  STS.U16 [R85+0xc], R118 ;  /* 0x00000c7655007388 */ /* 0x000fe20000000400 */
[----:B-1----:R-:W-:-:S03]  /*27d0*/  IMAD.WIDE.U32 R2, R37, R106, R2 ;  /* 0x0000006a25027225 */ /* 0x002fc600078e0002 */
[----:B------:R-:W-:Y:S01]  /*27e0*/  STS.U16 [R85+0xe], R102 ;  /* 0x00000e6655007388 */ /* 0x000fe20000000400 */
[----:B------:R-:W-:-:S03]  /*27f0*/  NOP ;  /* 0x0000000000007918 */ /* 0x000fc60000000000 */
[----:B------:R-:W-:Y:S01]  /*2800*/  LDS.U16 R21, [R76] ;  /* 0x000000004c157984 */ /* 0x000fe20000000400 */
[----:B--2---:R-:W-:Y:S01]  /*2810*/  IMAD R20, R37, R107, R3 ;  /* 0x0000006b25147224 */ /* 0x004fe200078e0203 */
        /* <DEDUP_REMOVED lines=30> */
.L_x_8539:
[----:B0-----:R-:W-:Y:S01]  /*2a00*/  SHF.L.U32 R99, R34, 0x10, RZ ;  /* 0x0000001022637819 */ /* 0x001fe200000006ff */
[----:B------:R-:W-:Y:S01]  /*2a10*/  IMAD.U32 R103, R30, 0x10000, RZ ;  /* 0x000100001e677824 */ /* 0x000fe200078e00ff */
[----:B------:R-:W-:Y:S01]  /*2a20*/  SHF.L.U32 R101, R32, 0x10, RZ ;  /* 0x0000001020657819 */ /* 0x000fe200000006ff */
[----:B------:R-:W-:Y:S01]  /*2a30*/  BAR.SYNC.DEFER_BLOCKING 0x0 ;  /* 0x0000000000007b1d */ /* 0x000fe20000010000 */
[----:B------:R-:W-:Y:S01]  /*2a40*/  SHF.L.U32 R105, R28, 0x10, RZ ;  /* 0x000000101c697819 */ /* 0x000fe200000006ff */
        /* <DEDUP_REMOVED lines=19> */
[----:B------:R-:W-:Y:S01]  /*2b80*/  MOV R89, RZ ;  /* 0x000000ff00597202 */ /* 0x000fe20000000f00 */
[----:B------:R-:W-:Y:S01]  /*2b90*/  FFMA.FTZ R45, R96, R109, R45 ;  /* 0x0000006d602d7223 */ /* 0x000fe2000001002d */
[----:B------:R-:W-:-:S02]  /*2ba0*/  HFMA2 R106, -RZ, RZ, 0, 0 ;  /* 0x00000000ff6a7431 */ /* 0x000fc400000001ff */
[----:B------:R-:W-:Y:S01]  /*2bb0*/  IMAD.MOV.U32 R102, RZ, RZ, RZ ;  /* 0x000000ffff667224 */ /* 0x000fe200078e00ff */
[----:B------:R-:W-:Y:S01]  /*2bc0*/  MOV R104, RZ ;  /* 0x000000ff00687202 */ /* 0x000fe20000000f00 */
[----:B------:R-:W-:Y:S01]  /*2bd0*/  FFMA.FTZ R45, R98, R111, R45 ;  /* 0x0000006f622d7223 */ /* 0x000fe2000001002d */
[----:B------:R-:W-:Y:S01]  /*2be0*/  IMAD.MOV.U32 R93, RZ, RZ, RZ ;  /* 0x000000ffff5d7224 */ /* 0x000fe200078e00ff */
[----:B------:R-:W-:Y:S01]  /*2bf0*/  MOV R95, RZ ;  /* 0x000000ff005f7202 */ /* 0x000fe20000000f00 */
[----:B------:R-:W-:Y:S02]  /*2c00*/  IMAD.MOV.U32 R97, RZ, RZ, RZ ;  /* 0x000000ffff617224 */ /* 0x000fe400078e00ff */
[--C-:B-----5:R-:W-:Y:S01]  /*2c10*/  FADD.FTZ R108, R87, R36.reuse ;  /* 0x00000024576c7221 */ /* 0x120fe20000010000 */
        /* <DEDUP_REMOVED lines=18> */
[C---:B------:R-:W-:Y:S01]  /*2d40*/  ISETP.NE.AND P2, PT, R53.reuse, 0x1, PT ;  /* 0x000000013500780c */ /* 0x040fe20003f45270 */
[C---:B------:R-:W-:Y:S01]  /*2d50*/  VIADD R123, R53.reuse, 0xfffffffe ;  /* 0xfffffffe357b7836 */ /* 0x040fe20000000000 */
[----:B------:R-:W-:Y:S01]  /*2d60*/  SHF.L.U32 R140, R53, 0x8, RZ ;  /* 0x00000008358c7819 */ /* 0x000fe200000006ff */
[----:B------:R-:W-:Y:S01]  /*2d70*/  FMUL.FTZ R125, R108, R99 ;  /* 0x000000636c7d7220 */ /* 0x000fe20000410000 */
[----:B------:R-:W-:Y:S01]  /*2d80*/  IADD3 R20, P0, PT, R4, R6, RZ ;  /* 0x0000000604147210 */ /* 0x000fe20007f1e0ff */
[----:B------:R-:W-:Y:S01]  /*2d90*/  FMUL.FTZ R136, R110, R101 ;  /* 0x000000656e887220 */ /* 0x000fe20000410000 */
[----:B------:R-:W-:Y:S01]  /*2da0*/  ISETP.GE.AND P1, PT, R56, R75, PT ;  /* 0x0000004b3800720c */ /* 0x000fe20003f26270 */
[----:B------:R-:W1:Y:S01]  /*2db0*/  LDC.64 R30, c[0x0][0x448] ;  /* 0x00011200ff1e7b82 */ /* 0x000e620000000a00 */
[----:B------:R-:W-:Y:S01]  /*2dc0*/  LOP3.LUT R164, R4, 0x100, RZ, 0xc0, !PT ;  /* 0x0000010004a47812 */ /* 0x000fe200078ec0ff */
[----:B------:R-:W-:Y:S01]  /*2dd0*/  FMUL.FTZ R127, R112, R103 ;  /* 0x00000067707f7220 */ /* 0x000fe20000410000 */
[----:B------:R-:W-:Y:S01]  /*2de0*/  IADD3 R166, PT, PT, R4, R12, RZ ;  /* 0x0000000c04a67210 */ /* 0x000fe20007ffe0ff */
[----:B------:R-:W-:Y:S01]  /*2df0*/  FMUL.FTZ R131, R114, R105 ;  /* 0x0000006972837220 */ /* 0x000fe20000410000 */
[----:B------:R-:W-:Y:S01]  /*2e00*/  FMUL.FTZ R133, R116, R107 ;  /* 0x0000006b74857220 */ /* 0x000fe20000410000 */
[----:B------:R-:W-:Y:S01]  /*2e10*/  ISETP.EQ.AND P2, PT, R12, RZ, P2 ;  /* 0x000000ff0c00720c */ /* 0x000fe20001742270 */
[----:B------:R-:W-:Y:S01]  /*2e20*/  FMUL.FTZ R137, R118, R109 ;  /* 0x0000006d76897220 */ /* 0x000fe20000410000 */
[----:B------:R-:W2:Y:S01]  /*2e30*/  LDC.64 R28, c[0x0][0x3a8] ;  /* 0x0000ea00ff1c7b82 */ /* 0x000ea20000000a00 */
[----:B------:R-:W-:Y:S01]  /*2e40*/  FMUL.FTZ R138, R120, R111 ;  /* 0x0000006f788a7220 */ /* 0x000fe20000410000 */
[----:B------:R-:W-:Y:S01]  /*2e50*/  FMUL.FTZ R139, R122, R113 ;  /* 0x000000717a8b7220 */ /* 0x000fe20000410000 */
[----:B------:R-:W-:Y:S01]  /*2e60*/  MOV R89, RZ ;  /* 0x000000ff00597202 */ /* 0x000fe20000000f00 */
[----:B------:R-:W3:Y:S01]  /*2e70*/  LDCU UR7, c[0x0][0x394] ;  /* 0x00007280ff0777ac */ /* 0x000ee20008000800 */
[----:B------:R-:W-:-:S02]  /*2e80*/  LOP3.LUT R140, R140, 0x100, RZ, 0xc0, !PT ;  /* 0x000001008c8c7812 */ /* 0x000fc400078ec0ff */
[----:B------:R-:W-:Y:S01]  /*2e90*/  IADD3.X R21, PT, PT, RZ, R73, RZ, P0, !PT ;  /* 0x00000049ff157210 */ /* 0x000fe200007fe4ff */
[----:B------:R-:W4:Y:S01]  /*2ea0*/  LDC.64 R26, c[0x0][0x3c0] ;  /* 0x0000f000ff1a7b82 */ /* 0x000f220000000a00 */
[----:B------:R-:W0:Y:S01]  /*2eb0*/  LDCU UR11, c[0x0][0x38c] ;  /* 0x00007180ff0b77ac */ /* 0x000e220008000800 */
[----:B------:R-:W0:Y:S06]  /*2ec0*/  LDCU UR10, c[0x0][0x388] ;  /* 0x00007100ff0a77ac */ /* 0x000e2c0008000800 */
[----:B------:R-:W0:Y:S01]  /*2ed0*/  LDC.64 R24, c[0x0][0x3e0] ;  /* 0x0000f800ff187b82 */ /* 0x000e220000000a00 */
[----:B------:R-:W0:Y:S01]  /*2ee0*/  LDCU.64 UR8, c[0x0][0x540] ;  /* 0x0000a800ff0877ac */ /* 0x000e220008000a00 */
[----:B------:R-:W-:-:S06]  /*2ef0*/  UMOV UR4, URZ ;  /* 0x000000ff00047c82 */ /* 0x000fcc0008000000 */
[----:B---3--:R-:W0:Y:S02]  /*2f00*/  LDC.64 R22, c[0x0][0x4f0] ;  /* 0x00013c00ff167b82 */ /* 0x008e240000000a00 */
.L_x_8562:
[----:B------:R-:W-:Y:S02]  /*2f10*/  HFMA2 R3, -RZ, RZ, 0, 0 ;  /* 0x00000000ff037431 */ /* 0x000fe400000001ff */
[----:B------:R-:W-:Y:S01]  /*2f20*/  IMAD.MOV.U32 R2, RZ, RZ, R56 ;  /* 0x000000ffff027224 */ /* 0x000fe200078e0038 */
[-C--:B------:R-:W-:Y:S02]  /*2f30*/  ISETP.GE.AND P0, PT, R67, R75.reuse, PT ;  /* 0x0000004b4300720c */ /* 0x080fe40003f06270 */
[----:B------:R-:W-:Y:S01]  /*2f40*/  ISETP.GE.AND P3, PT, R66, R75, PT ;  /* 0x0000004b4200720c */ /* 0x000fe20003f66270 */
[----:B01----:R-:W-:-:S04]  /*2f50*/  IMAD.WIDE.U32 R34, R24, UR4, R2 ;  /* 0x0000000418227c25 */ /* 0x003fc8000f8e0002 */
[----:B------:R-:W-:Y:S01]  /*2f60*/  IMAD R3, R25, UR4, R35 ;  /* 0x0000000419037c24 */ /* 0x000fe2000f8e0223 */
[----:B------:R-:W-:-:S04]  /*2f70*/  LEA R2, P4, R34, R51, 0x1 ;  /* 0x0000003322027211 */ /* 0x000fc800078808ff */
[----:B------:R-:W-:-:S05]  /*2f80*/  LEA.HI.X R3, R34, R52, R3, 0x1, P4 ;  /* 0x0000003422037211 */ /* 0x000fca00020f0c03 */
[----:B------:R-:W3:Y:S04]  /*2f90*/  @!P1 LDG.E.U16 R86, desc[UR16][R2.64] ;  /* 0x0000001002569981 */ /* 0x000ee8000c1e1500 */
[----:B------:R-:W5:Y:S04]  /*2fa0*/  @!P0 LDG.E.U16 R35, desc[UR16][R2.64+0x80] ;  /* 0x0000801002238981 */ /* 0x000f68000c1e1500 */
[----:B------:R-:W2:Y:S01]  /*2fb0*/  @!P3 LDG.E.U16 R34, desc[UR16][R2.64+0x40] ;  /* 0x000040100222b981 */ /* 0x000ea2000c1e1500 */
[----:B------:R-:W-:Y:S01]  /*2fc0*/  MOV R141, RZ ;  /* 0x000000ff008d7202 */ /* 0x000fe20000000f00 */
[----:B------:R-:W-:Y:S01]  /*2fd0*/  HFMA2 R143, -RZ, RZ, 0, 0 ;  /* 0x00000000ff8f7431 */ /* 0x000fe200000001ff */
[----:B------:R-:W-:-:S02]  /*2fe0*/  ISETP.GE.AND P5, PT, R69, R75, PT ;  /* 0x0000004b4500720c */ /* 0x000fc40003fa6270 */
[----:B------:R-:W-:Y:S02]  /*2ff0*/  ISETP.GE.AND P4, PT, R70, R75, PT ;  /* 0x0000004b4600720c */ /* 0x000fe40003f86270 */
[----:B---3--:R-:W-:Y:S02]  /*3000*/  @!P1 PRMT R141, R86, 0x5410, RZ ;  /* 0x00005410568d9816 */ /* 0x008fe400000000ff */
[----:B-----5:R-:W-:Y:S02]  /*3010*/  @!P0 PRMT R143, R35, 0x5410, RZ ;  /* 0x00005410238f8816 */ /* 0x020fe400000000ff */
[----:B------:R-:W-:Y:S02]  /*3020*/  MOV R35, R47 ;  /* 0x0000002f00237202 */ /* 0x000fe40000000f00 */
[----:B--2---:R-:W-:Y:S01]  /*3030*/  @!P3 PRMT R141, R141, 0x5410, R34 ;  /* 0x000054108d8db816 */ /* 0x004fe20000000022 */
[----:B------:R-:W-:Y:S01]  /*3040*/  IMAD.MOV.U32 R34, RZ, RZ, R10 ;  /* 0x000000ffff227224 */ /* 0x000fe200078e000a */
[----:B------:R-:W-:-:S03]  /*3050*/  ISETP.GE.AND P0, PT, R68, R75, PT ;  /* 0x0000004b4400720c */ /* 0x000fc60003f06270 */
[----:B------:R-:W-:Y:S01]  /*3060*/  IMAD.WIDE.U32 R128, R28, UR4, R34 ;  /* 0x000000041c807c25 */ /* 0x000fe2000f8e0022 */
[----:B------:R-:W-:Y:S02]  /*3070*/  MOV R34, R8 ;  /* 0x0000000800227202 */ /* 0x000fe40000000f00 */
[----:B------:R-:W-:Y:S01]  /*3080*/  MOV R35, R49 ;  /* 0x0000003100237202 */ /* 0x000fe20000000f00 */
[----:B------:R-:W-:Y:S01]  /*3090*/  IMAD R87, R29, UR4, R129 ;  /* 0x000000041d577c24 */ /* 0x000fe2000f8e0281 */
[----:B------:R-:W-:Y:S01]  /*30a0*/  LEA R86, P3, R128, R32, 0x2 ;  /* 0x0000002080567211 */ /* 0x000fe200078610ff */
[----:B------:R-:W2:Y:S01]  /*30b0*/  @!P5 LDG.E.U16 R129, desc[UR16][R2.64+0x100] ;  /* 0x000100100281d981 */ /* 0x000ea2000c1e1500 */
[----:B----4-:R-:W-:Y:S02]  /*30c0*/  IMAD.WIDE.U32 R134, R26, UR4, R34 ;  /* 0x000000041a867c25 */ /* 0x010fe4000f8e0022 */
[----:B------:R-:W-:Y:S02]  /*30d0*/  LEA.HI.X R87, R128, R33, R87, 0x2, P3 ;  /* 0x0000002180577211 */ /* 0x000fe400018f1457 */
[----:B------:R-:W-:Y:S01]  /*30e0*/  ISETP.GE.AND P3, PT, R71, R75, PT ;  /* 0x0000004b4700720c */ /* 0x000fe20003f66270 */
[----:B------:R-:W-:Y:S01]  /*30f0*/  IMAD R35, R27, UR4, R135 ;  /* 0x000000041b237c24 */ /* 0x000fe2000f8e0287 */
[C---:B-1----:R-:W-:Y:S01]  /*3100*/  LEA R34, P6, R134.reuse, R30, 0x2 ;  /* 0x0000001e86227211 */ /* 0x042fe200078c10ff */
[----:B------:R-:W3:Y:S03]  /*3110*/  @!P0 LDG.E.U16 R128, desc[UR16][R2.64+0xc0] ;  /* 0x0000c01002808981 */ /* 0x000ee6000c1e1500 */
[----:B------:R-:W-:Y:S01]  /*3120*/  LEA.HI.X R35, R134, R31, R35, 0x2, P6 ;  /* 0x0000001f86237211 */ /* 0x000fe200030f1423 */
[----:B------:R-:W4:Y:S01]  /*3130*/  @!P4 LDG.E.U16 R135, desc[UR16][R2.64+0x140] ;  /* 0x000140100287c981 */ /* 0x000f22000c1e1500 */
[----:B------:R-:W-:-:S03]  /*3140*/  ISETP.GE.AND P6, PT, R72, R75, PT ;  /* 0x0000004b4800720c */ /* 0x000fc60003fc6270 */
[----:B------:R-:W5:Y:S04]  /*3150*/  LDG.E R86, desc[UR16][R86.64] ;  /* 0x0000001056567981 */ /* 0x000f68000c1e1900 */
[----:B------:R-:W5:Y:S04]  /*3160*/  @!P3 LDG.E.U16 R142, desc[UR16][R2.64+0x180] ;  /* 0x00018010028eb981 */ /* 0x000f68000c1e1500 */
[----:B------:R-:W5:Y:S04]  /*3170*/  LDG.E R34, desc[UR16][R34.64] ;  /* 0x0000001022227981 */ /* 0x000f68000c1e1900 */
[----:B------:R0:W5:Y:S01]  /*3180*/  @!P6 LDG.E.U16 R145, desc[UR16][R2.64+0x1c0] ;  /* 0x0001c0100291e981 */ /* 0x000162000c1e1500 */
[----:B------:R-:W-:-:S03]  /*3190*/  IMAD.MOV.U32 R134, RZ, RZ, RZ ;  /* 0x000000ffff867224 */ /* 0x000fc600078e00ff */
        /* <DEDUP_REMOVED lines=9> */
[----:B------:R-:W-:Y:S01]  /*3230*/  HFMA2 R128, -RZ, RZ, 0, 0 ;  /* 0x00000000ff807431 */ /* 0x000fe200000001ff */
[----:B----4-:R-:W-:Y:S02]  /*3240*/  @!P4 PRMT R134, R134, 0x5410, R135 ;  /* 0x000054108686c816 */ /* 0x010fe40000000087 */
[----:B------:R-:W-:-:S02]  /*3250*/  PRMT R2, R143, 0x7632, R2 ;  /* 0x000076328f027816 */ /* 0x000fc40000000002 */
[----:B-----5:R-:W-:Y:S02]  /*3260*/  @!P3 PRMT R128, R142, 0x5410, RZ ;  /* 0x000054108e80b816 */ /* 0x020fe400000000ff */
[----:B------:R-:W-:Y:S01]  /*3270*/  PRMT R35, R134, 0x7632, R35 ;  /* 0x0000763286237816 */ /* 0x000fe20000000023 */
[----:B------:R-:W-:Y:S01]  /*3280*/  STS.U16 [R78+0x80], R143 ;  /* 0x0000808f4e007388 */ /* 0x000fe20000000400 */
[----:B------:R-:W-:-:S03]  /*3290*/  @!P6 PRMT R128, R128, 0x5410, R145 ;  /* 0x000054108080e816 */ /* 0x000fc60000000091 */
[----:B------:R-:W-:Y:S01]  /*32a0*/  STS.U16 [R80+0xc0], R2 ;  /* 0x0000c00250007388 */ /* 0x000fe20000000400 */
[----:B------:R-:W-:-:S03]  /*32b0*/  PRMT R87, R128, 0x7632, R87 ;  /* 0x0000763280577816 */ /* 0x000fc60000000057 */
[----:B------:R-:W-:Y:S04]  /*32c0*/  STS.U16 [R81+0x100], R134 ;  /* 0x0001008651007388 */ /* 0x000fe80000000400 */
[----:B------:R1:W-:Y:S04]  /*32d0*/  STS.U16 [R82+0x140], R35 ;  /* 0x0001402352007388 */ /* 0x0003e80000000400 */
[----:B------:R-:W-:Y:S04]  /*32e0*/  STS.U16 [R83+0x180], R128 ;  /* 0x0001808053007388 */ /* 0x000fe80000000400 */
[----:B------:R2:W-:Y:S01]  /*32f0*/  STS.U16 [R84+0x1c0], R87 ;  /* 0x0001c05754007388 */ /* 0x0005e20000000400 */
[----:B------:R-:W-:-:S03]  /*3300*/  NOP ;  /* 0x0000000000007918 */ /* 0x000fc60000000000 */
[----:B------:R-:W3:Y:S04]  /*3310*/  LDS.U16 R161, [R85] ;  /* 0x0000000055a17984 */ /* 0x000ee80000000400 */
[----:B------:R-:W4:Y:S04]  /*3320*/  LDS.U16 R157, [R85+0x4] ;  /* 0x00000400559d7984 */ /* 0x000f280000000400 */
[----:B------:R-:W5:Y:S04]  /*3330*/  LDS.U16 R135, [R85+0x6] ;  /* 0x0000060055877984 */ /* 0x000f680000000400 */
[----:B------:R-:W5:Y:S04]  /*3340*/  LDS.U16 R143, [R85+0x8] ;  /* 0x00000800558f7984 */ /* 0x000f680000000400 */
[----:B------:R-:W5:Y:S04]  /*3350*/  LDS.U16 R145, [R85+0xa] ;  /* 0x00000a0055917984 */ /* 0x000f680000000400 */
[----:B------:R-:W5:Y:S04]  /*3360*/  LDS.U16 R129, [R85+0xc] ;  /* 0x00000c0055817984 */ /* 0x000f680000000400 */
[----:B------:R-:W5:Y:S04]  /*3370*/  LDS.U16 R141, [R85+0xe] ;  /* 0x00000e00558d7984 */ /* 0x000f680000000400 */
[----:B------:R-:W5:Y:S01]  /*3380*/  LDS.U16 R159, [R85+0x2] ;  /* 0x00000200559f7984 */ /* 0x000f620000000400 */
[----:B0-----:R-:W-:Y:S01]  /*3390*/  FMUL.FTZ R3, R86, 1.4426950216293334961 ;  /* 0x3fb8aa3b56037820 */ /* 0x001fe20000410000 */
[----:B------:R-:W-:-:S02]  /*33a0*/  ISETP.NE.AND P3, PT, R12, RZ, PT ;  /* 0x000000ff0c00720c */ /* 0x000fc40003f65270 */
[----:B-1----:R-:W-:Y:S01]  /*33b0*/  IADD3 R35, PT, PT, R164, UR4, RZ ;  /* 0x00000004a4237c10 */ /* 0x002fe2000fffe0ff */
[----:B------:R-:W-:-:S03]  /*33c0*/  FMUL.FTZ R144, R108, R3 ;  /* 0x000000036c907220 */ /* 0x000fc60000410000 */
[----:B------:R-:W-:Y:S01]  /*33d0*/  SEL R35, R35, R54, !P3 ;  /* 0x0000003623237207 */ /* 0x000fe20005800000 */
[-C--:B--2---:R-:W-:Y:S01]  /*33e0*/  FMUL.FTZ R87, R110, R3.reuse ;  /* 0x000000036e577220 */ /* 0x084fe20000410000 */
[-C--:B------:R-:W-:Y:S01]  /*33f0*/  FMUL.FTZ R128, R112, R3.reuse ;  /* 0x0000000370807220 */ /* 0x080fe20000410000 */
[----:B------:R-:W0:Y:S01]  /*3400*/  MUFU.EX2 R144, R144 ;  /* 0x0000009000907308 */ /* 0x000e220000000800 */
[----:B------:R-:W-:Y:S01]  /*3410*/  LEA R147, R35, UR5, 0x2 ;  /* 0x0000000523937c11 */ /* 0x000fe2000f8e10ff */
[-C--:B------:R-:W-:Y:S01]  /*3420*/  FMUL.FTZ R134, R114, R3.reuse ;  /* 0x0000000372867220 */ /* 0x080fe20000410000 */
[-C--:B------:R-:W-:Y:S01]  /*3430*/  FMUL.FTZ R142, R116, R3.reuse ;  /* 0x00000003748e7220 */ /* 0x080fe20000410000 */
[-C--:B------:R-:W-:Y:S01]  /*3440*/  FMUL.FTZ R146, R118, R3.reuse ;  /* 0x0000000376927220 */ /* 0x080fe20000410000 */
[-C--:B------:R-:W-:Y:S01]  /*3450*/  FMUL.FTZ R35, R120, R3.reuse ;  /* 0x0000000378237220 */ /* 0x080fe20000410000 */
[----:B------:R-:W-:Y:S01]  /*3460*/  FMUL.FTZ R148, R122, R3 ;  /* 0x000000037a947220 */ /* 0x000fe20000410000 */
[----:B------:R-:W-:Y:S01]  /*3470*/  ISETP.NE.AND P0, PT, R12, 0x1f, PT ;  /* 0x0000001f0c00780c */ /* 0x000fe20003f05270 */
[----:B------:R-:W1:Y:S01]  /*3480*/  MUFU.EX2 R87, R87 ;  /* 0x0000005700577308 */ /* 0x000e620000000800 */
[----:B---3--:R-:W-:-:S03]  /*3490*/  SHF.L.U32 R161, R161, 0x10, RZ ;  /* 0x00000010a1a17819 */ /* 0x008fc600000006ff */
[----:B------:R-:W2:Y:S01]  /*34a0*/  MUFU.EX2 R128, R128 ;  /* 0x0000008000807308 */ /* 0x000ea20000000800 */
[----:B----4-:R-:W-:-:S03]  /*34b0*/  SHF.L.U32 R157, R157, 0x10, RZ ;  /* 0x000000109d9d7819 */ /* 0x010fc600000006ff */
[----:B------:R-:W3:Y:S01]  /*34c0*/  MUFU.EX2 R134, R134 ;  /* 0x0000008600867308 */ /* 0x000ee20000000800 */
[----:B-----5:R-:W-:-:S03]  /*34d0*/  SHF.L.U32 R135, R135, 0x10, RZ ;  /* 0x0000001087877819 */ /* 0x020fc600000006ff */
[----:B------:R-:W4:Y:S01]  /*34e0*/  MUFU.EX2 R142, R142 ;  /* 0x0000008e008e7308 */ /* 0x000f220000000800 */
[----:B------:R-:W-:-:S03]  /*34f0*/  SHF.L.U32 R143, R143, 0x10, RZ ;  /* 0x000000108f8f7819 */ /* 0x000fc600000006ff */
[----:B------:R-:W1:Y:S01]  /*3500*/  MUFU.EX2 R146, R146 ;  /* 0x0000009200927308 */ /* 0x000e620000000800 */
[----:B------:R-:W-:-:S03]  /*3510*/  IMAD.U32 R145, R145, 0x10000, RZ ;  /* 0x0001000091917824 */ /* 0x000fc600078e00ff */
[----:B------:R-:W1:Y:S01]  /*3520*/  MUFU.EX2 R35, R35 ;  /* 0x0000002300237308 */ /* 0x000e620000000800 */
[----:B------:R-:W-:-:S03]  /*3530*/  SHF.L.U32 R129, R129, 0x10, RZ ;  /* 0x0000001081817819 */ /* 0x000fc600000006ff */
[----:B------:R-:W1:Y:S01]  /*3540*/  MUFU.EX2 R148, R148 ;  /* 0x0000009400947308 */ /* 0x000e620000000800 */
[----:B------:R-:W-:Y:S01]  /*3550*/  SHF.L.U32 R141, R141, 0x10, RZ ;  /* 0x000000108d8d7819 */ /* 0x000fe200000006ff */
        /* <DEDUP_REMOVED lines=20> */
[----:B------:R-:W-:Y:S02]  /*36a0*/  ISETP.NE.AND P0, PT, R53, UR7, PT ;  /* 0x0000000735007c0c */ /* 0x000fe4000bf05270 */
[----:B------:R-:W-:-:S11]  /*36b0*/  MOV R163, 0x3f800000 ;  /* 0x3f80000000a37802 */ /* 0x000fd60000000f00 */
[----:B------:R-:W-:Y:S05]  /*36c0*/  @!P0 BRA `(.L_x_8543) ;  /* 0x0000000000148947 */ /* 0x000fea0003800000 */
[----:B------:R-:W-:-:S05]  /*36d0*/  VIADD R2, R140, UR4 ;  /* 0x000000048c027c36 */ /* 0x000fca0008000000 */
[----:B------:R-:W-:-:S05]  /*36e0*/  LEA R2, R2, UR5, 0x2 ;  /* 0x0000000502027c11 */ /* 0x000fca000f8e10ff */
[----:B------:R2:W3:Y:S01]  /*36f0*/  LDS R163, [R2+0x878] ;  /* 0x0008780002a37984 */ /* 0x0004e20000000800 */
[----:B------:R-:W-:Y:S05]  /*3700*/  BRA `(.L_x_8543) ;  /* 0x0000000000047947 */ /* 0x000fea0003800000 */
.L_x_8542:
[----:B------:R0:W1:Y:S02]  /*3710*/  LDS R163, [R158+0x107c] ;  /* 0x00107c009ea37984 */ /* 0x0000640000000800 */
.L_x_8543:
[----:B------:R-:W-:Y:S05]  /*3720*/  BSYNC.RECONVERGENT B0 ;  /* 0x0000000000007941 */ /* 0x000fea0003800200 */
.L_x_8541:
[----:B--2---:R-:W2:Y:S01]  /*3730*/  @P2 LDC R2, c[0x0][0x38c] ;  /* 0x0000e300ff022b82 */ /* 0x004ea20000000800 */
[----:B------:R-:W-:Y:S01]  /*3740*/  MOV R160, RZ ;  /* 0x000000ff00a07202 */ /* 0x000fe20000000f00 */
[----:B--2---:R-:W-:-:S04]  /*3750*/  @P2 IMAD R3, R123, R2, UR4 ;  /* 0x000000047b032e24 */ /* 0x004fc8000f8e0202 */
[----:B------:R-:W-:-:S05]  /*3760*/  @P2 IMAD.WIDE R2, R3, 0x8, R18 ;  /* 0x0000000803022825 */ /* 0x000fca00078e0212 */
[----:B------:R2:W4:Y:S01]  /*3770*/  @P2 LDG.E R160, desc[UR16][R2.64+0x4] ;  /* 0x0000041002a02981 */ /* 0x000522000c1e1900 */
[-C--:B------:R-:W-:Y:S01]  /*3780*/  FFMA.FTZ R162, R125, R87.reuse, R136 ;  /* 0x000000577da27223 */ /* 0x080fe20000010088 */
[----:B------:R-:W-:Y:S01]  /*3790*/  FMUL.FTZ R165, R144, R87 ;  /* 0x0000005790a57220 */ /* 0x000fe20000410000 */
[----:B------:R-:W-:Y:S01]  /*37a0*/  ISETP.GE.AND P0, PT, R79, 0x1, PT ;  /* 0x000000014f00780c */ /* 0x000fe20003f06270 */
[----:B------:R-:W-:Y:S01]  /*37b0*/  ULEA UR6, UR4, UR5, 0x3 ;  /* 0x0000000504067291 */ /* 0x000fe2000f8e18ff */
[C---:B------:R-:W-:Y:S01]  /*37c0*/  FFMA.FTZ R162, R128.reuse, R162, R127 ;  /* 0x000000a280a27223 */ /* 0x040fe2000001007f */
[----:B------:R-:W-:Y:S01]  /*37d0*/  FMUL.FTZ R165, R128, R165 ;  /* 0x000000a580a57220 */ /* 0x000fe20000410000 */
[----:B------:R-:W-:Y:S01]  /*37e0*/  ISETP.NE.AND P4, PT, R156, 0x1f, PT ;  /* 0x0000001f9c00780c */ /* 0x000fe20003f85270 */
[----:B------:R-:W-:Y:S01]  /*37f0*/  BSSY.RECONVERGENT B0, `(.L_x_8544) ;  /* 0x00000ad000007945 */ /* 0x000fe20003800200 */
[----:B------:R-:W-:Y:S01]  /*3800*/  FFMA.FTZ R162, R134, R162, R131 ;  /* 0x000000a286a27223 */ /* 0x000fe20000010083 */
[----:B--2---:R-:W-:Y:S01]  /*3810*/  FFMA.FTZ R2, R148, R154, R155 ;  /* 0x0000009a94027223 */ /* 0x004fe2000001009b */
[----:B------:R-:W-:Y:S01]  /*3820*/  FMUL.FTZ R165, R134, R165 ;  /* 0x000000a586a57220 */ /* 0x000fe20000410000 */
[----:B------:R-:W-:Y:S01]  /*3830*/  ISETP.GT.U32.AND P5, PT, R156, 0x17, PT ;  /* 0x000000179c00780c */ /* 0x000fe20003fa4070 */
[C---:B------:R-:W-:Y:S01]  /*3840*/  FFMA.FTZ R162, R142.reuse, R162, R133 ;  /* 0x000000a28ea27223 */ /* 0x040fe20000010085 */
[----:B------:R-:W-:Y:S01]  /*3850*/  FFMA.FTZ R2, R35, R2, R152 ;  /* 0x0000000223027223 */ /* 0x000fe20000010098 */
[----:B------:R-:W-:-:S02]  /*3860*/  FMUL.FTZ R165, R142, R165 ;  /* 0x000000a58ea57220 */ /* 0x000fc40000410000 */
[----:B------:R-:W-:-:S04]  /*3870*/  FFMA.FTZ R162, R146, R162, R137 ;  /* 0x000000a292a27223 */ /* 0x000fc80000010089 */
[----:B------:R-:W-:-:S04]  /*3880*/  FFMA.FTZ R162, R35, R162, R138 ;  /* 0x000000a223a27223 */ /* 0x000fc8000001008a */
[C---:B------:R-:W-:Y:S01]  /*3890*/  FFMA.FTZ R167, R148.reuse, R162, R139 ;  /* 0x000000a294a77223 */ /* 0x040fe2000001008b */
[----:B-1-3--:R-:W-:-:S04]  /*38a0*/  FMUL.FTZ R162, R148, R163 ;  /* 0x000000a394a27220 */ /* 0x00afc80000410000 */
[----:B------:R-:W1:Y:S01]  /*38b0*/  SHFL.UP PT, R168, R167, 0x1, RZ ;  /* 0x04200000a7a87989 */ /* 0x000e6200000e00ff */
[----:B------:R-:W-:Y:S01]  /*38c0*/  FMUL.FTZ R3, R35, R162 ;  /* 0x000000a223037220 */ /* 0x000fe20000410000 */
[C---:B------:R-:W-:Y:S01]  /*38d0*/  FFMA.FTZ R162, R146.reuse, R2, R153 ;  /* 0x0000000292a27223 */ /* 0x040fe20000010099 */
[C---:B------:R-:W-:Y:S02]  /*38e0*/  FMUL.FTZ R2, R146.reuse, R165 ;  /* 0x000000a592027220 */ /* 0x040fe40000410000 */
[----:B------:R-:W-:Y:S01]  /*38f0*/  FMUL.FTZ R3, R146, R3 ;  /* 0x0000000392037220 */ /* 0x000fe20000410000 */
[----:B------:R-:W-:-:S03]  /*3900*/  FFMA.FTZ R162, R142, R162, R151 ;  /* 0x000000a28ea27223 */ /* 0x000fc60000010097 */
[----:B------:R-:W-:-:S04]  /*3910*/  FMUL.FTZ R3, R142, R3 ;  /* 0x000000038e037220 */ /* 0x000fc80000410000 */
[C---:B------:R-:W-:Y:S01]  /*3920*/  FMUL.FTZ R165, R134.reuse, R3 ;  /* 0x0000000386a57220 */ /* 0x040fe20000410000 */
[----:B------:R-:W-:Y:S01]  /*3930*/  FMUL.FTZ R3, R35, R2 ;  /* 0x0000000223037220 */ /* 0x000fe20000410000 */
[----:B------:R-:W-:Y:S02]  /*3940*/  FFMA.FTZ R2, R134, R162, R149 ;  /* 0x000000a286027223 */ /* 0x000fe40000010095 */
[----:B------:R-:W-:Y:S01]  /*3950*/  FMUL.FTZ R170, R128, R165 ;  /* 0x000000a580aa7220 */ /* 0x000fe20000410000 */
[----:B------:R-:W-:Y:S01]  /*3960*/  FMUL.FTZ R162, R148, R3 ;  /* 0x0000000394a27220 */ /* 0x000fe20000410000 */
[----:B------:R-:W-:Y:S02]  /*3970*/  FFMA.FTZ R2, R128, R2, R147 ;  /* 0x0000000280027223 */ /* 0x000fe40000010093 */
[C---:B------:R-:W-:Y:S02]  /*3980*/  FMUL.FTZ R170, R87.reuse, R170 ;  /* 0x000000aa57aa7220 */ /* 0x040fe40000410000 */
[----:B------:R-:W2:Y:S01]  /*3990*/  SHFL.UP PT, R3, R162, 0x1, RZ ;  /* 0x04200000a2037989 */ /* 0x000ea200000e00ff */
[----:B-1----:R-:W-:Y:S01]  /*39a0*/  FFMA.FTZ R168, R162, R168, R167 ;  /* 0x000000a8a2a87223 */ /* 0x002fe200000100a7 */
[----:B------:R-:W-:-:S02]  /*39b0*/  FFMA.FTZ R165, R87, R2, R150 ;  /* 0x0000000257a57223 */ /* 0x000fc40000010096 */
[----:B------:R-:W1:Y:S02]  /*39c0*/  SHFL.DOWN PT, R171, R170, 0x1, 0x1f ;  /* 0x08201f00aaab7f89 */ /* 0x000e6400000e0000 */
[----:B------:R-:W-:Y:S02]  /*39d0*/  FSEL R167, R167, R168, !P0 ;  /* 0x000000a8a7a77208 */ /* 0x000fe40004000000 */
[----:B------:R-:W3:Y:S01]  /*39e0*/  SHFL.DOWN PT, R172, R165, 0x1, 0x1f ;  /* 0x08201f00a5ac7f89 */ /* 0x000ee200000e0000 */
[----:B------:R-:W-:-:S03]  /*39f0*/  MOV R169, R165 ;  /* 0x000000a500a97202 */ /* 0x000fc60000000f00 */
[----:B------:R-:W5:Y:S01]  /*3a00*/  SHFL.UP PT, R2, R167, 0x2, RZ ;  /* 0x04400000a7027989 */ /* 0x000f6200000e00ff */
[----:B--2---:R-:W-:Y:S01]  /*3a10*/  @P0 FMUL.FTZ R162, R162, R3 ;  /* 0x00000003a2a20220 */ /* 0x004fe20000410000 */
[----:B------:R-:W-:Y:S01]  /*3a20*/  ISETP.GE.AND P0, PT, R79, 0x2, PT ;  /* 0x000000024f00780c */ /* 0x000fe20003f06270 */
[----:B-1----:R-:W-:-:S03]  /*3a30*/  @P4 FMUL.FTZ R168, R171, R170 ;  /* 0x000000aaaba84220 */ /* 0x002fc60000410000 */
[----:B------:R-:W1:Y:S01]  /*3a40*/  SHFL.UP PT, R3, R162, 0x2, RZ ;  /* 0x04400000a2037989 */ /* 0x000e6200000e00ff */
[----:B---3--:R-:W-:Y:S01]  /*3a50*/  @P4 FFMA.FTZ R169, R170, R172, R169 ;  /* 0x000000acaaa94223 */ /* 0x008fe200000100a9 */
[----:B------:R-:W-:Y:S02]  /*3a60*/  @P4 MOV R170, R168 ;  /* 0x000000a800aa4202 */ /* 0x000fe40000000f00 */
[----:B------:R-:W-:Y:S01]  /*3a70*/  ISETP.GT.U32.AND P4, PT, R156, 0x1d, PT ;  /* 0x0000001d9c00780c */ /* 0x000fe20003f84070 */
[----:B-----5:R-:W-:Y:S01]  /*3a80*/  FFMA.FTZ R2, R162, R2, R167 ;  /* 0x00000002a2027223 */ /* 0x020fe200000100a7 */
[----:B------:R-:W2:Y:S04]  /*3a90*/  SHFL.DOWN PT, R168, R169, 0x2, 0x1f ;  /* 0x08401f00a9a87f89 */ /* 0x000ea800000e0000 */
[----:B------:R-:W3:Y:S01]  /*3aa0*/  SHFL.DOWN PT, R165, R170, 0x2, 0x1f ;  /* 0x08401f00aaa57f89 */ /* 0x000ee200000e0000 */
[----:B------:R-:W-:-:S05]  /*3ab0*/  FSEL R167, R167, R2, !P0 ;  /* 0x00000002a7a77208 */ /* 0x000fca0004000000 */
[----:B------:R-:W5:Y:S01]  /*3ac0*/  SHFL.UP PT, R2, R167, 0x4, RZ ;  /* 0x04800000a7027989 */ /* 0x000f6200000e00ff */
[----:B-1----:R-:W-:Y:S01]  /*3ad0*/  @P0 FMUL.FTZ R162, R162, R3 ;  /* 0x00000003a2a20220 */ /* 0x002fe20000410000 */
[----:B------:R-:W-:-:S04]  /*3ae0*/  ISETP.GE.AND P0, PT, R79, 0x4, PT ;  /* 0x000000044f00780c */ /* 0x000fc80003f06270 */
[----:B------:R-:W1:Y:S01]  /*3af0*/  SHFL.UP PT, R3, R162, 0x4, RZ ;  /* 0x04800000a2037989 */ /* 0x000e6200000e00ff */
[C---:B--2---:R-:W-:Y:S01]  /*3b00*/  @!P4 FFMA.FTZ R169, R170.reuse, R168, R169 ;  /* 0x000000a8aaa9c223 */ /* 0x044fe200000100a9 */
[----:B---3--:R-:W-:-:S04]  /*3b10*/  @!P4 FMUL.FTZ R165, R170, R165 ;  /* 0x000000a5aaa5c220 */ /* 0x008fc80000410000 */
[----:B------:R-:W2:Y:S01]  /*3b20*/  SHFL.DOWN PT, R168, R169, 0x4, 0x1f ;  /* 0x08801f00a9a87f89 */ /* 0x000ea200000e0000 */
[----:B------:R-:W-:Y:S01]  /*3b30*/  @!P4 IMAD.MOV.U32 R170, RZ, RZ, R165 ;  /* 0x000000ffffaac224 */ /* 0x000fe200078e00a5 */
[----:B------:R-:W-:Y:S01]  /*3b40*/  ISETP.GT.U32.AND P4, PT, R156, 0x1b, PT ;  /* 0x0000001b9c00780c */ /* 0x000fe20003f84070 */
[----:B-----5:R-:W-:-:S03]  /*3b50*/  FFMA.FTZ R2, R162, R2, R167 ;  /* 0x00000002a2027223 */ /* 0x020fc600000100a7 */
[----:B------:R-:W3:Y:S02]  /*3b60*/  SHFL.DOWN PT, R171, R170, 0x4, 0x1f ;  /* 0x08801f00aaab7f89 */ /* 0x000ee400000e0000 */
[----:B------:R-:W-:-:S05]  /*3b70*/  FSEL R165, R167, R2, !P0 ;  /* 0x00000002a7a57208 */ /* 0x000fca0004000000 */
[----:B------:R-:W5:Y:S01]  /*3b80*/  SHFL.UP PT, R2, R165, 0x8, RZ ;  /* 0x05000000a5027989 */ /* 0x000f6200000e00ff */
[----:B-1----:R-:W-:Y:S01]  /*3b90*/  @P0 FMUL.FTZ R162, R162, R3 ;  /* 0x00000003a2a20220 */ /* 0x002fe20000410000 */
[----:B------:R-:W-:-:S04]  /*3ba0*/  ISETP.GE.AND P0, PT, R79, 0x8, PT ;  /* 0x000000084f00780c */ /* 0x000fc80003f06270 */
[----:B------:R-:W1:Y:S01]  /*3bb0*/  SHFL.UP PT, R3, R162, 0x8, RZ ;  /* 0x05000000a2037989 */ /* 0x000e6200000e00ff */
[----:B--2---:R-:W-:-:S05]  /*3bc0*/  @!P4 FFMA.FTZ R169, R170, R168, R169 ;  /* 0x000000a8aaa9c223 */ /* 0x004fca00000100a9 */
[----:B------:R-:W2:Y:S01]  /*3bd0*/  SHFL.DOWN PT, R172, R169, 0x8, 0x1f ;  /* 0x09001f00a9ac7f89 */ /* 0x000ea200000e0000 */
[----:B---3--:R-:W-:-:S05]  /*3be0*/  @!P4 FMUL.FTZ R167, R170, R171 ;  /* 0x000000abaaa7c220 */ /* 0x008fca0000410000 */
[----:B------:R-:W-:Y:S01]  /*3bf0*/  @!P4 MOV R170, R167 ;  /* 0x000000a700aac202 */ /* 0x000fe20000000f00 */
[----:B-----5:R-:W-:Y:S01]  /*3c00*/  FFMA.FTZ R2, R162, R2, R165 ;  /* 0x00000002a2027223 */ /* 0x020fe200000100a5 */
[----:B------:R-:W-:-:S03]  /*3c10*/  ISETP.GE.AND P4, PT, R79, 0x10, PT ;  /* 0x000000104f00780c */ /* 0x000fc60003f86270 */
[----:B------:R-:W3:Y:S01]  /*3c20*/  SHFL.DOWN PT, R171, R170, 0x8, 0x1f ;  /* 0x09001f00aaab7f89 */ /* 0x000ee200000e0000 */
[----:B------:R-:W-:Y:S01]  /*3c30*/  FSEL R167, R165, R2, !P0 ;  /* 0x00000002a5a77208 */ /* 0x000fe20004000000 */
[----:B-1----:R-:W-:Y:S01]  /*3c40*/  @P0 FMUL.FTZ R162, R162, R3 ;  /* 0x00000003a2a20220 */ /* 0x002fe20000410000 */
[----:B------:R-:W-:Y:S01]  /*3c50*/  ISETP.GE.AND P0, PT, R53, UR7, PT ;  /* 0x0000000735007c0c */ /* 0x000fe2000bf06270 */
[----:B------:R-:W-:Y:S01]  /*3c60*/  HFMA2 R2, -RZ, RZ, 1.875, 0 ;  /* 0x3f800000ff027431 */ /* 0x000fe200000001ff */
[----:B------:R-:W-:Y:S01]  /*3c70*/  MOV R3, RZ ;  /* 0x000000ff00037202 */ /* 0x000fe20000000f00 */
[----:B------:R-:W1:Y:S01]  /*3c80*/  SHFL.UP PT, R168, R167, 0x10, RZ ;  /* 0x06000000a7a87989 */ /* 0x000e6200000e00ff */
[----:B------:R-:W-:-:S03]  /*3c90*/  ISETP.NE.OR P0, PT, R12, RZ, P0 ;  /* 0x000000ff0c00720c */ /* 0x000fc60000705670 */
[----:B------:R-:W5:Y:S01]  /*3ca0*/  SHFL.UP PT, R165, R162, 0x10, RZ ;  /* 0x06000000a2a57989 */ /* 0x000f6200000e00ff */
[----:B--2---:R-:W-:-:S05]  /*3cb0*/  @!P5 FFMA.FTZ R169, R170, R172, R169 ;  /* 0x000000acaaa9d223 */ /* 0x004fca00000100a9 */
[----:B------:R-:W2:Y:S04]  /*3cc0*/  SHFL.DOWN PT, R172, R169, 0x10, 0x1f ;  /* 0x0a001f00a9ac7f89 */ /* 0x000ea800000e0000 */
[----:B------:R-:W-:Y:S01]  /*3cd0*/  @!P0 LDS.64 R2, [UR6+0x10f8] ;  /* 0x0010f806ff028984 */ /* 0x000fe20008000a00 */
[----:B------:R-:W-:Y:S01]  /*3ce0*/  ISETP.GT.U32.AND P0, PT, R156, 0xf, PT ;  /* 0x0000000f9c00780c */ /* 0x000fe20003f04070 */
[----:B---3--:R-:W-:-:S04]  /*3cf0*/  @!P5 FMUL.FTZ R171, R170, R171 ;  /* 0x000000abaaabd220 */ /* 0x008fc80000410000 */
[----:B------:R-:W-:Y:S02]  /*3d00*/  @!P5 IMAD.MOV.U32 R170, RZ, RZ, R171 ;  /* 0x000000ffffaad224 */ /* 0x000fe400078e00ab */
[----:B-1----:R-:W-:-:S03]  /*3d10*/  FFMA.FTZ R168, R162, R168, R167 ;  /* 0x000000a8a2a87223 */ /* 0x002fc600000100a7 */
[----:B------:R-:W1:Y:S01]  /*3d20*/  SHFL.DOWN PT, R171, R170, 0x10, 0x1f ;  /* 0x0a001f00aaab7f89 */ /* 0x000e6200000e0000 */
[----:B-----5:R-:W-:Y:S01]  /*3d30*/  @P4 FMUL.FTZ R162, R162, R165 ;  /* 0x000000a5a2a24220 */ /* 0x020fe20000410000 */
[----:B------:R-:W-:-:S05]  /*3d40*/  FSEL R168, R167, R168, !P4 ;  /* 0x000000a8a7a87208 */ /* 0x000fca0006000000 */
[----:B------:R-:W-:Y:S01]  /*3d50*/  SHFL.UP PT, R162, R162, 0x1, RZ ;  /* 0x04200000a2a27989 */ /* 0x000fe200000e00ff */
[----:B--2---:R-:W-:-:S03]  /*3d60*/  @!P0 FFMA.FTZ R169, R170, R172, R169 ;  /* 0x000000acaaa98223 */ /* 0x004fc600000100a9 */
[----:B------:R-:W-:Y:S04]  /*3d70*/  SHFL.UP PT, R165, R168, 0x1, RZ ;  /* 0x04200000a8a57989 */ /* 0x000fe800000e00ff */
[----:B------:R-:W-:Y:S01]  /*3d80*/  SHFL.DOWN PT, R172, R169, 0x1, 0x1f ;  /* 0x08201f00a9ac7f89 */ /* 0x000fe200000e0000 */
[----:B-1----:R-:W-:-:S03]  /*3d90*/  @!P0 FMUL.FTZ R171, R170, R171 ;  /* 0x000000abaaab8220 */ /* 0x002fc60000410000 */
[----:B------:R-:W-:Y:S02]  /*3da0*/  SHFL.IDX PT, R173, R3, RZ, 0x1f ;  /* 0x00001fff03ad7589 */ /* 0x000fe400000e0000 */
[----:B------:R-:W-:Y:S02]  /*3db0*/  @!P0 MOV R170, R171 ;  /* 0x000000ab00aa8202 */ /* 0x000fe40000000f00 */
[----:B------:R-:W-:-:S03]  /*3dc0*/  ISETP.NE.AND P0, PT, R12, RZ, PT ;  /* 0x000000ff0c00720c */ /* 0x000fc60003f05270 */
[----:B------:R-:W-:Y:S04]  /*3dd0*/  SHFL.DOWN PT, R171, R170, 0x1, 0x1f ;  /* 0x08201f00aaab7f89 */ /* 0x000fe800000e0000 */
        /* <DEDUP_REMOVED lines=32> */
[CC--:B------:R-:W-:Y:S01]  /*3fe0*/  FFMA.FTZ R173, R35.reuse, R170.reuse, R138 ;  /* 0x000000aa23ad7223 */ /* 0x0c0fe2000001008a */
[C---:B------:R-:W-:Y:S01]  /*3ff0*/  FMUL.FTZ R167, R34.reuse, R170 ;  /* 0x000000aa22a77220 */ /* 0x040fe20000410000 */
[----:B------:R-:W-:Y:S01]  /*4000*/  STS [R58+0x4], R159 ;  /* 0x0000049f3a007388 */ /* 0x000fe20000000800 */
[----:B-1----:R-:W-:Y:S01]  /*4010*/  FMUL.FTZ R3, R34, R154 ;  /* 0x0000009a22037220 */ /* 0x002fe20000410000 */
        /* <DEDUP_REMOVED lines=12> */
[----:B------:R-:W-:Y:S01]  /*40e0*/  IADD3 R148, PT, PT, -R166, UR10, RZ ;  /* 0x0000000aa6947c10 */ /* 0x000fe2000fffe1ff */
[----:B------:R-:W-:Y:S01]  /*40f0*/  FMUL.FTZ R143, R143, R154 ;  /* 0x0000009a8f8f7220 */ /* 0x000fe20000410000 */
[----:B------:R3:W-:Y:S01]  /*4100*/  STS [R58+0x10], R3 ;  /* 0x000010033a007388 */ /* 0x0007e20000000800 */
[----:B------:R-:W-:Y:S01]  /*4110*/  FFMA.FTZ R153, R146, R161, R153 ;  /* 0x000000a192997223 */ /* 0x000fe20000010099 */
[----:B------:R-:W-:Y:S01]  /*4120*/  FMUL.FTZ R145, R145, R170 ;  /* 0x000000aa91917220 */ /* 0x000fe20000410000 */
[----:B------:R-:W-:Y:S01]  /*4130*/  FFMA.FTZ R135, R94, R143, R135 ;  /* 0x0000008f5e877223 */ /* 0x000fe20000010087 */
[----:B------:R4:W-:Y:S01]  /*4140*/  STS [R58+0x14], R167 ;  /* 0x000014a73a007388 */ /* 0x0009e20000000800 */
[----:B-1----:R-:W-:Y:S01]  /*4150*/  FFMA.FTZ R163, R142, R153, R151 ;  /* 0x000000998ea37223 */ /* 0x002fe20000010097 */
[----:B------:R-:W-:Y:S01]  /*4160*/  FMUL.FTZ R129, R129, R173 ;  /* 0x000000ad81817220 */ /* 0x000fe20000410000 */
[----:B------:R-:W-:Y:S01]  /*4170*/  FFMA.FTZ R135, R96, R145, R135 ;  /* 0x0000009160877223 */ /* 0x000fe20000010087 */
[----:B------:R1:W-:Y:S01]  /*4180*/  STS [R58+0x18], R169 ;  /* 0x000018a93a007388 */ /* 0x0003e20000000800 */
[----:B--2---:R-:W-:Y:S01]  /*4190*/  FFMA.FTZ R165, R134, R163, R149 ;  /* 0x000000a386a57223 */ /* 0x004fe20000010095 */
[----:B---3--:R-:W-:-:S04]  /*41a0*/  IMAD.WIDE.U32 R2, R22, UR4, R20 ;  /* 0x0000000416027c25 */ /* 0x008fc8000f8e0014 */
[----:B------:R-:W-:Y:S01]  /*41b0*/  FFMA.FTZ R129, R98, R129, R135 ;  /* 0x0000008162817223 */ /* 0x000fe20000010087 */
[----:B------:R2:W-:Y:S01]  /*41c0*/  STS [R58+0x1c], R171 ;  /* 0x00001cab3a007388 */ /* 0x0005e20000000800 */
[----:B------:R-:W-:Y:S01]  /*41d0*/  FMUL.FTZ R141, R141, R172 ;  /* 0x000000ac8d8d7220 */ /* 0x000fe20000410000 */
[----:B------:R-:W-:Y:S01]  /*41e0*/  IMAD R3, R23, UR4, R3 ;  /* 0x0000000417037c24 */ /* 0x000fe2000f8e0203 */
[----:B------:R-:W-:Y:S01]  /*41f0*/  BAR.SYNC.DEFER_BLOCKING 0x0 ;  /* 0x0000000000007b1d */ /* 0x000fe20000010000 */
[----:B------:R-:W-:Y:S01]  /*4200*/  LEA R34, P3, R2, UR8, 0x2 ;  /* 0x0000000802227c11 */ /* 0x000fe2000f8610ff */
[----:B----4-:R-:W-:Y:S01]  /*4210*/  FFMA.FTZ R167, R128, R165, R147 ;  /* 0x000000a580a77223 */ /* 0x010fe20000010093 */
[----:B------:R-:W-:Y:S01]  /*4220*/  ISETP.GE.AND P4, PT, R148, 0x21, PT ;  /* 0x000000219400780c */ /* 0x000fe20003f86270 */
[----:B------:R-:W-:Y:S01]  /*4230*/  FFMA.FTZ R152, R100, R141, R129 ;  /* 0x0000008d64987223 */ /* 0x000fe20000010081 */
[----:B------:R-:W-:Y:S01]  /*4240*/  LEA.HI.X R35, R2, UR9, R3, 0x2, P3 ;  /* 0x0000000902237c11 */ /* 0x000fe200098f1403 */
[----:B-1----:R-:W-:Y:S01]  /*4250*/  FFMA.FTZ R169, R87, R167, R150 ;  /* 0x000000a757a97223 */ /* 0x002fe20000010096 */
[----:B------:R-:W-:-:S02]  /*4260*/  ISETP.GE.AND P3, PT, R148, 0x1, PT ;  /* 0x000000019400780c */ /* 0x000fc40003f66270 */
[----:B------:R-:W-:Y:S01]  /*4270*/  ISETP.GE.AND P5, PT, R148, 0x41, PT ;  /* 0x000000419400780c */ /* 0x000fe20003fa6270 */
[----:B------:R2:W1:Y:S10]  /*4280*/  LDS R159, [R59+0x2a0] ;  /* 0x0002a0003b9f7984 */ /* 0x0004740000000800 */
[----:B--2---:R-:W-:Y:S05]  /*4290*/  @!P3 BRA `(.L_x_8545) ;  /* 0x000000000008b947 */ /* 0x004fea0003800000 */
[----:B------:R-:W2:Y:S04]  /*42a0*/  LDS R3, [R55+0x220] ;  /* 0x0002200037037984 */ /* 0x000ea80000000800 */
[----:B--2---:R2:W-:Y:S02]  /*42b0*/  REDG.E.ADD.F32.FTZ.RN.STRONG.GPU desc[UR16][R34.64], R3 ;  /* 0x00000003220079a6 */ /* 0x0045e4000c12f310 */
.L_x_8545:
[----:B------:R-:W-:Y:S05]  /*42c0*/  BSYNC.RECONVERGENT B0 ;  /* 0x0000000000007941 */ /* 0x000fea0003800200 */
.L_x_8544:
[----:B------:R-:W-:Y:S04]  /*42d0*/  BSSY.RECONVERGENT B0, `(.L_x_8546) ;  /* 0x0000003000007945 */ /* 0x000fe80003800200 */
[----:B------:R-:W-:Y:S05]  /*42e0*/  @!P4 BRA `(.L_x_8547) ;  /* 0x000000000004c947 */ /* 0x000fea0003800000 */
[----:B-1----:R3:W-:Y:S02]  /*42f0*/  REDG.E.ADD.F32.FTZ.RN.STRONG.GPU desc[UR16][R34.64+0x80], R159 ;  /* 0x0000809f220079a6 */ /* 0x0027e4000c12f310 */
.L_x_8547:
[----:B------:R-:W-:Y:S05]  /*4300*/  BSYNC.RECONVERGENT B0 ;  /* 0x0000000000007941 */ /* 0x000fea0003800200 */
.L_x_8546:
[----:B--2---:R2:W4:Y:S01]  /*4310*/  LDS R3, [R60+0x320] ;  /* 0x000320003c037984 */ /* 0x0045220000000800 */
[----:B------:R-:W-:Y:S04]  /*4320*/  BSSY.RECONVERGENT B0, `(.L_x_8548) ;  /* 0x0000003000007945 */ /* 0x000fe80003800200 */
[----:B------:R-:W-:Y:S05]  /*4330*/  @!P5 BRA `(.L_x_8549) ;  /* 0x000000000004d947 */ /* 0x000fea0003800000 */
[----:B----4-:R4:W-:Y:S02]  /*4340*/  REDG.E.ADD.F32.FTZ.RN.STRONG.GPU desc[UR16][R34.64+0x100], R3 ;  /* 0x00010003220079a6 */ /* 0x0109e4000c12f310 */
.L_x_8549:
[----:B------:R-:W-:Y:S05]  /*4350*/  BSYNC.RECONVERGENT B0 ;  /* 0x0000000000007941 */ /* 0x000fea0003800200 */
.L_x_8548:
[----:B------:R0:W0:Y:S01]  /*4360*/  LDS R145, [R61+0x3a0] ;  /* 0x0003a0003d917984 */ /* 0x0000220000000800 */
[----:B----4-:R-:W-:Y:S01]  /*4370*/  FADD.FTZ R3, -R125, R162 ;  /* 0x000000a27d037221 */ /* 0x010fe20000010100 */
        /* <DEDUP_REMOVED lines=21> */
[----:B0-----:R4:W-:Y:S02]  /*44d0*/  REDG.E.ADD.F32.FTZ.RN.STRONG.GPU desc[UR16][R34.64+0x180], R145 ;  /* 0x00018091220079a6 */ /* 0x0019e4000c12f310 */
.L_x_8551:
[----:B------:R-:W-:Y:S05]  /*44e0*/  BSYNC.RECONVERGENT B0 ;  /* 0x0000000000007941 */ /* 0x000fea0003800200 */
.L_x_8550:
[----:B------:R1:W1:Y:S01]  /*44f0*/  LDS R147, [R62+0x420] ;  /* 0x000420003e937984 */ /* 0x0002620000000800 */
[----:B------:R-:W-:Y:S01]  /*4500*/  ISETP.NE.AND P6, PT, R146, RZ, PT ;  /* 0x000000ff9200720c */ /* 0x000fe20003fc5270 */
[----:B------:R-:W-:Y:S01]  /*4510*/  BSSY.RECONVERGENT B0, `(.L_x_8552) ;  /* 0x0000006000007945 */ /* 0x000fe20003800200 */
[----:B------:R-:W-:Y:S01]  /*4520*/  FMUL.FTZ R146, R118, R161 ;  /* 0x000000a176927220 */ /* 0x000fe20000410000 */
[----:B0---4-:R-:W-:Y:S01]  /*4530*/  FADD.FTZ R145, -R137, R170 ;  /* 0x000000aa89917221 */ /* 0x011fe20000010100 */
[----:B------:R-:W-:-:S09]  /*4540*/  FFMA.FTZ R87, R144, R143, R87 ;  /* 0x0000008f90577223 */ /* 0x000fd20000010057 */
[----:B------:R-:W-:Y:S05]  /*4550*/  @!P6 BRA `(.L_x_8553) ;  /* 0x000000000004e947 */ /* 0x000fea0003800000 */
[----:B-1----:R0:W-:Y:S02]  /*4560*/  REDG.E.ADD.F32.FTZ.RN.STRONG.GPU desc[UR16][R34.64+0x200], R147 ;  /* 0x00020093220079a6 */ /* 0x0021e4000c12f310 */
.L_x_8553:
[----:B------:R-:W-:Y:S05]  /*4570*/  BSYNC.RECONVERGENT B0 ;  /* 0x0000000000007941 */ /* 0x000fea0003800200 */
.L_x_8552:
[----:B------:R4:W2:Y:S01]  /*4580*/  LDS R149, [R63+0x4a0] ;  /* 0x0004a0003f957984 */ /* 0x0008a20000000800 */
[----:B------:R-:W-:Y:S01]  /*4590*/  BSSY.RECONVERGENT B0, `(.L_x_8554) ;  /* 0x0000006000007945 */ /* 0x000fe20003800200 */
[----:B------:R-:W-:Y:S01]  /*45a0*/  FMUL.FTZ R148, R120, R155 ;  /* 0x0000009b78947220 */ /* 0x000fe20000410000 */
[----:B01----:R-:W-:Y:S01]  /*45b0*/  FADD.FTZ R147, -R138, R173 ;  /* 0x000000ad8a937221 */ /* 0x003fe20000010100 */
[----:B------:R-:W-:Y:S01]  /*45c0*/  FFMA.FTZ R87, R146, R145, R87 ;  /* 0x0000009192577223 */ /* 0x000fe20000010057 */
[----:B------:R-:W-:Y:S06]  /*45d0*/  @!P3 BRA `(.L_x_8555) ;  /* 0x000000000004b947 */ /* 0x000fec0003800000 */
[----:B--2---:R0:W-:Y:S02]  /*45e0*/  REDG.E.ADD.F32.FTZ.RN.STRONG.GPU desc[UR16][R34.64+0x280], R149 ;  /* 0x00028095220079a6 */ /* 0x0041e4000c12f310 */
.L_x_8555:
[----:B------:R-:W-:Y:S05]  /*45f0*/  BSYNC.RECONVERGENT B0 ;  /* 0x0000000000007941 */ /* 0x000fea0003800200 */
.L_x_8554:
[----:B------:R1:W1:Y:S01]  /*4600*/  LDS R151, [R64+0x520] ;  /* 0x0005200040977984 */ /* 0x0002620000000800 */
[----:B------:R-:W-:Y:S01]  /*4610*/  BSSY.RECONVERGENT B0, `(.L_x_8556) ;  /* 0x0000006000007945 */ /* 0x000fe20003800200 */
[----:B------:R-:W-:Y:S01]  /*4620*/  FMUL.FTZ R150, R122, R157 ;  /* 0x0000009d7a967220 */ /* 0x000fe20000410000 */
[----:B0-2---:R-:W-:Y:S01]  /*4630*/  FADD.FTZ R149, -R139, R172 ;  /* 0x000000ac8b957221 */ /* 0x005fe20000010100 */
[----:B------:R-:W-:Y:S01]  /*4640*/  FFMA.FTZ R87, R148, R147, R87 ;  /* 0x0000009394577223 */ /* 0x000fe20000010057 */
[----:B------:R-:W-:Y:S06]  /*4650*/  @!P4 BRA `(.L_x_8557) ;  /* 0x000000000004c947 */ /* 0x000fec0003800000 */
[----:B-1----:R0:W-:Y:S02]  /*4660*/  REDG.E.ADD.F32.FTZ.RN.STRONG.GPU desc[UR16][R34.64+0x300], R151 ;  /* 0x00030097220079a6 */ /* 0x0021e4000c12f310 */
.L_x_8557:
[----:B------:R-:W-:Y:S05]  /*4670*/  BSYNC.RECONVERGENT B0 ;  /* 0x0000000000007941 */ /* 0x000fea0003800200 */
.L_x_8556:
[----:B01----:R-:W-:Y:S01]  /*4680*/  FFMA.FTZ R151, R150, R149, R87 ;  /* 0x0000009596977223 */ /* 0x003fe20000010057 */
[----:B------:R-:W-:Y:S01]  /*4690*/  BSSY.RECONVERGENT B0, `(.L_x_8558) ;  /* 0x0000004000007945 */ /* 0x000fe20003800200 */
[----:B------:R0:W1:Y:S03]  /*46a0*/  LDS R87, [R65+0x5a0] ;  /* 0x0005a00041577984 */ /* 0x0000660000000800 */
[----:B------:R-:W-:Y:S05]  /*46b0*/  @!P5 BRA `(.L_x_8559) ;  /* 0x000000000004d947 */ /* 0x000fea0003800000 */
[----:B-1----:R2:W-:Y:S02]  /*46c0*/  REDG.E.ADD.F32.FTZ.RN.STRONG.GPU desc[UR16][R34.64+0x380], R87 ;  /* 0x00038057220079a6 */ /* 0x0025e4000c12f310 */
.L_x_8559:
[----:B------:R-:W-:Y:S05]  /*46d0*/  BSYNC.RECONVERGENT B0 ;  /* 0x0000000000007941 */ /* 0x000fea0003800200 */
.L_x_8558:
[----:B--23--:R-:W2:Y:S01]  /*46e0*/  SHFL.DOWN PT, R34, R151, 0x1, 0x1f ;  /* 0x08201f0097227f89 */ /* 0x00cea200000e0000 */
[----:B------:R-:W-:Y:S01]  /*46f0*/  ISETP.GT.AND P3, PT, R79, 0x1e, PT ;  /* 0x0000001e4f00780c */ /* 0x000fe20003f64270 */
[----:B------:R-:W-:Y:S01]  /*4700*/  FADD.FTZ R121, R150, R121 ;  /* 0x0000007996797221 */ /* 0x000fe20000010000 */
[----:B------:R-:W-:Y:S01]  /*4710*/  FADD.FTZ R132, R146, R132 ;  /* 0x0000008492847221 */ /* 0x000fe20000010000 */
[----:B------:R-:W3:Y:S01]  /*4720*/  SHFL.DOWN PT, R35, R152, 0x1, 0x1f ;  /* 0x08201f0098237f89 */ /* 0x000ee200000e0000 */
[----:B------:R-:W-:Y:S01]  /*4730*/  FMUL.FTZ R146, R86, R153 ;  /* 0x0000009956927220 */ /* 0x000fe20000410000 */
[----:B------:R-:W-:Y:S01]  /*4740*/  FADD.FTZ R119, R142, R119 ;  /* 0x000000778e777221 */ /* 0x000fe20000010000 */
[----:B------:R-:W-:Y:S01]  /*4750*/  FADD.FTZ R124, R128, R124 ;  /* 0x0000007c807c7221 */ /* 0x000fe20000010000 */
[----:B------:R-:W-:Y:S01]  /*4760*/  FMUL.FTZ R128, R86, R155 ;  /* 0x0000009b56807220 */ /* 0x000fe20000410000 */
[----:B------:R-:W-:Y:S01]  /*4770*/  FMUL.FTZ R146, R143, R146 ;  /* 0x000000928f927220 */ /* 0x000fe20000410000 */
[----:B------:R-:W-:Y:S01]  /*4780*/  FADD.FTZ R126, R134, R126 ;  /* 0x0000007e867e7221 */ /* 0x000fe20000010000 */
[----:B------:R-:W-:Y:S01]  /*4790*/  FMUL.FTZ R134, R86, R161 ;  /* 0x000000a156867220 */ /* 0x000fe20000410000 */
[----:B------:R-:W-:Y:S01]  /*47a0*/  FADD.FTZ R117, R144, R117 ;  /* 0x0000007590757221 */ /* 0x000fe20000010000 */
[----:B------:R-:W-:Y:S01]  /*47b0*/  FMUL.FTZ R144, R86, R163 ;  /* 0x000000a356907220 */ /* 0x000fe20000410000 */
[----:B------:R-:W-:Y:S01]  /*47c0*/  BSSY.RECONVERGENT B0, `(.L_x_8560) ;  /* 0x0000042000007945 */ /* 0x000fe20003800200 */
[----:B------:R-:W-:Y:S01]  /*47d0*/  FADD.FTZ R130, R148, R130 ;  /* 0x0000008294827221 */ /* 0x000fe20000010000 */
[----:B------:R-:W-:Y:S01]  /*47e0*/  FADD.FTZ R115, R2, R115 ;  /* 0x0000007302737221 */ /* 0x000fe20000010000 */
[----:B------:R-:W-:-:S04]  /*47f0*/  FMUL.FTZ R144, R141, R144 ;  /* 0x000000908d907220 */ /* 0x000fc80000410000 */
[----:B------:R-:W-:Y:S01]  /*4800*/  FFMA.FTZ R144, R105, R163, R144 ;  /* 0x000000a369907223 */ /* 0x000fe20000010090 */
[----:B--2---:R-:W-:-:S03]  /*4810*/  @!P3 FADD.FTZ R151, R151, R34 ;  /* 0x000000229797b221 */ /* 0x004fc60000010000 */
[----:B------:R-:W-:Y:S01]  /*4820*/  FADD.FTZ R93, R144, R93 ;  /* 0x0000005d905d7221 */ /* 0x000fe20000010000 */
[----:B---3--:R-:W-:Y:S01]  /*4830*/  @!P3 FADD.FTZ R152, R152, R35 ;  /* 0x000000239898b221 */ /* 0x008fe20000010000 */
[----:B------:R-:W2:Y:S01]  /*4840*/  SHFL.DOWN PT, R34, R151, 0x2, 0x1f ;  /* 0x08401f0097227f89 */ /* 0x000ea200000e0000 */
[----:B------:R-:W-:-:S03]  /*4850*/  ISETP.GT.AND P3, PT, R79, 0x1d, PT ;  /* 0x0000001d4f00780c */ /* 0x000fc60003f64270 */
[----:B------:R-:W3:Y:S10]  /*4860*/  SHFL.DOWN PT, R35, R152, 0x2, 0x1f ;  /* 0x08401f0098237f89 */ /* 0x000ef400000e0000 */
[----:B--2---:R-:W-:Y:S01]  /*4870*/  @!P3 FADD.FTZ R151, R151, R34 ;  /* 0x000000229797b221 */ /* 0x004fe20000010000 */
[----:B---3--:R-:W-:-:S04]  /*4880*/  @!P3 FADD.FTZ R152, R152, R35 ;  /* 0x000000239898b221 */ /* 0x008fc80000010000 */
        /* <DEDUP_REMOVED lines=9> */
[----:B------:R-:W-:Y:S01]  /*4920*/  FMUL.FTZ R34, R86, R165 ;  /* 0x000000a556227220 */ /* 0x000fe20000410000 */
[----:B---3--:R-:W-:-:S03]  /*4930*/  @!P3 FADD.FTZ R152, R152, R35 ;  /* 0x000000239898b221 */ /* 0x008fc60000010000 */
[----:B------:R-:W2:Y:S01]  /*4940*/  SHFL.DOWN PT, R150, R151, 0x10, 0x1f ;  /* 0x0a001f0097967f89 */ /* 0x000ea200000e0000 */
[----:B------:R-:W-:Y:S01]  /*4950*/  FMUL.FTZ R142, R135, R34 ;  /* 0x00000022878e7220 */ /* 0x000fe20000410000 */
[----:B------:R-:W-:Y:S01]  /*4960*/  ISETP.NE.AND P3, PT, R79, RZ, PT ;  /* 0x000000ff4f00720c */ /* 0x000fe20003f65270 */
[C---:B------:R-:W-:Y:S01]  /*4970*/  FMUL.FTZ R34, R86.reuse, R167 ;  /* 0x000000a756227220 */ /* 0x040fe20000410000 */
[----:B------:R-:W3:Y:S01]  /*4980*/  SHFL.DOWN PT, R35, R152, 0x10, 0x1f ;  /* 0x0a001f0098237f89 */ /* 0x000ee200000e0000 */
[----:B-1----:R-:W-:Y:S01]  /*4990*/  FFMA.FTZ R87, R103, R165, R142 ;  /* 0x000000a567577223 */ /* 0x002fe2000001008e */
[----:B------:R-:W-:Y:S01]  /*49a0*/  FMUL.FTZ R142, R147, R128 ;  /* 0x00000080938e7220 */ /* 0x000fe20000410000 */
[----:B------:R-:W-:Y:S01]  /*49b0*/  FFMA.FTZ R135, R107, R153, R146 ;  /* 0x000000996b877223 */ /* 0x000fe20000010092 */
[C---:B------:R-:W-:Y:S01]  /*49c0*/  FMUL.FTZ R128, R86.reuse, R169 ;  /* 0x000000a956807220 */ /* 0x040fe20000410000 */
[----:B------:R-:W-:Y:S01]  /*49d0*/  FMUL.FTZ R146, R145, R134 ;  /* 0x0000008691927220 */ /* 0x000fe20000410000 */
[----:B------:R-:W-:Y:S01]  /*49e0*/  FMUL.FTZ R86, R86, R157 ;  /* 0x0000009d56567220 */ /* 0x000fe20000410000 */
[----:B------:R-:W-:Y:S01]  /*49f0*/  FMUL.FTZ R134, R129, R34 ;  /* 0x0000002281867220 */ /* 0x000fe20000410000 */
        /* <DEDUP_REMOVED lines=12> */
[----:B--2---:R-:W-:Y:S01]  /*4ac0*/  FADD.FTZ R34, R151, R150 ;  /* 0x0000009697227221 */ /* 0x004fe20000010000 */
[----:B------:R-:W-:Y:S01]  /*4ad0*/  FADD.FTZ R97, R128, R97 ;  /* 0x0000006180617221 */ /* 0x000fe20000010000 */
[----:B------:R-:W-:Y:S01]  /*4ae0*/  FADD.FTZ R89, R86, R89 ;  /* 0x0000005956597221 */ /* 0x000fe20000010000 */
[----:B---3--:R-:W-:-:S05]  /*4af0*/  FADD.FTZ R35, R152, R35 ;  /* 0x0000002398237221 */ /* 0x008fca0000010000 */
        /* <DEDUP_REMOVED lines=14> */
.L_x_8561:
[----:B------:R-:W-:Y:S05]  /*4be0*/  BSYNC.RECONVERGENT B0 ;  /* 0x0000000000007941 */ /* 0x000fea0003800200 */
.L_x_8560:
[----:B------:R-:W-:-:S04]  /*4bf0*/  UIADD3 UR4, UPT, UPT, UR4, 0x1, URZ ;  /* 0x0000000104047890 */ /* 0x000fc8000fffe0ff */
[----:B------:R-:W-:-:S09]  /*4c00*/  UISETP.GE.AND UP0, UPT, UR4, UR11, UPT ;  /* 0x0000000b0400728c */ /* 0x000fd2000bf06270 */
[----:B------:R-:W-:Y:S05]  /*4c10*/  BRA.U !UP0, `(.L_x_8562) ;  /* 0xffffffe108bc7547 */ /* 0x000fea000b83ffff */
.L_x_8540:
[----:B------:R-:W-:Y:S01]  /*4c20*/  BAR.SYNC.DEFER_BLOCKING 0x0 ;  /* 0x0000000000007b1d */ /* 0x000fe20000010000 */
[----:B------:R-:W-:Y:S01]  /*4c30*/  F2FP.BF16.F32.PACK_AB R115, R124, R115 ;  /* 0x000000737c73723e */ /* 0x000fe200000010ff */
[----:B------:R-:W-:Y:S01]  /*4c40*/  FADD.FTZ R38, R97, R38 ;  /* 0x0000002661267221 */ /* 0x000fe20000010000 */
[----:B------:R-:W-:Y:S02]  /*4c50*/  F2FP.BF16.F32.PACK_AB R119, R119, R126 ;  /* 0x0000007e7777723e */ /* 0x000fe400000010ff */
[----:B------:R-:W-:-:S03]  /*4c60*/  F2FP.BF16.F32.PACK_AB R117, R132, R117 ;  /* 0x000000758475723e */ /* 0x000fc600000010ff */
[----:B------:R-:W2:Y:S01]  /*4c70*/  LDC.64 R86, c[0x0][0x4f8] ;  /* 0x00013e00ff567b82 */ /* 0x000ea20000000a00 */
[----:B------:R-:W-:Y:S01]  /*4c80*/  F2FP.BF16.F32.PACK_AB R121, R121, R130 ;  /* 0x000000827979723e */ /* 0x000fe200000010ff */
[----:B------:R-:W3:Y:S01]  /*4c90*/  LDCU.64 UR6, c[0x0][0x500] ;  /* 0x0000a000ff0677ac */ /* 0x000ee20008000a00 */
[----:B------:R-:W-:Y:S02]  /*4ca0*/  PRMT R0, R115, 0x7632, R0 ;  /* 0x0000763273007816 */ /* 0x000fe40000000000 */
[----:B------:R-:W-:Y:S01]  /*4cb0*/  PRMT R2, R119, 0x7632, R2 ;  /* 0x0000763277027816 */ /* 0x000fe20000000002 */
[----:B------:R-:W5:Y:S01]  /*4cc0*/  LDCU.64 UR8, c[0x0][0x550] ;  /* 0x0000aa00ff0877ac */ /* 0x000f620008000a00 */
[----:B------:R-:W-:Y:S02]  /*4cd0*/  PRMT R3, R117, 0x7632, R3 ;  /* 0x0000763275037816 */ /* 0x000fe40000000003 */
[----:B------:R-:W-:Y:S02]  /*4ce0*/  PRMT R5, R121, 0x7632, R5 ;  /* 0x0000763279057816 */ /* 0x000fe40000000005 */
[----:B------:R-:W-:-:S04]  /*4cf0*/  F2FP.BF16.F32.PACK_AB R20, R93, R106 ;  /* 0x0000006a5d14723e */ /* 0x000fc800000010ff */
        /* <DEDUP_REMOVED lines=11> */
[----:B0-----:R-:W-:-:S03]  /*4db0*/  MOV R5, RZ ;  /* 0x000000ff00057202 */ /* 0x001fc60000000f00 */
[----:B------:R-:W-:Y:S04]  /*4dc0*/  LDS.U16 R23, [R77+0x40] ;  /* 0x000040004d177984 */ /* 0x000fe80000000400 */
[----:B------:R-:W-:Y:S01]  /*4dd0*/  LDS.U16 R25, [R78+0x80] ;  /* 0x000080004e197984 */ /* 0x000fe20000000400 */
[----:B--2---:R-:W-:-:S03]  /*4de0*/  IMAD.WIDE.U32 R2, R86, UR18, R4 ;  /* 0x0000001256027c25 */ /* 0x004fc6000f8e0004 */
[----:B------:R-:W-:Y:S01]  /*4df0*/  LDS.U16 R27, [R80+0xc0] ;  /* 0x0000c000501b7984 */ /* 0x000fe20000000400 */
[----:B------:R-:W-:-:S03]  /*4e00*/  IMAD R3, R87, UR18, R3 ;  /* 0x0000001257037c24 */ /* 0x000fc6000f8e0203 */
[----:B------:R-:W-:Y:S01]  /*4e10*/  LDS.U16 R29, [R81+0x100] ;  /* 0x00010000511d7984 */ /* 0x000fe20000000400 */
[----:B---3--:R-:W-:-:S03]  /*4e20*/  IMAD.WIDE.U32 R2, R37, UR6, R2 ;  /* 0x0000000625027c25 */ /* 0x008fc6000f8e0002 */
[----:B------:R-:W-:Y:S01]  /*4e30*/  LDS.U16 R31, [R82+0x140] ;  /* 0x00014000521f7984 */ /* 0x000fe20000000400 */
[----:B------:R-:W-:Y:S01]  /*4e40*/  IMAD R0, R37, UR7, R3 ;  /* 0x0000000725007c24 */ /* 0x000fe2000f8e0203 */
[----:B------:R-:W-:Y:S01]  /*4e50*/  IADD3 R3, P1, PT, R56, R2, RZ ;  /* 0x0000000238037210 */ /* 0x000fe20007f3e0ff */
[----:B------:R-:W0:Y:S01]  /*4e60*/  LDCU.64 UR6, c[0x0][0x560] ;  /* 0x0000ac00ff0677ac */ /* 0x000e220008000a00 */
[----:B------:R-:W-:Y:S02]  /*4e70*/  LDS.U16 R33, [R83+0x180] ;  /* 0x0001800053217984 */ /* 0x000fe40000000400 */
[----:B------:R-:W-:Y:S02]  /*4e80*/  IADD3.X R0, PT, PT, RZ, R0, RZ, P1, !PT ;  /* 0x00000000ff007210 */ /* 0x000fe40000ffe4ff */
[----:B-1----:R-:W-:Y:S01]  /*4e90*/  LDS.U16 R35, [R84+0x1c0] ;  /* 0x0001c00054237984 */ /* 0x002fe20000000400 */
[----:B-----5:R-:W-:-:S03]  /*4ea0*/  LEA R2, P1, R3, UR8, 0x1 ;  /* 0x0000000803027c11 */ /* 0x020fc6000f8208ff */
[----:B------:R-:W-:Y:S01]  /*4eb0*/  @!P0 STS [UR5+0x210], R75 ;  /* 0x0002104bff008988 */ /* 0x000fe20008000805 */
[----:B------:R-:W-:Y:S02]  /*4ec0*/  LEA.HI.X R3, R3, UR9, R0, 0x1, P1 ;  /* 0x0000000903037c11 */ /* 0x000fe400088f0c00 */
[----:B------:R-:W-:Y:S01]  /*4ed0*/  F2FP.BF16.F32.PACK_AB R0, R95, R97 ;  /* 0x000000615f00723e */ /* 0x000fe200000010ff */
[----:B------:R-:W-:Y:S01]  /*4ee0*/  BAR.SYNC.DEFER_BLOCKING 0x0 ;  /* 0x0000000000007b1d */ /* 0x000fe20000010000 */
[----:B------:R-:W-:Y:S02]  /*4ef0*/  FADD.FTZ R95, R38, R95 ;  /* 0x0000005f265f7221 */ /* 0x000fe40000010000 */
[----:B------:R-:W-:Y:S02]  /*4f00*/  PRMT R22, R0, 0x7632, R22 ;  /* 0x0000763200167816 */ /* 0x000fe40000000016 */
        /* <DEDUP_REMOVED lines=22> */
[----:B------:R1:W-:Y:S01]  /*5070*/  @!P5 STG.E.U16 desc[UR16][R2.64+0x180], R33 ;  /* 0x000180210200d986 */ /* 0x0003e2000c101510 */
[----:B------:R-:W-:-:S03]  /*5080*/  FADD.FTZ R38, R91, R102 ;  /* 0x000000665b267221 */ /* 0x000fc60000010000 */
[----:B------:R2:W-:Y:S01]  /*5090*/  @!P1 STG.E.U16 desc[UR16][R2.64+0x1c0], R35 ;  /* 0x0001c02302009986 */ /* 0x0005e2000c101510 */
[----:B------:R-:W-:Y:S01]  /*50a0*/  FADD.FTZ R38, R38, R89 ;  /* 0x0000005926267221 */ /* 0x000fe20000010000 */
[----:B------:R-:W-:Y:S08]  /*50b0*/  BAR.SYNC.DEFER_BLOCKING 0x0 ;  /* 0x0000000000007b1d */ /* 0x000ff00000010000 */
[----:B-1----:R-:W1:Y:S01]  /*50c0*/  LDC.64 R32, c[0x0][0x518] ;  /* 0x00014600ff207b82 */ /* 0x002e620000000a00 */
        /* <DEDUP_REMOVED lines=12> */
[----:B-1----:R-:W-:-:S03]  /*5190*/  IMAD.WIDE.U32 R2, R32, UR18, R4 ;  /* 0x0000001220027c25 */ /* 0x002fc6000f8e0004 */
[----:B------:R-:W-:Y:S01]  /*51a0*/  LDS.U16 R77, [R77+0x40] ;  /* 0x000040004d4d7984 */ /* 0x000fe20000000400 */
[----:B------:R-:W-:-:S03]  /*51b0*/  IMAD R3, R33, UR18, R3 ;  /* 0x0000001221037c24 */ /* 0x000fc6000f8e0203 */
        /* <DEDUP_REMOVED lines=9> */
[----:B------:R-:W2:Y:S02]  /*5250*/  LDCU.64 UR4, c[0x0][0x520] ;  /* 0x0000a400ff0477ac */ /* 0x000ea40008000a00 */
[----:B--2---:R-:W-:-:S04]  /*5260*/  IMAD.WIDE.U32 R2, R37, UR4, R2 ;  /* 0x0000000425027c25 */ /* 0x004fc8000f8e0002 */
[----:B------:R-:W-:Y:S01]  /*5270*/  IMAD R0, R37, UR5, R3 ;  /* 0x0000000525007c24 */ /* 0x000fe2000f8e0203 */
[----:B------:R-:W-:-:S05]  /*5280*/  IADD3 R3, P0, PT, R56, R2, RZ ;  /* 0x0000000238037210 */ /* 0x000fca0007f1e0ff */
[----:B------:R-:W-:Y:S01]  /*5290*/  IMAD.X R0, RZ, RZ, R0, P0 ;  /* 0x000000ffff007224 */ /* 0x000fe200000e0600 */
        /* <DEDUP_REMOVED lines=29> */
.L_x_8538:
        /* <DEDUP_REMOVED lines=34> */
.L_x_8565:
[----:B------:R-:W-:Y:S05]  /*5690*/  BSYNC.RECONVERGENT B0 ;  /* 0x0000000000007941 */ /* 0x000fea0003800200 */
.L_x_8564:
        /* <DEDUP_REMOVED lines=26> */
.L_x_8567:
[----:B------:R-:W-:Y:S05]  /*5840*/  BSYNC.RECONVERGENT B0 ;  /* 0x0000000000007941 */ /* 0x000fea0003800200 */
.L_x_8566:
        /* <DEDUP_REMOVED lines=10> */
.L_x_8569:
[C---:B------:R-:W-:Y:S01]  /*58f0*/  LEA R0, R11.reuse, UR4, 0x2 ;  /* 0x000000040b007c11 */ /* 0x040fe2000f8e10ff */
[----:B------:R-:W-:Y:S01]  /*5900*/  IMAD.MOV.U32 R40, RZ, RZ, R16 ;  /* 0x000000ffff287224 */ /* 0x000fe200078e0010 */
[----:B-1----:R-:W-:Y:S02]  /*5910*/  SHF.R.S32.HI R2, RZ, 0x1f, R11 ;  /* 0x0000001fff027819 */ /* 0x002fe4000001140b */
[----:B------:R-:W-:Y:S01]  /*5920*/  MOV R42, R14 ;  /* 0x0000000e002a7202 */ /* 0x000fe20000000f00 */
[----:B--2---:R-:W1:Y:S01]  /*5930*/  LDS R13, [R0+0x18f8] ;  /* 0x0018f800000d7984 */ /* 0x004e620000000800 */
[----:B0-----:R-:W-:-:S03]  /*5940*/  IMAD.WIDE.U32 R6, R11, UR10, R40 ;  /* 0x0000000a0b067c25 */ /* 0x001fc6000f8e0028 */
[----:B------:R-:W0:Y:S01]  /*5950*/  LDS R19, [R0+0x1cf8] ;  /* 0x001cf80000137984 */ /* 0x000e220000000800 */
[C---:B------:R-:W-:Y:S02]  /*5960*/  IMAD R4, R2.reuse, UR8, RZ ;  /* 0x0000000802047c24 */ /* 0x040fe4000f8e02ff */
[----:B------:R-:W-:Y:S02]  /*5970*/  IMAD R8, R2, UR10, RZ ;  /* 0x0000000a02087c24 */ /* 0x000fe4000f8e02ff */
[----:B------:R-:W-:-:S04]  /*5980*/  IMAD.WIDE.U32 R2, R11, UR8, R42 ;  /* 0x000000080b027c25 */ /* 0x000fc8000f8e002a */
[C---:B------:R-:W-:Y:S01]  /*5990*/  IMAD R5, R11.reuse, UR9, R4 ;  /* 0x000000090b057c24 */ /* 0x040fe2000f8e0204 */
[----:B------:R-:W-:Y:S01]  /*59a0*/  LEA R4, P0, R2, UR12, 0x2 ;  /* 0x0000000c02047c11 */ /* 0x000fe2000f8010ff */
[C---:B------:R-:W-:Y:S01]  /*59b0*/  IMAD R9, R11.reuse, UR11, R8 ;  /* 0x0000000b0b097c24 */ /* 0x040fe2000f8e0208 */
[----:B------:R-:W-:Y:S02]  /*59c0*/  IADD3 R11, PT, PT, R11, UR6, RZ ;  /* 0x000000060b0b7c10 */ /* 0x000fe4000fffe0ff */
[----:B------:R-:W-:Y:S02]  /*59d0*/  IADD3 R5, PT, PT, R3, R5, RZ ;  /* 0x0000000503057210 */ /* 0x000fe40007ffe0ff */
[----:B------:R-:W-:Y:S02]  /*59e0*/  LEA R8, P1, R6, UR14, 0x2 ;  /* 0x0000000e06087c11 */ /* 0x000fe4000f8210ff */
[----:B------:R-:W-:Y:S02]  /*59f0*/  LEA.HI.X R5, R2, UR13, R5, 0x2, P0 ;  /* 0x0000000d02057c11 */ /* 0x000fe400080f1405 */
[----:B------:R-:W-:-:S02]  /*5a00*/  ISETP.GE.AND P0, PT, R11, UR7, PT ;  /* 0x000000070b007c0c */ /* 0x000fc4000bf06270 */
[----:B------:R-:W-:-:S04]  /*5a10*/  IADD3 R3, PT, PT, R7, R9, RZ ;  /* 0x0000000907037210 */ /* 0x000fc80007ffe0ff */
[----:B------:R-:W-:Y:S01]  /*5a20*/  LEA.HI.X R9, R6, UR15, R3, 0x2, P1 ;  /* 0x0000000f06097c11 */ /* 0x000fe200088f1403 */
[----:B-1----:R2:W-:Y:S04]  /*5a30*/  REDG.E.ADD.F32.FTZ.RN.STRONG.GPU desc[UR16][R4.64], R13 ;  /* 0x0000000d040079a6 */ /* 0x0025e8000c12f310 */
[----:B0-----:R2:W-:Y:S02]  /*5a40*/  REDG.E.ADD.F32.FTZ.RN.STRONG.GPU desc[UR16][R8.64], R19 ;  /* 0x00000013080079a6 */ /* 0x0015e4000c12f310 */
[----:B------:R-:W-:Y:S05]  /*5a50*/  @!P0 BRA `(.L_x_8569) ;  /* 0xfffffffc00a48947 */ /* 0x000fea000383ffff */
[----:B------:R-:W-:Y:S05]  /*5a60*/  BSYNC.RECONVERGENT B0 ;  /* 0x0000000000007941 */ /* 0x000fea0003800200 */
.L_x_8568:
[----:B------:R-:W-:Y:S05]  /*5a70*/  EXIT ;  /* 0x000000000000794d */ /* 0x000fea0003800000 */
.L_x_8570:
        /* <DEDUP_REMOVED lines=16> */
.L_x_10509:


//--------------------- .text._Z25selective_scan_bwd_kernelI32Selective_Scan_bwd_kernel_traitsILi32ELi8ELb0ELb0ELb1ELb1ELb0EN3c108BFloat16EfEEv12SSMParamsBwd --------------------------
	.section	.text._Z25selective_scan_bwd_kernelI32Selective_Scan_bwd_kernel_traitsILi32ELi8ELb0ELb0ELb1ELb1ELb0EN3c108BFloat16EfEEv12SSMParamsBwd,"ax",@progbits
	.align	128
        .global         _Z25selective_scan_bwd_kernelI32Selective_Scan_bwd_kernel_traitsILi32ELi8ELb0ELb0ELb1ELb1ELb0EN3c108BFloat16EfEEv12SSMParamsBwd
        .type           _Z25selective_scan_bwd_kernelI32Selective_Scan_bwd_kernel_traitsILi32ELi8ELb0ELb0ELb1ELb1ELb0EN3c108BFloat16EfEEv12SSMParamsBwd,@function
        .size           _Z25selective_scan_bwd_kernelI32Selective_Scan_bwd_kernel_traitsILi32ELi8ELb0ELb0ELb1ELb1ELb0EN3c108BFloat16EfEEv12SSMParamsBwd,(.L_x_10510 - _Z25selective_scan_bwd_kernelI32Selective_Scan_bwd_kernel_traitsILi32ELi8ELb0ELb0ELb1ELb1ELb0EN3c108BFloat16EfEEv12SSMParamsBwd)
        .other          _Z25selective_scan_bwd_kernelI32Selective_Scan_bwd_kernel_traitsILi32ELi8ELb0ELb0ELb1ELb1ELb0EN3c108BFloat16EfEEv12SSMParamsBwd,@"STO_CUDA_ENTRY STV_DEFAULT"
_Z25selective_scan_bwd_kernelI32Selective_Scan_bwd_kernel_traitsILi32ELi8ELb0ELb0ELb1ELb1ELb0EN3c108BFloat16EfEEv12SSMParamsBwd:
.text._Z25selective_scan_bwd_kernelI32Selective_Scan_bwd_kernel_traitsILi32ELi8ELb0ELb0ELb1ELb1ELb0EN3c108BFloat16EfEEv12SSMParamsBwd:
        /* <DEDUP_REMOVED lines=32> */
[----:B0-----:R-:W-:-:S02]  /*0200*/  MOV R6, RZ ;  /* 0x000000ff00067202 */ /* 0x001fc40000000f00 */
[----:B----4-:R-:W-:-:S05]  /*0210*/  IADD3 R10, PT, PT, RZ, -R7, RZ ;  /* 0x80000007ff0a7210 */ /* 0x010fca0007ffe0ff */
[----:B------:R-:W-:Y:S01]  /*0220*/  IMAD R3, R10, R9, RZ ;  /* 0x000000090a037224 */ /* 0x000fe200078e02ff */
[----:B------:R-:W-:Y:S01]  /*0230*/  IABS R2, R39 ;  /* 0x0000002700027213 */ /* 0x000fe20000000000 */
[----:B------:R-:W-:Y:S01]  /*0240*/  UIMAD.WIDE.U32 UR4, UR18, UR8, URZ ;  /* 0x00000008120472a5 */ /* 0x000fe2000f8e00ff */
[----:B------:R-:W0:Y:S01]  /*0250*/  LDC.64 R10, c[0x0][0x4a0] ;  /* 0x00012800ff0a7b82 */ /* 0x000e220000000a00 */
[----:B------:R-:W-:-:S06]  /*0260*/  IMAD.HI.U32 R7, R7, R3, R6 ;  /* 0x0000000307077227 */ /* 0x000fcc00078e0006 */
[----:B------:R-:W-:-:S04]  /*0270*/  IMAD.HI.U32 R0, R7, R2, RZ ;  /* 0x0000000207007227 */ /* 0x000fc800078e00ff */
[----:B------:R-:W-:Y:S01]  /*0280*/  IMAD.MOV R3, RZ, RZ, -R0 ;  /* 0x000000ffff037224 */ /* 0x000fe200078e0a00 */
[----:B---3--:R-:W-:-:S03]  /*0290*/  ISETP.NE.U32.AND P0, PT, R4, RZ, PT ;  /* 0x000000ff0400720c */ /* 0x008fc60003f05070 */
[----:B------:R-:W-:Y:S01]  /*02a0*/  IMAD R2, R9, R3, R2 ;  /* 0x0000000309027224 */ /* 0x000fe200078e0202 */
[----:B------:R-:W-:-:S04]  /*02b0*/  ISETP.NE.AND.EX P0, PT, R5, RZ, PT, P0 ;  /* 0x000000ff0500720c */ /* 0x000fc80003f05300 */
[----:B------:R-:W-:Y:S01]  /*02c0*/  ISETP.GT.U32.AND P2, PT, R9, R2, PT ;  /* 0x000000020900720c */ /* 0x000fe20003f44070 */
[----:B------:R-:W-:Y:S02]  /*02d0*/  UIMAD.WIDE.U32 UR6, UR18, UR12, URZ ;  /* 0x0000000c120672a5 */ /* 0x000fe4000f8e00ff */
[----:B------:R-:W-:Y:S02]  /*02e0*/  UIMAD UR9, UR18, UR9, UR5 ;  /* 0x00000009120972a4 */ /* 0x000fe4000f8e0205 */
[----:B------:R-:W-:-:S04]  /*02f0*/  UIMAD UR8, UR18, UR13, UR7 ;  /* 0x0000000d120872a4 */ /* 0x000fc8000f8e0207 */
[----:B------:R-:W3:Y:S04]  /*0300*/  @P0 LDC R12, c[0x0][0x384] ;  /* 0x0000e100ff0c0b82 */ /* 0x000ee80000000800 */
[-C--:B------:R-:W-:Y:S02]  /*0310*/  @!P2 IADD3 R2, PT, PT, R2, -R9.reuse, RZ ;  /* 0x800000090202a210 */ /* 0x080fe40007ffe0ff */
[----:B------:R-:W-:Y:S02]  /*0320*/  MOV R3, UR5 ;  /* 0x0000000500037c02 */ /* 0x000fe40008000f00 */
[----:B------:R-:W-:Y:S01]  /*0330*/  ISETP.GE.U32.AND P1, PT, R2, R9, PT ;  /* 0x000000090200720c */ /* 0x000fe20003f26070 */
[----:B------:R-:W4:Y:S01]  /*0340*/  @P0 LDC R21, c[0x0][0x38c] ;  /* 0x0000e300ff150b82 */ /* 0x000f220000000800 */
[----:B------:R-:W-:-:S02]  /*0350*/  MOV R2, UR4 ;  /* 0x0000000400027c02 */ /* 0x000fc40008000f00 */
[----:B------:R-:W-:Y:S02]  /*0360*/  MOV R3, UR9 ;  /* 0x0000000900037c02 */ /* 0x000fe40008000f00 */
[----:B------:R-:W-:Y:S01]  /*0370*/  MOV R5, UR7 ;  /* 0x0000000700057c02 */ /* 0x000fe20008000f00 */
[C---:B------:R-:W-:Y:S01]  /*0380*/  IMAD.WIDE.U32 R2, R39.reuse, UR10, R2 ;  /* 0x0000000a27027c25 */ /* 0x040fe2000f8e0002 */
[----:B------:R-:W-:Y:S01]  /*0390*/  MOV R5, UR8 ;  /* 0x0000000800057c02 */ /* 0x000fe20008000f00 */
[----:B------:R-:W2:Y:S01]  /*03a0*/  LDCU.64 UR8, c[0x0][0x498] ;  /* 0x00009300ff0877ac */ /* 0x000ea20008000a00 */
[C---:B------:R-:W-:Y:S01]  /*03b0*/  LOP3.LUT R6, R39.reuse, R8, RZ, 0x3c, !PT ;  /* 0x0000000827067212 */ /* 0x040fe200078e3cff */
[----:B------:R-:W-:Y:S01]  /*03c0*/  IMAD R15, R39, UR11, R3 ;  /* 0x0000000b270f7c24 */ /* 0x000fe2000f8e0203 */
[----:B------:R-:W-:Y:S01]  /*03d0*/  @!P2 IADD3 R0, PT, PT, R0, 0x1, RZ ;  /* 0x000000010000a810 */ /* 0x000fe20007ffe0ff */
[----:B------:R-:W1:Y:S01]  /*03e0*/  LDCU.64 UR10, c[0x0][0x3d0] ;  /* 0x00007a00ff0a77ac */ /* 0x000e620008000a00 */
[----:B------:R-:W-:-:S02]  /*03f0*/  ISETP.GE.AND P3, PT, R6, RZ, PT ;  /* 0x000000ff0600720c */ /* 0x000fc40003f66270 */
[----:B------:R-:W-:Y:S01]  /*0400*/  ISETP.NE.AND P2, PT, R8, RZ, PT ;  /* 0x000000ff0800720c */ /* 0x000fe20003f45270 */
[----:B------:R-:W0:Y:S01]  /*0410*/  @P0 LDC.64 R6, c[0x0][0x480] ;  /* 0x00012000ff060b82 */ /* 0x000e220000000a00 */
[----:B------:R-:W-:-:S05]  /*0420*/  @P1 IADD3 R0, PT, PT, R0, 0x1, RZ ;  /* 0x0000000100001810 */ /* 0x000fca0007ffe0ff */
[----:B------:R-:W-:Y:S02]  /*0430*/  IMAD.MOV.U32 R23, RZ, RZ, R0 ;  /* 0x000000ffff177224 */ /* 0x000fe400078e0000 */
[----:B---3--:R-:W-:Y:S02]  /*0440*/  @P0 IMAD R0, R12, UR18, R39 ;  /* 0x000000120c000c24 */ /* 0x008fe4000f8e0227 */
[----:B------:R-:W-:Y:S02]  /*0450*/  IMAD.U32 R4, RZ, RZ, UR6 ;  /* 0x00000006ff047e24 */ /* 0x000fe4000f8e00ff */
[----:B------:R-:W-:Y:S01]  /*0460*/  @P0 IMAD R0, R0, R19, RZ ;  /* 0x0000001300000224 */ /* 0x000fe200078e02ff */
[----:B------:R-:W-:Y:S01]  /*0470*/  @!P3 IADD3 R23, PT, PT, -R23, RZ, RZ ;  /* 0x000000ff1717b210 */ /* 0x000fe20007ffe1ff */
[----:B--2---:R-:W-:Y:S01]  /*0480*/  UIMAD.WIDE.U32 UR4, UR18, UR8, URZ ;  /* 0x00000008120472a5 */ /* 0x004fe2000f8e00ff */
[----:B------:R-:W-:Y:S01]  /*0490*/  @!P2 LOP3.LUT R23, RZ, R8, RZ, 0x33, !PT ;  /* 0x00000008ff17a212 */ /* 0x000fe200078e33ff */
[----:B----4-:R-:W-:Y:S01]  /*04a0*/  @P0 IMAD R3, R0, R21, RZ ;  /* 0x0000001500030224 */ /* 0x010fe200078e02ff */
[C---:B------:R-:W-:Y:S01]  /*04b0*/  LEA R9, R19.reuse, 0xffffff00, 0x8 ;  /* 0xffffff0013097811 */ /* 0x040fe200078e40ff */
[----:B-1----:R-:W-:Y:S01]  /*04c0*/  UIMAD.WIDE.U32 UR6, UR18, UR10, URZ ;  /* 0x0000000a120672a5 */ /* 0x002fe2000f8e00ff */
[----:B------:R-:W-:Y:S01]  /*04d0*/  ISETP.GE.AND P1, PT, R19, 0x1, PT ;  /* 0x000000011300780c */ /* 0x000fe20003f26270 */
[----:B------:R-:W1:Y:S01]  /*04e0*/  LDC.64 R20, c[0x0][0x450] ;  /* 0x00011400ff147b82 */ /* 0x000e620000000a00 */
[C---:B------:R-:W-:Y:S01]  /*04f0*/  IMAD.WIDE.U32 R4, R39.reuse, UR14, R4 ;  /* 0x0000000e27047c25 */ /* 0x040fe2000f8e0004 */
[----:B------:R-:W-:Y:S01]  /*0500*/  UIMAD UR5, UR18, UR9, UR5 ;  /* 0x00000009120572a4 */ /* 0x000fe2000f8e0205 */
[----:B------:R-:W-:Y:S01]  /*0510*/  SHF.R.S32.HI R25, RZ, 0x1f, R23 ;  /* 0x0000001fff197819 */ /* 0x000fe20000011417 */
[----:B------:R-:W2:Y:S04]  /*0520*/  LDCU.64 UR8, c[0x0][0x4c8] ;  /* 0x00009900ff0877ac */ /* 0x000ea80008000a00 */
[----:B------:R-:W3:Y:S01]  /*0530*/  LDC.64 R18, c[0x0][0x4a8] ;  /* 0x00012a00ff127b82 */ /* 0x000ee20000000a00 */
[----:B------:R-:W-:Y:S01]  /*0540*/  UIMAD UR7, UR18, UR11, UR7 ;  /* 0x0000000b120772a4 */ /* 0x000fe2000f8e0207 */
[----:B------:R-:W-:Y:S01]  /*0550*/  IMAD R13, R39, UR15, R5 ;  /* 0x0000000f270d7c24 */ /* 0x000fe2000f8e0205 */
[----:B------:R-:W-:-:S02]  /*0560*/  IADD3 R48, P3, PT, R9, R4, RZ ;  /* 0x0000000409307210 */ /* 0x000fc40007f7e0ff */
[----:B------:R-:W-:Y:S01]  /*0570*/  CS2R R4, SRZ ;  /* 0x0000000000047805 */ /* 0x000fe2000001ff00 */
[----:B------:R-:W-:Y:S02]  /*0580*/  IMAD R0, R25, R16, RZ ;  /* 0x0000001019007224 */ /* 0x000fe400078e02ff */
[----:B0-----:R-:W-:Y:S01]  /*0590*/  @P0 IMAD.WIDE R4, R3, 0x8, R6 ;  /* 0x0000000803040825 */ /* 0x001fe200078e0206 */
[----:B------:R-:W-:-:S03]  /*05a0*/  IADD3 R44, P2, PT, R9, R2, RZ ;  /* 0x00000002092c7210 */ /* 0x000fc60007f5e0ff */
[----:B------:R-:W-:-:S04]  /*05b0*/  IMAD.WIDE.U32 R6, R23, R16, UR6 ;  /* 0x0000000617067e25 */ /* 0x000fc8000f8e0010 */
[----:B------:R-:W-:Y:S01]  /*05c0*/  IMAD R17, R23, R17, R0 ;  /* 0x0000001117117224 */ /* 0x000fe200078e0200 */
[----:B------:R-:W-:Y:S01]  /*05d0*/  SHF.R.S32.HI R0, RZ, 0x1f, R9 ;  /* 0x0000001fff007819 */ /* 0x000fe20000011409 */
[----:B------:R-:W-:Y:S01]  /*05e0*/  IMAD.WIDE.U32 R2, R39, R10, UR4 ;  /* 0x0000000427027e25 */ /* 0x000fe2000f8e000a */
[----:B------:R-:W-:Y:S02]  /*05f0*/  IADD3 R54, P5, PT, R9, R6, RZ ;  /* 0x0000000609367210 */ /* 0x000fe40007fbe0ff */
[----:B------:R-:W-:Y:S02]  /*0600*/  IADD3.X R6, PT, PT, R0, R15, RZ, P2, !PT ;  /* 0x0000000f00067210 */ /* 0x000fe400017fe4ff */
[----:B------:R-:W-:Y:S01]  /*0610*/  LEA R42, P0, R44, R42, 0x1 ;  /* 0x0000002a2c2a7211 */ /* 0x000fe200078008ff */
[----:B------:R-:W-:Y:S01]  /*0620*/  IMAD R11, R39, R11, R3 ;  /* 0x0000000b270b7224 */ /* 0x000fe200078e0203 */
[----:B------:R-:W-:Y:S02]  /*0630*/  IADD3 R2, P4, PT, R9, R2, RZ ;  /* 0x0000000209027210 */ /* 0x000fe40007f9e0ff */
[----:B------:R-:W-:-:S02]  /*0640*/  IADD3.X R3, PT, PT, R0, R13, RZ, P3, !PT ;  /* 0x0000000d00037210 */ /* 0x000fc40001ffe4ff */
[----:B------:R-:W-:Y:S02]  /*0650*/  LEA R46, P2, R48, R46, 0x1 ;  /* 0x0000002e302e7211 */ /* 0x000fe400078408ff */
[----:B------:R-:W-:Y:S02]  /*0660*/  IADD3 R17, PT, PT, R7, R17, RZ ;  /* 0x0000001107117210 */ /* 0x000fe40007ffe0ff */
[----:B------:R-:W-:Y:S01]  /*0670*/  LEA.HI.X R44, R44, R43, R6, 0x1, P0 ;  /* 0x0000002b2c2c7211 */ /* 0x000fe200000f0c06 */
[C---:B--2---:R-:W-:Y:S01]  /*0680*/  IMAD.WIDE.U32 R6, R39.reuse, UR8, RZ ;  /* 0x0000000827067c25 */ /* 0x044fe2000f8e00ff */
[----:B------:R-:W-:Y:S02]  /*0690*/  LEA.HI.X R48, R48, R47, R3, 0x1, P2 ;  /* 0x0000002f30307211 */ /* 0x000fe400010f0c03 */
[----:B------:R-:W-:Y:S01]  /*06a0*/  LEA R50, P0, R2, R50, 0x1 ;  /* 0x0000003202327211 */ /* 0x000fe200078008ff */
[C---:B------:R-:W-:Y:S01]  /*06b0*/  IMAD.X R52, R0.reuse, 0x1, R11, P4 ;  /* 0x0000000100347824 */ /* 0x040fe200020e060b */
[----:B------:R-:W-:Y:S01]  /*06c0*/  IADD3.X R0, PT, PT, R0, R17, RZ, P5, !PT ;  /* 0x0000001100007210 */ /* 0x000fe20002ffe4ff */
[----:B---3--:R-:W-:Y:S01]  /*06d0*/  IMAD.WIDE.U32 R8, R39, R18, RZ ;  /* 0x0000001227087225 */ /* 0x008fe200078e00ff */
[----:B-1----:R-:W-:-:S03]  /*06e0*/  LEA R53, P2, R54, R20, 0x1 ;  /* 0x0000001436357211 */ /* 0x002fc600078408ff */
[----:B------:R-:W-:Y:S02]  /*06f0*/  HFMA2 R47, -RZ, RZ, 0, 0 ;  /* 0x00000000ff2f7431 */ /* 0x000fe400000001ff */
[C---:B------:R-:W-:Y:S01]  /*0700*/  IMAD R43, R39.reuse, UR9, R7 ;  /* 0x00000009272b7c24 */ /* 0x040fe2000f8e0207 */
        /* <DEDUP_REMOVED lines=12> */
[----:B------:R-:W2:Y:S01]  /*07d0*/  LDCU.64 UR8, c[0x0][0x3b8] ;  /* 0x00007700ff0877ac */ /* 0x000ea20008000a00 */
[----:B------:R-:W-:Y:S01]  /*07e0*/  UMOV UR4, 0x400 ;  /* 0x0000040000047882 */ /* 0x000fe20000000000 */
[----:B---3--:R-:W-:-:S04]  /*07f0*/  IMAD R0, R25, UR10, RZ ;  /* 0x0000000a19007c24 */ /* 0x008fc8000f8e02ff */
[----:B------:R-:W-:Y:S02]  /*0800*/  IMAD R75, R23, UR11, R0 ;  /* 0x0000000b174b7c24 */ /* 0x000fe4000f8e0200 */
[----:B--2---:R-:W-:Y:S01]  /*0810*/  IMAD.WIDE.U32 R14, R39, UR8, RZ ;  /* 0x00000008270e7c25 */ /* 0x004fe2000f8e00ff */
[----:B0-----:R-:W-:Y:S01]  /*0820*/  IADD3 R21, PT, PT, R10, 0x20, RZ ;  /* 0x000000200a157810 */ /* 0x001fe20007ffe0ff */
[----:B----4-:R-:W-:Y:S02]  /*0830*/  ULEA UR4, UR5, UR4, 0x18 ;  /* 0x0000000405047291 */ /* 0x010fe4000f8ec0ff */
[----:B-1----:R-:W-:Y:S01]  /*0840*/  IMAD.WIDE.U32 R2, R12, UR18, R10 ;  /* 0x000000120c027c25 */ /* 0x002fe2000f8e000a */
[C---:B------:R-:W-:Y:S02]  /*0850*/  IADD3 R25, PT, PT, R10.reuse, 0x60, RZ ;  /* 0x000000600a197810 */ /* 0x040fe40007ffe0ff */
[C---:B------:R-:W-:Y:S01]  /*0860*/  IADD3 R29, PT, PT, R10.reuse, 0xa0, RZ ;  /* 0x000000a00a1d7810 */ /* 0x040fe20007ffe0ff */
[----:B------:R-:W-:Y:S01]  /*0870*/  IMAD R3, R13, UR18, R3 ;  /* 0x000000120d037c24 */ /* 0x000fe2000f8e0203 */
[C---:B------:R-:W-:Y:S01]  /*0880*/  IADD3 R31, PT, PT, R10.reuse, 0xc0, RZ ;  /* 0x000000c00a1f7810 */ /* 0x040fe20007ffe0ff */
[----:B------:R-:W-:Y:S01]  /*0890*/  IMAD.WIDE.U32 R12, R39, UR6, RZ ;  /* 0x00000006270c7c25 */ /* 0x000fe2000f8e00ff */
[----:B------:R-:W0:Y:S01]  /*08a0*/  LDCU UR6, c[0x0][0x394] ;  /* 0x00007280ff0677ac */ /* 0x000e220008000800 */
[----:B------:R-:W-:-:S02]  /*08b0*/  IADD3 R33, PT, PT, R10, 0xe0, RZ ;  /* 0x000000e00a217810 */ /* 0x000fc40007ffe0ff */
[----:B------:R-:W-:Y:S01]  /*08c0*/  IMAD.WIDE.U32 R16, R23, UR10, R2 ;  /* 0x0000000a17107c25 */ /* 0x000fe2000f8e0002 */
[C---:B------:R-:W-:Y:S01]  /*08d0*/  SHF.L.U32 R3, R10.reuse, 0x3, RZ ;  /* 0x000000030a037819 */ /* 0x040fe200000006ff */
[----:B------:R-:W-:Y:S01]  /*08e0*/  UIADD3 UR5, UPT, UPT, UR4, 0x220, URZ ;  /* 0x0000022004057890 */ /* 0x000fe2000fffe0ff */
[C---:B------:R-:W-:Y:S01]  /*08f0*/  IADD3 R23, PT, PT, R10.reuse, 0x40, RZ ;  /* 0x000000400a177810 */ /* 0x040fe20007ffe0ff */
[C---:B------:R-:W-:Y:S01]  /*0900*/  VIADD R27, R10.reuse, 0x80 ;  /* 0x000000800a1b7836 */ /* 0x040fe20000000000 */
[----:B------:R-:W-:Y:S01]  /*0910*/  LOP3.LUT R19, R3, 0x1f00, RZ, 0xc0, !PT ;  /* 0x00001f0003137812 */ /* 0x000fe200078ec0ff */
[C---:B------:R-:W-:Y:S01]  /*0920*/  IMAD R49, R39.reuse, UR7, R13 ;  /* 0x0000000727317c24 */ /* 0x040fe2000f8e020d */
[C---:B------:R-:W-:Y:S01]  /*0930*/  LEA.HI R57, R10.reuse, R10, RZ, 0x1b ;  /* 0x0000000a0a397211 */ /* 0x040fe200078fd8ff */
[----:B------:R-:W-:Y:S01]  /*0940*/  IMAD R51, R39, UR9, R15 ;  /* 0x0000000927337c24 */ /* 0x000fe2000f8e020f */
[CC--:B------:R-:W-:Y:S01]  /*0950*/  LEA.HI R59, R10.reuse, R3.reuse, RZ, 0x1e ;  /* 0x000000030a3b7211 */ /* 0x0c0fe200078ff0ff */
[----:B------:R-:W-:Y:S01]  /*0960*/  VIADD R56, R10, 0x200 ;  /* 0x000002000a387836 */ /* 0x000fe20000000000 */
        /* <DEDUP_REMOVED lines=8> */
[----:B------:R-:W-:Y:S02]  /*09f0*/  LOP3.LUT R58, R19, 0x1f, R10, 0xf8, !PT ;  /* 0x0000001f133a7812 */ /* 0x000fe400078ef80a */
[----:B0-----:R-:W-:Y:S02]  /*0a00*/  MOV R55, UR6 ;  /* 0x0000000600377c02 */ /* 0x001fe40008000f00 */
[C---:B------:R-:W-:Y:S02]  /*0a10*/  LOP3.LUT R158, R10.reuse, 0x1f, RZ, 0xc0, !PT ;  /* 0x0000001f0a9e7812 */ /* 0x040fe400078ec0ff */
        /* <DEDUP_REMOVED lines=17> */
[----:B------:R-:W-:Y:S02]  /*0b30*/  LOP3.LUT R74, R58, 0xe0, RZ, 0xfc, !PT ;  /* 0x000000e03a4a7812 */ /* 0x000fe400078efcff */
[----:B------:R-:W-:-:S07]  /*0b40*/  IADD3 R75, PT, PT, R17, R75, RZ ;  /* 0x0000004b114b7210 */ /* 0x000fce0007ffe0ff */
.L_x_8611:
[----:B------:R-:W0:Y:S01]  /*0b50*/  LDCU UR4, c[0x0][0x388] ;  /* 0x00007100ff0477ac */ /* 0x000e220008000800 */
[----:B------:R-:W-:Y:S02]  /*0b60*/  IADD3 R76, PT, PT, R55, -0x1, RZ ;  /* 0xffffffff374c7810 */ /* 0x000fe40007ffe0ff */
[----:B------:R-:W-:Y:S02]  /*0b70*/  SHF.L.U32 R25, R58, 0x1, RZ ;  /* 0x000000013a197819 */ /* 0x000fe400000006ff */
[----:B------:R-:W-:Y:S02]  /*0b80*/  SHF.L.U32 R18, R76, 0x8, RZ ;  /* 0x000000084c127819 */ /* 0x000fe400000006ff */
[C---:B------:R-:W-:Y:S02]  /*0b90*/  IADD3 R2, P0, PT, R25.reuse, R42, RZ ;  /* 0x0000002a19027210 */ /* 0x040fe40007f1e0ff */
[C---:B------:R-:W-:Y:S02]  /*0ba0*/  IADD3 R20, P2, PT, R25.reuse, R46, RZ ;  /* 0x0000002e19147210 */ /* 0x040fe40007f5e0ff */
[----:B------:R-:W-:Y:S01]  /*0bb0*/  IADD3 R24, P3, PT, R25, R50, RZ ;  /* 0x0000003219187210 */ /* 0x000fe20007f7e0ff */
[----:B------:R-:W-:Y:S01]  /*0bc0*/  IMAD.X R3, RZ, RZ, R44, P0 ;  /* 0x000000ffff037224 */ /* 0x000fe200000e062c */
[----:B------:R-:W-:-:S02]  /*0bd0*/  PRMT R23, RZ, 0x7610, R23 ;  /* 0x00007610ff177816 */ /* 0x000fc40000000017 */
[----:B------:R-:W-:Y:S02]  /*0be0*/  PRMT R0, RZ, 0x7610, R0 ;  /* 0x00007610ff007816 */ /* 0x000fe40000000000 */
[----:B------:R-:W-:Y:S02]  /*0bf0*/  IADD3.X R21, PT, PT, RZ, R48, RZ, P2, !PT ;  /* 0x00000030ff157210 */ /* 0x000fe400017fe4ff */
[----:B0-----:R-:W-:Y:S02]  /*0c00*/  IADD3 R77, PT, PT, -R18, UR4, RZ ;  /* 0x00000004124d7c10 */ /* 0x001fe4000fffe1ff */
[----:B------:R-:W-:Y:S02]  /*0c10*/  IADD3.X R25, PT, PT, RZ, R52, RZ, P3, !PT ;  /* 0x00000034ff197210 */ /* 0x000fe40001ffe4ff */
        /* <DEDUP_REMOVED lines=10> */
[----:B------:R-:W-:Y:S02]  /*0cc0*/  PRMT R22, RZ, 0x7610, R22 ;  /* 0x00007610ff167816 */ /* 0x000fe40000000016 */
[----:B------:R-:W-:Y:S01]  /*0cd0*/  PRMT R31, RZ, 0x7610, R31 ;  /* 0x00007610ff1f7816 */ /* 0x000fe2000000001f */
[----:B------:R-:W2:Y:S01]  /*0ce0*/  @!P6 LDG.E.U16 R23, desc[UR16][R2.64] ;  /* 0x000000100217e981 */ /* 0x000ea2000c1e1500 */
[----:B------:R-:W-:-:S03]  /*0cf0*/  ISETP.GE.AND P6, PT, R74, R77, PT ;  /* 0x0000004d4a00720c */ /* 0x000fc60003fc6270 */
[----:B------:R-:W3:Y:S01]  /*0d00*/  @!P0 LDG.E.U16 R0, desc[UR16][R2.64+0x40] ;  /* 0x0000401002008981 */ /* 0x000ee2000c1e1500 */
[----:B------:R-:W-:Y:S02]  /*0d10*/  PRMT R26, RZ, 0x7610, R26 ;  /* 0x00007610ff1a7816 */ /* 0x000fe4000000001a */
[----:B------:R-:W-:Y:S01]  /*0d20*/  PRMT R33, RZ, 0x7610, R33 ;  /* 0x00007610ff217816 */ /* 0x000fe20000000021 */
[----:B------:R-:W4:Y:S01]  /*0d30*/  @!P1 LDG.E.U16 R27, desc[UR16][R2.64+0x80] ;  /* 0x00008010021b9981 */ /* 0x000f22000c1e1500 */
        /* <DEDUP_REMOVED lines=8> */
[----:B------:R0:W4:Y:S01]  /*0dc0*/  @!P6 LDG.E.U16 R33, desc[UR16][R2.64+0x1c0] ;  /* 0x0001c0100221e981 */ /* 0x000122000c1e1500 */
[----:B-1----:R-:W-:Y:S01]  /*0dd0*/  ULEA UR5, UR5, UR4, 0x18 ;  /* 0x0000000405057291 */ /* 0x002fe2000f8ec0ff */
[----:B0-----:R-:W-:-:S02]  /*0de0*/  IADD3 R28, PT, PT, R81, 0x20, RZ ;  /* 0x00000020511c7810 */ /* 0x001fc40007ffe0ff */
[C---:B------:R-:W-:Y:S02]  /*0df0*/  IADD3 R30, PT, PT, R81.reuse, 0x40, RZ ;  /* 0x00000040511e7810 */ /* 0x040fe40007ffe0ff */
[CC--:B------:R-:W-:Y:S02]  /*0e00*/  LEA.HI.SX32 R78, R81.reuse, R81.reuse, 0x1b ;  /* 0x00000051514e7211 */ /* 0x0c0fe400078fdaff */
[-C--:B------:R-:W-:Y:S02]  /*0e10*/  LEA.HI.SX32 R28, R28, R81.reuse, 0x1b ;  /* 0x000000511c1c7211 */ /* 0x080fe400078fdaff */
[----:B------:R-:W-:Y:S01]  /*0e20*/  LEA.HI.SX32 R30, R30, R81, 0x1b ;  /* 0x000000511e1e7211 */ /* 0x000fe200078fdaff */
[----:B------:R-:W-:Y:S01]  /*0e30*/  VIADD R2, R81, 0x60 ;  /* 0x0000006051027836 */ /* 0x000fe20000000000 */
[----:B------:R-:W-:Y:S02]  /*0e40*/  LEA R78, R78, UR5, 0x1 ;  /* 0x000000054e4e7c11 */ /* 0x000fe4000f8e08ff */
[----:B------:R-:W-:-:S02]  /*0e50*/  LEA R79, R28, UR5, 0x1 ;  /* 0x000000051c4f7c11 */ /* 0x000fc4000f8e08ff */
[----:B------:R-:W-:Y:S02]  /*0e60*/  LEA R80, R30, UR5, 0x1 ;  /* 0x000000051e507c11 */ /* 0x000fe4000f8e08ff */
        /* <DEDUP_REMOVED lines=14> */
[----:B------:R-:W-:Y:S02]  /*0f50*/  ISETP.GE.AND P0, PT, R58, R77, PT ;  /* 0x0000004d3a00720c */ /* 0x000fe40003f06270 */
[----:B------:R-:W-:Y:S02]  /*0f60*/  PRMT R28, RZ, 0x7610, R28 ;  /* 0x00007610ff1c7816 */ /* 0x000fe4000000001c */
[----:B------:R-:W-:-:S02]  /*0f70*/  PRMT R35, RZ, 0x7610, R35 ;  /* 0x00007610ff237816 */ /* 0x000fc40000000023 */
[----:B------:R-:W-:Y:S01]  /*0f80*/  PRMT R30, RZ, 0x7610, R30 ;  /* 0x00007610ff1e7816 */ /* 0x000fe2000000001e */
[----:B--2---:R-:W-:Y:S04]  /*0f90*/  STS.U16 [R78], R23 ;  /* 0x000000174e007388 */ /* 0x004fe80000000400 */
[----:B---3--:R0:W-:Y:S02]  /*0fa0*/  STS.U16 [R79+0x40], R0 ;  /* 0x000040004f007388 */ /* 0x0081e40000000400 */
[----:B0-----:R-:W-:Y:S02]  /*0fb0*/  IMAD.SHL.U32 R0, R81, 0x8, RZ ;  /* 0x0000000851007824 */ /* 0x001fe400078e00ff */
[----:B----4-:R0:W-:Y:S03]  /*0fc0*/  STS.U16 [R80+0x80], R27 ;  /* 0x0000801b50007388 */ /* 0x0101e60000000400 */
[----:B------:R-:W-:Y:S01]  /*0fd0*/  LEA.HI.SX32 R87, R0, R0, 0x1b ;  /* 0x0000000000577211 */ /* 0x000fe200078fdaff */
[----:B------:R1:W-:Y:S03]  /*0fe0*/  STS.U16 [R82+0xc0], R29 ;  /* 0x0000c01d52007388 */ /* 0x0003e60000000400 */
[----:B------:R-:W-:Y:S01]  /*0ff0*/  LEA R87, R87, UR5, 0x1 ;  /* 0x0000000557577c11 */ /* 0x000fe2000f8e08ff */
[----:B------:R-:W-:Y:S04]  /*1000*/  STS.U16 [R83+0x100], R22 ;  /* 0x0001001653007388 */ /* 0x000fe80000000400 */
        /* <DEDUP_REMOVED lines=15> */
[----:B-1----:R-:W-:Y:S02]  /*1100*/  PRMT R29, RZ, 0x7610, R29 ;  /* 0x00007610ff1d7816 */ /* 0x002fe4000000001d */
[----:B------:R-:W-:Y:S02]  /*1110*/  PRMT R0, RZ, 0x7610, R0 ;  /* 0x00007610ff007816 */ /* 0x000fe40000000000 */
[----:B--2---:R-:W-:Y:S01]  /*1120*/  PRMT R31, RZ, 0x7610, R31 ;  /* 0x00007610ff1f7816 */ /* 0x004fe2000000001f */
[----:B------:R-:W2:Y:S01]  /*1130*/  @!P0 LDG.E.U16 R23, desc[UR16][R20.64] ;  /* 0x0000001014178981 */ /* 0x000ea2000c1e1500 */
        /* <DEDUP_REMOVED lines=8> */
[----:B---3--:R-:W-:-:S02]  /*11c0*/  P2R R26, PR, RZ, 0x1 ;  /* 0x00000001ff1a7803 */ /* 0x008fc40000000000 */
[----:B------:R-:W-:Y:S02]  /*11d0*/  ISETP.GE.AND P0, PT, R58, R77, PT ;  /* 0x0000004d3a00720c */ /* 0x000fe40003f06270 */
[----:B------:R-:W-:Y:S02]  /*11e0*/  PRMT R37, RZ, 0x7610, R37 ;  /* 0x00007610ff257816 */ /* 0x000fe40000000025 */
[----:B------:R-:W-:Y:S02]  /*11f0*/  PRMT R36, RZ, 0x7610, R36 ;  /* 0x00007610ff247816 */ /* 0x000fe40000000024 */
[----:B------:R-:W-:Y:S02]  /*1200*/  PRMT R88, RZ, 0x7610, R88 ;  /* 0x00007610ff587816 */ /* 0x000fe40000000058 */
[----:B------:R-:W-:Y:S01]  /*1210*/  PRMT R89, RZ, 0x7610, R89 ;  /* 0x00007610ff597816 */ /* 0x000fe20000000059 */
[----:B--2---:R0:W-:Y:S04]  /*1220*/  STS.U16 [R78], R23 ;  /* 0x000000174e007388 */ /* 0x0041e80000000400 */
[----:B----4-:R-:W-:Y:S04]  /*1230*/  STS.U16 [R79+0x40], R28 ;  /* 0x0000401c4f007388 */ /* 0x010fe80000000400 */
        /* <DEDUP_REMOVED lines=11> */
[----:B------:R-:W3:Y:S04]  /*12f0*/  LDS.U16 R34, [R87+0x8] ;  /* 0x0000080057227984 */ /* 0x000ee80000000400 */
[----:B------:R-:W-:Y:S04]  /*1300*/  LDS.U16 R30, [R87+0xa] ;  /* 0x00000a00571e7984 */ /* 0x000fe80000000400 */
[----:B------:R-:W4:Y:S04]  /*1310*/  LDS.U16 R29, [R87+0xc] ;  /* 0x00000c00571d7984 */ /* 0x000f280000000400 */
[----:B------:R-:W4:Y:S01]  /*1320*/  LDS.U16 R0, [R87+0xe] ;  /* 0x00000e0057007984 */ /* 0x000f220000000400 */
[----:B------:R-:W-:Y:S01]  /*1330*/  BAR.SYNC.DEFER_BLOCKING 0x0 ;  /* 0x0000000000007b1d */ /* 0x000fe20000010000 */
[----:B0-----:R-:W-:-:S02]  /*1340*/  PRMT R23, RZ, 0x7610, R23 ;  /* 0x00007610ff177816 */ /* 0x001fc40000000017 */
[----:B-1----:R-:W-:Y:S02]  /*1350*/  PRMT R31, RZ, 0x7610, R31 ;  /* 0x00007610ff1f7816 */ /* 0x002fe4000000001f */
        /* <DEDUP_REMOVED lines=10> */
[----:B------:R-:W4:Y:S01]  /*1400*/  @!P6 LDG.E.U16 R89, desc[UR16][R24.64+0x1c0] ;  /* 0x0001c0101859e981 */ /* 0x000f22000c1e1500 */
[----:B--2---:R-:W-:Y:S01]  /*1410*/  SHF.L.U32 R33, R33, 0x10, RZ ;  /* 0x0000001021217819 */ /* 0x004fe200000006ff */
[----:B---3--:R-:W-:Y:S01]  /*1420*/  IMAD.U32 R99, R34, 0x10000, RZ ;  /* 0x0001000022637824 */ /* 0x008fe200078e00ff */
[----:B------:R-:W-:-:S02]  /*1430*/  SHF.L.U32 R27, R27, 0x10, RZ ;  /* 0x000000101b1b7819 */ /* 0x000fc400000006ff */
[----:B----4-:R-:W-:Y:S01]  /*1440*/  SHF.L.U32 R29, R29, 0x10, RZ ;  /* 0x000000101d1d7819 */ /* 0x010fe200000006ff */
[--C-:B-----5:R-:W-:Y:S01]  /*1450*/  FADD.FTZ R103, R33, R38.reuse ;  /* 0x0000002621677221 */ /* 0x120fe20000010000 */
[--C-:B------:R-:W-:Y:S01]  /*1460*/  FADD.FTZ R99, R99, R38.reuse ;  /* 0x0000002663637221 */ /* 0x100fe20000010000 */
[----:B------:R-:W-:Y:S01]  /*1470*/  FADD.FTZ R98, R27, R38 ;  /* 0x000000261b627221 */ /* 0x000fe20000010000 */
[----:B------:R-:W-:Y:S01]  /*1480*/  BSSY.RECONVERGENT B0, `(.L_x_8572) ;  /* 0x0000045000007945 */ /* 0x000fe20003800200 */
[----:B------:R-:W-:Y:S02]  /*1490*/  PRMT R97, RZ, 0x7610, R97 ;  /* 0x00007610ff617816 */ /* 0x000fe40000000061 */
[----:B------:R-:W-:Y:S02]  /*14a0*/  CS2R R90, SRZ ;  /* 0x00000000005a7805 */ /* 0x000fe4000001ff00 */
[----:B------:R-:W-:Y:S02]  /*14b0*/  CS2R R92, SRZ ;  /* 0x00000000005c7805 */ /* 0x000fe4000001ff00 */
[----:B------:R-:W-:-:S02]  /*14c0*/  FSETP.GTU.FTZ.AND P5, PT, R103, 20, PT ;  /* 0x41a000006700780b */ /* 0x000fc40003fbc000 */
[----:B------:R-:W-:Y:S02]  /*14d0*/  CS2R R94, SRZ ;  /* 0x00000000005e7805 */ /* 0x000fe4000001ff00 */
[----:B------:R-:W-:Y:S01]  /*14e0*/  FSETP.GTU.FTZ.AND P1, PT, R98, 20, PT ;  /* 0x41a000006200780b */ /* 0x000fe20003f3c000 */
[----:B------:R-:W-:Y:S01]  /*14f0*/  FADD.FTZ R102, R29, R38 ;  /* 0x000000261d667221 */ /* 0x000fe20000010000 */
[----:B------:R-:W-:Y:S02]  /*1500*/  FSETP.GTU.FTZ.AND P2, PT, R99, 20, PT ;  /* 0x41a000006300780b */ /* 0x000fe40003f5c000 */
[----:B------:R-:W-:Y:S01]  /*1510*/  SHF.L.U32 R101, R101, 0x10, RZ ;  /* 0x0000001065657819 */ /* 0x000fe200000006ff */
[----:B------:R-:W-:Y:S04]  /*1520*/  STS.U16 [R78], R37 ;  /* 0x000000254e007388 */ /* 0x000fe80000000400 */
[----:B------:R-:W-:Y:S04]  /*1530*/  STS.U16 [R79+0x40], R26 ;  /* 0x0000401a4f007388 */ /* 0x000fe80000000400 */
[----:B------:R-:W-:Y:S04]  /*1540*/  STS.U16 [R80+0x80], R23 ;  /* 0x0000801750007388 */ /* 0x000fe80000000400 */
[----:B------:R0:W-:Y:S04]  /*1550*/  STS.U16 [R82+0xc0], R31 ;  /* 0x0000c01f52007388 */ /* 0x0001e80000000400 */
[----:B------:R-:W-:Y:S04]  /*1560*/  STS.U16 [R83+0x100], R36 ;  /* 0x0001002453007388 */ /* 0x000fe80000000400 */
[----:B------:R1:W-:Y:S04]  /*1570*/  STS.U16 [R84+0x140], R35 ;  /* 0x0001402354007388 */ /* 0x0003e80000000400 */
[----:B------:R-:W-:Y:S04]  /*1580*/  STS.U16 [R85+0x180], R88 ;  /* 0x0001805855007388 */ /* 0x000fe80000000400 */
[----:B------:R2:W-:Y:S01]  /*1590*/  STS.U16 [R86+0x1c0], R89 ;  /* 0x0001c05956007388 */ /* 0x0005e20000000400 */
[----:B------:R-:W-:-:S03]  /*15a0*/  NOP ;  /* 0x0000000000007918 */ /* 0x000fc60000000000 */
[----:B------:R3:W4:Y:S04]  /*15b0*/  LDS.U16 R107, [R87] ;  /* 0x00000000576b7984 */ /* 0x0007280000000400 */
[----:B------:R3:W2:Y:S04]  /*15c0*/  LDS.U16 R108, [R87+0x2] ;  /* 0x00000200576c7984 */ /* 0x0006a80000000400 */
[----:B------:R3:W2:Y:S04]  /*15d0*/  LDS.U16 R110, [R87+0x4] ;  /* 0x00000400576e7984 */ /* 0x0006a80000000400 */
[----:B------:R3:W3:Y:S04]  /*15e0*/  LDS.U16 R114, [R87+0x6] ;  /* 0x0000060057727984 */ /* 0x0006e80000000400 */
[----:B------:R0:W3:Y:S04]  /*15f0*/  LDS.U16 R26, [R87+0x8] ;  /* 0x00000800571a7984 */ /* 0x0000e80000000400 */
[----:B------:R0:W3:Y:S04]  /*1600*/  LDS.U16 R25, [R87+0xa] ;  /* 0x00000a0057197984 */ /* 0x0000e80000000400 */
[----:B------:R1:W3:Y:S04]  /*1610*/  LDS.U16 R24, [R87+0xc] ;  /* 0x00000c0057187984 */ /* 0x0002e80000000400 */
[----:B------:R1:W3:Y:S01]  /*1620*/  LDS.U16 R23, [R87+0xe] ;  /* 0x00000e0057177984 */ /* 0x0002e20000000400 */
[----:B0-----:R-:W-:-:S05]  /*1630*/  SHF.L.U32 R31, R32, 0x10, RZ ;  /* 0x00000010201f7819 */ /* 0x001fca00000006ff */
[----:B------:R-:W-:-:S05]  /*1640*/  FADD.FTZ R104, R31, R38 ;  /* 0x000000261f687221 */ /* 0x000fca0000010000 */
[----:B------:R-:W-:Y:S02]  /*1650*/  FSETP.GTU.FTZ.AND P4, PT, R104, 20, PT ;  /* 0x41a000006800780b */ /* 0x000fe40003f9c000 */
[----:B-1----:R-:W-:Y:S02]  /*1660*/  SHF.L.U32 R35, R28, 0x10, RZ ;  /* 0x000000101c237819 */ /* 0x002fe400000006ff */
[----:B------:R-:W-:-:S03]  /*1670*/  SHF.L.U32 R37, R30, 0x10, RZ ;  /* 0x000000101e257819 */ /* 0x000fc600000006ff */
[--C-:B------:R-:W-:Y:S02]  /*1680*/  FADD.FTZ R96, R35, R38.reuse ;  /* 0x0000002623607221 */ /* 0x100fe40000010000 */
[----:B------:R-:W-:Y:S01]  /*1690*/  FADD.FTZ R100, R37, R38 ;  /* 0x0000002625647221 */ /* 0x000fe20000010000 */
[----:B--2---:R-:W-:Y:S02]  /*16a0*/  CS2R R88, SRZ ;  /* 0x0000000000587805 */ /* 0x004fe4000001ff00 */
[----:B------:R-:W-:Y:S02]  /*16b0*/  SHF.L.U32 R31, R0, 0x10, RZ ;  /* 0x00000010001f7819 */ /* 0x000fe400000006ff */
[----:B------:R-:W-:Y:S02]  /*16c0*/  FSETP.GTU.FTZ.AND P0, PT, R96, 20, PT ;  /* 0x41a000006000780b */ /* 0x000fe40003f1c000 */
[----:B------:R-:W-:Y:S01]  /*16d0*/  FSETP.GTU.FTZ.AND P3, PT, R100, 20, PT ;  /* 0x41a000006400780b */ /* 0x000fe20003f7c000 */
[----:B----4-:R-:W-:-:S12]  /*16e0*/  @P4 BRA `(.L_x_8573) ;  /* 0x0000000000784947 */ /* 0x010fd80003800000 */
[----:B------:R-:W-:Y:S01]  /*16f0*/  FMUL.FTZ R104, R104, 1.4426950216293334961 ;  /* 0x3fb8aa3b68687820 */ /* 0x000fe20000410000 */
[----:B------:R-:W-:Y:S01]  /*1700*/  MOV R29, 0x3e800000 ;  /* 0x3e800000001d7802 */ /* 0x000fe20000000f00 */
[----:B------:R-:W-:Y:S02]  /*1710*/  HFMA2 R30, -RZ, RZ, 1.3056640625, -1.8671875 ;  /* 0x3d39bf78ff1e7431 */ /* 0x000fe400000001ff */
        /* <DEDUP_REMOVED lines=27> */
.L_x_8573:
[----:B------:R-:W-:Y:S05]  /*18d0*/  BSYNC.RECONVERGENT B0 ;  /* 0x0000000000007941 */ /* 0x000fea0003800200 */
.L_x_8572:
[----:B------:R-:W-:Y:S01]  /*18e0*/  IMAD.U32 R0, R107, 0x10000, RZ ;  /* 0x000100006b007824 */ /* 0x000fe200078e00ff */
        /* <DEDUP_REMOVED lines=38> */
.L_x_8575:
[----:B------:R-:W-:Y:S05]  /*1b50*/  BSYNC.RECONVERGENT B0 ;  /* 0x0000000000007941 */ /* 0x000fea0003800200 */
.L_x_8574:
[----:B------:R-:W-:Y:S01]  /*1b60*/  SHF.L.U32 R110, R110, 0x10, RZ ;  /* 0x000000106e6e7819 */ /* 0x000fe200000006ff */
[----:B------:R-:W-:Y:S01]  /*1b70*/  FFMA.FTZ R47, R108, R106, R47 ;  /* 0x0000006a6c2f7223 */ /* 0x000fe2000001002f */
[----:B------:R-:W-:Y:S01]  /*1b80*/  BSSY.RECONVERGENT B0, `(.L_x_8576) ;  /* 0x0000025000007945 */ /* 0x000fe20003800200 */
[----:B------:R-:W-:Y:S01]  /*1b90*/  FSETP.GTU.FTZ.AND P5, PT, R107, 20, PT ;  /* 0x41a000006b00780b */ /* 0x000fe20003fbc000 */
[----:B------:R-:W-:Y:S01]  /*1ba0*/  IMAD.U32 R109, R109, 0x10000, RZ ;  /* 0x000100006d6d7824 */ /* 0x000fe200078e00ff */
[----:B------:R-:W-:Y:S01]  /*1bb0*/  SHF.L.U32 R112, R112, 0x10, RZ ;  /* 0x0000001070707819 */ /* 0x000fe200000006ff */
[----:B------:R-:W-:Y:S01]  /*1bc0*/  FFMA.FTZ R47, R110, R105, R47 ;  /* 0x000000696e2f7223 */ /* 0x000fe2000001002f */
[----:B---3--:R-:W-:Y:S01]  /*1bd0*/  SHF.L.U32 R114, R114, 0x10, RZ ;  /* 0x0000001072727819 */ /* 0x008fe200000006ff */
        /* <DEDUP_REMOVED lines=31> */
.L_x_8577:
[----:B------:R-:W-:Y:S05]  /*1dd0*/  BSYNC.RECONVERGENT B0 ;  /* 0x0000000000007941 */ /* 0x000fea0003800200 */
.L_x_8576:
        /* <DEDUP_REMOVED lines=32> */
.L_x_8579:
[----:B------:R-:W-:Y:S05]  /*1fe0*/  BSYNC.RECONVERGENT B0 ;  /* 0x0000000000007941 */ /* 0x000fea0003800200 */
.L_x_8578:
        /* <DEDUP_REMOVED lines=32> */
.L_x_8581:
[----:B------:R-:W-:Y:S05]  /*21f0*/  BSYNC.RECONVERGENT B0 ;  /* 0x0000000000007941 */ /* 0x000fea0003800200 */
.L_x_8580:
        /* <DEDUP_REMOVED lines=32> */
.L_x_8583:
[----:B------:R-:W-:Y:S05]  /*2400*/  BSYNC.RECONVERGENT B0 ;  /* 0x0000000000007941 */ /* 0x000fea0003800200 */
.L_x_8582:
        /* <DEDUP_REMOVED lines=32> */
.L_x_8585:
[----:B------:R-:W-:Y:S05]  /*2610*/  BSYNC.RECONVERGENT B0 ;  /* 0x0000000000007941 */ /* 0x000fea0003800200 */
.L_x_8584:
        /* <DEDUP_REMOVED lines=32> */
.L_x_8587:
[----:B------:R-:W-:Y:S05]  /*2820*/  BSYNC.RECONVERGENT B0 ;  /* 0x0000000000007941 */ /* 0x000fea0003800200 */
.L_x_8586:
[----:B------:R-:W0:Y:S01]  /*2830*/  LDCU UR4, c[0x0][0x38c] ;  /* 0x00007180ff0477ac */ /* 0x000e220008000800 */
[----:B------:R-:W-:Y:S01]  /*2840*/  SHF.L.U32 R111, R22, 0x10, RZ ;  /* 0x00000010166f7819 */ /* 0x000fe200000006ff */
[----:B------:R-:W-:Y:S02]  /*2850*/  IMAD.U32 R115, R26, 0x10000, RZ ;  /* 0x000100001a737824 */ /* 0x000fe400078e00ff */
        /* <DEDUP_REMOVED lines=10> */
[-C--:B------:R-:W-:Y:S01]  /*2900*/  FMUL.FTZ R130, R110, R41.reuse ;  /* 0x000000296e827220 */ /* 0x080fe20000410000 */
[----:B------:R-:W-:Y:S01]  /*2910*/  FMUL.FTZ R129, R114, R41 ;  /* 0x0000002972817220 */ /* 0x000fe20000410000 */
[----:B------:R-:W-:Y:S01]  /*2920*/  FFMA.FTZ R2, R126, R113, R3 ;  /* 0x000000717e027223 */ /* 0x000fe20000010003 */
        /* <DEDUP_REMOVED lines=9> */
[C---:B------:R-:W-:Y:S01]  /*29c0*/  IMAD.SHL.U32 R143, R55.reuse, 0x100, RZ ;  /* 0x00000100378f7824 */ /* 0x040fe200078e00ff */
[----:B------:R-:W-:Y:S01]  /*29d0*/  ISETP.NE.AND P1, PT, R55, 0x1, PT ;  /* 0x000000013700780c */ /* 0x000fe20003f25270 */
[----:B------:R-:W-:Y:S01]  /*29e0*/  HFMA2 R88, -RZ, RZ, 0, 0 ;  /* 0x00000000ff587431 */ /* 0x000fe200000001ff */
[----:B------:R-:W-:Y:S01]  /*29f0*/  IADD3 R22, P2, PT, R18, R16, RZ ;  /* 0x0000001012167210 */ /* 0x000fe20007f5e0ff */
[----:B------:R-:W-:Y:S01]  /*2a00*/  FMUL.FTZ R135, R101, R104 ;  /* 0x0000006865877220 */ /* 0x000fe20000410000 */
[----:B------:R-:W-:Y:S01]  /*2a10*/  ISETP.GE.AND P0, PT, R58, R77, PT ;  /* 0x0000004d3a00720c */ /* 0x000fe20003f06270 */
[----:B------:R-:W-:Y:S01]  /*2a20*/  FMUL.FTZ R136, R106, R103 ;  /* 0x000000676a887220 */ /* 0x000fe20000410000 */
[----:B------:R-:W1:Y:S01]  /*2a30*/  LDC.64 R32, c[0x0][0x448] ;  /* 0x00011200ff207b82 */ /* 0x000e620000000a00 */
[C---:B------:R-:W-:Y:S01]  /*2a40*/  LOP3.LUT R166, R18.reuse, 0x100, RZ, 0xc0, !PT ;  /* 0x0000010012a67812 */ /* 0x040fe200078ec0ff */
[----:B------:R-:W-:Y:S01]  /*2a50*/  FMUL.FTZ R137, R105, R96 ;  /* 0x0000006069897220 */ /* 0x000fe20000410000 */
[----:B------:R-:W-:Y:S01]  /*2a60*/  IADD3 R133, PT, PT, R55, -0x2, RZ ;  /* 0xfffffffe37857810 */ /* 0x000fe20007ffe0ff */
[----:B------:R-:W-:Y:S01]  /*2a70*/  FMUL.FTZ R138, R109, R98 ;  /* 0x000000626d8a7220 */ /* 0x000fe20000410000 */
[----:B------:R-:W-:Y:S01]  /*2a80*/  IADD3 R168, PT, PT, R18, R10, RZ ;  /* 0x0000000a12a87210 */ /* 0x000fe20007ffe0ff */
[----:B------:R-:W-:Y:S01]  /*2a90*/  FMUL.FTZ R139, R112, R99 ;  /* 0x00000063708b7220 */ /* 0x000fe20000410000 */
[----:B------:R-:W-:Y:S01]  /*2aa0*/  ISETP.EQ.AND P1, PT, R10, RZ, P1 ;  /* 0x000000ff0a00720c */ /* 0x000fe20000f22270 */
[----:B------:R-:W2:Y:S01]  /*2ab0*/  LDC.64 R30, c[0x0][0x3a8] ;  /* 0x0000ea00ff1e7b82 */ /* 0x000ea20000000a00 */
[----:B------:R-:W-:Y:S01]  /*2ac0*/  FMUL.FTZ R140, R111, R100 ;  /* 0x000000646f8c7220 */ /* 0x000fe20000410000 */
[----:B------:R-:W-:Y:S01]  /*2ad0*/  FMUL.FTZ R141, R113, R102 ;  /* 0x00000066718d7220 */ /* 0x000fe20000410000 */
[----:B------:R-:W-:Y:S01]  /*2ae0*/  FMUL.FTZ R142, R122, R107 ;  /* 0x0000006b7a8e7220 */ /* 0x000fe20000410000 */
[----:B------:R-:W-:Y:S01]  /*2af0*/  LOP3.LUT R143, R143, 0x100, RZ, 0xc0, !PT ;  /* 0x000001008f8f7812 */ /* 0x000fe200078ec0ff */
[----:B------:R-:W3:Y:S01]  /*2b00*/  LDCU UR7, c[0x0][0x394] ;  /* 0x00007280ff0777ac */ /* 0x000ee20008000800 */
[----:B------:R-:W-:-:S02]  /*2b10*/  IADD3.X R23, PT, PT, RZ, R75, RZ, P2, !PT ;  /* 0x0000004bff177210 */ /* 0x000fc400017fe4ff */
[----:B------:R-:W4:Y:S01]  /*2b20*/  LDC.64 R28, c[0x0][0x3c0] ;  /* 0x0000f000ff1c7b82 */ /* 0x000f220000000a00 */
[----:B------:R-:W0:Y:S01]  /*2b30*/  LDCU UR11, c[0x0][0x38c] ;  /* 0x00007180ff0b77ac */ /* 0x000e220008000800 */
[----:B------:R-:W0:Y:S06]  /*2b40*/  LDCU UR10, c[0x0][0x388] ;  /* 0x00007100ff0a77ac */ /* 0x000e2c0008000800 */
[----:B------:R-:W0:Y:S01]  /*2b50*/  LDC.64 R26, c[0x0][0x3e0] ;  /* 0x0000f800ff1a7b82 */ /* 0x000e220000000a00 */
[----:B------:R-:W0:Y:S01]  /*2b60*/  LDCU.64 UR8, c[0x0][0x540] ;  /* 0x0000a800ff0877ac */ /* 0x000e220008000a00 */
[----:B------:R-:W-:-:S06]  /*2b70*/  UMOV UR4, URZ ;  /* 0x000000ff00047c82 */ /* 0x000fcc0008000000 */
[----:B---3--:R-:W0:Y:S02]  /*2b80*/  LDC.64 R24, c[0x0][0x4f0] ;  /* 0x00013c00ff187b82 */ /* 0x008e240000000a00 */
.L_x_8610:
[----:B------:R-:W-:Y:S01]  /*2b90*/  MOV R3, RZ ;  /* 0x000000ff00037202 */ /* 0x000fe20000000f00 */
[----:B------:R-:W-:Y:S01]  /*2ba0*/  IMAD.MOV.U32 R2, RZ, RZ, R58 ;  /* 0x000000ffff027224 */ /* 0x000fe200078e003a */
[-C--:B------:R-:W-:Y:S02]  /*2bb0*/  ISETP.GE.AND P3, PT, R68, R77.reuse, PT ;  /* 0x0000004d4400720c */ /* 0x080fe40003f66270 */
[----:B------:R-:W-:Y:S01]  /*2bc0*/  ISETP.GE.AND P2, PT, R69, R77, PT ;  /* 0x0000004d4500720c */ /* 0x000fe20003f46270 */
[----:B0-----:R-:W-:-:S04]  /*2bd0*/  IMAD.WIDE.U32 R36, R26, UR4, R2 ;  /* 0x000000041a247c25 */ /* 0x001fc8000f8e0002 */
[----:B------:R-:W-:Y:S01]  /*2be0*/  IMAD R3, R27, UR4, R37 ;  /* 0x000000041b037c24 */ /* 0x000fe2000f8e0225 */
[----:B------:R-:W-:-:S04]  /*2bf0*/  LEA R2, P4, R36, R53, 0x1 ;  /* 0x0000003524027211 */ /* 0x000fc800078808ff */
[----:B------:R-:W-:-:S05]  /*2c00*/  LEA.HI.X R3, R36, R54, R3, 0x1, P4 ;  /* 0x0000003624037211 */ /* 0x000fca00020f0c03 */
[----:B---3--:R-:W3:Y:S04]  /*2c10*/  @!P0 LDG.E.U16 R116, desc[UR16][R2.64] ;  /* 0x0000001002748981 */ /* 0x008ee8000c1e1500 */
[----:B------:R-:W5:Y:S04]  /*2c20*/  @!P3 LDG.E.U16 R36, desc[UR16][R2.64+0x40] ;  /* 0x000040100224b981 */ /* 0x000f68000c1e1500 */
[----:B------:R-:W2:Y:S01]  /*2c30*/  @!P2 LDG.E.U16 R37, desc[UR16][R2.64+0x80] ;  /* 0x000080100225a981 */ /* 0x000ea2000c1e1500 */
[----:B------:R-:W-:Y:S02]  /*2c40*/  MOV R145, RZ ;  /* 0x000000ff00917202 */ /* 0x000fe40000000f00 */
[----:B------:R-:W-:-:S02]  /*2c50*/  MOV R147, RZ ;  /* 0x000000ff00937202 */ /* 0x000fc40000000f00 */
[----:B------:R-:W-:Y:S02]  /*2c60*/  MOV R117, R51 ;  /* 0x0000003300757202 */ /* 0x000fe40000000f00 */
[-C--:B------:R-:W-:Y:S02]  /*2c70*/  ISETP.GE.AND P5, PT, R71, R77.reuse, PT ;  /* 0x0000004d4700720c */ /* 0x080fe40003fa6270 */
[----:B------:R-:W-:Y:S02]  /*2c80*/  ISETP.GE.AND P4, PT, R72, R77, PT ;  /* 0x0000004d4800720c */ /* 0x000fe40003f86270 */
[----:B---3--:R-:W-:-:S04]  /*2c90*/  @!P0 PRMT R145, R116, 0x5410, RZ ;  /* 0x0000541074918816 */ /* 0x008fc800000000ff */
[----:B-----5:R-:W-:Y:S02]  /*2ca0*/  @!P3 PRMT R145, R145, 0x5410, R36 ;  /* 0x000054109191b816 */ /* 0x020fe40000000024 */
[----:B------:R-:W-:Y:S02]  /*2cb0*/  MOV R36, R12 ;  /* 0x0000000c00247202 */ /* 0x000fe40000000f00 */
[----:B--2---:R-:W-:Y:S01]  /*2cc0*/  @!P2 PRMT R147, R37, 0x5410, RZ ;  /* 0x000054102593a816 */ /* 0x004fe200000000ff */
[----:B------:R-:W-:Y:S01]  /*2cd0*/  IMAD.MOV.U32 R37, RZ, RZ, R49 ;  /* 0x000000ffff257224 */ /* 0x000fe200078e0031 */
[----:B------:R-:W-:Y:S01]  /*2ce0*/  MOV R116, R14 ;  /* 0x0000000e00747202 */ /* 0x000fe20000000f00 */
[----:B------:R-:W-:-:S04]  /*2cf0*/  IMAD.WIDE.U32 R36, R30, UR4, R36 ;  /* 0x000000041e247c25 */ /* 0x000fc8000f8e0024 */
[----:B----4-:R-:W-:Y:S01]  /*2d00*/  IMAD.WIDE.U32 R118, R28, UR4, R116 ;  /* 0x000000041c767c25 */ /* 0x010fe2000f8e0074 */
[----:B------:R-:W-:-:S03]  /*2d10*/  LEA R120, P3, R36, R34, 0x2 ;  /* 0x0000002224787211 */ /* 0x000fc600078610ff */
[----:B------:R-:W-:Y:S01]  /*2d20*/  IMAD R117, R31, UR4, R37 ;  /* 0x000000041f757c24 */ /* 0x000fe2000f8e0225 */
[----:B------:R-:W-:Y:S01]  /*2d30*/  ISETP.GE.AND P2, PT, R70, R77, PT ;  /* 0x0000004d4600720c */ /* 0x000fe20003f46270 */
[----:B------:R-:W-:Y:S01]  /*2d40*/  IMAD R37, R29, UR4, R119 ;  /* 0x000000041d257c24 */ /* 0x000fe2000f8e0277 */
[----:B-1----:R-:W-:Y:S01]  /*2d50*/  LEA R116, P6, R118, R32, 0x2 ;  /* 0x0000002076747211 */ /* 0x002fe200078c10ff */
[----:B------:R-:W2:Y:S01]  /*2d60*/  @!P4 LDG.E.U16 R119, desc[UR16][R2.64+0x140] ;  /* 0x000140100277c981 */ /* 0x000ea2000c1e1500 */
[----:B------:R-:W-:Y:S02]  /*2d70*/  LEA.HI.X R121, R36, R35, R117, 0x2, P3 ;  /* 0x0000002324797211 */ /* 0x000fe400018f1475 */
[----:B------:R-:W-:Y:S02]  /*2d80*/  ISETP.GE.AND P3, PT, R73, R77, PT ;  /* 0x0000004d4900720c */ /* 0x000fe40003f66270 */
[----:B------:R-:W-:Y:S01]  /*2d90*/  LEA.HI.X R117, R118, R33, R37, 0x2, P6 ;  /* 0x0000002176757211 */ /* 0x000fe200030f1425 */
[----:B------:R-:W3:Y:S01]  /*2da0*/  LDG.E R120, desc[UR16][R120.64] ;  /* 0x0000001078787981 */ /* 0x000ee2000c1e1900 */
[----:B------:R-:W-:-:S03]  /*2db0*/  ISETP.GE.AND P6, PT, R74, R77, PT ;  /* 0x0000004d4a00720c */ /* 0x000fc60003fc6270 */
[----:B------:R-:W4:Y:S04]  /*2dc0*/  @!P2 LDG.E.U16 R36, desc[UR16][R2.64+0xc0] ;  /* 0x0000c0100224a981 */ /* 0x000f28000c1e1500 */
[----:B------:R-:W5:Y:S04]  /*2dd0*/  @!P5 LDG.E.U16 R37, desc[UR16][R2.64+0x100] ;  /* 0x000100100225d981 */ /* 0x000f68000c1e1500 */
[----:B------:R-:W2:Y:S04]  /*2de0*/  @!P3 LDG.E.U16 R144, desc[UR16][R2.64+0x180] ;  /* 0x000180100290b981 */ /* 0x000ea8000c1e1500 */
[----:B------:R0:W3:Y:S04]  /*2df0*/  @!P6 LDG.E.U16 R149, desc[UR16][R2.64+0x1c0] ;  /* 0x0001c0100295e981 */ /* 0x0000e8000c1e1500 */
[----:B------:R1:W3:Y:S01]  /*2e00*/  LDG.E R116, desc[UR16][R116.64] ;  /* 0x0000001074747981 */ /* 0x0002e2000c1e1900 */
[----:B------:R-:W-:-:S02]  /*2e10*/  MOV R118, RZ ;  /* 0x000000ff00767202 */ /* 0x000fc40000000f00 */
[----:B0-----:R-:W-:Y:S01]  /*2e20*/  PRMT R3, R145, 0x7632, R3 ;  /* 0x0000763291037816 */ /* 0x001fe20000000003 */
[----:B------:R-:W-:Y:S04]  /*2e30*/  STS.U16 [R78], R145 ;  /* 0x000000914e007388 */ /* 0x000fe80000000400 */
[----:B------:R0:W-:Y:S01]  /*2e40*/  STS.U16 [R79+0x40], R3 ;  /* 0x000040034f007388 */ /* 0x0001e20000000400 */
[----:B------:R-:W1:Y:S01]  /*2e50*/  S2UR UR6, SR_CgaCtaId ;  /* 0x00000000000679c3 */ /* 0x000e620000008800 */
[----:B------:R-:W-:Y:S01]  /*2e60*/  UMOV UR5, 0x400 ;  /* 0x0000040000057882 */ /* 0x000fe20000000000 */
[----:B------:R-:W-:Y:S01]  /*2e70*/  BSSY.RECONVERGENT B0, `(.L_x_8589) ;  /* 0x0000053000007945 */ /* 0x000fe20003800200 */
[----:B-1----:R-:W-:Y:S01]  /*2e80*/  ULEA UR5, UR6, UR5, 0x18 ;  /* 0x0000000506057291 */ /* 0x002fe2000f8ec0ff */
[----:B----4-:R-:W-:-:S02]  /*2e90*/  @!P2 PRMT R147, R147, 0x5410, R36 ;  /* 0x000054109393a816 */ /* 0x010fc40000000024 */
[----:B------:R-:W-:Y:S02]  /*2ea0*/  MOV R36, RZ ;  /* 0x000000ff00247202 */ /* 0x000fe40000000f00 */
[----:B-----5:R-:W-:Y:S02]  /*2eb0*/  @!P5 PRMT R118, R37, 0x5410, RZ ;  /* 0x000054102576d816 */ /* 0x020fe400000000ff */
[----:B--2---:R-:W-:Y:S02]  /*2ec0*/  @!P3 PRMT R36, R144, 0x5410, RZ ;  /* 0x000054109024b816 */ /* 0x004fe400000000ff */
[----:B------:R-:W-:Y:S02]  /*2ed0*/  @!P4 PRMT R118, R118, 0x5410, R119 ;  /* 0x000054107676c816 */ /* 0x000fe40000000077 */
[----:B------:R-:W-:Y:S02]  /*2ee0*/  PRMT R2, R147, 0x7632, R2 ;  /* 0x0000763293027816 */ /* 0x000fe40000000002 */
[----:B---3--:R-:W-:-:S02]  /*2ef0*/  @!P6 PRMT R36, R36, 0x5410, R149 ;  /* 0x000054102424e816 */ /* 0x008fc40000000095 */
[----:B------:R-:W-:Y:S01]  /*2f00*/  PRMT R37, R118, 0x7632, R37 ;  /* 0x0000763276257816 */ /* 0x000fe20000000025 */
[----:B------:R-:W-:Y:S01]  /*2f10*/  STS.U16 [R80+0x80], R147 ;  /* 0x0000809350007388 */ /* 0x000fe20000000400 */
[----:B------:R-:W-:-:S03]  /*2f20*/  PRMT R117, R36, 0x7632, R117 ;  /* 0x0000763224757816 */ /* 0x000fc60000000075 */
[----:B------:R-:W-:Y:S04]  /*2f30*/  STS.U16 [R82+0xc0], R2 ;  /* 0x0000c00252007388 */ /* 0x000fe80000000400 */
[----:B------:R-:W-:Y:S04]  /*2f40*/  STS.U16 [R83+0x100], R118 ;  /* 0x0001007653007388 */ /* 0x000fe80000000400 */
[----:B------:R-:W-:Y:S04]  /*2f50*/  STS.U16 [R84+0x140], R37 ;  /* 0x0001402554007388 */ /* 0x000fe80000000400 */
[----:B------:R1:W-:Y:S04]  /*2f60*/  STS.U16 [R85+0x180], R36 ;  /* 0x0001802455007388 */ /* 0x0003e80000000400 */
[----:B------:R2:W-:Y:S01]  /*2f70*/  STS.U16 [R86+0x1c0], R117 ;  /* 0x0001c07556007388 */ /* 0x0005e20000000400 */
[----:B------:R-:W-:-:S03]  /*2f80*/  NOP ;  /* 0x0000000000007918 */ /* 0x000fc60000000000 */
[----:B------:R-:W3:Y:S04]  /*2f90*/  LDS.U16 R161, [R87+0x4] ;  /* 0x0000040057a17984 */ /* 0x000ee80000000400 */
[----:B------:R-:W4:Y:S04]  /*2fa0*/  LDS.U16 R149, [R87+0x6] ;  /* 0x0000060057957984 */ /* 0x000f280000000400 */
[----:B------:R-:W5:Y:S04]  /*2fb0*/  LDS.U16 R153, [R87+0xa] ;  /* 0x00000a0057997984 */ /* 0x000f680000000400 */
[----:B------:R-:W5:Y:S04]  /*2fc0*/  LDS.U16 R165, [R87] ;  /* 0x0000000057a57984 */ /* 0x000f680000000400 */
[----:B------:R-:W5:Y:S04]  /*2fd0*/  LDS.U16 R163, [R87+0x2] ;  /* 0x0000020057a37984 */ /* 0x000f680000000400 */
[----:B------:R-:W-:Y:S04]  /*2fe0*/  LDS.U16 R145, [R87+0xc] ;  /* 0x00000c0057917984 */ /* 0x000fe80000000400 */
[----:B------:R-:W-:Y:S04]  /*2ff0*/  LDS.U16 R147, [R87+0xe] ;  /* 0x00000e0057937984 */ /* 0x000fe80000000400 */
[----:B------:R-:W5:Y:S01]  /*3000*/  LDS.U16 R151, [R87+0x8] ;  /* 0x0000080057977984 */ /* 0x000f620000000400 */
[----:B0-----:R-:W-:-:S04]  /*3010*/  FMUL.FTZ R3, R120, 1.4426950216293334961 ;  /* 0x3fb8aa3b78037820 */ /* 0x001fc80000410000 */
[C---:B-1----:R-:W-:Y:S01]  /*3020*/  FMUL.FTZ R36, R3.reuse, R104 ;  /* 0x0000006803247220 */ /* 0x042fe20000410000 */
[----:B------:R-:W-:Y:S02]  /*3030*/  VIADD R37, R166, UR4 ;  /* 0x00000004a6257c36 */ /* 0x000fe40008000000 */
[C---:B--2---:R-:W-:Y:S01]  /*3040*/  FMUL.FTZ R117, R3.reuse, R103 ;  /* 0x0000006703757220 */ /* 0x044fe20000410000 */
[C---:B------:R-:W-:Y:S01]  /*3050*/  FMUL.FTZ R118, R3.reuse, R96 ;  /* 0x0000006003767220 */ /* 0x040fe20000410000 */
[C---:B------:R-:W-:Y:S01]  /*3060*/  ISETP.NE.AND P3, PT, R10.reuse, RZ, PT ;  /* 0x000000ff0a00720c */ /* 0x040fe20003f65270 */
[C---:B------:R-:W-:Y:S01]  /*3070*/  FMUL.FTZ R119, R3.reuse, R98 ;  /* 0x0000006203777220 */ /* 0x040fe20000410000 */
[----:B------:R-:W0:Y:S01]  /*3080*/  MUFU.EX2 R36, R36 ;  /* 0x0000002400247308 */ /* 0x000e220000000800 */
[C---:B------:R-:W-:Y:S01]  /*3090*/  FMUL.FTZ R144, R3.reuse, R99 ;  /* 0x0000006303907220 */ /* 0x040fe20000410000 */
[C---:B------:R-:W-:Y:S01]  /*30a0*/  FMUL.FTZ R146, R3.reuse, R102 ;  /* 0x0000006603927220 */ /* 0x040fe20000410000 */
[----:B------:R-:W-:Y:S01]  /*30b0*/  FMUL.FTZ R121, R3, R107 ;  /* 0x0000006b03797220 */ /* 0x000fe20000410000 */
[----:B------:R-:W-:-:S02]  /*30c0*/  ISETP.NE.AND P2, PT, R10, 0x1f, PT ;  /* 0x0000001f0a00780c */ /* 0x000fc40003f45270 */
[----:B------:R-:W-:Y:S01]  /*30d0*/  SEL R37, R37, R56, !P3 ;  /* 0x0000003825257207 */ /* 0x000fe20005800000 */
[----:B------:R-:W1:Y:S01]  /*30e0*/  MUFU.EX2 R117, R117 ;  /* 0x0000007500757308 */ /* 0x000e620000000800 */
[----:B---3--:R-:W-:Y:S02]  /*30f0*/  SHF.L.U32 R161, R161, 0x10, RZ ;  /* 0x00000010a1a17819 */ /* 0x008fe400000006ff */
[----:B----4-:R-:W-:Y:S01]  /*3100*/  SHF.L.U32 R149, R149, 0x10, RZ ;  /* 0x0000001095957819 */ /* 0x010fe200000006ff */
[----:B------:R-:W2:Y:S01]  /*3110*/  MUFU.EX2 R118, R118 ;  /* 0x0000007600767308 */ /* 0x000ea20000000800 */
[----:B------:R-:W-:-:S03]  /*3120*/  LEA R155, R37, UR5, 0x2 ;  /* 0x00000005259b7c11 */ /* 0x000fc6000f8e10ff */
[----:B------:R-:W3:Y:S01]  /*3130*/  MUFU.EX2 R119, R119 ;  /* 0x0000007700777308 */ /* 0x000ee20000000800 */
[----:B-----5:R-:W-:-:S03]  /*3140*/  SHF.L.U32 R153, R153, 0x10, RZ ;  /* 0x0000001099997819 */ /* 0x020fc600000006ff */
[----:B------:R-:W4:Y:S01]  /*3150*/  MUFU.EX2 R144, R144 ;  /* 0x0000009000907308 */ /* 0x000f220000000800 */
[----:B------:R-:W-:-:S03]  /*3160*/  FMUL.FTZ R2, R3, R100 ;  /* 0x0000006403027220 */ /* 0x000fc60000410000 */
[----:B------:R-:W1:Y:S01]  /*3170*/  MUFU.EX2 R146, R146 ;  /* 0x0000009200927308 */ /* 0x000e620000000800 */
[----:B------:R-:W-:-:S03]  /*3180*/  SHF.L.U32 R165, R165, 0x10, RZ ;  /* 0x00000010a5a57819 */ /* 0x000fc600000006ff */
[----:B------:R-:W1:Y:S01]  /*3190*/  MUFU.EX2 R121, R121 ;  /* 0x0000007900797308 */ /* 0x000e620000000800 */
[----:B------:R-:W-:Y:S01]  /*31a0*/  SHF.L.U32 R163, R163, 0x10, RZ ;  /* 0x00000010a3a37819 */ /* 0x000fe200000006ff */
[----:B------:R-:W-:Y:S01]  /*31b0*/  IMAD.U32 R151, R151, 0x10000, RZ ;  /* 0x0001000097977824 */ /* 0x000fe200078e00ff */
[----:B------:R-:W-:Y:S02]  /*31c0*/  SHF.L.U32 R145, R145, 0x10, RZ ;  /* 0x0000001091917819 */ /* 0x000fe400000006ff */
[----:B------:R-:W-:Y:S01]  /*31d0*/  SHF.L.U32 R147, R147, 0x10, RZ ;  /* 0x0000001093937819 */ /* 0x000fe200000006ff */
[C---:B------:R-:W-:Y:S01]  /*31e0*/  FMUL.FTZ R157, R116.reuse, R161 ;  /* 0x000000a1749d7220 */ /* 0x040fe20000410000 */
[C---:B------:R-:W-:Y:S01]  /*31f0*/  FMUL.FTZ R159, R116.reuse, R149 ;  /* 0x00000095749f7220 */ /* 0x040fe20000410000 */
[----:B------:R5:W1:Y:S01]  /*3200*/  MUFU.EX2 R37, R2 ;  /* 0x0000000200257308 */ /* 0x000a620000000800 */
[----:B0-----:R0:W-:Y:S01]  /*3210*/  STS [R155+0x878], R36 ;  /* 0x000878249b007388 */ /* 0x0011e20000000800 */
[C---:B------:R-:W-:Y:S01]  /*3220*/  FMUL.FTZ R167, R116.reuse, R153 ;  /* 0x0000009974a77220 */ /* 0x040fe20000410000 */
[C---:B------:R-:W-:Y:S01]  /*3230*/  FMUL.FTZ R3, R116.reuse, R165 ;  /* 0x000000a574037220 */ /* 0x040fe20000410000 */
[C---:B------:R-:W-:Y:S01]  /*3240*/  FMUL.FTZ R152, R116.reuse, R151 ;  /* 0x0000009774987220 */ /* 0x040fe20000410000 */
[----:B------:R-:W-:Y:S01]  /*3250*/  FMUL.FTZ R169, R116, R145 ;  /* 0x0000009174a97220 */ /* 0x000fe20000410000 */
[----:B------:R-:W-:Y:S01]  /*3260*/  FMUL.FTZ R150, R110, R157 ;  /* 0x0000009d6e967220 */ /* 0x000fe20000410000 */
[----:B------:R-:W-:Y:S01]  /*3270*/  FMUL.FTZ R157, R114, R159 ;  /* 0x0000009f729d7220 */ /* 0x000fe20000410000 */
[C---:B-----5:R-:W-:Y:S01]  /*3280*/  FMUL.FTZ R2, R116.reuse, R147 ;  /* 0x0000009374027220 */ /* 0x060fe20000410000 */
[----:B0-----:R-:W-:Y:S01]  /*3290*/  FMUL.FTZ R155, R116, R163 ;  /* 0x000000a3749b7220 */ /* 0x001fe20000410000 */
        /* <DEDUP_REMOVED lines=11> */
[----:B------:R-:W-:-:S05]  /*3350*/  VIADD R2, R143, UR4 ;  /* 0x000000048f027c36 */ /* 0x000fca0008000000 */
[----:B------:R-:W-:-:S05]  /*3360*/  LEA R2, R2, UR5, 0x2 ;  /* 0x0000000502027c11 */ /* 0x000fca000f8e10ff */
[----:B------:R2:W3:Y:S01]  /*3370*/  LDS R156, [R2+0x878] ;  /* 0x00087800029c7984 */ /* 0x0004e20000000800 */
[----:B------:R-:W-:Y:S05]  /*3380*/  BRA `(.L_x_8591) ;  /* 0x0000000000047947 */ /* 0x000fea0003800000 */
.L_x_8590:
[----:B------:R0:W1:Y:S02]  /*3390*/  LDS R156, [R160+0x107c] ;  /* 0x00107c00a09c7984 */ /* 0x0000640000000800 */
.L_x_8591:
[----:B------:R-:W-:Y:S05]  /*33a0*/  BSYNC.RECONVERGENT B0 ;  /* 0x0000000000007941 */ /* 0x000fea0003800200 */
.L_x_8589:
[----:B--2---:R-:W2:Y:S01]  /*33b0*/  @P1 LDC R2, c[0x0][0x38c] ;  /* 0x0000e300ff021b82 */ /* 0x004ea20000000800 */
[----:B------:R-:W-:Y:S01]  /*33c0*/  MOV R162, RZ ;  /* 0x000000ff00a27202 */ /* 0x000fe20000000f00 */
[----:B--2---:R-:W-:-:S04]  /*33d0*/  @P1 IMAD R3, R133, R2, UR4 ;  /* 0x0000000485031e24 */ /* 0x004fc8000f8e0202 */
[----:B------:R-:W-:-:S05]  /*33e0*/  @P1 IMAD.WIDE R2, R3, 0x8, R4 ;  /* 0x0000000803021825 */ /* 0x000fca00078e0204 */
[----:B------:R2:W4:Y:S01]  /*33f0*/  @P1 LDG.E R162, desc[UR16][R2.64+0x4] ;  /* 0x0000041002a21981 */ /* 0x000522000c1e1900 */
[-C--:B------:R-:W-:Y:S01]  /*3400*/  FFMA.FTZ R164, R135, R117.reuse, R136 ;  /* 0x0000007587a47223 */ /* 0x080fe20000010088 */
[----:B------:R-:W-:Y:S01]  /*3410*/  FMUL.FTZ R169, R36, R117 ;  /* 0x0000007524a97220 */ /* 0x000fe20000410000 */
[----:B-1-3--:R-:W-:Y:S01]  /*3420*/  FMUL.FTZ R173, R121, R156 ;  /* 0x0000009c79ad7220 */ /* 0x00afe20000410000 */
[----:B------:R-:W-:Y:S01]  /*3430*/  ISETP.GE.AND P2, PT, R81, 0x1, PT ;  /* 0x000000015100780c */ /* 0x000fe20003f46270 */
[----:B------:R-:W-:Y:S01]  /*3440*/  FFMA.FTZ R164, R118, R164, R137 ;  /* 0x000000a476a47223 */ /* 0x000fe20000010089 */
[----:B------:R-:W-:Y:S01]  /*3450*/  ISETP.NE.AND P4, PT, R158, 0x1f, PT ;  /* 0x0000001f9e00780c */ /* 0x000fe20003f85270 */
[----:B------:R-:W-:Y:S01]  /*3460*/  FMUL.FTZ R170, R146, R173 ;  /* 0x000000ad92aa7220 */ /* 0x000fe20000410000 */
[----:B------:R-:W-:Y:S01]  /*3470*/  ISETP.GT.U32.AND P5, PT, R158, 0x17, PT ;  /* 0x000000179e00780c */ /* 0x000fe20003fa4070 */
[----:B------:R-:W-:Y:S01]  /*3480*/  FFMA.FTZ R164, R119, R164, R138 ;  /* 0x000000a477a47223 */ /* 0x000fe2000001008a */
[----:B--2---:R-:W-:Y:S01]  /*3490*/  FFMA.FTZ R2, R121, R167, R154 ;  /* 0x000000a779027223 */ /* 0x004fe2000001009a */
[----:B------:R-:W-:Y:S01]  /*34a0*/  FMUL.FTZ R173, R37, R170 ;  /* 0x000000aa25ad7220 */ /* 0x000fe20000410000 */
[----:B------:R-:W-:Y:S01]  /*34b0*/  ULEA UR6, UR4, UR5, 0x3 ;  /* 0x0000000504067291 */ /* 0x000fe2000f8e18ff */
[C---:B------:R-:W-:Y:S01]  /*34c0*/  FFMA.FTZ R164, R144.reuse, R164, R139 ;  /* 0x000000a490a47223 */ /* 0x040fe2000001008b */
[----:B------:R-:W-:Y:S01]  /*34d0*/  BSSY.RECONVERGENT B0, `(.L_x_8592) ;  /* 0x00000a7000007945 */ /* 0x000fe20003800200 */
[----:B------:R-:W-:-:S02]  /*34e0*/  FMUL.FTZ R170, R144, R173 ;  /* 0x000000ad90aa7220 */ /* 0x000fc40000410000 */
[----:B------:R-:W-:Y:S02]  /*34f0*/  FFMA.FTZ R164, R37, R164, R140 ;  /* 0x000000a425a47223 */ /* 0x000fe4000001008c */
[----:B------:R-:W-:Y:S02]  /*3500*/  FMUL.FTZ R173, R119, R170 ;  /* 0x000000aa77ad7220 */ /* 0x000fe40000410000 */
[----:B------:R-:W-:Y:S02]  /*3510*/  FFMA.FTZ R164, R146, R164, R141 ;  /* 0x000000a492a47223 */ /* 0x000fe4000001008d */
[C---:B------:R-:W-:Y:S02]  /*3520*/  FMUL.FTZ R170, R118.reuse, R173 ;  /* 0x000000ad76aa7220 */ /* 0x040fe40000410000 */
[----:B------:R-:W-:Y:S01]  /*3530*/  FFMA.FTZ R171, R121, R164, R142 ;  /* 0x000000a479ab7223 */ /* 0x000fe2000001008e */
[----:B------:R-:W-:Y:S01]  /*3540*/  FMUL.FTZ R164, R118, R169 ;  /* 0x000000a976a47220 */ /* 0x000fe20000410000 */
[----:B------:R-:W-:-:S03]  /*3550*/  FMUL.FTZ R173, R117, R170 ;  /* 0x000000aa75ad7220 */ /* 0x000fc60000410000 */
[----:B------:R-:W1:Y:S01]  /*3560*/  SHFL.UP PT, R169, R171, 0x1, RZ ;  /* 0x04200000aba97989 */ /* 0x000e6200000e00ff */
[----:B------:R-:W-:Y:S01]  /*3570*/  FMUL.FTZ R3, R119, R164 ;  /* 0x000000a477037220 */ /* 0x000fe20000410000 */
[----:B------:R-:W-:Y:S02]  /*3580*/  FFMA.FTZ R164, R146, R2, R159 ;  /* 0x0000000292a47223 */ /* 0x000fe4000001009f */
        /* <DEDUP_REMOVED lines=8> */
[----:B------:R-:W-:-:S04]  /*3610*/  FFMA.FTZ R172, R118, R3, R155 ;  /* 0x0000000376ac7223 */ /* 0x000fc8000001009b */
[----:B------:R-:W-:Y:S01]  /*3620*/  FFMA.FTZ R172, R117, R172, R148 ;  /* 0x000000ac75ac7223 */ /* 0x000fe20000010094 */
[----:B------:R-:W3:Y:S01]  /*3630*/  SHFL.UP PT, R3, R164, 0x1, RZ ;  /* 0x04200000a4037989 */ /* 0x000ee200000e00ff */
[----:B-1----:R-:W-:-:S03]  /*3640*/  FFMA.FTZ R2, R164, R169, R171 ;  /* 0x000000a9a4027223 */ /* 0x002fc600000100ab */
[----:B------:R-:W1:Y:S01]  /*3650*/  SHFL.DOWN PT, R175, R172, 0x1, 0x1f ;  /* 0x08201f00acaf7f89 */ /* 0x000e6200000e0000 */
[----:B------:R-:W-:Y:S01]  /*3660*/  MOV R174, R172 ;  /* 0x000000ac00ae7202 */ /* 0x000fe20000000f00 */
[----:B--2---:R-:W-:Y:S01]  /*3670*/  @P4 FMUL.FTZ R169, R170, R173 ;  /* 0x000000adaaa94220 */ /* 0x004fe20000410000 */
[----:B------:R-:W-:-:S05]  /*3680*/  FSEL R171, R171, R2, !P2 ;  /* 0x00000002abab7208 */ /* 0x000fca0005000000 */
[----:B------:R-:W2:Y:S01]  /*3690*/  SHFL.UP PT, R2, R171, 0x2, RZ ;  /* 0x04400000ab027989 */ /* 0x000ea200000e00ff */
[----:B---3--:R-:W-:Y:S01]  /*36a0*/  @P2 FMUL.FTZ R164, R164, R3 ;  /* 0x00000003a4a42220 */ /* 0x008fe20000410000 */
[----:B------:R-:W-:Y:S01]  /*36b0*/  ISETP.GE.AND P2, PT, R81, 0x2, PT ;  /* 0x000000025100780c */ /* 0x000fe20003f46270 */
[----:B-1----:R-:W-:-:S03]  /*36c0*/  @P4 FFMA.FTZ R174, R173, R175, R174 ;  /* 0x000000afadae4223 */ /* 0x002fc600000100ae */
[----:B------:R-:W1:Y:S01]  /*36d0*/  SHFL.UP PT, R3, R164, 0x2, RZ ;  /* 0x04400000a4037989 */ /* 0x000e6200000e00ff */
[----:B------:R-:W-:Y:S02]  /*36e0*/  @P4 MOV R173, R169 ;  /* 0x000000a900ad4202 */ /* 0x000fe40000000f00 */
[----:B------:R-:W-:Y:S01]  /*36f0*/  ISETP.GT.U32.AND P4, PT, R158, 0x1d, PT ;  /* 0x0000001d9e00780c */ /* 0x000fe20003f84070 */
[----:B------:R-:W3:Y:S01]  /*3700*/  SHFL.DOWN PT, R172, R174, 0x2, 0x1f ;  /* 0x08401f00aeac7f89 */ /* 0x000ee200000e0000 */
[----:B--2---:R-:W-:-:S03]  /*3710*/  FFMA.FTZ R2, R164, R2, R171 ;  /* 0x00000002a4027223 */ /* 0x004fc600000100ab */
[----:B------:R-:W2:Y:S02]  /*3720*/  SHFL.DOWN PT, R170, R173, 0x2, 0x1f ;  /* 0x08401f00adaa7f89 */ /* 0x000ea400000e0000 */
[----:B------:R-:W-:-:S05]  /*3730*/  FSEL R171, R171, R2, !P2 ;  /* 0x00000002abab7208 */ /* 0x000fca0005000000 */
[----:B------:R-:W5:Y:S01]  /*3740*/  SHFL.UP PT, R2, R171, 0x4, RZ ;  /* 0x04800000ab027989 */ /* 0x000f6200000e00ff */
[----:B-1----:R-:W-:Y:S01]  /*3750*/  @P2 FMUL.FTZ R164, R164, R3 ;  /* 0x00000003a4a42220 */ /* 0x002fe20000410000 */
[----:B------:R-:W-:Y:S01]  /*3760*/  ISETP.GE.AND P2, PT, R81, 0x4, PT ;  /* 0x000000045100780c */ /* 0x000fe20003f46270 */
[----:B---3--:R-:W-:-:S03]  /*3770*/  @!P4 FFMA.FTZ R174, R173, R172, R174 ;  /* 0x000000acadaec223 */ /* 0x008fc600000100ae */
[----:B------:R-:W1:Y:S01]  /*3780*/  SHFL.UP PT, R3, R164, 0x4, RZ ;  /* 0x04800000a4037989 */ /* 0x000e6200000e00ff */
[----:B--2---:R-:W-:-:S05]  /*3790*/  @!P4 FMUL.FTZ R169, R173, R170 ;  /* 0x000000aaada9c220 */ /* 0x004fca0000410000 */
[----:B------:R-:W-:Y:S02]  /*37a0*/  @!P4 MOV R173, R169 ;  /* 0x000000a900adc202 */ /* 0x000fe40000000f00 */
[----:B------:R-:W-:Y:S01]  /*37b0*/  ISETP.GT.U32.AND P4, PT, R158, 0x1b, PT ;  /* 0x0000001b9e00780c */ /* 0x000fe20003f84070 */
[C---:B-----5:R-:W-:Y:S02]  /*37c0*/  FFMA.FTZ R2, R164.reuse, R2, R171 ;  /* 0x00000002a4027223 */ /* 0x060fe400000100ab */
[----:B------:R-:W2:Y:S03]  /*37d0*/  SHFL.DOWN PT, R170, R173, 0x4, 0x1f ;  /* 0x08801f00adaa7f89 */ /* 0x000ea600000e0000 */
[----:B------:R-:W-:Y:S02]  /*37e0*/  FSEL R169, R171, R2, !P2 ;  /* 0x00000002aba97208 */ /* 0x000fe40005000000 */
[----:B------:R-:W3:Y:S04]  /*37f0*/  SHFL.DOWN PT, R171, R174, 0x4, 0x1f ;  /* 0x08801f00aeab7f89 */ /* 0x000ee800000e0000 */
[----:B------:R-:W5:Y:S01]  /*3800*/  SHFL.UP PT, R2, R169, 0x8, RZ ;  /* 0x05000000a9027989 */ /* 0x000f6200000e00ff */
[----:B-1----:R-:W-:Y:S01]  /*3810*/  @P2 FMUL.FTZ R164, R164, R3 ;  /* 0x00000003a4a42220 */ /* 0x002fe20000410000 */
[----:B------:R-:W-:-:S04]  /*3820*/  ISETP.GE.AND P2, PT, R81, 0x8, PT ;  /* 0x000000085100780c */ /* 0x000fc80003f46270 */
[----:B------:R-:W1:Y:S01]  /*3830*/  SHFL.UP PT, R3, R164, 0x8, RZ ;  /* 0x05000000a4037989 */ /* 0x000e6200000e00ff */
[C---:B--2---:R-:W-:Y:S01]  /*3840*/  @!P4 FMUL.FTZ R170, R173.reuse, R170 ;  /* 0x000000aaadaac220 */ /* 0x044fe20000410000 */
[----:B---3--:R-:W-:-:S03]  /*3850*/  @!P4 FFMA.FTZ R174, R173, R171, R174 ;  /* 0x000000abadaec223 */ /* 0x008fc600000100ae */
[----:B------:R-:W-:Y:S01]  /*3860*/  @!P4 IMAD.MOV.U32 R173, RZ, RZ, R170 ;  /* 0x000000ffffadc224 */ /* 0x000fe200078e00aa */
[----:B------:R-:W-:Y:S01]  /*3870*/  ISETP.GE.AND P4, PT, R81, 0x10, PT ;  /* 0x000000105100780c */ /* 0x000fe20003f86270 */
[C---:B-----5:R-:W-:Y:S01]  /*3880*/  FFMA.FTZ R2, R164.reuse, R2, R169 ;  /* 0x00000002a4027223 */ /* 0x060fe200000100a9 */
[----:B------:R-:W2:Y:S04]  /*3890*/  SHFL.DOWN PT, R175, R174, 0x8, 0x1f ;  /* 0x09001f00aeaf7f89 */ /* 0x000ea800000e0000 */
        /* <DEDUP_REMOVED lines=8> */
[----:B------:R-:W5:Y:S10]  /*3920*/  SHFL.UP PT, R169, R164, 0x10, RZ ;  /* 0x06000000a4a97989 */ /* 0x000f7400000e00ff */
[----:B------:R-:W-:Y:S01]  /*3930*/  @!P2 LDS.64 R2, [UR6+0x10f8] ;  /* 0x0010f806ff02a984 */ /* 0x000fe20008000a00 */
[C---:B--2---:R-:W-:Y:S01]  /*3940*/  @!P5 FFMA.FTZ R174, R173.reuse, R175, R174 ;  /* 0x000000afadaed223 */ /* 0x044fe200000100ae */
[----:B------:R-:W-:Y:S01]  /*3950*/  ISETP.GT.U32.AND P2, PT, R158, 0xf, PT ;  /* 0x0000000f9e00780c */ /* 0x000fe20003f44070 */
[----:B---3--:R-:W-:-:S03]  /*3960*/  @!P5 FMUL.FTZ R172, R173, R172 ;  /* 0x000000acadacd220 */ /* 0x008fc60000410000 */
[----:B------:R-:W2:Y:S02]  /*3970*/  SHFL.DOWN PT, R175, R174, 0x10, 0x1f ;  /* 0x0a001f00aeaf7f89 */ /* 0x000ea400000e0000 */
[----:B------:R-:W-:Y:S01]  /*3980*/  @!P5 MOV R173, R172 ;  /* 0x000000ac00add202 */ /* 0x000fe20000000f00 */
[----:B-1----:R-:W-:-:S04]  /*3990*/  FFMA.FTZ R170, R164, R170, R171 ;  /* 0x000000aaa4aa7223 */ /* 0x002fc800000100ab */
[----:B------:R-:W1:Y:S01]  /*39a0*/  SHFL.DOWN PT, R172, R173, 0x10, 0x1f ;  /* 0x0a001f00adac7f89 */ /* 0x000e6200000e0000 */
[----:B-----5:R-:W-:Y:S01]  /*39b0*/  @P4 FMUL.FTZ R164, R164, R169 ;  /* 0x000000a9a4a44220 */ /* 0x020fe20000410000 */
[----:B------:R-:W-:-:S05]  /*39c0*/  FSEL R170, R171, R170, !P4 ;  /* 0x000000aaabaa7208 */ /* 0x000fca0006000000 */
[----:B------:R-:W-:Y:S04]  /*39d0*/  SHFL.UP PT, R164, R164, 0x1, RZ ;  /* 0x04200000a4a47989 */ /* 0x000fe800000e00ff */
[----:B------:R-:W-:Y:S01]  /*39e0*/  SHFL.UP PT, R169, R170, 0x1, RZ ;  /* 0x04200000aaa97989 */ /* 0x000fe200000e00ff */
[----:B--2---:R-:W-:-:S05]  /*39f0*/  @!P2 FFMA.FTZ R174, R173, R175, R174 ;  /* 0x000000afadaea223 */ /* 0x004fca00000100ae */
        /* <DEDUP_REMOVED lines=13> */
[-C--:B------:R-:W-:Y:S01]  /*3ad0*/  FFMA.FTZ R177, R117, R164.reuse, R136 ;  /* 0x000000a475b17223 */ /* 0x080fe20000010088 */
[----:B------:R-:W-:-:S03]  /*3ae0*/  FMUL.FTZ R165, R165, R164 ;  /* 0x000000a4a5a57220 */ /* 0x000fc60000410000 */
[----:B------:R-:W-:Y:S01]  /*3af0*/  FFMA.FTZ R170, R118, R177, R137 ;  /* 0x000000b176aa7223 */ /* 0x000fe20000010089 */
[----:B------:R-:W-:Y:S01]  /*3b00*/  FFMA.FTZ R165, R0, R165, RZ ;  /* 0x000000a500a57223 */ /* 0x000fe200000100ff */
[----:B------:R-:W-:Y:S01]  /*3b10*/  @P3 FFMA.FTZ R176, R172, R176, R175 ;  /* 0x000000b0acb03223 */ /* 0x000fe200000100af */
[----:B------:R-:W-:Y:S01]  /*3b20*/  FMUL.FTZ R163, R163, R177 ;  /* 0x000000b1a3a37220 */ /* 0x000fe20000410000 */
[-C--:B------:R-:W-:Y:S01]  /*3b30*/  FFMA.FTZ R175, R119, R170.reuse, R138 ;  /* 0x000000aa77af7223 */ /* 0x080fe2000001008a */
[----:B------:R-:W-:Y:S02]  /*3b40*/  FMUL.FTZ R161, R161, R170 ;  /* 0x000000aaa1a17220 */ /* 0x000fe40000410000 */
[----:B------:R-:W-:Y:S01]  /*3b50*/  FFMA.FTZ R163, R108, R163, R165 ;  /* 0x000000a36ca37223 */ /* 0x000fe200000100a5 */
[----:B------:R-:W-:-:S03]  /*3b60*/  FMUL.FTZ R149, R149, R175 ;  /* 0x000000af95957220 */ /* 0x000fc60000410000 */
[----:B------:R-:W-:Y:S01]  /*3b70*/  FFMA.FTZ R165, R110, R161, R163 ;  /* 0x000000a16ea57223 */ /* 0x000fe200000100a3 */
[----:B------:R-:W-:Y:S01]  /*3b80*/  FMUL.FTZ R163, R116, R164 ;  /* 0x000000a474a37220 */ /* 0x000fe20000410000 */
[----:B------:R-:W-:Y:S01]  /*3b90*/  FFMA.FTZ R161, R176, R156, R167 ;  /* 0x0000009cb0a17223 */ /* 0x000fe200000100a7 */
[----:B-1----:R-:W-:Y:S01]  /*3ba0*/  FFMA.FTZ R3, R162, R3, R169 ;  /* 0x00000003a2037223 */ /* 0x002fe200000100a9 */
[----:B------:R-:W-:Y:S01]  /*3bb0*/  FFMA.FTZ R162, R144, R175, R139 ;  /* 0x000000af90a27223 */ /* 0x000fe2000001008b */
[----:B------:R-:W-:Y:S01]  /*3bc0*/  FMUL.FTZ R36, R0, R163 ;  /* 0x000000a300247220 */ /* 0x000fe20000410000 */
[C---:B------:R-:W-:Y:S01]  /*3bd0*/  FMUL.FTZ R163, R116.reuse, R177 ;  /* 0x000000b174a37220 */ /* 0x040fe20000410000 */
[----:B------:R-:W-:Y:S01]  /*3be0*/  FMUL.FTZ R167, R116, R170 ;  /* 0x000000aa74a77220 */ /* 0x000fe20000410000 */
[----:B------:R-:W-:Y:S01]  /*3bf0*/  FFMA.FTZ R179, R37, R162, R140 ;  /* 0x000000a225b37223 */ /* 0x000fe2000001008c */
[----:B------:R1:W-:Y:S01]  /*3c00*/  @!P2 STS.64 [UR6+0x10f8], R2 ;  /* 0x0010f802ff00a988 */ /* 0x0003e20008000a06 */
[----:B------:R-:W-:Y:S01]  /*3c10*/  FMUL.FTZ R163, R108, R163 ;  /* 0x000000a36ca37220 */ /* 0x000fe20000410000 */
[----:B------:R-:W-:Y:S01]  /*3c20*/  FMUL.FTZ R169, R116, R175 ;  /* 0x000000af74a97220 */ /* 0x000fe20000410000 */
[-C--:B------:R-:W-:Y:S01]  /*3c30*/  FFMA.FTZ R172, R146, R179.reuse, R141 ;  /* 0x000000b392ac7223 */ /* 0x080fe2000001008d */
[----:B------:R-:W-:Y:S01]  /*3c40*/  FMUL.FTZ R171, R116, R179 ;  /* 0x000000b374ab7220 */ /* 0x000fe20000410000 */
[----:B------:R-:W-:Y:S01]  /*3c50*/  STS [R59+0x220], R36 ;  /* 0x000220243b007388 */ /* 0x000fe20000000800 */
[----:B------:R-:W-:Y:S01]  /*3c60*/  FMUL.FTZ R167, R110, R167 ;  /* 0x000000a76ea77220 */ /* 0x000fe20000410000 */
[-C--:B------:R-:W-:Y:S01]  /*3c70*/  FFMA.FTZ R181, R121, R172.reuse, R142 ;  /* 0x000000ac79b57223 */ /* 0x080fe2000001008e */
[C---:B------:R-:W-:Y:S01]  /*3c80*/  FMUL.FTZ R173, R116.reuse, R172 ;  /* 0x000000ac74ad7220 */ /* 0x040fe20000410000 */
[----:B------:R2:W-:Y:S01]  /*3c90*/  STS [R60+0x4], R163 ;  /* 0x000004a33c007388 */ /* 0x0005e20000000800 */
[C---:B-1----:R-:W-:Y:S01]  /*3ca0*/  FMUL.FTZ R2, R116.reuse, R162 ;  /* 0x000000a274027220 */ /* 0x042fe20000410000 */
[----:B------:R-:W-:Y:S01]  /*3cb0*/  FMUL.FTZ R116, R116, R181 ;  /* 0x000000b574747220 */ /* 0x000fe20000410000 */
[----:B------:R-:W-:Y:S01]  /*3cc0*/  FMUL.FTZ R169, R114, R169 ;  /* 0x000000a972a97220 */ /* 0x000fe20000410000 */
[----:B------:R-:W-:Y:S01]  /*3cd0*/  FMUL.FTZ R171, R124, R171 ;  /* 0x000000ab7cab7220 */ /* 0x000fe20000410000 */
[----:B------:R-:W-:Y:S01]  /*3ce0*/  FMUL.FTZ R3, R115, R2 ;  /* 0x0000000273037220 */ /* 0x000fe20000410000 */
[----:B------:R-:W-:Y:S01]  /*3cf0*/  FMUL.FTZ R173, R126, R173 ;  /* 0x000000ad7ead7220 */ /* 0x000fe20000410000 */
[----:B------:R-:W-:Y:S01]  /*3d00*/  STS [R60+0x8], R167 ;  /* 0x000008a73c007388 */ /* 0x000fe20000000800 */
[----:B------:R-:W-:Y:S01]  /*3d10*/  FFMA.FTZ R2, R114, R149, R165 ;  /* 0x0000009572027223 */ /* 0x000fe200000100a5 */
[----:B------:R-:W-:Y:S01]  /*3d20*/  FMUL.FTZ R151, R151, R162 ;  /* 0x000000a297977220 */ /* 0x000fe20000410000 */
[----:B--2---:R-:W-:Y:S01]  /*3d30*/  FMUL.FTZ R163, R123, R116 ;  /* 0x000000747ba37220 */ /* 0x004fe20000410000 */
[----:B------:R-:W-:Y:S01]  /*3d40*/  STS [R60+0xc], R169 ;  /* 0x00000ca93c007388 */ /* 0x000fe20000000800 */
[----:B------:R-:W-:Y:S01]  /*3d50*/  FFMA.FTZ R121, R121, R161, R154 ;  /* 0x000000a179797223 */ /* 0x000fe2000001009a */
[----:B------:R-:W-:Y:S01]  /*3d60*/  FFMA.FTZ R151, R115, R151, R2 ;  /* 0x0000009773977223 */ /* 0x000fe20000010002 */
[----:B------:R-:W-:Y:S01]  /*3d70*/  FMUL.FTZ R153, R153, R179 ;  /* 0x000000b399997220 */ /* 0x000fe20000410000 */
[----:B------:R1:W-:Y:S01]  /*3d80*/  STS [R60+0x10], R3 ;  /* 0x000010033c007388 */ /* 0x0003e20000000800 */
[----:B------:R-:W-:Y:S01]  /*3d90*/  FFMA.FTZ R159, R146, R121, R159 ;  /* 0x00000079929f7223 */ /* 0x000fe2000001009f */
[----:B------:R-:W-:Y:S01]  /*3da0*/  FMUL.FTZ R145, R145, R172 ;  /* 0x000000ac91917220 */ /* 0x000fe20000410000 */
[----:B------:R-:W-:Y:S01]  /*3db0*/  FFMA.FTZ R151, R124, R153, R151 ;  /* 0x000000997c977223 */ /* 0x000fe20000010097 */
[----:B------:R-:W-:Y:S01]  /*3dc0*/  STS [R60+0x14], R171 ;  /* 0x000014ab3c007388 */ /* 0x000fe20000000800 */
[----:B------:R-:W-:-:S03]  /*3dd0*/  FMUL.FTZ R147, R147, R181 ;  /* 0x000000b593937220 */ /* 0x000fc60000410000 */
[----:B------:R-:W-:Y:S01]  /*3de0*/  STS [R60+0x18], R173 ;  /* 0x000018ad3c007388 */ /* 0x000fe20000000800 */
[----:B-1----:R-:W-:-:S03]  /*3df0*/  IMAD.WIDE.U32 R2, R24, UR4, R22 ;  /* 0x0000000418027c25 */ /* 0x002fc6000f8e0016 */
[----:B------:R1:W-:Y:S01]  /*3e00*/  STS [R60+0x1c], R163 ;  /* 0x00001ca33c007388 */ /* 0x0003e20000000800 */
[----:B------:R-:W-:Y:S01]  /*3e10*/  IMAD R3, R25, UR4, R3 ;  /* 0x0000000419037c24 */ /* 0x000fe2000f8e0203 */
[----:B------:R-:W-:Y:S01]  /*3e20*/  BAR.SYNC.DEFER_BLOCKING 0x0 ;  /* 0x0000000000007b1d */ /* 0x000fe20000010000 */
[----:B------:R-:W-:Y:S01]  /*3e30*/  LEA R36, P3, R2, UR8, 0x2 ;  /* 0x0000000802247c11 */ /* 0x000fe2000f8610ff */
[----:B-1----:R-:W-:Y:S01]  /*3e40*/  FFMA.FTZ R163, R37, R159, R152 ;  /* 0x0000009f25a37223 */ /* 0x002fe20000010098 */
[----:B------:R-:W-:Y:S02]  /*3e50*/  IADD3 R152, PT, PT, -R168, UR10, RZ ;  /* 0x0000000aa8987c10 */ /* 0x000fe4000fffe1ff */
[----:B------:R-:W-:Y:S01]  /*3e60*/  LEA.HI.X R37, R2, UR9, R3, 0x2, P3 ;  /* 0x0000000902257c11 */ /* 0x000fe200098f1403 */
[----:B------:R-:W-:Y:S01]  /*3e70*/  FFMA.FTZ R165, R144, R163, R157 ;  /* 0x000000a390a57223 */ /* 0x000fe2000001009d */
[----:B------:R-:W-:Y:S01]  /*3e80*/  ISETP.GE.AND P3, PT, R152, 0x1, PT ;  /* 0x000000019800780c */ /* 0x000fe20003f66270 */
[----:B------:R-:W-:Y:S01]  /*3e90*/  FFMA.FTZ R2, R126, R145, R151 ;  /* 0x000000917e027223 */ /* 0x000fe20000010097 */
[C---:B------:R-:W-:Y:S01]  /*3ea0*/  ISETP.GE.AND P4, PT, R152.reuse, 0x21, PT ;  /* 0x000000219800780c */ /* 0x040fe20003f86270 */
[----:B------:R-:W-:Y:S01]  /*3eb0*/  FFMA.FTZ R169, R119, R165, R150 ;  /* 0x000000a577a97223 */ /* 0x000fe20000010096 */
[----:B------:R-:W-:Y:S01]  /*3ec0*/  ISETP.GE.AND P5, PT, R152, 0x41, PT ;  /* 0x000000419800780c */ /* 0x000fe20003fa6270 */
[----:B------:R-:W-:-:S02]  /*3ed0*/  FFMA.FTZ R156, R123, R147, R2 ;  /* 0x000000937b9c7223 */ /* 0x000fc40000010002 */
[----:B------:R-:W-:-:S04]  /*3ee0*/  FFMA.FTZ R171, R118, R169, R155 ;  /* 0x000000a976ab7223 */ /* 0x000fc8000001009b */
[----:B------:R-:W-:Y:S01]  /*3ef0*/  FFMA.FTZ R173, R117, R171, R148 ;  /* 0x000000ab75ad7223 */ /* 0x000fe20000010094 */
[----:B------:R1:W2:Y:S01]  /*3f00*/  LDS R167, [R61+0x2a0] ;  /* 0x0002a0003da77984 */ /* 0x0002a20000000800 */
[----:B------:R-:W-:Y:S05]  /*3f10*/  @!P3 BRA `(.L_x_8593) ;  /* 0x000000000008b947 */ /* 0x000fea0003800000 */
[----:B------:R-:W3:Y:S04]  /*3f20*/  LDS R3, [R57+0x220] ;  /* 0x0002200039037984 */ /* 0x000ee80000000800 */
[----:B---3--:R3:W-:Y:S02]  /*3f30*/  REDG.E.ADD.F32.FTZ.RN.STRONG.GPU desc[UR16][R36.64], R3 ;  /* 0x00000003240079a6 */ /* 0x0087e4000c12f310 */
.L_x_8593:
[----:B------:R-:W-:Y:S05]  /*3f40*/  BSYNC.RECONVERGENT B0 ;  /* 0x0000000000007941 */ /* 0x000fea0003800200 */
.L_x_8592:
[----:B------:R-:W-:Y:S04]  /*3f50*/  BSSY.RECONVERGENT B0, `(.L_x_8594) ;  /* 0x0000003000007945 */ /* 0x000fe80003800200 */
[----:B------:R-:W-:Y:S05]  /*3f60*/  @!P4 BRA `(.L_x_8595) ;  /* 0x000000000004c947 */ /* 0x000fea0003800000 */
[----:B--2---:R4:W-:Y:S02]  /*3f70*/  REDG.E.ADD.F32.FTZ.RN.STRONG.GPU desc[UR16][R36.64+0x80], R167 ;  /* 0x000080a7240079a6 */ /* 0x0049e4000c12f310 */
.L_x_8595:
[----:B------:R-:W-:Y:S05]  /*3f80*/  BSYNC.RECONVERGENT B0 ;  /* 0x0000000000007941 */ /* 0x000fea0003800200 */
.L_x_8594:
[----:B---3--:R3:W0:Y:S01]  /*3f90*/  LDS R3, [R62+0x320] ;  /* 0x000320003e037984 */ /* 0x0086220000000800 */
[----:B------:R-:W-:Y:S04]  /*3fa0*/  BSSY.RECONVERGENT B0, `(.L_x_8596) ;  /* 0x0000003000007945 */ /* 0x000fe80003800200 */
[----:B------:R-:W-:Y:S05]  /*3fb0*/  @!P5 BRA `(.L_x_8597) ;  /* 0x000000000004d947 */ /* 0x000fea0003800000 */
[----:B0-----:R0:W-:Y:S02]  /*3fc0*/  REDG.E.ADD.F32.FTZ.RN.STRONG.GPU desc[UR16][R36.64+0x100], R3 ;  /* 0x00010003240079a6 */ /* 0x0011e4000c12f310 */
.L_x_8597:
[----:B------:R-:W-:Y:S05]  /*3fd0*/  BSYNC.RECONVERGENT B0 ;  /* 0x0000000000007941 */ /* 0x000fea0003800200 */
.L_x_8596:
        /* <DEDUP_REMOVED lines=19> */
[C---:B------:R-:W-:Y:S01]  /*4110*/  ISETP.GE.AND P4, PT, R152.reuse, 0xc1, PT ;  /* 0x000000c19800780c */ /* 0x040fe20003f86270 */
[----:B------:R-:W-:Y:S01]  /*4120*/  FFMA.FTZ R116, R145, R146, R116 ;  /* 0x0000009291747223 */ /* 0x000fe20000010074 */
[----:B------:R-:W-:Y:S01]  /*4130*/  ISETP.GE.AND P5, PT, R152, 0xe1, PT ;  /* 0x000000e19800780c */ /* 0x000fe20003fa6270 */
[----:B------:R-:W-:-:S12]  /*4140*/  @!P6 BRA `(.L_x_8599) ;  /* 0x000000000004e947 */ /* 0x000fd80003800000 */
[----:B-1----:R0:W-:Y:S02]  /*4150*/  REDG.E.ADD.F32.FTZ.RN.STRONG.GPU desc[UR16][R36.64+0x180], R149 ;  /* 0x00018095240079a6 */ /* 0x0021e4000c12f310 */
.L_x_8599:
[----:B------:R-:W-:Y:S05]  /*4160*/  BSYNC.RECONVERGENT B0 ;  /* 0x0000000000007941 */ /* 0x000fea0003800200 */
.L_x_8598:
[----:B------:R2:W2:Y:S01]  /*4170*/  LDS R151, [R64+0x420] ;  /* 0x0004200040977984 */ /* 0x0004a20000000800 */
[----:B------:R-:W-:Y:S01]  /*4180*/  ISETP.NE.AND P6, PT, R150, RZ, PT ;  /* 0x000000ff9600720c */ /* 0x000fe20003fc5270 */
[----:B------:R-:W-:Y:S01]  /*4190*/  BSSY.RECONVERGENT B0, `(.L_x_8600) ;  /* 0x0000006000007945 */ /* 0x000fe20003800200 */
[----:B01----:R-:W-:Y:S01]  /*41a0*/  FMUL.FTZ R149, R159, R100 ;  /* 0x000000649f957220 */ /* 0x003fe20000410000 */
[----:B------:R-:W-:Y:S01]  /*41b0*/  FADD.FTZ R150, -R140, R179 ;  /* 0x000000b38c967221 */ /* 0x000fe20000010100 */
[----:B------:R-:W-:-:S09]  /*41c0*/  FFMA.FTZ R116, R147, R148, R116 ;  /* 0x0000009493747223 */ /* 0x000fd20000010074 */
[----:B------:R-:W-:Y:S05]  /*41d0*/  @!P6 BRA `(.L_x_8601) ;  /* 0x000000000004e947 */ /* 0x000fea0003800000 */
[----:B--2---:R0:W-:Y:S02]  /*41e0*/  REDG.E.ADD.F32.FTZ.RN.STRONG.GPU desc[UR16][R36.64+0x200], R151 ;  /* 0x00020097240079a6 */ /* 0x0041e4000c12f310 */
.L_x_8601:
[----:B------:R-:W-:Y:S05]  /*41f0*/  BSYNC.RECONVERGENT B0 ;  /* 0x0000000000007941 */ /* 0x000fea0003800200 */
.L_x_8600:
[----:B------:R1:W1:Y:S01]  /*4200*/  LDS R153, [R65+0x4a0] ;  /* 0x0004a00041997984 */ /* 0x0002620000000800 */
[----:B------:R-:W-:Y:S01]  /*4210*/  BSSY.RECONVERGENT B0, `(.L_x_8602) ;  /* 0x0000006000007945 */ /* 0x000fe20003800200 */
[----:B0-2---:R-:W-:Y:S01]  /*4220*/  FMUL.FTZ R151, R121, R102 ;  /* 0x0000006679977220 */ /* 0x005fe20000410000 */
[----:B------:R-:W-:Y:S01]  /*4230*/  FADD.FTZ R152, -R141, R172 ;  /* 0x000000ac8d987221 */ /* 0x000fe20000010100 */
[----:B------:R-:W-:Y:S01]  /*4240*/  FFMA.FTZ R116, R149, R150, R116 ;  /* 0x0000009695747223 */ /* 0x000fe20000010074 */
[----:B------:R-:W-:Y:S06]  /*4250*/  @!P3 BRA `(.L_x_8603) ;  /* 0x000000000004b947 */ /* 0x000fec0003800000 */
[----:B-1----:R0:W-:Y:S02]  /*4260*/  REDG.E.ADD.F32.FTZ.RN.STRONG.GPU desc[UR16][R36.64+0x280], R153 ;  /* 0x00028099240079a6 */ /* 0x0021e4000c12f310 */
.L_x_8603:
[----:B------:R-:W-:Y:S05]  /*4270*/  BSYNC.RECONVERGENT B0 ;  /* 0x0000000000007941 */ /* 0x000fea0003800200 */
.L_x_8602:
[----:B------:R2:W2:Y:S01]  /*4280*/  LDS R155, [R66+0x520] ;  /* 0x00052000429b7984 */ /* 0x0004a20000000800 */
[----:B------:R-:W-:Y:S01]  /*4290*/  BSSY.RECONVERGENT B0, `(.L_x_8604) ;  /* 0x0000006000007945 */ /* 0x000fe20003800200 */
[----:B01----:R-:W-:Y:S01]  /*42a0*/  FMUL.FTZ R153, R161, R107 ;  /* 0x0000006ba1997220 */ /* 0x003fe20000410000 */
[----:B------:R-:W-:Y:S01]  /*42b0*/  FADD.FTZ R154, -R142, R181 ;  /* 0x000000b58e9a7221 */ /* 0x000fe20000010100 */
[----:B------:R-:W-:Y:S01]  /*42c0*/  FFMA.FTZ R116, R151, R152, R116 ;  /* 0x0000009897747223 */ /* 0x000fe20000010074 */
[----:B------:R-:W-:Y:S06]  /*42d0*/  @!P4 BRA `(.L_x_8605) ;  /* 0x000000000004c947 */ /* 0x000fec0003800000 */
[----:B--2---:R0:W-:Y:S02]  /*42e0*/  REDG.E.ADD.F32.FTZ.RN.STRONG.GPU desc[UR16][R36.64+0x300], R155 ;  /* 0x0003009b240079a6 */ /* 0x0041e4000c12f310 */
.L_x_8605:
[----:B------:R-:W-:Y:S05]  /*42f0*/  BSYNC.RECONVERGENT B0 ;  /* 0x0000000000007941 */ /* 0x000fea0003800200 */
.L_x_8604:
[----:B------:R1:W1:Y:S01]  /*4300*/  LDS R157, [R67+0x5a0] ;  /* 0x0005a000439d7984 */ /* 0x0002620000000800 */
[----:B------:R-:W-:Y:S01]  /*4310*/  BSSY.RECONVERGENT B0, `(.L_x_8606) ;  /* 0x0000004000007945 */ /* 0x000fe20003800200 */
[----:B0-2---:R-:W-:-:S03]  /*4320*/  FFMA.FTZ R155, R153, R154, R116 ;  /* 0x0000009a999b7223 */ /* 0x005fc60000010074 */
[----:B------:R-:W-:Y:S05]  /*4330*/  @!P5 BRA `(.L_x_8607) ;  /* 0x000000000004d947 */ /* 0x000fea0003800000 */
[----:B-1----:R0:W-:Y:S02]  /*4340*/  REDG.E.ADD.F32.FTZ.RN.STRONG.GPU desc[UR16][R36.64+0x380], R157 ;  /* 0x0003809d240079a6 */ /* 0x0021e4000c12f310 */
.L_x_8607:
[----:B------:R-:W-:Y:S05]  /*4350*/  BSYNC.RECONVERGENT B0 ;  /* 0x0000000000007941 */ /* 0x000fea0003800200 */
.L_x_8606:
[----:B0---4-:R-:W0:Y:S01]  /*4360*/  SHFL.DOWN PT, R36, R155, 0x1, 0x1f ;  /* 0x08201f009b247f89 */ /* 0x011e2200000e0000 */
[----:B------:R-:W-:Y:S01]  /*4370*/  ISETP.GT.AND P3, PT, R81, 0x1e, PT ;  /* 0x0000001e5100780c */ /* 0x000fe20003f64270 */
[----:B------:R-:W-:Y:S01]  /*4380*/  FADD.FTZ R131, R153, R131 ;  /* 0x0000008399837221 */ /* 0x000fe20000010000 */
[----:B------:R-:W-:Y:S01]  /*4390*/  FADD.FTZ R134, R149, R134 ;  /* 0x0000008695867221 */ /* 0x000fe20000010000 */
[----:B------:R-:W2:Y:S01]  /*43a0*/  SHFL.DOWN PT, R37, R156, 0x1, 0x1f ;  /* 0x08201f009c257f89 */ /* 0x000ea200000e0000 */
[C---:B------:R-:W-:Y:S01]  /*43b0*/  FMUL.FTZ R149, R120.reuse, R163 ;  /* 0x000000a378957220 */ /* 0x040fe20000410000 */
[----:B------:R-:W-:Y:S01]  /*43c0*/  FADD.FTZ R129, R145, R129 ;  /* 0x0000008191817221 */ /* 0x000fe20000010000 */
[----:B------:R-:W-:Y:S01]  /*43d0*/  FMUL.FTZ R145, R120, R159 ;  /* 0x0000009f78917220 */ /* 0x000fe20000410000 */
[----:B------:R-:W-:Y:S01]  /*43e0*/  FADD.FTZ R127, R147, R127 ;  /* 0x0000007f937f7221 */ /* 0x000fe20000010000 */
[----:B------:R-:W-:Y:S01]  /*43f0*/  FMUL.FTZ R149, R148, R149 ;  /* 0x0000009594957220 */ /* 0x000fe20000410000 */
[----:B------:R-:W-:Y:S01]  /*4400*/  FMUL.FTZ R147, R120, R165 ;  /* 0x000000a578937220 */ /* 0x000fe20000410000 */
[----:B------:R-:W-:Y:S01]  /*4410*/  FMUL.FTZ R150, R150, R145 ;  /* 0x0000009196967220 */ /* 0x000fe20000410000 */
[----:B------:R-:W-:Y:S01]  /*4420*/  FMUL.FTZ R145, R120, R121 ;  /* 0x0000007978917220 */ /* 0x000fe20000410000 */
[----:B------:R-:W-:Y:S01]  /*4430*/  FFMA.FTZ R116, R112, R163, R149 ;  /* 0x000000a370747223 */ /* 0x000fe20000010095 */
[----:B------:R-:W-:Y:S01]  /*4440*/  FMUL.FTZ R146, R146, R147 ;  /* 0x0000009392927220 */ /* 0x000fe20000410000 */
[----:B------:R-:W-:Y:S01]  /*4450*/  FADD.FTZ R128, R117, R128 ;  /* 0x0000008075807221 */ /* 0x000fe20000010000 */
[----:B------:R-:W-:Y:S01]  /*4460*/  FMUL.FTZ R152, R152, R145 ;  /* 0x0000009198987220 */ /* 0x000fe20000410000 */
[----:B------:R-:W-:Y:S01]  /*4470*/  FADD.FTZ R91, R116, R91 ;  /* 0x0000005b745b7221 */ /* 0x000fe20000010000 */
        /* <DEDUP_REMOVED lines=13> */
[----:B------:R-:W-:Y:S01]  /*4550*/  FFMA.FTZ R116, R101, R173, R116 ;  /* 0x000000ad65747223 */ /* 0x000fe20000010074 */
[----:B------:R-:W-:Y:S01]  /*4560*/  FFMA.FTZ R145, R122, R161, R145 ;  /* 0x000000a17a917223 */ /* 0x000fe20000010091 */
[----:B------:R-:W2:Y:S01]  /*4570*/  SHFL.DOWN PT, R37, R156, 0x2, 0x1f ;  /* 0x08401f009c257f89 */ /* 0x000ea200000e0000 */
[----:B------:R-:W-:Y:S01]  /*4580*/  BSSY.RECONVERGENT B0, `(.L_x_8608) ;  /* 0x000002e000007945 */ /* 0x000fe20003800200 */
[----:B------:R-:W-:Y:S01]  /*4590*/  FADD.FTZ R132, R151, R132 ;  /* 0x0000008497847221 */ /* 0x000fe20000010000 */
[----:B------:R-:W-:Y:S01]  /*45a0*/  FADD.FTZ R125, R2, R125 ;  /* 0x0000007d027d7221 */ /* 0x000fe20000010000 */
[----:B------:R-:W-:Y:S01]  /*45b0*/  FADD.FTZ R90, R119, R90 ;  /* 0x0000005a775a7221 */ /* 0x000fe20000010000 */
[----:B------:R-:W-:Y:S01]  /*45c0*/  FADD.FTZ R89, R152, R89 ;  /* 0x0000005998597221 */ /* 0x000fe20000010000 */
[----:B------:R-:W-:Y:S01]  /*45d0*/  FADD.FTZ R95, R116, R95 ;  /* 0x0000005f745f7221 */ /* 0x000fe20000010000 */
[----:B------:R-:W-:-:S03]  /*45e0*/  FADD.FTZ R88, R145, R88 ;  /* 0x0000005891587221 */ /* 0x000fc60000010000 */
        /* <DEDUP_REMOVED lines=13> */
[----:B------:R-:W-:Y:S01]  /*46c0*/  FMUL.FTZ R37, R120, R169 ;  /* 0x000000a978257220 */ /* 0x000fe20000410000 */
[----:B------:R-:W-:Y:S02]  /*46d0*/  ISETP.NE.AND P3, PT, R81, RZ, PT ;  /* 0x000000ff5100720c */ /* 0x000fe40003f65270 */
[----:B------:R-:W2:Y:S01]  /*46e0*/  SHFL.DOWN PT, R153, R156, 0x10, 0x1f ;  /* 0x0a001f009c997f89 */ /* 0x000ea200000e0000 */
[----:B------:R-:W-:Y:S01]  /*46f0*/  FMUL.FTZ R144, R144, R37 ;  /* 0x0000002590907220 */ /* 0x000fe20000410000 */
[----:B------:R-:W-:-:S03]  /*4700*/  FMUL.FTZ R37, R120, R171 ;  /* 0x000000ab78257220 */ /* 0x000fc60000410000 */
[----:B------:R-:W-:Y:S01]  /*4710*/  FFMA.FTZ R144, R105, R169, R144 ;  /* 0x000000a969907223 */ /* 0x000fe20000010090 */
[----:B------:R-:W-:-:S03]  /*4720*/  FMUL.FTZ R117, R118, R37 ;  /* 0x0000002576757220 */ /* 0x000fc60000410000 */
[----:B------:R-:W-:Y:S01]  /*4730*/  FADD.FTZ R93, R144, R93 ;  /* 0x0000005d905d7221 */ /* 0x000fe20000010000 */
[----:B------:R-:W-:-:S04]  /*4740*/  FFMA.FTZ R117, R106, R171, R117 ;  /* 0x000000ab6a757223 */ /* 0x000fc80000010075 */
        /* <DEDUP_REMOVED lines=12> */
[----:B------:R-:W2:Y:S01]  /*4810*/  @P2 LDS R3, [UR6+0x18f8] ;  /* 0x0018f806ff032984 */ /* 0x000ea20008000800 */
[----:B0-----:R-:W-:Y:S01]  /*4820*/  @P2 FADD.FTZ R37, R37, R2 ;  /* 0x0000000225252221 */ /* 0x001fe20000010000 */
[----:B--2---:R-:W-:-:S04]  /*4830*/  @P2 FADD.FTZ R36, R36, R3 ;  /* 0x0000000324242221 */ /* 0x004fc80000010000 */
[----:B------:R0:W-:Y:S04]  /*4840*/  STS [UR6+0x1cf8], R37 ;  /* 0x001cf825ff007988 */ /* 0x0001e80008000806 */
[----:B------:R0:W-:Y:S02]  /*4850*/  STS [UR6+0x18f8], R36 ;  /* 0x0018f824ff007988 */ /* 0x0001e40008000806 */
.L_x_8609:
[----:B------:R-:W-:Y:S05]  /*4860*/  BSYNC.RECONVERGENT B0 ;  /* 0x0000000000007941 */ /* 0x000fea0003800200 */
.L_x_8608:
[----:B------:R-:W-:-:S04]  /*4870*/  UIADD3 UR4, UPT, UPT, UR4, 0x1, URZ ;  /* 0x0000000104047890 */ /* 0x000fc8000fffe0ff */
[----:B------:R-:W-:-:S09]  /*4880*/  UISETP.GE.AND UP0, UPT, UR4, UR11, UPT ;  /* 0x0000000b0400728c */ /* 0x000fd2000bf06270 */
[----:B------:R-:W-:Y:S05]  /*4890*/  BRA.U !UP0, `(.L_x_8610) ;  /* 0xffffffe108bc7547 */ /* 0x000fea000b83ffff */
.L_x_8588:
[----:B------:R-:W-:Y:S01]  /*48a0*/  BAR.SYNC.DEFER_BLOCKING 0x0 ;  /* 0x0000000000007b1d */ /* 0x000fe20000010000 */
[-C--:B------:R-:W-:Y:S02]  /*48b0*/  ISETP.GE.AND P6, PT, R58, R77.reuse, PT ;  /* 0x0000004d3a00720c */ /* 0x080fe40003fc6270 */
[----:B------:R-:W-:Y:S02]  /*48c0*/  PRMT R3, RZ, 0x7610, R3 ;  /* 0x00007610ff037816 */ /* 0x000fe40000000003 */
[----:B------:R-:W-:-:S03]  /*48d0*/  ISETP.GE.AND P5, PT, R68, R77, PT ;  /* 0x0000004d4400720c */ /* 0x000fc60003fa6270 */
[----:B------:R-:W2:Y:S01]  /*48e0*/  LDC.64 R102, c[0x0][0x4f8] ;  /* 0x00013e00ff667b82 */ /* 0x000ea20000000a00 */
[-C--:B------:R-:W-:Y:S01]  /*48f0*/  ISETP.GE.AND P4, PT, R69, R77.reuse, PT ;  /* 0x0000004d4500720c */ /* 0x080fe20003f86270 */
[----:B------:R-:W4:Y:S01]  /*4900*/  LDCU.64 UR6, c[0x0][0x500] ;  /* 0x0000a000ff0677ac */ /* 0x000f220008000a00 */
[-C--:B------:R-:W-:Y:S02]  /*4910*/  ISETP.GE.AND P3, PT, R70, R77.reuse, PT ;  /* 0x0000004d4600720c */ /* 0x080fe40003f66270 */
[-C--:B------:R-:W-:Y:S01]  /*4920*/  ISETP.GE.AND P2, PT, R71, R77.reuse, PT ;  /* 0x0000004d4700720c */ /* 0x080fe20003f46270 */
[----:B------:R-:W5:Y:S01]  /*4930*/  LDCU.64 UR8, c[0x0][0x550] ;  /* 0x0000aa00ff0877ac */ /* 0x000f620008000a00 */
[-C--:B------:R-:W-:Y:S02]  /*4940*/  ISETP.GE.AND P1, PT, R72, R77.reuse, PT ;  /* 0x0000004d4800720c */ /* 0x080fe40003f26270 */
[----:B------:R-:W-:Y:S02]  /*4950*/  ISETP.GE.AND P0, PT, R73, R77, PT ;  /* 0x0000004d4900720c */ /* 0x000fe40003f06270 */
[----:B------:R-:W-:-:S02]  /*4960*/  PRMT R0, RZ, 0x7610, R0 ;  /* 0x00007610ff007816 */ /* 0x000fc40000000000 */
[----:B------:R-:W-:Y:S01]  /*4970*/  PRMT R19, RZ, 0x7610, R19 ;  /* 0x00007610ff137816 */ /* 0x000fe20000000013 */
[----:B------:R-:W3:Y:S01]  /*4980*/  @!P6 LDG.E.U16 R3, desc[UR16][R20.64] ;  /* 0x000000101403e981 */ /* 0x000ee2000c1e1500 */
[----:B------:R-:W-:Y:S02]  /*4990*/  ISETP.GE.AND P6, PT, R74, R77, PT ;  /* 0x0000004d4a00720c */ /* 0x000fe40003fc6270 */
[----:B------:R-:W-:Y:S01]  /*49a0*/  PRMT R23, RZ, 0x7610, R23 ;  /* 0x00007610ff177816 */ /* 0x000fe20000000017 */
[----:B------:R-:W4:Y:S01]  /*49b0*/  @!P5 LDG.E.U16 R0, desc[UR16][R20.64+0x40] ;  /* 0x000040101400d981 */ /* 0x000f22000c1e1500 */
[----:B------:R-:W-:Y:S02]  /*49c0*/  PRMT R2, RZ, 0x7610, R2 ;  /* 0x00007610ff027816 */ /* 0x000fe40000000002 */
[----:B------:R-:W-:Y:S01]  /*49d0*/  PRMT R25, RZ, 0x7610, R25 ;  /* 0x00007610ff197816 */ /* 0x000fe20000000019 */
[----:B------:R-:W5:Y:S01]  /*49e0*/  @!P4 LDG.E.U16 R19, desc[UR16][R20.64+0x80] ;  /* 0x000080101413c981 */ /* 0x000f62000c1e1500 */
        /* <DEDUP_REMOVED lines=25> */
[----:B--2---:R-:W-:-:S04]  /*4b80*/  IMAD.U32 R3, R24, 0x10000, RZ ;  /* 0x0001000018037824 */ /* 0x004fc800078e00ff */
[--C-:B------:R-:W-:Y:S01]  /*4b90*/  FADD.FTZ R21, R3, R38.reuse ;  /* 0x0000002603157221 */ /* 0x100fe20000010000 */
[----:B---3--:R-:W-:Y:S02]  /*4ba0*/  SHF.L.U32 R3, R20, 0x10, RZ ;  /* 0x0000001014037819 */ /* 0x008fe400000006ff */
[----:B------:R-:W-:Y:S03]  /*4bb0*/  LDS.U16 R20, [R87+0xc] ;  /* 0x00000c0057147984 */ /* 0x000fe60000000400 */
[----:B------:R-:W-:-:S05]  /*4bc0*/  FADD.FTZ R3, R3, R38 ;  /* 0x0000002603037221 */ /* 0x000fca0000010000 */
[----:B------:R-:W-:Y:S02]  /*4bd0*/  FSETP.GTU.FTZ.AND P1, PT, R3, 20, PT ;  /* 0x41a000000300780b */ /* 0x000fe40003f3c000 */
[----:B------:R-:W-:-:S11]  /*4be0*/  FSETP.GTU.FTZ.AND P0, PT, R21, 20, PT ;  /* 0x41a000001500780b */ /* 0x000fd60003f1c000 */
[----:B------:R-:W-:Y:S02]  /*4bf0*/  @!P1 FMUL.FTZ R23, R3, -1.4426950216293334961 ;  /* 0xbfb8aa3b03179820 */ /* 0x000fe40000410000 */
[----:B------:R-:W-:Y:S01]  /*4c00*/  @!P0 FMUL.FTZ R21, R21, -1.4426950216293334961 ;  /* 0xbfb8aa3b15158820 */ /* 0x000fe20000410000 */
[----:B------:R-:W2:Y:S03]  /*4c10*/  LDS.U16 R3, [R87+0x8] ;  /* 0x0000080057037984 */ /* 0x000ea60000000400 */
[----:B------:R-:W3:Y:S04]  /*4c20*/  @!P1 MUFU.EX2 R23, R23 ;  /* 0x0000001700179308 */ /* 0x000ee80000000800 */
[----:B------:R-:W0:Y:S01]  /*4c30*/  @!P0 MUFU.EX2 R21, R21 ;  /* 0x0000001500158308 */ /* 0x000e220000000800 */
[----:B---3--:R-:W-:-:S04]  /*4c40*/  @!P1 FADD.FTZ R24, R23, 1 ;  /* 0x3f80000017189421 */ /* 0x008fc80000010000 */
[----:B------:R-:W3:Y:S01]  /*4c50*/  @!P1 MUFU.RCP R25, R24 ;  /* 0x0000001800199308 */ /* 0x000ee20000001000 */
[----:B0-----:R-:W-:Y:S02]  /*4c60*/  @!P0 FADD.FTZ R22, R21, 1 ;  /* 0x3f80000015168421 */ /* 0x001fe40000010000 */
[----:B------:R-:W0:Y:S01]  /*4c70*/  LDS.U16 R21, [R87+0xe] ;  /* 0x00000e0057157984 */ /* 0x000e220000000400 */
[----:B------:R-:W-:Y:S06]  /*4c80*/  BAR.SYNC.DEFER_BLOCKING 0x0 ;  /* 0x0000000000007b1d */ /* 0x000fec0000010000 */
[----:B------:R-:W1:Y:S01]  /*4c90*/  @!P0 MUFU.RCP R22, R22 ;  /* 0x0000001600168308 */ /* 0x000e620000001000 */
[----:B---3--:R-:W-:Y:S01]  /*4ca0*/  @!P1 FMUL.FTZ R94, R94, R25 ;  /* 0x000000195e5e9220 */ /* 0x008fe20000410000 */
[----:B----4-:R-:W-:-:S05]  /*4cb0*/  SHF.L.U32 R25, R2, 0x10, RZ ;  /* 0x0000001002197819 */ /* 0x010fca00000006ff */
[----:B------:R-:W-:Y:S01]  /*4cc0*/  FADD.FTZ R25, R25, R38 ;  /* 0x0000002619197221 */ /* 0x000fe20000010000 */
[----:B-----5:R-:W-:-:S04]  /*4cd0*/  SHF.L.U32 R23, R0, 0x10, RZ ;  /* 0x0000001000177819 */ /* 0x020fc800000006ff */
[----:B------:R-:W-:Y:S01]  /*4ce0*/  FSETP.GTU.FTZ.AND P2, PT, R25, 20, PT ;  /* 0x41a000001900780b */ /* 0x000fe20003f5c000 */
[----:B-1----:R-:W-:Y:S01]  /*4cf0*/  @!P0 FMUL.FTZ R95, R95, R22 ;  /* 0x000000165f5f8220 */ /* 0x002fe20000410000 */
[----:B------:R-:W-:Y:S01]  /*4d00*/  ISETP.NE.AND P0, PT, R10, RZ, PT ;  /* 0x000000ff0a00720c */ /* 0x000fe20003f05270 */
[----:B------:R1:W-:Y:S01]  /*4d10*/  STS.U16 [R87+0x2], R26 ;  /* 0x0000021a57007388 */ /* 0x0003e20000000400 */
[----:B------:R-:W-:Y:S01]  /*4d20*/  PRMT R0, R129, 0x7632, R0 ;  /* 0x0000763281007816 */ /* 0x000fe20000000000 */
[----:B------:R-:W-:Y:S01]  /*4d30*/  FADD.FTZ R23, R23, R38 ;  /* 0x0000002617177221 */ /* 0x000fe20000010000 */
[----:B------:R-:W-:Y:S01]  /*4d40*/  PRMT R24, R127, 0x7632, R24 ;  /* 0x000076327f187816 */ /* 0x000fe20000000018 */
[----:B------:R-:W-:Y:S01]  /*4d50*/  STS.U16 [R87], R125 ;  /* 0x0000007d57007388 */ /* 0x000fe20000000400 */
[----:B-1----:R-:W-:-:S03]  /*4d60*/  PRMT R26, R131, 0x7632, R26 ;  /* 0x00007632831a7816 */ /* 0x002fc6000000001a */
[----:B------:R-:W-:Y:S01]  /*4d70*/  STS.U16 [R87+0x4], R129 ;  /* 0x0000048157007388 */ /* 0x000fe20000000400 */
[----:B------:R-:W-:Y:S01]  /*4d80*/  FSETP.GTU.FTZ.AND P6, PT, R23, 20, PT ;  /* 0x41a000001700780b */ /* 0x000fe20003fdc000 */
[----:B------:R-:W-:Y:S02]  /*4d90*/  @!P2 FMUL.FTZ R2, R25, -1.4426950216293334961 ;  /* 0xbfb8aa3b1902a820 */ /* 0x000fe40000410000 */
[----:B------:R1:W-:Y:S01]  /*4da0*/  STS.U16 [R87+0x6], R0 ;  /* 0x0000060057007388 */ /* 0x0003e20000000400 */
[----:B--2---:R-:W-:-:S03]  /*4db0*/  SHF.L.U32 R3, R3, 0x10, RZ ;  /* 0x0000001003037819 */ /* 0x004fc600000006ff */
        /* <DEDUP_REMOVED lines=16> */
[----:B------:R-:W-:Y:S01]  /*4ec0*/  SHF.L.U32 R3, R20, 0x10, RZ ;  /* 0x0000001014037819 */ /* 0x000fe200000006ff */
[----:B-1----:R-:W-:-:S02]  /*4ed0*/  @!P6 FMUL.FTZ R0, R23, -1.4426950216293334961 ;  /* 0xbfb8aa3b1700e820 */ /* 0x002fc40000410000 */
[----:B------:R-:W-:Y:S01]  /*4ee0*/  FSETP.GTU.FTZ.AND P1, PT, R22, 20, PT ;  /* 0x41a000001600780b */ /* 0x000fe20003f3c000 */
[----:B------:R-:W-:Y:S01]  /*4ef0*/  IMAD.U32 R19, R19, 0x10000, RZ ;  /* 0x0001000013137824 */ /* 0x000fe200078e00ff */
[----:B0-----:R-:W-:Y:S01]  /*4f00*/  SHF.L.U32 R21, R21, 0x10, RZ ;  /* 0x0000001015157819 */ /* 0x001fe200000006ff */
[--C-:B------:R-:W-:Y:S02]  /*4f10*/  FADD.FTZ R20, R3, R38.reuse ;  /* 0x0000002603147221 */ /* 0x100fe40000010000 */
[--C-:B------:R-:W-:Y:S01]  /*4f20*/  FADD.FTZ R19, R19, R38.reuse ;  /* 0x0000002613137221 */ /* 0x100fe20000010000 */
[----:B------:R-:W0:Y:S01]  /*4f30*/  @!P6 MUFU.EX2 R0, R0 ;  /* 0x000000000000e308 */ /* 0x000e220000000800 */
[----:B------:R-:W-:Y:S01]  /*4f40*/  FADD.FTZ R21, R21, R38 ;  /* 0x0000002615157221 */ /* 0x000fe20000010000 */
[----:B------:R-:W-:Y:S02]  /*4f50*/  FSETP.GTU.FTZ.AND P4, PT, R20, 20, PT ;  /* 0x41a000001400780b */ /* 0x000fe40003f9c000 */
[----:B------:R-:W-:Y:S01]  /*4f60*/  FSETP.GTU.FTZ.AND P3, PT, R19, 20, PT ;  /* 0x41a000001300780b */ /* 0x000fe20003f7c000 */
[----:B------:R-:W1:Y:S02]  /*4f70*/  @!P2 MUFU.EX2 R2, R2 ;  /* 0x000000020002a308 */ /* 0x000e640000000800 */
[----:B------:R-:W-:Y:S01]  /*4f80*/  @!P1 FMUL.FTZ R3, R22, -1.4426950216293334961 ;  /* 0xbfb8aa3b16039820 */ /* 0x000fe20000410000 */
[----:B------:R-:W-:Y:S01]  /*4f90*/  FSETP.GTU.FTZ.AND P5, PT, R21, 20, PT ;  /* 0x41a000001500780b */ /* 0x000fe20003fbc000 */
[----:B------:R-:W4:Y:S04]  /*4fa0*/  LDS R97, [UR5+0x210] ;  /* 0x00021005ff617984 */ /* 0x000f280008000800 */
[----:B------:R-:W5:Y:S01]  /*4fb0*/  @!P1 MUFU.EX2 R3, R3 ;  /* 0x0000000300039308 */ /* 0x000f620000000800 */
[----:B0-----:R-:W-:Y:S01]  /*4fc0*/  @!P6 FADD.FTZ R0, R0, 1 ;  /* 0x3f8000000000e421 */ /* 0x001fe20000010000 */
[----:B------:R-:W-:-:S02]  /*4fd0*/  @!P4 FMUL.FTZ R20, R20, -1.4426950216293334961 ;  /* 0xbfb8aa3b1414c820 */ /* 0x000fc40000410000 */
[----:B------:R-:W-:-:S04]  /*4fe0*/  @!P3 FMUL.FTZ R19, R19, -1.4426950216293334961 ;  /* 0xbfb8aa3b1313b820 */ /* 0x000fc80000410000 */
[----:B------:R-:W-:Y:S01]  /*4ff0*/  @!P5 FMUL.FTZ R21, R21, -1.4426950216293334961 ;  /* 0xbfb8aa3b1515d820 */ /* 0x000fe20000410000 */
[----:B------:R1:W-:Y:S04]  /*5000*/  @!P4 MUFU.EX2 R23, R20 ;  /* 0x000000140017c308 */ /* 0x0003e80000000800 */
[----:B------:R-:W0:Y:S01]  /*5010*/  @!P6 MUFU.RCP R0, R0 ;  /* 0x000000000000e308 */ /* 0x000e220000001000 */
[----:B-1----:R-:W-:-:S07]  /*5020*/  @!P2 FADD.FTZ R20, R2, 1 ;  /* 0x3f8000000214a421 */ /* 0x002fce0000010000 */
[----:B------:R1:W4:Y:S04]  /*5030*/  @!P3 MUFU.EX2 R22, R19 ;  /* 0x000000130016b308 */ /* 0x0003280000000800 */
[----:B--2---:R5:W2:Y:S01]  /*5040*/  @!P5 MUFU.EX2 R24, R21 ;  /* 0x000000150018d308 */ /* 0x004aa20000000800 */
[----:B-1----:R-:W-:-:S03]  /*5050*/  SHF.R.S32.HI R19, RZ, 0x1f, R18 ;  /* 0x0000001fff137819 */ /* 0x002fc60000011412 */
[----:B------:R-:W1:Y:S01]  /*5060*/  @!P2 MUFU.RCP R99, R20 ;  /* 0x000000140063a308 */ /* 0x000e620000001000 */
[----:B-----5:R-:W-:Y:S01]  /*5070*/  @!P1 FADD.FTZ R21, R3, 1 ;  /* 0x3f80000003159421 */ /* 0x020fe20000010000 */
[----:B------:R-:W-:-:S06]  /*5080*/  IMAD.WIDE.U32 R2, R102, UR18, R18 ;  /* 0x0000001266027c25 */ /* 0x000fcc000f8e0012 */
[----:B---3--:R-:W3:Y:S01]  /*5090*/  @!P1 MUFU.RCP R26, R21 ;  /* 0x00000015001a9308 */ /* 0x008ee20000001000 */
[----:B------:R-:W-:Y:S02]  /*50a0*/  IMAD R3, R103, UR18, R3 ;  /* 0x0000001267037c24 */ /* 0x000fe4000f8e0203 */
[----:B0-----:R-:W-:Y:S01]  /*50b0*/  @!P6 FMUL.FTZ R93, R93, R0 ;  /* 0x000000005d5de220 */ /* 0x001fe20000410000 */
[----:B------:R-:W-:-:S04]  /*50c0*/  IMAD.WIDE.U32 R2, R39, UR6, R2 ;  /* 0x0000000627027c25 */ /* 0x000fc8000f8e0002 */
[----:B----4-:R-:W-:Y:S01]  /*50d0*/  @!P3 FADD.FTZ R22, R22, 1 ;  /* 0x3f8000001616b421 */ /* 0x010fe20000010000 */
[----:B------:R-:W-:Y:S01]  /*50e0*/  @!P4 FADD.FTZ R23, R23, 1 ;  /* 0x3f8000001717c421 */ /* 0x000fe20000010000 */
[----:B--2---:R-:W-:Y:S01]  /*50f0*/  @!P5 FADD.FTZ R24, R24, 1 ;  /* 0x3f8000001818d421 */ /* 0x004fe20000010000 */
[----:B------:R-:W-:Y:S01]  /*5100*/  IMAD R0, R39, UR7, R3 ;  /* 0x0000000727007c24 */ /* 0x000fe2000f8e0203 */
[----:B------:R-:W-:Y:S01]  /*5110*/  IADD3 R3, P6, PT, R58, R2, RZ ;  /* 0x000000023a037210 */ /* 0x000fe20007fde0ff */
[----:B-1----:R-:W-:Y:S01]  /*5120*/  @!P2 FMUL.FTZ R92, R92, R99 ;  /* 0x000000635c5ca220 */ /* 0x002fe20000410000 */
[----:B------:R-:W0:Y:S01]  /*5130*/  @!P3 MUFU.RCP R101, R22 ;  /* 0x000000160065b308 */ /* 0x000e220000001000 */
[----:B------:R-:W1:Y:S01]  /*5140*/  LDCU.64 UR6, c[0x0][0x560] ;  /* 0x0000ac00ff0677ac */ /* 0x000e620008000a00 */
[----:B------:R-:W-:Y:S02]  /*5150*/  IADD3.X R0, PT, PT, RZ, R0, RZ, P6, !PT ;  /* 0x00000000ff007210 */ /* 0x000fe400037fe4ff */
[----:B------:R-:W-:-:S04]  /*5160*/  LEA R2, P2, R3, UR8, 0x1 ;  /* 0x0000000803027c11 */ /* 0x000fc8000f8408ff */
[----:B------:R-:W2:Y:S01]  /*5170*/  @!P4 MUFU.RCP R28, R23 ;  /* 0x00000017001cc308 */ /* 0x000ea20000001000 */
[----:B---3--:R-:W-:Y:S01]  /*5180*/  @!P1 FMUL.FTZ R91, R91, R26 ;  /* 0x0000001a5b5b9220 */ /* 0x008fe20000410000 */
[----:B------:R-:W-:-:S06]  /*5190*/  LEA.HI.X R3, R3, UR9, R0, 0x1, P2 ;  /* 0x0000000903037c11 */ /* 0x000fcc00090f0c00 */
[----:B------:R-:W3:Y:S01]  /*51a0*/  @!P5 MUFU.RCP R21, R24 ;  /* 0x000000180015d308 */ /* 0x000ee20000001000 */
[-C--:B------:R-:W-:Y:S02]  /*51b0*/  ISETP.GE.AND P1, PT, R58, R97.reuse, PT ;  /* 0x000000613a00720c */ /* 0x080fe40003f26270 */
[----:B------:R-:W-:Y:S01]  /*51c0*/  ISETP.GE.AND P2, PT, R68, R97, PT ;  /* 0x000000614400720c */ /* 0x000fe20003f46270 */
        /* <DEDUP_REMOVED lines=13> */
[----:B------:R-:W-:Y:S04]  /*52a0*/  @!P6 STG.E.U16 desc[UR16][R2.64+0x140], R35 ;  /* 0x000140230200e986 */ /* 0x000fe8000c101510 */
[----:B------:R-:W-:Y:S04]  /*52b0*/  @!P5 STG.E.U16 desc[UR16][R2.64+0xc0], R31 ;  /* 0x0000c01f0200d986 */ /* 0x000fe8000c101510 */
[----:B------:R-:W-:Y:S04]  /*52c0*/  @!P1 STG.E.U16 desc[UR16][R2.64+0x180], R37 ;  /* 0x0001802502009986 */ /* 0x000fe8000c101510 */
[----:B------:R0:W-:Y:S01]  /*52d0*/  @!P2 STG.E.U16 desc[UR16][R2.64+0x1c0], R81 ;  /* 0x0001c0510200a986 */ /* 0x0001e2000c101510 */
[----:B------:R-:W-:-:S02]  /*52e0*/  F2FP.BF16.F32.PACK_AB R0, R94, R95 ;  /* 0x0000005f5e00723e */ /* 0x000fc400000010ff */
[----:B------:R-:W-:Y:S01]  /*52f0*/  F2FP.BF16.F32.PACK_AB R20, R92, R93 ;  /* 0x0000005d5c14723e */ /* 0x000fe200000010ff */
[----:B------:R-:W-:Y:S01]  /*5300*/  BAR.SYNC.DEFER_BLOCKING 0x0 ;  /* 0x0000000000007b1d */ /* 0x000fe20000010000 */
[C---:B------:R-:W-:Y:S02]  /*5310*/  PRMT R21, R0.reuse, 0x7610, R21 ;  /* 0x0000761000157816 */ /* 0x040fe40000000015 */
[----:B------:R-:W-:Y:S02]  /*5320*/  PRMT R22, R0, 0x7632, R22 ;  /* 0x0000763200167816 */ /* 0x000fe40000000016 */
[----:B------:R-:W-:Y:S02]  /*5330*/  F2FP.BF16.F32.PACK_AB R0, R90, R91 ;  /* 0x0000005b5a00723e */ /* 0x000fe400000010ff */
[----:B0-----:R-:W-:Y:S02]  /*5340*/  F2FP.BF16.F32.PACK_AB R3, R88, R89 ;  /* 0x000000595803723e */ /* 0x001fe400000010ff */
[----:B------:R-:W-:-:S02]  /*5350*/  PRMT R24, R20, 0x7632, R24 ;  /* 0x0000763214187816 */ /* 0x000fc40000000018 */
[----:B------:R-:W-:Y:S02]  /*5360*/  PRMT R26, R0, 0x7632, R26 ;  /* 0x00007632001a7816 */ /* 0x000fe4000000001a */
[C---:B------:R-:W-:Y:S02]  /*5370*/  PRMT R28, R3.reuse, 0x7610, R28 ;  /* 0x00007610031c7816 */ /* 0x040fe4000000001c */
[----:B------:R-:W-:Y:S02]  /*5380*/  PRMT R30, R3, 0x7632, R30 ;  /* 0x00007632031e7816 */ /* 0x000fe4000000001e */
[----:B------:R-:W0:Y:S01]  /*5390*/  LDC.64 R2, c[0x0][0x518] ;  /* 0x00014600ff027b82 */ /* 0x000e220000000a00 */
[----:B------:R-:W-:Y:S04]  /*53a0*/  STS.U16 [R87], R21 ;  /* 0x0000001557007388 */ /* 0x000fe80000000400 */
        /* <DEDUP_REMOVED lines=20> */
[----:B------:R-:W3:Y:S01]  /*54f0*/  LDCU.64 UR4, c[0x0][0x520] ;  /* 0x0000a400ff0477ac */ /* 0x000ee20008000a00 */
[----:B------:R-:W-:Y:S02]  /*5500*/  IMAD R19, R3, UR18, R19 ;  /* 0x0000001203137c24 */ /* 0x000fe4000f8e0213 */
[----:B------:R-:W-:Y:S01]  /*5510*/  FADD.FTZ R95, R95, R40 ;  /* 0x000000285f5f7221 */ /* 0x000fe20000010000 */
[----:B---3--:R-:W-:-:S04]  /*5520*/  IMAD.WIDE.U32 R2, R39, UR4, R18 ;  /* 0x0000000427027c25 */ /* 0x008fc8000f8e0012 */
[----:B--2---:R-:W-:Y:S01]  /*5530*/  IMAD R0, R39, UR5, R3 ;  /* 0x0000000527007c24 */ /* 0x004fe2000f8e0203 */
[----:B------:R-:W-:-:S04]  /*5540*/  IADD3 R3, P0, PT, R58, R2, RZ ;  /* 0x000000023a037210 */ /* 0x000fc80007f1e0ff */
[----:B------:R-:W-:Y:S02]  /*5550*/  IADD3.X R0, PT, PT, RZ, R0, RZ, P0, !PT ;  /* 0x00000000ff007210 */ /* 0x000fe400007fe4ff */
[----:B-1----:R-:W-:-:S04]  /*5560*/  LEA R2, P0, R3, UR6, 0x1 ;  /* 0x0000000603027c11 */ /* 0x002fc8000f8008ff */
[----:B------:R-:W-:Y:S02]  /*5570*/  LEA.HI.X R3, R3, UR7, R0, 0x1, P0 ;  /* 0x0000000703037c11 */ /* 0x000fe400080f0c00 */
[-C--:B0-----:R-:W-:Y:S02]  /*5580*/  ISETP.GE.AND P5, PT, R73, R31.reuse, PT ;  /* 0x0000001f4900720c */ /* 0x081fe40003fa6270 */
[-C--:B------:R-:W-:Y:S02]  /*5590*/  ISETP.GE.AND P6, PT, R74, R31.reuse, PT ;  /* 0x0000001f4a00720c */ /* 0x080fe40003fc6270 */
[-C--:B------:R-:W-:Y:S02]  /*55a0*/  ISETP.GE.AND P1, PT, R58, R31.reuse, PT ;  /* 0x0000001f3a00720c */ /* 0x080fe40003f26270 */
[-C--:B------:R-:W-:Y:S01]  /*55b0*/  ISETP.GE.AND P0, PT, R68, R31.reuse, PT ;  /* 0x0000001f4400720c */ /* 0x080fe20003f06270 */
[----:B------:R-:W-:Y:S01]  /*55c0*/  FADD.FTZ R94, R95, R94 ;  /* 0x0000005e5f5e7221 */ /* 0x000fe20000010000 */
[----:B------:R-:W-:-:S03]  /*55d0*/  ISETP.GE.AND P2, PT, R70, R31, PT ;  /* 0x0000001f4600720c */ /* 0x000fc60003f46270 */
[----:B------:R-:W-:Y:S02]  /*55e0*/  FADD.FTZ R93, R94, R93 ;  /* 0x0000005d5e5d7221 */ /* 0x000fe40000010000 */
        /* <DEDUP_REMOVED lines=21> */
[----:B------:R-:W-:Y:S02]  /*5740*/  MOV R55, R76 ;  /* 0x0000004c00377202 */ /* 0x000fe40000000f00 */
[----:B------:R-:W-:Y:S02]  /*5750*/  IADD3.X R54, PT, PT, R54, -0x1, RZ, P1, !PT ;  /* 0xffffffff36367810 */ /* 0x000fe40000ffe4ff */
[----:B------:R-:W-:Y:S02]  /*5760*/  IADD3.X R44, PT, PT, R44, -0x1, RZ, P2, !PT ;  /* 0xffffffff2c2c7810 */ /* 0x000fe400017fe4ff */
[----:B------:R-:W-:Y:S02]  /*5770*/  IADD3.X R52, PT, PT, R52, -0x1, RZ, P3, !PT ;  /* 0xffffffff34347810 */ /* 0x000fe40001ffe4ff */
[----:B------:R-:W-:Y:S01]  /*5780*/  IADD3.X R48, PT, PT, R48, -0x1, RZ, P4, !PT ;  /* 0xffffffff30307810 */ /* 0x000fe200027fe4ff */
[----:B0-----:R-:W-:Y:S06]  /*5790*/  @P0 BRA `(.L_x_8611) ;  /* 0xffffffb000ec0947 */ /* 0x001fec000383ffff */
.L_x_8571:
        /* <DEDUP_REMOVED lines=34> */
.L_x_8613:
[----:B------:R-:W-:Y:S05]  /*59c0*/  BSYNC.RECONVERGENT B0 ;  /* 0x0000000000007941 */ /* 0x000fea0003800200 */
.L_x_8612:
        /* <DEDUP_REMOVED lines=26> */
.L_x_8615:
[----:B------:R-:W-:Y:S05]  /*5b70*/  BSYNC.RECONVERGENT B0 ;  /* 0x0000000000007941 */ /* 0x000fea0003800200 */
.L_x_8614:
[----:B------:R-:W-:Y:S05]  /*5b80*/  @P2 EXIT ;  /* 0x000000000000294d */ /* 0x000fea0003800000 */
[----:B------:R-:W2:Y:S01]  /*5b90*/  S2UR UR5, SR_CgaCtaId ;  /* 0x00000000000579c3 */ /* 0x000ea20000008800 */
[----:B------:R-:W-:Y:S01]  /*5ba0*/  BSSY.RECONVERGENT B0, `(.L_x_8616) ;  /* 0x000001f000007945 */ /* 0x000fe20003800200 */
[----:B0-----:R-:W-:Y:S01]  /*5bb0*/  IMAD.MOV.U32 R15, RZ, RZ, R16 ;  /* 0x000000ffff0f7224 */ /* 0x001fe200078e0010 */
[----:B------:R-:W-:Y:S01]  /*5bc0*/  UMOV UR4, 0x400 ;  /* 0x0000040000047882 */ /* 0x000fe20000000000 */
[----:B------:R-:W0:Y:S01]  /*5bd0*/  LDCU UR6, c[0x0][0x360] ;  /* 0x00006c00ff0677ac */ /* 0x000e220008000800 */
[----:B------:R-:W3:Y:S01]  /*5be0*/  LDCU.64 UR8, c[0x0][0x4b0] ;  /* 0x00009600ff0877ac */ /* 0x000ee20008000a00 */
[----:B------:R-:W4:Y:S01]  /*5bf0*/  LDCU.64 UR10, c[0x0][0x4d0] ;  /* 0x00009a00ff0a77ac */ /* 0x000f220008000a00 */
[----:B------:R-:W0:Y:S01]  /*5c00*/  LDCU.128 UR12, c[0x0][0x530] ;  /* 0x0000a600ff0c77ac */ /* 0x000e220008000c00 */
[----:B--234-:R-:W-:-:S12]  /*5c10*/  ULEA UR4, UR5, UR4, 0x18 ;  /* 0x0000000405047291 */ /* 0x01cfd8000f8ec0ff */
.L_x_8617:
[----:B------:R-:W-:Y:S02]  /*5c20*/  LEA R0, R15, UR4, 0x2 ;  /* 0x000000040f007c11 */ /* 0x000fe4000f8e10ff */
[----:B-1----:R-:W-:Y:S02]  /*5c30*/  SHF.R.S32.HI R2, RZ, 0x1f, R15 ;  /* 0x0000001fff027819 */ /* 0x002fe4000001140f */
[----:B------:R-:W-:Y:S01]  /*5c40*/  MOV R44, R8 ;  /* 0x00000008002c7202 */ /* 0x000fe20000000f00 */
[----:B---3--:R-:W1:Y:S01]  /*5c50*/  LDS R17, [R0+0x18f8] ;  /* 0x0018f80000117984 */ /* 0x008e620000000800 */
[----:B------:R-:W-:Y:S01]  /*5c60*/  MOV R42, R6 ;  /* 0x00000006002a7202 */ /* 0x000fe20000000f00 */
[C---:B------:R-:W-:Y:S02]  /*5c70*/  IMAD R4, R2.reuse, UR8, RZ ;  /* 0x0000000802047c24 */ /* 0x040fe4000f8e02ff */
[----:B------:R-:W2:Y:S01]  /*5c80*/  LDS R19, [R0+0x1cf8] ;  /* 0x001cf80000137984 */ /* 0x000ea20000000800 */
[----:B------:R-:W-:-:S02]  /*5c90*/  IMAD R12, R2, UR10, RZ ;  /* 0x0000000a020c7c24 */ /* 0x000fc4000f8e02ff */
[----:B------:R-:W-:-:S04]  /*5ca0*/  IMAD.WIDE.U32 R2, R15, UR8, R44 ;  /* 0x000000080f027c25 */ /* 0x000fc8000f8e002c */
[C---:B------:R-:W-:Y:S01]  /*5cb0*/  IMAD R5, R15.reuse, UR9, R4 ;  /* 0x000000090f057c24 */ /* 0x040fe2000f8e0204 */
[----:B0-----:R-:W-:Y:S01]  /*5cc0*/  LEA R4, P0, R2, UR12, 0x2 ;  /* 0x0000000c02047c11 */ /* 0x001fe2000f8010ff */
        /* <DEDUP_REMOVED lines=13> */
.L_x_8616:
[----:B------:R-:W-:Y:S05]  /*5da0*/  EXIT ;  /* 0x000000000000794d */ /* 0x000fea0003800000 */
.L_x_8618:
        /* <DEDUP_REMOVED lines=13> */
.L_x_10510:


//--------------------- .text._Z25selective_scan_bwd_kernelI32Selective_Scan_bwd_kernel_traitsILi32ELi8ELb0ELb0ELb1ELb1ELb1EN3c108BFloat16EfEEv12SSMParamsBwd --------------------------
	.section	.text._Z25selective_scan_bwd_kernelI32Selective_Scan_bwd_kernel_traitsILi32ELi8ELb0ELb0ELb1ELb1ELb1EN3c108BFloat16EfEEv12SSMParamsBwd,"ax",@progbits
	.align	128
        .global         _Z25selective_scan_bwd_kernelI32Selective_Scan_bwd_kernel_traitsILi32ELi8ELb0ELb0ELb1ELb1ELb1EN3c108BFloat16EfEEv12SSMParamsBwd
        .type           _Z25selective_scan_bwd_kernelI32Selective_Scan_bwd_kernel_traitsILi32ELi8ELb0ELb0ELb1ELb1ELb1EN3c108BFloat16EfEEv12SSMParamsBwd,@function
        .size           _Z25selective_scan_bwd_kernelI32Selective_Scan_bwd_kernel_traitsILi32ELi8ELb0ELb0ELb1ELb1ELb1EN3c108BFloat16EfEEv12SSMParamsBwd,(.L_x_10511 - _Z25selective_scan_bwd_kernelI32Selective_Scan_bwd_kernel_traitsILi32ELi8ELb0ELb0ELb1ELb1ELb1EN3c108BFloat16EfEEv12SSMParamsBwd)
        .other          _Z25selective_scan_bwd_kernelI32Selective_Scan_bwd_kernel_traitsILi32ELi8ELb0ELb0ELb1ELb1ELb1EN3c108BFloat16EfEEv12SSMParamsBwd,@"STO_CUDA_ENTRY STV_DEFAULT"
_Z25selective_scan_bwd_kernelI32Selective_Scan_bwd_kernel_traitsILi32ELi8ELb0ELb0ELb1ELb1ELb1EN3c108BFloat16EfEEv12SSMParamsBwd:
.text._Z25selective_scan_bwd_kernelI32Selective_Scan_bwd_kernel_traitsILi32ELi8ELb0ELb0ELb1ELb1ELb1EN3c108BFloat16EfEEv12SSMParamsBwd:
        /* <DEDUP_REMOVED lines=24> */
[----:B------:R-:W5:Y:S01]  /*0180*/  @P0 LDG.E R41, desc[UR16][R2.64] ;  /* 0x0000001002290981 */ /* 0x000f62000c1e1900 */
[----:B------:R-:W1:Y:S01]  /*0190*/  LDC.64 R42, c[0x0][0x460] ;  /* 0x00011800ff2a7b82 */ /* 0x000e620000000a00 */
[----:B0-----:R-:W-:Y:S02]  /*01a0*/  IADD3 R6, PT, PT, R0, 0xffffffe, RZ ;  /* 0x0ffffffe00067810 */ /* 0x001fe40007ffe0ff */
[----:B------:R-:W-:Y:S02]  /*01b0*/  @P1 LEA.HI.X R5, R39, R5, RZ, 0x2, P3 ;  /* 0x0000000527051211 */ /* 0x000fe400018f14ff */
[----:B------:R0:W3:Y:S03]  /*01c0*/  F2I.FTZ.U32.TRUNC.NTZ R7, R6 ;  /* 0x0000000600077305 */ /* 0x0000e6000021f000 */
[----:B------:R-:W1:Y:S01]  /*01d0*/  LDC.64 R46, c[0x0][0x468] ;  /* 0x00011a00ff2e7b82 */ /* 0x000e620000000a00 */
[----:B------:R4:W5:Y:S01]  /*01e0*/  @P1 LDG.E R38, desc[UR16][R4.64] ;  /* 0x0000001004261981 */ /* 0x000962000c1e1900 */
[----:B0-----:R-:W-:-:S06]  /*01f0*/  MOV R6, RZ ;  /* 0x000000ff00067202 */ /* 0x001fcc0000000f00 */
[----:B------:R-:W0:Y:S01]  /*0200*/  LDC.64 R50, c[0x0][0x528] ;  /* 0x00014a00ff327b82 */ /* 0x000e220000000a00 */
[----:B---3--:R-:W-:-:S07]  /*0210*/  IADD3 R10, PT, PT, RZ, -R7, RZ ;  /* 0x80000007ff0a7210 */ /* 0x008fce0007ffe0ff */
[----:B----4-:R-:W3:Y:S01]  /*0220*/  LDC.64 R4, c[0x0][0x480] ;  /* 0x00012000ff047b82 */ /* 0x010ee20000000a00 */
[----:B------:R-:W-:Y:S01]  /*0230*/  IMAD R3, R10, R9, RZ ;  /* 0x000000090a037224 */ /* 0x000fe200078e02ff */
[----:B------:R-:W-:-:S03]  /*0240*/  IABS R2, R39 ;  /* 0x0000002700027213 */ /* 0x000fc60000000000 */
[----:B------:R-:W-:-:S03]  /*0250*/  IMAD.HI.U32 R7, R7, R3, R6 ;  /* 0x0000000307077227 */ /* 0x000fc600078e0006 */
[----:B------:R-:W4:Y:S03]  /*0260*/  LDC.64 R24, c[0x0][0x450] ;  /* 0x00011400ff187b82 */ /* 0x000f260000000a00 */
[----:B------:R-:W-:-:S05]  /*0270*/  IMAD.HI.U32 R0, R7, R2, RZ ;  /* 0x0000000207007227 */ /* 0x000fca00078e00ff */
[----:B------:R-:W0:Y:S01]  /*0280*/  LDC.64 R22, c[0x0][0x4a8] ;  /* 0x00012a00ff167b82 */ /* 0x000e220000000a00 */
[----:B------:R-:W-:-:S05]  /*0290*/  IADD3 R3, PT, PT, -R0, RZ, RZ ;  /* 0x000000ff00037210 */ /* 0x000fca0007ffe1ff */
[----:B------:R-:W-:Y:S01]  /*02a0*/  IMAD R2, R9, R3, R2 ;  /* 0x0000000309027224 */ /* 0x000fe200078e0202 */
[----:B---3--:R-:W-:-:S04]  /*02b0*/  ISETP.NE.U32.AND P0, PT, R4, RZ, PT ;  /* 0x000000ff0400720c */ /* 0x008fc80003f05070 */
[----:B------:R-:W-:Y:S02]  /*02c0*/  ISETP.GT.U32.AND P2, PT, R9, R2, PT ;  /* 0x000000020900720c */ /* 0x000fe40003f44070 */
[----:B------:R-:W-:Y:S01]  /*02d0*/  ISETP.NE.AND.EX P0, PT, R5, RZ, PT, P0 ;  /* 0x000000ff0500720c */ /* 0x000fe20003f05300 */
[----:B------:R-:W-:Y:S02]  /*02e0*/  UIMAD.WIDE.U32 UR4, UR18, UR8, URZ ;  /* 0x00000008120472a5 */ /* 0x000fe4000f8e00ff */
[----:B------:R-:W-:Y:S02]  /*02f0*/  UIMAD.WIDE.U32 UR6, UR18, UR12, URZ ;  /* 0x0000000c120672a5 */ /* 0x000fe4000f8e00ff */
[----:B------:R-:W-:Y:S02]  /*0300*/  UIMAD UR9, UR18, UR9, UR5 ;  /* 0x00000009120972a4 */ /* 0x000fe4000f8e0205 */
[----:B------:R-:W-:-:S04]  /*0310*/  UIMAD UR8, UR18, UR13, UR7 ;  /* 0x0000000d120872a4 */ /* 0x000fc8000f8e0207 */
[----:B------:R-:W-:Y:S01]  /*0320*/  @!P2 IMAD.IADD R2, R2, 0x1, -R9 ;  /* 0x000000010202a824 */ /* 0x000fe200078e0a09 */
[----:B------:R-:W-:Y:S01]  /*0330*/  MOV R3, UR5 ;  /* 0x0000000500037c02 */ /* 0x000fe20008000f00 */
[----:B------:R-:W3:Y:S01]  /*0340*/  @P0 LDC R10, c[0x0][0x384] ;  /* 0x0000e100ff0a0b82 */ /* 0x000ee20000000800 */
[----:B------:R-:W-:Y:S02]  /*0350*/  MOV R3, UR9 ;  /* 0x0000000900037c02 */ /* 0x000fe40008000f00 */
[----:B------:R-:W-:Y:S02]  /*0360*/  ISETP.GE.U32.AND P1, PT, R2, R9, PT ;  /* 0x000000090200720c */ /* 0x000fe40003f26070 */
[----:B------:R-:W-:Y:S01]  /*0370*/  MOV R2, UR4 ;  /* 0x0000000400027c02 */ /* 0x000fe20008000f00 */
[----:B------:R-:W-:Y:S01]  /*0380*/  IMAD.U32 R5, RZ, RZ, UR7 ;  /* 0x00000007ff057e24 */ /* 0x000fe2000f8e00ff */
[----:B------:R-:W-:Y:S01]  /*0390*/  MOV R5, UR8 ;  /* 0x0000000800057c02 */ /* 0x000fe20008000f00 */
[----:B------:R-:W2:Y:S01]  /*03a0*/  LDCU.64 UR8, c[0x0][0x498] ;  /* 0x00009300ff0877ac */ /* 0x000ea20008000a00 */
[C---:B------:R-:W-:Y:S01]  /*03b0*/  LOP3.LUT R6, R39.reuse, R8, RZ, 0x3c, !PT ;  /* 0x0000000827067212 */ /* 0x040fe200078e3cff */
[C---:B------:R-:W-:Y:S01]  /*03c0*/  IMAD.WIDE.U32 R2, R39.reuse, UR10, R2 ;  /* 0x0000000a27027c25 */ /* 0x040fe2000f8e0002 */
[----:B------:R-:W1:Y:S03]  /*03d0*/  @P0 LDC R21, c[0x0][0x38c] ;  /* 0x0000e300ff150b82 */ /* 0x000e660000000800 */
[----:B------:R-:W-:Y:S01]  /*03e0*/  IMAD R13, R39, UR11, R3 ;  /* 0x0000000b270d7c24 */ /* 0x000fe2000f8e0203 */
[----:B------:R-:W4:Y:S01]  /*03f0*/  LDCU.64 UR10, c[0x0][0x3d0] ;  /* 0x00007a00ff0a77ac */ /* 0x000f220008000a00 */
[----:B------:R-:W-:-:S02]  /*0400*/  ISETP.GE.AND P3, PT, R6, RZ, PT ;  /* 0x000000ff0600720c */ /* 0x000fc40003f66270 */
[----:B------:R-:W-:Y:S01]  /*0410*/  @!P2 IADD3 R0, PT, PT, R0, 0x1, RZ ;  /* 0x000000010000a810 */ /* 0x000fe20007ffe0ff */
[----:B------:R-:W0:Y:S01]  /*0420*/  @P0 LDC.64 R6, c[0x0][0x480] ;  /* 0x00012000ff060b82 */ /* 0x000e220000000a00 */
[----:B------:R-:W-:Y:S02]  /*0430*/  ISETP.NE.AND P2, PT, R8, RZ, PT ;  /* 0x000000ff0800720c */ /* 0x000fe40003f45270 */
[----:B------:R-:W-:-:S04]  /*0440*/  @P1 IADD3 R0, PT, PT, R0, 0x1, RZ ;  /* 0x0000000100001810 */ /* 0x000fc80007ffe0ff */
[----:B------:R-:W-:Y:S01]  /*0450*/  MOV R27, R0 ;  /* 0x00000000001b7202 */ /* 0x000fe20000000f00 */
[----:B---3--:R-:W-:Y:S01]  /*0460*/  @P0 IMAD R0, R10, UR18, R39 ;  /* 0x000000120a000c24 */ /* 0x008fe2000f8e0227 */
[----:B--2---:R-:W-:Y:S02]  /*0470*/  UIMAD.WIDE.U32 UR4, UR18, UR8, URZ ;  /* 0x00000008120472a5 */ /* 0x004fe4000f8e00ff */
[----:B------:R-:W-:Y:S01]  /*0480*/  @!P3 IADD3 R27, PT, PT, -R27, RZ, RZ ;  /* 0x000000ff1b1bb210 */ /* 0x000fe20007ffe1ff */
[----:B------:R-:W-:Y:S01]  /*0490*/  @P0 IMAD R0, R0, R19, RZ ;  /* 0x0000001300000224 */ /* 0x000fe200078e02ff */
[----:B------:R-:W-:Y:S02]  /*04a0*/  MOV R4, UR6 ;  /* 0x0000000600047c02 */ /* 0x000fe40008000f00 */
[----:B------:R-:W-:Y:S01]  /*04b0*/  @!P2 LOP3.LUT R27, RZ, R8, RZ, 0x33, !PT ;  /* 0x00000008ff1ba212 */ /* 0x000fe200078e33ff */
[----:B----4-:R-:W-:Y:S02]  /*04c0*/  UIMAD.WIDE.U32 UR6, UR18, UR10, URZ ;  /* 0x0000000a120672a5 */ /* 0x010fe4000f8e00ff */
[----:B------:R-:W-:Y:S01]  /*04d0*/  UIMAD UR5, UR18, UR9, UR5 ;  /* 0x00000009120572a4 */ /* 0x000fe2000f8e0205 */
[----:B------:R-:W-:Y:S01]  /*04e0*/  SHF.R.S32.HI R29, RZ, 0x1f, R27 ;  /* 0x0000001fff1d7819 */ /* 0x000fe2000001141b */
[----:B------:R-:W2:Y:S01]  /*04f0*/  LDCU.64 UR8, c[0x0][0x4c8] ;  /* 0x00009900ff0877ac */ /* 0x000ea20008000a00 */
[----:B------:R-:W-:Y:S01]  /*0500*/  IMAD.WIDE.U32 R4, R39, UR14, R4 ;  /* 0x0000000e27047c25 */ /* 0x000fe2000f8e0004 */
[----:B------:R-:W-:Y:S01]  /*0510*/  LEA R9, R19, 0xffffff00, 0x8 ;  /* 0xffffff0013097811 */ /* 0x000fe200078e40ff */
[----:B------:R-:W-:-:S02]  /*0520*/  UIMAD UR7, UR18, UR11, UR7 ;  /* 0x0000000b120772a4 */ /* 0x000fc4000f8e0207 */
[----:B-1----:R-:W-:Y:S01]  /*0530*/  @P0 IMAD R3, R0, R21, RZ ;  /* 0x0000001500030224 */ /* 0x002fe200078e02ff */
[----:B------:R-:W-:Y:S01]  /*0540*/  CS2R R20, SRZ ;  /* 0x0000000000147805 */ /* 0x000fe2000001ff00 */
[----:B------:R-:W-:Y:S01]  /*0550*/  IMAD R0, R29, R14, RZ ;  /* 0x0000000e1d007224 */ /* 0x000fe200078e02ff */
[----:B------:R-:W-:Y:S01]  /*0560*/  IADD3 R44, P2, PT, R9, R2, RZ ;  /* 0x00000002092c7210 */ /* 0x000fe20007f5e0ff */
[----:B0-----:R-:W-:Y:S01]  /*0570*/  @P0 IMAD.WIDE R20, R3, 0x8, R6 ;  /* 0x0000000803140825 */ /* 0x001fe200078e0206 */
[----:B------:R-:W-:-:S03]  /*0580*/  IADD3 R48, P3, PT, R9, R4, RZ ;  /* 0x0000000409307210 */ /* 0x000fc60007f7e0ff */
[C---:B------:R-:W-:Y:S02]  /*0590*/  IMAD R11, R39.reuse, UR15, R5 ;  /* 0x0000000f270b7c24 */ /* 0x040fe4000f8e0205 */
[----:B------:R-:W-:Y:S01]  /*05a0*/  IMAD.WIDE.U32 R2, R39, R16, UR4 ;  /* 0x0000000427027e25 */ /* 0x000fe2000f8e0010 */
[----:B------:R-:W-:-:S03]  /*05b0*/  ISETP.GE.AND P1, PT, R19, 0x1, PT ;  /* 0x000000011300780c */ /* 0x000fc60003f26270 */
[----:B------:R-:W-:Y:S01]  /*05c0*/  IMAD.WIDE.U32 R4, R27, R14, UR6 ;  /* 0x000000061b047e25 */ /* 0x000fe2000f8e000e */
[----:B------:R-:W-:-:S03]  /*05d0*/  IADD3 R2, P4, PT, R9, R2, RZ ;  /* 0x0000000209027210 */ /* 0x000fc60007f9e0ff */
[----:B------:R-:W-:Y:S01]  /*05e0*/  IMAD R15, R27, R15, R0 ;  /* 0x0000000f1b0f7224 */ /* 0x000fe200078e0200 */
[----:B------:R-:W-:Y:S01]  /*05f0*/  SHF.R.S32.HI R0, RZ, 0x1f, R9 ;  /* 0x0000001fff007819 */ /* 0x000fe20000011409 */
[----:B------:R-:W-:Y:S01]  /*0600*/  IMAD R7, R39, R17, R3 ;  /* 0x0000001127077224 */ /* 0x000fe200078e0203 */
[----:B------:R-:W-:Y:S01]  /*0610*/  IADD3 R9, P5, PT, R9, R4, RZ ;  /* 0x0000000409097210 */ /* 0x000fe20007fbe0ff */
[----:B------:R-:W-:Y:S01]  /*0620*/  IMAD.IADD R15, R5, 0x1, R15 ;  /* 0x00000001050f7824 */ /* 0x000fe200078e020f */
[C---:B------:R-:W-:Y:S02]  /*0630*/  IADD3.X R4, PT, PT, R0.reuse, R13, RZ, P2, !PT ;  /* 0x0000000d00047210 */ /* 0x040fe400017fe4ff */
[----:B------:R-:W-:Y:S02]  /*0640*/  IADD3.X R3, PT, PT, R0, R11, RZ, P3, !PT ;  /* 0x0000000b00037210 */ /* 0x000fe40001ffe4ff */
[----:B------:R-:W-:Y:S02]  /*0650*/  LEA R42, P0, R44, R42, 0x1 ;  /* 0x0000002a2c2a7211 */ /* 0x000fe400078008ff */
[----:B------:R-:W-:Y:S01]  /*0660*/  LEA R46, P2, R48, R46, 0x1 ;  /* 0x0000002e302e7211 */ /* 0x000fe200078408ff */
[----:B--2---:R-:W-:Y:S01]  /*0670*/  IMAD.WIDE.U32 R18, R39, UR8, RZ ;  /* 0x0000000827127c25 */ /* 0x004fe2000f8e00ff */
[----:B------:R-:W-:-:S02]  /*0680*/  LEA.HI.X R44, R44, R43, R4, 0x1, P0 ;  /* 0x0000002b2c2c7211 */ /* 0x000fc400000f0c04 */
[----:B------:R-:W-:Y:S01]  /*0690*/  LEA.HI.X R48, R48, R47, R3, 0x1, P2 ;  /* 0x0000002f30307211 */ /* 0x000fe200010f0c03 */
[C---:B------:R-:W-:Y:S01]  /*06a0*/  IMAD.WIDE.U32 R16, R39.reuse, R22, RZ ;  /* 0x0000001627107225 */ /* 0x040fe200078e00ff */
[C---:B------:R-:W-:Y:S02]  /*06b0*/  IADD3.X R52, PT, PT, R0.reuse, R7, RZ, P4, !PT ;  /* 0x0000000700347210 */ /* 0x040fe400027fe4ff */
[----:B------:R-:W-:Y:S01]  /*06c0*/  IADD3.X R54, PT, PT, R0, R15, RZ, P5, !PT ;  /* 0x0000000f00367210 */ /* 0x000fe20002ffe4ff */
[----:B------:R-:W-:Y:S01]  /*06d0*/  IMAD R43, R39, UR9, R19 ;  /* 0x00000009272b7c24 */ /* 0x000fe2000f8e0213 */
[C---:B------:R-:W-:Y:S02]  /*06e0*/  LEA R50, P0, R2.reuse, R50, 0x1 ;  /* 0x0000003202327211 */ /* 0x040fe400078008ff */
[----:B------:R-:W-:Y:S01]  /*06f0*/  LEA R53, P2, R9, R24, 0x1 ;  /* 0x0000001809357211 */ /* 0x000fe200078408ff */
[----:B------:R-:W-:Y:S01]  /*0700*/  HFMA2 R47, -RZ, RZ, 0, 0 ;  /* 0x00000000ff2f7431 */ /* 0x000fe200000001ff */
[----:B------:R-:W-:Y:S01]  /*0710*/  LEA.HI.X R52, R2, R51, R52, 0x1, P0 ;  /* 0x0000003302347211 */ /* 0x000fe200000f0c34 */
[----:B------:R-:W-:Y:S01]  /*0720*/  IMAD R45, R39, R23, R17 ;  /* 0x00000017272d7224 */ /* 0x000fe200078e0211 */
[----:B------:R-:W-:Y:S01]  /*0730*/  LEA.HI.X R54, R9, R25, R54, 0x1, P2 ;  /* 0x0000001909367211 */ /* 0x000fe200010f0c36 */
[----:B------:R-:W-:Y:S08]  /*0740*/  @!P1 BRA `(.L_x_8619) ;  /* 0x0000006400449947 */ /* 0x000ff00003800000 */
[----:B------:R-:W0:Y:S01]  /*0750*/  S2R R14, SR_TID.X ;  /* 0x00000000000e7919 */ /* 0x000e220000002100 */
[----:B------:R-:W1:Y:S01]  /*0760*/  LDC.64 R4, c[0x0][0x4d8] ;  /* 0x00013600ff047b82 */ /* 0x000e620000000a00 */
[----:B------:R-:W2:Y:S01]  /*0770*/  LDCU.64 UR6, c[0x0][0x3a0] ;  /* 0x00007400ff0677ac */ /* 0x000ea20008000a00 */
[----:B------:R-:W-:Y:S01]  /*0780*/  IMAD.MOV.U32 R15, RZ, RZ, RZ ;  /* 0x000000ffff0f7224 */ /* 0x000fe200078e00ff */
[----:B------:R-:W-:Y:S01]  /*0790*/  MOV R40, RZ ;  /* 0x000000ff00287202 */ /* 0x000fe20000000f00 */
[----:B------:R-:W3:Y:S01]  /*07a0*/  LDCU.64 UR10, c[0x0][0x4e0] ;  /* 0x00009c00ff0a77ac */ /* 0x000ee20008000a00 */
[----:B------:R-:W-:-:S03]  /*07b0*/  MOV R47, RZ ;  /* 0x000000ff002f7202 */ /* 0x000fc60000000f00 */
[----:B------:R-:W4:Y:S01]  /*07c0*/  S2UR UR5, SR_CgaCtaId ;  /* 0x00000000000579c3 */ /* 0x000f220000008800 */
[----:B------:R-:W0:Y:S01]  /*07d0*/  LDCU.64 UR8, c[0x0][0x3b8] ;  /* 0x00007700ff0877ac */ /* 0x000e220008000a00 */
[----:B------:R-:W-:Y:S01]  /*07e0*/  UMOV UR4, 0x400 ;  /* 0x0000040000047882 */ /* 0x000fe20000000000 */
[----:B--2---:R-:W-:Y:S01]  /*07f0*/  IMAD.WIDE.U32 R12, R39, UR6, RZ ;  /* 0x00000006270c7c25 */ /* 0x004fe2000f8e00ff */
[----:B------:R-:W2:Y:S03]  /*0800*/  LDCU UR6, c[0x0][0x394] ;  /* 0x00007280ff0677ac */ /* 0x000ea60008000800 */
[----:B---3--:R-:W-:Y:S02]  /*0810*/  IMAD R0, R29, UR10, RZ ;  /* 0x0000000a1d007c24 */ /* 0x008fe4000f8e02ff */
[----:B------:R-:W-:Y:S02]  /*0820*/  IMAD R49, R39, UR7, R13 ;  /* 0x0000000727317c24 */ /* 0x000fe4000f8e020d */
[----:B------:R-:W-:-:S02]  /*0830*/  IMAD R75, R27, UR11, R0 ;  /* 0x0000000b1b4b7c24 */ /* 0x000fc4000f8e0200 */
        /* <DEDUP_REMOVED lines=9> */
[C---:B------:R-:W-:Y:S01]  /*08d0*/  IADD3 R33, PT, PT, R14.reuse, 0xe0, RZ ;  /* 0x000000e00e217810 */ /* 0x040fe20007ffe0ff */
[----:B------:R-:W-:Y:S01]  /*08e0*/  IMAD.WIDE.U32 R8, R27, UR10, R2 ;  /* 0x0000000a1b087c25 */ /* 0x000fe2000f8e0002 */
[C---:B------:R-:W-:Y:S01]  /*08f0*/  SHF.L.U32 R3, R14.reuse, 0x3, RZ ;  /* 0x000000030e037819 */ /* 0x040fe200000006ff */
[----:B------:R-:W-:Y:S01]  /*0900*/  UIADD3 UR5, UPT, UPT, UR4, 0x220, URZ ;  /* 0x0000022004057890 */ /* 0x000fe2000fffe0ff */
[C---:B------:R-:W-:Y:S01]  /*0910*/  IADD3 R27, PT, PT, R14.reuse, 0x80, RZ ;  /* 0x000000800e1b7810 */ /* 0x040fe20007ffe0ff */
[----:B------:R-:W-:Y:S01]  /*0920*/  IMAD R51, R39, UR9, R11 ;  /* 0x0000000927337c24 */ /* 0x000fe2000f8e020b */
[----:B------:R-:W-:Y:S01]  /*0930*/  LOP3.LUT R5, R3, 0x1f00, RZ, 0xc0, !PT ;  /* 0x00001f0003057812 */ /* 0x000fe200078ec0ff */
[C---:B------:R-:W-:Y:S01]  /*0940*/  VIADD R56, R14.reuse, 0x200 ;  /* 0x000002000e387836 */ /* 0x040fe20000000000 */
[----:B------:R-:W-:-:S02]  /*0950*/  LEA.HI R57, R14, R14, RZ, 0x1b ;  /* 0x0000000e0e397211 */ /* 0x000fc400078fd8ff */
[-C--:B------:R-:W-:Y:S02]  /*0960*/  LEA.HI R59, R14, R3.reuse, RZ, 0x1e ;  /* 0x000000030e3b7211 */ /* 0x080fe400078ff0ff */
[----:B------:R-:W-:Y:S02]  /*0970*/  LEA.HI R60, R3, R3, RZ, 0x1b ;  /* 0x00000003033c7211 */ /* 0x000fe400078fd8ff */
[-C--:B------:R-:W-:Y:S02]  /*0980*/  LEA.HI R7, R7, R14.reuse, RZ, 0x1b ;  /* 0x0000000e07077211 */ /* 0x080fe400078fd8ff */
[-C--:B------:R-:W-:Y:S02]  /*0990*/  LEA.HI R23, R23, R14.reuse, RZ, 0x1b ;  /* 0x0000000e17177211 */ /* 0x080fe400078fd8ff */
[-C--:B------:R-:W-:Y:S02]  /*09a0*/  LEA.HI R25, R25, R14.reuse, RZ, 0x1b ;  /* 0x0000000e19197211 */ /* 0x080fe400078fd8ff */
[----:B------:R-:W-:-:S02]  /*09b0*/  LEA.HI R27, R27, R14, RZ, 0x1b ;  /* 0x0000000e1b1b7211 */ /* 0x000fc400078fd8ff */
[-C--:B------:R-:W-:Y:S02]  /*09c0*/  LEA.HI R29, R29, R14.reuse, RZ, 0x1b ;  /* 0x0000000e1d1d7211 */ /* 0x080fe400078fd8ff */
[-C--:B------:R-:W-:Y:S02]  /*09d0*/  LEA.HI R31, R31, R14.reuse, RZ, 0x1b ;  /* 0x0000000e1f1f7211 */ /* 0x080fe400078fd8ff */
[----:B------:R-:W-:Y:S02]  /*09e0*/  LEA.HI R33, R33, R14, RZ, 0x1b ;  /* 0x0000000e21217211 */ /* 0x000fe400078fd8ff */
[----:B------:R-:W-:Y:S02]  /*09f0*/  LOP3.LUT R58, R5, 0x1f, R14, 0xf8, !PT ;  /* 0x0000001f053a7812 */ /* 0x000fe400078ef80e */
[----:B--2---:R-:W-:Y:S02]  /*0a00*/  MOV R55, UR6 ;  /* 0x0000000600377c02 */ /* 0x004fe40008000f00 */
        /* <DEDUP_REMOVED lines=19> */
[----:B------:R-:W-:-:S07]  /*0b40*/  IADD3 R75, PT, PT, R9, R75, RZ ;  /* 0x0000004b094b7210 */ /* 0x000fce0007ffe0ff */
.L_x_8660:
[----:B------:R-:W0:Y:S01]  /*0b50*/  LDC.64 R22, c[0x0][0x410] ;  /* 0x00010400ff167b82 */ /* 0x000e220000000a00 */
[----:B------:R-:W-:Y:S01]  /*0b60*/  IADD3 R76, PT, PT, R55, -0x1, RZ ;  /* 0xffffffff374c7810 */ /* 0x000fe20007ffe0ff */
[----:B------:R-:W1:Y:S01]  /*0b70*/  LDCU UR4, c[0x0][0x388] ;  /* 0x00007100ff0477ac */ /* 0x000e620008000800 */
[----:B------:R-:W-:Y:S02]  /*0b80*/  MOV R7, RZ ;  /* 0x000000ff00077202 */ /* 0x000fe40000000f00 */
[----:B------:R-:W-:Y:S02]  /*0b90*/  SHF.L.U32 R6, R76, 0x8, RZ ;  /* 0x000000084c067819 */ /* 0x000fe400000006ff */
[----:B------:R-:W-:Y:S01]  /*0ba0*/  SHF.L.U32 R29, R58, 0x1, RZ ;  /* 0x000000013a1d7819 */ /* 0x000fe200000006ff */
[----:B------:R-:W2:Y:S01]  /*0bb0*/  LDC.64 R24, c[0x0][0x420] ;  /* 0x00010800ff187b82 */ /* 0x000ea20000000a00 */
[----:B------:R-:W-:Y:S02]  /*0bc0*/  PRMT R33, RZ, 0x7610, R33 ;  /* 0x00007610ff217816 */ /* 0x000fe40000000021 */
[----:B------:R-:W-:-:S02]  /*0bd0*/  IADD3 R28, P4, PT, R29, R50, RZ ;  /* 0x000000321d1c7210 */ /* 0x000fc40007f9e0ff */
[----:B------:R-:W-:-:S03]  /*0be0*/  PRMT R35, RZ, 0x7610, R35 ;  /* 0x00007610ff237816 */ /* 0x000fc60000000023 */
[----:B------:R-:W3:Y:S01]  /*0bf0*/  LDC.64 R30, c[0x0][0x418] ;  /* 0x00010600ff1e7b82 */ /* 0x000ee20000000a00 */
[----:B-1----:R-:W-:-:S07]  /*0c00*/  IADD3 R77, PT, PT, -R6, UR4, RZ ;  /* 0x00000004064d7c10 */ /* 0x002fce000fffe1ff */
[----:B------:R-:W1:Y:S01]  /*0c10*/  LDC.64 R26, c[0x0][0x428] ;  /* 0x00010a00ff1a7b82 */ /* 0x000e620000000a00 */
[----:B0-----:R-:W-:Y:S01]  /*0c20*/  IMAD.WIDE.U32 R2, R22, UR18, R6 ;  /* 0x0000001216027c25 */ /* 0x001fe2000f8e0006 */
[-C--:B------:R-:W-:Y:S02]  /*0c30*/  ISETP.GE.AND P6, PT, R68, R77.reuse, PT ;  /* 0x0000004d4400720c */ /* 0x080fe40003fc6270 */
[----:B------:R-:W-:Y:S01]  /*0c40*/  ISETP.GE.AND P5, PT, R69, R77, PT ;  /* 0x0000004d4500720c */ /* 0x000fe20003fa6270 */
[----:B------:R-:W-:Y:S01]  /*0c50*/  IMAD R3, R23, UR18, R3 ;  /* 0x0000001217037c24 */ /* 0x000fe2000f8e0203 */
[----:B------:R-:W-:Y:S01]  /*0c60*/  PRMT R23, RZ, 0x7610, R23 ;  /* 0x00007610ff177816 */ /* 0x000fe20000000017 */
[----:B--2---:R-:W-:Y:S01]  /*0c70*/  IMAD.WIDE.U32 R4, R24, UR18, R6 ;  /* 0x0000001218047c25 */ /* 0x004fe2000f8e0006 */
[----:B------:R-:W-:Y:S02]  /*0c80*/  PRMT R22, RZ, 0x7610, R22 ;  /* 0x00007610ff167816 */ /* 0x000fe40000000016 */
[----:B------:R-:W-:Y:S01]  /*0c90*/  PRMT R24, RZ, 0x7610, R24 ;  /* 0x00007610ff187816 */ /* 0x000fe20000000018 */
[----:B------:R-:W-:Y:S01]  /*0ca0*/  IMAD R5, R25, UR18, R5 ;  /* 0x0000001219057c24 */ /* 0x000fe2000f8e0205 */
[----:B------:R-:W-:-:S02]  /*0cb0*/  PRMT R25, RZ, 0x7610, R25 ;  /* 0x00007610ff197816 */ /* 0x000fc40000000019 */
[----:B------:R-:W-:Y:S01]  /*0cc0*/  PRMT R37, RZ, 0x7610, R37 ;  /* 0x00007610ff257816 */ /* 0x000fe20000000025 */
[C---:B---3--:R-:W-:Y:S01]  /*0cd0*/  IMAD.WIDE.U32 R2, R39.reuse, R30, R2 ;  /* 0x0000001e27027225 */ /* 0x048fe200078e0002 */
[----:B------:R-:W-:Y:S01]  /*0ce0*/  BAR.SYNC.DEFER_BLOCKING 0x0 ;  /* 0x0000000000007b1d */ /* 0x000fe20000010000 */
[----:B------:R-:W-:Y:S02]  /*0cf0*/  P2R R100, PR, RZ, 0x40 ;  /* 0x00000040ff647803 */ /* 0x000fe40000000000 */
[----:B------:R-:W-:Y:S01]  /*0d00*/  IMAD R31, R39, R31, R3 ;  /* 0x0000001f271f7224 */ /* 0x000fe200078e0203 */
[----:B------:R-:W-:Y:S02]  /*0d10*/  IADD3 R0, P2, PT, R58, R2, RZ ;  /* 0x000000023a007210 */ /* 0x000fe40007f5e0ff */
[----:B------:R-:W-:Y:S01]  /*0d20*/  IADD3 R2, P0, PT, R29, R42, RZ ;  /* 0x0000002a1d027210 */ /* 0x000fe20007f1e0ff */
[----:B-1----:R-:W-:Y:S01]  /*0d30*/  IMAD.WIDE.U32 R4, R39, R26, R4 ;  /* 0x0000001a27047225 */ /* 0x002fe200078e0004 */
[----:B------:R-:W-:-:S02]  /*0d40*/  IADD3.X R31, PT, PT, RZ, R31, RZ, P2, !PT ;  /* 0x0000001fff1f7210 */ /* 0x000fc400017fe4ff */
[----:B------:R-:W-:Y:S01]  /*0d50*/  ISETP.GE.AND P2, PT, R72, R77, PT ;  /* 0x0000004d4800720c */ /* 0x000fe20003f46270 */
[----:B------:R-:W-:Y:S01]  /*0d60*/  IMAD R30, R39, R27, R5 ;  /* 0x0000001b271e7224 */ /* 0x000fe200078e0205 */
[C---:B------:R-:W-:Y:S01]  /*0d70*/  IADD3 R27, P3, PT, R58.reuse, R4, RZ ;  /* 0x000000043a1b7210 */ /* 0x040fe20007f7e0ff */
[----:B------:R-:W-:Y:S01]  /*0d80*/  IMAD.X R3, RZ, RZ, R44, P0 ;  /* 0x000000ffff037224 */ /* 0x000fe200000e062c */
[----:B------:R-:W-:Y:S02]  /*0d90*/  IADD3 R4, P1, PT, R29, R46, RZ ;  /* 0x0000002e1d047210 */ /* 0x000fe40007f3e0ff */
[----:B------:R-:W-:Y:S02]  /*0da0*/  IADD3.X R29, PT, PT, RZ, R52, RZ, P4, !PT ;  /* 0x00000034ff1d7210 */ /* 0x000fe400027fe4ff */
[----:B------:R-:W-:Y:S02]  /*0db0*/  ISETP.GE.AND P4, PT, R58, R77, PT ;  /* 0x0000004d3a00720c */ /* 0x000fe40003f86270 */
[----:B------:R-:W-:-:S02]  /*0dc0*/  IADD3.X R5, PT, PT, RZ, R48, RZ, P1, !PT ;  /* 0x00000030ff057210 */ /* 0x000fc40000ffe4ff */
[-C--:B------:R-:W-:Y:S02]  /*0dd0*/  ISETP.GE.AND P0, PT, R70, R77.reuse, PT ;  /* 0x0000004d4600720c */ /* 0x080fe40003f06270 */
[-C--:B------:R-:W-:Y:S01]  /*0de0*/  ISETP.GE.AND P1, PT, R71, R77.reuse, PT ;  /* 0x0000004d4700720c */ /* 0x080fe20003f26270 */
[----:B------:R-:W2:Y:S01]  /*0df0*/  @!P6 LDG.E.U16 R22, desc[UR16][R2.64+0x40] ;  /* 0x000040100216e981 */ /* 0x000ea2000c1e1500 */
[----:B------:R-:W-:Y:S02]  /*0e00*/  IADD3.X R30, PT, PT, RZ, R30, RZ, P3, !PT ;  /* 0x0000001eff1e7210 */ /* 0x000fe40001ffe4ff */
[----:B------:R-:W-:Y:S01]  /*0e10*/  P2R R98, PR, RZ, 0x10 ;  /* 0x00000010ff627803 */ /* 0x000fe20000000000 */
[----:B------:R-:W3:Y:S01]  /*0e20*/  @!P5 LDG.E.U16 R25, desc[UR16][R2.64+0x80] ;  /* 0x000080100219d981 */ /* 0x000ee2000c1e1500 */
[-C--:B------:R-:W-:Y:S01]  /*0e30*/  ISETP.GE.AND P3, PT, R73, R77.reuse, PT ;  /* 0x0000004d4900720c */ /* 0x080fe20003f66270 */
[----:B------:R-:W0:Y:S01]  /*0e40*/  S2R R81, SR_LANEID ;  /* 0x0000000000517919 */ /* 0x000e220000000000 */
[----:B------:R-:W1:Y:S01]  /*0e50*/  S2UR UR5, SR_CgaCtaId ;  /* 0x00000000000579c3 */ /* 0x000e620000008800 */
[----:B------:R-:W-:Y:S01]  /*0e60*/  UMOV UR4, 0x400 ;  /* 0x0000040000047882 */ /* 0x000fe20000000000 */
[----:B------:R-:W-:Y:S01]  /*0e70*/  P2R R90, PR, RZ, 0x40 ;  /* 0x00000040ff5a7803 */ /* 0x000fe20000000000 */
[----:B------:R-:W4:Y:S01]  /*0e80*/  @!P4 LDG.E.U16 R23, desc[UR16][R2.64] ;  /* 0x000000100217c981 */ /* 0x000f22000c1e1500 */
[----:B------:R-:W-:-:S02]  /*0e90*/  ISETP.GE.AND P4, PT, R74, R77, PT ;  /* 0x0000004d4a00720c */ /* 0x000fc40003f86270 */
[----:B------:R-:W-:Y:S01]  /*0ea0*/  PRMT R26, RZ, 0x7610, R26 ;  /* 0x00007610ff1a7816 */ /* 0x000fe2000000001a */
[----:B------:R-:W3:Y:S01]  /*0eb0*/  @!P0 LDG.E.U16 R33, desc[UR16][R2.64+0xc0] ;  /* 0x0000c01002218981 */ /* 0x000ee2000c1e1500 */
[----:B------:R-:W-:Y:S02]  /*0ec0*/  PRMT R89, RZ, 0x7610, R89 ;  /* 0x00007610ff597816 */ /* 0x000fe40000000059 */
[----:B------:R-:W-:Y:S01]  /*0ed0*/  PRMT R91, RZ, 0x7610, R91 ;  /* 0x00007610ff5b7816 */ /* 0x000fe2000000005b */
[----:B------:R-:W3:Y:S01]  /*0ee0*/  @!P1 LDG.E.U16 R24, desc[UR16][R2.64+0x100] ;  /* 0x0001001002189981 */ /* 0x000ee2000c1e1500 */
[----:B------:R-:W-:Y:S02]  /*0ef0*/  PRMT R93, RZ, 0x7610, R93 ;  /* 0x00007610ff5d7816 */ /* 0x000fe4000000005d */
[----:B------:R-:W-:Y:S01]  /*0f00*/  PRMT R88, RZ, 0x7610, R88 ;  /* 0x00007610ff587816 */ /* 0x000fe20000000058 */
[----:B------:R-:W3:Y:S01]  /*0f10*/  @!P2 LDG.E.U16 R35, desc[UR16][R2.64+0x140] ;  /* 0x000140100223a981 */ /* 0x000ee2000c1e1500 */
[----:B------:R-:W-:-:S02]  /*0f20*/  PRMT R95, RZ, 0x7610, R95 ;  /* 0x00007610ff5f7816 */ /* 0x000fc4000000005f */
[----:B------:R-:W-:Y:S01]  /*0f30*/  PRMT R92, RZ, 0x7610, R92 ;  /* 0x00007610ff5c7816 */ /* 0x000fe2000000005c */
[----:B------:R-:W3:Y:S01]  /*0f40*/  @!P3 LDG.E.U16 R26, desc[UR16][R2.64+0x180] ;  /* 0x00018010021ab981 */ /* 0x000ee2000c1e1500 */
[----:B------:R-:W-:Y:S02]  /*0f50*/  PRMT R97, RZ, 0x7610, R97 ;  /* 0x00007610ff617816 */ /* 0x000fe40000000061 */
[----:B------:R-:W-:Y:S01]  /*0f60*/  PRMT R99, RZ, 0x7610, R99 ;  /* 0x00007610ff637816 */ /* 0x000fe20000000063 */
[----:B------:R0:W3:Y:S01]  /*0f70*/  @!P4 LDG.E.U16 R37, desc[UR16][R2.64+0x1c0] ;  /* 0x0001c0100225c981 */ /* 0x0000e2000c1e1500 */
[----:B-1----:R-:W-:Y:S01]  /*0f80*/  ULEA UR5, UR5, UR4, 0x18 ;  /* 0x0000000405057291 */ /* 0x002fe2000f8ec0ff */
[----:B------:R-:W-:Y:S02]  /*0f90*/  PRMT R94, RZ, 0x7610, R94 ;  /* 0x00007610ff5e7816 */ /* 0x000fe4000000005e */
[----:B------:R-:W-:Y:S02]  /*0fa0*/  PRMT R96, RZ, 0x7610, R96 ;  /* 0x00007610ff607816 */ /* 0x000fe40000000060 */
[----:B------:R-:W-:-:S02]  /*0fb0*/  P2R R102, PR, RZ, 0x20 ;  /* 0x00000020ff667803 */ /* 0x000fc40000000000 */
[C---:B0-----:R-:W-:Y:S01]  /*0fc0*/  IADD3 R32, PT, PT, R81.reuse, 0x20, RZ ;  /* 0x0000002051207810 */ /* 0x041fe20007ffe0ff */
[C---:B------:R-:W-:Y:S01]  /*0fd0*/  VIADD R34, R81.reuse, 0x40 ;  /* 0x0000004051227836 */ /* 0x040fe20000000000 */
[C---:B------:R-:W-:Y:S02]  /*0fe0*/  IADD3 R2, PT, PT, R81.reuse, 0x60, RZ ;  /* 0x0000006051027810 */ /* 0x040fe40007ffe0ff */
[-C--:B------:R-:W-:Y:S02]  /*0ff0*/  LEA.HI.SX32 R32, R32, R81.reuse, 0x1b ;  /* 0x0000005120207211 */ /* 0x080fe400078fdaff */
[----:B------:R-:W-:Y:S02]  /*1000*/  LEA.HI.SX32 R34, R34, R81, 0x1b ;  /* 0x0000005122227211 */ /* 0x000fe400078fdaff */
[----:B------:R-:W-:Y:S02]  /*1010*/  IADD3 R82, PT, PT, R81, 0xe0, RZ ;  /* 0x000000e051527810 */ /* 0x000fe40007ffe0ff */
[----:B------:R-:W-:-:S02]  /*1020*/  LEA R79, R32, UR5, 0x1 ;  /* 0x00000005204f7c11 */ /* 0x000fc4000f8e08ff */
[-C--:B------:R-:W-:Y:S02]  /*1030*/  LEA.HI.SX32 R2, R2, R81.reuse, 0x1b ;  /* 0x0000005102027211 */ /* 0x080fe400078fdaff */
[C---:B------:R-:W-:Y:S02]  /*1040*/  LEA.HI.SX32 R78, R81.reuse, R81, 0x1b ;  /* 0x00000051514e7211 */ /* 0x040fe400078fdaff */
[----:B------:R-:W-:Y:S02]  /*1050*/  LEA R80, R34, UR5, 0x1 ;  /* 0x0000000522507c11 */ /* 0x000fe4000f8e08ff */
[C---:B------:R-:W-:Y:S02]  /*1060*/  IADD3 R32, PT, PT, R81.reuse, 0x80, RZ ;  /* 0x0000008051207810 */ /* 0x040fe40007ffe0ff */
[C---:B------:R-:W-:Y:S02]  /*1070*/  IADD3 R34, PT, PT, R81.reuse, 0xa0, RZ ;  /* 0x000000a051227810 */ /* 0x040fe40007ffe0ff */
[----:B------:R-:W-:-:S02]  /*1080*/  IADD3 R36, PT, PT, R81, 0xc0, RZ ;  /* 0x000000c051247810 */ /* 0x000fc40007ffe0ff */
[-C--:B------:R-:W-:Y:S02]  /*1090*/  LEA.HI.SX32 R86, R82, R81.reuse, 0x1b ;  /* 0x0000005152567211 */ /* 0x080fe400078fdaff */
[----:B------:R-:W-:Y:S01]  /*10a0*/  LEA R82, R2, UR5, 0x1 ;  /* 0x0000000502527c11 */ /* 0x000fe2000f8e08ff */
[----:B------:R-:W-:Y:S01]  /*10b0*/  IMAD.SHL.U32 R2, R81, 0x8, RZ ;  /* 0x0000000851027824 */ /* 0x000fe200078e00ff */
[----:B------:R-:W-:Y:S02]  /*10c0*/  LEA R78, R78, UR5, 0x1 ;  /* 0x000000054e4e7c11 */ /* 0x000fe4000f8e08ff */
[-C--:B------:R-:W-:Y:S02]  /*10d0*/  LEA.HI.SX32 R32, R32, R81.reuse, 0x1b ;  /* 0x0000005120207211 */ /* 0x080fe400078fdaff */
[-C--:B------:R-:W-:Y:S02]  /*10e0*/  LEA.HI.SX32 R34, R34, R81.reuse, 0x1b ;  /* 0x0000005122227211 */ /* 0x080fe400078fdaff */
[----:B------:R-:W-:-:S02]  /*10f0*/  LEA.HI.SX32 R36, R36, R81, 0x1b ;  /* 0x0000005124247211 */ /* 0x000fc400078fdaff */
[----:B------:R-:W-:Y:S02]  /*1100*/  LEA R83, R32, UR5, 0x1 ;  /* 0x0000000520537c11 */ /* 0x000fe4000f8e08ff */
[----:B------:R-:W-:Y:S02]  /*1110*/  LEA R84, R34, UR5, 0x1 ;  /* 0x0000000522547c11 */ /* 0x000fe4000f8e08ff */
[----:B------:R-:W-:Y:S02]  /*1120*/  LEA.HI.SX32 R87, R2, R2, 0x1b ;  /* 0x0000000202577211 */ /* 0x000fe400078fdaff */
[----:B------:R-:W-:Y:S02]  /*1130*/  LEA R85, R36, UR5, 0x1 ;  /* 0x0000000524557c11 */ /* 0x000fe4000f8e08ff */
[----:B------:R-:W-:Y:S02]  /*1140*/  LEA R86, R86, UR5, 0x1 ;  /* 0x0000000556567c11 */ /* 0x000fe4000f8e08ff */
[----:B------:R-:W-:-:S02]  /*1150*/  LEA R87, R87, UR5, 0x1 ;  /* 0x0000000557577c11 */ /* 0x000fc4000f8e08ff */
[----:B------:R-:W-:Y:S02]  /*1160*/  ISETP.NE.AND P6, PT, R98, RZ, PT ;  /* 0x000000ff6200720c */ /* 0x000fe40003fc5270 */
[----:B------:R-:W-:Y:S02]  /*1170*/  PRMT R34, RZ, 0x7610, R34 ;  /* 0x00007610ff227816 */ /* 0x000fe40000000022 */
[----:B------:R-:W-:Y:S01]  /*1180*/  PRMT R36, RZ, 0x7610, R36 ;  /* 0x00007610ff247816 */ /* 0x000fe20000000024 */
[----:B----4-:R-:W-:Y:S04]  /*1190*/  STS.U16 [R78], R23 ;  /* 0x000000174e007388 */ /* 0x010fe80000000400 */
[----:B--2---:R-:W-:Y:S04]  /*11a0*/  STS.U16 [R79+0x40], R22 ;  /* 0x000040164f007388 */ /* 0x004fe80000000400 */
[----:B---3--:R-:W-:Y:S04]  /*11b0*/  STS.U16 [R80+0x80], R25 ;  /* 0x0000801950007388 */ /* 0x008fe80000000400 */
        /* <DEDUP_REMOVED lines=27> */
[----:B------:R-:W-:Y:S01]  /*1370*/  ISETP.NE.AND P6, PT, R98, RZ, PT ;  /* 0x000000ff6200720c */ /* 0x000fe20003fc5270 */
[----:B--2---:R-:W-:Y:S04]  /*1380*/  STS.U16 [R78], R89 ;  /* 0x000000594e007388 */ /* 0x004fe80000000400 */
[----:B---3--:R-:W-:Y:S04]  /*1390*/  STS.U16 [R79+0x40], R34 ;  /* 0x000040224f007388 */ /* 0x008fe80000000400 */
[----:B------:R0:W-:Y:S04]  /*13a0*/  STS.U16 [R80+0x80], R91 ;  /* 0x0000805b50007388 */ /* 0x0001e80000000400 */
[----:B----4-:R1:W-:Y:S04]  /*13b0*/  STS.U16 [R82+0xc0], R93 ;  /* 0x0000c05d52007388 */ /* 0x0103e80000000400 */
        /* <DEDUP_REMOVED lines=9> */
[----:B------:R-:W4:Y:S04]  /*1450*/  LDS.U16 R37, [R87+0x8] ;  /* 0x0000080057257984 */ /* 0x000f280000000400 */
[----:B------:R-:W-:Y:S04]  /*1460*/  LDS.U16 R88, [R87+0xa] ;  /* 0x00000a0057587984 */ /* 0x000fe80000000400 */
[----:B------:R-:W-:Y:S04]  /*1470*/  LDS.U16 R89, [R87+0xc] ;  /* 0x00000c0057597984 */ /* 0x000fe80000000400 */
[----:B------:R-:W4:Y:S01]  /*1480*/  LDS.U16 R90, [R87+0xe] ;  /* 0x00000e00575a7984 */ /* 0x000f220000000400 */
[----:B------:R-:W-:Y:S01]  /*1490*/  BAR.SYNC.DEFER_BLOCKING 0x0 ;  /* 0x0000000000007b1d */ /* 0x000fe20000010000 */
[----:B0-----:R-:W-:-:S02]  /*14a0*/  PRMT R91, RZ, 0x7610, R91 ;  /* 0x00007610ff5b7816 */ /* 0x001fc4000000005b */
[----:B-1----:R-:W-:-:S03]  /*14b0*/  PRMT R93, RZ, 0x7610, R93 ;  /* 0x00007610ff5d7816 */ /* 0x002fc6000000005d */
        /* <DEDUP_REMOVED lines=9> */
[----:B--2---:R-:W-:-:S02]  /*1550*/  SHF.L.U32 R33, R33, 0x10, RZ ;  /* 0x0000001021217819 */ /* 0x004fc400000006ff */
[----:B---3--:R-:W-:Y:S02]  /*1560*/  SHF.L.U32 R101, R34, 0x10, RZ ;  /* 0x0000001022657819 */ /* 0x008fe400000006ff */
[----:B----4-:R-:W-:Y:S02]  /*1570*/  SHF.L.U32 R35, R35, 0x10, RZ ;  /* 0x0000001023237819 */ /* 0x010fe400000006ff */
[----:B------:R-:W-:Y:S02]  /*1580*/  SHF.L.U32 R37, R37, 0x10, RZ ;  /* 0x0000001025257819 */ /* 0x000fe400000006ff */
[----:B------:R-:W-:Y:S02]  /*1590*/  SHF.L.U32 R103, R90, 0x10, RZ ;  /* 0x000000105a677819 */ /* 0x000fe400000006ff */
[----:B0-----:R-:W-:Y:S01]  /*15a0*/  SHF.L.U32 R29, R36, 0x10, RZ ;  /* 0x00000010241d7819 */ /* 0x001fe200000006ff */
[----:B------:R-:W-:Y:S04]  /*15b0*/  BSSY.RECONVERGENT B0, `(.L_x_8620) ;  /* 0x0000034000007945 */ /* 0x000fe80003800200 */
[--C-:B-----5:R-:W-:Y:S01]  /*15c0*/  FADD.FTZ R90, R29, R38.reuse ;  /* 0x000000261d5a7221 */ /* 0x120fe20000010000 */
[----:B------:R0:W-:Y:S02]  /*15d0*/  STS.U16 [R78], R95 ;  /* 0x0000005f4e007388 */ /* 0x0001e40000000400 */
[----:B0-----:R-:W-:-:S05]  /*15e0*/  FADD.FTZ R95, R33, R38 ;  /* 0x00000026215f7221 */ /* 0x001fca0000010000 */
[----:B------:R-:W-:Y:S01]  /*15f0*/  FSETP.GTU.FTZ.AND P5, PT, R95, 20, PT ;  /* 0x41a000005f00780b */ /* 0x000fe20003fbc000 */
[----:B------:R-:W-:Y:S04]  /*1600*/  STS.U16 [R79+0x40], R92 ;  /* 0x0000405c4f007388 */ /* 0x000fe80000000400 */
[----:B------:R0:W-:Y:S04]  /*1610*/  STS.U16 [R80+0x80], R97 ;  /* 0x0000806150007388 */ /* 0x0001e80000000400 */
[----:B------:R1:W-:Y:S04]  /*1620*/  STS.U16 [R82+0xc0], R99 ;  /* 0x0000c06352007388 */ /* 0x0003e80000000400 */
[----:B------:R-:W-:Y:S01]  /*1630*/  STS.U16 [R83+0x100], R94 ;  /* 0x0001005e53007388 */ /* 0x000fe20000000400 */
[----:B0-----:R-:W-:-:S03]  /*1640*/  IMAD.U32 R97, R88, 0x10000, RZ ;  /* 0x0001000058617824 */ /* 0x001fc600078e00ff */
[----:B------:R0:W-:Y:S01]  /*1650*/  STS.U16 [R84+0x140], R91 ;  /* 0x0001405b54007388 */ /* 0x0001e20000000400 */
[----:B-1----:R-:W-:-:S03]  /*1660*/  SHF.L.U32 R99, R89, 0x10, RZ ;  /* 0x0000001059637819 */ /* 0x002fc600000006ff */
[----:B------:R-:W-:Y:S04]  /*1670*/  STS.U16 [R85+0x180], R96 ;  /* 0x0001806055007388 */ /* 0x000fe80000000400 */
[----:B------:R1:W-:Y:S01]  /*1680*/  STS.U16 [R86+0x1c0], R93 ;  /* 0x0001c05d56007388 */ /* 0x0003e20000000400 */
[--C-:B------:R-:W-:Y:S01]  /*1690*/  FADD.FTZ R88, R101, R38.reuse ;  /* 0x0000002665587221 */ /* 0x100fe20000010000 */
[--C-:B------:R-:W-:Y:S01]  /*16a0*/  FADD.FTZ R89, R35, R38.reuse ;  /* 0x0000002623597221 */ /* 0x100fe20000010000 */
[--C-:B0-----:R-:W-:Y:S01]  /*16b0*/  FADD.FTZ R91, R37, R38.reuse ;  /* 0x00000026255b7221 */ /* 0x101fe20000010000 */
[--C-:B------:R-:W-:Y:S01]  /*16c0*/  FADD.FTZ R92, R97, R38.reuse ;  /* 0x00000026615c7221 */ /* 0x100fe20000010000 */
[--C-:B------:R-:W-:Y:S01]  /*16d0*/  FADD.FTZ R94, R103, R38.reuse ;  /* 0x00000026675e7221 */ /* 0x100fe20000010000 */
[----:B-1----:R-:W-:Y:S01]  /*16e0*/  FADD.FTZ R93, R99, R38 ;  /* 0x00000026635d7221 */ /* 0x002fe20000010000 */
        /* <DEDUP_REMOVED lines=32> */
.L_x_8621:
[----:B------:R-:W-:Y:S05]  /*18f0*/  BSYNC.RECONVERGENT B0 ;  /* 0x0000000000007941 */ /* 0x000fea0003800200 */
.L_x_8620:
        /* <DEDUP_REMOVED lines=33> */
.L_x_8623:
[----:B------:R-:W-:Y:S05]  /*1b10*/  BSYNC.RECONVERGENT B0 ;  /* 0x0000000000007941 */ /* 0x000fea0003800200 */
.L_x_8622:
        /* <DEDUP_REMOVED lines=33> */
.L_x_8625:
[----:B------:R-:W-:Y:S05]  /*1d30*/  BSYNC.RECONVERGENT B0 ;  /* 0x0000000000007941 */ /* 0x000fea0003800200 */
.L_x_8624:
        /* <DEDUP_REMOVED lines=33> */
.L_x_8627:
[----:B------:R-:W-:Y:S05]  /*1f50*/  BSYNC.RECONVERGENT B0 ;  /* 0x0000000000007941 */ /* 0x000fea0003800200 */
.L_x_8626:
        /* <DEDUP_REMOVED lines=33> */
.L_x_8629:
[----:B------:R-:W-:Y:S05]  /*2170*/  BSYNC.RECONVERGENT B0 ;  /* 0x0000000000007941 */ /* 0x000fea0003800200 */
.L_x_8628:
        /* <DEDUP_REMOVED lines=33> */
.L_x_8631:
[----:B------:R-:W-:Y:S05]  /*2390*/  BSYNC.RECONVERGENT B0 ;  /* 0x0000000000007941 */ /* 0x000fea0003800200 */
.L_x_8630:
        /* <DEDUP_REMOVED lines=33> */
.L_x_8633:
[----:B------:R-:W-:Y:S05]  /*25b0*/  BSYNC.RECONVERGENT B0 ;  /* 0x0000000000007941 */ /* 0x000fea0003800200 */
.L_x_8632:
        /* <DEDUP_REMOVED lines=33> */
.L_x_8635:
[----:B------:R-:W-:Y:S05]  /*27d0*/  BSYNC.RECONVERGENT B0 ;  /* 0x0000000000007941 */ /* 0x000fea0003800200 */
.L_x_8634:
[----:B------:R-:W0:Y:S01]  /*27e0*/  LDCU.64 UR6, c[0x0][0x488] ;  /* 0x00009100ff0677ac */ /* 0x000e220008000a00 */
[----:B------:R-:W-:Y:S01]  /*27f0*/  LDS.U16 R33, [R87+0x8] ;  /* 0x0000080057217984 */ /* 0x000fe20000000400 */
[----:B------:R-:W-:Y:S01]  /*2800*/  P2R R106, PR, RZ, 0x10 ;  /* 0x00000010ff6a7803 */ /* 0x000fe20000000000 */
[----:B------:R-:W1:Y:S01]  /*2810*/  LDC.64 R138, c[0x0][0x508] ;  /* 0x00014200ff8a7b82 */ /* 0x000e620000000a00 */
[----:B------:R-:W-:Y:S01]  /*2820*/  ISETP.NE.AND P4, PT, R98, RZ, PT ;  /* 0x000000ff6200720c */ /* 0x000fe20003f85270 */
[----:B------:R-:W-:Y:S01]  /*2830*/  LDS.U16 R36, [R87+0xa] ;  /* 0x00000a0057247984 */ /* 0x000fe20000000400 */
[----:B------:R-:W-:Y:S01]  /*2840*/  PRMT R97, RZ, 0x7610, R97 ;  /* 0x00007610ff617816 */ /* 0x000fe20000000061 */
[----:B------:R-:W2:Y:S01]  /*2850*/  LDCU.64 UR8, c[0x0][0x558] ;  /* 0x0000ab00ff0877ac */ /* 0x000ea20008000a00 */
[----:B------:R-:W-:Y:S01]  /*2860*/  ISETP.NE.AND P6, PT, R102, RZ, PT ;  /* 0x000000ff6600720c */ /* 0x000fe20003fc5270 */
[----:B------:R-:W-:Y:S01]  /*2870*/  LDS.U16 R37, [R87+0xc] ;  /* 0x00000c0057257984 */ /* 0x000fe20000000400 */
[----:B------:R-:W-:-:S02]  /*2880*/  PRMT R99, RZ, 0x7610, R99 ;  /* 0x00007610ff637816 */ /* 0x000fc40000000063 */
[----:B------:R-:W-:Y:S01]  /*2890*/  PRMT R101, RZ, 0x7610, R101 ;  /* 0x00007610ff657816 */ /* 0x000fe20000000065 */
[----:B------:R-:W-:Y:S01]  /*28a0*/  LDS.U16 R96, [R87+0xe] ;  /* 0x00000e0057607984 */ /* 0x000fe20000000400 */
[----:B------:R-:W-:Y:S02]  /*28b0*/  PRMT R102, RZ, 0x7610, R102 ;  /* 0x00007610ff667816 */ /* 0x000fe40000000066 */
[----:B------:R-:W-:Y:S02]  /*28c0*/  PRMT R103, RZ, 0x7610, R103 ;  /* 0x00007610ff677816 */ /* 0x000fe40000000067 */
[C---:B0-----:R-:W-:Y:S02]  /*28d0*/  LEA R28, P5, R0.reuse, UR6, 0x1 ;  /* 0x00000006001c7c11 */ /* 0x041fe4000f8a08ff */
[----:B------:R-:W-:Y:S02]  /*28e0*/  PRMT R104, RZ, 0x7610, R104 ;  /* 0x00007610ff687816 */ /* 0x000fe40000000068 */
[----:B------:R-:W-:Y:S01]  /*28f0*/  LEA.HI.X R29, R0, UR7, R31, 0x1, P5 ;  /* 0x00000007001d7c11 */ /* 0x000fe2000a8f0c1f */
[----:B------:R-:W0:Y:S01]  /*2900*/  LDCU.64 UR6, c[0x0][0x478] ;  /* 0x00008f00ff0677ac */ /* 0x000e220008000a00 */
[----:B------:R-:W-:Y:S01]  /*2910*/  LDS.U16 R0, [R87] ;  /* 0x0000000057007984 */ /* 0x000fe20000000400 */
[----:B------:R-:W-:-:S03]  /*2920*/  PRMT R105, RZ, 0x7610, R105 ;  /* 0x00007610ff697816 */ /* 0x000fc60000000069 */
[----:B------:R-:W-:Y:S01]  /*2930*/  LDS.U16 R31, [R87+0x6] ;  /* 0x00000600571f7984 */ /* 0x000fe20000000400 */
[----:B0-----:R-:W-:-:S04]  /*2940*/  LEA R34, P5, R27, UR6, 0x1 ;  /* 0x000000061b227c11 */ /* 0x001fc8000f8a08ff */
[----:B------:R-:W-:Y:S01]  /*2950*/  LEA.HI.X R35, R27, UR7, R30, 0x1, P5 ;  /* 0x000000071b237c11 */ /* 0x000fe2000a8f0c1e */
[----:B------:R-:W0:Y:S01]  /*2960*/  LDCU.64 UR6, c[0x0][0x510] ;  /* 0x0000a200ff0677ac */ /* 0x000e220008000a00 */
[----:B------:R-:W-:Y:S01]  /*2970*/  LDS.U16 R27, [R87+0x2] ;  /* 0x00000200571b7984 */ /* 0x000fe20000000400 */
[----:B------:R-:W-:Y:S02]  /*2980*/  ISETP.NE.AND P5, PT, R100, RZ, PT ;  /* 0x000000ff6400720c */ /* 0x000fe40003fa5270 */
[----:B------:R-:W-:Y:S01]  /*2990*/  PRMT R100, RZ, 0x7610, R100 ;  /* 0x00007610ff647816 */ /* 0x000fe20000000064 */
[----:B------:R-:W-:Y:S01]  /*29a0*/  LDS.U16 R30, [R87+0x4] ;  /* 0x00000400571e7984 */ /* 0x000fe20000000400 */
        /* <DEDUP_REMOVED lines=22> */
[----:B------:R2:W-:Y:S04]  /*2b10*/  STS.U16 [R85+0x180], R104 ;  /* 0x0001806855007388 */ /* 0x0005e80000000400 */
[----:B------:R3:W-:Y:S01]  /*2b20*/  STS.U16 [R86+0x1c0], R105 ;  /* 0x0001c06956007388 */ /* 0x0007e20000000400 */
[----:B------:R-:W-:-:S03]  /*2b30*/  NOP ;  /* 0x0000000000007918 */ /* 0x000fc60000000000 */
[----:B------:R-:W4:Y:S04]  /*2b40*/  LDS.U16 R28, [R87] ;  /* 0x00000000571c7984 */ /* 0x000f280000000400 */
[----:B------:R-:W5:Y:S04]  /*2b50*/  LDS.U16 R29, [R87+0x2] ;  /* 0x00000200571d7984 */ /* 0x000f680000000400 */
[----:B------:R-:W1:Y:S04]  /*2b60*/  LDS.U16 R97, [R87+0x4] ;  /* 0x0000040057617984 */ /* 0x000e680000000400 */
[----:B------:R-:W0:Y:S04]  /*2b70*/  LDS.U16 R98, [R87+0x6] ;  /* 0x0000060057627984 */ /* 0x000e280000000400 */
[----:B------:R-:W-:Y:S04]  /*2b80*/  LDS.U16 R99, [R87+0x8] ;  /* 0x0000080057637984 */ /* 0x000fe80000000400 */
[----:B------:R-:W0:Y:S04]  /*2b90*/  LDS.U16 R100, [R87+0xa] ;  /* 0x00000a0057647984 */ /* 0x000e280000000400 */
[----:B------:R-:W0:Y:S04]  /*2ba0*/  LDS.U16 R101, [R87+0xc] ;  /* 0x00000c0057657984 */ /* 0x000e280000000400 */
[----:B------:R-:W0:Y:S01]  /*2bb0*/  LDS.U16 R102, [R87+0xe] ;  /* 0x00000e0057667984 */ /* 0x000e220000000400 */
[----:B------:R-:W-:Y:S01]  /*2bc0*/  BAR.SYNC.DEFER_BLOCKING 0x0 ;  /* 0x0000000000007b1d */ /* 0x000fe20000010000 */
[----:B--2---:R-:W-:-:S02]  /*2bd0*/  PRMT R104, RZ, 0x7610, R104 ;  /* 0x00007610ff687816 */ /* 0x004fc40000000068 */
[----:B------:R-:W-:Y:S02]  /*2be0*/  PRMT R103, RZ, 0x7610, R103 ;  /* 0x00007610ff677816 */ /* 0x000fe40000000067 */
[----:B---3--:R-:W-:Y:S01]  /*2bf0*/  PRMT R105, RZ, 0x7610, R105 ;  /* 0x00007610ff697816 */ /* 0x008fe20000000069 */
[----:B------:R-:W2:Y:S01]  /*2c00*/  @!P5 LDG.E.U16 R107, desc[UR16][R34.64] ;  /* 0x00000010226bd981 */ /* 0x000ea2000c1e1500 */
[----:B------:R-:W-:Y:S02]  /*2c10*/  ISETP.NE.AND P5, PT, R106, RZ, PT ;  /* 0x000000ff6a00720c */ /* 0x000fe40003fa5270 */
[----:B------:R-:W-:Y:S01]  /*2c20*/  PRMT R106, RZ, 0x7610, R106 ;  /* 0x00007610ff6a7816 */ /* 0x000fe2000000006a */
[----:B------:R-:W3:Y:S04]  /*2c30*/  @!P6 LDG.E.U16 R103, desc[UR16][R34.64+0x80] ;  /* 0x000080102267e981 */ /* 0x000ee8000c1e1500 */
[----:B------:R-:W3:Y:S04]  /*2c40*/  @!P0 LDG.E.U16 R105, desc[UR16][R34.64+0xc0] ;  /* 0x0000c01022698981 */ /* 0x000ee8000c1e1500 */
[----:B------:R-:W3:Y:S04]  /*2c50*/  @!P1 LDG.E.U16 R106, desc[UR16][R34.64+0x100] ;  /* 0x00010010226a9981 */ /* 0x000ee8000c1e1500 */
[----:B------:R-:W3:Y:S04]  /*2c60*/  @!P5 LDG.E.U16 R104, desc[UR16][R34.64+0x40] ;  /* 0x000040102268d981 */ /* 0x000ee8000c1e1500 */
[----:B------:R-:W3:Y:S04]  /*2c70*/  @!P2 LDG.E.U16 R109, desc[UR16][R34.64+0x140] ;  /* 0x00014010226da981 */ /* 0x000ee8000c1e1500 */
[----:B------:R-:W3:Y:S04]  /*2c80*/  @!P3 LDG.E.U16 R108, desc[UR16][R34.64+0x180] ;  /* 0x00018010226cb981 */ /* 0x000ee8000c1e1500 */
[----:B------:R1:W3:Y:S01]  /*2c90*/  @!P4 LDG.E.U16 R111, desc[UR16][R34.64+0x1c0] ;  /* 0x0001c010226fc981 */ /* 0x0002e2000c1e1500 */
[----:B----4-:R-:W-:-:S02]  /*2ca0*/  SHF.L.U32 R112, R28, 0x10, RZ ;  /* 0x000000101c707819 */ /* 0x010fc400000006ff */
[----:B-----5:R-:W-:-:S03]  /*2cb0*/  SHF.L.U32 R113, R29, 0x10, RZ ;  /* 0x000000101d717819 */ /* 0x020fc600000006ff */
[----:B------:R-:W-:Y:S02]  /*2cc0*/  FMUL.FTZ R28, R112, -1.4426950216293334961 ;  /* 0xbfb8aa3b701c7820 */ /* 0x000fe40000410000 */
[----:B------:R-:W-:Y:S02]  /*2cd0*/  FMUL.FTZ R29, R113, -1.4426950216293334961 ;  /* 0xbfb8aa3b711d7820 */ /* 0x000fe40000410000 */
[----:B-1----:R-:W-:Y:S04]  /*2ce0*/  MUFU.EX2 R34, R28 ;  /* 0x0000001c00227308 */ /* 0x002fe80000000800 */
[----:B------:R-:W-:Y:S01]  /*2cf0*/  MUFU.EX2 R35, R29 ;  /* 0x0000001d00237308 */ /* 0x000fe20000000800 */
[----:B------:R-:W-:Y:S02]  /*2d00*/  SHF.L.U32 R114, R97, 0x10, RZ ;  /* 0x0000001061727819 */ /* 0x000fe400000006ff */
[----:B0-----:R-:W-:-:S03]  /*2d10*/  SHF.L.U32 R115, R98, 0x10, RZ ;  /* 0x0000001062737819 */ /* 0x001fc600000006ff */
[----:B------:R-:W-:Y:S01]  /*2d20*/  FMUL.FTZ R97, R114, -1.4426950216293334961 ;  /* 0xbfb8aa3b72617820 */ /* 0x000fe20000410000 */
[----:B------:R-:W-:Y:S02]  /*2d30*/  IMAD.U32 R120, R100, 0x10000, RZ ;  /* 0x0001000064787824 */ /* 0x000fe400078e00ff */
[----:B------:R-:W-:-:S03]  /*2d40*/  FMUL.FTZ R98, R115, -1.4426950216293334961 ;  /* 0xbfb8aa3b73627820 */ /* 0x000fc60000410000 */
[----:B------:R-:W0:Y:S01]  /*2d50*/  MUFU.EX2 R97, R97 ;  /* 0x0000006100617308 */ /* 0x000e220000000800 */
[----:B------:R-:W-:Y:S02]  /*2d60*/  SHF.L.U32 R116, R99, 0x10, RZ ;  /* 0x0000001063747819 */ /* 0x000fe400000006ff */
[----:B------:R-:W-:-:S03]  /*2d70*/  SHF.L.U32 R122, R101, 0x10, RZ ;  /* 0x00000010657a7819 */ /* 0x000fc600000006ff */
[----:B------:R-:W-:Y:S01]  /*2d80*/  FMUL.FTZ R100, R116, -1.4426950216293334961 ;  /* 0xbfb8aa3b74647820 */ /* 0x000fe20000410000 */
[----:B0-----:R-:W-:Y:S01]  /*2d90*/  FADD.FTZ R101, R97, 1 ;  /* 0x3f80000061657421 */ /* 0x001fe20000010000 */
        /* <DEDUP_REMOVED lines=8> */
[----:B------:R-:W-:Y:S01]  /*2e20*/  ISETP.NE.AND P0, PT, R14, RZ, PT ;  /* 0x000000ff0e00720c */ /* 0x000fe20003f05270 */
[----:B--2---:R-:W-:Y:S04]  /*2e30*/  STS.U16 [R78], R107 ;  /* 0x0000006b4e007388 */ /* 0x004fe80000000400 */
[----:B---3--:R-:W-:Y:S04]  /*2e40*/  STS.U16 [R79+0x40], R104 ;  /* 0x000040684f007388 */ /* 0x008fe80000000400 */
[----:B------:R0:W-:Y:S04]  /*2e50*/  STS.U16 [R80+0x80], R103 ;  /* 0x0000806750007388 */ /* 0x0001e80000000400 */
[----:B------:R1:W-:Y:S04]  /*2e60*/  STS.U16 [R82+0xc0], R105 ;  /* 0x0000c06952007388 */ /* 0x0003e80000000400 */
[----:B------:R2:W-:Y:S04]  /*2e70*/  STS.U16 [R83+0x100], R106 ;  /* 0x0001006a53007388 */ /* 0x0005e80000000400 */
[----:B------:R3:W-:Y:S04]  /*2e80*/  STS.U16 [R84+0x140], R109 ;  /* 0x0001406d54007388 */ /* 0x0007e80000000400 */
[----:B------:R-:W-:Y:S04]  /*2e90*/  STS.U16 [R85+0x180], R108 ;  /* 0x0001806c55007388 */ /* 0x000fe80000000400 */
[----:B------:R-:W-:Y:S01]  /*2ea0*/  STS.U16 [R86+0x1c0], R111 ;  /* 0x0001c06f56007388 */ /* 0x000fe20000000400 */
[----:B------:R-:W-:-:S03]  /*2eb0*/  NOP ;  /* 0x0000000000007918 */ /* 0x000fc60000000000 */
[----:B------:R-:W4:Y:S04]  /*2ec0*/  LDS.U16 R28, [R87] ;  /* 0x00000000571c7984 */ /* 0x000f280000000400 */
[----:B------:R-:W5:Y:S01]  /*2ed0*/  LDS.U16 R29, [R87+0x2] ;  /* 0x00000200571d7984 */ /* 0x000f620000000400 */
[----:B0-----:R0:W3:Y:S01]  /*2ee0*/  MUFU.EX2 R103, R98 ;  /* 0x0000006200677308 */ /* 0x0010e20000000800 */
[----:B-1----:R-:W-:Y:S02]  /*2ef0*/  FMUL.FTZ R105, R120, -1.4426950216293334961 ;  /* 0xbfb8aa3b78697820 */ /* 0x002fe40000410000 */
[----:B------:R-:W-:Y:S01]  /*2f00*/  LDS.U16 R97, [R87+0x8] ;  /* 0x0000080057617984 */ /* 0x000fe20000000400 */
[----:B0-----:R-:W-:-:S03]  /*2f10*/  FADD.FTZ R98, R34, 1 ;  /* 0x3f80000022627421 */ /* 0x001fc60000010000 */
[----:B------:R-:W0:Y:S01]  /*2f20*/  LDS.U16 R34, [R87+0x4] ;  /* 0x0000040057227984 */ /* 0x000e220000000400 */
[----:B------:R1:W5:Y:S08]  /*2f30*/  MUFU.RCP R99, R98 ;  /* 0x0000006200637308 */ /* 0x0003700000001000 */
[----:B------:R-:W4:Y:S01]  /*2f40*/  MUFU.EX2 R105, R105 ;  /* 0x0000006900697308 */ /* 0x000f220000000800 */
[----:B-1----:R-:W1:Y:S01]  /*2f50*/  LDS.U16 R98, [R87+0xa] ;  /* 0x00000a0057627984 */ /* 0x002e620000000400 */
[----:B--2---:R-:W-:-:S02]  /*2f60*/  FMUL.FTZ R106, R122, -1.4426950216293334961 ;  /* 0xbfb8aa3b7a6a7820 */ /* 0x004fc40000410000 */
[----:B------:R2:W2:Y:S01]  /*2f70*/  MUFU.EX2 R104, R100 ;  /* 0x0000006400687308 */ /* 0x0004a20000000800 */
[----:B---3--:R-:W-:-:S03]  /*2f80*/  FADD.FTZ R103, R103, 1 ;  /* 0x3f80000067677421 */ /* 0x008fc60000010000 */
[----:B------:R3:W0:Y:S01]  /*2f90*/  MUFU.RCP R109, R101 ;  /* 0x00000065006d7308 */ /* 0x0006220000001000 */
[----:B----4-:R-:W-:Y:S01]  /*2fa0*/  FADD.FTZ R110, R105, 1 ;  /* 0x3f800000696e7421 */ /* 0x010fe20000010000 */
[----:B---3--:R-:W-:Y:S01]  /*2fb0*/  SHF.L.U32 R101, R28, 0x10, RZ ;  /* 0x000000101c657819 */ /* 0x008fe200000006ff */
[----:B-----5:R-:W-:Y:S02]  /*2fc0*/  IMAD.U32 R105, R29, 0x10000, RZ ;  /* 0x000100001d697824 */ /* 0x020fe400078e00ff */
[----:B------:R-:W-:Y:S01]  /*2fd0*/  FADD.FTZ R29, -R99, 1 ;  /* 0x3f800000631d7421 */ /* 0x000fe20000010100 */
[----:B------:R-:W3:Y:S02]  /*2fe0*/  LDS.U16 R28, [R87+0xc] ;  /* 0x00000c00571c7984 */ /* 0x000ee40000000400 */
[----:B------:R4:W5:Y:S01]  /*2ff0*/  MUFU.EX2 R111, R106 ;  /* 0x0000006a006f7308 */ /* 0x0009620000000800 */
[----:B--2---:R-:W-:Y:S02]  /*3000*/  FADD.FTZ R100, R35, 1 ;  /* 0x3f80000023647421 */ /* 0x004fe40000010000 */
[----:B------:R-:W2:Y:S01]  /*3010*/  LDS.U16 R35, [R87+0x6] ;  /* 0x0000060057237984 */ /* 0x000ea20000000400 */
[----:B------:R-:W-:Y:S01]  /*3020*/  FMUL.FTZ R107, R126, -1.4426950216293334961 ;  /* 0xbfb8aa3b7e6b7820 */ /* 0x000fe20000410000 */
[----:B----4-:R4:W-:Y:S01]  /*3030*/  MUFU.RCP R106, R103 ;  /* 0x00000067006a7308 */ /* 0x0109e20000001000 */
[----:B------:R-:W-:Y:S01]  /*3040*/  FADD.FTZ R108, R104, 1 ;  /* 0x3f800000686c7421 */ /* 0x000fe20000010000 */
[----:B----4-:R-:W-:-:S02]  /*3050*/  FFMA.FTZ R103, R112, R29, 1 ;  /* 0x3f80000070677423 */ /* 0x010fc4000001001d */
[----:B------:R-:W4:Y:S04]  /*3060*/  LDS.U16 R29, [R87+0xe] ;  /* 0x00000e00571d7984 */ /* 0x000f280000000400 */
[----:B------:R-:W1:Y:S04]  /*3070*/  MUFU.EX2 R118, R107 ;  /* 0x0000006b00767308 */ /* 0x000e680000000800 */
[----:B------:R0:W-:Y:S08]  /*3080*/  MUFU.RCP R102, R100 ;  /* 0x0000006400667308 */ /* 0x0001f00000001000 */
[----:B------:R5:W3:Y:S01]  /*3090*/  MUFU.RCP R117, R108 ;  /* 0x0000006c00757308 */ /* 0x000ae20000001000 */
[----:B0-----:R-:W-:-:S04]  /*30a0*/  FMUL.FTZ R100, R0, R101 ;  /* 0x0000006500647220 */ /* 0x001fc80000410000 */
[----:B------:R-:W-:-:S04]  /*30b0*/  FMUL.FTZ R100, R99, R100 ;  /* 0x0000006463647220 */ /* 0x000fc80000410000 */
[----:B------:R-:W-:Y:S01]  /*30c0*/  FMUL.FTZ R100, R100, R103 ;  /* 0x0000006764647220 */ /* 0x000fe20000410000 */
[----:B------:R-:W-:Y:S01]  /*30d0*/  SHF.L.U32 R103, R34, 0x10, RZ ;  /* 0x0000001022677819 */ /* 0x000fe200000006ff */
[----:B------:R-:W0:Y:S01]  /*30e0*/  MUFU.RCP R121, R110 ;  /* 0x0000006e00797308 */ /* 0x000e220000001000 */
[----:B-----5:R-:W-:Y:S01]  /*30f0*/  FADD.FTZ R108, R111, 1 ;  /* 0x3f8000006f6c7421 */ /* 0x020fe20000010000 */
[----:B-1----:R-:W-:Y:S01]  /*3100*/  FADD.FTZ R127, R118, 1 ;  /* 0x3f800000767f7421 */ /* 0x002fe20000010000 */
[----:B------:R-:W-:Y:S01]  /*3110*/  FADD.FTZ R111, -R109, 1 ;  /* 0x3f8000006d6f7421 */ /* 0x000fe20000010100 */
[----:B------:R-:W-:Y:S01]  /*3120*/  FMUL.FTZ R34, R30, R103 ;  /* 0x000000671e227220 */ /* 0x000fe20000410000 */
[----:B------:R-:W-:Y:S02]  /*3130*/  IMAD.U32 R118, R97, 0x10000, RZ ;  /* 0x0001000061767824 */ /* 0x000fe400078e00ff */
[----:B------:R-:W-:Y:S01]  /*3140*/  FFMA.FTZ R111, R114, R111, 1 ;  /* 0x3f800000726f7423 */ /* 0x000fe2000001006f */
[----:B------:R1:W5:Y:S01]  /*3150*/  MUFU.RCP R123, R108 ;  /* 0x0000006c007b7308 */ /* 0x0003620000001000 */
[----:B------:R-:W-:Y:S01]  /*3160*/  FMUL.FTZ R34, R109, R34 ;  /* 0x000000226d227220 */ /* 0x000fe20000410000 */
[----:B---3--:R-:W-:-:S03]  /*3170*/  FADD.FTZ R119, -R117, 1 ;  /* 0x3f80000075777421 */ /* 0x008fc60000010100 */
[----:B------:R-:W-:-:S03]  /*3180*/  FMUL.FTZ R34, R34, R111 ;  /* 0x0000006f22227220 */ /* 0x000fc60000410000 */
[----:B------:R-:W3:Y:S01]  /*3190*/  MUFU.RCP R127, R127 ;  /* 0x0000007f007f7308 */ /* 0x000ee20000001000 */
[----:B-1----:R-:W-:Y:S01]  /*31a0*/  FMUL.FTZ R108, R33, R118 ;  /* 0x00000076216c7220 */ /* 0x002fe20000410000 */
[----:B------:R-:W-:Y:S01]  /*31b0*/  FFMA.FTZ R119, R116, R119, 1 ;  /* 0x3f80000074777423 */ /* 0x000fe20000010077 */
[----:B------:R-:W-:Y:S02]  /*31c0*/  SHF.L.U32 R111, R98, 0x10, RZ ;  /* 0x00000010626f7819 */ /* 0x000fe400000006ff */
[----:B------:R-:W-:Y:S01]  /*31d0*/  FMUL.FTZ R108, R117, R108 ;  /* 0x0000006c756c7220 */ /* 0x000fe20000410000 */
[----:B------:R-:W-:Y:S01]  /*31e0*/  SHF.L.U32 R124, R28, 0x10, RZ ;  /* 0x000000101c7c7819 */ /* 0x000fe200000006ff */
[----:B------:R-:W-:Y:S01]  /*31f0*/  FADD.FTZ R104, -R102, 1 ;  /* 0x3f80000066687421 */ /* 0x000fe20000010100 */
[----:B------:R-:W-:Y:S01]  /*3200*/  FMUL.FTZ R107, R27, R105 ;  /* 0x000000691b6b7220 */ /* 0x000fe20000410000 */
[----:B------:R-:W-:Y:S01]  /*3210*/  FMUL.FTZ R108, R108, R119 ;  /* 0x000000776c6c7220 */ /* 0x000fe20000410000 */
[----:B0-----:R-:W-:Y:S01]  /*3220*/  FADD.FTZ R119, -R121, 1 ;  /* 0x3f80000079777421 */ /* 0x001fe20000010100 */
[----:B------:R-:W-:Y:S01]  /*3230*/  FMUL.FTZ R28, R36, R111 ;  /* 0x0000006f241c7220 */ /* 0x000fe20000410000 */
[----:B------:R-:W-:Y:S01]  /*3240*/  FFMA.FTZ R104, R113, R104, 1 ;  /* 0x3f80000071687423 */ /* 0x000fe20000010068 */
[----:B------:R-:W-:Y:S01]  /*3250*/  FMUL.FTZ R107, R102, R107 ;  /* 0x0000006b666b7220 */ /* 0x000fe20000410000 */
[----:B--2---:R-:W-:Y:S01]  /*3260*/  SHF.L.U32 R35, R35, 0x10, RZ ;  /* 0x0000001023237819 */ /* 0x004fe200000006ff */
[----:B------:R-:W-:Y:S01]  /*3270*/  FFMA.FTZ R119, R120, R119, 1 ;  /* 0x3f80000078777423 */ /* 0x000fe20000010077 */
[----:B------:R-:W-:Y:S01]  /*3280*/  SHF.L.U32 R110, R96, 0x10, RZ ;  /* 0x00000010606e7819 */ /* 0x000fe200000006ff */
[----:B------:R-:W-:Y:S01]  /*3290*/  FMUL.FTZ R28, R121, R28 ;  /* 0x0000001c791c7220 */ /* 0x000fe20000410000 */
[----:B----4-:R-:W-:-:S02]  /*32a0*/  IMAD.U32 R128, R29, 0x10000, RZ ;  /* 0x000100001d807824 */ /* 0x010fc400078e00ff */
[----:B------:R-:W-:Y:S01]  /*32b0*/  FMUL.FTZ R107, R107, R104 ;  /* 0x000000686b6b7220 */ /* 0x000fe20000410000 */
[----:B------:R-:W-:Y:S01]  /*32c0*/  FADD.FTZ R104, -R106, 1 ;  /* 0x3f8000006a687421 */ /* 0x000fe20000010100 */
[----:B------:R-:W-:Y:S01]  /*32d0*/  FMUL.FTZ R119, R28, R119 ;  /* 0x000000771c777220 */ /* 0x000fe20000410000 */
[----:B------:R-:W-:Y:S01]  /*32e0*/  FMUL.FTZ R97, R31, R35 ;  /* 0x000000231f617220 */ /* 0x000fe20000410000 */
[----:B-----5:R-:W-:Y:S01]  /*32f0*/  FADD.FTZ R125, -R123, 1 ;  /* 0x3f8000007b7d7421 */ /* 0x020fe20000010100 */
[----:B------:R-:W-:Y:S01]  /*3300*/  FMUL.FTZ R96, R37, R124 ;  /* 0x0000007c25607220 */ /* 0x000fe20000410000 */
[----:B---3--:R-:W-:Y:S01]  /*3310*/  FADD.FTZ R29, -R127, 1 ;  /* 0x3f8000007f1d7421 */ /* 0x008fe20000010100 */
        /* <DEDUP_REMOVED lines=44> */
[----:B------:R-:W1:Y:S03]  /*35e0*/  LDCU.64 UR6, c[0x0][0x490] ;  /* 0x00009200ff0677ac */ /* 0x000e660008000a00 */
        /* <DEDUP_REMOVED lines=68> */
[----:B-1----:R-:W-:-:S03]  /*3a30*/  IMAD.WIDE.U32 R28, R112, UR18, R6 ;  /* 0x00000012701c7c25 */ /* 0x002fc6000f8e0006 */
[----:B------:R-:W-:Y:S01]  /*3a40*/  LDS.U16 R31, [R79+0x40] ;  /* 0x000040004f1f7984 */ /* 0x000fe20000000400 */
[----:B------:R-:W-:-:S03]  /*3a50*/  IMAD R29, R113, UR18, R29 ;  /* 0x00000012711d7c24 */ /* 0x000fc6000f8e021d */
[----:B------:R-:W-:Y:S01]  /*3a60*/  LDS.U16 R33, [R80+0x80] ;  /* 0x0000800050217984 */ /* 0x000fe20000000400 */
[----:B0-----:R-:W-:-:S03]  /*3a70*/  IMAD.WIDE.U32 R28, R39, R114, R28 ;  /* 0x00000072271c7225 */ /* 0x001fc600078e001c */
[----:B------:R-:W-:Y:S01]  /*3a80*/  LDS.U16 R35, [R82+0xc0] ;  /* 0x0000c00052237984 */ /* 0x000fe20000000400 */
        /* <DEDUP_REMOVED lines=28> */
.L_x_8636:
        /* <DEDUP_REMOVED lines=15> */
[----:B------:R-:W-:-:S02]  /*3d40*/  HFMA2 R103, -RZ, RZ, 0, 0 ;  /* 0x00000000ff677431 */ /* 0x000fc400000001ff */
[----:B------:R-:W-:Y:S01]  /*3d50*/  IMAD.MOV.U32 R118, RZ, RZ, RZ ;  /* 0x000000ffff767224 */ /* 0x000fe200078e00ff */
[----:B------:R-:W-:Y:S01]  /*3d60*/  MOV R99, RZ ;  /* 0x000000ff00637202 */ /* 0x000fe20000000f00 */
[----:B------:R-:W-:Y:S01]  /*3d70*/  FFMA.FTZ R47, R104, R121, R47 ;  /* 0x00000079682f7223 */ /* 0x000fe2000001002f */
[----:B-1----:R-:W-:Y:S01]  /*3d80*/  UISETP.GE.AND UP0, UPT, UR4, 0x1, UPT ;  /* 0x000000010400788c */ /* 0x002fe2000bf06270 */
[----:B------:R-:W-:Y:S01]  /*3d90*/  MOV R101, RZ ;  /* 0x000000ff00657202 */ /* 0x000fe20000000f00 */
[----:B------:R-:W-:Y:S02]  /*3da0*/  IMAD.MOV.U32 R122, RZ, RZ, RZ ;  /* 0x000000ffff7a7224 */ /* 0x000fe400078e00ff */
[----:B------:R-:W-:Y:S01]  /*3db0*/  FFMA.FTZ R47, R106, R123, R47 ;  /* 0x0000007b6a2f7223 */ /* 0x000fe2000001002f */
[----:B------:R-:W-:Y:S01]  /*3dc0*/  MOV R105, RZ ;  /* 0x000000ff00697202 */ /* 0x000fe20000000f00 */
[-C--:B------:R-:W-:Y:S01]  /*3dd0*/  FMUL.FTZ R127, R0, R41.reuse ;  /* 0x00000029007f7220 */ /* 0x080fe20000410000 */
[-C--:B------:R-:W-:Y:S01]  /*3de0*/  FMUL.FTZ R126, R98, R41.reuse ;  /* 0x00000029627e7220 */ /* 0x080fe20000410000 */
[----:B------:R-:W-:Y:S01]  /*3df0*/  FFMA.FTZ R47, R108, R124, R47 ;  /* 0x0000007c6c2f7223 */ /* 0x000fe2000001002f */
        /* <DEDUP_REMOVED lines=10> */
[C---:B------:R-:W-:Y:S01]  /*3ea0*/  ISETP.NE.AND P2, PT, R55.reuse, 0x1, PT ;  /* 0x000000013700780c */ /* 0x040fe20003f45270 */
[----:B------:R-:W-:Y:S01]  /*3eb0*/  FMUL.FTZ R135, R96, R95 ;  /* 0x0000005f60877220 */ /* 0x000fe20000410000 */
[----:B------:R-:W-:Y:S01]  /*3ec0*/  SHF.L.U32 R143, R55, 0x8, RZ ;  /* 0x00000008378f7819 */ /* 0x000fe200000006ff */
[----:B------:R-:W-:Y:S01]  /*3ed0*/  FMUL.FTZ R136, R109, R88 ;  /* 0x000000586d887220 */ /* 0x000fe20000410000 */
[----:B------:R-:W-:Y:S01]  /*3ee0*/  IADD3 R22, P0, PT, R6, R8, RZ ;  /* 0x0000000806167210 */ /* 0x000fe20007f1e0ff */
[----:B------:R-:W-:Y:S01]  /*3ef0*/  FMUL.FTZ R137, R111, R89 ;  /* 0x000000596f897220 */ /* 0x000fe20000410000 */
[----:B------:R-:W-:Y:S01]  /*3f00*/  ISETP.GE.AND P1, PT, R58, R77, PT ;  /* 0x0000004d3a00720c */ /* 0x000fe20003f26270 */
        /* <DEDUP_REMOVED lines=22> */
.L_x_8659:
[----:B------:R-:W-:Y:S02]  /*4070*/  HFMA2 R3, -RZ, RZ, 0, 0 ;  /* 0x00000000ff037431 */ /* 0x000fe400000001ff */
[----:B------:R-:W-:Y:S01]  /*4080*/  IMAD.MOV.U32 R2, RZ, RZ, R58 ;  /* 0x000000ffff027224 */ /* 0x000fe200078e003a */
[-C--:B------:R-:W-:Y:S02]  /*4090*/  ISETP.GE.AND P3, PT, R68, R77.reuse, PT ;  /* 0x0000004d4400720c */ /* 0x080fe40003f66270 */
[----:B------:R-:W-:Y:S01]  /*40a0*/  ISETP.GE.AND P0, PT, R69, R77, PT ;  /* 0x0000004d4500720c */ /* 0x000fe20003f06270 */
[----:B0-----:R-:W-:-:S04]  /*40b0*/  IMAD.WIDE.U32 R36, R26, UR4, R2 ;  /* 0x000000041a247c25 */ /* 0x001fc8000f8e0002 */
[----:B------:R-:W-:Y:S01]  /*40c0*/  IMAD R3, R27, UR4, R37 ;  /* 0x000000041b037c24 */ /* 0x000fe2000f8e0225 */
[----:B------:R-:W-:-:S04]  /*40d0*/  LEA R2, P4, R36, R53, 0x1 ;  /* 0x0000003524027211 */ /* 0x000fc800078808ff */
[----:B------:R-:W-:-:S05]  /*40e0*/  LEA.HI.X R3, R36, R54, R3, 0x1, P4 ;  /* 0x0000003624037211 */ /* 0x000fca00020f0c03 */
[----:B------:R-:W3:Y:S04]  /*40f0*/  @!P1 LDG.E.U16 R112, desc[UR16][R2.64] ;  /* 0x0000001002709981 */ /* 0x000ee8000c1e1500 */
[----:B------:R-:W5:Y:S04]  /*4100*/  @!P0 LDG.E.U16 R37, desc[UR16][R2.64+0x80] ;  /* 0x0000801002258981 */ /* 0x000f68000c1e1500 */
[----:B--2---:R-:W2:Y:S01]  /*4110*/  @!P3 LDG.E.U16 R36, desc[UR16][R2.64+0x40] ;  /* 0x000040100224b981 */ /* 0x004ea2000c1e1500 */
[----:B------:R-:W-:Y:S01]  /*4120*/  MOV R145, RZ ;  /* 0x000000ff00917202 */ /* 0x000fe20000000f00 */
[----:B------:R-:W-:Y:S01]  /*4130*/  HFMA2 R147, -RZ, RZ, 0, 0 ;  /* 0x00000000ff937431 */ /* 0x000fe200000001ff */
[----:B------:R-:W-:-:S02]  /*4140*/  MOV R113, R51 ;  /* 0x0000003300717202 */ /* 0x000fc40000000f00 */
[-C--:B------:R-:W-:Y:S02]  /*4150*/  ISETP.GE.AND P5, PT, R71, R77.reuse, PT ;  /* 0x0000004d4700720c */ /* 0x080fe40003fa6270 */
[----:B------:R-:W-:Y:S02]  /*4160*/  ISETP.GE.AND P4, PT, R72, R77, PT ;  /* 0x0000004d4800720c */ /* 0x000fe40003f86270 */
[----:B---3--:R-:W-:Y:S01]  /*4170*/  @!P1 PRMT R145, R112, 0x5410, RZ ;  /* 0x0000541070919816 */ /* 0x008fe200000000ff */
[----:B------:R-:W-:Y:S01]  /*4180*/  IMAD.MOV.U32 R112, RZ, RZ, R10 ;  /* 0x000000ffff707224 */ /* 0x000fe200078e000a */
[----:B-----5:R-:W-:-:S03]  /*4190*/  @!P0 PRMT R147, R37, 0x5410, RZ ;  /* 0x0000541025938816 */ /* 0x020fc600000000ff */
[----:B----4-:R-:W-:Y:S01]  /*41a0*/  IMAD.WIDE.U32 R114, R28, UR4, R112 ;  /* 0x000000041c727c25 */ /* 0x010fe2000f8e0070 */
[----:B------:R-:W-:Y:S02]  /*41b0*/  MOV R37, R49 ;  /* 0x0000003100257202 */ /* 0x000fe40000000f00 */
[----:B--2---:R-:W-:Y:S02]  /*41c0*/  @!P3 PRMT R145, R145, 0x5410, R36 ;  /* 0x000054109191b816 */ /* 0x004fe40000000024 */
[----:B------:R-:W-:Y:S02]  /*41d0*/  MOV R36, R12 ;  /* 0x0000000c00247202 */ /* 0x000fe40000000f00 */
[----:B------:R-:W-:Y:S02]  /*41e0*/  ISETP.GE.AND P0, PT, R70, R77, PT ;  /* 0x0000004d4600720c */ /* 0x000fe40003f06270 */
[----:B-1----:R-:W-:Y:S01]  /*41f0*/  LEA R112, P6, R114, R32, 0x2 ;  /* 0x0000002072707211 */ /* 0x002fe200078c10ff */
[----:B------:R-:W-:-:S04]  /*4200*/  IMAD.WIDE.U32 R36, R30, UR4, R36 ;  /* 0x000000041e247c25 */ /* 0x000fc8000f8e0024 */
[----:B------:R-:W-:Y:S01]  /*4210*/  IMAD R113, R31, UR4, R37 ;  /* 0x000000041f717c24 */ /* 0x000fe2000f8e0225 */
[C---:B------:R-:W-:Y:S01]  /*4220*/  LEA R116, P3, R36.reuse, R34, 0x2 ;  /* 0x0000002224747211 */ /* 0x040fe200078610ff */
[----:B------:R-:W-:Y:S02]  /*4230*/  IMAD R37, R29, UR4, R115 ;  /* 0x000000041d257c24 */ /* 0x000fe4000f8e0273 */
[----:B------:R-:W2:Y:S01]  /*4240*/  @!P4 LDG.E.U16 R115, desc[UR16][R2.64+0x140] ;  /* 0x000140100273c981 */ /* 0x000ea2000c1e1500 */
[----:B------:R-:W-:Y:S02]  /*4250*/  LEA.HI.X R117, R36, R35, R113, 0x2, P3 ;  /* 0x0000002324757211 */ /* 0x000fe400018f1471 */
[----:B------:R-:W-:Y:S01]  /*4260*/  ISETP.GE.AND P3, PT, R73, R77, PT ;  /* 0x0000004d4900720c */ /* 0x000fe20003f66270 */
[----:B------:R-:W3:Y:S01]  /*4270*/  @!P0 LDG.E.U16 R36, desc[UR16][R2.64+0xc0] ;  /* 0x0000c01002248981 */ /* 0x000ee2000c1e1500 */
[----:B------:R-:W-:Y:S02]  /*4280*/  LEA.HI.X R113, R114, R33, R37, 0x2, P6 ;  /* 0x0000002172717211 */ /* 0x000fe400030f1425 */
[----:B------:R-:W-:Y:S01]  /*4290*/  ISETP.GE.AND P6, PT, R74, R77, PT ;  /* 0x0000004d4a00720c */ /* 0x000fe20003fc6270 */
[----:B------:R-:W4:Y:S04]  /*42a0*/  @!P5 LDG.E.U16 R37, desc[UR16][R2.64+0x100] ;  /* 0x000100100225d981 */ /* 0x000f28000c1e1500 */
[----:B------:R-:W5:Y:S04]  /*42b0*/  LDG.E R116, desc[UR16][R116.64] ;  /* 0x0000001074747981 */ /* 0x000f68000c1e1900 */
[----:B------:R-:W5:Y:S04]  /*42c0*/  @!P3 LDG.E.U16 R144, desc[UR16][R2.64+0x180] ;  /* 0x000180100290b981 */ /* 0x000f68000c1e1500 */
[----:B------:R0:W5:Y:S04]  /*42d0*/  @!P6 LDG.E.U16 R149, desc[UR16][R2.64+0x1c0] ;  /* 0x0001c0100295e981 */ /* 0x000168000c1e1500 */
[----:B------:R1:W5:Y:S01]  /*42e0*/  LDG.E R112, desc[UR16][R112.64] ;  /* 0x0000001070707981 */ /* 0x000362000c1e1900 */
[----:B------:R-:W-:Y:S01]  /*42f0*/  HFMA2 R114, -RZ, RZ, 0, 0 ;  /* 0x00000000ff727431 */ /* 0x000fe200000001ff */
[----:B0-----:R-:W-:-:S02]  /*4300*/  PRMT R3, R145, 0x7632, R3 ;  /* 0x0000763291037816 */ /* 0x001fc40000000003 */
[----:B------:R-:W-:Y:S04]  /*4310*/  STS.U16 [R78], R145 ;  /* 0x000000914e007388 */ /* 0x000fe80000000400 */
[----:B------:R0:W-:Y:S01]  /*4320*/  STS.U16 [R79+0x40], R3 ;  /* 0x000040034f007388 */ /* 0x0001e20000000400 */
[----:B------:R-:W1:Y:S01]  /*4330*/  S2UR UR6, SR_CgaCtaId ;  /* 0x00000000000679c3 */ /* 0x000e620000008800 */
[----:B------:R-:W-:Y:S01]  /*4340*/  UMOV UR5, 0x400 ;  /* 0x0000040000057882 */ /* 0x000fe20000000000 */
[----:B0-----:R-:W-:Y:S01]  /*4350*/  IADD3 R3, PT, PT, R166, UR4, RZ ;  /* 0x00000004a6037c10 */ /* 0x001fe2000fffe0ff */
[----:B------:R-:W-:Y:S01]  /*4360*/  BSSY.RECONVERGENT B0, `(.L_x_8638) ;  /* 0x0000052000007945 */ /* 0x000fe20003800200 */
[----:B-1----:R-:W-:Y:S01]  /*4370*/  ULEA UR5, UR6, UR5, 0x18 ;  /* 0x0000000506057291 */ /* 0x002fe2000f8ec0ff */
[----:B---3--:R-:W-:-:S02]  /*4380*/  @!P0 PRMT R147, R147, 0x5410, R36 ;  /* 0x0000541093938816 */ /* 0x008fc40000000024 */
[----:B------:R-:W-:Y:S02]  /*4390*/  MOV R36, RZ ;  /* 0x000000ff00247202 */ /* 0x000fe40000000f00 */
[----:B----4-:R-:W-:Y:S02]  /*43a0*/  @!P5 PRMT R114, R37, 0x5410, RZ ;  /* 0x000054102572d816 */ /* 0x010fe400000000ff */
[----:B------:R-:W-:Y:S02]  /*43b0*/  PRMT R2, R147, 0x7632, R2 ;  /* 0x0000763293027816 */ /* 0x000fe40000000002 */
[----:B--2---:R-:W-:Y:S02]  /*43c0*/  @!P4 PRMT R114, R114, 0x5410, R115 ;  /* 0x000054107272c816 */ /* 0x004fe40000000073 */
[----:B-----5:R-:W-:Y:S02]  /*43d0*/  @!P3 PRMT R36, R144, 0x5410, RZ ;  /* 0x000054109024b816 */ /* 0x020fe400000000ff */
[----:B------:R-:W-:-:S02]  /*43e0*/  PRMT R37, R114, 0x7632, R37 ;  /* 0x0000763272257816 */ /* 0x000fc40000000025 */
[----:B------:R-:W-:Y:S01]  /*43f0*/  @!P6 PRMT R36, R36, 0x5410, R149 ;  /* 0x000054102424e816 */ /* 0x000fe20000000095 */
[----:B------:R-:W-:Y:S03]  /*4400*/  STS.U16 [R80+0x80], R147 ;  /* 0x0000809350007388 */ /* 0x000fe60000000400 */
[----:B------:R-:W-:Y:S01]  /*4410*/  PRMT R113, R36, 0x7632, R113 ;  /* 0x0000763224717816 */ /* 0x000fe20000000071 */
[----:B------:R0:W-:Y:S04]  /*4420*/  STS.U16 [R82+0xc0], R2 ;  /* 0x0000c00252007388 */ /* 0x0001e80000000400 */
        /* <DEDUP_REMOVED lines=10> */
[----:B------:R-:W5:Y:S04]  /*44d0*/  LDS.U16 R145, [R87+0xc] ;  /* 0x00000c0057917984 */ /* 0x000f680000000400 */
[----:B------:R-:W5:Y:S04]  /*44e0*/  LDS.U16 R163, [R87+0x2] ;  /* 0x0000020057a37984 */ /* 0x000f680000000400 */
[----:B------:R-:W5:Y:S01]  /*44f0*/  LDS.U16 R147, [R87+0xe] ;  /* 0x00000e0057937984 */ /* 0x000f620000000400 */
[----:B0-----:R-:W-:-:S04]  /*4500*/  FMUL.FTZ R2, R116, 1.4426950216293334961 ;  /* 0x3fb8aa3b74027820 */ /* 0x001fc80000410000 */
[C---:B-1----:R-:W-:Y:S01]  /*4510*/  FMUL.FTZ R36, R2.reuse, R95 ;  /* 0x0000005f02247220 */ /* 0x042fe20000410000 */
[C---:B--2---:R-:W-:Y:S01]  /*4520*/  FMUL.FTZ R113, R2.reuse, R88 ;  /* 0x0000005802717220 */ /* 0x044fe20000410000 */
[----:B------:R-:W-:Y:S01]  /*4530*/  FMUL.FTZ R114, R2, R89 ;  /* 0x0000005902727220 */ /* 0x000fe20000410000 */
[----:B------:R-:W-:Y:S01]  /*4540*/  ISETP.NE.AND P3, PT, R14, RZ, PT ;  /* 0x000000ff0e00720c */ /* 0x000fe20003f65270 */
[C---:B------:R-:W-:Y:S01]  /*4550*/  FMUL.FTZ R115, R2.reuse, R90 ;  /* 0x0000005a02737220 */ /* 0x040fe20000410000 */
        /* <DEDUP_REMOVED lines=8> */
[----:B---3--:R-:W-:-:S03]  /*45e0*/  SHF.L.U32 R161, R161, 0x10, RZ ;  /* 0x00000010a1a17819 */ /* 0x008fc600000006ff */
[----:B------:R-:W2:Y:S01]  /*45f0*/  MUFU.EX2 R114, R114 ;  /* 0x0000007200727308 */ /* 0x000ea20000000800 */
[----:B------:R-:W-:-:S03]  /*4600*/  LEA R3, R3, UR5, 0x2 ;  /* 0x0000000503037c11 */ /* 0x000fc6000f8e10ff */
[----:B------:R-:W3:Y:S01]  /*4610*/  MUFU.EX2 R115, R115 ;  /* 0x0000007300737308 */ /* 0x000ee20000000800 */
[----:B----4-:R-:W-:-:S03]  /*4620*/  SHF.L.U32 R149, R149, 0x10, RZ ;  /* 0x0000001095957819 */ /* 0x010fc600000006ff */
[----:B------:R-:W4:Y:S01]  /*4630*/  MUFU.EX2 R144, R144 ;  /* 0x0000009000907308 */ /* 0x000f220000000800 */
[----:B-----5:R-:W-:-:S03]  /*4640*/  SHF.L.U32 R151, R151, 0x10, RZ ;  /* 0x0000001097977819 */ /* 0x020fc600000006ff */
[----:B------:R-:W0:Y:S01]  /*4650*/  MUFU.EX2 R37, R37 ;  /* 0x0000002500257308 */ /* 0x000e220000000800 */
[----:B------:R-:W-:-:S03]  /*4660*/  SHF.L.U32 R165, R165, 0x10, RZ ;  /* 0x00000010a5a57819 */ /* 0x000fc600000006ff */
[----:B------:R-:W1:Y:S01]  /*4670*/  MUFU.EX2 R146, R146 ;  /* 0x0000009200927308 */ /* 0x000e620000000800 */
[----:B------:R-:W-:-:S03]  /*4680*/  SHF.L.U32 R153, R153, 0x10, RZ ;  /* 0x0000001099997819 */ /* 0x000fc600000006ff */
[----:B------:R-:W1:Y:S01]  /*4690*/  MUFU.EX2 R117, R117 ;  /* 0x0000007500757308 */ /* 0x000e620000000800 */
[----:B------:R-:W-:Y:S01]  /*46a0*/  SHF.L.U32 R145, R145, 0x10, RZ ;  /* 0x0000001091917819 */ /* 0x000fe200000006ff */
[----:B------:R-:W-:Y:S02]  /*46b0*/  IMAD.U32 R163, R163, 0x10000, RZ ;  /* 0x00010000a3a37824 */ /* 0x000fe400078e00ff */
[----:B------:R-:W-:Y:S02]  /*46c0*/  IMAD.U32 R147, R147, 0x10000, RZ ;  /* 0x0001000093937824 */ /* 0x000fe400078e00ff */
[C---:B------:R-:W-:Y:S01]  /*46d0*/  FMUL.FTZ R157, R112.reuse, R161 ;  /* 0x000000a1709d7220 */ /* 0x040fe20000410000 */
[----:B0-----:R0:W-:Y:S01]  /*46e0*/  STS [R3+0x878], R36 ;  /* 0x0008782403007388 */ /* 0x0011e20000000800 */
[C---:B------:R-:W-:Y:S01]  /*46f0*/  FMUL.FTZ R159, R112.reuse, R149 ;  /* 0x00000095709f7220 */ /* 0x040fe20000410000 */
[C---:B------:R-:W-:Y:S01]  /*4700*/  FMUL.FTZ R167, R112.reuse, R151 ;  /* 0x0000009770a77220 */ /* 0x040fe20000410000 */
[C---:B------:R-:W-:Y:S01]  /*4710*/  FMUL.FTZ R155, R112.reuse, R163 ;  /* 0x000000a3709b7220 */ /* 0x040fe20000410000 */
[C---:B------:R-:W-:Y:S01]  /*4720*/  FMUL.FTZ R169, R112.reuse, R153 ;  /* 0x0000009970a97220 */ /* 0x040fe20000410000 */
[C---:B------:R-:W-:Y:S01]  /*4730*/  FMUL.FTZ R171, R112.reuse, R145 ;  /* 0x0000009170ab7220 */ /* 0x040fe20000410000 */
        /* <DEDUP_REMOVED lines=15> */
[----:B------:R-:W-:-:S04]  /*4830*/  IADD3 R2, PT, PT, R143, UR4, RZ ;  /* 0x000000048f027c10 */ /* 0x000fc8000fffe0ff */
[----:B------:R-:W-:-:S05]  /*4840*/  LEA R2, R2, UR5, 0x2 ;  /* 0x0000000502027c11 */ /* 0x000fca000f8e10ff */
[----:B------:R2:W3:Y:S01]  /*4850*/  LDS R156, [R2+0x878] ;  /* 0x00087800029c7984 */ /* 0x0004e20000000800 */
[----:B------:R-:W-:Y:S05]  /*4860*/  BRA `(.L_x_8640) ;  /* 0x0000000000047947 */ /* 0x000fea0003800000 */
.L_x_8639:
[----:B------:R0:W1:Y:S02]  /*4870*/  LDS R156, [R160+0x107c] ;  /* 0x00107c00a09c7984 */ /* 0x0000640000000800 */
.L_x_8640:
[----:B------:R-:W-:Y:S05]  /*4880*/  BSYNC.RECONVERGENT B0 ;  /* 0x0000000000007941 */ /* 0x000fea0003800200 */
.L_x_8638:
[----:B------:R-:W4:Y:S01]  /*4890*/  @P2 LDC R3, c[0x0][0x38c] ;  /* 0x0000e300ff032b82 */ /* 0x000f220000000800 */
[----:B------:R-:W-:Y:S02]  /*48a0*/  HFMA2 R162, -RZ, RZ, 0, 0 ;  /* 0x00000000ffa27431 */ /* 0x000fe400000001ff */
[----:B----4-:R-:W-:-:S04]  /*48b0*/  @P2 IMAD R3, R134, R3, UR4 ;  /* 0x0000000486032e24 */ /* 0x010fc8000f8e0203 */
[----:B--2---:R-:W-:-:S05]  /*48c0*/  @P2 IMAD.WIDE R2, R3, 0x8, R20 ;  /* 0x0000000803022825 */ /* 0x004fca00078e0214 */
        /* <DEDUP_REMOVED lines=35> */
[----:B------:R-:W3:Y:S01]  /*4b00*/  SHFL.UP PT, R3, R164, 0x1, RZ ;  /* 0x04200000a4037989 */ /* 0x000ee200000e00ff */
[----:B------:R-:W-:Y:S01]  /*4b10*/  FFMA.FTZ R172, R113, R172, R148 ;  /* 0x000000ac71ac7223 */ /* 0x000fe20000010094 */
[----:B-1----:R-:W-:-:S04]  /*4b20*/  FFMA.FTZ R2, R164, R169, R171 ;  /* 0x000000a9a4027223 */ /* 0x002fc800000100ab */
[----:B------:R-:W1:Y:S01]  /*4b30*/  SHFL.DOWN PT, R175, R172, 0x1, 0x1f ;  /* 0x08201f00acaf7f89 */ /* 0x000e6200000e0000 */
[----:B------:R-:W-:Y:S01]  /*4b40*/  FSEL R171, R171, R2, !P0 ;  /* 0x00000002abab7208 */ /* 0x000fe20004000000 */
[----:B--2---:R-:W-:Y:S01]  /*4b50*/  @P4 FMUL.FTZ R169, R170, R173 ;  /* 0x000000adaaa94220 */ /* 0x004fe20000410000 */
[----:B------:R-:W-:-:S03]  /*4b60*/  MOV R174, R172 ;  /* 0x000000ac00ae7202 */ /* 0x000fc60000000f00 */
[----:B------:R-:W2:Y:S01]  /*4b70*/  SHFL.UP PT, R2, R171, 0x2, RZ ;  /* 0x04400000ab027989 */ /* 0x000ea200000e00ff */
[----:B---3--:R-:W-:Y:S01]  /*4b80*/  @P0 FMUL.FTZ R164, R164, R3 ;  /* 0x00000003a4a40220 */ /* 0x008fe20000410000 */
[----:B------:R-:W-:-:S04]  /*4b90*/  ISETP.GE.AND P0, PT, R81, 0x2, PT ;  /* 0x000000025100780c */ /* 0x000fc80003f06270 */
[----:B------:R-:W3:Y:S01]  /*4ba0*/  SHFL.UP PT, R3, R164, 0x2, RZ ;  /* 0x04400000a4037989 */ /* 0x000ee200000e00ff */
[----:B-1----:R-:W-:Y:S01]  /*4bb0*/  @P4 FFMA.FTZ R174, R173, R175, R174 ;  /* 0x000000afadae4223 */ /* 0x002fe200000100ae */
[----:B------:R-:W-:Y:S02]  /*4bc0*/  @P4 MOV R173, R169 ;  /* 0x000000a900ad4202 */ /* 0x000fe40000000f00 */
[----:B------:R-:W-:Y:S02]  /*4bd0*/  ISETP.GT.U32.AND P4, PT, R158, 0x1d, PT ;  /* 0x0000001d9e00780c */ /* 0x000fe40003f84070 */
[----:B------:R-:W1:Y:S01]  /*4be0*/  SHFL.DOWN PT, R172, R174, 0x2, 0x1f ;  /* 0x08401f00aeac7f89 */ /* 0x000e6200000e0000 */
[----:B--2---:R-:W-:-:S03]  /*4bf0*/  FFMA.FTZ R2, R164, R2, R171 ;  /* 0x00000002a4027223 */ /* 0x004fc600000100ab */
[----:B------:R-:W2:Y:S02]  /*4c00*/  SHFL.DOWN PT, R170, R173, 0x2, 0x1f ;  /* 0x08401f00adaa7f89 */ /* 0x000ea400000e0000 */
[----:B------:R-:W-:-:S05]  /*4c10*/  FSEL R171, R171, R2, !P0 ;  /* 0x00000002abab7208 */ /* 0x000fca0004000000 */
[----:B------:R-:W5:Y:S01]  /*4c20*/  SHFL.UP PT, R2, R171, 0x4, RZ ;  /* 0x04800000ab027989 */ /* 0x000f6200000e00ff */
[----:B---3--:R-:W-:Y:S01]  /*4c30*/  @P0 FMUL.FTZ R164, R164, R3 ;  /* 0x00000003a4a40220 */ /* 0x008fe20000410000 */
[----:B------:R-:W-:-:S04]  /*4c40*/  ISETP.GE.AND P0, PT, R81, 0x4, PT ;  /* 0x000000045100780c */ /* 0x000fc80003f06270 */
[----:B------:R-:W3:Y:S01]  /*4c50*/  SHFL.UP PT, R3, R164, 0x4, RZ ;  /* 0x04800000a4037989 */ /* 0x000ee200000e00ff */
[C---:B-1----:R-:W-:Y:S01]  /*4c60*/  @!P4 FFMA.FTZ R174, R173.reuse, R172, R174 ;  /* 0x000000acadaec223 */ /* 0x042fe200000100ae */
[----:B--2---:R-:W-:-:S04]  /*4c70*/  @!P4 FMUL.FTZ R169, R173, R170 ;  /* 0x000000aaada9c220 */ /* 0x004fc80000410000 */
[----:B------:R-:W-:Y:S01]  /*4c80*/  @!P4 IMAD.MOV.U32 R173, RZ, RZ, R169 ;  /* 0x000000ffffadc224 */ /* 0x000fe200078e00a9 */
[----:B------:R-:W-:Y:S01]  /*4c90*/  ISETP.GT.U32.AND P4, PT, R158, 0x1b, PT ;  /* 0x0000001b9e00780c */ /* 0x000fe20003f84070 */
[----:B-----5:R-:W-:-:S03]  /*4ca0*/  FFMA.FTZ R2, R164, R2, R171 ;  /* 0x00000002a4027223 */ /* 0x020fc600000100ab */
[----:B------:R-:W1:Y:S02]  /*4cb0*/  SHFL.DOWN PT, R170, R173, 0x4, 0x1f ;  /* 0x08801f00adaa7f89 */ /* 0x000e6400000e0000 */
[----:B------:R-:W-:Y:S02]  /*4cc0*/  FSEL R169, R171, R2, !P0 ;  /* 0x00000002aba97208 */ /* 0x000fe40004000000 */
[----:B------:R-:W2:Y:S04]  /*4cd0*/  SHFL.DOWN PT, R171, R174, 0x4, 0x1f ;  /* 0x08801f00aeab7f89 */ /* 0x000ea800000e0000 */
[----:B------:R-:W5:Y:S01]  /*4ce0*/  SHFL.UP PT, R2, R169, 0x8, RZ ;  /* 0x05000000a9027989 */ /* 0x000f6200000e00ff */
[----:B---3--:R-:W-:Y:S01]  /*4cf0*/  @P0 FMUL.FTZ R164, R164, R3 ;  /* 0x00000003a4a40220 */ /* 0x008fe20000410000 */
[----:B------:R-:W-:-:S04]  /*4d00*/  ISETP.GE.AND P0, PT, R81, 0x8, PT ;  /* 0x000000085100780c */ /* 0x000fc80003f06270 */
[----:B------:R-:W3:Y:S01]  /*4d10*/  SHFL.UP PT, R3, R164, 0x8, RZ ;  /* 0x05000000a4037989 */ /* 0x000ee200000e00ff */
[C---:B-1----:R-:W-:Y:S01]  /*4d20*/  @!P4 FMUL.FTZ R170, R173.reuse, R170 ;  /* 0x000000aaadaac220 */ /* 0x042fe20000410000 */
[----:B--2---:R-:W-:-:S04]  /*4d30*/  @!P4 FFMA.FTZ R174, R173, R171, R174 ;  /* 0x000000abadaec223 */ /* 0x004fc800000100ae */
[----:B------:R-:W-:Y:S02]  /*4d40*/  @!P4 MOV R173, R170 ;  /* 0x000000aa00adc202 */ /* 0x000fe40000000f00 */
[----:B------:R-:W-:Y:S01]  /*4d50*/  ISETP.GE.AND P4, PT, R81, 0x10, PT ;  /* 0x000000105100780c */ /* 0x000fe20003f86270 */
[C---:B-----5:R-:W-:Y:S01]  /*4d60*/  FFMA.FTZ R2, R164.reuse, R2, R169 ;  /* 0x00000002a4027223 */ /* 0x060fe200000100a9 */
[----:B------:R-:W1:Y:S04]  /*4d70*/  SHFL.DOWN PT, R175, R174, 0x8, 0x1f ;  /* 0x09001f00aeaf7f89 */ /* 0x000e6800000e0000 */
[----:B------:R-:W2:Y:S01]  /*4d80*/  SHFL.DOWN PT, R172, R173, 0x8, 0x1f ;  /* 0x09001f00adac7f89 */ /* 0x000ea200000e0000 */
[----:B------:R-:W-:Y:S01]  /*4d90*/  FSEL R171, R169, R2, !P0 ;  /* 0x00000002a9ab7208 */ /* 0x000fe20004000000 */
[----:B---3--:R-:W-:Y:S01]  /*4da0*/  @P0 FMUL.FTZ R164, R164, R3 ;  /* 0x00000003a4a40220 */ /* 0x008fe20000410000 */
[----:B------:R-:W-:Y:S01]  /*4db0*/  ISETP.GE.AND P0, PT, R55, UR7, PT ;  /* 0x0000000737007c0c */ /* 0x000fe2000bf06270 */
[----:B------:R-:W-:Y:S01]  /*4dc0*/  HFMA2 R2, -RZ, RZ, 1.875, 0 ;  /* 0x3f800000ff027431 */ /* 0x000fe200000001ff */
[----:B------:R-:W-:Y:S01]  /*4dd0*/  MOV R3, RZ ;  /* 0x000000ff00037202 */ /* 0x000fe20000000f00 */
[----:B------:R-:W3:Y:S01]  /*4de0*/  SHFL.UP PT, R170, R171, 0x10, RZ ;  /* 0x06000000abaa7989 */ /* 0x000ee200000e00ff */
[----:B------:R-:W-:-:S03]  /*4df0*/  ISETP.NE.OR P0, PT, R14, RZ, P0 ;  /* 0x000000ff0e00720c */ /* 0x000fc60000705670 */
[----:B------:R-:W5:Y:S01]  /*4e00*/  SHFL.UP PT, R169, R164, 0x10, RZ ;  /* 0x06000000a4a97989 */ /* 0x000f6200000e00ff */
[----:B-1----:R-:W-:-:S09]  /*4e10*/  @!P5 FFMA.FTZ R174, R173, R175, R174 ;  /* 0x000000afadaed223 */ /* 0x002fd200000100ae */
[----:B------:R-:W-:Y:S01]  /*4e20*/  @!P0 LDS.64 R2, [UR6+0x10f8] ;  /* 0x0010f806ff028984 */ /* 0x000fe20008000a00 */
[----:B------:R-:W-:Y:S01]  /*4e30*/  ISETP.GT.U32.AND P0, PT, R158, 0xf, PT ;  /* 0x0000000f9e00780c */ /* 0x000fe20003f04070 */
[----:B--2---:R-:W-:Y:S02]  /*4e40*/  @!P5 FMUL.FTZ R172, R173, R172 ;  /* 0x000000acadacd220 */ /* 0x004fe40000410000 */
[----:B------:R-:W1:Y:S03]  /*4e50*/  SHFL.DOWN PT, R175, R174, 0x10, 0x1f ;  /* 0x0a001f00aeaf7f89 */ /* 0x000e6600000e0000 */
[----:B------:R-:W-:Y:S01]  /*4e60*/  @!P5 MOV R173, R172 ;  /* 0x000000ac00add202 */ /* 0x000fe20000000f00 */
[----:B---3--:R-:W-:-:S04]  /*4e70*/  FFMA.FTZ R170, R164, R170, R171 ;  /* 0x000000aaa4aa7223 */ /* 0x008fc800000100ab */
[----:B------:R-:W2:Y:S01]  /*4e80*/  SHFL.DOWN PT, R172, R173, 0x10, 0x1f ;  /* 0x0a001f00adac7f89 */ /* 0x000ea200000e0000 */
[----:B-----5:R-:W-:Y:S01]  /*4e90*/  @P4 FMUL.FTZ R164, R164, R169 ;  /* 0x000000a9a4a44220 */ /* 0x020fe20000410000 */
[----:B------:R-:W-:-:S05]  /*4ea0*/  FSEL R170, R171, R170, !P4 ;  /* 0x000000aaabaa7208 */ /* 0x000fca0006000000 */
[----:B------:R-:W-:Y:S04]  /*4eb0*/  SHFL.UP PT, R164, R164, 0x1, RZ ;  /* 0x04200000a4a47989 */ /* 0x000fe800000e00ff */
[----:B------:R-:W-:Y:S01]  /*4ec0*/  SHFL.UP PT, R169, R170, 0x1, RZ ;  /* 0x04200000aaa97989 */ /* 0x000fe200000e00ff */
[----:B-1----:R-:W-:-:S05]  /*4ed0*/  @!P0 FFMA.FTZ R174, R173, R175, R174 ;  /* 0x000000afadae8223 */ /* 0x002fca00000100ae */
[----:B------:R-:W-:Y:S01]  /*4ee0*/  SHFL.DOWN PT, R175, R174, 0x1, 0x1f ;  /* 0x08201f00aeaf7f89 */ /* 0x000fe200000e0000 */
[----:B--2---:R-:W-:-:S03]  /*4ef0*/  @!P0 FMUL.FTZ R172, R173, R172 ;  /* 0x000000acadac8220 */ /* 0x004fc60000410000 */
        /* <DEDUP_REMOVED lines=15> */
[----:B------:R-:W-:Y:S01]  /*4ff0*/  FMUL.FTZ R163, R163, R177 ;  /* 0x000000b1a3a37220 */ /* 0x000fe20000410000 */
[----:B------:R-:W-:Y:S01]  /*5000*/  @P3 FFMA.FTZ R176, R172, R176, R175 ;  /* 0x000000b0acb03223 */ /* 0x000fe200000100af */
[-C--:B------:R-:W-:Y:S01]  /*5010*/  FFMA.FTZ R179, R115, R170.reuse, R138 ;  /* 0x000000aa73b37223 */ /* 0x080fe2000001008a */
[----:B------:R-:W-:Y:S01]  /*5020*/  FMUL.FTZ R161, R161, R170 ;  /* 0x000000aaa1a17220 */ /* 0x000fe20000410000 */
[----:B------:R-:W-:Y:S02]  /*5030*/  FFMA.FTZ R163, R98, R163, R165 ;  /* 0x000000a362a37223 */ /* 0x000fe400000100a5 */
[----:B------:R-:W-:Y:S02]  /*5040*/  FMUL.FTZ R149, R149, R179 ;  /* 0x000000b395957220 */ /* 0x000fe40000410000 */
[----:B------:R-:W-:Y:S01]  /*5050*/  FFMA.FTZ R165, R100, R161, R163 ;  /* 0x000000a164a57223 */ /* 0x000fe200000100a3 */
[----:B------:R-:W-:Y:S01]  /*5060*/  FMUL.FTZ R163, R112, R164 ;  /* 0x000000a470a37220 */ /* 0x000fe20000410000 */
[----:B------:R-:W-:Y:S01]  /*5070*/  FFMA.FTZ R161, R176, R156, R167 ;  /* 0x0000009cb0a17223 */ /* 0x000fe200000100a7 */
[----:B------:R-:W-:Y:S01]  /*5080*/  FMUL.FTZ R167, R112, R170 ;  /* 0x000000aa70a77220 */ /* 0x000fe20000410000 */
        /* <DEDUP_REMOVED lines=11> */
[----:B------:R-:W-:Y:S01]  /*5140*/  FMUL.FTZ R169, R102, R169 ;  /* 0x000000a966a97220 */ /* 0x000fe20000410000 */
[----:B------:R-:W-:Y:S01]  /*5150*/  STS [R59+0x220], R36 ;  /* 0x000220243b007388 */ /* 0x000fe20000000800 */
[CC--:B------:R-:W-:Y:S01]  /*5160*/  FFMA.FTZ R183, R117.reuse, R172.reuse, R142 ;  /* 0x000000ac75b77223 */ /* 0x0c0fe2000001008e */
[----:B------:R-:W-:Y:S01]  /*5170*/  FMUL.FTZ R173, R112, R172 ;  /* 0x000000ac70ad7220 */ /* 0x000fe20000410000 */
[----:B------:R-:W-:Y:S01]  /*5180*/  FMUL.FTZ R171, R106, R171 ;  /* 0x000000ab6aab7220 */ /* 0x000fe20000410000 */
[CC--:B-1----:R-:W-:Y:S01]  /*5190*/  FMUL.FTZ R3, R112.reuse, R162.reuse ;  /* 0x000000a270037220 */ /* 0x0c2fe20000410000 */
[----:B------:R-:W-:Y:S01]  /*51a0*/  FMUL.FTZ R175, R112, R183 ;  /* 0x000000b770af7220 */ /* 0x000fe20000410000 */
[----:B------:R-:W-:Y:S01]  /*51b0*/  FMUL.FTZ R173, R108, R173 ;  /* 0x000000ad6cad7220 */ /* 0x000fe20000410000 */
[----:B------:R-:W-:Y:S01]  /*51c0*/  STS [R60+0x4], R163 ;  /* 0x000004a33c007388 */ /* 0x000fe20000000800 */
[----:B------:R-:W-:Y:S01]  /*51d0*/  FMUL.FTZ R3, R104, R3 ;  /* 0x0000000368037220 */ /* 0x000fe20000410000 */
[----:B------:R-:W-:Y:S01]  /*51e0*/  FMUL.FTZ R175, R110, R175 ;  /* 0x000000af6eaf7220 */ /* 0x000fe20000410000 */
[----:B------:R-:W-:Y:S01]  /*51f0*/  FFMA.FTZ R117, R117, R161, R154 ;  /* 0x000000a175757223 */ /* 0x000fe2000001009a */
[----:B------:R1:W-:Y:S01]  /*5200*/  STS [R60+0x8], R167 ;  /* 0x000008a73c007388 */ /* 0x0003e20000000800 */
[----:B------:R-:W-:Y:S01]  /*5210*/  FFMA.FTZ R149, R102, R149, R165 ;  /* 0x0000009566957223 */ /* 0x000fe200000100a5 */
[----:B------:R-:W-:Y:S01]  /*5220*/  FMUL.FTZ R151, R151, R162 ;  /* 0x000000a297977220 */ /* 0x000fe20000410000 */
[----:B------:R-:W-:Y:S01]  /*5230*/  FFMA.FTZ R159, R146, R117, R159 ;  /* 0x00000075929f7223 */ /* 0x000fe2000001009f */
[----:B------:R2:W-:Y:S01]  /*5240*/  STS [R60+0xc], R169 ;  /* 0x00000ca93c007388 */ /* 0x0005e20000000800 */
[----:B------:R-:W-:Y:S01]  /*5250*/  FMUL.FTZ R153, R153, R181 ;  /* 0x000000b599997220 */ /* 0x000fe20000410000 */
[----:B------:R-:W-:Y:S01]  /*5260*/  FFMA.FTZ R149, R104, R151, R149 ;  /* 0x0000009768957223 */ /* 0x000fe20000010095 */
[----:B------:R-:W-:Y:S01]  /*5270*/  IADD3 R151, PT, PT, -R168, UR10, RZ ;  /* 0x0000000aa8977c10 */ /* 0x000fe2000fffe1ff */
[----:B------:R3:W-:Y:S01]  /*5280*/  STS [R60+0x10], R3 ;  /* 0x000010033c007388 */ /* 0x0007e20000000800 */
[----:B------:R-:W-:Y:S01]  /*5290*/  FFMA.FTZ R165, R37, R159, R152 ;  /* 0x0000009f25a57223 */ /* 0x000fe20000010098 */
[----:B------:R-:W-:Y:S01]  /*52a0*/  FFMA.FTZ R149, R106, R153, R149 ;  /* 0x000000996a957223 */ /* 0x000fe20000010095 */
[----:B------:R-:W-:Y:S01]  /*52b0*/  FMUL.FTZ R145, R145, R172 ;  /* 0x000000ac91917220 */ /* 0x000fe20000410000 */
[----:B------:R4:W-:Y:S01]  /*52c0*/  STS [R60+0x14], R171 ;  /* 0x000014ab3c007388 */ /* 0x0009e20000000800 */
[----:B-1----:R-:W-:Y:S01]  /*52d0*/  FFMA.FTZ R167, R144, R165, R157 ;  /* 0x000000a590a77223 */ /* 0x002fe2000001009d */
[----:B------:R-:W-:Y:S01]  /*52e0*/  FMUL.FTZ R147, R147, R183 ;  /* 0x000000b793937220 */ /* 0x000fe20000410000 */
[----:B------:R-:W-:Y:S01]  /*52f0*/  FFMA.FTZ R145, R108, R145, R149 ;  /* 0x000000916c917223 */ /* 0x000fe20000010095 */
[----:B------:R1:W-:Y:S01]  /*5300*/  STS [R60+0x18], R173 ;  /* 0x000018ad3c007388 */ /* 0x0003e20000000800 */
[----:B--2---:R-:W-:Y:S01]  /*5310*/  FFMA.FTZ R169, R115, R167, R150 ;  /* 0x000000a773a97223 */ /* 0x004fe20000010096 */
[----:B---3--:R-:W-:Y:S01]  /*5320*/  IMAD.WIDE.U32 R2, R24, UR4, R22 ;  /* 0x0000000418027c25 */ /* 0x008fe2000f8e0016 */
[----:B------:R-:W-:Y:S01]  /*5330*/  ISETP.GE.AND P4, PT, R151, 0x21, PT ;  /* 0x000000219700780c */ /* 0x000fe20003f86270 */
[----:B------:R2:W-:Y:S01]  /*5340*/  STS [R60+0x1c], R175 ;  /* 0x00001caf3c007388 */ /* 0x0005e20000000800 */
[----:B------:R-:W-:Y:S01]  /*5350*/  BAR.SYNC.DEFER_BLOCKING 0x0 ;  /* 0x0000000000007b1d */ /* 0x000fe20000010000 */
[----:B------:R-:W-:Y:S01]  /*5360*/  IMAD R3, R25, UR4, R3 ;  /* 0x0000000419037c24 */ /* 0x000fe2000f8e0203 */
[----:B------:R-:W-:Y:S01]  /*5370*/  LEA R36, P3, R2, UR8, 0x2 ;  /* 0x0000000802247c11 */ /* 0x000fe2000f8610ff */
[----:B----4-:R-:W-:Y:S01]  /*5380*/  FFMA.FTZ R171, R114, R169, R155 ;  /* 0x000000a972ab7223 */ /* 0x010fe2000001009b */
[----:B------:R-:W-:Y:S01]  /*5390*/  ISETP.GE.AND P5, PT, R151, 0x41, PT ;  /* 0x000000419700780c */ /* 0x000fe20003fa6270 */
[----:B------:R-:W-:Y:S01]  /*53a0*/  FFMA.FTZ R156, R110, R147, R145 ;  /* 0x000000936e9c7223 */ /* 0x000fe20000010091 */
[----:B------:R-:W-:Y:S01]  /*53b0*/  LEA.HI.X R37, R2, UR9, R3, 0x2, P3 ;  /* 0x0000000902257c11 */ /* 0x000fe200098f1403 */
[----:B-1----:R-:W-:Y:S01]  /*53c0*/  FFMA.FTZ R173, R113, R171, R148 ;  /* 0x000000ab71ad7223 */ /* 0x002fe20000010094 */
[----:B------:R-:W-:Y:S01]  /*53d0*/  ISETP.GE.AND P3, PT, R151, 0x1, PT ;  /* 0x000000019700780c */ /* 0x000fe20003f66270 */
[----:B------:R2:W1:-:S12]  /*53e0*/  LDS R163, [R61+0x2a0] ;  /* 0x0002a0003da37984 */ /* 0x0004580000000800 */
[----:B--2---:R-:W-:Y:S05]  /*53f0*/  @!P3 BRA `(.L_x_8642) ;  /* 0x000000000008b947 */ /* 0x004fea0003800000 */
[----:B------:R-:W2:Y:S04]  /*5400*/  LDS R3, [R57+0x220] ;  /* 0x0002200039037984 */ /* 0x000ea80000000800 */
[----:B--2---:R2:W-:Y:S02]  /*5410*/  REDG.E.ADD.F32.FTZ.RN.STRONG.GPU desc[UR16][R36.64], R3 ;  /* 0x00000003240079a6 */ /* 0x0045e4000c12f310 */
.L_x_8642:
[----:B------:R-:W-:Y:S05]  /*5420*/  BSYNC.RECONVERGENT B0 ;  /* 0x0000000000007941 */ /* 0x000fea0003800200 */
.L_x_8641:
[----:B------:R-:W-:Y:S04]  /*5430*/  BSSY.RECONVERGENT B0, `(.L_x_8643) ;  /* 0x0000003000007945 */ /* 0x000fe80003800200 */
[----:B------:R-:W-:Y:S05]  /*5440*/  @!P4 BRA `(.L_x_8644) ;  /* 0x000000000004c947 */ /* 0x000fea0003800000 */
[----:B-1----:R3:W-:Y:S02]  /*5450*/  REDG.E.ADD.F32.FTZ.RN.STRONG.GPU desc[UR16][R36.64+0x80], R163 ;  /* 0x000080a3240079a6 */ /* 0x0027e4000c12f310 */
.L_x_8644:
[----:B------:R-:W-:Y:S05]  /*5460*/  BSYNC.RECONVERGENT B0 ;  /* 0x0000000000007941 */ /* 0x000fea0003800200 */
.L_x_8643:
[----:B--2---:R2:W4:Y:S01]  /*5470*/  LDS R3, [R62+0x320] ;  /* 0x000320003e037984 */ /* 0x0045220000000800 */
[----:B------:R-:W-:Y:S04]  /*5480*/  BSSY.RECONVERGENT B0, `(.L_x_8645) ;  /* 0x0000003000007945 */ /* 0x000fe80003800200 */
[----:B------:R-:W-:Y:S05]  /*5490*/  @!P5 BRA `(.L_x_8646) ;  /* 0x000000000004d947 */ /* 0x000fea0003800000 */
[----:B----4-:R4:W-:Y:S02]  /*54a0*/  REDG.E.ADD.F32.FTZ.RN.STRONG.GPU desc[UR16][R36.64+0x100], R3 ;  /* 0x00010003240079a6 */ /* 0x0109e4000c12f310 */
.L_x_8646:
[----:B------:R-:W-:Y:S05]  /*54b0*/  BSYNC.RECONVERGENT B0 ;  /* 0x0000000000007941 */ /* 0x000fea0003800200 */
.L_x_8645:
        /* <DEDUP_REMOVED lines=17> */
[----:B------:R-:W-:Y:S01]  /*55d0*/  ISETP.GE.AND P3, PT, R151, 0xa1, PT ;  /* 0x000000a19700780c */ /* 0x000fe20003f66270 */
[----:B------:R-:W-:Y:S01]  /*55e0*/  FADD.FTZ R148, -R139, R162 ;  /* 0x000000a28b947221 */ /* 0x000fe20000010100 */
[----:B------:R-:W-:Y:S01]  /*55f0*/  ISETP.GE.AND P4, PT, R151, 0xc1, PT ;  /* 0x000000c19700780c */ /* 0x000fe20003f86270 */
[----:B------:R-:W-:Y:S01]  /*5600*/  FFMA.FTZ R112, R145, R146, R112 ;  /* 0x0000009291707223 */ /* 0x000fe20000010070 */
[----:B------:R-:W-:Y:S01]  /*5610*/  ISETP.GE.AND P5, PT, R151, 0xe1, PT ;  /* 0x000000e19700780c */ /* 0x000fe20003fa6270 */
[----:B------:R-:W-:-:S12]  /*5620*/  @!P6 BRA `(.L_x_8648) ;  /* 0x000000000004e947 */ /* 0x000fd80003800000 */
[----:B0-----:R4:W-:Y:S02]  /*5630*/  REDG.E.ADD.F32.FTZ.RN.STRONG.GPU desc[UR16][R36.64+0x180], R149 ;  /* 0x00018095240079a6 */ /* 0x0019e4000c12f310 */
.L_x_8648:
[----:B------:R-:W-:Y:S05]  /*5640*/  BSYNC.RECONVERGENT B0 ;  /* 0x0000000000007941 */ /* 0x000fea0003800200 */
.L_x_8647:
[----:B------:R1:W1:Y:S01]  /*5650*/  LDS R151, [R64+0x420] ;  /* 0x0004200040977984 */ /* 0x0002620000000800 */
[----:B------:R-:W-:Y:S01]  /*5660*/  ISETP.NE.AND P6, PT, R150, RZ, PT ;  /* 0x000000ff9600720c */ /* 0x000fe20003fc5270 */
[----:B------:R-:W-:Y:S01]  /*5670*/  BSSY.RECONVERGENT B0, `(.L_x_8649) ;  /* 0x0000006000007945 */ /* 0x000fe20003800200 */
[----:B0---4-:R-:W-:Y:S01]  /*5680*/  FMUL.FTZ R149, R159, R92 ;  /* 0x0000005c9f957220 */ /* 0x011fe20000410000 */
[----:B------:R-:W-:Y:S01]  /*5690*/  FADD.FTZ R150, -R140, R181 ;  /* 0x000000b58c967221 */ /* 0x000fe20000010100 */
[----:B------:R-:W-:-:S09]  /*56a0*/  FFMA.FTZ R112, R147, R148, R112 ;  /* 0x0000009493707223 */ /* 0x000fd20000010070 */
[----:B------:R-:W-:Y:S05]  /*56b0*/  @!P6 BRA `(.L_x_8650) ;  /* 0x000000000004e947 */ /* 0x000fea0003800000 */
[----:B-1----:R0:W-:Y:S02]  /*56c0*/  REDG.E.ADD.F32.FTZ.RN.STRONG.GPU desc[UR16][R36.64+0x200], R151 ;  /* 0x00020097240079a6 */ /* 0x0021e4000c12f310 */
.L_x_8650:
[----:B------:R-:W-:Y:S05]  /*56d0*/  BSYNC.RECONVERGENT B0 ;  /* 0x0000000000007941 */ /* 0x000fea0003800200 */
.L_x_8649:
[----:B------:R4:W2:Y:S01]  /*56e0*/  LDS R153, [R65+0x4a0] ;  /* 0x0004a00041997984 */ /* 0x0008a20000000800 */
[----:B------:R-:W-:Y:S01]  /*56f0*/  BSSY.RECONVERGENT B0, `(.L_x_8651) ;  /* 0x0000006000007945 */ /* 0x000fe20003800200 */
[----:B01----:R-:W-:Y:S01]  /*5700*/  FMUL.FTZ R151, R117, R93 ;  /* 0x0000005d75977220 */ /* 0x003fe20000410000 */
[----:B------:R-:W-:Y:S01]  /*5710*/  FADD.FTZ R152, -R141, R172 ;  /* 0x000000ac8d987221 */ /* 0x000fe20000010100 */
[----:B------:R-:W-:Y:S01]  /*5720*/  FFMA.FTZ R112, R149, R150, R112 ;  /* 0x0000009695707223 */ /* 0x000fe20000010070 */
[----:B------:R-:W-:Y:S06]  /*5730*/  @!P3 BRA `(.L_x_8652) ;  /* 0x000000000004b947 */ /* 0x000fec0003800000 */
[----:B--2---:R0:W-:Y:S02]  /*5740*/  REDG.E.ADD.F32.FTZ.RN.STRONG.GPU desc[UR16][R36.64+0x280], R153 ;  /* 0x00028099240079a6 */ /* 0x0041e4000c12f310 */
.L_x_8652:
[----:B------:R-:W-:Y:S05]  /*5750*/  BSYNC.RECONVERGENT B0 ;  /* 0x0000000000007941 */ /* 0x000fea0003800200 */
.L_x_8651:
[----:B------:R1:W1:Y:S01]  /*5760*/  LDS R155, [R66+0x520] ;  /* 0x00052000429b7984 */ /* 0x0002620000000800 */
[----:B------:R-:W-:Y:S01]  /*5770*/  BSSY.RECONVERGENT B0, `(.L_x_8653) ;  /* 0x0000006000007945 */ /* 0x000fe20003800200 */
[----:B0-2---:R-:W-:Y:S01]  /*5780*/  FMUL.FTZ R153, R161, R94 ;  /* 0x0000005ea1997220 */ /* 0x005fe20000410000 */
[----:B------:R-:W-:Y:S01]  /*5790*/  FADD.FTZ R154, -R142, R183 ;  /* 0x000000b78e9a7221 */ /* 0x000fe20000010100 */
[----:B------:R-:W-:Y:S01]  /*57a0*/  FFMA.FTZ R112, R151, R152, R112 ;  /* 0x0000009897707223 */ /* 0x000fe20000010070 */
[----:B------:R-:W-:Y:S06]  /*57b0*/  @!P4 BRA `(.L_x_8654) ;  /* 0x000000000004c947 */ /* 0x000fec0003800000 */
[----:B-1----:R0:W-:Y:S02]  /*57c0*/  REDG.E.ADD.F32.FTZ.RN.STRONG.GPU desc[UR16][R36.64+0x300], R155 ;  /* 0x0003009b240079a6 */ /* 0x0021e4000c12f310 */
.L_x_8654:
[----:B------:R-:W-:Y:S05]  /*57d0*/  BSYNC.RECONVERGENT B0 ;  /* 0x0000000000007941 */ /* 0x000fea0003800200 */
.L_x_8653:
[----:B------:R2:W2:Y:S01]  /*57e0*/  LDS R157, [R67+0x5a0] ;  /* 0x0005a000439d7984 */ /* 0x0004a20000000800 */
[----:B------:R-:W-:Y:S01]  /*57f0*/  BSSY.RECONVERGENT B0, `(.L_x_8655) ;  /* 0x0000004000007945 */ /* 0x000fe20003800200 */
[----:B01----:R-:W-:-:S03]  /*5800*/  FFMA.FTZ R155, R153, R154, R112 ;  /* 0x0000009a999b7223 */ /* 0x003fc60000010070 */
[----:B------:R-:W-:Y:S05]  /*5810*/  @!P5 BRA `(.L_x_8656) ;  /* 0x000000000004d947 */ /* 0x000fea0003800000 */
[----:B--2---:R0:W-:Y:S02]  /*5820*/  REDG.E.ADD.F32.FTZ.RN.STRONG.GPU desc[UR16][R36.64+0x380], R157 ;  /* 0x0003809d240079a6 */ /* 0x0041e4000c12f310 */
.L_x_8656:
[----:B------:R-:W-:Y:S05]  /*5830*/  BSYNC.RECONVERGENT B0 ;  /* 0x0000000000007941 */ /* 0x000fea0003800200 */
.L_x_8655:
[----:B0--3--:R-:W0:Y:S01]  /*5840*/  SHFL.DOWN PT, R36, R155, 0x1, 0x1f ;  /* 0x08201f009b247f89 */ /* 0x009e2200000e0000 */
[----:B------:R-:W-:Y:S01]  /*5850*/  ISETP.GT.AND P3, PT, R81, 0x1e, PT ;  /* 0x0000001e5100780c */ /* 0x000fe20003f64270 */
[----:B------:R-:W-:Y:S01]  /*5860*/  FADD.FTZ R131, R153, R131 ;  /* 0x0000008399837221 */ /* 0x000fe20000010000 */
[----:B------:R-:W-:Y:S01]  /*5870*/  FADD.FTZ R133, R149, R133 ;  /* 0x0000008595857221 */ /* 0x000fe20000010000 */
[----:B------:R-:W1:Y:S01]  /*5880*/  SHFL.DOWN PT, R37, R156, 0x1, 0x1f ;  /* 0x08201f009c257f89 */ /* 0x000e6200000e0000 */
[C---:B------:R-:W-:Y:S01]  /*5890*/  FMUL.FTZ R149, R116.reuse, R165 ;  /* 0x000000a574957220 */ /* 0x040fe20000410000 */
[----:B------:R-:W-:Y:S01]  /*58a0*/  FADD.FTZ R129, R145, R129 ;  /* 0x0000008191817221 */ /* 0x000fe20000010000 */
[----:B------:R-:W-:Y:S01]  /*58b0*/  FADD.FTZ R130, R115, R130 ;  /* 0x0000008273827221 */ /* 0x000fe20000010000 */
[----:B------:R-:W-:Y:S01]  /*58c0*/  FMUL.FTZ R145, R116, R159 ;  /* 0x0000009f74917220 */ /* 0x000fe20000410000 */
[----:B------:R-:W-:Y:S01]  /*58d0*/  FMUL.FTZ R148, R148, R149 ;  /* 0x0000009594947220 */ /* 0x000fe20000410000 */
[----:B------:R-:W-:Y:S01]  /*58e0*/  FADD.FTZ R128, R147, R128 ;  /* 0x0000008093807221 */ /* 0x000fe20000010000 */
        /* <DEDUP_REMOVED lines=8> */
[----:B------:R-:W-:Y:S01]  /*5970*/  FMUL.FTZ R145, R152, R145 ;  /* 0x0000009198917220 */ /* 0x000fe20000410000 */
[----:B------:R-:W-:Y:S01]  /*5980*/  FMUL.FTZ R3, R3, R112 ;  /* 0x0000007003037220 */ /* 0x000fe20000410000 */
[----:B------:R-:W-:Y:S01]  /*5990*/  FADD.FTZ R126, R113, R126 ;  /* 0x0000007e717e7221 */ /* 0x000fe20000010000 */
[----:B------:R-:W-:Y:S01]  /*59a0*/  FMUL.FTZ R154, R154, R115 ;  /* 0x000000739a9a7220 */ /* 0x000fe20000410000 */
[----:B------:R-:W-:Y:S01]  /*59b0*/  FADD.FTZ R127, R2, R127 ;  /* 0x0000007f027f7221 */ /* 0x000fe20000010000 */
        /* <DEDUP_REMOVED lines=30> */
[----:B------:R-:W-:Y:S01]  /*5ba0*/  FMUL.FTZ R37, R116, R169 ;  /* 0x000000a974257220 */ /* 0x000fe20000410000 */
[----:B------:R-:W-:Y:S02]  /*5bb0*/  ISETP.NE.AND P3, PT, R81, RZ, PT ;  /* 0x000000ff5100720c */ /* 0x000fe40003f65270 */
[----:B------:R-:W1:Y:S01]  /*5bc0*/  SHFL.DOWN PT, R153, R156, 0x10, 0x1f ;  /* 0x0a001f009c997f89 */ /* 0x000e6200000e0000 */
        /* <DEDUP_REMOVED lines=23> */
.L_x_8658:
[----:B------:R-:W-:Y:S05]  /*5d40*/  BSYNC.RECONVERGENT B0 ;  /* 0x0000000000007941 */ /* 0x000fea0003800200 */
.L_x_8657:
[----:B------:R-:W-:-:S04]  /*5d50*/  UIADD3 UR4, UPT, UPT, UR4, 0x1, URZ ;  /* 0x0000000104047890 */ /* 0x000fc8000fffe0ff */
[----:B------:R-:W-:-:S09]  /*5d60*/  UISETP.GE.AND UP0, UPT, UR4, UR11, UPT ;  /* 0x0000000b0400728c */ /* 0x000fd2000bf06270 */
[----:B------:R-:W-:Y:S05]  /*5d70*/  BRA.U !UP0, `(.L_x_8659) ;  /* 0xffffffe108bc7547 */ /* 0x000fea000b83ffff */
.L_x_8637:
[----:B------:R-:W-:Y:S01]  /*5d80*/  BAR.SYNC.DEFER_BLOCKING 0x0 ;  /* 0x0000000000007b1d */ /* 0x000fe20000010000 */
[-C--:B------:R-:W-:Y:S02]  /*5d90*/  ISETP.GE.AND P6, PT, R58, R77.reuse, PT ;  /* 0x0000004d3a00720c */ /* 0x080fe40003fc6270 */
[----:B------:R-:W-:Y:S02]  /*5da0*/  ISETP.GE.AND P1, PT, R68, R77, PT ;  /* 0x0000004d4400720c */ /* 0x000fe40003f26270 */
[----:B------:R-:W-:-:S03]  /*5db0*/  PRMT R3, RZ, 0x7610, R3 ;  /* 0x00007610ff037816 */ /* 0x000fc60000000003 */
[----:B------:R-:W1:Y:S01]  /*5dc0*/  LDC.64 R94, c[0x0][0x4f8] ;  /* 0x00013e00ff5e7b82 */ /* 0x000e620000000a00 */
[----:B------:R-:W-:Y:S01]  /*5dd0*/  PRMT R0, RZ, 0x7610, R0 ;  /* 0x00007610ff007816 */ /* 0x000fe20000000000 */
[----:B------:R-:W3:Y:S01]  /*5de0*/  LDCU.64 UR6, c[0x0][0x500] ;  /* 0x0000a000ff0677ac */ /* 0x000ee20008000a00 */
[-C--:B------:R-:W-:Y:S02]  /*5df0*/  ISETP.GE.AND P2, PT, R69, R77.reuse, PT ;  /* 0x0000004d4500720c */ /* 0x080fe40003f46270 */
[-C--:B------:R-:W-:Y:S01]  /*5e00*/  ISETP.GE.AND P3, PT, R70, R77.reuse, PT ;  /* 0x0000004d4600720c */ /* 0x080fe20003f66270 */
[----:B------:R-:W5:Y:S01]  /*5e10*/  LDCU.64 UR8, c[0x0][0x550] ;  /* 0x0000aa00ff0877ac */ /* 0x000f620008000a00 */
[-C--:B------:R-:W-:Y:S02]  /*5e20*/  ISETP.GE.AND P4, PT, R71, R77.reuse, PT ;  /* 0x0000004d4700720c */ /* 0x080fe40003f86270 */
[----:B------:R-:W-:Y:S02]  /*5e30*/  ISETP.GE.AND P5, PT, R72, R77, PT ;  /* 0x0000004d4800720c */ /* 0x000fe40003fa6270 */
[----:B------:R-:W-:-:S02]  /*5e40*/  PRMT R7, RZ, 0x7610, R7 ;  /* 0x00007610ff077816 */ /* 0x000fc40000000007 */
[----:B------:R-:W-:Y:S01]  /*5e50*/  PRMT R23, RZ, 0x7610, R23 ;  /* 0x00007610ff177816 */ /* 0x000fe20000000017 */
[----:B------:R-:W2:Y:S01]  /*5e60*/  @!P6 LDG.E.U16 R3, desc[UR16][R4.64] ;  /* 0x000000100403e981 */ /* 0x000ea2000c1e1500 */
[----:B------:R-:W-:-:S03]  /*5e70*/  ISETP.GE.AND P6, PT, R73, R77, PT ;  /* 0x0000004d4900720c */ /* 0x000fc60003fc6270 */
[----:B------:R-:W4:Y:S01]  /*5e80*/  @!P1 LDG.E.U16 R0, desc[UR16][R4.64+0x40] ;  /* 0x0000401004009981 */ /* 0x000f22000c1e1500 */
[----:B------:R-:W-:Y:S02]  /*5e90*/  ISETP.GE.AND P1, PT, R74, R77, PT ;  /* 0x0000004d4a00720c */ /* 0x000fe40003f26270 */
[----:B------:R-:W-:Y:S01]  /*5ea0*/  PRMT R2, RZ, 0x7610, R2 ;  /* 0x00007610ff027816 */ /* 0x000fe20000000002 */
[----:B------:R-:W3:Y:S01]  /*5eb0*/  @!P2 LDG.E.U16 R7, desc[UR16][R4.64+0x80] ;  /* 0x000080100407a981 */ /* 0x000ee2000c1e1500 */
[----:B------:R-:W-:Y:S02]  /*5ec0*/  PRMT R25, RZ, 0x7610, R25 ;  /* 0x00007610ff197816 */ /* 0x000fe40000000019 */
[----:B------:R-:W-:Y:S01]  /*5ed0*/  PRMT R22, RZ, 0x7610, R22 ;  /* 0x00007610ff167816 */ /* 0x000fe20000000016 */
        /* <DEDUP_REMOVED lines=8> */
[----:B------:R-:W-:-:S04]  /*5f60*/  F2FP.BF16.F32.PACK_AB R131, R131, R132 ;  /* 0x000000848383723e */ /* 0x000fc800000010ff */
[----:B------:R-:W-:Y:S01]  /*5f70*/  PRMT R26, R131, 0x7632, R26 ;  /* 0x00007632831a7816 */ /* 0x000fe2000000001a */
[----:B--2---:R-:W-:Y:S04]  /*5f80*/  STS.U16 [R78], R3 ;  /* 0x000000034e007388 */ /* 0x004fe80000000400 */
[----:B----4-:R-:W-:Y:S04]  /*5f90*/  STS.U16 [R79+0x40], R0 ;  /* 0x000040004f007388 */ /* 0x010fe80000000400 */
[----:B---3--:R-:W-:Y:S04]  /*5fa0*/  STS.U16 [R80+0x80], R7 ;  /* 0x0000800750007388 */ /* 0x008fe80000000400 */
[----:B-----5:R-:W-:Y:S04]  /*5fb0*/  STS.U16 [R82+0xc0], R23 ;  /* 0x0000c01752007388 */ /* 0x020fe80000000400 */
        /* <DEDUP_REMOVED lines=18> */
[----:B------:R-:W-:Y:S03]  /*60e0*/  LDS.U16 R3, [R87+0x8] ;  /* 0x0000080057037984 */ /* 0x000fe60000000400 */
[----:B------:R-:W2:Y:S01]  /*60f0*/  @!P2 MUFU.EX2 R23, R23 ;  /* 0x000000170017a308 */ /* 0x000ea20000000800 */
[----:B------:R-:W3:Y:S03]  /*6100*/  LDS.U16 R0, [R87+0x4] ;  /* 0x0000040057007984 */ /* 0x000ee60000000400 */
[----:B------:R-:W5:Y:S01]  /*6110*/  @!P1 MUFU.EX2 R7, R7 ;  /* 0x0000000700079308 */ /* 0x000f620000000800 */
[----:B--2---:R-:W-:Y:S01]  /*6120*/  @!P2 FADD.FTZ R24, R23, 1 ;  /* 0x3f8000001718a421 */ /* 0x004fe20000010000 */
[----:B-----5:R-:W-:-:S05]  /*6130*/  @!P1 FADD.FTZ R22, R7, 1 ;  /* 0x3f80000007169421 */ /* 0x020fca0000010000 */
[----:B------:R-:W2:Y:S01]  /*6140*/  @!P2 MUFU.RCP R24, R24 ;  /* 0x000000180018a308 */ /* 0x000ea20000001000 */
[----:B------:R-:W5:Y:S01]  /*6150*/  LDS.U16 R7, [R87+0xe] ;  /* 0x00000e0057077984 */ /* 0x000f620000000400 */
[----:B----4-:R-:W-:Y:S01]  /*6160*/  SHF.L.U32 R25, R2, 0x10, RZ ;  /* 0x0000001002197819 */ /* 0x010fe200000006ff */
[----:B------:R-:W-:Y:S06]  /*6170*/  BAR.SYNC.DEFER_BLOCKING 0x0 ;  /* 0x0000000000007b1d */ /* 0x000fec0000010000 */
[----:B------:R-:W4:Y:S01]  /*6180*/  @!P1 MUFU.RCP R22, R22 ;  /* 0x0000001600169308 */ /* 0x000f220000001000 */
[----:B------:R-:W-:Y:S01]  /*6190*/  FADD.FTZ R25, R25, R38 ;  /* 0x0000002619197221 */ /* 0x000fe20000010000 */
[----:B--2---:R-:W-:-:S04]  /*61a0*/  @!P2 FMUL.FTZ R103, R103, R24 ;  /* 0x000000186767a220 */ /* 0x004fc80000410000 */
[----:B------:R-:W-:Y:S02]  /*61b0*/  FSETP.GTU.FTZ.AND P2, PT, R25, 20, PT ;  /* 0x41a000001900780b */ /* 0x000fe40003f5c000 */
[----:B---3--:R-:W-:Y:S02]  /*61c0*/  SHF.L.U32 R23, R0, 0x10, RZ ;  /* 0x0000001000177819 */ /* 0x008fe400000006ff */
[----:B------:R-:W-:Y:S02]  /*61d0*/  PRMT R2, R129, 0x7632, R2 ;  /* 0x0000763281027816 */ /* 0x000fe40000000002 */
[----:B------:R-:W-:Y:S01]  /*61e0*/  PRMT R24, R128, 0x7632, R24 ;  /* 0x0000763280187816 */ /* 0x000fe20000000018 */
[----:B------:R-:W-:Y:S01]  /*61f0*/  FADD.FTZ R0, R23, R38 ;  /* 0x0000002617007221 */ /* 0x000fe20000010000 */
[----:B------:R-:W-:Y:S01]  /*6200*/  SHF.L.U32 R23, R4, 0x10, RZ ;  /* 0x0000001004177819 */ /* 0x000fe200000006ff */
[----:B----4-:R-:W-:Y:S01]  /*6210*/  @!P1 FMUL.FTZ R105, R105, R22 ;  /* 0x0000001669699220 */ /* 0x010fe20000410000 */
[----:B------:R-:W-:Y:S01]  /*6220*/  PRMT R22, R126, 0x7632, R22 ;  /* 0x000076327e167816 */ /* 0x000fe20000000016 */
[----:B------:R-:W-:Y:S01]  /*6230*/  STS.U16 [R87], R126 ;  /* 0x0000007e57007388 */ /* 0x000fe20000000400 */
[----:B------:R-:W-:Y:S01]  /*6240*/  SHF.L.U32 R3, R3, 0x10, RZ ;  /* 0x0000001003037819 */ /* 0x000fe200000006ff */
[----:B------:R-:W-:-:S02]  /*6250*/  FADD.FTZ R23, R23, R38 ;  /* 0x0000002617177221 */ /* 0x000fc40000010000 */
[----:B------:R-:W-:Y:S01]  /*6260*/  STS.U16 [R87+0x2], R22 ;  /* 0x0000021657007388 */ /* 0x000fe20000000400 */
[----:B------:R-:W-:-:S03]  /*6270*/  FSETP.GTU.FTZ.AND P6, PT, R0, 20, PT ;  /* 0x41a000000000780b */ /* 0x000fc60003fdc000 */
[----:B------:R-:W-:Y:S04]  /*6280*/  STS.U16 [R87+0x4], R129 ;  /* 0x0000048157007388 */ /* 0x000fe80000000400 */
[----:B------:R2:W-:Y:S04]  /*6290*/  STS.U16 [R87+0x6], R2 ;  /* 0x0000060257007388 */ /* 0x0005e80000000400 */
[----:B------:R-:W-:Y:S04]  /*62a0*/  STS.U16 [R87+0x8], R128 ;  /* 0x0000088057007388 */ /* 0x000fe80000000400 */
[----:B------:R3:W-:Y:S01]  /*62b0*/  STS.U16 [R87+0xa], R24 ;  /* 0x00000a1857007388 */ /* 0x0007e20000000400 */
[----:B--2---:R-:W-:-:S03]  /*62c0*/  @!P2 FMUL.FTZ R2, R25, -1.4426950216293334961 ;  /* 0xbfb8aa3b1902a820 */ /* 0x004fc60000410000 */
[----:B------:R-:W-:Y:S04]  /*62d0*/  STS.U16 [R87+0xc], R131 ;  /* 0x00000c8357007388 */ /* 0x000fe80000000400 */
[----:B------:R2:W-:Y:S01]  /*62e0*/  STS.U16 [R87+0xe], R26 ;  /* 0x00000e1a57007388 */ /* 0x0005e20000000400 */
[----:B------:R-:W-:-:S03]  /*62f0*/  NOP ;  /* 0x0000000000007918 */ /* 0x000fc60000000000 */
[----:B------:R-:W-:Y:S01]  /*6300*/  LDS.U16 R25, [R78] ;  /* 0x000000004e197984 */ /* 0x000fe20000000400 */
[----:B------:R-:W-:-:S03]  /*6310*/  FADD.FTZ R3, R3, R38 ;  /* 0x0000002603037221 */ /* 0x000fc60000010000 */
[----:B------:R-:W-:Y:S01]  /*6320*/  LDS.U16 R27, [R79+0x40] ;  /* 0x000040004f1b7984 */ /* 0x000fe20000000400 */
[----:B------:R-:W-:-:S03]  /*6330*/  FSETP.GTU.FTZ.AND P3, PT, R23, 20, PT ;  /* 0x41a000001700780b */ /* 0x000fc60003f7c000 */
[----:B------:R-:W-:Y:S04]  /*6340*/  LDS.U16 R29, [R80+0x80] ;  /* 0x00008000501d7984 */ /* 0x000fe80000000400 */
[----:B------:R-:W-:Y:S04]  /*6350*/  LDS.U16 R31, [R82+0xc0] ;  /* 0x0000c000521f7984 */ /* 0x000fe80000000400 */
[----:B------:R-:W-:Y:S04]  /*6360*/  LDS.U16 R33, [R83+0x100] ;  /* 0x0001000053217984 */ /* 0x000fe80000000400 */
[----:B------:R-:W-:Y:S04]  /*6370*/  LDS.U16 R35, [R84+0x140] ;  /* 0x0001400054237984 */ /* 0x000fe80000000400 */
[----:B0-----:R-:W-:Y:S04]  /*6380*/  LDS.U16 R37, [R85+0x180] ;  /* 0x0001800055257984 */ /* 0x001fe80000000400 */
[----:B------:R-:W-:Y:S04]  /*6390*/  LDS.U16 R81, [R86+0x1c0] ;  /* 0x0001c00056517984 */ /* 0x000fe80000000400 */
[----:B------:R-:W-:Y:S01]  /*63a0*/  @!P0 STS [UR5+0x210], R77 ;  /* 0x0002104dff008988 */ /* 0x000fe20008000805 */
[----:B------:R-:W-:Y:S01]  /*63b0*/  BAR.SYNC.DEFER_BLOCKING 0x0 ;  /* 0x0000000000007b1d */ /* 0x000fe20000010000 */
[----:B------:R-:W-:Y:S01]  /*63c0*/  FSETP.GTU.FTZ.AND P1, PT, R3, 20, PT ;  /* 0x41a000000300780b */ /* 0x000fe20003f3c000 */
[----:B------:R-:W-:Y:S01]  /*63d0*/  IMAD.U32 R5, R5, 0x10000, RZ ;  /* 0x0001000005057824 */ /* 0x000fe200078e00ff */
[----:B-----5:R-:W-:Y:S01]  /*63e0*/  SHF.L.U32 R7, R7, 0x10, RZ ;  /* 0x0000001007077819 */ /* 0x020fe200000006ff */
[----:B------:R-:W-:Y:S01]  /*63f0*/  @!P6 FMUL.FTZ R0, R0, -1.4426950216293334961 ;  /* 0xbfb8aa3b0000e820 */ /* 0x000fe20000410000 */
[----:B------:R-:W-:Y:S01]  /*6400*/  @!P3 FMUL.FTZ R4, R23, -1.4426950216293334961 ;  /* 0xbfb8aa3b1704b820 */ /* 0x000fe20000410000 */
[----:B------:R-:W-:-:S02]  /*6410*/  FADD.FTZ R5, R5, R38 ;  /* 0x0000002605057221 */ /* 0x000fc40000010000 */
[----:B------:R-:W-:Y:S02]  /*6420*/  FADD.FTZ R22, R7, R38 ;  /* 0x0000002607167221 */ /* 0x000fe40000010000 */
[----:B------:R-:W0:Y:S01]  /*6430*/  @!P6 MUFU.EX2 R0, R0 ;  /* 0x000000000000e308 */ /* 0x000e220000000800 */
[----:B------:R-:W-:-:S03]  /*6440*/  FSETP.GTU.FTZ.AND P4, PT, R5, 20, PT ;  /* 0x41a000000500780b */ /* 0x000fc60003f9c000 */
[----:B------:R-:W4:Y:S01]  /*6450*/  @!P3 MUFU.EX2 R7, R4 ;  /* 0x000000040007b308 */ /* 0x000f220000000800 */
[----:B------:R-:W-:Y:S01]  /*6460*/  @!P1 FMUL.FTZ R3, R3, -1.4426950216293334961 ;  /* 0xbfb8aa3b03039820 */ /* 0x000fe20000410000 */
[----:B------:R-:W-:Y:S02]  /*6470*/  FSETP.GTU.FTZ.AND P5, PT, R22, 20, PT ;  /* 0x41a000001600780b */ /* 0x000fe40003fbc000 */
[----:B------:R-:W5:Y:S04]  /*6480*/  @!P2 MUFU.EX2 R2, R2 ;  /* 0x000000020002a308 */ /* 0x000f680000000800 */
[----:B------:R-:W1:Y:S01]  /*6490*/  @!P1 MUFU.EX2 R3, R3 ;  /* 0x0000000300039308 */ /* 0x000e620000000800 */
[----:B------:R-:W2:Y:S01]  /*64a0*/  LDS R89, [UR5+0x210] ;  /* 0x00021005ff597984 */ /* 0x000ea20008000800 */
[----:B0-----:R-:W-:Y:S01]  /*64b0*/  @!P6 FADD.FTZ R0, R0, 1 ;  /* 0x3f8000000000e421 */ /* 0x001fe20000010000 */
[----:B------:R-:W-:Y:S01]  /*64c0*/  @!P4 FMUL.FTZ R5, R5, -1.4426950216293334961 ;  /* 0xbfb8aa3b0505c820 */ /* 0x000fe20000410000 */
[----:B----4-:R-:W-:-:S03]  /*64d0*/  @!P3 FADD.FTZ R7, R7, 1 ;  /* 0x3f8000000707b421 */ /* 0x010fc60000010000 */
[----:B------:R-:W-:Y:S01]  /*64e0*/  @!P5 FMUL.FTZ R23, R22, -1.4426950216293334961 ;  /* 0xbfb8aa3b1617d820 */ /* 0x000fe20000410000 */
[----:B------:R-:W0:Y:S01]  /*64f0*/  @!P6 MUFU.RCP R91, R0 ;  /* 0x00000000005be308 */ /* 0x000e220000001000 */
[----:B-----5:R-:W-:-:S07]  /*6500*/  @!P2 FADD.FTZ R4, R2, 1 ;  /* 0x3f8000000204a421 */ /* 0x020fce0000010000 */
[----:B---3--:R3:W-:Y:S08]  /*6510*/  @!P3 MUFU.RCP R24, R7 ;  /* 0x000000070018b308 */ /* 0x0087f00000001000 */
[----:B------:R1:W4:Y:S01]  /*6520*/  @!P4 MUFU.EX2 R22, R5 ;  /* 0x000000050016c308 */ /* 0x0003220000000800 */
[----:B---3--:R-:W-:-:S03]  /*6530*/  MOV R7, RZ ;  /* 0x000000ff00077202 */ /* 0x008fc60000000f00 */
[----:B------:R-:W3:Y:S01]  /*6540*/  @!P2 MUFU.RCP R4, R4 ;  /* 0x000000040004a308 */ /* 0x000ee20000001000 */
[----:B-1----:R-:W-:Y:S01]  /*6550*/  @!P1 FADD.FTZ R5, R3, 1 ;  /* 0x3f80000003059421 */ /* 0x002fe20000010000 */
[----:B------:R-:W-:-:S06]  /*6560*/  IMAD.WIDE.U32 R2, R94, UR18, R6 ;  /* 0x000000125e027c25 */ /* 0x000fcc000f8e0006 */
[----:B------:R-:W1:Y:S01]  /*6570*/  @!P5 MUFU.EX2 R23, R23 ;  /* 0x000000170017d308 */ /* 0x000e620000000800 */
[----:B------:R-:W-:-:S03]  /*6580*/  IMAD R3, R95, UR18, R3 ;  /* 0x000000125f037c24 */ /* 0x000fc6000f8e0203 */
[----:B------:R-:W5:Y:S01]  /*6590*/  @!P1 MUFU.RCP R5, R5 ;  /* 0x0000000500059308 */ /* 0x000f620000001000 */
[----:B------:R-:W-:-:S04]  /*65a0*/  IMAD.WIDE.U32 R2, R39, UR6, R2 ;  /* 0x0000000627027c25 */ /* 0x000fc8000f8e0002 */
[----:B0-----:R-:W-:Y:S01]  /*65b0*/  @!P6 FMUL.FTZ R122, R122, R91 ;  /* 0x0000005b7a7ae220 */ /* 0x001fe20000410000 */
[----:B----4-:R-:W-:Y:S01]  /*65c0*/  @!P4 FADD.FTZ R22, R22, 1 ;  /* 0x3f8000001616c421 */ /* 0x010fe20000010000 */
[----:B--2---:R-:W-:Y:S01]  /*65d0*/  IMAD R26, R39, UR7, R3 ;  /* 0x00000007271a7c24 */ /* 0x004fe2000f8e0203 */
[----:B------:R-:W-:Y:S01]  /*65e0*/  IADD3 R3, P6, PT, R58, R2, RZ ;  /* 0x000000023a037210 */ /* 0x000fe20007fde0ff */
[----:B-1----:R-:W-:Y:S01]  /*65f0*/  @!P5 FADD.FTZ R23, R23, 1 ;  /* 0x3f8000001717d421 */ /* 0x002fe20000010000 */
[----:B---3--:R-:W-:Y:S01]  /*6600*/  @!P2 FMUL.FTZ R101, R101, R4 ;  /* 0x000000046565a220 */ /* 0x008fe20000410000 */
[----:B------:R-:W0:Y:S01]  /*6610*/  @!P4 MUFU.RCP R93, R22 ;  /* 0x00000016005dc308 */ /* 0x000e220000001000 */
[----:B------:R-:W-:Y:S01]  /*6620*/  IADD3.X R4, PT, PT, RZ, R26, RZ, P6, !PT ;  /* 0x0000001aff047210 */ /* 0x000fe200037fe4ff */
[----:B------:R-:W-:Y:S01]  /*6630*/  @!P3 FMUL.FTZ R99, R99, R24 ;  /* 0x000000186363b220 */ /* 0x000fe20000410000 */
[C---:B------:R-:W-:Y:S01]  /*6640*/  LEA R2, P2, R3.reuse, UR8, 0x1 ;  /* 0x0000000803027c11 */ /* 0x040fe2000f8408ff */
[----:B------:R-:W1:Y:S04]  /*6650*/  LDCU.64 UR6, c[0x0][0x560] ;  /* 0x0000ac00ff0677ac */ /* 0x000e680008000a00 */
[----:B------:R-:W2:Y:S01]  /*6660*/  @!P5 MUFU.RCP R0, R23 ;  /* 0x000000170000d308 */ /* 0x000ea20000001000 */
[----:B-----5:R-:W-:Y:S01]  /*6670*/  @!P1 FMUL.FTZ R120, R120, R5 ;  /* 0x0000000578789220 */ /* 0x020fe20000410000 */
[----:B------:R-:W-:-:S02]  /*6680*/  LEA.HI.X R3, R3, UR9, R4, 0x1, P2 ;  /* 0x0000000903037c11 */ /* 0x000fc400090f0c04 */
[-C--:B------:R-:W-:Y:S02]  /*6690*/  ISETP.GE.AND P1, PT, R58, R89.reuse, PT ;  /* 0x000000593a00720c */ /* 0x080fe40003f26270 */
[-C--:B------:R-:W-:Y:S02]  /*66a0*/  ISETP.GE.AND P2, PT, R68, R89.reuse, PT ;  /* 0x000000594400720c */ /* 0x080fe40003f46270 */
[----:B------:R-:W-:Y:S01]  /*66b0*/  ISETP.GE.AND P3, PT, R69, R89, PT ;  /* 0x000000594500720c */ /* 0x000fe20003f66270 */
[----:B0-----:R-:W-:Y:S01]  /*66c0*/  @!P4 FMUL.FTZ R118, R118, R93 ;  /* 0x0000005d7676c220 */ /* 0x001fe20000410000 */
[-C--:B------:R-:W-:Y:S02]  /*66d0*/  ISETP.GE.AND P4, PT, R71, R89.reuse, PT ;  /* 0x000000594700720c */ /* 0x080fe40003f86270 */
[----:B------:R-:W-:-:S05]  /*66e0*/  ISETP.GE.AND P6, PT, R72, R89, PT ;  /* 0x000000594800720c */ /* 0x000fca0003fc6270 */
[----:B------:R-:W-:Y:S01]  /*66f0*/  @!P1 STG.E.U16 desc[UR16][R2.64], R25 ;  /* 0x0000001902009986 */ /* 0x000fe2000c101510 */
[----:B--2---:R-:W-:Y:S01]  /*6700*/  @!P5 FMUL.FTZ R97, R97, R0 ;  /* 0x000000006161d220 */ /* 0x004fe20000410000 */
[-C--:B------:R-:W-:Y:S02]  /*6710*/  ISETP.GE.AND P5, PT, R70, R89.reuse, PT ;  /* 0x000000594600720c */ /* 0x080fe40003fa6270 */
[----:B------:R-:W-:Y:S01]  /*6720*/  @!P2 STG.E.U16 desc[UR16][R2.64+0x40], R27 ;  /* 0x0000401b0200a986 */ /* 0x000fe2000c101510 */
[-C--:B------:R-:W-:Y:S02]  /*6730*/  ISETP.GE.AND P1, PT, R73, R89.reuse, PT ;  /* 0x000000594900720c */ /* 0x080fe40003f26270 */
[----:B------:R-:W-:Y:S01]  /*6740*/  ISETP.GE.AND P2, PT, R74, R89, PT ;  /* 0x000000594a00720c */ /* 0x000fe20003f46270 */
[----:B------:R-:W-:Y:S04]  /*6750*/  @!P3 STG.E.U16 desc[UR16][R2.64+0x80], R29 ;  /* 0x0000801d0200b986 */ /* 0x000fe8000c101510 */
[----:B------:R0:W-:Y:S04]  /*6760*/  @!P4 STG.E.U16 desc[UR16][R2.64+0x100], R33 ;  /* 0x000100210200c986 */ /* 0x0001e8000c101510 */
[----:B------:R-:W-:Y:S04]  /*6770*/  @!P5 STG.E.U16 desc[UR16][R2.64+0xc0], R31 ;  /* 0x0000c01f0200d986 */ /* 0x000fe8000c101510 */
[----:B------:R-:W-:Y:S04]  /*6780*/  @!P6 STG.E.U16 desc[UR16][R2.64+0x140], R35 ;  /* 0x000140230200e986 */ /* 0x000fe8000c101510 */
[----:B------:R-:W-:Y:S01]  /*6790*/  @!P1 STG.E.U16 desc[UR16][R2.64+0x180], R37 ;  /* 0x0001802502009986 */ /* 0x000fe2000c101510 */
[----:B------:R-:W-:Y:S01]  /*67a0*/  F2FP.BF16.F32.PACK_AB R0, R103, R105 ;  /* 0x000000696700723e */ /* 0x000fe200000010ff */
[----:B0-----:R-:W0:Y:S02]  /*67b0*/  LDC.64 R32, c[0x0][0x518] ;  /* 0x00014600ff207b82 */ /* 0x001e240000000a00 */
[----:B------:R2:W-:Y:S01]  /*67c0*/  @!P2 STG.E.U16 desc[UR16][R2.64+0x1c0], R81 ;  /* 0x0001c0510200a986 */ /* 0x0005e2000c101510 */
[----:B------:R-:W-:-:S05]  /*67d0*/  PRMT R5, R0, 0x7610, R5 ;  /* 0x0000761000057816 */ /* 0x000fca0000000005 */
[----:B------:R-:W-:Y:S01]  /*67e0*/  BAR.SYNC.DEFER_BLOCKING 0x0 ;  /* 0x0000000000007b1d */ /* 0x000fe20000010000 */
[----:B------:R-:W-:Y:S02]  /*67f0*/  PRMT R22, R0, 0x7632, R22 ;  /* 0x0000763200167816 */ /* 0x000fe40000000016 */
[----:B------:R-:W-:Y:S02]  /*6800*/  F2FP.BF16.F32.PACK_AB R4, R101, R122 ;  /* 0x0000007a6504723e */ /* 0x000fe400000010ff */
        /* <DEDUP_REMOVED lines=26> */
[----:B------:R-:W2:Y:S01]  /*69b0*/  LDCU.64 UR4, c[0x0][0x520] ;  /* 0x0000a400ff0477ac */ /* 0x000ea20008000a00 */
[----:B------:R-:W-:Y:S02]  /*69c0*/  IMAD R3, R33, UR18, R3 ;  /* 0x0000001221037c24 */ /* 0x000fe4000f8e0203 */
[----:B------:R-:W-:Y:S01]  /*69d0*/  FADD.FTZ R40, R105, R40 ;  /* 0x0000002869287221 */ /* 0x000fe20000010000 */
[----:B--2---:R-:W-:-:S04]  /*69e0*/  IMAD.WIDE.U32 R2, R39, UR4, R2 ;  /* 0x0000000427027c25 */ /* 0x004fc8000f8e0002 */
[----:B------:R-:W-:Y:S01]  /*69f0*/  IMAD R0, R39, UR5, R3 ;  /* 0x0000000527007c24 */ /* 0x000fe2000f8e0203 */
        /* <DEDUP_REMOVED lines=38> */
.L_x_8619:
        /* <DEDUP_REMOVED lines=34> */
.L_x_8662:
[----:B------:R-:W-:Y:S05]  /*6e80*/  BSYNC.RECONVERGENT B0 ;  /* 0x0000000000007941 */ /* 0x000fea0003800200 */
.L_x_8661:
        /* <DEDUP_REMOVED lines=26> */
.L_x_8664:
[----:B------:R-:W-:Y:S05]  /*7030*/  BSYNC.RECONVERGENT B0 ;  /* 0x0000000000007941 */ /* 0x000fea0003800200 */
.L_x_8663:
        /* <DEDUP_REMOVED lines=10> */
.L_x_8666:
        /* <DEDUP_REMOVED lines=24> */
.L_x_8665:
[----:B------:R-:W-:Y:S05]  /*7260*/  EXIT ;  /* 0x000000000000794d */ /* 0x000fea0003800000 */
.L_x_8667:
        /* <DEDUP_REMOVED lines=9> */
.L_x_10511:


//--------------------- .text._Z25selective_scan_bwd_kernelI32Selective_Scan_bwd_kernel_traitsILi32ELi8ELb0ELb1ELb0ELb0ELb0EN3c108BFloat16EfEEv12SSMParamsBwd --------------------------
	.section	.text._Z25selective_scan_bwd_kernelI32Selective_Scan_bwd_kernel_traitsILi32ELi8ELb0ELb1ELb0ELb0ELb0EN3c108BFloat16EfEEv12SSMParamsBwd,"ax",@progbits
	.align	128
        .global         _Z25selective_scan_bwd_kernelI32Selective_Scan_bwd_kernel_traitsILi32ELi8ELb0ELb1ELb0ELb0ELb0EN3c108BFloat16EfEEv12SSMParamsBwd
        .type           _Z25selective_scan_bwd_kernelI32Selective_Scan_bwd_kernel_traitsILi32ELi8ELb0ELb1ELb0ELb0ELb0EN3c108BFloat16EfEEv12SSMParamsBwd,@function
        .size           _Z25selective_scan_bwd_kernelI32Selective_Scan_bwd_kernel_traitsILi32ELi8ELb0ELb1ELb0ELb0ELb0EN3c108BFloat16EfEEv12SSMParamsBwd,(.L_x_10512 - _Z25selective_scan_bwd_kernelI32Selective_Scan_bwd_kernel_traitsILi32ELi8ELb0ELb1ELb0ELb0ELb0EN3c108BFloat16EfEEv12SSMParamsBwd)
        .other          _Z25selective_scan_bwd_kernelI32Selective_Scan_bwd_kernel_traitsILi32ELi8ELb0ELb1ELb0ELb0ELb0EN3c108BFloat16EfEEv12SSMParamsBwd,@"STO_CUDA_ENTRY STV_DEFAULT"
_Z25selective_scan_bwd_kernelI32Selective_Scan_bwd_kernel_traitsILi32ELi8ELb0ELb1ELb0ELb0ELb0EN3c108BFloat16EfEEv12SSMParamsBwd:
.text._Z25selective_scan_bwd_kernelI32Selective_Scan_bwd_kernel_traitsILi32ELi8ELb0ELb1ELb0ELb0ELb0EN3c108BFloat16EfEEv12SSMParamsBwd:
        /* <DEDUP_REMOVED lines=30> */
[----:B---3--:R-:W-:Y:S01]  /*01e0*/  IABS R2, R37 ;  /* 0x0000002500027213 */ /* 0x008fe20000000000 */
[----:B------:R-:W3:Y:S01]  /*01f0*/  LDC.64 R44, c[0x0][0x468] ;  /* 0x00011a00ff2c7b82 */ /* 0x000ee20000000a00 */
[----:B0-----:R-:W-:-:S07]  /*0200*/  IMAD.MOV.U32 R6, RZ, RZ, RZ ;  /* 0x000000ffff067224 */ /* 0x001fce00078e00ff */
[----:B----4-:R-:W0:Y:S01]  /*0210*/  LDC.64 R4, c[0x0][0x480] ;  /* 0x00012000ff047b82 */ /* 0x010e220000000a00 */
[----:B------:R-:W-:-:S05]  /*0220*/  IADD3 R10, PT, PT, RZ, -R7, RZ ;  /* 0x80000007ff0a7210 */ /* 0x000fca0007ffe0ff */
[----:B------:R-:W-:Y:S02]  /*0230*/  IMAD R3, R10, R9, RZ ;  /* 0x000000090a037224 */ /* 0x000fe400078e02ff */
[----:B------:R-:W4:Y:S02]  /*0240*/  LDC.64 R22, c[0x0][0x448] ;  /* 0x00011200ff167b82 */ /* 0x000f240000000a00 */
[----:B------:R-:W-:-:S06]  /*0250*/  IMAD.HI.U32 R7, R7, R3, R6 ;  /* 0x0000000307077227 */ /* 0x000fcc00078e0006 */
[----:B------:R-:W-:-:S05]  /*0260*/  IMAD.HI.U32 R7, R7, R2, RZ ;  /* 0x0000000207077227 */ /* 0x000fca00078e00ff */
[----:B------:R-:W-:-:S05]  /*0270*/  IADD3 R0, PT, PT, -R7, RZ, RZ ;  /* 0x000000ff07007210 */ /* 0x000fca0007ffe1ff */
[----:B------:R-:W-:Y:S01]  /*0280*/  IMAD R0, R9, R0, R2 ;  /* 0x0000000009007224 */ /* 0x000fe200078e0202 */
[----:B0-----:R-:W-:-:S04]  /*0290*/  ISETP.NE.U32.AND P0, PT, R4, RZ, PT ;  /* 0x000000ff0400720c */ /* 0x001fc80003f05070 */
[----:B------:R-:W-:Y:S02]  /*02a0*/  ISETP.GT.U32.AND P2, PT, R9, R0, PT ;  /* 0x000000000900720c */ /* 0x000fe40003f44070 */
[----:B------:R-:W-:Y:S01]  /*02b0*/  ISETP.NE.AND.EX P0, PT, R5, RZ, PT, P0 ;  /* 0x000000ff0500720c */ /* 0x000fe20003f05300 */
[----:B------:R-:W-:Y:S02]  /*02c0*/  UIMAD.WIDE.U32 UR6, UR18, UR12, URZ ;  /* 0x0000000c120672a5 */ /* 0x000fe4000f8e00ff */
[----:B------:R-:W-:-:S08]  /*02d0*/  UIMAD.WIDE.U32 UR4, UR18, UR8, URZ ;  /* 0x00000008120472a5 */ /* 0x000fd0000f8e00ff */
[----:B------:R-:W-:Y:S01]  /*02e0*/  @!P2 IMAD.IADD R0, R0, 0x1, -R9 ;  /* 0x000000010000a824 */ /* 0x000fe200078e0a09 */
[----:B------:R-:W-:Y:S01]  /*02f0*/  LOP3.LUT R4, R37, R8, RZ, 0x3c, !PT ;  /* 0x0000000825047212 */ /* 0x000fe200078e3cff */
[----:B------:R-:W0:Y:S03]  /*0300*/  @P0 LDC R21, c[0x0][0x38c] ;  /* 0x0000e300ff150b82 */ /* 0x000e260000000800 */
[----:B------:R-:W-:-:S05]  /*0310*/  ISETP.GE.U32.AND P1, PT, R0, R9, PT ;  /* 0x000000090000720c */ /* 0x000fca0003f26070 */
[----:B------:R-:W2:Y:S01]  /*0320*/  @P0 LDC R0, c[0x0][0x384] ;  /* 0x0000e100ff000b82 */ /* 0x000ea20000000800 */
[----:B------:R-:W-:Y:S01]  /*0330*/  UIMAD UR8, UR18, UR9, UR5 ;  /* 0x00000009120872a4 */ /* 0x000fe2000f8e0205 */
[----:B------:R-:W-:Y:S02]  /*0340*/  @!P2 IADD3 R7, PT, PT, R7, 0x1, RZ ;  /* 0x000000010707a810 */ /* 0x000fe40007ffe0ff */
[----:B------:R-:W-:Y:S01]  /*0350*/  MOV R2, UR4 ;  /* 0x0000000400027c02 */ /* 0x000fe20008000f00 */
[----:B------:R-:W-:Y:S01]  /*0360*/  UIMAD UR4, UR18, UR13, UR7 ;  /* 0x0000000d120472a4 */ /* 0x000fe2000f8e0207 */
[----:B------:R-:W-:Y:S01]  /*0370*/  ISETP.GE.AND P3, PT, R4, RZ, PT ;  /* 0x000000ff0400720c */ /* 0x000fe20003f66270 */
[----:B------:R-:W-:Y:S01]  /*0380*/  IMAD.U32 R4, RZ, RZ, UR6 ;  /* 0x00000006ff047e24 */ /* 0x000fe2000f8e00ff */
[----:B------:R-:W-:Y:S01]  /*0390*/  MOV R5, UR7 ;  /* 0x0000000700057c02 */ /* 0x000fe20008000f00 */
[----:B------:R-:W1:Y:S01]  /*03a0*/  LDCU.64 UR6, c[0x0][0x498] ;  /* 0x00009300ff0677ac */ /* 0x000e620008000a00 */
[----:B------:R-:W-:-:S02]  /*03b0*/  @P1 VIADD R7, R7, 0x1 ;  /* 0x0000000107071836 */ /* 0x000fc40000000000 */
[----:B------:R-:W-:Y:S01]  /*03c0*/  IMAD.U32 R3, RZ, RZ, UR5 ;  /* 0x00000005ff037e24 */ /* 0x000fe2000f8e00ff */
[----:B------:R-:W-:Y:S01]  /*03d0*/  MOV R3, UR8 ;  /* 0x0000000800037c02 */ /* 0x000fe20008000f00 */
[----:B------:R-:W3:Y:S01]  /*03e0*/  LDCU.64 UR8, c[0x0][0x3b0] ;  /* 0x00007600ff0877ac */ /* 0x000ee20008000a00 */
[----:B------:R-:W-:Y:S02]  /*03f0*/  MOV R35, R7 ;  /* 0x0000000700237202 */ /* 0x000fe40000000f00 */
[----:B------:R-:W-:Y:S01]  /*0400*/  ISETP.NE.AND P2, PT, R8, RZ, PT ;  /* 0x000000ff0800720c */ /* 0x000fe20003f45270 */
[----:B------:R-:W4:Y:S01]  /*0410*/  @P0 LDC.64 R6, c[0x0][0x480] ;  /* 0x00012000ff060b82 */ /* 0x000f220000000a00 */
[----:B------:R-:W-:-:S04]  /*0420*/  IMAD.WIDE.U32 R2, R37, UR10, R2 ;  /* 0x0000000a25027c25 */ /* 0x000fc8000f8e0002 */
[----:B--2---:R-:W-:Y:S02]  /*0430*/  @P0 IMAD R0, R0, UR18, R37 ;  /* 0x0000001200000c24 */ /* 0x004fe4000f8e0225 */
[----:B------:R-:W-:Y:S02]  /*0440*/  IMAD.U32 R5, RZ, RZ, UR4 ;  /* 0x00000004ff057e24 */ /* 0x000fe4000f8e00ff */
[----:B------:R-:W-:Y:S01]  /*0450*/  @P0 IMAD R0, R0, R19, RZ ;  /* 0x0000001300000224 */ /* 0x000fe200078e02ff */
[----:B-1----:R-:W-:Y:S01]  /*0460*/  UIMAD.WIDE.U32 UR4, UR18, UR6, URZ ;  /* 0x00000006120472a5 */ /* 0x002fe2000f8e00ff */
[----:B------:R-:W-:Y:S01]  /*0470*/  IMAD R13, R37, UR11, R3 ;  /* 0x0000000b250d7c24 */ /* 0x000fe2000f8e0203 */
[C---:B------:R-:W-:Y:S01]  /*0480*/  LEA R9, R19.reuse, 0xffffff00, 0x8 ;  /* 0xffffff0013097811 */ /* 0x040fe200078e40ff */
[----:B------:R-:W-:Y:S01]  /*0490*/  @!P3 IMAD.MOV R35, RZ, RZ, -R35 ;  /* 0x000000ffff23b224 */ /* 0x000fe200078e0a23 */
[----:B------:R-:W-:Y:S01]  /*04a0*/  @!P2 LOP3.LUT R35, RZ, R8, RZ, 0x33, !PT ;  /* 0x00000008ff23a212 */ /* 0x000fe200078e33ff */
[----:B0-----:R-:W-:Y:S01]  /*04b0*/  @P0 IMAD R3, R0, R21, RZ ;  /* 0x0000001500030224 */ /* 0x001fe200078e02ff */
[----:B------:R-:W-:Y:S01]  /*04c0*/  ISETP.GE.AND P1, PT, R19, 0x1, PT ;  /* 0x000000011300780c */ /* 0x000fe20003f26270 */
[----:B------:R-:W0:Y:S01]  /*04d0*/  LDC.64 R20, c[0x0][0x528] ;  /* 0x00014a00ff147b82 */ /* 0x000e220000000a00 */
[----:B------:R-:W-:Y:S01]  /*04e0*/  UIMAD UR5, UR18, UR7, UR5 ;  /* 0x00000007120572a4 */ /* 0x000fe2000f8e0205 */
[----:B------:R-:W-:Y:S01]  /*04f0*/  SHF.R.S32.HI R25, RZ, 0x1f, R35 ;  /* 0x0000001fff197819 */ /* 0x000fe20000011423 */
[----:B---3--:R-:W-:-:S05]  /*0500*/  UIMAD.WIDE.U32 UR6, UR18, UR8, URZ ;  /* 0x00000008120672a5 */ /* 0x008fca000f8e00ff */
[----:B------:R-:W1:Y:S01]  /*0510*/  LDC.64 R18, c[0x0][0x4a8] ;  /* 0x00012a00ff127b82 */ /* 0x000e620000000a00 */
[----:B------:R-:W-:Y:S01]  /*0520*/  IMAD.WIDE.U32 R4, R37, UR14, R4 ;  /* 0x0000000e25047c25 */ /* 0x000fe2000f8e0004 */
[----:B------:R-:W-:Y:S01]  /*0530*/  UIMAD UR7, UR18, UR9, UR7 ;  /* 0x00000009120772a4 */ /* 0x000fe2000f8e0207 */
[----:B------:R-:W-:Y:S02]  /*0540*/  CS2R R30, SRZ ;  /* 0x00000000001e7805 */ /* 0x000fe4000001ff00 */
        /* <DEDUP_REMOVED lines=11> */
[----:B------:R-:W-:Y:S01]  /*0600*/  IADD3 R9, P5, PT, R9, R4, RZ ;  /* 0x0000000409097210 */ /* 0x000fe20007fbe0ff */
[----:B------:R-:W-:Y:S01]  /*0610*/  IMAD.X R4, R0, 0x1, R13, P2 ;  /* 0x0000000100047824 */ /* 0x000fe200010e060d */
[----:B------:R-:W-:Y:S02]  /*0620*/  LEA R40, P0, R42, R40, 0x1 ;  /* 0x000000282a287211 */ /* 0x000fe400078008ff */
[----:B------:R-:W-:Y:S02]  /*0630*/  IADD3 R7, PT, PT, R5, R7, RZ ;  /* 0x0000000705077210 */ /* 0x000fe40007ffe0ff */
[C---:B------:R-:W-:Y:S01]  /*0640*/  IADD3.X R48, PT, PT, R0.reuse, R3, RZ, P4, !PT ;  /* 0x0000000300307210 */ /* 0x040fe200027fe4ff */
[----:B------:R-:W-:Y:S01]  /*0650*/  IMAD.X R3, R0, 0x1, R11, P3 ;  /* 0x0000000100037824 */ /* 0x000fe200018e060b */
[----:B------:R-:W-:Y:S01]  /*0660*/  LEA.HI.X R42, R42, R41, R4, 0x1, P0 ;  /* 0x000000292a2a7211 */ /* 0x000fe200000f0c04 */
[----:B-1----:R-:W-:Y:S01]  /*0670*/  IMAD.WIDE.U32 R28, R37, R18, RZ ;  /* 0x00000012251c7225 */ /* 0x002fe200078e00ff */
[----:B------:R-:W-:-:S02]  /*0680*/  IADD3.X R50, PT, PT, R0, R7, RZ, P5, !PT ;  /* 0x0000000700327210 */ /* 0x000fc40002ffe4ff */
[----:B------:R-:W-:Y:S02]  /*0690*/  LEA R44, P0, R46, R44, 0x1 ;  /* 0x0000002c2e2c7211 */ /* 0x000fe400078008ff */
[----:B0-----:R-:W-:Y:S02]  /*06a0*/  LEA R47, P2, R2, R20, 0x1 ;  /* 0x00000014022f7211 */ /* 0x001fe400078408ff */
[----:B------:R-:W-:Y:S01]  /*06b0*/  LEA R49, P3, R9, R22, 0x1 ;  /* 0x0000001609317211 */ /* 0x000fe200078608ff */
[----:B------:R-:W-:Y:S01]  /*06c0*/  IMAD R41, R37, R19, R29 ;  /* 0x0000001325297224 */ /* 0x000fe200078e021d */
[----:B------:R-:W-:Y:S01]  /*06d0*/  LEA.HI.X R46, R46, R45, R3, 0x1, P0 ;  /* 0x0000002d2e2e7211 */ /* 0x000fe200000f0c03 */
[----:B------:R-:W-:Y:S01]  /*06e0*/  IMAD.MOV.U32 R53, RZ, RZ, RZ ;  /* 0x000000ffff357224 */ /* 0x000fe200078e00ff */
[----:B------:R-:W-:Y:S02]  /*06f0*/  LEA.HI.X R48, R2, R21, R48, 0x1, P2 ;  /* 0x0000001502307211 */ /* 0x000fe400010f0c30 */
[----:B------:R-:W-:Y:S01]  /*0700*/  LEA.HI.X R50, R9, R23, R50, 0x1, P3 ;  /* 0x0000001709327211 */ /* 0x000fe200018f0c32 */
[----:B------:R-:W-:Y:S06]  /*0710*/  @!P1 BRA `(.L_x_8668) ;  /* 0x0000003800109947 */ /* 0x000fec0003800000 */
[----:B------:R-:W0:Y:S01]  /*0720*/  S2R R26, SR_TID.X ;  /* 0x00000000001a7919 */ /* 0x000e220000002100 */
[----:B------:R-:W0:Y:S01]  /*0730*/  LDC.64 R4, c[0x0][0x4b8] ;  /* 0x00012e00ff047b82 */ /* 0x000e220000000a00 */
[----:B------:R-:W1:Y:S01]  /*0740*/  LDCU.64 UR10, c[0x0][0x4c0] ;  /* 0x00009800ff0a77ac */ /* 0x000e620008000a00 */
[----:B------:R-:W-:Y:S01]  /*0750*/  MOV R27, RZ ;  /* 0x000000ff001b7202 */ /* 0x000fe20000000f00 */
[----:B------:R-:W-:Y:S01]  /*0760*/  IMAD.MOV.U32 R38, RZ, RZ, RZ ;  /* 0x000000ffff267224 */ /* 0x000fe200078e00ff */
[----:B------:R-:W-:Y:S01]  /*0770*/  MOV R53, RZ ;  /* 0x000000ff00357202 */ /* 0x000fe20000000f00 */
[----:B------:R-:W2:Y:S03]  /*0780*/  LDCU.64 UR6, c[0x0][0x3a0] ;  /* 0x00007400ff0677ac */ /* 0x000ea60008000a00 */
[----:B------:R-:W3:Y:S01]  /*0790*/  S2UR UR5, SR_CgaCtaId ;  /* 0x00000000000579c3 */ /* 0x000ee20000008800 */
[----:B------:R-:W4:Y:S01]  /*07a0*/  LDCU.64 UR8, c[0x0][0x3d8] ;  /* 0x00007b00ff0877ac */ /* 0x000f220008000a00 */
[----:B------:R-:W-:Y:S01]  /*07b0*/  UMOV UR4, 0x400 ;  /* 0x0000040000047882 */ /* 0x000fe20000000000 */
[----:B-1----:R-:W-:-:S02]  /*07c0*/  IMAD R0, R25, UR10, RZ ;  /* 0x0000000a19007c24 */ /* 0x002fc4000f8e02ff */
[C---:B--2---:R-:W-:Y:S01]  /*07d0*/  IMAD.WIDE.U32 R24, R37.reuse, UR6, RZ ;  /* 0x0000000625187c25 */ /* 0x044fe2000f8e00ff */
[----:B------:R-:W1:Y:S03]  /*07e0*/  LDCU UR6, c[0x0][0x394] ;  /* 0x00007280ff0677ac */ /* 0x000e660008000800 */
[----:B----4-:R-:W-:-:S04]  /*07f0*/  IMAD.WIDE.U32 R22, R37, UR8, RZ ;  /* 0x0000000825167c25 */ /* 0x010fc8000f8e00ff */
[----:B0-----:R-:W-:Y:S01]  /*0800*/  IMAD.WIDE.U32 R2, R4, UR18, R26 ;  /* 0x0000001204027c25 */ /* 0x001fe2000f8e001a */
[----:B---3--:R-:W-:Y:S01]  /*0810*/  ULEA UR4, UR5, UR4, 0x18 ;  /* 0x0000000405047291 */ /* 0x008fe2000f8ec0ff */
[C---:B------:R-:W-:Y:S02]  /*0820*/  IADD3 R7, PT, PT, R26.reuse, 0x20, RZ ;  /* 0x000000201a077810 */ /* 0x040fe40007ffe0ff */
[----:B------:R-:W-:Y:S01]  /*0830*/  IMAD R3, R5, UR18, R3 ;  /* 0x0000001205037c24 */ /* 0x000fe2000f8e0203 */
[C---:B------:R-:W-:Y:S01]  /*0840*/  IADD3 R11, PT, PT, R26.reuse, 0x60, RZ ;  /* 0x000000601a0b7810 */ /* 0x040fe20007ffe0ff */
[C---:B------:R-:W-:Y:S01]  /*0850*/  VIADD R9, R26.reuse, 0x40 ;  /* 0x000000401a097836 */ /* 0x040fe20000000000 */
[C---:B------:R-:W-:Y:S01]  /*0860*/  IADD3 R15, PT, PT, R26.reuse, 0xa0, RZ ;  /* 0x000000a01a0f7810 */ /* 0x040fe20007ffe0ff */
[----:B------:R-:W-:Y:S01]  /*0870*/  IMAD.WIDE.U32 R20, R35, UR10, R2 ;  /* 0x0000000a23147c25 */ /* 0x000fe2000f8e0002 */
[C---:B------:R-:W-:Y:S01]  /*0880*/  IADD3 R19, PT, PT, R26.reuse, 0xe0, RZ ;  /* 0x000000e01a137810 */ /* 0x040fe20007ffe0ff */
[----:B------:R-:W-:Y:S01]  /*0890*/  UIADD3 UR5, UPT, UPT, UR4, 0x220, URZ ;  /* 0x0000022004057890 */ /* 0x000fe2000fffe0ff */
[CC--:B------:R-:W-:Y:S01]  /*08a0*/  LEA.HI R54, R26.reuse, R26.reuse, RZ, 0x1b ;  /* 0x0000001a1a367211 */ /* 0x0c0fe200078fd8ff */
        /* <DEDUP_REMOVED lines=8> */
[----:B------:R-:W-:Y:S01]  /*0930*/  IMAD R43, R37, UR7, R25 ;  /* 0x00000007252b7c24 */ /* 0x000fe2000f8e0219 */
[----:B------:R-:W-:Y:S01]  /*0940*/  LEA.HI R57, R3, R3, RZ, 0x1b ;  /* 0x0000000303397211 */ /* 0x000fe200078fd8ff */
[----:B------:R-:W-:Y:S01]  /*0950*/  IMAD R45, R37, UR9, R23 ;  /* 0x00000009252d7c24 */ /* 0x000fe2000f8e0217 */
[-C--:B------:R-:W-:Y:S01]  /*0960*/  LEA.HI R11, R11, R26.reuse, RZ, 0x1b ;  /* 0x0000001a0b0b7211 */ /* 0x080fe200078fd8ff */
[----:B-1----:R-:W-:Y:S01]  /*0970*/  IMAD.U32 R51, RZ, RZ, UR6 ;  /* 0x00000006ff337e24 */ /* 0x002fe2000f8e00ff */
[-C--:B------:R-:W-:Y:S01]  /*0980*/  LEA.HI R13, R13, R26.reuse, RZ, 0x1b ;  /* 0x0000001a0d0d7211 */ /* 0x080fe200078fd8ff */
[----:B------:R-:W-:Y:S01]  /*0990*/  IMAD.IADD R72, R21, 0x1, R33 ;  /* 0x0000000115487824 */ /* 0x000fe200078e0221 */
[----:B------:R-:W-:-:S02]  /*09a0*/  LEA.HI R15, R15, R26, RZ, 0x1b ;  /* 0x0000001a0f0f7211 */ /* 0x000fc400078fd8ff */
[-C--:B------:R-:W-:Y:S02]  /*09b0*/  LEA.HI R17, R17, R26.reuse, RZ, 0x1b ;  /* 0x0000001a11117211 */ /* 0x080fe400078fd8ff */
[----:B------:R-:W-:Y:S02]  /*09c0*/  LEA.HI R19, R19, R26, RZ, 0x1b ;  /* 0x0000001a13137211 */ /* 0x000fe400078fd8ff */
[----:B------:R-:W-:Y:S02]  /*09d0*/  LOP3.LUT R56, R5, 0x1f, R26, 0xf8, !PT ;  /* 0x0000001f05387812 */ /* 0x000fe400078ef81a */
[C---:B------:R-:W-:Y:S02]  /*09e0*/  LOP3.LUT R165, R26.reuse, 0x1f, RZ, 0xc0, !PT ;  /* 0x0000001f1aa57812 */ /* 0x040fe400078ec0ff */
[----:B------:R-:W-:Y:S02]  /*09f0*/  IADD3 R52, PT, PT, R26, 0x200, RZ ;  /* 0x000002001a347810 */ /* 0x000fe40007ffe0ff */
        /* <DEDUP_REMOVED lines=11> */
[C---:B------:R-:W-:Y:S02]  /*0ab0*/  LOP3.LUT R65, R56.reuse, 0x20, RZ, 0xfc, !PT ;  /* 0x0000002038417812 */ /* 0x040fe400078efcff */
[----:B------:R-:W-:-:S02]  /*0ac0*/  LOP3.LUT R66, R56, 0x40, RZ, 0xfc, !PT ;  /* 0x0000004038427812 */ /* 0x000fc400078efcff */
[C---:B------:R-:W-:Y:S02]  /*0ad0*/  LOP3.LUT R67, R56.reuse, 0x60, RZ, 0xfc, !PT ;  /* 0x0000006038437812 */ /* 0x040fe400078efcff */
[C---:B------:R-:W-:Y:S02]  /*0ae0*/  LOP3.LUT R68, R56.reuse, 0x80, RZ, 0xfc, !PT ;  /* 0x0000008038447812 */ /* 0x040fe400078efcff */
[C---:B------:R-:W-:Y:S02]  /*0af0*/  LOP3.LUT R69, R56.reuse, 0xa0, RZ, 0xfc, !PT ;  /* 0x000000a038457812 */ /* 0x040fe400078efcff */
[C---:B------:R-:W-:Y:S02]  /*0b00*/  LOP3.LUT R70, R56.reuse, 0xc0, RZ, 0xfc, !PT ;  /* 0x000000c038467812 */ /* 0x040fe400078efcff */
[----:B------:R-:W-:-:S07]  /*0b10*/  LOP3.LUT R71, R56, 0xe0, RZ, 0xfc, !PT ;  /* 0x000000e038477812 */ /* 0x000fce00078efcff */
.L_x_8692:
        /* <DEDUP_REMOVED lines=9> */
[----:B------:R-:W-:-:S02]  /*0bb0*/  IADD3.X R5, PT, PT, RZ, R46, RZ, P2, !PT ;  /* 0x0000002eff057210 */ /* 0x000fc400017fe4ff */
[----:B------:R-:W-:Y:S01]  /*0bc0*/  PRMT R9, RZ, 0x7610, R9 ;  /* 0x00007610ff097816 */ /* 0x000fe20000000009 */
        /* <DEDUP_REMOVED lines=15> */
[----:B--2---:R-:W2:Y:S01]  /*0cc0*/  @!P6 LDG.E.U16 R0, desc[UR16][R2.64] ;  /* 0x000000100200e981 */ /* 0x004ea2000c1e1500 */
[-C--:B------:R-:W-:Y:S02]  /*0cd0*/  ISETP.GE.AND P6, PT, R71, R74.reuse, PT ;  /* 0x0000004a4700720c */ /* 0x080fe40003fc6270 */
[----:B------:R-:W-:Y:S01]  /*0ce0*/  PRMT R14, RZ, 0x7610, R14 ;  /* 0x00007610ff0e7816 */ /* 0x000fe2000000000e */
[----:B---3--:R-:W3:Y:S01]  /*0cf0*/  @!P0 LDG.E.U16 R9, desc[UR16][R2.64+0x40] ;  /* 0x0000401002098981 */ /* 0x008ee2000c1e1500 */
        /* <DEDUP_REMOVED lines=13> */
[----:B------:R-:W-:-:S02]  /*0dd0*/  PRMT R16, RZ, 0x7610, R16 ;  /* 0x00007610ff107816 */ /* 0x000fc40000000010 */
[C---:B0-----:R-:W-:Y:S01]  /*0de0*/  IADD3 R15, PT, PT, R78.reuse, 0x20, RZ ;  /* 0x000000204e0f7810 */ /* 0x041fe20007ffe0ff */
[C---:B------:R-:W-:Y:S01]  /*0df0*/  VIADD R17, R78.reuse, 0x40 ;  /* 0x000000404e117836 */ /* 0x040fe20000000000 */
[CC--:B------:R-:W-:Y:S01]  /*0e00*/  LEA.HI.SX32 R75, R78.reuse, R78.reuse, 0x1b ;  /* 0x0000004e4e4b7211 */ /* 0x0c0fe200078fdaff */
[C---:B------:R-:W-:Y:S01]  /*0e10*/  VIADD R33, R78.reuse, 0xc0 ;  /* 0x000000c04e217836 */ /* 0x040fe20000000000 */
[-C--:B------:R-:W-:Y:S02]  /*0e20*/  LEA.HI.SX32 R15, R15, R78.reuse, 0x1b ;  /* 0x0000004e0f0f7211 */ /* 0x080fe400078fdaff */
[----:B------:R-:W-:Y:S02]  /*0e30*/  LEA.HI.SX32 R17, R17, R78, 0x1b ;  /* 0x0000004e11117211 */ /* 0x000fe400078fdaff */
[----:B------:R-:W-:Y:S02]  /*0e40*/  LEA R75, R75, UR5, 0x1 ;  /* 0x000000054b4b7c11 */ /* 0x000fe4000f8e08ff */
[----:B------:R-:W-:Y:S01]  /*0e50*/  LEA R76, R15, UR5, 0x1 ;  /* 0x000000050f4c7c11 */ /* 0x000fe2000f8e08ff */
[C---:B------:R-:W-:Y:S01]  /*0e60*/  VIADD R15, R78.reuse, 0x80 ;  /* 0x000000804e0f7836 */ /* 0x040fe20000000000 */
[----:B------:R-:W-:-:S02]  /*0e70*/  IADD3 R3, PT, PT, R78, 0x60, RZ ;  /* 0x000000604e037810 */ /* 0x000fc40007ffe0ff */
[----:B------:R-:W-:Y:S02]  /*0e80*/  LEA R77, R17, UR5, 0x1 ;  /* 0x00000005114d7c11 */ /* 0x000fe4000f8e08ff */
[C---:B------:R-:W-:Y:S02]  /*0e90*/  IADD3 R17, PT, PT, R78.reuse, 0xa0, RZ ;  /* 0x000000a04e117810 */ /* 0x040fe40007ffe0ff */
[----:B------:R-:W-:Y:S02]  /*0ea0*/  IADD3 R35, PT, PT, R78, 0xe0, RZ ;  /* 0x000000e04e237810 */ /* 0x000fe40007ffe0ff */
        /* <DEDUP_REMOVED lines=10> */
[----:B------:R-:W-:Y:S02]  /*0f50*/  PRMT R2, RZ, 0x7610, R2 ;  /* 0x00007610ff027816 */ /* 0x000fe40000000002 */
[----:B------:R-:W-:Y:S01]  /*0f60*/  PRMT R3, RZ, 0x7610, R3 ;  /* 0x00007610ff037816 */ /* 0x000fe20000000003 */
[----:B--2---:R0:W-:Y:S04]  /*0f70*/  STS.U16 [R75], R0 ;  /* 0x000000004b007388 */ /* 0x0041e80000000400 */
[----:B---3--:R2:W-:Y:S01]  /*0f80*/  STS.U16 [R76+0x40], R9 ;  /* 0x000040094c007388 */ /* 0x0085e20000000400 */
[----:B0-----:R-:W-:-:S03]  /*0f90*/  IMAD.SHL.U32 R0, R78, 0x8, RZ ;  /* 0x000000084e007824 */ /* 0x001fc600078e00ff */
[----:B----4-:R0:W-:Y:S01]  /*0fa0*/  STS.U16 [R77+0x80], R8 ;  /* 0x000080084d007388 */ /* 0x0101e20000000400 */
[----:B--2---:R-:W-:Y:S02]  /*0fb0*/  PRMT R9, RZ, 0x7610, R9 ;  /* 0x00007610ff097816 */ /* 0x004fe40000000009 */
[----:B------:R-:W-:Y:S01]  /*0fc0*/  LEA.HI.SX32 R84, R0, R0, 0x1b ;  /* 0x0000000000547211 */ /* 0x000fe200078fdaff */
[----:B------:R2:W-:Y:S01]  /*0fd0*/  STS.U16 [R79+0xc0], R10 ;  /* 0x0000c00a4f007388 */ /* 0x0005e20000000400 */
[----:B------:R-:W-:Y:S02]  /*0fe0*/  PRMT R0, RZ, 0x7610, R0 ;  /* 0x00007610ff007816 */ /* 0x000fe40000000000 */
[----:B------:R-:W-:Y:S01]  /*0ff0*/  LEA R84, R84, UR5, 0x1 ;  /* 0x0000000554547c11 */ /* 0x000fe2000f8e08ff */
[----:B------:R3:W-:Y:S01]  /*1000*/  STS.U16 [R80+0x100], R11 ;  /* 0x0001000b50007388 */ /* 0x0007e20000000400 */
[----:B0-----:R-:W-:-:S03]  /*1010*/  PRMT R8, RZ, 0x7610, R8 ;  /* 0x00007610ff087816 */ /* 0x001fc60000000008 */
[----:B------:R-:W-:Y:S01]  /*1020*/  STS.U16 [R81+0x140], R12 ;  /* 0x0001400c51007388 */ /* 0x000fe20000000400 */
[----:B--2---:R-:W-:-:S03]  /*1030*/  PRMT R10, RZ, 0x7610, R10 ;  /* 0x00007610ff0a7816 */ /* 0x004fc6000000000a */
[----:B------:R0:W-:Y:S01]  /*1040*/  STS.U16 [R82+0x180], R13 ;  /* 0x0001800d52007388 */ /* 0x0001e20000000400 */
[----:B---3--:R-:W-:-:S03]  /*1050*/  PRMT R11, RZ, 0x7610, R11 ;  /* 0x00007610ff0b7816 */ /* 0x008fc6000000000b */
[----:B------:R2:W-:Y:S01]  /*1060*/  STS.U16 [R83+0x1c0], R14 ;  /* 0x0001c00e53007388 */ /* 0x0005e20000000400 */
[----:B------:R-:W-:-:S03]  /*1070*/  NOP ;  /* 0x0000000000007918 */ /* 0x000fc60000000000 */
[----:B------:R-:W3:Y:S04]  /*1080*/  LDS.U16 R93, [R84] ;  /* 0x00000000545d7984 */ /* 0x000ee80000000400 */
[----:B------:R-:W4:Y:S04]  /*1090*/  LDS.U16 R94, [R84+0x2] ;  /* 0x00000200545e7984 */ /* 0x000f280000000400 */
[----:B------:R-:W1:Y:S04]  /*10a0*/  LDS.U16 R96, [R84+0x4] ;  /* 0x0000040054607984 */ /* 0x000e680000000400 */
[----:B------:R-:W1:Y:S04]  /*10b0*/  LDS.U16 R97, [R84+0x6] ;  /* 0x0000060054617984 */ /* 0x000e680000000400 */
[----:B------:R-:W1:Y:S04]  /*10c0*/  LDS.U16 R99, [R84+0x8] ;  /* 0x0000080054637984 */ /* 0x000e680000000400 */
[----:B------:R-:W1:Y:S04]  /*10d0*/  LDS.U16 R100, [R84+0xa] ;  /* 0x00000a0054647984 */ /* 0x000e680000000400 */
[----:B------:R-:W1:Y:S04]  /*10e0*/  LDS.U16 R101, [R84+0xc] ;  /* 0x00000c0054657984 */ /* 0x000e680000000400 */
[----:B------:R-:W1:Y:S01]  /*10f0*/  LDS.U16 R103, [R84+0xe] ;  /* 0x00000e0054677984 */ /* 0x000e620000000400 */
[----:B------:R-:W-:Y:S06]  /*1100*/  BAR.SYNC.DEFER_BLOCKING 0x0 ;  /* 0x0000000000007b1d */ /* 0x000fec0000010000 */
[----:B------:R-:W3:Y:S01]  /*1110*/  @!P0 LDG.E.U16 R2, desc[UR16][R4.64] ;  /* 0x0000001004028981 */ /* 0x000ee2000c1e1500 */
[----:B------:R-:W-:-:S03]  /*1120*/  ISETP.NE.AND P0, PT, R32, RZ, PT ;  /* 0x000000ff2000720c */ /* 0x000fc60003f05270 */
[----:B------:R-:W4:Y:S04]  /*1130*/  @!P1 LDG.E.U16 R8, desc[UR16][R4.64+0x80] ;  /* 0x0000801004089981 */ /* 0x000f28000c1e1500 */
[----:B------:R-:W4:Y:S04]  /*1140*/  @!P2 LDG.E.U16 R16, desc[UR16][R4.64+0xc0] ;  /* 0x0000c0100410a981 */ /* 0x000f28000c1e1500 */
[----:B------:R-:W4:Y:S04]  /*1150*/  @!P3 LDG.E.U16 R9, desc[UR16][R4.64+0x100] ;  /* 0x000100100409b981 */ /* 0x000f28000c1e1500 */
[----:B------:R-:W4:Y:S01]  /*1160*/  @!P0 LDG.E.U16 R3, desc[UR16][R4.64+0x40] ;  /* 0x0000401004038981 */ /* 0x000f22000c1e1500 */
[----:B0-----:R-:W-:-:S03]  /*1170*/  P2R R13, PR, RZ, 0x1 ;  /* 0x00000001ff0d7803 */ /* 0x001fc60000000000 */
[----:B------:R-:W4:Y:S04]  /*1180*/  @!P4 LDG.E.U16 R0, desc[UR16][R4.64+0x140] ;  /* 0x000140100400c981 */ /* 0x000f28000c1e1500 */
[----:B------:R-:W4:Y:S04]  /*1190*/  @!P5 LDG.E.U16 R11, desc[UR16][R4.64+0x180] ;  /* 0x00018010040bd981 */ /* 0x000f28000c1e1500 */
[----:B------:R-:W4:Y:S01]  /*11a0*/  @!P6 LDG.E.U16 R10, desc[UR16][R4.64+0x1c0] ;  /* 0x0001c010040ae981 */ /* 0x000f22000c1e1500 */
[----:B------:R-:W-:Y:S02]  /*11b0*/  ISETP.GE.AND P0, PT, R56, R74, PT ;  /* 0x0000004a3800720c */ /* 0x000fe40003f06270 */
[----:B--2---:R-:W-:-:S02]  /*11c0*/  PRMT R14, RZ, 0x7610, R14 ;  /* 0x00007610ff0e7816 */ /* 0x004fc4000000000e */
        /* <DEDUP_REMOVED lines=34> */
[----:B------:R-:W-:Y:S01]  /*13f0*/  IMAD.U32 R93, R93, 0x10000, RZ ;  /* 0x000100005d5d7824 */ /* 0x000fe200078e00ff */
[----:B------:R-:W-:-:S02]  /*1400*/  SHF.L.U32 R94, R94, 0x10, RZ ;  /* 0x000000105e5e7819 */ /* 0x000fc400000006ff */
[----:B-1----:R-:W-:Y:S01]  /*1410*/  SHF.L.U32 R96, R96, 0x10, RZ ;  /* 0x0000001060607819 */ /* 0x002fe200000006ff */
[----:B------:R-:W-:Y:S02]  /*1420*/  IMAD.U32 R97, R97, 0x10000, RZ ;  /* 0x0001000061617824 */ /* 0x000fe400078e00ff */
[----:B------:R-:W-:Y:S01]  /*1430*/  IMAD.U32 R99, R99, 0x10000, RZ ;  /* 0x0001000063637824 */ /* 0x000fe200078e00ff */
[----:B------:R-:W-:Y:S01]  /*1440*/  SHF.L.U32 R100, R100, 0x10, RZ ;  /* 0x0000001064647819 */ /* 0x000fe200000006ff */
[----:B------:R-:W-:Y:S01]  /*1450*/  UISETP.GE.AND UP0, UPT, UR4, 0x1, UPT ;  /* 0x000000010400788c */ /* 0x000fe2000bf06270 */
[----:B------:R-:W-:Y:S02]  /*1460*/  SHF.L.U32 R101, R101, 0x10, RZ ;  /* 0x0000001065657819 */ /* 0x000fe400000006ff */
[----:B------:R-:W-:Y:S01]  /*1470*/  SHF.L.U32 R103, R103, 0x10, RZ ;  /* 0x0000001067677819 */ /* 0x000fe200000006ff */
[----:B------:R-:W-:Y:S01]  /*1480*/  HFMA2 R85, -RZ, RZ, 0, 0 ;  /* 0x00000000ff557431 */ /* 0x000fe200000001ff */
[----:B------:R-:W-:-:S02]  /*1490*/  CS2R R86, SRZ ;  /* 0x0000000000567805 */ /* 0x000fc4000001ff00 */
[----:B------:R-:W-:Y:S02]  /*14a0*/  CS2R R88, SRZ ;  /* 0x0000000000587805 */ /* 0x000fe4000001ff00 */
[----:B------:R-:W-:Y:S01]  /*14b0*/  CS2R R90, SRZ ;  /* 0x00000000005a7805 */ /* 0x000fe2000001ff00 */
[----:B------:R-:W-:Y:S01]  /*14c0*/  IMAD.MOV.U32 R92, RZ, RZ, RZ ;  /* 0x000000ffff5c7224 */ /* 0x000fe200078e00ff */
        /* <DEDUP_REMOVED lines=17> */
[----:B0-----:R-:W-:Y:S01]  /*15e0*/  SHF.L.U32 R0, R33, 0x10, RZ ;  /* 0x0000001021007819 */ /* 0x001fe200000006ff */
[----:B-1----:R-:W-:-:S04]  /*15f0*/  IMAD.U32 R95, R95, 0x10000, RZ ;  /* 0x000100005f5f7824 */ /* 0x002fc800078e00ff */
[----:B------:R-:W-:Y:S01]  /*1600*/  FFMA.FTZ R6, R0, R93, R53 ;  /* 0x0000005d00067223 */ /* 0x000fe20000010035 */
[----:B--2---:R-:W-:-:S03]  /*1610*/  SHF.L.U32 R98, R98, 0x10, RZ ;  /* 0x0000001062627819 */ /* 0x004fc600000006ff */
[----:B------:R-:W-:Y:S01]  /*1620*/  FFMA.FTZ R7, R95, R94, R6 ;  /* 0x0000005e5f077223 */ /* 0x000fe20000010006 */
[----:B---3--:R-:W-:-:S03]  /*1630*/  IMAD.U32 R102, R102, 0x10000, RZ ;  /* 0x0001000066667824 */ /* 0x008fc600078e00ff */
[----:B------:R-:W-:Y:S01]  /*1640*/  FFMA.FTZ R7, R98, R96, R7 ;  /* 0x0000006062077223 */ /* 0x000fe20000010007 */
[----:B----4-:R-:W-:-:S03]  /*1650*/  IMAD.U32 R104, R104, 0x10000, RZ ;  /* 0x0001000068687824 */ /* 0x010fc600078e00ff */
[----:B------:R-:W-:Y:S01]  /*1660*/  FFMA.FTZ R7, R102, R97, R7 ;  /* 0x0000006166077223 */ /* 0x000fe20000010007 */
[----:B------:R-:W-:-:S03]  /*1670*/  IMAD.U32 R105, R105, 0x10000, RZ ;  /* 0x0001000069697824 */ /* 0x000fc600078e00ff */
[----:B------:R-:W-:Y:S01]  /*1680*/  FFMA.FTZ R6, R104, R99, R7 ;  /* 0x0000006368067223 */ /* 0x000fe20000010007 */
[----:B------:R-:W-:-:S03]  /*1690*/  SHF.L.U32 R106, R106, 0x10, RZ ;  /* 0x000000106a6a7819 */ /* 0x000fc600000006ff */
[----:B------:R-:W-:Y:S01]  /*16a0*/  FFMA.FTZ R7, R105, R100, R6 ;  /* 0x0000006469077223 */ /* 0x000fe20000010006 */
[----:B------:R-:W-:-:S03]  /*16b0*/  IMAD.U32 R108, R108, 0x10000, RZ ;  /* 0x000100006c6c7824 */ /* 0x000fc600078e00ff */
        /* <DEDUP_REMOVED lines=19> */
[----:B------:R-:W-:Y:S01]  /*17f0*/  SHF.L.U32 R3, R3, 0x10, RZ ;  /* 0x0000001003037819 */ /* 0x000fe200000006ff */
[----:B------:R-:W-:Y:S01]  /*1800*/  IMAD.U32 R117, R2, 0x10000, RZ ;  /* 0x0001000002757824 */ /* 0x000fe200078e00ff */
[----:B------:R-:W-:Y:S01]  /*1810*/  ISETP.NE.AND P1, PT, R51, 0x1, PT ;  /* 0x000000013300780c */ /* 0x000fe20003f25270 */
[--C-:B------:R-:W-:Y:S01]  /*1820*/  FADD.FTZ R120, R17, R36.reuse ;  /* 0x0000002411787221 */ /* 0x100fe20000010000 */
[----:B------:R-:W-:Y:S01]  /*1830*/  SHF.L.U32 R127, R51, 0x8, RZ ;  /* 0x00000008337f7819 */ /* 0x000fe200000006ff */
[--C-:B------:R-:W-:Y:S01]  /*1840*/  FADD.FTZ R117, R117, R36.reuse ;  /* 0x0000002475757221 */ /* 0x100fe20000010000 */
[----:B------:R-:W-:Y:S01]  /*1850*/  IADD3 R16, P2, PT, R18, R20, RZ ;  /* 0x0000001412107210 */ /* 0x000fe20007f5e0ff */
[----:B------:R-:W1:Y:S01]  /*1860*/  LDC.64 R12, c[0x0][0x440] ;  /* 0x00011000ff0c7b82 */ /* 0x000e620000000a00 */
[--C-:B------:R-:W-:Y:S01]  /*1870*/  FADD.FTZ R122, R3, R36.reuse ;  /* 0x00000024037a7221 */ /* 0x100fe20000010000 */
[--C-:B------:R-:W-:Y:S01]  /*1880*/  FADD.FTZ R121, R121, R36.reuse ;  /* 0x0000002479797221 */ /* 0x100fe20000010000 */
[--C-:B------:R-:W-:Y:S01]  /*1890*/  FADD.FTZ R124, R33, R36.reuse ;  /* 0x00000024217c7221 */ /* 0x100fe20000010000 */
[--C-:B------:R-:W-:Y:S01]  /*18a0*/  FADD.FTZ R123, R123, R36.reuse ;  /* 0x000000247b7b7221 */ /* 0x100fe20000010000 */
[--C-:B------:R-:W-:Y:S01]  /*18b0*/  FADD.FTZ R126, R35, R36.reuse ;  /* 0x00000024237e7221 */ /* 0x100fe20000010000 */
[----:B------:R-:W-:Y:S01]  /*18c0*/  FADD.FTZ R125, R125, R36 ;  /* 0x000000247d7d7221 */ /* 0x000fe20000010000 */
[----:B------:R-:W-:Y:S01]  /*18d0*/  ISETP.GE.AND P0, PT, R56, R74, PT ;  /* 0x0000004a3800720c */ /* 0x000fe20003f06270 */
[----:B------:R-:W2:Y:S01]  /*18e0*/  LDC.64 R10, c[0x0][0x3c0] ;  /* 0x0000f000ff0a7b82 */ /* 0x000ea20000000a00 */
[C---:B------:R-:W-:Y:S01]  /*18f0*/  LOP3.LUT R169, R18.reuse, 0x100, RZ, 0xc0, !PT ;  /* 0x0000010012a97812 */ /* 0x040fe200078ec0ff */
[----:B------:R-:W-:Y:S01]  /*1900*/  VIADD R115, R51, 0xfffffffe ;  /* 0xfffffffe33737836 */ /* 0x000fe20000000000 */
[----:B------:R-:W-:Y:S01]  /*1910*/  IADD3 R170, PT, PT, R18, R26, RZ ;  /* 0x0000001a12aa7210 */ /* 0x000fe20007ffe0ff */
[----:B------:R-:W-:Y:S01]  /*1920*/  IMAD.MOV.U32 R85, RZ, RZ, RZ ;  /* 0x000000ffff557224 */ /* 0x000fe200078e00ff */
[----:B------:R-:W-:Y:S01]  /*1930*/  ISETP.EQ.AND P1, PT, R26, RZ, P1 ;  /* 0x000000ff1a00720c */ /* 0x000fe20000f22270 */
[----:B------:R-:W-:Y:S01]  /*1940*/  FMUL.FTZ R128, R120, R93 ;  /* 0x0000005d78807220 */ /* 0x000fe20000410000 */
[----:B------:R-:W-:Y:S01]  /*1950*/  LOP3.LUT R127, R127, 0x100, RZ, 0xc0, !PT ;  /* 0x000001007f7f7812 */ /* 0x000fe200078ec0ff */
[----:B------:R-:W3:Y:S01]  /*1960*/  LDC.64 R8, c[0x0][0x450] ;  /* 0x00011400ff087b82 */ /* 0x000ee20000000a00 */
[----:B------:R-:W-:Y:S01]  /*1970*/  IADD3.X R17, PT, PT, RZ, R72, RZ, P2, !PT ;  /* 0x00000048ff117210 */ /* 0x000fe200017fe4ff */
[----:B------:R-:W-:Y:S01]  /*1980*/  FMUL.FTZ R129, R117, R94 ;  /* 0x0000005e75817220 */ /* 0x000fe20000410000 */
[----:B------:R-:W-:Y:S01]  /*1990*/  FMUL.FTZ R130, R122, R96 ;  /* 0x000000607a827220 */ /* 0x000fe20000410000 */
[----:B------:R-:W-:Y:S01]  /*19a0*/  FMUL.FTZ R131, R121, R97 ;  /* 0x0000006179837220 */ /* 0x000fe20000410000 */
[----:B------:R-:W-:Y:S01]  /*19b0*/  FMUL.FTZ R132, R124, R99 ;  /* 0x000000637c847220 */ /* 0x000fe20000410000 */
[----:B------:R-:W-:Y:S01]  /*19c0*/  FMUL.FTZ R133, R123, R100 ;  /* 0x000000647b857220 */ /* 0x000fe20000410000 */
[----:B------:R-:W-:Y:S01]  /*19d0*/  FMUL.FTZ R134, R126, R101 ;  /* 0x000000657e867220 */ /* 0x000fe20000410000 */
[----:B------:R-:W4:Y:S01]  /*19e0*/  LDC.64 R6, c[0x0][0x3e0] ;  /* 0x0000f800ff067b82 */ /* 0x000f220000000a00 */
[----:B------:R-:W-:Y:S01]  /*19f0*/  FMUL.FTZ R135, R125, R103 ;  /* 0x000000677d877220 */ /* 0x000fe20000410000 */
[----:B------:R-:W0:Y:S01]  /*1a00*/  LDCU UR7, c[0x0][0x394] ;  /* 0x00007280ff0777ac */ /* 0x000e220008000800 */
[----:B------:R-:W0:Y:S05]  /*1a10*/  LDCU UR11, c[0x0][0x38c] ;  /* 0x00007180ff0b77ac */ /* 0x000e2a0008000800 */
[----:B------:R-:W0:Y:S01]  /*1a20*/  LDC.64 R4, c[0x0][0x4d0] ;  /* 0x00013400ff047b82 */ /* 0x000e220000000a00 */
[----:B------:R-:W0:Y:S01]  /*1a30*/  LDCU UR10, c[0x0][0x388] ;  /* 0x00007100ff0a77ac */ /* 0x000e220008000800 */
[----:B------:R-:W0:Y:S01]  /*1a40*/  LDCU.64 UR8, c[0x0][0x538] ;  /* 0x0000a700ff0877ac */ /* 0x000e220008000a00 */
[----:B------:R-:W-:-:S05]  /*1a50*/  UMOV UR4, URZ ;  /* 0x000000ff00047c82 */ /* 0x000fca0008000000 */
.L_x_8691:
[----:B------:R-:W-:Y:S01]  /*1a60*/  MOV R3, RZ ;  /* 0x000000ff00037202 */ /* 0x000fe20000000f00 */
[----:B------:R-:W-:Y:S01]  /*1a70*/  IMAD.MOV.U32 R2, RZ, RZ, R56 ;  /* 0x000000ffff027224 */ /* 0x000fe200078e0038 */
[-C--:B------:R-:W-:Y:S02]  /*1a80*/  ISETP.GE.AND P3, PT, R65, R74.reuse, PT ;  /* 0x0000004a4100720c */ /* 0x080fe40003f66270 */
[----:B------:R-:W-:Y:S01]  /*1a90*/  ISETP.GE.AND P5, PT, R66, R74, PT ;  /* 0x0000004a4200720c */ /* 0x000fe20003fa6270 */
[----:B0-2---:R-:W-:-:S04]  /*1aa0*/  IMAD.WIDE.U32 R32, R10, UR4, R2 ;  /* 0x000000040a207c25 */ /* 0x005fc8000f8e0002 */
[----:B------:R-:W-:Y:S01]  /*1ab0*/  IMAD R3, R11, UR4, R33 ;  /* 0x000000040b037c24 */ /* 0x000fe2000f8e0221 */
[----:B------:R-:W-:-:S04]  /*1ac0*/  LEA R2, P2, R32, R49, 0x1 ;  /* 0x0000003120027211 */ /* 0x000fc800078408ff */
[----:B------:R-:W-:-:S05]  /*1ad0*/  LEA.HI.X R3, R32, R50, R3, 0x1, P2 ;  /* 0x0000003220037211 */ /* 0x000fca00010f0c03 */
[----:B------:R-:W2:Y:S04]  /*1ae0*/  @!P0 LDG.E.U16 R136, desc[UR16][R2.64] ;  /* 0x0000001002888981 */ /* 0x000ea8000c1e1500 */
[----:B------:R-:W5:Y:S04]  /*1af0*/  @!P3 LDG.E.U16 R119, desc[UR16][R2.64+0x40] ;  /* 0x000040100277b981 */ /* 0x000f68000c1e1500 */
[----:B---3--:R-:W3:Y:S01]  /*1b00*/  @!P5 LDG.E.U16 R118, desc[UR16][R2.64+0x80] ;  /* 0x000080100276d981 */ /* 0x008ee2000c1e1500 */
[----:B------:R-:W-:Y:S01]  /*1b10*/  MOV R32, R24 ;  /* 0x0000001800207202 */ /* 0x000fe20000000f00 */
[----:B------:R-:W-:-:S02]  /*1b20*/  IMAD.MOV.U32 R33, RZ, RZ, R43 ;  /* 0x000000ffff217224 */ /* 0x000fc400078e002b */
[----:B------:R-:W-:Y:S01]  /*1b30*/  HFMA2 R138, -RZ, RZ, 0, 0 ;  /* 0x00000000ff8a7431 */ /* 0x000fe200000001ff */
[----:B------:R-:W-:Y:S01]  /*1b40*/  ISETP.GE.AND P2, PT, R67, R74, PT ;  /* 0x0000004a4300720c */ /* 0x000fe20003f46270 */
[----:B0-----:R-:W-:Y:S01]  /*1b50*/  IMAD.WIDE.U32 R34, R14, UR4, R32 ;  /* 0x000000040e227c25 */ /* 0x001fe2000f8e0020 */
[----:B------:R-:W-:-:S03]  /*1b60*/  MOV R140, RZ ;  /* 0x000000ff008c7202 */ /* 0x000fc60000000f00 */
[----:B------:R-:W-:Y:S01]  /*1b70*/  IMAD R33, R15, UR4, R35 ;  /* 0x000000040f217c24 */ /* 0x000fe2000f8e0223 */
[----:B-1----:R-:W-:-:S04]  /*1b80*/  LEA R32, P4, R34, R12, 0x2 ;  /* 0x0000000c22207211 */ /* 0x002fc800078810ff */
[----:B------:R-:W-:Y:S02]  /*1b90*/  LEA.HI.X R33, R34, R13, R33, 0x2, P4 ;  /* 0x0000000d22217211 */ /* 0x000fe400020f1421 */
[-C--:B------:R-:W-:Y:S01]  /*1ba0*/  ISETP.GE.AND P4, PT, R68, R74.reuse, PT ;  /* 0x0000004a4400720c */ /* 0x080fe20003f86270 */
[----:B------:R-:W4:Y:S01]  /*1bb0*/  @!P2 LDG.E.U16 R35, desc[UR16][R2.64+0xc0] ;  /* 0x0000c0100223a981 */ /* 0x000f22000c1e1500 */
[----:B------:R-:W-:-:S11]  /*1bc0*/  ISETP.GE.AND P6, PT, R70, R74, PT ;  /* 0x0000004a4600720c */ /* 0x000fd60003fc6270 */
[----:B------:R-:W4:Y:S04]  /*1bd0*/  @!P4 LDG.E.U16 R137, desc[UR16][R2.64+0x100] ;  /* 0x000100100289c981 */ /* 0x000f28000c1e1500 */
[----:B------:R-:W4:Y:S01]  /*1be0*/  @!P6 LDG.E.U16 R139, desc[UR16][R2.64+0x180] ;  /* 0x00018010028be981 */ /* 0x000f22000c1e1500 */
[----:B--2---:R-:W-:-:S03]  /*1bf0*/  @!P0 PRMT R138, R136, 0x5410, RZ ;  /* 0x00005410888a8816 */ /* 0x004fc600000000ff */
[----:B------:R-:W2:Y:S01]  /*1c00*/  LDG.E R136, desc[UR16][R32.64] ;  /* 0x0000001020887981 */ /* 0x000ea2000c1e1900 */
[----:B-----5:R-:W-:Y:S02]  /*1c10*/  @!P3 PRMT R138, R138, 0x5410, R119 ;  /* 0x000054108a8ab816 */ /* 0x020fe40000000077 */
[-C--:B------:R-:W-:Y:S02]  /*1c20*/  ISETP.GE.AND P3, PT, R69, R74.reuse, PT ;  /* 0x0000004a4500720c */ /* 0x080fe40003f66270 */
[----:B---3--:R-:W-:Y:S02]  /*1c30*/  @!P5 PRMT R140, R118, 0x5410, RZ ;  /* 0x00005410768cd816 */ /* 0x008fe400000000ff */
[----:B------:R-:W-:-:S09]  /*1c40*/  ISETP.GE.AND P5, PT, R71, R74, PT ;  /* 0x0000004a4700720c */ /* 0x000fd20003fa6270 */
[----:B------:R-:W3:Y:S04]  /*1c50*/  @!P3 LDG.E.U16 R142, desc[UR16][R2.64+0x140] ;  /* 0x00014010028eb981 */ /* 0x000ee8000c1e1500 */
[----:B------:R0:W5:Y:S02]  /*1c60*/  @!P5 LDG.E.U16 R144, desc[UR16][R2.64+0x1c0] ;  /* 0x0001c0100290d981 */ /* 0x000164000c1e1500 */
[----:B0-----:R-:W-:Y:S01]  /*1c70*/  MOV R3, R45 ;  /* 0x0000002d00037202 */ /* 0x001fe20000000f00 */
[----:B------:R-:W-:Y:S01]  /*1c80*/  IMAD.MOV.U32 R2, RZ, RZ, R22 ;  /* 0x000000ffff027224 */ /* 0x000fe200078e0016 */
[----:B----4-:R-:W-:-:S03]  /*1c90*/  @!P2 PRMT R140, R140, 0x5410, R35 ;  /* 0x000054108c8ca816 */ /* 0x010fc60000000023 */
[----:B------:R-:W-:-:S04]  /*1ca0*/  IMAD.WIDE.U32 R118, R6, UR4, R2 ;  /* 0x0000000406767c25 */ /* 0x000fc8000f8e0002 */
[----:B------:R-:W-:Y:S01]  /*1cb0*/  HFMA2 R3, -RZ, RZ, 0, 0 ;  /* 0x00000000ff037431 */ /* 0x000fe200000001ff */
[----:B------:R-:W-:Y:S01]  /*1cc0*/  @!P4 PRMT R3, R137, 0x5410, RZ ;  /* 0x000054108903c816 */ /* 0x000fe200000000ff */
[--C-:B------:R-:W-:Y:S01]  /*1cd0*/  IMAD R35, R7, UR4, R119.reuse ;  /* 0x0000000407237c24 */ /* 0x100fe2000f8e0277 */
[----:B------:R-:W-:Y:S01]  /*1ce0*/  LEA R34, P2, R118, R8, 0x2 ;  /* 0x0000000876227211 */ /* 0x000fe200078410ff */
[----:B------:R-:W-:Y:S01]  /*1cf0*/  IMAD.MOV.U32 R33, RZ, RZ, RZ ;  /* 0x000000ffff217224 */ /* 0x000fe200078e00ff */
[----:B------:R-:W-:Y:S02]  /*1d00*/  @!P6 PRMT R33, R139, 0x5410, RZ ;  /* 0x000054108b21e816 */ /* 0x000fe400000000ff */
[----:B------:R-:W-:Y:S02]  /*1d10*/  PRMT R119, R138, 0x7632, R119 ;  /* 0x000076328a777816 */ /* 0x000fe40000000077 */
[----:B------:R-:W-:Y:S02]  /*1d20*/  LEA.HI.X R35, R118, R9, R35, 0x2, P2 ;  /* 0x0000000976237211 */ /* 0x000fe400010f1423 */
[----:B------:R-:W-:Y:S01]  /*1d30*/  PRMT R118, R140, 0x7632, R118 ;  /* 0x000076328c767816 */ /* 0x000fe20000000076 */
[----:B------:R-:W-:Y:S04]  /*1d40*/  STS.U16 [R75], R138 ;  /* 0x0000008a4b007388 */ /* 0x000fe80000000400 */
[----:B------:R-:W-:Y:S04]  /*1d50*/  STS.U16 [R76+0x40], R119 ;  /* 0x000040774c007388 */ /* 0x000fe80000000400 */
[----:B------:R0:W-:Y:S04]  /*1d60*/  STS.U16 [R77+0x80], R140 ;  /* 0x0000808c4d007388 */ /* 0x0001e80000000400 */
[----:B------:R-:W-:Y:S01]  /*1d70*/  STS.U16 [R79+0xc0], R118 ;  /* 0x0000c0764f007388 */ /* 0x000fe20000000400 */
[----:B---3--:R-:W-:-:S02]  /*1d80*/  @!P3 PRMT R3, R3, 0x5410, R142 ;  /* 0x000054100303b816 */ /* 0x008fc4000000008e */
[----:B-----5:R-:W-:Y:S02]  /*1d90*/  @!P5 PRMT R33, R33, 0x5410, R144 ;  /* 0x000054102121d816 */ /* 0x020fe40000000090 */
[----:B------:R-:W-:Y:S02]  /*1da0*/  PRMT R32, R3, 0x7632, R32 ;  /* 0x0000763203207816 */ /* 0x000fe40000000020 */
[----:B------:R-:W-:Y:S01]  /*1db0*/  PRMT R137, R33, 0x7632, R137 ;  /* 0x0000763221897816 */ /* 0x000fe20000000089 */
[----:B------:R-:W-:Y:S04]  /*1dc0*/  STS.U16 [R80+0x100], R3 ;  /* 0x0001000350007388 */ /* 0x000fe80000000400 */
[----:B------:R-:W-:Y:S04]  /*1dd0*/  STS.U16 [R81+0x140], R32 ;  /* 0x0001402051007388 */ /* 0x000fe80000000400 */
[----:B------:R-:W-:Y:S04]  /*1de0*/  STS.U16 [R82+0x180], R33 ;  /* 0x0001802152007388 */ /* 0x000fe80000000400 */
[----:B------:R1:W-:Y:S01]  /*1df0*/  STS.U16 [R83+0x1c0], R137 ;  /* 0x0001c08953007388 */ /* 0x0003e20000000400 */
[----:B------:R-:W-:-:S03]  /*1e00*/  NOP ;  /* 0x0000000000007918 */ /* 0x000fc60000000000 */
[----:B------:R3:W4:Y:S04]  /*1e10*/  LDG.E R149, desc[UR16][R34.64] ;  /* 0x0000001022957981 */ /* 0x000728000c1e1900 */
[----:B------:R-:W5:Y:S04]  /*1e20*/  LDS.U16 R141, [R84] ;  /* 0x00000000548d7984 */ /* 0x000f680000000400 */
[----:B------:R-:W5:Y:S04]  /*1e30*/  LDS.U16 R143, [R84+0x4] ;  /* 0x00000400548f7984 */ /* 0x000f680000000400 */
[----:B------:R-:W-:Y:S04]  /*1e40*/  LDS.U16 R144, [R84+0x6] ;  /* 0x0000060054907984 */ /* 0x000fe80000000400 */
[----:B------:R-:W-:Y:S04]  /*1e50*/  LDS.U16 R146, [R84+0xa] ;  /* 0x00000a0054927984 */ /* 0x000fe80000000400 */
[----:B------:R-:W-:Y:S04]  /*1e60*/  LDS.U16 R147, [R84+0xc] ;  /* 0x00000c0054937984 */ /* 0x000fe80000000400 */
[----:B------:R-:W5:Y:S04]  /*1e70*/  LDS.U16 R142, [R84+0x2] ;  /* 0x00000200548e7984 */ /* 0x000f680000000400 */
[----:B------:R-:W5:Y:S04]  /*1e80*/  LDS.U16 R145, [R84+0x8] ;  /* 0x0000080054917984 */ /* 0x000f680000000400 */
[----:B------:R-:W5:Y:S01]  /*1e90*/  LDS.U16 R148, [R84+0xe] ;  /* 0x00000e0054947984 */ /* 0x000f620000000400 */
[----:B------:R-:W5:Y:S01]  /*1ea0*/  S2UR UR6, SR_CgaCtaId ;  /* 0x00000000000679c3 */ /* 0x000f620000008800 */
[----:B--2---:R-:W-:-:S04]  /*1eb0*/  FMUL.FTZ R2, R136, 1.4426950216293334961 ;  /* 0x3fb8aa3b88027820 */ /* 0x004fc80000410000 */
[-C--:B0-----:R-:W-:Y:S01]  /*1ec0*/  FMUL.FTZ R140, R120, R2.reuse ;  /* 0x00000002788c7220 */ /* 0x081fe20000410000 */
[-C--:B------:R-:W-:Y:S01]  /*1ed0*/  FMUL.FTZ R119, R117, R2.reuse ;  /* 0x0000000275777220 */ /* 0x080fe20000410000 */
[-C--:B-1----:R-:W-:Y:S01]  /*1ee0*/  FMUL.FTZ R137, R122, R2.reuse ;  /* 0x000000027a897220 */ /* 0x082fe20000410000 */
[-C--:B---3--:R-:W-:Y:S01]  /*1ef0*/  FMUL.FTZ R34, R121, R2.reuse ;  /* 0x0000000279227220 */ /* 0x088fe20000410000 */
[-C--:B------:R-:W-:Y:S01]  /*1f00*/  FMUL.FTZ R118, R124, R2.reuse ;  /* 0x000000027c767220 */ /* 0x080fe20000410000 */
[-C--:B------:R-:W-:Y:S01]  /*1f10*/  FMUL.FTZ R35, R123, R2.reuse ;  /* 0x000000027b237220 */ /* 0x080fe20000410000 */
[----:B------:R-:W0:Y:S01]  /*1f20*/  MUFU.EX2 R140, R140 ;  /* 0x0000008c008c7308 */ /* 0x000e220000000800 */
[-C--:B------:R-:W-:Y:S01]  /*1f30*/  FMUL.FTZ R138, R126, R2.reuse ;  /* 0x000000027e8a7220 */ /* 0x080fe20000410000 */
[----:B------:R-:W-:Y:S01]  /*1f40*/  FMUL.FTZ R139, R125, R2 ;  /* 0x000000027d8b7220 */ /* 0x000fe20000410000 */
[----:B------:R-:W-:Y:S01]  /*1f50*/  UMOV UR5, 0x400 ;  /* 0x0000040000057882 */ /* 0x000fe20000000000 */
[----:B------:R-:W-:-:S02]  /*1f60*/  ISETP.NE.AND P3, PT, R26, RZ, PT ;  /* 0x000000ff1a00720c */ /* 0x000fc40003f65270 */
[----:B------:R-:W-:Y:S02]  /*1f70*/  IADD3 R3, PT, PT, R169, UR4, RZ ;  /* 0x00000004a9037c10 */ /* 0x000fe4000fffe0ff */
[----:B------:R-:W-:Y:S01]  /*1f80*/  ISETP.NE.AND P2, PT, R26, 0x1f, PT ;  /* 0x0000001f1a00780c */ /* 0x000fe20003f45270 */
[----:B------:R-:W1:Y:S01]  /*1f90*/  MUFU.EX2 R119, R119 ;  /* 0x0000007700777308 */ /* 0x000e620000000800 */
[----:B------:R-:W-:Y:S01]  /*1fa0*/  SEL R3, R3, R52, !P3 ;  /* 0x0000003403037207 */ /* 0x000fe20005800000 */
[----:B-----5:R-:W-:Y:S02]  /*1fb0*/  ULEA UR5, UR6, UR5, 0x18 ;  /* 0x0000000506057291 */ /* 0x020fe4000f8ec0ff */
[----:B------:R-:W2:Y:S04]  /*1fc0*/  MUFU.EX2 R137, R137 ;  /* 0x0000008900897308 */ /* 0x000ea80000000800 */
[----:B------:R-:W3:Y:S01]  /*1fd0*/  MUFU.EX2 R34, R34 ;  /* 0x0000002200227308 */ /* 0x000ee20000000800 */
[----:B------:R-:W-:-:S03]  /*1fe0*/  LEA R3, R3, UR5, 0x2 ;  /* 0x0000000503037c11 */ /* 0x000fc6000f8e10ff */
[----:B------:R-:W0:Y:S04]  /*1ff0*/  MUFU.EX2 R118, R118 ;  /* 0x0000007600767308 */ /* 0x000e280000000800 */
[----:B------:R-:W1:Y:S04]  /*2000*/  MUFU.EX2 R35, R35 ;  /* 0x0000002300237308 */ /* 0x000e680000000800 */
[----:B------:R-:W1:Y:S04]  /*2010*/  MUFU.EX2 R138, R138 ;  /* 0x0000008a008a7308 */ /* 0x000e680000000800 */
[----:B------:R-:W1:Y:S01]  /*2020*/  MUFU.EX2 R139, R139 ;  /* 0x0000008b008b7308 */ /* 0x000e620000000800 */
[----:B------:R-:W-:Y:S01]  /*2030*/  SHF.L.U32 R141, R141, 0x10, RZ ;  /* 0x000000108d8d7819 */ /* 0x000fe200000006ff */
[----:B0-----:R0:W-:Y:S01]  /*2040*/  STS [R3+0x878], R140 ;  /* 0x0008788c03007388 */ /* 0x0011e20000000800 */
[----:B------:R-:W-:Y:S01]  /*2050*/  SHF.L.U32 R143, R143, 0x10, RZ ;  /* 0x000000108f8f7819 */ /* 0x000fe200000006ff */
[----:B------:R-:W-:Y:S01]  /*2060*/  IMAD.U32 R142, R142, 0x10000, RZ ;  /* 0x000100008e8e7824 */ /* 0x000fe200078e00ff */
[----:B------:R-:W-:Y:S01]  /*2070*/  SHF.L.U32 R144, R144, 0x10, RZ ;  /* 0x0000001090907819 */ /* 0x000fe200000006ff */
[----:B------:R-:W-:Y:S01]  /*2080*/  IMAD.U32 R145, R145, 0x10000, RZ ;  /* 0x0001000091917824 */ /* 0x000fe200078e00ff */
[----:B------:R-:W-:Y:S01]  /*2090*/  SHF.L.U32 R146, R146, 0x10, RZ ;  /* 0x0000001092927819 */ /* 0x000fe200000006ff */
[----:B------:R-:W-:Y:S01]  /*20a0*/  IMAD.U32 R148, R148, 0x10000, RZ ;  /* 0x0001000094947824 */ /* 0x000fe200078e00ff */
[----:B------:R-:W-:Y:S01]  /*20b0*/  SHF.L.U32 R147, R147, 0x10, RZ ;  /* 0x0000001093937819 */ /* 0x000fe200000006ff */
        /* <DEDUP_REMOVED lines=8> */
[----:B------:R-:W-:Y:S01]  /*2140*/  BAR.SYNC.DEFER_BLOCKING 0x0 ;  /* 0x0000000000007b1d */ /* 0x000fe20000010000 */
[-C--:B----4-:R-:W-:Y:S01]  /*2150*/  FMUL.FTZ R158, R0, R149.reuse ;  /* 0x00000095009e7220 */ /* 0x090fe20000410000 */
        /* <DEDUP_REMOVED lines=8> */
[----:B0123--:R-:W-:Y:S06]  /*21e0*/  @P2 BRA `(.L_x_8671) ;  /* 0x00000000001c2947 */ /* 0x00ffec0003800000 */
[----:B------:R-:W-:Y:S02]  /*21f0*/  ISETP.NE.AND P2, PT, R51, UR7, PT ;  /* 0x0000000733007c0c */ /* 0x000fe4000bf45270 */
[----:B------:R-:W-:-:S11]  /*2200*/  MOV R168, 0x3f800000 ;  /* 0x3f80000000a87802 */ /* 0x000fd60000000f00 */
[----:B------:R-:W-:Y:S05]  /*2210*/  @!P2 BRA `(.L_x_8672) ;  /* 0x000000000014a947 */ /* 0x000fea0003800000 */
[----:B------:R-:W-:-:S04]  /*2220*/  IADD3 R2, PT, PT, R127, UR4, RZ ;  /* 0x000000047f027c10 */ /* 0x000fc8000fffe0ff */
[----:B------:R-:W-:-:S05]  /*2230*/  LEA R2, R2, UR5, 0x2 ;  /* 0x0000000502027c11 */ /* 0x000fca000f8e10ff */
[----:B------:R2:W3:Y:S01]  /*2240*/  LDS R168, [R2+0x878] ;  /* 0x0008780002a87984 */ /* 0x0004e20000000800 */
[----:B------:R-:W-:Y:S05]  /*2250*/  BRA `(.L_x_8672) ;  /* 0x0000000000047947 */ /* 0x000fea0003800000 */
.L_x_8671:
[----:B------:R0:W1:Y:S02]  /*2260*/  LDS R168, [R166+0x107c] ;  /* 0x00107c00a6a87984 */ /* 0x0000640000000800 */
.L_x_8672:
[----:B------:R-:W-:Y:S05]  /*2270*/  BSYNC.RECONVERGENT B0 ;  /* 0x0000000000007941 */ /* 0x000fea0003800200 */
.L_x_8670:
[----:B--2---:R-:W2:Y:S01]  /*2280*/  @P1 LDC R2, c[0x0][0x38c] ;  /* 0x0000e300ff021b82 */ /* 0x004ea20000000800 */
[----:B------:R-:W-:Y:S02]  /*2290*/  IMAD.MOV.U32 R167, RZ, RZ, RZ ;  /* 0x000000ffffa77224 */ /* 0x000fe400078e00ff */
[----:B--2---:R-:W-:-:S04]  /*22a0*/  @P1 IMAD R3, R115, R2, UR4 ;  /* 0x0000000473031e24 */ /* 0x004fc8000f8e0202 */
        /* <DEDUP_REMOVED lines=8> */
[----:B------:R-:W-:Y:S01]  /*2330*/  ISETP.GT.U32.AND P4, PT, R165, 0x1d, PT ;  /* 0x0000001da500780c */ /* 0x000fe20003f84070 */
[----:B------:R-:W-:Y:S01]  /*2340*/  BSSY.RECONVERGENT B0, `(.L_x_8673) ;  /* 0x00000b4000007945 */ /* 0x000fe20003800200 */
[C---:B------:R-:W-:Y:S01]  /*2350*/  FMUL.FTZ R33, R35.reuse, R172 ;  /* 0x000000ac23217220 */ /* 0x040fe20000410000 */
[----:B------:R-:W-:Y:S01]  /*2360*/  FFMA.FTZ R32, R35, R32, R156 ;  /* 0x0000002023207223 */ /* 0x000fe2000001009c */
[----:B--2---:R-:W-:Y:S01]  /*2370*/  FFMA.FTZ R2, R163, R119, R162 ;  /* 0x00000077a3027223 */ /* 0x004fe200000100a2 */
[----:B------:R-:W-:Y:S01]  /*2380*/  ISETP.GT.U32.AND P5, PT, R165, 0x17, PT ;  /* 0x00000017a500780c */ /* 0x000fe20003fa4070 */
[C---:B------:R-:W-:Y:S01]  /*2390*/  FMUL.FTZ R33, R118.reuse, R33 ;  /* 0x0000002176217220 */ /* 0x040fe20000410000 */
[----:B------:R-:W-:Y:S01]  /*23a0*/  FFMA.FTZ R32, R118, R32, R159 ;  /* 0x0000002076207223 */ /* 0x000fe2000001009f */
[----:B------:R-:W-:-:S02]  /*23b0*/  FFMA.FTZ R2, R137, R2, R154 ;  /* 0x0000000289027223 */ /* 0x000fc4000001009a */
[C---:B------:R-:W-:Y:S01]  /*23c0*/  FMUL.FTZ R172, R34.reuse, R33 ;  /* 0x0000002122ac7220 */ /* 0x040fe20000410000 */
[C---:B------:R-:W-:Y:S01]  /*23d0*/  FFMA.FTZ R32, R34.reuse, R32, R161 ;  /* 0x0000002022207223 */ /* 0x040fe200000100a1 */
[----:B------:R-:W-:Y:S02]  /*23e0*/  FFMA.FTZ R2, R34, R2, R153 ;  /* 0x0000000222027223 */ /* 0x000fe40000010099 */
[C---:B------:R-:W-:Y:S01]  /*23f0*/  FMUL.FTZ R172, R137.reuse, R172 ;  /* 0x000000ac89ac7220 */ /* 0x040fe20000410000 */
[----:B------:R-:W-:Y:S01]  /*2400*/  FFMA.FTZ R32, R137, R32, R160 ;  /* 0x0000002089207223 */ /* 0x000fe200000100a0 */
[----:B------:R-:W-:Y:S02]  /*2410*/  FFMA.FTZ R2, R118, R2, R151 ;  /* 0x0000000276027223 */ /* 0x000fe40000010097 */
[C---:B------:R-:W-:Y:S01]  /*2420*/  FMUL.FTZ R173, R119.reuse, R172 ;  /* 0x000000ac77ad7220 */ /* 0x040fe20000410000 */
[----:B------:R-:W-:Y:S01]  /*2430*/  FFMA.FTZ R32, R119, R32, R158 ;  /* 0x0000002077207223 */ /* 0x000fe2000001009e */
[----:B------:R-:W-:-:S03]  /*2440*/  FFMA.FTZ R2, R35, R2, R150 ;  /* 0x0000000223027223 */ /* 0x000fc60000010096 */
[----:B------:R-:W1:Y:S01]  /*2450*/  SHFL.DOWN PT, R172, R173, 0x1, 0x1f ;  /* 0x08201f00adac7f89 */ /* 0x000e6200000e0000 */
[----:B------:R-:W-:Y:S01]  /*2460*/  FFMA.FTZ R3, R138, R2, R149 ;  /* 0x000000028a037223 */ /* 0x000fe20000010095 */
[----:B------:R-:W-:Y:S01]  /*2470*/  FMUL.FTZ R2, R140, R119 ;  /* 0x000000778c027220 */ /* 0x000fe20000410000 */
[----:B------:R-:W-:Y:S01]  /*2480*/  MOV R174, R32 ;  /* 0x0000002000ae7202 */ /* 0x000fe20000000f00 */
[----:B------:R-:W2:Y:S01]  /*2490*/  SHFL.DOWN PT, R171, R32, 0x1, 0x1f ;  /* 0x08201f0020ab7f89 */ /* 0x000ea200000e0000 */
[----:B------:R-:W-:Y:S01]  /*24a0*/  FFMA.FTZ R33, R139, R3, R152 ;  /* 0x000000038b217223 */ /* 0x000fe20000010098 */
[----:B------:R-:W-:-:S04]  /*24b0*/  FMUL.FTZ R3, R137, R2 ;  /* 0x0000000289037220 */ /* 0x000fc80000410000 */
[----:B------:R-:W3:Y:S01]  /*24c0*/  SHFL.UP PT, R32, R33, 0x1, RZ ;  /* 0x0420000021207989 */ /* 0x000ee200000e00ff */
[----:B------:R-:W-:-:S04]  /*24d0*/  FMUL.FTZ R3, R34, R3 ;  /* 0x0000000322037220 */ /* 0x000fc80000410000 */
[----:B------:R-:W-:-:S04]  /*24e0*/  FMUL.FTZ R2, R118, R3 ;  /* 0x0000000376027220 */ /* 0x000fc80000410000 */
[----:B------:R-:W-:-:S04]  /*24f0*/  FMUL.FTZ R3, R35, R2 ;  /* 0x0000000223037220 */ /* 0x000fc80000410000 */
[----:B------:R-:W-:Y:S01]  /*2500*/  FMUL.FTZ R2, R138, R3 ;  /* 0x000000038a027220 */ /* 0x000fe20000410000 */
[----:B-1----:R-:W-:-:S03]  /*2510*/  @P2 FMUL.FTZ R155, R172, R173 ;  /* 0x000000adac9b2220 */ /* 0x002fc60000410000 */
[----:B------:R-:W-:Y:S01]  /*2520*/  FMUL.FTZ R2, R139, R2 ;  /* 0x000000028b027220 */ /* 0x000fe20000410000 */
[----:B--2---:R-:W-:Y:S01]  /*2530*/  @P2 FFMA.FTZ R174, R173, R171, R174 ;  /* 0x000000abadae2223 */ /* 0x004fe200000100ae */
[----:B------:R-:W-:Y:S02]  /*2540*/  @P2 MOV R173, R155 ;  /* 0x0000009b00ad2202 */ /* 0x000fe40000000f00 */
[----:B------:R-:W-:Y:S01]  /*2550*/  ISETP.GE.AND P2, PT, R78, 0x1, PT ;  /* 0x000000014e00780c */ /* 0x000fe20003f46270 */
[----:B------:R-:W1:Y:S01]  /*2560*/  SHFL.UP PT, R3, R2, 0x1, RZ ;  /* 0x0420000002037989 */ /* 0x000e6200000e00ff */
[----:B---3--:R-:W-:-:S03]  /*2570*/  FFMA.FTZ R32, R2, R32, R33 ;  /* 0x0000002002207223 */ /* 0x008fc60000010021 */
[----:B------:R-:W2:Y:S02]  /*2580*/  SHFL.DOWN PT, R172, R173, 0x2, 0x1f ;  /* 0x08401f00adac7f89 */ /* 0x000ea400000e0000 */
[----:B------:R-:W-:Y:S02]  /*2590*/  FSEL R33, R33, R32, !P2 ;  /* 0x0000002021217208 */ /* 0x000fe40005000000 */
[----:B------:R-:W3:Y:S04]  /*25a0*/  SHFL.DOWN PT, R171, R174, 0x2, 0x1f ;  /* 0x08401f00aeab7f89 */ /* 0x000ee800000e0000 */
[----:B------:R-:W5:Y:S01]  /*25b0*/  SHFL.UP PT, R32, R33, 0x2, RZ ;  /* 0x0440000021207989 */ /* 0x000f6200000e00ff */
[----:B-1----:R-:W-:Y:S01]  /*25c0*/  @P2 FMUL.FTZ R2, R2, R3 ;  /* 0x0000000302022220 */ /* 0x002fe20000410000 */
[----:B------:R-:W-:Y:S01]  /*25d0*/  ISETP.GE.AND P2, PT, R78, 0x2, PT ;  /* 0x000000024e00780c */ /* 0x000fe20003f46270 */
[----:B--2---:R-:W-:-:S03]  /*25e0*/  @!P4 FMUL.FTZ R155, R173, R172 ;  /* 0x000000acad9bc220 */ /* 0x004fc60000410000 */
[----:B------:R-:W1:Y:S01]  /*25f0*/  SHFL.UP PT, R3, R2, 0x2, RZ ;  /* 0x0440000002037989 */ /* 0x000e6200000e00ff */
[----:B---3--:R-:W-:Y:S01]  /*2600*/  @!P4 FFMA.FTZ R174, R173, R171, R174 ;  /* 0x000000abadaec223 */ /* 0x008fe200000100ae */
[----:B------:R-:W-:Y:S01]  /*2610*/  @!P4 IMAD.MOV.U32 R173, RZ, RZ, R155 ;  /* 0x000000ffffadc224 */ /* 0x000fe200078e009b */
[----:B------:R-:W-:Y:S01]  /*2620*/  ISETP.GT.U32.AND P4, PT, R165, 0x1b, PT ;  /* 0x0000001ba500780c */ /* 0x000fe20003f84070 */
[----:B-----5:R-:W-:Y:S02]  /*2630*/  FFMA.FTZ R32, R2, R32, R33 ;  /* 0x0000002002207223 */ /* 0x020fe40000010021 */
[----:B------:R-:W2:Y:S04]  /*2640*/  SHFL.DOWN PT, R171, R174, 0x4, 0x1f ;  /* 0x08801f00aeab7f89 */ /* 0x000ea800000e0000 */
[----:B------:R-:W3:Y:S01]  /*2650*/  SHFL.DOWN PT, R172, R173, 0x4, 0x1f ;  /* 0x08801f00adac7f89 */ /* 0x000ee200000e0000 */
[----:B------:R-:W-:-:S05]  /*2660*/  FSEL R155, R33, R32, !P2 ;  /* 0x00000020219b7208 */ /* 0x000fca0005000000 */
[----:B------:R-:W5:Y:S01]  /*2670*/  SHFL.UP PT, R32, R155, 0x4, RZ ;  /* 0x048000009b207989 */ /* 0x000f6200000e00ff */
[----:B-1----:R-:W-:Y:S01]  /*2680*/  @P2 FMUL.FTZ R2, R2, R3 ;  /* 0x0000000302022220 */ /* 0x002fe20000410000 */
[----:B------:R-:W-:-:S04]  /*2690*/  ISETP.GE.AND P2, PT, R51, UR7, PT ;  /* 0x0000000733007c0c */ /* 0x000fc8000bf46270 */
[----:B------:R-:W1:Y:S01]  /*26a0*/  SHFL.UP PT, R3, R2, 0x4, RZ ;  /* 0x0480000002037989 */ /* 0x000e6200000e00ff */
[----:B------:R-:W-:Y:S01]  /*26b0*/  ISETP.NE.OR P2, PT, R26, RZ, P2 ;  /* 0x000000ff1a00720c */ /* 0x000fe20001745670 */
[C---:B--2---:R-:W-:Y:S01]  /*26c0*/  @!P4 FFMA.FTZ R174, R173.reuse, R171, R174 ;  /* 0x000000abadaec223 */ /* 0x044fe200000100ae */
[----:B---3--:R-:W-:-:S04]  /*26d0*/  @!P4 FMUL.FTZ R33, R173, R172 ;  /* 0x000000acad21c220 */ /* 0x008fc80000410000 */
[----:B------:R-:W2:Y:S01]  /*26e0*/  SHFL.DOWN PT, R175, R174, 0x8, 0x1f ;  /* 0x09001f00aeaf7f89 */ /* 0x000ea200000e0000 */
[----:B------:R-:W-:Y:S01]  /*26f0*/  @!P4 MOV R173, R33 ;  /* 0x0000002100adc202 */ /* 0x000fe20000000f00 */
[----:B-----5:R-:W-:Y:S01]  /*2700*/  FFMA.FTZ R172, R2, R32, R155 ;  /* 0x0000002002ac7223 */ /* 0x020fe2000001009b */
[----:B------:R-:W-:Y:S01]  /*2710*/  ISETP.GE.AND P4, PT, R78, 0x4, PT ;  /* 0x000000044e00780c */ /* 0x000fe20003f86270 */
[----:B------:R-:W-:Y:S02]  /*2720*/  HFMA2 R32, -RZ, RZ, 1.875, 0 ;  /* 0x3f800000ff207431 */ /* 0x000fe400000001ff */
[----:B------:R-:W-:Y:S01]  /*2730*/  IMAD.MOV.U32 R33, RZ, RZ, RZ ;  /* 0x000000ffff217224 */ /* 0x000fe200078e00ff */
[----:B------:R-:W3:Y:S01]  /*2740*/  SHFL.DOWN PT, R176, R173, 0x8, 0x1f ;  /* 0x09001f00adb07f89 */ /* 0x000ee200000e0000 */
[----:B------:R-:W-:-:S04]  /*2750*/  FSEL R155, R155, R172, !P4 ;  /* 0x000000ac9b9b7208 */ /* 0x000fc80006000000 */
[----:B------:R-:W-:Y:S01]  /*2760*/  @!P2 LDS.64 R32, [UR6+0x10f8] ;  /* 0x0010f806ff20a984 */ /* 0x000fe20008000a00 */
[----:B------:R-:W-:-:S03]  /*2770*/  ISETP.GE.AND P2, PT, R78, 0x8, PT ;  /* 0x000000084e00780c */ /* 0x000fc60003f46270 */
[----:B------:R-:W5:Y:S01]  /*2780*/  SHFL.UP PT, R171, R155, 0x8, RZ ;  /* 0x050000009bab7989 */ /* 0x000f6200000e00ff */
[----:B-1----:R-:W-:Y:S01]  /*2790*/  @P4 FMUL.FTZ R2, R2, R3 ;  /* 0x0000000302024220 */ /* 0x002fe20000410000 */
[----:B------:R-:W-:Y:S01]  /*27a0*/  ISETP.GT.U32.AND P4, PT, R165, 0xf, PT ;  /* 0x0000000fa500780c */ /* 0x000fe20003f84070 */
[----:B--2---:R-:W-:-:S03]  /*27b0*/  @!P5 FFMA.FTZ R174, R173, R175, R174 ;  /* 0x000000afadaed223 */ /* 0x004fc600000100ae */
[----:B------:R-:W1:Y:S04]  /*27c0*/  SHFL.UP PT, R3, R2, 0x8, RZ ;  /* 0x0500000002037989 */ /* 0x000e6800000e00ff */
[----:B------:R-:W2:Y:S01]  /*27d0*/  SHFL.DOWN PT, R175, R174, 0x10, 0x1f ;  /* 0x0a001f00aeaf7f89 */ /* 0x000ea200000e0000 */
[----:B---3--:R-:W-:-:S05]  /*27e0*/  @!P5 FMUL.FTZ R172, R173, R176 ;  /* 0x000000b0adacd220 */ /* 0x008fca0000410000 */
[----:B------:R-:W-:Y:S01]  /*27f0*/  @!P5 MOV R173, R172 ;  /* 0x000000ac00add202 */ /* 0x000fe20000000f00 */
[----:B-----5:R-:W-:-:S04]  /*2800*/  FFMA.FTZ R172, R2, R171, R155 ;  /* 0x000000ab02ac7223 */ /* 0x020fc8000001009b */
[----:B------:R-:W3:Y:S01]  /*2810*/  SHFL.DOWN PT, R176, R173, 0x10, 0x1f ;  /* 0x0a001f00adb07f89 */ /* 0x000ee200000e0000 */
[----:B------:R-:W-:Y:S01]  /*2820*/  FSEL R171, R155, R172, !P2 ;  /* 0x000000ac9bab7208 */ /* 0x000fe20005000000 */
[----:B-1----:R-:W-:Y:S01]  /*2830*/  @P2 FMUL.FTZ R2, R2, R3 ;  /* 0x0000000302022220 */ /* 0x002fe20000410000 */
[----:B------:R-:W-:-:S03]  /*2840*/  ISETP.GE.AND P2, PT, R78, 0x10, PT ;  /* 0x000000104e00780c */ /* 0x000fc60003f46270 */
[----:B------:R-:W1:Y:S01]  /*2850*/  SHFL.UP PT, R155, R171, 0x10, RZ ;  /* 0x06000000ab9b7989 */ /* 0x000e6200000e00ff */
[----:B--2---:R-:W-:-:S03]  /*2860*/  @!P4 FFMA.FTZ R174, R173, R175, R174 ;  /* 0x000000afadaec223 */ /* 0x004fc600000100ae */
[----:B------:R-:W2:Y:S04]  /*2870*/  SHFL.UP PT, R3, R2, 0x10, RZ ;  /* 0x0600000002037989 */ /* 0x000ea800000e00ff */
[----:B------:R-:W-:Y:S01]  /*2880*/  SHFL.IDX PT, R177, R33, RZ, 0x1f ;  /* 0x00001fff21b17589 */ /* 0x000fe200000e0000 */
[----:B---3--:R-:W-:-:S03]  /*2890*/  @!P4 FMUL.FTZ R172, R173, R176 ;  /* 0x000000b0adacc220 */ /* 0x008fc60000410000 */
[----:B------:R-:W-:Y:S02]  /*28a0*/  SHFL.DOWN PT, R176, R174, 0x1, 0x1f ;  /* 0x08201f00aeb07f89 */ /* 0x000fe400000e0000 */
[----:B------:R-:W-:Y:S02]  /*28b0*/  @!P4 MOV R173, R172 ;  /* 0x000000ac00adc202 */ /* 0x000fe40000000f00 */
[----:B------:R-:W-:Y:S01]  /*28c0*/  SHFL.IDX PT, R174, R174, RZ, 0x1f ;  /* 0x00001fffaeae7589 */ /* 0x000fe200000e0000 */
[----:B------:R-:W-:Y:S01]  /*28d0*/  ISETP.NE.AND P4, PT, R26, 0x1f, PT ;  /* 0x0000001f1a00780c */ /* 0x000fe20003f85270 */
[C---:B-1----:R-:W-:Y:S02]  /*28e0*/  FFMA.FTZ R172, R2.reuse, R155, R171 ;  /* 0x0000009b02ac7223 */ /* 0x042fe400000100ab */
[----:B------:R-:W1:Y:S01]  /*28f0*/  SHFL.DOWN PT, R175, R173, 0x1, 0x1f ;  /* 0x08201f00adaf7f89 */ /* 0x000e6200000e0000 */
[----:B--2---:R-:W-:Y:S02]  /*2900*/  @P2 FMUL.FTZ R2, R2, R3 ;  /* 0x0000000302022220 */ /* 0x004fe40000410000 */
[----:B------:R-:W-:Y:S01]  /*2910*/  FSEL R172, R171, R172, !P2 ;  /* 0x000000acabac7208 */ /* 0x000fe20005000000 */
[----:B------:R-:W2:Y:S01]  /*2920*/  SHFL.IDX PT, R173, R173, RZ, 0x1f ;  /* 0x00001fffadad7589 */ /* 0x000ea200000e0000 */
[----:B------:R-:W-:-:S03]  /*2930*/  ISETP.NE.AND P2, PT, R26, RZ, PT ;  /* 0x000000ff1a00720c */ /* 0x000fc60003f45270 */
[----:B------:R-:W-:Y:S04]  /*2940*/  SHFL.UP PT, R2, R2, 0x1, RZ ;  /* 0x0420000002027989 */ /* 0x000fe800000e00ff */
[----:B------:R3:W-:Y:S01]  /*2950*/  SHFL.UP PT, R171, R172, 0x1, RZ ;  /* 0x04200000acab7989 */ /* 0x0007e200000e00ff */
[----:B-1----:R-:W-:-:S04]  /*2960*/  @P4 FFMA.FTZ R177, R175, R177, R176 ;  /* 0x000000b1afb14223 */ /* 0x002fc800000100b0 */
[----:B------:R-:W-:Y:S01]  /*2970*/  FFMA.FTZ R155, R177, R168, R178 ;  /* 0x000000a8b19b7223 */ /* 0x000fe200000100b2 */
[C---:B--2---:R-:W-:Y:S01]  /*2980*/  FFMA.FTZ R33, R173.reuse, R33, R174 ;  /* 0x00000021ad217223 */ /* 0x044fe200000100ae */
[----:B------:R-:W-:Y:S02]  /*2990*/  FMUL.FTZ R32, R173, R32 ;  /* 0x00000020ad207220 */ /* 0x000fe40000410000 */
[-C--:B------:R-:W-:Y:S01]  /*29a0*/  FFMA.FTZ R3, R139, R155.reuse, R164 ;  /* 0x0000009b8b037223 */ /* 0x080fe200000100a4 */
[----:B------:R-:W-:Y:S02]  /*29b0*/  FMUL.FTZ R180, R125, R155 ;  /* 0x0000009b7db47220 */ /* 0x000fe40000410000 */
[----:B------:R1:W-:Y:S01]  /*29c0*/  @!P2 STS.64 [UR6+0x10f8], R32 ;  /* 0x0010f820ff00a988 */ /* 0x0003e20008000a06 */
[-C--:B------:R-:W-:Y:S01]  /*29d0*/  FFMA.FTZ R157, R138, R3.reuse, R157 ;  /* 0x000000038a9d7223 */ /* 0x080fe2000001009d */
[----:B------:R-:W-:-:S03]  /*29e0*/  FMUL.FTZ R178, R126, R3 ;  /* 0x000000037eb27220 */ /* 0x000fc60000410000 */
[----:B------:R-:W-:-:S04]  /*29f0*/  FFMA.FTZ R177, R35, R157, R156 ;  /* 0x0000009d23b17223 */ /* 0x000fc8000001009c */
[-C--:B------:R-:W-:Y:S01]  /*2a00*/  FFMA.FTZ R179, R118, R177.reuse, R159 ;  /* 0x000000b176b37223 */ /* 0x080fe2000001009f */
[----:B---3--:R-:W-:Y:S01]  /*2a10*/  FMUL.FTZ R172, R124, R177 ;  /* 0x000000b17cac7220 */ /* 0x008fe20000410000 */
[----:B-1----:R-:W-:-:S04]  /*2a20*/  IMAD.WIDE.U32 R32, R4, UR4, R16 ;  /* 0x0000000404207c25 */ /* 0x002fc8000f8e0010 */
[-C--:B------:R-:W-:Y:S01]  /*2a30*/  FFMA.FTZ R181, R34, R179.reuse, R161 ;  /* 0x000000b322b57223 */ /* 0x080fe200000100a1 */
[----:B------:R-:W-:Y:S01]  /*2a40*/  FMUL.FTZ R164, R121, R179 ;  /* 0x000000b379a47220 */ /* 0x000fe20000410000 */
[----:B------:R-:W-:Y:S01]  /*2a50*/  FMUL.FTZ R174, R99, R172 ;  /* 0x000000ac63ae7220 */ /* 0x000fe20000410000 */
[----:B------:R-:W-:Y:S02]  /*2a60*/  IMAD R33, R5, UR4, R33 ;  /* 0x0000000405217c24 */ /* 0x000fe4000f8e0221 */
[----:B------:R-:W-:Y:S01]  /*2a70*/  FFMA.FTZ R156, R137, R181, R160 ;  /* 0x000000b5899c7223 */ /* 0x000fe200000100a0 */
[----:B------:R-:W-:-:S03]  /*2a80*/  FMUL.FTZ R168, R97, R164 ;  /* 0x000000a461a87220 */ /* 0x000fc60000410000 */
[----:B------:R-:W-:Y:S01]  /*2a90*/  FFMA.FTZ R159, R119, R156, R158 ;  /* 0x0000009c779f7223 */ /* 0x000fe2000001009e */
[----:B----4-:R-:W1:Y:S02]  /*2aa0*/  SHFL.IDX PT, R167, R167, RZ, 0x1f ;  /* 0x00001fffa7a77589 */ /* 0x010e6400000e0000 */
[----:B-1----:R-:W-:Y:S01]  /*2ab0*/  @P3 FFMA.FTZ R167, R2, R167, R171 ;  /* 0x000000a702a73223 */ /* 0x002fe200000100ab */
[----:B------:R-:W-:-:S03]  /*2ac0*/  FMUL.FTZ R171, R123, R157 ;  /* 0x0000009d7bab7220 */ /* 0x000fc60000410000 */
[----:B------:R-:W-:Y:S01]  /*2ad0*/  FFMA.FTZ R167, R140, R167, R163 ;  /* 0x000000a78ca77223 */ /* 0x000fe200000100a3 */
[----:B------:R-:W-:-:S03]  /*2ae0*/  FMUL.FTZ R176, R100, R171 ;  /* 0x000000ab64b07220 */ /* 0x000fc60000410000 */
[-C--:B------:R-:W-:Y:S01]  /*2af0*/  FFMA.FTZ R161, R119, R167.reuse, R162 ;  /* 0x000000a777a17223 */ /* 0x080fe200000100a2 */
[----:B------:R-:W-:Y:S01]  /*2b00*/  FFMA.FTZ R140, R0, R167, RZ ;  /* 0x000000a7008c7223 */ /* 0x000fe200000100ff */
[----:B------:R-:W-:Y:S01]  /*2b10*/  FADD.FTZ R2, -R163, R167 ;  /* 0x000000a7a3027221 */ /* 0x000fe20000010100 */
[----:B------:R-:W-:Y:S01]  /*2b20*/  FMUL.FTZ R167, R122, R181 ;  /* 0x000000b57aa77220 */ /* 0x000fe20000410000 */
[-C--:B------:R-:W-:Y:S01]  /*2b30*/  FFMA.FTZ R175, R137, R161.reuse, R154 ;  /* 0x000000a189af7223 */ /* 0x080fe2000001009a */
[----:B------:R-:W-:Y:S01]  /*2b40*/  FADD.FTZ R119, -R162, R161 ;  /* 0x000000a1a2777221 */ /* 0x000fe20000010100 */
[----:B------:R-:W-:Y:S01]  /*2b50*/  FFMA.FTZ R163, R95, R161, R140 ;  /* 0x000000a15fa37223 */ /* 0x000fe2000001008c */
[----:B------:R-:W-:Y:S01]  /*2b60*/  FMUL.FTZ R137, R120, R159 ;  /* 0x0000009f78897220 */ /* 0x000fe20000410000 */
[----:B------:R-:W-:Y:S01]  /*2b70*/  FMUL.FTZ R161, R117, R156 ;  /* 0x0000009c75a17220 */ /* 0x000fe20000410000 */
[----:B------:R-:W-:Y:S01]  /*2b80*/  FMUL.FTZ R162, R96, R167 ;  /* 0x000000a760a27220 */ /* 0x000fe20000410000 */
[----:B------:R-:W-:Y:S01]  /*2b90*/  FFMA.FTZ R34, R34, R175, R153 ;  /* 0x000000af22227223 */ /* 0x000fe20000010099 */
[----:B------:R-:W-:Y:S01]  /*2ba0*/  FMUL.FTZ R158, R93, R137 ;  /* 0x000000895d9e7220 */ /* 0x000fe20000410000 */
[----:B------:R-:W-:Y:S01]  /*2bb0*/  FMUL.FTZ R160, R94, R161 ;  /* 0x000000a15ea07220 */ /* 0x000fe20000410000 */
[----:B------:R-:W-:Y:S01]  /*2bc0*/  FFMA.FTZ R140, R2, R137, RZ ;  /* 0x00000089028c7223 */ /* 0x000fe200000100ff */
[----:B------:R-:W-:Y:S01]  /*2bd0*/  FFMA.FTZ R163, R98, R175, R163 ;  /* 0x000000af62a37223 */ /* 0x000fe200000100a3 */
[----:B------:R-:W-:Y:S01]  /*2be0*/  FADD.FTZ R137, -R154, R175 ;  /* 0x000000af9a897221 */ /* 0x000fe20000010100 */
[----:B------:R1:W-:Y:S01]  /*2bf0*/  STS [R55+0x220], R158 ;  /* 0x0002209e37007388 */ /* 0x0003e20000000800 */
[----:B------:R-:W-:Y:S01]  /*2c00*/  FFMA.FTZ R140, R119, R161, R140 ;  /* 0x000000a1778c7223 */ /* 0x000fe2000001008c */
[-C--:B------:R-:W-:Y:S01]  /*2c10*/  FFMA.FTZ R118, R118, R34.reuse, R151 ;  /* 0x0000002276767223 */ /* 0x080fe20000010097 */
[----:B------:R-:W-:Y:S01]  /*2c20*/  FADD.FTZ R153, -R153, R34 ;  /* 0x0000002299997221 */ /* 0x000fe20000010100 */
[----:B------:R2:W-:Y:S01]  /*2c30*/  STS [R57+0x4], R160 ;  /* 0x000004a039007388 */ /* 0x0005e20000000800 */
[----:B------:R-:W-:Y:S01]  /*2c40*/  FFMA.FTZ R163, R102, R34, R163 ;  /* 0x0000002266a37223 */ /* 0x000fe200000100a3 */
[C---:B------:R-:W-:Y:S01]  /*2c50*/  LEA R34, P3, R32.reuse, UR8, 0x2 ;  /* 0x0000000820227c11 */ /* 0x040fe2000f8610ff */
[----:B------:R-:W-:Y:S01]  /*2c60*/  FFMA.FTZ R140, R137, R167, R140 ;  /* 0x000000a7898c7223 */ /* 0x000fe2000001008c */
[----:B------:R3:W-:Y:S01]  /*2c70*/  STS [R57+0x8], R162 ;  /* 0x000008a239007388 */ /* 0x0007e20000000800 */
[----:B------:R-:W-:Y:S01]  /*2c80*/  FFMA.FTZ R167, R35, R118, R150 ;  /* 0x0000007623a77223 */ /* 0x000fe20000010096 */
[----:B-1----:R-:W-:Y:S01]  /*2c90*/  FMUL.FTZ R158, R101, R178 ;  /* 0x000000b2659e7220 */ /* 0x002fe20000410000 */
[----:B------:R-:W-:Y:S01]  /*2ca0*/  LEA.HI.X R35, R32, UR9, R33, 0x2, P3 ;  /* 0x0000000920237c11 */ /* 0x000fe200098f1421 */
[----:B------:R3:W-:Y:S01]  /*2cb0*/  STS [R57+0xc], R168 ;  /* 0x00000ca839007388 */ /* 0x0007e20000000800 */
[----:B------:R-:W-:Y:S01]  /*2cc0*/  FADD.FTZ R151, -R151, R118 ;  /* 0x0000007697977221 */ /* 0x000fe20000010100 */
[----:B--2---:R-:W-:Y:S01]  /*2cd0*/  FMUL.FTZ R160, R103, R180 ;  /* 0x000000b467a07220 */ /* 0x004fe20000410000 */
[----:B------:R-:W-:Y:S01]  /*2ce0*/  FFMA.FTZ R32, R104, R118, R163 ;  /* 0x0000007668207223 */ /* 0x000fe200000100a3 */
[----:B------:R3:W-:Y:S01]  /*2cf0*/  STS [R57+0x10], R174 ;  /* 0x000010ae39007388 */ /* 0x0007e20000000800 */
[----:B------:R-:W-:Y:S01]  /*2d00*/  IADD3 R118, PT, PT, -R170, UR10, RZ ;  /* 0x0000000aaa767c10 */ /* 0x000fe2000fffe1ff */
[----:B------:R-:W-:Y:S01]  /*2d10*/  FFMA.FTZ R140, R153, R164, R140 ;  /* 0x000000a4998c7223 */ /* 0x000fe2000001008c */
[----:B------:R-:W-:Y:S01]  /*2d20*/  FADD.FTZ R161, -R150, R167 ;  /* 0x000000a796a17221 */ /* 0x000fe20000010100 */
[----:B------:R3:W-:Y:S01]  /*2d30*/  STS [R57+0x14], R176 ;  /* 0x000014b039007388 */ /* 0x0007e20000000800 */
[----:B------:R-:W-:Y:S01]  /*2d40*/  ISETP.GE.AND P3, PT, R118, 0x1, PT ;  /* 0x000000017600780c */ /* 0x000fe20003f66270 */
[----:B------:R-:W-:Y:S01]  /*2d50*/  FFMA.FTZ R140, R151, R172, R140 ;  /* 0x000000ac978c7223 */ /* 0x000fe2000001008c */
[-C--:B------:R-:W-:Y:S01]  /*2d60*/  FFMA.FTZ R138, R138, R167.reuse, R149 ;  /* 0x000000a78a8a7223 */ /* 0x080fe20000010095 */
[----:B------:R3:W-:Y:S01]  /*2d70*/  STS [R57+0x18], R158 ;  /* 0x0000189e39007388 */ /* 0x0007e20000000800 */
[----:B------:R-:W-:Y:S01]  /*2d80*/  FFMA.FTZ R33, R105, R167, R32 ;  /* 0x000000a769217223 */ /* 0x000fe20000010020 */
[----:B------:R-:W-:Y:S01]  /*2d90*/  FFMA.FTZ R140, R161, R171, R140 ;  /* 0x000000aba18c7223 */ /* 0x000fe2000001008c */
[----:B------:R-:W-:Y:S01]  /*2da0*/  FADD.FTZ R149, -R149, R138 ;  /* 0x0000008a95957221 */ /* 0x000fe20000010100 */
[----:B------:R3:W-:Y:S01]  /*2db0*/  STS [R57+0x1c], R160 ;  /* 0x00001ca039007388 */ /* 0x0007e20000000800 */
[----:B------:R-:W-:Y:S01]  /*2dc0*/  FFMA.FTZ R171, R139, R138, R152 ;  /* 0x0000008a8bab7223 */ /* 0x000fe20000010098 */
[----:B------:R-:W-:Y:S01]  /*2dd0*/  BAR.SYNC.DEFER_BLOCKING 0x0 ;  /* 0x0000000000007b1d */ /* 0x000fe20000010000 */
[----:B------:R-:W-:-:S02]  /*2de0*/  FFMA.FTZ R140, R149, R178, R140 ;  /* 0x000000b2958c7223 */ /* 0x000fc4000001008c */
[----:B------:R-:W-:Y:S01]  /*2df0*/  FADD.FTZ R139, -R152, R171 ;  /* 0x000000ab988b7221 */ /* 0x000fe20000010100 */
[----:B------:R-:W-:Y:S01]  /*2e00*/  ISETP.GE.AND P4, PT, R118, 0x21, PT ;  /* 0x000000217600780c */ /* 0x000fe20003f86270 */
[----:B------:R-:W-:Y:S01]  /*2e10*/  FFMA.FTZ R33, R106, R138, R33 ;  /* 0x0000008a6a217223 */ /* 0x000fe20000010021 */
[----:B------:R-:W-:Y:S01]  /*2e20*/  ISETP.GE.AND P5, PT, R118, 0x41, PT ;  /* 0x000000417600780c */ /* 0x000fe20003fa6270 */
[----:B------:R-:W-:Y:S01]  /*2e30*/  FFMA.FTZ R163, R139, R180, R140 ;  /* 0x000000b48ba37223 */ /* 0x000fe2000001008c */
[----:B------:R3:W1:Y:S01]  /*2e40*/  LDS R173, [R58+0x2a0] ;  /* 0x0002a0003aad7984 */ /* 0x0006620000000800 */
[----:B------:R-:W-:Y:S10]  /*2e50*/  @!P3 BRA `(.L_x_8674) ;  /* 0x000000000008b947 */ /* 0x000ff40003800000 */
[----:B------:R-:W2:Y:S04]  /*2e60*/  LDS R167, [R54+0x220] ;  /* 0x0002200036a77984 */ /* 0x000ea80000000800 */
[----:B--2---:R2:W-:Y:S02]  /*2e70*/  REDG.E.ADD.F32.FTZ.RN.STRONG.GPU desc[UR16][R34.64], R167 ;  /* 0x000000a7220079a6 */ /* 0x0045e4000c12f310 */
.L_x_8674:
[----:B------:R-:W-:Y:S05]  /*2e80*/  BSYNC.RECONVERGENT B0 ;  /* 0x0000000000007941 */ /* 0x000fea0003800200 */
.L_x_8673:
[----:B------:R-:W-:Y:S04]  /*2e90*/  BSSY.RECONVERGENT B0, `(.L_x_8675) ;  /* 0x0000003000007945 */ /* 0x000fe80003800200 */
[----:B------:R-:W-:Y:S05]  /*2ea0*/  @!P4 BRA `(.L_x_8676) ;  /* 0x000000000004c947 */ /* 0x000fea0003800000 */
[----:B-1----:R4:W-:Y:S02]  /*2eb0*/  REDG.E.ADD.F32.FTZ.RN.STRONG.GPU desc[UR16][R34.64+0x80], R173 ;  /* 0x000080ad220079a6 */ /* 0x0029e4000c12f310 */
.L_x_8676:
[----:B------:R-:W-:Y:S05]  /*2ec0*/  BSYNC.RECONVERGENT B0 ;  /* 0x0000000000007941 */ /* 0x000fea0003800200 */
.L_x_8675:
[----:B--2---:R2:W0:Y:S01]  /*2ed0*/  LDS R167, [R59+0x320] ;  /* 0x000320003ba77984 */ /* 0x0044220000000800 */
[----:B------:R-:W-:Y:S04]  /*2ee0*/  BSSY.RECONVERGENT B0, `(.L_x_8677) ;  /* 0x0000003000007945 */ /* 0x000fe80003800200 */
[----:B------:R-:W-:Y:S05]  /*2ef0*/  @!P5 BRA `(.L_x_8678) ;  /* 0x000000000004d947 */ /* 0x000fea0003800000 */
[----:B0-----:R0:W-:Y:S02]  /*2f00*/  REDG.E.ADD.F32.FTZ.RN.STRONG.GPU desc[UR16][R34.64+0x100], R167 ;  /* 0x000100a7220079a6 */ /* 0x0011e4000c12f310 */
.L_x_8678:
[----:B------:R-:W-:Y:S05]  /*2f10*/  BSYNC.RECONVERGENT B0 ;  /* 0x0000000000007941 */ /* 0x000fea0003800200 */
.L_x_8677:
[----:B0-----:R0:W0:Y:S01]  /*2f20*/  LDS R167, [R60+0x3a0] ;  /* 0x0003a0003ca77984 */ /* 0x0010220000000800 */
[C---:B------:R-:W-:Y:S01]  /*2f30*/  ISETP.GE.AND P6, PT, R118.reuse, 0x61, PT ;  /* 0x000000617600780c */ /* 0x040fe20003fc6270 */
[----:B------:R-:W-:Y:S01]  /*2f40*/  BSSY.RECONVERGENT B0, `(.L_x_8679) ;  /* 0x0000008000007945 */ /* 0x000fe20003800200 */
[C---:B------:R-:W-:Y:S02]  /*2f50*/  ISETP.GE.AND P5, PT, R118.reuse, 0x81, PT ;  /* 0x000000817600780c */ /* 0x040fe40003fa6270 */
[C---:B------:R-:W-:Y:S02]  /*2f60*/  ISETP.GE.AND P3, PT, R118.reuse, 0xa1, PT ;  /* 0x000000a17600780c */ /* 0x040fe40003f66270 */
[----:B------:R-:W-:Y:S02]  /*2f70*/  P2R R32, PR, RZ, 0x20 ;  /* 0x00000020ff207803 */ /* 0x000fe40000000000 */
[C---:B------:R-:W-:Y:S02]  /*2f80*/  ISETP.GE.AND P4, PT, R118.reuse, 0xc1, PT ;  /* 0x000000c17600780c */ /* 0x040fe40003f86270 */
[----:B------:R-:W-:-:S03]  /*2f90*/  ISETP.GE.AND P5, PT, R118, 0xe1, PT ;  /* 0x000000e17600780c */ /* 0x000fc60003fa6270 */
[----:B------:R-:W-:Y:S10]  /*2fa0*/  @!P6 BRA `(.L_x_8680) ;  /* 0x000000000004e947 */ /* 0x000ff40003800000 */
[----:B0-----:R0:W-:Y:S02]  /*2fb0*/  REDG.E.ADD.F32.FTZ.RN.STRONG.GPU desc[UR16][R34.64+0x180], R167 ;  /* 0x000180a7220079a6 */ /* 0x0011e4000c12f310 */
.L_x_8680:
[----:B------:R-:W-:Y:S05]  /*2fc0*/  BSYNC.RECONVERGENT B0 ;  /* 0x0000000000007941 */ /* 0x000fea0003800200 */
.L_x_8679:
[----:B0-----:R0:W0:Y:S01]  /*2fd0*/  LDS R167, [R61+0x420] ;  /* 0x000420003da77984 */ /* 0x0010220000000800 */
[----:B------:R-:W-:Y:S01]  /*2fe0*/  ISETP.NE.AND P6, PT, R32, RZ, PT ;  /* 0x000000ff2000720c */ /* 0x000fe20003fc5270 */
[----:B------:R-:W-:-:S12]  /*2ff0*/  BSSY.RECONVERGENT B0, `(.L_x_8681) ;  /* 0x0000003000007945 */ /* 0x000fd80003800200 */
[----:B------:R-:W-:Y:S05]  /*3000*/  @!P6 BRA `(.L_x_8682) ;  /* 0x000000000004e947 */ /* 0x000fea0003800000 */
[----:B0-----:R0:W-:Y:S02]  /*3010*/  REDG.E.ADD.F32.FTZ.RN.STRONG.GPU desc[UR16][R34.64+0x200], R167 ;  /* 0x000200a7220079a6 */ /* 0x0011e4000c12f310 */
.L_x_8682:
[----:B------:R-:W-:Y:S05]  /*3020*/  BSYNC.RECONVERGENT B0 ;  /* 0x0000000000007941 */ /* 0x000fea0003800200 */
.L_x_8681:
[----:B0-----:R0:W0:Y:S01]  /*3030*/  LDS R167, [R62+0x4a0] ;  /* 0x0004a0003ea77984 */ /* 0x0010220000000800 */
[----:B------:R-:W-:Y:S04]  /*3040*/  BSSY.RECONVERGENT B0, `(.L_x_8683) ;  /* 0x0000003000007945 */ /* 0x000fe80003800200 */
[----:B------:R-:W-:Y:S05]  /*3050*/  @!P3 BRA `(.L_x_8684) ;  /* 0x000000000004b947 */ /* 0x000fea0003800000 */
[----:B0-----:R0:W-:Y:S02]  /*3060*/  REDG.E.ADD.F32.FTZ.RN.STRONG.GPU desc[UR16][R34.64+0x280], R167 ;  /* 0x000280a7220079a6 */ /* 0x0011e4000c12f310 */
.L_x_8684:
[----:B------:R-:W-:Y:S05]  /*3070*/  BSYNC.RECONVERGENT B0 ;  /* 0x0000000000007941 */ /* 0x000fea0003800200 */
.L_x_8683:
[----:B0-----:R0:W0:Y:S01]  /*3080*/  LDS R167, [R63+0x520] ;  /* 0x000520003fa77984 */ /* 0x0010220000000800 */
[----:B------:R-:W-:Y:S04]  /*3090*/  BSSY.RECONVERGENT B0, `(.L_x_8685) ;  /* 0x0000003000007945 */ /* 0x000fe80003800200 */
[----:B------:R-:W-:Y:S05]  /*30a0*/  @!P4 BRA `(.L_x_8686) ;  /* 0x000000000004c947 */ /* 0x000fea0003800000 */
[----:B0-----:R0:W-:Y:S02]  /*30b0*/  REDG.E.ADD.F32.FTZ.RN.STRONG.GPU desc[UR16][R34.64+0x300], R167 ;  /* 0x000300a7220079a6 */ /* 0x0011e4000c12f310 */
.L_x_8686:
[----:B------:R-:W-:Y:S05]  /*30c0*/  BSYNC.RECONVERGENT B0 ;  /* 0x0000000000007941 */ /* 0x000fea0003800200 */
.L_x_8685:
[----:B0-----:R0:W0:Y:S01]  /*30d0*/  LDS R167, [R64+0x5a0] ;  /* 0x0005a00040a77984 */ /* 0x0010220000000800 */
[----:B------:R-:W-:Y:S04]  /*30e0*/  BSSY.RECONVERGENT B0, `(.L_x_8687) ;  /* 0x0000003000007945 */ /* 0x000fe80003800200 */
[----:B------:R-:W-:Y:S05]  /*30f0*/  @!P5 BRA `(.L_x_8688) ;  /* 0x000000000004d947 */ /* 0x000fea0003800000 */
[----:B0-----:R0:W-:Y:S02]  /*3100*/  REDG.E.ADD.F32.FTZ.RN.STRONG.GPU desc[UR16][R34.64+0x380], R167 ;  /* 0x000380a7220079a6 */ /* 0x0011e4000c12f310 */
.L_x_8688:
[----:B------:R-:W-:Y:S05]  /*3110*/  BSYNC.RECONVERGENT B0 ;  /* 0x0000000000007941 */ /* 0x000fea0003800200 */
.L_x_8687:
[----:B------:R-:W-:Y:S01]  /*3120*/  FFMA.FTZ R150, R108, R171, R33 ;  /* 0x000000ab6c967223 */ /* 0x000fe20000010021 */
[----:B------:R-:W5:Y:S01]  /*3130*/  SHFL.DOWN PT, R32, R163, 0x1, 0x1f ;  /* 0x08201f00a3207f89 */ /* 0x000f6200000e0000 */
[----:B------:R-:W-:Y:S01]  /*3140*/  ISETP.GT.AND P3, PT, R78, 0x1e, PT ;  /* 0x0000001e4e00780c */ /* 0x000fe20003f64270 */
[-C--:B------:R-:W-:Y:S01]  /*3150*/  FMUL.FTZ R118, R145, R177.reuse ;  /* 0x000000b191767220 */ /* 0x080fe20000410000 */
[C---:B------:R-:W-:Y:S01]  /*3160*/  FMUL.FTZ R138, R136.reuse, R177 ;  /* 0x000000b1888a7220 */ /* 0x040fe20000410000 */
[----:B------:R-:W1:Y:S01]  /*3170*/  SHFL.DOWN PT, R33, R150, 0x1, 0x1f ;  /* 0x08201f0096217f89 */ /* 0x000e6200000e0000 */
[-C--:B0---4-:R-:W-:Y:S01]  /*3180*/  FMUL.FTZ R34, R136, R179.reuse ;  /* 0x000000b388227220 */ /* 0x091fe20000410000 */
[----:B------:R-:W-:Y:S01]  /*3190*/  FMUL.FTZ R144, R144, R179 ;  /* 0x000000b390907220 */ /* 0x000fe20000410000 */
[----:B------:R-:W-:Y:S01]  /*31a0*/  FMUL.FTZ R138, R151, R138 ;  /* 0x0000008a978a7220 */ /* 0x000fe20000410000 */
[----:B------:R-:W-:Y:S01]  /*31b0*/  FFMA.FTZ R111, R124, R118, R111 ;  /* 0x000000767c6f7223 */ /* 0x000fe2000001006f */
[----:B------:R-:W-:Y:S01]  /*31c0*/  FMUL.FTZ R34, R153, R34 ;  /* 0x0000002299227220 */ /* 0x000fe20000410000 */
[-C--:B------:R-:W-:Y:S01]  /*31d0*/  FFMA.FTZ R112, R121, R144.reuse, R112 ;  /* 0x0000009079707223 */ /* 0x080fe20000010070 */
[----:B------:R-:W-:Y:S01]  /*31e0*/  FMUL.FTZ R35, R146, R157 ;  /* 0x0000009d92237220 */ /* 0x000fe20000410000 */
[C---:B------:R-:W-:Y:S01]  /*31f0*/  FMUL.FTZ R146, R136.reuse, R155 ;  /* 0x0000009b88927220 */ /* 0x040fe20000410000 */
        /* <DEDUP_REMOVED lines=8> */
[----:B------:R-:W-:Y:S01]  /*3280*/  BSSY.RECONVERGENT B0, `(.L_x_8689) ;  /* 0x0000043000007945 */ /* 0x000fe20003800200 */
[----:B------:R-:W-:Y:S01]  /*3290*/  FFMA.FTZ R146, R103, R148, R146 ;  /* 0x0000009467927223 */ /* 0x000fe20000010092 */
[----:B------:R-:W-:Y:S01]  /*32a0*/  FFMA.FTZ R109, R122, R143, R109 ;  /* 0x0000008f7a6d7223 */ /* 0x000fe2000001006d */
[----:B-----5:R-:W-:Y:S01]  /*32b0*/  @!P3 FADD.FTZ R163, R163, R32 ;  /* 0x00000020a3a3b221 */ /* 0x020fe20000010000 */
[----:B------:R-:W-:Y:S01]  /*32c0*/  FADD.FTZ R89, R144, R89 ;  /* 0x0000005990597221 */ /* 0x000fe20000010000 */
[----:B------:R-:W-:Y:S01]  /*32d0*/  FFMA.FTZ R107, R120, R34, R107 ;  /* 0x00000022786b7223 */ /* 0x000fe2000001006b */
[----:B------:R-:W-:Y:S01]  /*32e0*/  FFMA.FTZ R116, R125, R148, R116 ;  /* 0x000000947d747223 */ /* 0x000fe20000010074 */
[----:B-1----:R-:W-:Y:S01]  /*32f0*/  @!P3 FADD.FTZ R150, R150, R33 ;  /* 0x000000219696b221 */ /* 0x002fe20000010000 */
[----:B------:R-:W0:Y:S01]  /*3300*/  SHFL.DOWN PT, R32, R163, 0x2, 0x1f ;  /* 0x08401f00a3207f89 */ /* 0x000e2200000e0000 */
[----:B------:R-:W-:Y:S01]  /*3310*/  ISETP.GT.AND P3, PT, R78, 0x1d, PT ;  /* 0x0000001d4e00780c */ /* 0x000fe20003f64270 */
[----:B------:R-:W-:-:S02]  /*3320*/  FADD.FTZ R85, R146, R85 ;  /* 0x0000005592557221 */ /* 0x000fc40000010000 */
        /* <DEDUP_REMOVED lines=15> */
[----:B------:R-:W-:Y:S01]  /*3420*/  ISETP.NE.AND P3, PT, R78, RZ, PT ;  /* 0x000000ff4e00720c */ /* 0x000fe20003f65270 */
[----:B------:R-:W-:Y:S01]  /*3430*/  FMUL.FTZ R137, R137, R32 ;  /* 0x0000002089897220 */ /* 0x000fe20000410000 */
[----:B------:R-:W-:Y:S01]  /*3440*/  FFMA.FTZ R33, R99, R118, R138 ;  /* 0x0000007663217223 */ /* 0x000fe2000001008a */
[----:B------:R-:W1:Y:S01]  /*3450*/  SHFL.DOWN PT, R145, R150, 0x10, 0x1f ;  /* 0x0a001f0096917f89 */ /* 0x000e6200000e0000 */
[C---:B------:R-:W-:Y:S01]  /*3460*/  FMUL.FTZ R32, R136.reuse, R157 ;  /* 0x0000009d88207220 */ /* 0x040fe20000410000 */
[-C--:B------:R-:W-:Y:S01]  /*3470*/  FMUL.FTZ R138, R147, R3.reuse ;  /* 0x00000003938a7220 */ /* 0x080fe20000410000 */
[----:B------:R-:W-:Y:S01]  /*3480*/  FMUL.FTZ R118, R136, R3 ;  /* 0x0000000388767220 */ /* 0x000fe20000410000 */
        /* <DEDUP_REMOVED lines=8> */
[----:B------:R-:W-:-:S02]  /*3510*/  FFMA.FTZ R113, R126, R138, R113 ;  /* 0x0000008a7e717223 */ /* 0x000fc40000010071 */
[----:B------:R-:W-:Y:S01]  /*3520*/  FADD.FTZ R87, R136, R87 ;  /* 0x0000005788577221 */ /* 0x000fe20000010000 */
[----:B------:R-:W-:Y:S01]  /*3530*/  FADD.FTZ R90, R137, R90 ;  /* 0x0000005a895a7221 */ /* 0x000fe20000010000 */
[----:B0-----:R-:W-:Y:S01]  /*3540*/  FADD.FTZ R32, R163, R140 ;  /* 0x0000008ca3207221 */ /* 0x001fe20000010000 */
[----:B------:R-:W-:Y:S01]  /*3550*/  FMUL.FTZ R140, R149, R118 ;  /* 0x00000076958c7220 */ /* 0x000fe20000410000 */
[----:B------:R-:W-:Y:S01]  /*3560*/  FFMA.FTZ R118, R94, R3, R119 ;  /* 0x000000035e767223 */ /* 0x000fe20000010077 */
[----:B------:R-:W-:Y:S01]  /*3570*/  FFMA.FTZ R3, R93, R34, R2 ;  /* 0x000000225d037223 */ /* 0x000fe20000010002 */
[----:B-1----:R-:W-:Y:S01]  /*3580*/  FADD.FTZ R33, R150, R145 ;  /* 0x0000009196217221 */ /* 0x002fe20000010000 */
[----:B------:R-:W-:Y:S01]  /*3590*/  FFMA.FTZ R35, R101, R138, R140 ;  /* 0x0000008a65237223 */ /* 0x000fe2000001008c */
[----:B------:R-:W-:Y:S01]  /*35a0*/  FADD.FTZ R91, R118, R91 ;  /* 0x0000005b765b7221 */ /* 0x000fe20000010000 */
[----:B------:R-:W-:Y:S02]  /*35b0*/  FADD.FTZ R92, R3, R92 ;  /* 0x0000005c035c7221 */ /* 0x000fe40000010000 */
[----:B------:R0:W-:Y:S01]  /*35c0*/  @!P3 STS.64 [UR5+0x648], R32 ;  /* 0x00064820ff00b988 */ /* 0x0001e20008000a05 */
[----:B------:R-:W-:Y:S01]  /*35d0*/  BAR.SYNC.DEFER_BLOCKING 0x0 ;  /* 0x0000000000007b1d */ /* 0x000fe20000010000 */
[----:B------:R-:W-:Y:S01]  /*35e0*/  ISETP.GT.AND P3, PT, R78, 0xf, PT ;  /* 0x0000000f4e00780c */ /* 0x000fe20003f64270 */
[----:B------:R-:W-:-:S03]  /*35f0*/  FADD.FTZ R86, R35, R86 ;  /* 0x0000005623567221 */ /* 0x000fc60000010000 */
        /* <DEDUP_REMOVED lines=11> */
.L_x_8690:
[----:B------:R-:W-:Y:S05]  /*36b0*/  BSYNC.RECONVERGENT B0 ;  /* 0x0000000000007941 */ /* 0x000fea0003800200 */
.L_x_8689:
[----:B------:R-:W-:-:S04]  /*36c0*/  UIADD3 UR4, UPT, UPT, UR4, 0x1, URZ ;  /* 0x0000000104047890 */ /* 0x000fc8000fffe0ff */
[----:B------:R-:W-:-:S09]  /*36d0*/  UISETP.GE.AND UP0, UPT, UR4, UR11, UPT ;  /* 0x0000000b0400728c */ /* 0x000fd2000bf06270 */
[----:B------:R-:W-:Y:S05]  /*36e0*/  BRA.U !UP0, `(.L_x_8691) ;  /* 0xffffffe108dc7547 */ /* 0x000fea000b83ffff */
.L_x_8669:
[----:B------:R-:W-:Y:S01]  /*36f0*/  BAR.SYNC.DEFER_BLOCKING 0x0 ;  /* 0x0000000000007b1d */ /* 0x000fe20000010000 */
[----:B------:R-:W-:Y:S01]  /*3700*/  ISETP.NE.AND P0, PT, R26, RZ, PT ;  /* 0x000000ff1a00720c */ /* 0x000fe20003f05270 */
[----:B------:R-:W-:Y:S01]  /*3710*/  FADD.FTZ R38, R92, R38 ;  /* 0x000000265c267221 */ /* 0x000fe20000010000 */
[----:B------:R-:W-:Y:S02]  /*3720*/  F2FP.BF16.F32.PACK_AB R107, R110, R107 ;  /* 0x0000006b6e6b723e */ /* 0x000fe400000010ff */
[----:B------:R-:W-:-:S03]  /*3730*/  F2FP.BF16.F32.PACK_AB R109, R112, R109 ;  /* 0x0000006d706d723e */ /* 0x000fc600000010ff */
[----:B------:R-:W1:Y:S01]  /*3740*/  LDC.64 R34, c[0x0][0x4f8] ;  /* 0x00013e00ff227b82 */ /* 0x000e620000000a00 */
        /* <DEDUP_REMOVED lines=23> */
[----:B----4-:R-:W-:-:S03]  /*38c0*/  IMAD.WIDE.U32 R2, R37, UR6, R2 ;  /* 0x0000000625027c25 */ /* 0x010fc6000f8e0002 */
[----:B------:R-:W-:Y:S01]  /*38d0*/  LDS.U16 R11, [R79+0xc0] ;  /* 0x0000c0004f0b7984 */ /* 0x000fe20000000400 */
[----:B0-----:R-:W-:Y:S01]  /*38e0*/  IMAD R4, R37, UR7, R3 ;  /* 0x0000000725047c24 */ /* 0x001fe2000f8e0203 */
        /* <DEDUP_REMOVED lines=31> */
[----:B------:R-:W-:Y:S01]  /*3ae0*/  @!P4 STG.E.U16 desc[UR16][R2.64+0x100], R13 ;  /* 0x0001000d0200c986 */ /* 0x000fe2000c101510 */
[----:B----4-:R-:W-:Y:S01]  /*3af0*/  PRMT R7, R4, 0x7632, R7 ;  /* 0x0000763204077816 */ /* 0x010fe20000000007 */
        /* <DEDUP_REMOVED lines=9> */
[----:B------:R-:W-:Y:S01]  /*3b90*/  FADD.FTZ R38, R38, R85 ;  /* 0x0000005526267221 */ /* 0x000fe20000010000 */
[----:B-1----:R-:W-:-:S04]  /*3ba0*/  F2FP.BF16.F32.PACK_AB R3, R85, R86 ;  /* 0x000000565503723e */ /* 0x002fc800000010ff */
[C---:B------:R-:W-:Y:S02]  /*3bb0*/  PRMT R10, R3.reuse, 0x7610, R10 ;  /* 0x00007610030a7816 */ /* 0x040fe4000000000a */
[----:B------:R-:W-:Y:S02]  /*3bc0*/  PRMT R11, R3, 0x7632, R11 ;  /* 0x00007632030b7816 */ /* 0x000fe4000000000b */
[----:B------:R-:W1:Y:S01]  /*3bd0*/  LDC.64 R2, c[0x0][0x518] ;  /* 0x00014600ff027b82 */ /* 0x000e620000000a00 */
[----:B------:R-:W-:Y:S04]  /*3be0*/  STS.U16 [R84], R5 ;  /* 0x0000000554007388 */ /* 0x000fe80000000400 */
[----:B------:R-:W-:Y:S04]  /*3bf0*/  STS.U16 [R84+0x2], R6 ;  /* 0x0000020654007388 */ /* 0x000fe80000000400 */
[----:B------:R4:W-:Y:S04]  /*3c00*/  STS.U16 [R84+0x4], R4 ;  /* 0x0000040454007388 */ /* 0x0009e80000000400 */
[----:B------:R-:W-:Y:S04]  /*3c10*/  STS.U16 [R84+0x6], R7 ;  /* 0x0000060754007388 */ /* 0x000fe80000000400 */
[----:B------:R-:W-:Y:S01]  /*3c20*/  STS.U16 [R84+0x8], R0 ;  /* 0x0000080054007388 */ /* 0x000fe20000000400 */
        /* <DEDUP_REMOVED lines=17> */
[----:B------:R-:W5:Y:S02]  /*3d40*/  LDCU.64 UR4, c[0x0][0x520] ;  /* 0x0000a400ff0477ac */ /* 0x000f640008000a00 */
[----:B-----5:R-:W-:-:S04]  /*3d50*/  IMAD.WIDE.U32 R2, R37, UR4, R18 ;  /* 0x0000000425027c25 */ /* 0x020fc8000f8e0012 */
[----:B----4-:R-:W-:Y:S01]  /*3d60*/  IMAD R4, R37, UR5, R3 ;  /* 0x0000000525047c24 */ /* 0x010fe2000f8e0203 */
        /* <DEDUP_REMOVED lines=31> */
.L_x_8668:
[----:B0-----:R-:W0:Y:S01]  /*3f60*/  LDC.64 R6, c[0x0][0x548] ;  /* 0x00015200ff067b82 */ /* 0x001e220000000a00 */
[----:B------:R-:W1:Y:S01]  /*3f70*/  S2R R13, SR_TID.X ;  /* 0x00000000000d7919 */ /* 0x000e620000002100 */
[----:B------:R-:W1:Y:S06]  /*3f80*/  LDCU UR7, c[0x0][0x38c] ;  /* 0x00007180ff0777ac */ /* 0x000e6c0008000800 */
[----:B------:R-:W4:Y:S01]  /*3f90*/  LDC.64 R8, c[0x0][0x568] ;  /* 0x00015a00ff087b82 */ /* 0x000f220000000a00 */
[----:B0-----:R-:W-:-:S04]  /*3fa0*/  ISETP.NE.U32.AND P1, PT, R6, RZ, PT ;  /* 0x000000ff0600720c */ /* 0x001fc80003f25070 */
[----:B------:R-:W-:Y:S02]  /*3fb0*/  ISETP.NE.AND.EX P1, PT, R7, RZ, PT, P1 ;  /* 0x000000ff0700720c */ /* 0x000fe40003f25310 */
[----:B----4-:R-:W-:Y:S02]  /*3fc0*/  ISETP.NE.U32.AND P0, PT, R8, RZ, PT ;  /* 0x000000ff0800720c */ /* 0x010fe40003f05070 */
[----:B-1----:R-:W-:Y:S02]  /*3fd0*/  ISETP.GE.AND P2, PT, R13, UR7, PT ;  /* 0x000000070d007c0c */ /* 0x002fe4000bf46270 */
[----:B------:R-:W-:-:S07]  /*3fe0*/  ISETP.NE.AND.EX P0, PT, R9, RZ, PT, P0 ;  /* 0x000000ff0900720c */ /* 0x000fce0003f05300 */
[----:B------:R-:W-:Y:S06]  /*3ff0*/  @!P1 BRA `(.L_x_8693) ;  /* 0x0000000000649947 */ /* 0x000fec0003800000 */
[----:B------:R-:W0:Y:S01]  /*4000*/  SHFL.DOWN P1, R0, R53, 0x1, 0x1f ;  /* 0x08201f0035007f89 */ /* 0x000e220000020000 */
[----:B------:R-:W-:Y:S01]  /*4010*/  BSSY.RECONVERGENT B0, `(.L_x_8693) ;  /* 0x0000017000007945 */ /* 0x000fe20003800200 */
[----:B------:R-:W1:Y:S01]  /*4020*/  S2R R4, SR_LANEID ;  /* 0x0000000000047919 */ /* 0x000e620000000000 */
[----:B------:R-:W4:Y:S01]  /*4030*/  S2R R10, SR_TID.X ;  /* 0x00000000000a7919 */ /* 0x000f220000002100 */
        /* <DEDUP_REMOVED lines=17> */
[----:B------:R-:W-:-:S04]  /*4150*/  LEA R2, P1, R37, R6, 0x2 ;  /* 0x0000000625027211 */ /* 0x000fc800078210ff */
[----:B------:R-:W-:-:S05]  /*4160*/  LEA.HI.X R3, R37, R7, RZ, 0x2, P1 ;  /* 0x0000000725037211 */ /* 0x000fca00008f14ff */
[----:B------:R1:W-:Y:S04]  /*4170*/  REDG.E.ADD.F32.FTZ.RN.STRONG.GPU desc[UR16][R2.64], R4 ;  /* 0x00000004020079a6 */ /* 0x0003e8000c12f310 */
.L_x_8694:
[----:B------:R-:W-:Y:S05]  /*4180*/  BSYNC.RECONVERGENT B0 ;  /* 0x0000000000007941 */ /* 0x000fea0003800200 */
.L_x_8693:
[----:B------:R-:W-:Y:S05]  /*4190*/  @!P0 BRA `(.L_x_8695) ;  /* 0x0000000000688947 */ /* 0x000fea0003800000 */
[----:B------:R-:W-:Y:S06]  /*41a0*/  BAR.SYNC.DEFER_BLOCKING 0x0 ;  /* 0x0000000000007b1d */ /* 0x000fec0000010000 */
[----:B------:R-:W-:Y:S01]  /*41b0*/  BSSY.RECONVERGENT B0, `(.L_x_8695) ;  /* 0x0000018000007945 */ /* 0x000fe20003800200 */
[----:B-1----:R-:W1:Y:S01]  /*41c0*/  SHFL.DOWN P0, R3, R38, 0x1, 0x1f ;  /* 0x08201f0026037f89 */ /* 0x002e620000000000 */
[----:B0-----:R-:W0:Y:S01]  /*41d0*/  S2R R4, SR_LANEID ;  /* 0x0000000000047919 */ /* 0x001e220000000000 */
[----:B------:R-:W4:Y:S01]  /*41e0*/  S2R R6, SR_TID.X ;  /* 0x0000000000067919 */ /* 0x000f220000002100 */
        /* <DEDUP_REMOVED lines=20> */
.L_x_8696:
[----:B------:R-:W-:Y:S05]  /*4330*/  BSYNC.RECONVERGENT B0 ;  /* 0x0000000000007941 */ /* 0x000fea0003800200 */
.L_x_8695:
[----:B------:R-:W-:Y:S05]  /*4340*/  @P2 EXIT ;  /* 0x000000000000294d */ /* 0x000fea0003800000 */
[----:B------:R-:W1:Y:S01]  /*4350*/  LDCU.64 UR8, c[0x0][0x4e8] ;  /* 0x00009d00ff0877ac */ /* 0x000e620008000a00 */
[----:B------:R-:W4:Y:S01]  /*4360*/  S2UR UR5, SR_CgaCtaId ;  /* 0x00000000000579c3 */ /* 0x000f220000008800 */
[----:B------:R-:W-:Y:S01]  /*4370*/  BSSY.RECONVERGENT B0, `(.L_x_8697) ;  /* 0x0000022000007945 */ /* 0x000fe20003800200 */
[----:B------:R-:W-:Y:S01]  /*4380*/  UMOV UR4, 0x400 ;  /* 0x0000040000047882 */ /* 0x000fe20000000000 */
[----:B------:R-:W0:Y:S01]  /*4390*/  LDCU UR6, c[0x0][0x360] ;  /* 0x00006c00ff0677ac */ /* 0x000e220008000800 */
[----:B------:R-:W0:Y:S01]  /*43a0*/  LDCU.64 UR10, c[0x0][0x4b0] ;  /* 0x00009600ff0a77ac */ /* 0x000e220008000a00 */
[----:B------:R-:W0:Y:S01]  /*43b0*/  LDCU.64 UR12, c[0x0][0x530] ;  /* 0x0000a600ff0c77ac */ /* 0x000e220008000a00 */
[----:B------:R-:W0:Y:S01]  /*43c0*/  LDCU.64 UR14, c[0x0][0x4f0] ;  /* 0x00009e00ff0e77ac */ /* 0x000e220008000a00 */
[C---:B-1----:R-:W-:Y:S01]  /*43d0*/  IMAD.WIDE.U32 R2, R37.reuse, UR8, RZ ;  /* 0x0000000825027c25 */ /* 0x042fe2000f8e00ff */
[----:B------:R-:W1:Y:S03]  /*43e0*/  LDCU.64 UR18, c[0x0][0x540] ;  /* 0x0000a800ff1277ac */ /* 0x000e660008000a00 */
[----:B------:R-:W-:Y:S01]  /*43f0*/  IMAD R37, R37, UR9, R3 ;  /* 0x0000000925257c24 */ /* 0x000fe2000f8e0203 */
[----:B0---4-:R-:W-:-:S12]  /*4400*/  ULEA UR4, UR5, UR4, 0x18 ;  /* 0x0000000405047291 */ /* 0x011fd8000f8ec0ff */
.L_x_8698:
[----:B------:R-:W-:Y:S01]  /*4410*/  LEA R0, R13, UR4, 0x2 ;  /* 0x000000040d007c11 */ /* 0x000fe2000f8e10ff */
[----:B------:R-:W-:Y:S01]  /*4420*/  IMAD.MOV.U32 R40, RZ, RZ, R28 ;  /* 0x000000ffff287224 */ /* 0x000fe200078e001c */
[----:B------:R-:W-:Y:S02]  /*4430*/  SHF.R.S32.HI R4, RZ, 0x1f, R13 ;  /* 0x0000001fff047819 */ /* 0x000fe4000001140d */
[----:B0-----:R-:W-:Y:S01]  /*4440*/  MOV R6, R2 ;  /* 0x0000000200067202 */ /* 0x001fe20000000f00 */
[----:B------:R-:W0:Y:S01]  /*4450*/  LDS R15, [R0+0x18f8] ;  /* 0x0018f800000f7984 */ /* 0x000e220000000800 */
[----:B------:R-:W-:Y:S01]  /*4460*/  MOV R7, R37 ;  /* 0x0000002500077202 */ /* 0x000fe20000000f00 */
[C---:B------:R-:W-:Y:S02]  /*4470*/  IMAD R10, R4.reuse, UR10, RZ ;  /* 0x0000000a040a7c24 */ /* 0x040fe4000f8e02ff */
[----:B------:R-:W4:Y:S01]  /*4480*/  LDS R17, [R0+0x1cf8] ;  /* 0x001cf80000117984 */ /* 0x000f220000000800 */
[----:B------:R-:W-:-:S02]  /*4490*/  IMAD R12, R4, UR14, RZ ;  /* 0x0000000e040c7c24 */ /* 0x000fc4000f8e02ff */
[----:B------:R-:W-:-:S04]  /*44a0*/  IMAD.WIDE.U32 R8, R13, UR14, R6 ;  /* 0x0000000e0d087c25 */ /* 0x000fc8000f8e0006 */
[----:B------:R-:W-:-:S04]  /*44b0*/  IMAD.WIDE.U32 R4, R13, UR10, R40 ;  /* 0x0000000a0d047c25 */ /* 0x000fc8000f8e0028 */
[C---:B------:R-:W-:Y:S01]  /*44c0*/  IMAD R7, R13.reuse, UR11, R10 ;  /* 0x0000000b0d077c24 */ /* 0x040fe2000f8e020a */
[----:B------:R-:W-:Y:S01]  /*44d0*/  LEA R6, P0, R4, UR12, 0x2 ;  /* 0x0000000c04067c11 */ /* 0x000fe2000f8010ff */
[----:B------:R-:W-:Y:S01]  /*44e0*/  IMAD R11, R13, UR15, R12 ;  /* 0x0000000f0d0b7c24 */ /* 0x000fe2000f8e020c */
[----:B-1----:R-:W-:Y:S01]  /*44f0*/  LEA R10, P1, R8, UR18, 0x2 ;  /* 0x00000012080a7c11 */ /* 0x002fe2000f8210ff */
[----:B------:R-:W-:Y:S01]  /*4500*/  IMAD.IADD R7, R5, 0x1, R7 ;  /* 0x0000000105077824 */ /* 0x000fe200078e0207 */
[----:B------:R-:W-:Y:S02]  /*4510*/  IADD3 R13, PT, PT, R13, UR6, RZ ;  /* 0x000000060d0d7c10 */ /* 0x000fe4000fffe0ff */
[----:B------:R-:W-:Y:S02]  /*4520*/  IADD3 R5, PT, PT, R9, R11, RZ ;  /* 0x0000000b09057210 */ /* 0x000fe40007ffe0ff */
[----:B------:R-:W-:Y:S02]  /*4530*/  LEA.HI.X R7, R4, UR13, R7, 0x2, P0 ;  /* 0x0000000d04077c11 */ /* 0x000fe400080f1407 */
[----:B------:R-:W-:-:S02]  /*4540*/  ISETP.GE.AND P0, PT, R13, UR7, PT ;  /* 0x000000070d007c0c */ /* 0x000fc4000bf06270 */
[----:B------:R-:W-:Y:S01]  /*4550*/  LEA.HI.X R11, R8, UR19, R5, 0x2, P1 ;  /* 0x00000013080b7c11 */ /* 0x000fe200088f1405 */
[----:B0-----:R0:W-:Y:S04]  /*4560*/  REDG.E.ADD.F32.FTZ.RN.STRONG.GPU desc[UR16][R6.64], R15 ;  /* 0x0000000f060079a6 */ /* 0x0011e8000c12f310 */
[----:B----4-:R0:W-:Y:S06]  /*4570*/  REDG.E.ADD.F32.FTZ.RN.STRONG.GPU desc[UR16][R10.64], R17 ;  /* 0x000000110a0079a6 */ /* 0x0101ec000c12f310 */
[----:B------:R-:W-:Y:S05]  /*4580*/  @!P0 BRA `(.L_x_8698) ;  /* 0xfffffffc00a08947 */ /* 0x000fea000383ffff */
[----:B------:R-:W-:Y:S05]  /*4590*/  BSYNC.RECONVERGENT B0 ;  /* 0x0000000000007941 */ /* 0x000fea0003800200 */
.L_x_8697:
[----:B------:R-:W-:Y:S05]  /*45a0*/  EXIT ;  /* 0x000000000000794d */ /* 0x000fea0003800000 */
.L_x_8699:
        /* <DEDUP_REMOVED lines=13> */
.L_x_10512:


//--------------------- .text._Z25selective_scan_bwd_kernelI32Selective_Scan_bwd_kernel_traitsILi32ELi8ELb0ELb1ELb0ELb0ELb1EN3c108BFloat16EfEEv12SSMParamsBwd --------------------------
	.section	.text._Z25selective_scan_bwd_kernelI32Selective_Scan_bwd_kernel_traitsILi32ELi8ELb0ELb1ELb0ELb0ELb1EN3c108BFloat16EfEEv12SSMParamsBwd,"ax",@progbits
	.align	128
        .global         _Z25selective_scan_bwd_kernelI32Selective_Scan_bwd_kernel_traitsILi32ELi8ELb0ELb1ELb0ELb0ELb1EN3c108BFloat16EfEEv12SSMParamsBwd
        .type           _Z25selective_scan_bwd_kernelI32Selective_Scan_bwd_kernel_traitsILi32ELi8ELb0ELb1ELb0ELb0ELb1EN3c108BFloat16EfEEv12SSMParamsBwd,@function
        .size           _Z25selective_scan_bwd_kernelI32Selective_Scan_bwd_kernel_traitsILi32ELi8ELb0ELb1ELb0ELb0ELb1EN3c108BFloat16EfEEv12SSMParamsBwd,(.L_x_10513 - _Z25selective_scan_bwd_kernelI32Selective_Scan_bwd_kernel_traitsILi32ELi8ELb0ELb1ELb0ELb0ELb1EN3c108BFloat16EfEEv12SSMParamsBwd)
        .other          _Z25selective_scan_bwd_kernelI32Selective_Scan_bwd_kernel_traitsILi32ELi8ELb0ELb1ELb0ELb0ELb1EN3c108BFloat16EfEEv12SSMParamsBwd,@"STO_CUDA_ENTRY STV_DEFAULT"
_Z25selective_scan_bwd_kernelI32Selective_Scan_bwd_kernel_traitsILi32ELi8ELb0ELb1ELb0ELb0ELb1EN3c108BFloat16EfEEv12SSMParamsBwd:
.text._Z25selective_scan_bwd_kernelI32Selective_Scan_bwd_kernel_traitsILi32ELi8ELb0ELb1ELb0ELb0ELb1EN3c108BFloat16EfEEv12SSMParamsBwd:
        /* <DEDUP_REMOVED lines=38> */
[----:B------:R-:W4:Y:S01]  /*0260*/  LDC.64 R24, c[0x0][0x448] ;  /* 0x00011200ff187b82 */ /* 0x000f220000000a00 */
        /* <DEDUP_REMOVED lines=17> */
[----:B------:R-:W-:Y:S02]  /*0380*/  ISETP.GE.AND P3, PT, R4, RZ, PT ;  /* 0x000000ff0400720c */ /* 0x000fe40003f66270 */
[----:B------:R-:W-:Y:S02]  /*0390*/  MOV R4, UR6 ;  /* 0x0000000600047c02 */ /* 0x000fe40008000f00 */
[----:B------:R-:W-:Y:S01]  /*03a0*/  MOV R5, UR7 ;  /* 0x0000000700057c02 */ /* 0x000fe20008000f00 */
[----:B------:R-:W1:Y:S01]  /*03b0*/  LDCU.64 UR6, c[0x0][0x498] ;  /* 0x00009300ff0677ac */ /* 0x000e620008000a00 */
[----:B------:R-:W-:-:S02]  /*03c0*/  @P1 IADD3 R7, PT, PT, R7, 0x1, RZ ;  /* 0x0000000107071810 */ /* 0x000fc40007ffe0ff */
[----:B------:R-:W-:Y:S01]  /*03d0*/  MOV R3, UR5 ;  /* 0x0000000500037c02 */ /* 0x000fe20008000f00 */
[----:B------:R-:W-:Y:S01]  /*03e0*/  IMAD.U32 R3, RZ, RZ, UR8 ;  /* 0x00000008ff037e24 */ /* 0x000fe2000f8e00ff */
[----:B------:R-:W3:Y:S01]  /*03f0*/  LDCU.64 UR8, c[0x0][0x3b0] ;  /* 0x00007600ff0877ac */ /* 0x000ee20008000a00 */
[----:B------:R-:W-:Y:S01]  /*0400*/  IMAD.MOV.U32 R27, RZ, RZ, R7 ;  /* 0x000000ffff1b7224 */ /* 0x000fe200078e0007 */
[----:B------:R-:W-:Y:S01]  /*0410*/  ISETP.NE.AND P2, PT, R8, RZ, PT ;  /* 0x000000ff0800720c */ /* 0x000fe20003f45270 */
[----:B------:R-:W4:Y:S01]  /*0420*/  @P0 LDC.64 R6, c[0x0][0x480] ;  /* 0x00012000ff060b82 */ /* 0x000f220000000a00 */
[----:B------:R-:W-:-:S04]  /*0430*/  IMAD.WIDE.U32 R2, R37, UR10, R2 ;  /* 0x0000000a25027c25 */ /* 0x000fc8000f8e0002 */
[----:B--2---:R-:W-:Y:S02]  /*0440*/  @P0 IMAD R0, R0, UR18, R37 ;  /* 0x0000001200000c24 */ /* 0x004fe4000f8e0225 */
[----:B------:R-:W-:Y:S02]  /*0450*/  IMAD.U32 R5, RZ, RZ, UR4 ;  /* 0x00000004ff057e24 */ /* 0x000fe4000f8e00ff */
[----:B------:R-:W-:Y:S01]  /*0460*/  @P0 IMAD R0, R0, R17, RZ ;  /* 0x0000001100000224 */ /* 0x000fe200078e02ff */
[----:B-1----:R-:W-:Y:S01]  /*0470*/  UIMAD.WIDE.U32 UR4, UR18, UR6, URZ ;  /* 0x00000006120472a5 */ /* 0x002fe2000f8e00ff */
[----:B------:R-:W-:Y:S01]  /*0480*/  @!P3 IADD3 R27, PT, PT, -R27, RZ, RZ ;  /* 0x000000ff1b1bb210 */ /* 0x000fe20007ffe1ff */
[C---:B------:R-:W-:Y:S01]  /*0490*/  IMAD R13, R37.reuse, UR11, R3 ;  /* 0x0000000b250d7c24 */ /* 0x040fe2000f8e0203 */
[----:B------:R-:W-:Y:S01]  /*04a0*/  @!P2 LOP3.LUT R27, RZ, R8, RZ, 0x33, !PT ;  /* 0x00000008ff1ba212 */ /* 0x000fe200078e33ff */
[----:B0-----:R-:W-:Y:S01]  /*04b0*/  @P0 IMAD R3, R0, R21, RZ ;  /* 0x0000001500030224 */ /* 0x001fe200078e02ff */
[----:B------:R-:W-:Y:S01]  /*04c0*/  UIMAD UR5, UR18, UR7, UR5 ;  /* 0x00000007120572a4 */ /* 0x000fe2000f8e0205 */
[----:B------:R-:W0:Y:S01]  /*04d0*/  LDC.64 R20, c[0x0][0x4a8] ;  /* 0x00012a00ff147b82 */ /* 0x000e220000000a00 */
[----:B---3--:R-:W-:Y:S01]  /*04e0*/  UIMAD.WIDE.U32 UR6, UR18, UR8, URZ ;  /* 0x00000008120672a5 */ /* 0x008fe2000f8e00ff */
[----:B------:R-:W-:Y:S01]  /*04f0*/  SHF.R.S32.HI R29, RZ, 0x1f, R27 ;  /* 0x0000001fff1d7819 */ /* 0x000fe2000001141b */
        /* <DEDUP_REMOVED lines=18> */
[----:B------:R-:W-:Y:S02]  /*0620*/  IADD3 R7, PT, PT, R5, R7, RZ ;  /* 0x0000000705077210 */ /* 0x000fe40007ffe0ff */
[----:B------:R-:W-:Y:S02]  /*0630*/  LEA R49, P0, R50, R22, 0x1 ;  /* 0x0000001632317211 */ /* 0x000fe400078008ff */
[----:B------:R-:W-:-:S02]  /*0640*/  IADD3.X R46, PT, PT, R0, R3, RZ, P4, !PT ;  /* 0x00000003002e7210 */ /* 0x000fc400027fe4ff */
[C---:B------:R-:W-:Y:S01]  /*0650*/  IADD3.X R3, PT, PT, R0.reuse, R11, RZ, P3, !PT ;  /* 0x0000000b00037210 */ /* 0x040fe20001ffe4ff */
[----:B------:R-:W-:Y:S01]  /*0660*/  IMAD.X R0, R0, 0x1, R7, P5 ;  /* 0x0000000100007824 */ /* 0x000fe200028e0607 */
[----:B------:R-:W-:Y:S01]  /*0670*/  LEA.HI.X R50, R50, R23, R4, 0x1, P0 ;  /* 0x0000001732327211 */ /* 0x000fe200000f0c04 */
[----:B0-----:R-:W-:Y:S01]  /*0680*/  IMAD.WIDE.U32 R14, R37, R20, RZ ;  /* 0x00000014250e7225 */ /* 0x001fe200078e00ff */
        /* <DEDUP_REMOVED lines=36> */
[----:B------:R-:W-:-:S02]  /*08d0*/  IADD3 R27, PT, PT, R12, 0xa0, RZ ;  /* 0x000000a00c1b7810 */ /* 0x000fc40007ffe0ff */
[CC--:B------:R-:W-:Y:S01]  /*08e0*/  LEA.HI R53, R12.reuse, R12.reuse, RZ, 0x1b ;  /* 0x0000000c0c357211 */ /* 0x0c0fe200078fd8ff */
[C---:B------:R-:W-:Y:S01]  /*08f0*/  IMAD.SHL.U32 R3, R12.reuse, 0x8, RZ ;  /* 0x000000080c037824 */ /* 0x040fe200078e00ff */
[-C--:B------:R-:W-:Y:S01]  /*0900*/  LEA.HI R19, R19, R12.reuse, RZ, 0x1b ;  /* 0x0000000c13137211 */ /* 0x080fe200078fd8ff */
[C---:B------:R-:W-:Y:S01]  /*0910*/  VIADD R29, R12.reuse, 0xc0 ;  /* 0x000000c00c1d7836 */ /* 0x040fe20000000000 */
[----:B------:R-:W-:Y:S01]  /*0920*/  LEA.HI R21, R21, R12, RZ, 0x1b ;  /* 0x0000000c15157211 */ /* 0x000fe200078fd8ff */
[----:B------:R-:W-:Y:S01]  /*0930*/  IMAD R47, R37, UR9, R9 ;  /* 0x00000009252f7c24 */ /* 0x000fe2000f8e0209 */
[C---:B------:R-:W-:Y:S01]  /*0940*/  LOP3.LUT R5, R3.reuse, 0x1f00, RZ, 0xc0, !PT ;  /* 0x00001f0003057812 */ /* 0x040fe200078ec0ff */
[C---:B------:R-:W-:Y:S01]  /*0950*/  VIADD R52, R12.reuse, 0x200 ;  /* 0x000002000c347836 */ /* 0x040fe20000000000 */
        /* <DEDUP_REMOVED lines=27> */
[----:B------:R-:W-:Y:S02]  /*0b10*/  LOP3.LUT R70, R54, 0xe0, RZ, 0xfc, !PT ;  /* 0x000000e036467812 */ /* 0x000fe400078efcff */
[----:B------:R-:W-:-:S07]  /*0b20*/  IADD3 R48, PT, PT, R7, R33, RZ ;  /* 0x0000002107307210 */ /* 0x000fce0007ffe0ff */
.L_x_8725:
[----:B0-----:R-:W0:Y:S01]  /*0b30*/  LDC.64 R20, c[0x0][0x410] ;  /* 0x00010400ff147b82 */ /* 0x001e220000000a00 */
[----:B------:R-:W-:Y:S01]  /*0b40*/  IADD3 R38, PT, PT, R72, -0x1, RZ ;  /* 0xffffffff48267810 */ /* 0x000fe20007ffe0ff */
[----:B------:R-:W-:Y:S01]  /*0b50*/  HFMA2 R5, -RZ, RZ, 0, 0 ;  /* 0x00000000ff057431 */ /* 0x000fe200000001ff */
[----:B------:R-:W1:Y:S01]  /*0b60*/  LDCU UR4, c[0x0][0x388] ;  /* 0x00007100ff0477ac */ /* 0x000e620008000800 */
[----:B------:R-:W-:Y:S02]  /*0b70*/  SHF.L.U32 R87, R54, 0x1, RZ ;  /* 0x0000000136577819 */ /* 0x000fe400000006ff */
[----:B------:R-:W-:Y:S01]  /*0b80*/  IMAD.SHL.U32 R4, R38, 0x100, RZ ;  /* 0x0000010026047824 */ /* 0x000fe200078e00ff */
[----:B--2---:R-:W2:Y:S01]  /*0b90*/  LDCU.64 UR6, c[0x0][0x488] ;  /* 0x00009100ff0677ac */ /* 0x004ea20008000a00 */
[----:B---3--:R-:W3:Y:S01]  /*0ba0*/  LDC.64 R24, c[0x0][0x420] ;  /* 0x00010800ff187b82 */ /* 0x008ee20000000a00 */
[C---:B------:R-:W-:Y:S01]  /*0bb0*/  IADD3 R34, P2, PT, R87.reuse, R40, RZ ;  /* 0x0000002857227210 */ /* 0x040fe20007f5e0ff */
[----:B------:R-:W4:Y:S01]  /*0bc0*/  LDCU.64 UR8, c[0x0][0x478] ;  /* 0x00008f00ff0877ac */ /* 0x000f220008000a00 */
[----:B------:R-:W-:-:S03]  /*0bd0*/  IADD3 R86, P3, PT, R87, R44, RZ ;  /* 0x0000002c57567210 */ /* 0x000fc60007f7e0ff */
[----:B------:R-:W-:Y:S01]  /*0be0*/  IMAD.X R35, RZ, RZ, R42, P2 ;  /* 0x000000ffff237224 */ /* 0x000fe200010e062a */
[----:B------:R-:W-:Y:S01]  /*0bf0*/  PRMT R29, RZ, 0x7610, R29 ;  /* 0x00007610ff1d7816 */ /* 0x000fe2000000001d */
[----:B------:R-:W2:Y:S01]  /*0c00*/  LDC.64 R22, c[0x0][0x418] ;  /* 0x00010600ff167b82 */ /* 0x000ea20000000a00 */
[----:B-1----:R-:W-:-:S07]  /*0c10*/  IADD3 R75, PT, PT, -R4, UR4, RZ ;  /* 0x00000004044b7c10 */ /* 0x002fce000fffe1ff */
[----:B------:R-:W1:Y:S01]  /*0c20*/  LDC.64 R26, c[0x0][0x428] ;  /* 0x00010a00ff1a7b82 */ /* 0x000e620000000a00 */
[----:B0-----:R-:W-:Y:S01]  /*0c30*/  IMAD.WIDE.U32 R2, R20, UR18, R4 ;  /* 0x0000001214027c25 */ /* 0x001fe2000f8e0004 */
[-C--:B------:R-:W-:Y:S02]  /*0c40*/  ISETP.GE.AND P6, PT, R54, R75.reuse, PT ;  /* 0x0000004b3600720c */ /* 0x080fe40003fc6270 */
[-C--:B------:R-:W-:Y:S01]  /*0c50*/  ISETP.GE.AND P2, PT, R66, R75.reuse, PT ;  /* 0x0000004b4200720c */ /* 0x080fe20003f46270 */
[----:B------:R-:W-:Y:S01]  /*0c60*/  IMAD R3, R21, UR18, R3 ;  /* 0x0000001215037c24 */ /* 0x000fe2000f8e0203 */
[-C--:B------:R-:W-:Y:S01]  /*0c70*/  ISETP.GE.AND P4, PT, R68, R75.reuse, PT ;  /* 0x0000004b4400720c */ /* 0x080fe20003f86270 */
[----:B---3--:R-:W-:Y:S01]  /*0c80*/  IMAD.WIDE.U32 R18, R24, UR18, R4 ;  /* 0x0000001218127c25 */ /* 0x008fe2000f8e0004 */
[----:B------:R-:W-:Y:S02]  /*0c90*/  ISETP.GE.AND P5, PT, R69, R75, PT ;  /* 0x0000004b4500720c */ /* 0x000fe40003fa6270 */
[----:B------:R-:W-:Y:S01]  /*0ca0*/  PRMT R31, RZ, 0x7610, R31 ;  /* 0x00007610ff1f7816 */ /* 0x000fe2000000001f */
[----:B------:R-:W-:Y:S01]  /*0cb0*/  IMAD R19, R25, UR18, R19 ;  /* 0x0000001219137c24 */ /* 0x000fe2000f8e0213 */
[----:B------:R-:W-:Y:S01]  /*0cc0*/  PRMT R25, RZ, 0x7610, R25 ;  /* 0x00007610ff197816 */ /* 0x000fe20000000019 */
[----:B------:R-:W-:Y:S01]  /*0cd0*/  BAR.SYNC.DEFER_BLOCKING 0x0 ;  /* 0x0000000000007b1d */ /* 0x000fe20000010000 */
[----:B--2---:R-:W-:Y:S01]  /*0ce0*/  IMAD.WIDE.U32 R2, R37, R22, R2 ;  /* 0x0000001625027225 */ /* 0x004fe200078e0002 */
[----:B------:R-:W-:-:S03]  /*0cf0*/  PRMT R22, RZ, 0x7610, R22 ;  /* 0x00007610ff167816 */ /* 0x000fc60000000016 */
[C---:B------:R-:W-:Y:S01]  /*0d00*/  IMAD R20, R37.reuse, R23, R3 ;  /* 0x0000001725147224 */ /* 0x040fe200078e0203 */
[C---:B------:R-:W-:Y:S01]  /*0d10*/  IADD3 R3, P0, PT, R54.reuse, R2, RZ ;  /* 0x0000000236037210 */ /* 0x040fe20007f1e0ff */
[----:B------:R-:W0:Y:S01]  /*0d20*/  S2R R83, SR_LANEID ;  /* 0x0000000000537919 */ /* 0x000e220000000000 */
[----:B------:R-:W-:Y:S01]  /*0d30*/  PRMT R23, RZ, 0x7610, R23 ;  /* 0x00007610ff177816 */ /* 0x000fe20000000017 */
[----:B-1----:R-:W-:Y:S01]  /*0d40*/  IMAD.WIDE.U32 R18, R37, R26, R18 ;  /* 0x0000001a25127225 */ /* 0x002fe200078e0012 */
[----:B------:R-:W-:Y:S01]  /*0d50*/  IADD3.X R20, PT, PT, RZ, R20, RZ, P0, !PT ;  /* 0x00000014ff147210 */ /* 0x000fe200007fe4ff */
[----:B------:R-:W1:Y:S01]  /*0d60*/  S2UR UR5, SR_CgaCtaId ;  /* 0x00000000000579c3 */ /* 0x000e620000008800 */
[----:B------:R-:W-:Y:S01]  /*0d70*/  LEA R2, P0, R3, UR6, 0x1 ;  /* 0x0000000603027c11 */ /* 0x000fe2000f8008ff */
[----:B------:R-:W-:Y:S01]  /*0d80*/  IMAD R0, R37, R27, R19 ;  /* 0x0000001b25007224 */ /* 0x000fe200078e0213 */
[----:B------:R-:W-:Y:S02]  /*0d90*/  IADD3 R19, P1, PT, R54, R18, RZ ;  /* 0x0000001236137210 */ /* 0x000fe40007f3e0ff */
[----:B------:R-:W-:Y:S01]  /*0da0*/  LEA.HI.X R3, R3, UR7, R20, 0x1, P0 ;  /* 0x0000000703037c11 */ /* 0x000fe200080f0c14 */
[----:B------:R-:W-:Y:S01]  /*0db0*/  UMOV UR4, 0x400 ;  /* 0x0000040000047882 */ /* 0x000fe20000000000 */
[----:B------:R-:W-:Y:S01]  /*0dc0*/  IADD3 R20, P0, PT, R87, R49, RZ ;  /* 0x0000003157147210 */ /* 0x000fe20007f1e0ff */
[----:B------:R-:W-:Y:S01]  /*0dd0*/  IMAD.X R0, RZ, RZ, R0, P1 ;  /* 0x000000ffff007224 */ /* 0x000fe200008e0600 */
[C---:B----4-:R-:W-:Y:S01]  /*0de0*/  LEA R18, P1, R19.reuse, UR8, 0x1 ;  /* 0x0000000813127c11 */ /* 0x050fe2000f8208ff */
[----:B------:R-:W2:Y:S01]  /*0df0*/  LDC.64 R134, c[0x0][0x508] ;  /* 0x00014200ff867b82 */ /* 0x000ea20000000a00 */
[----:B------:R-:W-:Y:S01]  /*0e00*/  IADD3.X R21, PT, PT, RZ, R50, RZ, P0, !PT ;  /* 0x00000032ff157210 */ /* 0x000fe200007fe4ff */
[----:B------:R-:W3:Y:S01]  /*0e10*/  LDCU.64 UR6, c[0x0][0x510] ;  /* 0x0000a200ff0677ac */ /* 0x000ee20008000a00 */
[----:B------:R-:W-:-:S02]  /*0e20*/  LEA.HI.X R19, R19, UR9, R0, 0x1, P1 ;  /* 0x0000000913137c11 */ /* 0x000fc400088f0c00 */
[----:B------:R-:W-:Y:S01]  /*0e30*/  PRMT R0, RZ, 0x7610, R0 ;  /* 0x00007610ff007816 */ /* 0x000fe20000000000 */
[----:B------:R-:W4:Y:S01]  /*0e40*/  @!P4 LDG.E.U16 R29, desc[UR16][R20.64+0x140] ;  /* 0x00014010141dc981 */ /* 0x000f22000c1e1500 */
[-C--:B------:R-:W-:Y:S01]  /*0e50*/  ISETP.GE.AND P0, PT, R64, R75.reuse, PT ;  /* 0x0000004b4000720c */ /* 0x080fe20003f06270 */
[----:B------:R-:W3:Y:S01]  /*0e60*/  LDCU.64 UR8, c[0x0][0x558] ;  /* 0x0000ab00ff0877ac */ /* 0x000ee20008000a00 */
[-C--:B------:R-:W-:Y:S02]  /*0e70*/  ISETP.GE.AND P1, PT, R65, R75.reuse, PT ;  /* 0x0000004b4100720c */ /* 0x080fe40003f26270 */
[----:B------:R-:W-:Y:S01]  /*0e80*/  IADD3.X R87, PT, PT, RZ, R46, RZ, P3, !PT ;  /* 0x0000002eff577210 */ /* 0x000fe20001ffe4ff */
[----:B------:R-:W3:Y:S01]  /*0e90*/  @!P6 LDG.E.U16 R0, desc[UR16][R20.64] ;  /* 0x000000101400e981 */ /* 0x000ee2000c1e1500 */
[-C--:B------:R-:W-:Y:S02]  /*0ea0*/  ISETP.GE.AND P3, PT, R67, R75.reuse, PT ;  /* 0x0000004b4300720c */ /* 0x080fe40003f66270 */
[----:B------:R-:W-:-:S02]  /*0eb0*/  ISETP.GE.AND P6, PT, R70, R75, PT ;  /* 0x0000004b4600720c */ /* 0x000fc40003fc6270 */
[----:B------:R-:W-:Y:S02]  /*0ec0*/  PRMT R27, RZ, 0x7610, R27 ;  /* 0x00007610ff1b7816 */ /* 0x000fe4000000001b */
[----:B------:R-:W-:Y:S01]  /*0ed0*/  PRMT R24, RZ, 0x7610, R24 ;  /* 0x00007610ff187816 */ /* 0x000fe20000000018 */
[----:B------:R-:W2:Y:S04]  /*0ee0*/  @!P0 LDG.E.U16 R23, desc[UR16][R20.64+0x40] ;  /* 0x0000401014178981 */ /* 0x000ea8000c1e1500 */
[----:B------:R-:W4:Y:S04]  /*0ef0*/  @!P1 LDG.E.U16 R25, desc[UR16][R20.64+0x80] ;  /* 0x0000801014199981 */ /* 0x000f28000c1e1500 */
[----:B------:R-:W4:Y:S04]  /*0f00*/  @!P2 LDG.E.U16 R27, desc[UR16][R20.64+0xc0] ;  /* 0x0000c010141ba981 */ /* 0x000f28000c1e1500 */
[----:B------:R-:W4:Y:S04]  /*0f10*/  @!P3 LDG.E.U16 R22, desc[UR16][R20.64+0x100] ;  /* 0x000100101416b981 */ /* 0x000f28000c1e1500 */
[----:B------:R-:W4:Y:S04]  /*0f20*/  @!P5 LDG.E.U16 R24, desc[UR16][R20.64+0x180] ;  /* 0x000180101418d981 */ /* 0x000f28000c1e1500 */
[----:B------:R1:W4:Y:S01]  /*0f30*/  @!P6 LDG.E.U16 R31, desc[UR16][R20.64+0x1c0] ;  /* 0x0001c010141fe981 */ /* 0x000322000c1e1500 */
[C---:B0-----:R-:W-:Y:S01]  /*0f40*/  VIADD R28, R83.reuse, 0x40 ;  /* 0x00000040531c7836 */ /* 0x041fe20000000000 */
[C---:B------:R-:W-:Y:S01]  /*0f50*/  IADD3 R26, PT, PT, R83.reuse, 0x20, RZ ;  /* 0x00000020531a7810 */ /* 0x040fe20007ffe0ff */
[----:B-1----:R-:W-:Y:S01]  /*0f60*/  ULEA UR5, UR5, UR4, 0x18 ;  /* 0x0000000405057291 */ /* 0x002fe2000f8ec0ff */
[-C--:B------:R-:W-:Y:S01]  /*0f70*/  LEA.HI.SX32 R77, R83, R83.reuse, 0x1b ;  /* 0x00000053534d7211 */ /* 0x080fe200078fdaff */
[----:B------:R-:W0:Y:S01]  /*0f80*/  LDCU UR4, c[0x0][0x38c] ;  /* 0x00007180ff0477ac */ /* 0x000e220008000800 */
[----:B------:R-:W-:-:S02]  /*0f90*/  LEA.HI.SX32 R26, R26, R83, 0x1b ;  /* 0x000000531a1a7211 */ /* 0x000fc400078fdaff */
[----:B------:R-:W-:Y:S02]  /*0fa0*/  LEA.HI.SX32 R28, R28, R83, 0x1b ;  /* 0x000000531c1c7211 */ /* 0x000fe400078fdaff */
[----:B------:R-:W-:Y:S02]  /*0fb0*/  LEA R77, R77, UR5, 0x1 ;  /* 0x000000054d4d7c11 */ /* 0x000fe4000f8e08ff */
[----:B------:R-:W-:Y:S02]  /*0fc0*/  LEA R76, R26, UR5, 0x1 ;  /* 0x000000051a4c7c11 */ /* 0x000fe4000f8e08ff */
[----:B------:R-:W-:Y:S01]  /*0fd0*/  LEA R74, R28, UR5, 0x1 ;  /* 0x000000051c4a7c11 */ /* 0x000fe2000f8e08ff */
[C---:B------:R-:W-:Y:S01]  /*0fe0*/  VIADD R28, R83.reuse, 0xa0 ;  /* 0x000000a0531c7836 */ /* 0x040fe20000000000 */
[C---:B------:R-:W-:Y:S02]  /*0ff0*/  IADD3 R20, PT, PT, R83.reuse, 0x60, RZ ;  /* 0x0000006053147810 */ /* 0x040fe40007ffe0ff */
[----:B------:R-:W-:-:S02]  /*1000*/  IADD3 R26, PT, PT, R83, 0x80, RZ ;  /* 0x00000080531a7810 */ /* 0x000fc40007ffe0ff */
[C---:B------:R-:W-:Y:S02]  /*1010*/  IADD3 R30, PT, PT, R83.reuse, 0xc0, RZ ;  /* 0x000000c0531e7810 */ /* 0x040fe40007ffe0ff */
[----:B------:R-:W-:Y:S02]  /*1020*/  IADD3 R32, PT, PT, R83, 0xe0, RZ ;  /* 0x000000e053207810 */ /* 0x000fe40007ffe0ff */
        /* <DEDUP_REMOVED lines=16> */
[----:B---3--:R1:W-:Y:S02]  /*1130*/  STS.U16 [R77], R0 ;  /* 0x000000004d007388 */ /* 0x0083e40000000400 */
[----:B-1----:R-:W-:-:S02]  /*1140*/  IMAD.SHL.U32 R0, R83, 0x8, RZ ;  /* 0x0000000853007824 */ /* 0x002fc400078e00ff */
[----:B--2---:R1:W-:Y:S03]  /*1150*/  STS.U16 [R76+0x40], R23 ;  /* 0x000040174c007388 */ /* 0x0043e60000000400 */
[----:B------:R-:W-:Y:S01]  /*1160*/  LEA.HI.SX32 R84, R0, R0, 0x1b ;  /* 0x0000000000547211 */ /* 0x000fe200078fdaff */
[----:B----4-:R2:W-:Y:S03]  /*1170*/  STS.U16 [R74+0x80], R25 ;  /* 0x000080194a007388 */ /* 0x0105e60000000400 */
[----:B------:R-:W-:Y:S01]  /*1180*/  LEA R84, R84, UR5, 0x1 ;  /* 0x0000000554547c11 */ /* 0x000fe2000f8e08ff */
        /* <DEDUP_REMOVED lines=17> */
[----:B---3--:R-:W-:Y:S02]  /*12a0*/  PRMT R27, RZ, 0x7610, R27 ;  /* 0x00007610ff1b7816 */ /* 0x008fe4000000001b */
        /* <DEDUP_REMOVED lines=97> */
[----:B------:R-:W2:Y:S04]  /*18c0*/  LDS.U16 R2, [R84] ;  /* 0x0000000054027984 */ /* 0x000ea80000000400 */
[----:B------:R-:W3:Y:S04]  /*18d0*/  LDS.U16 R3, [R84+0x2] ;  /* 0x0000020054037984 */ /* 0x000ee80000000400 */
[----:B------:R-:W-:Y:S04]  /*18e0*/  LDS.U16 R92, [R84+0x4] ;  /* 0x00000400545c7984 */ /* 0x000fe80000000400 */
[----:B------:R-:W4:Y:S04]  /*18f0*/  LDS.U16 R94, [R84+0x6] ;  /* 0x00000600545e7984 */ /* 0x000f280000000400 */
[----:B------:R-:W0:Y:S04]  /*1900*/  LDS.U16 R95, [R84+0x8] ;  /* 0x00000800545f7984 */ /* 0x000e280000000400 */
[----:B------:R-:W0:Y:S04]  /*1910*/  LDS.U16 R96, [R84+0xa] ;  /* 0x00000a0054607984 */ /* 0x000e280000000400 */
[----:B------:R-:W0:Y:S04]  /*1920*/  LDS.U16 R97, [R84+0xc] ;  /* 0x00000c0054617984 */ /* 0x000e280000000400 */
[----:B------:R-:W0:Y:S01]  /*1930*/  LDS.U16 R98, [R84+0xe] ;  /* 0x00000e0054627984 */ /* 0x000e220000000400 */
[----:B------:R-:W-:Y:S01]  /*1940*/  BAR.SYNC.DEFER_BLOCKING 0x0 ;  /* 0x0000000000007b1d */ /* 0x000fe20000010000 */
[----:B-1----:R-:W-:-:S02]  /*1950*/  PRMT R93, RZ, 0x7610, R93 ;  /* 0x00007610ff5d7816 */ /* 0x002fc4000000005d */
[----:B------:R-:W-:Y:S02]  /*1960*/  PRMT R99, RZ, 0x7610, R99 ;  /* 0x00007610ff637816 */ /* 0x000fe40000000063 */
[----:B------:R-:W-:Y:S02]  /*1970*/  PRMT R101, RZ, 0x7610, R101 ;  /* 0x00007610ff657816 */ /* 0x000fe40000000065 */
        /* <DEDUP_REMOVED lines=13> */
[----:B---3--:R-:W-:-:S03]  /*1a50*/  SHF.L.U32 R107, R3, 0x10, RZ ;  /* 0x00000010036b7819 */ /* 0x008fc600000006ff */
[----:B------:R-:W-:Y:S02]  /*1a60*/  FMUL.FTZ R2, R106, -1.4426950216293334961 ;  /* 0xbfb8aa3b6a027820 */ /* 0x000fe40000410000 */
[----:B------:R-:W-:Y:S02]  /*1a70*/  FMUL.FTZ R3, R107, -1.4426950216293334961 ;  /* 0xbfb8aa3b6b037820 */ /* 0x000fe40000410000 */
[----:B-1----:R-:W1:Y:S04]  /*1a80*/  MUFU.EX2 R18, R2 ;  /* 0x0000000200127308 */ /* 0x002e680000000800 */
[----:B------:R2:W3:Y:S01]  /*1a90*/  MUFU.EX2 R19, R3 ;  /* 0x0000000300137308 */ /* 0x0004e20000000800 */
[----:B----4-:R-:W-:Y:S01]  /*1aa0*/  SHF.L.U32 R109, R94, 0x10, RZ ;  /* 0x000000105e6d7819 */ /* 0x010fe200000006ff */
[----:B------:R-:W-:Y:S01]  /*1ab0*/  IMAD.U32 R108, R92, 0x10000, RZ ;  /* 0x000100005c6c7824 */ /* 0x000fe200078e00ff */
[----:B0-----:R-:W-:Y:S01]  /*1ac0*/  SHF.L.U32 R110, R95, 0x10, RZ ;  /* 0x000000105f6e7819 */ /* 0x001fe200000006ff */
[----:B------:R-:W-:-:S02]  /*1ad0*/  IMAD.U32 R114, R96, 0x10000, RZ ;  /* 0x0001000060727824 */ /* 0x000fc400078e00ff */
[----:B------:R-:W-:Y:S01]  /*1ae0*/  FMUL.FTZ R92, R108, -1.4426950216293334961 ;  /* 0xbfb8aa3b6c5c7820 */ /* 0x000fe20000410000 */
[----:B------:R-:W-:Y:S01]  /*1af0*/  FMUL.FTZ R94, R109, -1.4426950216293334961 ;  /* 0xbfb8aa3b6d5e7820 */ /* 0x000fe20000410000 */
[----:B------:R-:W-:Y:S01]  /*1b00*/  FMUL.FTZ R96, R110, -1.4426950216293334961 ;  /* 0xbfb8aa3b6e607820 */ /* 0x000fe20000410000 */
[----:B-1----:R-:W-:Y:S02]  /*1b10*/  FADD.FTZ R18, R18, 1 ;  /* 0x3f80000012127421 */ /* 0x002fe40000010000 */
[----:B------:R0:W-:Y:S01]  /*1b20*/  MUFU.EX2 R95, R94 ;  /* 0x0000005e005f7308 */ /* 0x0001e20000000800 */
[----:B------:R-:W-:-:S03]  /*1b30*/  SHF.L.U32 R116, R97, 0x10, RZ ;  /* 0x0000001061747819 */ /* 0x000fc600000006ff */
[----:B------:R-:W1:Y:S01]  /*1b40*/  MUFU.RCP R97, R18 ;  /* 0x0000001200617308 */ /* 0x000e620000001000 */
[----:B------:R-:W-:Y:S01]  /*1b50*/  SHF.L.U32 R118, R98, 0x10, RZ ;  /* 0x0000001062767819 */ /* 0x000fe200000006ff */
[----:B------:R-:W-:Y:S01]  /*1b60*/  IMAD.U32 R0, R0, 0x10000, RZ ;  /* 0x0001000000007824 */ /* 0x000fe200078e00ff */
[----:B------:R-:W-:Y:S02]  /*1b70*/  SHF.L.U32 R85, R85, 0x10, RZ ;  /* 0x0000001055557819 */ /* 0x000fe400000006ff */
[----:B------:R-:W-:Y:S02]  /*1b80*/  SHF.L.U32 R87, R87, 0x10, RZ ;  /* 0x0000001057577819 */ /* 0x000fe400000006ff */
[----:B------:R-:W-:Y:S02]  /*1b90*/  SHF.L.U32 R89, R89, 0x10, RZ ;  /* 0x0000001059597819 */ /* 0x000fe400000006ff */
[----:B------:R-:W-:Y:S02]  /*1ba0*/  SHF.L.U32 R91, R91, 0x10, RZ ;  /* 0x000000105b5b7819 */ /* 0x000fe400000006ff */
[----:B------:R-:W-:Y:S01]  /*1bb0*/  ISETP.NE.AND P0, PT, R12, RZ, PT ;  /* 0x000000ff0c00720c */ /* 0x000fe20003f05270 */
[----:B------:R-:W-:Y:S04]  /*1bc0*/  STS.U16 [R77], R100 ;  /* 0x000000644d007388 */ /* 0x000fe80000000400 */
        /* <DEDUP_REMOVED lines=8> */
[----:B------:R-:W1:Y:S04]  /*1c50*/  LDS.U16 R2, [R84] ;  /* 0x0000000054027984 */ /* 0x000e680000000400 */
[----:B--2---:R-:W2:Y:S01]  /*1c60*/  LDS.U16 R3, [R84+0x2] ;  /* 0x0000020054037984 */ /* 0x004ea20000000400 */
[----:B----4-:R4:W1:Y:S01]  /*1c70*/  MUFU.EX2 R93, R92 ;  /* 0x0000005c005d7308 */ /* 0x0108620000000800 */
[----:B------:R-:W-:Y:S02]  /*1c80*/  FMUL.FTZ R100, R114, -1.4426950216293334961 ;  /* 0xbfb8aa3b72647820 */ /* 0x000fe40000410000 */
[----:B0-----:R-:W-:Y:S01]  /*1c90*/  LDS.U16 R94, [R84+0x8] ;  /* 0x00000800545e7984 */ /* 0x001fe20000000400 */
[----:B---3--:R0:W3:Y:S01]  /*1ca0*/  MUFU.EX2 R99, R96 ;  /* 0x0000006000637308 */ /* 0x0080e20000000800 */
[----:B----4-:R-:W-:-:S02]  /*1cb0*/  FADD.FTZ R92, R19, 1 ;  /* 0x3f800000135c7421 */ /* 0x010fc40000010000 */
[----:B------:R-:W4:Y:S01]  /*1cc0*/  LDS.U16 R19, [R84+0x4] ;  /* 0x0000040054137984 */ /* 0x000f220000000400 */
[----:B-1----:R1:W1:Y:S01]  /*1cd0*/  MUFU.EX2 R101, R100 ;  /* 0x0000006400657308 */ /* 0x0022620000000800 */
[----:B------:R-:W-:Y:S01]  /*1ce0*/  FMUL.FTZ R102, R116, -1.4426950216293334961 ;  /* 0xbfb8aa3b74667820 */ /* 0x000fe20000410000 */
[----:B0-----:R-:W-:Y:S02]  /*1cf0*/  FADD.FTZ R96, R93, 1 ;  /* 0x3f8000005d607421 */ /* 0x001fe40000010000 */
[----:B------:R-:W0:Y:S01]  /*1d00*/  LDS.U16 R93, [R84+0x6] ;  /* 0x00000600545d7984 */ /* 0x000e220000000400 */
[----:B------:R2:W4:Y:S01]  /*1d10*/  MUFU.EX2 R115, R102 ;  /* 0x0000006600737308 */ /* 0x0005220000000800 */
[----:B---3--:R-:W-:Y:S01]  /*1d20*/  FADD.FTZ R111, R99, 1 ;  /* 0x3f800000636f7421 */ /* 0x008fe20000010000 */
[----:B-1----:R-:W-:Y:S02]  /*1d30*/  FADD.FTZ R100, R95, 1 ;  /* 0x3f8000005f647421 */ /* 0x002fe40000010000 */
[----:B------:R-:W1:Y:S01]  /*1d40*/  LDS.U16 R95, [R84+0xa] ;  /* 0x00000a00545f7984 */ /* 0x000e620000000400 */
[----:B------:R-:W3:Y:S01]  /*1d50*/  MUFU.RCP R98, R92 ;  /* 0x0000005c00627308 */ /* 0x000ee20000001000 */
[----:B------:R-:W-:Y:S01]  /*1d60*/  FADD.FTZ R112, R101, 1 ;  /* 0x3f80000065707421 */ /* 0x000fe20000010000 */
[----:B------:R-:W-:-:S02]  /*1d70*/  SHF.L.U32 R99, R2, 0x10, RZ ;  /* 0x0000001002637819 */ /* 0x000fc400000006ff */
[----:B------:R-:W1:Y:S01]  /*1d80*/  LDS.U16 R2, [R84+0xc] ;  /* 0x00000c0054027984 */ /* 0x000e620000000400 */
[----:B--2---:R-:W-:Y:S02]  /*1d90*/  IMAD.U32 R102, R3, 0x10000, RZ ;  /* 0x0001000003667824 */ /* 0x004fe400078e00ff */
[----:B------:R-:W-:-:S04]  /*1da0*/  FADD.FTZ R3, -R97, 1 ;  /* 0x3f80000061037421 */ /* 0x000fc80000010100 */
[----:B------:R-:W-:Y:S02]  /*1db0*/  FFMA.FTZ R101, R106, R3, 1 ;  /* 0x3f8000006a657423 */ /* 0x000fe40000010003 */
[----:B------:R-:W2:Y:S01]  /*1dc0*/  LDS.U16 R3, [R84+0xe] ;  /* 0x00000e0054037984 */ /* 0x000ea20000000400 */
[----:B------:R-:W-:Y:S01]  /*1dd0*/  FMUL.FTZ R103, R118, -1.4426950216293334961 ;  /* 0xbfb8aa3b76677820 */ /* 0x000fe20000410000 */
[----:B------:R-:W0:Y:S01]  /*1de0*/  MUFU.RCP R113, R111 ;  /* 0x0000006f00717308 */ /* 0x000e220000001000 */
[----:B---3--:R-:W-:Y:S01]  /*1df0*/  FADD.FTZ R92, -R98, 1 ;  /* 0x3f800000625c7421 */ /* 0x008fe20000010100 */
[----:B------:R-:W-:-:S06]  /*1e00*/  FMUL.FTZ R18, R0, R99 ;  /* 0x0000006300127220 */ /* 0x000fcc0000410000 */
[----:B------:R3:W0:Y:S04]  /*1e10*/  MUFU.EX2 R119, R103 ;  /* 0x0000006700777308 */ /* 0x0006280000000800 */
[----:B------:R-:W1:Y:S01]  /*1e20*/  MUFU.RCP R105, R96 ;  /* 0x0000006000697308 */ /* 0x000e620000001000 */
[----:B------:R-:W-:Y:S01]  /*1e30*/  FFMA.FTZ R92, R107, R92, 1 ;  /* 0x3f8000006b5c7423 */ /* 0x000fe2000001005c */
[----:B---3--:R-:W-:Y:S01]  /*1e40*/  FMUL.FTZ R103, R85, R102 ;  /* 0x0000006655677220 */ /* 0x008fe20000410000 */
[----:B------:R-:W-:-:S05]  /*1e50*/  FMUL.FTZ R18, R97, R18 ;  /* 0x0000001261127220 */ /* 0x000fca0000410000 */
[----:B------:R3:W2:Y:S01]  /*1e60*/  MUFU.RCP R104, R100 ;  /* 0x0000006400687308 */ /* 0x0006a20000001000 */
[----:B------:R-:W-:Y:S01]  /*1e70*/  FMUL.FTZ R103, R98, R103 ;  /* 0x0000006762677220 */ /* 0x000fe20000410000 */
[----:B------:R-:W-:Y:S01]  /*1e80*/  FMUL.FTZ R101, R18, R101 ;  /* 0x0000006512657220 */ /* 0x000fe20000410000 */
[----:B------:R-:W-:-:S05]  /*1e90*/  SHF.L.U32 R18, R86, 0x10, RZ ;  /* 0x0000001056127819 */ /* 0x000fca00000006ff */
[----:B------:R1:W2:Y:S01]  /*1ea0*/  MUFU.RCP R117, R112 ;  /* 0x0000007000757308 */ /* 0x0002a20000001000 */
[----:B---3--:R-:W-:Y:S01]  /*1eb0*/  FMUL.FTZ R100, R103, R92 ;  /* 0x0000005c67647220 */ /* 0x008fe20000410000 */
[----:B------:R-:W-:Y:S01]  /*1ec0*/  IMAD.U32 R92, R88, 0x10000, RZ ;  /* 0x00010000585c7824 */ /* 0x000fe200078e00ff */
[----:B----4-:R-:W-:Y:S01]  /*1ed0*/  SHF.L.U32 R19, R19, 0x10, RZ ;  /* 0x0000001013137819 */ /* 0x010fe200000006ff */
[----:B------:R-:W-:Y:S01]  /*1ee0*/  FADD.FTZ R96, R115, 1 ;  /* 0x3f80000073607421 */ /* 0x000fe20000010000 */
[----:B0-----:R-:W-:Y:S01]  /*1ef0*/  FADD.FTZ R120, R119, 1 ;  /* 0x3f80000077787421 */ /* 0x001fe20000010000 */
[----:B-1----:R-:W-:Y:S02]  /*1f00*/  IMAD.U32 R112, R94, 0x10000, RZ ;  /* 0x000100005e707824 */ /* 0x002fe400078e00ff */
[----:B------:R-:W-:Y:S01]  /*1f10*/  FADD.FTZ R115, -R113, 1 ;  /* 0x3f80000071737421 */ /* 0x000fe20000010100 */
[----:B------:R0:W1:Y:S01]  /*1f20*/  MUFU.RCP R119, R96 ;  /* 0x0000006000777308 */ /* 0x0000620000001000 */
[----:B------:R-:W-:Y:S01]  /*1f30*/  FADD.FTZ R103, -R105, 1 ;  /* 0x3f80000069677421 */ /* 0x000fe20000010100 */
[----:B------:R-:W-:Y:S01]  /*1f40*/  FMUL.FTZ R94, R92, R112 ;  /* 0x000000705c5e7220 */ /* 0x000fe20000410000 */
[----:B------:R-:W-:Y:S01]  /*1f50*/  FMUL.FTZ R86, R18, R19 ;  /* 0x0000001312567220 */ /* 0x000fe20000410000 */
[----:B------:R-:W-:-:S04]  /*1f60*/  FFMA.FTZ R115, R110, R115, 1 ;  /* 0x3f8000006e737423 */ /* 0x000fc80000010073 */
[----:B------:R3:W4:Y:S01]  /*1f70*/  MUFU.RCP R123, R120 ;  /* 0x00000078007b7308 */ /* 0x0007220000001000 */
[----:B------:R-:W-:Y:S01]  /*1f80*/  FMUL.FTZ R94, R113, R94 ;  /* 0x0000005e715e7220 */ /* 0x000fe20000410000 */
[----:B------:R-:W-:Y:S01]  /*1f90*/  SHF.L.U32 R93, R93, 0x10, RZ ;  /* 0x000000105d5d7819 */ /* 0x000fe200000006ff */
[----:B------:R-:W-:Y:S01]  /*1fa0*/  FFMA.FTZ R103, R108, R103, 1 ;  /* 0x3f8000006c677423 */ /* 0x000fe20000010067 */
[----:B------:R-:W-:Y:S01]  /*1fb0*/  FMUL.FTZ R86, R105, R86 ;  /* 0x0000005669567220 */ /* 0x000fe20000410000 */
[----:B------:R-:W-:Y:S01]  /*1fc0*/  SHF.L.U32 R95, R95, 0x10, RZ ;  /* 0x000000105f5f7819 */ /* 0x000fe200000006ff */
[----:B------:R-:W-:Y:S01]  /*1fd0*/  FMUL.FTZ R94, R94, R115 ;  /* 0x000000735e5e7220 */ /* 0x000fe20000410000 */
[----:B------:R-:W-:Y:S01]  /*1fe0*/  SHF.L.U32 R115, R2, 0x10, RZ ;  /* 0x0000001002737819 */ /* 0x000fe200000006ff */
[----:B------:R-:W-:Y:S01]  /*1ff0*/  FMUL.FTZ R86, R86, R103 ;  /* 0x0000006756567220 */ /* 0x000fe20000410000 */
[C---:B--2---:R-:W-:Y:S01]  /*2000*/  FADD.FTZ R88, -R104.reuse, 1 ;  /* 0x3f80000068587421 */ /* 0x044fe20000010100 */
[----:B------:R-:W-:Y:S01]  /*2010*/  FMUL.FTZ R111, R87, R93 ;  /* 0x0000005d576f7220 */ /* 0x000fe20000410000 */
[----:B------:R-:W-:Y:S01]  /*2020*/  FADD.FTZ R103, -R117, 1 ;  /* 0x3f80000075677421 */ /* 0x000fe20000010100 */
[----:B------:R-:W-:Y:S01]  /*2030*/  FMUL.FTZ R2, R89, R95 ;  /* 0x0000005f59027220 */ /* 0x000fe20000410000 */
[----:B------:R-:W-:Y:S01]  /*2040*/  FFMA.FTZ R88, R109, R88, 1 ;  /* 0x3f8000006d587423 */ /* 0x000fe20000010058 */
[----:B------:R-:W-:Y:S01]  /*2050*/  FMUL.FTZ R111, R104, R111 ;  /* 0x0000006f686f7220 */ /* 0x000fe20000410000 */
[----:B------:R-:W-:Y:S01]  /*2060*/  FFMA.FTZ R103, R114, R103, 1 ;  /* 0x3f80000072677423 */ /* 0x000fe20000010067 */
[----:B------:R-:W-:Y:S01]  /*2070*/  FMUL.FTZ R2, R117, R2 ;  /* 0x0000000275027220 */ /* 0x000fe20000410000 */
[----:B0-----:R-:W-:-:S02]  /*2080*/  IMAD.U32 R96, R90, 0x10000, RZ ;  /* 0x000100005a607824 */ /* 0x001fc400078e00ff */
[----:B---3--:R-:W-:Y:S02]  /*2090*/  IMAD.U32 R120, R3, 0x10000, RZ ;  /* 0x0001000003787824 */ /* 0x008fe400078e00ff */
[----:B------:R-:W-:Y:S01]  /*20a0*/  FMUL.FTZ R111, R111, R88 ;  /* 0x000000586f6f7220 */ /* 0x000fe20000410000 */
[----:B------:R-:W-:Y:S01]  /*20b0*/  FMUL.FTZ R103, R2, R103 ;  /* 0x0000006702677220 */ /* 0x000fe20000410000 */
[----:B-1----:R-:W-:Y:S01]  /*20c0*/  FADD.FTZ R121, -R119, 1 ;  /* 0x3f80000077797421 */ /* 0x002fe20000010100 */
[----:B------:R-:W-:Y:S01]  /*20d0*/  FMUL.FTZ R88, R96, R115 ;  /* 0x0000007360587220 */ /* 0x000fe20000410000 */
[----:B----4-:R-:W-:Y:S01]  /*20e0*/  FADD.FTZ R3, -R123, 1 ;  /* 0x3f8000007b037421 */ /* 0x010fe20000010100 */
[----:B------:R-:W-:Y:S01]  /*20f0*/  FMUL.FTZ R2, R91, R120 ;  /* 0x000000785b027220 */ /* 0x000fe20000410000 */
[----:B------:R-:W-:Y:S01]  /*2100*/  FFMA.FTZ R121, R116, R121, 1 ;  /* 0x3f80000074797423 */ /* 0x000fe20000010079 */
[----:B------:R-:W-:Y:S01]  /*2110*/  FMUL.FTZ R88, R119, R88 ;  /* 0x0000005877587220 */ /* 0x000fe20000410000 */
[----:B------:R-:W-:Y:S01]  /*2120*/  FFMA.FTZ R3, R118, R3, 1 ;  /* 0x3f80000076037423 */ /* 0x000fe20000010003 */
        /* <DEDUP_REMOVED lines=100> */
[----:B------:R2:W-:Y:S01]  /*2770*/  STS.U16 [R84+0xa], R18 ;  /* 0x00000a1254007388 */ /* 0x0005e20000000400 */
[----:B-1----:R-:W-:-:S03]  /*2780*/  IMAD.WIDE.U32 R2, R100, UR18, R4 ;  /* 0x0000001264027c25 */ /* 0x002fc6000f8e0004 */
[----:B------:R-:W-:Y:S01]  /*2790*/  STS.U16 [R84+0xc], R115 ;  /* 0x00000c7354007388 */ /* 0x000fe20000000400 */
[----:B------:R-:W-:-:S03]  /*27a0*/  IMAD R3, R101, UR18, R3 ;  /* 0x0000001265037c24 */ /* 0x000fc6000f8e0203 */
[----:B------:R-:W-:Y:S01]  /*27b0*/  STS.U16 [R84+0xe], R99 ;  /* 0x00000e6354007388 */ /* 0x000fe20000000400 */
[----:B------:R-:W-:-:S03]  /*27c0*/  NOP ;  /* 0x0000000000007918 */ /* 0x000fc60000000000 */
[----:B------:R-:W-:Y:S01]  /*27d0*/  LDS.U16 R19, [R77] ;  /* 0x000000004d137984 */ /* 0x000fe20000000400 */
        /* <DEDUP_REMOVED lines=32> */
.L_x_8701:
[----:B0-----:R-:W-:Y:S01]  /*29e0*/  SHF.L.U32 R93, R32, 0x10, RZ ;  /* 0x00000010205d7819 */ /* 0x001fe200000006ff */
[----:B------:R-:W-:Y:S01]  /*29f0*/  IMAD.U32 R95, R31, 0x10000, RZ ;  /* 0x000100001f5f7824 */ /* 0x000fe200078e00ff */
[----:B------:R-:W-:Y:S01]  /*2a00*/  SHF.L.U32 R97, R29, 0x10, RZ ;  /* 0x000000101d617819 */ /* 0x000fe200000006ff */
[----:B------:R-:W-:Y:S01]  /*2a10*/  BAR.SYNC.DEFER_BLOCKING 0x0 ;  /* 0x0000000000007b1d */ /* 0x000fe20000010000 */
[----:B------:R-:W-:Y:S01]  /*2a20*/  SHF.L.U32 R99, R26, 0x10, RZ ;  /* 0x000000101a637819 */ /* 0x000fe200000006ff */
[----:B------:R-:W-:Y:S01]  /*2a30*/  FFMA.FTZ R43, R0, R93, R43 ;  /* 0x0000005d002b7223 */ /* 0x000fe2000001002b */
[----:B------:R-:W-:Y:S01]  /*2a40*/  IMAD.U32 R101, R24, 0x10000, RZ ;  /* 0x0001000018657824 */ /* 0x000fe200078e00ff */
[----:B------:R-:W-:Y:S01]  /*2a50*/  SHF.L.U32 R103, R22, 0x10, RZ ;  /* 0x0000001016677819 */ /* 0x000fe200000006ff */
        /* <DEDUP_REMOVED lines=44> */
[C---:B------:R-:W-:Y:S01]  /*2d20*/  IMAD.SHL.U32 R135, R72.reuse, 0x100, RZ ;  /* 0x0000010048877824 */ /* 0x040fe200078e00ff */
[----:B------:R-:W-:Y:S01]  /*2d30*/  ISETP.NE.AND P2, PT, R72, 0x1, PT ;  /* 0x000000014800780c */ /* 0x000fe20003f45270 */
[----:B------:R-:W-:Y:S01]  /*2d40*/  FMUL.FTZ R127, R108, R93 ;  /* 0x0000005d6c7f7220 */ /* 0x000fe20000410000 */
[----:B------:R-:W-:Y:S01]  /*2d50*/  IADD3 R18, P0, PT, R4, R6, RZ ;  /* 0x0000000604127210 */ /* 0x000fe20007f1e0ff */
[----:B------:R-:W-:Y:S01]  /*2d60*/  FMUL.FTZ R128, R110, R95 ;  /* 0x0000005f6e807220 */ /* 0x000fe20000410000 */
[----:B------:R-:W-:Y:S01]  /*2d70*/  ISETP.GE.AND P1, PT, R54, R75, PT ;  /* 0x0000004b3600720c */ /* 0x000fe20003f26270 */
[----:B------:R-:W-:Y:S01]  /*2d80*/  FMUL.FTZ R129, R112, R97 ;  /* 0x0000006170817220 */ /* 0x000fe20000410000 */
[----:B------:R-:W1:Y:S01]  /*2d90*/  LDC.64 R28, c[0x0][0x440] ;  /* 0x00011000ff1c7b82 */ /* 0x000e620000000a00 */
[----:B------:R-:W-:Y:S01]  /*2da0*/  LOP3.LUT R169, R4, 0x100, RZ, 0xc0, !PT ;  /* 0x0000010004a97812 */ /* 0x000fe200078ec0ff */
        /* <DEDUP_REMOVED lines=9> */
[----:B------:R-:W-:Y:S01]  /*2e40*/  IMAD.MOV.U32 R85, RZ, RZ, RZ ;  /* 0x000000ffff557224 */ /* 0x000fe200078e00ff */
        /* <DEDUP_REMOVED lines=10> */
.L_x_8724:
[----:B------:R-:W-:Y:S01]  /*2ef0*/  MOV R2, R54 ;  /* 0x0000003600027202 */ /* 0x000fe20000000f00 */
[----:B------:R-:W-:Y:S01]  /*2f00*/  IMAD.MOV.U32 R3, RZ, RZ, RZ ;  /* 0x000000ffff037224 */ /* 0x000fe200078e00ff */
[-C--:B------:R-:W-:Y:S02]  /*2f10*/  ISETP.GE.AND P3, PT, R64, R75.reuse, PT ;  /* 0x0000004b4000720c */ /* 0x080fe40003f66270 */
[----:B------:R-:W-:Y:S01]  /*2f20*/  ISETP.GE.AND P5, PT, R65, R75, PT ;  /* 0x0000004b4100720c */ /* 0x000fe20003fa6270 */
[----:B0-2---:R-:W-:-:S04]  /*2f30*/  IMAD.WIDE.U32 R32, R26, UR4, R2 ;  /* 0x000000041a207c25 */ /* 0x005fc8000f8e0002 */
[----:B------:R-:W-:Y:S01]  /*2f40*/  IMAD R3, R27, UR4, R33 ;  /* 0x000000041b037c24 */ /* 0x000fe2000f8e0221 */
[----:B------:R-:W-:-:S04]  /*2f50*/  LEA R2, P0, R32, R71, 0x1 ;  /* 0x0000004720027211 */ /* 0x000fc800078008ff */
[----:B------:R-:W-:-:S05]  /*2f60*/  LEA.HI.X R3, R32, R51, R3, 0x1, P0 ;  /* 0x0000003320037211 */ /* 0x000fca00000f0c03 */
[----:B------:R-:W2:Y:S04]  /*2f70*/  @!P1 LDG.E.U16 R136, desc[UR16][R2.64] ;  /* 0x0000001002889981 */ /* 0x000ea8000c1e1500 */
[----:B---3--:R-:W3:Y:S04]  /*2f80*/  @!P3 LDG.E.U16 R125, desc[UR16][R2.64+0x40] ;  /* 0x00004010027db981 */ /* 0x008ee8000c1e1500 */
[----:B------:R-:W5:Y:S01]  /*2f90*/  @!P5 LDG.E.U16 R124, desc[UR16][R2.64+0x80] ;  /* 0x00008010027cd981 */ /* 0x000f62000c1e1500 */
[----:B------:R-:W-:Y:S01]  /*2fa0*/  MOV R32, R10 ;  /* 0x0000000a00207202 */ /* 0x000fe20000000f00 */
[----:B------:R-:W-:Y:S01]  /*2fb0*/  IMAD.MOV.U32 R138, RZ, RZ, RZ ;  /* 0x000000ffff8a7224 */ /* 0x000fe200078e00ff */
[----:B------:R-:W-:Y:S01]  /*2fc0*/  MOV R33, R45 ;  /* 0x0000002d00217202 */ /* 0x000fe20000000f00 */
[----:B------:R-:W-:Y:S01]  /*2fd0*/  HFMA2 R137, -RZ, RZ, 0, 0 ;  /* 0x00000000ff897431 */ /* 0x000fe200000001ff */
[----:B------:R-:W-:Y:S01]  /*2fe0*/  ISETP.GE.AND P0, PT, R66, R75, PT ;  /* 0x0000004b4200720c */ /* 0x000fe20003f06270 */
[----:B0-----:R-:W-:-:S04]  /*2ff0*/  IMAD.WIDE.U32 R34, R30, UR4, R32 ;  /* 0x000000041e227c25 */ /* 0x001fc8000f8e0020 */
        /* <DEDUP_REMOVED lines=9> */
[----:B------:R0:W2:Y:S01]  /*3090*/  LDG.E R136, desc[UR16][R32.64] ;  /* 0x0000001020887981 */ /* 0x0000a2000c1e1900 */
[----:B---3--:R-:W-:Y:S02]  /*30a0*/  @!P3 PRMT R138, R138, 0x5410, R125 ;  /* 0x000054108a8ab816 */ /* 0x008fe4000000007d */
[-C--:B------:R-:W-:Y:S02]  /*30b0*/  ISETP.GE.AND P3, PT, R68, R75.reuse, PT ;  /* 0x0000004b4400720c */ /* 0x080fe40003f66270 */
[----:B-----5:R-:W-:Y:S02]  /*30c0*/  @!P5 PRMT R137, R124, 0x5410, RZ ;  /* 0x000054107c89d816 */ /* 0x020fe400000000ff */
[----:B------:R-:W-:-:S09]  /*30d0*/  ISETP.GE.AND P5, PT, R70, R75, PT ;  /* 0x0000004b4600720c */ /* 0x000fd20003fa6270 */
[----:B------:R-:W3:Y:S04]  /*30e0*/  @!P3 LDG.E.U16 R141, desc[UR16][R2.64+0x140] ;  /* 0x00014010028db981 */ /* 0x000ee8000c1e1500 */
[----:B------:R1:W5:Y:S01]  /*30f0*/  @!P5 LDG.E.U16 R143, desc[UR16][R2.64+0x1c0] ;  /* 0x0001c010028fd981 */ /* 0x000362000c1e1500 */
[----:B0-----:R-:W-:Y:S02]  /*3100*/  MOV R32, RZ ;  /* 0x000000ff00207202 */ /* 0x001fe40000000f00 */
[----:B-1----:R-:W-:Y:S01]  /*3110*/  MOV R2, R8 ;  /* 0x0000000800027202 */ /* 0x002fe20000000f00 */
[----:B------:R-:W-:-:S04]  /*3120*/  IMAD.MOV.U32 R3, RZ, RZ, R47 ;  /* 0x000000ffff037224 */ /* 0x000fc800078e002f */
[----:B------:R-:W-:-:S04]  /*3130*/  IMAD.WIDE.U32 R124, R22, UR4, R2 ;  /* 0x00000004167c7c25 */ /* 0x000fc8000f8e0002 */
[----:B------:R-:W-:Y:S01]  /*3140*/  HFMA2 R2, -RZ, RZ, 0, 0 ;  /* 0x00000000ff027431 */ /* 0x000fe200000001ff */
[----:B----4-:R-:W-:Y:S02]  /*3150*/  @!P4 PRMT R2, R139, 0x5410, RZ ;  /* 0x000054108b02c816 */ /* 0x010fe400000000ff */
[----:B------:R-:W-:Y:S01]  /*3160*/  @!P0 PRMT R137, R137, 0x5410, R34 ;  /* 0x0000541089898816 */ /* 0x000fe20000000022 */
[----:B------:R-:W-:Y:S01]  /*3170*/  IMAD R35, R23, UR4, R125 ;  /* 0x0000000417237c24 */ /* 0x000fe2000f8e027d */
[----:B------:R-:W-:Y:S02]  /*3180*/  @!P6 PRMT R32, R140, 0x5410, RZ ;  /* 0x000054108c20e816 */ /* 0x000fe400000000ff */
[----:B------:R-:W-:Y:S02]  /*3190*/  LEA R34, P0, R124, R24, 0x2 ;  /* 0x000000187c227211 */ /* 0x000fe400078010ff */
[----:B------:R-:W-:Y:S02]  /*31a0*/  PRMT R3, R138, 0x7632, R3 ;  /* 0x000076328a037816 */ /* 0x000fe40000000003 */
[----:B------:R-:W-:Y:S01]  /*31b0*/  PRMT R33, R137, 0x7632, R33 ;  /* 0x0000763289217816 */ /* 0x000fe20000000021 */
[----:B------:R0:W-:Y:S01]  /*31c0*/  STS.U16 [R77], R138 ;  /* 0x0000008a4d007388 */ /* 0x0001e20000000400 */
[----:B------:R-:W-:-:S03]  /*31d0*/  LEA.HI.X R35, R124, R25, R35, 0x2, P0 ;  /* 0x000000197c237211 */ /* 0x000fc600000f1423 */
[----:B------:R-:W-:Y:S04]  /*31e0*/  STS.U16 [R76+0x40], R3 ;  /* 0x000040034c007388 */ /* 0x000fe80000000400 */
[----:B------:R-:W-:Y:S04]  /*31f0*/  STS.U16 [R74+0x80], R137 ;  /* 0x000080894a007388 */ /* 0x000fe80000000400 */
[----:B------:R1:W-:Y:S01]  /*3200*/  STS.U16 [R82+0xc0], R33 ;  /* 0x0000c02152007388 */ /* 0x0003e20000000400 */
[----:B---3--:R-:W-:Y:S02]  /*3210*/  @!P3 PRMT R2, R2, 0x5410, R141 ;  /* 0x000054100202b816 */ /* 0x008fe4000000008d */
[----:B-----5:R-:W-:-:S02]  /*3220*/  @!P5 PRMT R32, R32, 0x5410, R143 ;  /* 0x000054102020d816 */ /* 0x020fc4000000008f */
[----:B------:R-:W-:Y:S02]  /*3230*/  PRMT R124, R2, 0x7632, R124 ;  /* 0x00007632027c7816 */ /* 0x000fe4000000007c */
[----:B0-----:R-:W-:Y:S01]  /*3240*/  PRMT R138, R32, 0x7632, R138 ;  /* 0x00007632208a7816 */ /* 0x001fe2000000008a */
[----:B------:R-:W-:Y:S04]  /*3250*/  STS.U16 [R81+0x100], R2 ;  /* 0x0001000251007388 */ /* 0x000fe80000000400 */
[----:B------:R0:W-:Y:S04]  /*3260*/  STS.U16 [R80+0x140], R124 ;  /* 0x0001407c50007388 */ /* 0x0001e80000000400 */
[----:B------:R-:W-:Y:S04]  /*3270*/  STS.U16 [R79+0x180], R32 ;  /* 0x000180204f007388 */ /* 0x000fe80000000400 */
[----:B------:R3:W-:Y:S01]  /*3280*/  STS.U16 [R78+0x1c0], R138 ;  /* 0x0001c08a4e007388 */ /* 0x0007e20000000400 */
[----:B------:R-:W-:-:S03]  /*3290*/  NOP ;  /* 0x0000000000007918 */ /* 0x000fc60000000000 */
[----:B-1----:R1:W4:Y:S01]  /*32a0*/  LDG.E R33, desc[UR16][R34.64] ;  /* 0x0000001022217981 */ /* 0x002322000c1e1900 */
[----:B------:R-:W5:Y:S03]  /*32b0*/  S2UR UR6, SR_CgaCtaId ;  /* 0x00000000000679c3 */ /* 0x000f660000008800 */
[----:B------:R-:W3:Y:S04]  /*32c0*/  LDS.U16 R142, [R84] ;  /* 0x00000000548e7984 */ /* 0x000ee80000000400 */
[----:B------:R-:W3:Y:S04]  /*32d0*/  LDS.U16 R141, [R84+0x2] ;  /* 0x00000200548d7984 */ /* 0x000ee80000000400 */
[----:B------:R-:W-:Y:S04]  /*32e0*/  LDS.U16 R143, [R84+0x6] ;  /* 0x00000600548f7984 */ /* 0x000fe80000000400 */
[----:B------:R-:W-:Y:S04]  /*32f0*/  LDS.U16 R146, [R84+0x8] ;  /* 0x0000080054927984 */ /* 0x000fe80000000400 */
[----:B------:R-:W-:Y:S04]  /*3300*/  LDS.U16 R148, [R84+0xc] ;  /* 0x00000c0054947984 */ /* 0x000fe80000000400 */
[----:B------:R-:W-:Y:S04]  /*3310*/  LDS.U16 R147, [R84+0xe] ;  /* 0x00000e0054937984 */ /* 0x000fe80000000400 */
[----:B------:R-:W3:Y:S04]  /*3320*/  LDS.U16 R144, [R84+0x4] ;  /* 0x0000040054907984 */ /* 0x000ee80000000400 */
[----:B------:R-:W3:Y:S01]  /*3330*/  LDS.U16 R145, [R84+0xa] ;  /* 0x00000a0054917984 */ /* 0x000ee20000000400 */
[----:B--2---:R-:W-:Y:S01]  /*3340*/  FMUL.FTZ R3, R136, 1.4426950216293334961 ;  /* 0x3fb8aa3b88037820 */ /* 0x004fe20000410000 */
[----:B-1----:R-:W-:Y:S01]  /*3350*/  VIADD R35, R169, UR4 ;  /* 0x00000004a9237c36 */ /* 0x002fe20008000000 */
[----:B------:R-:W-:-:S02]  /*3360*/  ISETP.NE.AND P3, PT, R12, RZ, PT ;  /* 0x000000ff0c00720c */ /* 0x000fc40003f65270 */
[-C--:B------:R-:W-:Y:S01]  /*3370*/  FMUL.FTZ R140, R108, R3.reuse ;  /* 0x000000036c8c7220 */ /* 0x080fe20000410000 */
[----:B------:R-:W-:Y:S01]  /*3380*/  UMOV UR5, 0x400 ;  /* 0x0000040000057882 */ /* 0x000fe20000000000 */
[-C--:B------:R-:W-:Y:S01]  /*3390*/  FMUL.FTZ R125, R110, R3.reuse ;  /* 0x000000036e7d7220 */ /* 0x080fe20000410000 */
[----:B-----5:R-:W-:Y:S01]  /*33a0*/  ULEA UR5, UR6, UR5, 0x18 ;  /* 0x0000000506057291 */ /* 0x020fe2000f8ec0ff */
[-C--:B------:R-:W-:Y:S01]  /*33b0*/  FMUL.FTZ R137, R112, R3.reuse ;  /* 0x0000000370897220 */ /* 0x080fe20000410000 */
[-C--:B------:R-:W-:Y:S01]  /*33c0*/  FMUL.FTZ R34, R114, R3.reuse ;  /* 0x0000000372227220 */ /* 0x080fe20000410000 */
[----:B------:R-:W1:Y:S01]  /*33d0*/  MUFU.EX2 R140, R140 ;  /* 0x0000008c008c7308 */ /* 0x000e620000000800 */
[-C--:B0-----:R-:W-:Y:S01]  /*33e0*/  FMUL.FTZ R124, R116, R3.reuse ;  /* 0x00000003747c7220 */ /* 0x081fe20000410000 */
[----:B------:R-:W-:Y:S01]  /*33f0*/  SEL R35, R35, R52, !P3 ;  /* 0x0000003423237207 */ /* 0x000fe20005800000 */
[-C--:B---3--:R-:W-:Y:S01]  /*3400*/  FMUL.FTZ R138, R120, R3.reuse ;  /* 0x00000003788a7220 */ /* 0x088fe20000410000 */
[-C--:B------:R-:W-:Y:S01]  /*3410*/  FMUL.FTZ R139, R122, R3.reuse ;  /* 0x000000037a8b7220 */ /* 0x080fe20000410000 */
[----:B------:R-:W-:Y:S01]  /*3420*/  FMUL.FTZ R2, R118, R3 ;  /* 0x0000000376027220 */ /* 0x000fe20000410000 */
[----:B------:R-:W-:Y:S01]  /*3430*/  ISETP.NE.AND P0, PT, R12, 0x1f, PT ;  /* 0x0000001f0c00780c */ /* 0x000fe20003f05270 */
[----:B------:R-:W0:Y:S01]  /*3440*/  MUFU.EX2 R125, R125 ;  /* 0x0000007d007d7308 */ /* 0x000e220000000800 */
[----:B------:R-:W-:-:S03]  /*3450*/  LEA R149, R35, UR5, 0x2 ;  /* 0x0000000523957c11 */ /* 0x000fc6000f8e10ff */
[----:B------:R-:W2:Y:S04]  /*3460*/  MUFU.EX2 R137, R137 ;  /* 0x0000008900897308 */ /* 0x000ea80000000800 */
[----:B------:R-:W3:Y:S04]  /*3470*/  MUFU.EX2 R34, R34 ;  /* 0x0000002200227308 */ /* 0x000ee80000000800 */
[----:B------:R-:W0:Y:S04]  /*3480*/  MUFU.EX2 R124, R124 ;  /* 0x0000007c007c7308 */ /* 0x000e280000000800 */
[----:B------:R0:W0:Y:S04]  /*3490*/  MUFU.EX2 R35, R2 ;  /* 0x0000000200237308 */ /* 0x0000280000000800 */
[----:B------:R-:W0:Y:S04]  /*34a0*/  MUFU.EX2 R138, R138 ;  /* 0x0000008a008a7308 */ /* 0x000e280000000800 */
[----:B------:R-:W0:Y:S01]  /*34b0*/  MUFU.EX2 R139, R139 ;  /* 0x0000008b008b7308 */ /* 0x000e220000000800 */
[----:B------:R-:W-:Y:S01]  /*34c0*/  SHF.L.U32 R142, R142, 0x10, RZ ;  /* 0x000000108e8e7819 */ /* 0x000fe200000006ff */
[----:B-1----:R1:W-:Y:S01]  /*34d0*/  STS [R149+0x878], R140 ;  /* 0x0008788c95007388 */ /* 0x0023e20000000800 */
        /* <DEDUP_REMOVED lines=25> */
[----:B0-23--:R-:W-:Y:S06]  /*3670*/  @P0 BRA `(.L_x_8704) ;  /* 0x00000000001c0947 */ /* 0x00dfec0003800000 */
[----:B------:R-:W-:Y:S01]  /*3680*/  ISETP.NE.AND P0, PT, R72, UR7, PT ;  /* 0x0000000748007c0c */ /* 0x000fe2000bf05270 */
[----:B------:R-:W-:-:S12]  /*3690*/  IMAD.MOV.U32 R168, RZ, RZ, 0x3f800000 ;  /* 0x3f800000ffa87424 */ /* 0x000fd800078e00ff */
[----:B------:R-:W-:Y:S05]  /*36a0*/  @!P0 BRA `(.L_x_8705) ;  /* 0x0000000000148947 */ /* 0x000fea0003800000 */
[----:B------:R-:W-:-:S04]  /*36b0*/  IADD3 R2, PT, PT, R135, UR4, RZ ;  /* 0x0000000487027c10 */ /* 0x000fc8000fffe0ff */
[----:B------:R-:W-:-:S05]  /*36c0*/  LEA R2, R2, UR5, 0x2 ;  /* 0x0000000502027c11 */ /* 0x000fca000f8e10ff */
[----:B------:R2:W3:Y:S01]  /*36d0*/  LDS R168, [R2+0x878] ;  /* 0x0008780002a87984 */ /* 0x0004e20000000800 */
[----:B------:R-:W-:Y:S05]  /*36e0*/  BRA `(.L_x_8705) ;  /* 0x0000000000047947 */ /* 0x000fea0003800000 */
.L_x_8704:
[----:B------:R0:W1:Y:S02]  /*36f0*/  LDS R168, [R166+0x107c] ;  /* 0x00107c00a6a87984 */ /* 0x0000640000000800 */
.L_x_8705:
[----:B------:R-:W-:Y:S05]  /*3700*/  BSYNC.RECONVERGENT B0 ;  /* 0x0000000000007941 */ /* 0x000fea0003800200 */
.L_x_8703:
[----:B------:R-:W4:Y:S01]  /*3710*/  @P2 LDC R3, c[0x0][0x38c] ;  /* 0x0000e300ff032b82 */ /* 0x000f220000000800 */
[----:B------:R-:W-:Y:S02]  /*3720*/  HFMA2 R167, -RZ, RZ, 0, 0 ;  /* 0x00000000ffa77431 */ /* 0x000fe400000001ff */
[----:B----4-:R-:W-:-:S04]  /*3730*/  @P2 IMAD R3, R126, R3, UR4 ;  /* 0x000000047e032e24 */ /* 0x010fc8000f8e0203 */
[----:B--2---:R-:W-:-:S05]  /*3740*/  @P2 IMAD.WIDE R2, R3, 0x8, R16 ;  /* 0x0000000803022825 */ /* 0x004fca00078e0210 */
        /* <DEDUP_REMOVED lines=28> */
[----:B------:R-:W-:Y:S01]  /*3910*/  IMAD.MOV.U32 R174, RZ, RZ, R32 ;  /* 0x000000ffffae7224 */ /* 0x000fe200078e0020 */
        /* <DEDUP_REMOVED lines=24> */
[----:B------:R-:W-:Y:S02]  /*3aa0*/  @!P4 MOV R173, R155 ;  /* 0x0000009b00adc202 */ /* 0x000fe40000000f00 */
[----:B------:R-:W-:Y:S01]  /*3ab0*/  ISETP.GT.U32.AND P4, PT, R165, 0x1b, PT ;  /* 0x0000001ba500780c */ /* 0x000fe20003f84070 */
[----:B-----5:R-:W-:Y:S01]  /*3ac0*/  FFMA.FTZ R32, R2, R32, R33 ;  /* 0x0000002002207223 */ /* 0x020fe20000010021 */
        /* <DEDUP_REMOVED lines=11> */
[----:B------:R-:W-:Y:S01]  /*3b80*/  @!P4 IMAD.MOV.U32 R173, RZ, RZ, R33 ;  /* 0x000000ffffadc224 */ /* 0x000fe200078e0021 */
[----:B------:R-:W-:Y:S01]  /*3b90*/  ISETP.GE.AND P4, PT, R83, 0x4, PT ;  /* 0x000000045300780c */ /* 0x000fe20003f86270 */
[----:B-----5:R-:W-:Y:S01]  /*3ba0*/  FFMA.FTZ R172, R2, R32, R155 ;  /* 0x0000002002ac7223 */ /* 0x020fe2000001009b */
[----:B------:R-:W-:Y:S01]  /*3bb0*/  HFMA2 R32, -RZ, RZ, 1.875, 0 ;  /* 0x3f800000ff207431 */ /* 0x000fe200000001ff */
[----:B------:R-:W-:Y:S01]  /*3bc0*/  MOV R33, RZ ;  /* 0x000000ff00217202 */ /* 0x000fe20000000f00 */
[----:B------:R-:W3:Y:S02]  /*3bd0*/  SHFL.DOWN PT, R176, R173, 0x8, 0x1f ;  /* 0x09001f00adb07f89 */ /* 0x000ee400000e0000 */
[----:B------:R-:W-:-:S03]  /*3be0*/  FSEL R155, R155, R172, !P4 ;  /* 0x000000ac9b9b7208 */ /* 0x000fc60006000000 */
[----:B------:R-:W-:Y:S01]  /*3bf0*/  @!P0 LDS.64 R32, [UR6+0x10f8] ;  /* 0x0010f806ff208984 */ /* 0x000fe20008000a00 */
[----:B------:R-:W-:-:S03]  /*3c00*/  ISETP.GE.AND P0, PT, R83, 0x8, PT ;  /* 0x000000085300780c */ /* 0x000fc60003f06270 */
[----:B------:R-:W5:Y:S01]  /*3c10*/  SHFL.UP PT, R171, R155, 0x8, RZ ;  /* 0x050000009bab7989 */ /* 0x000f6200000e00ff */
[----:B-1----:R-:W-:Y:S01]  /*3c20*/  @P4 FMUL.FTZ R2, R2, R3 ;  /* 0x0000000302024220 */ /* 0x002fe20000410000 */
[----:B------:R-:W-:-:S04]  /*3c30*/  ISETP.GT.U32.AND P4, PT, R165, 0xf, PT ;  /* 0x0000000fa500780c */ /* 0x000fc80003f84070 */
[----:B------:R-:W1:Y:S01]  /*3c40*/  SHFL.UP PT, R3, R2, 0x8, RZ ;  /* 0x0500000002037989 */ /* 0x000e6200000e00ff */
[----:B--2---:R-:W-:-:S05]  /*3c50*/  @!P5 FFMA.FTZ R174, R173, R175, R174 ;  /* 0x000000afadaed223 */ /* 0x004fca00000100ae */
[----:B------:R-:W2:Y:S01]  /*3c60*/  SHFL.DOWN PT, R175, R174, 0x10, 0x1f ;  /* 0x0a001f00aeaf7f89 */ /* 0x000ea200000e0000 */
[----:B---3--:R-:W-:-:S04]  /*3c70*/  @!P5 FMUL.FTZ R172, R173, R176 ;  /* 0x000000b0adacd220 */ /* 0x008fc80000410000 */
[----:B------:R-:W-:-:S05]  /*3c80*/  @!P5 IMAD.MOV.U32 R173, RZ, RZ, R172 ;  /* 0x000000ffffadd224 */ /* 0x000fca00078e00ac */
[----:B------:R-:W3:Y:S01]  /*3c90*/  SHFL.DOWN PT, R176, R173, 0x10, 0x1f ;  /* 0x0a001f00adb07f89 */ /* 0x000ee200000e0000 */
[----:B-----5:R-:W-:-:S05]  /*3ca0*/  FFMA.FTZ R172, R2, R171, R155 ;  /* 0x000000ab02ac7223 */ /* 0x020fca000001009b */
        /* <DEDUP_REMOVED lines=11> */
[----:B------:R-:W-:-:S03]  /*3d60*/  ISETP.NE.AND P4, PT, R12, 0x1f, PT ;  /* 0x0000001f0c00780c */ /* 0x000fc60003f85270 */
[----:B------:R-:W3:Y:S01]  /*3d70*/  SHFL.DOWN PT, R175, R173, 0x1, 0x1f ;  /* 0x08201f00adaf7f89 */ /* 0x000ee200000e0000 */
[----:B-1----:R-:W-:-:S03]  /*3d80*/  FFMA.FTZ R172, R2, R155, R171 ;  /* 0x0000009b02ac7223 */ /* 0x002fc600000100ab */
[----:B------:R-:W1:Y:S01]  /*3d90*/  SHFL.IDX PT, R173, R173, RZ, 0x1f ;  /* 0x00001fffadad7589 */ /* 0x000e6200000e0000 */
[----:B--2---:R-:W-:Y:S01]  /*3da0*/  @P0 FMUL.FTZ R2, R2, R3 ;  /* 0x0000000302020220 */ /* 0x004fe20000410000 */
[----:B------:R-:W-:Y:S02]  /*3db0*/  FSEL R172, R171, R172, !P0 ;  /* 0x000000acabac7208 */ /* 0x000fe40004000000 */
[----:B------:R-:W-:-:S03]  /*3dc0*/  ISETP.NE.AND P0, PT, R12, RZ, PT ;  /* 0x000000ff0c00720c */ /* 0x000fc60003f05270 */
[----:B------:R-:W-:Y:S04]  /*3dd0*/  SHFL.UP PT, R2, R2, 0x1, RZ ;  /* 0x0420000002027989 */ /* 0x000fe800000e00ff */
[----:B------:R2:W-:Y:S01]  /*3de0*/  SHFL.UP PT, R171, R172, 0x1, RZ ;  /* 0x04200000acab7989 */ /* 0x0005e200000e00ff */
[----:B---3--:R-:W-:-:S04]  /*3df0*/  @P4 FFMA.FTZ R177, R175, R177, R176 ;  /* 0x000000b1afb14223 */ /* 0x008fc800000100b0 */
[----:B------:R-:W-:Y:S01]  /*3e00*/  FFMA.FTZ R155, R177, R168, R178 ;  /* 0x000000a8b19b7223 */ /* 0x000fe200000100b2 */
[C---:B-1----:R-:W-:Y:S01]  /*3e10*/  FFMA.FTZ R33, R173.reuse, R33, R174 ;  /* 0x00000021ad217223 */ /* 0x042fe200000100ae */
[----:B------:R-:W-:Y:S02]  /*3e20*/  FMUL.FTZ R32, R173, R32 ;  /* 0x00000020ad207220 */ /* 0x000fe40000410000 */
[-C--:B------:R-:W-:Y:S01]  /*3e30*/  FFMA.FTZ R3, R139, R155.reuse, R164 ;  /* 0x0000009b8b037223 */ /* 0x080fe200000100a4 */
[----:B------:R-:W-:Y:S02]  /*3e40*/  FMUL.FTZ R174, R122, R155 ;  /* 0x0000009b7aae7220 */ /* 0x000fe40000410000 */
[----:B------:R1:W-:Y:S01]  /*3e50*/  @!P0 STS.64 [UR6+0x10f8], R32 ;  /* 0x0010f820ff008988 */ /* 0x0003e20008000a06 */
[-C--:B------:R-:W-:Y:S01]  /*3e60*/  FFMA.FTZ R157, R138, R3.reuse, R157 ;  /* 0x000000038a9d7223 */ /* 0x080fe2000001009d */
[----:B--2---:R-:W-:Y:S01]  /*3e70*/  FMUL.FTZ R172, R120, R3 ;  /* 0x0000000378ac7220 */ /* 0x004fe20000410000 */
[----:B------:R-:W-:-:S02]  /*3e80*/  FMUL.FTZ R177, R107, R174 ;  /* 0x000000ae6bb17220 */ /* 0x000fc40000410000 */
[-C--:B------:R-:W-:Y:S01]  /*3e90*/  FFMA.FTZ R183, R35, R157.reuse, R156 ;  /* 0x0000009d23b77223 */ /* 0x080fe2000001009c */
[----:B------:R-:W-:Y:S01]  /*3ea0*/  FMUL.FTZ R168, R118, R157 ;  /* 0x0000009d76a87220 */ /* 0x000fe20000410000 */
[----:B------:R-:W-:Y:S02]  /*3eb0*/  FMUL.FTZ R175, R105, R172 ;  /* 0x000000ac69af7220 */ /* 0x000fe40000410000 */
[-C--:B------:R-:W-:Y:S01]  /*3ec0*/  FFMA.FTZ R185, R124, R183.reuse, R159 ;  /* 0x000000b77cb97223 */ /* 0x080fe2000001009f */
[----:B------:R-:W-:Y:S01]  /*3ed0*/  FMUL.FTZ R164, R116, R183 ;  /* 0x000000b774a47220 */ /* 0x000fe20000410000 */
[----:B------:R-:W-:Y:S01]  /*3ee0*/  FMUL.FTZ R173, R103, R168 ;  /* 0x000000a867ad7220 */ /* 0x000fe20000410000 */
[----:B-1----:R-:W-:-:S04]  /*3ef0*/  IMAD.WIDE.U32 R32, R20, UR4, R18 ;  /* 0x0000000414207c25 */ /* 0x002fc8000f8e0012 */
[----:B------:R-:W-:Y:S01]  /*3f00*/  FFMA.FTZ R187, R34, R185, R161 ;  /* 0x000000b922bb7223 */ /* 0x000fe200000100a1 */
[----:B------:R-:W-:-:S03]  /*3f10*/  IMAD R33, R21, UR4, R33 ;  /* 0x0000000415217c24 */ /* 0x000fc6000f8e0221 */
[----:B------:R-:W-:-:S04]  /*3f20*/  FFMA.FTZ R156, R137, R187, R160 ;  /* 0x000000bb899c7223 */ /* 0x000fc800000100a0 */
[-C--:B------:R-:W-:Y:S01]  /*3f30*/  FFMA.FTZ R159, R125, R156.reuse, R158 ;  /* 0x0000009c7d9f7223 */ /* 0x080fe2000001009e */
[----:B------:R-:W-:Y:S01]  /*3f40*/  FMUL.FTZ R160, R110, R156 ;  /* 0x0000009c6ea07220 */ /* 0x000fe20000410000 */
[----:B----4-:R-:W1:Y:S02]  /*3f50*/  SHFL.IDX PT, R167, R167, RZ, 0x1f ;  /* 0x00001fffa7a77589 */ /* 0x010e6400000e0000 */
[----:B-1----:R-:W-:Y:S01]  /*3f60*/  @P3 FFMA.FTZ R167, R2, R167, R171 ;  /* 0x000000a702a73223 */ /* 0x002fe200000100ab */
[----:B------:R-:W-:-:S03]  /*3f70*/  FMUL.FTZ R171, R101, R164 ;  /* 0x000000a465ab7220 */ /* 0x000fc60000410000 */
[----:B------:R-:W-:-:S04]  /*3f80*/  FFMA.FTZ R161, R140, R167, R163 ;  /* 0x000000a78ca17223 */ /* 0x000fc800000100a3 */
[-C--:B------:R-:W-:Y:S01]  /*3f90*/  FFMA.FTZ R167, R125, R161.reuse, R162 ;  /* 0x000000a17da77223 */ /* 0x080fe200000100a2 */
[----:B------:R-:W-:Y:S01]  /*3fa0*/  FADD.FTZ R2, -R163, R161 ;  /* 0x000000a1a3027221 */ /* 0x000fe20000010100 */
[----:B------:R-:W-:Y:S02]  /*3fb0*/  FFMA.FTZ R161, R0, R161, RZ ;  /* 0x000000a100a17223 */ /* 0x000fe400000100ff */
[----:B------:R-:W-:Y:S01]  /*3fc0*/  FFMA.FTZ R181, R137, R167, R154 ;  /* 0x000000a789b57223 */ /* 0x000fe2000001009a */
[----:B------:R-:W-:Y:S01]  /*3fd0*/  FMUL.FTZ R137, R108, R159 ;  /* 0x0000009f6c897220 */ /* 0x000fe20000410000 */
[----:B------:R-:W-:Y:S01]  /*3fe0*/  FADD.FTZ R125, -R162, R167 ;  /* 0x000000a7a27d7221 */ /* 0x000fe20000010100 */
[----:B------:R-:W-:Y:S01]  /*3ff0*/  FMUL.FTZ R162, R112, R187 ;  /* 0x000000bb70a27220 */ /* 0x000fe20000410000 */
[----:B------:R-:W-:Y:S01]  /*4000*/  FFMA.FTZ R161, R86, R167, R161 ;  /* 0x000000a756a17223 */ /* 0x000fe200000100a1 */
[-C--:B------:R-:W-:Y:S01]  /*4010*/  FFMA.FTZ R140, R2, R137.reuse, RZ ;  /* 0x00000089028c7223 */ /* 0x080fe200000100ff */
[----:B------:R-:W-:Y:S01]  /*4020*/  FMUL.FTZ R158, R93, R137 ;  /* 0x000000895d9e7220 */ /* 0x000fe20000410000 */
[----:B------:R-:W-:Y:S01]  /*4030*/  FMUL.FTZ R137, R95, R160 ;  /* 0x000000a05f897220 */ /* 0x000fe20000410000 */
[----:B------:R-:W-:Y:S01]  /*4040*/  FMUL.FTZ R163, R97, R162 ;  /* 0x000000a261a37220 */ /* 0x000fe20000410000 */
[----:B------:R-:W-:Y:S01]  /*4050*/  FFMA.FTZ R140, R125, R160, R140 ;  /* 0x000000a07d8c7223 */ /* 0x000fe2000001008c */
[----:B------:R-:W-:Y:S01]  /*4060*/  FMUL.FTZ R160, R114, R185 ;  /* 0x000000b972a07220 */ /* 0x000fe20000410000 */
[----:B------:R-:W-:Y:S01]  /*4070*/  STS [R55+0x220], R158 ;  /* 0x0002209e37007388 */ /* 0x000fe20000000800 */
[-C--:B------:R-:W-:Y:S01]  /*4080*/  FFMA.FTZ R34, R34, R181.reuse, R153 ;  /* 0x000000b522227223 */ /* 0x080fe20000010099 */
[----:B------:R-:W-:Y:S01]  /*4090*/  FFMA.FTZ R161, R88, R181, R161 ;  /* 0x000000b558a17223 */ /* 0x000fe200000100a1 */
[----:B------:R-:W-:Y:S01]  /*40a0*/  FMUL.FTZ R167, R99, R160 ;  /* 0x000000a063a77220 */ /* 0x000fe20000410000 */
[----:B------:R1:W-:Y:S01]  /*40b0*/  STS [R56+0x4], R137 ;  /* 0x0000048938007388 */ /* 0x0003e20000000800 */
[-C--:B------:R-:W-:Y:S01]  /*40c0*/  FFMA.FTZ R124, R124, R34.reuse, R151 ;  /* 0x000000227c7c7223 */ /* 0x080fe20000010097 */
[----:B------:R-:W-:Y:S01]  /*40d0*/  FFMA.FTZ R161, R90, R34, R161 ;  /* 0x000000225aa17223 */ /* 0x000fe200000100a1 */
[----:B------:R-:W-:Y:S01]  /*40e0*/  FADD.FTZ R153, -R153, R34 ;  /* 0x0000002299997221 */ /* 0x000fe20000010100 */
[----:B------:R-:W-:Y:S01]  /*40f0*/  STS [R56+0x8], R163 ;  /* 0x000008a338007388 */ /* 0x000fe20000000800 */
[----:B------:R-:W-:Y:S01]  /*4100*/  LEA R34, P3, R32, UR8, 0x2 ;  /* 0x0000000820227c11 */ /* 0x000fe2000f8610ff */
[----:B------:R-:W-:Y:S01]  /*4110*/  FADD.FTZ R151, -R151, R124 ;  /* 0x0000007c97977221 */ /* 0x000fe20000010100 */
[----:B------:R-:W-:Y:S01]  /*4120*/  FFMA.FTZ R161, R92, R124, R161 ;  /* 0x0000007c5ca17223 */ /* 0x000fe200000100a1 */
[----:B------:R2:W-:Y:S01]  /*4130*/  STS [R56+0xc], R167 ;  /* 0x00000ca738007388 */ /* 0x0005e20000000800 */
[----:B-1----:R-:W-:-:S03]  /*4140*/  FADD.FTZ R137, -R154, R181 ;  /* 0x000000b59a897221 */ /* 0x002fc60000010100 */
[----:B------:R1:W-:Y:S01]  /*4150*/  STS [R56+0x10], R171 ;  /* 0x000010ab38007388 */ /* 0x0003e20000000800 */
[----:B------:R-:W-:-:S03]  /*4160*/  FFMA.FTZ R140, R137, R162, R140 ;  /* 0x000000a2898c7223 */ /* 0x000fc6000001008c */
[----:B------:R3:W-:Y:S01]  /*4170*/  STS [R56+0x14], R173 ;  /* 0x000014ad38007388 */ /* 0x0007e20000000800 */
[----:B--2---:R-:W-:Y:S01]  /*4180*/  FFMA.FTZ R167, R35, R124, R150 ;  /* 0x0000007c23a77223 */ /* 0x004fe20000010096 */
[----:B------:R-:W-:Y:S02]  /*4190*/  IADD3 R124, PT, PT, -R170, UR10, RZ ;  /* 0x0000000aaa7c7c10 */ /* 0x000fe4000fffe1ff */
[----:B------:R3:W-:Y:S01]  /*41a0*/  STS [R56+0x18], R175 ;  /* 0x000018af38007388 */ /* 0x0007e20000000800 */
[----:B------:R-:W-:Y:S01]  /*41b0*/  FFMA.FTZ R140, R153, R160, R140 ;  /* 0x000000a0998c7223 */ /* 0x000fe2000001008c */
[----:B------:R-:W-:Y:S01]  /*41c0*/  LEA.HI.X R35, R32, UR9, R33, 0x2, P3 ;  /* 0x0000000920237c11 */ /* 0x000fe200098f1421 */
[----:B------:R-:W-:Y:S01]  /*41d0*/  FADD.FTZ R163, -R150, R167 ;  /* 0x000000a796a37221 */ /* 0x000fe20000010100 */
[----:B------:R3:W-:Y:S01]  /*41e0*/  STS [R56+0x1c], R177 ;  /* 0x00001cb138007388 */ /* 0x0007e20000000800 */
[----:B------:R-:W-:Y:S01]  /*41f0*/  BAR.SYNC.DEFER_BLOCKING 0x0 ;  /* 0x0000000000007b1d */ /* 0x000fe20000010000 */
[----:B------:R-:W-:Y:S01]  /*4200*/  ISETP.GE.AND P3, PT, R124, 0x1, PT ;  /* 0x000000017c00780c */ /* 0x000fe20003f66270 */
[----:B------:R-:W-:Y:S01]  /*4210*/  FFMA.FTZ R140, R151, R164, R140 ;  /* 0x000000a4978c7223 */ /* 0x000fe2000001008c */
[-C--:B------:R-:W-:Y:S01]  /*4220*/  FFMA.FTZ R138, R138, R167.reuse, R149 ;  /* 0x000000a78a8a7223 */ /* 0x080fe20000010095 */
[----:B------:R-:W-:Y:S01]  /*4230*/  FFMA.FTZ R161, R94, R167, R161 ;  /* 0x000000a75ea17223 */ /* 0x000fe200000100a1 */
[C---:B------:R-:W-:Y:S01]  /*4240*/  ISETP.GE.AND P4, PT, R124.reuse, 0x21, PT ;  /* 0x000000217c00780c */ /* 0x040fe20003f86270 */
[----:B------:R-:W-:Y:S01]  /*4250*/  FFMA.FTZ R140, R163, R168, R140 ;  /* 0x000000a8a38c7223 */ /* 0x000fe2000001008c */
[----:B------:R-:W-:Y:S01]  /*4260*/  FADD.FTZ R149, -R149, R138 ;  /* 0x0000008a95957221 */ /* 0x000fe20000010100 */
[-C--:B-1----:R-:W-:Y:S01]  /*4270*/  FFMA.FTZ R171, R139, R138.reuse, R152 ;  /* 0x0000008a8bab7223 */ /* 0x082fe20000010098 */
[----:B------:R-:W-:Y:S01]  /*4280*/  ISETP.GE.AND P5, PT, R124, 0x41, PT ;  /* 0x000000417c00780c */ /* 0x000fe20003fa6270 */
[----:B------:R-:W-:Y:S01]  /*4290*/  FFMA.FTZ R161, R96, R138, R161 ;  /* 0x0000008a60a17223 */ /* 0x000fe200000100a1 */
[----:B------:R-:W-:Y:S01]  /*42a0*/  FFMA.FTZ R140, R149, R172, R140 ;  /* 0x000000ac958c7223 */ /* 0x000fe2000001008c */
[----:B------:R-:W-:-:S04]  /*42b0*/  FADD.FTZ R139, -R152, R171 ;  /* 0x000000ab988b7221 */ /* 0x000fc80000010100 */
[----:B------:R-:W-:Y:S01]  /*42c0*/  FFMA.FTZ R167, R139, R174, R140 ;  /* 0x000000ae8ba77223 */ /* 0x000fe2000001008c */
[----:B------:R3:W1:Y:S01]  /*42d0*/  LDS R179, [R57+0x2a0] ;  /* 0x0002a00039b37984 */ /* 0x0006620000000800 */
[----:B------:R-:W-:Y:S05]  /*42e0*/  @!P3 BRA `(.L_x_8707) ;  /* 0x000000000008b947 */ /* 0x000fea0003800000 */
[----:B------:R-:W2:Y:S04]  /*42f0*/  LDS R33, [R53+0x220] ;  /* 0x0002200035217984 */ /* 0x000ea80000000800 */
[----:B--2---:R2:W-:Y:S02]  /*4300*/  REDG.E.ADD.F32.FTZ.RN.STRONG.GPU desc[UR16][R34.64], R33 ;  /* 0x00000021220079a6 */ /* 0x0045e4000c12f310 */
.L_x_8707:
[----:B------:R-:W-:Y:S05]  /*4310*/  BSYNC.RECONVERGENT B0 ;  /* 0x0000000000007941 */ /* 0x000fea0003800200 */
.L_x_8706:
[----:B------:R-:W-:Y:S04]  /*4320*/  BSSY.RECONVERGENT B0, `(.L_x_8708) ;  /* 0x0000003000007945 */ /* 0x000fe80003800200 */
[----:B------:R-:W-:Y:S05]  /*4330*/  @!P4 BRA `(.L_x_8709) ;  /* 0x000000000004c947 */ /* 0x000fea0003800000 */
[----:B-1----:R4:W-:Y:S02]  /*4340*/  REDG.E.ADD.F32.FTZ.RN.STRONG.GPU desc[UR16][R34.64+0x80], R179 ;  /* 0x000080b3220079a6 */ /* 0x0029e4000c12f310 */
.L_x_8709:
[----:B------:R-:W-:Y:S05]  /*4350*/  BSYNC.RECONVERGENT B0 ;  /* 0x0000000000007941 */ /* 0x000fea0003800200 */
.L_x_8708:
[----:B--2---:R2:W0:Y:S01]  /*4360*/  LDS R33, [R58+0x320] ;  /* 0x000320003a217984 */ /* 0x0044220000000800 */
[----:B------:R-:W-:Y:S04]  /*4370*/  BSSY.RECONVERGENT B0, `(.L_x_8710) ;  /* 0x0000003000007945 */ /* 0x000fe80003800200 */
[----:B------:R-:W-:Y:S05]  /*4380*/  @!P5 BRA `(.L_x_8711) ;  /* 0x000000000004d947 */ /* 0x000fea0003800000 */
[----:B0-----:R0:W-:Y:S02]  /*4390*/  REDG.E.ADD.F32.FTZ.RN.STRONG.GPU desc[UR16][R34.64+0x100], R33 ;  /* 0x00010021220079a6 */ /* 0x0011e4000c12f310 */
.L_x_8711:
[----:B------:R-:W-:Y:S05]  /*43a0*/  BSYNC.RECONVERGENT B0 ;  /* 0x0000000000007941 */ /* 0x000fea0003800200 */
.L_x_8710:
        /* <DEDUP_REMOVED lines=10> */
.L_x_8713:
[----:B------:R-:W-:Y:S05]  /*4450*/  BSYNC.RECONVERGENT B0 ;  /* 0x0000000000007941 */ /* 0x000fea0003800200 */
.L_x_8712:
[----:B0-----:R0:W0:Y:S01]  /*4460*/  LDS R33, [R60+0x420] ;  /* 0x000420003c217984 */ /* 0x0010220000000800 */
[----:B------:R-:W-:Y:S01]  /*4470*/  ISETP.NE.AND P6, PT, R32, RZ, PT ;  /* 0x000000ff2000720c */ /* 0x000fe20003fc5270 */
[----:B------:R-:W-:-:S12]  /*4480*/  BSSY.RECONVERGENT B0, `(.L_x_8714) ;  /* 0x0000003000007945 */ /* 0x000fd80003800200 */
[----:B------:R-:W-:Y:S05]  /*4490*/  @!P6 BRA `(.L_x_8715) ;  /* 0x000000000004e947 */ /* 0x000fea0003800000 */
[----:B0-----:R0:W-:Y:S02]  /*44a0*/  REDG.E.ADD.F32.FTZ.RN.STRONG.GPU desc[UR16][R34.64+0x200], R33 ;  /* 0x00020021220079a6 */ /* 0x0011e4000c12f310 */
.L_x_8715:
[----:B------:R-:W-:Y:S05]  /*44b0*/  BSYNC.RECONVERGENT B0 ;  /* 0x0000000000007941 */ /* 0x000fea0003800200 */
.L_x_8714:
[----:B0-----:R0:W0:Y:S01]  /*44c0*/  LDS R33, [R61+0x4a0] ;  /* 0x0004a0003d217984 */ /* 0x0010220000000800 */
[----:B------:R-:W-:Y:S04]  /*44d0*/  BSSY.RECONVERGENT B0, `(.L_x_8716) ;  /* 0x0000003000007945 */ /* 0x000fe80003800200 */
[----:B------:R-:W-:Y:S05]  /*44e0*/  @!P3 BRA `(.L_x_8717) ;  /* 0x000000000004b947 */ /* 0x000fea0003800000 */
[----:B0-----:R0:W-:Y:S02]  /*44f0*/  REDG.E.ADD.F32.FTZ.RN.STRONG.GPU desc[UR16][R34.64+0x280], R33 ;  /* 0x00028021220079a6 */ /* 0x0011e4000c12f310 */
.L_x_8717:
[----:B------:R-:W-:Y:S05]  /*4500*/  BSYNC.RECONVERGENT B0 ;  /* 0x0000000000007941 */ /* 0x000fea0003800200 */
.L_x_8716:
[----:B0-----:R0:W0:Y:S01]  /*4510*/  LDS R33, [R62+0x520] ;  /* 0x000520003e217984 */ /* 0x0010220000000800 */
[----:B------:R-:W-:Y:S04]  /*4520*/  BSSY.RECONVERGENT B0, `(.L_x_8718) ;  /* 0x0000003000007945 */ /* 0x000fe80003800200 */
[----:B------:R-:W-:Y:S05]  /*4530*/  @!P4 BRA `(.L_x_8719) ;  /* 0x000000000004c947 */ /* 0x000fea0003800000 */
[----:B0-----:R0:W-:Y:S02]  /*4540*/  REDG.E.ADD.F32.FTZ.RN.STRONG.GPU desc[UR16][R34.64+0x300], R33 ;  /* 0x00030021220079a6 */ /* 0x0011e4000c12f310 */
.L_x_8719:
[----:B------:R-:W-:Y:S05]  /*4550*/  BSYNC.RECONVERGENT B0 ;  /* 0x0000000000007941 */ /* 0x000fea0003800200 */
.L_x_8718:
[----:B0-----:R0:W0:Y:S01]  /*4560*/  LDS R33, [R63+0x5a0] ;  /* 0x0005a0003f217984 */ /* 0x0010220000000800 */
[----:B------:R-:W-:Y:S04]  /*4570*/  BSSY.RECONVERGENT B0, `(.L_x_8720) ;  /* 0x0000003000007945 */ /* 0x000fe80003800200 */
[----:B------:R-:W-:Y:S05]  /*4580*/  @!P5 BRA `(.L_x_8721) ;  /* 0x000000000004d947 */ /* 0x000fea0003800000 */
[----:B0-----:R0:W-:Y:S02]  /*4590*/  REDG.E.ADD.F32.FTZ.RN.STRONG.GPU desc[UR16][R34.64+0x380], R33 ;  /* 0x00038021220079a6 */ /* 0x0011e4000c12f310 */
.L_x_8721:
[----:B------:R-:W-:Y:S05]  /*45a0*/  BSYNC.RECONVERGENT B0 ;  /* 0x0000000000007941 */ /* 0x000fea0003800200 */
.L_x_8720:
[----:B------:R-:W-:Y:S01]  /*45b0*/  FFMA.FTZ R154, R98, R171, R161 ;  /* 0x000000ab629a7223 */ /* 0x000fe200000100a1 */
[----:B------:R-:W5:Y:S01]  /*45c0*/  SHFL.DOWN PT, R32, R167, 0x1, 0x1f ;  /* 0x08201f00a7207f89 */ /* 0x000f6200000e0000 */
[----:B------:R-:W-:Y:S01]  /*45d0*/  ISETP.GT.AND P3, PT, R83, 0x1e, PT ;  /* 0x0000001e5300780c */ /* 0x000fe20003f64270 */
[C---:B------:R-:W-:Y:S01]  /*45e0*/  FMUL.FTZ R138, R136.reuse, R183 ;  /* 0x000000b7888a7220 */ /* 0x040fe20000410000 */
[----:B------:R-:W-:Y:S01]  /*45f0*/  FMUL.FTZ R124, R136, R185 ;  /* 0x000000b9887c7220 */ /* 0x000fe20000410000 */
[----:B0-----:R-:W0:Y:S01]  /*4600*/  SHFL.DOWN PT, R33, R154, 0x1, 0x1f ;  /* 0x08201f009a217f89 */ /* 0x001e2200000e0000 */
[----:B------:R-:W-:Y:S01]  /*4610*/  FMUL.FTZ R146, R146, R183 ;  /* 0x000000b792927220 */ /* 0x000fe20000410000 */
[----:B------:R-:W-:Y:S01]  /*4620*/  FMUL.FTZ R138, R151, R138 ;  /* 0x0000008a978a7220 */ /* 0x000fe20000410000 */
[----:B----4-:R-:W-:Y:S01]  /*4630*/  FMUL.FTZ R34, R143, R185 ;  /* 0x000000b98f227220 */ /* 0x010fe20000410000 */
[----:B------:R-:W-:Y:S01]  /*4640*/  FMUL.FTZ R124, R153, R124 ;  /* 0x0000007c997c7220 */ /* 0x000fe20000410000 */
[----:B------:R-:W-:Y:S01]  /*4650*/  FMUL.FTZ R144, R144, R187 ;  /* 0x000000bb90907220 */ /* 0x000fe20000410000 */
[----:B------:R-:W-:Y:S01]  /*4660*/  FMUL.FTZ R142, R142, R159 ;  /* 0x0000009f8e8e7220 */ /* 0x000fe20000410000 */
[-C--:B------:R-:W-:Y:S01]  /*4670*/  FFMA.FTZ R115, R114, R34.reuse, R115 ;  /* 0x0000002272737223 */ /* 0x080fe20000010073 */
[----:B------:R-:W-:Y:S01]  /*4680*/  FFMA.FTZ R124, R99, R34, R124 ;  /* 0x00000022637c7223 */ /* 0x000fe2000001007c */
[-C--:B------:R-:W-:Y:S01]  /*4690*/  FMUL.FTZ R34, R141, R156.reuse ;  /* 0x0000009c8d227220 */ /* 0x080fe20000410000 */
[C---:B------:R-:W-:Y:S01]  /*46a0*/  FMUL.FTZ R150, R136.reuse, R157 ;  /* 0x0000009d88967220 */ /* 0x040fe20000410000 */
        /* <DEDUP_REMOVED lines=8> */
[----:B------:R-:W-:Y:S01]  /*4730*/  FMUL.FTZ R2, R2, R159 ;  /* 0x0000009f02027220 */ /* 0x000fe20000410000 */
[----:B-----5:R-:W-:Y:S01]  /*4740*/  @!P3 FADD.FTZ R167, R167, R32 ;  /* 0x00000020a7a7b221 */ /* 0x020fe20000010000 */
[----:B------:R-:W-:Y:S01]  /*4750*/  FMUL.FTZ R152, R139, R152 ;  /* 0x000000988b987220 */ /* 0x000fe20000410000 */
[----:B------:R-:W-:Y:S01]  /*4760*/  FFMA.FTZ R150, R103, R140, R150 ;  /* 0x0000008c67967223 */ /* 0x000fe20000010096 */
[----:B------:R-:W-:Y:S01]  /*4770*/  FFMA.FTZ R156, R95, R34, R156 ;  /* 0x000000225f9c7223 */ /* 0x000fe2000001009c */
[----:B0-----:R-:W-:Y:S01]  /*4780*/  @!P3 FADD.FTZ R154, R154, R33 ;  /* 0x000000219a9ab221 */ /* 0x001fe20000010000 */
[----:B------:R-:W0:Y:S01]  /*4790*/  SHFL.DOWN PT, R32, R167, 0x2, 0x1f ;  /* 0x08401f00a7207f89 */ /* 0x000e2200000e0000 */
[----:B------:R-:W-:Y:S01]  /*47a0*/  ISETP.GT.AND P3, PT, R83, 0x1d, PT ;  /* 0x0000001d5300780c */ /* 0x000fe20003f64270 */
[----:B------:R-:W-:Y:S01]  /*47b0*/  BSSY.RECONVERGENT B0, `(.L_x_8722) ;  /* 0x0000039000007945 */ /* 0x000fe20003800200 */
[----:B------:R-:W-:Y:S01]  /*47c0*/  FFMA.FTZ R117, R112, R144, R117 ;  /* 0x0000009070757223 */ /* 0x000fe20000010075 */
[----:B------:R-:W4:Y:S01]  /*47d0*/  SHFL.DOWN PT, R33, R154, 0x2, 0x1f ;  /* 0x08401f009a217f89 */ /* 0x000f2200000e0000 */
[----:B------:R-:W-:Y:S01]  /*47e0*/  FADD.FTZ R89, R124, R89 ;  /* 0x000000597c597221 */ /* 0x000fe20000010000 */
[----:B------:R-:W-:Y:S01]  /*47f0*/  FFMA.FTZ R123, R118, R140, R123 ;  /* 0x0000008c767b7223 */ /* 0x000fe2000001007b */
[----:B------:R-:W-:Y:S01]  /*4800*/  FFMA.FTZ R111, R110, R34, R111 ;  /* 0x000000226e6f7223 */ /* 0x000fe2000001006f */
[----:B------:R-:W-:Y:S01]  /*4810*/  FADD.FTZ R87, R150, R87 ;  /* 0x0000005796577221 */ /* 0x000fe20000010000 */
[----:B------:R-:W-:Y:S01]  /*4820*/  FFMA.FTZ R121, R120, R148, R121 ;  /* 0x0000009478797223 */ /* 0x000fe20000010079 */
[----:B------:R-:W-:Y:S01]  /*4830*/  FFMA.FTZ R109, R108, R142, R109 ;  /* 0x0000008e6c6d7223 */ /* 0x000fe2000001006d */
[----:B------:R-:W-:-:S03]  /*4840*/  FADD.FTZ R91, R156, R91 ;  /* 0x0000005b9c5b7221 */ /* 0x000fc60000010000 */
[----:B0-----:R-:W-:Y:S01]  /*4850*/  @!P3 FADD.FTZ R167, R167, R32 ;  /* 0x00000020a7a7b221 */ /* 0x001fe20000010000 */
[----:B----4-:R-:W-:-:S04]  /*4860*/  @!P3 FADD.FTZ R154, R154, R33 ;  /* 0x000000219a9ab221 */ /* 0x010fc80000010000 */
[----:B------:R-:W0:Y:S01]  /*4870*/  SHFL.DOWN PT, R32, R167, 0x4, 0x1f ;  /* 0x08801f00a7207f89 */ /* 0x000e2200000e0000 */
[----:B------:R-:W-:-:S03]  /*4880*/  ISETP.GT.AND P3, PT, R83, 0x1b, PT ;  /* 0x0000001b5300780c */ /* 0x000fc60003f64270 */
[----:B------:R-:W4:Y:S10]  /*4890*/  SHFL.DOWN PT, R33, R154, 0x4, 0x1f ;  /* 0x08801f009a217f89 */ /* 0x000f3400000e0000 */
[----:B0-----:R-:W-:Y:S01]  /*48a0*/  @!P3 FADD.FTZ R167, R167, R32 ;  /* 0x00000020a7a7b221 */ /* 0x001fe20000010000 */
[----:B----4-:R-:W-:-:S04]  /*48b0*/  @!P3 FADD.FTZ R154, R154, R33 ;  /* 0x000000219a9ab221 */ /* 0x010fc80000010000 */
[----:B------:R-:W0:Y:S01]  /*48c0*/  SHFL.DOWN PT, R32, R167, 0x8, 0x1f ;  /* 0x09001f00a7207f89 */ /* 0x000e2200000e0000 */
[----:B------:R-:W-:-:S03]  /*48d0*/  ISETP.GT.AND P3, PT, R83, 0x17, PT ;  /* 0x000000175300780c */ /* 0x000fc60003f64270 */
[----:B------:R-:W4:Y:S10]  /*48e0*/  SHFL.DOWN PT, R33, R154, 0x8, 0x1f ;  /* 0x09001f009a217f89 */ /* 0x000f3400000e0000 */
[----:B0-----:R-:W-:Y:S01]  /*48f0*/  @!P3 FADD.FTZ R167, R167, R32 ;  /* 0x00000020a7a7b221 */ /* 0x001fe20000010000 */
[----:B------:R-:W-:Y:S01]  /*4900*/  FMUL.FTZ R32, R136, R187 ;  /* 0x000000bb88207220 */ /* 0x000fe20000410000 */
[----:B----4-:R-:W-:-:S03]  /*4910*/  @!P3 FADD.FTZ R154, R154, R33 ;  /* 0x000000219a9ab221 */ /* 0x010fc60000010000 */
[----:B------:R-:W0:Y:S01]  /*4920*/  SHFL.DOWN PT, R158, R167, 0x10, 0x1f ;  /* 0x0a001f00a79e7f89 */ /* 0x000e2200000e0000 */
[----:B------:R-:W-:Y:S01]  /*4930*/  ISETP.NE.AND P3, PT, R83, RZ, PT ;  /* 0x000000ff5300720c */ /* 0x000fe20003f65270 */
[----:B------:R-:W-:Y:S01]  /*4940*/  FMUL.FTZ R32, R137, R32 ;  /* 0x0000002089207220 */ /* 0x000fe20000410000 */
[----:B------:R-:W-:Y:S01]  /*4950*/  FFMA.FTZ R33, R101, R146, R138 ;  /* 0x0000009265217223 */ /* 0x000fe2000001008a */
[----:B------:R-:W4:Y:S01]  /*4960*/  SHFL.DOWN PT, R35, R154, 0x10, 0x1f ;  /* 0x0a001f009a237f89 */ /* 0x000f2200000e0000 */
[----:B------:R-:W-:Y:S01]  /*4970*/  FMUL.FTZ R138, R136, R3 ;  /* 0x00000003888a7220 */ /* 0x000fe20000410000 */
[----:B------:R-:W-:Y:S01]  /*4980*/  FFMA.FTZ R3, R97, R144, R32 ;  /* 0x0000009061037223 */ /* 0x000fe20000010020 */
[----:B------:R-:W-:Y:S01]  /*4990*/  FADD.FTZ R102, R33, R102 ;  /* 0x0000006621667221 */ /* 0x000fe20000010000 */
[----:B------:R-:W-:Y:S01]  /*49a0*/  FMUL.FTZ R146, R147, R155 ;  /* 0x0000009b93927220 */ /* 0x000fe20000410000 */
[----:B------:R-:W-:Y:S01]  /*49b0*/  FMUL.FTZ R138, R149, R138 ;  /* 0x0000008a958a7220 */ /* 0x000fe20000410000 */
[----:B------:R-:W-:Y:S01]  /*49c0*/  FADD.FTZ R104, R3, R104 ;  /* 0x0000006803687221 */ /* 0x000fe20000010000 */
[----:B------:R-:W-:Y:S01]  /*49d0*/  FFMA.FTZ R3, R93, R142, R2 ;  /* 0x0000008e5d037223 */ /* 0x000fe20000010002 */
[-C--:B------:R-:W-:Y:S01]  /*49e0*/  FFMA.FTZ R152, R107, R146.reuse, R152 ;  /* 0x000000926b987223 */ /* 0x080fe20000010098 */
[----:B------:R-:W-:-:S02]  /*49f0*/  FFMA.FTZ R119, R122, R146, R119 ;  /* 0x000000927a777223 */ /* 0x000fc40000010077 */
[----:B------:R-:W-:Y:S01]  /*4a00*/  FADD.FTZ R106, R3, R106 ;  /* 0x0000006a036a7221 */ /* 0x000fe20000010000 */
[----:B------:R-:W-:Y:S01]  /*4a10*/  FADD.FTZ R85, R152, R85 ;  /* 0x0000005598557221 */ /* 0x000fe20000010000 */
[----:B0-----:R-:W-:Y:S01]  /*4a20*/  FADD.FTZ R32, R167, R158 ;  /* 0x0000009ea7207221 */ /* 0x001fe20000010000 */
[----:B----4-:R-:W-:Y:S01]  /*4a30*/  FADD.FTZ R33, R154, R35 ;  /* 0x000000239a217221 */ /* 0x010fe20000010000 */
        /* <DEDUP_REMOVED lines=16> */
.L_x_8723:
[----:B------:R-:W-:Y:S05]  /*4b40*/  BSYNC.RECONVERGENT B0 ;  /* 0x0000000000007941 */ /* 0x000fea0003800200 */
.L_x_8722:
[----:B------:R-:W-:-:S04]  /*4b50*/  UIADD3 UR4, UPT, UPT, UR4, 0x1, URZ ;  /* 0x0000000104047890 */ /* 0x000fc8000fffe0ff */
[----:B------:R-:W-:-:S09]  /*4b60*/  UISETP.GE.AND UP0, UPT, UR4, UR11, UPT ;  /* 0x0000000b0400728c */ /* 0x000fd2000bf06270 */
[----:B------:R-:W-:Y:S05]  /*4b70*/  BRA.U !UP0, `(.L_x_8724) ;  /* 0xffffffe108dc7547 */ /* 0x000fea000b83ffff */
.L_x_8702:
[----:B------:R-:W-:Y:S01]  /*4b80*/  BAR.SYNC.DEFER_BLOCKING 0x0 ;  /* 0x0000000000007b1d */ /* 0x000fe20000010000 */
[----:B------:R-:W-:Y:S02]  /*4b90*/  F2FP.BF16.F32.PACK_AB R109, R111, R109 ;  /* 0x0000006d6f6d723e */ /* 0x000fe400000010ff */
[----:B------:R-:W-:Y:S02]  /*4ba0*/  F2FP.BF16.F32.PACK_AB R115, R115, R117 ;  /* 0x000000757373723e */ /* 0x000fe400000010ff */
[----:B------:R-:W-:-:S03]  /*4bb0*/  F2FP.BF16.F32.PACK_AB R113, R123, R113 ;  /* 0x000000717b71723e */ /* 0x000fc600000010ff */
[----:B------:R-:W4:Y:S01]  /*4bc0*/  LDC.64 R92, c[0x0][0x4f8] ;  /* 0x00013e00ff5c7b82 */ /* 0x000f220000000a00 */
[----:B------:R-:W-:Y:S01]  /*4bd0*/  F2FP.BF16.F32.PACK_AB R119, R119, R121 ;  /* 0x000000797777723e */ /* 0x000fe200000010ff */
[----:B------:R-:W5:Y:S01]  /*4be0*/  LDCU.64 UR6, c[0x0][0x500] ;  /* 0x0000a000ff0677ac */ /* 0x000f620008000a00 */
[----:B------:R-:W-:Y:S02]  /*4bf0*/  PRMT R0, R109, 0x7632, R0 ;  /* 0x000076326d007816 */ /* 0x000fe40000000000 */
[----:B------:R-:W-:Y:S01]  /*4c00*/  PRMT R2, R115, 0x7632, R2 ;  /* 0x0000763273027816 */ /* 0x000fe20000000002 */
[----:B------:R-:W1:Y:S01]  /*4c10*/  LDCU.64 UR8, c[0x0][0x550] ;  /* 0x0000aa00ff0877ac */ /* 0x000e620008000a00 */
        /* <DEDUP_REMOVED lines=14> */
[----:B0-----:R-:W-:-:S03]  /*4d00*/  HFMA2 R5, -RZ, RZ, 0, 0 ;  /* 0x00000000ff057431 */ /* 0x001fc600000001ff */
[----:B------:R-:W-:Y:S04]  /*4d10*/  LDS.U16 R21, [R76+0x40] ;  /* 0x000040004c157984 */ /* 0x000fe80000000400 */
[----:B------:R-:W-:Y:S01]  /*4d20*/  LDS.U16 R23, [R74+0x80] ;  /* 0x000080004a177984 */ /* 0x000fe20000000400 */
[----:B----4-:R-:W-:-:S03]  /*4d30*/  IMAD.WIDE.U32 R2, R92, UR18, R4 ;  /* 0x000000125c027c25 */ /* 0x010fc6000f8e0004 */
[----:B------:R-:W-:Y:S01]  /*4d40*/  LDS.U16 R25, [R82+0xc0] ;  /* 0x0000c00052197984 */ /* 0x000fe20000000400 */
[----:B------:R-:W-:-:S03]  /*4d50*/  IMAD R3, R93, UR18, R3 ;  /* 0x000000125d037c24 */ /* 0x000fc6000f8e0203 */
[----:B------:R-:W-:Y:S01]  /*4d60*/  LDS.U16 R27, [R81+0x100] ;  /* 0x00010000511b7984 */ /* 0x000fe20000000400 */
[----:B-----5:R-:W-:-:S03]  /*4d70*/  IMAD.WIDE.U32 R2, R37, UR6, R2 ;  /* 0x0000000625027c25 */ /* 0x020fc6000f8e0002 */
[----:B------:R-:W-:Y:S01]  /*4d80*/  LDS.U16 R29, [R80+0x140] ;  /* 0x00014000501d7984 */ /* 0x000fe20000000400 */
[----:B------:R-:W-:Y:S01]  /*4d90*/  IMAD R0, R37, UR7, R3 ;  /* 0x0000000725007c24 */ /* 0x000fe2000f8e0203 */
[----:B------:R-:W-:Y:S01]  /*4da0*/  IADD3 R3, P1, PT, R54, R2, RZ ;  /* 0x0000000236037210 */ /* 0x000fe20007f3e0ff */
[----:B------:R-:W0:Y:S01]  /*4db0*/  LDCU.64 UR6, c[0x0][0x560] ;  /* 0x0000ac00ff0677ac */ /* 0x000e220008000a00 */
[----:B------:R-:W-:Y:S03]  /*4dc0*/  LDS.U16 R31, [R79+0x180] ;  /* 0x000180004f1f7984 */ /* 0x000fe60000000400 */
[----:B------:R-:W-:Y:S01]  /*4dd0*/  IMAD.X R0, RZ, RZ, R0, P1 ;  /* 0x000000ffff007224 */ /* 0x000fe200008e0600 */
[----:B------:R-:W-:Y:S01]  /*4de0*/  LDS.U16 R33, [R78+0x1c0] ;  /* 0x0001c0004e217984 */ /* 0x000fe20000000400 */
[----:B-1----:R-:W-:-:S03]  /*4df0*/  LEA R2, P1, R3, UR8, 0x1 ;  /* 0x0000000803027c11 */ /* 0x002fc6000f8208ff */
[----:B------:R-:W-:Y:S01]  /*4e00*/  @!P0 STS [UR5+0x210], R75 ;  /* 0x0002104bff008988 */ /* 0x000fe20008000805 */
[----:B------:R-:W-:Y:S02]  /*4e10*/  LEA.HI.X R3, R3, UR9, R0, 0x1, P1 ;  /* 0x0000000903037c11 */ /* 0x000fe400088f0c00 */
[----:B------:R-:W-:Y:S01]  /*4e20*/  F2FP.BF16.F32.PACK_AB R0, R91, R106 ;  /* 0x0000006a5b00723e */ /* 0x000fe200000010ff */
[----:B------:R-:W-:Y:S01]  /*4e30*/  BAR.SYNC.DEFER_BLOCKING 0x0 ;  /* 0x0000000000007b1d */ /* 0x000fe20000010000 */
[----:B------:R-:W-:Y:S02]  /*4e40*/  FADD.FTZ R106, R106, R73 ;  /* 0x000000496a6a7221 */ /* 0x000fe40000010000 */
[----:B------:R-:W-:Y:S02]  /*4e50*/  PRMT R20, R0, 0x7632, R20 ;  /* 0x0000763200147816 */ /* 0x000fe40000000014 */
[----:B------:R-:W-:-:S04]  /*4e60*/  FADD.FTZ R91, R106, R91 ;  /* 0x0000005b6a5b7221 */ /* 0x000fc80000010000 */
        /* <DEDUP_REMOVED lines=22> */
[----:B------:R1:W-:Y:S04]  /*4fd0*/  @!P5 STG.E.U16 desc[UR16][R2.64+0x180], R31 ;  /* 0x0001801f0200d986 */ /* 0x0003e8000c101510 */
[----:B------:R4:W-:Y:S01]  /*4fe0*/  @!P1 STG.E.U16 desc[UR16][R2.64+0x1c0], R33 ;  /* 0x0001c02102009986 */ /* 0x0009e2000c101510 */
[----:B------:R-:W-:Y:S08]  /*4ff0*/  BAR.SYNC.DEFER_BLOCKING 0x0 ;  /* 0x0000000000007b1d */ /* 0x000ff00000010000 */
[----:B-1----:R-:W1:Y:S01]  /*5000*/  LDC.64 R30, c[0x0][0x518] ;  /* 0x00014600ff1e7b82 */ /* 0x002e620000000a00 */
[----:B----4-:R-:W-:Y:S01]  /*5010*/  F2FP.BF16.F32.PACK_AB R3, R85, R100 ;  /* 0x000000645503723e */ /* 0x010fe200000010ff */
        /* <DEDUP_REMOVED lines=27> */
[----:B------:R-:W-:Y:S01]  /*51d0*/  IMAD R0, R37, UR5, R3 ;  /* 0x0000000525007c24 */ /* 0x000fe2000f8e0203 */
        /* <DEDUP_REMOVED lines=31> */
.L_x_8700:
[----:B------:R-:W1:Y:S01]  /*53d0*/  LDC.64 R6, c[0x0][0x548] ;  /* 0x00015200ff067b82 */ /* 0x000e620000000a00 */
[----:B------:R-:W4:Y:S01]  /*53e0*/  S2R R13, SR_TID.X ;  /* 0x00000000000d7919 */ /* 0x000f220000002100 */
[----:B------:R-:W4:Y:S06]  /*53f0*/  LDCU UR7, c[0x0][0x38c] ;  /* 0x00007180ff0777ac */ /* 0x000f2c0008000800 */
[----:B------:R-:W0:Y:S01]  /*5400*/  LDC.64 R8, c[0x0][0x568] ;  /* 0x00015a00ff087b82 */ /* 0x000e220000000a00 */
[----:B-1----:R-:W-:-:S04]  /*5410*/  ISETP.NE.U32.AND P1, PT, R6, RZ, PT ;  /* 0x000000ff0600720c */ /* 0x002fc80003f25070 */
[----:B------:R-:W-:Y:S02]  /*5420*/  ISETP.NE.AND.EX P1, PT, R7, RZ, PT, P1 ;  /* 0x000000ff0700720c */ /* 0x000fe40003f25310 */
[----:B0-----:R-:W-:Y:S02]  /*5430*/  ISETP.NE.U32.AND P0, PT, R8, RZ, PT ;  /* 0x000000ff0800720c */ /* 0x001fe40003f05070 */
[----:B----4-:R-:W-:Y:S02]  /*5440*/  ISETP.GE.AND P2, PT, R13, UR7, PT ;  /* 0x000000070d007c0c */ /* 0x010fe4000bf46270 */
        /* <DEDUP_REMOVED lines=26> */
.L_x_8727:
[----:B------:R-:W-:Y:S05]  /*55f0*/  BSYNC.RECONVERGENT B0 ;  /* 0x0000000000007941 */ /* 0x000fea0003800200 */
.L_x_8726:
[----:B------:R-:W-:Y:S05]  /*5600*/  @!P0 BRA `(.L_x_8728) ;  /* 0x0000000000688947 */ /* 0x000fea0003800000 */
[----:B------:R-:W-:Y:S06]  /*5610*/  BAR.SYNC.DEFER_BLOCKING 0x0 ;  /* 0x0000000000007b1d */ /* 0x000fec0000010000 */
[----:B------:R-:W-:Y:S01]  /*5620*/  BSSY.RECONVERGENT B0, `(.L_x_8728) ;  /* 0x0000018000007945 */ /* 0x000fe20003800200 */
[----:B------:R-:W4:Y:S01]  /*5630*/  SHFL.DOWN P0, R0, R73, 0x1, 0x1f ;  /* 0x08201f0049007f89 */ /* 0x000f220000000000 */
[----:B01----:R-:W0:Y:S01]  /*5640*/  S2R R4, SR_LANEID ;  /* 0x0000000000047919 */ /* 0x003e220000000000 */
[----:B------:R-:W1:Y:S01]  /*5650*/  S2R R6, SR_TID.X ;  /* 0x0000000000067919 */ /* 0x000e620000002100 */
[----:B----4-:R-:W-:-:S05]  /*5660*/  @P0 FADD R0, R0, R73 ;  /* 0x0000004900000221 */ /* 0x010fca0000000000 */
[----:B------:R-:W4:Y:S01]  /*5670*/  SHFL.DOWN P0, R3, R0, 0x2, 0x1f ;  /* 0x08401f0000037f89 */ /* 0x000f220000000000 */
[----:B0-----:R-:W-:-:S13]  /*5680*/  ISETP.NE.AND P1, PT, R4, RZ, PT ;  /* 0x000000ff0400720c */ /* 0x001fda0003f25270 */
[----:B------:R-:W0:Y:S01]  /*5690*/  @!P1 S2R R7, SR_CgaCtaId ;  /* 0x0000000000079919 */ /* 0x000e220000008800 */
[----:B----4-:R-:W-:Y:S01]  /*56a0*/  @P0 FADD R3, R0, R3 ;  /* 0x0000000300030221 */ /* 0x010fe20000000000 */
[----:B------:R-:W-:-:S04]  /*56b0*/  @!P1 MOV R0, 0x400 ;  /* 0x0000040000009802 */ /* 0x000fc80000000f00 */
[----:B------:R-:W4:Y:S01]  /*56c0*/  SHFL.DOWN P0, R2, R3, 0x4, 0x1f ;  /* 0x08801f0003027f89 */ /* 0x000f220000000000 */
[----:B0-----:R-:W-:Y:S01]  /*56d0*/  @!P1 LEA R7, R7, R0, 0x18 ;  /* 0x0000000007079211 */ /* 0x001fe200078ec0ff */
[----:B----4-:R-:W-:-:S05]  /*56e0*/  @P0 FADD R2, R3, R2 ;  /* 0x0000000203020221 */ /* 0x010fca0000000000 */
        /* <DEDUP_REMOVED lines=11> */
.L_x_8729:
[----:B------:R-:W-:Y:S05]  /*57a0*/  BSYNC.RECONVERGENT B0 ;  /* 0x0000000000007941 */ /* 0x000fea0003800200 */
.L_x_8728:
        /* <DEDUP_REMOVED lines=13> */
.L_x_8731:
        /* <DEDUP_REMOVED lines=25> */
.L_x_8730:
[----:B------:R-:W-:Y:S05]  /*5a10*/  EXIT ;  /* 0x000000000000794d */ /* 0x000fea0003800000 */
.L_x_8732:
        /* <DEDUP_REMOVED lines=14> */
.L_x_10513:


//--------------------- .text._Z25selective_scan_bwd_kernelI32Selective_Scan_bwd_kernel_traitsILi32ELi8ELb0ELb1ELb0ELb1ELb0EN3c108BFloat16EfEEv12SSMParamsBwd --------------------------
	.section	.text._Z25selective_scan_bwd_kernelI32Selective_Scan_bwd_kernel_traitsILi32ELi8ELb0ELb1ELb0ELb1ELb0EN3c108BFloat16EfEEv12SSMParamsBwd,"ax",@progbits
	.align	128
        .global         _Z25selective_scan_bwd_kernelI32Selective_Scan_bwd_kernel_traitsILi32ELi8ELb0ELb1ELb0ELb1ELb0EN3c108BFloat16EfEEv12SSMParamsBwd
        .type           _Z25selective_scan_bwd_kernelI32Selective_Scan_bwd_kernel_traitsILi32ELi8ELb0ELb1ELb0ELb1ELb0EN3c108BFloat16EfEEv12SSMParamsBwd,@function
        .size           _Z25selective_scan_bwd_kernelI32Selective_Scan_bwd_kernel_traitsILi32ELi8ELb0ELb1ELb0ELb1ELb0EN3c108BFloat16EfEEv12SSMParamsBwd,(.L_x_10514 - _Z25selective_scan_bwd_kernelI32Selective_Scan_bwd_kernel_traitsILi32ELi8ELb0ELb1ELb0ELb1ELb0EN3c108BFloat16EfEEv12SSMParamsBwd)
        .other          _Z25selective_scan_bwd_kernelI32Selective_Scan_bwd_kernel_traitsILi32ELi8ELb0ELb1ELb0ELb1ELb0EN3c108BFloat16EfEEv12SSMParamsBwd,@"STO_CUDA_ENTRY STV_DEFAULT"
_Z25selective_scan_bwd_kernelI32Selective_Scan_bwd_kernel_traitsILi32ELi8ELb0ELb1ELb0ELb1ELb0EN3c108BFloat16EfEEv12SSMParamsBwd:
.text._Z25selective_scan_bwd_kernelI32Selective_Scan_bwd_kernel_traitsILi32ELi8ELb0ELb1ELb0ELb1ELb0EN3c108BFloat16EfEEv12SSMParamsBwd:
        /* <DEDUP_REMOVED lines=32> */
[----:B0-----:R-:W-:-:S05]  /*0200*/  IMAD.MOV.U32 R6, RZ, RZ, RZ ;  /* 0x000000ffff067224 */ /* 0x001fca00078e00ff */
[----:B------:R-:W0:Y:S01]  /*0210*/  LDC.64 R22, c[0x0][0x528] ;  /* 0x00014a00ff167b82 */ /* 0x000e220000000a00 */
[----:B----4-:R-:W-:-:S07]  /*0220*/  IADD3 R10, PT, PT, RZ, -R7, RZ ;  /* 0x80000007ff0a7210 */ /* 0x010fce0007ffe0ff */
[----:B---3--:R-:W3:Y:S01]  /*0230*/  LDC.64 R4, c[0x0][0x480] ;  /* 0x00012000ff047b82 */ /* 0x008ee20000000a00 */
[----:B------:R-:W-:-:S04]  /*0240*/  IMAD R3, R10, R9, RZ ;  /* 0x000000090a037224 */ /* 0x000fc800078e02ff */
[----:B------:R-:W-:-:S03]  /*0250*/  IMAD.HI.U32 R7, R7, R3, R6 ;  /* 0x0000000307077227 */ /* 0x000fc600078e0006 */
[----:B------:R-:W4:Y:S03]  /*0260*/  LDC.64 R52, c[0x0][0x448] ;  /* 0x00011200ff347b82 */ /* 0x000f260000000a00 */
[----:B------:R-:W-:-:S05]  /*0270*/  IMAD.HI.U32 R7, R7, R2, RZ ;  /* 0x0000000207077227 */ /* 0x000fca00078e00ff */
[----:B------:R-:W0:Y:S01]  /*0280*/  LDC.64 R20, c[0x0][0x4a8] ;  /* 0x00012a00ff147b82 */ /* 0x000e220000000a00 */
        /* <DEDUP_REMOVED lines=8> */
[----:B------:R-:W-:Y:S01]  /*0310*/  ISETP.GE.U32.AND P1, PT, R0, R9, PT ;  /* 0x000000090000720c */ /* 0x000fe20003f26070 */
[----:B------:R-:W-:Y:S01]  /*0320*/  UIMAD UR8, UR18, UR9, UR5 ;  /* 0x00000009120872a4 */ /* 0x000fe2000f8e0205 */
[----:B------:R-:W-:Y:S01]  /*0330*/  LOP3.LUT R4, R39, R8, RZ, 0x3c, !PT ;  /* 0x0000000827047212 */ /* 0x000fe200078e3cff */
[----:B------:R-:W3:Y:S01]  /*0340*/  @P0 LDC R0, c[0x0][0x384] ;  /* 0x0000e100ff000b82 */ /* 0x000ee20000000800 */
[----:B------:R-:W-:Y:S02]  /*0350*/  @!P2 IADD3 R7, PT, PT, R7, 0x1, RZ ;  /* 0x000000010707a810 */ /* 0x000fe40007ffe0ff */
[----:B------:R-:W-:Y:S01]  /*0360*/  MOV R2, UR4 ;  /* 0x0000000400027c02 */ /* 0x000fe20008000f00 */
[----:B------:R-:W-:Y:S01]  /*0370*/  UIMAD UR4, UR18, UR13, UR7 ;  /* 0x0000000d120472a4 */ /* 0x000fe2000f8e0207 */
[----:B------:R-:W-:Y:S02]  /*0380*/  ISETP.GE.AND P3, PT, R4, RZ, PT ;  /* 0x000000ff0400720c */ /* 0x000fe40003f66270 */
[----:B------:R-:W-:Y:S01]  /*0390*/  MOV R4, UR6 ;  /* 0x0000000600047c02 */ /* 0x000fe20008000f00 */
[----:B------:R-:W2:Y:S01]  /*03a0*/  @P0 LDC R19, c[0x0][0x38c] ;  /* 0x0000e300ff130b82 */ /* 0x000ea20000000800 */
[----:B------:R-:W-:Y:S01]  /*03b0*/  MOV R5, UR7 ;  /* 0x0000000700057c02 */ /* 0x000fe20008000f00 */
[----:B------:R-:W1:Y:S01]  /*03c0*/  LDCU.64 UR6, c[0x0][0x498] ;  /* 0x00009300ff0677ac */ /* 0x000e620008000a00 */
[----:B------:R-:W-:Y:S01]  /*03d0*/  @P1 IADD3 R7, PT, PT, R7, 0x1, RZ ;  /* 0x0000000107071810 */ /* 0x000fe20007ffe0ff */
[----:B------:R-:W-:Y:S01]  /*03e0*/  IMAD.U32 R3, RZ, RZ, UR5 ;  /* 0x00000005ff037e24 */ /* 0x000fe2000f8e00ff */
[----:B------:R-:W-:Y:S01]  /*03f0*/  MOV R3, UR8 ;  /* 0x0000000800037c02 */ /* 0x000fe20008000f00 */
[----:B------:R-:W4:Y:S01]  /*0400*/  LDCU.64 UR8, c[0x0][0x3b0] ;  /* 0x00007600ff0877ac */ /* 0x000f220008000a00 */
[----:B------:R-:W-:-:S02]  /*0410*/  MOV R25, R7 ;  /* 0x0000000700197202 */ /* 0x000fc40000000f00 */
[----:B------:R-:W0:Y:S01]  /*0420*/  @P0 LDC.64 R6, c[0x0][0x480] ;  /* 0x00012000ff060b82 */ /* 0x000e220000000a00 */
[----:B------:R-:W-:Y:S01]  /*0430*/  ISETP.NE.AND P2, PT, R8, RZ, PT ;  /* 0x000000ff0800720c */ /* 0x000fe20003f45270 */
[----:B------:R-:W-:Y:S02]  /*0440*/  IMAD.U32 R5, RZ, RZ, UR4 ;  /* 0x00000004ff057e24 */ /* 0x000fe4000f8e00ff */
[----:B------:R-:W-:Y:S02]  /*0450*/  @!P3 IMAD.MOV R25, RZ, RZ, -R25 ;  /* 0x000000ffff19b224 */ /* 0x000fe400078e0a19 */
[----:B---3--:R-:W-:Y:S01]  /*0460*/  @P0 IMAD R0, R0, UR18, R39 ;  /* 0x0000001200000c24 */ /* 0x008fe2000f8e0227 */
[----:B-1----:R-:W-:Y:S01]  /*0470*/  UIMAD.WIDE.U32 UR4, UR18, UR6, URZ ;  /* 0x00000006120472a5 */ /* 0x002fe2000f8e00ff */
[----:B------:R-:W-:-:S06]  /*0480*/  IMAD.WIDE.U32 R2, R39, UR10, R2 ;  /* 0x0000000a27027c25 */ /* 0x000fcc000f8e0002 */
[----:B------:R-:W-:Y:S01]  /*0490*/  @!P2 LOP3.LUT R25, RZ, R8, RZ, 0x33, !PT ;  /* 0x00000008ff19a212 */ /* 0x000fe200078e33ff */
[----:B------:R-:W-:Y:S01]  /*04a0*/  UIMAD UR5, UR18, UR7, UR5 ;  /* 0x00000007120572a4 */ /* 0x000fe2000f8e0205 */
[----:B------:R-:W-:Y:S01]  /*04b0*/  @P0 IMAD R0, R0, R17, RZ ;  /* 0x0000001100000224 */ /* 0x000fe200078e02ff */
[----:B----4-:R-:W-:Y:S01]  /*04c0*/  UIMAD.WIDE.U32 UR6, UR18, UR8, URZ ;  /* 0x00000008120672a5 */ /* 0x010fe2000f8e00ff */
[----:B------:R-:W-:Y:S01]  /*04d0*/  SHF.R.S32.HI R27, RZ, 0x1f, R25 ;  /* 0x0000001fff1b7819 */ /* 0x000fe20000011419 */
[----:B------:R-:W-:Y:S01]  /*04e0*/  IMAD R13, R39, UR11, R3 ;  /* 0x0000000b270d7c24 */ /* 0x000fe2000f8e0203 */
[----:B------:R-:W-:Y:S01]  /*04f0*/  LEA R9, R17, 0xffffff00, 0x8 ;  /* 0xffffff0011097811 */ /* 0x000fe200078e40ff */
[----:B------:R-:W-:Y:S01]  /*0500*/  IMAD.WIDE.U32 R4, R39, UR14, R4 ;  /* 0x0000000e27047c25 */ /* 0x000fe2000f8e0004 */
[----:B------:R-:W-:-:S03]  /*0510*/  UIMAD UR7, UR18, UR9, UR7 ;  /* 0x00000009120772a4 */ /* 0x000fc6000f8e0207 */
[----:B--2---:R-:W-:Y:S01]  /*0520*/  @P0 IMAD R3, R0, R19, RZ ;  /* 0x0000001300030224 */ /* 0x004fe200078e02ff */
[----:B------:R-:W-:Y:S01]  /*0530*/  CS2R R18, SRZ ;  /* 0x0000000000127805 */ /* 0x000fe2000001ff00 */
[----:B------:R-:W-:Y:S01]  /*0540*/  IMAD R0, R27, R14, RZ ;  /* 0x0000000e1b007224 */ /* 0x000fe200078e02ff */
[----:B------:R-:W-:Y:S01]  /*0550*/  IADD3 R44, P2, PT, R9, R2, RZ ;  /* 0x00000002092c7210 */ /* 0x000fe20007f5e0ff */
[----:B0-----:R-:W-:Y:S01]  /*0560*/  @P0 IMAD.WIDE R18, R3, 0x8, R6 ;  /* 0x0000000803120825 */ /* 0x001fe200078e0206 */
[----:B------:R-:W-:Y:S02]  /*0570*/  IADD3 R48, P3, PT, R9, R4, RZ ;  /* 0x0000000409307210 */ /* 0x000fe40007f7e0ff */
[----:B------:R-:W-:Y:S01]  /*0580*/  ISETP.GE.AND P1, PT, R17, 0x1, PT ;  /* 0x000000011100780c */ /* 0x000fe20003f26270 */
        /* <DEDUP_REMOVED lines=8> */
[----:B------:R-:W-:Y:S02]  /*0610*/  IADD3.X R4, PT, PT, R0, R13, RZ, P2, !PT ;  /* 0x0000000d00047210 */ /* 0x000fe400017fe4ff */
[----:B------:R-:W-:Y:S02]  /*0620*/  LEA R42, P0, R44, R42, 0x1 ;  /* 0x0000002a2c2a7211 */ /* 0x000fe400078008ff */
[----:B------:R-:W-:Y:S01]  /*0630*/  IADD3 R7, PT, PT, R5, R7, RZ ;  /* 0x0000000705077210 */ /* 0x000fe20007ffe0ff */
[C---:B------:R-:W-:Y:S01]  /*0640*/  IMAD.X R3, R0.reuse, 0x1, R11, P3 ;  /* 0x0000000100037824 */ /* 0x040fe200018e060b */
[----:B------:R-:W-:Y:S01]  /*0650*/  IADD3.X R51, PT, PT, R0, R51, RZ, P4, !PT ;  /* 0x0000003300337210 */ /* 0x000fe200027fe4ff */
[----:B------:R-:W-:Y:S01]  /*0660*/  IMAD.WIDE.U32 R16, R39, R20, RZ ;  /* 0x0000001427107225 */ /* 0x000fe200078e00ff */
[----:B------:R-:W-:-:S02]  /*0670*/  LEA.HI.X R44, R44, R43, R4, 0x1, P0 ;  /* 0x0000002b2c2c7211 */ /* 0x000fc400000f0c04 */
[----:B------:R-:W-:Y:S02]  /*0680*/  IADD3.X R0, PT, PT, R0, R7, RZ, P5, !PT ;  /* 0x0000000700007210 */ /* 0x000fe40002ffe4ff */
[----:B------:R-:W-:Y:S02]  /*0690*/  LEA R46, P0, R48, R46, 0x1 ;  /* 0x0000002e302e7211 */ /* 0x000fe400078008ff */
[----:B------:R-:W-:Y:S02]  /*06a0*/  LEA R50, P2, R2, R22, 0x1 ;  /* 0x0000001602327211 */ /* 0x000fe400078408ff */
[----:B------:R-:W-:Y:S01]  /*06b0*/  LEA R52, P3, R9, R52, 0x1 ;  /* 0x0000003409347211 */ /* 0x000fe200078608ff */
[----:B------:R-:W-:Y:S01]  /*06c0*/  HFMA2 R45, -RZ, RZ, 0, 0 ;  /* 0x00000000ff2d7431 */ /* 0x000fe200000001ff */
[----:B------:R-:W-:Y:S01]  /*06d0*/  LEA.HI.X R48, R48, R47, R3, 0x1, P0 ;  /* 0x0000002f30307211 */ /* 0x000fe200000f0c03 */
[----:B------:R-:W-:Y:S01]  /*06e0*/  IMAD R43, R39, R21, R17 ;  /* 0x00000015272b7224 */ /* 0x000fe200078e0211 */
[----:B------:R-:W-:-:S02]  /*06f0*/  LEA.HI.X R51, R2, R23, R51, 0x1, P2 ;  /* 0x0000001702337211 */ /* 0x000fc400010f0c33 */
        /* <DEDUP_REMOVED lines=28> */
[----:B------:R-:W-:-:S02]  /*08c0*/  SHF.L.U32 R3, R14, 0x3, RZ ;  /* 0x000000030e037819 */ /* 0x000fc400000006ff */
[C---:B------:R-:W-:Y:S01]  /*08d0*/  IADD3 R25, PT, PT, R14.reuse, 0x80, RZ ;  /* 0x000000800e197810 */ /* 0x040fe20007ffe0ff */
[C---:B------:R-:W-:Y:S01]  /*08e0*/  VIADD R29, R14.reuse, 0xc0 ;  /* 0x000000c00e1d7836 */ /* 0x040fe20000000000 */
[----:B------:R-:W-:Y:S01]  /*08f0*/  LOP3.LUT R5, R3, 0x1f00, RZ, 0xc0, !PT ;  /* 0x00001f0003057812 */ /* 0x000fe200078ec0ff */
[----:B------:R-:W-:Y:S01]  /*0900*/  IMAD R49, R39, UR9, R11 ;  /* 0x0000000927317c24 */ /* 0x000fe2000f8e020b */
[CC--:B------:R-:W-:Y:S01]  /*0910*/  LEA.HI R56, R14.reuse, R14.reuse, RZ, 0x1b ;  /* 0x0000000e0e387211 */ /* 0x0c0fe200078fd8ff */
[----:B------:R-:W-:Y:S01]  /*0920*/  IMAD.IADD R74, R9, 0x1, R33 ;  /* 0x00000001094a7824 */ /* 0x000fe200078e0221 */
        /* <DEDUP_REMOVED lines=9> */
[----:B------:R-:W-:Y:S02]  /*09c0*/  LOP3.LUT R58, R5, 0x1f, R14, 0xf8, !PT ;  /* 0x0000001f053a7812 */ /* 0x000fe400078ef80e */
[----:B--2---:R-:W-:Y:S02]  /*09d0*/  MOV R54, UR6 ;  /* 0x0000000600367c02 */ /* 0x004fe40008000f00 */
[C---:B------:R-:W-:Y:S02]  /*09e0*/  LOP3.LUT R169, R14.reuse, 0x1f, RZ, 0xc0, !PT ;  /* 0x0000001f0ea97812 */ /* 0x040fe400078ec0ff */
[----:B------:R-:W-:Y:S02]  /*09f0*/  IADD3 R55, PT, PT, R14, 0x200, RZ ;  /* 0x000002000e377810 */ /* 0x000fe40007ffe0ff */
        /* <DEDUP_REMOVED lines=17> */
[----:B------:R-:W-:-:S07]  /*0b10*/  LOP3.LUT R73, R58, 0xe0, RZ, 0xfc, !PT ;  /* 0x000000e03a497812 */ /* 0x000fce00078efcff */
.L_x_8773:
        /* <DEDUP_REMOVED lines=9> */
[----:B------:R-:W-:Y:S02]  /*0bb0*/  IADD3.X R5, PT, PT, RZ, R48, RZ, P2, !PT ;  /* 0x00000030ff057210 */ /* 0x000fe400017fe4ff */
[----:B------:R-:W-:Y:S02]  /*0bc0*/  IADD3.X R23, PT, PT, RZ, R51, RZ, P3, !PT ;  /* 0x00000033ff177210 */ /* 0x000fe40001ffe4ff */
        /* <DEDUP_REMOVED lines=15> */
[-C--:B------:R-:W-:Y:S02]  /*0cc0*/  ISETP.GE.AND P6, PT, R73, R76.reuse, PT ;  /* 0x0000004c4900720c */ /* 0x080fe40003fc6270 */
[----:B------:R-:W-:Y:S01]  /*0cd0*/  PRMT R27, RZ, 0x7610, R27 ;  /* 0x00007610ff1b7816 */ /* 0x000fe2000000001b */
[----:B------:R-:W3:Y:S01]  /*0ce0*/  @!P0 LDG.E.U16 R21, desc[UR16][R2.64+0x40] ;  /* 0x0000401002158981 */ /* 0x000ee2000c1e1500 */
        /* <DEDUP_REMOVED lines=12> */
[----:B------:R-:W-:-:S02]  /*0db0*/  ISETP.GE.AND P0, PT, R58, R76, PT ;  /* 0x0000004c3a00720c */ /* 0x000fc40003f06270 */
[----:B------:R-:W-:Y:S02]  /*0dc0*/  PRMT R30, RZ, 0x7610, R30 ;  /* 0x00007610ff1e7816 */ /* 0x000fe4000000001e */
[----:B------:R-:W-:Y:S02]  /*0dd0*/  PRMT R32, RZ, 0x7610, R32 ;  /* 0x00007610ff207816 */ /* 0x000fe40000000020 */
[C---:B0-----:R-:W-:Y:S01]  /*0de0*/  IADD3 R29, PT, PT, R80.reuse, 0x20, RZ ;  /* 0x00000020501d7810 */ /* 0x041fe20007ffe0ff */
[C---:B------:R-:W-:Y:S01]  /*0df0*/  VIADD R31, R80.reuse, 0x40 ;  /* 0x00000040501f7836 */ /* 0x040fe20000000000 */
[CC--:B------:R-:W-:Y:S01]  /*0e00*/  LEA.HI.SX32 R77, R80.reuse, R80.reuse, 0x1b ;  /* 0x00000050504d7211 */ /* 0x0c0fe200078fdaff */
[----:B------:R-:W-:Y:S01]  /*0e10*/  VIADD R33, R80, 0xc0 ;  /* 0x000000c050217836 */ /* 0x000fe20000000000 */
[-C--:B------:R-:W-:Y:S02]  /*0e20*/  LEA.HI.SX32 R29, R29, R80.reuse, 0x1b ;  /* 0x000000501d1d7211 */ /* 0x080fe400078fdaff */
[----:B------:R-:W-:-:S02]  /*0e30*/  LEA.HI.SX32 R31, R31, R80, 0x1b ;  /* 0x000000501f1f7211 */ /* 0x000fc400078fdaff */
[----:B------:R-:W-:Y:S02]  /*0e40*/  LEA R77, R77, UR5, 0x1 ;  /* 0x000000054d4d7c11 */ /* 0x000fe4000f8e08ff */
[----:B------:R-:W-:Y:S02]  /*0e50*/  LEA R78, R29, UR5, 0x1 ;  /* 0x000000051d4e7c11 */ /* 0x000fe4000f8e08ff */
[C---:B------:R-:W-:Y:S02]  /*0e60*/  IADD3 R3, PT, PT, R80.reuse, 0x60, RZ ;  /* 0x0000006050037810 */ /* 0x040fe40007ffe0ff */
        /* <DEDUP_REMOVED lines=15> */
[----:B------:R-:W-:Y:S01]  /*0f60*/  PRMT R29, RZ, 0x7610, R29 ;  /* 0x00007610ff1d7816 */ /* 0x000fe2000000001d */
[----:B--2---:R0:W-:Y:S04]  /*0f70*/  STS.U16 [R77], R0 ;  /* 0x000000004d007388 */ /* 0x0041e80000000400 */
[----:B---3--:R1:W-:Y:S01]  /*0f80*/  STS.U16 [R78+0x40], R21 ;  /* 0x000040154e007388 */ /* 0x0083e20000000400 */
[----:B0-----:R-:W-:-:S03]  /*0f90*/  SHF.L.U32 R0, R80, 0x3, RZ ;  /* 0x0000000350007819 */ /* 0x001fc600000006ff */
[----:B----4-:R-:W-:Y:S01]  /*0fa0*/  STS.U16 [R79+0x80], R20 ;  /* 0x000080144f007388 */ /* 0x010fe20000000400 */
[----:B------:R-:W-:-:S03]  /*0fb0*/  LEA.HI.SX32 R86, R0, R0, 0x1b ;  /* 0x0000000000567211 */ /* 0x000fc600078fdaff */
[----:B------:R0:W-:Y:S01]  /*0fc0*/  STS.U16 [R81+0xc0], R24 ;  /* 0x0000c01851007388 */ /* 0x0001e20000000400 */
[----:B-1----:R-:W-:Y:S02]  /*0fd0*/  PRMT R21, RZ, 0x7610, R21 ;  /* 0x00007610ff157816 */ /* 0x002fe40000000015 */
[----:B------:R-:W-:Y:S01]  /*0fe0*/  LEA R86, R86, UR5, 0x1 ;  /* 0x0000000556567c11 */ /* 0x000fe2000f8e08ff */
[----:B------:R1:W-:Y:S01]  /*0ff0*/  STS.U16 [R82+0x100], R25 ;  /* 0x0001001952007388 */ /* 0x0003e20000000400 */
[----:B------:R-:W-:-:S03]  /*1000*/  PRMT R0, RZ, 0x7610, R0 ;  /* 0x00007610ff007816 */ /* 0x000fc60000000000 */
[----:B------:R-:W-:Y:S01]  /*1010*/  STS.U16 [R83+0x140], R26 ;  /* 0x0001401a53007388 */ /* 0x000fe20000000400 */
[----:B0-----:R-:W-:-:S03]  /*1020*/  PRMT R24, RZ, 0x7610, R24 ;  /* 0x00007610ff187816 */ /* 0x001fc60000000018 */
[----:B------:R-:W-:Y:S01]  /*1030*/  STS.U16 [R84+0x180], R27 ;  /* 0x0001801b54007388 */ /* 0x000fe20000000400 */
[----:B-1----:R-:W-:-:S03]  /*1040*/  PRMT R25, RZ, 0x7610, R25 ;  /* 0x00007610ff197816 */ /* 0x002fc60000000019 */
        /* <DEDUP_REMOVED lines=38> */
[----:B------:R-:W3:Y:S04]  /*12b0*/  LDS.U16 R31, [R86+0x8] ;  /* 0x00000800561f7984 */ /* 0x000ee80000000400 */
[----:B------:R-:W4:Y:S04]  /*12c0*/  LDS.U16 R29, [R86+0xa] ;  /* 0x00000a00561d7984 */ /* 0x000f280000000400 */
[----:B------:R-:W4:Y:S04]  /*12d0*/  LDS.U16 R0, [R86+0xc] ;  /* 0x00000c0056007984 */ /* 0x000f280000000400 */
[----:B------:R-:W4:Y:S01]  /*12e0*/  LDS.U16 R25, [R86+0xe] ;  /* 0x00000e0056197984 */ /* 0x000f220000000400 */
[----:B------:R-:W-:Y:S01]  /*12f0*/  BAR.SYNC.DEFER_BLOCKING 0x0 ;  /* 0x0000000000007b1d */ /* 0x000fe20000010000 */
[----:B0-----:R-:W-:-:S02]  /*1300*/  PRMT R21, RZ, 0x7610, R21 ;  /* 0x00007610ff157816 */ /* 0x001fc40000000015 */
[----:B-1----:R-:W-:Y:S02]  /*1310*/  PRMT R24, RZ, 0x7610, R24 ;  /* 0x00007610ff187816 */ /* 0x002fe40000000018 */
        /* <DEDUP_REMOVED lines=12> */
[----:B--2---:R-:W-:-:S04]  /*13e0*/  IMAD.U32 R103, R26, 0x10000, RZ ;  /* 0x000100001a677824 */ /* 0x004fc800078e00ff */
[----:B-----5:R-:W-:-:S05]  /*13f0*/  FADD.FTZ R103, R103, R38 ;  /* 0x0000002667677221 */ /* 0x020fca0000010000 */
[----:B------:R-:W-:Y:S01]  /*1400*/  FSETP.GTU.FTZ.AND P4, PT, R103, 20, PT ;  /* 0x41a000006700780b */ /* 0x000fe20003f9c000 */
[----:B---3--:R-:W-:Y:S01]  /*1410*/  IMAD.U32 R31, R31, 0x10000, RZ ;  /* 0x000100001f1f7824 */ /* 0x008fe200078e00ff */
[----:B------:R-:W-:Y:S02]  /*1420*/  SHF.L.U32 R27, R27, 0x10, RZ ;  /* 0x000000101b1b7819 */ /* 0x000fe400000006ff */
[----:B------:R-:W-:Y:S02]  /*1430*/  SHF.L.U32 R95, R28, 0x10, RZ ;  /* 0x000000101c5f7819 */ /* 0x000fe400000006ff */
[----:B------:R-:W-:Y:S02]  /*1440*/  SHF.L.U32 R97, R30, 0x10, RZ ;  /* 0x000000101e617819 */ /* 0x000fe400000006ff */
[----:B----4-:R-:W-:Y:S01]  /*1450*/  SHF.L.U32 R29, R29, 0x10, RZ ;  /* 0x000000101d1d7819 */ /* 0x010fe200000006ff */
[--C-:B------:R-:W-:Y:S01]  /*1460*/  FADD.FTZ R102, R27, R38.reuse ;  /* 0x000000261b667221 */ /* 0x100fe20000010000 */
[--C-:B------:R-:W-:Y:S01]  /*1470*/  FADD.FTZ R95, R95, R38.reuse ;  /* 0x000000265f5f7221 */ /* 0x100fe20000010000 */
[--C-:B------:R-:W-:Y:S01]  /*1480*/  FADD.FTZ R97, R97, R38.reuse ;  /* 0x0000002661617221 */ /* 0x100fe20000010000 */
[--C-:B------:R-:W-:Y:S01]  /*1490*/  FADD.FTZ R98, R31, R38.reuse ;  /* 0x000000261f627221 */ /* 0x100fe20000010000 */
[----:B------:R-:W-:Y:S01]  /*14a0*/  FADD.FTZ R99, R29, R38 ;  /* 0x000000261d637221 */ /* 0x000fe20000010000 */
[----:B------:R-:W-:Y:S01]  /*14b0*/  SHF.L.U32 R101, R0, 0x10, RZ ;  /* 0x0000001000657819 */ /* 0x000fe200000006ff */
[----:B------:R-:W-:Y:S01]  /*14c0*/  BSSY.RECONVERGENT B0, `(.L_x_8734) ;  /* 0x000003f000007945 */ /* 0x000fe20003800200 */
[----:B------:R-:W-:Y:S01]  /*14d0*/  HFMA2 R94, -RZ, RZ, 0, 0 ;  /* 0x00000000ff5e7431 */ /* 0x000fe200000001ff */
[----:B------:R-:W-:-:S02]  /*14e0*/  PRMT R96, RZ, 0x7610, R96 ;  /* 0x00007610ff607816 */ /* 0x000fc40000000060 */
[----:B------:R-:W-:Y:S02]  /*14f0*/  CS2R R90, SRZ ;  /* 0x00000000005a7805 */ /* 0x000fe4000001ff00 */
[----:B------:R-:W-:Y:S02]  /*1500*/  MOV R87, RZ ;  /* 0x000000ff00577202 */ /* 0x000fe40000000f00 */
[----:B------:R-:W-:Y:S02]  /*1510*/  CS2R R92, SRZ ;  /* 0x00000000005c7805 */ /* 0x000fe4000001ff00 */
[----:B------:R-:W-:Y:S01]  /*1520*/  FSETP.GTU.FTZ.AND P5, PT, R102, 20, PT ;  /* 0x41a000006600780b */ /* 0x000fe20003fbc000 */
[----:B------:R-:W-:Y:S01]  /*1530*/  IMAD.U32 R100, R100, 0x10000, RZ ;  /* 0x0001000064647824 */ /* 0x000fe200078e00ff */
[----:B------:R-:W-:Y:S01]  /*1540*/  FSETP.GTU.FTZ.AND P0, PT, R95, 20, PT ;  /* 0x41a000005f00780b */ /* 0x000fe20003f1c000 */
[----:B------:R-:W-:Y:S01]  /*1550*/  FADD.FTZ R101, R101, R38 ;  /* 0x0000002665657221 */ /* 0x000fe20000010000 */
[----:B------:R-:W-:-:S02]  /*1560*/  FSETP.GTU.FTZ.AND P1, PT, R97, 20, PT ;  /* 0x41a000006100780b */ /* 0x000fc40003f3c000 */
[----:B------:R-:W-:Y:S02]  /*1570*/  FSETP.GTU.FTZ.AND P2, PT, R98, 20, PT ;  /* 0x41a000006200780b */ /* 0x000fe40003f5c000 */
[----:B------:R-:W-:Y:S02]  /*1580*/  FSETP.GTU.FTZ.AND P3, PT, R99, 20, PT ;  /* 0x41a000006300780b */ /* 0x000fe40003f7c000 */
        /* <DEDUP_REMOVED lines=13> */
[----:B------:R1:W1:Y:S04]  /*1660*/  LDS.U16 R111, [R86+0x6] ;  /* 0x00000600566f7984 */ /* 0x0002680000000400 */
[----:B------:R0:W1:Y:S04]  /*1670*/  LDS.U16 R24, [R86+0x8] ;  /* 0x0000080056187984 */ /* 0x0000680000000400 */
[----:B------:R0:W1:Y:S04]  /*1680*/  LDS.U16 R23, [R86+0xa] ;  /* 0x00000a0056177984 */ /* 0x0000680000000400 */
[----:B------:R1:W1:Y:S04]  /*1690*/  LDS.U16 R22, [R86+0xc] ;  /* 0x00000c0056167984 */ /* 0x0002680000000400 */
[----:B------:R1:W1:Y:S01]  /*16a0*/  LDS.U16 R21, [R86+0xe] ;  /* 0x00000e0056157984 */ /* 0x0002620000000400 */
[----:B0-----:R-:W-:Y:S01]  /*16b0*/  CS2R R88, SRZ ;  /* 0x0000000000587805 */ /* 0x001fe2000001ff00 */
        /* <DEDUP_REMOVED lines=31> */
.L_x_8735:
[----:B------:R-:W-:Y:S05]  /*18b0*/  BSYNC.RECONVERGENT B0 ;  /* 0x0000000000007941 */ /* 0x000fea0003800200 */
.L_x_8734:
[----:B--2---:R-:W-:Y:S01]  /*18c0*/  SHF.L.U32 R0, R37, 0x10, RZ ;  /* 0x0000001025007819 */ /* 0x004fe200000006ff */
[----:B------:R-:W-:Y:S01]  /*18d0*/  BSSY.RECONVERGENT B0, `(.L_x_8736) ;  /* 0x0000026000007945 */ /* 0x000fe20003800200 */
[----:B------:R-:W-:Y:S01]  /*18e0*/  FSETP.GTU.FTZ.AND P4, PT, R101, 20, PT ;  /* 0x41a000006500780b */ /* 0x000fe20003f9c000 */
[----:B------:R-:W-:Y:S01]  /*18f0*/  IMAD.U32 R105, R105, 0x10000, RZ ;  /* 0x0001000069697824 */ /* 0x000fe200078e00ff */
[----:B------:R-:W-:Y:S01]  /*1900*/  SHF.L.U32 R104, R104, 0x10, RZ ;  /* 0x0000001068687819 */ /* 0x000fe200000006ff */
[----:B------:R-:W-:Y:S01]  /*1910*/  FADD.FTZ R106, R27, R38 ;  /* 0x000000261b6a7221 */ /* 0x000fe20000010000 */
[----:B---3--:R-:W-:Y:S01]  /*1920*/  SHF.L.U32 R108, R108, 0x10, RZ ;  /* 0x000000106c6c7819 */ /* 0x008fe200000006ff */
[----:B------:R-:W-:Y:S01]  /*1930*/  FFMA.FTZ R45, R0, R100, R45 ;  /* 0x00000064002d7223 */ /* 0x000fe2000001002d */
[----:B------:R-:W-:Y:S07]  /*1940*/  @P5 BRA `(.L_x_8737) ;  /* 0x0000000000785947 */ /* 0x000fee0003800000 */
        /* <DEDUP_REMOVED lines=30> */
.L_x_8737:
[----:B------:R-:W-:Y:S05]  /*1b30*/  BSYNC.RECONVERGENT B0 ;  /* 0x0000000000007941 */ /* 0x000fea0003800200 */
.L_x_8736:
[----:B----4-:R-:W-:Y:S02]  /*1b40*/  IMAD.U32 R107, R107, 0x10000, RZ ;  /* 0x000100006b6b7824 */ /* 0x010fe400078e00ff */
[----:B------:R-:W-:Y:S01]  /*1b50*/  FFMA.FTZ R26, R108, R105, R45 ;  /* 0x000000696c1a7223 */ /* 0x000fe2000001002d */
[----:B------:R-:W-:Y:S01]  /*1b60*/  BSSY.RECONVERGENT B0, `(.L_x_8738) ;  /* 0x0000025000007945 */ /* 0x000fe20003800200 */
[----:B------:R-:W-:Y:S02]  /*1b70*/  FSETP.GTU.FTZ.AND P5, PT, R106, 20, PT ;  /* 0x41a000006a00780b */ /* 0x000fe40003fbc000 */
[----:B------:R-:W-:Y:S01]  /*1b80*/  SHF.L.U32 R110, R110, 0x10, RZ ;  /* 0x000000106e6e7819 */ /* 0x000fe200000006ff */
[----:B------:R-:W-:Y:S01]  /*1b90*/  FFMA.FTZ R28, R107, R104, R26 ;  /* 0x000000686b1c7223 */ /* 0x000fe2000001001a */
[----:B------:R-:W-:Y:S02]  /*1ba0*/  SHF.L.U32 R109, R109, 0x10, RZ ;  /* 0x000000106d6d7819 */ /* 0x000fe400000006ff */
[----:B-1----:R-:W-:Y:S01]  /*1bb0*/  SHF.L.U32 R111, R111, 0x10, RZ ;  /* 0x000000106f6f7819 */ /* 0x002fe200000006ff */
        /* <DEDUP_REMOVED lines=31> */
.L_x_8739:
[----:B------:R-:W-:Y:S05]  /*1db0*/  BSYNC.RECONVERGENT B0 ;  /* 0x0000000000007941 */ /* 0x000fea0003800200 */
.L_x_8738:
        /* <DEDUP_REMOVED lines=32> */
.L_x_8741:
[----:B------:R-:W-:Y:S05]  /*1fc0*/  BSYNC.RECONVERGENT B0 ;  /* 0x0000000000007941 */ /* 0x000fea0003800200 */
.L_x_8740:
        /* <DEDUP_REMOVED lines=32> */
.L_x_8743:
[----:B------:R-:W-:Y:S05]  /*21d0*/  BSYNC.RECONVERGENT B0 ;  /* 0x0000000000007941 */ /* 0x000fea0003800200 */
.L_x_8742:
        /* <DEDUP_REMOVED lines=32> */
.L_x_8745:
[----:B------:R-:W-:Y:S05]  /*23e0*/  BSYNC.RECONVERGENT B0 ;  /* 0x0000000000007941 */ /* 0x000fea0003800200 */
.L_x_8744:
        /* <DEDUP_REMOVED lines=32> */
.L_x_8747:
[----:B------:R-:W-:Y:S05]  /*25f0*/  BSYNC.RECONVERGENT B0 ;  /* 0x0000000000007941 */ /* 0x000fea0003800200 */
.L_x_8746:
        /* <DEDUP_REMOVED lines=32> */
.L_x_8749:
[----:B------:R-:W-:Y:S05]  /*2800*/  BSYNC.RECONVERGENT B0 ;  /* 0x0000000000007941 */ /* 0x000fea0003800200 */
.L_x_8748:
[----:B------:R-:W0:Y:S01]  /*2810*/  LDCU UR4, c[0x0][0x38c] ;  /* 0x00007180ff0477ac */ /* 0x000e220008000800 */
[----:B------:R-:W-:Y:S01]  /*2820*/  SHF.L.U32 R116, R3, 0x10, RZ ;  /* 0x0000001003747819 */ /* 0x000fe200000006ff */
        /* <DEDUP_REMOVED lines=23> */
[C---:B------:R-:W-:Y:S01]  /*29a0*/  ISETP.NE.AND P1, PT, R54.reuse, 0x1, PT ;  /* 0x000000013600780c */ /* 0x040fe20003f25270 */
[----:B------:R-:W-:Y:S01]  /*29b0*/  HFMA2 R87, -RZ, RZ, 0, 0 ;  /* 0x00000000ff577431 */ /* 0x000fe200000001ff */
[----:B------:R-:W-:Y:S01]  /*29c0*/  SHF.L.U32 R138, R54, 0x8, RZ ;  /* 0x00000008368a7819 */ /* 0x000fe200000006ff */
[C---:B------:R-:W-:Y:S01]  /*29d0*/  IMAD.IADD R173, R6.reuse, 0x1, R14 ;  /* 0x0000000106ad7824 */ /* 0x040fe200078e020e */
[----:B------:R-:W-:Y:S01]  /*29e0*/  IADD3 R20, P2, PT, R6, R8, RZ ;  /* 0x0000000806147210 */ /* 0x000fe20007f5e0ff */
[----:B------:R-:W-:Y:S01]  /*29f0*/  FMUL.FTZ R130, R100, R103 ;  /* 0x0000006764827220 */ /* 0x000fe20000410000 */
[----:B------:R-:W-:Y:S01]  /*2a00*/  ISETP.GE.AND P0, PT, R58, R76, PT ;  /* 0x0000004c3a00720c */ /* 0x000fe20003f06270 */
[----:B------:R-:W1:Y:S01]  /*2a10*/  LDC.64 R30, c[0x0][0x440] ;  /* 0x00011000ff1e7b82 */ /* 0x000e620000000a00 */
[----:B------:R-:W-:Y:S01]  /*2a20*/  LOP3.LUT R172, R6, 0x100, RZ, 0xc0, !PT ;  /* 0x0000010006ac7812 */ /* 0x000fe200078ec0ff */
[----:B------:R-:W-:Y:S01]  /*2a30*/  FMUL.FTZ R131, R105, R102 ;  /* 0x0000006669837220 */ /* 0x000fe20000410000 */
[----:B------:R-:W-:Y:S01]  /*2a40*/  IADD3 R129, PT, PT, R54, -0x2, RZ ;  /* 0xfffffffe36817810 */ /* 0x000fe20007ffe0ff */
[----:B------:R-:W-:Y:S01]  /*2a50*/  FMUL.FTZ R132, R104, R95 ;  /* 0x0000005f68847220 */ /* 0x000fe20000410000 */
[----:B------:R-:W-:Y:S01]  /*2a60*/  FMUL.FTZ R133, R110, R97 ;  /* 0x000000616e857220 */ /* 0x000fe20000410000 */
        /* <DEDUP_REMOVED lines=16> */
.L_x_8772:
[----:B------:R-:W-:Y:S02]  /*2b70*/  MOV R2, R58 ;  /* 0x0000003a00027202 */ /* 0x000fe40000000f00 */
[----:B------:R-:W-:Y:S02]  /*2b80*/  MOV R3, RZ ;  /* 0x000000ff00037202 */ /* 0x000fe40000000f00 */
        /* <DEDUP_REMOVED lines=10> */
[----:B------:R-:W-:Y:S01]  /*2c30*/  IMAD.MOV.U32 R34, RZ, RZ, R12 ;  /* 0x000000ffff227224 */ /* 0x000fe200078e000c */
[----:B------:R-:W-:-:S02]  /*2c40*/  MOV R140, RZ ;  /* 0x000000ff008c7202 */ /* 0x000fc40000000f00 */
        /* <DEDUP_REMOVED lines=13> */
[----:B---3--:R-:W-:Y:S02]  /*2d20*/  @!P3 PRMT R140, R140, 0x5410, R113 ;  /* 0x000054108c8cb816 */ /* 0x008fe40000000071 */
[-C--:B------:R-:W-:Y:S02]  /*2d30*/  ISETP.GE.AND P3, PT, R71, R76.reuse, PT ;  /* 0x0000004c4700720c */ /* 0x080fe40003f66270 */
[----:B-----5:R-:W-:Y:S02]  /*2d40*/  @!P5 PRMT R142, R112, 0x5410, RZ ;  /* 0x00005410708ed816 */ /* 0x020fe400000000ff */
[----:B------:R-:W-:-:S09]  /*2d50*/  ISETP.GE.AND P5, PT, R73, R76, PT ;  /* 0x0000004c4900720c */ /* 0x000fd20003fa6270 */
[----:B------:R-:W3:Y:S04]  /*2d60*/  @!P3 LDG.E.U16 R144, desc[UR16][R2.64+0x140] ;  /* 0x000140100290b981 */ /* 0x000ee8000c1e1500 */
[----:B------:R0:W5:Y:S02]  /*2d70*/  @!P5 LDG.E.U16 R146, desc[UR16][R2.64+0x1c0] ;  /* 0x0001c0100292d981 */ /* 0x000164000c1e1500 */
[----:B0-----:R-:W-:Y:S01]  /*2d80*/  MOV R2, R10 ;  /* 0x0000000a00027202 */ /* 0x001fe20000000f00 */
[----:B------:R-:W-:Y:S01]  /*2d90*/  IMAD.MOV.U32 R3, RZ, RZ, R49 ;  /* 0x000000ffff037224 */ /* 0x000fe200078e0031 */
[----:B----4-:R-:W-:-:S03]  /*2da0*/  @!P2 PRMT R142, R142, 0x5410, R37 ;  /* 0x000054108e8ea816 */ /* 0x010fc60000000025 */
[----:B------:R-:W-:Y:S01]  /*2db0*/  IMAD.WIDE.U32 R112, R24, UR4, R2 ;  /* 0x0000000418707c25 */ /* 0x000fe2000f8e0002 */
[----:B------:R-:W-:Y:S02]  /*2dc0*/  MOV R3, RZ ;  /* 0x000000ff00037202 */ /* 0x000fe40000000f00 */
[----:B------:R-:W-:Y:S01]  /*2dd0*/  @!P4 PRMT R3, R141, 0x5410, RZ ;  /* 0x000054108d03c816 */ /* 0x000fe200000000ff */
[--C-:B------:R-:W-:Y:S01]  /*2de0*/  IMAD R37, R25, UR4, R113.reuse ;  /* 0x0000000419257c24 */ /* 0x100fe2000f8e0271 */
[----:B------:R-:W-:Y:S02]  /*2df0*/  LEA R36, P2, R112, R26, 0x2 ;  /* 0x0000001a70247211 */ /* 0x000fe400078410ff */
[----:B------:R-:W-:Y:S02]  /*2e00*/  MOV R35, RZ ;  /* 0x000000ff00237202 */ /* 0x000fe40000000f00 */
[----:B------:R-:W-:Y:S02]  /*2e10*/  @!P6 PRMT R35, R143, 0x5410, RZ ;  /* 0x000054108f23e816 */ /* 0x000fe400000000ff */
[----:B------:R-:W-:-:S02]  /*2e20*/  PRMT R113, R140, 0x7632, R113 ;  /* 0x000076328c717816 */ /* 0x000fc40000000071 */
[----:B------:R-:W-:Y:S02]  /*2e30*/  LEA.HI.X R37, R112, R27, R37, 0x2, P2 ;  /* 0x0000001b70257211 */ /* 0x000fe400010f1425 */
[----:B------:R-:W-:Y:S01]  /*2e40*/  PRMT R112, R142, 0x7632, R112 ;  /* 0x000076328e707816 */ /* 0x000fe20000000070 */
[----:B------:R0:W-:Y:S04]  /*2e50*/  STS.U16 [R77], R140 ;  /* 0x0000008c4d007388 */ /* 0x0001e80000000400 */
[----:B------:R-:W-:Y:S04]  /*2e60*/  STS.U16 [R78+0x40], R113 ;  /* 0x000040714e007388 */ /* 0x000fe80000000400 */
[----:B------:R1:W-:Y:S04]  /*2e70*/  STS.U16 [R79+0x80], R142 ;  /* 0x0000808e4f007388 */ /* 0x0003e80000000400 */
[----:B------:R-:W-:Y:S01]  /*2e80*/  STS.U16 [R81+0xc0], R112 ;  /* 0x0000c07051007388 */ /* 0x000fe20000000400 */
[----:B---3--:R-:W-:-:S02]  /*2e90*/  @!P3 PRMT R3, R3, 0x5410, R144 ;  /* 0x000054100303b816 */ /* 0x008fc40000000090 */
[----:B-----5:R-:W-:Y:S02]  /*2ea0*/  @!P5 PRMT R35, R35, 0x5410, R146 ;  /* 0x000054102323d816 */ /* 0x020fe40000000092 */
[----:B------:R-:W-:Y:S02]  /*2eb0*/  PRMT R34, R3, 0x7632, R34 ;  /* 0x0000763203227816 */ /* 0x000fe40000000022 */
[----:B0-----:R-:W-:Y:S01]  /*2ec0*/  PRMT R140, R35, 0x7632, R140 ;  /* 0x00007632238c7816 */ /* 0x001fe2000000008c */
        /* <DEDUP_REMOVED lines=11> */
[----:B------:R-:W-:Y:S04]  /*2f80*/  LDS.U16 R150, [R86+0xe] ;  /* 0x00000e0056967984 */ /* 0x000fe80000000400 */
[----:B------:R-:W5:Y:S04]  /*2f90*/  LDS.U16 R144, [R86+0x2] ;  /* 0x0000020056907984 */ /* 0x000f680000000400 */
[----:B------:R-:W5:Y:S01]  /*2fa0*/  LDS.U16 R151, [R86+0xc] ;  /* 0x00000c0056977984 */ /* 0x000f620000000400 */
[----:B------:R-:W5:Y:S01]  /*2fb0*/  S2UR UR6, SR_CgaCtaId ;  /* 0x00000000000679c3 */ /* 0x000f620000008800 */
[----:B--2---:R-:W-:-:S04]  /*2fc0*/  FMUL.FTZ R2, R139, 1.4426950216293334961 ;  /* 0x3fb8aa3b8b027820 */ /* 0x004fc80000410000 */
[C---:B-1----:R-:W-:Y:S01]  /*2fd0*/  FMUL.FTZ R142, R2.reuse, R103 ;  /* 0x00000067028e7220 */ /* 0x042fe20000410000 */
[C---:B------:R-:W-:Y:S01]  /*2fe0*/  FMUL.FTZ R141, R2.reuse, R102 ;  /* 0x00000066028d7220 */ /* 0x040fe20000410000 */
[C---:B0-----:R-:W-:Y:S01]  /*2ff0*/  FMUL.FTZ R140, R2.reuse, R95 ;  /* 0x0000005f028c7220 */ /* 0x041fe20000410000 */
[C---:B---3--:R-:W-:Y:S01]  /*3000*/  FMUL.FTZ R36, R2.reuse, R97 ;  /* 0x0000006102247220 */ /* 0x048fe20000410000 */
[C---:B------:R-:W-:Y:S01]  /*3010*/  FMUL.FTZ R112, R2.reuse, R98 ;  /* 0x0000006202707220 */ /* 0x040fe20000410000 */
[C---:B------:R-:W-:Y:S01]  /*3020*/  FMUL.FTZ R37, R2.reuse, R99 ;  /* 0x0000006302257220 */ /* 0x040fe20000410000 */
[----:B------:R-:W0:Y:S01]  /*3030*/  MUFU.EX2 R142, R142 ;  /* 0x0000008e008e7308 */ /* 0x000e220000000800 */
[C---:B------:R-:W-:Y:S01]  /*3040*/  FMUL.FTZ R113, R2.reuse, R101 ;  /* 0x0000006502717220 */ /* 0x040fe20000410000 */
        /* <DEDUP_REMOVED lines=42> */
[----:B0123--:R-:W-:Y:S06]  /*32f0*/  @P2 BRA `(.L_x_8752) ;  /* 0x00000000001c2947 */ /* 0x00ffec0003800000 */
[----:B------:R-:W-:Y:S01]  /*3300*/  ISETP.NE.AND P2, PT, R54, UR7, PT ;  /* 0x0000000736007c0c */ /* 0x000fe2000bf45270 */
[----:B------:R-:W-:-:S12]  /*3310*/  HFMA2 R168, -RZ, RZ, 1.875, 0 ;  /* 0x3f800000ffa87431 */ /* 0x000fd800000001ff */
[----:B------:R-:W-:Y:S05]  /*3320*/  @!P2 BRA `(.L_x_8753) ;  /* 0x000000000014a947 */ /* 0x000fea0003800000 */
[----:B------:R-:W-:-:S04]  /*3330*/  IADD3 R2, PT, PT, R138, UR4, RZ ;  /* 0x000000048a027c10 */ /* 0x000fc8000fffe0ff */
[----:B------:R-:W-:-:S05]  /*3340*/  LEA R2, R2, UR5, 0x2 ;  /* 0x0000000502027c11 */ /* 0x000fca000f8e10ff */
[----:B------:R2:W3:Y:S01]  /*3350*/  LDS R168, [R2+0x878] ;  /* 0x0008780002a87984 */ /* 0x0004e20000000800 */
[----:B------:R-:W-:Y:S05]  /*3360*/  BRA `(.L_x_8753) ;  /* 0x0000000000047947 */ /* 0x000fea0003800000 */
.L_x_8752:
[----:B------:R0:W1:Y:S02]  /*3370*/  LDS R168, [R170+0x107c] ;  /* 0x00107c00aaa87984 */ /* 0x0000640000000800 */
.L_x_8753:
[----:B------:R-:W-:Y:S05]  /*3380*/  BSYNC.RECONVERGENT B0 ;  /* 0x0000000000007941 */ /* 0x000fea0003800200 */
.L_x_8751:
[----:B--2---:R-:W2:Y:S01]  /*3390*/  @P1 LDC R2, c[0x0][0x38c] ;  /* 0x0000e300ff021b82 */ /* 0x004ea20000000800 */
[----:B------:R-:W-:Y:S01]  /*33a0*/  MOV R171, RZ ;  /* 0x000000ff00ab7202 */ /* 0x000fe20000000f00 */
[----:B--2---:R-:W-:-:S04]  /*33b0*/  @P1 IMAD R3, R129, R2, UR4 ;  /* 0x0000000481031e24 */ /* 0x004fc8000f8e0202 */
        /* <DEDUP_REMOVED lines=12> */
[----:B--2---:R-:W-:Y:S01]  /*3480*/  FMUL.FTZ R3, R142, R141 ;  /* 0x0000008d8e037220 */ /* 0x004fe20000410000 */
[----:B------:R-:W-:Y:S01]  /*3490*/  ISETP.GT.U32.AND P5, PT, R169, 0x17, PT ;  /* 0x00000017a900780c */ /* 0x000fe20003fa4070 */
[C---:B------:R-:W-:Y:S01]  /*34a0*/  FMUL.FTZ R175, R112.reuse, R175 ;  /* 0x000000af70af7220 */ /* 0x040fe20000410000 */
[----:B------:R-:W-:Y:S01]  /*34b0*/  FFMA.FTZ R35, R112, R35, R163 ;  /* 0x0000002370237223 */ /* 0x000fe200000100a3 */
[----:B------:R-:W-:-:S02]  /*34c0*/  FMUL.FTZ R3, R140, R3 ;  /* 0x000000038c037220 */ /* 0x000fc40000410000 */
[C---:B------:R-:W-:Y:S01]  /*34d0*/  FMUL.FTZ R175, R36.reuse, R175 ;  /* 0x000000af24af7220 */ /* 0x040fe20000410000 */
[C---:B------:R-:W-:Y:S01]  /*34e0*/  FFMA.FTZ R35, R36.reuse, R35, R161 ;  /* 0x0000002324237223 */ /* 0x040fe200000100a1 */
[----:B------:R-:W-:Y:S02]  /*34f0*/  FMUL.FTZ R3, R36, R3 ;  /* 0x0000000324037220 */ /* 0x000fe40000410000 */
[C---:B------:R-:W-:Y:S01]  /*3500*/  FMUL.FTZ R2, R140.reuse, R175 ;  /* 0x000000af8c027220 */ /* 0x040fe20000410000 */
[----:B------:R-:W-:-:S03]  /*3510*/  FFMA.FTZ R35, R140, R35, R159 ;  /* 0x000000238c237223 */ /* 0x000fc6000001009f */
[----:B------:R-:W-:Y:S01]  /*3520*/  FMUL.FTZ R176, R141, R2 ;  /* 0x000000028db07220 */ /* 0x000fe20000410000 */
[----:B------:R-:W-:Y:S01]  /*3530*/  FFMA.FTZ R2, R165, R141, R164 ;  /* 0x0000008da5027223 */ /* 0x000fe200000100a4 */
[----:B------:R-:W-:-:S03]  /*3540*/  FFMA.FTZ R34, R141, R35, R152 ;  /* 0x000000238d227223 */ /* 0x000fc60000010098 */
[----:B------:R-:W1:Y:S01]  /*3550*/  SHFL.DOWN PT, R175, R176, 0x1, 0x1f ;  /* 0x08201f00b0af7f89 */ /* 0x000e6200000e0000 */
[----:B------:R-:W-:Y:S01]  /*3560*/  FFMA.FTZ R2, R140, R2, R157 ;  /* 0x000000028c027223 */ /* 0x000fe2000001009d */
[----:B------:R-:W-:Y:S02]  /*3570*/  IMAD.MOV.U32 R179, RZ, RZ, R34 ;  /* 0x000000ffffb37224 */ /* 0x000fe400078e0022 */
[----:B------:R-:W2:Y:S01]  /*3580*/  SHFL.DOWN PT, R174, R34, 0x1, 0x1f ;  /* 0x08201f0022ae7f89 */ /* 0x000ea200000e0000 */
[----:B------:R-:W-:-:S04]  /*3590*/  FFMA.FTZ R2, R36, R2, R155 ;  /* 0x0000000224027223 */ /* 0x000fc8000001009b */
[----:B------:R-:W-:-:S04]  /*35a0*/  FFMA.FTZ R2, R112, R2, R153 ;  /* 0x0000000270027223 */ /* 0x000fc80000010099 */
[----:B------:R-:W-:-:S04]  /*35b0*/  FFMA.FTZ R2, R37, R2, R156 ;  /* 0x0000000225027223 */ /* 0x000fc8000001009c */
[----:B------:R-:W-:-:S04]  /*35c0*/  FFMA.FTZ R2, R113, R2, R154 ;  /* 0x0000000271027223 */ /* 0x000fc8000001009a */
[----:B------:R-:W-:Y:S01]  /*35d0*/  FFMA.FTZ R35, R143, R2, R158 ;  /* 0x000000028f237223 */ /* 0x000fe2000001009e */
[----:B-1----:R-:W-:-:S04]  /*35e0*/  @P2 FMUL.FTZ R2, R175, R176 ;  /* 0x000000b0af022220 */ /* 0x002fc80000410000 */
[----:B------:R-:W1:Y:S01]  /*35f0*/  SHFL.UP PT, R34, R35, 0x1, RZ ;  /* 0x0420000023227989 */ /* 0x000e6200000e00ff */
[----:B--2---:R-:W-:Y:S01]  /*3600*/  @P2 FFMA.FTZ R179, R176, R174, R179 ;  /* 0x000000aeb0b32223 */ /* 0x004fe200000100b3 */
[----:B------:R-:W-:Y:S01]  /*3610*/  @P2 MOV R176, R2 ;  /* 0x0000000200b02202 */ /* 0x000fe20000000f00 */
[----:B------:R-:W-:Y:S01]  /*3620*/  FMUL.FTZ R2, R112, R3 ;  /* 0x0000000370027220 */ /* 0x000fe20000410000 */
[----:B------:R-:W-:Y:S02]  /*3630*/  ISETP.GE.AND P2, PT, R80, 0x1, PT ;  /* 0x000000015000780c */ /* 0x000fe40003f46270 */
[----:B------:R-:W2:Y:S01]  /*3640*/  SHFL.DOWN PT, R177, R179, 0x2, 0x1f ;  /* 0x08401f00b3b17f89 */ /* 0x000ea200000e0000 */
[----:B------:R-:W-:-:S03]  /*3650*/  FMUL.FTZ R2, R37, R2 ;  /* 0x0000000225027220 */ /* 0x000fc60000410000 */
[----:B------:R-:W3:Y:S01]  /*3660*/  SHFL.DOWN PT, R175, R176, 0x2, 0x1f ;  /* 0x08401f00b0af7f89 */ /* 0x000ee200000e0000 */
[----:B------:R-:W-:-:S04]  /*3670*/  FMUL.FTZ R2, R113, R2 ;  /* 0x0000000271027220 */ /* 0x000fc80000410000 */
[----:B------:R-:W-:-:S05]  /*3680*/  FMUL.FTZ R2, R143, R2 ;  /* 0x000000028f027220 */ /* 0x000fca0000410000 */
[----:B------:R-:W5:Y:S01]  /*3690*/  SHFL.UP PT, R3, R2, 0x1, RZ ;  /* 0x0420000002037989 */ /* 0x000f6200000e00ff */
[----:B-1----:R-:W-:-:S05]  /*36a0*/  FFMA.FTZ R34, R2, R34, R35 ;  /* 0x0000002202227223 */ /* 0x002fca0000010023 */
[----:B------:R-:W-:Y:S01]  /*36b0*/  FSEL R35, R35, R34, !P2 ;  /* 0x0000002223237208 */ /* 0x000fe20005000000 */
[----:B--2---:R-:W-:-:S04]  /*36c0*/  @!P4 FFMA.FTZ R179, R176, R177, R179 ;  /* 0x000000b1b0b3c223 */ /* 0x004fc800000100b3 */
[----:B------:R-:W1:Y:S01]  /*36d0*/  SHFL.UP PT, R34, R35, 0x2, RZ ;  /* 0x0440000023227989 */ /* 0x000e6200000e00ff */
[----:B---3--:R-:W-:-:S05]  /*36e0*/  @!P4 FMUL.FTZ R174, R176, R175 ;  /* 0x000000afb0aec220 */ /* 0x008fca0000410000 */
[----:B------:R-:W-:Y:S02]  /*36f0*/  @!P4 MOV R176, R174 ;  /* 0x000000ae00b0c202 */ /* 0x000fe40000000f00 */
[----:B------:R-:W2:Y:S01]  /*3700*/  SHFL.DOWN PT, R174, R179, 0x4, 0x1f ;  /* 0x08801f00b3ae7f89 */ /* 0x000ea200000e0000 */
[----:B------:R-:W-:Y:S01]  /*3710*/  ISETP.GT.U32.AND P4, PT, R169, 0x1b, PT ;  /* 0x0000001ba900780c */ /* 0x000fe20003f84070 */
[----:B-----5:R-:W-:Y:S02]  /*3720*/  @P2 FMUL.FTZ R2, R2, R3 ;  /* 0x0000000302022220 */ /* 0x020fe40000410000 */
[----:B------:R-:W3:Y:S01]  /*3730*/  SHFL.DOWN PT, R177, R176, 0x4, 0x1f ;  /* 0x08801f00b0b17f89 */ /* 0x000ee200000e0000 */
[----:B------:R-:W-:-:S03]  /*3740*/  ISETP.GE.AND P2, PT, R80, 0x2, PT ;  /* 0x000000025000780c */ /* 0x000fc60003f46270 */
[----:B------:R-:W5:Y:S01]  /*3750*/  SHFL.UP PT, R3, R2, 0x2, RZ ;  /* 0x0440000002037989 */ /* 0x000f6200000e00ff */
[----:B-1----:R-:W-:-:S05]  /*3760*/  FFMA.FTZ R34, R2, R34, R35 ;  /* 0x0000002202227223 */ /* 0x002fca0000010023 */
[----:B------:R-:W-:Y:S01]  /*3770*/  FSEL R175, R35, R34, !P2 ;  /* 0x0000002223af7208 */ /* 0x000fe20005000000 */
[----:B--2---:R-:W-:-:S04]  /*3780*/  @!P4 FFMA.FTZ R179, R176, R174, R179 ;  /* 0x000000aeb0b3c223 */ /* 0x004fc800000100b3 */
[----:B------:R-:W1:Y:S01]  /*3790*/  SHFL.UP PT, R34, R175, 0x4, RZ ;  /* 0x04800000af227989 */ /* 0x000e6200000e00ff */
[----:B---3--:R-:W-:-:S03]  /*37a0*/  @!P4 FMUL.FTZ R35, R176, R177 ;  /* 0x000000b1b023c220 */ /* 0x008fc60000410000 */
[----:B------:R-:W2:Y:S01]  /*37b0*/  SHFL.DOWN PT, R178, R179, 0x8, 0x1f ;  /* 0x09001f00b3b27f89 */ /* 0x000ea200000e0000 */
[----:B-----5:R-:W-:Y:S01]  /*37c0*/  @P2 FMUL.FTZ R2, R2, R3 ;  /* 0x0000000302022220 */ /* 0x020fe20000410000 */
[----:B------:R-:W-:Y:S01]  /*37d0*/  @!P4 MOV R176, R35 ;  /* 0x0000002300b0c202 */ /* 0x000fe20000000f00 */
[----:B------:R-:W-:Y:S01]  /*37e0*/  IMAD.MOV.U32 R35, RZ, RZ, RZ ;  /* 0x000000ffff237224 */ /* 0x000fe200078e00ff */
[----:B------:R-:W-:Y:S02]  /*37f0*/  ISETP.GE.AND P2, PT, R54, UR7, PT ;  /* 0x0000000736007c0c */ /* 0x000fe4000bf46270 */
[----:B------:R-:W3:Y:S01]  /*3800*/  SHFL.UP PT, R3, R2, 0x4, RZ ;  /* 0x0480000002037989 */ /* 0x000ee200000e00ff */
[----:B------:R-:W-:Y:S02]  /*3810*/  ISETP.GE.AND P4, PT, R80, 0x4, PT ;  /* 0x000000045000780c */ /* 0x000fe40003f86270 */
[----:B------:R-:W-:Y:S01]  /*3820*/  ISETP.NE.OR P2, PT, R14, RZ, P2 ;  /* 0x000000ff0e00720c */ /* 0x000fe20001745670 */
[----:B------:R-:W5:Y:S01]  /*3830*/  SHFL.DOWN PT, R177, R176, 0x8, 0x1f ;  /* 0x09001f00b0b17f89 */ /* 0x000f6200000e0000 */
[----:B-1----:R-:W-:Y:S01]  /*3840*/  FFMA.FTZ R174, R2, R34, R175 ;  /* 0x0000002202ae7223 */ /* 0x002fe200000100af */
[----:B------:R-:W-:-:S02]  /*3850*/  HFMA2 R34, -RZ, RZ, 1.875, 0 ;  /* 0x3f800000ff227431 */ /* 0x000fc400000001ff */
[----:B--2---:R-:W-:Y:S02]  /*3860*/  @!P5 FFMA.FTZ R179, R176, R178, R179 ;  /* 0x000000b2b0b3d223 */ /* 0x004fe400000100b3 */
[----:B------:R-:W-:-:S06]  /*3870*/  FSEL R175, R175, R174, !P4 ;  /* 0x000000aeafaf7208 */ /* 0x000fcc0006000000 */
[----:B------:R-:W-:Y:S01]  /*3880*/  @!P2 LDS.64 R34, [UR6+0x10f8] ;  /* 0x0010f806ff22a984 */ /* 0x000fe20008000a00 */
[----:B------:R-:W-:-:S03]  /*3890*/  ISETP.GE.AND P2, PT, R80, 0x8, PT ;  /* 0x000000085000780c */ /* 0x000fc60003f46270 */
[----:B------:R-:W1:Y:S01]  /*38a0*/  SHFL.UP PT, R174, R175, 0x8, RZ ;  /* 0x05000000afae7989 */ /* 0x000e6200000e00ff */
[----:B---3--:R-:W-:Y:S01]  /*38b0*/  @P4 FMUL.FTZ R2, R2, R3 ;  /* 0x0000000302024220 */ /* 0x008fe20000410000 */
[----:B------:R-:W-:Y:S01]  /*38c0*/  ISETP.GT.U32.AND P4, PT, R169, 0xf, PT ;  /* 0x0000000fa900780c */ /* 0x000fe20003f84070 */
[----:B-----5:R-:W-:Y:S01]  /*38d0*/  @!P5 FMUL.FTZ R177, R176, R177 ;  /* 0x000000b1b0b1d220 */ /* 0x020fe20000410000 */
[----:B------:R-:W2:Y:S04]  /*38e0*/  SHFL.DOWN PT, R178, R179, 0x10, 0x1f ;  /* 0x0a001f00b3b27f89 */ /* 0x000ea800000e0000 */
[----:B------:R-:W-:Y:S01]  /*38f0*/  @!P5 MOV R176, R177 ;  /* 0x000000b100b0d202 */ /* 0x000fe20000000f00 */
[----:B------:R-:W3:Y:S04]  /*3900*/  SHFL.UP PT, R3, R2, 0x8, RZ ;  /* 0x0500000002037989 */ /* 0x000ee800000e00ff */
[----:B------:R-:W5:Y:S01]  /*3910*/  SHFL.DOWN PT, R181, R176, 0x10, 0x1f ;  /* 0x0a001f00b0b57f89 */ /* 0x000f6200000e0000 */
[----:B-1----:R-:W-:-:S05]  /*3920*/  FFMA.FTZ R174, R2, R174, R175 ;  /* 0x000000ae02ae7223 */ /* 0x002fca00000100af */
[----:B------:R-:W-:Y:S01]  /*3930*/  FSEL R177, R175, R174, !P2 ;  /* 0x000000aeafb17208 */ /* 0x000fe20005000000 */
[----:B--2---:R-:W-:Y:S01]  /*3940*/  @!P4 FFMA.FTZ R179, R176, R178, R179 ;  /* 0x000000b2b0b3c223 */ /* 0x004fe200000100b3 */
[----:B---3--:R-:W-:-:S03]  /*3950*/  @P2 FMUL.FTZ R2, R2, R3 ;  /* 0x0000000302022220 */ /* 0x008fc60000410000 */
[----:B------:R-:W1:Y:S01]  /*3960*/  SHFL.UP PT, R174, R177, 0x10, RZ ;  /* 0x06000000b1ae7989 */ /* 0x000e6200000e00ff */
[----:B------:R-:W-:Y:S01]  /*3970*/  ISETP.GE.AND P2, PT, R80, 0x10, PT ;  /* 0x000000105000780c */ /* 0x000fe20003f46270 */
[----:B-----5:R-:W-:Y:S02]  /*3980*/  @!P4 FMUL.FTZ R175, R176, R181 ;  /* 0x000000b5b0afc220 */ /* 0x020fe40000410000 */
[----:B------:R-:W2:Y:S03]  /*3990*/  SHFL.UP PT, R3, R2, 0x10, RZ ;  /* 0x0600000002037989 */ /* 0x000ea600000e00ff */
[----:B------:R-:W-:Y:S01]  /*39a0*/  @!P4 MOV R176, R175 ;  /* 0x000000af00b0c202 */ /* 0x000fe20000000f00 */
[----:B------:R-:W-:Y:S01]  /*39b0*/  SHFL.IDX PT, R180, R35, RZ, 0x1f ;  /* 0x00001fff23b47589 */ /* 0x000fe200000e0000 */
[----:B------:R-:W-:-:S03]  /*39c0*/  ISETP.NE.AND P4, PT, R14, 0x1f, PT ;  /* 0x0000001f0e00780c */ /* 0x000fc60003f85270 */
[----:B------:R-:W-:Y:S04]  /*39d0*/  SHFL.DOWN PT, R178, R179, 0x1, 0x1f ;  /* 0x08201f00b3b27f89 */ /* 0x000fe800000e0000 */
[----:B------:R-:W3:Y:S04]  /*39e0*/  SHFL.DOWN PT, R175, R176, 0x1, 0x1f ;  /* 0x08201f00b0af7f89 */ /* 0x000ee800000e0000 */
[----:B------:R-:W-:Y:S01]  /*39f0*/  SHFL.IDX PT, R179, R179, RZ, 0x1f ;  /* 0x00001fffb3b37589 */ /* 0x000fe200000e0000 */
[----:B-1----:R-:W-:-:S03]  /*3a00*/  FFMA.FTZ R174, R2, R174, R177 ;  /* 0x000000ae02ae7223 */ /* 0x002fc600000100b1 */
[----:B------:R-:W1:Y:S01]  /*3a10*/  SHFL.IDX PT, R176, R176, RZ, 0x1f ;  /* 0x00001fffb0b07589 */ /* 0x000e6200000e0000 */
[----:B--2---:R-:W-:Y:S01]  /*3a20*/  @P2 FMUL.FTZ R2, R2, R3 ;  /* 0x0000000302022220 */ /* 0x004fe20000410000 */
[----:B------:R-:W-:Y:S02]  /*3a30*/  FSEL R174, R177, R174, !P2 ;  /* 0x000000aeb1ae7208 */ /* 0x000fe40005000000 */
[----:B------:R-:W-:-:S03]  /*3a40*/  ISETP.NE.AND P2, PT, R14, RZ, PT ;  /* 0x000000ff0e00720c */ /* 0x000fc60003f45270 */
[----:B------:R-:W-:Y:S01]  /*3a50*/  SHFL.UP PT, R2, R2, 0x1, RZ ;  /* 0x0420000002027989 */ /* 0x000fe200000e00ff */
[----:B---3--:R-:W-:-:S03]  /*3a60*/  @P4 FFMA.FTZ R180, R175, R180, R178 ;  /* 0x000000b4afb44223 */ /* 0x008fc600000100b2 */
[----:B------:R-:W-:Y:S01]  /*3a70*/  SHFL.UP PT, R175, R174, 0x1, RZ ;  /* 0x04200000aeaf7989 */ /* 0x000fe200000e00ff */
[----:B------:R-:W-:-:S04]  /*3a80*/  FFMA.FTZ R3, R180, R168, R167 ;  /* 0x000000a8b4037223 */ /* 0x000fc800000100a7 */
[----:B------:R-:W-:Y:S01]  /*3a90*/  FFMA.FTZ R160, R143, R3, R160 ;  /* 0x000000038fa07223 */ /* 0x000fe200000100a0 */
[C---:B-1----:R-:W-:Y:S01]  /*3aa0*/  FFMA.FTZ R35, R176.reuse, R35, R179 ;  /* 0x00000023b0237223 */ /* 0x042fe200000100b3 */
[----:B------:R-:W-:Y:S01]  /*3ab0*/  FMUL.FTZ R34, R176, R34 ;  /* 0x00000022b0227220 */ /* 0x000fe20000410000 */
[----:B------:R-:W-:Y:S01]  /*3ac0*/  FMUL.FTZ R188, R3, R106 ;  /* 0x0000006a03bc7220 */ /* 0x000fe20000410000 */
[----:B------:R-:W-:Y:S01]  /*3ad0*/  FFMA.FTZ R162, R113, R160, R162 ;  /* 0x000000a071a27223 */ /* 0x000fe200000100a2 */
[----:B------:R-:W-:Y:S02]  /*3ae0*/  FMUL.FTZ R167, R160, R101 ;  /* 0x00000065a0a77220 */ /* 0x000fe40000410000 */
[----:B------:R1:W-:Y:S01]  /*3af0*/  @!P2 STS.64 [UR6+0x10f8], R34 ;  /* 0x0010f822ff00a988 */ /* 0x0003e20008000a06 */
[----:B------:R-:W-:Y:S01]  /*3b00*/  FFMA.FTZ R192, R37, R162, R166 ;  /* 0x000000a225c07223 */ /* 0x000fe200000100a6 */
[----:B------:R-:W-:-:S03]  /*3b10*/  FMUL.FTZ R186, R116, R167 ;  /* 0x000000a774ba7220 */ /* 0x000fc60000410000 */
[----:B------:R-:W-:Y:S01]  /*3b20*/  FFMA.FTZ R168, R112, R192, R163 ;  /* 0x000000c070a87223 */ /* 0x000fe200000100a3 */
[----:B------:R-:W-:-:S03]  /*3b30*/  FMUL.FTZ R180, R192, R98 ;  /* 0x00000062c0b47220 */ /* 0x000fc60000410000 */
[----:B------:R-:W-:Y:S01]  /*3b40*/  FFMA.FTZ R166, R36, R168, R161 ;  /* 0x000000a824a67223 */ /* 0x000fe200000100a1 */
[----:B------:R-:W-:Y:S01]  /*3b50*/  FMUL.FTZ R182, R109, R180 ;  /* 0x000000b46db67220 */ /* 0x000fe20000410000 */
[----:B-1----:R-:W-:-:S04]  /*3b60*/  IMAD.WIDE.U32 R34, R22, UR4, R20 ;  /* 0x0000000416227c25 */ /* 0x002fc8000f8e0014 */
[----:B------:R-:W-:Y:S01]  /*3b70*/  FFMA.FTZ R159, R140, R166, R159 ;  /* 0x000000a68c9f7223 */ /* 0x000fe2000001009f */
[----:B------:R-:W-:Y:S01]  /*3b80*/  FMUL.FTZ R163, R166, R95 ;  /* 0x0000005fa6a37220 */ /* 0x000fe20000410000 */
[----:B------:R-:W-:Y:S02]  /*3b90*/  IMAD R35, R23, UR4, R35 ;  /* 0x0000000417237c24 */ /* 0x000fe4000f8e0223 */
[----:B------:R-:W-:Y:S01]  /*3ba0*/  FFMA.FTZ R152, R141, R159, R152 ;  /* 0x0000009f8d987223 */ /* 0x000fe20000010098 */
[----:B------:R-:W-:Y:S01]  /*3bb0*/  FMUL.FTZ R178, R104, R163 ;  /* 0x000000a368b27220 */ /* 0x000fe20000410000 */
[----:B----4-:R-:W1:Y:S02]  /*3bc0*/  SHFL.IDX PT, R171, R171, RZ, 0x1f ;  /* 0x00001fffabab7589 */ /* 0x010e6400000e0000 */
[----:B-1----:R-:W-:-:S04]  /*3bd0*/  @P3 FFMA.FTZ R171, R2, R171, R175 ;  /* 0x000000ab02ab3223 */ /* 0x002fc800000100af */
[----:B------:R-:W-:-:S04]  /*3be0*/  FFMA.FTZ R171, R142, R171, R165 ;  /* 0x000000ab8eab7223 */ /* 0x000fc800000100a5 */
[-C--:B------:R-:W-:Y:S01]  /*3bf0*/  FFMA.FTZ R161, R141, R171.reuse, R164 ;  /* 0x000000ab8da17223 */ /* 0x080fe200000100a4 */
[----:B------:R-:W-:Y:S01]  /*3c00*/  FFMA.FTZ R141, R0, R171, RZ ;  /* 0x000000ab008d7223 */ /* 0x000fe200000100ff */
[----:B------:R-:W-:Y:S01]  /*3c10*/  FADD.FTZ R2, -R165, R171 ;  /* 0x000000aba5027221 */ /* 0x000fe20000010100 */
[----:B------:R-:W-:Y:S01]  /*3c20*/  FMUL.FTZ R165, R162, R99 ;  /* 0x00000063a2a57220 */ /* 0x000fe20000410000 */
[-C--:B------:R-:W-:Y:S01]  /*3c30*/  FFMA.FTZ R190, R140, R161.reuse, R157 ;  /* 0x000000a18cbe7223 */ /* 0x080fe2000001009d */
[----:B------:R-:W-:Y:S01]  /*3c40*/  FFMA.FTZ R174, R108, R161, R141 ;  /* 0x000000a16cae7223 */ /* 0x000fe2000001008d */
[----:B------:R-:W-:Y:S01]  /*3c50*/  FADD.FTZ R140, -R164, R161 ;  /* 0x000000a1a48c7221 */ /* 0x000fe20000010100 */
[----:B------:R-:W-:Y:S01]  /*3c60*/  FMUL.FTZ R141, R152, R103 ;  /* 0x00000067988d7220 */ /* 0x000fe20000410000 */
[----:B------:R-:W-:Y:S01]  /*3c70*/  FMUL.FTZ R164, R159, R102 ;  /* 0x000000669fa47220 */ /* 0x000fe20000410000 */
[----:B------:R-:W-:Y:S01]  /*3c80*/  FMUL.FTZ R184, R114, R165 ;  /* 0x000000a572b87220 */ /* 0x000fe20000410000 */
[----:B------:R-:W-:Y:S01]  /*3c90*/  FFMA.FTZ R36, R36, R190, R155 ;  /* 0x000000be24247223 */ /* 0x000fe2000001009b */
[-C--:B------:R-:W-:Y:S01]  /*3ca0*/  FMUL.FTZ R142, R100, R141.reuse ;  /* 0x0000008d648e7220 */ /* 0x080fe20000410000 */
[----:B------:R-:W-:Y:S01]  /*3cb0*/  FMUL.FTZ R176, R105, R164 ;  /* 0x000000a469b07220 */ /* 0x000fe20000410000 */
[----:B------:R-:W-:Y:S01]  /*3cc0*/  FFMA.FTZ R161, R2, R141, RZ ;  /* 0x0000008d02a17223 */ /* 0x000fe200000100ff */
[----:B------:R-:W-:Y:S01]  /*3cd0*/  FMUL.FTZ R141, R168, R97 ;  /* 0x00000061a88d7220 */ /* 0x000fe20000410000 */
[----:B------:R-:W-:Y:S01]  /*3ce0*/  FFMA.FTZ R174, R107, R190, R174 ;  /* 0x000000be6bae7223 */ /* 0x000fe200000100ae */
[----:B------:R1:W-:Y:S01]  /*3cf0*/  STS [R57+0x220], R142 ;  /* 0x0002208e39007388 */ /* 0x0003e20000000800 */
[----:B------:R-:W-:Y:S01]  /*3d00*/  FFMA.FTZ R161, R140, R164, R161 ;  /* 0x000000a48ca17223 */ /* 0x000fe200000100a1 */
[----:B------:R-:W-:-:S02]  /*3d10*/  FMUL.FTZ R164, R110, R141 ;  /* 0x0000008d6ea47220 */ /* 0x000fc40000410000 */
[----:B------:R2:W-:Y:S04]  /*3d20*/  STS [R59+0x4], R176 ;  /* 0x000004b03b007388 */ /* 0x0005e80000000800 */
[----:B------:R3:W-:Y:S01]  /*3d30*/  STS [R59+0x8], R178 ;  /* 0x000008b23b007388 */ /* 0x0007e20000000800 */
[----:B-1----:R-:W-:-:S03]  /*3d40*/  FADD.FTZ R142, -R157, R190 ;  /* 0x000000be9d8e7221 */ /* 0x002fc60000010100 */
[----:B------:R1:W-:Y:S01]  /*3d50*/  STS [R59+0xc], R164 ;  /* 0x00000ca43b007388 */ /* 0x0003e20000000800 */
[----:B--2---:R-:W-:Y:S01]  /*3d60*/  FMUL.FTZ R176, R115, R188 ;  /* 0x000000bc73b07220 */ /* 0x004fe20000410000 */
[----:B------:R-:W-:Y:S02]  /*3d70*/  FFMA.FTZ R161, R142, R163, R161 ;  /* 0x000000a38ea17223 */ /* 0x000fe400000100a1 */
[----:B------:R2:W-:Y:S01]  /*3d80*/  STS [R59+0x10], R182 ;  /* 0x000010b63b007388 */ /* 0x0005e20000000800 */
[-C--:B---3--:R-:W-:Y:S01]  /*3d90*/  FFMA.FTZ R178, R112, R36.reuse, R153 ;  /* 0x0000002470b27223 */ /* 0x088fe20000010099 */
[----:B------:R-:W-:Y:S02]  /*3da0*/  FADD.FTZ R112, -R155, R36 ;  /* 0x000000249b707221 */ /* 0x000fe40000010100 */
[----:B------:R2:W-:Y:S01]  /*3db0*/  STS [R59+0x14], R184 ;  /* 0x000014b83b007388 */ /* 0x0005e20000000800 */
[----:B------:R-:W-:Y:S01]  /*3dc0*/  FFMA.FTZ R155, R111, R36, R174 ;  /* 0x000000246f9b7223 */ /* 0x000fe200000100ae */
[----:B------:R-:W-:Y:S01]  /*3dd0*/  LEA R36, P3, R34, UR8, 0x2 ;  /* 0x0000000822247c11 */ /* 0x000fe2000f8610ff */
[----:B-1----:R-:W-:Y:S01]  /*3de0*/  FADD.FTZ R164, -R153, R178 ;  /* 0x000000b299a47221 */ /* 0x002fe20000010100 */
[----:B------:R2:W-:Y:S01]  /*3df0*/  STS [R59+0x18], R186 ;  /* 0x000018ba3b007388 */ /* 0x0005e20000000800 */
[----:B------:R-:W-:Y:S01]  /*3e00*/  IADD3 R153, PT, PT, -R173, UR10, RZ ;  /* 0x0000000aad997c10 */ /* 0x000fe2000fffe1ff */
[----:B------:R-:W-:Y:S01]  /*3e10*/  FFMA.FTZ R161, R112, R141, R161 ;  /* 0x0000008d70a17223 */ /* 0x000fe200000100a1 */
[----:B------:R-:W-:Y:S01]  /*3e20*/  FFMA.FTZ R141, R37, R178, R156 ;  /* 0x000000b2258d7223 */ /* 0x000fe2000001009c */
[----:B------:R2:W-:Y:S01]  /*3e30*/  STS [R59+0x1c], R176 ;  /* 0x00001cb03b007388 */ /* 0x0005e20000000800 */
[----:B------:R-:W-:Y:S01]  /*3e40*/  LEA.HI.X R37, R34, UR9, R35, 0x2, P3 ;  /* 0x0000000922257c11 */ /* 0x000fe200098f1423 */
[----:B------:R-:W-:Y:S01]  /*3e50*/  FFMA.FTZ R161, R164, R180, R161 ;  /* 0x000000b4a4a17223 */ /* 0x000fe200000100a1 */
[----:B------:R-:W-:Y:S01]  /*3e60*/  BAR.SYNC.DEFER_BLOCKING 0x0 ;  /* 0x0000000000007b1d */ /* 0x000fe20000010000 */
[----:B------:R-:W-:Y:S01]  /*3e70*/  ISETP.GE.AND P3, PT, R153, 0x1, PT ;  /* 0x000000019900780c */ /* 0x000fe20003f66270 */
[----:B------:R-:W-:Y:S01]  /*3e80*/  FADD.FTZ R156, -R156, R141 ;  /* 0x0000008d9c9c7221 */ /* 0x000fe20000010100 */
[----:B------:R-:W-:Y:S01]  /*3e90*/  FFMA.FTZ R35, R113, R141, R154 ;  /* 0x0000008d71237223 */ /* 0x000fe2000001009a */
[----:B------:R-:W-:Y:S01]  /*3ea0*/  FFMA.FTZ R34, R118, R178, R155 ;  /* 0x000000b276227223 */ /* 0x000fe2000001009b */
[----:B------:R-:W-:Y:S01]  /*3eb0*/  ISETP.GE.AND P4, PT, R153, 0x21, PT ;  /* 0x000000219900780c */ /* 0x000fe20003f86270 */
[----:B------:R-:W-:Y:S01]  /*3ec0*/  FFMA.FTZ R161, R156, R165, R161 ;  /* 0x000000a59ca17223 */ /* 0x000fe200000100a1 */
[----:B------:R-:W-:Y:S01]  /*3ed0*/  FADD.FTZ R174, -R154, R35 ;  /* 0x000000239aae7221 */ /* 0x000fe20000010100 */
[----:B------:R-:W-:Y:S01]  /*3ee0*/  FFMA.FTZ R143, R143, R35, R158 ;  /* 0x000000238f8f7223 */ /* 0x000fe2000001009e */
[----:B------:R-:W-:Y:S01]  /*3ef0*/  FFMA.FTZ R34, R117, R141, R34 ;  /* 0x0000008d75227223 */ /* 0x000fe20000010022 */
[----:B------:R-:W-:Y:S01]  /*3f00*/  ISETP.GE.AND P5, PT, R153, 0x41, PT ;  /* 0x000000419900780c */ /* 0x000fe20003fa6270 */
[----:B------:R-:W-:Y:S01]  /*3f10*/  FFMA.FTZ R161, R174, R167, R161 ;  /* 0x000000a7aea17223 */ /* 0x000fe200000100a1 */
[----:B------:R-:W-:Y:S01]  /*3f20*/  FADD.FTZ R158, -R158, R143 ;  /* 0x0000008f9e9e7221 */ /* 0x000fe20000010100 */
[----:B------:R-:W-:-:S03]  /*3f30*/  FFMA.FTZ R35, R119, R35, R34 ;  /* 0x0000002377237223 */ /* 0x000fc60000010022 */
[----:B------:R-:W-:Y:S01]  /*3f40*/  FFMA.FTZ R161, R158, R188, R161 ;  /* 0x000000bc9ea17223 */ /* 0x000fe200000100a1 */
[----:B------:R2:W1:Y:S01]  /*3f50*/  LDS R157, [R60+0x2a0] ;  /* 0x0002a0003c9d7984 */ /* 0x0004620000000800 */
[----:B------:R-:W-:Y:S05]  /*3f60*/  @!P3 BRA `(.L_x_8755) ;  /* 0x000000000008b947 */ /* 0x000fea0003800000 */
[----:B------:R-:W3:Y:S04]  /*3f70*/  LDS R113, [R56+0x220] ;  /* 0x0002200038717984 */ /* 0x000ee80000000800 */
[----:B---3--:R3:W-:Y:S02]  /*3f80*/  REDG.E.ADD.F32.FTZ.RN.STRONG.GPU desc[UR16][R36.64], R113 ;  /* 0x00000071240079a6 */ /* 0x0087e4000c12f310 */
.L_x_8755:
[----:B------:R-:W-:Y:S05]  /*3f90*/  BSYNC.RECONVERGENT B0 ;  /* 0x0000000000007941 */ /* 0x000fea0003800200 */
.L_x_8754:
[----:B------:R-:W-:Y:S04]  /*3fa0*/  BSSY.RECONVERGENT B0, `(.L_x_8756) ;  /* 0x0000003000007945 */ /* 0x000fe80003800200 */
[----:B------:R-:W-:Y:S05]  /*3fb0*/  @!P4 BRA `(.L_x_8757) ;  /* 0x000000000004c947 */ /* 0x000fea0003800000 */
[----:B-1----:R4:W-:Y:S02]  /*3fc0*/  REDG.E.ADD.F32.FTZ.RN.STRONG.GPU desc[UR16][R36.64+0x80], R157 ;  /* 0x0000809d240079a6 */ /* 0x0029e4000c12f310 */
.L_x_8757:
[----:B------:R-:W-:Y:S05]  /*3fd0*/  BSYNC.RECONVERGENT B0 ;  /* 0x0000000000007941 */ /* 0x000fea0003800200 */
.L_x_8756:
[----:B---3--:R3:W0:Y:S01]  /*3fe0*/  LDS R113, [R61+0x320] ;  /* 0x000320003d717984 */ /* 0x0086220000000800 */
[----:B------:R-:W-:Y:S04]  /*3ff0*/  BSSY.RECONVERGENT B0, `(.L_x_8758) ;  /* 0x0000003000007945 */ /* 0x000fe80003800200 */
[----:B------:R-:W-:Y:S05]  /*4000*/  @!P5 BRA `(.L_x_8759) ;  /* 0x000000000004d947 */ /* 0x000fea0003800000 */
[----:B0-----:R0:W-:Y:S02]  /*4010*/  REDG.E.ADD.F32.FTZ.RN.STRONG.GPU desc[UR16][R36.64+0x100], R113 ;  /* 0x00010071240079a6 */ /* 0x0011e4000c12f310 */
.L_x_8759:
[----:B------:R-:W-:Y:S05]  /*4020*/  BSYNC.RECONVERGENT B0 ;  /* 0x0000000000007941 */ /* 0x000fea0003800200 */
.L_x_8758:
        /* <DEDUP_REMOVED lines=10> */
.L_x_8761:
[----:B------:R-:W-:Y:S05]  /*40d0*/  BSYNC.RECONVERGENT B0 ;  /* 0x0000000000007941 */ /* 0x000fea0003800200 */
.L_x_8760:
[----:B0-----:R0:W0:Y:S01]  /*40e0*/  LDS R113, [R63+0x420] ;  /* 0x000420003f717984 */ /* 0x0010220000000800 */
[----:B------:R-:W-:Y:S01]  /*40f0*/  ISETP.NE.AND P6, PT, R34, RZ, PT ;  /* 0x000000ff2200720c */ /* 0x000fe20003fc5270 */
[----:B------:R-:W-:-:S12]  /*4100*/  BSSY.RECONVERGENT B0, `(.L_x_8762) ;  /* 0x0000003000007945 */ /* 0x000fd80003800200 */
[----:B------:R-:W-:Y:S05]  /*4110*/  @!P6 BRA `(.L_x_8763) ;  /* 0x000000000004e947 */ /* 0x000fea0003800000 */
[----:B0-----:R0:W-:Y:S02]  /*4120*/  REDG.E.ADD.F32.FTZ.RN.STRONG.GPU desc[UR16][R36.64+0x200], R113 ;  /* 0x00020071240079a6 */ /* 0x0011e4000c12f310 */
.L_x_8763:
[----:B------:R-:W-:Y:S05]  /*4130*/  BSYNC.RECONVERGENT B0 ;  /* 0x0000000000007941 */ /* 0x000fea0003800200 */
.L_x_8762:
[----:B0-----:R0:W0:Y:S01]  /*4140*/  LDS R113, [R64+0x4a0] ;  /* 0x0004a00040717984 */ /* 0x0010220000000800 */
[----:B------:R-:W-:Y:S04]  /*4150*/  BSSY.RECONVERGENT B0, `(.L_x_8764) ;  /* 0x0000003000007945 */ /* 0x000fe80003800200 */
[----:B------:R-:W-:Y:S05]  /*4160*/  @!P3 BRA `(.L_x_8765) ;  /* 0x000000000004b947 */ /* 0x000fea0003800000 */
[----:B0-----:R0:W-:Y:S02]  /*4170*/  REDG.E.ADD.F32.FTZ.RN.STRONG.GPU desc[UR16][R36.64+0x280], R113 ;  /* 0x00028071240079a6 */ /* 0x0011e4000c12f310 */
.L_x_8765:
[----:B------:R-:W-:Y:S05]  /*4180*/  BSYNC.RECONVERGENT B0 ;  /* 0x0000000000007941 */ /* 0x000fea0003800200 */
.L_x_8764:
[----:B0-----:R0:W0:Y:S01]  /*4190*/  LDS R113, [R65+0x520] ;  /* 0x0005200041717984 */ /* 0x0010220000000800 */
[----:B------:R-:W-:Y:S04]  /*41a0*/  BSSY.RECONVERGENT B0, `(.L_x_8766) ;  /* 0x0000003000007945 */ /* 0x000fe80003800200 */
[----:B------:R-:W-:Y:S05]  /*41b0*/  @!P4 BRA `(.L_x_8767) ;  /* 0x000000000004c947 */ /* 0x000fea0003800000 */
[----:B0-----:R0:W-:Y:S02]  /*41c0*/  REDG.E.ADD.F32.FTZ.RN.STRONG.GPU desc[UR16][R36.64+0x300], R113 ;  /* 0x00030071240079a6 */ /* 0x0011e4000c12f310 */
.L_x_8767:
[----:B------:R-:W-:Y:S05]  /*41d0*/  BSYNC.RECONVERGENT B0 ;  /* 0x0000000000007941 */ /* 0x000fea0003800200 */
.L_x_8766:
[----:B0-----:R0:W0:Y:S01]  /*41e0*/  LDS R113, [R66+0x5a0] ;  /* 0x0005a00042717984 */ /* 0x0010220000000800 */
[----:B------:R-:W-:Y:S04]  /*41f0*/  BSSY.RECONVERGENT B0, `(.L_x_8768) ;  /* 0x0000003000007945 */ /* 0x000fe80003800200 */
[----:B------:R-:W-:Y:S05]  /*4200*/  @!P5 BRA `(.L_x_8769) ;  /* 0x000000000004d947 */ /* 0x000fea0003800000 */
[----:B0-----:R0:W-:Y:S02]  /*4210*/  REDG.E.ADD.F32.FTZ.RN.STRONG.GPU desc[UR16][R36.64+0x380], R113 ;  /* 0x00038071240079a6 */ /* 0x0011e4000c12f310 */
.L_x_8769:
[----:B------:R-:W-:Y:S05]  /*4220*/  BSYNC.RECONVERGENT B0 ;  /* 0x0000000000007941 */ /* 0x000fea0003800200 */
.L_x_8768:
[----:B--2---:R-:W-:Y:S01]  /*4230*/  FFMA.FTZ R176, R120, R143, R35 ;  /* 0x0000008f78b07223 */ /* 0x004fe20000010023 */
[----:B------:R-:W2:Y:S01]  /*4240*/  SHFL.DOWN PT, R34, R161, 0x1, 0x1f ;  /* 0x08201f00a1227f89 */ /* 0x000ea200000e0000 */
[----:B------:R-:W-:Y:S01]  /*4250*/  ISETP.GT.AND P3, PT, R80, 0x1e, PT ;  /* 0x0000001e5000780c */ /* 0x000fe20003f64270 */
[----:B0-----:R-:W-:Y:S01]  /*4260*/  FMUL.FTZ R113, R139, R168 ;  /* 0x000000a88b717220 */ /* 0x001fe20000410000 */
[----:B------:R-:W-:Y:S01]  /*4270*/  FMUL.FTZ R154, R149, R192 ;  /* 0x000000c0959a7220 */ /* 0x000fe20000410000 */
[----:B------:R-:W0:Y:S01]  /*4280*/  SHFL.DOWN PT, R35, R176, 0x1, 0x1f ;  /* 0x08201f00b0237f89 */ /* 0x000e2200000e0000 */
[----:B----4-:R-:W-:Y:S01]  /*4290*/  FMUL.FTZ R37, R146, R168 ;  /* 0x000000a892257220 */ /* 0x010fe20000410000 */
[----:B------:R-:W-:Y:S01]  /*42a0*/  FMUL.FTZ R113, R112, R113 ;  /* 0x0000007170717220 */ /* 0x000fe20000410000 */
[-C--:B------:R-:W-:Y:S01]  /*42b0*/  FMUL.FTZ R144, R144, R159.reuse ;  /* 0x0000009f90907220 */ /* 0x080fe20000410000 */
[C---:B------:R-:W-:Y:S01]  /*42c0*/  FMUL.FTZ R141, R139.reuse, R192 ;  /* 0x000000c08b8d7220 */ /* 0x040fe20000410000 */
[C---:B------:R-:W-:Y:S01]  /*42d0*/  FMUL.FTZ R159, R139.reuse, R159 ;  /* 0x0000009f8b9f7220 */ /* 0x040fe20000410000 */
        /* <DEDUP_REMOVED lines=14> */
[----:B--2---:R-:W-:Y:S01]  /*43c0*/  @!P3 FADD.FTZ R161, R161, R34 ;  /* 0x00000022a1a1b221 */ /* 0x004fe20000010000 */
[----:B------:R-:W-:Y:S01]  /*43d0*/  BSSY.RECONVERGENT B0, `(.L_x_8770) ;  /* 0x000003f000007945 */ /* 0x000fe20003800200 */
[----:B------:R-:W-:Y:S01]  /*43e0*/  FFMA.FTZ R123, R154, R98, R123 ;  /* 0x000000629a7b7223 */ /* 0x000fe2000001007b */
[----:B------:R-:W-:Y:S01]  /*43f0*/  FADD.FTZ R90, R37, R90 ;  /* 0x0000005a255a7221 */ /* 0x000fe20000010000 */
[----:B0-----:R-:W-:Y:S01]  /*4400*/  @!P3 FADD.FTZ R176, R176, R35 ;  /* 0x00000023b0b0b221 */ /* 0x001fe20000010000 */
[----:B------:R-:W0:Y:S01]  /*4410*/  SHFL.DOWN PT, R34, R161, 0x2, 0x1f ;  /* 0x08401f00a1227f89 */ /* 0x000e2200000e0000 */
[----:B------:R-:W-:Y:S01]  /*4420*/  ISETP.GT.AND P3, PT, R80, 0x1d, PT ;  /* 0x0000001d5000780c */ /* 0x000fe20003f64270 */
[----:B------:R-:W-:Y:S01]  /*4430*/  FFMA.FTZ R128, R141, R99, R128 ;  /* 0x000000638d807223 */ /* 0x000fe20000010080 */
[----:B------:R-:W-:Y:S01]  /*4440*/  FFMA.FTZ R121, R144, R102, R121 ;  /* 0x0000006690797223 */ /* 0x000fe20000010079 */
[----:B------:R-:W2:Y:S01]  /*4450*/  SHFL.DOWN PT, R35, R176, 0x2, 0x1f ;  /* 0x08401f00b0237f89 */ /* 0x000ea200000e0000 */
[----:B------:R-:W-:Y:S01]  /*4460*/  FFMA.FTZ R126, R151, R101, R126 ;  /* 0x00000065977e7223 */ /* 0x000fe2000001007e */
[----:B------:R-:W-:Y:S01]  /*4470*/  FFMA.FTZ R122, R145, R103, R122 ;  /* 0x00000067917a7223 */ /* 0x000fe2000001007a */
[----:B------:R-:W-:Y:S01]  /*4480*/  FFMA.FTZ R127, R150, R106, R127 ;  /* 0x0000006a967f7223 */ /* 0x000fe2000001007f */
[----:B------:R-:W-:Y:S01]  /*4490*/  FADD.FTZ R93, R140, R93 ;  /* 0x0000005d8c5d7221 */ /* 0x000fe20000010000 */
[----:B------:R-:W-:-:S05]  /*44a0*/  FADD.FTZ R88, R113, R88 ;  /* 0x0000005871587221 */ /* 0x000fca0000010000 */
        /* <DEDUP_REMOVED lines=8> */
[----:B------:R-:W-:Y:S01]  /*4530*/  ISETP.GT.AND P3, PT, R80, 0x17, PT ;  /* 0x000000175000780c */ /* 0x000fe20003f64270 */
[----:B------:R-:W-:Y:S02]  /*4540*/  FMUL.FTZ R35, R139, R166 ;  /* 0x000000a68b237220 */ /* 0x000fe40000410000 */
[----:B------:R-:W2:Y:S02]  /*4550*/  SHFL.DOWN PT, R143, R176, 0x8, 0x1f ;  /* 0x09001f00b08f7f89 */ /* 0x000ea400000e0000 */
[----:B------:R-:W-:-:S08]  /*4560*/  FMUL.FTZ R35, R142, R35 ;  /* 0x000000238e237220 */ /* 0x000fd00000410000 */
[----:B0-----:R-:W-:Y:S01]  /*4570*/  @!P3 FADD.FTZ R161, R161, R34 ;  /* 0x00000022a1a1b221 */ /* 0x001fe20000010000 */
[----:B------:R-:W-:Y:S01]  /*4580*/  FMUL.FTZ R34, R147, R166 ;  /* 0x000000a693227220 */ /* 0x000fe20000410000 */
[C---:B------:R-:W-:Y:S01]  /*4590*/  FMUL.FTZ R147, R139.reuse, R3 ;  /* 0x000000038b937220 */ /* 0x040fe20000410000 */
[----:B--2---:R-:W-:Y:S02]  /*45a0*/  @!P3 FADD.FTZ R176, R176, R143 ;  /* 0x0000008fb0b0b221 */ /* 0x004fe40000010000 */
[----:B------:R-:W0:Y:S01]  /*45b0*/  SHFL.DOWN PT, R112, R161, 0x10, 0x1f ;  /* 0x0a001f00a1707f89 */ /* 0x000e2200000e0000 */
[----:B------:R-:W-:Y:S01]  /*45c0*/  ISETP.NE.AND P3, PT, R80, RZ, PT ;  /* 0x000000ff5000720c */ /* 0x000fe20003f65270 */
[C---:B------:R-:W-:Y:S01]  /*45d0*/  FMUL.FTZ R143, R139.reuse, R162 ;  /* 0x000000a28b8f7220 */ /* 0x040fe20000410000 */
[----:B------:R-:W-:Y:S01]  /*45e0*/  FMUL.FTZ R139, R139, R152 ;  /* 0x000000988b8b7220 */ /* 0x000fe20000410000 */
[----:B------:R-:W2:Y:S01]  /*45f0*/  SHFL.DOWN PT, R149, R176, 0x10, 0x1f ;  /* 0x0a001f00b0957f89 */ /* 0x000ea200000e0000 */
[----:B------:R-:W-:Y:S01]  /*4600*/  FFMA.FTZ R125, R34, R95, R125 ;  /* 0x0000005f227d7223 */ /* 0x000fe2000001007d */
[----:B------:R-:W-:Y:S01]  /*4610*/  FFMA.FTZ R3, R104, R34, R35 ;  /* 0x0000002268037223 */ /* 0x000fe20000010023 */
[----:B------:R-:W-:Y:S01]  /*4620*/  FMUL.FTZ R143, R156, R143 ;  /* 0x0000008f9c8f7220 */ /* 0x000fe20000410000 */
[----:B------:R-:W-:Y:S01]  /*4630*/  FMUL.FTZ R139, R2, R139 ;  /* 0x0000008b028b7220 */ /* 0x000fe20000410000 */
[----:B------:R-:W-:Y:S01]  /*4640*/  FMUL.FTZ R158, R158, R147 ;  /* 0x000000939e9e7220 */ /* 0x000fe20000410000 */
[----:B------:R-:W-:Y:S01]  /*4650*/  FADD.FTZ R92, R3, R92 ;  /* 0x0000005c035c7221 */ /* 0x000fe20000010000 */
[----:B------:R-:W-:Y:S01]  /*4660*/  FFMA.FTZ R36, R114, R141, R143 ;  /* 0x0000008d72247223 */ /* 0x000fe2000001008f */
[----:B------:R-:W-:Y:S01]  /*4670*/  FFMA.FTZ R139, R100, R145, R139 ;  /* 0x00000091648b7223 */ /* 0x000fe2000001008b */
[----:B------:R-:W-:-:S02]  /*4680*/  FFMA.FTZ R158, R115, R150, R158 ;  /* 0x00000096739e7223 */ /* 0x000fc4000001009e */
        /* <DEDUP_REMOVED lines=19> */
.L_x_8771:
[----:B------:R-:W-:Y:S05]  /*47c0*/  BSYNC.RECONVERGENT B0 ;  /* 0x0000000000007941 */ /* 0x000fea0003800200 */
.L_x_8770:
[----:B------:R-:W-:-:S04]  /*47d0*/  UIADD3 UR4, UPT, UPT, UR4, 0x1, URZ ;  /* 0x0000000104047890 */ /* 0x000fc8000fffe0ff */
[----:B------:R-:W-:-:S09]  /*47e0*/  UISETP.GE.AND UP0, UPT, UR4, UR11, UPT ;  /* 0x0000000b0400728c */ /* 0x000fd2000bf06270 */
[----:B------:R-:W-:Y:S05]  /*47f0*/  BRA.U !UP0, `(.L_x_8772) ;  /* 0xffffffe108dc7547 */ /* 0x000fea000b83ffff */
.L_x_8750:
[----:B------:R-:W-:Y:S01]  /*4800*/  BAR.SYNC.DEFER_BLOCKING 0x0 ;  /* 0x0000000000007b1d */ /* 0x000fe20000010000 */
[-C--:B------:R-:W-:Y:S02]  /*4810*/  ISETP.GE.AND P6, PT, R58, R76.reuse, PT ;  /* 0x0000004c3a00720c */ /* 0x080fe40003fc6270 */
[----:B------:R-:W-:Y:S02]  /*4820*/  PRMT R0, RZ, 0x7610, R0 ;  /* 0x00007610ff007816 */ /* 0x000fe40000000000 */
[-C--:B------:R-:W-:Y:S01]  /*4830*/  ISETP.GE.AND P5, PT, R67, R76.reuse, PT ;  /* 0x0000004c4300720c */ /* 0x080fe20003fa6270 */
[----:B------:R-:W2:Y:S01]  /*4840*/  LDCU.64 UR6, c[0x0][0x500] ;  /* 0x0000a000ff0677ac */ /* 0x000ea20008000a00 */
[-C--:B------:R-:W-:Y:S02]  /*4850*/  ISETP.GE.AND P4, PT, R68, R76.reuse, PT ;  /* 0x0000004c4400720c */ /* 0x080fe40003f86270 */
[-C--:B------:R-:W-:Y:S01]  /*4860*/  ISETP.GE.AND P3, PT, R69, R76.reuse, PT ;  /* 0x0000004c4500720c */ /* 0x080fe20003f66270 */
[----:B------:R-:W4:Y:S01]  /*4870*/  LDCU.64 UR8, c[0x0][0x550] ;  /* 0x0000aa00ff0877ac */ /* 0x000f220008000a00 */
[----:B------:R-:W-:-:S02]  /*4880*/  ISETP.GE.AND P2, PT, R70, R76, PT ;  /* 0x0000004c4600720c */ /* 0x000fc40003f46270 */
[-C--:B------:R-:W-:Y:S02]  /*4890*/  ISETP.GE.AND P1, PT, R71, R76.reuse, PT ;  /* 0x0000004c4700720c */ /* 0x080fe40003f26270 */
[-C--:B------:R-:W-:Y:S02]  /*48a0*/  ISETP.GE.AND P0, PT, R72, R76.reuse, PT ;  /* 0x0000004c4800720c */ /* 0x080fe40003f06270 */
[----:B------:R-:W-:Y:S02]  /*48b0*/  PRMT R3, RZ, 0x7610, R3 ;  /* 0x00007610ff037816 */ /* 0x000fe40000000003 */
[----:B------:R-:W-:Y:S01]  /*48c0*/  PRMT R2, RZ, 0x7610, R2 ;  /* 0x00007610ff027816 */ /* 0x000fe20000000002 */
[----:B------:R-:W5:Y:S01]  /*48d0*/  @!P6 LDG.E.U16 R0, desc[UR16][R4.64] ;  /* 0x000000100400e981 */ /* 0x000f62000c1e1500 */
[----:B------:R-:W-:Y:S02]  /*48e0*/  ISETP.GE.AND P6, PT, R73, R76, PT ;  /* 0x0000004c4900720c */ /* 0x000fe40003fc6270 */
[----:B------:R-:W-:Y:S01]  /*48f0*/  PRMT R20, RZ, 0x7610, R20 ;  /* 0x00007610ff147816 */ /* 0x000fe20000000014 */
[----:B------:R-:W3:Y:S01]  /*4900*/  @!P5 LDG.E.U16 R3, desc[UR16][R4.64+0x40] ;  /* 0x000040100403d981 */ /* 0x000ee2000c1e1500 */
[----:B------:R-:W-:-:S02]  /*4910*/  PRMT R7, RZ, 0x7610, R7 ;  /* 0x00007610ff077816 */ /* 0x000fc40000000007 */
[----:B------:R-:W-:Y:S01]  /*4920*/  PRMT R22, RZ, 0x7610, R22 ;  /* 0x00007610ff167816 */ /* 0x000fe20000000016 */
[----:B------:R-:W2:Y:S01]  /*4930*/  @!P4 LDG.E.U16 R2, desc[UR16][R4.64+0x80] ;  /* 0x000080100402c981 */ /* 0x000ea2000c1e1500 */
        /* <DEDUP_REMOVED lines=8> */
[----:B------:R-:W-:Y:S02]  /*49c0*/  PRMT R24, R121, 0x7632, R24 ;  /* 0x0000763279187816 */ /* 0x000fe40000000018 */
[----:B------:R-:W-:Y:S02]  /*49d0*/  F2FP.BF16.F32.PACK_AB R123, R128, R123 ;  /* 0x0000007b807b723e */ /* 0x000fe400000010ff */
[----:B------:R-:W-:Y:S01]  /*49e0*/  F2FP.BF16.F32.PACK_AB R126, R127, R126 ;  /* 0x0000007e7f7e723e */ /* 0x000fe200000010ff */
[----:B-----5:R-:W-:Y:S04]  /*49f0*/  STS.U16 [R77], R0 ;  /* 0x000000004d007388 */ /* 0x020fe80000000400 */
[----:B---3--:R-:W-:Y:S04]  /*4a00*/  STS.U16 [R78+0x40], R3 ;  /* 0x000040034e007388 */ /* 0x008fe80000000400 */
[----:B--2---:R-:W-:Y:S04]  /*4a10*/  STS.U16 [R79+0x80], R2 ;  /* 0x000080024f007388 */ /* 0x004fe80000000400 */
[----:B----4-:R-:W-:Y:S04]  /*4a20*/  STS.U16 [R81+0xc0], R20 ;  /* 0x0000c01451007388 */ /* 0x010fe80000000400 */
[----:B------:R-:W-:Y:S04]  /*4a30*/  STS.U16 [R82+0x100], R7 ;  /* 0x0001000752007388 */ /* 0x000fe80000000400 */
[----:B------:R-:W-:Y:S04]  /*4a40*/  STS.U16 [R83+0x140], R22 ;  /* 0x0001401653007388 */ /* 0x000fe80000000400 */
[----:B------:R-:W-:Y:S04]  /*4a50*/  STS.U16 [R84+0x180], R21 ;  /* 0x0001801554007388 */ /* 0x000fe80000000400 */
[----:B------:R2:W-:Y:S01]  /*4a60*/  STS.U16 [R85+0x1c0], R96 ;  /* 0x0001c06055007388 */ /* 0x0005e20000000400 */
[----:B------:R-:W-:-:S03]  /*4a70*/  NOP ;  /* 0x0000000000007918 */ /* 0x000fc60000000000 */
[----:B------:R-:W3:Y:S01]  /*4a80*/  LDS.U16 R23, [R86] ;  /* 0x0000000056177984 */ /* 0x000ee20000000400 */
[----:B--2---:R-:W2:Y:S03]  /*4a90*/  LDC.64 R96, c[0x0][0x4f8] ;  /* 0x00013e00ff607b82 */ /* 0x004ea60000000a00 */
[----:B------:R-:W4:Y:S04]  /*4aa0*/  LDS.U16 R4, [R86+0x2] ;  /* 0x0000020056047984 */ /* 0x000f280000000400 */
[----:B------:R-:W5:Y:S04]  /*4ab0*/  LDS.U16 R2, [R86+0x6] ;  /* 0x0000060056027984 */ /* 0x000f680000000400 */
[----:B------:R-:W0:Y:S04]  /*4ac0*/  LDS.U16 R0, [R86+0x4] ;  /* 0x0000040056007984 */ /* 0x000e280000000400 */
[----:B------:R-:W-:Y:S01]  /*4ad0*/  LDS.U16 R5, [R86+0xc] ;  /* 0x00000c0056057984 */ /* 0x000fe20000000400 */
[----:B---3--:R-:W-:-:S05]  /*4ae0*/  SHF.L.U32 R23, R23, 0x10, RZ ;  /* 0x0000001017177819 */ /* 0x008fca00000006ff */
[----:B------:R-:W-:-:S05]  /*4af0*/  FADD.FTZ R23, R23, R38 ;  /* 0x0000002617177221 */ /* 0x000fca0000010000 */
[----:B------:R-:W-:Y:S02]  /*4b00*/  FSETP.GTU.FTZ.AND P0, PT, R23, 20, PT ;  /* 0x41a000001700780b */ /* 0x000fe40003f1c000 */
[----:B----4-:R-:W-:Y:S02]  /*4b10*/  SHF.L.U32 R3, R4, 0x10, RZ ;  /* 0x0000001004037819 */ /* 0x010fe400000006ff */
[----:B------:R-:W-:Y:S03]  /*4b20*/  LDS.U16 R4, [R86+0xa] ;  /* 0x00000a0056047984 */ /* 0x000fe60000000400 */
[----:B------:R-:W-:-:S06]  /*4b30*/  FADD.FTZ R3, R3, R38 ;  /* 0x0000002603037221 */ /* 0x000fcc0000010000 */
[----:B------:R-:W-:Y:S01]  /*4b40*/  @!P0 FMUL.FTZ R7, R23, -1.4426950216293334961 ;  /* 0xbfb8aa3b17078820 */ /* 0x000fe20000410000 */
[----:B------:R-:W-:-:S05]  /*4b50*/  FSETP.GTU.FTZ.AND P1, PT, R3, 20, PT ;  /* 0x41a000000300780b */ /* 0x000fca0003f3c000 */
[----:B------:R-:W3:Y:S08]  /*4b60*/  @!P0 MUFU.EX2 R7, R7 ;  /* 0x0000000700078308 */ /* 0x000ef00000000800 */
[----:B------:R-:W-:Y:S02]  /*4b70*/  @!P1 FMUL.FTZ R21, R3, -1.4426950216293334961 ;  /* 0xbfb8aa3b03159820 */ /* 0x000fe40000410000 */
[----:B------:R-:W4:Y:S01]  /*4b80*/  LDS.U16 R3, [R86+0x8] ;  /* 0x0000080056037984 */ /* 0x000f220000000400 */
[----:B---3--:R-:W-:-:S03]  /*4b90*/  @!P0 FADD.FTZ R20, R7, 1 ;  /* 0x3f80000007148421 */ /* 0x008fc60000010000 */
[----:B------:R-:W3:Y:S01]  /*4ba0*/  @!P1 MUFU.EX2 R21, R21 ;  /* 0x0000001500159308 */ /* 0x000ee20000000800 */
[----:B------:R-:W1:Y:S03]  /*4bb0*/  LDS.U16 R7, [R86+0xe] ;  /* 0x00000e0056077984 */ /* 0x000e660000000400 */
[----:B------:R-:W5:Y:S01]  /*4bc0*/  @!P0 MUFU.RCP R23, R20 ;  /* 0x0000001400178308 */ /* 0x000f620000001000 */
[----:B------:R-:W-:Y:S01]  /*4bd0*/  BAR.SYNC.DEFER_BLOCKING 0x0 ;  /* 0x0000000000007b1d */ /* 0x000fe20000010000 */
[----:B---3--:R-:W-:-:S06]  /*4be0*/  @!P1 FADD.FTZ R22, R21, 1 ;  /* 0x3f80000015169421 */ /* 0x008fcc0000010000 */
[----:B------:R-:W3:Y:S01]  /*4bf0*/  @!P1 MUFU.RCP R22, R22 ;  /* 0x0000001600169308 */ /* 0x000ee20000001000 */
[----:B-----5:R-:W-:Y:S01]  /*4c00*/  @!P0 FMUL.FTZ R94, R94, R23 ;  /* 0x000000175e5e8220 */ /* 0x020fe20000410000 */
[----:B------:R-:W-:-:S05]  /*4c10*/  SHF.L.U32 R23, R2, 0x10, RZ ;  /* 0x0000001002177819 */ /* 0x000fca00000006ff */
[----:B------:R-:W-:Y:S01]  /*4c20*/  FADD.FTZ R23, R23, R38 ;  /* 0x0000002617177221 */ /* 0x000fe20000010000 */
[----:B------:R-:W-:-:S04]  /*4c30*/  ISETP.NE.AND P0, PT, R14, RZ, PT ;  /* 0x000000ff0e00720c */ /* 0x000fc80003f05270 */
[----:B------:R-:W-:Y:S01]  /*4c40*/  FSETP.GTU.FTZ.AND P2, PT, R23, 20, PT ;  /* 0x41a000001700780b */ /* 0x000fe20003f5c000 */
[----:B------:R5:W-:Y:S01]  /*4c50*/  STS.U16 [R86+0x2], R24 ;  /* 0x0000021856007388 */ /* 0x000be20000000400 */
[----:B0-----:R-:W-:Y:S01]  /*4c60*/  IMAD.U32 R21, R0, 0x10000, RZ ;  /* 0x0001000000157824 */ /* 0x001fe200078e00ff */
[----:B------:R-:W-:Y:S01]  /*4c70*/  PRMT R20, R124, 0x7632, R20 ;  /* 0x000076327c147816 */ /* 0x000fe20000000014 */
[----:B---3--:R-:W-:Y:S01]  /*4c80*/  @!P1 FMUL.FTZ R93, R93, R22 ;  /* 0x000000165d5d9220 */ /* 0x008fe20000410000 */
[----:B------:R-:W-:Y:S01]  /*4c90*/  PRMT R22, R123, 0x7632, R22 ;  /* 0x000076327b167816 */ /* 0x000fe20000000016 */
[----:B------:R-:W-:Y:S01]  /*4ca0*/  FADD.FTZ R0, R21, R38 ;  /* 0x0000002615007221 */ /* 0x000fe20000010000 */
[----:B-----5:R-:W-:Y:S01]  /*4cb0*/  PRMT R24, R126, 0x7632, R24 ;  /* 0x000076327e187816 */ /* 0x020fe20000000018 */
[----:B------:R-:W-:Y:S01]  /*4cc0*/  STS.U16 [R86], R121 ;  /* 0x0000007956007388 */ /* 0x000fe20000000400 */
[----:B----4-:R-:W-:-:S04]  /*4cd0*/  SHF.L.U32 R3, R3, 0x10, RZ ;  /* 0x0000001003037819 */ /* 0x010fc800000006ff */
[----:B------:R-:W-:Y:S01]  /*4ce0*/  @!P2 FMUL.FTZ R2, R23, -1.4426950216293334961 ;  /* 0xbfb8aa3b1702a820 */ /* 0x000fe20000410000 */
[----:B------:R-:W-:Y:S01]  /*4cf0*/  STS.U16 [R86+0x4], R124 ;  /* 0x0000047c56007388 */ /* 0x000fe20000000400 */
[----:B------:R-:W-:-:S03]  /*4d00*/  FSETP.GTU.FTZ.AND P6, PT, R0, 20, PT ;  /* 0x41a000000000780b */ /* 0x000fc60003fdc000 */
[----:B------:R0:W-:Y:S04]  /*4d10*/  STS.U16 [R86+0x6], R20 ;  /* 0x0000061456007388 */ /* 0x0001e80000000400 */
[----:B------:R-:W-:Y:S04]  /*4d20*/  STS.U16 [R86+0x8], R123 ;  /* 0x0000087b56007388 */ /* 0x000fe80000000400 */
[----:B------:R3:W-:Y:S04]  /*4d30*/  STS.U16 [R86+0xa], R22 ;  /* 0x00000a1656007388 */ /* 0x0007e80000000400 */
[----:B------:R-:W-:Y:S04]  /*4d40*/  STS.U16 [R86+0xc], R126 ;  /* 0x00000c7e56007388 */ /* 0x000fe80000000400 */
[----:B------:R-:W-:Y:S01]  /*4d50*/  STS.U16 [R86+0xe], R24 ;  /* 0x00000e1856007388 */ /* 0x000fe20000000400 */
        /* <DEDUP_REMOVED lines=12> */
[----:B------:R-:W-:-:S02]  /*4e20*/  SHF.L.U32 R21, R4, 0x10, RZ ;  /* 0x0000001004157819 */ /* 0x000fc400000006ff */
[----:B------:R-:W-:Y:S01]  /*4e30*/  FSETP.GTU.FTZ.AND P1, PT, R3, 20, PT ;  /* 0x41a000000300780b */ /* 0x000fe20003f3c000 */
[----:B-1----:R-:W-:Y:S01]  /*4e40*/  IMAD.U32 R7, R7, 0x10000, RZ ;  /* 0x0001000007077824 */ /* 0x002fe200078e00ff */
[----:B------:R-:W-:Y:S01]  /*4e50*/  SHF.L.U32 R5, R5, 0x10, RZ ;  /* 0x0000001005057819 */ /* 0x000fe200000006ff */
[--C-:B------:R-:W-:Y:S01]  /*4e60*/  FADD.FTZ R21, R21, R38.reuse ;  /* 0x0000002615157221 */ /* 0x100fe20000010000 */
[----:B------:R-:W-:Y:S01]  /*4e70*/  @!P6 FMUL.FTZ R0, R0, -1.4426950216293334961 ;  /* 0xbfb8aa3b0000e820 */ /* 0x000fe20000410000 */
[--C-:B------:R-:W-:Y:S02]  /*4e80*/  FADD.FTZ R7, R7, R38.reuse ;  /* 0x0000002607077221 */ /* 0x100fe40000010000 */
[----:B------:R-:W-:Y:S01]  /*4e90*/  FADD.FTZ R5, R5, R38 ;  /* 0x0000002605057221 */ /* 0x000fe20000010000 */
[----:B------:R-:W-:Y:S02]  /*4ea0*/  FSETP.GTU.FTZ.AND P3, PT, R21, 20, PT ;  /* 0x41a000001500780b */ /* 0x000fe40003f7c000 */
[----:B------:R-:W1:Y:S01]  /*4eb0*/  @!P6 MUFU.EX2 R0, R0 ;  /* 0x000000000000e308 */ /* 0x000e620000000800 */
[----:B------:R-:W-:-:S02]  /*4ec0*/  FSETP.GTU.FTZ.AND P5, PT, R7, 20, PT ;  /* 0x41a000000700780b */ /* 0x000fc40003fbc000 */
[----:B------:R-:W-:Y:S01]  /*4ed0*/  @!P1 FMUL.FTZ R3, R3, -1.4426950216293334961 ;  /* 0xbfb8aa3b03039820 */ /* 0x000fe20000410000 */
[----:B------:R-:W4:Y:S01]  /*4ee0*/  @!P2 MUFU.EX2 R2, R2 ;  /* 0x000000020002a308 */ /* 0x000f220000000800 */
[----:B------:R-:W-:-:S04]  /*4ef0*/  FSETP.GTU.FTZ.AND P4, PT, R5, 20, PT ;  /* 0x41a000000500780b */ /* 0x000fc80003f9c000 */
[----:B------:R-:W5:Y:S01]  /*4f00*/  @!P1 MUFU.EX2 R3, R3 ;  /* 0x0000000300039308 */ /* 0x000f620000000800 */
[----:B------:R-:W2:Y:S01]  /*4f10*/  LDS R24, [UR5+0x210] ;  /* 0x00021005ff187984 */ /* 0x000ea20008000800 */
[----:B------:R-:W-:-:S03]  /*4f20*/  @!P3 FMUL.FTZ R4, R21, -1.4426950216293334961 ;  /* 0xbfb8aa3b1504b820 */ /* 0x000fc60000410000 */
[----:B------:R-:W-:Y:S01]  /*4f30*/  @!P5 FMUL.FTZ R7, R7, -1.4426950216293334961 ;  /* 0xbfb8aa3b0707d820 */ /* 0x000fe20000410000 */
[----:B-1----:R-:W-:Y:S01]  /*4f40*/  @!P6 FADD.FTZ R0, R0, 1 ;  /* 0x3f8000000000e421 */ /* 0x002fe20000010000 */
[----:B0-----:R4:W0:Y:S02]  /*4f50*/  @!P3 MUFU.EX2 R20, R4 ;  /* 0x000000040014b308 */ /* 0x0018240000000800 */
[----:B------:R-:W-:Y:S02]  /*4f60*/  @!P4 FMUL.FTZ R5, R5, -1.4426950216293334961 ;  /* 0xbfb8aa3b0505c820 */ /* 0x000fe40000410000 */
[----:B---3--:R1:W-:Y:S01]  /*4f70*/  @!P5 MUFU.EX2 R22, R7 ;  /* 0x000000070016d308 */ /* 0x0083e20000000800 */
[----:B----4-:R-:W-:-:S03]  /*4f80*/  @!P2 FADD.FTZ R4, R2, 1 ;  /* 0x3f8000000204a421 */ /* 0x010fc60000010000 */
[----:B------:R-:W3:Y:S01]  /*4f90*/  @!P6 MUFU.RCP R95, R0 ;  /* 0x00000000005fe308 */ /* 0x000ee20000001000 */
[----:B-1----:R-:W-:-:S07]  /*4fa0*/  SHF.R.S32.HI R7, RZ, 0x1f, R6 ;  /* 0x0000001fff077819 */ /* 0x002fce0000011406 */
[----:B------:R5:W1:Y:S04]  /*4fb0*/  @!P4 MUFU.EX2 R21, R5 ;  /* 0x000000050015c308 */ /* 0x000a680000000800 */
[----:B------:R-:W4:Y:S01]  /*4fc0*/  @!P2 MUFU.RCP R4, R4 ;  /* 0x000000040004a308 */ /* 0x000f220000001000 */
[----:B-----5:R-:W-:Y:S01]  /*4fd0*/  @!P1 FADD.FTZ R5, R3, 1 ;  /* 0x3f80000003059421 */ /* 0x020fe20000010000 */
[----:B--2---:R-:W-:-:S04]  /*4fe0*/  IMAD.WIDE.U32 R2, R96, UR18, R6 ;  /* 0x0000001260027c25 */ /* 0x004fc8000f8e0006 */
[----:B------:R-:W-:Y:S02]  /*4ff0*/  IMAD R3, R97, UR18, R3 ;  /* 0x0000001261037c24 */ /* 0x000fe4000f8e0203 */
[----:B------:R-:W2:Y:S01]  /*5000*/  @!P1 MUFU.RCP R5, R5 ;  /* 0x0000000500059308 */ /* 0x000ea20000001000 */
[----:B------:R-:W-:-:S04]  /*5010*/  IMAD.WIDE.U32 R2, R39, UR6, R2 ;  /* 0x0000000627027c25 */ /* 0x000fc8000f8e0002 */
[----:B0-----:R-:W-:Y:S01]  /*5020*/  @!P3 FADD.FTZ R20, R20, 1 ;  /* 0x3f8000001414b421 */ /* 0x001fe20000010000 */
[----:B-1----:R-:W-:Y:S01]  /*5030*/  @!P4 FADD.FTZ R21, R21, 1 ;  /* 0x3f8000001515c421 */ /* 0x002fe20000010000 */
[----:B------:R-:W-:Y:S01]  /*5040*/  @!P5 FADD.FTZ R22, R22, 1 ;  /* 0x3f8000001616d421 */ /* 0x000fe20000010000 */
[----:B---3--:R-:W-:Y:S01]  /*5050*/  @!P6 FMUL.FTZ R92, R92, R95 ;  /* 0x0000005f5c5ce220 */ /* 0x008fe20000410000 */
[----:B------:R-:W-:Y:S01]  /*5060*/  IMAD R0, R39, UR7, R3 ;  /* 0x0000000727007c24 */ /* 0x000fe2000f8e0203 */
[----:B------:R-:W-:Y:S01]  /*5070*/  IADD3 R3, P6, PT, R58, R2, RZ ;  /* 0x000000023a037210 */ /* 0x000fe20007fde0ff */
[----:B----4-:R-:W-:Y:S01]  /*5080*/  @!P2 FMUL.FTZ R91, R91, R4 ;  /* 0x000000045b5ba220 */ /* 0x010fe20000410000 */
[----:B------:R-:W0:Y:S01]  /*5090*/  @!P3 MUFU.RCP R20, R20 ;  /* 0x000000140014b308 */ /* 0x000e220000001000 */
[----:B------:R-:W1:Y:S01]  /*50a0*/  LDCU.64 UR6, c[0x0][0x560] ;  /* 0x0000ac00ff0677ac */ /* 0x000e620008000a00 */
[----:B------:R-:W-:Y:S02]  /*50b0*/  IADD3.X R0, PT, PT, RZ, R0, RZ, P6, !PT ;  /* 0x00000000ff007210 */ /* 0x000fe400037fe4ff */
[----:B------:R-:W-:-:S04]  /*50c0*/  LEA R2, P2, R3, UR8, 0x1 ;  /* 0x0000000803027c11 */ /* 0x000fc8000f8408ff */
[----:B------:R-:W3:Y:S01]  /*50d0*/  @!P4 MUFU.RCP R21, R21 ;  /* 0x000000150015c308 */ /* 0x000ee20000001000 */
[----:B--2---:R-:W-:Y:S01]  /*50e0*/  @!P1 FMUL.FTZ R90, R90, R5 ;  /* 0x000000055a5a9220 */ /* 0x004fe20000410000 */
[----:B------:R-:W-:-:S06]  /*50f0*/  LEA.HI.X R3, R3, UR9, R0, 0x1, P2 ;  /* 0x0000000903037c11 */ /* 0x000fcc00090f0c00 */
[----:B------:R-:W2:Y:S01]  /*5100*/  @!P5 MUFU.RCP R22, R22 ;  /* 0x000000160016d308 */ /* 0x000ea20000001000 */
[-C--:B------:R-:W-:Y:S02]  /*5110*/  ISETP.GE.AND P1, PT, R58, R24.reuse, PT ;  /* 0x000000183a00720c */ /* 0x080fe40003f26270 */
[----:B------:R-:W-:Y:S01]  /*5120*/  ISETP.GE.AND P2, PT, R67, R24, PT ;  /* 0x000000184300720c */ /* 0x000fe20003f46270 */
[----:B0-----:R-:W-:Y:S01]  /*5130*/  @!P3 FMUL.FTZ R89, R89, R20 ;  /* 0x000000145959b220 */ /* 0x001fe20000410000 */
[-C--:B------:R-:W-:Y:S02]  /*5140*/  ISETP.GE.AND P3, PT, R68, R24.reuse, PT ;  /* 0x000000184400720c */ /* 0x080fe40003f66270 */
[-C--:B------:R-:W-:Y:S01]  /*5150*/  ISETP.GE.AND P6, PT, R71, R24.reuse, PT ;  /* 0x000000184700720c */ /* 0x080fe20003fc6270 */
[----:B---3--:R-:W-:Y:S01]  /*5160*/  @!P4 FMUL.FTZ R88, R88, R21 ;  /* 0x000000155858c220 */ /* 0x008fe20000410000 */
[----:B------:R-:W-:-:S05]  /*5170*/  ISETP.GE.AND P4, PT, R70, R24, PT ;  /* 0x000000184600720c */ /* 0x000fca0003f86270 */
[----:B------:R-:W-:Y:S01]  /*5180*/  @!P1 STG.E.U16 desc[UR16][R2.64], R23 ;  /* 0x0000001702009986 */ /* 0x000fe2000c101510 */
[----:B------:R-:W-:Y:S01]  /*5190*/  ISETP.GE.AND P1, PT, R72, R24, PT ;  /* 0x000000184800720c */ /* 0x000fe20003f26270 */
[----:B--2---:R-:W-:Y:S02]  /*51a0*/  @!P5 FMUL.FTZ R87, R87, R22 ;  /* 0x000000165757d220 */ /* 0x004fe40000410000 */
        /* <DEDUP_REMOVED lines=85> */
.L_x_8733:
        /* <DEDUP_REMOVED lines=34> */
.L_x_8775:
[----:B------:R-:W-:Y:S05]  /*5920*/  BSYNC.RECONVERGENT B0 ;  /* 0x0000000000007941 */ /* 0x000fea0003800200 */
.L_x_8774:
        /* <DEDUP_REMOVED lines=26> */
.L_x_8777:
[----:B------:R-:W-:Y:S05]  /*5ad0*/  BSYNC.RECONVERGENT B0 ;  /* 0x0000000000007941 */ /* 0x000fea0003800200 */
.L_x_8776:
        /* <DEDUP_REMOVED lines=13> */
.L_x_8779:
[----:B------:R-:W-:Y:S01]  /*5bb0*/  LEA R0, R13, UR4, 0x2 ;  /* 0x000000040d007c11 */ /* 0x000fe2000f8e10ff */
[----:B0-----:R-:W-:Y:S01]  /*5bc0*/  IMAD.MOV.U32 R6, RZ, RZ, R2 ;  /* 0x000000ffff067224 */ /* 0x001fe200078e0002 */
[----:B------:R-:W-:Y:S02]  /*5bd0*/  SHF.R.S32.HI R4, RZ, 0x1f, R13 ;  /* 0x0000001fff047819 */ /* 0x000fe4000001140d */
[----:B------:R-:W-:Y:S01]  /*5be0*/  MOV R7, R39 ;  /* 0x0000002700077202 */ /* 0x000fe20000000f00 */
[----:B------:R-:W0:Y:S01]  /*5bf0*/  LDS R15, [R0+0x18f8] ;  /* 0x0018f800000f7984 */ /* 0x000e220000000800 */
[----:B------:R-:W-:Y:S01]  /*5c00*/  MOV R42, R16 ;  /* 0x00000010002a7202 */ /* 0x000fe20000000f00 */
[C---:B------:R-:W-:Y:S02]  /*5c10*/  IMAD R10, R4.reuse, UR10, RZ ;  /* 0x0000000a040a7c24 */ /* 0x040fe4000f8e02ff */
        /* <DEDUP_REMOVED lines=18> */
.L_x_8778:
[----:B------:R-:W-:Y:S05]  /*5d40*/  EXIT ;  /* 0x000000000000794d */ /* 0x000fea0003800000 */
.L_x_8780:
        /* <DEDUP_REMOVED lines=11> */
.L_x_10514:


//--------------------- .text._Z25selective_scan_bwd_kernelI32Selective_Scan_bwd_kernel_traitsILi32ELi8ELb0ELb1ELb0ELb1ELb1EN3c108BFloat16EfEEv12SSMParamsBwd --------------------------
	.section	.text._Z25selective_scan_bwd_kernelI32Selective_Scan_bwd_kernel_traitsILi32ELi8ELb0ELb1ELb0ELb1ELb1EN3c108BFloat16EfEEv12SSMParamsBwd,"ax",@progbits
	.align	128
        .global         _Z25selective_scan_bwd_kernelI32Selective_Scan_bwd_kernel_traitsILi32ELi8ELb0ELb1ELb0ELb1ELb1EN3c108BFloat16EfEEv12SSMParamsBwd
        .type           _Z25selective_scan_bwd_kernelI32Selective_Scan_bwd_kernel_traitsILi32ELi8ELb0ELb1ELb0ELb1ELb1EN3c108BFloat16EfEEv12SSMParamsBwd,@function
        .size           _Z25selective_scan_bwd_kernelI32Selective_Scan_bwd_kernel_traitsILi32ELi8ELb0ELb1ELb0ELb1ELb1EN3c108BFloat16EfEEv12SSMParamsBwd,(.L_x_10515 - _Z25selective_scan_bwd_kernelI32Selective_Scan_bwd_kernel_traitsILi32ELi8ELb0ELb1ELb0ELb1ELb1EN3c108BFloat16EfEEv12SSMParamsBwd)
        .other          _Z25selective_scan_bwd_kernelI32Selective_Scan_bwd_kernel_traitsILi32ELi8ELb0ELb1ELb0ELb1ELb1EN3c108BFloat16EfEEv12SSMParamsBwd,@"STO_CUDA_ENTRY STV_DEFAULT"
_Z25selective_scan_bwd_kernelI32Selective_Scan_bwd_kernel_traitsILi32ELi8ELb0ELb1ELb0ELb1ELb1EN3c108BFloat16EfEEv12SSMParamsBwd:
.text._Z25selective_scan_bwd_kernelI32Selective_Scan_bwd_kernel_traitsILi32ELi8ELb0ELb1ELb0ELb1ELb1EN3c108BFloat16EfEEv12SSMParamsBwd:
        /* <DEDUP_REMOVED lines=31> */
[----:B---3--:R-:W-:Y:S01]  /*01f0*/  IABS R2, R39 ;  /* 0x0000002700027213 */ /* 0x008fe20000000000 */
[----:B0-----:R-:W-:-:S05]  /*0200*/  IMAD.MOV.U32 R6, RZ, RZ, RZ ;  /* 0x000000ffff067224 */ /* 0x001fca00078e00ff */
        /* <DEDUP_REMOVED lines=15> */
[----:B------:R-:W-:Y:S01]  /*0300*/  LOP3.LUT R4, R39, R8, RZ, 0x3c, !PT ;  /* 0x0000000827047212 */ /* 0x000fe200078e3cff */
[----:B------:R-:W3:Y:S01]  /*0310*/  @P0 LDC R21, c[0x0][0x38c] ;  /* 0x0000e300ff150b82 */ /* 0x000ee20000000800 */
[----:B------:R-:W-:-:S07]  /*0320*/  ISETP.GE.U32.AND P1, PT, R0, R9, PT ;  /* 0x000000090000720c */ /* 0x000fce0003f26070 */
        /* <DEDUP_REMOVED lines=9> */
[----:B------:R-:W-:Y:S01]  /*03c0*/  @P1 VIADD R7, R7, 0x1 ;  /* 0x0000000107071836 */ /* 0x000fe20000000000 */
[----:B------:R-:W-:Y:S01]  /*03d0*/  MOV R3, UR5 ;  /* 0x0000000500037c02 */ /* 0x000fe20008000f00 */
[----:B------:R-:W-:Y:S01]  /*03e0*/  IMAD.U32 R3, RZ, RZ, UR8 ;  /* 0x00000008ff037e24 */ /* 0x000fe2000f8e00ff */
[----:B------:R-:W0:Y:S02]  /*03f0*/  LDCU.64 UR8, c[0x0][0x3b0] ;  /* 0x00007600ff0877ac */ /* 0x000e240008000a00 */
[----:B------:R-:W-:-:S02]  /*0400*/  MOV R27, R7 ;  /* 0x00000007001b7202 */ /* 0x000fc40000000f00 */
[----:B------:R-:W4:Y:S01]  /*0410*/  @P0 LDC.64 R6, c[0x0][0x480] ;  /* 0x00012000ff060b82 */ /* 0x000f220000000a00 */
[----:B------:R-:W-:Y:S01]  /*0420*/  ISETP.NE.AND P2, PT, R8, RZ, PT ;  /* 0x000000ff0800720c */ /* 0x000fe20003f45270 */
[----:B------:R-:W-:-:S04]  /*0430*/  IMAD.WIDE.U32 R2, R39, UR10, R2 ;  /* 0x0000000a27027c25 */ /* 0x000fc8000f8e0002 */
[----:B--2---:R-:W-:Y:S01]  /*0440*/  @P0 IMAD R0, R0, UR18, R39 ;  /* 0x0000001200000c24 */ /* 0x004fe2000f8e0227 */
[----:B------:R-:W-:-:S03]  /*0450*/  MOV R5, UR4 ;  /* 0x0000000400057c02 */ /* 0x000fc60008000f00 */
[----:B------:R-:W-:Y:S01]  /*0460*/  @P0 IMAD R0, R0, R19, RZ ;  /* 0x0000001300000224 */ /* 0x000fe200078e02ff */
[----:B-1----:R-:W-:Y:S01]  /*0470*/  UIMAD.WIDE.U32 UR4, UR18, UR6, URZ ;  /* 0x00000006120472a5 */ /* 0x002fe2000f8e00ff */
[----:B------:R-:W-:Y:S01]  /*0480*/  IMAD R13, R39, UR11, R3 ;  /* 0x0000000b270d7c24 */ /* 0x000fe2000f8e0203 */
[----:B------:R-:W-:Y:S01]  /*0490*/  @!P3 IADD3 R27, PT, PT, -R27, RZ, RZ ;  /* 0x000000ff1b1bb210 */ /* 0x000fe20007ffe1ff */
[----:B---3--:R-:W-:Y:S01]  /*04a0*/  @P0 IMAD R3, R0, R21, RZ ;  /* 0x0000001500030224 */ /* 0x008fe200078e02ff */
[----:B------:R-:W-:Y:S01]  /*04b0*/  @!P2 LOP3.LUT R27, RZ, R8, RZ, 0x33, !PT ;  /* 0x00000008ff1ba212 */ /* 0x000fe200078e33ff */
[----:B------:R-:W1:Y:S01]  /*04c0*/  LDC.64 R20, c[0x0][0x4a8] ;  /* 0x00012a00ff147b82 */ /* 0x000e620000000a00 */
[----:B------:R-:W-:Y:S02]  /*04d0*/  UIMAD UR5, UR18, UR7, UR5 ;  /* 0x00000007120572a4 */ /* 0x000fe4000f8e0205 */
[----:B0-----:R-:W-:Y:S01]  /*04e0*/  UIMAD.WIDE.U32 UR6, UR18, UR8, URZ ;  /* 0x00000008120672a5 */ /* 0x001fe2000f8e00ff */
        /* <DEDUP_REMOVED lines=23> */
[----:B-1----:R-:W-:Y:S01]  /*0660*/  IMAD.WIDE.U32 R16, R39, R20, RZ ;  /* 0x0000001427107225 */ /* 0x002fe200078e00ff */
[----:B------:R-:W-:-:S02]  /*0670*/  LEA.HI.X R52, R52, R23, R4, 0x1, P0 ;  /* 0x0000001734347211 */ /* 0x000fc400000f0c04 */
[----:B------:R-:W-:Y:S02]  /*0680*/  LEA R42, P2, R2, R42, 0x1 ;  /* 0x0000002a022a7211 */ /* 0x000fe400078408ff */
[----:B------:R-:W-:Y:S02]  /*0690*/  IADD3.X R0, PT, PT, R0, R7, RZ, P5, !PT ;  /* 0x0000000700007210 */ /* 0x000fe40002ffe4ff */
        /* <DEDUP_REMOVED lines=53> */
[C---:B------:R-:W-:Y:S02]  /*09f0*/  IADD3 R54, PT, PT, R14.reuse, 0x200, RZ ;  /* 0x000002000e367810 */ /* 0x040fe40007ffe0ff */
        /* <DEDUP_REMOVED lines=19> */
.L_x_8822:
[----:B------:R-:W0:Y:S01]  /*0b30*/  LDC.64 R20, c[0x0][0x410] ;  /* 0x00010400ff147b82 */ /* 0x000e220000000a00 */
[----:B------:R-:W-:Y:S01]  /*0b40*/  IADD3 R40, PT, PT, R74, -0x1, RZ ;  /* 0xffffffff4a287810 */ /* 0x000fe20007ffe0ff */
[----:B------:R-:W1:Y:S01]  /*0b50*/  LDCU UR4, c[0x0][0x388] ;  /* 0x00007100ff0477ac */ /* 0x000e620008000800 */
[----:B------:R-:W-:Y:S01]  /*0b60*/  HFMA2 R7, -RZ, RZ, 0, 0 ;  /* 0x00000000ff077431 */ /* 0x000fe200000001ff */
[----:B------:R-:W-:Y:S02]  /*0b70*/  SHF.L.U32 R31, R56, 0x1, RZ ;  /* 0x00000001381f7819 */ /* 0x000fe400000006ff */
[----:B------:R-:W-:Y:S01]  /*0b80*/  IMAD.SHL.U32 R6, R40, 0x100, RZ ;  /* 0x0000010028067824 */ /* 0x000fe200078e00ff */
[----:B------:R-:W-:Y:S01]  /*0b90*/  PRMT R29, RZ, 0x7610, R29 ;  /* 0x00007610ff1d7816 */ /* 0x000fe2000000001d */
[----:B------:R-:W2:Y:S01]  /*0ba0*/  LDC.64 R22, c[0x0][0x420] ;  /* 0x00010800ff167b82 */ /* 0x000ea20000000a00 */
[----:B------:R-:W-:Y:S02]  /*0bb0*/  IADD3 R30, P4, PT, R31, R42, RZ ;  /* 0x0000002a1f1e7210 */ /* 0x000fe40007f9e0ff */
[----:B------:R-:W-:-:S05]  /*0bc0*/  PRMT R33, RZ, 0x7610, R33 ;  /* 0x00007610ff217816 */ /* 0x000fca0000000021 */
[----:B------:R-:W3:Y:S01]  /*0bd0*/  LDC.64 R26, c[0x0][0x418] ;  /* 0x00010600ff1a7b82 */ /* 0x000ee20000000a00 */
[----:B-1----:R-:W-:-:S07]  /*0be0*/  IADD3 R77, PT, PT, -R6, UR4, RZ ;  /* 0x00000004064d7c10 */ /* 0x002fce000fffe1ff */
[----:B------:R-:W1:Y:S01]  /*0bf0*/  LDC.64 R24, c[0x0][0x428] ;  /* 0x00010a00ff187b82 */ /* 0x000e620000000a00 */
[----:B0-----:R-:W-:Y:S01]  /*0c00*/  IMAD.WIDE.U32 R2, R20, UR18, R6 ;  /* 0x0000001214027c25 */ /* 0x001fe2000f8e0006 */
[----:B------:R-:W-:Y:S02]  /*0c10*/  PRMT R20, RZ, 0x7610, R20 ;  /* 0x00007610ff147816 */ /* 0x000fe40000000014 */
[-C--:B------:R-:W-:Y:S01]  /*0c20*/  ISETP.GE.AND P6, PT, R66, R77.reuse, PT ;  /* 0x0000004d4200720c */ /* 0x080fe20003fc6270 */
[----:B------:R-:W-:Y:S01]  /*0c30*/  IMAD R3, R21, UR18, R3 ;  /* 0x0000001215037c24 */ /* 0x000fe2000f8e0203 */
[----:B------:R-:W-:Y:S01]  /*0c40*/  ISETP.GE.AND P5, PT, R67, R77, PT ;  /* 0x0000004d4300720c */ /* 0x000fe20003fa6270 */
        /* <DEDUP_REMOVED lines=14> */
[----:B------:R-:W-:Y:S01]  /*0d30*/  IADD3.X R3, PT, PT, RZ, R52, RZ, P0, !PT ;  /* 0x00000034ff037210 */ /* 0x000fe200007fe4ff */
[----:B------:R-:W-:Y:S01]  /*0d40*/  IMAD R26, R39, R25, R5 ;  /* 0x00000019271a7224 */ /* 0x000fe200078e0205 */
[C---:B------:R-:W-:Y:S02]  /*0d50*/  IADD3 R25, P3, PT, R56.reuse, R4, RZ ;  /* 0x0000000438197210 */ /* 0x040fe40007f7e0ff */
[----:B------:R-:W-:Y:S01]  /*0d60*/  IADD3 R4, P1, PT, R31, R48, RZ ;  /* 0x000000301f047210 */ /* 0x000fe20007f3e0ff */
[----:B------:R-:W-:Y:S01]  /*0d70*/  IMAD.X R31, RZ, RZ, R44, P4 ;  /* 0x000000ffff1f7224 */ /* 0x000fe200020e062c */
[-C--:B------:R-:W-:Y:S02]  /*0d80*/  ISETP.GE.AND P4, PT, R56, R77.reuse, PT ;  /* 0x0000004d3800720c */ /* 0x080fe40003f86270 */
[----:B------:R-:W-:Y:S02]  /*0d90*/  IADD3.X R5, PT, PT, RZ, R50, RZ, P1, !PT ;  /* 0x00000032ff057210 */ /* 0x000fe40000ffe4ff */
[----:B------:R-:W-:-:S02]  /*0da0*/  ISETP.GE.AND P0, PT, R68, R77, PT ;  /* 0x0000004d4400720c */ /* 0x000fc40003f06270 */
[-C--:B------:R-:W-:Y:S02]  /*0db0*/  ISETP.GE.AND P1, PT, R69, R77.reuse, PT ;  /* 0x0000004d4500720c */ /* 0x080fe40003f26270 */
[-C--:B------:R-:W-:Y:S01]  /*0dc0*/  ISETP.GE.AND P2, PT, R70, R77.reuse, PT ;  /* 0x0000004d4600720c */ /* 0x080fe20003f46270 */
[----:B------:R-:W2:Y:S01]  /*0dd0*/  @!P6 LDG.E.U16 R21, desc[UR16][R2.64+0x40] ;  /* 0x000040100215e981 */ /* 0x000ea2000c1e1500 */
[----:B------:R-:W-:Y:S02]  /*0de0*/  IADD3.X R26, PT, PT, RZ, R26, RZ, P3, !PT ;  /* 0x0000001aff1a7210 */ /* 0x000fe40001ffe4ff */
[----:B------:R-:W-:Y:S01]  /*0df0*/  P2R R96, PR, RZ, 0x10 ;  /* 0x00000010ff607803 */ /* 0x000fe20000000000 */
[----:B------:R-:W3:Y:S01]  /*0e00*/  @!P4 LDG.E.U16 R20, desc[UR16][R2.64] ;  /* 0x000000100214c981 */ /* 0x000ee2000c1e1500 */
[-C--:B------:R-:W-:Y:S02]  /*0e10*/  ISETP.GE.AND P3, PT, R71, R77.reuse, PT ;  /* 0x0000004d4700720c */ /* 0x080fe40003f66270 */
[----:B------:R-:W-:Y:S01]  /*0e20*/  ISETP.GE.AND P4, PT, R72, R77, PT ;  /* 0x0000004d4800720c */ /* 0x000fe20003f86270 */
[----:B------:R-:W4:Y:S01]  /*0e30*/  @!P5 LDG.E.U16 R23, desc[UR16][R2.64+0x80] ;  /* 0x000080100217d981 */ /* 0x000f22000c1e1500 */
[----:B------:R-:W-:Y:S01]  /*0e40*/  PRMT R24, RZ, 0x7610, R24 ;  /* 0x00007610ff187816 */ /* 0x000fe20000000018 */
[----:B------:R-:W0:Y:S01]  /*0e50*/  S2R R85, SR_LANEID ;  /* 0x0000000000557919 */ /* 0x000e220000000000 */
[----:B------:R-:W1:Y:S01]  /*0e60*/  S2UR UR5, SR_CgaCtaId ;  /* 0x00000000000579c3 */ /* 0x000e620000008800 */
[----:B------:R-:W-:Y:S01]  /*0e70*/  UMOV UR4, 0x400 ;  /* 0x0000040000047882 */ /* 0x000fe20000000000 */
[----:B------:R-:W-:Y:S01]  /*0e80*/  P2R R88, PR, RZ, 0x40 ;  /* 0x00000040ff587803 */ /* 0x000fe20000000000 */
[----:B------:R-:W4:Y:S01]  /*0e90*/  @!P0 LDG.E.U16 R29, desc[UR16][R2.64+0xc0] ;  /* 0x0000c010021d8981 */ /* 0x000f22000c1e1500 */
[----:B------:R-:W-:-:S02]  /*0ea0*/  PRMT R37, RZ, 0x7610, R37 ;  /* 0x00007610ff257816 */ /* 0x000fc40000000025 */
[----:B------:R-:W-:Y:S01]  /*0eb0*/  PRMT R87, RZ, 0x7610, R87 ;  /* 0x00007610ff577816 */ /* 0x000fe20000000057 */
[----:B------:R-:W4:Y:S01]  /*0ec0*/  @!P1 LDG.E.U16 R22, desc[UR16][R2.64+0x100] ;  /* 0x0001001002169981 */ /* 0x000f22000c1e1500 */
        /* <DEDUP_REMOVED lines=8> */
[----:B------:R0:W4:Y:S01]  /*0f50*/  @!P4 LDG.E.U16 R35, desc[UR16][R2.64+0x1c0] ;  /* 0x0001c0100223c981 */ /* 0x000122000c1e1500 */
[----:B------:R-:W-:Y:S02]  /*0f60*/  PRMT R92, RZ, 0x7610, R92 ;  /* 0x00007610ff5c7816 */ /* 0x000fe4000000005c */
[----:B------:R-:W-:Y:S01]  /*0f70*/  P2R R100, PR, RZ, 0x20 ;  /* 0x00000020ff647803 */ /* 0x000fe20000000000 */
[----:B-1----:R-:W-:Y:S01]  /*0f80*/  ULEA UR5, UR5, UR4, 0x18 ;  /* 0x0000000405057291 */ /* 0x002fe2000f8ec0ff */
[C---:B0-----:R-:W-:Y:S02]  /*0f90*/  IADD3 R28, PT, PT, R85.reuse, 0x20, RZ ;  /* 0x00000020551c7810 */ /* 0x041fe40007ffe0ff */
[C---:B------:R-:W-:Y:S01]  /*0fa0*/  IADD3 R32, PT, PT, R85.reuse, 0x40, RZ ;  /* 0x0000004055207810 */ /* 0x040fe20007ffe0ff */
[----:B------:R-:W-:Y:S01]  /*0fb0*/  VIADD R2, R85, 0x60 ;  /* 0x0000006055027836 */ /* 0x000fe20000000000 */
[----:B------:R-:W-:-:S02]  /*0fc0*/  LEA.HI.SX32 R28, R28, R85, 0x1b ;  /* 0x000000551c1c7211 */ /* 0x000fc400078fdaff */
[-C--:B------:R-:W-:Y:S02]  /*0fd0*/  LEA.HI.SX32 R32, R32, R85.reuse, 0x1b ;  /* 0x0000005520207211 */ /* 0x080fe400078fdaff */
[----:B------:R-:W-:Y:S02]  /*0fe0*/  LEA R78, R28, UR5, 0x1 ;  /* 0x000000051c4e7c11 */ /* 0x000fe4000f8e08ff */
[-C--:B------:R-:W-:Y:S02]  /*0ff0*/  LEA.HI.SX32 R2, R2, R85.reuse, 0x1b ;  /* 0x0000005502027211 */ /* 0x080fe400078fdaff */
[C---:B------:R-:W-:Y:S02]  /*1000*/  LEA.HI.SX32 R79, R85.reuse, R85, 0x1b ;  /* 0x00000055554f7211 */ /* 0x040fe400078fdaff */
[----:B------:R-:W-:Y:S02]  /*1010*/  LEA R76, R32, UR5, 0x1 ;  /* 0x00000005204c7c11 */ /* 0x000fe4000f8e08ff */
[----:B------:R-:W-:-:S02]  /*1020*/  IADD3 R28, PT, PT, R85, 0x80, RZ ;  /* 0x00000080551c7810 */ /* 0x000fc40007ffe0ff */
[C---:B------:R-:W-:Y:S02]  /*1030*/  IADD3 R32, PT, PT, R85.reuse, 0xa0, RZ ;  /* 0x000000a055207810 */ /* 0x040fe40007ffe0ff */
[C---:B------:R-:W-:Y:S02]  /*1040*/  IADD3 R34, PT, PT, R85.reuse, 0xc0, RZ ;  /* 0x000000c055227810 */ /* 0x040fe40007ffe0ff */
[C---:B------:R-:W-:Y:S02]  /*1050*/  IADD3 R36, PT, PT, R85.reuse, 0xe0, RZ ;  /* 0x000000e055247810 */ /* 0x040fe40007ffe0ff */
[----:B------:R-:W-:Y:S01]  /*1060*/  LEA R84, R2, UR5, 0x1 ;  /* 0x0000000502547c11 */ /* 0x000fe2000f8e08ff */
[----:B------:R-:W-:Y:S01]  /*1070*/  IMAD.SHL.U32 R2, R85, 0x8, RZ ;  /* 0x0000000855027824 */ /* 0x000fe200078e00ff */
[----:B------:R-:W-:Y:S02]  /*1080*/  LEA R79, R79, UR5, 0x1 ;  /* 0x000000054f4f7c11 */ /* 0x000fe4000f8e08ff */
[----:B------:R-:W-:-:S02]  /*1090*/  LEA.HI.SX32 R28, R28, R85, 0x1b ;  /* 0x000000551c1c7211 */ /* 0x000fc400078fdaff */
[-C--:B------:R-:W-:Y:S02]  /*10a0*/  LEA.HI.SX32 R32, R32, R85.reuse, 0x1b ;  /* 0x0000005520207211 */ /* 0x080fe400078fdaff */
[-C--:B------:R-:W-:Y:S02]  /*10b0*/  LEA.HI.SX32 R34, R34, R85.reuse, 0x1b ;  /* 0x0000005522227211 */ /* 0x080fe400078fdaff */
[----:B------:R-:W-:Y:S02]  /*10c0*/  LEA.HI.SX32 R36, R36, R85, 0x1b ;  /* 0x0000005524247211 */ /* 0x000fe400078fdaff */
[----:B------:R-:W-:Y:S02]  /*10d0*/  LEA R83, R28, UR5, 0x1 ;  /* 0x000000051c537c11 */ /* 0x000fe4000f8e08ff */
[----:B------:R-:W-:Y:S02]  /*10e0*/  LEA R82, R32, UR5, 0x1 ;  /* 0x0000000520527c11 */ /* 0x000fe4000f8e08ff */
[----:B------:R-:W-:-:S02]  /*10f0*/  LEA.HI.SX32 R86, R2, R2, 0x1b ;  /* 0x0000000202567211 */ /* 0x000fc400078fdaff */
[----:B------:R-:W-:Y:S02]  /*1100*/  LEA R81, R34, UR5, 0x1 ;  /* 0x0000000522517c11 */ /* 0x000fe4000f8e08ff */
[----:B------:R-:W-:Y:S02]  /*1110*/  LEA R80, R36, UR5, 0x1 ;  /* 0x0000000524507c11 */ /* 0x000fe4000f8e08ff */
[----:B------:R-:W-:Y:S02]  /*1120*/  LEA R86, R86, UR5, 0x1 ;  /* 0x0000000556567c11 */ /* 0x000fe4000f8e08ff */
[----:B------:R-:W-:Y:S02]  /*1130*/  ISETP.NE.AND P6, PT, R96, RZ, PT ;  /* 0x000000ff6000720c */ /* 0x000fe40003fc5270 */
[----:B------:R-:W-:Y:S02]  /*1140*/  PRMT R32, RZ, 0x7610, R32 ;  /* 0x00007610ff207816 */ /* 0x000fe40000000020 */
[----:B------:R-:W-:-:S02]  /*1150*/  PRMT R34, RZ, 0x7610, R34 ;  /* 0x00007610ff227816 */ /* 0x000fc40000000022 */
[----:B------:R-:W-:Y:S01]  /*1160*/  PRMT R36, RZ, 0x7610, R36 ;  /* 0x00007610ff247816 */ /* 0x000fe20000000024 */
[----:B---3--:R-:W-:Y:S04]  /*1170*/  STS.U16 [R79], R20 ;  /* 0x000000144f007388 */ /* 0x008fe80000000400 */
[----:B--2---:R-:W-:Y:S04]  /*1180*/  STS.U16 [R78+0x40], R21 ;  /* 0x000040154e007388 */ /* 0x004fe80000000400 */
[----:B----4-:R-:W-:Y:S04]  /*1190*/  STS.U16 [R76+0x80], R23 ;  /* 0x000080174c007388 */ /* 0x010fe80000000400 */
        /* <DEDUP_REMOVED lines=38> */
[----:B------:R-:W1:Y:S04]  /*1400*/  LDS.U16 R29, [R86] ;  /* 0x00000000561d7984 */ /* 0x000e680000000400 */
[----:B------:R-:W-:Y:S04]  /*1410*/  LDS.U16 R32, [R86+0x2] ;  /* 0x0000020056207984 */ /* 0x000fe80000000400 */
[----:B------:R-:W-:Y:S04]  /*1420*/  LDS.U16 R33, [R86+0x4] ;  /* 0x0000040056217984 */ /* 0x000fe80000000400 */
[----:B------:R-:W-:Y:S04]  /*1430*/  LDS.U16 R34, [R86+0x6] ;  /* 0x0000060056227984 */ /* 0x000fe80000000400 */
[----:B------:R-:W2:Y:S04]  /*1440*/  LDS.U16 R35, [R86+0x8] ;  /* 0x0000080056237984 */ /* 0x000ea80000000400 */
[----:B------:R-:W-:Y:S04]  /*1450*/  LDS.U16 R36, [R86+0xa] ;  /* 0x00000a0056247984 */ /* 0x000fe80000000400 */
[----:B------:R-:W3:Y:S04]  /*1460*/  LDS.U16 R37, [R86+0xc] ;  /* 0x00000c0056257984 */ /* 0x000ee80000000400 */
[----:B------:R-:W4:Y:S01]  /*1470*/  LDS.U16 R87, [R86+0xe] ;  /* 0x00000e0056577984 */ /* 0x000f220000000400 */
[----:B------:R-:W-:Y:S01]  /*1480*/  BAR.SYNC.DEFER_BLOCKING 0x0 ;  /* 0x0000000000007b1d */ /* 0x000fe20000010000 */
[----:B0-----:R-:W-:-:S05]  /*1490*/  PRMT R89, RZ, 0x7610, R89 ;  /* 0x00007610ff597816 */ /* 0x001fca0000000059 */
        /* <DEDUP_REMOVED lines=9> */
[----:B-1----:R-:W-:-:S05]  /*1530*/  SHF.L.U32 R29, R29, 0x10, RZ ;  /* 0x000000101d1d7819 */ /* 0x002fca00000006ff */
[----:B-----5:R-:W-:-:S05]  /*1540*/  FADD.FTZ R94, R29, R38 ;  /* 0x000000261d5e7221 */ /* 0x020fca0000010000 */
[----:B------:R-:W-:Y:S01]  /*1550*/  FSETP.GTU.FTZ.AND P5, PT, R94, 20, PT ;  /* 0x41a000005e00780b */ /* 0x000fe20003fbc000 */
[----:B--2---:R-:W-:Y:S01]  /*1560*/  IMAD.U32 R35, R35, 0x10000, RZ ;  /* 0x0001000023237824 */ /* 0x004fe200078e00ff */
[----:B------:R-:W-:Y:S02]  /*1570*/  SHF.L.U32 R99, R32, 0x10, RZ ;  /* 0x0000001020637819 */ /* 0x000fe400000006ff */
[----:B------:R-:W-:Y:S02]  /*1580*/  SHF.L.U32 R33, R33, 0x10, RZ ;  /* 0x0000001021217819 */ /* 0x000fe400000006ff */
[----:B0-----:R-:W-:Y:S02]  /*1590*/  SHF.L.U32 R31, R34, 0x10, RZ ;  /* 0x00000010221f7819 */ /* 0x001fe400000006ff */
[----:B---3--:R-:W-:Y:S01]  /*15a0*/  SHF.L.U32 R37, R37, 0x10, RZ ;  /* 0x0000001025257819 */ /* 0x008fe200000006ff */
[----:B------:R-:W-:Y:S01]  /*15b0*/  BSSY.RECONVERGENT B0, `(.L_x_8782) ;  /* 0x0000032000007945 */ /* 0x000fe20003800200 */
[----:B----4-:R-:W-:Y:S04]  /*15c0*/  STS.U16 [R79], R88 ;  /* 0x000000584f007388 */ /* 0x010fe80000000400 */
[----:B------:R0:W-:Y:S04]  /*15d0*/  STS.U16 [R78+0x40], R91 ;  /* 0x0000405b4e007388 */ /* 0x0001e80000000400 */
[----:B------:R1:W-:Y:S04]  /*15e0*/  STS.U16 [R76+0x80], R93 ;  /* 0x0000805d4c007388 */ /* 0x0003e80000000400 */
[----:B------:R-:W-:Y:S01]  /*15f0*/  STS.U16 [R84+0xc0], R95 ;  /* 0x0000c05f54007388 */ /* 0x000fe20000000400 */
[----:B0-----:R-:W-:-:S03]  /*1600*/  SHF.L.U32 R91, R36, 0x10, RZ ;  /* 0x00000010245b7819 */ /* 0x001fc600000006ff */
[----:B------:R0:W-:Y:S01]  /*1610*/  STS.U16 [R83+0x100], R90 ;  /* 0x0001005a53007388 */ /* 0x0001e20000000400 */
[----:B-1----:R-:W-:-:S03]  /*1620*/  SHF.L.U32 R93, R87, 0x10, RZ ;  /* 0x00000010575d7819 */ /* 0x002fc600000006ff */
[----:B------:R-:W-:Y:S04]  /*1630*/  STS.U16 [R82+0x140], R97 ;  /* 0x0001406152007388 */ /* 0x000fe80000000400 */
[----:B------:R1:W-:Y:S04]  /*1640*/  STS.U16 [R81+0x180], R92 ;  /* 0x0001805c51007388 */ /* 0x0003e80000000400 */
[----:B------:R2:W-:Y:S01]  /*1650*/  STS.U16 [R80+0x1c0], R89 ;  /* 0x0001c05950007388 */ /* 0x0005e20000000400 */
[--C-:B------:R-:W-:Y:S01]  /*1660*/  FADD.FTZ R87, R99, R38.reuse ;  /* 0x0000002663577221 */ /* 0x100fe20000010000 */
[--C-:B------:R-:W-:Y:S01]  /*1670*/  FADD.FTZ R88, R33, R38.reuse ;  /* 0x0000002621587221 */ /* 0x100fe20000010000 */
[--C-:B0-----:R-:W-:Y:S01]  /*1680*/  FADD.FTZ R90, R35, R38.reuse ;  /* 0x00000026235a7221 */ /* 0x101fe20000010000 */
[--C-:B------:R-:W-:Y:S01]  /*1690*/  FADD.FTZ R91, R91, R38.reuse ;  /* 0x000000265b5b7221 */ /* 0x100fe20000010000 */
[--C-:B------:R-:W-:Y:S01]  /*16a0*/  FADD.FTZ R93, R93, R38.reuse ;  /* 0x000000265d5d7221 */ /* 0x100fe20000010000 */
[--C-:B-1----:R-:W-:Y:S01]  /*16b0*/  FADD.FTZ R92, R37, R38.reuse ;  /* 0x00000026255c7221 */ /* 0x102fe20000010000 */
[----:B--2---:R-:W-:Y:S01]  /*16c0*/  FADD.FTZ R89, R31, R38 ;  /* 0x000000261f597221 */ /* 0x004fe20000010000 */
        /* <DEDUP_REMOVED lines=32> */
.L_x_8783:
[----:B------:R-:W-:Y:S05]  /*18d0*/  BSYNC.RECONVERGENT B0 ;  /* 0x0000000000007941 */ /* 0x000fea0003800200 */
.L_x_8782:
[----:B------:R-:W-:Y:S01]  /*18e0*/  FSETP.GTU.FTZ.AND P5, PT, R87, 20, PT ;  /* 0x41a000005700780b */ /* 0x000fe20003fbc000 */
[----:B------:R-:W-:-:S12]  /*18f0*/  BSSY.RECONVERGENT B0, `(.L_x_8784) ;  /* 0x0000020000007945 */ /* 0x000fd80003800200 */
        /* <DEDUP_REMOVED lines=31> */
.L_x_8785:
[----:B------:R-:W-:Y:S05]  /*1af0*/  BSYNC.RECONVERGENT B0 ;  /* 0x0000000000007941 */ /* 0x000fea0003800200 */
.L_x_8784:
        /* <DEDUP_REMOVED lines=33> */
.L_x_8787:
[----:B------:R-:W-:Y:S05]  /*1d10*/  BSYNC.RECONVERGENT B0 ;  /* 0x0000000000007941 */ /* 0x000fea0003800200 */
.L_x_8786:
        /* <DEDUP_REMOVED lines=33> */
.L_x_8789:
[----:B------:R-:W-:Y:S05]  /*1f30*/  BSYNC.RECONVERGENT B0 ;  /* 0x0000000000007941 */ /* 0x000fea0003800200 */
.L_x_8788:
        /* <DEDUP_REMOVED lines=33> */
.L_x_8791:
[----:B------:R-:W-:Y:S05]  /*2150*/  BSYNC.RECONVERGENT B0 ;  /* 0x0000000000007941 */ /* 0x000fea0003800200 */
.L_x_8790:
        /* <DEDUP_REMOVED lines=33> */
.L_x_8793:
[----:B------:R-:W-:Y:S05]  /*2370*/  BSYNC.RECONVERGENT B0 ;  /* 0x0000000000007941 */ /* 0x000fea0003800200 */
.L_x_8792:
        /* <DEDUP_REMOVED lines=33> */
.L_x_8795:
[----:B------:R-:W-:Y:S05]  /*2590*/  BSYNC.RECONVERGENT B0 ;  /* 0x0000000000007941 */ /* 0x000fea0003800200 */
.L_x_8794:
        /* <DEDUP_REMOVED lines=33> */
.L_x_8797:
[----:B------:R-:W-:Y:S05]  /*27b0*/  BSYNC.RECONVERGENT B0 ;  /* 0x0000000000007941 */ /* 0x000fea0003800200 */
.L_x_8796:
[----:B------:R-:W0:Y:S01]  /*27c0*/  LDCU.64 UR6, c[0x0][0x488] ;  /* 0x00009100ff0677ac */ /* 0x000e220008000a00 */
[----:B------:R-:W-:Y:S01]  /*27d0*/  LDS.U16 R29, [R86+0x8] ;  /* 0x00000800561d7984 */ /* 0x000fe20000000400 */
[----:B------:R-:W-:Y:S01]  /*27e0*/  P2R R103, PR, RZ, 0x10 ;  /* 0x00000010ff677803 */ /* 0x000fe20000000000 */
[----:B------:R-:W1:Y:S01]  /*27f0*/  LDC.64 R134, c[0x0][0x508] ;  /* 0x00014200ff867b82 */ /* 0x000e620000000a00 */
[----:B------:R-:W-:Y:S01]  /*2800*/  ISETP.NE.AND P4, PT, R96, RZ, PT ;  /* 0x000000ff6000720c */ /* 0x000fe20003f85270 */
[----:B------:R-:W-:Y:S01]  /*2810*/  LDS.U16 R34, [R86+0xa] ;  /* 0x00000a0056227984 */ /* 0x000fe20000000400 */
[----:B------:R-:W-:Y:S01]  /*2820*/  ISETP.NE.AND P6, PT, R100, RZ, PT ;  /* 0x000000ff6400720c */ /* 0x000fe20003fc5270 */
[----:B------:R-:W2:Y:S01]  /*2830*/  LDCU.64 UR8, c[0x0][0x558] ;  /* 0x0000ab00ff0877ac */ /* 0x000ea20008000a00 */
[----:B------:R-:W-:Y:S01]  /*2840*/  PRMT R37, RZ, 0x7610, R37 ;  /* 0x00007610ff257816 */ /* 0x000fe20000000025 */
        /* <DEDUP_REMOVED lines=45> */
[----:B------:R-:W3:Y:S04]  /*2b20*/  LDS.U16 R30, [R86] ;  /* 0x00000000561e7984 */ /* 0x000ee80000000400 */
[----:B------:R-:W4:Y:S04]  /*2b30*/  LDS.U16 R31, [R86+0x2] ;  /* 0x00000200561f7984 */ /* 0x000f280000000400 */
[----:B------:R-:W5:Y:S04]  /*2b40*/  LDS.U16 R37, [R86+0x4] ;  /* 0x0000040056257984 */ /* 0x000f680000000400 */
[----:B------:R-:W-:Y:S04]  /*2b50*/  LDS.U16 R95, [R86+0x6] ;  /* 0x00000600565f7984 */ /* 0x000fe80000000400 */
[----:B------:R-:W1:Y:S04]  /*2b60*/  LDS.U16 R96, [R86+0x8] ;  /* 0x0000080056607984 */ /* 0x000e680000000400 */
[----:B------:R-:W0:Y:S04]  /*2b70*/  LDS.U16 R97, [R86+0xa] ;  /* 0x00000a0056617984 */ /* 0x000e280000000400 */
[----:B------:R-:W0:Y:S04]  /*2b80*/  LDS.U16 R98, [R86+0xc] ;  /* 0x00000c0056627984 */ /* 0x000e280000000400 */
[----:B------:R-:W0:Y:S01]  /*2b90*/  LDS.U16 R99, [R86+0xe] ;  /* 0x00000e0056637984 */ /* 0x000e220000000400 */
[----:B------:R-:W-:Y:S01]  /*2ba0*/  BAR.SYNC.DEFER_BLOCKING 0x0 ;  /* 0x0000000000007b1d */ /* 0x000fe20000010000 */
[----:B--2---:R-:W-:-:S02]  /*2bb0*/  PRMT R101, RZ, 0x7610, R101 ;  /* 0x00007610ff657816 */ /* 0x004fc40000000065 */
        /* <DEDUP_REMOVED lines=13> */
[----:B----4-:R-:W-:-:S04]  /*2c90*/  IMAD.U32 R108, R31, 0x10000, RZ ;  /* 0x000100001f6c7824 */ /* 0x010fc800078e00ff */
[----:B------:R-:W-:Y:S01]  /*2ca0*/  FMUL.FTZ R31, R108, -1.4426950216293334961 ;  /* 0xbfb8aa3b6c1f7820 */ /* 0x000fe20000410000 */
[----:B------:R-:W-:Y:S01]  /*2cb0*/  FMUL.FTZ R30, R106, -1.4426950216293334961 ;  /* 0xbfb8aa3b6a1e7820 */ /* 0x000fe20000410000 */
[----:B-----5:R-:W-:Y:S02]  /*2cc0*/  SHF.L.U32 R110, R37, 0x10, RZ ;  /* 0x00000010256e7819 */ /* 0x020fe400000006ff */
[----:B-1----:R-:W-:Y:S04]  /*2cd0*/  MUFU.EX2 R33, R31 ;  /* 0x0000001f00217308 */ /* 0x002fe80000000800 */
[----:B------:R-:W-:Y:S01]  /*2ce0*/  MUFU.EX2 R32, R30 ;  /* 0x0000001e00207308 */ /* 0x000fe20000000800 */
[----:B------:R-:W-:-:S06]  /*2cf0*/  FMUL.FTZ R37, R110, -1.4426950216293334961 ;  /* 0xbfb8aa3b6e257820 */ /* 0x000fcc0000410000 */
[----:B------:R-:W1:Y:S01]  /*2d00*/  MUFU.EX2 R37, R37 ;  /* 0x0000002500257308 */ /* 0x000e620000000800 */
[----:B------:R-:W-:Y:S02]  /*2d10*/  SHF.L.U32 R112, R96, 0x10, RZ ;  /* 0x0000001060707819 */ /* 0x000fe400000006ff */
[----:B0-----:R-:W-:Y:S01]  /*2d20*/  SHF.L.U32 R116, R97, 0x10, RZ ;  /* 0x0000001061747819 */ /* 0x001fe200000006ff */
[----:B------:R-:W-:Y:S02]  /*2d30*/  IMAD.U32 R118, R98, 0x10000, RZ ;  /* 0x0001000062767824 */ /* 0x000fe400078e00ff */
[----:B------:R-:W-:Y:S01]  /*2d40*/  FMUL.FTZ R96, R112, -1.4426950216293334961 ;  /* 0xbfb8aa3b70607820 */ /* 0x000fe20000410000 */
[----:B------:R-:W-:-:S03]  /*2d50*/  SHF.L.U32 R121, R99, 0x10, RZ ;  /* 0x0000001063797819 */ /* 0x000fc600000006ff */
[----:B------:R0:W3:Y:S01]  /*2d60*/  MUFU.EX2 R99, R96 ;  /* 0x0000006000637308 */ /* 0x0000e20000000800 */
[----:B-1----:R-:W-:Y:S01]  /*2d70*/  FADD.FTZ R98, R37, 1 ;  /* 0x3f80000025627421 */ /* 0x002fe20000010000 */
[----:B0-----:R-:W-:Y:S01]  /*2d80*/  FADD.FTZ R96, R33, 1 ;  /* 0x3f80000021607421 */ /* 0x001fe20000010000 */
[----:B------:R-:W-:Y:S02]  /*2d90*/  SHF.L.U32 R25, R25, 0x10, RZ ;  /* 0x0000001019197819 */ /* 0x000fe400000006ff */
[----:B------:R-:W-:Y:S02]  /*2da0*/  SHF.L.U32 R29, R29, 0x10, RZ ;  /* 0x000000101d1d7819 */ /* 0x000fe400000006ff */
[----:B------:R-:W-:Y:S02]  /*2db0*/  SHF.L.U32 R0, R0, 0x10, RZ ;  /* 0x0000001000007819 */ /* 0x000fe400000006ff */
[----:B------:R-:W-:Y:S02]  /*2dc0*/  SHF.L.U32 R34, R34, 0x10, RZ ;  /* 0x0000001022227819 */ /* 0x000fe400000006ff */
[----:B------:R-:W-:-:S02]  /*2dd0*/  SHF.L.U32 R35, R35, 0x10, RZ ;  /* 0x0000001023237819 */ /* 0x000fc400000006ff */
[----:B------:R-:W-:Y:S02]  /*2de0*/  SHF.L.U32 R36, R36, 0x10, RZ ;  /* 0x0000001024247819 */ /* 0x000fe400000006ff */
[----:B------:R-:W-:Y:S01]  /*2df0*/  ISETP.NE.AND P0, PT, R14, RZ, PT ;  /* 0x000000ff0e00720c */ /* 0x000fe20003f05270 */
[----:B--2---:R0:W-:Y:S04]  /*2e00*/  STS.U16 [R79], R104 ;  /* 0x000000684f007388 */ /* 0x0041e80000000400 */
        /* <DEDUP_REMOVED lines=8> */
[----:B------:R-:W-:Y:S04]  /*2e90*/  LDS.U16 R31, [R86+0x2] ;  /* 0x00000200561f7984 */ /* 0x000fe80000000400 */
[----:B------:R-:W4:Y:S01]  /*2ea0*/  LDS.U16 R30, [R86] ;  /* 0x00000000561e7984 */ /* 0x000f220000000400 */
[----:B0-----:R-:W-:Y:S01]  /*2eb0*/  SHF.L.U32 R104, R95, 0x10, RZ ;  /* 0x000000105f687819 */ /* 0x001fe200000006ff */
[----:B-1----:R-:W-:Y:S02]  /*2ec0*/  FMUL.FTZ R101, R116, -1.4426950216293334961 ;  /* 0xbfb8aa3b74657820 */ /* 0x002fe40000410000 */
[----:B------:R-:W0:Y:S02]  /*2ed0*/  LDS.U16 R37, [R86+0x8] ;  /* 0x0000080056257984 */ /* 0x000e240000000400 */
[----:B------:R-:W-:Y:S01]  /*2ee0*/  FMUL.FTZ R95, R104, -1.4426950216293334961 ;  /* 0xbfb8aa3b685f7820 */ /* 0x000fe20000410000 */
[----:B--2---:R-:W-:Y:S01]  /*2ef0*/  FMUL.FTZ R102, R118, -1.4426950216293334961 ;  /* 0xbfb8aa3b76667820 */ /* 0x004fe20000410000 */
[----:B------:R-:W-:Y:S01]  /*2f00*/  FMUL.FTZ R105, R121, -1.4426950216293334961 ;  /* 0xbfb8aa3b79697820 */ /* 0x000fe20000410000 */
[----:B------:R-:W-:Y:S01]  /*2f10*/  LDS.U16 R33, [R86+0x6] ;  /* 0x0000060056217984 */ /* 0x000fe20000000400 */
[----:B------:R1:W-:Y:S02]  /*2f20*/  MUFU.EX2 R100, R95 ;  /* 0x0000005f00647308 */ /* 0x0003e40000000800 */
[----:B-1----:R-:W-:-:S02]  /*2f30*/  FADD.FTZ R95, R32, 1 ;  /* 0x3f800000205f7421 */ /* 0x002fc40000010000 */
[----:B------:R-:W1:Y:S02]  /*2f40*/  LDS.U16 R32, [R86+0x4] ;  /* 0x0000040056207984 */ /* 0x000e640000000400 */
[----:B------:R2:W5:Y:S08]  /*2f50*/  MUFU.RCP R97, R95 ;  /* 0x0000005f00617308 */ /* 0x0005700000001000 */
[----:B------:R-:W0:Y:S01]  /*2f60*/  MUFU.EX2 R101, R101 ;  /* 0x0000006500657308 */ /* 0x000e220000000800 */
[----:B--2---:R-:W2:Y:S03]  /*2f70*/  LDS.U16 R95, [R86+0xa] ;  /* 0x00000a00565f7984 */ /* 0x004ea60000000400 */
[----:B------:R3:W1:Y:S04]  /*2f80*/  MUFU.EX2 R115, R102 ;  /* 0x0000006600737308 */ /* 0x0006680000000800 */
[----:B------:R5:W1:Y:S01]  /*2f90*/  MUFU.EX2 R120, R105 ;  /* 0x0000006900787308 */ /* 0x000a620000000800 */
[----:B---3--:R-:W-:Y:S01]  /*2fa0*/  FADD.FTZ R102, R99, 1 ;  /* 0x3f80000063667421 */ /* 0x008fe20000010000 */
[----:B----4-:R-:W-:-:S02]  /*2fb0*/  SHF.L.U32 R99, R30, 0x10, RZ ;  /* 0x000000101e637819 */ /* 0x010fc400000006ff */
[----:B------:R-:W3:Y:S01]  /*2fc0*/  MUFU.RCP R103, R96 ;  /* 0x0000006000677308 */ /* 0x000ee20000001000 */
[----:B------:R-:W4:Y:S01]  /*2fd0*/  LDS.U16 R30, [R86+0xc] ;  /* 0x00000c00561e7984 */ /* 0x000f220000000400 */
[----:B-----5:R-:W-:Y:S02]  /*2fe0*/  IMAD.U32 R105, R31, 0x10000, RZ ;  /* 0x000100001f697824 */ /* 0x020fe400078e00ff */
[----:B------:R-:W-:Y:S01]  /*2ff0*/  FADD.FTZ R31, -R97, 1 ;  /* 0x3f800000611f7421 */ /* 0x000fe20000010100 */
[----:B0-----:R-:W-:-:S03]  /*3000*/  FADD.FTZ R114, R101, 1 ;  /* 0x3f80000065727421 */ /* 0x001fc60000010000 */
[----:B------:R-:W-:Y:S02]  /*3010*/  FFMA.FTZ R101, R106, R31, 1 ;  /* 0x3f8000006a657423 */ /* 0x000fe4000001001f */
[----:B------:R-:W0:Y:S01]  /*3020*/  LDS.U16 R31, [R86+0xe] ;  /* 0x00000e00561f7984 */ /* 0x000e220000000400 */
[----:B------:R-:W5:Y:S01]  /*3030*/  MUFU.RCP R113, R102 ;  /* 0x0000006600717308 */ /* 0x000f620000001000 */
[----:B------:R-:W-:-:S07]  /*3040*/  FADD.FTZ R100, R100, 1 ;  /* 0x3f80000064647421 */ /* 0x000fce0000010000 */
[----:B------:R1:W2:Y:S01]  /*3050*/  MUFU.RCP R109, R98 ;  /* 0x00000062006d7308 */ /* 0x0002a20000001000 */
[----:B---3--:R-:W-:Y:S01]  /*3060*/  FADD.FTZ R107, -R103, 1 ;  /* 0x3f800000676b7421 */ /* 0x008fe20000010100 */
[----:B------:R-:W-:-:S03]  /*3070*/  SHF.L.U32 R37, R37, 0x10, RZ ;  /* 0x0000001025257819 */ /* 0x000fc600000006ff */
[----:B------:R-:W-:Y:S01]  /*3080*/  FFMA.FTZ R107, R108, R107, 1 ;  /* 0x3f8000006c6b7423 */ /* 0x000fe2000001006b */
[----:B-1----:R-:W-:Y:S02]  /*3090*/  FMUL.FTZ R98, R25, R105 ;  /* 0x0000006919627220 */ /* 0x002fe40000410000 */
[----:B------:R-:W1:Y:S02]  /*30a0*/  MUFU.RCP R111, R100 ;  /* 0x00000064006f7308 */ /* 0x000e640000001000 */
[----:B------:R-:W-:Y:S01]  /*30b0*/  FMUL.FTZ R98, R103, R98 ;  /* 0x0000006267627220 */ /* 0x000fe20000410000 */
[----:B------:R-:W-:Y:S01]  /*30c0*/  FADD.FTZ R119, R115, 1 ;  /* 0x3f80000073777421 */ /* 0x000fe20000010000 */
[----:B------:R-:W-:-:S04]  /*30d0*/  FADD.FTZ R122, R120, 1 ;  /* 0x3f800000787a7421 */ /* 0x000fc80000010000 */
[----:B------:R3:W0:Y:S01]  /*30e0*/  MUFU.RCP R117, R114 ;  /* 0x0000007200757308 */ /* 0x0006220000001000 */
[----:B------:R-:W-:Y:S01]  /*30f0*/  FMUL.FTZ R107, R98, R107 ;  /* 0x0000006b626b7220 */ /* 0x000fe20000410000 */
[----:B------:R-:W-:Y:S01]  /*3100*/  SHF.L.U32 R98, R26, 0x10, RZ ;  /* 0x000000101a627819 */ /* 0x000fe200000006ff */
[----:B-----5:R-:W-:Y:S01]  /*3110*/  FADD.FTZ R115, -R113, 1 ;  /* 0x3f80000071737421 */ /* 0x020fe20000010100 */
[----:B------:R-:W-:Y:S01]  /*3120*/  SHF.L.U32 R32, R32, 0x10, RZ ;  /* 0x0000001020207819 */ /* 0x000fe200000006ff */
[----:B---3--:R-:W-:Y:S01]  /*3130*/  FMUL.FTZ R114, R29, R37 ;  /* 0x000000251d727220 */ /* 0x008fe20000410000 */
[----:B------:R-:W-:Y:S01]  /*3140*/  SHF.L.U32 R100, R27, 0x10, RZ ;  /* 0x000000101b647819 */ /* 0x000fe200000006ff */
[----:B------:R-:W-:Y:S01]  /*3150*/  FFMA.FTZ R115, R112, R115, 1 ;  /* 0x3f80000070737423 */ /* 0x000fe20000010073 */
[----:B------:R-:W-:Y:S01]  /*3160*/  FMUL.FTZ R96, R0, R99 ;  /* 0x0000006300607220 */ /* 0x000fe20000410000 */
[----:B------:R-:W-:Y:S01]  /*3170*/  FMUL.FTZ R114, R113, R114 ;  /* 0x0000007271727220 */ /* 0x000fe20000410000 */
[----:B------:R-:W3:Y:S01]  /*3180*/  MUFU.RCP R119, R119 ;  /* 0x0000007700777308 */ /* 0x000ee20000001000 */
[----:B--2---:R-:W-:Y:S01]  /*3190*/  FADD.FTZ R27, -R109, 1 ;  /* 0x3f8000006d1b7421 */ /* 0x004fe20000010100 */
[----:B------:R-:W-:Y:S01]  /*31a0*/  FMUL.FTZ R26, R98, R32 ;  /* 0x00000020621a7220 */ /* 0x000fe20000410000 */
[----:B------:R-:W-:Y:S01]  /*31b0*/  FMUL.FTZ R114, R114, R115 ;  /* 0x0000007372727220 */ /* 0x000fe20000410000 */
[----:B------:R-:W-:-:S04]  /*31c0*/  FMUL.FTZ R96, R97, R96 ;  /* 0x0000006061607220 */ /* 0x000fc80000410000 */
[----:B------:R-:W2:Y:S01]  /*31d0*/  MUFU.RCP R122, R122 ;  /* 0x0000007a007a7308 */ /* 0x000ea20000001000 */
[----:B------:R-:W-:Y:S01]  /*31e0*/  FFMA.FTZ R27, R110, R27, 1 ;  /* 0x3f8000006e1b7423 */ /* 0x000fe2000001001b */
[----:B------:R-:W-:Y:S01]  /*31f0*/  FMUL.FTZ R26, R109, R26 ;  /* 0x0000001a6d1a7220 */ /* 0x000fe20000410000 */
[----:B------:R-:W-:Y:S01]  /*3200*/  SHF.L.U32 R115, R95, 0x10, RZ ;  /* 0x000000105f737819 */ /* 0x000fe200000006ff */
[----:B------:R-:W-:Y:S02]  /*3210*/  IMAD.U32 R33, R33, 0x10000, RZ ;  /* 0x0001000021217824 */ /* 0x000fe400078e00ff */
[----:B------:R-:W-:Y:S01]  /*3220*/  FMUL.FTZ R96, R96, R101 ;  /* 0x0000006560607220 */ /* 0x000fe20000410000 */
[----:B------:R-:W-:Y:S01]  /*3230*/  FMUL.FTZ R26, R26, R27 ;  /* 0x0000001b1a1a7220 */ /* 0x000fe20000410000 */
[----:B----4-:R-:W-:Y:S02]  /*3240*/  IMAD.U32 R120, R30, 0x10000, RZ ;  /* 0x000100001e787824 */ /* 0x010fe400078e00ff */
[----:B-1----:R-:W-:Y:S01]  /*3250*/  FADD.FTZ R101, -R111, 1 ;  /* 0x3f8000006f657421 */ /* 0x002fe20000010100 */
        /* <DEDUP_REMOVED lines=8> */
[----:B------:R-:W-:Y:S01]  /*32e0*/  FMUL.FTZ R101, R102, R101 ;  /* 0x0000006566657220 */ /* 0x000fe20000410000 */
[----:B---3--:R-:W-:Y:S01]  /*32f0*/  FADD.FTZ R95, -R119, 1 ;  /* 0x3f800000775f7421 */ /* 0x008fe20000010100 */
[----:B------:R-:W-:Y:S01]  /*3300*/  FMUL.FTZ R27, R30, R27 ;  /* 0x0000001b1e1b7220 */ /* 0x000fe20000410000 */
[----:B------:R-:W-:Y:S01]  /*3310*/  FMUL.FTZ R102, R35, R120 ;  /* 0x0000007823667220 */ /* 0x000fe20000410000 */
[----:B--2---:R-:W-:Y:S01]  /*3320*/  FADD.FTZ R30, -R122, 1 ;  /* 0x3f8000007a1e7421 */ /* 0x004fe20000010100 */
[----:B------:R-:W-:Y:S01]  /*3330*/  FMUL.FTZ R123, R36, R31 ;  /* 0x0000001f247b7220 */ /* 0x000fe20000410000 */
[----:B------:R-:W-:Y:S01]  /*3340*/  FFMA.FTZ R95, R118, R95, 1 ;  /* 0x3f800000765f7423 */ /* 0x000fe2000001005f */
[----:B------:R-:W-:Y:S01]  /*3350*/  FMUL.FTZ R102, R119, R102 ;  /* 0x0000006677667220 */ /* 0x000fe20000410000 */
[----:B------:R-:W-:Y:S01]  /*3360*/  FFMA.FTZ R30, R121, R30, 1 ;  /* 0x3f800000791e7423 */ /* 0x000fe2000001001e */
[----:B------:R-:W-:-:S02]  /*3370*/  FMUL.FTZ R123, R122, R123 ;  /* 0x0000007b7a7b7220 */ /* 0x000fc40000410000 */
[----:B------:R-:W-:Y:S02]  /*3380*/  FMUL.FTZ R95, R102, R95 ;  /* 0x0000005f665f7220 */ /* 0x000fe40000410000 */
[----:B------:R-:W-:Y:S01]  /*3390*/  FMUL.FTZ R30, R123, R30 ;  /* 0x0000001e7b1e7220 */ /* 0x000fe20000410000 */
[----:B------:R-:W-:Y:S01]  /*33a0*/  BAR.SYNC.DEFER_BLOCKING 0x0 ;  /* 0x0000000000007b1d */ /* 0x000fe20000010000 */
[----:B------:R-:W-:Y:S02]  /*33b0*/  F2FP.BF16.F32.PACK_AB R96, R107, R96 ;  /* 0x000000606b60723e */ /* 0x000fe400000010ff */
[----:B------:R-:W-:Y:S02]  /*33c0*/  F2FP.BF16.F32.PACK_AB R26, R101, R26 ;  /* 0x0000001a651a723e */ /* 0x000fe400000010ff */
[----:B------:R-:W-:Y:S02]  /*33d0*/  F2FP.BF16.F32.PACK_AB R27, R27, R114 ;  /* 0x000000721b1b723e */ /* 0x000fe400000010ff */
[----:B------:R-:W-:-:S02]  /*33e0*/  F2FP.BF16.F32.PACK_AB R30, R30, R95 ;  /* 0x0000005f1e1e723e */ /* 0x000fc400000010ff */
[----:B------:R-:W-:Y:S02]  /*33f0*/  PRMT R101, R96, 0x7632, R101 ;  /* 0x0000763260657816 */ /* 0x000fe40000000065 */
        /* <DEDUP_REMOVED lines=26> */
[----:B-1----:R-:W-:Y:S01]  /*35a0*/  IMAD R30, R39, UR7, R27 ;  /* 0x00000007271e7c24 */ /* 0x002fe2000f8e021b */
        /* <DEDUP_REMOVED lines=59> */
[C---:B------:R-:W-:Y:S01]  /*3960*/  PRMT R34, R31.reuse, 0x7610, R34 ;  /* 0x000076101f227816 */ /* 0x040fe20000000022 */
[----:B------:R-:W-:Y:S01]  /*3970*/  STS.U16 [R86], R30 ;  /* 0x0000001e56007388 */ /* 0x000fe20000000400 */
[----:B------:R-:W-:-:S03]  /*3980*/  PRMT R36, R31, 0x7632, R36 ;  /* 0x000076321f247816 */ /* 0x000fc60000000024 */
[----:B------:R-:W-:Y:S04]  /*3990*/  STS.U16 [R86+0x2], R25 ;  /* 0x0000021956007388 */ /* 0x000fe80000000400 */
[----:B------:R-:W-:Y:S04]  /*39a0*/  STS.U16 [R86+0x4], R32 ;  /* 0x0000042056007388 */ /* 0x000fe80000000400 */
[----:B------:R-:W-:Y:S04]  /*39b0*/  STS.U16 [R86+0x6], R27 ;  /* 0x0000061b56007388 */ /* 0x000fe80000000400 */
[----:B------:R0:W-:Y:S04]  /*39c0*/  STS.U16 [R86+0x8], R26 ;  /* 0x0000081a56007388 */ /* 0x0001e80000000400 */
[----:B------:R2:W-:Y:S04]  /*39d0*/  STS.U16 [R86+0xa], R28 ;  /* 0x00000a1c56007388 */ /* 0x0005e80000000400 */
[----:B------:R-:W-:Y:S01]  /*39e0*/  STS.U16 [R86+0xc], R34 ;  /* 0x00000c2256007388 */ /* 0x000fe20000000400 */
[----:B0-----:R-:W-:-:S03]  /*39f0*/  IMAD.WIDE.U32 R26, R110, UR18, R6 ;  /* 0x000000126e1a7c25 */ /* 0x001fc6000f8e0006 */
[----:B------:R-:W-:Y:S01]  /*3a00*/  STS.U16 [R86+0xe], R36 ;  /* 0x00000e2456007388 */ /* 0x000fe20000000400 */
[----:B------:R-:W-:-:S03]  /*3a10*/  NOP ;  /* 0x0000000000007918 */ /* 0x000fc60000000000 */
[----:B------:R-:W-:Y:S01]  /*3a20*/  LDS.U16 R25, [R79] ;  /* 0x000000004f197984 */ /* 0x000fe20000000400 */
[----:B------:R-:W-:-:S03]  /*3a30*/  IMAD R27, R111, UR18, R27 ;  /* 0x000000126f1b7c24 */ /* 0x000fc6000f8e021b */
[----:B------:R-:W-:Y:S01]  /*3a40*/  LDS.U16 R29, [R78+0x40] ;  /* 0x000040004e1d7984 */ /* 0x000fe20000000400 */
[----:B-1----:R-:W-:-:S03]  /*3a50*/  IMAD.WIDE.U32 R26, R39, R112, R26 ;  /* 0x00000070271a7225 */ /* 0x002fc600078e001a */
        /* <DEDUP_REMOVED lines=30> */
.L_x_8798:
        /* <DEDUP_REMOVED lines=15> */
[----:B------:R-:W-:-:S02]  /*3d30*/  HFMA2 R103, -RZ, RZ, 0, 0 ;  /* 0x00000000ff677431 */ /* 0x000fc400000001ff */
[----:B0-----:R-:W-:Y:S01]  /*3d40*/  IMAD.MOV.U32 R97, RZ, RZ, RZ ;  /* 0x000000ffff617224 */ /* 0x001fe200078e00ff */
[----:B------:R-:W-:Y:S01]  /*3d50*/  MOV R99, RZ ;  /* 0x000000ff00637202 */ /* 0x000fe20000000f00 */
[----:B------:R-:W-:Y:S01]  /*3d60*/  FFMA.FTZ R45, R102, R115, R45 ;  /* 0x00000073662d7223 */ /* 0x000fe2000001002d */
[----:B-1----:R-:W-:Y:S01]  /*3d70*/  UISETP.GE.AND UP0, UPT, UR4, 0x1, UPT ;  /* 0x000000010400788c */ /* 0x002fe2000bf06270 */
[----:B------:R-:W-:Y:S01]  /*3d80*/  IMAD.MOV.U32 R101, RZ, RZ, RZ ;  /* 0x000000ffff657224 */ /* 0x000fe200078e00ff */
        /* <DEDUP_REMOVED lines=45> */
.L_x_8821:
[----:B------:R-:W-:Y:S01]  /*4060*/  MOV R2, R56 ;  /* 0x0000003800027202 */ /* 0x000fe20000000f00 */
[----:B------:R-:W-:Y:S01]  /*4070*/  HFMA2 R3, -RZ, RZ, 0, 0 ;  /* 0x00000000ff037431 */ /* 0x000fe200000001ff */
        /* <DEDUP_REMOVED lines=9> */
[----:B------:R-:W-:Y:S02]  /*4110*/  MOV R34, R12 ;  /* 0x0000000c00227202 */ /* 0x000fe40000000f00 */
[----:B------:R-:W-:-:S02]  /*4120*/  CS2R R140, SRZ ;  /* 0x00000000008c7805 */ /* 0x000fc4000001ff00 */
[----:B------:R-:W-:Y:S02]  /*4130*/  MOV R35, R47 ;  /* 0x0000002f00237202 */ /* 0x000fe40000000f00 */
        /* <DEDUP_REMOVED lines=30> */
[----:B------:R-:W-:Y:S01]  /*4320*/  STS.U16 [R79], R140 ;  /* 0x0000008c4f007388 */ /* 0x000fe20000000400 */
[----:B------:R-:W-:-:S03]  /*4330*/  LEA.HI.X R37, R110, R27, R37, 0x2, P0 ;  /* 0x0000001b6e257211 */ /* 0x000fc600000f1425 */
[----:B------:R-:W-:Y:S04]  /*4340*/  STS.U16 [R78+0x40], R3 ;  /* 0x000040034e007388 */ /* 0x000fe80000000400 */
[----:B------:R-:W-:Y:S04]  /*4350*/  STS.U16 [R76+0x80], R141 ;  /* 0x0000808d4c007388 */ /* 0x000fe80000000400 */
[----:B------:R0:W-:Y:S01]  /*4360*/  STS.U16 [R84+0xc0], R35 ;  /* 0x0000c02354007388 */ /* 0x0001e20000000400 */
[----:B---3--:R-:W-:Y:S02]  /*4370*/  @!P3 PRMT R2, R2, 0x5410, R143 ;  /* 0x000054100202b816 */ /* 0x008fe4000000008f */
[----:B-----5:R-:W-:-:S02]  /*4380*/  @!P5 PRMT R34, R34, 0x5410, R145 ;  /* 0x000054102222d816 */ /* 0x020fc40000000091 */
[----:B------:R-:W-:Y:S02]  /*4390*/  PRMT R110, R2, 0x7632, R110 ;  /* 0x00007632026e7816 */ /* 0x000fe4000000006e */
[----:B------:R-:W-:Y:S01]  /*43a0*/  PRMT R111, R34, 0x7632, R111 ;  /* 0x00007632226f7816 */ /* 0x000fe2000000006f */
[----:B------:R-:W-:Y:S04]  /*43b0*/  STS.U16 [R83+0x100], R2 ;  /* 0x0001000253007388 */ /* 0x000fe80000000400 */
[----:B------:R1:W-:Y:S04]  /*43c0*/  STS.U16 [R82+0x140], R110 ;  /* 0x0001406e52007388 */ /* 0x0003e80000000400 */
[----:B------:R-:W-:Y:S04]  /*43d0*/  STS.U16 [R81+0x180], R34 ;  /* 0x0001802251007388 */ /* 0x000fe80000000400 */
[----:B------:R3:W-:Y:S01]  /*43e0*/  STS.U16 [R80+0x1c0], R111 ;  /* 0x0001c06f50007388 */ /* 0x0007e20000000400 */
[----:B------:R-:W-:-:S03]  /*43f0*/  NOP ;  /* 0x0000000000007918 */ /* 0x000fc60000000000 */
[----:B0-----:R0:W4:Y:S01]  /*4400*/  LDG.E R35, desc[UR16][R36.64] ;  /* 0x0000001024237981 */ /* 0x001122000c1e1900 */
        /* <DEDUP_REMOVED lines=10> */
[----:B------:R-:W-:-:S03]  /*44b0*/  ISETP.NE.AND P3, PT, R14, RZ, PT ;  /* 0x000000ff0e00720c */ /* 0x000fc60003f65270 */
[----:B------:R-:W-:Y:S01]  /*44c0*/  FMUL.FTZ R142, R3, R94 ;  /* 0x0000005e038e7220 */ /* 0x000fe20000410000 */
[----:B0-----:R-:W-:Y:S01]  /*44d0*/  IADD3 R37, PT, PT, R173, UR4, RZ ;  /* 0x00000004ad257c10 */ /* 0x001fe2000fffe0ff */
[----:B------:R-:W-:Y:S01]  /*44e0*/  UMOV UR5, 0x400 ;  /* 0x0000040000057882 */ /* 0x000fe20000000000 */
[C---:B------:R-:W-:Y:S01]  /*44f0*/  FMUL.FTZ R141, R3.reuse, R87 ;  /* 0x00000057038d7220 */ /* 0x040fe20000410000 */
[----:B-----5:R-:W-:Y:S01]  /*4500*/  ULEA UR5, UR6, UR5, 0x18 ;  /* 0x0000000506057291 */ /* 0x020fe2000f8ec0ff */
[C---:B------:R-:W-:Y:S01]  /*4510*/  FMUL.FTZ R140, R3.reuse, R88 ;  /* 0x00000058038c7220 */ /* 0x040fe20000410000 */
[----:B------:R-:W0:Y:S01]  /*4520*/  MUFU.EX2 R142, R142 ;  /* 0x0000008e008e7308 */ /* 0x000e220000000800 */
[C---:B------:R-:W-:Y:S01]  /*4530*/  FMUL.FTZ R36, R3.reuse, R89 ;  /* 0x0000005903247220 */ /* 0x040fe20000410000 */
[----:B-1----:R-:W-:Y:S01]  /*4540*/  FMUL.FTZ R110, R3, R90 ;  /* 0x0000005a036e7220 */ /* 0x002fe20000410000 */
[----:B------:R-:W-:Y:S01]  /*4550*/  SEL R37, R37, R54, !P3 ;  /* 0x0000003625257207 */ /* 0x000fe20005800000 */
[C---:B---3--:R-:W-:Y:S01]  /*4560*/  FMUL.FTZ R111, R3.reuse, R92 ;  /* 0x0000005c036f7220 */ /* 0x048fe20000410000 */
[C---:B------:R-:W-:Y:S01]  /*4570*/  FMUL.FTZ R143, R3.reuse, R93 ;  /* 0x0000005d038f7220 */ /* 0x040fe20000410000 */
[----:B------:R-:W-:Y:S01]  /*4580*/  FMUL.FTZ R2, R3, R91 ;  /* 0x0000005b03027220 */ /* 0x000fe20000410000 */
[----:B------:R-:W-:Y:S01]  /*4590*/  ISETP.NE.AND P0, PT, R14, 0x1f, PT ;  /* 0x0000001f0e00780c */ /* 0x000fe20003f05270 */
[----:B------:R-:W1:Y:S01]  /*45a0*/  MUFU.EX2 R141, R141 ;  /* 0x0000008d008d7308 */ /* 0x000e620000000800 */
[----:B------:R-:W-:-:S03]  /*45b0*/  LEA R153, R37, UR5, 0x2 ;  /* 0x0000000525997c11 */ /* 0x000fc6000f8e10ff */
[----:B------:R-:W2:Y:S04]  /*45c0*/  MUFU.EX2 R140, R140 ;  /* 0x0000008c008c7308 */ /* 0x000ea80000000800 */
[----:B------:R-:W3:Y:S04]  /*45d0*/  MUFU.EX2 R36, R36 ;  /* 0x0000002400247308 */ /* 0x000ee80000000800 */
[----:B------:R-:W0:Y:S04]  /*45e0*/  MUFU.EX2 R110, R110 ;  /* 0x0000006e006e7308 */ /* 0x000e280000000800 */
[----:B------:R0:W1:Y:S04]  /*45f0*/  MUFU.EX2 R37, R2 ;  /* 0x0000000200257308 */ /* 0x0000680000000800 */
        /* <DEDUP_REMOVED lines=29> */
[----:B-123--:R-:W-:Y:S06]  /*47d0*/  @P0 BRA `(.L_x_8801) ;  /* 0x00000000001c0947 */ /* 0x00efec0003800000 */
[----:B------:R-:W-:Y:S02]  /*47e0*/  ISETP.NE.AND P0, PT, R74, UR7, PT ;  /* 0x000000074a007c0c */ /* 0x000fe4000bf05270 */
[----:B------:R-:W-:-:S11]  /*47f0*/  MOV R170, 0x3f800000 ;  /* 0x3f80000000aa7802 */ /* 0x000fd60000000f00 */
[----:B------:R-:W-:Y:S05]  /*4800*/  @!P0 BRA `(.L_x_8802) ;  /* 0x0000000000148947 */ /* 0x000fea0003800000 */
[----:B------:R-:W-:-:S04]  /*4810*/  IADD3 R2, PT, PT, R138, UR4, RZ ;  /* 0x000000048a027c10 */ /* 0x000fc8000fffe0ff */
[----:B------:R-:W-:-:S05]  /*4820*/  LEA R2, R2, UR5, 0x2 ;  /* 0x0000000502027c11 */ /* 0x000fca000f8e10ff */
[----:B------:R2:W3:Y:S01]  /*4830*/  LDS R170, [R2+0x878] ;  /* 0x0008780002aa7984 */ /* 0x0004e20000000800 */
[----:B------:R-:W-:Y:S05]  /*4840*/  BRA `(.L_x_8802) ;  /* 0x0000000000047947 */ /* 0x000fea0003800000 */
.L_x_8801:
[----:B------:R0:W1:Y:S02]  /*4850*/  LDS R170, [R169+0x107c] ;  /* 0x00107c00a9aa7984 */ /* 0x0000640000000800 */
.L_x_8802:
[----:B------:R-:W-:Y:S05]  /*4860*/  BSYNC.RECONVERGENT B0 ;  /* 0x0000000000007941 */ /* 0x000fea0003800200 */
.L_x_8800:
[----:B--2---:R-:W2:Y:S01]  /*4870*/  @P2 LDC R2, c[0x0][0x38c] ;  /* 0x0000e300ff022b82 */ /* 0x004ea20000000800 */
[----:B------:R-:W-:Y:S02]  /*4880*/  HFMA2 R171, -RZ, RZ, 0, 0 ;  /* 0x00000000ffab7431 */ /* 0x000fe400000001ff */
        /* <DEDUP_REMOVED lines=26> */
[----:B------:R-:W-:Y:S01]  /*4a30*/  FFMA.FTZ R2, R140, R2, R157 ;  /* 0x000000028c027223 */ /* 0x000fe2000001009d */
[----:B------:R-:W1:Y:S01]  /*4a40*/  SHFL.DOWN PT, R175, R176, 0x1, 0x1f ;  /* 0x08201f00b0af7f89 */ /* 0x000e6200000e0000 */
[----:B------:R-:W-:Y:S02]  /*4a50*/  MOV R179, R34 ;  /* 0x0000002200b37202 */ /* 0x000fe40000000f00 */
[----:B------:R-:W-:Y:S01]  /*4a60*/  FFMA.FTZ R2, R36, R2, R155 ;  /* 0x0000000224027223 */ /* 0x000fe2000001009b */
[----:B------:R-:W2:Y:S03]  /*4a70*/  SHFL.DOWN PT, R172, R34, 0x1, 0x1f ;  /* 0x08201f0022ac7f89 */ /* 0x000ea600000e0000 */
[----:B------:R-:W-:-:S04]  /*4a80*/  FFMA.FTZ R2, R110, R2, R153 ;  /* 0x000000026e027223 */ /* 0x000fc80000010099 */
[----:B------:R-:W-:-:S04]  /*4a90*/  FFMA.FTZ R2, R37, R2, R156 ;  /* 0x0000000225027223 */ /* 0x000fc8000001009c */
[----:B------:R-:W-:-:S04]  /*4aa0*/  FFMA.FTZ R2, R111, R2, R154 ;  /* 0x000000026f027223 */ /* 0x000fc8000001009a */
[----:B------:R-:W-:-:S05]  /*4ab0*/  FFMA.FTZ R35, R143, R2, R158 ;  /* 0x000000028f237223 */ /* 0x000fca000001009e */
[----:B------:R-:W3:Y:S01]  /*4ac0*/  SHFL.UP PT, R34, R35, 0x1, RZ ;  /* 0x0420000023227989 */ /* 0x000ee200000e00ff */
[----:B-1----:R-:W-:Y:S01]  /*4ad0*/  @P0 FMUL.FTZ R2, R175, R176 ;  /* 0x000000b0af020220 */ /* 0x002fe20000410000 */
[----:B--2---:R-:W-:-:S04]  /*4ae0*/  @P0 FFMA.FTZ R179, R176, R172, R179 ;  /* 0x000000acb0b30223 */ /* 0x004fc800000100b3 */
[----:B------:R-:W-:Y:S01]  /*4af0*/  @P0 MOV R176, R2 ;  /* 0x0000000200b00202 */ /* 0x000fe20000000f00 */
[----:B------:R-:W-:Y:S01]  /*4b00*/  FMUL.FTZ R2, R110, R3 ;  /* 0x000000036e027220 */ /* 0x000fe20000410000 */
[----:B------:R-:W-:Y:S01]  /*4b10*/  ISETP.GE.AND P0, PT, R85, 0x1, PT ;  /* 0x000000015500780c */ /* 0x000fe20003f06270 */
[----:B------:R-:W1:Y:S02]  /*4b20*/  SHFL.DOWN PT, R177, R179, 0x2, 0x1f ;  /* 0x08401f00b3b17f89 */ /* 0x000e6400000e0000 */
[----:B------:R-:W-:Y:S02]  /*4b30*/  FMUL.FTZ R2, R37, R2 ;  /* 0x0000000225027220 */ /* 0x000fe40000410000 */
[----:B------:R-:W2:Y:S02]  /*4b40*/  SHFL.DOWN PT, R175, R176, 0x2, 0x1f ;  /* 0x08401f00b0af7f89 */ /* 0x000ea400000e0000 */
[----:B------:R-:W-:-:S04]  /*4b50*/  FMUL.FTZ R2, R111, R2 ;  /* 0x000000026f027220 */ /* 0x000fc80000410000 */
[----:B------:R-:W-:-:S04]  /*4b60*/  FMUL.FTZ R2, R143, R2 ;  /* 0x000000028f027220 */ /* 0x000fc80000410000 */
[----:B---3--:R-:W-:Y:S01]  /*4b70*/  FFMA.FTZ R34, R2, R34, R35 ;  /* 0x0000002202227223 */ /* 0x008fe20000010023 */
[----:B------:R-:W3:Y:S04]  /*4b80*/  SHFL.UP PT, R3, R2, 0x1, RZ ;  /* 0x0420000002037989 */ /* 0x000ee800000e00ff */
[----:B------:R-:W-:Y:S01]  /*4b90*/  FSEL R35, R35, R34, !P0 ;  /* 0x0000002223237208 */ /* 0x000fe20004000000 */
[----:B-1----:R-:W-:-:S04]  /*4ba0*/  @!P4 FFMA.FTZ R179, R176, R177, R179 ;  /* 0x000000b1b0b3c223 */ /* 0x002fc800000100b3 */
[----:B------:R-:W1:Y:S01]  /*4bb0*/  SHFL.UP PT, R34, R35, 0x2, RZ ;  /* 0x0440000023227989 */ /* 0x000e6200000e00ff */
[----:B--2---:R-:W-:-:S04]  /*4bc0*/  @!P4 FMUL.FTZ R172, R176, R175 ;  /* 0x000000afb0acc220 */ /* 0x004fc80000410000 */
[----:B------:R-:W-:Y:S01]  /*4bd0*/  @!P4 IMAD.MOV.U32 R176, RZ, RZ, R172 ;  /* 0x000000ffffb0c224 */ /* 0x000fe200078e00ac */
[----:B------:R-:W-:Y:S01]  /*4be0*/  ISETP.GT.U32.AND P4, PT, R167, 0x1b, PT ;  /* 0x0000001ba700780c */ /* 0x000fe20003f84070 */
[----:B------:R-:W2:Y:S04]  /*4bf0*/  SHFL.DOWN PT, R172, R179, 0x4, 0x1f ;  /* 0x08801f00b3ac7f89 */ /* 0x000ea800000e0000 */
[----:B------:R-:W5:Y:S01]  /*4c00*/  SHFL.DOWN PT, R177, R176, 0x4, 0x1f ;  /* 0x08801f00b0b17f89 */ /* 0x000f6200000e0000 */
[----:B---3--:R-:W-:Y:S01]  /*4c10*/  @P0 FMUL.FTZ R2, R2, R3 ;  /* 0x0000000302020220 */ /* 0x008fe20000410000 */
[----:B------:R-:W-:-:S04]  /*4c20*/  ISETP.GE.AND P0, PT, R85, 0x2, PT ;  /* 0x000000025500780c */ /* 0x000fc80003f06270 */
[----:B------:R-:W3:Y:S01]  /*4c30*/  SHFL.UP PT, R3, R2, 0x2, RZ ;  /* 0x0440000002037989 */ /* 0x000ee200000e00ff */
[----:B-1----:R-:W-:-:S05]  /*4c40*/  FFMA.FTZ R34, R2, R34, R35 ;  /* 0x0000002202227223 */ /* 0x002fca0000010023 */
[----:B------:R-:W-:Y:S01]  /*4c50*/  FSEL R175, R35, R34, !P0 ;  /* 0x0000002223af7208 */ /* 0x000fe20004000000 */
[----:B--2---:R-:W-:-:S04]  /*4c60*/  @!P4 FFMA.FTZ R179, R176, R172, R179 ;  /* 0x000000acb0b3c223 */ /* 0x004fc800000100b3 */
[----:B------:R-:W1:Y:S01]  /*4c70*/  SHFL.UP PT, R34, R175, 0x4, RZ ;  /* 0x04800000af227989 */ /* 0x000e6200000e00ff */
[----:B-----5:R-:W-:-:S03]  /*4c80*/  @!P4 FMUL.FTZ R35, R176, R177 ;  /* 0x000000b1b023c220 */ /* 0x020fc60000410000 */
[----:B------:R-:W2:Y:S02]  /*4c90*/  SHFL.DOWN PT, R178, R179, 0x8, 0x1f ;  /* 0x09001f00b3b27f89 */ /* 0x000ea400000e0000 */
[----:B------:R-:W-:Y:S01]  /*4ca0*/  @!P4 MOV R176, R35 ;  /* 0x0000002300b0c202 */ /* 0x000fe20000000f00 */
[----:B---3--:R-:W-:Y:S01]  /*4cb0*/  @P0 FMUL.FTZ R2, R2, R3 ;  /* 0x0000000302020220 */ /* 0x008fe20000410000 */
[----:B------:R-:W-:-:S03]  /*4cc0*/  ISETP.GE.AND P0, PT, R74, UR7, PT ;  /* 0x000000074a007c0c */ /* 0x000fc6000bf06270 */
[----:B------:R-:W3:Y:S01]  /*4cd0*/  SHFL.DOWN PT, R177, R176, 0x8, 0x1f ;  /* 0x09001f00b0b17f89 */ /* 0x000ee200000e0000 */
[----:B------:R-:W-:Y:S02]  /*4ce0*/  ISETP.GE.AND P4, PT, R85, 0x4, PT ;  /* 0x000000045500780c */ /* 0x000fe40003f86270 */
[----:B------:R-:W-:Y:S01]  /*4cf0*/  ISETP.NE.OR P0, PT, R14, RZ, P0 ;  /* 0x000000ff0e00720c */ /* 0x000fe20000705670 */
[----:B------:R-:W5:Y:S01]  /*4d00*/  SHFL.UP PT, R3, R2, 0x4, RZ ;  /* 0x0480000002037989 */ /* 0x000f6200000e00ff */
[----:B------:R-:W-:Y:S01]  /*4d10*/  MOV R35, RZ ;  /* 0x000000ff00237202 */ /* 0x000fe20000000f00 */
[----:B-1----:R-:W-:Y:S01]  /*4d20*/  FFMA.FTZ R172, R2, R34, R175 ;  /* 0x0000002202ac7223 */ /* 0x002fe200000100af */
[----:B------:R-:W-:Y:S02]  /*4d30*/  HFMA2 R34, -RZ, RZ, 1.875, 0 ;  /* 0x3f800000ff227431 */ /* 0x000fe400000001ff */
[----:B--2---:R-:W-:Y:S02]  /*4d40*/  @!P5 FFMA.FTZ R179, R176, R178, R179 ;  /* 0x000000b2b0b3d223 */ /* 0x004fe400000100b3 */
[----:B------:R-:W-:-:S05]  /*4d50*/  FSEL R175, R175, R172, !P4 ;  /* 0x000000acafaf7208 */ /* 0x000fca0006000000 */
[----:B------:R-:W-:Y:S01]  /*4d60*/  @!P0 LDS.64 R34, [UR6+0x10f8] ;  /* 0x0010f806ff228984 */ /* 0x000fe20008000a00 */
[----:B------:R-:W-:-:S03]  /*4d70*/  ISETP.GE.AND P0, PT, R85, 0x8, PT ;  /* 0x000000085500780c */ /* 0x000fc60003f06270 */
[----:B------:R-:W1:Y:S01]  /*4d80*/  SHFL.UP PT, R172, R175, 0x8, RZ ;  /* 0x05000000afac7989 */ /* 0x000e6200000e00ff */
[----:B---3--:R-:W-:-:S03]  /*4d90*/  @!P5 FMUL.FTZ R177, R176, R177 ;  /* 0x000000b1b0b1d220 */ /* 0x008fc60000410000 */
[----:B------:R-:W2:Y:S01]  /*4da0*/  SHFL.DOWN PT, R178, R179, 0x10, 0x1f ;  /* 0x0a001f00b3b27f89 */ /* 0x000ea200000e0000 */
[----:B-----5:R-:W-:Y:S01]  /*4db0*/  @P4 FMUL.FTZ R2, R2, R3 ;  /* 0x0000000302024220 */ /* 0x020fe20000410000 */
[----:B------:R-:W-:Y:S02]  /*4dc0*/  @!P5 MOV R176, R177 ;  /* 0x000000b100b0d202 */ /* 0x000fe40000000f00 */
[----:B------:R-:W-:Y:S02]  /*4dd0*/  ISETP.GT.U32.AND P4, PT, R167, 0xf, PT ;  /* 0x0000000fa700780c */ /* 0x000fe40003f84070 */
[----:B------:R-:W3:Y:S04]  /*4de0*/  SHFL.UP PT, R3, R2, 0x8, RZ ;  /* 0x0500000002037989 */ /* 0x000ee800000e00ff */
[----:B------:R-:W5:Y:S01]  /*4df0*/  SHFL.DOWN PT, R181, R176, 0x10, 0x1f ;  /* 0x0a001f00b0b57f89 */ /* 0x000f6200000e0000 */
[----:B-1----:R-:W-:-:S06]  /*4e00*/  FFMA.FTZ R172, R2, R172, R175 ;  /* 0x000000ac02ac7223 */ /* 0x002fcc00000100af */
[----:B--2---:R-:W-:Y:S01]  /*4e10*/  @!P4 FFMA.FTZ R179, R176, R178, R179 ;  /* 0x000000b2b0b3c223 */ /* 0x004fe200000100b3 */
[----:B------:R-:W-:-:S04]  /*4e20*/  FSEL R177, R175, R172, !P0 ;  /* 0x000000acafb17208 */ /* 0x000fc80004000000 */
[----:B------:R-:W-:Y:S01]  /*4e30*/  SHFL.DOWN PT, R178, R179, 0x1, 0x1f ;  /* 0x08201f00b3b27f89 */ /* 0x000fe200000e0000 */
[----:B---3--:R-:W-:Y:S01]  /*4e40*/  @P0 FMUL.FTZ R2, R2, R3 ;  /* 0x0000000302020220 */ /* 0x008fe20000410000 */
[----:B------:R-:W-:Y:S02]  /*4e50*/  ISETP.GE.AND P0, PT, R85, 0x10, PT ;  /* 0x000000105500780c */ /* 0x000fe40003f06270 */
[----:B------:R-:W1:Y:S01]  /*4e60*/  SHFL.UP PT, R172, R177, 0x10, RZ ;  /* 0x06000000b1ac7989 */ /* 0x000e6200000e00ff */
[----:B-----5:R-:W-:-:S03]  /*4e70*/  @!P4 FMUL.FTZ R175, R176, R181 ;  /* 0x000000b5b0afc220 */ /* 0x020fc60000410000 */
[----:B------:R-:W2:Y:S02]  /*4e80*/  SHFL.UP PT, R3, R2, 0x10, RZ ;  /* 0x0600000002037989 */ /* 0x000ea400000e00ff */
[----:B------:R-:W-:Y:S02]  /*4e90*/  @!P4 MOV R176, R175 ;  /* 0x000000af00b0c202 */ /* 0x000fe40000000f00 */
[----:B------:R-:W-:Y:S01]  /*4ea0*/  SHFL.IDX PT, R181, R35, RZ, 0x1f ;  /* 0x00001fff23b57589 */ /* 0x000fe200000e0000 */
[----:B------:R-:W-:-:S03]  /*4eb0*/  ISETP.NE.AND P4, PT, R14, 0x1f, PT ;  /* 0x0000001f0e00780c */ /* 0x000fc60003f85270 */
[----:B------:R-:W3:Y:S04]  /*4ec0*/  SHFL.DOWN PT, R175, R176, 0x1, 0x1f ;  /* 0x08201f00b0af7f89 */ /* 0x000ee800000e0000 */
[----:B------:R-:W-:Y:S04]  /*4ed0*/  SHFL.IDX PT, R179, R179, RZ, 0x1f ;  /* 0x00001fffb3b37589 */ /* 0x000fe800000e0000 */
[----:B------:R-:W5:Y:S01]  /*4ee0*/  SHFL.IDX PT, R176, R176, RZ, 0x1f ;  /* 0x00001fffb0b07589 */ /* 0x000f6200000e0000 */
[C---:B-1----:R-:W-:Y:S01]  /*4ef0*/  FFMA.FTZ R172, R2.reuse, R172, R177 ;  /* 0x000000ac02ac7223 */ /* 0x042fe200000100b1 */
[----:B--2---:R-:W-:-:S04]  /*4f00*/  @P0 FMUL.FTZ R2, R2, R3 ;  /* 0x0000000302020220 */ /* 0x004fc80000410000 */
[----:B------:R-:W-:Y:S02]  /*4f10*/  FSEL R177, R177, R172, !P0 ;  /* 0x000000acb1b17208 */ /* 0x000fe40004000000 */
[----:B------:R-:W-:Y:S01]  /*4f20*/  ISETP.NE.AND P0, PT, R14, RZ, PT ;  /* 0x000000ff0e00720c */ /* 0x000fe20003f05270 */
[----:B------:R-:W-:Y:S01]  /*4f30*/  SHFL.UP PT, R2, R2, 0x1, RZ ;  /* 0x0420000002027989 */ /* 0x000fe200000e00ff */
[----:B---3--:R-:W-:-:S03]  /*4f40*/  @P4 FFMA.FTZ R181, R175, R181, R178 ;  /* 0x000000b5afb54223 */ /* 0x008fc600000100b2 */
[----:B------:R-:W-:Y:S01]  /*4f50*/  SHFL.UP PT, R177, R177, 0x1, RZ ;  /* 0x04200000b1b17989 */ /* 0x000fe200000e00ff */
[----:B------:R-:W-:-:S04]  /*4f60*/  FFMA.FTZ R162, R181, R170, R162 ;  /* 0x000000aab5a27223 */ /* 0x000fc800000100a2 */
[----:B------:R-:W-:Y:S01]  /*4f70*/  FFMA.FTZ R160, R143, R162, R160 ;  /* 0x000000a28fa07223 */ /* 0x000fe200000100a0 */
[C---:B-----5:R-:W-:Y:S01]  /*4f80*/  FFMA.FTZ R35, R176.reuse, R35, R179 ;  /* 0x00000023b0237223 */ /* 0x060fe200000100b3 */
[----:B------:R-:W-:Y:S02]  /*4f90*/  FMUL.FTZ R34, R176, R34 ;  /* 0x00000022b0227220 */ /* 0x000fe40000410000 */
[----:B------:R-:W-:Y:S01]  /*4fa0*/  FFMA.FTZ R166, R111, R160, R166 ;  /* 0x000000a06fa67223 */ /* 0x000fe200000100a6 */
[----:B------:R-:W-:Y:S02]  /*4fb0*/  FMUL.FTZ R182, R160, R92 ;  /* 0x0000005ca0b67220 */ /* 0x000fe40000410000 */
[----:B------:R1:W-:Y:S01]  /*4fc0*/  @!P0 STS.64 [UR6+0x10f8], R34 ;  /* 0x0010f822ff008988 */ /* 0x0003e20008000a06 */
[----:B------:R-:W-:Y:S01]  /*4fd0*/  FFMA.FTZ R186, R37, R166, R164 ;  /* 0x000000a625ba7223 */ /* 0x000fe200000100a4 */
[----:B------:R-:W-:Y:S01]  /*4fe0*/  FMUL.FTZ R180, R166, R91 ;  /* 0x0000005ba6b47220 */ /* 0x000fe20000410000 */
[----:B------:R-:W-:-:S02]  /*4ff0*/  FMUL.FTZ R175, R119, R182 ;  /* 0x000000b677af7220 */ /* 0x000fc40000410000 */
[----:B------:R-:W-:Y:S01]  /*5000*/  FFMA.FTZ R172, R110, R186, R163 ;  /* 0x000000ba6eac7223 */ /* 0x000fe200000100a3 */
[----:B------:R-:W-:-:S03]  /*5010*/  FMUL.FTZ R178, R186, R90 ;  /* 0x0000005abab27220 */ /* 0x000fc60000410000 */
[----:B------:R-:W-:Y:S01]  /*5020*/  FFMA.FTZ R170, R36, R172, R161 ;  /* 0x000000ac24aa7223 */ /* 0x000fe200000100a1 */
[----:B-1----:R-:W-:-:S04]  /*5030*/  IMAD.WIDE.U32 R34, R22, UR4, R20 ;  /* 0x0000000416227c25 */ /* 0x002fc8000f8e0014 */
[----:B------:R-:W-:Y:S01]  /*5040*/  FFMA.FTZ R164, R140, R170, R159 ;  /* 0x000000aa8ca47223 */ /* 0x000fe2000001009f */
[----:B------:R-:W-:Y:S01]  /*5050*/  FMUL.FTZ R176, R170, R88 ;  /* 0x00000058aab07220 */ /* 0x000fe20000410000 */
[----:B------:R-:W-:Y:S02]  /*5060*/  IMAD R35, R23, UR4, R35 ;  /* 0x0000000417237c24 */ /* 0x000fe4000f8e0223 */
[----:B------:R-:W-:Y:S01]  /*5070*/  FFMA.FTZ R152, R141, R164, R152 ;  /* 0x000000a48d987223 */ /* 0x000fe20000010098 */
[----:B------:R-:W-:Y:S01]  /*5080*/  FMUL.FTZ R161, R109, R176 ;  /* 0x000000b06da17220 */ /* 0x000fe20000410000 */
[----:B----4-:R-:W1:Y:S02]  /*5090*/  SHFL.IDX PT, R171, R171, RZ, 0x1f ;  /* 0x00001fffabab7589 */ /* 0x010e6400000e0000 */
[----:B-1----:R-:W-:Y:S01]  /*50a0*/  @P3 FFMA.FTZ R171, R2, R171, R177 ;  /* 0x000000ab02ab3223 */ /* 0x002fe200000100b1 */
[----:B------:R-:W-:-:S03]  /*50b0*/  FMUL.FTZ R177, R162, R93 ;  /* 0x0000005da2b17220 */ /* 0x000fc60000410000 */
[----:B------:R-:W-:-:S04]  /*50c0*/  FFMA.FTZ R171, R142, R171, R165 ;  /* 0x000000ab8eab7223 */ /* 0x000fc800000100a5 */
[-C--:B------:R-:W-:Y:S01]  /*50d0*/  FFMA.FTZ R159, R141, R171.reuse, R168 ;  /* 0x000000ab8d9f7223 */ /* 0x080fe200000100a8 */
[----:B------:R-:W-:Y:S01]  /*50e0*/  FADD.FTZ R2, -R165, R171 ;  /* 0x000000aba5027221 */ /* 0x000fe20000010100 */
[----:B------:R-:W-:Y:S01]  /*50f0*/  FFMA.FTZ R141, R0, R171, RZ ;  /* 0x000000ab008d7223 */ /* 0x000fe200000100ff */
[----:B------:R-:W-:Y:S01]  /*5100*/  FMUL.FTZ R165, R115, R178 ;  /* 0x000000b273a57220 */ /* 0x000fe20000410000 */
        /* <DEDUP_REMOVED lines=16> */
[----:B------:R-:W-:Y:S01]  /*5210*/  FADD.FTZ R157, -R157, R184 ;  /* 0x000000b89d9d7221 */ /* 0x000fe20000010100 */
[-C--:B------:R-:W-:Y:S01]  /*5220*/  FFMA.FTZ R110, R110, R36.reuse, R153 ;  /* 0x000000246e6e7223 */ /* 0x080fe20000010099 */
[----:B------:R-:W-:Y:S01]  /*5230*/  FFMA.FTZ R141, R100, R36, R141 ;  /* 0x00000024648d7223 */ /* 0x000fe2000001008d */
[----:B------:R2:W-:Y:S01]  /*5240*/  STS [R58+0x8], R161 ;  /* 0x000008a13a007388 */ /* 0x0005e20000000800 */
[----:B------:R-:W-:Y:S01]  /*5250*/  FADD.FTZ R155, -R155, R36 ;  /* 0x000000249b9b7221 */ /* 0x000fe20000010100 */
[----:B------:R-:W-:Y:S01]  /*5260*/  FFMA.FTZ R142, R157, R176, R142 ;  /* 0x000000b09d8e7223 */ /* 0x000fe2000001008e */
[----:B------:R-:W-:Y:S01]  /*5270*/  LEA R36, P3, R34, UR8, 0x2 ;  /* 0x0000000822247c11 */ /* 0x000fe2000f8610ff */
[----:B------:R3:W-:Y:S01]  /*5280*/  STS [R58+0xc], R163 ;  /* 0x00000ca33a007388 */ /* 0x0007e20000000800 */
[----:B------:R-:W-:Y:S01]  /*5290*/  FADD.FTZ R153, -R153, R110 ;  /* 0x0000006e99997221 */ /* 0x000fe20000010100 */
[----:B-1----:R-:W-:Y:S01]  /*52a0*/  FMUL.FTZ R159, R120, R177 ;  /* 0x000000b1789f7220 */ /* 0x002fe20000410000 */
[----:B------:R-:W-:Y:S01]  /*52b0*/  FFMA.FTZ R141, R102, R110, R141 ;  /* 0x0000006e668d7223 */ /* 0x000fe2000001008d */
[----:B------:R-:W-:Y:S01]  /*52c0*/  STS [R58+0x10], R165 ;  /* 0x000010a53a007388 */ /* 0x000fe20000000800 */
[----:B------:R-:W-:Y:S01]  /*52d0*/  FFMA.FTZ R142, R155, R168, R142 ;  /* 0x000000a89b8e7223 */ /* 0x000fe2000001008e */
[----:B--2---:R-:W-:Y:S01]  /*52e0*/  FFMA.FTZ R161, R37, R110, R156 ;  /* 0x0000006e25a17223 */ /* 0x004fe2000001009c */
[----:B------:R-:W-:Y:S01]  /*52f0*/  IADD3 R110, PT, PT, -R174, UR10, RZ ;  /* 0x0000000aae6e7c10 */ /* 0x000fe2000fffe1ff */
[----:B------:R-:W-:Y:S01]  /*5300*/  STS [R58+0x14], R171 ;  /* 0x000014ab3a007388 */ /* 0x000fe20000000800 */
[----:B------:R-:W-:Y:S01]  /*5310*/  LEA.HI.X R37, R34, UR9, R35, 0x2, P3 ;  /* 0x0000000922257c11 */ /* 0x000fe200098f1423 */
[----:B------:R-:W-:Y:S01]  /*5320*/  FFMA.FTZ R142, R153, R178, R142 ;  /* 0x000000b2998e7223 */ /* 0x000fe2000001008e */
[----:B------:R-:W-:Y:S01]  /*5330*/  ISETP.GE.AND P3, PT, R110, 0x1, PT ;  /* 0x000000016e00780c */ /* 0x000fe20003f66270 */
[----:B------:R-:W-:Y:S01]  /*5340*/  STS [R58+0x18], R175 ;  /* 0x000018af3a007388 */ /* 0x000fe20000000800 */
[-C--:B------:R-:W-:Y:S01]  /*5350*/  FFMA.FTZ R111, R111, R161.reuse, R154 ;  /* 0x000000a16f6f7223 */ /* 0x080fe2000001009a */
[----:B------:R-:W-:Y:S01]  /*5360*/  FFMA.FTZ R141, R104, R161, R141 ;  /* 0x000000a1688d7223 */ /* 0x000fe2000001008d */
[----:B------:R-:W-:Y:S01]  /*5370*/  ISETP.GE.AND P4, PT, R110, 0x21, PT ;  /* 0x000000216e00780c */ /* 0x000fe20003f86270 */
[----:B------:R1:W-:Y:S01]  /*5380*/  STS [R58+0x1c], R159 ;  /* 0x00001c9f3a007388 */ /* 0x0003e20000000800 */
[-C--:B---3--:R-:W-:Y:S01]  /*5390*/  FFMA.FTZ R163, R143, R111.reuse, R158 ;  /* 0x0000006f8fa37223 */ /* 0x088fe2000001009e */
[----:B------:R-:W-:Y:S03]  /*53a0*/  BAR.SYNC.DEFER_BLOCKING 0x0 ;  /* 0x0000000000007b1d */ /* 0x000fe60000010000 */
[----:B------:R-:W-:Y:S01]  /*53b0*/  FADD.FTZ R143, -R158, R163 ;  /* 0x000000a39e8f7221 */ /* 0x000fe20000010100 */
[----:B------:R-:W-:Y:S01]  /*53c0*/  ISETP.GE.AND P5, PT, R110, 0x41, PT ;  /* 0x000000416e00780c */ /* 0x000fe20003fa6270 */
[----:B------:R-:W-:Y:S01]  /*53d0*/  FFMA.FTZ R141, R106, R111, R141 ;  /* 0x0000006f6a8d7223 */ /* 0x000fe2000001008d */
[----:B-1----:R-:W-:Y:S01]  /*53e0*/  FADD.FTZ R159, -R156, R161 ;  /* 0x000000a19c9f7221 */ /* 0x002fe20000010100 */
[----:B------:R-:W-:-:S03]  /*53f0*/  FADD.FTZ R161, -R154, R111 ;  /* 0x0000006f9aa17221 */ /* 0x000fc60000010100 */
[----:B------:R-:W-:-:S04]  /*5400*/  FFMA.FTZ R142, R159, R180, R142 ;  /* 0x000000b49f8e7223 */ /* 0x000fc8000001008e */
[----:B------:R-:W-:-:S04]  /*5410*/  FFMA.FTZ R142, R161, R182, R142 ;  /* 0x000000b6a18e7223 */ /* 0x000fc8000001008e */
[----:B------:R-:W-:Y:S01]  /*5420*/  FFMA.FTZ R177, R143, R177, R142 ;  /* 0x000000b18fb17223 */ /* 0x000fe2000001008e */
[----:B------:R1:W2:Y:S01]  /*5430*/  LDS R179, [R59+0x2a0] ;  /* 0x0002a0003bb37984 */ /* 0x0002a20000000800 */
[----:B------:R-:W-:Y:S05]  /*5440*/  @!P3 BRA `(.L_x_8804) ;  /* 0x000000000008b947 */ /* 0x000fea0003800000 */
[----:B------:R-:W3:Y:S04]  /*5450*/  LDS R35, [R55+0x220] ;  /* 0x0002200037237984 */ /* 0x000ee80000000800 */
[----:B---3--:R3:W-:Y:S02]  /*5460*/  REDG.E.ADD.F32.FTZ.RN.STRONG.GPU desc[UR16][R36.64], R35 ;  /* 0x00000023240079a6 */ /* 0x0087e4000c12f310 */
.L_x_8804:
[----:B------:R-:W-:Y:S05]  /*5470*/  BSYNC.RECONVERGENT B0 ;  /* 0x0000000000007941 */ /* 0x000fea0003800200 */
.L_x_8803:
[----:B------:R-:W-:Y:S04]  /*5480*/  BSSY.RECONVERGENT B0, `(.L_x_8805) ;  /* 0x0000003000007945 */ /* 0x000fe80003800200 */
[----:B------:R-:W-:Y:S05]  /*5490*/  @!P4 BRA `(.L_x_8806) ;  /* 0x000000000004c947 */ /* 0x000fea0003800000 */
[----:B--2---:R4:W-:Y:S02]  /*54a0*/  REDG.E.ADD.F32.FTZ.RN.STRONG.GPU desc[UR16][R36.64+0x80], R179 ;  /* 0x000080b3240079a6 */ /* 0x0049e4000c12f310 */
.L_x_8806:
[----:B------:R-:W-:Y:S05]  /*54b0*/  BSYNC.RECONVERGENT B0 ;  /* 0x0000000000007941 */ /* 0x000fea0003800200 */
.L_x_8805:
[----:B---3--:R3:W0:Y:S01]  /*54c0*/  LDS R35, [R60+0x320] ;  /* 0x000320003c237984 */ /* 0x0086220000000800 */
[----:B------:R-:W-:Y:S04]  /*54d0*/  BSSY.RECONVERGENT B0, `(.L_x_8807) ;  /* 0x0000003000007945 */ /* 0x000fe80003800200 */
[----:B------:R-:W-:Y:S05]  /*54e0*/  @!P5 BRA `(.L_x_8808) ;  /* 0x000000000004d947 */ /* 0x000fea0003800000 */
[----:B0-----:R0:W-:Y:S02]  /*54f0*/  REDG.E.ADD.F32.FTZ.RN.STRONG.GPU desc[UR16][R36.64+0x100], R35 ;  /* 0x00010023240079a6 */ /* 0x0011e4000c12f310 */
.L_x_8808:
[----:B------:R-:W-:Y:S05]  /*5500*/  BSYNC.RECONVERGENT B0 ;  /* 0x0000000000007941 */ /* 0x000fea0003800200 */
.L_x_8807:
        /* <DEDUP_REMOVED lines=10> */
.L_x_8810:
[----:B------:R-:W-:Y:S05]  /*55b0*/  BSYNC.RECONVERGENT B0 ;  /* 0x0000000000007941 */ /* 0x000fea0003800200 */
.L_x_8809:
[----:B0-----:R0:W0:Y:S01]  /*55c0*/  LDS R35, [R62+0x420] ;  /* 0x000420003e237984 */ /* 0x0010220000000800 */
[----:B------:R-:W-:Y:S01]  /*55d0*/  ISETP.NE.AND P6, PT, R34, RZ, PT ;  /* 0x000000ff2200720c */ /* 0x000fe20003fc5270 */
[----:B------:R-:W-:-:S12]  /*55e0*/  BSSY.RECONVERGENT B0, `(.L_x_8811) ;  /* 0x0000003000007945 */ /* 0x000fd80003800200 */
[----:B------:R-:W-:Y:S05]  /*55f0*/  @!P6 BRA `(.L_x_8812) ;  /* 0x000000000004e947 */ /* 0x000fea0003800000 */
[----:B0-----:R0:W-:Y:S02]  /*5600*/  REDG.E.ADD.F32.FTZ.RN.STRONG.GPU desc[UR16][R36.64+0x200], R35 ;  /* 0x00020023240079a6 */ /* 0x0011e4000c12f310 */
.L_x_8812:
[----:B------:R-:W-:Y:S05]  /*5610*/  BSYNC.RECONVERGENT B0 ;  /* 0x0000000000007941 */ /* 0x000fea0003800200 */
.L_x_8811:
[----:B0-----:R0:W0:Y:S01]  /*5620*/  LDS R35, [R63+0x4a0] ;  /* 0x0004a0003f237984 */ /* 0x0010220000000800 */
[----:B------:R-:W-:Y:S04]  /*5630*/  BSSY.RECONVERGENT B0, `(.L_x_8813) ;  /* 0x0000003000007945 */ /* 0x000fe80003800200 */
[----:B------:R-:W-:Y:S05]  /*5640*/  @!P3 BRA `(.L_x_8814) ;  /* 0x000000000004b947 */ /* 0x000fea0003800000 */
[----:B0-----:R0:W-:Y:S02]  /*5650*/  REDG.E.ADD.F32.FTZ.RN.STRONG.GPU desc[UR16][R36.64+0x280], R35 ;  /* 0x00028023240079a6 */ /* 0x0011e4000c12f310 */
.L_x_8814:
[----:B------:R-:W-:Y:S05]  /*5660*/  BSYNC.RECONVERGENT B0 ;  /* 0x0000000000007941 */ /* 0x000fea0003800200 */
.L_x_8813:
[----:B0-----:R0:W0:Y:S01]  /*5670*/  LDS R35, [R64+0x520] ;  /* 0x0005200040237984 */ /* 0x0010220000000800 */
[----:B------:R-:W-:Y:S04]  /*5680*/  BSSY.RECONVERGENT B0, `(.L_x_8815) ;  /* 0x0000003000007945 */ /* 0x000fe80003800200 */
[----:B------:R-:W-:Y:S05]  /*5690*/  @!P4 BRA `(.L_x_8816) ;  /* 0x000000000004c947 */ /* 0x000fea0003800000 */
[----:B0-----:R0:W-:Y:S02]  /*56a0*/  REDG.E.ADD.F32.FTZ.RN.STRONG.GPU desc[UR16][R36.64+0x300], R35 ;  /* 0x00030023240079a6 */ /* 0x0011e4000c12f310 */
.L_x_8816:
[----:B------:R-:W-:Y:S05]  /*56b0*/  BSYNC.RECONVERGENT B0 ;  /* 0x0000000000007941 */ /* 0x000fea0003800200 */
.L_x_8815:
[----:B0-----:R0:W0:Y:S01]  /*56c0*/  LDS R35, [R65+0x5a0] ;  /* 0x0005a00041237984 */ /* 0x0010220000000800 */
[----:B------:R-:W-:Y:S04]  /*56d0*/  BSSY.RECONVERGENT B0, `(.L_x_8817) ;  /* 0x0000003000007945 */ /* 0x000fe80003800200 */
[----:B------:R-:W-:Y:S05]  /*56e0*/  @!P5 BRA `(.L_x_8818) ;  /* 0x000000000004d947 */ /* 0x000fea0003800000 */
[----:B0-----:R0:W-:Y:S02]  /*56f0*/  REDG.E.ADD.F32.FTZ.RN.STRONG.GPU desc[UR16][R36.64+0x380], R35 ;  /* 0x00038023240079a6 */ /* 0x0011e4000c12f310 */
.L_x_8818:
[----:B------:R-:W-:Y:S05]  /*5700*/  BSYNC.RECONVERGENT B0 ;  /* 0x0000000000007941 */ /* 0x000fea0003800200 */
.L_x_8817:
[----:B------:R-:W-:Y:S01]  /*5710*/  FFMA.FTZ R140, R108, R163, R141 ;  /* 0x000000a36c8c7223 */ /* 0x000fe2000001008d */
[----:B------:R-:W5:Y:S01]  /*5720*/  SHFL.DOWN PT, R34, R177, 0x1, 0x1f ;  /* 0x08201f00b1227f89 */ /* 0x000f6200000e0000 */
[----:B------:R-:W-:Y:S01]  /*5730*/  ISETP.GT.AND P3, PT, R85, 0x1e, PT ;  /* 0x0000001e5500780c */ /* 0x000fe20003f64270 */
[-C--:B------:R-:W-:Y:S01]  /*5740*/  FMUL.FTZ R110, R139, R186.reuse ;  /* 0x000000ba8b6e7220 */ /* 0x080fe20000410000 */
[----:B0---4-:R-:W-:Y:S01]  /*5750*/  FMUL.FTZ R36, R149, R186 ;  /* 0x000000ba95247220 */ /* 0x011fe20000410000 */
[----:B------:R-:W0:Y:S01]  /*5760*/  SHFL.DOWN PT, R35, R140, 0x1, 0x1f ;  /* 0x08201f008c237f89 */ /* 0x000e2200000e0000 */
        /* <DEDUP_REMOVED lines=10> */
[----:B------:R-:W-:Y:S01]  /*5810*/  FFMA.FTZ R126, R141, R93, R126 ;  /* 0x0000005d8d7e7223 */ /* 0x000fe2000001007e */
[----:B------:R-:W-:-:S04]  /*5820*/  FFMA.FTZ R166, R117, R111, R166 ;  /* 0x0000006f75a67223 */ /* 0x000fc800000100a6 */
[----:B------:R-:W-:Y:S01]  /*5830*/  FADD.FTZ R99, R166, R99 ;  /* 0x00000063a6637221 */ /* 0x000fe20000010000 */
[----:B-----5:R-:W-:Y:S01]  /*5840*/  @!P3 FADD.FTZ R177, R177, R34 ;  /* 0x00000022b1b1b221 */ /* 0x020fe20000010000 */
[----:B0-----:R-:W-:-:S04]  /*5850*/  @!P3 FADD.FTZ R140, R140, R35 ;  /* 0x000000238c8cb221 */ /* 0x001fc80000010000 */
        /* <DEDUP_REMOVED lines=11> */
[----:B------:R-:W-:Y:S01]  /*5910*/  ISETP.GT.AND P3, PT, R85, 0x17, PT ;  /* 0x000000175500780c */ /* 0x000fe20003f64270 */
[-C--:B------:R-:W-:Y:S01]  /*5920*/  FMUL.FTZ R35, R146, R172.reuse ;  /* 0x000000ac92237220 */ /* 0x080fe20000410000 */
[----:B------:R-:W-:Y:S01]  /*5930*/  FMUL.FTZ R172, R139, R172 ;  /* 0x000000ac8bac7220 */ /* 0x000fe20000410000 */
[----:B------:R-:W4:Y:S02]  /*5940*/  SHFL.DOWN PT, R37, R140, 0x8, 0x1f ;  /* 0x09001f008c257f89 */ /* 0x000f2400000e0000 */
[----:B------:R-:W-:Y:S01]  /*5950*/  FFMA.FTZ R124, R35, R89, R124 ;  /* 0x00000059237c7223 */ /* 0x000fe2000001007c */
[----:B------:R-:W-:-:S04]  /*5960*/  FMUL.FTZ R172, R155, R172 ;  /* 0x000000ac9bac7220 */ /* 0x000fc80000410000 */
[----:B------:R-:W-:Y:S01]  /*5970*/  FFMA.FTZ R172, R113, R35, R172 ;  /* 0x0000002371ac7223 */ /* 0x000fe200000100ac */
[----:B------:R-:W-:Y:S01]  /*5980*/  FFMA.FTZ R35, R115, R36, R110 ;  /* 0x0000002473237223 */ /* 0x000fe2000001006e */
[-C--:B------:R-:W-:Y:S01]  /*5990*/  FMUL.FTZ R110, R151, R160.reuse ;  /* 0x000000a0976e7220 */ /* 0x080fe20000410000 */
[----:B------:R-:W-:Y:S01]  /*59a0*/  FMUL.FTZ R160, R139, R160 ;  /* 0x000000a08ba07220 */ /* 0x000fe20000410000 */
[----:B------:R-:W-:Y:S01]  /*59b0*/  FMUL.FTZ R36, R145, R152 ;  /* 0x0000009891247220 */ /* 0x000fe20000410000 */
[----:B------:R-:W-:Y:S01]  /*59c0*/  FADD.FTZ R114, R35, R114 ;  /* 0x0000007223727221 */ /* 0x000fe20000010000 */
[----:B------:R-:W-:Y:S01]  /*59d0*/  FADD.FTZ R101, R172, R101 ;  /* 0x00000065ac657221 */ /* 0x000fe20000010000 */
[----:B------:R-:W-:Y:S01]  /*59e0*/  FMUL.FTZ R160, R161, R160 ;  /* 0x000000a0a1a07220 */ /* 0x000fe20000410000 */
[----:B------:R-:W-:Y:S01]  /*59f0*/  FFMA.FTZ R127, R110, R92, R127 ;  /* 0x0000005c6e7f7223 */ /* 0x000fe2000001007f */
[----:B------:R-:W-:Y:S01]  /*5a00*/  FFMA.FTZ R121, R36, R94, R121 ;  /* 0x0000005e24797223 */ /* 0x000fe20000010079 */
[----:B0-----:R-:W-:Y:S01]  /*5a10*/  @!P3 FADD.FTZ R177, R177, R34 ;  /* 0x00000022b1b1b221 */ /* 0x001fe20000010000 */
[-C--:B------:R-:W-:Y:S01]  /*5a20*/  FMUL.FTZ R34, R147, R170.reuse ;  /* 0x000000aa93227220 */ /* 0x080fe20000410000 */
[----:B------:R-:W-:Y:S01]  /*5a30*/  FMUL.FTZ R170, R139, R170 ;  /* 0x000000aa8baa7220 */ /* 0x000fe20000410000 */
[----:B----4-:R-:W-:-:S02]  /*5a40*/  @!P3 FADD.FTZ R140, R140, R37 ;  /* 0x000000258c8cb221 */ /* 0x010fc40000010000 */
[----:B------:R-:W0:Y:S01]  /*5a50*/  SHFL.DOWN PT, R142, R177, 0x10, 0x1f ;  /* 0x0a001f00b18e7f89 */ /* 0x000e2200000e0000 */
[----:B------:R-:W-:Y:S01]  /*5a60*/  ISETP.NE.AND P3, PT, R85, RZ, PT ;  /* 0x000000ff5500720c */ /* 0x000fe20003f65270 */
[-C--:B------:R-:W-:Y:S01]  /*5a70*/  FMUL.FTZ R37, R144, R164.reuse ;  /* 0x000000a490257220 */ /* 0x080fe20000410000 */
[----:B------:R-:W-:Y:S01]  /*5a80*/  FMUL.FTZ R164, R139, R164 ;  /* 0x000000a48ba47220 */ /* 0x000fe20000410000 */
[----:B------:R-:W4:Y:S01]  /*5a90*/  SHFL.DOWN PT, R147, R140, 0x10, 0x1f ;  /* 0x0a001f008c937f89 */ /* 0x000f2200000e0000 */
[----:B------:R-:W-:Y:S01]  /*5aa0*/  FMUL.FTZ R170, R157, R170 ;  /* 0x000000aa9daa7220 */ /* 0x000fe20000410000 */
[----:B------:R-:W-:Y:S01]  /*5ab0*/  FMUL.FTZ R139, R139, R152 ;  /* 0x000000988b8b7220 */ /* 0x000fe20000410000 */
        /* <DEDUP_REMOVED lines=30> */
.L_x_8820:
[----:B------:R-:W-:Y:S05]  /*5ca0*/  BSYNC.RECONVERGENT B0 ;  /* 0x0000000000007941 */ /* 0x000fea0003800200 */
.L_x_8819:
[----:B------:R-:W-:-:S04]  /*5cb0*/  UIADD3 UR4, UPT, UPT, UR4, 0x1, URZ ;  /* 0x0000000104047890 */ /* 0x000fc8000fffe0ff */
[----:B------:R-:W-:-:S09]  /*5cc0*/  UISETP.GE.AND UP0, UPT, UR4, UR11, UPT ;  /* 0x0000000b0400728c */ /* 0x000fd2000bf06270 */
[----:B------:R-:W-:Y:S05]  /*5cd0*/  BRA.U !UP0, `(.L_x_8821) ;  /* 0xffffffe108e07547 */ /* 0x000fea000b83ffff */
.L_x_8799:
[----:B------:R-:W-:Y:S01]  /*5ce0*/  BAR.SYNC.DEFER_BLOCKING 0x0 ;  /* 0x0000000000007b1d */ /* 0x000fe20000010000 */
[-C--:B------:R-:W-:Y:S02]  /*5cf0*/  ISETP.GE.AND P6, PT, R56, R77.reuse, PT ;  /* 0x0000004d3800720c */ /* 0x080fe40003fc6270 */
[----:B------:R-:W-:Y:S02]  /*5d00*/  ISETP.GE.AND P1, PT, R66, R77, PT ;  /* 0x0000004d4200720c */ /* 0x000fe40003f26270 */
[----:B------:R-:W-:-:S03]  /*5d10*/  PRMT R0, RZ, 0x7610, R0 ;  /* 0x00007610ff007816 */ /* 0x000fc60000000000 */
[----:B------:R-:W4:Y:S01]  /*5d20*/  LDC.64 R90, c[0x0][0x4f8] ;  /* 0x00013e00ff5a7b82 */ /* 0x000f220000000a00 */
[----:B------:R-:W-:Y:S01]  /*5d30*/  PRMT R3, RZ, 0x7610, R3 ;  /* 0x00007610ff037816 */ /* 0x000fe20000000003 */
[----:B------:R-:W5:Y:S01]  /*5d40*/  LDCU.64 UR6, c[0x0][0x500] ;  /* 0x0000a000ff0677ac */ /* 0x000f620008000a00 */
[-C--:B------:R-:W-:Y:S02]  /*5d50*/  ISETP.GE.AND P2, PT, R67, R77.reuse, PT ;  /* 0x0000004d4300720c */ /* 0x080fe40003f46270 */
[-C--:B------:R-:W-:Y:S01]  /*5d60*/  ISETP.GE.AND P3, PT, R68, R77.reuse, PT ;  /* 0x0000004d4400720c */ /* 0x080fe20003f66270 */
[----:B------:R-:W1:Y:S01]  /*5d70*/  LDCU.64 UR8, c[0x0][0x550] ;  /* 0x0000aa00ff0877ac */ /* 0x000e620008000a00 */
[-C--:B------:R-:W-:Y:S02]  /*5d80*/  ISETP.GE.AND P4, PT, R69, R77.reuse, PT ;  /* 0x0000004d4500720c */ /* 0x080fe40003f86270 */
[----:B------:R-:W-:Y:S02]  /*5d90*/  ISETP.GE.AND P5, PT, R70, R77, PT ;  /* 0x0000004d4600720c */ /* 0x000fe40003fa6270 */
[----:B------:R-:W-:-:S02]  /*5da0*/  PRMT R7, RZ, 0x7610, R7 ;  /* 0x00007610ff077816 */ /* 0x000fc40000000007 */
[----:B------:R-:W-:Y:S01]  /*5db0*/  PRMT R21, RZ, 0x7610, R21 ;  /* 0x00007610ff157816 */ /* 0x000fe20000000015 */
[----:B------:R-:W2:Y:S01]  /*5dc0*/  @!P6 LDG.E.U16 R0, desc[UR16][R4.64] ;  /* 0x000000100400e981 */ /* 0x000ea2000c1e1500 */
[----:B------:R-:W-:-:S03]  /*5dd0*/  ISETP.GE.AND P6, PT, R71, R77, PT ;  /* 0x0000004d4700720c */ /* 0x000fc60003fc6270 */
[----:B------:R-:W3:Y:S01]  /*5de0*/  @!P1 LDG.E.U16 R3, desc[UR16][R4.64+0x40] ;  /* 0x0000401004039981 */ /* 0x000ee2000c1e1500 */
[----:B------:R-:W-:Y:S02]  /*5df0*/  ISETP.GE.AND P1, PT, R72, R77, PT ;  /* 0x0000004d4800720c */ /* 0x000fe40003f26270 */
[----:B------:R-:W-:Y:S01]  /*5e00*/  PRMT R2, RZ, 0x7610, R2 ;  /* 0x00007610ff027816 */ /* 0x000fe20000000002 */
[----:B------:R-:W5:Y:S01]  /*5e10*/  @!P2 LDG.E.U16 R7, desc[UR16][R4.64+0x80] ;  /* 0x000080100407a981 */ /* 0x000f62000c1e1500 */
[----:B------:R-:W-:Y:S02]  /*5e20*/  PRMT R23, RZ, 0x7610, R23 ;  /* 0x00007610ff177816 */ /* 0x000fe40000000017 */
[----:B------:R-:W-:Y:S01]  /*5e30*/  PRMT R20, RZ, 0x7610, R20 ;  /* 0x00007610ff147816 */ /* 0x000fe20000000014 */
        /* <DEDUP_REMOVED lines=8> */
[----:B------:R-:W-:-:S04]  /*5ec0*/  F2FP.BF16.F32.PACK_AB R126, R126, R127 ;  /* 0x0000007f7e7e723e */ /* 0x000fc800000010ff */
[----:B------:R-:W-:Y:S01]  /*5ed0*/  PRMT R24, R126, 0x7632, R24 ;  /* 0x000076327e187816 */ /* 0x000fe20000000018 */
[----:B--2---:R-:W-:Y:S04]  /*5ee0*/  STS.U16 [R79], R0 ;  /* 0x000000004f007388 */ /* 0x004fe80000000400 */
[----:B---3--:R-:W-:Y:S04]  /*5ef0*/  STS.U16 [R78+0x40], R3 ;  /* 0x000040034e007388 */ /* 0x008fe80000000400 */
[----:B-----5:R-:W-:Y:S04]  /*5f00*/  STS.U16 [R76+0x80], R7 ;  /* 0x000080074c007388 */ /* 0x020fe80000000400 */
[----:B----4-:R-:W-:Y:S04]  /*5f10*/  STS.U16 [R84+0xc0], R21 ;  /* 0x0000c01554007388 */ /* 0x010fe80000000400 */
        /* <DEDUP_REMOVED lines=8> */
[----:B------:R-:W5:Y:S01]  /*5fa0*/  LDS.U16 R0, [R86+0x4] ;  /* 0x0000040056007984 */ /* 0x000f620000000400 */
[----:B--2---:R-:W-:-:S04]  /*5fb0*/  IMAD.U32 R5, R22, 0x10000, RZ ;  /* 0x0001000016057824 */ /* 0x004fc800078e00ff */
[--C-:B------:R-:W-:Y:S01]  /*5fc0*/  FADD.FTZ R5, R5, R38.reuse ;  /* 0x0000002605057221 */ /* 0x100fe20000010000 */
[----:B---3--:R-:W-:Y:S02]  /*5fd0*/  SHF.L.U32 R3, R4, 0x10, RZ ;  /* 0x0000001004037819 */ /* 0x008fe400000006ff */
[----:B------:R-:W2:Y:S02]  /*5fe0*/  LDS.U16 R4, [R86+0xa] ;  /* 0x00000a0056047984 */ /* 0x000ea40000000400 */
[----:B------:R-:W-:Y:S01]  /*5ff0*/  FSETP.GTU.FTZ.AND P1, PT, R5, 20, PT ;  /* 0x41a000000500780b */ /* 0x000fe20003f3c000 */
[----:B------:R-:W-:-:S05]  /*6000*/  FADD.FTZ R3, R3, R38 ;  /* 0x0000002603037221 */ /* 0x000fca0000010000 */
[----:B------:R-:W-:-:S07]  /*6010*/  FSETP.GTU.FTZ.AND P2, PT, R3, 20, PT ;  /* 0x41a000000300780b */ /* 0x000fce0003f5c000 */
[----:B------:R-:W-:Y:S02]  /*6020*/  @!P1 FMUL.FTZ R7, R5, -1.4426950216293334961 ;  /* 0xbfb8aa3b05079820 */ /* 0x000fe40000410000 */
[----:B------:R-:W-:Y:S04]  /*6030*/  LDS.U16 R5, [R86+0xc] ;  /* 0x00000c0056057984 */ /* 0x000fe80000000400 */
[----:B------:R-:W3:Y:S01]  /*6040*/  @!P1 MUFU.EX2 R7, R7 ;  /* 0x0000000700079308 */ /* 0x000ee20000000800 */
[----:B------:R-:W-:Y:S02]  /*6050*/  @!P2 FMUL.FTZ R21, R3, -1.4426950216293334961 ;  /* 0xbfb8aa3b0315a820 */ /* 0x000fe40000410000 */
[----:B------:R-:W0:Y:S04]  /*6060*/  LDS.U16 R3, [R86+0x8] ;  /* 0x0000080056037984 */ /* 0x000e280000000400 */
[----:B------:R-:W1:Y:S01]  /*6070*/  @!P2 MUFU.EX2 R21, R21 ;  /* 0x000000150015a308 */ /* 0x000e620000000800 */
[----:B---3--:R-:W-:-:S02]  /*6080*/  @!P1 FADD.FTZ R20, R7, 1 ;  /* 0x3f80000007149421 */ /* 0x008fc40000010000 */
[----:B------:R-:W3:Y:S02]  /*6090*/  LDS.U16 R7, [R86+0xe] ;  /* 0x00000e0056077984 */ /* 0x000ee40000000400 */
[----:B------:R-:W4:Y:S01]  /*60a0*/  @!P1 MUFU.RCP R23, R20 ;  /* 0x0000001400179308 */ /* 0x000f220000001000 */
[----:B------:R-:W-:Y:S01]  /*60b0*/  BAR.SYNC.DEFER_BLOCKING 0x0 ;  /* 0x0000000000007b1d */ /* 0x000fe20000010000 */
[----:B-1----:R-:W-:-:S06]  /*60c0*/  @!P2 FADD.FTZ R22, R21, 1 ;  /* 0x3f8000001516a421 */ /* 0x002fcc0000010000 */
[----:B------:R-:W1:Y:S01]  /*60d0*/  @!P2 MUFU.RCP R22, R22 ;  /* 0x000000160016a308 */ /* 0x000e620000001000 */
[----:B----4-:R-:W-:Y:S01]  /*60e0*/  @!P1 FMUL.FTZ R118, R118, R23 ;  /* 0x0000001776769220 */ /* 0x010fe20000410000 */
[----:B------:R-:W-:-:S05]  /*60f0*/  SHF.L.U32 R23, R2, 0x10, RZ ;  /* 0x0000001002177819 */ /* 0x000fca00000006ff */
[----:B------:R-:W-:Y:S01]  /*6100*/  FADD.FTZ R23, R23, R38 ;  /* 0x0000002617177221 */ /* 0x000fe20000010000 */
[----:B-----5:R-:W-:Y:S01]  /*6110*/  SHF.L.U32 R21, R0, 0x10, RZ ;  /* 0x0000001000157819 */ /* 0x020fe200000006ff */
[----:B-1----:R-:W-:-:S03]  /*6120*/  @!P2 FMUL.FTZ R103, R103, R22 ;  /* 0x000000166767a220 */ /* 0x002fc60000410000 */
[----:B------:R-:W-:Y:S01]  /*6130*/  FSETP.GTU.FTZ.AND P2, PT, R23, 20, PT ;  /* 0x41a000001700780b */ /* 0x000fe20003f5c000 */
[----:B------:R-:W-:Y:S01]  /*6140*/  FADD.FTZ R0, R21, R38 ;  /* 0x0000002615007221 */ /* 0x000fe20000010000 */
[----:B------:R-:W-:Y:S02]  /*6150*/  PRMT R20, R121, 0x7632, R20 ;  /* 0x0000763279147816 */ /* 0x000fe40000000014 */
[----:B------:R-:W-:Y:S02]  /*6160*/  PRMT R2, R124, 0x7632, R2 ;  /* 0x000076327c027816 */ /* 0x000fe40000000002 */
[----:B--2---:R-:W-:Y:S02]  /*6170*/  SHF.L.U32 R21, R4, 0x10, RZ ;  /* 0x0000001004157819 */ /* 0x004fe400000006ff */
[----:B------:R-:W-:Y:S01]  /*6180*/  PRMT R22, R123, 0x7632, R22 ;  /* 0x000076327b167816 */ /* 0x000fe20000000016 */
[----:B------:R-:W-:Y:S01]  /*6190*/  STS.U16 [R86], R121 ;  /* 0x0000007956007388 */ /* 0x000fe20000000400 */
[----:B0-----:R-:W-:Y:S01]  /*61a0*/  SHF.L.U32 R3, R3, 0x10, RZ ;  /* 0x0000001003037819 */ /* 0x001fe200000006ff */
[----:B------:R-:W-:-:S02]  /*61b0*/  FADD.FTZ R21, R21, R38 ;  /* 0x0000002615157221 */ /* 0x000fc40000010000 */
[----:B------:R-:W-:Y:S01]  /*61c0*/  STS.U16 [R86+0x2], R20 ;  /* 0x0000021456007388 */ /* 0x000fe20000000400 */
[----:B------:R-:W-:-:S03]  /*61d0*/  FSETP.GTU.FTZ.AND P6, PT, R0, 20, PT ;  /* 0x41a000000000780b */ /* 0x000fc60003fdc000 */
[----:B------:R-:W-:Y:S04]  /*61e0*/  STS.U16 [R86+0x4], R124 ;  /* 0x0000047c56007388 */ /* 0x000fe80000000400 */
[----:B------:R0:W-:Y:S04]  /*61f0*/  STS.U16 [R86+0x6], R2 ;  /* 0x0000060256007388 */ /* 0x0001e80000000400 */
[----:B------:R-:W-:Y:S04]  /*6200*/  STS.U16 [R86+0x8], R123 ;  /* 0x0000087b56007388 */ /* 0x000fe80000000400 */
[----:B------:R1:W-:Y:S01]  /*6210*/  STS.U16 [R86+0xa], R22 ;  /* 0x00000a1656007388 */ /* 0x0003e20000000400 */
[----:B0-----:R-:W-:-:S03]  /*6220*/  @!P2 FMUL.FTZ R2, R23, -1.4426950216293334961 ;  /* 0xbfb8aa3b1702a820 */ /* 0x001fc60000410000 */
        /* <DEDUP_REMOVED lines=16> */
[----:B------:R-:W-:Y:S01]  /*6330*/  IMAD.U32 R5, R5, 0x10000, RZ ;  /* 0x0001000005057824 */ /* 0x000fe200078e00ff */
[----:B---3--:R-:W-:Y:S01]  /*6340*/  SHF.L.U32 R7, R7, 0x10, RZ ;  /* 0x0000001007077819 */ /* 0x008fe200000006ff */
[----:B------:R-:W-:Y:S01]  /*6350*/  @!P6 FMUL.FTZ R0, R0, -1.4426950216293334961 ;  /* 0xbfb8aa3b0000e820 */ /* 0x000fe20000410000 */
[----:B------:R-:W-:Y:S01]  /*6360*/  @!P3 FMUL.FTZ R4, R21, -1.4426950216293334961 ;  /* 0xbfb8aa3b1504b820 */ /* 0x000fe20000410000 */
[----:B------:R-:W-:-:S02]  /*6370*/  FADD.FTZ R5, R5, R38 ;  /* 0x0000002605057221 */ /* 0x000fc40000010000 */
[----:B------:R-:W-:Y:S02]  /*6380*/  FADD.FTZ R20, R7, R38 ;  /* 0x0000002607147221 */ /* 0x000fe40000010000 */
[----:B------:R-:W2:Y:S01]  /*6390*/  @!P6 MUFU.EX2 R0, R0 ;  /* 0x000000000000e308 */ /* 0x000ea20000000800 */
[----:B------:R-:W-:-:S03]  /*63a0*/  FSETP.GTU.FTZ.AND P4, PT, R5, 20, PT ;  /* 0x41a000000500780b */ /* 0x000fc60003f9c000 */
[----:B------:R-:W3:Y:S01]  /*63b0*/  @!P3 MUFU.EX2 R7, R4 ;  /* 0x000000040007b308 */ /* 0x000ee20000000800 */
[----:B------:R-:W-:Y:S01]  /*63c0*/  @!P1 FMUL.FTZ R3, R3, -1.4426950216293334961 ;  /* 0xbfb8aa3b03039820 */ /* 0x000fe20000410000 */
[----:B------:R-:W-:Y:S02]  /*63d0*/  FSETP.GTU.FTZ.AND P5, PT, R20, 20, PT ;  /* 0x41a000001400780b */ /* 0x000fe40003fbc000 */
[----:B------:R-:W4:Y:S04]  /*63e0*/  @!P2 MUFU.EX2 R2, R2 ;  /* 0x000000020002a308 */ /* 0x000f280000000800 */
[----:B------:R-:W5:Y:S01]  /*63f0*/  @!P1 MUFU.EX2 R3, R3 ;  /* 0x0000000300039308 */ /* 0x000f620000000800 */
[----:B------:R-:W0:Y:S01]  /*6400*/  LDS R85, [UR5+0x210] ;  /* 0x00021005ff557984 */ /* 0x000e220008000800 */
[----:B--2---:R-:W-:Y:S01]  /*6410*/  @!P6 FADD.FTZ R0, R0, 1 ;  /* 0x3f8000000000e421 */ /* 0x004fe20000010000 */
[----:B------:R-:W-:Y:S01]  /*6420*/  @!P4 FMUL.FTZ R5, R5, -1.4426950216293334961 ;  /* 0xbfb8aa3b0505c820 */ /* 0x000fe20000410000 */
[----:B---3--:R-:W-:-:S03]  /*6430*/  @!P3 FADD.FTZ R7, R7, 1 ;  /* 0x3f8000000707b421 */ /* 0x008fc60000010000 */
[----:B------:R-:W-:Y:S01]  /*6440*/  @!P5 FMUL.FTZ R21, R20, -1.4426950216293334961 ;  /* 0xbfb8aa3b1415d820 */ /* 0x000fe20000410000 */
[----:B------:R-:W2:Y:S01]  /*6450*/  @!P6 MUFU.RCP R87, R0 ;  /* 0x000000000057e308 */ /* 0x000ea20000001000 */
[----:B----4-:R-:W-:-:S07]  /*6460*/  @!P2 FADD.FTZ R4, R2, 1 ;  /* 0x3f8000000204a421 */ /* 0x010fce0000010000 */
[----:B-1----:R1:W-:Y:S08]  /*6470*/  @!P3 MUFU.RCP R22, R7 ;  /* 0x000000070016b308 */ /* 0x0023f00000001000 */
[----:B------:R5:W3:Y:S01]  /*6480*/  @!P4 MUFU.EX2 R20, R5 ;  /* 0x000000050014c308 */ /* 0x000ae20000000800 */
[----:B-1----:R-:W-:-:S03]  /*6490*/  MOV R7, RZ ;  /* 0x000000ff00077202 */ /* 0x002fc60000000f00 */
[----:B------:R-:W1:Y:S01]  /*64a0*/  @!P2 MUFU.RCP R4, R4 ;  /* 0x000000040004a308 */ /* 0x000e620000001000 */
[----:B-----5:R-:W-:Y:S01]  /*64b0*/  @!P1 FADD.FTZ R5, R3, 1 ;  /* 0x3f80000003059421 */ /* 0x020fe20000010000 */
[----:B------:R-:W-:-:S06]  /*64c0*/  IMAD.WIDE.U32 R2, R90, UR18, R6 ;  /* 0x000000125a027c25 */ /* 0x000fcc000f8e0006 */
[----:B------:R-:W4:Y:S01]  /*64d0*/  @!P5 MUFU.EX2 R21, R21 ;  /* 0x000000150015d308 */ /* 0x000f220000000800 */
[----:B------:R-:W-:-:S03]  /*64e0*/  IMAD R3, R91, UR18, R3 ;  /* 0x000000125b037c24 */ /* 0x000fc6000f8e0203 */
[----:B------:R-:W5:Y:S01]  /*64f0*/  @!P1 MUFU.RCP R5, R5 ;  /* 0x0000000500059308 */ /* 0x000f620000001000 */
[----:B------:R-:W-:-:S04]  /*6500*/  IMAD.WIDE.U32 R2, R39, UR6, R2 ;  /* 0x0000000627027c25 */ /* 0x000fc8000f8e0002 */
[----:B--2---:R-:W-:Y:S01]  /*6510*/  @!P6 FMUL.FTZ R116, R116, R87 ;  /* 0x000000577474e220 */ /* 0x004fe20000410000 */
[----:B---3--:R-:W-:Y:S01]  /*6520*/  @!P4 FADD.FTZ R20, R20, 1 ;  /* 0x3f8000001414c421 */ /* 0x008fe20000010000 */
[----:B0-----:R-:W-:Y:S01]  /*6530*/  IMAD R24, R39, UR7, R3 ;  /* 0x0000000727187c24 */ /* 0x001fe2000f8e0203 */
[----:B------:R-:W-:Y:S01]  /*6540*/  IADD3 R3, P6, PT, R56, R2, RZ ;  /* 0x0000000238037210 */ /* 0x000fe20007fde0ff */
[----:B----4-:R-:W-:Y:S01]  /*6550*/  @!P5 FADD.FTZ R21, R21, 1 ;  /* 0x3f8000001515d421 */ /* 0x010fe20000010000 */
[----:B-1----:R-:W-:Y:S01]  /*6560*/  @!P2 FMUL.FTZ R101, R101, R4 ;  /* 0x000000046565a220 */ /* 0x002fe20000410000 */
        /* <DEDUP_REMOVED lines=101> */
.L_x_8781:
        /* <DEDUP_REMOVED lines=34> */
.L_x_8824:
[----:B------:R-:W-:Y:S05]  /*6de0*/  BSYNC.RECONVERGENT B0 ;  /* 0x0000000000007941 */ /* 0x000fea0003800200 */
.L_x_8823:
        /* <DEDUP_REMOVED lines=26> */
.L_x_8826:
[----:B------:R-:W-:Y:S05]  /*6f90*/  BSYNC.RECONVERGENT B0 ;  /* 0x0000000000007941 */ /* 0x000fea0003800200 */
.L_x_8825:
        /* <DEDUP_REMOVED lines=13> */
.L_x_8828:
[----:B------:R-:W-:Y:S01]  /*7070*/  LEA R0, R13, UR4, 0x2 ;  /* 0x000000040d007c11 */ /* 0x000fe2000f8e10ff */
[----:B------:R-:W-:Y:S01]  /*7080*/  IMAD.MOV.U32 R42, RZ, RZ, R16 ;  /* 0x000000ffff2a7224 */ /* 0x000fe200078e0010 */
[----:B------:R-:W-:Y:S02]  /*7090*/  SHF.R.S32.HI R4, RZ, 0x1f, R13 ;  /* 0x0000001fff047819 */ /* 0x000fe4000001140d */
[----:B0-----:R-:W-:Y:S01]  /*70a0*/  MOV R6, R2 ;  /* 0x0000000200067202 */ /* 0x001fe20000000f00 */
        /* <DEDUP_REMOVED lines=21> */
.L_x_8827:
[----:B------:R-:W-:Y:S05]  /*7200*/  EXIT ;  /* 0x000000000000794d */ /* 0x000fea0003800000 */
.L_x_8829:
        /* <DEDUP_REMOVED lines=15> */
.L_x_10515:


//--------------------- .text._Z25selective_scan_bwd_kernelI32Selective_Scan_bwd_kernel_traitsILi32ELi8ELb0ELb1ELb1ELb0ELb0EN3c108BFloat16EfEEv12SSMParamsBwd --------------------------
	.section	.text._Z25selective_scan_bwd_kernelI32Selective_Scan_bwd_kernel_traitsILi32ELi8ELb0ELb1ELb1ELb0ELb0EN3c108BFloat16EfEEv12SSMParamsBwd,"ax",@progbits
	.align	128
        .global         _Z25selective_scan_bwd_kernelI32Selective_Scan_bwd_kernel_traitsILi32ELi8ELb0ELb1ELb1ELb0ELb0EN3c108BFloat16EfEEv12SSMParamsBwd
        .type           _Z25selective_scan_bwd_kernelI32Selective_Scan_bwd_kernel_traitsILi32ELi8ELb0ELb1ELb1ELb0ELb0EN3c108BFloat16EfEEv12SSMParamsBwd,@function
        .size           _Z25selective_scan_bwd_kernelI32Selective_Scan_bwd_kernel_traitsILi32ELi8ELb0ELb1ELb1ELb0ELb0EN3c108BFloat16EfEEv12SSMParamsBwd,(.L_x_10516 - _Z25selective_scan_bwd_kernelI32Selective_Scan_bwd_kernel_traitsILi32ELi8ELb0ELb1ELb1ELb0ELb0EN3c108BFloat16EfEEv12SSMParamsBwd)
        .other          _Z25selective_scan_bwd_kernelI32Selective_Scan_bwd_kernel_traitsILi32ELi8ELb0ELb1ELb1ELb0ELb0EN3c108BFloat16EfEEv12SSMParamsBwd,@"STO_CUDA_ENTRY STV_DEFAULT"
_Z25selective_scan_bwd_kernelI32Selective_Scan_bwd_kernel_traitsILi32ELi8ELb0ELb1ELb1ELb0ELb0EN3c108BFloat16EfEEv12SSMParamsBwd:
.text._Z25selective_scan_bwd_kernelI32Selective_Scan_bwd_kernel_traitsILi32ELi8ELb0ELb1ELb1ELb0ELb0EN3c108BFloat16EfEEv12SSMParamsBwd:
[----:B------:R-:W-:Y:S08]  /*0000*/  LDC R1, c[0x0][0x37c] ;  /* 0x0000df00ff017b82 */ /* 0x000ff00000000800 */
[----:B------:R-:W0:Y:S01]  /*0010*/  LDC R8, c[0x0][0x398] ;  /* 0x0000e600ff087b82 */ /* 0x000e220000000800 */
[----:B------:R-:W1:Y:S01]  /*0020*/  S2R R41, SR_CTAID.Y ;  /* 0x0000000000297919 */ /* 0x000e620000002600 */
[----:B------:R-:W2:Y:S01]  /*0030*/  LDCU.64 UR16, c[0x0][0x358] ;  /* 0x00006b00ff1077ac */ /* 0x000ea20008000a00 */
[----:B------:R-:W-:-:S02]  /*0040*/  IMAD.MOV.U32 R42, RZ, RZ, RZ ;  /* 0x000000ffff2a7224 */ /* 0x000fc400078e00ff */
[----:B------:R-:W-:Y:S01]  /*0050*/  IMAD.MOV.U32 R40, RZ, RZ, RZ ;  /* 0x000000ffff287224 */ /* 0x000fe200078e00ff */
[----:B------:R-:W3:Y:S02]  /*0060*/  LDCU.128 UR12, c[0x0][0x400] ;  /* 0x00008000ff0c77ac */ /* 0x000ee40008000c00 */
        /* <DEDUP_REMOVED lines=21> */
[----:B------:R0:W4:Y:S01]  /*01c0*/  F2I.FTZ.U32.TRUNC.NTZ R7, R6 ;  /* 0x0000000600077305 */ /* 0x000122000021f000 */
[----:B------:R-:W-:Y:S02]  /*01d0*/  CS2R R30, SRZ ;  /* 0x00000000001e7805 */ /* 0x000fe4000001ff00 */
[----:B------:R-:W1:Y:S01]  /*01e0*/  LDC.64 R24, c[0x0][0x468] ;  /* 0x00011a00ff187b82 */ /* 0x000e620000000a00 */
[----:B------:R4:W5:Y:S07]  /*01f0*/  @P0 LDG.E R40, desc[UR16][R2.64] ;  /* 0x0000001002280981 */ /* 0x00096e000c1e1900 */
[----:B---3--:R-:W3:Y:S01]  /*0200*/  LDC.64 R4, c[0x0][0x480] ;  /* 0x00012000ff047b82 */ /* 0x008ee20000000a00 */
[----:B0-----:R-:W-:-:S02]  /*0210*/  IMAD.MOV.U32 R6, RZ, RZ, RZ ;  /* 0x000000ffff067224 */ /* 0x001fc400078e00ff */
[----:B----4-:R-:W-:-:S05]  /*0220*/  IMAD.MOV R10, RZ, RZ, -R7 ;  /* 0x000000ffff0a7224 */ /* 0x010fca00078e0a07 */
[----:B------:R-:W0:Y:S01]  /*0230*/  LDC.64 R26, c[0x0][0x528] ;  /* 0x00014a00ff1a7b82 */ /* 0x000e220000000a00 */
[----:B------:R-:W-:Y:S01]  /*0240*/  IMAD R3, R10, R9, RZ ;  /* 0x000000090a037224 */ /* 0x000fe200078e02ff */
[----:B------:R-:W-:-:S03]  /*0250*/  IABS R2, R41 ;  /* 0x0000002900027213 */ /* 0x000fc60000000000 */
[----:B------:R-:W-:-:S03]  /*0260*/  IMAD.HI.U32 R7, R7, R3, R6 ;  /* 0x0000000307077227 */ /* 0x000fc600078e0006 */
[----:B------:R-:W4:Y:S03]  /*0270*/  LDC.64 R32, c[0x0][0x448] ;  /* 0x00011200ff207b82 */ /* 0x000f260000000a00 */
[----:B------:R-:W-:-:S05]  /*0280*/  IMAD.HI.U32 R0, R7, R2, RZ ;  /* 0x0000000207007227 */ /* 0x000fca00078e00ff */
[----:B------:R-:W-:Y:S01]  /*0290*/  IADD3 R3, PT, PT, -R0, RZ, RZ ;  /* 0x000000ff00037210 */ /* 0x000fe20007ffe1ff */
[----:B------:R-:W4:Y:S01]  /*02a0*/  LDC.64 R54, c[0x0][0x450] ;  /* 0x00011400ff367b82 */ /* 0x000f220000000a00 */
[----:B---3--:R-:W-:-:S03]  /*02b0*/  ISETP.NE.U32.AND P0, PT, R4, RZ, PT ;  /* 0x000000ff0400720c */ /* 0x008fc60003f05070 */
[----:B------:R-:W-:Y:S01]  /*02c0*/  IMAD R2, R9, R3, R2 ;  /* 0x0000000309027224 */ /* 0x000fe200078e0202 */
[----:B------:R-:W-:-:S04]  /*02d0*/  ISETP.NE.AND.EX P0, PT, R5, RZ, PT, P0 ;  /* 0x000000ff0500720c */ /* 0x000fc80003f05300 */
[----:B------:R-:W-:-:S09]  /*02e0*/  ISETP.GT.U32.AND P2, PT, R9, R2, PT ;  /* 0x000000020900720c */ /* 0x000fd20003f44070 */
[----:B------:R-:W3:Y:S04]  /*02f0*/  @P0 LDC R10, c[0x0][0x384] ;  /* 0x0000e100ff0a0b82 */ /* 0x000ee80000000800 */
[----:B------:R-:W-:Y:S01]  /*0300*/  @!P2 IMAD.IADD R2, R2, 0x1, -R9 ;  /* 0x000000010202a824 */ /* 0x000fe200078e0a09 */
[----:B------:R-:W-:Y:S02]  /*0310*/  UIMAD.WIDE.U32 UR6, UR18, UR12, URZ ;  /* 0x0000000c120672a5 */ /* 0x000fe4000f8e00ff */
[----:B------:R-:W-:Y:S01]  /*0320*/  UIMAD.WIDE.U32 UR4, UR18, UR8, URZ ;  /* 0x00000008120472a5 */ /* 0x000fe2000f8e00ff */
[----:B------:R-:W-:Y:S01]  /*0330*/  LOP3.LUT R4, R41, R8, RZ, 0x3c, !PT ;  /* 0x0000000829047212 */ /* 0x000fe200078e3cff */
[----:B------:R-:W2:Y:S01]  /*0340*/  @P0 LDC R21, c[0x0][0x38c] ;  /* 0x0000e300ff150b82 */ /* 0x000ea20000000800 */
[----:B------:R-:W-:-:S02]  /*0350*/  ISETP.GE.U32.AND P1, PT, R2, R9, PT ;  /* 0x000000090200720c */ /* 0x000fc40003f26070 */
[----:B------:R-:W-:Y:S01]  /*0360*/  @!P2 IADD3 R0, PT, PT, R0, 0x1, RZ ;  /* 0x000000010000a810 */ /* 0x000fe20007ffe0ff */
[----:B------:R-:W-:Y:S01]  /*0370*/  UIMAD UR8, UR18, UR9, UR5 ;  /* 0x00000009120872a4 */ /* 0x000fe2000f8e0205 */
[----:B------:R-:W-:Y:S01]  /*0380*/  IMAD.U32 R2, RZ, RZ, UR4 ;  /* 0x00000004ff027e24 */ /* 0x000fe2000f8e00ff */
[----:B------:R-:W-:Y:S01]  /*0390*/  ISETP.GE.AND P3, PT, R4, RZ, PT ;  /* 0x000000ff0400720c */ /* 0x000fe20003f66270 */
[----:B------:R-:W-:Y:S01]  /*03a0*/  UIMAD UR4, UR18, UR13, UR7 ;  /* 0x0000000d120472a4 */ /* 0x000fe2000f8e0207 */
[----:B------:R-:W-:Y:S01]  /*03b0*/  IMAD.U32 R4, RZ, RZ, UR6 ;  /* 0x00000006ff047e24 */ /* 0x000fe2000f8e00ff */
[----:B------:R-:W-:Y:S01]  /*03c0*/  MOV R5, UR7 ;  /* 0x0000000700057c02 */ /* 0x000fe20008000f00 */
[----:B------:R-:W1:Y:S01]  /*03d0*/  LDCU.64 UR6, c[0x0][0x498] ;  /* 0x00009300ff0677ac */ /* 0x000e620008000a00 */
[----:B------:R-:W-:Y:S01]  /*03e0*/  MOV R3, UR5 ;  /* 0x0000000500037c02 */ /* 0x000fe20008000f00 */
[----:B------:R-:W0:Y:S02]  /*03f0*/  @P0 LDC.64 R6, c[0x0][0x480] ;  /* 0x00012000ff060b82 */ /* 0x000e240000000a00 */
[----:B------:R-:W-:-:S02]  /*0400*/  @P1 VIADD R0, R0, 0x1 ;  /* 0x0000000100001836 */ /* 0x000fc40000000000 */
[----:B------:R-:W-:Y:S01]  /*0410*/  IMAD.U32 R3, RZ, RZ, UR8 ;  /* 0x00000008ff037e24 */ /* 0x000fe2000f8e00ff */
[----:B------:R-:W-:Y:S01]  /*0420*/  ISETP.NE.AND P2, PT, R8, RZ, PT ;  /* 0x000000ff0800720c */ /* 0x000fe20003f45270 */
[----:B------:R-:W4:Y:S01]  /*0430*/  LDCU.64 UR8, c[0x0][0x3b0] ;  /* 0x00007600ff0877ac */ /* 0x000f220008000a00 */
[----:B------:R-:W-:Y:S01]  /*0440*/  MOV R35, R0 ;  /* 0x0000000000237202 */ /* 0x000fe20000000f00 */
[----:B---3--:R-:W-:Y:S02]  /*0450*/  @P0 IMAD R0, R10, UR18, R41 ;  /* 0x000000120a000c24 */ /* 0x008fe4000f8e0229 */
[----:B------:R-:W-:Y:S01]  /*0460*/  IMAD.WIDE.U32 R2, R41, UR10, R2 ;  /* 0x0000000a29027c25 */ /* 0x000fe2000f8e0002 */
[C---:B------:R-:W-:Y:S02]  /*0470*/  LEA R9, R19.reuse, 0xffffff00, 0x8 ;  /* 0xffffff0013097811 */ /* 0x040fe400078e40ff */
[----:B------:R-:W-:Y:S01]  /*0480*/  ISETP.GE.AND P1, PT, R19, 0x1, PT ;  /* 0x000000011300780c */ /* 0x000fe20003f26270 */
[----:B------:R-:W-:-:S02]  /*0490*/  @P0 IMAD R0, R0, R19, RZ ;  /* 0x0000001300000224 */ /* 0x000fc400078e02ff */
[----:B------:R-:W3:Y:S01]  /*04a0*/  LDC.64 R18, c[0x0][0x3e8] ;  /* 0x0000fa00ff127b82 */ /* 0x000ee20000000a00 */
[----:B------:R-:W-:Y:S01]  /*04b0*/  IMAD R13, R41, UR11, R3 ;  /* 0x0000000b290d7c24 */ /* 0x000fe2000f8e0203 */
[----:B------:R-:W4:Y:S01]  /*04c0*/  LDCU.64 UR10, c[0x0][0x3d0] ;  /* 0x00007a00ff0a77ac */ /* 0x000f220008000a00 */
[----:B------:R-:W-:Y:S02]  /*04d0*/  IMAD.U32 R5, RZ, RZ, UR4 ;  /* 0x00000004ff057e24 */ /* 0x000fe4000f8e00ff */
[----:B------:R-:W-:Y:S01]  /*04e0*/  @!P3 IMAD.MOV R35, RZ, RZ, -R35 ;  /* 0x000000ffff23b224 */ /* 0x000fe200078e0a23 */
[----:B-1----:R-:W-:Y:S01]  /*04f0*/  UIMAD.WIDE.U32 UR4, UR18, UR6, URZ ;  /* 0x00000006120472a5 */ /* 0x002fe2000f8e00ff */
[----:B------:R-:W-:Y:S01]  /*0500*/  @!P2 LOP3.LUT R35, RZ, R8, RZ, 0x33, !PT ;  /* 0x00000008ff23a212 */ /* 0x000fe200078e33ff */
[----:B--2---:R-:W-:Y:S02]  /*0510*/  @P0 IMAD R3, R0, R21, RZ ;  /* 0x0000001500030224 */ /* 0x004fe400078e02ff */
[----:B------:R-:W-:Y:S01]  /*0520*/  UIMAD UR5, UR18, UR7, UR5 ;  /* 0x00000007120572a4 */ /* 0x000fe2000f8e0205 */
[----:B------:R-:W-:Y:S01]  /*0530*/  SHF.R.S32.HI R37, RZ, 0x1f, R35 ;  /* 0x0000001fff257819 */ /* 0x000fe20000011423 */
[----:B------:R-:W1:Y:S01]  /*0540*/  LDC.64 R20, c[0x0][0x4a8] ;  /* 0x00012a00ff147b82 */ /* 0x000e620000000a00 */
[----:B------:R-:W-:Y:S01]  /*0550*/  IADD3 R47, P3, PT, R9, R2, RZ ;  /* 0x00000002092f7210 */ /* 0x000fe20007f7e0ff */
[----:B0-----:R-:W-:Y:S01]  /*0560*/  @P0 IMAD.WIDE R30, R3, 0x8, R6 ;  /* 0x00000008031e0825 */ /* 0x001fe200078e0206 */
[----:B----4-:R-:W-:-:S03]  /*0570*/  UIMAD.WIDE.U32 UR6, UR18, UR8, URZ ;  /* 0x00000008120672a5 */ /* 0x010fc6000f8e00ff */
[----:B------:R-:W-:Y:S02]  /*0580*/  IMAD R0, R37, R14, RZ ;  /* 0x0000000e25007224 */ /* 0x000fe400078e02ff */
[----:B------:R-:W-:Y:S01]  /*0590*/  IMAD.WIDE.U32 R2, R41, R16, UR4 ;  /* 0x0000000429027e25 */ /* 0x000fe2000f8e0010 */
[----:B------:R-:W-:Y:S02]  /*05a0*/  UIMAD.WIDE.U32 UR4, UR18, UR10, URZ ;  /* 0x0000000a120472a5 */ /* 0x000fe4000f8e00ff */
[----:B------:R-:W-:Y:S01]  /*05b0*/  UIMAD UR7, UR18, UR9, UR7 ;  /* 0x00000009120772a4 */ /* 0x000fe2000f8e0207 */
[----:B------:R-:W-:Y:S01]  /*05c0*/  IMAD R15, R35, R15, R0 ;  /* 0x0000000f230f7224 */ /* 0x000fe200078e0200 */
[----:B------:R-:W-:Y:S01]  /*05d0*/  UIMAD UR5, UR18, UR11, UR5 ;  /* 0x0000000b120572a4 */ /* 0x000fe2000f8e0205 */
[----:B------:R-:W-:Y:S01]  /*05e0*/  IMAD.WIDE.U32 R4, R41, UR14, R4 ;  /* 0x0000000e29047c25 */ /* 0x000fe2000f8e0004 */
[----:B------:R-:W-:-:S03]  /*05f0*/  IADD3 R51, P5, PT, R9, R2, RZ ;  /* 0x0000000209337210 */ /* 0x000fc60007fbe0ff */
[----:B---3--:R-:W-:Y:S02]  /*0600*/  IMAD R0, R37, R18, RZ ;  /* 0x0000001225007224 */ /* 0x008fe400078e02ff */
[----:B------:R-:W-:Y:S01]  /*0610*/  IMAD R7, R41, R17, R3 ;  /* 0x0000001129077224 */ /* 0x000fe200078e0203 */
[----:B------:R-:W-:Y:S01]  /*0620*/  IADD3 R49, P4, PT, R9, R4, RZ ;  /* 0x0000000409317210 */ /* 0x000fe20007f9e0ff */
[----:B------:R-:W-:-:S04]  /*0630*/  IMAD.WIDE.U32 R2, R35, R14, UR6 ;  /* 0x0000000623027e25 */ /* 0x000fc8000f8e000e */
[----:B------:R-:W-:Y:S01]  /*0640*/  IMAD R17, R35, R19, R0 ;  /* 0x0000001323117224 */ /* 0x000fe200078e0200 */
[----:B------:R-:W-:Y:S01]  /*0650*/  SHF.R.S32.HI R0, RZ, 0x1f, R9 ;  /* 0x0000001fff007819 */ /* 0x000fe20000011409 */
[----:B------:R-:W-:Y:S02]  /*0660*/  IMAD R11, R41, UR15, R5 ;  /* 0x0000000f290b7c24 */ /* 0x000fe4000f8e0205 */
[----:B------:R-:W-:Y:S01]  /*0670*/  IMAD.WIDE.U32 R4, R35, R18, UR4 ;  /* 0x0000000423047e25 */ /* 0x000fe2000f8e0012 */
[----:B------:R-:W-:Y:S02]  /*0680*/  IADD3 R53, P0, PT, R9, R2, RZ ;  /* 0x0000000209357210 */ /* 0x000fe40007f1e0ff */
[----:B------:R-:W-:Y:S01]  /*0690*/  IADD3 R15, PT, PT, R3, R15, RZ ;  /* 0x0000000f030f7210 */ /* 0x000fe20007ffe0ff */
[----:B------:R-:W-:Y:S01]  /*06a0*/  IMAD.IADD R17, R5, 0x1, R17 ;  /* 0x0000000105117824 */ /* 0x000fe200078e0211 */
[----:B------:R-:W-:Y:S01]  /*06b0*/  IADD3 R9, P2, PT, R9, R4, RZ ;  /* 0x0000000409097210 */ /* 0x000fe20007f5e0ff */
[C---:B------:R-:W-:Y:S01]  /*06c0*/  IMAD.X R8, R0.reuse, 0x1, R13, P3 ;  /* 0x0000000100087824 */ /* 0x040fe200018e060d */
[----:B------:R-:W-:Y:S01]  /*06d0*/  LEA R46, P3, R47, R22, 0x1 ;  /* 0x000000162f2e7211 */ /* 0x000fe200078608ff */
[C---:B------:R-:W-:Y:S01]  /*06e0*/  IMAD.X R2, R0.reuse, 0x1, R15, P0 ;  /* 0x0000000100027824 */ /* 0x040fe200000e060f */
[----:B------:R-:W-:-:S02]  /*06f0*/  IADD3.X R4, PT, PT, R0, R7, RZ, P5, !PT ;  /* 0x0000000700047210 */ /* 0x000fc40002ffe4ff */
[C---:B------:R-:W-:Y:S01]  /*0700*/  IADD3.X R6, PT, PT, R0.reuse, R11, RZ, P4, !PT ;  /* 0x0000000b00067210 */ /* 0x040fe200027fe4ff */
[----:B-1----:R-:W-:Y:S01]  /*0710*/  IMAD.WIDE.U32 R28, R41, R20, RZ ;  /* 0x00000014291c7225 */ /* 0x002fe200078e00ff */
[----:B------:R-:W-:Y:S02]  /*0720*/  IADD3.X R0, PT, PT, R0, R17, RZ, P2, !PT ;  /* 0x0000001100007210 */ /* 0x000fe400017fe4ff */
[----:B------:R-:W-:Y:S02]  /*0730*/  LEA.HI.X R47, R47, R23, R8, 0x1, P3 ;  /* 0x000000172f2f7211 */ /* 0x000fe400018f0c08 */
[----:B------:R-:W-:Y:S02]  /*0740*/  LEA R48, P4, R49, R24, 0x1 ;  /* 0x0000001831307211 */ /* 0x000fe400078808ff */
[----:B------:R-:W-:Y:S02]  /*0750*/  LEA R50, P0, R51, R26, 0x1 ;  /* 0x0000001a33327211 */ /* 0x000fe400078008ff */
[----:B------:R-:W-:-:S02]  /*0760*/  LEA R52, P2, R53, R32, 0x1 ;  /* 0x0000002035347211 */ /* 0x000fc400078408ff */
[----:B------:R-:W-:Y:S01]  /*0770*/  LEA R54, P3, R9, R54, 0x1 ;  /* 0x0000003609367211 */ /* 0x000fe200078608ff */
[----:B------:R-:W-:Y:S01]  /*0780*/  HFMA2 R44, -RZ, RZ, 0, 0 ;  /* 0x00000000ff2c7431 */ /* 0x000fe200000001ff */
[----:B------:R-:W-:Y:S01]  /*0790*/  LEA.HI.X R49, R49, R25, R6, 0x1, P4 ;  /* 0x0000001931317211 */ /* 0x000fe200020f0c06 */
        /* <DEDUP_REMOVED lines=9> */
[----:B------:R-:W-:Y:S01]  /*0830*/  IMAD.MOV.U32 R27, RZ, RZ, RZ ;  /* 0x000000ffff1b7224 */ /* 0x000fe200078e00ff */
[----:B------:R-:W-:Y:S01]  /*0840*/  MOV R44, RZ ;  /* 0x000000ff002c7202 */ /* 0x000fe20000000f00 */
[----:B------:R-:W-:Y:S01]  /*0850*/  IMAD.MOV.U32 R58, RZ, RZ, RZ ;  /* 0x000000ffff3a7224 */ /* 0x000fe200078e00ff */
[----:B------:R-:W2:Y:S03]  /*0860*/  LDCU.64 UR8, c[0x0][0x4c0] ;  /* 0x00009800ff0877ac */ /* 0x000ea60008000a00 */
        /* <DEDUP_REMOVED lines=10> */
[----:B------:R-:W-:-:S02]  /*0910*/  IADD3 R13, PT, PT, R26, 0x80, RZ ;  /* 0x000000801a0d7810 */ /* 0x000fc40007ffe0ff */
[----:B------:R-:W-:Y:S01]  /*0920*/  IADD3 R17, PT, PT, R26, 0xc0, RZ ;  /* 0x000000c01a117810 */ /* 0x000fe20007ffe0ff */
[----:B---3--:R-:W-:Y:S01]  /*0930*/  IMAD.WIDE.U32 R4, R8, UR18, R26 ;  /* 0x0000001208047c25 */ /* 0x008fe2000f8e001a */
[CC--:B------:R-:W-:Y:S02]  /*0940*/  LEA.HI R69, R26.reuse, R26.reuse, RZ, 0x1b ;  /* 0x0000001a1a457211 */ /* 0x0c0fe400078fd8ff */
[-C--:B------:R-:W-:Y:S01]  /*0950*/  LEA.HI R13, R13, R26.reuse, RZ, 0x1b ;  /* 0x0000001a0d0d7211 */ /* 0x080fe200078fd8ff */
[----:B------:R-:W-:Y:S01]  /*0960*/  IMAD R3, R7, UR18, R3 ;  /* 0x0000001207037c24 */ /* 0x000fe2000f8e0203 */
[----:B----4-:R-:W-:Y:S01]  /*0970*/  ULEA UR4, UR5, UR4, 0x18 ;  /* 0x0000000405047291 */ /* 0x010fe2000f8ec0ff */
[----:B------:R-:W-:Y:S01]  /*0980*/  IMAD R5, R9, UR18, R5 ;  /* 0x0000001209057c24 */ /* 0x000fe2000f8e0205 */
[C---:B------:R-:W-:Y:S01]  /*0990*/  IADD3 R9, PT, PT, R26.reuse, 0x40, RZ ;  /* 0x000000401a097810 */ /* 0x040fe20007ffe0ff */
[----:B------:R-:W-:Y:S01]  /*09a0*/  IMAD.WIDE.U32 R22, R35, UR8, R2 ;  /* 0x0000000823167c25 */ /* 0x000fe2000f8e0002 */
[----:B------:R-:W-:Y:S01]  /*09b0*/  SHF.L.U32 R3, R26, 0x3, RZ ;  /* 0x000000031a037819 */ /* 0x000fe200000006ff */
[----:B------:R-:W-:Y:S01]  /*09c0*/  UIADD3 UR5, UPT, UPT, UR4, 0x420, URZ ;  /* 0x0000042004057890 */ /* 0x000fe2000fffe0ff */
[----:B------:R-:W-:Y:S01]  /*09d0*/  LEA.HI R9, R9, R26, RZ, 0x1b ;  /* 0x0000001a09097211 */ /* 0x000fe200078fd8ff */
[----:B------:R-:W-:Y:S01]  /*09e0*/  IMAD.WIDE.U32 R20, R35, UR10, R4 ;  /* 0x0000000a23147c25 */ /* 0x000fe2000f8e0004 */
[----:B------:R-:W-:-:S02]  /*09f0*/  LOP3.LUT R5, R3, 0x1f00, RZ, 0xc0, !PT ;  /* 0x00001f0003057812 */ /* 0x000fc400078ec0ff */
[CC--:B------:R-:W-:Y:S01]  /*0a00*/  LEA.HI R59, R26.reuse, R3.reuse, RZ, 0x1e ;  /* 0x000000031a3b7211 */ /* 0x0c0fe200078ff0ff */
[C---:B------:R-:W-:Y:S01]  /*0a10*/  VIADD R7, R26.reuse, 0x20 ;  /* 0x000000201a077836 */ /* 0x040fe20000000000 */
[----:B------:R-:W-:Y:S01]  /*0a20*/  LEA.HI R61, R3, R3, RZ, 0x1b ;  /* 0x00000003033d7211 */ /* 0x000fe200078fd8ff */
[C---:B------:R-:W-:Y:S01]  /*0a30*/  VIADD R11, R26.reuse, 0x60 ;  /* 0x000000601a0b7836 */ /* 0x040fe20000000000 */
[-C--:B------:R-:W-:Y:S01]  /*0a40*/  LEA.HI R17, R17, R26.reuse, RZ, 0x1b ;  /* 0x0000001a11117211 */ /* 0x080fe200078fd8ff */
[C---:B------:R-:W-:Y:S01]  /*0a50*/  VIADD R15, R26.reuse, 0xa0 ;  /* 0x000000a01a0f7836 */ /* 0x040fe20000000000 */
[-C--:B------:R-:W-:Y:S01]  /*0a60*/  LEA.HI R7, R7, R26.reuse, RZ, 0x1b ;  /* 0x0000001a07077211 */ /* 0x080fe200078fd8ff */
[C---:B------:R-:W-:Y:S01]  /*0a70*/  VIADD R19, R26.reuse, 0xe0 ;  /* 0x000000e01a137836 */ /* 0x040fe20000000000 */
[-C--:B------:R-:W-:Y:S01]  /*0a80*/  LEA.HI R11, R11, R26.reuse, RZ, 0x1b ;  /* 0x0000001a0b0b7211 */ /* 0x080fe200078fd8ff */
[----:B------:R-:W-:Y:S01]  /*0a90*/  IMAD R6, R37, UR10, RZ ;  /* 0x0000000a25067c24 */ /* 0x000fe2000f8e02ff */
[-C--:B------:R-:W-:Y:S01]  /*0aa0*/  LEA.HI R15, R15, R26.reuse, RZ, 0x1b ;  /* 0x0000001a0f0f7211 */ /* 0x080fe200078fd8ff */
[----:B------:R-:W-:Y:S01]  /*0ab0*/  VIADD R57, R26, 0x200 ;  /* 0x000002001a397836 */ /* 0x000fe20000000000 */
[----:B------:R-:W-:Y:S01]  /*0ac0*/  LEA.HI R19, R19, R26, RZ, 0x1b ;  /* 0x0000001a13137211 */ /* 0x000fe200078fd8ff */
[----:B------:R-:W-:Y:S01]  /*0ad0*/  IMAD R33, R35, UR11, R6 ;  /* 0x0000000b23217c24 */ /* 0x000fe2000f8e0206 */
[----:B------:R-:W-:-:S02]  /*0ae0*/  LOP3.LUT R60, R5, 0x1f, R26, 0xf8, !PT ;  /* 0x0000001f053c7812 */ /* 0x000fc400078ef81a */
[----:B-1----:R-:W-:Y:S01]  /*0af0*/  MOV R56, UR6 ;  /* 0x0000000600387c02 */ /* 0x002fe20008000f00 */
[----:B------:R-:W-:Y:S01]  /*0b00*/  IMAD.IADD R78, R21, 0x1, R33 ;  /* 0x00000001154e7824 */ /* 0x000fe200078e0221 */
        /* <DEDUP_REMOVED lines=20> */
.L_x_8854:
        /* <DEDUP_REMOVED lines=10> */
[----:B------:R-:W-:Y:S01]  /*0cf0*/  PRMT R0, RZ, 0x7610, R0 ;  /* 0x00007610ff007816 */ /* 0x000fe20000000000 */
[----:B------:R-:W-:Y:S01]  /*0d00*/  IMAD.X R7, RZ, RZ, R51, P3 ;  /* 0x000000ffff077224 */ /* 0x000fe200018e0633 */
        /* <DEDUP_REMOVED lines=12> */
[----:B------:R-:W-:Y:S01]  /*0dd0*/  PRMT R10, RZ, 0x7610, R10 ;  /* 0x00007610ff0a7816 */ /* 0x000fe2000000000a */
[----:B------:R-:W2:Y:S01]  /*0de0*/  @!P6 LDG.E.U16 R9, desc[UR16][R2.64] ;  /* 0x000000100209e981 */ /* 0x000ea2000c1e1500 */
[----:B------:R-:W-:-:S03]  /*0df0*/  ISETP.GE.AND P6, PT, R76, R81, PT ;  /* 0x000000514c00720c */ /* 0x000fc60003fc6270 */
[----:B---3--:R-:W3:Y:S01]  /*0e00*/  @!P0 LDG.E.U16 R11, desc[UR16][R2.64+0x40] ;  /* 0x00004010020b8981 */ /* 0x008ee2000c1e1500 */
[----:B------:R-:W-:Y:S02]  /*0e10*/  PRMT R15, RZ, 0x7610, R15 ;  /* 0x00007610ff0f7816 */ /* 0x000fe4000000000f */
[----:B------:R-:W-:Y:S01]  /*0e20*/  PRMT R12, RZ, 0x7610, R12 ;  /* 0x00007610ff0c7816 */ /* 0x000fe2000000000c */
[----:B----4-:R-:W4:Y:S01]  /*0e30*/  @!P1 LDG.E.U16 R0, desc[UR16][R2.64+0x80] ;  /* 0x0000801002009981 */ /* 0x010f22000c1e1500 */
        /* <DEDUP_REMOVED lines=10> */
[C---:B0-----:R-:W-:Y:S01]  /*0ee0*/  IADD3 R17, PT, PT, R84.reuse, 0x20, RZ ;  /* 0x0000002054117810 */ /* 0x041fe20007ffe0ff */
[C---:B------:R-:W-:Y:S01]  /*0ef0*/  VIADD R33, R84.reuse, 0x40 ;  /* 0x0000004054217836 */ /* 0x040fe20000000000 */
[CC--:B------:R-:W-:Y:S01]  /*0f00*/  LEA.HI.SX32 R80, R84.reuse, R84.reuse, 0x1b ;  /* 0x0000005454507211 */ /* 0x0c0fe200078fdaff */
[----:B------:R-:W-:Y:S01]  /*0f10*/  VIADD R35, R84, 0xc0 ;  /* 0x000000c054237836 */ /* 0x000fe20000000000 */
[-C--:B------:R-:W-:Y:S01]  /*0f20*/  LEA.HI.SX32 R17, R17, R84.reuse, 0x1b ;  /* 0x0000005411117211 */ /* 0x080fe200078fdaff */
[----:B------:R-:W0:Y:S01]  /*0f30*/  LDCU UR4, c[0x0][0x38c] ;  /* 0x00007180ff0477ac */ /* 0x000e220008000800 */
[----:B------:R-:W-:-:S02]  /*0f40*/  LEA.HI.SX32 R33, R33, R84, 0x1b ;  /* 0x0000005421217211 */ /* 0x000fc400078fdaff */
[----:B------:R-:W-:Y:S02]  /*0f50*/  LEA R80, R80, UR5, 0x1 ;  /* 0x0000000550507c11 */ /* 0x000fe4000f8e08ff */
[----:B------:R-:W-:Y:S01]  /*0f60*/  LEA R82, R17, UR5, 0x1 ;  /* 0x0000000511527c11 */ /* 0x000fe2000f8e08ff */
[C---:B------:R-:W-:Y:S01]  /*0f70*/  VIADD R17, R84.reuse, 0x80 ;  /* 0x0000008054117836 */ /* 0x040fe20000000000 */
[----:B------:R-:W-:Y:S02]  /*0f80*/  LEA R83, R33, UR5, 0x1 ;  /* 0x0000000521537c11 */ /* 0x000fe4000f8e08ff */
[C---:B------:R-:W-:Y:S02]  /*0f90*/  IADD3 R3, PT, PT, R84.reuse, 0x60, RZ ;  /* 0x0000006054037810 */ /* 0x040fe40007ffe0ff */
[C---:B------:R-:W-:Y:S02]  /*0fa0*/  IADD3 R33, PT, PT, R84.reuse, 0xa0, RZ ;  /* 0x000000a054217810 */ /* 0x040fe40007ffe0ff */
[----:B------:R-:W-:-:S02]  /*0fb0*/  IADD3 R37, PT, PT, R84, 0xe0, RZ ;  /* 0x000000e054257810 */ /* 0x000fc40007ffe0ff */
        /* <DEDUP_REMOVED lines=10> */
[----:B------:R-:W-:Y:S02]  /*1060*/  ISETP.GE.AND P0, PT, R60, R81, PT ;  /* 0x000000513c00720c */ /* 0x000fe40003f06270 */
[----:B------:R-:W-:-:S02]  /*1070*/  PRMT R3, RZ, 0x7610, R3 ;  /* 0x00007610ff037816 */ /* 0x000fc40000000003 */
[----:B------:R-:W-:Y:S02]  /*1080*/  PRMT R2, RZ, 0x7610, R2 ;  /* 0x00007610ff027816 */ /* 0x000fe40000000002 */
[----:B------:R-:W-:Y:S01]  /*1090*/  PRMT R14, RZ, 0x7610, R14 ;  /* 0x00007610ff0e7816 */ /* 0x000fe2000000000e */
[----:B--2---:R-:W-:Y:S04]  /*10a0*/  STS.U16 [R80], R9 ;  /* 0x0000000950007388 */ /* 0x004fe80000000400 */
[----:B---3--:R-:W-:Y:S04]  /*10b0*/  STS.U16 [R82+0x40], R11 ;  /* 0x0000400b52007388 */ /* 0x008fe80000000400 */
[----:B----4-:R1:W-:Y:S02]  /*10c0*/  STS.U16 [R83+0x80], R0 ;  /* 0x0000800053007388 */ /* 0x0103e40000000400 */
[----:B-1----:R-:W-:-:S02]  /*10d0*/  IMAD.SHL.U32 R0, R84, 0x8, RZ ;  /* 0x0000000854007824 */ /* 0x002fc400078e00ff */
[----:B------:R-:W-:Y:S03]  /*10e0*/  STS.U16 [R85+0xc0], R8 ;  /* 0x0000c00855007388 */ /* 0x000fe60000000400 */
[----:B------:R-:W-:Y:S01]  /*10f0*/  LEA.HI.SX32 R90, R0, R0, 0x1b ;  /* 0x00000000005a7211 */ /* 0x000fe200078fdaff */
[----:B------:R1:W-:Y:S03]  /*1100*/  STS.U16 [R86+0x100], R13 ;  /* 0x0001000d56007388 */ /* 0x0003e60000000400 */
[----:B------:R-:W-:Y:S01]  /*1110*/  LEA R90, R90, UR5, 0x1 ;  /* 0x000000055a5a7c11 */ /* 0x000fe2000f8e08ff */
[----:B------:R-:W-:Y:S04]  /*1120*/  STS.U16 [R87+0x140], R10 ;  /* 0x0001400a57007388 */ /* 0x000fe80000000400 */
[----:B------:R-:W-:Y:S04]  /*1130*/  STS.U16 [R88+0x180], R15 ;  /* 0x0001800f58007388 */ /* 0x000fe80000000400 */
[----:B------:R2:W-:Y:S01]  /*1140*/  STS.U16 [R89+0x1c0], R12 ;  /* 0x0001c00c59007388 */ /* 0x0005e20000000400 */
[----:B------:R-:W-:-:S03]  /*1150*/  NOP ;  /* 0x0000000000007918 */ /* 0x000fc60000000000 */
[----:B------:R-:W3:Y:S04]  /*1160*/  LDS.U16 R99, [R90] ;  /* 0x000000005a637984 */ /* 0x000ee80000000400 */
[----:B------:R-:W4:Y:S04]  /*1170*/  LDS.U16 R100, [R90+0x2] ;  /* 0x000002005a647984 */ /* 0x000f280000000400 */
        /* <DEDUP_REMOVED lines=8> */
[----:B------:R-:W-:Y:S02]  /*1200*/  PRMT R11, RZ, 0x7610, R11 ;  /* 0x00007610ff0b7816 */ /* 0x000fe4000000000b */
[----:B------:R-:W-:Y:S02]  /*1210*/  PRMT R0, RZ, 0x7610, R0 ;  /* 0x00007610ff007816 */ /* 0x000fe40000000000 */
[----:B-1----:R-:W-:Y:S02]  /*1220*/  PRMT R13, RZ, 0x7610, R13 ;  /* 0x00007610ff0d7816 */ /* 0x002fe4000000000d */
[----:B------:R-:W-:Y:S01]  /*1230*/  PRMT R8, RZ, 0x7610, R8 ;  /* 0x00007610ff087816 */ /* 0x000fe20000000008 */
        /* <DEDUP_REMOVED lines=9> */
[----:B--2---:R-:W-:-:S02]  /*12d0*/  P2R R12, PR, RZ, 0x1 ;  /* 0x00000001ff0c7803 */ /* 0x004fc40000000000 */
[----:B------:R-:W-:Y:S02]  /*12e0*/  ISETP.GE.AND P0, PT, R60, R81, PT ;  /* 0x000000513c00720c */ /* 0x000fe40003f06270 */
[----:B------:R-:W-:Y:S02]  /*12f0*/  PRMT R15, RZ, 0x7610, R15 ;  /* 0x00007610ff0f7816 */ /* 0x000fe4000000000f */
        /* <DEDUP_REMOVED lines=36> */
[----:B0-----:R-:W-:Y:S01]  /*1540*/  SHF.L.U32 R102, R102, 0x10, RZ ;  /* 0x0000001066667819 */ /* 0x001fe200000006ff */
[----:B------:R-:W-:Y:S02]  /*1550*/  IMAD.U32 R104, R104, 0x10000, RZ ;  /* 0x0001000068687824 */ /* 0x000fe400078e00ff */
[----:B------:R-:W-:Y:S01]  /*1560*/  IMAD.U32 R106, R106, 0x10000, RZ ;  /* 0x000100006a6a7824 */ /* 0x000fe200078e00ff */
[----:B------:R-:W-:Y:S01]  /*1570*/  SHF.L.U32 R107, R107, 0x10, RZ ;  /* 0x000000106b6b7819 */ /* 0x000fe200000006ff */
[----:B------:R-:W-:Y:S01]  /*1580*/  UISETP.GE.AND UP0, UPT, UR4, 0x1, UPT ;  /* 0x000000010400788c */ /* 0x000fe2000bf06270 */
[----:B------:R-:W-:Y:S02]  /*1590*/  SHF.L.U32 R108, R108, 0x10, RZ ;  /* 0x000000106c6c7819 */ /* 0x000fe400000006ff */
[----:B------:R-:W-:Y:S02]  /*15a0*/  SHF.L.U32 R110, R110, 0x10, RZ ;  /* 0x000000106e6e7819 */ /* 0x000fe400000006ff */
[----:B------:R-:W-:-:S02]  /*15b0*/  CS2R R92, SRZ ;  /* 0x00000000005c7805 */ /* 0x000fc4000001ff00 */
[----:B------:R-:W-:Y:S02]  /*15c0*/  MOV R91, RZ ;  /* 0x000000ff005b7202 */ /* 0x000fe40000000f00 */
        /* <DEDUP_REMOVED lines=53> */
[----:B------:R-:W-:Y:S01]  /*1920*/  IMAD.U32 R35, R11, 0x10000, RZ ;  /* 0x000100000b237824 */ /* 0x000fe200078e00ff */
[----:B------:R-:W-:Y:S01]  /*1930*/  SHF.L.U32 R135, R0, 0x10, RZ ;  /* 0x0000001000877819 */ /* 0x000fe200000006ff */
[--C-:B------:R-:W-:Y:S01]  /*1940*/  FADD.FTZ R129, R129, R42.reuse ;  /* 0x0000002a81817221 */ /* 0x100fe20000010000 */
[----:B------:R-:W-:Y:S01]  /*1950*/  ISETP.GE.AND P1, PT, R60, R81, PT ;  /* 0x000000513c00720c */ /* 0x000fe20003f26270 */
[--C-:B------:R-:W-:Y:S01]  /*1960*/  FADD.FTZ R128, R15, R42.reuse ;  /* 0x0000002a0f807221 */ /* 0x100fe20000010000 */
[----:B------:R-:W-:Y:S01]  /*1970*/  ISETP.NE.AND P0, PT, R56, 0x1, PT ;  /* 0x000000013800780c */ /* 0x000fe20003f05270 */
[--C-:B------:R-:W-:Y:S01]  /*1980*/  FADD.FTZ R130, R17, R42.reuse ;  /* 0x0000002a11827221 */ /* 0x100fe20000010000 */
[----:B------:R-:W1:Y:S01]  /*1990*/  LDC.64 R10, c[0x0][0x440] ;  /* 0x00011000ff0a7b82 */ /* 0x000e620000000a00 */
[----:B------:R-:W-:Y:S01]  /*19a0*/  P2R R175, PR, RZ, 0x2 ;  /* 0x00000002ffaf7803 */ /* 0x000fe20000000000 */
[--C-:B------:R-:W-:Y:S01]  /*19b0*/  FADD.FTZ R131, R131, R42.reuse ;  /* 0x0000002a83837221 */ /* 0x100fe20000010000 */
[----:B------:R-:W-:Y:S01]  /*19c0*/  IADD3 R14, P2, PT, R18, R20, RZ ;  /* 0x00000014120e7210 */ /* 0x000fe20007f5e0ff */
[--C-:B------:R-:W-:Y:S01]  /*19d0*/  FADD.FTZ R133, R133, R42.reuse ;  /* 0x0000002a85857221 */ /* 0x100fe20000010000 */
[----:B------:R-:W-:Y:S01]  /*19e0*/  SHF.L.U32 R136, R56, 0x8, RZ ;  /* 0x0000000838887819 */ /* 0x000fe200000006ff */
[--C-:B------:R-:W-:Y:S01]  /*19f0*/  FADD.FTZ R132, R33, R42.reuse ;  /* 0x0000002a21847221 */ /* 0x100fe20000010000 */
[----:B------:R-:W-:Y:S01]  /*1a00*/  IADD3 R16, P1, PT, R18, R22, RZ ;  /* 0x0000001612107210 */ /* 0x000fe20007f3e0ff */
[----:B------:R-:W2:Y:S01]  /*1a10*/  LDC.64 R8, c[0x0][0x3c0] ;  /* 0x0000f000ff087b82 */ /* 0x000ea20000000a00 */
[--C-:B------:R-:W-:Y:S01]  /*1a20*/  FADD.FTZ R135, R135, R42.reuse ;  /* 0x0000002a87877221 */ /* 0x100fe20000010000 */
[----:B------:R-:W-:Y:S01]  /*1a30*/  FADD.FTZ R134, R35, R42 ;  /* 0x0000002a23867221 */ /* 0x000fe20000010000 */
[----:B------:R-:W-:Y:S01]  /*1a40*/  ISETP.EQ.AND P0, PT, R26, RZ, P0 ;  /* 0x000000ff1a00720c */ /* 0x000fe20000702270 */
[----:B------:R-:W-:Y:S01]  /*1a50*/  VIADD R122, R56, 0xfffffffe ;  /* 0xfffffffe387a7836 */ /* 0x000fe20000000000 */
[C---:B------:R-:W-:Y:S01]  /*1a60*/  LOP3.LUT R176, R18.reuse, 0x100, RZ, 0xc0, !PT ;  /* 0x0000010012b07812 */ /* 0x040fe200078ec0ff */
[----:B------:R-:W-:Y:S01]  /*1a70*/  IMAD.MOV.U32 R91, RZ, RZ, RZ ;  /* 0x000000ffff5b7224 */ /* 0x000fe200078e00ff */
[----:B------:R-:W-:Y:S01]  /*1a80*/  IADD3 R177, PT, PT, R18, R26, RZ ;  /* 0x0000001a12b17210 */ /* 0x000fe20007ffe0ff */
[----:B------:R-:W3:Y:S01]  /*1a90*/  LDC.64 R6, c[0x0][0x3e0] ;  /* 0x0000f800ff067b82 */ /* 0x000ee20000000a00 */
[----:B------:R-:W-:Y:S01]  /*1aa0*/  LOP3.LUT R136, R136, 0x100, RZ, 0xc0, !PT ;  /* 0x0000010088887812 */ /* 0x000fe200078ec0ff */
[----:B------:R-:W-:Y:S01]  /*1ab0*/  IMAD.X R15, RZ, RZ, R78, P2 ;  /* 0x000000ffff0f7224 */ /* 0x000fe200010e064e */
[----:B------:R-:W-:Y:S01]  /*1ac0*/  IADD3.X R17, PT, PT, RZ, R77, RZ, P1, !PT ;  /* 0x0000004dff117210 */ /* 0x000fe20000ffe4ff */
[----:B------:R-:W-:Y:S01]  /*1ad0*/  FMUL.FTZ R137, R129, R99 ;  /* 0x0000006381897220 */ /* 0x000fe20000410000 */
[----:B------:R-:W-:Y:S01]  /*1ae0*/  P2R R178, PR, RZ, 0x1 ;  /* 0x00000001ffb27803 */ /* 0x000fe20000000000 */
[----:B------:R-:W-:Y:S01]  /*1af0*/  FMUL.FTZ R138, R128, R100 ;  /* 0x00000064808a7220 */ /* 0x000fe20000410000 */
[----:B------:R-:W-:Y:S01]  /*1b00*/  FMUL.FTZ R139, R130, R102 ;  /* 0x00000066828b7220 */ /* 0x000fe20000410000 */
[----:B------:R-:W4:Y:S01]  /*1b10*/  LDC.64 R4, c[0x0][0x4d0] ;  /* 0x00013400ff047b82 */ /* 0x000f220000000a00 */
[----:B------:R-:W-:Y:S01]  /*1b20*/  FMUL.FTZ R140, R131, R104 ;  /* 0x00000068838c7220 */ /* 0x000fe20000410000 */
[----:B------:R-:W-:Y:S01]  /*1b30*/  FMUL.FTZ R141, R133, R106 ;  /* 0x0000006a858d7220 */ /* 0x000fe20000410000 */
[----:B------:R-:W-:Y:S01]  /*1b40*/  FMUL.FTZ R142, R132, R107 ;  /* 0x0000006b848e7220 */ /* 0x000fe20000410000 */
[----:B------:R-:W-:Y:S01]  /*1b50*/  FMUL.FTZ R143, R135, R108 ;  /* 0x0000006c878f7220 */ /* 0x000fe20000410000 */
[----:B------:R-:W-:Y:S01]  /*1b60*/  FMUL.FTZ R144, R134, R110 ;  /* 0x0000006e86907220 */ /* 0x000fe20000410000 */
[----:B------:R-:W0:Y:S02]  /*1b70*/  LDCU UR7, c[0x0][0x394] ;  /* 0x00007280ff0777ac */ /* 0x000e240008000800 */
[----:B------:R-:W0:Y:S01]  /*1b80*/  LDC.64 R2, c[0x0][0x4f0] ;  /* 0x00013c00ff027b82 */ /* 0x000e220000000a00 */
[----:B------:R-:W0:Y:S01]  /*1b90*/  LDCU UR13, c[0x0][0x38c] ;  /* 0x00007180ff0d77ac */ /* 0x000e220008000800 */
[----:B------:R-:W0:Y:S01]  /*1ba0*/  LDCU UR12, c[0x0][0x388] ;  /* 0x00007100ff0c77ac */ /* 0x000e220008000800 */
[----:B------:R-:W0:Y:S01]  /*1bb0*/  LDCU.64 UR8, c[0x0][0x538] ;  /* 0x0000a700ff0877ac */ /* 0x000e220008000a00 */
[----:B------:R-:W0:Y:S01]  /*1bc0*/  LDCU.64 UR10, c[0x0][0x540] ;  /* 0x0000a800ff0a77ac */ /* 0x000e220008000a00 */
[----:B------:R-:W-:-:S05]  /*1bd0*/  UMOV UR4, URZ ;  /* 0x000000ff00047c82 */ /* 0x000fca0008000000 */
.L_x_8853:
[----:B------:R-:W-:Y:S01]  /*1be0*/  MOV R36, R60 ;  /* 0x0000003c00247202 */ /* 0x000fe20000000f00 */
[----:B------:R-:W-:Y:S01]  /*1bf0*/  IMAD.MOV.U32 R37, RZ, RZ, RZ ;  /* 0x000000ffff257224 */ /* 0x000fe200078e00ff */
[----:B------:R-:W-:Y:S01]  /*1c00*/  MOV R34, R24 ;  /* 0x0000001800227202 */ /* 0x000fe20000000f00 */
[----:B01----:R-:W-:Y:S01]  /*1c10*/  IMAD.MOV.U32 R35, RZ, RZ, R45 ;  /* 0x000000ffff237224 */ /* 0x003fe200078e002d */
[----:B------:R-:W-:Y:S01]  /*1c20*/  ISETP.NE.AND P5, PT, R175, RZ, PT ;  /* 0x000000ffaf00720c */ /* 0x000fe20003fa5270 */
[----:B--2---:R-:W-:Y:S01]  /*1c30*/  IMAD.WIDE.U32 R32, R8, UR4, R36 ;  /* 0x0000000408207c25 */ /* 0x004fe2000f8e0024 */
[-C--:B------:R-:W-:Y:S02]  /*1c40*/  ISETP.GE.AND P3, PT, R73, R81.reuse, PT ;  /* 0x000000514900720c */ /* 0x080fe40003f66270 */
[----:B------:R-:W-:Y:S01]  /*1c50*/  ISETP.GE.AND P4, PT, R74, R81, PT ;  /* 0x000000514a00720c */ /* 0x000fe20003f86270 */
[----:B------:R-:W-:Y:S01]  /*1c60*/  IMAD R33, R9, UR4, R33 ;  /* 0x0000000409217c24 */ /* 0x000fe2000f8e0221 */
[----:B------:R-:W-:Y:S01]  /*1c70*/  LEA R38, P1, R32, R52, 0x1 ;  /* 0x0000003420267211 */ /* 0x000fe200078208ff */
[----:B0-----:R-:W-:-:S03]  /*1c80*/  IMAD.WIDE.U32 R126, R12, UR4, R34 ;  /* 0x000000040c7e7c25 */ /* 0x001fc6000f8e0022 */
[----:B------:R-:W-:Y:S01]  /*1c90*/  LEA.HI.X R39, R32, R53, R33, 0x1, P1 ;  /* 0x0000003520277211 */ /* 0x000fe200008f0c21 */
[----:B---3--:R-:W-:Y:S01]  /*1ca0*/  IMAD.WIDE.U32 R124, R6, UR4, R36 ;  /* 0x00000004067c7c25 */ /* 0x008fe2000f8e0024 */
[----:B-1----:R-:W-:Y:S02]  /*1cb0*/  LEA R36, P0, R126, R10, 0x2 ;  /* 0x0000000a7e247211 */ /* 0x002fe400078010ff */
[----:B------:R-:W-:Y:S01]  /*1cc0*/  ISETP.GE.AND P1, PT, R71, R81, PT ;  /* 0x000000514700720c */ /* 0x000fe20003f26270 */
[----:B------:R-:W-:Y:S01]  /*1cd0*/  IMAD R37, R13, UR4, R127 ;  /* 0x000000040d257c24 */ /* 0x000fe2000f8e027f */
[----:B------:R-:W-:Y:S01]  /*1ce0*/  LEA R34, P2, R124, R54, 0x1 ;  /* 0x000000367c227211 */ /* 0x000fe200078408ff */
[----:B------:R-:W-:Y:S01]  /*1cf0*/  IMAD R0, R7, UR4, R125 ;  /* 0x0000000407007c24 */ /* 0x000fe2000f8e027d */
[----:B------:R-:W2:Y:S02]  /*1d00*/  @!P5 LDG.E.U16 R149, desc[UR16][R38.64] ;  /* 0x000000102695d981 */ /* 0x000ea4000c1e1500 */
[----:B------:R-:W-:-:S02]  /*1d10*/  LEA.HI.X R37, R126, R11, R37, 0x2, P0 ;  /* 0x0000000b7e257211 */ /* 0x000fc400000f1425 */
[----:B------:R-:W-:Y:S01]  /*1d20*/  ISETP.GE.AND P0, PT, R70, R81, PT ;  /* 0x000000514600720c */ /* 0x000fe20003f06270 */
[----:B------:R-:W3:Y:S01]  /*1d30*/  @!P3 LDG.E.U16 R126, desc[UR16][R38.64+0x100] ;  /* 0x00010010267eb981 */ /* 0x000ee2000c1e1500 */
[----:B------:R-:W-:Y:S02]  /*1d40*/  LEA.HI.X R35, R124, R55, R0, 0x1, P2 ;  /* 0x000000377c237211 */ /* 0x000fe400010f0c00 */
[-C--:B------:R-:W-:Y:S01]  /*1d50*/  ISETP.GE.AND P2, PT, R72, R81.reuse, PT ;  /* 0x000000514800720c */ /* 0x080fe20003f46270 */
[----:B------:R-:W5:Y:S01]  /*1d60*/  @!P1 LDG.E.U16 R125, desc[UR16][R38.64+0x80] ;  /* 0x00008010267d9981 */ /* 0x000f62000c1e1500 */
[-C--:B------:R-:W-:Y:S02]  /*1d70*/  ISETP.GE.AND P5, PT, R75, R81.reuse, PT ;  /* 0x000000514b00720c */ /* 0x080fe40003fa6270 */
[----:B------:R-:W-:Y:S01]  /*1d80*/  ISETP.GE.AND P6, PT, R76, R81, PT ;  /* 0x000000514c00720c */ /* 0x000fe20003fc6270 */
[----:B----4-:R-:W4:Y:S04]  /*1d90*/  @!P4 LDG.E.U16 R146, desc[UR16][R38.64+0x140] ;  /* 0x000140102692c981 */ /* 0x010f28000c1e1500 */
[----:B------:R-:W4:Y:S04]  /*1da0*/  @!P0 LDG.E.U16 R0, desc[UR16][R38.64+0x40] ;  /* 0x0000401026008981 */ /* 0x000f28000c1e1500 */
[----:B------:R-:W4:Y:S04]  /*1db0*/  @!P2 LDG.E.U16 R127, desc[UR16][R38.64+0xc0] ;  /* 0x0000c010267fa981 */ /* 0x000f28000c1e1500 */
[----:B------:R-:W4:Y:S04]  /*1dc0*/  @!P5 LDG.E.U16 R145, desc[UR16][R38.64+0x180] ;  /* 0x000180102691d981 */ /* 0x000f28000c1e1500 */
[----:B------:R0:W4:Y:S01]  /*1dd0*/  @!P6 LDG.E.U16 R148, desc[UR16][R38.64+0x1c0] ;  /* 0x0001c0102694e981 */ /* 0x000122000c1e1500 */
[----:B------:R-:W-:-:S02]  /*1de0*/  P2R R147, PR, RZ, 0x1 ;  /* 0x00000001ff937803 */ /* 0x000fc40000000000 */
[----:B------:R-:W-:Y:S02]  /*1df0*/  ISETP.NE.AND P0, PT, R175, RZ, PT ;  /* 0x000000ffaf00720c */ /* 0x000fe40003f05270 */
[----:B------:R-:W-:Y:S01]  /*1e00*/  CS2R R32, SRZ ;  /* 0x0000000000207805 */ /* 0x000fe2000001ff00 */
[----:B------:R1:W4:Y:S01]  /*1e10*/  LDG.E R124, desc[UR16][R36.64] ;  /* 0x00000010247c7981 */ /* 0x000322000c1e1900 */
[----:B0-----:R-:W-:Y:S01]  /*1e20*/  HFMA2 R39, -RZ, RZ, 0, 0 ;  /* 0x00000000ff277431 */ /* 0x001fe200000001ff */
[----:B-1----:R-:W-:-:S08]  /*1e30*/  CS2R R36, SRZ ;  /* 0x0000000000247805 */ /* 0x002fd0000001ff00 */
[----:B--2---:R-:W-:Y:S02]  /*1e40*/  @!P0 PRMT R33, R149, 0x5410, RZ ;  /* 0x0000541095218816 */ /* 0x004fe400000000ff */
[----:B------:R-:W-:Y:S02]  /*1e50*/  ISETP.NE.AND P0, PT, R147, RZ, PT ;  /* 0x000000ff9300720c */ /* 0x000fe40003f05270 */
[----:B---3--:R-:W-:Y:S02]  /*1e60*/  @!P3 PRMT R39, R126, 0x5410, RZ ;  /* 0x000054107e27b816 */ /* 0x008fe400000000ff */
[----:B-----5:R-:W-:Y:S02]  /*1e70*/  @!P1 PRMT R32, R125, 0x5410, RZ ;  /* 0x000054107d209816 */ /* 0x020fe400000000ff */
[----:B----4-:R-:W-:-:S07]  /*1e80*/  @!P4 PRMT R39, R39, 0x5410, R146 ;  /* 0x000054102727c816 */ /* 0x010fce0000000092 */
[--C-:B------:R-:W-:Y:S02]  /*1e90*/  @!P0 PRMT R33, R33, 0x5410, R0.reuse ;  /* 0x0000541021218816 */ /* 0x100fe40000000000 */
[----:B------:R-:W-:Y:S02]  /*1ea0*/  @!P2 PRMT R32, R32, 0x5410, R127 ;  /* 0x000054102020a816 */ /* 0x000fe4000000007f */
[----:B------:R-:W-:Y:S02]  /*1eb0*/  PRMT R0, R33, 0x7632, R0 ;  /* 0x0000763221007816 */ /* 0x000fe40000000000 */
[----:B------:R-:W-:Y:S02]  /*1ec0*/  @!P5 PRMT R37, R145, 0x5410, RZ ;  /* 0x000054109125d816 */ /* 0x000fe400000000ff */
[----:B------:R-:W-:Y:S02]  /*1ed0*/  PRMT R125, R32, 0x7632, R125 ;  /* 0x00007632207d7816 */ /* 0x000fe4000000007d */
[----:B------:R-:W-:Y:S01]  /*1ee0*/  @!P6 PRMT R37, R37, 0x5410, R148 ;  /* 0x000054102525e816 */ /* 0x000fe20000000094 */
[----:B------:R-:W-:Y:S01]  /*1ef0*/  STS.U16 [R80], R33 ;  /* 0x0000002150007388 */ /* 0x000fe20000000400 */
[----:B------:R-:W-:-:S02]  /*1f00*/  PRMT R38, R39, 0x7632, R38 ;  /* 0x0000763227267816 */ /* 0x000fc40000000026 */
[----:B------:R-:W-:Y:S01]  /*1f10*/  PRMT R126, R37, 0x7632, R126 ;  /* 0x00007632257e7816 */ /* 0x000fe2000000007e */
[----:B------:R0:W-:Y:S04]  /*1f20*/  STS.U16 [R82+0x40], R0 ;  /* 0x0000400052007388 */ /* 0x0001e80000000400 */
[----:B------:R-:W-:Y:S04]  /*1f30*/  STS.U16 [R83+0x80], R32 ;  /* 0x0000802053007388 */ /* 0x000fe80000000400 */
[----:B------:R-:W-:Y:S04]  /*1f40*/  STS.U16 [R85+0xc0], R125 ;  /* 0x0000c07d55007388 */ /* 0x000fe80000000400 */
[----:B------:R1:W-:Y:S04]  /*1f50*/  STS.U16 [R86+0x100], R39 ;  /* 0x0001002756007388 */ /* 0x0003e80000000400 */
[----:B------:R2:W-:Y:S04]  /*1f60*/  STS.U16 [R87+0x140], R38 ;  /* 0x0001402657007388 */ /* 0x0005e80000000400 */
[----:B------:R-:W-:Y:S04]  /*1f70*/  STS.U16 [R88+0x180], R37 ;  /* 0x0001802558007388 */ /* 0x000fe80000000400 */
[----:B------:R3:W-:Y:S01]  /*1f80*/  STS.U16 [R89+0x1c0], R126 ;  /* 0x0001c07e59007388 */ /* 0x0007e20000000400 */
[----:B------:R-:W-:-:S03]  /*1f90*/  NOP ;  /* 0x0000000000007918 */ /* 0x000fc60000000000 */
[----:B0-----:R-:W4:Y:S01]  /*1fa0*/  @!P1 LDG.E.U16 R0, desc[UR16][R34.64+0x80] ;  /* 0x0000801022009981 */ /* 0x001f22000c1e1500 */
[----:B-1----:R-:W-:-:S03]  /*1fb0*/  IMAD.MOV.U32 R39, RZ, RZ, RZ ;  /* 0x000000ffff277224 */ /* 0x002fc600078e00ff */
[----:B------:R-:W5:Y:S04]  /*1fc0*/  @!P2 LDG.E.U16 R33, desc[UR16][R34.64+0xc0] ;  /* 0x0000c0102221a981 */ /* 0x000f68000c1e1500 */
[----:B------:R-:W5:Y:S04]  /*1fd0*/  @!P0 LDG.E.U16 R32, desc[UR16][R34.64+0x40] ;  /* 0x0000401022208981 */ /* 0x000f68000c1e1500 */
[----:B------:R-:W5:Y:S04]  /*1fe0*/  @!P5 LDG.E.U16 R125, desc[UR16][R34.64+0x180] ;  /* 0x00018010227dd981 */ /* 0x000f68000c1e1500 */
[----:B--2---:R-:W2:Y:S04]  /*1ff0*/  @!P4 LDG.E.U16 R38, desc[UR16][R34.64+0x140] ;  /* 0x000140102226c981 */ /* 0x004ea8000c1e1500 */
[----:B---3--:R-:W3:Y:S01]  /*2000*/  @!P6 LDG.E.U16 R126, desc[UR16][R34.64+0x1c0] ;  /* 0x0001c010227ee981 */ /* 0x008ee2000c1e1500 */
[----:B------:R-:W-:-:S03]  /*2010*/  MOV R37, RZ ;  /* 0x000000ff00257202 */ /* 0x000fc60000000f00 */
[----:B------:R-:W0:Y:S04]  /*2020*/  LDS.U16 R150, [R90] ;  /* 0x000000005a967984 */ /* 0x000e280000000400 */
[----:B------:R-:W1:Y:S04]  /*2030*/  LDS.U16 R149, [R90+0x2] ;  /* 0x000002005a957984 */ /* 0x000e680000000400 */
[----:B------:R-:W1:Y:S04]  /*2040*/  LDS.U16 R152, [R90+0x4] ;  /* 0x000004005a987984 */ /* 0x000e680000000400 */
[----:B------:R-:W1:Y:S04]  /*2050*/  LDS.U16 R151, [R90+0x6] ;  /* 0x000006005a977984 */ /* 0x000e680000000400 */
[----:B------:R-:W1:Y:S04]  /*2060*/  LDS.U16 R154, [R90+0x8] ;  /* 0x000008005a9a7984 */ /* 0x000e680000000400 */
[----:B------:R-:W1:Y:S04]  /*2070*/  LDS.U16 R153, [R90+0xa] ;  /* 0x00000a005a997984 */ /* 0x000e680000000400 */
[----:B------:R-:W1:Y:S04]  /*2080*/  LDS.U16 R156, [R90+0xc] ;  /* 0x00000c005a9c7984 */ /* 0x000e680000000400 */
[----:B------:R-:W1:Y:S01]  /*2090*/  LDS.U16 R155, [R90+0xe] ;  /* 0x00000e005a9b7984 */ /* 0x000e620000000400 */
[----:B----4-:R-:W-:-:S03]  /*20a0*/  @!P1 PRMT R36, R0, 0x5410, RZ ;  /* 0x0000541000249816 */ /* 0x010fc600000000ff */
[----:B------:R-:W4:Y:S01]  /*20b0*/  @!P3 LDG.E.U16 R0, desc[UR16][R34.64+0x100] ;  /* 0x000100102200b981 */ /* 0x000f22000c1e1500 */
[----:B------:R-:W-:Y:S02]  /*20c0*/  ISETP.GE.AND P1, PT, R60, R81, PT ;  /* 0x000000513c00720c */ /* 0x000fe40003f26270 */
[----:B----4-:R-:W-:-:S11]  /*20d0*/  @!P3 PRMT R39, R0, 0x5410, RZ ;  /* 0x000054100027b816 */ /* 0x010fd600000000ff */
[----:B------:R4:W4:Y:S01]  /*20e0*/  @!P1 LDG.E.U16 R0, desc[UR16][R34.64] ;  /* 0x0000001022009981 */ /* 0x000922000c1e1500 */
[----:B-----5:R-:W-:Y:S01]  /*20f0*/  @!P2 PRMT R36, R36, 0x5410, R33 ;  /* 0x000054102424a816 */ /* 0x020fe20000000021 */
[----:B------:R-:W-:Y:S01]  /*2100*/  IMAD.MOV.U32 R33, RZ, RZ, RZ ;  /* 0x000000ffff217224 */ /* 0x000fe200078e00ff */
[----:B------:R-:W-:Y:S02]  /*2110*/  @!P5 PRMT R37, R125, 0x5410, RZ ;  /* 0x000054107d25d816 */ /* 0x000fe400000000ff */
[----:B--2---:R-:W-:Y:S02]  /*2120*/  @!P4 PRMT R39, R39, 0x5410, R38 ;  /* 0x000054102727c816 */ /* 0x004fe40000000026 */
[----:B---3--:R-:W-:Y:S02]  /*2130*/  @!P6 PRMT R37, R37, 0x5410, R126 ;  /* 0x000054102525e816 */ /* 0x008fe4000000007e */
[----:B----4-:R-:W-:Y:S02]  /*2140*/  PRMT R34, R36, 0x7632, R34 ;  /* 0x0000763224227816 */ /* 0x010fe40000000022 */
[----:B------:R-:W-:-:S02]  /*2150*/  PRMT R35, R39, 0x7632, R35 ;  /* 0x0000763227237816 */ /* 0x000fc40000000023 */
[----:B------:R-:W-:Y:S01]  /*2160*/  PRMT R38, R37, 0x7632, R38 ;  /* 0x0000763225267816 */ /* 0x000fe20000000026 */
[----:B------:R-:W2:Y:S01]  /*2170*/  S2UR UR6, SR_CgaCtaId ;  /* 0x00000000000679c3 */ /* 0x000ea20000008800 */
[----:B------:R-:W-:Y:S01]  /*2180*/  UMOV UR5, 0x400 ;  /* 0x0000040000057882 */ /* 0x000fe20000000000 */
[----:B------:R-:W-:Y:S01]  /*2190*/  IADD3 R146, PT, PT, R176, UR4, RZ ;  /* 0x00000004b0927c10 */ /* 0x000fe2000fffe0ff */
[----:B0-----:R-:W-:Y:S01]  /*21a0*/  IMAD.U32 R150, R150, 0x10000, RZ ;  /* 0x0001000096967824 */ /* 0x001fe200078e00ff */
[----:B-1----:R-:W-:Y:S01]  /*21b0*/  SHF.L.U32 R149, R149, 0x10, RZ ;  /* 0x0000001095957819 */ /* 0x002fe200000006ff */
[----:B------:R-:W-:Y:S01]  /*21c0*/  IMAD.U32 R152, R152, 0x10000, RZ ;  /* 0x0001000098987824 */ /* 0x000fe200078e00ff */
[----:B------:R-:W-:Y:S01]  /*21d0*/  SHF.L.U32 R151, R151, 0x10, RZ ;  /* 0x0000001097977819 */ /* 0x000fe200000006ff */
[----:B------:R-:W-:Y:S01]  /*21e0*/  IMAD.U32 R154, R154, 0x10000, RZ ;  /* 0x000100009a9a7824 */ /* 0x000fe200078e00ff */
[----:B------:R-:W-:Y:S01]  /*21f0*/  SHF.L.U32 R153, R153, 0x10, RZ ;  /* 0x0000001099997819 */ /* 0x000fe200000006ff */
[----:B------:R-:W-:Y:S01]  /*2200*/  IMAD.U32 R156, R156, 0x10000, RZ ;  /* 0x000100009c9c7824 */ /* 0x000fe200078e00ff */
[----:B------:R-:W-:Y:S01]  /*2210*/  SHF.L.U32 R155, R155, 0x10, RZ ;  /* 0x000000109b9b7819 */ /* 0x000fe200000006ff */
[----:B------:R-:W-:Y:S01]  /*2220*/  BSSY.RECONVERGENT B0, `(.L_x_8832) ;  /* 0x000004e000007945 */ /* 0x000fe20003800200 */
[----:B--2---:R-:W-:Y:S01]  /*2230*/  ULEA UR5, UR6, UR5, 0x18 ;  /* 0x0000000506057291 */ /* 0x004fe2000f8ec0ff */
[----:B------:R-:W-:Y:S01]  /*2240*/  FMUL.FTZ R164, R137, R150 ;  /* 0x0000009689a47220 */ /* 0x000fe20000410000 */
[----:B------:R-:W-:Y:S01]  /*2250*/  FMUL.FTZ R163, R138, R149 ;  /* 0x000000958aa37220 */ /* 0x000fe20000410000 */
[----:B------:R-:W-:Y:S01]  /*2260*/  FMUL.FTZ R161, R140, R151 ;  /* 0x000000978ca17220 */ /* 0x000fe20000410000 */
[----:B------:R-:W-:Y:S01]  /*2270*/  FMUL.FTZ R162, R141, R154 ;  /* 0x0000009a8da27220 */ /* 0x000fe20000410000 */
[----:B------:R-:W-:Y:S01]  /*2280*/  FMUL.FTZ R159, R142, R153 ;  /* 0x000000998e9f7220 */ /* 0x000fe20000410000 */
[----:B------:R-:W-:Y:S01]  /*2290*/  FMUL.FTZ R160, R143, R156 ;  /* 0x0000009c8fa07220 */ /* 0x000fe20000410000 */
[----:B------:R-:W-:-:S04]  /*22a0*/  @!P1 PRMT R33, R0, 0x5410, RZ ;  /* 0x0000541000219816 */ /* 0x000fc800000000ff */
[----:B------:R-:W-:-:S04]  /*22b0*/  @!P0 PRMT R33, R33, 0x5410, R32 ;  /* 0x0000541021218816 */ /* 0x000fc80000000020 */
[----:B------:R-:W-:Y:S01]  /*22c0*/  PRMT R0, R33, 0x7632, R0 ;  /* 0x0000763221007816 */ /* 0x000fe20000000000 */
        /* <DEDUP_REMOVED lines=9> */
[----:B------:R-:W1:Y:S04]  /*2360*/  LDS.U16 R33, [R90+0x210] ;  /* 0x000210005a217984 */ /* 0x000e680000000400 */
[----:B------:R-:W2:Y:S04]  /*2370*/  LDS.U16 R34, [R90+0x212] ;  /* 0x000212005a227984 */ /* 0x000ea80000000400 */
[----:B------:R-:W3:Y:S04]  /*2380*/  LDS.U16 R36, [R90+0x216] ;  /* 0x000216005a247984 */ /* 0x000ee80000000400 */
[----:B------:R-:W-:Y:S04]  /*2390*/  LDS.U16 R38, [R90+0x21a] ;  /* 0x00021a005a267984 */ /* 0x000fe80000000400 */
[----:B------:R-:W-:Y:S04]  /*23a0*/  LDS.U16 R165, [R90+0x21e] ;  /* 0x00021e005aa57984 */ /* 0x000fe80000000400 */
[----:B------:R-:W4:Y:S04]  /*23b0*/  LDS.U16 R35, [R90+0x214] ;  /* 0x000214005a237984 */ /* 0x000f280000000400 */
[----:B------:R-:W5:Y:S04]  /*23c0*/  LDS.U16 R37, [R90+0x218] ;  /* 0x000218005a257984 */ /* 0x000f680000000400 */
[----:B------:R-:W5:Y:S01]  /*23d0*/  LDS.U16 R39, [R90+0x21c] ;  /* 0x00021c005a277984 */ /* 0x000f620000000400 */
[----:B------:R-:W-:-:S04]  /*23e0*/  FMUL.FTZ R32, R124, 1.4426950216293334961 ;  /* 0x3fb8aa3b7c207820 */ /* 0x000fc80000410000 */
[-C--:B------:R-:W-:Y:S01]  /*23f0*/  FMUL.FTZ R145, R129, R32.reuse ;  /* 0x0000002081917220 */ /* 0x080fe20000410000 */
[-C--:B0-----:R-:W-:Y:S01]  /*2400*/  FMUL.FTZ R0, R128, R32.reuse ;  /* 0x0000002080007220 */ /* 0x081fe20000410000 */
[-C--:B------:R-:W-:Y:S01]  /*2410*/  FMUL.FTZ R125, R130, R32.reuse ;  /* 0x00000020827d7220 */ /* 0x080fe20000410000 */
[-C--:B------:R-:W-:Y:S01]  /*2420*/  FMUL.FTZ R126, R131, R32.reuse ;  /* 0x00000020837e7220 */ /* 0x080fe20000410000 */
[-C--:B------:R-:W-:Y:S01]  /*2430*/  FMUL.FTZ R127, R133, R32.reuse ;  /* 0x00000020857f7220 */ /* 0x080fe20000410000 */
[-C--:B------:R-:W-:Y:S01]  /*2440*/  FMUL.FTZ R147, R135, R32.reuse ;  /* 0x0000002087937220 */ /* 0x080fe20000410000 */
[----:B------:R-:W0:Y:S01]  /*2450*/  MUFU.EX2 R145, R145 ;  /* 0x0000009100917308 */ /* 0x000e220000000800 */
[----:B------:R-:W-:Y:S01]  /*2460*/  FMUL.FTZ R148, R134, R32 ;  /* 0x0000002086947220 */ /* 0x000fe20000410000 */
[C---:B------:R-:W-:Y:S02]  /*2470*/  ISETP.NE.AND P1, PT, R26.reuse, RZ, PT ;  /* 0x000000ff1a00720c */ /* 0x040fe40003f25270 */
[----:B------:R-:W-:Y:S01]  /*2480*/  ISETP.NE.AND P0, PT, R26, 0x1f, PT ;  /* 0x0000001f1a00780c */ /* 0x000fe20003f05270 */
[----:B------:R-:W0:Y:S01]  /*2490*/  MUFU.EX2 R0, R0 ;  /* 0x0000000000007308 */ /* 0x000e220000000800 */
[----:B------:R-:W-:-:S03]  /*24a0*/  SEL R146, R146, R57, !P1 ;  /* 0x0000003992927207 */ /* 0x000fc60004800000 */
[----:B------:R-:W0:Y:S01]  /*24b0*/  MUFU.EX2 R125, R125 ;  /* 0x0000007d007d7308 */ /* 0x000e220000000800 */
[----:B------:R-:W-:-:S03]  /*24c0*/  LEA R158, R146, UR5, 0x2 ;  /* 0x00000005929e7c11 */ /* 0x000fc6000f8e10ff */
[----:B------:R-:W0:Y:S04]  /*24d0*/  MUFU.EX2 R126, R126 ;  /* 0x0000007e007e7308 */ /* 0x000e280000000800 */
[----:B------:R-:W4:Y:S04]  /*24e0*/  MUFU.EX2 R127, R127 ;  /* 0x0000007f007f7308 */ /* 0x000f280000000800 */
[----:B------:R-:W5:Y:S04]  /*24f0*/  MUFU.EX2 R147, R147 ;  /* 0x0000009300937308 */ /* 0x000f680000000800 */
[----:B------:R-:W5:Y:S01]  /*2500*/  MUFU.EX2 R148, R148 ;  /* 0x0000009400947308 */ /* 0x000f620000000800 */
[----:B------:R-:W-:Y:S01]  /*2510*/  FMUL.FTZ R157, R132, R32 ;  /* 0x00000020849d7220 */ /* 0x000fe20000410000 */
[----:B-1----:R-:W-:Y:S01]  /*2520*/  IMAD.U32 R32, R33, 0x10000, RZ ;  /* 0x0001000021207824 */ /* 0x002fe200078e00ff */
[----:B--2---:R-:W-:Y:S01]  /*2530*/  SHF.L.U32 R34, R34, 0x10, RZ ;  /* 0x0000001022227819 */ /* 0x004fe200000006ff */
[----:B0-----:R0:W-:Y:S01]  /*2540*/  STS [R158+0xe98], R145 ;  /* 0x000e98919e007388 */ /* 0x0011e20000000800 */
[----:B---3--:R-:W-:Y:S01]  /*2550*/  SHF.L.U32 R36, R36, 0x10, RZ ;  /* 0x0000001024247819 */ /* 0x008fe200000006ff */
[----:B----4-:R-:W-:Y:S01]  /*2560*/  IMAD.U32 R168, R35, 0x10000, RZ ;  /* 0x0001000023a87824 */ /* 0x010fe200078e00ff */
[----:B------:R-:W-:Y:S01]  /*2570*/  SHF.L.U32 R33, R38, 0x10, RZ ;  /* 0x0000001026217819 */ /* 0x000fe200000006ff */
[----:B-----5:R-:W-:Y:S01]  /*2580*/  IMAD.U32 R170, R37, 0x10000, RZ ;  /* 0x0001000025aa7824 */ /* 0x020fe200078e00ff */
[----:B------:R-:W-:Y:S01]  /*2590*/  SHF.L.U32 R182, R165, 0x10, RZ ;  /* 0x00000010a5b67819 */ /* 0x000fe200000006ff */
[----:B------:R-:W-:Y:S01]  /*25a0*/  IMAD.U32 R180, R39, 0x10000, RZ ;  /* 0x0001000027b47824 */ /* 0x000fe200078e00ff */
[----:B------:R1:W2:Y:S01]  /*25b0*/  MUFU.EX2 R146, R157 ;  /* 0x0000009d00927308 */ /* 0x0002a20000000800 */
        /* <DEDUP_REMOVED lines=8> */
[----:B-1----:R-:W-:Y:S01]  /*2640*/  FMUL.FTZ R157, R144, R155 ;  /* 0x0000009b909d7220 */ /* 0x002fe20000410000 */
[----:B------:R-:W-:Y:S01]  /*2650*/  FMUL.FTZ R182, R115, R182 ;  /* 0x000000b673b67220 */ /* 0x000fe20000410000 */
[----:B------:R-:W-:Y:S06]  /*2660*/  BAR.SYNC.DEFER_BLOCKING 0x0 ;  /* 0x0000000000007b1d */ /* 0x000fec0000010000 */
[----:B------:R-:W-:Y:S05]  /*2670*/  @P0 BRA `(.L_x_8833) ;  /* 0x00000000001c0947 */ /* 0x000fea0003800000 */
[----:B------:R-:W-:Y:S01]  /*2680*/  ISETP.NE.AND P0, PT, R56, UR7, PT ;  /* 0x0000000738007c0c */ /* 0x000fe2000bf05270 */
[----:B------:R-:W-:-:S12]  /*2690*/  IMAD.MOV.U32 R169, RZ, RZ, 0x3f800000 ;  /* 0x3f800000ffa97424 */ /* 0x000fd800078e00ff */
[----:B------:R-:W-:Y:S05]  /*26a0*/  @!P0 BRA `(.L_x_8834) ;  /* 0x0000000000148947 */ /* 0x000fea0003800000 */
[----:B------:R-:W-:-:S04]  /*26b0*/  IADD3 R32, PT, PT, R136, UR4, RZ ;  /* 0x0000000488207c10 */ /* 0x000fc8000fffe0ff */
[----:B------:R-:W-:-:S05]  /*26c0*/  LEA R32, R32, UR5, 0x2 ;  /* 0x0000000520207c11 */ /* 0x000fca000f8e10ff */
[----:B------:R3:W4:Y:S01]  /*26d0*/  LDS R169, [R32+0xe98] ;  /* 0x000e980020a97984 */ /* 0x0007220000000800 */
[----:B------:R-:W-:Y:S05]  /*26e0*/  BRA `(.L_x_8834) ;  /* 0x0000000000047947 */ /* 0x000fea0003800000 */
.L_x_8833:
[----:B------:R0:W1:Y:S02]  /*26f0*/  LDS R169, [R174+0x169c] ;  /* 0x00169c00aea97984 */ /* 0x0000640000000800 */
.L_x_8834:
[----:B------:R-:W-:Y:S05]  /*2700*/  BSYNC.RECONVERGENT B0 ;  /* 0x0000000000007941 */ /* 0x000fea0003800200 */
.L_x_8832:
[----:B------:R-:W-:Y:S01]  /*2710*/  ISETP.NE.AND P0, PT, R178, RZ, PT ;  /* 0x000000ffb200720c */ /* 0x000fe20003f05270 */
[----:B------:R-:W-:-:S12]  /*2720*/  IMAD.MOV.U32 R39, RZ, RZ, RZ ;  /* 0x000000ffff277224 */ /* 0x000fd800078e00ff */
[----:B------:R-:W5:Y:S02]  /*2730*/  @P0 LDC R33, c[0x0][0x38c] ;  /* 0x0000e300ff210b82 */ /* 0x000f640000000800 */
[----:B-----5:R-:W-:-:S04]  /*2740*/  @P0 IMAD R33, R122, R33, UR4 ;  /* 0x000000047a210e24 */ /* 0x020fc8000f8e0221 */
[----:B---3--:R-:W-:-:S05]  /*2750*/  @P0 IMAD.WIDE R32, R33, 0x8, R30 ;  /* 0x0000000821200825 */ /* 0x008fca00078e021e */
[----:B------:R3:W5:Y:S01]  /*2760*/  @P0 LDG.E R39, desc[UR16][R32.64+0x4] ;  /* 0x0000041020270981 */ /* 0x000762000c1e1900 */
[C---:B-1--4-:R-:W-:Y:S01]  /*2770*/  FMUL.FTZ R36, R148.reuse, R169 ;  /* 0x000000a994247220 */ /* 0x052fe20000410000 */
[----:B------:R-:W-:Y:S01]  /*2780*/  FFMA.FTZ R37, R148, R182, R35 ;  /* 0x000000b694257223 */ /* 0x000fe20000010023 */
[C---:B------:R-:W-:Y:S01]  /*2790*/  ISETP.NE.AND P0, PT, R172.reuse, 0x1f, PT ;  /* 0x0000001fac00780c */ /* 0x040fe20003f05270 */
[----:B------:R-:W-:Y:S01]  /*27a0*/  ULEA UR6, UR4, UR5, 0x3 ;  /* 0x0000000504067291 */ /* 0x000fe2000f8e18ff */
[C---:B------:R-:W-:Y:S01]  /*27b0*/  FMUL.FTZ R171, R147.reuse, R36 ;  /* 0x0000002493ab7220 */ /* 0x040fe20000410000 */
[----:B------:R-:W-:Y:S01]  /*27c0*/  FFMA.FTZ R37, R147, R37, R34 ;  /* 0x0000002593257223 */ /* 0x000fe20000010022 */
[----:B------:R-:W-:Y:S01]  /*27d0*/  ISETP.GT.U32.AND P2, PT, R172, 0x1d, PT ;  /* 0x0000001dac00780c */ /* 0x000fe20003f44070 */
[----:B------:R-:W-:Y:S01]  /*27e0*/  BSSY.RECONVERGENT B0, `(.L_x_8835) ;  /* 0x00000cb000007945 */ /* 0x000fe20003800200 */
[C---:B--2---:R-:W-:Y:S01]  /*27f0*/  FMUL.FTZ R36, R146.reuse, R171 ;  /* 0x000000ab92247220 */ /* 0x044fe20000410000 */
[----:B------:R-:W-:Y:S01]  /*2800*/  FFMA.FTZ R37, R146, R37, R173 ;  /* 0x0000002592257223 */ /* 0x000fe200000100ad */
[----:B---3--:R-:W-:Y:S01]  /*2810*/  FFMA.FTZ R32, R164, R0, R163 ;  /* 0x00000000a4207223 */ /* 0x008fe200000100a3 */
        /* <DEDUP_REMOVED lines=25> */
[----:B-1----:R-:W-:Y:S01]  /*29b0*/  @P0 FMUL.FTZ R168, R168, R183 ;  /* 0x000000b7a8a80220 */ /* 0x002fe20000410000 */
[----:B--2---:R-:W-:-:S03]  /*29c0*/  @P0 FFMA.FTZ R184, R183, R170, R184 ;  /* 0x000000aab7b80223 */ /* 0x004fc600000100b8 */
[----:B------:R-:W-:Y:S02]  /*29d0*/  @P0 IMAD.MOV.U32 R183, RZ, RZ, R168 ;  /* 0x000000ffffb70224 */ /* 0x000fe400078e00a8 */
[----:B------:R-:W-:Y:S01]  /*29e0*/  FMUL.FTZ R170, R148, R33 ;  /* 0x0000002194aa7220 */ /* 0x000fe20000410000 */
[----:B------:R-:W-:Y:S01]  /*29f0*/  ISETP.GE.AND P0, PT, R84, 0x1, PT ;  /* 0x000000015400780c */ /* 0x000fe20003f06270 */
[----:B------:R-:W1:Y:S02]  /*2a00*/  SHFL.DOWN PT, R171, R184, 0x2, 0x1f ;  /* 0x08401f00b8ab7f89 */ /* 0x000e6400000e0000 */
[----:B---3--:R-:W-:Y:S02]  /*2a10*/  FFMA.FTZ R36, R170, R36, R37 ;  /* 0x00000024aa247223 */ /* 0x008fe40000010025 */
[----:B------:R-:W2:Y:S03]  /*2a20*/  SHFL.DOWN PT, R168, R183, 0x2, 0x1f ;  /* 0x08401f00b7a87f89 */ /* 0x000ea600000e0000 */
[----:B------:R-:W-:Y:S01]  /*2a30*/  FSEL R37, R37, R36, !P0 ;  /* 0x0000002425257208 */ /* 0x000fe20004000000 */
[----:B------:R-:W3:Y:S04]  /*2a40*/  SHFL.UP PT, R33, R170, 0x1, RZ ;  /* 0x04200000aa217989 */ /* 0x000ee800000e00ff */
[----:B------:R-:W4:Y:S01]  /*2a50*/  SHFL.UP PT, R32, R37, 0x2, RZ ;  /* 0x0440000025207989 */ /* 0x000f2200000e00ff */
[C---:B-1----:R-:W-:Y:S01]  /*2a60*/  @!P2 FFMA.FTZ R184, R183.reuse, R171, R184 ;  /* 0x000000abb7b8a223 */ /* 0x042fe200000100b8 */
[----:B--2---:R-:W-:-:S04]  /*2a70*/  @!P2 FMUL.FTZ R36, R183, R168 ;  /* 0x000000a8b724a220 */ /* 0x004fc80000410000 */
[----:B------:R-:W1:Y:S01]  /*2a80*/  SHFL.DOWN PT, R168, R184, 0x4, 0x1f ;  /* 0x08801f00b8a87f89 */ /* 0x000e6200000e0000 */
[----:B---3--:R-:W-:Y:S01]  /*2a90*/  @P0 FMUL.FTZ R170, R170, R33 ;  /* 0x00000021aaaa0220 */ /* 0x008fe20000410000 */
[----:B------:R-:W-:Y:S02]  /*2aa0*/  @!P2 MOV R183, R36 ;  /* 0x0000002400b7a202 */ /* 0x000fe40000000f00 */
[----:B------:R-:W-:Y:S01]  /*2ab0*/  ISETP.GT.U32.AND P2, PT, R172, 0x1b, PT ;  /* 0x0000001bac00780c */ /* 0x000fe20003f44070 */
[----:B----4-:R-:W-:Y:S01]  /*2ac0*/  FFMA.FTZ R32, R170, R32, R37 ;  /* 0x00000020aa207223 */ /* 0x010fe20000010025 */
[----:B------:R-:W2:Y:S01]  /*2ad0*/  SHFL.UP PT, R33, R170, 0x2, RZ ;  /* 0x04400000aa217989 */ /* 0x000ea200000e00ff */
[----:B------:R-:W-:-:S03]  /*2ae0*/  ISETP.GE.AND P0, PT, R84, 0x2, PT ;  /* 0x000000025400780c */ /* 0x000fc60003f06270 */
[----:B------:R-:W3:Y:S01]  /*2af0*/  SHFL.DOWN PT, R36, R183, 0x4, 0x1f ;  /* 0x08801f00b7247f89 */ /* 0x000ee200000e0000 */
[----:B------:R-:W-:Y:S01]  /*2b00*/  FSEL R171, R37, R32, !P0 ;  /* 0x0000002025ab7208 */ /* 0x000fe20004000000 */
[----:B------:R-:W-:-:S04]  /*2b10*/  IMAD.MOV.U32 R37, RZ, RZ, RZ ;  /* 0x000000ffff257224 */ /* 0x000fc800078e00ff */
[----:B------:R-:W4:Y:S01]  /*2b20*/  SHFL.UP PT, R32, R171, 0x4, RZ ;  /* 0x04800000ab207989 */ /* 0x000f2200000e00ff */
[----:B-1----:R-:W-:-:S05]  /*2b30*/  @!P2 FFMA.FTZ R184, R183, R168, R184 ;  /* 0x000000a8b7b8a223 */ /* 0x002fca00000100b8 */
[----:B------:R-:W1:Y:S01]  /*2b40*/  SHFL.DOWN PT, R179, R184, 0x8, 0x1f ;  /* 0x09001f00b8b37f89 */ /* 0x000e6200000e0000 */
[----:B--2---:R-:W-:Y:S01]  /*2b50*/  @P0 FMUL.FTZ R170, R170, R33 ;  /* 0x00000021aaaa0220 */ /* 0x004fe20000410000 */
[----:B------:R-:W-:Y:S01]  /*2b60*/  ISETP.GE.AND P0, PT, R56, UR7, PT ;  /* 0x0000000738007c0c */ /* 0x000fe2000bf06270 */
[----:B---3--:R-:W-:-:S03]  /*2b70*/  @!P2 FMUL.FTZ R36, R183, R36 ;  /* 0x00000024b724a220 */ /* 0x008fc60000410000 */
[----:B------:R-:W2:Y:S01]  /*2b80*/  SHFL.UP PT, R33, R170, 0x4, RZ ;  /* 0x04800000aa217989 */ /* 0x000ea200000e00ff */
[----:B------:R-:W-:Y:S01]  /*2b90*/  ISETP.NE.OR P0, PT, R26, RZ, P0 ;  /* 0x000000ff1a00720c */ /* 0x000fe20000705670 */
[----:B------:R-:W-:Y:S01]  /*2ba0*/  @!P2 IMAD.MOV.U32 R183, RZ, RZ, R36 ;  /* 0x000000ffffb7a224 */ /* 0x000fe200078e0024 */
[----:B------:R-:W-:Y:S01]  /*2bb0*/  ISETP.GE.AND P2, PT, R84, 0x4, PT ;  /* 0x000000045400780c */ /* 0x000fe20003f46270 */
[----:B----4-:R-:W-:Y:S01]  /*2bc0*/  FFMA.FTZ R32, R170, R32, R171 ;  /* 0x00000020aa207223 */ /* 0x010fe200000100ab */
[----:B------:R-:W-:Y:S02]  /*2bd0*/  HFMA2 R36, -RZ, RZ, 1.875, 0 ;  /* 0x3f800000ff247431 */ /* 0x000fe400000001ff */
[----:B------:R-:W3:Y:S02]  /*2be0*/  SHFL.DOWN PT, R168, R183, 0x8, 0x1f ;  /* 0x09001f00b7a87f89 */ /* 0x000ee400000e0000 */
[----:B------:R-:W-:-:S05]  /*2bf0*/  FSEL R171, R171, R32, !P2 ;  /* 0x00000020abab7208 */ /* 0x000fca0005000000 */
[----:B------:R-:W-:Y:S01]  /*2c00*/  @!P0 LDS.64 R36, [UR6+0x1718] ;  /* 0x00171806ff248984 */ /* 0x000fe20008000a00 */
[----:B------:R-:W-:Y:S01]  /*2c10*/  ISETP.GE.AND P0, PT, R84, 0x8, PT ;  /* 0x000000085400780c */ /* 0x000fe20003f06270 */
[----:B-1----:R-:W-:Y:S02]  /*2c20*/  @!P3 FFMA.FTZ R184, R183, R179, R184 ;  /* 0x000000b3b7b8b223 */ /* 0x002fe400000100b8 */
[----:B------:R-:W1:Y:S04]  /*2c30*/  SHFL.UP PT, R32, R171, 0x8, RZ ;  /* 0x05000000ab207989 */ /* 0x000e6800000e00ff */
[----:B------:R-:W4:Y:S01]  /*2c40*/  SHFL.DOWN PT, R180, R184, 0x10, 0x1f ;  /* 0x0a001f00b8b47f89 */ /* 0x000f2200000e0000 */
[----:B--2---:R-:W-:Y:S01]  /*2c50*/  @P2 FMUL.FTZ R170, R170, R33 ;  /* 0x00000021aaaa2220 */ /* 0x004fe20000410000 */
[----:B------:R-:W-:-:S04]  /*2c60*/  ISETP.GT.U32.AND P2, PT, R172, 0xf, PT ;  /* 0x0000000fac00780c */ /* 0x000fc80003f44070 */
[----:B------:R-:W2:Y:S01]  /*2c70*/  SHFL.UP PT, R33, R170, 0x8, RZ ;  /* 0x05000000aa217989 */ /* 0x000ea200000e00ff */
[----:B---3--:R-:W-:-:S05]  /*2c80*/  @!P3 FMUL.FTZ R168, R183, R168 ;  /* 0x000000a8b7a8b220 */ /* 0x008fca0000410000 */
[----:B------:R-:W-:-:S05]  /*2c90*/  @!P3 MOV R183, R168 ;  /* 0x000000a800b7b202 */ /* 0x000fca0000000f00 */
[----:B------:R-:W3:Y:S01]  /*2ca0*/  SHFL.DOWN PT, R168, R183, 0x10, 0x1f ;  /* 0x0a001f00b7a87f89 */ /* 0x000ee200000e0000 */
[----:B-1----:R-:W-:Y:S01]  /*2cb0*/  FFMA.FTZ R32, R170, R32, R171 ;  /* 0x00000020aa207223 */ /* 0x002fe200000100ab */
[----:B----4-:R-:W-:-:S04]  /*2cc0*/  @!P2 FFMA.FTZ R184, R183, R180, R184 ;  /* 0x000000b4b7b8a223 */ /* 0x010fc800000100b8 */
[----:B------:R-:W-:Y:S02]  /*2cd0*/  FSEL R179, R171, R32, !P0 ;  /* 0x00000020abb37208 */ /* 0x000fe40004000000 */
[----:B------:R-:W-:Y:S01]  /*2ce0*/  SHFL.DOWN PT, R171, R184, 0x1, 0x1f ;  /* 0x08201f00b8ab7f89 */ /* 0x000fe200000e0000 */
[----:B--2---:R-:W-:Y:S01]  /*2cf0*/  @P0 FMUL.FTZ R170, R170, R33 ;  /* 0x00000021aaaa0220 */ /* 0x004fe20000410000 */
[----:B------:R-:W-:Y:S02]  /*2d00*/  ISETP.GE.AND P0, PT, R84, 0x10, PT ;  /* 0x000000105400780c */ /* 0x000fe40003f06270 */
[----:B------:R-:W1:Y:S04]  /*2d10*/  SHFL.UP PT, R32, R179, 0x10, RZ ;  /* 0x06000000b3207989 */ /* 0x000e6800000e00ff */
[----:B------:R-:W2:Y:S04]  /*2d20*/  SHFL.UP PT, R33, R170, 0x10, RZ ;  /* 0x06000000aa217989 */ /* 0x000ea800000e00ff */
[----:B------:R-:W-:Y:S01]  /*2d30*/  SHFL.IDX PT, R185, R37, RZ, 0x1f ;  /* 0x00001fff25b97589 */ /* 0x000fe200000e0000 */
[----:B---3--:R-:W-:-:S03]  /*2d40*/  @!P2 FMUL.FTZ R168, R183, R168 ;  /* 0x000000a8b7a8a220 */ /* 0x008fc60000410000 */
[----:B------:R-:W-:Y:S01]  /*2d50*/  SHFL.IDX PT, R184, R184, RZ, 0x1f ;  /* 0x00001fffb8b87589 */ /* 0x000fe200000e0000 */
[----:B------:R-:W-:Y:S01]  /*2d60*/  @!P2 IMAD.MOV.U32 R183, RZ, RZ, R168 ;  /* 0x000000ffffb7a224 */ /* 0x000fe200078e00a8 */
[----:B------:R-:W-:-:S04]  /*2d70*/  ISETP.NE.AND P2, PT, R26, 0x1f, PT ;  /* 0x0000001f1a00780c */ /* 0x000fc80003f45270 */
[----:B------:R-:W3:Y:S01]  /*2d80*/  SHFL.DOWN PT, R168, R183, 0x1, 0x1f ;  /* 0x08201f00b7a87f89 */ /* 0x000ee200000e0000 */
[----:B-1----:R-:W-:-:S03]  /*2d90*/  FFMA.FTZ R32, R170, R32, R179 ;  /* 0x00000020aa207223 */ /* 0x002fc600000100b3 */
[----:B------:R-:W1:Y:S01]  /*2da0*/  SHFL.IDX PT, R183, R183, RZ, 0x1f ;  /* 0x00001fffb7b77589 */ /* 0x000e6200000e0000 */
[----:B--2---:R-:W-:Y:S01]  /*2db0*/  @P0 FMUL.FTZ R170, R170, R33 ;  /* 0x00000021aaaa0220 */ /* 0x004fe20000410000 */
[----:B------:R-:W-:-:S04]  /*2dc0*/  FSEL R179, R179, R32, !P0 ;  /* 0x00000020b3b37208 */ /* 0x000fc80004000000 */
[----:B------:R2:W-:Y:S04]  /*2dd0*/  SHFL.UP PT, R180, R170, 0x1, RZ ;  /* 0x04200000aab47989 */ /* 0x0005e800000e00ff */
[----:B------:R-:W-:Y:S01]  /*2de0*/  SHFL.UP PT, R179, R179, 0x1, RZ ;  /* 0x04200000b3b37989 */ /* 0x000fe200000e00ff */
[----:B---3--:R-:W-:-:S04]  /*2df0*/  @P2 FFMA.FTZ R185, R168, R185, R171 ;  /* 0x000000b9a8b92223 */ /* 0x008fc800000100ab */
[----:B------:R-:W-:Y:S01]  /*2e00*/  FFMA.FTZ R169, R185, R169, R182 ;  /* 0x000000a9b9a97223 */ /* 0x000fe200000100b6 */
[C---:B-1----:R-:W-:Y:S01]  /*2e10*/  FFMA.FTZ R37, R183.reuse, R37, R184 ;  /* 0x00000025b7257223 */ /* 0x042fe200000100b8 */
[----:B------:R-:W-:Y:S02]  /*2e20*/  FMUL.FTZ R36, R183, R36 ;  /* 0x00000024b7247220 */ /* 0x000fe40000410000 */
[----:B------:R-:W-:-:S04]  /*2e30*/  FFMA.FTZ R168, R148, R169, R35 ;  /* 0x000000a994a87223 */ /* 0x000fc80000010023 */
[----:B------:R-:W-:Y:S01]  /*2e40*/  FFMA.FTZ R171, R147, R168, R34 ;  /* 0x000000a893ab7223 */ /* 0x000fe20000010022 */
[----:B------:R-:W-:-:S04]  /*2e50*/  IMAD.WIDE.U32 R34, R4, UR4, R16 ;  /* 0x0000000404227c25 */ /* 0x000fc8000f8e0010 */
[----:B------:R-:W-:Y:S01]  /*2e60*/  FFMA.FTZ R173, R146, R171, R173 ;  /* 0x000000ab92ad7223 */ /* 0x000fe200000100ad */
[----:B------:R-:W-:Y:S01]  /*2e70*/  IMAD R33, R5, UR4, R35 ;  /* 0x0000000405217c24 */ /* 0x000fe2000f8e0223 */
[C---:B------:R-:W-:Y:S02]  /*2e80*/  LEA R32, P0, R34.reuse, UR8, 0x2 ;  /* 0x0000000822207c11 */ /* 0x040fe4000f8010ff */
[----:B--2---:R-:W-:Y:S02]  /*2e90*/  FFMA.FTZ R170, R127, R173, R38 ;  /* 0x000000ad7faa7223 */ /* 0x004fe40000010026 */
[----:B------:R-:W-:Y:S02]  /*2ea0*/  LEA.HI.X R33, R34, UR9, R33, 0x2, P0 ;  /* 0x0000000922217c11 */ /* 0x000fe400080f1421 */
[----:B------:R-:W-:Y:S01]  /*2eb0*/  FFMA.FTZ R167, R126, R170, R167 ;  /* 0x000000aa7ea77223 */ /* 0x000fe200000100a7 */
[----:B------:R-:W-:-:S13]  /*2ec0*/  ISETP.NE.AND P0, PT, R26, RZ, PT ;  /* 0x000000ff1a00720c */ /* 0x000fda0003f05270 */
[----:B------:R-:W-:Y:S04]  /*2ed0*/  @!P0 STS.64 [UR6+0x1718], R36 ;  /* 0x00171824ff008988 */ /* 0x000fe80008000a06 */
[----:B-----5:R1:W2:Y:S02]  /*2ee0*/  SHFL.IDX PT, R181, R39, RZ, 0x1f ;  /* 0x00001fff27b57589 */ /* 0x0202a400000e0000 */
[----:B-1----:R-:W-:-:S04]  /*2ef0*/  IMAD.WIDE.U32 R38, R2, UR4, R14 ;  /* 0x0000000402267c25 */ /* 0x002fc8000f8e000e */
[----:B------:R-:W-:Y:S02]  /*2f00*/  IMAD R35, R3, UR4, R39 ;  /* 0x0000000403237c24 */ /* 0x000fe4000f8e0227 */
[----:B------:R-:W-:-:S04]  /*2f10*/  FFMA.FTZ R39, R125, R167, R166 ;  /* 0x000000a77d277223 */ /* 0x000fc800000100a6 */
[----:B------:R-:W-:Y:S01]  /*2f20*/  FFMA.FTZ R165, R0, R39, R165 ;  /* 0x0000002700a57223 */ /* 0x000fe200000100a5 */
[----:B--2---:R-:W-:Y:S01]  /*2f30*/  @P1 FFMA.FTZ R181, R180, R181, R179 ;  /* 0x000000b5b4b51223 */ /* 0x004fe200000100b3 */
[C---:B------:R-:W-:Y:S01]  /*2f40*/  LEA R34, P1, R38.reuse, UR10, 0x2 ;  /* 0x0000000a26227c11 */ /* 0x040fe2000f8210ff */
[----:B------:R-:W-:Y:S02]  /*2f50*/  FMUL.FTZ R179, R131, R170 ;  /* 0x000000aa83b37220 */ /* 0x000fe40000410000 */
[----:B------:R-:W-:Y:S01]  /*2f60*/  FFMA.FTZ R180, R145, R181, R164 ;  /* 0x000000b591b47223 */ /* 0x000fe200000100a4 */
[----:B------:R-:W-:Y:S01]  /*2f70*/  LEA.HI.X R35, R38, UR11, R35, 0x2, P1 ;  /* 0x0000000b26237c11 */ /* 0x000fe200088f1423 */
[----:B------:R-:W-:Y:S01]  /*2f80*/  FMUL.FTZ R38, R129, R165 ;  /* 0x000000a581267220 */ /* 0x000fe20000410000 */
[----:B------:R-:W-:Y:S01]  /*2f90*/  FMUL.FTZ R145, R128, R39 ;  /* 0x0000002780917220 */ /* 0x000fe20000410000 */
[----:B------:R-:W-:Y:S01]  /*2fa0*/  FFMA.FTZ R182, R0, R180, R163 ;  /* 0x000000b400b67223 */ /* 0x000fe200000100a3 */
[----:B------:R-:W-:-:S02]  /*2fb0*/  FADD.FTZ R0, -R164, R180 ;  /* 0x000000b4a4007221 */ /* 0x000fc40000010100 */
[----:B------:R-:W-:Y:S01]  /*2fc0*/  FMUL.FTZ R166, R100, R145 ;  /* 0x0000009164a67220 */ /* 0x000fe20000410000 */
[----:B------:R-:W-:Y:S01]  /*2fd0*/  FFMA.FTZ R181, R125, R182, R158 ;  /* 0x000000b67db57223 */ /* 0x000fe2000001009e */
[----:B------:R-:W-:Y:S01]  /*2fe0*/  FADD.FTZ R163, -R163, R182 ;  /* 0x000000b6a3a37221 */ /* 0x000fe20000010100 */
[-C--:B------:R-:W-:Y:S01]  /*2ff0*/  FFMA.FTZ R164, R0, R38.reuse, RZ ;  /* 0x0000002600a47223 */ /* 0x080fe200000100ff */
[----:B------:R-:W-:Y:S01]  /*3000*/  FMUL.FTZ R38, R99, R38 ;  /* 0x0000002663267220 */ /* 0x000fe20000410000 */
[----:B------:R-:W-:Y:S01]  /*3010*/  FFMA.FTZ R184, R126, R181, R161 ;  /* 0x000000b57eb87223 */ /* 0x000fe200000100a1 */
[----:B------:R-:W-:Y:S01]  /*3020*/  FADD.FTZ R125, -R158, R181 ;  /* 0x000000b59e7d7221 */ /* 0x000fe20000010100 */
[----:B------:R-:W-:Y:S01]  /*3030*/  FFMA.FTZ R164, R163, R145, R164 ;  /* 0x00000091a3a47223 */ /* 0x000fe200000100a4 */
[----:B------:R-:W-:Y:S01]  /*3040*/  FMUL.FTZ R145, R130, R167 ;  /* 0x000000a782917220 */ /* 0x000fe20000410000 */
[----:B------:R-:W-:Y:S01]  /*3050*/  FFMA.FTZ R186, R127, R184, R162 ;  /* 0x000000b87fba7223 */ /* 0x000fe200000100a2 */
[----:B------:R-:W-:Y:S01]  /*3060*/  FADD.FTZ R161, -R161, R184 ;  /* 0x000000b8a1a17221 */ /* 0x000fe20000010100 */
[----:B------:R1:W-:Y:S01]  /*3070*/  STS [R59], R38 ;  /* 0x000000263b007388 */ /* 0x0003e20000000800 */
[----:B------:R-:W-:Y:S01]  /*3080*/  FFMA.FTZ R164, R125, R145, R164 ;  /* 0x000000917da47223 */ /* 0x000fe200000100a4 */
[----:B------:R-:W-:Y:S01]  /*3090*/  FADD.FTZ R37, -R162, R186 ;  /* 0x000000baa2257221 */ /* 0x000fe20000010100 */
[----:B------:R-:W-:Y:S01]  /*30a0*/  FFMA.FTZ R162, R146, R186, R159 ;  /* 0x000000ba92a27223 */ /* 0x000fe2000001009f */
[----:B------:R2:W-:Y:S01]  /*30b0*/  STS [R61+0x4], R166 ;  /* 0x000004a63d007388 */ /* 0x0005e20000000800 */
[----:B------:R-:W-:Y:S01]  /*30c0*/  FMUL.FTZ R127, R133, R173 ;  /* 0x000000ad857f7220 */ /* 0x000fe20000410000 */
[----:B------:R-:W-:Y:S01]  /*30d0*/  FFMA.FTZ R164, R161, R179, R164 ;  /* 0x000000b3a1a47223 */ /* 0x000fe200000100a4 */
[----:B------:R-:W-:Y:S01]  /*30e0*/  FMUL.FTZ R36, R102, R145 ;  /* 0x0000009166247220 */ /* 0x000fe20000410000 */
[----:B------:R-:W-:Y:S01]  /*30f0*/  FMUL.FTZ R146, R132, R171 ;  /* 0x000000ab84927220 */ /* 0x000fe20000410000 */
[----:B------:R-:W-:Y:S01]  /*3100*/  FMUL.FTZ R145, R135, R168 ;  /* 0x000000a887917220 */ /* 0x000fe20000410000 */
[----:B-1----:R-:W-:Y:S01]  /*3110*/  FMUL.FTZ R38, R104, R179 ;  /* 0x000000b368267220 */ /* 0x002fe20000410000 */
[----:B------:R-:W-:Y:S01]  /*3120*/  FMUL.FTZ R179, R134, R169 ;  /* 0x000000a986b37220 */ /* 0x000fe20000410000 */
[-C--:B------:R-:W-:Y:S01]  /*3130*/  FMUL.FTZ R126, R106, R127.reuse ;  /* 0x0000007f6a7e7220 */ /* 0x080fe20000410000 */
[----:B------:R-:W-:Y:S01]  /*3140*/  FFMA.FTZ R164, R37, R127, R164 ;  /* 0x0000007f25a47223 */ /* 0x000fe200000100a4 */
[----:B--2---:R-:W-:Y:S01]  /*3150*/  FFMA.FTZ R166, R147, R162, R160 ;  /* 0x000000a293a67223 */ /* 0x004fe200000100a0 */
[----:B------:R-:W-:Y:S01]  /*3160*/  FMUL.FTZ R158, R107, R146 ;  /* 0x000000926b9e7220 */ /* 0x000fe20000410000 */
[----:B------:R1:W-:Y:S01]  /*3170*/  STS [R61+0x8], R36 ;  /* 0x000008243d007388 */ /* 0x0003e20000000800 */
[----:B------:R-:W-:Y:S01]  /*3180*/  FADD.FTZ R159, -R159, R162 ;  /* 0x000000a29f9f7221 */ /* 0x000fe20000010100 */
[----:B------:R-:W-:Y:S01]  /*3190*/  FADD.FTZ R127, -R160, R166 ;  /* 0x000000a6a07f7221 */ /* 0x000fe20000010100 */
[----:B------:R-:W-:Y:S01]  /*31a0*/  FFMA.FTZ R188, R148, R166, R157 ;  /* 0x000000a694bc7223 */ /* 0x000fe2000001009d */
[----:B------:R-:W-:Y:S01]  /*31b0*/  FMUL.FTZ R148, R108, R145 ;  /* 0x000000916c947220 */ /* 0x000fe20000410000 */
[----:B------:R-:W-:Y:S01]  /*31c0*/  FMUL.FTZ R160, R110, R179 ;  /* 0x000000b36ea07220 */ /* 0x000fe20000410000 */
[----:B------:R2:W-:Y:S01]  /*31d0*/  STS [R61+0xc], R38 ;  /* 0x00000c263d007388 */ /* 0x0005e20000000800 */
[----:B------:R-:W-:Y:S01]  /*31e0*/  FFMA.FTZ R164, R159, R146, R164 ;  /* 0x000000929fa47223 */ /* 0x000fe200000100a4 */
[----:B------:R-:W-:Y:S01]  /*31f0*/  FADD.FTZ R157, -R157, R188 ;  /* 0x000000bc9d9d7221 */ /* 0x000fe20000010100 */
[----:B------:R-:W-:Y:S01]  /*3200*/  FMUL.FTZ R146, R109, R184 ;  /* 0x000000b86d927220 */ /* 0x000fe20000410000 */
[----:B------:R3:W-:Y:S01]  /*3210*/  STS [R61+0x10], R126 ;  /* 0x0000107e3d007388 */ /* 0x0007e20000000800 */
[----:B-1----:R-:W-:Y:S01]  /*3220*/  FMUL.FTZ R36, R101, R180 ;  /* 0x000000b465247220 */ /* 0x002fe20000410000 */
[----:B------:R-:W-:Y:S01]  /*3230*/  IADD3 R180, PT, PT, -R177, UR12, RZ ;  /* 0x0000000cb1b47c10 */ /* 0x000fe2000fffe1ff */
[----:B------:R-:W-:Y:S01]  /*3240*/  FFMA.FTZ R164, R127, R145, R164 ;  /* 0x000000917fa47223 */ /* 0x000fe200000100a4 */
[----:B------:R1:W-:Y:S02]  /*3250*/  STS [R61+0x14], R158 ;  /* 0x0000149e3d007388 */ /* 0x0003e40000000800 */
[C---:B------:R-:W-:Y:S01]  /*3260*/  ISETP.GE.AND P1, PT, R180.reuse, 0x1, PT ;  /* 0x00000001b400780c */ /* 0x040fe20003f26270 */
[----:B------:R-:W-:Y:S01]  /*3270*/  FFMA.FTZ R164, R157, R179, R164 ;  /* 0x000000b39da47223 */ /* 0x000fe200000100a4 */
[----:B------:R4:W-:Y:S01]  /*3280*/  STS [R61+0x18], R148 ;  /* 0x000018943d007388 */ /* 0x0009e20000000800 */
[----:B--2---:R-:W-:Y:S01]  /*3290*/  FMUL.FTZ R38, R103, R182 ;  /* 0x000000b667267220 */ /* 0x004fe20000410000 */
[----:B---3--:R-:W-:Y:S01]  /*32a0*/  FMUL.FTZ R126, R105, R181 ;  /* 0x000000b5697e7220 */ /* 0x008fe20000410000 */
[----:B------:R-:W-:Y:S01]  /*32b0*/  ISETP.GE.AND P2, PT, R180, 0x21, PT ;  /* 0x00000021b400780c */ /* 0x000fe20003f46270 */
[----:B------:R2:W-:Y:S01]  /*32c0*/  STS [R61+0x1c], R160 ;  /* 0x00001ca03d007388 */ /* 0x0005e20000000800 */
[----:B------:R-:W-:Y:S01]  /*32d0*/  BAR.SYNC.DEFER_BLOCKING 0x0 ;  /* 0x0000000000007b1d */ /* 0x000fe20000010000 */
[----:B-1----:R-:W-:Y:S01]  /*32e0*/  FMUL.FTZ R158, R112, R162 ;  /* 0x000000a2709e7220 */ /* 0x002fe20000410000 */
[----:B----4-:R-:W-:Y:S01]  /*32f0*/  FMUL.FTZ R148, R111, R186 ;  /* 0x000000ba6f947220 */ /* 0x010fe20000410000 */
[----:B------:R-:W-:-:S02]  /*3300*/  ISETP.GE.AND P3, PT, R180, 0x41, PT ;  /* 0x00000041b400780c */ /* 0x000fc40003f66270 */
[----:B------:R-:W-:Y:S01]  /*3310*/  ISETP.GE.AND P5, PT, R180, 0x61, PT ;  /* 0x00000061b400780c */ /* 0x000fe20003fa6270 */
[----:B--2---:R-:W-:Y:S01]  /*3320*/  FMUL.FTZ R160, R113, R166 ;  /* 0x000000a671a07220 */ /* 0x004fe20000410000 */
        /* <DEDUP_REMOVED lines=12> */
[----:B------:R0:W-:Y:S04]  /*33f0*/  STS [R61+0x42c], R146 ;  /* 0x00042c923d007388 */ /* 0x0001e80000000800 */
[----:B------:R0:W-:Y:S04]  /*3400*/  STS [R61+0x430], R148 ;  /* 0x000430943d007388 */ /* 0x0001e80000000800 */
[----:B------:R0:W-:Y:S04]  /*3410*/  STS [R61+0x434], R158 ;  /* 0x0004349e3d007388 */ /* 0x0001e80000000800 */
[----:B------:R0:W-:Y:S04]  /*3420*/  STS [R61+0x438], R160 ;  /* 0x000438a03d007388 */ /* 0x0001e80000000800 */
[----:B------:R0:W-:Y:S01]  /*3430*/  STS [R61+0x43c], R36 ;  /* 0x00043c243d007388 */ /* 0x0001e20000000800 */
[----:B------:R-:W-:Y:S06]  /*3440*/  BAR.SYNC.DEFER_BLOCKING 0x0 ;  /* 0x0000000000007b1d */ /* 0x000fec0000010000 */
[----:B-1234-:R-:W-:Y:S05]  /*3450*/  @!P1 BRA `(.L_x_8836) ;  /* 0x00000000000c9947 */ /* 0x01efea0003800000 */
[----:B------:R-:W1:Y:S04]  /*3460*/  LDS R191, [R69+0x420] ;  /* 0x0004200045bf7984 */ /* 0x000e680000000800 */
[----:B------:R2:W-:Y:S04]  /*3470*/  REDG.E.ADD.F32.FTZ.RN.STRONG.GPU desc[UR16][R32.64], R145 ;  /* 0x00000091200079a6 */ /* 0x0005e8000c12f310 */
[----:B-1----:R2:W-:Y:S02]  /*3480*/  REDG.E.ADD.F32.FTZ.RN.STRONG.GPU desc[UR16][R34.64], R191 ;  /* 0x000000bf220079a6 */ /* 0x0025e4000c12f310 */
.L_x_8836:
[----:B------:R-:W-:Y:S05]  /*3490*/  BSYNC.RECONVERGENT B0 ;  /* 0x0000000000007941 */ /* 0x000fea0003800200 */
.L_x_8835:
[----:B--2---:R1:W2:Y:S01]  /*34a0*/  LDS R145, [R62+0x4a0] ;  /* 0x0004a0003e917984 */ /* 0x0042a20000000800 */
[----:B------:R-:W-:Y:S04]  /*34b0*/  BSSY.RECONVERGENT B0, `(.L_x_8837) ;  /* 0x0000004000007945 */ /* 0x000fe80003800200 */
[----:B------:R-:W-:Y:S05]  /*34c0*/  @!P2 BRA `(.L_x_8838) ;  /* 0x000000000008a947 */ /* 0x000fea0003800000 */
[----:B------:R3:W-:Y:S04]  /*34d0*/  REDG.E.ADD.F32.FTZ.RN.STRONG.GPU desc[UR16][R32.64+0x80], R147 ;  /* 0x00008093200079a6 */ /* 0x0007e8000c12f310 */
[----:B--2---:R3:W-:Y:S02]  /*34e0*/  REDG.E.ADD.F32.FTZ.RN.STRONG.GPU desc[UR16][R34.64+0x80], R145 ;  /* 0x00008091220079a6 */ /* 0x0047e4000c12f310 */
.L_x_8838:
[----:B------:R-:W-:Y:S05]  /*34f0*/  BSYNC.RECONVERGENT B0 ;  /* 0x0000000000007941 */ /* 0x000fea0003800200 */
.L_x_8837:
[----:B--23--:R2:W3:Y:S01]  /*3500*/  LDS R145, [R63+0x520] ;  /* 0x000520003f917984 */ /* 0x00c4e20000000800 */
[----:B------:R-:W-:Y:S04]  /*3510*/  BSSY.RECONVERGENT B0, `(.L_x_8839) ;  /* 0x0000004000007945 */ /* 0x000fe80003800200 */
[----:B------:R-:W-:Y:S05]  /*3520*/  @!P3 BRA `(.L_x_8840) ;  /* 0x000000000008b947 */ /* 0x000fea0003800000 */
[----:B------:R4:W-:Y:S04]  /*3530*/  REDG.E.ADD.F32.FTZ.RN.STRONG.GPU desc[UR16][R32.64+0x100], R179 ;  /* 0x000100b3200079a6 */ /* 0x0009e8000c12f310 */
[----:B---3--:R4:W-:Y:S02]  /*3540*/  REDG.E.ADD.F32.FTZ.RN.STRONG.GPU desc[UR16][R34.64+0x100], R145 ;  /* 0x00010091220079a6 */ /* 0x0089e4000c12f310 */
.L_x_8840:
[----:B------:R-:W-:Y:S05]  /*3550*/  BSYNC.RECONVERGENT B0 ;  /* 0x0000000000007941 */ /* 0x000fea0003800200 */
.L_x_8839:
[----:B---34-:R3:W4:Y:S01]  /*3560*/  LDS R145, [R64+0x5a0] ;  /* 0x0005a00040917984 */ /* 0x0187220000000800 */
[----:B------:R-:W-:Y:S01]  /*3570*/  BSSY.RECONVERGENT B0, `(.L_x_8841) ;  /* 0x0000008000007945 */ /* 0x000fe20003800200 */
[C---:B------:R-:W-:Y:S02]  /*3580*/  ISETP.GE.AND P1, PT, R180.reuse, 0x81, PT ;  /* 0x00000081b400780c */ /* 0x040fe40003f26270 */
[C---:B------:R-:W-:Y:S02]  /*3590*/  ISETP.GE.AND P2, PT, R180.reuse, 0xa1, PT ;  /* 0x000000a1b400780c */ /* 0x040fe40003f46270 */
[C---:B------:R-:W-:Y:S02]  /*35a0*/  ISETP.GE.AND P3, PT, R180.reuse, 0xc1, PT ;  /* 0x000000c1b400780c */ /* 0x040fe40003f66270 */
[----:B------:R-:W-:Y:S01]  /*35b0*/  ISETP.GE.AND P4, PT, R180, 0xe1, PT ;  /* 0x000000e1b400780c */ /* 0x000fe20003f86270 */
[----:B------:R-:W-:-:S12]  /*35c0*/  @!P5 BRA `(.L_x_8842) ;  /* 0x000000000008d947 */ /* 0x000fd80003800000 */
[----:B------:R0:W-:Y:S04]  /*35d0*/  REDG.E.ADD.F32.FTZ.RN.STRONG.GPU desc[UR16][R32.64+0x180], R181 ;  /* 0x000180b5200079a6 */ /* 0x0001e8000c12f310 */
[----:B----4-:R4:W-:Y:S02]  /*35e0*/  REDG.E.ADD.F32.FTZ.RN.STRONG.GPU desc[UR16][R34.64+0x180], R145 ;  /* 0x00018091220079a6 */ /* 0x0109e4000c12f310 */
.L_x_8842:
[----:B------:R-:W-:Y:S05]  /*35f0*/  BSYNC.RECONVERGENT B0 ;  /* 0x0000000000007941 */ /* 0x000fea0003800200 */
.L_x_8841:
[----:B----4-:R4:W0:Y:S01]  /*3600*/  LDS R145, [R65+0x620] ;  /* 0x0006200041917984 */ /* 0x0108220000000800 */
[----:B------:R-:W-:Y:S04]  /*3610*/  BSSY.RECONVERGENT B0, `(.L_x_8843) ;  /* 0x0000004000007945 */ /* 0x000fe80003800200 */
[----:B------:R-:W-:Y:S05]  /*3620*/  @!P1 BRA `(.L_x_8844) ;  /* 0x0000000000089947 */ /* 0x000fea0003800000 */
[----:B0-----:R0:W-:Y:S04]  /*3630*/  REDG.E.ADD.F32.FTZ.RN.STRONG.GPU desc[UR16][R32.64+0x200], R183 ;  /* 0x000200b7200079a6 */ /* 0x0011e8000c12f310 */
[----:B------:R0:W-:Y:S02]  /*3640*/  REDG.E.ADD.F32.FTZ.RN.STRONG.GPU desc[UR16][R34.64+0x200], R145 ;  /* 0x00020091220079a6 */ /* 0x0001e4000c12f310 */
.L_x_8844:
[----:B------:R-:W-:Y:S05]  /*3650*/  BSYNC.RECONVERGENT B0 ;  /* 0x0000000000007941 */ /* 0x000fea0003800200 */
.L_x_8843:
[----:B0-----:R0:W0:Y:S01]  /*3660*/  LDS R145, [R66+0x6a0] ;  /* 0x0006a00042917984 */ /* 0x0010220000000800 */
[----:B------:R-:W-:Y:S04]  /*3670*/  BSSY.RECONVERGENT B0, `(.L_x_8845) ;  /* 0x0000004000007945 */ /* 0x000fe80003800200 */
[----:B------:R-:W-:Y:S05]  /*3680*/  @!P2 BRA `(.L_x_8846) ;  /* 0x000000000008a947 */ /* 0x000fea0003800000 */
[----:B------:R1:W-:Y:S04]  /*3690*/  REDG.E.ADD.F32.FTZ.RN.STRONG.GPU desc[UR16][R32.64+0x280], R185 ;  /* 0x000280b9200079a6 */ /* 0x0003e8000c12f310 */
[----:B0-----:R1:W-:Y:S02]  /*36a0*/  REDG.E.ADD.F32.FTZ.RN.STRONG.GPU desc[UR16][R34.64+0x280], R145 ;  /* 0x00028091220079a6 */ /* 0x0013e4000c12f310 */
.L_x_8846:
[----:B------:R-:W-:Y:S05]  /*36b0*/  BSYNC.RECONVERGENT B0 ;  /* 0x0000000000007941 */ /* 0x000fea0003800200 */
.L_x_8845:
[----:B01----:R0:W1:Y:S01]  /*36c0*/  LDS R145, [R67+0x720] ;  /* 0x0007200043917984 */ /* 0x0030620000000800 */
[----:B------:R-:W-:Y:S04]  /*36d0*/  BSSY.RECONVERGENT B0, `(.L_x_8847) ;  /* 0x0000004000007945 */ /* 0x000fe80003800200 */
[----:B------:R-:W-:Y:S05]  /*36e0*/  @!P3 BRA `(.L_x_8848) ;  /* 0x000000000008b947 */ /* 0x000fea0003800000 */
[----:B------:R0:W-:Y:S04]  /*36f0*/  REDG.E.ADD.F32.FTZ.RN.STRONG.GPU desc[UR16][R32.64+0x300], R187 ;  /* 0x000300bb200079a6 */ /* 0x0001e8000c12f310 */
[----:B-1----:R0:W-:Y:S02]  /*3700*/  REDG.E.ADD.F32.FTZ.RN.STRONG.GPU desc[UR16][R34.64+0x300], R145 ;  /* 0x00030091220079a6 */ /* 0x0021e4000c12f310 */
.L_x_8848:
[----:B------:R-:W-:Y:S05]  /*3710*/  BSYNC.RECONVERGENT B0 ;  /* 0x0000000000007941 */ /* 0x000fea0003800200 */
.L_x_8847:
[----:B01----:R0:W1:Y:S01]  /*3720*/  LDS R145, [R68+0x7a0] ;  /* 0x0007a00044917984 */ /* 0x0030620000000800 */
[----:B------:R-:W-:Y:S04]  /*3730*/  BSSY.RECONVERGENT B0, `(.L_x_8849) ;  /* 0x0000004000007945 */ /* 0x000fe80003800200 */
[----:B------:R-:W-:Y:S05]  /*3740*/  @!P4 BRA `(.L_x_8850) ;  /* 0x000000000008c947 */ /* 0x000fea0003800000 */
[----:B------:R0:W-:Y:S04]  /*3750*/  REDG.E.ADD.F32.FTZ.RN.STRONG.GPU desc[UR16][R32.64+0x380], R189 ;  /* 0x000380bd200079a6 */ /* 0x0001e8000c12f310 */
[----:B-1----:R0:W-:Y:S02]  /*3760*/  REDG.E.ADD.F32.FTZ.RN.STRONG.GPU desc[UR16][R34.64+0x380], R145 ;  /* 0x00038091220079a6 */ /* 0x0021e4000c12f310 */
.L_x_8850:
[----:B------:R-:W-:Y:S05]  /*3770*/  BSYNC.RECONVERGENT B0 ;  /* 0x0000000000007941 */ /* 0x000fea0003800200 */
.L_x_8849:
[----:B0-----:R-:W0:Y:S01]  /*3780*/  SHFL.DOWN P1, R35, R164, 0x1, 0x1f ;  /* 0x08201f00a4237f89 */ /* 0x001e220000020000 */
[C---:B------:R-:W-:Y:S01]  /*3790*/  FMUL.FTZ R34, R124.reuse, R173 ;  /* 0x000000ad7c227220 */ /* 0x040fe20000410000 */
[----:B------:R-:W-:Y:S01]  /*37a0*/  FMUL.FTZ R32, R124, R167 ;  /* 0x000000a77c207220 */ /* 0x000fe20000410000 */
[----:B------:R-:W-:Y:S01]  /*37b0*/  FMUL.FTZ R33, R154, R173 ;  /* 0x000000ad9a217220 */ /* 0x000fe20000410000 */
[----:B------:R-:W-:Y:S01]  /*37c0*/  ISETP.NE.AND P2, PT, R84, RZ, PT ;  /* 0x000000ff5400720c */ /* 0x000fe20003f45270 */
[----:B------:R-:W-:Y:S01]  /*37d0*/  FMUL.FTZ R37, R37, R34 ;  /* 0x0000002225257220 */ /* 0x000fe20000410000 */
[----:B------:R-:W-:Y:S01]  /*37e0*/  FMUL.FTZ R125, R125, R32 ;  /* 0x000000207d7d7220 */ /* 0x000fe20000410000 */
[----:B------:R-:W-:Y:S01]  /*37f0*/  FMUL.FTZ R32, R124, R171 ;  /* 0x000000ab7c207220 */ /* 0x000fe20000410000 */
[-C--:B------:R-:W-:Y:S01]  /*3800*/  FFMA.FTZ R116, R133, R33.reuse, R116 ;  /* 0x0000002185747223 */ /* 0x080fe20000010074 */
[----:B------:R-:W-:Y:S01]  /*3810*/  FFMA.FTZ R37, R106, R33, R37 ;  /* 0x000000216a257223 */ /* 0x000fe20000010025 */
[-C--:B------:R-:W-:Y:S01]  /*3820*/  FMUL.FTZ R33, R156, R168.reuse ;  /* 0x000000a89c217220 */ /* 0x080fe20000410000 */
[----:B------:R-:W-:Y:S01]  /*3830*/  FMUL.FTZ R168, R124, R168 ;  /* 0x000000a87ca87220 */ /* 0x000fe20000410000 */
[-C--:B------:R-:W-:Y:S01]  /*3840*/  FMUL.FTZ R150, R150, R165.reuse ;  /* 0x000000a596967220 */ /* 0x080fe20000410000 */
        /* <DEDUP_REMOVED lines=14> */
[----:B------:R-:W-:Y:S01]  /*3930*/  FMUL.FTZ R157, R157, R126 ;  /* 0x0000007e9d9d7220 */ /* 0x000fe20000410000 */
[-C--:B------:R-:W-:Y:S01]  /*3940*/  FFMA.FTZ R120, R135, R33.reuse, R120 ;  /* 0x0000002187787223 */ /* 0x080fe20000010078 */
[----:B------:R-:W0:Y:S01]  /*3950*/  SHFL.DOWN P1, R36, R35, 0x2, 0x1f ;  /* 0x08401f0023247f89 */ /* 0x000e220000020000 */
[----:B------:R-:W-:Y:S01]  /*3960*/  FFMA.FTZ R127, R108, R33, R127 ;  /* 0x000000216c7f7223 */ /* 0x000fe2000001007f */
[-C--:B------:R-:W-:Y:S01]  /*3970*/  FFMA.FTZ R33, R99, R150.reuse, R0 ;  /* 0x0000009663217223 */ /* 0x080fe20000010000 */
        /* <DEDUP_REMOVED lines=18> */
[----:B-1----:R-:W0:Y:S02]  /*3aa0*/  SHFL.DOWN P1, R145, R36, 0x4, 0x1f ;  /* 0x08801f0024917f89 */ /* 0x002e240000020000 */
[----:B0-----:R-:W-:Y:S01]  /*3ab0*/  @P1 FADD R145, R36, R145 ;  /* 0x0000009124911221 */ /* 0x001fe20000000000 */
[----:B------:R-:W-:-:S04]  /*3ac0*/  FMUL.FTZ R36, R153, R171 ;  /* 0x000000ab99247220 */ /* 0x000fc80000410000 */
[----:B------:R-:W0:Y:S01]  /*3ad0*/  SHFL.DOWN P1, R146, R145, 0x8, 0x1f ;  /* 0x09001f0091927f89 */ /* 0x000e220000020000 */
[-C--:B------:R-:W-:Y:S01]  /*3ae0*/  FFMA.FTZ R38, R107, R36.reuse, R38 ;  /* 0x000000246b267223 */ /* 0x080fe20000010026 */
[----:B------:R-:W-:-:S03]  /*3af0*/  FFMA.FTZ R121, R132, R36, R121 ;  /* 0x0000002484797223 */ /* 0x000fc60000010079 */
        /* <DEDUP_REMOVED lines=12> */
.L_x_8852:
[----:B------:R-:W-:Y:S05]  /*3bc0*/  BSYNC.RECONVERGENT B0 ;  /* 0x0000000000007941 */ /* 0x000fea0003800200 */
.L_x_8851:
[----:B------:R-:W-:-:S04]  /*3bd0*/  UIADD3 UR4, UPT, UPT, UR4, 0x1, URZ ;  /* 0x0000000104047890 */ /* 0x000fc8000fffe0ff */
[----:B------:R-:W-:-:S09]  /*3be0*/  UISETP.GE.AND UP0, UPT, UR4, UR13, UPT ;  /* 0x0000000d0400728c */ /* 0x000fd2000bf06270 */
[----:B------:R-:W-:Y:S05]  /*3bf0*/  BRA.U !UP0, `(.L_x_8853) ;  /* 0xffffffdd08f87547 */ /* 0x000fea000b83ffff */
.L_x_8831:
[----:B------:R-:W-:Y:S01]  /*3c00*/  BAR.SYNC.DEFER_BLOCKING 0x0 ;  /* 0x0000000000007b1d */ /* 0x000fe20000010000 */
[----:B------:R-:W-:Y:S01]  /*3c10*/  ISETP.NE.AND P0, PT, R26, RZ, PT ;  /* 0x000000ff1a00720c */ /* 0x000fe20003f05270 */
[----:B------:R-:W-:Y:S01]  /*3c20*/  FADD.FTZ R44, R98, R44 ;  /* 0x0000002c622c7221 */ /* 0x000fe20000010000 */
[----:B------:R-:W-:Y:S02]  /*3c30*/  F2FP.BF16.F32.PACK_AB R114, R117, R114 ;  /* 0x000000727572723e */ /* 0x000fe400000010ff */
[----:B------:R-:W-:-:S03]  /*3c40*/  F2FP.BF16.F32.PACK_AB R118, R118, R119 ;  /* 0x000000777676723e */ /* 0x000fc600000010ff */
[----:B------:R-:W5:Y:S01]  /*3c50*/  LDC.64 R36, c[0x0][0x4f8] ;  /* 0x00013e00ff247b82 */ /* 0x000f620000000a00 */
[----:B------:R-:W-:Y:S01]  /*3c60*/  F2FP.BF16.F32.PACK_AB R116, R121, R116 ;  /* 0x000000747974723e */ /* 0x000fe200000010ff */
[----:B------:R-:W0:Y:S01]  /*3c70*/  LDCU.64 UR6, c[0x0][0x500] ;  /* 0x0000a000ff0677ac */ /* 0x000e220008000a00 */
[----:B------:R-:W-:Y:S02]  /*3c80*/  F2FP.BF16.F32.PACK_AB R120, R123, R120 ;  /* 0x000000787b78723e */ /* 0x000fe400000010ff */
[----:B------:R-:W-:Y:S01]  /*3c90*/  PRMT R0, R114, 0x7632, R0 ;  /* 0x0000763272007816 */ /* 0x000fe20000000000 */
[----:B------:R-:W1:Y:S01]  /*3ca0*/  LDCU.64 UR8, c[0x0][0x550] ;  /* 0x0000aa00ff0877ac */ /* 0x000e620008000a00 */
        /* <DEDUP_REMOVED lines=14> */
[----:B-----5:R-:W-:Y:S01]  /*3d90*/  IMAD.WIDE.U32 R2, R36, UR18, R18 ;  /* 0x0000001224027c25 */ /* 0x020fe2000f8e0012 */
[----:B--2---:R-:W-:Y:S02]  /*3da0*/  F2FP.BF16.F32.PACK_AB R4, R95, R96 ;  /* 0x000000605f04723e */ /* 0x004fe400000010ff */
[----:B------:R-:W-:Y:S01]  /*3db0*/  LDS.U16 R7, [R82+0x40] ;  /* 0x0000400052077984 */ /* 0x000fe20000000400 */
[----:B------:R-:W-:Y:S01]  /*3dc0*/  IMAD R3, R37, UR18, R3 ;  /* 0x0000001225037c24 */ /* 0x000fe2000f8e0203 */
[----:B------:R-:W-:Y:S02]  /*3dd0*/  PRMT R8, R4, 0x7632, R8 ;  /* 0x0000763204087816 */ /* 0x000fe40000000008 */
[----:B------:R-:W-:Y:S01]  /*3de0*/  LDS.U16 R9, [R83+0x80] ;  /* 0x0000800053097984 */ /* 0x000fe20000000400 */
[----:B0-----:R-:W-:-:S03]  /*3df0*/  IMAD.WIDE.U32 R2, R41, UR6, R2 ;  /* 0x0000000629027c25 */ /* 0x001fc6000f8e0002 */
[----:B------:R-:W-:Y:S01]  /*3e00*/  LDS.U16 R11, [R85+0xc0] ;  /* 0x0000c000550b7984 */ /* 0x000fe20000000400 */
[----:B------:R-:W-:Y:S01]  /*3e10*/  IMAD R0, R41, UR7, R3 ;  /* 0x0000000729007c24 */ /* 0x000fe2000f8e0203 */
[----:B------:R-:W-:Y:S01]  /*3e20*/  IADD3 R3, P1, PT, R60, R2, RZ ;  /* 0x000000023c037210 */ /* 0x000fe20007f3e0ff */
[----:B------:R-:W0:Y:S01]  /*3e30*/  LDCU.64 UR6, c[0x0][0x560] ;  /* 0x0000ac00ff0677ac */ /* 0x000e220008000a00 */
[----:B------:R-:W-:Y:S02]  /*3e40*/  LDS.U16 R13, [R86+0x100] ;  /* 0x00010000560d7984 */ /* 0x000fe40000000400 */
[----:B------:R-:W-:Y:S02]  /*3e50*/  IADD3.X R0, PT, PT, RZ, R0, RZ, P1, !PT ;  /* 0x00000000ff007210 */ /* 0x000fe40000ffe4ff */
[----:B------:R-:W-:Y:S01]  /*3e60*/  LDS.U16 R15, [R87+0x140] ;  /* 0x00014000570f7984 */ /* 0x000fe20000000400 */
[----:B-1----:R-:W-:-:S03]  /*3e70*/  LEA R2, P2, R3, UR8, 0x1 ;  /* 0x0000000803027c11 */ /* 0x002fc6000f8408ff */
[----:B------:R-:W-:Y:S01]  /*3e80*/  LDS.U16 R17, [R88+0x180] ;  /* 0x0001800058117984 */ /* 0x000fe20000000400 */
[----:B------:R-:W-:Y:S02]  /*3e90*/  LEA.HI.X R3, R3, UR9, R0, 0x1, P2 ;  /* 0x0000000903037c11 */ /* 0x000fe400090f0c00 */
[----:B------:R-:W-:Y:S01]  /*3ea0*/  F2FP.BF16.F32.PACK_AB R0, R97, R98 ;  /* 0x000000626100723e */ /* 0x000fe200000010ff */
[----:B------:R-:W-:Y:S01]  /*3eb0*/  LDS.U16 R33, [R89+0x1c0] ;  /* 0x0001c00059217984 */ /* 0x000fe20000000400 */
[----:B------:R-:W-:Y:S02]  /*3ec0*/  FADD.FTZ R97, R44, R97 ;  /* 0x000000612c617221 */ /* 0x000fe40000010000 */
[----:B------:R-:W-:Y:S01]  /*3ed0*/  PRMT R6, R0, 0x7632, R6 ;  /* 0x0000763200067816 */ /* 0x000fe20000000006 */
[----:B------:R-:W-:Y:S01]  /*3ee0*/  @!P0 STS [UR5+0x210], R81 ;  /* 0x00021051ff008988 */ /* 0x000fe20008000805 */
[----:B------:R-:W-:Y:S01]  /*3ef0*/  FADD.FTZ R96, R97, R96 ;  /* 0x0000006061607221 */ /* 0x000fe20000010000 */
[----:B------:R-:W-:Y:S03]  /*3f00*/  BAR.SYNC.DEFER_BLOCKING 0x0 ;  /* 0x0000000000007b1d */ /* 0x000fe60000010000 */
[----:B------:R-:W-:-:S03]  /*3f10*/  FADD.FTZ R95, R96, R95 ;  /* 0x0000005f605f7221 */ /* 0x000fc60000010000 */
        /* <DEDUP_REMOVED lines=20> */
[----:B------:R-:W-:Y:S01]  /*4060*/  @!P5 STG.E.U16 desc[UR16][R2.64+0x180], R17 ;  /* 0x000180110200d986 */ /* 0x000fe2000c101510 */
[----:B------:R-:W-:-:S03]  /*4070*/  FADD.FTZ R44, R93, R92 ;  /* 0x0000005c5d2c7221 */ /* 0x000fc60000010000 */
[----:B------:R1:W-:Y:S01]  /*4080*/  @!P1 STG.E.U16 desc[UR16][R2.64+0x1c0], R33 ;  /* 0x0001c02102009986 */ /* 0x0003e2000c101510 */
[----:B------:R-:W-:Y:S01]  /*4090*/  FADD.FTZ R44, R44, R91 ;  /* 0x0000005b2c2c7221 */ /* 0x000fe20000010000 */
[----:B------:R-:W-:Y:S01]  /*40a0*/  BAR.SYNC.DEFER_BLOCKING 0x0 ;  /* 0x0000000000007b1d */ /* 0x000fe20000010000 */
[----:B-1----:R-:W-:-:S04]  /*40b0*/  F2FP.BF16.F32.PACK_AB R3, R91, R92 ;  /* 0x0000005c5b03723e */ /* 0x002fc800000010ff */
[C---:B------:R-:W-:Y:S02]  /*40c0*/  PRMT R12, R3.reuse, 0x7610, R12 ;  /* 0x00007610030c7816 */ /* 0x040fe4000000000c */
        /* <DEDUP_REMOVED lines=26> */
[----:B--2---:R-:W-:Y:S01]  /*4270*/  IMAD R0, R41, UR5, R3 ;  /* 0x0000000529007c24 */ /* 0x004fe2000f8e0203 */
        /* <DEDUP_REMOVED lines=27> */
[----:B------:R-:W-:Y:S01]  /*4430*/  IADD3.X R53, PT, PT, R53, -0x1, RZ, P1, !PT ;  /* 0xffffffff35357810 */ /* 0x000fe20000ffe4ff */
[----:B------:R0:W-:Y:S01]  /*4440*/  @!P5 STG.E.U16 desc[UR16][R2.64+0x180], R11 ;  /* 0x0001800b0200d986 */ /* 0x0001e2000c101510 */
[----:B------:R-:W-:-:S02]  /*4450*/  IADD3 R50, P5, PT, R50, -0x200, RZ ;  /* 0xfffffe0032327810 */ /* 0x000fc40007fbe0ff */
[----:B------:R-:W-:Y:S02]  /*4460*/  IADD3.X R49, PT, PT, R49, -0x1, RZ, P4, !PT ;  /* 0xffffffff31317810 */ /* 0x000fe400027fe4ff */
[----:B------:R-:W-:Y:S01]  /*4470*/  IADD3.X R51, PT, PT, R51, -0x1, RZ, P5, !PT ;  /* 0xffffffff33337810 */ /* 0x000fe20002ffe4ff */
[----:B------:R-:W-:Y:S08]  /*4480*/  @P0 BRA `(.L_x_8854) ;  /* 0xffffffc400f00947 */ /* 0x000ff0000383ffff */
.L_x_8830:
        /* <DEDUP_REMOVED lines=34> */
.L_x_8856:
[----:B------:R-:W-:Y:S05]  /*46b0*/  BSYNC.RECONVERGENT B0 ;  /* 0x0000000000007941 */ /* 0x000fea0003800200 */
.L_x_8855:
        /* <DEDUP_REMOVED lines=26> */
.L_x_8858:
[----:B------:R-:W-:Y:S05]  /*4860*/  BSYNC.RECONVERGENT B0 ;  /* 0x0000000000007941 */ /* 0x000fea0003800200 */
.L_x_8857:
[----:B------:R-:W-:Y:S05]  /*4870*/  @P2 EXIT ;  /* 0x000000000000294d */ /* 0x000fea0003800000 */
[----:B------:R-:W2:Y:S01]  /*4880*/  S2UR UR5, SR_CgaCtaId ;  /* 0x00000000000579c3 */ /* 0x000ea20000008800 */
[----:B01----:R-:W-:Y:S01]  /*4890*/  IMAD.MOV.U32 R7, RZ, RZ, R12 ;  /* 0x000000ffff077224 */ /* 0x003fe200078e000c */
[----:B------:R-:W-:Y:S01]  /*48a0*/  UMOV UR4, 0x400 ;  /* 0x0000040000047882 */ /* 0x000fe20000000000 */
[----:B------:R-:W0:Y:S01]  /*48b0*/  LDCU UR6, c[0x0][0x360] ;  /* 0x00006c00ff0677ac */ /* 0x000e220008000800 */
[----:B------:R-:W1:Y:S01]  /*48c0*/  LDCU.64 UR8, c[0x0][0x4b0] ;  /* 0x00009600ff0877ac */ /* 0x000e620008000a00 */
[----:B------:R-:W0:Y:S02]  /*48d0*/  LDCU.64 UR10, c[0x0][0x530] ;  /* 0x0000a600ff0a77ac */ /* 0x000e240008000a00 */
[----:B012---:R-:W-:-:S12]  /*48e0*/  ULEA UR4, UR5, UR4, 0x18 ;  /* 0x0000000405047291 */ /* 0x007fd8000f8ec0ff */
.L_x_8859:
[C---:B------:R-:W-:Y:S02]  /*48f0*/  LEA R0, R7.reuse, UR4, 0x2 ;  /* 0x0000000407007c11 */ /* 0x040fe4000f8e10ff */
[----:B------:R-:W-:Y:S02]  /*4900*/  SHF.R.S32.HI R2, RZ, 0x1f, R7 ;  /* 0x0000001fff027819 */ /* 0x000fe40000011407 */
[----:B-----5:R-:W-:Y:S01]  /*4910*/  MOV R42, R28 ;  /* 0x0000001c002a7202 */ /* 0x020fe20000000f00 */
[----:B0-----:R-:W0:Y:S02]  /*4920*/  LDS R9, [R0+0x1f18] ;  /* 0x001f180000097984 */ /* 0x001e240000000800 */
[----:B------:R-:W-:Y:S02]  /*4930*/  IMAD R4, R2, UR8, RZ ;  /* 0x0000000802047c24 */ /* 0x000fe4000f8e02ff */
[----:B------:R-:W-:-:S04]  /*4940*/  IMAD.WIDE.U32 R2, R7, UR8, R42 ;  /* 0x0000000807027c25 */ /* 0x000fc8000f8e002a */
[----:B------:R-:W-:Y:S01]  /*4950*/  IMAD R5, R7, UR9, R4 ;  /* 0x0000000907057c24 */ /* 0x000fe2000f8e0204 */
        /* <DEDUP_REMOVED lines=8> */
.L_x_8860:
        /* <DEDUP_REMOVED lines=10> */
.L_x_10516:


//--------------------- .text._Z25selective_scan_bwd_kernelI32Selective_Scan_bwd_kernel_traitsILi32ELi8ELb0ELb1ELb1ELb0ELb1EN3c108BFloat16EfEEv12SSMParamsBwd --------------------------
	.section	.text._Z25selective_scan_bwd_kernelI32Selective_Scan_bwd_kernel_traitsILi32ELi8ELb0ELb1ELb1ELb0ELb1EN3c108BFloat16EfEEv12SSMParamsBwd,"ax",@progbits
	.align	128
        .global         _Z25selective_scan_bwd_kernelI32Selective_Scan_bwd_kernel_traitsILi32ELi8ELb0ELb1ELb1ELb0ELb1EN3c108BFloat16EfEEv12SSMParamsBwd
        .type           _Z25selective_scan_bwd_kernelI32Selective_Scan_bwd_kernel_traitsILi32ELi8ELb0ELb1ELb1ELb0ELb1EN3c108BFloat16EfEEv12SSMParamsBwd,@function
        .size           _Z25selective_scan_bwd_kernelI32Selective_Scan_bwd_kernel_traitsILi32ELi8ELb0ELb1ELb1ELb0ELb1EN3c108BFloat16EfEEv12SSMParamsBwd,(.L_x_10517 - _Z25selective_scan_bwd_kernelI32Selective_Scan_bwd_kernel_traitsILi32ELi8ELb0ELb1ELb1ELb0ELb1EN3c108BFloat16EfEEv12SSMParamsBwd)
        .other          _Z25selective_scan_bwd_kernelI32Selective_Scan_bwd_kernel_traitsILi32ELi8ELb0ELb1ELb1ELb0ELb1EN3c108BFloat16EfEEv12SSMParamsBwd,@"STO_CUDA_ENTRY STV_DEFAULT"
_Z25selective_scan_bwd_kernelI32Selective_Scan_bwd_kernel_traitsILi32ELi8ELb0ELb1ELb1ELb0ELb1EN3c108BFloat16EfEEv12SSMParamsBwd:
.text._Z25selective_scan_bwd_kernelI32Selective_Scan_bwd_kernel_traitsILi32ELi8ELb0ELb1ELb1ELb0ELb1EN3c108BFloat16EfEEv12SSMParamsBwd:
[----:B------:R-:W-:Y:S08]  /*0000*/  LDC R1, c[0x0][0x37c] ;  /* 0x0000df00ff017b82 */ /* 0x000ff00000000800 */
[----:B------:R-:W0:Y:S01]  /*0010*/  LDC R8, c[0x0][0x398] ;  /* 0x0000e600ff087b82 */ /* 0x000e220000000800 */
[----:B------:R-:W1:Y:S01]  /*0020*/  S2R R41, SR_CTAID.Y ;  /* 0x0000000000297919 */ /* 0x000e620000002600 */
[----:B------:R-:W2:Y:S01]  /*0030*/  LDCU.64 UR16, c[0x0][0x358] ;  /* 0x00006b00ff1077ac */ /* 0x000ea20008000a00 */
[----:B------:R-:W-:-:S02]  /*0040*/  IMAD.MOV.U32 R42, RZ, RZ, RZ ;  /* 0x000000ffff2a7224 */ /* 0x000fc400078e00ff */
[----:B------:R-:W-:Y:S01]  /*0050*/  HFMA2 R40, -RZ, RZ, 0, 0 ;  /* 0x00000000ff287431 */ /* 0x000fe200000001ff */
        /* <DEDUP_REMOVED lines=33> */
[----:B------:R-:W-:-:S04]  /*0270*/  IMAD.HI.U32 R0, R7, R2, RZ ;  /* 0x0000000207007227 */ /* 0x000fc800078e00ff */
[----:B------:R-:W-:Y:S01]  /*0280*/  IMAD.MOV R3, RZ, RZ, -R0 ;  /* 0x000000ffff037224 */ /* 0x000fe200078e0a00 */
[----:B---3--:R-:W-:Y:S01]  /*0290*/  ISETP.NE.U32.AND P0, PT, R4, RZ, PT ;  /* 0x000000ff0400720c */ /* 0x008fe20003f05070 */
[----:B------:R-:W3:Y:S02]  /*02a0*/  LDC.64 R28, c[0x0][0x448] ;  /* 0x00011200ff1c7b82 */ /* 0x000ee40000000a00 */
[----:B------:R-:W-:Y:S01]  /*02b0*/  IMAD R2, R9, R3, R2 ;  /* 0x0000000309027224 */ /* 0x000fe200078e0202 */
[----:B------:R-:W-:-:S04]  /*02c0*/  ISETP.NE.AND.EX P0, PT, R5, RZ, PT, P0 ;  /* 0x000000ff0500720c */ /* 0x000fc80003f05300 */
[----:B------:R-:W-:Y:S01]  /*02d0*/  ISETP.GT.U32.AND P2, PT, R9, R2, PT ;  /* 0x000000020900720c */ /* 0x000fe20003f44070 */
[----:B------:R-:W-:Y:S01]  /*02e0*/  UIMAD.WIDE.U32 UR6, UR18, UR12, URZ ;  /* 0x0000000c120672a5 */ /* 0x000fe2000f8e00ff */
[----:B------:R-:W3:Y:S01]  /*02f0*/  LDC.64 R30, c[0x0][0x450] ;  /* 0x00011400ff1e7b82 */ /* 0x000ee20000000a00 */
[----:B------:R-:W-:Y:S01]  /*0300*/  UIMAD.WIDE.U32 UR4, UR18, UR8, URZ ;  /* 0x00000008120472a5 */ /* 0x000fe2000f8e00ff */
[----:B------:R-:W-:-:S06]  /*0310*/  LOP3.LUT R4, R41, R8, RZ, 0x3c, !PT ;  /* 0x0000000829047212 */ /* 0x000fcc00078e3cff */
[----:B------:R-:W2:Y:S03]  /*0320*/  @P0 LDC R10, c[0x0][0x384] ;  /* 0x0000e100ff0a0b82 */ /* 0x000ea60000000800 */
[-C--:B------:R-:W-:Y:S01]  /*0330*/  @!P2 IADD3 R2, PT, PT, R2, -R9.reuse, RZ ;  /* 0x800000090202a210 */ /* 0x080fe20007ffe0ff */
[----:B------:R-:W-:Y:S01]  /*0340*/  UIMAD UR8, UR18, UR9, UR5 ;  /* 0x00000009120872a4 */ /* 0x000fe2000f8e0205 */
[----:B------:R-:W-:Y:S02]  /*0350*/  ISETP.GE.AND P3, PT, R4, RZ, PT ;  /* 0x000000ff0400720c */ /* 0x000fe40003f66270 */
[----:B------:R-:W-:Y:S01]  /*0360*/  ISETP.GE.U32.AND P1, PT, R2, R9, PT ;  /* 0x000000090200720c */ /* 0x000fe20003f26070 */
[----:B------:R-:W-:Y:S01]  /*0370*/  IMAD.U32 R2, RZ, RZ, UR4 ;  /* 0x00000004ff027e24 */ /* 0x000fe2000f8e00ff */
[----:B------:R-:W-:Y:S01]  /*0380*/  UIMAD UR4, UR18, UR13, UR7 ;  /* 0x0000000d120472a4 */ /* 0x000fe2000f8e0207 */
[----:B------:R-:W-:Y:S01]  /*0390*/  MOV R4, UR6 ;  /* 0x0000000600047c02 */ /* 0x000fe20008000f00 */
[----:B------:R-:W-:Y:S01]  /*03a0*/  IMAD.U32 R5, RZ, RZ, UR7 ;  /* 0x00000007ff057e24 */ /* 0x000fe2000f8e00ff */
[----:B------:R-:W1:Y:S01]  /*03b0*/  @P0 LDC R23, c[0x0][0x38c] ;  /* 0x0000e300ff170b82 */ /* 0x000e620000000800 */
[----:B------:R-:W0:Y:S01]  /*03c0*/  LDCU.64 UR6, c[0x0][0x498] ;  /* 0x00009300ff0677ac */ /* 0x000e220008000a00 */
[----:B------:R-:W-:Y:S01]  /*03d0*/  MOV R3, UR5 ;  /* 0x0000000500037c02 */ /* 0x000fe20008000f00 */
[----:B------:R-:W-:-:S02]  /*03e0*/  IMAD.U32 R3, RZ, RZ, UR8 ;  /* 0x00000008ff037e24 */ /* 0x000fc4000f8e00ff */
[----:B------:R-:W-:Y:S01]  /*03f0*/  @!P2 VIADD R0, R0, 0x1 ;  /* 0x000000010000a836 */ /* 0x000fe20000000000 */
[----:B------:R-:W4:Y:S02]  /*0400*/  LDCU.64 UR8, c[0x0][0x3b0] ;  /* 0x00007600ff0877ac */ /* 0x000f240008000a00 */
[----:B------:R-:W4:Y:S01]  /*0410*/  @P0 LDC.64 R6, c[0x0][0x480] ;  /* 0x00012000ff060b82 */ /* 0x000f220000000a00 */
[C---:B------:R-:W-:Y:S01]  /*0420*/  IMAD.WIDE.U32 R2, R41.reuse, UR10, R2 ;  /* 0x0000000a29027c25 */ /* 0x040fe2000f8e0002 */
[----:B------:R-:W-:Y:S02]  /*0430*/  ISETP.NE.AND P2, PT, R8, RZ, PT ;  /* 0x000000ff0800720c */ /* 0x000fe40003f45270 */
[----:B------:R-:W-:Y:S01]  /*0440*/  @P1 IADD3 R0, PT, PT, R0, 0x1, RZ ;  /* 0x0000000100001810 */ /* 0x000fe20007ffe0ff */
[----:B------:R-:W-:Y:S01]  /*0450*/  IMAD R13, R41, UR11, R3 ;  /* 0x0000000b290d7c24 */ /* 0x000fe2000f8e0203 */
[----:B------:R-:W3:Y:S03]  /*0460*/  LDCU.64 UR10, c[0x0][0x3d0] ;  /* 0x00007a00ff0a77ac */ /* 0x000ee60008000a00 */
[----:B------:R-:W-:-:S02]  /*0470*/  IMAD.MOV.U32 R35, RZ, RZ, R0 ;  /* 0x000000ffff237224 */ /* 0x000fc400078e0000 */
[----:B--2---:R-:W-:Y:S01]  /*0480*/  @P0 IMAD R0, R10, UR18, R41 ;  /* 0x000000120a000c24 */ /* 0x004fe2000f8e0229 */
[----:B------:R-:W-:Y:S01]  /*0490*/  MOV R5, UR4 ;  /* 0x0000000400057c02 */ /* 0x000fe20008000f00 */
[----:B0-----:R-:W-:Y:S01]  /*04a0*/  UIMAD.WIDE.U32 UR4, UR18, UR6, URZ ;  /* 0x00000006120472a5 */ /* 0x001fe2000f8e00ff */
[----:B------:R-:W-:Y:S01]  /*04b0*/  @!P3 IADD3 R35, PT, PT, -R35, RZ, RZ ;  /* 0x000000ff2323b210 */ /* 0x000fe20007ffe1ff */
[----:B------:R-:W-:Y:S01]  /*04c0*/  @P0 IMAD R0, R0, R15, RZ ;  /* 0x0000000f00000224 */ /* 0x000fe200078e02ff */
[----:B------:R-:W-:Y:S01]  /*04d0*/  @!P2 LOP3.LUT R35, RZ, R8, RZ, 0x33, !PT ;  /* 0x00000008ff23a212 */ /* 0x000fe200078e33ff */
[----:B------:R-:W-:Y:S01]  /*04e0*/  UIMAD UR5, UR18, UR7, UR5 ;  /* 0x00000007120572a4 */ /* 0x000fe2000f8e0205 */
[C---:B------:R-:W-:Y:S01]  /*04f0*/  LEA R9, R15.reuse, 0xffffff00, 0x8 ;  /* 0xffffff000f097811 */ /* 0x040fe200078e40ff */
[----:B-1----:R-:W-:Y:S01]  /*0500*/  @P0 IMAD R3, R0, R23, RZ ;  /* 0x0000001700030224 */ /* 0x002fe200078e02ff */
[----:B------:R-:W-:Y:S02]  /*0510*/  ISETP.GE.AND P1, PT, R15, 0x1, PT ;  /* 0x000000010f00780c */ /* 0x000fe40003f26270 */
[----:B------:R-:W-:-:S02]  /*0520*/  CS2R R14, SRZ ;  /* 0x00000000000e7805 */ /* 0x000fc4000001ff00 */
[----:B------:R-:W-:Y:S01]  /*0530*/  SHF.R.S32.HI R33, RZ, 0x1f, R35 ;  /* 0x0000001fff217819 */ /* 0x000fe20000011423 */
[----:B------:R-:W0:Y:S01]  /*0540*/  LDC.64 R22, c[0x0][0x4a8] ;  /* 0x00012a00ff167b82 */ /* 0x000e220000000a00 */
[----:B------:R-:W-:Y:S01]  /*0550*/  IADD3 R56, P3, PT, R9, R2, RZ ;  /* 0x0000000209387210 */ /* 0x000fe20007f7e0ff */
[----:B----4-:R-:W-:Y:S01]  /*0560*/  @P0 IMAD.WIDE R14, R3, 0x8, R6 ;  /* 0x00000008030e0825 */ /* 0x010fe200078e0206 */
[----:B------:R-:W-:-:S03]  /*0570*/  UIMAD.WIDE.U32 UR6, UR18, UR8, URZ ;  /* 0x00000008120672a5 */ /* 0x000fc6000f8e00ff */
[----:B------:R-:W-:Y:S01]  /*0580*/  IMAD.WIDE.U32 R2, R41, R18, UR4 ;  /* 0x0000000429027e25 */ /* 0x000fe2000f8e0012 */
[----:B---3--:R-:W-:-:S03]  /*0590*/  UIMAD.WIDE.U32 UR4, UR18, UR10, URZ ;  /* 0x0000000a120472a5 */ /* 0x008fc6000f8e00ff */
[----:B------:R-:W-:Y:S01]  /*05a0*/  IMAD R0, R33, R16, RZ ;  /* 0x0000001021007224 */ /* 0x000fe200078e02ff */
[----:B------:R-:W-:Y:S01]  /*05b0*/  UIMAD UR7, UR18, UR9, UR7 ;  /* 0x00000009120772a4 */ /* 0x000fe2000f8e0207 */
[----:B------:R-:W-:Y:S01]  /*05c0*/  IMAD.WIDE.U32 R4, R41, UR14, R4 ;  /* 0x0000000e29047c25 */ /* 0x000fe2000f8e0004 */
[----:B------:R-:W-:-:S03]  /*05d0*/  UIMAD UR5, UR18, UR11, UR5 ;  /* 0x0000000b120572a4 */ /* 0x000fc6000f8e0205 */
[----:B------:R-:W-:Y:S02]  /*05e0*/  IMAD R17, R35, R17, R0 ;  /* 0x0000001123117224 */ /* 0x000fe400078e0200 */
[----:B------:R-:W-:Y:S01]  /*05f0*/  IMAD R0, R33, R20, RZ ;  /* 0x0000001421007224 */ /* 0x000fe200078e02ff */
[----:B------:R-:W-:Y:S01]  /*0600*/  IADD3 R48, P4, PT, R9, R4, RZ ;  /* 0x0000000409307210 */ /* 0x000fe20007f9e0ff */
[----:B------:R-:W-:Y:S01]  /*0610*/  IMAD R11, R41, UR15, R5 ;  /* 0x0000000f290b7c24 */ /* 0x000fe2000f8e0205 */
[----:B------:R-:W-:Y:S01]  /*0620*/  IADD3 R50, P5, PT, R9, R2, RZ ;  /* 0x0000000209327210 */ /* 0x000fe20007fbe0ff */
[----:B------:R-:W-:Y:S02]  /*0630*/  IMAD R7, R41, R19, R3 ;  /* 0x0000001329077224 */ /* 0x000fe400078e0203 */
[----:B------:R-:W-:-:S04]  /*0640*/  IMAD.WIDE.U32 R2, R35, R16, UR6 ;  /* 0x0000000623027e25 */ /* 0x000fc8000f8e0010 */
[----:B------:R-:W-:-:S04]  /*0650*/  IMAD.WIDE.U32 R4, R35, R20, UR4 ;  /* 0x0000000423047e25 */ /* 0x000fc8000f8e0014 */
[----:B------:R-:W-:Y:S01]  /*0660*/  IMAD R19, R35, R21, R0 ;  /* 0x0000001523137224 */ /* 0x000fe200078e0200 */
[----:B------:R-:W-:Y:S01]  /*0670*/  SHF.R.S32.HI R0, RZ, 0x1f, R9 ;  /* 0x0000001fff007819 */ /* 0x000fe20000011409 */
[----:B------:R-:W-:Y:S01]  /*0680*/  IMAD.IADD R17, R3, 0x1, R17 ;  /* 0x0000000103117824 */ /* 0x000fe200078e0211 */
[----:B------:R-:W-:Y:S02]  /*0690*/  IADD3 R57, P0, PT, R9, R2, RZ ;  /* 0x0000000209397210 */ /* 0x000fe40007f1e0ff */
[----:B------:R-:W-:Y:S02]  /*06a0*/  IADD3 R19, PT, PT, R5, R19, RZ ;  /* 0x0000001305137210 */ /* 0x000fe40007ffe0ff */
[----:B------:R-:W-:Y:S02]  /*06b0*/  IADD3 R9, P2, PT, R9, R4, RZ ;  /* 0x0000000409097210 */ /* 0x000fe40007f5e0ff */
[----:B------:R-:W-:Y:S02]  /*06c0*/  IADD3.X R5, PT, PT, R0, R13, RZ, P3, !PT ;  /* 0x0000000d00057210 */ /* 0x000fe40001ffe4ff */
[----:B------:R-:W-:Y:S01]  /*06d0*/  LEA R55, P3, R56, R24, 0x1 ;  /* 0x0000001838377211 */ /* 0x000fe200078608ff */
[C---:B------:R-:W-:Y:S01]  /*06e0*/  IMAD.X R3, R0.reuse, 0x1, R7, P5 ;  /* 0x0000000100037824 */ /* 0x040fe200028e0607 */
[C---:B------:R-:W-:Y:S01]  /*06f0*/  IADD3.X R2, PT, PT, R0.reuse, R17, RZ, P0, !PT ;  /* 0x0000001100027210 */ /* 0x040fe200007fe4ff */
[----:B------:R-:W-:Y:S01]  /*0700*/  IMAD.X R4, R0, 0x1, R11, P4 ;  /* 0x0000000100047824 */ /* 0x000fe200020e060b */
[----:B------:R-:W-:Y:S01]  /*0710*/  LEA.HI.X R56, R56, R25, R5, 0x1, P3 ;  /* 0x0000001938387211 */ /* 0x000fe200018f0c05 */
[----:B------:R-:W-:Y:S01]  /*0720*/  IMAD.X R54, R0, 0x1, R19, P2 ;  /* 0x0000000100367824 */ /* 0x000fe200010e0613 */
[----:B------:R-:W-:Y:S01]  /*0730*/  LEA R46, P4, R48, R46, 0x1 ;  /* 0x0000002e302e7211 */ /* 0x000fe200078808ff */
[----:B0-----:R-:W-:Y:S01]  /*0740*/  IMAD.WIDE.U32 R12, R41, R22, RZ ;  /* 0x00000016290c7225 */ /* 0x001fe200078e00ff */
[----:B------:R-:W-:-:S02]  /*0750*/  LEA R49, P0, R50, R26, 0x1 ;  /* 0x0000001a32317211 */ /* 0x000fc400078008ff */
[----:B------:R-:W-:Y:S02]  /*0760*/  LEA R45, P2, R57, R28, 0x1 ;  /* 0x0000001c392d7211 */ /* 0x000fe400078408ff */
        /* <DEDUP_REMOVED lines=16> */
[----:B------:R-:W3:Y:S01]  /*0870*/  LDC.64 R6, c[0x0][0x4b8] ;  /* 0x00012e00ff067b82 */ /* 0x000ee20000000a00 */
[----:B------:R-:W4:Y:S01]  /*0880*/  LDCU.64 UR10, c[0x0][0x4e0] ;  /* 0x00009c00ff0a77ac */ /* 0x000f220008000a00 */
[----:B------:R-:W-:-:S06]  /*0890*/  UMOV UR4, 0x400 ;  /* 0x0000040000047882 */ /* 0x000fcc0000000000 */
[----:B------:R-:W1:Y:S01]  /*08a0*/  S2UR UR5, SR_CgaCtaId ;  /* 0x00000000000579c3 */ /* 0x000e620000008800 */
[C---:B--2---:R-:W-:Y:S02]  /*08b0*/  IMAD R0, R33.reuse, UR8, RZ ;  /* 0x0000000821007c24 */ /* 0x044fe4000f8e02ff */
[----:B----4-:R-:W-:Y:S02]  /*08c0*/  IMAD R16, R33, UR10, RZ ;  /* 0x0000000a21107c24 */ /* 0x010fe4000f8e02ff */
[----:B------:R-:W-:Y:S02]  /*08d0*/  IMAD R77, R35, UR9, R0 ;  /* 0x00000009234d7c24 */ /* 0x000fe4000f8e0200 */
[--C-:B0-----:R-:W-:Y:S01]  /*08e0*/  IMAD.WIDE.U32 R4, R8, UR18, R10.reuse ;  /* 0x0000001208047c25 */ /* 0x101fe2000f8e000a */
[C---:B------:R-:W-:Y:S02]  /*08f0*/  IADD3 R19, PT, PT, R10.reuse, 0x20, RZ ;  /* 0x000000200a137810 */ /* 0x040fe40007ffe0ff */
[----:B------:R-:W-:Y:S01]  /*0900*/  IADD3 R23, PT, PT, R10, 0x60, RZ ;  /* 0x000000600a177810 */ /* 0x000fe20007ffe0ff */
[----:B---3--:R-:W-:Y:S01]  /*0910*/  IMAD.WIDE.U32 R2, R6, UR18, R10 ;  /* 0x0000001206027c25 */ /* 0x008fe2000f8e000a */
[----:B------:R-:W-:-:S02]  /*0920*/  IADD3 R27, PT, PT, R10, 0xa0, RZ ;  /* 0x000000a00a1b7810 */ /* 0x000fc40007ffe0ff */
[C---:B------:R-:W-:Y:S01]  /*0930*/  IADD3 R31, PT, PT, R10.reuse, 0xe0, RZ ;  /* 0x000000e00a1f7810 */ /* 0x040fe20007ffe0ff */
[----:B------:R-:W-:Y:S01]  /*0940*/  IMAD R5, R9, UR18, R5 ;  /* 0x0000001209057c24 */ /* 0x000fe2000f8e0205 */
[----:B-1----:R-:W-:Y:S01]  /*0950*/  ULEA UR4, UR5, UR4, 0x18 ;  /* 0x0000000405047291 */ /* 0x002fe2000f8ec0ff */
[----:B------:R-:W-:Y:S01]  /*0960*/  IMAD.WIDE.U32 R8, R41, UR6, RZ ;  /* 0x0000000629087c25 */ /* 0x000fe2000f8e00ff */
[----:B------:R-:W0:Y:S01]  /*0970*/  LDCU UR6, c[0x0][0x394] ;  /* 0x00007280ff0677ac */ /* 0x000e220008000800 */
[CC--:B------:R-:W-:Y:S02]  /*0980*/  LEA.HI R69, R10.reuse, R10.reuse, RZ, 0x1b ;  /* 0x0000000a0a457211 */ /* 0x0c0fe400078fd8ff */
[----:B------:R-:W-:Y:S01]  /*0990*/  IMAD R3, R7, UR18, R3 ;  /* 0x0000001207037c24 */ /* 0x000fe2000f8e0203 */
[----:B------:R-:W-:Y:S01]  /*09a0*/  UIADD3 UR5, UPT, UPT, UR4, 0x420, URZ ;  /* 0x0000042004057890 */ /* 0x000fe2000fffe0ff */
[----:B------:R-:W-:Y:S01]  /*09b0*/  VIADD R21, R10, 0x40 ;  /* 0x000000400a157836 */ /* 0x000fe20000000000 */
[-C--:B------:R-:W-:Y:S01]  /*09c0*/  LEA.HI R19, R19, R10.reuse, RZ, 0x1b ;  /* 0x0000000a13137211 */ /* 0x080fe200078fd8ff */
[----:B------:R-:W-:Y:S01]  /*09d0*/  IMAD.WIDE.U32 R6, R35, UR8, R2 ;  /* 0x0000000823067c25 */ /* 0x000fe2000f8e0002 */
[----:B------:R-:W-:-:S02]  /*09e0*/  LEA.HI R23, R23, R10, RZ, 0x1b ;  /* 0x0000000a17177211 */ /* 0x000fc400078fd8ff */
[-C--:B------:R-:W-:Y:S01]  /*09f0*/  LEA.HI R21, R21, R10.reuse, RZ, 0x1b ;  /* 0x0000000a15157211 */ /* 0x080fe200078fd8ff */
[C---:B------:R-:W-:Y:S01]  /*0a00*/  IMAD.SHL.U32 R3, R10.reuse, 0x8, RZ ;  /* 0x000000080a037824 */ /* 0x040fe200078e00ff */
[-C--:B------:R-:W-:Y:S01]  /*0a10*/  LEA.HI R27, R27, R10.reuse, RZ, 0x1b ;  /* 0x0000000a1b1b7211 */ /* 0x080fe200078fd8ff */
[C---:B------:R-:W-:Y:S01]  /*0a20*/  VIADD R25, R10.reuse, 0x80 ;  /* 0x000000800a197836 */ /* 0x040fe20000000000 */
[----:B------:R-:W-:Y:S01]  /*0a30*/  LEA.HI R31, R31, R10, RZ, 0x1b ;  /* 0x0000000a1f1f7211 */ /* 0x000fe200078fd8ff */
[C---:B------:R-:W-:Y:S01]  /*0a40*/  VIADD R29, R10.reuse, 0xc0 ;  /* 0x000000c00a1d7836 */ /* 0x040fe20000000000 */
[----:B------:R-:W-:Y:S01]  /*0a50*/  LOP3.LUT R17, R3, 0x1f00, RZ, 0xc0, !PT ;  /* 0x00001f0003117812 */ /* 0x000fe200078ec0ff */
[C---:B------:R-:W-:Y:S01]  /*0a60*/  IMAD R33, R35.reuse, UR11, R16 ;  /* 0x0000000b23217c24 */ /* 0x040fe2000f8e0210 */
[-C--:B------:R-:W-:Y:S01]  /*0a70*/  LEA.HI R59, R10, R3.reuse, RZ, 0x1e ;  /* 0x000000030a3b7211 */ /* 0x080fe200078ff0ff */
[----:B------:R-:W-:Y:S01]  /*0a80*/  IMAD.WIDE.U32 R4, R35, UR10, R4 ;  /* 0x0000000a23047c25 */ /* 0x000fe2000f8e0004 */
[----:B------:R-:W-:-:S02]  /*0a90*/  LEA.HI R61, R3, R3, RZ, 0x1b ;  /* 0x00000003033d7211 */ /* 0x000fc400078fd8ff */
[-C--:B------:R-:W-:Y:S01]  /*0aa0*/  LEA.HI R25, R25, R10.reuse, RZ, 0x1b ;  /* 0x0000000a19197211 */ /* 0x080fe200078fd8ff */
[----:B------:R-:W-:Y:S01]  /*0ab0*/  IMAD R47, R41, UR7, R9 ;  /* 0x00000007292f7c24 */ /* 0x000fe2000f8e0209 */
[----:B------:R-:W-:Y:S01]  /*0ac0*/  LEA.HI R29, R29, R10, RZ, 0x1b ;  /* 0x0000000a1d1d7211 */ /* 0x000fe200078fd8ff */
[----:B0-----:R-:W-:Y:S01]  /*0ad0*/  IMAD.U32 R78, RZ, RZ, UR6 ;  /* 0x00000006ff4e7e24 */ /* 0x001fe2000f8e00ff */
[----:B------:R-:W-:Y:S01]  /*0ae0*/  LOP3.LUT R60, R17, 0x1f, R10, 0xf8, !PT ;  /* 0x0000001f113c7812 */ /* 0x000fe200078ef80a */
[----:B------:R-:W-:Y:S01]  /*0af0*/  IMAD.IADD R77, R7, 0x1, R77 ;  /* 0x00000001074d7824 */ /* 0x000fe200078e024d */
[C---:B------:R-:W-:Y:S02]  /*0b00*/  LOP3.LUT R173, R10.reuse, 0x1f, RZ, 0xc0, !PT ;  /* 0x0000001f0aad7812 */ /* 0x040fe400078ec0ff */
[C---:B------:R-:W-:Y:S02]  /*0b10*/  IADD3 R58, PT, PT, R10.reuse, 0x200, RZ ;  /* 0x000002000a3a7810 */ /* 0x040fe40007ffe0ff */
        /* <DEDUP_REMOVED lines=17> */
[----:B------:R-:W-:Y:S02]  /*0c30*/  LOP3.LUT R76, R60, 0xe0, RZ, 0xfc, !PT ;  /* 0x000000e03c4c7812 */ /* 0x000fe400078efcff */
[----:B------:R-:W-:-:S07]  /*0c40*/  IADD3 R52, PT, PT, R5, R33, RZ ;  /* 0x0000002105347210 */ /* 0x000fce0007ffe0ff */
.L_x_8886:
[----:B0-----:R-:W0:Y:S01]  /*0c50*/  LDC.64 R20, c[0x0][0x410] ;  /* 0x00010400ff147b82 */ /* 0x001e220000000a00 */
[----:B------:R-:W-:Y:S01]  /*0c60*/  VIADD R51, R78, 0xffffffff ;  /* 0xffffffff4e337836 */ /* 0x000fe20000000000 */
[----:B------:R-:W1:Y:S01]  /*0c70*/  LDCU.64 UR6, c[0x0][0x488] ;  /* 0x00009100ff0677ac */ /* 0x000e620008000a00 */
[----:B------:R-:W-:Y:S01]  /*0c80*/  IMAD.MOV.U32 R3, RZ, RZ, RZ ;  /* 0x000000ffff037224 */ /* 0x000fe200078e00ff */
[----:B------:R-:W-:Y:S02]  /*0c90*/  SHF.L.U32 R36, R60, 0x1, RZ ;  /* 0x000000013c247819 */ /* 0x000fe400000006ff */
[----:B------:R-:W-:Y:S01]  /*0ca0*/  SHF.L.U32 R2, R51, 0x8, RZ ;  /* 0x0000000833027819 */ /* 0x000fe200000006ff */
[----:B------:R-:W2:Y:S01]  /*0cb0*/  LDCU UR4, c[0x0][0x388] ;  /* 0x00007100ff0477ac */ /* 0x000ea20008000800 */
[----:B------:R-:W3:Y:S01]  /*0cc0*/  LDC.64 R22, c[0x0][0x418] ;  /* 0x00010600ff167b82 */ /* 0x000ee20000000a00 */
[----:B------:R-:W-:Y:S01]  /*0cd0*/  IADD3 R30, P2, PT, R36, R46, RZ ;  /* 0x0000002e241e7210 */ /* 0x000fe20007f5e0ff */
[----:B----4-:R-:W4:Y:S01]  /*0ce0*/  LDCU.64 UR8, c[0x0][0x478] ;  /* 0x00008f00ff0877ac */ /* 0x010f220008000a00 */
[----:B------:R-:W-:-:S02]  /*0cf0*/  PRMT R29, RZ, 0x7610, R29 ;  /* 0x00007610ff1d7816 */ /* 0x000fc4000000001d */
[----:B------:R-:W-:-:S03]  /*0d00*/  IADD3.X R31, PT, PT, RZ, R48, RZ, P2, !PT ;  /* 0x00000030ff1f7210 */ /* 0x000fc600017fe4ff */
[----:B------:R-:W1:Y:S08]  /*0d10*/  LDC.64 R24, c[0x0][0x420] ;  /* 0x00010800ff187b82 */ /* 0x000e700000000a00 */
        /* <DEDUP_REMOVED lines=24> */
[----:B------:R-:W-:Y:S01]  /*0ea0*/  UMOV UR4, 0x400 ;  /* 0x0000040000047882 */ /* 0x000fe20000000000 */
[----:B------:R-:W-:Y:S01]  /*0eb0*/  IADD3 R36, P3, PT, R36, R49, RZ ;  /* 0x0000003124247210 */ /* 0x000fe20007f7e0ff */
[----:B------:R-:W-:Y:S01]  /*0ec0*/  IMAD.X R21, RZ, RZ, R56, P0 ;  /* 0x000000ffff157224 */ /* 0x000fe200000e0638 */
[-C--:B------:R-:W-:Y:S01]  /*0ed0*/  ISETP.GE.AND P0, PT, R70, R81.reuse, PT ;  /* 0x000000514600720c */ /* 0x080fe20003f06270 */
[----:B------:R-:W-:Y:S01]  /*0ee0*/  IMAD.X R0, RZ, RZ, R0, P1 ;  /* 0x000000ffff007224 */ /* 0x000fe200008e0600 */
[----:B------:R-:W-:Y:S01]  /*0ef0*/  LEA R18, P1, R19, UR8, 0x1 ;  /* 0x0000000813127c11 */ /* 0x000fe2000f8208ff */
[----:B------:R-:W-:Y:S01]  /*0f00*/  IMAD.X R37, RZ, RZ, R50, P3 ;  /* 0x000000ffff257224 */ /* 0x000fe200018e0632 */
[-C--:B------:R-:W-:Y:S01]  /*0f10*/  ISETP.GE.AND P3, PT, R73, R81.reuse, PT ;  /* 0x000000514900720c */ /* 0x080fe20003f66270 */
[----:B------:R-:W2:Y:S01]  /*0f20*/  LDC.64 R134, c[0x0][0x508] ;  /* 0x00014200ff867b82 */ /* 0x000ea20000000a00 */
[--C-:B------:R-:W-:Y:S01]  /*0f30*/  LEA.HI.X R19, R19, UR9, R0.reuse, 0x1, P1 ;  /* 0x0000000913137c11 */ /* 0x100fe200088f0c00 */
[----:B------:R-:W3:Y:S01]  /*0f40*/  @!P6 LDG.E.U16 R23, desc[UR16][R20.64] ;  /* 0x000000101417e981 */ /* 0x000ee2000c1e1500 */
[----:B------:R-:W-:Y:S01]  /*0f50*/  PRMT R0, RZ, 0x7610, R0 ;  /* 0x00007610ff007816 */ /* 0x000fe20000000000 */
[----:B------:R-:W4:Y:S01]  /*0f60*/  LDCU.64 UR6, c[0x0][0x510] ;  /* 0x0000a200ff0677ac */ /* 0x000f220008000a00 */
[-C--:B------:R-:W-:Y:S01]  /*0f70*/  ISETP.GE.AND P1, PT, R71, R81.reuse, PT ;  /* 0x000000514700720c */ /* 0x080fe20003f26270 */
[----:B------:R-:W4:Y:S01]  /*0f80*/  @!P4 LDG.E.U16 R29, desc[UR16][R20.64+0x140] ;  /* 0x00014010141dc981 */ /* 0x000f22000c1e1500 */
[-C--:B------:R-:W-:Y:S01]  /*0f90*/  ISETP.GE.AND P5, PT, R75, R81.reuse, PT ;  /* 0x000000514b00720c */ /* 0x080fe20003fa6270 */
[----:B------:R-:W2:Y:S01]  /*0fa0*/  LDCU.64 UR8, c[0x0][0x558] ;  /* 0x0000ab00ff0877ac */ /* 0x000ea20008000a00 */
[----:B------:R-:W-:Y:S01]  /*0fb0*/  ISETP.GE.AND P6, PT, R76, R81, PT ;  /* 0x000000514c00720c */ /* 0x000fe20003fc6270 */
[----:B------:R-:W2:Y:S01]  /*0fc0*/  @!P0 LDG.E.U16 R0, desc[UR16][R20.64+0x40] ;  /* 0x0000401014008981 */ /* 0x000ea2000c1e1500 */
[----:B------:R-:W-:-:S02]  /*0fd0*/  PRMT R25, RZ, 0x7610, R25 ;  /* 0x00007610ff197816 */ /* 0x000fc40000000019 */
[----:B------:R-:W-:Y:S02]  /*0fe0*/  PRMT R27, RZ, 0x7610, R27 ;  /* 0x00007610ff1b7816 */ /* 0x000fe4000000001b */
[----:B------:R-:W-:Y:S02]  /*0ff0*/  PRMT R22, RZ, 0x7610, R22 ;  /* 0x00007610ff167816 */ /* 0x000fe40000000016 */
[----:B------:R-:W-:Y:S01]  /*1000*/  PRMT R24, RZ, 0x7610, R24 ;  /* 0x00007610ff187816 */ /* 0x000fe20000000018 */
[----:B------:R-:W4:Y:S04]  /*1010*/  @!P1 LDG.E.U16 R25, desc[UR16][R20.64+0x80] ;  /* 0x0000801014199981 */ /* 0x000f28000c1e1500 */
[----:B------:R-:W4:Y:S04]  /*1020*/  @!P2 LDG.E.U16 R27, desc[UR16][R20.64+0xc0] ;  /* 0x0000c010141ba981 */ /* 0x000f28000c1e1500 */
[----:B------:R-:W4:Y:S04]  /*1030*/  @!P3 LDG.E.U16 R22, desc[UR16][R20.64+0x100] ;  /* 0x000100101416b981 */ /* 0x000f28000c1e1500 */
[----:B------:R-:W4:Y:S04]  /*1040*/  @!P5 LDG.E.U16 R24, desc[UR16][R20.64+0x180] ;  /* 0x000180101418d981 */ /* 0x000f28000c1e1500 */
[----:B------:R1:W4:Y:S01]  /*1050*/  @!P6 LDG.E.U16 R33, desc[UR16][R20.64+0x1c0] ;  /* 0x0001c0101421e981 */ /* 0x000322000c1e1500 */
[C---:B0-----:R-:W-:Y:S01]  /*1060*/  IADD3 R35, PT, PT, R90.reuse, 0x20, RZ ;  /* 0x000000205a237810 */ /* 0x041fe20007ffe0ff */
[----:B-1----:R-:W-:Y:S01]  /*1070*/  ULEA UR5, UR5, UR4, 0x18 ;  /* 0x0000000405057291 */ /* 0x002fe2000f8ec0ff */
        /* <DEDUP_REMOVED lines=9> */
[C---:B------:R-:W-:Y:S02]  /*1110*/  IADD3 R21, PT, PT, R90.reuse, 0x60, RZ ;  /* 0x000000605a157810 */ /* 0x040fe40007ffe0ff */
[----:B------:R-:W-:Y:S02]  /*1120*/  LEA R80, R39, UR5, 0x1 ;  /* 0x0000000527507c11 */ /* 0x000fe4000f8e08ff */
        /* <DEDUP_REMOVED lines=12> */
[----:B------:R-:W-:Y:S02]  /*11f0*/  P2R R34, PR, RZ, 0x1 ;  /* 0x00000001ff227803 */ /* 0x000fe40000000000 */
[----:B------:R-:W-:-:S02]  /*1200*/  ISETP.GE.AND P0, PT, R60, R81, PT ;  /* 0x000000513c00720c */ /* 0x000fc40003f06270 */
[----:B------:R-:W-:Y:S02]  /*1210*/  PRMT R35, RZ, 0x7610, R35 ;  /* 0x00007610ff237816 */ /* 0x000fe40000000023 */
[----:B------:R-:W-:Y:S02]  /*1220*/  PRMT R26, RZ, 0x7610, R26 ;  /* 0x00007610ff1a7816 */ /* 0x000fe4000000001a */
[----:B------:R-:W-:Y:S02]  /*1230*/  PRMT R39, RZ, 0x7610, R39 ;  /* 0x00007610ff277816 */ /* 0x000fe40000000027 */
[----:B------:R-:W-:Y:S02]  /*1240*/  PRMT R91, RZ, 0x7610, R91 ;  /* 0x00007610ff5b7816 */ /* 0x000fe4000000005b */
[----:B------:R-:W-:Y:S02]  /*1250*/  PRMT R28, RZ, 0x7610, R28 ;  /* 0x00007610ff1c7816 */ /* 0x000fe4000000001c */
[----:B------:R-:W-:-:S02]  /*1260*/  PRMT R93, RZ, 0x7610, R93 ;  /* 0x00007610ff5d7816 */ /* 0x000fc4000000005d */
[----:B------:R-:W-:Y:S01]  /*1270*/  PRMT R95, RZ, 0x7610, R95 ;  /* 0x00007610ff5f7816 */ /* 0x000fe2000000005f */
[----:B---3--:R-:W-:Y:S04]  /*1280*/  STS.U16 [R88], R23 ;  /* 0x0000001758007388 */ /* 0x008fe80000000400 */
[----:B--2---:R1:W-:Y:S02]  /*1290*/  STS.U16 [R87+0x40], R0 ;  /* 0x0000400057007388 */ /* 0x0043e40000000400 */
[----:B-1----:R-:W-:Y:S02]  /*12a0*/  IMAD.SHL.U32 R0, R90, 0x8, RZ ;  /* 0x000000085a007824 */ /* 0x002fe400078e00ff */
[----:B----4-:R-:W-:Y:S03]  /*12b0*/  STS.U16 [R80+0x80], R25 ;  /* 0x0000801950007388 */ /* 0x010fe60000000400 */
[----:B------:R-:W-:Y:S01]  /*12c0*/  LEA.HI.SX32 R89, R0, R0, 0x1b ;  /* 0x0000000000597211 */ /* 0x000fe200078fdaff */
[----:B------:R-:W-:Y:S03]  /*12d0*/  STS.U16 [R86+0xc0], R27 ;  /* 0x0000c01b56007388 */ /* 0x000fe60000000400 */
[----:B------:R-:W-:Y:S01]  /*12e0*/  LEA R89, R89, UR5, 0x1 ;  /* 0x0000000559597c11 */ /* 0x000fe2000f8e08ff */
        /* <DEDUP_REMOVED lines=30> */
[----:B------:R-:W-:Y:S01]  /*14d0*/  PRMT R94, RZ, 0x7610, R94 ;  /* 0x00007610ff5e7816 */ /* 0x000fe2000000005e */
[----:B--2---:R1:W-:Y:S04]  /*14e0*/  STS.U16 [R88], R35 ;  /* 0x0000002358007388 */ /* 0x0043e80000000400 */
[----:B---3--:R-:W-:Y:S04]  /*14f0*/  STS.U16 [R87+0x40], R26 ;  /* 0x0000401a57007388 */ /* 0x008fe80000000400 */
[----:B------:R2:W-:Y:S04]  /*1500*/  STS.U16 [R80+0x80], R39 ;  /* 0x0000802750007388 */ /* 0x0005e80000000400 */
[----:B----4-:R3:W-:Y:S04]  /*1510*/  STS.U16 [R86+0xc0], R91 ;  /* 0x0000c05b56007388 */ /* 0x0107e80000000400 */
        /* <DEDUP_REMOVED lines=25> */
[----:B------:R-:W3:Y:S01]  /*16b0*/  @!P6 LDG.E.U16 R91, desc[UR16][R36.64+0x1c0] ;  /* 0x0001c010245be981 */ /* 0x000ee2000c1e1500 */
[----:B------:R-:W-:-:S02]  /*16c0*/  P2R R102, PR, RZ, 0x1 ;  /* 0x00000001ff667803 */ /* 0x000fc40000000000 */
[----:B------:R-:W-:Y:S02]  /*16d0*/  ISETP.GE.AND P0, PT, R60, R81, PT ;  /* 0x000000513c00720c */ /* 0x000fe40003f06270 */
[----:B----4-:R-:W-:Y:S02]  /*16e0*/  PRMT R95, RZ, 0x7610, R95 ;  /* 0x00007610ff5f7816 */ /* 0x010fe4000000005f */
[----:B------:R-:W-:Y:S02]  /*16f0*/  PRMT R96, RZ, 0x7610, R96 ;  /* 0x00007610ff607816 */ /* 0x000fe40000000060 */
[----:B------:R-:W-:Y:S02]  /*1700*/  PRMT R101, RZ, 0x7610, R101 ;  /* 0x00007610ff657816 */ /* 0x000fe40000000065 */
[----:B------:R-:W-:Y:S02]  /*1710*/  PRMT R98, RZ, 0x7610, R98 ;  /* 0x00007610ff627816 */ /* 0x000fe40000000062 */
[----:B------:R-:W-:-:S02]  /*1720*/  PRMT R100, RZ, 0x7610, R100 ;  /* 0x00007610ff647816 */ /* 0x000fc40000000064 */
[----:B------:R-:W-:Y:S01]  /*1730*/  PRMT R103, RZ, 0x7610, R103 ;  /* 0x00007610ff677816 */ /* 0x000fe20000000067 */
[----:B--2---:R1:W-:Y:S04]  /*1740*/  STS.U16 [R88], R97 ;  /* 0x0000006158007388 */ /* 0x0043e80000000400 */
[----:B---3--:R-:W-:Y:S04]  /*1750*/  STS.U16 [R87+0x40], R38 ;  /* 0x0000402657007388 */ /* 0x008fe80000000400 */
        /* <DEDUP_REMOVED lines=45> */
[----:B------:R-:W0:Y:S04]  /*1a30*/  LDS.U16 R95, [R89+0x6] ;  /* 0x00000600595f7984 */ /* 0x000e280000000400 */
[----:B------:R-:W0:Y:S04]  /*1a40*/  LDS.U16 R96, [R89+0x8] ;  /* 0x0000080059607984 */ /* 0x000e280000000400 */
[----:B------:R-:W0:Y:S04]  /*1a50*/  LDS.U16 R97, [R89+0xa] ;  /* 0x00000a0059617984 */ /* 0x000e280000000400 */
[----:B------:R-:W0:Y:S04]  /*1a60*/  LDS.U16 R98, [R89+0xc] ;  /* 0x00000c0059627984 */ /* 0x000e280000000400 */
[----:B------:R-:W0:Y:S01]  /*1a70*/  LDS.U16 R99, [R89+0xe] ;  /* 0x00000e0059637984 */ /* 0x000e220000000400 */
[----:B------:R-:W-:Y:S01]  /*1a80*/  BAR.SYNC.DEFER_BLOCKING 0x0 ;  /* 0x0000000000007b1d */ /* 0x000fe20000010000 */
[----:B-1----:R-:W-:-:S02]  /*1a90*/  PRMT R100, RZ, 0x7610, R100 ;  /* 0x00007610ff647816 */ /* 0x002fc40000000064 */
[----:B------:R-:W-:Y:S02]  /*1aa0*/  PRMT R101, RZ, 0x7610, R101 ;  /* 0x00007610ff657816 */ /* 0x000fe40000000065 */
[----:B--2---:R-:W-:Y:S01]  /*1ab0*/  PRMT R103, RZ, 0x7610, R103 ;  /* 0x00007610ff677816 */ /* 0x004fe20000000067 */
        /* <DEDUP_REMOVED lines=10> */
[----:B---3--:R-:W-:Y:S01]  /*1b60*/  IMAD.U32 R108, R17, 0x10000, RZ ;  /* 0x00010000116c7824 */ /* 0x008fe200078e00ff */
[----:B------:R-:W-:-:S03]  /*1b70*/  SHF.L.U32 R106, R16, 0x10, RZ ;  /* 0x00000010106a7819 */ /* 0x000fc600000006ff */
[----:B------:R-:W-:Y:S01]  /*1b80*/  FMUL.FTZ R17, R108, -1.4426950216293334961 ;  /* 0xbfb8aa3b6c117820 */ /* 0x000fe20000410000 */
[----:B----4-:R-:W-:Y:S01]  /*1b90*/  SHF.L.U32 R110, R94, 0x10, RZ ;  /* 0x000000105e6e7819 */ /* 0x010fe200000006ff */
[----:B------:R-:W-:Y:S02]  /*1ba0*/  FMUL.FTZ R16, R106, -1.4426950216293334961 ;  /* 0xbfb8aa3b6a107820 */ /* 0x000fe40000410000 */
[----:B-1----:R-:W-:Y:S02]  /*1bb0*/  MUFU.EX2 R19, R17 ;  /* 0x0000001100137308 */ /* 0x002fe40000000800 */
[----:B------:R-:W-:Y:S02]  /*1bc0*/  FMUL.FTZ R94, R110, -1.4426950216293334961 ;  /* 0xbfb8aa3b6e5e7820 */ /* 0x000fe40000410000 */
[----:B------:R-:W-:Y:S01]  /*1bd0*/  MUFU.EX2 R18, R16 ;  /* 0x0000001000127308 */ /* 0x000fe20000000800 */
[----:B0-----:R-:W-:Y:S01]  /*1be0*/  IMAD.U32 R111, R95, 0x10000, RZ ;  /* 0x000100005f6f7824 */ /* 0x001fe200078e00ff */
[----:B------:R-:W-:-:S02]  /*1bf0*/  SHF.L.U32 R113, R96, 0x10, RZ ;  /* 0x0000001060717819 */ /* 0x000fc400000006ff */
[----:B------:R-:W0:Y:S01]  /*1c00*/  MUFU.EX2 R94, R94 ;  /* 0x0000005e005e7308 */ /* 0x000e220000000800 */
[----:B------:R-:W-:Y:S02]  /*1c10*/  FMUL.FTZ R95, R111, -1.4426950216293334961 ;  /* 0xbfb8aa3b6f5f7820 */ /* 0x000fe40000410000 */
[----:B------:R-:W-:Y:S01]  /*1c20*/  FMUL.FTZ R96, R113, -1.4426950216293334961 ;  /* 0xbfb8aa3b71607820 */ /* 0x000fe20000410000 */
[----:B------:R-:W-:Y:S01]  /*1c30*/  IMAD.U32 R115, R97, 0x10000, RZ ;  /* 0x0001000061737824 */ /* 0x000fe200078e00ff */
[----:B------:R-:W-:Y:S01]  /*1c40*/  SHF.L.U32 R117, R98, 0x10, RZ ;  /* 0x0000001062757819 */ /* 0x000fe200000006ff */
[----:B------:R-:W-:Y:S02]  /*1c50*/  IMAD.U32 R121, R99, 0x10000, RZ ;  /* 0x0001000063797824 */ /* 0x000fe400078e00ff */
[----:B0-----:R-:W-:Y:S01]  /*1c60*/  FADD.FTZ R98, R94, 1 ;  /* 0x3f8000005e627421 */ /* 0x001fe20000010000 */
[----:B------:R-:W-:Y:S01]  /*1c70*/  FMUL.FTZ R99, R115, -1.4426950216293334961 ;  /* 0xbfb8aa3b73637820 */ /* 0x000fe20000410000 */
[----:B------:R-:W-:Y:S01]  /*1c80*/  SHF.L.U32 R35, R35, 0x10, RZ ;  /* 0x0000001023237819 */ /* 0x000fe200000006ff */
[----:B------:R-:W-:Y:S01]  /*1c90*/  IMAD.U32 R36, R36, 0x10000, RZ ;  /* 0x0001000024247824 */ /* 0x000fe200078e00ff */
[----:B------:R-:W-:Y:S01]  /*1ca0*/  SHF.L.U32 R37, R37, 0x10, RZ ;  /* 0x0000001025257819 */ /* 0x000fe200000006ff */
[----:B------:R-:W-:Y:S01]  /*1cb0*/  IMAD.U32 R38, R38, 0x10000, RZ ;  /* 0x0001000026267824 */ /* 0x000fe200078e00ff */
[----:B------:R-:W-:-:S02]  /*1cc0*/  SHF.L.U32 R39, R39, 0x10, RZ ;  /* 0x0000001027277819 */ /* 0x000fc400000006ff */
[----:B------:R-:W-:Y:S02]  /*1cd0*/  SHF.L.U32 R92, R92, 0x10, RZ ;  /* 0x000000105c5c7819 */ /* 0x000fe400000006ff */
[----:B------:R-:W-:Y:S01]  /*1ce0*/  ISETP.NE.AND P0, PT, R10, RZ, PT ;  /* 0x000000ff0a00720c */ /* 0x000fe20003f05270 */
[----:B--2---:R-:W-:Y:S04]  /*1cf0*/  STS.U16 [R88], R105 ;  /* 0x0000006958007388 */ /* 0x004fe80000000400 */
[----:B------:R0:W-:Y:S04]  /*1d00*/  STS.U16 [R87+0x40], R100 ;  /* 0x0000406457007388 */ /* 0x0001e80000000400 */
[----:B------:R1:W-:Y:S04]  /*1d10*/  STS.U16 [R80+0x80], R101 ;  /* 0x0000806550007388 */ /* 0x0003e80000000400 */
[----:B------:R-:W-:Y:S04]  /*1d20*/  STS.U16 [R86+0xc0], R103 ;  /* 0x0000c06756007388 */ /* 0x000fe80000000400 */
[----:B------:R-:W-:Y:S04]  /*1d30*/  STS.U16 [R85+0x100], R102 ;  /* 0x0001006655007388 */ /* 0x000fe80000000400 */
[----:B------:R-:W-:Y:S04]  /*1d40*/  STS.U16 [R84+0x140], R107 ;  /* 0x0001406b54007388 */ /* 0x000fe80000000400 */
[----:B------:R2:W-:Y:S04]  /*1d50*/  STS.U16 [R83+0x180], R104 ;  /* 0x0001806853007388 */ /* 0x0005e80000000400 */
[----:B------:R-:W-:Y:S01]  /*1d60*/  STS.U16 [R82+0x1c0], R109 ;  /* 0x0001c06d52007388 */ /* 0x000fe20000000400 */
[----:B------:R-:W-:-:S03]  /*1d70*/  NOP ;  /* 0x0000000000007918 */ /* 0x000fc60000000000 */
[----:B------:R-:W3:Y:S04]  /*1d80*/  LDS.U16 R17, [R89+0x2] ;  /* 0x0000020059117984 */ /* 0x000ee80000000400 */
[----:B------:R-:W4:Y:S01]  /*1d90*/  LDS.U16 R16, [R89] ;  /* 0x0000000059107984 */ /* 0x000f220000000400 */
[----:B0-----:R0:W2:Y:S03]  /*1da0*/  MUFU.EX2 R100, R95 ;  /* 0x0000005f00647308 */ /* 0x0010a60000000800 */
[----:B------:R-:W-:Y:S01]  /*1db0*/  LDS.U16 R94, [R89+0x8] ;  /* 0x00000800595e7984 */ /* 0x000fe20000000400 */
[----:B-1----:R1:W-:Y:S01]  /*1dc0*/  MUFU.EX2 R101, R96 ;  /* 0x0000006000657308 */ /* 0x0023e20000000800 */
[----:B0-----:R-:W-:-:S02]  /*1dd0*/  FADD.FTZ R95, R18, 1 ;  /* 0x3f800000125f7421 */ /* 0x001fc40000010000 */
[----:B------:R-:W0:Y:S02]  /*1de0*/  LDS.U16 R18, [R89+0x4] ;  /* 0x0000040059127984 */ /* 0x000e240000000400 */
[----:B------:R2:W3:Y:S01]  /*1df0*/  MUFU.RCP R97, R95 ;  /* 0x0000005f00617308 */ /* 0x0004e20000001000 */
[----:B-1----:R-:W-:Y:S02]  /*1e00*/  FADD.FTZ R96, R19, 1 ;  /* 0x3f80000013607421 */ /* 0x002fe40000010000 */
[----:B------:R-:W1:Y:S01]  /*1e10*/  LDS.U16 R19, [R89+0x6] ;  /* 0x0000060059137984 */ /* 0x000e620000000400 */
[----:B--2---:R-:W-:-:S04]  /*1e20*/  FMUL.FTZ R104, R117, -1.4426950216293334961 ;  /* 0xbfb8aa3b75687820 */ /* 0x004fc80000410000 */
[----:B------:R2:W0:Y:S01]  /*1e30*/  MUFU.EX2 R102, R99 ;  /* 0x0000006300667308 */ /* 0x0004220000000800 */
[----:B------:R-:W1:Y:S03]  /*1e40*/  LDS.U16 R95, [R89+0xa] ;  /* 0x00000a00595f7984 */ /* 0x000e660000000400 */
[----:B------:R4:W0:Y:S01]  /*1e50*/  MUFU.RCP R103, R96 ;  /* 0x0000006000677308 */ /* 0x0008220000001000 */
[----:B--2---:R-:W-:Y:S01]  /*1e60*/  FADD.FTZ R99, R100, 1 ;  /* 0x3f80000064637421 */ /* 0x004fe20000010000 */
[----:B---3--:R-:W-:Y:S02]  /*1e70*/  IMAD.U32 R100, R17, 0x10000, RZ ;  /* 0x0001000011647824 */ /* 0x008fe400078e00ff */
[----:B------:R-:W-:-:S04]  /*1e80*/  FADD.FTZ R17, -R97, 1 ;  /* 0x3f80000061117421 */ /* 0x000fc80000010100 */
[----:B------:R2:W3:Y:S01]  /*1e90*/  MUFU.EX2 R112, R104 ;  /* 0x0000006800707308 */ /* 0x0004e20000000800 */
[----:B----4-:R-:W-:Y:S02]  /*1ea0*/  SHF.L.U32 R96, R16, 0x10, RZ ;  /* 0x0000001010607819 */ /* 0x010fe400000006ff */
[----:B------:R-:W-:Y:S01]  /*1eb0*/  LDS.U16 R16, [R89+0xc] ;  /* 0x00000c0059107984 */ /* 0x000fe20000000400 */
[----:B--2---:R2:W-:Y:S01]  /*1ec0*/  MUFU.RCP R104, R99 ;  /* 0x0000006300687308 */ /* 0x0045e20000001000 */
[----:B------:R-:W-:Y:S01]  /*1ed0*/  FMUL.FTZ R105, R121, -1.4426950216293334961 ;  /* 0xbfb8aa3b79697820 */ /* 0x000fe20000410000 */
[----:B--2---:R-:W-:Y:S02]  /*1ee0*/  FFMA.FTZ R99, R106, R17, 1 ;  /* 0x3f8000006a637423 */ /* 0x004fe40000010011 */
[----:B------:R-:W2:Y:S04]  /*1ef0*/  LDS.U16 R17, [R89+0xe] ;  /* 0x00000e0059117984 */ /* 0x000ea80000000400 */
[----:B------:R4:W3:Y:S01]  /*1f00*/  MUFU.RCP R107, R98 ;  /* 0x00000062006b7308 */ /* 0x0008e20000001000 */
[----:B0-----:R-:W-:Y:S01]  /*1f10*/  FADD.FTZ R109, R102, 1 ;  /* 0x3f800000666d7421 */ /* 0x001fe20000010000 */
[----:B------:R-:W-:-:S06]  /*1f20*/  FMUL.FTZ R102, R36, R100 ;  /* 0x0000006424667220 */ /* 0x000fcc0000410000 */
[----:B------:R0:W3:Y:S01]  /*1f30*/  MUFU.EX2 R116, R105 ;  /* 0x0000006900747308 */ /* 0x0000e20000000800 */
[----:B----4-:R-:W-:Y:S01]  /*1f40*/  FMUL.FTZ R98, R35, R96 ;  /* 0x0000006023627220 */ /* 0x010fe20000410000 */
[----:B------:R-:W-:-:S03]  /*1f50*/  FMUL.FTZ R102, R103, R102 ;  /* 0x0000006667667220 */ /* 0x000fc60000410000 */
[----:B------:R-:W-:Y:S01]  /*1f60*/  FMUL.FTZ R98, R97, R98 ;  /* 0x0000006261627220 */ /* 0x000fe20000410000 */
[----:B0-----:R-:W-:Y:S01]  /*1f70*/  FADD.FTZ R105, R101, 1 ;  /* 0x3f80000065697421 */ /* 0x001fe20000010000 */
[----:B------:R-:W-:-:S03]  /*1f80*/  FADD.FTZ R101, -R103, 1 ;  /* 0x3f80000067657421 */ /* 0x000fc60000010100 */
[----:B------:R3:W0:Y:S01]  /*1f90*/  MUFU.RCP R114, R105 ;  /* 0x0000006900727308 */ /* 0x0006220000001000 */
[----:B------:R-:W-:Y:S01]  /*1fa0*/  FFMA.FTZ R101, R108, R101, 1 ;  /* 0x3f8000006c657423 */ /* 0x000fe20000010065 */
[----:B------:R-:W-:Y:S01]  /*1fb0*/  FMUL.FTZ R98, R98, R99 ;  /* 0x0000006362627220 */ /* 0x000fe20000410000 */
[----:B------:R-:W-:Y:S02]  /*1fc0*/  IMAD.U32 R18, R18, 0x10000, RZ ;  /* 0x0001000012127824 */ /* 0x000fe400078e00ff */
[----:B------:R-:W-:Y:S01]  /*1fd0*/  FMUL.FTZ R99, R102, R101 ;  /* 0x0000006566637220 */ /* 0x000fe20000410000 */
[----:B-1----:R-:W-:Y:S02]  /*1fe0*/  SHF.L.U32 R102, R19, 0x10, RZ ;  /* 0x0000001013667819 */ /* 0x002fe400000006ff */
[----:B------:R1:W4:Y:S01]  /*1ff0*/  MUFU.RCP R118, R109 ;  /* 0x0000006d00767308 */ /* 0x0003220000001000 */
[----:B---3--:R-:W-:Y:S01]  /*2000*/  FADD.FTZ R105, R112, 1 ;  /* 0x3f80000070697421 */ /* 0x008fe20000010000 */
[----:B------:R-:W-:Y:S01]  /*2010*/  FADD.FTZ R101, -R107, 1 ;  /* 0x3f8000006b657421 */ /* 0x000fe20000010100 */
[----:B------:R-:W-:Y:S01]  /*2020*/  FADD.FTZ R123, R116, 1 ;  /* 0x3f800000747b7421 */ /* 0x000fe20000010000 */
[----:B------:R-:W-:Y:S01]  /*2030*/  FADD.FTZ R112, -R104, 1 ;  /* 0x3f80000068707421 */ /* 0x000fe20000010100 */
[----:B------:R-:W-:Y:S01]  /*2040*/  FMUL.FTZ R19, R38, R102 ;  /* 0x0000006626137220 */ /* 0x000fe20000410000 */
[----:B-1----:R-:W-:-:S02]  /*2050*/  IMAD.U32 R109, R94, 0x10000, RZ ;  /* 0x000100005e6d7824 */ /* 0x002fc400078e00ff */
[----:B------:R-:W-:Y:S01]  /*2060*/  FMUL.FTZ R94, R37, R18 ;  /* 0x00000012255e7220 */ /* 0x000fe20000410000 */
[----:B------:R-:W-:Y:S01]  /*2070*/  FFMA.FTZ R101, R110, R101, 1 ;  /* 0x3f8000006e657423 */ /* 0x000fe20000010065 */
[----:B------:R1:W3:Y:S01]  /*2080*/  MUFU.RCP R122, R105 ;  /* 0x00000069007a7308 */ /* 0x0002e20000001000 */
[----:B------:R-:W-:Y:S01]  /*2090*/  FFMA.FTZ R112, R111, R112, 1 ;  /* 0x3f8000006f707423 */ /* 0x000fe20000010070 */
[----:B------:R-:W-:Y:S01]  /*20a0*/  FMUL.FTZ R94, R107, R94 ;  /* 0x0000005e6b5e7220 */ /* 0x000fe20000410000 */
[----:B------:R-:W-:Y:S01]  /*20b0*/  FMUL.FTZ R19, R104, R19 ;  /* 0x0000001368137220 */ /* 0x000fe20000410000 */
[----:B0-----:R-:W-:-:S04]  /*20c0*/  FADD.FTZ R116, -R114, 1 ;  /* 0x3f80000072747421 */ /* 0x001fc80000010100 */
[----:B------:R2:W0:Y:S01]  /*20d0*/  MUFU.RCP R124, R123 ;  /* 0x0000007b007c7308 */ /* 0x0004220000001000 */
[----:B------:R-:W-:Y:S01]  /*20e0*/  FMUL.FTZ R94, R94, R101 ;  /* 0x000000655e5e7220 */ /* 0x000fe20000410000 */
[----:B-1----:R-:W-:Y:S01]  /*20f0*/  FMUL.FTZ R105, R39, R109 ;  /* 0x0000006d27697220 */ /* 0x002fe20000410000 */
[----:B------:R-:W-:Y:S01]  /*2100*/  FMUL.FTZ R19, R19, R112 ;  /* 0x0000007013137220 */ /* 0x000fe20000410000 */
[----:B------:R-:W-:Y:S01]  /*2110*/  SHF.L.U32 R101, R91, 0x10, RZ ;  /* 0x000000105b657819 */ /* 0x000fe200000006ff */
[----:B------:R-:W-:Y:S02]  /*2120*/  IMAD.U32 R112, R95, 0x10000, RZ ;  /* 0x000100005f707824 */ /* 0x000fe400078e00ff */
[----:B------:R-:W-:Y:S01]  /*2130*/  FFMA.FTZ R116, R113, R116, 1 ;  /* 0x3f80000071747423 */ /* 0x000fe20000010074 */
[----:B------:R-:W-:Y:S01]  /*2140*/  FMUL.FTZ R105, R114, R105 ;  /* 0x0000006972697220 */ /* 0x000fe20000410000 */
[C---:B----4-:R-:W-:Y:S01]  /*2150*/  FADD.FTZ R120, -R118.reuse, 1 ;  /* 0x3f80000076787421 */ /* 0x050fe20000010100 */
[----:B------:R-:W-:Y:S01]  /*2160*/  FMUL.FTZ R91, R101, R112 ;  /* 0x00000070655b7220 */ /* 0x000fe20000410000 */
[----:B--2---:R-:W-:Y:S01]  /*2170*/  SHF.L.U32 R123, R17, 0x10, RZ ;  /* 0x00000010117b7819 */ /* 0x004fe200000006ff */
[----:B------:R-:W-:Y:S01]  /*2180*/  FMUL.FTZ R116, R105, R116 ;  /* 0x0000007469747220 */ /* 0x000fe20000410000 */
[----:B------:R-:W-:Y:S01]  /*2190*/  SHF.L.U32 R105, R93, 0x10, RZ ;  /* 0x000000105d697819 */ /* 0x000fe200000006ff */
[----:B------:R-:W-:Y:S01]  /*21a0*/  FFMA.FTZ R120, R115, R120, 1 ;  /* 0x3f80000073787423 */ /* 0x000fe20000010078 */
[----:B------:R-:W-:Y:S01]  /*21b0*/  FMUL.FTZ R91, R118, R91 ;  /* 0x0000005b765b7220 */ /* 0x000fe20000410000 */
[----:B------:R-:W-:-:S02]  /*21c0*/  IMAD.U32 R119, R16, 0x10000, RZ ;  /* 0x0001000010777824 */ /* 0x000fc400078e00ff */
[----:B---3--:R-:W-:Y:S01]  /*21d0*/  FADD.FTZ R16, -R122, 1 ;  /* 0x3f8000007a107421 */ /* 0x008fe20000010100 */
[----:B------:R-:W-:Y:S01]  /*21e0*/  FMUL.FTZ R17, R105, R123 ;  /* 0x0000007b69117220 */ /* 0x000fe20000410000 */
[----:B------:R-:W-:Y:S01]  /*21f0*/  FMUL.FTZ R91, R91, R120 ;  /* 0x000000785b5b7220 */ /* 0x000fe20000410000 */
[----:B------:R-:W-:Y:S01]  /*2200*/  FMUL.FTZ R93, R92, R119 ;  /* 0x000000775c5d7220 */ /* 0x000fe20000410000 */
[C---:B0-----:R-:W-:Y:S01]  /*2210*/  FADD.FTZ R120, -R124.reuse, 1 ;  /* 0x3f8000007c787421 */ /* 0x041fe20000010100 */
[----:B------:R-:W-:Y:S01]  /*2220*/  FFMA.FTZ R16, R117, R16, 1 ;  /* 0x3f80000075107423 */ /* 0x000fe20000010010 */
[----:B------:R-:W-:Y:S01]  /*2230*/  FMUL.FTZ R17, R124, R17 ;  /* 0x000000117c117220 */ /* 0x000fe20000410000 */
[----:B------:R-:W-:Y:S01]  /*2240*/  FMUL.FTZ R93, R122, R93 ;  /* 0x0000005d7a5d7220 */ /* 0x000fe20000410000 */
[----:B------:R-:W-:-:S03]  /*2250*/  FFMA.FTZ R120, R121, R120, 1 ;  /* 0x3f80000079787423 */ /* 0x000fc60000010078 */
[----:B------:R-:W-:Y:S01]  /*2260*/  FMUL.FTZ R16, R93, R16 ;  /* 0x000000105d107220 */ /* 0x000fe20000410000 */
[----:B------:R-:W-:Y:S01]  /*2270*/  FMUL.FTZ R17, R17, R120 ;  /* 0x0000007811117220 */ /* 0x000fe20000410000 */
[----:B------:R-:W-:Y:S01]  /*2280*/  F2FP.BF16.F32.PACK_AB R98, R99, R98 ;  /* 0x000000626362723e */ /* 0x000fe200000010ff */
[----:B------:R-:W-:Y:S01]  /*2290*/  BAR.SYNC.DEFER_BLOCKING 0x0 ;  /* 0x0000000000007b1d */ /* 0x000fe20000010000 */
[----:B------:R-:W-:Y:S02]  /*22a0*/  F2FP.BF16.F32.PACK_AB R19, R19, R94 ;  /* 0x0000005e1313723e */ /* 0x000fe400000010ff */
[----:B------:R-:W-:Y:S02]  /*22b0*/  F2FP.BF16.F32.PACK_AB R91, R91, R116 ;  /* 0x000000745b5b723e */ /* 0x000fe400000010ff */
[----:B------:R-:W-:Y:S02]  /*22c0*/  F2FP.BF16.F32.PACK_AB R16, R17, R16 ;  /* 0x000000101110723e */ /* 0x000fe400000010ff */
[----:B------:R-:W-:-:S02]  /*22d0*/  PRMT R93, R98, 0x7632, R93 ;  /* 0x00007632625d7816 */ /* 0x000fc4000000005d */
[----:B------:R-:W-:Y:S02]  /*22e0*/  PRMT R17, R19, 0x7632, R17 ;  /* 0x0000763213117816 */ /* 0x000fe40000000011 */
[C---:B------:R-:W-:Y:S02]  /*22f0*/  PRMT R94, R91.reuse, 0x7610, R94 ;  /* 0x000076105b5e7816 */ /* 0x040fe4000000005e */
        /* <DEDUP_REMOVED lines=35> */
[----:B------:R-:W-:-:S05]  /*2530*/  ISETP.GE.AND P6, PT, R74, R95, PT ;  /* 0x0000005f4a00720c */ /* 0x000fca0003fc6270 */
[----:B------:R0:W-:Y:S01]  /*2540*/  @!P5 STG.E.U16 desc[UR16][R16.64], R91 ;  /* 0x0000005b1000d986 */ /* 0x0001e2000c101510 */
[----:B------:R-:W-:-:S03]  /*2550*/  ISETP.GE.AND P5, PT, R75, R95, PT ;  /* 0x0000005f4b00720c */ /* 0x000fc60003fa6270 */
[----:B------:R2:W-:Y:S01]  /*2560*/  @!P1 STG.E.U16 desc[UR16][R16.64+0x40], R93 ;  /* 0x0000405d10009986 */ /* 0x0005e2000c101510 */
[----:B------:R-:W-:-:S03]  /*2570*/  ISETP.GE.AND P1, PT, R76, R95, PT ;  /* 0x0000005f4c00720c */ /* 0x000fc60003f26270 */
[----:B------:R-:W-:Y:S04]  /*2580*/  @!P3 STG.E.U16 desc[UR16][R16.64+0xc0], R125 ;  /* 0x0000c07d1000b986 */ /* 0x000fe8000c101510 */
[----:B------:R-:W-:Y:S04]  /*2590*/  @!P4 STG.E.U16 desc[UR16][R16.64+0x100], R127 ;  /* 0x0001007f1000c986 */ /* 0x000fe8000c101510 */
[----:B------:R-:W-:Y:S04]  /*25a0*/  @!P6 STG.E.U16 desc[UR16][R16.64+0x140], R129 ;  /* 0x000140811000e986 */ /* 0x000fe8000c101510 */
[----:B------:R-:W-:Y:S04]  /*25b0*/  @!P5 STG.E.U16 desc[UR16][R16.64+0x180], R131 ;  /* 0x000180831000d986 */ /* 0x000fe8000c101510 */
[----:B------:R-:W-:Y:S01]  /*25c0*/  @!P1 STG.E.U16 desc[UR16][R16.64+0x1c0], R133 ;  /* 0x0001c08510009986 */ /* 0x000fe2000c101510 */
[----:B-1----:R-:W-:Y:S01]  /*25d0*/  UISETP.NE.U32.AND UP0, UPT, UR6, URZ, UPT ;  /* 0x000000ff0600728c */ /* 0x002fe2000bf05070 */
[----:B------:R-:W-:-:S03]  /*25e0*/  ISETP.GE.AND P2, PT, R71, R95, PT ;  /* 0x0000005f4700720c */ /* 0x000fc60003f46270 */
        /* <DEDUP_REMOVED lines=10> */
[----:B------:R0:W-:Y:S01]  /*2690*/  @!P2 STG.E.U16 desc[UR16][R16.64+0x80], R99 ;  /* 0x000080631000a986 */ /* 0x0001e2000c101510 */
[----:B--2---:R-:W-:Y:S01]  /*26a0*/  FMUL.FTZ R93, R36, R19 ;  /* 0x00000013245d7220 */ /* 0x004fe20000410000 */
[----:B------:R-:W-:Y:S01]  /*26b0*/  FMUL.FTZ R95, R37, R110 ;  /* 0x0000006e255f7220 */ /* 0x000fe20000410000 */
[----:B------:R-:W-:Y:S01]  /*26c0*/  FMUL.FTZ R97, R38, R111 ;  /* 0x0000006f26617220 */ /* 0x000fe20000410000 */
[----:B------:R-:W-:Y:S01]  /*26d0*/  FMUL.FTZ R101, R101, R118 ;  /* 0x0000007665657220 */ /* 0x000fe20000410000 */
[----:B------:R-:W-:Y:S01]  /*26e0*/  FMUL.FTZ R103, R92, R117 ;  /* 0x000000755c677220 */ /* 0x000fe20000410000 */
[----:B------:R-:W-:Y:S01]  /*26f0*/  FMUL.FTZ R105, R105, R124 ;  /* 0x0000007c69697220 */ /* 0x000fe20000410000 */
[----:B0-----:R-:W-:Y:S01]  /*2700*/  FMUL.FTZ R99, R39, R114 ;  /* 0x0000007227637220 */ /* 0x001fe20000410000 */
        /* <DEDUP_REMOVED lines=15> */
[----:B------:R-:W-:Y:S02]  /*2800*/  PRMT R16, R19, 0x7632, R16 ;  /* 0x0000763213107816 */ /* 0x000fe40000000010 */
[----:B------:R-:W-:Y:S02]  /*2810*/  PRMT R17, R18, 0x7632, R17 ;  /* 0x0000763212117816 */ /* 0x000fe40000000011 */
[----:B------:R-:W-:Y:S02]  /*2820*/  PRMT R36, R109, 0x7632, R36 ;  /* 0x000076326d247816 */ /* 0x000fe40000000024 */
[C---:B------:R-:W-:Y:S01]  /*2830*/  PRMT R38, R117.reuse, 0x7610, R38 ;  /* 0x0000761075267816 */ /* 0x040fe20000000026 */
[----:B------:R-:W-:Y:S01]  /*2840*/  STS.U16 [R89], R19 ;  /* 0x0000001359007388 */ /* 0x000fe20000000400 */
[----:B------:R-:W-:-:S02]  /*2850*/  PRMT R92, R117, 0x7632, R92 ;  /* 0x00007632755c7816 */ /* 0x000fc4000000005c */
[----:B------:R-:W1:Y:S01]  /*2860*/  LDC.64 R116, c[0x0][0x430] ;  /* 0x00010c00ff747b82 */ /* 0x000e620000000a00 */
[----:B------:R-:W-:Y:S04]  /*2870*/  STS.U16 [R89+0x2], R16 ;  /* 0x0000021059007388 */ /* 0x000fe80000000400 */
[----:B------:R-:W-:Y:S04]  /*2880*/  STS.U16 [R89+0x4], R18 ;  /* 0x0000041259007388 */ /* 0x000fe80000000400 */
[----:B------:R1:W-:Y:S04]  /*2890*/  STS.U16 [R89+0x6], R17 ;  /* 0x0000061159007388 */ /* 0x0003e80000000400 */
[----:B------:R-:W-:Y:S04]  /*28a0*/  STS.U16 [R89+0x8], R109 ;  /* 0x0000086d59007388 */ /* 0x000fe80000000400 */
[----:B------:R-:W-:Y:S04]  /*28b0*/  STS.U16 [R89+0xa], R36 ;  /* 0x00000a2459007388 */ /* 0x000fe80000000400 */
[----:B------:R-:W-:Y:S01]  /*28c0*/  STS.U16 [R89+0xc], R38 ;  /* 0x00000c2659007388 */ /* 0x000fe20000000400 */
[----:B-1----:R-:W-:-:S03]  /*28d0*/  IMAD.WIDE.U32 R16, R116, UR18, R2 ;  /* 0x0000001274107c25 */ /* 0x002fc6000f8e0002 */
[----:B------:R-:W-:Y:S01]  /*28e0*/  STS.U16 [R89+0xe], R92 ;  /* 0x00000e5c59007388 */ /* 0x000fe20000000400 */
[----:B------:R-:W-:-:S03]  /*28f0*/  NOP ;  /* 0x0000000000007918 */ /* 0x000fc60000000000 */
[----:B------:R-:W-:Y:S01]  /*2900*/  LDS.U16 R19, [R88] ;  /* 0x0000000058137984 */ /* 0x000fe20000000400 */
[----:B------:R-:W-:-:S03]  /*2910*/  IMAD R17, R117, UR18, R17 ;  /* 0x0000001275117c24 */ /* 0x000fc6000f8e0211 */
[----:B------:R-:W-:Y:S01]  /*2920*/  LDS.U16 R35, [R87+0x40] ;  /* 0x0000400057237984 */ /* 0x000fe20000000400 */
[----:B0-----:R-:W-:-:S03]  /*2930*/  IMAD.WIDE.U32 R16, R41, R118, R16 ;  /* 0x0000007629107225 */ /* 0x001fc600078e0010 */
[----:B------:R-:W-:Y:S01]  /*2940*/  LDS.U16 R37, [R80+0x80] ;  /* 0x0000800050257984 */ /* 0x000fe20000000400 */
[----:B------:R-:W-:Y:S01]  /*2950*/  IMAD R18, R41, R119, R17 ;  /* 0x0000007729127224 */ /* 0x000fe200078e0211 */
        /* <DEDUP_REMOVED lines=28> */
.L_x_8862:
[----:B------:R-:W-:Y:S01]  /*2b20*/  SHF.L.U32 R102, R32, 0x10, RZ ;  /* 0x0000001020667819 */ /* 0x000fe200000006ff */
        /* <DEDUP_REMOVED lines=10> */
[----:B0-----:R-:W-:Y:S01]  /*2bd0*/  IMAD.U32 R113, R34, 0x10000, RZ ;  /* 0x0001000022717824 */ /* 0x001fe200078e00ff */
        /* <DEDUP_REMOVED lines=40> */
[----:B------:R-:W-:Y:S01]  /*2e60*/  ISETP.GE.AND P1, PT, R60, R81, PT ;  /* 0x000000513c00720c */ /* 0x000fe20003f26270 */
[C---:B------:R-:W-:Y:S01]  /*2e70*/  VIADD R133, R78.reuse, 0xfffffffe ;  /* 0xfffffffe4e857836 */ /* 0x040fe20000000000 */
[----:B------:R-:W-:Y:S01]  /*2e80*/  ISETP.NE.AND P0, PT, R78, 0x1, PT ;  /* 0x000000014e00780c */ /* 0x000fe20003f05270 */
[----:B------:R-:W-:Y:S01]  /*2e90*/  FMUL.FTZ R135, R113, R102 ;  /* 0x0000006671877220 */ /* 0x000fe20000410000 */
[----:B------:R-:W-:Y:S01]  /*2ea0*/  P2R R176, PR, RZ, 0x2 ;  /* 0x00000002ffb07803 */ /* 0x000fe20000000000 */
[----:B------:R-:W-:Y:S01]  /*2eb0*/  FMUL.FTZ R137, R115, R104 ;  /* 0x0000006873897220 */ /* 0x000fe20000410000 */
[----:B------:R-:W-:Y:S01]  /*2ec0*/  IADD3 R18, P1, PT, R2, R6, RZ ;  /* 0x0000000602127210 */ /* 0x000fe20007f3e0ff */
[----:B------:R-:W1:Y:S01]  /*2ed0*/  LDC.64 R28, c[0x0][0x440] ;  /* 0x00011000ff1c7b82 */ /* 0x000e620000000a00 */
[----:B------:R-:W-:Y:S01]  /*2ee0*/  SHF.L.U32 R144, R78, 0x8, RZ ;  /* 0x000000084e907819 */ /* 0x000fe200000006ff */
[----:B------:R-:W-:Y:S01]  /*2ef0*/  FMUL.FTZ R138, R117, R106 ;  /* 0x0000006a758a7220 */ /* 0x000fe20000410000 */
[----:B------:R-:W-:Y:S01]  /*2f00*/  IADD3 R16, P2, PT, R2, R4, RZ ;  /* 0x0000000402107210 */ /* 0x000fe20007f5e0ff */
[----:B------:R-:W-:Y:S01]  /*2f10*/  FMUL.FTZ R139, R119, R108 ;  /* 0x0000006c778b7220 */ /* 0x000fe20000410000 */
[----:B------:R-:W-:Y:S01]  /*2f20*/  ISETP.EQ.AND P0, PT, R10, RZ, P0 ;  /* 0x000000ff0a00720c */ /* 0x000fe20000702270 */
[----:B------:R-:W-:Y:S01]  /*2f30*/  FMUL.FTZ R140, R121, R110 ;  /* 0x0000006e798c7220 */ /* 0x000fe20000410000 */
[C---:B------:R-:W-:Y:S01]  /*2f40*/  LOP3.LUT R177, R2.reuse, 0x100, RZ, 0xc0, !PT ;  /* 0x0000010002b17812 */ /* 0x040fe200078ec0ff */
[----:B------:R-:W2:Y:S01]  /*2f50*/  LDC.64 R26, c[0x0][0x3c0] ;  /* 0x0000f000ff1a7b82 */ /* 0x000ea20000000a00 */
[----:B------:R-:W-:Y:S01]  /*2f60*/  IADD3 R178, PT, PT, R2, R10, RZ ;  /* 0x0000000a02b27210 */ /* 0x000fe20007ffe0ff */
[----:B------:R-:W-:Y:S01]  /*2f70*/  FMUL.FTZ R141, R123, R112 ;  /* 0x000000707b8d7220 */ /* 0x000fe20000410000 */
[----:B------:R-:W-:Y:S01]  /*2f80*/  FMUL.FTZ R142, R125, R114 ;  /* 0x000000727d8e7220 */ /* 0x000fe20000410000 */
[----:B------:R-:W-:Y:S01]  /*2f90*/  FMUL.FTZ R143, R129, R116 ;  /* 0x00000074818f7220 */ /* 0x000fe20000410000 */
[----:B------:R-:W-:Y:S01]  /*2fa0*/  P2R R179, PR, RZ, 0x1 ;  /* 0x00000001ffb37803 */ /* 0x000fe20000000000 */
[----:B------:R-:W-:Y:S01]  /*2fb0*/  IMAD.X R19, RZ, RZ, R77, P1 ;  /* 0x000000ffff137224 */ /* 0x000fe200008e064d */
[----:B------:R-:W-:Y:S01]  /*2fc0*/  MOV R92, RZ ;  /* 0x000000ff005c7202 */ /* 0x000fe20000000f00 */
[----:B------:R-:W3:Y:S01]  /*2fd0*/  LDC.64 R24, c[0x0][0x3e0] ;  /* 0x0000f800ff187b82 */ /* 0x000ee20000000a00 */
[----:B------:R-:W-:Y:S01]  /*2fe0*/  LOP3.LUT R144, R144, 0x100, RZ, 0xc0, !PT ;  /* 0x0000010090907812 */ /* 0x000fe200078ec0ff */
[----:B------:R-:W4:Y:S01]  /*2ff0*/  LDCU UR7, c[0x0][0x394] ;  /* 0x00007280ff0777ac */ /* 0x000f220008000800 */
[----:B------:R-:W-:Y:S01]  /*3000*/  IADD3.X R17, PT, PT, RZ, R52, RZ, P2, !PT ;  /* 0x00000034ff117210 */ /* 0x000fe200017fe4ff */
[----:B------:R-:W0:Y:S04]  /*3010*/  LDCU UR13, c[0x0][0x38c] ;  /* 0x00007180ff0d77ac */ /* 0x000e280008000800 */
[----:B------:R-:W0:Y:S01]  /*3020*/  LDC.64 R22, c[0x0][0x4d0] ;  /* 0x00013400ff167b82 */ /* 0x000e220000000a00 */
[----:B------:R-:W0:Y:S01]  /*3030*/  LDCU UR12, c[0x0][0x388] ;  /* 0x00007100ff0c77ac */ /* 0x000e220008000800 */
[----:B------:R-:W0:Y:S06]  /*3040*/  LDCU.64 UR8, c[0x0][0x538] ;  /* 0x0000a700ff0877ac */ /* 0x000e2c0008000a00 */
[----:B------:R-:W0:Y:S01]  /*3050*/  LDC.64 R20, c[0x0][0x4f0] ;  /* 0x00013c00ff147b82 */ /* 0x000e220000000a00 */
[----:B------:R-:W0:Y:S01]  /*3060*/  LDCU.64 UR10, c[0x0][0x540] ;  /* 0x0000a800ff0a77ac */ /* 0x000e220008000a00 */
[----:B------:R-:W-:-:S05]  /*3070*/  UMOV UR4, URZ ;  /* 0x000000ff00047c82 */ /* 0x000fca0008000000 */
.L_x_8885:
[----:B------:R-:W-:Y:S01]  /*3080*/  MOV R36, R60 ;  /* 0x0000003c00247202 */ /* 0x000fe20000000f00 */
[----:B------:R-:W-:Y:S01]  /*3090*/  IMAD.MOV.U32 R37, RZ, RZ, RZ ;  /* 0x000000ffff257224 */ /* 0x000fe200078e00ff */
[----:B------:R-:W-:Y:S02]  /*30a0*/  MOV R34, R8 ;  /* 0x0000000800227202 */ /* 0x000fe40000000f00 */
[----:B------:R-:W-:Y:S01]  /*30b0*/  MOV R35, R47 ;  /* 0x0000002f00237202 */ /* 0x000fe20000000f00 */
[----:B--2---:R-:W-:Y:S01]  /*30c0*/  IMAD.WIDE.U32 R32, R26, UR4, R36 ;  /* 0x000000041a207c25 */ /* 0x004fe2000f8e0024 */
[----:B------:R-:W-:Y:S02]  /*30d0*/  ISETP.NE.AND P5, PT, R176, RZ, PT ;  /* 0x000000ffb000720c */ /* 0x000fe40003fa5270 */
[----:B------:R-:W-:Y:S01]  /*30e0*/  ISETP.GE.AND P3, PT, R73, R81, PT ;  /* 0x000000514900720c */ /* 0x000fe20003f66270 */
[----:B------:R-:W-:Y:S01]  /*30f0*/  IMAD R0, R27, UR4, R33 ;  /* 0x000000041b007c24 */ /* 0x000fe2000f8e0221 */
[----:B------:R-:W-:Y:S01]  /*3100*/  LEA R38, P1, R32, R45, 0x1 ;  /* 0x0000002d20267211 */ /* 0x000fe200078208ff */
[----:B0-----:R-:W-:Y:S01]  /*3110*/  IMAD.WIDE.U32 R130, R30, UR4, R34 ;  /* 0x000000041e827c25 */ /* 0x001fe2000f8e0022 */
[----:B------:R-:W-:-:S02]  /*3120*/  ISETP.GE.AND P4, PT, R74, R81, PT ;  /* 0x000000514a00720c */ /* 0x000fc40003f86270 */
        /* <DEDUP_REMOVED lines=9> */
[-C--:B------:R-:W-:Y:S01]  /*31c0*/  ISETP.GE.AND P0, PT, R70, R81.reuse, PT ;  /* 0x000000514600720c */ /* 0x080fe20003f06270 */
[----:B------:R-:W3:Y:S01]  /*31d0*/  @!P3 LDG.E.U16 R131, desc[UR16][R38.64+0x100] ;  /* 0x000100102683b981 */ /* 0x000ee2000c1e1500 */
[----:B------:R-:W-:Y:S02]  /*31e0*/  LEA.HI.X R35, R126, R54, R33, 0x1, P2 ;  /* 0x000000367e237211 */ /* 0x000fe400010f0c21 */
[-C--:B------:R-:W-:Y:S01]  /*31f0*/  ISETP.GE.AND P2, PT, R72, R81.reuse, PT ;  /* 0x000000514800720c */ /* 0x080fe20003f46270 */
[----:B------:R-:W5:Y:S01]  /*3200*/  @!P1 LDG.E.U16 R32, desc[UR16][R38.64+0x80] ;  /* 0x0000801026209981 */ /* 0x000f62000c1e1500 */
[-C--:B------:R-:W-:Y:S02]  /*3210*/  ISETP.GE.AND P5, PT, R75, R81.reuse, PT ;  /* 0x000000514b00720c */ /* 0x080fe40003fa6270 */
[----:B------:R-:W-:Y:S01]  /*3220*/  ISETP.GE.AND P6, PT, R76, R81, PT ;  /* 0x000000514c00720c */ /* 0x000fe20003fc6270 */
[----:B----4-:R-:W4:Y:S04]  /*3230*/  @!P4 LDG.E.U16 R145, desc[UR16][R38.64+0x140] ;  /* 0x000140102691c981 */ /* 0x010f28000c1e1500 */
[----:B------:R-:W3:Y:S04]  /*3240*/  @!P0 LDG.E.U16 R0, desc[UR16][R38.64+0x40] ;  /* 0x0000401026008981 */ /* 0x000ee8000c1e1500 */
[----:B------:R-:W4:Y:S04]  /*3250*/  @!P2 LDG.E.U16 R130, desc[UR16][R38.64+0xc0] ;  /* 0x0000c0102682a981 */ /* 0x000f28000c1e1500 */
[----:B------:R-:W4:Y:S04]  /*3260*/  @!P5 LDG.E.U16 R146, desc[UR16][R38.64+0x180] ;  /* 0x000180102692d981 */ /* 0x000f28000c1e1500 */
[----:B------:R-:W4:Y:S01]  /*3270*/  @!P6 LDG.E.U16 R147, desc[UR16][R38.64+0x1c0] ;  /* 0x0001c0102693e981 */ /* 0x000f22000c1e1500 */
[----:B------:R-:W-:-:S02]  /*3280*/  P2R R148, PR, RZ, 0x1 ;  /* 0x00000001ff947803 */ /* 0x000fc40000000000 */
[----:B------:R-:W-:Y:S01]  /*3290*/  ISETP.NE.AND P0, PT, R176, RZ, PT ;  /* 0x000000ffb000720c */ /* 0x000fe20003f05270 */
[----:B------:R-:W-:Y:S02]  /*32a0*/  IMAD.MOV.U32 R33, RZ, RZ, RZ ;  /* 0x000000ffff217224 */ /* 0x000fe400078e00ff */
[----:B------:R-:W-:Y:S01]  /*32b0*/  HFMA2 R127, -RZ, RZ, 0, 0 ;  /* 0x00000000ff7f7431 */ /* 0x000fe200000001ff */
[----:B------:R0:W4:Y:S09]  /*32c0*/  LDG.E R126, desc[UR16][R36.64] ;  /* 0x00000010247e7981 */ /* 0x000132000c1e1900 */
[----:B--2---:R-:W-:-:S02]  /*32d0*/  @!P0 PRMT R33, R149, 0x5410, RZ ;  /* 0x0000541095218816 */ /* 0x004fc400000000ff */
[----:B------:R-:W-:Y:S02]  /*32e0*/  ISETP.NE.AND P0, PT, R148, RZ, PT ;  /* 0x000000ff9400720c */ /* 0x000fe40003f05270 */
[----:B-----5:R-:W-:Y:S01]  /*32f0*/  @!P1 PRMT R127, R32, 0x5410, RZ ;  /* 0x00005410207f9816 */ /* 0x020fe200000000ff */
[----:B------:R-:W-:-:S10]  /*3300*/  IMAD.MOV.U32 R32, RZ, RZ, RZ ;  /* 0x000000ffff207224 */ /* 0x000fd400078e00ff */
[----:B---3--:R-:W-:Y:S02]  /*3310*/  @!P0 PRMT R33, R33, 0x5410, R0 ;  /* 0x0000541021218816 */ /* 0x008fe40000000000 */
[----:B------:R-:W-:Y:S02]  /*3320*/  MOV R0, RZ ;  /* 0x000000ff00007202 */ /* 0x000fe40000000f00 */
[----:B------:R-:W-:Y:S02]  /*3330*/  @!P3 PRMT R0, R131, 0x5410, RZ ;  /* 0x000054108300b816 */ /* 0x000fe400000000ff */
[----:B----4-:R-:W-:Y:S02]  /*3340*/  @!P2 PRMT R127, R127, 0x5410, R130 ;  /* 0x000054107f7fa816 */ /* 0x010fe40000000082 */
[----:B------:R-:W-:Y:S02]  /*3350*/  @!P5 PRMT R32, R146, 0x5410, RZ ;  /* 0x000054109220d816 */ /* 0x000fe400000000ff */
[----:B0-----:R-:W-:-:S02]  /*3360*/  PRMT R37, R33, 0x7632, R37 ;  /* 0x0000763221257816 */ /* 0x001fc40000000025 */
[----:B------:R-:W-:Y:S02]  /*3370*/  @!P4 PRMT R0, R0, 0x5410, R145 ;  /* 0x000054100000c816 */ /* 0x000fe40000000091 */
[----:B------:R-:W-:Y:S02]  /*3380*/  PRMT R39, R127, 0x7632, R39 ;  /* 0x000076327f277816 */ /* 0x000fe40000000027 */
[----:B------:R-:W-:Y:S01]  /*3390*/  @!P6 PRMT R32, R32, 0x5410, R147 ;  /* 0x000054102020e816 */ /* 0x000fe20000000093 */
[----:B------:R0:W-:Y:S01]  /*33a0*/  STS.U16 [R88], R33 ;  /* 0x0000002158007388 */ /* 0x0001e20000000400 */
[----:B------:R-:W-:Y:S02]  /*33b0*/  PRMT R38, R0, 0x7632, R38 ;  /* 0x0000763200267816 */ /* 0x000fe40000000026 */
[----:B------:R-:W-:Y:S01]  /*33c0*/  PRMT R130, R32, 0x7632, R130 ;  /* 0x0000763220827816 */ /* 0x000fe20000000082 */
        /* <DEDUP_REMOVED lines=9> */
[----:B-1----:R-:W-:-:S03]  /*3460*/  HFMA2 R37, -RZ, RZ, 0, 0 ;  /* 0x00000000ff257431 */ /* 0x002fc600000001ff */
[----:B------:R-:W4:Y:S04]  /*3470*/  @!P2 LDG.E.U16 R36, desc[UR16][R34.64+0xc0] ;  /* 0x0000c0102224a981 */ /* 0x000f28000c1e1500 */
[----:B--2---:R-:W2:Y:S04]  /*3480*/  @!P0 LDG.E.U16 R32, desc[UR16][R34.64+0x40] ;  /* 0x0000401022208981 */ /* 0x004ea8000c1e1500 */
[----:B------:R-:W5:Y:S04]  /*3490*/  @!P5 LDG.E.U16 R127, desc[UR16][R34.64+0x180] ;  /* 0x00018010227fd981 */ /* 0x000f68000c1e1500 */
[----:B------:R-:W2:Y:S04]  /*34a0*/  @!P4 LDG.E.U16 R39, desc[UR16][R34.64+0x140] ;  /* 0x000140102227c981 */ /* 0x000ea8000c1e1500 */
[----:B------:R-:W2:Y:S01]  /*34b0*/  @!P6 LDG.E.U16 R131, desc[UR16][R34.64+0x1c0] ;  /* 0x0001c0102283e981 */ /* 0x000ea2000c1e1500 */
[----:B------:R-:W-:-:S03]  /*34c0*/  IMAD.MOV.U32 R38, RZ, RZ, RZ ;  /* 0x000000ffff267224 */ /* 0x000fc600078e00ff */
[----:B------:R-:W0:Y:S04]  /*34d0*/  LDS.U16 R150, [R89] ;  /* 0x0000000059967984 */ /* 0x000e280000000400 */
[----:B------:R-:W1:Y:S04]  /*34e0*/  LDS.U16 R152, [R89+0x2] ;  /* 0x0000020059987984 */ /* 0x000e680000000400 */
[----:B------:R-:W-:Y:S04]  /*34f0*/  LDS.U16 R149, [R89+0x4] ;  /* 0x0000040059957984 */ /* 0x000fe80000000400 */
[----:B------:R-:W1:Y:S04]  /*3500*/  LDS.U16 R154, [R89+0x6] ;  /* 0x00000600599a7984 */ /* 0x000e680000000400 */
[----:B------:R-:W-:Y:S04]  /*3510*/  LDS.U16 R151, [R89+0x8] ;  /* 0x0000080059977984 */ /* 0x000fe80000000400 */
[----:B------:R-:W-:Y:S04]  /*3520*/  LDS.U16 R156, [R89+0xa] ;  /* 0x00000a00599c7984 */ /* 0x000fe80000000400 */
[----:B------:R-:W1:Y:S04]  /*3530*/  LDS.U16 R153, [R89+0xc] ;  /* 0x00000c0059997984 */ /* 0x000e680000000400 */
[----:B------:R-:W1:Y:S01]  /*3540*/  LDS.U16 R158, [R89+0xe] ;  /* 0x00000e00599e7984 */ /* 0x000e620000000400 */
[----:B---3--:R-:W-:-:S02]  /*3550*/  @!P1 PRMT R37, R33, 0x5410, RZ ;  /* 0x0000541021259816 */ /* 0x008fc400000000ff */
[----:B------:R-:W-:Y:S01]  /*3560*/  ISETP.GE.AND P1, PT, R60, R81, PT ;  /* 0x000000513c00720c */ /* 0x000fe20003f26270 */
[----:B------:R-:W3:-:S12]  /*3570*/  @!P3 LDG.E.U16 R33, desc[UR16][R34.64+0x100] ;  /* 0x000100102221b981 */ /* 0x000ed8000c1e1500 */
[----:B------:R0:W3:Y:S01]  /*3580*/  @!P1 LDG.E.U16 R0, desc[UR16][R34.64] ;  /* 0x0000001022009981 */ /* 0x0000e2000c1e1500 */
[----:B----4-:R-:W-:Y:S02]  /*3590*/  @!P2 PRMT R37, R37, 0x5410, R36 ;  /* 0x000054102525a816 */ /* 0x010fe40000000024 */
[----:B------:R-:W-:Y:S02]  /*35a0*/  MOV R36, RZ ;  /* 0x000000ff00247202 */ /* 0x000fe40000000f00 */
[----:B-----5:R-:W-:-:S04]  /*35b0*/  @!P5 PRMT R38, R127, 0x5410, RZ ;  /* 0x000054107f26d816 */ /* 0x020fc800000000ff */
[----:B--2---:R-:W-:Y:S02]  /*35c0*/  @!P6 PRMT R38, R38, 0x5410, R131 ;  /* 0x000054102626e816 */ /* 0x004fe40000000083 */
[----:B0-----:R-:W-:Y:S01]  /*35d0*/  PRMT R34, R37, 0x7632, R34 ;  /* 0x0000763225227816 */ /* 0x001fe20000000022 */
[----:B------:R-:W0:Y:S01]  /*35e0*/  S2UR UR6, SR_CgaCtaId ;  /* 0x00000000000679c3 */ /* 0x000e220000008800 */
[----:B------:R-:W-:Y:S01]  /*35f0*/  UMOV UR5, 0x400 ;  /* 0x0000040000057882 */ /* 0x000fe20000000000 */
[----:B------:R-:W-:Y:S01]  /*3600*/  IADD3 R131, PT, PT, R177, UR4, RZ ;  /* 0x00000004b1837c10 */ /* 0x000fe2000fffe0ff */
[----:B------:R-:W-:Y:S01]  /*3610*/  IMAD.U32 R150, R150, 0x10000, RZ ;  /* 0x0001000096967824 */ /* 0x000fe200078e00ff */
[----:B-1----:R-:W-:Y:S01]  /*3620*/  SHF.L.U32 R152, R152, 0x10, RZ ;  /* 0x0000001098987819 */ /* 0x002fe200000006ff */
[----:B------:R-:W-:Y:S01]  /*3630*/  IMAD.U32 R154, R154, 0x10000, RZ ;  /* 0x000100009a9a7824 */ /* 0x000fe200078e00ff */
[----:B------:R-:W-:Y:S01]  /*3640*/  SHF.L.U32 R149, R149, 0x10, RZ ;  /* 0x0000001095957819 */ /* 0x000fe200000006ff */
[----:B------:R-:W-:Y:S01]  /*3650*/  IMAD.U32 R153, R153, 0x10000, RZ ;  /* 0x0001000099997824 */ /* 0x000fe200078e00ff */
[----:B------:R-:W-:-:S02]  /*3660*/  SHF.L.U32 R151, R151, 0x10, RZ ;  /* 0x0000001097977819 */ /* 0x000fc400000006ff */
[----:B------:R-:W-:Y:S02]  /*3670*/  SHF.L.U32 R156, R156, 0x10, RZ ;  /* 0x000000109c9c7819 */ /* 0x000fe400000006ff */
[----:B------:R-:W-:Y:S01]  /*3680*/  SHF.L.U32 R158, R158, 0x10, RZ ;  /* 0x000000109e9e7819 */ /* 0x000fe200000006ff */
[----:B0-----:R-:W-:Y:S01]  /*3690*/  ULEA UR5, UR6, UR5, 0x18 ;  /* 0x0000000506057291 */ /* 0x001fe2000f8ec0ff */
[----:B------:R-:W-:Y:S01]  /*36a0*/  BSSY.RECONVERGENT B0, `(.L_x_8864) ;  /* 0x0000052000007945 */ /* 0x000fe20003800200 */
[----:B------:R-:W-:Y:S01]  /*36b0*/  FMUL.FTZ R166, R135, R150 ;  /* 0x0000009687a67220 */ /* 0x000fe20000410000 */
[----:B------:R-:W-:Y:S01]  /*36c0*/  FMUL.FTZ R161, R137, R152 ;  /* 0x0000009889a17220 */ /* 0x000fe20000410000 */
[----:B------:R-:W-:Y:S01]  /*36d0*/  FMUL.FTZ R159, R139, R154 ;  /* 0x0000009a8b9f7220 */ /* 0x000fe20000410000 */
[----:B------:R-:W-:Y:S01]  /*36e0*/  FMUL.FTZ R164, R140, R151 ;  /* 0x000000978ca47220 */ /* 0x000fe20000410000 */
[----:B------:R-:W-:Y:S01]  /*36f0*/  FMUL.FTZ R162, R142, R153 ;  /* 0x000000998ea27220 */ /* 0x000fe20000410000 */
[----:B---3--:R-:W-:Y:S01]  /*3700*/  @!P3 PRMT R36, R33, 0x5410, RZ ;  /* 0x000054102124b816 */ /* 0x008fe200000000ff */
[----:B------:R-:W-:-:S03]  /*3710*/  HFMA2 R33, -RZ, RZ, 0, 0 ;  /* 0x00000000ff217431 */ /* 0x000fc600000001ff */
[----:B------:R-:W-:Y:S02]  /*3720*/  @!P4 PRMT R36, R36, 0x5410, R39 ;  /* 0x000054102424c816 */ /* 0x000fe40000000027 */
[----:B------:R-:W-:-:S04]  /*3730*/  @!P1 PRMT R33, R0, 0x5410, RZ ;  /* 0x0000541000219816 */ /* 0x000fc800000000ff */
[----:B------:R-:W-:-:S04]  /*3740*/  @!P0 PRMT R33, R33, 0x5410, R32 ;  /* 0x0000541021218816 */ /* 0x000fc80000000020 */
[----:B------:R-:W-:Y:S01]  /*3750*/  PRMT R0, R33, 0x7632, R0 ;  /* 0x0000763221007816 */ /* 0x000fe20000000000 */
[----:B------:R-:W-:Y:S01]  /*3760*/  STS.U16 [R88+0x210], R33 ;  /* 0x0002102158007388 */ /* 0x000fe20000000400 */
[----:B------:R-:W-:Y:S02]  /*3770*/  PRMT R35, R36, 0x7632, R35 ;  /* 0x0000763224237816 */ /* 0x000fe40000000023 */
[----:B------:R-:W-:Y:S01]  /*3780*/  PRMT R39, R38, 0x7632, R39 ;  /* 0x0000763226277816 */ /* 0x000fe20000000027 */
        /* <DEDUP_REMOVED lines=12> */
[----:B------:R-:W-:Y:S04]  /*3850*/  LDS.U16 R38, [R89+0x21a] ;  /* 0x00021a0059267984 */ /* 0x000fe80000000400 */
[----:B------:R-:W-:Y:S04]  /*3860*/  LDS.U16 R39, [R89+0x21c] ;  /* 0x00021c0059277984 */ /* 0x000fe80000000400 */
        /* <DEDUP_REMOVED lines=8> */
[----:B------:R-:W-:Y:S01]  /*38f0*/  FMUL.FTZ R148, R129, R32 ;  /* 0x0000002081947220 */ /* 0x000fe20000410000 */
[----:B------:R-:W0:Y:S01]  /*3900*/  MUFU.EX2 R145, R145 ;  /* 0x0000009100917308 */ /* 0x000e220000000800 */
[C---:B------:R-:W-:Y:S02]  /*3910*/  ISETP.NE.AND P1, PT, R10.reuse, RZ, PT ;  /* 0x000000ff0a00720c */ /* 0x040fe40003f25270 */
[----:B------:R-:W-:Y:S01]  /*3920*/  ISETP.NE.AND P0, PT, R10, 0x1f, PT ;  /* 0x0000001f0a00780c */ /* 0x000fe20003f05270 */
[----:B------:R-:W0:Y:S01]  /*3930*/  MUFU.EX2 R0, R0 ;  /* 0x0000000000007308 */ /* 0x000e220000000800 */
[----:B------:R-:W-:-:S03]  /*3940*/  SEL R146, R131, R58, !P1 ;  /* 0x0000003a83927207 */ /* 0x000fc60004800000 */
[----:B------:R-:W0:Y:S01]  /*3950*/  MUFU.EX2 R127, R127 ;  /* 0x0000007f007f7308 */ /* 0x000e220000000800 */
[----:B------:R-:W-:-:S03]  /*3960*/  LEA R160, R146, UR5, 0x2 ;  /* 0x0000000592a07c11 */ /* 0x000fc6000f8e10ff */
[----:B------:R-:W0:Y:S04]  /*3970*/  MUFU.EX2 R130, R130 ;  /* 0x0000008200827308 */ /* 0x000e280000000800 */
[----:B------:R-:W5:Y:S04]  /*3980*/  MUFU.EX2 R147, R147 ;  /* 0x0000009300937308 */ /* 0x000f680000000800 */
[----:B------:R-:W5:Y:S01]  /*3990*/  MUFU.EX2 R148, R148 ;  /* 0x0000009400947308 */ /* 0x000f620000000800 */
[-C--:B------:R-:W-:Y:S01]  /*39a0*/  FMUL.FTZ R155, R121, R32.reuse ;  /* 0x00000020799b7220 */ /* 0x080fe20000410000 */
[----:B------:R-:W-:Y:S01]  /*39b0*/  FMUL.FTZ R157, R123, R32 ;  /* 0x000000207b9d7220 */ /* 0x000fe20000410000 */
[----:B-1----:R-:W-:Y:S01]  /*39c0*/  SHF.L.U32 R32, R33, 0x10, RZ ;  /* 0x0000001021207819 */ /* 0x002fe200000006ff */
[----:B--2---:R-:W-:Y:S01]  /*39d0*/  IMAD.U32 R34, R34, 0x10000, RZ ;  /* 0x0001000022227824 */ /* 0x004fe200078e00ff */
[----:B---3--:R-:W-:Y:S01]  /*39e0*/  SHF.L.U32 R170, R35, 0x10, RZ ;  /* 0x0000001023aa7819 */ /* 0x008fe200000006ff */
[----:B0-----:R0:W-:Y:S01]  /*39f0*/  STS [R160+0xe98], R145 ;  /* 0x000e9891a0007388 */ /* 0x0011e20000000800 */
[----:B----4-:R-:W-:Y:S01]  /*3a00*/  SHF.L.U32 R36, R36, 0x10, RZ ;  /* 0x0000001024247819 */ /* 0x010fe200000006ff */
[----:B-----5:R-:W-:Y:S01]  /*3a10*/  IMAD.U32 R172, R37, 0x10000, RZ ;  /* 0x0001000025ac7824 */ /* 0x020fe200078e00ff */
[----:B------:R-:W-:Y:S01]  /*3a20*/  SHF.L.U32 R174, R38, 0x10, RZ ;  /* 0x0000001026ae7819 */ /* 0x000fe200000006ff */
[----:B------:R-:W-:Y:S01]  /*3a30*/  IMAD.U32 R182, R163, 0x10000, RZ ;  /* 0x00010000a3b67824 */ /* 0x000fe200078e00ff */
[----:B------:R-:W-:Y:S01]  /*3a40*/  SHF.L.U32 R180, R39, 0x10, RZ ;  /* 0x0000001027b47819 */ /* 0x000fe200000006ff */
[----:B------:R1:W2:Y:S01]  /*3a50*/  MUFU.EX2 R131, R155 ;  /* 0x0000009b00837308 */ /* 0x0002a20000000800 */
[----:B------:R-:W-:Y:S01]  /*3a60*/  FMUL.FTZ R168, R93, R34 ;  /* 0x000000225da87220 */ /* 0x000fe20000410000 */
[----:B------:R-:W-:Y:S01]  /*3a70*/  FMUL.FTZ R163, R91, R32 ;  /* 0x000000205ba37220 */ /* 0x000fe20000410000 */
[----:B------:R-:W-:Y:S01]  /*3a80*/  FMUL.FTZ R165, R95, R170 ;  /* 0x000000aa5fa57220 */ /* 0x000fe20000410000 */
[----:B------:R3:W4:Y:S01]  /*3a90*/  MUFU.EX2 R146, R157 ;  /* 0x0000009d00927308 */ /* 0x0007220000000800 */
[----:B0-----:R-:W-:Y:S01]  /*3aa0*/  FMUL.FTZ R160, R138, R149 ;  /* 0x000000958aa07220 */ /* 0x001fe20000410000 */
[----:B------:R-:W-:Y:S01]  /*3ab0*/  FMUL.FTZ R38, R97, R36 ;  /* 0x0000002461267220 */ /* 0x000fe20000410000 */
[----:B------:R-:W-:Y:S01]  /*3ac0*/  FMUL.FTZ R39, R99, R172 ;  /* 0x000000ac63277220 */ /* 0x000fe20000410000 */
[----:B------:R-:W-:Y:S01]  /*3ad0*/  FMUL.FTZ R34, R101, R174 ;  /* 0x000000ae65227220 */ /* 0x000fe20000410000 */
[----:B-1----:R-:W-:Y:S01]  /*3ae0*/  FMUL.FTZ R155, R143, R158 ;  /* 0x0000009e8f9b7220 */ /* 0x002fe20000410000 */
[----:B------:R-:W-:Y:S01]  /*3af0*/  FMUL.FTZ R35, R103, R180 ;  /* 0x000000b467237220 */ /* 0x000fe20000410000 */
[----:B------:R-:W-:Y:S01]  /*3b00*/  FMUL.FTZ R182, R105, R182 ;  /* 0x000000b669b67220 */ /* 0x000fe20000410000 */
[----:B---3--:R-:W-:Y:S01]  /*3b10*/  FMUL.FTZ R157, R141, R156 ;  /* 0x0000009c8d9d7220 */ /* 0x008fe20000410000 */
[----:B------:R-:W-:Y:S06]  /*3b20*/  BAR.SYNC.DEFER_BLOCKING 0x0 ;  /* 0x0000000000007b1d */ /* 0x000fec0000010000 */
[----:B--2---:R-:W-:Y:S05]  /*3b30*/  @P0 BRA `(.L_x_8865) ;  /* 0x00000000001c0947 */ /* 0x004fea0003800000 */
[----:B------:R-:W-:Y:S02]  /*3b40*/  ISETP.NE.AND P0, PT, R78, UR7, PT ;  /* 0x000000074e007c0c */ /* 0x000fe4000bf05270 */
[----:B------:R-:W-:-:S11]  /*3b50*/  MOV R167, 0x3f800000 ;  /* 0x3f80000000a77802 */ /* 0x000fd60000000f00 */
[----:B------:R-:W-:Y:S05]  /*3b60*/  @!P0 BRA `(.L_x_8866) ;  /* 0x0000000000148947 */ /* 0x000fea0003800000 */
[----:B------:R-:W-:-:S04]  /*3b70*/  IADD3 R32, PT, PT, R144, UR4, RZ ;  /* 0x0000000490207c10 */ /* 0x000fc8000fffe0ff */
[----:B------:R-:W-:-:S05]  /*3b80*/  LEA R32, R32, UR5, 0x2 ;  /* 0x0000000520207c11 */ /* 0x000fca000f8e10ff */
[----:B------:R2:W3:Y:S01]  /*3b90*/  LDS R167, [R32+0xe98] ;  /* 0x000e980020a77984 */ /* 0x0004e20000000800 */
[----:B------:R-:W-:Y:S05]  /*3ba0*/  BRA `(.L_x_8866) ;  /* 0x0000000000047947 */ /* 0x000fea0003800000 */
.L_x_8865:
[----:B------:R0:W1:Y:S02]  /*3bb0*/  LDS R167, [R175+0x169c] ;  /* 0x00169c00afa77984 */ /* 0x0000640000000800 */
.L_x_8866:
[----:B------:R-:W-:Y:S05]  /*3bc0*/  BSYNC.RECONVERGENT B0 ;  /* 0x0000000000007941 */ /* 0x000fea0003800200 */
.L_x_8864:
[----:B------:R-:W-:Y:S01]  /*3bd0*/  ISETP.NE.AND P0, PT, R179, RZ, PT ;  /* 0x000000ffb300720c */ /* 0x000fe20003f05270 */
[----:B------:R-:W-:-:S12]  /*3be0*/  IMAD.MOV.U32 R171, RZ, RZ, RZ ;  /* 0x000000ffffab7224 */ /* 0x000fd800078e00ff */
[----:B--2---:R-:W2:Y:S02]  /*3bf0*/  @P0 LDC R32, c[0x0][0x38c] ;  /* 0x0000e300ff200b82 */ /* 0x004ea40000000800 */
[----:B--2---:R-:W-:-:S04]  /*3c00*/  @P0 IMAD R33, R133, R32, UR4 ;  /* 0x0000000485210e24 */ /* 0x004fc8000f8e0220 */
[----:B------:R-:W-:-:S05]  /*3c10*/  @P0 IMAD.WIDE R32, R33, 0x8, R14 ;  /* 0x0000000821200825 */ /* 0x000fca00078e020e */
[----:B------:R2:W5:Y:S01]  /*3c20*/  @P0 LDG.E R171, desc[UR16][R32.64+0x4] ;  /* 0x0000041020ab0981 */ /* 0x000562000c1e1900 */
        /* <DEDUP_REMOVED lines=8> */
[C---:B----4-:R-:W-:Y:S01]  /*3cb0*/  FMUL.FTZ R36, R146.reuse, R169 ;  /* 0x000000a992247220 */ /* 0x050fe20000410000 */
        /* <DEDUP_REMOVED lines=37> */
[----:B------:R-:W4:Y:S01]  /*3f10*/  SHFL.UP PT, R32, R37, 0x2, RZ ;  /* 0x0440000025207989 */ /* 0x000f2200000e00ff */
[----:B-1----:R-:W-:Y:S01]  /*3f20*/  @P0 FMUL.FTZ R172, R172, R33 ;  /* 0x00000021acac0220 */ /* 0x002fe20000410000 */
[----:B------:R-:W-:Y:S01]  /*3f30*/  ISETP.GE.AND P0, PT, R90, 0x2, PT ;  /* 0x000000025a00780c */ /* 0x000fe20003f06270 */
[----:B--2---:R-:W-:-:S03]  /*3f40*/  @!P2 FMUL.FTZ R36, R184, R169 ;  /* 0x000000a9b824a220 */ /* 0x004fc60000410000 */
[----:B------:R-:W1:Y:S01]  /*3f50*/  SHFL.UP PT, R33, R172, 0x2, RZ ;  /* 0x04400000ac217989 */ /* 0x000e6200000e00ff */
[----:B---3--:R-:W-:Y:S01]  /*3f60*/  @!P2 FFMA.FTZ R185, R184, R170, R185 ;  /* 0x000000aab8b9a223 */ /* 0x008fe200000100b9 */
[----:B------:R-:W-:Y:S01]  /*3f70*/  @!P2 IMAD.MOV.U32 R184, RZ, RZ, R36 ;  /* 0x000000ffffb8a224 */ /* 0x000fe200078e0024 */
[----:B------:R-:W-:Y:S01]  /*3f80*/  ISETP.GT.U32.AND P2, PT, R173, 0x1b, PT ;  /* 0x0000001bad00780c */ /* 0x000fe20003f44070 */
[----:B----4-:R-:W-:Y:S02]  /*3f90*/  FFMA.FTZ R32, R172, R32, R37 ;  /* 0x00000020ac207223 */ /* 0x010fe40000010025 */
[----:B------:R-:W2:Y:S04]  /*3fa0*/  SHFL.DOWN PT, R170, R185, 0x4, 0x1f ;  /* 0x08801f00b9aa7f89 */ /* 0x000ea800000e0000 */
[----:B------:R-:W3:Y:S01]  /*3fb0*/  SHFL.DOWN PT, R181, R184, 0x4, 0x1f ;  /* 0x08801f00b8b57f89 */ /* 0x000ee200000e0000 */
[----:B------:R-:W-:Y:S01]  /*3fc0*/  FSEL R169, R37, R32, !P0 ;  /* 0x0000002025a97208 */ /* 0x000fe20004000000 */
[----:B------:R-:W-:-:S04]  /*3fd0*/  IMAD.MOV.U32 R37, RZ, RZ, RZ ;  /* 0x000000ffff257224 */ /* 0x000fc800078e00ff */
[----:B------:R-:W4:Y:S01]  /*3fe0*/  SHFL.UP PT, R32, R169, 0x4, RZ ;  /* 0x04800000a9207989 */ /* 0x000f2200000e00ff */
        /* <DEDUP_REMOVED lines=8> */
[----:B----4-:R-:W-:Y:S01]  /*4070*/  FFMA.FTZ R32, R172, R32, R169 ;  /* 0x00000020ac207223 */ /* 0x010fe200000100a9 */
[----:B------:R-:W-:Y:S01]  /*4080*/  ISETP.GE.AND P2, PT, R90, 0x4, PT ;  /* 0x000000045a00780c */ /* 0x000fe20003f46270 */
[----:B------:R-:W-:Y:S02]  /*4090*/  HFMA2 R36, -RZ, RZ, 1.875, 0 ;  /* 0x3f800000ff247431 */ /* 0x000fe400000001ff */
[----:B------:R-:W3:Y:S01]  /*40a0*/  SHFL.DOWN PT, R181, R184, 0x8, 0x1f ;  /* 0x09001f00b8b57f89 */ /* 0x000ee200000e0000 */
[----:B------:R-:W-:-:S03]  /*40b0*/  FSEL R169, R169, R32, !P2 ;  /* 0x00000020a9a97208 */ /* 0x000fc60005000000 */
[----:B------:R-:W-:Y:S01]  /*40c0*/  @!P0 LDS.64 R36, [UR6+0x1718] ;  /* 0x00171806ff248984 */ /* 0x000fe20008000a00 */
[----:B------:R-:W-:-:S03]  /*40d0*/  ISETP.GE.AND P0, PT, R90, 0x8, PT ;  /* 0x000000085a00780c */ /* 0x000fc60003f06270 */
[----:B------:R-:W4:Y:S02]  /*40e0*/  SHFL.UP PT, R32, R169, 0x8, RZ ;  /* 0x05000000a9207989 */ /* 0x000f2400000e00ff */
[----:B-1----:R-:W-:Y:S01]  /*40f0*/  @P2 FMUL.FTZ R172, R172, R33 ;  /* 0x00000021acac2220 */ /* 0x002fe20000410000 */
[----:B------:R-:W-:Y:S01]  /*4100*/  ISETP.GT.U32.AND P2, PT, R173, 0xf, PT ;  /* 0x0000000fad00780c */ /* 0x000fe20003f44070 */
[----:B--2---:R-:W-:-:S03]  /*4110*/  @!P3 FFMA.FTZ R185, R184, R174, R185 ;  /* 0x000000aeb8b9b223 */ /* 0x004fc600000100b9 */
[----:B------:R-:W1:Y:S01]  /*4120*/  SHFL.UP PT, R33, R172, 0x8, RZ ;  /* 0x05000000ac217989 */ /* 0x000e6200000e00ff */
[----:B---3--:R-:W-:-:S05]  /*4130*/  @!P3 FMUL.FTZ R170, R184, R181 ;  /* 0x000000b5b8aab220 */ /* 0x008fca0000410000 */
[----:B------:R-:W-:Y:S02]  /*4140*/  @!P3 MOV R184, R170 ;  /* 0x000000aa00b8b202 */ /* 0x000fe40000000f00 */
[----:B------:R-:W2:Y:S01]  /*4150*/  SHFL.DOWN PT, R170, R185, 0x10, 0x1f ;  /* 0x0a001f00b9aa7f89 */ /* 0x000ea200000e0000 */
[----:B----4-:R-:W-:-:S03]  /*4160*/  FFMA.FTZ R32, R172, R32, R169 ;  /* 0x00000020ac207223 */ /* 0x010fc600000100a9 */
[----:B------:R-:W3:Y:S02]  /*4170*/  SHFL.DOWN PT, R183, R184, 0x10, 0x1f ;  /* 0x0a001f00b8b77f89 */ /* 0x000ee400000e0000 */
[----:B------:R-:W-:Y:S01]  /*4180*/  FSEL R181, R169, R32, !P0 ;  /* 0x00000020a9b57208 */ /* 0x000fe20004000000 */
[----:B-1----:R-:W-:Y:S01]  /*4190*/  @P0 FMUL.FTZ R172, R172, R33 ;  /* 0x00000021acac0220 */ /* 0x002fe20000410000 */
[----:B------:R-:W-:-:S03]  /*41a0*/  ISETP.GE.AND P0, PT, R90, 0x10, PT ;  /* 0x000000105a00780c */ /* 0x000fc60003f06270 */
[----:B------:R-:W1:Y:S04]  /*41b0*/  SHFL.UP PT, R32, R181, 0x10, RZ ;  /* 0x06000000b5207989 */ /* 0x000e6800000e00ff */
[----:B------:R-:W4:Y:S04]  /*41c0*/  SHFL.UP PT, R33, R172, 0x10, RZ ;  /* 0x06000000ac217989 */ /* 0x000f2800000e00ff */
[----:B------:R-:W-:Y:S01]  /*41d0*/  SHFL.IDX PT, R187, R37, RZ, 0x1f ;  /* 0x00001fff25bb7589 */ /* 0x000fe200000e0000 */
[C---:B--2---:R-:W-:Y:S01]  /*41e0*/  @!P2 FFMA.FTZ R185, R184.reuse, R170, R185 ;  /* 0x000000aab8b9a223 */ /* 0x044fe200000100b9 */
[----:B---3--:R-:W-:-:S04]  /*41f0*/  @!P2 FMUL.FTZ R169, R184, R183 ;  /* 0x000000b7b8a9a220 */ /* 0x008fc80000410000 */
[----:B------:R-:W-:Y:S01]  /*4200*/  SHFL.DOWN PT, R170, R185, 0x1, 0x1f ;  /* 0x08201f00b9aa7f89 */ /* 0x000fe200000e0000 */
[----:B------:R-:W-:-:S03]  /*4210*/  @!P2 MOV R184, R169 ;  /* 0x000000a900b8a202 */ /* 0x000fc60000000f00 */
[----:B------:R-:W-:Y:S01]  /*4220*/  SHFL.IDX PT, R185, R185, RZ, 0x1f ;  /* 0x00001fffb9b97589 */ /* 0x000fe200000e0000 */
[----:B------:R-:W-:Y:S01]  /*4230*/  ISETP.NE.AND P2, PT, R10, 0x1f, PT ;  /* 0x0000001f0a00780c */ /* 0x000fe20003f45270 */
[C---:B-1----:R-:W-:Y:S02]  /*4240*/  FFMA.FTZ R32, R172.reuse, R32, R181 ;  /* 0x00000020ac207223 */ /* 0x042fe400000100b5 */
[----:B------:R-:W1:Y:S01]  /*4250*/  SHFL.DOWN PT, R169, R184, 0x1, 0x1f ;  /* 0x08201f00b8a97f89 */ /* 0x000e6200000e0000 */
[----:B----4-:R-:W-:Y:S02]  /*4260*/  @P0 FMUL.FTZ R172, R172, R33 ;  /* 0x00000021acac0220 */ /* 0x010fe40000410000 */
[----:B------:R-:W-:Y:S01]  /*4270*/  FSEL R181, R181, R32, !P0 ;  /* 0x00000020b5b57208 */ /* 0x000fe20004000000 */
[----:B------:R-:W2:Y:S04]  /*4280*/  SHFL.IDX PT, R184, R184, RZ, 0x1f ;  /* 0x00001fffb8b87589 */ /* 0x000ea800000e0000 */
[----:B------:R-:W-:Y:S04]  /*4290*/  SHFL.UP PT, R180, R172, 0x1, RZ ;  /* 0x04200000acb47989 */ /* 0x000fe800000e00ff */
[----:B------:R-:W-:Y:S01]  /*42a0*/  SHFL.UP PT, R181, R181, 0x1, RZ ;  /* 0x04200000b5b57989 */ /* 0x000fe200000e00ff */
[----:B-1----:R-:W-:-:S04]  /*42b0*/  @P2 FFMA.FTZ R187, R169, R187, R170 ;  /* 0x000000bba9bb2223 */ /* 0x002fc800000100aa */
[----:B------:R-:W-:Y:S01]  /*42c0*/  FFMA.FTZ R167, R187, R167, R182 ;  /* 0x000000a7bba77223 */ /* 0x000fe200000100b6 */
[C---:B--2---:R-:W-:Y:S01]  /*42d0*/  FFMA.FTZ R37, R184.reuse, R37, R185 ;  /* 0x00000025b8257223 */ /* 0x044fe200000100b9 */
[----:B------:R-:W-:Y:S02]  /*42e0*/  FMUL.FTZ R36, R184, R36 ;  /* 0x00000024b8247220 */ /* 0x000fe40000410000 */
[----:B------:R-:W-:-:S04]  /*42f0*/  FFMA.FTZ R170, R148, R167, R35 ;  /* 0x000000a794aa7223 */ /* 0x000fc80000010023 */
[----:B------:R-:W-:Y:S01]  /*4300*/  FFMA.FTZ R169, R147, R170, R34 ;  /* 0x000000aa93a97223 */ /* 0x000fe20000010022 */
[----:B------:R-:W-:-:S04]  /*4310*/  IMAD.WIDE.U32 R34, R22, UR4, R18 ;  /* 0x0000000416227c25 */ /* 0x000fc8000f8e0012 */
[----:B------:R-:W-:Y:S01]  /*4320*/  FFMA.FTZ R174, R146, R169, R39 ;  /* 0x000000a992ae7223 */ /* 0x000fe20000010027 */
[----:B------:R-:W-:Y:S01]  /*4330*/  IMAD R33, R23, UR4, R35 ;  /* 0x0000000417217c24 */ /* 0x000fe2000f8e0223 */
[----:B------:R-:W-:-:S04]  /*4340*/  LEA R32, P0, R34, UR8, 0x2 ;  /* 0x0000000822207c11 */ /* 0x000fc8000f8010ff */
[----:B------:R-:W-:Y:S02]  /*4350*/  LEA.HI.X R33, R34, UR9, R33, 0x2, P0 ;  /* 0x0000000922217c11 */ /* 0x000fe400080f1421 */
[----:B------:R-:W-:-:S13]  /*4360*/  ISETP.NE.AND P0, PT, R10, RZ, PT ;  /* 0x000000ff0a00720c */ /* 0x000fda0003f05270 */
[----:B------:R-:W-:Y:S04]  /*4370*/  @!P0 STS.64 [UR6+0x1718], R36 ;  /* 0x00171824ff008988 */ /* 0x000fe80008000a06 */
[----:B-----5:R1:W2:Y:S02]  /*4380*/  SHFL.IDX PT, R183, R171, RZ, 0x1f ;  /* 0x00001fffabb77589 */ /* 0x0202a400000e0000 */
[----:B-1----:R-:W-:Y:S01]  /*4390*/  FFMA.FTZ R171, R131, R174, R38 ;  /* 0x000000ae83ab7223 */ /* 0x002fe20000010026 */
[----:B------:R-:W-:-:S04]  /*43a0*/  IMAD.WIDE.U32 R38, R20, UR4, R16 ;  /* 0x0000000414267c25 */ /* 0x000fc8000f8e0010 */
[----:B------:R-:W-:Y:S01]  /*43b0*/  FFMA.FTZ R172, R130, R171, R165 ;  /* 0x000000ab82ac7223 */ /* 0x000fe200000100a5 */
[----:B------:R-:W-:-:S03]  /*43c0*/  IMAD R35, R21, UR4, R39 ;  /* 0x0000000415237c24 */ /* 0x000fc6000f8e0227 */
[----:B------:R-:W-:-:S04]  /*43d0*/  FFMA.FTZ R39, R127, R172, R168 ;  /* 0x000000ac7f277223 */ /* 0x000fc800000100a8 */
[-C--:B------:R-:W-:Y:S01]  /*43e0*/  FFMA.FTZ R163, R0, R39.reuse, R163 ;  /* 0x0000002700a37223 */ /* 0x080fe200000100a3 */
[----:B------:R-:W-:Y:S01]  /*43f0*/  FMUL.FTZ R165, R115, R39 ;  /* 0x0000002773a57220 */ /* 0x000fe20000410000 */
[----:B--2---:R-:W-:Y:S01]  /*4400*/  @P1 FFMA.FTZ R183, R180, R183, R181 ;  /* 0x000000b7b4b71223 */ /* 0x004fe200000100b5 */
[----:B------:R-:W-:Y:S02]  /*4410*/  LEA R34, P1, R38, UR10, 0x2 ;  /* 0x0000000a26227c11 */ /* 0x000fe4000f8210ff */
[----:B------:R-:W-:Y:S01]  /*4420*/  FMUL.FTZ R168, R104, R165 ;  /* 0x000000a568a87220 */ /* 0x000fe20000410000 */
[----:B------:R-:W-:Y:S01]  /*4430*/  FFMA.FTZ R180, R145, R183, R166 ;  /* 0x000000b791b47223 */ /* 0x000fe200000100a6 */
[----:B------:R-:W-:Y:S01]  /*4440*/  FMUL.FTZ R145, R113, R163 ;  /* 0x000000a371917220 */ /* 0x000fe20000410000 */
[----:B------:R-:W-:Y:S02]  /*4450*/  LEA.HI.X R35, R38, UR11, R35, 0x2, P1 ;  /* 0x0000000b26237c11 */ /* 0x000fe400088f1423 */
[----:B------:R-:W-:Y:S01]  /*4460*/  FFMA.FTZ R182, R0, R180, R161 ;  /* 0x000000b400b67223 */ /* 0x000fe200000100a1 */
[----:B------:R-:W-:Y:S01]  /*4470*/  FADD.FTZ R0, -R166, R180 ;  /* 0x000000b4a6007221 */ /* 0x000fe20000010100 */
[----:B------:R-:W-:-:S02]  /*4480*/  FMUL.FTZ R166, R102, R145 ;  /* 0x0000009166a67220 */ /* 0x000fc40000410000 */
[----:B------:R-:W-:Y:S01]  /*4490*/  FADD.FTZ R161, -R161, R182 ;  /* 0x000000b6a1a17221 */ /* 0x000fe20000010100 */
[----:B------:R-:W-:Y:S01]  /*44a0*/  FFMA.FTZ R38, R0, R145, RZ ;  /* 0x0000009100267223 */ /* 0x000fe200000100ff */
[----:B------:R-:W-:Y:S01]  /*44b0*/  FFMA.FTZ R181, R127, R182, R160 ;  /* 0x000000b67fb57223 */ /* 0x000fe200000100a0 */
[----:B------:R-:W-:Y:S01]  /*44c0*/  FMUL.FTZ R145, R117, R172 ;  /* 0x000000ac75917220 */ /* 0x000fe20000410000 */
[----:B------:R1:W-:Y:S01]  /*44d0*/  STS [R59], R166 ;  /* 0x000000a63b007388 */ /* 0x0003e20000000800 */
[----:B------:R-:W-:Y:S01]  /*44e0*/  FFMA.FTZ R38, R161, R165, R38 ;  /* 0x000000a5a1267223 */ /* 0x000fe20000010026 */
[----:B------:R-:W-:Y:S01]  /*44f0*/  FADD.FTZ R127, -R160, R181 ;  /* 0x000000b5a07f7221 */ /* 0x000fe20000010100 */
[----:B------:R-:W-:Y:S01]  /*4500*/  FFMA.FTZ R184, R130, R181, R159 ;  /* 0x000000b582b87223 */ /* 0x000fe2000001009f */
[----:B------:R-:W-:Y:S01]  /*4510*/  FMUL.FTZ R165, R119, R171 ;  /* 0x000000ab77a57220 */ /* 0x000fe20000410000 */
[----:B------:R2:W-:Y:S01]  /*4520*/  STS [R61+0x4], R168 ;  /* 0x000004a83d007388 */ /* 0x0005e20000000800 */
[----:B------:R-:W-:Y:S01]  /*4530*/  FFMA.FTZ R38, R127, R145, R38 ;  /* 0x000000917f267223 */ /* 0x000fe20000010026 */
[----:B------:R-:W-:Y:S01]  /*4540*/  FFMA.FTZ R186, R131, R184, R164 ;  /* 0x000000b883ba7223 */ /* 0x000fe200000100a4 */
[----:B------:R-:W-:Y:S01]  /*4550*/  FADD.FTZ R159, -R159, R184 ;  /* 0x000000b89f9f7221 */ /* 0x000fe20000010100 */
[----:B------:R-:W-:Y:S01]  /*4560*/  FMUL.FTZ R131, R121, R174 ;  /* 0x000000ae79837220 */ /* 0x000fe20000410000 */
[-C--:B------:R-:W-:Y:S01]  /*4570*/  FMUL.FTZ R130, R108, R165.reuse ;  /* 0x000000a56c827220 */ /* 0x080fe20000410000 */
[----:B------:R-:W-:Y:S01]  /*4580*/  FADD.FTZ R37, -R164, R186 ;  /* 0x000000baa4257221 */ /* 0x000fe20000010100 */
[----:B------:R-:W-:Y:S01]  /*4590*/  FFMA.FTZ R38, R159, R165, R38 ;  /* 0x000000a59f267223 */ /* 0x000fe20000010026 */
[----:B-1----:R-:W-:Y:S01]  /*45a0*/  FFMA.FTZ R166, R146, R186, R157 ;  /* 0x000000ba92a67223 */ /* 0x002fe2000001009d */
[----:B------:R-:W-:Y:S01]  /*45b0*/  FMUL.FTZ R160, R110, R131 ;  /* 0x000000836ea07220 */ /* 0x000fe20000410000 */
[----:B------:R-:W-:Y:S01]  /*45c0*/  FMUL.FTZ R165, R129, R167 ;  /* 0x000000a781a57220 */ /* 0x000fe20000410000 */
[----:B------:R-:W-:Y:S01]  /*45d0*/  FFMA.FTZ R38, R37, R131, R38 ;  /* 0x0000008325267223 */ /* 0x000fe20000010026 */
[----:B--2---:R-:W-:Y:S01]  /*45e0*/  FFMA.FTZ R168, R147, R166, R162 ;  /* 0x000000a693a87223 */ /* 0x004fe200000100a2 */
[----:B------:R-:W-:Y:S01]  /*45f0*/  FMUL.FTZ R131, R123, R169 ;  /* 0x000000a97b837220 */ /* 0x000fe20000410000 */
[----:B------:R-:W-:Y:S01]  /*4600*/  FMUL.FTZ R147, R125, R170 ;  /* 0x000000aa7d937220 */ /* 0x000fe20000410000 */
[----:B------:R1:W-:Y:S01]  /*4610*/  STS [R61+0x10], R160 ;  /* 0x000010a03d007388 */ /* 0x0003e20000000800 */
[----:B------:R-:W-:Y:S01]  /*4620*/  FFMA.FTZ R188, R148, R168, R155 ;  /* 0x000000a894bc7223 */ /* 0x000fe2000001009b */
[----:B------:R-:W-:Y:S01]  /*4630*/  FMUL.FTZ R36, R106, R145 ;  /* 0x000000916a247220 */ /* 0x000fe20000410000 */
[----:B------:R-:W-:Y:S01]  /*4640*/  FMUL.FTZ R164, R112, R131 ;  /* 0x0000008370a47220 */ /* 0x000fe20000410000 */
[----:B------:R-:W-:Y:S01]  /*4650*/  FMUL.FTZ R148, R114, R147 ;  /* 0x0000009372947220 */ /* 0x000fe20000410000 */
[----:B------:R2:W-:Y:S01]  /*4660*/  STS [R61+0xc], R130 ;  /* 0x00000c823d007388 */ /* 0x0005e20000000800 */
[----:B------:R-:W-:Y:S01]  /*4670*/  FADD.FTZ R157, -R157, R166 ;  /* 0x000000a69d9d7221 */ /* 0x000fe20000010100 */
[----:B------:R-:W-:Y:S01]  /*4680*/  FADD.FTZ R145, -R162, R168 ;  /* 0x000000a8a2917221 */ /* 0x000fe20000010100 */
[----:B------:R-:W-:Y:S01]  /*4690*/  FADD.FTZ R155, -R155, R188 ;  /* 0x000000bc9b9b7221 */ /* 0x000fe20000010100 */
[----:B------:R3:W-:Y:S01]  /*46a0*/  STS [R61+0x8], R36 ;  /* 0x000008243d007388 */ /* 0x0007e20000000800 */
[----:B-1----:R-:W-:Y:S01]  /*46b0*/  FMUL.FTZ R160, R116, R165 ;  /* 0x000000a574a07220 */ /* 0x002fe20000410000 */
[----:B------:R-:W-:Y:S01]  /*46c0*/  FFMA.FTZ R38, R157, R131, R38 ;  /* 0x000000839d267223 */ /* 0x000fe20000010026 */
[----:B------:R-:W-:Y:S01]  /*46d0*/  FMUL.FTZ R146, R97, R184 ;  /* 0x000000b861927220 */ /* 0x000fe20000410000 */
[----:B------:R1:W-:Y:S01]  /*46e0*/  STS [R61+0x14], R164 ;  /* 0x000014a43d007388 */ /* 0x0003e20000000800 */
[----:B------:R-:W-:Y:S01]  /*46f0*/  FMUL.FTZ R162, R103, R168 ;  /* 0x000000a867a27220 */ /* 0x000fe20000410000 */
[----:B------:R-:W-:Y:S01]  /*4700*/  FFMA.FTZ R38, R145, R147, R38 ;  /* 0x0000009391267223 */ /* 0x000fe20000010026 */
[----:B--2---:R-:W-:Y:S01]  /*4710*/  FMUL.FTZ R130, R95, R181 ;  /* 0x000000b55f827220 */ /* 0x004fe20000410000 */
[----:B------:R2:W-:Y:S01]  /*4720*/  STS [R61+0x18], R148 ;  /* 0x000018943d007388 */ /* 0x0005e20000000800 */
[----:B---3--:R-:W-:Y:S01]  /*4730*/  FMUL.FTZ R36, R91, R180 ;  /* 0x000000b45b247220 */ /* 0x008fe20000410000 */
[----:B------:R-:W-:-:S02]  /*4740*/  FFMA.FTZ R190, R155, R165, R38 ;  /* 0x000000a59bbe7223 */ /* 0x000fc40000010026 */
[----:B------:R3:W-:Y:S01]  /*4750*/  STS [R61+0x1c], R160 ;  /* 0x00001ca03d007388 */ /* 0x0007e20000000800 */
[----:B------:R-:W-:Y:S01]  /*4760*/  FMUL.FTZ R38, R93, R182 ;  /* 0x000000b65d267220 */ /* 0x000fe20000410000 */
[----:B-1----:R-:W-:Y:S01]  /*4770*/  IADD3 R164, PT, PT, -R178, UR12, RZ ;  /* 0x0000000cb2a47c10 */ /* 0x002fe2000fffe1ff */
[----:B------:R-:W-:Y:S03]  /*4780*/  BAR.SYNC.DEFER_BLOCKING 0x0 ;  /* 0x0000000000007b1d */ /* 0x000fe60000010000 */
[C---:B------:R-:W-:Y:S01]  /*4790*/  ISETP.GE.AND P1, PT, R164.reuse, 0x1, PT ;  /* 0x00000001a400780c */ /* 0x040fe20003f26270 */
[----:B--2---:R-:W-:Y:S01]  /*47a0*/  FMUL.FTZ R148, R99, R186 ;  /* 0x000000ba63947220 */ /* 0x004fe20000410000 */
[C---:B------:R-:W-:Y:S01]  /*47b0*/  ISETP.GE.AND P2, PT, R164.reuse, 0x21, PT ;  /* 0x00000021a400780c */ /* 0x040fe20003f46270 */
[----:B---3--:R-:W-:Y:S01]  /*47c0*/  FMUL.FTZ R160, R101, R166 ;  /* 0x000000a665a07220 */ /* 0x008fe20000410000 */
[----:B------:R-:W-:-:S02]  /*47d0*/  ISETP.GE.AND P3, PT, R164, 0x41, PT ;  /* 0x00000041a400780c */ /* 0x000fc40003f66270 */
        /* <DEDUP_REMOVED lines=23> */
.L_x_8868:
[----:B------:R-:W-:Y:S05]  /*4950*/  BSYNC.RECONVERGENT B0 ;  /* 0x0000000000007941 */ /* 0x000fea0003800200 */
.L_x_8867:
[----:B--2---:R1:W2:Y:S01]  /*4960*/  LDS R131, [R62+0x4a0] ;  /* 0x0004a0003e837984 */ /* 0x0042a20000000800 */
[----:B------:R-:W-:Y:S04]  /*4970*/  BSSY.RECONVERGENT B0, `(.L_x_8869) ;  /* 0x0000004000007945 */ /* 0x000fe80003800200 */
[----:B------:R-:W-:Y:S05]  /*4980*/  @!P2 BRA `(.L_x_8870) ;  /* 0x000000000008a947 */ /* 0x000fea0003800000 */
[----:B------:R3:W-:Y:S04]  /*4990*/  REDG.E.ADD.F32.FTZ.RN.STRONG.GPU desc[UR16][R32.64+0x80], R147 ;  /* 0x00008093200079a6 */ /* 0x0007e8000c12f310 */
[----:B--2---:R3:W-:Y:S02]  /*49a0*/  REDG.E.ADD.F32.FTZ.RN.STRONG.GPU desc[UR16][R34.64+0x80], R131 ;  /* 0x00008083220079a6 */ /* 0x0047e4000c12f310 */
.L_x_8870:
[----:B------:R-:W-:Y:S05]  /*49b0*/  BSYNC.RECONVERGENT B0 ;  /* 0x0000000000007941 */ /* 0x000fea0003800200 */
.L_x_8869:
[----:B--23--:R2:W3:Y:S01]  /*49c0*/  LDS R131, [R63+0x520] ;  /* 0x000520003f837984 */ /* 0x00c4e20000000800 */
[----:B------:R-:W-:Y:S04]  /*49d0*/  BSSY.RECONVERGENT B0, `(.L_x_8871) ;  /* 0x0000004000007945 */ /* 0x000fe80003800200 */
[----:B------:R-:W-:Y:S05]  /*49e0*/  @!P3 BRA `(.L_x_8872) ;  /* 0x000000000008b947 */ /* 0x000fea0003800000 */
[----:B------:R4:W-:Y:S04]  /*49f0*/  REDG.E.ADD.F32.FTZ.RN.STRONG.GPU desc[UR16][R32.64+0x100], R165 ;  /* 0x000100a5200079a6 */ /* 0x0009e8000c12f310 */
[----:B---3--:R4:W-:Y:S02]  /*4a00*/  REDG.E.ADD.F32.FTZ.RN.STRONG.GPU desc[UR16][R34.64+0x100], R131 ;  /* 0x00010083220079a6 */ /* 0x0089e4000c12f310 */
.L_x_8872:
[----:B------:R-:W-:Y:S05]  /*4a10*/  BSYNC.RECONVERGENT B0 ;  /* 0x0000000000007941 */ /* 0x000fea0003800200 */
.L_x_8871:
        /* <DEDUP_REMOVED lines=9> */
.L_x_8874:
[----:B------:R-:W-:Y:S05]  /*4ab0*/  BSYNC.RECONVERGENT B0 ;  /* 0x0000000000007941 */ /* 0x000fea0003800200 */
.L_x_8873:
[----:B----4-:R4:W0:Y:S01]  /*4ac0*/  LDS R131, [R65+0x620] ;  /* 0x0006200041837984 */ /* 0x0108220000000800 */
[----:B------:R-:W-:Y:S04]  /*4ad0*/  BSSY.RECONVERGENT B0, `(.L_x_8875) ;  /* 0x0000004000007945 */ /* 0x000fe80003800200 */
[----:B------:R-:W-:Y:S05]  /*4ae0*/  @!P1 BRA `(.L_x_8876) ;  /* 0x0000000000089947 */ /* 0x000fea0003800000 */
[----:B0-----:R0:W-:Y:S04]  /*4af0*/  REDG.E.ADD.F32.FTZ.RN.STRONG.GPU desc[UR16][R32.64+0x200], R183 ;  /* 0x000200b7200079a6 */ /* 0x0011e8000c12f310 */
[----:B------:R0:W-:Y:S02]  /*4b00*/  REDG.E.ADD.F32.FTZ.RN.STRONG.GPU desc[UR16][R34.64+0x200], R131 ;  /* 0x00020083220079a6 */ /* 0x0001e4000c12f310 */
.L_x_8876:
[----:B------:R-:W-:Y:S05]  /*4b10*/  BSYNC.RECONVERGENT B0 ;  /* 0x0000000000007941 */ /* 0x000fea0003800200 */
.L_x_8875:
[----:B0-----:R0:W0:Y:S01]  /*4b20*/  LDS R131, [R66+0x6a0] ;  /* 0x0006a00042837984 */ /* 0x0010220000000800 */
[----:B------:R-:W-:Y:S04]  /*4b30*/  BSSY.RECONVERGENT B0, `(.L_x_8877) ;  /* 0x0000004000007945 */ /* 0x000fe80003800200 */
[----:B------:R-:W-:Y:S05]  /*4b40*/  @!P2 BRA `(.L_x_8878) ;  /* 0x000000000008a947 */ /* 0x000fea0003800000 */
[----:B------:R1:W-:Y:S04]  /*4b50*/  REDG.E.ADD.F32.FTZ.RN.STRONG.GPU desc[UR16][R32.64+0x280], R185 ;  /* 0x000280b9200079a6 */ /* 0x0003e8000c12f310 */
[----:B0-----:R1:W-:Y:S02]  /*4b60*/  REDG.E.ADD.F32.FTZ.RN.STRONG.GPU desc[UR16][R34.64+0x280], R131 ;  /* 0x00028083220079a6 */ /* 0x0013e4000c12f310 */
.L_x_8878:
[----:B------:R-:W-:Y:S05]  /*4b70*/  BSYNC.RECONVERGENT B0 ;  /* 0x0000000000007941 */ /* 0x000fea0003800200 */
.L_x_8877:
[----:B01----:R0:W1:Y:S01]  /*4b80*/  LDS R131, [R67+0x720] ;  /* 0x0007200043837984 */ /* 0x0030620000000800 */
[----:B------:R-:W-:Y:S04]  /*4b90*/  BSSY.RECONVERGENT B0, `(.L_x_8879) ;  /* 0x0000004000007945 */ /* 0x000fe80003800200 */
[----:B------:R-:W-:Y:S05]  /*4ba0*/  @!P3 BRA `(.L_x_8880) ;  /* 0x000000000008b947 */ /* 0x000fea0003800000 */
[----:B------:R0:W-:Y:S04]  /*4bb0*/  REDG.E.ADD.F32.FTZ.RN.STRONG.GPU desc[UR16][R32.64+0x300], R187 ;  /* 0x000300bb200079a6 */ /* 0x0001e8000c12f310 */
[----:B-1----:R0:W-:Y:S02]  /*4bc0*/  REDG.E.ADD.F32.FTZ.RN.STRONG.GPU desc[UR16][R34.64+0x300], R131 ;  /* 0x00030083220079a6 */ /* 0x0021e4000c12f310 */
.L_x_8880:
[----:B------:R-:W-:Y:S05]  /*4bd0*/  BSYNC.RECONVERGENT B0 ;  /* 0x0000000000007941 */ /* 0x000fea0003800200 */
.L_x_8879:
[----:B01----:R0:W1:Y:S01]  /*4be0*/  LDS R131, [R68+0x7a0] ;  /* 0x0007a00044837984 */ /* 0x0030620000000800 */
[----:B------:R-:W-:Y:S04]  /*4bf0*/  BSSY.RECONVERGENT B0, `(.L_x_8881) ;  /* 0x0000004000007945 */ /* 0x000fe80003800200 */
[----:B------:R-:W-:Y:S05]  /*4c00*/  @!P4 BRA `(.L_x_8882) ;  /* 0x000000000008c947 */ /* 0x000fea0003800000 */
[----:B------:R0:W-:Y:S04]  /*4c10*/  REDG.E.ADD.F32.FTZ.RN.STRONG.GPU desc[UR16][R32.64+0x380], R189 ;  /* 0x000380bd200079a6 */ /* 0x0001e8000c12f310 */
[----:B-1----:R0:W-:Y:S02]  /*4c20*/  REDG.E.ADD.F32.FTZ.RN.STRONG.GPU desc[UR16][R34.64+0x380], R131 ;  /* 0x00038083220079a6 */ /* 0x0021e4000c12f310 */
.L_x_8882:
[----:B------:R-:W-:Y:S05]  /*4c30*/  BSYNC.RECONVERGENT B0 ;  /* 0x0000000000007941 */ /* 0x000fea0003800200 */
.L_x_8881:
[----:B0-----:R-:W0:Y:S01]  /*4c40*/  SHFL.DOWN P1, R35, R190, 0x1, 0x1f ;  /* 0x08201f00be237f89 */ /* 0x001e220000020000 */
[CC--:B------:R-:W-:Y:S01]  /*4c50*/  FMUL.FTZ R34, R126.reuse, R171.reuse ;  /* 0x000000ab7e227220 */ /* 0x0c0fe20000410000 */
[----:B------:R-:W-:Y:S01]  /*4c60*/  FMUL.FTZ R32, R126, R172 ;  /* 0x000000ac7e207220 */ /* 0x000fe20000410000 */
[----:B------:R-:W-:Y:S01]  /*4c70*/  FMUL.FTZ R151, R151, R174 ;  /* 0x000000ae97977220 */ /* 0x000fe20000410000 */
[----:B------:R-:W-:Y:S01]  /*4c80*/  FMUL.FTZ R33, R154, R171 ;  /* 0x000000ab9a217220 */ /* 0x000fe20000410000 */
[----:B------:R-:W-:Y:S01]  /*4c90*/  FMUL.FTZ R159, R159, R34 ;  /* 0x000000229f9f7220 */ /* 0x000fe20000410000 */
[----:B------:R-:W-:Y:S01]  /*4ca0*/  FMUL.FTZ R127, R127, R32 ;  /* 0x000000207f7f7220 */ /* 0x000fe20000410000 */
[C---:B------:R-:W-:Y:S01]  /*4cb0*/  FMUL.FTZ R174, R126.reuse, R174 ;  /* 0x000000ae7eae7220 */ /* 0x040fe20000410000 */
[----:B------:R-:W-:Y:S01]  /*4cc0*/  FMUL.FTZ R32, R126, R169 ;  /* 0x000000a97e207220 */ /* 0x000fe20000410000 */
[----:B------:R-:W-:Y:S01]  /*4cd0*/  ISETP.NE.AND P2, PT, R90, RZ, PT ;  /* 0x000000ff5a00720c */ /* 0x000fe20003f45270 */
[-C--:B------:R-:W-:Y:S01]  /*4ce0*/  FFMA.FTZ R124, R119, R33.reuse, R124 ;  /* 0x00000021777c7223 */ /* 0x080fe2000001007c */
[----:B------:R-:W-:Y:S01]  /*4cf0*/  FFMA.FTZ R159, R108, R33, R159 ;  /* 0x000000216c9f7223 */ /* 0x000fe2000001009f */
[----:B------:R-:W-:Y:S01]  /*4d00*/  FMUL.FTZ R37, R37, R174 ;  /* 0x000000ae25257220 */ /* 0x000fe20000410000 */
[----:B------:R-:W-:Y:S01]  /*4d10*/  FMUL.FTZ R157, R157, R32 ;  /* 0x000000209d9d7220 */ /* 0x000fe20000410000 */
[-C--:B------:R-:W-:Y:S01]  /*4d20*/  FMUL.FTZ R153, R153, R170.reuse ;  /* 0x000000aa99997220 */ /* 0x080fe20000410000 */
        /* <DEDUP_REMOVED lines=8> */
[----:B------:R-:W-:Y:S01]  /*4db0*/  FMUL.FTZ R145, R145, R170 ;  /* 0x000000aa91917220 */ /* 0x000fe20000410000 */
[----:B0-----:R-:W-:Y:S01]  /*4dc0*/  @P1 FADD R35, R190, R35 ;  /* 0x00000023be231221 */ /* 0x001fe20000000000 */
[----:B------:R-:W-:Y:S01]  /*4dd0*/  FMUL.FTZ R163, R0, R163 ;  /* 0x000000a300a37220 */ /* 0x000fe20000410000 */
[----:B------:R-:W-:Y:S01]  /*4de0*/  FFMA.FTZ R32, R106, R149, R127 ;  /* 0x000000956a207223 */ /* 0x000fe2000001007f */
[----:B------:R-:W-:Y:S01]  /*4df0*/  FFMA.FTZ R0, R114, R153, R145 ;  /* 0x0000009972007223 */ /* 0x000fe20000010091 */
[----:B------:R-:W-:Y:S01]  /*4e00*/  BSSY.RECONVERGENT B0, `(.L_x_8883) ;  /* 0x0000028000007945 */ /* 0x000fe20003800200 */
[----:B------:R-:W0:Y:S01]  /*4e10*/  SHFL.DOWN P1, R36, R35, 0x2, 0x1f ;  /* 0x08401f0023247f89 */ /* 0x000e220000020000 */
        /* <DEDUP_REMOVED lines=11> */
[----:B0-----:R-:W-:Y:S01]  /*4ed0*/  @P1 FADD R36, R35, R36 ;  /* 0x0000002423241221 */ /* 0x001fe20000000000 */
[----:B------:R-:W-:-:S04]  /*4ee0*/  FMUL.FTZ R35, R152, R39 ;  /* 0x0000002798237220 */ /* 0x000fc80000410000 */
[----:B-1----:R-:W0:Y:S01]  /*4ef0*/  SHFL.DOWN P1, R131, R36, 0x4, 0x1f ;  /* 0x08801f0024837f89 */ /* 0x002e220000020000 */
[-C--:B------:R-:W-:Y:S01]  /*4f00*/  FFMA.FTZ R161, R104, R35.reuse, R161 ;  /* 0x0000002368a17223 */ /* 0x080fe200000100a1 */
[----:B------:R-:W-:-:S03]  /*4f10*/  FFMA.FTZ R118, R115, R35, R118 ;  /* 0x0000002373767223 */ /* 0x000fc60000010076 */
[----:B------:R-:W-:Y:S01]  /*4f20*/  FADD.FTZ R98, R161, R98 ;  /* 0x00000062a1627221 */ /* 0x000fe20000010000 */
[----:B0-----:R-:W-:Y:S01]  /*4f30*/  @P1 FADD R131, R36, R131 ;  /* 0x0000008324831221 */ /* 0x001fe20000000000 */
[----:B------:R-:W-:-:S04]  /*4f40*/  FMUL.FTZ R36, R126, R167 ;  /* 0x000000a77e247220 */ /* 0x000fc80000410000 */
[----:B------:R-:W0:Y:S01]  /*4f50*/  SHFL.DOWN P1, R38, R131, 0x8, 0x1f ;  /* 0x09001f0083267f89 */ /* 0x000e220000020000 */
[----:B------:R-:W-:-:S04]  /*4f60*/  FMUL.FTZ R155, R155, R36 ;  /* 0x000000249b9b7220 */ /* 0x000fc80000410000 */
[----:B------:R-:W-:-:S04]  /*4f70*/  FFMA.FTZ R155, R116, R37, R155 ;  /* 0x00000025749b7223 */ /* 0x000fc8000001009b */
[----:B------:R-:W-:Y:S01]  /*4f80*/  FADD.FTZ R92, R155, R92 ;  /* 0x0000005c9b5c7221 */ /* 0x000fe20000010000 */
[----:B0-----:R-:W-:Y:S01]  /*4f90*/  @P1 FADD R38, R131, R38 ;  /* 0x0000002683261221 */ /* 0x001fe20000000000 */
[----:B------:R-:W-:-:S04]  /*4fa0*/  FMUL.FTZ R131, R156, R169 ;  /* 0x000000a99c837220 */ /* 0x000fc80000410000 */
[----:B------:R-:W0:Y:S01]  /*4fb0*/  SHFL.DOWN P1, R147, R38, 0x10, 0x1f ;  /* 0x0a001f0026937f89 */ /* 0x000e220000020000 */
[-C--:B------:R-:W-:Y:S01]  /*4fc0*/  FFMA.FTZ R157, R112, R131.reuse, R157 ;  /* 0x00000083709d7223 */ /* 0x080fe2000001009d */
[----:B------:R-:W-:-:S03]  /*4fd0*/  FFMA.FTZ R136, R123, R131, R136 ;  /* 0x000000837b887223 */ /* 0x000fc60000010088 */
[----:B------:R-:W-:Y:S01]  /*4fe0*/  FADD.FTZ R94, R157, R94 ;  /* 0x0000005e9d5e7221 */ /* 0x000fe20000010000 */
        /* <DEDUP_REMOVED lines=9> */
.L_x_8884:
[----:B------:R-:W-:Y:S05]  /*5080*/  BSYNC.RECONVERGENT B0 ;  /* 0x0000000000007941 */ /* 0x000fea0003800200 */
.L_x_8883:
[----:B------:R-:W-:-:S04]  /*5090*/  UIADD3 UR4, UPT, UPT, UR4, 0x1, URZ ;  /* 0x0000000104047890 */ /* 0x000fc8000fffe0ff */
[----:B------:R-:W-:-:S09]  /*50a0*/  UISETP.GE.AND UP0, UPT, UR4, UR13, UPT ;  /* 0x0000000d0400728c */ /* 0x000fd2000bf06270 */
[----:B------:R-:W-:Y:S05]  /*50b0*/  BRA.U !UP0, `(.L_x_8885) ;  /* 0xffffffdd08f07547 */ /* 0x000fea000b83ffff */
.L_x_8863:
[----:B------:R-:W-:Y:S01]  /*50c0*/  BAR.SYNC.DEFER_BLOCKING 0x0 ;  /* 0x0000000000007b1d */ /* 0x000fe20000010000 */
[----:B------:R-:W-:Y:S01]  /*50d0*/  F2FP.BF16.F32.PACK_AB R118, R118, R120 ;  /* 0x000000787676723e */ /* 0x000fe200000010ff */
[----:B------:R-:W-:Y:S01]  /*50e0*/  FADD.FTZ R79, R100, R79 ;  /* 0x0000004f644f7221 */ /* 0x000fe20000010000 */
[----:B------:R-:W-:Y:S02]  /*50f0*/  F2FP.BF16.F32.PACK_AB R124, R124, R128 ;  /* 0x000000807c7c723e */ /* 0x000fe400000010ff */
[----:B------:R-:W-:-:S03]  /*5100*/  F2FP.BF16.F32.PACK_AB R122, R136, R122 ;  /* 0x0000007a887a723e */ /* 0x000fc600000010ff */
[----:B------:R-:W5:Y:S01]  /*5110*/  LDC.64 R36, c[0x0][0x4f8] ;  /* 0x00013e00ff247b82 */ /* 0x000f620000000a00 */
[----:B------:R-:W-:Y:S01]  /*5120*/  F2FP.BF16.F32.PACK_AB R132, R132, R134 ;  /* 0x000000868484723e */ /* 0x000fe200000010ff */
[----:B------:R-:W0:Y:S01]  /*5130*/  LDCU.64 UR6, c[0x0][0x500] ;  /* 0x0000a000ff0677ac */ /* 0x000e220008000a00 */
        /* <DEDUP_REMOVED lines=17> */
[----:B--2---:R-:W-:Y:S01]  /*5250*/  IMAD.MOV.U32 R16, RZ, RZ, R2 ;  /* 0x000000ffff107224 */ /* 0x004fe200078e0002 */
[----:B---3--:R-:W-:Y:S02]  /*5260*/  MOV R17, RZ ;  /* 0x000000ff00117202 */ /* 0x008fe40000000f00 */
[----:B------:R-:W-:Y:S04]  /*5270*/  LDS.U16 R21, [R87+0x40] ;  /* 0x0000400057157984 */ /* 0x000fe80000000400 */
[----:B------:R-:W-:Y:S01]  /*5280*/  LDS.U16 R23, [R80+0x80] ;  /* 0x0000800050177984 */ /* 0x000fe20000000400 */
[----:B-----5:R-:W-:-:S03]  /*5290*/  IMAD.WIDE.U32 R2, R36, UR18, R16 ;  /* 0x0000001224027c25 */ /* 0x020fc6000f8e0010 */
[----:B------:R-:W-:Y:S01]  /*52a0*/  LDS.U16 R25, [R86+0xc0] ;  /* 0x0000c00056197984 */ /* 0x000fe20000000400 */
[----:B------:R-:W-:-:S03]  /*52b0*/  IMAD R3, R37, UR18, R3 ;  /* 0x0000001225037c24 */ /* 0x000fc6000f8e0203 */
        /* <DEDUP_REMOVED lines=104> */
.L_x_8861:
        /* <DEDUP_REMOVED lines=10> */
[----:B0-----:R-:W0:Y:S01]  /*59e0*/  SHFL.DOWN P1, R3, R44, 0x1, 0x1f ;  /* 0x08201f002c037f89 */ /* 0x001e220000020000 */
        /* <DEDUP_REMOVED lines=23> */
.L_x_8888:
[----:B------:R-:W-:Y:S05]  /*5b60*/  BSYNC.RECONVERGENT B0 ;  /* 0x0000000000007941 */ /* 0x000fea0003800200 */
.L_x_8887:
[----:B------:R-:W-:Y:S05]  /*5b70*/  @!P0 BRA `(.L_x_8889) ;  /* 0x0000000000688947 */ /* 0x000fea0003800000 */
        /* <DEDUP_REMOVED lines=25> */
.L_x_8890:
[----:B------:R-:W-:Y:S05]  /*5d10*/  BSYNC.RECONVERGENT B0 ;  /* 0x0000000000007941 */ /* 0x000fea0003800200 */
.L_x_8889:
        /* <DEDUP_REMOVED lines=8> */
.L_x_8891:
[----:B------:R-:W-:Y:S01]  /*5da0*/  LEA R0, R7, UR4, 0x2 ;  /* 0x0000000407007c11 */ /* 0x000fe2000f8e10ff */
[----:B-----5:R-:W-:Y:S01]  /*5db0*/  IMAD.MOV.U32 R42, RZ, RZ, R12 ;  /* 0x000000ffff2a7224 */ /* 0x020fe200078e000c */
[----:B------:R-:W-:-:S03]  /*5dc0*/  SHF.R.S32.HI R2, RZ, 0x1f, R7 ;  /* 0x0000001fff027819 */ /* 0x000fc60000011407 */
        /* <DEDUP_REMOVED lines=12> */
.L_x_8892:
        /* <DEDUP_REMOVED lines=15> */
.L_x_10517:


//--------------------- .text._Z25selective_scan_bwd_kernelI32Selective_Scan_bwd_kernel_traitsILi32ELi8ELb0ELb1ELb1ELb1ELb0EN3c108BFloat16EfEEv12SSMParamsBwd --------------------------
	.section	.text._Z25selective_scan_bwd_kernelI32Selective_Scan_bwd_kernel_traitsILi32ELi8ELb0ELb1ELb1ELb1ELb0EN3c108BFloat16EfEEv12SSMParamsBwd,"ax",@progbits
	.align	128
        .global         _Z25selective_scan_bwd_kernelI32Selective_Scan_bwd_kernel_traitsILi32ELi8ELb0ELb1ELb1ELb1ELb0EN3c108BFloat16EfEEv12SSMParamsBwd
        .type           _Z25selective_scan_bwd_kernelI32Selective_Scan_bwd_kernel_traitsILi32ELi8ELb0ELb1ELb1ELb1ELb0EN3c108BFloat16EfEEv12SSMParamsBwd,@function
        .size           _Z25selective_scan_bwd_kernelI32Selective_Scan_bwd_kernel_traitsILi32ELi8ELb0ELb1ELb1ELb1ELb0EN3c108BFloat16EfEEv12SSMParamsBwd,(.L_x_10518 - _Z25selective_scan_bwd_kernelI32Selective_Scan_bwd_kernel_traitsILi32ELi8ELb0ELb1ELb1ELb1ELb0EN3c108BFloat16EfEEv12SSMParamsBwd)
        .other          _Z25selective_scan_bwd_kernelI32Selective_Scan_bwd_kernel_traitsILi32ELi8ELb0ELb1ELb1ELb1ELb0EN3c108BFloat16EfEEv12SSMParamsBwd,@"STO_CUDA_ENTRY STV_DEFAULT"
_Z25selective_scan_bwd_kernelI32Selective_Scan_bwd_kernel_traitsILi32ELi8ELb0ELb1ELb1ELb1ELb0EN3c108BFloat16EfEEv12SSMParamsBwd:
.text._Z25selective_scan_bwd_kernelI32Selective_Scan_bwd_kernel_traitsILi32ELi8ELb0ELb1ELb1ELb1ELb0EN3c108BFloat16EfEEv12SSMParamsBwd:
        /* <DEDUP_REMOVED lines=31> */
[----:B0-----:R-:W-:-:S07]  /*01f0*/  HFMA2 R6, -RZ, RZ, 0, 0 ;  /* 0x00000000ff067431 */ /* 0x001fce00000001ff */
[----:B------:R-:W0:Y:S01]  /*0200*/  LDC.64 R50, c[0x0][0x460] ;  /* 0x00011800ff327b82 */ /* 0x000e220000000a00 */
[----:B----4-:R-:W-:-:S07]  /*0210*/  IADD3 R10, PT, PT, RZ, -R7, RZ ;  /* 0x80000007ff0a7210 */ /* 0x010fce0007ffe0ff */
[----:B------:R-:W4:Y:S01]  /*0220*/  LDC.64 R24, c[0x0][0x468] ;  /* 0x00011a00ff187b82 */ /* 0x000f220000000a00 */
        /* <DEDUP_REMOVED lines=21> */
[----:B------:R-:W-:Y:S01]  /*0380*/  MOV R2, UR4 ;  /* 0x0000000400027c02 */ /* 0x000fe20008000f00 */
[----:B------:R-:W-:Y:S01]  /*0390*/  UIMAD UR4, UR18, UR13, UR7 ;  /* 0x0000000d120472a4 */ /* 0x000fe2000f8e0207 */
[----:B------:R-:W-:Y:S01]  /*03a0*/  MOV R4, UR6 ;  /* 0x0000000600047c02 */ /* 0x000fe20008000f00 */
[----:B------:R-:W1:Y:S01]  /*03b0*/  @P0 LDC R23, c[0x0][0x38c] ;  /* 0x0000e300ff170b82 */ /* 0x000e620000000800 */
[----:B------:R-:W-:Y:S01]  /*03c0*/  IMAD.U32 R3, RZ, RZ, UR5 ;  /* 0x00000005ff037e24 */ /* 0x000fe2000f8e00ff */
[----:B------:R-:W0:Y:S01]  /*03d0*/  LDCU.64 UR6, c[0x0][0x498] ;  /* 0x00009300ff0677ac */ /* 0x000e220008000a00 */
[----:B------:R-:W-:-:S02]  /*03e0*/  MOV R3, UR8 ;  /* 0x0000000800037c02 */ /* 0x000fc40008000f00 */
[----:B------:R-:W-:Y:S01]  /*03f0*/  @!P2 IADD3 R0, PT, PT, R0, 0x1, RZ ;  /* 0x000000010000a810 */ /* 0x000fe20007ffe0ff */
[----:B------:R-:W4:Y:S02]  /*0400*/  LDCU.64 UR8, c[0x0][0x3b0] ;  /* 0x00007600ff0877ac */ /* 0x000f240008000a00 */
[----:B------:R-:W4:Y:S01]  /*0410*/  @P0 LDC.64 R6, c[0x0][0x480] ;  /* 0x00012000ff060b82 */ /* 0x000f220000000a00 */
[----:B------:R-:W-:Y:S01]  /*0420*/  IMAD.WIDE.U32 R2, R43, UR10, R2 ;  /* 0x0000000a2b027c25 */ /* 0x000fe2000f8e0002 */
[----:B------:R-:W-:-:S03]  /*0430*/  ISETP.NE.AND P2, PT, R8, RZ, PT ;  /* 0x000000ff0800720c */ /* 0x000fc60003f45270 */
[----:B------:R-:W-:Y:S02]  /*0440*/  @P1 VIADD R0, R0, 0x1 ;  /* 0x0000000100001836 */ /* 0x000fe40000000000 */
[----:B------:R-:W-:Y:S01]  /*0450*/  IMAD R13, R43, UR11, R3 ;  /* 0x0000000b2b0d7c24 */ /* 0x000fe2000f8e0203 */
[----:B------:R-:W3:Y:S02]  /*0460*/  LDCU.64 UR10, c[0x0][0x3d0] ;  /* 0x00007a00ff0a77ac */ /* 0x000ee40008000a00 */
[----:B------:R-:W-:Y:S01]  /*0470*/  MOV R31, R0 ;  /* 0x00000000001f7202 */ /* 0x000fe20000000f00 */
        /* <DEDUP_REMOVED lines=9> */
[----:B------:R-:W-:-:S02]  /*0510*/  ISETP.GE.AND P1, PT, R17, 0x1, PT ;  /* 0x000000011100780c */ /* 0x000fc40003f26270 */
[----:B------:R-:W-:Y:S02]  /*0520*/  CS2R R16, SRZ ;  /* 0x0000000000107805 */ /* 0x000fe4000001ff00 */
        /* <DEDUP_REMOVED lines=23> */
[----:B------:R-:W-:Y:S01]  /*06a0*/  IADD3 R19, PT, PT, R5, R19, RZ ;  /* 0x0000001305137210 */ /* 0x000fe20007ffe0ff */
[----:B------:R-:W-:Y:S01]  /*06b0*/  IMAD.X R5, R0, 0x1, R13, P3 ;  /* 0x0000000100057824 */ /* 0x000fe200018e060d */
[----:B------:R-:W-:Y:S02]  /*06c0*/  IADD3 R9, P2, PT, R9, R4, RZ ;  /* 0x0000000409097210 */ /* 0x000fe40007f5e0ff */
[----:B------:R-:W-:Y:S02]  /*06d0*/  LEA R50, P3, R52, R50, 0x1 ;  /* 0x0000003234327211 */ /* 0x000fe400078608ff */
[----:B------:R-:W-:-:S02]  /*06e0*/  IADD3.X R3, PT, PT, R0, R7, RZ, P5, !PT ;  /* 0x0000000700037210 */ /* 0x000fc40002ffe4ff */
[C---:B------:R-:W-:Y:S02]  /*06f0*/  IADD3.X R4, PT, PT, R0.reuse, R11, RZ, P4, !PT ;  /* 0x0000000b00047210 */ /* 0x040fe400027fe4ff */
[C---:B------:R-:W-:Y:S01]  /*0700*/  IADD3.X R2, PT, PT, R0.reuse, R15, RZ, P0, !PT ;  /* 0x0000000f00027210 */ /* 0x040fe200007fe4ff */
[----:B------:R-:W-:Y:S01]  /*0710*/  IMAD.X R0, R0, 0x1, R19, P2 ;  /* 0x0000000100007824 */ /* 0x000fe200010e0613 */
[----:B------:R-:W-:Y:S01]  /*0720*/  LEA.HI.X R52, R52, R51, R5, 0x1, P3 ;  /* 0x0000003334347211 */ /* 0x000fe200018f0c05 */
[----:B0-----:R-:W-:Y:S01]  /*0730*/  IMAD.WIDE.U32 R14, R43, R22, RZ ;  /* 0x000000162b0e7225 */ /* 0x001fe200078e00ff */
[----:B------:R-:W-:Y:S02]  /*0740*/  LEA R53, P4, R54, R24, 0x1 ;  /* 0x0000001836357211 */ /* 0x000fe400078808ff */
[----:B------:R-:W-:Y:S02]  /*0750*/  LEA R55, P0, R56, R26, 0x1 ;  /* 0x0000001a38377211 */ /* 0x000fe400078008ff */
[----:B------:R-:W-:-:S02]  /*0760*/  LEA R57, P2, R59, R28, 0x1 ;  /* 0x0000001c3b397211 */ /* 0x000fc400078408ff */
[----:B------:R-:W-:Y:S01]  /*0770*/  LEA R61, P3, R9, R62, 0x1 ;  /* 0x0000003e093d7211 */ /* 0x000fe200078608ff */
[----:B------:R-:W-:Y:S01]  /*0780*/  IMAD R45, R43, R23, R15 ;  /* 0x000000172b2d7224 */ /* 0x000fe200078e020f */
[----:B------:R-:W-:Y:S02]  /*0790*/  LEA.HI.X R54, R54, R25, R4, 0x1, P4 ;  /* 0x0000001936367211 */ /* 0x000fe400020f0c04 */
[----:B------:R-:W-:Y:S02]  /*07a0*/  CS2R R48, SRZ ;  /* 0x0000000000307805 */ /* 0x000fe4000001ff00 */
[----:B------:R-:W-:Y:S02]  /*07b0*/  LEA.HI.X R56, R56, R27, R3, 0x1, P0 ;  /* 0x0000001b38387211 */ /* 0x000fe400000f0c03 */
[----:B------:R-:W-:Y:S02]  /*07c0*/  LEA.HI.X R59, R59, R29, R2, 0x1, P2 ;  /* 0x0000001d3b3b7211 */ /* 0x000fe400010f0c02 */
[----:B------:R-:W-:Y:S01]  /*07d0*/  LEA.HI.X R63, R9, R63, R0, 0x1, P3 ;  /* 0x0000003f093f7211 */ /* 0x000fe200018f0c00 */
[----:B------:R-:W-:Y:S06]  /*07e0*/  @!P1 BRA `(.L_x_8893) ;  /* 0x00000054000c9947 */ /* 0x000fec0003800000 */
[----:B------:R-:W0:Y:S01]  /*07f0*/  S2R R12, SR_TID.X ;  /* 0x00000000000c7919 */ /* 0x000e220000002100 */
[----:B------:R-:W0:Y:S01]  /*0800*/  LDC.64 R6, c[0x0][0x4b8] ;  /* 0x00012e00ff067b82 */ /* 0x000e220000000a00 */
[----:B------:R-:W1:Y:S01]  /*0810*/  LDCU.64 UR6, c[0x0][0x3a0] ;  /* 0x00007400ff0677ac */ /* 0x000e620008000a00 */
[----:B------:R-:W-:Y:S02]  /*0820*/  MOV R13, RZ ;  /* 0x000000ff000d7202 */ /* 0x000fe40000000f00 */
[----:B------:R-:W-:Y:S01]  /*0830*/  CS2R R48, SRZ ;  /* 0x0000000000307805 */ /* 0x000fe2000001ff00 */
[----:B------:R-:W2:Y:S03]  /*0840*/  LDCU.64 UR10, c[0x0][0x4e0] ;  /* 0x00009c00ff0a77ac */ /* 0x000ea60008000a00 */
[----:B------:R-:W3:Y:S01]  /*0850*/  LDC.64 R8, c[0x0][0x4d8] ;  /* 0x00013600ff087b82 */ /* 0x000ee20000000a00 */
[----:B------:R-:W4:Y:S01]  /*0860*/  LDCU.64 UR8, c[0x0][0x4c0] ;  /* 0x00009800ff0877ac */ /* 0x000f220008000a00 */
[----:B------:R-:W-:-:S06]  /*0870*/  UMOV UR4, 0x400 ;  /* 0x0000040000047882 */ /* 0x000fcc0000000000 */
[----:B------:R-:W2:Y:S01]  /*0880*/  S2UR UR5, SR_CgaCtaId ;  /* 0x00000000000579c3 */ /* 0x000ea20000008800 */
[C---:B-1----:R-:W-:Y:S01]  /*0890*/  IMAD.WIDE.U32 R10, R43.reuse, UR6, RZ ;  /* 0x000000062b0a7c25 */ /* 0x042fe2000f8e00ff */
[----:B------:R-:W1:Y:S03]  /*08a0*/  LDCU UR6, c[0x0][0x394] ;  /* 0x00007280ff0677ac */ /* 0x000e660008000800 */
[----:B------:R-:W-:Y:S02]  /*08b0*/  IMAD R51, R43, UR7, R11 ;  /* 0x000000072b337c24 */ /* 0x000fe4000f8e020b */
[----:B----4-:R-:W-:Y:S02]  /*08c0*/  IMAD R0, R33, UR8, RZ ;  /* 0x0000000821007c24 */ /* 0x010fe4000f8e02ff */
[----:B0-----:R-:W-:Y:S01]  /*08d0*/  IMAD.WIDE.U32 R2, R6, UR18, R12 ;  /* 0x0000001206027c25 */ /* 0x001fe2000f8e000c */
[----:B------:R-:W-:-:S02]  /*08e0*/  IADD3 R21, PT, PT, R12, 0x40, RZ ;  /* 0x000000400c157810 */ /* 0x000fc40007ffe0ff */
[----:B------:R-:W-:Y:S01]  /*08f0*/  IADD3 R23, PT, PT, R12, 0x60, RZ ;  /* 0x000000600c177810 */ /* 0x000fe20007ffe0ff */
[----:B---3--:R-:W-:Y:S01]  /*0900*/  IMAD.WIDE.U32 R4, R8, UR18, R12 ;  /* 0x0000001208047c25 */ /* 0x008fe2000f8e000c */
[C---:B------:R-:W-:Y:S02]  /*0910*/  IADD3 R27, PT, PT, R12.reuse, 0xa0, RZ ;  /* 0x000000a00c1b7810 */ /* 0x040fe40007ffe0ff */
[C---:B------:R-:W-:Y:S01]  /*0920*/  IADD3 R29, PT, PT, R12.reuse, 0xc0, RZ ;  /* 0x000000c00c1d7810 */ /* 0x040fe20007ffe0ff */
[----:B------:R-:W-:Y:S01]  /*0930*/  IMAD R3, R7, UR18, R3 ;  /* 0x0000001207037c24 */ /* 0x000fe2000f8e0203 */
[----:B--2---:R-:W-:Y:S01]  /*0940*/  ULEA UR4, UR5, UR4, 0x18 ;  /* 0x0000000405047291 */ /* 0x004fe2000f8ec0ff */
[----:B------:R-:W-:Y:S01]  /*0950*/  IMAD R6, R33, UR10, RZ ;  /* 0x0000000a21067c24 */ /* 0x000fe2000f8e02ff */
[C---:B------:R-:W-:Y:S01]  /*0960*/  LEA.HI R75, R12.reuse, R12, RZ, 0x1b ;  /* 0x0000000c0c4b7211 */ /* 0x040fe200078fd8ff */
[----:B------:R-:W-:Y:S01]  /*0970*/  IMAD R5, R9, UR18, R5 ;  /* 0x0000001209057c24 */ /* 0x000fe2000f8e0205 */
[----:B------:R-:W-:Y:S01]  /*0980*/  UIADD3 UR5, UPT, UPT, UR4, 0x420, URZ ;  /* 0x0000042004057890 */ /* 0x000fe2000fffe0ff */
[----:B------:R-:W-:Y:S01]  /*0990*/  IMAD.WIDE.U32 R8, R31, UR8, R2 ;  /* 0x000000081f087c25 */ /* 0x000fe2000f8e0002 */
[----:B------:R-:W-:-:S02]  /*09a0*/  SHF.L.U32 R3, R12, 0x3, RZ ;  /* 0x000000030c037819 */ /* 0x000fc400000006ff */
[-C--:B------:R-:W-:Y:S01]  /*09b0*/  LEA.HI R21, R21, R12.reuse, RZ, 0x1b ;  /* 0x0000000c15157211 */ /* 0x080fe200078fd8ff */
[C---:B------:R-:W-:Y:S01]  /*09c0*/  IMAD R33, R31.reuse, UR11, R6 ;  /* 0x0000000b1f217c24 */ /* 0x040fe2000f8e0206 */
[CC--:B------:R-:W-:Y:S01]  /*09d0*/  LEA.HI R60, R12.reuse, R3.reuse, RZ, 0x1e ;  /* 0x000000030c3c7211 */ /* 0x0c0fe200078ff0ff */
[----:B------:R-:W-:Y:S01]  /*09e0*/  IMAD R83, R31, UR9, R0 ;  /* 0x000000091f537c24 */ /* 0x000fe2000f8e0200 */
[----:B------:R-:W-:Y:S01]  /*09f0*/  LEA.HI R62, R3, R3, RZ, 0x1b ;  /* 0x00000003033e7211 */ /* 0x000fe200078fd8ff */
[----:B------:R-:W-:Y:S01]  /*0a00*/  IMAD.WIDE.U32 R6, R31, UR10, R4 ;  /* 0x0000000a1f067c25 */ /* 0x000fe2000f8e0004 */
[----:B------:R-:W-:Y:S02]  /*0a10*/  LOP3.LUT R5, R3, 0x1f00, RZ, 0xc0, !PT ;  /* 0x00001f0003057812 */ /* 0x000fe400078ec0ff */
[-C--:B------:R-:W-:Y:S01]  /*0a20*/  LEA.HI R23, R23, R12.reuse, RZ, 0x1b ;  /* 0x0000000c17177211 */ /* 0x080fe200078fd8ff */
[C---:B------:R-:W-:Y:S01]  /*0a30*/  VIADD R19, R12.reuse, 0x20 ;  /* 0x000000200c137836 */ /* 0x040fe20000000000 */
[-C--:B------:R-:W-:Y:S01]  /*0a40*/  LEA.HI R27, R27, R12.reuse, RZ, 0x1b ;  /* 0x0000000c1b1b7211 */ /* 0x080fe200078fd8ff */
[C---:B------:R-:W-:Y:S01]  /*0a50*/  VIADD R25, R12.reuse, 0x80 ;  /* 0x000000800c197836 */ /* 0x040fe20000000000 */
[-C--:B------:R-:W-:Y:S01]  /*0a60*/  LEA.HI R29, R29, R12.reuse, RZ, 0x1b ;  /* 0x0000000c1d1d7211 */ /* 0x080fe200078fd8ff */
[----:B------:R-:W-:Y:S01]  /*0a70*/  VIADD R31, R12, 0xe0 ;  /* 0x000000e00c1f7836 */ /* 0x000fe20000000000 */
[-C--:B------:R-:W-:Y:S01]  /*0a80*/  LEA.HI R19, R19, R12.reuse, RZ, 0x1b ;  /* 0x0000000c13137211 */ /* 0x080fe200078fd8ff */
[----:B------:R-:W-:Y:S01]  /*0a90*/  IMAD.IADD R83, R9, 0x1, R83 ;  /* 0x0000000109537824 */ /* 0x000fe200078e0253 */
[----:B------:R-:W-:-:S02]  /*0aa0*/  LEA.HI R25, R25, R12, RZ, 0x1b ;  /* 0x0000000c19197211 */ /* 0x000fc400078fd8ff */
[----:B------:R-:W-:Y:S02]  /*0ab0*/  LEA.HI R31, R31, R12, RZ, 0x1b ;  /* 0x0000000c1f1f7211 */ /* 0x000fe400078fd8ff */
[----:B------:R-:W-:Y:S02]  /*0ac0*/  LOP3.LUT R58, R5, 0x1f, R12, 0xf8, !PT ;  /* 0x0000001f053a7812 */ /* 0x000fe400078ef80c */
[----:B-1----:R-:W-:Y:S02]  /*0ad0*/  MOV R47, UR6 ;  /* 0x00000006002f7c02 */ /* 0x002fe40008000f00 */
        /* <DEDUP_REMOVED lines=21> */
.L_x_8933:
[----:B------:R-:W0:Y:S01]  /*0c30*/  LDCU UR4, c[0x0][0x388] ;  /* 0x00007100ff0477ac */ /* 0x000e220008000800 */
[----:B------:R-:W-:Y:S01]  /*0c40*/  IADD3 R85, PT, PT, R47, -0x1, RZ ;  /* 0xffffffff2f557810 */ /* 0x000fe20007ffe0ff */
[----:B------:R-:W-:Y:S01]  /*0c50*/  IMAD.SHL.U32 R20, R58, 0x2, RZ ;  /* 0x000000023a147824 */ /* 0x000fe200078e00ff */
[----:B------:R-:W-:Y:S02]  /*0c60*/  PRMT R23, RZ, 0x7610, R23 ;  /* 0x00007610ff177816 */ /* 0x000fe40000000017 */
[----:B------:R-:W-:Y:S02]  /*0c70*/  SHF.L.U32 R4, R85, 0x8, RZ ;  /* 0x0000000855047819 */ /* 0x000fe400000006ff */
[C---:B------:R-:W-:Y:S02]  /*0c80*/  IADD3 R18, P0, PT, R20.reuse, R50, RZ ;  /* 0x0000003214127210 */ /* 0x040fe40007f1e0ff */
[----:B------:R-:W-:Y:S02]  /*0c90*/  IADD3 R2, P2, PT, R20, R53, RZ ;  /* 0x0000003514027210 */ /* 0x000fe40007f5e0ff */
[----:B------:R-:W-:-:S02]  /*0ca0*/  IADD3.X R19, PT, PT, RZ, R52, RZ, P0, !PT ;  /* 0x00000034ff137210 */ /* 0x000fc400007fe4ff */
[----:B------:R-:W-:Y:S01]  /*0cb0*/  IADD3 R20, P3, PT, R20, R55, RZ ;  /* 0x0000003714147210 */ /* 0x000fe20007f7e0ff */
[----:B------:R-:W-:Y:S01]  /*0cc0*/  IMAD.X R3, RZ, RZ, R54, P2 ;  /* 0x000000ffff037224 */ /* 0x000fe200010e0636 */
[----:B------:R-:W-:Y:S02]  /*0cd0*/  PRMT R25, RZ, 0x7610, R25 ;  /* 0x00007610ff197816 */ /* 0x000fe40000000019 */
[----:B------:R-:W-:Y:S02]  /*0ce0*/  PRMT R0, RZ, 0x7610, R0 ;  /* 0x00007610ff007816 */ /* 0x000fe40000000000 */
        /* <DEDUP_REMOVED lines=31> */
[----:B------:R-:W-:-:S02]  /*0ee0*/  LEA.HI.SX32 R86, R90, R90, 0x1b ;  /* 0x0000005a5a567211 */ /* 0x000fc400078fdaff */
[-C--:B------:R-:W-:Y:S02]  /*0ef0*/  LEA.HI.SX32 R31, R31, R90.reuse, 0x1b ;  /* 0x0000005a1f1f7211 */ /* 0x080fe400078fdaff */
[----:B------:R-:W-:Y:S02]  /*0f00*/  LEA.HI.SX32 R33, R33, R90, 0x1b ;  /* 0x0000005a21217211 */ /* 0x000fe400078fdaff */
[----:B------:R-:W-:Y:S02]  /*0f10*/  LEA R86, R86, UR5, 0x1 ;  /* 0x0000000556567c11 */ /* 0x000fe4000f8e08ff */
[----:B------:R-:W-:Y:S02]  /*0f20*/  LEA R88, R31, UR5, 0x1 ;  /* 0x000000051f587c11 */ /* 0x000fe4000f8e08ff */
[----:B------:R-:W-:Y:S01]  /*0f30*/  LEA R89, R33, UR5, 0x1 ;  /* 0x0000000521597c11 */ /* 0x000fe2000f8e08ff */
[C---:B------:R-:W-:Y:S01]  /*0f40*/  VIADD R33, R90.reuse, 0xa0 ;  /* 0x000000a05a217836 */ /* 0x040fe20000000000 */
[----:B------:R-:W-:-:S02]  /*0f50*/  IADD3 R19, PT, PT, R90, 0x60, RZ ;  /* 0x000000605a137810 */ /* 0x000fc40007ffe0ff */
[C---:B------:R-:W-:Y:S02]  /*0f60*/  IADD3 R31, PT, PT, R90.reuse, 0x80, RZ ;  /* 0x000000805a1f7810 */ /* 0x040fe40007ffe0ff */
        /* <DEDUP_REMOVED lines=12> */
[----:B------:R-:W-:Y:S02]  /*1030*/  ISETP.GE.AND P0, PT, R58, R87, PT ;  /* 0x000000573a00720c */ /* 0x000fe40003f06270 */
[----:B------:R-:W-:Y:S02]  /*1040*/  PRMT R28, RZ, 0x7610, R28 ;  /* 0x00007610ff1c7816 */ /* 0x000fe4000000001c */
[----:B------:R-:W-:Y:S02]  /*1050*/  PRMT R30, RZ, 0x7610, R30 ;  /* 0x00007610ff1e7816 */ /* 0x000fe4000000001e */
[----:B------:R-:W-:Y:S01]  /*1060*/  PRMT R31, RZ, 0x7610, R31 ;  /* 0x00007610ff1f7816 */ /* 0x000fe2000000001f */
[----:B--2---:R-:W-:Y:S04]  /*1070*/  STS.U16 [R86], R23 ;  /* 0x0000001756007388 */ /* 0x004fe80000000400 */
[----:B---3--:R-:W-:Y:S04]  /*1080*/  STS.U16 [R88+0x40], R25 ;  /* 0x0000401958007388 */ /* 0x008fe80000000400 */
[----:B----4-:R0:W-:Y:S02]  /*1090*/  STS.U16 [R89+0x80], R0 ;  /* 0x0000800059007388 */ /* 0x0101e40000000400 */
[----:B0-----:R-:W-:-:S02]  /*10a0*/  IMAD.SHL.U32 R0, R90, 0x8, RZ ;  /* 0x000000085a007824 */ /* 0x001fc400078e00ff */
[----:B------:R0:W-:Y:S03]  /*10b0*/  STS.U16 [R91+0xc0], R22 ;  /* 0x0000c0165b007388 */ /* 0x0001e60000000400 */
[----:B------:R-:W-:Y:S01]  /*10c0*/  LEA.HI.SX32 R96, R0, R0, 0x1b ;  /* 0x0000000000607211 */ /* 0x000fe200078fdaff */
[----:B------:R1:W-:Y:S03]  /*10d0*/  STS.U16 [R92+0x100], R27 ;  /* 0x0001001b5c007388 */ /* 0x0003e60000000400 */
[----:B------:R-:W-:Y:S01]  /*10e0*/  LEA R96, R96, UR5, 0x1 ;  /* 0x0000000560607c11 */ /* 0x000fe2000f8e08ff */
        /* <DEDUP_REMOVED lines=15> */
[----:B0-----:R-:W-:Y:S02]  /*11e0*/  PRMT R22, RZ, 0x7610, R22 ;  /* 0x00007610ff167816 */ /* 0x001fe40000000016 */
[----:B-1----:R-:W-:Y:S02]  /*11f0*/  PRMT R27, RZ, 0x7610, R27 ;  /* 0x00007610ff1b7816 */ /* 0x002fe4000000001b */
[----:B--2---:R-:W-:Y:S01]  /*1200*/  PRMT R24, RZ, 0x7610, R24 ;  /* 0x00007610ff187816 */ /* 0x004fe20000000018 */
        /* <DEDUP_REMOVED lines=15> */
[----:B--2---:R0:W-:Y:S04]  /*1300*/  STS.U16 [R86], R23 ;  /* 0x0000001756007388 */ /* 0x0041e80000000400 */
[----:B---3--:R-:W-:Y:S04]  /*1310*/  STS.U16 [R88+0x40], R25 ;  /* 0x0000401958007388 */ /* 0x008fe80000000400 */
[----:B------:R-:W-:Y:S04]  /*1320*/  STS.U16 [R89+0x80], R28 ;  /* 0x0000801c59007388 */ /* 0x000fe80000000400 */
[----:B----4-:R-:W-:Y:S04]  /*1330*/  STS.U16 [R91+0xc0], R30 ;  /* 0x0000c01e5b007388 */ /* 0x010fe80000000400 */
[----:B------:R-:W-:Y:S04]  /*1340*/  STS.U16 [R92+0x100], R31 ;  /* 0x0001001f5c007388 */ /* 0x000fe80000000400 */
[----:B------:R1:W-:Y:S04]  /*1350*/  STS.U16 [R93+0x140], R22 ;  /* 0x000140165d007388 */ /* 0x0003e80000000400 */
[----:B------:R-:W-:Y:S04]  /*1360*/  STS.U16 [R94+0x180], R27 ;  /* 0x0001801b5e007388 */ /* 0x000fe80000000400 */
[----:B------:R2:W-:Y:S01]  /*1370*/  STS.U16 [R95+0x1c0], R24 ;  /* 0x0001c0185f007388 */ /* 0x0005e20000000400 */
[----:B------:R-:W-:-:S03]  /*1380*/  NOP ;  /* 0x0000000000007918 */ /* 0x000fc60000000000 */
[----:B------:R-:W-:Y:S04]  /*1390*/  LDS.U16 R26, [R96] ;  /* 0x00000000601a7984 */ /* 0x000fe80000000400 */
[----:B------:R-:W-:Y:S04]  /*13a0*/  LDS.U16 R29, [R96+0x2] ;  /* 0x00000200601d7984 */ /* 0x000fe80000000400 */
[----:B------:R-:W3:Y:S04]  /*13b0*/  LDS.U16 R25, [R96+0x4] ;  /* 0x0000040060197984 */ /* 0x000ee80000000400 */
[----:B------:R-:W4:Y:S04]  /*13c0*/  LDS.U16 R28, [R96+0x6] ;  /* 0x00000600601c7984 */ /* 0x000f280000000400 */
[----:B------:R-:W-:Y:S04]  /*13d0*/  LDS.U16 R30, [R96+0x8] ;  /* 0x00000800601e7984 */ /* 0x000fe80000000400 */
[----:B------:R-:W4:Y:S04]  /*13e0*/  LDS.U16 R31, [R96+0xa] ;  /* 0x00000a00601f7984 */ /* 0x000f280000000400 */
[----:B------:R-:W4:Y:S04]  /*13f0*/  LDS.U16 R32, [R96+0xc] ;  /* 0x00000c0060207984 */ /* 0x000f280000000400 */
[----:B------:R-:W4:Y:S01]  /*1400*/  LDS.U16 R27, [R96+0xe] ;  /* 0x00000e00601b7984 */ /* 0x000f220000000400 */
[----:B------:R-:W-:Y:S01]  /*1410*/  BAR.SYNC.DEFER_BLOCKING 0x0 ;  /* 0x0000000000007b1d */ /* 0x000fe20000010000 */
[----:B0-----:R-:W-:-:S02]  /*1420*/  PRMT R23, RZ, 0x7610, R23 ;  /* 0x00007610ff177816 */ /* 0x001fc40000000017 */
[----:B-1----:R-:W-:Y:S02]  /*1430*/  PRMT R22, RZ, 0x7610, R22 ;  /* 0x00007610ff167816 */ /* 0x002fe40000000016 */
        /* <DEDUP_REMOVED lines=10> */
[----:B------:R-:W2:Y:S01]  /*14e0*/  @!P6 LDG.E.U16 R36, desc[UR16][R20.64+0x1c0] ;  /* 0x0001c0101424e981 */ /* 0x000ea2000c1e1500 */
[----:B---3--:R-:W-:Y:S01]  /*14f0*/  SHF.L.U32 R25, R25, 0x10, RZ ;  /* 0x0000001019197819 */ /* 0x008fe200000006ff */
[----:B------:R-:W-:Y:S01]  /*1500*/  IMAD.U32 R29, R29, 0x10000, RZ ;  /* 0x000100001d1d7824 */ /* 0x000fe200078e00ff */
[----:B----4-:R-:W-:-:S02]  /*1510*/  SHF.L.U32 R107, R28, 0x10, RZ ;  /* 0x000000101c6b7819 */ /* 0x010fc400000006ff */
[----:B------:R-:W-:Y:S01]  /*1520*/  SHF.L.U32 R31, R31, 0x10, RZ ;  /* 0x000000101f1f7819 */ /* 0x000fe200000006ff */
[--C-:B-----5:R-:W-:Y:S01]  /*1530*/  FADD.FTZ R105, R25, R44.reuse ;  /* 0x0000002c19697221 */ /* 0x120fe20000010000 */
[--C-:B------:R-:W-:Y:S01]  /*1540*/  FADD.FTZ R113, R29, R44.reuse ;  /* 0x0000002c1d717221 */ /* 0x100fe20000010000 */
[--C-:B------:R-:W-:Y:S01]  /*1550*/  FADD.FTZ R107, R107, R44.reuse ;  /* 0x0000002c6b6b7221 */ /* 0x100fe20000010000 */
[----:B------:R-:W-:Y:S01]  /*1560*/  SHF.L.U32 R25, R32, 0x10, RZ ;  /* 0x0000001020197819 */ /* 0x000fe200000006ff */
[----:B------:R-:W-:Y:S01]  /*1570*/  FADD.FTZ R109, R31, R44 ;  /* 0x0000002c1f6d7221 */ /* 0x000fe20000010000 */
[----:B------:R-:W-:Y:S01]  /*1580*/  BSSY.RECONVERGENT B0, `(.L_x_8894) ;  /* 0x0000044000007945 */ /* 0x000fe20003800200 */
[----:B------:R-:W-:Y:S01]  /*1590*/  HFMA2 R97, -RZ, RZ, 0, 0 ;  /* 0x00000000ff617431 */ /* 0x000fe200000001ff */
[----:B------:R-:W-:Y:S02]  /*15a0*/  PRMT R106, RZ, 0x7610, R106 ;  /* 0x00007610ff6a7816 */ /* 0x000fe4000000006a */
[----:B------:R-:W-:-:S02]  /*15b0*/  CS2R R98, SRZ ;  /* 0x0000000000627805 */ /* 0x000fc4000001ff00 */
[----:B------:R-:W-:Y:S02]  /*15c0*/  CS2R R100, SRZ ;  /* 0x0000000000647805 */ /* 0x000fe4000001ff00 */
[----:B------:R-:W-:Y:S02]  /*15d0*/  CS2R R102, SRZ ;  /* 0x0000000000667805 */ /* 0x000fe4000001ff00 */
[----:B------:R-:W-:Y:S01]  /*15e0*/  FSETP.GTU.FTZ.AND P5, PT, R113, 20, PT ;  /* 0x41a000007100780b */ /* 0x000fe20003fbc000 */
[----:B------:R-:W-:Y:S01]  /*15f0*/  IMAD.MOV.U32 R104, RZ, RZ, RZ ;  /* 0x000000ffff687224 */ /* 0x000fe200078e00ff */
[----:B------:R-:W-:Y:S01]  /*1600*/  FSETP.GTU.FTZ.AND P0, PT, R105, 20, PT ;  /* 0x41a000006900780b */ /* 0x000fe20003f1c000 */
[----:B------:R-:W-:Y:S01]  /*1610*/  FADD.FTZ R110, R25, R44 ;  /* 0x0000002c196e7221 */ /* 0x000fe20000010000 */
[----:B------:R-:W-:Y:S02]  /*1620*/  FSETP.GTU.FTZ.AND P1, PT, R107, 20, PT ;  /* 0x41a000006b00780b */ /* 0x000fe40003f3c000 */
[----:B------:R-:W-:-:S02]  /*1630*/  FSETP.GTU.FTZ.AND P3, PT, R109, 20, PT ;  /* 0x41a000006d00780b */ /* 0x000fc40003f7c000 */
[----:B------:R-:W-:Y:S02]  /*1640*/  SHF.L.U32 R111, R111, 0x10, RZ ;  /* 0x000000106f6f7819 */ /* 0x000fe400000006ff */
[----:B------:R-:W-:Y:S01]  /*1650*/  SHF.L.U32 R27, R27, 0x10, RZ ;  /* 0x000000101b1b7819 */ /* 0x000fe200000006ff */
[----:B--2---:R0:W-:Y:S04]  /*1660*/  STS.U16 [R86], R33 ;  /* 0x0000002156007388 */ /* 0x0041e80000000400 */
        /* <DEDUP_REMOVED lines=19> */
[----:B-1----:R-:W-:-:S04]  /*17a0*/  IMAD.U32 R35, R30, 0x10000, RZ ;  /* 0x000100001e237824 */ /* 0x002fc800078e00ff */
[----:B------:R-:W-:-:S05]  /*17b0*/  FADD.FTZ R108, R35, R44 ;  /* 0x0000002c236c7221 */ /* 0x000fca0000010000 */
[----:B------:R-:W-:-:S03]  /*17c0*/  FSETP.GTU.FTZ.AND P2, PT, R108, 20, PT ;  /* 0x41a000006c00780b */ /* 0x000fc60003f5c000 */
[----:B---34-:R-:W-:Y:S10]  /*17d0*/  @P4 BRA `(.L_x_8895) ;  /* 0x0000000000784947 */ /* 0x018ff40003800000 */
        /* <DEDUP_REMOVED lines=30> */
.L_x_8895:
[----:B------:R-:W-:Y:S05]  /*19c0*/  BSYNC.RECONVERGENT B0 ;  /* 0x0000000000007941 */ /* 0x000fea0003800200 */
.L_x_8894:
[----:B------:R-:W-:Y:S01]  /*19d0*/  SHF.L.U32 R115, R115, 0x10, RZ ;  /* 0x0000001073737819 */ /* 0x000fe200000006ff */
[----:B------:R-:W-:Y:S01]  /*19e0*/  BSSY.RECONVERGENT B0, `(.L_x_8896) ;  /* 0x0000026000007945 */ /* 0x000fe20003800200 */
[----:B------:R-:W-:Y:S01]  /*19f0*/  FSETP.GTU.FTZ.AND P4, PT, R110, 20, PT ;  /* 0x41a000006e00780b */ /* 0x000fe20003f9c000 */
[----:B------:R-:W-:Y:S01]  /*1a00*/  IMAD.U32 R114, R114, 0x10000, RZ ;  /* 0x0001000072727824 */ /* 0x000fe200078e00ff */
[----:B------:R-:W-:Y:S01]  /*1a10*/  SHF.L.U32 R116, R116, 0x10, RZ ;  /* 0x0000001074747819 */ /* 0x000fe200000006ff */
[----:B------:R-:W-:Y:S01]  /*1a20*/  FADD.FTZ R117, R27, R44 ;  /* 0x0000002c1b757221 */ /* 0x000fe20000010000 */
[----:B------:R-:W-:Y:S01]  /*1a30*/  SHF.L.U32 R119, R119, 0x10, RZ ;  /* 0x0000001077777819 */ /* 0x000fe200000006ff */
[----:B------:R-:W-:Y:S01]  /*1a40*/  FFMA.FTZ R48, R115, R111, R48 ;  /* 0x0000006f73307223 */ /* 0x000fe20000010030 */
        /* <DEDUP_REMOVED lines=31> */
.L_x_8897:
[----:B------:R-:W-:Y:S05]  /*1c40*/  BSYNC.RECONVERGENT B0 ;  /* 0x0000000000007941 */ /* 0x000fea0003800200 */
.L_x_8896:
[----:B--2---:R-:W-:Y:S01]  /*1c50*/  SHF.L.U32 R121, R121, 0x10, RZ ;  /* 0x0000001079797819 */ /* 0x004fe200000006ff */
        /* <DEDUP_REMOVED lines=38> */
.L_x_8899:
[----:B------:R-:W-:Y:S05]  /*1ec0*/  BSYNC.RECONVERGENT B0 ;  /* 0x0000000000007941 */ /* 0x000fea0003800200 */
.L_x_8898:
        /* <DEDUP_REMOVED lines=32> */
.L_x_8901:
[----:B------:R-:W-:Y:S05]  /*20d0*/  BSYNC.RECONVERGENT B0 ;  /* 0x0000000000007941 */ /* 0x000fea0003800200 */
.L_x_8900:
        /* <DEDUP_REMOVED lines=32> */
.L_x_8903:
[----:B------:R-:W-:Y:S05]  /*22e0*/  BSYNC.RECONVERGENT B0 ;  /* 0x0000000000007941 */ /* 0x000fea0003800200 */
.L_x_8902:
        /* <DEDUP_REMOVED lines=32> */
.L_x_8905:
[----:B------:R-:W-:Y:S05]  /*24f0*/  BSYNC.RECONVERGENT B0 ;  /* 0x0000000000007941 */ /* 0x000fea0003800200 */
.L_x_8904:
        /* <DEDUP_REMOVED lines=32> */
.L_x_8907:
[----:B------:R-:W-:Y:S05]  /*2700*/  BSYNC.RECONVERGENT B0 ;  /* 0x0000000000007941 */ /* 0x000fea0003800200 */
.L_x_8906:
[----:B------:R-:W-:Y:S04]  /*2710*/  BSSY.RECONVERGENT B0, `(.L_x_8908) ;  /* 0x0000020000007945 */ /* 0x000fe80003800200 */
[----:B------:R-:W-:Y:S05]  /*2720*/  @P5 BRA `(.L_x_8909) ;  /* 0x0000000000785947 */ /* 0x000fea0003800000 */
[----:B------:R-:W-:Y:S01]  /*2730*/  FMUL.FTZ R117, R117, 1.4426950216293334961 ;  /* 0x3fb8aa3b75757820 */ /* 0x000fe20000410000 */
[----:B------:R-:W-:Y:S01]  /*2740*/  MOV R29, 0x3e800000 ;  /* 0x3e800000001d7802 */ /* 0x000fe20000000f00 */
[----:B------:R-:W-:Y:S02]  /*2750*/  IMAD.MOV.U32 R28, RZ, RZ, 0x3d39bf78 ;  /* 0x3d39bf78ff1c7424 */ /* 0x000fe400078e00ff */
        /* <DEDUP_REMOVED lines=27> */
.L_x_8909:
[----:B------:R-:W-:Y:S05]  /*2910*/  BSYNC.RECONVERGENT B0 ;  /* 0x0000000000007941 */ /* 0x000fea0003800200 */
.L_x_8908:
[----:B------:R-:W0:Y:S01]  /*2920*/  LDCU UR4, c[0x0][0x38c] ;  /* 0x00007180ff0477ac */ /* 0x000e220008000800 */
[----:B------:R-:W-:Y:S01]  /*2930*/  SHF.L.U32 R120, R19, 0x10, RZ ;  /* 0x0000001013787819 */ /* 0x000fe200000006ff */
[----:B------:R-:W-:Y:S02]  /*2940*/  IMAD.U32 R122, R23, 0x10000, RZ ;  /* 0x00010000177a7824 */ /* 0x000fe400078e00ff */
[----:B------:R-:W-:Y:S01]  /*2950*/  FFMA.FTZ R19, R125, R118, R48 ;  /* 0x000000767d137223 */ /* 0x000fe20000010030 */
[----:B------:R-:W-:Y:S01]  /*2960*/  SHF.L.U32 R124, R0, 0x10, RZ ;  /* 0x00000010007c7819 */ /* 0x000fe200000006ff */
[----:B------:R-:W-:Y:S01]  /*2970*/  IMAD.U32 R133, R20, 0x10000, RZ ;  /* 0x0001000014857824 */ /* 0x000fe200078e00ff */
        /* <DEDUP_REMOVED lines=19> */
[----:B------:R-:W-:Y:S01]  /*2ab0*/  ISETP.GE.AND P1, PT, R58, R87, PT ;  /* 0x000000573a00720c */ /* 0x000fe20003f26270 */
[----:B------:R-:W-:Y:S01]  /*2ac0*/  FMUL.FTZ R139, R111, R112 ;  /* 0x000000706f8b7220 */ /* 0x000fe20000410000 */
[C---:B------:R-:W-:Y:S01]  /*2ad0*/  ISETP.NE.AND P0, PT, R47.reuse, 0x1, PT ;  /* 0x000000012f00780c */ /* 0x040fe20003f05270 */
[----:B------:R-:W-:Y:S01]  /*2ae0*/  FMUL.FTZ R140, R114, R113 ;  /* 0x00000071728c7220 */ /* 0x000fe20000410000 */
[----:B------:R-:W-:Y:S01]  /*2af0*/  P2R R179, PR, RZ, 0x2 ;  /* 0x00000002ffb37803 */ /* 0x000fe20000000000 */
[----:B------:R-:W-:Y:S01]  /*2b00*/  FMUL.FTZ R141, R116, R105 ;  /* 0x00000069748d7220 */ /* 0x000fe20000410000 */
[----:B------:R-:W-:Y:S01]  /*2b10*/  SHF.L.U32 R147, R47, 0x8, RZ ;  /* 0x000000082f937819 */ /* 0x000fe200000006ff */
[----:B------:R-:W1:Y:S01]  /*2b20*/  LDC.64 R30, c[0x0][0x440] ;  /* 0x00011000ff1e7b82 */ /* 0x000e620000000a00 */
[----:B------:R-:W-:Y:S01]  /*2b30*/  IADD3 R20, P1, PT, R4, R8, RZ ;  /* 0x0000000804147210 */ /* 0x000fe20007f3e0ff */
[----:B------:R-:W-:Y:S01]  /*2b40*/  FMUL.FTZ R142, R118, R107 ;  /* 0x0000006b768e7220 */ /* 0x000fe20000410000 */
[----:B------:R-:W-:Y:S01]  /*2b50*/  IADD3 R18, P2, PT, R4, R6, RZ ;  /* 0x0000000604127210 */ /* 0x000fe20007f5e0ff */
[----:B------:R-:W-:Y:S01]  /*2b60*/  FMUL.FTZ R143, R123, R108 ;  /* 0x0000006c7b8f7220 */ /* 0x000fe20000410000 */
[----:B------:R-:W-:Y:S01]  /*2b70*/  ISETP.EQ.AND P0, PT, R12, RZ, P0 ;  /* 0x000000ff0c00720c */ /* 0x000fe20000702270 */
[----:B------:R-:W-:Y:S01]  /*2b80*/  FMUL.FTZ R144, R120, R109 ;  /* 0x0000006d78907220 */ /* 0x000fe20000410000 */
[C---:B------:R-:W-:Y:S01]  /*2b90*/  LOP3.LUT R180, R4.reuse, 0x100, RZ, 0xc0, !PT ;  /* 0x0000010004b47812 */ /* 0x040fe200078ec0ff */
[----:B------:R-:W2:Y:S01]  /*2ba0*/  LDC.64 R28, c[0x0][0x3c0] ;  /* 0x0000f000ff1c7b82 */ /* 0x000ea20000000a00 */
[----:B------:R-:W-:Y:S01]  /*2bb0*/  IADD3 R138, PT, PT, R47, -0x2, RZ ;  /* 0xfffffffe2f8a7810 */ /* 0x000fe20007ffe0ff */
[----:B------:R-:W-:Y:S01]  /*2bc0*/  FMUL.FTZ R145, R127, R110 ;  /* 0x0000006e7f917220 */ /* 0x000fe20000410000 */
[----:B------:R-:W-:Y:S01]  /*2bd0*/  IADD3 R181, PT, PT, R4, R12, RZ ;  /* 0x0000000c04b57210 */ /* 0x000fe20007ffe0ff */
[----:B------:R-:W-:Y:S01]  /*2be0*/  FMUL.FTZ R146, R124, R117 ;  /* 0x000000757c927220 */ /* 0x000fe20000410000 */
[----:B------:R-:W-:Y:S01]  /*2bf0*/  P2R R182, PR, RZ, 0x1 ;  /* 0x00000001ffb67803 */ /* 0x000fe20000000000 */
[----:B------:R-:W-:Y:S01]  /*2c00*/  IMAD.MOV.U32 R97, RZ, RZ, RZ ;  /* 0x000000ffff617224 */ /* 0x000fe200078e00ff */
[----:B------:R-:W-:Y:S01]  /*2c10*/  LOP3.LUT R147, R147, 0x100, RZ, 0xc0, !PT ;  /* 0x0000010093937812 */ /* 0x000fe200078ec0ff */
[----:B------:R-:W3:Y:S01]  /*2c20*/  LDC.64 R26, c[0x0][0x3e0] ;  /* 0x0000f800ff1a7b82 */ /* 0x000ee20000000a00 */
[----:B------:R-:W-:Y:S01]  /*2c30*/  IADD3.X R21, PT, PT, RZ, R83, RZ, P1, !PT ;  /* 0x00000053ff157210 */ /* 0x000fe20000ffe4ff */
        /* <DEDUP_REMOVED lines=9> */
.L_x_8932:
[----:B------:R-:W-:Y:S01]  /*2cd0*/  MOV R36, R58 ;  /* 0x0000003a00247202 */ /* 0x000fe20000000f00 */
[----:B------:R-:W-:Y:S01]  /*2ce0*/  IMAD.MOV.U32 R37, RZ, RZ, RZ ;  /* 0x000000ffff257224 */ /* 0x000fe200078e00ff */
[----:B------:R-:W-:Y:S02]  /*2cf0*/  MOV R38, R10 ;  /* 0x0000000a00267202 */ /* 0x000fe40000000f00 */
[----:B0---4-:R-:W-:Y:S01]  /*2d00*/  MOV R39, R51 ;  /* 0x0000003300277202 */ /* 0x011fe20000000f00 */
[--C-:B--2---:R-:W-:Y:S01]  /*2d10*/  IMAD.WIDE.U32 R34, R28, UR4, R36.reuse ;  /* 0x000000041c227c25 */ /* 0x104fe2000f8e0024 */
[----:B------:R-:W-:Y:S02]  /*2d20*/  ISETP.NE.AND P5, PT, R179, RZ, PT ;  /* 0x000000ffb300720c */ /* 0x000fe40003fa5270 */
[----:B------:R-:W-:Y:S01]  /*2d30*/  ISETP.GE.AND P3, PT, R79, R87, PT ;  /* 0x000000574f00720c */ /* 0x000fe20003f66270 */
[----:B---3--:R-:W-:Y:S01]  /*2d40*/  IMAD.WIDE.U32 R36, R26, UR4, R36 ;  /* 0x000000041a247c25 */ /* 0x008fe2000f8e0024 */
[----:B------:R-:W-:-:S02]  /*2d50*/  LEA R64, P1, R34, R57, 0x1 ;  /* 0x0000003922407211 */ /* 0x000fc400078208ff */
[----:B------:R-:W-:Y:S01]  /*2d60*/  ISETP.GE.AND P4, PT, R80, R87, PT ;  /* 0x000000575000720c */ /* 0x000fe20003f86270 */
[----:B------:R-:W-:Y:S02]  /*2d70*/  IMAD R35, R29, UR4, R35 ;  /* 0x000000041d237c24 */ /* 0x000fe4000f8e0223 */
[----:B0-----:R-:W-:Y:S01]  /*2d80*/  IMAD.WIDE.U32 R40, R32, UR4, R38 ;  /* 0x0000000420287c25 */ /* 0x001fe2000f8e0026 */
[----:B------:R-:W-:Y:S02]  /*2d90*/  LEA R38, P2, R36, R61, 0x1 ;  /* 0x0000003d24267211 */ /* 0x000fe400078408ff */
[----:B------:R-:W-:Y:S01]  /*2da0*/  LEA.HI.X R65, R34, R59, R35, 0x1, P1 ;  /* 0x0000003b22417211 */ /* 0x000fe200008f0c23 */
[----:B------:R-:W-:Y:S01]  /*2db0*/  IMAD R0, R27, UR4, R37 ;  /* 0x000000041b007c24 */ /* 0x000fe2000f8e0225 */
[----:B------:R-:W-:Y:S01]  /*2dc0*/  ISETP.GE.AND P1, PT, R77, R87, PT ;  /* 0x000000574d00720c */ /* 0x000fe20003f26270 */
[----:B------:R-:W-:Y:S01]  /*2dd0*/  IMAD R37, R33, UR4, R41 ;  /* 0x0000000421257c24 */ /* 0x000fe2000f8e0229 */
[----:B-1----:R-:W-:Y:S01]  /*2de0*/  LEA R66, P0, R40, R30, 0x2 ;  /* 0x0000001e28427211 */ /* 0x002fe200078010ff */
[----:B------:R-:W2:Y:S01]  /*2df0*/  @!P5 LDG.E.U16 R151, desc[UR16][R64.64] ;  /* 0x000000104097d981 */ /* 0x000ea2000c1e1500 */
        /* <DEDUP_REMOVED lines=8> */
[----:B------:R-:W4:Y:S04]  /*2e80*/  @!P1 LDG.E.U16 R36, desc[UR16][R64.64+0x80] ;  /* 0x0000801040249981 */ /* 0x000f28000c1e1500 */
[----:B------:R-:W3:Y:S04]  /*2e90*/  @!P2 LDG.E.U16 R37, desc[UR16][R64.64+0xc0] ;  /* 0x0000c0104025a981 */ /* 0x000ee8000c1e1500 */
[----:B------:R-:W5:Y:S04]  /*2ea0*/  @!P0 LDG.E.U16 R0, desc[UR16][R64.64+0x40] ;  /* 0x0000401040008981 */ /* 0x000f68000c1e1500 */
[----:B------:R-:W5:Y:S04]  /*2eb0*/  @!P5 LDG.E.U16 R149, desc[UR16][R64.64+0x180] ;  /* 0x000180104095d981 */ /* 0x000f68000c1e1500 */
[----:B------:R-:W5:Y:S01]  /*2ec0*/  @!P6 LDG.E.U16 R150, desc[UR16][R64.64+0x1c0] ;  /* 0x0001c0104096e981 */ /* 0x000f62000c1e1500 */
[----:B------:R-:W-:-:S02]  /*2ed0*/  P2R R41, PR, RZ, 0x1 ;  /* 0x00000001ff297803 */ /* 0x000fc40000000000 */
[----:B------:R-:W-:Y:S02]  /*2ee0*/  ISETP.NE.AND P0, PT, R179, RZ, PT ;  /* 0x000000ffb300720c */ /* 0x000fe40003f05270 */
[----:B------:R-:W-:Y:S01]  /*2ef0*/  CS2R R34, SRZ ;  /* 0x0000000000227805 */ /* 0x000fe2000001ff00 */
[----:B------:R-:W5:Y:S10]  /*2f00*/  LDG.E R66, desc[UR16][R66.64] ;  /* 0x0000001042427981 */ /* 0x000f74000c1e1900 */
[----:B--2---:R-:W-:-:S02]  /*2f10*/  @!P0 PRMT R35, R151, 0x5410, RZ ;  /* 0x0000541097238816 */ /* 0x004fc400000000ff */
[----:B------:R-:W-:Y:S01]  /*2f20*/  ISETP.NE.AND P0, PT, R41, RZ, PT ;  /* 0x000000ff2900720c */ /* 0x000fe20003f05270 */
[----:B------:R-:W-:Y:S01]  /*2f30*/  IMAD.MOV.U32 R41, RZ, RZ, RZ ;  /* 0x000000ffff297224 */ /* 0x000fe200078e00ff */
[----:B----4-:R-:W-:-:S04]  /*2f40*/  @!P1 PRMT R34, R36, 0x5410, RZ ;  /* 0x0000541024229816 */ /* 0x010fc800000000ff */
[----:B---3--:R-:W-:Y:S01]  /*2f50*/  @!P2 PRMT R34, R34, 0x5410, R37 ;  /* 0x000054102222a816 */ /* 0x008fe20000000025 */
[----:B------:R-:W-:Y:S01]  /*2f60*/  HFMA2 R37, -RZ, RZ, 0, 0 ;  /* 0x00000000ff257431 */ /* 0x000fe200000001ff */
[----:B-----5:R-:W-:-:S05]  /*2f70*/  @!P3 PRMT R37, R40, 0x5410, RZ ;  /* 0x000054102825b816 */ /* 0x020fca00000000ff */
[----:B------:R-:W-:Y:S02]  /*2f80*/  @!P0 PRMT R35, R35, 0x5410, R0 ;  /* 0x0000541023238816 */ /* 0x000fe40000000000 */
[----:B------:R-:W-:Y:S02]  /*2f90*/  @!P4 PRMT R37, R37, 0x5410, R148 ;  /* 0x000054102525c816 */ /* 0x000fe40000000094 */
[----:B------:R-:W-:Y:S02]  /*2fa0*/  @!P5 PRMT R41, R149, 0x5410, RZ ;  /* 0x000054109529d816 */ /* 0x000fe400000000ff */
[----:B------:R-:W-:Y:S02]  /*2fb0*/  PRMT R0, R35, 0x7632, R0 ;  /* 0x0000763223007816 */ /* 0x000fe40000000000 */
[----:B------:R-:W-:Y:S02]  /*2fc0*/  PRMT R36, R34, 0x7632, R36 ;  /* 0x0000763222247816 */ /* 0x000fe40000000024 */
[----:B------:R-:W-:Y:S01]  /*2fd0*/  @!P6 PRMT R41, R41, 0x5410, R150 ;  /* 0x000054102929e816 */ /* 0x000fe20000000096 */
[----:B------:R-:W-:Y:S01]  /*2fe0*/  STS.U16 [R86], R35 ;  /* 0x0000002356007388 */ /* 0x000fe20000000400 */
[----:B------:R-:W-:-:S02]  /*2ff0*/  PRMT R40, R37, 0x7632, R40 ;  /* 0x0000763225287816 */ /* 0x000fc40000000028 */
[----:B------:R-:W-:Y:S01]  /*3000*/  PRMT R64, R41, 0x7632, R64 ;  /* 0x0000763229407816 */ /* 0x000fe20000000040 */
[----:B------:R0:W-:Y:S04]  /*3010*/  STS.U16 [R88+0x40], R0 ;  /* 0x0000400058007388 */ /* 0x0001e80000000400 */
[----:B------:R-:W-:Y:S04]  /*3020*/  STS.U16 [R89+0x80], R34 ;  /* 0x0000802259007388 */ /* 0x000fe80000000400 */
[----:B------:R1:W-:Y:S04]  /*3030*/  STS.U16 [R91+0xc0], R36 ;  /* 0x0000c0245b007388 */ /* 0x0003e80000000400 */
[----:B------:R2:W-:Y:S04]  /*3040*/  STS.U16 [R92+0x100], R37 ;  /* 0x000100255c007388 */ /* 0x0005e80000000400 */
[----:B------:R-:W-:Y:S04]  /*3050*/  STS.U16 [R93+0x140], R40 ;  /* 0x000140285d007388 */ /* 0x000fe80000000400 */
[----:B------:R-:W-:Y:S04]  /*3060*/  STS.U16 [R94+0x180], R41 ;  /* 0x000180295e007388 */ /* 0x000fe80000000400 */
[----:B------:R3:W-:Y:S01]  /*3070*/  STS.U16 [R95+0x1c0], R64 ;  /* 0x0001c0405f007388 */ /* 0x0007e20000000400 */
[----:B------:R-:W-:-:S03]  /*3080*/  NOP ;  /* 0x0000000000007918 */ /* 0x000fc60000000000 */
[----:B0-----:R-:W4:Y:S01]  /*3090*/  @!P1 LDG.E.U16 R0, desc[UR16][R38.64+0x80] ;  /* 0x0000801026009981 */ /* 0x001f22000c1e1500 */
[----:B-1----:R-:W-:Y:S01]  /*30a0*/  MOV R36, RZ ;  /* 0x000000ff00247202 */ /* 0x002fe20000000f00 */
[----:B--2---:R-:W-:Y:S02]  /*30b0*/  HFMA2 R37, -RZ, RZ, 0, 0 ;  /* 0x00000000ff257431 */ /* 0x004fe400000001ff */
[----:B------:R-:W2:Y:S04]  /*30c0*/  @!P2 LDG.E.U16 R35, desc[UR16][R38.64+0xc0] ;  /* 0x0000c0102623a981 */ /* 0x000ea8000c1e1500 */
[----:B------:R-:W5:Y:S04]  /*30d0*/  @!P0 LDG.E.U16 R34, desc[UR16][R38.64+0x40] ;  /* 0x0000401026228981 */ /* 0x000f68000c1e1500 */
[----:B---3--:R-:W3:Y:S04]  /*30e0*/  @!P5 LDG.E.U16 R64, desc[UR16][R38.64+0x180] ;  /* 0x000180102640d981 */ /* 0x008ee8000c1e1500 */
[----:B------:R-:W5:Y:S04]  /*30f0*/  @!P4 LDG.E.U16 R40, desc[UR16][R38.64+0x140] ;  /* 0x000140102628c981 */ /* 0x000f68000c1e1500 */
[----:B------:R-:W5:Y:S01]  /*3100*/  @!P6 LDG.E.U16 R148, desc[UR16][R38.64+0x1c0] ;  /* 0x0001c0102694e981 */ /* 0x000f62000c1e1500 */
[----:B------:R-:W-:-:S03]  /*3110*/  MOV R41, RZ ;  /* 0x000000ff00297202 */ /* 0x000fc60000000f00 */
[----:B------:R-:W-:Y:S04]  /*3120*/  LDS.U16 R152, [R96] ;  /* 0x0000000060987984 */ /* 0x000fe80000000400 */
[----:B------:R-:W-:Y:S04]  /*3130*/  LDS.U16 R153, [R96+0x2] ;  /* 0x0000020060997984 */ /* 0x000fe80000000400 */
[----:B------:R-:W0:Y:S04]  /*3140*/  LDS.U16 R154, [R96+0x4] ;  /* 0x00000400609a7984 */ /* 0x000e280000000400 */
[----:B------:R-:W-:Y:S04]  /*3150*/  LDS.U16 R155, [R96+0x6] ;  /* 0x00000600609b7984 */ /* 0x000fe80000000400 */
[----:B------:R-:W-:Y:S04]  /*3160*/  LDS.U16 R156, [R96+0x8] ;  /* 0x00000800609c7984 */ /* 0x000fe80000000400 */
[----:B------:R-:W-:Y:S04]  /*3170*/  LDS.U16 R157, [R96+0xa] ;  /* 0x00000a00609d7984 */ /* 0x000fe80000000400 */
[----:B------:R-:W1:Y:S04]  /*3180*/  LDS.U16 R158, [R96+0xc] ;  /* 0x00000c00609e7984 */ /* 0x000e680000000400 */
[----:B------:R-:W1:Y:S01]  /*3190*/  LDS.U16 R159, [R96+0xe] ;  /* 0x00000e00609f7984 */ /* 0x000e620000000400 */
[----:B----4-:R-:W-:-:S03]  /*31a0*/  @!P1 PRMT R36, R0, 0x5410, RZ ;  /* 0x0000541000249816 */ /* 0x010fc600000000ff */
[----:B------:R-:W4:Y:S01]  /*31b0*/  @!P3 LDG.E.U16 R0, desc[UR16][R38.64+0x100] ;  /* 0x000100102600b981 */ /* 0x000f22000c1e1500 */
[----:B------:R-:W-:Y:S02]  /*31c0*/  ISETP.GE.AND P1, PT, R58, R87, PT ;  /* 0x000000573a00720c */ /* 0x000fe40003f26270 */
[----:B----4-:R-:W-:-:S11]  /*31d0*/  @!P3 PRMT R37, R0, 0x5410, RZ ;  /* 0x000054100025b816 */ /* 0x010fd600000000ff */
[----:B------:R4:W4:Y:S01]  /*31e0*/  @!P1 LDG.E.U16 R0, desc[UR16][R38.64] ;  /* 0x0000001026009981 */ /* 0x000922000c1e1500 */
[----:B--2---:R-:W-:Y:S01]  /*31f0*/  @!P2 PRMT R36, R36, 0x5410, R35 ;  /* 0x000054102424a816 */ /* 0x004fe20000000023 */
[----:B------:R-:W-:Y:S01]  /*3200*/  IMAD.MOV.U32 R35, RZ, RZ, RZ ;  /* 0x000000ffff237224 */ /* 0x000fe200078e00ff */
[----:B---3--:R-:W-:Y:S02]  /*3210*/  @!P5 PRMT R41, R64, 0x5410, RZ ;  /* 0x000054104029d816 */ /* 0x008fe400000000ff */
[----:B-----5:R-:W-:Y:S02]  /*3220*/  @!P4 PRMT R37, R37, 0x5410, R40 ;  /* 0x000054102525c816 */ /* 0x020fe40000000028 */
[----:B------:R-:W-:Y:S02]  /*3230*/  @!P6 PRMT R41, R41, 0x5410, R148 ;  /* 0x000054102929e816 */ /* 0x000fe40000000094 */
[----:B----4-:R-:W-:Y:S02]  /*3240*/  PRMT R38, R36, 0x7632, R38 ;  /* 0x0000763224267816 */ /* 0x010fe40000000026 */
[----:B------:R-:W-:-:S02]  /*3250*/  PRMT R39, R37, 0x7632, R39 ;  /* 0x0000763225277816 */ /* 0x000fc40000000027 */
[----:B------:R-:W-:Y:S01]  /*3260*/  PRMT R40, R41, 0x7632, R40 ;  /* 0x0000763229287816 */ /* 0x000fe20000000028 */
[----:B------:R-:W2:Y:S01]  /*3270*/  S2UR UR6, SR_CgaCtaId ;  /* 0x00000000000679c3 */ /* 0x000ea20000008800 */
[----:B------:R-:W-:Y:S01]  /*3280*/  UMOV UR5, 0x400 ;  /* 0x0000040000057882 */ /* 0x000fe20000000000 */
[----:B------:R-:W-:Y:S01]  /*3290*/  IADD3 R67, PT, PT, R180, UR4, RZ ;  /* 0x00000004b4437c10 */ /* 0x000fe2000fffe0ff */
[----:B0-----:R-:W-:Y:S01]  /*32a0*/  IMAD.U32 R154, R154, 0x10000, RZ ;  /* 0x000100009a9a7824 */ /* 0x001fe200078e00ff */
[----:B------:R-:W-:Y:S01]  /*32b0*/  SHF.L.U32 R152, R152, 0x10, RZ ;  /* 0x0000001098987819 */ /* 0x000fe200000006ff */
[----:B-1----:R-:W-:Y:S01]  /*32c0*/  IMAD.U32 R158, R158, 0x10000, RZ ;  /* 0x000100009e9e7824 */ /* 0x002fe200078e00ff */
[----:B------:R-:W-:Y:S02]  /*32d0*/  SHF.L.U32 R153, R153, 0x10, RZ ;  /* 0x0000001099997819 */ /* 0x000fe400000006ff */
[----:B------:R-:W-:Y:S02]  /*32e0*/  SHF.L.U32 R155, R155, 0x10, RZ ;  /* 0x000000109b9b7819 */ /* 0x000fe400000006ff */
[----:B------:R-:W-:-:S02]  /*32f0*/  SHF.L.U32 R156, R156, 0x10, RZ ;  /* 0x000000109c9c7819 */ /* 0x000fc400000006ff */
[----:B------:R-:W-:Y:S02]  /*3300*/  SHF.L.U32 R157, R157, 0x10, RZ ;  /* 0x000000109d9d7819 */ /* 0x000fe400000006ff */
[----:B------:R-:W-:Y:S01]  /*3310*/  SHF.L.U32 R159, R159, 0x10, RZ ;  /* 0x000000109f9f7819 */ /* 0x000fe200000006ff */
[----:B--2---:R-:W-:Y:S01]  /*3320*/  ULEA UR5, UR6, UR5, 0x18 ;  /* 0x0000000506057291 */ /* 0x004fe2000f8ec0ff */
[----:B------:R-:W-:Y:S01]  /*3330*/  BSSY.RECONVERGENT B0, `(.L_x_8911) ;  /* 0x000004d000007945 */ /* 0x000fe20003800200 */
        /* <DEDUP_REMOVED lines=18> */
[----:B------:R-:W-:Y:S04]  /*3460*/  LDS.U16 R35, [R96+0x210] ;  /* 0x0002100060237984 */ /* 0x000fe80000000400 */
[----:B------:R-:W2:Y:S04]  /*3470*/  LDS.U16 R37, [R96+0x214] ;  /* 0x0002140060257984 */ /* 0x000ea80000000400 */
[----:B------:R-:W3:Y:S04]  /*3480*/  LDS.U16 R38, [R96+0x216] ;  /* 0x0002160060267984 */ /* 0x000ee80000000400 */
[----:B------:R-:W4:Y:S04]  /*3490*/  LDS.U16 R39, [R96+0x218] ;  /* 0x0002180060277984 */ /* 0x000f280000000400 */
[----:B------:R-:W-:Y:S04]  /*34a0*/  LDS.U16 R40, [R96+0x21a] ;  /* 0x00021a0060287984 */ /* 0x000fe80000000400 */
[----:B------:R-:W-:Y:S04]  /*34b0*/  LDS.U16 R168, [R96+0x21e] ;  /* 0x00021e0060a87984 */ /* 0x000fe80000000400 */
[----:B------:R-:W5:Y:S01]  /*34c0*/  LDS.U16 R41, [R96+0x21c] ;  /* 0x00021c0060297984 */ /* 0x000f620000000400 */
[----:B------:R-:W-:-:S04]  /*34d0*/  FMUL.FTZ R34, R66, 1.4426950216293334961 ;  /* 0x3fb8aa3b42227820 */ /* 0x000fc80000410000 */
[C---:B------:R-:W-:Y:S01]  /*34e0*/  FMUL.FTZ R149, R34.reuse, R112 ;  /* 0x0000007022957220 */ /* 0x040fe20000410000 */
[C---:B0-----:R-:W-:Y:S01]  /*34f0*/  FMUL.FTZ R0, R34.reuse, R113 ;  /* 0x0000007122007220 */ /* 0x041fe20000410000 */
[C---:B------:R-:W-:Y:S01]  /*3500*/  FMUL.FTZ R64, R34.reuse, R105 ;  /* 0x0000006922407220 */ /* 0x040fe20000410000 */
[C---:B------:R-:W-:Y:S01]  /*3510*/  FMUL.FTZ R65, R34.reuse, R107 ;  /* 0x0000006b22417220 */ /* 0x040fe20000410000 */
[C---:B------:R-:W-:Y:S01]  /*3520*/  FMUL.FTZ R150, R34.reuse, R110 ;  /* 0x0000006e22967220 */ /* 0x040fe20000410000 */
        /* <DEDUP_REMOVED lines=11> */
[C---:B------:R-:W-:Y:S01]  /*35e0*/  FMUL.FTZ R161, R34.reuse, R108 ;  /* 0x0000006c22a17220 */ /* 0x040fe20000410000 */
[----:B------:R-:W-:Y:S01]  /*35f0*/  FMUL.FTZ R162, R34, R109 ;  /* 0x0000006d22a27220 */ /* 0x000fe20000410000 */
[----:B-1----:R-:W-:Y:S01]  /*3600*/  SHF.L.U32 R36, R36, 0x10, RZ ;  /* 0x0000001024247819 */ /* 0x002fe200000006ff */
[----:B--2---:R-:W-:Y:S01]  /*3610*/  IMAD.U32 R170, R37, 0x10000, RZ ;  /* 0x0001000025aa7824 */ /* 0x004fe200078e00ff */
[----:B------:R-:W-:Y:S01]  /*3620*/  SHF.L.U32 R34, R35, 0x10, RZ ;  /* 0x0000001023227819 */ /* 0x000fe200000006ff */
[----:B0-----:R0:W-:Y:S01]  /*3630*/  STS [R160+0xe98], R149 ;  /* 0x000e9895a0007388 */ /* 0x0011e20000000800 */
[----:B---3--:R-:W-:-:S02]  /*3640*/  SHF.L.U32 R38, R38, 0x10, RZ ;  /* 0x0000001026267819 */ /* 0x008fc400000006ff */
[----:B----4-:R-:W-:Y:S01]  /*3650*/  SHF.L.U32 R39, R39, 0x10, RZ ;  /* 0x0000001027277819 */ /* 0x010fe200000006ff */
[----:B-----5:R-:W-:Y:S01]  /*3660*/  IMAD.U32 R41, R41, 0x10000, RZ ;  /* 0x0001000029297824 */ /* 0x020fe200078e00ff */
[----:B------:R-:W-:Y:S02]  /*3670*/  SHF.L.U32 R172, R40, 0x10, RZ ;  /* 0x0000001028ac7819 */ /* 0x000fe400000006ff */
[----:B------:R-:W-:Y:S01]  /*3680*/  SHF.L.U32 R174, R168, 0x10, RZ ;  /* 0x00000010a8ae7819 */ /* 0x000fe200000006ff */
[----:B------:R1:W2:Y:S01]  /*3690*/  MUFU.EX2 R67, R161 ;  /* 0x000000a100437308 */ /* 0x0002a20000000800 */
[----:B------:R-:W-:Y:S01]  /*36a0*/  FMUL.FTZ R171, R119, R36 ;  /* 0x0000002477ab7220 */ /* 0x000fe20000410000 */
[----:B------:R-:W-:Y:S01]  /*36b0*/  FMUL.FTZ R168, R121, R170 ;  /* 0x000000aa79a87220 */ /* 0x000fe20000410000 */
[----:B0-----:R-:W-:Y:S01]  /*36c0*/  FMUL.FTZ R160, R146, R159 ;  /* 0x0000009f92a07220 */ /* 0x001fe20000410000 */
[----:B------:R0:W3:Y:S01]  /*36d0*/  MUFU.EX2 R148, R162 ;  /* 0x000000a200947308 */ /* 0x0000e20000000800 */
[----:B------:R-:W-:Y:S01]  /*36e0*/  FMUL.FTZ R169, R115, R34 ;  /* 0x0000002273a97220 */ /* 0x000fe20000410000 */
[----:B------:R-:W-:Y:S01]  /*36f0*/  FMUL.FTZ R40, R125, R38 ;  /* 0x000000267d287220 */ /* 0x000fe20000410000 */
[----:B------:R-:W-:Y:S01]  /*3700*/  FMUL.FTZ R177, R122, R39 ;  /* 0x000000277ab17220 */ /* 0x000fe20000410000 */
[----:B------:R-:W-:Y:S01]  /*3710*/  FMUL.FTZ R37, R129, R172 ;  /* 0x000000ac81257220 */ /* 0x000fe20000410000 */
[----:B-1----:R-:W-:Y:S01]  /*3720*/  FMUL.FTZ R161, R145, R158 ;  /* 0x0000009e91a17220 */ /* 0x002fe20000410000 */
[----:B------:R-:W-:Y:S01]  /*3730*/  FMUL.FTZ R36, R126, R41 ;  /* 0x000000297e247220 */ /* 0x000fe20000410000 */
[----:B------:R-:W-:Y:S01]  /*3740*/  FMUL.FTZ R170, R133, R174 ;  /* 0x000000ae85aa7220 */ /* 0x000fe20000410000 */
[----:B0-----:R-:W-:Y:S01]  /*3750*/  FMUL.FTZ R162, R143, R156 ;  /* 0x0000009c8fa27220 */ /* 0x001fe20000410000 */
[----:B------:R-:W-:Y:S06]  /*3760*/  BAR.SYNC.DEFER_BLOCKING 0x0 ;  /* 0x0000000000007b1d */ /* 0x000fec0000010000 */
[----:B--2---:R-:W-:Y:S05]  /*3770*/  @P0 BRA `(.L_x_8912) ;  /* 0x00000000001c0947 */ /* 0x004fea0003800000 */
[----:B------:R-:W-:Y:S02]  /*3780*/  ISETP.NE.AND P0, PT, R47, UR7, PT ;  /* 0x000000072f007c0c */ /* 0x000fe4000bf05270 */
[----:B------:R-:W-:-:S11]  /*3790*/  MOV R41, 0x3f800000 ;  /* 0x3f80000000297802 */ /* 0x000fd60000000f00 */
[----:B------:R-:W-:Y:S05]  /*37a0*/  @!P0 BRA `(.L_x_8913) ;  /* 0x0000000000148947 */ /* 0x000fea0003800000 */
[----:B------:R-:W-:-:S04]  /*37b0*/  IADD3 R34, PT, PT, R147, UR4, RZ ;  /* 0x0000000493227c10 */ /* 0x000fc8000fffe0ff */
[----:B------:R-:W-:-:S05]  /*37c0*/  LEA R34, R34, UR5, 0x2 ;  /* 0x0000000522227c11 */ /* 0x000fca000f8e10ff */
[----:B------:R2:W4:Y:S01]  /*37d0*/  LDS R41, [R34+0xe98] ;  /* 0x000e980022297984 */ /* 0x0005220000000800 */
[----:B------:R-:W-:Y:S05]  /*37e0*/  BRA `(.L_x_8913) ;  /* 0x0000000000047947 */ /* 0x000fea0003800000 */
.L_x_8912:
[----:B------:R0:W1:Y:S02]  /*37f0*/  LDS R41, [R178+0x169c] ;  /* 0x00169c00b2297984 */ /* 0x0000640000000800 */
.L_x_8913:
[----:B------:R-:W-:Y:S05]  /*3800*/  BSYNC.RECONVERGENT B0 ;  /* 0x0000000000007941 */ /* 0x000fea0003800200 */
.L_x_8911:
[----:B------:R-:W-:Y:S01]  /*3810*/  ISETP.NE.AND P0, PT, R182, RZ, PT ;  /* 0x000000ffb600720c */ /* 0x000fe20003f05270 */
[----:B------:R-:W-:-:S12]  /*3820*/  IMAD.MOV.U32 R174, RZ, RZ, RZ ;  /* 0x000000ffffae7224 */ /* 0x000fd800078e00ff */
[----:B------:R-:W5:Y:S02]  /*3830*/  @P0 LDC R35, c[0x0][0x38c] ;  /* 0x0000e300ff230b82 */ /* 0x000f640000000800 */
[----:B-----5:R-:W-:-:S04]  /*3840*/  @P0 IMAD R35, R138, R35, UR4 ;  /* 0x000000048a230e24 */ /* 0x020fc8000f8e0223 */
[----:B--2---:R-:W-:-:S05]  /*3850*/  @P0 IMAD.WIDE R34, R35, 0x8, R16 ;  /* 0x0000000823220825 */ /* 0x004fca00078e0210 */
[----:B------:R2:W5:Y:S01]  /*3860*/  @P0 LDG.E R174, desc[UR16][R34.64+0x4] ;  /* 0x0000041022ae0981 */ /* 0x000562000c1e1900 */
[C---:B-1--4-:R-:W-:Y:S01]  /*3870*/  FMUL.FTZ R39, R151.reuse, R41 ;  /* 0x0000002997277220 */ /* 0x052fe20000410000 */
[----:B------:R-:W-:Y:S01]  /*3880*/  FFMA.FTZ R38, R151, R170, R36 ;  /* 0x000000aa97267223 */ /* 0x000fe20000010024 */
[----:B------:R-:W-:Y:S01]  /*3890*/  ISETP.NE.AND P0, PT, R176, 0x1f, PT ;  /* 0x0000001fb000780c */ /* 0x000fe20003f05270 */
[----:B------:R-:W-:Y:S01]  /*38a0*/  ULEA UR6, UR4, UR5, 0x3 ;  /* 0x0000000504067291 */ /* 0x000fe2000f8e18ff */
[C---:B------:R-:W-:Y:S01]  /*38b0*/  FMUL.FTZ R39, R150.reuse, R39 ;  /* 0x0000002796277220 */ /* 0x040fe20000410000 */
[----:B------:R-:W-:Y:S01]  /*38c0*/  FFMA.FTZ R38, R150, R38, R37 ;  /* 0x0000002696267223 */ /* 0x000fe20000010025 */
[----:B------:R-:W-:Y:S01]  /*38d0*/  ISETP.GT.U32.AND P2, PT, R176, 0x1d, PT ;  /* 0x0000001db000780c */ /* 0x000fe20003f44070 */
[----:B------:R-:W-:Y:S01]  /*38e0*/  BSSY.RECONVERGENT B0, `(.L_x_8914) ;  /* 0x00000cb000007945 */ /* 0x000fe20003800200 */
[C---:B---3--:R-:W-:Y:S01]  /*38f0*/  FMUL.FTZ R172, R148.reuse, R39 ;  /* 0x0000002794ac7220 */ /* 0x048fe20000410000 */
[----:B------:R-:W-:Y:S01]  /*3900*/  FFMA.FTZ R38, R148, R38, R177 ;  /* 0x0000002694267223 */ /* 0x000fe200000100b1 */
[-C--:B--2---:R-:W-:Y:S01]  /*3910*/  FFMA.FTZ R34, R166, R0.reuse, R167 ;  /* 0x00000000a6227223 */ /* 0x084fe200000100a7 */
[----:B------:R-:W-:Y:S01]  /*3920*/  FMUL.FTZ R35, R149, R0 ;  /* 0x0000000095237220 */ /* 0x000fe20000410000 */
[C---:B------:R-:W-:Y:S01]  /*3930*/  FMUL.FTZ R172, R67.reuse, R172 ;  /* 0x000000ac43ac7220 */ /* 0x040fe20000410000 */
[----:B------:R-:W-:Y:S01]  /*3940*/  FFMA.FTZ R38, R67, R38, R40 ;  /* 0x0000002643267223 */ /* 0x000fe20000010028 */
[----:B------:R-:W-:Y:S01]  /*3950*/  FFMA.FTZ R34, R64, R34, R165 ;  /* 0x0000002240227223 */ /* 0x000fe200000100a5 */
[----:B------:R-:W-:Y:S01]  /*3960*/  ISETP.GT.U32.AND P3, PT, R176, 0x17, PT ;  /* 0x00000017b000780c */ /* 0x000fe20003f64070 */
        /* <DEDUP_REMOVED lines=11> */
[----:B------:R-:W-:Y:S02]  /*3a20*/  MOV R187, R39 ;  /* 0x0000002700bb7202 */ /* 0x000fe40000000f00 */
        /* <DEDUP_REMOVED lines=9> */
[----:B--2---:R-:W-:-:S04]  /*3ac0*/  @P0 FFMA.FTZ R187, R186, R175, R187 ;  /* 0x000000afbabb0223 */ /* 0x004fc800000100bb */
[----:B------:R-:W-:Y:S01]  /*3ad0*/  @P0 MOV R186, R172 ;  /* 0x000000ac00ba0202 */ /* 0x000fe20000000f00 */
        /* <DEDUP_REMOVED lines=18> */
[----:B------:R-:W-:-:S05]  /*3c00*/  FSEL R172, R38, R35, !P0 ;  /* 0x0000002326ac7208 */ /* 0x000fca0004000000 */
        /* <DEDUP_REMOVED lines=11> */
[----:B------:R-:W-:Y:S01]  /*3cc0*/  HFMA2 R38, -RZ, RZ, 1.875, 0 ;  /* 0x3f800000ff267431 */ /* 0x000fe200000001ff */
[----:B------:R-:W-:Y:S01]  /*3cd0*/  MOV R39, RZ ;  /* 0x000000ff00277202 */ /* 0x000fe20000000f00 */
        /* <DEDUP_REMOVED lines=15> */
[----:B------:R-:W-:-:S05]  /*3dd0*/  FSEL R184, R172, R35, !P0 ;  /* 0x00000023acb87208 */ /* 0x000fca0004000000 */
[----:B------:R-:W1:Y:S01]  /*3de0*/  SHFL.UP PT, R35, R184, 0x10, RZ ;  /* 0x06000000b8237989 */ /* 0x000e6200000e00ff */
[----:B--2---:R-:W-:Y:S01]  /*3df0*/  @P0 FMUL.FTZ R175, R175, R34 ;  /* 0x00000022afaf0220 */ /* 0x004fe20000410000 */
[----:B------:R-:W-:Y:S02]  /*3e00*/  ISETP.GE.AND P0, PT, R90, 0x10, PT ;  /* 0x000000105a00780c */ /* 0x000fe40003f06270 */
[----:B------:R-:W-:Y:S04]  /*3e10*/  SHFL.IDX PT, R189, R39, RZ, 0x1f ;  /* 0x00001fff27bd7589 */ /* 0x000fe800000e0000 */
[----:B------:R-:W2:Y:S01]  /*3e20*/  SHFL.UP PT, R34, R175, 0x10, RZ ;  /* 0x06000000af227989 */ /* 0x000ea200000e00ff */
[----:B---3--:R-:W-:-:S03]  /*3e30*/  @!P2 FMUL.FTZ R172, R186, R173 ;  /* 0x000000adbaaca220 */ /* 0x008fc60000410000 */
[----:B------:R-:W-:Y:S01]  /*3e40*/  SHFL.DOWN PT, R173, R187, 0x1, 0x1f ;  /* 0x08201f00bbad7f89 */ /* 0x000fe200000e0000 */
[----:B------:R-:W-:Y:S01]  /*3e50*/  @!P2 IMAD.MOV.U32 R186, RZ, RZ, R172 ;  /* 0x000000ffffbaa224 */ /* 0x000fe200078e00ac */
[----:B------:R-:W-:Y:S02]  /*3e60*/  ISETP.NE.AND P2, PT, R12, 0x1f, PT ;  /* 0x0000001f0c00780c */ /* 0x000fe40003f45270 */
[----:B------:R-:W-:Y:S04]  /*3e70*/  SHFL.IDX PT, R187, R187, RZ, 0x1f ;  /* 0x00001fffbbbb7589 */ /* 0x000fe800000e0000 */
[----:B------:R-:W3:Y:S01]  /*3e80*/  SHFL.DOWN PT, R172, R186, 0x1, 0x1f ;  /* 0x08201f00baac7f89 */ /* 0x000ee200000e0000 */
[----:B-1----:R-:W-:-:S03]  /*3e90*/  FFMA.FTZ R35, R175, R35, R184 ;  /* 0x00000023af237223 */ /* 0x002fc600000100b8 */
[----:B------:R-:W1:Y:S02]  /*3ea0*/  SHFL.IDX PT, R186, R186, RZ, 0x1f ;  /* 0x00001fffbaba7589 */ /* 0x000e6400000e0000 */
[----:B------:R-:W-:Y:S01]  /*3eb0*/  FSEL R184, R184, R35, !P0 ;  /* 0x00000023b8b87208 */ /* 0x000fe20004000000 */
[----:B--2---:R-:W-:-:S05]  /*3ec0*/  @P0 FMUL.FTZ R175, R175, R34 ;  /* 0x00000022afaf0220 */ /* 0x004fca0000410000 */
[----:B------:R-:W-:Y:S04]  /*3ed0*/  SHFL.UP PT, R184, R184, 0x1, RZ ;  /* 0x04200000b8b87989 */ /* 0x000fe800000e00ff */
[----:B------:R-:W-:Y:S01]  /*3ee0*/  SHFL.UP PT, R183, R175, 0x1, RZ ;  /* 0x04200000afb77989 */ /* 0x000fe200000e00ff */
[----:B---3--:R-:W-:-:S04]  /*3ef0*/  @P2 FFMA.FTZ R189, R172, R189, R173 ;  /* 0x000000bdacbd2223 */ /* 0x008fc800000100ad */
[----:B------:R-:W-:Y:S01]  /*3f00*/  FFMA.FTZ R170, R189, R41, R170 ;  /* 0x00000029bdaa7223 */ /* 0x000fe200000100aa */
[C---:B-1----:R-:W-:Y:S01]  /*3f10*/  FFMA.FTZ R39, R186.reuse, R39, R187 ;  /* 0x00000027ba277223 */ /* 0x042fe200000100bb */
[----:B------:R-:W-:Y:S02]  /*3f20*/  FMUL.FTZ R38, R186, R38 ;  /* 0x00000026ba267220 */ /* 0x000fe40000410000 */
[----:B------:R-:W-:Y:S01]  /*3f30*/  FFMA.FTZ R173, R151, R170, R36 ;  /* 0x000000aa97ad7223 */ /* 0x000fe20000010024 */
[----:B------:R-:W-:-:S03]  /*3f40*/  FMUL.FTZ R189, R170, R117 ;  /* 0x00000075aabd7220 */ /* 0x000fc60000410000 */
[----:B------:R-:W-:Y:S01]  /*3f50*/  FFMA.FTZ R172, R150, R173, R37 ;  /* 0x000000ad96ac7223 */ /* 0x000fe20000010025 */
[----:B------:R-:W-:-:S04]  /*3f60*/  IMAD.WIDE.U32 R36, R24, UR4, R20 ;  /* 0x0000000418247c25 */ /* 0x000fc8000f8e0014 */
[----:B------:R-:W-:Y:S01]  /*3f70*/  FFMA.FTZ R177, R148, R172, R177 ;  /* 0x000000ac94b17223 */ /* 0x000fe200000100b1 */
[----:B------:R-:W-:Y:S01]  /*3f80*/  IMAD R35, R25, UR4, R37 ;  /* 0x0000000419237c24 */ /* 0x000fe2000f8e0225 */
[----:B------:R-:W-:-:S04]  /*3f90*/  LEA R34, P0, R36, UR8, 0x2 ;  /* 0x0000000824227c11 */ /* 0x000fc8000f8010ff */
[----:B------:R-:W-:Y:S02]  /*3fa0*/  LEA.HI.X R35, R36, UR9, R35, 0x2, P0 ;  /* 0x0000000924237c11 */ /* 0x000fe400080f1423 */
[----:B------:R-:W-:-:S13]  /*3fb0*/  ISETP.NE.AND P0, PT, R12, RZ, PT ;  /* 0x000000ff0c00720c */ /* 0x000fda0003f05270 */
[----:B------:R1:W-:Y:S02]  /*3fc0*/  @!P0 STS.64 [UR6+0x1718], R38 ;  /* 0x00171826ff008988 */ /* 0x0003e40008000a06 */
[----:B-1----:R-:W-:Y:S02]  /*3fd0*/  FMUL.FTZ R38, R177, R108 ;  /* 0x0000006cb1267220 */ /* 0x002fe40000410000 */
[----:B-----5:R1:W2:Y:S02]  /*3fe0*/  SHFL.IDX PT, R185, R174, RZ, 0x1f ;  /* 0x00001fffaeb97589 */ /* 0x0202a400000e0000 */
[----:B-1----:R-:W-:Y:S01]  /*3ff0*/  FFMA.FTZ R174, R67, R177, R40 ;  /* 0x000000b143ae7223 */ /* 0x002fe20000010028 */
[----:B------:R-:W-:-:S04]  /*4000*/  IMAD.WIDE.U32 R40, R22, UR4, R18 ;  /* 0x0000000416287c25 */ /* 0x000fc8000f8e0012 */
[----:B------:R-:W-:Y:S01]  /*4010*/  FFMA.FTZ R175, R65, R174, R168 ;  /* 0x000000ae41af7223 */ /* 0x000fe200000100a8 */
[----:B------:R-:W-:-:S03]  /*4020*/  IMAD R37, R23, UR4, R41 ;  /* 0x0000000417257c24 */ /* 0x000fc6000f8e0229 */
[----:B------:R-:W-:-:S04]  /*4030*/  FFMA.FTZ R168, R64, R175, R171 ;  /* 0x000000af40a87223 */ /* 0x000fc800000100ab */
[----:B------:R-:W-:Y:S01]  /*4040*/  FFMA.FTZ R169, R0, R168, R169 ;  /* 0x000000a800a97223 */ /* 0x000fe200000100a9 */
[----:B--2---:R-:W-:Y:S01]  /*4050*/  @P1 FFMA.FTZ R185, R183, R185, R184 ;  /* 0x000000b9b7b91223 */ /* 0x004fe200000100b8 */
[----:B------:R-:W-:-:S03]  /*4060*/  LEA R36, P1, R40, UR10, 0x2 ;  /* 0x0000000a28247c11 */ /* 0x000fc6000f8210ff */
[----:B------:R-:W-:Y:S01]  /*4070*/  FFMA.FTZ R184, R149, R185, R166 ;  /* 0x000000b995b87223 */ /* 0x000fe200000100a6 */
[----:B------:R-:W-:Y:S01]  /*4080*/  LEA.HI.X R37, R40, UR11, R37, 0x2, P1 ;  /* 0x0000000b28257c11 */ /* 0x000fe200088f1425 */
[----:B------:R-:W-:Y:S01]  /*4090*/  FMUL.FTZ R40, R169, R112 ;  /* 0x00000070a9287220 */ /* 0x000fe20000410000 */
[----:B------:R-:W-:Y:S01]  /*40a0*/  FMUL.FTZ R149, R168, R113 ;  /* 0x00000071a8957220 */ /* 0x000fe20000410000 */
[----:B------:R-:W-:Y:S01]  /*40b0*/  FFMA.FTZ R188, R0, R184, R167 ;  /* 0x000000b800bc7223 */ /* 0x000fe200000100a7 */
[----:B------:R-:W-:Y:S01]  /*40c0*/  FADD.FTZ R0, -R166, R184 ;  /* 0x000000b8a6007221 */ /* 0x000fe20000010100 */
[-C--:B------:R-:W-:Y:S01]  /*40d0*/  FMUL.FTZ R41, R111, R40.reuse ;  /* 0x000000286f297220 */ /* 0x080fe20000410000 */
[-C--:B------:R-:W-:Y:S01]  /*40e0*/  FMUL.FTZ R171, R114, R149.reuse ;  /* 0x0000009572ab7220 */ /* 0x080fe20000410000 */
[----:B------:R-:W-:Y:S01]  /*40f0*/  FADD.FTZ R167, -R167, R188 ;  /* 0x000000bca7a77221 */ /* 0x000fe20000010100 */
[----:B------:R-:W-:Y:S01]  /*4100*/  FFMA.FTZ R166, R0, R40, RZ ;  /* 0x0000002800a67223 */ /* 0x000fe200000100ff */
[----:B------:R-:W-:Y:S01]  /*4110*/  FFMA.FTZ R64, R64, R188, R165 ;  /* 0x000000bc40407223 */ /* 0x000fe200000100a5 */
[----:B------:R1:W-:Y:S02]  /*4120*/  STS [R60], R41 ;  /* 0x000000293c007388 */ /* 0x0003e40000000800 */
        /* <DEDUP_REMOVED lines=8> */
[----:B------:R2:W-:Y:S01]  /*41b0*/  STS [R62+0x4], R171 ;  /* 0x000004ab3e007388 */ /* 0x0005e20000000800 */
[----:B------:R-:W-:Y:S01]  /*41c0*/  FFMA.FTZ R148, R148, R205, R163 ;  /* 0x000000cd94947223 */ /* 0x000fe200000100a3 */
[-C--:B------:R-:W-:Y:S01]  /*41d0*/  FMUL.FTZ R39, R118, R65.reuse ;  /* 0x0000004176277220 */ /* 0x080fe20000410000 */
[----:B------:R-:W-:Y:S01]  /*41e0*/  FFMA.FTZ R166, R67, R65, R166 ;  /* 0x0000004143a67223 */ /* 0x000fe200000100a6 */
[----:B-1----:R-:W-:Y:S01]  /*41f0*/  FMUL.FTZ R41, R123, R38 ;  /* 0x000000267b297220 */ /* 0x002fe20000410000 */
[----:B------:R-:W-:Y:S01]  /*4200*/  FFMA.FTZ R150, R150, R148, R161 ;  /* 0x0000009496967223 */ /* 0x000fe200000100a1 */
[----:B------:R-:W-:Y:S01]  /*4210*/  FMUL.FTZ R65, R172, R109 ;  /* 0x0000006dac417220 */ /* 0x000fe20000410000 */
[----:B------:R-:W-:Y:S01]  /*4220*/  FMUL.FTZ R149, R116, R149 ;  /* 0x0000009574957220 */ /* 0x000fe20000410000 */
[----:B------:R1:W-:Y:S01]  /*4230*/  STS [R62+0xc], R39 ;  /* 0x00000c273e007388 */ /* 0x0003e20000000800 */
[----:B------:R-:W-:Y:S01]  /*4240*/  FADD.FTZ R185, -R161, R150 ;  /* 0x00000096a1b97221 */ /* 0x000fe20000010100 */
[----:B--2---:R-:W-:Y:S01]  /*4250*/  FADD.FTZ R171, -R162, R205 ;  /* 0x000000cda2ab7221 */ /* 0x004fe20000010100 */
[----:B------:R-:W-:Y:S01]  /*4260*/  FFMA.FTZ R162, R151, R150, R160 ;  /* 0x0000009697a27223 */ /* 0x000fe200000100a0 */
[----:B------:R-:W-:Y:S01]  /*4270*/  FMUL.FTZ R183, R120, R65 ;  /* 0x0000004178b77220 */ /* 0x000fe20000410000 */
[----:B------:R-:W-:Y:S01]  /*4280*/  FMUL.FTZ R161, R124, R189 ;  /* 0x000000bd7ca17220 */ /* 0x000fe20000410000 */
[----:B------:R-:W-:Y:S01]  /*4290*/  FFMA.FTZ R166, R171, R38, R166 ;  /* 0x00000026aba67223 */ /* 0x000fe200000100a6 */
[----:B------:R-:W-:Y:S01]  /*42a0*/  FMUL.FTZ R38, R173, R110 ;  /* 0x0000006ead267220 */ /* 0x000fe20000410000 */
[----:B------:R2:W-:Y:S01]  /*42b0*/  STS [R62+0x8], R149 ;  /* 0x000008953e007388 */ /* 0x0005e20000000800 */
[----:B------:R-:W-:Y:S01]  /*42c0*/  FADD.FTZ R163, -R163, R148 ;  /* 0x00000094a3a37221 */ /* 0x000fe20000010100 */
[----:B------:R-:W-:Y:S01]  /*42d0*/  FADD.FTZ R187, -R160, R162 ;  /* 0x000000a2a0bb7221 */ /* 0x000fe20000010100 */
[----:B------:R-:W-:Y:S01]  /*42e0*/  FMUL.FTZ R151, R127, R38 ;  /* 0x000000267f977220 */ /* 0x000fe20000410000 */
[----:B------:R3:W-:Y:S01]  /*42f0*/  STS [R62+0x10], R41 ;  /* 0x000010293e007388 */ /* 0x0007e20000000800 */
[----:B------:R-:W-:Y:S01]  /*4300*/  FFMA.FTZ R166, R163, R65, R166 ;  /* 0x00000041a3a67223 */ /* 0x000fe200000100a6 */
[----:B-1----:R-:W-:Y:S01]  /*4310*/  FMUL.FTZ R39, R115, R184 ;  /* 0x000000b873277220 */ /* 0x002fe20000410000 */
[----:B------:R-:W-:Y:S01]  /*4320*/  FMUL.FTZ R65, R121, R64 ;  /* 0x0000004079417220 */ /* 0x000fe20000410000 */
[----:B------:R1:W-:Y:S01]  /*4330*/  STS [R62+0x14], R183 ;  /* 0x000014b73e007388 */ /* 0x0003e20000000800 */
[----:B------:R-:W-:Y:S01]  /*4340*/  FFMA.FTZ R166, R185, R38, R166 ;  /* 0x00000026b9a67223 */ /* 0x000fe200000100a6 */
[----:B------:R-:W-:Y:S01]  /*4350*/  IADD3 R38, PT, PT, -R181, UR12, RZ ;  /* 0x0000000cb5267c10 */ /* 0x000fe2000fffe1ff */
[----:B--2---:R-:W-:Y:S01]  /*4360*/  FMUL.FTZ R149, R125, R40 ;  /* 0x000000287d957220 */ /* 0x004fe20000410000 */
[----:B------:R2:W-:Y:S01]  /*4370*/  STS [R62+0x18], R151 ;  /* 0x000018973e007388 */ /* 0x0005e20000000800 */
[----:B------:R-:W-:Y:S01]  /*4380*/  FFMA.FTZ R166, R187, R189, R166 ;  /* 0x000000bdbba67223 */ /* 0x000fe200000100a6 */
[----:B------:R-:W-:Y:S01]  /*4390*/  ISETP.GE.AND P1, PT, R38, 0x1, PT ;  /* 0x000000012600780c */ /* 0x000fe20003f26270 */
[----:B---3--:R-:W-:Y:S01]  /*43a0*/  FMUL.FTZ R41, R119, R188 ;  /* 0x000000bc77297220 */ /* 0x008fe20000410000 */
[----:B------:R3:W-:Y:S01]  /*43b0*/  STS [R62+0x1c], R161 ;  /* 0x00001ca13e007388 */ /* 0x0007e20000000800 */
[----:B------:R-:W-:Y:S01]  /*43c0*/  BAR.SYNC.DEFER_BLOCKING 0x0 ;  /* 0x0000000000007b1d */ /* 0x000fe20000010000 */
[----:B-1----:R-:W-:Y:S01]  /*43d0*/  FMUL.FTZ R183, R126, R150 ;  /* 0x000000967eb77220 */ /* 0x002fe20000410000 */
[----:B--2---:R-:W-:Y:S01]  /*43e0*/  FMUL.FTZ R151, R122, R205 ;  /* 0x000000cd7a977220 */ /* 0x004fe20000410000 */
[----:B------:R-:W-:-:S02]  /*43f0*/  ISETP.GE.AND P2, PT, R38, 0x21, PT ;  /* 0x000000212600780c */ /* 0x000fc40003f46270 */
[C---:B------:R-:W-:Y:S01]  /*4400*/  ISETP.GE.AND P3, PT, R38.reuse, 0x41, PT ;  /* 0x000000412600780c */ /* 0x040fe20003f66270 */
[----:B---3--:R-:W-:Y:S01]  /*4410*/  FMUL.FTZ R161, R129, R148 ;  /* 0x0000009481a17220 */ /* 0x008fe20000410000 */
        /* <DEDUP_REMOVED lines=20> */
[----:B0-----:R-:W0:Y:S04]  /*4560*/  LDS R39, [R75+0x420] ;  /* 0x000420004b277984 */ /* 0x001e280000000800 */
[----:B------:R1:W-:Y:S04]  /*4570*/  REDG.E.ADD.F32.FTZ.RN.STRONG.GPU desc[UR16][R34.64], R189 ;  /* 0x000000bd220079a6 */ /* 0x0003e8000c12f310 */
[----:B0-----:R1:W-:Y:S02]  /*4580*/  REDG.E.ADD.F32.FTZ.RN.STRONG.GPU desc[UR16][R36.64], R39 ;  /* 0x00000027240079a6 */ /* 0x0013e4000c12f310 */
.L_x_8915:
[----:B------:R-:W-:Y:S05]  /*4590*/  BSYNC.RECONVERGENT B0 ;  /* 0x0000000000007941 */ /* 0x000fea0003800200 */
.L_x_8914:
[----:B01----:R0:W1:Y:S01]  /*45a0*/  LDS R39, [R68+0x4a0] ;  /* 0x0004a00044277984 */ /* 0x0030620000000800 */
[----:B------:R-:W-:Y:S04]  /*45b0*/  BSSY.RECONVERGENT B0, `(.L_x_8916) ;  /* 0x0000004000007945 */ /* 0x000fe80003800200 */
[----:B------:R-:W-:Y:S05]  /*45c0*/  @!P2 BRA `(.L_x_8917) ;  /* 0x000000000008a947 */ /* 0x000fea0003800000 */
[----:B------:R2:W-:Y:S04]  /*45d0*/  REDG.E.ADD.F32.FTZ.RN.STRONG.GPU desc[UR16][R34.64+0x80], R191 ;  /* 0x000080bf220079a6 */ /* 0x0005e8000c12f310 */
[----:B-1----:R2:W-:Y:S02]  /*45e0*/  REDG.E.ADD.F32.FTZ.RN.STRONG.GPU desc[UR16][R36.64+0x80], R39 ;  /* 0x00008027240079a6 */ /* 0x0025e4000c12f310 */
.L_x_8917:
[----:B------:R-:W-:Y:S05]  /*45f0*/  BSYNC.RECONVERGENT B0 ;  /* 0x0000000000007941 */ /* 0x000fea0003800200 */
.L_x_8916:
[----:B-12---:R1:W2:Y:S01]  /*4600*/  LDS R39, [R69+0x520] ;  /* 0x0005200045277984 */ /* 0x0062a20000000800 */
[----:B------:R-:W-:Y:S04]  /*4610*/  BSSY.RECONVERGENT B0, `(.L_x_8918) ;  /* 0x0000004000007945 */ /* 0x000fe80003800200 */
[----:B------:R-:W-:Y:S05]  /*4620*/  @!P3 BRA `(.L_x_8919) ;  /* 0x000000000008b947 */ /* 0x000fea0003800000 */
[----:B------:R3:W-:Y:S04]  /*4630*/  REDG.E.ADD.F32.FTZ.RN.STRONG.GPU desc[UR16][R34.64+0x100], R193 ;  /* 0x000100c1220079a6 */ /* 0x0007e8000c12f310 */
[----:B--2---:R3:W-:Y:S02]  /*4640*/  REDG.E.ADD.F32.FTZ.RN.STRONG.GPU desc[UR16][R36.64+0x100], R39 ;  /* 0x00010027240079a6 */ /* 0x0047e4000c12f310 */
.L_x_8919:
[----:B------:R-:W-:Y:S05]  /*4650*/  BSYNC.RECONVERGENT B0 ;  /* 0x0000000000007941 */ /* 0x000fea0003800200 */
.L_x_8918:
        /* <DEDUP_REMOVED lines=9> */
.L_x_8921:
[----:B------:R-:W-:Y:S05]  /*46f0*/  BSYNC.RECONVERGENT B0 ;  /* 0x0000000000007941 */ /* 0x000fea0003800200 */
.L_x_8920:
[----:B---34-:R3:W4:Y:S01]  /*4700*/  LDS R39, [R71+0x620] ;  /* 0x0006200047277984 */ /* 0x0187220000000800 */
[----:B------:R-:W-:Y:S04]  /*4710*/  BSSY.RECONVERGENT B0, `(.L_x_8922) ;  /* 0x0000004000007945 */ /* 0x000fe80003800200 */
[----:B------:R-:W-:Y:S05]  /*4720*/  @!P1 BRA `(.L_x_8923) ;  /* 0x0000000000089947 */ /* 0x000fea0003800000 */
[----:B------:R0:W-:Y:S04]  /*4730*/  REDG.E.ADD.F32.FTZ.RN.STRONG.GPU desc[UR16][R34.64+0x200], R197 ;  /* 0x000200c5220079a6 */ /* 0x0001e8000c12f310 */
[----:B----4-:R0:W-:Y:S02]  /*4740*/  REDG.E.ADD.F32.FTZ.RN.STRONG.GPU desc[UR16][R36.64+0x200], R39 ;  /* 0x00020027240079a6 */ /* 0x0101e4000c12f310 */
.L_x_8923:
[----:B------:R-:W-:Y:S05]  /*4750*/  BSYNC.RECONVERGENT B0 ;  /* 0x0000000000007941 */ /* 0x000fea0003800200 */
.L_x_8922:
[----:B0---4-:R0:W4:Y:S01]  /*4760*/  LDS R39, [R72+0x6a0] ;  /* 0x0006a00048277984 */ /* 0x0111220000000800 */
[----:B------:R-:W-:Y:S04]  /*4770*/  BSSY.RECONVERGENT B0, `(.L_x_8924) ;  /* 0x0000004000007945 */ /* 0x000fe80003800200 */
[----:B------:R-:W-:Y:S05]  /*4780*/  @!P2 BRA `(.L_x_8925) ;  /* 0x000000000008a947 */ /* 0x000fea0003800000 */
[----:B------:R0:W-:Y:S04]  /*4790*/  REDG.E.ADD.F32.FTZ.RN.STRONG.GPU desc[UR16][R34.64+0x280], R199 ;  /* 0x000280c7220079a6 */ /* 0x0001e8000c12f310 */
[----:B----4-:R0:W-:Y:S02]  /*47a0*/  REDG.E.ADD.F32.FTZ.RN.STRONG.GPU desc[UR16][R36.64+0x280], R39 ;  /* 0x00028027240079a6 */ /* 0x0101e4000c12f310 */
.L_x_8925:
[----:B------:R-:W-:Y:S05]  /*47b0*/  BSYNC.RECONVERGENT B0 ;  /* 0x0000000000007941 */ /* 0x000fea0003800200 */
.L_x_8924:
[----:B0---4-:R0:W4:Y:S01]  /*47c0*/  LDS R39, [R73+0x720] ;  /* 0x0007200049277984 */ /* 0x0111220000000800 */
[----:B------:R-:W-:Y:S04]  /*47d0*/  BSSY.RECONVERGENT B0, `(.L_x_8926) ;  /* 0x0000004000007945 */ /* 0x000fe80003800200 */
[----:B------:R-:W-:Y:S05]  /*47e0*/  @!P3 BRA `(.L_x_8927) ;  /* 0x000000000008b947 */ /* 0x000fea0003800000 */
[----:B------:R0:W-:Y:S04]  /*47f0*/  REDG.E.ADD.F32.FTZ.RN.STRONG.GPU desc[UR16][R34.64+0x300], R201 ;  /* 0x000300c9220079a6 */ /* 0x0001e8000c12f310 */
[----:B----4-:R0:W-:Y:S02]  /*4800*/  REDG.E.ADD.F32.FTZ.RN.STRONG.GPU desc[UR16][R36.64+0x300], R39 ;  /* 0x00030027240079a6 */ /* 0x0101e4000c12f310 */
.L_x_8927:
[----:B------:R-:W-:Y:S05]  /*4810*/  BSYNC.RECONVERGENT B0 ;  /* 0x0000000000007941 */ /* 0x000fea0003800200 */
.L_x_8926:
[----:B0---4-:R0:W4:Y:S01]  /*4820*/  LDS R39, [R74+0x7a0] ;  /* 0x0007a0004a277984 */ /* 0x0111220000000800 */
[----:B------:R-:W-:Y:S04]  /*4830*/  BSSY.RECONVERGENT B0, `(.L_x_8928) ;  /* 0x0000004000007945 */ /* 0x000fe80003800200 */
[----:B------:R-:W-:Y:S05]  /*4840*/  @!P4 BRA `(.L_x_8929) ;  /* 0x000000000008c947 */ /* 0x000fea0003800000 */
[----:B------:R0:W-:Y:S04]  /*4850*/  REDG.E.ADD.F32.FTZ.RN.STRONG.GPU desc[UR16][R34.64+0x380], R203 ;  /* 0x000380cb220079a6 */ /* 0x0001e8000c12f310 */
[----:B----4-:R0:W-:Y:S02]  /*4860*/  REDG.E.ADD.F32.FTZ.RN.STRONG.GPU desc[UR16][R36.64+0x380], R39 ;  /* 0x00038027240079a6 */ /* 0x0101e4000c12f310 */
.L_x_8929:
[----:B------:R-:W-:Y:S05]  /*4870*/  BSYNC.RECONVERGENT B0 ;  /* 0x0000000000007941 */ /* 0x000fea0003800200 */
.L_x_8928:
[----:B0-----:R-:W0:Y:S01]  /*4880*/  SHFL.DOWN P1, R35, R166, 0x1, 0x1f ;  /* 0x08201f00a6237f89 */ /* 0x001e220000020000 */
[CC--:B------:R-:W-:Y:S01]  /*4890*/  FMUL.FTZ R36, R66.reuse, R177.reuse ;  /* 0x000000b142247220 */ /* 0x0c0fe20000410000 */
[-C--:B------:R-:W-:Y:S01]  /*48a0*/  FMUL.FTZ R155, R155, R174.reuse ;  /* 0x000000ae9b9b7220 */ /* 0x080fe20000410000 */
[----:B------:R-:W-:Y:S01]  /*48b0*/  FMUL.FTZ R174, R66, R174 ;  /* 0x000000ae42ae7220 */ /* 0x000fe20000410000 */
[----:B------:R-:W-:Y:S01]  /*48c0*/  ISETP.NE.AND P2, PT, R90, RZ, PT ;  /* 0x000000ff5a00720c */ /* 0x000fe20003f45270 */
[----:B------:R-:W-:Y:S01]  /*48d0*/  FMUL.FTZ R156, R156, R177 ;  /* 0x000000b19c9c7220 */ /* 0x000fe20000410000 */
[----:B------:R-:W-:Y:S01]  /*48e0*/  FMUL.FTZ R34, R66, R175 ;  /* 0x000000af42227220 */ /* 0x000fe20000410000 */
[----:B------:R-:W-:Y:S01]  /*48f0*/  FMUL.FTZ R36, R171, R36 ;  /* 0x00000024ab247220 */ /* 0x000fe20000410000 */
[-C--:B------:R-:W-:Y:S01]  /*4900*/  FMUL.FTZ R152, R152, R169.reuse ;  /* 0x000000a998987220 */ /* 0x080fe20000410000 */
        /* <DEDUP_REMOVED lines=21> */
[----:B------:R-:W-:Y:S01]  /*4a60*/  BSSY.RECONVERGENT B0, `(.L_x_8930) ;  /* 0x0000026000007945 */ /* 0x000fe20003800200 */
        /* <DEDUP_REMOVED lines=10> */
[----:B0-----:R-:W-:Y:S01]  /*4b10*/  @P1 FADD R38, R35, R38 ;  /* 0x0000002623261221 */ /* 0x001fe20000000000 */
[----:B------:R-:W-:Y:S01]  /*4b20*/  FFMA.FTZ R35, R123, R156, R36 ;  /* 0x0000009c7b237223 */ /* 0x000fe20000010024 */
[----:B------:R-:W-:-:S03]  /*4b30*/  FFMA.FTZ R36, R120, R157, R163 ;  /* 0x0000009d78247223 */ /* 0x000fc600000100a3 */
[----:B------:R-:W0:Y:S01]  /*4b40*/  SHFL.DOWN P1, R37, R38, 0x4, 0x1f ;  /* 0x08801f0026257f89 */ /* 0x000e220000020000 */
[----:B------:R-:W-:Y:S01]  /*4b50*/  FADD.FTZ R100, R35, R100 ;  /* 0x0000006423647221 */ /* 0x000fe20000010000 */
[----:B------:R-:W-:Y:S01]  /*4b60*/  FFMA.FTZ R35, R111, R152, R0 ;  /* 0x000000986f237223 */ /* 0x000fe20000010000 */
[----:B------:R-:W-:Y:S01]  /*4b70*/  FFMA.FTZ R0, R124, R159, R187 ;  /* 0x0000009f7c007223 */ /* 0x000fe200000100bb */
[----:B------:R-:W-:Y:S02]  /*4b80*/  FADD.FTZ R99, R36, R99 ;  /* 0x0000006324637221 */ /* 0x000fe40000010000 */
[----:B------:R-:W-:Y:S01]  /*4b90*/  FADD.FTZ R104, R35, R104 ;  /* 0x0000006823687221 */ /* 0x000fe20000010000 */
[----:B------:R-:W-:Y:S01]  /*4ba0*/  FADD.FTZ R97, R0, R97 ;  /* 0x0000006100617221 */ /* 0x000fe20000010000 */
[----:B0-----:R-:W-:Y:S01]  /*4bb0*/  @P1 FADD R37, R38, R37 ;  /* 0x0000002526251221 */ /* 0x001fe20000000000 */
[----:B------:R-:W-:-:S04]  /*4bc0*/  FMUL.FTZ R38, R66, R173 ;  /* 0x000000ad42267220 */ /* 0x000fc80000410000 */
[----:B------:R-:W0:Y:S01]  /*4bd0*/  SHFL.DOWN P1, R40, R37, 0x8, 0x1f ;  /* 0x09001f0025287f89 */ /* 0x000e220000020000 */
[----:B------:R-:W-:Y:S01]  /*4be0*/  FMUL.FTZ R38, R185, R38 ;  /* 0x00000026b9267220 */ /* 0x000fe20000410000 */
[----:B0-----:R-:W-:-:S03]  /*4bf0*/  @P1 FADD R40, R37, R40 ;  /* 0x0000002825281221 */ /* 0x001fc60000000000 */
[----:B------:R-:W-:Y:S02]  /*4c00*/  FFMA.FTZ R37, R127, R158, R38 ;  /* 0x0000009e7f257223 */ /* 0x000fe40000010026 */
[----:B----4-:R-:W0:Y:S02]  /*4c10*/  SHFL.DOWN P1, R39, R40, 0x10, 0x1f ;  /* 0x0a001f0028277f89 */ /* 0x010e240000020000 */
        /* <DEDUP_REMOVED lines=10> */
.L_x_8931:
[----:B------:R-:W-:Y:S05]  /*4cc0*/  BSYNC.RECONVERGENT B0 ;  /* 0x0000000000007941 */ /* 0x000fea0003800200 */
.L_x_8930:
[----:B------:R-:W-:-:S04]  /*4cd0*/  UIADD3 UR4, UPT, UPT, UR4, 0x1, URZ ;  /* 0x0000000104047890 */ /* 0x000fc8000fffe0ff */
[----:B------:R-:W-:-:S09]  /*4ce0*/  UISETP.GE.AND UP0, UPT, UR4, UR13, UPT ;  /* 0x0000000d0400728c */ /* 0x000fd2000bf06270 */
[----:B------:R-:W-:Y:S05]  /*4cf0*/  BRA.U !UP0, `(.L_x_8932) ;  /* 0xffffffdd08f47547 */ /* 0x000fea000b83ffff */
.L_x_8910:
[----:B------:R-:W-:Y:S01]  /*4d00*/  BAR.SYNC.DEFER_BLOCKING 0x0 ;  /* 0x0000000000007b1d */ /* 0x000fe20000010000 */
[-C--:B------:R-:W-:Y:S02]  /*4d10*/  ISETP.GE.AND P6, PT, R58, R87.reuse, PT ;  /* 0x000000573a00720c */ /* 0x080fe40003fc6270 */
[----:B------:R-:W-:Y:S02]  /*4d20*/  PRMT R5, RZ, 0x7610, R5 ;  /* 0x00007610ff057816 */ /* 0x000fe40000000005 */
[----:B------:R-:W-:-:S03]  /*4d30*/  ISETP.GE.AND P5, PT, R76, R87, PT ;  /* 0x000000574c00720c */ /* 0x000fc60003fa6270 */
[----:B------:R-:W5:Y:S01]  /*4d40*/  LDC.64 R64, c[0x0][0x4f8] ;  /* 0x00013e00ff407b82 */ /* 0x000f620000000a00 */
[-C--:B------:R-:W-:Y:S01]  /*4d50*/  ISETP.GE.AND P4, PT, R77, R87.reuse, PT ;  /* 0x000000574d00720c */ /* 0x080fe20003f86270 */
[----:B------:R-:W1:Y:S01]  /*4d60*/  LDCU.64 UR6, c[0x0][0x500] ;  /* 0x0000a000ff0677ac */ /* 0x000e620008000a00 */
[-C--:B------:R-:W-:Y:S02]  /*4d70*/  ISETP.GE.AND P3, PT, R78, R87.reuse, PT ;  /* 0x000000574e00720c */ /* 0x080fe40003f66270 */
[-C--:B------:R-:W-:Y:S01]  /*4d80*/  ISETP.GE.AND P2, PT, R79, R87.reuse, PT ;  /* 0x000000574f00720c */ /* 0x080fe20003f46270 */
[----:B------:R-:W2:Y:S01]  /*4d90*/  LDCU.64 UR8, c[0x0][0x550] ;  /* 0x0000aa00ff0877ac */ /* 0x000ea20008000a00 */
        /* <DEDUP_REMOVED lines=10> */
[----:B------:R-:W2:Y:S01]  /*4e40*/  @!P4 LDG.E.U16 R0, desc[UR16][R2.64+0x80] ;  /* 0x000080100200c981 */ /* 0x000ea2000c1e1500 */
        /* <DEDUP_REMOVED lines=8> */
[----:B------:R-:W-:Y:S02]  /*4ed0*/  PRMT R24, R128, 0x7632, R24 ;  /* 0x0000763280187816 */ /* 0x000fe40000000018 */
[----:B------:R-:W-:Y:S02]  /*4ee0*/  F2FP.BF16.F32.PACK_AB R135, R136, R135 ;  /* 0x000000878887723e */ /* 0x000fe400000010ff */
[----:B------:R-:W-:Y:S01]  /*4ef0*/  F2FP.BF16.F32.PACK_AB R134, R134, R137 ;  /* 0x000000898686723e */ /* 0x000fe200000010ff */
[----:B---3--:R-:W-:Y:S04]  /*4f00*/  STS.U16 [R86], R5 ;  /* 0x0000000556007388 */ /* 0x008fe80000000400 */
[----:B----4-:R-:W-:Y:S04]  /*4f10*/  STS.U16 [R88+0x40], R19 ;  /* 0x0000401358007388 */ /* 0x010fe80000000400 */
[----:B--2---:R-:W-:Y:S04]  /*4f20*/  STS.U16 [R89+0x80], R0 ;  /* 0x0000800059007388 */ /* 0x004fe80000000400 */
        /* <DEDUP_REMOVED lines=8> */
[----:B------:R-:W-:Y:S04]  /*4fb0*/  LDS.U16 R0, [R96+0x4] ;  /* 0x0000040060007984 */ /* 0x000fe80000000400 */
[----:B------:R-:W-:Y:S04]  /*4fc0*/  LDS.U16 R5, [R96+0xa] ;  /* 0x00000a0060057984 */ /* 0x000fe80000000400 */
[----:B------:R-:W-:Y:S01]  /*4fd0*/  LDS.U16 R18, [R96+0xc] ;  /* 0x00000c0060127984 */ /* 0x000fe20000000400 */
[----:B--2---:R-:W-:-:S05]  /*4fe0*/  SHF.L.U32 R3, R22, 0x10, RZ ;  /* 0x0000001016037819 */ /* 0x004fca00000006ff */
[--C-:B------:R-:W-:Y:S01]  /*4ff0*/  FADD.FTZ R19, R3, R44.reuse ;  /* 0x0000002c03137221 */ /* 0x100fe20000010000 */
[----:B---3--:R-:W-:Y:S02]  /*5000*/  SHF.L.U32 R3, R2, 0x10, RZ ;  /* 0x0000001002037819 */ /* 0x008fe400000006ff */
[----:B------:R-:W2:Y:S02]  /*5010*/  LDS.U16 R2, [R96+0x6] ;  /* 0x0000060060027984 */ /* 0x000ea40000000400 */
[----:B------:R-:W-:Y:S01]  /*5020*/  FSETP.GTU.FTZ.AND P0, PT, R19, 20, PT ;  /* 0x41a000001300780b */ /* 0x000fe20003f1c000 */
[----:B------:R-:W-:-:S05]  /*5030*/  FADD.FTZ R3, R3, R44 ;  /* 0x0000002c03037221 */ /* 0x000fca0000010000 */
[----:B------:R-:W-:-:S07]  /*5040*/  FSETP.GTU.FTZ.AND P1, PT, R3, 20, PT ;  /* 0x41a000000300780b */ /* 0x000fce0003f3c000 */
[----:B------:R-:W-:-:S06]  /*5050*/  @!P0 FMUL.FTZ R19, R19, -1.4426950216293334961 ;  /* 0xbfb8aa3b13138820 */ /* 0x000fcc0000410000 */
[----:B------:R-:W3:Y:S01]  /*5060*/  @!P0 MUFU.EX2 R19, R19 ;  /* 0x0000001300138308 */ /* 0x000ee20000000800 */
[----:B------:R-:W-:Y:S02]  /*5070*/  @!P1 FMUL.FTZ R21, R3, -1.4426950216293334961 ;  /* 0xbfb8aa3b03159820 */ /* 0x000fe40000410000 */
[----:B------:R-:W4:Y:S04]  /*5080*/  LDS.U16 R3, [R96+0x8] ;  /* 0x0000080060037984 */ /* 0x000f280000000400 */
[----:B------:R-:W5:Y:S01]  /*5090*/  @!P1 MUFU.EX2 R21, R21 ;  /* 0x0000001500159308 */ /* 0x000f620000000800 */
[----:B---3--:R-:W-:Y:S02]  /*50a0*/  @!P0 FADD.FTZ R20, R19, 1 ;  /* 0x3f80000013148421 */ /* 0x008fe40000010000 */
[----:B------:R-:W3:Y:S02]  /*50b0*/  LDS.U16 R19, [R96+0xe] ;  /* 0x00000e0060137984 */ /* 0x000ee40000000400 */
[----:B------:R-:W0:Y:S01]  /*50c0*/  @!P0 MUFU.RCP R23, R20 ;  /* 0x0000001400178308 */ /* 0x000e220000001000 */
[----:B------:R-:W-:Y:S01]  /*50d0*/  BAR.SYNC.DEFER_BLOCKING 0x0 ;  /* 0x0000000000007b1d */ /* 0x000fe20000010000 */
[----:B-----5:R-:W-:-:S06]  /*50e0*/  @!P1 FADD.FTZ R22, R21, 1 ;  /* 0x3f80000015169421 */ /* 0x020fcc0000010000 */
[----:B------:R-:W5:Y:S01]  /*50f0*/  @!P1 MUFU.RCP R22, R22 ;  /* 0x0000001600169308 */ /* 0x000f620000001000 */
[----:B0-----:R-:W-:Y:S01]  /*5100*/  @!P0 FMUL.FTZ R104, R104, R23 ;  /* 0x0000001768688220 */ /* 0x001fe20000410000 */
[----:B--2---:R-:W-:-:S04]  /*5110*/  IMAD.U32 R23, R2, 0x10000, RZ ;  /* 0x0001000002177824 */ /* 0x004fc800078e00ff */
[----:B------:R-:W-:Y:S01]  /*5120*/  FADD.FTZ R23, R23, R44 ;  /* 0x0000002c17177221 */ /* 0x000fe20000010000 */
[----:B------:R-:W-:-:S04]  /*5130*/  ISETP.NE.AND P0, PT, R12, RZ, PT ;  /* 0x000000ff0c00720c */ /* 0x000fc80003f05270 */
[----:B------:R-:W-:Y:S01]  /*5140*/  FSETP.GTU.FTZ.AND P2, PT, R23, 20, PT ;  /* 0x41a000001700780b */ /* 0x000fe20003f5c000 */
[----:B-----5:R-:W-:Y:S01]  /*5150*/  @!P1 FMUL.FTZ R103, R103, R22 ;  /* 0x0000001667679220 */ /* 0x020fe20000410000 */
[----:B------:R-:W-:Y:S01]  /*5160*/  SHF.L.U32 R21, R0, 0x10, RZ ;  /* 0x0000001000157819 */ /* 0x000fe200000006ff */
[----:B------:R0:W-:Y:S01]  /*5170*/  STS.U16 [R96+0x2], R24 ;  /* 0x0000021860007388 */ /* 0x0001e20000000400 */
[----:B------:R-:W-:Y:S02]  /*5180*/  PRMT R0, R130, 0x7632, R0 ;  /* 0x0000763282007816 */ /* 0x000fe40000000000 */
[----:B------:R-:W-:Y:S01]  /*5190*/  PRMT R22, R135, 0x7632, R22 ;  /* 0x0000763287167816 */ /* 0x000fe20000000016 */
[----:B------:R-:W-:Y:S01]  /*51a0*/  FADD.FTZ R21, R21, R44 ;  /* 0x0000002c15157221 */ /* 0x000fe20000010000 */
[----:B------:R-:W-:Y:S01]  /*51b0*/  STS.U16 [R96], R128 ;  /* 0x0000008060007388 */ /* 0x000fe20000000400 */
[----:B0-----:R-:W-:-:S03]  /*51c0*/  PRMT R24, R134, 0x7632, R24 ;  /* 0x0000763286187816 */ /* 0x001fc60000000018 */
[----:B------:R-:W-:Y:S01]  /*51d0*/  STS.U16 [R96+0x4], R130 ;  /* 0x0000048260007388 */ /* 0x000fe20000000400 */
[----:B----4-:R-:W-:Y:S01]  /*51e0*/  SHF.L.U32 R3, R3, 0x10, RZ ;  /* 0x0000001003037819 */ /* 0x010fe200000006ff */
[----:B------:R-:W-:Y:S02]  /*51f0*/  @!P2 FMUL.FTZ R2, R23, -1.4426950216293334961 ;  /* 0xbfb8aa3b1702a820 */ /* 0x000fe40000410000 */
[----:B------:R0:W-:Y:S01]  /*5200*/  STS.U16 [R96+0x6], R0 ;  /* 0x0000060060007388 */ /* 0x0001e20000000400 */
[----:B------:R-:W-:-:S03]  /*5210*/  FSETP.GTU.FTZ.AND P6, PT, R21, 20, PT ;  /* 0x41a000001500780b */ /* 0x000fc60003fdc000 */
        /* <DEDUP_REMOVED lines=17> */
[----:B------:R-:W-:Y:S02]  /*5330*/  FSETP.GTU.FTZ.AND P1, PT, R20, 20, PT ;  /* 0x41a000001400780b */ /* 0x000fe40003f3c000 */
[----:B------:R-:W-:Y:S01]  /*5340*/  SHF.L.U32 R5, R5, 0x10, RZ ;  /* 0x0000001005057819 */ /* 0x000fe200000006ff */
[--C-:B------:R-:W-:Y:S01]  /*5350*/  FADD.FTZ R18, R3, R44.reuse ;  /* 0x0000002c03127221 */ /* 0x100fe20000010000 */
[----:B---3--:R-:W-:Y:S02]  /*5360*/  IMAD.U32 R19, R19, 0x10000, RZ ;  /* 0x0001000013137824 */ /* 0x008fe400078e00ff */
[----:B0-----:R-:W-:Y:S01]  /*5370*/  @!P6 FMUL.FTZ R0, R21, -1.4426950216293334961 ;  /* 0xbfb8aa3b1500e820 */ /* 0x001fe20000410000 */
[--C-:B------:R-:W-:Y:S01]  /*5380*/  FADD.FTZ R5, R5, R44.reuse ;  /* 0x0000002c05057221 */ /* 0x100fe20000010000 */
[----:B------:R-:W-:Y:S01]  /*5390*/  FADD.FTZ R19, R19, R44 ;  /* 0x0000002c13137221 */ /* 0x000fe20000010000 */
[----:B------:R-:W-:-:S03]  /*53a0*/  FSETP.GTU.FTZ.AND P4, PT, R18, 20, PT ;  /* 0x41a000001200780b */ /* 0x000fc60003f9c000 */
[----:B------:R-:W0:Y:S01]  /*53b0*/  @!P6 MUFU.EX2 R0, R0 ;  /* 0x000000000000e308 */ /* 0x000e220000000800 */
[----:B------:R-:W-:Y:S01]  /*53c0*/  FSETP.GTU.FTZ.AND P3, PT, R5, 20, PT ;  /* 0x41a000000500780b */ /* 0x000fe20003f7c000 */
[----:B------:R-:W-:Y:S01]  /*53d0*/  @!P1 FMUL.FTZ R3, R20, -1.4426950216293334961 ;  /* 0xbfb8aa3b14039820 */ /* 0x000fe20000410000 */
[----:B------:R-:W-:Y:S01]  /*53e0*/  FSETP.GTU.FTZ.AND P5, PT, R19, 20, PT ;  /* 0x41a000001300780b */ /* 0x000fe20003fbc000 */
[----:B------:R-:W3:Y:S04]  /*53f0*/  @!P2 MUFU.EX2 R2, R2 ;  /* 0x000000020002a308 */ /* 0x000ee80000000800 */
[----:B------:R-:W4:Y:S01]  /*5400*/  @!P1 MUFU.EX2 R3, R3 ;  /* 0x0000000300039308 */ /* 0x000f220000000800 */
[----:B------:R-:W5:Y:S01]  /*5410*/  LDS R39, [UR5+0x210] ;  /* 0x00021005ff277984 */ /* 0x000f620008000800 */
[----:B------:R-:W-:-:S04]  /*5420*/  @!P4 FMUL.FTZ R18, R18, -1.4426950216293334961 ;  /* 0xbfb8aa3b1212c820 */ /* 0x000fc80000410000 */
[----:B------:R-:W-:Y:S01]  /*5430*/  @!P3 FMUL.FTZ R5, R5, -1.4426950216293334961 ;  /* 0xbfb8aa3b0505b820 */ /* 0x000fe20000410000 */
[----:B0-----:R-:W-:Y:S01]  /*5440*/  @!P6 FADD.FTZ R0, R0, 1 ;  /* 0x3f8000000000e421 */ /* 0x001fe20000010000 */
[----:B------:R3:W-:Y:S01]  /*5450*/  @!P4 MUFU.EX2 R21, R18 ;  /* 0x000000120015c308 */ /* 0x0007e20000000800 */
[----:B------:R-:W-:-:S03]  /*5460*/  @!P5 FMUL.FTZ R19, R19, -1.4426950216293334961 ;  /* 0xbfb8aa3b1313d820 */ /* 0x000fc60000410000 */
[----:B------:R0:W1:Y:S01]  /*5470*/  @!P3 MUFU.EX2 R20, R5 ;  /* 0x000000050014b308 */ /* 0x0000620000000800 */
[----:B---3--:R-:W-:-:S03]  /*5480*/  @!P2 FADD.FTZ R18, R2, 1 ;  /* 0x3f8000000212a421 */ /* 0x008fc60000010000 */
[----:B------:R-:W3:Y:S01]  /*5490*/  @!P6 MUFU.RCP R41, R0 ;  /* 0x000000000029e308 */ /* 0x000ee20000001000 */
[----:B0-----:R-:W-:-:S07]  /*54a0*/  SHF.R.S32.HI R5, RZ, 0x1f, R4 ;  /* 0x0000001fff057819 */ /* 0x001fce0000011404 */
[----:B--2---:R4:W0:Y:S04]  /*54b0*/  @!P5 MUFU.EX2 R22, R19 ;  /* 0x000000130016d308 */ /* 0x0048280000000800 */
[----:B------:R-:W2:Y:S01]  /*54c0*/  @!P2 MUFU.RCP R18, R18 ;  /* 0x000000120012a308 */ /* 0x000ea20000001000 */
[----:B----4-:R-:W-:Y:S01]  /*54d0*/  @!P1 FADD.FTZ R19, R3, 1 ;  /* 0x3f80000003139421 */ /* 0x010fe20000010000 */
[----:B------:R-:W-:-:S04]  /*54e0*/  IMAD.WIDE.U32 R2, R64, UR18, R4 ;  /* 0x0000001240027c25 */ /* 0x000fc8000f8e0004 */
[----:B------:R-:W-:Y:S02]  /*54f0*/  IMAD R3, R65, UR18, R3 ;  /* 0x0000001241037c24 */ /* 0x000fe4000f8e0203 */
[----:B------:R-:W4:Y:S01]  /*5500*/  @!P1 MUFU.RCP R19, R19 ;  /* 0x0000001300139308 */ /* 0x000f220000001000 */
[----:B-1----:R-:W-:-:S04]  /*5510*/  IMAD.WIDE.U32 R2, R43, UR6, R2 ;  /* 0x000000062b027c25 */ /* 0x002fc8000f8e0002 */
[----:B------:R-:W-:Y:S01]  /*5520*/  @!P3 FADD.FTZ R20, R20, 1 ;  /* 0x3f8000001414b421 */ /* 0x000fe20000010000 */
[----:B------:R-:W-:Y:S01]  /*5530*/  @!P4 FADD.FTZ R21, R21, 1 ;  /* 0x3f8000001515c421 */ /* 0x000fe20000010000 */
[----:B0-----:R-:W-:Y:S01]  /*5540*/  @!P5 FADD.FTZ R22, R22, 1 ;  /* 0x3f8000001616d421 */ /* 0x001fe20000010000 */
[----:B---3--:R-:W-:Y:S01]  /*5550*/  @!P6 FMUL.FTZ R102, R102, R41 ;  /* 0x000000296666e220 */ /* 0x008fe20000410000 */
[----:B------:R-:W-:Y:S01]  /*5560*/  IMAD R0, R43, UR7, R3 ;  /* 0x000000072b007c24 */ /* 0x000fe2000f8e0203 */
[----:B------:R-:W-:Y:S01]  /*5570*/  IADD3 R3, P6, PT, R58, R2, RZ ;  /* 0x000000023a037210 */ /* 0x000fe20007fde0ff */
[----:B--2---:R-:W-:Y:S01]  /*5580*/  @!P2 FMUL.FTZ R101, R101, R18 ;  /* 0x000000126565a220 */ /* 0x004fe20000410000 */
[----:B------:R-:W0:Y:S01]  /*5590*/  @!P3 MUFU.RCP R20, R20 ;  /* 0x000000140014b308 */ /* 0x000e220000001000 */
[----:B------:R-:W1:Y:S01]  /*55a0*/  LDCU.64 UR6, c[0x0][0x560] ;  /* 0x0000ac00ff0677ac */ /* 0x000e620008000a00 */
[----:B------:R-:W-:Y:S02]  /*55b0*/  IADD3.X R0, PT, PT, RZ, R0, RZ, P6, !PT ;  /* 0x00000000ff007210 */ /* 0x000fe400037fe4ff */
[----:B------:R-:W-:-:S04]  /*55c0*/  LEA R2, P2, R3, UR8, 0x1 ;  /* 0x0000000803027c11 */ /* 0x000fc8000f8408ff */
[----:B------:R-:W2:Y:S01]  /*55d0*/  @!P4 MUFU.RCP R21, R21 ;  /* 0x000000150015c308 */ /* 0x000ea20000001000 */
[----:B----4-:R-:W-:Y:S01]  /*55e0*/  @!P1 FMUL.FTZ R100, R100, R19 ;  /* 0x0000001364649220 */ /* 0x010fe20000410000 */
[----:B------:R-:W-:-:S06]  /*55f0*/  LEA.HI.X R3, R3, UR9, R0, 0x1, P2 ;  /* 0x0000000903037c11 */ /* 0x000fcc00090f0c00 */
[----:B------:R-:W3:Y:S01]  /*5600*/  @!P5 MUFU.RCP R22, R22 ;  /* 0x000000160016d308 */ /* 0x000ee20000001000 */
[-C--:B-----5:R-:W-:Y:S02]  /*5610*/  ISETP.GE.AND P1, PT, R58, R39.reuse, PT ;  /* 0x000000273a00720c */ /* 0x0a0fe40003f26270 */
[-C--:B------:R-:W-:Y:S01]  /*5620*/  ISETP.GE.AND P2, PT, R76, R39.reuse, PT ;  /* 0x000000274c00720c */ /* 0x080fe20003f46270 */
[----:B0-----:R-:W-:Y:S01]  /*5630*/  @!P3 FMUL.FTZ R99, R99, R20 ;  /* 0x000000146363b220 */ /* 0x001fe20000410000 */
[-C--:B------:R-:W-:Y:S02]  /*5640*/  ISETP.GE.AND P3, PT, R77, R39.reuse, PT ;  /* 0x000000274d00720c */ /* 0x080fe40003f66270 */
[----:B------:R-:W-:Y:S01]  /*5650*/  ISETP.GE.AND P6, PT, R80, R39, PT ;  /* 0x000000275000720c */ /* 0x000fe20003fc6270 */
[----:B--2---:R-:W-:Y:S01]  /*5660*/  @!P4 FMUL.FTZ R98, R98, R21 ;  /* 0x000000156262c220 */ /* 0x004fe20000410000 */
[----:B------:R-:W-:-:S05]  /*5670*/  ISETP.GE.AND P4, PT, R79, R39, PT ;  /* 0x000000274f00720c */ /* 0x000fca0003f86270 */
[----:B------:R-:W-:Y:S01]  /*5680*/  @!P1 STG.E.U16 desc[UR16][R2.64], R23 ;  /* 0x0000001702009986 */ /* 0x000fe2000c101510 */
[-C--:B------:R-:W-:Y:S01]  /*5690*/  ISETP.GE.AND P1, PT, R81, R39.reuse, PT ;  /* 0x000000275100720c */ /* 0x080fe20003f26270 */
        /* <DEDUP_REMOVED lines=54> */
[-C--:B------:R-:W-:Y:S01]  /*5a00*/  ISETP.GE.AND P0, PT, R76, R27.reuse, PT ;  /* 0x0000001b4c00720c */ /* 0x080fe20003f06270 */
[----:B------:R-:W-:Y:S01]  /*5a10*/  FADD.FTZ R103, R104, R103 ;  /* 0x0000006768677221 */ /* 0x000fe20000010000 */
[----:B------:R-:W-:-:S03]  /*5a20*/  ISETP.GE.AND P2, PT, R78, R27, PT ;  /* 0x0000001b4e00720c */ /* 0x000fc60003f46270 */
[----:B------:R-:W-:Y:S01]  /*5a30*/  FADD.FTZ R102, R103, R102 ;  /* 0x0000006667667221 */ /* 0x000fe20000010000 */
[----:B------:R-:W-:-:S03]  /*5a40*/  ISETP.GE.AND P3, PT, R79, R27, PT ;  /* 0x0000001b4f00720c */ /* 0x000fc60003f66270 */
[----:B------:R0:W-:Y:S01]  /*5a50*/  @!P6 STG.E.U16 desc[UR16][R2.64+0x1c0], R95 ;  /* 0x0001c05f0200e986 */ /* 0x0001e2000c101510 */
[-C--:B------:R-:W-:Y:S02]  /*5a60*/  ISETP.GE.AND P4, PT, R80, R27.reuse, PT ;  /* 0x0000001b5000720c */ /* 0x080fe40003f86270 */
[-C--:B------:R-:W-:Y:S01]  /*5a70*/  ISETP.GE.AND P5, PT, R81, R27.reuse, PT ;  /* 0x0000001b5100720c */ /* 0x080fe20003fa6270 */
        /* <DEDUP_REMOVED lines=23> */
[----:B------:R-:W-:-:S02]  /*5bf0*/  IADD3.X R56, PT, PT, R56, -0x1, RZ, P4, !PT ;  /* 0xffffffff38387810 */ /* 0x000fc400027fe4ff */
[----:B------:R-:W-:Y:S01]  /*5c00*/  IADD3.X R54, PT, PT, R54, -0x1, RZ, P5, !PT ;  /* 0xffffffff36367810 */ /* 0x000fe20002ffe4ff */
[----:B0-----:R-:W-:Y:S06]  /*5c10*/  @P0 BRA `(.L_x_8933) ;  /* 0xffffffb000040947 */ /* 0x001fec000383ffff */
.L_x_8893:
        /* <DEDUP_REMOVED lines=34> */
.L_x_8935:
[----:B------:R-:W-:Y:S05]  /*5e40*/  BSYNC.RECONVERGENT B0 ;  /* 0x0000000000007941 */ /* 0x000fea0003800200 */
.L_x_8934:
        /* <DEDUP_REMOVED lines=26> */
.L_x_8937:
[----:B------:R-:W-:Y:S05]  /*5ff0*/  BSYNC.RECONVERGENT B0 ;  /* 0x0000000000007941 */ /* 0x000fea0003800200 */
.L_x_8936:
[----:B------:R-:W-:Y:S05]  /*6000*/  @P2 EXIT ;  /* 0x000000000000294d */ /* 0x000fea0003800000 */
[----:B------:R-:W2:Y:S01]  /*6010*/  S2UR UR5, SR_CgaCtaId ;  /* 0x00000000000579c3 */ /* 0x000ea20000008800 */
[----:B01----:R-:W-:Y:S01]  /*6020*/  IMAD.MOV.U32 R7, RZ, RZ, R12 ;  /* 0x000000ffff077224 */ /* 0x003fe200078e000c */
[----:B------:R-:W-:Y:S01]  /*6030*/  UMOV UR4, 0x400 ;  /* 0x0000040000047882 */ /* 0x000fe20000000000 */
[----:B------:R-:W0:Y:S01]  /*6040*/  LDCU UR6, c[0x0][0x360] ;  /* 0x00006c00ff0677ac */ /* 0x000e220008000800 */
[----:B------:R-:W1:Y:S01]  /*6050*/  LDCU.64 UR8, c[0x0][0x4b0] ;  /* 0x00009600ff0877ac */ /* 0x000e620008000a00 */
[----:B------:R-:W3:Y:S02]  /*6060*/  LDCU.64 UR10, c[0x0][0x530] ;  /* 0x0000a600ff0a77ac */ /* 0x000ee40008000a00 */
[----:B0123--:R-:W-:-:S12]  /*6070*/  ULEA UR4, UR5, UR4, 0x18 ;  /* 0x0000000405047291 */ /* 0x00ffd8000f8ec0ff */
.L_x_8938:
[C---:B------:R-:W-:Y:S02]  /*6080*/  LEA R0, R7.reuse, UR4, 0x2 ;  /* 0x0000000407007c11 */ /* 0x040fe4000f8e10ff */
[----:B------:R-:W-:Y:S02]  /*6090*/  SHF.R.S32.HI R2, RZ, 0x1f, R7 ;  /* 0x0000001fff027819 */ /* 0x000fe40000011407 */
[----:B-----5:R-:W-:Y:S01]  /*60a0*/  MOV R44, R14 ;  /* 0x0000000e002c7202 */ /* 0x020fe20000000f00 */
        /* <DEDUP_REMOVED lines=12> */
.L_x_8939:
        /* <DEDUP_REMOVED lines=9> */
.L_x_10518:


//--------------------- .text._Z25selective_scan_bwd_kernelI32Selective_Scan_bwd_kernel_traitsILi32ELi8ELb0ELb1ELb1ELb1ELb1EN3c108BFloat16EfEEv12SSMParamsBwd --------------------------
	.section	.text._Z25selective_scan_bwd_kernelI32Selective_Scan_bwd_kernel_traitsILi32ELi8ELb0ELb1ELb1ELb1ELb1EN3c108BFloat16EfEEv12SSMParamsBwd,"ax",@progbits
	.align	128
        .global         _Z25selective_scan_bwd_kernelI32Selective_Scan_bwd_kernel_traitsILi32ELi8ELb0ELb1ELb1ELb1ELb1EN3c108BFloat16EfEEv12SSMParamsBwd
        .type           _Z25selective_scan_bwd_kernelI32Selective_Scan_bwd_kernel_traitsILi32ELi8ELb0ELb1ELb1ELb1ELb1EN3c108BFloat16EfEEv12SSMParamsBwd,@function
        .size           _Z25selective_scan_bwd_kernelI32Selective_Scan_bwd_kernel_traitsILi32ELi8ELb0ELb1ELb1ELb1ELb1EN3c108BFloat16EfEEv12SSMParamsBwd,(.L_x_10519 - _Z25selective_scan_bwd_kernelI32Selective_Scan_bwd_kernel_traitsILi32ELi8ELb0ELb1ELb1ELb1ELb1EN3c108BFloat16EfEEv12SSMParamsBwd)
        .other          _Z25selective_scan_bwd_kernelI32Selective_Scan_bwd_kernel_traitsILi32ELi8ELb0ELb1ELb1ELb1ELb1EN3c108BFloat16EfEEv12SSMParamsBwd,@"STO_CUDA_ENTRY STV_DEFAULT"
_Z25selective_scan_bwd_kernelI32Selective_Scan_bwd_kernel_traitsILi32ELi8ELb0ELb1ELb1ELb1ELb1EN3c108BFloat16EfEEv12SSMParamsBwd:
.text._Z25selective_scan_bwd_kernelI32Selective_Scan_bwd_kernel_traitsILi32ELi8ELb0ELb1ELb1ELb1ELb1EN3c108BFloat16EfEEv12SSMParamsBwd:
        /* <DEDUP_REMOVED lines=97> */
[----:B------:R-:W-:Y:S01]  /*0610*/  IMAD R7, R43, R19, R3 ;  /* 0x000000132b077224 */ /* 0x000fe200078e0203 */
[----:B------:R-:W-:Y:S01]  /*0620*/  IADD3 R58, P4, PT, R9, R4, RZ ;  /* 0x00000004093a7210 */ /* 0x000fe20007f9e0ff */
[----:B------:R-:W-:Y:S02]  /*0630*/  IMAD R11, R43, UR15, R5 ;  /* 0x0000000f2b0b7c24 */ /* 0x000fe4000f8e0205 */
[----:B------:R-:W-:-:S04]  /*0640*/  IMAD.WIDE.U32 R2, R31, R14, UR6 ;  /* 0x000000061f027e25 */ /* 0x000fc8000f8e000e */
[----:B------:R-:W-:-:S04]  /*0650*/  IMAD.WIDE.U32 R4, R31, R20, UR4 ;  /* 0x000000041f047e25 */ /* 0x000fc8000f8e0014 */
[----:B------:R-:W-:Y:S01]  /*0660*/  IMAD R19, R31, R21, R0 ;  /* 0x000000151f137224 */ /* 0x000fe200078e0200 */
[----:B------:R-:W-:Y:S02]  /*0670*/  SHF.R.S32.HI R0, RZ, 0x1f, R9 ;  /* 0x0000001fff007819 */ /* 0x000fe40000011409 */
[----:B------:R-:W-:Y:S01]  /*0680*/  IADD3 R63, P0, PT, R9, R2, RZ ;  /* 0x00000002093f7210 */ /* 0x000fe20007f1e0ff */
[----:B------:R-:W-:Y:S01]  /*0690*/  IMAD.IADD R19, R5, 0x1, R19 ;  /* 0x0000000105137824 */ /* 0x000fe200078e0213 */
[----:B------:R-:W-:Y:S02]  /*06a0*/  IADD3 R15, PT, PT, R3, R15, RZ ;  /* 0x0000000f030f7210 */ /* 0x000fe40007ffe0ff */
[----:B------:R-:W-:Y:S02]  /*06b0*/  IADD3.X R5, PT, PT, R0, R13, RZ, P3, !PT ;  /* 0x0000000d00057210 */ /* 0x000fe40001ffe4ff */
[----:B------:R-:W-:Y:S02]  /*06c0*/  IADD3 R9, P2, PT, R9, R4, RZ ;  /* 0x0000000409097210 */ /* 0x000fe40007f5e0ff */
[----:B------:R-:W-:Y:S01]  /*06d0*/  LEA R60, P3, R62, R60, 0x1 ;  /* 0x0000003c3e3c7211 */ /* 0x000fe200078608ff */
[C---:B------:R-:W-:Y:S01]  /*06e0*/  IMAD.X R2, R0.reuse, 0x1, R15, P0 ;  /* 0x0000000100027824 */ /* 0x040fe200000e060f */
[----:B------:R-:W-:-:S02]  /*06f0*/  IADD3.X R3, PT, PT, R0, R7, RZ, P5, !PT ;  /* 0x0000000700037210 */ /* 0x000fc40002ffe4ff */
[C---:B------:R-:W-:Y:S01]  /*0700*/  IADD3.X R4, PT, PT, R0.reuse, R11, RZ, P4, !PT ;  /* 0x0000000b00047210 */ /* 0x040fe200027fe4ff */
[----:B0-----:R-:W-:Y:S01]  /*0710*/  IMAD.WIDE.U32 R14, R43, R22, RZ ;  /* 0x000000162b0e7225 */ /* 0x001fe200078e00ff */
        /* <DEDUP_REMOVED lines=9> */
[----:B------:R-:W-:Y:S02]  /*07b0*/  LEA.HI.X R54, R54, R53, R3, 0x1, P0 ;  /* 0x0000003536367211 */ /* 0x000fe400000f0c03 */
[----:B------:R-:W-:Y:S02]  /*07c0*/  LEA.HI.X R63, R63, R27, R2, 0x1, P2 ;  /* 0x0000001b3f3f7211 */ /* 0x000fe400010f0c02 */
[----:B------:R-:W-:Y:S02]  /*07d0*/  LEA.HI.X R61, R9, R29, R0, 0x1, P3 ;  /* 0x0000001d093d7211 */ /* 0x000fe400018f0c00 */
[----:B------:R-:W-:Y:S01]  /*07e0*/  MOV R85, RZ ;  /* 0x000000ff00557202 */ /* 0x000fe20000000f00 */
[----:B------:R-:W-:Y:S06]  /*07f0*/  @!P1 BRA `(.L_x_8940) ;  /* 0x0000006800489947 */ /* 0x000fec0003800000 */
[----:B------:R-:W0:Y:S01]  /*0800*/  S2R R12, SR_TID.X ;  /* 0x00000000000c7919 */ /* 0x000e220000002100 */
[----:B------:R-:W0:Y:S01]  /*0810*/  LDC.64 R6, c[0x0][0x4b8] ;  /* 0x00012e00ff067b82 */ /* 0x000e220000000a00 */
[----:B------:R-:W1:Y:S01]  /*0820*/  LDCU.64 UR6, c[0x0][0x3a0] ;  /* 0x00007400ff0677ac */ /* 0x000e620008000a00 */
[----:B------:R-:W-:Y:S01]  /*0830*/  IMAD.MOV.U32 R13, RZ, RZ, RZ ;  /* 0x000000ffff0d7224 */ /* 0x000fe200078e00ff */
[----:B------:R-:W-:Y:S01]  /*0840*/  MOV R85, RZ ;  /* 0x000000ff00557202 */ /* 0x000fe20000000f00 */
[----:B------:R-:W2:Y:S01]  /*0850*/  LDCU.64 UR10, c[0x0][0x4e0] ;  /* 0x00009c00ff0a77ac */ /* 0x000ea20008000a00 */
[----:B------:R-:W-:-:S03]  /*0860*/  MOV R50, RZ ;  /* 0x000000ff00327202 */ /* 0x000fc60000000f00 */
        /* <DEDUP_REMOVED lines=16> */
[----:B------:R-:W-:Y:S01]  /*0970*/  IMAD R5, R9, UR18, R5 ;  /* 0x0000001209057c24 */ /* 0x000fe2000f8e0205 */
[C---:B------:R-:W-:Y:S01]  /*0980*/  LEA.HI R75, R12.reuse, R12, RZ, 0x1b ;  /* 0x0000000c0c4b7211 */ /* 0x040fe200078fd8ff */
[----:B------:R-:W-:Y:S01]  /*0990*/  IMAD R6, R33, UR10, RZ ;  /* 0x0000000a21067c24 */ /* 0x000fe2000f8e02ff */
        /* <DEDUP_REMOVED lines=9> */
[C---:B------:R-:W-:Y:S02]  /*0a30*/  IADD3 R31, PT, PT, R12.reuse, 0xe0, RZ ;  /* 0x000000e00c1f7810 */ /* 0x040fe40007ffe0ff */
[----:B------:R-:W-:Y:S01]  /*0a40*/  LOP3.LUT R5, R3, 0x1f00, RZ, 0xc0, !PT ;  /* 0x00001f0003057812 */ /* 0x000fe200078ec0ff */
[C---:B------:R-:W-:Y:S01]  /*0a50*/  VIADD R19, R12.reuse, 0x20 ;  /* 0x000000200c137836 */ /* 0x040fe20000000000 */
[-C--:B------:R-:W-:Y:S01]  /*0a60*/  LEA.HI R23, R23, R12.reuse, RZ, 0x1b ;  /* 0x0000000c17177211 */ /* 0x080fe200078fd8ff */
[C---:B------:R-:W-:Y:S01]  /*0a70*/  VIADD R27, R12.reuse, 0xa0 ;  /* 0x000000a00c1b7836 */ /* 0x040fe20000000000 */
[-C--:B------:R-:W-:Y:S01]  /*0a80*/  LEA.HI R25, R25, R12.reuse, RZ, 0x1b ;  /* 0x0000000c19197211 */ /* 0x080fe200078fd8ff */
[----:B------:R-:W-:Y:S01]  /*0a90*/  VIADD R64, R12, 0x200 ;  /* 0x000002000c407836 */ /* 0x000fe20000000000 */
[----:B------:R-:W-:-:S02]  /*0aa0*/  LEA.HI R19, R19, R12, RZ, 0x1b ;  /* 0x0000000c13137211 */ /* 0x000fc400078fd8ff */
[-C--:B------:R-:W-:Y:S02]  /*0ab0*/  LEA.HI R27, R27, R12.reuse, RZ, 0x1b ;  /* 0x0000000c1b1b7211 */ /* 0x080fe400078fd8ff */
[-C--:B------:R-:W-:Y:S02]  /*0ac0*/  LEA.HI R29, R29, R12.reuse, RZ, 0x1b ;  /* 0x0000000c1d1d7211 */ /* 0x080fe400078fd8ff */
[----:B------:R-:W-:Y:S02]  /*0ad0*/  LEA.HI R31, R31, R12, RZ, 0x1b ;  /* 0x0000000c1f1f7211 */ /* 0x000fe400078fd8ff */
[----:B------:R-:W-:Y:S02]  /*0ae0*/  LOP3.LUT R66, R5, 0x1f, R12, 0xf8, !PT ;  /* 0x0000001f05427812 */ /* 0x000fe400078ef80c */
[----:B-1----:R-:W-:Y:S02]  /*0af0*/  MOV R84, UR6 ;  /* 0x0000000600547c02 */ /* 0x002fe40008000f00 */
        /* <DEDUP_REMOVED lines=19> */
[----:B------:R-:W-:Y:S02]  /*0c30*/  IADD3 R83, PT, PT, R9, R83, RZ ;  /* 0x0000005309537210 */ /* 0x000fe40007ffe0ff */
[----:B------:R-:W-:-:S07]  /*0c40*/  IADD3 R56, PT, PT, R7, R33, RZ ;  /* 0x0000002107387210 */ /* 0x000fce0007ffe0ff */
.L_x_8981:
[----:B------:R-:W0:Y:S01]  /*0c50*/  LDC.64 R20, c[0x0][0x410] ;  /* 0x00010400ff147b82 */ /* 0x000e220000000a00 */
[----:B------:R-:W-:Y:S01]  /*0c60*/  IADD3 R55, PT, PT, R84, -0x1, RZ ;  /* 0xffffffff54377810 */ /* 0x000fe20007ffe0ff */
[----:B------:R-:W-:Y:S01]  /*0c70*/  HFMA2 R5, -RZ, RZ, 0, 0 ;  /* 0x00000000ff057431 */ /* 0x000fe200000001ff */
[----:B------:R-:W1:Y:S01]  /*0c80*/  LDCU UR4, c[0x0][0x388] ;  /* 0x00007100ff0477ac */ /* 0x000e620008000800 */
[----:B------:R-:W-:Y:S02]  /*0c90*/  PRMT R0, RZ, 0x7610, R0 ;  /* 0x00007610ff007816 */ /* 0x000fe40000000000 */
[----:B------:R-:W-:Y:S01]  /*0ca0*/  IMAD.SHL.U32 R4, R55, 0x100, RZ ;  /* 0x0000010037047824 */ /* 0x000fe200078e00ff */
[----:B------:R-:W-:Y:S01]  /*0cb0*/  PRMT R31, RZ, 0x7610, R31 ;  /* 0x00007610ff1f7816 */ /* 0x000fe2000000001f */
[----:B------:R-:W2:Y:S01]  /*0cc0*/  LDC.64 R22, c[0x0][0x420] ;  /* 0x00010800ff167b82 */ /* 0x000ea20000000a00 */
[----:B------:R-:W-:-:S07]  /*0cd0*/  PRMT R33, RZ, 0x7610, R33 ;  /* 0x00007610ff217816 */ /* 0x000fce0000000021 */
        /* <DEDUP_REMOVED lines=12> */
[----:B------:R-:W-:Y:S01]  /*0da0*/  PRMT R23, RZ, 0x7610, R23 ;  /* 0x00007610ff177816 */ /* 0x000fe20000000017 */
[----:B------:R-:W-:Y:S01]  /*0db0*/  BAR.SYNC.DEFER_BLOCKING 0x0 ;  /* 0x0000000000007b1d */ /* 0x000fe20000010000 */
[----:B------:R-:W-:Y:S01]  /*0dc0*/  P2R R106, PR, RZ, 0x40 ;  /* 0x00000040ff6a7803 */ /* 0x000fe20000000000 */
[----:B---3--:R-:W-:-:S04]  /*0dd0*/  IMAD.WIDE.U32 R26, R43, R28, R2 ;  /* 0x0000001c2b1a7225 */ /* 0x008fc800078e0002 */
[----:B------:R-:W0:Y:S01]  /*0de0*/  S2R R96, SR_LANEID ;  /* 0x0000000000607919 */ /* 0x000e220000000000 */
[C---:B------:R-:W-:Y:S01]  /*0df0*/  IMAD R29, R43.reuse, R29, R27 ;  /* 0x0000001d2b1d7224 */ /* 0x040fe200078e021b */
[C---:B------:R-:W-:Y:S01]  /*0e00*/  IADD3 R26, P2, PT, R66.reuse, R26, RZ ;  /* 0x0000001a421a7210 */ /* 0x040fe20007f5e0ff */
[C---:B-1----:R-:W-:Y:S01]  /*0e10*/  IMAD.WIDE.U32 R2, R43.reuse, R24, R18 ;  /* 0x000000182b027225 */ /* 0x042fe200078e0012 */
[----:B------:R-:W1:Y:S01]  /*0e20*/  S2UR UR5, SR_CgaCtaId ;  /* 0x00000000000579c3 */ /* 0x000e620000008800 */
[----:B------:R-:W-:Y:S01]  /*0e30*/  UMOV UR4, 0x400 ;  /* 0x0000040000047882 */ /* 0x000fe20000000000 */
[----:B------:R-:W-:Y:S01]  /*0e40*/  IADD3.X R29, PT, PT, RZ, R29, RZ, P2, !PT ;  /* 0x0000001dff1d7210 */ /* 0x000fe200017fe4ff */
[----:B------:R-:W-:Y:S01]  /*0e50*/  IMAD R28, R43, R25, R3 ;  /* 0x000000192b1c7224 */ /* 0x000fe200078e0203 */
[C---:B------:R-:W-:Y:S02]  /*0e60*/  SHF.L.U32 R25, R66.reuse, 0x1, RZ ;  /* 0x0000000142197819 */ /* 0x040fe400000006ff */
[----:B------:R-:W-:-:S02]  /*0e70*/  IADD3 R27, P3, PT, R66, R2, RZ ;  /* 0x00000002421b7210 */ /* 0x000fc40007f7e0ff */
[C---:B------:R-:W-:Y:S02]  /*0e80*/  IADD3 R24, P4, PT, R25.reuse, R52, RZ ;  /* 0x0000003419187210 */ /* 0x040fe40007f9e0ff */
[C---:B------:R-:W-:Y:S02]  /*0e90*/  IADD3 R18, P0, PT, R25.reuse, R60, RZ ;  /* 0x0000003c19127210 */ /* 0x040fe40007f1e0ff */
[----:B------:R-:W-:Y:S02]  /*0ea0*/  IADD3 R2, P1, PT, R25, R57, RZ ;  /* 0x0000003919027210 */ /* 0x000fe40007f3e0ff */
[----:B------:R-:W-:Y:S02]  /*0eb0*/  IADD3.X R25, PT, PT, RZ, R54, RZ, P4, !PT ;  /* 0x00000036ff197210 */ /* 0x000fe400027fe4ff */
[----:B------:R-:W-:Y:S01]  /*0ec0*/  ISETP.GE.AND P4, PT, R66, R87, PT ;  /* 0x000000574200720c */ /* 0x000fe20003f86270 */
[----:B------:R-:W-:Y:S01]  /*0ed0*/  IMAD.X R3, RZ, RZ, R58, P1 ;  /* 0x000000ffff037224 */ /* 0x000fe200008e063a */
[----:B------:R-:W-:-:S02]  /*0ee0*/  IADD3.X R19, PT, PT, RZ, R62, RZ, P0, !PT ;  /* 0x0000003eff137210 */ /* 0x000fc400007fe4ff */
[-C--:B------:R-:W-:Y:S02]  /*0ef0*/  ISETP.GE.AND P0, PT, R78, R87.reuse, PT ;  /* 0x000000574e00720c */ /* 0x080fe40003f06270 */
[-C--:B------:R-:W-:Y:S01]  /*0f00*/  ISETP.GE.AND P1, PT, R79, R87.reuse, PT ;  /* 0x000000574f00720c */ /* 0x080fe20003f26270 */
[----:B------:R-:W2:Y:S01]  /*0f10*/  @!P6 LDG.E.U16 R0, desc[UR16][R18.64+0x40] ;  /* 0x000040101200e981 */ /* 0x000ea2000c1e1500 */
[-C--:B------:R-:W-:Y:S02]  /*0f20*/  ISETP.GE.AND P2, PT, R80, R87.reuse, PT ;  /* 0x000000575000720c */ /* 0x080fe40003f46270 */
[----:B------:R-:W-:Y:S01]  /*0f30*/  IADD3.X R28, PT, PT, RZ, R28, RZ, P3, !PT ;  /* 0x0000001cff1c7210 */ /* 0x000fe20001ffe4ff */
[----:B------:R-:W3:Y:S01]  /*0f40*/  @!P5 LDG.E.U16 R23, desc[UR16][R18.64+0x80] ;  /* 0x000080101217d981 */ /* 0x000ee2000c1e1500 */
[----:B------:R-:W-:Y:S02]  /*0f50*/  P2R R105, PR, RZ, 0x10 ;  /* 0x00000010ff697803 */ /* 0x000fe40000000000 */
[-C--:B------:R-:W-:Y:S01]  /*0f60*/  ISETP.GE.AND P3, PT, R81, R87.reuse, PT ;  /* 0x000000575100720c */ /* 0x080fe20003f66270 */
[----:B------:R-:W4:Y:S01]  /*0f70*/  @!P4 LDG.E.U16 R21, desc[UR16][R18.64] ;  /* 0x000000101215c981 */ /* 0x000f22000c1e1500 */
[----:B------:R-:W-:-:S02]  /*0f80*/  ISETP.GE.AND P4, PT, R82, R87, PT ;  /* 0x000000575200720c */ /* 0x000fc40003f86270 */
[----:B------:R-:W-:Y:S01]  /*0f90*/  PRMT R22, RZ, 0x7610, R22 ;  /* 0x00007610ff167816 */ /* 0x000fe20000000016 */
[----:B------:R-:W3:Y:S01]  /*0fa0*/  @!P0 LDG.E.U16 R31, desc[UR16][R18.64+0xc0] ;  /* 0x0000c010121f8981 */ /* 0x000ee2000c1e1500 */
[----:B------:R-:W-:Y:S02]  /*0fb0*/  P2R R38, PR, RZ, 0x40 ;  /* 0x00000040ff267803 */ /* 0x000fe40000000000 */
        /* <DEDUP_REMOVED lines=11> */
[C---:B0-----:R-:W-:Y:S01]  /*1070*/  VIADD R37, R96.reuse, 0x20 ;  /* 0x0000002060257836 */ /* 0x041fe20000000000 */
[C---:B------:R-:W-:Y:S01]  /*1080*/  IADD3 R39, PT, PT, R96.reuse, 0x40, RZ ;  /* 0x0000004060277810 */ /* 0x040fe20007ffe0ff */
[----:B-1----:R-:W-:Y:S01]  /*1090*/  ULEA UR5, UR5, UR4, 0x18 ;  /* 0x0000000405057291 */ /* 0x002fe2000f8ec0ff */
[-C--:B------:R-:W-:Y:S02]  /*10a0*/  LEA.HI.SX32 R94, R96, R96.reuse, 0x1b ;  /* 0x00000060605e7211 */ /* 0x080fe400078fdaff */
        /* <DEDUP_REMOVED lines=20> */
[----:B------:R-:W-:Y:S02]  /*11f0*/  ISETP.NE.AND P6, PT, R105, RZ, PT ;  /* 0x000000ff6900720c */ /* 0x000fe40003fc5270 */
[----:B------:R-:W-:Y:S02]  /*1200*/  PRMT R37, RZ, 0x7610, R37 ;  /* 0x00007610ff257816 */ /* 0x000fe40000000025 */
[----:B------:R-:W-:Y:S02]  /*1210*/  PRMT R39, RZ, 0x7610, R39 ;  /* 0x00007610ff277816 */ /* 0x000fe40000000027 */
[----:B------:R-:W-:Y:S02]  /*1220*/  PRMT R41, RZ, 0x7610, R41 ;  /* 0x00007610ff297816 */ /* 0x000fe40000000029 */
[----:B------:R-:W-:Y:S02]  /*1230*/  PRMT R48, RZ, 0x7610, R48 ;  /* 0x00007610ff307816 */ /* 0x000fe40000000030 */
[----:B------:R-:W-:Y:S01]  /*1240*/  P2R R107, PR, RZ, 0x20 ;  /* 0x00000020ff6b7803 */ /* 0x000fe20000000000 */
[----:B----4-:R-:W-:Y:S04]  /*1250*/  STS.U16 [R94], R21 ;  /* 0x000000155e007388 */ /* 0x010fe80000000400 */
[----:B--2---:R0:W-:Y:S04]  /*1260*/  STS.U16 [R93+0x40], R0 ;  /* 0x000040005d007388 */ /* 0x0041e80000000400 */
[----:B---3--:R-:W-:Y:S01]  /*1270*/  STS.U16 [R86+0x80], R23 ;  /* 0x0000801756007388 */ /* 0x008fe20000000400 */
[----:B0-----:R-:W-:-:S03]  /*1280*/  SHF.L.U32 R0, R96, 0x3, RZ ;  /* 0x0000000360007819 */ /* 0x001fc600000006ff */
[----:B------:R0:W-:Y:S01]  /*1290*/  STS.U16 [R92+0xc0], R31 ;  /* 0x0000c01f5c007388 */ /* 0x0001e20000000400 */
[----:B------:R-:W-:-:S03]  /*12a0*/  LEA.HI.SX32 R95, R0, R0, 0x1b ;  /* 0x00000000005f7211 */ /* 0x000fc600078fdaff */
[----:B------:R-:W-:Y:S01]  /*12b0*/  STS.U16 [R91+0x100], R20 ;  /* 0x000100145b007388 */ /* 0x000fe20000000400 */
[----:B------:R-:W-:-:S03]  /*12c0*/  LEA R95, R95, UR5, 0x1 ;  /* 0x000000055f5f7c11 */ /* 0x000fc6000f8e08ff */
        /* <DEDUP_REMOVED lines=56> */
[----:B--2---:R-:W-:-:S04]  /*1650*/  IMAD.U32 R31, R31, 0x10000, RZ ;  /* 0x000100001f1f7824 */ /* 0x004fc800078e00ff */
[----:B-----5:R-:W-:-:S05]  /*1660*/  FADD.FTZ R104, R31, R44 ;  /* 0x0000002c1f687221 */ /* 0x020fca0000010000 */
[----:B------:R-:W-:Y:S02]  /*1670*/  FSETP.GTU.FTZ.AND P5, PT, R104, 20, PT ;  /* 0x41a000006800780b */ /* 0x000fe40003fbc000 */
[----:B---3--:R-:W-:Y:S01]  /*1680*/  SHF.L.U32 R99, R32, 0x10, RZ ;  /* 0x0000001020637819 */ /* 0x008fe200000006ff */
[----:B----4-:R-:W-:Y:S01]  /*1690*/  IMAD.U32 R35, R35, 0x10000, RZ ;  /* 0x0001000023237824 */ /* 0x010fe200078e00ff */
[----:B------:R-:W-:Y:S02]  /*16a0*/  SHF.L.U32 R33, R33, 0x10, RZ ;  /* 0x0000001021217819 */ /* 0x000fe400000006ff */
[----:B0-----:R-:W-:Y:S02]  /*16b0*/  SHF.L.U32 R25, R34, 0x10, RZ ;  /* 0x0000001022197819 */ /* 0x001fe400000006ff */
[----:B------:R-:W-:Y:S02]  /*16c0*/  SHF.L.U32 R101, R36, 0x10, RZ ;  /* 0x0000001024657819 */ /* 0x000fe400000006ff */
[----:B------:R-:W-:-:S02]  /*16d0*/  SHF.L.U32 R37, R37, 0x10, RZ ;  /* 0x0000001025257819 */ /* 0x000fc400000006ff */
[----:B------:R-:W-:Y:S01]  /*16e0*/  SHF.L.U32 R103, R38, 0x10, RZ ;  /* 0x0000001026677819 */ /* 0x000fe200000006ff */
[----:B------:R-:W-:Y:S01]  /*16f0*/  BSSY.RECONVERGENT B0, `(.L_x_8941) ;  /* 0x0000030000007945 */ /* 0x000fe20003800200 */
[--C-:B------:R-:W-:Y:S01]  /*1700*/  FADD.FTZ R98, R33, R44.reuse ;  /* 0x0000002c21627221 */ /* 0x100fe20000010000 */
[--C-:B------:R-:W-:Y:S01]  /*1710*/  FADD.FTZ R100, R35, R44.reuse ;  /* 0x0000002c23647221 */ /* 0x100fe20000010000 */
[--C-:B------:R-:W-:Y:S01]  /*1720*/  FADD.FTZ R101, R101, R44.reuse ;  /* 0x0000002c65657221 */ /* 0x100fe20000010000 */
[--C-:B------:R-:W-:Y:S01]  /*1730*/  FADD.FTZ R102, R37, R44.reuse ;  /* 0x0000002c25667221 */ /* 0x100fe20000010000 */
[--C-:B------:R-:W-:Y:S01]  /*1740*/  FADD.FTZ R103, R103, R44.reuse ;  /* 0x0000002c67677221 */ /* 0x100fe20000010000 */
[----:B------:R-:W-:Y:S04]  /*1750*/  STS.U16 [R94], R47 ;  /* 0x0000002f5e007388 */ /* 0x000fe80000000400 */
[----:B------:R-:W-:Y:S04]  /*1760*/  STS.U16 [R93+0x40], R40 ;  /* 0x000040285d007388 */ /* 0x000fe80000000400 */
[----:B------:R-:W-:Y:S04]  /*1770*/  STS.U16 [R86+0x80], R49 ;  /* 0x0000803156007388 */ /* 0x000fe80000000400 */
[----:B------:R0:W-:Y:S04]  /*1780*/  STS.U16 [R92+0xc0], R97 ;  /* 0x0000c0615c007388 */ /* 0x0001e80000000400 */
[----:B------:R1:W-:Y:S04]  /*1790*/  STS.U16 [R91+0x100], R46 ;  /* 0x0001002e5b007388 */ /* 0x0003e80000000400 */
[----:B------:R1:W-:Y:S04]  /*17a0*/  STS.U16 [R90+0x140], R39 ;  /* 0x000140275a007388 */ /* 0x0003e80000000400 */
[----:B------:R1:W-:Y:S01]  /*17b0*/  STS.U16 [R89+0x180], R48 ;  /* 0x0001803059007388 */ /* 0x0003e20000000400 */
[----:B0-----:R-:W-:-:S03]  /*17c0*/  FADD.FTZ R97, R99, R44 ;  /* 0x0000002c63617221 */ /* 0x001fc60000010000 */
[----:B------:R1:W-:Y:S01]  /*17d0*/  STS.U16 [R88+0x1c0], R41 ;  /* 0x0001c02958007388 */ /* 0x0003e20000000400 */
[----:B------:R-:W-:Y:S01]  /*17e0*/  FADD.FTZ R99, R25, R44 ;  /* 0x0000002c19637221 */ /* 0x000fe20000010000 */
[----:B------:R-:W-:Y:S01]  /*17f0*/  NOP ;  /* 0x0000000000007918 */ /* 0x000fe20000000000 */
[----:B------:R-:W-:Y:S05]  /*1800*/  @P5 BRA `(.L_x_8942) ;  /* 0x0000000000785947 */ /* 0x000fea0003800000 */
        /* <DEDUP_REMOVED lines=30> */
.L_x_8942:
[----:B------:R-:W-:Y:S05]  /*19f0*/  BSYNC.RECONVERGENT B0 ;  /* 0x0000000000007941 */ /* 0x000fea0003800200 */
.L_x_8941:
[----:B------:R-:W-:Y:S01]  /*1a00*/  FSETP.GTU.FTZ.AND P5, PT, R97, 20, PT ;  /* 0x41a000006100780b */ /* 0x000fe20003fbc000 */
[----:B------:R-:W-:-:S12]  /*1a10*/  BSSY.RECONVERGENT B0, `(.L_x_8943) ;  /* 0x0000020000007945 */ /* 0x000fd80003800200 */
        /* <DEDUP_REMOVED lines=31> */
.L_x_8944:
[----:B------:R-:W-:Y:S05]  /*1c10*/  BSYNC.RECONVERGENT B0 ;  /* 0x0000000000007941 */ /* 0x000fea0003800200 */
.L_x_8943:
        /* <DEDUP_REMOVED lines=33> */
.L_x_8946:
[----:B------:R-:W-:Y:S05]  /*1e30*/  BSYNC.RECONVERGENT B0 ;  /* 0x0000000000007941 */ /* 0x000fea0003800200 */
.L_x_8945:
        /* <DEDUP_REMOVED lines=33> */
.L_x_8948:
[----:B------:R-:W-:Y:S05]  /*2050*/  BSYNC.RECONVERGENT B0 ;  /* 0x0000000000007941 */ /* 0x000fea0003800200 */
.L_x_8947:
        /* <DEDUP_REMOVED lines=33> */
.L_x_8950:
[----:B------:R-:W-:Y:S05]  /*2270*/  BSYNC.RECONVERGENT B0 ;  /* 0x0000000000007941 */ /* 0x000fea0003800200 */
.L_x_8949:
        /* <DEDUP_REMOVED lines=33> */
.L_x_8952:
[----:B------:R-:W-:Y:S05]  /*2490*/  BSYNC.RECONVERGENT B0 ;  /* 0x0000000000007941 */ /* 0x000fea0003800200 */
.L_x_8951:
        /* <DEDUP_REMOVED lines=33> */
.L_x_8954:
[----:B------:R-:W-:Y:S05]  /*26b0*/  BSYNC.RECONVERGENT B0 ;  /* 0x0000000000007941 */ /* 0x000fea0003800200 */
.L_x_8953:
        /* <DEDUP_REMOVED lines=33> */
.L_x_8956:
[----:B------:R-:W-:Y:S05]  /*28d0*/  BSYNC.RECONVERGENT B0 ;  /* 0x0000000000007941 */ /* 0x000fea0003800200 */
.L_x_8955:
[----:B------:R-:W0:Y:S01]  /*28e0*/  LDCU.64 UR6, c[0x0][0x488] ;  /* 0x00009100ff0677ac */ /* 0x000e220008000a00 */
[----:B------:R-:W-:Y:S01]  /*28f0*/  LDS.U16 R31, [R95+0x4] ;  /* 0x000004005f1f7984 */ /* 0x000fe20000000400 */
[----:B-1----:R-:W-:Y:S01]  /*2900*/  P2R R48, PR, RZ, 0x10 ;  /* 0x00000010ff307803 */ /* 0x002fe20000000000 */
[----:B------:R-:W1:Y:S01]  /*2910*/  LDC.64 R138, c[0x0][0x508] ;  /* 0x00014200ff8a7b82 */ /* 0x000e620000000a00 */
[----:B------:R-:W-:Y:S01]  /*2920*/  ISETP.NE.AND P4, PT, R105, RZ, PT ;  /* 0x000000ff6900720c */ /* 0x000fe20003f85270 */
[----:B------:R-:W-:Y:S01]  /*2930*/  LDS.U16 R32, [R95+0x6] ;  /* 0x000006005f207984 */ /* 0x000fe20000000400 */
[----:B------:R-:W-:Y:S01]  /*2940*/  PRMT R37, RZ, 0x7610, R37 ;  /* 0x00007610ff257816 */ /* 0x000fe20000000025 */
[----:B------:R-:W2:Y:S01]  /*2950*/  LDCU.64 UR8, c[0x0][0x558] ;  /* 0x0000ab00ff0877ac */ /* 0x000ea20008000a00 */
[----:B------:R-:W-:Y:S01]  /*2960*/  ISETP.NE.AND P6, PT, R107, RZ, PT ;  /* 0x000000ff6b00720c */ /* 0x000fe20003fc5270 */
[----:B------:R-:W3:Y:S01]  /*2970*/  LDS.U16 R33, [R95+0x8] ;  /* 0x000008005f217984 */ /* 0x000ee20000000400 */
[----:B------:R-:W-:-:S02]  /*2980*/  PRMT R38, RZ, 0x7610, R38 ;  /* 0x00007610ff267816 */ /* 0x000fc40000000026 */
[----:B------:R-:W-:Y:S01]  /*2990*/  PRMT R39, RZ, 0x7610, R39 ;  /* 0x00007610ff277816 */ /* 0x000fe20000000027 */
[----:B------:R-:W-:Y:S01]  /*29a0*/  LDS.U16 R34, [R95+0xa] ;  /* 0x00000a005f227984 */ /* 0x000fe20000000400 */
[----:B------:R-:W-:Y:S02]  /*29b0*/  PRMT R41, RZ, 0x7610, R41 ;  /* 0x00007610ff297816 */ /* 0x000fe40000000029 */
[----:B------:R-:W-:Y:S01]  /*29c0*/  PRMT R40, RZ, 0x7610, R40 ;  /* 0x00007610ff287816 */ /* 0x000fe20000000028 */
[----:B------:R-:W4:Y:S01]  /*29d0*/  LDS.U16 R35, [R95+0xc] ;  /* 0x00000c005f237984 */ /* 0x000f220000000400 */
[C---:B0-----:R-:W-:Y:S02]  /*29e0*/  LEA R24, P5, R26.reuse, UR6, 0x1 ;  /* 0x000000061a187c11 */ /* 0x041fe4000f8a08ff */
[----:B------:R-:W-:Y:S01]  /*29f0*/  PRMT R47, RZ, 0x7610, R47 ;  /* 0x00007610ff2f7816 */ /* 0x000fe2000000002f */
[----:B------:R-:W-:Y:S01]  /*2a00*/  LDS.U16 R36, [R95+0xe] ;  /* 0x00000e005f247984 */ /* 0x000fe20000000400 */
[----:B------:R-:W-:Y:S01]  /*2a10*/  LEA.HI.X R25, R26, UR7, R29, 0x1, P5 ;  /* 0x000000071a197c11 */ /* 0x000fe2000a8f0c1d */
[----:B------:R-:W0:Y:S01]  /*2a20*/  LDCU.64 UR6, c[0x0][0x478] ;  /* 0x00008f00ff0677ac */ /* 0x000e220008000a00 */
[----:B------:R-:W-:Y:S01]  /*2a30*/  PRMT R46, RZ, 0x7610, R46 ;  /* 0x00007610ff2e7816 */ /* 0x000fe2000000002e */
[----:B------:R-:W-:Y:S01]  /*2a40*/  LDS.U16 R29, [R95+0x2] ;  /* 0x000002005f1d7984 */ /* 0x000fe20000000400 */
[----:B------:R-:W-:-:S02]  /*2a50*/  PRMT R49, RZ, 0x7610, R49 ;  /* 0x00007610ff317816 */ /* 0x000fc40000000031 */
[----:B0-----:R-:W-:-:S04]  /*2a60*/  LEA R26, P5, R27, UR6, 0x1 ;  /* 0x000000061b1a7c11 */ /* 0x001fc8000f8a08ff */
[----:B------:R-:W-:Y:S02]  /*2a70*/  LEA.HI.X R27, R27, UR7, R28, 0x1, P5 ;  /* 0x000000071b1b7c11 */ /* 0x000fe4000a8f0c1c */
[----:B------:R-:W-:Y:S01]  /*2a80*/  PRMT R108, RZ, 0x7610, R108 ;  /* 0x00007610ff6c7816 */ /* 0x000fe2000000006c */
[----:B------:R-:W-:Y:S01]  /*2a90*/  LDS.U16 R28, [R95] ;  /* 0x000000005f1c7984 */ /* 0x000fe20000000400 */
[----:B------:R-:W-:Y:S02]  /*2aa0*/  ISETP.NE.AND P5, PT, R106, RZ, PT ;  /* 0x000000ff6a00720c */ /* 0x000fe40003fa5270 */
[----:B------:R-:W-:Y:S01]  /*2ab0*/  PRMT R109, RZ, 0x7610, R109 ;  /* 0x00007610ff6d7816 */ /* 0x000fe2000000006d */
[----:B------:R-:W-:Y:S01]  /*2ac0*/  BAR.SYNC.DEFER_BLOCKING 0x0 ;  /* 0x0000000000007b1d */ /* 0x000fe20000010000 */
[----:B------:R-:W-:Y:S02]  /*2ad0*/  PRMT R107, RZ, 0x7610, R107 ;  /* 0x00007610ff6b7816 */ /* 0x000fe4000000006b */
[----:B---3--:R-:W-:Y:S01]  /*2ae0*/  SHF.L.U32 R33, R33, 0x10, RZ ;  /* 0x0000001021217819 */ /* 0x008fe200000006ff */
[----:B------:R-:W-:Y:S01]  /*2af0*/  IMAD.U32 R31, R31, 0x10000, RZ ;  /* 0x000100001f1f7824 */ /* 0x000fe200078e00ff */
[----:B------:R-:W-:Y:S01]  /*2b00*/  SHF.L.U32 R32, R32, 0x10, RZ ;  /* 0x0000001020207819 */ /* 0x000fe200000006ff */
[----:B----4-:R-:W-:Y:S01]  /*2b10*/  IMAD.U32 R35, R35, 0x10000, RZ ;  /* 0x0001000023237824 */ /* 0x010fe200078e00ff */
[----:B------:R-:W-:Y:S01]  /*2b20*/  SHF.L.U32 R34, R34, 0x10, RZ ;  /* 0x0000001022227819 */ /* 0x000fe200000006ff */
[----:B------:R-:W0:Y:S01]  /*2b30*/  LDCU.64 UR6, c[0x0][0x510] ;  /* 0x0000a200ff0677ac */ /* 0x000e220008000a00 */
        /* <DEDUP_REMOVED lines=12> */
[----:B------:R-:W-:Y:S01]  /*2c00*/  PRMT R106, RZ, 0x7610, R106 ;  /* 0x00007610ff6a7816 */ /* 0x000fe2000000006a */
[----:B---3--:R-:W-:Y:S04]  /*2c10*/  STS.U16 [R94], R37 ;  /* 0x000000255e007388 */ /* 0x008fe80000000400 */
[----:B----4-:R-:W-:Y:S04]  /*2c20*/  STS.U16 [R93+0x40], R38 ;  /* 0x000040265d007388 */ /* 0x010fe80000000400 */
[----:B-----5:R-:W-:Y:S04]  /*2c30*/  STS.U16 [R86+0x80], R39 ;  /* 0x0000802756007388 */ /* 0x020fe80000000400 */
[----:B--2---:R-:W-:Y:S04]  /*2c40*/  STS.U16 [R92+0xc0], R41 ;  /* 0x0000c0295c007388 */ /* 0x004fe80000000400 */
[----:B------:R-:W-:Y:S04]  /*2c50*/  STS.U16 [R91+0x100], R40 ;  /* 0x000100285b007388 */ /* 0x000fe80000000400 */
[----:B------:R2:W-:Y:S04]  /*2c60*/  STS.U16 [R90+0x140], R47 ;  /* 0x0001402f5a007388 */ /* 0x0005e80000000400 */
[----:B------:R-:W-:Y:S04]  /*2c70*/  STS.U16 [R89+0x180], R46 ;  /* 0x0001802e59007388 */ /* 0x000fe80000000400 */
[----:B------:R3:W-:Y:S01]  /*2c80*/  STS.U16 [R88+0x1c0], R49 ;  /* 0x0001c03158007388 */ /* 0x0007e20000000400 */
[----:B------:R-:W-:-:S03]  /*2c90*/  NOP ;  /* 0x0000000000007918 */ /* 0x000fc60000000000 */
[----:B------:R-:W-:Y:S04]  /*2ca0*/  LDS.U16 R24, [R95] ;  /* 0x000000005f187984 */ /* 0x000fe80000000400 */
[----:B------:R-:W4:Y:S04]  /*2cb0*/  LDS.U16 R25, [R95+0x2] ;  /* 0x000002005f197984 */ /* 0x000f280000000400 */
[----:B------:R-:W5:Y:S04]  /*2cc0*/  LDS.U16 R37, [R95+0x4] ;  /* 0x000004005f257984 */ /* 0x000f680000000400 */
[----:B------:R-:W1:Y:S04]  /*2cd0*/  LDS.U16 R38, [R95+0x6] ;  /* 0x000006005f267984 */ /* 0x000e680000000400 */
[----:B------:R-:W0:Y:S04]  /*2ce0*/  LDS.U16 R39, [R95+0x8] ;  /* 0x000008005f277984 */ /* 0x000e280000000400 */
[----:B------:R-:W0:Y:S04]  /*2cf0*/  LDS.U16 R40, [R95+0xa] ;  /* 0x00000a005f287984 */ /* 0x000e280000000400 */
[----:B------:R-:W0:Y:S04]  /*2d00*/  LDS.U16 R41, [R95+0xc] ;  /* 0x00000c005f297984 */ /* 0x000e280000000400 */
[----:B------:R-:W0:Y:S01]  /*2d10*/  LDS.U16 R46, [R95+0xe] ;  /* 0x00000e005f2e7984 */ /* 0x000e220000000400 */
[----:B------:R-:W-:Y:S01]  /*2d20*/  BAR.SYNC.DEFER_BLOCKING 0x0 ;  /* 0x0000000000007b1d */ /* 0x000fe20000010000 */
[----:B--2---:R-:W-:-:S02]  /*2d30*/  PRMT R47, RZ, 0x7610, R47 ;  /* 0x00007610ff2f7816 */ /* 0x004fc4000000002f */
[----:B---3--:R-:W-:-:S03]  /*2d40*/  PRMT R49, RZ, 0x7610, R49 ;  /* 0x00007610ff317816 */ /* 0x008fc60000000031 */
        /* <DEDUP_REMOVED lines=10> */
[----:B----4-:R-:W-:Y:S01]  /*2df0*/  SHF.L.U32 R111, R25, 0x10, RZ ;  /* 0x00000010196f7819 */ /* 0x010fe200000006ff */
[----:B------:R-:W-:-:S04]  /*2e00*/  IMAD.U32 R110, R24, 0x10000, RZ ;  /* 0x00010000186e7824 */ /* 0x000fc800078e00ff */
[----:B------:R-:W-:Y:S01]  /*2e10*/  FMUL.FTZ R25, R111, -1.4426950216293334961 ;  /* 0xbfb8aa3b6f197820 */ /* 0x000fe20000410000 */
[----:B------:R-:W-:-:S03]  /*2e20*/  FMUL.FTZ R24, R110, -1.4426950216293334961 ;  /* 0xbfb8aa3b6e187820 */ /* 0x000fc60000410000 */
[----:B-----5:R-:W-:Y:S01]  /*2e30*/  MUFU.EX2 R27, R25 ;  /* 0x00000019001b7308 */ /* 0x020fe20000000800 */
[----:B------:R-:W-:-:S03]  /*2e40*/  SHF.L.U32 R112, R37, 0x10, RZ ;  /* 0x0000001025707819 */ /* 0x000fc600000006ff */
[----:B------:R-:W-:Y:S01]  /*2e50*/  MUFU.EX2 R26, R24 ;  /* 0x00000018001a7308 */ /* 0x000fe20000000800 */
[----:B-1----:R-:W-:Y:S01]  /*2e60*/  SHF.L.U32 R113, R38, 0x10, RZ ;  /* 0x0000001026717819 */ /* 0x002fe200000006ff */
[----:B------:R-:W-:-:S04]  /*2e70*/  FMUL.FTZ R37, R112, -1.4426950216293334961 ;  /* 0xbfb8aa3b70257820 */ /* 0x000fc80000410000 */
[----:B------:R-:W-:Y:S02]  /*2e80*/  FMUL.FTZ R38, R113, -1.4426950216293334961 ;  /* 0xbfb8aa3b71267820 */ /* 0x000fe40000410000 */
[----:B------:R-:W1:Y:S01]  /*2e90*/  MUFU.EX2 R37, R37 ;  /* 0x0000002500257308 */ /* 0x000e620000000800 */
[----:B0-----:R-:W-:Y:S01]  /*2ea0*/  IMAD.U32 R115, R39, 0x10000, RZ ;  /* 0x0001000027737824 */ /* 0x001fe200078e00ff */
[----:B------:R-:W-:Y:S02]  /*2eb0*/  SHF.L.U32 R117, R40, 0x10, RZ ;  /* 0x0000001028757819 */ /* 0x000fe400000006ff */
[----:B------:R-:W-:Y:S01]  /*2ec0*/  SHF.L.U32 R119, R41, 0x10, RZ ;  /* 0x0000001029777819 */ /* 0x000fe200000006ff */
[----:B------:R-:W-:Y:S01]  /*2ed0*/  FMUL.FTZ R40, R115, -1.4426950216293334961 ;  /* 0xbfb8aa3b73287820 */ /* 0x000fe20000410000 */
[----:B------:R-:W-:Y:S01]  /*2ee0*/  SHF.L.U32 R121, R46, 0x10, RZ ;  /* 0x000000102e797819 */ /* 0x000fe200000006ff */
[----:B------:R-:W-:Y:S01]  /*2ef0*/  FMUL.FTZ R46, R117, -1.4426950216293334961 ;  /* 0xbfb8aa3b752e7820 */ /* 0x000fe20000410000 */
[----:B-1----:R-:W-:Y:S01]  /*2f00*/  FADD.FTZ R41, R37, 1 ;  /* 0x3f80000025297421 */ /* 0x002fe20000010000 */
[----:B------:R-:W-:Y:S01]  /*2f10*/  SHF.L.U32 R29, R29, 0x10, RZ ;  /* 0x000000101d1d7819 */ /* 0x000fe200000006ff */
[----:B------:R-:W-:Y:S01]  /*2f20*/  IMAD.U32 R28, R28, 0x10000, RZ ;  /* 0x000100001c1c7824 */ /* 0x000fe200078e00ff */
[----:B------:R-:W-:-:S02]  /*2f30*/  SHF.L.U32 R36, R36, 0x10, RZ ;  /* 0x0000001024247819 */ /* 0x000fc400000006ff */
[----:B------:R-:W-:Y:S01]  /*2f40*/  ISETP.NE.AND P0, PT, R12, RZ, PT ;  /* 0x000000ff0c00720c */ /* 0x000fe20003f05270 */
[----:B--2---:R-:W-:Y:S04]  /*2f50*/  STS.U16 [R94], R105 ;  /* 0x000000695e007388 */ /* 0x004fe80000000400 */
[----:B---3--:R-:W-:Y:S04]  /*2f60*/  STS.U16 [R93+0x40], R48 ;  /* 0x000040305d007388 */ /* 0x008fe80000000400 */
[----:B------:R0:W-:Y:S04]  /*2f70*/  STS.U16 [R86+0x80], R47 ;  /* 0x0000802f56007388 */ /* 0x0001e80000000400 */
[----:B------:R1:W-:Y:S04]  /*2f80*/  STS.U16 [R92+0xc0], R49 ;  /* 0x0000c0315c007388 */ /* 0x0003e80000000400 */
[----:B------:R2:W-:Y:S04]  /*2f90*/  STS.U16 [R91+0x100], R106 ;  /* 0x0001006a5b007388 */ /* 0x0005e80000000400 */
[----:B------:R-:W-:Y:S04]  /*2fa0*/  STS.U16 [R90+0x140], R107 ;  /* 0x0001406b5a007388 */ /* 0x000fe80000000400 */
[----:B------:R-:W-:Y:S04]  /*2fb0*/  STS.U16 [R89+0x180], R108 ;  /* 0x0001806c59007388 */ /* 0x000fe80000000400 */
[----:B------:R-:W-:Y:S01]  /*2fc0*/  STS.U16 [R88+0x1c0], R109 ;  /* 0x0001c06d58007388 */ /* 0x000fe20000000400 */
[----:B------:R-:W-:-:S03]  /*2fd0*/  NOP ;  /* 0x0000000000007918 */ /* 0x000fc60000000000 */
[----:B------:R-:W3:Y:S04]  /*2fe0*/  LDS.U16 R25, [R95+0x2] ;  /* 0x000002005f197984 */ /* 0x000ee80000000400 */
[----:B------:R-:W4:Y:S01]  /*2ff0*/  LDS.U16 R24, [R95] ;  /* 0x000000005f187984 */ /* 0x000f220000000400 */
[----:B0-----:R0:W5:Y:S03]  /*3000*/  MUFU.EX2 R47, R38 ;  /* 0x00000026002f7308 */ /* 0x0011660000000800 */
[----:B------:R-:W4:Y:S01]  /*3010*/  LDS.U16 R37, [R95+0x8] ;  /* 0x000008005f257984 */ /* 0x000f220000000400 */
[----:B0-----:R-:W-:Y:S01]  /*3020*/  FADD.FTZ R38, R26, 1 ;  /* 0x3f8000001a267421 */ /* 0x001fe20000010000 */
[----:B-1----:R0:W1:Y:S02]  /*3030*/  MUFU.EX2 R49, R40 ;  /* 0x0000002800317308 */ /* 0x0020640000000800 */
[----:B------:R-:W1:Y:S02]  /*3040*/  LDS.U16 R26, [R95+0x4] ;  /* 0x000004005f1a7984 */ /* 0x000e640000000400 */
[----:B------:R5:W3:Y:S01]  /*3050*/  MUFU.RCP R39, R38 ;  /* 0x0000002600277308 */ /* 0x000ae20000001000 */
[----:B0-----:R-:W-:-:S02]  /*3060*/  FADD.FTZ R40, R27, 1 ;  /* 0x3f8000001b287421 */ /* 0x001fc40000010000 */
[----:B------:R-:W0:Y:S05]  /*3070*/  LDS.U16 R27, [R95+0x6] ;  /* 0x000006005f1b7984 */ /* 0x000e2a0000000400 */
[----:B--2---:R2:W1:Y:S01]  /*3080*/  MUFU.EX2 R106, R46 ;  /* 0x0000002e006a7308 */ /* 0x0044620000000800 */
[----:B-----5:R-:W5:Y:S01]  /*3090*/  LDS.U16 R38, [R95+0xa] ;  /* 0x00000a005f267984 */ /* 0x020f620000000400 */
[----:B--2---:R-:W-:Y:S01]  /*30a0*/  FADD.FTZ R46, R47, 1 ;  /* 0x3f8000002f2e7421 */ /* 0x004fe20000010000 */
[----:B---3--:R-:W-:Y:S01]  /*30b0*/  SHF.L.U32 R47, R25, 0x10, RZ ;  /* 0x00000010192f7819 */ /* 0x008fe200000006ff */
[----:B------:R-:W-:Y:S01]  /*30c0*/  FADD.FTZ R25, -R39, 1 ;  /* 0x3f80000027197421 */ /* 0x000fe20000010100 */
[----:B------:R4:W2:Y:S01]  /*30d0*/  MUFU.RCP R48, R40 ;  /* 0x0000002800307308 */ /* 0x0008a20000001000 */
[----:B------:R-:W-:-:S07]  /*30e0*/  FMUL.FTZ R107, R119, -1.4426950216293334961 ;  /* 0xbfb8aa3b776b7820 */ /* 0x000fce0000410000 */
[----:B------:R3:W-:Y:S01]  /*30f0*/  MUFU.RCP R105, R41 ;  /* 0x0000002900697308 */ /* 0x0007e20000001000 */
[----:B----4-:R-:W-:Y:S02]  /*3100*/  SHF.L.U32 R40, R24, 0x10, RZ ;  /* 0x0000001018287819 */ /* 0x010fe400000006ff */
[----:B------:R-:W4:Y:S01]  /*3110*/  LDS.U16 R24, [R95+0xc] ;  /* 0x00000c005f187984 */ /* 0x000f220000000400 */
[----:B---3--:R-:W-:-:S03]  /*3120*/  FFMA.FTZ R41, R110, R25, 1 ;  /* 0x3f8000006e297423 */ /* 0x008fc60000010019 */
[----:B------:R-:W3:Y:S01]  /*3130*/  LDS.U16 R25, [R95+0xe] ;  /* 0x00000e005f197984 */ /* 0x000ee20000000400 */
[----:B------:R-:W-:Y:S01]  /*3140*/  FMUL.FTZ R108, R121, -1.4426950216293334961 ;  /* 0xbfb8aa3b796c7820 */ /* 0x000fe20000410000 */
[----:B------:R1:W2:Y:S04]  /*3150*/  MUFU.EX2 R114, R107 ;  /* 0x0000006b00727308 */ /* 0x0002a80000000800 */
[----:B------:R0:W5:Y:S01]  /*3160*/  MUFU.EX2 R116, R108 ;  /* 0x0000006c00747308 */ /* 0x0001620000000800 */
[----:B-1----:R-:W-:-:S04]  /*3170*/  FADD.FTZ R107, R49, 1 ;  /* 0x3f800000316b7421 */ /* 0x002fc80000010000 */
[----:B------:R2:W1:Y:S01]  /*3180*/  MUFU.RCP R118, R107 ;  /* 0x0000006b00767308 */ /* 0x0004620000001000 */
[----:B------:R-:W-:-:S07]  /*3190*/  FADD.FTZ R109, R106, 1 ;  /* 0x3f8000006a6d7421 */ /* 0x000fce0000010000 */
[----:B0-----:R0:W4:Y:S01]  /*31a0*/  MUFU.RCP R108, R46 ;  /* 0x0000002e006c7308 */ /* 0x0011220000001000 */
[----:B--2---:R-:W-:Y:S01]  /*31b0*/  FADD.FTZ R107, R114, 1 ;  /* 0x3f800000726b7421 */ /* 0x004fe20000010000 */
[----:B-----5:R-:W-:Y:S01]  /*31c0*/  FADD.FTZ R123, R116, 1 ;  /* 0x3f800000747b7421 */ /* 0x020fe20000010000 */
[----:B------:R-:W-:Y:S01]  /*31d0*/  SHF.L.U32 R37, R37, 0x10, RZ ;  /* 0x0000001025257819 */ /* 0x000fe200000006ff */
[----:B------:R-:W-:Y:S01]  /*31e0*/  FADD.FTZ R106, -R48, 1 ;  /* 0x3f800000306a7421 */ /* 0x000fe20000010100 */
[----:B------:R-:W-:-:S03]  /*31f0*/  FMUL.FTZ R49, R29, R47 ;  /* 0x0000002f1d317220 */ /* 0x000fc60000410000 */
[----:B------:R-:W2:Y:S01]  /*3200*/  MUFU.RCP R122, R109 ;  /* 0x0000006d007a7308 */ /* 0x000ea20000001000 */
[----:B0-----:R-:W-:Y:S01]  /*3210*/  FMUL.FTZ R46, R28, R40 ;  /* 0x000000281c2e7220 */ /* 0x001fe20000410000 */
[----:B------:R-:W-:Y:S01]  /*3220*/  FFMA.FTZ R106, R111, R106, 1 ;  /* 0x3f8000006f6a7423 */ /* 0x000fe2000001006a */
[----:B------:R-:W-:Y:S01]  /*3230*/  FMUL.FTZ R49, R48, R49 ;  /* 0x0000003130317220 */ /* 0x000fe20000410000 */
[----:B------:R-:W-:-:S04]  /*3240*/  SHF.L.U32 R26, R26, 0x10, RZ ;  /* 0x000000101a1a7819 */ /* 0x000fc800000006ff */
[----:B------:R0:W5:Y:S01]  /*3250*/  MUFU.RCP R124, R107 ;  /* 0x0000006b007c7308 */ /* 0x0001620000001000 */
[----:B------:R-:W-:Y:S01]  /*3260*/  FMUL.FTZ R46, R39, R46 ;  /* 0x0000002e272e7220 */ /* 0x000fe20000410000 */
[----:B-1----:R-:W-:Y:S01]  /*3270*/  FADD.FTZ R120, -R118, 1 ;  /* 0x3f80000076787421 */ /* 0x002fe20000010100 */
[----:B------:R-:W-:-:S05]  /*3280*/  IMAD.U32 R114, R27, 0x10000, RZ ;  /* 0x000100001b727824 */ /* 0x000fca00078e00ff */
[----:B------:R3:W1:Y:S01]  /*3290*/  MUFU.RCP R126, R123 ;  /* 0x0000007b007e7308 */ /* 0x0006620000001000 */
[----:B0-----:R-:W-:Y:S01]  /*32a0*/  FMUL.FTZ R107, R33, R37 ;  /* 0x00000025216b7220 */ /* 0x001fe20000410000 */
[----:B------:R-:W-:Y:S01]  /*32b0*/  FMUL.FTZ R41, R46, R41 ;  /* 0x000000292e297220 */ /* 0x000fe20000410000 */
[----:B------:R-:W-:Y:S01]  /*32c0*/  FMUL.FTZ R106, R49, R106 ;  /* 0x0000006a316a7220 */ /* 0x000fe20000410000 */
[----:B------:R-:W-:Y:S01]  /*32d0*/  FFMA.FTZ R120, R115, R120, 1 ;  /* 0x3f80000073787423 */ /* 0x000fe20000010078 */
[----:B------:R-:W-:Y:S01]  /*32e0*/  FMUL.FTZ R107, R118, R107 ;  /* 0x0000006b766b7220 */ /* 0x000fe20000410000 */
[----:B------:R-:W-:Y:S01]  /*32f0*/  FADD.FTZ R49, -R105, 1 ;  /* 0x3f80000069317421 */ /* 0x000fe20000010100 */
        /* <DEDUP_REMOVED lines=8> */
[----:B------:R-:W-:-:S02]  /*3380*/  SHF.L.U32 R38, R38, 0x10, RZ ;  /* 0x0000001026267819 */ /* 0x000fc400000006ff */
[----:B------:R-:W-:Y:S02]  /*3390*/  SHF.L.U32 R120, R24, 0x10, RZ ;  /* 0x0000001018787819 */ /* 0x000fe400000006ff */
[----:B---3--:R-:W-:Y:S01]  /*33a0*/  SHF.L.U32 R123, R25, 0x10, RZ ;  /* 0x00000010197b7819 */ /* 0x008fe200000006ff */
[----:B------:R-:W-:Y:S01]  /*33b0*/  FMUL.FTZ R46, R46, R49 ;  /* 0x000000312e2e7220 */ /* 0x000fe20000410000 */
[----:B------:R-:W-:Y:S01]  /*33c0*/  FMUL.FTZ R27, R27, R116 ;  /* 0x000000741b1b7220 */ /* 0x000fe20000410000 */
[----:B--2---:R-:W-:Y:S01]  /*33d0*/  FADD.FTZ R116, -R122, 1 ;  /* 0x3f8000007a747421 */ /* 0x004fe20000010100 */
[----:B------:R-:W-:Y:S01]  /*33e0*/  FMUL.FTZ R49, R34, R38 ;  /* 0x0000002622317220 */ /* 0x000fe20000410000 */
[----:B-----5:R-:W-:Y:S01]  /*33f0*/  FADD.FTZ R24, -R124, 1 ;  /* 0x3f8000007c187421 */ /* 0x020fe20000010100 */
        /* <DEDUP_REMOVED lines=78> */
[----:B0-----:R-:W-:Y:S01]  /*38e0*/  FMUL.FTZ R107, R28, R39 ;  /* 0x000000271c6b7220 */ /* 0x001fe20000410000 */
[----:B--2---:R-:W-:Y:S01]  /*38f0*/  FMUL.FTZ R109, R29, R48 ;  /* 0x000000301d6d7220 */ /* 0x004fe20000410000 */
[----:B------:R-:W-:Y:S01]  /*3900*/  FMUL.FTZ R111, R31, R112 ;  /* 0x000000701f6f7220 */ /* 0x000fe20000410000 */
[----:B------:R-:W-:Y:S01]  /*3910*/  FMUL.FTZ R113, R32, R27 ;  /* 0x0000001b20717220 */ /* 0x000fe20000410000 */
[----:B------:R-:W-:Y:S01]  /*3920*/  FMUL.FTZ R115, R33, R118 ;  /* 0x0000007621737220 */ /* 0x000fe20000410000 */
[----:B------:R-:W-:Y:S01]  /*3930*/  FMUL.FTZ R117, R34, R41 ;  /* 0x0000002922757220 */ /* 0x000fe20000410000 */
[----:B------:R-:W-:Y:S01]  /*3940*/  FMUL.FTZ R119, R35, R124 ;  /* 0x0000007c23777220 */ /* 0x000fe20000410000 */
[----:B------:R-:W-:Y:S01]  /*3950*/  FMUL.FTZ R121, R36, R49 ;  /* 0x0000003124797220 */ /* 0x000fe20000410000 */
[----:B---3--:R-:W-:Y:S06]  /*3960*/  BRA.U !UP0, `(.L_x_8957) ;  /* 0x0000000508007547 */ /* 0x008fec000b800000 */
        /* <DEDUP_REMOVED lines=64> */
.L_x_8957:
[----:B------:R-:W1:Y:S01]  /*3d70*/  LDCU UR4, c[0x0][0x38c] ;  /* 0x00007180ff0477ac */ /* 0x000e620008000800 */
[----:B------:R-:W-:Y:S02]  /*3d80*/  IMAD.U32 R116, R23, 0x10000, RZ ;  /* 0x0001000017747824 */ /* 0x000fe400078e00ff */
        /* <DEDUP_REMOVED lines=15> */
[----:B------:R-:W-:-:S02]  /*3e80*/  IMAD.MOV.U32 R125, RZ, RZ, RZ ;  /* 0x000000ffff7d7224 */ /* 0x000fc400078e00ff */
[----:B------:R-:W-:Y:S01]  /*3e90*/  FFMA.FTZ R50, R115, R122, R50 ;  /* 0x0000007a73327223 */ /* 0x000fe20000010032 */
[----:B-1----:R-:W-:Y:S01]  /*3ea0*/  UISETP.GE.AND UP0, UPT, UR4, 0x1, UPT ;  /* 0x000000010400788c */ /* 0x002fe2000bf06270 */
[----:B------:R-:W-:Y:S01]  /*3eb0*/  MOV R110, RZ ;  /* 0x000000ff006e7202 */ /* 0x000fe20000000f00 */
[----:B------:R-:W-:Y:S02]  /*3ec0*/  IMAD.MOV.U32 R112, RZ, RZ, RZ ;  /* 0x000000ffff707224 */ /* 0x000fe400078e00ff */
        /* <DEDUP_REMOVED lines=14> */
[----:B0-----:R-:W0:Y:S01]  /*3fb0*/  LDC.64 R32, c[0x0][0x3a8] ;  /* 0x0000ea00ff207b82 */ /* 0x001e220000000a00 */
[----:B------:R-:W-:Y:S01]  /*3fc0*/  ISETP.GE.AND P1, PT, R66, R87, PT ;  /* 0x000000574200720c */ /* 0x000fe20003f26270 */
[----:B------:R-:W-:Y:S01]  /*3fd0*/  IMAD.IADD R180, R4, 0x1, R12 ;  /* 0x0000000104b47824 */ /* 0x000fe200078e020c */
[----:B------:R-:W-:Y:S01]  /*3fe0*/  ISETP.NE.AND P0, PT, R84, 0x1, PT ;  /* 0x000000015400780c */ /* 0x000fe20003f05270 */
        /* <DEDUP_REMOVED lines=11> */
[----:B------:R-:W-:Y:S01]  /*40a0*/  LOP3.LUT R179, R4, 0x100, RZ, 0xc0, !PT ;  /* 0x0000010004b37812 */ /* 0x000fe200078ec0ff */
[----:B------:R-:W2:Y:S01]  /*40b0*/  LDC.64 R28, c[0x0][0x3c0] ;  /* 0x0000f000ff1c7b82 */ /* 0x000ea20000000a00 */
[----:B------:R-:W-:Y:S01]  /*40c0*/  IADD3 R138, PT, PT, R84, -0x2, RZ ;  /* 0xfffffffe548a7810 */ /* 0x000fe20007ffe0ff */
[----:B------:R-:W-:Y:S01]  /*40d0*/  FMUL.FTZ R144, R124, R101 ;  /* 0x000000657c907220 */ /* 0x000fe20000410000 */
[----:B------:R-:W-:Y:S01]  /*40e0*/  FMUL.FTZ R145, R126, R102 ;  /* 0x000000667e917220 */ /* 0x000fe20000410000 */
[----:B------:R-:W-:Y:S01]  /*40f0*/  FMUL.FTZ R146, R130, R103 ;  /* 0x0000006782927220 */ /* 0x000fe20000410000 */
[----:B------:R-:W-:Y:S01]  /*4100*/  P2R R182, PR, RZ, 0x1 ;  /* 0x00000001ffb67803 */ /* 0x000fe20000000000 */
[----:B------:R-:W3:Y:S01]  /*4110*/  LDCU UR7, c[0x0][0x394] ;  /* 0x00007280ff0777ac */ /* 0x000ee20008000800 */
[----:B------:R-:W-:Y:S01]  /*4120*/  MOV R106, RZ ;  /* 0x000000ff006a7202 */ /* 0x000fe20000000f00 */
[----:B------:R-:W4:Y:S01]  /*4130*/  LDC.64 R26, c[0x0][0x3e0] ;  /* 0x0000f800ff1a7b82 */ /* 0x000f220000000a00 */
[----:B------:R-:W-:Y:S01]  /*4140*/  LOP3.LUT R147, R147, 0x100, RZ, 0xc0, !PT ;  /* 0x0000010093937812 */ /* 0x000fe200078ec0ff */
[----:B------:R-:W0:Y:S01]  /*4150*/  LDCU UR13, c[0x0][0x38c] ;  /* 0x00007180ff0d77ac */ /* 0x000e220008000800 */
[----:B------:R-:W-:-:S02]  /*4160*/  IADD3.X R21, PT, PT, RZ, R83, RZ, P1, !PT ;  /* 0x00000053ff157210 */ /* 0x000fc40000ffe4ff */
[----:B------:R-:W-:Y:S01]  /*4170*/  IADD3.X R19, PT, PT, RZ, R56, RZ, P2, !PT ;  /* 0x00000038ff137210 */ /* 0x000fe200017fe4ff */
[----:B------:R-:W0:Y:S02]  /*4180*/  LDCU UR12, c[0x0][0x388] ;  /* 0x00007100ff0c77ac */ /* 0x000e240008000800 */
[----:B------:R-:W0:Y:S01]  /*4190*/  LDC.64 R24, c[0x0][0x4d0] ;  /* 0x00013400ff187b82 */ /* 0x000e220000000a00 */
[----:B------:R-:W0:Y:S01]  /*41a0*/  LDCU.64 UR8, c[0x0][0x538] ;  /* 0x0000a700ff0877ac */ /* 0x000e220008000a00 */
[----:B------:R-:W0:Y:S06]  /*41b0*/  LDCU.64 UR10, c[0x0][0x540] ;  /* 0x0000a800ff0a77ac */ /* 0x000e2c0008000a00 */
[----:B------:R-:W0:Y:S01]  /*41c0*/  LDC.64 R22, c[0x0][0x4f0] ;  /* 0x00013c00ff167b82 */ /* 0x000e220000000a00 */
[----:B---3--:R-:W-:-:S05]  /*41d0*/  UMOV UR4, URZ ;  /* 0x000000ff00047c82 */ /* 0x008fca0008000000 */
.L_x_8980:
[----:B------:R-:W-:Y:S02]  /*41e0*/  HFMA2 R37, -RZ, RZ, 0, 0 ;  /* 0x00000000ff257431 */ /* 0x000fe400000001ff */
[----:B------:R-:W-:Y:S01]  /*41f0*/  IMAD.MOV.U32 R36, RZ, RZ, R66 ;  /* 0x000000ffff247224 */ /* 0x000fe200078e0042 */
[----:B------:R-:W-:Y:S02]  /*4200*/  MOV R38, R10 ;  /* 0x0000000a00267202 */ /* 0x000fe40000000f00 */
[----:B------:R-:W-:Y:S01]  /*4210*/  MOV R39, R53 ;  /* 0x0000003500277202 */ /* 0x000fe20000000f00 */
[--C-:B--2---:R-:W-:Y:S01]  /*4220*/  IMAD.WIDE.U32 R34, R28, UR4, R36.reuse ;  /* 0x000000041c227c25 */ /* 0x104fe2000f8e0024 */
[----:B------:R-:W-:Y:S02]  /*4230*/  ISETP.NE.AND P5, PT, R181, RZ, PT ;  /* 0x000000ffb500720c */ /* 0x000fe40003fa5270 */
[----:B------:R-:W-:Y:S01]  /*4240*/  ISETP.GE.AND P3, PT, R79, R87, PT ;  /* 0x000000574f00720c */ /* 0x000fe20003f66270 */
[----:B----4-:R-:W-:Y:S01]  /*4250*/  IMAD.WIDE.U32 R36, R26, UR4, R36 ;  /* 0x000000041a247c25 */ /* 0x010fe2000f8e0024 */
[----:B------:R-:W-:-:S02]  /*4260*/  LEA R46, P1, R34, R51, 0x1 ;  /* 0x00000033222e7211 */ /* 0x000fc400078208ff */
[----:B------:R-:W-:Y:S01]  /*4270*/  ISETP.GE.AND P4, PT, R80, R87, PT ;  /* 0x000000575000720c */ /* 0x000fe20003f86270 */
[----:B------:R-:W-:Y:S02]  /*4280*/  IMAD R35, R29, UR4, R35 ;  /* 0x000000041d237c24 */ /* 0x000fe4000f8e0223 */
[----:B0-----:R-:W-:Y:S01]  /*4290*/  IMAD.WIDE.U32 R40, R32, UR4, R38 ;  /* 0x0000000420287c25 */ /* 0x001fe2000f8e0026 */
[----:B------:R-:W-:Y:S02]  /*42a0*/  LEA R38, P2, R36, R59, 0x1 ;  /* 0x0000003b24267211 */ /* 0x000fe400078408ff */
[----:B------:R-:W-:Y:S01]  /*42b0*/  LEA.HI.X R47, R34, R63, R35, 0x1, P1 ;  /* 0x0000003f222f7211 */ /* 0x000fe200008f0c23 */
[----:B------:R-:W-:Y:S01]  /*42c0*/  IMAD R0, R27, UR4, R37 ;  /* 0x000000041b007c24 */ /* 0x000fe2000f8e0225 */
[----:B-1----:R-:W-:Y:S01]  /*42d0*/  LEA R48, P0, R40, R30, 0x2 ;  /* 0x0000001e28307211 */ /* 0x002fe200078010ff */
[----:B------:R-:W-:Y:S01]  /*42e0*/  IMAD R37, R33, UR4, R41 ;  /* 0x0000000421257c24 */ /* 0x000fe2000f8e0229 */
[----:B------:R-:W-:Y:S01]  /*42f0*/  ISETP.GE.AND P1, PT, R77, R87, PT ;  /* 0x000000574d00720c */ /* 0x000fe20003f26270 */
[----:B------:R-:W2:Y:S01]  /*4300*/  @!P5 LDG.E.U16 R151, desc[UR16][R46.64] ;  /* 0x000000102e97d981 */ /* 0x000ea2000c1e1500 */
[----:B------:R-:W-:-:S02]  /*4310*/  LEA.HI.X R39, R36, R61, R0, 0x1, P2 ;  /* 0x0000003d24277211 */ /* 0x000fc400010f0c00 */
[----:B------:R-:W-:Y:S01]  /*4320*/  LEA.HI.X R49, R40, R31, R37, 0x2, P0 ;  /* 0x0000001f28317211 */ /* 0x000fe200000f1425 */
[----:B---3--:R-:W3:Y:S01]  /*4330*/  @!P4 LDG.E.U16 R41, desc[UR16][R46.64+0x140] ;  /* 0x000140102e29c981 */ /* 0x008ee2000c1e1500 */
[-C--:B------:R-:W-:Y:S02]  /*4340*/  ISETP.GE.AND P0, PT, R76, R87.reuse, PT ;  /* 0x000000574c00720c */ /* 0x080fe40003f06270 */
[-C--:B------:R-:W-:Y:S01]  /*4350*/  ISETP.GE.AND P2, PT, R78, R87.reuse, PT ;  /* 0x000000574e00720c */ /* 0x080fe20003f46270 */
[----:B------:R-:W4:Y:S01]  /*4360*/  @!P3 LDG.E.U16 R40, desc[UR16][R46.64+0x100] ;  /* 0x000100102e28b981 */ /* 0x000f22000c1e1500 */
[-C--:B------:R-:W-:Y:S02]  /*4370*/  ISETP.GE.AND P5, PT, R81, R87.reuse, PT ;  /* 0x000000575100720c */ /* 0x080fe40003fa6270 */
[----:B------:R-:W-:Y:S01]  /*4380*/  ISETP.GE.AND P6, PT, R82, R87, PT ;  /* 0x000000575200720c */ /* 0x000fe20003fc6270 */
[----:B------:R-:W5:Y:S01]  /*4390*/  @!P1 LDG.E.U16 R34, desc[UR16][R46.64+0x80] ;  /* 0x000080102e229981 */ /* 0x000f62000c1e1500 */
[----:B------:R-:W-:-:S02]  /*43a0*/  IMAD.MOV.U32 R35, RZ, RZ, RZ ;  /* 0x000000ffff237224 */ /* 0x000fc400078e00ff */
[----:B------:R-:W-:Y:S01]  /*43b0*/  HFMA2 R37, -RZ, RZ, 0, 0 ;  /* 0x00000000ff257431 */ /* 0x000fe200000001ff */
[----:B------:R-:W3:Y:S04]  /*43c0*/  LDG.E R48, desc[UR16][R48.64] ;  /* 0x0000001030307981 */ /* 0x000ee8000c1e1900 */
[----:B------:R-:W4:Y:S04]  /*43d0*/  @!P0 LDG.E.U16 R0, desc[UR16][R46.64+0x40] ;  /* 0x000040102e008981 */ /* 0x000f28000c1e1500 */
[----:B------:R-:W3:Y:S04]  /*43e0*/  @!P2 LDG.E.U16 R36, desc[UR16][R46.64+0xc0] ;  /* 0x0000c0102e24a981 */ /* 0x000ee8000c1e1500 */
[----:B------:R-:W3:Y:S04]  /*43f0*/  @!P5 LDG.E.U16 R148, desc[UR16][R46.64+0x180] ;  /* 0x000180102e94d981 */ /* 0x000ee8000c1e1500 */
[----:B------:R0:W3:Y:S01]  /*4400*/  @!P6 LDG.E.U16 R149, desc[UR16][R46.64+0x1c0] ;  /* 0x0001c0102e95e981 */ /* 0x0000e2000c1e1500 */
[----:B------:R-:W-:-:S02]  /*4410*/  P2R R150, PR, RZ, 0x1 ;  /* 0x00000001ff967803 */ /* 0x000fc40000000000 */
[----:B------:R-:W-:-:S13]  /*4420*/  ISETP.NE.AND P0, PT, R181, RZ, PT ;  /* 0x000000ffb500720c */ /* 0x000fda0003f05270 */
[----:B--2---:R-:W-:Y:S02]  /*4430*/  @!P0 PRMT R35, R151, 0x5410, RZ ;  /* 0x0000541097238816 */ /* 0x004fe400000000ff */
[----:B------:R-:W-:Y:S02]  /*4440*/  ISETP.NE.AND P0, PT, R150, RZ, PT ;  /* 0x000000ff9600720c */ /* 0x000fe40003f05270 */
[----:B-----5:R-:W-:Y:S01]  /*4450*/  @!P1 PRMT R37, R34, 0x5410, RZ ;  /* 0x0000541022259816 */ /* 0x020fe200000000ff */
[----:B------:R-:W-:-:S10]  /*4460*/  HFMA2 R34, -RZ, RZ, 0, 0 ;  /* 0x00000000ff227431 */ /* 0x000fd400000001ff */
[----:B----4-:R-:W-:Y:S02]  /*4470*/  @!P0 PRMT R35, R35, 0x5410, R0 ;  /* 0x0000541023238816 */ /* 0x010fe40000000000 */
[----:B------:R-:W-:Y:S02]  /*4480*/  MOV R0, RZ ;  /* 0x000000ff00007202 */ /* 0x000fe40000000f00 */
[----:B------:R-:W-:Y:S02]  /*4490*/  @!P3 PRMT R0, R40, 0x5410, RZ ;  /* 0x000054102800b816 */ /* 0x000fe400000000ff */
[----:B---3--:R-:W-:Y:S02]  /*44a0*/  @!P2 PRMT R37, R37, 0x5410, R36 ;  /* 0x000054102525a816 */ /* 0x008fe40000000024 */
        /* <DEDUP_REMOVED lines=8> */
[----:B------:R-:W-:Y:S04]  /*4530*/  STS.U16 [R93+0x40], R47 ;  /* 0x0000402f5d007388 */ /* 0x000fe80000000400 */
[----:B------:R1:W-:Y:S04]  /*4540*/  STS.U16 [R86+0x80], R37 ;  /* 0x0000802556007388 */ /* 0x0003e80000000400 */
[----:B------:R2:W-:Y:S04]  /*4550*/  STS.U16 [R92+0xc0], R36 ;  /* 0x0000c0245c007388 */ /* 0x0005e80000000400 */
[----:B------:R-:W-:Y:S04]  /*4560*/  STS.U16 [R91+0x100], R0 ;  /* 0x000100005b007388 */ /* 0x000fe80000000400 */
[----:B------:R-:W-:Y:S04]  /*4570*/  STS.U16 [R90+0x140], R40 ;  /* 0x000140285a007388 */ /* 0x000fe80000000400 */
[----:B------:R3:W-:Y:S04]  /*4580*/  STS.U16 [R89+0x180], R34 ;  /* 0x0001802259007388 */ /* 0x0007e80000000400 */
[----:B------:R4:W-:Y:S01]  /*4590*/  STS.U16 [R88+0x1c0], R41 ;  /* 0x0001c02958007388 */ /* 0x0009e20000000400 */
[----:B------:R-:W-:-:S03]  /*45a0*/  NOP ;  /* 0x0000000000007918 */ /* 0x000fc60000000000 */
[----:B0-----:R-:W5:Y:S01]  /*45b0*/  @!P1 LDG.E.U16 R35, desc[UR16][R38.64+0x80] ;  /* 0x0000801026239981 */ /* 0x001f62000c1e1500 */
[----:B-1----:R-:W-:-:S03]  /*45c0*/  IMAD.MOV.U32 R37, RZ, RZ, RZ ;  /* 0x000000ffff257224 */ /* 0x002fc600078e00ff */
[----:B--2---:R-:W2:Y:S04]  /*45d0*/  @!P2 LDG.E.U16 R36, desc[UR16][R38.64+0xc0] ;  /* 0x0000c0102624a981 */ /* 0x004ea8000c1e1500 */
[----:B---3--:R-:W3:Y:S04]  /*45e0*/  @!P0 LDG.E.U16 R34, desc[UR16][R38.64+0x40] ;  /* 0x0000401026228981 */ /* 0x008ee8000c1e1500 */
[----:B------:R-:W3:Y:S04]  /*45f0*/  @!P5 LDG.E.U16 R46, desc[UR16][R38.64+0x180] ;  /* 0x00018010262ed981 */ /* 0x000ee8000c1e1500 */
[----:B----4-:R-:W4:Y:S04]  /*4600*/  @!P4 LDG.E.U16 R41, desc[UR16][R38.64+0x140] ;  /* 0x000140102629c981 */ /* 0x010f28000c1e1500 */
[----:B------:R-:W4:Y:S01]  /*4610*/  @!P6 LDG.E.U16 R47, desc[UR16][R38.64+0x1c0] ;  /* 0x0001c010262fe981 */ /* 0x000f22000c1e1500 */
[----:B------:R-:W-:-:S03]  /*4620*/  HFMA2 R40, -RZ, RZ, 0, 0 ;  /* 0x00000000ff287431 */ /* 0x000fc600000001ff */
[----:B------:R-:W0:Y:S04]  /*4630*/  LDS.U16 R152, [R95] ;  /* 0x000000005f987984 */ /* 0x000e280000000400 */
[----:B------:R-:W-:Y:S04]  /*4640*/  LDS.U16 R153, [R95+0x2] ;  /* 0x000002005f997984 */ /* 0x000fe80000000400 */
[----:B------:R-:W-:Y:S04]  /*4650*/  LDS.U16 R154, [R95+0x4] ;  /* 0x000004005f9a7984 */ /* 0x000fe80000000400 */
[----:B------:R-:W1:Y:S04]  /*4660*/  LDS.U16 R155, [R95+0x6] ;  /* 0x000006005f9b7984 */ /* 0x000e680000000400 */
[----:B------:R-:W-:Y:S04]  /*4670*/  LDS.U16 R156, [R95+0x8] ;  /* 0x000008005f9c7984 */ /* 0x000fe80000000400 */
[----:B------:R-:W-:Y:S04]  /*4680*/  LDS.U16 R157, [R95+0xa] ;  /* 0x00000a005f9d7984 */ /* 0x000fe80000000400 */
[----:B------:R-:W-:Y:S04]  /*4690*/  LDS.U16 R158, [R95+0xc] ;  /* 0x00000c005f9e7984 */ /* 0x000fe80000000400 */
[----:B------:R-:W1:Y:S01]  /*46a0*/  LDS.U16 R159, [R95+0xe] ;  /* 0x00000e005f9f7984 */ /* 0x000e620000000400 */
[----:B-----5:R-:W-:-:S02]  /*46b0*/  @!P1 PRMT R37, R35, 0x5410, RZ ;  /* 0x0000541023259816 */ /* 0x020fc400000000ff */
[----:B------:R-:W-:Y:S01]  /*46c0*/  ISETP.GE.AND P1, PT, R66, R87, PT ;  /* 0x000000574200720c */ /* 0x000fe20003f26270 */
[----:B------:R-:W5:-:S12]  /*46d0*/  @!P3 LDG.E.U16 R35, desc[UR16][R38.64+0x100] ;  /* 0x000100102623b981 */ /* 0x000f58000c1e1500 */
[----:B------:R0:W5:Y:S01]  /*46e0*/  @!P1 LDG.E.U16 R0, desc[UR16][R38.64] ;  /* 0x0000001026009981 */ /* 0x000162000c1e1500 */
[----:B--2---:R-:W-:Y:S02]  /*46f0*/  @!P2 PRMT R37, R37, 0x5410, R36 ;  /* 0x000054102525a816 */ /* 0x004fe40000000024 */
[----:B------:R-:W-:Y:S02]  /*4700*/  MOV R36, RZ ;  /* 0x000000ff00247202 */ /* 0x000fe40000000f00 */
[----:B---3--:R-:W-:Y:S02]  /*4710*/  @!P5 PRMT R40, R46, 0x5410, RZ ;  /* 0x000054102e28d816 */ /* 0x008fe400000000ff */
[----:B------:R-:W-:Y:S02]  /*4720*/  PRMT R46, R37, 0x7632, R46 ;  /* 0x00007632252e7816 */ /* 0x000fe4000000002e */
[----:B----4-:R-:W-:-:S04]  /*4730*/  @!P6 PRMT R40, R40, 0x5410, R47 ;  /* 0x000054102828e816 */ /* 0x010fc8000000002f */
[----:B0-----:R-:W-:Y:S01]  /*4740*/  PRMT R39, R40, 0x7632, R39 ;  /* 0x0000763228277816 */ /* 0x001fe20000000027 */
[----:B------:R-:W0:Y:S01]  /*4750*/  S2UR UR6, SR_CgaCtaId ;  /* 0x00000000000679c3 */ /* 0x000e220000008800 */
[----:B------:R-:W-:Y:S01]  /*4760*/  VIADD R49, R179, UR4 ;  /* 0x00000004b3317c36 */ /* 0x000fe20008000000 */
[----:B------:R-:W-:Y:S01]  /*4770*/  UMOV UR5, 0x400 ;  /* 0x0000040000057882 */ /* 0x000fe20000000000 */
[----:B------:R-:W-:Y:S01]  /*4780*/  SHF.L.U32 R152, R152, 0x10, RZ ;  /* 0x0000001098987819 */ /* 0x000fe200000006ff */
[----:B-1----:R-:W-:Y:S01]  /*4790*/  IMAD.U32 R155, R155, 0x10000, RZ ;  /* 0x000100009b9b7824 */ /* 0x002fe200078e00ff */
[----:B------:R-:W-:Y:S01]  /*47a0*/  SHF.L.U32 R153, R153, 0x10, RZ ;  /* 0x0000001099997819 */ /* 0x000fe200000006ff */
[----:B------:R-:W-:Y:S01]  /*47b0*/  IMAD.U32 R159, R159, 0x10000, RZ ;  /* 0x000100009f9f7824 */ /* 0x000fe200078e00ff */
[----:B------:R-:W-:Y:S02]  /*47c0*/  SHF.L.U32 R154, R154, 0x10, RZ ;  /* 0x000000109a9a7819 */ /* 0x000fe400000006ff */
        /* <DEDUP_REMOVED lines=10> */
[----:B-----5:R-:W-:-:S02]  /*4870*/  @!P3 PRMT R36, R35, 0x5410, RZ ;  /* 0x000054102324b816 */ /* 0x020fc400000000ff */
[----:B------:R-:W-:Y:S02]  /*4880*/  MOV R35, RZ ;  /* 0x000000ff00237202 */ /* 0x000fe40000000f00 */
[----:B------:R-:W-:Y:S02]  /*4890*/  @!P4 PRMT R36, R36, 0x5410, R41 ;  /* 0x000054102424c816 */ /* 0x000fe40000000029 */
[----:B------:R-:W-:-:S04]  /*48a0*/  @!P1 PRMT R35, R0, 0x5410, RZ ;  /* 0x0000541000239816 */ /* 0x000fc800000000ff */
[----:B------:R-:W-:-:S04]  /*48b0*/  @!P0 PRMT R35, R35, 0x5410, R34 ;  /* 0x0000541023238816 */ /* 0x000fc80000000022 */
[----:B------:R-:W-:Y:S01]  /*48c0*/  PRMT R0, R35, 0x7632, R0 ;  /* 0x0000763223007816 */ /* 0x000fe20000000000 */
[----:B------:R-:W-:Y:S01]  /*48d0*/  STS.U16 [R94+0x210], R35 ;  /* 0x000210235e007388 */ /* 0x000fe20000000400 */
[----:B------:R-:W-:-:S03]  /*48e0*/  PRMT R38, R36, 0x7632, R38 ;  /* 0x0000763224267816 */ /* 0x000fc60000000026 */
        /* <DEDUP_REMOVED lines=10> */
[----:B------:R-:W4:Y:S04]  /*4990*/  LDS.U16 R35, [R95+0x210] ;  /* 0x000210005f237984 */ /* 0x000f280000000400 */
[----:B------:R-:W-:Y:S04]  /*49a0*/  LDS.U16 R39, [R95+0x218] ;  /* 0x000218005f277984 */ /* 0x000fe80000000400 */
[----:B------:R-:W-:Y:S04]  /*49b0*/  LDS.U16 R40, [R95+0x21a] ;  /* 0x00021a005f287984 */ /* 0x000fe80000000400 */
[----:B------:R-:W-:Y:S04]  /*49c0*/  LDS.U16 R41, [R95+0x21c] ;  /* 0x00021c005f297984 */ /* 0x000fe80000000400 */
[----:B------:R-:W5:Y:S04]  /*49d0*/  LDS.U16 R38, [R95+0x216] ;  /* 0x000216005f267984 */ /* 0x000f680000000400 */
[----:B------:R-:W5:Y:S01]  /*49e0*/  LDS.U16 R168, [R95+0x21e] ;  /* 0x00021e005fa87984 */ /* 0x000f620000000400 */
[----:B------:R-:W-:-:S04]  /*49f0*/  FMUL.FTZ R34, R48, 1.4426950216293334961 ;  /* 0x3fb8aa3b30227820 */ /* 0x000fc80000410000 */
[C---:B------:R-:W-:Y:S01]  /*4a00*/  FMUL.FTZ R149, R34.reuse, R104 ;  /* 0x0000006822957220 */ /* 0x040fe20000410000 */
[C---:B0-----:R-:W-:Y:S01]  /*4a10*/  FMUL.FTZ R0, R34.reuse, R97 ;  /* 0x0000006122007220 */ /* 0x041fe20000410000 */
[C---:B-1----:R-:W-:Y:S01]  /*4a20*/  FMUL.FTZ R46, R34.reuse, R98 ;  /* 0x00000062222e7220 */ /* 0x042fe20000410000 */
[C---:B------:R-:W-:Y:S01]  /*4a30*/  FMUL.FTZ R47, R34.reuse, R99 ;  /* 0x00000063222f7220 */ /* 0x040fe20000410000 */
[C---:B------:R-:W-:Y:S01]  /*4a40*/  FMUL.FTZ R150, R34.reuse, R102 ;  /* 0x0000006622967220 */ /* 0x040fe20000410000 */
[----:B------:R-:W-:Y:S01]  /*4a50*/  FMUL.FTZ R151, R34, R103 ;  /* 0x0000006722977220 */ /* 0x000fe20000410000 */
[----:B------:R-:W0:Y:S01]  /*4a60*/  MUFU.EX2 R149, R149 ;  /* 0x0000009500957308 */ /* 0x000e220000000800 */
[C---:B------:R-:W-:Y:S02]  /*4a70*/  ISETP.NE.AND P1, PT, R12.reuse, RZ, PT ;  /* 0x000000ff0c00720c */ /* 0x040fe40003f25270 */
[----:B------:R-:W-:Y:S01]  /*4a80*/  ISETP.NE.AND P0, PT, R12, 0x1f, PT ;  /* 0x0000001f0c00780c */ /* 0x000fe20003f05270 */
[----:B------:R-:W1:Y:S01]  /*4a90*/  MUFU.EX2 R0, R0 ;  /* 0x0000000000007308 */ /* 0x000e620000000800 */
[----:B------:R-:W-:-:S03]  /*4aa0*/  SEL R148, R49, R64, !P1 ;  /* 0x0000004031947207 */ /* 0x000fc60004800000 */
[----:B------:R-:W0:Y:S01]  /*4ab0*/  MUFU.EX2 R46, R46 ;  /* 0x0000002e002e7308 */ /* 0x000e220000000800 */
[----:B------:R-:W-:-:S03]  /*4ac0*/  LEA R160, R148, UR5, 0x2 ;  /* 0x0000000594a07c11 */ /* 0x000fc6000f8e10ff */
[----:B------:R-:W0:Y:S04]  /*4ad0*/  MUFU.EX2 R47, R47 ;  /* 0x0000002f002f7308 */ /* 0x000e280000000800 */
[----:B------:R-:W1:Y:S04]  /*4ae0*/  MUFU.EX2 R150, R150 ;  /* 0x0000009600967308 */ /* 0x000e680000000800 */
[----:B------:R-:W1:Y:S01]  /*4af0*/  MUFU.EX2 R151, R151 ;  /* 0x0000009700977308 */ /* 0x000e620000000800 */
[C---:B------:R-:W-:Y:S01]  /*4b00*/  FMUL.FTZ R161, R34.reuse, R100 ;  /* 0x0000006422a17220 */ /* 0x040fe20000410000 */
[----:B------:R-:W-:Y:S01]  /*4b10*/  FMUL.FTZ R162, R34, R101 ;  /* 0x0000006522a27220 */ /* 0x000fe20000410000 */
[----:B--2---:R-:W-:-:S02]  /*4b20*/  SHF.L.U32 R36, R36, 0x10, RZ ;  /* 0x0000001024247819 */ /* 0x004fc400000006ff */
[----:B---3--:R-:W-:Y:S01]  /*4b30*/  SHF.L.U32 R170, R37, 0x10, RZ ;  /* 0x0000001025aa7819 */ /* 0x008fe200000006ff */
[----:B0-----:R0:W-:Y:S01]  /*4b40*/  STS [R160+0xe98], R149 ;  /* 0x000e9895a0007388 */ /* 0x0011e20000000800 */
[----:B----4-:R-:W-:Y:S01]  /*4b50*/  SHF.L.U32 R34, R35, 0x10, RZ ;  /* 0x0000001023227819 */ /* 0x010fe200000006ff */
[----:B-----5:R-:W-:Y:S01]  /*4b60*/  IMAD.U32 R38, R38, 0x10000, RZ ;  /* 0x0001000026267824 */ /* 0x020fe200078e00ff */
[----:B------:R-:W-:Y:S01]  /*4b70*/  SHF.L.U32 R172, R39, 0x10, RZ ;  /* 0x0000001027ac7819 */ /* 0x000fe200000006ff */
[----:B------:R-:W-:Y:S01]  /*4b80*/  IMAD.U32 R186, R168, 0x10000, RZ ;  /* 0x00010000a8ba7824 */ /* 0x000fe200078e00ff */
[----:B------:R-:W-:Y:S02]  /*4b90*/  SHF.L.U32 R174, R40, 0x10, RZ ;  /* 0x0000001028ae7819 */ /* 0x000fe400000006ff */
[----:B------:R-:W-:Y:S01]  /*4ba0*/  SHF.L.U32 R184, R41, 0x10, RZ ;  /* 0x0000001029b87819 */ /* 0x000fe200000006ff */
[----:B------:R2:W3:Y:S01]  /*4bb0*/  MUFU.EX2 R49, R161 ;  /* 0x000000a100317308 */ /* 0x0004e20000000800 */
[----:B------:R-:W-:Y:S01]  /*4bc0*/  FMUL.FTZ R171, R109, R36 ;  /* 0x000000246dab7220 */ /* 0x000fe20000410000 */
[----:B------:R-:W-:Y:S01]  /*4bd0*/  FMUL.FTZ R168, R111, R170 ;  /* 0x000000aa6fa87220 */ /* 0x000fe20000410000 */
[----:B0-----:R-:W-:Y:S01]  /*4be0*/  FMUL.FTZ R160, R146, R159 ;  /* 0x0000009f92a07220 */ /* 0x001fe20000410000 */
[----:B------:R0:W4:Y:S01]  /*4bf0*/  MUFU.EX2 R148, R162 ;  /* 0x000000a200947308 */ /* 0x0001220000000800 */
[----:B------:R-:W-:Y:S01]  /*4c00*/  FMUL.FTZ R169, R107, R34 ;  /* 0x000000226ba97220 */ /* 0x000fe20000410000 */
[----:B------:R-:W-:Y:S01]  /*4c10*/  FMUL.FTZ R40, R113, R38 ;  /* 0x0000002671287220 */ /* 0x000fe20000410000 */
[----:B------:R-:W-:Y:S01]  /*4c20*/  FMUL.FTZ R177, R115, R172 ;  /* 0x000000ac73b17220 */ /* 0x000fe20000410000 */
[----:B------:R-:W-:Y:S01]  /*4c30*/  FMUL.FTZ R37, R117, R174 ;  /* 0x000000ae75257220 */ /* 0x000fe20000410000 */
[----:B--2---:R-:W-:Y:S01]  /*4c40*/  FMUL.FTZ R161, R145, R158 ;  /* 0x0000009e91a17220 */ /* 0x004fe20000410000 */
[----:B------:R-:W-:Y:S01]  /*4c50*/  FMUL.FTZ R36, R119, R184 ;  /* 0x000000b877247220 */ /* 0x000fe20000410000 */
[----:B------:R-:W-:Y:S01]  /*4c60*/  FMUL.FTZ R170, R121, R186 ;  /* 0x000000ba79aa7220 */ /* 0x000fe20000410000 */
[----:B0-----:R-:W-:Y:S01]  /*4c70*/  FMUL.FTZ R162, R143, R156 ;  /* 0x0000009c8fa27220 */ /* 0x001fe20000410000 */
[----:B------:R-:W-:Y:S06]  /*4c80*/  BAR.SYNC.DEFER_BLOCKING 0x0 ;  /* 0x0000000000007b1d */ /* 0x000fec0000010000 */
[----:B-1-3--:R-:W-:Y:S05]  /*4c90*/  @P0 BRA `(.L_x_8960) ;  /* 0x00000000001c0947 */ /* 0x00afea0003800000 */
[----:B------:R-:W-:Y:S02]  /*4ca0*/  ISETP.NE.AND P0, PT, R84, UR7, PT ;  /* 0x0000000754007c0c */ /* 0x000fe4000bf05270 */
[----:B------:R-:W-:-:S11]  /*4cb0*/  MOV R41, 0x3f800000 ;  /* 0x3f80000000297802 */ /* 0x000fd60000000f00 */
[----:B------:R-:W-:Y:S05]  /*4cc0*/  @!P0 BRA `(.L_x_8961) ;  /* 0x0000000000148947 */ /* 0x000fea0003800000 */
[----:B------:R-:W-:-:S04]  /*4cd0*/  IADD3 R34, PT, PT, R147, UR4, RZ ;  /* 0x0000000493227c10 */ /* 0x000fc8000fffe0ff */
[----:B------:R-:W-:-:S05]  /*4ce0*/  LEA R34, R34, UR5, 0x2 ;  /* 0x0000000522227c11 */ /* 0x000fca000f8e10ff */
[----:B------:R2:W3:Y:S01]  /*4cf0*/  LDS R41, [R34+0xe98] ;  /* 0x000e980022297984 */ /* 0x0004e20000000800 */
[----:B------:R-:W-:Y:S05]  /*4d00*/  BRA `(.L_x_8961) ;  /* 0x0000000000047947 */ /* 0x000fea0003800000 */
.L_x_8960:
[----:B------:R0:W1:Y:S02]  /*4d10*/  LDS R41, [R178+0x169c] ;  /* 0x00169c00b2297984 */ /* 0x0000640000000800 */
.L_x_8961:
[----:B------:R-:W-:Y:S05]  /*4d20*/  BSYNC.RECONVERGENT B0 ;  /* 0x0000000000007941 */ /* 0x000fea0003800200 */
.L_x_8959:
[----:B------:R-:W-:Y:S01]  /*4d30*/  ISETP.NE.AND P0, PT, R182, RZ, PT ;  /* 0x000000ffb600720c */ /* 0x000fe20003f05270 */
[----:B------:R-:W-:-:S12]  /*4d40*/  HFMA2 R174, -RZ, RZ, 0, 0 ;  /* 0x00000000ffae7431 */ /* 0x000fd800000001ff */
[----:B------:R-:W5:Y:S02]  /*4d50*/  @P0 LDC R35, c[0x0][0x38c] ;  /* 0x0000e300ff230b82 */ /* 0x000f640000000800 */
[----:B-----5:R-:W-:-:S04]  /*4d60*/  @P0 IMAD R35, R138, R35, UR4 ;  /* 0x000000048a230e24 */ /* 0x020fc8000f8e0223 */
[----:B--2---:R-:W-:-:S05]  /*4d70*/  @P0 IMAD.WIDE R34, R35, 0x8, R16 ;  /* 0x0000000823220825 */ /* 0x004fca00078e0210 */
[----:B------:R2:W5:Y:S01]  /*4d80*/  @P0 LDG.E R174, desc[UR16][R34.64+0x4] ;  /* 0x0000041022ae0981 */ /* 0x000562000c1e1900 */
        /* <DEDUP_REMOVED lines=8> */
[C---:B----4-:R-:W-:Y:S01]  /*4e10*/  FMUL.FTZ R172, R148.reuse, R39 ;  /* 0x0000002794ac7220 */ /* 0x050fe20000410000 */
        /* <DEDUP_REMOVED lines=18> */
[----:B------:R-:W-:Y:S02]  /*4f40*/  IMAD.MOV.U32 R187, RZ, RZ, R39 ;  /* 0x000000ffffbb7224 */ /* 0x000fe400078e0027 */
        /* <DEDUP_REMOVED lines=38> */
[----:B------:R-:W-:Y:S01]  /*51b0*/  HFMA2 R39, -RZ, RZ, 0, 0 ;  /* 0x00000000ff277431 */ /* 0x000fe200000001ff */
[----:B------:R-:W-:Y:S01]  /*51c0*/  @!P2 MOV R186, R38 ;  /* 0x0000002600baa202 */ /* 0x000fe20000000f00 */
[----:B----4-:R-:W-:Y:S01]  /*51d0*/  FFMA.FTZ R35, R175, R35, R172 ;  /* 0x00000023af237223 */ /* 0x010fe200000100ac */
[----:B------:R-:W-:Y:S01]  /*51e0*/  ISETP.GE.AND P2, PT, R96, 0x4, PT ;  /* 0x000000046000780c */ /* 0x000fe20003f46270 */
[----:B------:R-:W-:Y:S02]  /*51f0*/  IMAD.MOV.U32 R38, RZ, RZ, 0x3f800000 ;  /* 0x3f800000ff267424 */ /* 0x000fe400078e00ff */
[----:B------:R-:W3:Y:S01]  /*5200*/  SHFL.DOWN PT, R173, R186, 0x8, 0x1f ;  /* 0x09001f00baad7f89 */ /* 0x000ee200000e0000 */
        /* <DEDUP_REMOVED lines=10> */
[----:B------:R-:W-:Y:S01]  /*52b0*/  @!P3 MOV R186, R173 ;  /* 0x000000ad00bab202 */ /* 0x000fe20000000f00 */
[----:B-1----:R-:W-:-:S04]  /*52c0*/  FFMA.FTZ R35, R175, R35, R172 ;  /* 0x00000023af237223 */ /* 0x002fc800000100ac */
[----:B------:R-:W1:Y:S01]  /*52d0*/  SHFL.DOWN PT, R173, R186, 0x10, 0x1f ;  /* 0x0a001f00baad7f89 */ /* 0x000e6200000e0000 */
[----:B----4-:R-:W-:Y:S01]  /*52e0*/  @!P2 FFMA.FTZ R187, R186, R183, R187 ;  /* 0x000000b7babba223 */ /* 0x010fe200000100bb */
[----:B------:R-:W-:-:S05]  /*52f0*/  FSEL R184, R172, R35, !P0 ;  /* 0x00000023acb87208 */ /* 0x000fca0004000000 */
[----:B------:R-:W3:Y:S01]  /*5300*/  SHFL.UP PT, R35, R184, 0x10, RZ ;  /* 0x06000000b8237989 */ /* 0x000ee200000e00ff */
[----:B--2---:R-:W-:Y:S01]  /*5310*/  @P0 FMUL.FTZ R175, R175, R34 ;  /* 0x00000022afaf0220 */ /* 0x004fe20000410000 */
[----:B------:R-:W-:Y:S02]  /*5320*/  ISETP.GE.AND P0, PT, R96, 0x10, PT ;  /* 0x000000106000780c */ /* 0x000fe40003f06270 */
[----:B------:R-:W-:Y:S04]  /*5330*/  SHFL.IDX PT, R189, R39, RZ, 0x1f ;  /* 0x00001fff27bd7589 */ /* 0x000fe800000e0000 */
[----:B------:R-:W2:Y:S01]  /*5340*/  SHFL.UP PT, R34, R175, 0x10, RZ ;  /* 0x06000000af227989 */ /* 0x000ea200000e00ff */
[----:B-1----:R-:W-:-:S03]  /*5350*/  @!P2 FMUL.FTZ R172, R186, R173 ;  /* 0x000000adbaaca220 */ /* 0x002fc60000410000 */
[----:B------:R-:W-:Y:S02]  /*5360*/  SHFL.DOWN PT, R173, R187, 0x1, 0x1f ;  /* 0x08201f00bbad7f89 */ /* 0x000fe400000e0000 */
[----:B------:R-:W-:Y:S02]  /*5370*/  @!P2 MOV R186, R172 ;  /* 0x000000ac00baa202 */ /* 0x000fe40000000f00 */
[----:B------:R-:W-:Y:S01]  /*5380*/  SHFL.IDX PT, R187, R187, RZ, 0x1f ;  /* 0x00001fffbbbb7589 */ /* 0x000fe200000e0000 */
[----:B------:R-:W-:Y:S01]  /*5390*/  ISETP.NE.AND P2, PT, R12, 0x1f, PT ;  /* 0x0000001f0c00780c */ /* 0x000fe20003f45270 */
[C---:B---3--:R-:W-:Y:S02]  /*53a0*/  FFMA.FTZ R35, R175.reuse, R35, R184 ;  /* 0x00000023af237223 */ /* 0x048fe400000100b8 */
[----:B------:R-:W1:Y:S03]  /*53b0*/  SHFL.DOWN PT, R172, R186, 0x1, 0x1f ;  /* 0x08201f00baac7f89 */ /* 0x000e6600000e0000 */
[----:B------:R-:W-:Y:S01]  /*53c0*/  FSEL R184, R184, R35, !P0 ;  /* 0x00000023b8b87208 */ /* 0x000fe20004000000 */
[----:B------:R-:W3:Y:S01]  /*53d0*/  SHFL.IDX PT, R186, R186, RZ, 0x1f ;  /* 0x00001fffbaba7589 */ /* 0x000ee200000e0000 */
[----:B--2---:R-:W-:-:S04]  /*53e0*/  @P0 FMUL.FTZ R175, R175, R34 ;  /* 0x00000022afaf0220 */ /* 0x004fc80000410000 */
[----:B------:R-:W-:Y:S04]  /*53f0*/  SHFL.UP PT, R184, R184, 0x1, RZ ;  /* 0x04200000b8b87989 */ /* 0x000fe800000e00ff */
[----:B------:R-:W-:Y:S01]  /*5400*/  SHFL.UP PT, R183, R175, 0x1, RZ ;  /* 0x04200000afb77989 */ /* 0x000fe200000e00ff */
[----:B-1----:R-:W-:-:S04]  /*5410*/  @P2 FFMA.FTZ R189, R172, R189, R173 ;  /* 0x000000bdacbd2223 */ /* 0x002fc800000100ad */
[----:B------:R-:W-:Y:S01]  /*5420*/  FFMA.FTZ R170, R189, R41, R170 ;  /* 0x00000029bdaa7223 */ /* 0x000fe200000100aa */
[C---:B---3--:R-:W-:Y:S01]  /*5430*/  FFMA.FTZ R39, R186.reuse, R39, R187 ;  /* 0x00000027ba277223 */ /* 0x048fe200000100bb */
        /* <DEDUP_REMOVED lines=16> */
[----:B------:R-:W-:Y:S01]  /*5540*/  FFMA.FTZ R169, R0, R168, R169 ;  /* 0x000000a800a97223 */ /* 0x000fe200000100a9 */
[----:B------:R-:W-:Y:S01]  /*5550*/  FMUL.FTZ R41, R168, R97 ;  /* 0x00000061a8297220 */ /* 0x000fe20000410000 */
[----:B--2---:R-:W-:Y:S01]  /*5560*/  @P1 FFMA.FTZ R185, R183, R185, R184 ;  /* 0x000000b9b7b91223 */ /* 0x004fe200000100b8 */
[----:B------:R-:W-:-:S03]  /*5570*/  LEA R36, P1, R40, UR10, 0x2 ;  /* 0x0000000a28247c11 */ /* 0x000fc6000f8210ff */
[----:B------:R-:W-:Y:S01]  /*5580*/  FFMA.FTZ R184, R149, R185, R166 ;  /* 0x000000b995b87223 */ /* 0x000fe200000100a6 */
[----:B------:R-:W-:Y:S01]  /*5590*/  LEA.HI.X R37, R40, UR11, R37, 0x2, P1 ;  /* 0x0000000b28257c11 */ /* 0x000fe200088f1425 */
[----:B------:R-:W-:Y:S01]  /*55a0*/  FMUL.FTZ R40, R169, R104 ;  /* 0x00000068a9287220 */ /* 0x000fe20000410000 */
[----:B------:R-:W-:Y:S01]  /*55b0*/  FMUL.FTZ R149, R170, R103 ;  /* 0x00000067aa957220 */ /* 0x000fe20000410000 */
[----:B------:R-:W-:Y:S01]  /*55c0*/  FFMA.FTZ R188, R0, R184, R167 ;  /* 0x000000b800bc7223 */ /* 0x000fe200000100a7 */
[----:B------:R-:W-:-:S03]  /*55d0*/  FADD.FTZ R0, -R166, R184 ;  /* 0x000000b8a6007221 */ /* 0x000fc60000010100 */
[----:B------:R-:W-:Y:S01]  /*55e0*/  FADD.FTZ R167, -R167, R188 ;  /* 0x000000bca7a77221 */ /* 0x000fe20000010100 */
[----:B------:R-:W-:Y:S01]  /*55f0*/  FFMA.FTZ R166, R0, R40, RZ ;  /* 0x0000002800a67223 */ /* 0x000fe200000100ff */
[----:B------:R-:W-:Y:S01]  /*5600*/  FFMA.FTZ R186, R46, R188, R165 ;  /* 0x000000bc2eba7223 */ /* 0x000fe200000100a5 */
[-C--:B------:R-:W-:Y:S01]  /*5610*/  FMUL.FTZ R46, R116, R41.reuse ;  /* 0x00000029742e7220 */ /* 0x080fe20000410000 */
[----:B------:R-:W-:Y:S01]  /*5620*/  FMUL.FTZ R40, R105, R40 ;  /* 0x0000002869287220 */ /* 0x000fe20000410000 */
[----:B------:R-:W-:Y:S01]  /*5630*/  FFMA.FTZ R166, R167, R41, R166 ;  /* 0x00000029a7a67223 */ /* 0x000fe200000100a6 */
[----:B------:R-:W-:Y:S01]  /*5640*/  FADD.FTZ R165, -R165, R186 ;  /* 0x000000baa5a57221 */ /* 0x000fe20000010100 */
[----:B------:R-:W-:Y:S01]  /*5650*/  FMUL.FTZ R41, R175, R98 ;  /* 0x00000062af297220 */ /* 0x000fe20000410000 */
[----:B------:R-:W-:Y:S01]  /*5660*/  FFMA.FTZ R171, R47, R186, R164 ;  /* 0x000000ba2fab7223 */ /* 0x000fe200000100a4 */
[----:B------:R-:W-:Y:S01]  /*5670*/  FMUL.FTZ R47, R174, R99 ;  /* 0x00000063ae2f7220 */ /* 0x000fe20000410000 */
[----:B------:R1:W-:Y:S01]  /*5680*/  STS [R65], R40 ;  /* 0x0000002841007388 */ /* 0x0003e20000000800 */
[----:B------:R-:W-:Y:S01]  /*5690*/  FFMA.FTZ R166, R165, R41, R166 ;  /* 0x00000029a5a67223 */ /* 0x000fe200000100a6 */
[----:B------:R-:W-:Y:S01]  /*56a0*/  FFMA.FTZ R190, R49, R171, R162 ;  /* 0x000000ab31be7223 */ /* 0x000fe200000100a2 */
[----:B------:R-:W-:Y:S01]  /*56b0*/  FADD.FTZ R39, -R164, R171 ;  /* 0x000000aba4277221 */ /* 0x000fe20000010100 */
[----:B------:R-:W-:Y:S01]  /*56c0*/  FMUL.FTZ R38, R118, R41 ;  /* 0x0000002976267220 */ /* 0x000fe20000410000 */
[----:B------:R-:W-:Y:S01]  /*56d0*/  FMUL.FTZ R49, R177, R100 ;  /* 0x00000064b1317220 */ /* 0x000fe20000410000 */
[----:B------:R-:W-:Y:S01]  /*56e0*/  FADD.FTZ R41, -R162, R190 ;  /* 0x000000bea2297221 */ /* 0x000fe20000010100 */
[----:B------:R-:W-:Y:S01]  /*56f0*/  FFMA.FTZ R166, R39, R47, R166 ;  /* 0x0000002f27a67223 */ /* 0x000fe200000100a6 */
[----:B------:R-:W-:Y:S01]  /*5700*/  FFMA.FTZ R192, R148, R190, R163 ;  /* 0x000000be94c07223 */ /* 0x000fe200000100a3 */
[----:B------:R-:W-:Y:S01]  /*5710*/  FMUL.FTZ R164, R122, R49 ;  /* 0x000000317aa47220 */ /* 0x000fe20000410000 */
[----:B-1----:R-:W-:Y:S01]  /*5720*/  FMUL.FTZ R40, R120, R47 ;  /* 0x0000002f78287220 */ /* 0x002fe20000410000 */
        /* <DEDUP_REMOVED lines=8> */
[----:B------:R-:W-:Y:S01]  /*57b0*/  FADD.FTZ R163, -R163, R192 ;  /* 0x000000c0a3a37221 */ /* 0x000fe20000010100 */
[----:B------:R-:W-:Y:S01]  /*57c0*/  FADD.FTZ R161, -R161, R194 ;  /* 0x000000c2a1a17221 */ /* 0x000fe20000010100 */
[----:B------:R-:W-:Y:S01]  /*57d0*/  FFMA.FTZ R191, R151, R194, R160 ;  /* 0x000000c297bf7223 */ /* 0x000fe200000100a0 */
[----:B------:R3:W-:Y:S01]  /*57e0*/  STS [R67+0x8], R38 ;  /* 0x0000082643007388 */ /* 0x0007e20000000800 */
[----:B------:R-:W-:Y:S01]  /*57f0*/  FFMA.FTZ R166, R163, R47, R166 ;  /* 0x0000002fa3a67223 */ /* 0x000fe200000100a6 */
[----:B-1----:R-:W-:Y:S01]  /*5800*/  FMUL.FTZ R164, R130, R149 ;  /* 0x0000009582a47220 */ /* 0x002fe20000410000 */
[----:B------:R-:W-:Y:S01]  /*5810*/  FADD.FTZ R47, -R160, R191 ;  /* 0x000000bfa02f7221 */ /* 0x000fe20000010100 */
[----:B------:R1:W-:Y:S01]  /*5820*/  STS [R67+0xc], R40 ;  /* 0x00000c2843007388 */ /* 0x0003e20000000800 */
[----:B------:R-:W-:Y:S01]  /*5830*/  FFMA.FTZ R166, R161, R49, R166 ;  /* 0x00000031a1a67223 */ /* 0x000fe200000100a6 */
[----:B------:R-:W-:Y:S01]  /*5840*/  FMUL.FTZ R148, R113, R171 ;  /* 0x000000ab71947220 */ /* 0x000fe20000410000 */
[----:B--2---:R-:W-:Y:S01]  /*5850*/  FMUL.FTZ R46, R111, R186 ;  /* 0x000000ba6f2e7220 */ /* 0x004fe20000410000 */
[----:B------:R2:W-:Y:S01]  /*5860*/  STS [R67+0x14], R150 ;  /* 0x0000149643007388 */ /* 0x0005e20000000800 */
[----:B------:R-:W-:Y:S01]  /*5870*/  FFMA.FTZ R166, R47, R149, R166 ;  /* 0x000000952fa67223 */ /* 0x000fe200000100a6 */
[----:B---3--:R-:W-:Y:S01]  /*5880*/  FMUL.FTZ R38, R107, R184 ;  /* 0x000000b86b267220 */ /* 0x008fe20000410000 */
[----:B------:R-:W-:Y:S01]  /*5890*/  FMUL.FTZ R160, R117, R192 ;  /* 0x000000c075a07220 */ /* 0x000fe20000410000 */
[----:B------:R3:W-:Y:S01]  /*58a0*/  STS [R67+0x18], R162 ;  /* 0x000018a243007388 */ /* 0x0007e20000000800 */
[----:B-1----:R-:W-:-:S03]  /*58b0*/  FMUL.FTZ R40, R109, R188 ;  /* 0x000000bc6d287220 */ /* 0x002fc60000410000 */
[----:B------:R1:W-:Y:S01]  /*58c0*/  STS [R67+0x1c], R164 ;  /* 0x00001ca443007388 */ /* 0x0003e20000000800 */
[----:B--2---:R-:W-:Y:S01]  /*58d0*/  FMUL.FTZ R150, R115, R190 ;  /* 0x000000be73967220 */ /* 0x004fe20000410000 */
[----:B------:R-:W-:Y:S01]  /*58e0*/  BAR.SYNC.DEFER_BLOCKING 0x0 ;  /* 0x0000000000007b1d */ /* 0x000fe20000010000 */
[----:B---3--:R-:W-:Y:S01]  /*58f0*/  FMUL.FTZ R162, R119, R194 ;  /* 0x000000c277a27220 */ /* 0x008fe20000410000 */
[----:B-1----:R-:W-:-:S04]  /*5900*/  IADD3 R164, PT, PT, -R180, UR12, RZ ;  /* 0x0000000cb4a47c10 */ /* 0x002fc8000fffe1ff */
[C---:B------:R-:W-:Y:S02]  /*5910*/  ISETP.GE.AND P1, PT, R164.reuse, 0x1, PT ;  /* 0x00000001a400780c */ /* 0x040fe40003f26270 */
[C---:B------:R-:W-:Y:S02]  /*5920*/  ISETP.GE.AND P2, PT, R164.reuse, 0x21, PT ;  /* 0x00000021a400780c */ /* 0x040fe40003f46270 */
        /* <DEDUP_REMOVED lines=24> */
.L_x_8963:
[----:B------:R-:W-:Y:S05]  /*5ab0*/  BSYNC.RECONVERGENT B0 ;  /* 0x0000000000007941 */ /* 0x000fea0003800200 */
.L_x_8962:
[----:B--2---:R1:W2:Y:S01]  /*5ac0*/  LDS R49, [R68+0x4a0] ;  /* 0x0004a00044317984 */ /* 0x0042a20000000800 */
[----:B------:R-:W-:Y:S04]  /*5ad0*/  BSSY.RECONVERGENT B0, `(.L_x_8964) ;  /* 0x0000004000007945 */ /* 0x000fe80003800200 */
[----:B------:R-:W-:Y:S05]  /*5ae0*/  @!P2 BRA `(.L_x_8965) ;  /* 0x000000000008a947 */ /* 0x000fea0003800000 */
[----:B------:R3:W-:Y:S04]  /*5af0*/  REDG.E.ADD.F32.FTZ.RN.STRONG.GPU desc[UR16][R34.64+0x80], R149 ;  /* 0x00008095220079a6 */ /* 0x0007e8000c12f310 */
[----:B--2---:R3:W-:Y:S02]  /*5b00*/  REDG.E.ADD.F32.FTZ.RN.STRONG.GPU desc[UR16][R36.64+0x80], R49 ;  /* 0x00008031240079a6 */ /* 0x0047e4000c12f310 */
.L_x_8965:
[----:B------:R-:W-:Y:S05]  /*5b10*/  BSYNC.RECONVERGENT B0 ;  /* 0x0000000000007941 */ /* 0x000fea0003800200 */
.L_x_8964:
[----:B--23--:R2:W3:Y:S01]  /*5b20*/  LDS R49, [R69+0x520] ;  /* 0x0005200045317984 */ /* 0x00c4e20000000800 */
[----:B------:R-:W-:Y:S04]  /*5b30*/  BSSY.RECONVERGENT B0, `(.L_x_8966) ;  /* 0x0000004000007945 */ /* 0x000fe80003800200 */
[----:B------:R-:W-:Y:S05]  /*5b40*/  @!P3 BRA `(.L_x_8967) ;  /* 0x000000000008b947 */ /* 0x000fea0003800000 */
[----:B------:R4:W-:Y:S04]  /*5b50*/  REDG.E.ADD.F32.FTZ.RN.STRONG.GPU desc[UR16][R34.64+0x100], R151 ;  /* 0x00010097220079a6 */ /* 0x0009e8000c12f310 */
[----:B---3--:R4:W-:Y:S02]  /*5b60*/  REDG.E.ADD.F32.FTZ.RN.STRONG.GPU desc[UR16][R36.64+0x100], R49 ;  /* 0x00010031240079a6 */ /* 0x0089e4000c12f310 */
.L_x_8967:
[----:B------:R-:W-:Y:S05]  /*5b70*/  BSYNC.RECONVERGENT B0 ;  /* 0x0000000000007941 */ /* 0x000fea0003800200 */
.L_x_8966:
        /* <DEDUP_REMOVED lines=9> */
.L_x_8969:
[----:B------:R-:W-:Y:S05]  /*5c10*/  BSYNC.RECONVERGENT B0 ;  /* 0x0000000000007941 */ /* 0x000fea0003800200 */
.L_x_8968:
[----:B----4-:R4:W0:Y:S01]  /*5c20*/  LDS R49, [R71+0x620] ;  /* 0x0006200047317984 */ /* 0x0108220000000800 */
[----:B------:R-:W-:Y:S04]  /*5c30*/  BSSY.RECONVERGENT B0, `(.L_x_8970) ;  /* 0x0000004000007945 */ /* 0x000fe80003800200 */
[----:B------:R-:W-:Y:S05]  /*5c40*/  @!P1 BRA `(.L_x_8971) ;  /* 0x0000000000089947 */ /* 0x000fea0003800000 */
[----:B0-----:R0:W-:Y:S04]  /*5c50*/  REDG.E.ADD.F32.FTZ.RN.STRONG.GPU desc[UR16][R34.64+0x200], R183 ;  /* 0x000200b7220079a6 */ /* 0x0011e8000c12f310 */
[----:B------:R0:W-:Y:S02]  /*5c60*/  REDG.E.ADD.F32.FTZ.RN.STRONG.GPU desc[UR16][R36.64+0x200], R49 ;  /* 0x00020031240079a6 */ /* 0x0001e4000c12f310 */
.L_x_8971:
[----:B------:R-:W-:Y:S05]  /*5c70*/  BSYNC.RECONVERGENT B0 ;  /* 0x0000000000007941 */ /* 0x000fea0003800200 */
.L_x_8970:
[----:B0-----:R0:W0:Y:S01]  /*5c80*/  LDS R49, [R72+0x6a0] ;  /* 0x0006a00048317984 */ /* 0x0010220000000800 */
[----:B------:R-:W-:Y:S04]  /*5c90*/  BSSY.RECONVERGENT B0, `(.L_x_8972) ;  /* 0x0000004000007945 */ /* 0x000fe80003800200 */
[----:B------:R-:W-:Y:S05]  /*5ca0*/  @!P2 BRA `(.L_x_8973) ;  /* 0x000000000008a947 */ /* 0x000fea0003800000 */
[----:B------:R1:W-:Y:S04]  /*5cb0*/  REDG.E.ADD.F32.FTZ.RN.STRONG.GPU desc[UR16][R34.64+0x280], R185 ;  /* 0x000280b9220079a6 */ /* 0x0003e8000c12f310 */
[----:B0-----:R1:W-:Y:S02]  /*5cc0*/  REDG.E.ADD.F32.FTZ.RN.STRONG.GPU desc[UR16][R36.64+0x280], R49 ;  /* 0x00028031240079a6 */ /* 0x0013e4000c12f310 */
.L_x_8973:
[----:B------:R-:W-:Y:S05]  /*5cd0*/  BSYNC.RECONVERGENT B0 ;  /* 0x0000000000007941 */ /* 0x000fea0003800200 */
.L_x_8972:
[----:B01----:R0:W1:Y:S01]  /*5ce0*/  LDS R49, [R73+0x720] ;  /* 0x0007200049317984 */ /* 0x0030620000000800 */
[----:B------:R-:W-:Y:S04]  /*5cf0*/  BSSY.RECONVERGENT B0, `(.L_x_8974) ;  /* 0x0000004000007945 */ /* 0x000fe80003800200 */
[----:B------:R-:W-:Y:S05]  /*5d00*/  @!P3 BRA `(.L_x_8975) ;  /* 0x000000000008b947 */ /* 0x000fea0003800000 */
[----:B------:R0:W-:Y:S04]  /*5d10*/  REDG.E.ADD.F32.FTZ.RN.STRONG.GPU desc[UR16][R34.64+0x300], R187 ;  /* 0x000300bb220079a6 */ /* 0x0001e8000c12f310 */
[----:B-1----:R0:W-:Y:S02]  /*5d20*/  REDG.E.ADD.F32.FTZ.RN.STRONG.GPU desc[UR16][R36.64+0x300], R49 ;  /* 0x00030031240079a6 */ /* 0x0021e4000c12f310 */
.L_x_8975:
[----:B------:R-:W-:Y:S05]  /*5d30*/  BSYNC.RECONVERGENT B0 ;  /* 0x0000000000007941 */ /* 0x000fea0003800200 */
.L_x_8974:
[----:B01----:R0:W1:Y:S01]  /*5d40*/  LDS R49, [R74+0x7a0] ;  /* 0x0007a0004a317984 */ /* 0x0030620000000800 */
[----:B------:R-:W-:Y:S04]  /*5d50*/  BSSY.RECONVERGENT B0, `(.L_x_8976) ;  /* 0x0000004000007945 */ /* 0x000fe80003800200 */
[----:B------:R-:W-:Y:S05]  /*5d60*/  @!P4 BRA `(.L_x_8977) ;  /* 0x000000000008c947 */ /* 0x000fea0003800000 */
[----:B------:R0:W-:Y:S04]  /*5d70*/  REDG.E.ADD.F32.FTZ.RN.STRONG.GPU desc[UR16][R34.64+0x380], R189 ;  /* 0x000380bd220079a6 */ /* 0x0001e8000c12f310 */
[----:B-1----:R0:W-:Y:S02]  /*5d80*/  REDG.E.ADD.F32.FTZ.RN.STRONG.GPU desc[UR16][R36.64+0x380], R49 ;  /* 0x00038031240079a6 */ /* 0x0021e4000c12f310 */
.L_x_8977:
[----:B------:R-:W-:Y:S05]  /*5d90*/  BSYNC.RECONVERGENT B0 ;  /* 0x0000000000007941 */ /* 0x000fea0003800200 */
.L_x_8976:
[----:B0-----:R-:W0:Y:S01]  /*5da0*/  SHFL.DOWN P1, R35, R166, 0x1, 0x1f ;  /* 0x08201f00a6237f89 */ /* 0x001e220000020000 */
        /* <DEDUP_REMOVED lines=50> */
[----:B0-----:R-:W-:Y:S01]  /*60d0*/  @P1 FADD R38, R35, R38 ;  /* 0x0000002623261221 */ /* 0x001fe20000000000 */
[----:B------:R-:W-:-:S04]  /*60e0*/  FFMA.FTZ R35, R105, R152, R0 ;  /* 0x0000009869237223 */ /* 0x000fc80000010000 */
[----:B------:R-:W0:Y:S01]  /*60f0*/  SHFL.DOWN P1, R37, R38, 0x4, 0x1f ;  /* 0x08801f0026257f89 */ /* 0x000e220000020000 */
[----:B------:R-:W-:Y:S01]  /*6100*/  FADD.FTZ R114, R35, R114 ;  /* 0x0000007223727221 */ /* 0x000fe20000010000 */
[----:B0-----:R-:W-:-:S05]  /*6110*/  @P1 FADD R37, R38, R37 ;  /* 0x0000002526251221 */ /* 0x001fca0000000000 */
[----:B------:R-:W0:Y:S02]  /*6120*/  SHFL.DOWN P1, R40, R37, 0x8, 0x1f ;  /* 0x09001f0025287f89 */ /* 0x000e240000020000 */
[----:B0-----:R-:W-:-:S05]  /*6130*/  @P1 FADD R40, R37, R40 ;  /* 0x0000002825281221 */ /* 0x001fca0000000000 */
[----:B-1----:R-:W0:Y:S02]  /*6140*/  SHFL.DOWN P1, R49, R40, 0x10, 0x1f ;  /* 0x0a001f0028317f89 */ /* 0x002e240000020000 */
        /* <DEDUP_REMOVED lines=9> */
.L_x_8979:
[----:B------:R-:W-:Y:S05]  /*61e0*/  BSYNC.RECONVERGENT B0 ;  /* 0x0000000000007941 */ /* 0x000fea0003800200 */
.L_x_8978:
[----:B------:R-:W-:-:S04]  /*61f0*/  UIADD3 UR4, UPT, UPT, UR4, 0x1, URZ ;  /* 0x0000000104047890 */ /* 0x000fc8000fffe0ff */
[----:B------:R-:W-:-:S09]  /*6200*/  UISETP.GE.AND UP0, UPT, UR4, UR13, UPT ;  /* 0x0000000d0400728c */ /* 0x000fd2000bf06270 */
[----:B------:R-:W-:Y:S05]  /*6210*/  BRA.U !UP0, `(.L_x_8980) ;  /* 0xffffffdd08f07547 */ /* 0x000fea000b83ffff */
.L_x_8958:
[----:B------:R-:W-:Y:S01]  /*6220*/  BAR.SYNC.DEFER_BLOCKING 0x0 ;  /* 0x0000000000007b1d */ /* 0x000fe20000010000 */
[-C--:B------:R-:W-:Y:S02]  /*6230*/  ISETP.GE.AND P6, PT, R66, R87.reuse, PT ;  /* 0x000000574200720c */ /* 0x080fe40003fc6270 */
[----:B------:R-:W-:Y:S02]  /*6240*/  ISETP.GE.AND P1, PT, R76, R87, PT ;  /* 0x000000574c00720c */ /* 0x000fe40003f26270 */
[----:B------:R-:W-:-:S03]  /*6250*/  PRMT R5, RZ, 0x7610, R5 ;  /* 0x00007610ff057816 */ /* 0x000fc60000000005 */
[----:B------:R-:W5:Y:S01]  /*6260*/  LDC.64 R46, c[0x0][0x4f8] ;  /* 0x00013e00ff2e7b82 */ /* 0x000f620000000a00 */
[----:B------:R-:W-:Y:S01]  /*6270*/  PRMT R0, RZ, 0x7610, R0 ;  /* 0x00007610ff007816 */ /* 0x000fe20000000000 */
        /* <DEDUP_REMOVED lines=9> */
[----:B------:R-:W-:-:S03]  /*6310*/  ISETP.GE.AND P6, PT, R81, R87, PT ;  /* 0x000000575100720c */ /* 0x000fc60003fc6270 */
[----:B------:R-:W4:Y:S01]  /*6320*/  @!P1 LDG.E.U16 R0, desc[UR16][R2.64+0x40] ;  /* 0x0000401002009981 */ /* 0x000f22000c1e1500 */
[----:B------:R-:W-:Y:S02]  /*6330*/  ISETP.GE.AND P1, PT, R82, R87, PT ;  /* 0x000000575200720c */ /* 0x000fe40003f26270 */
[----:B------:R-:W-:Y:S01]  /*6340*/  PRMT R18, RZ, 0x7610, R18 ;  /* 0x00007610ff127816 */ /* 0x000fe20000000012 */
[----:B------:R-:W2:Y:S01]  /*6350*/  @!P2 LDG.E.U16 R19, desc[UR16][R2.64+0x80] ;  /* 0x000080100213a981 */ /* 0x000ea2000c1e1500 */
        /* <DEDUP_REMOVED lines=11> */
[----:B0-----:R-:W-:Y:S01]  /*6410*/  PRMT R24, R134, 0x7632, R24 ;  /* 0x0000763286187816 */ /* 0x001fe20000000018 */
        /* <DEDUP_REMOVED lines=9> */
[----:B------:R-:W0:Y:S04]  /*64b0*/  LDS.U16 R22, [R95] ;  /* 0x000000005f167984 */ /* 0x000e280000000400 */
[----:B------:R-:W2:Y:S04]  /*64c0*/  LDS.U16 R2, [R95+0x2] ;  /* 0x000002005f027984 */ /* 0x000ea80000000400 */
[----:B------:R-:W-:Y:S04]  /*64d0*/  LDS.U16 R5, [R95+0xa] ;  /* 0x00000a005f057984 */ /* 0x000fe80000000400 */
[----:B------:R-:W-:Y:S01]  /*64e0*/  LDS.U16 R18, [R95+0xc] ;  /* 0x00000c005f127984 */ /* 0x000fe20000000400 */
[----:B0-----:R-:W-:-:S04]  /*64f0*/  IMAD.U32 R3, R22, 0x10000, RZ ;  /* 0x0001000016037824 */ /* 0x001fc800078e00ff */
[--C-:B------:R-:W-:Y:S01]  /*6500*/  FADD.FTZ R0, R3, R44.reuse ;  /* 0x0000002c03007221 */ /* 0x100fe20000010000 */
[----:B--2---:R-:W-:Y:S02]  /*6510*/  SHF.L.U32 R3, R2, 0x10, RZ ;  /* 0x0000001002037819 */ /* 0x004fe400000006ff */
[----:B------:R-:W0:Y:S02]  /*6520*/  LDS.U16 R2, [R95+0x6] ;  /* 0x000006005f027984 */ /* 0x000e240000000400 */
[----:B------:R-:W-:Y:S01]  /*6530*/  FSETP.GTU.FTZ.AND P1, PT, R0, 20, PT ;  /* 0x41a000000000780b */ /* 0x000fe20003f3c000 */
[----:B------:R-:W-:-:S05]  /*6540*/  FADD.FTZ R3, R3, R44 ;  /* 0x0000002c03037221 */ /* 0x000fca0000010000 */
[----:B------:R-:W-:-:S07]  /*6550*/  FSETP.GTU.FTZ.AND P2, PT, R3, 20, PT ;  /* 0x41a000000300780b */ /* 0x000fce0003f5c000 */
[----:B------:R-:W-:Y:S02]  /*6560*/  @!P1 FMUL.FTZ R19, R0, -1.4426950216293334961 ;  /* 0xbfb8aa3b00139820 */ /* 0x000fe40000410000 */
[----:B------:R-:W2:Y:S04]  /*6570*/  LDS.U16 R0, [R95+0x4] ;  /* 0x000004005f007984 */ /* 0x000ea80000000400 */
[----:B------:R-:W3:Y:S01]  /*6580*/  @!P1 MUFU.EX2 R19, R19 ;  /* 0x0000001300139308 */ /* 0x000ee20000000800 */
[----:B------:R-:W-:Y:S02]  /*6590*/  @!P2 FMUL.FTZ R21, R3, -1.4426950216293334961 ;  /* 0xbfb8aa3b0315a820 */ /* 0x000fe40000410000 */
[----:B------:R-:W4:Y:S04]  /*65a0*/  LDS.U16 R3, [R95+0x8] ;  /* 0x000008005f037984 */ /* 0x000f280000000400 */
[----:B------:R-:W5:Y:S01]  /*65b0*/  @!P2 MUFU.EX2 R21, R21 ;  /* 0x000000150015a308 */ /* 0x000f620000000800 */
[----:B---3--:R-:W-:-:S02]  /*65c0*/  @!P1 FADD.FTZ R20, R19, 1 ;  /* 0x3f80000013149421 */ /* 0x008fc40000010000 */
[----:B------:R-:W3:Y:S02]  /*65d0*/  LDS.U16 R19, [R95+0xe] ;  /* 0x00000e005f137984 */ /* 0x000ee40000000400 */
[----:B------:R-:W1:Y:S01]  /*65e0*/  @!P1 MUFU.RCP R23, R20 ;  /* 0x0000001400179308 */ /* 0x000e620000001000 */
[----:B------:R-:W-:Y:S01]  /*65f0*/  BAR.SYNC.DEFER_BLOCKING 0x0 ;  /* 0x0000000000007b1d */ /* 0x000fe20000010000 */
[----:B-----5:R-:W-:-:S06]  /*6600*/  @!P2 FADD.FTZ R22, R21, 1 ;  /* 0x3f8000001516a421 */ /* 0x020fcc0000010000 */
[----:B------:R-:W5:Y:S01]  /*6610*/  @!P2 MUFU.RCP R25, R22 ;  /* 0x000000160019a308 */ /* 0x000f620000001000 */
[----:B-1----:R-:W-:Y:S01]  /*6620*/  @!P1 FMUL.FTZ R114, R114, R23 ;  /* 0x0000001772729220 */ /* 0x002fe20000410000 */
[----:B0-----:R-:W-:-:S05]  /*6630*/  SHF.L.U32 R23, R2, 0x10, RZ ;  /* 0x0000001002177819 */ /* 0x001fca00000006ff */
[----:B------:R-:W-:Y:S01]  /*6640*/  FADD.FTZ R23, R23, R44 ;  /* 0x0000002c17177221 */ /* 0x000fe20000010000 */
[----:B-----5:R-:W-:Y:S01]  /*6650*/  @!P2 FMUL.FTZ R112, R112, R25 ;  /* 0x000000197070a220 */ /* 0x020fe20000410000 */
[----:B--2---:R-:W-:-:S03]  /*6660*/  SHF.L.U32 R21, R0, 0x10, RZ ;  /* 0x0000001000157819 */ /* 0x004fc600000006ff */
[----:B------:R-:W-:Y:S02]  /*6670*/  FSETP.GTU.FTZ.AND P2, PT, R23, 20, PT ;  /* 0x41a000001700780b */ /* 0x000fe40003f5c000 */
[----:B------:R-:W-:Y:S01]  /*6680*/  PRMT R20, R128, 0x7632, R20 ;  /* 0x0000763280147816 */ /* 0x000fe20000000014 */
[----:B------:R-:W-:Y:S01]  /*6690*/  FADD.FTZ R21, R21, R44 ;  /* 0x0000002c15157221 */ /* 0x000fe20000010000 */
[----:B------:R-:W-:Y:S02]  /*66a0*/  PRMT R2, R132, 0x7632, R2 ;  /* 0x0000763284027816 */ /* 0x000fe40000000002 */
[----:B------:R-:W-:Y:S01]  /*66b0*/  PRMT R22, R133, 0x7632, R22 ;  /* 0x0000763285167816 */ /* 0x000fe20000000016 */
[----:B------:R-:W-:Y:S01]  /*66c0*/  STS.U16 [R95], R128 ;  /* 0x000000805f007388 */ /* 0x000fe20000000400 */
[----:B------:R-:W-:Y:S01]  /*66d0*/  FSETP.GTU.FTZ.AND P6, PT, R21, 20, PT ;  /* 0x41a000001500780b */ /* 0x000fe20003fdc000 */
[----:B----4-:R-:W-:Y:S02]  /*66e0*/  IMAD.U32 R3, R3, 0x10000, RZ ;  /* 0x0001000003037824 */ /* 0x010fe400078e00ff */
[----:B------:R-:W-:Y:S04]  /*66f0*/  STS.U16 [R95+0x2], R20 ;  /* 0x000002145f007388 */ /* 0x000fe80000000400 */
[----:B------:R-:W-:Y:S04]  /*6700*/  STS.U16 [R95+0x4], R132 ;  /* 0x000004845f007388 */ /* 0x000fe80000000400 */
[----:B------:R0:W-:Y:S04]  /*6710*/  STS.U16 [R95+0x6], R2 ;  /* 0x000006025f007388 */ /* 0x0001e80000000400 */
[----:B------:R-:W-:Y:S04]  /*6720*/  STS.U16 [R95+0x8], R133 ;  /* 0x000008855f007388 */ /* 0x000fe80000000400 */
[----:B------:R-:W-:Y:S01]  /*6730*/  STS.U16 [R95+0xa], R22 ;  /* 0x00000a165f007388 */ /* 0x000fe20000000400 */
[----:B0-----:R-:W-:-:S03]  /*6740*/  @!P2 FMUL.FTZ R2, R23, -1.4426950216293334961 ;  /* 0xbfb8aa3b1702a820 */ /* 0x001fc60000410000 */
        /* <DEDUP_REMOVED lines=16> */
[----:B------:R-:W-:Y:S01]  /*6850*/  @!P6 FMUL.FTZ R0, R21, -1.4426950216293334961 ;  /* 0xbfb8aa3b1500e820 */ /* 0x000fe20000410000 */
[----:B---3--:R-:W-:Y:S01]  /*6860*/  SHF.L.U32 R19, R19, 0x10, RZ ;  /* 0x0000001013137819 */ /* 0x008fe200000006ff */
[----:B------:R-:W-:Y:S01]  /*6870*/  FADD.FTZ R5, R5, R44 ;  /* 0x0000002c05057221 */ /* 0x000fe20000010000 */
[----:B------:R-:W-:-:S03]  /*6880*/  SHF.L.U32 R3, R18, 0x10, RZ ;  /* 0x0000001012037819 */ /* 0x000fc600000006ff */
[--C-:B------:R-:W-:Y:S01]  /*6890*/  FADD.FTZ R21, R19, R44.reuse ;  /* 0x0000002c13157221 */ /* 0x100fe20000010000 */
[----:B------:R-:W-:Y:S01]  /*68a0*/  FSETP.GTU.FTZ.AND P3, PT, R5, 20, PT ;  /* 0x41a000000500780b */ /* 0x000fe20003f7c000 */
[----:B------:R-:W0:Y:S01]  /*68b0*/  @!P6 MUFU.EX2 R0, R0 ;  /* 0x000000000000e308 */ /* 0x000e220000000800 */
[----:B------:R-:W-:Y:S02]  /*68c0*/  FADD.FTZ R18, R3, R44 ;  /* 0x0000002c03127221 */ /* 0x000fe40000010000 */
[----:B------:R-:W-:Y:S01]  /*68d0*/  FSETP.GTU.FTZ.AND P5, PT, R21, 20, PT ;  /* 0x41a000001500780b */ /* 0x000fe20003fbc000 */
[----:B------:R-:W-:Y:S01]  /*68e0*/  @!P1 FMUL.FTZ R3, R20, -1.4426950216293334961 ;  /* 0xbfb8aa3b14039820 */ /* 0x000fe20000410000 */
[----:B------:R-:W1:Y:S01]  /*68f0*/  @!P2 MUFU.EX2 R2, R2 ;  /* 0x000000020002a308 */ /* 0x000e620000000800 */
[----:B------:R-:W-:-:S04]  /*6900*/  FSETP.GTU.FTZ.AND P4, PT, R18, 20, PT ;  /* 0x41a000001200780b */ /* 0x000fc80003f9c000 */
[----:B------:R-:W2:Y:S01]  /*6910*/  @!P1 MUFU.EX2 R3, R3 ;  /* 0x0000000300039308 */ /* 0x000ea20000000800 */
[----:B------:R-:W3:Y:S01]  /*6920*/  LDS R39, [UR5+0x210] ;  /* 0x00021005ff277984 */ /* 0x000ee20008000800 */
[----:B------:R-:W-:Y:S01]  /*6930*/  @!P3 FMUL.FTZ R5, R5, -1.4426950216293334961 ;  /* 0xbfb8aa3b0505b820 */ /* 0x000fe20000410000 */
[----:B0-----:R-:W-:-:S03]  /*6940*/  @!P6 FADD.FTZ R0, R0, 1 ;  /* 0x3f8000000000e421 */ /* 0x001fc60000010000 */
[----:B------:R-:W-:Y:S01]  /*6950*/  @!P5 FMUL.FTZ R21, R21, -1.4426950216293334961 ;  /* 0xbfb8aa3b1515d820 */ /* 0x000fe20000410000 */
[----:B------:R1:W0:Y:S02]  /*6960*/  @!P3 MUFU.EX2 R19, R5 ;  /* 0x000000050013b308 */ /* 0x0002240000000800 */
[----:B------:R-:W-:Y:S02]  /*6970*/  @!P4 FMUL.FTZ R18, R18, -1.4426950216293334961 ;  /* 0xbfb8aa3b1212c820 */ /* 0x000fe40000410000 */
[----:B------:R-:W4:Y:S01]  /*6980*/  @!P6 MUFU.RCP R0, R0 ;  /* 0x000000000000e308 */ /* 0x000f220000001000 */
[----:B-1----:R-:W-:-:S07]  /*6990*/  @!P2 FADD.FTZ R5, R2, 1 ;  /* 0x3f8000000205a421 */ /* 0x002fce0000010000 */
[----:B------:R2:W1:Y:S04]  /*69a0*/  @!P4 MUFU.EX2 R20, R18 ;  /* 0x000000120014c308 */ /* 0x0004680000000800 */
[----:B------:R5:W3:Y:S01]  /*69b0*/  @!P2 MUFU.RCP R41, R5 ;  /* 0x000000050029a308 */ /* 0x000ae20000001000 */
[----:B--2---:R-:W-:-:S07]  /*69c0*/  @!P1 FADD.FTZ R18, R3, 1 ;  /* 0x3f80000003129421 */ /* 0x004fce0000010000 */
[----:B------:R-:W2:Y:S01]  /*69d0*/  @!P5 MUFU.EX2 R21, R21 ;  /* 0x000000150015d308 */ /* 0x000ea20000000800 */
[----:B-----5:R-:W-:Y:S02]  /*69e0*/  IMAD.MOV.U32 R5, RZ, RZ, RZ ;  /* 0x000000ffff057224 */ /* 0x020fe400078e00ff */
[----:B------:R-:W-:Y:S01]  /*69f0*/  IMAD.WIDE.U32 R2, R46, UR18, R4 ;  /* 0x000000122e027c25 */ /* 0x000fe2000f8e0004 */
[----:B------:R-:W5:Y:S03]  /*6a00*/  @!P1 MUFU.RCP R18, R18 ;  /* 0x0000001200129308 */ /* 0x000f660000001000 */
[----:B------:R-:W-:Y:S02]  /*6a10*/  IMAD R3, R47, UR18, R3 ;  /* 0x000000122f037c24 */ /* 0x000fe4000f8e0203 */
[----:B0-----:R-:W-:Y:S01]  /*6a20*/  @!P3 FADD.FTZ R19, R19, 1 ;  /* 0x3f8000001313b421 */ /* 0x001fe20000010000 */
[----:B------:R-:W-:-:S04]  /*6a30*/  IMAD.WIDE.U32 R2, R43, UR6, R2 ;  /* 0x000000062b027c25 */ /* 0x000fc8000f8e0002 */
[----:B-1----:R-:W-:Y:S01]  /*6a40*/  @!P4 FADD.FTZ R20, R20, 1 ;  /* 0x3f8000001414c421 */ /* 0x002fe20000010000 */
[----:B--2---:R-:W-:Y:S01]  /*6a50*/  @!P5 FADD.FTZ R21, R21, 1 ;  /* 0x3f8000001515d421 */ /* 0x004fe20000010000 */
[----:B----4-:R-:W-:Y:S01]  /*6a60*/  @!P6 FMUL.FTZ R127, R127, R0 ;  /* 0x000000007f7fe220 */ /* 0x010fe20000410000 */
[----:B------:R-:W-:Y:S01]  /*6a70*/  IMAD R0, R43, UR7, R3 ;  /* 0x000000072b007c24 */ /* 0x000fe2000f8e0203 */
[----:B------:R-:W-:Y:S01]  /*6a80*/  IADD3 R3, P6, PT, R66, R2, RZ ;  /* 0x0000000242037210 */ /* 0x000fe20007fde0ff */
[----:B---3--:R-:W-:Y:S01]  /*6a90*/  @!P2 FMUL.FTZ R110, R110, R41 ;  /* 0x000000296e6ea220 */ /* 0x008fe20000410000 */
[----:B------:R-:W0:Y:S01]  /*6aa0*/  @!P3 MUFU.RCP R19, R19 ;  /* 0x000000130013b308 */ /* 0x000e220000001000 */
[----:B------:R-:W1:Y:S01]  /*6ab0*/  LDCU.64 UR6, c[0x0][0x560] ;  /* 0x0000ac00ff0677ac */ /* 0x000e620008000a00 */
[----:B------:R-:W-:Y:S02]  /*6ac0*/  IADD3.X R0, PT, PT, RZ, R0, RZ, P6, !PT ;  /* 0x00000000ff007210 */ /* 0x000fe400037fe4ff */
[----:B------:R-:W-:-:S04]  /*6ad0*/  LEA R2, P2, R3, UR8, 0x1 ;  /* 0x0000000803027c11 */ /* 0x000fc8000f8408ff */
[----:B------:R-:W2:Y:S01]  /*6ae0*/  @!P4 MUFU.RCP R20, R20 ;  /* 0x000000140014c308 */ /* 0x000ea20000001000 */
[----:B-----5:R-:W-:Y:S01]  /*6af0*/  @!P1 FMUL.FTZ R125, R125, R18 ;  /* 0x000000127d7d9220 */ /* 0x020fe20000410000 */
        /* <DEDUP_REMOVED lines=98> */
.L_x_8940:
        /* <DEDUP_REMOVED lines=34> */
.L_x_8983:
[----:B------:R-:W-:Y:S05]  /*7340*/  BSYNC.RECONVERGENT B0 ;  /* 0x0000000000007941 */ /* 0x000fea0003800200 */
.L_x_8982:
        /* <DEDUP_REMOVED lines=26> */
.L_x_8985:
[----:B------:R-:W-:Y:S05]  /*74f0*/  BSYNC.RECONVERGENT B0 ;  /* 0x0000000000007941 */ /* 0x000fea0003800200 */
.L_x_8984:
        /* <DEDUP_REMOVED lines=8> */
.L_x_8986:
        /* <DEDUP_REMOVED lines=15> */
.L_x_8987:
        /* <DEDUP_REMOVED lines=9> */
.L_x_10519:


//--------------------- .text._Z25selective_scan_bwd_kernelI32Selective_Scan_bwd_kernel_traitsILi32ELi8ELb1ELb0ELb0ELb0ELb0EN3c108BFloat16EfEEv12SSMParamsBwd --------------------------
	.section	.text._Z25selective_scan_bwd_kernelI32Selective_Scan_bwd_kernel_traitsILi32ELi8ELb1ELb0ELb0ELb0ELb0EN3c108BFloat16EfEEv12SSMParamsBwd,"ax",@progbits
	.align	128
        .global         _Z25selective_scan_bwd_kernelI32Selective_Scan_bwd_kernel_traitsILi32ELi8ELb1ELb0ELb0ELb0ELb0EN3c108BFloat16EfEEv12SSMParamsBwd
        .type           _Z25selective_scan_bwd_kernelI32Selective_Scan_bwd_kernel_traitsILi32ELi8ELb1ELb0ELb0ELb0ELb0EN3c108BFloat16EfEEv12SSMParamsBwd,@function
        .size           _Z25selective_scan_bwd_kernelI32Selective_Scan_bwd_kernel_traitsILi32ELi8ELb1ELb0ELb0ELb0ELb0EN3c108BFloat16EfEEv12SSMParamsBwd,(.L_x_10520 - _Z25selective_scan_bwd_kernelI32Selective_Scan_bwd_kernel_traitsILi32ELi8ELb1ELb0ELb0ELb0ELb0EN3c108BFloat16EfEEv12SSMParamsBwd)
        .other          _Z25selective_scan_bwd_kernelI32Selective_Scan_bwd_kernel_traitsILi32ELi8ELb1ELb0ELb0ELb0ELb0EN3c108BFloat16EfEEv12SSMParamsBwd,@"STO_CUDA_ENTRY STV_DEFAULT"
_Z25selective_scan_bwd_kernelI32Selective_Scan_bwd_kernel_traitsILi32ELi8ELb1ELb0ELb0ELb0ELb0EN3c108BFloat16EfEEv12SSMParamsBwd:
.text._Z25selective_scan_bwd_kernelI32Selective_Scan_bwd_kernel_traitsILi32ELi8ELb1ELb0ELb0ELb0ELb0EN3c108BFloat16EfEEv12SSMParamsBwd:
        /* <DEDUP_REMOVED lines=57> */
[----:B0-----:R-:W-:-:S04]  /*0390*/  IMAD.WIDE.U32 R6, R36, UR8, RZ ;  /* 0x0000000824067c25 */ /* 0x001fc8000f8e00ff */
[----:B-1----:R-:W-:Y:S02]  /*03a0*/  @P0 IMAD R5, R0, R13, RZ ;  /* 0x0000000d00050224 */ /* 0x002fe400078e02ff */
[----:B------:R-:W-:Y:S01]  /*03b0*/  IMAD.WIDE.U32 R2, R36, R20, UR4 ;  /* 0x0000000424027e25 */ /* 0x000fe2000f8e0014 */
[----:B------:R-:W-:Y:S02]  /*03c0*/  CS2R R12, SRZ ;  /* 0x00000000000c7805 */ /* 0x000fe4000001ff00 */
[----:B------:R-:W-:Y:S01]  /*03d0*/  LEA R34, P4, R6, R16, 0x2 ;  /* 0x0000001006227211 */ /* 0x000fe200078810ff */
[C---:B------:R-:W-:Y:S01]  /*03e0*/  IMAD R33, R36.reuse, UR9, R7 ;  /* 0x0000000924217c24 */ /* 0x040fe2000f8e0207 */
[----:B------:R-:W-:Y:S01]  /*03f0*/  IADD3 R4, P2, PT, R11, R4, RZ ;  /* 0x000000040b047210 */ /* 0x000fe20007f5e0ff */
[----:B---3--:R-:W-:Y:S01]  /*0400*/  @P0 IMAD.WIDE R12, R5, 0x8, R8 ;  /* 0x00000008050c0825 */ /* 0x008fe200078e0208 */
[----:B------:R-:W-:Y:S02]  /*0410*/  SHF.R.S32.HI R0, RZ, 0x1f, R11 ;  /* 0x0000001fff007819 */ /* 0x000fe4000001140b */
[----:B------:R-:W-:Y:S01]  /*0420*/  IADD3 R2, P0, PT, R11, R2, RZ ;  /* 0x000000020b027210 */ /* 0x000fe20007f1e0ff */
[----:B------:R-:W-:-:S02]  /*0430*/  IMAD R21, R36, R21, R3 ;  /* 0x0000001524157224 */ /* 0x000fc400078e0203 */
[----:B------:R-:W-:Y:S01]  /*0440*/  IMAD.WIDE.U32 R30, R36, UR10, RZ ;  /* 0x0000000a241e7c25 */ /* 0x000fe2000f8e00ff */
[----:B------:R-:W-:Y:S02]  /*0450*/  LEA.HI.X R33, R6, R17, R33, 0x2, P4 ;  /* 0x0000001106217211 */ /* 0x000fe400020f1421 */
[C---:B------:R-:W-:Y:S02]  /*0460*/  IADD3.X R6, PT, PT, R0.reuse, R15, RZ, P3, !PT ;  /* 0x0000000f00067210 */ /* 0x040fe40001ffe4ff */
[C---:B------:R-:W-:Y:S02]  /*0470*/  IADD3.X R23, PT, PT, R0.reuse, R23, RZ, P2, !PT ;  /* 0x0000001700177210 */ /* 0x040fe400017fe4ff */
[----:B------:R-:W-:Y:S01]  /*0480*/  IADD3.X R21, PT, PT, R0, R21, RZ, P0, !PT ;  /* 0x0000001500157210 */ /* 0x000fe200007fe4ff */
[----:B------:R-:W-:Y:S01]  /*0490*/  IMAD R0, R36, UR11, R31 ;  /* 0x0000000b24007c24 */ /* 0x000fe2000f8e021f */
[----:B------:R-:W-:Y:S02]  /*04a0*/  LEA R22, P3, R4, R28, 0x1 ;  /* 0x0000001c04167211 */ /* 0x000fe400078608ff */
[----:B------:R-:W-:-:S02]  /*04b0*/  LEA R32, P0, R30, R18, 0x2 ;  /* 0x000000121e207211 */ /* 0x000fc400078010ff */
[C---:B--2---:R-:W-:Y:S02]  /*04c0*/  LEA R24, P2, R25.reuse, R26, 0x1 ;  /* 0x0000001a19187211 */ /* 0x044fe400078408ff */
[----:B----4-:R-:W-:Y:S01]  /*04d0*/  LEA R20, P4, R2, R38, 0x1 ;  /* 0x0000002602147211 */ /* 0x010fe200078808ff */
[----:B------:R-:W-:Y:S01]  /*04e0*/  HFMA2 R31, -RZ, RZ, 0, 0 ;  /* 0x00000000ff1f7431 */ /* 0x000fe200000001ff */
[----:B------:R-:W-:Y:S02]  /*04f0*/  LEA.HI.X R23, R4, R29, R23, 0x1, P3 ;  /* 0x0000001d04177211 */ /* 0x000fe400018f0c17 */
[----:B------:R-:W-:Y:S02]  /*0500*/  LEA.HI.X R30, R30, R19, R0, 0x2, P0 ;  /* 0x000000131e1e7211 */ /* 0x000fe400000f1400 */
[----:B------:R-:W-:Y:S02]  /*0510*/  LEA.HI.X R25, R25, R27, R6, 0x1, P2 ;  /* 0x0000001b19197211 */ /* 0x000fe400010f0c06 */
[----:B------:R-:W-:-:S02]  /*0520*/  LEA.HI.X R21, R2, R39, R21, 0x1, P4 ;  /* 0x0000002702157211 */ /* 0x000fc400020f0c15 */
[----:B------:R-:W-:Y:S01]  /*0530*/  MOV R29, RZ ;  /* 0x000000ff001d7202 */ /* 0x000fe20000000f00 */
[----:B------:R-:W-:Y:S06]  /*0540*/  @!P1 BRA `(.L_x_8988) ;  /* 0x0000001c00f09947 */ /* 0x000fec0003800000 */
[----:B------:R-:W0:Y:S01]  /*0550*/  S2UR UR5, SR_CgaCtaId ;  /* 0x00000000000579c3 */ /* 0x000e220000008800 */
[----:B------:R-:W1:Y:S01]  /*0560*/  S2R R28, SR_TID.X ;  /* 0x00000000001c7919 */ /* 0x000e620000002100 */
[----:B------:R-:W2:Y:S01]  /*0570*/  LDCU.64 UR6, c[0x0][0x3a0] ;  /* 0x00007400ff0677ac */ /* 0x000ea20008000a00 */
[----:B------:R-:W-:Y:S02]  /*0580*/  MOV R29, RZ ;  /* 0x000000ff001d7202 */ /* 0x000fe40000000f00 */
[----:B------:R-:W-:Y:S01]  /*0590*/  MOV R31, RZ ;  /* 0x000000ff001f7202 */ /* 0x000fe20000000f00 */
[----:B------:R-:W-:Y:S01]  /*05a0*/  UMOV UR4, 0x400 ;  /* 0x0000040000047882 */ /* 0x000fe20000000000 */
[----:B------:R-:W3:Y:S01]  /*05b0*/  LDCU UR8, c[0x0][0x394] ;  /* 0x00007280ff0877ac */ /* 0x000ee20008000800 */
[----:B------:R-:W4:Y:S01]  /*05c0*/  LDC.64 R2, c[0x0][0x440] ;  /* 0x00011000ff027b82 */ /* 0x000f220000000a00 */
[----:B--2---:R-:W-:Y:S01]  /*05d0*/  IMAD.WIDE.U32 R26, R36, UR6, RZ ;  /* 0x00000006241a7c25 */ /* 0x004fe2000f8e00ff */
[----:B0-----:R-:W-:-:S03]  /*05e0*/  ULEA UR4, UR5, UR4, 0x18 ;  /* 0x0000000405047291 */ /* 0x001fc6000f8ec0ff */
[----:B------:R-:W-:-:S03]  /*05f0*/  IMAD R0, R36, UR7, R27 ;  /* 0x0000000724007c24 */ /* 0x000fc6000f8e021b */
[----:B------:R-:W-:Y:S02]  /*0600*/  MOV R15, UR4 ;  /* 0x00000004000f7c02 */ /* 0x000fe40008000f00 */
[----:B----4-:R-:W-:Y:S02]  /*0610*/  LEA R27, P0, R26, R2, 0x2 ;  /* 0x000000021a1b7211 */ /* 0x010fe400078010ff */
[----:B-1----:R-:W-:Y:S02]  /*0620*/  LOP3.LUT R81, R28, 0x1f, RZ, 0xc0, !PT ;  /* 0x0000001f1c517812 */ /* 0x002fe400078ec0ff */
[----:B------:R-:W-:Y:S02]  /*0630*/  LEA.HI.X R26, R26, R3, R0, 0x2, P0 ;  /* 0x000000031a1a7211 */ /* 0x000fe400000f1400 */
[C---:B------:R-:W-:Y:S02]  /*0640*/  IADD3 R14, PT, PT, R28.reuse, 0x200, RZ ;  /* 0x000002001c0e7810 */ /* 0x040fe40007ffe0ff */
[----:B---3--:R-:W-:-:S07]  /*0650*/  LEA R79, R28, R15, 0x2 ;  /* 0x0000000f1c4f7211 */ /* 0x008fce00078e10ff */
.L_x_8996:
[----:B------:R-:W-:Y:S01]  /*0660*/  BAR.SYNC.DEFER_BLOCKING 0x0 ;  /* 0x0000000000007b1d */ /* 0x000fe20000010000 */
[----:B-1----:R-:W-:-:S05]  /*0670*/  IMAD.WIDE.U32 R2, R28, 0x10, R24 ;  /* 0x000000101c027825 */ /* 0x002fca00078e0018 */
[----:B0-----:R-:W0:Y:S01]  /*0680*/  S2R R48, SR_LANEID ;  /* 0x0000000000307919 */ /* 0x001e220000000000 */
[----:B------:R-:W-:Y:S01]  /*0690*/  IMAD.WIDE.U32 R40, R28, 0x10, R22 ;  /* 0x000000101c287825 */ /* 0x000fe200078e0016 */
[----:B------:R-:W1:Y:S01]  /*06a0*/  LDCU UR7, c[0x0][0x38c] ;  /* 0x00007180ff0777ac */ /* 0x000e620008000800 */
[----:B------:R-:W2:Y:S01]  /*06b0*/  LDG.E.128 R8, desc[UR16][R2.64] ;  /* 0x0000001002087981 */ /* 0x000ea2000c1e1d00 */
[----:B0-----:R-:W-:-:S05]  /*06c0*/  LEA R38, R48, R15, 0x4 ;  /* 0x0000000f30267211 */ /* 0x001fca00078e20ff */
[----:B--2---:R-:W-:Y:S01]  /*06d0*/  STS.128 [R38], R8 ;  /* 0x0000000826007388 */ /* 0x004fe20000000c00 */
[----:B------:R-:W-:-:S03]  /*06e0*/  NOP ;  /* 0x0000000000007918 */ /* 0x000fc60000000000 */
[----:B------:R-:W0:Y:S01]  /*06f0*/  LDS.128 R16, [R38] ;  /* 0x0000000026107984 */ /* 0x000e220000000c00 */
[----:B------:R-:W-:Y:S06]  /*0700*/  BAR.SYNC.DEFER_BLOCKING 0x0 ;  /* 0x0000000000007b1d */ /* 0x000fec0000010000 */
[----:B------:R-:W2:Y:S01]  /*0710*/  LDG.E.128 R40, desc[UR16][R40.64] ;  /* 0x0000001028287981 */ /* 0x000ea2000c1e1d00 */
[----:B------:R-:W-:-:S03]  /*0720*/  IMAD.WIDE.U32 R2, R28, 0x10, R20 ;  /* 0x000000101c027825 */ /* 0x000fc600078e0014 */
[----:B--2---:R2:W-:Y:S01]  /*0730*/  STS.128 [R38], R40 ;  /* 0x0000002826007388 */ /* 0x0045e20000000c00 */
[----:B------:R-:W-:-:S03]  /*0740*/  NOP ;  /* 0x0000000000007918 */ /* 0x000fc60000000000 */
[----:B------:R-:W-:Y:S01]  /*0750*/  LDS.128 R4, [R38] ;  /* 0x0000000026047984 */ /* 0x000fe20000000c00 */
[----:B------:R-:W-:Y:S06]  /*0760*/  BAR.SYNC.DEFER_BLOCKING 0x0 ;  /* 0x0000000000007b1d */ /* 0x000fec0000010000 */
[----:B------:R-:W3:Y:S01]  /*0770*/  LDG.E.128 R44, desc[UR16][R2.64] ;  /* 0x00000010022c7981 */ /* 0x000ee2000c1e1d00 */
[C---:B0-----:R-:W-:Y:S01]  /*0780*/  PRMT R59, R16.reuse, 0x7632, R59 ;  /* 0x00007632103b7816 */ /* 0x041fe2000000003b */
[----:B-1----:R-:W-:Y:S01]  /*0790*/  UISETP.GE.AND UP0, UPT, UR7, 0x1, UPT ;  /* 0x000000010700788c */ /* 0x002fe2000bf06270 */
[----:B------:R-:W-:-:S02]  /*07a0*/  SHF.L.U32 R16, R16, 0x10, RZ ;  /* 0x0000001010107819 */ /* 0x000fc400000006ff */
[----:B--2---:R-:W-:Y:S02]  /*07b0*/  CS2R R42, SRZ ;  /* 0x00000000002a7805 */ /* 0x004fe4000001ff00 */
[----:B------:R-:W-:Y:S02]  /*07c0*/  SHF.L.U32 R59, R59, 0x10, RZ ;  /* 0x000000103b3b7819 */ /* 0x000fe400000006ff */
[----:B------:R-:W-:Y:S02]  /*07d0*/  CS2R R40, SRZ ;  /* 0x0000000000287805 */ /* 0x000fe4000001ff00 */
[C---:B------:R-:W-:Y:S01]  /*07e0*/  PRMT R61, R17.reuse, 0x7632, R61 ;  /* 0x00007632113d7816 */ /* 0x040fe2000000003d */
[----:B------:R-:W-:Y:S01]  /*07f0*/  UIADD3 UR9, UPT, UPT, UR8, -0x1, URZ ;  /* 0xffffffff08097890 */ /* 0x000fe2000fffe0ff */
[----:B------:R-:W-:Y:S02]  /*0800*/  SHF.L.U32 R17, R17, 0x10, RZ ;  /* 0x0000001011117819 */ /* 0x000fe400000006ff */
        /* <DEDUP_REMOVED lines=8> */
[----:B---3--:R0:W-:Y:S01]  /*0890*/  STS.128 [R38], R44 ;  /* 0x0000002c26007388 */ /* 0x0081e20000000c00 */
[----:B------:R-:W-:-:S03]  /*08a0*/  NOP ;  /* 0x0000000000007918 */ /* 0x000fc60000000000 */
[----:B------:R-:W1:Y:S01]  /*08b0*/  LDS.128 R8, [R38] ;  /* 0x0000000026087984 */ /* 0x000e620000000c00 */
[----:B0-----:R-:W-:Y:S01]  /*08c0*/  HFMA2 R46, -RZ, RZ, 0, 0 ;  /* 0x00000000ff2e7431 */ /* 0x001fe200000001ff */
[----:B------:R-:W-:Y:S02]  /*08d0*/  CS2R R44, SRZ ;  /* 0x00000000002c7805 */ /* 0x000fe4000001ff00 */
[C---:B-1----:R-:W-:Y:S02]  /*08e0*/  PRMT R60, R8.reuse, 0x7632, R60 ;  /* 0x00007632083c7816 */ /* 0x042fe4000000003c */
        /* <DEDUP_REMOVED lines=15> */
[C---:B------:R-:W-:Y:S01]  /*09e0*/  FFMA.FTZ R2, R62.reuse, R61, R31 ;  /* 0x0000003d3e027223 */ /* 0x040fe2000001001f */
[----:B------:R-:W-:Y:S01]  /*09f0*/  SHF.L.U32 R58, R11, 0x10, RZ ;  /* 0x000000100b3a7819 */ /* 0x000fe200000006ff */
[-C--:B------:R-:W-:Y:S01]  /*0a00*/  FMUL.FTZ R53, R55, R37.reuse ;  /* 0x0000002537357220 */ /* 0x080fe20000410000 */
[----:B------:R-:W-:Y:S01]  /*0a10*/  SHF.L.U32 R65, R65, 0x10, RZ ;  /* 0x0000001041417819 */ /* 0x000fe200000006ff */
        /* <DEDUP_REMOVED lines=19> */
[----:B------:R-:W-:Y:S01]  /*0b50*/  PRMT R11, R6, 0x7632, R11 ;  /* 0x00007632060b7816 */ /* 0x000fe2000000000b */
[--C-:B------:R-:W-:Y:S01]  /*0b60*/  FADD.FTZ R75, R10, R35.reuse ;  /* 0x000000230a4b7221 */ /* 0x100fe20000010000 */
[----:B------:R-:W-:Y:S01]  /*0b70*/  SHF.L.U32 R78, R6, 0x10, RZ ;  /* 0x00000010064e7819 */ /* 0x000fe200000006ff */
[----:B------:R-:W-:Y:S01]  /*0b80*/  UIMAD UR5, UR5, UR7, URZ ;  /* 0x00000007050572a4 */ /* 0x000fe2000f8e02ff */
[C---:B------:R-:W-:Y:S01]  /*0b90*/  PRMT R80, R7.reuse, 0x7632, R80 ;  /* 0x0000763207507816 */ /* 0x040fe20000000050 */
[--C-:B------:R-:W-:Y:S01]  /*0ba0*/  FADD.FTZ R76, R76, R35.reuse ;  /* 0x000000234c4c7221 */ /* 0x100fe20000010000 */
[----:B------:R-:W-:Y:S01]  /*0bb0*/  SHF.L.U32 R86, R7, 0x10, RZ ;  /* 0x0000001007567819 */ /* 0x000fe200000006ff */
[----:B------:R-:W2:Y:S01]  /*0bc0*/  LDC.64 R4, c[0x0][0x3e0] ;  /* 0x0000f800ff047b82 */ /* 0x000ea20000000a00 */
[----:B------:R-:W-:Y:S01]  /*0bd0*/  SHF.L.U32 R2, R2, 0x10, RZ ;  /* 0x0000001002027819 */ /* 0x000fe200000006ff */
[--C-:B------:R-:W-:Y:S01]  /*0be0*/  FADD.FTZ R77, R78, R35.reuse ;  /* 0x000000234e4d7221 */ /* 0x100fe20000010000 */
[----:B------:R-:W-:Y:S01]  /*0bf0*/  SHF.L.U32 R82, R3, 0x10, RZ ;  /* 0x0000001003527819 */ /* 0x000fe200000006ff */
[--C-:B------:R-:W-:Y:S01]  /*0c00*/  FADD.FTZ R78, R86, R35.reuse ;  /* 0x00000023564e7221 */ /* 0x100fe20000010000 */
[----:B------:R-:W-:Y:S01]  /*0c10*/  SHF.L.U32 R84, R11, 0x10, RZ ;  /* 0x000000100b547819 */ /* 0x000fe200000006ff */
[----:B------:R-:W-:Y:S01]  /*0c20*/  USHF.L.U32 UR6, UR8, 0xa, URZ ;  /* 0x0000000a08067899 */ /* 0x000fe200080006ff */
[----:B------:R-:W-:Y:S01]  /*0c30*/  SHF.L.U32 R10, R80, 0x10, RZ ;  /* 0x00000010500a7819 */ /* 0x000fe200000006ff */
[----:B------:R-:W3:Y:S01]  /*0c40*/  LDC.64 R6, c[0x0][0x3c0] ;  /* 0x0000f000ff067b82 */ /* 0x000ee20000000a00 */
[----:B0-----:R-:W-:Y:S01]  /*0c50*/  ISETP.LE.AND P0, PT, R8, UR8, PT ;  /* 0x0000000808007c0c */ /* 0x001fe2000bf03270 */
[--C-:B------:R-:W-:Y:S01]  /*0c60*/  FADD.FTZ R80, R2, R35.reuse ;  /* 0x0000002302507221 */ /* 0x100fe20000010000 */
[--C-:B------:R-:W-:Y:S01]  /*0c70*/  FADD.FTZ R82, R82, R35.reuse ;  /* 0x0000002352527221 */ /* 0x100fe20000010000 */
[--C-:B------:R-:W-:Y:S01]  /*0c80*/  FADD.FTZ R84, R84, R35.reuse ;  /* 0x0000002354547221 */ /* 0x100fe20000010000 */
[----:B------:R-:W-:Y:S01]  /*0c90*/  FADD.FTZ R83, R10, R35 ;  /* 0x000000230a537221 */ /* 0x000fe20000010000 */
[----:B------:R-:W-:Y:S01]  /*0ca0*/  IADD3 R67, PT, PT, R15, 0xcd8, RZ ;  /* 0x00000cd80f437810 */ /* 0x000fe20007ffe0ff */
[----:B------:R-:W-:Y:S01]  /*0cb0*/  FMUL.FTZ R85, R75, R16 ;  /* 0x000000104b557220 */ /* 0x000fe20000410000 */
[----:B------:R-:W0:Y:S01]  /*0cc0*/  LDC.64 R8, c[0x0][0x3a8] ;  /* 0x0000ea00ff087b82 */ /* 0x000e220000000a00 */
        /* <DEDUP_REMOVED lines=15> */
[----:B------:R-:W-:Y:S01]  /*0dc0*/  UIADD3 UR10, UPT, UPT, -UR7, URZ, URZ ;  /* 0x000000ff070a7290 */ /* 0x000fe2000fffe1ff */
[----:B--2---:R-:W-:Y:S01]  /*0dd0*/  SHF.L.U64.HI R5, R4, 0x2, R5 ;  /* 0x0000000204057819 */ /* 0x004fe20000010205 */
[----:B------:R-:W2:Y:S01]  /*0de0*/  LDCU UR11, c[0x0][0x394] ;  /* 0x00007280ff0b77ac */ /* 0x000ea20008000800 */
[----:B---3--:R-:W-:-:S02]  /*0df0*/  SHF.L.U64.HI R7, R6, 0x2, R7 ;  /* 0x0000000206077819 */ /* 0x008fc40000010207 */
[----:B------:R-:W-:Y:S01]  /*0e00*/  ISETP.EQ.AND P0, PT, R28, RZ, !P0 ;  /* 0x000000ff1c00720c */ /* 0x000fe20004702270 */
[----:B------:R-:W-:Y:S01]  /*0e10*/  ULOP3.LUT UR6, UR6, 0x400, URZ, 0xc0, !UPT ;  /* 0x0000040006067892 */ /* 0x000fe2000f8ec0ff */
[----:B------:R-:W-:Y:S02]  /*0e20*/  MOV R89, UR4 ;  /* 0x0000000400597c02 */ /* 0x000fe40008000f00 */
[----:B0-----:R-:W-:Y:S02]  /*0e30*/  SHF.L.U64.HI R9, R8, 0x2, R9 ;  /* 0x0000000208097819 */ /* 0x001fe40000010209 */
[----:B-12---:R-:W-:-:S07]  /*0e40*/  MOV R91, UR5 ;  /* 0x00000005005b7c02 */ /* 0x006fce0008000f00 */
.L_x_8995:
        /* <DEDUP_REMOVED lines=8> */
[----:B------:R-:W3:Y:S01]  /*0ed0*/  LDG.E R98, desc[UR16][R2.64] ;  /* 0x0000001002627981 */ /* 0x000ee2000c1e1900 */
[----:B------:R-:W-:-:S04]  /*0ee0*/  ISETP.NE.AND P2, PT, R28, RZ, PT ;  /* 0x000000ff1c00720c */ /* 0x000fc80003f45270 */
[----:B------:R-:W-:-:S04]  /*0ef0*/  SEL R96, R89, R14, !P2 ;  /* 0x0000000e59607207 */ /* 0x000fc80005000000 */
[----:B------:R-:W-:Y:S02]  /*0f00*/  LEA R109, R96, R15, 0x2 ;  /* 0x0000000f606d7211 */ /* 0x000fe400078e10ff */
[----:B------:R-:W-:Y:S01]  /*0f10*/  ISETP.NE.AND P1, PT, R28, 0x1f, PT ;  /* 0x0000001f1c00780c */ /* 0x000fe20003f25270 */
        /* <DEDUP_REMOVED lines=10> */
[----:B------:R-:W-:-:S03]  /*0fc0*/  FMUL.FTZ R97, R83, R97 ;  /* 0x0000006153617220 */ /* 0x000fc60000410000 */
[----:B------:R-:W1:Y:S04]  /*0fd0*/  MUFU.EX2 R100, R100 ;  /* 0x0000006400647308 */ /* 0x000e680000000800 */
[----:B------:R-:W2:Y:S04]  /*0fe0*/  MUFU.EX2 R105, R105 ;  /* 0x0000006900697308 */ /* 0x000ea80000000800 */
[----:B------:R-:W4:Y:S04]  /*0ff0*/  MUFU.EX2 R103, R103 ;  /* 0x0000006700677308 */ /* 0x000f280000000800 */
[----:B------:R-:W1:Y:S04]  /*1000*/  MUFU.EX2 R108, R108 ;  /* 0x0000006c006c7308 */ /* 0x000e680000000800 */
[----:B------:R-:W1:Y:S04]  /*1010*/  MUFU.EX2 R96, R96 ;  /* 0x0000006000607308 */ /* 0x000e680000000800 */
[----:B------:R-:W1:Y:S04]  /*1020*/  MUFU.EX2 R99, R99 ;  /* 0x0000006300637308 */ /* 0x000e680000000800 */
[----:B------:R-:W1:Y:S01]  /*1030*/  MUFU.EX2 R97, R97 ;  /* 0x0000006100617308 */ /* 0x000e620000000800 */
[----:B0-----:R0:W-:Y:S01]  /*1040*/  STS [R109+0x458], R110 ;  /* 0x0004586e6d007388 */ /* 0x0011e20000000800 */
[----:B---3--:R-:W-:-:S04]  /*1050*/  FMUL.FTZ R11, R98, R11 ;  /* 0x0000000b620b7220 */ /* 0x008fc80000410000 */
[-C--:B------:R-:W-:Y:S01]  /*1060*/  FMUL.FTZ R101, R0, R11.reuse ;  /* 0x0000000b00657220 */ /* 0x080fe20000410000 */
[-C--:B------:R-:W-:Y:S01]  /*1070*/  FMUL.FTZ R104, R60, R11.reuse ;  /* 0x0000000b3c687220 */ /* 0x080fe20000410000 */
[-C--:B------:R-:W-:Y:S01]  /*1080*/  FMUL.FTZ R116, R50, R11.reuse ;  /* 0x0000000b32747220 */ /* 0x080fe20000410000 */
[-C--:B------:R-:W-:Y:S01]  /*1090*/  FMUL.FTZ R111, R55, R11.reuse ;  /* 0x0000000b376f7220 */ /* 0x080fe20000410000 */
[-C--:B------:R-:W-:Y:S01]  /*10a0*/  FMUL.FTZ R106, R66, R11.reuse ;  /* 0x0000000b426a7220 */ /* 0x080fe20000410000 */
[-C--:B0-----:R-:W-:Y:S01]  /*10b0*/  FMUL.FTZ R109, R62, R11.reuse ;  /* 0x0000000b3e6d7220 */ /* 0x081fe20000410000 */
[-C--:B------:R-:W-:Y:S01]  /*10c0*/  FMUL.FTZ R102, R58, R11.reuse ;  /* 0x0000000b3a667220 */ /* 0x080fe20000410000 */
[----:B------:R-:W-:Y:S01]  /*10d0*/  FMUL.FTZ R113, R65, R11 ;  /* 0x0000000b41717220 */ /* 0x000fe20000410000 */
[----:B------:R-:W-:Y:S06]  /*10e0*/  BAR.SYNC.DEFER_BLOCKING 0x0 ;  /* 0x0000000000007b1d */ /* 0x000fec0000010000 */
[----:B-12-4-:R-:W-:Y:S05]  /*10f0*/  @P1 BRA `(.L_x_8991) ;  /* 0x0000000000141947 */ /* 0x016fea0003800000 */
[----:B------:R-:W-:Y:S01]  /*1100*/  UISETP.NE.AND UP0, UPT, UR8, UR11, UPT ;  /* 0x0000000b0800728c */ /* 0x000fe2000bf05270 */
[----:B------:R-:W-:-:S08]  /*1110*/  HFMA2 R98, -RZ, RZ, 1.875, 0 ;  /* 0x3f800000ff627431 */ /* 0x000fd000000001ff */
[----:B------:R-:W-:Y:S05]  /*1120*/  BRA.U !UP0, `(.L_x_8992) ;  /* 0x00000001080c7547 */ /* 0x000fea000b800000 */
[----:B------:R2:W3:Y:S01]  /*1130*/  LDS R98, [R74+UR6+0x458] ;  /* 0x000458064a627984 */ /* 0x0004e20008000800 */
[----:B------:R-:W-:Y:S05]  /*1140*/  BRA `(.L_x_8992) ;  /* 0x0000000000047947 */ /* 0x000fea0003800000 */
.L_x_8991:
[----:B------:R0:W1:Y:S02]  /*1150*/  LDS R98, [R79+0xc5c] ;  /* 0x000c5c004f627984 */ /* 0x0000640000000800 */
.L_x_8992:
[----:B------:R-:W-:Y:S05]  /*1160*/  BSYNC.RECONVERGENT B0 ;  /* 0x0000000000007941 */ /* 0x000fea0003800200 */
.L_x_8990:
        /* <DEDUP_REMOVED lines=15> */
[----:B----4-:R-:W-:-:S02]  /*1260*/  FMUL.FTZ R2, R110, R100 ;  /* 0x000000646e027220 */ /* 0x010fc40000410000 */
[C---:B------:R-:W-:Y:S01]  /*1270*/  FMUL.FTZ R10, R108.reuse, R117 ;  /* 0x000000756c0a7220 */ /* 0x040fe20000410000 */
[----:B------:R-:W-:Y:S01]  /*1280*/  FFMA.FTZ R11, R108, R11, R109 ;  /* 0x0000000b6c0b7223 */ /* 0x000fe2000001006d */
[----:B------:R-:W-:Y:S02]  /*1290*/  FMUL.FTZ R2, R105, R2 ;  /* 0x0000000269027220 */ /* 0x000fe40000410000 */
        /* <DEDUP_REMOVED lines=8> */
[C---:B------:R-:W-:Y:S01]  /*1320*/  FFMA.FTZ R10, R103.reuse, R10, R92 ;  /* 0x0000000a670a7223 */ /* 0x040fe2000001005c */
[----:B------:R-:W-:Y:S02]  /*1330*/  FMUL.FTZ R11, R103, R2 ;  /* 0x00000002670b7220 */ /* 0x000fe40000410000 */
[----:B------:R-:W1:Y:S01]  /*1340*/  SHFL.DOWN PT, R112, R123, 0x1, 0x1f ;  /* 0x08201f007b707f89 */ /* 0x000e6200000e0000 */
[C---:B------:R-:W-:Y:S01]  /*1350*/  FFMA.FTZ R10, R108.reuse, R10, R87 ;  /* 0x0000000a6c0a7223 */ /* 0x040fe20000010057 */
[----:B------:R-:W-:Y:S02]  /*1360*/  FMUL.FTZ R11, R108, R11 ;  /* 0x0000000b6c0b7220 */ /* 0x000fe40000410000 */
[----:B------:R-:W3:Y:S01]  /*1370*/  SHFL.DOWN PT, R114, R124, 0x1, 0x1f ;  /* 0x08201f007c727f89 */ /* 0x000ee200000e0000 */
[C---:B------:R-:W-:Y:S01]  /*1380*/  FFMA.FTZ R10, R96.reuse, R10, R93 ;  /* 0x0000000a600a7223 */ /* 0x040fe2000001005d */
[----:B------:R-:W-:-:S03]  /*1390*/  FMUL.FTZ R2, R96, R11 ;  /* 0x0000000b60027220 */ /* 0x000fc60000410000 */
[C---:B------:R-:W-:Y:S01]  /*13a0*/  FFMA.FTZ R3, R99.reuse, R10, R88 ;  /* 0x0000000a63037223 */ /* 0x040fe20000010058 */
[----:B------:R-:W-:-:S03]  /*13b0*/  FMUL.FTZ R2, R99, R2 ;  /* 0x0000000263027220 */ /* 0x000fc60000410000 */
[C---:B------:R-:W-:Y:S01]  /*13c0*/  FFMA.FTZ R3, R97.reuse, R3, R94 ;  /* 0x0000000361037223 */ /* 0x040fe2000001005e */
[----:B------:R-:W-:-:S04]  /*13d0*/  FMUL.FTZ R2, R97, R2 ;  /* 0x0000000261027220 */ /* 0x000fc80000410000 */
[----:B------:R-:W4:Y:S04]  /*13e0*/  SHFL.UP PT, R10, R3, 0x1, RZ ;  /* 0x04200000030a7989 */ /* 0x000f2800000e00ff */
[----:B------:R-:W2:Y:S01]  /*13f0*/  SHFL.UP PT, R11, R2, 0x1, RZ ;  /* 0x04200000020b7989 */ /* 0x000ea200000e00ff */
[----:B-1----:R-:W-:Y:S01]  /*1400*/  @P1 FMUL.FTZ R112, R112, R123 ;  /* 0x0000007b70701220 */ /* 0x002fe20000410000 */
[----:B---3--:R-:W-:-:S04]  /*1410*/  @P1 FFMA.FTZ R124, R123, R114, R124 ;  /* 0x000000727b7c1223 */ /* 0x008fc8000001007c */
[----:B------:R-:W-:Y:S02]  /*1420*/  @P1 MOV R123, R112 ;  /* 0x00000070007b1202 */ /* 0x000fe40000000f00 */
[----:B------:R-:W-:Y:S01]  /*1430*/  ISETP.GE.AND P1, PT, R48, 0x1, PT ;  /* 0x000000013000780c */ /* 0x000fe20003f26270 */
[----:B------:R-:W1:Y:S04]  /*1440*/  SHFL.DOWN PT, R114, R124, 0x2, 0x1f ;  /* 0x08401f007c727f89 */ /* 0x000e6800000e0000 */
[----:B------:R-:W3:Y:S01]  /*1450*/  SHFL.DOWN PT, R112, R123, 0x2, 0x1f ;  /* 0x08401f007b707f89 */ /* 0x000ee200000e0000 */
[----:B----4-:R-:W-:-:S07]  /*1460*/  FFMA.FTZ R10, R2, R10, R3 ;  /* 0x0000000a020a7223 */ /* 0x010fce0000010003 */
[----:B--2---:R-:W-:Y:S01]  /*1470*/  @P1 FMUL.FTZ R2, R2, R11 ;  /* 0x0000000b02021220 */ /* 0x004fe20000410000 */
[----:B------:R-:W-:Y:S02]  /*1480*/  FSEL R3, R3, R10, !P1 ;  /* 0x0000000a03037208 */ /* 0x000fe40004800000 */
[----:B------:R-:W-:Y:S02]  /*1490*/  ISETP.GE.AND P1, PT, R48, 0x2, PT ;  /* 0x000000023000780c */ /* 0x000fe40003f26270 */
[----:B------:R-:W-:Y:S04]  /*14a0*/  SHFL.UP PT, R11, R2, 0x2, RZ ;  /* 0x04400000020b7989 */ /* 0x000fe800000e00ff */
[----:B------:R-:W2:Y:S01]  /*14b0*/  SHFL.UP PT, R10, R3, 0x2, RZ ;  /* 0x04400000030a7989 */ /* 0x000ea200000e00ff */
[C---:B-1----:R-:W-:Y:S01]  /*14c0*/  @!P3 FFMA.FTZ R124, R123.reuse, R114, R124 ;  /* 0x000000727b7cb223 */ /* 0x042fe2000001007c */
[----:B---3--:R-:W-:-:S04]  /*14d0*/  @!P3 FMUL.FTZ R112, R123, R112 ;  /* 0x000000707b70b220 */ /* 0x008fc80000410000 */
[----:B------:R-:W1:Y:S01]  /*14e0*/  SHFL.DOWN PT, R114, R124, 0x4, 0x1f ;  /* 0x08801f007c727f89 */ /* 0x000e6200000e0000 */
[----:B------:R-:W-:Y:S02]  /*14f0*/  @!P3 MOV R123, R112 ;  /* 0x00000070007bb202 */ /* 0x000fe40000000f00 */
[----:B------:R-:W-:-:S03]  /*1500*/  ISETP.GT.U32.AND P3, PT, R81, 0x1b, PT ;  /* 0x0000001b5100780c */ /* 0x000fc60003f64070 */
[----:B------:R-:W3:Y:S01]  /*1510*/  SHFL.DOWN PT, R112, R123, 0x4, 0x1f ;  /* 0x08801f007b707f89 */ /* 0x000ee200000e0000 */
[C---:B--2---:R-:W-:Y:S01]  /*1520*/  FFMA.FTZ R10, R2.reuse, R10, R3 ;  /* 0x0000000a020a7223 */ /* 0x044fe20000010003 */
[----:B------:R-:W-:Y:S01]  /*1530*/  @P1 FMUL.FTZ R2, R2, R11 ;  /* 0x0000000b02021220 */ /* 0x000fe20000410000 */
[----:B------:R-:W-:-:S03]  /*1540*/  MOV R11, RZ ;  /* 0x000000ff000b7202 */ /* 0x000fc60000000f00 */
[----:B------:R-:W-:Y:S01]  /*1550*/  FSEL R3, R3, R10, !P1 ;  /* 0x0000000a03037208 */ /* 0x000fe20004800000 */
[----:B------:R-:W-:Y:S03]  /*1560*/  SHFL.UP PT, R117, R2, 0x4, RZ ;  /* 0x0480000002757989 */ /* 0x000fe600000e00ff */
[C---:B-1----:R-:W-:Y:S01]  /*1570*/  @!P3 FFMA.FTZ R124, R123.reuse, R114, R124 ;  /* 0x000000727b7cb223 */ /* 0x042fe2000001007c */
[----:B------:R-:W-:Y:S01]  /*1580*/  ISETP.GE.AND P1, PT, R48, 0x4, PT ;  /* 0x000000043000780c */ /* 0x000fe20003f26270 */
[----:B------:R-:W1:Y:S04]  /*1590*/  SHFL.UP PT, R10, R3, 0x4, RZ ;  /* 0x04800000030a7989 */ /* 0x000e6800000e00ff */
[----:B------:R-:W2:Y:S01]  /*15a0*/  SHFL.DOWN PT, R118, R124, 0x8, 0x1f ;  /* 0x09001f007c767f89 */ /* 0x000ea200000e0000 */
[----:B---3--:R-:W-:-:S05]  /*15b0*/  @!P3 FMUL.FTZ R112, R123, R112 ;  /* 0x000000707b70b220 */ /* 0x008fca0000410000 */
[----:B------:R-:W-:Y:S02]  /*15c0*/  @!P3 MOV R123, R112 ;  /* 0x00000070007bb202 */ /* 0x000fe40000000f00 */
[----:B------:R-:W-:-:S03]  /*15d0*/  ISETP.GT.U32.AND P3, PT, R81, 0x17, PT ;  /* 0x000000175100780c */ /* 0x000fc60003f64070 */
[----:B------:R-:W3:Y:S01]  /*15e0*/  SHFL.DOWN PT, R114, R123, 0x8, 0x1f ;  /* 0x09001f007b727f89 */ /* 0x000ee200000e0000 */
[C---:B-1----:R-:W-:Y:S01]  /*15f0*/  FFMA.FTZ R10, R2.reuse, R10, R3 ;  /* 0x0000000a020a7223 */ /* 0x042fe20000010003 */
[----:B------:R-:W-:-:S08]  /*1600*/  @P1 FMUL.FTZ R2, R2, R117 ;  /* 0x0000007502021220 */ /* 0x000fd00000410000 */
[----:B--2---:R-:W-:Y:S01]  /*1610*/  @!P3 FFMA.FTZ R124, R123, R118, R124 ;  /* 0x000000767b7cb223 */ /* 0x004fe2000001007c */
[----:B------:R-:W-:Y:S01]  /*1620*/  FSEL R3, R3, R10, !P1 ;  /* 0x0000000a03037208 */ /* 0x000fe20004800000 */
[----:B------:R-:W-:Y:S01]  /*1630*/  HFMA2 R10, -RZ, RZ, 1.875, 0 ;  /* 0x3f800000ff0a7431 */ /* 0x000fe200000001ff */
[----:B------:R-:W-:Y:S01]  /*1640*/  SHFL.UP PT, R117, R2, 0x8, RZ ;  /* 0x0500000002757989 */ /* 0x000fe200000e00ff */
[----:B------:R-:W-:-:S03]  /*1650*/  ISETP.GE.AND P1, PT, R48, 0x8, PT ;  /* 0x000000083000780c */ /* 0x000fc60003f26270 */
[----:B------:R-:W1:Y:S04]  /*1660*/  SHFL.UP PT, R112, R3, 0x8, RZ ;  /* 0x0500000003707989 */ /* 0x000e6800000e00ff */
[----:B------:R-:W-:Y:S01]  /*1670*/  @P0 LDS.64 R10, [R67] ;  /* 0x00000000430a0984 */ /* 0x000fe20000000a00 */
[----:B---3--:R-:W-:-:S03]  /*1680*/  @!P3 FMUL.FTZ R114, R123, R114 ;  /* 0x000000727b72b220 */ /* 0x008fc60000410000 */
[----:B------:R-:W2:Y:S02]  /*1690*/  SHFL.DOWN PT, R120, R124, 0x10, 0x1f ;  /* 0x0a001f007c787f89 */ /* 0x000ea400000e0000 */
[----:B------:R-:W-:Y:S02]  /*16a0*/  @!P3 MOV R123, R114 ;  /* 0x00000072007bb202 */ /* 0x000fe40000000f00 */
[----:B------:R-:W-:-:S03]  /*16b0*/  ISETP.GT.U32.AND P3, PT, R81, 0xf, PT ;  /* 0x0000000f5100780c */ /* 0x000fc60003f64070 */
[----:B------:R-:W3:Y:S01]  /*16c0*/  SHFL.DOWN PT, R114, R123, 0x10, 0x1f ;  /* 0x0a001f007b727f89 */ /* 0x000ee200000e0000 */
[C---:B-1----:R-:W-:Y:S01]  /*16d0*/  FFMA.FTZ R112, R2.reuse, R112, R3 ;  /* 0x0000007002707223 */ /* 0x042fe20000010003 */
[----:B------:R-:W-:-:S04]  /*16e0*/  @P1 FMUL.FTZ R2, R2, R117 ;  /* 0x0000007502021220 */ /* 0x000fc80000410000 */
[----:B------:R-:W-:Y:S01]  /*16f0*/  FSEL R3, R3, R112, !P1 ;  /* 0x0000007003037208 */ /* 0x000fe20004800000 */
[----:B------:R-:W-:Y:S01]  /*1700*/  SHFL.UP PT, R119, R2, 0x10, RZ ;  /* 0x0600000002777989 */ /* 0x000fe200000e00ff */
[----:B------:R-:W-:Y:S02]  /*1710*/  ISETP.GE.AND P1, PT, R48, 0x10, PT ;  /* 0x000000103000780c */ /* 0x000fe40003f26270 */
[C---:B--2---:R-:W-:Y:S01]  /*1720*/  @!P3 FFMA.FTZ R124, R123.reuse, R120, R124 ;  /* 0x000000787b7cb223 */ /* 0x044fe2000001007c */
[----:B------:R-:W1:Y:S01]  /*1730*/  SHFL.UP PT, R118, R3, 0x10, RZ ;  /* 0x0600000003767989 */ /* 0x000e6200000e00ff */
[----:B---3--:R-:W-:-:S03]  /*1740*/  @!P3 FMUL.FTZ R112, R123, R114 ;  /* 0x000000727b70b220 */ /* 0x008fc60000410000 */
[----:B------:R-:W-:Y:S02]  /*1750*/  SHFL.DOWN PT, R114, R124, 0x1, 0x1f ;  /* 0x08201f007c727f89 */ /* 0x000fe400000e0000 */
[----:B------:R-:W-:Y:S02]  /*1760*/  @!P3 MOV R123, R112 ;  /* 0x00000070007bb202 */ /* 0x000fe40000000f00 */
[----:B------:R-:W-:Y:S01]  /*1770*/  SHFL.IDX PT, R112, R11, RZ, 0x1f ;  /* 0x00001fff0b707589 */ /* 0x000fe200000e0000 */
[----:B------:R-:W-:-:S03]  /*1780*/  ISETP.NE.AND P3, PT, R28, 0x1f, PT ;  /* 0x0000001f1c00780c */ /* 0x000fc60003f65270 */
[----:B------:R-:W2:Y:S04]  /*1790*/  SHFL.DOWN PT, R117, R123, 0x1, 0x1f ;  /* 0x08201f007b757f89 */ /* 0x000ea800000e0000 */
[----:B------:R-:W3:Y:S01]  /*17a0*/  SHFL.IDX PT, R123, R123, RZ, 0x1f ;  /* 0x00001fff7b7b7589 */ /* 0x000ee200000e0000 */
[C---:B-1----:R-:W-:Y:S01]  /*17b0*/  FFMA.FTZ R118, R2.reuse, R118, R3 ;  /* 0x0000007602767223 */ /* 0x042fe20000010003 */
[----:B------:R-:W-:-:S04]  /*17c0*/  @P1 FMUL.FTZ R2, R2, R119 ;  /* 0x0000007702021220 */ /* 0x000fc80000410000 */
[----:B------:R-:W-:Y:S02]  /*17d0*/  FSEL R118, R3, R118, !P1 ;  /* 0x0000007603767208 */ /* 0x000fe40004800000 */
[----:B------:R-:W-:Y:S01]  /*17e0*/  SHFL.UP PT, R2, R2, 0x1, RZ ;  /* 0x0420000002027989 */ /* 0x000fe200000e00ff */
[----:B------:R-:W-:-:S03]  /*17f0*/  ISETP.GT.AND P1, PT, R48, 0x1e, PT ;  /* 0x0000001e3000780c */ /* 0x000fc60003f24270 */
[----:B------:R1:W-:Y:S01]  /*1800*/  SHFL.UP PT, R119, R118, 0x1, RZ ;  /* 0x0420000076777989 */ /* 0x0003e200000e00ff */
[----:B--2---:R-:W-:Y:S01]  /*1810*/  @P3 FFMA.FTZ R112, R117, R112, R114 ;  /* 0x0000007075703223 */ /* 0x004fe20000010072 */
[----:B------:R-:W-:-:S03]  /*1820*/  ISETP.NE.AND P3, PT, R28, RZ, PT ;  /* 0x000000ff1c00720c */ /* 0x000fc60003f65270 */
[----:B------:R-:W-:Y:S01]  /*1830*/  FFMA.FTZ R98, R112, R98, R113 ;  /* 0x0000006270627223 */ /* 0x000fe20000010071 */
[----:B---3--:R-:W-:-:S03]  /*1840*/  FMUL.FTZ R10, R123, R10 ;  /* 0x0000000a7b0a7220 */ /* 0x008fc60000410000 */
[----:B------:R-:W-:-:S04]  /*1850*/  FFMA.FTZ R102, R97, R98, R102 ;  /* 0x0000006261667223 */ /* 0x000fc80000010066 */
[----:B------:R-:W-:-:S04]  /*1860*/  FFMA.FTZ R106, R99, R102, R106 ;  /* 0x00000066636a7223 */ /* 0x000fc8000001006a */
[----:B------:R-:W-:-:S04]  /*1870*/  FFMA.FTZ R114, R96, R106, R111 ;  /* 0x0000006a60727223 */ /* 0x000fc8000001006f */
[-C--:B------:R-:W-:Y:S01]  /*1880*/  FFMA.FTZ R112, R108, R114.reuse, R109 ;  /* 0x000000726c707223 */ /* 0x080fe2000001006d */
[----:B------:R-:W-:-:S03]  /*1890*/  FMUL.FTZ R122, R77, R114 ;  /* 0x000000724d7a7220 */ /* 0x000fc60000410000 */
[----:B------:R-:W-:Y:S01]  /*18a0*/  FFMA.FTZ R116, R103, R112, R116 ;  /* 0x0000007067747223 */ /* 0x000fe20000010074 */
[----:B------:R-:W-:-:S03]  /*18b0*/  FADD.FTZ R53, R122, R53 ;  /* 0x000000357a357221 */ /* 0x000fc60000010000 */
[-C--:B------:R-:W-:Y:S01]  /*18c0*/  FFMA.FTZ R104, R105, R116.reuse, R104 ;  /* 0x0000007469687223 */ /* 0x080fe20000010068 */
[----:B------:R-:W-:-:S03]  /*18d0*/  FMUL.FTZ R120, R76, R116 ;  /* 0x000000744c787220 */ /* 0x000fc60000410000 */
[----:B-1----:R-:W-:Y:S01]  /*18e0*/  FMUL.FTZ R118, R80, R104 ;  /* 0x0000006850767220 */ /* 0x002fe20000410000 */
[----:B------:R-:W-:-:S03]  /*18f0*/  FADD.FTZ R51, R120, R51 ;  /* 0x0000003378337221 */ /* 0x000fc60000010000 */
[----:B------:R-:W-:Y:S01]  /*1900*/  FADD.FTZ R47, R118, R47 ;  /* 0x0000002f762f7221 */ /* 0x000fe20000010000 */
[----:B-----5:R1:W2:Y:S02]  /*1910*/  SHFL.IDX PT, R3, R115, RZ, 0x1f ;  /* 0x00001fff73037589 */ /* 0x0202a400000e0000 */
[----:B-1----:R-:W-:-:S04]  /*1920*/  FMUL.FTZ R115, R84, R106 ;  /* 0x0000006a54737220 */ /* 0x002fc80000410000 */
[----:B------:R-:W-:Y:S01]  /*1930*/  FADD.FTZ R54, R115, R54 ;  /* 0x0000003673367221 */ /* 0x000fe20000010000 */
[----:B--2---:R-:W-:Y:S01]  /*1940*/  @P2 FFMA.FTZ R3, R2, R3, R119 ;  /* 0x0000000302032223 */ /* 0x004fe20000010077 */
[----:B------:R-:W-:-:S03]  /*1950*/  ISETP.GT.AND P2, PT, R48, 0x1b, PT ;  /* 0x0000001b3000780c */ /* 0x000fc60003f44270 */
[----:B------:R-:W-:-:S04]  /*1960*/  FFMA.FTZ R109, R110, R3, R85 ;  /* 0x000000036e6d7223 */ /* 0x000fc80000010055 */
[-C--:B------:R-:W-:Y:S01]  /*1970*/  FFMA.FTZ R111, R100, R109.reuse, R90 ;  /* 0x0000006d646f7223 */ /* 0x080fe2000001005a */
[----:B------:R-:W-:Y:S01]  /*1980*/  FFMA.FTZ R3, R0, R109, RZ ;  /* 0x0000006d00037223 */ /* 0x000fe200000100ff */
        /* <DEDUP_REMOVED lines=23> */
[----:B------:R-:W-:Y:S01]  /*1b00*/  FFMA.FTZ R96, R97, R99, R94 ;  /* 0x0000006361607223 */ /* 0x000fe2000001005e */
[----:B------:R-:W-:Y:S01]  /*1b10*/  FFMA.FTZ R108, R122, R105, R117 ;  /* 0x000000697a6c7223 */ /* 0x000fe20000010075 */
[----:B------:R-:W-:Y:S01]  /*1b20*/  FMUL.FTZ R117, R78, R102 ;  /* 0x000000664e757220 */ /* 0x000fe20000410000 */
[----:B------:R-:W-:Y:S01]  /*1b30*/  FADD.FTZ R97, -R88, R99 ;  /* 0x0000006358617221 */ /* 0x000fe20000010100 */
[----:B------:R-:W-:Y:S01]  /*1b40*/  FFMA.FTZ R3, R58, R99, R3 ;  /* 0x000000633a037223 */ /* 0x000fe20000010003 */
[----:B------:R-:W-:Y:S01]  /*1b50*/  FFMA.FTZ R119, R115, R111, R108 ;  /* 0x0000006f73777223 */ /* 0x000fe2000001006c */
[----:B------:R-:W-:Y:S01]  /*1b60*/  FADD.FTZ R99, -R94, R96 ;  /* 0x000000605e637221 */ /* 0x000fe20000010100 */
[----:B------:R-:W-:Y:S01]  /*1b70*/  FMUL.FTZ R108, R83, R98 ;  /* 0x00000062536c7220 */ /* 0x000fe20000410000 */
[----:B------:R-:W-:Y:S01]  /*1b80*/  FFMA.FTZ R96, R65, R96, R3 ;  /* 0x0000006041607223 */ /* 0x000fe20000010003 */
[----:B------:R-:W-:Y:S01]  /*1b90*/  FFMA.FTZ R119, R117, R97, R119 ;  /* 0x0000006175777223 */ /* 0x000fe20000010077 */
[C---:B------:R-:W-:Y:S01]  /*1ba0*/  FMUL.FTZ R115, R95.reuse, R112 ;  /* 0x000000705f737220 */ /* 0x040fe20000410000 */
[C---:B------:R-:W-:Y:S01]  /*1bb0*/  FADD.FTZ R57, R108.reuse, R57 ;  /* 0x000000396c397221 */ /* 0x040fe20000010000 */
[C---:B------:R-:W-:Y:S01]  /*1bc0*/  FMUL.FTZ R122, R95.reuse, R114 ;  /* 0x000000725f7a7220 */ /* 0x040fe20000410000 */
[----:B------:R-:W-:Y:S01]  /*1bd0*/  FFMA.FTZ R3, R108, R99, R119 ;  /* 0x000000636c037223 */ /* 0x000fe20000010077 */
[----:B------:R-:W1:Y:S01]  /*1be0*/  SHFL.DOWN PT, R121, R96, 0x1, 0x1f ;  /* 0x08201f0060797f89 */ /* 0x000e6200000e0000 */
[----:B------:R-:W-:Y:S01]  /*1bf0*/  FMUL.FTZ R108, R95, R116 ;  /* 0x000000745f6c7220 */ /* 0x000fe20000410000 */
[----:B------:R-:W-:Y:S01]  /*1c00*/  FMUL.FTZ R105, R105, R122 ;  /* 0x0000007a69697220 */ /* 0x000fe20000410000 */
[----:B------:R-:W-:Y:S01]  /*1c10*/  FADD.FTZ R52, R103, R52 ;  /* 0x0000003467347221 */ /* 0x000fe20000010000 */
[----:B------:R-:W2:Y:S01]  /*1c20*/  SHFL.DOWN PT, R119, R3, 0x1, 0x1f ;  /* 0x08201f0003777f89 */ /* 0x000ea200000e0000 */
[----:B------:R-:W-:Y:S01]  /*1c30*/  FADD.FTZ R49, R2, R49 ;  /* 0x0000003102317221 */ /* 0x000fe20000010000 */
[----:B------:R-:W-:Y:S01]  /*1c40*/  FFMA.FTZ R114, R18, R114, R105 ;  /* 0x0000007212727223 */ /* 0x000fe20000010069 */
[----:B------:R-:W-:Y:S01]  /*1c50*/  FMUL.FTZ R2, R95, R98 ;  /* 0x000000625f027220 */ /* 0x000fe20000410000 */
[----:B------:R-:W-:-:S02]  /*1c60*/  FADD.FTZ R56, R117, R56 ;  /* 0x0000003875387221 */ /* 0x000fc40000010000 */
[----:B------:R-:W-:Y:S01]  /*1c70*/  FADD.FTZ R43, R114, R43 ;  /* 0x0000002b722b7221 */ /* 0x000fe20000010000 */
[----:B------:R-:W-:-:S04]  /*1c80*/  FMUL.FTZ R99, R99, R2 ;  /* 0x0000000263637220 */ /* 0x000fc80000410000 */
[----:B------:R-:W-:-:S04]  /*1c90*/  FFMA.FTZ R99, R64, R98, R99 ;  /* 0x0000006240637223 */ /* 0x000fc80000010063 */
[----:B------:R-:W-:Y:S01]  /*1ca0*/  FADD.FTZ R46, R99, R46 ;  /* 0x0000002e632e7221 */ /* 0x000fe20000010000 */
[----:B-1----:R-:W-:Y:S01]  /*1cb0*/  @!P1 FADD.FTZ R96, R96, R121 ;  /* 0x0000007960609221 */ /* 0x002fe20000010000 */
[----:B--2---:R-:W-:-:S04]  /*1cc0*/  @!P1 FADD.FTZ R3, R3, R119 ;  /* 0x0000007703039221 */ /* 0x004fc80000010000 */
[----:B------:R-:W1:Y:S01]  /*1cd0*/  SHFL.DOWN PT, R121, R96, 0x2, 0x1f ;  /* 0x08401f0060797f89 */ /* 0x000e6200000e0000 */
[----:B------:R-:W-:-:S03]  /*1ce0*/  ISETP.GT.AND P1, PT, R48, 0x1d, PT ;  /* 0x0000001d3000780c */ /* 0x000fc60003f24270 */
[----:B------:R-:W2:Y:S10]  /*1cf0*/  SHFL.DOWN PT, R119, R3, 0x2, 0x1f ;  /* 0x08401f0003777f89 */ /* 0x000eb400000e0000 */
[----:B-1----:R-:W-:Y:S01]  /*1d00*/  @!P1 FADD.FTZ R96, R96, R121 ;  /* 0x0000007960609221 */ /* 0x002fe20000010000 */
[----:B--2---:R-:W-:-:S04]  /*1d10*/  @!P1 FADD.FTZ R3, R3, R119 ;  /* 0x0000007703039221 */ /* 0x004fc80000010000 */
[----:B------:R-:W1:Y:S01]  /*1d20*/  SHFL.DOWN PT, R125, R96, 0x4, 0x1f ;  /* 0x08801f00607d7f89 */ /* 0x000e6200000e0000 */
[----:B------:R-:W-:-:S03]  /*1d30*/  ISETP.NE.AND P1, PT, R48, RZ, PT ;  /* 0x000000ff3000720c */ /* 0x000fc60003f25270 */
[----:B------:R-:W2:Y:S10]  /*1d40*/  SHFL.DOWN PT, R121, R3, 0x4, 0x1f ;  /* 0x08801f0003797f89 */ /* 0x000eb400000e0000 */
[----:B------:R-:W3:Y:S01]  /*1d50*/  @!P1 S2R R119, SR_CgaCtaId ;  /* 0x0000000000779919 */ /* 0x000ee20000008800 */
[----:B-1----:R-:W-:-:S02]  /*1d60*/  @!P2 FADD.FTZ R96, R96, R125 ;  /* 0x0000007d6060a221 */ /* 0x002fc40000010000 */
[----:B------:R-:W1:Y:S01]  /*1d70*/  SHFL.IDX PT, R125, R124, RZ, 0x1f ;  /* 0x00001fff7c7d7589 */ /* 0x000e6200000e0000 */
[----:B--2---:R-:W-:Y:S01]  /*1d80*/  @!P2 FADD.FTZ R3, R3, R121 ;  /* 0x000000790303a221 */ /* 0x004fe20000010000 */
[----:B------:R-:W-:Y:S02]  /*1d90*/  ISETP.GT.AND P2, PT, R48, 0x17, PT ;  /* 0x000000173000780c */ /* 0x000fe40003f44270 */
[----:B------:R-:W2:Y:S04]  /*1da0*/  SHFL.DOWN PT, R121, R96, 0x8, 0x1f ;  /* 0x09001f0060797f89 */ /* 0x000ea800000e0000 */
[----:B------:R-:W4:Y:S01]  /*1db0*/  SHFL.DOWN PT, R124, R3, 0x8, 0x1f ;  /* 0x09001f00037c7f89 */ /* 0x000f2200000e0000 */
[----:B-1----:R-:W-:Y:S01]  /*1dc0*/  FFMA.FTZ R11, R123, R11, R125 ;  /* 0x0000000b7b0b7223 */ /* 0x002fe2000001007d */
[----:B------:R-:W-:-:S05]  /*1dd0*/  @!P1 MOV R125, 0x400 ;  /* 0x00000400007d9802 */ /* 0x000fca0000000f00 */
[----:B--2---:R-:W-:Y:S01]  /*1de0*/  @!P2 FADD.FTZ R96, R96, R121 ;  /* 0x000000796060a221 */ /* 0x004fe20000010000 */
[----:B---3--:R-:W-:Y:S01]  /*1df0*/  @!P1 LEA R15, R119, R125, 0x18 ;  /* 0x0000007d770f9211 */ /* 0x008fe200078ec0ff */
[----:B------:R1:W-:Y:S01]  /*1e00*/  @!P3 STS.64 [R67], R10 ;  /* 0x0000000a4300b388 */ /* 0x0003e20000000a00 */
[----:B----4-:R-:W-:Y:S01]  /*1e10*/  @!P2 FADD.FTZ R3, R3, R124 ;  /* 0x0000007c0303a221 */ /* 0x010fe20000010000 */
[----:B------:R-:W-:Y:S02]  /*1e20*/  ISETP.GT.AND P2, PT, R48, 0xf, PT ;  /* 0x0000000f3000780c */ /* 0x000fe40003f44270 */
[----:B------:R-:W2:Y:S04]  /*1e30*/  SHFL.DOWN PT, R119, R96, 0x10, 0x1f ;  /* 0x0a001f0060777f89 */ /* 0x000ea800000e0000 */
[----:B------:R-:W3:Y:S01]  /*1e40*/  SHFL.DOWN PT, R124, R3, 0x10, 0x1f ;  /* 0x0a001f00037c7f89 */ /* 0x000ee200000e0000 */
[----:B-1----:R-:W-:Y:S01]  /*1e50*/  FMUL.FTZ R10, R110, R115 ;  /* 0x000000736e0a7220 */ /* 0x002fe20000410000 */
[----:B------:R-:W-:Y:S01]  /*1e60*/  FMUL.FTZ R110, R113, R108 ;  /* 0x0000006c716e7220 */ /* 0x000fe20000410000 */
[----:B------:R-:W-:-:S02]  /*1e70*/  FMUL.FTZ R108, R95, R106 ;  /* 0x0000006a5f6c7220 */ /* 0x000fc40000410000 */
[----:B------:R-:W-:Y:S01]  /*1e80*/  FFMA.FTZ R11, R61, R112, R10 ;  /* 0x000000703d0b7223 */ /* 0x000fe2000001000a */
        /* <DEDUP_REMOVED lines=8> */
[----:B------:R-:W-:Y:S01]  /*1f10*/  FFMA.FTZ R108, R59, R104, R108 ;  /* 0x000000683b6c7223 */ /* 0x000fe2000001006c */
[----:B------:R-:W-:Y:S01]  /*1f20*/  FADD.FTZ R44, R103, R44 ;  /* 0x0000002c672c7221 */ /* 0x000fe20000010000 */
[----:B------:R-:W-:Y:S01]  /*1f30*/  FMUL.FTZ R106, R97, R106 ;  /* 0x0000006a616a7220 */ /* 0x000fe20000410000 */
[----:B--2---:R-:W-:Y:S01]  /*1f40*/  FADD.FTZ R11, R96, R119 ;  /* 0x00000077600b7221 */ /* 0x004fe20000010000 */
[----:B------:R-:W-:-:S02]  /*1f50*/  FADD.FTZ R39, R108, R39 ;  /* 0x000000276c277221 */ /* 0x000fc40000010000 */
[----:B------:R-:W-:Y:S01]  /*1f60*/  FFMA.FTZ R106, R19, R102, R106 ;  /* 0x00000066136a7223 */ /* 0x000fe2000001006a */
[----:B---3--:R-:W-:Y:S01]  /*1f70*/  FADD.FTZ R10, R3, R124 ;  /* 0x0000007c030a7221 */ /* 0x008fe20000010000 */
[----:B------:R-:W-:Y:S01]  /*1f80*/  FSEL R105, R96, R11, P2 ;  /* 0x0000000b60697208 */ /* 0x000fe20001000000 */
[----:B------:R-:W-:Y:S01]  /*1f90*/  FMUL.FTZ R96, R95, R100 ;  /* 0x000000645f607220 */ /* 0x000fe20000410000 */
[----:B------:R-:W-:Y:S02]  /*1fa0*/  FADD.FTZ R45, R106, R45 ;  /* 0x0000002d6a2d7221 */ /* 0x000fe40000010000 */
[----:B------:R1:W-:Y:S01]  /*1fb0*/  @!P1 STS.64 [R15+0x228], R10 ;  /* 0x0002280a0f009388 */ /* 0x0003e20000000a00 */
[----:B------:R-:W-:Y:S01]  /*1fc0*/  FMUL.FTZ R101, R101, R96 ;  /* 0x0000006065657220 */ /* 0x000fe20000410000 */
[----:B------:R-:W-:-:S03]  /*1fd0*/  FSEL R3, R3, R10, P2 ;  /* 0x0000000a03037208 */ /* 0x000fc60001000000 */
[----:B------:R-:W-:-:S04]  /*1fe0*/  FFMA.FTZ R101, R16, R100, R101 ;  /* 0x0000006410657223 */ /* 0x000fc80000010065 */
[----:B------:R-:W-:Y:S01]  /*1ff0*/  FADD.FTZ R40, R101, R40 ;  /* 0x0000002865287221 */ /* 0x000fe20000010000 */
[----:B------:R-:W-:Y:S06]  /*2000*/  BAR.SYNC.DEFER_BLOCKING 0x0 ;  /* 0x0000000000007b1d */ /* 0x000fec0000010000 */
[----:B------:R-:W-:Y:S05]  /*2010*/  @P3 BRA `(.L_x_8994) ;  /* 0x0000000000203947 */ /* 0x000fea0003800000 */
[----:B------:R-:W-:-:S13]  /*2020*/  ISETP.NE.AND P1, PT, R107, UR8, PT ;  /* 0x000000086b007c0c */ /* 0x000fda000bf25270 */
[----:B------:R-:W2:Y:S04]  /*2030*/  @P1 LDS R2, [R74+0x18d8] ;  /* 0x0018d8004a021984 */ /* 0x000ea80000000800 */
[----:B-1----:R-:W1:Y:S01]  /*2040*/  @P1 LDS R10, [R74+0x14d8] ;  /* 0x0014d8004a0a1984 */ /* 0x002e620000000800 */
[----:B--2---:R-:W-:Y:S01]  /*2050*/  @P1 FADD.FTZ R11, R105, R2 ;  /* 0x00000002690b1221 */ /* 0x004fe20000010000 */
[----:B-1----:R-:W-:-:S04]  /*2060*/  @P1 FADD.FTZ R3, R3, R10 ;  /* 0x0000000a03031221 */ /* 0x002fc80000010000 */
[----:B------:R2:W-:Y:S04]  /*2070*/  @P1 STS [R74+0x18d8], R11 ;  /* 0x0018d80b4a001388 */ /* 0x0005e80000000800 */
[----:B------:R2:W-:Y:S04]  /*2080*/  STS [R74+0x14d8], R3 ;  /* 0x0014d8034a007388 */ /* 0x0005e80000000800 */
[----:B------:R2:W-:Y:S02]  /*2090*/  @!P1 STS [R74+0x18d8], R105 ;  /* 0x0018d8694a009388 */ /* 0x0005e40000000800 */
.L_x_8994:
[----:B------:R-:W-:Y:S05]  /*20a0*/  BSYNC.RECONVERGENT B0 ;  /* 0x0000000000007941 */ /* 0x000fea0003800200 */
.L_x_8993:
[----:B------:R-:W-:Y:S01]  /*20b0*/  UIADD3 UR10, UPT, UPT, UR10, 0x1, URZ ;  /* 0x000000010a0a7890 */ /* 0x000fe2000fffe0ff */
[----:B------:R-:W-:Y:S02]  /*20c0*/  LEA R73, P1, R4, R73, 0x2 ;  /* 0x0000004904497211 */ /* 0x000fe400078210ff */
[----:B------:R-:W-:Y:S01]  /*20d0*/  LEA R71, P2, R6, R71, 0x2 ;  /* 0x0000004706477211 */ /* 0x000fe200078410ff */
[----:B------:R-:W-:Y:S01]  /*20e0*/  UISETP.NE.AND UP0, UPT, UR10, URZ, UPT ;  /* 0x000000ff0a00728c */ /* 0x000fe2000bf05270 */
[----:B------:R-:W-:Y:S02]  /*20f0*/  LEA R69, P3, R8, R69, 0x2 ;  /* 0x0000004508457211 */ /* 0x000fe400078610ff */
[----:B--2---:R-:W-:Y:S02]  /*2100*/  IADD3 R74, PT, PT, R74, 0x4, RZ ;  /* 0x000000044a4a7810 */ /* 0x004fe40007ffe0ff */
[----:B------:R-:W-:Y:S02]  /*2110*/  IADD3 R67, PT, PT, R67, 0x8, RZ ;  /* 0x0000000843437810 */ /* 0x000fe40007ffe0ff */
[----:B------:R-:W-:-:S02]  /*2120*/  IADD3 R91, PT, PT, R91, 0x1, RZ ;  /* 0x000000015b5b7810 */ /* 0x000fc40007ffe0ff */
[----:B------:R-:W-:Y:S02]  /*2130*/  IADD3 R89, PT, PT, R89, 0x1, RZ ;  /* 0x0000000159597810 */ /* 0x000fe40007ffe0ff */
[----:B------:R-:W-:Y:S02]  /*2140*/  IADD3.X R72, PT, PT, R72, R5, RZ, P1, !PT ;  /* 0x0000000548487210 */ /* 0x000fe40000ffe4ff */
[----:B------:R-:W-:Y:S02]  /*2150*/  IADD3.X R70, PT, PT, R70, R7, RZ, P2, !PT ;  /* 0x0000000746467210 */ /* 0x000fe400017fe4ff */
[----:B------:R-:W-:Y:S01]  /*2160*/  IADD3.X R68, PT, PT, R68, R9, RZ, P3, !PT ;  /* 0x0000000944447210 */ /* 0x000fe20001ffe4ff */
[----:B------:R-:W-:Y:S06]  /*2170*/  BRA.U UP0, `(.L_x_8995) ;  /* 0xffffffed00347547 */ /* 0x000fec000b83ffff */
.L_x_8989:
[----:B------:R-:W-:Y:S01]  /*2180*/  BAR.SYNC.DEFER_BLOCKING 0x0 ;  /* 0x0000000000007b1d */ /* 0x000fe20000010000 */
[----:B-1----:R-:W-:Y:S01]  /*2190*/  F2FP.BF16.F32.PACK_AB R11, R57, R56 ;  /* 0x00000038390b723e */ /* 0x002fe200000010ff */
[----:B------:R-:W-:Y:S01]  /*21a0*/  USHF.L.U32 UR6, UR9, 0x8, URZ ;  /* 0x0000000809067899 */ /* 0x000fe200080006ff */
[----:B------:R-:W-:Y:S01]  /*21b0*/  F2FP.BF16.F32.PACK_AB R10, R54, R53 ;  /* 0x00000035360a723e */ /* 0x000fe200000010ff */
[----:B------:R-:W-:Y:S01]  /*21c0*/  UISETP.GT.AND UP0, UPT, UR8, 0x1, UPT ;  /* 0x000000010800788c */ /* 0x000fe2000bf04270 */
[----:B------:R-:W-:Y:S01]  /*21d0*/  F2FP.BF16.F32.PACK_AB R9, R52, R51 ;  /* 0x000000333409723e */ /* 0x000fe200000010ff */
[----:B------:R-:W1:Y:S01]  /*21e0*/  LDCU.64 UR10, c[0x0][0x4f8] ;  /* 0x00009f00ff0a77ac */ /* 0x000e620008000a00 */
[----:B------:R-:W-:Y:S01]  /*21f0*/  F2FP.BF16.F32.PACK_AB R8, R47, R49 ;  /* 0x000000312f08723e */ /* 0x000fe200000010ff */
[----:B------:R-:W2:Y:S01]  /*2200*/  LDC.64 R16, c[0x0][0x500] ;  /* 0x00014000ff107b82 */ /* 0x000ea20000000a00 */
[----:B------:R-:W-:Y:S01]  /*2210*/  IADD3 R22, P1, PT, R22, -0x200, RZ ;  /* 0xfffffe0016167810 */ /* 0x000fe20007f3e0ff */
[----:B------:R-:W-:Y:S01]  /*2220*/  USHF.R.S32.HI UR7, URZ, 0x1f, UR6 ;  /* 0x0000001fff077899 */ /* 0x000fe20008011406 */
[----:B------:R-:W-:Y:S01]  /*2230*/  IADD3 R24, P2, PT, R24, -0x200, RZ ;  /* 0xfffffe0018187810 */ /* 0x000fe20007f5e0ff */
[----:B------:R-:W-:Y:S01]  /*2240*/  UMOV UR8, UR9 ;  /* 0x0000000900087c82 */ /* 0x000fe20008000000 */
[----:B------:R-:W-:-:S02]  /*2250*/  IADD3.X R23, PT, PT, R23, -0x1, RZ, P1, !PT ;  /* 0xffffffff17177810 */ /* 0x000fc40000ffe4ff */
[----:B------:R-:W-:Y:S01]  /*2260*/  IADD3.X R25, PT, PT, R25, -0x1, RZ, P2, !PT ;  /* 0xffffffff19197810 */ /* 0x000fe200017fe4ff */
[----:B------:R-:W3:Y:S01]  /*2270*/  LDC.64 R18, c[0x0][0x550] ;  /* 0x00015400ff127b82 */ /* 0x000ee20000000a00 */
[----:B------:R4:W-:Y:S01]  /*2280*/  STS.128 [R38], R8 ;  /* 0x0000000826007388 */ /* 0x0009e20000000c00 */
[----:B------:R-:W-:-:S03]  /*2290*/  NOP ;  /* 0x0000000000007918 */ /* 0x000fc60000000000 */
[----:B------:R-:W5:Y:S01]  /*22a0*/  LDS.128 R4, [R38] ;  /* 0x0000000026047984 */ /* 0x000f620000000c00 */
[----:B-1----:R-:W-:Y:S02]  /*22b0*/  UIMAD.WIDE.U32 UR4, UR18, UR10, UR6 ;  /* 0x0000000a120472a5 */ /* 0x002fe4000f8e0006 */
[----:B------:R-:W1:Y:S02]  /*22c0*/  LDC.64 R48, c[0x0][0x520] ;  /* 0x00014800ff307b82 */ /* 0x000e640000000a00 */
[----:B------:R-:W-:Y:S01]  /*22d0*/  UIMAD UR5, UR18, UR11, UR5 ;  /* 0x0000000b120572a4 */ /* 0x000fe2000f8e0205 */
[----:B----4-:R-:W-:-:S05]  /*22e0*/  F2FP.BF16.F32.PACK_AB R11, R46, R45 ;  /* 0x0000002d2e0b723e */ /* 0x010fca00000010ff */
[----:B------:R-:W4:Y:S01]  /*22f0*/  LDC.64 R50, c[0x0][0x560] ;  /* 0x00015800ff327b82 */ /* 0x000f220000000a00 */
[----:B--2---:R-:W-:Y:S01]  /*2300*/  IMAD.WIDE.U32 R2, R36, R16, UR4 ;  /* 0x0000000424027e25 */ /* 0x004fe2000f8e0010 */
[----:B------:R-:W-:-:S03]  /*2310*/  F2FP.BF16.F32.PACK_AB R10, R44, R43 ;  /* 0x0000002b2c0a723e */ /* 0x000fc600000010ff */
[----:B------:R-:W-:Y:S01]  /*2320*/  IMAD R0, R36, R17, R3 ;  /* 0x0000001124007224 */ /* 0x000fe200078e0203 */
[C---:B---3--:R-:W-:Y:S01]  /*2330*/  LEA R8, P0, R2.reuse, R18, 0x1 ;  /* 0x0000001202087211 */ /* 0x048fe200078008ff */
[----:B------:R-:W2:Y:S03]  /*2340*/  LDCU.64 UR4, c[0x0][0x518] ;  /* 0x0000a300ff0477ac */ /* 0x000ea60008000a00 */
[----:B------:R-:W-:-:S03]  /*2350*/  LEA.HI.X R9, R2, R19, R0, 0x1, P0 ;  /* 0x0000001302097211 */ /* 0x000fc600000f0c00 */
[----:B------:R-:W-:Y:S01]  /*2360*/  IMAD.WIDE.U32 R2, R28, 0x10, R8 ;  /* 0x000000101c027825 */ /* 0x000fe200078e0008 */
[----:B------:R-:W-:Y:S02]  /*2370*/  F2FP.BF16.F32.PACK_AB R9, R42, R41 ;  /* 0x000000292a09723e */ /* 0x000fe400000010ff */
[----:B------:R-:W-:Y:S01]  /*2380*/  F2FP.BF16.F32.PACK_AB R8, R39, R40 ;  /* 0x000000282708723e */ /* 0x000fe200000010ff */
[----:B------:R-:W-:-:S04]  /*2390*/  FADD.FTZ R40, R29, R40 ;  /* 0x000000281d287221 */ /* 0x000fc80000010000 */
[----:B------:R-:W-:Y:S01]  /*23a0*/  FADD.FTZ R40, R40, R39 ;  /* 0x0000002728287221 */ /* 0x000fe20000010000 */
[----:B--2---:R-:W-:-:S03]  /*23b0*/  UIMAD.WIDE.U32 UR6, UR18, UR4, UR6 ;  /* 0x00000004120672a5 */ /* 0x004fc6000f8e0006 */
[----:B------:R-:W-:Y:S01]  /*23c0*/  FADD.FTZ R41, R40, R41 ;  /* 0x0000002928297221 */ /* 0x000fe20000010000 */
[----:B------:R-:W-:Y:S01]  /*23d0*/  UIMAD UR7, UR18, UR5, UR7 ;  /* 0x00000005120772a4 */ /* 0x000fe2000f8e0207 */
[----:B-----5:R1:W-:Y:S02]  /*23e0*/  STG.E.128 desc[UR16][R2.64], R4 ;  /* 0x0000000402007986 */ /* 0x0203e4000c101d10 */
[----:B------:R-:W-:Y:S01]  /*23f0*/  FADD.FTZ R42, R41, R42 ;  /* 0x0000002a292a7221 */ /* 0x000fe20000010000 */
[----:B------:R-:W-:Y:S03]  /*2400*/  BAR.SYNC.DEFER_BLOCKING 0x0 ;  /* 0x0000000000007b1d */ /* 0x000fe60000010000 */
[----:B------:R-:W-:-:S04]  /*2410*/  FADD.FTZ R43, R42, R43 ;  /* 0x0000002b2a2b7221 */ /* 0x000fc80000010000 */
[----:B------:R-:W-:-:S04]  /*2420*/  FADD.FTZ R44, R43, R44 ;  /* 0x0000002c2b2c7221 */ /* 0x000fc80000010000 */
[----:B------:R-:W-:-:S04]  /*2430*/  FADD.FTZ R29, R44, R45 ;  /* 0x0000002d2c1d7221 */ /* 0x000fc80000010000 */
[----:B------:R-:W-:Y:S01]  /*2440*/  FADD.FTZ R29, R29, R46 ;  /* 0x0000002e1d1d7221 */ /* 0x000fe20000010000 */
[----:B-1----:R-:W-:-:S04]  /*2450*/  IMAD.WIDE.U32 R2, R36, R48, UR6 ;  /* 0x0000000624027e25 */ /* 0x002fc8000f8e0030 */
[----:B------:R-:W-:Y:S01]  /*2460*/  IMAD R0, R36, R49, R3 ;  /* 0x0000003124007224 */ /* 0x000fe200078e0203 */
[----:B----4-:R-:W-:-:S04]  /*2470*/  LEA R4, P0, R2, R50, 0x1 ;  /* 0x0000003202047211 */ /* 0x010fc800078008ff */
[----:B------:R-:W-:Y:S01]  /*2480*/  LEA.HI.X R5, R2, R51, R0, 0x1, P0 ;  /* 0x0000003302057211 */ /* 0x000fe200000f0c00 */
[----:B------:R-:W-:Y:S01]  /*2490*/  STS.128 [R38], R8 ;  /* 0x0000000826007388 */ /* 0x000fe20000000c00 */
[----:B------:R-:W-:-:S03]  /*24a0*/  NOP ;  /* 0x0000000000007918 */ /* 0x000fc60000000000 */
[----:B------:R-:W1:Y:S01]  /*24b0*/  LDS.128 R16, [R38] ;  /* 0x0000000026107984 */ /* 0x000e620000000c00 */
[----:B------:R-:W-:Y:S01]  /*24c0*/  IMAD.WIDE.U32 R2, R28, 0x10, R4 ;  /* 0x000000101c027825 */ /* 0x000fe200078e0004 */
[----:B------:R-:W-:-:S04]  /*24d0*/  IADD3 R20, P0, PT, R20, -0x200, RZ ;  /* 0xfffffe0014147810 */ /* 0x000fc80007f1e0ff */
[----:B------:R-:W-:Y:S01]  /*24e0*/  IADD3.X R21, PT, PT, R21, -0x1, RZ, P0, !PT ;  /* 0xffffffff15157810 */ /* 0x000fe200007fe4ff */
[----:B-1----:R1:W-:Y:S01]  /*24f0*/  STG.E.128 desc[UR16][R2.64], R16 ;  /* 0x0000001002007986 */ /* 0x0023e2000c101d10 */
[----:B------:R-:W-:Y:S07]  /*2500*/  BRA.U UP0, `(.L_x_8996) ;  /* 0xffffffe100547547 */ /* 0x000fee000b83ffff */
.L_x_8988:
[----:B------:R-:W2:Y:S01]  /*2510*/  LDC.64 R6, c[0x0][0x548] ;  /* 0x00015200ff067b82 */ /* 0x000ea20000000a00 */
[----:B-1----:R-:W1:Y:S01]  /*2520*/  S2R R19, SR_TID.X ;  /* 0x0000000000137919 */ /* 0x002e620000002100 */
[----:B------:R-:W1:Y:S06]  /*2530*/  LDCU UR7, c[0x0][0x38c] ;  /* 0x00007180ff0777ac */ /* 0x000e6c0008000800 */
[----:B------:R-:W3:Y:S01]  /*2540*/  LDC.64 R8, c[0x0][0x568] ;  /* 0x00015a00ff087b82 */ /* 0x000ee20000000a00 */
[----:B--2---:R-:W-:-:S04]  /*2550*/  ISETP.NE.U32.AND P1, PT, R6, RZ, PT ;  /* 0x000000ff0600720c */ /* 0x004fc80003f25070 */
[----:B------:R-:W-:Y:S02]  /*2560*/  ISETP.NE.AND.EX P1, PT, R7, RZ, PT, P1 ;  /* 0x000000ff0700720c */ /* 0x000fe40003f25310 */
[----:B---3--:R-:W-:Y:S02]  /*2570*/  ISETP.NE.U32.AND P0, PT, R8, RZ, PT ;  /* 0x000000ff0800720c */ /* 0x008fe40003f05070 */
[----:B-1----:R-:W-:Y:S02]  /*2580*/  ISETP.GE.AND P2, PT, R19, UR7, PT ;  /* 0x0000000713007c0c */ /* 0x002fe4000bf46270 */
        /* <DEDUP_REMOVED lines=26> */
.L_x_8998:
[----:B------:R-:W-:Y:S05]  /*2730*/  BSYNC.RECONVERGENT B0 ;  /* 0x0000000000007941 */ /* 0x000fea0003800200 */
.L_x_8997:
        /* <DEDUP_REMOVED lines=26> */
.L_x_9000:
[----:B------:R-:W-:Y:S05]  /*28e0*/  BSYNC.RECONVERGENT B0 ;  /* 0x0000000000007941 */ /* 0x000fea0003800200 */
.L_x_8999:
[----:B------:R-:W-:Y:S05]  /*28f0*/  @P2 EXIT ;  /* 0x000000000000294d */ /* 0x000fea0003800000 */
[----:B------:R-:W2:Y:S01]  /*2900*/  LDCU.64 UR8, c[0x0][0x4e8] ;  /* 0x00009d00ff0877ac */ /* 0x000ea20008000a00 */
[----:B------:R-:W3:Y:S01]  /*2910*/  S2UR UR5, SR_CgaCtaId ;  /* 0x00000000000579c3 */ /* 0x000ee20000008800 */
[----:B------:R-:W-:Y:S01]  /*2920*/  BSSY.RECONVERGENT B0, `(.L_x_9001) ;  /* 0x0000045000007945 */ /* 0x000fe20003800200 */
        /* <DEDUP_REMOVED lines=18> */
.L_x_9002:
[C---:B------:R-:W-:Y:S01]  /*2a50*/  LEA R0, R19.reuse, UR4, 0x2 ;  /* 0x0000000413007c11 */ /* 0x040fe2000f8e10ff */
[C---:B0-2---:R-:W-:Y:S01]  /*2a60*/  IMAD.WIDE.U32 R12, R19.reuse, UR28, RZ ;  /* 0x0000001c130c7c25 */ /* 0x045fe2000f8e00ff */
[----:B------:R-:W-:Y:S02]  /*2a70*/  SHF.R.S32.HI R18, RZ, 0x1f, R19 ;  /* 0x0000001fff127819 */ /* 0x000fe40000011413 */
        /* <DEDUP_REMOVED lines=48> */
.L_x_9001:
[----:B------:R-:W-:Y:S05]  /*2d80*/  EXIT ;  /* 0x000000000000794d */ /* 0x000fea0003800000 */
.L_x_9003:
        /* <DEDUP_REMOVED lines=15> */
.L_x_10520:


//--------------------- .text._Z25selective_scan_bwd_kernelI32Selective_Scan_bwd_kernel_traitsILi32ELi8ELb1ELb0ELb0ELb0ELb1EN3c108BFloat16EfEEv12SSMParamsBwd --------------------------
	.section	.text._Z25selective_scan_bwd_kernelI32Selective_Scan_bwd_kernel_traitsILi32ELi8ELb1ELb0ELb0ELb0ELb1EN3c108BFloat16EfEEv12SSMParamsBwd,"ax",@progbits
	.align	128
        .global         _Z25selective_scan_bwd_kernelI32Selective_Scan_bwd_kernel_traitsILi32ELi8ELb1ELb0ELb0ELb0ELb1EN3c108BFloat16EfEEv12SSMParamsBwd
        .type           _Z25selective_scan_bwd_kernelI32Selective_Scan_bwd_kernel_traitsILi32ELi8ELb1ELb0ELb0ELb0ELb1EN3c108BFloat16EfEEv12SSMParamsBwd,@function
        .size           _Z25selective_scan_bwd_kernelI32Selective_Scan_bwd_kernel_traitsILi32ELi8ELb1ELb0ELb0ELb0ELb1EN3c108BFloat16EfEEv12SSMParamsBwd,(.L_x_10521 - _Z25selective_scan_bwd_kernelI32Selective_Scan_bwd_kernel_traitsILi32ELi8ELb1ELb0ELb0ELb0ELb1EN3c108BFloat16EfEEv12SSMParamsBwd)
        .other          _Z25selective_scan_bwd_kernelI32Selective_Scan_bwd_kernel_traitsILi32ELi8ELb1ELb0ELb0ELb0ELb1EN3c108BFloat16EfEEv12SSMParamsBwd,@"STO_CUDA_ENTRY STV_DEFAULT"
_Z25selective_scan_bwd_kernelI32Selective_Scan_bwd_kernel_traitsILi32ELi8ELb1ELb0ELb0ELb0ELb1EN3c108BFloat16EfEEv12SSMParamsBwd:
.text._Z25selective_scan_bwd_kernelI32Selective_Scan_bwd_kernel_traitsILi32ELi8ELb1ELb0ELb0ELb0ELb1EN3c108BFloat16EfEEv12SSMParamsBwd:
        /* <DEDUP_REMOVED lines=102> */
.L_x_9013:
[----:B------:R-:W-:Y:S01]  /*0660*/  BAR.SYNC.DEFER_BLOCKING 0x0 ;  /* 0x0000000000007b1d */ /* 0x000fe20000010000 */
[----:B0-----:R-:W-:-:S05]  /*0670*/  IMAD.WIDE.U32 R2, R30, 0x10, R26 ;  /* 0x000000101e027825 */ /* 0x001fca00078e001a */
[----:B------:R-:W0:Y:S01]  /*0680*/  S2R R42, SR_LANEID ;  /* 0x00000000002a7919 */ /* 0x000e220000000000 */
[C---:B------:R-:W-:Y:S01]  /*0690*/  IMAD.WIDE.U32 R6, R30.reuse, 0x10, R24 ;  /* 0x000000101e067825 */ /* 0x040fe200078e0018 */
[----:B------:R-:W1:Y:S01]  /*06a0*/  LDCU.128 UR12, c[0x0][0x410] ;  /* 0x00008200ff0c77ac */ /* 0x000e620008000c00 */
[----:B------:R-:W2:Y:S02]  /*06b0*/  LDC.64 R52, c[0x0][0x488] ;  /* 0x00012200ff347b82 */ /* 0x000ea40000000a00 */
[----:B------:R-:W-:Y:S01]  /*06c0*/  IMAD.WIDE.U32 R44, R30, 0x10, R22 ;  /* 0x000000101e2c7825 */ /* 0x000fe200078e0016 */
[----:B------:R-:W-:Y:S01]  /*06d0*/  UIADD3 UR18, UPT, UPT, UR8, -0x1, URZ ;  /* 0xffffffff08127890 */ /* 0x000fe2000fffe0ff */
[----:B------:R-:W-:Y:S01]  /*06e0*/  UMOV UR5, URZ ;  /* 0x000000ff00057c82 */ /* 0x000fe20008000000 */
[----:B------:R-:W3:Y:S01]  /*06f0*/  LDCU.64 UR10, c[0x0][0x508] ;  /* 0x0000a100ff0a77ac */ /* 0x000ee20008000a00 */
[----:B------:R-:W4:Y:S01]  /*0700*/  LDCU.64 UR20, c[0x0][0x490] ;  /* 0x00009200ff1477ac */ /* 0x000f220008000a00 */
[----:B------:R-:W3:Y:S01]  /*0710*/  LDG.E.128 R8, desc[UR16][R2.64] ;  /* 0x0000001002087981 */ /* 0x000ee2000c1e1d00 */
[----:B0-----:R-:W-:-:S05]  /*0720*/  LEA R40, R42, R21, 0x4 ;  /* 0x000000152a287211 */ /* 0x001fca00078e20ff */
[----:B---3--:R-:W-:Y:S01]  /*0730*/  STS.128 [R40], R8 ;  /* 0x0000000828007388 */ /* 0x008fe20000000c00 */
[----:B------:R-:W-:-:S03]  /*0740*/  NOP ;  /* 0x0000000000007918 */ /* 0x000fc60000000000 */
[----:B------:R-:W-:Y:S01]  /*0750*/  LDS.128 R16, [R40] ;  /* 0x0000000028107984 */ /* 0x000fe20000000c00 */
[----:B------:R-:W-:Y:S06]  /*0760*/  BAR.SYNC.DEFER_BLOCKING 0x0 ;  /* 0x0000000000007b1d */ /* 0x000fec0000010000 */
[----:B------:R0:W3:Y:S01]  /*0770*/  LDG.E.128 R48, desc[UR16][R6.64] ;  /* 0x0000001006307981 */ /* 0x0000e2000c1e1d00 */
[----:B------:R-:W-:Y:S01]  /*0780*/  USHF.L.U32 UR4, UR18, 0x8, URZ ;  /* 0x0000000812047899 */ /* 0x000fe200080006ff */
[----:B0-----:R-:W0:Y:S02]  /*0790*/  LDC.64 R6, c[0x0][0x478] ;  /* 0x00011e00ff067b82 */ /* 0x001e240000000a00 */
[----:B---3--:R-:W-:Y:S01]  /*07a0*/  STS.128 [R40], R48 ;  /* 0x0000003028007388 */ /* 0x008fe20000000c00 */
[----:B------:R-:W-:-:S03]  /*07b0*/  NOP ;  /* 0x0000000000007918 */ /* 0x000fc60000000000 */
[----:B------:R-:W-:Y:S02]  /*07c0*/  LDS.128 R12, [R40] ;  /* 0x00000000280c7984 */ /* 0x000fe40000000c00 */
[----:B------:R-:W-:Y:S06]  /*07d0*/  BAR.SYNC.DEFER_BLOCKING 0x0 ;  /* 0x0000000000007b1d */ /* 0x000fec0000010000 */
[----:B------:R-:W3:Y:S01]  /*07e0*/  LDG.E.128 R44, desc[UR16][R44.64] ;  /* 0x000000102c2c7981 */ /* 0x000ee2000c1e1d00 */
        /* <DEDUP_REMOVED lines=9> */
[----:B------:R-:W-:-:S03]  /*0880*/  LEA.HI.X R53, R2, R53, R0, 0x1, P0 ;  /* 0x0000003502357211 */ /* 0x000fc600000f0c00 */
[----:B------:R-:W-:Y:S01]  /*0890*/  IMAD.WIDE.U32 R52, R30, 0x10, R52 ;  /* 0x000000101e347825 */ /* 0x000fe200078e0034 */
[----:B---3--:R0:W-:Y:S01]  /*08a0*/  STS.128 [R40], R44 ;  /* 0x0000002c28007388 */ /* 0x0081e20000000c00 */
[----:B------:R-:W-:-:S03]  /*08b0*/  NOP ;  /* 0x0000000000007918 */ /* 0x000fc60000000000 */
[----:B------:R-:W2:Y:S01]  /*08c0*/  LDS.128 R8, [R40] ;  /* 0x0000000028087984 */ /* 0x000ea20000000c00 */
        /* <DEDUP_REMOVED lines=9> */
[----:B0-----:R-:W-:-:S04]  /*0960*/  LEA R44, P0, R2, R6, 0x1 ;  /* 0x00000006022c7211 */ /* 0x001fc800078008ff */
[----:B------:R-:W-:-:S03]  /*0970*/  LEA.HI.X R45, R2, R7, R0, 0x1, P0 ;  /* 0x00000007022d7211 */ /* 0x000fc600000f0c00 */
[----:B------:R-:W-:Y:S01]  /*0980*/  IMAD.WIDE.U32 R44, R30, 0x10, R44 ;  /* 0x000000101e2c7825 */ /* 0x000fe200078e002c */
[----:B---3--:R-:W-:Y:S01]  /*0990*/  STS.128 [R40], R52 ;  /* 0x0000003428007388 */ /* 0x008fe20000000c00 */
[----:B------:R-:W-:-:S03]  /*09a0*/  NOP ;  /* 0x0000000000007918 */ /* 0x000fc60000000000 */
[----:B------:R-:W0:Y:S01]  /*09b0*/  LDS.128 R48, [R40] ;  /* 0x0000000028307984 */ /* 0x000e220000000c00 */
[----:B------:R-:W-:Y:S06]  /*09c0*/  BAR.SYNC.DEFER_BLOCKING 0x0 ;  /* 0x0000000000007b1d */ /* 0x000fec0000010000 */
[----:B------:R-:W3:Y:S01]  /*09d0*/  LDG.E.128 R44, desc[UR16][R44.64] ;  /* 0x000000102c2c7981 */ /* 0x000ee2000c1e1d00 */
[C---:B--2---:R-:W-:Y:S01]  /*09e0*/  SHF.L.U32 R69, R8.reuse, 0x10, RZ ;  /* 0x0000001008457819 */ /* 0x044fe200000006ff */
[----:B------:R-:W-:Y:S01]  /*09f0*/  UIMAD.WIDE.U32 UR6, UR19, UR10, UR4 ;  /* 0x0000000a130672a5 */ /* 0x000fe2000f8e0004 */
[----:B------:R-:W-:Y:S01]  /*0a00*/  PRMT R83, R8, 0x7632, R83 ;  /* 0x0000763208537816 */ /* 0x000fe20000000053 */
[----:B----4-:R-:W-:Y:S01]  /*0a10*/  UISETP.NE.U32.AND UP0, UPT, UR20, URZ, UPT ;  /* 0x000000ff1400728c */ /* 0x010fe2000bf05070 */
[C---:B------:R-:W-:Y:S01]  /*0a20*/  SHF.L.U32 R75, R10.reuse, 0x10, RZ ;  /* 0x000000100a4b7819 */ /* 0x040fe200000006ff */
[----:B------:R-:W-:Y:S01]  /*0a30*/  UIMAD UR7, UR19, UR11, UR7 ;  /* 0x0000000b130772a4 */ /* 0x000fe2000f8e0207 */
[----:B------:R-:W-:Y:S01]  /*0a40*/  SHF.L.U32 R62, R9, 0x10, RZ ;  /* 0x00000010093e7819 */ /* 0x000fe200000006ff */
[----:B------:R-:W-:Y:S01]  /*0a50*/  UISETP.NE.AND.EX UP0, UPT, UR21, URZ, UPT, UP0 ;  /* 0x000000ff1500728c */ /* 0x000fe2000bf05300 */
[----:B------:R-:W-:Y:S01]  /*0a60*/  SHF.L.U32 R83, R83, 0x10, RZ ;  /* 0x0000001053537819 */ /* 0x000fe200000006ff */
[----:B------:R-:W1:Y:S01]  /*0a70*/  LDCU UR10, c[0x0][0x38c] ;  /* 0x00007180ff0a77ac */ /* 0x000e620008000800 */
[----:B------:R-:W-:-:S02]  /*0a80*/  PRMT R84, R10, 0x7632, R84 ;  /* 0x000076320a547816 */ /* 0x000fc40000000054 */
[----:B0-----:R-:W-:Y:S02]  /*0a90*/  SHF.L.U32 R0, R50, 0x10, RZ ;  /* 0x0000001032007819 */ /* 0x001fe400000006ff */
[----:B------:R-:W-:Y:S02]  /*0aa0*/  SHF.L.U32 R52, R51, 0x10, RZ ;  /* 0x0000001033347819 */ /* 0x000fe400000006ff */
[C---:B------:R-:W-:Y:S02]  /*0ab0*/  SHF.L.U32 R56, R48.reuse, 0x10, RZ ;  /* 0x0000001030387819 */ /* 0x040fe400000006ff */
[C---:B------:R-:W-:Y:S02]  /*0ac0*/  SHF.L.U32 R41, R49.reuse, 0x10, RZ ;  /* 0x0000001031297819 */ /* 0x040fe400000006ff */
[----:B------:R-:W-:Y:S01]  /*0ad0*/  PRMT R43, R48, 0x7632, R43 ;  /* 0x00007632302b7816 */ /* 0x000fe2000000002b */
[----:B------:R-:W-:Y:S01]  /*0ae0*/  FMUL.FTZ R48, R0, -1.4426950216293334961 ;  /* 0xbfb8aa3b00307820 */ /* 0x000fe20000410000 */
[----:B------:R-:W-:Y:S01]  /*0af0*/  PRMT R54, R49, 0x7632, R54 ;  /* 0x0000763231367816 */ /* 0x000fe20000000036 */
[----:B------:R-:W-:Y:S01]  /*0b00*/  FMUL.FTZ R49, R52, -1.4426950216293334961 ;  /* 0xbfb8aa3b34317820 */ /* 0x000fe20000410000 */
[----:B------:R-:W-:Y:S01]  /*0b10*/  FMUL.FTZ R6, R41, -1.4426950216293334961 ;  /* 0xbfb8aa3b29067820 */ /* 0x000fe20000410000 */
[----:B------:R-:W0:Y:S01]  /*0b20*/  MUFU.EX2 R53, R48 ;  /* 0x0000003000357308 */ /* 0x000e220000000800 */
[----:B------:R-:W-:Y:S01]  /*0b30*/  PRMT R58, R50, 0x7632, R58 ;  /* 0x00007632323a7816 */ /* 0x000fe2000000003a */
[----:B------:R-:W-:Y:S01]  /*0b40*/  FMUL.FTZ R2, R56, -1.4426950216293334961 ;  /* 0xbfb8aa3b38027820 */ /* 0x000fe20000410000 */
[----:B------:R-:W-:Y:S01]  /*0b50*/  PRMT R60, R51, 0x7632, R60 ;  /* 0x00007632333c7816 */ /* 0x000fe2000000003c */
[----:B------:R-:W2:Y:S01]  /*0b60*/  MUFU.EX2 R57, R49 ;  /* 0x0000003100397308 */ /* 0x000ea20000000800 */
[----:B------:R-:W-:-:S02]  /*0b70*/  SHF.L.U32 R43, R43, 0x10, RZ ;  /* 0x000000102b2b7819 */ /* 0x000fc400000006ff */
[----:B------:R-:W-:Y:S01]  /*0b80*/  SHF.L.U32 R54, R54, 0x10, RZ ;  /* 0x0000001036367819 */ /* 0x000fe200000006ff */
[----:B------:R-:W4:Y:S01]  /*0b90*/  MUFU.EX2 R6, R6 ;  /* 0x0000000600067308 */ /* 0x000f220000000800 */
[----:B------:R-:W-:Y:S01]  /*0ba0*/  SHF.L.U32 R58, R58, 0x10, RZ ;  /* 0x000000103a3a7819 */ /* 0x000fe200000006ff */
[----:B------:R-:W-:Y:S01]  /*0bb0*/  FMUL.FTZ R3, R43, -1.4426950216293334961 ;  /* 0xbfb8aa3b2b037820 */ /* 0x000fe20000410000 */
[----:B------:R-:W-:Y:S01]  /*0bc0*/  SHF.L.U32 R60, R60, 0x10, RZ ;  /* 0x000000103c3c7819 */ /* 0x000fe200000006ff */
[----:B------:R-:W1:Y:S01]  /*0bd0*/  MUFU.EX2 R2, R2 ;  /* 0x0000000200027308 */ /* 0x000e620000000800 */
[----:B------:R-:W-:Y:S01]  /*0be0*/  FMUL.FTZ R7, R54, -1.4426950216293334961 ;  /* 0xbfb8aa3b36077820 */ /* 0x000fe20000410000 */
[----:B------:R-:W-:Y:S01]  /*0bf0*/  FMUL.FTZ R55, R58, -1.4426950216293334961 ;  /* 0xbfb8aa3b3a377820 */ /* 0x000fe20000410000 */
[----:B0-----:R-:W-:Y:S01]  /*0c00*/  FADD.FTZ R53, R53, 1 ;  /* 0x3f80000035357421 */ /* 0x001fe20000010000 */
[----:B------:R-:W0:Y:S01]  /*0c10*/  MUFU.EX2 R3, R3 ;  /* 0x0000000300037308 */ /* 0x000e220000000800 */
[----:B------:R-:W-:Y:S01]  /*0c20*/  FMUL.FTZ R59, R60, -1.4426950216293334961 ;  /* 0xbfb8aa3b3c3b7820 */ /* 0x000fe20000410000 */
[----:B--2---:R-:W-:Y:S01]  /*0c30*/  FADD.FTZ R57, R57, 1 ;  /* 0x3f80000039397421 */ /* 0x004fe20000010000 */
[C---:B------:R-:W-:Y:S01]  /*0c40*/  PRMT R86, R11.reuse, 0x7632, R86 ;  /* 0x000076320b567816 */ /* 0x040fe20000000056 */
[----:B------:R-:W2:Y:S01]  /*0c50*/  MUFU.EX2 R7, R7 ;  /* 0x0000000700077308 */ /* 0x000ea20000000800 */
[----:B------:R-:W-:Y:S01]  /*0c60*/  SHF.L.U32 R74, R11, 0x10, RZ ;  /* 0x000000100b4a7819 */ /* 0x000fe200000006ff */
[----:B----4-:R-:W-:Y:S01]  /*0c70*/  FADD.FTZ R6, R6, 1 ;  /* 0x3f80000006067421 */ /* 0x010fe20000010000 */
[----:B------:R-:W-:Y:S01]  /*0c80*/  PRMT R89, R9, 0x7632, R89 ;  /* 0x0000763209597816 */ /* 0x000fe20000000059 */
[----:B------:R-:W4:Y:S01]  /*0c90*/  MUFU.EX2 R55, R55 ;  /* 0x0000003700377308 */ /* 0x000f220000000800 */
[----:B------:R-:W-:Y:S01]  /*0ca0*/  SHF.L.U32 R84, R84, 0x10, RZ ;  /* 0x0000001054547819 */ /* 0x000fe200000006ff */
[----:B-1----:R-:W-:Y:S01]  /*0cb0*/  FADD.FTZ R2, R2, 1 ;  /* 0x3f80000002027421 */ /* 0x002fe20000010000 */
[----:B------:R-:W-:Y:S01]  /*0cc0*/  SHF.L.U32 R89, R89, 0x10, RZ ;  /* 0x0000001059597819 */ /* 0x000fe200000006ff */
[----:B------:R-:W1:Y:S01]  /*0cd0*/  MUFU.RCP R80, R6 ;  /* 0x0000000600507308 */ /* 0x000e620000001000 */
[----:B------:R-:W-:Y:S01]  /*0ce0*/  SHF.L.U32 R86, R86, 0x10, RZ ;  /* 0x0000001056567819 */ /* 0x000fe200000006ff */
[----:B0-----:R-:W-:Y:S01]  /*0cf0*/  FADD.FTZ R3, R3, 1 ;  /* 0x3f80000003037421 */ /* 0x001fe20000010000 */
[----:B------:R-:W-:-:S02]  /*0d00*/  SHF.L.U32 R66, R12, 0x10, RZ ;  /* 0x000000100c427819 */ /* 0x000fc400000006ff */
[----:B------:R-:W-:Y:S01]  /*0d10*/  SHF.L.U32 R70, R13, 0x10, RZ ;  /* 0x000000100d467819 */ /* 0x000fe200000006ff */
[----:B--2---:R-:W-:Y:S01]  /*0d20*/  FADD.FTZ R7, R7, 1 ;  /* 0x3f80000007077421 */ /* 0x004fe20000010000 */
[C---:B------:R-:W-:Y:S01]  /*0d30*/  PRMT R61, R18.reuse, 0x7632, R61 ;  /* 0x00007632123d7816 */ /* 0x040fe2000000003d */
[----:B------:R-:W0:Y:S01]  /*0d40*/  MUFU.EX2 R59, R59 ;  /* 0x0000003b003b7308 */ /* 0x000e220000000800 */
[----:B------:R-:W-:Y:S01]  /*0d50*/  PRMT R63, R19, 0x7632, R63 ;  /* 0x00007632133f7816 */ /* 0x000fe2000000003f */
[----:B----4-:R-:W-:Y:S01]  /*0d60*/  FADD.FTZ R55, R55, 1 ;  /* 0x3f80000037377421 */ /* 0x010fe20000010000 */
[----:B------:R-:W-:Y:S01]  /*0d70*/  SHF.L.U32 R18, R18, 0x10, RZ ;  /* 0x0000001012127819 */ /* 0x000fe200000006ff */
[----:B------:R1:W2:Y:S01]  /*0d80*/  MUFU.RCP R81, R2 ;  /* 0x0000000200517308 */ /* 0x0002a20000001000 */
[----:B------:R-:W-:Y:S02]  /*0d90*/  SHF.L.U32 R19, R19, 0x10, RZ ;  /* 0x0000001013137819 */ /* 0x000fe400000006ff */
[----:B------:R-:W-:-:S02]  /*0da0*/  SHF.L.U32 R68, R14, 0x10, RZ ;  /* 0x000000100e447819 */ /* 0x000fc400000006ff */
[----:B------:R-:W-:-:S03]  /*0db0*/  SHF.L.U32 R72, R15, 0x10, RZ ;  /* 0x000000100f487819 */ /* 0x000fc600000006ff */
[----:B------:R4:W-:Y:S01]  /*0dc0*/  MUFU.RCP R77, R53 ;  /* 0x00000035004d7308 */ /* 0x0009e20000001000 */
[----:B-1----:R-:W-:Y:S01]  /*0dd0*/  FADD.FTZ R2, -R80, 1 ;  /* 0x3f80000050027421 */ /* 0x002fe20000010100 */
[----:B0-----:R-:W-:-:S03]  /*0de0*/  FADD.FTZ R59, R59, 1 ;  /* 0x3f8000003b3b7421 */ /* 0x001fc60000010000 */
[C---:B------:R-:W-:Y:S01]  /*0df0*/  FFMA.FTZ R8, R41.reuse, R2, 1 ;  /* 0x3f80000029087423 */ /* 0x040fe20000010002 */
[----:B------:R-:W-:Y:S02]  /*0e00*/  FMUL.FTZ R41, R41, R80 ;  /* 0x0000005029297220 */ /* 0x000fe40000410000 */
[----:B------:R2:W0:Y:S01]  /*0e10*/  MUFU.RCP R78, R3 ;  /* 0x00000003004e7308 */ /* 0x0004220000001000 */
[----:B----4-:R-:W-:-:S07]  /*0e20*/  PRMT R53, R13, 0x7632, R53 ;  /* 0x000076320d357816 */ /* 0x010fce0000000035 */
[----:B------:R1:W-:Y:S01]  /*0e30*/  MUFU.RCP R79, R57 ;  /* 0x00000039004f7308 */ /* 0x0003e20000001000 */
[----:B--2---:R-:W-:-:S04]  /*0e40*/  FADD.FTZ R3, -R81, 1 ;  /* 0x3f80000051037421 */ /* 0x004fc80000010100 */
[----:B------:R-:W-:-:S03]  /*0e50*/  FFMA.FTZ R3, R56, R3, 1 ;  /* 0x3f80000038037423 */ /* 0x000fc60000010003 */
[----:B------:R2:W-:Y:S01]  /*0e60*/  MUFU.RCP R85, R7 ;  /* 0x0000000700557308 */ /* 0x0005e20000001000 */
[----:B-1----:R-:W-:Y:S01]  /*0e70*/  PRMT R57, R16, 0x7632, R57 ;  /* 0x0000763210397816 */ /* 0x002fe20000000039 */
[----:B0-----:R-:W-:Y:S01]  /*0e80*/  FADD.FTZ R6, -R78, 1 ;  /* 0x3f8000004e067421 */ /* 0x001fe20000010100 */
[----:B------:R-:W-:-:S03]  /*0e90*/  SHF.L.U32 R16, R16, 0x10, RZ ;  /* 0x0000001010107819 */ /* 0x000fc600000006ff */
[C---:B------:R-:W-:Y:S01]  /*0ea0*/  FFMA.FTZ R6, R43.reuse, R6, 1 ;  /* 0x3f8000002b067423 */ /* 0x040fe20000010006 */
[----:B------:R-:W-:Y:S01]  /*0eb0*/  FMUL.FTZ R43, R43, R78 ;  /* 0x0000004e2b2b7220 */ /* 0x000fe20000410000 */
[----:B------:R0:W1:Y:S01]  /*0ec0*/  MUFU.RCP R87, R59 ;  /* 0x0000003b00577308 */ /* 0x0000620000001000 */
[----:B--2---:R-:W-:-:S04]  /*0ed0*/  FADD.FTZ R7, -R77, 1 ;  /* 0x3f8000004d077421 */ /* 0x004fc80000010100 */
[----:B------:R-:W-:Y:S01]  /*0ee0*/  FFMA.FTZ R11, R0, R7, 1 ;  /* 0x3f800000000b7423 */ /* 0x000fe20000010007 */
[C---:B0-----:R-:W-:Y:S02]  /*0ef0*/  PRMT R59, R17.reuse, 0x7632, R59 ;  /* 0x00007632113b7816 */ /* 0x041fe4000000003b */
[----:B------:R-:W-:Y:S01]  /*0f00*/  SHF.L.U32 R17, R17, 0x10, RZ ;  /* 0x0000001011117819 */ /* 0x000fe200000006ff */
[----:B---3--:R1:W-:Y:S01]  /*0f10*/  STS.128 [R40], R44 ;  /* 0x0000002c28007388 */ /* 0x0083e20000000c00 */
[----:B------:R-:W-:-:S03]  /*0f20*/  NOP ;  /* 0x0000000000007918 */ /* 0x000fc60000000000 */
[----:B------:R-:W0:Y:S01]  /*0f30*/  LDS.128 R48, [R40] ;  /* 0x0000000028307984 */ /* 0x000e220000000c00 */
[----:B-1----:R-:W-:-:S04]  /*0f40*/  FADD.FTZ R45, -R87, 1 ;  /* 0x3f800000572d7421 */ /* 0x002fc80000010100 */
[----:B------:R-:W-:Y:S01]  /*0f50*/  FFMA.FTZ R45, R60, R45, 1 ;  /* 0x3f8000003c2d7423 */ /* 0x000fe2000001002d */
[C---:B0-----:R-:W-:Y:S02]  /*0f60*/  PRMT R76, R48.reuse, 0x7632, R76 ;  /* 0x00007632304c7816 */ /* 0x041fe4000000004c */
[----:B------:R-:W-:Y:S02]  /*0f70*/  SHF.L.U32 R48, R48, 0x10, RZ ;  /* 0x0000001030307819 */ /* 0x000fe400000006ff */
[C---:B------:R-:W-:Y:S02]  /*0f80*/  PRMT R82, R49.reuse, 0x7632, R82 ;  /* 0x0000763231527816 */ /* 0x040fe40000000052 */
[----:B------:R-:W-:Y:S01]  /*0f90*/  SHF.L.U32 R65, R49, 0x10, RZ ;  /* 0x0000001031417819 */ /* 0x000fe200000006ff */
[----:B------:R-:W-:Y:S01]  /*0fa0*/  FMUL.FTZ R2, R69, R48 ;  /* 0x0000003045027220 */ /* 0x000fe20000410000 */
[----:B------:R-:W0:Y:S01]  /*0fb0*/  MUFU.RCP R49, R55 ;  /* 0x0000003700317308 */ /* 0x000e220000001000 */
[----:B------:R-:W-:-:S02]  /*0fc0*/  PRMT R93, R50, 0x7632, R93 ;  /* 0x00007632325d7816 */ /* 0x000fc4000000005d */
        /* <DEDUP_REMOVED lines=19> */
[----:B------:R-:W-:Y:S01]  /*1100*/  FFMA.FTZ R11, R52, R3, 1 ;  /* 0x3f800000340b7423 */ /* 0x000fe20000010003 */
[----:B------:R-:W-:Y:S01]  /*1110*/  FADD.FTZ R3, -R85, 1 ;  /* 0x3f80000055037421 */ /* 0x000fe20000010100 */
[----:B0-----:R-:W-:Y:S01]  /*1120*/  FADD.FTZ R9, -R49, 1 ;  /* 0x3f80000031097421 */ /* 0x001fe20000010100 */
        /* <DEDUP_REMOVED lines=17> */
[----:B------:R-:W0:Y:S01]  /*1240*/  LDC.64 R6, c[0x0][0x558] ;  /* 0x00015600ff067b82 */ /* 0x000e220000000a00 */
[----:B------:R-:W-:Y:S01]  /*1250*/  F2FP.BF16.F32.PACK_AB R46, R9, R10 ;  /* 0x0000000a092e723e */ /* 0x000fe200000010ff */
[----:B------:R-:W-:Y:S01]  /*1260*/  FMUL.FTZ R77, R0, R77 ;  /* 0x0000004d004d7220 */ /* 0x000fe20000410000 */
[----:B------:R-:W-:-:S05]  /*1270*/  F2FP.BF16.F32.PACK_AB R47, R64, R11 ;  /* 0x0000000b402f723e */ /* 0x000fca00000010ff */
[----:B------:R-:W-:Y:S01]  /*1280*/  BAR.SYNC.DEFER_BLOCKING 0x0 ;  /* 0x0000000000007b1d */ /* 0x000fe20000010000 */
[----:B------:R-:W-:Y:S01]  /*1290*/  PRMT R51, R12, 0x7632, R51 ;  /* 0x000076320c337816 */ /* 0x000fe20000000033 */
[----:B------:R-:W-:Y:S01]  /*12a0*/  FMUL.FTZ R79, R52, R79 ;  /* 0x0000004f344f7220 */ /* 0x000fe20000410000 */
[----:B------:R-:W-:Y:S01]  /*12b0*/  FMUL.FTZ R85, R54, R85 ;  /* 0x0000005536557220 */ /* 0x000fe20000410000 */
[----:B------:R-:W-:Y:S01]  /*12c0*/  FMUL.FTZ R87, R60, R87 ;  /* 0x000000573c577220 */ /* 0x000fe20000410000 */
[----:B------:R-:W-:-:S03]  /*12d0*/  FMUL.FTZ R52, R62, R41 ;  /* 0x000000293e347220 */ /* 0x000fc60000410000 */
[----:B------:R-:W1:Y:S01]  /*12e0*/  LDC.64 R2, c[0x0][0x510] ;  /* 0x00014400ff027b82 */ /* 0x000e620000000a00 */
[----:B------:R-:W-:Y:S01]  /*12f0*/  PRMT R55, R14, 0x7632, R55 ;  /* 0x000076320e377816 */ /* 0x000fe20000000037 */
[----:B------:R-:W-:Y:S01]  /*1300*/  FMUL.FTZ R0, R69, R81 ;  /* 0x0000005145007220 */ /* 0x000fe20000410000 */
[----:B------:R-:W-:Y:S01]  /*1310*/  PRMT R64, R15, 0x7632, R64 ;  /* 0x000076320f407816 */ /* 0x000fe20000000040 */
[----:B------:R-:W-:Y:S01]  /*1320*/  FMUL.FTZ R54, R74, R79 ;  /* 0x0000004f4a367220 */ /* 0x000fe20000410000 */
[----:B------:R-:W-:Y:S01]  /*1330*/  FMUL.FTZ R56, R83, R43 ;  /* 0x0000002b53387220 */ /* 0x000fe20000410000 */
[----:B------:R-:W-:Y:S01]  /*1340*/  FMUL.FTZ R62, R86, R87 ;  /* 0x00000057563e7220 */ /* 0x000fe20000410000 */
[----:B------:R-:W-:Y:S01]  /*1350*/  STS.128 [R40], R44 ;  /* 0x0000002c28007388 */ /* 0x000fe20000000c00 */
[----:B------:R-:W-:-:S03]  /*1360*/  NOP ;  /* 0x0000000000007918 */ /* 0x000fc60000000000 */
[----:B------:R-:W2:Y:S01]  /*1370*/  LDS.128 R8, [R40] ;  /* 0x0000000028087984 */ /* 0x000ea20000000c00 */
[----:B-1----:R-:W-:-:S04]  /*1380*/  IMAD.WIDE.U32 R12, R38, R2, UR6 ;  /* 0x00000006260c7e25 */ /* 0x002fc8000f8e0002 */
[----:B------:R-:W-:Y:S01]  /*1390*/  FMUL.FTZ R2, R58, R49 ;  /* 0x000000313a027220 */ /* 0x000fe20000410000 */
[----:B------:R-:W-:Y:S01]  /*13a0*/  FMUL.FTZ R49, R75, R77 ;  /* 0x0000004d4b317220 */ /* 0x000fe20000410000 */
[----:B------:R-:W-:Y:S01]  /*13b0*/  FMUL.FTZ R58, R89, R85 ;  /* 0x00000055593a7220 */ /* 0x000fe20000410000 */
[----:B------:R-:W-:Y:S01]  /*13c0*/  IMAD R3, R38, R3, R13 ;  /* 0x0000000326037224 */ /* 0x000fe200078e020d */
[----:B0-----:R-:W-:Y:S01]  /*13d0*/  LEA R6, P0, R12, R6, 0x1 ;  /* 0x000000060c067211 */ /* 0x001fe200078008ff */
[----:B------:R-:W-:-:S03]  /*13e0*/  FMUL.FTZ R60, R84, R2 ;  /* 0x00000002543c7220 */ /* 0x000fc60000410000 */
[----:B------:R-:W-:-:S03]  /*13f0*/  LEA.HI.X R7, R12, R7, R3, 0x1, P0 ;  /* 0x000000070c077211 */ /* 0x000fc600000f0c03 */
[----:B------:R-:W-:-:S05]  /*1400*/  IMAD.WIDE.U32 R6, R30, 0x10, R6 ;  /* 0x000000101e067825 */ /* 0x000fca00078e0006 */
        /* <DEDUP_REMOVED lines=15> */
[----:B------:R-:W-:-:S05]  /*1500*/  F2FP.BF16.F32.PACK_AB R8, R43, R8 ;  /* 0x000000082b08723e */ /* 0x000fca00000010ff */
[----:B------:R-:W-:Y:S01]  /*1510*/  STS.128 [R40], R8 ;  /* 0x0000000828007388 */ /* 0x000fe20000000c00 */
[----:B------:R-:W-:-:S03]  /*1520*/  NOP ;  /* 0x0000000000007918 */ /* 0x000fc60000000000 */
[----:B------:R-:W1:Y:S01]  /*1530*/  LDS.128 R12, [R40] ;  /* 0x00000000280c7984 */ /* 0x000e620000000c00 */
[----:B0-----:R-:W-:-:S04]  /*1540*/  UIMAD.WIDE.U32 UR6, UR19, UR12, UR4 ;  /* 0x0000000c130672a5 */ /* 0x001fc8000f8e0004 */
[----:B------:R-:W-:Y:S02]  /*1550*/  UIMAD UR9, UR19, UR13, UR7 ;  /* 0x0000000d130972a4 */ /* 0x000fe4000f8e0207 */
[----:B------:R-:W-:Y:S02]  /*1560*/  MOV R3, UR7 ;  /* 0x0000000700037c02 */ /* 0x000fe40008000f00 */
[----:B------:R-:W-:Y:S02]  /*1570*/  MOV R2, UR6 ;  /* 0x0000000600027c02 */ /* 0x000fe40008000f00 */
[----:B------:R-:W-:-:S03]  /*1580*/  MOV R3, UR9 ;  /* 0x0000000900037c02 */ /* 0x000fc60008000f00 */
[----:B------:R-:W-:-:S04]  /*1590*/  IMAD.WIDE.U32 R2, R38, UR14, R2 ;  /* 0x0000000e26027c25 */ /* 0x000fc8000f8e0002 */
[----:B------:R-:W-:Y:S01]  /*15a0*/  IMAD R3, R38, UR15, R3 ;  /* 0x0000000f26037c24 */ /* 0x000fe2000f8e0203 */
[----:B------:R-:W-:-:S04]  /*15b0*/  LEA R6, P0, R2, UR20, 0x1 ;  /* 0x0000001402067c11 */ /* 0x000fc8000f8008ff */
[----:B------:R-:W-:-:S03]  /*15c0*/  LEA.HI.X R7, R2, UR21, R3, 0x1, P0 ;  /* 0x0000001502077c11 */ /* 0x000fc600080f0c03 */
[----:B------:R-:W-:-:S05]  /*15d0*/  IMAD.WIDE.U32 R2, R30, 0x10, R6 ;  /* 0x000000101e027825 */ /* 0x000fca00078e0006 */
[----:B-1----:R1:W-:Y:S02]  /*15e0*/  STG.E.128 desc[UR16][R2.64], R12 ;  /* 0x0000000c02007986 */ /* 0x0023e4000c101d10 */
.L_x_9005:
[----:B------:R-:W-:Y:S01]  /*15f0*/  SHF.L.U32 R57, R57, 0x10, RZ ;  /* 0x0000001039397819 */ /* 0x000fe200000006ff */
[----:B------:R-:W-:Y:S01]  /*1600*/  FFMA.FTZ R33, R0, R16, R33 ;  /* 0x0000001000217223 */ /* 0x000fe20000010021 */
[----:B------:R-:W-:Y:S01]  /*1610*/  SHF.L.U32 R59, R59, 0x10, RZ ;  /* 0x000000103b3b7819 */ /* 0x000fe200000006ff */
[----:B------:R-:W-:Y:S01]  /*1620*/  BAR.SYNC.DEFER_BLOCKING 0x0 ;  /* 0x0000000000007b1d */ /* 0x000fe20000010000 */
[----:B------:R-:W-:Y:S01]  /*1630*/  SHF.L.U32 R61, R61, 0x10, RZ ;  /* 0x000000103d3d7819 */ /* 0x000fe200000006ff */
[----:B------:R-:W-:Y:S01]  /*1640*/  FFMA.FTZ R33, R56, R57, R33 ;  /* 0x0000003938217223 */ /* 0x000fe20000010021 */
[----:B------:R-:W-:Y:S01]  /*1650*/  UISETP.GE.AND UP0, UPT, UR10, 0x1, UPT ;  /* 0x000000010a00788c */ /* 0x000fe2000bf06270 */
[----:B------:R-:W-:Y:S01]  /*1660*/  SHF.L.U32 R64, R64, 0x10, RZ ;  /* 0x0000001040407819 */ /* 0x000fe200000006ff */
[----:B------:R-:W-:Y:S02]  /*1670*/  HFMA2 R50, -RZ, RZ, 0, 0 ;  /* 0x00000000ff327431 */ /* 0x000fe400000001ff */
[----:B------:R-:W-:Y:S01]  /*1680*/  FFMA.FTZ R33, R52, R17, R33 ;  /* 0x0000001134217223 */ /* 0x000fe20000010021 */
[----:B------:R-:W-:Y:S01]  /*1690*/  SHF.L.U32 R63, R63, 0x10, RZ ;  /* 0x000000103f3f7819 */ /* 0x000fe200000006ff */
[----:B------:R-:W-:Y:S01]  /*16a0*/  HFMA2 R43, -RZ, RZ, 0, 0 ;  /* 0x00000000ff2b7431 */ /* 0x000fe200000001ff */
[----:B------:R-:W-:Y:S01]  /*16b0*/  SHF.L.U32 R74, R51, 0x10, RZ ;  /* 0x00000010334a7819 */ /* 0x000fe200000006ff */
[----:B-1----:R-:W-:Y:S01]  /*16c0*/  FFMA.FTZ R2, R58, R59, R33 ;  /* 0x0000003b3a027223 */ /* 0x002fe20000010021 */
[----:B------:R-:W-:Y:S01]  /*16d0*/  SHF.L.U32 R76, R53, 0x10, RZ ;  /* 0x00000010354c7819 */ /* 0x000fe200000006ff */
[--C-:B-----5:R-:W-:Y:S01]  /*16e0*/  FADD.FTZ R65, R66, R37.reuse ;  /* 0x0000002542417221 */ /* 0x120fe20000010000 */
[----:B------:R-:W-:Y:S01]  /*16f0*/  SHF.L.U32 R78, R55, 0x10, RZ ;  /* 0x00000010374e7819 */ /* 0x000fe200000006ff */
[----:B------:R-:W-:Y:S01]  /*1700*/  FFMA.FTZ R3, R49, R18, R2 ;  /* 0x0000001231037223 */ /* 0x000fe20000010002 */
[--C-:B------:R-:W-:Y:S01]  /*1710*/  FADD.FTZ R67, R68, R37.reuse ;  /* 0x0000002544437221 */ /* 0x100fe20000010000 */
[----:B------:R-:W-:Y:S01]  /*1720*/  FADD.FTZ R80, R64, R37 ;  /* 0x0000002540507221 */ /* 0x000fe20000010000 */
[----:B------:R-:W-:Y:S01]  /*1730*/  CS2R R46, SRZ ;  /* 0x00000000002e7805 */ /* 0x000fe2000001ff00 */
[----:B------:R-:W-:Y:S01]  /*1740*/  FFMA.FTZ R3, R60, R61, R3 ;  /* 0x0000003d3c037223 */ /* 0x000fe20000010003 */
[----:B------:R-:W-:-:S02]  /*1750*/  MOV R48, RZ ;  /* 0x000000ff00307202 */ /* 0x000fc40000000f00 */
[----:B------:R-:W-:Y:S02]  /*1760*/  CS2R R44, SRZ ;  /* 0x00000000002c7805 */ /* 0x000fe4000001ff00 */
        /* <DEDUP_REMOVED lines=17> */
[----:B------:R-:W1:Y:S01]  /*1880*/  LDC R2, c[0x0][0x394] ;  /* 0x0000e500ff027b82 */ /* 0x000e620000000800 */
[----:B------:R-:W-:Y:S01]  /*1890*/  UIADD3 UR6, UPT, UPT, UR8, -0x2, URZ ;  /* 0xfffffffe08067890 */ /* 0x000fe2000fffe0ff */
[----:B------:R-:W-:Y:S01]  /*18a0*/  FMUL.FTZ R69, R65, R16 ;  /* 0x0000001041457220 */ /* 0x000fe20000410000 */
[----:B------:R-:W-:Y:S01]  /*18b0*/  ULOP3.LUT UR9, UR4, 0x100, URZ, 0xc0, !UPT ;  /* 0x0000010004097892 */ /* 0x000fe2000f8ec0ff */
[----:B------:R-:W-:Y:S01]  /*18c0*/  FMUL.FTZ R82, R74, R57 ;  /* 0x000000394a527220 */ /* 0x000fe20000410000 */
[----:B------:R-:W-:Y:S01]  /*18d0*/  UIMAD UR6, UR6, UR10, URZ ;  /* 0x0000000a060672a4 */ /* 0x000fe2000f8e02ff */
[----:B------:R-:W-:Y:S01]  /*18e0*/  FMUL.FTZ R75, R70, R17 ;  /* 0x00000011464b7220 */ /* 0x000fe20000410000 */
[----:B------:R-:W-:Y:S01]  /*18f0*/  USHF.L.U32 UR7, UR8, 0xa, URZ ;  /* 0x0000000a08077899 */ /* 0x000fe200080006ff */
[----:B0-----:R-:W0:Y:S01]  /*1900*/  LDC.64 R6, c[0x0][0x3e0] ;  /* 0x0000f800ff067b82 */ /* 0x001e220000000a00 */
[----:B------:R-:W-:Y:S01]  /*1910*/  FMUL.FTZ R77, R76, R59 ;  /* 0x0000003b4c4d7220 */ /* 0x000fe20000410000 */
[----:B------:R-:W-:Y:S01]  /*1920*/  FMUL.FTZ R79, R67, R18 ;  /* 0x00000012434f7220 */ /* 0x000fe20000410000 */
[----:B------:R-:W-:Y:S01]  /*1930*/  FMUL.FTZ R81, R78, R61 ;  /* 0x0000003d4e517220 */ /* 0x000fe20000410000 */
[----:B------:R-:W-:Y:S01]  /*1940*/  FMUL.FTZ R83, R72, R19 ;  /* 0x0000001348537220 */ /* 0x000fe20000410000 */
[----:B------:R-:W-:Y:S01]  /*1950*/  FMUL.FTZ R84, R80, R63 ;  /* 0x0000003f50547220 */ /* 0x000fe20000410000 */
[----:B------:R-:W-:Y:S01]  /*1960*/  IADD3 R85, PT, PT, R21, 0xcd8, RZ ;  /* 0x00000cd815557810 */ /* 0x000fe20007ffe0ff */
[----:B------:R-:W-:Y:S01]  /*1970*/  UIADD3 UR11, UPT, UPT, -UR10, URZ, URZ ;  /* 0x000000ff0a0b7290 */ /* 0x000fe2000fffe1ff */
[----:B------:R-:W2:Y:S01]  /*1980*/  LDC.64 R8, c[0x0][0x3c0] ;  /* 0x0000f000ff087b82 */ /* 0x000ea20000000a00 */
[----:B------:R-:W-:Y:S01]  /*1990*/  MOV R50, RZ ;  /* 0x000000ff00327202 */ /* 0x000fe20000000f00 */
[----:B------:R-:W3:Y:S01]  /*19a0*/  LDCU UR12, c[0x0][0x394] ;  /* 0x00007280ff0c77ac */ /* 0x000ee20008000800 */
[----:B------:R-:W-:-:S02]  /*19b0*/  MOV R87, R29 ;  /* 0x0000001d00577202 */ /* 0x000fc40000000f00 */
[----:B------:R-:W-:Y:S01]  /*19c0*/  MOV R86, R28 ;  /* 0x0000001c00567202 */ /* 0x000fe20000000f00 */
[----:B------:R-:W-:Y:S01]  /*19d0*/  ULOP3.LUT UR7, UR7, 0x400, URZ, 0xc0, !UPT ;  /* 0x0000040007077892 */ /* 0x000fe2000f8ec0ff */
[----:B------:R-:W-:Y:S01]  /*19e0*/  MOV R89, R36 ;  /* 0x0000002400597202 */ /* 0x000fe20000000f00 */
[----:B------:R-:W4:Y:S01]  /*19f0*/  LDC.64 R10, c[0x0][0x3a8] ;  /* 0x0000ea00ff0a7b82 */ /* 0x000f220000000a00 */
[----:B-1----:R-:W-:Y:S02]  /*1a00*/  ISETP.LE.AND P0, PT, R2, UR8, PT ;  /* 0x0000000802007c0c */ /* 0x002fe4000bf03270 */
[----:B------:R-:W-:Y:S02]  /*1a10*/  MOV R88, R35 ;  /* 0x0000002300587202 */ /* 0x000fe40000000f00 */
[----:B------:R-:W-:Y:S02]  /*1a20*/  MOV R91, R34 ;  /* 0x00000022005b7202 */ /* 0x000fe40000000f00 */
[----:B------:R-:W-:Y:S01]  /*1a30*/  MOV R90, R32 ;  /* 0x00000020005a7202 */ /* 0x000fe20000000f00 */
[----:B------:R-:W1:Y:S01]  /*1a40*/  LDC R106, c[0x0][0x394] ;  /* 0x0000e500ff6a7b82 */ /* 0x000e620000000800 */
[----:B------:R-:W-:-:S02]  /*1a50*/  MOV R92, R21 ;  /* 0x00000015005c7202 */ /* 0x000fc40000000f00 */
[----:B------:R-:W-:Y:S02]  /*1a60*/  ISETP.EQ.AND P0, PT, R30, RZ, !P0 ;  /* 0x000000ff1e00720c */ /* 0x000fe40004702270 */
[----:B------:R-:W-:Y:S02]  /*1a70*/  MOV R93, UR9 ;  /* 0x00000009005d7c02 */ /* 0x000fe40008000f00 */
[----:B0-----:R-:W-:Y:S02]  /*1a80*/  SHF.L.U64.HI R7, R6, 0x2, R7 ;  /* 0x0000000206077819 */ /* 0x001fe40000010207 */
[----:B--2---:R-:W-:Y:S02]  /*1a90*/  SHF.L.U64.HI R9, R8, 0x2, R9 ;  /* 0x0000000208097819 */ /* 0x004fe40000010209 */
[----:B------:R-:W-:Y:S02]  /*1aa0*/  MOV R95, UR6 ;  /* 0x00000006005f7c02 */ /* 0x000fe40008000f00 */
[----:B---34-:R-:W-:-:S07]  /*1ab0*/  SHF.L.U64.HI R11, R10, 0x2, R11 ;  /* 0x000000020a0b7819 */ /* 0x018fce000001020b */
.L_x_9012:
        /* <DEDUP_REMOVED lines=23> */
[----:B0-----:R-:W-:Y:S02]  /*1c30*/  FMUL.FTZ R2, R72, R97 ;  /* 0x0000006148027220 */ /* 0x001fe40000410000 */
[----:B------:R-:W0:Y:S01]  /*1c40*/  MUFU.EX2 R99, R99 ;  /* 0x0000006300637308 */ /* 0x000e220000000800 */
[----:B---3--:R-:W-:-:S03]  /*1c50*/  FMUL.FTZ R13, R96, R13 ;  /* 0x0000000d600d7220 */ /* 0x008fc60000410000 */
        /* <DEDUP_REMOVED lines=16> */
[----:B--234-:R-:W-:Y:S05]  /*1d60*/  @P1 BRA `(.L_x_9008) ;  /* 0x0000000000141947 */ /* 0x01cfea0003800000 */
[----:B------:R-:W-:Y:S01]  /*1d70*/  UISETP.NE.AND UP0, UPT, UR8, UR12, UPT ;  /* 0x0000000c0800728c */ /* 0x000fe2000bf05270 */
[----:B------:R-:W-:-:S08]  /*1d80*/  HFMA2 R114, -RZ, RZ, 1.875, 0 ;  /* 0x3f800000ff727431 */ /* 0x000fd000000001ff */
[----:B------:R-:W-:Y:S05]  /*1d90*/  BRA.U !UP0, `(.L_x_9009) ;  /* 0x00000001080c7547 */ /* 0x000fea000b800000 */
[----:B------:R4:W2:Y:S01]  /*1da0*/  LDS R114, [R92+UR7+0x458] ;  /* 0x000458075c727984 */ /* 0x0008a20008000800 */
[----:B------:R-:W-:Y:S05]  /*1db0*/  BRA `(.L_x_9009) ;  /* 0x0000000000047947 */ /* 0x000fea0003800000 */
.L_x_9008:
[----:B------:R2:W3:Y:S02]  /*1dc0*/  LDS R114, [R71+0xc5c] ;  /* 0x000c5c0047727984 */ /* 0x0004e40000000800 */
.L_x_9009:
[----:B------:R-:W-:Y:S05]  /*1dd0*/  BSYNC.RECONVERGENT B0 ;  /* 0x0000000000007941 */ /* 0x000fea0003800200 */
.L_x_9007:
[----:B------:R-:W-:Y:S01]  /*1de0*/  UISETP.NE.AND UP0, UPT, UR8, 0x1, UPT ;  /* 0x000000010800788c */ /* 0x000fe2000bf05270 */
[----:B------:R-:W-:-:S05]  /*1df0*/  MOV R105, RZ ;  /* 0x000000ff00697202 */ /* 0x000fca0000000f00 */
[----:B------:R-:W-:-:S04]  /*1e00*/  PLOP3.LUT P1, PT, PT, PT, UP0, 0x80, 0x8 ;  /* 0x000000000008781c */ /* 0x000fc80003f2f008 */
[----:B------:R-:W-:-:S13]  /*1e10*/  ISETP.NE.OR P1, PT, R30, RZ, !P1 ;  /* 0x000000ff1e00720c */ /* 0x000fda0004f25670 */
[----:B0-----:R-:W-:-:S05]  /*1e20*/  @!P1 IMAD.WIDE R2, R95, 0x8, R4 ;  /* 0x000000085f029825 */ /* 0x001fca00078e0204 */
[----:B------:R0:W5:Y:S01]  /*1e30*/  @!P1 LDG.E R105, desc[UR16][R2.64+0x4] ;  /* 0x0000041002699981 */ /* 0x000162000c1e1900 */
[C---:B--23--:R-:W-:Y:S01]  /*1e40*/  FMUL.FTZ R13, R109.reuse, R114 ;  /* 0x000000726d0d7220 */ /* 0x04cfe20000410000 */
        /* <DEDUP_REMOVED lines=12> */
[----:B0-----:R-:W-:Y:S01]  /*1f10*/  FFMA.FTZ R2, R102, R101, R117 ;  /* 0x0000006566027223 */ /* 0x001fe20000010075 */
[C---:B------:R-:W-:Y:S02]  /*1f20*/  FFMA.FTZ R12, R108.reuse, R12, R75 ;  /* 0x0000000c6c0c7223 */ /* 0x040fe4000001004b */
        /* <DEDUP_REMOVED lines=10> */
[----:B------:R-:W-:Y:S01]  /*1fd0*/  MOV R125, R2 ;  /* 0x00000002007d7202 */ /* 0x000fe20000000f00 */
[----:B------:R-:W-:Y:S01]  /*1fe0*/  FMUL.FTZ R13, R102, R13 ;  /* 0x0000000d660d7220 */ /* 0x000fe20000410000 */
[----:B------:R0:W2:Y:S01]  /*1ff0*/  SHFL.DOWN PT, R111, R2, 0x1, 0x1f ;  /* 0x08201f00026f7f89 */ /* 0x0000a200000e0000 */
[----:B------:R-:W-:Y:S02]  /*2000*/  FFMA.FTZ R3, R96, R12, R83 ;  /* 0x0000000c60037223 */ /* 0x000fe40000010053 */
[----:B------:R-:W-:Y:S02]  /*2010*/  FMUL.FTZ R13, R100, R13 ;  /* 0x0000000d640d7220 */ /* 0x000fe40000410000 */
[----:B------:R-:W-:Y:S02]  /*2020*/  FFMA.FTZ R3, R109, R3, R84 ;  /* 0x000000036d037223 */ /* 0x000fe40000010054 */
[----:B------:R-:W-:-:S03]  /*2030*/  FMUL.FTZ R13, R98, R13 ;  /* 0x0000000d620d7220 */ /* 0x000fc60000410000 */
[----:B------:R-:W3:Y:S01]  /*2040*/  SHFL.UP PT, R12, R3, 0x1, RZ ;  /* 0x04200000030c7989 */ /* 0x000ee200000e00ff */
[----:B0-----:R-:W-:Y:S01]  /*2050*/  @P1 FMUL.FTZ R2, R101, R124 ;  /* 0x0000007c65021220 */ /* 0x001fe20000410000 */
[----:B--2---:R-:W-:-:S04]  /*2060*/  @P1 FFMA.FTZ R125, R124, R111, R125 ;  /* 0x0000006f7c7d1223 */ /* 0x004fc8000001007d */
[----:B------:R-:W-:Y:S01]  /*2070*/  @P1 MOV R124, R2 ;  /* 0x00000002007c1202 */ /* 0x000fe20000000f00 */
[----:B------:R-:W-:Y:S01]  /*2080*/  FMUL.FTZ R2, R96, R13 ;  /* 0x0000000d60027220 */ /* 0x000fe20000410000 */
[----:B------:R-:W-:Y:S01]  /*2090*/  ISETP.GE.AND P1, PT, R42, 0x1, PT ;  /* 0x000000012a00780c */ /* 0x000fe20003f26270 */
[----:B------:R-:W0:Y:S02]  /*20a0*/  SHFL.DOWN PT, R111, R125, 0x2, 0x1f ;  /* 0x08401f007d6f7f89 */ /* 0x000e2400000e0000 */
[----:B------:R-:W-:Y:S02]  /*20b0*/  FMUL.FTZ R2, R109, R2 ;  /* 0x000000026d027220 */ /* 0x000fe40000410000 */
[----:B------:R-:W2:Y:S02]  /*20c0*/  SHFL.DOWN PT, R101, R124, 0x2, 0x1f ;  /* 0x08401f007c657f89 */ /* 0x000ea400000e0000 */
[----:B---3--:R-:W-:Y:S02]  /*20d0*/  FFMA.FTZ R12, R2, R12, R3 ;  /* 0x0000000c020c7223 */ /* 0x008fe40000010003 */
[----:B------:R-:W3:Y:S03]  /*20e0*/  SHFL.UP PT, R13, R2, 0x1, RZ ;  /* 0x04200000020d7989 */ /* 0x000ee600000e00ff */
[----:B------:R-:W-:-:S05]  /*20f0*/  FSEL R3, R3, R12, !P1 ;  /* 0x0000000c03037208 */ /* 0x000fca0004800000 */
[----:B------:R-:W1:Y:S01]  /*2100*/  SHFL.UP PT, R12, R3, 0x2, RZ ;  /* 0x04400000030c7989 */ /* 0x000e6200000e00ff */
[C---:B0-----:R-:W-:Y:S01]  /*2110*/  @!P3 FFMA.FTZ R125, R124.reuse, R111, R125 ;  /* 0x0000006f7c7db223 */ /* 0x041fe2000001007d */
[----:B--2---:R-:W-:-:S04]  /*2120*/  @!P3 FMUL.FTZ R101, R124, R101 ;  /* 0x000000657c65b220 */ /* 0x004fc80000410000 */
[----:B------:R-:W0:Y:S01]  /*2130*/  SHFL.DOWN PT, R111, R125, 0x4, 0x1f ;  /* 0x08801f007d6f7f89 */ /* 0x000e2200000e0000 */
[----:B---3--:R-:W-:Y:S01]  /*2140*/  @P1 FMUL.FTZ R2, R2, R13 ;  /* 0x0000000d02021220 */ /* 0x008fe20000410000 */
[----:B------:R-:W-:Y:S02]  /*2150*/  @!P3 MOV R124, R101 ;  /* 0x00000065007cb202 */ /* 0x000fe40000000f00 */
[----:B------:R-:W-:Y:S02]  /*2160*/  ISETP.GT.U32.AND P3, PT, R73, 0x1b, PT ;  /* 0x0000001b4900780c */ /* 0x000fe40003f64070 */
[----:B------:R-:W2:Y:S01]  /*2170*/  SHFL.UP PT, R13, R2, 0x2, RZ ;  /* 0x04400000020d7989 */ /* 0x000ea200000e00ff */
[----:B------:R-:W-:Y:S01]  /*2180*/  ISETP.GE.AND P1, PT, R42, 0x2, PT ;  /* 0x000000022a00780c */ /* 0x000fe20003f26270 */
[----:B-1----:R-:W-:Y:S02]  /*2190*/  FFMA.FTZ R12, R2, R12, R3 ;  /* 0x0000000c020c7223 */ /* 0x002fe40000010003 */
[----:B------:R-:W1:Y:S03]  /*21a0*/  SHFL.DOWN PT, R101, R124, 0x4, 0x1f ;  /* 0x08801f007c657f89 */ /* 0x000e6600000e0000 */
[----:B------:R-:W-:-:S05]  /*21b0*/  FSEL R3, R3, R12, !P1 ;  /* 0x0000000c03037208 */ /* 0x000fca0004800000 */
[----:B------:R-:W3:Y:S01]  /*21c0*/  SHFL.UP PT, R12, R3, 0x4, RZ ;  /* 0x04800000030c7989 */ /* 0x000ee200000e00ff */
[----:B0-----:R-:W-:-:S05]  /*21d0*/  @!P3 FFMA.FTZ R125, R124, R111, R125 ;  /* 0x0000006f7c7db223 */ /* 0x001fca000001007d */
[----:B------:R-:W0:Y:S01]  /*21e0*/  SHFL.DOWN PT, R118, R125, 0x8, 0x1f ;  /* 0x09001f007d767f89 */ /* 0x000e2200000e0000 */
[----:B--2---:R-:W-:Y:S01]  /*21f0*/  @P1 FMUL.FTZ R2, R2, R13 ;  /* 0x0000000d02021220 */ /* 0x004fe20000410000 */
[----:B------:R-:W-:Y:S02]  /*2200*/  ISETP.GE.AND P1, PT, R42, 0x4, PT ;  /* 0x000000042a00780c */ /* 0x000fe40003f26270 */
[----:B------:R-:W-:Y:S01]  /*2210*/  MOV R13, RZ ;  /* 0x000000ff000d7202 */ /* 0x000fe20000000f00 */
[----:B-1----:R-:W-:-:S05]  /*2220*/  @!P3 FMUL.FTZ R101, R124, R101 ;  /* 0x000000657c65b220 */ /* 0x002fca0000410000 */
[----:B------:R-:W-:Y:S02]  /*2230*/  @!P3 MOV R124, R101 ;  /* 0x00000065007cb202 */ /* 0x000fe40000000f00 */
[----:B------:R-:W1:Y:S01]  /*2240*/  SHFL.UP PT, R101, R2, 0x4, RZ ;  /* 0x0480000002657989 */ /* 0x000e6200000e00ff */
[----:B------:R-:W-:Y:S01]  /*2250*/  ISETP.GT.U32.AND P3, PT, R73, 0x17, PT ;  /* 0x000000174900780c */ /* 0x000fe20003f64070 */
[----:B---3--:R-:W-:Y:S02]  /*2260*/  FFMA.FTZ R12, R2, R12, R3 ;  /* 0x0000000c020c7223 */ /* 0x008fe40000010003 */
[----:B------:R-:W2:Y:S03]  /*2270*/  SHFL.DOWN PT, R119, R124, 0x8, 0x1f ;  /* 0x09001f007c777f89 */ /* 0x000ea600000e0000 */
[----:B------:R-:W-:Y:S01]  /*2280*/  FSEL R3, R3, R12, !P1 ;  /* 0x0000000c03037208 */ /* 0x000fe20004800000 */
[----:B------:R-:W-:-:S04]  /*2290*/  HFMA2 R12, -RZ, RZ, 1.875, 0 ;  /* 0x3f800000ff0c7431 */ /* 0x000fc800000001ff */
[----:B------:R-:W3:Y:S02]  /*22a0*/  SHFL.UP PT, R111, R3, 0x8, RZ ;  /* 0x05000000036f7989 */ /* 0x000ee400000e00ff */
[----:B0-----:R-:W-:Y:S02]  /*22b0*/  @!P3 FFMA.FTZ R125, R124, R118, R125 ;  /* 0x000000767c7db223 */ /* 0x001fe4000001007d */
[----:B------:R-:W-:Y:S04]  /*22c0*/  @P0 LDS.64 R12, [R85] ;  /* 0x00000000550c0984 */ /* 0x000fe80000000a00 */
[----:B------:R-:W0:Y:S01]  /*22d0*/  SHFL.DOWN PT, R118, R125, 0x10, 0x1f ;  /* 0x0a001f007d767f89 */ /* 0x000e2200000e0000 */
[----:B-1----:R-:W-:Y:S01]  /*22e0*/  @P1 FMUL.FTZ R2, R2, R101 ;  /* 0x0000006502021220 */ /* 0x002fe20000410000 */
[----:B------:R-:W-:Y:S01]  /*22f0*/  ISETP.GE.AND P1, PT, R42, 0x8, PT ;  /* 0x000000082a00780c */ /* 0x000fe20003f26270 */
[----:B--2---:R-:W-:-:S03]  /*2300*/  @!P3 FMUL.FTZ R116, R124, R119 ;  /* 0x000000777c74b220 */ /* 0x004fc60000410000 */
[----:B------:R-:W1:Y:S02]  /*2310*/  SHFL.UP PT, R101, R2, 0x8, RZ ;  /* 0x0500000002657989 */ /* 0x000e6400000e00ff */
[----:B------:R-:W-:Y:S02]  /*2320*/  @!P3 MOV R124, R116 ;  /* 0x00000074007cb202 */ /* 0x000fe40000000f00 */
[----:B------:R-:W-:Y:S01]  /*2330*/  ISETP.GT.U32.AND P3, PT, R73, 0xf, PT ;  /* 0x0000000f4900780c */ /* 0x000fe20003f64070 */
[----:B---3--:R-:W-:Y:S02]  /*2340*/  FFMA.FTZ R116, R2, R111, R3 ;  /* 0x0000006f02747223 */ /* 0x008fe40000010003 */
[----:B------:R-:W2:Y:S03]  /*2350*/  SHFL.DOWN PT, R121, R124, 0x10, 0x1f ;  /* 0x0a001f007c797f89 */ /* 0x000ea600000e0000 */
[----:B------:R-:W-:-:S05]  /*2360*/  FSEL R3, R3, R116, !P1 ;  /* 0x0000007403037208 */ /* 0x000fca0004800000 */
[----:B------:R-:W3:Y:S02]  /*2370*/  SHFL.UP PT, R119, R3, 0x10, RZ ;  /* 0x0600000003777989 */ /* 0x000ee400000e00ff */
[----:B0-----:R-:W-:Y:S01]  /*2380*/  @!P3 FFMA.FTZ R125, R124, R118, R125 ;  /* 0x000000767c7db223 */ /* 0x001fe2000001007d */
[----:B-1----:R-:W-:-:S04]  /*2390*/  @P1 FMUL.FTZ R2, R2, R101 ;  /* 0x0000006502021220 */ /* 0x002fc80000410000 */
[----:B------:R-:W-:Y:S01]  /*23a0*/  SHFL.DOWN PT, R118, R125, 0x1, 0x1f ;  /* 0x08201f007d767f89 */ /* 0x000fe200000e0000 */
[----:B------:R-:W-:-:S03]  /*23b0*/  ISETP.GE.AND P1, PT, R42, 0x10, PT ;  /* 0x000000102a00780c */ /* 0x000fc60003f26270 */
[----:B------:R-:W0:Y:S01]  /*23c0*/  SHFL.UP PT, R111, R2, 0x10, RZ ;  /* 0x06000000026f7989 */ /* 0x000e2200000e00ff */
[----:B--2---:R-:W-:-:S03]  /*23d0*/  @!P3 FMUL.FTZ R101, R124, R121 ;  /* 0x000000797c65b220 */ /* 0x004fc60000410000 */
[----:B------:R-:W-:Y:S02]  /*23e0*/  SHFL.IDX PT, R116, R13, RZ, 0x1f ;  /* 0x00001fff0d747589 */ /* 0x000fe400000e0000 */
[----:B------:R-:W-:Y:S02]  /*23f0*/  @!P3 MOV R124, R101 ;  /* 0x00000065007cb202 */ /* 0x000fe40000000f00 */
[----:B------:R-:W-:Y:S01]  /*2400*/  SHFL.IDX PT, R125, R125, RZ, 0x1f ;  /* 0x00001fff7d7d7589 */ /* 0x000fe200000e0000 */
[----:B------:R-:W-:Y:S01]  /*2410*/  ISETP.NE.AND P3, PT, R30, 0x1f, PT ;  /* 0x0000001f1e00780c */ /* 0x000fe20003f65270 */
[C---:B---3--:R-:W-:Y:S02]  /*2420*/  FFMA.FTZ R120, R2.reuse, R119, R3 ;  /* 0x0000007702787223 */ /* 0x048fe40000010003 */
[----:B------:R-:W1:Y:S03]  /*2430*/  SHFL.DOWN PT, R101, R124, 0x1, 0x1f ;  /* 0x08201f007c657f89 */ /* 0x000e6600000e0000 */
[----:B------:R-:W-:Y:S01]  /*2440*/  FSEL R120, R3, R120, !P1 ;  /* 0x0000007803787208 */ /* 0x000fe20004800000 */
[----:B------:R-:W2:Y:S01]  /*2450*/  SHFL.IDX PT, R124, R124, RZ, 0x1f ;  /* 0x00001fff7c7c7589 */ /* 0x000ea200000e0000 */
[----:B0-----:R-:W-:Y:S01]  /*2460*/  @P1 FMUL.FTZ R2, R2, R111 ;  /* 0x0000006f02021220 */ /* 0x001fe20000410000 */
[----:B------:R-:W-:-:S02]  /*2470*/  ISETP.GT.AND P1, PT, R42, 0x1e, PT ;  /* 0x0000001e2a00780c */ /* 0x000fc40003f24270 */
[----:B------:R-:W-:Y:S04]  /*2480*/  SHFL.UP PT, R111, R120, 0x1, RZ ;  /* 0x04200000786f7989 */ /* 0x000fe800000e00ff */
[----:B------:R-:W-:Y:S01]  /*2490*/  SHFL.UP PT, R2, R2, 0x1, RZ ;  /* 0x0420000002027989 */ /* 0x000fe200000e00ff */
[----:B-1----:R-:W-:Y:S01]  /*24a0*/  @P3 FFMA.FTZ R116, R101, R116, R118 ;  /* 0x0000007465743223 */ /* 0x002fe20000010076 */
[----:B------:R-:W-:-:S03]  /*24b0*/  ISETP.NE.AND P3, PT, R30, RZ, PT ;  /* 0x000000ff1e00720c */ /* 0x000fc60003f65270 */
[----:B------:R-:W-:Y:S01]  /*24c0*/  FFMA.FTZ R97, R116, R114, R97 ;  /* 0x0000007274617223 */ /* 0x000fe20000010061 */
[C---:B--2---:R-:W-:Y:S01]  /*24d0*/  FFMA.FTZ R13, R124.reuse, R13, R125 ;  /* 0x0000000d7c0d7223 */ /* 0x044fe2000001007d */
[----:B------:R-:W-:Y:S02]  /*24e0*/  FMUL.FTZ R12, R124, R12 ;  /* 0x0000000c7c0c7220 */ /* 0x000fe40000410000 */
[----:B------:R-:W-:-:S04]  /*24f0*/  FFMA.FTZ R101, R109, R97, R112 ;  /* 0x000000616d657223 */ /* 0x000fc80000010070 */
[----:B------:R-:W-:Y:S02]  /*2500*/  FFMA.FTZ R107, R96, R101, R107 ;  /* 0x00000065606b7223 */ /* 0x000fe4000001006b */
[----:B------:R0:W-:Y:S02]  /*2510*/  @!P3 STS.64 [R85], R12 ;  /* 0x0000000c5500b388 */ /* 0x0001e40000000a00 */
[-C--:B------:R-:W-:Y:S01]  /*2520*/  FFMA.FTZ R115, R98, R107.reuse, R115 ;  /* 0x0000006b62737223 */ /* 0x080fe20000010073 */
[----:B------:R-:W-:-:S03]  /*2530*/  FMUL.FTZ R121, R78, R107 ;  /* 0x0000006b4e797220 */ /* 0x000fc60000410000 */
[-C--:B------:R-:W-:Y:S01]  /*2540*/  FFMA.FTZ R113, R100, R115.reuse, R113 ;  /* 0x0000007364717223 */ /* 0x080fe20000010071 */
[----:B------:R-:W-:Y:S01]  /*2550*/  FMUL.FTZ R116, R67, R115 ;  /* 0x0000007343747220 */ /* 0x000fe20000410000 */
[----:B------:R-:W-:Y:S02]  /*2560*/  FADD.FTZ R14, R121, R14 ;  /* 0x0000000e790e7221 */ /* 0x000fe40000010000 */
[----:B------:R-:W-:Y:S01]  /*2570*/  FFMA.FTZ R117, R102, R113, R117 ;  /* 0x0000007166757223 */ /* 0x000fe20000010075 */
[----:B------:R-:W-:-:S03]  /*2580*/  FADD.FTZ R55, R116, R55 ;  /* 0x0000003774377221 */ /* 0x000fc60000010000 */
[-C--:B------:R-:W-:Y:S01]  /*2590*/  FFMA.FTZ R103, R108, R117.reuse, R103 ;  /* 0x000000756c677223 */ /* 0x080fe20000010067 */
[----:B------:R-:W-:-:S03]  /*25a0*/  FMUL.FTZ R114, R70, R117 ;  /* 0x0000007546727220 */ /* 0x000fc60000410000 */
[-C--:B------:R-:W-:Y:S01]  /*25b0*/  FMUL.FTZ R119, R74, R103.reuse ;  /* 0x000000674a777220 */ /* 0x080fe20000410000 */
[----:B0-----:R-:W-:Y:S01]  /*25c0*/  FMUL.FTZ R13, R94, R103 ;  /* 0x000000675e0d7220 */ /* 0x001fe20000410000 */
[----:B------:R-:W-:Y:S02]  /*25d0*/  FADD.FTZ R53, R114, R53 ;  /* 0x0000003572357221 */ /* 0x000fe40000010000 */
[----:B------:R-:W-:Y:S01]  /*25e0*/  FADD.FTZ R64, R119, R64 ;  /* 0x0000004077407221 */ /* 0x000fe20000010000 */
[----:B-----5:R-:W0:Y:S02]  /*25f0*/  SHFL.IDX PT, R3, R105, RZ, 0x1f ;  /* 0x00001fff69037589 */ /* 0x020e2400000e0000 */
[----:B0-----:R-:W-:Y:S01]  /*2600*/  @P2 FFMA.FTZ R3, R2, R3, R111 ;  /* 0x0000000302032223 */ /* 0x001fe2000001006f */
[----:B------:R-:W-:Y:S01]  /*2610*/  FMUL.FTZ R111, R76, R113 ;  /* 0x000000714c6f7220 */ /* 0x000fe20000410000 */
[----:B------:R-:W-:Y:S02]  /*2620*/  ISETP.GT.AND P2, PT, R42, 0x1b, PT ;  /* 0x0000001b2a00780c */ /* 0x000fe40003f44270 */
[----:B------:R-:W-:Y:S01]  /*2630*/  FFMA.FTZ R110, R110, R3, R69 ;  /* 0x000000036e6e7223 */ /* 0x000fe20000010045 */
[----:B------:R-:W-:-:S03]  /*2640*/  FADD.FTZ R66, R111, R66 ;  /* 0x000000426f427221 */ /* 0x000fc60000010000 */
        /* <DEDUP_REMOVED lines=22> */
[----:B------:R-:W-:Y:S01]  /*27b0*/  FMUL.FTZ R118, R72, R101 ;  /* 0x0000006548767220 */ /* 0x000fe20000410000 */
[----:B------:R-:W-:Y:S01]  /*27c0*/  FFMA.FTZ R3, R111, R104, R110 ;  /* 0x000000686f037223 */ /* 0x000fe2000001006e */
[----:B------:R-:W-:Y:S01]  /*27d0*/  FADD.FTZ R110, -R81, R98 ;  /* 0x00000062516e7221 */ /* 0x000fe20000010100 */
[----:B------:R-:W-:Y:S01]  /*27e0*/  FFMA.FTZ R123, R54, R96, R123 ;  /* 0x00000060367b7223 */ /* 0x000fe2000001007b */
[----:B------:R-:W-:Y:S01]  /*27f0*/  FADD.FTZ R98, -R83, R96 ;  /* 0x0000006053627221 */ /* 0x000fe20000010100 */
[----:B------:R-:W-:Y:S01]  /*2800*/  FFMA.FTZ R100, R116, R102, R3 ;  /* 0x0000006674647223 */ /* 0x000fe20000010003 */
[----:B------:R-:W-:Y:S01]  /*2810*/  FFMA.FTZ R3, R109, R96, R84 ;  /* 0x000000606d037223 */ /* 0x000fe20000010054 */
[----:B------:R-:W-:Y:S01]  /*2820*/  FMUL.FTZ R109, R80, R97 ;  /* 0x00000061506d7220 */ /* 0x000fe20000410000 */
[----:B------:R-:W-:Y:S01]  /*2830*/  FMUL.FTZ R108, R108, R13 ;  /* 0x0000000d6c6c7220 */ /* 0x000fe20000410000 */
[----:B------:R-:W-:Y:S01]  /*2840*/  FFMA.FTZ R120, R121, R110, R100 ;  /* 0x0000006e79787223 */ /* 0x000fe20000010064 */
[----:B------:R-:W-:Y:S01]  /*2850*/  FFMA.FTZ R96, R62, R3, R123 ;  /* 0x000000033e607223 */ /* 0x000fe2000001007b */
[----:B------:R-:W-:Y:S01]  /*2860*/  FADD.FTZ R100, -R84, R3 ;  /* 0x0000000354647221 */ /* 0x000fe20000010100 */
[----:B------:R-:W-:Y:S01]  /*2870*/  FADD.FTZ R68, R109, R68 ;  /* 0x000000446d447221 */ /* 0x000fe20000010000 */
[----:B------:R-:W-:Y:S01]  /*2880*/  FFMA.FTZ R120, R118, R98, R120 ;  /* 0x0000006276787223 */ /* 0x000fe20000010078 */
[C---:B------:R-:W-:Y:S01]  /*2890*/  FMUL.FTZ R121, R94.reuse, R113 ;  /* 0x000000715e797220 */ /* 0x040fe20000410000 */
[----:B------:R-:W0:Y:S01]  /*28a0*/  SHFL.DOWN PT, R123, R96, 0x1, 0x1f ;  /* 0x08201f00607b7f89 */ /* 0x000e2200000e0000 */
[----:B------:R-:W-:Y:S01]  /*28b0*/  FFMA.FTZ R108, R57, R103, R108 ;  /* 0x00000067396c7223 */ /* 0x000fe2000001006c */
[----:B------:R-:W-:Y:S01]  /*28c0*/  FFMA.FTZ R3, R109, R100, R120 ;  /* 0x000000646d037223 */ /* 0x000fe20000010078 */
[----:B------:R-:W-:Y:S01]  /*28d0*/  FMUL.FTZ R109, R94, R117 ;  /* 0x000000755e6d7220 */ /* 0x000fe20000410000 */
[----:B------:R-:W-:Y:S01]  /*28e0*/  FMUL.FTZ R104, R104, R121 ;  /* 0x0000007968687220 */ /* 0x000fe20000410000 */
[----:B------:R-:W-:Y:S01]  /*28f0*/  FADD.FTZ R15, R118, R15 ;  /* 0x0000000f760f7221 */ /* 0x000fe20000010000 */
[----:B------:R-:W-:Y:S01]  /*2900*/  FADD.FTZ R51, R2, R51 ;  /* 0x0000003302337221 */ /* 0x000fe20000010000 */
[----:B------:R-:W1:Y:S01]  /*2910*/  SHFL.DOWN PT, R120, R3, 0x1, 0x1f ;  /* 0x08201f0003787f89 */ /* 0x000e6200000e0000 */
[----:B------:R-:W-:Y:S01]  /*2920*/  FMUL.FTZ R112, R112, R109 ;  /* 0x0000006d70707220 */ /* 0x000fe20000410000 */
[----:B------:R-:W-:Y:S01]  /*2930*/  FMUL.FTZ R109, R94, R107 ;  /* 0x0000006b5e6d7220 */ /* 0x000fe20000410000 */
        /* <DEDUP_REMOVED lines=13> */
[----:B0-----:R-:W-:Y:S02]  /*2a10*/  @!P1 FADD.FTZ R96, R96, R123 ;  /* 0x0000007b60609221 */ /* 0x001fe40000010000 */
[----:B------:R-:W-:Y:S01]  /*2a20*/  FADD.FTZ R47, R98, R47 ;  /* 0x0000002f622f7221 */ /* 0x000fe20000010000 */
[----:B------:R-:W-:Y:S02]  /*2a30*/  FFMA.FTZ R97, R63, R97, R100 ;  /* 0x000000613f617223 */ /* 0x000fe40000010064 */
[----:B------:R-:W0:Y:S01]  /*2a40*/  SHFL.DOWN PT, R123, R96, 0x2, 0x1f ;  /* 0x08401f00607b7f89 */ /* 0x000e2200000e0000 */
[----:B-1----:R-:W-:Y:S01]  /*2a50*/  @!P1 FADD.FTZ R3, R3, R120 ;  /* 0x0000007803039221 */ /* 0x002fe20000010000 */
[----:B------:R-:W-:Y:S01]  /*2a60*/  ISETP.GT.AND P1, PT, R42, 0x1d, PT ;  /* 0x0000001d2a00780c */ /* 0x000fe20003f24270 */
[----:B------:R-:W-:-:S03]  /*2a70*/  FADD.FTZ R50, R97, R50 ;  /* 0x0000003261327221 */ /* 0x000fc60000010000 */
[----:B------:R-:W1:Y:S09]  /*2a80*/  SHFL.DOWN PT, R120, R3, 0x2, 0x1f ;  /* 0x08401f0003787f89 */ /* 0x000e7200000e0000 */
[----:B0-----:R-:W-:-:S05]  /*2a90*/  @!P1 FADD.FTZ R96, R96, R123 ;  /* 0x0000007b60609221 */ /* 0x001fca0000010000 */
[----:B------:R-:W0:Y:S01]  /*2aa0*/  SHFL.DOWN PT, R123, R96, 0x4, 0x1f ;  /* 0x08801f00607b7f89 */ /* 0x000e2200000e0000 */
[----:B-1----:R-:W-:Y:S01]  /*2ab0*/  @!P1 FADD.FTZ R3, R3, R120 ;  /* 0x0000007803039221 */ /* 0x002fe20000010000 */
[----:B------:R-:W-:-:S04]  /*2ac0*/  ISETP.NE.AND P1, PT, R42, RZ, PT ;  /* 0x000000ff2a00720c */ /* 0x000fc80003f25270 */
[----:B------:R-:W1:Y:S09]  /*2ad0*/  SHFL.DOWN PT, R122, R3, 0x4, 0x1f ;  /* 0x08801f00037a7f89 */ /* 0x000e7200000e0000 */
[----:B------:R-:W2:Y:S01]  /*2ae0*/  @!P1 S2R R120, SR_CgaCtaId ;  /* 0x0000000000789919 */ /* 0x000ea20000008800 */
[----:B------:R-:W-:Y:S01]  /*2af0*/  @!P1 MOV R125, 0x400 ;  /* 0x00000400007d9802 */ /* 0x000fe20000000f00 */
[----:B0-----:R-:W-:-:S05]  /*2b00*/  @!P2 FADD.FTZ R96, R96, R123 ;  /* 0x0000007b6060a221 */ /* 0x001fca0000010000 */
[----:B------:R-:W0:Y:S01]  /*2b10*/  SHFL.DOWN PT, R123, R96, 0x8, 0x1f ;  /* 0x09001f00607b7f89 */ /* 0x000e2200000e0000 */
[----:B-1----:R-:W-:Y:S01]  /*2b20*/  @!P2 FADD.FTZ R3, R3, R122 ;  /* 0x0000007a0303a221 */ /* 0x002fe20000010000 */
[----:B------:R-:W-:-:S04]  /*2b30*/  ISETP.GT.AND P2, PT, R42, 0x17, PT ;  /* 0x000000172a00780c */ /* 0x000fc80003f44270 */
[----:B------:R-:W1:Y:S01]  /*2b40*/  SHFL.DOWN PT, R122, R3, 0x8, 0x1f ;  /* 0x09001f00037a7f89 */ /* 0x000e6200000e0000 */
[----:B--2---:R-:W-:Y:S01]  /*2b50*/  @!P1 LEA R21, R120, R125, 0x18 ;  /* 0x0000007d78159211 */ /* 0x004fe200078ec0ff */
[----:B------:R-:W-:-:S07]  /*2b60*/  FMUL.FTZ R125, R94, R115 ;  /* 0x000000735e7d7220 */ /* 0x000fce0000410000 */
[----:B0-----:R-:W-:Y:S01]  /*2b70*/  @!P2 FADD.FTZ R96, R96, R123 ;  /* 0x0000007b6060a221 */ /* 0x001fe20000010000 */
[----:B------:R-:W-:-:S04]  /*2b80*/  FMUL.FTZ R125, R102, R125 ;  /* 0x0000007d667d7220 */ /* 0x000fc80000410000 */
[----:B------:R-:W0:Y:S01]  /*2b90*/  SHFL.DOWN PT, R123, R96, 0x10, 0x1f ;  /* 0x0a001f00607b7f89 */ /* 0x000e2200000e0000 */
[----:B------:R-:W-:Y:S01]  /*2ba0*/  FFMA.FTZ R102, R18, R115, R125 ;  /* 0x0000007312667223 */ /* 0x000fe2000001007d */
[----:B-1----:R-:W-:Y:S01]  /*2bb0*/  @!P2 FADD.FTZ R3, R3, R122 ;  /* 0x0000007a0303a221 */ /* 0x002fe20000010000 */
[----:B------:R-:W-:Y:S02]  /*2bc0*/  ISETP.GT.AND P2, PT, R42, 0xf, PT ;  /* 0x0000000f2a00780c */ /* 0x000fe40003f44270 */
[----:B------:R-:W-:Y:S02]  /*2bd0*/  FADD.FTZ R45, R102, R45 ;  /* 0x0000002d662d7221 */ /* 0x000fe40000010000 */
[----:B------:R-:W1:Y:S01]  /*2be0*/  SHFL.DOWN PT, R120, R3, 0x10, 0x1f ;  /* 0x0a001f0003787f89 */ /* 0x000e6200000e0000 */
[----:B0-----:R-:W-:-:S05]  /*2bf0*/  FADD.FTZ R13, R96, R123 ;  /* 0x0000007b600d7221 */ /* 0x001fca0000010000 */
[----:B------:R-:W-:Y:S01]  /*2c00*/  FSEL R111, R96, R13, P2 ;  /* 0x0000000d606f7208 */ /* 0x000fe20001000000 */
[----:B------:R-:W-:Y:S01]  /*2c10*/  FMUL.FTZ R96, R94, R99 ;  /* 0x000000635e607220 */ /* 0x000fe20000410000 */
[----:B-1----:R-:W-:-:S03]  /*2c20*/  FADD.FTZ R12, R3, R120 ;  /* 0x00000078030c7221 */ /* 0x002fc60000010000 */
[----:B------:R-:W-:Y:S02]  /*2c30*/  FMUL.FTZ R105, R105, R96 ;  /* 0x0000006069697220 */ /* 0x000fe40000410000 */
[----:B------:R0:W-:Y:S01]  /*2c40*/  @!P1 STS.64 [R21+0x228], R12 ;  /* 0x0002280c15009388 */ /* 0x0001e20000000a00 */
[----:B------:R-:W-:Y:S01]  /*2c50*/  FSEL R3, R3, R12, P2 ;  /* 0x0000000c03037208 */ /* 0x000fe20001000000 */
[----:B------:R-:W-:-:S04]  /*2c60*/  FFMA.FTZ R105, R16, R99, R105 ;  /* 0x0000006310697223 */ /* 0x000fc80000010069 */
[----:B------:R-:W-:Y:S01]  /*2c70*/  FADD.FTZ R44, R105, R44 ;  /* 0x0000002c692c7221 */ /* 0x000fe20000010000 */
[----:B------:R-:W-:Y:S06]  /*2c80*/  BAR.SYNC.DEFER_BLOCKING 0x0 ;  /* 0x0000000000007b1d */ /* 0x000fec0000010000 */
[----:B------:R-:W-:Y:S05]  /*2c90*/  @P3 BRA `(.L_x_9011) ;  /* 0x0000000000203947 */ /* 0x000fea0003800000 */
[----:B------:R-:W-:-:S13]  /*2ca0*/  ISETP.NE.AND P1, PT, R106, UR8, PT ;  /* 0x000000086a007c0c */ /* 0x000fda000bf25270 */
[----:B------:R-:W1:Y:S04]  /*2cb0*/  @P1 LDS R2, [R92+0x18d8] ;  /* 0x0018d8005c021984 */ /* 0x000e680000000800 */
[----:B0-----:R-:W0:Y:S01]  /*2cc0*/  @P1 LDS R12, [R92+0x14d8] ;  /* 0x0014d8005c0c1984 */ /* 0x001e220000000800 */
[----:B-1----:R-:W-:Y:S01]  /*2cd0*/  @P1 FADD.FTZ R13, R111, R2 ;  /* 0x000000026f0d1221 */ /* 0x002fe20000010000 */
[----:B0-----:R-:W-:-:S04]  /*2ce0*/  @P1 FADD.FTZ R3, R3, R12 ;  /* 0x0000000c03031221 */ /* 0x001fc80000010000 */
[----:B------:R1:W-:Y:S04]  /*2cf0*/  @P1 STS [R92+0x18d8], R13 ;  /* 0x0018d80d5c001388 */ /* 0x0003e80000000800 */
[----:B------:R1:W-:Y:S04]  /*2d00*/  STS [R92+0x14d8], R3 ;  /* 0x0014d8035c007388 */ /* 0x0003e80000000800 */
[----:B------:R1:W-:Y:S02]  /*2d10*/  @!P1 STS [R92+0x18d8], R111 ;  /* 0x0018d86f5c009388 */ /* 0x0003e40000000800 */
.L_x_9011:
[----:B------:R-:W-:Y:S05]  /*2d20*/  BSYNC.RECONVERGENT B0 ;  /* 0x0000000000007941 */ /* 0x000fea0003800200 */
.L_x_9010:
[----:B------:R-:W-:Y:S01]  /*2d30*/  UIADD3 UR11, UPT, UPT, UR11, 0x1, URZ ;  /* 0x000000010b0b7890 */ /* 0x000fe2000fffe0ff */
[----:B------:R-:W-:Y:S02]  /*2d40*/  LEA R91, P1, R6, R91, 0x2 ;  /* 0x0000005b065b7211 */ /* 0x000fe400078210ff */
[----:B------:R-:W-:Y:S01]  /*2d50*/  LEA R89, P2, R8, R89, 0x2 ;  /* 0x0000005908597211 */ /* 0x000fe200078410ff */
[----:B------:R-:W-:Y:S01]  /*2d60*/  UISETP.NE.AND UP0, UPT, UR11, URZ, UPT ;  /* 0x000000ff0b00728c */ /* 0x000fe2000bf05270 */
[----:B------:R-:W-:Y:S02]  /*2d70*/  LEA R87, P3, R10, R87, 0x2 ;  /* 0x000000570a577211 */ /* 0x000fe400078610ff */
[----:B-1--4-:R-:W-:Y:S02]  /*2d80*/  IADD3 R92, PT, PT, R92, 0x4, RZ ;  /* 0x000000045c5c7810 */ /* 0x012fe40007ffe0ff */
[----:B------:R-:W-:Y:S02]  /*2d90*/  IADD3 R85, PT, PT, R85, 0x8, RZ ;  /* 0x0000000855557810 */ /* 0x000fe40007ffe0ff */
[----:B------:R-:W-:-:S02]  /*2da0*/  IADD3 R95, PT, PT, R95, 0x1, RZ ;  /* 0x000000015f5f7810 */ /* 0x000fc40007ffe0ff */
[----:B------:R-:W-:Y:S02]  /*2db0*/  IADD3 R93, PT, PT, R93, 0x1, RZ ;  /* 0x000000015d5d7810 */ /* 0x000fe40007ffe0ff */
[----:B------:R-:W-:Y:S02]  /*2dc0*/  IADD3.X R90, PT, PT, R90, R7, RZ, P1, !PT ;  /* 0x000000075a5a7210 */ /* 0x000fe40000ffe4ff */
[----:B------:R-:W-:Y:S02]  /*2dd0*/  IADD3.X R88, PT, PT, R88, R9, RZ, P2, !PT ;  /* 0x0000000958587210 */ /* 0x000fe400017fe4ff */
[----:B------:R-:W-:Y:S01]  /*2de0*/  IADD3.X R86, PT, PT, R86, R11, RZ, P3, !PT ;  /* 0x0000000b56567210 */ /* 0x000fe20001ffe4ff */
[----:B------:R-:W-:Y:S06]  /*2df0*/  BRA.U UP0, `(.L_x_9012) ;  /* 0xffffffed00307547 */ /* 0x000fec000b83ffff */
.L_x_9006:
[----:B------:R-:W-:Y:S01]  /*2e00*/  BAR.SYNC.DEFER_BLOCKING 0x0 ;  /* 0x0000000000007b1d */ /* 0x000fe20000010000 */
[----:B------:R-:W-:Y:S01]  /*2e10*/  F2FP.BF16.F32.PACK_AB R15, R68, R15 ;  /* 0x0000000f440f723e */ /* 0x000fe200000010ff */
[----:B------:R-:W-:Y:S01]  /*2e20*/  UISETP.GT.AND UP0, UPT, UR8, 0x1, UPT ;  /* 0x000000010800788c */ /* 0x000fe2000bf04270 */
[----:B------:R-:W-:Y:S02]  /*2e30*/  F2FP.BF16.F32.PACK_AB R14, R14, R55 ;  /* 0x000000370e0e723e */ /* 0x000fe400000010ff */
[----:B0-----:R-:W-:Y:S01]  /*2e40*/  F2FP.BF16.F32.PACK_AB R13, R66, R53 ;  /* 0x00000035420d723e */ /* 0x001fe200000010ff */
[----:B------:R-:W0:Y:S01]  /*2e50*/  LDCU.64 UR10, c[0x0][0x4f8] ;  /* 0x00009f00ff0a77ac */ /* 0x000e220008000a00 */
[----:B------:R-:W-:Y:S01]  /*2e60*/  F2FP.BF16.F32.PACK_AB R12, R64, R51 ;  /* 0x00000033400c723e */ /* 0x000fe200000010ff */
[----:B------:R-:W1:Y:S01]  /*2e70*/  LDC.64 R6, c[0x0][0x500] ;  /* 0x00014000ff067b82 */ /* 0x000e620000000a00 */
[----:B------:R-:W-:Y:S01]  /*2e80*/  IADD3 R24, P1, PT, R24, -0x200, RZ ;  /* 0xfffffe0018187810 */ /* 0x000fe20007f3e0ff */
[----:B------:R-:W-:Y:S01]  /*2e90*/  UMOV UR5, URZ ;  /* 0x000000ff00057c82 */ /* 0x000fe20008000000 */
[----:B------:R-:W-:Y:S01]  /*2ea0*/  IADD3 R26, P2, PT, R26, -0x200, RZ ;  /* 0xfffffe001a1a7810 */ /* 0x000fe20007f5e0ff */
[----:B------:R-:W-:Y:S01]  /*2eb0*/  UMOV UR8, UR18 ;  /* 0x0000001200087c82 */ /* 0x000fe20008000000 */
[----:B------:R-:W-:-:S02]  /*2ec0*/  IADD3.X R25, PT, PT, R25, -0x1, RZ, P1, !PT ;  /* 0xffffffff19197810 */ /* 0x000fc40000ffe4ff */
[----:B------:R-:W-:Y:S01]  /*2ed0*/  IADD3.X R27, PT, PT, R27, -0x1, RZ, P2, !PT ;  /* 0xffffffff1b1b7810 */ /* 0x000fe200017fe4ff */
[----:B------:R-:W2:Y:S01]  /*2ee0*/  LDC.64 R16, c[0x0][0x550] ;  /* 0x00015400ff107b82 */ /* 0x000ea20000000a00 */
[----:B------:R3:W-:Y:S01]  /*2ef0*/  STS.128 [R40], R12 ;  /* 0x0000000c28007388 */ /* 0x0007e20000000c00 */
[----:B------:R-:W-:-:S03]  /*2f00*/  NOP ;  /* 0x0000000000007918 */ /* 0x000fc60000000000 */
[----:B------:R-:W4:Y:S01]  /*2f10*/  LDS.128 R8, [R40] ;  /* 0x0000000028087984 */ /* 0x000f220000000c00 */
[----:B0-----:R-:W-:Y:S02]  /*2f20*/  UIMAD.WIDE.U32 UR6, UR19, UR10, UR4 ;  /* 0x0000000a130672a5 */ /* 0x001fe4000f8e0004 */
[----:B------:R-:W0:Y:S02]  /*2f30*/  LDC.64 R52, c[0x0][0x560] ;  /* 0x00015800ff347b82 */ /* 0x000e240000000a00 */
[----:B------:R-:W-:Y:S01]  /*2f40*/  UIMAD UR7, UR19, UR11, UR7 ;  /* 0x0000000b130772a4 */ /* 0x000fe2000f8e0207 */
[----:B---3--:R-:W-:-:S05]  /*2f50*/  F2FP.BF16.F32.PACK_AB R15, R50, R47 ;  /* 0x0000002f320f723e */ /* 0x008fca00000010ff */
[----:B-1----:R-:W-:Y:S01]  /*2f60*/  IMAD.WIDE.U32 R2, R38, R6, UR6 ;  /* 0x0000000626027e25 */ /* 0x002fe2000f8e0006 */
[----:B------:R-:W-:Y:S02]  /*2f70*/  F2FP.BF16.F32.PACK_AB R14, R48, R45 ;  /* 0x0000002d300e723e */ /* 0x000fe400000010ff */
[----:B------:R-:W-:Y:S01]  /*2f80*/  F2FP.BF16.F32.PACK_AB R13, R46, R43 ;  /* 0x0000002b2e0d723e */ /* 0x000fe200000010ff */
[----:B------:R-:W-:Y:S01]  /*2f90*/  IMAD R0, R38, R7, R3 ;  /* 0x0000000726007224 */ /* 0x000fe200078e0203 */
[C---:B--2---:R-:W-:Y:S01]  /*2fa0*/  LEA R6, P0, R2.reuse, R16, 0x1 ;  /* 0x0000001002067211 */ /* 0x044fe200078008ff */
[----:B------:R-:W1:Y:S01]  /*2fb0*/  LDCU.64 UR6, c[0x0][0x518] ;  /* 0x0000a300ff0677ac */ /* 0x000e620008000a00 */
[----:B------:R-:W-:Y:S01]  /*2fc0*/  F2FP.BF16.F32.PACK_AB R12, R41, R44 ;  /* 0x0000002c290c723e */ /* 0x000fe200000010ff */
[----:B------:R-:W-:Y:S01]  /*2fd0*/  FADD.FTZ R44, R31, R44 ;  /* 0x0000002c1f2c7221 */ /* 0x000fe20000010000 */
[----:B------:R-:W-:-:S03]  /*2fe0*/  LEA.HI.X R7, R2, R17, R0, 0x1, P0 ;  /* 0x0000001102077211 */ /* 0x000fc600000f0c00 */
[----:B------:R-:W-:Y:S01]  /*2ff0*/  FADD.FTZ R44, R44, R41 ;  /* 0x000000292c2c7221 */ /* 0x000fe20000010000 */
[----:B------:R-:W-:Y:S02]  /*3000*/  IMAD.WIDE.U32 R2, R30, 0x10, R6 ;  /* 0x000000101e027825 */ /* 0x000fe400078e0006 */
[----:B------:R-:W2:Y:S02]  /*3010*/  LDC.64 R6, c[0x0][0x520] ;  /* 0x00014800ff067b82 */ /* 0x000ea40000000a00 */
[----:B------:R-:W-:-:S04]  /*3020*/  FADD.FTZ R43, R44, R43 ;  /* 0x0000002b2c2b7221 */ /* 0x000fc80000010000 */
[----:B------:R-:W-:Y:S01]  /*3030*/  FADD.FTZ R46, R43, R46 ;  /* 0x0000002e2b2e7221 */ /* 0x000fe20000010000 */
[----:B-1----:R-:W-:-:S03]  /*3040*/  UIMAD.WIDE.U32 UR4, UR19, UR6, UR4 ;  /* 0x00000006130472a5 */ /* 0x002fc6000f8e0004 */
[----:B------:R-:W-:Y:S01]  /*3050*/  FADD.FTZ R45, R46, R45 ;  /* 0x0000002d2e2d7221 */ /* 0x000fe20000010000 */
[----:B------:R-:W-:Y:S01]  /*3060*/  UIMAD UR5, UR19, UR7, UR5 ;  /* 0x00000007130572a4 */ /* 0x000fe2000f8e0205 */
[----:B----4-:R2:W-:Y:S02]  /*3070*/  STG.E.128 desc[UR16][R2.64], R8 ;  /* 0x0000000802007986 */ /* 0x0105e4000c101d10 */
[----:B------:R-:W-:Y:S01]  /*3080*/  FADD.FTZ R48, R45, R48 ;  /* 0x000000302d307221 */ /* 0x000fe20000010000 */
[----:B------:R-:W-:Y:S03]  /*3090*/  BAR.SYNC.DEFER_BLOCKING 0x0 ;  /* 0x0000000000007b1d */ /* 0x000fe60000010000 */
[----:B------:R-:W-:-:S04]  /*30a0*/  FADD.FTZ R31, R48, R47 ;  /* 0x0000002f301f7221 */ /* 0x000fc80000010000 */
[----:B------:R-:W-:Y:S01]  /*30b0*/  FADD.FTZ R31, R31, R50 ;  /* 0x000000321f1f7221 */ /* 0x000fe20000010000 */
[----:B--2---:R-:W-:-:S04]  /*30c0*/  IMAD.WIDE.U32 R2, R38, R6, UR4 ;  /* 0x0000000426027e25 */ /* 0x004fc8000f8e0006 */
[----:B------:R-:W-:Y:S01]  /*30d0*/  IMAD R0, R38, R7, R3 ;  /* 0x0000000726007224 */ /* 0x000fe200078e0203 */
[----:B0-----:R-:W-:-:S04]  /*30e0*/  LEA R6, P0, R2, R52, 0x1 ;  /* 0x0000003402067211 */ /* 0x001fc800078008ff */
[----:B------:R-:W-:Y:S01]  /*30f0*/  LEA.HI.X R7, R2, R53, R0, 0x1, P0 ;  /* 0x0000003502077211 */ /* 0x000fe200000f0c00 */
[----:B------:R-:W-:Y:S01]  /*3100*/  STS.128 [R40], R12 ;  /* 0x0000000c28007388 */ /* 0x000fe20000000c00 */
[----:B------:R-:W-:-:S03]  /*3110*/  NOP ;  /* 0x0000000000007918 */ /* 0x000fc60000000000 */
[----:B------:R-:W0:Y:S01]  /*3120*/  LDS.128 R16, [R40] ;  /* 0x0000000028107984 */ /* 0x000e220000000c00 */
[----:B------:R-:W-:Y:S01]  /*3130*/  IMAD.WIDE.U32 R2, R30, 0x10, R6 ;  /* 0x000000101e027825 */ /* 0x000fe200078e0006 */
[----:B------:R-:W-:-:S04]  /*3140*/  IADD3 R22, P0, PT, R22, -0x200, RZ ;  /* 0xfffffe0016167810 */ /* 0x000fc80007f1e0ff */
[----:B------:R-:W-:Y:S01]  /*3150*/  IADD3.X R23, PT, PT, R23, -0x1, RZ, P0, !PT ;  /* 0xffffffff17177810 */ /* 0x000fe200007fe4ff */
[----:B0-----:R0:W-:Y:S01]  /*3160*/  STG.E.128 desc[UR16][R2.64], R16 ;  /* 0x0000001002007986 */ /* 0x0011e2000c101d10 */
[----:B------:R-:W-:Y:S07]  /*3170*/  BRA.U UP0, `(.L_x_9013) ;  /* 0xffffffd500387547 */ /* 0x000fee000b83ffff */
.L_x_9004:
        /* <DEDUP_REMOVED lines=34> */
.L_x_9015:
[----:B------:R-:W-:Y:S05]  /*33a0*/  BSYNC.RECONVERGENT B0 ;  /* 0x0000000000007941 */ /* 0x000fea0003800200 */
.L_x_9014:
        /* <DEDUP_REMOVED lines=26> */
.L_x_9017:
[----:B------:R-:W-:Y:S05]  /*3550*/  BSYNC.RECONVERGENT B0 ;  /* 0x0000000000007941 */ /* 0x000fea0003800200 */
.L_x_9016:
        /* <DEDUP_REMOVED lines=22> */
.L_x_9019:
        /* <DEDUP_REMOVED lines=51> */
.L_x_9018:
[----:B------:R-:W-:Y:S05]  /*39f0*/  EXIT ;  /* 0x000000000000794d */ /* 0x000fea0003800000 */
.L_x_9020:
        /* <DEDUP_REMOVED lines=16> */
.L_x_10521:


//--------------------- .text._Z25selective_scan_bwd_kernelI32Selective_Scan_bwd_kernel_traitsILi32ELi8ELb1ELb0ELb0ELb1ELb0EN3c108BFloat16EfEEv12SSMParamsBwd --------------------------
	.section	.text._Z25selective_scan_bwd_kernelI32Selective_Scan_bwd_kernel_traitsILi32ELi8ELb1ELb0ELb0ELb1ELb0EN3c108BFloat16EfEEv12SSMParamsBwd,"ax",@progbits
	.align	128
        .global         _Z25selective_scan_bwd_kernelI32Selective_Scan_bwd_kernel_traitsILi32ELi8ELb1ELb0ELb0ELb1ELb0EN3c108BFloat16EfEEv12SSMParamsBwd
        .type           _Z25selective_scan_bwd_kernelI32Selective_Scan_bwd_kernel_traitsILi32ELi8ELb1ELb0ELb0ELb1ELb0EN3c108BFloat16EfEEv12SSMParamsBwd,@function
        .size           _Z25selective_scan_bwd_kernelI32Selective_Scan_bwd_kernel_traitsILi32ELi8ELb1ELb0ELb0ELb1ELb0EN3c108BFloat16EfEEv12SSMParamsBwd,(.L_x_10522 - _Z25selective_scan_bwd_kernelI32Selective_Scan_bwd_kernel_traitsILi32ELi8ELb1ELb0ELb0ELb1ELb0EN3c108BFloat16EfEEv12SSMParamsBwd)
        .other          _Z25selective_scan_bwd_kernelI32Selective_Scan_bwd_kernel_traitsILi32ELi8ELb1ELb0ELb0ELb1ELb0EN3c108BFloat16EfEEv12SSMParamsBwd,@"STO_CUDA_ENTRY STV_DEFAULT"
_Z25selective_scan_bwd_kernelI32Selective_Scan_bwd_kernel_traitsILi32ELi8ELb1ELb0ELb0ELb1ELb0EN3c108BFloat16EfEEv12SSMParamsBwd:
.text._Z25selective_scan_bwd_kernelI32Selective_Scan_bwd_kernel_traitsILi32ELi8ELb1ELb0ELb0ELb1ELb0EN3c108BFloat16EfEEv12SSMParamsBwd:
        /* <DEDUP_REMOVED lines=52> */
[C---:B------:R-:W-:Y:S01]  /*0340*/  ISETP.GE.AND P1, PT, R11.reuse, 0x1, PT ;  /* 0x000000010b00780c */ /* 0x040fe20003f26270 */
[----:B------:R-:W-:Y:S01]  /*0350*/  UIMAD UR5, UR18, UR7, UR5 ;  /* 0x00000007120572a4 */ /* 0x000fe2000f8e0205 */
[----:B0-----:R-:W-:Y:S01]  /*0360*/  IMAD.WIDE.U32 R20, R16, UR8, RZ ;  /* 0x0000000810147c25 */ /* 0x001fe2000f8e00ff */
[----:B------:R-:W-:-:S03]  /*0370*/  LEA R11, R11, 0xffffff00, 0x8 ;  /* 0xffffff000b0b7811 */ /* 0x000fc600078e40ff */
[----:B------:R-:W-:Y:S02]  /*0380*/  IMAD R29, R16, UR15, R5 ;  /* 0x0000000f101d7c24 */ /* 0x000fe4000f8e0205 */
[----:B-1----:R-:W-:Y:S01]  /*0390*/  @P0 IMAD R5, R0, R19, RZ ;  /* 0x0000001300050224 */ /* 0x002fe200078e02ff */
[C---:B------:R-:W-:Y:S01]  /*03a0*/  IADD3 R10, P3, PT, R11.reuse, R2, RZ ;  /* 0x000000020b0a7210 */ /* 0x040fe20007f7e0ff */
        /* <DEDUP_REMOVED lines=36> */
[----:B------:R-:W-:Y:S01]  /*05f0*/  IMAD R0, R16, UR7, R27 ;  /* 0x0000000710007c24 */ /* 0x000fe2000f8e021b */
[----:B------:R-:W-:Y:S02]  /*0600*/  MOV R27, R3 ;  /* 0x00000003001b7202 */ /* 0x000fe40000000f00 */
[----:B------:R-:W-:Y:S02]  /*0610*/  MOV R31, UR4 ;  /* 0x00000004001f7c02 */ /* 0x000fe40008000f00 */
[----:B----4-:R-:W-:Y:S02]  /*0620*/  LEA R25, P0, R26, R4, 0x2 ;  /* 0x000000041a197211 */ /* 0x010fe400078010ff */
[----:B-1----:R-:W-:Y:S02]  /*0630*/  LOP3.LUT R118, R24, 0x1f, RZ, 0xc0, !PT ;  /* 0x0000001f18767812 */ /* 0x002fe400078ec0ff */
[----:B------:R-:W-:Y:S02]  /*0640*/  LEA.HI.X R26, R26, R5, R0, 0x2, P0 ;  /* 0x000000051a1a7211 */ /* 0x000fe400000f1400 */
[----:B------:R-:W-:-:S02]  /*0650*/  IADD3 R30, PT, PT, R24, 0x200, RZ ;  /* 0x00000200181e7810 */ /* 0x000fc40007ffe0ff */
[----:B---3--:R-:W-:-:S07]  /*0660*/  LEA R116, R24, R31, 0x2 ;  /* 0x0000001f18747211 */ /* 0x008fce00078e10ff */
.L_x_9045:
[----:B------:R-:W-:Y:S01]  /*0670*/  BAR.SYNC.DEFER_BLOCKING 0x0 ;  /* 0x0000000000007b1d */ /* 0x000fe20000010000 */
[----:B0-----:R-:W-:Y:S02]  /*0680*/  MOV R2, R32 ;  /* 0x0000002000027202 */ /* 0x001fe40000000f00 */
[----:B------:R-:W-:-:S03]  /*0690*/  MOV R3, R27 ;  /* 0x0000001b00037202 */ /* 0x000fc60000000f00 */
[----:B------:R-:W-:-:S05]  /*06a0*/  IMAD.WIDE.U32 R2, R24, 0x10, R2 ;  /* 0x0000001018027825 */ /* 0x000fca00078e0002 */
[----:B------:R-:W2:Y:S01]  /*06b0*/  LDG.E.128 R4, desc[UR16][R2.64] ;  /* 0x0000001002047981 */ /* 0x000ea2000c1e1d00 */
[----:B------:R-:W-:Y:S01]  /*06c0*/  IMAD.WIDE.U32 R10, R24, 0x10, R28 ;  /* 0x00000010180a7825 */ /* 0x000fe200078e001c */
[----:B------:R-:W0:Y:S02]  /*06d0*/  S2R R46, SR_LANEID ;  /* 0x00000000002e7919 */ /* 0x000e240000000000 */
[----:B0-----:R-:W-:-:S05]  /*06e0*/  LEA R35, R46, R31, 0x4 ;  /* 0x0000001f2e237211 */ /* 0x001fca00078e20ff */
[----:B--2---:R-:W-:Y:S01]  /*06f0*/  STS.128 [R35], R4 ;  /* 0x0000000423007388 */ /* 0x004fe20000000c00 */
[----:B------:R-:W-:-:S03]  /*0700*/  NOP ;  /* 0x0000000000007918 */ /* 0x000fc60000000000 */
[----:B------:R-:W0:Y:S01]  /*0710*/  LDS.128 R40, [R35] ;  /* 0x0000000023287984 */ /* 0x000e220000000c00 */
[----:B------:R-:W-:Y:S06]  /*0720*/  BAR.SYNC.DEFER_BLOCKING 0x0 ;  /* 0x0000000000007b1d */ /* 0x000fec0000010000 */
[----:B------:R-:W2:Y:S01]  /*0730*/  LDG.E.128 R48, desc[UR16][R10.64] ;  /* 0x000000100a307981 */ /* 0x000ea2000c1e1d00 */
[----:B------:R-:W-:Y:S02]  /*0740*/  MOV R2, R34 ;  /* 0x0000002200027202 */ /* 0x000fe40000000f00 */
[----:B------:R-:W-:-:S03]  /*0750*/  MOV R3, R23 ;  /* 0x0000001700037202 */ /* 0x000fc60000000f00 */
[----:B------:R-:W-:Y:S01]  /*0760*/  IMAD.WIDE.U32 R38, R24, 0x10, R2 ;  /* 0x0000001018267825 */ /* 0x000fe200078e0002 */
[----:B--2---:R1:W-:Y:S01]  /*0770*/  STS.128 [R35], R48 ;  /* 0x0000003023007388 */ /* 0x0043e20000000c00 */
[----:B------:R-:W-:-:S03]  /*0780*/  NOP ;  /* 0x0000000000007918 */ /* 0x000fc60000000000 */
[----:B------:R-:W2:Y:S01]  /*0790*/  LDS.128 R12, [R35] ;  /* 0x00000000230c7984 */ /* 0x000ea20000000c00 */
[----:B------:R-:W-:Y:S06]  /*07a0*/  BAR.SYNC.DEFER_BLOCKING 0x0 ;  /* 0x0000000000007b1d */ /* 0x000fec0000010000 */
[----:B------:R2:W3:Y:S01]  /*07b0*/  LDG.E.128 R52, desc[UR16][R38.64] ;  /* 0x0000001026347981 */ /* 0x0004e2000c1e1d00 */
[C---:B0-----:R-:W-:Y:S01]  /*07c0*/  PRMT R63, R41.reuse, 0x7632, R63 ;  /* 0x00007632293f7816 */ /* 0x041fe2000000003f */
[----:B------:R-:W-:Y:S01]  /*07d0*/  UIADD3 UR9, UPT, UPT, UR8, -0x1, URZ ;  /* 0xffffffff08097890 */ /* 0x000fe2000fffe0ff */
[----:B------:R-:W-:Y:S01]  /*07e0*/  SHF.L.U32 R47, R41, 0x10, RZ ;  /* 0x00000010292f7819 */ /* 0x000fe200000006ff */
[----:B------:R-:W-:Y:S01]  /*07f0*/  BSSY.RECONVERGENT B0, `(.L_x_9022) ;  /* 0x000004b000007945 */ /* 0x000fe20003800200 */
[C---:B------:R-:W-:Y:S01]  /*0800*/  PRMT R3, R43.reuse, 0x7632, R3 ;  /* 0x000076322b037816 */ /* 0x040fe20000000003 */
[----:B------:R-:W-:Y:S01]  /*0810*/  HFMA2 R36, -RZ, RZ, 0, 0 ;  /* 0x00000000ff247431 */ /* 0x000fe200000001ff */
[----:B-1----:R-:W-:-:S02]  /*0820*/  SHF.L.U32 R49, R43, 0x10, RZ ;  /* 0x000000102b317819 */ /* 0x002fc400000006ff */
[C---:B------:R-:W-:Y:S02]  /*0830*/  PRMT R62, R40.reuse, 0x7632, R62 ;  /* 0x00007632283e7816 */ /* 0x040fe4000000003e */
[----:B------:R-:W-:Y:S02]  /*0840*/  SHF.L.U32 R45, R40, 0x10, RZ ;  /* 0x00000010282d7819 */ /* 0x000fe400000006ff */
[C---:B--2---:R-:W-:Y:S02]  /*0850*/  SHF.L.U32 R39, R12.reuse, 0x10, RZ ;  /* 0x000000100c277819 */ /* 0x044fe400000006ff */
[----:B------:R-:W-:Y:S02]  /*0860*/  SHF.L.U32 R41, R13, 0x10, RZ ;  /* 0x000000100d297819 */ /* 0x000fe400000006ff */
[----:B------:R-:W-:Y:S01]  /*0870*/  PRMT R12, R12, 0x7632, R12 ;  /* 0x000076320c0c7816 */ /* 0x000fe2000000000c */
[--C-:B-----5:R-:W-:Y:S01]  /*0880*/  FADD.FTZ R60, R39, R18.reuse ;  /* 0x00000012273c7221 */ /* 0x120fe20000010000 */
[----:B------:R-:W-:Y:S01]  /*0890*/  PRMT R13, R13, 0x7632, R13 ;  /* 0x000076320d0d7816 */ /* 0x000fe2000000000d */
[----:B------:R-:W-:Y:S01]  /*08a0*/  FADD.FTZ R50, R41, R18 ;  /* 0x0000001229327221 */ /* 0x000fe20000010000 */
[----:B------:R-:W-:-:S02]  /*08b0*/  SHF.L.U32 R51, R14, 0x10, RZ ;  /* 0x000000100e337819 */ /* 0x000fc400000006ff */
[----:B------:R-:W-:Y:S02]  /*08c0*/  FSETP.GTU.FTZ.AND P4, PT, R60, 20, PT ;  /* 0x41a000003c00780b */ /* 0x000fe40003f9c000 */
[----:B------:R-:W-:Y:S01]  /*08d0*/  SHF.L.U32 R43, R15, 0x10, RZ ;  /* 0x000000100f2b7819 */ /* 0x000fe200000006ff */
[----:B------:R-:W-:Y:S01]  /*08e0*/  FADD.FTZ R51, R51, R18 ;  /* 0x0000001233337221 */ /* 0x000fe20000010000 */
[----:B------:R-:W-:Y:S02]  /*08f0*/  SHF.L.U32 R13, R13, 0x10, RZ ;  /* 0x000000100d0d7819 */ /* 0x000fe400000006ff */
[----:B------:R-:W-:Y:S02]  /*0900*/  PRMT R14, R14, 0x7632, R14 ;  /* 0x000076320e0e7816 */ /* 0x000fe4000000000e */
[----:B------:R-:W-:Y:S02]  /*0910*/  PRMT R15, R15, 0x7632, R15 ;  /* 0x000076320f0f7816 */ /* 0x000fe4000000000f */
[----:B------:R-:W-:-:S02]  /*0920*/  SHF.L.U32 R57, R14, 0x10, RZ ;  /* 0x000000100e397819 */ /* 0x000fc400000006ff */
[C---:B------:R-:W-:Y:S02]  /*0930*/  PRMT R2, R42.reuse, 0x7632, R2 ;  /* 0x000076322a027816 */ /* 0x040fe40000000002 */
[----:B------:R-:W-:Y:S01]  /*0940*/  SHF.L.U32 R48, R42, 0x10, RZ ;  /* 0x000000102a307819 */ /* 0x000fe200000006ff */
[----:B------:R-:W-:Y:S01]  /*0950*/  FADD.FTZ R57, R57, R18 ;  /* 0x0000001239397221 */ /* 0x000fe20000010000 */
[----:B------:R-:W-:Y:S02]  /*0960*/  FSETP.GTU.FTZ.AND P0, PT, R50, 20, PT ;  /* 0x41a000003200780b */ /* 0x000fe40003f1c000 */
[----:B------:R-:W-:Y:S02]  /*0970*/  FSETP.GTU.FTZ.AND P1, PT, R51, 20, PT ;  /* 0x41a000003300780b */ /* 0x000fe40003f3c000 */
[----:B------:R-:W-:Y:S01]  /*0980*/  SHF.L.U32 R15, R15, 0x10, RZ ;  /* 0x000000100f0f7819 */ /* 0x000fe200000006ff */
[----:B---3--:R0:W-:Y:S01]  /*0990*/  STS.128 [R35], R52 ;  /* 0x0000003423007388 */ /* 0x0081e20000000c00 */
[----:B------:R-:W-:-:S03]  /*09a0*/  NOP ;  /* 0x0000000000007918 */ /* 0x000fc60000000000 */
[----:B------:R-:W1:Y:S01]  /*09b0*/  LDS.128 R4, [R35] ;  /* 0x0000000023047984 */ /* 0x000e620000000c00 */
[----:B0-----:R-:W-:Y:S01]  /*09c0*/  SHF.L.U32 R53, R12, 0x10, RZ ;  /* 0x000000100c357819 */ /* 0x001fe200000006ff */
[--C-:B------:R-:W-:Y:S01]  /*09d0*/  FADD.FTZ R52, R43, R18.reuse ;  /* 0x000000122b347221 */ /* 0x100fe20000010000 */
[----:B------:R-:W-:-:S03]  /*09e0*/  FADD.FTZ R54, R13, R18 ;  /* 0x000000120d367221 */ /* 0x000fc60000010000 */
[----:B------:R-:W-:Y:S01]  /*09f0*/  FADD.FTZ R53, R53, R18 ;  /* 0x0000001235357221 */ /* 0x000fe20000010000 */
[----:B------:R-:W-:Y:S02]  /*0a00*/  FSETP.GTU.FTZ.AND P2, PT, R52, 20, PT ;  /* 0x41a000003400780b */ /* 0x000fe40003f5c000 */
[----:B------:R-:W-:Y:S02]  /*0a10*/  FSETP.GTU.FTZ.AND P3, PT, R54, 20, PT ;  /* 0x41a000003600780b */ /* 0x000fe40003f7c000 */
[----:B------:R-:W-:Y:S02]  /*0a20*/  FSETP.GTU.FTZ.AND P5, PT, R53, 20, PT ;  /* 0x41a000003500780b */ /* 0x000fe40003fbc000 */
[----:B-1----:R-:W-:Y:S02]  /*0a30*/  SHF.L.U32 R55, R6, 0x10, RZ ;  /* 0x0000001006377819 */ /* 0x002fe400000006ff */
[----:B------:R-:W-:Y:S02]  /*0a40*/  SHF.L.U32 R58, R7, 0x10, RZ ;  /* 0x00000010073a7819 */ /* 0x000fe400000006ff */
[----:B------:R-:W-:-:S02]  /*0a50*/  SHF.L.U32 R0, R4, 0x10, RZ ;  /* 0x0000001004007819 */ /* 0x000fc400000006ff */
[----:B------:R-:W-:Y:S02]  /*0a60*/  PRMT R61, R4, 0x7632, R61 ;  /* 0x00007632043d7816 */ /* 0x000fe4000000003d */
[C---:B------:R-:W-:Y:S02]  /*0a70*/  SHF.L.U32 R56, R5.reuse, 0x10, RZ ;  /* 0x0000001005387819 */ /* 0x040fe400000006ff */
[----:B------:R-:W-:Y:S02]  /*0a80*/  PRMT R64, R5, 0x7632, R64 ;  /* 0x0000763205407816 */ /* 0x000fe40000000040 */
[----:B------:R-:W-:Y:S02]  /*0a90*/  PRMT R6, R6, 0x7632, R6 ;  /* 0x0000763206067816 */ /* 0x000fe40000000006 */
        /* <DEDUP_REMOVED lines=32> */
.L_x_9023:
[----:B------:R-:W-:Y:S05]  /*0ca0*/  BSYNC.RECONVERGENT B0 ;  /* 0x0000000000007941 */ /* 0x000fea0003800200 */
.L_x_9022:
[----:B------:R-:W-:Y:S01]  /*0cb0*/  BSSY.RECONVERGENT B0, `(.L_x_9024) ;  /* 0x0000026000007945 */ /* 0x000fe20003800200 */
[----:B------:R-:W-:Y:S02]  /*0cc0*/  FSETP.GTU.FTZ.AND P4, PT, R57, 20, PT ;  /* 0x41a000003900780b */ /* 0x000fe40003f9c000 */
[----:B------:R-:W-:Y:S02]  /*0cd0*/  CS2R R38, SRZ ;  /* 0x0000000000267805 */ /* 0x000fe4000001ff00 */
[----:B------:R-:W-:Y:S01]  /*0ce0*/  SHF.L.U32 R62, R62, 0x10, RZ ;  /* 0x000000103e3e7819 */ /* 0x000fe200000006ff */
[----:B------:R-:W-:Y:S01]  /*0cf0*/  FADD.FTZ R59, R15, R18 ;  /* 0x000000120f3b7221 */ /* 0x000fe20000010000 */
[----:B------:R-:W-:Y:S01]  /*0d00*/  SHF.L.U32 R61, R61, 0x10, RZ ;  /* 0x000000103d3d7819 */ /* 0x000fe200000006ff */
[----:B------:R-:W-:Y:S01]  /*0d10*/  FFMA.FTZ R14, R0, R45, R37 ;  /* 0x0000002d000e7223 */ /* 0x000fe20000010025 */
        /* <DEDUP_REMOVED lines=31> */
.L_x_9025:
[----:B------:R-:W-:Y:S05]  /*0f10*/  BSYNC.RECONVERGENT B0 ;  /* 0x0000000000007941 */ /* 0x000fea0003800200 */
.L_x_9024:
[----:B------:R-:W-:Y:S01]  /*0f20*/  FFMA.FTZ R5, R61, R62, R14 ;  /* 0x0000003e3d057223 */ /* 0x000fe2000001000e */
[----:B------:R-:W-:Y:S01]  /*0f30*/  BSSY.RECONVERGENT B0, `(.L_x_9026) ;  /* 0x0000025000007945 */ /* 0x000fe20003800200 */
[----:B------:R-:W-:Y:S02]  /*0f40*/  FSETP.GTU.FTZ.AND P5, PT, R59, 20, PT ;  /* 0x41a000003b00780b */ /* 0x000fe40003fbc000 */
[----:B------:R-:W-:Y:S02]  /*0f50*/  CS2R R40, SRZ ;  /* 0x0000000000287805 */ /* 0x000fe4000001ff00 */
        /* <DEDUP_REMOVED lines=34> */
.L_x_9027:
[----:B------:R-:W-:Y:S05]  /*1180*/  BSYNC.RECONVERGENT B0 ;  /* 0x0000000000007941 */ /* 0x000fea0003800200 */
.L_x_9026:
        /* <DEDUP_REMOVED lines=32> */
.L_x_9029:
[----:B------:R-:W-:Y:S05]  /*1390*/  BSYNC.RECONVERGENT B0 ;  /* 0x0000000000007941 */ /* 0x000fea0003800200 */
.L_x_9028:
        /* <DEDUP_REMOVED lines=32> */
.L_x_9031:
[----:B------:R-:W-:Y:S05]  /*15a0*/  BSYNC.RECONVERGENT B0 ;  /* 0x0000000000007941 */ /* 0x000fea0003800200 */
.L_x_9030:
        /* <DEDUP_REMOVED lines=32> */
.L_x_9033:
[----:B------:R-:W-:Y:S05]  /*17b0*/  BSYNC.RECONVERGENT B0 ;  /* 0x0000000000007941 */ /* 0x000fea0003800200 */
.L_x_9032:
        /* <DEDUP_REMOVED lines=32> */
.L_x_9035:
[----:B------:R-:W-:Y:S05]  /*19c0*/  BSYNC.RECONVERGENT B0 ;  /* 0x0000000000007941 */ /* 0x000fea0003800200 */
.L_x_9034:
        /* <DEDUP_REMOVED lines=32> */
.L_x_9037:
[----:B------:R-:W-:Y:S05]  /*1bd0*/  BSYNC.RECONVERGENT B0 ;  /* 0x0000000000007941 */ /* 0x000fea0003800200 */
.L_x_9036:
[----:B------:R-:W0:Y:S01]  /*1be0*/  LDCU UR7, c[0x0][0x38c] ;  /* 0x00007180ff0777ac */ /* 0x000e220008000800 */
[----:B------:R-:W-:Y:S01]  /*1bf0*/  FFMA.FTZ R4, R64, R63, R5 ;  /* 0x0000003f40047223 */ /* 0x000fe20000010005 */
[----:B------:R-:W-:Y:S01]  /*1c00*/  SHF.L.U32 R74, R2, 0x10, RZ ;  /* 0x00000010024a7819 */ /* 0x000fe200000006ff */
[----:B------:R-:W-:Y:S01]  /*1c10*/  HFMA2 R44, -RZ, RZ, 0, 0 ;  /* 0x00000000ff2c7431 */ /* 0x000fe200000001ff */
[----:B------:R-:W-:Y:S01]  /*1c20*/  SHF.L.U32 R73, R6, 0x10, RZ ;  /* 0x0000001006497819 */ /* 0x000fe200000006ff */
[----:B------:R-:W-:Y:S01]  /*1c30*/  FFMA.FTZ R4, R55, R48, R4 ;  /* 0x0000003037047223 */ /* 0x000fe20000010004 */
[----:B------:R-:W-:Y:S02]  /*1c40*/  SHF.L.U32 R76, R3, 0x10, RZ ;  /* 0x00000010034c7819 */ /* 0x000fe400000006ff */
[----:B------:R-:W-:Y:S02]  /*1c50*/  CS2R R42, SRZ ;  /* 0x00000000002a7805 */ /* 0x000fe4000001ff00 */
        /* <DEDUP_REMOVED lines=8> */
[-C--:B------:R-:W-:Y:S01]  /*1ce0*/  FMUL.FTZ R69, R64, R17.reuse ;  /* 0x0000001140457220 */ /* 0x080fe20000410000 */
[-C--:B------:R-:W-:Y:S01]  /*1cf0*/  FMUL.FTZ R72, R73, R17.reuse ;  /* 0x0000001149487220 */ /* 0x080fe20000410000 */
[----:B0-----:R-:W-:Y:S01]  /*1d00*/  UISETP.GE.AND UP0, UPT, UR7, 0x1, UPT ;  /* 0x000000010700788c */ /* 0x001fe2000bf06270 */
[C---:B------:R-:W-:Y:S01]  /*1d10*/  FMUL.FTZ R71, R75.reuse, R17 ;  /* 0x000000114b477220 */ /* 0x040fe20000410000 */
        /* <DEDUP_REMOVED lines=18> */
[----:B------:R-:W-:Y:S01]  /*1e40*/  IADD3 R85, PT, PT, R31, 0xcd8, RZ ;  /* 0x00000cd81f557810 */ /* 0x000fe20007ffe0ff */
        /* <DEDUP_REMOVED lines=14> */
[----:B------:R-:W-:-:S02]  /*1f30*/  MOV R92, R31 ;  /* 0x0000001f005c7202 */ /* 0x000fc40000000f00 */
[----:B------:R-:W-:Y:S02]  /*1f40*/  ISETP.EQ.AND P0, PT, R24, RZ, !P0 ;  /* 0x000000ff1800720c */ /* 0x000fe40004702270 */
[----:B-1----:R-:W-:Y:S02]  /*1f50*/  SHF.L.U64.HI R5, R4, 0x2, R5 ;  /* 0x0000000204057819 */ /* 0x002fe40000010205 */
[----:B------:R-:W-:Y:S02]  /*1f60*/  MOV R93, UR4 ;  /* 0x00000004005d7c02 */ /* 0x000fe40008000f00 */
[----:B--2---:R-:W-:Y:S02]  /*1f70*/  SHF.L.U64.HI R7, R6, 0x2, R7 ;  /* 0x0000000206077819 */ /* 0x004fe40000010207 */
[----:B------:R-:W-:Y:S02]  /*1f80*/  MOV R95, UR5 ;  /* 0x00000005005f7c02 */ /* 0x000fe40008000f00 */
[----:B---34-:R-:W-:-:S07]  /*1f90*/  SHF.L.U64.HI R13, R12, 0x2, R13 ;  /* 0x000000020c0d7819 */ /* 0x018fce000001020d */
.L_x_9044:
[----:B------:R-:W-:Y:S02]  /*1fa0*/  MOV R2, R87 ;  /* 0x0000005700027202 */ /* 0x000fe40000000f00 */
[----:B------:R-:W-:Y:S02]  /*1fb0*/  MOV R3, R86 ;  /* 0x0000005600037202 */ /* 0x000fe40000000f00 */
[----:B------:R-:W-:-:S03]  /*1fc0*/  MOV R14, R91 ;  /* 0x0000005b000e7202 */ /* 0x000fc60000000f00 */
        /* <DEDUP_REMOVED lines=39> */
[----:B-1-34-:R-:W-:Y:S05]  /*2240*/  @P1 BRA `(.L_x_9040) ;  /* 0x0000000000141947 */ /* 0x01afea0003800000 */
[----:B------:R-:W-:Y:S01]  /*2250*/  UISETP.NE.AND UP0, UPT, UR8, UR11, UPT ;  /* 0x0000000b0800728c */ /* 0x000fe2000bf05270 */
[----:B------:R-:W-:-:S08]  /*2260*/  HFMA2 R112, -RZ, RZ, 1.875, 0 ;  /* 0x3f800000ff707431 */ /* 0x000fd000000001ff */
[----:B------:R-:W-:Y:S05]  /*2270*/  BRA.U !UP0, `(.L_x_9041) ;  /* 0x00000001080c7547 */ /* 0x000fea000b800000 */
[----:B------:R3:W4:Y:S01]  /*2280*/  LDS R112, [R92+UR6+0x458] ;  /* 0x000458065c707984 */ /* 0x0007220008000800 */
[----:B------:R-:W-:Y:S05]  /*2290*/  BRA `(.L_x_9041) ;  /* 0x0000000000047947 */ /* 0x000fea0003800000 */
.L_x_9040:
[----:B------:R1:W2:Y:S02]  /*22a0*/  LDS R112, [R116+0xc5c] ;  /* 0x000c5c0074707984 */ /* 0x0002a40000000800 */
.L_x_9041:
[----:B------:R-:W-:Y:S05]  /*22b0*/  BSYNC.RECONVERGENT B0 ;  /* 0x0000000000007941 */ /* 0x000fea0003800200 */
.L_x_9039:
        /* <DEDUP_REMOVED lines=62> */
[----:B------:R-:W-:Y:S02]  /*26a0*/  ISETP.GE.AND P1, PT, R46, 0x4, PT ;  /* 0x000000042e00780c */ /* 0x000fe40003f26270 */
[----:B------:R-:W-:Y:S01]  /*26b0*/  MOV R15, RZ ;  /* 0x000000ff000f7202 */ /* 0x000fe20000000f00 */
[----:B------:R-:W0:Y:S01]  /*26c0*/  SHFL.UP PT, R14, R115, 0x4, RZ ;  /* 0x04800000730e7989 */ /* 0x000e2200000e00ff */
[----:B--2---:R-:W-:-:S05]  /*26d0*/  @!P3 FFMA.FTZ R114, R3, R119, R114 ;  /* 0x000000770372b223 */ /* 0x004fca0000010072 */
[----:B------:R-:W2:Y:S01]  /*26e0*/  SHFL.DOWN PT, R123, R114, 0x8, 0x1f ;  /* 0x09001f00727b7f89 */ /* 0x000ea200000e0000 */
[----:B---3--:R-:W-:-:S05]  /*26f0*/  @!P3 FMUL.FTZ R117, R3, R122 ;  /* 0x0000007a0375b220 */ /* 0x008fca0000410000 */
[----:B------:R-:W-:Y:S02]  /*2700*/  @!P3 MOV R3, R117 ;  /* 0x000000750003b202 */ /* 0x000fe40000000f00 */
[----:B------:R-:W3:Y:S01]  /*2710*/  SHFL.UP PT, R117, R2, 0x4, RZ ;  /* 0x0480000002757989 */ /* 0x000ee200000e00ff */
[----:B------:R-:W-:-:S03]  /*2720*/  ISETP.GT.U32.AND P3, PT, R118, 0x17, PT ;  /* 0x000000177600780c */ /* 0x000fc60003f64070 */
[----:B------:R-:W4:Y:S01]  /*2730*/  SHFL.DOWN PT, R122, R3, 0x8, 0x1f ;  /* 0x09001f00037a7f89 */ /* 0x000f2200000e0000 */
[----:B0-----:R-:W-:-:S05]  /*2740*/  FFMA.FTZ R14, R2, R14, R115 ;  /* 0x0000000e020e7223 */ /* 0x001fca0000010073 */
[----:B------:R-:W-:Y:S01]  /*2750*/  FSEL R115, R115, R14, !P1 ;  /* 0x0000000e73737208 */ /* 0x000fe20004800000 */
[----:B------:R-:W-:-:S03]  /*2760*/  HFMA2 R14, -RZ, RZ, 1.875, 0 ;  /* 0x3f800000ff0e7431 */ /* 0x000fc600000001ff */
[C---:B--2---:R-:W-:Y:S01]  /*2770*/  @!P3 FFMA.FTZ R114, R3.reuse, R123, R114 ;  /* 0x0000007b0372b223 */ /* 0x044fe20000010072 */
[----:B------:R-:W0:Y:S04]  /*2780*/  SHFL.UP PT, R119, R115, 0x8, RZ ;  /* 0x0500000073777989 */ /* 0x000e2800000e00ff */
[----:B------:R-:W-:Y:S04]  /*2790*/  @P0 LDS.64 R14, [R85] ;  /* 0x00000000550e0984 */ /* 0x000fe80000000a00 */
[----:B------:R-:W2:Y:S01]  /*27a0*/  SHFL.DOWN PT, R123, R114, 0x10, 0x1f ;  /* 0x0a001f00727b7f89 */ /* 0x000ea200000e0000 */
[----:B---3--:R-:W-:Y:S01]  /*27b0*/  @P1 FMUL.FTZ R2, R2, R117 ;  /* 0x0000007502021220 */ /* 0x008fe20000410000 */
[----:B------:R-:W-:Y:S01]  /*27c0*/  ISETP.GE.AND P1, PT, R46, 0x8, PT ;  /* 0x000000082e00780c */ /* 0x000fe20003f26270 */
[----:B----4-:R-:W-:-:S03]  /*27d0*/  @!P3 FMUL.FTZ R121, R3, R122 ;  /* 0x0000007a0379b220 */ /* 0x010fc60000410000 */
[----:B------:R-:W3:Y:S02]  /*27e0*/  SHFL.UP PT, R117, R2, 0x8, RZ ;  /* 0x0500000002757989 */ /* 0x000ee400000e00ff */
[----:B------:R-:W-:Y:S02]  /*27f0*/  @!P3 MOV R3, R121 ;  /* 0x000000790003b202 */ /* 0x000fe40000000f00 */
[----:B------:R-:W-:-:S03]  /*2800*/  ISETP.GT.U32.AND P3, PT, R118, 0xf, PT ;  /* 0x0000000f7600780c */ /* 0x000fc60003f64070 */
[----:B------:R-:W4:Y:S01]  /*2810*/  SHFL.DOWN PT, R124, R3, 0x10, 0x1f ;  /* 0x0a001f00037c7f89 */ /* 0x000f2200000e0000 */
[----:B0-----:R-:W-:-:S05]  /*2820*/  FFMA.FTZ R122, R2, R119, R115 ;  /* 0x00000077027a7223 */ /* 0x001fca0000010073 */
[----:B------:R-:W-:-:S04]  /*2830*/  FSEL R115, R115, R122, !P1 ;  /* 0x0000007a73737208 */ /* 0x000fc80004800000 */
[----:B--2---:R-:W-:Y:S01]  /*2840*/  @!P3 FFMA.FTZ R114, R3, R123, R114 ;  /* 0x0000007b0372b223 */ /* 0x004fe20000010072 */
[----:B------:R-:W0:Y:S01]  /*2850*/  SHFL.UP PT, R119, R115, 0x10, RZ ;  /* 0x0600000073777989 */ /* 0x000e2200000e00ff */
[----:B---3--:R-:W-:Y:S01]  /*2860*/  @P1 FMUL.FTZ R2, R2, R117 ;  /* 0x0000007502021220 */ /* 0x008fe20000410000 */
[----:B------:R-:W-:-:S04]  /*2870*/  ISETP.GE.AND P1, PT, R46, 0x10, PT ;  /* 0x000000102e00780c */ /* 0x000fc80003f26270 */
[----:B------:R-:W2:Y:S01]  /*2880*/  SHFL.UP PT, R117, R2, 0x10, RZ ;  /* 0x0600000002757989 */ /* 0x000ea200000e00ff */
[----:B----4-:R-:W-:-:S03]  /*2890*/  @!P3 FMUL.FTZ R121, R3, R124 ;  /* 0x0000007c0379b220 */ /* 0x010fc60000410000 */
[----:B------:R-:W-:Y:S02]  /*28a0*/  SHFL.IDX PT, R126, R15, RZ, 0x1f ;  /* 0x00001fff0f7e7589 */ /* 0x000fe400000e0000 */
[----:B------:R-:W-:Y:S02]  /*28b0*/  @!P3 MOV R3, R121 ;  /* 0x000000790003b202 */ /* 0x000fe40000000f00 */
[----:B------:R-:W-:Y:S01]  /*28c0*/  SHFL.DOWN PT, R124, R114, 0x1, 0x1f ;  /* 0x08201f00727c7f89 */ /* 0x000fe200000e0000 */
[----:B------:R-:W-:-:S03]  /*28d0*/  ISETP.NE.AND P3, PT, R24, 0x1f, PT ;  /* 0x0000001f1800780c */ /* 0x000fc60003f65270 */
[----:B------:R-:W3:Y:S01]  /*28e0*/  SHFL.DOWN PT, R123, R3, 0x1, 0x1f ;  /* 0x08201f00037b7f89 */ /* 0x000ee200000e0000 */
[----:B0-----:R-:W-:-:S03]  /*28f0*/  FFMA.FTZ R122, R2, R119, R115 ;  /* 0x00000077027a7223 */ /* 0x001fc60000010073 */
[----:B------:R-:W-:Y:S02]  /*2900*/  SHFL.IDX PT, R114, R114, RZ, 0x1f ;  /* 0x00001fff72727589 */ /* 0x000fe400000e0000 */
[----:B------:R-:W-:Y:S02]  /*2910*/  FSEL R122, R115, R122, !P1 ;  /* 0x0000007a737a7208 */ /* 0x000fe40004800000 */
[----:B------:R-:W0:Y:S01]  /*2920*/  SHFL.IDX PT, R3, R3, RZ, 0x1f ;  /* 0x00001fff03037589 */ /* 0x000e2200000e0000 */
[----:B--2---:R-:W-:Y:S01]  /*2930*/  @P1 FMUL.FTZ R2, R2, R117 ;  /* 0x0000007502021220 */ /* 0x004fe20000410000 */
[C---:B------:R-:W-:Y:S02]  /*2940*/  ISETP.GT.AND P1, PT, R46.reuse, 0x1e, PT ;  /* 0x0000001e2e00780c */ /* 0x040fe40003f24270 */
[----:B------:R-:W-:Y:S04]  /*2950*/  SHFL.UP PT, R119, R122, 0x1, RZ ;  /* 0x042000007a777989 */ /* 0x000fe800000e00ff */
[----:B------:R-:W-:Y:S01]  /*2960*/  SHFL.UP PT, R2, R2, 0x1, RZ ;  /* 0x0420000002027989 */ /* 0x000fe200000e00ff */
[----:B---3--:R-:W-:Y:S01]  /*2970*/  @P3 FFMA.FTZ R126, R123, R126, R124 ;  /* 0x0000007e7b7e3223 */ /* 0x008fe2000001007c */
[----:B------:R-:W-:-:S03]  /*2980*/  ISETP.NE.AND P3, PT, R46, RZ, PT ;  /* 0x000000ff2e00720c */ /* 0x000fc60003f65270 */
[----:B------:R-:W-:-:S04]  /*2990*/  FFMA.FTZ R111, R126, R112, R111 ;  /* 0x000000707e6f7223 */ /* 0x000fc8000001006f */
[----:B------:R-:W-:Y:S01]  /*29a0*/  FFMA.FTZ R115, R103, R111, R110 ;  /* 0x0000006f67737223 */ /* 0x000fe2000001006e */
[----:B------:R-:W-:Y:S01]  /*29b0*/  FMUL.FTZ R128, R111, R59 ;  /* 0x0000003b6f807220 */ /* 0x000fe20000410000 */
[C---:B0-----:R-:W-:Y:S01]  /*29c0*/  FFMA.FTZ R15, R3.reuse, R15, R114 ;  /* 0x0000000f030f7223 */ /* 0x041fe20000010072 */
[----:B------:R-:W-:Y:S01]  /*29d0*/  FMUL.FTZ R14, R3, R14 ;  /* 0x0000000e030e7220 */ /* 0x000fe20000410000 */
[----:B------:R-:W-:Y:S01]  /*29e0*/  FFMA.FTZ R109, R102, R115, R109 ;  /* 0x00000073666d7223 */ /* 0x000fe2000001006d */
[----:B------:R-:W-:Y:S01]  /*29f0*/  FADD.FTZ R71, R128, R71 ;  /* 0x0000004780477221 */ /* 0x000fe20000010000 */
[----:B------:R-:W0:Y:S02]  /*2a00*/  @!P3 S2R R132, SR_CgaCtaId ;  /* 0x000000000084b919 */ /* 0x000e240000008800 */
[----:B------:R-:W-:Y:S01]  /*2a10*/  FFMA.FTZ R117, R97, R109, R108 ;  /* 0x0000006d61757223 */ /* 0x000fe2000001006c */
[----:B------:R-:W-:-:S03]  /*2a20*/  FMUL.FTZ R124, R109, R57 ;  /* 0x000000396d7c7220 */ /* 0x000fc60000410000 */
[----:B------:R-:W-:Y:S01]  /*2a30*/  FMUL.FTZ R112, R117, R51 ;  /* 0x0000003375707220 */ /* 0x000fe20000410000 */
[----:B------:R-:W-:-:S03]  /*2a40*/  FADD.FTZ R72, R124, R72 ;  /* 0x000000487c487221 */ /* 0x000fc60000010000 */
[----:B------:R-:W-:Y:S01]  /*2a50*/  FADD.FTZ R67, R112, R67 ;  /* 0x0000004370437221 */ /* 0x000fe20000010000 */
[----:B-----5:R-:W2:Y:S02]  /*2a60*/  SHFL.IDX PT, R121, R113, RZ, 0x1f ;  /* 0x00001fff71797589 */ /* 0x020ea400000e0000 */
[----:B--2---:R-:W-:Y:S01]  /*2a70*/  @P2 FFMA.FTZ R121, R2, R121, R119 ;  /* 0x0000007902792223 */ /* 0x004fe20000010077 */
[----:B------:R-:W-:Y:S01]  /*2a80*/  FFMA.FTZ R119, R96, R117, R107 ;  /* 0x0000007560777223 */ /* 0x000fe2000001006b */
[----:B------:R-:W-:Y:S02]  /*2a90*/  ISETP.NE.AND P2, PT, R24, RZ, PT ;  /* 0x000000ff1800720c */ /* 0x000fe40003f45270 */
[----:B------:R-:W-:Y:S01]  /*2aa0*/  FFMA.FTZ R98, R98, R121, R77 ;  /* 0x0000007962627223 */ /* 0x000fe2000001004d */
[----:B------:R-:W-:Y:S01]  /*2ab0*/  FFMA.FTZ R113, R101, R119, R106 ;  /* 0x0000007765717223 */ /* 0x000fe2000001006a */
[----:B------:R-:W-:Y:S02]  /*2ac0*/  FMUL.FTZ R108, R119, R54 ;  /* 0x00000036776c7220 */ /* 0x000fe40000410000 */
        /* <DEDUP_REMOVED lines=28> */
[----:B------:R-:W-:Y:S01]  /*2c90*/  FFMA.FTZ R103, R103, R126, R84 ;  /* 0x0000007e67677223 */ /* 0x000fe20000010054 */
[----:B------:R-:W-:Y:S01]  /*2ca0*/  FFMA.FTZ R121, R112, R122, R121 ;  /* 0x0000007a70797223 */ /* 0x000fe20000010079 */
[----:B------:R-:W-:Y:S01]  /*2cb0*/  FADD.FTZ R100, -R83, R126 ;  /* 0x0000007e53647221 */ /* 0x000fe20000010100 */
[----:B------:R-:W-:Y:S01]  /*2cc0*/  FFMA.FTZ R126, R58, R126, R97 ;  /* 0x0000007e3a7e7223 */ /* 0x000fe20000010061 */
[----:B------:R-:W-:Y:S01]  /*2cd0*/  FADD.FTZ R96, -R84, R103 ;  /* 0x0000006754607221 */ /* 0x000fe20000010100 */
[----:B------:R-:W-:Y:S01]  /*2ce0*/  FFMA.FTZ R121, R124, R123, R121 ;  /* 0x0000007b7c797223 */ /* 0x000fe20000010079 */
[----:B------:R-:W-:Y:S01]  /*2cf0*/  FMUL.FTZ R3, R94, R113 ;  /* 0x000000715e037220 */ /* 0x000fe20000410000 */
[----:B------:R-:W-:Y:S01]  /*2d00*/  FFMA.FTZ R126, R75, R103, R126 ;  /* 0x000000674b7e7223 */ /* 0x000fe2000001007e */
[----:B------:R-:W-:Y:S01]  /*2d10*/  FADD.FTZ R68, R101, R68 ;  /* 0x0000004465447221 */ /* 0x000fe20000010000 */
[----:B------:R-:W-:Y:S01]  /*2d20*/  FFMA.FTZ R121, R102, R100, R121 ;  /* 0x0000006466797223 */ /* 0x000fe20000010079 */
[----:B------:R-:W-:Y:S01]  /*2d30*/  FMUL.FTZ R104, R104, R3 ;  /* 0x0000000368687220 */ /* 0x000fe20000410000 */
[----:B------:R-:W-:Y:S01]  /*2d40*/  FMUL.FTZ R3, R94, R105 ;  /* 0x000000695e037220 */ /* 0x000fe20000410000 */
[----:B------:R-:W2:Y:S01]  /*2d50*/  SHFL.DOWN PT, R103, R126, 0x1, 0x1f ;  /* 0x08201f007e677f89 */ /* 0x000ea200000e0000 */
[----:B------:R-:W-:Y:S01]  /*2d60*/  FFMA.FTZ R97, R128, R96, R121 ;  /* 0x0000006080617223 */ /* 0x000fe20000010079 */
[----:B------:R-:W-:Y:S01]  /*2d70*/  @!P3 MOV R121, 0x400 ;  /* 0x000004000079b802 */ /* 0x000fe20000000f00 */
[----:B------:R-:W-:Y:S01]  /*2d80*/  FMUL.FTZ R101, R94, R115 ;  /* 0x000000735e657220 */ /* 0x000fe20000410000 */
[----:B------:R3:W-:Y:S01]  /*2d90*/  @!P2 STS.64 [R85], R14 ;  /* 0x0000000e5500a388 */ /* 0x0007e20000000a00 */
[----:B------:R-:W-:Y:S01]  /*2da0*/  FMUL.FTZ R3, R98, R3 ;  /* 0x0000000362037220 */ /* 0x000fe20000410000 */
[----:B0-----:R-:W-:Y:S01]  /*2db0*/  @!P3 LEA R31, R132, R121, 0x18 ;  /* 0x00000079841fb211 */ /* 0x001fe200078ec0ff */
        /* <DEDUP_REMOVED lines=9> */
[----:B---3--:R-:W-:Y:S01]  /*2e50*/  FMUL.FTZ R14, R94, R109 ;  /* 0x0000006d5e0e7220 */ /* 0x008fe20000410000 */
[----:B------:R-:W-:Y:S01]  /*2e60*/  FFMA.FTZ R102, R48, R117, R121 ;  /* 0x0000007530667223 */ /* 0x000fe20000010079 */
[----:B------:R-:W-:Y:S01]  /*2e70*/  FFMA.FTZ R104, R47, R113, R104 ;  /* 0x000000712f687223 */ /* 0x000fe20000010068 */
[----:B------:R-:W-:Y:S01]  /*2e80*/  FFMA.FTZ R3, R62, R105, R3 ;  /* 0x000000693e037223 */ /* 0x000fe20000010003 */
[----:B------:R-:W-:Y:S01]  /*2e90*/  FMUL.FTZ R123, R123, R14 ;  /* 0x0000000e7b7b7220 */ /* 0x000fe20000410000 */
[----:B------:R-:W-:Y:S01]  /*2ea0*/  FFMA.FTZ R100, R49, R115, R100 ;  /* 0x0000007331647223 */ /* 0x000fe20000010064 */
[----:B------:R-:W-:Y:S01]  /*2eb0*/  FFMA.FTZ R99, R45, R99, R98 ;  /* 0x000000632d637223 */ /* 0x000fe20000010062 */
[----:B------:R-:W-:Y:S01]  /*2ec0*/  FFMA.FTZ R101, R76, R111, R101 ;  /* 0x0000006f4c657223 */ /* 0x000fe20000010065 */
[----:B--2---:R-:W-:Y:S01]  /*2ed0*/  @!P1 FADD.FTZ R126, R126, R103 ;  /* 0x000000677e7e9221 */ /* 0x004fe20000010000 */
[----:B------:R-:W-:Y:S01]  /*2ee0*/  FFMA.FTZ R123, R74, R109, R123 ;  /* 0x0000006d4a7b7223 */ /* 0x000fe2000001007b */
[----:B------:R-:W-:Y:S01]  /*2ef0*/  FADD.FTZ R69, R108, R69 ;  /* 0x000000456c457221 */ /* 0x000fe20000010000 */
[----:B------:R-:W-:Y:S01]  /*2f00*/  FADD.FTZ R66, R106, R66 ;  /* 0x000000426a427221 */ /* 0x000fe20000010000 */
[----:B------:R-:W-:Y:S01]  /*2f10*/  FADD.FTZ R41, R102, R41 ;  /* 0x0000002966297221 */ /* 0x000fe20000010000 */
[----:B------:R-:W2:Y:S01]  /*2f20*/  SHFL.DOWN PT, R103, R126, 0x2, 0x1f ;  /* 0x08401f007e677f89 */ /* 0x000ea200000e0000 */
[----:B------:R-:W-:Y:S01]  /*2f30*/  FADD.FTZ R65, R2, R65 ;  /* 0x0000004102417221 */ /* 0x000fe20000010000 */
[----:B------:R-:W-:Y:S01]  /*2f40*/  FADD.FTZ R43, R104, R43 ;  /* 0x0000002b682b7221 */ /* 0x000fe20000010000 */
[----:B0-----:R-:W-:Y:S01]  /*2f50*/  @!P1 FADD.FTZ R97, R97, R130 ;  /* 0x0000008261619221 */ /* 0x001fe20000010000 */
[----:B------:R-:W-:Y:S01]  /*2f60*/  ISETP.GT.AND P1, PT, R46, 0x1d, PT ;  /* 0x0000001d2e00780c */ /* 0x000fe20003f24270 */
[----:B------:R-:W-:Y:S01]  /*2f70*/  FADD.FTZ R38, R123, R38 ;  /* 0x000000267b267221 */ /* 0x000fe20000010000 */
[----:B------:R-:W-:Y:S01]  /*2f80*/  FADD.FTZ R42, R3, R42 ;  /* 0x0000002a032a7221 */ /* 0x000fe20000010000 */
[----:B------:R-:W-:Y:S01]  /*2f90*/  FADD.FTZ R39, R100, R39 ;  /* 0x0000002764277221 */ /* 0x000fe20000010000 */
[----:B------:R-:W0:Y:S01]  /*2fa0*/  SHFL.DOWN PT, R130, R97, 0x2, 0x1f ;  /* 0x08401f0061827f89 */ /* 0x000e2200000e0000 */
[----:B------:R-:W-:Y:S01]  /*2fb0*/  FADD.FTZ R44, R99, R44 ;  /* 0x0000002c632c7221 */ /* 0x000fe20000010000 */
[----:B------:R-:W-:-:S07]  /*2fc0*/  FADD.FTZ R36, R101, R36 ;  /* 0x0000002465247221 */ /* 0x000fce0000010000 */
[----:B--2---:R-:W-:-:S05]  /*2fd0*/  @!P1 FADD.FTZ R126, R126, R103 ;  /* 0x000000677e7e9221 */ /* 0x004fca0000010000 */
[----:B------:R-:W2:Y:S01]  /*2fe0*/  SHFL.DOWN PT, R103, R126, 0x4, 0x1f ;  /* 0x08801f007e677f89 */ /* 0x000ea200000e0000 */
[----:B0-----:R-:W-:Y:S01]  /*2ff0*/  @!P1 FADD.FTZ R97, R97, R130 ;  /* 0x0000008261619221 */ /* 0x001fe20000010000 */
[----:B------:R-:W-:-:S04]  /*3000*/  ISETP.GT.AND P1, PT, R46, 0x1b, PT ;  /* 0x0000001b2e00780c */ /* 0x000fc80003f24270 */
[----:B------:R-:W0:Y:S09]  /*3010*/  SHFL.DOWN PT, R130, R97, 0x4, 0x1f ;  /* 0x08801f0061827f89 */ /* 0x000e3200000e0000 */
[----:B--2---:R-:W-:-:S05]  /*3020*/  @!P1 FADD.FTZ R126, R126, R103 ;  /* 0x000000677e7e9221 */ /* 0x004fca0000010000 */
[----:B------:R-:W2:Y:S01]  /*3030*/  SHFL.DOWN PT, R103, R126, 0x8, 0x1f ;  /* 0x09001f007e677f89 */ /* 0x000ea200000e0000 */
[----:B0-----:R-:W-:Y:S01]  /*3040*/  @!P1 FADD.FTZ R97, R97, R130 ;  /* 0x0000008261619221 */ /* 0x001fe20000010000 */
[----:B------:R-:W-:-:S04]  /*3050*/  ISETP.GT.AND P1, PT, R46, 0x17, PT ;  /* 0x000000172e00780c */ /* 0x000fc80003f24270 */
[----:B------:R-:W0:Y:S09]  /*3060*/  SHFL.DOWN PT, R130, R97, 0x8, 0x1f ;  /* 0x09001f0061827f89 */ /* 0x000e3200000e0000 */
[----:B--2---:R-:W-:Y:S01]  /*3070*/  @!P1 FADD.FTZ R126, R126, R103 ;  /* 0x000000677e7e9221 */ /* 0x004fe20000010000 */
[----:B------:R-:W-:-:S04]  /*3080*/  FMUL.FTZ R103, R94, R119 ;  /* 0x000000775e677220 */ /* 0x000fc80000410000 */
[----:B------:R-:W2:Y:S01]  /*3090*/  SHFL.DOWN PT, R125, R126, 0x10, 0x1f ;  /* 0x0a001f007e7d7f89 */ /* 0x000ea200000e0000 */
[----:B------:R-:W-:Y:S01]  /*30a0*/  FMUL.FTZ R110, R110, R103 ;  /* 0x000000676e6e7220 */ /* 0x000fe20000410000 */
[----:B0-----:R-:W-:Y:S01]  /*30b0*/  @!P1 FADD.FTZ R97, R97, R130 ;  /* 0x0000008261619221 */ /* 0x001fe20000010000 */
[----:B------:R-:W-:Y:S02]  /*30c0*/  ISETP.GT.AND P1, PT, R46, 0xf, PT ;  /* 0x0000000f2e00780c */ /* 0x000fe40003f24270 */
[----:B------:R-:W-:Y:S02]  /*30d0*/  FFMA.FTZ R119, R63, R119, R110 ;  /* 0x000000773f777223 */ /* 0x000fe4000001006e */
[----:B------:R-:W0:Y:S02]  /*30e0*/  SHFL.DOWN PT, R114, R97, 0x10, 0x1f ;  /* 0x0a001f0061727f89 */ /* 0x000e2400000e0000 */
[----:B------:R-:W-:Y:S01]  /*30f0*/  FADD.FTZ R40, R119, R40 ;  /* 0x0000002877287221 */ /* 0x000fe20000010000 */
[----:B--2---:R-:W-:-:S05]  /*3100*/  FADD.FTZ R15, R126, R125 ;  /* 0x0000007d7e0f7221 */ /* 0x004fca0000010000 */
        /* <DEDUP_REMOVED lines=14> */
.L_x_9043:
[----:B------:R-:W-:Y:S05]  /*31f0*/  BSYNC.RECONVERGENT B0 ;  /* 0x0000000000007941 */ /* 0x000fea0003800200 */
.L_x_9042:
        /* <DEDUP_REMOVED lines=13> */
.L_x_9038:
[----:B------:R-:W-:Y:S01]  /*32d0*/  BAR.SYNC.DEFER_BLOCKING 0x0 ;  /* 0x0000000000007b1d */ /* 0x000fe20000010000 */
[----:B------:R-:W-:Y:S02]  /*32e0*/  F2FP.BF16.F32.PACK_AB R71, R71, R70 ;  /* 0x000000464747723e */ /* 0x000fe400000010ff */
[----:B------:R-:W-:Y:S02]  /*32f0*/  F2FP.BF16.F32.PACK_AB R69, R69, R66 ;  /* 0x000000424545723e */ /* 0x000fe400000010ff */
[----:B------:R-:W-:Y:S01]  /*3300*/  F2FP.BF16.F32.PACK_AB R68, R68, R65 ;  /* 0x000000414444723e */ /* 0x000fe200000010ff */
[----:B------:R-:W0:Y:S02]  /*3310*/  LDCU.64 UR10, c[0x0][0x4f8] ;  /* 0x00009f00ff0a77ac */ /* 0x000e240008000a00 */
[----:B------:R-:W2:Y:S01]  /*3320*/  LDC.64 R50, c[0x0][0x500] ;  /* 0x00014000ff327b82 */ /* 0x000ea20000000a00 */
[----:B------:R-:W-:-:S07]  /*3330*/  USHF.L.U32 UR6, UR9, 0x8, URZ ;  /* 0x0000000809067899 */ /* 0x000fce00080006ff */
[----:B------:R-:W3:Y:S01]  /*3340*/  LDC.64 R52, c[0x0][0x550] ;  /* 0x00015400ff347b82 */ /* 0x000ee20000000a00 */
[----:B------:R-:W4:Y:S01]  /*3350*/  LDG.E.128 R4, desc[UR16][R10.64] ;  /* 0x000000100a047981 */ /* 0x000f22000c1e1d00 */
[----:B------:R-:W-:Y:S01]  /*3360*/  F2FP.BF16.F32.PACK_AB R70, R72, R67 ;  /* 0x000000434846723e */ /* 0x000fe200000010ff */
[----:B------:R-:W-:Y:S02]  /*3370*/  USHF.R.S32.HI UR7, URZ, 0x1f, UR6 ;  /* 0x0000001fff077899 */ /* 0x000fe40008011406 */
[----:B------:R-:W-:Y:S02]  /*3380*/  UISETP.GT.AND UP0, UPT, UR8, 0x1, UPT ;  /* 0x000000010800788c */ /* 0x000fe4000bf04270 */
[----:B0-----:R-:W-:Y:S01]  /*3390*/  UIMAD.WIDE.U32 UR4, UR18, UR10, UR6 ;  /* 0x0000000a120472a5 */ /* 0x001fe2000f8e0006 */
[----:B------:R-:W-:-:S03]  /*33a0*/  UMOV UR8, UR9 ;  /* 0x0000000900087c82 */ /* 0x000fc60008000000 */
[----:B------:R-:W-:Y:S01]  /*33b0*/  UIMAD UR5, UR18, UR11, UR5 ;  /* 0x0000000b120572a4 */ /* 0x000fe2000f8e0205 */
[----:B----4-:R-:W-:Y:S01]  /*33c0*/  STS.128 [R35], R4 ;  /* 0x0000000423007388 */ /* 0x010fe20000000c00 */
[----:B------:R-:W-:-:S03]  /*33d0*/  NOP ;  /* 0x0000000000007918 */ /* 0x000fc60000000000 */
[----:B------:R-:W0:Y:S01]  /*33e0*/  LDS.128 R12, [R35] ;  /* 0x00000000230c7984 */ /* 0x000e220000000c00 */
[----:B------:R-:W-:Y:S06]  /*33f0*/  BAR.SYNC.DEFER_BLOCKING 0x0 ;  /* 0x0000000000007b1d */ /* 0x000fec0000010000 */
[----:B------:R-:W-:Y:S01]  /*3400*/  STS.128 [R35], R68 ;  /* 0x0000004423007388 */ /* 0x000fe20000000c00 */
[----:B0-----:R-:W-:Y:S02]  /*3410*/  SHF.L.U32 R3, R12, 0x10, RZ ;  /* 0x000000100c037819 */ /* 0x001fe400000006ff */
[----:B------:R-:W-:-:S02]  /*3420*/  SHF.L.U32 R5, R14, 0x10, RZ ;  /* 0x000000100e057819 */ /* 0x000fc400000006ff */
[----:B------:R-:W-:Y:S01]  /*3430*/  SHF.L.U32 R45, R13, 0x10, RZ ;  /* 0x000000100d2d7819 */ /* 0x000fe200000006ff */
[--C-:B------:R-:W-:Y:S01]  /*3440*/  FADD.FTZ R3, R3, R18.reuse ;  /* 0x0000001203037221 */ /* 0x100fe20000010000 */
[----:B------:R-:W-:Y:S01]  /*3450*/  SHF.L.U32 R7, R15, 0x10, RZ ;  /* 0x000000100f077819 */ /* 0x000fe200000006ff */
[----:B------:R-:W-:Y:S01]  /*3460*/  FADD.FTZ R4, R5, R18 ;  /* 0x0000001205047221 */ /* 0x000fe20000010000 */
[----:B------:R-:W-:Y:S01]  /*3470*/  PRMT R14, R14, 0x7632, R14 ;  /* 0x000076320e0e7816 */ /* 0x000fe2000000000e */
[--C-:B------:R-:W-:Y:S01]  /*3480*/  FADD.FTZ R45, R45, R18.reuse ;  /* 0x000000122d2d7221 */ /* 0x100fe20000010000 */
[----:B------:R-:W-:Y:S01]  /*3490*/  FSETP.GTU.FTZ.AND P6, PT, R3, 20, PT ;  /* 0x41a000000300780b */ /* 0x000fe20003fdc000 */
[----:B------:R-:W-:Y:S01]  /*34a0*/  FADD.FTZ R7, R7, R18 ;  /* 0x0000001207077221 */ /* 0x000fe20000010000 */
[----:B------:R-:W-:Y:S02]  /*34b0*/  SHF.L.U32 R5, R14, 0x10, RZ ;  /* 0x000000100e057819 */ /* 0x000fe400000006ff */
[----:B------:R-:W-:-:S02]  /*34c0*/  FSETP.GTU.FTZ.AND P0, PT, R45, 20, PT ;  /* 0x41a000002d00780b */ /* 0x000fc40003f1c000 */
[----:B------:R-:W-:Y:S01]  /*34d0*/  FSETP.GTU.FTZ.AND P1, PT, R4, 20, PT ;  /* 0x41a000000400780b */ /* 0x000fe20003f3c000 */
[----:B------:R-:W-:Y:S01]  /*34e0*/  FADD.FTZ R5, R5, R18 ;  /* 0x0000001205057221 */ /* 0x000fe20000010000 */
[----:B------:R-:W-:Y:S02]  /*34f0*/  FSETP.GTU.FTZ.AND P2, PT, R7, 20, PT ;  /* 0x41a000000700780b */ /* 0x000fe40003f5c000 */
[----:B------:R-:W-:Y:S02]  /*3500*/  PRMT R15, R15, 0x7632, R15 ;  /* 0x000076320f0f7816 */ /* 0x000fe4000000000f */
[----:B------:R-:W-:Y:S01]  /*3510*/  FSETP.GTU.FTZ.AND P5, PT, R5, 20, PT ;  /* 0x41a000000500780b */ /* 0x000fe20003fbc000 */
[----:B------:R-:W-:Y:S01]  /*3520*/  @!P6 FMUL.FTZ R0, R3, -1.4426950216293334961 ;  /* 0xbfb8aa3b0300e820 */ /* 0x000fe20000410000 */
[----:B------:R-:W-:Y:S02]  /*3530*/  SHF.L.U32 R15, R15, 0x10, RZ ;  /* 0x000000100f0f7819 */ /* 0x000fe400000006ff */
[----:B------:R-:W-:-:S02]  /*3540*/  PRMT R12, R12, 0x7632, R12 ;  /* 0x000076320c0c7816 */ /* 0x000fc4000000000c */
[----:B------:R-:W-:Y:S01]  /*3550*/  PRMT R13, R13, 0x7632, R13 ;  /* 0x000076320d0d7816 */ /* 0x000fe2000000000d */
[----:B------:R-:W0:Y:S01]  /*3560*/  @!P6 MUFU.EX2 R0, R0 ;  /* 0x000000000000e308 */ /* 0x000e220000000800 */
[----:B------:R-:W-:Y:S01]  /*3570*/  @!P1 FMUL.FTZ R4, R4, -1.4426950216293334961 ;  /* 0xbfb8aa3b04049820 */ /* 0x000fe20000410000 */
[----:B------:R-:W-:Y:S01]  /*3580*/  @!P2 FMUL.FTZ R6, R7, -1.4426950216293334961 ;  /* 0xbfb8aa3b0706a820 */ /* 0x000fe20000410000 */
[----:B------:R-:W-:Y:S01]  /*3590*/  SHF.L.U32 R3, R12, 0x10, RZ ;  /* 0x000000100c037819 */ /* 0x000fe200000006ff */
[--C-:B------:R-:W-:Y:S01]  /*35a0*/  FADD.FTZ R15, R15, R18.reuse ;  /* 0x000000120f0f7221 */ /* 0x100fe20000010000 */
[----:B------:R-:W-:Y:S01]  /*35b0*/  SHF.L.U32 R13, R13, 0x10, RZ ;  /* 0x000000100d0d7819 */ /* 0x000fe200000006ff */
[----:B------:R-:W-:Y:S01]  /*35c0*/  @!P5 FMUL.FTZ R5, R5, -1.4426950216293334961 ;  /* 0xbfb8aa3b0505d820 */ /* 0x000fe20000410000 */
[----:B------:R-:W4:Y:S01]  /*35d0*/  @!P1 MUFU.EX2 R4, R4 ;  /* 0x0000000400049308 */ /* 0x000f220000000800 */
[--C-:B------:R-:W-:Y:S02]  /*35e0*/  FADD.FTZ R3, R3, R18.reuse ;  /* 0x0000001203037221 */ /* 0x100fe40000010000 */
[----:B------:R-:W-:Y:S01]  /*35f0*/  FADD.FTZ R13, R13, R18 ;  /* 0x000000120d0d7221 */ /* 0x000fe20000010000 */
[----:B------:R-:W5:Y:S02]  /*3600*/  @!P2 MUFU.EX2 R6, R6 ;  /* 0x000000060006a308 */ /* 0x000f640000000800 */
[----:B------:R-:W-:Y:S01]  /*3610*/  FSETP.GTU.FTZ.AND P3, PT, R3, 20, PT ;  /* 0x41a000000300780b */ /* 0x000fe20003f7c000 */
[----:B0-----:R-:W-:Y:S01]  /*3620*/  @!P6 FADD.FTZ R2, R0, 1 ;  /* 0x3f8000000002e421 */ /* 0x001fe20000010000 */
[----:B------:R-:W-:Y:S01]  /*3630*/  @!P5 MUFU.EX2 R5, R5 ;  /* 0x000000050005d308 */ /* 0x000fe20000000800 */
[----:B------:R-:W-:-:S03]  /*3640*/  FSETP.GTU.FTZ.AND P4, PT, R13, 20, PT ;  /* 0x41a000000d00780b */ /* 0x000fc60003f9c000 */
[----:B------:R0:W1:Y:S01]  /*3650*/  @!P6 MUFU.RCP R11, R2 ;  /* 0x00000002000be308 */ /* 0x0000620000001000 */
[----:B----4-:R-:W-:Y:S01]  /*3660*/  @!P1 FADD.FTZ R4, R4, 1 ;  /* 0x3f80000004049421 */ /* 0x010fe20000010000 */
[----:B-----5:R-:W-:-:S05]  /*3670*/  @!P2 FADD.FTZ R6, R6, 1 ;  /* 0x3f8000000606a421 */ /* 0x020fca0000010000 */
[----:B------:R-:W-:Y:S01]  /*3680*/  @!P3 FMUL.FTZ R0, R3, -1.4426950216293334961 ;  /* 0xbfb8aa3b0300b820 */ /* 0x000fe20000410000 */
[----:B------:R-:W4:Y:S01]  /*3690*/  @!P1 MUFU.RCP R46, R4 ;  /* 0x00000004002e9308 */ /* 0x000f220000001000 */
[----:B0-----:R-:W-:Y:S01]  /*36a0*/  @!P0 FMUL.FTZ R2, R45, -1.4426950216293334961 ;  /* 0xbfb8aa3b2d028820 */ /* 0x001fe20000410000 */
[----:B------:R-:W-:-:S06]  /*36b0*/  @!P4 FMUL.FTZ R3, R13, -1.4426950216293334961 ;  /* 0xbfb8aa3b0d03c820 */ /* 0x000fcc0000410000 */
[----:B------:R-:W0:Y:S01]  /*36c0*/  @!P0 MUFU.EX2 R2, R2 ;  /* 0x0000000200028308 */ /* 0x000e220000000800 */
[----:B-1----:R-:W-:Y:S01]  /*36d0*/  @!P6 FMUL.FTZ R44, R44, R11 ;  /* 0x0000000b2c2ce220 */ /* 0x002fe20000410000 */
[----:B------:R-:W-:Y:S02]  /*36e0*/  FSETP.GTU.FTZ.AND P6, PT, R15, 20, PT ;  /* 0x41a000000f00780b */ /* 0x000fe40003fdc000 */
[----:B------:R-:W1:Y:S01]  /*36f0*/  @!P2 MUFU.RCP R48, R6 ;  /* 0x000000060030a308 */ /* 0x000e620000001000 */
[----:B------:R-:W-:Y:S01]  /*3700*/  FADD.FTZ R33, R44, R33 ;  /* 0x000000212c217221 */ /* 0x000fe20000010000 */
[----:B----4-:R-:W-:Y:S01]  /*3710*/  @!P1 FMUL.FTZ R41, R41, R46 ;  /* 0x0000002e29299220 */ /* 0x010fe20000410000 */
[----:B------:R-:W-:-:S05]  /*3720*/  IADD3 R32, P1, PT, R32, -0x200, RZ ;  /* 0xfffffe0020207810 */ /* 0x000fca0007f3e0ff */
[----:B------:R-:W4:Y:S01]  /*3730*/  @!P3 MUFU.EX2 R0, R0 ;  /* 0x000000000000b308 */ /* 0x000f220000000800 */
[----:B0-----:R-:W-:Y:S01]  /*3740*/  @!P0 FADD.FTZ R2, R2, 1 ;  /* 0x3f80000002028421 */ /* 0x001fe20000010000 */
[----:B------:R-:W-:Y:S01]  /*3750*/  IADD3.X R27, PT, PT, R27, -0x1, RZ, P1, !PT ;  /* 0xffffffff1b1b7810 */ /* 0x000fe20000ffe4ff */
[----:B------:R-:W-:Y:S01]  /*3760*/  @!P6 FMUL.FTZ R7, R15, -1.4426950216293334961 ;  /* 0xbfb8aa3b0f07e820 */ /* 0x000fe20000410000 */
[----:B------:R-:W0:Y:S04]  /*3770*/  @!P4 MUFU.EX2 R3, R3 ;  /* 0x000000030003c308 */ /* 0x000e280000000800 */
[----:B------:R5:W2:Y:S01]  /*3780*/  @!P0 MUFU.RCP R14, R2 ;  /* 0x00000002000e8308 */ /* 0x000aa20000001000 */
[----:B-1----:R-:W-:Y:S01]  /*3790*/  @!P2 FMUL.FTZ R39, R39, R48 ;  /* 0x000000302727a220 */ /* 0x002fe20000410000 */
[----:B------:R-:W-:Y:S01]  /*37a0*/  IADD3 R28, P2, PT, R28, -0x200, RZ ;  /* 0xfffffe001c1c7810 */ /* 0x000fe20007f5e0ff */
[----:B----4-:R-:W-:-:S03]  /*37b0*/  @!P3 FADD.FTZ R0, R0, 1 ;  /* 0x3f8000000000b421 */ /* 0x010fc60000010000 */
[----:B------:R-:W-:Y:S02]  /*37c0*/  IADD3.X R29, PT, PT, R29, -0x1, RZ, P2, !PT ;  /* 0xffffffff1d1d7810 */ /* 0x000fe400017fe4ff */
[----:B------:R1:W4:Y:S01]  /*37d0*/  @!P6 MUFU.EX2 R10, R7 ;  /* 0x00000007000ae308 */ /* 0x0003220000000800 */
[----:B-----5:R-:W-:Y:S01]  /*37e0*/  @!P5 FADD.FTZ R2, R5, 1 ;  /* 0x3f8000000502d421 */ /* 0x020fe20000010000 */
[----:B------:R-:W-:-:S03]  /*37f0*/  NOP ;  /* 0x0000000000007918 */ /* 0x000fc60000000000 */
[----:B------:R5:W3:Y:S01]  /*3800*/  @!P5 MUFU.RCP R47, R2 ;  /* 0x00000002002fd308 */ /* 0x000ae20000001000 */
[----:B-1----:R-:W1:Y:S01]  /*3810*/  LDS.128 R4, [R35] ;  /* 0x0000000023047984 */ /* 0x002e620000000c00 */
[----:B0-----:R-:W-:Y:S01]  /*3820*/  @!P4 FADD.FTZ R12, R3, 1 ;  /* 0x3f800000030cc421 */ /* 0x001fe20000010000 */
[----:B--2---:R-:W-:Y:S01]  /*3830*/  @!P0 FMUL.FTZ R43, R43, R14 ;  /* 0x0000000e2b2b8220 */ /* 0x004fe20000410000 */
[----:B----4-:R-:W-:-:S04]  /*3840*/  @!P6 FADD.FTZ R13, R10, 1 ;  /* 0x3f8000000a0de421 */ /* 0x010fc80000010000 */
[----:B------:R0:W2:Y:S01]  /*3850*/  @!P3 MUFU.RCP R15, R0 ;  /* 0x00000000000fb308 */ /* 0x0000a20000001000 */
[----:B-----5:R-:W-:Y:S01]  /*3860*/  IMAD.WIDE.U32 R2, R16, R50, UR4 ;  /* 0x0000000410027e25 */ /* 0x020fe2000f8e0032 */
[----:B------:R-:W4:Y:S02]  /*3870*/  LDCU.64 UR4, c[0x0][0x518] ;  /* 0x0000a300ff0477ac */ /* 0x000f240008000a00 */
[----:B---3--:R-:W-:-:S04]  /*3880*/  LEA R10, P0, R2, R52, 0x1 ;  /* 0x00000034020a7211 */ /* 0x008fc800078008ff */
[----:B------:R-:W3:Y:S01]  /*3890*/  @!P6 MUFU.RCP R13, R13 ;  /* 0x0000000d000de308 */ /* 0x000ee20000001000 */
[----:B0-----:R-:W-:Y:S02]  /*38a0*/  IMAD R0, R16, R51, R3 ;  /* 0x0000003310007224 */ /* 0x001fe400078e0203 */
[----:B------:R-:W-:Y:S02]  /*38b0*/  @!P5 FMUL.FTZ R38, R38, R47 ;  /* 0x0000002f2626d220 */ /* 0x000fe40000410000 */
[----:B------:R-:W0:Y:S01]  /*38c0*/  LDC.64 R46, c[0x0][0x560] ;  /* 0x00015800ff2e7b82 */ /* 0x000e220000000a00 */
[----:B------:R-:W-:Y:S02]  /*38d0*/  LEA.HI.X R11, R2, R53, R0, 0x1, P0 ;  /* 0x00000035020b7211 */ /* 0x000fe400000f0c00 */
[----:B------:R-:W5:Y:S01]  /*38e0*/  @!P4 MUFU.RCP R45, R12 ;  /* 0x0000000c002dc308 */ /* 0x000f620000001000 */
[----:B------:R-:W-:Y:S01]  /*38f0*/  F2FP.BF16.F32.PACK_AB R50, R38, R41 ;  /* 0x000000292632723e */ /* 0x000fe200000010ff */
[----:B--2---:R-:W-:Y:S01]  /*3900*/  @!P3 FMUL.FTZ R42, R42, R15 ;  /* 0x0000000f2a2ab220 */ /* 0x004fe20000410000 */
[----:B------:R-:W-:Y:S01]  /*3910*/  IMAD.WIDE.U32 R2, R24, 0x10, R10 ;  /* 0x0000001018027825 */ /* 0x000fe200078e000a */
[----:B----4-:R-:W-:Y:S01]  /*3920*/  UIMAD.WIDE.U32 UR6, UR18, UR4, UR6 ;  /* 0x00000004120672a5 */ /* 0x010fe2000f8e0006 */
[----:B------:R-:W2:Y:S02]  /*3930*/  LDC.64 R10, c[0x0][0x520] ;  /* 0x00014800ff0a7b82 */ /* 0x000ea40000000a00 */
[----:B------:R-:W-:Y:S01]  /*3940*/  F2FP.BF16.F32.PACK_AB R48, R42, R44 ;  /* 0x0000002c2a30723e */ /* 0x000fe200000010ff */
[----:B------:R-:W-:Y:S01]  /*3950*/  UIMAD UR7, UR18, UR5, UR7 ;  /* 0x00000005120772a4 */ /* 0x000fe2000f8e0207 */
[----:B------:R-:W-:Y:S01]  /*3960*/  FADD.FTZ R42, R33, R42 ;  /* 0x0000002a212a7221 */ /* 0x000fe20000010000 */
[----:B---3--:R-:W-:-:S05]  /*3970*/  @!P6 FMUL.FTZ R36, R36, R13 ;  /* 0x0000000d2424e220 */ /* 0x008fca0000410000 */
[----:B------:R-:W-:Y:S01]  /*3980*/  F2FP.BF16.F32.PACK_AB R51, R36, R39 ;  /* 0x000000272433723e */ /* 0x000fe200000010ff */
[----:B-1----:R2:W-:Y:S01]  /*3990*/  STG.E.128 desc[UR16][R2.64], R4 ;  /* 0x0000000402007986 */ /* 0x0025e2000c101d10 */
[----:B-----5:R-:W-:-:S05]  /*39a0*/  @!P4 FMUL.FTZ R40, R40, R45 ;  /* 0x0000002d2828c220 */ /* 0x020fca0000410000 */
[----:B------:R-:W-:Y:S01]  /*39b0*/  F2FP.BF16.F32.PACK_AB R49, R40, R43 ;  /* 0x0000002b2831723e */ /* 0x000fe200000010ff */
[----:B------:R-:W-:Y:S01]  /*39c0*/  BAR.SYNC.DEFER_BLOCKING 0x0 ;  /* 0x0000000000007b1d */ /* 0x000fe20000010000 */
[----:B------:R-:W-:-:S04]  /*39d0*/  FADD.FTZ R43, R42, R43 ;  /* 0x0000002b2a2b7221 */ /* 0x000fc80000010000 */
[----:B------:R-:W-:-:S04]  /*39e0*/  FADD.FTZ R40, R43, R40 ;  /* 0x000000282b287221 */ /* 0x000fc80000010000 */
[----:B------:R-:W-:Y:S01]  /*39f0*/  FADD.FTZ R41, R40, R41 ;  /* 0x0000002928297221 */ /* 0x000fe20000010000 */
[----:B--2---:R-:W-:-:S04]  /*3a00*/  IMAD.WIDE.U32 R2, R16, R10, UR6 ;  /* 0x0000000610027e25 */ /* 0x004fc8000f8e000a */
[----:B------:R-:W-:Y:S01]  /*3a10*/  FADD.FTZ R38, R41, R38 ;  /* 0x0000002629267221 */ /* 0x000fe20000010000 */
[----:B------:R-:W-:Y:S01]  /*3a20*/  IMAD R0, R16, R11, R3 ;  /* 0x0000000b10007224 */ /* 0x000fe200078e0203 */
[----:B0-----:R-:W-:Y:S02]  /*3a30*/  LEA R4, P0, R2, R46, 0x1 ;  /* 0x0000002e02047211 */ /* 0x001fe400078008ff */
[----:B------:R-:W-:Y:S02]  /*3a40*/  FADD.FTZ R33, R38, R39 ;  /* 0x0000002726217221 */ /* 0x000fe40000010000 */
[----:B------:R-:W-:Y:S02]  /*3a50*/  LEA.HI.X R5, R2, R47, R0, 0x1, P0 ;  /* 0x0000002f02057211 */ /* 0x000fe400000f0c00 */
[----:B------:R-:W-:Y:S01]  /*3a60*/  FADD.FTZ R33, R33, R36 ;  /* 0x0000002421217221 */ /* 0x000fe20000010000 */
[----:B------:R-:W-:Y:S01]  /*3a70*/  IADD3 R34, P0, PT, R34, -0x200, RZ ;  /* 0xfffffe0022227810 */ /* 0x000fe20007f1e0ff */
[----:B------:R-:W-:Y:S01]  /*3a80*/  STS.128 [R35], R48 ;  /* 0x0000003023007388 */ /* 0x000fe20000000c00 */
[----:B------:R-:W-:-:S03]  /*3a90*/  NOP ;  /* 0x0000000000007918 */ /* 0x000fc60000000000 */
[----:B------:R-:W0:Y:S01]  /*3aa0*/  LDS.128 R12, [R35] ;  /* 0x00000000230c7984 */ /* 0x000e220000000c00 */
[----:B------:R-:W-:Y:S01]  /*3ab0*/  IMAD.WIDE.U32 R2, R24, 0x10, R4 ;  /* 0x0000001018027825 */ /* 0x000fe200078e0004 */
[----:B------:R-:W-:-:S04]  /*3ac0*/  IADD3.X R23, PT, PT, R23, -0x1, RZ, P0, !PT ;  /* 0xffffffff17177810 */ /* 0x000fc800007fe4ff */
[----:B0-----:R0:W-:Y:S01]  /*3ad0*/  STG.E.128 desc[UR16][R2.64], R12 ;  /* 0x0000000c02007986 */ /* 0x0011e2000c101d10 */
[----:B------:R-:W-:Y:S05]  /*3ae0*/  BRA.U UP0, `(.L_x_9045) ;  /* 0xffffffc900e07547 */ /* 0x000fea000b83ffff */
.L_x_9021:
        /* <DEDUP_REMOVED lines=34> */
.L_x_9047:
[----:B------:R-:W-:Y:S05]  /*3d10*/  BSYNC.RECONVERGENT B0 ;  /* 0x0000000000007941 */ /* 0x000fea0003800200 */
.L_x_9046:
        /* <DEDUP_REMOVED lines=26> */
.L_x_9049:
[----:B------:R-:W-:Y:S05]  /*3ec0*/  BSYNC.RECONVERGENT B0 ;  /* 0x0000000000007941 */ /* 0x000fea0003800200 */
.L_x_9048:
        /* <DEDUP_REMOVED lines=22> */
.L_x_9051:
        /* <DEDUP_REMOVED lines=51> */
.L_x_9050:
[----:B------:R-:W-:Y:S05]  /*4360*/  EXIT ;  /* 0x000000000000794d */ /* 0x000fea0003800000 */
.L_x_9052:
        /* <DEDUP_REMOVED lines=9> */
.L_x_10522:


//--------------------- .text._Z25selective_scan_bwd_kernelI32Selective_Scan_bwd_kernel_traitsILi32ELi8ELb1ELb0ELb0ELb1ELb1EN3c108BFloat16EfEEv12SSMParamsBwd --------------------------
	.section	.text._Z25selective_scan_bwd_kernelI32Selective_Scan_bwd_kernel_traitsILi32ELi8ELb1ELb0ELb0ELb1ELb1EN3c108BFloat16EfEEv12SSMParamsBwd,"ax",@progbits
	.align	128
        .global         _Z25selective_scan_bwd_kernelI32Selective_Scan_bwd_kernel_traitsILi32ELi8ELb1ELb0ELb0ELb1ELb1EN3c108BFloat16EfEEv12SSMParamsBwd
        .type           _Z25selective_scan_bwd_kernelI32Selective_Scan_bwd_kernel_traitsILi32ELi8ELb1ELb0ELb0ELb1ELb1EN3c108BFloat16EfEEv12SSMParamsBwd,@function
        .size           _Z25selective_scan_bwd_kernelI32Selective_Scan_bwd_kernel_traitsILi32ELi8ELb1ELb0ELb0ELb1ELb1EN3c108BFloat16EfEEv12SSMParamsBwd,(.L_x_10523 - _Z25selective_scan_bwd_kernelI32Selective_Scan_bwd_kernel_traitsILi32ELi8ELb1ELb0ELb0ELb1ELb1EN3c108BFloat16EfEEv12SSMParamsBwd)
        .other          _Z25selective_scan_bwd_kernelI32Selective_Scan_bwd_kernel_traitsILi32ELi8ELb1ELb0ELb0ELb1ELb1EN3c108BFloat16EfEEv12SSMParamsBwd,@"STO_CUDA_ENTRY STV_DEFAULT"
_Z25selective_scan_bwd_kernelI32Selective_Scan_bwd_kernel_traitsILi32ELi8ELb1ELb0ELb0ELb1ELb1EN3c108BFloat16EfEEv12SSMParamsBwd:
.text._Z25selective_scan_bwd_kernelI32Selective_Scan_bwd_kernel_traitsILi32ELi8ELb1ELb0ELb0ELb1ELb1EN3c108BFloat16EfEEv12SSMParamsBwd:
        /* <DEDUP_REMOVED lines=101> */
.L_x_9078:
[----:B------:R-:W-:Y:S01]  /*0650*/  BAR.SYNC.DEFER_BLOCKING 0x0 ;  /* 0x0000000000007b1d */ /* 0x000fe20000010000 */
[----:B------:R-:W-:-:S05]  /*0660*/  IMAD.WIDE.U32 R8, R34, 0x10, R30 ;  /* 0x0000001022087825 */ /* 0x000fca00078e001e */
[----:B------:R-:W2:Y:S01]  /*0670*/  LDG.E.128 R16, desc[UR16][R8.64] ;  /* 0x0000001008107981 */ /* 0x000ea2000c1e1d00 */
[----:B------:R-:W-:Y:S01]  /*0680*/  IMAD.WIDE.U32 R14, R34, 0x10, R28 ;  /* 0x00000010220e7825 */ /* 0x000fe200078e001c */
[----:B0-----:R-:W0:Y:S02]  /*0690*/  S2R R52, SR_LANEID ;  /* 0x0000000000347919 */ /* 0x001e240000000000 */
[----:B0-----:R-:W-:-:S05]  /*06a0*/  LEA R3, R52, R25, 0x4 ;  /* 0x0000001934037211 */ /* 0x001fca00078e20ff */
[----:B--2---:R-:W-:Y:S01]  /*06b0*/  STS.128 [R3], R16 ;  /* 0x0000001003007388 */ /* 0x004fe20000000c00 */
[----:B------:R-:W-:-:S03]  /*06c0*/  NOP ;  /* 0x0000000000007918 */ /* 0x000fc60000000000 */
[----:B------:R-:W-:Y:S01]  /*06d0*/  LDS.128 R4, [R3] ;  /* 0x0000000003047984 */ /* 0x000fe20000000c00 */
[----:B------:R-:W-:Y:S06]  /*06e0*/  BAR.SYNC.DEFER_BLOCKING 0x0 ;  /* 0x0000000000007b1d */ /* 0x000fec0000010000 */
[----:B------:R-:W2:Y:S01]  /*06f0*/  LDG.E.128 R20, desc[UR16][R14.64] ;  /* 0x000000100e147981 */ /* 0x000ea2000c1e1d00 */
[----:B------:R-:W-:-:S03]  /*0700*/  IMAD.WIDE.U32 R8, R34, 0x10, R26 ;  /* 0x0000001022087825 */ /* 0x000fc600078e001a */
[----:B--2---:R-:W-:Y:S01]  /*0710*/  STS.128 [R3], R20 ;  /* 0x0000001403007388 */ /* 0x004fe20000000c00 */
[----:B------:R-:W-:-:S03]  /*0720*/  NOP ;  /* 0x0000000000007918 */ /* 0x000fc60000000000 */
[----:B------:R-:W0:Y:S01]  /*0730*/  LDS.128 R44, [R3] ;  /* 0x00000000032c7984 */ /* 0x000e220000000c00 */
[----:B------:R-:W-:Y:S06]  /*0740*/  BAR.SYNC.DEFER_BLOCKING 0x0 ;  /* 0x0000000000007b1d */ /* 0x000fec0000010000 */
[----:B------:R-:W2:Y:S01]  /*0750*/  LDG.E.128 R8, desc[UR16][R8.64] ;  /* 0x0000001008087981 */ /* 0x000ea2000c1e1d00 */
[----:B------:R-:W-:Y:S01]  /*0760*/  BSSY.RECONVERGENT B0, `(.L_x_9054) ;  /* 0x000003a000007945 */ /* 0x000fe20003800200 */
[----:B0-----:R-:W-:Y:S02]  /*0770*/  SHF.L.U32 R17, R44, 0x10, RZ ;  /* 0x000000102c117819 */ /* 0x001fe400000006ff */
[----:B------:R-:W-:-:S02]  /*0780*/  SHF.L.U32 R49, R45, 0x10, RZ ;  /* 0x000000102d317819 */ /* 0x000fc400000006ff */
[----:B------:R-:W-:Y:S01]  /*0790*/  PRMT R44, R44, 0x7632, R44 ;  /* 0x000076322c2c7816 */ /* 0x000fe2000000002c */
[--C-:B-----5:R-:W-:Y:S01]  /*07a0*/  FADD.FTZ R50, R17, R40.reuse ;  /* 0x0000002811327221 */ /* 0x120fe20000010000 */
[----:B------:R-:W-:Y:S01]  /*07b0*/  PRMT R45, R45, 0x7632, R45 ;  /* 0x000076322d2d7816 */ /* 0x000fe2000000002d */
[----:B------:R-:W-:Y:S01]  /*07c0*/  FADD.FTZ R49, R49, R40 ;  /* 0x0000002831317221 */ /* 0x000fe20000010000 */
[----:B------:R-:W-:Y:S02]  /*07d0*/  SHF.L.U32 R19, R46, 0x10, RZ ;  /* 0x000000102e137819 */ /* 0x000fe400000006ff */
[----:B------:R-:W-:Y:S02]  /*07e0*/  FSETP.GTU.FTZ.AND P4, PT, R50, 20, PT ;  /* 0x41a000003200780b */ /* 0x000fe40003f9c000 */
[----:B------:R-:W-:Y:S01]  /*07f0*/  PRMT R46, R46, 0x7632, R46 ;  /* 0x000076322e2e7816 */ /* 0x000fe2000000002e */
[----:B------:R-:W-:Y:S01]  /*0800*/  FADD.FTZ R48, R19, R40 ;  /* 0x0000002813307221 */ /* 0x000fe20000010000 */
[----:B------:R-:W-:-:S02]  /*0810*/  SHF.L.U32 R21, R47, 0x10, RZ ;  /* 0x000000102f157819 */ /* 0x000fc400000006ff */
[----:B------:R-:W-:Y:S02]  /*0820*/  SHF.L.U32 R17, R44, 0x10, RZ ;  /* 0x000000102c117819 */ /* 0x000fe400000006ff */
[----:B------:R-:W-:Y:S02]  /*0830*/  SHF.L.U32 R45, R45, 0x10, RZ ;  /* 0x000000102d2d7819 */ /* 0x000fe400000006ff */
[----:B------:R-:W-:Y:S01]  /*0840*/  PRMT R16, R47, 0x7632, R16 ;  /* 0x000076322f107816 */ /* 0x000fe20000000010 */
[--C-:B------:R-:W-:Y:S01]  /*0850*/  FADD.FTZ R47, R21, R40.reuse ;  /* 0x00000028152f7221 */ /* 0x100fe20000010000 */
[----:B------:R-:W-:Y:S01]  /*0860*/  SHF.L.U32 R19, R46, 0x10, RZ ;  /* 0x000000102e137819 */ /* 0x000fe200000006ff */
[--C-:B------:R-:W-:Y:S01]  /*0870*/  FADD.FTZ R46, R17, R40.reuse ;  /* 0x00000028112e7221 */ /* 0x100fe20000010000 */
[--C-:B------:R-:W-:Y:S01]  /*0880*/  FADD.FTZ R45, R45, R40.reuse ;  /* 0x000000282d2d7221 */ /* 0x100fe20000010000 */
[----:B------:R-:W-:Y:S02]  /*0890*/  FSETP.GTU.FTZ.AND P0, PT, R49, 20, PT ;  /* 0x41a000003100780b */ /* 0x000fe40003f1c000 */
[----:B------:R-:W-:Y:S01]  /*08a0*/  FSETP.GTU.FTZ.AND P1, PT, R48, 20, PT ;  /* 0x41a000003000780b */ /* 0x000fe20003f3c000 */
[----:B------:R-:W-:Y:S01]  /*08b0*/  FADD.FTZ R44, R19, R40 ;  /* 0x00000028132c7221 */ /* 0x000fe20000010000 */
[----:B------:R-:W-:-:S02]  /*08c0*/  FSETP.GTU.FTZ.AND P2, PT, R47, 20, PT ;  /* 0x41a000002f00780b */ /* 0x000fc40003f5c000 */
[----:B------:R-:W-:Y:S02]  /*08d0*/  FSETP.GTU.FTZ.AND P5, PT, R46, 20, PT ;  /* 0x41a000002e00780b */ /* 0x000fe40003fbc000 */
[----:B------:R-:W-:Y:S01]  /*08e0*/  FSETP.GTU.FTZ.AND P3, PT, R45, 20, PT ;  /* 0x41a000002d00780b */ /* 0x000fe20003f7c000 */
[----:B--2---:R0:W-:Y:S01]  /*08f0*/  STS.128 [R3], R8 ;  /* 0x0000000803007388 */ /* 0x0041e20000000c00 */
[----:B------:R-:W-:Y:S01]  /*0900*/  NOP ;  /* 0x0000000000007918 */ /* 0x000fe20000000000 */
[----:B------:R-:W-:Y:S10]  /*0910*/  @P4 BRA `(.L_x_9055) ;  /* 0x0000000000784947 */ /* 0x000ff40003800000 */
[----:B------:R-:W-:Y:S01]  /*0920*/  FMUL.FTZ R50, R50, 1.4426950216293334961 ;  /* 0x3fb8aa3b32327820 */ /* 0x000fe20000410000 */
[----:B0-----:R-:W-:Y:S01]  /*0930*/  HFMA2 R9, -RZ, RZ, 1.625, 0 ;  /* 0x3e800000ff097431 */ /* 0x001fe200000001ff */
        /* <DEDUP_REMOVED lines=28> */
.L_x_9055:
[----:B------:R-:W-:Y:S05]  /*0b00*/  BSYNC.RECONVERGENT B0 ;  /* 0x0000000000007941 */ /* 0x000fea0003800200 */
.L_x_9054:
[----:B------:R-:W-:Y:S01]  /*0b10*/  SHF.L.U32 R43, R16, 0x10, RZ ;  /* 0x00000010102b7819 */ /* 0x000fe200000006ff */
[----:B------:R-:W-:Y:S01]  /*0b20*/  BSSY.RECONVERGENT B0, `(.L_x_9056) ;  /* 0x0000022000007945 */ /* 0x000fe20003800200 */
[----:B------:R-:W-:-:S03]  /*0b30*/  FSETP.GTU.FTZ.AND P4, PT, R44, 20, PT ;  /* 0x41a000002c00780b */ /* 0x000fc60003f9c000 */
[----:B------:R-:W-:Y:S01]  /*0b40*/  FADD.FTZ R43, R43, R40 ;  /* 0x000000282b2b7221 */ /* 0x000fe20000010000 */
[----:B------:R-:W-:Y:S09]  /*0b50*/  @P5 BRA `(.L_x_9057) ;  /* 0x0000000000785947 */ /* 0x000ff20003800000 */
        /* <DEDUP_REMOVED lines=30> */
.L_x_9057:
[----:B------:R-:W-:Y:S05]  /*0d40*/  BSYNC.RECONVERGENT B0 ;  /* 0x0000000000007941 */ /* 0x000fea0003800200 */
.L_x_9056:
[----:B------:R-:W-:Y:S01]  /*0d50*/  BSSY.RECONVERGENT B0, `(.L_x_9058) ;  /* 0x0000021000007945 */ /* 0x000fe20003800200 */
[----:B------:R-:W-:-:S03]  /*0d60*/  FSETP.GTU.FTZ.AND P5, PT, R43, 20, PT ;  /* 0x41a000002b00780b */ /* 0x000fc60003fbc000 */
        /* <DEDUP_REMOVED lines=31> */
.L_x_9059:
[----:B------:R-:W-:Y:S05]  /*0f60*/  BSYNC.RECONVERGENT B0 ;  /* 0x0000000000007941 */ /* 0x000fea0003800200 */
.L_x_9058:
[----:B------:R-:W-:Y:S04]  /*0f70*/  BSSY.RECONVERGENT B0, `(.L_x_9060) ;  /* 0x0000020000007945 */ /* 0x000fe80003800200 */
[----:B------:R-:W-:Y:S05]  /*0f80*/  @P3 BRA `(.L_x_9061) ;  /* 0x0000000000783947 */ /* 0x000fea0003800000 */
        /* <DEDUP_REMOVED lines=30> */
.L_x_9061:
[----:B------:R-:W-:Y:S05]  /*1170*/  BSYNC.RECONVERGENT B0 ;  /* 0x0000000000007941 */ /* 0x000fea0003800200 */
.L_x_9060:
        /* <DEDUP_REMOVED lines=32> */
.L_x_9063:
[----:B------:R-:W-:Y:S05]  /*1380*/  BSYNC.RECONVERGENT B0 ;  /* 0x0000000000007941 */ /* 0x000fea0003800200 */
.L_x_9062:
        /* <DEDUP_REMOVED lines=32> */
.L_x_9065:
[----:B------:R-:W-:Y:S05]  /*1590*/  BSYNC.RECONVERGENT B0 ;  /* 0x0000000000007941 */ /* 0x000fea0003800200 */
.L_x_9064:
        /* <DEDUP_REMOVED lines=32> */
.L_x_9067:
[----:B------:R-:W-:Y:S05]  /*17a0*/  BSYNC.RECONVERGENT B0 ;  /* 0x0000000000007941 */ /* 0x000fea0003800200 */
.L_x_9066:
        /* <DEDUP_REMOVED lines=32> */
.L_x_9069:
[----:B------:R-:W-:Y:S05]  /*19b0*/  BSYNC.RECONVERGENT B0 ;  /* 0x0000000000007941 */ /* 0x000fea0003800200 */
.L_x_9068:
[----:B------:R-:W1:Y:S01]  /*19c0*/  LDCU.128 UR12, c[0x0][0x410] ;  /* 0x00008200ff0c77ac */ /* 0x000e620008000c00 */
[----:B------:R-:W2:Y:S01]  /*19d0*/  LDC.64 R56, c[0x0][0x488] ;  /* 0x00012200ff387b82 */ /* 0x000ea20000000a00 */
[----:B------:R-:W-:Y:S01]  /*19e0*/  UIADD3 UR18, UPT, UPT, UR8, -0x1, URZ ;  /* 0xffffffff08127890 */ /* 0x000fe2000fffe0ff */
[----:B------:R-:W-:Y:S01]  /*19f0*/  UMOV UR5, URZ ;  /* 0x000000ff00057c82 */ /* 0x000fe20008000000 */
[----:B------:R-:W3:Y:S05]  /*1a00*/  LDCU.64 UR10, c[0x0][0x508] ;  /* 0x0000a100ff0a77ac */ /* 0x000eea0008000a00 */
[----:B------:R-:W4:Y:S01]  /*1a10*/  LDC.64 R20, c[0x0][0x478] ;  /* 0x00011e00ff147b82 */ /* 0x000f220000000a00 */
[----:B------:R-:W-:-:S04]  /*1a20*/  USHF.L.U32 UR4, UR18, 0x8, URZ ;  /* 0x0000000812047899 */ /* 0x000fc800080006ff */
[----:B-1----:R-:W-:-:S04]  /*1a30*/  UIMAD.WIDE.U32 UR6, UR19, UR12, UR4 ;  /* 0x0000000c130672a5 */ /* 0x002fc8000f8e0004 */
[----:B------:R-:W-:Y:S02]  /*1a40*/  UIMAD UR9, UR19, UR13, UR7 ;  /* 0x0000000d130972a4 */ /* 0x000fe4000f8e0207 */
[----:B0-----:R-:W-:Y:S02]  /*1a50*/  MOV R9, UR7 ;  /* 0x0000000700097c02 */ /* 0x001fe40008000f00 */
[----:B------:R-:W-:Y:S02]  /*1a60*/  MOV R8, UR6 ;  /* 0x0000000600087c02 */ /* 0x000fe40008000f00 */
[----:B------:R-:W-:-:S03]  /*1a70*/  MOV R9, UR9 ;  /* 0x0000000900097c02 */ /* 0x000fc60008000f00 */
[----:B------:R-:W-:-:S04]  /*1a80*/  IMAD.WIDE.U32 R8, R42, UR14, R8 ;  /* 0x0000000e2a087c25 */ /* 0x000fc8000f8e0008 */
[----:B------:R-:W-:Y:S01]  /*1a90*/  IMAD R0, R42, UR15, R9 ;  /* 0x0000000f2a007c24 */ /* 0x000fe2000f8e0209 */
[C---:B--2---:R-:W-:Y:S01]  /*1aa0*/  LEA R56, P0, R8.reuse, R56, 0x1 ;  /* 0x0000003808387211 */ /* 0x044fe200078008ff */
[----:B------:R-:W0:Y:S03]  /*1ab0*/  LDCU.128 UR12, c[0x0][0x420] ;  /* 0x00008400ff0c77ac */ /* 0x000e260008000c00 */
[----:B------:R-:W-:Y:S02]  /*1ac0*/  LEA.HI.X R57, R8, R57, R0, 0x1, P0 ;  /* 0x0000003908397211 */ /* 0x000fe400000f0c00 */
[----:B------:R-:W-:Y:S01]  /*1ad0*/  LDS.128 R8, [R3] ;  /* 0x0000000003087984 */ /* 0x000fe20000000c00 */
[----:B------:R-:W-:Y:S01]  /*1ae0*/  IMAD.WIDE.U32 R56, R34, 0x10, R56 ;  /* 0x0000001022387825 */ /* 0x000fe200078e0038 */
[----:B------:R-:W-:Y:S06]  /*1af0*/  BAR.SYNC.DEFER_BLOCKING 0x0 ;  /* 0x0000000000007b1d */ /* 0x000fec0000010000 */
[----:B------:R-:W2:Y:S01]  /*1b00*/  LDG.E.128 R56, desc[UR16][R56.64] ;  /* 0x0000001038387981 */ /* 0x000ea2000c1e1d00 */
        /* <DEDUP_REMOVED lines=10> */
[----:B--2---:R-:W-:Y:S01]  /*1bb0*/  STS.128 [R3], R56 ;  /* 0x0000003803007388 */ /* 0x004fe20000000c00 */
[----:B------:R-:W-:-:S03]  /*1bc0*/  NOP ;  /* 0x0000000000007918 */ /* 0x000fc60000000000 */
[----:B------:R-:W0:Y:S01]  /*1bd0*/  LDS.128 R16, [R3] ;  /* 0x0000000003107984 */ /* 0x000e220000000c00 */
[----:B------:R-:W-:Y:S06]  /*1be0*/  BAR.SYNC.DEFER_BLOCKING 0x0 ;  /* 0x0000000000007b1d */ /* 0x000fec0000010000 */
[----:B------:R-:W2:Y:S01]  /*1bf0*/  LDG.E.128 R20, desc[UR16][R20.64] ;  /* 0x0000001014147981 */ /* 0x000ea2000c1e1d00 */
[----:B---3--:R-:W-:Y:S01]  /*1c00*/  UIMAD.WIDE.U32 UR6, UR19, UR10, UR4 ;  /* 0x0000000a130672a5 */ /* 0x008fe2000f8e0004 */
[----:B------:R-:W-:Y:S02]  /*1c10*/  PRMT R86, R4, 0x7632, R86 ;  /* 0x0000763204567816 */ /* 0x000fe40000000056 */
[----:B------:R-:W-:Y:S01]  /*1c20*/  PRMT R88, R5, 0x7632, R88 ;  /* 0x0000763205587816 */ /* 0x000fe20000000058 */
[----:B------:R-:W-:Y:S01]  /*1c30*/  UIMAD UR7, UR19, UR11, UR7 ;  /* 0x0000000b130772a4 */ /* 0x000fe2000f8e0207 */
[----:B------:R-:W-:Y:S01]  /*1c40*/  PRMT R89, R6, 0x7632, R89 ;  /* 0x0000763206597816 */ /* 0x000fe20000000059 */
[----:B------:R-:W1:Y:S01]  /*1c50*/  LDCU.64 UR10, c[0x0][0x490] ;  /* 0x00009200ff0a77ac */ /* 0x000e620008000a00 */
[----:B------:R-:W-:-:S02]  /*1c60*/  PRMT R90, R7, 0x7632, R90 ;  /* 0x00007632075a7816 */ /* 0x000fc4000000005a */
[----:B0-----:R-:W-:Y:S02]  /*1c70*/  SHF.L.U32 R53, R17, 0x10, RZ ;  /* 0x0000001011357819 */ /* 0x001fe400000006ff */
[----:B------:R-:W-:Y:S02]  /*1c80*/  SHF.L.U32 R2, R18, 0x10, RZ ;  /* 0x0000001012027819 */ /* 0x000fe400000006ff */
[----:B------:R-:W-:Y:S02]  /*1c90*/  SHF.L.U32 R0, R19, 0x10, RZ ;  /* 0x0000001013007819 */ /* 0x000fe400000006ff */
[C---:B------:R-:W-:Y:S02]  /*1ca0*/  SHF.L.U32 R54, R16.reuse, 0x10, RZ ;  /* 0x0000001010367819 */ /* 0x040fe400000006ff */
[----:B------:R-:W-:Y:S01]  /*1cb0*/  PRMT R55, R16, 0x7632, R55 ;  /* 0x0000763210377816 */ /* 0x000fe20000000037 */
[----:B------:R-:W-:Y:S01]  /*1cc0*/  FMUL.FTZ R16, R53, -1.4426950216293334961 ;  /* 0xbfb8aa3b35107820 */ /* 0x000fe20000410000 */
[----:B------:R-:W-:Y:S01]  /*1cd0*/  PRMT R56, R17, 0x7632, R56 ;  /* 0x0000763211387816 */ /* 0x000fe20000000038 */
[----:B------:R-:W-:Y:S01]  /*1ce0*/  FMUL.FTZ R17, R2, -1.4426950216293334961 ;  /* 0xbfb8aa3b02117820 */ /* 0x000fe20000410000 */
[----:B------:R-:W-:Y:S01]  /*1cf0*/  PRMT R57, R18, 0x7632, R57 ;  /* 0x0000763212397816 */ /* 0x000fe20000000039 */
[----:B------:R-:W-:Y:S01]  /*1d00*/  FMUL.FTZ R18, R0, -1.4426950216293334961 ;  /* 0xbfb8aa3b00127820 */ /* 0x000fe20000410000 */
[----:B------:R-:W0:Y:S01]  /*1d10*/  MUFU.EX2 R61, R16 ;  /* 0x00000010003d7308 */ /* 0x000e220000000800 */
[----:B------:R-:W-:Y:S01]  /*1d20*/  PRMT R58, R19, 0x7632, R58 ;  /* 0x00007632133a7816 */ /* 0x000fe2000000003a */
[----:B------:R-:W-:Y:S01]  /*1d30*/  FMUL.FTZ R60, R54, -1.4426950216293334961 ;  /* 0xbfb8aa3b363c7820 */ /* 0x000fe20000410000 */
[----:B------:R-:W-:Y:S01]  /*1d40*/  SHF.L.U32 R55, R55, 0x10, RZ ;  /* 0x0000001037377819 */ /* 0x000fe200000006ff */
[----:B------:R-:W3:Y:S01]  /*1d50*/  MUFU.EX2 R63, R17 ;  /* 0x00000011003f7308 */ /* 0x000ee20000000800 */
[----:B------:R-:W-:Y:S01]  /*1d60*/  SHF.L.U32 R56, R56, 0x10, RZ ;  /* 0x0000001038387819 */ /* 0x000fe200000006ff */
[----:B-1----:R-:W-:Y:S01]  /*1d70*/  UISETP.NE.U32.AND UP0, UPT, UR10, URZ, UPT ;  /* 0x000000ff0a00728c */ /* 0x002fe2000bf05070 */
[----:B------:R-:W-:Y:S01]  /*1d80*/  SHF.L.U32 R58, R58, 0x10, RZ ;  /* 0x000000103a3a7819 */ /* 0x000fe200000006ff */
[----:B------:R-:W1:Y:S01]  /*1d90*/  MUFU.EX2 R66, R18 ;  /* 0x0000001200427308 */ /* 0x000e620000000800 */
[----:B------:R-:W-:Y:S01]  /*1da0*/  SHF.L.U32 R57, R57, 0x10, RZ ;  /* 0x0000001039397819 */ /* 0x000fe200000006ff */
[----:B------:R-:W-:Y:S01]  /*1db0*/  FMUL.FTZ R59, R55, -1.4426950216293334961 ;  /* 0xbfb8aa3b373b7820 */ /* 0x000fe20000410000 */
[----:B------:R-:W-:Y:S01]  /*1dc0*/  FMUL.FTZ R62, R56, -1.4426950216293334961 ;  /* 0xbfb8aa3b383e7820 */ /* 0x000fe20000410000 */
[----:B------:R-:W4:Y:S01]  /*1dd0*/  MUFU.EX2 R60, R60 ;  /* 0x0000003c003c7308 */ /* 0x000f220000000800 */
[----:B------:R-:W-:Y:S01]  /*1de0*/  FMUL.FTZ R68, R58, -1.4426950216293334961 ;  /* 0xbfb8aa3b3a447820 */ /* 0x000fe20000410000 */
[----:B------:R-:W-:Y:S01]  /*1df0*/  FMUL.FTZ R64, R57, -1.4426950216293334961 ;  /* 0xbfb8aa3b39407820 */ /* 0x000fe20000410000 */
[----:B0-----:R-:W-:Y:S01]  /*1e00*/  FADD.FTZ R61, R61, 1 ;  /* 0x3f8000003d3d7421 */ /* 0x001fe20000010000 */
[----:B------:R-:W0:Y:S01]  /*1e10*/  MUFU.EX2 R59, R59 ;  /* 0x0000003b003b7308 */ /* 0x000e220000000800 */
[----:B------:R-:W-:Y:S01]  /*1e20*/  UISETP.NE.AND.EX UP0, UPT, UR11, URZ, UPT, UP0 ;  /* 0x000000ff0b00728c */ /* 0x000fe2000bf05300 */
[----:B---3--:R-:W-:-:S02]  /*1e30*/  FADD.FTZ R63, R63, 1 ;  /* 0x3f8000003f3f7421 */ /* 0x008fc40000010000 */
[----:B------:R3:W5:Y:S01]  /*1e40*/  MUFU.EX2 R69, R68 ;  /* 0x0000004400457308 */ /* 0x0007620000000800 */
[----:B-1----:R-:W-:Y:S01]  /*1e50*/  FADD.FTZ R67, R66, 1 ;  /* 0x3f80000042437421 */ /* 0x002fe20000010000 */
[C---:B------:R-:W-:Y:S02]  /*1e60*/  SHF.L.U32 R66, R10.reuse, 0x10, RZ ;  /* 0x000000100a427819 */ /* 0x040fe400000006ff */
[----:B------:R-:W1:Y:S01]  /*1e70*/  MUFU.EX2 R62, R62 ;  /* 0x0000003e003e7308 */ /* 0x000e620000000800 */
[----:B------:R-:W-:Y:S01]  /*1e80*/  PRMT R10, R10, 0x7632, R10 ;  /* 0x000076320a0a7816 */ /* 0x000fe2000000000a */
[----:B----4-:R-:W-:Y:S02]  /*1e90*/  FADD.FTZ R60, R60, 1 ;  /* 0x3f8000003c3c7421 */ /* 0x010fe40000010000 */
[----:B------:R4:W1:Y:S01]  /*1ea0*/  MUFU.EX2 R65, R64 ;  /* 0x0000004000417308 */ /* 0x0008620000000800 */
[----:B---3--:R-:W-:Y:S01]  /*1eb0*/  SHF.L.U32 R68, R11, 0x10, RZ ;  /* 0x000000100b447819 */ /* 0x008fe200000006ff */
[----:B0-----:R-:W-:Y:S01]  /*1ec0*/  FADD.FTZ R59, R59, 1 ;  /* 0x3f8000003b3b7421 */ /* 0x001fe20000010000 */
[----:B------:R-:W-:Y:S01]  /*1ed0*/  PRMT R11, R11, 0x7632, R11 ;  /* 0x000076320b0b7816 */ /* 0x000fe2000000000b */
[----:B------:R-:W-:Y:S01]  /*1ee0*/  MUFU.RCP R76, R61 ;  /* 0x0000003d004c7308 */ /* 0x000fe20000001000 */
[----:B------:R-:W-:-:S02]  /*1ef0*/  SHF.L.U32 R71, R10, 0x10, RZ ;  /* 0x000000100a477819 */ /* 0x000fc400000006ff */
[----:B------:R-:W-:Y:S02]  /*1f00*/  SHF.L.U32 R72, R11, 0x10, RZ ;  /* 0x000000100b487819 */ /* 0x000fe400000006ff */
[C---:B----4-:R-:W-:Y:S02]  /*1f10*/  SHF.L.U32 R64, R9.reuse, 0x10, RZ ;  /* 0x0000001009407819 */ /* 0x050fe400000006ff */
[----:B------:R-:W-:Y:S01]  /*1f20*/  PRMT R9, R9, 0x7632, R9 ;  /* 0x0000763209097816 */ /* 0x000fe20000000009 */
[----:B------:R-:W-:Y:S08]  /*1f30*/  MUFU.RCP R79, R63 ;  /* 0x0000003f004f7308 */ /* 0x000ff00000001000 */
[----:B------:R5:W-:Y:S08]  /*1f40*/  MUFU.RCP R73, R60 ;  /* 0x0000003c00497308 */ /* 0x000bf00000001000 */
[----:B------:R-:W0:Y:S01]  /*1f50*/  MUFU.RCP R83, R67 ;  /* 0x0000004300537308 */ /* 0x000e220000001000 */
[----:B-----5:R-:W-:-:S07]  /*1f60*/  FADD.FTZ R60, R69, 1 ;  /* 0x3f800000453c7421 */ /* 0x020fce0000010000 */
[----:B------:R-:W-:Y:S08]  /*1f70*/  MUFU.RCP R87, R60 ;  /* 0x0000003c00577308 */ /* 0x000ff00000001000 */
[----:B------:R-:W-:Y:S01]  /*1f80*/  MUFU.RCP R74, R59 ;  /* 0x0000003b004a7308 */ /* 0x000fe20000001000 */
[----:B0-----:R-:W-:-:S04]  /*1f90*/  FADD.FTZ R69, -R83, 1 ;  /* 0x3f80000053457421 */ /* 0x001fc80000010100 */
[----:B------:R-:W-:Y:S01]  /*1fa0*/  FFMA.FTZ R69, R0, R69, 1 ;  /* 0x3f80000000457423 */ /* 0x000fe20000010045 */
[----:B--2---:R1:W-:Y:S01]  /*1fb0*/  STS.128 [R3], R20 ;  /* 0x0000001403007388 */ /* 0x0043e20000000c00 */
[----:B------:R-:W-:-:S03]  /*1fc0*/  NOP ;  /* 0x0000000000007918 */ /* 0x000fc60000000000 */
[----:B------:R-:W0:Y:S01]  /*1fd0*/  LDS.128 R16, [R3] ;  /* 0x0000000003107984 */ /* 0x000e220000000c00 */
[----:B-1----:R-:W-:Y:S01]  /*1fe0*/  FADD.FTZ R21, R62, 1 ;  /* 0x3f8000003e157421 */ /* 0x002fe20000010000 */
[----:B------:R-:W-:Y:S01]  /*1ff0*/  FADD.FTZ R23, R65, 1 ;  /* 0x3f80000041177421 */ /* 0x000fe20000010000 */
[C---:B------:R-:W-:Y:S02]  /*2000*/  SHF.L.U32 R62, R8.reuse, 0x10, RZ ;  /* 0x00000010083e7819 */ /* 0x040fe400000006ff */
[----:B------:R-:W-:Y:S01]  /*2010*/  MUFU.RCP R77, R21 ;  /* 0x00000015004d7308 */ /* 0x000fe20000001000 */
[----:B------:R-:W-:-:S07]  /*2020*/  PRMT R8, R8, 0x7632, R8 ;  /* 0x0000763208087816 */ /* 0x000fce0000000008 */
[----:B------:R-:W1:Y:S02]  /*2030*/  MUFU.RCP R80, R23 ;  /* 0x0000001700507308 */ /* 0x000e640000001000 */
[----:B-1----:R-:W-:Y:S01]  /*2040*/  FADD.FTZ R10, -R80, 1 ;  /* 0x3f800000500a7421 */ /* 0x002fe20000010100 */
[C---:B0-----:R-:W-:Y:S02]  /*2050*/  PRMT R20, R16.reuse, 0x7632, R20 ;  /* 0x0000763210147816 */ /* 0x041fe40000000014 */
[----:B------:R-:W-:Y:S01]  /*2060*/  SHF.L.U32 R63, R16, 0x10, RZ ;  /* 0x00000010103f7819 */ /* 0x000fe200000006ff */
[----:B------:R-:W-:Y:S01]  /*2070*/  FADD.FTZ R16, -R76, 1 ;  /* 0x3f8000004c107421 */ /* 0x000fe20000010100 */
[C---:B------:R-:W-:Y:S02]  /*2080*/  PRMT R61, R19.reuse, 0x7632, R61 ;  /* 0x00007632133d7816 */ /* 0x040fe4000000003d */
[----:B------:R-:W-:Y:S01]  /*2090*/  SHF.L.U32 R67, R19, 0x10, RZ ;  /* 0x0000001013437819 */ /* 0x000fe200000006ff */
[----:B------:R-:W-:Y:S01]  /*20a0*/  FADD.FTZ R19, -R79, 1 ;  /* 0x3f8000004f137421 */ /* 0x000fe20000010100 */
[----:B------:R-:W-:-:S02]  /*20b0*/  SHF.L.U32 R59, R17, 0x10, RZ ;  /* 0x00000010113b7819 */ /* 0x000fc400000006ff */
[----:B------:R-:W-:Y:S01]  /*20c0*/  SHF.L.U32 R65, R18, 0x10, RZ ;  /* 0x0000001012417819 */ /* 0x000fe200000006ff */
[----:B------:R-:W-:Y:S01]  /*20d0*/  FFMA.FTZ R23, R2, R19, 1 ;  /* 0x3f80000002177423 */ /* 0x000fe20000010013 */
[----:B------:R-:W-:Y:S01]  /*20e0*/  PRMT R22, R18, 0x7632, R22 ;  /* 0x0000763212167816 */ /* 0x000fe20000000016 */
[----:B------:R-:W-:Y:S01]  /*20f0*/  FFMA.FTZ R18, R53, R16, 1 ;  /* 0x3f80000035127423 */ /* 0x000fe20000010010 */
[----:B------:R-:W-:Y:S01]  /*2100*/  PRMT R21, R17, 0x7632, R21 ;  /* 0x0000763211157816 */ /* 0x000fe20000000015 */
        /* <DEDUP_REMOVED lines=17> */
[----:B------:R-:W-:Y:S01]  /*2220*/  FADD.FTZ R9, -R77, 1 ;  /* 0x3f8000004d097421 */ /* 0x000fe20000010100 */
[----:B------:R-:W-:Y:S01]  /*2230*/  SHF.L.U32 R69, R8, 0x10, RZ ;  /* 0x0000001008457819 */ /* 0x000fe200000006ff */
[----:B------:R-:W-:Y:S01]  /*2240*/  FADD.FTZ R8, -R74, 1 ;  /* 0x3f8000004a087421 */ /* 0x000fe20000010100 */
[----:B------:R-:W-:Y:S01]  /*2250*/  SHF.L.U32 R75, R20, 0x10, RZ ;  /* 0x00000010144b7819 */ /* 0x000fe200000006ff */
[----:B------:R-:W-:Y:S01]  /*2260*/  FFMA.FTZ R11, R56, R9, 1 ;  /* 0x3f800000380b7423 */ /* 0x000fe20000010009 */
[----:B------:R-:W-:Y:S01]  /*2270*/  SHF.L.U32 R78, R21, 0x10, RZ ;  /* 0x00000010154e7819 */ /* 0x000fe200000006ff */
[----:B------:R-:W-:Y:S01]  /*2280*/  FFMA.FTZ R21, R58, R19, 1 ;  /* 0x3f8000003a157423 */ /* 0x000fe20000010013 */
[----:B------:R-:W-:Y:S01]  /*2290*/  SHF.L.U32 R82, R61, 0x10, RZ ;  /* 0x000000103d527819 */ /* 0x000fe200000006ff */
[----:B------:R-:W-:Y:S01]  /*22a0*/  FFMA.FTZ R20, R57, R10, 1 ;  /* 0x3f80000039147423 */ /* 0x000fe2000001000a */
        /* <DEDUP_REMOVED lines=22> */
[----:B------:R-:W-:Y:S01]  /*2410*/  SHF.L.U32 R21, R4, 0x10, RZ ;  /* 0x0000001004157819 */ /* 0x000fe200000006ff */
[----:B------:R-:W-:Y:S01]  /*2420*/  FMUL.FTZ R83, R0, R83 ;  /* 0x0000005300537220 */ /* 0x000fe20000410000 */
[----:B------:R-:W-:-:S03]  /*2430*/  SHF.L.U32 R20, R5, 0x10, RZ ;  /* 0x0000001005147819 */ /* 0x000fc600000006ff */
        /* <DEDUP_REMOVED lines=10> */
[----:B0-----:R-:W-:-:S04]  /*24e0*/  IMAD.WIDE.U32 R4, R42, R60, UR6 ;  /* 0x000000062a047e25 */ /* 0x001fc8000f8e003c */
[----:B------:R-:W-:Y:S01]  /*24f0*/  FMUL.FTZ R60, R64, R53 ;  /* 0x00000035403c7220 */ /* 0x000fe20000410000 */
[----:B------:R-:W-:Y:S01]  /*2500*/  FMUL.FTZ R64, R69, R74 ;  /* 0x0000004a45407220 */ /* 0x000fe20000410000 */
[----:B------:R-:W-:Y:S01]  /*2510*/  IMAD R61, R42, R61, R5 ;  /* 0x0000003d2a3d7224 */ /* 0x000fe200078e0205 */
[----:B------:R0:W-:Y:S01]  /*2520*/  STS.128 [R3], R16 ;  /* 0x0000001003007388 */ /* 0x0001e20000000c00 */
[----:B------:R-:W-:-:S03]  /*2530*/  NOP ;  /* 0x0000000000007918 */ /* 0x000fc60000000000 */
[----:B------:R-:W2:Y:S01]  /*2540*/  LDS.128 R8, [R3] ;  /* 0x0000000003087984 */ /* 0x000ea20000000c00 */
[----:B0-----:R-:W-:Y:S02]  /*2550*/  SHF.L.U32 R19, R6, 0x10, RZ ;  /* 0x0000001006137819 */ /* 0x001fe400000006ff */
[C---:B-1----:R-:W-:Y:S02]  /*2560*/  LEA R6, P0, R4.reuse, R22, 0x1 ;  /* 0x0000001604067211 */ /* 0x042fe400078008ff */
[----:B------:R-:W-:Y:S02]  /*2570*/  SHF.L.U32 R18, R7, 0x10, RZ ;  /* 0x0000001007127819 */ /* 0x000fe400000006ff */
[----:B------:R-:W-:Y:S01]  /*2580*/  LEA.HI.X R7, R4, R23, R61, 0x1, P0 ;  /* 0x0000001704077211 */ /* 0x000fe200000f0c3d */
[----:B------:R-:W-:Y:S01]  /*2590*/  FMUL.FTZ R61, R68, R83 ;  /* 0x00000053443d7220 */ /* 0x000fe20000410000 */
[----:B------:R-:W-:Y:S01]  /*25a0*/  SHF.L.U32 R23, R86, 0x10, RZ ;  /* 0x0000001056177819 */ /* 0x000fe200000006ff */
[----:B------:R-:W-:Y:S01]  /*25b0*/  FMUL.FTZ R68, R71, R80 ;  /* 0x0000005047447220 */ /* 0x000fe20000410000 */
[----:B------:R-:W-:-:S05]  /*25c0*/  IMAD.WIDE.U32 R6, R34, 0x10, R6 ;  /* 0x0000001022067825 */ /* 0x000fca00078e0006 */
[----:B--2---:R0:W-:Y:S01]  /*25d0*/  STG.E.128 desc[UR16][R6.64], R8 ;  /* 0x0000000806007986 */ /* 0x0041e2000c101d10 */
[----:B------:R-:W-:Y:S05]  /*25e0*/  BRA.U !UP0, `(.L_x_9070) ;  /* 0x0000000108707547 */ /* 0x000fea000b800000 */
        /* <DEDUP_REMOVED lines=14> */
[----:B------:R1:W-:Y:S01]  /*26d0*/  STS.128 [R3], R4 ;  /* 0x0000000403007388 */ /* 0x0003e20000000c00 */
[----:B------:R-:W-:-:S03]  /*26e0*/  NOP ;  /* 0x0000000000007918 */ /* 0x000fc60000000000 */
[----:B------:R-:W2:Y:S01]  /*26f0*/  LDS.128 R8, [R3] ;  /* 0x0000000003087984 */ /* 0x000ea20000000c00 */
        /* <DEDUP_REMOVED lines=9> */
[----:B-1----:R-:W-:-:S05]  /*2790*/  IMAD.WIDE.U32 R4, R34, 0x10, R54 ;  /* 0x0000001022047825 */ /* 0x002fca00078e0036 */
[----:B--2---:R1:W-:Y:S02]  /*27a0*/  STG.E.128 desc[UR16][R4.64], R8 ;  /* 0x0000000804007986 */ /* 0x0043e4000c101d10 */
.L_x_9070:
[----:B------:R-:W2:Y:S01]  /*27b0*/  LDCU UR9, c[0x0][0x38c] ;  /* 0x00007180ff0977ac */ /* 0x000ea20008000800 */
[----:B------:R-:W-:Y:S01]  /*27c0*/  FFMA.FTZ R51, R64, R23, R51 ;  /* 0x0000001740337223 */ /* 0x000fe20000010033 */
[----:B------:R-:W-:Y:S01]  /*27d0*/  SHF.L.U32 R71, R88, 0x10, RZ ;  /* 0x0000001058477819 */ /* 0x000fe200000006ff */
[----:B------:R-:W-:Y:S01]  /*27e0*/  HFMA2 R53, -RZ, RZ, 0, 0 ;  /* 0x00000000ff357431 */ /* 0x000fe200000001ff */
[----:B------:R-:W-:Y:S01]  /*27f0*/  SHF.L.U32 R73, R89, 0x10, RZ ;  /* 0x0000001059497819 */ /* 0x000fe200000006ff */
[----:B------:R-:W-:Y:S01]  /*2800*/  FFMA.FTZ R51, R60, R20, R51 ;  /* 0x000000143c337223 */ /* 0x000fe20000010033 */
[----:B------:R-:W-:Y:S02]  /*2810*/  SHF.L.U32 R75, R90, 0x10, RZ ;  /* 0x000000105a4b7819 */ /* 0x000fe400000006ff */
[----:B------:R-:W-:Y:S02]  /*2820*/  CS2R R56, SRZ ;  /* 0x0000000000387805 */ /* 0x000fe4000001ff00 */
[----:B------:R-:W-:Y:S01]  /*2830*/  MOV R22, RZ ;  /* 0x000000ff00167202 */ /* 0x000fe20000000f00 */
[----:B------:R-:W-:Y:S01]  /*2840*/  FFMA.FTZ R51, R66, R71, R51 ;  /* 0x0000004742337223 */ /* 0x000fe20000010033 */
[----:B------:R-:W-:-:S02]  /*2850*/  CS2R R58, SRZ ;  /* 0x00000000003a7805 */ /* 0x000fc4000001ff00 */
[----:B------:R-:W-:Y:S01]  /*2860*/  CS2R R54, SRZ ;  /* 0x0000000000367805 */ /* 0x000fe2000001ff00 */
[----:B------:R-:W-:Y:S01]  /*2870*/  FMUL.FTZ R63, R0, R41 ;  /* 0x00000029003f7220 */ /* 0x000fe20000410000 */
[----:B------:R-:W-:Y:S01]  /*2880*/  FFMA.FTZ R51, R62, R19, R51 ;  /* 0x000000133e337223 */ /* 0x000fe20000010033 */
[-C--:B------:R-:W-:Y:S01]  /*2890*/  FMUL.FTZ R65, R60, R41.reuse ;  /* 0x000000293c417220 */ /* 0x080fe20000410000 */
[-C--:B------:R-:W-:Y:S01]  /*28a0*/  FMUL.FTZ R67, R62, R41.reuse ;  /* 0x000000293e437220 */ /* 0x080fe20000410000 */
[C---:B------:R-:W-:Y:S01]  /*28b0*/  FMUL.FTZ R69, R61.reuse, R41 ;  /* 0x000000293d457220 */ /* 0x040fe20000410000 */
[----:B------:R-:W-:Y:S01]  /*28c0*/  FFMA.FTZ R2, R68, R73, R51 ;  /* 0x0000004944027223 */ /* 0x000fe20000010033 */
[----:B--2---:R-:W-:Y:S01]  /*28d0*/  UISETP.GE.AND UP0, UPT, UR9, 0x1, UPT ;  /* 0x000000010900788c */ /* 0x004fe2000bf06270 */
[-C--:B------:R-:W-:Y:S01]  /*28e0*/  FMUL.FTZ R72, R64, R41.reuse ;  /* 0x0000002940487220 */ /* 0x080fe20000410000 */
[-C--:B------:R-:W-:Y:S01]  /*28f0*/  FMUL.FTZ R74, R66, R41.reuse ;  /* 0x00000029424a7220 */ /* 0x080fe20000410000 */
[----:B------:R-:W-:Y:S01]  /*2900*/  FFMA.FTZ R51, R61, R18, R2 ;  /* 0x000000123d337223 */ /* 0x000fe20000010002 */
[-C--:B------:R-:W-:Y:S01]  /*2910*/  FMUL.FTZ R76, R68, R41.reuse ;  /* 0x00000029444c7220 */ /* 0x080fe20000410000 */
[----:B------:R-:W-:-:S02]  /*2920*/  FMUL.FTZ R78, R70, R41 ;  /* 0x00000029464e7220 */ /* 0x000fc40000410000 */
[----:B------:R-:W-:Y:S01]  /*2930*/  FFMA.FTZ R51, R70, R75, R51 ;  /* 0x0000004b46337223 */ /* 0x000fe20000010033 */
[----:B------:R-:W-:Y:S06]  /*2940*/  BAR.SYNC.DEFER_BLOCKING 0x0 ;  /* 0x0000000000007b1d */ /* 0x000fec0000010000 */
[----:B------:R-:W-:Y:S05]  /*2950*/  BRA.U !UP0, `(.L_x_9071) ;  /* 0x0000001508547547 */ /* 0x000fea000b800000 */
[----:B------:R-:W2:Y:S01]  /*2960*/  LDC R2, c[0x0][0x394] ;  /* 0x0000e500ff027b82 */ /* 0x000ea20000000800 */
[----:B------:R-:W-:Y:S01]  /*2970*/  UIADD3 UR6, UPT, UPT, UR8, -0x2, URZ ;  /* 0xfffffffe08067890 */ /* 0x000fe2000fffe0ff */
[----:B------:R-:W-:Y:S01]  /*2980*/  FMUL.FTZ R77, R21, R50 ;  /* 0x00000032154d7220 */ /* 0x000fe20000410000 */
[----:B------:R-:W-:Y:S01]  /*2990*/  ULOP3.LUT UR10, UR4, 0x100, URZ, 0xc0, !UPT ;  /* 0x00000100040a7892 */ /* 0x000fe2000f8ec0ff */
[----:B------:R-:W-:Y:S01]  /*29a0*/  FMUL.FTZ R80, R23, R46 ;  /* 0x0000002e17507220 */ /* 0x000fe20000410000 */
[----:B------:R-:W-:Y:S01]  /*29b0*/  UIMAD UR6, UR6, UR9, URZ ;  /* 0x00000009060672a4 */ /* 0x000fe2000f8e02ff */
[----:B------:R-:W-:Y:S01]  /*29c0*/  FMUL.FTZ R79, R20, R49 ;  /* 0x00000031144f7220 */ /* 0x000fe20000410000 */
[----:B------:R-:W-:Y:S01]  /*29d0*/  USHF.L.U32 UR7, UR8, 0xa, URZ ;  /* 0x0000000a08077899 */ /* 0x000fe200080006ff */
[----:B-1----:R-:W1:Y:S01]  /*29e0*/  LDC.64 R4, c[0x0][0x3e0] ;  /* 0x0000f800ff047b82 */ /* 0x002e620000000a00 */
[----:B------:R-:W-:Y:S01]  /*29f0*/  FMUL.FTZ R81, R71, R45 ;  /* 0x0000002d47517220 */ /* 0x000fe20000410000 */
[----:B------:R-:W-:Y:S01]  /*2a00*/  FMUL.FTZ R82, R19, R48 ;  /* 0x0000003013527220 */ /* 0x000fe20000410000 */
[----:B------:R-:W-:Y:S01]  /*2a10*/  FMUL.FTZ R83, R73, R44 ;  /* 0x0000002c49537220 */ /* 0x000fe20000410000 */
[----:B------:R-:W-:Y:S01]  /*2a20*/  FMUL.FTZ R86, R18, R47 ;  /* 0x0000002f12567220 */ /* 0x000fe20000410000 */
[----:B------:R-:W-:Y:S01]  /*2a30*/  FMUL.FTZ R87, R75, R43 ;  /* 0x0000002b4b577220 */ /* 0x000fe20000410000 */
[----:B------:R-:W-:Y:S01]  /*2a40*/  IADD3 R88, PT, PT, R25, 0xcd8, RZ ;  /* 0x00000cd819587810 */ /* 0x000fe20007ffe0ff */
[----:B------:R-:W-:Y:S01]  /*2a50*/  UIADD3 UR11, UPT, UPT, -UR9, URZ, URZ ;  /* 0x000000ff090b7290 */ /* 0x000fe2000fffe1ff */
[----:B0-----:R-:W0:Y:S01]  /*2a60*/  LDC.64 R6, c[0x0][0x3c0] ;  /* 0x0000f000ff067b82 */ /* 0x001e220000000a00 */
[----:B------:R-:W-:Y:S01]  /*2a70*/  MOV R56, RZ ;  /* 0x000000ff00387202 */ /* 0x000fe20000000f00 */
[----:B------:R-:W3:Y:S01]  /*2a80*/  LDCU UR12, c[0x0][0x394] ;  /* 0x00007280ff0c77ac */ /* 0x000ee20008000800 */
[----:B------:R-:W-:-:S02]  /*2a90*/  MOV R89, R33 ;  /* 0x0000002100597202 */ /* 0x000fc40000000f00 */
[----:B------:R-:W-:Y:S01]  /*2aa0*/  MOV R90, R32 ;  /* 0x00000020005a7202 */ /* 0x000fe20000000f00 */
[----:B------:R-:W-:Y:S01]  /*2ab0*/  ULOP3.LUT UR7, UR7, 0x400, URZ, 0xc0, !UPT ;  /* 0x0000040007077892 */ /* 0x000fe2000f8ec0ff */
[----:B------:R-:W-:Y:S01]  /*2ac0*/  MOV R91, R39 ;  /* 0x00000027005b7202 */ /* 0x000fe20000000f00 */
[----:B------:R-:W4:Y:S01]  /*2ad0*/  LDC.64 R8, c[0x0][0x3a8] ;  /* 0x0000ea00ff087b82 */ /* 0x000f220000000a00 */
[----:B--2---:R-:W-:Y:S02]  /*2ae0*/  ISETP.LE.AND P0, PT, R2, UR8, PT ;  /* 0x0000000802007c0c */ /* 0x004fe4000bf03270 */
[----:B------:R-:W-:Y:S02]  /*2af0*/  MOV R92, R38 ;  /* 0x00000026005c7202 */ /* 0x000fe40000000f00 */
[----:B------:R-:W-:Y:S02]  /*2b00*/  MOV R16, R37 ;  /* 0x0000002500107202 */ /* 0x000fe40000000f00 */
[----:B------:R-:W-:Y:S01]  /*2b10*/  MOV R17, R36 ;  /* 0x0000002400117202 */ /* 0x000fe20000000f00 */
[----:B------:R-:W2:Y:S01]  /*2b20*/  LDC R118, c[0x0][0x394] ;  /* 0x0000e500ff767b82 */ /* 0x000ea20000000800 */
[----:B-1----:R-:W-:-:S02]  /*2b30*/  SHF.L.U64.HI R94, R4, 0x2, R5 ;  /* 0x00000002045e7819 */ /* 0x002fc40000010205 */
[----:B------:R-:W-:Y:S02]  /*2b40*/  MOV R93, R25 ;  /* 0x00000019005d7202 */ /* 0x000fe40000000f00 */
[----:B------:R-:W-:Y:S02]  /*2b50*/  ISETP.EQ.AND P0, PT, R34, RZ, !P0 ;  /* 0x000000ff2200720c */ /* 0x000fe40004702270 */
[----:B------:R-:W-:Y:S02]  /*2b60*/  MOV R95, UR10 ;  /* 0x0000000a005f7c02 */ /* 0x000fe40008000f00 */
[----:B0-----:R-:W-:Y:S02]  /*2b70*/  SHF.L.U64.HI R7, R6, 0x2, R7 ;  /* 0x0000000206077819 */ /* 0x001fe40000010207 */
[----:B------:R-:W-:Y:S02]  /*2b80*/  MOV R5, UR6 ;  /* 0x0000000600057c02 */ /* 0x000fe40008000f00 */
[----:B---34-:R-:W-:-:S07]  /*2b90*/  SHF.L.U64.HI R9, R8, 0x2, R9 ;  /* 0x0000000208097819 */ /* 0x018fce0000010209 */
.L_x_9077:
[----:B------:R-:W-:Y:S01]  /*2ba0*/  MOV R10, R89 ;  /* 0x00000059000a7202 */ /* 0x000fe20000000f00 */
[----:B------:R-:W3:Y:S01]  /*2bb0*/  LDG.E R104, desc[UR16][R16.64] ;  /* 0x0000001010687981 */ /* 0x000ee2000c1e1900 */
[----:B------:R-:W-:-:S05]  /*2bc0*/  MOV R11, R90 ;  /* 0x0000005a000b7202 */ /* 0x000fca0000000f00 */
[----:B------:R0:W4:Y:S02]  /*2bd0*/  LDG.E R96, desc[UR16][R10.64] ;  /* 0x000000100a607981 */ /* 0x000124000c1e1900 */
        /* <DEDUP_REMOVED lines=8> */
[----:B----4-:R-:W-:-:S04]  /*2c60*/  FMUL.FTZ R101, R96, 1.4426950216293334961 ;  /* 0x3fb8aa3b60657820 */ /* 0x010fc80000410000 */
[C---:B------:R-:W-:Y:S01]  /*2c70*/  FMUL.FTZ R100, R101.reuse, R50 ;  /* 0x0000003265647220 */ /* 0x040fe20000410000 */
[C---:B------:R-:W-:Y:S01]  /*2c80*/  FMUL.FTZ R99, R101.reuse, R46 ;  /* 0x0000002e65637220 */ /* 0x040fe20000410000 */
[C---:B------:R-:W-:Y:S01]  /*2c90*/  FMUL.FTZ R102, R101.reuse, R49 ;  /* 0x0000003165667220 */ /* 0x040fe20000410000 */
[C---:B------:R-:W-:Y:S01]  /*2ca0*/  FMUL.FTZ R2, R101.reuse, R45 ;  /* 0x0000002d65027220 */ /* 0x040fe20000410000 */
[C---:B------:R-:W-:Y:S01]  /*2cb0*/  FMUL.FTZ R97, R101.reuse, R48 ;  /* 0x0000003065617220 */ /* 0x040fe20000410000 */
[C---:B------:R-:W-:Y:S01]  /*2cc0*/  FMUL.FTZ R98, R101.reuse, R44 ;  /* 0x0000002c65627220 */ /* 0x040fe20000410000 */
[----:B------:R-:W1:Y:S01]  /*2cd0*/  MUFU.EX2 R100, R100 ;  /* 0x0000006400647308 */ /* 0x000e620000000800 */
[----:B0-----:R-:W-:Y:S01]  /*2ce0*/  FMUL.FTZ R10, R101, R47 ;  /* 0x0000002f650a7220 */ /* 0x001fe20000410000 */
[----:B---3--:R-:W-:Y:S01]  /*2cf0*/  FMUL.FTZ R103, R103, R104 ;  /* 0x0000006867677220 */ /* 0x008fe20000410000 */
[----:B------:R-:W-:Y:S01]  /*2d00*/  FMUL.FTZ R104, R101, R43 ;  /* 0x0000002b65687220 */ /* 0x000fe20000410000 */
[----:B------:R-:W0:Y:S04]  /*2d10*/  MUFU.EX2 R99, R99 ;  /* 0x0000006300637308 */ /* 0x000e280000000800 */
        /* <DEDUP_REMOVED lines=16> */
[----:B---34-:R-:W-:Y:S05]  /*2e20*/  @P1 BRA `(.L_x_9073) ;  /* 0x0000000000141947 */ /* 0x018fea0003800000 */
[----:B------:R-:W-:Y:S01]  /*2e30*/  UISETP.NE.AND UP0, UPT, UR8, UR12, UPT ;  /* 0x0000000c0800728c */ /* 0x000fe2000bf05270 */
[----:B------:R-:W-:-:S08]  /*2e40*/  HFMA2 R113, -RZ, RZ, 1.875, 0 ;  /* 0x3f800000ff717431 */ /* 0x000fd000000001ff */
[----:B------:R-:W-:Y:S05]  /*2e50*/  BRA.U !UP0, `(.L_x_9074) ;  /* 0x00000001080c7547 */ /* 0x000fea000b800000 */
[----:B------:R4:W1:Y:S01]  /*2e60*/  LDS R113, [R93+UR7+0x458] ;  /* 0x000458075d717984 */ /* 0x0008620008000800 */
[----:B------:R-:W-:Y:S05]  /*2e70*/  BRA `(.L_x_9074) ;  /* 0x0000000000047947 */ /* 0x000fea0003800000 */
.L_x_9073:
[----:B------:R1:W3:Y:S02]  /*2e80*/  LDS R113, [R84+0xc5c] ;  /* 0x000c5c0054717984 */ /* 0x0002e40000000800 */
.L_x_9074:
[----:B------:R-:W-:Y:S05]  /*2e90*/  BSYNC.RECONVERGENT B0 ;  /* 0x0000000000007941 */ /* 0x000fea0003800200 */
.L_x_9072:
[----:B------:R-:W-:Y:S01]  /*2ea0*/  UISETP.NE.AND UP0, UPT, UR8, 0x1, UPT ;  /* 0x000000010800788c */ /* 0x000fe2000bf05270 */
[----:B------:R-:W-:-:S05]  /*2eb0*/  MOV R114, RZ ;  /* 0x000000ff00727202 */ /* 0x000fca0000000f00 */
[----:B------:R-:W-:-:S04]  /*2ec0*/  PLOP3.LUT P1, PT, PT, PT, UP0, 0x80, 0x8 ;  /* 0x000000000008781c */ /* 0x000fc80003f2f008 */
[----:B------:R-:W-:-:S13]  /*2ed0*/  ISETP.NE.OR P1, PT, R34, RZ, !P1 ;  /* 0x000000ff2200720c */ /* 0x000fda0004f25670 */
[----:B0-----:R-:W-:-:S05]  /*2ee0*/  @!P1 IMAD.WIDE R10, R5, 0x8, R12 ;  /* 0x00000008050a9825 */ /* 0x001fca00078e020c */
        /* <DEDUP_REMOVED lines=23> */
[----:B------:R-:W-:-:S03]  /*3060*/  FFMA.FTZ R10, R97, R10, R82 ;  /* 0x0000000a610a7223 */ /* 0x000fc60000010052 */
[----:B------:R-:W0:Y:S01]  /*3070*/  SHFL.DOWN PT, R122, R103, 0x1, 0x1f ;  /* 0x08201f00677a7f89 */ /* 0x000e2200000e0000 */
[----:B------:R-:W-:-:S03]  /*3080*/  FFMA.FTZ R10, R98, R10, R83 ;  /* 0x0000000a620a7223 */ /* 0x000fc60000010053 */
[----:B------:R-:W1:Y:S01]  /*3090*/  SHFL.DOWN PT, R119, R116, 0x1, 0x1f ;  /* 0x08201f0074777f89 */ /* 0x000e6200000e0000 */
[----:B------:R-:W-:-:S04]  /*30a0*/  FFMA.FTZ R10, R101, R10, R86 ;  /* 0x0000000a650a7223 */ /* 0x000fc80000010056 */
[----:B------:R-:W-:Y:S01]  /*30b0*/  FFMA.FTZ R120, R104, R10, R87 ;  /* 0x0000000a68787223 */ /* 0x000fe20000010057 */
[----:B------:R-:W-:-:S04]  /*30c0*/  FMUL.FTZ R10, R2, R11 ;  /* 0x0000000b020a7220 */ /* 0x000fc80000410000 */
[----:B------:R-:W3:Y:S01]  /*30d0*/  SHFL.UP PT, R115, R120, 0x1, RZ ;  /* 0x0420000078737989 */ /* 0x000ee200000e00ff */
[----:B------:R-:W-:-:S04]  /*30e0*/  FMUL.FTZ R11, R97, R10 ;  /* 0x0000000a610b7220 */ /* 0x000fc80000410000 */
[----:B------:R-:W-:-:S04]  /*30f0*/  FMUL.FTZ R10, R98, R11 ;  /* 0x0000000b620a7220 */ /* 0x000fc80000410000 */
        /* <DEDUP_REMOVED lines=8> */
[----:B---3--:R-:W-:-:S03]  /*3180*/  FFMA.FTZ R115, R117, R115, R120 ;  /* 0x0000007375737223 */ /* 0x008fc60000010078 */
[----:B------:R-:W3:Y:S02]  /*3190*/  SHFL.UP PT, R10, R117, 0x1, RZ ;  /* 0x04200000750a7989 */ /* 0x000ee400000e00ff */
[----:B------:R-:W-:-:S05]  /*31a0*/  FSEL R120, R120, R115, !P1 ;  /* 0x0000007378787208 */ /* 0x000fca0004800000 */
[----:B------:R-:W2:Y:S01]  /*31b0*/  SHFL.UP PT, R11, R120, 0x2, RZ ;  /* 0x04400000780b7989 */ /* 0x000ea200000e00ff */
        /* <DEDUP_REMOVED lines=8> */
[----:B--2---:R-:W-:Y:S02]  /*3240*/  FFMA.FTZ R11, R117, R11, R120 ;  /* 0x0000000b750b7223 */ /* 0x004fe40000010078 */
[----:B------:R-:W2:Y:S03]  /*3250*/  SHFL.DOWN PT, R122, R103, 0x4, 0x1f ;  /* 0x08801f00677a7f89 */ /* 0x000ea600000e0000 */
[----:B------:R-:W-:-:S05]  /*3260*/  FSEL R120, R120, R11, !P1 ;  /* 0x0000000b78787208 */ /* 0x000fca0004800000 */
[----:B------:R-:W3:Y:S02]  /*3270*/  SHFL.UP PT, R11, R120, 0x4, RZ ;  /* 0x04800000780b7989 */ /* 0x000ee400000e00ff */
[----:B0-----:R-:W-:-:S05]  /*3280*/  @!P3 FFMA.FTZ R116, R103, R119, R116 ;  /* 0x000000776774b223 */ /* 0x001fca0000010074 */
[----:B------:R-:W0:Y:S01]  /*3290*/  SHFL.DOWN PT, R121, R116, 0x8, 0x1f ;  /* 0x09001f0074797f89 */ /* 0x000e2200000e0000 */
[----:B-1----:R-:W-:Y:S01]  /*32a0*/  @P1 FMUL.FTZ R117, R117, R10 ;  /* 0x0000000a75751220 */ /* 0x002fe20000410000 */
[----:B------:R-:W-:Y:S01]  /*32b0*/  ISETP.GE.AND P1, PT, R52, 0x4, PT ;  /* 0x000000043400780c */ /* 0x000fe20003f26270 */
[----:B------:R-:W-:Y:S02]  /*32c0*/  HFMA2 R10, -RZ, RZ, 1.875, 0 ;  /* 0x3f800000ff0a7431 */ /* 0x000fe400000001ff */
[----:B--2---:R-:W-:Y:S02]  /*32d0*/  @!P3 FMUL.FTZ R115, R103, R122 ;  /* 0x0000007a6773b220 */ /* 0x004fe40000410000 */
[----:B------:R-:W1:Y:S03]  /*32e0*/  SHFL.UP PT, R122, R117, 0x4, RZ ;  /* 0x04800000757a7989 */ /* 0x000e6600000e00ff */
[----:B------:R-:W-:-:S02]  /*32f0*/  @!P3 MOV R103, R115 ;  /* 0x000000730067b202 */ /* 0x000fc40000000f00 */
[----:B------:R-:W-:Y:S01]  /*3300*/  ISETP.GT.U32.AND P3, PT, R85, 0x17, PT ;  /* 0x000000175500780c */ /* 0x000fe20003f64070 */
[----:B---3--:R-:W-:Y:S02]  /*3310*/  FFMA.FTZ R11, R117, R11, R120 ;  /* 0x0000000b750b7223 */ /* 0x008fe40000010078 */
[----:B------:R-:W2:Y:S03]  /*3320*/  SHFL.DOWN PT, R124, R103, 0x8, 0x1f ;  /* 0x09001f00677c7f89 */ /* 0x000ea600000e0000 */
[----:B------:R-:W-:Y:S02]  /*3330*/  FSEL R120, R120, R11, !P1 ;  /* 0x0000000b78787208 */ /* 0x000fe40004800000 */
[----:B------:R-:W-:-:S03]  /*3340*/  MOV R11, RZ ;  /* 0x000000ff000b7202 */ /* 0x000fc60000000f00 */
[----:B------:R-:W3:Y:S02]  /*3350*/  SHFL.UP PT, R115, R120, 0x8, RZ ;  /* 0x0500000078737989 */ /* 0x000ee400000e00ff */
[----:B0-----:R-:W-:Y:S02]  /*3360*/  @!P3 FFMA.FTZ R116, R103, R121, R116 ;  /* 0x000000796774b223 */ /* 0x001fe40000010074 */
[----:B------:R-:W-:Y:S01]  /*3370*/  @P0 LDS.64 R10, [R88] ;  /* 0x00000000580a0984 */ /* 0x000fe20000000a00 */
[----:B-1----:R-:W-:-:S03]  /*3380*/  @P1 FMUL.FTZ R117, R117, R122 ;  /* 0x0000007a75751220 */ /* 0x002fc60000410000 */
[----:B------:R-:W0:Y:S01]  /*3390*/  SHFL.DOWN PT, R121, R116, 0x10, 0x1f ;  /* 0x0a001f0074797f89 */ /* 0x000e2200000e0000 */
[----:B------:R-:W-:-:S03]  /*33a0*/  ISETP.GE.AND P1, PT, R52, 0x8, PT ;  /* 0x000000083400780c */ /* 0x000fc60003f26270 */
[----:B------:R-:W1:Y:S01]  /*33b0*/  SHFL.UP PT, R122, R117, 0x8, RZ ;  /* 0x05000000757a7989 */ /* 0x000e6200000e00ff */
[----:B--2---:R-:W-:-:S05]  /*33c0*/  @!P3 FMUL.FTZ R119, R103, R124 ;  /* 0x0000007c6777b220 */ /* 0x004fca0000410000 */
[----:B------:R-:W-:Y:S02]  /*33d0*/  @!P3 MOV R103, R119 ;  /* 0x000000770067b202 */ /* 0x000fe40000000f00 */
[----:B------:R-:W-:Y:S01]  /*33e0*/  ISETP.GT.U32.AND P3, PT, R85, 0xf, PT ;  /* 0x0000000f5500780c */ /* 0x000fe20003f64070 */
[----:B---3--:R-:W-:Y:S02]  /*33f0*/  FFMA.FTZ R115, R117, R115, R120 ;  /* 0x0000007375737223 */ /* 0x008fe40000010078 */
[----:B------:R-:W2:Y:S03]  /*3400*/  SHFL.DOWN PT, R124, R103, 0x10, 0x1f ;  /* 0x0a001f00677c7f89 */ /* 0x000ea600000e0000 */
[----:B------:R-:W-:-:S05]  /*3410*/  FSEL R120, R120, R115, !P1 ;  /* 0x0000007378787208 */ /* 0x000fca0004800000 */
[----:B------:R-:W3:Y:S02]  /*3420*/  SHFL.UP PT, R115, R120, 0x10, RZ ;  /* 0x0600000078737989 */ /* 0x000ee400000e00ff */
[----:B0-----:R-:W-:Y:S01]  /*3430*/  @!P3 FFMA.FTZ R116, R103, R121, R116 ;  /* 0x000000796774b223 */ /* 0x001fe20000010074 */
[----:B-1----:R-:W-:Y:S01]  /*3440*/  @P1 FMUL.FTZ R117, R117, R122 ;  /* 0x0000007a75751220 */ /* 0x002fe20000410000 */
[----:B------:R-:W-:-:S04]  /*3450*/  ISETP.GE.AND P1, PT, R52, 0x10, PT ;  /* 0x000000103400780c */ /* 0x000fc80003f26270 */
[----:B------:R-:W0:Y:S04]  /*3460*/  SHFL.UP PT, R122, R117, 0x10, RZ ;  /* 0x06000000757a7989 */ /* 0x000e2800000e00ff */
[----:B------:R-:W-:Y:S01]  /*3470*/  SHFL.IDX PT, R121, R11, RZ, 0x1f ;  /* 0x00001fff0b797589 */ /* 0x000fe200000e0000 */
[----:B--2---:R-:W-:-:S03]  /*3480*/  @!P3 FMUL.FTZ R119, R103, R124 ;  /* 0x0000007c6777b220 */ /* 0x004fc60000410000 */
[----:B------:R-:W-:Y:S02]  /*3490*/  SHFL.DOWN PT, R124, R116, 0x1, 0x1f ;  /* 0x08201f00747c7f89 */ /* 0x000fe400000e0000 */
        /* <DEDUP_REMOVED lines=18> */
[----:B------:R-:W0:Y:S01]  /*35c0*/  @!P3 S2R R128, SR_CgaCtaId ;  /* 0x000000000080b919 */ /* 0x000e220000008800 */
[----:B------:R-:W-:Y:S01]  /*35d0*/  @!P3 MOV R127, 0x400 ;  /* 0x00000400007fb802 */ /* 0x000fe20000000f00 */
[----:B------:R-:W-:Y:S01]  /*35e0*/  FFMA.FTZ R109, R98, R113, R109 ;  /* 0x00000071626d7223 */ /* 0x000fe2000001006d */
[----:B------:R-:W-:-:S03]  /*35f0*/  FMUL.FTZ R122, R113, R44 ;  /* 0x0000002c717a7220 */ /* 0x000fc60000410000 */
[----:B------:R-:W-:Y:S01]  /*3600*/  FFMA.FTZ R108, R97, R109, R108 ;  /* 0x0000006d616c7223 */ /* 0x000fe2000001006c */
[----:B------:R-:W-:Y:S01]  /*3610*/  FADD.FTZ R76, R122, R76 ;  /* 0x0000004c7a4c7221 */ /* 0x000fe20000010000 */
[----:B0-----:R-:W-:Y:S01]  /*3620*/  @!P3 LEA R25, R128, R127, 0x18 ;  /* 0x0000007f8019b211 */ /* 0x001fe200078ec0ff */
[----:B-----5:R-:W0:Y:S02]  /*3630*/  SHFL.IDX PT, R115, R114, RZ, 0x1f ;  /* 0x00001fff72737589 */ /* 0x020e2400000e0000 */
[----:B0-----:R-:W-:Y:S01]  /*3640*/  @P2 FFMA.FTZ R115, R117, R115, R120 ;  /* 0x0000007375732223 */ /* 0x001fe20000010078 */
[----:B------:R-:W-:Y:S01]  /*3650*/  FMUL.FTZ R120, R109, R48 ;  /* 0x000000306d787220 */ /* 0x000fe20000410000 */
[----:B------:R-:W-:Y:S02]  /*3660*/  ISETP.NE.AND P2, PT, R34, RZ, PT ;  /* 0x000000ff2200720c */ /* 0x000fe40003f45270 */
[----:B------:R-:W-:Y:S01]  /*3670*/  FFMA.FTZ R100, R100, R115, R77 ;  /* 0x0000007364647223 */ /* 0x000fe2000001004d */
[----:B------:R-:W-:Y:S01]  /*3680*/  FFMA.FTZ R115, R2, R108, R107 ;  /* 0x0000006c02737223 */ /* 0x000fe2000001006b */
[----:B------:R-:W-:-:S02]  /*3690*/  FADD.FTZ R67, R120, R67 ;  /* 0x0000004378437221 */ /* 0x000fc40000010000 */
[CC--:B------:R-:W-:Y:S01]  /*36a0*/  FFMA.FTZ R110, R99.reuse, R100.reuse, R80 ;  /* 0x00000064636e7223 */ /* 0x0c0fe20000010050 */
[-C--:B------:R-:W-:Y:S01]  /*36b0*/  FFMA.FTZ R105, R102, R115.reuse, R105 ;  /* 0x0000007366697223 */ /* 0x080fe20000010069 */
        /* <DEDUP_REMOVED lines=25> */
[----:B------:R-:W-:Y:S01]  /*3850*/  FADD.FTZ R123, -R83, R124 ;  /* 0x0000007c537b7221 */ /* 0x000fe20000010100 */
        /* <DEDUP_REMOVED lines=11> */
[----:B------:R0:W-:Y:S01]  /*3910*/  @!P2 STS.64 [R88], R10 ;  /* 0x0000000a5800a388 */ /* 0x0001e20000000a00 */
[----:B------:R-:W-:Y:S01]  /*3920*/  FMUL.FTZ R103, R102, R103 ;  /* 0x0000006766677220 */ /* 0x000fe20000410000 */
[----:B------:R-:W-:Y:S01]  /*3930*/  FFMA.FTZ R97, R124, R98, R97 ;  /* 0x000000627c617223 */ /* 0x000fe20000010061 */
[----:B------:R-:W-:Y:S01]  /*3940*/  FADD.FTZ R69, R119, R69 ;  /* 0x0000004577457221 */ /* 0x000fe20000010000 */
[----:B------:R-:W1:Y:S01]  /*3950*/  SHFL.DOWN PT, R125, R126, 0x1, 0x1f ;  /* 0x08201f007e7d7f89 */ /* 0x000e6200000e0000 */
[----:B------:R-:W-:Y:S01]  /*3960*/  FADD.FTZ R74, R106, R74 ;  /* 0x0000004a6a4a7221 */ /* 0x000fe20000010000 */
[C---:B------:R-:W-:Y:S01]  /*3970*/  FMUL.FTZ R119, R96.reuse, R108 ;  /* 0x0000006c60777220 */ /* 0x040fe20000410000 */
[----:B------:R-:W-:Y:S01]  /*3980*/  FMUL.FTZ R106, R96, R111 ;  /* 0x0000006f606a7220 */ /* 0x000fe20000410000 */
[----:B------:R-:W2:Y:S01]  /*3990*/  SHFL.DOWN PT, R104, R97, 0x1, 0x1f ;  /* 0x08201f0061687f89 */ /* 0x000ea200000e0000 */
[----:B------:R-:W-:Y:S01]  /*39a0*/  FADD.FTZ R63, R2, R63 ;  /* 0x0000003f023f7221 */ /* 0x000fe20000010000 */
[----:B------:R-:W-:Y:S01]  /*39b0*/  FMUL.FTZ R114, R114, R119 ;  /* 0x0000007772727220 */ /* 0x000fe20000410000 */
[----:B------:R-:W-:Y:S01]  /*39c0*/  FMUL.FTZ R101, R101, R106 ;  /* 0x0000006a65657220 */ /* 0x000fe20000410000 */
[C---:B0-----:R-:W-:Y:S01]  /*39d0*/  FMUL.FTZ R11, R96.reuse, R105 ;  /* 0x00000069600b7220 */ /* 0x041fe20000410000 */
[----:B------:R-:W-:Y:S01]  /*39e0*/  FMUL.FTZ R10, R96, R113 ;  /* 0x00000071600a7220 */ /* 0x000fe20000410000 */
        /* <DEDUP_REMOVED lines=14> */
[----:B-1----:R-:W-:Y:S01]  /*3ad0*/  @!P1 FADD.FTZ R126, R126, R125 ;  /* 0x0000007d7e7e9221 */ /* 0x002fe20000010000 */
[----:B------:R-:W-:Y:S01]  /*3ae0*/  FADD.FTZ R53, R2, R53 ;  /* 0x0000003502357221 */ /* 0x000fe20000010000 */
[----:B------:R-:W-:Y:S01]  /*3af0*/  FADD.FTZ R54, R99, R54 ;  /* 0x0000003663367221 */ /* 0x000fe20000010000 */
[----:B--2---:R-:W-:-:S02]  /*3b00*/  @!P1 FADD.FTZ R97, R97, R104 ;  /* 0x0000006861619221 */ /* 0x004fc40000010000 */
        /* <DEDUP_REMOVED lines=17> */
[----:B------:R-:W-:Y:S02]  /*3c20*/  ISETP.GT.AND P1, PT, R52, 0xf, PT ;  /* 0x0000000f3400780c */ /* 0x000fe40003f24270 */
[----:B------:R-:W1:Y:S01]  /*3c30*/  SHFL.DOWN PT, R116, R97, 0x10, 0x1f ;  /* 0x0a001f0061747f89 */ /* 0x000e6200000e0000 */
[----:B------:R-:W-:-:S04]  /*3c40*/  FMUL.FTZ R104, R121, R104 ;  /* 0x0000006879687220 */ /* 0x000fc80000410000 */
[----:B------:R-:W-:Y:S01]  /*3c50*/  FFMA.FTZ R109, R19, R109, R104 ;  /* 0x0000006d136d7223 */ /* 0x000fe20000010068 */
[----:B------:R-:W-:-:S03]  /*3c60*/  FMUL.FTZ R104, R123, R10 ;  /* 0x0000000a7b687220 */ /* 0x000fc60000410000 */
[----:B------:R-:W-:Y:S01]  /*3c70*/  FADD.FTZ R22, R109, R22 ;  /* 0x000000166d167221 */ /* 0x000fe20000010000 */
[----:B------:R-:W-:Y:S01]  /*3c80*/  FMUL.FTZ R109, R96, R112 ;  /* 0x00000070606d7220 */ /* 0x000fe20000410000 */
[----:B------:R-:W-:-:S03]  /*3c90*/  FFMA.FTZ R104, R73, R113, R104 ;  /* 0x0000007149687223 */ /* 0x000fc60000010068 */
[----:B------:R-:W-:Y:S01]  /*3ca0*/  FMUL.FTZ R98, R98, R109 ;  /* 0x0000006d62627220 */ /* 0x000fe20000410000 */
[----:B------:R-:W-:Y:S01]  /*3cb0*/  FADD.FTZ R57, R104, R57 ;  /* 0x0000003968397221 */ /* 0x000fe20000010000 */
[----:B0-----:R-:W-:Y:S01]  /*3cc0*/  FADD.FTZ R11, R126, R125 ;  /* 0x0000007d7e0b7221 */ /* 0x001fe20000010000 */
[----:B-1----:R-:W-:-:S04]  /*3cd0*/  FADD.FTZ R10, R97, R116 ;  /* 0x00000074610a7221 */ /* 0x002fc80000010000 */
[----:B------:R-:W-:Y:S01]  /*3ce0*/  FSEL R126, R126, R11, P1 ;  /* 0x0000000b7e7e7208 */ /* 0x000fe20000800000 */
[----:B------:R0:W-:Y:S02]  /*3cf0*/  @!P3 STS.64 [R25+0x228], R10 ;  /* 0x0002280a1900b388 */ /* 0x0001e40000000a00 */
[----:B0-----:R-:W-:Y:S01]  /*3d00*/  FFMA.FTZ R11, R75, R112, R98 ;  /* 0x000000704b0b7223 */ /* 0x001fe20000010062 */
[----:B------:R-:W-:-:S03]  /*3d10*/  FSEL R10, R97, R10, P1 ;  /* 0x0000000a610a7208 */ /* 0x000fc60000800000 */
[----:B------:R-:W-:Y:S01]  /*3d20*/  FADD.FTZ R56, R11, R56 ;  /* 0x000000380b387221 */ /* 0x000fe20000010000 */
        /* <DEDUP_REMOVED lines=10> */
.L_x_9076:
[----:B------:R-:W-:Y:S05]  /*3dd0*/  BSYNC.RECONVERGENT B0 ;  /* 0x0000000000007941 */ /* 0x000fea0003800200 */
.L_x_9075:
[----:B------:R-:W-:Y:S01]  /*3de0*/  UIADD3 UR11, UPT, UPT, UR11, 0x1, URZ ;  /* 0x000000010b0b7890 */ /* 0x000fe2000fffe0ff */
[----:B------:R-:W-:Y:S02]  /*3df0*/  LEA R16, P1, R4, R16, 0x2 ;  /* 0x0000001004107211 */ /* 0x000fe400078210ff */
[----:B------:R-:W-:Y:S01]  /*3e00*/  LEA R91, P2, R6, R91, 0x2 ;  /* 0x0000005b065b7211 */ /* 0x000fe200078410ff */
[----:B------:R-:W-:Y:S01]  /*3e10*/  UISETP.NE.AND UP0, UPT, UR11, URZ, UPT ;  /* 0x000000ff0b00728c */ /* 0x000fe2000bf05270 */
[----:B------:R-:W-:Y:S02]  /*3e20*/  LEA R89, P3, R8, R89, 0x2 ;  /* 0x0000005908597211 */ /* 0x000fe400078610ff */
[----:B0---4-:R-:W-:Y:S02]  /*3e30*/  IADD3 R93, PT, PT, R93, 0x4, RZ ;  /* 0x000000045d5d7810 */ /* 0x011fe40007ffe0ff */
[----:B------:R-:W-:Y:S02]  /*3e40*/  IADD3 R88, PT, PT, R88, 0x8, RZ ;  /* 0x0000000858587810 */ /* 0x000fe40007ffe0ff */
[----:B------:R-:W-:-:S02]  /*3e50*/  IADD3 R5, PT, PT, R5, 0x1, RZ ;  /* 0x0000000105057810 */ /* 0x000fc40007ffe0ff */
[----:B------:R-:W-:Y:S02]  /*3e60*/  IADD3 R95, PT, PT, R95, 0x1, RZ ;  /* 0x000000015f5f7810 */ /* 0x000fe40007ffe0ff */
[----:B------:R-:W-:Y:S02]  /*3e70*/  IADD3.X R17, PT, PT, R17, R94, RZ, P1, !PT ;  /* 0x0000005e11117210 */ /* 0x000fe40000ffe4ff */
[----:B------:R-:W-:Y:S02]  /*3e80*/  IADD3.X R92, PT, PT, R92, R7, RZ, P2, !PT ;  /* 0x000000075c5c7210 */ /* 0x000fe400017fe4ff */
[----:B------:R-:W-:Y:S01]  /*3e90*/  IADD3.X R90, PT, PT, R90, R9, RZ, P3, !PT ;  /* 0x000000095a5a7210 */ /* 0x000fe20001ffe4ff */
[----:B------:R-:W-:Y:S06]  /*3ea0*/  BRA.U UP0, `(.L_x_9077) ;  /* 0xffffffed003c7547 */ /* 0x000fec000b83ffff */
.L_x_9071:
[----:B------:R-:W-:Y:S06]  /*3eb0*/  BAR.SYNC.DEFER_BLOCKING 0x0 ;  /* 0x0000000000007b1d */ /* 0x000fec0000010000 */
[----:B------:R-:W2:Y:S02]  /*3ec0*/  LDCU.64 UR10, c[0x0][0x4f8] ;  /* 0x00009f00ff0a77ac */ /* 0x000ea40008000a00 */
[----:B------:R-:W3:Y:S08]  /*3ed0*/  LDC.64 R44, c[0x0][0x500] ;  /* 0x00014000ff2c7b82 */ /* 0x000ef00000000a00 */
[----:B------:R-:W4:Y:S01]  /*3ee0*/  LDC.64 R46, c[0x0][0x550] ;  /* 0x00015400ff2e7b82 */ /* 0x000f220000000a00 */
[----:B01----:R-:W5:Y:S01]  /*3ef0*/  LDG.E.128 R4, desc[UR16][R14.64] ;  /* 0x000000100e047981 */ /* 0x003f62000c1e1d00 */
[----:B------:R-:W-:Y:S01]  /*3f00*/  UMOV UR5, URZ ;  /* 0x000000ff00057c82 */ /* 0x000fe20008000000 */
[----:B------:R-:W-:-:S02]  /*3f10*/  UISETP.GT.AND UP0, UPT, UR8, 0x1, UPT ;  /* 0x000000010800788c */ /* 0x000fc4000bf04270 */
[----:B--2---:R-:W-:Y:S01]  /*3f20*/  UIMAD.WIDE.U32 UR6, UR19, UR10, UR4 ;  /* 0x0000000a130672a5 */ /* 0x004fe2000f8e0004 */
[----:B------:R-:W-:-:S03]  /*3f30*/  UMOV UR8, UR18 ;  /* 0x0000001200087c82 */ /* 0x000fc60008000000 */
[----:B------:R-:W-:Y:S01]  /*3f40*/  UIMAD UR7, UR19, UR11, UR7 ;  /* 0x0000000b130772a4 */ /* 0x000fe2000f8e0207 */
[----:B-----5:R-:W-:Y:S01]  /*3f50*/  STS.128 [R3], R4 ;  /* 0x0000000403007388 */ /* 0x020fe20000000c00 */
[----:B------:R-:W-:-:S03]  /*3f60*/  NOP ;  /* 0x0000000000007918 */ /* 0x000fc60000000000 */
[----:B------:R-:W0:Y:S02]  /*3f70*/  LDS.128 R8, [R3] ;  /* 0x0000000003087984 */ /* 0x000e240000000c00 */
[----:B0-----:R-:W-:Y:S02]  /*3f80*/  SHF.L.U32 R17, R8, 0x10, RZ ;  /* 0x0000001008117819 */ /* 0x001fe400000006ff */
[C---:B------:R-:W-:Y:S02]  /*3f90*/  SHF.L.U32 R7, R10.reuse, 0x10, RZ ;  /* 0x000000100a077819 */ /* 0x040fe400000006ff */
[----:B------:R-:W-:Y:S01]  /*3fa0*/  PRMT R10, R10, 0x7632, R10 ;  /* 0x000076320a0a7816 */ /* 0x000fe2000000000a */
[--C-:B------:R-:W-:Y:S01]  /*3fb0*/  FADD.FTZ R17, R17, R40.reuse ;  /* 0x0000002811117221 */ /* 0x100fe20000010000 */
[----:B------:R-:W-:Y:S01]  /*3fc0*/  SHF.L.U32 R15, R11, 0x10, RZ ;  /* 0x000000100b0f7819 */ /* 0x000fe200000006ff */
[--C-:B------:R-:W-:Y:S01]  /*3fd0*/  FADD.FTZ R6, R7, R40.reuse ;  /* 0x0000002807067221 */ /* 0x100fe20000010000 */
[----:B------:R-:W-:Y:S01]  /*3fe0*/  SHF.L.U32 R7, R10, 0x10, RZ ;  /* 0x000000100a077819 */ /* 0x000fe200000006ff */
[----:B------:R-:W-:Y:S01]  /*3ff0*/  BAR.SYNC.DEFER_BLOCKING 0x0 ;  /* 0x0000000000007b1d */ /* 0x000fe20000010000 */
[----:B------:R-:W-:Y:S01]  /*4000*/  FSETP.GTU.FTZ.AND P6, PT, R17, 20, PT ;  /* 0x41a000001100780b */ /* 0x000fe20003fdc000 */
[--C-:B------:R-:W-:Y:S01]  /*4010*/  FADD.FTZ R15, R15, R40.reuse ;  /* 0x000000280f0f7221 */ /* 0x100fe20000010000 */
[----:B------:R-:W-:Y:S01]  /*4020*/  FSETP.GTU.FTZ.AND P1, PT, R6, 20, PT ;  /* 0x41a000000600780b */ /* 0x000fe20003f3c000 */
[----:B------:R-:W-:Y:S01]  /*4030*/  FADD.FTZ R7, R7, R40 ;  /* 0x0000002807077221 */ /* 0x000fe20000010000 */
[----:B------:R-:W-:-:S02]  /*4040*/  PRMT R8, R8, 0x7632, R8 ;  /* 0x0000763208087816 */ /* 0x000fc40000000008 */
[----:B------:R-:W-:Y:S02]  /*4050*/  PRMT R11, R11, 0x7632, R11 ;  /* 0x000076320b0b7816 */ /* 0x000fe4000000000b */
[----:B------:R-:W-:Y:S02]  /*4060*/  SHF.L.U32 R5, R8, 0x10, RZ ;  /* 0x0000001008057819 */ /* 0x000fe400000006ff */
[----:B------:R-:W-:Y:S02]  /*4070*/  FSETP.GTU.FTZ.AND P5, PT, R7, 20, PT ;  /* 0x41a000000700780b */ /* 0x000fe40003fbc000 */
[----:B------:R-:W-:Y:S01]  /*4080*/  FSETP.GTU.FTZ.AND P2, PT, R15, 20, PT ;  /* 0x41a000000f00780b */ /* 0x000fe20003f5c000 */
[----:B------:R-:W-:Y:S01]  /*4090*/  @!P6 FMUL.FTZ R0, R17, -1.4426950216293334961 ;  /* 0xbfb8aa3b1100e820 */ /* 0x000fe20000410000 */
[C---:B------:R-:W-:Y:S02]  /*40a0*/  SHF.L.U32 R17, R9.reuse, 0x10, RZ ;  /* 0x0000001009117819 */ /* 0x040fe400000006ff */
[----:B------:R-:W-:-:S02]  /*40b0*/  PRMT R9, R9, 0x7632, R9 ;  /* 0x0000763209097816 */ /* 0x000fc40000000009 */
[----:B------:R-:W-:Y:S01]  /*40c0*/  SHF.L.U32 R11, R11, 0x10, RZ ;  /* 0x000000100b0b7819 */ /* 0x000fe200000006ff */
[----:B------:R-:W0:Y:S01]  /*40d0*/  @!P6 MUFU.EX2 R0, R0 ;  /* 0x000000000000e308 */ /* 0x000e220000000800 */
[----:B------:R-:W-:Y:S01]  /*40e0*/  SHF.L.U32 R9, R9, 0x10, RZ ;  /* 0x0000001009097819 */ /* 0x000fe200000006ff */
[--C-:B------:R-:W-:Y:S02]  /*40f0*/  FADD.FTZ R4, R17, R40.reuse ;  /* 0x0000002811047221 */ /* 0x100fe40000010000 */
[--C-:B------:R-:W-:Y:S02]  /*4100*/  FADD.FTZ R11, R11, R40.reuse ;  /* 0x000000280b0b7221 */ /* 0x100fe40000010000 */
[----:B------:R-:W-:Y:S01]  /*4110*/  FADD.FTZ R9, R9, R40 ;  /* 0x0000002809097221 */ /* 0x000fe20000010000 */
[----:B------:R-:W-:-:S04]  /*4120*/  FSETP.GTU.FTZ.AND P0, PT, R4, 20, PT ;  /* 0x41a000000400780b */ /* 0x000fc80003f1c000 */
[----:B------:R-:W-:Y:S01]  /*4130*/  FSETP.GTU.FTZ.AND P4, PT, R9, 20, PT ;  /* 0x41a000000900780b */ /* 0x000fe20003f9c000 */
[----:B0-----:R-:W-:Y:S01]  /*4140*/  @!P6 FADD.FTZ R2, R0, 1 ;  /* 0x3f8000000002e421 */ /* 0x001fe20000010000 */
[----:B------:R-:W-:Y:S01]  /*4150*/  FADD.FTZ R0, R5, R40 ;  /* 0x0000002805007221 */ /* 0x000fe20000010000 */
[----:B------:R-:W-:Y:S01]  /*4160*/  @!P1 FMUL.FTZ R5, R6, -1.4426950216293334961 ;  /* 0xbfb8aa3b06059820 */ /* 0x000fe20000410000 */
[----:B------:R-:W-:Y:S01]  /*4170*/  @!P2 FMUL.FTZ R6, R15, -1.4426950216293334961 ;  /* 0xbfb8aa3b0f06a820 */ /* 0x000fe20000410000 */
[----:B------:R0:W1:Y:S02]  /*4180*/  @!P6 MUFU.RCP R17, R2 ;  /* 0x000000020011e308 */ /* 0x0000640000001000 */
[----:B------:R-:W-:-:S06]  /*4190*/  FSETP.GTU.FTZ.AND P3, PT, R0, 20, PT ;  /* 0x41a000000000780b */ /* 0x000fcc0003f7c000 */
[----:B------:R-:W2:Y:S01]  /*41a0*/  @!P1 MUFU.EX2 R5, R5 ;  /* 0x0000000500059308 */ /* 0x000ea20000000800 */
[----:B0-----:R-:W-:Y:S01]  /*41b0*/  @!P0 FMUL.FTZ R2, R4, -1.4426950216293334961 ;  /* 0xbfb8aa3b04028820 */ /* 0x001fe20000410000 */
[----:B------:R-:W-:Y:S01]  /*41c0*/  @!P4 FMUL.FTZ R4, R9, -1.4426950216293334961 ;  /* 0xbfb8aa3b0904c820 */ /* 0x000fe20000410000 */
[----:B------:R-:W-:Y:S01]  /*41d0*/  @!P5 FMUL.FTZ R9, R7, -1.4426950216293334961 ;  /* 0xbfb8aa3b0709d820 */ /* 0x000fe20000410000 */
[----:B------:R0:W5:Y:S01]  /*41e0*/  @!P2 MUFU.EX2 R10, R6 ;  /* 0x00000006000aa308 */ /* 0x0001620000000800 */
[----:B------:R-:W-:Y:S02]  /*41f0*/  F2FP.BF16.F32.PACK_AB R7, R78, R69 ;  /* 0x000000454e07723e */ /* 0x000fe400000010ff */
[----:B------:R-:W-:Y:S01]  /*4200*/  @!P3 FMUL.FTZ R0, R0, -1.4426950216293334961 ;  /* 0xbfb8aa3b0000b820 */ /* 0x000fe20000410000 */
[----:B------:R-:W3:Y:S01]  /*4210*/  @!P0 MUFU.EX2 R2, R2 ;  /* 0x0000000200028308 */ /* 0x000ee20000000800 */
[----:B-1----:R-:W-:Y:S01]  /*4220*/  @!P6 FMUL.FTZ R54, R54, R17 ;  /* 0x000000113636e220 */ /* 0x002fe20000410000 */
[----:B------:R-:W-:-:S02]  /*4230*/  FSETP.GTU.FTZ.AND P6, PT, R11, 20, PT ;  /* 0x41a000000b00780b */ /* 0x000fc40003fdc000 */
[----:B------:R-:W1:Y:S01]  /*4240*/  @!P5 MUFU.EX2 R9, R9 ;  /* 0x000000090009d308 */ /* 0x000e620000000800 */
[----:B0-----:R-:W-:Y:S01]  /*4250*/  F2FP.BF16.F32.PACK_AB R6, R76, R67 ;  /* 0x000000434c06723e */ /* 0x001fe200000010ff */
[----:B--2---:R-:W-:Y:S01]  /*4260*/  @!P1 FADD.FTZ R8, R5, 1 ;  /* 0x3f80000005089421 */ /* 0x004fe20000010000 */
[----:B------:R-:W-:Y:S01]  /*4270*/  F2FP.BF16.F32.PACK_AB R5, R74, R65 ;  /* 0x000000414a05723e */ /* 0x000fe200000010ff */
[----:B------:R0:W-:Y:S01]  /*4280*/  @!P4 MUFU.EX2 R14, R4 ;  /* 0x00000004000ec308 */ /* 0x0001e20000000800 */
[----:B-----5:R-:W-:-:S03]  /*4290*/  @!P2 FADD.FTZ R16, R10, 1 ;  /* 0x3f8000000a10a421 */ /* 0x020fc60000010000 */
[----:B------:R2:W5:Y:S01]  /*42a0*/  @!P1 MUFU.RCP R21, R8 ;  /* 0x0000000800159308 */ /* 0x0005620000001000 */
[----:B---3--:R-:W-:Y:S02]  /*42b0*/  @!P0 FADD.FTZ R2, R2, 1 ;  /* 0x3f80000002028421 */ /* 0x008fe40000010000 */
[----:B------:R-:W-:Y:S01]  /*42c0*/  @!P6 FMUL.FTZ R11, R11, -1.4426950216293334961 ;  /* 0xbfb8aa3b0b0be820 */ /* 0x000fe20000410000 */
[----:B0-----:R-:W-:Y:S01]  /*42d0*/  F2FP.BF16.F32.PACK_AB R4, R72, R63 ;  /* 0x0000003f4804723e */ /* 0x001fe200000010ff */
[----:B-1----:R-:W-:-:S03]  /*42e0*/  @!P5 FADD.FTZ R15, R9, 1 ;  /* 0x3f800000090fd421 */ /* 0x002fc60000010000 */
[----:B------:R2:W0:Y:S01]  /*42f0*/  @!P6 MUFU.EX2 R17, R11 ;  /* 0x0000000b0011e308 */ /* 0x0004220000000800 */
[----:B------:R1:W-:Y:S01]  /*4300*/  STS.128 [R3], R4 ;  /* 0x0000000403007388 */ /* 0x0003e20000000c00 */
[----:B------:R-:W-:-:S03]  /*4310*/  NOP ;  /* 0x0000000000007918 */ /* 0x000fc60000000000 */
[----:B--2---:R-:W2:Y:S01]  /*4320*/  LDS.128 R8, [R3] ;  /* 0x0000000003087984 */ /* 0x004ea20000000c00 */
[----:B------:R3:W4:Y:S01]  /*4330*/  @!P0 MUFU.RCP R19, R2 ;  /* 0x0000000200138308 */ /* 0x0007220000001000 */
[----:B-----5:R-:W-:Y:S01]  /*4340*/  @!P1 FMUL.FTZ R22, R22, R21 ;  /* 0x0000001516169220 */ /* 0x020fe20000410000 */
[----:B------:R-:W-:Y:S01]  /*4350*/  IADD3 R30, P1, PT, R30, -0x200, RZ ;  /* 0xfffffe001e1e7810 */ /* 0x000fe20007f3e0ff */
[----:B------:R-:W5:Y:S01]  /*4360*/  LDC.64 R20, c[0x0][0x520] ;  /* 0x00014800ff147b82 */ /* 0x000f620000000a00 */
[----:B0-----:R-:W-:Y:S02]  /*4370*/  @!P6 FADD.FTZ R17, R17, 1 ;  /* 0x3f8000001111e421 */ /* 0x001fe40000010000 */
[----:B------:R-:W-:Y:S02]  /*4380*/  IADD3.X R31, PT, PT, R31, -0x1, RZ, P1, !PT ;  /* 0xffffffff1f1f7810 */ /* 0x000fe40000ffe4ff */
[----:B------:R-:W0:Y:S01]  /*4390*/  @!P3 MUFU.EX2 R0, R0 ;  /* 0x000000000000b308 */ /* 0x000e220000000800 */
[----:B-1----:R-:W-:-:S04]  /*43a0*/  IMAD.WIDE.U32 R4, R42, R44, UR6 ;  /* 0x000000062a047e25 */ /* 0x002fc8000f8e002c */
[----:B---3--:R-:W-:Y:S01]  /*43b0*/  @!P4 FADD.FTZ R2, R14, 1 ;  /* 0x3f8000000e02c421 */ /* 0x008fe20000010000 */
[----:B------:R-:W1:Y:S01]  /*43c0*/  LDCU.64 UR6, c[0x0][0x518] ;  /* 0x0000a300ff0677ac */ /* 0x000e620008000a00 */
[----:B------:R3:W1:Y:S01]  /*43d0*/  @!P5 MUFU.RCP R18, R15 ;  /* 0x0000000f0012d308 */ /* 0x0006620000001000 */
[----:B------:R-:W-:Y:S02]  /*43e0*/  IMAD R5, R42, R45, R5 ;  /* 0x0000002d2a057224 */ /* 0x000fe400078e0205 */
[----:B------:R-:W5:Y:S01]  /*43f0*/  LDC.64 R44, c[0x0][0x560] ;  /* 0x00015800ff2c7b82 */ /* 0x000f620000000a00 */
[----:B----4-:R-:W-:Y:S01]  /*4400*/  @!P0 FMUL.FTZ R58, R58, R19 ;  /* 0x000000133a3a8220 */ /* 0x010fe20000410000 */
[----:B------:R-:W-:-:S03]  /*4410*/  LEA R14, P0, R4, R46, 0x1 ;  /* 0x0000002e040e7211 */ /* 0x000fc600078008ff */
[----:B------:R-:W4:Y:S01]  /*4420*/  @!P2 MUFU.RCP R16, R16 ;  /* 0x000000100010a308 */ /* 0x000f220000001000 */
[----:B0-----:R-:W-:Y:S01]  /*4430*/  @!P3 FADD.FTZ R0, R0, 1 ;  /* 0x3f8000000000b421 */ /* 0x001fe20000010000 */
[----:B---3--:R-:W-:-:S03]  /*4440*/  LEA.HI.X R15, R4, R47, R5, 0x1, P0 ;  /* 0x0000002f040f7211 */ /* 0x008fc600000f0c05 */
[----:B------:R-:W-:-:S03]  /*4450*/  IMAD.WIDE.U32 R14, R34, 0x10, R14 ;  /* 0x00000010220e7825 */ /* 0x000fc600078e000e */
[----:B------:R-:W0:Y:S01]  /*4460*/  @!P3 MUFU.RCP R0, R0 ;  /* 0x000000000000b308 */ /* 0x000e220000001000 */
[----:B-1----:R-:W-:Y:S01]  /*4470*/  @!P5 FMUL.FTZ R57, R57, R18 ;  /* 0x000000123939d220 */ /* 0x002fe20000410000 */
[----:B------:R-:W-:-:S04]  /*4480*/  UIMAD.WIDE.U32 UR4, UR19, UR6, UR4 ;  /* 0x00000006130472a5 */ /* 0x000fc8000f8e0004 */
[----:B------:R-:W-:Y:S01]  /*4490*/  F2FP.BF16.F32.PACK_AB R18, R57, R22 ;  /* 0x000000163912723e */ /* 0x000fe200000010ff */
[----:B------:R-:W-:Y:S01]  /*44a0*/  UIMAD UR5, UR19, UR7, UR5 ;  /* 0x00000007130572a4 */ /* 0x000fe2000f8e0205 */
[----:B------:R-:W1:Y:S01]  /*44b0*/  @!P6 MUFU.RCP R17, R17 ;  /* 0x000000110011e308 */ /* 0x000e620000001000 */
[----:B----4-:R-:W-:Y:S01]  /*44c0*/  @!P2 FMUL.FTZ R53, R53, R16 ;  /* 0x000000103535a220 */ /* 0x010fe20000410000 */
[----:B--2---:R5:W-:Y:S01]  /*44d0*/  STG.E.128 desc[UR16][R14.64], R8 ;  /* 0x000000080e007986 */ /* 0x004be2000c101d10 */
[----:B------:R-:W-:Y:S01]  /*44e0*/  BAR.SYNC.DEFER_BLOCKING 0x0 ;  /* 0x0000000000007b1d */ /* 0x000fe20000010000 */
[----:B------:R-:W-:Y:S01]  /*44f0*/  IADD3 R28, P2, PT, R28, -0x200, RZ ;  /* 0xfffffe001c1c7810 */ /* 0x000fe20007f5e0ff */
[----:B0-----:R-:W-:-:S03]  /*4500*/  @!P3 FMUL.FTZ R55, R55, R0 ;  /* 0x000000003737b220 */ /* 0x001fc60000410000 */
[----:B------:R-:W-:Y:S01]  /*4510*/  IADD3.X R29, PT, PT, R29, -0x1, RZ, P2, !PT ;  /* 0xffffffff1d1d7810 */ /* 0x000fe200017fe4ff */
[----:B------:R-:W0:Y:S01]  /*4520*/  @!P4 MUFU.RCP R2, R2 ;  /* 0x000000020002c308 */ /* 0x000e220000001000 */
[----:B------:R-:W-:Y:S01]  /*4530*/  F2FP.BF16.F32.PACK_AB R16, R55, R54 ;  /* 0x000000363710723e */ /* 0x000fe200000010ff */
[----:B------:R-:W-:Y:S01]  /*4540*/  FADD.FTZ R54, R54, R35 ;  /* 0x0000002336367221 */ /* 0x000fe20000010000 */
[----:B-1----:R-:W-:Y:S01]  /*4550*/  @!P6 FMUL.FTZ R56, R56, R17 ;  /* 0x000000113838e220 */ /* 0x002fe20000410000 */
[----:B-----5:R-:W-:-:S04]  /*4560*/  IMAD.WIDE.U32 R8, R42, R20, UR4 ;  /* 0x000000042a087e25 */ /* 0x020fc8000f8e0014 */
[----:B------:R-:W-:Y:S01]  /*4570*/  FADD.FTZ R55, R54, R55 ;  /* 0x0000003736377221 */ /* 0x000fe20000010000 */
[----:B------:R-:W-:Y:S01]  /*4580*/  F2FP.BF16.F32.PACK_AB R19, R56, R53 ;  /* 0x000000353813723e */ /* 0x000fe200000010ff */
[----:B------:R-:W-:Y:S01]  /*4590*/  IMAD R0, R42, R21, R9 ;  /* 0x000000152a007224 */ /* 0x000fe200078e0209 */
[----:B------:R-:W-:-:S04]  /*45a0*/  LEA R10, P0, R8, R44, 0x1 ;  /* 0x0000002c080a7211 */ /* 0x000fc800078008ff */
[----:B------:R-:W-:Y:S01]  /*45b0*/  LEA.HI.X R11, R8, R45, R0, 0x1, P0 ;  /* 0x0000002d080b7211 */ /* 0x000fe200000f0c00 */
[----:B0-----:R-:W-:Y:S01]  /*45c0*/  @!P4 FMUL.FTZ R59, R59, R2 ;  /* 0x000000023b3bc220 */ /* 0x001fe20000410000 */
[----:B------:R-:W-:-:S04]  /*45d0*/  IADD3 R26, P0, PT, R26, -0x200, RZ ;  /* 0xfffffe001a1a7810 */ /* 0x000fc80007f1e0ff */
[----:B------:R-:W-:Y:S01]  /*45e0*/  F2FP.BF16.F32.PACK_AB R17, R59, R58 ;  /* 0x0000003a3b11723e */ /* 0x000fe200000010ff */
[----:B------:R-:W-:Y:S01]  /*45f0*/  FADD.FTZ R58, R55, R58 ;  /* 0x0000003a373a7221 */ /* 0x000fe20000010000 */
[----:B------:R-:W-:-:S03]  /*4600*/  IADD3.X R27, PT, PT, R27, -0x1, RZ, P0, !PT ;  /* 0xffffffff1b1b7810 */ /* 0x000fc600007fe4ff */
[----:B------:R-:W-:Y:S01]  /*4610*/  STS.128 [R3], R16 ;  /* 0x0000001003007388 */ /* 0x000fe20000000c00 */
[----:B------:R-:W-:-:S03]  /*4620*/  NOP ;  /* 0x0000000000007918 */ /* 0x000fc60000000000 */
[----:B------:R0:W1:Y:S01]  /*4630*/  LDS.128 R4, [R3] ;  /* 0x0000000003047984 */ /* 0x0000620000000c00 */
[----:B------:R-:W-:-:S04]  /*4640*/  FADD.FTZ R59, R58, R59 ;  /* 0x0000003b3a3b7221 */ /* 0x000fc80000010000 */
[----:B------:R-:W-:Y:S01]  /*4650*/  FADD.FTZ R22, R59, R22 ;  /* 0x000000163b167221 */ /* 0x000fe20000010000 */
[----:B0-----:R-:W-:-:S04]  /*4660*/  IMAD.WIDE.U32 R2, R34, 0x10, R10 ;  /* 0x0000001022027825 */ /* 0x001fc800078e000a */
[----:B------:R-:W-:-:S04]  /*4670*/  FADD.FTZ R22, R22, R57 ;  /* 0x0000003916167221 */ /* 0x000fc80000010000 */
[----:B------:R-:W-:-:S04]  /*4680*/  FADD.FTZ R35, R22, R53 ;  /* 0x0000003516237221 */ /* 0x000fc80000010000 */
[----:B------:R-:W-:Y:S01]  /*4690*/  FADD.FTZ R35, R35, R56 ;  /* 0x0000003823237221 */ /* 0x000fe20000010000 */
[----:B-1----:R0:W-:Y:S01]  /*46a0*/  STG.E.128 desc[UR16][R2.64], R4 ;  /* 0x0000000402007986 */ /* 0x0021e2000c101d10 */
[----:B------:R-:W-:Y:S05]  /*46b0*/  BRA.U UP0, `(.L_x_9078) ;  /* 0xffffffbd00e47547 */ /* 0x000fea000b83ffff */
.L_x_9053:
        /* <DEDUP_REMOVED lines=34> */
.L_x_9080:
[----:B------:R-:W-:Y:S05]  /*48e0*/  BSYNC.RECONVERGENT B0 ;  /* 0x0000000000007941 */ /* 0x000fea0003800200 */
.L_x_9079:
        /* <DEDUP_REMOVED lines=26> */
.L_x_9082:
[----:B------:R-:W-:Y:S05]  /*4a90*/  BSYNC.RECONVERGENT B0 ;  /* 0x0000000000007941 */ /* 0x000fea0003800200 */
.L_x_9081:
        /* <DEDUP_REMOVED lines=22> */
.L_x_9084:
        /* <DEDUP_REMOVED lines=51> */
.L_x_9083:
[----:B------:R-:W-:Y:S05]  /*4f30*/  EXIT ;  /* 0x000000000000794d */ /* 0x000fea0003800000 */
.L_x_9085:
        /* <DEDUP_REMOVED lines=12> */
.L_x_10523:


//--------------------- .text._Z25selective_scan_bwd_kernelI32Selective_Scan_bwd_kernel_traitsILi32ELi8ELb1ELb0ELb1ELb0ELb0EN3c108BFloat16EfEEv12SSMParamsBwd --------------------------
	.section	.text._Z25selective_scan_bwd_kernelI32Selective_Scan_bwd_kernel_traitsILi32ELi8ELb1ELb0ELb1ELb0ELb0EN3c108BFloat16EfEEv12SSMParamsBwd,"ax",@progbits
	.align	128
        .global         _Z25selective_scan_bwd_kernelI32Selective_Scan_bwd_kernel_traitsILi32ELi8ELb1ELb0ELb1ELb0ELb0EN3c108BFloat16EfEEv12SSMParamsBwd
        .type           _Z25selective_scan_bwd_kernelI32Selective_Scan_bwd_kernel_traitsILi32ELi8ELb1ELb0ELb1ELb0ELb0EN3c108BFloat16EfEEv12SSMParamsBwd,@function
        .size           _Z25selective_scan_bwd_kernelI32Selective_Scan_bwd_kernel_traitsILi32ELi8ELb1ELb0ELb1ELb0ELb0EN3c108BFloat16EfEEv12SSMParamsBwd,(.L_x_10524 - _Z25selective_scan_bwd_kernelI32Selective_Scan_bwd_kernel_traitsILi32ELi8ELb1ELb0ELb1ELb0ELb0EN3c108BFloat16EfEEv12SSMParamsBwd)
        .other          _Z25selective_scan_bwd_kernelI32Selective_Scan_bwd_kernel_traitsILi32ELi8ELb1ELb0ELb1ELb0ELb0EN3c108BFloat16EfEEv12SSMParamsBwd,@"STO_CUDA_ENTRY STV_DEFAULT"
_Z25selective_scan_bwd_kernelI32Selective_Scan_bwd_kernel_traitsILi32ELi8ELb1ELb0ELb1ELb0ELb0EN3c108BFloat16EfEEv12SSMParamsBwd:
.text._Z25selective_scan_bwd_kernelI32Selective_Scan_bwd_kernel_traitsILi32ELi8ELb1ELb0ELb1ELb0ELb0EN3c108BFloat16EfEEv12SSMParamsBwd:
        /* <DEDUP_REMOVED lines=128> */
[----:B--2---:R-:W-:-:S02]  /*0800*/  IMAD R0, R29, UR10, RZ ;  /* 0x0000000a1d007c24 */ /* 0x004fc4000f8e02ff */
[----:B---3--:R-:W-:Y:S01]  /*0810*/  IMAD.WIDE.U32 R28, R73, UR6, RZ ;  /* 0x00000006491c7c25 */ /* 0x008fe2000f8e00ff */
[----:B------:R-:W2:Y:S03]  /*0820*/  LDCU UR6, c[0x0][0x394] ;  /* 0x00007280ff0677ac */ /* 0x000ea60008000800 */
[----:B------:R-:W-:Y:S02]  /*0830*/  IMAD R19, R33, UR11, R0 ;  /* 0x0000000b21137c24 */ /* 0x000fe4000f8e0200 */
[----:B0-----:R-:W-:Y:S01]  /*0840*/  IMAD.WIDE.U32 R30, R73, UR8, RZ ;  /* 0x00000008491e7c25 */ /* 0x001fe2000f8e00ff */
[----:B------:R-:W-:Y:S01]  /*0850*/  IADD3 R7, PT, PT, R26, 0x40, RZ ;  /* 0x000000401a077810 */ /* 0x000fe20007ffe0ff */
[----:B----4-:R-:W-:Y:S02]  /*0860*/  ULEA UR4, UR5, UR4, 0x18 ;  /* 0x0000000405047291 */ /* 0x010fe4000f8ec0ff */
[----:B-1----:R-:W-:Y:S01]  /*0870*/  IMAD.WIDE.U32 R2, R4, UR18, R26 ;  /* 0x0000001204027c25 */ /* 0x002fe2000f8e001a */
[----:B------:R-:W-:-:S02]  /*0880*/  IADD3 R9, PT, PT, R26, 0x60, RZ ;  /* 0x000000601a097810 */ /* 0x000fc40007ffe0ff */
[C---:B------:R-:W-:Y:S01]  /*0890*/  IADD3 R11, PT, PT, R26.reuse, 0x80, RZ ;  /* 0x000000801a0b7810 */ /* 0x040fe20007ffe0ff */
[----:B------:R-:W-:Y:S01]  /*08a0*/  IMAD R3, R5, UR18, R3 ;  /* 0x0000001205037c24 */ /* 0x000fe2000f8e0203 */
[C---:B------:R-:W-:Y:S01]  /*08b0*/  IADD3 R5, PT, PT, R26.reuse, 0x20, RZ ;  /* 0x000000201a057810 */ /* 0x040fe20007ffe0ff */
[----:B------:R-:W-:Y:S01]  /*08c0*/  UIADD3 UR5, UPT, UPT, UR4, 0x220, URZ ;  /* 0x0000022004057890 */ /* 0x000fe2000fffe0ff */
[C---:B------:R-:W-:Y:S01]  /*08d0*/  IADD3 R13, PT, PT, R26.reuse, 0xa0, RZ ;  /* 0x000000a01a0d7810 */ /* 0x040fe20007ffe0ff */
[----:B------:R-:W-:Y:S01]  /*08e0*/  IMAD.WIDE.U32 R32, R33, UR10, R2 ;  /* 0x0000000a21207c25 */ /* 0x000fe2000f8e0002 */
[C---:B------:R-:W-:Y:S02]  /*08f0*/  SHF.L.U32 R3, R26.reuse, 0x3, RZ ;  /* 0x000000031a037819 */ /* 0x040fe400000006ff */
[C---:B------:R-:W-:Y:S01]  /*0900*/  IADD3 R15, PT, PT, R26.reuse, 0xc0, RZ ;  /* 0x000000c01a0f7810 */ /* 0x040fe20007ffe0ff */
[C---:B------:R-:W-:Y:S01]  /*0910*/  IMAD R63, R73.reuse, UR7, R29 ;  /* 0x00000007493f7c24 */ /* 0x040fe2000f8e021d */
[C---:B------:R-:W-:Y:S01]  /*0920*/  IADD3 R17, PT, PT, R26.reuse, 0xe0, RZ ;  /* 0x000000e01a117810 */ /* 0x040fe20007ffe0ff */
[----:B------:R-:W-:Y:S01]  /*0930*/  IMAD R61, R73, UR9, R31 ;  /* 0x00000009493d7c24 */ /* 0x000fe2000f8e021f */
        /* <DEDUP_REMOVED lines=10> */
[----:B--2---:R-:W-:Y:S02]  /*09e0*/  MOV R51, UR6 ;  /* 0x0000000600337c02 */ /* 0x004fe40008000f00 */
        /* <DEDUP_REMOVED lines=13> */
[----:B------:R-:W-:-:S07]  /*0ac0*/  IADD3 R3, PT, PT, R33, R19, RZ ;  /* 0x0000001321037210 */ /* 0x000fce0007ffe0ff */
.L_x_9110:
[----:B------:R-:W-:Y:S01]  /*0ad0*/  BAR.SYNC.DEFER_BLOCKING 0x0 ;  /* 0x0000000000007b1d */ /* 0x000fe20000010000 */
[----:B0-----:R-:W-:-:S06]  /*0ae0*/  IMAD.WIDE.U32 R12, R26, 0x10, R58 ;  /* 0x000000101a0c7825 */ /* 0x001fcc00078e003a */
[----:B------:R-:W2:Y:S01]  /*0af0*/  LDG.E.128 R12, desc[UR16][R12.64] ;  /* 0x000000100c0c7981 */ /* 0x000ea2000c1e1d00 */
        /* <DEDUP_REMOVED lines=8> */
[----:B--2---:R-:W-:Y:S01]  /*0b80*/  STS.128 [R64], R12 ;  /* 0x0000000c40007388 */ /* 0x004fe20000000c00 */
[----:B------:R-:W-:-:S03]  /*0b90*/  NOP ;  /* 0x0000000000007918 */ /* 0x000fc60000000000 */
[----:B------:R-:W1:Y:S01]  /*0ba0*/  LDS.128 R8, [R64] ;  /* 0x0000000040087984 */ /* 0x000e620000000c00 */
[----:B------:R-:W-:Y:S06]  /*0bb0*/  BAR.SYNC.DEFER_BLOCKING 0x0 ;  /* 0x0000000000007b1d */ /* 0x000fec0000010000 */
[----:B------:R-:W2:Y:S04]  /*0bc0*/  LDG.E.128 R36, desc[UR16][R36.64] ;  /* 0x0000001024247981 */ /* 0x000ea8000c1e1d00 */
[----:B--2---:R-:W-:Y:S01]  /*0bd0*/  STS.128 [R64], R36 ;  /* 0x0000002440007388 */ /* 0x004fe20000000c00 */
[----:B------:R-:W-:-:S03]  /*0be0*/  NOP ;  /* 0x0000000000007918 */ /* 0x000fc60000000000 */
[----:B------:R-:W-:Y:S01]  /*0bf0*/  LDS.128 R4, [R64] ;  /* 0x0000000040047984 */ /* 0x000fe20000000c00 */
[----:B------:R-:W-:Y:S06]  /*0c00*/  BAR.SYNC.DEFER_BLOCKING 0x0 ;  /* 0x0000000000007b1d */ /* 0x000fec0000010000 */
[----:B------:R-:W2:Y:S01]  /*0c10*/  LDG.E.128 R16, desc[UR16][R16.64] ;  /* 0x0000001010107981 */ /* 0x000ea2000c1e1d00 */
        /* <DEDUP_REMOVED lines=10> */
[----:B------:R-:W-:Y:S02]  /*0cc0*/  SHF.L.U32 R107, R107, 0x10, RZ ;  /* 0x000000106b6b7819 */ /* 0x000fe400000006ff */
[C---:B------:R-:W-:Y:S02]  /*0cd0*/  PRMT R105, R10.reuse, 0x7632, R105 ;  /* 0x000076320a697816 */ /* 0x040fe40000000069 */
[----:B------:R-:W-:Y:S02]  /*0ce0*/  SHF.L.U32 R86, R10, 0x10, RZ ;  /* 0x000000100a567819 */ /* 0x000fe400000006ff */
[----:B------:R-:W-:Y:S02]  /*0cf0*/  SHF.L.U32 R105, R105, 0x10, RZ ;  /* 0x0000001069697819 */ /* 0x000fe400000006ff */
[----:B------:R-:W-:-:S02]  /*0d00*/  PRMT R103, R11, 0x7632, R103 ;  /* 0x000076320b677816 */ /* 0x000fc40000000067 */
[----:B------:R-:W-:Y:S02]  /*0d10*/  SHF.L.U32 R87, R11, 0x10, RZ ;  /* 0x000000100b577819 */ /* 0x000fe400000006ff */
[----:B------:R-:W-:Y:S02]  /*0d20*/  SHF.L.U32 R103, R103, 0x10, RZ ;  /* 0x0000001067677819 */ /* 0x000fe400000006ff */
[----:B------:R-:W-:Y:S02]  /*0d30*/  IADD3 R80, PT, PT, R51, -0x1, RZ ;  /* 0xffffffff33507810 */ /* 0x000fe40007ffe0ff */
[----:B------:R-:W-:Y:S02]  /*0d40*/  MOV R83, RZ ;  /* 0x000000ff00537202 */ /* 0x000fe40000000f00 */
[----:B------:R-:W-:Y:S02]  /*0d50*/  MOV R81, RZ ;  /* 0x000000ff00517202 */ /* 0x000fe40000000f00 */
[----:B------:R-:W-:Y:S01]  /*0d60*/  MOV R68, RZ ;  /* 0x000000ff00447202 */ /* 0x000fe20000000f00 */
[----:B--2---:R-:W-:Y:S01]  /*0d70*/  STS.128 [R64], R16 ;  /* 0x0000001040007388 */ /* 0x004fe20000000c00 */
[----:B------:R-:W-:-:S03]  /*0d80*/  NOP ;  /* 0x0000000000007918 */ /* 0x000fc60000000000 */
[----:B------:R-:W0:Y:S02]  /*0d90*/  LDS.128 R12, [R64] ;  /* 0x00000000400c7984 */ /* 0x000e240000000c00 */
[C---:B0-----:R-:W-:Y:S02]  /*0da0*/  PRMT R108, R12.reuse, 0x7632, R108 ;  /* 0x000076320c6c7816 */ /* 0x041fe4000000006c */
        /* <DEDUP_REMOVED lines=30> */
[----:B------:R-:W-:Y:S01]  /*0f90*/  SHF.L.U32 R11, R7, 0x10, RZ ;  /* 0x00000010070b7819 */ /* 0x000fe200000006ff */
[----:B------:R-:W-:Y:S01]  /*0fa0*/  IMAD.WIDE.U32 R38, R26, 0x10, R52 ;  /* 0x000000101a267825 */ /* 0x000fe200078e0034 */
[C---:B------:R-:W-:Y:S01]  /*0fb0*/  PRMT R2, R4.reuse, 0x7632, R2 ;  /* 0x0000763204027816 */ /* 0x040fe20000000002 */
[----:B------:R-:W1:Y:S01]  /*0fc0*/  LDCU UR10, c[0x0][0x394] ;  /* 0x00007280ff0a77ac */ /* 0x000e620008000800 */
[----:B------:R-:W-:Y:S01]  /*0fd0*/  SHF.L.U32 R115, R4, 0x10, RZ ;  /* 0x0000001004737819 */ /* 0x000fe200000006ff */
[----:B------:R-:W-:Y:S01]  /*0fe0*/  FADD.FTZ R112, R11, R62 ;  /* 0x0000003e0b707221 */ /* 0x000fe20000010000 */
[C---:B------:R-:W-:Y:S01]  /*0ff0*/  PRMT R8, R6.reuse, 0x7632, R8 ;  /* 0x0000763206087816 */ /* 0x040fe20000000008 */
[----:B------:R-:W2:Y:S01]  /*1000*/  LDC.64 R14, c[0x0][0x448] ;  /* 0x00011200ff0e7b82 */ /* 0x000ea20000000a00 */
[----:B------:R-:W-:Y:S01]  /*1010*/  SHF.L.U32 R111, R6, 0x10, RZ ;  /* 0x00000010066f7819 */ /* 0x000fe200000006ff */
[----:B------:R-:W-:Y:S01]  /*1020*/  FADD.FTZ R115, R115, R62 ;  /* 0x0000003e73737221 */ /* 0x000fe20000010000 */
[----:B------:R-:W-:Y:S01]  /*1030*/  PRMT R4, R5, 0x7632, R4 ;  /* 0x0000763205047816 */ /* 0x000fe20000000004 */
[----:B------:R-:W-:Y:S01]  /*1040*/  FMUL.FTZ R120, R112, R87 ;  /* 0x0000005770787220 */ /* 0x000fe20000410000 */
[----:B------:R-:W-:Y:S01]  /*1050*/  PRMT R6, R7, 0x7632, R6 ;  /* 0x0000763207067816 */ /* 0x000fe20000000006 */
[--C-:B------:R-:W-:Y:S01]  /*1060*/  FADD.FTZ R111, R111, R62.reuse ;  /* 0x0000003e6f6f7221 */ /* 0x100fe20000010000 */
[----:B------:R-:W-:Y:S01]  /*1070*/  SHF.L.U32 R113, R5, 0x10, RZ ;  /* 0x0000001005717819 */ /* 0x000fe200000006ff */
[----:B------:R-:W3:Y:S01]  /*1080*/  LDC.64 R90, c[0x0][0x3e0] ;  /* 0x0000f800ff5a7b82 */ /* 0x000ee20000000a00 */
[----:B------:R-:W-:Y:S01]  /*1090*/  SHF.L.U32 R5, R2, 0x10, RZ ;  /* 0x0000001002057819 */ /* 0x000fe200000006ff */
[----:B------:R-:W-:Y:S01]  /*10a0*/  FMUL.FTZ R124, R115, R82 ;  /* 0x00000052737c7220 */ /* 0x000fe20000410000 */
[----:B------:R-:W-:Y:S01]  /*10b0*/  SHF.L.U32 R7, R4, 0x10, RZ ;  /* 0x0000001004077819 */ /* 0x000fe200000006ff */
[--C-:B------:R-:W-:Y:S01]  /*10c0*/  FADD.FTZ R113, R113, R62.reuse ;  /* 0x0000003e71717221 */ /* 0x100fe20000010000 */
[----:B------:R-:W-:Y:S01]  /*10d0*/  SHF.L.U32 R9, R8, 0x10, RZ ;  /* 0x0000001008097819 */ /* 0x000fe200000006ff */
[--C-:B------:R-:W-:Y:S01]  /*10e0*/  FADD.FTZ R132, R5, R62.reuse ;  /* 0x0000003e05847221 */ /* 0x100fe20000010000 */
[----:B------:R-:W-:Y:S01]  /*10f0*/  SHF.L.U32 R11, R6, 0x10, RZ ;  /* 0x00000010060b7819 */ /* 0x000fe200000006ff */
[----:B------:R-:W4:Y:S01]  /*1100*/  LDC.64 R16, c[0x0][0x3c0] ;  /* 0x0000f000ff107b82 */ /* 0x000f220000000a00 */
[----:B------:R-:W-:Y:S01]  /*1110*/  SHF.L.U32 R37, R80, 0x8, RZ ;  /* 0x0000000850257819 */ /* 0x000fe200000006ff */
[--C-:B------:R-:W-:Y:S01]  /*1120*/  FADD.FTZ R130, R7, R62.reuse ;  /* 0x0000003e07827221 */ /* 0x100fe20000010000 */
[----:B------:R-:W-:Y:S01]  /*1130*/  ISETP.NE.AND P0, PT, R51, 0x1, PT ;  /* 0x000000013300780c */ /* 0x000fe20003f05270 */
[--C-:B------:R-:W-:Y:S01]  /*1140*/  FADD.FTZ R128, R9, R62.reuse ;  /* 0x0000003e09807221 */ /* 0x100fe20000010000 */
[----:B------:R-:W-:Y:S01]  /*1150*/  SHF.L.U32 R123, R51, 0x8, RZ ;  /* 0x00000008337b7819 */ /* 0x000fe200000006ff */
[----:B------:R-:W-:Y:S01]  /*1160*/  FADD.FTZ R126, R11, R62 ;  /* 0x0000003e0b7e7221 */ /* 0x000fe20000010000 */
[C---:B------:R-:W-:Y:S01]  /*1170*/  IADD3 R36, P1, PT, R37.reuse, R32, RZ ;  /* 0x0000002025247210 */ /* 0x040fe20007f3e0ff */
[----:B------:R-:W0:Y:S01]  /*1180*/  LDC.64 R18, c[0x0][0x3a8] ;  /* 0x0000ea00ff127b82 */ /* 0x000e220000000a00 */
[----:B------:R-:W-:Y:S01]  /*1190*/  LOP3.LUT R129, R37, 0x100, RZ, 0xc0, !PT ;  /* 0x0000010025817812 */ /* 0x000fe200078ec0ff */
[----:B------:R-:W-:Y:S01]  /*11a0*/  FMUL.FTZ R122, R113, R84 ;  /* 0x00000054717a7220 */ /* 0x000fe20000410000 */
[----:B------:R-:W-:Y:S01]  /*11b0*/  IADD3 R127, PT, PT, R37, R26, RZ ;  /* 0x0000001a257f7210 */ /* 0x000fe20007ffe0ff */
[----:B------:R-:W-:Y:S01]  /*11c0*/  FMUL.FTZ R121, R111, R86 ;  /* 0x000000566f797220 */ /* 0x000fe20000410000 */
[----:B------:R-:W-:Y:S01]  /*11d0*/  IADD3 R114, PT, PT, R51, -0x2, RZ ;  /* 0xfffffffe33727810 */ /* 0x000fe20007ffe0ff */
[----:B------:R-:W-:Y:S01]  /*11e0*/  FMUL.FTZ R119, R132, R109 ;  /* 0x0000006d84777220 */ /* 0x000fe20000410000 */
[----:B------:R-:W-:Y:S01]  /*11f0*/  MOV R85, RZ ;  /* 0x000000ff00557202 */ /* 0x000fe20000000f00 */
[----:B------:R-:W0:Y:S01]  /*1200*/  LDC.64 R34, c[0x0][0x4f0] ;  /* 0x00013c00ff227b82 */ /* 0x000e220000000a00 */
[----:B------:R-:W-:Y:S01]  /*1210*/  ISETP.EQ.AND P0, PT, R26, RZ, P0 ;  /* 0x000000ff1a00720c */ /* 0x000fe20000702270 */
[----:B------:R-:W-:Y:S01]  /*1220*/  FMUL.FTZ R118, R130, R107 ;  /* 0x0000006b82767220 */ /* 0x000fe20000410000 */
[----:B------:R-:W-:Y:S01]  /*1230*/  LOP3.LUT R123, R123, 0x100, RZ, 0xc0, !PT ;  /* 0x000001007b7b7812 */ /* 0x000fe200078ec0ff */
[----:B------:R-:W-:Y:S01]  /*1240*/  FMUL.FTZ R117, R128, R105 ;  /* 0x0000006980757220 */ /* 0x000fe20000410000 */
[----:B------:R-:W-:Y:S01]  /*1250*/  IADD3.X R37, PT, PT, RZ, R3, RZ, P1, !PT ;  /* 0x00000003ff257210 */ /* 0x000fe20000ffe4ff */
[----:B------:R-:W-:Y:S01]  /*1260*/  FMUL.FTZ R116, R126, R103 ;  /* 0x000000677e747220 */ /* 0x000fe20000410000 */
[----:B------:R-:W0:Y:S01]  /*1270*/  LDCU UR11, c[0x0][0x38c] ;  /* 0x00007180ff0b77ac */ /* 0x000e220008000800 */
[----:B------:R-:W0:Y:S01]  /*1280*/  LDCU UR7, c[0x0][0x388] ;  /* 0x00007100ff0777ac */ /* 0x000e220008000800 */
[----:B------:R-:W0:Y:S01]  /*1290*/  LDCU.64 UR8, c[0x0][0x540] ;  /* 0x0000a800ff0877ac */ /* 0x000e220008000a00 */
[----:B-1----:R-:W-:-:S05]  /*12a0*/  UMOV UR4, URZ ;  /* 0x000000ff00047c82 */ /* 0x002fca0008000000 */
.L_x_9109:
[----:B-1-3--:R-:W-:-:S04]  /*12b0*/  IMAD.WIDE.U32 R4, R90, UR4, RZ ;  /* 0x000000045a047c25 */ /* 0x00afc8000f8e00ff */
[----:B------:R-:W-:Y:S01]  /*12c0*/  IMAD R5, R91, UR4, R5 ;  /* 0x000000045b057c24 */ /* 0x000fe2000f8e0205 */
[----:B------:R-:W-:-:S04]  /*12d0*/  LEA R6, P1, R4, R38, 0x1 ;  /* 0x0000002604067211 */ /* 0x000fc800078208ff */
[----:B------:R-:W-:-:S06]  /*12e0*/  LEA.HI.X R7, R4, R39, R5, 0x1, P1 ;  /* 0x0000002704077211 */ /* 0x000fcc00008f0c05 */
[----:B------:R-:W3:Y:S01]  /*12f0*/  LDG.E.128 R4, desc[UR16][R6.64] ;  /* 0x0000001006047981 */ /* 0x000ee2000c1e1d00 */
[----:B------:R-:W-:Y:S02]  /*1300*/  MOV R8, R28 ;  /* 0x0000001c00087202 */ /* 0x000fe40000000f00 */
[----:B------:R-:W-:-:S03]  /*1310*/  MOV R9, R63 ;  /* 0x0000003f00097202 */ /* 0x000fc60000000f00 */
[----:B0-----:R-:W-:-:S04]  /*1320*/  IMAD.WIDE.U32 R8, R18, UR4, R8 ;  /* 0x0000000412087c25 */ /* 0x001fc8000f8e0008 */
[----:B------:R-:W-:Y:S01]  /*1330*/  IMAD R2, R19, UR4, R9 ;  /* 0x0000000413027c24 */ /* 0x000fe2000f8e0209 */
[----:B------:R-:W-:-:S04]  /*1340*/  LEA R74, P1, R8, R12, 0x2 ;  /* 0x0000000c084a7211 */ /* 0x000fc800078210ff */
[----:B------:R-:W-:Y:S02]  /*1350*/  LEA.HI.X R75, R8, R13, R2, 0x2, P1 ;  /* 0x0000000d084b7211 */ /* 0x000fe400008f1402 */
[----:B------:R-:W-:Y:S02]  /*1360*/  MOV R8, R30 ;  /* 0x0000001e00087202 */ /* 0x000fe40000000f00 */
[----:B------:R-:W-:Y:S01]  /*1370*/  MOV R9, R61 ;  /* 0x0000003d00097202 */ /* 0x000fe20000000f00 */
[----:B------:R-:W5:Y:S02]  /*1380*/  LDG.E R74, desc[UR16][R74.64] ;  /* 0x000000104a4a7981 */ /* 0x000f64000c1e1900 */
[----:B----4-:R-:W-:-:S04]  /*1390*/  IMAD.WIDE.U32 R8, R16, UR4, R8 ;  /* 0x0000000410087c25 */ /* 0x010fc8000f8e0008 */
[----:B------:R-:W-:Y:S01]  /*13a0*/  IMAD R2, R17, UR4, R9 ;  /* 0x0000000411027c24 */ /* 0x000fe2000f8e0209 */
[----:B--2---:R-:W-:-:S04]  /*13b0*/  LEA R76, P1, R8, R14, 0x2 ;  /* 0x0000000e084c7211 */ /* 0x004fc800078210ff */
[----:B------:R-:W-:-:S05]  /*13c0*/  LEA.HI.X R77, R8, R15, R2, 0x2, P1 ;  /* 0x0000000f084d7211 */ /* 0x000fca00008f1402 */
[----:B------:R0:W2:Y:S01]  /*13d0*/  LDG.E R125, desc[UR16][R76.64] ;  /* 0x000000104c7d7981 */ /* 0x0000a2000c1e1900 */
[----:B------:R-:W1:Y:S01]  /*13e0*/  S2UR UR6, SR_CgaCtaId ;  /* 0x00000000000679c3 */ /* 0x000e620000008800 */
[C---:B------:R-:W-:Y:S01]  /*13f0*/  ISETP.NE.AND P2, PT, R26.reuse, RZ, PT ;  /* 0x000000ff1a00720c */ /* 0x040fe20003f45270 */
[----:B------:R-:W-:Y:S01]  /*1400*/  UMOV UR5, 0x400 ;  /* 0x0000040000057882 */ /* 0x000fe20000000000 */
[----:B------:R-:W-:Y:S01]  /*1410*/  ISETP.NE.AND P1, PT, R26, 0x1f, PT ;  /* 0x0000001f1a00780c */ /* 0x000fe20003f25270 */
[----:B------:R-:W-:Y:S01]  /*1420*/  BSSY.RECONVERGENT B0, `(.L_x_9088) ;  /* 0x0000040000007945 */ /* 0x000fe20003800200 */
[----:B-1----:R-:W-:Y:S01]  /*1430*/  ULEA UR5, UR6, UR5, 0x18 ;  /* 0x0000000506057291 */ /* 0x002fe2000f8ec0ff */
[----:B---3--:R1:W-:Y:S01]  /*1440*/  STS.128 [R64], R4 ;  /* 0x0000000440007388 */ /* 0x0083e20000000c00 */
[----:B------:R-:W-:-:S03]  /*1450*/  NOP ;  /* 0x0000000000007918 */ /* 0x000fc60000000000 */
[----:B------:R-:W3:Y:S01]  /*1460*/  LDS.128 R8, [R64] ;  /* 0x0000000040087984 */ /* 0x000ee20000000c00 */
[----:B-1----:R-:W-:-:S04]  /*1470*/  IADD3 R5, PT, PT, R129, UR4, RZ ;  /* 0x0000000481057c10 */ /* 0x002fc8000fffe0ff */
[----:B------:R-:W-:Y:S01]  /*1480*/  SEL R5, R5, R50, !P2 ;  /* 0x0000003205057207 */ /* 0x000fe20005000000 */
[----:B-----5:R-:W-:-:S03]  /*1490*/  FMUL.FTZ R131, R74, 1.4426950216293334961 ;  /* 0x3fb8aa3b4a837820 */ /* 0x020fc60000410000 */
[----:B------:R-:W-:Y:S01]  /*14a0*/  LEA R4, R5, UR5, 0x2 ;  /* 0x0000000505047c11 */ /* 0x000fe2000f8e10ff */
[-C--:B------:R-:W-:Y:S01]  /*14b0*/  FMUL.FTZ R133, R115, R131.reuse ;  /* 0x0000008373857220 */ /* 0x080fe20000410000 */
[-C--:B0-----:R-:W-:Y:S01]  /*14c0*/  FMUL.FTZ R77, R113, R131.reuse ;  /* 0x00000083714d7220 */ /* 0x081fe20000410000 */
[-C--:B------:R-:W-:Y:S01]  /*14d0*/  FMUL.FTZ R75, R130, R131.reuse ;  /* 0x00000083824b7220 */ /* 0x080fe20000410000 */
[-C--:B------:R-:W-:Y:S01]  /*14e0*/  FMUL.FTZ R7, R112, R131.reuse ;  /* 0x0000008370077220 */ /* 0x080fe20000410000 */
[-C--:B------:R-:W-:Y:S01]  /*14f0*/  FMUL.FTZ R137, R126, R131.reuse ;  /* 0x000000837e897220 */ /* 0x080fe20000410000 */
[-C--:B------:R-:W-:Y:S01]  /*1500*/  FMUL.FTZ R5, R128, R131.reuse ;  /* 0x0000008380057220 */ /* 0x080fe20000410000 */
[----:B------:R-:W0:Y:S01]  /*1510*/  MUFU.EX2 R133, R133 ;  /* 0x0000008500857308 */ /* 0x000e220000000800 */
[-C--:B------:R-:W-:Y:S01]  /*1520*/  FMUL.FTZ R2, R132, R131.reuse ;  /* 0x0000008384027220 */ /* 0x080fe20000410000 */
[----:B------:R-:W-:Y:S02]  /*1530*/  FMUL.FTZ R136, R111, R131 ;  /* 0x000000836f887220 */ /* 0x000fe40000410000 */
[----:B------:R-:W1:Y:S04]  /*1540*/  MUFU.EX2 R77, R77 ;  /* 0x0000004d004d7308 */ /* 0x000e680000000800 */
[----:B------:R-:W4:Y:S04]  /*1550*/  MUFU.EX2 R75, R75 ;  /* 0x0000004b004b7308 */ /* 0x000f280000000800 */
[----:B------:R-:W1:Y:S01]  /*1560*/  MUFU.EX2 R7, R7 ;  /* 0x0000000700077308 */ /* 0x000e620000000800 */
[----:B0-----:R0:W-:Y:S01]  /*1570*/  STS [R4+0x878], R133 ;  /* 0x0008788504007388 */ /* 0x0011e20000000800 */
[----:B---3--:R-:W-:-:S02]  /*1580*/  PRMT R142, R10, 0x7632, R142 ;  /* 0x000076320a8e7816 */ /* 0x008fc4000000008e */
[----:B------:R-:W3:Y:S01]  /*1590*/  MUFU.EX2 R137, R137 ;  /* 0x0000008900897308 */ /* 0x000ee20000000800 */
[----:B------:R-:W-:Y:S02]  /*15a0*/  SHF.L.U32 R140, R10, 0x10, RZ ;  /* 0x000000100a8c7819 */ /* 0x000fe400000006ff */
[----:B------:R-:W-:Y:S01]  /*15b0*/  SHF.L.U32 R6, R9, 0x10, RZ ;  /* 0x0000001009067819 */ /* 0x000fe200000006ff */
[----:B------:R-:W0:Y:S01]  /*15c0*/  MUFU.EX2 R76, R2 ;  /* 0x00000002004c7308 */ /* 0x000e220000000800 */
[----:B------:R-:W-:Y:S01]  /*15d0*/  SHF.L.U32 R10, R11, 0x10, RZ ;  /* 0x000000100b0a7819 */ /* 0x000fe200000006ff */
[----:B--2---:R-:W-:Y:S01]  /*15e0*/  FMUL.FTZ R138, R125, R140 ;  /* 0x0000008c7d8a7220 */ /* 0x004fe20000410000 */
[C---:B------:R-:W-:Y:S01]  /*15f0*/  PRMT R135, R8.reuse, 0x7632, R135 ;  /* 0x0000763208877816 */ /* 0x040fe20000000087 */
[----:B------:R-:W2:Y:S01]  /*1600*/  MUFU.EX2 R2, R136 ;  /* 0x0000008800027308 */ /* 0x000ea20000000800 */
[----:B------:R-:W-:Y:S01]  /*1610*/  PRMT R148, R9, 0x7632, R148 ;  /* 0x0000763209947816 */ /* 0x000fe20000000094 */
[----:B------:R-:W-:Y:S01]  /*1620*/  FMUL.FTZ R131, R97, R138 ;  /* 0x0000008a61837220 */ /* 0x000fe20000410000 */
[----:B------:R-:W-:Y:S01]  /*1630*/  PRMT R134, R11, 0x7632, R134 ;  /* 0x000076320b867816 */ /* 0x000fe20000000086 */
[----:B------:R-:W-:Y:S01]  /*1640*/  FMUL.FTZ R11, R125, R10 ;  /* 0x0000000a7d0b7220 */ /* 0x000fe20000410000 */
[----:B------:R-:W-:-:S02]  /*1650*/  SHF.L.U32 R146, R8, 0x10, RZ ;  /* 0x0000001008927819 */ /* 0x000fc400000006ff */
        /* <DEDUP_REMOVED lines=9> */
[C---:B-----5:R-:W-:Y:S01]  /*16f0*/  FMUL.FTZ R5, R125.reuse, R6 ;  /* 0x000000067d057220 */ /* 0x060fe20000410000 */
[C---:B------:R-:W-:Y:S01]  /*1700*/  FMUL.FTZ R11, R125.reuse, R148 ;  /* 0x000000947d0b7220 */ /* 0x040fe20000410000 */
[----:B------:R-:W-:Y:S01]  /*1710*/  FMUL.FTZ R144, R104, R139 ;  /* 0x0000008b68907220 */ /* 0x000fe20000410000 */
[C---:B------:R-:W-:Y:S01]  /*1720*/  FMUL.FTZ R141, R125.reuse, R134 ;  /* 0x000000867d8d7220 */ /* 0x040fe20000410000 */
[----:B------:R-:W-:Y:S01]  /*1730*/  FMUL.FTZ R136, R94, R5 ;  /* 0x000000055e887220 */ /* 0x000fe20000410000 */
[----:B------:R-:W-:Y:S01]  /*1740*/  FMUL.FTZ R5, R125, R135 ;  /* 0x000000877d057220 */ /* 0x000fe20000410000 */
[----:B------:R-:W-:Y:S01]  /*1750*/  FMUL.FTZ R11, R106, R11 ;  /* 0x0000000b6a0b7220 */ /* 0x000fe20000410000 */
[----:B------:R-:W-:-:S02]  /*1760*/  FMUL.FTZ R139, R102, R141 ;  /* 0x0000008d668b7220 */ /* 0x000fc40000410000 */
[----:B------:R-:W-:Y:S01]  /*1770*/  FMUL.FTZ R138, R108, R5 ;  /* 0x000000056c8a7220 */ /* 0x000fe20000410000 */
[----:B------:R-:W-:Y:S06]  /*1780*/  BAR.SYNC.DEFER_BLOCKING 0x0 ;  /* 0x0000000000007b1d */ /* 0x000fec0000010000 */
[----:B01234-:R-:W-:Y:S05]  /*1790*/  @P1 BRA `(.L_x_9089) ;  /* 0x00000000001c1947 */ /* 0x01ffea0003800000 */
[----:B------:R-:W-:Y:S01]  /*17a0*/  ISETP.NE.AND P1, PT, R51, UR10, PT ;  /* 0x0000000a33007c0c */ /* 0x000fe2000bf25270 */
[----:B------:R-:W-:-:S12]  /*17b0*/  HFMA2 R152, -RZ, RZ, 1.875, 0 ;  /* 0x3f800000ff987431 */ /* 0x000fd800000001ff */
[----:B------:R-:W-:Y:S05]  /*17c0*/  @!P1 BRA `(.L_x_9090) ;  /* 0x0000000000149947 */ /* 0x000fea0003800000 */
[----:B------:R-:W-:-:S04]  /*17d0*/  IADD3 R4, PT, PT, R123, UR4, RZ ;  /* 0x000000047b047c10 */ /* 0x000fc8000fffe0ff */
[----:B------:R-:W-:-:S05]  /*17e0*/  LEA R4, R4, UR5, 0x2 ;  /* 0x0000000504047c11 */ /* 0x000fca000f8e10ff */
[----:B------:R2:W3:Y:S01]  /*17f0*/  LDS R152, [R4+0x878] ;  /* 0x0008780004987984 */ /* 0x0004e20000000800 */
[----:B------:R-:W-:Y:S05]  /*1800*/  BRA `(.L_x_9090) ;  /* 0x0000000000047947 */ /* 0x000fea0003800000 */
.L_x_9089:
[----:B------:R0:W1:Y:S02]  /*1810*/  LDS R152, [R98+0x107c] ;  /* 0x00107c0062987984 */ /* 0x0000640000000800 */
.L_x_9090:
[----:B------:R-:W-:Y:S05]  /*1820*/  BSYNC.RECONVERGENT B0 ;  /* 0x0000000000007941 */ /* 0x000fea0003800200 */
.L_x_9088:
[----:B------:R-:W4:Y:S01]  /*1830*/  @P0 LDC R5, c[0x0][0x38c] ;  /* 0x0000e300ff050b82 */ /* 0x000f220000000800 */
[----:B------:R-:W-:Y:S01]  /*1840*/  MOV R141, RZ ;  /* 0x000000ff008d7202 */ /* 0x000fe20000000f00 */
[----:B----4-:R-:W-:-:S04]  /*1850*/  @P0 IMAD R5, R114, R5, UR4 ;  /* 0x0000000472050e24 */ /* 0x010fc8000f8e0205 */
[----:B--2---:R-:W-:-:S05]  /*1860*/  @P0 IMAD.WIDE R4, R5, 0x8, R20 ;  /* 0x0000000805040825 */ /* 0x004fca00078e0214 */
[----:B------:R2:W4:Y:S01]  /*1870*/  @P0 LDG.E R141, desc[UR16][R4.64+0x4] ;  /* 0x00000410048d0981 */ /* 0x000522000c1e1900 */
[----:B------:R-:W-:Y:S01]  /*1880*/  FFMA.FTZ R143, R124, R76, R119 ;  /* 0x0000004c7c8f7223 */ /* 0x000fe20000010077 */
[C---:B-1-3--:R-:W-:Y:S01]  /*1890*/  FMUL.FTZ R156, R137.reuse, R152 ;  /* 0x00000098899c7220 */ /* 0x04afe20000410000 */
        /* <DEDUP_REMOVED lines=8> */
[----:B------:R-:W-:Y:S01]  /*1920*/  FFMA.FTZ R145, R8, R145, R131 ;  /* 0x0000009108917223 */ /* 0x000fe20000010083 */
[----:B------:R-:W-:Y:S01]  /*1930*/  ISETP.GE.AND P1, PT, R66, 0x1, PT ;  /* 0x000000014200780c */ /* 0x000fe20003f26270 */
[C---:B------:R-:W-:Y:S01]  /*1940*/  FFMA.FTZ R143, R2.reuse, R143, R121 ;  /* 0x0000008f028f7223 */ /* 0x040fe20000010079 */
[C---:B------:R-:W-:Y:S01]  /*1950*/  FMUL.FTZ R156, R2.reuse, R147 ;  /* 0x00000093029c7220 */ /* 0x040fe20000410000 */
[----:B------:R-:W-:Y:S01]  /*1960*/  FFMA.FTZ R145, R2, R145, R11 ;  /* 0x0000009102917223 */ /* 0x000fe2000001000b */
[----:B------:R-:W-:Y:S01]  /*1970*/  ISETP.NE.AND P3, PT, R99, 0x1f, PT ;  /* 0x0000001f6300780c */ /* 0x000fe20003f65270 */
[----:B------:R-:W-:Y:S01]  /*1980*/  FFMA.FTZ R143, R8, R143, R117 ;  /* 0x0000008f088f7223 */ /* 0x000fe20000010075 */
[C---:B------:R-:W-:Y:S01]  /*1990*/  FMUL.FTZ R156, R75.reuse, R156 ;  /* 0x0000009c4b9c7220 */ /* 0x040fe20000410000 */
[----:B------:R-:W-:Y:S01]  /*19a0*/  FFMA.FTZ R145, R75, R145, R136 ;  /* 0x000000914b917223 */ /* 0x000fe20000010088 */
[----:B------:R-:W-:Y:S01]  /*19b0*/  ISETP.GT.U32.AND P4, PT, R99, 0x17, PT ;  /* 0x000000176300780c */ /* 0x000fe20003f84070 */
[----:B------:R-:W-:Y:S01]  /*19c0*/  FFMA.FTZ R143, R7, R143, R120 ;  /* 0x0000008f078f7223 */ /* 0x000fe20000010078 */
[C---:B------:R-:W-:Y:S01]  /*19d0*/  FMUL.FTZ R147, R77.reuse, R156 ;  /* 0x0000009c4d937220 */ /* 0x040fe20000410000 */
[----:B------:R-:W-:Y:S01]  /*19e0*/  FFMA.FTZ R145, R77, R145, R138 ;  /* 0x000000914d917223 */ /* 0x000fe2000001008a */
[----:B------:R-:W-:Y:S01]  /*19f0*/  ULEA UR6, UR4, UR5, 0x3 ;  /* 0x0000000504067291 */ /* 0x000fe2000f8e18ff */
[----:B--2---:R-:W-:Y:S01]  /*1a00*/  FFMA.FTZ R4, R137, R143, R116 ;  /* 0x0000008f89047223 */ /* 0x004fe20000010074 */
[----:B------:R-:W-:Y:S01]  /*1a10*/  FMUL.FTZ R143, R75, R154 ;  /* 0x0000009a4b8f7220 */ /* 0x000fe20000410000 */
[----:B------:R-:W-:Y:S03]  /*1a20*/  BSSY.RECONVERGENT B0, `(.L_x_9091) ;  /* 0x0000099000007945 */ /* 0x000fe60003800200 */
[----:B------:R-:W1:Y:S01]  /*1a30*/  SHFL.UP PT, R5, R4, 0x1, RZ ;  /* 0x0420000004057989 */ /* 0x000e6200000e00ff */
[----:B------:R-:W-:-:S04]  /*1a40*/  FMUL.FTZ R143, R2, R143 ;  /* 0x0000008f028f7220 */ /* 0x000fc80000410000 */
[----:B------:R-:W-:Y:S01]  /*1a50*/  FMUL.FTZ R154, R8, R143 ;  /* 0x0000008f089a7220 */ /* 0x000fe20000410000 */
[C---:B------:R-:W-:Y:S01]  /*1a60*/  FMUL.FTZ R143, R76.reuse, R147 ;  /* 0x000000934c8f7220 */ /* 0x040fe20000410000 */
[----:B------:R-:W-:Y:S02]  /*1a70*/  FFMA.FTZ R147, R76, R145, R9 ;  /* 0x000000914c937223 */ /* 0x000fe40000010009 */
[----:B------:R-:W-:Y:S02]  /*1a80*/  FMUL.FTZ R154, R7, R154 ;  /* 0x0000009a079a7220 */ /* 0x000fe40000410000 */
[----:B------:R-:W2:Y:S02]  /*1a90*/  SHFL.DOWN PT, R158, R143, 0x1, 0x1f ;  /* 0x08201f008f9e7f89 */ /* 0x000ea400000e0000 */
[----:B------:R-:W-:Y:S01]  /*1aa0*/  FMUL.FTZ R145, R137, R154 ;  /* 0x0000009a89917220 */ /* 0x000fe20000410000 */
[----:B------:R-:W-:Y:S01]  /*1ab0*/  MOV R154, R147 ;  /* 0x00000093009a7202 */ /* 0x000fe20000000f00 */
[----:B------:R-:W3:Y:S04]  /*1ac0*/  SHFL.DOWN PT, R151, R147, 0x1, 0x1f ;  /* 0x08201f0093977f89 */ /* 0x000ee800000e0000 */
[----:B------:R-:W5:Y:S01]  /*1ad0*/  SHFL.UP PT, R156, R145, 0x1, RZ ;  /* 0x04200000919c7989 */ /* 0x000f6200000e00ff */
[----:B-1----:R-:W-:-:S05]  /*1ae0*/  FFMA.FTZ R5, R145, R5, R4 ;  /* 0x0000000591057223 */ /* 0x002fca0000010004 */
[----:B------:R-:W-:-:S05]  /*1af0*/  FSEL R4, R4, R5, !P1 ;  /* 0x0000000504047208 */ /* 0x000fca0004800000 */
[----:B------:R-:W1:Y:S01]  /*1b00*/  SHFL.UP PT, R5, R4, 0x2, RZ ;  /* 0x0440000004057989 */ /* 0x000e6200000e00ff */
[----:B--2---:R-:W-:Y:S01]  /*1b10*/  @P3 FMUL.FTZ R149, R158, R143 ;  /* 0x0000008f9e953220 */ /* 0x004fe20000410000 */
[----:B---3--:R-:W-:-:S04]  /*1b20*/  @P3 FFMA.FTZ R154, R143, R151, R154 ;  /* 0x000000978f9a3223 */ /* 0x008fc8000001009a */
[----:B------:R-:W-:Y:S02]  /*1b30*/  @P3 MOV R143, R149 ;  /* 0x00000095008f3202 */ /* 0x000fe40000000f00 */
[----:B------:R-:W-:Y:S01]  /*1b40*/  ISETP.GT.U32.AND P3, PT, R99, 0x1d, PT ;  /* 0x0000001d6300780c */ /* 0x000fe20003f64070 */
[----:B-----5:R-:W-:Y:S01]  /*1b50*/  @P1 FMUL.FTZ R145, R145, R156 ;  /* 0x0000009c91911220 */ /* 0x020fe20000410000 */
[----:B------:R-:W2:Y:S01]  /*1b60*/  SHFL.DOWN PT, R149, R154, 0x2, 0x1f ;  /* 0x08401f009a957f89 */ /* 0x000ea200000e0000 */
[----:B------:R-:W-:-:S03]  /*1b70*/  ISETP.GE.AND P1, PT, R66, 0x2, PT ;  /* 0x000000024200780c */ /* 0x000fc60003f26270 */
[----:B------:R-:W3:Y:S04]  /*1b80*/  SHFL.DOWN PT, R158, R143, 0x2, 0x1f ;  /* 0x08401f008f9e7f89 */ /* 0x000ee800000e0000 */
[----:B------:R-:W5:Y:S01]  /*1b90*/  SHFL.UP PT, R156, R145, 0x2, RZ ;  /* 0x04400000919c7989 */ /* 0x000f6200000e00ff */
[----:B-1----:R-:W-:-:S05]  /*1ba0*/  FFMA.FTZ R5, R145, R5, R4 ;  /* 0x0000000591057223 */ /* 0x002fca0000010004 */
[----:B------:R-:W-:-:S05]  /*1bb0*/  FSEL R4, R4, R5, !P1 ;  /* 0x0000000504047208 */ /* 0x000fca0004800000 */
[----:B------:R-:W1:Y:S01]  /*1bc0*/  SHFL.UP PT, R5, R4, 0x4, RZ ;  /* 0x0480000004057989 */ /* 0x000e6200000e00ff */
[C---:B--2---:R-:W-:Y:S01]  /*1bd0*/  @!P3 FFMA.FTZ R154, R143.reuse, R149, R154 ;  /* 0x000000958f9ab223 */ /* 0x044fe2000001009a */
[----:B---3--:R-:W-:-:S04]  /*1be0*/  @!P3 FMUL.FTZ R147, R143, R158 ;  /* 0x0000009e8f93b220 */ /* 0x008fc80000410000 */
[----:B------:R-:W2:Y:S01]  /*1bf0*/  SHFL.DOWN PT, R149, R154, 0x4, 0x1f ;  /* 0x08801f009a957f89 */ /* 0x000ea200000e0000 */
[----:B-----5:R-:W-:Y:S01]  /*1c00*/  @P1 FMUL.FTZ R145, R145, R156 ;  /* 0x0000009c91911220 */ /* 0x020fe20000410000 */
[----:B------:R-:W-:Y:S02]  /*1c10*/  @!P3 MOV R143, R147 ;  /* 0x00000093008fb202 */ /* 0x000fe40000000f00 */
[----:B------:R-:W-:Y:S02]  /*1c20*/  ISETP.GE.AND P1, PT, R66, 0x4, PT ;  /* 0x000000044200780c */ /* 0x000fe40003f26270 */
[----:B------:R-:W3:Y:S01]  /*1c30*/  SHFL.UP PT, R156, R145, 0x4, RZ ;  /* 0x04800000919c7989 */ /* 0x000ee200000e00ff */
[----:B------:R-:W-:-:S03]  /*1c40*/  ISETP.GT.U32.AND P3, PT, R99, 0x1b, PT ;  /* 0x0000001b6300780c */ /* 0x000fc60003f64070 */
[----:B------:R-:W5:Y:S01]  /*1c50*/  SHFL.DOWN PT, R160, R143, 0x4, 0x1f ;  /* 0x08801f008fa07f89 */ /* 0x000f6200000e0000 */
[----:B-1----:R-:W-:-:S05]  /*1c60*/  FFMA.FTZ R5, R145, R5, R4 ;  /* 0x0000000591057223 */ /* 0x002fca0000010004 */
[----:B------:R-:W-:-:S04]  /*1c70*/  FSEL R158, R4, R5, !P1 ;  /* 0x00000005049e7208 */ /* 0x000fc80004800000 */
[----:B--2---:R-:W-:Y:S01]  /*1c80*/  @!P3 FFMA.FTZ R154, R143, R149, R154 ;  /* 0x000000958f9ab223 */ /* 0x004fe2000001009a */
[----:B------:R-:W1:Y:S01]  /*1c90*/  SHFL.UP PT, R5, R158, 0x8, RZ ;  /* 0x050000009e057989 */ /* 0x000e6200000e00ff */
[----:B---3--:R-:W-:-:S03]  /*1ca0*/  @P1 FMUL.FTZ R145, R145, R156 ;  /* 0x0000009c91911220 */ /* 0x008fc60000410000 */
[----:B------:R-:W2:Y:S01]  /*1cb0*/  SHFL.DOWN PT, R151, R154, 0x8, 0x1f ;  /* 0x09001f009a977f89 */ /* 0x000ea200000e0000 */
[----:B------:R-:W-:Y:S01]  /*1cc0*/  ISETP.GE.AND P1, PT, R51, UR10, PT ;  /* 0x0000000a33007c0c */ /* 0x000fe2000bf26270 */
[----:B-----5:R-:W-:Y:S02]  /*1cd0*/  @!P3 FMUL.FTZ R147, R143, R160 ;  /* 0x000000a08f93b220 */ /* 0x020fe40000410000 */
[----:B------:R-:W3:Y:S01]  /*1ce0*/  SHFL.UP PT, R4, R145, 0x8, RZ ;  /* 0x0500000091047989 */ /* 0x000ee200000e00ff */
[----:B------:R-:W-:Y:S02]  /*1cf0*/  ISETP.NE.OR P1, PT, R26, RZ, P1 ;  /* 0x000000ff1a00720c */ /* 0x000fe40000f25670 */
[----:B------:R-:W-:Y:S02]  /*1d00*/  @!P3 MOV R143, R147 ;  /* 0x00000093008fb202 */ /* 0x000fe40000000f00 */
[----:B------:R-:W-:-:S03]  /*1d10*/  ISETP.GE.AND P3, PT, R66, 0x8, PT ;  /* 0x000000084200780c */ /* 0x000fc60003f66270 */
[----:B------:R-:W5:Y:S01]  /*1d20*/  SHFL.DOWN PT, R160, R143, 0x8, 0x1f ;  /* 0x09001f008fa07f89 */ /* 0x000f6200000e0000 */
[----:B-1----:R-:W-:Y:S01]  /*1d30*/  FFMA.FTZ R5, R145, R5, R158 ;  /* 0x0000000591057223 */ /* 0x002fe2000001009e */
[----:B--2---:R-:W-:-:S04]  /*1d40*/  @!P4 FFMA.FTZ R154, R143, R151, R154 ;  /* 0x000000978f9ac223 */ /* 0x004fc8000001009a */
[----:B------:R-:W-:Y:S02]  /*1d50*/  FSEL R158, R158, R5, !P3 ;  /* 0x000000059e9e7208 */ /* 0x000fe40005800000 */
[----:B------:R-:W-:Y:S02]  /*1d60*/  MOV R5, RZ ;  /* 0x000000ff00057202 */ /* 0x000fe40000000f00 */
[----:B---3--:R-:W-:Y:S01]  /*1d70*/  @P3 FMUL.FTZ R145, R145, R4 ;  /* 0x0000000491913220 */ /* 0x008fe20000410000 */
[----:B------:R-:W-:Y:S01]  /*1d80*/  HFMA2 R4, -RZ, RZ, 1.875, 0 ;  /* 0x3f800000ff047431 */ /* 0x000fe200000001ff */
[----:B------:R-:W1:Y:S04]  /*1d90*/  SHFL.UP PT, R147, R158, 0x10, RZ ;  /* 0x060000009e937989 */ /* 0x000e6800000e00ff */
[----:B------:R-:W2:Y:S01]  /*1da0*/  SHFL.UP PT, R156, R145, 0x10, RZ ;  /* 0x06000000919c7989 */ /* 0x000ea200000e00ff */
[----:B-----5:R-:W-:-:S03]  /*1db0*/  @!P4 FMUL.FTZ R149, R143, R160 ;  /* 0x000000a08f95c220 */ /* 0x020fc60000410000 */
[----:B------:R-:W-:Y:S01]  /*1dc0*/  @!P1 LDS.64 R4, [UR6+0x10f8] ;  /* 0x0010f806ff049984 */ /* 0x000fe20008000a00 */
[----:B------:R-:W-:Y:S02]  /*1dd0*/  ISETP.GE.AND P1, PT, R66, 0x10, PT ;  /* 0x000000104200780c */ /* 0x000fe40003f26270 */
[----:B------:R-:W-:Y:S01]  /*1de0*/  @!P4 MOV R143, R149 ;  /* 0x00000095008fc202 */ /* 0x000fe20000000f00 */
[----:B------:R-:W-:Y:S04]  /*1df0*/  SHFL.DOWN PT, R151, R154, 0x10, 0x1f ;  /* 0x0a001f009a977f89 */ /* 0x000fe800000e0000 */
[----:B------:R-:W3:Y:S01]  /*1e00*/  SHFL.DOWN PT, R160, R143, 0x10, 0x1f ;  /* 0x0a001f008fa07f89 */ /* 0x000ee200000e0000 */
[----:B-1----:R-:W-:-:S05]  /*1e10*/  FFMA.FTZ R147, R145, R147, R158 ;  /* 0x0000009391937223 */ /* 0x002fca000001009e */
[----:B--2---:R-:W-:Y:S01]  /*1e20*/  @P1 FMUL.FTZ R145, R145, R156 ;  /* 0x0000009c91911220 */ /* 0x004fe20000410000 */
[----:B------:R-:W-:Y:S02]  /*1e30*/  FSEL R147, R158, R147, !P1 ;  /* 0x000000939e937208 */ /* 0x000fe40004800000 */
[----:B------:R-:W-:-:S03]  /*1e40*/  ISETP.GT.U32.AND P1, PT, R99, 0xf, PT ;  /* 0x0000000f6300780c */ /* 0x000fc60003f24070 */
[----:B------:R-:W-:Y:S04]  /*1e50*/  SHFL.UP PT, R145, R145, 0x1, RZ ;  /* 0x0420000091917989 */ /* 0x000fe800000e00ff */
[----:B------:R-:W-:Y:S06]  /*1e60*/  SHFL.UP PT, R158, R147, 0x1, RZ ;  /* 0x04200000939e7989 */ /* 0x000fec00000e00ff */
[C---:B---3--:R-:W-:Y:S01]  /*1e70*/  @!P1 FMUL.FTZ R149, R143.reuse, R160 ;  /* 0x000000a08f959220 */ /* 0x048fe20000410000 */
[----:B------:R-:W-:Y:S01]  /*1e80*/  @!P1 FFMA.FTZ R154, R143, R151, R154 ;  /* 0x000000978f9a9223 */ /* 0x000fe2000001009a */
[----:B------:R-:W-:Y:S03]  /*1e90*/  SHFL.IDX PT, R156, R5, RZ, 0x1f ;  /* 0x00001fff059c7589 */ /* 0x000fe600000e0000 */
[----:B------:R-:W-:-:S02]  /*1ea0*/  @!P1 MOV R143, R149 ;  /* 0x00000095008f9202 */ /* 0x000fc40000000f00 */
[----:B------:R-:W-:Y:S01]  /*1eb0*/  ISETP.NE.AND P1, PT, R26, RZ, PT ;  /* 0x000000ff1a00720c */ /* 0x000fe20003f25270 */
[----:B------:R-:W-:Y:S04]  /*1ec0*/  SHFL.DOWN PT, R162, R154, 0x1, 0x1f ;  /* 0x08201f009aa27f89 */ /* 0x000fe800000e0000 */
[----:B------:R-:W-:Y:S04]  /*1ed0*/  SHFL.DOWN PT, R151, R143, 0x1, 0x1f ;  /* 0x08201f008f977f89 */ /* 0x000fe800000e0000 */
[----:B------:R-:W-:Y:S04]  /*1ee0*/  SHFL.IDX PT, R160, R154, RZ, 0x1f ;  /* 0x00001fff9aa07589 */ /* 0x000fe800000e0000 */
[----:B------:R-:W1:Y:S02]  /*1ef0*/  SHFL.IDX PT, R149, R143, RZ, 0x1f ;  /* 0x00001fff8f957589 */ /* 0x000e6400000e0000 */
[C---:B-1----:R-:W-:Y:S01]  /*1f00*/  FFMA.FTZ R5, R149.reuse, R5, R160 ;  /* 0x0000000595057223 */ /* 0x042fe200000100a0 */
[----:B------:R-:W-:-:S05]  /*1f10*/  FMUL.FTZ R4, R149, R4 ;  /* 0x0000000495047220 */ /* 0x000fca0000410000 */
[----:B------:R-:W-:Y:S04]  /*1f20*/  @!P1 STS.64 [UR6+0x10f8], R4 ;  /* 0x0010f804ff009988 */ /* 0x000fe80008000a06 */
[----:B----4-:R-:W1:Y:S02]  /*1f30*/  SHFL.IDX PT, R141, R141, RZ, 0x1f ;  /* 0x00001fff8d8d7589 */ /* 0x010e6400000e0000 */
[----:B-1----:R-:W-:Y:S01]  /*1f40*/  @P2 FFMA.FTZ R141, R145, R141, R158 ;  /* 0x0000008d918d2223 */ /* 0x002fe2000001009e */
[----:B------:R-:W-:-:S03]  /*1f50*/  ISETP.NE.AND P2, PT, R26, 0x1f, PT ;  /* 0x0000001f1a00780c */ /* 0x000fc60003f45270 */
[----:B------:R-:W-:-:S04]  /*1f60*/  FFMA.FTZ R133, R133, R141, R124 ;  /* 0x0000008d85857223 */ /* 0x000fc8000001007c */
[-C--:B------:R-:W-:Y:S01]  /*1f70*/  FMUL.FTZ R141, R146, R133.reuse ;  /* 0x00000085928d7220 */ /* 0x080fe20000410000 */
[-C--:B------:R-:W-:Y:S01]  /*1f80*/  FFMA.FTZ R146, R76, R133.reuse, R119 ;  /* 0x000000854c927223 */ /* 0x080fe20000010077 */
[----:B------:R-:W-:Y:S02]  /*1f90*/  FMUL.FTZ R143, R125, R133 ;  /* 0x000000857d8f7220 */ /* 0x000fe40000410000 */
[C---:B------:R-:W-:Y:S01]  /*1fa0*/  FFMA.FTZ R141, R0.reuse, R141, RZ ;  /* 0x0000008d008d7223 */ /* 0x040fe200000100ff */
[-C--:B------:R-:W-:Y:S01]  /*1fb0*/  FMUL.FTZ R147, R135, R146.reuse ;  /* 0x0000009287937220 */ /* 0x080fe20000410000 */
[----:B------:R-:W-:Y:S01]  /*1fc0*/  FFMA.FTZ R135, R77, R146, R122 ;  /* 0x000000924d877223 */ /* 0x000fe2000001007a */
[----:B------:R-:W-:Y:S01]  /*1fd0*/  @P2 FFMA.FTZ R156, R151, R156, R162 ;  /* 0x0000009c979c2223 */ /* 0x000fe200000100a2 */
[----:B------:R-:W-:Y:S01]  /*1fe0*/  FMUL.FTZ R149, R0, R143 ;  /* 0x0000008f00957220 */ /* 0x000fe20000410000 */
[----:B------:R-:W-:Y:S01]  /*1ff0*/  FFMA.FTZ R147, R108, R147, R141 ;  /* 0x000000936c937223 */ /* 0x000fe2000001008d */
[-C--:B------:R-:W-:Y:S01]  /*2000*/  FFMA.FTZ R141, R75, R135.reuse, R118 ;  /* 0x000000874b8d7223 */ /* 0x080fe20000010076 */
[----:B------:R-:W-:Y:S01]  /*2010*/  FFMA.FTZ R139, R156, R152, R139 ;  /* 0x000000989c8b7223 */ /* 0x000fe2000001008b */
[C---:B------:R-:W-:Y:S01]  /*2020*/  FMUL.FTZ R143, R125.reuse, R146 ;  /* 0x000000927d8f7220 */ /* 0x040fe20000410000 */
[C---:B------:R-:W-:Y:S01]  /*2030*/  FMUL.FTZ R145, R125.reuse, R135 ;  /* 0x000000877d917220 */ /* 0x040fe20000410000 */
[----:B------:R-:W-:Y:S01]  /*2040*/  FFMA.FTZ R152, R2, R141, R121 ;  /* 0x0000008d02987223 */ /* 0x000fe20000010079 */
[----:B------:R-:W-:Y:S01]  /*2050*/  STS [R48+0x220], R149 ;  /* 0x0002209530007388 */ /* 0x000fe20000000800 */
[----:B------:R-:W-:Y:S01]  /*2060*/  FMUL.FTZ R156, R108, R143 ;  /* 0x0000008f6c9c7220 */ /* 0x000fe20000410000 */
[----:B------:R-:W-:Y:S01]  /*2070*/  FMUL.FTZ R158, R94, R145 ;  /* 0x000000915e9e7220 */ /* 0x000fe20000410000 */
[-C--:B------:R-:W-:Y:S01]  /*2080*/  FFMA.FTZ R154, R8, R152.reuse, R117 ;  /* 0x00000098089a7223 */ /* 0x080fe20000010075 */
[C---:B------:R-:W-:Y:S01]  /*2090*/  FMUL.FTZ R143, R125.reuse, R141 ;  /* 0x0000008d7d8f7220 */ /* 0x040fe20000410000 */
[----:B------:R-:W-:Y:S01]  /*20a0*/  FMUL.FTZ R162, R125, R152 ;  /* 0x000000987da27220 */ /* 0x000fe20000410000 */
[----:B------:R1:W-:Y:S01]  /*20b0*/  STS [R47+0x4], R156 ;  /* 0x0000049c2f007388 */ /* 0x0003e20000000800 */
[-C--:B------:R-:W-:Y:S01]  /*20c0*/  FFMA.FTZ R145, R7, R154.reuse, R120 ;  /* 0x0000009a07917223 */ /* 0x080fe20000010078 */
[----:B------:R-:W-:Y:S01]  /*20d0*/  FMUL.FTZ R160, R106, R143 ;  /* 0x0000008f6aa07220 */ /* 0x000fe20000410000 */
[----:B------:R-:W-:Y:S01]  /*20e0*/  FMUL.FTZ R5, R125, R154 ;  /* 0x0000009a7d057220 */ /* 0x000fe20000410000 */
[----:B------:R2:W-:Y:S01]  /*20f0*/  STS [R47+0x8], R158 ;  /* 0x0000089e2f007388 */ /* 0x0005e20000000800 */
[-C--:B------:R-:W-:Y:S01]  /*2100*/  FFMA.FTZ R143, R137, R145.reuse, R116 ;  /* 0x00000091898f7223 */ /* 0x080fe20000010074 */
[----:B------:R-:W-:Y:S01]  /*2110*/  FMUL.FTZ R151, R125, R145 ;  /* 0x000000917d977220 */ /* 0x000fe20000410000 */
[----:B------:R-:W-:Y:S01]  /*2120*/  FMUL.FTZ R162, R97, R162 ;  /* 0x000000a261a27220 */ /* 0x000fe20000410000 */
[----:B------:R-:W-:Y:S01]  /*2130*/  FMUL.FTZ R4, R104, R5 ;  /* 0x0000000568047220 */ /* 0x000fe20000410000 */
[----:B------:R-:W-:Y:S01]  /*2140*/  FMUL.FTZ R125, R125, R143 ;  /* 0x0000008f7d7d7220 */ /* 0x000fe20000410000 */
[----:B-1----:R-:W-:Y:S01]  /*2150*/  FMUL.FTZ R156, R110, R151 ;  /* 0x000000976e9c7220 */ /* 0x002fe20000410000 */
[----:B------:R-:W-:Y:S01]  /*2160*/  STS [R47+0xc], R160 ;  /* 0x00000ca02f007388 */ /* 0x000fe20000000800 */
[----:B------:R-:W-:Y:S01]  /*2170*/  FMUL.FTZ R6, R6, R135 ;  /* 0x0000008706067220 */ /* 0x000fe20000410000 */
        /* <DEDUP_REMOVED lines=11> */
[----:B------:R-:W-:Y:S01]  /*2230*/  FFMA.FTZ R5, R97, R140, R148 ;  /* 0x0000008c61057223 */ /* 0x000fe20000010094 */
[----:B------:R-:W-:Y:S01]  /*2240*/  IMAD.WIDE.U32 R6, R34, UR4, R36 ;  /* 0x0000000422067c25 */ /* 0x000fe2000f8e0024 */
[----:B------:R-:W-:Y:S01]  /*2250*/  IADD3 R140, PT, PT, -R127, UR7, RZ ;  /* 0x000000077f8c7c10 */ /* 0x000fe2000fffe1ff */
[----:B------:R2:W-:Y:S02]  /*2260*/  STS [R47+0x1c], R158 ;  /* 0x00001c9e2f007388 */ /* 0x0005e40000000800 */
[----:B------:R-:W-:Y:S01]  /*2270*/  FFMA.FTZ R147, R104, R142, R5 ;  /* 0x0000008e68937223 */ /* 0x000fe20000010005 */
[----:B------:R-:W-:Y:S01]  /*2280*/  IMAD R5, R35, UR4, R7 ;  /* 0x0000000423057c24 */ /* 0x000fe2000f8e0207 */
[----:B------:R-:W-:Y:S01]  /*2290*/  BAR.SYNC.DEFER_BLOCKING 0x0 ;  /* 0x0000000000007b1d */ /* 0x000fe20000010000 */
[----:B-1----:R-:W-:Y:S01]  /*22a0*/  LEA R4, P2, R6, UR8, 0x2 ;  /* 0x0000000806047c11 */ /* 0x002fe2000f8410ff */
[----:B------:R-:W-:Y:S01]  /*22b0*/  FFMA.FTZ R131, R8, R125, R131 ;  /* 0x0000007d08837223 */ /* 0x000fe20000010083 */
[----:B------:R-:W-:Y:S01]  /*22c0*/  FMUL.FTZ R10, R10, R145 ;  /* 0x000000910a0a7220 */ /* 0x000fe20000410000 */
[----:B------:R-:W-:-:S02]  /*22d0*/  ISETP.GE.AND P3, PT, R140, 0x21, PT ;  /* 0x000000218c00780c */ /* 0x000fc40003f66270 */
[----:B------:R-:W-:Y:S01]  /*22e0*/  LEA.HI.X R5, R6, UR9, R5, 0x2, P2 ;  /* 0x0000000906057c11 */ /* 0x000fe200090f1405 */
[----:B------:R-:W-:Y:S01]  /*22f0*/  FFMA.FTZ R11, R2, R131, R11 ;  /* 0x00000083020b7223 */ /* 0x000fe2000001000b */
[----:B------:R-:W-:Y:S01]  /*2300*/  ISETP.GE.AND P2, PT, R140, 0x1, PT ;  /* 0x000000018c00780c */ /* 0x000fe20003f46270 */
[----:B------:R-:W-:Y:S01]  /*2310*/  FFMA.FTZ R147, R110, R10, R147 ;  /* 0x0000000a6e937223 */ /* 0x000fe20000010093 */
[----:B------:R-:W-:Y:S01]  /*2320*/  FMUL.FTZ R6, R134, R143 ;  /* 0x0000008f86067220 */ /* 0x000fe20000410000 */
[----:B------:R-:W-:-:S03]  /*2330*/  FFMA.FTZ R75, R75, R11, R136 ;  /* 0x0000000b4b4b7223 */ /* 0x000fc60000010088 */
[----:B------:R-:W-:Y:S01]  /*2340*/  FFMA.FTZ R6, R102, R6, R147 ;  /* 0x0000000666067223 */ /* 0x000fe20000010093 */
[----:B------:R-:W-:-:S04]  /*2350*/  FFMA.FTZ R77, R77, R75, R138 ;  /* 0x0000004b4d4d7223 */ /* 0x000fc8000001008a */
[----:B------:R-:W-:Y:S01]  /*2360*/  FFMA.FTZ R9, R76, R77, R9 ;  /* 0x0000004d4c097223 */ /* 0x000fe20000010009 */
[----:B------:R2:W1:Y:S01]  /*2370*/  LDS R149, [R46+0x2a0] ;  /* 0x0002a0002e957984 */ /* 0x0004620000000800 */
[----:B------:R-:W-:Y:S05]  /*2380*/  @!P2 BRA `(.L_x_9092) ;  /* 0x000000000008a947 */ /* 0x000fea0003800000 */
[----:B------:R-:W3:Y:S04]  /*2390*/  LDS R7, [R49+0x220] ;  /* 0x0002200031077984 */ /* 0x000ee80000000800 */
[----:B---3--:R3:W-:Y:S02]  /*23a0*/  REDG.E.ADD.F32.FTZ.RN.STRONG.GPU desc[UR16][R4.64], R7 ;  /* 0x00000007040079a6 */ /* 0x0087e4000c12f310 */
.L_x_9092:
[----:B------:R-:W-:Y:S05]  /*23b0*/  BSYNC.RECONVERGENT B0 ;  /* 0x0000000000007941 */ /* 0x000fea0003800200 */
.L_x_9091:
[----:B------:R-:W-:Y:S04]  /*23c0*/  BSSY.RECONVERGENT B0, `(.L_x_9093) ;  /* 0x0000003000007945 */ /* 0x000fe80003800200 */
[----:B------:R-:W-:Y:S05]  /*23d0*/  @!P3 BRA `(.L_x_9094) ;  /* 0x000000000004b947 */ /* 0x000fea0003800000 */
[----:B-1----:R4:W-:Y:S02]  /*23e0*/  REDG.E.ADD.F32.FTZ.RN.STRONG.GPU desc[UR16][R4.64+0x80], R149 ;  /* 0x00008095040079a6 */ /* 0x0029e4000c12f310 */
.L_x_9094:
[----:B------:R-:W-:Y:S05]  /*23f0*/  BSYNC.RECONVERGENT B0 ;  /* 0x0000000000007941 */ /* 0x000fea0003800200 */
.L_x_9093:
[----:B-1--4-:R1:W4:Y:S01]  /*2400*/  LDS R149, [R45+0x320] ;  /* 0x000320002d957984 */ /* 0x0123220000000800 */
[----:B------:R-:W-:Y:S01]  /*2410*/  ISETP.GE.AND P6, PT, R140, 0x41, PT ;  /* 0x000000418c00780c */ /* 0x000fe20003fc6270 */
[----:B------:R-:W-:Y:S01]  /*2420*/  FADD.FTZ R133, -R124, R133 ;  /* 0x000000857c857221 */ /* 0x000fe20000010100 */
[----:B------:R-:W-:Y:S01]  /*2430*/  FMUL.FTZ R2, R115, R9 ;  /* 0x0000000973027220 */ /* 0x000fe20000410000 */
[----:B------:R-:W-:Y:S01]  /*2440*/  FADD.FTZ R146, -R119, R146 ;  /* 0x0000009277927221 */ /* 0x000fe20000010100 */
[----:B---3--:R-:W-:Y:S01]  /*2450*/  FMUL.FTZ R7, R132, R77 ;  /* 0x0000004d84077220 */ /* 0x008fe20000410000 */
[----:B------:R-:W-:Y:S01]  /*2460*/  ISETP.GE.AND P2, PT, R140, 0x61, PT ;  /* 0x000000618c00780c */ /* 0x000fe20003f46270 */
[----:B------:R-:W-:Y:S01]  /*2470*/  FFMA.FTZ R10, R2, R133, RZ ;  /* 0x00000085020a7223 */ /* 0x000fe200000100ff */
[----:B------:R-:W-:Y:S01]  /*2480*/  FADD.FTZ R147, -R122, R135 ;  /* 0x000000877a937221 */ /* 0x000fe20000010100 */
[----:B------:R-:W-:Y:S01]  /*2490*/  FMUL.FTZ R8, R113, R75 ;  /* 0x0000004b71087220 */ /* 0x000fe20000410000 */
[----:B------:R-:W-:Y:S01]  /*24a0*/  BSSY.RECONVERGENT B0, `(.L_x_9095) ;  /* 0x000000c000007945 */ /* 0x000fe20003800200 */
[----:B------:R-:W-:Y:S01]  /*24b0*/  FFMA.FTZ R135, R7, R146, R10 ;  /* 0x0000009207877223 */ /* 0x000fe2000001000a */
[----:B------:R-:W-:Y:S01]  /*24c0*/  P2R R76, PR, RZ, 0x4 ;  /* 0x00000004ff4c7803 */ /* 0x000fe20000000000 */
[----:B------:R-:W-:Y:S01]  /*24d0*/  FADD.FTZ R141, -R118, R141 ;  /* 0x0000008d768d7221 */ /* 0x000fe20000010100 */
[----:B------:R-:W-:Y:S01]  /*24e0*/  ISETP.GE.AND P2, PT, R140, 0x81, PT ;  /* 0x000000818c00780c */ /* 0x000fe20003f46270 */
[----:B------:R-:W-:Y:S01]  /*24f0*/  FMUL.FTZ R10, R130, R11 ;  /* 0x0000000b820a7220 */ /* 0x000fe20000410000 */
[----:B------:R-:W-:Y:S01]  /*2500*/  ISETP.GE.AND P3, PT, R140, 0xa1, PT ;  /* 0x000000a18c00780c */ /* 0x000fe20003f66270 */
[----:B------:R-:W-:Y:S01]  /*2510*/  FFMA.FTZ R135, R8, R147, R135 ;  /* 0x0000009308877223 */ /* 0x000fe20000010087 */
[----:B------:R-:W-:-:S02]  /*2520*/  ISETP.GE.AND P4, PT, R140, 0xc1, PT ;  /* 0x000000c18c00780c */ /* 0x000fc40003f86270 */
[----:B------:R-:W-:Y:S01]  /*2530*/  ISETP.GE.AND P5, PT, R140, 0xe1, PT ;  /* 0x000000e18c00780c */ /* 0x000fe20003fa6270 */
[----:B-1----:R-:W-:-:S12]  /*2540*/  @!P6 BRA `(.L_x_9096) ;  /* 0x000000000004e947 */ /* 0x002fd80003800000 */
[----:B----4-:R1:W-:Y:S02]  /*2550*/  REDG.E.ADD.F32.FTZ.RN.STRONG.GPU desc[UR16][R4.64+0x100], R149 ;  /* 0x00010095040079a6 */ /* 0x0103e4000c12f310 */
.L_x_9096:
[----:B------:R-:W-:Y:S05]  /*2560*/  BSYNC.RECONVERGENT B0 ;  /* 0x0000000000007941 */ /* 0x000fea0003800200 */
.L_x_9095:
[----:B------:R-:W-:Y:S01]  /*2570*/  FFMA.FTZ R134, R10, R141, R135 ;  /* 0x0000008d0a867223 */ /* 0x000fe20000010087 */
[----:B------:R-:W-:Y:S01]  /*2580*/  ISETP.NE.AND P6, PT, R76, RZ, PT ;  /* 0x000000ff4c00720c */ /* 0x000fe20003fc5270 */
[----:B------:R3:W0:Y:S01]  /*2590*/  LDS R135, [R44+0x3a0] ;  /* 0x0003a0002c877984 */ /* 0x0006220000000800 */
[----:B------:R-:W-:Y:S01]  /*25a0*/  BSSY.RECONVERGENT B0, `(.L_x_9097) ;  /* 0x0000005000007945 */ /* 0x000fe20003800200 */
[----:B-1--4-:R-:W-:Y:S01]  /*25b0*/  FMUL.FTZ R149, R111, R131 ;  /* 0x000000836f957220 */ /* 0x012fe20000410000 */
[----:B------:R-:W-:-:S09]  /*25c0*/  FADD.FTZ R152, -R121, R152 ;  /* 0x0000009879987221 */ /* 0x000fd20000010100 */
[----:B---3--:R-:W-:Y:S05]  /*25d0*/  @!P6 BRA `(.L_x_9098) ;  /* 0x000000000004e947 */ /* 0x008fea0003800000 */
[----:B0-----:R1:W-:Y:S02]  /*25e0*/  REDG.E.ADD.F32.FTZ.RN.STRONG.GPU desc[UR16][R4.64+0x180], R135 ;  /* 0x00018087040079a6 */ /* 0x0013e4000c12f310 */
.L_x_9098:
[----:B------:R-:W-:Y:S05]  /*25f0*/  BSYNC.RECONVERGENT B0 ;  /* 0x0000000000007941 */ /* 0x000fea0003800200 */
.L_x_9097:
[----:B------:R3:W4:Y:S01]  /*2600*/  LDS R151, [R43+0x420] ;  /* 0x000420002b977984 */ /* 0x0007220000000800 */
[----:B------:R-:W-:Y:S01]  /*2610*/  BSSY.RECONVERGENT B0, `(.L_x_9099) ;  /* 0x0000006000007945 */ /* 0x000fe20003800200 */
[----:B------:R-:W-:Y:S01]  /*2620*/  FMUL.FTZ R76, R128, R125 ;  /* 0x0000007d804c7220 */ /* 0x000fe20000410000 */
[----:B------:R-:W-:Y:S01]  /*2630*/  FADD.FTZ R154, -R117, R154 ;  /* 0x0000009a759a7221 */ /* 0x000fe20000010100 */
[----:B01----:R-:W-:Y:S01]  /*2640*/  FFMA.FTZ R135, R149, R152, R134 ;  /* 0x0000009895877223 */ /* 0x003fe20000010086 */
[----:B------:R-:W-:Y:S06]  /*2650*/  @!P2 BRA `(.L_x_9100) ;  /* 0x000000000004a947 */ /* 0x000fec0003800000 */
[----:B----4-:R0:W-:Y:S02]  /*2660*/  REDG.E.ADD.F32.FTZ.RN.STRONG.GPU desc[UR16][R4.64+0x200], R151 ;  /* 0x00020097040079a6 */ /* 0x0101e4000c12f310 */
.L_x_9100:
[----:B------:R-:W-:Y:S05]  /*2670*/  BSYNC.RECONVERGENT B0 ;  /* 0x0000000000007941 */ /* 0x000fea0003800200 */
.L_x_9099:
[----:B------:R-:W-:Y:S01]  /*2680*/  FFMA.FTZ R134, R76, R154, R135 ;  /* 0x0000009a4c867223 */ /* 0x000fe20000010087 */
[----:B------:R-:W-:Y:S01]  /*2690*/  BSSY.RECONVERGENT B0, `(.L_x_9101) ;  /* 0x0000006000007945 */ /* 0x000fe20003800200 */
[----:B------:R1:W1:Y:S01]  /*26a0*/  LDS R135, [R42+0x4a0] ;  /* 0x0004a0002a877984 */ /* 0x0002620000000800 */
[----:B0---4-:R-:W-:Y:S01]  /*26b0*/  FMUL.FTZ R151, R112, R137 ;  /* 0x0000008970977220 */ /* 0x011fe20000410000 */
[----:B------:R-:W-:Y:S01]  /*26c0*/  FADD.FTZ R145, -R120, R145 ;  /* 0x0000009178917221 */ /* 0x000fe20000010100 */
[----:B------:R-:W-:Y:S06]  /*26d0*/  @!P3 BRA `(.L_x_9102) ;  /* 0x000000000004b947 */ /* 0x000fec0003800000 */
[----:B-1----:R0:W-:Y:S02]  /*26e0*/  REDG.E.ADD.F32.FTZ.RN.STRONG.GPU desc[UR16][R4.64+0x280], R135 ;  /* 0x00028087040079a6 */ /* 0x0021e4000c12f310 */
.L_x_9102:
[----:B------:R-:W-:Y:S05]  /*26f0*/  BSYNC.RECONVERGENT B0 ;  /* 0x0000000000007941 */ /* 0x000fea0003800200 */
.L_x_9101:
[----:B01----:R0:W1:Y:S01]  /*2700*/  LDS R135, [R41+0x520] ;  /* 0x0005200029877984 */ /* 0x0030620000000800 */
[----:B------:R-:W-:Y:S01]  /*2710*/  BSSY.RECONVERGENT B0, `(.L_x_9103) ;  /* 0x0000006000007945 */ /* 0x000fe20003800200 */
[----:B------:R-:W-:Y:S01]  /*2720*/  FMUL.FTZ R153, R126, R139 ;  /* 0x0000008b7e997220 */ /* 0x000fe20000410000 */
[----:B------:R-:W-:Y:S01]  /*2730*/  FADD.FTZ R143, -R116, R143 ;  /* 0x0000008f748f7221 */ /* 0x000fe20000010100 */
[----:B------:R-:W-:Y:S01]  /*2740*/  FFMA.FTZ R134, R151, R145, R134 ;  /* 0x0000009197867223 */ /* 0x000fe20000010086 */
[----:B------:R-:W-:Y:S06]  /*2750*/  @!P4 BRA `(.L_x_9104) ;  /* 0x000000000004c947 */ /* 0x000fec0003800000 */
[----:B-1----:R4:W-:Y:S02]  /*2760*/  REDG.E.ADD.F32.FTZ.RN.STRONG.GPU desc[UR16][R4.64+0x300], R135 ;  /* 0x00030087040079a6 */ /* 0x0029e4000c12f310 */
.L_x_9104:
[----:B------:R-:W-:Y:S05]  /*2770*/  BSYNC.RECONVERGENT B0 ;  /* 0x0000000000007941 */ /* 0x000fea0003800200 */
.L_x_9103:
[----:B------:R0:W0:Y:S01]  /*2780*/  LDS R155, [R40+0x5a0] ;  /* 0x0005a000289b7984 */ /* 0x0000220000000800 */
[----:B------:R-:W-:Y:S01]  /*2790*/  BSSY.RECONVERGENT B0, `(.L_x_9105) ;  /* 0x0000004000007945 */ /* 0x000fe20003800200 */
[----:B-1--4-:R-:W-:-:S03]  /*27a0*/  FFMA.FTZ R135, R153, R143, R134 ;  /* 0x0000008f99877223 */ /* 0x012fc60000010086 */
[----:B------:R-:W-:Y:S05]  /*27b0*/  @!P5 BRA `(.L_x_9106) ;  /* 0x000000000004d947 */ /* 0x000fea0003800000 */
[----:B0-----:R1:W-:Y:S02]  /*27c0*/  REDG.E.ADD.F32.FTZ.RN.STRONG.GPU desc[UR16][R4.64+0x380], R155 ;  /* 0x0003809b040079a6 */ /* 0x0013e4000c12f310 */
.L_x_9106:
[----:B------:R-:W-:Y:S05]  /*27d0*/  BSYNC.RECONVERGENT B0 ;  /* 0x0000000000007941 */ /* 0x000fea0003800200 */
.L_x_9105:
[----:B-1----:R-:W1:Y:S01]  /*27e0*/  SHFL.DOWN PT, R4, R135, 0x1, 0x1f ;  /* 0x08201f0087047f89 */ /* 0x002e6200000e0000 */
        /* <DEDUP_REMOVED lines=11> */
[C---:B------:R-:W-:Y:S01]  /*28a0*/  FMUL.FTZ R8, R74.reuse, R9 ;  /* 0x000000094a087220 */ /* 0x040fe20000410000 */
[----:B------:R-:W-:Y:S01]  /*28b0*/  FFMA.FTZ R76, R107, R11, R76 ;  /* 0x0000000b6b4c7223 */ /* 0x000fe2000001004c */
[----:B------:R-:W-:Y:S01]  /*28c0*/  FMUL.FTZ R11, R74, R125 ;  /* 0x0000007d4a0b7220 */ /* 0x000fe20000410000 */
[----:B------:R-:W-:Y:S01]  /*28d0*/  FFMA.FTZ R137, R87, R137, R10 ;  /* 0x0000008957897223 */ /* 0x000fe2000001000a */
[----:B------:R-:W-:Y:S01]  /*28e0*/  FMUL.FTZ R133, R133, R8 ;  /* 0x0000000885857220 */ /* 0x000fe20000410000 */
[----:B------:R-:W-:Y:S01]  /*28f0*/  BSSY.RECONVERGENT B0, `(.L_x_9107) ;  /* 0x000003f000007945 */ /* 0x000fe20003800200 */
[----:B------:R-:W-:Y:S01]  /*2900*/  FMUL.FTZ R154, R154, R11 ;  /* 0x0000000b9a9a7220 */ /* 0x000fe20000410000 */
[----:B------:R-:W-:Y:S01]  /*2910*/  FADD.FTZ R101, R151, R101 ;  /* 0x0000006597657221 */ /* 0x000fe20000010000 */
[----:B------:R-:W-:Y:S01]  /*2920*/  FFMA.FTZ R2, R82, R9, R133 ;  /* 0x0000000952027223 */ /* 0x000fe20000010085 */
[----:B------:R-:W-:Y:S01]  /*2930*/  FADD.FTZ R96, R149, R96 ;  /* 0x0000006095607221 */ /* 0x000fe20000010000 */
[----:B------:R-:W-:Y:S01]  /*2940*/  FFMA.FTZ R154, R105, R125, R154 ;  /* 0x0000007d699a7223 */ /* 0x000fe2000001009a */
[----:B------:R-:W-:Y:S01]  /*2950*/  FADD.FTZ R88, R7, R88 ;  /* 0x0000005807587221 */ /* 0x000fe20000010000 */
[----:B-1----:R-:W-:Y:S01]  /*2960*/  @!P2 FADD.FTZ R135, R135, R4 ;  /* 0x000000048787a221 */ /* 0x002fe20000010000 */
[----:B------:R-:W-:Y:S01]  /*2970*/  FADD.FTZ R81, R76, R81 ;  /* 0x000000514c517221 */ /* 0x000fe20000010000 */
[----:B------:R-:W-:Y:S01]  /*2980*/  FADD.FTZ R83, R154, R83 ;  /* 0x000000539a537221 */ /* 0x000fe20000010000 */
[----:B------:R-:W-:Y:S01]  /*2990*/  FADD.FTZ R78, R137, R78 ;  /* 0x0000004e894e7221 */ /* 0x000fe20000010000 */
[----:B----4-:R-:W-:Y:S01]  /*29a0*/  @!P2 FADD.FTZ R6, R6, R5 ;  /* 0x000000050606a221 */ /* 0x010fe20000010000 */
[----:B------:R-:W1:Y:S01]  /*29b0*/  SHFL.DOWN PT, R4, R135, 0x2, 0x1f ;  /* 0x08401f0087047f89 */ /* 0x000e6200000e0000 */
[----:B------:R-:W-:Y:S01]  /*29c0*/  ISETP.GT.AND P2, PT, R66, 0x1d, PT ;  /* 0x0000001d4200780c */ /* 0x000fe20003f44270 */
[----:B------:R-:W-:-:S02]  /*29d0*/  FADD.FTZ R79, R2, R79 ;  /* 0x0000004f024f7221 */ /* 0x000fc40000010000 */
[----:B------:R-:W4:Y:S10]  /*29e0*/  SHFL.DOWN PT, R5, R6, 0x2, 0x1f ;  /* 0x08401f0006057f89 */ /* 0x000f3400000e0000 */
[----:B-1----:R-:W-:Y:S01]  /*29f0*/  @!P2 FADD.FTZ R135, R135, R4 ;  /* 0x000000048787a221 */ /* 0x002fe20000010000 */
[----:B----4-:R-:W-:-:S04]  /*2a00*/  @!P2 FADD.FTZ R6, R6, R5 ;  /* 0x000000050606a221 */ /* 0x010fc80000010000 */
[----:B------:R-:W1:Y:S01]  /*2a10*/  SHFL.DOWN PT, R4, R135, 0x4, 0x1f ;  /* 0x08801f0087047f89 */ /* 0x000e6200000e0000 */
[----:B------:R-:W-:-:S03]  /*2a20*/  ISETP.GT.AND P2, PT, R66, 0x1b, PT ;  /* 0x0000001b4200780c */ /* 0x000fc60003f44270 */
[----:B------:R-:W4:Y:S10]  /*2a30*/  SHFL.DOWN PT, R5, R6, 0x4, 0x1f ;  /* 0x08801f0006057f89 */ /* 0x000f3400000e0000 */
[----:B-1----:R-:W-:Y:S01]  /*2a40*/  @!P2 FADD.FTZ R135, R135, R4 ;  /* 0x000000048787a221 */ /* 0x002fe20000010000 */
[----:B----4-:R-:W-:-:S04]  /*2a50*/  @!P2 FADD.FTZ R6, R6, R5 ;  /* 0x000000050606a221 */ /* 0x010fc80000010000 */
[----:B------:R-:W1:Y:S01]  /*2a60*/  SHFL.DOWN PT, R4, R135, 0x8, 0x1f ;  /* 0x09001f0087047f89 */ /* 0x000e6200000e0000 */
[----:B------:R-:W-:-:S03]  /*2a70*/  ISETP.GT.AND P2, PT, R66, 0x17, PT ;  /* 0x000000174200780c */ /* 0x000fc60003f44270 */
[----:B------:R-:W4:Y:S10]  /*2a80*/  SHFL.DOWN PT, R5, R6, 0x8, 0x1f ;  /* 0x09001f0006057f89 */ /* 0x000f3400000e0000 */
[----:B-1----:R-:W-:Y:S01]  /*2a90*/  @!P2 FADD.FTZ R135, R135, R4 ;  /* 0x000000048787a221 */ /* 0x002fe20000010000 */
[----:B------:R-:W-:Y:S01]  /*2aa0*/  FMUL.FTZ R4, R74, R75 ;  /* 0x0000004b4a047220 */ /* 0x000fe20000410000 */
[----:B----4-:R-:W-:-:S03]  /*2ab0*/  @!P2 FADD.FTZ R6, R6, R5 ;  /* 0x000000050606a221 */ /* 0x010fc60000010000 */
[----:B------:R-:W1:Y:S01]  /*2ac0*/  SHFL.DOWN PT, R134, R135, 0x10, 0x1f ;  /* 0x0a001f0087867f89 */ /* 0x000e6200000e0000 */
[----:B------:R-:W-:Y:S01]  /*2ad0*/  FMUL.FTZ R5, R74, R131 ;  /* 0x000000834a057220 */ /* 0x000fe20000410000 */
[----:B------:R-:W-:Y:S01]  /*2ae0*/  ISETP.NE.AND P2, PT, R66, RZ, PT ;  /* 0x000000ff4200720c */ /* 0x000fe20003f45270 */
[----:B------:R-:W-:Y:S01]  /*2af0*/  FMUL.FTZ R147, R147, R4 ;  /* 0x0000000493937220 */ /* 0x000fe20000410000 */
[----:B------:R-:W4:Y:S01]  /*2b00*/  SHFL.DOWN PT, R153, R6, 0x10, 0x1f ;  /* 0x0a001f0006997f89 */ /* 0x000f2200000e0000 */
[----:B------:R-:W-:Y:S02]  /*2b10*/  FMUL.FTZ R5, R152, R5 ;  /* 0x0000000598057220 */ /* 0x000fe40000410000 */
[----:B------:R-:W-:Y:S02]  /*2b20*/  FFMA.FTZ R147, R84, R75, R147 ;  /* 0x0000004b54937223 */ /* 0x000fe40000010093 */
[----:B------:R-:W-:Y:S01]  /*2b30*/  FFMA.FTZ R131, R86, R131, R5 ;  /* 0x0000008356837223 */ /* 0x000fe20000010005 */
[C---:B------:R-:W-:Y:S01]  /*2b40*/  FMUL.FTZ R5, R74.reuse, R77 ;  /* 0x0000004d4a057220 */ /* 0x040fe20000410000 */
[----:B------:R-:W-:Y:S01]  /*2b50*/  FMUL.FTZ R74, R74, R139 ;  /* 0x0000008b4a4a7220 */ /* 0x000fe20000410000 */
[----:B------:R-:W-:Y:S01]  /*2b60*/  FADD.FTZ R70, R147, R70 ;  /* 0x0000004693467221 */ /* 0x000fe20000010000 */
[----:B------:R-:W-:Y:S01]  /*2b70*/  FADD.FTZ R72, R131, R72 ;  /* 0x0000004883487221 */ /* 0x000fe20000010000 */
[----:B------:R-:W-:Y:S01]  /*2b80*/  FMUL.FTZ R146, R146, R5 ;  /* 0x0000000592927220 */ /* 0x000fe20000410000 */
[----:B------:R-:W-:-:S03]  /*2b90*/  FMUL.FTZ R74, R143, R74 ;  /* 0x0000004a8f4a7220 */ /* 0x000fc60000410000 */
[----:B------:R-:W-:Y:S01]  /*2ba0*/  FFMA.FTZ R77, R109, R77, R146 ;  /* 0x0000004d6d4d7223 */ /* 0x000fe20000010092 */
[----:B------:R-:W-:-:S03]  /*2bb0*/  FFMA.FTZ R74, R103, R139, R74 ;  /* 0x0000008b674a7223 */ /* 0x000fc6000001004a */
[----:B------:R-:W-:Y:S01]  /*2bc0*/  FADD.FTZ R68, R77, R68 ;  /* 0x000000444d447221 */ /* 0x000fe20000010000 */
[----:B------:R-:W-:Y:S01]  /*2bd0*/  FADD.FTZ R85, R74, R85 ;  /* 0x000000554a557221 */ /* 0x000fe20000010000 */
[----:B-1----:R-:W-:Y:S01]  /*2be0*/  FADD.FTZ R4, R135, R134 ;  /* 0x0000008687047221 */ /* 0x002fe20000010000 */
        /* <DEDUP_REMOVED lines=10> */
[----:B------:R-:W4:Y:S01]  /*2c90*/  @P1 LDS R7, [UR6+0x18f8] ;  /* 0x0018f806ff071984 */ /* 0x000f220008000800 */
[----:B-1----:R-:W-:Y:S01]  /*2ca0*/  @P1 FADD.FTZ R5, R5, R2 ;  /* 0x0000000205051221 */ /* 0x002fe20000010000 */
[----:B----4-:R-:W-:-:S04]  /*2cb0*/  @P1 FADD.FTZ R4, R4, R7 ;  /* 0x0000000704041221 */ /* 0x010fc80000010000 */
[----:B------:R1:W-:Y:S04]  /*2cc0*/  STS [UR6+0x1cf8], R5 ;  /* 0x001cf805ff007988 */ /* 0x0003e80008000806 */
[----:B------:R1:W-:Y:S02]  /*2cd0*/  STS [UR6+0x18f8], R4 ;  /* 0x0018f804ff007988 */ /* 0x0003e40008000806 */
.L_x_9108:
[----:B------:R-:W-:Y:S05]  /*2ce0*/  BSYNC.RECONVERGENT B0 ;  /* 0x0000000000007941 */ /* 0x000fea0003800200 */
.L_x_9107:
[----:B------:R-:W-:-:S04]  /*2cf0*/  UIADD3 UR4, UPT, UPT, UR4, 0x1, URZ ;  /* 0x0000000104047890 */ /* 0x000fc8000fffe0ff */
[----:B------:R-:W-:-:S09]  /*2d00*/  UISETP.GE.AND UP0, UPT, UR4, UR11, UPT ;  /* 0x0000000b0400728c */ /* 0x000fd2000bf06270 */
[----:B------:R-:W-:Y:S05]  /*2d10*/  BRA.U !UP0, `(.L_x_9109) ;  /* 0xffffffe508647547 */ /* 0x000fea000b83ffff */
.L_x_9087:
[----:B------:R-:W-:Y:S01]  /*2d20*/  BAR.SYNC.DEFER_BLOCKING 0x0 ;  /* 0x0000000000007b1d */ /* 0x000fe20000010000 */
[----:B------:R-:W-:Y:S02]  /*2d30*/  F2FP.BF16.F32.PACK_AB R11, R100, R101 ;  /* 0x00000065640b723e */ /* 0x000fe400000010ff */
[----:B------:R-:W-:Y:S02]  /*2d40*/  F2FP.BF16.F32.PACK_AB R10, R95, R96 ;  /* 0x000000605f0a723e */ /* 0x000fe400000010ff */
[----:B------:R-:W-:-:S03]  /*2d50*/  F2FP.BF16.F32.PACK_AB R9, R92, R93 ;  /* 0x0000005d5c09723e */ /* 0x000fc600000010ff */
[----:B------:R-:W4:Y:S01]  /*2d60*/  LDC.64 R14, c[0x0][0x4f8] ;  /* 0x00013e00ff0e7b82 */ /* 0x000f220000000a00 */
[----:B------:R-:W-:Y:S01]  /*2d70*/  F2FP.BF16.F32.PACK_AB R8, R88, R89 ;  /* 0x000000595808723e */ /* 0x000fe200000010ff */
[----:B------:R-:W5:Y:S01]  /*2d80*/  LDCU.64 UR4, c[0x0][0x500] ;  /* 0x0000a000ff0477ac */ /* 0x000f620008000a00 */
[----:B------:R-:W-:Y:S02]  /*2d90*/  SHF.L.U32 R18, R80, 0x8, RZ ;  /* 0x0000000850127819 */ /* 0x000fe400000006ff */
[----:B------:R-:W-:Y:S02]  /*2da0*/  IADD3 R52, P1, PT, R52, -0x200, RZ ;  /* 0xfffffe0034347810 */ /* 0x000fe40007f3e0ff */
[----:B------:R-:W-:Y:S01]  /*2db0*/  SHF.R.S32.HI R19, RZ, 0x1f, R18 ;  /* 0x0000001fff137819 */ /* 0x000fe20000011412 */
[----:B------:R-:W0:Y:S01]  /*2dc0*/  LDC.64 R16, c[0x0][0x550] ;  /* 0x00015400ff107b82 */ /* 0x000e220000000a00 */
[----:B------:R-:W-:Y:S02]  /*2dd0*/  IADD3 R54, P2, PT, R54, -0x200, RZ ;  /* 0xfffffe0036367810 */ /* 0x000fe40007f5e0ff */
[----:B------:R-:W-:-:S02]  /*2de0*/  IADD3 R56, P3, PT, R56, -0x200, RZ ;  /* 0xfffffe0038387810 */ /* 0x000fc40007f7e0ff */
[----:B------:R-:W-:Y:S02]  /*2df0*/  IADD3 R58, P4, PT, R58, -0x200, RZ ;  /* 0xfffffe003a3a7810 */ /* 0x000fe40007f9e0ff */
[----:B------:R-:W-:Y:S01]  /*2e00*/  IADD3.X R53, PT, PT, R53, -0x1, RZ, P1, !PT ;  /* 0xffffffff35357810 */ /* 0x000fe20000ffe4ff */
[----:B------:R-:W2:Y:S01]  /*2e10*/  LDC.64 R34, c[0x0][0x518] ;  /* 0x00014600ff227b82 */ /* 0x000ea20000000a00 */
[----:B------:R-:W-:Y:S01]  /*2e20*/  IADD3.X R55, PT, PT, R55, -0x1, RZ, P2, !PT ;  /* 0xffffffff37377810 */ /* 0x000fe200017fe4ff */
[----:B------:R3:W-:Y:S01]  /*2e30*/  STS.128 [R64], R8 ;  /* 0x0000000840007388 */ /* 0x0007e20000000c00 */
[----:B------:R-:W-:-:S03]  /*2e40*/  NOP ;  /* 0x0000000000007918 */ /* 0x000fc60000000000 */
[----:B-1----:R-:W1:Y:S01]  /*2e50*/  LDS.128 R4, [R64] ;  /* 0x0000000040047984 */ /* 0x002e620000000c00 */
[----:B----4-:R-:W-:Y:S01]  /*2e60*/  IMAD.WIDE.U32 R12, R14, UR18, R18 ;  /* 0x000000120e0c7c25 */ /* 0x010fe2000f8e0012 */
[----:B------:R-:W4:Y:S01]  /*2e70*/  LDC.64 R36, c[0x0][0x560] ;  /* 0x00015800ff247b82 */ /* 0x000f220000000a00 */
[----:B------:R-:W-:Y:S02]  /*2e80*/  IADD3.X R57, PT, PT, R57, -0x1, RZ, P3, !PT ;  /* 0xffffffff39397810 */ /* 0x000fe40001ffe4ff */
[----:B------:R-:W-:Y:S01]  /*2e90*/  IMAD R13, R15, UR18, R13 ;  /* 0x000000120f0d7c24 */ /* 0x000fe2000f8e020d */
[----:B------:R-:W-:Y:S01]  /*2ea0*/  IADD3.X R59, PT, PT, R59, -0x1, RZ, P4, !PT ;  /* 0xffffffff3b3b7810 */ /* 0x000fe200027fe4ff */
[----:B-----5:R-:W-:Y:S01]  /*2eb0*/  IMAD.WIDE.U32 R12, R73, UR4, R12 ;  /* 0x00000004490c7c25 */ /* 0x020fe2000f8e000c */
[----:B---3--:R-:W-:Y:S02]  /*2ec0*/  F2FP.BF16.F32.PACK_AB R11, R85, R78 ;  /* 0x0000004e550b723e */ /* 0x008fe400000010ff */
[----:B------:R-:W-:Y:S01]  /*2ed0*/  F2FP.BF16.F32.PACK_AB R10, R83, R72 ;  /* 0x00000048530a723e */ /* 0x000fe200000010ff */
[----:B------:R-:W-:Y:S01]  /*2ee0*/  IMAD R0, R73, UR5, R13 ;  /* 0x0000000549007c24 */ /* 0x000fe2000f8e020d */
[----:B0-----:R-:W-:Y:S01]  /*2ef0*/  LEA R16, P0, R12, R16, 0x1 ;  /* 0x000000100c107211 */ /* 0x001fe200078008ff */
[----:B------:R-:W0:Y:S01]  /*2f00*/  LDCU.64 UR4, c[0x0][0x520] ;  /* 0x0000a400ff0477ac */ /* 0x000e220008000a00 */
[----:B------:R-:W-:Y:S01]  /*2f10*/  F2FP.BF16.F32.PACK_AB R9, R81, R70 ;  /* 0x000000465109723e */ /* 0x000fe200000010ff */
[----:B--2---:R-:W-:Y:S01]  /*2f20*/  IMAD.WIDE.U32 R18, R34, UR18, R18 ;  /* 0x0000001222127c25 */ /* 0x004fe2000f8e0012 */
[----:B------:R-:W-:-:S02]  /*2f30*/  LEA.HI.X R17, R12, R17, R0, 0x1, P0 ;  /* 0x000000110c117211 */ /* 0x000fc400000f0c00 */
[----:B------:R-:W-:Y:S01]  /*2f40*/  F2FP.BF16.F32.PACK_AB R8, R68, R79 ;  /* 0x0000004f4408723e */ /* 0x000fe200000010ff */
[----:B------:R-:W-:Y:S02]  /*2f50*/  IMAD R19, R35, UR18, R19 ;  /* 0x0000001223137c24 */ /* 0x000fe4000f8e0213 */
[----:B------:R-:W-:Y:S01]  /*2f60*/  FADD.FTZ R79, R60, R79 ;  /* 0x0000004f3c4f7221 */ /* 0x000fe20000010000 */
[----:B------:R-:W-:-:S04]  /*2f70*/  IMAD.WIDE.U32 R16, R26, 0x10, R16 ;  /* 0x000000101a107825 */ /* 0x000fc800078e0010 */
[----:B------:R-:W-:-:S04]  /*2f80*/  FADD.FTZ R79, R79, R68 ;  /* 0x000000444f4f7221 */ /* 0x000fc80000010000 */
[----:B------:R-:W-:-:S04]  /*2f90*/  FADD.FTZ R70, R79, R70 ;  /* 0x000000464f467221 */ /* 0x000fc80000010000 */
[----:B------:R-:W-:-:S04]  /*2fa0*/  FADD.FTZ R81, R70, R81 ;  /* 0x0000005146517221 */ /* 0x000fc80000010000 */
[----:B------:R-:W-:Y:S01]  /*2fb0*/  FADD.FTZ R72, R81, R72 ;  /* 0x0000004851487221 */ /* 0x000fe20000010000 */
[----:B-1----:R0:W-:Y:S03]  /*2fc0*/  STG.E.128 desc[UR16][R16.64], R4 ;  /* 0x0000000410007986 */ /* 0x0021e6000c101d10 */
[----:B------:R-:W-:Y:S01]  /*2fd0*/  FADD.FTZ R83, R72, R83 ;  /* 0x0000005348537221 */ /* 0x000fe20000010000 */
[----:B------:R-:W-:Y:S03]  /*2fe0*/  BAR.SYNC.DEFER_BLOCKING 0x0 ;  /* 0x0000000000007b1d */ /* 0x000fe60000010000 */
[----:B------:R-:W-:-:S04]  /*2ff0*/  FADD.FTZ R60, R83, R78 ;  /* 0x0000004e533c7221 */ /* 0x000fc80000010000 */
[----:B------:R-:W-:Y:S01]  /*3000*/  FADD.FTZ R60, R60, R85 ;  /* 0x000000553c3c7221 */ /* 0x000fe20000010000 */
[----:B0-----:R-:W-:-:S04]  /*3010*/  IMAD.WIDE.U32 R4, R73, UR4, R18 ;  /* 0x0000000449047c25 */ /* 0x001fc8000f8e0012 */
[----:B------:R-:W-:Y:S01]  /*3020*/  IMAD R0, R73, UR5, R5 ;  /* 0x0000000549007c24 */ /* 0x000fe2000f8e0205 */
[----:B----4-:R-:W-:-:S04]  /*3030*/  LEA R6, P0, R4, R36, 0x1 ;  /* 0x0000002404067211 */ /* 0x010fc800078008ff */
[----:B------:R-:W-:Y:S01]  /*3040*/  LEA.HI.X R7, R4, R37, R0, 0x1, P0 ;  /* 0x0000002504077211 */ /* 0x000fe200000f0c00 */
[----:B------:R-:W-:Y:S01]  /*3050*/  STS.128 [R64], R8 ;  /* 0x0000000840007388 */ /* 0x000fe20000000c00 */
[----:B------:R-:W-:-:S03]  /*3060*/  NOP ;  /* 0x0000000000007918 */ /* 0x000fc60000000000 */
[----:B------:R-:W0:Y:S01]  /*3070*/  LDS.128 R12, [R64] ;  /* 0x00000000400c7984 */ /* 0x000e220000000c00 */
[----:B------:R-:W-:Y:S01]  /*3080*/  IMAD.WIDE.U32 R4, R26, 0x10, R6 ;  /* 0x000000101a047825 */ /* 0x000fe200078e0006 */
[----:B------:R-:W-:Y:S02]  /*3090*/  ISETP.GT.AND P0, PT, R51, 0x1, PT ;  /* 0x000000013300780c */ /* 0x000fe40003f04270 */
[----:B------:R-:W-:Y:S02]  /*30a0*/  MOV R51, R80 ;  /* 0x0000005000337202 */ /* 0x000fe40000000f00 */
[----:B0-----:R0:W-:Y:S09]  /*30b0*/  STG.E.128 desc[UR16][R4.64], R12 ;  /* 0x0000000c04007986 */ /* 0x0011f2000c101d10 */
[----:B------:R-:W-:Y:S05]  /*30c0*/  @P0 BRA `(.L_x_9110) ;  /* 0xffffffd800800947 */ /* 0x000fea000383ffff */
.L_x_9086:
        /* <DEDUP_REMOVED lines=34> */
.L_x_9112:
[----:B------:R-:W-:Y:S05]  /*32f0*/  BSYNC.RECONVERGENT B0 ;  /* 0x0000000000007941 */ /* 0x000fea0003800200 */
.L_x_9111:
        /* <DEDUP_REMOVED lines=26> */
.L_x_9114:
[----:B------:R-:W-:Y:S05]  /*34a0*/  BSYNC.RECONVERGENT B0 ;  /* 0x0000000000007941 */ /* 0x000fea0003800200 */
.L_x_9113:
[----:B------:R-:W-:Y:S05]  /*34b0*/  @P2 EXIT ;  /* 0x000000000000294d */ /* 0x000fea0003800000 */
[----:B------:R-:W2:Y:S01]  /*34c0*/  S2UR UR5, SR_CgaCtaId ;  /* 0x00000000000579c3 */ /* 0x000ea20000008800 */
[----:B------:R-:W-:Y:S01]  /*34d0*/  BSSY.RECONVERGENT B0, `(.L_x_9115) ;  /* 0x000001f000007945 */ /* 0x000fe20003800200 */
[----:B0-----:R-:W-:Y:S01]  /*34e0*/  MOV R11, R12 ;  /* 0x0000000c000b7202 */ /* 0x001fe20000000f00 */
[----:B------:R-:W-:Y:S01]  /*34f0*/  UMOV UR4, 0x400 ;  /* 0x0000040000047882 */ /* 0x000fe20000000000 */
[----:B------:R-:W0:Y:S01]  /*3500*/  LDCU UR6, c[0x0][0x360] ;  /* 0x00006c00ff0677ac */ /* 0x000e220008000800 */
[----:B------:R-:W3:Y:S01]  /*3510*/  LDCU.64 UR8, c[0x0][0x4b0] ;  /* 0x00009600ff0877ac */ /* 0x000ee20008000a00 */
[----:B------:R-:W4:Y:S01]  /*3520*/  LDCU.64 UR10, c[0x0][0x4d0] ;  /* 0x00009a00ff0a77ac */ /* 0x000f220008000a00 */
[----:B------:R-:W0:Y:S01]  /*3530*/  LDCU.128 UR12, c[0x0][0x530] ;  /* 0x0000a600ff0c77ac */ /* 0x000e220008000c00 */
[----:B--234-:R-:W-:-:S12]  /*3540*/  ULEA UR4, UR5, UR4, 0x18 ;  /* 0x0000000405047291 */ /* 0x01cfd8000f8ec0ff */
.L_x_9116:
        /* <DEDUP_REMOVED lines=24> */
.L_x_9115:
[----:B------:R-:W-:Y:S05]  /*36d0*/  EXIT ;  /* 0x000000000000794d */ /* 0x000fea0003800000 */
.L_x_9117:
        /* <DEDUP_REMOVED lines=10> */
.L_x_10524:


//--------------------- .text._Z25selective_scan_bwd_kernelI32Selective_Scan_bwd_kernel_traitsILi32ELi8ELb1ELb0ELb1ELb0ELb1EN3c108BFloat16EfEEv12SSMParamsBwd --------------------------
	.section	.text._Z25selective_scan_bwd_kernelI32Selective_Scan_bwd_kernel_traitsILi32ELi8ELb1ELb0ELb1ELb0ELb1EN3c108BFloat16EfEEv12SSMParamsBwd,"ax",@progbits
	.align	128
        .global         _Z25selective_scan_bwd_kernelI32Selective_Scan_bwd_kernel_traitsILi32ELi8ELb1ELb0ELb1ELb0ELb1EN3c108BFloat16EfEEv12SSMParamsBwd
        .type           _Z25selective_scan_bwd_kernelI32Selective_Scan_bwd_kernel_traitsILi32ELi8ELb1ELb0ELb1ELb0ELb1EN3c108BFloat16EfEEv12SSMParamsBwd,@function
        .size           _Z25selective_scan_bwd_kernelI32Selective_Scan_bwd_kernel_traitsILi32ELi8ELb1ELb0ELb1ELb0ELb1EN3c108BFloat16EfEEv12SSMParamsBwd,(.L_x_10525 - _Z25selective_scan_bwd_kernelI32Selective_Scan_bwd_kernel_traitsILi32ELi8ELb1ELb0ELb1ELb0ELb1EN3c108BFloat16EfEEv12SSMParamsBwd)
        .other          _Z25selective_scan_bwd_kernelI32Selective_Scan_bwd_kernel_traitsILi32ELi8ELb1ELb0ELb1ELb0ELb1EN3c108BFloat16EfEEv12SSMParamsBwd,@"STO_CUDA_ENTRY STV_DEFAULT"
_Z25selective_scan_bwd_kernelI32Selective_Scan_bwd_kernel_traitsILi32ELi8ELb1ELb0ELb1ELb0ELb1EN3c108BFloat16EfEEv12SSMParamsBwd:
.text._Z25selective_scan_bwd_kernelI32Selective_Scan_bwd_kernel_traitsILi32ELi8ELb1ELb0ELb1ELb0ELb1EN3c108BFloat16EfEEv12SSMParamsBwd:
        /* <DEDUP_REMOVED lines=30> */
[----:B0-----:R-:W-:-:S06]  /*01e0*/  HFMA2 R8, -RZ, RZ, 0, 0 ;  /* 0x00000000ff087431 */ /* 0x001fcc00000001ff */
        /* <DEDUP_REMOVED lines=17> */
[-C--:B------:R-:W-:Y:S02]  /*0300*/  @!P2 IADD3 R2, PT, PT, R2, -R11.reuse, RZ ;  /* 0x8000000b0202a210 */ /* 0x080fe40007ffe0ff */
[----:B------:R-:W3:Y:S02]  /*0310*/  @P0 LDC R21, c[0x0][0x38c] ;  /* 0x0000e300ff150b82 */ /* 0x000ee40000000800 */
[----:B------:R-:W-:Y:S02]  /*0320*/  ISETP.GE.U32.AND P1, PT, R2, R11, PT ;  /* 0x0000000b0200720c */ /* 0x000fe40003f26070 */
[----:B------:R-:W-:-:S04]  /*0330*/  MOV R5, UR5 ;  /* 0x0000000500057c02 */ /* 0x000fc80008000f00 */
[----:B------:R-:W2:Y:S01]  /*0340*/  @P0 LDC R2, c[0x0][0x384] ;  /* 0x0000e100ff020b82 */ /* 0x000ea20000000800 */
[----:B------:R-:W-:Y:S02]  /*0350*/  MOV R4, UR4 ;  /* 0x0000000400047c02 */ /* 0x000fe40008000f00 */
[----:B------:R-:W-:Y:S02]  /*0360*/  MOV R5, UR9 ;  /* 0x0000000900057c02 */ /* 0x000fe40008000f00 */
[----:B------:R-:W-:Y:S02]  /*0370*/  MOV R7, UR7 ;  /* 0x0000000700077c02 */ /* 0x000fe40008000f00 */
[----:B------:R-:W-:Y:S01]  /*0380*/  MOV R7, UR8 ;  /* 0x0000000800077c02 */ /* 0x000fe20008000f00 */
[C---:B------:R-:W-:Y:S01]  /*0390*/  IMAD.WIDE.U32 R4, R3.reuse, UR10, R4 ;  /* 0x0000000a03047c25 */ /* 0x040fe2000f8e0004 */
[C---:B------:R-:W-:Y:S01]  /*03a0*/  LOP3.LUT R8, R3.reuse, R10, RZ, 0x3c, !PT ;  /* 0x0000000a03087212 */ /* 0x040fe200078e3cff */
[----:B------:R-:W1:Y:S02]  /*03b0*/  LDCU.64 UR8, c[0x0][0x498] ;  /* 0x00009300ff0877ac */ /* 0x000e640008000a00 */
[----:B------:R-:W-:Y:S01]  /*03c0*/  IMAD R15, R3, UR11, R5 ;  /* 0x0000000b030f7c24 */ /* 0x000fe2000f8e0205 */
[----:B------:R-:W-:Y:S01]  /*03d0*/  ISETP.GE.AND P3, PT, R8, RZ, PT ;  /* 0x000000ff0800720c */ /* 0x000fe20003f66270 */
[----:B------:R-:W0:Y:S01]  /*03e0*/  LDCU.64 UR10, c[0x0][0x3d0] ;  /* 0x00007a00ff0a77ac */ /* 0x000e220008000a00 */
[----:B------:R-:W-:Y:S01]  /*03f0*/  @!P2 IADD3 R0, PT, PT, R0, 0x1, RZ ;  /* 0x000000010000a810 */ /* 0x000fe20007ffe0ff */
[----:B------:R-:W4:Y:S01]  /*0400*/  @P0 LDC.64 R8, c[0x0][0x480] ;  /* 0x00012000ff080b82 */ /* 0x000f220000000a00 */
[----:B------:R-:W-:-:S02]  /*0410*/  ISETP.NE.AND P2, PT, R10, RZ, PT ;  /* 0x000000ff0a00720c */ /* 0x000fc40003f45270 */
[----:B------:R-:W-:-:S04]  /*0420*/  @P1 IADD3 R0, PT, PT, R0, 0x1, RZ ;  /* 0x0000000100001810 */ /* 0x000fc80007ffe0ff */
[----:B------:R-:W-:Y:S01]  /*0430*/  MOV R29, R0 ;  /* 0x00000000001d7202 */ /* 0x000fe20000000f00 */
[----:B--2---:R-:W-:Y:S01]  /*0440*/  @P0 IMAD R0, R2, UR18, R3 ;  /* 0x0000001202000c24 */ /* 0x004fe2000f8e0203 */
[----:B------:R-:W-:Y:S02]  /*0450*/  LEA R11, R19, 0xffffff00, 0x8 ;  /* 0xffffff00130b7811 */ /* 0x000fe400078e40ff */
[----:B------:R-:W-:Y:S01]  /*0460*/  @!P3 IADD3 R29, PT, PT, -R29, RZ, RZ ;  /* 0x000000ff1d1db210 */ /* 0x000fe20007ffe1ff */
[----:B-1----:R-:W-:Y:S01]  /*0470*/  UIMAD.WIDE.U32 UR4, UR18, UR8, URZ ;  /* 0x00000008120472a5 */ /* 0x002fe2000f8e00ff */
[----:B------:R-:W-:Y:S01]  /*0480*/  @P0 IMAD R0, R0, R19, RZ ;  /* 0x0000001300000224 */ /* 0x000fe200078e02ff */
[----:B------:R-:W-:Y:S02]  /*0490*/  ISETP.GE.AND P1, PT, R19, 0x1, PT ;  /* 0x000000011300780c */ /* 0x000fe40003f26270 */
[----:B------:R-:W-:Y:S01]  /*04a0*/  @!P2 LOP3.LUT R29, RZ, R10, RZ, 0x33, !PT ;  /* 0x0000000aff1da212 */ /* 0x000fe200078e33ff */
[----:B------:R-:W1:Y:S01]  /*04b0*/  LDC.64 R18, c[0x0][0x4a8] ;  /* 0x00012a00ff127b82 */ /* 0x000e620000000a00 */
[----:B------:R-:W-:Y:S01]  /*04c0*/  MOV R6, UR6 ;  /* 0x0000000600067c02 */ /* 0x000fe20008000f00 */
[----:B0-----:R-:W-:Y:S01]  /*04d0*/  UIMAD.WIDE.U32 UR6, UR18, UR10, URZ ;  /* 0x0000000a120672a5 */ /* 0x001fe2000f8e00ff */
[----:B---3--:R-:W-:Y:S01]  /*04e0*/  @P0 IMAD R5, R0, R21, RZ ;  /* 0x0000001500050224 */ /* 0x008fe200078e02ff */
[----:B------:R-:W-:Y:S01]  /*04f0*/  UIMAD UR5, UR18, UR9, UR5 ;  /* 0x00000009120572a4 */ /* 0x000fe2000f8e0205 */
[----:B------:R-:W-:Y:S01]  /*0500*/  SHF.R.S32.HI R21, RZ, 0x1f, R29 ;  /* 0x0000001fff157819 */ /* 0x000fe2000001141d */
[----:B------:R-:W0:Y:S01]  /*0510*/  LDCU.64 UR8, c[0x0][0x4c8] ;  /* 0x00009900ff0877ac */ /* 0x000e220008000a00 */
[----:B------:R-:W-:Y:S01]  /*0520*/  IMAD.WIDE.U32 R6, R3, UR14, R6 ;  /* 0x0000000e03067c25 */ /* 0x000fe2000f8e0006 */
[----:B------:R-:W-:Y:S01]  /*0530*/  CS2R R40, SRZ ;  /* 0x0000000000287805 */ /* 0x000fe2000001ff00 */
[----:B------:R-:W-:-:S02]  /*0540*/  UIMAD UR7, UR18, UR11, UR7 ;  /* 0x0000000b120772a4 */ /* 0x000fc4000f8e0207 */
        /* <DEDUP_REMOVED lines=13> */
[----:B------:R-:W-:Y:S02]  /*0620*/  IADD3.X R2, PT, PT, R0, R13, RZ, P3, !PT ;  /* 0x0000000d00027210 */ /* 0x000fe40001ffe4ff */
[----:B------:R-:W-:Y:S02]  /*0630*/  LEA R48, P0, R57, R48, 0x1 ;  /* 0x0000003039307211 */ /* 0x000fe400078008ff */
[----:B------:R-:W-:Y:S01]  /*0640*/  LEA R50, P2, R59, R50, 0x1 ;  /* 0x000000323b327211 */ /* 0x000fe200078408ff */
[----:B0-----:R-:W-:Y:S01]  /*0650*/  IMAD.WIDE.U32 R38, R3, UR8, RZ ;  /* 0x0000000803267c25 */ /* 0x001fe2000f8e00ff */
[----:B------:R-:W-:-:S02]  /*0660*/  IADD3 R9, PT, PT, R7, R9, RZ ;  /* 0x0000000907097210 */ /* 0x000fc40007ffe0ff */
[C---:B------:R-:W-:Y:S01]  /*0670*/  IADD3.X R61, PT, PT, R0.reuse, R61, RZ, P4, !PT ;  /* 0x0000003d003d7210 */ /* 0x040fe200027fe4ff */
[----:B-1----:R-:W-:Y:S01]  /*0680*/  IMAD.WIDE.U32 R36, R3, R18, RZ ;  /* 0x0000001203247225 */ /* 0x002fe200078e00ff */
[----:B------:R-:W-:Y:S02]  /*0690*/  LEA.HI.X R57, R57, R49, R6, 0x1, P0 ;  /* 0x0000003139397211 */ /* 0x000fe400000f0c06 */
[----:B------:R-:W-:Y:S01]  /*06a0*/  LEA.HI.X R59, R59, R51, R2, 0x1, P2 ;  /* 0x000000333b3b7211 */ /* 0x000fe200010f0c02 */
[----:B------:R-:W-:Y:S01]  /*06b0*/  IMAD R47, R3, UR9, R39 ;  /* 0x00000009032f7c24 */ /* 0x000fe2000f8e0227 */
[----:B------:R-:W-:Y:S02]  /*06c0*/  IADD3.X R0, PT, PT, R0, R9, RZ, P5, !PT ;  /* 0x0000000900007210 */ /* 0x000fe40002ffe4ff */
[C---:B------:R-:W-:Y:S02]  /*06d0*/  LEA R52, P0, R4.reuse, R52, 0x1 ;  /* 0x0000003404347211 */ /* 0x040fe400078008ff */
[----:B------:R-:W-:Y:S01]  /*06e0*/  LEA R54, P2, R11, R54, 0x1 ;  /* 0x000000360b367211 */ /* 0x000fe200078408ff */
        /* <DEDUP_REMOVED lines=48> */
[----:B------:R-:W-:Y:S02]  /*09f0*/  IADD3 R58, PT, PT, R34, 0x200, RZ ;  /* 0x00000200223a7810 */ /* 0x000fe40007ffe0ff */
        /* <DEDUP_REMOVED lines=11> */
[----:B------:R-:W-:-:S07]  /*0ab0*/  IADD3 R72, PT, PT, R29, R21, RZ ;  /* 0x000000151d487210 */ /* 0x000fce0007ffe0ff */
.L_x_9143:
[----:B------:R-:W-:Y:S01]  /*0ac0*/  BAR.SYNC.DEFER_BLOCKING 0x0 ;  /* 0x0000000000007b1d */ /* 0x000fe20000010000 */
[----:B0-----:R-:W-:Y:S02]  /*0ad0*/  MOV R4, R48 ;  /* 0x0000003000047202 */ /* 0x001fe40000000f00 */
[----:B------:R-:W-:-:S05]  /*0ae0*/  MOV R5, R57 ;  /* 0x0000003900057202 */ /* 0x000fca0000000f00 */
[----:B------:R-:W0:Y:S01]  /*0af0*/  S2UR UR5, SR_CgaCtaId ;  /* 0x00000000000579c3 */ /* 0x000e220000008800 */
[----:B------:R-:W1:Y:S01]  /*0b00*/  S2R R75, SR_LANEID ;  /* 0x00000000004b7919 */ /* 0x000e620000000000 */
[----:B------:R-:W-:Y:S01]  /*0b10*/  IMAD.WIDE.U32 R16, R34, 0x10, R4 ;  /* 0x0000001022107825 */ /* 0x000fe200078e0004 */
[----:B------:R-:W-:Y:S01]  /*0b20*/  UMOV UR4, 0x400 ;  /* 0x0000040000047882 */ /* 0x000fe20000000000 */
[----:B------:R-:W-:Y:S02]  /*0b30*/  MOV R8, R52 ;  /* 0x0000003400087202 */ /* 0x000fe40000000f00 */
[----:B------:R-:W-:Y:S02]  /*0b40*/  MOV R9, R61 ;  /* 0x0000003d00097202 */ /* 0x000fe40000000f00 */
[----:B------:R-:W2:Y:S01]  /*0b50*/  LDC.64 R22, c[0x0][0x410] ;  /* 0x00010400ff167b82 */ /* 0x000ea20000000a00 */
[----:B------:R-:W-:-:S07]  /*0b60*/  IADD3 R74, PT, PT, R56, -0x1, RZ ;  /* 0xffffffff384a7810 */ /* 0x000fce0007ffe0ff */
[----:B------:R-:W3:Y:S01]  /*0b70*/  LDC.64 R24, c[0x0][0x418] ;  /* 0x00010600ff187b82 */ /* 0x000ee20000000a00 */
[----:B------:R-:W-:Y:S01]  /*0b80*/  HFMA2 R43, -RZ, RZ, 0, 0 ;  /* 0x00000000ff2b7431 */ /* 0x000fe200000001ff */
[----:B------:R-:W4:Y:S01]  /*0b90*/  LDG.E.128 R16, desc[UR16][R16.64] ;  /* 0x0000001010107981 */ /* 0x000f22000c1e1d00 */
[----:B------:R-:W-:Y:S01]  /*0ba0*/  MOV R4, R50 ;  /* 0x0000003200047202 */ /* 0x000fe20000000f00 */
[----:B------:R-:W3:Y:S01]  /*0bb0*/  LDCU.64 UR6, c[0x0][0x490] ;  /* 0x00009200ff0677ac */ /* 0x000ee20008000a00 */
[----:B------:R-:W-:Y:S01]  /*0bc0*/  MOV R5, R59 ;  /* 0x0000003b00057202 */ /* 0x000fe20000000f00 */
[----:B0-----:R-:W-:Y:S02]  /*0bd0*/  ULEA UR4, UR5, UR4, 0x18 ;  /* 0x0000000405047291 */ /* 0x001fe4000f8ec0ff */
[----:B------:R-:W0:Y:S01]  /*0be0*/  LDC.64 R26, c[0x0][0x488] ;  /* 0x00012200ff1a7b82 */ /* 0x000e220000000a00 */
[----:B------:R-:W-:-:S07]  /*0bf0*/  IMAD.WIDE.U32 R12, R34, 0x10, R4 ;  /* 0x00000010220c7825 */ /* 0x000fce00078e0004 */
[----:B------:R-:W0:Y:S01]  /*0c00*/  LDC.64 R76, c[0x0][0x428] ;  /* 0x00010a00ff4c7b82 */ /* 0x000e220000000a00 */
[----:B-1----:R-:W-:Y:S01]  /*0c10*/  LEA R73, R75, UR4, 0x4 ;  /* 0x000000044b497c11 */ /* 0x002fe2000f8e20ff */
[----:B------:R-:W-:Y:S01]  /*0c20*/  IMAD.WIDE.U32 R20, R34, 0x10, R8 ;  /* 0x0000001022147825 */ /* 0x000fe200078e0008 */
[----:B------:R-:W-:Y:S01]  /*0c30*/  SHF.L.U32 R42, R74, 0x8, RZ ;  /* 0x000000084a2a7819 */ /* 0x000fe200000006ff */
[----:B------:R-:W1:Y:S04]  /*0c40*/  LDCU.64 UR4, c[0x0][0x510] ;  /* 0x0000a200ff0477ac */ /* 0x000e680008000a00 */
[----:B------:R-:W1:Y:S01]  /*0c50*/  LDC.64 R80, c[0x0][0x478] ;  /* 0x00011e00ff507b82 */ /* 0x000e620000000a00 */
[----:B----4-:R4:W-:Y:S01]  /*0c60*/  STS.128 [R73], R16 ;  /* 0x0000001049007388 */ /* 0x0109e20000000c00 */
[----:B------:R-:W-:-:S03]  /*0c70*/  NOP ;  /* 0x0000000000007918 */ /* 0x000fc60000000000 */
[----:B------:R-:W-:Y:S03]  /*0c80*/  LDS.128 R4, [R73] ;  /* 0x0000000049047984 */ /* 0x000fe60000000c00 */
[----:B------:R-:W-:Y:S06]  /*0c90*/  BAR.SYNC.DEFER_BLOCKING 0x0 ;  /* 0x0000000000007b1d */ /* 0x000fec0000010000 */
[----:B------:R-:W2:Y:S04]  /*0ca0*/  LDG.E.128 R12, desc[UR16][R12.64] ;  /* 0x000000100c0c7981 */ /* 0x000ea8000c1e1d00 */
[----:B--2---:R2:W-:Y:S01]  /*0cb0*/  STS.128 [R73], R12 ;  /* 0x0000000c49007388 */ /* 0x0045e20000000c00 */
[----:B------:R-:W-:-:S03]  /*0cc0*/  NOP ;  /* 0x0000000000007918 */ /* 0x000fc60000000000 */
[----:B------:R-:W-:Y:S01]  /*0cd0*/  LDS.128 R8, [R73] ;  /* 0x0000000049087984 */ /* 0x000fe20000000c00 */
[----:B------:R-:W-:Y:S06]  /*0ce0*/  BAR.SYNC.DEFER_BLOCKING 0x0 ;  /* 0x0000000000007b1d */ /* 0x000fec0000010000 */
[----:B----4-:R-:W4:Y:S01]  /*0cf0*/  LDG.E.128 R16, desc[UR16][R20.64] ;  /* 0x0000001014107981 */ /* 0x010f22000c1e1d00 */
[----:B--2---:R-:W-:-:S04]  /*0d00*/  IMAD.WIDE.U32 R12, R22, UR18, R42 ;  /* 0x00000012160c7c25 */ /* 0x004fc8000f8e002a */
[----:B------:R-:W-:Y:S02]  /*0d10*/  IMAD R13, R23, UR18, R13 ;  /* 0x00000012170d7c24 */ /* 0x000fe4000f8e020d */
[----:B------:R-:W2:Y:S01]  /*0d20*/  LDC.64 R22, c[0x0][0x420] ;  /* 0x00010800ff167b82 */ /* 0x000ea20000000a00 */
[----:B---3--:R-:W-:-:S04]  /*0d30*/  IMAD.WIDE.U32 R12, R3, R24, R12 ;  /* 0x00000018030c7225 */ /* 0x008fc800078e000c */
[----:B------:R-:W-:Y:S01]  /*0d40*/  IMAD R0, R3, R25, R13 ;  /* 0x0000001903007224 */ /* 0x000fe200078e020d */
[----:B0-----:R-:W-:-:S04]  /*0d50*/  LEA R24, P0, R12, R26, 0x1 ;  /* 0x0000001a0c187211 */ /* 0x001fc800078008ff */
[----:B------:R-:W-:-:S03]  /*0d60*/  LEA.HI.X R25, R12, R27, R0, 0x1, P0 ;  /* 0x0000001b0c197211 */ /* 0x000fc600000f0c00 */
[----:B------:R-:W-:Y:S01]  /*0d70*/  IMAD.WIDE.U32 R24, R34, 0x10, R24 ;  /* 0x0000001022187825 */ /* 0x000fe200078e0018 */
[----:B----4-:R0:W-:Y:S01]  /*0d80*/  STS.128 [R73], R16 ;  /* 0x0000001049007388 */ /* 0x0101e20000000c00 */
[----:B------:R-:W-:-:S03]  /*0d90*/  NOP ;  /* 0x0000000000007918 */ /* 0x000fc60000000000 */
[----:B------:R-:W3:Y:S01]  /*0da0*/  LDS.128 R12, [R73] ;  /* 0x00000000490c7984 */ /* 0x000ee20000000c00 */
[----:B------:R-:W-:Y:S06]  /*0db0*/  BAR.SYNC.DEFER_BLOCKING 0x0 ;  /* 0x0000000000007b1d */ /* 0x000fec0000010000 */
[----:B------:R-:W4:Y:S01]  /*0dc0*/  LDG.E.128 R24, desc[UR16][R24.64] ;  /* 0x0000001018187981 */ /* 0x000f22000c1e1d00 */
[----:B--2---:R-:W-:-:S04]  /*0dd0*/  IMAD.WIDE.U32 R20, R22, UR18, R42 ;  /* 0x0000001216147c25 */ /* 0x004fc8000f8e002a */
[----:B------:R-:W-:Y:S02]  /*0de0*/  IMAD R21, R23, UR18, R21 ;  /* 0x0000001217157c24 */ /* 0x000fe4000f8e0215 */
[----:B0-----:R-:W-:-:S04]  /*0df0*/  IMAD.WIDE.U32 R16, R3, R76, R20 ;  /* 0x0000004c03107225 */ /* 0x001fc800078e0014 */
[----:B------:R-:W-:Y:S01]  /*0e00*/  IMAD R0, R3, R77, R17 ;  /* 0x0000004d03007224 */ /* 0x000fe200078e0211 */
[----:B-1----:R-:W-:-:S04]  /*0e10*/  LEA R20, P0, R16, R80, 0x1 ;  /* 0x0000005010147211 */ /* 0x002fc800078008ff */
[----:B------:R-:W-:-:S03]  /*0e20*/  LEA.HI.X R21, R16, R81, R0, 0x1, P0 ;  /* 0x0000005110157211 */ /* 0x000fc600000f0c00 */
[----:B------:R-:W-:Y:S01]  /*0e30*/  IMAD.WIDE.U32 R20, R34, 0x10, R20 ;  /* 0x0000001022147825 */ /* 0x000fe200078e0014 */
[----:B----4-:R-:W-:Y:S01]  /*0e40*/  STS.128 [R73], R24 ;  /* 0x0000001849007388 */ /* 0x010fe20000000c00 */
[----:B------:R-:W-:-:S03]  /*0e50*/  NOP ;  /* 0x0000000000007918 */ /* 0x000fc60000000000 */
[----:B------:R-:W0:Y:S01]  /*0e60*/  LDS.128 R16, [R73] ;  /* 0x0000000049107984 */ /* 0x000e220000000c00 */
[----:B------:R-:W-:Y:S06]  /*0e70*/  BAR.SYNC.DEFER_BLOCKING 0x0 ;  /* 0x0000000000007b1d */ /* 0x000fec0000010000 */
[----:B------:R-:W2:Y:S01]  /*0e80*/  LDG.E.128 R20, desc[UR16][R20.64] ;  /* 0x0000001014147981 */ /* 0x000ea2000c1e1d00 */
[----:B---3--:R-:W-:Y:S01]  /*0e90*/  SHF.L.U32 R90, R12, 0x10, RZ ;  /* 0x000000100c5a7819 */ /* 0x008fe200000006ff */
[----:B------:R-:W-:Y:S01]  /*0ea0*/  UISETP.NE.U32.AND UP0, UPT, UR6, URZ, UPT ;  /* 0x000000ff0600728c */ /* 0x000fe2000bf05070 */
[----:B------:R-:W-:-:S02]  /*0eb0*/  SHF.L.U32 R92, R14, 0x10, RZ ;  /* 0x000000100e5c7819 */ /* 0x000fc400000006ff */
[----:B------:R-:W-:Y:S01]  /*0ec0*/  PRMT R100, R12, 0x7632, R100 ;  /* 0x000076320c647816 */ /* 0x000fe20000000064 */
[----:B------:R-:W-:Y:S01]  /*0ed0*/  UISETP.NE.AND.EX UP0, UPT, UR7, URZ, UPT, UP0 ;  /* 0x000000ff0700728c */ /* 0x000fe2000bf05300 */
[C---:B------:R-:W-:Y:S02]  /*0ee0*/  PRMT R106, R13.reuse, 0x7632, R106 ;  /* 0x000076320d6a7816 */ /* 0x040fe4000000006a */
[----:B------:R-:W-:Y:S02]  /*0ef0*/  SHF.L.U32 R89, R13, 0x10, RZ ;  /* 0x000000100d597819 */ /* 0x000fe400000006ff */
[----:B------:R-:W-:Y:S02]  /*0f00*/  SHF.L.U32 R91, R15, 0x10, RZ ;  /* 0x000000100f5b7819 */ /* 0x000fe400000006ff */
[C---:B0-----:R-:W-:Y:S02]  /*0f10*/  SHF.L.U32 R76, R16.reuse, 0x10, RZ ;  /* 0x00000010104c7819 */ /* 0x041fe400000006ff */
[----:B------:R-:W-:-:S02]  /*0f20*/  PRMT R16, R16, 0x7632, R16 ;  /* 0x0000763210107816 */ /* 0x000fc40000000010 */
[----:B------:R-:W-:Y:S01]  /*0f30*/  SHF.L.U32 R2, R18, 0x10, RZ ;  /* 0x0000001012027819 */ /* 0x000fe200000006ff */
[----:B------:R-:W-:Y:S01]  /*0f40*/  FMUL.FTZ R77, R76, -1.4426950216293334961 ;  /* 0xbfb8aa3b4c4d7820 */ /* 0x000fe20000410000 */
[----:B------:R-:W-:Y:S02]  /*0f50*/  SHF.L.U32 R26, R19, 0x10, RZ ;  /* 0x00000010131a7819 */ /* 0x000fe400000006ff */
[C---:B------:R-:W-:Y:S01]  /*0f60*/  SHF.L.U32 R0, R17.reuse, 0x10, RZ ;  /* 0x0000001011007819 */ /* 0x040fe200000006ff */
[----:B------:R0:W1:Y:S01]  /*0f70*/  MUFU.EX2 R24, R77 ;  /* 0x0000004d00187308 */ /* 0x0000620000000800 */
[----:B------:R-:W-:Y:S01]  /*0f80*/  PRMT R84, R17, 0x7632, R84 ;  /* 0x0000763211547816 */ /* 0x000fe20000000054 */
[----:B------:R-:W-:Y:S01]  /*0f90*/  FMUL.FTZ R17, R2, -1.4426950216293334961 ;  /* 0xbfb8aa3b02117820 */ /* 0x000fe20000410000 */
[----:B------:R-:W-:Y:S01]  /*0fa0*/  SHF.L.U32 R27, R16, 0x10, RZ ;  /* 0x00000010101b7819 */ /* 0x000fe200000006ff */
[----:B------:R-:W-:Y:S01]  /*0fb0*/  FMUL.FTZ R16, R26, -1.4426950216293334961 ;  /* 0xbfb8aa3b1a107820 */ /* 0x000fe20000410000 */
[----:B------:R-:W-:Y:S01]  /*0fc0*/  PRMT R19, R19, 0x7632, R19 ;  /* 0x0000763213137816 */ /* 0x000fe20000000013 */
[----:B------:R-:W3:Y:S01]  /*0fd0*/  MUFU.EX2 R82, R17 ;  /* 0x0000001100527308 */ /* 0x000ee20000000800 */
[----:B------:R-:W-:Y:S01]  /*0fe0*/  PRMT R83, R18, 0x7632, R83 ;  /* 0x0000763212537816 */ /* 0x000fe20000000053 */
[----:B------:R-:W-:Y:S01]  /*0ff0*/  FMUL.FTZ R80, R0, -1.4426950216293334961 ;  /* 0xbfb8aa3b00507820 */ /* 0x000fe20000410000 */
[----:B0-----:R-:W-:Y:S01]  /*1000*/  SHF.L.U32 R77, R19, 0x10, RZ ;  /* 0x00000010134d7819 */ /* 0x001fe200000006ff */
        /* <DEDUP_REMOVED lines=8> */
[----:B------:R-:W-:Y:S01]  /*1090*/  FMUL.FTZ R81, R84, -1.4426950216293334961 ;  /* 0xbfb8aa3b54517820 */ /* 0x000fe20000410000 */
[----:B------:R-:W1:Y:S01]  /*10a0*/  MUFU.EX2 R25, R25 ;  /* 0x0000001900197308 */ /* 0x000e620000000800 */
[----:B---3--:R-:W-:Y:S01]  /*10b0*/  FADD.FTZ R82, R82, 1 ;  /* 0x3f80000052527421 */ /* 0x008fe20000010000 */
[----:B------:R-:W-:-:S02]  /*10c0*/  PRMT R107, R14, 0x7632, R107 ;  /* 0x000076320e6b7816 */ /* 0x000fc4000000006b */
[----:B------:R-:W3:Y:S01]  /*10d0*/  MUFU.EX2 R85, R85 ;  /* 0x0000005500557308 */ /* 0x000ee20000000800 */
[----:B0-----:R-:W-:Y:S01]  /*10e0*/  FADD.FTZ R86, R86, 1 ;  /* 0x3f80000056567421 */ /* 0x001fe20000010000 */
[----:B------:R-:W-:Y:S02]  /*10f0*/  PRMT R108, R15, 0x7632, R108 ;  /* 0x000076320f6c7816 */ /* 0x000fe4000000006c */
[----:B------:R-:W0:Y:S01]  /*1100*/  MUFU.EX2 R81, R81 ;  /* 0x0000005100517308 */ /* 0x000e220000000800 */
[----:B----4-:R-:W-:Y:S01]  /*1110*/  FADD.FTZ R80, R80, 1 ;  /* 0x3f80000050507421 */ /* 0x010fe20000010000 */
[----:B------:R-:W-:Y:S02]  /*1120*/  SHF.L.U32 R100, R100, 0x10, RZ ;  /* 0x0000001064647819 */ /* 0x000fe400000006ff */
[----:B------:R-:W4:Y:S01]  /*1130*/  MUFU.EX2 R87, R87 ;  /* 0x0000005700577308 */ /* 0x000f220000000800 */
[----:B------:R-:W-:Y:S01]  /*1140*/  SHF.L.U32 R107, R107, 0x10, RZ ;  /* 0x000000106b6b7819 */ /* 0x000fe200000006ff */
[----:B-1----:R-:W-:Y:S01]  /*1150*/  FADD.FTZ R25, R25, 1 ;  /* 0x3f80000019197421 */ /* 0x002fe20000010000 */
[----:B------:R-:W-:Y:S01]  /*1160*/  SHF.L.U32 R106, R106, 0x10, RZ ;  /* 0x000000106a6a7819 */ /* 0x000fe200000006ff */
[----:B------:R-:W1:Y:S01]  /*1170*/  MUFU.RCP R99, R24 ;  /* 0x0000001800637308 */ /* 0x000e620000001000 */
[----:B------:R-:W-:Y:S01]  /*1180*/  SHF.L.U32 R108, R108, 0x10, RZ ;  /* 0x000000106c6c7819 */ /* 0x000fe200000006ff */
[----:B---3--:R-:W-:Y:S01]  /*1190*/  FADD.FTZ R96, R85, 1 ;  /* 0x3f80000055607421 */ /* 0x008fe20000010000 */
[----:B------:R-:W-:-:S02]  /*11a0*/  PRMT R128, R4, 0x7632, R128 ;  /* 0x0000763204807816 */ /* 0x000fc40000000080 */
[----:B------:R-:W-:Y:S01]  /*11b0*/  PRMT R129, R5, 0x7632, R129 ;  /* 0x0000763205817816 */ /* 0x000fe20000000081 */
[----:B0-----:R-:W-:Y:S01]  /*11c0*/  FADD.FTZ R81, R81, 1 ;  /* 0x3f80000051517421 */ /* 0x001fe20000010000 */
[----:B------:R-:W-:Y:S01]  /*11d0*/  PRMT R126, R6, 0x7632, R126 ;  /* 0x00007632067e7816 */ /* 0x000fe2000000007e */
[----:B------:R0:W-:Y:S01]  /*11e0*/  MUFU.RCP R101, R82 ;  /* 0x0000005200657308 */ /* 0x0001e20000001000 */
[----:B------:R-:W-:Y:S01]  /*11f0*/  PRMT R127, R7, 0x7632, R127 ;  /* 0x00007632077f7816 */ /* 0x000fe2000000007f */
[----:B----4-:R-:W-:Y:S01]  /*1200*/  FADD.FTZ R98, R87, 1 ;  /* 0x3f80000057627421 */ /* 0x010fe20000010000 */
[----:B------:R-:W-:Y:S02]  /*1210*/  SHF.L.U32 R93, R7, 0x10, RZ ;  /* 0x00000010075d7819 */ /* 0x000fe400000006ff */
[----:B------:R-:W-:Y:S02]  /*1220*/  SHF.L.U32 R125, R8, 0x10, RZ ;  /* 0x00000010087d7819 */ /* 0x000fe400000006ff */
[----:B------:R-:W-:Y:S01]  /*1230*/  SHF.L.U32 R123, R10, 0x10, RZ ;  /* 0x000000100a7b7819 */ /* 0x000fe200000006ff */
[----:B------:R-:W-:Y:S01]  /*1240*/  MUFU.RCP R97, R86 ;  /* 0x0000005600617308 */ /* 0x000fe20000001000 */
[----:B0-----:R-:W-:Y:S01]  /*1250*/  SHF.L.U32 R82, R6, 0x10, RZ ;  /* 0x0000001006527819 */ /* 0x001fe200000006ff */
[----:B-1----:R-:W-:-:S04]  /*1260*/  FADD.FTZ R13, -R99, 1 ;  /* 0x3f800000630d7421 */ /* 0x002fc80000010100 */
[C---:B------:R-:W-:Y:S01]  /*1270*/  FFMA.FTZ R13, R76.reuse, R13, 1 ;  /* 0x3f8000004c0d7423 */ /* 0x040fe2000001000d */
[----:B------:R-:W-:Y:S01]  /*1280*/  FMUL.FTZ R76, R76, R99 ;  /* 0x000000634c4c7220 */ /* 0x000fe20000410000 */
[----:B------:R0:W1:Y:S08]  /*1290*/  MUFU.RCP R95, R80 ;  /* 0x00000050005f7308 */ /* 0x0000700000001000 */
[----:B------:R3:W-:Y:S01]  /*12a0*/  MUFU.RCP R103, R81 ;  /* 0x0000005100677308 */ /* 0x0007e20000001000 */
[----:B0-----:R-:W-:-:S07]  /*12b0*/  SHF.L.U32 R80, R4, 0x10, RZ ;  /* 0x0000001004507819 */ /* 0x001fce00000006ff */
[----:B------:R-:W-:Y:S01]  /*12c0*/  MUFU.RCP R96, R96 ;  /* 0x0000006000607308 */ /* 0x000fe20000001000 */
[----:B---3--:R-:W-:Y:S01]  /*12d0*/  SHF.L.U32 R81, R5, 0x10, RZ ;  /* 0x0000001005517819 */ /* 0x008fe200000006ff */
[----:B-1----:R-:W-:Y:S01]  /*12e0*/  FADD.FTZ R15, -R95, 1 ;  /* 0x3f8000005f0f7421 */ /* 0x002fe20000010100 */
[----:B------:R-:W-:-:S03]  /*12f0*/  FMUL.FTZ R4, R0, R95 ;  /* 0x0000005f00047220 */ /* 0x000fc60000410000 */
[----:B------:R-:W-:Y:S01]  /*1300*/  FFMA.FTZ R15, R0, R15, 1 ;  /* 0x3f800000000f7423 */ /* 0x000fe2000001000f */
[----:B------:R-:W-:Y:S01]  /*1310*/  FMUL.FTZ R104, R89, R4 ;  /* 0x0000000459687220 */ /* 0x000fe20000410000 */
[----:B------:R0:W-:Y:S08]  /*1320*/  MUFU.RCP R94, R25 ;  /* 0x00000019005e7308 */ /* 0x0001f00000001000 */
[----:B------:R-:W1:Y:S01]  /*1330*/  MUFU.RCP R98, R98 ;  /* 0x0000006200627308 */ /* 0x000e620000001000 */
[----:B0-----:R-:W0:Y:S01]  /*1340*/  LDC.64 R24, c[0x0][0x508] ;  /* 0x00014200ff187b82 */ /* 0x001e220000000a00 */
[----:B--2---:R1:W-:Y:S01]  /*1350*/  STS.128 [R73], R20 ;  /* 0x0000001449007388 */ /* 0x0043e20000000c00 */
[----:B------:R-:W-:-:S03]  /*1360*/  NOP ;  /* 0x0000000000007918 */ /* 0x000fc60000000000 */
[----:B------:R-:W2:Y:S01]  /*1370*/  LDS.128 R16, [R73] ;  /* 0x0000000049107984 */ /* 0x000ea20000000c00 */
[----:B-1----:R-:W-:-:S04]  /*1380*/  FADD.FTZ R22, -R98, 1 ;  /* 0x3f80000062167421 */ /* 0x002fc80000010100 */
[C---:B------:R-:W-:Y:S01]  /*1390*/  FFMA.FTZ R22, R77.reuse, R22, 1 ;  /* 0x3f8000004d167423 */ /* 0x040fe20000010016 */
        /* <DEDUP_REMOVED lines=8> */
[----:B------:R-:W-:Y:S01]  /*1420*/  FMUL.FTZ R12, R99, R12 ;  /* 0x0000000c630c7220 */ /* 0x000fe20000410000 */
[----:B------:R-:W-:Y:S01]  /*1430*/  SHF.L.U32 R86, R17, 0x10, RZ ;  /* 0x0000001011567819 */ /* 0x000fe200000006ff */
[----:B------:R-:W-:Y:S01]  /*1440*/  FADD.FTZ R17, -R101, 1 ;  /* 0x3f80000065117421 */ /* 0x000fe20000010100 */
[----:B------:R-:W-:Y:S01]  /*1450*/  PRMT R111, R19, 0x7632, R111 ;  /* 0x00007632136f7816 */ /* 0x000fe2000000006f */
[----:B------:R-:W-:Y:S01]  /*1460*/  FADD.FTZ R19, -R97, 1 ;  /* 0x3f80000061137421 */ /* 0x000fe20000010100 */
[----:B------:R-:W-:Y:S01]  /*1470*/  PRMT R110, R18, 0x7632, R110 ;  /* 0x00007632126e7816 */ /* 0x000fe2000000006e */
        /* <DEDUP_REMOVED lines=9> */
[----:B------:R-:W-:Y:S01]  /*1510*/  FADD.FTZ R13, -R103, 1 ;  /* 0x3f800000670d7421 */ /* 0x000fe20000010100 */
[----:B------:R-:W-:Y:S01]  /*1520*/  SHF.L.U32 R105, R105, 0x10, RZ ;  /* 0x0000001069697819 */ /* 0x000fe200000006ff */
        /* <DEDUP_REMOVED lines=30> */
[----:B0-----:R-:W-:-:S04]  /*1710*/  IMAD.WIDE.U32 R22, R24, UR18, R42 ;  /* 0x0000001218167c25 */ /* 0x001fc8000f8e002a */
[----:B------:R-:W-:Y:S01]  /*1720*/  FMUL.FTZ R84, R84, R103 ;  /* 0x0000006754547220 */ /* 0x000fe20000410000 */
[----:B------:R-:W-:Y:S01]  /*1730*/  FMUL.FTZ R83, R83, R96 ;  /* 0x0000006053537220 */ /* 0x000fe20000410000 */
[----:B------:R-:W-:Y:S01]  /*1740*/  PRMT R24, R8, 0x7632, R24 ;  /* 0x0000763208187816 */ /* 0x000fe20000000018 */
[----:B------:R-:W0:Y:S01]  /*1750*/  LDC.64 R20, c[0x0][0x558] ;  /* 0x00015600ff147b82 */ /* 0x000e220000000a00 */
[----:B------:R-:W-:Y:S01]  /*1760*/  IMAD R23, R25, UR18, R23 ;  /* 0x0000001219177c24 */ /* 0x000fe2000f8e0217 */
[----:B------:R-:W-:Y:S01]  /*1770*/  SHF.L.U32 R25, R9, 0x10, RZ ;  /* 0x0000001009197819 */ /* 0x000fe200000006ff */
[----:B------:R-:W-:Y:S01]  /*1780*/  FMUL.FTZ R95, R92, R2 ;  /* 0x000000025c5f7220 */ /* 0x000fe20000410000 */
[----:B------:R-:W-:Y:S01]  /*1790*/  FMUL.FTZ R102, R91, R26 ;  /* 0x0000001a5b667220 */ /* 0x000fe20000410000 */
[----:B------:R-:W-:-:S04]  /*17a0*/  IMAD.WIDE.U32 R22, R3, UR4, R22 ;  /* 0x0000000403167c25 */ /* 0x000fc8000f8e0016 */
[----:B------:R-:W-:Y:S01]  /*17b0*/  FMUL.FTZ R100, R100, R27 ;  /* 0x0000001b64647220 */ /* 0x000fe20000410000 */
[----:B------:R-:W-:Y:S01]  /*17c0*/  FMUL.FTZ R98, R106, R84 ;  /* 0x000000546a627220 */ /* 0x000fe20000410000 */
[----:B------:R-:W-:Y:S01]  /*17d0*/  FMUL.FTZ R96, R107, R83 ;  /* 0x000000536b607220 */ /* 0x000fe20000410000 */
[----:B------:R-:W-:Y:S02]  /*17e0*/  IMAD R0, R3, UR5, R23 ;  /* 0x0000000503007c24 */ /* 0x000fe4000f8e0217 */
[----:B------:R-:W-:Y:S01]  /*17f0*/  FMUL.FTZ R94, R108, R77 ;  /* 0x0000004d6c5e7220 */ /* 0x000fe20000410000 */
[----:B------:R-:W1:Y:S01]  /*1800*/  LDCU UR4, c[0x0][0x38c] ;  /* 0x00007180ff0477ac */ /* 0x000e620008000800 */
[----:B------:R2:W-:Y:S01]  /*1810*/  STS.128 [R73], R16 ;  /* 0x0000001049007388 */ /* 0x0005e20000000c00 */
[----:B------:R-:W-:-:S03]  /*1820*/  NOP ;  /* 0x0000000000007918 */ /* 0x000fc60000000000 */
[----:B------:R-:W3:Y:S01]  /*1830*/  LDS.128 R12, [R73] ;  /* 0x00000000490c7984 */ /* 0x000ee20000000c00 */
[----:B0-----:R-:W-:-:S04]  /*1840*/  LEA R20, P0, R22, R20, 0x1 ;  /* 0x0000001416147211 */ /* 0x001fc800078008ff */
[----:B------:R-:W-:Y:S01]  /*1850*/  LEA.HI.X R21, R22, R21, R0, 0x1, P0 ;  /* 0x0000001516157211 */ /* 0x000fe200000f0c00 */
[----:B------:R-:W-:Y:S01]  /*1860*/  FMUL.FTZ R0, R90, R76 ;  /* 0x0000004c5a007220 */ /* 0x000fe20000410000 */
[----:B--2---:R-:W-:Y:S01]  /*1870*/  PRMT R18, R9, 0x7632, R18 ;  /* 0x0000763209127816 */ /* 0x004fe20000000012 */
[----:B------:R-:W-:Y:S01]  /*1880*/  IMAD.WIDE.U32 R20, R34, 0x10, R20 ;  /* 0x0000001022147825 */ /* 0x000fe200078e0014 */
[----:B------:R-:W-:Y:S02]  /*1890*/  PRMT R17, R10, 0x7632, R17 ;  /* 0x000076320a117816 */ /* 0x000fe40000000011 */
[C---:B------:R-:W-:Y:S02]  /*18a0*/  PRMT R16, R11.reuse, 0x7632, R16 ;  /* 0x000076320b107816 */ /* 0x040fe40000000010 */
[----:B------:R-:W-:Y:S01]  /*18b0*/  SHF.L.U32 R19, R11, 0x10, RZ ;  /* 0x000000100b137819 */ /* 0x000fe200000006ff */
[----:B---3--:R0:W-:Y:S01]  /*18c0*/  STG.E.128 desc[UR16][R20.64], R12 ;  /* 0x0000000c14007986 */ /* 0x0081e2000c101d10 */
[----:B-1----:R-:W-:Y:S05]  /*18d0*/  BRA.U !UP0, `(.L_x_9119) ;  /* 0x0000000108687547 */ /* 0x002fea000b800000 */
        /* <DEDUP_REMOVED lines=9> */
[----:B0-----:R-:W0:Y:S01]  /*1970*/  LDC.64 R14, c[0x0][0x430] ;  /* 0x00010c00ff0e7b82 */ /* 0x001e220000000a00 */
[----:B------:R-:W-:-:S02]  /*1980*/  F2FP.BF16.F32.PACK_AB R7, R2, R7 ;  /* 0x000000070207723e */ /* 0x000fc400000010ff */
[----:B------:R-:W-:Y:S02]  /*1990*/  F2FP.BF16.F32.PACK_AB R6, R83, R6 ;  /* 0x000000065306723e */ /* 0x000fe400000010ff */
[----:B------:R-:W-:Y:S02]  /*19a0*/  F2FP.BF16.F32.PACK_AB R5, R84, R5 ;  /* 0x000000055405723e */ /* 0x000fe400000010ff */
[----:B------:R-:W-:Y:S01]  /*19b0*/  F2FP.BF16.F32.PACK_AB R4, R27, R76 ;  /* 0x0000004c1b04723e */ /* 0x000fe200000010ff */
[----:B------:R-:W1:Y:S04]  /*19c0*/  LDC.64 R20, c[0x0][0x438] ;  /* 0x00010e00ff147b82 */ /* 0x000e680000000a00 */
[----:B------:R-:W-:Y:S01]  /*19d0*/  STS.128 [R73], R4 ;  /* 0x0000000449007388 */ /* 0x000fe20000000c00 */
[----:B------:R-:W-:-:S03]  /*19e0*/  NOP ;  /* 0x0000000000007918 */ /* 0x000fc60000000000 */
[----:B------:R-:W2:Y:S01]  /*19f0*/  LDS.128 R8, [R73] ;  /* 0x0000000049087984 */ /* 0x000ea20000000c00 */
[----:B0-----:R-:W-:-:S04]  /*1a00*/  IMAD.WIDE.U32 R12, R14, UR18, R42 ;  /* 0x000000120e0c7c25 */ /* 0x001fc8000f8e002a */
[----:B------:R-:W-:Y:S02]  /*1a10*/  IMAD R13, R15, UR18, R13 ;  /* 0x000000120f0d7c24 */ /* 0x000fe4000f8e020d */
[----:B-1----:R-:W-:-:S04]  /*1a20*/  IMAD.WIDE.U32 R12, R3, R20, R12 ;  /* 0x00000014030c7225 */ /* 0x002fc800078e000c */
[----:B------:R-:W-:Y:S01]  /*1a30*/  IMAD R13, R3, R21, R13 ;  /* 0x00000015030d7224 */ /* 0x000fe200078e020d */
[----:B------:R-:W-:-:S04]  /*1a40*/  LEA R14, P0, R12, UR6, 0x1 ;  /* 0x000000060c0e7c11 */ /* 0x000fc8000f8008ff */
[----:B------:R-:W-:-:S03]  /*1a50*/  LEA.HI.X R15, R12, UR7, R13, 0x1, P0 ;  /* 0x000000070c0f7c11 */ /* 0x000fc600080f0c0d */
[----:B------:R-:W-:-:S05]  /*1a60*/  IMAD.WIDE.U32 R12, R34, 0x10, R14 ;  /* 0x00000010220c7825 */ /* 0x000fca00078e000e */
[----:B--2---:R1:W-:Y:S02]  /*1a70*/  STG.E.128 desc[UR16][R12.64], R8 ;  /* 0x000000080c007986 */ /* 0x0043e4000c101d10 */
.L_x_9119:
        /* <DEDUP_REMOVED lines=10> */
[----:B-----5:R-:W-:Y:S01]  /*1b20*/  FADD.FTZ R120, R5, R44 ;  /* 0x0000002c05787221 */ /* 0x020fe20000010000 */
[----:B------:R-:W-:-:S02]  /*1b30*/  SHF.L.U32 R121, R24, 0x10, RZ ;  /* 0x0000001018797819 */ /* 0x000fc400000006ff */
[----:B------:R-:W-:Y:S01]  /*1b40*/  CS2R R88, SRZ ;  /* 0x0000000000587805 */ /* 0x000fe2000001ff00 */
[----:B------:R-:W-:Y:S01]  /*1b50*/  FFMA.FTZ R2, R98, R129, R51 ;  /* 0x0000008162027223 */ /* 0x000fe20000010033 */
[----:B------:R-:W-:Y:S02]  /*1b60*/  SHF.L.U32 R17, R17, 0x10, RZ ;  /* 0x0000001011117819 */ /* 0x000fe400000006ff */
[----:B------:R-:W-:Y:S02]  /*1b70*/  CS2R R86, SRZ ;  /* 0x0000000000567805 */ /* 0x000fe4000001ff00 */
[----:B------:R-:W-:Y:S01]  /*1b80*/  SHF.L.U32 R7, R16, 0x10, RZ ;  /* 0x0000001010077819 */ /* 0x000fe200000006ff */
[----:B------:R-:W-:Y:S01]  /*1b90*/  FFMA.FTZ R5, R95, R82, R2 ;  /* 0x000000525f057223 */ /* 0x000fe20000010002 */
[----:B------:R-:W-:Y:S02]  /*1ba0*/  MOV R92, RZ ;  /* 0x000000ff005c7202 */ /* 0x000fe40000000f00 */
[----:B------:R-:W-:-:S02]  /*1bb0*/  CS2R R84, SRZ ;  /* 0x0000000000547805 */ /* 0x000fc4000001ff00 */
[----:B------:R-:W-:Y:S01]  /*1bc0*/  MOV R83, RZ ;  /* 0x000000ff00537202 */ /* 0x000fe20000000f00 */
        /* <DEDUP_REMOVED lines=19> */
[----:B01----:R-:W0:Y:S01]  /*1d00*/  LDC.64 R12, c[0x0][0x440] ;  /* 0x00011000ff0c7b82 */ /* 0x003e220000000a00 */
[----:B------:R-:W-:Y:S01]  /*1d10*/  MOV R4, R54 ;  /* 0x0000003600047202 */ /* 0x000fe20000000f00 */
[----:B------:R-:W-:Y:S01]  /*1d20*/  FMUL.FTZ R114, R125, R80 ;  /* 0x000000507d727220 */ /* 0x000fe20000410000 */
[----:B------:R-:W-:Y:S01]  /*1d30*/  MOV R5, R63 ;  /* 0x0000003f00057202 */ /* 0x000fe20000000f00 */
[----:B------:R-:W-:Y:S01]  /*1d40*/  FMUL.FTZ R113, R121, R128 ;  /* 0x0000008079717220 */ /* 0x000fe20000410000 */
[----:B------:R-:W-:Y:S01]  /*1d50*/  ISETP.NE.AND P0, PT, R56, 0x1, PT ;  /* 0x000000013800780c */ /* 0x000fe20003f05270 */
[----:B------:R-:W-:Y:S01]  /*1d60*/  FMUL.FTZ R112, R124, R81 ;  /* 0x000000517c707220 */ /* 0x000fe20000410000 */
[----:B------:R-:W-:Y:S01]  /*1d70*/  SHF.L.U32 R130, R56, 0x8, RZ ;  /* 0x0000000838827819 */ /* 0x000fe200000006ff */
[----:B------:R-:W1:Y:S01]  /*1d80*/  LDC.64 R14, c[0x0][0x448] ;  /* 0x00011200ff0e7b82 */ /* 0x000e620000000a00 */
[----:B------:R-:W-:Y:S01]  /*1d90*/  IADD3 R22, P1, PT, R42, R28, RZ ;  /* 0x0000001c2a167210 */ /* 0x000fe20007f3e0ff */
[----:B------:R-:W-:Y:S01]  /*1da0*/  FMUL.FTZ R111, R120, R129 ;  /* 0x00000081786f7220 */ /* 0x000fe20000410000 */
[----:B------:R-:W-:Y:S01]  /*1db0*/  LOP3.LUT R133, R42, 0x100, RZ, 0xc0, !PT ;  /* 0x000001002a857812 */ /* 0x000fe200078ec0ff */
[----:B------:R-:W-:Y:S01]  /*1dc0*/  FMUL.FTZ R110, R123, R82 ;  /* 0x000000527b6e7220 */ /* 0x000fe20000410000 */
[----:B------:R-:W-:Y:S01]  /*1dd0*/  IADD3 R115, PT, PT, R56, -0x2, RZ ;  /* 0xfffffffe38737810 */ /* 0x000fe20007ffe0ff */
[----:B------:R-:W-:Y:S01]  /*1de0*/  FMUL.FTZ R109, R119, R126 ;  /* 0x0000007e776d7220 */ /* 0x000fe20000410000 */
[----:B------:R-:W-:Y:S01]  /*1df0*/  IADD3 R132, PT, PT, R42, R34, RZ ;  /* 0x000000222a847210 */ /* 0x000fe20007ffe0ff */
[----:B------:R-:W2:Y:S01]  /*1e00*/  LDC.64 R90, c[0x0][0x3e0] ;  /* 0x0000f800ff5a7b82 */ /* 0x000ea20000000a00 */
[----:B------:R-:W-:Y:S01]  /*1e10*/  FMUL.FTZ R107, R122, R93 ;  /* 0x0000005d7a6b7220 */ /* 0x000fe20000410000 */
[----:B------:R-:W-:Y:S01]  /*1e20*/  ISETP.EQ.AND P0, PT, R34, RZ, P0 ;  /* 0x000000ff2200720c */ /* 0x000fe20000702270 */
[----:B------:R-:W-:Y:S01]  /*1e30*/  FMUL.FTZ R105, R118, R127 ;  /* 0x0000007f76697220 */ /* 0x000fe20000410000 */
[----:B------:R-:W-:Y:S01]  /*1e40*/  MOV R92, RZ ;  /* 0x000000ff005c7202 */ /* 0x000fe20000000f00 */
[----:B------:R-:W-:Y:S01]  /*1e50*/  IMAD.WIDE.U32 R24, R34, 0x10, R4 ;  /* 0x0000001022187825 */ /* 0x000fe200078e0004 */
[----:B------:R-:W-:Y:S01]  /*1e60*/  LOP3.LUT R130, R130, 0x100, RZ, 0xc0, !PT ;  /* 0x0000010082827812 */ /* 0x000fe200078ec0ff */
[----:B------:R-:W3:Y:S01]  /*1e70*/  LDCU UR10, c[0x0][0x394] ;  /* 0x00007280ff0a77ac */ /* 0x000ee20008000800 */
[----:B------:R-:W4:Y:S01]  /*1e80*/  LDC.64 R16, c[0x0][0x3c0] ;  /* 0x0000f000ff107b82 */ /* 0x000f220000000a00 */
[----:B------:R-:W-:Y:S01]  /*1e90*/  IADD3.X R23, PT, PT, RZ, R72, RZ, P1, !PT ;  /* 0x00000048ff177210 */ /* 0x000fe20000ffe4ff */
[----:B------:R-:W0:Y:S01]  /*1ea0*/  LDCU UR11, c[0x0][0x38c] ;  /* 0x00007180ff0b77ac */ /* 0x000e220008000800 */
[----:B------:R-:W0:Y:S05]  /*1eb0*/  LDCU UR7, c[0x0][0x388] ;  /* 0x00007100ff0777ac */ /* 0x000e2a0008000800 */
[----:B------:R-:W0:Y:S01]  /*1ec0*/  LDC.64 R18, c[0x0][0x3a8] ;  /* 0x0000ea00ff127b82 */ /* 0x000e220000000a00 */
[----:B------:R-:W0:Y:S01]  /*1ed0*/  LDCU.64 UR8, c[0x0][0x540] ;  /* 0x0000a800ff0877ac */ /* 0x000e220008000a00 */
[----:B------:R-:W-:-:S06]  /*1ee0*/  UMOV UR4, URZ ;  /* 0x000000ff00047c82 */ /* 0x000fcc0008000000 */
[----:B------:R-:W0:Y:S02]  /*1ef0*/  LDC.64 R20, c[0x0][0x4f0] ;  /* 0x00013c00ff147b82 */ /* 0x000e240000000a00 */
.L_x_9142:
[----:B0-2---:R-:W-:-:S04]  /*1f00*/  IMAD.WIDE.U32 R4, R90, UR4, RZ ;  /* 0x000000045a047c25 */ /* 0x005fc8000f8e00ff */
[----:B------:R-:W-:Y:S01]  /*1f10*/  IMAD R5, R91, UR4, R5 ;  /* 0x000000045b057c24 */ /* 0x000fe2000f8e0205 */
[----:B------:R-:W-:-:S04]  /*1f20*/  LEA R6, P1, R4, R24, 0x1 ;  /* 0x0000001804067211 */ /* 0x000fc800078208ff */
[----:B------:R-:W-:-:S06]  /*1f30*/  LEA.HI.X R7, R4, R25, R5, 0x1, P1 ;  /* 0x0000001904077211 */ /* 0x000fcc00008f0c05 */
[----:B------:R-:W2:Y:S01]  /*1f40*/  LDG.E.128 R4, desc[UR16][R6.64] ;  /* 0x0000001006047981 */ /* 0x000ea2000c1e1d00 */
[----:B------:R-:W-:Y:S02]  /*1f50*/  MOV R8, R32 ;  /* 0x0000002000087202 */ /* 0x000fe40000000f00 */
[----:B------:R-:W-:-:S03]  /*1f60*/  MOV R9, R53 ;  /* 0x0000003500097202 */ /* 0x000fc60000000f00 */
[----:B0-----:R-:W-:-:S04]  /*1f70*/  IMAD.WIDE.U32 R8, R18, UR4, R8 ;  /* 0x0000000412087c25 */ /* 0x001fc8000f8e0008 */
[----:B------:R-:W-:Y:S01]  /*1f80*/  IMAD R2, R19, UR4, R9 ;  /* 0x0000000413027c24 */ /* 0x000fe2000f8e0209 */
[----:B------:R-:W-:-:S04]  /*1f90*/  LEA R26, P1, R8, R12, 0x2 ;  /* 0x0000000c081a7211 */ /* 0x000fc800078210ff */
[----:B------:R-:W-:Y:S02]  /*1fa0*/  LEA.HI.X R27, R8, R13, R2, 0x2, P1 ;  /* 0x0000000d081b7211 */ /* 0x000fe400008f1402 */
[----:B------:R-:W-:-:S03]  /*1fb0*/  MOV R8, R30 ;  /* 0x0000001e00087202 */ /* 0x000fc60000000f00 */
[----:B------:R-:W5:Y:S01]  /*1fc0*/  LDG.E R26, desc[UR16][R26.64] ;  /* 0x000000101a1a7981 */ /* 0x000f62000c1e1900 */
[----:B------:R-:W-:-:S03]  /*1fd0*/  MOV R9, R55 ;  /* 0x0000003700097202 */ /* 0x000fc60000000f00 */
[----:B----4-:R-:W-:-:S04]  /*1fe0*/  IMAD.WIDE.U32 R8, R16, UR4, R8 ;  /* 0x0000000410087c25 */ /* 0x010fc8000f8e0008 */
[----:B------:R-:W-:Y:S01]  /*1ff0*/  IMAD R2, R17, UR4, R9 ;  /* 0x0000000411027c24 */ /* 0x000fe2000f8e0209 */
[----:B-1----:R-:W-:-:S04]  /*2000*/  LEA R76, P1, R8, R14, 0x2 ;  /* 0x0000000e084c7211 */ /* 0x002fc800078210ff */
[----:B------:R-:W-:-:S05]  /*2010*/  LEA.HI.X R77, R8, R15, R2, 0x2, P1 ;  /* 0x0000000f084d7211 */ /* 0x000fca00008f1402 */
[----:B------:R0:W4:Y:S01]  /*2020*/  LDG.E R131, desc[UR16][R76.64] ;  /* 0x000000104c837981 */ /* 0x000122000c1e1900 */
[----:B------:R-:W1:Y:S01]  /*2030*/  S2UR UR6, SR_CgaCtaId ;  /* 0x00000000000679c3 */ /* 0x000e620000008800 */
[C---:B------:R-:W-:Y:S01]  /*2040*/  ISETP.NE.AND P2, PT, R34.reuse, RZ, PT ;  /* 0x000000ff2200720c */ /* 0x040fe20003f45270 */
[----:B------:R-:W-:Y:S01]  /*2050*/  UMOV UR5, 0x400 ;  /* 0x0000040000057882 */ /* 0x000fe20000000000 */
[----:B------:R-:W-:Y:S01]  /*2060*/  ISETP.NE.AND P1, PT, R34, 0x1f, PT ;  /* 0x0000001f2200780c */ /* 0x000fe20003f25270 */
[----:B------:R-:W-:Y:S01]  /*2070*/  BSSY.RECONVERGENT B0, `(.L_x_9121) ;  /* 0x0000040000007945 */ /* 0x000fe20003800200 */
[----:B-1----:R-:W-:Y:S01]  /*2080*/  ULEA UR5, UR6, UR5, 0x18 ;  /* 0x0000000506057291 */ /* 0x002fe2000f8ec0ff */
[----:B--2---:R1:W-:Y:S01]  /*2090*/  STS.128 [R73], R4 ;  /* 0x0000000449007388 */ /* 0x0043e20000000c00 */
[----:B------:R-:W-:-:S03]  /*20a0*/  NOP ;  /* 0x0000000000007918 */ /* 0x000fc60000000000 */
[----:B------:R-:W2:Y:S01]  /*20b0*/  LDS.128 R8, [R73] ;  /* 0x0000000049087984 */ /* 0x000ea20000000c00 */
        /* <DEDUP_REMOVED lines=14> */
[----:B------:R-:W1:Y:S04]  /*21a0*/  MUFU.EX2 R2, R2 ;  /* 0x0000000200027308 */ /* 0x000e680000000800 */
[----:B------:R-:W1:Y:S01]  /*21b0*/  MUFU.EX2 R140, R140 ;  /* 0x0000008c008c7308 */ /* 0x000e620000000800 */
[----:B0-----:R0:W-:Y:S01]  /*21c0*/  STS [R4+0x878], R139 ;  /* 0x0008788b04007388 */ /* 0x0011e20000000800 */
[----:B--2---:R-:W-:-:S02]  /*21d0*/  PRMT R148, R9, 0x7632, R148 ;  /* 0x0000763209947816 */ /* 0x004fc40000000094 */
[----:B------:R-:W2:Y:S01]  /*21e0*/  MUFU.EX2 R146, R146 ;  /* 0x0000009200927308 */ /* 0x000ea20000000800 */
[C---:B------:R-:W-:Y:S02]  /*21f0*/  PRMT R6, R10.reuse, 0x7632, R6 ;  /* 0x000076320a067816 */ /* 0x040fe40000000006 */
[----:B------:R-:W-:Y:S01]  /*2200*/  SHF.L.U32 R142, R10, 0x10, RZ ;  /* 0x000000100a8e7819 */ /* 0x000fe200000006ff */
[----:B------:R-:W0:Y:S01]  /*2210*/  MUFU.EX2 R76, R27 ;  /* 0x0000001b004c7308 */ /* 0x000e220000000800 */
[----:B------:R-:W-:Y:S02]  /*2220*/  PRMT R141, R8, 0x7632, R141 ;  /* 0x00007632088d7816 */ /* 0x000fe4000000008d */
[----:B------:R-:W-:Y:S01]  /*2230*/  PRMT R10, R11, 0x7632, R10 ;  /* 0x000076320b0a7816 */ /* 0x000fe2000000000a */
[----:B------:R5:W0:Y:S01]  /*2240*/  MUFU.EX2 R27, R7 ;  /* 0x00000007001b7308 */ /* 0x000a220000000800 */
[----:B------:R-:W-:Y:S01]  /*2250*/  SHF.L.U32 R148, R148, 0x10, RZ ;  /* 0x0000001094947819 */ /* 0x000fe200000006ff */
[----:B----4-:R-:W-:Y:S01]  /*2260*/  FMUL.FTZ R136, R131, R142 ;  /* 0x0000008e83887220 */ /* 0x010fe20000410000 */
[----:B------:R-:W-:Y:S01]  /*2270*/  SHF.L.U32 R150, R8, 0x10, RZ ;  /* 0x0000001008967819 */ /* 0x000fe200000006ff */
[----:B------:R4:W0:Y:S01]  /*2280*/  MUFU.EX2 R134, R5 ;  /* 0x0000000500867308 */ /* 0x0008220000000800 */
[----:B------:R-:W-:Y:S01]  /*2290*/  SHF.L.U32 R6, R6, 0x10, RZ ;  /* 0x0000001006067819 */ /* 0x000fe200000006ff */
[----:B------:R-:W-:Y:S01]  /*22a0*/  FMUL.FTZ R135, R95, R136 ;  /* 0x000000885f877220 */ /* 0x000fe20000410000 */
[----:B------:R-:W-:Y:S01]  /*22b0*/  SHF.L.U32 R144, R9, 0x10, RZ ;  /* 0x0000001009907819 */ /* 0x000fe200000006ff */
[----:B------:R-:W-:Y:S01]  /*22c0*/  FMUL.FTZ R9, R131, R150 ;  /* 0x0000009683097220 */ /* 0x000fe20000410000 */
[----:B------:R-:W-:Y:S01]  /*22d0*/  SHF.L.U32 R8, R11, 0x10, RZ ;  /* 0x000000100b087819 */ /* 0x000fe200000006ff */
[----:B-----5:R-:W-:Y:S01]  /*22e0*/  FMUL.FTZ R7, R131, R148 ;  /* 0x0000009483077220 */ /* 0x020fe20000410000 */
[----:B------:R-:W-:Y:S01]  /*22f0*/  SHF.L.U32 R141, R141, 0x10, RZ ;  /* 0x000000108d8d7819 */ /* 0x000fe200000006ff */
[C---:B------:R-:W-:Y:S01]  /*2300*/  FMUL.FTZ R143, R131.reuse, R6 ;  /* 0x00000006838f7220 */ /* 0x040fe20000410000 */
[----:B------:R-:W-:Y:S01]  /*2310*/  SHF.L.U32 R10, R10, 0x10, RZ ;  /* 0x000000100a0a7819 */ /* 0x000fe200000006ff */
[C---:B------:R-:W-:Y:S01]  /*2320*/  FMUL.FTZ R11, R131.reuse, R144 ;  /* 0x00000090830b7220 */ /* 0x040fe20000410000 */
[C---:B------:R-:W-:Y:S01]  /*2330*/  FMUL.FTZ R137, R131.reuse, R8 ;  /* 0x0000000883897220 */ /* 0x040fe20000410000 */
[C---:B----4-:R-:W-:Y:S01]  /*2340*/  FMUL.FTZ R5, R131.reuse, R141 ;  /* 0x0000008d83057220 */ /* 0x050fe20000410000 */
        /* <DEDUP_REMOVED lines=9> */
[----:B012---:R-:W-:Y:S05]  /*23e0*/  @P1 BRA `(.L_x_9122) ;  /* 0x00000000001c1947 */ /* 0x007fea0003800000 */
[----:B---3--:R-:W-:Y:S01]  /*23f0*/  ISETP.NE.AND P1, PT, R56, UR10, PT ;  /* 0x0000000a38007c0c */ /* 0x008fe2000bf25270 */
[----:B------:R-:W-:-:S12]  /*2400*/  HFMA2 R145, -RZ, RZ, 1.875, 0 ;  /* 0x3f800000ff917431 */ /* 0x000fd800000001ff */
[----:B------:R-:W-:Y:S05]  /*2410*/  @!P1 BRA `(.L_x_9123) ;  /* 0x0000000000149947 */ /* 0x000fea0003800000 */
[----:B------:R-:W-:-:S04]  /*2420*/  IADD3 R4, PT, PT, R130, UR4, RZ ;  /* 0x0000000482047c10 */ /* 0x000fc8000fffe0ff */
[----:B------:R-:W-:-:S05]  /*2430*/  LEA R4, R4, UR5, 0x2 ;  /* 0x0000000504047c11 */ /* 0x000fca000f8e10ff */
[----:B------:R2:W4:Y:S01]  /*2440*/  LDS R145, [R4+0x878] ;  /* 0x0008780004917984 */ /* 0x0005220000000800 */
[----:B------:R-:W-:Y:S05]  /*2450*/  BRA `(.L_x_9123) ;  /* 0x0000000000047947 */ /* 0x000fea0003800000 */
.L_x_9122:
[----:B------:R0:W1:Y:S02]  /*2460*/  LDS R145, [R79+0x107c] ;  /* 0x00107c004f917984 */ /* 0x0000640000000800 */
.L_x_9123:
[----:B---3--:R-:W-:Y:S05]  /*2470*/  BSYNC.RECONVERGENT B0 ;  /* 0x0000000000007941 */ /* 0x008fea0003800200 */
.L_x_9121:
[----:B--2---:R-:W2:Y:S01]  /*2480*/  @P0 LDC R4, c[0x0][0x38c] ;  /* 0x0000e300ff040b82 */ /* 0x004ea20000000800 */
[----:B------:R-:W-:Y:S01]  /*2490*/  MOV R147, RZ ;  /* 0x000000ff00937202 */ /* 0x000fe20000000f00 */
[----:B--2---:R-:W-:-:S04]  /*24a0*/  @P0 IMAD R5, R115, R4, UR4 ;  /* 0x0000000473050e24 */ /* 0x004fc8000f8e0204 */
[----:B------:R-:W-:-:S05]  /*24b0*/  @P0 IMAD.WIDE R4, R5, 0x8, R40 ;  /* 0x0000000805040825 */ /* 0x000fca00078e0228 */
[----:B------:R2:W3:Y:S01]  /*24c0*/  @P0 LDG.E R147, desc[UR16][R4.64+0x4] ;  /* 0x0000041004930981 */ /* 0x0004e2000c1e1900 */
[-C--:B------:R-:W-:Y:S01]  /*24d0*/  FFMA.FTZ R149, R114, R76.reuse, R113 ;  /* 0x0000004c72957223 */ /* 0x080fe20000010071 */
[----:B-1--4-:R-:W-:Y:S01]  /*24e0*/  FMUL.FTZ R151, R146, R145 ;  /* 0x0000009192977220 */ /* 0x012fe20000410000 */
[----:B------:R-:W-:Y:S01]  /*24f0*/  FMUL.FTZ R152, R139, R76 ;  /* 0x0000004c8b987220 */ /* 0x000fe20000410000 */
[----:B------:R-:W-:Y:S01]  /*2500*/  ISETP.GE.AND P1, PT, R75, 0x1, PT ;  /* 0x000000014b00780c */ /* 0x000fe20003f26270 */
[----:B------:R-:W-:Y:S01]  /*2510*/  FFMA.FTZ R149, R77, R149, R112 ;  /* 0x000000954d957223 */ /* 0x000fe20000010070 */
[----:B------:R-:W-:Y:S01]  /*2520*/  FMUL.FTZ R151, R140, R151 ;  /* 0x000000978c977220 */ /* 0x000fe20000410000 */
[----:B------:R-:W-:Y:S01]  /*2530*/  ISETP.NE.AND P3, PT, R78, 0x1f, PT ;  /* 0x0000001f4e00780c */ /* 0x000fe20003f65270 */
[----:B------:R-:W-:Y:S01]  /*2540*/  ULEA UR6, UR4, UR5, 0x3 ;  /* 0x0000000504067291 */ /* 0x000fe2000f8e18ff */
[----:B------:R-:W-:Y:S01]  /*2550*/  FFMA.FTZ R149, R2, R149, R111 ;  /* 0x0000009502957223 */ /* 0x000fe2000001006f */
[----:B------:R-:W-:Y:S01]  /*2560*/  ISETP.GT.U32.AND P4, PT, R78, 0x17, PT ;  /* 0x000000174e00780c */ /* 0x000fe20003f84070 */
[----:B------:R-:W-:Y:S02]  /*2570*/  BSSY.RECONVERGENT B0, `(.L_x_9124) ;  /* 0x00000a9000007945 */ /* 0x000fe40003800200 */
[----:B------:R-:W-:-:S04]  /*2580*/  FFMA.FTZ R149, R27, R149, R110 ;  /* 0x000000951b957223 */ /* 0x000fc8000001006e */
[----:B------:R-:W-:-:S04]  /*2590*/  FFMA.FTZ R149, R134, R149, R109 ;  /* 0x0000009586957223 */ /* 0x000fc8000001006d */
[----:B------:R-:W-:Y:S01]  /*25a0*/  FFMA.FTZ R154, R140, R149, R107 ;  /* 0x000000958c9a7223 */ /* 0x000fe2000001006b */
[----:B------:R-:W-:-:S03]  /*25b0*/  FFMA.FTZ R149, R146, R143, R137 ;  /* 0x0000008f92957223 */ /* 0x000fc60000010089 */
[----:B--2---:R-:W-:Y:S01]  /*25c0*/  FFMA.FTZ R4, R146, R154, R105 ;  /* 0x0000009a92047223 */ /* 0x004fe20000010069 */
[----:B------:R-:W-:Y:S01]  /*25d0*/  FFMA.FTZ R153, R140, R149, R7 ;  /* 0x000000958c997223 */ /* 0x000fe20000010007 */
[----:B------:R-:W-:Y:S01]  /*25e0*/  FMUL.FTZ R149, R77, R152 ;  /* 0x000000984d957220 */ /* 0x000fe20000410000 */
[----:B------:R-:W-:Y:S02]  /*25f0*/  FMUL.FTZ R154, R134, R151 ;  /* 0x00000097869a7220 */ /* 0x000fe40000410000 */
[----:B------:R-:W1:Y:S01]  /*2600*/  SHFL.UP PT, R5, R4, 0x1, RZ ;  /* 0x0420000004057989 */ /* 0x000e6200000e00ff */
[----:B------:R-:W-:Y:S01]  /*2610*/  FMUL.FTZ R152, R2, R149 ;  /* 0x0000009502987220 */ /* 0x000fe20000410000 */
[----:B------:R-:W-:Y:S01]  /*2620*/  FFMA.FTZ R153, R134, R153, R135 ;  /* 0x0000009986997223 */ /* 0x000fe20000010087 */
[C---:B------:R-:W-:Y:S02]  /*2630*/  FMUL.FTZ R151, R27.reuse, R154 ;  /* 0x0000009a1b977220 */ /* 0x040fe40000410000 */
[C---:B------:R-:W-:Y:S01]  /*2640*/  FMUL.FTZ R149, R27.reuse, R152 ;  /* 0x000000981b957220 */ /* 0x040fe20000410000 */
[----:B------:R-:W-:Y:S01]  /*2650*/  FFMA.FTZ R153, R27, R153, R138 ;  /* 0x000000991b997223 */ /* 0x000fe2000001008a */
[----:B------:R-:W-:-:S02]  /*2660*/  FMUL.FTZ R154, R2, R151 ;  /* 0x00000097029a7220 */ /* 0x000fc40000410000 */
[----:B------:R-:W-:Y:S01]  /*2670*/  FMUL.FTZ R151, R134, R149 ;  /* 0x0000009586977220 */ /* 0x000fe20000410000 */
[----:B------:R-:W-:Y:S01]  /*2680*/  FFMA.FTZ R153, R2, R153, R11 ;  /* 0x0000009902997223 */ /* 0x000fe2000001000b */
[C---:B------:R-:W-:Y:S02]  /*2690*/  FMUL.FTZ R155, R77.reuse, R154 ;  /* 0x0000009a4d9b7220 */ /* 0x040fe40000410000 */
[----:B------:R-:W-:Y:S01]  /*26a0*/  FMUL.FTZ R151, R140, R151 ;  /* 0x000000978c977220 */ /* 0x000fe20000410000 */
[----:B------:R-:W-:Y:S01]  /*26b0*/  FFMA.FTZ R153, R77, R153, R136 ;  /* 0x000000994d997223 */ /* 0x000fe20000010088 */
[----:B------:R-:W-:Y:S02]  /*26c0*/  FMUL.FTZ R149, R76, R155 ;  /* 0x0000009b4c957220 */ /* 0x000fe40000410000 */
[----:B------:R-:W-:Y:S01]  /*26d0*/  FMUL.FTZ R151, R146, R151 ;  /* 0x0000009792977220 */ /* 0x000fe20000410000 */
[----:B------:R-:W-:Y:S02]  /*26e0*/  FFMA.FTZ R153, R76, R153, R9 ;  /* 0x000000994c997223 */ /* 0x000fe40000010009 */
[----:B------:R-:W2:Y:S03]  /*26f0*/  SHFL.DOWN PT, R156, R149, 0x1, 0x1f ;  /* 0x08201f00959c7f89 */ /* 0x000ea600000e0000 */
[----:B------:R-:W-:Y:S01]  /*2700*/  MOV R152, R153 ;  /* 0x0000009900987202 */ /* 0x000fe20000000f00 */
[----:B-1----:R-:W-:Y:S01]  /*2710*/  FFMA.FTZ R5, R151, R5, R4 ;  /* 0x0000000597057223 */ /* 0x002fe20000010004 */
[----:B------:R-:W1:Y:S04]  /*2720*/  SHFL.UP PT, R154, R151, 0x1, RZ ;  /* 0x04200000979a7989 */ /* 0x000e6800000e00ff */
[----:B------:R-:W4:Y:S01]  /*2730*/  SHFL.DOWN PT, R157, R153, 0x1, 0x1f ;  /* 0x08201f00999d7f89 */ /* 0x000f2200000e0000 */
[----:B------:R-:W-:-:S05]  /*2740*/  FSEL R4, R4, R5, !P1 ;  /* 0x0000000504047208 */ /* 0x000fca0004800000 */
[----:B------:R-:W5:Y:S01]  /*2750*/  SHFL.UP PT, R5, R4, 0x2, RZ ;  /* 0x0440000004057989 */ /* 0x000f6200000e00ff */
[----:B--2---:R-:W-:Y:S01]  /*2760*/  @P3 FMUL.FTZ R155, R156, R149 ;  /* 0x000000959c9b3220 */ /* 0x004fe20000410000 */
[----:B-1----:R-:W-:Y:S01]  /*2770*/  @P1 FMUL.FTZ R151, R151, R154 ;  /* 0x0000009a97971220 */ /* 0x002fe20000410000 */
[----:B------:R-:W-:Y:S01]  /*2780*/  ISETP.GE.AND P1, PT, R75, 0x2, PT ;  /* 0x000000024b00780c */ /* 0x000fe20003f26270 */
[----:B----4-:R-:W-:Y:S02]  /*2790*/  @P3 FFMA.FTZ R152, R149, R157, R152 ;  /* 0x0000009d95983223 */ /* 0x010fe40000010098 */
[----:B------:R-:W-:Y:S01]  /*27a0*/  @P3 MOV R149, R155 ;  /* 0x0000009b00953202 */ /* 0x000fe20000000f00 */
[----:B------:R-:W1:Y:S01]  /*27b0*/  SHFL.UP PT, R154, R151, 0x2, RZ ;  /* 0x04400000979a7989 */ /* 0x000e6200000e00ff */
[----:B------:R-:W-:-:S03]  /*27c0*/  ISETP.GT.U32.AND P3, PT, R78, 0x1d, PT ;  /* 0x0000001d4e00780c */ /* 0x000fc60003f64070 */
[----:B------:R-:W2:Y:S01]  /*27d0*/  SHFL.DOWN PT, R156, R149, 0x2, 0x1f ;  /* 0x08401f00959c7f89 */ /* 0x000ea200000e0000 */
[----:B-----5:R-:W-:-:S03]  /*27e0*/  FFMA.FTZ R5, R151, R5, R4 ;  /* 0x0000000597057223 */ /* 0x020fc60000010004 */
[----:B------:R-:W4:Y:S02]  /*27f0*/  SHFL.DOWN PT, R155, R152, 0x2, 0x1f ;  /* 0x08401f00989b7f89 */ /* 0x000f2400000e0000 */
[----:B------:R-:W-:-:S05]  /*2800*/  FSEL R4, R4, R5, !P1 ;  /* 0x0000000504047208 */ /* 0x000fca0004800000 */
[----:B------:R-:W5:Y:S01]  /*2810*/  SHFL.UP PT, R5, R4, 0x4, RZ ;  /* 0x0480000004057989 */ /* 0x000f6200000e00ff */
[----:B-1----:R-:W-:Y:S01]  /*2820*/  @P1 FMUL.FTZ R151, R151, R154 ;  /* 0x0000009a97971220 */ /* 0x002fe20000410000 */
[----:B------:R-:W-:Y:S01]  /*2830*/  ISETP.GE.AND P1, PT, R75, 0x4, PT ;  /* 0x000000044b00780c */ /* 0x000fe20003f26270 */
[----:B--2---:R-:W-:-:S03]  /*2840*/  @!P3 FMUL.FTZ R153, R149, R156 ;  /* 0x0000009c9599b220 */ /* 0x004fc60000410000 */
[----:B------:R-:W1:Y:S01]  /*2850*/  SHFL.UP PT, R154, R151, 0x4, RZ ;  /* 0x04800000979a7989 */ /* 0x000e6200000e00ff */
[----:B----4-:R-:W-:Y:S01]  /*2860*/  @!P3 FFMA.FTZ R152, R149, R155, R152 ;  /* 0x0000009b9598b223 */ /* 0x010fe20000010098 */
[----:B------:R-:W-:Y:S02]  /*2870*/  @!P3 MOV R149, R153 ;  /* 0x000000990095b202 */ /* 0x000fe40000000f00 */
[----:B------:R-:W-:Y:S02]  /*2880*/  ISETP.GT.U32.AND P3, PT, R78, 0x1b, PT ;  /* 0x0000001b4e00780c */ /* 0x000fe40003f64070 */
[----:B------:R-:W2:Y:S01]  /*2890*/  SHFL.DOWN PT, R155, R152, 0x4, 0x1f ;  /* 0x08801f00989b7f89 */ /* 0x000ea200000e0000 */
[----:B-----5:R-:W-:-:S03]  /*28a0*/  FFMA.FTZ R5, R151, R5, R4 ;  /* 0x0000000597057223 */ /* 0x020fc60000010004 */
[----:B------:R-:W4:Y:S02]  /*28b0*/  SHFL.DOWN PT, R158, R149, 0x4, 0x1f ;  /* 0x08801f00959e7f89 */ /* 0x000f2400000e0000 */
[----:B------:R-:W-:-:S05]  /*28c0*/  FSEL R156, R4, R5, !P1 ;  /* 0x00000005049c7208 */ /* 0x000fca0004800000 */
[----:B------:R-:W5:Y:S01]  /*28d0*/  SHFL.UP PT, R5, R156, 0x8, RZ ;  /* 0x050000009c057989 */ /* 0x000f6200000e00ff */
[----:B-1----:R-:W-:Y:S01]  /*28e0*/  @P1 FMUL.FTZ R151, R151, R154 ;  /* 0x0000009a97971220 */ /* 0x002fe20000410000 */
[----:B------:R-:W-:-:S04]  /*28f0*/  ISETP.GE.AND P1, PT, R56, UR10, PT ;  /* 0x0000000a38007c0c */ /* 0x000fc8000bf26270 */
[----:B------:R-:W1:Y:S01]  /*2900*/  SHFL.UP PT, R4, R151, 0x8, RZ ;  /* 0x0500000097047989 */ /* 0x000e6200000e00ff */
[----:B------:R-:W-:Y:S01]  /*2910*/  ISETP.NE.OR P1, PT, R34, RZ, P1 ;  /* 0x000000ff2200720c */ /* 0x000fe20000f25670 */
[C---:B--2---:R-:W-:Y:S01]  /*2920*/  @!P3 FFMA.FTZ R152, R149.reuse, R155, R152 ;  /* 0x0000009b9598b223 */ /* 0x044fe20000010098 */
[----:B----4-:R-:W-:-:S04]  /*2930*/  @!P3 FMUL.FTZ R153, R149, R158 ;  /* 0x0000009e9599b220 */ /* 0x010fc80000410000 */
[----:B------:R-:W2:Y:S01]  /*2940*/  SHFL.DOWN PT, R157, R152, 0x8, 0x1f ;  /* 0x09001f00989d7f89 */ /* 0x000ea200000e0000 */
[----:B------:R-:W-:Y:S02]  /*2950*/  @!P3 MOV R149, R153 ;  /* 0x000000990095b202 */ /* 0x000fe40000000f00 */
[----:B------:R-:W-:Y:S01]  /*2960*/  ISETP.GE.AND P3, PT, R75, 0x8, PT ;  /* 0x000000084b00780c */ /* 0x000fe20003f66270 */
[----:B-----5:R-:W-:Y:S02]  /*2970*/  FFMA.FTZ R5, R151, R5, R156 ;  /* 0x0000000597057223 */ /* 0x020fe4000001009c */
[----:B------:R-:W4:Y:S03]  /*2980*/  SHFL.DOWN PT, R158, R149, 0x8, 0x1f ;  /* 0x09001f00959e7f89 */ /* 0x000f2600000e0000 */
[----:B------:R-:W-:Y:S02]  /*2990*/  FSEL R156, R156, R5, !P3 ;  /* 0x000000059c9c7208 */ /* 0x000fe40005800000 */
[----:B------:R-:W-:-:S03]  /*29a0*/  MOV R5, RZ ;  /* 0x000000ff00057202 */ /* 0x000fc60000000f00 */
[----:B------:R-:W5:Y:S02]  /*29b0*/  SHFL.UP PT, R153, R156, 0x10, RZ ;  /* 0x060000009c997989 */ /* 0x000f6400000e00ff */
[----:B-1----:R-:W-:Y:S01]  /*29c0*/  @P3 FMUL.FTZ R151, R151, R4 ;  /* 0x0000000497973220 */ /* 0x002fe20000410000 */
[----:B------:R-:W-:-:S04]  /*29d0*/  HFMA2 R4, -RZ, RZ, 1.875, 0 ;  /* 0x3f800000ff047431 */ /* 0x000fc800000001ff */
[----:B------:R-:W1:Y:S01]  /*29e0*/  SHFL.UP PT, R154, R151, 0x10, RZ ;  /* 0x06000000979a7989 */ /* 0x000e6200000e00ff */
[----:B--2---:R-:W-:-:S03]  /*29f0*/  @!P4 FFMA.FTZ R152, R149, R157, R152 ;  /* 0x0000009d9598c223 */ /* 0x004fc60000010098 */
[----:B------:R-:W-:Y:S01]  /*2a00*/  @!P1 LDS.64 R4, [UR6+0x10f8] ;  /* 0x0010f806ff049984 */ /* 0x000fe20008000a00 */
[----:B------:R-:W-:Y:S01]  /*2a10*/  ISETP.GE.AND P1, PT, R75, 0x10, PT ;  /* 0x000000104b00780c */ /* 0x000fe20003f26270 */
[----:B----4-:R-:W-:-:S05]  /*2a20*/  @!P4 FMUL.FTZ R155, R149, R158 ;  /* 0x0000009e959bc220 */ /* 0x010fca0000410000 */
[----:B------:R-:W-:Y:S02]  /*2a30*/  @!P4 MOV R149, R155 ;  /* 0x0000009b0095c202 */ /* 0x000fe40000000f00 */
[----:B------:R-:W2:Y:S01]  /*2a40*/  SHFL.DOWN PT, R155, R152, 0x10, 0x1f ;  /* 0x0a001f00989b7f89 */ /* 0x000ea200000e0000 */
[----:B-----5:R-:W-:-:S03]  /*2a50*/  FFMA.FTZ R153, R151, R153, R156 ;  /* 0x0000009997997223 */ /* 0x020fc6000001009c */
[----:B------:R-:W4:Y:S02]  /*2a60*/  SHFL.DOWN PT, R158, R149, 0x10, 0x1f ;  /* 0x0a001f00959e7f89 */ /* 0x000f2400000e0000 */
[----:B------:R-:W-:Y:S01]  /*2a70*/  FSEL R153, R156, R153, !P1 ;  /* 0x000000999c997208 */ /* 0x000fe20004800000 */
[----:B-1----:R-:W-:Y:S01]  /*2a80*/  @P1 FMUL.FTZ R151, R151, R154 ;  /* 0x0000009a97971220 */ /* 0x002fe20000410000 */
[----:B------:R-:W-:-:S03]  /*2a90*/  ISETP.GT.U32.AND P1, PT, R78, 0xf, PT ;  /* 0x0000000f4e00780c */ /* 0x000fc60003f24070 */
[----:B------:R-:W-:Y:S04]  /*2aa0*/  SHFL.UP PT, R156, R153, 0x1, RZ ;  /* 0x04200000999c7989 */ /* 0x000fe800000e00ff */
[----:B------:R-:W-:Y:S06]  /*2ab0*/  SHFL.UP PT, R151, R151, 0x1, RZ ;  /* 0x0420000097977989 */ /* 0x000fec00000e00ff */
[C---:B--2---:R-:W-:Y:S01]  /*2ac0*/  @!P1 FFMA.FTZ R152, R149.reuse, R155, R152 ;  /* 0x0000009b95989223 */ /* 0x044fe20000010098 */
[----:B----4-:R-:W-:-:S04]  /*2ad0*/  @!P1 FMUL.FTZ R154, R149, R158 ;  /* 0x0000009e959a9220 */ /* 0x010fc80000410000 */
[----:B------:R-:W-:Y:S01]  /*2ae0*/  SHFL.DOWN PT, R160, R152, 0x1, 0x1f ;  /* 0x08201f0098a07f89 */ /* 0x000fe200000e0000 */
[----:B------:R-:W-:-:S03]  /*2af0*/  @!P1 MOV R149, R154 ;  /* 0x0000009a00959202 */ /* 0x000fc60000000f00 */
[----:B------:R-:W-:Y:S01]  /*2b00*/  SHFL.IDX PT, R158, R152, RZ, 0x1f ;  /* 0x00001fff989e7589 */ /* 0x000fe200000e0000 */
[----:B------:R-:W-:-:S03]  /*2b10*/  ISETP.NE.AND P1, PT, R34, RZ, PT ;  /* 0x000000ff2200720c */ /* 0x000fc60003f25270 */
[----:B------:R-:W-:Y:S04]  /*2b20*/  SHFL.IDX PT, R154, R5, RZ, 0x1f ;  /* 0x00001fff059a7589 */ /* 0x000fe800000e0000 */
[----:B------:R-:W-:Y:S04]  /*2b30*/  SHFL.DOWN PT, R157, R149, 0x1, 0x1f ;  /* 0x08201f00959d7f89 */ /* 0x000fe800000e0000 */
[----:B------:R-:W1:Y:S02]  /*2b40*/  SHFL.IDX PT, R155, R149, RZ, 0x1f ;  /* 0x00001fff959b7589 */ /* 0x000e6400000e0000 */
[C---:B-1----:R-:W-:Y:S01]  /*2b50*/  FFMA.FTZ R5, R155.reuse, R5, R158 ;  /* 0x000000059b057223 */ /* 0x042fe2000001009e */
[----:B------:R-:W-:-:S05]  /*2b60*/  FMUL.FTZ R4, R155, R4 ;  /* 0x000000049b047220 */ /* 0x000fca0000410000 */
[----:B------:R-:W-:Y:S04]  /*2b70*/  @!P1 STS.64 [UR6+0x10f8], R4 ;  /* 0x0010f804ff009988 */ /* 0x000fe80008000a06 */
[----:B---3--:R-:W1:Y:S02]  /*2b80*/  SHFL.IDX PT, R147, R147, RZ, 0x1f ;  /* 0x00001fff93937589 */ /* 0x008e6400000e0000 */
[----:B-1----:R-:W-:Y:S01]  /*2b90*/  @P2 FFMA.FTZ R147, R151, R147, R156 ;  /* 0x0000009397932223 */ /* 0x002fe2000001009c */
[----:B------:R-:W-:-:S03]  /*2ba0*/  ISETP.NE.AND P2, PT, R34, 0x1f, PT ;  /* 0x0000001f2200780c */ /* 0x000fc60003f45270 */
[----:B------:R-:W-:-:S04]  /*2bb0*/  FFMA.FTZ R139, R139, R147, R114 ;  /* 0x000000938b8b7223 */ /* 0x000fc80000010072 */
[-C--:B------:R-:W-:Y:S01]  /*2bc0*/  FMUL.FTZ R147, R150, R139.reuse ;  /* 0x0000008b96937220 */ /* 0x080fe20000410000 */
[-C--:B------:R-:W-:Y:S01]  /*2bd0*/  FFMA.FTZ R150, R76, R139.reuse, R113 ;  /* 0x0000008b4c967223 */ /* 0x080fe20000010071 */
[----:B------:R-:W-:Y:S02]  /*2be0*/  FMUL.FTZ R149, R131, R139 ;  /* 0x0000008b83957220 */ /* 0x000fe40000410000 */
[C---:B------:R-:W-:Y:S01]  /*2bf0*/  FFMA.FTZ R147, R0.reuse, R147, RZ ;  /* 0x0000009300937223 */ /* 0x040fe200000100ff */
[----:B------:R-:W-:Y:S01]  /*2c00*/  FMUL.FTZ R141, R141, R150 ;  /* 0x000000968d8d7220 */ /* 0x000fe20000410000 */
[----:B------:R-:W-:Y:S01]  /*2c10*/  @P2 FFMA.FTZ R154, R157, R154, R160 ;  /* 0x0000009a9d9a2223 */ /* 0x000fe200000100a0 */
[-C--:B------:R-:W-:Y:S01]  /*2c20*/  FMUL.FTZ R151, R131, R150.reuse ;  /* 0x0000009683977220 */ /* 0x080fe20000410000 */
[----:B------:R-:W-:Y:S01]  /*2c30*/  FMUL.FTZ R149, R0, R149 ;  /* 0x0000009500957220 */ /* 0x000fe20000410000 */
[----:B------:R-:W-:Y:S01]  /*2c40*/  FFMA.FTZ R147, R100, R141, R147 ;  /* 0x0000008d64937223 */ /* 0x000fe20000010093 */
[----:B------:R-:W-:Y:S01]  /*2c50*/  FFMA.FTZ R141, R77, R150, R112 ;  /* 0x000000964d8d7223 */ /* 0x000fe20000010070 */
[----:B------:R-:W-:Y:S01]  /*2c60*/  FFMA.FTZ R143, R154, R145, R143 ;  /* 0x000000919a8f7223 */ /* 0x000fe2000001008f */
[----:B------:R-:W-:Y:S01]  /*2c70*/  FMUL.FTZ R151, R100, R151 ;  /* 0x0000009764977220 */ /* 0x000fe20000410000 */
[----:B------:R-:W-:Y:S01]  /*2c80*/  STS [R62+0x220], R149 ;  /* 0x000220953e007388 */ /* 0x000fe20000000800 */
[-C--:B------:R-:W-:Y:S01]  /*2c90*/  FFMA.FTZ R152, R2, R141.reuse, R111 ;  /* 0x0000008d02987223 */ /* 0x080fe2000001006f */
[-C--:B------:R-:W-:Y:S01]  /*2ca0*/  FMUL.FTZ R153, R131, R141.reuse ;  /* 0x0000008d83997220 */ /* 0x080fe20000410000 */
[----:B------:R-:W-:Y:S01]  /*2cb0*/  FMUL.FTZ R144, R144, R141 ;  /* 0x0000008d90907220 */ /* 0x000fe20000410000 */
[----:B------:R1:W-:Y:S01]  /*2cc0*/  STS [R64+0x4], R151 ;  /* 0x0000049740007388 */ /* 0x0003e20000000800 */
[-C--:B------:R-:W-:Y:S01]  /*2cd0*/  FFMA.FTZ R145, R27, R152.reuse, R110 ;  /* 0x000000981b917223 */ /* 0x080fe2000001006e */
[C---:B------:R-:W-:Y:S01]  /*2ce0*/  FMUL.FTZ R155, R131.reuse, R152 ;  /* 0x00000098839b7220 */ /* 0x040fe20000410000 */
[C---:B------:R-:W-:Y:S01]  /*2cf0*/  FMUL.FTZ R153, R104.reuse, R153 ;  /* 0x0000009968997220 */ /* 0x040fe20000410000 */
[----:B------:R-:W-:Y:S01]  /*2d00*/  FFMA.FTZ R147, R104, R144, R147 ;  /* 0x0000009068937223 */ /* 0x000fe20000010093 */
[-C--:B------:R-:W-:Y:S01]  /*2d10*/  FFMA.FTZ R158, R134, R145.reuse, R109 ;  /* 0x00000091869e7223 */ /* 0x080fe2000001006d */
[C---:B------:R-:W-:Y:S01]  /*2d20*/  FMUL.FTZ R160, R131.reuse, R145 ;  /* 0x0000009183a07220 */ /* 0x040fe20000410000 */
[----:B------:R-:W-:Y:S01]  /*2d30*/  FMUL.FTZ R155, R98, R155 ;  /* 0x0000009b629b7220 */ /* 0x000fe20000410000 */
[----:B------:R-:W-:Y:S01]  /*2d40*/  STS [R64+0x8], R153 ;  /* 0x0000089940007388 */ /* 0x000fe20000000800 */
[-C--:B------:R-:W-:Y:S01]  /*2d50*/  FFMA.FTZ R156, R140, R158.reuse, R107 ;  /* 0x0000009e8c9c7223 */ /* 0x080fe2000001006b */
[----:B------:R-:W-:Y:S01]  /*2d60*/  FMUL.FTZ R157, R131, R158 ;  /* 0x0000009e839d7220 */ /* 0x000fe20000410000 */
[----:B------:R-:W-:Y:S01]  /*2d70*/  FMUL.FTZ R5, R95, R160 ;  /* 0x000000a05f057220 */ /* 0x000fe20000410000 */
[----:B------:R-:W-:Y:S01]  /*2d80*/  STS [R64+0xc], R155 ;  /* 0x00000c9b40007388 */ /* 0x000fe20000000800 */
[-C--:B------:R-:W-:Y:S01]  /*2d90*/  FFMA.FTZ R154, R146, R156.reuse, R105 ;  /* 0x0000009c929a7223 */ /* 0x080fe20000010069 */
[C---:B------:R-:W-:Y:S01]  /*2da0*/  FMUL.FTZ R159, R131.reuse, R156 ;  /* 0x0000009c839f7220 */ /* 0x040fe20000410000 */
[----:B------:R-:W-:Y:S01]  /*2db0*/  FMUL.FTZ R157, R96, R157 ;  /* 0x0000009d609d7220 */ /* 0x000fe20000410000 */
[----:B------:R2:W-:Y:S01]  /*2dc0*/  STS [R64+0x10], R5 ;  /* 0x0000100540007388 */ /* 0x0005e20000000800 */
[----:B------:R-:W-:Y:S01]  /*2dd0*/  FMUL.FTZ R131, R131, R154 ;  /* 0x0000009a83837220 */ /* 0x000fe20000410000 */
[----:B------:R-:W-:Y:S01]  /*2de0*/  FMUL.FTZ R159, R102, R159 ;  /* 0x0000009f669f7220 */ /* 0x000fe20000410000 */
[----:B------:R-:W-:Y:S01]  /*2df0*/  FMUL.FTZ R148, R148, R152 ;  /* 0x0000009894947220 */ /* 0x000fe20000410000 */
[----:B------:R3:W-:Y:S01]  /*2e00*/  STS [R64+0x14], R157 ;  /* 0x0000149d40007388 */ /* 0x0007e20000000800 */
[----:B-1----:R-:W-:Y:S01]  /*2e10*/  FMUL.FTZ R151, R94, R131 ;  /* 0x000000835e977220 */ /* 0x002fe20000410000 */
[----:B------:R-:W-:Y:S01]  /*2e20*/  FFMA.FTZ R137, R146, R143, R137 ;  /* 0x0000008f92897223 */ /* 0x000fe20000010089 */
[----:B------:R-:W-:Y:S01]  /*2e30*/  FFMA.FTZ R148, R98, R148, R147 ;  /* 0x0000009462947223 */ /* 0x000fe20000010093 */
[----:B------:R3:W-:Y:S01]  /*2e40*/  STS [R64+0x18], R159 ;  /* 0x0000189f40007388 */ /* 0x0007e20000000800 */
[----:B------:R-:W-:Y:S01]  /*2e50*/  FMUL.FTZ R142, R142, R145 ;  /* 0x000000918e8e7220 */ /* 0x000fe20000410000 */
[----:B------:R-:W-:Y:S01]  /*2e60*/  FFMA.FTZ R131, R140, R137, R7 ;  /* 0x000000898c837223 */ /* 0x000fe20000010007 */
[----:B------:R-:W-:Y:S01]  /*2e70*/  FMUL.FTZ R4, R6, R158 ;  /* 0x0000009e06047220 */ /* 0x000fe20000410000 */
[----:B------:R3:W-:Y:S01]  /*2e80*/  STS [R64+0x1c], R151 ;  /* 0x00001c9740007388 */ /* 0x0007e20000000800 */
[----:B--2---:R-:W-:Y:S01]  /*2e90*/  FFMA.FTZ R5, R95, R142, R148 ;  /* 0x0000008e5f057223 */ /* 0x004fe20000010094 */
[----:B------:R-:W-:-:S04]  /*2ea0*/  IMAD.WIDE.U32 R6, R20, UR4, R22 ;  /* 0x0000000414067c25 */ /* 0x000fc8000f8e0016 */
[----:B------:R-:W-:Y:S01]  /*2eb0*/  FFMA.FTZ R135, R134, R131, R135 ;  /* 0x0000008386877223 */ /* 0x000fe20000010087 */
[----:B------:R-:W-:Y:S01]  /*2ec0*/  BAR.SYNC.DEFER_BLOCKING 0x0 ;  /* 0x0000000000007b1d */ /* 0x000fe20000010000 */
[----:B------:R-:W-:Y:S01]  /*2ed0*/  FFMA.FTZ R147, R96, R4, R5 ;  /* 0x0000000460937223 */ /* 0x000fe20000010005 */
[----:B------:R-:W-:Y:S01]  /*2ee0*/  IMAD R5, R21, UR4, R7 ;  /* 0x0000000415057c24 */ /* 0x000fe2000f8e0207 */
[----:B------:R-:W-:Y:S01]  /*2ef0*/  LEA R4, P2, R6, UR8, 0x2 ;  /* 0x0000000806047c11 */ /* 0x000fe2000f8410ff */
[----:B------:R-:W-:Y:S01]  /*2f00*/  FFMA.FTZ R27, R27, R135, R138 ;  /* 0x000000871b1b7223 */ /* 0x000fe2000001008a */
[----:B------:R-:W-:Y:S01]  /*2f10*/  IADD3 R134, PT, PT, -R132, UR7, RZ ;  /* 0x0000000784867c10 */ /* 0x000fe2000fffe1ff */
[----:B------:R-:W-:Y:S01]  /*2f20*/  FMUL.FTZ R8, R8, R156 ;  /* 0x0000009c08087220 */ /* 0x000fe20000410000 */
[----:B------:R-:W-:Y:S01]  /*2f30*/  LEA.HI.X R5, R6, UR9, R5, 0x2, P2 ;  /* 0x0000000906057c11 */ /* 0x000fe200090f1405 */
[----:B------:R-:W-:Y:S01]  /*2f40*/  FFMA.FTZ R11, R2, R27, R11 ;  /* 0x0000001b020b7223 */ /* 0x000fe2000001000b */
[----:B------:R-:W-:Y:S01]  /*2f50*/  ISETP.GE.AND P2, PT, R134, 0x1, PT ;  /* 0x000000018600780c */ /* 0x000fe20003f46270 */
[----:B------:R-:W-:Y:S01]  /*2f60*/  FFMA.FTZ R147, R102, R8, R147 ;  /* 0x0000000866937223 */ /* 0x000fe20000010093 */
[----:B------:R-:W-:Y:S01]  /*2f70*/  FMUL.FTZ R6, R10, R154 ;  /* 0x0000009a0a067220 */ /* 0x000fe20000410000 */
[----:B------:R-:W-:Y:S01]  /*2f80*/  FFMA.FTZ R77, R77, R11, R136 ;  /* 0x0000000b4d4d7223 */ /* 0x000fe20000010088 */
[----:B------:R-:W-:-:S02]  /*2f90*/  ISETP.GE.AND P3, PT, R134, 0x21, PT ;  /* 0x000000218600780c */ /* 0x000fc40003f66270 */
[----:B------:R-:W-:Y:S01]  /*2fa0*/  FFMA.FTZ R6, R94, R6, R147 ;  /* 0x000000065e067223 */ /* 0x000fe20000010093 */
[----:B------:R-:W-:Y:S01]  /*2fb0*/  FFMA.FTZ R9, R76, R77, R9 ;  /* 0x0000004d4c097223 */ /* 0x000fe20000010009 */
[----:B------:R3:W1:Y:S05]  /*2fc0*/  LDS R149, [R65+0x2a0] ;  /* 0x0002a00041957984 */ /* 0x00066a0000000800 */
[----:B------:R-:W-:Y:S05]  /*2fd0*/  @!P2 BRA `(.L_x_9125) ;  /* 0x000000000008a947 */ /* 0x000fea0003800000 */
[----:B------:R-:W2:Y:S04]  /*2fe0*/  LDS R7, [R60+0x220] ;  /* 0x000220003c077984 */ /* 0x000ea80000000800 */
[----:B--2---:R2:W-:Y:S02]  /*2ff0*/  REDG.E.ADD.F32.FTZ.RN.STRONG.GPU desc[UR16][R4.64], R7 ;  /* 0x00000007040079a6 */ /* 0x0045e4000c12f310 */
.L_x_9125:
[----:B------:R-:W-:Y:S05]  /*3000*/  BSYNC.RECONVERGENT B0 ;  /* 0x0000000000007941 */ /* 0x000fea0003800200 */
.L_x_9124:
[----:B------:R-:W-:Y:S04]  /*3010*/  BSSY.RECONVERGENT B0, `(.L_x_9126) ;  /* 0x0000003000007945 */ /* 0x000fe80003800200 */
[----:B------:R-:W-:Y:S05]  /*3020*/  @!P3 BRA `(.L_x_9127) ;  /* 0x000000000004b947 */ /* 0x000fea0003800000 */
[----:B-1----:R4:W-:Y:S02]  /*3030*/  REDG.E.ADD.F32.FTZ.RN.STRONG.GPU desc[UR16][R4.64+0x80], R149 ;  /* 0x00008095040079a6 */ /* 0x0029e4000c12f310 */
.L_x_9127:
[----:B------:R-:W-:Y:S05]  /*3040*/  BSYNC.RECONVERGENT B0 ;  /* 0x0000000000007941 */ /* 0x000fea0003800200 */
.L_x_9126:
[----:B-1--4-:R1:W4:Y:S01]  /*3050*/  LDS R149, [R66+0x320] ;  /* 0x0003200042957984 */ /* 0x0123220000000800 */
[----:B------:R-:W-:Y:S01]  /*3060*/  ISETP.GE.AND P6, PT, R134, 0x41, PT ;  /* 0x000000418600780c */ /* 0x000fe20003fc6270 */
[----:B------:R-:W-:Y:S01]  /*3070*/  FADD.FTZ R139, -R114, R139 ;  /* 0x0000008b728b7221 */ /* 0x000fe20000010100 */
[----:B------:R-:W-:Y:S01]  /*3080*/  FMUL.FTZ R2, R125, R9 ;  /* 0x000000097d027220 */ /* 0x000fe20000410000 */
[----:B------:R-:W-:Y:S01]  /*3090*/  FADD.FTZ R150, -R113, R150 ;  /* 0x0000009671967221 */ /* 0x000fe20000010100 */
[----:B--2---:R-:W-:Y:S01]  /*30a0*/  FMUL.FTZ R7, R121, R77 ;  /* 0x0000004d79077220 */ /* 0x004fe20000410000 */
        /* <DEDUP_REMOVED lines=10> */
[C---:B------:R-:W-:Y:S01]  /*3150*/  ISETP.GE.AND P3, PT, R134.reuse, 0xa1, PT ;  /* 0x000000a18600780c */ /* 0x040fe20003f66270 */
[----:B------:R-:W-:Y:S01]  /*3160*/  FFMA.FTZ R141, R147, R8, R76 ;  /* 0x00000008938d7223 */ /* 0x000fe2000001004c */
[----:B------:R-:W-:-:S02]  /*3170*/  ISETP.GE.AND P4, PT, R134, 0xc1, PT ;  /* 0x000000c18600780c */ /* 0x000fc40003f86270 */
[----:B------:R-:W-:Y:S01]  /*3180*/  ISETP.GE.AND P5, PT, R134, 0xe1, PT ;  /* 0x000000e18600780c */ /* 0x000fe20003fa6270 */
[----:B-1----:R-:W-:-:S12]  /*3190*/  @!P6 BRA `(.L_x_9129) ;  /* 0x000000000004e947 */ /* 0x002fd80003800000 */
[----:B----4-:R1:W-:Y:S02]  /*31a0*/  REDG.E.ADD.F32.FTZ.RN.STRONG.GPU desc[UR16][R4.64+0x100], R149 ;  /* 0x00010095040079a6 */ /* 0x0103e4000c12f310 */
.L_x_9129:
[----:B------:R-:W-:Y:S05]  /*31b0*/  BSYNC.RECONVERGENT B0 ;  /* 0x0000000000007941 */ /* 0x000fea0003800200 */
.L_x_9128:
[----:B-1--4-:R1:W2:Y:S01]  /*31c0*/  LDS R149, [R67+0x3a0] ;  /* 0x0003a00043957984 */ /* 0x0122a20000000800 */
[----:B------:R-:W-:Y:S01]  /*31d0*/  ISETP.NE.AND P6, PT, R136, RZ, PT ;  /* 0x000000ff8800720c */ /* 0x000fe20003fc5270 */
[----:B------:R-:W-:Y:S01]  /*31e0*/  BSSY.RECONVERGENT B0, `(.L_x_9130) ;  /* 0x0000006000007945 */ /* 0x000fe20003800200 */
[----:B------:R-:W-:Y:S01]  /*31f0*/  FMUL.FTZ R76, R123, R135 ;  /* 0x000000877b4c7220 */ /* 0x000fe20000410000 */
[----:B------:R-:W-:Y:S01]  /*3200*/  FADD.FTZ R145, -R110, R145 ;  /* 0x000000916e917221 */ /* 0x000fe20000010100 */
[----:B------:R-:W-:-:S09]  /*3210*/  FFMA.FTZ R141, R10, R152, R141 ;  /* 0x000000980a8d7223 */ /* 0x000fd2000001008d */
[----:B-1----:R-:W-:Y:S05]  /*3220*/  @!P6 BRA `(.L_x_9131) ;  /* 0x000000000004e947 */ /* 0x002fea0003800000 */
[----:B--2---:R1:W-:Y:S02]  /*3230*/  REDG.E.ADD.F32.FTZ.RN.STRONG.GPU desc[UR16][R4.64+0x180], R149 ;  /* 0x00018095040079a6 */ /* 0x0043e4000c12f310 */
.L_x_9131:
[----:B------:R-:W-:Y:S05]  /*3240*/  BSYNC.RECONVERGENT B0 ;  /* 0x0000000000007941 */ /* 0x000fea0003800200 */
.L_x_9130:
[----:B-12---:R1:W2:Y:S01]  /*3250*/  LDS R149, [R68+0x420] ;  /* 0x0004200044957984 */ /* 0x0062a20000000800 */
[----:B------:R-:W-:Y:S01]  /*3260*/  BSSY.RECONVERGENT B0, `(.L_x_9132) ;  /* 0x0000006000007945 */ /* 0x000fe20003800200 */
[----:B------:R-:W-:Y:S01]  /*3270*/  FMUL.FTZ R134, R119, R131 ;  /* 0x0000008377867220 */ /* 0x000fe20000410000 */
[----:B------:R-:W-:Y:S01]  /*3280*/  FADD.FTZ R158, -R109, R158 ;  /* 0x0000009e6d9e7221 */ /* 0x000fe20000010100 */
[----:B------:R-:W-:Y:S01]  /*3290*/  FFMA.FTZ R141, R76, R145, R141 ;  /* 0x000000914c8d7223 */ /* 0x000fe2000001008d */
[----:B------:R-:W-:Y:S06]  /*32a0*/  @!P2 BRA `(.L_x_9133) ;  /* 0x000000000004a947 */ /* 0x000fec0003800000 */
[----:B--2---:R4:W-:Y:S02]  /*32b0*/  REDG.E.ADD.F32.FTZ.RN.STRONG.GPU desc[UR16][R4.64+0x200], R149 ;  /* 0x00020095040079a6 */ /* 0x0049e4000c12f310 */
.L_x_9133:
[----:B------:R-:W-:Y:S05]  /*32c0*/  BSYNC.RECONVERGENT B0 ;  /* 0x0000000000007941 */ /* 0x000fea0003800200 */
.L_x_9132:
[----:B--2-4-:R2:W4:Y:S01]  /*32d0*/  LDS R149, [R69+0x4a0] ;  /* 0x0004a00045957984 */ /* 0x0145220000000800 */
[----:B------:R-:W-:Y:S01]  /*32e0*/  BSSY.RECONVERGENT B0, `(.L_x_9134) ;  /* 0x0000006000007945 */ /* 0x000fe20003800200 */
[----:B------:R-:W-:Y:S01]  /*32f0*/  FMUL.FTZ R136, R122, R137 ;  /* 0x000000897a887220 */ /* 0x000fe20000410000 */
[----:B------:R-:W-:Y:S01]  /*3300*/  FADD.FTZ R156, -R107, R156 ;  /* 0x0000009c6b9c7221 */ /* 0x000fe20000010100 */
[----:B------:R-:W-:Y:S01]  /*3310*/  FFMA.FTZ R141, R134, R158, R141 ;  /* 0x0000009e868d7223 */ /* 0x000fe2000001008d */
[----:B------:R-:W-:Y:S06]  /*3320*/  @!P3 BRA `(.L_x_9135) ;  /* 0x000000000004b947 */ /* 0x000fec0003800000 */
[----:B----4-:R4:W-:Y:S02]  /*3330*/  REDG.E.ADD.F32.FTZ.RN.STRONG.GPU desc[UR16][R4.64+0x280], R149 ;  /* 0x00028095040079a6 */ /* 0x0109e4000c12f310 */
.L_x_9135:
[----:B------:R-:W-:Y:S05]  /*3340*/  BSYNC.RECONVERGENT B0 ;  /* 0x0000000000007941 */ /* 0x000fea0003800200 */
.L_x_9134:
[----:B----4-:R4:W0:Y:S01]  /*3350*/  LDS R149, [R70+0x520] ;  /* 0x0005200046957984 */ /* 0x0108220000000800 */
[----:B------:R-:W-:Y:S01]  /*3360*/  BSSY.RECONVERGENT B0, `(.L_x_9136) ;  /* 0x0000006000007945 */ /* 0x000fe20003800200 */
[----:B------:R-:W-:Y:S01]  /*3370*/  FMUL.FTZ R138, R118, R143 ;  /* 0x0000008f768a7220 */ /* 0x000fe20000410000 */
[----:B------:R-:W-:Y:S01]  /*3380*/  FADD.FTZ R154, -R105, R154 ;  /* 0x0000009a699a7221 */ /* 0x000fe20000010100 */
[----:B------:R-:W-:Y:S01]  /*3390*/  FFMA.FTZ R141, R136, R156, R141 ;  /* 0x0000009c888d7223 */ /* 0x000fe2000001008d */
[----:B------:R-:W-:Y:S06]  /*33a0*/  @!P4 BRA `(.L_x_9137) ;  /* 0x000000000004c947 */ /* 0x000fec0003800000 */
[----:B0-----:R0:W-:Y:S02]  /*33b0*/  REDG.E.ADD.F32.FTZ.RN.STRONG.GPU desc[UR16][R4.64+0x300], R149 ;  /* 0x00030095040079a6 */ /* 0x0011e4000c12f310 */
.L_x_9137:
[----:B------:R-:W-:Y:S05]  /*33c0*/  BSYNC.RECONVERGENT B0 ;  /* 0x0000000000007941 */ /* 0x000fea0003800200 */
.L_x_9136:
[----:B0-----:R0:W0:Y:S01]  /*33d0*/  LDS R149, [R71+0x5a0] ;  /* 0x0005a00047957984 */ /* 0x0010220000000800 */
[----:B------:R-:W-:Y:S01]  /*33e0*/  BSSY.RECONVERGENT B0, `(.L_x_9138) ;  /* 0x0000004000007945 */ /* 0x000fe20003800200 */
[----:B------:R-:W-:-:S03]  /*33f0*/  FFMA.FTZ R141, R138, R154, R141 ;  /* 0x0000009a8a8d7223 */ /* 0x000fc6000001008d */
[----:B------:R-:W-:Y:S05]  /*3400*/  @!P5 BRA `(.L_x_9139) ;  /* 0x000000000004d947 */ /* 0x000fea0003800000 */
[----:B0-----:R0:W-:Y:S02]  /*3410*/  REDG.E.ADD.F32.FTZ.RN.STRONG.GPU desc[UR16][R4.64+0x380], R149 ;  /* 0x00038095040079a6 */ /* 0x0011e4000c12f310 */
.L_x_9139:
[----:B------:R-:W-:Y:S05]  /*3420*/  BSYNC.RECONVERGENT B0 ;  /* 0x0000000000007941 */ /* 0x000fea0003800200 */
.L_x_9138:
[----:B0-----:R-:W0:Y:S01]  /*3430*/  SHFL.DOWN PT, R4, R141, 0x1, 0x1f ;  /* 0x08201f008d047f89 */ /* 0x001e2200000e0000 */
[----:B------:R-:W-:Y:S01]  /*3440*/  ISETP.GT.AND P2, PT, R75, 0x1e, PT ;  /* 0x0000001e4b00780c */ /* 0x000fe20003f44270 */
[----:B------:R-:W-:Y:S01]  /*3450*/  FADD.FTZ R116, R138, R116 ;  /* 0x000000748a747221 */ /* 0x000fe20000010000 */
[----:B------:R-:W-:Y:S01]  /*3460*/  FADD.FTZ R101, R10, R101 ;  /* 0x000000650a657221 */ /* 0x000fe20000010000 */
[----:B------:R-:W5:Y:S01]  /*3470*/  SHFL.DOWN PT, R5, R6, 0x1, 0x1f ;  /* 0x08201f0006057f89 */ /* 0x000f6200000e0000 */
[----:B------:R-:W-:Y:S01]  /*3480*/  FADD.FTZ R106, R147, R106 ;  /* 0x0000006a936a7221 */ /* 0x000fe20000010000 */
[C---:B------:R-:W-:Y:S01]  /*3490*/  FMUL.FTZ R149, R26.reuse, R27 ;  /* 0x0000001b1a957220 */ /* 0x040fe20000410000 */
[----:B------:R-:W-:Y:S01]  /*34a0*/  FMUL.FTZ R147, R26, R131 ;  /* 0x000000831a937220 */ /* 0x000fe20000410000 */
[----:B------:R-:W-:Y:S01]  /*34b0*/  FADD.FTZ R97, R7, R97 ;  /* 0x0000006107617221 */ /* 0x000fe20000010000 */
[----:B------:R-:W-:Y:S01]  /*34c0*/  FADD.FTZ R108, R76, R108 ;  /* 0x0000006c4c6c7221 */ /* 0x000fe20000010000 */
[----:B------:R-:W-:Y:S01]  /*34d0*/  FMUL.FTZ R152, R152, R149 ;  /* 0x0000009598987220 */ /* 0x000fe20000410000 */
[----:B------:R-:W-:Y:S01]  /*34e0*/  FMUL.FTZ R147, R158, R147 ;  /* 0x000000939e937220 */ /* 0x000fe20000410000 */
[----:B------:R-:W-:Y:S01]  /*34f0*/  FADD.FTZ R99, R2, R99 ;  /* 0x0000006302637221 */ /* 0x000fe20000010000 */
[----:B------:R-:W-:Y:S01]  /*3500*/  BSSY.RECONVERGENT B0, `(.L_x_9140) ;  /* 0x0000043000007945 */ /* 0x000fe20003800200 */
[----:B------:R-:W-:Y:S01]  /*3510*/  FFMA.FTZ R27, R129, R27, R152 ;  /* 0x0000001b811b7223 */ /* 0x000fe20000010098 */
[----:B------:R-:W-:Y:S01]  /*3520*/  FFMA.FTZ R147, R126, R131, R147 ;  /* 0x000000837e937223 */ /* 0x000fe20000010093 */
[----:B------:R-:W-:Y:S01]  /*3530*/  FADD.FTZ R117, R136, R117 ;  /* 0x0000007588757221 */ /* 0x000fe20000010000 */
[----:B------:R-:W-:Y:S01]  /*3540*/  FADD.FTZ R103, R134, R103 ;  /* 0x0000006786677221 */ /* 0x000fe20000010000 */
[----:B------:R-:W-:Y:S01]  /*3550*/  FADD.FTZ R86, R27, R86 ;  /* 0x000000561b567221 */ /* 0x000fe20000010000 */
[----:B------:R-:W-:Y:S01]  /*3560*/  FADD.FTZ R88, R147, R88 ;  /* 0x0000005893587221 */ /* 0x000fe20000010000 */
[----:B0-----:R-:W-:Y:S01]  /*3570*/  @!P2 FADD.FTZ R141, R141, R4 ;  /* 0x000000048d8da221 */ /* 0x001fe20000010000 */
[----:B-----5:R-:W-:-:S04]  /*3580*/  @!P2 FADD.FTZ R6, R6, R5 ;  /* 0x000000050606a221 */ /* 0x020fc80000010000 */
[----:B------:R-:W0:Y:S01]  /*3590*/  SHFL.DOWN PT, R4, R141, 0x2, 0x1f ;  /* 0x08401f008d047f89 */ /* 0x000e2200000e0000 */
[----:B------:R-:W-:-:S03]  /*35a0*/  ISETP.GT.AND P2, PT, R75, 0x1d, PT ;  /* 0x0000001d4b00780c */ /* 0x000fc60003f44270 */
[----:B------:R-:W5:Y:S10]  /*35b0*/  SHFL.DOWN PT, R5, R6, 0x2, 0x1f ;  /* 0x08401f0006057f89 */ /* 0x000f7400000e0000 */
        /* <DEDUP_REMOVED lines=11> */
[----:B------:R-:W-:Y:S01]  /*3670*/  FMUL.FTZ R4, R26, R135 ;  /* 0x000000871a047220 */ /* 0x000fe20000410000 */
[----:B-----5:R-:W-:-:S03]  /*3680*/  @!P2 FADD.FTZ R6, R6, R5 ;  /* 0x000000050606a221 */ /* 0x020fc60000010000 */
[----:B------:R-:W0:Y:S01]  /*3690*/  SHFL.DOWN PT, R138, R141, 0x10, 0x1f ;  /* 0x0a001f008d8a7f89 */ /* 0x000e2200000e0000 */
[----:B------:R-:W-:Y:S01]  /*36a0*/  FMUL.FTZ R5, R26, R11 ;  /* 0x0000000b1a057220 */ /* 0x000fe20000410000 */
[----:B------:R-:W-:Y:S01]  /*36b0*/  ISETP.NE.AND P2, PT, R75, RZ, PT ;  /* 0x000000ff4b00720c */ /* 0x000fe20003f45270 */
[----:B------:R-:W-:Y:S01]  /*36c0*/  FMUL.FTZ R145, R145, R4 ;  /* 0x0000000491917220 */ /* 0x000fe20000410000 */
[----:B---3--:R-:W3:Y:S01]  /*36d0*/  SHFL.DOWN PT, R151, R6, 0x10, 0x1f ;  /* 0x0a001f0006977f89 */ /* 0x008ee200000e0000 */
[----:B------:R-:W-:Y:S01]  /*36e0*/  FMUL.FTZ R8, R8, R5 ;  /* 0x0000000508087220 */ /* 0x000fe20000410000 */
[----:B------:R-:W-:Y:S01]  /*36f0*/  FMUL.FTZ R5, R26, R77 ;  /* 0x0000004d1a057220 */ /* 0x000fe20000410000 */
[----:B------:R-:W-:Y:S02]  /*3700*/  FFMA.FTZ R76, R82, R135, R145 ;  /* 0x00000087524c7223 */ /* 0x000fe40000010091 */
        /* <DEDUP_REMOVED lines=13> */
[----:B------:R-:W-:Y:S01]  /*37e0*/  FADD.FTZ R84, R7, R84 ;  /* 0x0000005407547221 */ /* 0x000fe20000010000 */
[----:B------:R-:W-:Y:S01]  /*37f0*/  FFMA.FTZ R143, R127, R143, R154 ;  /* 0x0000008f7f8f7223 */ /* 0x000fe2000001009a */
[----:B0-----:R-:W-:Y:S01]  /*3800*/  FADD.FTZ R4, R141, R138 ;  /* 0x0000008a8d047221 */ /* 0x001fe20000010000 */
[----:B------:R-:W-:Y:S01]  /*3810*/  FADD.FTZ R89, R156, R89 ;  /* 0x000000599c597221 */ /* 0x000fe20000010000 */
[----:B------:R-:W-:Y:S01]  /*3820*/  FADD.FTZ R83, R2, R83 ;  /* 0x0000005302537221 */ /* 0x000fe20000010000 */
[----:B------:R-:W-:Y:S01]  /*3830*/  FADD.FTZ R92, R143, R92 ;  /* 0x0000005c8f5c7221 */ /* 0x000fe20000010000 */
[----:B---3--:R-:W-:-:S05]  /*3840*/  FADD.FTZ R5, R6, R151 ;  /* 0x0000009706057221 */ /* 0x008fca0000010000 */
        /* <DEDUP_REMOVED lines=9> */
[----:B------:R-:W3:Y:S01]  /*38e0*/  @P1 LDS R7, [UR6+0x18f8] ;  /* 0x0018f806ff071984 */ /* 0x000ee20008000800 */
[----:B0-----:R-:W-:Y:S01]  /*38f0*/  @P1 FADD.FTZ R5, R5, R2 ;  /* 0x0000000205051221 */ /* 0x001fe20000010000 */
[----:B---3--:R-:W-:-:S04]  /*3900*/  @P1 FADD.FTZ R4, R4, R7 ;  /* 0x0000000704041221 */ /* 0x008fc80000010000 */
[----:B------:R0:W-:Y:S04]  /*3910*/  STS [UR6+0x1cf8], R5 ;  /* 0x001cf805ff007988 */ /* 0x0001e80008000806 */
[----:B------:R0:W-:Y:S02]  /*3920*/  STS [UR6+0x18f8], R4 ;  /* 0x0018f804ff007988 */ /* 0x0001e40008000806 */
.L_x_9141:
[----:B------:R-:W-:Y:S05]  /*3930*/  BSYNC.RECONVERGENT B0 ;  /* 0x0000000000007941 */ /* 0x000fea0003800200 */
.L_x_9140:
[----:B------:R-:W-:-:S04]  /*3940*/  UIADD3 UR4, UPT, UPT, UR4, 0x1, URZ ;  /* 0x0000000104047890 */ /* 0x000fc8000fffe0ff */
[----:B------:R-:W-:-:S09]  /*3950*/  UISETP.GE.AND UP0, UPT, UR4, UR11, UPT ;  /* 0x0000000b0400728c */ /* 0x000fd2000bf06270 */
[----:B------:R-:W-:Y:S05]  /*3960*/  BRA.U !UP0, `(.L_x_9142) ;  /* 0xffffffe508647547 */ /* 0x000fea000b83ffff */
.L_x_9120:
[----:B------:R-:W-:Y:S01]  /*3970*/  BAR.SYNC.DEFER_BLOCKING 0x0 ;  /* 0x0000000000007b1d */ /* 0x000fe20000010000 */
[----:B-1----:R-:W-:Y:S01]  /*3980*/  F2FP.BF16.F32.PACK_AB R11, R116, R117 ;  /* 0x00000075740b723e */ /* 0x002fe200000010ff */
[----:B------:R-:W-:Y:S01]  /*3990*/  HFMA2 R19, -RZ, RZ, 0, 0 ;  /* 0x00000000ff137431 */ /* 0x000fe200000001ff */
[----:B------:R-:W-:Y:S02]  /*39a0*/  F2FP.BF16.F32.PACK_AB R10, R103, R108 ;  /* 0x0000006c670a723e */ /* 0x000fe400000010ff */
[----:B------:R-:W-:-:S03]  /*39b0*/  F2FP.BF16.F32.PACK_AB R9, R101, R106 ;  /* 0x0000006a6509723e */ /* 0x000fc600000010ff */
[----:B0-----:R-:W0:Y:S01]  /*39c0*/  LDC.64 R14, c[0x0][0x4f8] ;  /* 0x00013e00ff0e7b82 */ /* 0x001e220000000a00 */
[----:B------:R-:W-:Y:S01]  /*39d0*/  F2FP.BF16.F32.PACK_AB R8, R97, R99 ;  /* 0x000000636108723e */ /* 0x000fe200000010ff */
[----:B------:R-:W1:Y:S01]  /*39e0*/  LDCU.64 UR4, c[0x0][0x500] ;  /* 0x0000a000ff0477ac */ /* 0x000e620008000a00 */
[----:B------:R-:W-:Y:S02]  /*39f0*/  MOV R18, R42 ;  /* 0x0000002a00127202 */ /* 0x000fe40000000f00 */
[----:B------:R-:W-:Y:S02]  /*3a00*/  IADD3 R54, P1, PT, R54, -0x200, RZ ;  /* 0xfffffe0036367810 */ /* 0x000fe40007f3e0ff */
[----:B------:R-:W-:Y:S01]  /*3a10*/  IADD3 R52, P2, PT, R52, -0x200, RZ ;  /* 0xfffffe0034347810 */ /* 0x000fe20007f5e0ff */
[----:B------:R-:W3:Y:S01]  /*3a20*/  LDC.64 R16, c[0x0][0x550] ;  /* 0x00015400ff107b82 */ /* 0x000ee20000000a00 */
[----:B------:R-:W-:Y:S02]  /*3a30*/  IADD3 R50, P3, PT, R50, -0x200, RZ ;  /* 0xfffffe0032327810 */ /* 0x000fe40007f7e0ff */
[----:B------:R-:W-:-:S02]  /*3a40*/  IADD3 R48, P4, PT, R48, -0x200, RZ ;  /* 0xfffffe0030307810 */ /* 0x000fc40007f9e0ff */
[----:B------:R-:W-:Y:S02]  /*3a50*/  IADD3.X R63, PT, PT, R63, -0x1, RZ, P1, !PT ;  /* 0xffffffff3f3f7810 */ /* 0x000fe40000ffe4ff */
[----:B------:R-:W-:Y:S01]  /*3a60*/  IADD3.X R61, PT, PT, R61, -0x1, RZ, P2, !PT ;  /* 0xffffffff3d3d7810 */ /* 0x000fe200017fe4ff */
[----:B------:R-:W5:Y:S01]  /*3a70*/  LDC.64 R20, c[0x0][0x518] ;  /* 0x00014600ff147b82 */ /* 0x000f620000000a00 */
[----:B------:R-:W-:Y:S01]  /*3a80*/  IADD3.X R59, PT, PT, R59, -0x1, RZ, P3, !PT ;  /* 0xffffffff3b3b7810 */ /* 0x000fe20001ffe4ff */
[----:B------:R2:W-:Y:S01]  /*3a90*/  STS.128 [R73], R8 ;  /* 0x0000000849007388 */ /* 0x0005e20000000c00 */
[----:B------:R-:W-:-:S03]  /*3aa0*/  NOP ;  /* 0x0000000000007918 */ /* 0x000fc60000000000 */
[----:B------:R-:W4:Y:S01]  /*3ab0*/  LDS.128 R4, [R73] ;  /* 0x0000000049047984 */ /* 0x000f220000000c00 */
[----:B0-----:R-:W-:Y:S01]  /*3ac0*/  IMAD.WIDE.U32 R12, R14, UR18, R18 ;  /* 0x000000120e0c7c25 */ /* 0x001fe2000f8e0012 */
[----:B------:R-:W0:Y:S01]  /*3ad0*/  LDC.64 R22, c[0x0][0x560] ;  /* 0x00015800ff167b82 */ /* 0x000e220000000a00 */
[----:B------:R-:W-:Y:S02]  /*3ae0*/  IADD3.X R57, PT, PT, R57, -0x1, RZ, P4, !PT ;  /* 0xffffffff39397810 */ /* 0x000fe400027fe4ff */
[----:B------:R-:W-:Y:S02]  /*3af0*/  IMAD R13, R15, UR18, R13 ;  /* 0x000000120f0d7c24 */ /* 0x000fe4000f8e020d */
[C---:B-1----:R-:W-:Y:S01]  /*3b00*/  IMAD.WIDE.U32 R12, R3.reuse, UR4, R12 ;  /* 0x00000004030c7c25 */ /* 0x042fe2000f8e000c */
[----:B--2---:R-:W-:Y:S02]  /*3b10*/  F2FP.BF16.F32.PACK_AB R11, R92, R89 ;  /* 0x000000595c0b723e */ /* 0x004fe400000010ff */
[----:B------:R-:W-:Y:S01]  /*3b20*/  F2FP.BF16.F32.PACK_AB R10, R88, R87 ;  /* 0x00000057580a723e */ /* 0x000fe200000010ff */
[----:B------:R-:W-:Y:S01]  /*3b30*/  IMAD R0, R3, UR5, R13 ;  /* 0x0000000503007c24 */ /* 0x000fe2000f8e020d */
[----:B---3--:R-:W-:Y:S01]  /*3b40*/  LEA R16, P0, R12, R16, 0x1 ;  /* 0x000000100c107211 */ /* 0x008fe200078008ff */
[----:B------:R-:W1:Y:S01]  /*3b50*/  LDCU.64 UR4, c[0x0][0x520] ;  /* 0x0000a400ff0477ac */ /* 0x000e620008000a00 */
[----:B------:R-:W-:Y:S01]  /*3b60*/  F2FP.BF16.F32.PACK_AB R9, R86, R85 ;  /* 0x000000555609723e */ /* 0x000fe200000010ff */
[----:B-----5:R-:W-:Y:S01]  /*3b70*/  IMAD.WIDE.U32 R18, R20, UR18, R18 ;  /* 0x0000001214127c25 */ /* 0x020fe2000f8e0012 */
        /* <DEDUP_REMOVED lines=9> */
[----:B----4-:R1:W-:Y:S03]  /*3c10*/  STG.E.128 desc[UR16][R16.64], R4 ;  /* 0x0000000410007986 */ /* 0x0103e6000c101d10 */
[----:B------:R-:W-:Y:S01]  /*3c20*/  FADD.FTZ R88, R87, R88 ;  /* 0x0000005857587221 */ /* 0x000fe20000010000 */
[----:B------:R-:W-:Y:S03]  /*3c30*/  BAR.SYNC.DEFER_BLOCKING 0x0 ;  /* 0x0000000000007b1d */ /* 0x000fe60000010000 */
[----:B------:R-:W-:-:S04]  /*3c40*/  FADD.FTZ R89, R88, R89 ;  /* 0x0000005958597221 */ /* 0x000fc80000010000 */
[----:B------:R-:W-:Y:S01]  /*3c50*/  FADD.FTZ R46, R89, R92 ;  /* 0x0000005c592e7221 */ /* 0x000fe20000010000 */
[----:B-1----:R-:W-:-:S04]  /*3c60*/  IMAD.WIDE.U32 R4, R3, UR4, R18 ;  /* 0x0000000403047c25 */ /* 0x002fc8000f8e0012 */
[----:B------:R-:W-:Y:S01]  /*3c70*/  IMAD R0, R3, UR5, R5 ;  /* 0x0000000503007c24 */ /* 0x000fe2000f8e0205 */
[----:B0-----:R-:W-:-:S04]  /*3c80*/  LEA R6, P0, R4, R22, 0x1 ;  /* 0x0000001604067211 */ /* 0x001fc800078008ff */
        /* <DEDUP_REMOVED lines=9> */
.L_x_9118:
        /* <DEDUP_REMOVED lines=34> */
.L_x_9145:
[----:B------:R-:W-:Y:S05]  /*3f40*/  BSYNC.RECONVERGENT B0 ;  /* 0x0000000000007941 */ /* 0x000fea0003800200 */
.L_x_9144:
[----:B------:R-:W-:Y:S05]  /*3f50*/  @!P0 BRA `(.L_x_9146) ;  /* 0x0000000000688947 */ /* 0x000fea0003800000 */
[----:B------:R-:W-:Y:S06]  /*3f60*/  BAR.SYNC.DEFER_BLOCKING 0x0 ;  /* 0x0000000000007b1d */ /* 0x000fec0000010000 */
[----:B------:R-:W-:Y:S01]  /*3f70*/  BSSY.RECONVERGENT B0, `(.L_x_9146) ;  /* 0x0000018000007945 */ /* 0x000fe20003800200 */
[----:B-1----:R-:W1:Y:S01]  /*3f80*/  SHFL.DOWN P0, R5, R46, 0x1, 0x1f ;  /* 0x08201f002e057f89 */ /* 0x002e620000000000 */
[----:B------:R-:W2:Y:S01]  /*3f90*/  S2R R4, SR_LANEID ;  /* 0x0000000000047919 */ /* 0x000ea20000000000 */
[----:B0-----:R-:W0:Y:S01]  /*3fa0*/  S2R R6, SR_TID.X ;  /* 0x0000000000067919 */ /* 0x001e220000002100 */
[----:B-1----:R-:W-:-:S05]  /*3fb0*/  @P0 FADD R5, R5, R46 ;  /* 0x0000002e05050221 */ /* 0x002fca0000000000 */
[----:B------:R-:W1:Y:S01]  /*3fc0*/  SHFL.DOWN P0, R0, R5, 0x2, 0x1f ;  /* 0x08401f0005007f89 */ /* 0x000e620000000000 */
[----:B--2---:R-:W-:-:S13]  /*3fd0*/  ISETP.NE.AND P1, PT, R4, RZ, PT ;  /* 0x000000ff0400720c */ /* 0x004fda0003f25270 */
[----:B------:R-:W2:Y:S01]  /*3fe0*/  @!P1 S2R R13, SR_CgaCtaId ;  /* 0x00000000000d9919 */ /* 0x000ea20000008800 */
[----:B------:R-:W-:Y:S01]  /*3ff0*/  @!P1 MOV R4, 0x400 ;  /* 0x0000040000049802 */ /* 0x000fe20000000f00 */
[----:B-1----:R-:W-:-:S05]  /*4000*/  @P0 FADD R0, R5, R0 ;  /* 0x0000000005000221 */ /* 0x002fca0000000000 */
        /* <DEDUP_REMOVED lines=14> */
.L_x_9147:
[----:B------:R-:W-:Y:S05]  /*40f0*/  BSYNC.RECONVERGENT B0 ;  /* 0x0000000000007941 */ /* 0x000fea0003800200 */
.L_x_9146:
[----:B------:R-:W-:Y:S05]  /*4100*/  @P2 EXIT ;  /* 0x000000000000294d */ /* 0x000fea0003800000 */
[----:B------:R-:W2:Y:S01]  /*4110*/  S2UR UR5, SR_CgaCtaId ;  /* 0x00000000000579c3 */ /* 0x000ea20000008800 */
[----:B------:R-:W-:Y:S01]  /*4120*/  BSSY.RECONVERGENT B0, `(.L_x_9148) ;  /* 0x000001f000007945 */ /* 0x000fe20003800200 */
[----:B------:R-:W-:Y:S01]  /*4130*/  MOV R11, R12 ;  /* 0x0000000c000b7202 */ /* 0x000fe20000000f00 */
[----:B------:R-:W-:Y:S01]  /*4140*/  UMOV UR4, 0x400 ;  /* 0x0000040000047882 */ /* 0x000fe20000000000 */
[----:B------:R-:W3:Y:S01]  /*4150*/  LDCU UR6, c[0x0][0x360] ;  /* 0x00006c00ff0677ac */ /* 0x000ee20008000800 */
[----:B------:R-:W4:Y:S01]  /*4160*/  LDCU.64 UR8, c[0x0][0x4b0] ;  /* 0x00009600ff0877ac */ /* 0x000f220008000a00 */
[----:B------:R-:W0:Y:S01]  /*4170*/  LDCU.64 UR10, c[0x0][0x4d0] ;  /* 0x00009a00ff0a77ac */ /* 0x000e220008000a00 */
[----:B------:R-:W0:Y:S01]  /*4180*/  LDCU.128 UR12, c[0x0][0x530] ;  /* 0x0000a600ff0c77ac */ /* 0x000e220008000c00 */
[----:B--234-:R-:W-:-:S12]  /*4190*/  ULEA UR4, UR5, UR4, 0x18 ;  /* 0x0000000405047291 */ /* 0x01cfd8000f8ec0ff */
.L_x_9149:
[----:B------:R-:W-:Y:S02]  /*41a0*/  LEA R0, R11, UR4, 0x2 ;  /* 0x000000040b007c11 */ /* 0x000fe4000f8e10ff */
[----:B-1----:R-:W-:Y:S02]  /*41b0*/  SHF.R.S32.HI R2, RZ, 0x1f, R11 ;  /* 0x0000001fff027819 */ /* 0x002fe4000001140b */
[----:B------:R-:W-:Y:S01]  /*41c0*/  MOV R48, R36 ;  /* 0x0000002400307202 */ /* 0x000fe20000000f00 */
[----:B0-2---:R-:W0:Y:S01]  /*41d0*/  LDS R13, [R0+0x18f8] ;  /* 0x0018f800000d7984 */ /* 0x005e220000000800 */
[----:B------:R-:W-:Y:S01]  /*41e0*/  MOV R46, R38 ;  /* 0x00000026002e7202 */ /* 0x000fe20000000f00 */
[C---:B------:R-:W-:Y:S02]  /*41f0*/  IMAD R4, R2.reuse, UR8, RZ ;  /* 0x0000000802047c24 */ /* 0x040fe4000f8e02ff */
[----:B------:R-:W1:Y:S01]  /*4200*/  LDS R15, [R0+0x1cf8] ;  /* 0x001cf800000f7984 */ /* 0x000e620000000800 */
[----:B------:R-:W-:-:S02]  /*4210*/  IMAD R8, R2, UR10, RZ ;  /* 0x0000000a02087c24 */ /* 0x000fc4000f8e02ff */
        /* <DEDUP_REMOVED lines=12> */
[----:B0-----:R2:W-:Y:S04]  /*42e0*/  REDG.E.ADD.F32.FTZ.RN.STRONG.GPU desc[UR16][R4.64], R13 ;  /* 0x0000000d040079a6 */ /* 0x0015e8000c12f310 */
[----:B-1----:R2:W-:Y:S01]  /*42f0*/  REDG.E.ADD.F32.FTZ.RN.STRONG.GPU desc[UR16][R8.64], R15 ;  /* 0x0000000f080079a6 */ /* 0x0025e2000c12f310 */
[----:B------:R-:W-:Y:S05]  /*4300*/  @!P0 BRA `(.L_x_9149) ;  /* 0xfffffffc00a48947 */ /* 0x000fea000383ffff */
[----:B------:R-:W-:Y:S05]  /*4310*/  BSYNC.RECONVERGENT B0 ;  /* 0x0000000000007941 */ /* 0x000fea0003800200 */
.L_x_9148:
[----:B------:R-:W-:Y:S05]  /*4320*/  EXIT ;  /* 0x000000000000794d */ /* 0x000fea0003800000 */
.L_x_9150:
        /* <DEDUP_REMOVED lines=13> */
.L_x_10525:


//--------------------- .text._Z25selective_scan_bwd_kernelI32Selective_Scan_bwd_kernel_traitsILi32ELi8ELb1ELb0ELb1ELb1ELb0EN3c108BFloat16EfEEv12SSMParamsBwd --------------------------
	.section	.text._Z25selective_scan_bwd_kernelI32Selective_Scan_bwd_kernel_traitsILi32ELi8ELb1ELb0ELb1ELb1ELb0EN3c108BFloat16EfEEv12SSMParamsBwd,"ax",@progbits
	.align	128
        .global         _Z25selective_scan_bwd_kernelI32Selective_Scan_bwd_kernel_traitsILi32ELi8ELb1ELb0ELb1ELb1ELb0EN3c108BFloat16EfEEv12SSMParamsBwd
        .type           _Z25selective_scan_bwd_kernelI32Selective_Scan_bwd_kernel_traitsILi32ELi8ELb1ELb0ELb1ELb1ELb0EN3c108BFloat16EfEEv12SSMParamsBwd,@function
        .size           _Z25selective_scan_bwd_kernelI32Selective_Scan_bwd_kernel_traitsILi32ELi8ELb1ELb0ELb1ELb1ELb0EN3c108BFloat16EfEEv12SSMParamsBwd,(.L_x_10526 - _Z25selective_scan_bwd_kernelI32Selective_Scan_bwd_kernel_traitsILi32ELi8ELb1ELb0ELb1ELb1ELb0EN3c108BFloat16EfEEv12SSMParamsBwd)
        .other          _Z25selective_scan_bwd_kernelI32Selective_Scan_bwd_kernel_traitsILi32ELi8ELb1ELb0ELb1ELb1ELb0EN3c108BFloat16EfEEv12SSMParamsBwd,@"STO_CUDA_ENTRY STV_DEFAULT"
_Z25selective_scan_bwd_kernelI32Selective_Scan_bwd_kernel_traitsILi32ELi8ELb1ELb0ELb1ELb1ELb0EN3c108BFloat16EfEEv12SSMParamsBwd:
.text._Z25selective_scan_bwd_kernelI32Selective_Scan_bwd_kernel_traitsILi32ELi8ELb1ELb0ELb1ELb1ELb0EN3c108BFloat16EfEEv12SSMParamsBwd:
        /* <DEDUP_REMOVED lines=173> */
.L_x_9191:
        /* <DEDUP_REMOVED lines=8> */
[----:B-1----:R-:W-:-:S05]  /*0b50*/  LEA R64, R82, UR4, 0x4 ;  /* 0x0000000452407c11 */ /* 0x002fca000f8e20ff */
[----:B--2---:R-:W-:Y:S01]  /*0b60*/  STS.128 [R64], R12 ;  /* 0x0000000c40007388 */ /* 0x004fe20000000c00 */
[----:B------:R-:W-:-:S03]  /*0b70*/  NOP ;  /* 0x0000000000007918 */ /* 0x000fc60000000000 */
[----:B------:R-:W0:Y:S01]  /*0b80*/  LDS.128 R4, [R64] ;  /* 0x0000000040047984 */ /* 0x000e220000000c00 */
[----:B------:R-:W-:Y:S06]  /*0b90*/  BAR.SYNC.DEFER_BLOCKING 0x0 ;  /* 0x0000000000007b1d */ /* 0x000fec0000010000 */
[----:B------:R-:W2:Y:S01]  /*0ba0*/  LDG.E.128 R20, desc[UR16][R38.64] ;  /* 0x0000001026147981 */ /* 0x000ea2000c1e1d00 */
[----:B------:R-:W-:-:S03]  /*0bb0*/  IMAD.WIDE.U32 R16, R30, 0x10, R54 ;  /* 0x000000101e107825 */ /* 0x000fc600078e0036 */
[----:B--2---:R-:W-:Y:S01]  /*0bc0*/  STS.128 [R64], R20 ;  /* 0x0000001440007388 */ /* 0x004fe20000000c00 */
[----:B------:R-:W-:-:S03]  /*0bd0*/  NOP ;  /* 0x0000000000007918 */ /* 0x000fc60000000000 */
[----:B------:R-:W1:Y:S01]  /*0be0*/  LDS.128 R8, [R64] ;  /* 0x0000000040087984 */ /* 0x000e620000000c00 */
[----:B------:R-:W-:Y:S06]  /*0bf0*/  BAR.SYNC.DEFER_BLOCKING 0x0 ;  /* 0x0000000000007b1d */ /* 0x000fec0000010000 */
[----:B------:R-:W2:Y:S01]  /*0c00*/  LDG.E.128 R16, desc[UR16][R16.64] ;  /* 0x0000001010107981 */ /* 0x000ea2000c1e1d00 */
[C---:B0-----:R-:W-:Y:S01]  /*0c10*/  PRMT R125, R5.reuse, 0x7632, R125 ;  /* 0x00007632057d7816 */ /* 0x041fe2000000007d */
[----:B------:R-:W-:Y:S01]  /*0c20*/  BSSY.RECONVERGENT B0, `(.L_x_9152) ;  /* 0x000004d000007945 */ /* 0x000fe20003800200 */
[----:B------:R-:W-:Y:S01]  /*0c30*/  SHF.L.U32 R93, R5, 0x10, RZ ;  /* 0x00000010055d7819 */ /* 0x000fe200000006ff */
[----:B------:R-:W-:Y:S01]  /*0c40*/  HFMA2 R87, -RZ, RZ, 0, 0 ;  /* 0x00000000ff577431 */ /* 0x000fe200000001ff */
[----:B------:R-:W-:-:S02]  /*0c50*/  PRMT R121, R7, 0x7632, R121 ;  /* 0x0000763207797816 */ /* 0x000fc40000000079 */
[----:B------:R-:W-:Y:S02]  /*0c60*/  SHF.L.U32 R101, R7, 0x10, RZ ;  /* 0x0000001007657819 */ /* 0x000fe400000006ff */
[C---:B------:R-:W-:Y:S02]  /*0c70*/  PRMT R127, R4.reuse, 0x7632, R127 ;  /* 0x00007632047f7816 */ /* 0x040fe4000000007f */
[----:B------:R-:W-:Y:S02]  /*0c80*/  SHF.L.U32 R84, R4, 0x10, RZ ;  /* 0x0000001004547819 */ /* 0x000fe400000006ff */
[C---:B-1----:R-:W-:Y:S02]  /*0c90*/  SHF.L.U32 R107, R8.reuse, 0x10, RZ ;  /* 0x00000010086b7819 */ /* 0x042fe400000006ff */
        /* <DEDUP_REMOVED lines=8> */
[--C-:B------:R-:W-:Y:S01]  /*0d20*/  FADD.FTZ R105, R105, R62.reuse ;  /* 0x0000003e69697221 */ /* 0x100fe20000010000 */
[----:B------:R-:W-:Y:S02]  /*0d30*/  SHF.L.U32 R103, R8, 0x10, RZ ;  /* 0x0000001008677819 */ /* 0x000fe400000006ff */
[----:B------:R-:W-:Y:S01]  /*0d40*/  SHF.L.U32 R9, R9, 0x10, RZ ;  /* 0x0000001009097819 */ /* 0x000fe200000006ff */
[----:B------:R-:W-:Y:S01]  /*0d50*/  FADD.FTZ R104, R7, R62 ;  /* 0x0000003e07687221 */ /* 0x000fe20000010000 */
[----:B------:R-:W-:Y:S01]  /*0d60*/  PRMT R10, R10, 0x7632, R10 ;  /* 0x000076320a0a7816 */ /* 0x000fe2000000000a */
[--C-:B------:R-:W-:Y:S01]  /*0d70*/  FADD.FTZ R103, R103, R62.reuse ;  /* 0x0000003e67677221 */ /* 0x100fe20000010000 */
[----:B------:R-:W-:Y:S01]  /*0d80*/  PRMT R11, R11, 0x7632, R11 ;  /* 0x000076320b0b7816 */ /* 0x000fe2000000000b */
[----:B------:R-:W-:Y:S01]  /*0d90*/  FADD.FTZ R102, R9, R62 ;  /* 0x0000003e09667221 */ /* 0x000fe20000010000 */
[----:B------:R-:W-:-:S02]  /*0da0*/  SHF.L.U32 R5, R10, 0x10, RZ ;  /* 0x000000100a057819 */ /* 0x000fc400000006ff */
[C---:B------:R-:W-:Y:S02]  /*0db0*/  PRMT R123, R6.reuse, 0x7632, R123 ;  /* 0x00007632067b7816 */ /* 0x040fe4000000007b */
[----:B------:R-:W-:Y:S01]  /*0dc0*/  SHF.L.U32 R98, R6, 0x10, RZ ;  /* 0x0000001006627819 */ /* 0x000fe200000006ff */
[----:B------:R-:W-:Y:S01]  /*0dd0*/  FADD.FTZ R132, R5, R62 ;  /* 0x0000003e05847221 */ /* 0x000fe20000010000 */
[----:B------:R-:W-:Y:S02]  /*0de0*/  FSETP.GTU.FTZ.AND P0, PT, R106, 20, PT ;  /* 0x41a000006a00780b */ /* 0x000fe40003f1c000 */
[----:B------:R-:W-:Y:S02]  /*0df0*/  FSETP.GTU.FTZ.AND P1, PT, R105, 20, PT ;  /* 0x41a000006900780b */ /* 0x000fe40003f3c000 */
[----:B------:R-:W-:Y:S02]  /*0e00*/  FSETP.GTU.FTZ.AND P2, PT, R104, 20, PT ;  /* 0x41a000006800780b */ /* 0x000fe40003f5c000 */
[----:B------:R-:W-:-:S02]  /*0e10*/  FSETP.GTU.FTZ.AND P5, PT, R103, 20, PT ;  /* 0x41a000006700780b */ /* 0x000fc40003fbc000 */
[----:B------:R-:W-:Y:S02]  /*0e20*/  FSETP.GTU.FTZ.AND P3, PT, R102, 20, PT ;  /* 0x41a000006600780b */ /* 0x000fe40003f7c000 */
[----:B------:R-:W-:Y:S02]  /*0e30*/  IADD3 R80, PT, PT, R51, -0x1, RZ ;  /* 0xffffffff33507810 */ /* 0x000fe40007ffe0ff */
[----:B------:R-:W-:Y:S01]  /*0e40*/  SHF.L.U32 R11, R11, 0x10, RZ ;  /* 0x000000100b0b7819 */ /* 0x000fe200000006ff */
[----:B--2---:R-:W-:Y:S01]  /*0e50*/  STS.128 [R64], R16 ;  /* 0x0000001040007388 */ /* 0x004fe20000000c00 */
[----:B------:R-:W-:-:S03]  /*0e60*/  NOP ;  /* 0x0000000000007918 */ /* 0x000fc60000000000 */
[----:B------:R-:W0:Y:S02]  /*0e70*/  LDS.128 R12, [R64] ;  /* 0x00000000400c7984 */ /* 0x000e240000000c00 */
[C---:B0-----:R-:W-:Y:S02]  /*0e80*/  SHF.L.U32 R0, R12.reuse, 0x10, RZ ;  /* 0x000000100c007819 */ /* 0x041fe400000006ff */
[----:B------:R-:W-:Y:S02]  /*0e90*/  PRMT R128, R12, 0x7632, R128 ;  /* 0x000076320c807816 */ /* 0x000fe40000000080 */
[C---:B------:R-:W-:Y:S02]  /*0ea0*/  SHF.L.U32 R108, R13.reuse, 0x10, RZ ;  /* 0x000000100d6c7819 */ /* 0x040fe400000006ff */
[----:B------:R-:W-:Y:S02]  /*0eb0*/  PRMT R126, R13, 0x7632, R126 ;  /* 0x000076320d7e7816 */ /* 0x000fe4000000007e */
[----:B------:R-:W-:-:S02]  /*0ec0*/  SHF.L.U32 R109, R14, 0x10, RZ ;  /* 0x000000100e6d7819 */ /* 0x000fc400000006ff */
        /* <DEDUP_REMOVED lines=34> */
.L_x_9153:
[----:B------:R-:W-:Y:S05]  /*10f0*/  BSYNC.RECONVERGENT B0 ;  /* 0x0000000000007941 */ /* 0x000fea0003800200 */
.L_x_9152:
[----:B------:R-:W-:Y:S01]  /*1100*/  BSSY.RECONVERGENT B0, `(.L_x_9154) ;  /* 0x0000027000007945 */ /* 0x000fe20003800200 */
[----:B------:R-:W-:Y:S01]  /*1110*/  HFMA2 R85, -RZ, RZ, 0, 0 ;  /* 0x00000000ff557431 */ /* 0x000fe200000001ff */
[----:B------:R-:W-:Y:S01]  /*1120*/  FSETP.GTU.FTZ.AND P4, PT, R132, 20, PT ;  /* 0x41a000008400780b */ /* 0x000fe20003f9c000 */
[----:B------:R-:W-:Y:S01]  /*1130*/  FADD.FTZ R130, R11, R62 ;  /* 0x0000003e0b827221 */ /* 0x000fe20000010000 */
[----:B------:R-:W-:Y:S01]  /*1140*/  MOV R72, RZ ;  /* 0x000000ff00487202 */ /* 0x000fe20000000f00 */
[----:B------:R-:W-:Y:S01]  /*1150*/  FFMA.FTZ R65, R0, R84, R65 ;  /* 0x0000005400417223 */ /* 0x000fe20000010041 */
        /* <DEDUP_REMOVED lines=33> */
.L_x_9155:
[----:B------:R-:W-:Y:S05]  /*1370*/  BSYNC.RECONVERGENT B0 ;  /* 0x0000000000007941 */ /* 0x000fea0003800200 */
.L_x_9154:
[----:B------:R-:W-:Y:S01]  /*1380*/  FFMA.FTZ R5, R128, R127, R65 ;  /* 0x0000007f80057223 */ /* 0x000fe20000010041 */
[----:B------:R-:W-:Y:S01]  /*1390*/  BSSY.RECONVERGENT B0, `(.L_x_9156) ;  /* 0x0000026000007945 */ /* 0x000fe20003800200 */
[----:B------:R-:W-:Y:S01]  /*13a0*/  HFMA2 R83, -RZ, RZ, 0, 0 ;  /* 0x00000000ff537431 */ /* 0x000fe200000001ff */
[----:B------:R-:W-:Y:S01]  /*13b0*/  FSETP.GTU.FTZ.AND P5, PT, R130, 20, PT ;  /* 0x41a000008200780b */ /* 0x000fe20003fbc000 */
[----:B------:R-:W-:Y:S01]  /*13c0*/  FFMA.FTZ R5, R108, R93, R5 ;  /* 0x0000005d6c057223 */ /* 0x000fe20000010005 */
        /* <DEDUP_REMOVED lines=34> */
.L_x_9157:
[----:B------:R-:W-:Y:S05]  /*15f0*/  BSYNC.RECONVERGENT B0 ;  /* 0x0000000000007941 */ /* 0x000fea0003800200 */
.L_x_9156:
        /* <DEDUP_REMOVED lines=32> */
.L_x_9159:
[----:B------:R-:W-:Y:S05]  /*1800*/  BSYNC.RECONVERGENT B0 ;  /* 0x0000000000007941 */ /* 0x000fea0003800200 */
.L_x_9158:
        /* <DEDUP_REMOVED lines=32> */
.L_x_9161:
[----:B------:R-:W-:Y:S05]  /*1a10*/  BSYNC.RECONVERGENT B0 ;  /* 0x0000000000007941 */ /* 0x000fea0003800200 */
.L_x_9160:
        /* <DEDUP_REMOVED lines=32> */
.L_x_9163:
[----:B------:R-:W-:Y:S05]  /*1c20*/  BSYNC.RECONVERGENT B0 ;  /* 0x0000000000007941 */ /* 0x000fea0003800200 */
.L_x_9162:
        /* <DEDUP_REMOVED lines=32> */
.L_x_9165:
[----:B------:R-:W-:Y:S05]  /*1e30*/  BSYNC.RECONVERGENT B0 ;  /* 0x0000000000007941 */ /* 0x000fea0003800200 */
.L_x_9164:
        /* <DEDUP_REMOVED lines=32> */
.L_x_9167:
[----:B------:R-:W-:Y:S05]  /*2040*/  BSYNC.RECONVERGENT B0 ;  /* 0x0000000000007941 */ /* 0x000fea0003800200 */
.L_x_9166:
[----:B------:R-:W0:Y:S01]  /*2050*/  LDCU UR4, c[0x0][0x38c] ;  /* 0x00007180ff0477ac */ /* 0x000e220008000800 */
        /* <DEDUP_REMOVED lines=25> */
[----:B------:R-:W-:Y:S01]  /*21f0*/  FMUL.FTZ R119, R84, R107 ;  /* 0x0000006b54777220 */ /* 0x000fe20000410000 */
[----:B------:R-:W-:Y:S01]  /*2200*/  ISETP.NE.AND P0, PT, R51, 0x1, PT ;  /* 0x000000013300780c */ /* 0x000fe20003f05270 */
[----:B------:R-:W-:Y:S01]  /*2210*/  FMUL.FTZ R118, R127, R103 ;  /* 0x000000677f767220 */ /* 0x000fe20000410000 */
[----:B------:R-:W-:Y:S01]  /*2220*/  SHF.L.U32 R129, R51, 0x8, RZ ;  /* 0x0000000833817819 */ /* 0x000fe200000006ff */
[----:B------:R-:W-:Y:S01]  /*2230*/  FMUL.FTZ R117, R93, R106 ;  /* 0x0000006a5d757220 */ /* 0x000fe20000410000 */
[C---:B------:R-:W-:Y:S01]  /*2240*/  IADD3 R22, P1, PT, R111.reuse, R36, RZ ;  /* 0x000000246f167210 */ /* 0x040fe20007f3e0ff */
[----:B------:R-:W1:Y:S01]  /*2250*/  LDC.64 R14, c[0x0][0x448] ;  /* 0x00011200ff0e7b82 */ /* 0x000e620000000a00 */
[----:B------:R-:W-:Y:S01]  /*2260*/  LOP3.LUT R133, R111, 0x100, RZ, 0xc0, !PT ;  /* 0x000001006f857812 */ /* 0x000fe200078ec0ff */
[----:B------:R-:W-:Y:S01]  /*2270*/  FMUL.FTZ R116, R125, R102 ;  /* 0x000000667d747220 */ /* 0x000fe20000410000 */
[----:B------:R-:W-:Y:S01]  /*2280*/  IADD3 R120, PT, PT, R51, -0x2, RZ ;  /* 0xfffffffe33787810 */ /* 0x000fe20007ffe0ff */
[----:B------:R-:W-:Y:S01]  /*2290*/  FMUL.FTZ R115, R98, R105 ;  /* 0x0000006962737220 */ /* 0x000fe20000410000 */
[----:B------:R-:W-:Y:S01]  /*22a0*/  FMUL.FTZ R114, R123, R132 ;  /* 0x000000847b727220 */ /* 0x000fe20000410000 */
[----:B------:R-:W-:Y:S01]  /*22b0*/  FMUL.FTZ R113, R101, R104 ;  /* 0x0000006865717220 */ /* 0x000fe20000410000 */
[----:B------:R-:W-:Y:S01]  /*22c0*/  FMUL.FTZ R112, R121, R130 ;  /* 0x0000008279707220 */ /* 0x000fe20000410000 */
[----:B------:R-:W2:Y:S01]  /*22d0*/  LDC.64 R90, c[0x0][0x3e0] ;  /* 0x0000f800ff5a7b82 */ /* 0x000ea20000000a00 */
[----:B------:R-:W-:Y:S01]  /*22e0*/  MOV R87, RZ ;  /* 0x000000ff00577202 */ /* 0x000fe20000000f00 */
[C---:B------:R-:W-:Y:S01]  /*22f0*/  IMAD.WIDE.U32 R74, R30.reuse, 0x10, R52 ;  /* 0x000000101e4a7825 */ /* 0x040fe200078e0034 */
[----:B------:R-:W-:Y:S01]  /*2300*/  ISETP.EQ.AND P0, PT, R30, RZ, P0 ;  /* 0x000000ff1e00720c */ /* 0x000fe20000702270 */
[----:B------:R-:W3:Y:S01]  /*2310*/  LDCU UR10, c[0x0][0x394] ;  /* 0x00007280ff0a77ac */ /* 0x000ee20008000800 */
[----:B------:R-:W-:-:S02]  /*2320*/  IADD3 R111, PT, PT, R111, R30, RZ ;  /* 0x0000001e6f6f7210 */ /* 0x000fc40007ffe0ff */
[----:B------:R-:W-:Y:S01]  /*2330*/  LOP3.LUT R129, R129, 0x100, RZ, 0xc0, !PT ;  /* 0x0000010081817812 */ /* 0x000fe200078ec0ff */
[----:B------:R-:W4:Y:S01]  /*2340*/  LDC.64 R16, c[0x0][0x3c0] ;  /* 0x0000f000ff107b82 */ /* 0x000f220000000a00 */
[----:B------:R-:W-:Y:S01]  /*2350*/  IADD3.X R23, PT, PT, RZ, R3, RZ, P1, !PT ;  /* 0x00000003ff177210 */ /* 0x000fe20000ffe4ff */
[----:B------:R-:W0:Y:S01]  /*2360*/  LDCU UR11, c[0x0][0x38c] ;  /* 0x00007180ff0b77ac */ /* 0x000e220008000800 */
[----:B------:R-:W0:Y:S05]  /*2370*/  LDCU UR7, c[0x0][0x388] ;  /* 0x00007100ff0777ac */ /* 0x000e2a0008000800 */
[----:B------:R-:W0:Y:S01]  /*2380*/  LDC.64 R18, c[0x0][0x3a8] ;  /* 0x0000ea00ff127b82 */ /* 0x000e220000000a00 */
[----:B------:R-:W0:Y:S01]  /*2390*/  LDCU.64 UR8, c[0x0][0x540] ;  /* 0x0000a800ff0877ac */ /* 0x000e220008000a00 */
[----:B------:R-:W-:-:S06]  /*23a0*/  UMOV UR4, URZ ;  /* 0x000000ff00047c82 */ /* 0x000fcc0008000000 */
[----:B---3--:R-:W0:Y:S02]  /*23b0*/  LDC.64 R20, c[0x0][0x4f0] ;  /* 0x00013c00ff147b82 */ /* 0x008e240000000a00 */
.L_x_9190:
[----:B--23--:R-:W-:-:S04]  /*23c0*/  IMAD.WIDE.U32 R4, R90, UR4, RZ ;  /* 0x000000045a047c25 */ /* 0x00cfc8000f8e00ff */
        /* <DEDUP_REMOVED lines=12> */
[----:B------:R-:W3:Y:S02]  /*2490*/  LDG.E R76, desc[UR16][R76.64] ;  /* 0x000000104c4c7981 */ /* 0x000ee4000c1e1900 */
        /* <DEDUP_REMOVED lines=16> */
[----:B---3--:R-:W-:-:S03]  /*25a0*/  FMUL.FTZ R135, R76, 1.4426950216293334961 ;  /* 0x3fb8aa3b4c877820 */ /* 0x008fc60000410000 */
[----:B------:R-:W-:Y:S01]  /*25b0*/  LEA R5, R5, UR5, 0x2 ;  /* 0x0000000505057c11 */ /* 0x000fe2000f8e10ff */
[C---:B------:R-:W-:Y:S01]  /*25c0*/  FMUL.FTZ R150, R135.reuse, R107 ;  /* 0x0000006b87967220 */ /* 0x040fe20000410000 */
[C---:B------:R-:W-:Y:S01]  /*25d0*/  FMUL.FTZ R2, R135.reuse, R103 ;  /* 0x0000006787027220 */ /* 0x040fe20000410000 */
[C---:B0-----:R-:W-:Y:S01]  /*25e0*/  FMUL.FTZ R78, R135.reuse, R106 ;  /* 0x0000006a874e7220 */ /* 0x041fe20000410000 */
[C---:B------:R-:W-:Y:S01]  /*25f0*/  FMUL.FTZ R77, R135.reuse, R102 ;  /* 0x00000066874d7220 */ /* 0x040fe20000410000 */
[C---:B------:R-:W-:Y:S01]  /*2600*/  FMUL.FTZ R140, R135.reuse, R104 ;  /* 0x00000068878c7220 */ /* 0x040fe20000410000 */
[C---:B------:R-:W-:Y:S01]  /*2610*/  FMUL.FTZ R137, R135.reuse, R130 ;  /* 0x0000008287897220 */ /* 0x040fe20000410000 */
[----:B------:R-:W0:Y:S01]  /*2620*/  MUFU.EX2 R150, R150 ;  /* 0x0000009600967308 */ /* 0x000e220000000800 */
[C---:B------:R-:W-:Y:S01]  /*2630*/  FMUL.FTZ R4, R135.reuse, R105 ;  /* 0x0000006987047220 */ /* 0x040fe20000410000 */
[----:B------:R-:W-:Y:S02]  /*2640*/  FMUL.FTZ R7, R135, R132 ;  /* 0x0000008487077220 */ /* 0x000fe40000410000 */
[----:B------:R-:W1:Y:S04]  /*2650*/  MUFU.EX2 R79, R2 ;  /* 0x00000002004f7308 */ /* 0x000e680000000800 */
[----:B------:R-:W3:Y:S04]  /*2660*/  MUFU.EX2 R78, R78 ;  /* 0x0000004e004e7308 */ /* 0x000ee80000000800 */
[----:B------:R-:W1:Y:S01]  /*2670*/  MUFU.EX2 R77, R77 ;  /* 0x0000004d004d7308 */ /* 0x000e620000000800 */
[----:B0-----:R0:W-:Y:S01]  /*2680*/  STS [R5+0x878], R150 ;  /* 0x0008789605007388 */ /* 0x0011e20000000800 */
[----:B--2---:R-:W-:-:S02]  /*2690*/  SHF.L.U32 R139, R8, 0x10, RZ ;  /* 0x00000010088b7819 */ /* 0x004fc400000006ff */
[----:B------:R-:W2:Y:S01]  /*26a0*/  MUFU.EX2 R2, R4 ;  /* 0x0000000400027308 */ /* 0x000ea20000000800 */
[C---:B------:R-:W-:Y:S02]  /*26b0*/  SHF.L.U32 R144, R9.reuse, 0x10, RZ ;  /* 0x0000001009907819 */ /* 0x040fe400000006ff */
[C---:B------:R-:W-:Y:S01]  /*26c0*/  PRMT R6, R10.reuse, 0x7632, R6 ;  /* 0x000076320a067816 */ /* 0x040fe20000000006 */
[----:B------:R-:W0:Y:S01]  /*26d0*/  MUFU.EX2 R140, R140 ;  /* 0x0000008c008c7308 */ /* 0x000e220000000800 */
[----:B------:R-:W-:Y:S02]  /*26e0*/  SHF.L.U32 R142, R10, 0x10, RZ ;  /* 0x000000100a8e7819 */ /* 0x000fe400000006ff */
[----:B------:R-:W-:Y:S01]  /*26f0*/  PRMT R152, R8, 0x7632, R152 ;  /* 0x0000763208987816 */ /* 0x000fe20000000098 */
[----:B------:R-:W1:Y:S01]  /*2700*/  MUFU.EX2 R137, R137 ;  /* 0x0000008900897308 */ /* 0x000e620000000800 */
[----:B------:R-:W-:Y:S01]  /*2710*/  PRMT R146, R9, 0x7632, R146 ;  /* 0x0000763209927816 */ /* 0x000fe20000000092 */
[----:B----4-:R-:W-:Y:S01]  /*2720*/  FMUL.FTZ R9, R131, R144 ;  /* 0x0000009083097220 */ /* 0x010fe20000410000 */
[C---:B------:R-:W-:Y:S01]  /*2730*/  PRMT R10, R11.reuse, 0x7632, R10 ;  /* 0x000076320b0a7816 */ /* 0x040fe2000000000a */
[----:B------:R4:W1:Y:S01]  /*2740*/  MUFU.EX2 R135, R7 ;  /* 0x0000000700877308 */ /* 0x0008620000000800 */
[----:B------:R-:W-:Y:S01]  /*2750*/  SHF.L.U32 R8, R11, 0x10, RZ ;  /* 0x000000100b087819 */ /* 0x000fe200000006ff */
[----:B------:R-:W-:Y:S01]  /*2760*/  FMUL.FTZ R136, R108, R9 ;  /* 0x000000096c887220 */ /* 0x000fe20000410000 */
[----:B------:R-:W-:Y:S01]  /*2770*/  SHF.L.U32 R152, R152, 0x10, RZ ;  /* 0x0000001098987819 */ /* 0x000fe200000006ff */
[C---:B------:R-:W-:Y:S01]  /*2780*/  FMUL.FTZ R138, R131.reuse, R142 ;  /* 0x0000008e838a7220 */ /* 0x040fe20000410000 */
[----:B------:R-:W-:Y:S01]  /*2790*/  SHF.L.U32 R146, R146, 0x10, RZ ;  /* 0x0000001092927819 */ /* 0x000fe200000006ff */
[C---:B0-----:R-:W-:Y:S01]  /*27a0*/  FMUL.FTZ R5, R131.reuse, R8 ;  /* 0x0000000883057220 */ /* 0x041fe20000410000 */
[----:B------:R-:W-:Y:S01]  /*27b0*/  SHF.L.U32 R6, R6, 0x10, RZ ;  /* 0x0000001006067819 */ /* 0x000fe200000006ff */
[C---:B------:R-:W-:Y:S01]  /*27c0*/  FMUL.FTZ R9, R131.reuse, R152 ;  /* 0x0000009883097220 */ /* 0x040fe20000410000 */
[----:B------:R-:W-:Y:S01]  /*27d0*/  SHF.L.U32 R10, R10, 0x10, RZ ;  /* 0x000000100a0a7819 */ /* 0x000fe200000006ff */
[C---:B----4-:R-:W-:Y:S01]  /*27e0*/  FMUL.FTZ R7, R131.reuse, R139 ;  /* 0x0000008b83077220 */ /* 0x050fe20000410000 */
[----:B------:R-:W-:Y:S01]  /*27f0*/  FMUL.FTZ R11, R131, R146 ;  /* 0x00000092830b7220 */ /* 0x000fe20000410000 */
        /* <DEDUP_REMOVED lines=9> */
[----:B------:R-:W-:Y:S06]  /*2890*/  BAR.SYNC.DEFER_BLOCKING 0x0 ;  /* 0x0000000000007b1d */ /* 0x000fec0000010000 */
[----:B-123--:R-:W-:Y:S05]  /*28a0*/  @P1 BRA `(.L_x_9170) ;  /* 0x00000000001c1947 */ /* 0x00efea0003800000 */
[----:B------:R-:W-:Y:S01]  /*28b0*/  ISETP.NE.AND P1, PT, R51, UR10, PT ;  /* 0x0000000a33007c0c */ /* 0x000fe2000bf25270 */
[----:B------:R-:W-:-:S12]  /*28c0*/  HFMA2 R154, -RZ, RZ, 1.875, 0 ;  /* 0x3f800000ff9a7431 */ /* 0x000fd800000001ff */
[----:B------:R-:W-:Y:S05]  /*28d0*/  @!P1 BRA `(.L_x_9171) ;  /* 0x0000000000149947 */ /* 0x000fea0003800000 */
[----:B------:R-:W-:-:S04]  /*28e0*/  IADD3 R4, PT, PT, R129, UR4, RZ ;  /* 0x0000000481047c10 */ /* 0x000fc8000fffe0ff */
[----:B------:R-:W-:-:S05]  /*28f0*/  LEA R4, R4, UR5, 0x2 ;  /* 0x0000000504047c11 */ /* 0x000fca000f8e10ff */
[----:B------:R2:W3:Y:S01]  /*2900*/  LDS R154, [R4+0x878] ;  /* 0x00087800049a7984 */ /* 0x0004e20000000800 */
[----:B------:R-:W-:Y:S05]  /*2910*/  BRA `(.L_x_9171) ;  /* 0x0000000000047947 */ /* 0x000fea0003800000 */
.L_x_9170:
[----:B------:R0:W1:Y:S02]  /*2920*/  LDS R154, [R86+0x107c] ;  /* 0x00107c00569a7984 */ /* 0x0000640000000800 */
.L_x_9171:
[----:B------:R-:W-:Y:S05]  /*2930*/  BSYNC.RECONVERGENT B0 ;  /* 0x0000000000007941 */ /* 0x000fea0003800200 */
.L_x_9169:
        /* <DEDUP_REMOVED lines=8> */
[----:B------:R-:W-:Y:S01]  /*29c0*/  ISETP.GE.AND P1, PT, R82, 0x1, PT ;  /* 0x000000015200780c */ /* 0x000fe20003f26270 */
[----:B------:R-:W-:Y:S01]  /*29d0*/  FFMA.FTZ R145, R78, R145, R117 ;  /* 0x000000914e917223 */ /* 0x000fe20000010075 */
[C---:B------:R-:W-:Y:S01]  /*29e0*/  FMUL.FTZ R156, R140.reuse, R149 ;  /* 0x000000958c9c7220 */ /* 0x040fe20000410000 */
[----:B------:R-:W-:Y:S01]  /*29f0*/  FFMA.FTZ R151, R140, R151, R7 ;  /* 0x000000978c977223 */ /* 0x000fe20000010007 */
[C---:B------:R-:W-:Y:S01]  /*2a00*/  ISETP.NE.AND P3, PT, R88.reuse, 0x1f, PT ;  /* 0x0000001f5800780c */ /* 0x040fe20003f65270 */
[----:B------:R-:W-:Y:S01]  /*2a10*/  FFMA.FTZ R145, R77, R145, R116 ;  /* 0x000000914d917223 */ /* 0x000fe20000010074 */
[----:B------:R-:W-:Y:S01]  /*2a20*/  ISETP.GT.U32.AND P4, PT, R88, 0x17, PT ;  /* 0x000000175800780c */ /* 0x000fe20003f84070 */
[----:B------:R-:W-:Y:S01]  /*2a30*/  FFMA.FTZ R151, R135, R151, R138 ;  /* 0x0000009787977223 */ /* 0x000fe2000001008a */
[----:B------:R-:W-:Y:S01]  /*2a40*/  ULEA UR6, UR4, UR5, 0x3 ;  /* 0x0000000504067291 */ /* 0x000fe2000f8e18ff */
[C---:B------:R-:W-:Y:S01]  /*2a50*/  FFMA.FTZ R145, R2.reuse, R145, R115 ;  /* 0x0000009102917223 */ /* 0x040fe20000010073 */
[----:B------:R-:W-:Y:S01]  /*2a60*/  BSSY.RECONVERGENT B0, `(.L_x_9172) ;  /* 0x00000a6000007945 */ /* 0x000fe20003800200 */
[----:B------:R-:W-:-:S02]  /*2a70*/  FFMA.FTZ R151, R2, R151, R11 ;  /* 0x0000009702977223 */ /* 0x000fc4000001000b */
[----:B------:R-:W-:Y:S02]  /*2a80*/  FFMA.FTZ R145, R135, R145, R114 ;  /* 0x0000009187917223 */ /* 0x000fe40000010072 */
[----:B------:R-:W-:Y:S02]  /*2a90*/  FFMA.FTZ R151, R77, R151, R136 ;  /* 0x000000974d977223 */ /* 0x000fe40000010088 */
[----:B------:R-:W-:Y:S01]  /*2aa0*/  FFMA.FTZ R147, R140, R145, R113 ;  /* 0x000000918c937223 */ /* 0x000fe20000010071 */
[----:B------:R-:W-:Y:S01]  /*2ab0*/  FMUL.FTZ R145, R150, R79 ;  /* 0x0000004f96917220 */ /* 0x000fe20000410000 */
[C---:B------:R-:W-:Y:S02]  /*2ac0*/  FFMA.FTZ R151, R78.reuse, R151, R9 ;  /* 0x000000974e977223 */ /* 0x040fe40000010009 */
[----:B--2---:R-:W-:Y:S01]  /*2ad0*/  FFMA.FTZ R4, R137, R147, R112 ;  /* 0x0000009389047223 */ /* 0x004fe20000010070 */
[----:B------:R-:W-:Y:S01]  /*2ae0*/  FMUL.FTZ R147, R135, R156 ;  /* 0x0000009c87937220 */ /* 0x000fe20000410000 */
[----:B------:R-:W-:Y:S01]  /*2af0*/  FMUL.FTZ R156, R78, R145 ;  /* 0x000000914e9c7220 */ /* 0x000fe20000410000 */
[----:B------:R-:W-:-:S02]  /*2b00*/  FFMA.FTZ R151, R79, R151, R134 ;  /* 0x000000974f977223 */ /* 0x000fc40000010086 */
[----:B------:R-:W1:Y:S01]  /*2b10*/  SHFL.UP PT, R5, R4, 0x1, RZ ;  /* 0x0420000004057989 */ /* 0x000e6200000e00ff */
[C---:B------:R-:W-:Y:S01]  /*2b20*/  FMUL.FTZ R158, R2.reuse, R147 ;  /* 0x00000093029e7220 */ /* 0x040fe20000410000 */
[C---:B------:R-:W-:Y:S02]  /*2b30*/  FMUL.FTZ R145, R77.reuse, R156 ;  /* 0x0000009c4d917220 */ /* 0x040fe40000410000 */
[----:B------:R-:W2:Y:S01]  /*2b40*/  SHFL.DOWN PT, R153, R151, 0x1, 0x1f ;  /* 0x08201f0097997f89 */ /* 0x000ea200000e0000 */
[----:B------:R-:W-:Y:S01]  /*2b50*/  FMUL.FTZ R147, R77, R158 ;  /* 0x0000009e4d937220 */ /* 0x000fe20000410000 */
[----:B------:R-:W-:-:S03]  /*2b60*/  FMUL.FTZ R156, R2, R145 ;  /* 0x00000091029c7220 */ /* 0x000fc60000410000 */
[----:B------:R-:W-:Y:S01]  /*2b70*/  FMUL.FTZ R158, R78, R147 ;  /* 0x000000934e9e7220 */ /* 0x000fe20000410000 */
[----:B------:R-:W-:-:S03]  /*2b80*/  FMUL.FTZ R147, R135, R156 ;  /* 0x0000009c87937220 */ /* 0x000fc60000410000 */
[----:B------:R-:W-:Y:S01]  /*2b90*/  FMUL.FTZ R145, R79, R158 ;  /* 0x0000009e4f917220 */ /* 0x000fe20000410000 */
[----:B------:R-:W-:-:S04]  /*2ba0*/  FMUL.FTZ R156, R140, R147 ;  /* 0x000000938c9c7220 */ /* 0x000fc80000410000 */
[----:B------:R-:W3:Y:S01]  /*2bb0*/  SHFL.DOWN PT, R160, R145, 0x1, 0x1f ;  /* 0x08201f0091a07f89 */ /* 0x000ee200000e0000 */
[----:B------:R-:W-:Y:S01]  /*2bc0*/  FMUL.FTZ R147, R137, R156 ;  /* 0x0000009c89937220 */ /* 0x000fe20000410000 */
[----:B------:R-:W-:-:S03]  /*2bd0*/  MOV R156, R151 ;  /* 0x00000097009c7202 */ /* 0x000fc60000000f00 */
[----:B-1----:R-:W-:Y:S01]  /*2be0*/  FFMA.FTZ R5, R147, R5, R4 ;  /* 0x0000000593057223 */ /* 0x002fe20000010004 */
[----:B------:R-:W1:Y:S01]  /*2bf0*/  SHFL.UP PT, R158, R147, 0x1, RZ ;  /* 0x04200000939e7989 */ /* 0x000e6200000e00ff */
[----:B--2---:R-:W-:-:S03]  /*2c00*/  @P3 FFMA.FTZ R156, R145, R153, R156 ;  /* 0x00000099919c3223 */ /* 0x004fc6000001009c */
[----:B------:R-:W-:Y:S02]  /*2c10*/  FSEL R4, R4, R5, !P1 ;  /* 0x0000000504047208 */ /* 0x000fe40004800000 */
[----:B------:R-:W-:Y:S04]  /*2c20*/  SHFL.DOWN PT, R151, R156, 0x2, 0x1f ;  /* 0x08401f009c977f89 */ /* 0x000fe800000e0000 */
[----:B------:R-:W2:Y:S01]  /*2c30*/  SHFL.UP PT, R5, R4, 0x2, RZ ;  /* 0x0440000004057989 */ /* 0x000ea200000e00ff */
[----:B---3--:R-:W-:-:S05]  /*2c40*/  @P3 FMUL.FTZ R149, R160, R145 ;  /* 0x00000091a0953220 */ /* 0x008fca0000410000 */
[----:B------:R-:W-:Y:S01]  /*2c50*/  @P3 MOV R145, R149 ;  /* 0x0000009500913202 */ /* 0x000fe20000000f00 */
[----:B-1----:R-:W-:Y:S01]  /*2c60*/  @P1 FMUL.FTZ R147, R147, R158 ;  /* 0x0000009e93931220 */ /* 0x002fe20000410000 */
[----:B------:R-:W-:-:S03]  /*2c70*/  ISETP.GE.AND P1, PT, R82, 0x2, PT ;  /* 0x000000025200780c */ /* 0x000fc60003f26270 */
[----:B------:R-:W1:Y:S01]  /*2c80*/  SHFL.DOWN PT, R160, R145, 0x2, 0x1f ;  /* 0x08401f0091a07f89 */ /* 0x000e6200000e0000 */
[----:B------:R-:W-:-:S03]  /*2c90*/  ISETP.GT.U32.AND P3, PT, R88, 0x1d, PT ;  /* 0x0000001d5800780c */ /* 0x000fc60003f64070 */
[----:B------:R-:W3:Y:S01]  /*2ca0*/  SHFL.UP PT, R158, R147, 0x2, RZ ;  /* 0x04400000939e7989 */ /* 0x000ee200000e00ff */
[----:B--2---:R-:W-:-:S05]  /*2cb0*/  FFMA.FTZ R5, R147, R5, R4 ;  /* 0x0000000593057223 */ /* 0x004fca0000010004 */
[----:B------:R-:W-:-:S04]  /*2cc0*/  FSEL R4, R4, R5, !P1 ;  /* 0x0000000504047208 */ /* 0x000fc80004800000 */
[C---:B------:R-:W-:Y:S01]  /*2cd0*/  @!P3 FFMA.FTZ R156, R145.reuse, R151, R156 ;  /* 0x00000097919cb223 */ /* 0x040fe2000001009c */
[----:B------:R-:W2:Y:S04]  /*2ce0*/  SHFL.UP PT, R5, R4, 0x4, RZ ;  /* 0x0480000004057989 */ /* 0x000ea800000e00ff */
[----:B------:R-:W5:Y:S01]  /*2cf0*/  SHFL.DOWN PT, R151, R156, 0x4, 0x1f ;  /* 0x08801f009c977f89 */ /* 0x000f6200000e0000 */
[----:B-1----:R-:W-:Y:S01]  /*2d00*/  @!P3 FMUL.FTZ R149, R145, R160 ;  /* 0x000000a09195b220 */ /* 0x002fe20000410000 */
[----:B---3--:R-:W-:-:S04]  /*2d10*/  @P1 FMUL.FTZ R147, R147, R158 ;  /* 0x0000009e93931220 */ /* 0x008fc80000410000 */
[----:B------:R-:W-:Y:S02]  /*2d20*/  @!P3 MOV R145, R149 ;  /* 0x000000950091b202 */ /* 0x000fe40000000f00 */
[----:B------:R-:W-:Y:S01]  /*2d30*/  ISETP.GE.AND P1, PT, R82, 0x4, PT ;  /* 0x000000045200780c */ /* 0x000fe20003f26270 */
[----:B------:R-:W1:Y:S01]  /*2d40*/  SHFL.UP PT, R158, R147, 0x4, RZ ;  /* 0x04800000939e7989 */ /* 0x000e6200000e00ff */
[----:B------:R-:W-:-:S03]  /*2d50*/  ISETP.GT.U32.AND P3, PT, R88, 0x1b, PT ;  /* 0x0000001b5800780c */ /* 0x000fc60003f64070 */
[----:B------:R-:W3:Y:S01]  /*2d60*/  SHFL.DOWN PT, R162, R145, 0x4, 0x1f ;  /* 0x08801f0091a27f89 */ /* 0x000ee200000e0000 */
[----:B--2---:R-:W-:-:S09]  /*2d70*/  FFMA.FTZ R5, R147, R5, R4 ;  /* 0x0000000593057223 */ /* 0x004fd20000010004 */
[----:B-----5:R-:W-:Y:S01]  /*2d80*/  @!P3 FFMA.FTZ R156, R145, R151, R156 ;  /* 0x00000097919cb223 */ /* 0x020fe2000001009c */
[----:B------:R-:W-:-:S04]  /*2d90*/  FSEL R160, R4, R5, !P1 ;  /* 0x0000000504a07208 */ /* 0x000fc80004800000 */
[----:B------:R-:W2:Y:S04]  /*2da0*/  SHFL.DOWN PT, R153, R156, 0x8, 0x1f ;  /* 0x09001f009c997f89 */ /* 0x000ea800000e0000 */
[----:B------:R-:W5:Y:S01]  /*2db0*/  SHFL.UP PT, R5, R160, 0x8, RZ ;  /* 0x05000000a0057989 */ /* 0x000f6200000e00ff */
[----:B-1----:R-:W-:Y:S01]  /*2dc0*/  @P1 FMUL.FTZ R147, R147, R158 ;  /* 0x0000009e93931220 */ /* 0x002fe20000410000 */
[----:B------:R-:W-:Y:S01]  /*2dd0*/  ISETP.GE.AND P1, PT, R51, UR10, PT ;  /* 0x0000000a33007c0c */ /* 0x000fe2000bf26270 */
[----:B---3--:R-:W-:-:S03]  /*2de0*/  @!P3 FMUL.FTZ R149, R145, R162 ;  /* 0x000000a29195b220 */ /* 0x008fc60000410000 */
[----:B------:R-:W1:Y:S01]  /*2df0*/  SHFL.UP PT, R4, R147, 0x8, RZ ;  /* 0x0500000093047989 */ /* 0x000e6200000e00ff */
[----:B------:R-:W-:Y:S02]  /*2e00*/  ISETP.NE.OR P1, PT, R30, RZ, P1 ;  /* 0x000000ff1e00720c */ /* 0x000fe40000f25670 */
[----:B------:R-:W-:Y:S02]  /*2e10*/  @!P3 MOV R145, R149 ;  /* 0x000000950091b202 */ /* 0x000fe40000000f00 */
[----:B------:R-:W-:-:S03]  /*2e20*/  ISETP.GE.AND P3, PT, R82, 0x8, PT ;  /* 0x000000085200780c */ /* 0x000fc60003f66270 */
[----:B------:R-:W3:Y:S01]  /*2e30*/  SHFL.DOWN PT, R162, R145, 0x8, 0x1f ;  /* 0x09001f0091a27f89 */ /* 0x000ee200000e0000 */
[----:B--2---:R-:W-:Y:S01]  /*2e40*/  @!P4 FFMA.FTZ R156, R145, R153, R156 ;  /* 0x00000099919cc223 */ /* 0x004fe2000001009c */
[----:B-----5:R-:W-:-:S04]  /*2e50*/  FFMA.FTZ R5, R147, R5, R160 ;  /* 0x0000000593057223 */ /* 0x020fc800000100a0 */
[----:B------:R-:W-:Y:S01]  /*2e60*/  SHFL.DOWN PT, R153, R156, 0x10, 0x1f ;  /* 0x0a001f009c997f89 */ /* 0x000fe200000e0000 */
[----:B------:R-:W-:-:S03]  /*2e70*/  FSEL R160, R160, R5, !P3 ;  /* 0x00000005a0a07208 */ /* 0x000fc60005800000 */
[----:B-1----:R-:W-:Y:S01]  /*2e80*/  @P3 FMUL.FTZ R147, R147, R4 ;  /* 0x0000000493933220 */ /* 0x002fe20000410000 */
[----:B------:R-:W-:Y:S01]  /*2e90*/  HFMA2 R4, -RZ, RZ, 1.875, 0 ;  /* 0x3f800000ff047431 */ /* 0x000fe200000001ff */
[----:B------:R-:W-:Y:S01]  /*2ea0*/  MOV R5, RZ ;  /* 0x000000ff00057202 */ /* 0x000fe20000000f00 */
[----:B------:R-:W1:Y:S04]  /*2eb0*/  SHFL.UP PT, R149, R160, 0x10, RZ ;  /* 0x06000000a0957989 */ /* 0x000e6800000e00ff */
[----:B------:R-:W2:Y:S01]  /*2ec0*/  SHFL.UP PT, R158, R147, 0x10, RZ ;  /* 0x06000000939e7989 */ /* 0x000ea200000e00ff */
[----:B---3--:R-:W-:-:S03]  /*2ed0*/  @!P4 FMUL.FTZ R151, R145, R162 ;  /* 0x000000a29197c220 */ /* 0x008fc60000410000 */
[----:B------:R-:W-:Y:S01]  /*2ee0*/  @!P1 LDS.64 R4, [UR6+0x10f8] ;  /* 0x0010f806ff049984 */ /* 0x000fe20008000a00 */
[----:B------:R-:W-:Y:S02]  /*2ef0*/  ISETP.GE.AND P1, PT, R82, 0x10, PT ;  /* 0x000000105200780c */ /* 0x000fe40003f26270 */
[----:B------:R-:W-:-:S05]  /*2f00*/  @!P4 MOV R145, R151 ;  /* 0x000000970091c202 */ /* 0x000fca0000000f00 */
        /* <DEDUP_REMOVED lines=26> */
[----:B------:R-:W-:Y:S01]  /*30b0*/  FFMA.FTZ R143, R0, R143, RZ ;  /* 0x0000008f008f7223 */ /* 0x000fe200000100ff */
[-C--:B------:R-:W-:Y:S01]  /*30c0*/  FMUL.FTZ R149, R152, R139.reuse ;  /* 0x0000008b98957220 */ /* 0x080fe20000410000 */
[----:B------:R-:W-:Y:S01]  /*30d0*/  FFMA.FTZ R152, R78, R139, R117 ;  /* 0x0000008b4e987223 */ /* 0x000fe20000010075 */
[----:B------:R-:W-:Y:S01]  /*30e0*/  @P2 FFMA.FTZ R158, R153, R158, R164 ;  /* 0x0000009e999e2223 */ /* 0x000fe200000100a4 */
[----:B------:R-:W-:Y:S01]  /*30f0*/  FMUL.FTZ R151, R0, R145 ;  /* 0x0000009100977220 */ /* 0x000fe20000410000 */
[----:B------:R-:W-:Y:S01]  /*3100*/  FFMA.FTZ R149, R128, R149, R143 ;  /* 0x0000009580957223 */ /* 0x000fe2000001008f */
[----:B------:R-:W-:Y:S01]  /*3110*/  FFMA.FTZ R143, R77, R152, R116 ;  /* 0x000000984d8f7223 */ /* 0x000fe20000010074 */
[----:B------:R-:W-:Y:S01]  /*3120*/  FFMA.FTZ R141, R158, R154, R141 ;  /* 0x0000009a9e8d7223 */ /* 0x000fe2000001008d */
[C---:B------:R-:W-:Y:S01]  /*3130*/  FMUL.FTZ R147, R131.reuse, R152 ;  /* 0x0000009883937220 */ /* 0x040fe20000410000 */
[----:B------:R-:W-:Y:S01]  /*3140*/  FMUL.FTZ R145, R131, R139 ;  /* 0x0000008b83917220 */ /* 0x000fe20000410000 */
[----:B------:R-:W-:Y:S01]  /*3150*/  FFMA.FTZ R154, R2, R143, R115 ;  /* 0x0000008f029a7223 */ /* 0x000fe20000010073 */
[----:B------:R-:W-:Y:S01]  /*3160*/  STS [R48+0x220], R151 ;  /* 0x0002209730007388 */ /* 0x000fe20000000800 */
[----:B------:R-:W-:Y:S01]  /*3170*/  FMUL.FTZ R160, R108, R147 ;  /* 0x000000936ca07220 */ /* 0x000fe20000410000 */
[----:B------:R-:W-:Y:S01]  /*3180*/  FMUL.FTZ R158, R128, R145 ;  /* 0x00000091809e7220 */ /* 0x000fe20000410000 */
[-C--:B------:R-:W-:Y:S01]  /*3190*/  FFMA.FTZ R147, R135, R154.reuse, R114 ;  /* 0x0000009a87937223 */ /* 0x080fe20000010072 */
[C---:B------:R-:W-:Y:S01]  /*31a0*/  FMUL.FTZ R145, R131.reuse, R143 ;  /* 0x0000008f83917220 */ /* 0x040fe20000410000 */
[C---:B------:R-:W-:Y:S01]  /*31b0*/  FMUL.FTZ R164, R131.reuse, R154 ;  /* 0x0000009a83a47220 */ /* 0x040fe20000410000 */
[----:B------:R1:W-:Y:S01]  /*31c0*/  STS [R47+0x8], R160 ;  /* 0x000008a02f007388 */ /* 0x0003e20000000800 */
[----:B------:R-:W-:Y:S01]  /*31d0*/  FFMA.FTZ R156, R140, R147, R113 ;  /* 0x000000938c9c7223 */ /* 0x000fe20000010071 */
        /* <DEDUP_REMOVED lines=8> */
[----:B------:R-:W-:Y:S01]  /*3260*/  STS [R47+0xc], R162 ;  /* 0x00000ca22f007388 */ /* 0x000fe20000000800 */
[----:B------:R-:W-:Y:S01]  /*3270*/  FMUL.FTZ R144, R144, R152 ;  /* 0x0000009890907220 */ /* 0x000fe20000410000 */
[----:B------:R-:W-:Y:S01]  /*3280*/  FMUL.FTZ R146, R146, R143 ;  /* 0x0000008f92927220 */ /* 0x000fe20000410000 */
[----:B-1----:R-:W-:Y:S01]  /*3290*/  FMUL.FTZ R160, R122, R131 ;  /* 0x000000837aa07220 */ /* 0x002fe20000410000 */
        /* <DEDUP_REMOVED lines=11> */
[----:B------:R-:W-:Y:S01]  /*3350*/  FFMA.FTZ R135, R135, R131, R138 ;  /* 0x0000008387877223 */ /* 0x000fe2000001008a */
[----:B------:R-:W-:Y:S01]  /*3360*/  IADD3 R138, PT, PT, -R111, UR7, RZ ;  /* 0x000000076f8a7c10 */ /* 0x000fe2000fffe1ff */
[----:B------:R2:W-:Y:S01]  /*3370*/  STS [R47+0x1c], R160 ;  /* 0x00001ca02f007388 */ /* 0x0005e20000000800 */
[----:B-1----:R-:W-:Y:S01]  /*3380*/  FMUL.FTZ R4, R6, R147 ;  /* 0x0000009306047220 */ /* 0x002fe20000410000 */
[----:B------:R-:W-:Y:S01]  /*3390*/  IMAD.WIDE.U32 R6, R20, UR4, R22 ;  /* 0x0000000414067c25 */ /* 0x000fe2000f8e0016 */
[----:B------:R-:W-:Y:S03]  /*33a0*/  BAR.SYNC.DEFER_BLOCKING 0x0 ;  /* 0x0000000000007b1d */ /* 0x000fe60000010000 */
[----:B------:R-:W-:Y:S01]  /*33b0*/  FFMA.FTZ R11, R2, R135, R11 ;  /* 0x00000087020b7223 */ /* 0x000fe2000001000b */
[----:B------:R-:W-:Y:S01]  /*33c0*/  FFMA.FTZ R149, R124, R4, R5 ;  /* 0x000000047c957223 */ /* 0x000fe20000010005 */
[----:B------:R-:W-:Y:S01]  /*33d0*/  IMAD R5, R21, UR4, R7 ;  /* 0x0000000415057c24 */ /* 0x000fe2000f8e0207 */
[----:B------:R-:W-:Y:S01]  /*33e0*/  LEA R4, P2, R6, UR8, 0x2 ;  /* 0x0000000806047c11 */ /* 0x000fe2000f8410ff */
[----:B------:R-:W-:Y:S01]  /*33f0*/  FFMA.FTZ R77, R77, R11, R136 ;  /* 0x0000000b4d4d7223 */ /* 0x000fe20000010088 */
[----:B------:R-:W-:Y:S01]  /*3400*/  FFMA.FTZ R149, R110, R8, R149 ;  /* 0x000000086e957223 */ /* 0x000fe20000010095 */
[----:B------:R-:W-:-:S02]  /*3410*/  ISETP.GE.AND P3, PT, R138, 0x21, PT ;  /* 0x000000218a00780c */ /* 0x000fc40003f66270 */
[----:B------:R-:W-:Y:S01]  /*3420*/  LEA.HI.X R5, R6, UR9, R5, 0x2, P2 ;  /* 0x0000000906057c11 */ /* 0x000fe200090f1405 */
[----:B------:R-:W-:Y:S01]  /*3430*/  FMUL.FTZ R6, R10, R145 ;  /* 0x000000910a067220 */ /* 0x000fe20000410000 */
[----:B------:R-:W-:Y:S01]  /*3440*/  ISETP.GE.AND P2, PT, R138, 0x1, PT ;  /* 0x000000018a00780c */ /* 0x000fe20003f46270 */
[----:B------:R-:W-:Y:S02]  /*3450*/  FFMA.FTZ R78, R78, R77, R9 ;  /* 0x0000004d4e4e7223 */ /* 0x000fe40000010009 */
[----:B------:R-:W-:Y:S02]  /*3460*/  FFMA.FTZ R6, R122, R6, R149 ;  /* 0x000000067a067223 */ /* 0x000fe40000010095 */
[----:B------:R-:W-:Y:S01]  /*3470*/  FFMA.FTZ R79, R79, R78, R134 ;  /* 0x0000004e4f4f7223 */ /* 0x000fe20000010086 */
[----:B------:R2:W1:Y:S07]  /*3480*/  LDS R151, [R46+0x2a0] ;  /* 0x0002a0002e977984 */ /* 0x00046e0000000800 */
[----:B------:R-:W-:Y:S05]  /*3490*/  @!P2 BRA `(.L_x_9173) ;  /* 0x000000000008a947 */ /* 0x000fea0003800000 */
[----:B------:R-:W3:Y:S04]  /*34a0*/  LDS R7, [R49+0x220] ;  /* 0x0002200031077984 */ /* 0x000ee80000000800 */
[----:B---3--:R3:W-:Y:S02]  /*34b0*/  REDG.E.ADD.F32.FTZ.RN.STRONG.GPU desc[UR16][R4.64], R7 ;  /* 0x00000007040079a6 */ /* 0x0087e4000c12f310 */
.L_x_9173:
[----:B------:R-:W-:Y:S05]  /*34c0*/  BSYNC.RECONVERGENT B0 ;  /* 0x0000000000007941 */ /* 0x000fea0003800200 */
.L_x_9172:
[----:B------:R-:W-:Y:S04]  /*34d0*/  BSSY.RECONVERGENT B0, `(.L_x_9174) ;  /* 0x0000003000007945 */ /* 0x000fe80003800200 */
[----:B------:R-:W-:Y:S05]  /*34e0*/  @!P3 BRA `(.L_x_9175) ;  /* 0x000000000004b947 */ /* 0x000fea0003800000 */
[----:B-1----:R4:W-:Y:S02]  /*34f0*/  REDG.E.ADD.F32.FTZ.RN.STRONG.GPU desc[UR16][R4.64+0x80], R151 ;  /* 0x00008097040079a6 */ /* 0x0029e4000c12f310 */
.L_x_9175:
[----:B------:R-:W-:Y:S05]  /*3500*/  BSYNC.RECONVERGENT B0 ;  /* 0x0000000000007941 */ /* 0x000fea0003800200 */
.L_x_9174:
[----:B-1--4-:R1:W4:Y:S01]  /*3510*/  LDS R151, [R45+0x320] ;  /* 0x000320002d977984 */ /* 0x0123220000000800 */
[----:B------:R-:W-:Y:S01]  /*3520*/  ISETP.GE.AND P6, PT, R138, 0x41, PT ;  /* 0x000000418a00780c */ /* 0x000fe20003fc6270 */
[----:B---3--:R-:W-:Y:S01]  /*3530*/  FADD.FTZ R7, -R119, R150 ;  /* 0x0000009677077221 */ /* 0x008fe20000010100 */
[----:B------:R-:W-:Y:S01]  /*3540*/  FMUL.FTZ R2, R79, R107 ;  /* 0x0000006b4f027220 */ /* 0x000fe20000410000 */
[----:B------:R-:W-:Y:S01]  /*3550*/  FADD.FTZ R139, -R118, R139 ;  /* 0x0000008b768b7221 */ /* 0x000fe20000010100 */
[----:B------:R-:W-:Y:S01]  /*3560*/  FMUL.FTZ R8, R78, R103 ;  /* 0x000000674e087220 */ /* 0x000fe20000410000 */
        /* <DEDUP_REMOVED lines=8> */
[C---:B------:R-:W-:Y:S01]  /*35f0*/  ISETP.GE.AND P2, PT, R138.reuse, 0x81, PT ;  /* 0x000000818a00780c */ /* 0x040fe20003f46270 */
[----:B------:R-:W-:Y:S01]  /*3600*/  FMUL.FTZ R10, R11, R102 ;  /* 0x000000660b0a7220 */ /* 0x000fe20000410000 */
[C---:B------:R-:W-:Y:S01]  /*3610*/  ISETP.GE.AND P3, PT, R138.reuse, 0xa1, PT ;  /* 0x000000a18a00780c */ /* 0x040fe20003f66270 */
[----:B------:R-:W-:Y:S01]  /*3620*/  FFMA.FTZ R9, R149, R152, R134 ;  /* 0x0000009895097223 */ /* 0x000fe20000010086 */
[----:B------:R-:W-:-:S02]  /*3630*/  ISETP.GE.AND P4, PT, R138, 0xc1, PT ;  /* 0x000000c18a00780c */ /* 0x000fc40003f86270 */
[----:B------:R-:W-:Y:S01]  /*3640*/  ISETP.GE.AND P5, PT, R138, 0xe1, PT ;  /* 0x000000e18a00780c */ /* 0x000fe20003fa6270 */
[----:B-1----:R-:W-:-:S12]  /*3650*/  @!P6 BRA `(.L_x_9177) ;  /* 0x000000000004e947 */ /* 0x002fd80003800000 */
[----:B----4-:R1:W-:Y:S02]  /*3660*/  REDG.E.ADD.F32.FTZ.RN.STRONG.GPU desc[UR16][R4.64+0x100], R151 ;  /* 0x00010097040079a6 */ /* 0x0103e4000c12f310 */
.L_x_9177:
[----:B------:R-:W-:Y:S05]  /*3670*/  BSYNC.RECONVERGENT B0 ;  /* 0x0000000000007941 */ /* 0x000fea0003800200 */
.L_x_9176:
[----:B-1--4-:R1:W3:Y:S01]  /*3680*/  LDS R151, [R44+0x3a0] ;  /* 0x0003a0002c977984 */ /* 0x0122e20000000800 */
[----:B------:R-:W-:Y:S01]  /*3690*/  ISETP.NE.AND P6, PT, R136, RZ, PT ;  /* 0x000000ff8800720c */ /* 0x000fe20003fc5270 */
[----:B------:R-:W-:Y:S01]  /*36a0*/  BSSY.RECONVERGENT B0, `(.L_x_9178) ;  /* 0x0000006000007945 */ /* 0x000fe20003800200 */
[----:B------:R-:W-:Y:S01]  /*36b0*/  FMUL.FTZ R134, R135, R105 ;  /* 0x0000006987867220 */ /* 0x000fe20000410000 */
[----:B------:R-:W-:Y:S01]  /*36c0*/  FADD.FTZ R154, -R115, R154 ;  /* 0x0000009a739a7221 */ /* 0x000fe20000010100 */
[----:B------:R-:W-:-:S09]  /*36d0*/  FFMA.FTZ R9, R10, R143, R9 ;  /* 0x0000008f0a097223 */ /* 0x000fd20000010009 */
[----:B-1----:R-:W-:Y:S05]  /*36e0*/  @!P6 BRA `(.L_x_9179) ;  /* 0x000000000004e947 */ /* 0x002fea0003800000 */
[----:B---3--:R1:W-:Y:S02]  /*36f0*/  REDG.E.ADD.F32.FTZ.RN.STRONG.GPU desc[UR16][R4.64+0x180], R151 ;  /* 0x00018097040079a6 */ /* 0x0083e4000c12f310 */
.L_x_9179:
[----:B------:R-:W-:Y:S05]  /*3700*/  BSYNC.RECONVERGENT B0 ;  /* 0x0000000000007941 */ /* 0x000fea0003800200 */
.L_x_9178:
[----:B-1-3--:R1:W3:Y:S01]  /*3710*/  LDS R151, [R43+0x420] ;  /* 0x000420002b977984 */ /* 0x00a2e20000000800 */
[----:B------:R-:W-:Y:S01]  /*3720*/  BSSY.RECONVERGENT B0, `(.L_x_9180) ;  /* 0x0000006000007945 */ /* 0x000fe20003800200 */
[----:B------:R-:W-:Y:S01]  /*3730*/  FMUL.FTZ R136, R131, R132 ;  /* 0x0000008483887220 */ /* 0x000fe20000410000 */
[----:B------:R-:W-:Y:S01]  /*3740*/  FADD.FTZ R147, -R114, R147 ;  /* 0x0000009372937221 */ /* 0x000fe20000010100 */
[----:B------:R-:W-:Y:S01]  /*3750*/  FFMA.FTZ R9, R134, R154, R9 ;  /* 0x0000009a86097223 */ /* 0x000fe20000010009 */
[----:B------:R-:W-:Y:S06]  /*3760*/  @!P2 BRA `(.L_x_9181) ;  /* 0x000000000004a947 */ /* 0x000fec0003800000 */
[----:B---3--:R4:W-:Y:S02]  /*3770*/  REDG.E.ADD.F32.FTZ.RN.STRONG.GPU desc[UR16][R4.64+0x200], R151 ;  /* 0x00020097040079a6 */ /* 0x0089e4000c12f310 */
.L_x_9181:
[----:B------:R-:W-:Y:S05]  /*3780*/  BSYNC.RECONVERGENT B0 ;  /* 0x0000000000007941 */ /* 0x000fea0003800200 */
.L_x_9180:
[----:B------:R-:W-:Y:S01]  /*3790*/  FFMA.FTZ R138, R136, R147, R9 ;  /* 0x00000093888a7223 */ /* 0x000fe20000010009 */
[----:B------:R-:W-:Y:S01]  /*37a0*/  BSSY.RECONVERGENT B0, `(.L_x_9182) ;  /* 0x0000006000007945 */ /* 0x000fe20003800200 */
[----:B------:R0:W0:Y:S01]  /*37b0*/  LDS R9, [R42+0x4a0] ;  /* 0x0004a0002a097984 */ /* 0x0000220000000800 */
[----:B---34-:R-:W-:Y:S01]  /*37c0*/  FMUL.FTZ R151, R137, R104 ;  /* 0x0000006889977220 */ /* 0x018fe20000410000 */
[----:B------:R-:W-:Y:S01]  /*37d0*/  FADD.FTZ R156, -R113, R156 ;  /* 0x0000009c719c7221 */ /* 0x000fe20000010100 */
[----:B------:R-:W-:Y:S06]  /*37e0*/  @!P3 BRA `(.L_x_9183) ;  /* 0x000000000004b947 */ /* 0x000fec0003800000 */
[----:B0-----:R3:W-:Y:S02]  /*37f0*/  REDG.E.ADD.F32.FTZ.RN.STRONG.GPU desc[UR16][R4.64+0x280], R9 ;  /* 0x00028009040079a6 */ /* 0x0017e4000c12f310 */
.L_x_9183:
[----:B------:R-:W-:Y:S05]  /*3800*/  BSYNC.RECONVERGENT B0 ;  /* 0x0000000000007941 */ /* 0x000fea0003800200 */
.L_x_9182:
[----:B0--3--:R0:W3:Y:S01]  /*3810*/  LDS R9, [R41+0x520] ;  /* 0x0005200029097984 */ /* 0x0090e20000000800 */
[----:B------:R-:W-:Y:S01]  /*3820*/  BSSY.RECONVERGENT B0, `(.L_x_9184) ;  /* 0x0000006000007945 */ /* 0x000fe20003800200 */
[----:B------:R-:W-:Y:S01]  /*3830*/  FMUL.FTZ R153, R141, R130 ;  /* 0x000000828d997220 */ /* 0x000fe20000410000 */
[----:B------:R-:W-:Y:S01]  /*3840*/  FADD.FTZ R145, -R112, R145 ;  /* 0x0000009170917221 */ /* 0x000fe20000010100 */
[----:B------:R-:W-:Y:S01]  /*3850*/  FFMA.FTZ R138, R151, R156, R138 ;  /* 0x0000009c978a7223 */ /* 0x000fe2000001008a */
[----:B------:R-:W-:Y:S06]  /*3860*/  @!P4 BRA `(.L_x_9185) ;  /* 0x000000000004c947 */ /* 0x000fec0003800000 */
[----:B---3--:R4:W-:Y:S02]  /*3870*/  REDG.E.ADD.F32.FTZ.RN.STRONG.GPU desc[UR16][R4.64+0x300], R9 ;  /* 0x00030009040079a6 */ /* 0x0089e4000c12f310 */
.L_x_9185:
[----:B------:R-:W-:Y:S05]  /*3880*/  BSYNC.RECONVERGENT B0 ;  /* 0x0000000000007941 */ /* 0x000fea0003800200 */
.L_x_9184:
[----:B------:R0:W0:Y:S01]  /*3890*/  LDS R155, [R40+0x5a0] ;  /* 0x0005a000289b7984 */ /* 0x0000220000000800 */
[----:B------:R-:W-:Y:S01]  /*38a0*/  BSSY.RECONVERGENT B0, `(.L_x_9186) ;  /* 0x0000004000007945 */ /* 0x000fe20003800200 */
[----:B---34-:R-:W-:-:S03]  /*38b0*/  FFMA.FTZ R9, R153, R145, R138 ;  /* 0x0000009199097223 */ /* 0x018fc6000001008a */
[----:B------:R-:W-:Y:S05]  /*38c0*/  @!P5 BRA `(.L_x_9187) ;  /* 0x000000000004d947 */ /* 0x000fea0003800000 */
[----:B0-----:R3:W-:Y:S02]  /*38d0*/  REDG.E.ADD.F32.FTZ.RN.STRONG.GPU desc[UR16][R4.64+0x380], R155 ;  /* 0x0003809b040079a6 */ /* 0x0017e4000c12f310 */
.L_x_9187:
[----:B------:R-:W-:Y:S05]  /*38e0*/  BSYNC.RECONVERGENT B0 ;  /* 0x0000000000007941 */ /* 0x000fea0003800200 */
.L_x_9186:
[----:B---3--:R-:W3:Y:S01]  /*38f0*/  SHFL.DOWN PT, R4, R9, 0x1, 0x1f ;  /* 0x08201f0009047f89 */ /* 0x008ee200000e0000 */
[----:B------:R-:W-:Y:S01]  /*3900*/  ISETP.GT.AND P2, PT, R82, 0x1e, PT ;  /* 0x0000001e5200780c */ /* 0x000fe20003f44270 */
[----:B------:R-:W-:Y:S01]  /*3910*/  FADD.FTZ R99, R153, R99 ;  /* 0x0000006399637221 */ /* 0x000fe20000010000 */
[----:B------:R-:W-:Y:S01]  /*3920*/  FADD.FTZ R97, R134, R97 ;  /* 0x0000006186617221 */ /* 0x000fe20000010000 */
[----:B------:R-:W4:Y:S01]  /*3930*/  SHFL.DOWN PT, R5, R6, 0x1, 0x1f ;  /* 0x08201f0006057f89 */ /* 0x000f2200000e0000 */
[----:B------:R-:W-:Y:S01]  /*3940*/  FADD.FTZ R95, R10, R95 ;  /* 0x0000005f0a5f7221 */ /* 0x000fe20000010000 */
[----:B------:R-:W-:Y:S01]  /*3950*/  FMUL.FTZ R10, R76, R131 ;  /* 0x000000834c0a7220 */ /* 0x000fe20000410000 */
[----:B------:R-:W-:Y:S01]  /*3960*/  FADD.FTZ R100, R151, R100 ;  /* 0x0000006497647221 */ /* 0x000fe20000010000 */
[----:B------:R-:W-:Y:S01]  /*3970*/  FADD.FTZ R92, R8, R92 ;  /* 0x0000005c085c7221 */ /* 0x000fe20000010000 */
[----:B------:R-:W-:Y:S01]  /*3980*/  FADD.FTZ R96, R136, R96 ;  /* 0x0000006088607221 */ /* 0x000fe20000010000 */
[C---:B------:R-:W-:Y:S01]  /*3990*/  FMUL.FTZ R151, R76.reuse, R135 ;  /* 0x000000874c977220 */ /* 0x040fe20000410000 */
[----:B------:R-:W-:Y:S01]  /*39a0*/  FMUL.FTZ R8, R76, R79 ;  /* 0x0000004f4c087220 */ /* 0x000fe20000410000 */
[----:B------:R-:W-:Y:S01]  /*39b0*/  FMUL.FTZ R136, R147, R10 ;  /* 0x0000000a93887220 */ /* 0x000fe20000410000 */
[----:B------:R-:W-:Y:S01]  /*39c0*/  FADD.FTZ R89, R2, R89 ;  /* 0x0000005902597221 */ /* 0x000fe20000010000 */
[----:B------:R-:W-:Y:S01]  /*39d0*/  FMUL.FTZ R151, R154, R151 ;  /* 0x000000979a977220 */ /* 0x000fe20000410000 */
[----:B------:R-:W-:Y:S01]  /*39e0*/  FMUL.FTZ R7, R7, R8 ;  /* 0x0000000807077220 */ /* 0x000fe20000410000 */
        /* <DEDUP_REMOVED lines=8> */
[----:B---3--:R-:W-:Y:S01]  /*3a70*/  @!P2 FADD.FTZ R9, R9, R4 ;  /* 0x000000040909a221 */ /* 0x008fe20000010000 */
[----:B----4-:R-:W-:-:S04]  /*3a80*/  @!P2 FADD.FTZ R6, R6, R5 ;  /* 0x000000050606a221 */ /* 0x010fc80000010000 */
[----:B------:R-:W3:Y:S01]  /*3a90*/  SHFL.DOWN PT, R4, R9, 0x2, 0x1f ;  /* 0x08401f0009047f89 */ /* 0x000ee200000e0000 */
[----:B------:R-:W-:-:S03]  /*3aa0*/  ISETP.GT.AND P2, PT, R82, 0x1d, PT ;  /* 0x0000001d5200780c */ /* 0x000fc60003f44270 */
[----:B------:R-:W4:Y:S10]  /*3ab0*/  SHFL.DOWN PT, R5, R6, 0x2, 0x1f ;  /* 0x08401f0006057f89 */ /* 0x000f3400000e0000 */
        /* <DEDUP_REMOVED lines=11> */
[----:B------:R-:W-:Y:S01]  /*3b70*/  FMUL.FTZ R4, R76, R11 ;  /* 0x0000000b4c047220 */ /* 0x000fe20000410000 */
[----:B----4-:R-:W-:-:S03]  /*3b80*/  @!P2 FADD.FTZ R6, R6, R5 ;  /* 0x000000050606a221 */ /* 0x010fc60000010000 */
[----:B------:R-:W3:Y:S01]  /*3b90*/  SHFL.DOWN PT, R138, R9, 0x10, 0x1f ;  /* 0x0a001f00098a7f89 */ /* 0x000ee200000e0000 */
[----:B------:R-:W-:Y:S01]  /*3ba0*/  FMUL.FTZ R4, R143, R4 ;  /* 0x000000048f047220 */ /* 0x000fe20000410000 */
[----:B------:R-:W-:Y:S01]  /*3bb0*/  ISETP.NE.AND P2, PT, R82, RZ, PT ;  /* 0x000000ff5200720c */ /* 0x000fe20003f45270 */
[C---:B------:R-:W-:Y:S01]  /*3bc0*/  FMUL.FTZ R5, R76.reuse, R77 ;  /* 0x0000004d4c057220 */ /* 0x040fe20000410000 */
[----:B------:R-:W4:Y:S01]  /*3bd0*/  SHFL.DOWN PT, R153, R6, 0x10, 0x1f ;  /* 0x0a001f0006997f89 */ /* 0x000f2200000e0000 */
[----:B------:R-:W-:Y:S01]  /*3be0*/  FFMA.FTZ R134, R125, R11, R4 ;  /* 0x0000000b7d867223 */ /* 0x000fe20000010004 */
        /* <DEDUP_REMOVED lines=16> */
[----:B---3--:R-:W-:Y:S01]  /*3cf0*/  FADD.FTZ R4, R9, R138 ;  /* 0x0000008a09047221 */ /* 0x008fe20000010000 */
[----:B----4-:R-:W-:-:S05]  /*3d00*/  FADD.FTZ R5, R6, R153 ;  /* 0x0000009906057221 */ /* 0x010fca0000010000 */
[----:B------:R3:W-:Y:S01]  /*3d10*/  @!P2 STS.64 [UR5+0x648], R4 ;  /* 0x00064804ff00a988 */ /* 0x0007e20008000a05 */
[----:B------:R-:W-:Y:S01]  /*3d20*/  BAR.SYNC.DEFER_BLOCKING 0x0 ;  /* 0x0000000000007b1d */ /* 0x000fe20000010000 */
[----:B------:R-:W-:-:S04]  /*3d30*/  ISETP.GT.AND P2, PT, R82, 0xf, PT ;  /* 0x0000000f5200780c */ /* 0x000fc80003f44270 */
[----:B---3--:R-:W-:Y:S02]  /*3d40*/  FSEL R4, R9, R4, P2 ;  /* 0x0000000409047208 */ /* 0x008fe40001000000 */
[----:B------:R-:W-:Y:S01]  /*3d50*/  FSEL R5, R6, R5, P2 ;  /* 0x0000000506057208 */ /* 0x000fe20001000000 */
[----:B------:R-:W-:Y:S06]  /*3d60*/  @P1 BRA `(.L_x_9189) ;  /* 0x0000000000201947 */ /* 0x000fec0003800000 */
[----:B------:R-:W-:Y:S01]  /*3d70*/  ISETP.NE.AND P1, PT, R51, UR10, PT ;  /* 0x0000000a33007c0c */ /* 0x000fe2000bf25270 */
[----:B------:R-:W-:-:S12]  /*3d80*/  ULEA UR6, UR4, UR5, 0x2 ;  /* 0x0000000504067291 */ /* 0x000fd8000f8e10ff */
[----:B------:R-:W3:Y:S04]  /*3d90*/  @P1 LDS R2, [UR6+0x1cf8] ;  /* 0x001cf806ff021984 */ /* 0x000ee80008000800 */
[----:B------:R-:W4:Y:S01]  /*3da0*/  @P1 LDS R7, [UR6+0x18f8] ;  /* 0x0018f806ff071984 */ /* 0x000f220008000800 */
[----:B---3--:R-:W-:Y:S01]  /*3db0*/  @P1 FADD.FTZ R5, R5, R2 ;  /* 0x0000000205051221 */ /* 0x008fe20000010000 */
[----:B----4-:R-:W-:-:S04]  /*3dc0*/  @P1 FADD.FTZ R4, R4, R7 ;  /* 0x0000000704041221 */ /* 0x010fc80000010000 */
[----:B------:R3:W-:Y:S04]  /*3dd0*/  STS [UR6+0x1cf8], R5 ;  /* 0x001cf805ff007988 */ /* 0x0007e80008000806 */
[----:B------:R3:W-:Y:S02]  /*3de0*/  STS [UR6+0x18f8], R4 ;  /* 0x0018f804ff007988 */ /* 0x0007e40008000806 */
.L_x_9189:
[----:B------:R-:W-:Y:S05]  /*3df0*/  BSYNC.RECONVERGENT B0 ;  /* 0x0000000000007941 */ /* 0x000fea0003800200 */
.L_x_9188:
[----:B------:R-:W-:-:S04]  /*3e00*/  UIADD3 UR4, UPT, UPT, UR4, 0x1, URZ ;  /* 0x0000000104047890 */ /* 0x000fc8000fffe0ff */
[----:B------:R-:W-:-:S09]  /*3e10*/  UISETP.GE.AND UP0, UPT, UR4, UR11, UPT ;  /* 0x0000000b0400728c */ /* 0x000fd2000bf06270 */
[----:B------:R-:W-:Y:S05]  /*3e20*/  BRA.U !UP0, `(.L_x_9190) ;  /* 0xffffffe508647547 */ /* 0x000fea000b83ffff */
.L_x_9168:
[----:B------:R-:W-:Y:S01]  /*3e30*/  BAR.SYNC.DEFER_BLOCKING 0x0 ;  /* 0x0000000000007b1d */ /* 0x000fe20000010000 */
[----:B------:R-:W-:-:S07]  /*3e40*/  SHF.L.U32 R18, R80, 0x8, RZ ;  /* 0x0000000850127819 */ /* 0x000fce00000006ff */
[----:B------:R-:W4:Y:S01]  /*3e50*/  LDC.64 R74, c[0x0][0x550] ;  /* 0x00015400ff4a7b82 */ /* 0x000f220000000a00 */
[----:B------:R-:W5:Y:S01]  /*3e60*/  LDCU.64 UR4, c[0x0][0x500] ;  /* 0x0000a000ff0477ac */ /* 0x000f620008000a00 */
[----:B---3--:R3:W2:Y:S01]  /*3e70*/  LDG.E.128 R4, desc[UR16][R38.64] ;  /* 0x0000001026047981 */ /* 0x0086a2000c1e1d00 */
[----:B------:R-:W-:-:S05]  /*3e80*/  SHF.R.S32.HI R19, RZ, 0x1f, R18 ;  /* 0x0000001fff137819 */ /* 0x000fca0000011412 */
[----:B---3--:R-:W3:Y:S01]  /*3e90*/  LDC.64 R38, c[0x0][0x4f8] ;  /* 0x00013e00ff267b82 */ /* 0x008ee20000000a00 */
[----:B--2---:R-:W-:Y:S01]  /*3ea0*/  STS.128 [R64], R4 ;  /* 0x0000000440007388 */ /* 0x004fe20000000c00 */
[----:B------:R-:W-:-:S03]  /*3eb0*/  NOP ;  /* 0x0000000000007918 */ /* 0x000fc60000000000 */
[----:B------:R-:W2:Y:S02]  /*3ec0*/  LDS.128 R8, [R64] ;  /* 0x0000000040087984 */ /* 0x000ea40000000c00 */
[C---:B--2---:R-:W-:Y:S02]  /*3ed0*/  SHF.L.U32 R13, R8.reuse, 0x10, RZ ;  /* 0x00000010080d7819 */ /* 0x044fe400000006ff */
[----:B------:R-:W-:Y:S02]  /*3ee0*/  PRMT R8, R8, 0x7632, R8 ;  /* 0x0000763208087816 */ /* 0x000fe40000000008 */
[----:B------:R-:W-:Y:S01]  /*3ef0*/  SHF.L.U32 R7, R10, 0x10, RZ ;  /* 0x000000100a077819 */ /* 0x000fe200000006ff */
[--C-:B------:R-:W-:Y:S01]  /*3f00*/  FADD.FTZ R13, R13, R62.reuse ;  /* 0x0000003e0d0d7221 */ /* 0x100fe20000010000 */
[----:B------:R-:W-:Y:S02]  /*3f10*/  SHF.L.U32 R15, R11, 0x10, RZ ;  /* 0x000000100b0f7819 */ /* 0x000fe400000006ff */
[----:B------:R-:W-:Y:S01]  /*3f20*/  SHF.L.U32 R5, R8, 0x10, RZ ;  /* 0x0000001008057819 */ /* 0x000fe200000006ff */
[--C-:B------:R-:W-:Y:S01]  /*3f30*/  FADD.FTZ R6, R7, R62.reuse ;  /* 0x0000003e07067221 */ /* 0x100fe20000010000 */
[----:B------:R-:W-:Y:S01]  /*3f40*/  BAR.SYNC.DEFER_BLOCKING 0x0 ;  /* 0x0000000000007b1d */ /* 0x000fe20000010000 */
[----:B------:R-:W-:Y:S01]  /*3f50*/  FSETP.GTU.FTZ.AND P6, PT, R13, 20, PT ;  /* 0x41a000000d00780b */ /* 0x000fe20003fdc000 */
[----:B------:R-:W-:Y:S01]  /*3f60*/  FADD.FTZ R15, R15, R62 ;  /* 0x0000003e0f0f7221 */ /* 0x000fe20000010000 */
[----:B------:R-:W-:Y:S01]  /*3f70*/  PRMT R10, R10, 0x7632, R10 ;  /* 0x000076320a0a7816 */ /* 0x000fe2000000000a */
[----:B------:R-:W-:Y:S01]  /*3f80*/  FADD.FTZ R4, R5, R62 ;  /* 0x0000003e05047221 */ /* 0x000fe20000010000 */
[----:B------:R-:W-:-:S02]  /*3f90*/  PRMT R11, R11, 0x7632, R11 ;  /* 0x000076320b0b7816 */ /* 0x000fc4000000000b */
[----:B------:R-:W-:Y:S02]  /*3fa0*/  FSETP.GTU.FTZ.AND P1, PT, R6, 20, PT ;  /* 0x41a000000600780b */ /* 0x000fe40003f3c000 */
[----:B------:R-:W-:Y:S02]  /*3fb0*/  FSETP.GTU.FTZ.AND P2, PT, R15, 20, PT ;  /* 0x41a000000f00780b */ /* 0x000fe40003f5c000 */
[----:B------:R-:W-:Y:S02]  /*3fc0*/  SHF.L.U32 R7, R10, 0x10, RZ ;  /* 0x000000100a077819 */ /* 0x000fe400000006ff */
[----:B------:R-:W-:Y:S01]  /*3fd0*/  SHF.L.U32 R11, R11, 0x10, RZ ;  /* 0x000000100b0b7819 */ /* 0x000fe200000006ff */
[----:B------:R-:W-:Y:S01]  /*3fe0*/  @!P6 FMUL.FTZ R0, R13, -1.4426950216293334961 ;  /* 0xbfb8aa3b0d00e820 */ /* 0x000fe20000410000 */
[----:B------:R-:W-:Y:S01]  /*3ff0*/  SHF.L.U32 R13, R9, 0x10, RZ ;  /* 0x00000010090d7819 */ /* 0x000fe200000006ff */
[--C-:B------:R-:W-:Y:S01]  /*4000*/  FADD.FTZ R8, R7, R62.reuse ;  /* 0x0000003e07087221 */ /* 0x100fe20000010000 */
[----:B------:R-:W-:Y:S01]  /*4010*/  PRMT R9, R9, 0x7632, R9 ;  /* 0x0000763209097816 */ /* 0x000fe20000000009 */
[--C-:B------:R-:W-:Y:S01]  /*4020*/  FADD.FTZ R11, R11, R62.reuse ;  /* 0x0000003e0b0b7221 */ /* 0x100fe20000010000 */
[----:B------:R-:W-:Y:S01]  /*4030*/  FSETP.GTU.FTZ.AND P3, PT, R4, 20, PT ;  /* 0x41a000000400780b */ /* 0x000fe20003f7c000 */
[----:B------:R-:W2:Y:S01]  /*4040*/  @!P6 MUFU.EX2 R0, R0 ;  /* 0x000000000000e308 */ /* 0x000ea20000000800 */
[--C-:B------:R-:W-:Y:S01]  /*4050*/  FADD.FTZ R13, R13, R62.reuse ;  /* 0x0000003e0d0d7221 */ /* 0x100fe20000010000 */
[----:B------:R-:W-:Y:S01]  /*4060*/  SHF.L.U32 R9, R9, 0x10, RZ ;  /* 0x0000001009097819 */ /* 0x000fe200000006ff */
[----:B------:R-:W-:Y:S01]  /*4070*/  @!P1 FMUL.FTZ R5, R6, -1.4426950216293334961 ;  /* 0xbfb8aa3b06059820 */ /* 0x000fe20000410000 */
[----:B------:R-:W-:Y:S01]  /*4080*/  FSETP.GTU.FTZ.AND P5, PT, R8, 20, PT ;  /* 0x41a000000800780b */ /* 0x000fe20003fbc000 */
[----:B------:R-:W-:Y:S01]  /*4090*/  @!P2 FMUL.FTZ R7, R15, -1.4426950216293334961 ;  /* 0xbfb8aa3b0f07a820 */ /* 0x000fe20000410000 */
[----:B------:R-:W-:Y:S01]  /*40a0*/  FSETP.GTU.FTZ.AND P0, PT, R13, 20, PT ;  /* 0x41a000000d00780b */ /* 0x000fe20003f1c000 */
[----:B------:R-:W-:Y:S01]  /*40b0*/  FADD.FTZ R9, R9, R62 ;  /* 0x0000003e09097221 */ /* 0x000fe20000010000 */
[----:B------:R-:W-:Y:S01]  /*40c0*/  F2FP.BF16.F32.PACK_AB R10, R96, R97 ;  /* 0x00000061600a723e */ /* 0x000fe200000010ff */
[----:B------:R-:W0:Y:S03]  /*40d0*/  @!P1 MUFU.EX2 R5, R5 ;  /* 0x0000000500059308 */ /* 0x000e260000000800 */
[----:B------:R-:W-:Y:S01]  /*40e0*/  FSETP.GTU.FTZ.AND P4, PT, R9, 20, PT ;  /* 0x41a000000900780b */ /* 0x000fe20003f9c000 */
[----:B------:R-:W1:Y:S01]  /*40f0*/  @!P2 MUFU.EX2 R7, R7 ;  /* 0x000000070007a308 */ /* 0x000e620000000800 */
[----:B--2---:R-:W-:-:S03]  /*4100*/  @!P6 FADD.FTZ R2, R0, 1 ;  /* 0x3f8000000002e421 */ /* 0x004fc60000010000 */
[----:B------:R-:W-:Y:S01]  /*4110*/  @!P5 FMUL.FTZ R6, R8, -1.4426950216293334961 ;  /* 0xbfb8aa3b0806d820 */ /* 0x000fe20000410000 */
[----:B------:R2:W5:Y:S01]  /*4120*/  @!P6 MUFU.RCP R0, R2 ;  /* 0x000000020000e308 */ /* 0x0005620000001000 */
[----:B0-----:R-:W-:-:S07]  /*4130*/  @!P1 FADD.FTZ R5, R5, 1 ;  /* 0x3f80000005059421 */ /* 0x001fce0000010000 */
[----:B------:R-:W0:Y:S01]  /*4140*/  @!P5 MUFU.EX2 R12, R6 ;  /* 0x00000006000cd308 */ /* 0x000e220000000800 */
[----:B--2---:R-:W-:Y:S01]  /*4150*/  @!P0 FMUL.FTZ R2, R13, -1.4426950216293334961 ;  /* 0xbfb8aa3b0d028820 */ /* 0x004fe20000410000 */
[----:B-1----:R-:W-:Y:S02]  /*4160*/  @!P2 FADD.FTZ R7, R7, 1 ;  /* 0x3f8000000707a421 */ /* 0x002fe40000010000 */
[----:B------:R-:W1:Y:S01]  /*4170*/  @!P1 MUFU.RCP R21, R5 ;  /* 0x0000000500159308 */ /* 0x000e620000001000 */
[----:B-----5:R-:W-:Y:S01]  /*4180*/  @!P6 FMUL.FTZ R81, R81, R0 ;  /* 0x000000005151e220 */ /* 0x020fe20000410000 */
[----:B------:R-:W-:Y:S01]  /*4190*/  FSETP.GTU.FTZ.AND P6, PT, R11, 20, PT ;  /* 0x41a000000b00780b */ /* 0x000fe20003fdc000 */
[----:B------:R-:W-:Y:S01]  /*41a0*/  @!P3 FMUL.FTZ R0, R4, -1.4426950216293334961 ;  /* 0xbfb8aa3b0400b820 */ /* 0x000fe20000410000 */
[----:B------:R-:W-:-:S04]  /*41b0*/  @!P4 FMUL.FTZ R4, R9, -1.4426950216293334961 ;  /* 0xbfb8aa3b0904c820 */ /* 0x000fc80000410000 */
[----:B------:R-:W2:Y:S01]  /*41c0*/  @!P0 MUFU.EX2 R2, R2 ;  /* 0x0000000200028308 */ /* 0x000ea20000000800 */
[----:B------:R-:W-:Y:S01]  /*41d0*/  F2FP.BF16.F32.PACK_AB R9, R95, R94 ;  /* 0x0000005e5f09723e */ /* 0x000fe200000010ff */
[----:B0-----:R-:W-:Y:S02]  /*41e0*/  @!P5 FADD.FTZ R12, R12, 1 ;  /* 0x3f8000000c0cd421 */ /* 0x001fe40000010000 */
[----:B------:R-:W0:Y:S01]  /*41f0*/  @!P2 MUFU.RCP R23, R7 ;  /* 0x000000070017a308 */ /* 0x000e220000001000 */
[----:B-1----:R-:W-:Y:S01]  /*4200*/  @!P1 FMUL.FTZ R70, R70, R21 ;  /* 0x0000001546469220 */ /* 0x002fe20000410000 */
[----:B------:R-:W-:Y:S01]  /*4210*/  IADD3 R52, P1, PT, R52, -0x200, RZ ;  /* 0xfffffe0034347810 */ /* 0x000fe20007f3e0ff */
[----:B------:R-:W-:Y:S01]  /*4220*/  @!P6 FMUL.FTZ R8, R11, -1.4426950216293334961 ;  /* 0xbfb8aa3b0b08e820 */ /* 0x000fe20000410000 */
[----:B------:R-:W-:-:S04]  /*4230*/  F2FP.BF16.F32.PACK_AB R11, R99, R100 ;  /* 0x00000064630b723e */ /* 0x000fc800000010ff */
[----:B------:R-:W1:Y:S01]  /*4240*/  @!P4 MUFU.EX2 R4, R4 ;  /* 0x000000040004c308 */ /* 0x000e620000000800 */
[----:B------:R-:W5:Y:S01]  /*4250*/  LDC.64 R20, c[0x0][0x518] ;  /* 0x00014600ff147b82 */ /* 0x000f620000000a00 */
[----:B--2---:R-:W-:Y:S01]  /*4260*/  @!P0 FADD.FTZ R2, R2, 1 ;  /* 0x3f80000002028421 */ /* 0x004fe20000010000 */
[----:B------:R-:W-:Y:S01]  /*4270*/  IADD3.X R53, PT, PT, R53, -0x1, RZ, P1, !PT ;  /* 0xffffffff35357810 */ /* 0x000fe20000ffe4ff */
[----:B------:R2:W4:Y:S04]  /*4280*/  @!P6 MUFU.EX2 R13, R8 ;  /* 0x00000008000de308 */ /* 0x0005280000000800 */
[----:B------:R1:W3:Y:S01]  /*4290*/  @!P0 MUFU.RCP R17, R2 ;  /* 0x0000000200118308 */ /* 0x0002e20000001000 */
[----:B0-----:R-:W-:Y:S01]  /*42a0*/  @!P2 FMUL.FTZ R72, R72, R23 ;  /* 0x000000174848a220 */ /* 0x001fe20000410000 */
[----:B------:R-:W-:Y:S01]  /*42b0*/  IADD3 R54, P2, PT, R54, -0x200, RZ ;  /* 0xfffffe0036367810 */ /* 0x000fe20007f5e0ff */
[----:B------:R-:W0:Y:S01]  /*42c0*/  LDC.64 R22, c[0x0][0x560] ;  /* 0x00015800ff167b82 */ /* 0x000e220000000a00 */
[----:B--2---:R-:W-:-:S02]  /*42d0*/  F2FP.BF16.F32.PACK_AB R8, R92, R89 ;  /* 0x000000595c08723e */ /* 0x004fc400000010ff */
[----:B------:R-:W-:Y:S02]  /*42e0*/  IADD3.X R55, PT, PT, R55, -0x1, RZ, P2, !PT ;  /* 0xffffffff37377810 */ /* 0x000fe400017fe4ff */
[----:B------:R-:W2:Y:S01]  /*42f0*/  @!P3 MUFU.EX2 R0, R0 ;  /* 0x000000000000b308 */ /* 0x000ea20000000800 */
[----:B-1----:R-:W-:Y:S01]  /*4300*/  @!P4 FADD.FTZ R2, R4, 1 ;  /* 0x3f8000000402c421 */ /* 0x002fe20000010000 */
[----:B------:R1:W-:Y:S01]  /*4310*/  STS.128 [R64], R8 ;  /* 0x0000000840007388 */ /* 0x0003e20000000c00 */
[----:B------:R-:W-:-:S03]  /*4320*/  NOP ;  /* 0x0000000000007918 */ /* 0x000fc60000000000 */
[----:B------:R-:W0:Y:S01]  /*4330*/  LDS.128 R4, [R64] ;  /* 0x0000000040047984 */ /* 0x000e220000000c00 */
[----:B---3--:R-:W-:Y:S01]  /*4340*/  @!P0 FMUL.FTZ R68, R68, R17 ;  /* 0x0000001144448220 */ /* 0x008fe20000410000 */
[----:B----4-:R-:W-:Y:S01]  /*4350*/  @!P6 FADD.FTZ R13, R13, 1 ;  /* 0x3f8000000d0de421 */ /* 0x010fe20000010000 */
[----:B------:R-:W3:Y:S01]  /*4360*/  @!P4 MUFU.RCP R2, R2 ;  /* 0x000000020002c308 */ /* 0x000ee20000001000 */
[----:B--2---:R-:W-:Y:S01]  /*4370*/  @!P3 FADD.FTZ R0, R0, 1 ;  /* 0x3f8000000000b421 */ /* 0x004fe20000010000 */
[----:B-1----:R-:W-:-:S06]  /*4380*/  IMAD.WIDE.U32 R8, R38, UR18, R18 ;  /* 0x0000001226087c25 */ /* 0x002fcc000f8e0012 */
[----:B------:R-:W1:Y:S01]  /*4390*/  @!P3 MUFU.RCP R15, R0 ;  /* 0x00000000000fb308 */ /* 0x000e620000001000 */
[----:B------:R-:W-:Y:S02]  /*43a0*/  IMAD R9, R39, UR18, R9 ;  /* 0x0000001227097c24 */ /* 0x000fe4000f8e0209 */
[----:B-----5:R-:W-:-:S04]  /*43b0*/  IMAD.WIDE.U32 R18, R20, UR18, R18 ;  /* 0x0000001214127c25 */ /* 0x020fc8000f8e0012 */
[----:B------:R-:W-:Y:S01]  /*43c0*/  IMAD.WIDE.U32 R8, R73, UR4, R8 ;  /* 0x0000000449087c25 */ /* 0x000fe2000f8e0008 */
[----:B------:R-:W2:Y:S03]  /*43d0*/  @!P6 MUFU.RCP R0, R13 ;  /* 0x0000000d0000e308 */ /* 0x000ea60000001000 */
[----:B---3--:R-:W-:Y:S01]  /*43e0*/  @!P4 FMUL.FTZ R83, R83, R2 ;  /* 0x000000025353c220 */ /* 0x008fe20000410000 */
[----:B------:R-:W-:Y:S01]  /*43f0*/  IADD3 R56, P4, PT, R56, -0x200, RZ ;  /* 0xfffffe0038387810 */ /* 0x000fe20007f9e0ff */
[----:B------:R-:W-:Y:S01]  /*4400*/  IMAD R9, R73, UR5, R9 ;  /* 0x0000000549097c24 */ /* 0x000fe2000f8e0209 */
[C---:B------:R-:W-:Y:S01]  /*4410*/  LEA R16, P0, R8.reuse, R74, 0x1 ;  /* 0x0000004a08107211 */ /* 0x040fe200078008ff */
[----:B------:R-:W3:Y:S01]  /*4420*/  LDCU.64 UR4, c[0x0][0x520] ;  /* 0x0000a400ff0477ac */ /* 0x000ee20008000a00 */
[----:B------:R-:W-:Y:S01]  /*4430*/  IMAD R19, R21, UR18, R19 ;  /* 0x0000001215137c24 */ /* 0x000fe2000f8e0213 */
[----:B------:R-:W-:Y:S01]  /*4440*/  IADD3.X R57, PT, PT, R57, -0x1, RZ, P4, !PT ;  /* 0xffffffff39397810 */ /* 0x000fe200027fe4ff */
[----:B------:R-:W4:Y:S01]  /*4450*/  @!P5 MUFU.RCP R12, R12 ;  /* 0x0000000c000cd308 */ /* 0x000f220000001000 */
[----:B------:R-:W-:Y:S01]  /*4460*/  LEA.HI.X R17, R8, R75, R9, 0x1, P0 ;  /* 0x0000004b08117211 */ /* 0x000fe200000f0c09 */
[----:B-1----:R-:W-:Y:S01]  /*4470*/  @!P3 FMUL.FTZ R66, R66, R15 ;  /* 0x0000000f4242b220 */ /* 0x002fe20000410000 */
[----:B------:R-:W-:-:S02]  /*4480*/  F2FP.BF16.F32.PACK_AB R9, R83, R68 ;  /* 0x000000445309723e */ /* 0x000fc400000010ff */
[----:B------:R-:W-:Y:S01]  /*4490*/  IADD3 R58, P3, PT, R58, -0x200, RZ ;  /* 0xfffffe003a3a7810 */ /* 0x000fe20007f7e0ff */
[----:B------:R-:W-:Y:S01]  /*44a0*/  IMAD.WIDE.U32 R16, R30, 0x10, R16 ;  /* 0x000000101e107825 */ /* 0x000fe200078e0010 */
[----:B------:R-:W-:-:S03]  /*44b0*/  F2FP.BF16.F32.PACK_AB R8, R66, R81 ;  /* 0x000000514208723e */ /* 0x000fc600000010ff */
[----:B------:R-:W-:Y:S01]  /*44c0*/  FADD.FTZ R81, R81, R60 ;  /* 0x0000003c51517221 */ /* 0x000fe20000010000 */
[----:B------:R-:W-:Y:S01]  /*44d0*/  IADD3.X R59, PT, PT, R59, -0x1, RZ, P3, !PT ;  /* 0xffffffff3b3b7810 */ /* 0x000fe20001ffe4ff */
[----:B--2---:R-:W-:Y:S01]  /*44e0*/  @!P6 FMUL.FTZ R87, R87, R0 ;  /* 0x000000005757e220 */ /* 0x004fe20000410000 */
[----:B0-----:R0:W-:Y:S01]  /*44f0*/  STG.E.128 desc[UR16][R16.64], R4 ;  /* 0x0000000410007986 */ /* 0x0011e2000c101d10 */
[----:B------:R-:W-:-:S03]  /*4500*/  FADD.FTZ R81, R81, R66 ;  /* 0x0000004251517221 */ /* 0x000fc60000010000 */
[----:B------:R-:W-:Y:S01]  /*4510*/  F2FP.BF16.F32.PACK_AB R11, R87, R72 ;  /* 0x00000048570b723e */ /* 0x000fe200000010ff */
[----:B---3--:R-:W-:-:S04]  /*4520*/  IMAD.WIDE.U32 R18, R73, UR4, R18 ;  /* 0x0000000449127c25 */ /* 0x008fc8000f8e0012 */
[----:B------:R-:W-:Y:S01]  /*4530*/  FADD.FTZ R68, R81, R68 ;  /* 0x0000004451447221 */ /* 0x000fe20000010000 */
[----:B----4-:R-:W-:Y:S01]  /*4540*/  @!P5 FMUL.FTZ R85, R85, R12 ;  /* 0x0000000c5555d220 */ /* 0x010fe20000410000 */
[----:B------:R-:W-:Y:S01]  /*4550*/  BAR.SYNC.DEFER_BLOCKING 0x0 ;  /* 0x0000000000007b1d */ /* 0x000fe20000010000 */
[----:B------:R-:W-:Y:S02]  /*4560*/  IMAD R0, R73, UR5, R19 ;  /* 0x0000000549007c24 */ /* 0x000fe4000f8e0213 */
[----:B------:R-:W-:Y:S01]  /*4570*/  FADD.FTZ R83, R68, R83 ;  /* 0x0000005344537221 */ /* 0x000fe20000010000 */
[----:B------:R-:W-:-:S03]  /*4580*/  F2FP.BF16.F32.PACK_AB R10, R85, R70 ;  /* 0x00000046550a723e */ /* 0x000fc600000010ff */
[----:B------:R-:W-:-:S04]  /*4590*/  FADD.FTZ R70, R83, R70 ;  /* 0x0000004653467221 */ /* 0x000fc80000010000 */
[----:B------:R-:W-:Y:S01]  /*45a0*/  FADD.FTZ R85, R70, R85 ;  /* 0x0000005546557221 */ /* 0x000fe20000010000 */
[----:B0-----:R-:W-:-:S03]  /*45b0*/  LEA R4, P0, R18, R22, 0x1 ;  /* 0x0000001612047211 */ /* 0x001fc600078008ff */
[----:B------:R-:W-:Y:S01]  /*45c0*/  FADD.FTZ R60, R85, R72 ;  /* 0x00000048553c7221 */ /* 0x000fe20000010000 */
[----:B------:R-:W-:Y:S02]  /*45d0*/  LEA.HI.X R5, R18, R23, R0, 0x1, P0 ;  /* 0x0000001712057211 */ /* 0x000fe400000f0c00 */
[----:B------:R-:W-:Y:S01]  /*45e0*/  ISETP.GT.AND P0, PT, R51, 0x1, PT ;  /* 0x000000013300780c */ /* 0x000fe20003f04270 */
[----:B------:R-:W-:Y:S01]  /*45f0*/  FADD.FTZ R60, R60, R87 ;  /* 0x000000573c3c7221 */ /* 0x000fe20000010000 */
[----:B------:R-:W-:Y:S01]  /*4600*/  MOV R51, R80 ;  /* 0x0000005000337202 */ /* 0x000fe20000000f00 */
[----:B------:R-:W-:Y:S01]  /*4610*/  IMAD.WIDE.U32 R4, R30, 0x10, R4 ;  /* 0x000000101e047825 */ /* 0x000fe200078e0004 */
[----:B------:R-:W-:Y:S01]  /*4620*/  STS.128 [R64], R8 ;  /* 0x0000000840007388 */ /* 0x000fe20000000c00 */
[----:B------:R-:W-:-:S03]  /*4630*/  NOP ;  /* 0x0000000000007918 */ /* 0x000fc60000000000 */
[----:B------:R-:W0:Y:S04]  /*4640*/  LDS.128 R12, [R64] ;  /* 0x00000000400c7984 */ /* 0x000e280000000c00 */
[----:B0-----:R0:W-:Y:S01]  /*4650*/  STG.E.128 desc[UR16][R4.64], R12 ;  /* 0x0000000c04007986 */ /* 0x0011e2000c101d10 */
[----:B------:R-:W-:Y:S05]  /*4660*/  @P0 BRA `(.L_x_9191) ;  /* 0xffffffc400180947 */ /* 0x000fea000383ffff */
.L_x_9151:
        /* <DEDUP_REMOVED lines=34> */
.L_x_9193:
[----:B------:R-:W-:Y:S05]  /*4890*/  BSYNC.RECONVERGENT B0 ;  /* 0x0000000000007941 */ /* 0x000fea0003800200 */
.L_x_9192:
        /* <DEDUP_REMOVED lines=26> */
.L_x_9195:
[----:B------:R-:W-:Y:S05]  /*4a40*/  BSYNC.RECONVERGENT B0 ;  /* 0x0000000000007941 */ /* 0x000fea0003800200 */
.L_x_9194:
        /* <DEDUP_REMOVED lines=10> */
.L_x_9197:
        /* <DEDUP_REMOVED lines=24> */
.L_x_9196:
[----:B------:R-:W-:Y:S05]  /*4c70*/  EXIT ;  /* 0x000000000000794d */ /* 0x000fea0003800000 */
.L_x_9198:
        /* <DEDUP_REMOVED lines=16> */
.L_x_10526:


//--------------------- .text._Z25selective_scan_bwd_kernelI32Selective_Scan_bwd_kernel_traitsILi32ELi8ELb1ELb0ELb1ELb1ELb1EN3c108BFloat16EfEEv12SSMParamsBwd --------------------------
	.section	.text._Z25selective_scan_bwd_kernelI32Selective_Scan_bwd_kernel_traitsILi32ELi8ELb1ELb0ELb1ELb1ELb1EN3c108BFloat16EfEEv12SSMParamsBwd,"ax",@progbits
	.align	128
        .global         _Z25selective_scan_bwd_kernelI32Selective_Scan_bwd_kernel_traitsILi32ELi8ELb1ELb0ELb1ELb1ELb1EN3c108BFloat16EfEEv12SSMParamsBwd
        .type           _Z25selective_scan_bwd_kernelI32Selective_Scan_bwd_kernel_traitsILi32ELi8ELb1ELb0ELb1ELb1ELb1EN3c108BFloat16EfEEv12SSMParamsBwd,@function
        .size           _Z25selective_scan_bwd_kernelI32Selective_Scan_bwd_kernel_traitsILi32ELi8ELb1ELb0ELb1ELb1ELb1EN3c108BFloat16EfEEv12SSMParamsBwd,(.L_x_10527 - _Z25selective_scan_bwd_kernelI32Selective_Scan_bwd_kernel_traitsILi32ELi8ELb1ELb0ELb1ELb1ELb1EN3c108BFloat16EfEEv12SSMParamsBwd)
        .other          _Z25selective_scan_bwd_kernelI32Selective_Scan_bwd_kernel_traitsILi32ELi8ELb1ELb0ELb1ELb1ELb1EN3c108BFloat16EfEEv12SSMParamsBwd,@"STO_CUDA_ENTRY STV_DEFAULT"
_Z25selective_scan_bwd_kernelI32Selective_Scan_bwd_kernel_traitsILi32ELi8ELb1ELb0ELb1ELb1ELb1EN3c108BFloat16EfEEv12SSMParamsBwd:
.text._Z25selective_scan_bwd_kernelI32Selective_Scan_bwd_kernel_traitsILi32ELi8ELb1ELb0ELb1ELb1ELb1EN3c108BFloat16EfEEv12SSMParamsBwd:
        /* <DEDUP_REMOVED lines=49> */
[----:B------:R-:W-:Y:S01]  /*0310*/  LOP3.LUT R8, R3, R10, RZ, 0x3c, !PT ;  /* 0x0000000a03087212 */ /* 0x000fe200078e3cff */
[----:B------:R-:W3:Y:S01]  /*0320*/  @P0 LDC R21, c[0x0][0x38c] ;  /* 0x0000e300ff150b82 */ /* 0x000ee20000000800 */
[----:B------:R-:W-:Y:S02]  /*0330*/  ISETP.GE.U32.AND P1, PT, R2, R11, PT ;  /* 0x0000000b0200720c */ /* 0x000fe40003f26070 */
[----:B------:R-:W-:Y:S02]  /*0340*/  MOV R5, UR5 ;  /* 0x0000000500057c02 */ /* 0x000fe40008000f00 */
[----:B------:R-:W-:-:S03]  /*0350*/  MOV R4, UR4 ;  /* 0x0000000400047c02 */ /* 0x000fc60008000f00 */
[----:B------:R-:W2:Y:S01]  /*0360*/  @P0 LDC R2, c[0x0][0x384] ;  /* 0x0000e100ff020b82 */ /* 0x000ea20000000800 */
[----:B------:R-:W-:Y:S02]  /*0370*/  MOV R5, UR9 ;  /* 0x0000000900057c02 */ /* 0x000fe40008000f00 */
[----:B------:R-:W-:Y:S02]  /*0380*/  MOV R7, UR7 ;  /* 0x0000000700077c02 */ /* 0x000fe40008000f00 */
[----:B------:R-:W-:Y:S01]  /*0390*/  MOV R7, UR8 ;  /* 0x0000000800077c02 */ /* 0x000fe20008000f00 */
[C---:B------:R-:W-:Y:S01]  /*03a0*/  IMAD.WIDE.U32 R4, R3.reuse, UR10, R4 ;  /* 0x0000000a03047c25 */ /* 0x040fe2000f8e0004 */
[----:B------:R-:W1:Y:S01]  /*03b0*/  LDCU.64 UR8, c[0x0][0x498] ;  /* 0x00009300ff0877ac */ /* 0x000e620008000a00 */
[----:B------:R-:W-:Y:S02]  /*03c0*/  ISETP.GE.AND P3, PT, R8, RZ, PT ;  /* 0x000000ff0800720c */ /* 0x000fe40003f66270 */
[----:B------:R-:W-:Y:S01]  /*03d0*/  IMAD R15, R3, UR11, R5 ;  /* 0x0000000b030f7c24 */ /* 0x000fe2000f8e0205 */
[----:B------:R-:W0:Y:S01]  /*03e0*/  LDCU.64 UR10, c[0x0][0x3d0] ;  /* 0x00007a00ff0a77ac */ /* 0x000e220008000a00 */
[----:B------:R-:W-:Y:S01]  /*03f0*/  @!P2 IADD3 R0, PT, PT, R0, 0x1, RZ ;  /* 0x000000010000a810 */ /* 0x000fe20007ffe0ff */
[----:B------:R-:W4:Y:S01]  /*0400*/  @P0 LDC.64 R8, c[0x0][0x480] ;  /* 0x00012000ff080b82 */ /* 0x000f220000000a00 */
[----:B------:R-:W-:-:S02]  /*0410*/  ISETP.NE.AND P2, PT, R10, RZ, PT ;  /* 0x000000ff0a00720c */ /* 0x000fc40003f45270 */
[----:B------:R-:W-:-:S04]  /*0420*/  @P1 IADD3 R0, PT, PT, R0, 0x1, RZ ;  /* 0x0000000100001810 */ /* 0x000fc80007ffe0ff */
[----:B------:R-:W-:Y:S01]  /*0430*/  MOV R27, R0 ;  /* 0x00000000001b7202 */ /* 0x000fe20000000f00 */
[----:B--2---:R-:W-:Y:S01]  /*0440*/  @P0 IMAD R0, R2, UR18, R3 ;  /* 0x0000001202000c24 */ /* 0x004fe2000f8e0203 */
[----:B-1----:R-:W-:Y:S02]  /*0450*/  UIMAD.WIDE.U32 UR4, UR18, UR8, URZ ;  /* 0x00000008120472a5 */ /* 0x002fe4000f8e00ff */
[----:B------:R-:W-:Y:S02]  /*0460*/  @!P3 IADD3 R27, PT, PT, -R27, RZ, RZ ;  /* 0x000000ff1b1bb210 */ /* 0x000fe40007ffe1ff */
[C---:B------:R-:W-:Y:S01]  /*0470*/  LEA R11, R19.reuse, 0xffffff00, 0x8 ;  /* 0xffffff00130b7811 */ /* 0x040fe200078e40ff */
[----:B------:R-:W-:Y:S01]  /*0480*/  @P0 IMAD R0, R0, R19, RZ ;  /* 0x0000001300000224 */ /* 0x000fe200078e02ff */
[----:B------:R-:W-:Y:S02]  /*0490*/  ISETP.GE.AND P1, PT, R19, 0x1, PT ;  /* 0x000000011300780c */ /* 0x000fe40003f26270 */
[----:B------:R-:W-:Y:S01]  /*04a0*/  @!P2 LOP3.LUT R27, RZ, R10, RZ, 0x33, !PT ;  /* 0x0000000aff1ba212 */ /* 0x000fe200078e33ff */
[----:B------:R-:W1:Y:S01]  /*04b0*/  LDC.64 R18, c[0x0][0x4a8] ;  /* 0x00012a00ff127b82 */ /* 0x000e620000000a00 */
[----:B------:R-:W-:Y:S01]  /*04c0*/  MOV R6, UR6 ;  /* 0x0000000600067c02 */ /* 0x000fe20008000f00 */
[----:B0-----:R-:W-:-:S02]  /*04d0*/  UIMAD.WIDE.U32 UR6, UR18, UR10, URZ ;  /* 0x0000000a120672a5 */ /* 0x001fc4000f8e00ff */
[----:B------:R-:W-:Y:S01]  /*04e0*/  UIMAD UR5, UR18, UR9, UR5 ;  /* 0x00000009120572a4 */ /* 0x000fe2000f8e0205 */
[----:B------:R-:W-:Y:S01]  /*04f0*/  SHF.R.S32.HI R29, RZ, 0x1f, R27 ;  /* 0x0000001fff1d7819 */ /* 0x000fe2000001141b */
[----:B------:R-:W0:Y:S01]  /*0500*/  LDCU.64 UR8, c[0x0][0x4c8] ;  /* 0x00009900ff0877ac */ /* 0x000e220008000a00 */
[----:B------:R-:W-:Y:S01]  /*0510*/  IMAD.WIDE.U32 R6, R3, UR14, R6 ;  /* 0x0000000e03067c25 */ /* 0x000fe2000f8e0006 */
[----:B------:R-:W-:Y:S01]  /*0520*/  CS2R R24, SRZ ;  /* 0x0000000000187805 */ /* 0x000fe2000001ff00 */
[----:B------:R-:W-:Y:S02]  /*0530*/  UIMAD UR7, UR18, UR11, UR7 ;  /* 0x0000000b120772a4 */ /* 0x000fe4000f8e0207 */
[----:B---3--:R-:W-:Y:S01]  /*0540*/  @P0 IMAD R5, R0, R21, RZ ;  /* 0x0000001500050224 */ /* 0x008fe200078e02ff */
        /* <DEDUP_REMOVED lines=87> */
.L_x_9240:
        /* <DEDUP_REMOVED lines=12> */
[----:B------:R-:W4:Y:S01]  /*0b80*/  LDG.E.128 R32, desc[UR16][R32.64] ;  /* 0x0000001020207981 */ /* 0x000f22000c1e1d00 */
[----:B------:R-:W-:Y:S02]  /*0b90*/  MOV R4, R48 ;  /* 0x0000003000047202 */ /* 0x000fe40000000f00 */
[----:B------:R-:W-:Y:S01]  /*0ba0*/  MOV R5, R55 ;  /* 0x0000003700057202 */ /* 0x000fe20000000f00 */
[----:B0-----:R-:W-:-:S03]  /*0bb0*/  ULEA UR4, UR5, UR4, 0x18 ;  /* 0x0000000405047291 */ /* 0x001fc6000f8ec0ff */
[----:B------:R-:W0:Y:S01]  /*0bc0*/  LDC.64 R36, c[0x0][0x488] ;  /* 0x00012200ff247b82 */ /* 0x000e220000000a00 */
[----:B------:R-:W-:Y:S02]  /*0bd0*/  IMAD.WIDE.U32 R40, R18, 0x10, R4 ;  /* 0x0000001012287825 */ /* 0x000fe400078e0004 */
[----:B-1----:R-:W-:-:S05]  /*0be0*/  LEA R70, R72, UR4, 0x4 ;  /* 0x0000000448467c11 */ /* 0x002fca000f8e20ff */
[----:B----4-:R1:W-:Y:S01]  /*0bf0*/  STS.128 [R70], R32 ;  /* 0x0000002046007388 */ /* 0x0103e20000000c00 */
[----:B------:R-:W-:-:S03]  /*0c00*/  NOP ;  /* 0x0000000000007918 */ /* 0x000fc60000000000 */
[----:B------:R-:W-:Y:S01]  /*0c10*/  LDS.128 R4, [R70] ;  /* 0x0000000046047984 */ /* 0x000fe20000000c00 */
[----:B------:R-:W-:Y:S06]  /*0c20*/  BAR.SYNC.DEFER_BLOCKING 0x0 ;  /* 0x0000000000007b1d */ /* 0x000fec0000010000 */
[----:B------:R-:W4:Y:S01]  /*0c30*/  LDG.E.128 R8, desc[UR16][R40.64] ;  /* 0x0000001028087981 */ /* 0x000f22000c1e1d00 */
[----:B------:R-:W-:-:S03]  /*0c40*/  IMAD.WIDE.U32 R38, R18, 0x10, R26 ;  /* 0x0000001012267825 */ /* 0x000fc600078e001a */
[----:B----4-:R-:W-:Y:S01]  /*0c50*/  STS.128 [R70], R8 ;  /* 0x0000000846007388 */ /* 0x010fe20000000c00 */
[----:B------:R-:W-:-:S03]  /*0c60*/  NOP ;  /* 0x0000000000007918 */ /* 0x000fc60000000000 */
[----:B------:R-:W4:Y:S01]  /*0c70*/  LDS.128 R28, [R70] ;  /* 0x00000000461c7984 */ /* 0x000f220000000c00 */
[----:B------:R-:W-:Y:S06]  /*0c80*/  BAR.SYNC.DEFER_BLOCKING 0x0 ;  /* 0x0000000000007b1d */ /* 0x000fec0000010000 */
[----:B-1----:R3:W3:Y:S01]  /*0c90*/  LDG.E.128 R32, desc[UR16][R38.64] ;  /* 0x0000001026207981 */ /* 0x0026e2000c1e1d00 */
[----:B------:R-:W-:Y:S01]  /*0ca0*/  SHF.L.U32 R26, R71, 0x8, RZ ;  /* 0x00000008471a7819 */ /* 0x000fe200000006ff */
[----:B------:R-:W-:Y:S01]  /*0cb0*/  HFMA2 R27, -RZ, RZ, 0, 0 ;  /* 0x00000000ff1b7431 */ /* 0x000fe200000001ff */
[----:B------:R-:W-:Y:S03]  /*0cc0*/  BSSY.RECONVERGENT B0, `(.L_x_9200) ;  /* 0x000003f000007945 */ /* 0x000fe60003800200 */
[----:B--2---:R-:W-:-:S04]  /*0cd0*/  IMAD.WIDE.U32 R74, R76, UR18, R26 ;  /* 0x000000124c4a7c25 */ /* 0x004fc8000f8e001a */
[----:B------:R-:W-:Y:S01]  /*0ce0*/  IMAD R75, R77, UR18, R75 ;  /* 0x000000124d4b7c24 */ /* 0x000fe2000f8e024b */
[C---:B----4-:R-:W-:Y:S02]  /*0cf0*/  SHF.L.U32 R79, R29.reuse, 0x10, RZ ;  /* 0x000000101d4f7819 */ /* 0x050fe400000006ff */
[----:B------:R-:W-:Y:S01]  /*0d00*/  PRMT R0, R29, 0x7632, R0 ;  /* 0x000076321d007816 */ /* 0x000fe20000000000 */
[----:B---3--:R-:W-:Y:S01]  /*0d10*/  IMAD.WIDE.U32 R38, R3, R80, R74 ;  /* 0x0000005003267225 */ /* 0x008fe200078e004a */
[----:B------:R-:W-:-:S03]  /*0d20*/  SHF.L.U32 R75, R28, 0x10, RZ ;  /* 0x000000101c4b7819 */ /* 0x000fc600000006ff */
[----:B-----5:R-:W-:Y:S01]  /*0d30*/  FADD.FTZ R79, R79, R42 ;  /* 0x0000002a4f4f7221 */ /* 0x020fe20000010000 */
[----:B------:R-:W-:Y:S02]  /*0d40*/  PRMT R28, R28, 0x7632, R28 ;  /* 0x000076321c1c7816 */ /* 0x000fe4000000001c */
[----:B------:R-:W-:Y:S01]  /*0d50*/  SHF.L.U32 R77, R31, 0x10, RZ ;  /* 0x000000101f4d7819 */ /* 0x000fe200000006ff */
[--C-:B------:R-:W-:Y:S01]  /*0d60*/  FADD.FTZ R80, R75, R42.reuse ;  /* 0x0000002a4b507221 */ /* 0x100fe20000010000 */
[----:B------:R-:W-:Y:S02]  /*0d70*/  SHF.L.U32 R29, R28, 0x10, RZ ;  /* 0x000000101c1d7819 */ /* 0x000fe400000006ff */
[----:B------:R-:W-:Y:S01]  /*0d80*/  SHF.L.U32 R83, R0, 0x10, RZ ;  /* 0x0000001000537819 */ /* 0x000fe200000006ff */
[--C-:B------:R-:W-:Y:S01]  /*0d90*/  FADD.FTZ R77, R77, R42.reuse ;  /* 0x0000002a4d4d7221 */ /* 0x100fe20000010000 */
[----:B------:R-:W-:Y:S01]  /*0da0*/  FSETP.GTU.FTZ.AND P0, PT, R80, 20, PT ;  /* 0x41a000005000780b */ /* 0x000fe20003f1c000 */
[--C-:B------:R-:W-:Y:S01]  /*0db0*/  FADD.FTZ R76, R29, R42.reuse ;  /* 0x0000002a1d4c7221 */ /* 0x100fe20000010000 */
[----:B0-----:R-:W-:Y:S01]  /*0dc0*/  LEA R36, P5, R38, R36, 0x1 ;  /* 0x0000002426247211 */ /* 0x001fe200078a08ff */
[----:B------:R-:W-:Y:S01]  /*0dd0*/  FADD.FTZ R83, R83, R42 ;  /* 0x0000002a53537221 */ /* 0x000fe20000010000 */
[----:B------:R-:W-:-:S02]  /*0de0*/  FSETP.GTU.FTZ.AND P4, PT, R79, 20, PT ;  /* 0x41a000004f00780b */ /* 0x000fc40003f9c000 */
[----:B------:R-:W-:Y:S02]  /*0df0*/  FSETP.GTU.FTZ.AND P2, PT, R77, 20, PT ;  /* 0x41a000004d00780b */ /* 0x000fe40003f5c000 */
[----:B------:R-:W-:Y:S02]  /*0e00*/  FSETP.GTU.FTZ.AND P6, PT, R76, 20, PT ;  /* 0x41a000004c00780b */ /* 0x000fe40003fdc000 */
[----:B------:R-:W-:Y:S01]  /*0e10*/  PRMT R31, R31, 0x7632, R31 ;  /* 0x000076321f1f7816 */ /* 0x000fe2000000001f */
[----:B------:R0:W-:Y:S01]  /*0e20*/  STS.128 [R70], R32 ;  /* 0x0000002046007388 */ /* 0x0001e20000000c00 */
[----:B------:R-:W-:-:S03]  /*0e30*/  NOP ;  /* 0x0000000000007918 */ /* 0x000fc60000000000 */
[----:B------:R1:W2:Y:S01]  /*0e40*/  LDS.128 R8, [R70] ;  /* 0x0000000046087984 */ /* 0x0002a20000000c00 */
[C---:B0-----:R-:W-:Y:S02]  /*0e50*/  SHF.L.U32 R33, R30.reuse, 0x10, RZ ;  /* 0x000000101e217819 */ /* 0x041fe400000006ff */
[----:B------:R-:W-:-:S03]  /*0e60*/  PRMT R30, R30, 0x7632, R30 ;  /* 0x000076321e1e7816 */ /* 0x000fc6000000001e */
[----:B------:R-:W-:Y:S01]  /*0e70*/  FADD.FTZ R78, R33, R42 ;  /* 0x0000002a214e7221 */ /* 0x000fe20000010000 */
[----:B------:R-:W-:Y:S01]  /*0e80*/  SHF.L.U32 R29, R30, 0x10, RZ ;  /* 0x000000101e1d7819 */ /* 0x000fe200000006ff */
[----:B------:R-:W-:-:S03]  /*0e90*/  IMAD R30, R3, R81, R39 ;  /* 0x00000051031e7224 */ /* 0x000fc600078e0227 */
[----:B------:R-:W-:Y:S01]  /*0ea0*/  FSETP.GTU.FTZ.AND P3, PT, R78, 20, PT ;  /* 0x41a000004e00780b */ /* 0x000fe20003f7c000 */
[----:B------:R-:W-:Y:S01]  /*0eb0*/  FADD.FTZ R82, R29, R42 ;  /* 0x0000002a1d527221 */ /* 0x000fe20000010000 */
[----:B-1----:R-:W-:Y:S11]  /*0ec0*/  @P0 BRA `(.L_x_9201) ;  /* 0x0000000000780947 */ /* 0x002ff60003800000 */
        /* <DEDUP_REMOVED lines=30> */
.L_x_9201:
[----:B------:R-:W-:Y:S05]  /*10b0*/  BSYNC.RECONVERGENT B0 ;  /* 0x0000000000007941 */ /* 0x000fea0003800200 */
.L_x_9200:
        /* <DEDUP_REMOVED lines=37> */
.L_x_9203:
[----:B------:R-:W-:Y:S05]  /*1310*/  BSYNC.RECONVERGENT B0 ;  /* 0x0000000000007941 */ /* 0x000fea0003800200 */
.L_x_9202:
        /* <DEDUP_REMOVED lines=34> */
.L_x_9205:
[----:B------:R-:W-:Y:S05]  /*1540*/  BSYNC.RECONVERGENT B0 ;  /* 0x0000000000007941 */ /* 0x000fea0003800200 */
.L_x_9204:
        /* <DEDUP_REMOVED lines=32> */
.L_x_9207:
[----:B------:R-:W-:Y:S05]  /*1750*/  BSYNC.RECONVERGENT B0 ;  /* 0x0000000000007941 */ /* 0x000fea0003800200 */
.L_x_9206:
        /* <DEDUP_REMOVED lines=32> */
.L_x_9209:
[----:B------:R-:W-:Y:S05]  /*1960*/  BSYNC.RECONVERGENT B0 ;  /* 0x0000000000007941 */ /* 0x000fea0003800200 */
.L_x_9208:
        /* <DEDUP_REMOVED lines=32> */
.L_x_9211:
[----:B------:R-:W-:Y:S05]  /*1b70*/  BSYNC.RECONVERGENT B0 ;  /* 0x0000000000007941 */ /* 0x000fea0003800200 */
.L_x_9210:
        /* <DEDUP_REMOVED lines=32> */
.L_x_9213:
[----:B------:R-:W-:Y:S05]  /*1d80*/  BSYNC.RECONVERGENT B0 ;  /* 0x0000000000007941 */ /* 0x000fea0003800200 */
.L_x_9212:
        /* <DEDUP_REMOVED lines=32> */
.L_x_9215:
[----:B------:R-:W-:Y:S05]  /*1f90*/  BSYNC.RECONVERGENT B0 ;  /* 0x0000000000007941 */ /* 0x000fea0003800200 */
.L_x_9214:
[----:B------:R-:W-:Y:S08]  /*1fa0*/  BAR.SYNC.DEFER_BLOCKING 0x0 ;  /* 0x0000000000007b1d */ /* 0x000ff00000010000 */
[----:B------:R-:W0:Y:S08]  /*1fb0*/  LDC.64 R30, c[0x0][0x420] ;  /* 0x00010800ff1e7b82 */ /* 0x000e300000000a00 */
[----:B------:R-:W1:Y:S08]  /*1fc0*/  LDC.64 R32, c[0x0][0x428] ;  /* 0x00010a00ff207b82 */ /* 0x000e700000000a00 */
[----:B------:R-:W3:Y:S01]  /*1fd0*/  LDC.64 R34, c[0x0][0x478] ;  /* 0x00011e00ff227b82 */ /* 0x000ee20000000a00 */
[----:B--2---:R-:W-:Y:S01]  /*1fe0*/  PRMT R108, R8, 0x7632, R108 ;  /* 0x00007632086c7816 */ /* 0x004fe2000000006c */
[----:B------:R-:W2:Y:S01]  /*1ff0*/  LDG.E.128 R36, desc[UR16][R36.64] ;  /* 0x0000001024247981 */ /* 0x000ea2000c1e1d00 */
[----:B------:R-:W-:Y:S01]  /*2000*/  PRMT R106, R9, 0x7632, R106 ;  /* 0x00007632096a7816 */ /* 0x000fe2000000006a */
[----:B------:R-:W4:Y:S01]  /*2010*/  LDCU.64 UR4, c[0x0][0x510] ;  /* 0x0000a200ff0477ac */ /* 0x000f220008000a00 */
[----:B0-----:R-:W-:Y:S01]  /*2020*/  IMAD.WIDE.U32 R28, R30, UR18, R26 ;  /* 0x000000121e1c7c25 */ /* 0x001fe2000f8e001a */
[----:B------:R-:W-:Y:S01]  /*2030*/  SHF.L.U32 R110, R11, 0x10, RZ ;  /* 0x000000100b6e7819 */ /* 0x000fe200000006ff */
[----:B------:R-:W0:Y:S02]  /*2040*/  LDCU.64 UR6, c[0x0][0x490] ;  /* 0x00009200ff0677ac */ /* 0x000e240008000a00 */
[----:B------:R-:W-:-:S02]  /*2050*/  IMAD R29, R31, UR18, R29 ;  /* 0x000000121f1d7c24 */ /* 0x000fc4000f8e021d */
[----:B-1----:R-:W-:-:S04]  /*2060*/  IMAD.WIDE.U32 R28, R3, R32, R28 ;  /* 0x00000020031c7225 */ /* 0x002fc800078e001c */
[----:B------:R-:W-:Y:S01]  /*2070*/  IMAD R0, R3, R33, R29 ;  /* 0x0000002103007224 */ /* 0x000fe200078e021d */
[----:B---3--:R-:W-:-:S04]  /*2080*/  LEA R32, P0, R28, R34, 0x1 ;  /* 0x000000221c207211 */ /* 0x008fc800078008ff */
[----:B------:R-:W-:-:S03]  /*2090*/  LEA.HI.X R33, R28, R35, R0, 0x1, P0 ;  /* 0x000000231c217211 */ /* 0x000fc600000f0c00 */
[----:B------:R-:W-:Y:S01]  /*20a0*/  IMAD.WIDE.U32 R32, R18, 0x10, R32 ;  /* 0x0000001012207825 */ /* 0x000fe200078e0020 */
[----:B--2---:R-:W-:Y:S01]  /*20b0*/  STS.128 [R70], R36 ;  /* 0x0000002446007388 */ /* 0x004fe20000000c00 */
[----:B------:R-:W-:-:S03]  /*20c0*/  NOP ;  /* 0x0000000000007918 */ /* 0x000fc60000000000 */
[----:B------:R-:W1:Y:S01]  /*20d0*/  LDS.128 R28, [R70] ;  /* 0x00000000461c7984 */ /* 0x000e620000000c00 */
[----:B------:R-:W-:Y:S06]  /*20e0*/  BAR.SYNC.DEFER_BLOCKING 0x0 ;  /* 0x0000000000007b1d */ /* 0x000fec0000010000 */
[----:B------:R-:W2:Y:S01]  /*20f0*/  LDG.E.128 R32, desc[UR16][R32.64] ;  /* 0x0000001020207981 */ /* 0x000ea2000c1e1d00 */
[C---:B------:R-:W-:Y:S01]  /*2100*/  SHF.L.U32 R95, R10.reuse, 0x10, RZ ;  /* 0x000000100a5f7819 */ /* 0x040fe200000006ff */
[----:B0-----:R-:W-:Y:S01]  /*2110*/  UISETP.NE.U32.AND UP0, UPT, UR6, URZ, UPT ;  /* 0x000000ff0600728c */ /* 0x001fe2000bf05070 */
[----:B------:R-:W-:-:S02]  /*2120*/  PRMT R104, R10, 0x7632, R104 ;  /* 0x000076320a687816 */ /* 0x000fc40000000068 */
[----:B------:R-:W-:Y:S01]  /*2130*/  PRMT R102, R11, 0x7632, R102 ;  /* 0x000076320b667816 */ /* 0x000fe20000000066 */
[----:B------:R-:W-:Y:S01]  /*2140*/  UISETP.NE.AND.EX UP0, UPT, UR7, URZ, UPT, UP0 ;  /* 0x000000ff0700728c */ /* 0x000fe2000bf05300 */
[----:B------:R-:W-:Y:S02]  /*2150*/  SHF.L.U32 R108, R108, 0x10, RZ ;  /* 0x000000106c6c7819 */ /* 0x000fe400000006ff */
[----:B------:R-:W-:Y:S02]  /*2160*/  SHF.L.U32 R104, R104, 0x10, RZ ;  /* 0x0000001068687819 */ /* 0x000fe400000006ff */
[----:B------:R-:W-:Y:S02]  /*2170*/  SHF.L.U32 R106, R106, 0x10, RZ ;  /* 0x000000106a6a7819 */ /* 0x000fe400000006ff */
[C---:B-1----:R-:W-:Y:S02]  /*2180*/  SHF.L.U32 R74, R28.reuse, 0x10, RZ ;  /* 0x000000101c4a7819 */ /* 0x042fe400000006ff */
        /* <DEDUP_REMOVED lines=19> */
[----:B------:R-:W5:Y:S01]  /*22c0*/  MUFU.EX2 R88, R88 ;  /* 0x0000005800587308 */ /* 0x000f620000000800 */
[----:B------:R-:W-:Y:S01]  /*22d0*/  FMUL.FTZ R94, R86, -1.4426950216293334961 ;  /* 0xbfb8aa3b565e7820 */ /* 0x000fe20000410000 */
[----:B------:R-:W-:Y:S01]  /*22e0*/  FMUL.FTZ R91, R87, -1.4426950216293334961 ;  /* 0xbfb8aa3b575b7820 */ /* 0x000fe20000410000 */
[----:B-1----:R-:W-:Y:S01]  /*22f0*/  FADD.FTZ R36, R36, 1 ;  /* 0x3f80000024247421 */ /* 0x002fe20000010000 */
[----:B------:R-:W-:Y:S01]  /*2300*/  FMUL.FTZ R89, R75, -1.4426950216293334961 ;  /* 0xbfb8aa3b4b597820 */ /* 0x000fe20000410000 */
[----:B------:R-:W1:Y:S01]  /*2310*/  MUFU.EX2 R100, R94 ;  /* 0x0000005e00647308 */ /* 0x000e620000000800 */
[----:B---3--:R-:W-:Y:S01]  /*2320*/  FADD.FTZ R90, R90, 1 ;  /* 0x3f8000005a5a7421 */ /* 0x008fe20000010000 */
[----:B------:R-:W-:-:S02]  /*2330*/  SHF.L.U32 R102, R102, 0x10, RZ ;  /* 0x0000001066667819 */ /* 0x000fc400000006ff */
[----:B------:R3:W4:Y:S01]  /*2340*/  MUFU.EX2 R93, R91 ;  /* 0x0000005b005d7308 */ /* 0x0007220000000800 */
[----:B0-----:R-:W-:Y:S01]  /*2350*/  FADD.FTZ R97, R92, 1 ;  /* 0x3f8000005c617421 */ /* 0x001fe20000010000 */
[----:B------:R-:W-:Y:S02]  /*2360*/  SHF.L.U32 R92, R9, 0x10, RZ ;  /* 0x00000010095c7819 */ /* 0x000fe400000006ff */
[----:B------:R-:W0:Y:S01]  /*2370*/  MUFU.EX2 R37, R37 ;  /* 0x0000002500257308 */ /* 0x000e220000000800 */
[----:B-----5:R-:W-:Y:S01]  /*2380*/  FADD.FTZ R88, R88, 1 ;  /* 0x3f80000058587421 */ /* 0x020fe20000010000 */
[----:B------:R-:W-:Y:S02]  /*2390*/  SHF.L.U32 R101, R4, 0x10, RZ ;  /* 0x0000001004657819 */ /* 0x000fe400000006ff */
[----:B------:R-:W5:Y:S01]  /*23a0*/  MUFU.EX2 R89, R89 ;  /* 0x0000005900597308 */ /* 0x000f620000000800 */
[----:B---3--:R-:W-:Y:S01]  /*23b0*/  SHF.L.U32 R91, R8, 0x10, RZ ;  /* 0x00000010085b7819 */ /* 0x008fe200000006ff */
[----:B-1----:R-:W-:Y:S01]  /*23c0*/  FADD.FTZ R100, R100, 1 ;  /* 0x3f80000064647421 */ /* 0x002fe20000010000 */
[----:B------:R-:W-:Y:S01]  /*23d0*/  PRMT R130, R5, 0x7632, R130 ;  /* 0x0000763205827816 */ /* 0x000fe20000000082 */
[----:B------:R-:W1:Y:S01]  /*23e0*/  MUFU.RCP R99, R36 ;  /* 0x0000002400637308 */ /* 0x000e620000001000 */
[C---:B------:R-:W-:Y:S01]  /*23f0*/  PRMT R131, R6.reuse, 0x7632, R131 ;  /* 0x0000763206837816 */ /* 0x040fe20000000083 */
[----:B----4-:R-:W-:Y:S01]  /*2400*/  FADD.FTZ R98, R93, 1 ;  /* 0x3f8000005d627421 */ /* 0x010fe20000010000 */
[----:B------:R-:W-:-:S02]  /*2410*/  SHF.L.U32 R103, R6, 0x10, RZ ;  /* 0x0000001006677819 */ /* 0x000fc400000006ff */
[----:B------:R-:W-:Y:S01]  /*2420*/  PRMT R129, R7, 0x7632, R129 ;  /* 0x0000763207817816 */ /* 0x000fe20000000081 */
[----:B0-----:R-:W-:Y:S01]  /*2430*/  FADD.FTZ R37, R37, 1 ;  /* 0x3f80000025257421 */ /* 0x001fe20000010000 */
[----:B------:R-:W-:Y:S01]  /*2440*/  SHF.L.U32 R109, R7, 0x10, RZ ;  /* 0x00000010076d7819 */ /* 0x000fe200000006ff */
[----:B------:R-:W-:Y:S01]  /*2450*/  MUFU.RCP R97, R97 ;  /* 0x0000006100617308 */ /* 0x000fe20000001000 */
[----:B-----5:R-:W-:-:S07]  /*2460*/  FADD.FTZ R89, R89, 1 ;  /* 0x3f80000059597421 */ /* 0x020fce0000010000 */
[----:B------:R-:W0:Y:S01]  /*2470*/  MUFU.RCP R105, R88 ;  /* 0x0000005800697308 */ /* 0x000e220000001000 */
[----:B-1----:R-:W-:-:S04]  /*2480*/  FADD.FTZ R9, -R99, 1 ;  /* 0x3f80000063097421 */ /* 0x002fc80000010100 */
[C---:B------:R-:W-:Y:S01]  /*2490*/  FFMA.FTZ R9, R74.reuse, R9, 1 ;  /* 0x3f8000004a097423 */ /* 0x040fe20000010009 */
[----:B------:R-:W-:Y:S02]  /*24a0*/  FMUL.FTZ R74, R74, R99 ;  /* 0x000000634a4a7220 */ /* 0x000fe40000410000 */
[----:B------:R-:W1:Y:S08]  /*24b0*/  MUFU.RCP R107, R90 ;  /* 0x0000005a006b7308 */ /* 0x000e700000001000 */
[----:B------:R3:W4:Y:S01]  /*24c0*/  MUFU.RCP R111, R100 ;  /* 0x00000064006f7308 */ /* 0x0007220000001000 */
[----:B0-----:R-:W-:-:S04]  /*24d0*/  FADD.FTZ R11, -R105, 1 ;  /* 0x3f800000690b7421 */ /* 0x001fc80000010100 */
[----:B------:R-:W-:-:S03]  /*24e0*/  FFMA.FTZ R11, R0, R11, 1 ;  /* 0x3f800000000b7423 */ /* 0x000fc6000001000b */
[----:B------:R0:W5:Y:S01]  /*24f0*/  MUFU.RCP R94, R37 ;  /* 0x00000025005e7308 */ /* 0x0001620000001000 */
[----:B---3--:R-:W-:-:S07]  /*2500*/  SHF.L.U32 R100, R5, 0x10, RZ ;  /* 0x0000001005647819 */ /* 0x008fce00000006ff */
[----:B------:R-:W3:Y:S01]  /*2510*/  MUFU.RCP R98, R98 ;  /* 0x0000006200627308 */ /* 0x000ee20000001000 */
[----:B0-----:R-:W0:Y:S07]  /*2520*/  LDC.64 R36, c[0x0][0x508] ;  /* 0x00014200ff247b82 */ /* 0x001e2e0000000a00 */
[----:B------:R1:W3:Y:S01]  /*2530*/  MUFU.RCP R96, R89 ;  /* 0x0000005900607308 */ /* 0x0002e20000001000 */
[----:B--2---:R-:W-:Y:S01]  /*2540*/  STS.128 [R70], R32 ;  /* 0x0000002046007388 */ /* 0x004fe20000000c00 */
[----:B------:R-:W-:-:S03]  /*2550*/  NOP ;  /* 0x0000000000007918 */ /* 0x000fc60000000000 */
[----:B------:R-:W2:Y:S02]  /*2560*/  LDS.128 R28, [R70] ;  /* 0x00000000461c7984 */ /* 0x000ea40000000c00 */
[----:B--2---:R-:W-:Y:S02]  /*2570*/  SHF.L.U32 R88, R28, 0x10, RZ ;  /* 0x000000101c587819 */ /* 0x004fe400000006ff */
[----:B-1----:R-:W-:Y:S02]  /*2580*/  SHF.L.U32 R89, R29, 0x10, RZ ;  /* 0x000000101d597819 */ /* 0x002fe400000006ff */
[----:B------:R-:W-:Y:S01]  /*2590*/  SHF.L.U32 R93, R31, 0x10, RZ ;  /* 0x000000101f5d7819 */ /* 0x000fe200000006ff */
[----:B------:R-:W-:Y:S01]  /*25a0*/  FMUL.FTZ R8, R91, R88 ;  /* 0x000000585b087220 */ /* 0x000fe20000410000 */
        /* <DEDUP_REMOVED lines=8> */
[----:B------:R-:W-:Y:S01]  /*2630*/  PRMT R115, R29, 0x7632, R115 ;  /* 0x000076321d737816 */ /* 0x000fe20000000073 */
[----:B------:R-:W-:Y:S01]  /*2640*/  FADD.FTZ R29, -R107, 1 ;  /* 0x3f8000006b1d7421 */ /* 0x000fe20000010100 */
[----:B------:R-:W-:Y:S01]  /*2650*/  FMUL.FTZ R28, R95, R90 ;  /* 0x0000005a5f1c7220 */ /* 0x000fe20000410000 */
[----:B------:R-:W-:Y:S01]  /*2660*/  FFMA.FTZ R32, R38, R31, 1 ;  /* 0x3f80000026207423 */ /* 0x000fe2000001001f */
[----:B------:R-:W-:Y:S01]  /*2670*/  FMUL.FTZ R8, R8, R9 ;  /* 0x0000000908087220 */ /* 0x000fe20000410000 */
[----:B------:R-:W-:Y:S01]  /*2680*/  FMUL.FTZ R10, R105, R10 ;  /* 0x0000000a690a7220 */ /* 0x000fe20000410000 */
[----:B------:R-:W-:Y:S01]  /*2690*/  FMUL.FTZ R31, R97, R30 ;  /* 0x0000001e611f7220 */ /* 0x000fe20000410000 */
[----:B----4-:R-:W-:Y:S01]  /*26a0*/  FADD.FTZ R9, -R111, 1 ;  /* 0x3f8000006f097421 */ /* 0x010fe20000010100 */
[----:B------:R-:W-:Y:S01]  /*26b0*/  SHF.L.U32 R113, R113, 0x10, RZ ;  /* 0x0000001071717819 */ /* 0x000fe200000006ff */
[----:B------:R-:W-:Y:S01]  /*26c0*/  FFMA.FTZ R29, R2, R29, 1 ;  /* 0x3f800000021d7423 */ /* 0x000fe2000001001d */
[----:B------:R-:W-:Y:S01]  /*26d0*/  SHF.L.U32 R117, R117, 0x10, RZ ;  /* 0x0000001075757819 */ /* 0x000fe200000006ff */
[----:B------:R-:W-:Y:S01]  /*26e0*/  FMUL.FTZ R28, R107, R28 ;  /* 0x0000001c6b1c7220 */ /* 0x000fe20000410000 */
[----:B------:R-:W-:Y:S01]  /*26f0*/  SHF.L.U32 R115, R115, 0x10, RZ ;  /* 0x0000001073737819 */ /* 0x000fe200000006ff */
[----:B------:R-:W-:Y:S01]  /*2700*/  FMUL.FTZ R11, R10, R11 ;  /* 0x0000000b0a0b7220 */ /* 0x000fe20000410000 */
[----:B------:R-:W-:Y:S01]  /*2710*/  SHF.L.U32 R119, R119, 0x10, RZ ;  /* 0x0000001077777819 */ /* 0x000fe200000006ff */
[----:B------:R-:W-:Y:S01]  /*2720*/  FMUL.FTZ R33, R31, R32 ;  /* 0x000000201f217220 */ /* 0x000fe20000410000 */
[----:B------:R-:W-:Y:S01]  /*2730*/  FFMA.FTZ R35, R86, R9, 1 ;  /* 0x3f80000056237423 */ /* 0x000fe20000010009 */
[----:B------:R-:W-:Y:S01]  /*2740*/  FMUL.FTZ R30, R28, R29 ;  /* 0x0000001d1c1e7220 */ /* 0x000fe20000410000 */
[----:B-----5:R-:W-:Y:S01]  /*2750*/  FADD.FTZ R10, -R94, 1 ;  /* 0x3f8000005e0a7421 */ /* 0x020fe20000010100 */
[----:B---3--:R-:W-:Y:S01]  /*2760*/  FADD.FTZ R32, -R98, 1 ;  /* 0x3f80000062207421 */ /* 0x008fe20000010100 */
[----:B------:R-:W-:Y:S01]  /*2770*/  FMUL.FTZ R9, R108, R113 ;  /* 0x000000716c097220 */ /* 0x000fe20000410000 */
        /* <DEDUP_REMOVED lines=23> */
[----:B0-----:R-:W-:Y:S01]  /*28f0*/  IMAD.WIDE.U32 R34, R36, UR18, R26 ;  /* 0x0000001224227c25 */ /* 0x001fe2000f8e001a */
[----:B------:R-:W-:-:S03]  /*2900*/  PRMT R36, R4, 0x7632, R36 ;  /* 0x0000763204247816 */ /* 0x000fc60000000024 */
[----:B------:R-:W-:Y:S01]  /*2910*/  FMUL.FTZ R4, R0, R105 ;  /* 0x0000006900047220 */ /* 0x000fe20000410000 */
[----:B------:R-:W-:Y:S01]  /*2920*/  FMUL.FTZ R75, R75, R96 ;  /* 0x000000604b4b7220 */ /* 0x000fe20000410000 */
[----:B------:R-:W0:Y:S01]  /*2930*/  LDC.64 R32, c[0x0][0x558] ;  /* 0x00015600ff207b82 */ /* 0x000e220000000a00 */
[----:B------:R-:W-:Y:S02]  /*2940*/  IMAD R35, R37, UR18, R35 ;  /* 0x0000001225237c24 */ /* 0x000fe4000f8e0223 */
[----:B------:R-:W-:Y:S01]  /*2950*/  FMUL.FTZ R87, R87, R98 ;  /* 0x0000006257577220 */ /* 0x000fe20000410000 */
[----:B------:R-:W-:Y:S01]  /*2960*/  FMUL.FTZ R86, R86, R111 ;  /* 0x0000006f56567220 */ /* 0x000fe20000410000 */
[----:B------:R-:W-:Y:S01]  /*2970*/  SHF.L.U32 R107, R36, 0x10, RZ ;  /* 0x00000010246b7819 */ /* 0x000fe200000006ff */
[----:B------:R-:W-:-:S04]  /*2980*/  IMAD.WIDE.U32 R34, R3, UR4, R34 ;  /* 0x0000000403227c25 */ /* 0x000fc8000f8e0022 */
[----:B------:R-:W-:Y:S01]  /*2990*/  FMUL.FTZ R105, R92, R4 ;  /* 0x000000045c697220 */ /* 0x000fe20000410000 */
[----:B------:R-:W-:Y:S01]  /*29a0*/  FMUL.FTZ R112, R95, R2 ;  /* 0x000000025f707220 */ /* 0x000fe20000410000 */
[----:B------:R-:W-:Y:S01]  /*29b0*/  FMUL.FTZ R110, R110, R38 ;  /* 0x000000266e6e7220 */ /* 0x000fe20000410000 */
[----:B------:R-:W-:Y:S02]  /*29c0*/  IMAD R0, R3, UR5, R35 ;  /* 0x0000000503007c24 */ /* 0x000fe4000f8e0223 */
[----:B------:R-:W-:Y:S01]  /*29d0*/  FMUL.FTZ R108, R108, R39 ;  /* 0x000000276c6c7220 */ /* 0x000fe20000410000 */
[----:B------:R-:W-:Y:S01]  /*29e0*/  FMUL.FTZ R106, R106, R75 ;  /* 0x0000004b6a6a7220 */ /* 0x000fe20000410000 */
[----:B------:R-:W-:Y:S01]  /*29f0*/  FMUL.FTZ R104, R104, R87 ;  /* 0x0000005768687220 */ /* 0x000fe20000410000 */
[----:B------:R-:W-:Y:S01]  /*2a00*/  FMUL.FTZ R102, R102, R86 ;  /* 0x0000005666667220 */ /* 0x000fe20000410000 */
[----:B------:R-:W-:Y:S01]  /*2a10*/  STS.128 [R70], R28 ;  /* 0x0000001c46007388 */ /* 0x000fe20000000c00 */
[----:B------:R-:W-:-:S03]  /*2a20*/  NOP ;  /* 0x0000000000007918 */ /* 0x000fc60000000000 */
[----:B------:R-:W1:Y:S01]  /*2a30*/  LDS.128 R8, [R70] ;  /* 0x0000000046087984 */ /* 0x000e620000000c00 */
[----:B0-----:R-:W-:-:S04]  /*2a40*/  LEA R32, P0, R34, R32, 0x1 ;  /* 0x0000002022207211 */ /* 0x001fc800078008ff */
[----:B------:R-:W-:Y:S01]  /*2a50*/  LEA.HI.X R33, R34, R33, R0, 0x1, P0 ;  /* 0x0000002122217211 */ /* 0x000fe200000f0c00 */
[----:B------:R-:W-:Y:S02]  /*2a60*/  FMUL.FTZ R0, R91, R74 ;  /* 0x0000004a5b007220 */ /* 0x000fe40000410000 */
[----:B------:R-:W-:-:S04]  /*2a70*/  IMAD.WIDE.U32 R32, R18, 0x10, R32 ;  /* 0x0000001012207825 */ /* 0x000fc800078e0020 */
[----:B------:R-:W-:Y:S01]  /*2a80*/  FFMA.FTZ R73, R0, R101, R73 ;  /* 0x0000006500497223 */ /* 0x000fe20000010049 */
[----:B-1----:R0:W-:Y:S01]  /*2a90*/  STG.E.128 desc[UR16][R32.64], R8 ;  /* 0x0000000820007986 */ /* 0x0021e2000c101d10 */
[----:B------:R-:W-:Y:S05]  /*2aa0*/  BRA.U !UP0, `(.L_x_9216) ;  /* 0x0000000108687547 */ /* 0x000fea000b800000 */
        /* <DEDUP_REMOVED lines=9> */
[----:B------:R-:W1:Y:S01]  /*2b40*/  LDC.64 R30, c[0x0][0x430] ;  /* 0x00010c00ff1e7b82 */ /* 0x000e620000000a00 */
[----:B------:R-:W-:-:S02]  /*2b50*/  F2FP.BF16.F32.PACK_AB R7, R86, R7 ;  /* 0x000000075607723e */ /* 0x000fc400000010ff */
[----:B------:R-:W-:Y:S02]  /*2b60*/  F2FP.BF16.F32.PACK_AB R6, R87, R6 ;  /* 0x000000065706723e */ /* 0x000fe400000010ff */
[----:B------:R-:W-:Y:S02]  /*2b70*/  F2FP.BF16.F32.PACK_AB R5, R2, R5 ;  /* 0x000000050205723e */ /* 0x000fe400000010ff */
[----:B------:R-:W-:Y:S01]  /*2b80*/  F2FP.BF16.F32.PACK_AB R4, R39, R74 ;  /* 0x0000004a2704723e */ /* 0x000fe200000010ff */
[----:B0-----:R-:W0:Y:S04]  /*2b90*/  LDC.64 R32, c[0x0][0x438] ;  /* 0x00010e00ff207b82 */ /* 0x001e280000000a00 */
[----:B------:R-:W-:Y:S01]  /*2ba0*/  STS.128 [R70], R4 ;  /* 0x0000000446007388 */ /* 0x000fe20000000c00 */
[----:B------:R-:W-:-:S03]  /*2bb0*/  NOP ;  /* 0x0000000000007918 */ /* 0x000fc60000000000 */
[----:B------:R-:W2:Y:S01]  /*2bc0*/  LDS.128 R8, [R70] ;  /* 0x0000000046087984 */ /* 0x000ea20000000c00 */
[----:B-1----:R-:W-:-:S04]  /*2bd0*/  IMAD.WIDE.U32 R28, R30, UR18, R26 ;  /* 0x000000121e1c7c25 */ /* 0x002fc8000f8e001a */
[----:B------:R-:W-:Y:S02]  /*2be0*/  IMAD R29, R31, UR18, R29 ;  /* 0x000000121f1d7c24 */ /* 0x000fe4000f8e021d */
[----:B0-----:R-:W-:-:S04]  /*2bf0*/  IMAD.WIDE.U32 R28, R3, R32, R28 ;  /* 0x00000020031c7225 */ /* 0x001fc800078e001c */
[----:B------:R-:W-:Y:S01]  /*2c00*/  IMAD R29, R3, R33, R29 ;  /* 0x00000021031d7224 */ /* 0x000fe200078e021d */
[----:B------:R-:W-:-:S04]  /*2c10*/  LEA R30, P0, R28, UR6, 0x1 ;  /* 0x000000061c1e7c11 */ /* 0x000fc8000f8008ff */
[----:B------:R-:W-:-:S03]  /*2c20*/  LEA.HI.X R31, R28, UR7, R29, 0x1, P0 ;  /* 0x000000071c1f7c11 */ /* 0x000fc600080f0c1d */
[----:B------:R-:W-:-:S05]  /*2c30*/  IMAD.WIDE.U32 R28, R18, 0x10, R30 ;  /* 0x00000010121c7825 */ /* 0x000fca00078e001e */
[----:B--2---:R1:W-:Y:S02]  /*2c40*/  STG.E.128 desc[UR16][R28.64], R8 ;  /* 0x000000081c007986 */ /* 0x0043e4000c101d10 */
.L_x_9216:
[----:B------:R-:W2:Y:S01]  /*2c50*/  LDCU UR4, c[0x0][0x38c] ;  /* 0x00007180ff0477ac */ /* 0x000ea20008000800 */
[----:B------:R-:W-:Y:S01]  /*2c60*/  FFMA.FTZ R2, R108, R107, R73 ;  /* 0x0000006b6c027223 */ /* 0x000fe20000010049 */
[----:B------:R-:W-:Y:S02]  /*2c70*/  SHF.L.U32 R130, R130, 0x10, RZ ;  /* 0x0000001082827819 */ /* 0x000fe400000006ff */
[----:B------:R-:W-:Y:S02]  /*2c80*/  CS2R R98, SRZ ;  /* 0x0000000000627805 */ /* 0x000fe4000001ff00 */
[----:B------:R-:W-:Y:S01]  /*2c90*/  SHF.L.U32 R131, R131, 0x10, RZ ;  /* 0x0000001083837819 */ /* 0x000fe200000006ff */
[----:B------:R-:W-:Y:S01]  /*2ca0*/  FFMA.FTZ R5, R105, R100, R2 ;  /* 0x0000006469057223 */ /* 0x000fe20000010002 */
[----:B------:R-:W-:Y:S02]  /*2cb0*/  SHF.L.U32 R129, R129, 0x10, RZ ;  /* 0x0000001081817819 */ /* 0x000fe400000006ff */
[----:B------:R-:W-:-:S02]  /*2cc0*/  CS2R R96, SRZ ;  /* 0x0000000000607805 */ /* 0x000fc4000001ff00 */
[----:B------:R-:W-:Y:S01]  /*2cd0*/  CS2R R94, SRZ ;  /* 0x00000000005e7805 */ /* 0x000fe2000001ff00 */
[----:B------:R-:W-:Y:S01]  /*2ce0*/  FFMA.FTZ R5, R106, R130, R5 ;  /* 0x000000826a057223 */ /* 0x000fe20000010005 */
[----:B------:R-:W-:Y:S01]  /*2cf0*/  CS2R R90, SRZ ;  /* 0x00000000005a7805 */ /* 0x000fe2000001ff00 */
[-C--:B------:R-:W-:Y:S01]  /*2d00*/  FMUL.FTZ R111, R0, R43.reuse ;  /* 0x0000002b006f7220 */ /* 0x080fe20000410000 */
[----:B------:R-:W-:Y:S01]  /*2d10*/  FMUL.FTZ R113, R105, R43 ;  /* 0x0000002b69717220 */ /* 0x000fe20000410000 */
[C---:B------:R-:W-:Y:S01]  /*2d20*/  FFMA.FTZ R5, R112.reuse, R103, R5 ;  /* 0x0000006770057223 */ /* 0x040fe20000010005 */
[-C--:B------:R-:W-:Y:S01]  /*2d30*/  FMUL.FTZ R115, R112, R43.reuse ;  /* 0x0000002b70737220 */ /* 0x080fe20000410000 */
[-C--:B------:R-:W-:Y:S01]  /*2d40*/  FMUL.FTZ R120, R110, R43.reuse ;  /* 0x0000002b6e787220 */ /* 0x080fe20000410000 */
[----:B------:R-:W-:Y:S01]  /*2d50*/  FMUL.FTZ R114, R108, R43 ;  /* 0x0000002b6c727220 */ /* 0x000fe20000410000 */
[----:B------:R-:W-:Y:S01]  /*2d60*/  FFMA.FTZ R5, R104, R131, R5 ;  /* 0x0000008368057223 */ /* 0x000fe20000010005 */
[----:B--2---:R-:W-:Y:S01]  /*2d70*/  UISETP.GE.AND UP0, UPT, UR4, 0x1, UPT ;  /* 0x000000010400788c */ /* 0x004fe2000bf06270 */
[-C--:B------:R-:W-:Y:S01]  /*2d80*/  FMUL.FTZ R116, R106, R43.reuse ;  /* 0x0000002b6a747220 */ /* 0x080fe20000410000 */
[----:B------:R-:W-:Y:S01]  /*2d90*/  FMUL.FTZ R118, R104, R43 ;  /* 0x0000002b68767220 */ /* 0x000fe20000410000 */
[----:B------:R-:W-:Y:S01]  /*2da0*/  FFMA.FTZ R5, R110, R109, R5 ;  /* 0x0000006d6e057223 */ /* 0x000fe20000010005 */
[----:B------:R-:W-:-:S03]  /*2db0*/  FMUL.FTZ R117, R102, R43 ;  /* 0x0000002b66757220 */ /* 0x000fc60000410000 */
[----:B------:R-:W-:Y:S01]  /*2dc0*/  FFMA.FTZ R73, R102, R129, R5 ;  /* 0x0000008166497223 */ /* 0x000fe20000010005 */
[----:B------:R-:W-:Y:S06]  /*2dd0*/  BAR.SYNC.DEFER_BLOCKING 0x0 ;  /* 0x0000000000007b1d */ /* 0x000fec0000010000 */
[----:B------:R-:W-:Y:S05]  /*2de0*/  BRA.U !UP0, `(.L_x_9217) ;  /* 0x0000001d081c7547 */ /* 0x000fea000b800000 */
[----:B-1----:R-:W1:Y:S01]  /*2df0*/  LDC.64 R28, c[0x0][0x440] ;  /* 0x00011000ff1c7b82 */ /* 0x002e620000000a00 */
[----:B------:R-:W-:Y:S01]  /*2e00*/  MOV R4, R52 ;  /* 0x0000003400047202 */ /* 0x000fe20000000f00 */
[----:B------:R-:W-:Y:S01]  /*2e10*/  HFMA2 R99, -RZ, RZ, 0, 0 ;  /* 0x00000000ff637431 */ /* 0x000fe200000001ff */
[----:B------:R-:W-:Y:S01]  /*2e20*/  MOV R5, R59 ;  /* 0x0000003b00057202 */ /* 0x000fe20000000f00 */
[----:B------:R-:W-:Y:S01]  /*2e30*/  FMUL.FTZ R127, R101, R80 ;  /* 0x00000050657f7220 */ /* 0x000fe20000410000 */
[C---:B------:R-:W-:Y:S01]  /*2e40*/  ISETP.NE.AND P0, PT, R54.reuse, 0x1, PT ;  /* 0x000000013600780c */ /* 0x040fe20003f05270 */
[----:B------:R-:W-:Y:S01]  /*2e50*/  FMUL.FTZ R126, R107, R76 ;  /* 0x0000004c6b7e7220 */ /* 0x000fe20000410000 */
[----:B------:R-:W-:Y:S01]  /*2e60*/  SHF.L.U32 R132, R54, 0x8, RZ ;  /* 0x0000000836847819 */ /* 0x000fe200000006ff */
[----:B------:R-:W2:Y:S01]  /*2e70*/  LDC.64 R30, c[0x0][0x448] ;  /* 0x00011200ff1e7b82 */ /* 0x000ea20000000a00 */
[----:B------:R-:W-:Y:S01]  /*2e80*/  IADD3 R38, P1, PT, R26, R12, RZ ;  /* 0x0000000c1a267210 */ /* 0x000fe20007f3e0ff */
[----:B------:R-:W-:Y:S01]  /*2e90*/  FMUL.FTZ R125, R100, R79 ;  /* 0x0000004f647d7220 */ /* 0x000fe20000410000 */
[----:B------:R-:W-:Y:S01]  /*2ea0*/  LOP3.LUT R134, R26, 0x100, RZ, 0xc0, !PT ;  /* 0x000001001a867812 */ /* 0x000fe200078ec0ff */
[----:B------:R-:W-:Y:S01]  /*2eb0*/  FMUL.FTZ R124, R130, R83 ;  /* 0x00000053827c7220 */ /* 0x000fe20000410000 */
[----:B------:R-:W-:Y:S01]  /*2ec0*/  IADD3 R128, PT, PT, R54, -0x2, RZ ;  /* 0xfffffffe36807810 */ /* 0x000fe20007ffe0ff */
[----:B------:R-:W-:Y:S01]  /*2ed0*/  FMUL.FTZ R123, R103, R78 ;  /* 0x0000004e677b7220 */ /* 0x000fe20000410000 */
[----:B------:R-:W-:Y:S01]  /*2ee0*/  IADD3 R133, PT, PT, R26, R18, RZ ;  /* 0x000000121a857210 */ /* 0x000fe20007ffe0ff */
[----:B------:R-:W3:Y:S01]  /*2ef0*/  LDC.64 R92, c[0x0][0x3e0] ;  /* 0x0000f800ff5c7b82 */ /* 0x000ee20000000a00 */
[----:B------:R-:W-:Y:S01]  /*2f00*/  FMUL.FTZ R122, R131, R82 ;  /* 0x00000052837a7220 */ /* 0x000fe20000410000 */
[----:B------:R-:W-:Y:S01]  /*2f10*/  FMUL.FTZ R121, R109, R77 ;  /* 0x0000004d6d797220 */ /* 0x000fe20000410000 */
[C---:B------:R-:W-:Y:S01]  /*2f20*/  ISETP.EQ.AND P0, PT, R18.reuse, RZ, P0 ;  /* 0x000000ff1200720c */ /* 0x040fe20000702270 */
[----:B------:R-:W-:Y:S01]  /*2f30*/  FMUL.FTZ R119, R129, R81 ;  /* 0x0000005181777220 */ /* 0x000fe20000410000 */
[----:B------:R-:W-:Y:S01]  /*2f40*/  IMAD.WIDE.U32 R74, R18, 0x10, R4 ;  /* 0x00000010124a7825 */ /* 0x000fe200078e0004 */
[----:B------:R-:W-:Y:S01]  /*2f50*/  LOP3.LUT R132, R132, 0x100, RZ, 0xc0, !PT ;  /* 0x0000010084847812 */ /* 0x000fe200078ec0ff */
[----:B------:R-:W4:Y:S01]  /*2f60*/  LDCU UR10, c[0x0][0x394] ;  /* 0x00007280ff0a77ac */ /* 0x000f220008000800 */
[----:B0-----:R-:W0:Y:S01]  /*2f70*/  LDC.64 R32, c[0x0][0x3c0] ;  /* 0x0000f000ff207b82 */ /* 0x001e220000000a00 */
[----:B------:R-:W-:Y:S01]  /*2f80*/  IADD3.X R39, PT, PT, RZ, R69, RZ, P1, !PT ;  /* 0x00000045ff277210 */ /* 0x000fe20000ffe4ff */
[----:B------:R-:W0:Y:S01]  /*2f90*/  LDCU UR11, c[0x0][0x38c] ;  /* 0x00007180ff0b77ac */ /* 0x000e220008000800 */
[----:B------:R-:W0:Y:S05]  /*2fa0*/  LDCU UR7, c[0x0][0x388] ;  /* 0x00007100ff0777ac */ /* 0x000e2a0008000800 */
[----:B------:R-:W0:Y:S01]  /*2fb0*/  LDC.64 R34, c[0x0][0x3a8] ;  /* 0x0000ea00ff227b82 */ /* 0x000e220000000a00 */
[----:B------:R-:W0:Y:S01]  /*2fc0*/  LDCU.64 UR8, c[0x0][0x540] ;  /* 0x0000a800ff0877ac */ /* 0x000e220008000a00 */
[----:B------:R-:W-:-:S06]  /*2fd0*/  UMOV UR4, URZ ;  /* 0x000000ff00047c82 */ /* 0x000fcc0008000000 */
[----:B------:R-:W0:Y:S02]  /*2fe0*/  LDC.64 R36, c[0x0][0x4f0] ;  /* 0x00013c00ff247b82 */ /* 0x000e240000000a00 */
.L_x_9239:
        /* <DEDUP_REMOVED lines=9> */
[----:B-1----:R-:W-:-:S04]  /*3080*/  LEA R86, P1, R8, R28, 0x2 ;  /* 0x0000001c08567211 */ /* 0x002fc800078210ff */
[----:B------:R-:W-:Y:S02]  /*3090*/  LEA.HI.X R87, R8, R29, R2, 0x2, P1 ;  /* 0x0000001d08577211 */ /* 0x000fe400008f1402 */
[----:B------:R-:W-:Y:S02]  /*30a0*/  MOV R8, R14 ;  /* 0x0000000e00087202 */ /* 0x000fe40000000f00 */
[----:B------:R-:W-:Y:S01]  /*30b0*/  MOV R9, R51 ;  /* 0x0000003300097202 */ /* 0x000fe20000000f00 */
[----:B------:R-:W5:Y:S02]  /*30c0*/  LDG.E R86, desc[UR16][R86.64] ;  /* 0x0000001056567981 */ /* 0x000f64000c1e1900 */
[----:B------:R-:W-:-:S04]  /*30d0*/  IMAD.WIDE.U32 R8, R32, UR4, R8 ;  /* 0x0000000420087c25 */ /* 0x000fc8000f8e0008 */
        /* <DEDUP_REMOVED lines=26> */
[----:B------:R1:W1:Y:S04]  /*3280*/  MUFU.EX2 R89, R2 ;  /* 0x0000000200597308 */ /* 0x0002680000000800 */
[----:B------:R-:W1:Y:S04]  /*3290*/  MUFU.EX2 R88, R88 ;  /* 0x0000005800587308 */ /* 0x000e680000000800 */
[----:B------:R-:W1:Y:S01]  /*32a0*/  MUFU.EX2 R87, R87 ;  /* 0x0000005700577308 */ /* 0x000e620000000800 */
[----:B0-----:R0:W-:Y:S01]  /*32b0*/  STS [R5+0x878], R142 ;  /* 0x0008788e05007388 */ /* 0x0011e20000000800 */
[----:B---3--:R-:W-:-:S02]  /*32c0*/  SHF.L.U32 R139, R8, 0x10, RZ ;  /* 0x00000010088b7819 */ /* 0x008fc400000006ff */
[----:B------:R3:W0:Y:S01]  /*32d0*/  MUFU.EX2 R2, R4 ;  /* 0x0000000400027308 */ /* 0x0006220000000800 */
[----:B------:R-:W-:Y:S02]  /*32e0*/  SHF.L.U32 R146, R10, 0x10, RZ ;  /* 0x000000100a927819 */ /* 0x000fe400000006ff */
[----:B------:R-:W-:Y:S01]  /*32f0*/  PRMT R140, R8, 0x7632, R140 ;  /* 0x00007632088c7816 */ /* 0x000fe2000000008c */
[----:B------:R-:W0:Y:S01]  /*3300*/  MUFU.EX2 R137, R137 ;  /* 0x0000008900897308 */ /* 0x000e220000000800 */
[----:B------:R-:W-:Y:S01]  /*3310*/  PRMT R152, R9, 0x7632, R152 ;  /* 0x0000763209987816 */ /* 0x000fe20000000098 */
[----:B--2---:R-:W-:Y:S01]  /*3320*/  FMUL.FTZ R7, R135, R139 ;  /* 0x0000008b87077220 */ /* 0x004fe20000410000 */
[----:B------:R-:W-:Y:S01]  /*3330*/  PRMT R148, R10, 0x7632, R148 ;  /* 0x000076320a947816 */ /* 0x000fe20000000094 */
[----:B------:R-:W2:Y:S01]  /*3340*/  MUFU.EX2 R150, R150 ;  /* 0x0000009600967308 */ /* 0x000ea20000000800 */
[----:B------:R-:W-:Y:S01]  /*3350*/  PRMT R136, R11, 0x7632, R136 ;  /* 0x000076320b887816 */ /* 0x000fe20000000088 */
[----:B------:R-:W-:Y:S01]  /*3360*/  FMUL.FTZ R10, R0, R7 ;  /* 0x00000007000a7220 */ /* 0x000fe20000410000 */
[----:B------:R-:W-:Y:S01]  /*3370*/  SHF.L.U32 R6, R9, 0x10, RZ ;  /* 0x0000001009067819 */ /* 0x000fe200000006ff */
[----:B------:R-:W0:Y:S01]  /*3380*/  MUFU.EX2 R154, R154 ;  /* 0x0000009a009a7308 */ /* 0x000e220000000800 */
[----:B------:R-:W-:Y:S01]  /*3390*/  SHF.L.U32 R138, R11, 0x10, RZ ;  /* 0x000000100b8a7819 */ /* 0x000fe200000006ff */
[C---:B------:R-:W-:Y:S01]  /*33a0*/  FMUL.FTZ R9, R135.reuse, R146 ;  /* 0x0000009287097220 */ /* 0x040fe20000410000 */
[----:B------:R-:W-:Y:S01]  /*33b0*/  SHF.L.U32 R140, R140, 0x10, RZ ;  /* 0x000000108c8c7819 */ /* 0x000fe200000006ff */
[C---:B------:R-:W-:Y:S01]  /*33c0*/  FMUL.FTZ R8, R135.reuse, R6 ;  /* 0x0000000687087220 */ /* 0x040fe20000410000 */
[----:B------:R-:W-:Y:S01]  /*33d0*/  SHF.L.U32 R152, R152, 0x10, RZ ;  /* 0x0000001098987819 */ /* 0x000fe200000006ff */
[----:B------:R-:W-:Y:S01]  /*33e0*/  FMUL.FTZ R144, R112, R9 ;  /* 0x0000000970907220 */ /* 0x000fe20000410000 */
[----:B------:R-:W-:Y:S01]  /*33f0*/  SHF.L.U32 R148, R148, 0x10, RZ ;  /* 0x0000001094947819 */ /* 0x000fe200000006ff */
[C---:B------:R-:W-:Y:S01]  /*3400*/  FMUL.FTZ R141, R135.reuse, R138 ;  /* 0x0000008a878d7220 */ /* 0x040fe20000410000 */
[----:B------:R-:W-:Y:S01]  /*3410*/  SHF.L.U32 R136, R136, 0x10, RZ ;  /* 0x0000001088887819 */ /* 0x000fe200000006ff */
        /* <DEDUP_REMOVED lines=10> */
[----:B------:R-:W-:Y:S06]  /*34c0*/  BAR.SYNC.DEFER_BLOCKING 0x0 ;  /* 0x0000000000007b1d */ /* 0x000fec0000010000 */
[----:B-123--:R-:W-:Y:S05]  /*34d0*/  @P1 BRA `(.L_x_9219) ;  /* 0x00000000001c1947 */ /* 0x00efea0003800000 */
[----:B----4-:R-:W-:Y:S01]  /*34e0*/  ISETP.NE.AND P1, PT, R54, UR10, PT ;  /* 0x0000000a36007c0c */ /* 0x010fe2000bf25270 */
[----:B------:R-:W-:-:S12]  /*34f0*/  HFMA2 R143, -RZ, RZ, 1.875, 0 ;  /* 0x3f800000ff8f7431 */ /* 0x000fd800000001ff */
[----:B------:R-:W-:Y:S05]  /*3500*/  @!P1 BRA `(.L_x_9220) ;  /* 0x0000000000149947 */ /* 0x000fea0003800000 */
[----:B------:R-:W-:-:S04]  /*3510*/  IADD3 R4, PT, PT, R132, UR4, RZ ;  /* 0x0000000484047c10 */ /* 0x000fc8000fffe0ff */
[----:B------:R-:W-:-:S05]  /*3520*/  LEA R4, R4, UR5, 0x2 ;  /* 0x0000000504047c11 */ /* 0x000fca000f8e10ff */
[----:B------:R2:W3:Y:S01]  /*3530*/  LDS R143, [R4+0x878] ;  /* 0x00087800048f7984 */ /* 0x0004e20000000800 */
[----:B------:R-:W-:Y:S05]  /*3540*/  BRA `(.L_x_9220) ;  /* 0x0000000000047947 */ /* 0x000fea0003800000 */
.L_x_9219:
[----:B------:R0:W1:Y:S02]  /*3550*/  LDS R143, [R85+0x107c] ;  /* 0x00107c00558f7984 */ /* 0x0000640000000800 */
.L_x_9220:
[----:B----4-:R-:W-:Y:S05]  /*3560*/  BSYNC.RECONVERGENT B0 ;  /* 0x0000000000007941 */ /* 0x010fea0003800200 */
.L_x_9218:
        /* <DEDUP_REMOVED lines=14> */
[C---:B------:R-:W-:Y:S01]  /*3650*/  FMUL.FTZ R149, R137.reuse, R160 ;  /* 0x000000a089957220 */ /* 0x040fe20000410000 */
[C---:B------:R-:W-:Y:S01]  /*3660*/  FFMA.FTZ R151, R137.reuse, R151, R144 ;  /* 0x0000009789977223 */ /* 0x040fe20000010090 */
[----:B------:R-:W-:Y:S01]  /*3670*/  ISETP.GT.U32.AND P4, PT, R84, 0x17, PT ;  /* 0x000000175400780c */ /* 0x000fe20003f84070 */
[C---:B------:R-:W-:Y:S01]  /*3680*/  FFMA.FTZ R147, R2.reuse, R147, R123 ;  /* 0x0000009302937223 */ /* 0x040fe2000001007b */
[C---:B------:R-:W-:Y:S01]  /*3690*/  FMUL.FTZ R160, R2.reuse, R149 ;  /* 0x0000009502a07220 */ /* 0x040fe20000410000 */
[----:B------:R-:W-:Y:S01]  /*36a0*/  FFMA.FTZ R151, R2, R151, R9 ;  /* 0x0000009702977223 */ /* 0x000fe20000010009 */
[----:B------:R-:W-:Y:S01]  /*36b0*/  ULEA UR6, UR4, UR5, 0x3 ;  /* 0x0000000504067291 */ /* 0x000fe2000f8e18ff */
[----:B------:R-:W-:Y:S01]  /*36c0*/  FFMA.FTZ R147, R137, R147, R122 ;  /* 0x0000009389937223 */ /* 0x000fe2000001007a */
[C---:B------:R-:W-:Y:S01]  /*36d0*/  FMUL.FTZ R149, R87.reuse, R160 ;  /* 0x000000a057957220 */ /* 0x040fe20000410000 */
[----:B------:R-:W-:Y:S01]  /*36e0*/  FFMA.FTZ R151, R87, R151, R8 ;  /* 0x0000009757977223 */ /* 0x000fe20000010008 */
[----:B------:R-:W-:Y:S01]  /*36f0*/  BSSY.RECONVERGENT B0, `(.L_x_9221) ;  /* 0x00000a0000007945 */ /* 0x000fe20003800200 */
[----:B------:R-:W-:Y:S01]  /*3700*/  FFMA.FTZ R158, R150, R147, R121 ;  /* 0x00000093969e7223 */ /* 0x000fe20000010079 */
[----:B------:R-:W-:Y:S01]  /*3710*/  FMUL.FTZ R147, R142, R89 ;  /* 0x000000598e937220 */ /* 0x000fe20000410000 */
[C---:B------:R-:W-:Y:S01]  /*3720*/  FMUL.FTZ R160, R88.reuse, R149 ;  /* 0x0000009558a07220 */ /* 0x040fe20000410000 */
[----:B------:R-:W-:Y:S01]  /*3730*/  FFMA.FTZ R151, R88, R151, R11 ;  /* 0x0000009758977223 */ /* 0x000fe2000001000b */
[----:B--2---:R-:W-:Y:S01]  /*3740*/  FFMA.FTZ R4, R154, R158, R119 ;  /* 0x0000009e9a047223 */ /* 0x004fe20000010077 */
[----:B------:R-:W-:-:S02]  /*3750*/  FMUL.FTZ R158, R88, R147 ;  /* 0x00000093589e7220 */ /* 0x000fc40000410000 */
[----:B------:R-:W-:Y:S02]  /*3760*/  FFMA.FTZ R151, R89, R151, R10 ;  /* 0x0000009759977223 */ /* 0x000fe4000001000a */
[----:B------:R-:W1:Y:S01]  /*3770*/  SHFL.UP PT, R5, R4, 0x1, RZ ;  /* 0x0420000004057989 */ /* 0x000e6200000e00ff */
[----:B------:R-:W-:-:S03]  /*3780*/  FMUL.FTZ R147, R87, R158 ;  /* 0x0000009e57937220 */ /* 0x000fc60000410000 */
[----:B------:R-:W2:Y:S01]  /*3790*/  SHFL.DOWN PT, R155, R151, 0x1, 0x1f ;  /* 0x08201f00979b7f89 */ /* 0x000ea200000e0000 */
[----:B------:R-:W-:Y:S01]  /*37a0*/  FMUL.FTZ R158, R2, R147 ;  /* 0x00000093029e7220 */ /* 0x000fe20000410000 */
[----:B------:R-:W-:-:S03]  /*37b0*/  FMUL.FTZ R147, R89, R160 ;  /* 0x000000a059937220 */ /* 0x000fc60000410000 */
[----:B------:R-:W-:Y:S01]  /*37c0*/  FMUL.FTZ R149, R137, R158 ;  /* 0x0000009e89957220 */ /* 0x000fe20000410000 */
[----:B------:R-:W-:Y:S01]  /*37d0*/  MOV R158, R151 ;  /* 0x00000097009e7202 */ /* 0x000fe20000000f00 */
[----:B------:R-:W3:Y:S02]  /*37e0*/  SHFL.DOWN PT, R162, R147, 0x1, 0x1f ;  /* 0x08201f0093a27f89 */ /* 0x000ee400000e0000 */
[----:B------:R-:W-:-:S04]  /*37f0*/  FMUL.FTZ R149, R150, R149 ;  /* 0x0000009596957220 */ /* 0x000fc80000410000 */
[----:B------:R-:W-:-:S05]  /*3800*/  FMUL.FTZ R149, R154, R149 ;  /* 0x000000959a957220 */ /* 0x000fca0000410000 */
[----:B------:R-:W5:Y:S01]  /*3810*/  SHFL.UP PT, R160, R149, 0x1, RZ ;  /* 0x0420000095a07989 */ /* 0x000f6200000e00ff */
[----:B-1----:R-:W-:Y:S01]  /*3820*/  FFMA.FTZ R5, R149, R5, R4 ;  /* 0x0000000595057223 */ /* 0x002fe20000010004 */
[----:B--2---:R-:W-:-:S04]  /*3830*/  @P3 FFMA.FTZ R158, R147, R155, R158 ;  /* 0x0000009b939e3223 */ /* 0x004fc8000001009e */
[----:B------:R-:W-:-:S05]  /*3840*/  FSEL R4, R4, R5, !P1 ;  /* 0x0000000504047208 */ /* 0x000fca0004800000 */
[----:B------:R-:W1:Y:S01]  /*3850*/  SHFL.UP PT, R5, R4, 0x2, RZ ;  /* 0x0440000004057989 */ /* 0x000e6200000e00ff */
[----:B---3--:R-:W-:-:S05]  /*3860*/  @P3 FMUL.FTZ R153, R162, R147 ;  /* 0x00000093a2993220 */ /* 0x008fca0000410000 */
[----:B------:R-:W-:Y:S02]  /*3870*/  @P3 MOV R147, R153 ;  /* 0x0000009900933202 */ /* 0x000fe40000000f00 */
        /* <DEDUP_REMOVED lines=13> */
[----:B------:R-:W-:Y:S02]  /*3950*/  @!P3 MOV R147, R151 ;  /* 0x000000970093b202 */ /* 0x000fe40000000f00 */
[----:B------:R-:W-:Y:S02]  /*3960*/  ISETP.GE.AND P1, PT, R72, 0x4, PT ;  /* 0x000000044800780c */ /* 0x000fe40003f26270 */
[----:B------:R-:W3:Y:S01]  /*3970*/  SHFL.UP PT, R160, R149, 0x4, RZ ;  /* 0x0480000095a07989 */ /* 0x000ee200000e00ff */
[----:B------:R-:W-:-:S03]  /*3980*/  ISETP.GT.U32.AND P3, PT, R84, 0x1b, PT ;  /* 0x0000001b5400780c */ /* 0x000fc60003f64070 */
[----:B------:R-:W5:Y:S01]  /*3990*/  SHFL.DOWN PT, R164, R147, 0x4, 0x1f ;  /* 0x08801f0093a47f89 */ /* 0x000f6200000e0000 */
[----:B-1----:R-:W-:-:S09]  /*39a0*/  FFMA.FTZ R5, R149, R5, R4 ;  /* 0x0000000595057223 */ /* 0x002fd20000010004 */
[----:B--2---:R-:W-:Y:S01]  /*39b0*/  @!P3 FFMA.FTZ R158, R147, R153, R158 ;  /* 0x00000099939eb223 */ /* 0x004fe2000001009e */
[----:B------:R-:W-:-:S04]  /*39c0*/  FSEL R162, R4, R5, !P1 ;  /* 0x0000000504a27208 */ /* 0x000fc80004800000 */
[----:B------:R-:W1:Y:S01]  /*39d0*/  SHFL.DOWN PT, R155, R158, 0x8, 0x1f ;  /* 0x09001f009e9b7f89 */ /* 0x000e6200000e0000 */
[----:B---3--:R-:W-:-:S03]  /*39e0*/  @P1 FMUL.FTZ R149, R149, R160 ;  /* 0x000000a095951220 */ /* 0x008fc60000410000 */
[----:B------:R-:W2:Y:S01]  /*39f0*/  SHFL.UP PT, R5, R162, 0x8, RZ ;  /* 0x05000000a2057989 */ /* 0x000ea200000e00ff */
[----:B------:R-:W-:Y:S01]  /*3a00*/  ISETP.GE.AND P1, PT, R54, UR10, PT ;  /* 0x0000000a36007c0c */ /* 0x000fe2000bf26270 */
[----:B-----5:R-:W-:Y:S02]  /*3a10*/  @!P3 FMUL.FTZ R151, R147, R164 ;  /* 0x000000a49397b220 */ /* 0x020fe40000410000 */
[----:B------:R-:W3:Y:S01]  /*3a20*/  SHFL.UP PT, R4, R149, 0x8, RZ ;  /* 0x0500000095047989 */ /* 0x000ee200000e00ff */
[----:B------:R-:W-:Y:S02]  /*3a30*/  ISETP.NE.OR P1, PT, R18, RZ, P1 ;  /* 0x000000ff1200720c */ /* 0x000fe40000f25670 */
[----:B------:R-:W-:Y:S02]  /*3a40*/  @!P3 MOV R147, R151 ;  /* 0x000000970093b202 */ /* 0x000fe40000000f00 */
[----:B------:R-:W-:-:S03]  /*3a50*/  ISETP.GE.AND P3, PT, R72, 0x8, PT ;  /* 0x000000084800780c */ /* 0x000fc60003f66270 */
[----:B------:R-:W5:Y:S01]  /*3a60*/  SHFL.DOWN PT, R164, R147, 0x8, 0x1f ;  /* 0x09001f0093a47f89 */ /* 0x000f6200000e0000 */
[----:B-1----:R-:W-:Y:S01]  /*3a70*/  @!P4 FFMA.FTZ R158, R147, R155, R158 ;  /* 0x0000009b939ec223 */ /* 0x002fe2000001009e */
[----:B--2---:R-:W-:-:S08]  /*3a80*/  FFMA.FTZ R5, R149, R5, R162 ;  /* 0x0000000595057223 */ /* 0x004fd000000100a2 */
[----:B---3--:R-:W-:Y:S01]  /*3a90*/  @P3 FMUL.FTZ R149, R149, R4 ;  /* 0x0000000495953220 */ /* 0x008fe20000410000 */
[----:B------:R-:W-:Y:S01]  /*3aa0*/  FSEL R162, R162, R5, !P3 ;  /* 0x00000005a2a27208 */ /* 0x000fe20005800000 */
[----:B------:R-:W-:Y:S01]  /*3ab0*/  HFMA2 R4, -RZ, RZ, 1.875, 0 ;  /* 0x3f800000ff047431 */ /* 0x000fe200000001ff */
[----:B------:R-:W-:Y:S02]  /*3ac0*/  MOV R5, RZ ;  /* 0x000000ff00057202 */ /* 0x000fe40000000f00 */
[----:B------:R-:W-:Y:S04]  /*3ad0*/  SHFL.UP PT, R160, R149, 0x10, RZ ;  /* 0x0600000095a07989 */ /* 0x000fe800000e00ff */
[----:B------:R-:W1:Y:S01]  /*3ae0*/  SHFL.UP PT, R151, R162, 0x10, RZ ;  /* 0x06000000a2977989 */ /* 0x000e6200000e00ff */
[----:B-----5:R-:W-:-:S03]  /*3af0*/  @!P4 FMUL.FTZ R153, R147, R164 ;  /* 0x000000a49399c220 */ /* 0x020fc60000410000 */
[----:B------:R-:W-:Y:S01]  /*3b00*/  @!P1 LDS.64 R4, [UR6+0x10f8] ;  /* 0x0010f806ff049984 */ /* 0x000fe20008000a00 */
[----:B------:R-:W-:Y:S02]  /*3b10*/  ISETP.GE.AND P1, PT, R72, 0x10, PT ;  /* 0x000000104800780c */ /* 0x000fe40003f26270 */
[----:B------:R-:W-:Y:S02]  /*3b20*/  @!P4 MOV R147, R153 ;  /* 0x000000990093c202 */ /* 0x000fe40000000f00 */
[----:B------:R-:W-:Y:S04]  /*3b30*/  SHFL.DOWN PT, R153, R158, 0x10, 0x1f ;  /* 0x0a001f009e997f89 */ /* 0x000fe800000e0000 */
[----:B------:R-:W2:Y:S01]  /*3b40*/  SHFL.DOWN PT, R164, R147, 0x10, 0x1f ;  /* 0x0a001f0093a47f89 */ /* 0x000ea200000e0000 */
[----:B-1----:R-:W-:-:S04]  /*3b50*/  FFMA.FTZ R151, R149, R151, R162 ;  /* 0x0000009795977223 */ /* 0x002fc800000100a2 */
[----:B------:R-:W-:Y:S01]  /*3b60*/  @P1 FMUL.FTZ R149, R149, R160 ;  /* 0x000000a095951220 */ /* 0x000fe20000410000 */
[----:B------:R-:W-:Y:S02]  /*3b70*/  FSEL R162, R162, R151, !P1 ;  /* 0x00000097a2a27208 */ /* 0x000fe40004800000 */
[----:B------:R-:W-:-:S03]  /*3b80*/  ISETP.GT.U32.AND P1, PT, R84, 0xf, PT ;  /* 0x0000000f5400780c */ /* 0x000fc60003f24070 */
[----:B------:R-:W-:Y:S04]  /*3b90*/  SHFL.UP PT, R149, R149, 0x1, RZ ;  /* 0x0420000095957989 */ /* 0x000fe800000e00ff */
[----:B------:R-:W-:Y:S06]  /*3ba0*/  SHFL.UP PT, R162, R162, 0x1, RZ ;  /* 0x04200000a2a27989 */ /* 0x000fec00000e00ff */
[C---:B--2---:R-:W-:Y:S01]  /*3bb0*/  @!P1 FMUL.FTZ R151, R147.reuse, R164 ;  /* 0x000000a493979220 */ /* 0x044fe20000410000 */
[----:B------:R-:W-:-:S04]  /*3bc0*/  @!P1 FFMA.FTZ R158, R147, R153, R158 ;  /* 0x00000099939e9223 */ /* 0x000fc8000001009e */
[----:B------:R-:W-:Y:S01]  /*3bd0*/  @!P1 MOV R147, R151 ;  /* 0x0000009700939202 */ /* 0x000fe20000000f00 */
[----:B------:R-:W-:Y:S01]  /*3be0*/  SHFL.DOWN PT, R157, R158, 0x1, 0x1f ;  /* 0x08201f009e9d7f89 */ /* 0x000fe200000e0000 */
[----:B------:R-:W-:-:S03]  /*3bf0*/  ISETP.NE.AND P1, PT, R18, RZ, PT ;  /* 0x000000ff1200720c */ /* 0x000fc60003f25270 */
[----:B------:R-:W-:Y:S04]  /*3c00*/  SHFL.IDX PT, R151, R5, RZ, 0x1f ;  /* 0x00001fff05977589 */ /* 0x000fe800000e0000 */
        /* <DEDUP_REMOVED lines=11> */
[----:B------:R-:W-:-:S03]  /*3cc0*/  FFMA.FTZ R139, R89, R142, R126 ;  /* 0x0000008e598b7223 */ /* 0x000fc6000001007e */
[----:B------:R-:W-:Y:S01]  /*3cd0*/  FFMA.FTZ R145, R0, R145, RZ ;  /* 0x0000009100917223 */ /* 0x000fe200000100ff */
[----:B------:R-:W-:Y:S01]  /*3ce0*/  FMUL.FTZ R164, R140, R139 ;  /* 0x0000008b8ca47220 */ /* 0x000fe20000410000 */
[----:B------:R-:W-:Y:S01]  /*3cf0*/  @P2 FFMA.FTZ R151, R155, R151, R157 ;  /* 0x000000979b972223 */ /* 0x000fe2000001009d */
[----:B------:R-:W-:Y:S02]  /*3d00*/  FFMA.FTZ R140, R88, R139, R125 ;  /* 0x0000008b588c7223 */ /* 0x000fe4000001007d */
[----:B------:R-:W-:Y:S01]  /*3d10*/  FFMA.FTZ R164, R108, R164, R145 ;  /* 0x000000a46ca47223 */ /* 0x000fe20000010091 */
[----:B------:R-:W-:Y:S01]  /*3d20*/  FMUL.FTZ R145, R135, R142 ;  /* 0x0000008e87917220 */ /* 0x000fe20000410000 */
[----:B------:R-:W-:Y:S01]  /*3d30*/  FFMA.FTZ R156, R151, R143, R156 ;  /* 0x0000008f979c7223 */ /* 0x000fe2000001009c */
[-C--:B------:R-:W-:Y:S01]  /*3d40*/  FFMA.FTZ R143, R87, R140.reuse, R124 ;  /* 0x0000008c578f7223 */ /* 0x080fe2000001007c */
[C---:B------:R-:W-:Y:S01]  /*3d50*/  FMUL.FTZ R160, R135.reuse, R140 ;  /* 0x0000008c87a07220 */ /* 0x040fe20000410000 */
[----:B------:R-:W-:Y:S01]  /*3d60*/  FMUL.FTZ R147, R0, R145 ;  /* 0x0000009100937220 */ /* 0x000fe20000410000 */
[----:B------:R-:W-:Y:S01]  /*3d70*/  FMUL.FTZ R145, R135, R139 ;  /* 0x0000008b87917220 */ /* 0x000fe20000410000 */
[-C--:B------:R-:W-:Y:S01]  /*3d80*/  FFMA.FTZ R158, R2, R143.reuse, R123 ;  /* 0x0000008f029e7223 */ /* 0x080fe2000001007b */
[----:B------:R-:W-:Y:S01]  /*3d90*/  FMUL.FTZ R151, R105, R160 ;  /* 0x000000a069977220 */ /* 0x000fe20000410000 */
[----:B------:R-:W-:Y:S01]  /*3da0*/  FMUL.FTZ R153, R135, R143 ;  /* 0x0000008f87997220 */ /* 0x000fe20000410000 */
[----:B------:R-:W-:Y:S01]  /*3db0*/  FMUL.FTZ R149, R108, R145 ;  /* 0x000000916c957220 */ /* 0x000fe20000410000 */
[-C--:B------:R-:W-:Y:S01]  /*3dc0*/  FFMA.FTZ R145, R137, R158.reuse, R122 ;  /* 0x0000009e89917223 */ /* 0x080fe2000001007a */
[----:B------:R1:W-:Y:S01]  /*3dd0*/  STS [R60+0x220], R147 ;  /* 0x000220933c007388 */ /* 0x0003e20000000800 */
[C---:B------:R-:W-:Y:S01]  /*3de0*/  FMUL.FTZ R155, R135.reuse, R158 ;  /* 0x0000009e879b7220 */ /* 0x040fe20000410000 */
[----:B------:R-:W-:Y:S01]  /*3df0*/  FMUL.FTZ R153, R106, R153 ;  /* 0x000000996a997220 */ /* 0x000fe20000410000 */
[-C--:B------:R-:W-:Y:S01]  /*3e00*/  FFMA.FTZ R162, R150, R145.reuse, R121 ;  /* 0x0000009196a27223 */ /* 0x080fe20000010079 */
[C---:B------:R-:W-:Y:S01]  /*3e10*/  FMUL.FTZ R5, R135.reuse, R145 ;  /* 0x0000009187057220 */ /* 0x040fe20000410000 */
[----:B------:R2:W-:Y:S01]  /*3e20*/  STS [R61+0x4], R149 ;  /* 0x000004953d007388 */ /* 0x0005e20000000800 */
[----:B------:R-:W-:Y:S01]  /*3e30*/  FMUL.FTZ R4, R112, R155 ;  /* 0x0000009b70047220 */ /* 0x000fe20000410000 */
[-C--:B------:R-:W-:Y:S01]  /*3e40*/  FFMA.FTZ R160, R154, R162.reuse, R119 ;  /* 0x000000a29aa07223 */ /* 0x080fe20000010077 */
[C---:B------:R-:W-:Y:S01]  /*3e50*/  FMUL.FTZ R157, R135.reuse, R162 ;  /* 0x000000a2879d7220 */ /* 0x040fe20000410000 */
[----:B------:R-:W-:Y:S01]  /*3e60*/  STS [R61+0x8], R151 ;  /* 0x000008973d007388 */ /* 0x000fe20000000800 */
[----:B------:R-:W-:Y:S01]  /*3e70*/  FMUL.FTZ R6, R6, R140 ;  /* 0x0000008c06067220 */ /* 0x000fe20000410000 */
[----:B-1----:R-:W-:Y:S01]  /*3e80*/  FMUL.FTZ R147, R135, R160 ;  /* 0x000000a087937220 */ /* 0x002fe20000410000 */
[----:B------:R-:W-:Y:S01]  /*3e90*/  FMUL.FTZ R135, R104, R5 ;  /* 0x0000000568877220 */ /* 0x000fe20000410000 */
[----:B------:R-:W-:Y:S01]  /*3ea0*/  FMUL.FTZ R157, R110, R157 ;  /* 0x0000009d6e9d7220 */ /* 0x000fe20000410000 */
[----:B------:R-:W-:Y:S01]  /*3eb0*/  STS [R61+0xc], R153 ;  /* 0x00000c993d007388 */ /* 0x000fe20000000800 */
[----:B--2---:R-:W-:Y:S01]  /*3ec0*/  FMUL.FTZ R149, R102, R147 ;  /* 0x0000009366957220 */ /* 0x004fe20000410000 */
[----:B------:R-:W-:Y:S01]  /*3ed0*/  FFMA.FTZ R5, R105, R6, R164 ;  /* 0x0000000669057223 */ /* 0x000fe200000100a4 */
[----:B------:R-:W-:Y:S01]  /*3ee0*/  FMUL.FTZ R152, R152, R143 ;  /* 0x0000008f98987220 */ /* 0x000fe20000410000 */
[----:B------:R-:W-:Y:S01]  /*3ef0*/  STS [R61+0x10], R4 ;  /* 0x000010043d007388 */ /* 0x000fe20000000800 */
[----:B------:R-:W-:Y:S01]  /*3f00*/  FFMA.FTZ R154, R154, R156, R141 ;  /* 0x0000009c9a9a7223 */ /* 0x000fe2000001008d */
[----:B------:R-:W-:Y:S01]  /*3f10*/  FMUL.FTZ R146, R146, R158 ;  /* 0x0000009e92927220 */ /* 0x000fe20000410000 */
[----:B------:R-:W-:Y:S01]  /*3f20*/  FFMA.FTZ R5, R106, R152, R5 ;  /* 0x000000986a057223 */ /* 0x000fe20000010005 */
[----:B------:R1:W-:Y:S01]  /*3f30*/  STS [R61+0x14], R135 ;  /* 0x000014873d007388 */ /* 0x0003e20000000800 */
[----:B------:R-:W-:Y:S01]  /*3f40*/  FMUL.FTZ R148, R148, R145 ;  /* 0x0000009194947220 */ /* 0x000fe20000410000 */
[----:B------:R-:W-:Y:S01]  /*3f50*/  FMUL.FTZ R138, R138, R162 ;  /* 0x000000a28a8a7220 */ /* 0x000fe20000410000 */
[----:B------:R-:W-:Y:S01]  /*3f60*/  FFMA.FTZ R5, R112, R146, R5 ;  /* 0x0000009270057223 */ /* 0x000fe20000010005 */
[----:B------:R2:W-:Y:S03]  /*3f70*/  STS [R61+0x18], R157 ;  /* 0x0000189d3d007388 */ /* 0x0005e60000000800 */
[----:B------:R-:W-:Y:S01]  /*3f80*/  FFMA.FTZ R141, R104, R148, R5 ;  /* 0x00000094688d7223 */ /* 0x000fe20000010005 */
[----:B------:R2:W-:Y:S01]  /*3f90*/  STS [R61+0x1c], R149 ;  /* 0x00001c953d007388 */ /* 0x0005e20000000800 */
[----:B-1----:R-:W-:Y:S01]  /*3fa0*/  FFMA.FTZ R135, R150, R154, R7 ;  /* 0x0000009a96877223 */ /* 0x002fe20000010007 */
[----:B------:R-:W-:Y:S01]  /*3fb0*/  IMAD.WIDE.U32 R6, R36, UR4, R38 ;  /* 0x0000000424067c25 */ /* 0x000fe2000f8e0026 */
[----:B------:R-:W-:Y:S03]  /*3fc0*/  BAR.SYNC.DEFER_BLOCKING 0x0 ;  /* 0x0000000000007b1d */ /* 0x000fe60000010000 */
[----:B------:R-:W-:Y:S01]  /*3fd0*/  FFMA.FTZ R141, R110, R138, R141 ;  /* 0x0000008a6e8d7223 */ /* 0x000fe2000001008d */
[----:B------:R-:W-:Y:S01]  /*3fe0*/  FFMA.FTZ R137, R137, R135, R144 ;  /* 0x0000008789897223 */ /* 0x000fe20000010090 */
[----:B------:R-:W-:Y:S01]  /*3ff0*/  IMAD R5, R37, UR4, R7 ;  /* 0x0000000425057c24 */ /* 0x000fe2000f8e0207 */
[----:B------:R-:W-:-:S02]  /*4000*/  LEA R4, P2, R6, UR8, 0x2 ;  /* 0x0000000806047c11 */ /* 0x000fc4000f8410ff */
[----:B------:R-:W-:Y:S01]  /*4010*/  IADD3 R144, PT, PT, -R133, UR7, RZ ;  /* 0x0000000785907c10 */ /* 0x000fe2000fffe1ff */
[----:B------:R-:W-:Y:S01]  /*4020*/  FFMA.FTZ R9, R2, R137, R9 ;  /* 0x0000008902097223 */ /* 0x000fe20000010009 */
[----:B------:R-:W-:Y:S01]  /*4030*/  LEA.HI.X R5, R6, UR9, R5, 0x2, P2 ;  /* 0x0000000906057c11 */ /* 0x000fe200090f1405 */
[----:B------:R-:W-:Y:S01]  /*4040*/  FMUL.FTZ R6, R136, R160 ;  /* 0x000000a088067220 */ /* 0x000fe20000410000 */
[C---:B------:R-:W-:Y:S01]  /*4050*/  ISETP.GE.AND P2, PT, R144.reuse, 0x1, PT ;  /* 0x000000019000780c */ /* 0x040fe20003f46270 */
[----:B------:R-:W-:Y:S01]  /*4060*/  FFMA.FTZ R87, R87, R9, R8 ;  /* 0x0000000957577223 */ /* 0x000fe20000010008 */
[----:B------:R-:W-:Y:S01]  /*4070*/  ISETP.GE.AND P3, PT, R144, 0x21, PT ;  /* 0x000000219000780c */ /* 0x000fe20003f66270 */
[----:B------:R-:W-:Y:S02]  /*4080*/  FFMA.FTZ R6, R102, R6, R141 ;  /* 0x0000000666067223 */ /* 0x000fe4000001008d */
[----:B------:R-:W-:-:S04]  /*4090*/  FFMA.FTZ R11, R88, R87, R11 ;  /* 0x00000057580b7223 */ /* 0x000fc8000001000b */
[----:B------:R-:W-:Y:S01]  /*40a0*/  FFMA.FTZ R89, R89, R11, R10 ;  /* 0x0000000b59597223 */ /* 0x000fe2000001000a */
[----:B------:R2:W1:Y:S03]  /*40b0*/  LDS R147, [R62+0x2a0] ;  /* 0x0002a0003e937984 */ /* 0x0004660000000800 */
[----:B------:R-:W-:Y:S05]  /*40c0*/  @!P2 BRA `(.L_x_9222) ;  /* 0x000000000008a947 */ /* 0x000fea0003800000 */
[----:B------:R-:W3:Y:S04]  /*40d0*/  LDS R7, [R58+0x220] ;  /* 0x000220003a077984 */ /* 0x000ee80000000800 */
[----:B---3--:R3:W-:Y:S02]  /*40e0*/  REDG.E.ADD.F32.FTZ.RN.STRONG.GPU desc[UR16][R4.64], R7 ;  /* 0x00000007040079a6 */ /* 0x0087e4000c12f310 */
.L_x_9222:
[----:B------:R-:W-:Y:S05]  /*40f0*/  BSYNC.RECONVERGENT B0 ;  /* 0x0000000000007941 */ /* 0x000fea0003800200 */
.L_x_9221:
[----:B------:R-:W-:Y:S04]  /*4100*/  BSSY.RECONVERGENT B0, `(.L_x_9223) ;  /* 0x0000003000007945 */ /* 0x000fe80003800200 */
[----:B------:R-:W-:Y:S05]  /*4110*/  @!P3 BRA `(.L_x_9224) ;  /* 0x000000000004b947 */ /* 0x000fea0003800000 */
[----:B-1----:R4:W-:Y:S02]  /*4120*/  REDG.E.ADD.F32.FTZ.RN.STRONG.GPU desc[UR16][R4.64+0x80], R147 ;  /* 0x00008093040079a6 */ /* 0x0029e4000c12f310 */
.L_x_9224:
[----:B------:R-:W-:Y:S05]  /*4130*/  BSYNC.RECONVERGENT B0 ;  /* 0x0000000000007941 */ /* 0x000fea0003800200 */
.L_x_9223:
[----:B--2---:R2:W0:Y:S01]  /*4140*/  LDS R149, [R63+0x320] ;  /* 0x000320003f957984 */ /* 0x0044220000000800 */
[----:B------:R-:W-:Y:S01]  /*4150*/  ISETP.GE.AND P6, PT, R144, 0x41, PT ;  /* 0x000000419000780c */ /* 0x000fe20003fc6270 */
[----:B---3--:R-:W-:Y:S01]  /*4160*/  FADD.FTZ R7, -R127, R142 ;  /* 0x0000008e7f077221 */ /* 0x008fe20000010100 */
[----:B------:R-:W-:Y:S01]  /*4170*/  FMUL.FTZ R2, R89, R80 ;  /* 0x0000005059027220 */ /* 0x000fe20000410000 */
[----:B------:R-:W-:Y:S01]  /*4180*/  FADD.FTZ R139, -R126, R139 ;  /* 0x0000008b7e8b7221 */ /* 0x000fe20000010100 */
[----:B------:R-:W-:Y:S01]  /*4190*/  FMUL.FTZ R8, R11, R76 ;  /* 0x0000004c0b087220 */ /* 0x000fe20000410000 */
[----:B------:R-:W-:Y:S01]  /*41a0*/  ISETP.GE.AND P2, PT, R144, 0x61, PT ;  /* 0x000000619000780c */ /* 0x000fe20003f46270 */
[----:B------:R-:W-:Y:S01]  /*41b0*/  FFMA.FTZ R141, R2, R7, RZ ;  /* 0x00000007028d7223 */ /* 0x000fe200000100ff */
[----:B-1--4-:R-:W-:Y:S01]  /*41c0*/  FADD.FTZ R147, -R125, R140 ;  /* 0x0000008c7d937221 */ /* 0x012fe20000010100 */
[----:B------:R-:W-:Y:S01]  /*41d0*/  FMUL.FTZ R10, R87, R79 ;  /* 0x0000004f570a7220 */ /* 0x000fe20000410000 */
[----:B------:R-:W-:Y:S01]  /*41e0*/  BSSY.RECONVERGENT B0, `(.L_x_9225) ;  /* 0x000000c000007945 */ /* 0x000fe20003800200 */
[----:B------:R-:W-:Y:S01]  /*41f0*/  FFMA.FTZ R141, R8, R139, R141 ;  /* 0x0000008b088d7223 */ /* 0x000fe2000001008d */
[----:B------:R-:W-:Y:S01]  /*4200*/  P2R R136, PR, RZ, 0x4 ;  /* 0x00000004ff887803 */ /* 0x000fe20000000000 */
[----:B------:R-:W-:Y:S01]  /*4210*/  FADD.FTZ R143, -R124, R143 ;  /* 0x0000008f7c8f7221 */ /* 0x000fe20000010100 */
[C---:B------:R-:W-:Y:S01]  /*4220*/  ISETP.GE.AND P2, PT, R144.reuse, 0x81, PT ;  /* 0x000000819000780c */ /* 0x040fe20003f46270 */
[----:B------:R-:W-:Y:S01]  /*4230*/  FMUL.FTZ R88, R9, R83 ;  /* 0x0000005309587220 */ /* 0x000fe20000410000 */
[----:B------:R-:W-:Y:S01]  /*4240*/  ISETP.GE.AND P3, PT, R144, 0xa1, PT ;  /* 0x000000a19000780c */ /* 0x000fe20003f66270 */
[----:B------:R-:W-:Y:S01]  /*4250*/  FFMA.FTZ R141, R10, R147, R141 ;  /* 0x000000930a8d7223 */ /* 0x000fe2000001008d */
[----:B------:R-:W-:-:S02]  /*4260*/  ISETP.GE.AND P4, PT, R144, 0xc1, PT ;  /* 0x000000c19000780c */ /* 0x000fc40003f86270 */
[----:B------:R-:W-:Y:S01]  /*4270*/  ISETP.GE.AND P5, PT, R144, 0xe1, PT ;  /* 0x000000e19000780c */ /* 0x000fe20003fa6270 */
[----:B--2---:R-:W-:-:S12]  /*4280*/  @!P6 BRA `(.L_x_9226) ;  /* 0x000000000004e947 */ /* 0x004fd80003800000 */
[----:B0-----:R1:W-:Y:S02]  /*4290*/  REDG.E.ADD.F32.FTZ.RN.STRONG.GPU desc[UR16][R4.64+0x100], R149 ;  /* 0x00010095040079a6 */ /* 0x0013e4000c12f310 */
.L_x_9226:
[----:B------:R-:W-:Y:S05]  /*42a0*/  BSYNC.RECONVERGENT B0 ;  /* 0x0000000000007941 */ /* 0x000fea0003800200 */
.L_x_9225:
[----:B01----:R0:W1:Y:S01]  /*42b0*/  LDS R149, [R64+0x3a0] ;  /* 0x0003a00040957984 */ /* 0x0030620000000800 */
[----:B------:R-:W-:Y:S01]  /*42c0*/  ISETP.NE.AND P6, PT, R136, RZ, PT ;  /* 0x000000ff8800720c */ /* 0x000fe20003fc5270 */
[----:B------:R-:W-:Y:S01]  /*42d0*/  BSSY.RECONVERGENT B0, `(.L_x_9227) ;  /* 0x0000006000007945 */ /* 0x000fe20003800200 */
[----:B------:R-:W-:Y:S01]  /*42e0*/  FMUL.FTZ R136, R137, R78 ;  /* 0x0000004e89887220 */ /* 0x000fe20000410000 */
[----:B------:R-:W-:Y:S01]  /*42f0*/  FADD.FTZ R158, -R123, R158 ;  /* 0x0000009e7b9e7221 */ /* 0x000fe20000010100 */
[----:B------:R-:W-:-:S09]  /*4300*/  FFMA.FTZ R141, R88, R143, R141 ;  /* 0x0000008f588d7223 */ /* 0x000fd2000001008d */
[----:B0-----:R-:W-:Y:S05]  /*4310*/  @!P6 BRA `(.L_x_9228) ;  /* 0x000000000004e947 */ /* 0x001fea0003800000 */
[----:B-1----:R0:W-:Y:S02]  /*4320*/  REDG.E.ADD.F32.FTZ.RN.STRONG.GPU desc[UR16][R4.64+0x180], R149 ;  /* 0x00018095040079a6 */ /* 0x0021e4000c12f310 */
.L_x_9228:
[----:B------:R-:W-:Y:S05]  /*4330*/  BSYNC.RECONVERGENT B0 ;  /* 0x0000000000007941 */ /* 0x000fea0003800200 */
.L_x_9227:
[----:B01----:R0:W1:Y:S01]  /*4340*/  LDS R149, [R65+0x420] ;  /* 0x0004200041957984 */ /* 0x0030620000000800 */
[----:B------:R-:W-:Y:S01]  /*4350*/  BSSY.RECONVERGENT B0, `(.L_x_9229) ;  /* 0x0000006000007945 */ /* 0x000fe20003800200 */
[----:B------:R-:W-:Y:S01]  /*4360*/  FMUL.FTZ R138, R135, R82 ;  /* 0x00000052878a7220 */ /* 0x000fe20000410000 */
[----:B------:R-:W-:Y:S01]  /*4370*/  FADD.FTZ R145, -R122, R145 ;  /* 0x000000917a917221 */ /* 0x000fe20000010100 */
[----:B------:R-:W-:Y:S01]  /*4380*/  FFMA.FTZ R141, R136, R158, R141 ;  /* 0x0000009e888d7223 */ /* 0x000fe2000001008d */
[----:B------:R-:W-:Y:S06]  /*4390*/  @!P2 BRA `(.L_x_9230) ;  /* 0x000000000004a947 */ /* 0x000fec0003800000 */
[----:B-1----:R2:W-:Y:S02]  /*43a0*/  REDG.E.ADD.F32.FTZ.RN.STRONG.GPU desc[UR16][R4.64+0x200], R149 ;  /* 0x00020095040079a6 */ /* 0x0025e4000c12f310 */
.L_x_9230:
[----:B------:R-:W-:Y:S05]  /*43b0*/  BSYNC.RECONVERGENT B0 ;  /* 0x0000000000007941 */ /* 0x000fea0003800200 */
.L_x_9229:
[----:B------:R-:W-:Y:S01]  /*43c0*/  FFMA.FTZ R140, R138, R145, R141 ;  /* 0x000000918a8c7223 */ /* 0x000fe2000001008d */
[----:B------:R-:W-:Y:S01]  /*43d0*/  BSSY.RECONVERGENT B0, `(.L_x_9231) ;  /* 0x0000006000007945 */ /* 0x000fe20003800200 */
[----:B------:R3:W4:Y:S01]  /*43e0*/  LDS R141, [R66+0x4a0] ;  /* 0x0004a000428d7984 */ /* 0x0007220000000800 */
[----:B-12---:R-:W-:Y:S01]  /*43f0*/  FMUL.FTZ R149, R154, R77 ;  /* 0x0000004d9a957220 */ /* 0x006fe20000410000 */
[----:B------:R-:W-:Y:S01]  /*4400*/  FADD.FTZ R162, -R121, R162 ;  /* 0x000000a279a27221 */ /* 0x000fe20000010100 */
[----:B------:R-:W-:Y:S06]  /*4410*/  @!P3 BRA `(.L_x_9232) ;  /* 0x000000000004b947 */ /* 0x000fec0003800000 */
[----:B----4-:R1:W-:Y:S02]  /*4420*/  REDG.E.ADD.F32.FTZ.RN.STRONG.GPU desc[UR16][R4.64+0x280], R141 ;  /* 0x0002808d040079a6 */ /* 0x0103e4000c12f310 */
.L_x_9232:
[----:B------:R-:W-:Y:S05]  /*4430*/  BSYNC.RECONVERGENT B0 ;  /* 0x0000000000007941 */ /* 0x000fea0003800200 */
.L_x_9231:
[----:B------:R2:W0:Y:S01]  /*4440*/  LDS R151, [R67+0x520] ;  /* 0x0005200043977984 */ /* 0x0004220000000800 */
[----:B------:R-:W-:Y:S01]  /*4450*/  BSSY.RECONVERGENT B0, `(.L_x_9233) ;  /* 0x0000006000007945 */ /* 0x000fe20003800200 */
[----:B------:R-:W-:Y:S01]  /*4460*/  FMUL.FTZ R142, R156, R81 ;  /* 0x000000519c8e7220 */ /* 0x000fe20000410000 */
[----:B------:R-:W-:Y:S01]  /*4470*/  FADD.FTZ R160, -R119, R160 ;  /* 0x000000a077a07221 */ /* 0x000fe20000010100 */
[----:B-1--4-:R-:W-:Y:S01]  /*4480*/  FFMA.FTZ R141, R149, R162, R140 ;  /* 0x000000a2958d7223 */ /* 0x012fe2000001008c */
[----:B------:R-:W-:Y:S06]  /*4490*/  @!P4 BRA `(.L_x_9234) ;  /* 0x000000000004c947 */ /* 0x000fec0003800000 */
[----:B0-----:R1:W-:Y:S02]  /*44a0*/  REDG.E.ADD.F32.FTZ.RN.STRONG.GPU desc[UR16][R4.64+0x300], R151 ;  /* 0x00030097040079a6 */ /* 0x0013e4000c12f310 */
.L_x_9234:
[----:B------:R-:W-:Y:S05]  /*44b0*/  BSYNC.RECONVERGENT B0 ;  /* 0x0000000000007941 */ /* 0x000fea0003800200 */
.L_x_9233:
[----:B01----:R0:W1:Y:S01]  /*44c0*/  LDS R151, [R68+0x5a0] ;  /* 0x0005a00044977984 */ /* 0x0030620000000800 */
[----:B------:R-:W-:Y:S01]  /*44d0*/  BSSY.RECONVERGENT B0, `(.L_x_9235) ;  /* 0x0000004000007945 */ /* 0x000fe20003800200 */
[----:B------:R-:W-:-:S03]  /*44e0*/  FFMA.FTZ R141, R142, R160, R141 ;  /* 0x000000a08e8d7223 */ /* 0x000fc6000001008d */
[----:B------:R-:W-:Y:S05]  /*44f0*/  @!P5 BRA `(.L_x_9236) ;  /* 0x000000000004d947 */ /* 0x000fea0003800000 */
[----:B-1----:R4:W-:Y:S02]  /*4500*/  REDG.E.ADD.F32.FTZ.RN.STRONG.GPU desc[UR16][R4.64+0x380], R151 ;  /* 0x00038097040079a6 */ /* 0x0029e4000c12f310 */
.L_x_9236:
[----:B------:R-:W-:Y:S05]  /*4510*/  BSYNC.RECONVERGENT B0 ;  /* 0x0000000000007941 */ /* 0x000fea0003800200 */
.L_x_9235:
[----:B----4-:R-:W4:Y:S01]  /*4520*/  SHFL.DOWN PT, R4, R141, 0x1, 0x1f ;  /* 0x08201f008d047f89 */ /* 0x010f2200000e0000 */
[----:B------:R-:W-:Y:S01]  /*4530*/  ISETP.GT.AND P2, PT, R72, 0x1e, PT ;  /* 0x0000001e4800780c */ /* 0x000fe20003f44270 */
[----:B------:R-:W-:Y:S01]  /*4540*/  FADD.FTZ R115, R136, R115 ;  /* 0x0000007388737221 */ /* 0x000fe20000010000 */
[----:B------:R-:W-:Y:S01]  /*4550*/  FMUL.FTZ R136, R86, R9 ;  /* 0x0000000956887220 */ /* 0x000fe20000410000 */
[----:B------:R-:W5:Y:S01]  /*4560*/  SHFL.DOWN PT, R5, R6, 0x1, 0x1f ;  /* 0x08201f0006057f89 */ /* 0x000f6200000e0000 */
[----:B------:R-:W-:Y:S01]  /*4570*/  FADD.FTZ R116, R88, R116 ;  /* 0x0000007458747221 */ /* 0x000fe20000010000 */
[----:B------:R-:W-:Y:S01]  /*4580*/  FADD.FTZ R113, R10, R113 ;  /* 0x000000710a717221 */ /* 0x000fe20000010000 */
        /* <DEDUP_REMOVED lines=8> */
[----:B------:R-:W-:Y:S01]  /*4610*/  BSSY.RECONVERGENT B0, `(.L_x_9237) ;  /* 0x0000041000007945 */ /* 0x000fe20003800200 */
        /* <DEDUP_REMOVED lines=8> */
[----:B----4-:R-:W-:Y:S01]  /*46a0*/  @!P2 FADD.FTZ R141, R141, R4 ;  /* 0x000000048d8da221 */ /* 0x010fe20000010000 */
[----:B------:R-:W-:Y:S01]  /*46b0*/  FFMA.FTZ R160, R129, R156, R160 ;  /* 0x0000009c81a07223 */ /* 0x000fe200000100a0 */
[----:B------:R-:W-:Y:S01]  /*46c0*/  FADD.FTZ R118, R138, R118 ;  /* 0x000000768a767221 */ /* 0x000fe20000010000 */
[----:B------:R-:W-:Y:S01]  /*46d0*/  FADD.FTZ R95, R88, R95 ;  /* 0x0000005f585f7221 */ /* 0x000fe20000010000 */
[----:B-----5:R-:W-:Y:S01]  /*46e0*/  @!P2 FADD.FTZ R6, R6, R5 ;  /* 0x000000050606a221 */ /* 0x020fe20000010000 */
[----:B------:R-:W4:Y:S01]  /*46f0*/  SHFL.DOWN PT, R4, R141, 0x2, 0x1f ;  /* 0x08401f008d047f89 */ /* 0x000f2200000e0000 */
[----:B------:R-:W-:Y:S01]  /*4700*/  ISETP.GT.AND P2, PT, R72, 0x1d, PT ;  /* 0x0000001d4800780c */ /* 0x000fe20003f44270 */
[----:B------:R-:W-:Y:S01]  /*4710*/  FADD.FTZ R111, R2, R111 ;  /* 0x0000006f026f7221 */ /* 0x000fe20000010000 */
[----:B------:R-:W-:Y:S01]  /*4720*/  FADD.FTZ R97, R136, R97 ;  /* 0x0000006188617221 */ /* 0x000fe20000010000 */
[----:B------:R-:W5:Y:S01]  /*4730*/  SHFL.DOWN PT, R5, R6, 0x2, 0x1f ;  /* 0x08401f0006057f89 */ /* 0x000f6200000e0000 */
[----:B------:R-:W-:Y:S01]  /*4740*/  FADD.FTZ R98, R7, R98 ;  /* 0x0000006207627221 */ /* 0x000fe20000010000 */
[----:B------:R-:W-:Y:S01]  /*4750*/  FADD.FTZ R91, R8, R91 ;  /* 0x0000005b085b7221 */ /* 0x000fe20000010000 */
[----:B------:R-:W-:-:S07]  /*4760*/  FADD.FTZ R99, R160, R99 ;  /* 0x00000063a0637221 */ /* 0x000fce0000010000 */
[----:B----4-:R-:W-:Y:S01]  /*4770*/  @!P2 FADD.FTZ R141, R141, R4 ;  /* 0x000000048d8da221 */ /* 0x010fe20000010000 */
[----:B-----5:R-:W-:-:S04]  /*4780*/  @!P2 FADD.FTZ R6, R6, R5 ;  /* 0x000000050606a221 */ /* 0x020fc80000010000 */
[----:B------:R-:W4:Y:S01]  /*4790*/  SHFL.DOWN PT, R4, R141, 0x4, 0x1f ;  /* 0x08801f008d047f89 */ /* 0x000f2200000e0000 */
[----:B------:R-:W-:-:S03]  /*47a0*/  ISETP.GT.AND P2, PT, R72, 0x1b, PT ;  /* 0x0000001b4800780c */ /* 0x000fc60003f44270 */
[----:B------:R-:W5:Y:S10]  /*47b0*/  SHFL.DOWN PT, R5, R6, 0x4, 0x1f ;  /* 0x08801f0006057f89 */ /* 0x000f7400000e0000 */
[----:B----4-:R-:W-:Y:S01]  /*47c0*/  @!P2 FADD.FTZ R141, R141, R4 ;  /* 0x000000048d8da221 */ /* 0x010fe20000010000 */
[----:B-----5:R-:W-:-:S04]  /*47d0*/  @!P2 FADD.FTZ R6, R6, R5 ;  /* 0x000000050606a221 */ /* 0x020fc80000010000 */
[----:B------:R-:W4:Y:S01]  /*47e0*/  SHFL.DOWN PT, R4, R141, 0x8, 0x1f ;  /* 0x09001f008d047f89 */ /* 0x000f2200000e0000 */
[----:B------:R-:W-:-:S03]  /*47f0*/  ISETP.GT.AND P2, PT, R72, 0x17, PT ;  /* 0x000000174800780c */ /* 0x000fc60003f44270 */
[----:B------:R-:W5:Y:S10]  /*4800*/  SHFL.DOWN PT, R5, R6, 0x8, 0x1f ;  /* 0x09001f0006057f89 */ /* 0x000f7400000e0000 */
[----:B----4-:R-:W-:Y:S01]  /*4810*/  @!P2 FADD.FTZ R141, R141, R4 ;  /* 0x000000048d8da221 */ /* 0x010fe20000010000 */
[----:B------:R-:W-:Y:S01]  /*4820*/  FMUL.FTZ R4, R86, R87 ;  /* 0x0000005756047220 */ /* 0x000fe20000410000 */
[----:B-----5:R-:W-:-:S03]  /*4830*/  @!P2 FADD.FTZ R6, R6, R5 ;  /* 0x000000050606a221 */ /* 0x020fc60000010000 */
[----:B------:R-:W4:Y:S01]  /*4840*/  SHFL.DOWN PT, R140, R141, 0x10, 0x1f ;  /* 0x0a001f008d8c7f89 */ /* 0x000f2200000e0000 */
[----:B------:R-:W-:Y:S01]  /*4850*/  ISETP.NE.AND P2, PT, R72, RZ, PT ;  /* 0x000000ff4800720c */ /* 0x000fe20003f45270 */
[----:B------:R-:W-:Y:S01]  /*4860*/  FMUL.FTZ R147, R147, R4 ;  /* 0x0000000493937220 */ /* 0x000fe20000410000 */
[C---:B------:R-:W-:Y:S01]  /*4870*/  FMUL.FTZ R5, R86.reuse, R137 ;  /* 0x0000008956057220 */ /* 0x040fe20000410000 */
[----:B-1----:R-:W1:Y:S01]  /*4880*/  SHFL.DOWN PT, R151, R6, 0x10, 0x1f ;  /* 0x0a001f0006977f89 */ /* 0x002e6200000e0000 */
[----:B------:R-:W-:Y:S01]  /*4890*/  FMUL.FTZ R4, R86, R11 ;  /* 0x0000000b56047220 */ /* 0x000fe20000410000 */
[----:B------:R-:W-:Y:S01]  /*48a0*/  FFMA.FTZ R147, R100, R87, R147 ;  /* 0x0000005764937223 */ /* 0x000fe20000010093 */
[----:B------:R-:W-:Y:S02]  /*48b0*/  FMUL.FTZ R158, R158, R5 ;  /* 0x000000059e9e7220 */ /* 0x000fe40000410000 */
[----:B------:R-:W-:Y:S01]  /*48c0*/  FMUL.FTZ R10, R139, R4 ;  /* 0x000000048b0a7220 */ /* 0x000fe20000410000 */
[----:B------:R-:W-:Y:S01]  /*48d0*/  FADD.FTZ R94, R147, R94 ;  /* 0x0000005e935e7221 */ /* 0x000fe20000010000 */
[----:B------:R-:W-:-:S02]  /*48e0*/  FFMA.FTZ R137, R103, R137, R158 ;  /* 0x0000008967897223 */ /* 0x000fc4000001009e */
[----:B------:R-:W-:Y:S02]  /*48f0*/  FFMA.FTZ R11, R107, R11, R10 ;  /* 0x0000000b6b0b7223 */ /* 0x000fe4000001000a */
[----:B------:R-:W-:Y:S02]  /*4900*/  FADD.FTZ R96, R137, R96 ;  /* 0x0000006089607221 */ /* 0x000fe40000010000 */
[----:B------:R-:W-:Y:S01]  /*4910*/  FADD.FTZ R90, R11, R90 ;  /* 0x0000005a0b5a7221 */ /* 0x000fe20000010000 */
[----:B----4-:R-:W-:Y:S01]  /*4920*/  FADD.FTZ R4, R141, R140 ;  /* 0x0000008c8d047221 */ /* 0x010fe20000010000 */
[----:B-1----:R-:W-:-:S05]  /*4930*/  FADD.FTZ R5, R6, R151 ;  /* 0x0000009706057221 */ /* 0x002fca0000010000 */
        /* <DEDUP_REMOVED lines=14> */
.L_x_9238:
[----:B------:R-:W-:Y:S05]  /*4a20*/  BSYNC.RECONVERGENT B0 ;  /* 0x0000000000007941 */ /* 0x000fea0003800200 */
.L_x_9237:
[----:B------:R-:W-:-:S04]  /*4a30*/  UIADD3 UR4, UPT, UPT, UR4, 0x1, URZ ;  /* 0x0000000104047890 */ /* 0x000fc8000fffe0ff */
[----:B------:R-:W-:-:S09]  /*4a40*/  UISETP.GE.AND UP0, UPT, UR4, UR11, UPT ;  /* 0x0000000b0400728c */ /* 0x000fd2000bf06270 */
[----:B------:R-:W-:Y:S05]  /*4a50*/  BRA.U !UP0, `(.L_x_9239) ;  /* 0xffffffe508647547 */ /* 0x000fea000b83ffff */
.L_x_9217:
[----:B------:R-:W-:Y:S08]  /*4a60*/  BAR.SYNC.DEFER_BLOCKING 0x0 ;  /* 0x0000000000007b1d */ /* 0x000ff00000010000 */
[----:B------:R-:W4:Y:S01]  /*4a70*/  LDC.64 R74, c[0x0][0x550] ;  /* 0x00015400ff4a7b82 */ /* 0x000f220000000a00 */
[----:B------:R-:W5:Y:S01]  /*4a80*/  LDCU.64 UR4, c[0x0][0x500] ;  /* 0x0000a000ff0477ac */ /* 0x000f620008000a00 */
[----:B-1----:R1:W2:Y:S01]  /*4a90*/  LDG.E.128 R4, desc[UR16][R40.64] ;  /* 0x0000001028047981 */ /* 0x0022a2000c1e1d00 */
[----:B0-----:R-:W-:Y:S01]  /*4aa0*/  MOV R32, R26 ;  /* 0x0000001a00207202 */ /* 0x001fe20000000f00 */
[----:B------:R-:W-:-:S04]  /*4ab0*/  HFMA2 R33, -RZ, RZ, 0, 0 ;  /* 0x00000000ff217431 */ /* 0x000fc800000001ff */
[----:B-1----:R-:W0:Y:S01]  /*4ac0*/  LDC.64 R40, c[0x0][0x4f8] ;  /* 0x00013e00ff287b82 */ /* 0x002e220000000a00 */
[----:B--2---:R-:W-:Y:S01]  /*4ad0*/  STS.128 [R70], R4 ;  /* 0x0000000446007388 */ /* 0x004fe20000000c00 */
[----:B------:R-:W-:-:S03]  /*4ae0*/  NOP ;  /* 0x0000000000007918 */ /* 0x000fc60000000000 */
[----:B------:R-:W1:Y:S02]  /*4af0*/  LDS.128 R8, [R70] ;  /* 0x0000000046087984 */ /* 0x000e640000000c00 */
[C---:B-1----:R-:W-:Y:S02]  /*4b00*/  SHF.L.U32 R27, R8.reuse, 0x10, RZ ;  /* 0x00000010081b7819 */ /* 0x042fe400000006ff */
        /* <DEDUP_REMOVED lines=22> */
[----:B------:R-:W1:Y:S01]  /*4c70*/  @!P6 MUFU.EX2 R0, R0 ;  /* 0x000000000000e308 */ /* 0x000e620000000800 */
        /* <DEDUP_REMOVED lines=8> */
[----:B------:R-:W2:Y:S03]  /*4d00*/  @!P1 MUFU.EX2 R5, R5 ;  /* 0x0000000500059308 */ /* 0x000ea60000000800 */
[----:B------:R-:W-:Y:S01]  /*4d10*/  FSETP.GTU.FTZ.AND P4, PT, R9, 20, PT ;  /* 0x41a000000900780b */ /* 0x000fe20003f9c000 */
[----:B------:R-:W3:Y:S01]  /*4d20*/  @!P2 MUFU.EX2 R7, R7 ;  /* 0x000000070007a308 */ /* 0x000ee20000000800 */
[----:B-1----:R-:W-:-:S03]  /*4d30*/  @!P6 FADD.FTZ R2, R0, 1 ;  /* 0x3f8000000002e421 */ /* 0x002fc60000010000 */
[----:B------:R-:W-:Y:S01]  /*4d40*/  @!P5 FMUL.FTZ R6, R8, -1.4426950216293334961 ;  /* 0xbfb8aa3b0806d820 */ /* 0x000fe20000410000 */
[----:B------:R1:W5:Y:S01]  /*4d50*/  @!P6 MUFU.RCP R0, R2 ;  /* 0x000000020000e308 */ /* 0x0003620000001000 */
[----:B--2---:R-:W-:-:S07]  /*4d60*/  @!P1 FADD.FTZ R5, R5, 1 ;  /* 0x3f80000005059421 */ /* 0x004fce0000010000 */
[----:B------:R-:W2:Y:S01]  /*4d70*/  @!P5 MUFU.EX2 R28, R6 ;  /* 0x00000006001cd308 */ /* 0x000ea20000000800 */
[----:B-1----:R-:W-:Y:S01]  /*4d80*/  @!P0 FMUL.FTZ R2, R27, -1.4426950216293334961 ;  /* 0xbfb8aa3b1b028820 */ /* 0x002fe20000410000 */
[----:B---3--:R-:W-:Y:S02]  /*4d90*/  @!P2 FADD.FTZ R7, R7, 1 ;  /* 0x3f8000000707a421 */ /* 0x008fe40000010000 */
[----:B------:R-:W1:Y:S01]  /*4da0*/  @!P1 MUFU.RCP R37, R5 ;  /* 0x0000000500259308 */ /* 0x000e620000001000 */
[----:B-----5:R-:W-:Y:S01]  /*4db0*/  @!P6 FMUL.FTZ R91, R91, R0 ;  /* 0x000000005b5be220 */ /* 0x020fe20000410000 */
[----:B------:R-:W-:Y:S01]  /*4dc0*/  FSETP.GTU.FTZ.AND P6, PT, R11, 20, PT ;  /* 0x41a000000b00780b */ /* 0x000fe20003fdc000 */
[----:B------:R-:W-:Y:S01]  /*4dd0*/  @!P3 FMUL.FTZ R0, R4, -1.4426950216293334961 ;  /* 0xbfb8aa3b0400b820 */ /* 0x000fe20000410000 */
[----:B------:R-:W-:-:S04]  /*4de0*/  @!P4 FMUL.FTZ R4, R9, -1.4426950216293334961 ;  /* 0xbfb8aa3b0904c820 */ /* 0x000fc80000410000 */
[----:B------:R-:W3:Y:S01]  /*4df0*/  @!P0 MUFU.EX2 R2, R2 ;  /* 0x0000000200028308 */ /* 0x000ee20000000800 */
[----:B------:R-:W-:Y:S01]  /*4e00*/  F2FP.BF16.F32.PACK_AB R9, R116, R113 ;  /* 0x000000717409723e */ /* 0x000fe200000010ff */
[----:B--2---:R-:W-:Y:S02]  /*4e10*/  @!P5 FADD.FTZ R28, R28, 1 ;  /* 0x3f8000001c1cd421 */ /* 0x004fe40000010000 */
[----:B------:R-:W2:Y:S01]  /*4e20*/  @!P2 MUFU.RCP R39, R7 ;  /* 0x000000070027a308 */ /* 0x000ea20000001000 */
[----:B-1----:R-:W-:Y:S01]  /*4e30*/  @!P1 FMUL.FTZ R96, R96, R37 ;  /* 0x0000002560609220 */ /* 0x002fe20000410000 */
[----:B------:R-:W-:Y:S01]  /*4e40*/  IADD3 R52, P1, PT, R52, -0x200, RZ ;  /* 0xfffffe0034347810 */ /* 0x000fe20007f3e0ff */
[----:B------:R-:W-:Y:S01]  /*4e50*/  @!P6 FMUL.FTZ R8, R11, -1.4426950216293334961 ;  /* 0xbfb8aa3b0b08e820 */ /* 0x000fe20000410000 */
[----:B------:R-:W-:-:S04]  /*4e60*/  F2FP.BF16.F32.PACK_AB R11, R117, R120 ;  /* 0x00000078750b723e */ /* 0x000fc800000010ff */
[----:B------:R-:W1:Y:S01]  /*4e70*/  @!P4 MUFU.EX2 R4, R4 ;  /* 0x000000040004c308 */ /* 0x000e620000000800 */
[----:B------:R-:W5:Y:S01]  /*4e80*/  LDC.64 R36, c[0x0][0x560] ;  /* 0x00015800ff247b82 */ /* 0x000f620000000a00 */
[----:B---3--:R-:W-:Y:S01]  /*4e90*/  @!P0 FADD.FTZ R2, R2, 1 ;  /* 0x3f80000002028421 */ /* 0x008fe20000010000 */
[----:B------:R-:W-:Y:S01]  /*4ea0*/  IADD3.X R59, PT, PT, R59, -0x1, RZ, P1, !PT ;  /* 0xffffffff3b3b7810 */ /* 0x000fe20000ffe4ff */
[----:B------:R3:W4:Y:S04]  /*4eb0*/  @!P6 MUFU.EX2 R27, R8 ;  /* 0x00000008001be308 */ /* 0x0007280000000800 */
[----:B------:R1:W0:Y:S01]  /*4ec0*/  @!P0 MUFU.RCP R35, R2 ;  /* 0x0000000200238308 */ /* 0x0002220000001000 */
[----:B--2---:R-:W-:Y:S01]  /*4ed0*/  @!P2 FMUL.FTZ R98, R98, R39 ;  /* 0x000000276262a220 */ /* 0x004fe20000410000 */
[----:B------:R-:W-:-:S02]  /*4ee0*/  IADD3 R50, P2, PT, R50, -0x200, RZ ;  /* 0xfffffe0032327810 */ /* 0x000fc40007f5e0ff */
[----:B---3--:R-:W-:Y:S02]  /*4ef0*/  F2FP.BF16.F32.PACK_AB R8, R114, R111 ;  /* 0x0000006f7208723e */ /* 0x008fe400000010ff */
[----:B------:R-:W-:Y:S02]  /*4f00*/  IADD3.X R57, PT, PT, R57, -0x1, RZ, P2, !PT ;  /* 0xffffffff39397810 */ /* 0x000fe400017fe4ff */
[----:B------:R-:W2:Y:S01]  /*4f10*/  @!P3 MUFU.EX2 R0, R0 ;  /* 0x000000000000b308 */ /* 0x000ea20000000800 */
[----:B-1----:R-:W-:Y:S01]  /*4f20*/  @!P4 FADD.FTZ R2, R4, 1 ;  /* 0x3f8000000402c421 */ /* 0x002fe20000010000 */
[----:B------:R1:W-:Y:S01]  /*4f30*/  STS.128 [R70], R8 ;  /* 0x0000000846007388 */ /* 0x0003e20000000c00 */
[----:B------:R-:W-:-:S03]  /*4f40*/  NOP ;  /* 0x0000000000007918 */ /* 0x000fc60000000000 */
[----:B------:R-:W3:Y:S01]  /*4f50*/  LDS.128 R4, [R70] ;  /* 0x0000000046047984 */ /* 0x000ee20000000c00 */
[----:B----4-:R-:W-:Y:S01]  /*4f60*/  @!P6 FADD.FTZ R29, R27, 1 ;  /* 0x3f8000001b1de421 */ /* 0x010fe20000010000 */
[----:B0-----:R-:W-:-:S04]  /*4f70*/  IMAD.WIDE.U32 R26, R40, UR18, R32 ;  /* 0x00000012281a7c25 */ /* 0x001fc8000f8e0020 */
[----:B------:R-:W-:Y:S01]  /*4f80*/  @!P0 FMUL.FTZ R94, R94, R35 ;  /* 0x000000235e5e8220 */ /* 0x000fe20000410000 */
[----:B------:R-:W0:Y:S01]  /*4f90*/  @!P4 MUFU.RCP R2, R2 ;  /* 0x000000020002c308 */ /* 0x000e220000001000 */
[----:B--2---:R-:W-:Y:S01]  /*4fa0*/  @!P3 FADD.FTZ R0, R0, 1 ;  /* 0x3f8000000000b421 */ /* 0x004fe20000010000 */
[----:B------:R-:W-:Y:S01]  /*4fb0*/  IMAD R27, R41, UR18, R27 ;  /* 0x00000012291b7c24 */ /* 0x000fe2000f8e021b */
[----:B------:R-:W2:Y:S01]  /*4fc0*/  LDC.64 R34, c[0x0][0x518] ;  /* 0x00014600ff227b82 */ /* 0x000ea20000000a00 */
[----:B-1----:R-:W-:-:S04]  /*4fd0*/  IMAD.WIDE.U32 R8, R3, UR4, R26 ;  /* 0x0000000403087c25 */ /* 0x002fc8000f8e001a */
[----:B------:R-:W1:Y:S01]  /*4fe0*/  @!P3 MUFU.RCP R31, R0 ;  /* 0x00000000001fb308 */ /* 0x000e620000001000 */
[----:B------:R-:W-:Y:S01]  /*4ff0*/  IMAD R9, R3, UR5, R9 ;  /* 0x0000000503097c24 */ /* 0x000fe2000f8e0209 */
[C---:B------:R-:W-:Y:S01]  /*5000*/  LEA R26, P0, R8.reuse, R74, 0x1 ;  /* 0x0000004a081a7211 */ /* 0x040fe200078008ff */
[----:B------:R-:W4:Y:S03]  /*5010*/  LDCU.64 UR4, c[0x0][0x520] ;  /* 0x0000a400ff0477ac */ /* 0x000f260008000a00 */
[----:B------:R-:W-:Y:S02]  /*5020*/  LEA.HI.X R27, R8, R75, R9, 0x1, P0 ;  /* 0x0000004b081b7211 */ /* 0x000fe400000f0c09 */
[----:B------:R-:W5:Y:S01]  /*5030*/  @!P6 MUFU.RCP R0, R29 ;  /* 0x0000001d0000e308 */ /* 0x000f620000001000 */
[----:B0-----:R-:W-:Y:S01]  /*5040*/  @!P4 FMUL.FTZ R95, R95, R2 ;  /* 0x000000025f5fc220 */ /* 0x001fe20000410000 */
[----:B------:R-:W-:Y:S01]  /*5050*/  IADD3 R48, P4, PT, R48, -0x200, RZ ;  /* 0xfffffe0030307810 */ /* 0x000fe20007f9e0ff */
[----:B------:R-:W-:-:S03]  /*5060*/  IMAD.WIDE.U32 R26, R18, 0x10, R26 ;  /* 0x00000010121a7825 */ /* 0x000fc600078e001a */
[----:B------:R-:W-:Y:S02]  /*5070*/  F2FP.BF16.F32.PACK_AB R9, R95, R94 ;  /* 0x0000005e5f09723e */ /* 0x000fe400000010ff */
[----:B------:R-:W0:Y:S01]  /*5080*/  @!P5 MUFU.RCP R28, R28 ;  /* 0x0000001c001cd308 */ /* 0x000e220000001000 */
[----:B------:R-:W-:Y:S01]  /*5090*/  IADD3.X R55, PT, PT, R55, -0x1, RZ, P4, !PT ;  /* 0xffffffff37377810 */ /* 0x000fe200027fe4ff */
[----:B-1----:R-:W-:Y:S01]  /*50a0*/  @!P3 FMUL.FTZ R90, R90, R31 ;  /* 0x0000001f5a5ab220 */ /* 0x002fe20000410000 */
[----:B--2---:R-:W-:Y:S01]  /*50b0*/  IMAD.WIDE.U32 R32, R34, UR18, R32 ;  /* 0x0000001222207c25 */ /* 0x004fe2000f8e0020 */
[----:B------:R-:W-:-:S03]  /*50c0*/  IADD3 R46, P3, PT, R46, -0x200, RZ ;  /* 0xfffffe002e2e7810 */ /* 0x000fc60007f7e0ff */
[----:B------:R-:W-:Y:S01]  /*50d0*/  F2FP.BF16.F32.PACK_AB R8, R90, R91 ;  /* 0x0000005b5a08723e */ /* 0x000fe200000010ff */
[----:B------:R-:W-:Y:S02]  /*50e0*/  IMAD R33, R35, UR18, R33 ;  /* 0x0000001223217c24 */ /* 0x000fe4000f8e0221 */
[----:B------:R-:W-:Y:S01]  /*50f0*/  FADD.FTZ R91, R91, R44 ;  /* 0x0000002c5b5b7221 */ /* 0x000fe20000010000 */
[----:B-----5:R-:W-:Y:S01]  /*5100*/  @!P6 FMUL.FTZ R99, R99, R0 ;  /* 0x000000006363e220 */ /* 0x020fe20000410000 */
[----:B------:R-:W-:Y:S01]  /*5110*/  IADD3.X R53, PT, PT, R53, -0x1, RZ, P3, !PT ;  /* 0xffffffff35357810 */ /* 0x000fe20001ffe4ff */
[----:B---3--:R1:W-:Y:S01]  /*5120*/  STG.E.128 desc[UR16][R26.64], R4 ;  /* 0x000000041a007986 */ /* 0x0083e2000c101d10 */
[----:B----4-:R-:W-:-:S04]  /*5130*/  IMAD.WIDE.U32 R32, R3, UR4, R32 ;  /* 0x0000000403207c25 */ /* 0x010fc8000f8e0020 */
[----:B------:R-:W-:Y:S01]  /*5140*/  FADD.FTZ R91, R91, R90 ;  /* 0x0000005a5b5b7221 */ /* 0x000fe20000010000 */
[----:B------:R-:W-:Y:S01]  /*5150*/  F2FP.BF16.F32.PACK_AB R11, R99, R98 ;  /* 0x00000062630b723e */ /* 0x000fe200000010ff */
[----:B------:R-:W-:Y:S02]  /*5160*/  IMAD R0, R3, UR5, R33 ;  /* 0x0000000503007c24 */ /* 0x000fe4000f8e0221 */
[----:B0-----:R-:W-:Y:S01]  /*5170*/  @!P5 FMUL.FTZ R97, R97, R28 ;  /* 0x0000001c6161d220 */ /* 0x001fe20000410000 */
[----:B------:R-:W-:Y:S01]  /*5180*/  BAR.SYNC.DEFER_BLOCKING 0x0 ;  /* 0x0000000000007b1d */ /* 0x000fe20000010000 */
[----:B------:R-:W-:-:S03]  /*5190*/  FADD.FTZ R94, R91, R94 ;  /* 0x0000005e5b5e7221 */ /* 0x000fc60000010000 */
[----:B------:R-:W-:Y:S01]  /*51a0*/  F2FP.BF16.F32.PACK_AB R10, R97, R96 ;  /* 0x00000060610a723e */ /* 0x000fe200000010ff */
[----:B------:R-:W-:-:S04]  /*51b0*/  FADD.FTZ R95, R94, R95 ;  /* 0x0000005f5e5f7221 */ /* 0x000fc80000010000 */
[----:B------:R-:W-:Y:S01]  /*51c0*/  FADD.FTZ R96, R95, R96 ;  /* 0x000000605f607221 */ /* 0x000fe20000010000 */
[----:B-1----:R-:W-:-:S03]  /*51d0*/  LEA R4, P0, R32, R36, 0x1 ;  /* 0x0000002420047211 */ /* 0x002fc600078008ff */
[----:B------:R-:W-:Y:S01]  /*51e0*/  FADD.FTZ R97, R96, R97 ;  /* 0x0000006160617221 */ /* 0x000fe20000010000 */
[----:B------:R-:W-:Y:S02]  /*51f0*/  LEA.HI.X R5, R32, R37, R0, 0x1, P0 ;  /* 0x0000002520057211 */ /* 0x000fe400000f0c00 */
[----:B------:R-:W-:Y:S01]  /*5200*/  ISETP.GT.AND P0, PT, R54, 0x1, PT ;  /* 0x000000013600780c */ /* 0x000fe20003f04270 */
[----:B------:R-:W-:Y:S01]  /*5210*/  FADD.FTZ R44, R97, R98 ;  /* 0x00000062612c7221 */ /* 0x000fe20000010000 */
[----:B------:R-:W-:Y:S01]  /*5220*/  MOV R54, R71 ;  /* 0x0000004700367202 */ /* 0x000fe20000000f00 */
[----:B------:R-:W-:-:S04]  /*5230*/  IMAD.WIDE.U32 R4, R18, 0x10, R4 ;  /* 0x0000001012047825 */ /* 0x000fc800078e0004 */
[----:B------:R-:W-:Y:S01]  /*5240*/  FADD.FTZ R44, R44, R99 ;  /* 0x000000632c2c7221 */ /* 0x000fe20000010000 */
[----:B------:R-:W-:Y:S01]  /*5250*/  STS.128 [R70], R8 ;  /* 0x0000000846007388 */ /* 0x000fe20000000c00 */
[----:B------:R-:W-:-:S03]  /*5260*/  NOP ;  /* 0x0000000000007918 */ /* 0x000fc60000000000 */
[----:B------:R-:W0:Y:S04]  /*5270*/  LDS.128 R28, [R70] ;  /* 0x00000000461c7984 */ /* 0x000e280000000c00 */
[----:B0-----:R0:W-:Y:S01]  /*5280*/  STG.E.128 desc[UR16][R4.64], R28 ;  /* 0x0000001c04007986 */ /* 0x0011e2000c101d10 */
[----:B------:R-:W-:Y:S05]  /*5290*/  @P0 BRA `(.L_x_9240) ;  /* 0xffffffb800080947 */ /* 0x000fea000383ffff */
.L_x_9199:
        /* <DEDUP_REMOVED lines=34> */
.L_x_9242:
[----:B------:R-:W-:Y:S05]  /*54c0*/  BSYNC.RECONVERGENT B0 ;  /* 0x0000000000007941 */ /* 0x000fea0003800200 */
.L_x_9241:
        /* <DEDUP_REMOVED lines=10> */
[----:B------:R-:W-:Y:S01]  /*5570*/  @!P1 MOV R4, 0x400 ;  /* 0x0000040000049802 */ /* 0x000fe20000000f00 */
[----:B0-----:R-:W-:-:S05]  /*5580*/  @P0 FADD R0, R5, R0 ;  /* 0x0000000005000221 */ /* 0x001fca0000000000 */
        /* <DEDUP_REMOVED lines=14> */
.L_x_9244:
[----:B------:R-:W-:Y:S05]  /*5670*/  BSYNC.RECONVERGENT B0 ;  /* 0x0000000000007941 */ /* 0x000fea0003800200 */
.L_x_9243:
        /* <DEDUP_REMOVED lines=10> */
.L_x_9246:
        /* <DEDUP_REMOVED lines=24> */
.L_x_9245:
[----:B------:R-:W-:Y:S05]  /*58a0*/  EXIT ;  /* 0x000000000000794d */ /* 0x000fea0003800000 */
.L_x_9247:
        /* <DEDUP_REMOVED lines=13> */
.L_x_10527:


//--------------------- .text._Z25selective_scan_bwd_kernelI32Selective_Scan_bwd_kernel_traitsILi32ELi8ELb1ELb1ELb0ELb0ELb0EN3c108BFloat16EfEEv12SSMParamsBwd --------------------------
	.section	.text._Z25selective_scan_bwd_kernelI32Selective_Scan_bwd_kernel_traitsILi32ELi8ELb1ELb1ELb0ELb0ELb0EN3c108BFloat16EfEEv12SSMParamsBwd,"ax",@progbits
	.align	128
        .global         _Z25selective_scan_bwd_kernelI32Selective_Scan_bwd_kernel_traitsILi32ELi8ELb1ELb1ELb0ELb0ELb0EN3c108BFloat16EfEEv12SSMParamsBwd
        .type           _Z25selective_scan_bwd_kernelI32Selective_Scan_bwd_kernel_traitsILi32ELi8ELb1ELb1ELb0ELb0ELb0EN3c108BFloat16EfEEv12SSMParamsBwd,@function
        .size           _Z25selective_scan_bwd_kernelI32Selective_Scan_bwd_kernel_traitsILi32ELi8ELb1ELb1ELb0ELb0ELb0EN3c108BFloat16EfEEv12SSMParamsBwd,(.L_x_10528 - _Z25selective_scan_bwd_kernelI32Selective_Scan_bwd_kernel_traitsILi32ELi8ELb1ELb1ELb0ELb0ELb0EN3c108BFloat16EfEEv12SSMParamsBwd)
        .other          _Z25selective_scan_bwd_kernelI32Selective_Scan_bwd_kernel_traitsILi32ELi8ELb1ELb1ELb0ELb0ELb0EN3c108BFloat16EfEEv12SSMParamsBwd,@"STO_CUDA_ENTRY STV_DEFAULT"
_Z25selective_scan_bwd_kernelI32Selective_Scan_bwd_kernel_traitsILi32ELi8ELb1ELb1ELb0ELb0ELb0EN3c108BFloat16EfEEv12SSMParamsBwd:
.text._Z25selective_scan_bwd_kernelI32Selective_Scan_bwd_kernel_traitsILi32ELi8ELb1ELb1ELb0ELb0ELb0EN3c108BFloat16EfEEv12SSMParamsBwd:
        /* <DEDUP_REMOVED lines=170> */
.L_x_9272:
        /* <DEDUP_REMOVED lines=82> */
[----:B------:R-:W-:Y:S01]  /*0fc0*/  PRMT R8, R6, 0x7632, R8 ;  /* 0x0000763206087816 */ /* 0x000fe20000000008 */
[----:B------:R-:W2:Y:S01]  /*0fd0*/  LDC.64 R24, c[0x0][0x440] ;  /* 0x00011000ff187b82 */ /* 0x000ea20000000a00 */
[----:B------:R-:W-:Y:S01]  /*0fe0*/  PRMT R4, R5, 0x7632, R4 ;  /* 0x0000763205047816 */ /* 0x000fe20000000004 */
[----:B------:R-:W-:Y:S01]  /*0ff0*/  FADD.FTZ R113, R113, R60 ;  /* 0x0000003c71717221 */ /* 0x000fe20000010000 */
[----:B------:R-:W-:Y:S01]  /*1000*/  PRMT R6, R7, 0x7632, R6 ;  /* 0x0000763207067816 */ /* 0x000fe20000000006 */
[----:B------:R-:W-:Y:S01]  /*1010*/  FMUL.FTZ R118, R108, R83 ;  /* 0x000000536c767220 */ /* 0x000fe20000410000 */
[----:B------:R-:W-:Y:S01]  /*1020*/  SHF.L.U32 R111, R5, 0x10, RZ ;  /* 0x00000010056f7819 */ /* 0x000fe200000006ff */
[----:B------:R-:W-:Y:S01]  /*1030*/  FMUL.FTZ R120, R113, R80 ;  /* 0x0000005071787220 */ /* 0x000fe20000410000 */
[----:B------:R-:W-:Y:S01]  /*1040*/  SHF.L.U32 R109, R7, 0x10, RZ ;  /* 0x00000010076d7819 */ /* 0x000fe200000006ff */
[----:B------:R-:W3:Y:S01]  /*1050*/  LDC.64 R26, c[0x0][0x3a8] ;  /* 0x0000ea00ff1a7b82 */ /* 0x000ee20000000a00 */
[----:B------:R-:W-:Y:S01]  /*1060*/  SHF.L.U32 R5, R2, 0x10, RZ ;  /* 0x0000001002057819 */ /* 0x000fe200000006ff */
[--C-:B------:R-:W-:Y:S01]  /*1070*/  FADD.FTZ R111, R111, R60.reuse ;  /* 0x0000003c6f6f7221 */ /* 0x100fe20000010000 */
        /* <DEDUP_REMOVED lines=32> */
.L_x_9271:
[----:B0-----:R-:W-:-:S04]  /*1280*/  IMAD.WIDE.U32 R4, R88, UR4, RZ ;  /* 0x0000000458047c25 */ /* 0x001fc8000f8e00ff */
[----:B------:R-:W-:Y:S01]  /*1290*/  IMAD R5, R89, UR4, R5 ;  /* 0x0000000459057c24 */ /* 0x000fe2000f8e0205 */
[----:B------:R-:W-:-:S04]  /*12a0*/  LEA R6, P1, R4, R36, 0x1 ;  /* 0x0000002404067211 */ /* 0x000fc800078208ff */
[----:B------:R-:W-:-:S06]  /*12b0*/  LEA.HI.X R7, R4, R37, R5, 0x1, P1 ;  /* 0x0000002504077211 */ /* 0x000fcc00008f0c05 */
[----:B------:R-:W5:Y:S01]  /*12c0*/  LDG.E.128 R4, desc[UR16][R6.64] ;  /* 0x0000001006047981 */ /* 0x000f62000c1e1d00 */
[----:B------:R-:W-:Y:S02]  /*12d0*/  MOV R8, R16 ;  /* 0x0000001000087202 */ /* 0x000fe40000000f00 */
[----:B------:R-:W-:-:S03]  /*12e0*/  MOV R9, R61 ;  /* 0x0000003d00097202 */ /* 0x000fc60000000f00 */
[----:B---3--:R-:W-:-:S04]  /*12f0*/  IMAD.WIDE.U32 R8, R26, UR4, R8 ;  /* 0x000000041a087c25 */ /* 0x008fc8000f8e0008 */
[----:B------:R-:W-:Y:S01]  /*1300*/  IMAD R2, R27, UR4, R9 ;  /* 0x000000041b027c24 */ /* 0x000fe2000f8e0209 */
[----:B--2---:R-:W-:-:S04]  /*1310*/  LEA R70, P1, R8, R24, 0x2 ;  /* 0x0000001808467211 */ /* 0x004fc800078210ff */
[----:B------:R-:W-:-:S05]  /*1320*/  LEA.HI.X R71, R8, R25, R2, 0x2, P1 ;  /* 0x0000001908477211 */ /* 0x000fca00008f1402 */
[----:B------:R-:W2:Y:S01]  /*1330*/  LDG.E R70, desc[UR16][R70.64] ;  /* 0x0000001046467981 */ /* 0x000ea2000c1e1900 */
[----:B------:R-:W-:Y:S02]  /*1340*/  MOV R8, R14 ;  /* 0x0000000e00087202 */ /* 0x000fe40000000f00 */
[----:B------:R-:W-:-:S03]  /*1350*/  MOV R9, R59 ;  /* 0x0000003b00097202 */ /* 0x000fc60000000f00 */
[----:B------:R-:W-:-:S04]  /*1360*/  IMAD.WIDE.U32 R8, R30, UR4, R8 ;  /* 0x000000041e087c25 */ /* 0x000fc8000f8e0008 */
[----:B------:R-:W-:Y:S01]  /*1370*/  IMAD R2, R31, UR4, R9 ;  /* 0x000000041f027c24 */ /* 0x000fe2000f8e0209 */
[----:B----4-:R-:W-:-:S04]  /*1380*/  LEA R72, P1, R8, R28, 0x2 ;  /* 0x0000001c08487211 */ /* 0x010fc800078210ff */
[----:B------:R-:W-:Y:S01]  /*1390*/  LEA.HI.X R73, R8, R29, R2, 0x2, P1 ;  /* 0x0000001d08497211 */ /* 0x000fe200008f1402 */
[----:B------:R-:W0:Y:S01]  /*13a0*/  S2UR UR6, SR_CgaCtaId ;  /* 0x00000000000679c3 */ /* 0x000e220000008800 */
[----:B-----5:R1:W-:Y:S01]  /*13b0*/  STS.128 [R62], R4 ;  /* 0x000000043e007388 */ /* 0x0203e20000000c00 */
[----:B------:R-:W-:-:S03]  /*13c0*/  NOP ;  /* 0x0000000000007918 */ /* 0x000fc60000000000 */
[----:B------:R3:W4:Y:S01]  /*13d0*/  LDG.E R143, desc[UR16][R72.64] ;  /* 0x00000010488f7981 */ /* 0x000722000c1e1900 */
[C---:B------:R-:W-:Y:S01]  /*13e0*/  ISETP.NE.AND P2, PT, R18.reuse, RZ, PT ;  /* 0x000000ff1200720c */ /* 0x040fe20003f45270 */
[----:B------:R-:W-:Y:S01]  /*13f0*/  UMOV UR5, 0x400 ;  /* 0x0000040000057882 */ /* 0x000fe20000000000 */
[----:B------:R-:W-:Y:S01]  /*1400*/  ISETP.NE.AND P1, PT, R18, 0x1f, PT ;  /* 0x0000001f1200780c */ /* 0x000fe20003f25270 */
[----:B------:R-:W5:Y:S01]  /*1410*/  LDS.128 R8, [R62] ;  /* 0x000000003e087984 */ /* 0x000f620000000c00 */
[----:B0-----:R-:W-:Y:S01]  /*1420*/  ULEA UR5, UR6, UR5, 0x18 ;  /* 0x0000000506057291 */ /* 0x001fe2000f8ec0ff */
[----:B------:R-:W-:Y:S01]  /*1430*/  BSSY.RECONVERGENT B0, `(.L_x_9250) ;  /* 0x000003c000007945 */ /* 0x000fe20003800200 */
[----:B-1----:R-:W-:-:S04]  /*1440*/  IADD3 R5, PT, PT, R129, UR4, RZ ;  /* 0x0000000481057c10 */ /* 0x002fc8000fffe0ff */
[----:B------:R-:W-:Y:S01]  /*1450*/  SEL R5, R5, R48, !P2 ;  /* 0x0000003005057207 */ /* 0x000fe20005000000 */
[----:B--2---:R-:W-:-:S03]  /*1460*/  FMUL.FTZ R71, R70, 1.4426950216293334961 ;  /* 0x3fb8aa3b46477820 */ /* 0x004fc60000410000 */
[----:B------:R-:W-:Y:S01]  /*1470*/  LEA R132, R5, UR5, 0x2 ;  /* 0x0000000505847c11 */ /* 0x000fe2000f8e10ff */
[-C--:B------:R-:W-:Y:S01]  /*1480*/  FMUL.FTZ R141, R113, R71.reuse ;  /* 0x00000047718d7220 */ /* 0x080fe20000410000 */
[-C--:B------:R-:W-:Y:S01]  /*1490*/  FMUL.FTZ R2, R126, R71.reuse ;  /* 0x000000477e027220 */ /* 0x080fe20000410000 */
[-C--:B------:R-:W-:Y:S01]  /*14a0*/  FMUL.FTZ R7, R111, R71.reuse ;  /* 0x000000476f077220 */ /* 0x080fe20000410000 */
[-C--:B------:R-:W-:Y:S01]  /*14b0*/  FMUL.FTZ R6, R124, R71.reuse ;  /* 0x000000477c067220 */ /* 0x080fe20000410000 */
[-C--:B---3--:R-:W-:Y:S01]  /*14c0*/  FMUL.FTZ R73, R108, R71.reuse ;  /* 0x000000476c497220 */ /* 0x088fe20000410000 */
[-C--:B------:R-:W-:Y:S01]  /*14d0*/  FMUL.FTZ R5, R121, R71.reuse ;  /* 0x0000004779057220 */ /* 0x080fe20000410000 */
[----:B------:R-:W0:Y:S01]  /*14e0*/  MUFU.EX2 R141, R141 ;  /* 0x0000008d008d7308 */ /* 0x000e220000000800 */
[-C--:B------:R-:W-:Y:S01]  /*14f0*/  FMUL.FTZ R134, R109, R71.reuse ;  /* 0x000000476d867220 */ /* 0x080fe20000410000 */
[----:B------:R-:W-:Y:S02]  /*1500*/  FMUL.FTZ R135, R122, R71 ;  /* 0x000000477a877220 */ /* 0x000fe40000410000 */
[----:B------:R-:W1:Y:S04]  /*1510*/  MUFU.EX2 R2, R2 ;  /* 0x0000000200027308 */ /* 0x000e680000000800 */
[----:B------:R-:W2:Y:S04]  /*1520*/  MUFU.EX2 R7, R7 ;  /* 0x0000000700077308 */ /* 0x000ea80000000800 */
[----:B------:R-:W3:Y:S01]  /*1530*/  MUFU.EX2 R6, R6 ;  /* 0x0000000600067308 */ /* 0x000ee20000000800 */
[----:B0-----:R0:W-:Y:S03]  /*1540*/  STS [R132+0x878], R141 ;  /* 0x0008788d84007388 */ /* 0x0011e60000000800 */
[----:B------:R-:W0:Y:S01]  /*1550*/  MUFU.EX2 R73, R73 ;  /* 0x0000004900497308 */ /* 0x000e220000000800 */
[----:B-----5:R-:W-:-:S02]  /*1560*/  PRMT R4, R8, 0x7632, R4 ;  /* 0x0000763208047816 */ /* 0x020fc40000000004 */
[----:B------:R-:W-:Y:S02]  /*1570*/  SHF.L.U32 R71, R8, 0x10, RZ ;  /* 0x0000001008477819 */ /* 0x000fe400000006ff */
[----:B------:R-:W0:Y:S01]  /*1580*/  MUFU.EX2 R8, R5 ;  /* 0x0000000500087308 */ /* 0x000e220000000800 */
[----:B------:R-:W-:Y:S02]  /*1590*/  PRMT R130, R9, 0x7632, R130 ;  /* 0x0000763209827816 */ /* 0x000fe40000000082 */
[----:B------:R-:W-:Y:S01]  /*15a0*/  PRMT R131, R10, 0x7632, R131 ;  /* 0x000076320a837816 */ /* 0x000fe20000000083 */
[----:B------:R-:W-:Y:S01]  /*15b0*/  FMUL.FTZ R142, R120, R71 ;  /* 0x00000047788e7220 */ /* 0x000fe20000410000 */
[C---:B------:R-:W-:Y:S02]  /*15c0*/  PRMT R133, R11.reuse, 0x7632, R133 ;  /* 0x000076320b857816 */ /* 0x040fe40000000085 */
[----:B------:R-:W-:Y:S02]  /*15d0*/  SHF.L.U32 R128, R11, 0x10, RZ ;  /* 0x000000100b807819 */ /* 0x000fe400000006ff */
[----:B------:R-:W-:-:S02]  /*15e0*/  SHF.L.U32 R72, R9, 0x10, RZ ;  /* 0x0000001009487819 */ /* 0x000fc400000006ff */
[----:B------:R-:W-:Y:S01]  /*15f0*/  SHF.L.U32 R125, R10, 0x10, RZ ;  /* 0x000000100a7d7819 */ /* 0x000fe200000006ff */
[----:B------:R5:W1:Y:S01]  /*1600*/  MUFU.EX2 R9, R134 ;  /* 0x0000008600097308 */ /* 0x000a620000000800 */
[----:B------:R-:W-:Y:S01]  /*1610*/  SHF.L.U32 R11, R4, 0x10, RZ ;  /* 0x00000010040b7819 */ /* 0x000fe200000006ff */
[----:B------:R-:W-:Y:S01]  /*1620*/  FMUL.FTZ R136, R119, R72 ;  /* 0x0000004877887220 */ /* 0x000fe20000410000 */
[----:B------:R-:W-:Y:S01]  /*1630*/  SHF.L.U32 R130, R130, 0x10, RZ ;  /* 0x0000001082827819 */ /* 0x000fe200000006ff */
[----:B------:R2:W1:Y:S01]  /*1640*/  MUFU.EX2 R10, R135 ;  /* 0x00000087000a7308 */ /* 0x0004620000000800 */
[----:B------:R-:W-:Y:S01]  /*1650*/  SHF.L.U32 R131, R131, 0x10, RZ ;  /* 0x0000001083837819 */ /* 0x000fe200000006ff */
[----:B0-----:R-:W-:Y:S01]  /*1660*/  FMUL.FTZ R132, R118, R125 ;  /* 0x0000007d76847220 */ /* 0x001fe20000410000 */
[----:B------:R-:W-:Y:S01]  /*1670*/  SHF.L.U32 R133, R133, 0x10, RZ ;  /* 0x0000001085857819 */ /* 0x000fe200000006ff */
[----:B------:R-:W-:Y:S01]  /*1680*/  FMUL.FTZ R145, R116, R11 ;  /* 0x0000000b74917220 */ /* 0x000fe20000410000 */
[----:B-----5:R-:W-:Y:S01]  /*1690*/  FMUL.FTZ R134, R117, R128 ;  /* 0x0000008075867220 */ /* 0x020fe20000410000 */
[----:B------:R-:W-:-:S02]  /*16a0*/  FMUL.FTZ R139, R115, R130 ;  /* 0x00000082738b7220 */ /* 0x000fc40000410000 */
[----:B------:R-:W-:Y:S01]  /*16b0*/  FMUL.FTZ R137, R112, R133 ;  /* 0x0000008570897220 */ /* 0x000fe20000410000 */
[----:B--2---:R-:W-:Y:S01]  /*16c0*/  FMUL.FTZ R135, R114, R131 ;  /* 0x0000008372877220 */ /* 0x004fe20000410000 */
        /* <DEDUP_REMOVED lines=9> */
[----:B-1-3--:R-:W-:Y:S06]  /*1760*/  @P1 BRA `(.L_x_9251) ;  /* 0x00000000001c1947 */ /* 0x00afec0003800000 */
[----:B------:R-:W-:Y:S01]  /*1770*/  ISETP.NE.AND P1, PT, R49, UR10, PT ;  /* 0x0000000a31007c0c */ /* 0x000fe2000bf25270 */
[----:B------:R-:W-:-:S12]  /*1780*/  HFMA2 R138, -RZ, RZ, 1.875, 0 ;  /* 0x3f800000ff8a7431 */ /* 0x000fd800000001ff */
[----:B------:R-:W-:Y:S05]  /*1790*/  @!P1 BRA `(.L_x_9252) ;  /* 0x0000000000149947 */ /* 0x000fea0003800000 */
[----:B------:R-:W-:-:S04]  /*17a0*/  IADD3 R4, PT, PT, R123, UR4, RZ ;  /* 0x000000047b047c10 */ /* 0x000fc8000fffe0ff */
[----:B------:R-:W-:-:S05]  /*17b0*/  LEA R4, R4, UR5, 0x2 ;  /* 0x0000000504047c11 */ /* 0x000fca000f8e10ff */
[----:B------:R2:W3:Y:S01]  /*17c0*/  LDS R138, [R4+0x878] ;  /* 0x00087800048a7984 */ /* 0x0004e20000000800 */
[----:B------:R-:W-:Y:S05]  /*17d0*/  BRA `(.L_x_9252) ;  /* 0x0000000000047947 */ /* 0x000fea0003800000 */
.L_x_9251:
[----:B------:R0:W1:Y:S02]  /*17e0*/  LDS R138, [R101+0x107c] ;  /* 0x00107c00658a7984 */ /* 0x0000640000000800 */
.L_x_9252:
[----:B------:R-:W-:Y:S05]  /*17f0*/  BSYNC.RECONVERGENT B0 ;  /* 0x0000000000007941 */ /* 0x000fea0003800200 */
.L_x_9250:
[----:B------:R-:W4:Y:S01]  /*1800*/  @P0 LDC R5, c[0x0][0x38c] ;  /* 0x0000e300ff050b82 */ /* 0x000f220000000800 */
[----:B------:R-:W-:Y:S01]  /*1810*/  MOV R152, RZ ;  /* 0x000000ff00987202 */ /* 0x000fe20000000f00 */
[----:B----4-:R-:W-:-:S04]  /*1820*/  @P0 IMAD R5, R110, R5, UR4 ;  /* 0x000000046e050e24 */ /* 0x010fc8000f8e0205 */
[----:B--2---:R-:W-:-:S05]  /*1830*/  @P0 IMAD.WIDE R4, R5, 0x8, R22 ;  /* 0x0000000805040825 */ /* 0x004fca00078e0216 */
        /* <DEDUP_REMOVED lines=30> */
[----:B------:R-:W-:-:S05]  /*1a20*/  FFMA.FTZ R5, R10, R5, R137 ;  /* 0x000000050a057223 */ /* 0x000fca0000010089 */
[----:B------:R-:W3:Y:S01]  /*1a30*/  SHFL.UP PT, R144, R5, 0x1, RZ ;  /* 0x0420000005907989 */ /* 0x000ee200000e00ff */
[----:B-1----:R-:W-:Y:S01]  /*1a40*/  @P1 FMUL.FTZ R154, R157, R150 ;  /* 0x000000969d9a1220 */ /* 0x002fe20000410000 */
[----:B------:R-:W-:Y:S01]  /*1a50*/  FMUL.FTZ R157, R7, R4 ;  /* 0x00000004079d7220 */ /* 0x000fe20000410000 */
[----:B--2---:R-:W-:-:S03]  /*1a60*/  @P1 FFMA.FTZ R155, R150, R156, R155 ;  /* 0x0000009c969b1223 */ /* 0x004fc6000001009b */
        /* <DEDUP_REMOVED lines=8> */
[----:B------:R-:W-:-:S04]  /*1af0*/  FMUL.FTZ R154, R10, R157 ;  /* 0x0000009d0a9a7220 */ /* 0x000fc80000410000 */
[----:B---3--:R-:W-:Y:S01]  /*1b00*/  FFMA.FTZ R144, R154, R144, R5 ;  /* 0x000000909a907223 */ /* 0x008fe20000010005 */
[----:B------:R-:W3:Y:S04]  /*1b10*/  SHFL.UP PT, R157, R154, 0x1, RZ ;  /* 0x042000009a9d7989 */ /* 0x000ee800000e00ff */
[----:B------:R-:W-:Y:S01]  /*1b20*/  FSEL R5, R5, R144, !P1 ;  /* 0x0000009005057208 */ /* 0x000fe20004800000 */
[----:B-1----:R-:W-:-:S04]  /*1b30*/  @!P3 FFMA.FTZ R155, R150, R156, R155 ;  /* 0x0000009c969bb223 */ /* 0x002fc8000001009b */
[----:B------:R-:W1:Y:S01]  /*1b40*/  SHFL.UP PT, R4, R5, 0x2, RZ ;  /* 0x0440000005047989 */ /* 0x000e6200000e00ff */
[----:B--2---:R-:W-:-:S05]  /*1b50*/  @!P3 FMUL.FTZ R144, R150, R159 ;  /* 0x0000009f9690b220 */ /* 0x004fca0000410000 */
[----:B------:R-:W-:Y:S02]  /*1b60*/  @!P3 MOV R150, R144 ;  /* 0x000000900096b202 */ /* 0x000fe40000000f00 */
[----:B------:R-:W2:Y:S01]  /*1b70*/  SHFL.DOWN PT, R144, R155, 0x4, 0x1f ;  /* 0x08801f009b907f89 */ /* 0x000ea200000e0000 */
[----:B------:R-:W-:-:S03]  /*1b80*/  ISETP.GT.U32.AND P3, PT, R103, 0x1b, PT ;  /* 0x0000001b6700780c */ /* 0x000fc60003f64070 */
        /* <DEDUP_REMOVED lines=10> */
[----:B------:R-:W-:Y:S02]  /*1c30*/  @!P3 MOV R150, R5 ;  /* 0x000000050096b202 */ /* 0x000fe40000000f00 */
[----:B------:R-:W-:Y:S01]  /*1c40*/  ISETP.GE.AND P3, PT, R78, 0x4, PT ;  /* 0x000000044e00780c */ /* 0x000fe20003f66270 */
[----:B---3--:R-:W-:Y:S01]  /*1c50*/  @P1 FMUL.FTZ R154, R154, R157 ;  /* 0x0000009d9a9a1220 */ /* 0x008fe20000410000 */
[----:B------:R-:W-:Y:S01]  /*1c60*/  ISETP.GE.AND P1, PT, R49, UR10, PT ;  /* 0x0000000a31007c0c */ /* 0x000fe2000bf26270 */
[----:B------:R-:W3:Y:S01]  /*1c70*/  SHFL.DOWN PT, R161, R150, 0x8, 0x1f ;  /* 0x09001f0096a17f89 */ /* 0x000ee200000e0000 */
[----:B------:R-:W-:Y:S02]  /*1c80*/  MOV R5, RZ ;  /* 0x000000ff00057202 */ /* 0x000fe40000000f00 */
[----:B------:R-:W-:Y:S01]  /*1c90*/  ISETP.NE.OR P1, PT, R18, RZ, P1 ;  /* 0x000000ff1200720c */ /* 0x000fe20000f25670 */
[----:B------:R-:W5:Y:S01]  /*1ca0*/  SHFL.UP PT, R157, R154, 0x4, RZ ;  /* 0x048000009a9d7989 */ /* 0x000f6200000e00ff */
[----:B-1----:R-:W-:Y:S01]  /*1cb0*/  FFMA.FTZ R144, R154, R4, R159 ;  /* 0x000000049a907223 */ /* 0x002fe2000001009f */
[----:B------:R-:W-:-:S02]  /*1cc0*/  HFMA2 R4, -RZ, RZ, 1.875, 0 ;  /* 0x3f800000ff047431 */ /* 0x000fc400000001ff */
[----:B--2---:R-:W-:Y:S02]  /*1cd0*/  @!P4 FFMA.FTZ R155, R150, R158, R155 ;  /* 0x0000009e969bc223 */ /* 0x004fe4000001009b */
[----:B------:R-:W-:-:S06]  /*1ce0*/  FSEL R159, R159, R144, !P3 ;  /* 0x000000909f9f7208 */ /* 0x000fcc0005800000 */
        /* <DEDUP_REMOVED lines=29> */
[----:B------:R1:W-:Y:S01]  /*1ec0*/  SHFL.UP PT, R157, R154, 0x1, RZ ;  /* 0x042000009a9d7989 */ /* 0x0003e200000e00ff */
[----:B---3--:R-:W-:-:S03]  /*1ed0*/  @P3 FFMA.FTZ R158, R156, R158, R159 ;  /* 0x0000009e9c9e3223 */ /* 0x008fc6000001009f */
[----:B------:R-:W-:Y:S01]  /*1ee0*/  SHFL.UP PT, R156, R161, 0x1, RZ ;  /* 0x04200000a19c7989 */ /* 0x000fe200000e00ff */
[----:B------:R-:W-:-:S04]  /*1ef0*/  FFMA.FTZ R143, R158, R138, R143 ;  /* 0x0000008a9e8f7223 */ /* 0x000fc8000001008f */
[----:B------:R-:W-:Y:S01]  /*1f00*/  FFMA.FTZ R138, R10, R143, R153 ;  /* 0x0000008f0a8a7223 */ /* 0x000fe20000010099 */
[C---:B-----5:R-:W-:Y:S01]  /*1f10*/  FFMA.FTZ R5, R150.reuse, R5, R155 ;  /* 0x0000000596057223 */ /* 0x060fe2000001009b */
[----:B------:R-:W-:Y:S02]  /*1f20*/  FMUL.FTZ R4, R150, R4 ;  /* 0x0000000496047220 */ /* 0x000fe40000410000 */
[----:B------:R-:W-:-:S03]  /*1f30*/  FFMA.FTZ R140, R9, R138, R140 ;  /* 0x0000008a098c7223 */ /* 0x000fc6000001008c */
[----:B------:R2:W-:Y:S01]  /*1f40*/  @!P1 STS.64 [UR6+0x10f8], R4 ;  /* 0x0010f804ff009988 */ /* 0x0005e20008000a06 */
[----:B------:R-:W-:-:S04]  /*1f50*/  FFMA.FTZ R144, R8, R140, R147 ;  /* 0x0000008c08907223 */ /* 0x000fc80000010093 */
[-C--:B------:R-:W-:Y:S01]  /*1f60*/  FFMA.FTZ R147, R73, R144.reuse, R146 ;  /* 0x0000009049937223 */ /* 0x080fe20000010092 */
[----:B-1----:R-:W-:-:S03]  /*1f70*/  FMUL.FTZ R154, R108, R144 ;  /* 0x000000906c9a7220 */ /* 0x002fc60000410000 */
[----:B------:R-:W-:Y:S01]  /*1f80*/  FFMA.FTZ R146, R6, R147, R149 ;  /* 0x0000009306927223 */ /* 0x000fe20000010095 */
[----:B--2---:R-:W-:-:S03]  /*1f90*/  FMUL.FTZ R4, R83, R154 ;  /* 0x0000009a53047220 */ /* 0x004fc60000410000 */
[-C--:B------:R-:W-:Y:S01]  /*1fa0*/  FFMA.FTZ R149, R7, R146.reuse, R148 ;  /* 0x0000009207957223 */ /* 0x080fe20000010094 */
[----:B------:R-:W-:-:S03]  /*1fb0*/  FMUL.FTZ R153, R111, R146 ;  /* 0x000000926f997220 */ /* 0x000fc60000410000 */
[----:B------:R-:W-:Y:S01]  /*1fc0*/  FFMA.FTZ R148, R2, R149, R151 ;  /* 0x0000009502947223 */ /* 0x000fe20000010097 */
[----:B------:R-:W-:Y:S01]  /*1fd0*/  FMUL.FTZ R151, R109, R138 ;  /* 0x0000008a6d977220 */ /* 0x000fe20000410000 */
[----:B------:R-:W-:Y:S01]  /*1fe0*/  FMUL.FTZ R160, R82, R153 ;  /* 0x0000009952a07220 */ /* 0x000fe20000410000 */
[----:B----4-:R-:W1:Y:S02]  /*1ff0*/  SHFL.IDX PT, R152, R152, RZ, 0x1f ;  /* 0x00001fff98987589 */ /* 0x010e6400000e0000 */
[----:B-1----:R-:W-:Y:S01]  /*2000*/  @P2 FFMA.FTZ R152, R157, R152, R156 ;  /* 0x000000989d982223 */ /* 0x002fe2000001009c */
[----:B------:R-:W-:Y:S01]  /*2010*/  FMUL.FTZ R156, R124, R147 ;  /* 0x000000937c9c7220 */ /* 0x000fe20000410000 */
[----:B------:R-:W-:Y:S02]  /*2020*/  FMUL.FTZ R157, R84, R151 ;  /* 0x00000097549d7220 */ /* 0x000fe40000410000 */
[----:B------:R-:W-:Y:S01]  /*2030*/  FFMA.FTZ R141, R141, R152, R142 ;  /* 0x000000988d8d7223 */ /* 0x000fe2000001008e */
[----:B------:R-:W-:-:S03]  /*2040*/  FMUL.FTZ R162, R105, R156 ;  /* 0x0000009c69a27220 */ /* 0x000fc60000410000 */
[-C--:B------:R-:W-:Y:S01]  /*2050*/  FFMA.FTZ R152, R2, R141.reuse, R145 ;  /* 0x0000008d02987223 */ /* 0x080fe20000010091 */
[----:B------:R-:W-:Y:S01]  /*2060*/  FADD.FTZ R2, -R142, R141 ;  /* 0x0000008d8e027221 */ /* 0x000fe20000010100 */
[----:B------:R-:W-:Y:S02]  /*2070*/  FFMA.FTZ R141, R0, R141, RZ ;  /* 0x0000008d008d7223 */ /* 0x000fe400000100ff */
[-C--:B------:R-:W-:Y:S01]  /*2080*/  FFMA.FTZ R7, R7, R152.reuse, R136 ;  /* 0x0000009807077223 */ /* 0x080fe20000010088 */
[----:B------:R-:W-:Y:S01]  /*2090*/  FADD.FTZ R145, -R145, R152 ;  /* 0x0000009891917221 */ /* 0x000fe20000010100 */
[----:B------:R-:W-:Y:S01]  /*20a0*/  FFMA.FTZ R142, R104, R152, R141 ;  /* 0x00000098688e7223 */ /* 0x000fe2000001008d */
[----:B------:R-:W-:Y:S01]  /*20b0*/  FMUL.FTZ R141, R113, R148 ;  /* 0x00000094718d7220 */ /* 0x000fe20000410000 */
[----:B------:R-:W-:Y:S01]  /*20c0*/  FMUL.FTZ R152, R126, R149 ;  /* 0x000000957e987220 */ /* 0x000fe20000410000 */
[----:B------:R-:W-:Y:S01]  /*20d0*/  FADD.FTZ R136, -R136, R7 ;  /* 0x0000000788887221 */ /* 0x000fe20000010100 */
[----:B------:R-:W-:Y:S01]  /*20e0*/  FFMA.FTZ R5, R91, R7, R142 ;  /* 0x000000075b057223 */ /* 0x000fe2000001008e */
[-C--:B------:R-:W-:Y:S01]  /*20f0*/  FFMA.FTZ R150, R2, R141.reuse, RZ ;  /* 0x0000008d02967223 */ /* 0x080fe200000100ff */
[----:B------:R-:W-:Y:S01]  /*2100*/  FMUL.FTZ R141, R80, R141 ;  /* 0x0000008d508d7220 */ /* 0x000fe20000410000 */
[----:B------:R-:W-:-:S02]  /*2110*/  FMUL.FTZ R158, R107, R152 ;  /* 0x000000986b9e7220 */ /* 0x000fc40000410000 */
[----:B------:R-:W-:Y:S01]  /*2120*/  FFMA.FTZ R155, R145, R152, R150 ;  /* 0x00000098919b7223 */ /* 0x000fe20000010096 */
[----:B------:R-:W-:Y:S01]  /*2130*/  FMUL.FTZ R150, R122, R143 ;  /* 0x0000008f7a967220 */ /* 0x000fe20000410000 */
[----:B------:R-:W-:Y:S01]  /*2140*/  FMUL.FTZ R152, R121, R140 ;  /* 0x0000008c79987220 */ /* 0x000fe20000410000 */
[----:B------:R-:W-:Y:S01]  /*2150*/  STS [R46+0x220], R141 ;  /* 0x0002208d2e007388 */ /* 0x000fe20000000800 */
[----:B------:R-:W-:Y:S02]  /*2160*/  FFMA.FTZ R142, R136, R153, R155 ;  /* 0x00000099888e7223 */ /* 0x000fe4000001009b */
[----:B------:R-:W-:Y:S01]  /*2170*/  FMUL.FTZ R164, R99, R152 ;  /* 0x0000009863a47220 */ /* 0x000fe20000410000 */
[----:B------:R1:W-:Y:S04]  /*2180*/  STS [R45+0x4], R158 ;  /* 0x0000049e2d007388 */ /* 0x0003e80000000800 */
[----:B------:R2:W-:Y:S04]  /*2190*/  STS [R45+0x8], R160 ;  /* 0x000008a02d007388 */ /* 0x0005e80000000800 */
[----:B------:R-:W-:Y:S01]  /*21a0*/  STS [R45+0xc], R162 ;  /* 0x00000ca22d007388 */ /* 0x000fe20000000800 */
[----:B-1----:R-:W-:-:S03]  /*21b0*/  FMUL.FTZ R158, R97, R150 ;  /* 0x00000096619e7220 */ /* 0x002fc60000410000 */
[----:B------:R1:W-:Y:S01]  /*21c0*/  STS [R45+0x10], R4 ;  /* 0x000010042d007388 */ /* 0x0003e20000000800 */
[----:B--2---:R-:W-:Y:S01]  /*21d0*/  FFMA.FTZ R160, R6, R7, R139 ;  /* 0x0000000706a07223 */ /* 0x004fe2000001008b */
[----:B------:R-:W-:Y:S02]  /*21e0*/  IMAD.WIDE.U32 R6, R32, UR4, R34 ;  /* 0x0000000420067c25 */ /* 0x000fe4000f8e0022 */
[----:B------:R2:W-:Y:S02]  /*21f0*/  STS [R45+0x14], R164 ;  /* 0x000014a42d007388 */ /* 0x0005e40000000800 */
[-C--:B------:R-:W-:Y:S01]  /*2200*/  FFMA.FTZ R155, R73, R160.reuse, R132 ;  /* 0x000000a0499b7223 */ /* 0x080fe20000010084 */
[----:B------:R-:W-:Y:S01]  /*2210*/  FFMA.FTZ R153, R102, R160, R5 ;  /* 0x000000a066997223 */ /* 0x000fe20000010005 */
[----:B------:R2:W-:Y:S01]  /*2220*/  STS [R45+0x18], R157 ;  /* 0x0000189d2d007388 */ /* 0x0005e20000000800 */
[----:B------:R-:W-:Y:S02]  /*2230*/  IMAD R5, R33, UR4, R7 ;  /* 0x0000000421057c24 */ /* 0x000fe4000f8e0207 */
[-C--:B------:R-:W-:Y:S01]  /*2240*/  FFMA.FTZ R8, R8, R155.reuse, R135 ;  /* 0x0000009b08087223 */ /* 0x080fe20000010087 */
[----:B------:R-:W-:Y:S01]  /*2250*/  FFMA.FTZ R153, R94, R155, R153 ;  /* 0x0000009b5e997223 */ /* 0x000fe20000010099 */
[----:B------:R2:W-:Y:S01]  /*2260*/  STS [R45+0x1c], R158 ;  /* 0x00001c9e2d007388 */ /* 0x0005e20000000800 */
[----:B------:R-:W-:Y:S01]  /*2270*/  FADD.FTZ R139, -R139, R160 ;  /* 0x000000a08b8b7221 */ /* 0x000fe20000010100 */
[----:B------:R-:W-:Y:S01]  /*2280*/  BAR.SYNC.DEFER_BLOCKING 0x0 ;  /* 0x0000000000007b1d */ /* 0x000fe20000010000 */
[----:B-1----:R-:W-:Y:S01]  /*2290*/  LEA R4, P2, R6, UR8, 0x2 ;  /* 0x0000000806047c11 */ /* 0x002fe2000f8410ff */
[----:B------:R-:W-:Y:S01]  /*22a0*/  FADD.FTZ R135, -R135, R8 ;  /* 0x0000000887877221 */ /* 0x000fe20000010100 */
[-C--:B------:R-:W-:Y:S01]  /*22b0*/  FFMA.FTZ R9, R9, R8.reuse, R134 ;  /* 0x0000000809097223 */ /* 0x080fe20000010086 */
[----:B------:R-:W-:Y:S01]  /*22c0*/  FFMA.FTZ R153, R100, R8, R153 ;  /* 0x0000000864997223 */ /* 0x000fe20000010099 */
[----:B------:R-:W-:Y:S01]  /*22d0*/  IADD3 R8, PT, PT, -R127, UR7, RZ ;  /* 0x000000077f087c10 */ /* 0x000fe2000fffe1ff */
[----:B------:R-:W-:Y:S01]  /*22e0*/  FFMA.FTZ R142, R139, R156, R142 ;  /* 0x0000009c8b8e7223 */ /* 0x000fe2000001008e */
[----:B------:R-:W-:Y:S01]  /*22f0*/  FADD.FTZ R73, -R132, R155 ;  /* 0x0000009b84497221 */ /* 0x000fe20000010100 */
[----:B------:R-:W-:Y:S01]  /*2300*/  LEA.HI.X R5, R6, UR9, R5, 0x2, P2 ;  /* 0x0000000906057c11 */ /* 0x000fe200090f1405 */
[----:B------:R-:W-:Y:S01]  /*2310*/  FADD.FTZ R134, -R134, R9 ;  /* 0x0000000986867221 */ /* 0x000fe20000010100 */
[----:B------:R-:W-:Y:S01]  /*2320*/  ISETP.GE.AND P2, PT, R8, 0x1, PT ;  /* 0x000000010800780c */ /* 0x000fe20003f46270 */
[----:B------:R-:W-:Y:S01]  /*2330*/  FFMA.FTZ R142, R73, R154, R142 ;  /* 0x0000009a498e7223 */ /* 0x000fe2000001008e */
[-C--:B------:R-:W-:Y:S01]  /*2340*/  FFMA.FTZ R10, R10, R9.reuse, R137 ;  /* 0x000000090a0a7223 */ /* 0x080fe20000010089 */
[----:B------:R-:W-:Y:S01]  /*2350*/  ISETP.GE.AND P3, PT, R8, 0x21, PT ;  /* 0x000000210800780c */ /* 0x000fe20003f66270 */
[----:B------:R-:W-:Y:S01]  /*2360*/  FFMA.FTZ R153, R106, R9, R153 ;  /* 0x000000096a997223 */ /* 0x000fe20000010099 */
[----:B------:R-:W-:Y:S01]  /*2370*/  FFMA.FTZ R7, R135, R152, R142 ;  /* 0x0000009887077223 */ /* 0x000fe2000001008e */
[----:B------:R-:W-:-:S03]  /*2380*/  FADD.FTZ R137, -R137, R10 ;  /* 0x0000000a89897221 */ /* 0x000fc60000010100 */
[----:B------:R-:W-:-:S04]  /*2390*/  FFMA.FTZ R6, R134, R151, R7 ;  /* 0x0000009786067223 */ /* 0x000fc80000010007 */
[----:B------:R-:W-:Y:S01]  /*23a0*/  FFMA.FTZ R7, R137, R150, R6 ;  /* 0x0000009689077223 */ /* 0x000fe20000010006 */
[----:B------:R2:W1:Y:S01]  /*23b0*/  LDS R141, [R44+0x2a0] ;  /* 0x0002a0002c8d7984 */ /* 0x0004620000000800 */
[----:B------:R-:W-:Y:S05]  /*23c0*/  @!P2 BRA `(.L_x_9254) ;  /* 0x000000000008a947 */ /* 0x000fea0003800000 */
[----:B------:R-:W3:Y:S04]  /*23d0*/  LDS R9, [R47+0x220] ;  /* 0x000220002f097984 */ /* 0x000ee80000000800 */
[----:B---3--:R3:W-:Y:S02]  /*23e0*/  REDG.E.ADD.F32.FTZ.RN.STRONG.GPU desc[UR16][R4.64], R9 ;  /* 0x00000009040079a6 */ /* 0x0087e4000c12f310 */
.L_x_9254:
[----:B------:R-:W-:Y:S05]  /*23f0*/  BSYNC.RECONVERGENT B0 ;  /* 0x0000000000007941 */ /* 0x000fea0003800200 */
.L_x_9253:
[----:B------:R-:W-:Y:S04]  /*2400*/  BSSY.RECONVERGENT B0, `(.L_x_9255) ;  /* 0x0000003000007945 */ /* 0x000fe80003800200 */
[----:B------:R-:W-:Y:S05]  /*2410*/  @!P3 BRA `(.L_x_9256) ;  /* 0x000000000004b947 */ /* 0x000fea0003800000 */
[----:B-1----:R4:W-:Y:S02]  /*2420*/  REDG.E.ADD.F32.FTZ.RN.STRONG.GPU desc[UR16][R4.64+0x80], R141 ;  /* 0x0000808d040079a6 */ /* 0x0029e4000c12f310 */
.L_x_9256:
[----:B------:R-:W-:Y:S05]  /*2430*/  BSYNC.RECONVERGENT B0 ;  /* 0x0000000000007941 */ /* 0x000fea0003800200 */
.L_x_9255:
[----:B---3--:R3:W0:Y:S01]  /*2440*/  LDS R9, [R43+0x320] ;  /* 0x000320002b097984 */ /* 0x0086220000000800 */
[C---:B------:R-:W-:Y:S01]  /*2450*/  ISETP.GE.AND P6, PT, R8.reuse, 0x41, PT ;  /* 0x000000410800780c */ /* 0x040fe20003fc6270 */
[----:B------:R-:W-:Y:S01]  /*2460*/  BSSY.RECONVERGENT B0, `(.L_x_9257) ;  /* 0x0000009000007945 */ /* 0x000fe20003800200 */
[C---:B------:R-:W-:Y:S02]  /*2470*/  ISETP.GE.AND P4, PT, R8.reuse, 0x61, PT ;  /* 0x000000610800780c */ /* 0x040fe40003f86270 */
[C---:B------:R-:W-:Y:S02]  /*2480*/  ISETP.GE.AND P2, PT, R8.reuse, 0x81, PT ;  /* 0x000000810800780c */ /* 0x040fe40003f46270 */
[----:B------:R-:W-:Y:S02]  /*2490*/  P2R R6, PR, RZ, 0x10 ;  /* 0x00000010ff067803 */ /* 0x000fe40000000000 */
[C---:B------:R-:W-:Y:S02]  /*24a0*/  ISETP.GE.AND P3, PT, R8.reuse, 0xa1, PT ;  /* 0x000000a10800780c */ /* 0x040fe40003f66270 */
[----:B------:R-:W-:-:S02]  /*24b0*/  ISETP.GE.AND P4, PT, R8, 0xc1, PT ;  /* 0x000000c10800780c */ /* 0x000fc40003f86270 */
[----:B------:R-:W-:Y:S01]  /*24c0*/  ISETP.GE.AND P5, PT, R8, 0xe1, PT ;  /* 0x000000e10800780c */ /* 0x000fe20003fa6270 */
[----:B---3--:R-:W-:-:S12]  /*24d0*/  @!P6 BRA `(.L_x_9258) ;  /* 0x000000000004e947 */ /* 0x008fd80003800000 */
[----:B0-----:R3:W-:Y:S02]  /*24e0*/  REDG.E.ADD.F32.FTZ.RN.STRONG.GPU desc[UR16][R4.64+0x100], R9 ;  /* 0x00010009040079a6 */ /* 0x0017e4000c12f310 */
.L_x_9258:
[----:B------:R-:W-:Y:S05]  /*24f0*/  BSYNC.RECONVERGENT B0 ;  /* 0x0000000000007941 */ /* 0x000fea0003800200 */
.L_x_9257:
[----:B0--3--:R0:W3:Y:S01]  /*2500*/  LDS R9, [R42+0x3a0] ;  /* 0x0003a0002a097984 */ /* 0x0090e20000000800 */
[----:B------:R-:W-:Y:S01]  /*2510*/  ISETP.NE.AND P6, PT, R6, RZ, PT ;  /* 0x000000ff0600720c */ /* 0x000fe20003fc5270 */
[----:B------:R-:W-:-:S12]  /*2520*/  BSSY.RECONVERGENT B0, `(.L_x_9259) ;  /* 0x0000003000007945 */ /* 0x000fd80003800200 */
[----:B0-----:R-:W-:Y:S05]  /*2530*/  @!P6 BRA `(.L_x_9260) ;  /* 0x000000000004e947 */ /* 0x001fea0003800000 */
[----:B---3--:R0:W-:Y:S02]  /*2540*/  REDG.E.ADD.F32.FTZ.RN.STRONG.GPU desc[UR16][R4.64+0x180], R9 ;  /* 0x00018009040079a6 */ /* 0x0081e4000c12f310 */
.L_x_9260:
[----:B------:R-:W-:Y:S05]  /*2550*/  BSYNC.RECONVERGENT B0 ;  /* 0x0000000000007941 */ /* 0x000fea0003800200 */
.L_x_9259:
[----:B0--3--:R0:W3:Y:S01]  /*2560*/  LDS R9, [R41+0x420] ;  /* 0x0004200029097984 */ /* 0x0090e20000000800 */
[----:B------:R-:W-:Y:S04]  /*2570*/  BSSY.RECONVERGENT B0, `(.L_x_9261) ;  /* 0x0000003000007945 */ /* 0x000fe80003800200 */
[----:B------:R-:W-:Y:S05]  /*2580*/  @!P2 BRA `(.L_x_9262) ;  /* 0x000000000004a947 */ /* 0x000fea0003800000 */
[----:B---3--:R3:W-:Y:S02]  /*2590*/  REDG.E.ADD.F32.FTZ.RN.STRONG.GPU desc[UR16][R4.64+0x200], R9 ;  /* 0x00020009040079a6 */ /* 0x0087e4000c12f310 */
.L_x_9262:
[----:B------:R-:W-:Y:S05]  /*25a0*/  BSYNC.RECONVERGENT B0 ;  /* 0x0000000000007941 */ /* 0x000fea0003800200 */
.L_x_9261:
[----:B---3--:R3:W0:Y:S01]  /*25b0*/  LDS R9, [R40+0x4a0] ;  /* 0x0004a00028097984 */ /* 0x0086220000000800 */
[----:B------:R-:W-:Y:S04]  /*25c0*/  BSSY.RECONVERGENT B0, `(.L_x_9263) ;  /* 0x0000003000007945 */ /* 0x000fe80003800200 */
[----:B------:R-:W-:Y:S05]  /*25d0*/  @!P3 BRA `(.L_x_9264) ;  /* 0x000000000004b947 */ /* 0x000fea0003800000 */
[----:B0-----:R0:W-:Y:S02]  /*25e0*/  REDG.E.ADD.F32.FTZ.RN.STRONG.GPU desc[UR16][R4.64+0x280], R9 ;  /* 0x00028009040079a6 */ /* 0x0011e4000c12f310 */
.L_x_9264:
[----:B------:R-:W-:Y:S05]  /*25f0*/  BSYNC.RECONVERGENT B0 ;  /* 0x0000000000007941 */ /* 0x000fea0003800200 */
.L_x_9263:
[----:B0-----:R0:W0:Y:S01]  /*2600*/  LDS R9, [R39+0x520] ;  /* 0x0005200027097984 */ /* 0x0010220000000800 */
[----:B------:R-:W-:Y:S04]  /*2610*/  BSSY.RECONVERGENT B0, `(.L_x_9265) ;  /* 0x0000003000007945 */ /* 0x000fe80003800200 */
[----:B------:R-:W-:Y:S05]  /*2620*/  @!P4 BRA `(.L_x_9266) ;  /* 0x000000000004c947 */ /* 0x000fea0003800000 */
[----:B0-----:R0:W-:Y:S02]  /*2630*/  REDG.E.ADD.F32.FTZ.RN.STRONG.GPU desc[UR16][R4.64+0x300], R9 ;  /* 0x00030009040079a6 */ /* 0x0011e4000c12f310 */
.L_x_9266:
[----:B------:R-:W-:Y:S05]  /*2640*/  BSYNC.RECONVERGENT B0 ;  /* 0x0000000000007941 */ /* 0x000fea0003800200 */
.L_x_9265:
[----:B0-----:R0:W0:Y:S01]  /*2650*/  LDS R9, [R38+0x5a0] ;  /* 0x0005a00026097984 */ /* 0x0010220000000800 */
[----:B------:R-:W-:Y:S04]  /*2660*/  BSSY.RECONVERGENT B0, `(.L_x_9267) ;  /* 0x0000003000007945 */ /* 0x000fe80003800200 */
[----:B------:R-:W-:Y:S05]  /*2670*/  @!P5 BRA `(.L_x_9268) ;  /* 0x000000000004d947 */ /* 0x000fea0003800000 */
[----:B0-----:R0:W-:Y:S02]  /*2680*/  REDG.E.ADD.F32.FTZ.RN.STRONG.GPU desc[UR16][R4.64+0x380], R9 ;  /* 0x00038009040079a6 */ /* 0x0011e4000c12f310 */
.L_x_9268:
[----:B------:R-:W-:Y:S05]  /*2690*/  BSYNC.RECONVERGENT B0 ;  /* 0x0000000000007941 */ /* 0x000fea0003800200 */
.L_x_9267:
[----:B------:R-:W-:Y:S01]  /*26a0*/  FFMA.FTZ R6, R98, R10, R153 ;  /* 0x0000000a62067223 */ /* 0x000fe20000010099 */
[----:B0---4-:R-:W0:Y:S01]  /*26b0*/  SHFL.DOWN PT, R4, R7, 0x1, 0x1f ;  /* 0x08201f0007047f89 */ /* 0x011e2200000e0000 */
[----:B------:R-:W-:Y:S01]  /*26c0*/  ISETP.GT.AND P2, PT, R78, 0x1e, PT ;  /* 0x0000001e4e00780c */ /* 0x000fe20003f44270 */
[-C--:B------:R-:W-:Y:S01]  /*26d0*/  FMUL.FTZ R8, R125, R144.reuse ;  /* 0x000000907d087220 */ /* 0x080fe20000410000 */
[----:B------:R-:W-:Y:S01]  /*26e0*/  FMUL.FTZ R130, R130, R147 ;  /* 0x0000009382827220 */ /* 0x000fe20000410000 */
[----:B------:R-:W4:Y:S01]  /*26f0*/  SHFL.DOWN PT, R5, R6, 0x1, 0x1f ;  /* 0x08201f0006057f89 */ /* 0x000f2200000e0000 */
[C---:B------:R-:W-:Y:S01]  /*2700*/  FMUL.FTZ R144, R70.reuse, R144 ;  /* 0x0000009046907220 */ /* 0x040fe20000410000 */
[----:B------:R-:W-:Y:S01]  /*2710*/  FMUL.FTZ R9, R70, R146 ;  /* 0x0000009246097220 */ /* 0x000fe20000410000 */
[----:B------:R-:W-:Y:S01]  /*2720*/  FFMA.FTZ R87, R124, R130, R87 ;  /* 0x000000827c577223 */ /* 0x000fe20000010057 */
[----:B------:R-:W-:Y:S01]  /*2730*/  FMUL.FTZ R132, R133, R143 ;  /* 0x0000008f85847220 */ /* 0x000fe20000410000 */
[----:B------:R-:W-:Y:S01]  /*2740*/  FMUL.FTZ R144, R73, R144 ;  /* 0x0000009049907220 */ /* 0x000fe20000410000 */
        /* <DEDUP_REMOVED lines=8> */
[----:B------:R-:W-:Y:S01]  /*27d0*/  FMUL.FTZ R133, R134, R133 ;  /* 0x0000008586857220 */ /* 0x000fe20000410000 */
[----:B------:R-:W-:Y:S01]  /*27e0*/  FMUL.FTZ R9, R2, R9 ;  /* 0x0000000902097220 */ /* 0x000fe20000410000 */
[----:B------:R-:W-:Y:S01]  /*27f0*/  FMUL.FTZ R136, R137, R136 ;  /* 0x0000008889887220 */ /* 0x000fe20000410000 */
[----:B------:R-:W-:Y:S01]  /*2800*/  BSSY.RECONVERGENT B0, `(.L_x_9269) ;  /* 0x0000043000007945 */ /* 0x000fe20003800200 */
[----:B------:R-:W-:Y:S01]  /*2810*/  FADD.FTZ R68, R125, R68 ;  /* 0x000000447d447221 */ /* 0x000fe20000010000 */
[-C--:B------:R-:W-:Y:S01]  /*2820*/  FFMA.FTZ R2, R80, R71.reuse, R9 ;  /* 0x0000004750027223 */ /* 0x080fe20000010009 */
[----:B0-----:R-:W-:Y:S01]  /*2830*/  @!P2 FADD.FTZ R7, R7, R4 ;  /* 0x000000040707a221 */ /* 0x001fe20000010000 */
[----:B------:R-:W-:Y:S01]  /*2840*/  FFMA.FTZ R136, R97, R132, R136 ;  /* 0x0000008461887223 */ /* 0x000fe20000010088 */
[----:B------:R-:W-:Y:S01]  /*2850*/  FFMA.FTZ R85, R126, R8, R85 ;  /* 0x000000087e557223 */ /* 0x000fe20000010055 */
[----:B------:R-:W-:Y:S01]  /*2860*/  FFMA.FTZ R86, R113, R71, R86 ;  /* 0x0000004771567223 */ /* 0x000fe20000010056 */
[----:B----4-:R-:W-:Y:S01]  /*2870*/  @!P2 FADD.FTZ R6, R6, R5 ;  /* 0x000000050606a221 */ /* 0x010fe20000010000 */
[----:B------:R-:W0:Y:S01]  /*2880*/  SHFL.DOWN PT, R4, R7, 0x2, 0x1f ;  /* 0x08401f0007047f89 */ /* 0x000e2200000e0000 */
[----:B------:R-:W-:Y:S01]  /*2890*/  ISETP.GT.AND P2, PT, R78, 0x1d, PT ;  /* 0x0000001d4e00780c */ /* 0x000fe20003f44270 */
[----:B------:R-:W-:Y:S01]  /*28a0*/  FFMA.FTZ R95, R122, R132, R95 ;  /* 0x000000847a5f7223 */ /* 0x000fe2000001005f */
[----:B------:R-:W-:Y:S01]  /*28b0*/  FADD.FTZ R75, R2, R75 ;  /* 0x0000004b024b7221 */ /* 0x000fe20000010000 */
[----:B------:R-:W4:Y:S01]  /*28c0*/  SHFL.DOWN PT, R5, R6, 0x2, 0x1f ;  /* 0x08401f0006057f89 */ /* 0x000f2200000e0000 */
[----:B------:R-:W-:-:S09]  /*28d0*/  FADD.FTZ R81, R136, R81 ;  /* 0x0000005188517221 */ /* 0x000fd20000010000 */
        /* <DEDUP_REMOVED lines=9> */
[----:B------:R-:W-:Y:S01]  /*2970*/  FMUL.FTZ R5, R72, R146 ;  /* 0x0000009248057220 */ /* 0x000fe20000410000 */
[-C--:B------:R-:W-:Y:S01]  /*2980*/  FMUL.FTZ R72, R131, R140.reuse ;  /* 0x0000008c83487220 */ /* 0x080fe20000410000 */
[----:B-1----:R-:W1:Y:S01]  /*2990*/  SHFL.DOWN PT, R141, R6, 0x8, 0x1f ;  /* 0x09001f00068d7f89 */ /* 0x002e6200000e0000 */
[----:B------:R-:W-:Y:S01]  /*29a0*/  FMUL.FTZ R140, R70, R140 ;  /* 0x0000008c468c7220 */ /* 0x000fe20000410000 */
[-C--:B------:R-:W-:Y:S01]  /*29b0*/  FFMA.FTZ R90, R111, R5.reuse, R90 ;  /* 0x000000056f5a7223 */ /* 0x080fe2000001005a */
[----:B------:R-:W-:Y:S01]  /*29c0*/  FFMA.FTZ R73, R82, R5, R73 ;  /* 0x0000000552497223 */ /* 0x000fe20000010049 */
[----:B------:R-:W-:Y:S01]  /*29d0*/  FMUL.FTZ R131, R128, R138 ;  /* 0x0000008a80837220 */ /* 0x000fe20000410000 */
[----:B------:R-:W-:Y:S01]  /*29e0*/  FMUL.FTZ R140, R135, R140 ;  /* 0x0000008c878c7220 */ /* 0x000fe20000410000 */
[-C--:B------:R-:W-:Y:S01]  /*29f0*/  FFMA.FTZ R92, R121, R72.reuse, R92 ;  /* 0x00000048795c7223 */ /* 0x080fe2000001005c */
[----:B------:R-:W-:Y:S01]  /*2a00*/  FADD.FTZ R66, R73, R66 ;  /* 0x0000004249427221 */ /* 0x000fe20000010000 */
[-C--:B------:R-:W-:Y:S01]  /*2a10*/  FFMA.FTZ R133, R84, R131.reuse, R133 ;  /* 0x0000008354857223 */ /* 0x080fe20000010085 */
[----:B------:R-:W-:Y:S01]  /*2a20*/  FFMA.FTZ R140, R99, R72, R140 ;  /* 0x00000048638c7223 */ /* 0x000fe2000001008c */
[----:B------:R-:W-:-:S02]  /*2a30*/  FFMA.FTZ R96, R109, R131, R96 ;  /* 0x000000836d607223 */ /* 0x000fc40000010060 */
[----:B------:R-:W-:Y:S01]  /*2a40*/  FADD.FTZ R74, R133, R74 ;  /* 0x0000004a854a7221 */ /* 0x000fe20000010000 */
[----:B------:R-:W-:Y:S01]  /*2a50*/  FADD.FTZ R79, R140, R79 ;  /* 0x0000004f8c4f7221 */ /* 0x000fe20000010000 */
[----:B0-----:R-:W-:Y:S01]  /*2a60*/  @!P2 FADD.FTZ R7, R7, R4 ;  /* 0x000000040707a221 */ /* 0x001fe20000010000 */
[----:B------:R-:W-:Y:S01]  /*2a70*/  FMUL.FTZ R4, R70, R147 ;  /* 0x0000009346047220 */ /* 0x000fe20000410000 */
[----:B-1----:R-:W-:-:S03]  /*2a80*/  @!P2 FADD.FTZ R6, R6, R141 ;  /* 0x0000008d0606a221 */ /* 0x002fc60000010000 */
[----:B------:R-:W-:Y:S01]  /*2a90*/  FMUL.FTZ R4, R139, R4 ;  /* 0x000000048b047220 */ /* 0x000fe20000410000 */
[----:B------:R-:W0:Y:S01]  /*2aa0*/  SHFL.DOWN PT, R142, R7, 0x10, 0x1f ;  /* 0x0a001f00078e7f89 */ /* 0x000e2200000e0000 */
[----:B------:R-:W-:Y:S02]  /*2ab0*/  ISETP.NE.AND P2, PT, R78, RZ, PT ;  /* 0x000000ff4e00720c */ /* 0x000fe40003f45270 */
[----:B------:R-:W-:Y:S01]  /*2ac0*/  FFMA.FTZ R130, R105, R130, R4 ;  /* 0x0000008269827223 */ /* 0x000fe20000010004 */
[----:B------:R-:W1:Y:S01]  /*2ad0*/  SHFL.DOWN PT, R139, R6, 0x10, 0x1f ;  /* 0x0a001f00068b7f89 */ /* 0x000e6200000e0000 */
[----:B------:R-:W-:Y:S02]  /*2ae0*/  FMUL.FTZ R4, R70, R149 ;  /* 0x0000009546047220 */ /* 0x000fe40000410000 */
[----:B------:R-:W-:Y:S02]  /*2af0*/  FADD.FTZ R77, R130, R77 ;  /* 0x0000004d824d7221 */ /* 0x000fe40000010000 */
[----:B------:R-:W-:-:S04]  /*2b00*/  FMUL.FTZ R10, R145, R4 ;  /* 0x00000004910a7220 */ /* 0x000fc80000410000 */
        /* <DEDUP_REMOVED lines=18> */
.L_x_9270:
[----:B------:R-:W-:Y:S05]  /*2c30*/  BSYNC.RECONVERGENT B0 ;  /* 0x0000000000007941 */ /* 0x000fea0003800200 */
.L_x_9269:
[----:B------:R-:W-:-:S04]  /*2c40*/  UIADD3 UR4, UPT, UPT, UR4, 0x1, URZ ;  /* 0x0000000104047890 */ /* 0x000fc8000fffe0ff */
[----:B------:R-:W-:-:S09]  /*2c50*/  UISETP.GE.AND UP0, UPT, UR4, UR11, UPT ;  /* 0x0000000b0400728c */ /* 0x000fd2000bf06270 */
[----:B------:R-:W-:Y:S05]  /*2c60*/  BRA.U !UP0, `(.L_x_9271) ;  /* 0xffffffe508847547 */ /* 0x000fea000b83ffff */
.L_x_9249:
[----:B------:R-:W-:Y:S01]  /*2c70*/  BAR.SYNC.DEFER_BLOCKING 0x0 ;  /* 0x0000000000007b1d */ /* 0x000fe20000010000 */
[----:B------:R-:W-:Y:S02]  /*2c80*/  F2FP.BF16.F32.PACK_AB R11, R95, R96 ;  /* 0x000000605f0b723e */ /* 0x000fe400000010ff */
[----:B------:R-:W-:Y:S02]  /*2c90*/  F2FP.BF16.F32.PACK_AB R10, R92, R93 ;  /* 0x0000005d5c0a723e */ /* 0x000fe400000010ff */
[----:B------:R-:W-:-:S03]  /*2ca0*/  F2FP.BF16.F32.PACK_AB R9, R87, R90 ;  /* 0x0000005a5709723e */ /* 0x000fc600000010ff */
[----:B------:R-:W1:Y:S01]  /*2cb0*/  LDC.64 R26, c[0x0][0x4f8] ;  /* 0x00013e00ff1a7b82 */ /* 0x000e620000000a00 */
[----:B------:R-:W-:Y:S01]  /*2cc0*/  F2FP.BF16.F32.PACK_AB R8, R85, R86 ;  /* 0x000000565508723e */ /* 0x000fe200000010ff */
[----:B------:R-:W4:Y:S01]  /*2cd0*/  LDCU.64 UR4, c[0x0][0x500] ;  /* 0x0000a000ff0477ac */ /* 0x000f220008000a00 */
[----:B------:R-:W-:Y:S02]  /*2ce0*/  SHF.L.U32 R30, R76, 0x8, RZ ;  /* 0x000000084c1e7819 */ /* 0x000fe400000006ff */
[----:B------:R-:W-:Y:S02]  /*2cf0*/  IADD3 R50, P1, PT, R50, -0x200, RZ ;  /* 0xfffffe0032327810 */ /* 0x000fe40007f3e0ff */
[----:B------:R-:W-:Y:S01]  /*2d00*/  SHF.R.S32.HI R31, RZ, 0x1f, R30 ;  /* 0x0000001fff1f7819 */ /* 0x000fe2000001141e */
[----:B------:R-:W5:Y:S01]  /*2d10*/  LDC.64 R28, c[0x0][0x550] ;  /* 0x00015400ff1c7b82 */ /* 0x000f620000000a00 */
        /* <DEDUP_REMOVED lines=8> */
[----:B0-----:R-:W0:Y:S01]  /*2da0*/  LDS.128 R4, [R62] ;  /* 0x000000003e047984 */ /* 0x001e220000000c00 */
[----:B-1----:R-:W-:Y:S01]  /*2db0*/  IMAD.WIDE.U32 R24, R26, UR18, R30 ;  /* 0x000000121a187c25 */ /* 0x002fe2000f8e001e */
[----:B------:R-:W1:Y:S01]  /*2dc0*/  LDC.64 R34, c[0x0][0x560] ;  /* 0x00015800ff227b82 */ /* 0x000e620000000a00 */
[----:B------:R-:W-:Y:S02]  /*2dd0*/  IADD3.X R55, PT, PT, R55, -0x1, RZ, P3, !PT ;  /* 0xffffffff37377810 */ /* 0x000fe40001ffe4ff */
[----:B------:R-:W-:Y:S01]  /*2de0*/  IMAD R25, R27, UR18, R25 ;  /* 0x000000121b197c24 */ /* 0x000fe2000f8e0219 */
[----:B------:R-:W-:Y:S01]  /*2df0*/  IADD3.X R57, PT, PT, R57, -0x1, RZ, P4, !PT ;  /* 0xffffffff39397810 */ /* 0x000fe200027fe4ff */
[----:B----4-:R-:W-:Y:S01]  /*2e00*/  IMAD.WIDE.U32 R24, R69, UR4, R24 ;  /* 0x0000000445187c25 */ /* 0x010fe2000f8e0018 */
[----:B---3--:R-:W-:Y:S02]  /*2e10*/  F2FP.BF16.F32.PACK_AB R11, R81, R74 ;  /* 0x0000004a510b723e */ /* 0x008fe400000010ff */
[----:B------:R-:W-:Y:S01]  /*2e20*/  F2FP.BF16.F32.PACK_AB R10, R79, R68 ;  /* 0x000000444f0a723e */ /* 0x000fe200000010ff */
[----:B------:R-:W-:Y:S01]  /*2e30*/  IMAD R0, R69, UR5, R25 ;  /* 0x0000000545007c24 */ /* 0x000fe2000f8e0219 */
[----:B-----5:R-:W-:Y:S01]  /*2e40*/  LEA R28, P0, R24, R28, 0x1 ;  /* 0x0000001c181c7211 */ /* 0x020fe200078008ff */
[----:B------:R-:W3:Y:S01]  /*2e50*/  LDCU.64 UR4, c[0x0][0x520] ;  /* 0x0000a400ff0477ac */ /* 0x000ee20008000a00 */
        /* <DEDUP_REMOVED lines=11> */
[----:B0-----:R3:W-:Y:S03]  /*2f10*/  STG.E.128 desc[UR16][R28.64], R4 ;  /* 0x000000041c007986 */ /* 0x0017e6000c101d10 */
[----:B------:R-:W-:Y:S01]  /*2f20*/  FADD.FTZ R79, R68, R79 ;  /* 0x0000004f444f7221 */ /* 0x000fe20000010000 */
[----:B------:R-:W-:Y:S03]  /*2f30*/  BAR.SYNC.DEFER_BLOCKING 0x0 ;  /* 0x0000000000007b1d */ /* 0x000fe60000010000 */
[----:B------:R-:W-:-:S04]  /*2f40*/  FADD.FTZ R58, R79, R74 ;  /* 0x0000004a4f3a7221 */ /* 0x000fc80000010000 */
[----:B------:R-:W-:Y:S01]  /*2f50*/  FADD.FTZ R58, R58, R81 ;  /* 0x000000513a3a7221 */ /* 0x000fe20000010000 */
[----:B---3--:R-:W-:-:S04]  /*2f60*/  IMAD.WIDE.U32 R4, R69, UR4, R30 ;  /* 0x0000000445047c25 */ /* 0x008fc8000f8e001e */
[----:B------:R-:W-:Y:S01]  /*2f70*/  IMAD R0, R69, UR5, R5 ;  /* 0x0000000545007c24 */ /* 0x000fe2000f8e0205 */
[----:B-1----:R-:W-:-:S04]  /*2f80*/  LEA R6, P0, R4, R34, 0x1 ;  /* 0x0000002204067211 */ /* 0x002fc800078008ff */
        /* <DEDUP_REMOVED lines=9> */
.L_x_9248:
        /* <DEDUP_REMOVED lines=34> */
.L_x_9274:
[----:B------:R-:W-:Y:S05]  /*3240*/  BSYNC.RECONVERGENT B0 ;  /* 0x0000000000007941 */ /* 0x000fea0003800200 */
.L_x_9273:
        /* <DEDUP_REMOVED lines=26> */
.L_x_9276:
[----:B------:R-:W-:Y:S05]  /*33f0*/  BSYNC.RECONVERGENT B0 ;  /* 0x0000000000007941 */ /* 0x000fea0003800200 */
.L_x_9275:
        /* <DEDUP_REMOVED lines=13> */
.L_x_9278:
        /* <DEDUP_REMOVED lines=25> */
.L_x_9277:
[----:B------:R-:W-:Y:S05]  /*3660*/  EXIT ;  /* 0x000000000000794d */ /* 0x000fea0003800000 */
.L_x_9279:
        /* <DEDUP_REMOVED lines=9> */
.L_x_10528:


//--------------------- .text._Z25selective_scan_bwd_kernelI32Selective_Scan_bwd_kernel_traitsILi32ELi8ELb1ELb1ELb0ELb0ELb1EN3c108BFloat16EfEEv12SSMParamsBwd --------------------------
	.section	.text._Z25selective_scan_bwd_kernelI32Selective_Scan_bwd_kernel_traitsILi32ELi8ELb1ELb1ELb0ELb0ELb1EN3c108BFloat16EfEEv12SSMParamsBwd,"ax",@progbits
	.align	128
        .global         _Z25selective_scan_bwd_kernelI32Selective_Scan_bwd_kernel_traitsILi32ELi8ELb1ELb1ELb0ELb0ELb1EN3c108BFloat16EfEEv12SSMParamsBwd
        .type           _Z25selective_scan_bwd_kernelI32Selective_Scan_bwd_kernel_traitsILi32ELi8ELb1ELb1ELb0ELb0ELb1EN3c108BFloat16EfEEv12SSMParamsBwd,@function
        .size           _Z25selective_scan_bwd_kernelI32Selective_Scan_bwd_kernel_traitsILi32ELi8ELb1ELb1ELb0ELb0ELb1EN3c108BFloat16EfEEv12SSMParamsBwd,(.L_x_10529 - _Z25selective_scan_bwd_kernelI32Selective_Scan_bwd_kernel_traitsILi32ELi8ELb1ELb1ELb0ELb0ELb1EN3c108BFloat16EfEEv12SSMParamsBwd)
        .other          _Z25selective_scan_bwd_kernelI32Selective_Scan_bwd_kernel_traitsILi32ELi8ELb1ELb1ELb0ELb0ELb1EN3c108BFloat16EfEEv12SSMParamsBwd,@"STO_CUDA_ENTRY STV_DEFAULT"
_Z25selective_scan_bwd_kernelI32Selective_Scan_bwd_kernel_traitsILi32ELi8ELb1ELb1ELb0ELb0ELb1EN3c108BFloat16EfEEv12SSMParamsBwd:
.text._Z25selective_scan_bwd_kernelI32Selective_Scan_bwd_kernel_traitsILi32ELi8ELb1ELb1ELb0ELb0ELb1EN3c108BFloat16EfEEv12SSMParamsBwd:
        /* <DEDUP_REMOVED lines=31> */
[----:B0-----:R-:W-:-:S05]  /*01f0*/  HFMA2 R8, -RZ, RZ, 0, 0 ;  /* 0x00000000ff087431 */ /* 0x001fca00000001ff */
        /* <DEDUP_REMOVED lines=28> */
[----:B------:R-:W-:-:S02]  /*03c0*/  @P1 IADD3 R9, PT, PT, R9, 0x1, RZ ;  /* 0x0000000109091810 */ /* 0x000fc40007ffe0ff */
[----:B------:R-:W-:Y:S02]  /*03d0*/  MOV R5, UR5 ;  /* 0x0000000500057c02 */ /* 0x000fe40008000f00 */
[----:B------:R-:W-:Y:S01]  /*03e0*/  MOV R5, UR8 ;  /* 0x0000000800057c02 */ /* 0x000fe20008000f00 */
[----:B------:R-:W4:Y:S01]  /*03f0*/  LDCU.64 UR8, c[0x0][0x3b0] ;  /* 0x00007600ff0877ac */ /* 0x000f220008000a00 */
[----:B------:R-:W-:Y:S02]  /*0400*/  MOV R29, R9 ;  /* 0x00000009001d7202 */ /* 0x000fe40000000f00 */
[----:B------:R-:W0:Y:S01]  /*0410*/  @P0 LDC.64 R8, c[0x0][0x480] ;  /* 0x00012000ff080b82 */ /* 0x000e220000000a00 */
[----:B------:R-:W-:Y:S02]  /*0420*/  ISETP.NE.AND P2, PT, R2, RZ, PT ;  /* 0x000000ff0200720c */ /* 0x000fe40003f45270 */
[----:B------:R-:W-:Y:S01]  /*0430*/  MOV R7, UR4 ;  /* 0x0000000400077c02 */ /* 0x000fe20008000f00 */
[----:B---3--:R-:W-:Y:S01]  /*0440*/  @P0 IMAD R0, R0, UR18, R3 ;  /* 0x0000001200000c24 */ /* 0x008fe2000f8e0203 */
[----:B------:R-:W-:Y:S01]  /*0450*/  @!P3 IADD3 R29, PT, PT, -R29, RZ, RZ ;  /* 0x000000ff1d1db210 */ /* 0x000fe20007ffe1ff */
[----:B-1----:R-:W-:Y:S01]  /*0460*/  UIMAD.WIDE.U32 UR4, UR18, UR6, URZ ;  /* 0x00000006120472a5 */ /* 0x002fe2000f8e00ff */
[----:B------:R-:W-:Y:S01]  /*0470*/  IMAD.WIDE.U32 R4, R3, UR10, R4 ;  /* 0x0000000a03047c25 */ /* 0x000fe2000f8e0004 */
[----:B------:R-:W-:-:S02]  /*0480*/  LEA R11, R19, 0xffffff00, 0x8 ;  /* 0xffffff00130b7811 */ /* 0x000fc400078e40ff */
[----:B------:R-:W-:-:S04]  /*0490*/  UIMAD UR5, UR18, UR7, UR5 ;  /* 0x00000007120572a4 */ /* 0x000fc8000f8e0205 */
[----:B------:R-:W-:Y:S01]  /*04a0*/  @!P2 LOP3.LUT R29, RZ, R2, RZ, 0x33, !PT ;  /* 0x00000002ff1da212 */ /* 0x000fe200078e33ff */
[----:B------:R-:W-:Y:S01]  /*04b0*/  @P0 IMAD R0, R0, R19, RZ ;  /* 0x0000001300000224 */ /* 0x000fe200078e02ff */
[----:B----4-:R-:W-:Y:S01]  /*04c0*/  UIMAD.WIDE.U32 UR6, UR18, UR8, URZ ;  /* 0x00000008120672a5 */ /* 0x010fe2000f8e00ff */
[----:B------:R-:W-:Y:S01]  /*04d0*/  ISETP.GE.AND P1, PT, R19, 0x1, PT ;  /* 0x000000011300780c */ /* 0x000fe20003f26270 */
[C---:B------:R-:W-:Y:S01]  /*04e0*/  IMAD R15, R3.reuse, UR11, R5 ;  /* 0x0000000b030f7c24 */ /* 0x040fe2000f8e0205 */
        /* <DEDUP_REMOVED lines=8> */
[----:B0-----:R-:W-:-:S04]  /*0570*/  @P0 IMAD.WIDE R38, R5, 0x8, R8 ;  /* 0x0000000805260825 */ /* 0x001fc800078e0208 */
        /* <DEDUP_REMOVED lines=11> */
[----:B------:R-:W-:Y:S01]  /*0630*/  IMAD.WIDE.U32 R36, R3, R44, RZ ;  /* 0x0000002c03247225 */ /* 0x000fe200078e00ff */
[----:B------:R-:W-:-:S02]  /*0640*/  IADD3.X R57, PT, PT, R0, R57, RZ, P4, !PT ;  /* 0x0000003900397210 */ /* 0x000fc400027fe4ff */
[C---:B------:R-:W-:Y:S02]  /*0650*/  IADD3.X R2, PT, PT, R0.reuse, R13, RZ, P3, !PT ;  /* 0x0000000d00027210 */ /* 0x040fe40001ffe4ff */
[----:B------:R-:W-:Y:S02]  /*0660*/  LEA.HI.X R53, R53, R47, R6, 0x1, P0 ;  /* 0x0000002f35357211 */ /* 0x000fe400000f0c06 */
        /* <DEDUP_REMOVED lines=66> */
.L_x_9305:
        /* <DEDUP_REMOVED lines=89> */
[----:B------:R-:W-:Y:S01]  /*1020*/  FMUL.FTZ R84, R75, -1.4426950216293334961 ;  /* 0xbfb8aa3b4b547820 */ /* 0x000fe20000410000 */
[----:B------:R-:W4:Y:S01]  /*1030*/  MUFU.EX2 R77, R77 ;  /* 0x0000004d004d7308 */ /* 0x000f220000000800 */
        /* <DEDUP_REMOVED lines=10> */
[----:B------:R-:W-:Y:S01]  /*10e0*/  SHF.L.U32 R98, R98, 0x10, RZ ;  /* 0x0000001062627819 */ /* 0x000fe200000006ff */
[----:B----4-:R-:W-:Y:S01]  /*10f0*/  FADD.FTZ R77, R77, 1 ;  /* 0x3f8000004d4d7421 */ /* 0x010fe20000010000 */
[----:B------:R-:W-:Y:S01]  /*1100*/  SHF.L.U32 R103, R103, 0x10, RZ ;  /* 0x0000001067677819 */ /* 0x000fe200000006ff */
[----:B------:R-:W4:Y:S01]  /*1110*/  MUFU.EX2 R78, R78 ;  /* 0x0000004e004e7308 */ /* 0x000f220000000800 */
[----:B------:R-:W-:Y:S01]  /*1120*/  SHF.L.U32 R102, R102, 0x10, RZ ;  /* 0x0000001066667819 */ /* 0x000fe200000006ff */
[----:B-1----:R-:W-:Y:S01]  /*1130*/  FADD.FTZ R25, R25, 1 ;  /* 0x3f80000019197421 */ /* 0x002fe20000010000 */
[----:B------:R-:W-:Y:S01]  /*1140*/  SHF.L.U32 R104, R104, 0x10, RZ ;  /* 0x0000001068687819 */ /* 0x000fe200000006ff */
[----:B------:R-:W-:Y:S01]  /*1150*/  MUFU.RCP R93, R83 ;  /* 0x00000053005d7308 */ /* 0x000fe20000001000 */
[----:B------:R-:W-:Y:S01]  /*1160*/  PRMT R129, R4, 0x7632, R129 ;  /* 0x0000763204817816 */ /* 0x000fe20000000081 */
[----:B---3--:R-:W-:Y:S01]  /*1170*/  FADD.FTZ R99, R82, 1 ;  /* 0x3f80000052637421 */ /* 0x008fe20000010000 */
[----:B------:R-:W-:-:S02]  /*1180*/  PRMT R127, R5, 0x7632, R127 ;  /* 0x00007632057f7816 */ /* 0x000fc4000000007f */
[----:B------:R-:W-:Y:S01]  /*1190*/  PRMT R125, R6, 0x7632, R125 ;  /* 0x00007632067d7816 */ /* 0x000fe2000000007d */
[----:B0-----:R-:W-:Y:S01]  /*11a0*/  FADD.FTZ R96, R84, 1 ;  /* 0x3f80000054607421 */ /* 0x001fe20000010000 */
[C---:B------:R-:W-:Y:S01]  /*11b0*/  PRMT R123, R7.reuse, 0x7632, R123 ;  /* 0x00007632077b7816 */ /* 0x040fe2000000007b */
[----:B------:R-:W0:Y:S01]  /*11c0*/  MUFU.RCP R95, R24 ;  /* 0x00000018005f7308 */ /* 0x000e220000001000 */
[----:B------:R-:W-:Y:S01]  /*11d0*/  SHF.L.U32 R88, R7, 0x10, RZ ;  /* 0x0000001007587819 */ /* 0x000fe200000006ff */
[----:B----4-:R-:W-:Y:S01]  /*11e0*/  FADD.FTZ R78, R78, 1 ;  /* 0x3f8000004e4e7421 */ /* 0x010fe20000010000 */
[----:B------:R-:W-:Y:S02]  /*11f0*/  SHF.L.U32 R121, R8, 0x10, RZ ;  /* 0x0000001008797819 */ /* 0x000fe400000006ff */
[----:B------:R-:W-:Y:S02]  /*1200*/  SHF.L.U32 R119, R9, 0x10, RZ ;  /* 0x0000001009777819 */ /* 0x000fe400000006ff */
[----:B------:R-:W-:Y:S01]  /*1210*/  SHF.L.U32 R117, R10, 0x10, RZ ;  /* 0x000000100a757819 */ /* 0x000fe200000006ff */
[----:B------:R1:W3:Y:S01]  /*1220*/  MUFU.RCP R91, R77 ;  /* 0x0000004d005b7308 */ /* 0x0002e20000001000 */
[----:B------:R-:W-:-:S07]  /*1230*/  SHF.L.U32 R115, R11, 0x10, RZ ;  /* 0x000000100b737819 */ /* 0x000fce00000006ff */
[----:B------:R4:W2:Y:S01]  /*1240*/  MUFU.RCP R97, R79 ;  /* 0x0000004f00617308 */ /* 0x0008a20000001000 */
[----:B-1----:R-:W-:Y:S01]  /*1250*/  SHF.L.U32 R77, R4, 0x10, RZ ;  /* 0x00000010044d7819 */ /* 0x002fe200000006ff */
[----:B0-----:R-:W-:-:S04]  /*1260*/  FADD.FTZ R13, -R95, 1 ;  /* 0x3f8000005f0d7421 */ /* 0x001fc80000010100 */
[C---:B------:R-:W-:Y:S01]  /*1270*/  FFMA.FTZ R13, R74.reuse, R13, 1 ;  /* 0x3f8000004a0d7423 */ /* 0x040fe2000001000d */
[----:B------:R-:W-:Y:S01]  /*1280*/  FMUL.FTZ R74, R74, R95 ;  /* 0x0000005f4a4a7220 */ /* 0x000fe20000410000 */
[----:B------:R-:W0:Y:S01]  /*1290*/  MUFU.RCP R99, R99 ;  /* 0x0000006300637308 */ /* 0x000e220000001000 */
[----:B----4-:R-:W-:Y:S01]  /*12a0*/  SHF.L.U32 R79, R6, 0x10, RZ ;  /* 0x00000010064f7819 */ /* 0x010fe200000006ff */
[----:B---3--:R-:W-:-:S04]  /*12b0*/  FADD.FTZ R15, -R91, 1 ;  /* 0x3f8000005b0f7421 */ /* 0x008fc80000010100 */
[----:B------:R-:W-:Y:S02]  /*12c0*/  FFMA.FTZ R15, R0, R15, 1 ;  /* 0x3f800000000f7423 */ /* 0x000fe4000001000f */
[----:B------:R-:W1:Y:S08]  /*12d0*/  MUFU.RCP R96, R96 ;  /* 0x0000006000607308 */ /* 0x000e700000001000 */
[----:B------:R-:W3:Y:S08]  /*12e0*/  MUFU.RCP R92, R25 ;  /* 0x00000019005c7308 */ /* 0x000ef00000001000 */
[----:B------:R4:W3:Y:S02]  /*12f0*/  MUFU.RCP R94, R78 ;  /* 0x0000004e005e7308 */ /* 0x0008e40000001000 */
[----:B----4-:R-:W-:Y:S01]  /*1300*/  SHF.L.U32 R78, R5, 0x10, RZ ;  /* 0x00000010054e7819 */ /* 0x010fe200000006ff */
[----:B--2---:R2:W-:Y:S01]  /*1310*/  STS.128 [R70], R20 ;  /* 0x0000001446007388 */ /* 0x0045e20000000c00 */
[----:B------:R-:W-:-:S03]  /*1320*/  NOP ;  /* 0x0000000000007918 */ /* 0x000fc60000000000 */
[----:B------:R-:W4:Y:S01]  /*1330*/  LDS.128 R16, [R70] ;  /* 0x0000000046107984 */ /* 0x000f220000000c00 */
[----:B--2---:R-:W2:Y:S01]  /*1340*/  LDC.64 R22, c[0x0][0x508] ;  /* 0x00014200ff167b82 */ /* 0x004ea20000000a00 */
[----:B----4-:R-:W-:Y:S02]  /*1350*/  SHF.L.U32 R82, R16, 0x10, RZ ;  /* 0x0000001010527819 */ /* 0x010fe400000006ff */
[C---:B------:R-:W-:Y:S02]  /*1360*/  SHF.L.U32 R85, R19.reuse, 0x10, RZ ;  /* 0x0000001013557819 */ /* 0x040fe400000006ff */
[----:B------:R-:W-:Y:S01]  /*1370*/  PRMT R107, R19, 0x7632, R107 ;  /* 0x00007632136b7816 */ /* 0x000fe2000000006b */
[----:B------:R-:W-:Y:S01]  /*1380*/  FADD.FTZ R19, -R93, 1 ;  /* 0x3f8000005d137421 */ /* 0x000fe20000010100 */
[C---:B------:R-:W-:Y:S01]  /*1390*/  PRMT R106, R18.reuse, 0x7632, R106 ;  /* 0x00007632126a7816 */ /* 0x040fe2000000006a */
[----:B------:R-:W-:Y:S01]  /*13a0*/  FMUL.FTZ R12, R87, R82 ;  /* 0x00000052570c7220 */ /* 0x000fe20000410000 */
[----:B------:R-:W-:Y:S01]  /*13b0*/  SHF.L.U32 R84, R18, 0x10, RZ ;  /* 0x0000001012547819 */ /* 0x000fe200000006ff */
[----:B------:R-:W-:Y:S01]  /*13c0*/  FMUL.FTZ R18, R90, R85 ;  /* 0x000000555a127220 */ /* 0x000fe20000410000 */
[----:B------:R-:W-:Y:S01]  /*13d0*/  SHF.L.U32 R83, R17, 0x10, RZ ;  /* 0x0000001011537819 */ /* 0x000fe200000006ff */
[----:B------:R-:W-:Y:S01]  /*13e0*/  FFMA.FTZ R20, R26, R19, 1 ;  /* 0x3f8000001a147423 */ /* 0x000fe20000010013 */
[----:B------:R-:W-:Y:S01]  /*13f0*/  FMUL.FTZ R12, R95, R12 ;  /* 0x0000000c5f0c7220 */ /* 0x000fe20000410000 */
[----:B------:R-:W-:Y:S01]  /*1400*/  FMUL.FTZ R19, R93, R18 ;  /* 0x000000125d137220 */ /* 0x000fe20000410000 */
[----:B------:R-:W-:Y:S01]  /*1410*/  PRMT R101, R16, 0x7632, R101 ;  /* 0x0000763210657816 */ /* 0x000fe20000000065 */
[----:B------:R-:W-:Y:S01]  /*1420*/  FMUL.FTZ R14, R86, R83 ;  /* 0x00000053560e7220 */ /* 0x000fe20000410000 */
[----:B------:R-:W-:Y:S01]  /*1430*/  PRMT R105, R17, 0x7632, R105 ;  /* 0x0000763211697816 */ /* 0x000fe20000000069 */
[----:B------:R-:W-:Y:S01]  /*1440*/  FADD.FTZ R17, -R97, 1 ;  /* 0x3f80000061117421 */ /* 0x000fe20000010100 */
[----:B------:R-:W-:Y:S01]  /*1450*/  FMUL.FTZ R16, R89, R84 ;  /* 0x0000005459107220 */ /* 0x000fe20000410000 */
[----:B------:R-:W-:Y:S01]  /*1460*/  FMUL.FTZ R12, R12, R13 ;  /* 0x0000000d0c0c7220 */ /* 0x000fe20000410000 */
[----:B------:R-:W-:Y:S01]  /*1470*/  FMUL.FTZ R21, R19, R20 ;  /* 0x0000001413157220 */ /* 0x000fe20000410000 */
[----:B------:R-:W-:Y:S01]  /*1480*/  FMUL.FTZ R14, R91, R14 ;  /* 0x0000000e5b0e7220 */ /* 0x000fe20000410000 */
[----:B0-----:R-:W-:Y:S01]  /*1490*/  FADD.FTZ R13, -R99, 1 ;  /* 0x3f800000630d7421 */ /* 0x001fe20000010100 */
[----:B-1----:R-:W-:Y:S01]  /*14a0*/  FADD.FTZ R20, -R96, 1 ;  /* 0x3f80000060147421 */ /* 0x002fe20000010100 */
[----:B------:R-:W-:Y:S01]  /*14b0*/  SHF.L.U32 R101, R101, 0x10, RZ ;  /* 0x0000001065657819 */ /* 0x000fe200000006ff */
[----:B------:R-:W-:Y:S01]  /*14c0*/  FFMA.FTZ R17, R2, R17, 1 ;  /* 0x3f80000002117423 */ /* 0x000fe20000010011 */
[----:B------:R-:W-:Y:S01]  /*14d0*/  SHF.L.U32 R106, R106, 0x10, RZ ;  /* 0x000000106a6a7819 */ /* 0x000fe200000006ff */
[----:B------:R-:W-:Y:S01]  /*14e0*/  FMUL.FTZ R16, R97, R16 ;  /* 0x0000001061107220 */ /* 0x000fe20000410000 */
[----:B------:R-:W-:Y:S01]  /*14f0*/  SHF.L.U32 R105, R105, 0x10, RZ ;  /* 0x0000001069697819 */ /* 0x000fe200000006ff */
[----:B------:R-:W-:Y:S01]  /*1500*/  FMUL.FTZ R15, R14, R15 ;  /* 0x0000000f0e0f7220 */ /* 0x000fe20000410000 */
[----:B------:R-:W-:Y:S01]  /*1510*/  SHF.L.U32 R107, R107, 0x10, RZ ;  /* 0x000000106b6b7819 */ /* 0x000fe200000006ff */
[----:B------:R-:W-:Y:S01]  /*1520*/  FFMA.FTZ R19, R80, R13, 1 ;  /* 0x3f80000050137423 */ /* 0x000fe2000001000d */
[----:B------:R-:W-:Y:S01]  /*1530*/  FFMA.FTZ R24, R75, R20, 1 ;  /* 0x3f8000004b187423 */ /* 0x000fe20000010014 */
[----:B------:R-:W-:Y:S01]  /*1540*/  FMUL.FTZ R18, R16, R17 ;  /* 0x0000001110127220 */ /* 0x000fe20000410000 */
[----:B---3--:R-:W-:Y:S01]  /*1550*/  FADD.FTZ R14, -R92, 1 ;  /* 0x3f8000005c0e7421 */ /* 0x008fe20000010100 */
[----:B------:R-:W-:Y:S01]  /*1560*/  FMUL.FTZ R13, R98, R101 ;  /* 0x00000065620d7220 */ /* 0x000fe20000410000 */
[----:B------:R-:W-:Y:S01]  /*1570*/  FMUL.FTZ R20, R103, R106 ;  /* 0x0000006a67147220 */ /* 0x000fe20000410000 */
[----:B------:R-:W-:Y:S01]  /*1580*/  FADD.FTZ R16, -R94, 1 ;  /* 0x3f8000005e107421 */ /* 0x000fe20000010100 */
[----:B------:R-:W-:Y:S01]  /*1590*/  FMUL.FTZ R17, R102, R105 ;  /* 0x0000006966117220 */ /* 0x000fe20000410000 */
        /* <DEDUP_REMOVED lines=19> */
[----:B--2---:R-:W-:-:S04]  /*16d0*/  IMAD.WIDE.U32 R24, R22, UR18, R40 ;  /* 0x0000001216187c25 */ /* 0x004fc8000f8e0028 */
[----:B------:R-:W-:Y:S01]  /*16e0*/  FMUL.FTZ R27, R27, R92 ;  /* 0x0000005c1b1b7220 */ /* 0x000fe20000410000 */
[----:B------:R-:W-:Y:S01]  /*16f0*/  FMUL.FTZ R81, R81, R94 ;  /* 0x0000005e51517220 */ /* 0x000fe20000410000 */
[----:B------:R-:W-:Y:S01]  /*1700*/  FMUL.FTZ R80, R80, R99 ;  /* 0x0000006350507220 */ /* 0x000fe20000410000 */
[----:B------:R-:W0:Y:S01]  /*1710*/  LDC.64 R20, c[0x0][0x558] ;  /* 0x00015600ff147b82 */ /* 0x000e220000000a00 */
[----:B------:R-:W-:Y:S02]  /*1720*/  IMAD R25, R23, UR18, R25 ;  /* 0x0000001217197c24 */ /* 0x000fe4000f8e0219 */
[----:B------:R-:W-:Y:S01]  /*1730*/  FMUL.FTZ R75, R75, R96 ;  /* 0x000000604b4b7220 */ /* 0x000fe20000410000 */
        /* <DEDUP_REMOVED lines=19> */
[----:B------:R-:W-:Y:S02]  /*1870*/  PRMT R17, R10, 0x7632, R17 ;  /* 0x000076320a117816 */ /* 0x000fe40000000011 */
[----:B------:R-:W-:Y:S01]  /*1880*/  PRMT R16, R11, 0x7632, R16 ;  /* 0x000076320b107816 */ /* 0x000fe20000000010 */
        /* <DEDUP_REMOVED lines=28> */
.L_x_9281:
[----:B------:R-:W-:Y:S01]  /*1a50*/  SHF.L.U32 R129, R129, 0x10, RZ ;  /* 0x0000001081817819 */ /* 0x000fe200000006ff */
[----:B------:R-:W-:Y:S01]  /*1a60*/  FFMA.FTZ R47, R0, R77, R47 ;  /* 0x0000004d002f7223 */ /* 0x000fe2000001002f */
[----:B------:R-:W-:Y:S01]  /*1a70*/  SHF.L.U32 R127, R127, 0x10, RZ ;  /* 0x000000107f7f7819 */ /* 0x000fe200000006ff */
[----:B------:R-:W-:Y:S01]  /*1a80*/  BAR.SYNC.DEFER_BLOCKING 0x0 ;  /* 0x0000000000007b1d */ /* 0x000fe20000010000 */
[----:B------:R-:W-:Y:S01]  /*1a90*/  SHF.L.U32 R125, R125, 0x10, RZ ;  /* 0x000000107d7d7819 */ /* 0x000fe200000006ff */
[----:B------:R-:W-:Y:S01]  /*1aa0*/  FFMA.FTZ R2, R98, R129, R47 ;  /* 0x0000008162027223 */ /* 0x000fe2000001002f */
[----:B------:R-:W-:Y:S01]  /*1ab0*/  UISETP.GE.AND UP0, UPT, UR4, 0x1, UPT ;  /* 0x000000010400788c */ /* 0x000fe2000bf06270 */
[----:B------:R-:W-:Y:S02]  /*1ac0*/  SHF.L.U32 R123, R123, 0x10, RZ ;  /* 0x000000107b7b7819 */ /* 0x000fe400000006ff */
[----:B------:R-:W-:Y:S01]  /*1ad0*/  CS2R R86, SRZ ;  /* 0x0000000000567805 */ /* 0x000fe2000001ff00 */
[----:B-1----:R-:W-:Y:S01]  /*1ae0*/  FFMA.FTZ R9, R93, R78, R2 ;  /* 0x0000004e5d097223 */ /* 0x002fe20000010002 */
        /* <DEDUP_REMOVED lines=8> */
[----:B------:R-:W-:Y:S01]  /*1b70*/  CS2R R80, SRZ ;  /* 0x0000000000507805 */ /* 0x000fe2000001ff00 */
[--C-:B-----5:R-:W-:Y:S01]  /*1b80*/  FADD.FTZ R121, R121, R42.reuse ;  /* 0x0000002a79797221 */ /* 0x120fe20000010000 */
        /* <DEDUP_REMOVED lines=19> */
[----:B------:R-:W1:Y:S01]  /*1cc0*/  LDC.64 R90, c[0x0][0x3c0] ;  /* 0x0000f000ff5a7b82 */ /* 0x000e620000000a00 */
[----:B------:R-:W-:Y:S01]  /*1cd0*/  MOV R4, R52 ;  /* 0x0000003400047202 */ /* 0x000fe20000000f00 */
[----:B------:R-:W-:Y:S01]  /*1ce0*/  FMUL.FTZ R111, R121, R77 ;  /* 0x0000004d796f7220 */ /* 0x000fe20000410000 */
[----:B------:R-:W-:Y:S01]  /*1cf0*/  MOV R5, R59 ;  /* 0x0000003b00057202 */ /* 0x000fe20000000f00 */
[----:B------:R-:W-:Y:S01]  /*1d00*/  FMUL.FTZ R110, R122, R129 ;  /* 0x000000817a6e7220 */ /* 0x000fe20000410000 */
[C---:B------:R-:W-:Y:S01]  /*1d10*/  ISETP.NE.AND P0, PT, R54.reuse, 0x1, PT ;  /* 0x000000013600780c */ /* 0x040fe20003f05270 */
[----:B------:R-:W-:Y:S01]  /*1d20*/  FMUL.FTZ R109, R119, R78 ;  /* 0x0000004e776d7220 */ /* 0x000fe20000410000 */
[----:B------:R-:W-:Y:S01]  /*1d30*/  SHF.L.U32 R124, R54, 0x8, RZ ;  /* 0x00000008367c7819 */ /* 0x000fe200000006ff */
[----:B0-----:R-:W0:Y:S01]  /*1d40*/  LDC.64 R12, c[0x0][0x440] ;  /* 0x00011000ff0c7b82 */ /* 0x001e220000000a00 */
        /* <DEDUP_REMOVED lines=23> */
.L_x_9304:
[----:B01----:R-:W-:-:S04]  /*1ec0*/  IMAD.WIDE.U32 R4, R90, UR4, RZ ;  /* 0x000000045a047c25 */ /* 0x003fc8000f8e00ff */
[----:B------:R-:W-:Y:S01]  /*1ed0*/  IMAD R5, R91, UR4, R5 ;  /* 0x000000045b057c24 */ /* 0x000fe2000f8e0205 */
[----:B------:R-:W-:-:S04]  /*1ee0*/  LEA R6, P1, R4, R24, 0x1 ;  /* 0x0000001804067211 */ /* 0x000fc800078208ff */
[----:B------:R-:W-:-:S06]  /*1ef0*/  LEA.HI.X R7, R4, R25, R5, 0x1, P1 ;  /* 0x0000001904077211 */ /* 0x000fcc00008f0c05 */
[----:B------:R-:W5:Y:S01]  /*1f00*/  LDG.E.128 R4, desc[UR16][R6.64] ;  /* 0x0000001006047981 */ /* 0x000f62000c1e1d00 */
[----:B------:R-:W-:Y:S02]  /*1f10*/  MOV R8, R32 ;  /* 0x0000002000087202 */ /* 0x000fe40000000f00 */
[----:B------:R-:W-:-:S03]  /*1f20*/  MOV R9, R49 ;  /* 0x0000003100097202 */ /* 0x000fc60000000f00 */
[----:B--2---:R-:W-:-:S04]  /*1f30*/  IMAD.WIDE.U32 R8, R14, UR4, R8 ;  /* 0x000000040e087c25 */ /* 0x004fc8000f8e0008 */
[----:B------:R-:W-:Y:S01]  /*1f40*/  IMAD R2, R15, UR4, R9 ;  /* 0x000000040f027c24 */ /* 0x000fe2000f8e0209 */
[----:B0-----:R-:W-:-:S04]  /*1f50*/  LEA R26, P1, R8, R12, 0x2 ;  /* 0x0000000c081a7211 */ /* 0x001fc800078210ff */
        /* <DEDUP_REMOVED lines=11> */
[----:B------:R4:W5:Y:S01]  /*2010*/  LDG.E R135, desc[UR16][R74.64] ;  /* 0x000000104a877981 */ /* 0x000962000c1e1900 */
[C---:B------:R-:W-:Y:S01]  /*2020*/  ISETP.NE.AND P2, PT, R34.reuse, RZ, PT ;  /* 0x000000ff2200720c */ /* 0x040fe20003f45270 */
[----:B------:R-:W-:Y:S01]  /*2030*/  UMOV UR5, 0x400 ;  /* 0x0000040000057882 */ /* 0x000fe20000000000 */
[----:B------:R-:W-:Y:S01]  /*2040*/  ISETP.NE.AND P1, PT, R34, 0x1f, PT ;  /* 0x0000001f2200780c */ /* 0x000fe20003f25270 */
[----:B------:R-:W3:Y:S01]  /*2050*/  LDS.128 R8, [R70] ;  /* 0x0000000046087984 */ /* 0x000ee20000000c00 */
        /* <DEDUP_REMOVED lines=10> */
[-C--:B----4-:R-:W-:Y:S01]  /*2100*/  FMUL.FTZ R75, R117, R27.reuse ;  /* 0x0000001b754b7220 */ /* 0x090fe20000410000 */
[-C--:B------:R-:W-:Y:S01]  /*2110*/  FMUL.FTZ R133, R116, R27.reuse ;  /* 0x0000001b74857220 */ /* 0x080fe20000410000 */
[----:B------:R-:W0:Y:S01]  /*2120*/  MUFU.EX2 R145, R145 ;  /* 0x0000009100917308 */ /* 0x000e220000000800 */
[-C--:B------:R-:W-:Y:S01]  /*2130*/  FMUL.FTZ R5, R118, R27.reuse ;  /* 0x0000001b76057220 */ /* 0x080fe20000410000 */
[----:B------:R-:W-:Y:S02]  /*2140*/  FMUL.FTZ R137, R115, R27 ;  /* 0x0000001b73897220 */ /* 0x000fe40000410000 */
[----:B------:R-:W1:Y:S04]  /*2150*/  MUFU.EX2 R2, R2 ;  /* 0x0000000200027308 */ /* 0x000e680000000800 */
[----:B------:R-:W2:Y:S04]  /*2160*/  MUFU.EX2 R7, R7 ;  /* 0x0000000700077308 */ /* 0x000ea80000000800 */
[----:B------:R-:W4:Y:S01]  /*2170*/  MUFU.EX2 R6, R6 ;  /* 0x0000000600067308 */ /* 0x000f220000000800 */
[----:B0-----:R0:W-:Y:S03]  /*2180*/  STS [R136+0x878], R145 ;  /* 0x0008789188007388 */ /* 0x0011e60000000800 */
[----:B------:R-:W0:Y:S01]  /*2190*/  MUFU.EX2 R75, R75 ;  /* 0x0000004b004b7308 */ /* 0x000e220000000800 */
[----:B---3--:R-:W-:-:S03]  /*21a0*/  PRMT R131, R9, 0x7632, R131 ;  /* 0x0000763209837816 */ /* 0x008fc60000000083 */
[----:B------:R3:W0:Y:S01]  /*21b0*/  MUFU.EX2 R27, R5 ;  /* 0x00000005001b7308 */ /* 0x0006220000000800 */
[----:B------:R-:W-:Y:S02]  /*21c0*/  SHF.L.U32 R74, R9, 0x10, RZ ;  /* 0x00000010094a7819 */ /* 0x000fe400000006ff */
[----:B------:R-:W-:Y:S01]  /*21d0*/  PRMT R4, R8, 0x7632, R4 ;  /* 0x0000763208047816 */ /* 0x000fe20000000004 */
[----:B------:R3:W0:Y:S01]  /*21e0*/  MUFU.EX2 R9, R137 ;  /* 0x0000008900097308 */ /* 0x0006220000000800 */
[----:B------:R-:W-:Y:S01]  /*21f0*/  PRMT R132, R10, 0x7632, R132 ;  /* 0x000076320a847816 */ /* 0x000fe20000000084 */
[----:B------:R-:W-:Y:S01]  /*2200*/  FMUL.FTZ R144, R109, R74 ;  /* 0x0000004a6d907220 */ /* 0x000fe20000410000 */
[C---:B------:R-:W-:Y:S01]  /*2210*/  PRMT R134, R11.reuse, 0x7632, R134 ;  /* 0x000076320b867816 */ /* 0x040fe20000000086 */
[----:B------:R-:W0:Y:S01]  /*2220*/  MUFU.EX2 R133, R133 ;  /* 0x0000008500857308 */ /* 0x000e220000000800 */
[----:B------:R-:W-:Y:S02]  /*2230*/  SHF.L.U32 R126, R11, 0x10, RZ ;  /* 0x000000100b7e7819 */ /* 0x000fe400000006ff */
        /* <DEDUP_REMOVED lines=10> */
[----:B------:R-:W-:Y:S02]  /*22e0*/  FMUL.FTZ R141, R108, R131 ;  /* 0x000000836c8d7220 */ /* 0x000fe40000410000 */
[----:B0-----:R-:W-:-:S02]  /*22f0*/  FMUL.FTZ R136, R105, R132 ;  /* 0x0000008469887220 */ /* 0x001fc40000410000 */
[----:B------:R-:W-:Y:S01]  /*2300*/  FMUL.FTZ R140, R101, R134 ;  /* 0x00000086658c7220 */ /* 0x000fe20000410000 */
[----:B------:R-:W-:Y:S01]  /*2310*/  BAR.SYNC.DEFER_BLOCKING 0x0 ;  /* 0x0000000000007b1d */ /* 0x000fe20000010000 */
[-C--:B-----5:R-:W-:Y:S01]  /*2320*/  FMUL.FTZ R153, R0, R135.reuse ;  /* 0x0000008700997220 */ /* 0x0a0fe20000410000 */
[-C--:B------:R-:W-:Y:S01]  /*2330*/  FMUL.FTZ R150, R98, R135.reuse ;  /* 0x0000008762967220 */ /* 0x080fe20000410000 */
[-C--:B------:R-:W-:Y:S01]  /*2340*/  FMUL.FTZ R149, R93, R135.reuse ;  /* 0x000000875d957220 */ /* 0x080fe20000410000 */
[-C--:B------:R-:W-:Y:S01]  /*2350*/  FMUL.FTZ R146, R96, R135.reuse ;  /* 0x0000008760927220 */ /* 0x080fe20000410000 */
[-C--:B------:R-:W-:Y:S01]  /*2360*/  FMUL.FTZ R154, R100, R135.reuse ;  /* 0x00000087649a7220 */ /* 0x080fe20000410000 */
[-C--:B------:R-:W-:Y:S01]  /*2370*/  FMUL.FTZ R158, R94, R135.reuse ;  /* 0x000000875e9e7220 */ /* 0x080fe20000410000 */
[-C--:B------:R-:W-:Y:S01]  /*2380*/  FMUL.FTZ R162, R89, R135.reuse ;  /* 0x0000008759a27220 */ /* 0x080fe20000410000 */
[----:B------:R-:W-:Y:S01]  /*2390*/  FMUL.FTZ R135, R92, R135 ;  /* 0x000000875c877220 */ /* 0x000fe20000410000 */
[----:B-1234-:R-:W-:Y:S06]  /*23a0*/  @P1 BRA `(.L_x_9284) ;  /* 0x00000000001c1947 */ /* 0x01efec0003800000 */
[----:B------:R-:W-:Y:S01]  /*23b0*/  ISETP.NE.AND P1, PT, R54, UR10, PT ;  /* 0x0000000a36007c0c */ /* 0x000fe2000bf25270 */
[----:B------:R-:W-:-:S12]  /*23c0*/  HFMA2 R164, -RZ, RZ, 1.875, 0 ;  /* 0x3f800000ffa47431 */ /* 0x000fd800000001ff */
[----:B------:R-:W-:Y:S05]  /*23d0*/  @!P1 BRA `(.L_x_9285) ;  /* 0x0000000000149947 */ /* 0x000fea0003800000 */
[----:B------:R-:W-:-:S04]  /*23e0*/  IADD3 R4, PT, PT, R124, UR4, RZ ;  /* 0x000000047c047c10 */ /* 0x000fc8000fffe0ff */
[----:B------:R-:W-:-:S05]  /*23f0*/  LEA R4, R4, UR5, 0x2 ;  /* 0x0000000504047c11 */ /* 0x000fca000f8e10ff */
[----:B------:R2:W3:Y:S01]  /*2400*/  LDS R164, [R4+0x878] ;  /* 0x0008780004a47984 */ /* 0x0004e20000000800 */
[----:B------:R-:W-:Y:S05]  /*2410*/  BRA `(.L_x_9285) ;  /* 0x0000000000047947 */ /* 0x000fea0003800000 */
.L_x_9284:
[----:B------:R0:W1:Y:S02]  /*2420*/  LDS R164, [R76+0x107c] ;  /* 0x00107c004ca47984 */ /* 0x0000640000000800 */
.L_x_9285:
[----:B------:R-:W-:Y:S05]  /*2430*/  BSYNC.RECONVERGENT B0 ;  /* 0x0000000000007941 */ /* 0x000fea0003800200 */
.L_x_9283:
        /* <DEDUP_REMOVED lines=33> */
[----:B------:R-:W-:Y:S01]  /*2650*/  MOV R160, R137 ;  /* 0x0000008900a07202 */ /* 0x000fe20000000f00 */
[----:B------:R-:W-:Y:S01]  /*2660*/  FMUL.FTZ R156, R6, R5 ;  /* 0x00000005069c7220 */ /* 0x000fe20000410000 */
[----:B------:R-:W2:Y:S01]  /*2670*/  SHFL.DOWN PT, R143, R137, 0x1, 0x1f ;  /* 0x08201f00898f7f89 */ /* 0x000ea200000e0000 */
[----:B------:R-:W-:Y:S02]  /*2680*/  FFMA.FTZ R4, R133, R4, R140 ;  /* 0x0000000485047223 */ /* 0x000fe4000001008c */
[----:B------:R-:W-:-:S03]  /*2690*/  FMUL.FTZ R156, R75, R156 ;  /* 0x0000009c4b9c7220 */ /* 0x000fc60000410000 */
[----:B------:R-:W3:Y:S01]  /*26a0*/  SHFL.UP PT, R137, R4, 0x1, RZ ;  /* 0x0420000004897989 */ /* 0x000ee200000e00ff */
[----:B------:R-:W-:-:S04]  /*26b0*/  FMUL.FTZ R156, R27, R156 ;  /* 0x0000009c1b9c7220 */ /* 0x000fc80000410000 */
[----:B------:R-:W-:-:S04]  /*26c0*/  FMUL.FTZ R156, R9, R156 ;  /* 0x0000009c099c7220 */ /* 0x000fc80000410000 */
[----:B------:R-:W-:Y:S01]  /*26d0*/  FMUL.FTZ R155, R133, R156 ;  /* 0x0000009c859b7220 */ /* 0x000fe20000410000 */
[----:B-1----:R-:W-:-:S04]  /*26e0*/  @P1 FMUL.FTZ R139, R139, R157 ;  /* 0x0000009d8b8b1220 */ /* 0x002fc80000410000 */
[----:B------:R-:W1:Y:S01]  /*26f0*/  SHFL.UP PT, R156, R155, 0x1, RZ ;  /* 0x042000009b9c7989 */ /* 0x000e6200000e00ff */
[----:B--2---:R-:W-:Y:S01]  /*2700*/  @P1 FFMA.FTZ R160, R157, R143, R160 ;  /* 0x0000008f9da01223 */ /* 0x004fe200000100a0 */
[----:B------:R-:W-:Y:S02]  /*2710*/  @P1 MOV R157, R139 ;  /* 0x0000008b009d1202 */ /* 0x000fe40000000f00 */
[----:B------:R-:W-:Y:S02]  /*2720*/  ISETP.GE.AND P1, PT, R72, 0x1, PT ;  /* 0x000000014800780c */ /* 0x000fe40003f26270 */
[----:B------:R-:W2:Y:S01]  /*2730*/  SHFL.DOWN PT, R139, R160, 0x2, 0x1f ;  /* 0x08401f00a08b7f89 */ /* 0x000ea200000e0000 */
[----:B---3--:R-:W-:-:S03]  /*2740*/  FFMA.FTZ R137, R155, R137, R4 ;  /* 0x000000899b897223 */ /* 0x008fc60000010004 */
[----:B------:R-:W3:Y:S02]  /*2750*/  SHFL.DOWN PT, R5, R157, 0x2, 0x1f ;  /* 0x08401f009d057f89 */ /* 0x000ee400000e0000 */
[----:B------:R-:W-:-:S05]  /*2760*/  FSEL R4, R4, R137, !P1 ;  /* 0x0000008904047208 */ /* 0x000fca0004800000 */
[----:B------:R-:W5:Y:S01]  /*2770*/  SHFL.UP PT, R137, R4, 0x2, RZ ;  /* 0x0440000004897989 */ /* 0x000f6200000e00ff */
[----:B-1----:R-:W-:Y:S01]  /*2780*/  @P1 FMUL.FTZ R155, R155, R156 ;  /* 0x0000009c9b9b1220 */ /* 0x002fe20000410000 */
[----:B------:R-:W-:Y:S01]  /*2790*/  ISETP.GE.AND P1, PT, R72, 0x2, PT ;  /* 0x000000024800780c */ /* 0x000fe20003f26270 */
[C---:B--2---:R-:W-:Y:S01]  /*27a0*/  @!P3 FFMA.FTZ R160, R157.reuse, R139, R160 ;  /* 0x0000008b9da0b223 */ /* 0x044fe200000100a0 */
[----:B---3--:R-:W-:-:S04]  /*27b0*/  @!P3 FMUL.FTZ R5, R157, R5 ;  /* 0x000000059d05b220 */ /* 0x008fc80000410000 */
[----:B------:R-:W1:Y:S01]  /*27c0*/  SHFL.DOWN PT, R143, R160, 0x4, 0x1f ;  /* 0x08801f00a08f7f89 */ /* 0x000e6200000e0000 */
[----:B------:R-:W-:Y:S02]  /*27d0*/  @!P3 MOV R157, R5 ;  /* 0x00000005009db202 */ /* 0x000fe40000000f00 */
[----:B------:R-:W-:Y:S01]  /*27e0*/  ISETP.GT.U32.AND P3, PT, R73, 0x1b, PT ;  /* 0x0000001b4900780c */ /* 0x000fe20003f64070 */
[----:B------:R-:W2:Y:S01]  /*27f0*/  SHFL.UP PT, R5, R155, 0x2, RZ ;  /* 0x044000009b057989 */ /* 0x000ea200000e00ff */
[----:B-----5:R-:W-:-:S03]  /*2800*/  FFMA.FTZ R137, R155, R137, R4 ;  /* 0x000000899b897223 */ /* 0x020fc60000010004 */
[----:B------:R-:W3:Y:S02]  /*2810*/  SHFL.DOWN PT, R139, R157, 0x4, 0x1f ;  /* 0x08801f009d8b7f89 */ /* 0x000ee400000e0000 */
[----:B------:R-:W-:-:S05]  /*2820*/  FSEL R156, R4, R137, !P1 ;  /* 0x00000089049c7208 */ /* 0x000fca0004800000 */
[----:B------:R-:W5:Y:S01]  /*2830*/  SHFL.UP PT, R4, R156, 0x4, RZ ;  /* 0x048000009c047989 */ /* 0x000f6200000e00ff */
[----:B-1----:R-:W-:-:S05]  /*2840*/  @!P3 FFMA.FTZ R160, R157, R143, R160 ;  /* 0x0000008f9da0b223 */ /* 0x002fca00000100a0 */
[----:B------:R-:W1:Y:S01]  /*2850*/  SHFL.DOWN PT, R147, R160, 0x8, 0x1f ;  /* 0x09001f00a0937f89 */ /* 0x000e6200000e0000 */
[----:B--2---:R-:W-:Y:S01]  /*2860*/  @P1 FMUL.FTZ R155, R155, R5 ;  /* 0x000000059b9b1220 */ /* 0x004fe20000410000 */
[----:B------:R-:W-:Y:S02]  /*2870*/  ISETP.GE.AND P1, PT, R54, UR10, PT ;  /* 0x0000000a36007c0c */ /* 0x000fe4000bf26270 */
[----:B------:R-:W-:Y:S01]  /*2880*/  MOV R5, RZ ;  /* 0x000000ff00057202 */ /* 0x000fe20000000f00 */
[----:B---3--:R-:W-:Y:S01]  /*2890*/  @!P3 FMUL.FTZ R137, R157, R139 ;  /* 0x0000008b9d89b220 */ /* 0x008fe20000410000 */
[----:B------:R-:W-:Y:S01]  /*28a0*/  ISETP.NE.OR P1, PT, R34, RZ, P1 ;  /* 0x000000ff2200720c */ /* 0x000fe20000f25670 */
[----:B------:R-:W2:Y:S03]  /*28b0*/  SHFL.UP PT, R139, R155, 0x4, RZ ;  /* 0x048000009b8b7989 */ /* 0x000ea600000e00ff */
[----:B------:R-:W-:Y:S01]  /*28c0*/  @!P3 MOV R157, R137 ;  /* 0x00000089009db202 */ /* 0x000fe20000000f00 */
[----:B-----5:R-:W-:Y:S01]  /*28d0*/  FFMA.FTZ R137, R155, R4, R156 ;  /* 0x000000049b897223 */ /* 0x020fe2000001009c */
[----:B------:R-:W-:Y:S01]  /*28e0*/  ISETP.GE.AND P3, PT, R72, 0x4, PT ;  /* 0x000000044800780c */ /* 0x000fe20003f66270 */
[----:B------:R-:W-:-:S02]  /*28f0*/  HFMA2 R4, -RZ, RZ, 1.875, 0 ;  /* 0x3f800000ff047431 */ /* 0x000fc400000001ff */
[----:B------:R-:W3:Y:S01]  /*2900*/  SHFL.DOWN PT, R143, R157, 0x8, 0x1f ;  /* 0x09001f009d8f7f89 */ /* 0x000ee200000e0000 */
[----:B------:R-:W-:-:S03]  /*2910*/  FSEL R137, R156, R137, !P3 ;  /* 0x000000899c897208 */ /* 0x000fc60005800000 */
[----:B------:R-:W-:Y:S01]  /*2920*/  @!P1 LDS.64 R4, [UR6+0x10f8] ;  /* 0x0010f806ff049984 */ /* 0x000fe20008000a00 */
[----:B------:R-:W-:Y:S01]  /*2930*/  ISETP.GE.AND P1, PT, R72, 0x8, PT ;  /* 0x000000084800780c */ /* 0x000fe20003f26270 */
[----:B-1----:R-:W-:Y:S02]  /*2940*/  @!P4 FFMA.FTZ R160, R157, R147, R160 ;  /* 0x000000939da0c223 */ /* 0x002fe400000100a0 */
[----:B------:R-:W1:Y:S04]  /*2950*/  SHFL.UP PT, R156, R137, 0x8, RZ ;  /* 0x05000000899c7989 */ /* 0x000e6800000e00ff */
[----:B------:R-:W5:Y:S01]  /*2960*/  SHFL.DOWN PT, R147, R160, 0x10, 0x1f ;  /* 0x0a001f00a0937f89 */ /* 0x000f6200000e0000 */
[----:B--2---:R-:W-:Y:S01]  /*2970*/  @P3 FMUL.FTZ R155, R155, R139 ;  /* 0x0000008b9b9b3220 */ /* 0x004fe20000410000 */
[----:B------:R-:W-:-:S04]  /*2980*/  ISETP.GT.U32.AND P3, PT, R73, 0xf, PT ;  /* 0x0000000f4900780c */ /* 0x000fc80003f64070 */
[----:B------:R-:W2:Y:S01]  /*2990*/  SHFL.UP PT, R139, R155, 0x8, RZ ;  /* 0x050000009b8b7989 */ /* 0x000ea200000e00ff */
[----:B---3--:R-:W-:-:S05]  /*29a0*/  @!P4 FMUL.FTZ R143, R157, R143 ;  /* 0x0000008f9d8fc220 */ /* 0x008fca0000410000 */
[----:B------:R-:W-:Y:S01]  /*29b0*/  @!P4 MOV R157, R143 ;  /* 0x0000008f009dc202 */ /* 0x000fe20000000f00 */
[----:B-1----:R-:W-:-:S04]  /*29c0*/  FFMA.FTZ R156, R155, R156, R137 ;  /* 0x0000009c9b9c7223 */ /* 0x002fc80000010089 */
[----:B------:R-:W1:Y:S01]  /*29d0*/  SHFL.DOWN PT, R143, R157, 0x10, 0x1f ;  /* 0x0a001f009d8f7f89 */ /* 0x000e6200000e0000 */
[----:B-----5:R-:W-:Y:S01]  /*29e0*/  @!P3 FFMA.FTZ R160, R157, R147, R160 ;  /* 0x000000939da0b223 */ /* 0x020fe200000100a0 */
[----:B------:R-:W-:-:S04]  /*29f0*/  FSEL R156, R137, R156, !P1 ;  /* 0x0000009c899c7208 */ /* 0x000fc80004800000 */
[----:B------:R-:W-:Y:S01]  /*2a00*/  SHFL.DOWN PT, R159, R160, 0x1, 0x1f ;  /* 0x08201f00a09f7f89 */ /* 0x000fe200000e0000 */
[----:B--2---:R-:W-:Y:S01]  /*2a10*/  @P1 FMUL.FTZ R155, R155, R139 ;  /* 0x0000008b9b9b1220 */ /* 0x004fe20000410000 */
[----:B------:R-:W-:-:S04]  /*2a20*/  ISETP.GE.AND P1, PT, R72, 0x10, PT ;  /* 0x000000104800780c */ /* 0x000fc80003f26270 */
[----:B------:R-:W-:Y:S01]  /*2a30*/  SHFL.UP PT, R139, R155, 0x10, RZ ;  /* 0x060000009b8b7989 */ /* 0x000fe200000e00ff */
[----:B-1----:R-:W-:-:S03]  /*2a40*/  @!P3 FMUL.FTZ R137, R157, R143 ;  /* 0x0000008f9d89b220 */ /* 0x002fc60000410000 */
[----:B------:R-:W1:Y:S02]  /*2a50*/  SHFL.UP PT, R143, R156, 0x10, RZ ;  /* 0x060000009c8f7989 */ /* 0x000e6400000e00ff */
        /* <DEDUP_REMOVED lines=9> */
[----:B------:R-:W-:Y:S01]  /*2af0*/  ISETP.NE.AND P1, PT, R34, RZ, PT ;  /* 0x000000ff2200720c */ /* 0x000fe20003f25270 */
[----:B--2---:R-:W-:Y:S02]  /*2b00*/  @P3 FFMA.FTZ R137, R147, R137, R159 ;  /* 0x0000008993893223 */ /* 0x004fe4000001009f */
[----:B------:R-:W-:Y:S02]  /*2b10*/  SHFL.UP PT, R156, R156, 0x1, RZ ;  /* 0x042000009c9c7989 */ /* 0x000fe400000e00ff */
[----:B------:R-:W-:Y:S01]  /*2b20*/  FFMA.FTZ R135, R137, R164, R135 ;  /* 0x000000a489877223 */ /* 0x000fe20000010087 */
[----:B---3--:R-:W-:-:S03]  /*2b30*/  FMUL.FTZ R4, R157, R4 ;  /* 0x000000049d047220 */ /* 0x008fc60000410000 */
[----:B------:R-:W-:-:S04]  /*2b40*/  FFMA.FTZ R137, R133, R135, R162 ;  /* 0x0000008785897223 */ /* 0x000fc800000100a2 */
[----:B------:R-:W-:Y:S02]  /*2b50*/  FFMA.FTZ R139, R9, R137, R158 ;  /* 0x00000089098b7223 */ /* 0x000fe4000001009e */
[----:B------:R-:W1:Y:S02]  /*2b60*/  SHFL.IDX PT, R158, R160, RZ, 0x1f ;  /* 0x00001fffa09e7589 */ /* 0x000e6400000e0000 */
[----:B------:R-:W-:-:S04]  /*2b70*/  FFMA.FTZ R143, R27, R139, R154 ;  /* 0x0000008b1b8f7223 */ /* 0x000fc8000001009a */
[-C--:B------:R-:W-:Y:S01]  /*2b80*/  FFMA.FTZ R147, R75, R143.reuse, R146 ;  /* 0x0000008f4b937223 */ /* 0x080fe20000010092 */
[----:B------:R-:W-:-:S03]  /*2b90*/  FMUL.FTZ R154, R117, R143 ;  /* 0x0000008f759a7220 */ /* 0x000fc60000410000 */
[----:B------:R-:W-:-:S04]  /*2ba0*/  FFMA.FTZ R146, R6, R147, R149 ;  /* 0x0000009306927223 */ /* 0x000fc80000010095 */
[----:B------:R-:W-:-:S04]  /*2bb0*/  FFMA.FTZ R149, R7, R146, R150 ;  /* 0x0000009207957223 */ /* 0x000fc80000010096 */
[----:B------:R-:W-:Y:S01]  /*2bc0*/  FFMA.FTZ R153, R2, R149, R153 ;  /* 0x0000009502997223 */ /* 0x000fe20000010099 */
[----:B-1----:R-:W-:Y:S01]  /*2bd0*/  FFMA.FTZ R5, R157, R5, R158 ;  /* 0x000000059d057223 */ /* 0x002fe2000001009e */
[----:B------:R-:W-:-:S04]  /*2be0*/  FMUL.FTZ R157, R119, R146 ;  /* 0x00000092779d7220 */ /* 0x000fc80000410000 */
[----:B------:R1:W-:Y:S01]  /*2bf0*/  @!P1 STS.64 [UR6+0x10f8], R4 ;  /* 0x0010f804ff009988 */ /* 0x0003e20008000a06 */
[----:B------:R-:W-:Y:S01]  /*2c00*/  FMUL.FTZ R160, R78, R157 ;  /* 0x0000009d4ea07220 */ /* 0x000fe20000410000 */
[----:B-1----:R-:W-:Y:S02]  /*2c10*/  FMUL.FTZ R4, R79, R154 ;  /* 0x0000009a4f047220 */ /* 0x002fe40000410000 */
[----:B----4-:R-:W1:Y:S02]  /*2c20*/  SHFL.IDX PT, R152, R152, RZ, 0x1f ;  /* 0x00001fff98987589 */ /* 0x010e6400000e0000 */
[----:B-1----:R-:W-:Y:S01]  /*2c30*/  @P2 FFMA.FTZ R152, R155, R152, R156 ;  /* 0x000000989b982223 */ /* 0x002fe2000001009c */
[----:B------:R-:W-:Y:S01]  /*2c40*/  FMUL.FTZ R156, R120, R147 ;  /* 0x00000093789c7220 */ /* 0x000fe20000410000 */
[----:B------:R-:W-:Y:S02]  /*2c50*/  FMUL.FTZ R155, R115, R137 ;  /* 0x00000089739b7220 */ /* 0x000fe40000410000 */
[----:B------:R-:W-:Y:S01]  /*2c60*/  FFMA.FTZ R145, R145, R152, R148 ;  /* 0x0000009891917223 */ /* 0x000fe20000010094 */
[----:B------:R-:W-:Y:S01]  /*2c70*/  FMUL.FTZ R152, R122, R149 ;  /* 0x000000957a987220 */ /* 0x000fe20000410000 */
[----:B------:R-:W-:Y:S01]  /*2c80*/  FMUL.FTZ R162, R127, R156 ;  /* 0x0000009c7fa27220 */ /* 0x000fe20000410000 */
[----:B------:R-:W-:Y:S01]  /*2c90*/  FMUL.FTZ R161, R88, R155 ;  /* 0x0000009b58a17220 */ /* 0x000fe20000410000 */
[-C--:B------:R-:W-:Y:S01]  /*2ca0*/  FFMA.FTZ R150, R2, R145.reuse, R151 ;  /* 0x0000009102967223 */ /* 0x080fe20000010097 */
[----:B------:R-:W-:Y:S01]  /*2cb0*/  FADD.FTZ R2, -R148, R145 ;  /* 0x0000009194027221 */ /* 0x000fe20000010100 */
[----:B------:R-:W-:Y:S01]  /*2cc0*/  FFMA.FTZ R145, R0, R145, RZ ;  /* 0x0000009100917223 */ /* 0x000fe200000100ff */
[----:B------:R-:W-:Y:S01]  /*2cd0*/  FMUL.FTZ R158, R129, R152 ;  /* 0x00000098819e7220 */ /* 0x000fe20000410000 */
[-C--:B------:R-:W-:Y:S01]  /*2ce0*/  FFMA.FTZ R7, R7, R150.reuse, R144 ;  /* 0x0000009607077223 */ /* 0x080fe20000010090 */
[----:B------:R-:W-:Y:S01]  /*2cf0*/  FADD.FTZ R151, -R151, R150 ;  /* 0x0000009697977221 */ /* 0x000fe20000010100 */
[----:B------:R-:W-:Y:S01]  /*2d00*/  FFMA.FTZ R150, R98, R150, R145 ;  /* 0x0000009662967223 */ /* 0x000fe20000010091 */
[----:B------:R-:W-:Y:S01]  /*2d10*/  FMUL.FTZ R145, R121, R153 ;  /* 0x0000009979917220 */ /* 0x000fe20000410000 */
[----:B------:R-:W-:-:S02]  /*2d20*/  FADD.FTZ R144, -R144, R7 ;  /* 0x0000000790907221 */ /* 0x000fc40000010100 */
[----:B------:R-:W-:Y:S01]  /*2d30*/  FFMA.FTZ R5, R93, R7, R150 ;  /* 0x000000075d057223 */ /* 0x000fe20000010096 */
[-C--:B------:R-:W-:Y:S01]  /*2d40*/  FFMA.FTZ R148, R2, R145.reuse, RZ ;  /* 0x0000009102947223 */ /* 0x080fe200000100ff */
[----:B------:R-:W-:-:S03]  /*2d50*/  FMUL.FTZ R145, R77, R145 ;  /* 0x000000914d917220 */ /* 0x000fc60000410000 */
        /* <DEDUP_REMOVED lines=18> */
[----:B------:R-:W-:Y:S01]  /*2e80*/  FADD.FTZ R141, -R141, R160 ;  /* 0x000000a08d8d7221 */ /* 0x000fe20000010100 */
[----:B-1----:R-:W-:Y:S01]  /*2e90*/  LEA R4, P2, R6, UR8, 0x2 ;  /* 0x0000000806047c11 */ /* 0x002fe2000f8410ff */
[----:B------:R2:W-:Y:S01]  /*2ea0*/  STS [R61+0x1c], R158 ;  /* 0x00001c9e3d007388 */ /* 0x0005e20000000800 */
[----:B------:R-:W-:Y:S01]  /*2eb0*/  FADD.FTZ R7, -R142, R157 ;  /* 0x0000009d8e077221 */ /* 0x000fe20000010100 */
[----:B------:R-:W-:Y:S01]  /*2ec0*/  IADD3 R142, PT, PT, -R128, UR7, RZ ;  /* 0x00000007808e7c10 */ /* 0x000fe2000fffe1ff */
[----:B------:R-:W-:Y:S01]  /*2ed0*/  FFMA.FTZ R150, R141, R156, R150 ;  /* 0x0000009c8d967223 */ /* 0x000fe20000010096 */
[----:B------:R-:W-:Y:S01]  /*2ee0*/  BAR.SYNC.DEFER_BLOCKING 0x0 ;  /* 0x0000000000007b1d */ /* 0x000fe20000010000 */
[-C--:B------:R-:W-:Y:S01]  /*2ef0*/  FFMA.FTZ R159, R27, R157.reuse, R136 ;  /* 0x0000009d1b9f7223 */ /* 0x080fe20000010088 */
[----:B------:R-:W-:Y:S01]  /*2f00*/  LEA.HI.X R5, R6, UR9, R5, 0x2, P2 ;  /* 0x0000000906057c11 */ /* 0x000fe200090f1405 */
[----:B------:R-:W-:Y:S01]  /*2f10*/  FFMA.FTZ R27, R100, R157, R75 ;  /* 0x0000009d641b7223 */ /* 0x000fe2000001004b */
[----:B------:R-:W-:Y:S01]  /*2f20*/  ISETP.GE.AND P2, PT, R142, 0x1, PT ;  /* 0x000000018e00780c */ /* 0x000fe20003f46270 */
[----:B------:R-:W-:Y:S01]  /*2f30*/  FFMA.FTZ R150, R7, R154, R150 ;  /* 0x0000009a07967223 */ /* 0x000fe20000010096 */
[----:B------:R-:W-:Y:S01]  /*2f40*/  FADD.FTZ R75, -R136, R159 ;  /* 0x0000009f884b7221 */ /* 0x000fe20000010100 */
[-C--:B------:R-:W-:Y:S01]  /*2f50*/  FFMA.FTZ R157, R9, R159.reuse, R138 ;  /* 0x0000009f099d7223 */ /* 0x080fe2000001008a */
[----:B------:R-:W-:Y:S01]  /*2f60*/  FFMA.FTZ R6, R94, R159, R27 ;  /* 0x0000009f5e067223 */ /* 0x000fe2000001001b */
[----:B------:R-:W-:Y:S01]  /*2f70*/  ISETP.GE.AND P3, PT, R142, 0x21, PT ;  /* 0x000000218e00780c */ /* 0x000fe20003f66270 */
[----:B------:R-:W-:Y:S01]  /*2f80*/  FFMA.FTZ R9, R75, R152, R150 ;  /* 0x000000984b097223 */ /* 0x000fe20000010096 */
[----:B------:R-:W-:Y:S01]  /*2f90*/  FADD.FTZ R138, -R138, R157 ;  /* 0x0000009d8a8a7221 */ /* 0x000fe20000010100 */
[-C--:B------:R-:W-:Y:S01]  /*2fa0*/  FFMA.FTZ R159, R133, R157.reuse, R140 ;  /* 0x0000009d859f7223 */ /* 0x080fe2000001008c */
[----:B------:R-:W-:-:S02]  /*2fb0*/  FFMA.FTZ R133, R89, R157, R6 ;  /* 0x0000009d59857223 */ /* 0x000fc40000010006 */
[----:B------:R-:W-:Y:S01]  /*2fc0*/  FFMA.FTZ R136, R138, R155, R9 ;  /* 0x0000009b8a887223 */ /* 0x000fe20000010009 */
[----:B------:R-:W-:-:S04]  /*2fd0*/  FADD.FTZ R27, -R140, R159 ;  /* 0x0000009f8c1b7221 */ /* 0x000fc80000010100 */
[----:B------:R-:W-:Y:S01]  /*2fe0*/  FFMA.FTZ R9, R27, R148, R136 ;  /* 0x000000941b097223 */ /* 0x000fe20000010088 */
[----:B------:R2:W1:Y:S01]  /*2ff0*/  LDS R145, [R62+0x2a0] ;  /* 0x0002a0003e917984 */ /* 0x0004620000000800 */
[----:B------:R-:W-:Y:S05]  /*3000*/  @!P2 BRA `(.L_x_9287) ;  /* 0x000000000008a947 */ /* 0x000fea0003800000 */
[----:B------:R-:W3:Y:S04]  /*3010*/  LDS R155, [R58+0x220] ;  /* 0x000220003a9b7984 */ /* 0x000ee80000000800 */
[----:B---3--:R3:W-:Y:S02]  /*3020*/  REDG.E.ADD.F32.FTZ.RN.STRONG.GPU desc[UR16][R4.64], R155 ;  /* 0x0000009b040079a6 */ /* 0x0087e4000c12f310 */
.L_x_9287:
[----:B------:R-:W-:Y:S05]  /*3030*/  BSYNC.RECONVERGENT B0 ;  /* 0x0000000000007941 */ /* 0x000fea0003800200 */
.L_x_9286:
[----:B------:R-:W-:Y:S04]  /*3040*/  BSSY.RECONVERGENT B0, `(.L_x_9288) ;  /* 0x0000003000007945 */ /* 0x000fe80003800200 */
[----:B------:R-:W-:Y:S05]  /*3050*/  @!P3 BRA `(.L_x_9289) ;  /* 0x000000000004b947 */ /* 0x000fea0003800000 */
[----:B-1----:R4:W-:Y:S02]  /*3060*/  REDG.E.ADD.F32.FTZ.RN.STRONG.GPU desc[UR16][R4.64+0x80], R145 ;  /* 0x00008091040079a6 */ /* 0x0029e4000c12f310 */
.L_x_9289:
[----:B------:R-:W-:Y:S05]  /*3070*/  BSYNC.RECONVERGENT B0 ;  /* 0x0000000000007941 */ /* 0x000fea0003800200 */
.L_x_9288:
[----:B-1--4-:R1:W4:Y:S01]  /*3080*/  LDS R145, [R63+0x320] ;  /* 0x000320003f917984 */ /* 0x0123220000000800 */
        /* <DEDUP_REMOVED lines=8> */
[----:B------:R-:W-:-:S12]  /*3110*/  @!P6 BRA `(.L_x_9291) ;  /* 0x000000000004e947 */ /* 0x000fd80003800000 */
[----:B----4-:R4:W-:Y:S02]  /*3120*/  REDG.E.ADD.F32.FTZ.RN.STRONG.GPU desc[UR16][R4.64+0x100], R145 ;  /* 0x00010091040079a6 */ /* 0x0109e4000c12f310 */
.L_x_9291:
[----:B------:R-:W-:Y:S05]  /*3130*/  BSYNC.RECONVERGENT B0 ;  /* 0x0000000000007941 */ /* 0x000fea0003800200 */
.L_x_9290:
[----:B----4-:R4:W0:Y:S01]  /*3140*/  LDS R145, [R64+0x3a0] ;  /* 0x0003a00040917984 */ /* 0x0108220000000800 */
[----:B------:R-:W-:Y:S01]  /*3150*/  ISETP.NE.AND P6, PT, R6, RZ, PT ;  /* 0x000000ff0600720c */ /* 0x000fe20003fc5270 */
[----:B------:R-:W-:-:S12]  /*3160*/  BSSY.RECONVERGENT B0, `(.L_x_9292) ;  /* 0x0000003000007945 */ /* 0x000fd80003800200 */
[----:B----4-:R-:W-:Y:S05]  /*3170*/  @!P6 BRA `(.L_x_9293) ;  /* 0x000000000004e947 */ /* 0x010fea0003800000 */
[----:B0-----:R4:W-:Y:S02]  /*3180*/  REDG.E.ADD.F32.FTZ.RN.STRONG.GPU desc[UR16][R4.64+0x180], R145 ;  /* 0x00018091040079a6 */ /* 0x0019e4000c12f310 */
.L_x_9293:
[----:B------:R-:W-:Y:S05]  /*3190*/  BSYNC.RECONVERGENT B0 ;  /* 0x0000000000007941 */ /* 0x000fea0003800200 */
.L_x_9292:
[----:B0---4-:R0:W4:Y:S01]  /*31a0*/  LDS R145, [R65+0x420] ;  /* 0x0004200041917984 */ /* 0x0111220000000800 */
[----:B------:R-:W-:Y:S04]  /*31b0*/  BSSY.RECONVERGENT B0, `(.L_x_9294) ;  /* 0x0000003000007945 */ /* 0x000fe80003800200 */
[----:B------:R-:W-:Y:S05]  /*31c0*/  @!P2 BRA `(.L_x_9295) ;  /* 0x000000000004a947 */ /* 0x000fea0003800000 */
[----:B----4-:R4:W-:Y:S02]  /*31d0*/  REDG.E.ADD.F32.FTZ.RN.STRONG.GPU desc[UR16][R4.64+0x200], R145 ;  /* 0x00020091040079a6 */ /* 0x0109e4000c12f310 */
.L_x_9295:
[----:B------:R-:W-:Y:S05]  /*31e0*/  BSYNC.RECONVERGENT B0 ;  /* 0x0000000000007941 */ /* 0x000fea0003800200 */
.L_x_9294:
[----:B----4-:R4:W0:Y:S01]  /*31f0*/  LDS R145, [R66+0x4a0] ;  /* 0x0004a00042917984 */ /* 0x0108220000000800 */
[----:B------:R-:W-:Y:S04]  /*3200*/  BSSY.RECONVERGENT B0, `(.L_x_9296) ;  /* 0x0000003000007945 */ /* 0x000fe80003800200 */
[----:B------:R-:W-:Y:S05]  /*3210*/  @!P3 BRA `(.L_x_9297) ;  /* 0x000000000004b947 */ /* 0x000fea0003800000 */
[----:B0-----:R0:W-:Y:S02]  /*3220*/  REDG.E.ADD.F32.FTZ.RN.STRONG.GPU desc[UR16][R4.64+0x280], R145 ;  /* 0x00028091040079a6 */ /* 0x0011e4000c12f310 */
.L_x_9297:
[----:B------:R-:W-:Y:S05]  /*3230*/  BSYNC.RECONVERGENT B0 ;  /* 0x0000000000007941 */ /* 0x000fea0003800200 */
.L_x_9296:
[----:B0-----:R0:W0:Y:S01]  /*3240*/  LDS R145, [R67+0x520] ;  /* 0x0005200043917984 */ /* 0x0010220000000800 */
[----:B------:R-:W-:Y:S04]  /*3250*/  BSSY.RECONVERGENT B0, `(.L_x_9298) ;  /* 0x0000003000007945 */ /* 0x000fe80003800200 */
[----:B------:R-:W-:Y:S05]  /*3260*/  @!P4 BRA `(.L_x_9299) ;  /* 0x000000000004c947 */ /* 0x000fea0003800000 */
[----:B0-----:R0:W-:Y:S02]  /*3270*/  REDG.E.ADD.F32.FTZ.RN.STRONG.GPU desc[UR16][R4.64+0x300], R145 ;  /* 0x00030091040079a6 */ /* 0x0011e4000c12f310 */
.L_x_9299:
[----:B------:R-:W-:Y:S05]  /*3280*/  BSYNC.RECONVERGENT B0 ;  /* 0x0000000000007941 */ /* 0x000fea0003800200 */
.L_x_9298:
[----:B0-----:R0:W0:Y:S01]  /*3290*/  LDS R145, [R68+0x5a0] ;  /* 0x0005a00044917984 */ /* 0x0010220000000800 */
[----:B------:R-:W-:Y:S04]  /*32a0*/  BSSY.RECONVERGENT B0, `(.L_x_9300) ;  /* 0x0000003000007945 */ /* 0x000fe80003800200 */
[----:B------:R-:W-:Y:S05]  /*32b0*/  @!P5 BRA `(.L_x_9301) ;  /* 0x000000000004d947 */ /* 0x000fea0003800000 */
[----:B0-----:R0:W-:Y:S02]  /*32c0*/  REDG.E.ADD.F32.FTZ.RN.STRONG.GPU desc[UR16][R4.64+0x380], R145 ;  /* 0x00038091040079a6 */ /* 0x0011e4000c12f310 */
.L_x_9301:
[----:B------:R-:W-:Y:S05]  /*32d0*/  BSYNC.RECONVERGENT B0 ;  /* 0x0000000000007941 */ /* 0x000fea0003800200 */
.L_x_9300:
[----:B------:R-:W-:Y:S01]  /*32e0*/  FFMA.FTZ R6, R92, R159, R133 ;  /* 0x0000009f5c067223 */ /* 0x000fe20000010085 */
[----:B0--3--:R-:W0:Y:S01]  /*32f0*/  SHFL.DOWN PT, R4, R9, 0x1, 0x1f ;  /* 0x08201f0009047f89 */ /* 0x009e2200000e0000 */
[----:B------:R-:W-:Y:S01]  /*3300*/  ISETP.GT.AND P2, PT, R72, 0x1e, PT ;  /* 0x0000001e4800780c */ /* 0x000fe20003f44270 */
[----:B------:R-:W-:Y:S01]  /*3310*/  FMUL.FTZ R136, R10, R143 ;  /* 0x0000008f0a887220 */ /* 0x000fe20000410000 */
[C---:B------:R-:W-:Y:S01]  /*3320*/  FMUL.FTZ R10, R26.reuse, R147 ;  /* 0x000000931a0a7220 */ /* 0x040fe20000410000 */
[----:B------:R-:W3:Y:S01]  /*3330*/  SHFL.DOWN PT, R5, R6, 0x1, 0x1f ;  /* 0x08201f0006057f89 */ /* 0x000ee200000e0000 */
        /* <DEDUP_REMOVED lines=17> */
[----:B------:R-:W-:Y:S01]  /*3450*/  FADD.FTZ R84, R7, R84 ;  /* 0x0000005407547221 */ /* 0x000fe20000010000 */
[----:B------:R-:W-:Y:S01]  /*3460*/  FFMA.FTZ R142, R125, R132, R142 ;  /* 0x000000847d8e7223 */ /* 0x000fe2000001008e */
[----:B0-----:R-:W-:Y:S01]  /*3470*/  @!P2 FADD.FTZ R9, R9, R4 ;  /* 0x000000040909a221 */ /* 0x001fe20000010000 */
[-C--:B------:R-:W-:Y:S01]  /*3480*/  FFMA.FTZ R137, R88, R75.reuse, R137 ;  /* 0x0000004b58897223 */ /* 0x080fe20000010089 */
[----:B------:R-:W-:Y:S01]  /*3490*/  FFMA.FTZ R2, R77, R8, R2 ;  /* 0x000000084d027223 */ /* 0x000fe20000010002 */
[----:B------:R-:W-:Y:S01]  /*34a0*/  FFMA.FTZ R136, R123, R134, R136 ;  /* 0x000000867b887223 */ /* 0x000fe20000010088 */
[----:B---3--:R-:W-:Y:S01]  /*34b0*/  @!P2 FADD.FTZ R6, R6, R5 ;  /* 0x000000050606a221 */ /* 0x008fe20000010000 */
[----:B------:R-:W0:Y:S01]  /*34c0*/  SHFL.DOWN PT, R4, R9, 0x2, 0x1f ;  /* 0x08401f0009047f89 */ /* 0x000e2200000e0000 */
[----:B------:R-:W-:Y:S01]  /*34d0*/  ISETP.GT.AND P2, PT, R72, 0x1d, PT ;  /* 0x0000001d4800780c */ /* 0x000fe20003f44270 */
[----:B------:R-:W-:Y:S01]  /*34e0*/  BSSY.RECONVERGENT B0, `(.L_x_9302) ;  /* 0x0000039000007945 */ /* 0x000fe20003800200 */
[----:B------:R-:W-:Y:S01]  /*34f0*/  FFMA.FTZ R99, R118, R132, R99 ;  /* 0x0000008476637223 */ /* 0x000fe20000010063 */
[----:B------:R-:W3:Y:S01]  /*3500*/  SHFL.DOWN PT, R5, R6, 0x2, 0x1f ;  /* 0x08401f0006057f89 */ /* 0x000ee200000e0000 */
[----:B------:R-:W-:Y:S01]  /*3510*/  FADD.FTZ R85, R142, R85 ;  /* 0x000000558e557221 */ /* 0x000fe20000010000 */
[----:B------:R-:W-:Y:S01]  /*3520*/  FFMA.FTZ R114, R115, R75, R114 ;  /* 0x0000004b73727223 */ /* 0x000fe20000010072 */
[----:B------:R-:W-:Y:S01]  /*3530*/  FFMA.FTZ R102, R121, R8, R102 ;  /* 0x0000000879667223 */ /* 0x000fe20000010066 */
[----:B------:R-:W-:Y:S01]  /*3540*/  FFMA.FTZ R113, R116, R134, R113 ;  /* 0x0000008674717223 */ /* 0x000fe20000010071 */
[----:B------:R-:W-:Y:S01]  /*3550*/  FADD.FTZ R86, R137, R86 ;  /* 0x0000005689567221 */ /* 0x000fe20000010000 */
[----:B------:R-:W-:Y:S01]  /*3560*/  FADD.FTZ R81, R2, R81 ;  /* 0x0000005102517221 */ /* 0x000fe20000010000 */
[----:B------:R-:W-:-:S03]  /*3570*/  FADD.FTZ R87, R136, R87 ;  /* 0x0000005788577221 */ /* 0x000fc60000010000 */
[----:B0-----:R-:W-:Y:S01]  /*3580*/  @!P2 FADD.FTZ R9, R9, R4 ;  /* 0x000000040909a221 */ /* 0x001fe20000010000 */
[----:B---3--:R-:W-:-:S04]  /*3590*/  @!P2 FADD.FTZ R6, R6, R5 ;  /* 0x000000050606a221 */ /* 0x008fc80000010000 */
[----:B------:R-:W0:Y:S01]  /*35a0*/  SHFL.DOWN PT, R4, R9, 0x4, 0x1f ;  /* 0x08801f0009047f89 */ /* 0x000e2200000e0000 */
[----:B------:R-:W-:-:S03]  /*35b0*/  ISETP.GT.AND P2, PT, R72, 0x1b, PT ;  /* 0x0000001b4800780c */ /* 0x000fc60003f44270 */
[----:B------:R-:W3:Y:S10]  /*35c0*/  SHFL.DOWN PT, R5, R6, 0x4, 0x1f ;  /* 0x08801f0006057f89 */ /* 0x000ef400000e0000 */
[----:B0-----:R-:W-:Y:S01]  /*35d0*/  @!P2 FADD.FTZ R9, R9, R4 ;  /* 0x000000040909a221 */ /* 0x001fe20000010000 */
[----:B---3--:R-:W-:-:S04]  /*35e0*/  @!P2 FADD.FTZ R6, R6, R5 ;  /* 0x000000050606a221 */ /* 0x008fc80000010000 */
[----:B------:R-:W0:Y:S01]  /*35f0*/  SHFL.DOWN PT, R4, R9, 0x8, 0x1f ;  /* 0x09001f0009047f89 */ /* 0x000e2200000e0000 */
[----:B------:R-:W-:Y:S01]  /*3600*/  ISETP.GT.AND P2, PT, R72, 0x17, PT ;  /* 0x000000174800780c */ /* 0x000fe20003f44270 */
[----:B------:R-:W-:Y:S02]  /*3610*/  FMUL.FTZ R5, R74, R146 ;  /* 0x000000924a057220 */ /* 0x000fe40000410000 */
[----:B------:R-:W3:Y:S02]  /*3620*/  SHFL.DOWN PT, R133, R6, 0x8, 0x1f ;  /* 0x09001f0006857f89 */ /* 0x000ee400000e0000 */
[----:B------:R-:W-:-:S08]  /*3630*/  FFMA.FTZ R104, R119, R5, R104 ;  /* 0x0000000577687223 */ /* 0x000fd00000010068 */
[----:B0-----:R-:W-:Y:S01]  /*3640*/  @!P2 FADD.FTZ R9, R9, R4 ;  /* 0x000000040909a221 */ /* 0x001fe20000010000 */
[----:B------:R-:W-:Y:S01]  /*3650*/  FMUL.FTZ R4, R131, R147 ;  /* 0x0000009383047220 */ /* 0x000fe20000410000 */
[----:B------:R-:W-:Y:S01]  /*3660*/  FMUL.FTZ R131, R26, R146 ;  /* 0x000000921a837220 */ /* 0x000fe20000410000 */
[----:B---3--:R-:W-:Y:S01]  /*3670*/  @!P2 FADD.FTZ R6, R6, R133 ;  /* 0x000000850606a221 */ /* 0x008fe20000010000 */
[----:B------:R-:W-:Y:S02]  /*3680*/  ISETP.NE.AND P2, PT, R72, RZ, PT ;  /* 0x000000ff4800720c */ /* 0x000fe40003f45270 */
[----:B------:R-:W-:Y:S01]  /*3690*/  FMUL.FTZ R131, R144, R131 ;  /* 0x0000008390837220 */ /* 0x000fe20000410000 */
[-C--:B------:R-:W-:Y:S01]  /*36a0*/  FFMA.FTZ R97, R120, R4.reuse, R97 ;  /* 0x0000000478617223 */ /* 0x080fe20000010061 */
[----:B------:R-:W0:Y:S01]  /*36b0*/  SHFL.DOWN PT, R144, R9, 0x10, 0x1f ;  /* 0x0a001f0009907f89 */ /* 0x000e2200000e0000 */
[----:B------:R-:W-:Y:S01]  /*36c0*/  FFMA.FTZ R74, R127, R4, R10 ;  /* 0x000000047f4a7223 */ /* 0x000fe2000001000a */
[----:B------:R-:W-:Y:S01]  /*36d0*/  FMUL.FTZ R4, R26, R149 ;  /* 0x000000951a047220 */ /* 0x000fe20000410000 */
[----:B------:R-:W-:Y:S01]  /*36e0*/  FFMA.FTZ R131, R78, R5, R131 ;  /* 0x000000054e837223 */ /* 0x000fe20000010083 */
[----:B------:R-:W3:Y:S01]  /*36f0*/  SHFL.DOWN PT, R133, R6, 0x10, 0x1f ;  /* 0x0a001f0006857f89 */ /* 0x000ee200000e0000 */
[----:B------:R-:W-:Y:S01]  /*3700*/  FMUL.FTZ R10, R11, R149 ;  /* 0x000000950b0a7220 */ /* 0x000fe20000410000 */
[----:B------:R-:W-:Y:S01]  /*3710*/  FMUL.FTZ R26, R151, R4 ;  /* 0x00000004971a7220 */ /* 0x000fe20000410000 */
[----:B------:R-:W-:Y:S01]  /*3720*/  FADD.FTZ R83, R74, R83 ;  /* 0x000000534a537221 */ /* 0x000fe20000010000 */
[----:B------:R-:W-:Y:S01]  /*3730*/  FADD.FTZ R82, R131, R82 ;  /* 0x0000005283527221 */ /* 0x000fe20000010000 */
[-C--:B------:R-:W-:Y:S01]  /*3740*/  FFMA.FTZ R95, R122, R10.reuse, R95 ;  /* 0x0000000a7a5f7223 */ /* 0x080fe2000001005f */
[----:B------:R-:W-:-:S04]  /*3750*/  FFMA.FTZ R7, R129, R10, R26 ;  /* 0x0000000a81077223 */ /* 0x000fc8000001001a */
[----:B------:R-:W-:Y:S01]  /*3760*/  FADD.FTZ R80, R7, R80 ;  /* 0x0000005007507221 */ /* 0x000fe20000010000 */
[----:B0-----:R-:W-:Y:S01]  /*3770*/  FADD.FTZ R4, R9, R144 ;  /* 0x0000009009047221 */ /* 0x001fe20000010000 */
        /* <DEDUP_REMOVED lines=15> */
.L_x_9303:
[----:B------:R-:W-:Y:S05]  /*3870*/  BSYNC.RECONVERGENT B0 ;  /* 0x0000000000007941 */ /* 0x000fea0003800200 */
.L_x_9302:
[----:B------:R-:W-:-:S04]  /*3880*/  UIADD3 UR4, UPT, UPT, UR4, 0x1, URZ ;  /* 0x0000000104047890 */ /* 0x000fc8000fffe0ff */
[----:B------:R-:W-:-:S09]  /*3890*/  UISETP.GE.AND UP0, UPT, UR4, UR11, UPT ;  /* 0x0000000b0400728c */ /* 0x000fd2000bf06270 */
[----:B------:R-:W-:Y:S05]  /*38a0*/  BRA.U !UP0, `(.L_x_9304) ;  /* 0xffffffe508847547 */ /* 0x000fea000b83ffff */
.L_x_9282:
[----:B------:R-:W-:Y:S01]  /*38b0*/  BAR.SYNC.DEFER_BLOCKING 0x0 ;  /* 0x0000000000007b1d */ /* 0x000fe20000010000 */
[----:B------:R-:W-:Y:S01]  /*38c0*/  F2FP.BF16.F32.PACK_AB R11, R113, R114 ;  /* 0x00000072710b723e */ /* 0x000fe200000010ff */
[----:B------:R-:W-:Y:S01]  /*38d0*/  HFMA2 R19, -RZ, RZ, 0, 0 ;  /* 0x00000000ff137431 */ /* 0x000fe200000001ff */
[----:B------:R-:W-:Y:S02]  /*38e0*/  F2FP.BF16.F32.PACK_AB R10, R99, R106 ;  /* 0x0000006a630a723e */ /* 0x000fe400000010ff */
[----:B------:R-:W-:-:S03]  /*38f0*/  F2FP.BF16.F32.PACK_AB R9, R97, R104 ;  /* 0x000000686109723e */ /* 0x000fc600000010ff */
[----:B0-----:R-:W0:Y:S01]  /*3900*/  LDC.64 R14, c[0x0][0x4f8] ;  /* 0x00013e00ff0e7b82 */ /* 0x001e220000000a00 */
[----:B------:R-:W-:Y:S01]  /*3910*/  F2FP.BF16.F32.PACK_AB R8, R95, R102 ;  /* 0x000000665f08723e */ /* 0x000fe200000010ff */
[----:B------:R-:W3:Y:S01]  /*3920*/  LDCU.64 UR4, c[0x0][0x500] ;  /* 0x0000a000ff0477ac */ /* 0x000ee20008000a00 */
[----:B------:R-:W-:Y:S02]  /*3930*/  MOV R18, R40 ;  /* 0x0000002800127202 */ /* 0x000fe40000000f00 */
[----:B------:R-:W-:Y:S02]  /*3940*/  IADD3 R52, P1, PT, R52, -0x200, RZ ;  /* 0xfffffe0034347810 */ /* 0x000fe40007f3e0ff */
[----:B------:R-:W-:Y:S01]  /*3950*/  IADD3 R50, P2, PT, R50, -0x200, RZ ;  /* 0xfffffe0032327810 */ /* 0x000fe20007f5e0ff */
[----:B------:R-:W5:Y:S01]  /*3960*/  LDC.64 R16, c[0x0][0x550] ;  /* 0x00015400ff107b82 */ /* 0x000f620000000a00 */
[----:B------:R-:W-:Y:S02]  /*3970*/  IADD3 R48, P3, PT, R48, -0x200, RZ ;  /* 0xfffffe0030307810 */ /* 0x000fe40007f7e0ff */
[----:B------:R-:W-:-:S02]  /*3980*/  IADD3 R46, P4, PT, R46, -0x200, RZ ;  /* 0xfffffe002e2e7810 */ /* 0x000fc40007f9e0ff */
[----:B------:R-:W-:Y:S02]  /*3990*/  IADD3.X R59, PT, PT, R59, -0x1, RZ, P1, !PT ;  /* 0xffffffff3b3b7810 */ /* 0x000fe40000ffe4ff */
[----:B------:R-:W-:Y:S01]  /*39a0*/  IADD3.X R57, PT, PT, R57, -0x1, RZ, P2, !PT ;  /* 0xffffffff39397810 */ /* 0x000fe200017fe4ff */
[----:B------:R-:W1:Y:S01]  /*39b0*/  LDC.64 R20, c[0x0][0x518] ;  /* 0x00014600ff147b82 */ /* 0x000e620000000a00 */
        /* <DEDUP_REMOVED lines=8> */
[----:B---3--:R-:W-:Y:S01]  /*3a40*/  IMAD.WIDE.U32 R12, R3, UR4, R12 ;  /* 0x00000004030c7c25 */ /* 0x008fe2000f8e000c */
[----:B--2---:R-:W-:Y:S02]  /*3a50*/  F2FP.BF16.F32.PACK_AB R11, R87, R86 ;  /* 0x00000056570b723e */ /* 0x004fe400000010ff */
[----:B------:R-:W-:Y:S01]  /*3a60*/  F2FP.BF16.F32.PACK_AB R10, R85, R84 ;  /* 0x00000054550a723e */ /* 0x000fe200000010ff */
[----:B------:R-:W-:Y:S01]  /*3a70*/  IMAD R0, R3, UR5, R13 ;  /* 0x0000000503007c24 */ /* 0x000fe2000f8e020d */
[----:B-----5:R-:W-:Y:S01]  /*3a80*/  LEA R16, P0, R12, R16, 0x1 ;  /* 0x000000100c107211 */ /* 0x020fe200078008ff */
[----:B------:R-:W2:Y:S01]  /*3a90*/  LDCU.64 UR4, c[0x0][0x520] ;  /* 0x0000a400ff0477ac */ /* 0x000ea20008000a00 */
[----:B------:R-:W-:Y:S01]  /*3aa0*/  F2FP.BF16.F32.PACK_AB R9, R83, R82 ;  /* 0x000000525309723e */ /* 0x000fe200000010ff */
[----:B-1----:R-:W-:Y:S01]  /*3ab0*/  IMAD.WIDE.U32 R18, R20, UR18, R18 ;  /* 0x0000001214127c25 */ /* 0x002fe2000f8e0012 */
        /* <DEDUP_REMOVED lines=14> */
[----:B--2---:R-:W-:-:S04]  /*3ba0*/  IMAD.WIDE.U32 R4, R3, UR4, R18 ;  /* 0x0000000403047c25 */ /* 0x004fc8000f8e0012 */
        /* <DEDUP_REMOVED lines=11> */
.L_x_9280:
        /* <DEDUP_REMOVED lines=34> */
.L_x_9307:
[----:B------:R-:W-:Y:S05]  /*3e80*/  BSYNC.RECONVERGENT B0 ;  /* 0x0000000000007941 */ /* 0x000fea0003800200 */
.L_x_9306:
        /* <DEDUP_REMOVED lines=23> */
[----:B0-----:R-:W-:-:S04]  /*4000*/  LEA R4, P0, R3, R10, 0x2 ;  /* 0x0000000a03047211 */ /* 0x001fc800078010ff */
[----:B------:R-:W-:-:S05]  /*4010*/  LEA.HI.X R5, R3, R11, RZ, 0x2, P0 ;  /* 0x0000000b03057211 */ /* 0x000fca00000f14ff */
[----:B------:R1:W-:Y:S04]  /*4020*/  REDG.E.ADD.F32.FTZ.RN.STRONG.GPU desc[UR16][R4.64], R9 ;  /* 0x00000009040079a6 */ /* 0x0003e8000c12f310 */
.L_x_9309:
[----:B------:R-:W-:Y:S05]  /*4030*/  BSYNC.RECONVERGENT B0 ;  /* 0x0000000000007941 */ /* 0x000fea0003800200 */
.L_x_9308:
        /* <DEDUP_REMOVED lines=14> */
.L_x_9311:
        /* <DEDUP_REMOVED lines=25> */
.L_x_9310:
[----:B------:R-:W-:Y:S05]  /*42b0*/  EXIT ;  /* 0x000000000000794d */ /* 0x000fea0003800000 */
.L_x_9312:
        /* <DEDUP_REMOVED lines=12> */
.L_x_10529:


//--------------------- .text._Z25selective_scan_bwd_kernelI32Selective_Scan_bwd_kernel_traitsILi32ELi8ELb1ELb1ELb0ELb1ELb0EN3c108BFloat16EfEEv12SSMParamsBwd --------------------------
	.section	.text._Z25selective_scan_bwd_kernelI32Selective_Scan_bwd_kernel_traitsILi32ELi8ELb1ELb1ELb0ELb1ELb0EN3c108BFloat16EfEEv12SSMParamsBwd,"ax",@progbits
	.align	128
        .global         _Z25selective_scan_bwd_kernelI32Selective_Scan_bwd_kernel_traitsILi32ELi8ELb1ELb1ELb0ELb1ELb0EN3c108BFloat16EfEEv12SSMParamsBwd
        .type           _Z25selective_scan_bwd_kernelI32Selective_Scan_bwd_kernel_traitsILi32ELi8ELb1ELb1ELb0ELb1ELb0EN3c108BFloat16EfEEv12SSMParamsBwd,@function
        .size           _Z25selective_scan_bwd_kernelI32Selective_Scan_bwd_kernel_traitsILi32ELi8ELb1ELb1ELb0ELb1ELb0EN3c108BFloat16EfEEv12SSMParamsBwd,(.L_x_10530 - _Z25selective_scan_bwd_kernelI32Selective_Scan_bwd_kernel_traitsILi32ELi8ELb1ELb1ELb0ELb1ELb0EN3c108BFloat16EfEEv12SSMParamsBwd)
        .other          _Z25selective_scan_bwd_kernelI32Selective_Scan_bwd_kernel_traitsILi32ELi8ELb1ELb1ELb0ELb1ELb0EN3c108BFloat16EfEEv12SSMParamsBwd,@"STO_CUDA_ENTRY STV_DEFAULT"
_Z25selective_scan_bwd_kernelI32Selective_Scan_bwd_kernel_traitsILi32ELi8ELb1ELb1ELb0ELb1ELb0EN3c108BFloat16EfEEv12SSMParamsBwd:
.text._Z25selective_scan_bwd_kernelI32Selective_Scan_bwd_kernel_traitsILi32ELi8ELb1ELb1ELb0ELb1ELb0EN3c108BFloat16EfEEv12SSMParamsBwd:
        /* <DEDUP_REMOVED lines=49> */
[----:B------:R-:W2:Y:S01]  /*0310*/  @P0 LDC R0, c[0x0][0x384] ;  /* 0x0000e100ff000b82 */ /* 0x000ea20000000800 */
        /* <DEDUP_REMOVED lines=10> */
[----:B------:R-:W-:-:S02]  /*03c0*/  MOV R3, UR5 ;  /* 0x0000000500037c02 */ /* 0x000fc40008000f00 */
[----:B------:R-:W-:Y:S02]  /*03d0*/  @P1 IADD3 R7, PT, PT, R7, 0x1, RZ ;  /* 0x0000000107071810 */ /* 0x000fe40007ffe0ff */
[----:B------:R-:W-:Y:S01]  /*03e0*/  MOV R3, UR8 ;  /* 0x0000000800037c02 */ /* 0x000fe20008000f00 */
[----:B------:R-:W0:Y:S01]  /*03f0*/  LDCU.64 UR8, c[0x0][0x3b0] ;  /* 0x00007600ff0877ac */ /* 0x000e220008000a00 */
[----:B------:R-:W-:Y:S01]  /*0400*/  ISETP.NE.AND P2, PT, R8, RZ, PT ;  /* 0x000000ff0800720c */ /* 0x000fe20003f45270 */
[----:B--2---:R-:W-:Y:S01]  /*0410*/  @P0 IMAD R0, R0, UR18, R71 ;  /* 0x0000001200000c24 */ /* 0x004fe2000f8e0247 */
[----:B------:R-:W-:Y:S01]  /*0420*/  MOV R27, R7 ;  /* 0x00000007001b7202 */ /* 0x000fe20000000f00 */
[----:B------:R-:W-:Y:S01]  /*0430*/  IMAD.WIDE.U32 R2, R71, UR10, R2 ;  /* 0x0000000a47027c25 */ /* 0x000fe2000f8e0002 */
[----:B------:R-:W2:Y:S03]  /*0440*/  @P0 LDC.64 R6, c[0x0][0x480] ;  /* 0x00012000ff060b82 */ /* 0x000ea60000000a00 */
[----:B------:R-:W-:-:S02]  /*0450*/  @P0 IMAD R0, R0, R17, RZ ;  /* 0x0000001100000224 */ /* 0x000fc400078e02ff */
[----:B------:R-:W-:Y:S02]  /*0460*/  IMAD R13, R71, UR11, R3 ;  /* 0x0000000b470d7c24 */ /* 0x000fe4000f8e0203 */
[----:B---3--:R-:W-:Y:S02]  /*0470*/  @P0 IMAD R3, R0, R19, RZ ;  /* 0x0000001300030224 */ /* 0x008fe400078e02ff */
[----:B------:R-:W3:Y:S01]  /*0480*/  LDC.64 R18, c[0x0][0x460] ;  /* 0x00011800ff127b82 */ /* 0x000ee20000000a00 */
[----:B------:R-:W-:Y:S01]  /*0490*/  MOV R5, UR4 ;  /* 0x0000000400057c02 */ /* 0x000fe20008000f00 */
[----:B-1----:R-:W-:Y:S01]  /*04a0*/  UIMAD.WIDE.U32 UR4, UR18, UR6, URZ ;  /* 0x00000006120472a5 */ /* 0x002fe2000f8e00ff */
[----:B------:R-:W-:Y:S02]  /*04b0*/  @!P3 IADD3 R27, PT, PT, -R27, RZ, RZ ;  /* 0x000000ff1b1bb210 */ /* 0x000fe40007ffe1ff */
[----:B------:R-:W-:Y:S01]  /*04c0*/  @!P2 LOP3.LUT R27, RZ, R8, RZ, 0x33, !PT ;  /* 0x00000008ff1ba212 */ /* 0x000fe200078e33ff */
[----:B------:R-:W-:-:S02]  /*04d0*/  UIMAD UR5, UR18, UR7, UR5 ;  /* 0x00000007120572a4 */ /* 0x000fc4000f8e0205 */
[----:B0-----:R-:W-:Y:S01]  /*04e0*/  UIMAD.WIDE.U32 UR6, UR18, UR8, URZ ;  /* 0x00000008120672a5 */ /* 0x001fe2000f8e00ff */
[----:B------:R-:W-:Y:S01]  /*04f0*/  SHF.R.S32.HI R25, RZ, 0x1f, R27 ;  /* 0x0000001fff197819 */ /* 0x000fe2000001141b */
[----:B------:R-:W-:Y:S01]  /*0500*/  IMAD.WIDE.U32 R4, R71, UR14, R4 ;  /* 0x0000000e47047c25 */ /* 0x000fe2000f8e0004 */
[C---:B------:R-:W-:Y:S01]  /*0510*/  LEA R9, R17.reuse, 0xffffff00, 0x8 ;  /* 0xffffff0011097811 */ /* 0x040fe200078e40ff */
[----:B------:R-:W-:Y:S01]  /*0520*/  UIMAD UR7, UR18, UR9, UR7 ;  /* 0x00000009120772a4 */ /* 0x000fe2000f8e0207 */
[----:B------:R-:W-:Y:S01]  /*0530*/  ISETP.GE.AND P1, PT, R17, 0x1, PT ;  /* 0x000000011100780c */ /* 0x000fe20003f26270 */
[----:B------:R-:W-:Y:S01]  /*0540*/  IMAD R0, R25, R14, RZ ;  /* 0x0000000e19007224 */ /* 0x000fe200078e02ff */
[----:B------:R-:W-:Y:S02]  /*0550*/  CS2R R16, SRZ ;  /* 0x0000000000107805 */ /* 0x000fe4000001ff00 */
[----:B------:R-:W-:Y:S01]  /*0560*/  IADD3 R59, P2, PT, R9, R2, RZ ;  /* 0x00000002093b7210 */ /* 0x000fe20007f5e0ff */
[----:B--2---:R-:W-:Y:S01]  /*0570*/  @P0 IMAD.WIDE R16, R3, 0x8, R6 ;  /* 0x0000000803100825 */ /* 0x004fe200078e0206 */
[----:B------:R-:W-:-:S03]  /*0580*/  IADD3 R57, P3, PT, R9, R4, RZ ;  /* 0x0000000409397210 */ /* 0x000fc60007f7e0ff */
[C---:B------:R-:W-:Y:S02]  /*0590*/  IMAD R11, R71.reuse, UR15, R5 ;  /* 0x0000000f470b7c24 */ /* 0x040fe4000f8e0205 */
[----:B------:R-:W-:-:S04]  /*05a0*/  IMAD.WIDE.U32 R2, R71, R54, UR4 ;  /* 0x0000000447027e25 */ /* 0x000fc8000f8e0036 */
[C---:B------:R-:W-:Y:S01]  /*05b0*/  IMAD R7, R27.reuse, R15, R0 ;  /* 0x0000000f1b077224 */ /* 0x040fe200078e0200 */
[----:B------:R-:W-:Y:S01]  /*05c0*/  SHF.R.S32.HI R0, RZ, 0x1f, R9 ;  /* 0x0000001fff007819 */ /* 0x000fe20000011409 */
[----:B------:R-:W-:Y:S01]  /*05d0*/  IMAD.WIDE.U32 R4, R27, R14, UR6 ;  /* 0x000000061b047e25 */ /* 0x000fe2000f8e000e */
[----:B------:R-:W-:Y:S02]  /*05e0*/  IADD3 R2, P4, PT, R9, R2, RZ ;  /* 0x0000000209027210 */ /* 0x000fe40007f9e0ff */
[----:B------:R-:W-:Y:S01]  /*05f0*/  IADD3.X R6, PT, PT, R0, R13, RZ, P2, !PT ;  /* 0x0000000d00067210 */ /* 0x000fe200017fe4ff */
[----:B------:R-:W-:Y:S01]  /*0600*/  IMAD R55, R71, R55, R3 ;  /* 0x0000003747377224 */ /* 0x000fe200078e0203 */
[----:B---3--:R-:W-:Y:S02]  /*0610*/  LEA R58, P0, R59, R18, 0x1 ;  /* 0x000000123b3a7211 */ /* 0x008fe400078008ff */
[----:B------:R-:W-:Y:S02]  /*0620*/  IADD3 R9, P5, PT, R9, R4, RZ ;  /* 0x0000000409097210 */ /* 0x000fe40007fbe0ff */
[----:B------:R-:W-:-:S02]  /*0630*/  IADD3 R7, PT, PT, R5, R7, RZ ;  /* 0x0000000705077210 */ /* 0x000fc40007ffe0ff */
[C---:B------:R-:W-:Y:S02]  /*0640*/  IADD3.X R55, PT, PT, R0.reuse, R55, RZ, P4, !PT ;  /* 0x0000003700377210 */ /* 0x040fe400027fe4ff */
[C---:B------:R-:W-:Y:S02]  /*0650*/  IADD3.X R4, PT, PT, R0.reuse, R11, RZ, P3, !PT ;  /* 0x0000000b00047210 */ /* 0x040fe40001ffe4ff */
[----:B------:R-:W-:Y:S01]  /*0660*/  LEA.HI.X R59, R59, R19, R6, 0x1, P0 ;  /* 0x000000133b3b7211 */ /* 0x000fe200000f0c06 */
[----:B----4-:R-:W-:Y:S01]  /*0670*/  IMAD.WIDE.U32 R18, R71, R66, RZ ;  /* 0x0000004247127225 */ /* 0x010fe200078e00ff */
[----:B------:R-:W-:Y:S02]  /*0680*/  IADD3.X R0, PT, PT, R0, R7, RZ, P5, !PT ;  /* 0x0000000700007210 */ /* 0x000fe40002ffe4ff */
        /* <DEDUP_REMOVED lines=65> */
.L_x_9353:
        /* <DEDUP_REMOVED lines=98> */
.L_x_9315:
[----:B------:R-:W-:Y:S05]  /*10c0*/  BSYNC.RECONVERGENT B0 ;  /* 0x0000000000007941 */ /* 0x000fea0003800200 */
.L_x_9314:
        /* <DEDUP_REMOVED lines=39> */
.L_x_9317:
[----:B------:R-:W-:Y:S05]  /*1340*/  BSYNC.RECONVERGENT B0 ;  /* 0x0000000000007941 */ /* 0x000fea0003800200 */
.L_x_9316:
        /* <DEDUP_REMOVED lines=39> */
.L_x_9319:
[----:B------:R-:W-:Y:S05]  /*15c0*/  BSYNC.RECONVERGENT B0 ;  /* 0x0000000000007941 */ /* 0x000fea0003800200 */
.L_x_9318:
        /* <DEDUP_REMOVED lines=32> */
.L_x_9321:
[----:B------:R-:W-:Y:S05]  /*17d0*/  BSYNC.RECONVERGENT B0 ;  /* 0x0000000000007941 */ /* 0x000fea0003800200 */
.L_x_9320:
        /* <DEDUP_REMOVED lines=32> */
.L_x_9323:
[----:B------:R-:W-:Y:S05]  /*19e0*/  BSYNC.RECONVERGENT B0 ;  /* 0x0000000000007941 */ /* 0x000fea0003800200 */
.L_x_9322:
        /* <DEDUP_REMOVED lines=32> */
.L_x_9325:
[----:B------:R-:W-:Y:S05]  /*1bf0*/  BSYNC.RECONVERGENT B0 ;  /* 0x0000000000007941 */ /* 0x000fea0003800200 */
.L_x_9324:
        /* <DEDUP_REMOVED lines=32> */
.L_x_9327:
[----:B------:R-:W-:Y:S05]  /*1e00*/  BSYNC.RECONVERGENT B0 ;  /* 0x0000000000007941 */ /* 0x000fea0003800200 */
.L_x_9326:
        /* <DEDUP_REMOVED lines=32> */
.L_x_9329:
[----:B------:R-:W-:Y:S05]  /*2010*/  BSYNC.RECONVERGENT B0 ;  /* 0x0000000000007941 */ /* 0x000fea0003800200 */
.L_x_9328:
        /* <DEDUP_REMOVED lines=27> */
[C---:B------:R-:W-:Y:S01]  /*21d0*/  ISETP.NE.AND P0, PT, R51.reuse, 0x1, PT ;  /* 0x000000013300780c */ /* 0x040fe20003f05270 */
[----:B------:R-:W-:Y:S01]  /*21e0*/  FMUL.FTZ R115, R126, R101 ;  /* 0x000000657e737220 */ /* 0x000fe20000410000 */
[----:B------:R-:W-:Y:S01]  /*21f0*/  SHF.L.U32 R127, R51, 0x8, RZ ;  /* 0x00000008337f7819 */ /* 0x000fe200000006ff */
[----:B------:R-:W-:Y:S01]  /*2200*/  FMUL.FTZ R114, R92, R103 ;  /* 0x000000675c727220 */ /* 0x000fe20000410000 */
[----:B------:R-:W-:Y:S01]  /*2210*/  IADD3 R36, P1, PT, R5, R26, RZ ;  /* 0x0000001a05247210 */ /* 0x000fe20007f3e0ff */
[----:B------:R-:W1:Y:S01]  /*2220*/  LDC.64 R12, c[0x0][0x440] ;  /* 0x00011000ff0c7b82 */ /* 0x000e620000000a00 */
[----:B------:R-:W-:Y:S01]  /*2230*/  IADD3 R117, PT, PT, R51, -0x2, RZ ;  /* 0xfffffffe33757810 */ /* 0x000fe20007ffe0ff */
[----:B------:R-:W-:Y:S01]  /*2240*/  FMUL.FTZ R113, R123, R99 ;  /* 0x000000637b717220 */ /* 0x000fe20000410000 */
[----:B------:R-:W-:Y:S01]  /*2250*/  FMUL.FTZ R112, R95, R102 ;  /* 0x000000665f707220 */ /* 0x000fe20000410000 */
[----:B------:R-:W-:Y:S01]  /*2260*/  FMUL.FTZ R111, R121, R128 ;  /* 0x00000080796f7220 */ /* 0x000fe20000410000 */
[----:B------:R-:W-:Y:S01]  /*2270*/  FMUL.FTZ R110, R98, R100 ;  /* 0x00000064626e7220 */ /* 0x000fe20000410000 */
[----:B------:R-:W-:Y:S01]  /*2280*/  FMUL.FTZ R109, R119, R125 ;  /* 0x0000007d776d7220 */ /* 0x000fe20000410000 */
[----:B------:R-:W-:Y:S01]  /*2290*/  MOV R83, RZ ;  /* 0x000000ff00537202 */ /* 0x000fe20000000f00 */
[----:B------:R-:W2:Y:S01]  /*22a0*/  LDC.64 R14, c[0x0][0x3a8] ;  /* 0x0000ea00ff0e7b82 */ /* 0x000ea20000000a00 */
[C---:B------:R-:W-:Y:S01]  /*22b0*/  ISETP.EQ.AND P0, PT, R20.reuse, RZ, P0 ;  /* 0x000000ff1400720c */ /* 0x040fe20000702270 */
[----:B------:R-:W-:Y:S01]  /*22c0*/  IMAD.WIDE.U32 R38, R20, 0x10, R52 ;  /* 0x0000001014267825 */ /* 0x000fe200078e0034 */
[C---:B------:R-:W-:Y:S01]  /*22d0*/  LOP3.LUT R129, R5.reuse, 0x100, RZ, 0xc0, !PT ;  /* 0x0000010005817812 */ /* 0x040fe200078ec0ff */
        /* <DEDUP_REMOVED lines=11> */
.L_x_9352:
[----:B0-----:R-:W-:-:S04]  /*2390*/  IMAD.WIDE.U32 R4, R88, UR4, RZ ;  /* 0x0000000458047c25 */ /* 0x001fc8000f8e00ff */
[----:B------:R-:W-:Y:S01]  /*23a0*/  IMAD R5, R89, UR4, R5 ;  /* 0x0000000459057c24 */ /* 0x000fe2000f8e0205 */
[----:B------:R-:W-:-:S04]  /*23b0*/  LEA R6, P1, R4, R38, 0x1 ;  /* 0x0000002604067211 */ /* 0x000fc800078208ff */
[----:B------:R-:W-:-:S06]  /*23c0*/  LEA.HI.X R7, R4, R39, R5, 0x1, P1 ;  /* 0x0000002704077211 */ /* 0x000fcc00008f0c05 */
[----:B---3--:R-:W3:Y:S01]  /*23d0*/  LDG.E.128 R4, desc[UR16][R6.64] ;  /* 0x0000001006047981 */ /* 0x008ee2000c1e1d00 */
[----:B------:R-:W-:Y:S02]  /*23e0*/  MOV R8, R22 ;  /* 0x0000001600087202 */ /* 0x000fe40000000f00 */
[----:B------:R-:W-:-:S03]  /*23f0*/  MOV R9, R63 ;  /* 0x0000003f00097202 */ /* 0x000fc60000000f00 */
[----:B--2---:R-:W-:-:S04]  /*2400*/  IMAD.WIDE.U32 R8, R14, UR4, R8 ;  /* 0x000000040e087c25 */ /* 0x004fc8000f8e0008 */
[----:B------:R-:W-:Y:S01]  /*2410*/  IMAD R2, R15, UR4, R9 ;  /* 0x000000040f027c24 */ /* 0x000fe2000f8e0209 */
[----:B-1----:R-:W-:-:S04]  /*2420*/  LEA R72, P1, R8, R12, 0x2 ;  /* 0x0000000c08487211 */ /* 0x002fc800078210ff */
        /* <DEDUP_REMOVED lines=9> */
[----:B---3--:R1:W-:Y:S01]  /*24c0*/  STS.128 [R64], R4 ;  /* 0x0000000440007388 */ /* 0x0083e20000000c00 */
        /* <DEDUP_REMOVED lines=12> */
[C---:B------:R-:W-:Y:S01]  /*2590*/  FMUL.FTZ R149, R73.reuse, R104 ;  /* 0x0000006849957220 */ /* 0x040fe20000410000 */
[C---:B------:R-:W-:Y:S01]  /*25a0*/  FMUL.FTZ R2, R73.reuse, R101 ;  /* 0x0000006549027220 */ /* 0x040fe20000410000 */
[C---:B------:R-:W-:Y:S01]  /*25b0*/  FMUL.FTZ R7, R73.reuse, R103 ;  /* 0x0000006749077220 */ /* 0x040fe20000410000 */
[C---:B------:R-:W-:Y:S01]  /*25c0*/  FMUL.FTZ R6, R73.reuse, R99 ;  /* 0x0000006349067220 */ /* 0x040fe20000410000 */
[C---:B---3--:R-:W-:Y:S01]  /*25d0*/  FMUL.FTZ R74, R73.reuse, R102 ;  /* 0x00000066494a7220 */ /* 0x048fe20000410000 */
[C---:B------:R-:W-:Y:S01]  /*25e0*/  FMUL.FTZ R133, R73.reuse, R125 ;  /* 0x0000007d49857220 */ /* 0x040fe20000410000 */
[----:B------:R-:W0:Y:S01]  /*25f0*/  MUFU.EX2 R149, R149 ;  /* 0x0000009500957308 */ /* 0x000e220000000800 */
[C---:B------:R-:W-:Y:S01]  /*2600*/  FMUL.FTZ R5, R73.reuse, R128 ;  /* 0x0000008049057220 */ /* 0x040fe20000410000 */
[----:B------:R-:W-:Y:S02]  /*2610*/  FMUL.FTZ R131, R73, R100 ;  /* 0x0000006449837220 */ /* 0x000fe40000410000 */
[----:B------:R-:W1:Y:S04]  /*2620*/  MUFU.EX2 R2, R2 ;  /* 0x0000000200027308 */ /* 0x000e680000000800 */
[----:B------:R-:W2:Y:S04]  /*2630*/  MUFU.EX2 R7, R7 ;  /* 0x0000000700077308 */ /* 0x000ea80000000800 */
[----:B------:R-:W3:Y:S01]  /*2640*/  MUFU.EX2 R6, R6 ;  /* 0x0000000600067308 */ /* 0x000ee20000000800 */
[----:B0-----:R0:W-:Y:S03]  /*2650*/  STS [R4+0x878], R149 ;  /* 0x0008789504007388 */ /* 0x0011e60000000800 */
[----:B------:R-:W0:Y:S01]  /*2660*/  MUFU.EX2 R74, R74 ;  /* 0x0000004a004a7308 */ /* 0x000e220000000800 */
[----:B-----5:R-:W-:-:S03]  /*2670*/  PRMT R130, R8, 0x7632, R130 ;  /* 0x0000763208827816 */ /* 0x020fc60000000082 */
[----:B------:R-:W0:Y:S01]  /*2680*/  MUFU.EX2 R133, R133 ;  /* 0x0000008500857308 */ /* 0x000e220000000800 */
[----:B------:R-:W-:Y:S02]  /*2690*/  SHF.L.U32 R73, R8, 0x10, RZ ;  /* 0x0000001008497819 */ /* 0x000fe400000006ff */
[----:B------:R-:W-:Y:S01]  /*26a0*/  PRMT R132, R9, 0x7632, R132 ;  /* 0x0000763209847816 */ /* 0x000fe20000000084 */
[----:B------:R-:W0:Y:S01]  /*26b0*/  MUFU.EX2 R8, R5 ;  /* 0x0000000500087308 */ /* 0x000e220000000800 */
[----:B------:R-:W-:Y:S01]  /*26c0*/  PRMT R134, R10, 0x7632, R134 ;  /* 0x000076320a867816 */ /* 0x000fe20000000086 */
[----:B------:R-:W-:Y:S01]  /*26d0*/  FMUL.FTZ R144, R116, R73 ;  /* 0x0000004974907220 */ /* 0x000fe20000410000 */
[----:B------:R-:W-:Y:S02]  /*26e0*/  PRMT R136, R11, 0x7632, R136 ;  /* 0x000076320b887816 */ /* 0x000fe40000000088 */
[----:B------:R-:W-:Y:S02]  /*26f0*/  SHF.L.U32 R9, R9, 0x10, RZ ;  /* 0x0000001009097819 */ /* 0x000fe400000006ff */
[----:B------:R-:W-:-:S02]  /*2700*/  SHF.L.U32 R75, R10, 0x10, RZ ;  /* 0x000000100a4b7819 */ /* 0x000fc400000006ff */
        /* <DEDUP_REMOVED lines=11> */
[----:B-----5:R-:W-:-:S02]  /*27c0*/  FMUL.FTZ R131, R111, R134 ;  /* 0x000000866f837220 */ /* 0x020fc40000410000 */
        /* <DEDUP_REMOVED lines=18> */
.L_x_9332:
[----:B------:R0:W1:Y:S02]  /*28f0*/  LDS R154, [R90+0x107c] ;  /* 0x00107c005a9a7984 */ /* 0x0000640000000800 */
.L_x_9333:
[----:B------:R-:W-:Y:S05]  /*2900*/  BSYNC.RECONVERGENT B0 ;  /* 0x0000000000007941 */ /* 0x000fea0003800200 */
.L_x_9331:
[----:B--2---:R-:W2:Y:S01]  /*2910*/  @P0 LDC R4, c[0x0][0x38c] ;  /* 0x0000e300ff040b82 */ /* 0x004ea20000000800 */
[----:B------:R-:W-:Y:S01]  /*2920*/  MOV R148, RZ ;  /* 0x000000ff00947202 */ /* 0x000fe20000000f00 */
        /* <DEDUP_REMOVED lines=26> */
[----:B------:R-:W-:Y:S01]  /*2ad0*/  FFMA.FTZ R4, R8, R4, R131 ;  /* 0x0000000408047223 */ /* 0x000fe20000010083 */
[----:B------:R-:W-:-:S02]  /*2ae0*/  FMUL.FTZ R150, R149, R2 ;  /* 0x0000000295967220 */ /* 0x000fc40000410000 */
[----:B------:R-:W1:Y:S01]  /*2af0*/  SHFL.DOWN PT, R5, R152, 0x1, 0x1f ;  /* 0x08201f0098057f89 */ /* 0x000e6200000e0000 */
[----:B------:R-:W-:-:S03]  /*2b00*/  FFMA.FTZ R4, R10, R4, R135 ;  /* 0x000000040a047223 */ /* 0x000fc60000010087 */
[----:B------:R-:W2:Y:S01]  /*2b10*/  SHFL.DOWN PT, R141, R161, 0x1, 0x1f ;  /* 0x08201f00a18d7f89 */ /* 0x000ea200000e0000 */
[----:B------:R-:W-:Y:S01]  /*2b20*/  FFMA.FTZ R4, R133, R4, R138 ;  /* 0x0000000485047223 */ /* 0x000fe2000001008a */
[----:B-1----:R-:W-:Y:S01]  /*2b30*/  @P1 FMUL.FTZ R156, R5, R152 ;  /* 0x00000098059c1220 */ /* 0x002fe20000410000 */
[----:B------:R-:W-:Y:S01]  /*2b40*/  FMUL.FTZ R5, R7, R150 ;  /* 0x0000009607057220 */ /* 0x000fe20000410000 */
[----:B--2---:R-:W-:-:S03]  /*2b50*/  @P1 FFMA.FTZ R161, R152, R141, R161 ;  /* 0x0000008d98a11223 */ /* 0x004fc600000100a1 */
[----:B------:R-:W-:Y:S01]  /*2b60*/  FMUL.FTZ R5, R6, R5 ;  /* 0x0000000506057220 */ /* 0x000fe20000410000 */
[----:B------:R-:W1:Y:S01]  /*2b70*/  SHFL.UP PT, R141, R4, 0x1, RZ ;  /* 0x04200000048d7989 */ /* 0x000e6200000e00ff */
[----:B------:R-:W-:Y:S02]  /*2b80*/  @P1 MOV R152, R156 ;  /* 0x0000009c00981202 */ /* 0x000fe40000000f00 */
[----:B------:R-:W-:Y:S01]  /*2b90*/  FMUL.FTZ R5, R74, R5 ;  /* 0x000000054a057220 */ /* 0x000fe20000410000 */
[----:B------:R-:W2:Y:S01]  /*2ba0*/  SHFL.DOWN PT, R156, R161, 0x2, 0x1f ;  /* 0x08401f00a19c7f89 */ /* 0x000ea200000e0000 */
[----:B------:R-:W-:Y:S02]  /*2bb0*/  ISETP.GE.AND P1, PT, R80, 0x1, PT ;  /* 0x000000015000780c */ /* 0x000fe40003f26270 */
[----:B------:R-:W-:Y:S01]  /*2bc0*/  FMUL.FTZ R5, R8, R5 ;  /* 0x0000000508057220 */ /* 0x000fe20000410000 */
[----:B------:R-:W3:Y:S03]  /*2bd0*/  SHFL.DOWN PT, R163, R152, 0x2, 0x1f ;  /* 0x08401f0098a37f89 */ /* 0x000ee600000e0000 */
[----:B------:R-:W-:-:S04]  /*2be0*/  FMUL.FTZ R150, R10, R5 ;  /* 0x000000050a967220 */ /* 0x000fc80000410000 */
[----:B------:R-:W-:-:S05]  /*2bf0*/  FMUL.FTZ R159, R133, R150 ;  /* 0x00000096859f7220 */ /* 0x000fca0000410000 */
[----:B------:R-:W5:Y:S01]  /*2c00*/  SHFL.UP PT, R150, R159, 0x1, RZ ;  /* 0x042000009f967989 */ /* 0x000f6200000e00ff */
[----:B-1----:R-:W-:Y:S01]  /*2c10*/  FFMA.FTZ R141, R159, R141, R4 ;  /* 0x0000008d9f8d7223 */ /* 0x002fe20000010004 */
[----:B--2---:R-:W-:-:S04]  /*2c20*/  @!P3 FFMA.FTZ R161, R152, R156, R161 ;  /* 0x0000009c98a1b223 */ /* 0x004fc800000100a1 */
[----:B------:R-:W-:Y:S01]  /*2c30*/  FSEL R4, R4, R141, !P1 ;  /* 0x0000008d04047208 */ /* 0x000fe20004800000 */
[----:B---3--:R-:W-:Y:S01]  /*2c40*/  @!P3 FMUL.FTZ R141, R152, R163 ;  /* 0x000000a3988db220 */ /* 0x008fe20000410000 */
[----:B------:R-:W1:Y:S04]  /*2c50*/  SHFL.DOWN PT, R158, R161, 0x4, 0x1f ;  /* 0x08801f00a19e7f89 */ /* 0x000e6800000e0000 */
[----:B------:R-:W2:Y:S01]  /*2c60*/  SHFL.UP PT, R5, R4, 0x2, RZ ;  /* 0x0440000004057989 */ /* 0x000ea200000e00ff */
[----:B------:R-:W-:Y:S02]  /*2c70*/  @!P3 MOV R152, R141 ;  /* 0x0000008d0098b202 */ /* 0x000fe40000000f00 */
[----:B------:R-:W-:-:S03]  /*2c80*/  ISETP.GT.U32.AND P3, PT, R91, 0x1b, PT ;  /* 0x0000001b5b00780c */ /* 0x000fc60003f64070 */
[----:B------:R-:W3:Y:S01]  /*2c90*/  SHFL.DOWN PT, R141, R152, 0x4, 0x1f ;  /* 0x08801f00988d7f89 */ /* 0x000ee200000e0000 */
[----:B-----5:R-:W-:Y:S01]  /*2ca0*/  @P1 FMUL.FTZ R159, R159, R150 ;  /* 0x000000969f9f1220 */ /* 0x020fe20000410000 */
[----:B------:R-:W-:-:S04]  /*2cb0*/  ISETP.GE.AND P1, PT, R80, 0x2, PT ;  /* 0x000000025000780c */ /* 0x000fc80003f26270 */
[----:B------:R-:W5:Y:S04]  /*2cc0*/  SHFL.UP PT, R156, R159, 0x2, RZ ;  /* 0x044000009f9c7989 */ /* 0x000f6800000e00ff */
[----:B-1----:R-:W-:Y:S01]  /*2cd0*/  @!P3 FFMA.FTZ R161, R152, R158, R161 ;  /* 0x0000009e98a1b223 */ /* 0x002fe200000100a1 */
[----:B--2---:R-:W-:-:S04]  /*2ce0*/  FFMA.FTZ R5, R159, R5, R4 ;  /* 0x000000059f057223 */ /* 0x004fc80000010004 */
[----:B------:R-:W1:Y:S01]  /*2cf0*/  SHFL.DOWN PT, R160, R161, 0x8, 0x1f ;  /* 0x09001f00a1a07f89 */ /* 0x000e6200000e0000 */
[----:B------:R-:W-:Y:S01]  /*2d00*/  FSEL R150, R4, R5, !P1 ;  /* 0x0000000504967208 */ /* 0x000fe20004800000 */
[----:B---3--:R-:W-:-:S04]  /*2d10*/  @!P3 FMUL.FTZ R5, R152, R141 ;  /* 0x0000008d9805b220 */ /* 0x008fc80000410000 */
[----:B------:R-:W2:Y:S01]  /*2d20*/  SHFL.UP PT, R4, R150, 0x4, RZ ;  /* 0x0480000096047989 */ /* 0x000ea200000e00ff */
[----:B------:R-:W-:Y:S01]  /*2d30*/  @!P3 MOV R152, R5 ;  /* 0x000000050098b202 */ /* 0x000fe20000000f00 */
[----:B-----5:R-:W-:Y:S01]  /*2d40*/  @P1 FMUL.FTZ R159, R159, R156 ;  /* 0x0000009c9f9f1220 */ /* 0x020fe20000410000 */
[----:B------:R-:W-:Y:S02]  /*2d50*/  ISETP.GE.AND P1, PT, R51, UR10, PT ;  /* 0x0000000a33007c0c */ /* 0x000fe4000bf26270 */
[----:B------:R-:W-:Y:S01]  /*2d60*/  ISETP.GE.AND P3, PT, R80, 0x4, PT ;  /* 0x000000045000780c */ /* 0x000fe20003f66270 */
[----:B------:R-:W3:Y:S01]  /*2d70*/  SHFL.DOWN PT, R163, R152, 0x8, 0x1f ;  /* 0x09001f0098a37f89 */ /* 0x000ee200000e0000 */
[----:B------:R-:W-:Y:S02]  /*2d80*/  ISETP.NE.OR P1, PT, R20, RZ, P1 ;  /* 0x000000ff1400720c */ /* 0x000fe40000f25670 */
[----:B------:R-:W-:Y:S01]  /*2d90*/  MOV R5, RZ ;  /* 0x000000ff00057202 */ /* 0x000fe20000000f00 */
[----:B------:R-:W5:Y:S01]  /*2da0*/  SHFL.UP PT, R158, R159, 0x4, RZ ;  /* 0x048000009f9e7989 */ /* 0x000f6200000e00ff */
[----:B-1----:R-:W-:-:S05]  /*2db0*/  @!P4 FFMA.FTZ R161, R152, R160, R161 ;  /* 0x000000a098a1c223 */ /* 0x002fca00000100a1 */
[----:B------:R-:W1:Y:S01]  /*2dc0*/  SHFL.DOWN PT, R160, R161, 0x10, 0x1f ;  /* 0x0a001f00a1a07f89 */ /* 0x000e6200000e0000 */
[----:B--2---:R-:W-:Y:S01]  /*2dd0*/  FFMA.FTZ R141, R159, R4, R150 ;  /* 0x000000049f8d7223 */ /* 0x004fe20000010096 */
[----:B------:R-:W-:-:S04]  /*2de0*/  HFMA2 R4, -RZ, RZ, 1.875, 0 ;  /* 0x3f800000ff047431 */ /* 0x000fc800000001ff */
[----:B------:R-:W-:Y:S01]  /*2df0*/  FSEL R156, R150, R141, !P3 ;  /* 0x0000008d969c7208 */ /* 0x000fe20005800000 */
[----:B---3--:R-:W-:Y:S01]  /*2e00*/  @!P4 FMUL.FTZ R150, R152, R163 ;  /* 0x000000a39896c220 */ /* 0x008fe20000410000 */
[----:B------:R-:W-:Y:S01]  /*2e10*/  @!P1 LDS.64 R4, [UR6+0x10f8] ;  /* 0x0010f806ff049984 */ /* 0x000fe20008000a00 */
[----:B------:R-:W-:Y:S01]  /*2e20*/  ISETP.GE.AND P1, PT, R80, 0x8, PT ;  /* 0x000000085000780c */ /* 0x000fe20003f26270 */
[----:B-----5:R-:W-:Y:S02]  /*2e30*/  @P3 FMUL.FTZ R159, R159, R158 ;  /* 0x0000009e9f9f3220 */ /* 0x020fe40000410000 */
[----:B------:R-:W2:Y:S01]  /*2e40*/  SHFL.UP PT, R141, R156, 0x8, RZ ;  /* 0x050000009c8d7989 */ /* 0x000ea200000e00ff */
[----:B------:R-:W-:Y:S02]  /*2e50*/  @!P4 MOV R152, R150 ;  /* 0x000000960098c202 */ /* 0x000fe40000000f00 */
[----:B------:R-:W-:Y:S01]  /*2e60*/  ISETP.GT.U32.AND P3, PT, R91, 0xf, PT ;  /* 0x0000000f5b00780c */ /* 0x000fe20003f64070 */
[----:B------:R-:W3:Y:S04]  /*2e70*/  SHFL.UP PT, R158, R159, 0x8, RZ ;  /* 0x050000009f9e7989 */ /* 0x000ee800000e00ff */
[----:B------:R-:W5:Y:S08]  /*2e80*/  SHFL.DOWN PT, R163, R152, 0x10, 0x1f ;  /* 0x0a001f0098a37f89 */ /* 0x000f7000000e0000 */
[----:B-1----:R-:W-:-:S05]  /*2e90*/  @!P3 FFMA.FTZ R161, R152, R160, R161 ;  /* 0x000000a098a1b223 */ /* 0x002fca00000100a1 */
[----:B------:R-:W-:Y:S01]  /*2ea0*/  SHFL.DOWN PT, R160, R161, 0x1, 0x1f ;  /* 0x08201f00a1a07f89 */ /* 0x000fe200000e0000 */
[----:B--2---:R-:W-:-:S03]  /*2eb0*/  FFMA.FTZ R141, R159, R141, R156 ;  /* 0x0000008d9f8d7223 */ /* 0x004fc6000001009c */
[----:B------:R-:W-:Y:S01]  /*2ec0*/  SHFL.IDX PT, R161, R161, RZ, 0x1f ;  /* 0x00001fffa1a17589 */ /* 0x000fe200000e0000 */
[----:B---3--:R-:W-:Y:S01]  /*2ed0*/  @P1 FMUL.FTZ R159, R159, R158 ;  /* 0x0000009e9f9f1220 */ /* 0x008fe20000410000 */
[----:B------:R-:W-:Y:S02]  /*2ee0*/  FSEL R150, R156, R141, !P1 ;  /* 0x0000008d9c967208 */ /* 0x000fe40004800000 */
[----:B------:R-:W-:Y:S01]  /*2ef0*/  ISETP.GE.AND P1, PT, R80, 0x10, PT ;  /* 0x000000105000780c */ /* 0x000fe20003f26270 */
[----:B-----5:R-:W-:Y:S01]  /*2f00*/  @!P3 FMUL.FTZ R156, R152, R163 ;  /* 0x000000a3989cb220 */ /* 0x020fe20000410000 */
[----:B------:R-:W-:Y:S04]  /*2f10*/  SHFL.UP PT, R158, R159, 0x10, RZ ;  /* 0x060000009f9e7989 */ /* 0x000fe800000e00ff */
[----:B------:R-:W1:Y:S01]  /*2f20*/  SHFL.UP PT, R141, R150, 0x10, RZ ;  /* 0x06000000968d7989 */ /* 0x000e6200000e00ff */
[----:B------:R-:W-:-:S02]  /*2f30*/  @!P3 MOV R152, R156 ;  /* 0x0000009c0098b202 */ /* 0x000fc40000000f00 */
[----:B------:R-:W-:Y:S01]  /*2f40*/  ISETP.NE.AND P3, PT, R20, 0x1f, PT ;  /* 0x0000001f1400780c */ /* 0x000fe20003f65270 */
[----:B------:R-:W-:Y:S04]  /*2f50*/  SHFL.IDX PT, R156, R5, RZ, 0x1f ;  /* 0x00001fff059c7589 */ /* 0x000fe800000e0000 */
[----:B------:R-:W2:Y:S04]  /*2f60*/  SHFL.DOWN PT, R163, R152, 0x1, 0x1f ;  /* 0x08201f0098a37f89 */ /* 0x000ea800000e0000 */
[----:B------:R-:W3:Y:S01]  /*2f70*/  SHFL.IDX PT, R152, R152, RZ, 0x1f ;  /* 0x00001fff98987589 */ /* 0x000ee200000e0000 */
[C---:B-1----:R-:W-:Y:S01]  /*2f80*/  FFMA.FTZ R141, R159.reuse, R141, R150 ;  /* 0x0000008d9f8d7223 */ /* 0x042fe20000010096 */
[----:B------:R-:W-:-:S04]  /*2f90*/  @P1 FMUL.FTZ R159, R159, R158 ;  /* 0x0000009e9f9f1220 */ /* 0x000fc80000410000 */
[----:B------:R-:W-:Y:S02]  /*2fa0*/  FSEL R150, R150, R141, !P1 ;  /* 0x0000008d96967208 */ /* 0x000fe40004800000 */
[----:B------:R-:W-:Y:S01]  /*2fb0*/  SHFL.UP PT, R159, R159, 0x1, RZ ;  /* 0x042000009f9f7989 */ /* 0x000fe200000e00ff */
[----:B--2---:R-:W-:Y:S01]  /*2fc0*/  @P3 FFMA.FTZ R156, R163, R156, R160 ;  /* 0x0000009ca39c3223 */ /* 0x004fe200000100a0 */
[----:B------:R-:W-:Y:S02]  /*2fd0*/  ISETP.NE.AND P1, PT, R20, RZ, PT ;  /* 0x000000ff1400720c */ /* 0x000fe40003f25270 */
[----:B------:R-:W-:Y:S01]  /*2fe0*/  SHFL.UP PT, R150, R150, 0x1, RZ ;  /* 0x0420000096967989 */ /* 0x000fe200000e00ff */
[----:B------:R-:W-:Y:S01]  /*2ff0*/  FFMA.FTZ R139, R156, R154, R139 ;  /* 0x0000009a9c8b7223 */ /* 0x000fe2000001008b */
[C---:B---3--:R-:W-:Y:S01]  /*3000*/  FFMA.FTZ R5, R152.reuse, R5, R161 ;  /* 0x0000000598057223 */ /* 0x048fe200000100a1 */
[----:B------:R-:W-:Y:S02]  /*3010*/  FMUL.FTZ R4, R152, R4 ;  /* 0x0000000498047220 */ /* 0x000fe40000410000 */
[----:B------:R-:W-:-:S04]  /*3020*/  FFMA.FTZ R141, R133, R139, R142 ;  /* 0x0000008b858d7223 */ /* 0x000fc8000001008e */
[----:B------:R-:W-:Y:S02]  /*3030*/  FFMA.FTZ R143, R10, R141, R143 ;  /* 0x0000008d0a8f7223 */ /* 0x000fe4000001008f */
[----:B------:R-:W-:Y:S02]  /*3040*/  @!P1 STS.64 [UR6+0x10f8], R4 ;  /* 0x0010f804ff009988 */ /* 0x000fe40008000a06 */
[----:B------:R-:W-:-:S04]  /*3050*/  FFMA.FTZ R147, R8, R143, R147 ;  /* 0x0000008f08937223 */ /* 0x000fc80000010093 */
[----:B------:R-:W-:-:S04]  /*3060*/  FFMA.FTZ R151, R74, R147, R151 ;  /* 0x000000934a977223 */ /* 0x000fc80000010097 */
[----:B------:R-:W-:Y:S01]  /*3070*/  FFMA.FTZ R142, R6, R151, R153 ;  /* 0x00000097068e7223 */ /* 0x000fe20000010099 */
[----:B------:R-:W-:-:S03]  /*3080*/  FMUL.FTZ R152, R151, R99 ;  /* 0x0000006397987220 */ /* 0x000fc60000410000 */
[----:B------:R-:W-:Y:S01]  /*3090*/  FFMA.FTZ R153, R7, R142, R146 ;  /* 0x0000008e07997223 */ /* 0x000fe20000010092 */
[----:B------:R-:W-:Y:S01]  /*30a0*/  FMUL.FTZ R161, R142, R103 ;  /* 0x000000678ea17220 */ /* 0x000fe20000410000 */
[----:B------:R-:W-:Y:S02]  /*30b0*/  FMUL.FTZ R158, R123, R152 ;  /* 0x000000987b9e7220 */ /* 0x000fe40000410000 */
[----:B------:R-:W-:Y:S01]  /*30c0*/  FFMA.FTZ R157, R2, R153, R157 ;  /* 0x00000099029d7223 */ /* 0x000fe2000001009d */
[----:B------:R-:W-:Y:S01]  /*30d0*/  FMUL.FTZ R163, R153, R101 ;  /* 0x0000006599a37220 */ /* 0x000fe20000410000 */
[----:B------:R-:W-:-:S03]  /*30e0*/  FMUL.FTZ R156, R92, R161 ;  /* 0x000000a15c9c7220 */ /* 0x000fc60000410000 */
[----:B------:R-:W-:Y:S01]  /*30f0*/  FMUL.FTZ R154, R126, R163 ;  /* 0x000000a37e9a7220 */ /* 0x000fe20000410000 */
        /* <DEDUP_REMOVED lines=22> */
[----:B------:R-:W-:Y:S02]  /*3260*/  STS [R48+0x220], R149 ;  /* 0x0002209530007388 */ /* 0x000fe40000000800 */
[----:B------:R-:W-:Y:S02]  /*3270*/  FFMA.FTZ R146, R140, R161, R163 ;  /* 0x000000a18c927223 */ /* 0x000fe400000100a3 */
        /* <DEDUP_REMOVED lines=9> */
[----:B------:R-:W-:Y:S01]  /*3310*/  FADD.FTZ R145, -R145, R156 ;  /* 0x0000009c91917221 */ /* 0x000fe20000010100 */
[----:B------:R2:W-:Y:S01]  /*3320*/  STS [R47+0x18], R162 ;  /* 0x000018a22f007388 */ /* 0x0005e20000000800 */
[----:B------:R-:W-:Y:S01]  /*3330*/  FFMA.FTZ R161, R122, R156, R5 ;  /* 0x0000009c7aa17223 */ /* 0x000fe20000010005 */
[----:B------:R-:W-:Y:S01]  /*3340*/  FADD.FTZ R137, -R137, R74 ;  /* 0x0000004a89897221 */ /* 0x000fe20000010100 */
[----:B------:R-:W-:Y:S01]  /*3350*/  FFMA.FTZ R146, R145, R152, R146 ;  /* 0x0000009891927223 */ /* 0x000fe20000010092 */
[----:B------:R2:W-:Y:S01]  /*3360*/  STS [R47+0x1c], R154 ;  /* 0x00001c9a2f007388 */ /* 0x0005e20000000800 */
[----:B------:R-:W-:Y:S01]  /*3370*/  IMAD R5, R35, UR4, R7 ;  /* 0x0000000423057c24 */ /* 0x000fe2000f8e0207 */
[----:B------:R-:W-:Y:S01]  /*3380*/  BAR.SYNC.DEFER_BLOCKING 0x0 ;  /* 0x0000000000007b1d */ /* 0x000fe20000010000 */
[----:B-1----:R-:W-:Y:S01]  /*3390*/  LEA R4, P2, R6, UR8, 0x2 ;  /* 0x0000000806047c11 */ /* 0x002fe2000f8410ff */
[----:B------:R-:W-:Y:S01]  /*33a0*/  FFMA.FTZ R146, R137, R150, R146 ;  /* 0x0000009689927223 */ /* 0x000fe20000010092 */
[----:B------:R-:W-:Y:S01]  /*33b0*/  IADD3 R150, PT, PT, -R108, UR7, RZ ;  /* 0x000000076c967c10 */ /* 0x000fe2000fffe1ff */
[-C--:B------:R-:W-:Y:S01]  /*33c0*/  FFMA.FTZ R8, R8, R74.reuse, R131 ;  /* 0x0000004a08087223 */ /* 0x080fe20000010083 */
[----:B------:R-:W-:Y:S01]  /*33d0*/  LEA.HI.X R5, R6, UR9, R5, 0x2, P2 ;  /* 0x0000000906057c11 */ /* 0x000fe200090f1405 */
[----:B------:R-:W-:Y:S01]  /*33e0*/  FFMA.FTZ R7, R106, R74, R161 ;  /* 0x0000004a6a077223 */ /* 0x000fe200000100a1 */
[----:B------:R-:W-:Y:S01]  /*33f0*/  ISETP.GE.AND P2, PT, R150, 0x1, PT ;  /* 0x000000019600780c */ /* 0x000fe20003f46270 */
        /* <DEDUP_REMOVED lines=15> */
.L_x_9335:
[----:B------:R-:W-:Y:S05]  /*34f0*/  BSYNC.RECONVERGENT B0 ;  /* 0x0000000000007941 */ /* 0x000fea0003800200 */
.L_x_9334:
[----:B------:R-:W-:Y:S04]  /*3500*/  BSSY.RECONVERGENT B0, `(.L_x_9336) ;  /* 0x0000003000007945 */ /* 0x000fe80003800200 */
[----:B------:R-:W-:Y:S05]  /*3510*/  @!P3 BRA `(.L_x_9337) ;  /* 0x000000000004b947 */ /* 0x000fea0003800000 */
[----:B-1----:R4:W-:Y:S02]  /*3520*/  REDG.E.ADD.F32.FTZ.RN.STRONG.GPU desc[UR16][R4.64+0x80], R149 ;  /* 0x00008095040079a6 */ /* 0x0029e4000c12f310 */
.L_x_9337:
[----:B------:R-:W-:Y:S05]  /*3530*/  BSYNC.RECONVERGENT B0 ;  /* 0x0000000000007941 */ /* 0x000fea0003800200 */
.L_x_9336:
        /* <DEDUP_REMOVED lines=11> */
.L_x_9339:
[----:B------:R-:W-:Y:S05]  /*35f0*/  BSYNC.RECONVERGENT B0 ;  /* 0x0000000000007941 */ /* 0x000fea0003800200 */
.L_x_9338:
[----:B0--3--:R0:W3:Y:S01]  /*3600*/  LDS R135, [R44+0x3a0] ;  /* 0x0003a0002c877984 */ /* 0x0090e20000000800 */
[----:B------:R-:W-:Y:S01]  /*3610*/  ISETP.NE.AND P6, PT, R8, RZ, PT ;  /* 0x000000ff0800720c */ /* 0x000fe20003fc5270 */
[----:B------:R-:W-:-:S12]  /*3620*/  BSSY.RECONVERGENT B0, `(.L_x_9340) ;  /* 0x0000003000007945 */ /* 0x000fd80003800200 */
[----:B0-----:R-:W-:Y:S05]  /*3630*/  @!P6 BRA `(.L_x_9341) ;  /* 0x000000000004e947 */ /* 0x001fea0003800000 */
[----:B---3--:R0:W-:Y:S02]  /*3640*/  REDG.E.ADD.F32.FTZ.RN.STRONG.GPU desc[UR16][R4.64+0x180], R135 ;  /* 0x00018087040079a6 */ /* 0x0081e4000c12f310 */
.L_x_9341:
[----:B------:R-:W-:Y:S05]  /*3650*/  BSYNC.RECONVERGENT B0 ;  /* 0x0000000000007941 */ /* 0x000fea0003800200 */
.L_x_9340:
[----:B0--3--:R0:W3:Y:S01]  /*3660*/  LDS R135, [R43+0x420] ;  /* 0x000420002b877984 */ /* 0x0090e20000000800 */
[----:B------:R-:W-:Y:S04]  /*3670*/  BSSY.RECONVERGENT B0, `(.L_x_9342) ;  /* 0x0000003000007945 */ /* 0x000fe80003800200 */
[----:B------:R-:W-:Y:S05]  /*3680*/  @!P2 BRA `(.L_x_9343) ;  /* 0x000000000004a947 */ /* 0x000fea0003800000 */
[----:B---3--:R3:W-:Y:S02]  /*3690*/  REDG.E.ADD.F32.FTZ.RN.STRONG.GPU desc[UR16][R4.64+0x200], R135 ;  /* 0x00020087040079a6 */ /* 0x0087e4000c12f310 */
.L_x_9343:
[----:B------:R-:W-:Y:S05]  /*36a0*/  BSYNC.RECONVERGENT B0 ;  /* 0x0000000000007941 */ /* 0x000fea0003800200 */
.L_x_9342:
[----:B---3--:R3:W0:Y:S01]  /*36b0*/  LDS R135, [R42+0x4a0] ;  /* 0x0004a0002a877984 */ /* 0x0086220000000800 */
[----:B------:R-:W-:Y:S04]  /*36c0*/  BSSY.RECONVERGENT B0, `(.L_x_9344) ;  /* 0x0000003000007945 */ /* 0x000fe80003800200 */
[----:B------:R-:W-:Y:S05]  /*36d0*/  @!P3 BRA `(.L_x_9345) ;  /* 0x000000000004b947 */ /* 0x000fea0003800000 */
[----:B0-----:R0:W-:Y:S02]  /*36e0*/  REDG.E.ADD.F32.FTZ.RN.STRONG.GPU desc[UR16][R4.64+0x280], R135 ;  /* 0x00028087040079a6 */ /* 0x0011e4000c12f310 */
.L_x_9345:
[----:B------:R-:W-:Y:S05]  /*36f0*/  BSYNC.RECONVERGENT B0 ;  /* 0x0000000000007941 */ /* 0x000fea0003800200 */
.L_x_9344:
[----:B0-----:R0:W0:Y:S01]  /*3700*/  LDS R135, [R41+0x520] ;  /* 0x0005200029877984 */ /* 0x0010220000000800 */
[----:B------:R-:W-:Y:S04]  /*3710*/  BSSY.RECONVERGENT B0, `(.L_x_9346) ;  /* 0x0000003000007945 */ /* 0x000fe80003800200 */
[----:B------:R-:W-:Y:S05]  /*3720*/  @!P4 BRA `(.L_x_9347) ;  /* 0x000000000004c947 */ /* 0x000fea0003800000 */
[----:B0-----:R0:W-:Y:S02]  /*3730*/  REDG.E.ADD.F32.FTZ.RN.STRONG.GPU desc[UR16][R4.64+0x300], R135 ;  /* 0x00030087040079a6 */ /* 0x0011e4000c12f310 */
.L_x_9347:
[----:B------:R-:W-:Y:S05]  /*3740*/  BSYNC.RECONVERGENT B0 ;  /* 0x0000000000007941 */ /* 0x000fea0003800200 */
.L_x_9346:
[----:B0-----:R0:W0:Y:S01]  /*3750*/  LDS R135, [R40+0x5a0] ;  /* 0x0005a00028877984 */ /* 0x0010220000000800 */
[----:B------:R-:W-:Y:S04]  /*3760*/  BSSY.RECONVERGENT B0, `(.L_x_9348) ;  /* 0x0000003000007945 */ /* 0x000fe80003800200 */
[----:B------:R-:W-:Y:S05]  /*3770*/  @!P5 BRA `(.L_x_9349) ;  /* 0x000000000004d947 */ /* 0x000fea0003800000 */
[----:B0-----:R0:W-:Y:S02]  /*3780*/  REDG.E.ADD.F32.FTZ.RN.STRONG.GPU desc[UR16][R4.64+0x380], R135 ;  /* 0x00038087040079a6 */ /* 0x0011e4000c12f310 */
.L_x_9349:
[----:B------:R-:W-:Y:S05]  /*3790*/  BSYNC.RECONVERGENT B0 ;  /* 0x0000000000007941 */ /* 0x000fea0003800200 */
.L_x_9348:
[----:B------:R-:W-:Y:S01]  /*37a0*/  FFMA.FTZ R8, R118, R163, R133 ;  /* 0x000000a376087223 */ /* 0x000fe20000010085 */
[----:B0---4-:R-:W0:Y:S01]  /*37b0*/  SHFL.DOWN PT, R4, R7, 0x1, 0x1f ;  /* 0x08201f0007047f89 */ /* 0x011e2200000e0000 */
[----:B------:R-:W-:Y:S01]  /*37c0*/  ISETP.GT.AND P2, PT, R80, 0x1e, PT ;  /* 0x0000001e5000780c */ /* 0x000fe20003f44270 */
[----:B------:R-:W-:Y:S01]  /*37d0*/  FMUL.FTZ R74, R9, R142 ;  /* 0x0000008e094a7220 */ /* 0x000fe20000410000 */
[-C--:B------:R-:W-:Y:S01]  /*37e0*/  FMUL.FTZ R10, R72, R147.reuse ;  /* 0x00000093480a7220 */ /* 0x080fe20000410000 */
[----:B------:R-:W4:Y:S01]  /*37f0*/  SHFL.DOWN PT, R5, R8, 0x1, 0x1f ;  /* 0x08201f0008057f89 */ /* 0x000f2200000e0000 */
[----:B------:R-:W-:Y:S01]  /*3800*/  FMUL.FTZ R133, R75, R147 ;  /* 0x000000934b857220 */ /* 0x000fe20000410000 */
[----:B------:R-:W-:Y:S01]  /*3810*/  FMUL.FTZ R75, R132, R151 ;  /* 0x00000097844b7220 */ /* 0x000fe20000410000 */
[----:B------:R-:W-:Y:S01]  /*3820*/  FMUL.FTZ R10, R137, R10 ;  /* 0x0000000a890a7220 */ /* 0x000fe20000410000 */
[C---:B------:R-:W-:Y:S01]  /*3830*/  FMUL.FTZ R138, R72.reuse, R143 ;  /* 0x0000008f488a7220 */ /* 0x040fe20000410000 */
[----:B------:R-:W-:Y:S01]  /*3840*/  FFMA.FTZ R94, R133, R102, R94 ;  /* 0x00000066855e7223 */ /* 0x000fe2000001005e */
[----:B------:R-:W-:Y:S01]  /*3850*/  FFMA.FTZ R86, R75, R99, R86 ;  /* 0x000000634b567223 */ /* 0x000fe20000010056 */
        /* <DEDUP_REMOVED lines=8> */
[----:B------:R-:W-:Y:S01]  /*38e0*/  FFMA.FTZ R138, R121, R134, R138 ;  /* 0x00000086798a7223 */ /* 0x000fe2000001008a */
[----:B------:R-:W-:Y:S01]  /*38f0*/  BSSY.RECONVERGENT B0, `(.L_x_9350) ;  /* 0x0000044000007945 */ /* 0x000fe20003800200 */
[----:B------:R-:W-:Y:S01]  /*3900*/  FFMA.FTZ R10, R84, R10, R157 ;  /* 0x0000000a540a7223 */ /* 0x000fe2000001009d */
[----:B------:R-:W-:Y:S01]  /*3910*/  FFMA.FTZ R87, R74, R103, R87 ;  /* 0x000000674a577223 */ /* 0x000fe20000010057 */
[----:B------:R-:W-:Y:S01]  /*3920*/  FADD.FTZ R70, R133, R70 ;  /* 0x0000004685467221 */ /* 0x000fe20000010000 */
[----:B0-----:R-:W-:Y:S01]  /*3930*/  @!P2 FADD.FTZ R7, R7, R4 ;  /* 0x000000040707a221 */ /* 0x001fe20000010000 */
[----:B------:R-:W-:Y:S01]  /*3940*/  FFMA.FTZ R93, R134, R128, R93 ;  /* 0x00000080865d7223 */ /* 0x000fe2000001005d */
[----:B------:R-:W-:Y:S01]  /*3950*/  FFMA.FTZ R82, R9, R101, R82 ;  /* 0x0000006509527223 */ /* 0x000fe20000010052 */
[----:B------:R-:W-:Y:S01]  /*3960*/  FADD.FTZ R81, R138, R81 ;  /* 0x000000518a517221 */ /* 0x000fe20000010000 */
[----:B----4-:R-:W-:Y:S01]  /*3970*/  @!P2 FADD.FTZ R8, R8, R5 ;  /* 0x000000050808a221 */ /* 0x010fe20000010000 */
[----:B------:R-:W0:Y:S01]  /*3980*/  SHFL.DOWN PT, R4, R7, 0x2, 0x1f ;  /* 0x08401f0007047f89 */ /* 0x000e2200000e0000 */
[----:B------:R-:W-:Y:S01]  /*3990*/  ISETP.GT.AND P2, PT, R80, 0x1d, PT ;  /* 0x0000001d5000780c */ /* 0x000fe20003f44270 */
[----:B------:R-:W-:-:S02]  /*39a0*/  FADD.FTZ R77, R10, R77 ;  /* 0x0000004d0a4d7221 */ /* 0x000fc40000010000 */
        /* <DEDUP_REMOVED lines=10> */
[----:B------:R-:W-:Y:S02]  /*3a50*/  FMUL.FTZ R5, R72, R142 ;  /* 0x0000008e48057220 */ /* 0x000fe40000410000 */
[----:B------:R-:W4:Y:S02]  /*3a60*/  SHFL.DOWN PT, R135, R8, 0x8, 0x1f ;  /* 0x09001f0008877f89 */ /* 0x000f2400000e0000 */
[----:B------:R-:W-:Y:S01]  /*3a70*/  FMUL.FTZ R5, R140, R5 ;  /* 0x000000058c057220 */ /* 0x000fe20000410000 */
[----:B------:R-:W-:-:S04]  /*3a80*/  FMUL.FTZ R140, R72, R139 ;  /* 0x0000008b488c7220 */ /* 0x000fc80000410000 */
[----:B------:R-:W-:-:S03]  /*3a90*/  FMUL.FTZ R140, R131, R140 ;  /* 0x0000008c838c7220 */ /* 0x000fc60000410000 */
[----:B0-----:R-:W-:Y:S01]  /*3aa0*/  @!P2 FADD.FTZ R7, R7, R4 ;  /* 0x000000040707a221 */ /* 0x001fe20000010000 */
[----:B------:R-:W-:Y:S01]  /*3ab0*/  FMUL.FTZ R4, R72, R151 ;  /* 0x0000009748047220 */ /* 0x000fe20000410000 */
[----:B----4-:R-:W-:-:S03]  /*3ac0*/  @!P2 FADD.FTZ R8, R8, R135 ;  /* 0x000000870808a221 */ /* 0x010fc60000010000 */
[----:B------:R-:W0:Y:S01]  /*3ad0*/  SHFL.DOWN PT, R142, R7, 0x10, 0x1f ;  /* 0x0a001f00078e7f89 */ /* 0x000e2200000e0000 */
[----:B------:R-:W-:Y:S01]  /*3ae0*/  FMUL.FTZ R4, R145, R4 ;  /* 0x0000000491047220 */ /* 0x000fe20000410000 */
[----:B------:R-:W-:Y:S02]  /*3af0*/  ISETP.NE.AND P2, PT, R80, RZ, PT ;  /* 0x000000ff5000720c */ /* 0x000fe40003f45270 */
[----:B------:R-:W4:Y:S01]  /*3b00*/  SHFL.DOWN PT, R135, R8, 0x10, 0x1f ;  /* 0x0a001f0008877f89 */ /* 0x000f2200000e0000 */
[----:B------:R-:W-:Y:S01]  /*3b10*/  FFMA.FTZ R132, R123, R75, R4 ;  /* 0x0000004b7b847223 */ /* 0x000fe20000010004 */
[----:B------:R-:W-:Y:S01]  /*3b20*/  FMUL.FTZ R4, R72, R153 ;  /* 0x0000009948047220 */ /* 0x000fe20000410000 */
[----:B------:R-:W-:Y:S01]  /*3b30*/  FMUL.FTZ R75, R136, R139 ;  /* 0x0000008b884b7220 */ /* 0x000fe20000410000 */
[-C--:B------:R-:W-:Y:S01]  /*3b40*/  FMUL.FTZ R136, R11, R141.reuse ;  /* 0x0000008d0b887220 */ /* 0x080fe20000410000 */
        /* <DEDUP_REMOVED lines=30> */
.L_x_9351:
[----:B------:R-:W-:Y:S05]  /*3d30*/  BSYNC.RECONVERGENT B0 ;  /* 0x0000000000007941 */ /* 0x000fea0003800200 */
.L_x_9350:
[----:B------:R-:W-:-:S04]  /*3d40*/  UIADD3 UR4, UPT, UPT, UR4, 0x1, URZ ;  /* 0x0000000104047890 */ /* 0x000fc8000fffe0ff */
[----:B------:R-:W-:-:S09]  /*3d50*/  UISETP.GE.AND UP0, UPT, UR4, UR11, UPT ;  /* 0x0000000b0400728c */ /* 0x000fd2000bf06270 */
[----:B------:R-:W-:Y:S05]  /*3d60*/  BRA.U !UP0, `(.L_x_9352) ;  /* 0xffffffe508887547 */ /* 0x000fea000b83ffff */
.L_x_9330:
[----:B------:R-:W-:Y:S08]  /*3d70*/  BAR.SYNC.DEFER_BLOCKING 0x0 ;  /* 0x0000000000007b1d */ /* 0x000ff00000010000 */
[----:B------:R-:W4:Y:S01]  /*3d80*/  LDC.64 R36, c[0x0][0x4f8] ;  /* 0x00013e00ff247b82 */ /* 0x000f220000000a00 */
[----:B------:R-:W5:Y:S01]  /*3d90*/  LDCU.64 UR4, c[0x0][0x500] ;  /* 0x0000a000ff0477ac */ /* 0x000f620008000a00 */
[----:B------:R-:W-:-:S06]  /*3da0*/  SHF.L.U32 R30, R78, 0x8, RZ ;  /* 0x000000084e1e7819 */ /* 0x000fcc00000006ff */
[----:B------:R-:W1:Y:S01]  /*3db0*/  LDC.64 R38, c[0x0][0x550] ;  /* 0x00015400ff267b82 */ /* 0x000e620000000a00 */
[----:B0-----:R-:W2:Y:S01]  /*3dc0*/  LDG.E.128 R4, desc[UR16][R28.64] ;  /* 0x000000101c047981 */ /* 0x001ea2000c1e1d00 */
[----:B------:R-:W-:-:S03]  /*3dd0*/  SHF.R.S32.HI R31, RZ, 0x1f, R30 ;  /* 0x0000001fff1f7819 */ /* 0x000fc6000001141e */
[----:B--2---:R-:W-:Y:S01]  /*3de0*/  STS.128 [R64], R4 ;  /* 0x0000000440007388 */ /* 0x004fe20000000c00 */
[----:B------:R-:W-:-:S03]  /*3df0*/  NOP ;  /* 0x0000000000007918 */ /* 0x000fc60000000000 */
[----:B------:R-:W0:Y:S02]  /*3e00*/  LDS.128 R8, [R64] ;  /* 0x0000000040087984 */ /* 0x000e240000000c00 */
[C---:B0-----:R-:W-:Y:S02]  /*3e10*/  SHF.L.U32 R13, R8.reuse, 0x10, RZ ;  /* 0x00000010080d7819 */ /* 0x041fe400000006ff */
        /* <DEDUP_REMOVED lines=22> */
[----:B------:R-:W0:Y:S01]  /*3f80*/  @!P6 MUFU.EX2 R0, R0 ;  /* 0x000000000000e308 */ /* 0x000e220000000800 */
        /* <DEDUP_REMOVED lines=11> */
[----:B0-----:R-:W-:-:S03]  /*4040*/  @!P6 FADD.FTZ R2, R0, 1 ;  /* 0x3f8000000002e421 */ /* 0x001fc60000010000 */
[----:B------:R-:W-:Y:S01]  /*4050*/  @!P5 FMUL.FTZ R6, R8, -1.4426950216293334961 ;  /* 0xbfb8aa3b0806d820 */ /* 0x000fe20000410000 */
[----:B------:R0:W5:Y:S01]  /*4060*/  @!P6 MUFU.RCP R0, R2 ;  /* 0x000000020000e308 */ /* 0x0001620000001000 */
[----:B--2---:R-:W-:-:S07]  /*4070*/  @!P1 FADD.FTZ R5, R5, 1 ;  /* 0x3f80000005059421 */ /* 0x004fce0000010000 */
[----:B------:R-:W2:Y:S01]  /*4080*/  @!P5 MUFU.EX2 R12, R6 ;  /* 0x00000006000cd308 */ /* 0x000ea20000000800 */
[----:B0-----:R-:W-:Y:S01]  /*4090*/  @!P0 FMUL.FTZ R2, R13, -1.4426950216293334961 ;  /* 0xbfb8aa3b0d028820 */ /* 0x001fe20000410000 */
[----:B---3--:R-:W-:Y:S02]  /*40a0*/  @!P2 FADD.FTZ R7, R7, 1 ;  /* 0x3f8000000707a421 */ /* 0x008fe40000010000 */
[----:B------:R-:W0:Y:S01]  /*40b0*/  @!P1 MUFU.RCP R33, R5 ;  /* 0x0000000500219308 */ /* 0x000e220000001000 */
        /* <DEDUP_REMOVED lines=8> */
[----:B0-----:R-:W-:Y:S01]  /*4140*/  @!P1 FMUL.FTZ R70, R70, R33 ;  /* 0x0000002146469220 */ /* 0x001fe20000410000 */
[----:B------:R-:W-:Y:S01]  /*4150*/  IADD3 R52, P1, PT, R52, -0x200, RZ ;  /* 0xfffffe0034347810 */ /* 0x000fe20007f3e0ff */
[----:B------:R-:W-:Y:S01]  /*4160*/  @!P6 FMUL.FTZ R8, R11, -1.4426950216293334961 ;  /* 0xbfb8aa3b0b08e820 */ /* 0x000fe20000410000 */
[----:B------:R-:W-:-:S04]  /*4170*/  F2FP.BF16.F32.PACK_AB R11, R96, R97 ;  /* 0x00000061600b723e */ /* 0x000fc800000010ff */
[----:B------:R-:W0:Y:S01]  /*4180*/  @!P4 MUFU.EX2 R4, R4 ;  /* 0x000000040004c308 */ /* 0x000e220000000800 */
[----:B------:R-:W5:Y:S01]  /*4190*/  LDC.64 R32, c[0x0][0x518] ;  /* 0x00014600ff207b82 */ /* 0x000f620000000a00 */
[----:B---3--:R-:W-:Y:S01]  /*41a0*/  @!P0 FADD.FTZ R2, R2, 1 ;  /* 0x3f80000002028421 */ /* 0x008fe20000010000 */
[----:B------:R-:W-:Y:S01]  /*41b0*/  IADD3.X R53, PT, PT, R53, -0x1, RZ, P1, !PT ;  /* 0xffffffff35357810 */ /* 0x000fe20000ffe4ff */
[----:B------:R3:W4:Y:S04]  /*41c0*/  @!P6 MUFU.EX2 R13, R8 ;  /* 0x00000008000de308 */ /* 0x0007280000000800 */
[----:B------:R0:W1:Y:S01]  /*41d0*/  @!P0 MUFU.RCP R29, R2 ;  /* 0x00000002001d8308 */ /* 0x0000620000001000 */
[----:B--2---:R-:W-:Y:S01]  /*41e0*/  @!P2 FMUL.FTZ R76, R76, R35 ;  /* 0x000000234c4ca220 */ /* 0x004fe20000410000 */
[----:B------:R-:W-:Y:S01]  /*41f0*/  IADD3 R54, P2, PT, R54, -0x200, RZ ;  /* 0xfffffe0036367810 */ /* 0x000fe20007f5e0ff */
[----:B------:R-:W2:Y:S01]  /*4200*/  LDC.64 R34, c[0x0][0x560] ;  /* 0x00015800ff227b82 */ /* 0x000ea20000000a00 */
[----:B---3--:R-:W-:-:S02]  /*4210*/  F2FP.BF16.F32.PACK_AB R8, R82, R85 ;  /* 0x000000555208723e */ /* 0x008fc400000010ff */
[----:B------:R-:W-:Y:S02]  /*4220*/  IADD3.X R55, PT, PT, R55, -0x1, RZ, P2, !PT ;  /* 0xffffffff37377810 */ /* 0x000fe400017fe4ff */
[----:B------:R-:W3:Y:S01]  /*4230*/  @!P3 MUFU.EX2 R0, R0 ;  /* 0x000000000000b308 */ /* 0x000ee20000000800 */
[----:B0-----:R-:W-:Y:S01]  /*4240*/  @!P4 FADD.FTZ R2, R4, 1 ;  /* 0x3f8000000402c421 */ /* 0x001fe20000010000 */
[----:B------:R0:W-:Y:S01]  /*4250*/  STS.128 [R64], R8 ;  /* 0x0000000840007388 */ /* 0x0001e20000000c00 */
[----:B------:R-:W-:-:S03]  /*4260*/  NOP ;  /* 0x0000000000007918 */ /* 0x000fc60000000000 */
[----:B------:R-:W2:Y:S01]  /*4270*/  LDS.128 R4, [R64] ;  /* 0x0000000040047984 */ /* 0x000ea20000000c00 */
[----:B-1----:R-:W-:Y:S01]  /*4280*/  @!P0 FMUL.FTZ R68, R68, R29 ;  /* 0x0000001d44448220 */ /* 0x002fe20000410000 */
[----:B----4-:R-:W-:Y:S01]  /*4290*/  @!P6 FADD.FTZ R13, R13, 1 ;  /* 0x3f8000000d0de421 */ /* 0x010fe20000010000 */
[----:B------:R-:W1:Y:S01]  /*42a0*/  @!P4 MUFU.RCP R2, R2 ;  /* 0x000000020002c308 */ /* 0x000e620000001000 */
[----:B---3--:R-:W-:Y:S01]  /*42b0*/  @!P3 FADD.FTZ R0, R0, 1 ;  /* 0x3f8000000000b421 */ /* 0x008fe20000010000 */
[----:B0-----:R-:W-:-:S06]  /*42c0*/  IMAD.WIDE.U32 R8, R36, UR18, R30 ;  /* 0x0000001224087c25 */ /* 0x001fcc000f8e001e */
[----:B------:R-:W0:Y:S01]  /*42d0*/  @!P3 MUFU.RCP R15, R0 ;  /* 0x00000000000fb308 */ /* 0x000e220000001000 */
[----:B------:R-:W-:Y:S02]  /*42e0*/  IMAD R9, R37, UR18, R9 ;  /* 0x0000001225097c24 */ /* 0x000fe4000f8e0209 */
[----:B-----5:R-:W-:-:S04]  /*42f0*/  IMAD.WIDE.U32 R30, R32, UR18, R30 ;  /* 0x00000012201e7c25 */ /* 0x020fc8000f8e001e */
[----:B------:R-:W-:Y:S01]  /*4300*/  IMAD.WIDE.U32 R8, R71, UR4, R8 ;  /* 0x0000000447087c25 */ /* 0x000fe2000f8e0008 */
[----:B------:R-:W3:Y:S03]  /*4310*/  @!P6 MUFU.RCP R0, R13 ;  /* 0x0000000d0000e308 */ /* 0x000ee60000001000 */
[----:B-1----:R-:W-:Y:S01]  /*4320*/  @!P4 FMUL.FTZ R79, R79, R2 ;  /* 0x000000024f4fc220 */ /* 0x002fe20000410000 */
[----:B------:R-:W-:Y:S01]  /*4330*/  IADD3 R56, P4, PT, R56, -0x200, RZ ;  /* 0xfffffe0038387810 */ /* 0x000fe20007f9e0ff */
[----:B------:R-:W-:Y:S01]  /*4340*/  IMAD R9, R71, UR5, R9 ;  /* 0x0000000547097c24 */ /* 0x000fe2000f8e0209 */
[C---:B------:R-:W-:Y:S01]  /*4350*/  LEA R28, P0, R8.reuse, R38, 0x1 ;  /* 0x00000026081c7211 */ /* 0x040fe200078008ff */
[----:B------:R-:W1:Y:S01]  /*4360*/  LDCU.64 UR4, c[0x0][0x520] ;  /* 0x0000a400ff0477ac */ /* 0x000e620008000a00 */
[----:B------:R-:W-:Y:S01]  /*4370*/  IMAD R31, R33, UR18, R31 ;  /* 0x00000012211f7c24 */ /* 0x000fe2000f8e021f */
[----:B------:R-:W-:Y:S01]  /*4380*/  IADD3.X R57, PT, PT, R57, -0x1, RZ, P4, !PT ;  /* 0xffffffff39397810 */ /* 0x000fe200027fe4ff */
[----:B------:R-:W4:Y:S01]  /*4390*/  @!P5 MUFU.RCP R12, R12 ;  /* 0x0000000c000cd308 */ /* 0x000f220000001000 */
[----:B------:R-:W-:Y:S01]  /*43a0*/  LEA.HI.X R29, R8, R39, R9, 0x1, P0 ;  /* 0x00000027081d7211 */ /* 0x000fe200000f0c09 */
[----:B0-----:R-:W-:Y:S01]  /*43b0*/  @!P3 FMUL.FTZ R66, R66, R15 ;  /* 0x0000000f4242b220 */ /* 0x001fe20000410000 */
[----:B------:R-:W-:-:S02]  /*43c0*/  F2FP.BF16.F32.PACK_AB R9, R79, R68 ;  /* 0x000000444f09723e */ /* 0x000fc400000010ff */
[----:B------:R-:W-:Y:S01]  /*43d0*/  IADD3 R58, P3, PT, R58, -0x200, RZ ;  /* 0xfffffe003a3a7810 */ /* 0x000fe20007f7e0ff */
[----:B------:R-:W-:Y:S01]  /*43e0*/  IMAD.WIDE.U32 R28, R20, 0x10, R28 ;  /* 0x00000010141c7825 */ /* 0x000fe200078e001c */
[----:B------:R-:W-:-:S03]  /*43f0*/  F2FP.BF16.F32.PACK_AB R8, R66, R77 ;  /* 0x0000004d4208723e */ /* 0x000fc600000010ff */
[----:B------:R-:W-:Y:S01]  /*4400*/  FADD.FTZ R77, R77, R60 ;  /* 0x0000003c4d4d7221 */ /* 0x000fe20000010000 */
[----:B------:R-:W-:Y:S01]  /*4410*/  IADD3.X R59, PT, PT, R59, -0x1, RZ, P3, !PT ;  /* 0xffffffff3b3b7810 */ /* 0x000fe20001ffe4ff */
[----:B---3--:R-:W-:Y:S01]  /*4420*/  @!P6 FMUL.FTZ R83, R83, R0 ;  /* 0x000000005353e220 */ /* 0x008fe20000410000 */
[----:B--2---:R0:W-:Y:S01]  /*4430*/  STG.E.128 desc[UR16][R28.64], R4 ;  /* 0x000000041c007986 */ /* 0x0041e2000c101d10 */
[----:B------:R-:W-:-:S03]  /*4440*/  FADD.FTZ R77, R77, R66 ;  /* 0x000000424d4d7221 */ /* 0x000fc60000010000 */
[----:B------:R-:W-:Y:S01]  /*4450*/  F2FP.BF16.F32.PACK_AB R11, R83, R76 ;  /* 0x0000004c530b723e */ /* 0x000fe200000010ff */
[----:B-1----:R-:W-:-:S04]  /*4460*/  IMAD.WIDE.U32 R30, R71, UR4, R30 ;  /* 0x00000004471e7c25 */ /* 0x002fc8000f8e001e */
        /* <DEDUP_REMOVED lines=20> */
.L_x_9313:
        /* <DEDUP_REMOVED lines=34> */
.L_x_9355:
[----:B------:R-:W-:Y:S05]  /*47d0*/  BSYNC.RECONVERGENT B0 ;  /* 0x0000000000007941 */ /* 0x000fea0003800200 */
.L_x_9354:
        /* <DEDUP_REMOVED lines=26> */
.L_x_9357:
[----:B------:R-:W-:Y:S05]  /*4980*/  BSYNC.RECONVERGENT B0 ;  /* 0x0000000000007941 */ /* 0x000fea0003800200 */
.L_x_9356:
        /* <DEDUP_REMOVED lines=13> */
.L_x_9359:
        /* <DEDUP_REMOVED lines=25> */
.L_x_9358:
[----:B------:R-:W-:Y:S05]  /*4bf0*/  EXIT ;  /* 0x000000000000794d */ /* 0x000fea0003800000 */
.L_x_9360:
        /* <DEDUP_REMOVED lines=16> */
.L_x_10530:


//--------------------- .text._Z25selective_scan_bwd_kernelI32Selective_Scan_bwd_kernel_traitsILi32ELi8ELb1ELb1ELb0ELb1ELb1EN3c108BFloat16EfEEv12SSMParamsBwd --------------------------
	.section	.text._Z25selective_scan_bwd_kernelI32Selective_Scan_bwd_kernel_traitsILi32ELi8ELb1ELb1ELb0ELb1ELb1EN3c108BFloat16EfEEv12SSMParamsBwd,"ax",@progbits
	.align	128
        .global         _Z25selective_scan_bwd_kernelI32Selective_Scan_bwd_kernel_traitsILi32ELi8ELb1ELb1ELb0ELb1ELb1EN3c108BFloat16EfEEv12SSMParamsBwd
        .type           _Z25selective_scan_bwd_kernelI32Selective_Scan_bwd_kernel_traitsILi32ELi8ELb1ELb1ELb0ELb1ELb1EN3c108BFloat16EfEEv12SSMParamsBwd,@function
        .size           _Z25selective_scan_bwd_kernelI32Selective_Scan_bwd_kernel_traitsILi32ELi8ELb1ELb1ELb0ELb1ELb1EN3c108BFloat16EfEEv12SSMParamsBwd,(.L_x_10531 - _Z25selective_scan_bwd_kernelI32Selective_Scan_bwd_kernel_traitsILi32ELi8ELb1ELb1ELb0ELb1ELb1EN3c108BFloat16EfEEv12SSMParamsBwd)
        .other          _Z25selective_scan_bwd_kernelI32Selective_Scan_bwd_kernel_traitsILi32ELi8ELb1ELb1ELb0ELb1ELb1EN3c108BFloat16EfEEv12SSMParamsBwd,@"STO_CUDA_ENTRY STV_DEFAULT"
_Z25selective_scan_bwd_kernelI32Selective_Scan_bwd_kernel_traitsILi32ELi8ELb1ELb1ELb0ELb1ELb1EN3c108BFloat16EfEEv12SSMParamsBwd:
.text._Z25selective_scan_bwd_kernelI32Selective_Scan_bwd_kernel_traitsILi32ELi8ELb1ELb1ELb0ELb1ELb1EN3c108BFloat16EfEEv12SSMParamsBwd:
        /* <DEDUP_REMOVED lines=67> */
[----:B------:R-:W-:Y:S01]  /*0430*/  MOV R7, UR4 ;  /* 0x0000000400077c02 */ /* 0x000fe20008000f00 */
[----:B------:R-:W-:Y:S01]  /*0440*/  IMAD.WIDE.U32 R4, R3, UR10, R4 ;  /* 0x0000000a03047c25 */ /* 0x000fe2000f8e0004 */
[----:B------:R-:W-:-:S02]  /*0450*/  LEA R11, R19, 0xffffff00, 0x8 ;  /* 0xffffff00130b7811 */ /* 0x000fc400078e40ff */
[----:B------:R-:W-:Y:S01]  /*0460*/  ISETP.GE.AND P1, PT, R19, 0x1, PT ;  /* 0x000000011300780c */ /* 0x000fe20003f26270 */
[----:B------:R-:W-:Y:S01]  /*0470*/  @P0 IMAD R0, R0, R19, RZ ;  /* 0x0000001300000224 */ /* 0x000fe200078e02ff */
[----:B-1----:R-:W-:Y:S01]  /*0480*/  UIMAD.WIDE.U32 UR4, UR18, UR6, URZ ;  /* 0x00000006120472a5 */ /* 0x002fe2000f8e00ff */
[----:B------:R-:W-:Y:S01]  /*0490*/  @!P3 IADD3 R25, PT, PT, -R25, RZ, RZ ;  /* 0x000000ff1919b210 */ /* 0x000fe20007ffe1ff */
[----:B------:R-:W1:Y:S01]  /*04a0*/  LDC.64 R18, c[0x0][0x528] ;  /* 0x00014a00ff127b82 */ /* 0x000e620000000a00 */
[C---:B------:R-:W-:Y:S01]  /*04b0*/  IMAD R15, R3.reuse, UR11, R5 ;  /* 0x0000000b030f7c24 */ /* 0x040fe2000f8e0205 */
[----:B------:R-:W-:Y:S01]  /*04c0*/  UIMAD UR5, UR18, UR7, UR5 ;  /* 0x00000007120572a4 */ /* 0x000fe2000f8e0205 */
[----:B------:R-:W-:Y:S01]  /*04d0*/  @!P2 LOP3.LUT R25, RZ, R2, RZ, 0x33, !PT ;  /* 0x00000002ff19a212 */ /* 0x000fe200078e33ff */
[----:B0-----:R-:W-:Y:S01]  /*04e0*/  UIMAD.WIDE.U32 UR6, UR18, UR8, URZ ;  /* 0x00000008120672a5 */ /* 0x001fe2000f8e00ff */
[----:B--2---:R-:W-:Y:S02]  /*04f0*/  @P0 IMAD R5, R0, R21, RZ ;  /* 0x0000001500050224 */ /* 0x004fe400078e02ff */
[----:B------:R-:W-:Y:S01]  /*0500*/  SHF.R.S32.HI R21, RZ, 0x1f, R25 ;  /* 0x0000001fff157819 */ /* 0x000fe20000011419 */
[----:B------:R-:W-:Y:S01]  /*0510*/  IMAD.WIDE.U32 R6, R3, UR14, R6 ;  /* 0x0000000e03067c25 */ /* 0x000fe2000f8e0006 */
[----:B------:R-:W-:Y:S01]  /*0520*/  UIMAD UR7, UR18, UR9, UR7 ;  /* 0x00000009120772a4 */ /* 0x000fe2000f8e0207 */
[----:B------:R-:W-:-:S02]  /*0530*/  CS2R R34, SRZ ;  /* 0x0000000000227805 */ /* 0x000fc4000001ff00 */
        /* <DEDUP_REMOVED lines=21> */
[C---:B-1----:R-:W-:Y:S02]  /*0690*/  LEA R48, P2, R4.reuse, R18, 0x1 ;  /* 0x0000001204307211 */ /* 0x042fe400078408ff */
        /* <DEDUP_REMOVED lines=63> */
.L_x_9402:
        /* <DEDUP_REMOVED lines=39> */
[--C-:B-----5:R-:W-:Y:S01]  /*0d00*/  FADD.FTZ R77, R77, R40.reuse ;  /* 0x000000284d4d7221 */ /* 0x120fe20000010000 */
[----:B------:R-:W-:Y:S02]  /*0d10*/  SHF.L.U32 R75, R14, 0x10, RZ ;  /* 0x000000100e4b7819 */ /* 0x000fe400000006ff */
[----:B------:R-:W-:Y:S01]  /*0d20*/  SHF.L.U32 R71, R12, 0x10, RZ ;  /* 0x000000100c477819 */ /* 0x000fe200000006ff */
[--C-:B------:R-:W-:Y:S01]  /*0d30*/  FADD.FTZ R76, R73, R40.reuse ;  /* 0x00000028494c7221 */ /* 0x100fe20000010000 */
[----:B------:R-:W-:Y:S01]  /*0d40*/  FSETP.GTU.FTZ.AND P0, PT, R77, 20, PT ;  /* 0x41a000004d00780b */ /* 0x000fe20003f1c000 */
[--C-:B------:R-:W-:Y:S01]  /*0d50*/  FADD.FTZ R75, R75, R40.reuse ;  /* 0x000000284b4b7221 */ /* 0x100fe20000010000 */
[----:B------:R-:W-:Y:S01]  /*0d60*/  PRMT R13, R13, 0x7632, R13 ;  /* 0x000076320d0d7816 */ /* 0x000fe2000000000d */
[----:B------:R-:W-:Y:S01]  /*0d70*/  FADD.FTZ R71, R71, R40 ;  /* 0x0000002847477221 */ /* 0x000fe20000010000 */
[----:B------:R-:W-:Y:S02]  /*0d80*/  PRMT R14, R14, 0x7632, R14 ;  /* 0x000076320e0e7816 */ /* 0x000fe4000000000e */
[----:B------:R-:W-:-:S02]  /*0d90*/  SHF.L.U32 R13, R13, 0x10, RZ ;  /* 0x000000100d0d7819 */ /* 0x000fc400000006ff */
[----:B------:R-:W-:Y:S01]  /*0da0*/  SHF.L.U32 R79, R14, 0x10, RZ ;  /* 0x000000100e4f7819 */ /* 0x000fe200000006ff */
[----:B------:R-:W-:Y:S01]  /*0db0*/  IMAD R14, R3, R85, R23 ;  /* 0x00000055030e7224 */ /* 0x000fe200078e0217 */
[----:B0-----:R-:W-:Y:S01]  /*0dc0*/  LEA R20, P5, R22, R20, 0x1 ;  /* 0x0000001416147211 */ /* 0x001fe200078a08ff */
[--C-:B------:R-:W-:Y:S01]  /*0dd0*/  FADD.FTZ R80, R13, R40.reuse ;  /* 0x000000280d507221 */ /* 0x100fe20000010000 */
[----:B------:R-:W-:Y:S01]  /*0de0*/  FSETP.GTU.FTZ.AND P4, PT, R76, 20, PT ;  /* 0x41a000004c00780b */ /* 0x000fe20003f9c000 */
[----:B------:R-:W-:Y:S01]  /*0df0*/  FADD.FTZ R79, R79, R40 ;  /* 0x000000284f4f7221 */ /* 0x000fe20000010000 */
[----:B------:R-:W-:Y:S02]  /*0e00*/  FSETP.GTU.FTZ.AND P3, PT, R75, 20, PT ;  /* 0x41a000004b00780b */ /* 0x000fe40003f7c000 */
[----:B------:R-:W-:Y:S01]  /*0e10*/  FSETP.GTU.FTZ.AND P6, PT, R71, 20, PT ;  /* 0x41a000004700780b */ /* 0x000fe20003fdc000 */
[----:B------:R0:W-:Y:S01]  /*0e20*/  STS.128 [R67], R16 ;  /* 0x0000001043007388 */ /* 0x0001e20000000c00 */
[----:B------:R-:W-:-:S03]  /*0e30*/  NOP ;  /* 0x0000000000007918 */ /* 0x000fc60000000000 */
[----:B------:R1:W2:Y:S01]  /*0e40*/  LDS.128 R8, [R67] ;  /* 0x0000000043087984 */ /* 0x0002a20000000c00 */
[C---:B0-----:R-:W-:Y:S02]  /*0e50*/  SHF.L.U32 R17, R15.reuse, 0x10, RZ ;  /* 0x000000100f117819 */ /* 0x041fe400000006ff */
[----:B------:R-:W-:-:S03]  /*0e60*/  PRMT R15, R15, 0x7632, R15 ;  /* 0x000076320f0f7816 */ /* 0x000fc6000000000f */
[----:B------:R-:W-:-:S05]  /*0e70*/  FADD.FTZ R74, R17, R40 ;  /* 0x00000028114a7221 */ /* 0x000fca0000010000 */
[----:B------:R-:W-:Y:S01]  /*0e80*/  FSETP.GTU.FTZ.AND P2, PT, R74, 20, PT ;  /* 0x41a000004a00780b */ /* 0x000fe20003f5c000 */
[----:B-1----:R-:W-:-:S12]  /*0e90*/  @P0 BRA `(.L_x_9363) ;  /* 0x0000000000780947 */ /* 0x002fd80003800000 */
        /* <DEDUP_REMOVED lines=30> */
.L_x_9363:
[----:B------:R-:W-:Y:S05]  /*1080*/  BSYNC.RECONVERGENT B0 ;  /* 0x0000000000007941 */ /* 0x000fea0003800200 */
.L_x_9362:
        /* <DEDUP_REMOVED lines=37> */
.L_x_9365:
[----:B------:R-:W-:Y:S05]  /*12e0*/  BSYNC.RECONVERGENT B0 ;  /* 0x0000000000007941 */ /* 0x000fea0003800200 */
.L_x_9364:
        /* <DEDUP_REMOVED lines=34> */
.L_x_9367:
[----:B------:R-:W-:Y:S05]  /*1510*/  BSYNC.RECONVERGENT B0 ;  /* 0x0000000000007941 */ /* 0x000fea0003800200 */
.L_x_9366:
        /* <DEDUP_REMOVED lines=32> */
.L_x_9369:
[----:B------:R-:W-:Y:S05]  /*1720*/  BSYNC.RECONVERGENT B0 ;  /* 0x0000000000007941 */ /* 0x000fea0003800200 */
.L_x_9368:
        /* <DEDUP_REMOVED lines=32> */
.L_x_9371:
[----:B------:R-:W-:Y:S05]  /*1930*/  BSYNC.RECONVERGENT B0 ;  /* 0x0000000000007941 */ /* 0x000fea0003800200 */
.L_x_9370:
        /* <DEDUP_REMOVED lines=32> */
.L_x_9373:
[----:B------:R-:W-:Y:S05]  /*1b40*/  BSYNC.RECONVERGENT B0 ;  /* 0x0000000000007941 */ /* 0x000fea0003800200 */
.L_x_9372:
        /* <DEDUP_REMOVED lines=32> */
.L_x_9375:
[----:B------:R-:W-:Y:S05]  /*1d50*/  BSYNC.RECONVERGENT B0 ;  /* 0x0000000000007941 */ /* 0x000fea0003800200 */
.L_x_9374:
        /* <DEDUP_REMOVED lines=32> */
.L_x_9377:
[----:B------:R-:W-:Y:S05]  /*1f60*/  BSYNC.RECONVERGENT B0 ;  /* 0x0000000000007941 */ /* 0x000fea0003800200 */
.L_x_9376:
        /* <DEDUP_REMOVED lines=22> */
[----:B------:R-:W-:Y:S01]  /*20d0*/  PRMT R104, R10, 0x7632, R104 ;  /* 0x000076320a687816 */ /* 0x000fe20000000068 */
[----:B0-----:R-:W-:Y:S01]  /*20e0*/  UISETP.NE.U32.AND UP0, UPT, UR6, URZ, UPT ;  /* 0x000000ff0600728c */ /* 0x001fe2000bf05070 */
[----:B------:R-:W-:-:S02]  /*20f0*/  PRMT R109, R11, 0x7632, R109 ;  /* 0x000076320b6d7816 */ /* 0x000fc4000000006d */
[----:B------:R-:W-:Y:S01]  /*2100*/  SHF.L.U32 R108, R108, 0x10, RZ ;  /* 0x000000106c6c7819 */ /* 0x000fe200000006ff */
        /* <DEDUP_REMOVED lines=29> */
[----:B------:R1:W4:Y:S01]  /*22e0*/  MUFU.EX2 R90, R88 ;  /* 0x00000058005a7308 */ /* 0x0003220000000800 */
[----:B---3--:R-:W-:Y:S01]  /*22f0*/  FADD.FTZ R87, R87, 1 ;  /* 0x3f80000057577421 */ /* 0x008fe20000010000 */
[----:B------:R-:W-:-:S02]  /*2300*/  SHF.L.U32 R98, R4, 0x10, RZ ;  /* 0x0000001004627819 */ /* 0x000fc400000006ff */
[----:B------:R3:W4:Y:S01]  /*2310*/  MUFU.EX2 R97, R91 ;  /* 0x0000005b00617308 */ /* 0x0007220000000800 */
[----:B0-----:R-:W-:Y:S01]  /*2320*/  FADD.FTZ R93, R89, 1 ;  /* 0x3f800000595d7421 */ /* 0x001fe20000010000 */
[----:B------:R-:W-:Y:S02]  /*2330*/  SHF.L.U32 R89, R9, 0x10, RZ ;  /* 0x0000001009597819 */ /* 0x000fe400000006ff */
[----:B------:R-:W0:Y:S01]  /*2340*/  MUFU.EX2 R21, R21 ;  /* 0x0000001500157308 */ /* 0x000e220000000800 */
[----:B-----5:R-:W-:Y:S01]  /*2350*/  FADD.FTZ R85, R85, 1 ;  /* 0x3f80000055557421 */ /* 0x020fe20000010000 */
[----:B-1----:R-:W-:Y:S02]  /*2360*/  SHF.L.U32 R88, R8, 0x10, RZ ;  /* 0x0000001008587819 */ /* 0x002fe400000006ff */
[----:B------:R-:W1:Y:S01]  /*2370*/  MUFU.EX2 R86, R86 ;  /* 0x0000005600567308 */ /* 0x000e620000000800 */
[----:B---3--:R-:W-:Y:S01]  /*2380*/  SHF.L.U32 R91, R11, 0x10, RZ ;  /* 0x000000100b5b7819 */ /* 0x008fe200000006ff */
[----:B----4-:R-:W-:Y:S01]  /*2390*/  FADD.FTZ R102, R90, 1 ;  /* 0x3f8000005a667421 */ /* 0x010fe20000010000 */
[----:B------:R-:W-:Y:S01]  /*23a0*/  PRMT R129, R5, 0x7632, R129 ;  /* 0x0000763205817816 */ /* 0x000fe20000000081 */
[----:B------:R-:W3:Y:S01]  /*23b0*/  MUFU.RCP R95, R20 ;  /* 0x00000014005f7308 */ /* 0x000ee20000001000 */
[C---:B------:R-:W-:Y:S01]  /*23c0*/  PRMT R126, R6.reuse, 0x7632, R126 ;  /* 0x00007632067e7816 */ /* 0x040fe2000000007e */
[----:B------:R-:W-:Y:S01]  /*23d0*/  FADD.FTZ R97, R97, 1 ;  /* 0x3f80000061617421 */ /* 0x000fe20000010000 */
[----:B------:R-:W-:-:S02]  /*23e0*/  SHF.L.U32 R100, R6, 0x10, RZ ;  /* 0x0000001006647819 */ /* 0x000fc400000006ff */
[----:B------:R-:W-:Y:S01]  /*23f0*/  PRMT R127, R7, 0x7632, R127 ;  /* 0x00007632077f7816 */ /* 0x000fe2000000007f */
[----:B0-----:R-:W-:Y:S01]  /*2400*/  FADD.FTZ R21, R21, 1 ;  /* 0x3f80000015157421 */ /* 0x001fe20000010000 */
[----:B------:R-:W-:Y:S01]  /*2410*/  SHF.L.U32 R103, R7, 0x10, RZ ;  /* 0x0000001007677819 */ /* 0x000fe200000006ff */
[----:B------:R-:W-:Y:S01]  /*2420*/  MUFU.RCP R93, R93 ;  /* 0x0000005d005d7308 */ /* 0x000fe20000001000 */
[----:B-1----:R-:W-:-:S07]  /*2430*/  FADD.FTZ R86, R86, 1 ;  /* 0x3f80000056567421 */ /* 0x002fce0000010000 */
[----:B------:R-:W0:Y:S01]  /*2440*/  MUFU.RCP R99, R85 ;  /* 0x0000005500637308 */ /* 0x000e220000001000 */
[----:B---3--:R-:W-:-:S04]  /*2450*/  FADD.FTZ R9, -R95, 1 ;  /* 0x3f8000005f097421 */ /* 0x008fc80000010100 */
        /* <DEDUP_REMOVED lines=18> */
[C---:B------:R-:W-:Y:S01]  /*2580*/  SHF.L.U32 R87, R14.reuse, 0x10, RZ ;  /* 0x000000100e577819 */ /* 0x040fe200000006ff */
        /* <DEDUP_REMOVED lines=105> */
.L_x_9378:
        /* <DEDUP_REMOVED lines=8> */
[----:B------:R-:W-:Y:S01]  /*2ca0*/  CS2R R92, SRZ ;  /* 0x00000000005c7805 */ /* 0x000fe2000001ff00 */
[----:B------:R-:W-:Y:S01]  /*2cb0*/  FFMA.FTZ R2, R106, R129, R69 ;  /* 0x000000816a027223 */ /* 0x000fe20000010045 */
[----:B------:R-:W-:-:S02]  /*2cc0*/  CS2R R88, SRZ ;  /* 0x0000000000587805 */ /* 0x000fc4000001ff00 */
[----:B------:R-:W-:Y:S01]  /*2cd0*/  MOV R83, RZ ;  /* 0x000000ff00537202 */ /* 0x000fe20000000f00 */
[-C--:B------:R-:W-:Y:S01]  /*2ce0*/  FMUL.FTZ R105, R0, R41.reuse ;  /* 0x0000002900697220 */ /* 0x080fe20000410000 */
[C---:B------:R-:W-:Y:S01]  /*2cf0*/  FFMA.FTZ R5, R99.reuse, R100, R2 ;  /* 0x0000006463057223 */ /* 0x040fe20000010002 */
[-C--:B------:R-:W-:Y:S01]  /*2d00*/  FMUL.FTZ R109, R112, R41.reuse ;  /* 0x00000029706d7220 */ /* 0x080fe20000410000 */
[-C--:B------:R-:W-:Y:S01]  /*2d10*/  FMUL.FTZ R111, R99, R41.reuse ;  /* 0x00000029636f7220 */ /* 0x080fe20000410000 */
[-C--:B------:R-:W-:Y:S01]  /*2d20*/  FMUL.FTZ R115, R110, R41.reuse ;  /* 0x000000296e737220 */ /* 0x080fe20000410000 */
[----:B------:R-:W-:Y:S01]  /*2d30*/  FFMA.FTZ R5, R104, R126, R5 ;  /* 0x0000007e68057223 */ /* 0x000fe20000010005 */
[----:B--2---:R-:W-:Y:S01]  /*2d40*/  UISETP.GE.AND UP0, UPT, UR4, 0x1, UPT ;  /* 0x000000010400788c */ /* 0x004fe2000bf06270 */
        /* <DEDUP_REMOVED lines=8> */
[----:B------:R-:W2:Y:S01]  /*2dd0*/  LDC.64 R90, c[0x0][0x3c0] ;  /* 0x0000f000ff5a7b82 */ /* 0x000ea20000000a00 */
[----:B------:R-:W-:Y:S01]  /*2de0*/  MOV R4, R50 ;  /* 0x0000003200047202 */ /* 0x000fe20000000f00 */
[----:B------:R-:W-:Y:S01]  /*2df0*/  FMUL.FTZ R124, R98, R77 ;  /* 0x0000004d627c7220 */ /* 0x000fe20000410000 */
[----:B------:R-:W-:Y:S01]  /*2e00*/  MOV R5, R55 ;  /* 0x0000003700057202 */ /* 0x000fe20000000f00 */
[----:B------:R-:W-:Y:S01]  /*2e10*/  FMUL.FTZ R123, R101, R71 ;  /* 0x00000047657b7220 */ /* 0x000fe20000410000 */
[C---:B------:R-:W-:Y:S01]  /*2e20*/  ISETP.NE.AND P0, PT, R52.reuse, 0x1, PT ;  /* 0x000000013400780c */ /* 0x040fe20003f05270 */
[----:B------:R-:W-:Y:S01]  /*2e30*/  FMUL.FTZ R122, R97, R76 ;  /* 0x0000004c617a7220 */ /* 0x000fe20000410000 */
[----:B------:R-:W-:Y:S01]  /*2e40*/  SHF.L.U32 R128, R52, 0x8, RZ ;  /* 0x0000000834807819 */ /* 0x000fe200000006ff */
[----:B-1----:R-:W1:Y:S01]  /*2e50*/  LDC.64 R12, c[0x0][0x440] ;  /* 0x00011000ff0c7b82 */ /* 0x002e620000000a00 */
[C---:B------:R-:W-:Y:S01]  /*2e60*/  IADD3 R22, P1, PT, R36.reuse, R24, RZ ;  /* 0x0000001824167210 */ /* 0x040fe20007f3e0ff */
        /* <DEDUP_REMOVED lines=8> */
[C---:B------:R-:W-:Y:S01]  /*2ef0*/  ISETP.EQ.AND P0, PT, R30.reuse, RZ, P0 ;  /* 0x000000ff1e00720c */ /* 0x040fe20000702270 */
[----:B------:R-:W-:Y:S01]  /*2f00*/  FMUL.FTZ R117, R127, R78 ;  /* 0x0000004e7f757220 */ /* 0x000fe20000410000 */
[----:B------:R-:W-:Y:S01]  /*2f10*/  MOV R96, RZ ;  /* 0x000000ff00607202 */ /* 0x000fe20000000f00 */
        /* <DEDUP_REMOVED lines=11> */
.L_x_9401:
[----:B0-2---:R-:W-:-:S04]  /*2fd0*/  IMAD.WIDE.U32 R4, R90, UR4, RZ ;  /* 0x000000045a047c25 */ /* 0x005fc8000f8e00ff */
[----:B------:R-:W-:Y:S01]  /*2fe0*/  IMAD R5, R91, UR4, R5 ;  /* 0x000000045b057c24 */ /* 0x000fe2000f8e0205 */
[----:B------:R-:W-:-:S04]  /*2ff0*/  LEA R6, P1, R4, R72, 0x1 ;  /* 0x0000004804067211 */ /* 0x000fc800078208ff */
[----:B------:R-:W-:-:S06]  /*3000*/  LEA.HI.X R7, R4, R73, R5, 0x1, P1 ;  /* 0x0000004904077211 */ /* 0x000fcc00008f0c05 */
[----:B------:R-:W2:Y:S01]  /*3010*/  LDG.E.128 R4, desc[UR16][R6.64] ;  /* 0x0000001006047981 */ /* 0x000ea2000c1e1d00 */
[----:B------:R-:W-:Y:S02]  /*3020*/  MOV R8, R28 ;  /* 0x0000001c00087202 */ /* 0x000fe40000000f00 */
[----:B------:R-:W-:-:S03]  /*3030*/  MOV R9, R45 ;  /* 0x0000002d00097202 */ /* 0x000fc60000000f00 */
[----:B---3--:R-:W-:-:S04]  /*3040*/  IMAD.WIDE.U32 R8, R14, UR4, R8 ;  /* 0x000000040e087c25 */ /* 0x008fc8000f8e0008 */
[----:B------:R-:W-:Y:S01]  /*3050*/  IMAD R2, R15, UR4, R9 ;  /* 0x000000040f027c24 */ /* 0x000fe2000f8e0209 */
[----:B-1----:R-:W-:-:S04]  /*3060*/  LEA R84, P1, R8, R12, 0x2 ;  /* 0x0000000c08547211 */ /* 0x002fc800078210ff */
[----:B------:R-:W-:-:S05]  /*3070*/  LEA.HI.X R85, R8, R13, R2, 0x2, P1 ;  /* 0x0000000d08557211 */ /* 0x000fca00008f1402 */
[----:B------:R-:W3:Y:S01]  /*3080*/  LDG.E R84, desc[UR16][R84.64] ;  /* 0x0000001054547981 */ /* 0x000ee2000c1e1900 */
[----:B------:R-:W-:Y:S02]  /*3090*/  MOV R8, R26 ;  /* 0x0000001a00087202 */ /* 0x000fe40000000f00 */
[----:B------:R-:W-:-:S03]  /*30a0*/  MOV R9, R47 ;  /* 0x0000002f00097202 */ /* 0x000fc60000000f00 */
[----:B0-----:R-:W-:-:S04]  /*30b0*/  IMAD.WIDE.U32 R8, R18, UR4, R8 ;  /* 0x0000000412087c25 */ /* 0x001fc8000f8e0008 */
[----:B------:R-:W-:Y:S01]  /*30c0*/  IMAD R2, R19, UR4, R9 ;  /* 0x0000000413027c24 */ /* 0x000fe2000f8e0209 */
[----:B------:R-:W-:-:S04]  /*30d0*/  LEA R86, P1, R8, R16, 0x2 ;  /* 0x0000001008567211 */ /* 0x000fc800078210ff */
[----:B------:R-:W-:Y:S01]  /*30e0*/  LEA.HI.X R87, R8, R17, R2, 0x2, P1 ;  /* 0x0000001108577211 */ /* 0x000fe200008f1402 */
[----:B------:R-:W0:Y:S01]  /*30f0*/  S2UR UR6, SR_CgaCtaId ;  /* 0x00000000000679c3 */ /* 0x000e220000008800 */
[----:B--2---:R1:W-:Y:S01]  /*3100*/  STS.128 [R67], R4 ;  /* 0x0000000443007388 */ /* 0x0043e20000000c00 */
[----:B------:R-:W-:-:S03]  /*3110*/  NOP ;  /* 0x0000000000007918 */ /* 0x000fc60000000000 */
[----:B------:R2:W5:Y:S01]  /*3120*/  LDG.E R143, desc[UR16][R86.64] ;  /* 0x00000010568f7981 */ /* 0x000562000c1e1900 */
[C---:B------:R-:W-:Y:S01]  /*3130*/  ISETP.NE.AND P2, PT, R30.reuse, RZ, PT ;  /* 0x000000ff1e00720c */ /* 0x040fe20003f45270 */
[----:B------:R-:W-:Y:S01]  /*3140*/  UMOV UR5, 0x400 ;  /* 0x0000040000057882 */ /* 0x000fe20000000000 */
[----:B------:R-:W-:Y:S01]  /*3150*/  ISETP.NE.AND P1, PT, R30, 0x1f, PT ;  /* 0x0000001f1e00780c */ /* 0x000fe20003f25270 */
[----:B----4-:R-:W4:Y:S01]  /*3160*/  LDS.128 R8, [R67] ;  /* 0x0000000043087984 */ /* 0x010f220000000c00 */
[----:B0-----:R-:W-:Y:S01]  /*3170*/  ULEA UR5, UR6, UR5, 0x18 ;  /* 0x0000000506057291 */ /* 0x001fe2000f8ec0ff */
[----:B------:R-:W-:Y:S01]  /*3180*/  BSSY.RECONVERGENT B0, `(.L_x_9380) ;  /* 0x000003c000007945 */ /* 0x000fe20003800200 */
[----:B-1----:R-:W-:-:S04]  /*3190*/  IADD3 R5, PT, PT, R131, UR4, RZ ;  /* 0x0000000483057c10 */ /* 0x002fc8000fffe0ff */
[----:B------:R-:W-:Y:S01]  /*31a0*/  SEL R5, R5, R54, !P2 ;  /* 0x0000003605057207 */ /* 0x000fe20005000000 */
[----:B---3--:R-:W-:-:S03]  /*31b0*/  FMUL.FTZ R85, R84, 1.4426950216293334961 ;  /* 0x3fb8aa3b54557820 */ /* 0x008fc60000410000 */
[----:B------:R-:W-:Y:S01]  /*31c0*/  LEA R4, R5, UR5, 0x2 ;  /* 0x0000000505047c11 */ /* 0x000fe2000f8e10ff */
[C---:B------:R-:W-:Y:S01]  /*31d0*/  FMUL.FTZ R149, R85.reuse, R77 ;  /* 0x0000004d55957220 */ /* 0x040fe20000410000 */
[C---:B------:R-:W-:Y:S01]  /*31e0*/  FMUL.FTZ R2, R85.reuse, R71 ;  /* 0x0000004755027220 */ /* 0x040fe20000410000 */
[C---:B------:R-:W-:Y:S01]  /*31f0*/  FMUL.FTZ R7, R85.reuse, R76 ;  /* 0x0000004c55077220 */ /* 0x040fe20000410000 */
[C---:B------:R-:W-:Y:S01]  /*3200*/  FMUL.FTZ R6, R85.reuse, R80 ;  /* 0x0000005055067220 */ /* 0x040fe20000410000 */
[C---:B--2---:R-:W-:Y:S01]  /*3210*/  FMUL.FTZ R86, R85.reuse, R75 ;  /* 0x0000004b55567220 */ /* 0x044fe20000410000 */
        /* <DEDUP_REMOVED lines=9> */
[----:B----4-:R-:W-:-:S03]  /*32b0*/  PRMT R132, R8, 0x7632, R132 ;  /* 0x0000763208847816 */ /* 0x010fc60000000084 */
[----:B------:R-:W4:Y:S01]  /*32c0*/  MUFU.EX2 R135, R135 ;  /* 0x0000008700877308 */ /* 0x000f220000000800 */
        /* <DEDUP_REMOVED lines=19> */
[----:B-1----:R-:W-:-:S02]  /*3400*/  FMUL.FTZ R133, R119, R136 ;  /* 0x0000008877857220 */ /* 0x002fc40000410000 */
        /* <DEDUP_REMOVED lines=10> */
[----:B0-234-:R-:W-:Y:S06]  /*34b0*/  @P1 BRA `(.L_x_9381) ;  /* 0x00000000001c1947 */ /* 0x01dfec0003800000 */
[----:B------:R-:W-:Y:S01]  /*34c0*/  ISETP.NE.AND P1, PT, R52, UR10, PT ;  /* 0x0000000a34007c0c */ /* 0x000fe2000bf25270 */
[----:B------:R-:W-:-:S12]  /*34d0*/  HFMA2 R146, -RZ, RZ, 1.875, 0 ;  /* 0x3f800000ff927431 */ /* 0x000fd800000001ff */
[----:B------:R-:W-:Y:S05]  /*34e0*/  @!P1 BRA `(.L_x_9382) ;  /* 0x0000000000149947 */ /* 0x000fea0003800000 */
[----:B------:R-:W-:-:S04]  /*34f0*/  IADD3 R4, PT, PT, R128, UR4, RZ ;  /* 0x0000000480047c10 */ /* 0x000fc8000fffe0ff */
[----:B------:R-:W-:-:S05]  /*3500*/  LEA R4, R4, UR5, 0x2 ;  /* 0x0000000504047c11 */ /* 0x000fca000f8e10ff */
[----:B------:R2:W3:Y:S01]  /*3510*/  LDS R146, [R4+0x878] ;  /* 0x0008780004927984 */ /* 0x0004e20000000800 */
[----:B------:R-:W-:Y:S05]  /*3520*/  BRA `(.L_x_9382) ;  /* 0x0000000000047947 */ /* 0x000fea0003800000 */
.L_x_9381:
[----:B------:R0:W1:Y:S02]  /*3530*/  LDS R146, [R82+0x107c] ;  /* 0x00107c0052927984 */ /* 0x0000640000000800 */
.L_x_9382:
[----:B------:R-:W-:Y:S05]  /*3540*/  BSYNC.RECONVERGENT B0 ;  /* 0x0000000000007941 */ /* 0x000fea0003800200 */
.L_x_9380:
        /* <DEDUP_REMOVED lines=35> */
[----:B------:R-:W-:-:S04]  /*3780*/  FMUL.FTZ R159, R6, R159 ;  /* 0x0000009f069f7220 */ /* 0x000fc80000410000 */
[----:B------:R-:W-:-:S04]  /*3790*/  FMUL.FTZ R159, R86, R159 ;  /* 0x0000009f569f7220 */ /* 0x000fc80000410000 */
[----:B------:R-:W-:Y:S01]  /*37a0*/  FMUL.FTZ R159, R8, R159 ;  /* 0x0000009f089f7220 */ /* 0x000fe20000410000 */
[----:B-1----:R-:W-:Y:S02]  /*37b0*/  @P1 FMUL.FTZ R158, R5, R156 ;  /* 0x0000009c059e1220 */ /* 0x002fe40000410000 */
[----:B------:R-:W1:Y:S01]  /*37c0*/  SHFL.UP PT, R5, R4, 0x1, RZ ;  /* 0x0420000004057989 */ /* 0x000e6200000e00ff */
[----:B--2---:R-:W-:Y:S02]  /*37d0*/  @P1 FFMA.FTZ R165, R156, R145, R165 ;  /* 0x000000919ca51223 */ /* 0x004fe400000100a5 */
[----:B------:R-:W-:Y:S01]  /*37e0*/  @P1 MOV R156, R158 ;  /* 0x0000009e009c1202 */ /* 0x000fe20000000f00 */
[----:B------:R-:W-:Y:S01]  /*37f0*/  FMUL.FTZ R158, R10, R159 ;  /* 0x0000009f0a9e7220 */ /* 0x000fe20000410000 */
[----:B------:R-:W-:Y:S01]  /*3800*/  ISETP.GE.AND P1, PT, R70, 0x1, PT ;  /* 0x000000014600780c */ /* 0x000fe20003f26270 */
[----:B------:R-:W2:Y:S02]  /*3810*/  SHFL.DOWN PT, R154, R165, 0x2, 0x1f ;  /* 0x08401f00a59a7f89 */ /* 0x000ea400000e0000 */
[----:B------:R-:W-:-:S02]  /*3820*/  FMUL.FTZ R159, R135, R158 ;  /* 0x0000009e879f7220 */ /* 0x000fc40000410000 */
[----:B------:R-:W3:Y:S04]  /*3830*/  SHFL.DOWN PT, R145, R156, 0x2, 0x1f ;  /* 0x08401f009c917f89 */ /* 0x000ee800000e0000 */
[----:B------:R-:W5:Y:S01]  /*3840*/  SHFL.UP PT, R158, R159, 0x1, RZ ;  /* 0x042000009f9e7989 */ /* 0x000f6200000e00ff */
[----:B-1----:R-:W-:-:S05]  /*3850*/  FFMA.FTZ R5, R159, R5, R4 ;  /* 0x000000059f057223 */ /* 0x002fca0000010004 */
[----:B------:R-:W-:Y:S01]  /*3860*/  FSEL R4, R4, R5, !P1 ;  /* 0x0000000504047208 */ /* 0x000fe20004800000 */
[C---:B--2---:R-:W-:Y:S01]  /*3870*/  @!P3 FFMA.FTZ R165, R156.reuse, R154, R165 ;  /* 0x0000009a9ca5b223 */ /* 0x044fe200000100a5 */
[----:B---3--:R-:W-:-:S03]  /*3880*/  @!P3 FMUL.FTZ R5, R156, R145 ;  /* 0x000000919c05b220 */ /* 0x008fc60000410000 */
[----:B------:R-:W1:Y:S01]  /*3890*/  SHFL.UP PT, R145, R4, 0x2, RZ ;  /* 0x0440000004917989 */ /* 0x000e6200000e00ff */
[----:B-----5:R-:W-:Y:S01]  /*38a0*/  @P1 FMUL.FTZ R159, R159, R158 ;  /* 0x0000009e9f9f1220 */ /* 0x020fe20000410000 */
[----:B------:R-:W-:Y:S02]  /*38b0*/  @!P3 MOV R156, R5 ;  /* 0x00000005009cb202 */ /* 0x000fe40000000f00 */
[----:B------:R-:W2:Y:S01]  /*38c0*/  SHFL.DOWN PT, R5, R165, 0x4, 0x1f ;  /* 0x08801f00a5057f89 */ /* 0x000ea200000e0000 */
[----:B------:R-:W-:Y:S02]  /*38d0*/  ISETP.GT.U32.AND P3, PT, R81, 0x1b, PT ;  /* 0x0000001b5100780c */ /* 0x000fe40003f64070 */
[----:B------:R-:W-:Y:S01]  /*38e0*/  ISETP.GE.AND P1, PT, R70, 0x2, PT ;  /* 0x000000024600780c */ /* 0x000fe20003f26270 */
[----:B------:R-:W3:Y:S04]  /*38f0*/  SHFL.DOWN PT, R163, R156, 0x4, 0x1f ;  /* 0x08801f009ca37f89 */ /* 0x000ee800000e0000 */
[----:B------:R-:W5:Y:S01]  /*3900*/  SHFL.UP PT, R158, R159, 0x2, RZ ;  /* 0x044000009f9e7989 */ /* 0x000f6200000e00ff */
[----:B-1----:R-:W-:-:S05]  /*3910*/  FFMA.FTZ R145, R159, R145, R4 ;  /* 0x000000919f917223 */ /* 0x002fca0000010004 */
[----:B------:R-:W-:Y:S01]  /*3920*/  FSEL R154, R4, R145, !P1 ;  /* 0x00000091049a7208 */ /* 0x000fe20004800000 */
[C---:B--2---:R-:W-:Y:S01]  /*3930*/  @!P3 FFMA.FTZ R165, R156.reuse, R5, R165 ;  /* 0x000000059ca5b223 */ /* 0x044fe200000100a5 */
[----:B------:R-:W-:Y:S01]  /*3940*/  MOV R5, RZ ;  /* 0x000000ff00057202 */ /* 0x000fe20000000f00 */
[----:B---3--:R-:W-:Y:S02]  /*3950*/  @!P3 FMUL.FTZ R145, R156, R163 ;  /* 0x000000a39c91b220 */ /* 0x008fe40000410000 */
[----:B------:R-:W1:Y:S01]  /*3960*/  SHFL.UP PT, R4, R154, 0x4, RZ ;  /* 0x048000009a047989 */ /* 0x000e6200000e00ff */
[----:B-----5:R-:W-:Y:S02]  /*3970*/  @P1 FMUL.FTZ R159, R159, R158 ;  /* 0x0000009e9f9f1220 */ /* 0x020fe40000410000 */
[----:B------:R-:W-:Y:S02]  /*3980*/  @!P3 MOV R156, R145 ;  /* 0x00000091009cb202 */ /* 0x000fe40000000f00 */
[----:B------:R-:W2:Y:S01]  /*3990*/  SHFL.DOWN PT, R145, R165, 0x8, 0x1f ;  /* 0x09001f00a5917f89 */ /* 0x000ea200000e0000 */
[----:B------:R-:W-:-:S02]  /*39a0*/  ISETP.GE.AND P1, PT, R52, UR10, PT ;  /* 0x0000000a34007c0c */ /* 0x000fc4000bf26270 */
[----:B------:R-:W-:Y:S01]  /*39b0*/  ISETP.GE.AND P3, PT, R70, 0x4, PT ;  /* 0x000000044600780c */ /* 0x000fe20003f66270 */
[----:B------:R-:W3:Y:S01]  /*39c0*/  SHFL.DOWN PT, R163, R156, 0x8, 0x1f ;  /* 0x09001f009ca37f89 */ /* 0x000ee200000e0000 */
[----:B------:R-:W-:-:S03]  /*39d0*/  ISETP.NE.OR P1, PT, R30, RZ, P1 ;  /* 0x000000ff1e00720c */ /* 0x000fc60000f25670 */
[----:B------:R-:W5:Y:S01]  /*39e0*/  SHFL.UP PT, R158, R159, 0x4, RZ ;  /* 0x048000009f9e7989 */ /* 0x000f6200000e00ff */
[----:B-1----:R-:W-:Y:S01]  /*39f0*/  FFMA.FTZ R160, R159, R4, R154 ;  /* 0x000000049fa07223 */ /* 0x002fe2000001009a */
[----:B------:R-:W-:-:S04]  /*3a00*/  HFMA2 R4, -RZ, RZ, 1.875, 0 ;  /* 0x3f800000ff047431 */ /* 0x000fc800000001ff */
[----:B------:R-:W-:Y:S01]  /*3a10*/  FSEL R154, R154, R160, !P3 ;  /* 0x000000a09a9a7208 */ /* 0x000fe20005800000 */
[----:B--2---:R-:W-:-:S03]  /*3a20*/  @!P4 FFMA.FTZ R165, R156, R145, R165 ;  /* 0x000000919ca5c223 */ /* 0x004fc600000100a5 */
[----:B------:R-:W-:Y:S01]  /*3a30*/  @!P1 LDS.64 R4, [UR6+0x10f8] ;  /* 0x0010f806ff049984 */ /* 0x000fe20008000a00 */
[----:B------:R-:W-:Y:S01]  /*3a40*/  ISETP.GE.AND P1, PT, R70, 0x8, PT ;  /* 0x000000084600780c */ /* 0x000fe20003f26270 */
[----:B---3--:R-:W-:Y:S02]  /*3a50*/  @!P4 FMUL.FTZ R163, R156, R163 ;  /* 0x000000a39ca3c220 */ /* 0x008fe40000410000 */
[----:B------:R-:W1:Y:S01]  /*3a60*/  SHFL.UP PT, R160, R154, 0x8, RZ ;  /* 0x050000009aa07989 */ /* 0x000e6200000e00ff */
[----:B-----5:R-:W-:Y:S02]  /*3a70*/  @P3 FMUL.FTZ R159, R159, R158 ;  /* 0x0000009e9f9f3220 */ /* 0x020fe40000410000 */
[----:B------:R-:W-:Y:S01]  /*3a80*/  @!P4 MOV R156, R163 ;  /* 0x000000a3009cc202 */ /* 0x000fe20000000f00 */
[----:B------:R-:W2:Y:S01]  /*3a90*/  SHFL.DOWN PT, R145, R165, 0x10, 0x1f ;  /* 0x0a001f00a5917f89 */ /* 0x000ea200000e0000 */
[----:B------:R-:W-:-:S03]  /*3aa0*/  ISETP.GT.U32.AND P3, PT, R81, 0xf, PT ;  /* 0x0000000f5100780c */ /* 0x000fc60003f64070 */
        /* <DEDUP_REMOVED lines=9> */
[----:B------:R-:W-:Y:S01]  /*3b40*/  SHFL.IDX PT, R158, R5, RZ, 0x1f ;  /* 0x00001fff059e7589 */ /* 0x000fe200000e0000 */
[----:B------:R-:W-:Y:S02]  /*3b50*/  ISETP.GE.AND P1, PT, R70, 0x10, PT ;  /* 0x000000104600780c */ /* 0x000fe40003f26270 */
[----:B------:R-:W-:Y:S01]  /*3b60*/  ISETP.NE.AND P3, PT, R30, 0x1f, PT ;  /* 0x0000001f1e00780c */ /* 0x000fe20003f65270 */
[----:B------:R-:W2:Y:S04]  /*3b70*/  SHFL.UP PT, R164, R159, 0x10, RZ ;  /* 0x060000009fa47989 */ /* 0x000ea800000e00ff */
[----:B------:R-:W-:Y:S04]  /*3b80*/  SHFL.DOWN PT, R154, R165, 0x1, 0x1f ;  /* 0x08201f00a59a7f89 */ /* 0x000fe800000e0000 */
[----:B------:R-:W3:Y:S01]  /*3b90*/  SHFL.DOWN PT, R145, R156, 0x1, 0x1f ;  /* 0x08201f009c917f89 */ /* 0x000ee200000e0000 */
[----:B-1----:R-:W-:-:S05]  /*3ba0*/  FFMA.FTZ R163, R159, R162, R160 ;  /* 0x000000a29fa37223 */ /* 0x002fca00000100a0 */
[----:B------:R-:W-:Y:S02]  /*3bb0*/  FSEL R160, R160, R163, !P1 ;  /* 0x000000a3a0a07208 */ /* 0x000fe40004800000 */
[----:B------:R-:W1:Y:S01]  /*3bc0*/  SHFL.IDX PT, R163, R156, RZ, 0x1f ;  /* 0x00001fff9ca37589 */ /* 0x000e6200000e0000 */
[----:B--2---:R-:W-:Y:S01]  /*3bd0*/  @P1 FMUL.FTZ R159, R159, R164 ;  /* 0x000000a49f9f1220 */ /* 0x004fe20000410000 */
[----:B------:R-:W-:-:S05]  /*3be0*/  ISETP.NE.AND P1, PT, R30, RZ, PT ;  /* 0x000000ff1e00720c */ /* 0x000fca0003f25270 */
[----:B------:R-:W-:Y:S01]  /*3bf0*/  SHFL.UP PT, R159, R159, 0x1, RZ ;  /* 0x042000009f9f7989 */ /* 0x000fe200000e00ff */
[----:B---3--:R-:W-:-:S03]  /*3c00*/  @P3 FFMA.FTZ R158, R145, R158, R154 ;  /* 0x0000009e919e3223 */ /* 0x008fc6000001009a */
[----:B------:R2:W-:Y:S01]  /*3c10*/  SHFL.UP PT, R154, R160, 0x1, RZ ;  /* 0x04200000a09a7989 */ /* 0x0005e200000e00ff */
[----:B------:R-:W-:-:S03]  /*3c20*/  FFMA.FTZ R143, R158, R146, R143 ;  /* 0x000000929e8f7223 */ /* 0x000fc6000001008f */
[----:B------:R-:W3:Y:S01]  /*3c30*/  SHFL.IDX PT, R158, R165, RZ, 0x1f ;  /* 0x00001fffa59e7589 */ /* 0x000ee200000e0000 */
[----:B------:R-:W-:-:S04]  /*3c40*/  FFMA.FTZ R145, R135, R143, R144 ;  /* 0x0000008f87917223 */ /* 0x000fc80000010090 */
[----:B------:R-:W-:Y:S01]  /*3c50*/  FFMA.FTZ R147, R10, R145, R147 ;  /* 0x000000910a937223 */ /* 0x000fe20000010093 */
[----:B-1----:R-:W-:-:S03]  /*3c60*/  FMUL.FTZ R4, R163, R4 ;  /* 0x00000004a3047220 */ /* 0x002fc60000410000 */
[----:B------:R-:W-:-:S04]  /*3c70*/  FFMA.FTZ R144, R8, R147, R161 ;  /* 0x0000009308907223 */ /* 0x000fc800000100a1 */
[----:B------:R-:W-:-:S04]  /*3c80*/  FFMA.FTZ R151, R86, R144, R151 ;  /* 0x0000009056977223 */ /* 0x000fc80000010097 */
[----:B------:R-:W-:Y:S01]  /*3c90*/  FFMA.FTZ R146, R6, R151, R157 ;  /* 0x0000009706927223 */ /* 0x000fe2000001009d */
[----:B------:R-:W-:-:S03]  /*3ca0*/  FMUL.FTZ R156, R151, R80 ;  /* 0x00000050979c7220 */ /* 0x000fc60000410000 */
[----:B------:R-:W-:Y:S01]  /*3cb0*/  FFMA.FTZ R157, R7, R146, R150 ;  /* 0x00000092079d7223 */ /* 0x000fe20000010096 */
[----:B--2---:R-:W-:Y:S01]  /*3cc0*/  FMUL.FTZ R160, R129, R156 ;  /* 0x0000009c81a07220 */ /* 0x004fe20000410000 */
[----:B---3--:R-:W-:Y:S02]  /*3cd0*/  FFMA.FTZ R5, R163, R5, R158 ;  /* 0x00000005a3057223 */ /* 0x008fe4000001009e */
[----:B------:R-:W-:Y:S01]  /*3ce0*/  FFMA.FTZ R150, R2, R157, R155 ;  /* 0x0000009d02967223 */ /* 0x000fe2000001009b */
[----:B------:R-:W-:Y:S02]  /*3cf0*/  FMUL.FTZ R155, R147, R79 ;  /* 0x0000004f939b7220 */ /* 0x000fe40000410000 */
[----:B------:R1:W-:Y:S02]  /*3d00*/  @!P1 STS.64 [UR6+0x10f8], R4 ;  /* 0x0010f804ff009988 */ /* 0x0003e40008000a06 */
[----:B-1----:R-:W-:Y:S02]  /*3d10*/  FMUL.FTZ R4, R126, R155 ;  /* 0x0000009b7e047220 */ /* 0x002fe40000410000 */
[----:B----4-:R-:W1:Y:S02]  /*3d20*/  SHFL.IDX PT, R152, R152, RZ, 0x1f ;  /* 0x00001fff98987589 */ /* 0x010e6400000e0000 */
[----:B-1----:R-:W-:Y:S01]  /*3d30*/  @P2 FFMA.FTZ R152, R159, R152, R154 ;  /* 0x000000989f982223 */ /* 0x002fe2000001009a */
[----:B------:R-:W-:Y:S01]  /*3d40*/  FMUL.FTZ R154, R146, R76 ;  /* 0x0000004c929a7220 */ /* 0x000fe20000410000 */
[----:B------:R-:W-:-:S02]  /*3d50*/  FMUL.FTZ R159, R144, R75 ;  /* 0x0000004b909f7220 */ /* 0x000fc40000410000 */
[----:B------:R-:W-:Y:S01]  /*3d60*/  FFMA.FTZ R149, R149, R152, R148 ;  /* 0x0000009895957223 */ /* 0x000fe20000010094 */
[----:B------:R-:W-:Y:S01]  /*3d70*/  FMUL.FTZ R165, R97, R154 ;  /* 0x0000009a61a57220 */ /* 0x000fe20000410000 */
[----:B------:R-:W-:Y:S02]  /*3d80*/  FMUL.FTZ R5, R100, R159 ;  /* 0x0000009f64057220 */ /* 0x000fe40000410000 */
        /* <DEDUP_REMOVED lines=8> */
[-C--:B------:R-:W-:Y:S01]  /*3e10*/  FFMA.FTZ R148, R2, R149.reuse, RZ ;  /* 0x0000009502947223 */ /* 0x080fe200000100ff */
[----:B------:R-:W-:Y:S01]  /*3e20*/  FMUL.FTZ R158, R98, R149 ;  /* 0x00000095629e7220 */ /* 0x000fe20000410000 */
[----:B------:R-:W-:Y:S01]  /*3e30*/  FADD.FTZ R142, -R142, R7 ;  /* 0x000000078e8e7221 */ /* 0x000fe20000010100 */
[-C--:B------:R-:W-:Y:S01]  /*3e40*/  FMUL.FTZ R149, R101, R152.reuse ;  /* 0x0000009865957220 */ /* 0x080fe20000410000 */
[----:B------:R-:W-:Y:S01]  /*3e50*/  FFMA.FTZ R163, R153, R152, R148 ;  /* 0x0000009899a37223 */ /* 0x000fe20000010094 */
[----:B------:R-:W-:Y:S01]  /*3e60*/  FMUL.FTZ R148, R143, R78 ;  /* 0x0000004e8f947220 */ /* 0x000fe20000410000 */
[----:B------:R-:W-:Y:S01]  /*3e70*/  FMUL.FTZ R152, R145, R74 ;  /* 0x0000004a91987220 */ /* 0x000fe20000410000 */
[----:B------:R1:W-:Y:S01]  /*3e80*/  STS [R57+0x220], R158 ;  /* 0x0002209e39007388 */ /* 0x0003e20000000800 */
[----:B------:R-:W-:Y:S01]  /*3e90*/  FFMA.FTZ R161, R112, R7, R161 ;  /* 0x0000000770a17223 */ /* 0x000fe200000100a1 */
[----:B------:R-:W-:Y:S01]  /*3ea0*/  FMUL.FTZ R164, R127, R148 ;  /* 0x000000947fa47220 */ /* 0x000fe20000410000 */
[----:B------:R-:W-:Y:S01]  /*3eb0*/  FMUL.FTZ R162, R103, R152 ;  /* 0x0000009867a27220 */ /* 0x000fe20000410000 */
[----:B------:R-:W-:Y:S04]  /*3ec0*/  STS [R58+0x4], R149 ;  /* 0x000004953a007388 */ /* 0x000fe80000000800 */
[----:B------:R2:W-:Y:S01]  /*3ed0*/  STS [R58+0x8], R165 ;  /* 0x000008a53a007388 */ /* 0x0005e20000000800 */
[----:B-1----:R-:W-:-:S03]  /*3ee0*/  FFMA.FTZ R158, R142, R154, R163 ;  /* 0x0000009a8e9e7223 */ /* 0x002fc600000100a3 */
[----:B------:R1:W-:Y:S04]  /*3ef0*/  STS [R58+0xc], R160 ;  /* 0x00000ca03a007388 */ /* 0x0003e80000000800 */
[----:B------:R3:W-:Y:S01]  /*3f00*/  STS [R58+0x10], R5 ;  /* 0x000010053a007388 */ /* 0x0007e20000000800 */
[----:B--2---:R-:W-:Y:S01]  /*3f10*/  FFMA.FTZ R165, R6, R7, R141 ;  /* 0x0000000706a57223 */ /* 0x004fe2000001008d */
[----:B------:R-:W-:Y:S02]  /*3f20*/  IMAD.WIDE.U32 R6, R20, UR4, R22 ;  /* 0x0000000414067c25 */ /* 0x000fe4000f8e0016 */
[----:B------:R2:W-:Y:S02]  /*3f30*/  STS [R58+0x14], R4 ;  /* 0x000014043a007388 */ /* 0x0005e40000000800 */
[-C--:B------:R-:W-:Y:S01]  /*3f40*/  FFMA.FTZ R154, R86, R165.reuse, R139 ;  /* 0x000000a5569a7223 */ /* 0x080fe2000001008b */
[----:B------:R-:W-:Y:S01]  /*3f50*/  FADD.FTZ R141, -R141, R165 ;  /* 0x000000a58d8d7221 */ /* 0x000fe20000010100 */
[----:B------:R4:W-:Y:S01]  /*3f60*/  STS [R58+0x18], R162 ;  /* 0x000018a23a007388 */ /* 0x0009e20000000800 */
[----:B-1----:R-:W-:Y:S01]  /*3f70*/  FFMA.FTZ R160, R106, R165, R161 ;  /* 0x000000a56aa07223 */ /* 0x002fe200000100a1 */
[----:B---3--:R-:W-:-:S02]  /*3f80*/  IMAD R5, R21, UR4, R7 ;  /* 0x0000000415057c24 */ /* 0x008fc4000f8e0207 */
[----:B------:R-:W-:Y:S01]  /*3f90*/  FFMA.FTZ R7, R141, R156, R158 ;  /* 0x0000009c8d077223 */ /* 0x000fe2000001009e */
[----:B------:R4:W-:Y:S01]  /*3fa0*/  STS [R58+0x1c], R164 ;  /* 0x00001ca43a007388 */ /* 0x0009e20000000800 */
[----:B------:R-:W-:Y:S01]  /*3fb0*/  FADD.FTZ R86, -R139, R154 ;  /* 0x0000009a8b567221 */ /* 0x000fe20000010100 */
[----:B------:R-:W-:Y:S01]  /*3fc0*/  BAR.SYNC.DEFER_BLOCKING 0x0 ;  /* 0x0000000000007b1d */ /* 0x000fe20000010000 */
[----:B--2---:R-:W-:Y:S01]  /*3fd0*/  LEA R4, P2, R6, UR8, 0x2 ;  /* 0x0000000806047c11 */ /* 0x004fe2000f8410ff */
[-C--:B------:R-:W-:Y:S01]  /*3fe0*/  FFMA.FTZ R156, R8, R154.reuse, R133 ;  /* 0x0000009a089c7223 */ /* 0x080fe20000010085 */
[----:B------:R-:W-:Y:S01]  /*3ff0*/  FFMA.FTZ R139, R99, R154, R160 ;  /* 0x0000009a638b7223 */ /* 0x000fe200000100a0 */
[----:B------:R-:W-:Y:S01]  /*4000*/  IADD3 R154, PT, PT, -R130, UR7, RZ ;  /* 0x00000007829a7c10 */ /* 0x000fe2000fffe1ff */
[----:B------:R-:W-:Y:S01]  /*4010*/  FFMA.FTZ R7, R86, R159, R7 ;  /* 0x0000009f56077223 */ /* 0x000fe20000010007 */
[----:B------:R-:W-:Y:S01]  /*4020*/  LEA.HI.X R5, R6, UR9, R5, 0x2, P2 ;  /* 0x0000000906057c11 */ /* 0x000fe200090f1405 */
[----:B------:R-:W-:Y:S01]  /*4030*/  FADD.FTZ R8, -R133, R156 ;  /* 0x0000009c85087221 */ /* 0x000fe20000010100 */
[----:B------:R-:W-:Y:S01]  /*4040*/  ISETP.GE.AND P2, PT, R154, 0x1, PT ;  /* 0x000000019a00780c */ /* 0x000fe20003f46270 */
[-C--:B------:R-:W-:Y:S01]  /*4050*/  FFMA.FTZ R10, R10, R156.reuse, R137 ;  /* 0x0000009c0a0a7223 */ /* 0x080fe20000010089 */
[----:B------:R-:W-:Y:S01]  /*4060*/  FFMA.FTZ R139, R104, R156, R139 ;  /* 0x0000009c688b7223 */ /* 0x000fe2000001008b */
[----:B------:R-:W-:Y:S01]  /*4070*/  FFMA.FTZ R6, R8, R155, R7 ;  /* 0x0000009b08067223 */ /* 0x000fe20000010007 */
[----:B------:R-:W-:Y:S01]  /*4080*/  ISETP.GE.AND P3, PT, R154, 0x21, PT ;  /* 0x000000219a00780c */ /* 0x000fe20003f66270 */
        /* <DEDUP_REMOVED lines=8> */
[----:B------:R-:W2:Y:S04]  /*4110*/  LDS R155, [R56+0x220] ;  /* 0x00022000389b7984 */ /* 0x000ea80000000800 */
[----:B--2---:R2:W-:Y:S02]  /*4120*/  REDG.E.ADD.F32.FTZ.RN.STRONG.GPU desc[UR16][R4.64], R155 ;  /* 0x0000009b040079a6 */ /* 0x0045e4000c12f310 */
.L_x_9384:
[----:B------:R-:W-:Y:S05]  /*4130*/  BSYNC.RECONVERGENT B0 ;  /* 0x0000000000007941 */ /* 0x000fea0003800200 */
.L_x_9383:
[----:B------:R-:W-:Y:S04]  /*4140*/  BSSY.RECONVERGENT B0, `(.L_x_9385) ;  /* 0x0000003000007945 */ /* 0x000fe80003800200 */
[----:B------:R-:W-:Y:S05]  /*4150*/  @!P3 BRA `(.L_x_9386) ;  /* 0x000000000004b947 */ /* 0x000fea0003800000 */
[----:B-1----:R3:W-:Y:S02]  /*4160*/  REDG.E.ADD.F32.FTZ.RN.STRONG.GPU desc[UR16][R4.64+0x80], R149 ;  /* 0x00008095040079a6 */ /* 0x0027e4000c12f310 */
.L_x_9386:
[----:B------:R-:W-:Y:S05]  /*4170*/  BSYNC.RECONVERGENT B0 ;  /* 0x0000000000007941 */ /* 0x000fea0003800200 */
.L_x_9385:
[----:B-1-3--:R1:W3:Y:S01]  /*4180*/  LDS R149, [R60+0x320] ;  /* 0x000320003c957984 */ /* 0x00a2e20000000800 */
        /* <DEDUP_REMOVED lines=9> */
[----:B---3--:R3:W-:Y:S02]  /*4220*/  REDG.E.ADD.F32.FTZ.RN.STRONG.GPU desc[UR16][R4.64+0x100], R149 ;  /* 0x00010095040079a6 */ /* 0x0087e4000c12f310 */
.L_x_9388:
[----:B------:R-:W-:Y:S05]  /*4230*/  BSYNC.RECONVERGENT B0 ;  /* 0x0000000000007941 */ /* 0x000fea0003800200 */
.L_x_9387:
[----:B---3--:R3:W0:Y:S01]  /*4240*/  LDS R149, [R61+0x3a0] ;  /* 0x0003a0003d957984 */ /* 0x0086220000000800 */
[----:B------:R-:W-:Y:S01]  /*4250*/  ISETP.NE.AND P6, PT, R6, RZ, PT ;  /* 0x000000ff0600720c */ /* 0x000fe20003fc5270 */
[----:B------:R-:W-:-:S12]  /*4260*/  BSSY.RECONVERGENT B0, `(.L_x_9389) ;  /* 0x0000003000007945 */ /* 0x000fd80003800200 */
[----:B---3--:R-:W-:Y:S05]  /*4270*/  @!P6 BRA `(.L_x_9390) ;  /* 0x000000000004e947 */ /* 0x008fea0003800000 */
[----:B0-----:R3:W-:Y:S02]  /*4280*/  REDG.E.ADD.F32.FTZ.RN.STRONG.GPU desc[UR16][R4.64+0x180], R149 ;  /* 0x00018095040079a6 */ /* 0x0017e4000c12f310 */
.L_x_9390:
[----:B------:R-:W-:Y:S05]  /*4290*/  BSYNC.RECONVERGENT B0 ;  /* 0x0000000000007941 */ /* 0x000fea0003800200 */
.L_x_9389:
[----:B0--3--:R0:W3:Y:S01]  /*42a0*/  LDS R149, [R62+0x420] ;  /* 0x000420003e957984 */ /* 0x0090e20000000800 */
[----:B------:R-:W-:Y:S04]  /*42b0*/  BSSY.RECONVERGENT B0, `(.L_x_9391) ;  /* 0x0000003000007945 */ /* 0x000fe80003800200 */
[----:B------:R-:W-:Y:S05]  /*42c0*/  @!P2 BRA `(.L_x_9392) ;  /* 0x000000000004a947 */ /* 0x000fea0003800000 */
[----:B---3--:R3:W-:Y:S02]  /*42d0*/  REDG.E.ADD.F32.FTZ.RN.STRONG.GPU desc[UR16][R4.64+0x200], R149 ;  /* 0x00020095040079a6 */ /* 0x0087e4000c12f310 */
.L_x_9392:
[----:B------:R-:W-:Y:S05]  /*42e0*/  BSYNC.RECONVERGENT B0 ;  /* 0x0000000000007941 */ /* 0x000fea0003800200 */
.L_x_9391:
[----:B---3--:R3:W0:Y:S01]  /*42f0*/  LDS R149, [R63+0x4a0] ;  /* 0x0004a0003f957984 */ /* 0x0086220000000800 */
[----:B------:R-:W-:Y:S04]  /*4300*/  BSSY.RECONVERGENT B0, `(.L_x_9393) ;  /* 0x0000003000007945 */ /* 0x000fe80003800200 */
[----:B------:R-:W-:Y:S05]  /*4310*/  @!P3 BRA `(.L_x_9394) ;  /* 0x000000000004b947 */ /* 0x000fea0003800000 */
[----:B0-----:R0:W-:Y:S02]  /*4320*/  REDG.E.ADD.F32.FTZ.RN.STRONG.GPU desc[UR16][R4.64+0x280], R149 ;  /* 0x00028095040079a6 */ /* 0x0011e4000c12f310 */
.L_x_9394:
[----:B------:R-:W-:Y:S05]  /*4330*/  BSYNC.RECONVERGENT B0 ;  /* 0x0000000000007941 */ /* 0x000fea0003800200 */
.L_x_9393:
[----:B0-----:R0:W0:Y:S01]  /*4340*/  LDS R149, [R64+0x520] ;  /* 0x0005200040957984 */ /* 0x0010220000000800 */
[----:B------:R-:W-:Y:S04]  /*4350*/  BSSY.RECONVERGENT B0, `(.L_x_9395) ;  /* 0x0000003000007945 */ /* 0x000fe80003800200 */
[----:B------:R-:W-:Y:S05]  /*4360*/  @!P4 BRA `(.L_x_9396) ;  /* 0x000000000004c947 */ /* 0x000fea0003800000 */
[----:B0-----:R0:W-:Y:S02]  /*4370*/  REDG.E.ADD.F32.FTZ.RN.STRONG.GPU desc[UR16][R4.64+0x300], R149 ;  /* 0x00030095040079a6 */ /* 0x0011e4000c12f310 */
.L_x_9396:
[----:B------:R-:W-:Y:S05]  /*4380*/  BSYNC.RECONVERGENT B0 ;  /* 0x0000000000007941 */ /* 0x000fea0003800200 */
.L_x_9395:
[----:B0-----:R0:W0:Y:S01]  /*4390*/  LDS R149, [R65+0x5a0] ;  /* 0x0005a00041957984 */ /* 0x0010220000000800 */
[----:B------:R-:W-:Y:S04]  /*43a0*/  BSSY.RECONVERGENT B0, `(.L_x_9397) ;  /* 0x0000003000007945 */ /* 0x000fe80003800200 */
[----:B------:R-:W-:Y:S05]  /*43b0*/  @!P5 BRA `(.L_x_9398) ;  /* 0x000000000004d947 */ /* 0x000fea0003800000 */
[----:B0-----:R0:W-:Y:S02]  /*43c0*/  REDG.E.ADD.F32.FTZ.RN.STRONG.GPU desc[UR16][R4.64+0x380], R149 ;  /* 0x00038095040079a6 */ /* 0x0011e4000c12f310 */
.L_x_9398:
[----:B------:R-:W-:Y:S05]  /*43d0*/  BSYNC.RECONVERGENT B0 ;  /* 0x0000000000007941 */ /* 0x000fea0003800200 */
.L_x_9397:
[----:B------:R-:W-:Y:S01]  /*43e0*/  FFMA.FTZ R6, R102, R135, R139 ;  /* 0x0000008766067223 */ /* 0x000fe2000001008b */
[----:B0-2---:R-:W0:Y:S01]  /*43f0*/  SHFL.DOWN PT, R4, R7, 0x1, 0x1f ;  /* 0x08201f0007047f89 */ /* 0x005e2200000e0000 */
[----:B------:R-:W-:Y:S01]  /*4400*/  ISETP.GT.AND P2, PT, R70, 0x1e, PT ;  /* 0x0000001e4600780c */ /* 0x000fe20003f44270 */
[-C--:B------:R-:W-:Y:S01]  /*4410*/  FMUL.FTZ R140, R87, R144.reuse ;  /* 0x00000090578c7220 */ /* 0x080fe20000410000 */
[C---:B------:R-:W-:Y:S01]  /*4420*/  FMUL.FTZ R87, R84.reuse, R144 ;  /* 0x0000009054577220 */ /* 0x040fe20000410000 */
[----:B------:R-:W2:Y:S01]  /*4430*/  SHFL.DOWN PT, R5, R6, 0x1, 0x1f ;  /* 0x08201f0006057f89 */ /* 0x000ea200000e0000 */
[-C--:B------:R-:W-:Y:S01]  /*4440*/  FMUL.FTZ R10, R84, R151.reuse ;  /* 0x00000097540a7220 */ /* 0x080fe20000410000 */
        /* <DEDUP_REMOVED lines=10> */
[----:B------:R-:W-:Y:S01]  /*44f0*/  BSSY.RECONVERGENT B0, `(.L_x_9399) ;  /* 0x0000048000007945 */ /* 0x000fe20003800200 */
[----:B------:R-:W-:Y:S01]  /*4500*/  FFMA.FTZ R115, R86, R74, R115 ;  /* 0x0000004a56737223 */ /* 0x000fe20000010073 */
[----:B------:R-:W-:Y:S01]  /*4510*/  FADD.FTZ R93, R140, R93 ;  /* 0x0000005d8c5d7221 */ /* 0x000fe20000010000 */
[----:B------:R-:W-:Y:S01]  /*4520*/  FFMA.FTZ R113, R138, R78, R113 ;  /* 0x0000004e8a717223 */ /* 0x000fe20000010071 */
        /* <DEDUP_REMOVED lines=16> */
[----:B------:R-:W-:Y:S01]  /*4630*/  FMUL.FTZ R142, R142, R5 ;  /* 0x000000058e8e7220 */ /* 0x000fe20000410000 */
        /* <DEDUP_REMOVED lines=10> */
[----:B0-----:R-:W-:Y:S01]  /*46e0*/  @!P2 FADD.FTZ R7, R7, R4 ;  /* 0x000000040707a221 */ /* 0x001fe20000010000 */
[----:B------:R-:W-:Y:S01]  /*46f0*/  FMUL.FTZ R4, R9, R146 ;  /* 0x0000009209047220 */ /* 0x000fe20000410000 */
[----:B------:R-:W-:Y:S01]  /*4700*/  FMUL.FTZ R9, R84, R150 ;  /* 0x0000009654097220 */ /* 0x000fe20000410000 */
[----:B--2---:R-:W-:Y:S02]  /*4710*/  @!P2 FADD.FTZ R6, R6, R135 ;  /* 0x000000870606a221 */ /* 0x004fe40000010000 */
[----:B------:R-:W0:Y:S01]  /*4720*/  SHFL.DOWN PT, R144, R7, 0x10, 0x1f ;  /* 0x0a001f0007907f89 */ /* 0x000e2200000e0000 */
[----:B------:R-:W-:Y:S01]  /*4730*/  ISETP.NE.AND P2, PT, R70, RZ, PT ;  /* 0x000000ff4600720c */ /* 0x000fe20003f45270 */
[-C--:B------:R-:W-:Y:S01]  /*4740*/  FMUL.FTZ R135, R136, R147.reuse ;  /* 0x0000009388877220 */ /* 0x080fe20000410000 */
        /* <DEDUP_REMOVED lines=34> */
.L_x_9400:
[----:B------:R-:W-:Y:S05]  /*4970*/  BSYNC.RECONVERGENT B0 ;  /* 0x0000000000007941 */ /* 0x000fea0003800200 */
.L_x_9399:
[----:B------:R-:W-:-:S04]  /*4980*/  UIADD3 UR4, UPT, UPT, UR4, 0x1, URZ ;  /* 0x0000000104047890 */ /* 0x000fc8000fffe0ff */
[----:B------:R-:W-:-:S09]  /*4990*/  UISETP.GE.AND UP0, UPT, UR4, UR11, UPT ;  /* 0x0000000b0400728c */ /* 0x000fd2000bf06270 */
[----:B------:R-:W-:Y:S05]  /*49a0*/  BRA.U !UP0, `(.L_x_9401) ;  /* 0xffffffe508887547 */ /* 0x000fea000b83ffff */
.L_x_9379:
[----:B------:R-:W-:Y:S08]  /*49b0*/  BAR.SYNC.DEFER_BLOCKING 0x0 ;  /* 0x0000000000007b1d */ /* 0x000ff00000010000 */
[----:B------:R-:W2:Y:S01]  /*49c0*/  LDC.64 R70, c[0x0][0x550] ;  /* 0x00015400ff467b82 */ /* 0x000ea20000000a00 */
[----:B------:R-:W5:Y:S01]  /*49d0*/  LDCU.64 UR4, c[0x0][0x500] ;  /* 0x0000a000ff0477ac */ /* 0x000f620008000a00 */
[----:B0-----:R0:W3:Y:S01]  /*49e0*/  LDG.E.128 R4, desc[UR16][R38.64] ;  /* 0x0000001026047981 */ /* 0x0010e2000c1e1d00 */
[----:B------:R-:W-:-:S02]  /*49f0*/  MOV R18, R36 ;  /* 0x0000002400127202 */ /* 0x000fc40000000f00 */
[----:B------:R-:W-:-:S03]  /*4a00*/  MOV R19, RZ ;  /* 0x000000ff00137202 */ /* 0x000fc60000000f00 */
[----:B0-----:R-:W0:Y:S01]  /*4a10*/  LDC.64 R38, c[0x0][0x4f8] ;  /* 0x00013e00ff267b82 */ /* 0x001e220000000a00 */
[----:B---3--:R-:W-:Y:S01]  /*4a20*/  STS.128 [R67], R4 ;  /* 0x0000000443007388 */ /* 0x008fe20000000c00 */
[----:B------:R-:W-:-:S03]  /*4a30*/  NOP ;  /* 0x0000000000007918 */ /* 0x000fc60000000000 */
[----:B-1----:R-:W1:Y:S02]  /*4a40*/  LDS.128 R8, [R67] ;  /* 0x0000000043087984 */ /* 0x002e640000000c00 */
        /* <DEDUP_REMOVED lines=32> */
[----:B------:R-:W3:Y:S03]  /*4c50*/  @!P1 MUFU.EX2 R5, R5 ;  /* 0x0000000500059308 */ /* 0x000ee60000000800 */
[----:B------:R-:W-:Y:S01]  /*4c60*/  FSETP.GTU.FTZ.AND P4, PT, R9, 20, PT ;  /* 0x41a000000900780b */ /* 0x000fe20003f9c000 */
[----:B------:R-:W4:Y:S01]  /*4c70*/  @!P2 MUFU.EX2 R7, R7 ;  /* 0x000000070007a308 */ /* 0x000f220000000800 */
[----:B-1----:R-:W-:-:S03]  /*4c80*/  @!P6 FADD.FTZ R2, R0, 1 ;  /* 0x3f8000000002e421 */ /* 0x002fc60000010000 */
[----:B------:R-:W-:Y:S01]  /*4c90*/  @!P5 FMUL.FTZ R6, R8, -1.4426950216293334961 ;  /* 0xbfb8aa3b0806d820 */ /* 0x000fe20000410000 */
[----:B------:R1:W5:Y:S01]  /*4ca0*/  @!P6 MUFU.RCP R0, R2 ;  /* 0x000000020000e308 */ /* 0x0003620000001000 */
[----:B---3--:R-:W-:-:S07]  /*4cb0*/  @!P1 FADD.FTZ R5, R5, 1 ;  /* 0x3f80000005059421 */ /* 0x008fce0000010000 */
[----:B------:R-:W3:Y:S01]  /*4cc0*/  @!P5 MUFU.EX2 R14, R6 ;  /* 0x00000006000ed308 */ /* 0x000ee20000000800 */
[----:B-1----:R-:W-:Y:S01]  /*4cd0*/  @!P0 FMUL.FTZ R2, R13, -1.4426950216293334961 ;  /* 0xbfb8aa3b0d028820 */ /* 0x002fe20000410000 */
[----:B----4-:R-:W-:Y:S02]  /*4ce0*/  @!P2 FADD.FTZ R7, R7, 1 ;  /* 0x3f8000000707a421 */ /* 0x010fe40000010000 */
[----:B------:R-:W1:Y:S01]  /*4cf0*/  @!P1 MUFU.RCP R20, R5 ;  /* 0x0000000500149308 */ /* 0x000e620000001000 */
[----:B-----5:R-:W-:Y:S01]  /*4d00*/  @!P6 FMUL.FTZ R83, R83, R0 ;  /* 0x000000005353e220 */ /* 0x020fe20000410000 */
[----:B------:R-:W-:Y:S01]  /*4d10*/  FSETP.GTU.FTZ.AND P6, PT, R11, 20, PT ;  /* 0x41a000000b00780b */ /* 0x000fe20003fdc000 */
[----:B------:R-:W-:Y:S01]  /*4d20*/  @!P3 FMUL.FTZ R0, R4, -1.4426950216293334961 ;  /* 0xbfb8aa3b0400b820 */ /* 0x000fe20000410000 */
[----:B------:R-:W-:-:S04]  /*4d30*/  @!P4 FMUL.FTZ R4, R9, -1.4426950216293334961 ;  /* 0xbfb8aa3b0904c820 */ /* 0x000fc80000410000 */
[----:B------:R-:W4:Y:S01]  /*4d40*/  @!P0 MUFU.EX2 R2, R2 ;  /* 0x0000000200028308 */ /* 0x000f220000000800 */
[----:B------:R-:W-:Y:S01]  /*4d50*/  F2FP.BF16.F32.PACK_AB R9, R107, R109 ;  /* 0x0000006d6b09723e */ /* 0x000fe200000010ff */
[----:B---3--:R-:W-:Y:S02]  /*4d60*/  @!P5 FADD.FTZ R14, R14, 1 ;  /* 0x3f8000000e0ed421 */ /* 0x008fe40000010000 */
[----:B------:R-:W3:Y:S04]  /*4d70*/  @!P3 MUFU.EX2 R0, R0 ;  /* 0x000000000000b308 */ /* 0x000ee80000000800 */
[----:B------:R-:W5:Y:S01]  /*4d80*/  @!P4 MUFU.EX2 R4, R4 ;  /* 0x000000040004c308 */ /* 0x000f620000000800 */
[----:B-1----:R-:W-:Y:S01]  /*4d90*/  @!P1 FMUL.FTZ R93, R93, R20 ;  /* 0x000000145d5d9220 */ /* 0x002fe20000410000 */
[----:B------:R-:W-:Y:S01]  /*4da0*/  @!P6 FMUL.FTZ R8, R11, -1.4426950216293334961 ;  /* 0xbfb8aa3b0b08e820 */ /* 0x000fe20000410000 */
[----:B------:R-:W-:Y:S01]  /*4db0*/  F2FP.BF16.F32.PACK_AB R11, R113, R115 ;  /* 0x00000073710b723e */ /* 0x000fe200000010ff */
[----:B------:R-:W1:Y:S01]  /*4dc0*/  @!P2 MUFU.RCP R22, R7 ;  /* 0x000000070016a308 */ /* 0x000e620000001000 */
[----:B------:R-:W-:Y:S01]  /*4dd0*/  IADD3 R50, P1, PT, R50, -0x200, RZ ;  /* 0xfffffe0032327810 */ /* 0x000fe20007f3e0ff */
[----:B----4-:R-:W-:-:S03]  /*4de0*/  @!P0 FADD.FTZ R2, R2, 1 ;  /* 0x3f80000002028421 */ /* 0x010fc60000010000 */
[----:B------:R-:W-:Y:S01]  /*4df0*/  IADD3.X R55, PT, PT, R55, -0x1, RZ, P1, !PT ;  /* 0xffffffff37377810 */ /* 0x000fe20000ffe4ff */
[----:B---3--:R-:W-:Y:S02]  /*4e00*/  @!P3 FADD.FTZ R0, R0, 1 ;  /* 0x3f8000000000b421 */ /* 0x008fe40000010000 */
[----:B------:R3:W4:Y:S04]  /*4e10*/  @!P6 MUFU.EX2 R12, R8 ;  /* 0x00000008000ce308 */ /* 0x0007280000000800 */
[----:B------:R5:W2:Y:S01]  /*4e20*/  @!P0 MUFU.RCP R16, R2 ;  /* 0x0000000200108308 */ /* 0x000aa20000001000 */
[----:B---3--:R-:W-:Y:S01]  /*4e30*/  F2FP.BF16.F32.PACK_AB R8, R114, R105 ;  /* 0x000000697208723e */ /* 0x008fe200000010ff */
[----:B-1----:R-:W-:Y:S01]  /*4e40*/  @!P2 FMUL.FTZ R95, R95, R22 ;  /* 0x000000165f5fa220 */ /* 0x002fe20000410000 */
[----:B------:R-:W-:-:S05]  /*4e50*/  IADD3 R48, P2, PT, R48, -0x200, RZ ;  /* 0xfffffe0030307810 */ /* 0x000fca0007f5e0ff */
[----:B------:R-:W1:Y:S01]  /*4e60*/  @!P3 MUFU.RCP R17, R0 ;  /* 0x000000000011b308 */ /* 0x000e620000001000 */
[----:B-----5:R-:W-:Y:S01]  /*4e70*/  @!P4 FADD.FTZ R2, R4, 1 ;  /* 0x3f8000000402c421 */ /* 0x020fe20000010000 */
[----:B------:R3:W-:Y:S01]  /*4e80*/  STS.128 [R67], R8 ;  /* 0x0000000843007388 */ /* 0x0007e20000000c00 */
[----:B------:R-:W-:-:S03]  /*4e90*/  NOP ;  /* 0x0000000000007918 */ /* 0x000fc60000000000 */
[----:B------:R-:W5:Y:S01]  /*4ea0*/  LDS.128 R4, [R67] ;  /* 0x0000000043047984 */ /* 0x000f620000000c00 */
[----:B----4-:R-:W-:Y:S01]  /*4eb0*/  @!P6 FADD.FTZ R15, R12, 1 ;  /* 0x3f8000000c0fe421 */ /* 0x010fe20000010000 */
[----:B0-----:R-:W-:-:S04]  /*4ec0*/  IMAD.WIDE.U32 R12, R38, UR18, R18 ;  /* 0x00000012260c7c25 */ /* 0x001fc8000f8e0012 */
[----:B--2---:R-:W-:Y:S01]  /*4ed0*/  @!P0 FMUL.FTZ R89, R89, R16 ;  /* 0x0000001059598220 */ /* 0x004fe20000410000 */
[----:B------:R-:W0:Y:S01]  /*4ee0*/  @!P4 MUFU.RCP R21, R2 ;  /* 0x000000020015c308 */ /* 0x000e220000001000 */
[----:B------:R-:W2:Y:S01]  /*4ef0*/  LDC.64 R22, c[0x0][0x560] ;  /* 0x00015800ff167b82 */ /* 0x000ea20000000a00 */
[----:B------:R-:W-:Y:S01]  /*4f00*/  IMAD R13, R39, UR18, R13 ;  /* 0x00000012270d7c24 */ /* 0x000fe2000f8e020d */
[----:B------:R-:W-:Y:S01]  /*4f10*/  IADD3.X R53, PT, PT, R53, -0x1, RZ, P2, !PT ;  /* 0xffffffff35357810 */ /* 0x000fe200017fe4ff */
[----:B-1----:R-:W-:Y:S01]  /*4f20*/  @!P3 FMUL.FTZ R88, R88, R17 ;  /* 0x000000115858b220 */ /* 0x002fe20000410000 */
[C---:B---3--:R-:W-:Y:S01]  /*4f30*/  IMAD.WIDE.U32 R8, R3.reuse, UR4, R12 ;  /* 0x0000000403087c25 */ /* 0x048fe2000f8e000c */
[----:B------:R-:W-:Y:S02]  /*4f40*/  IADD3 R44, P3, PT, R44, -0x200, RZ ;  /* 0xfffffe002c2c7810 */ /* 0x000fe40007f7e0ff */
[----:B------:R-:W1:Y:S01]  /*4f50*/  @!P6 MUFU.RCP R15, R15 ;  /* 0x0000000f000fe308 */ /* 0x000e620000001000 */
[----:B------:R-:W-:Y:S01]  /*4f60*/  IMAD R0, R3, UR5, R9 ;  /* 0x0000000503007c24 */ /* 0x000fe2000f8e0209 */
[----:B------:R-:W-:Y:S01]  /*4f70*/  LEA R16, P0, R8, R70, 0x1 ;  /* 0x0000004608107211 */ /* 0x000fe200078008ff */
[----:B------:R-:W3:Y:S01]  /*4f80*/  LDCU.64 UR4, c[0x0][0x520] ;  /* 0x0000a400ff0477ac */ /* 0x000ee20008000a00 */
[----:B------:R-:W-:-:S02]  /*4f90*/  IADD3.X R49, PT, PT, R49, -0x1, RZ, P3, !PT ;  /* 0xffffffff31317810 */ /* 0x000fc40001ffe4ff */
[----:B------:R-:W-:Y:S02]  /*4fa0*/  LEA.HI.X R17, R8, R71, R0, 0x1, P0 ;  /* 0x0000004708117211 */ /* 0x000fe400000f0c00 */
[----:B------:R-:W4:Y:S01]  /*4fb0*/  @!P5 MUFU.RCP R11, R14 ;  /* 0x0000000e000bd308 */ /* 0x000f220000001000 */
[----:B------:R-:W-:Y:S01]  /*4fc0*/  F2FP.BF16.F32.PACK_AB R8, R88, R83 ;  /* 0x000000535808723e */ /* 0x000fe200000010ff */
[----:B0-----:R-:W-:Y:S01]  /*4fd0*/  @!P4 FMUL.FTZ R92, R92, R21 ;  /* 0x000000155c5cc220 */ /* 0x001fe20000410000 */
[----:B------:R-:W-:Y:S01]  /*4fe0*/  FADD.FTZ R83, R83, R42 ;  /* 0x0000002a53537221 */ /* 0x000fe20000010000 */
[----:B------:R-:W-:Y:S01]  /*4ff0*/  IMAD.WIDE.U32 R16, R30, 0x10, R16 ;  /* 0x000000101e107825 */ /* 0x000fe200078e0010 */
[----:B------:R-:W0:Y:S01]  /*5000*/  LDC.64 R20, c[0x0][0x518] ;  /* 0x00014600ff147b82 */ /* 0x000e220000000a00 */
[----:B------:R-:W-:Y:S02]  /*5010*/  IADD3 R46, P4, PT, R46, -0x200, RZ ;  /* 0xfffffe002e2e7810 */ /* 0x000fe40007f9e0ff */
[----:B------:R-:W-:Y:S01]  /*5020*/  FADD.FTZ R88, R83, R88 ;  /* 0x0000005853587221 */ /* 0x000fe20000010000 */
[----:B------:R-:W-:Y:S01]  /*5030*/  F2FP.BF16.F32.PACK_AB R9, R92, R89 ;  /* 0x000000595c09723e */ /* 0x000fe200000010ff */
[----:B-1----:R-:W-:-:S02]  /*5040*/  @!P6 FMUL.FTZ R96, R96, R15 ;  /* 0x0000000f6060e220 */ /* 0x002fc40000410000 */
[----:B------:R-:W-:Y:S01]  /*5050*/  FADD.FTZ R89, R88, R89 ;  /* 0x0000005958597221 */ /* 0x000fe20000010000 */
[----:B------:R-:W-:-:S03]  /*5060*/  IADD3.X R51, PT, PT, R51, -0x1, RZ, P4, !PT ;  /* 0xffffffff33337810 */ /* 0x000fc600027fe4ff */
[----:B------:R-:W-:Y:S01]  /*5070*/  FADD.FTZ R92, R89, R92 ;  /* 0x0000005c595c7221 */ /* 0x000fe20000010000 */
[----:B----4-:R-:W-:Y:S01]  /*5080*/  @!P5 FMUL.FTZ R94, R94, R11 ;  /* 0x0000000b5e5ed220 */ /* 0x010fe20000410000 */
[----:B------:R-:W-:Y:S01]  /*5090*/  F2FP.BF16.F32.PACK_AB R11, R96, R95 ;  /* 0x0000005f600b723e */ /* 0x000fe200000010ff */
[----:B-----5:R2:W-:Y:S03]  /*50a0*/  STG.E.128 desc[UR16][R16.64], R4 ;  /* 0x0000000410007986 */ /* 0x0205e6000c101d10 */
[----:B------:R-:W-:Y:S01]  /*50b0*/  F2FP.BF16.F32.PACK_AB R10, R94, R93 ;  /* 0x0000005d5e0a723e */ /* 0x000fe200000010ff */
[----:B------:R-:W-:Y:S01]  /*50c0*/  BAR.SYNC.DEFER_BLOCKING 0x0 ;  /* 0x0000000000007b1d */ /* 0x000fe20000010000 */
[----:B------:R-:W-:Y:S01]  /*50d0*/  FADD.FTZ R93, R92, R93 ;  /* 0x0000005d5c5d7221 */ /* 0x000fe20000010000 */
[----:B0-----:R-:W-:-:S04]  /*50e0*/  IMAD.WIDE.U32 R18, R20, UR18, R18 ;  /* 0x0000001214127c25 */ /* 0x001fc8000f8e0012 */
[----:B------:R-:W-:Y:S01]  /*50f0*/  FADD.FTZ R94, R93, R94 ;  /* 0x0000005e5d5e7221 */ /* 0x000fe20000010000 */
[----:B------:R-:W-:-:S03]  /*5100*/  IMAD R19, R21, UR18, R19 ;  /* 0x0000001215137c24 */ /* 0x000fc6000f8e0213 */
[----:B------:R-:W-:Y:S01]  /*5110*/  FADD.FTZ R95, R94, R95 ;  /* 0x0000005f5e5f7221 */ /* 0x000fe20000010000 */
[----:B---3--:R-:W-:-:S04]  /*5120*/  IMAD.WIDE.U32 R18, R3, UR4, R18 ;  /* 0x0000000403127c25 */ /* 0x008fc8000f8e0012 */
[----:B------:R-:W-:Y:S01]  /*5130*/  FADD.FTZ R42, R95, R96 ;  /* 0x000000605f2a7221 */ /* 0x000fe20000010000 */
[----:B------:R-:W-:Y:S01]  /*5140*/  IMAD R0, R3, UR5, R19 ;  /* 0x0000000503007c24 */ /* 0x000fe2000f8e0213 */
[----:B--2---:R-:W-:-:S04]  /*5150*/  LEA R4, P0, R18, R22, 0x1 ;  /* 0x0000001612047211 */ /* 0x004fc800078008ff */
        /* <DEDUP_REMOVED lines=9> */
.L_x_9361:
        /* <DEDUP_REMOVED lines=34> */
.L_x_9404:
[----:B------:R-:W-:Y:S05]  /*5410*/  BSYNC.RECONVERGENT B0 ;  /* 0x0000000000007941 */ /* 0x000fea0003800200 */
.L_x_9403:
        /* <DEDUP_REMOVED lines=26> */
.L_x_9406:
[----:B------:R-:W-:Y:S05]  /*55c0*/  BSYNC.RECONVERGENT B0 ;  /* 0x0000000000007941 */ /* 0x000fea0003800200 */
.L_x_9405:
        /* <DEDUP_REMOVED lines=14> */
.L_x_9408:
        /* <DEDUP_REMOVED lines=25> */
.L_x_9407:
[----:B------:R-:W-:Y:S05]  /*5840*/  EXIT ;  /* 0x000000000000794d */ /* 0x000fea0003800000 */
.L_x_9409:
        /* <DEDUP_REMOVED lines=11> */
.L_x_10531:


//--------------------- .text._Z25selective_scan_bwd_kernelI32Selective_Scan_bwd_kernel_traitsILi32ELi8ELb1ELb1ELb1ELb0ELb0EN3c108BFloat16EfEEv12SSMParamsBwd --------------------------
	.section	.text._Z25selective_scan_bwd_kernelI32Selective_Scan_bwd_kernel_traitsILi32ELi8ELb1ELb1ELb1ELb0ELb0EN3c108BFloat16EfEEv12SSMParamsBwd,"ax",@progbits
	.align	128
        .global         _Z25selective_scan_bwd_kernelI32Selective_Scan_bwd_kernel_traitsILi32ELi8ELb1ELb1ELb1ELb0ELb0EN3c108BFloat16EfEEv12SSMParamsBwd
        .type           _Z25selective_scan_bwd_kernelI32Selective_Scan_bwd_kernel_traitsILi32ELi8ELb1ELb1ELb1ELb0ELb0EN3c108BFloat16EfEEv12SSMParamsBwd,@function
        .size           _Z25selective_scan_bwd_kernelI32Selective_Scan_bwd_kernel_traitsILi32ELi8ELb1ELb1ELb1ELb0ELb0EN3c108BFloat16EfEEv12SSMParamsBwd,(.L_x_10532 - _Z25selective_scan_bwd_kernelI32Selective_Scan_bwd_kernel_traitsILi32ELi8ELb1ELb1ELb1ELb0ELb0EN3c108BFloat16EfEEv12SSMParamsBwd)
        .other          _Z25selective_scan_bwd_kernelI32Selective_Scan_bwd_kernel_traitsILi32ELi8ELb1ELb1ELb1ELb0ELb0EN3c108BFloat16EfEEv12SSMParamsBwd,@"STO_CUDA_ENTRY STV_DEFAULT"
_Z25selective_scan_bwd_kernelI32Selective_Scan_bwd_kernel_traitsILi32ELi8ELb1ELb1ELb1ELb0ELb0EN3c108BFloat16EfEEv12SSMParamsBwd:
.text._Z25selective_scan_bwd_kernelI32Selective_Scan_bwd_kernel_traitsILi32ELi8ELb1ELb1ELb1ELb0ELb0EN3c108BFloat16EfEEv12SSMParamsBwd:
        /* <DEDUP_REMOVED lines=38> */
[----:B------:R-:W-:-:S03]  /*0260*/  IMAD.HI.U32 R7, R7, R3, R6 ;  /* 0x0000000307077227 */ /* 0x000fc600078e0006 */
[----:B------:R-:W4:Y:S03]  /*0270*/  LDC.64 R32, c[0x0][0x448] ;  /* 0x00011200ff207b82 */ /* 0x000f260000000a00 */
[----:B------:R-:W-:-:S05]  /*0280*/  IMAD.HI.U32 R0, R7, R2, RZ ;  /* 0x0000000207007227 */ /* 0x000fca00078e00ff */
[----:B------:R-:W4:Y:S01]  /*0290*/  LDC.64 R60, c[0x0][0x450] ;  /* 0x00011400ff3c7b82 */ /* 0x000f220000000a00 */
[----:B------:R-:W-:Y:S02]  /*02a0*/  IADD3 R3, PT, PT, -R0, RZ, RZ ;  /* 0x000000ff00037210 */ /* 0x000fe40007ffe1ff */
[----:B---3--:R-:W-:-:S03]  /*02b0*/  ISETP.NE.U32.AND P0, PT, R4, RZ, PT ;  /* 0x000000ff0400720c */ /* 0x008fc60003f05070 */
[----:B------:R-:W-:Y:S01]  /*02c0*/  IMAD R2, R9, R3, R2 ;  /* 0x0000000309027224 */ /* 0x000fe200078e0202 */
[----:B------:R-:W-:-:S04]  /*02d0*/  ISETP.NE.AND.EX P0, PT, R5, RZ, PT, P0 ;  /* 0x000000ff0500720c */ /* 0x000fc80003f05300 */
[----:B------:R-:W-:Y:S01]  /*02e0*/  ISETP.GT.U32.AND P2, PT, R9, R2, PT ;  /* 0x000000020900720c */ /* 0x000fe20003f44070 */
[----:B------:R-:W-:-:S08]  /*02f0*/  UIMAD.WIDE.U32 UR6, UR18, UR12, URZ ;  /* 0x0000000c120672a5 */ /* 0x000fd0000f8e00ff */
[----:B------:R-:W3:Y:S04]  /*0300*/  @P0 LDC R10, c[0x0][0x384] ;  /* 0x0000e100ff0a0b82 */ /* 0x000ee80000000800 */
[----:B------:R-:W-:-:S04]  /*0310*/  @!P2 IADD3 R2, PT, PT, R2, -R9, RZ ;  /* 0x800000090202a210 */ /* 0x000fc80007ffe0ff */
[----:B------:R-:W-:Y:S01]  /*0320*/  ISETP.GE.U32.AND P1, PT, R2, R9, PT ;  /* 0x000000090200720c */ /* 0x000fe20003f26070 */
[----:B------:R-:W-:Y:S01]  /*0330*/  UIMAD.WIDE.U32 UR4, UR18, UR8, URZ ;  /* 0x00000008120472a5 */ /* 0x000fe2000f8e00ff */
[----:B------:R-:W-:Y:S01]  /*0340*/  LOP3.LUT R4, R47, R8, RZ, 0x3c, !PT ;  /* 0x000000082f047212 */ /* 0x000fe200078e3cff */
[----:B------:R-:W2:Y:S01]  /*0350*/  @P0 LDC R21, c[0x0][0x38c] ;  /* 0x0000e300ff150b82 */ /* 0x000ea20000000800 */
[----:B------:R-:W-:Y:S01]  /*0360*/  @!P2 IADD3 R0, PT, PT, R0, 0x1, RZ ;  /* 0x000000010000a810 */ /* 0x000fe20007ffe0ff */
[----:B------:R-:W-:Y:S01]  /*0370*/  UIMAD UR8, UR18, UR9, UR5 ;  /* 0x00000009120872a4 */ /* 0x000fe2000f8e0205 */
[----:B------:R-:W-:Y:S02]  /*0380*/  ISETP.GE.AND P3, PT, R4, RZ, PT ;  /* 0x000000ff0400720c */ /* 0x000fe40003f66270 */
[----:B------:R-:W-:Y:S01]  /*0390*/  MOV R2, UR4 ;  /* 0x0000000400027c02 */ /* 0x000fe20008000f00 */
[----:B------:R-:W-:Y:S01]  /*03a0*/  UIMAD UR4, UR18, UR13, UR7 ;  /* 0x0000000d120472a4 */ /* 0x000fe2000f8e0207 */
[----:B------:R-:W-:Y:S01]  /*03b0*/  MOV R4, UR6 ;  /* 0x0000000600047c02 */ /* 0x000fe20008000f00 */
[----:B------:R-:W1:Y:S01]  /*03c0*/  @P0 LDC.64 R6, c[0x0][0x480] ;  /* 0x00012000ff060b82 */ /* 0x000e620000000a00 */
[----:B------:R-:W-:Y:S01]  /*03d0*/  MOV R5, UR7 ;  /* 0x0000000700057c02 */ /* 0x000fe20008000f00 */
[----:B------:R-:W0:Y:S01]  /*03e0*/  LDCU.64 UR6, c[0x0][0x498] ;  /* 0x00009300ff0677ac */ /* 0x000e220008000a00 */
[----:B------:R-:W-:-:S02]  /*03f0*/  MOV R3, UR5 ;  /* 0x0000000500037c02 */ /* 0x000fc40008000f00 */
[----:B------:R-:W-:Y:S02]  /*0400*/  @P1 IADD3 R0, PT, PT, R0, 0x1, RZ ;  /* 0x0000000100001810 */ /* 0x000fe40007ffe0ff */
[----:B------:R-:W-:Y:S01]  /*0410*/  MOV R3, UR8 ;  /* 0x0000000800037c02 */ /* 0x000fe20008000f00 */
[----:B------:R-:W4:Y:S01]  /*0420*/  LDCU.64 UR8, c[0x0][0x3b0] ;  /* 0x00007600ff0877ac */ /* 0x000f220008000a00 */
[----:B------:R-:W-:Y:S01]  /*0430*/  MOV R35, R0 ;  /* 0x0000000000237202 */ /* 0x000fe20000000f00 */
[----:B---3--:R-:W-:Y:S01]  /*0440*/  @P0 IMAD R0, R10, UR18, R47 ;  /* 0x000000120a000c24 */ /* 0x008fe2000f8e022f */
[----:B------:R-:W-:Y:S01]  /*0450*/  ISETP.NE.AND P2, PT, R8, RZ, PT ;  /* 0x000000ff0800720c */ /* 0x000fe20003f45270 */
[----:B------:R-:W-:Y:S01]  /*0460*/  IMAD.WIDE.U32 R2, R47, UR10, R2 ;  /* 0x0000000a2f027c25 */ /* 0x000fe2000f8e0002 */
[C---:B------:R-:W-:Y:S02]  /*0470*/  LEA R9, R19.reuse, 0xffffff00, 0x8 ;  /* 0xffffff0013097811 */ /* 0x040fe400078e40ff */
[----:B------:R-:W-:Y:S01]  /*0480*/  ISETP.GE.AND P1, PT, R19, 0x1, PT ;  /* 0x000000011300780c */ /* 0x000fe20003f26270 */
[----:B------:R-:W-:-:S02]  /*0490*/  @P0 IMAD R0, R0, R19, RZ ;  /* 0x0000001300000224 */ /* 0x000fc400078e02ff */
[----:B------:R-:W-:Y:S01]  /*04a0*/  IMAD R13, R47, UR11, R3 ;  /* 0x0000000b2f0d7c24 */ /* 0x000fe2000f8e0203 */
[----:B------:R-:W3:Y:S01]  /*04b0*/  LDC.64 R18, c[0x0][0x3e8] ;  /* 0x0000fa00ff127b82 */ /* 0x000ee20000000a00 */
[----:B------:R-:W4:Y:S01]  /*04c0*/  LDCU.64 UR10, c[0x0][0x3d0] ;  /* 0x00007a00ff0a77ac */ /* 0x000f220008000a00 */
[----:B------:R-:W-:Y:S02]  /*04d0*/  MOV R5, UR4 ;  /* 0x0000000400057c02 */ /* 0x000fe40008000f00 */
[----:B------:R-:W-:Y:S01]  /*04e0*/  @!P3 IADD3 R35, PT, PT, -R35, RZ, RZ ;  /* 0x000000ff2323b210 */ /* 0x000fe20007ffe1ff */
[----:B0-----:R-:W-:Y:S01]  /*04f0*/  UIMAD.WIDE.U32 UR4, UR18, UR6, URZ ;  /* 0x00000006120472a5 */ /* 0x001fe2000f8e00ff */
[----:B------:R-:W-:Y:S01]  /*0500*/  @!P2 LOP3.LUT R35, RZ, R8, RZ, 0x33, !PT ;  /* 0x00000008ff23a212 */ /* 0x000fe200078e33ff */
[----:B--2---:R-:W-:Y:S02]  /*0510*/  @P0 IMAD R3, R0, R21, RZ ;  /* 0x0000001500030224 */ /* 0x004fe400078e02ff */
[----:B------:R-:W-:Y:S01]  /*0520*/  UIMAD UR5, UR18, UR7, UR5 ;  /* 0x00000007120572a4 */ /* 0x000fe2000f8e0205 */
[----:B------:R-:W-:Y:S01]  /*0530*/  SHF.R.S32.HI R37, RZ, 0x1f, R35 ;  /* 0x0000001fff257819 */ /* 0x000fe20000011423 */
[----:B------:R-:W0:Y:S01]  /*0540*/  LDC.64 R20, c[0x0][0x4a8] ;  /* 0x00012a00ff147b82 */ /* 0x000e220000000a00 */
[----:B------:R-:W-:Y:S01]  /*0550*/  IADD3 R53, P3, PT, R9, R2, RZ ;  /* 0x0000000209357210 */ /* 0x000fe20007f7e0ff */
[----:B-1----:R-:W-:Y:S01]  /*0560*/  @P0 IMAD.WIDE R28, R3, 0x8, R6 ;  /* 0x00000008031c0825 */ /* 0x002fe200078e0206 */
[----:B----4-:R-:W-:-:S03]  /*0570*/  UIMAD.WIDE.U32 UR6, UR18, UR8, URZ ;  /* 0x00000008120672a5 */ /* 0x010fc6000f8e00ff */
[----:B------:R-:W-:Y:S01]  /*0580*/  IMAD.WIDE.U32 R2, R47, R16, UR4 ;  /* 0x000000042f027e25 */ /* 0x000fe2000f8e0010 */
[----:B------:R-:W-:-:S03]  /*0590*/  UIMAD.WIDE.U32 UR4, UR18, UR10, URZ ;  /* 0x0000000a120472a5 */ /* 0x000fc6000f8e00ff */
[----:B------:R-:W-:Y:S01]  /*05a0*/  IMAD R0, R37, R14, RZ ;  /* 0x0000000e25007224 */ /* 0x000fe200078e02ff */
[----:B------:R-:W-:Y:S01]  /*05b0*/  UIMAD UR7, UR18, UR9, UR7 ;  /* 0x00000009120772a4 */ /* 0x000fe2000f8e0207 */
[----:B------:R-:W-:Y:S01]  /*05c0*/  IMAD.WIDE.U32 R4, R47, UR14, R4 ;  /* 0x0000000e2f047c25 */ /* 0x000fe2000f8e0004 */
[----:B------:R-:W-:-:S03]  /*05d0*/  UIMAD UR5, UR18, UR11, UR5 ;  /* 0x0000000b120572a4 */ /* 0x000fc6000f8e0205 */
[----:B------:R-:W-:Y:S02]  /*05e0*/  IMAD R15, R35, R15, R0 ;  /* 0x0000000f230f7224 */ /* 0x000fe400078e0200 */
[----:B---3--:R-:W-:Y:S01]  /*05f0*/  IMAD R0, R37, R18, RZ ;  /* 0x0000001225007224 */ /* 0x008fe200078e02ff */
[----:B------:R-:W-:Y:S01]  /*0600*/  IADD3 R57, P5, PT, R9, R2, RZ ;  /* 0x0000000209397210 */ /* 0x000fe20007fbe0ff */
[----:B------:R-:W-:Y:S01]  /*0610*/  IMAD R7, R47, R17, R3 ;  /* 0x000000112f077224 */ /* 0x000fe200078e0203 */
[----:B------:R-:W-:Y:S01]  /*0620*/  IADD3 R55, P4, PT, R9, R4, RZ ;  /* 0x0000000409377210 */ /* 0x000fe20007f9e0ff */
[----:B------:R-:W-:Y:S02]  /*0630*/  IMAD R11, R47, UR15, R5 ;  /* 0x0000000f2f0b7c24 */ /* 0x000fe4000f8e0205 */
        /* <DEDUP_REMOVED lines=9> */
[----:B------:R-:W-:Y:S02]  /*06d0*/  LEA R52, P3, R53, R22, 0x1 ;  /* 0x0000001635347211 */ /* 0x000fe400078608ff */
[C---:B------:R-:W-:Y:S02]  /*06e0*/  IADD3.X R4, PT, PT, R0.reuse, R7, RZ, P5, !PT ;  /* 0x0000000700047210 */ /* 0x040fe40002ffe4ff */
[C---:B------:R-:W-:Y:S02]  /*06f0*/  IADD3.X R6, PT, PT, R0.reuse, R11, RZ, P4, !PT ;  /* 0x0000000b00067210 */ /* 0x040fe400027fe4ff */
[C---:B------:R-:W-:Y:S01]  /*0700*/  IADD3.X R2, PT, PT, R0.reuse, R15, RZ, P0, !PT ;  /* 0x0000000f00027210 */ /* 0x040fe200007fe4ff */
[----:B0-----:R-:W-:Y:S01]  /*0710*/  IMAD.WIDE.U32 R26, R47, R20, RZ ;  /* 0x000000142f1a7225 */ /* 0x001fe200078e00ff */
        /* <DEDUP_REMOVED lines=40> */
[----:B------:R-:W-:Y:S01]  /*09a0*/  IMAD.WIDE.U32 R20, R35, UR8, R2 ;  /* 0x0000000823147c25 */ /* 0x000fe2000f8e0002 */
[C---:B------:R-:W-:Y:S01]  /*09b0*/  IADD3 R9, PT, PT, R24.reuse, 0x40, RZ ;  /* 0x0000004018097810 */ /* 0x040fe20007ffe0ff */
[----:B------:R-:W-:Y:S01]  /*09c0*/  UIADD3 UR5, UPT, UPT, UR4, 0x420, URZ ;  /* 0x0000042004057890 */ /* 0x000fe2000fffe0ff */
[C---:B------:R-:W-:Y:S01]  /*09d0*/  IADD3 R19, PT, PT, R24.reuse, 0xe0, RZ ;  /* 0x000000e018137810 */ /* 0x040fe20007ffe0ff */
[----:B------:R-:W-:Y:S01]  /*09e0*/  IMAD R6, R37, UR10, RZ ;  /* 0x0000000a25067c24 */ /* 0x000fe2000f8e02ff */
[C---:B------:R-:W-:Y:S01]  /*09f0*/  LEA.HI R74, R24.reuse, R24, RZ, 0x1b ;  /* 0x00000018184a7211 */ /* 0x040fe200078fd8ff */
[----:B------:R-:W-:Y:S01]  /*0a00*/  IMAD.WIDE.U32 R2, R35, UR10, R4 ;  /* 0x0000000a23027c25 */ /* 0x000fe2000f8e0004 */
[----:B------:R-:W-:-:S02]  /*0a10*/  SHF.L.U32 R5, R24, 0x3, RZ ;  /* 0x0000000318057819 */ /* 0x000fc400000006ff */
[-C--:B------:R-:W-:Y:S01]  /*0a20*/  LEA.HI R7, R7, R24.reuse, RZ, 0x1b ;  /* 0x0000001807077211 */ /* 0x080fe200078fd8ff */
[----:B------:R-:W-:Y:S01]  /*0a30*/  IMAD R31, R35, UR11, R6 ;  /* 0x0000000b231f7c24 */ /* 0x000fe2000f8e0206 */
[-C--:B------:R-:W-:Y:S02]  /*0a40*/  LEA.HI R65, R24, R5.reuse, RZ, 0x1e ;  /* 0x0000000518417211 */ /* 0x080fe400078ff0ff */
[----:B------:R-:W-:Y:S02]  /*0a50*/  LEA.HI R66, R5, R5, RZ, 0x1b ;  /* 0x0000000505427211 */ /* 0x000fe400078fd8ff */
[-C--:B------:R-:W-:Y:S02]  /*0a60*/  LEA.HI R9, R9, R24.reuse, RZ, 0x1b ;  /* 0x0000001809097211 */ /* 0x080fe400078fd8ff */
[-C--:B------:R-:W-:Y:S02]  /*0a70*/  LEA.HI R11, R11, R24.reuse, RZ, 0x1b ;  /* 0x000000180b0b7211 */ /* 0x080fe400078fd8ff */
[----:B------:R-:W-:-:S02]  /*0a80*/  LEA.HI R13, R13, R24, RZ, 0x1b ;  /* 0x000000180d0d7211 */ /* 0x000fc400078fd8ff */
[-C--:B------:R-:W-:Y:S02]  /*0a90*/  LEA.HI R15, R15, R24.reuse, RZ, 0x1b ;  /* 0x000000180f0f7211 */ /* 0x080fe400078fd8ff */
[-C--:B------:R-:W-:Y:S02]  /*0aa0*/  LEA.HI R17, R17, R24.reuse, RZ, 0x1b ;  /* 0x0000001811117211 */ /* 0x080fe400078fd8ff */
[----:B------:R-:W-:Y:S02]  /*0ab0*/  LEA.HI R19, R19, R24, RZ, 0x1b ;  /* 0x0000001813137211 */ /* 0x000fe400078fd8ff */
[----:B-1----:R-:W-:Y:S02]  /*0ac0*/  MOV R62, UR6 ;  /* 0x00000006003e7c02 */ /* 0x002fe40008000f00 */
        /* <DEDUP_REMOVED lines=15> */
.L_x_9434:
[----:B------:R-:W-:Y:S01]  /*0bc0*/  BAR.SYNC.DEFER_BLOCKING 0x0 ;  /* 0x0000000000007b1d */ /* 0x000fe20000010000 */
[----:B0-----:R-:W-:-:S05]  /*0bd0*/  IMAD.WIDE.U32 R4, R24, 0x10, R52 ;  /* 0x0000001018047825 */ /* 0x001fca00078e0034 */
[----:B------:R-:W2:Y:S02]  /*0be0*/  LDG.E.128 R12, desc[UR16][R4.64] ;  /* 0x00000010040c7981 */ /* 0x000ea4000c1e1d00 */
        /* <DEDUP_REMOVED lines=8> */
[----:B--2---:R1:W-:Y:S01]  /*0c70*/  STS.128 [R77], R12 ;  /* 0x0000000c4d007388 */ /* 0x0043e20000000c00 */
[----:B------:R-:W-:-:S03]  /*0c80*/  NOP ;  /* 0x0000000000007918 */ /* 0x000fc60000000000 */
[----:B------:R-:W2:Y:S01]  /*0c90*/  LDS.128 R16, [R77] ;  /* 0x000000004d107984 */ /* 0x000ea20000000c00 */
[----:B------:R-:W-:Y:S06]  /*0ca0*/  BAR.SYNC.DEFER_BLOCKING 0x0 ;  /* 0x0000000000007b1d */ /* 0x000fec0000010000 */
[----:B------:R-:W3:Y:S04]  /*0cb0*/  LDG.E.128 R32, desc[UR16][R8.64] ;  /* 0x0000001008207981 */ /* 0x000ee8000c1e1d00 */
[----:B---3--:R-:W-:Y:S01]  /*0cc0*/  STS.128 [R77], R32 ;  /* 0x000000204d007388 */ /* 0x008fe20000000c00 */
[----:B------:R-:W-:-:S03]  /*0cd0*/  NOP ;  /* 0x0000000000007918 */ /* 0x000fc60000000000 */
[----:B------:R-:W-:Y:S01]  /*0ce0*/  LDS.128 R4, [R77] ;  /* 0x000000004d047984 */ /* 0x000fe20000000c00 */
[----:B------:R-:W-:Y:S06]  /*0cf0*/  BAR.SYNC.DEFER_BLOCKING 0x0 ;  /* 0x0000000000007b1d */ /* 0x000fec0000010000 */
[----:B-1----:R-:W3:Y:S01]  /*0d00*/  LDG.E.128 R12, desc[UR16][R10.64] ;  /* 0x000000100a0c7981 */ /* 0x002ee2000c1e1d00 */
[C---:B--2---:R-:W-:Y:S01]  /*0d10*/  PRMT R94, R16.reuse, 0x7632, R94 ;  /* 0x00007632105e7816 */ /* 0x044fe2000000005e */
[----:B0-----:R-:W-:Y:S01]  /*0d20*/  UISETP.GE.AND UP0, UPT, UR4, 0x1, UPT ;  /* 0x000000010400788c */ /* 0x001fe2000bf06270 */
[----:B------:R-:W-:Y:S01]  /*0d30*/  SHF.L.U32 R89, R16, 0x10, RZ ;  /* 0x0000001010597819 */ /* 0x000fe200000006ff */
        /* <DEDUP_REMOVED lines=8> */
[C---:B------:R-:W-:Y:S02]  /*0dc0*/  PRMT R98, R18.reuse, 0x7632, R98 ;  /* 0x0000763212627816 */ /* 0x040fe40000000062 */
[----:B------:R-:W-:Y:S02]  /*0dd0*/  SHF.L.U32 R90, R18, 0x10, RZ ;  /* 0x00000010125a7819 */ /* 0x000fe400000006ff */
[----:B------:R-:W-:Y:S02]  /*0de0*/  SHF.L.U32 R98, R98, 0x10, RZ ;  /* 0x0000001062627819 */ /* 0x000fe400000006ff */
[C---:B------:R-:W-:Y:S02]  /*0df0*/  PRMT R100, R19.reuse, 0x7632, R100 ;  /* 0x0000763213647816 */ /* 0x040fe40000000064 */
[----:B------:R-:W-:Y:S02]  /*0e00*/  SHF.L.U32 R91, R19, 0x10, RZ ;  /* 0x00000010135b7819 */ /* 0x000fe400000006ff */
[----:B------:R-:W-:-:S02]  /*0e10*/  SHF.L.U32 R100, R100, 0x10, RZ ;  /* 0x0000001064647819 */ /* 0x000fc400000006ff */
[----:B------:R-:W-:Y:S02]  /*0e20*/  IADD3 R82, PT, PT, R62, -0x1, RZ ;  /* 0xffffffff3e527810 */ /* 0x000fe40007ffe0ff */
[----:B------:R-:W-:Y:S01]  /*0e30*/  MOV R83, RZ ;  /* 0x000000ff00537202 */ /* 0x000fe20000000f00 */
[----:B---3--:R-:W-:Y:S01]  /*0e40*/  STS.128 [R77], R12 ;  /* 0x0000000c4d007388 */ /* 0x008fe20000000c00 */
[----:B------:R-:W-:-:S03]  /*0e50*/  NOP ;  /* 0x0000000000007918 */ /* 0x000fc60000000000 */
[----:B------:R-:W0:Y:S02]  /*0e60*/  LDS.128 R36, [R77] ;  /* 0x000000004d247984 */ /* 0x000e240000000c00 */
        /* <DEDUP_REMOVED lines=31> */
[----:B------:R-:W-:Y:S01]  /*1060*/  PRMT R0, R4, 0x7632, R0 ;  /* 0x0000763204007816 */ /* 0x000fe20000000000 */
[----:B------:R-:W-:Y:S01]  /*1070*/  IMAD.WIDE.U32 R32, R24, 0x10, R58 ;  /* 0x0000001018207825 */ /* 0x000fe200078e003a */
[----:B------:R-:W-:Y:S01]  /*1080*/  SHF.L.U32 R115, R4, 0x10, RZ ;  /* 0x0000001004737819 */ /* 0x000fe200000006ff */
[----:B------:R-:W1:Y:S01]  /*1090*/  LDCU UR12, c[0x0][0x394] ;  /* 0x00007280ff0c77ac */ /* 0x000e620008000800 */
[----:B------:R-:W-:Y:S01]  /*10a0*/  PRMT R8, R6, 0x7632, R8 ;  /* 0x0000763206087816 */ /* 0x000fe20000000008 */
[----:B------:R-:W-:Y:S01]  /*10b0*/  IMAD.WIDE.U32 R30, R24, 0x10, R60 ;  /* 0x00000010181e7825 */ /* 0x000fe200078e003c */
[----:B------:R-:W-:Y:S01]  /*10c0*/  SHF.L.U32 R119, R6, 0x10, RZ ;  /* 0x0000001006777819 */ /* 0x000fe200000006ff */
[----:B------:R-:W2:Y:S01]  /*10d0*/  LDC.64 R44, c[0x0][0x440] ;  /* 0x00011000ff2c7b82 */ /* 0x000ea20000000a00 */
[----:B------:R-:W-:Y:S01]  /*10e0*/  PRMT R4, R5, 0x7632, R4 ;  /* 0x0000763205047816 */ /* 0x000fe20000000004 */
[----:B------:R-:W-:Y:S01]  /*10f0*/  FADD.FTZ R115, R115, R48 ;  /* 0x0000003073737221 */ /* 0x000fe20000010000 */
[----:B------:R-:W-:Y:S01]  /*1100*/  PRMT R6, R7, 0x7632, R6 ;  /* 0x0000763207067816 */ /* 0x000fe20000000006 */
[--C-:B------:R-:W-:Y:S01]  /*1110*/  FADD.FTZ R119, R119, R48.reuse ;  /* 0x0000003077777221 */ /* 0x100fe20000010000 */
        /* <DEDUP_REMOVED lines=14> */
[C---:B------:R-:W-:Y:S01]  /*1200*/  ISETP.NE.AND P0, PT, R62.reuse, 0x1, PT ;  /* 0x000000013e00780c */ /* 0x040fe20003f05270 */
[--C-:B------:R-:W-:Y:S01]  /*1210*/  FADD.FTZ R118, R9, R48.reuse ;  /* 0x0000003009767221 */ /* 0x100fe20000010000 */
[C---:B------:R-:W-:Y:S01]  /*1220*/  SHF.L.U32 R112, R62.reuse, 0x8, RZ ;  /* 0x000000083e707819 */ /* 0x040fe200000006ff */
[----:B------:R-:W-:Y:S01]  /*1230*/  FADD.FTZ R120, R11, R48 ;  /* 0x000000300b787221 */ /* 0x000fe20000010000 */
[C---:B------:R-:W-:Y:S01]  /*1240*/  IADD3 R36, P1, PT, R35.reuse, R20, RZ ;  /* 0x0000001423247210 */ /* 0x040fe20007f3e0ff */
[----:B------:R-:W0:Y:S01]  /*1250*/  LDC.64 R40, c[0x0][0x4d0] ;  /* 0x00013400ff287b82 */ /* 0x000e220000000a00 */
[----:B------:R-:W-:Y:S01]  /*1260*/  IADD3 R34, P2, PT, R35, R2, RZ ;  /* 0x0000000223227210 */ /* 0x000fe20007f5e0ff */
[----:B------:R-:W-:Y:S01]  /*1270*/  FMUL.FTZ R123, R117, R88 ;  /* 0x00000058757b7220 */ /* 0x000fe20000410000 */
[----:B------:R-:W-:Y:S01]  /*1280*/  LOP3.LUT R158, R35, 0x100, RZ, 0xc0, !PT ;  /* 0x00000100239e7812 */ /* 0x000fe200078ec0ff */
[----:B------:R-:W-:Y:S01]  /*1290*/  FMUL.FTZ R124, R119, R90 ;  /* 0x0000005a777c7220 */ /* 0x000fe20000410000 */
[----:B------:R-:W-:Y:S01]  /*12a0*/  IADD3 R160, PT, PT, R35, R24, RZ ;  /* 0x0000001823a07210 */ /* 0x000fe20007ffe0ff */
[----:B------:R-:W-:Y:S01]  /*12b0*/  FMUL.FTZ R125, R121, R91 ;  /* 0x0000005b797d7220 */ /* 0x000fe20000410000 */
[----:B------:R-:W-:Y:S01]  /*12c0*/  IADD3 R110, PT, PT, R62, -0x2, RZ ;  /* 0xfffffffe3e6e7810 */ /* 0x000fe20007ffe0ff */
[----:B------:R-:W0:Y:S01]  /*12d0*/  LDC.64 R38, c[0x0][0x4f0] ;  /* 0x00013c00ff267b82 */ /* 0x000e220000000a00 */
[----:B------:R-:W-:Y:S01]  /*12e0*/  MOV R81, RZ ;  /* 0x000000ff00517202 */ /* 0x000fe20000000f00 */
[----:B------:R-:W-:Y:S01]  /*12f0*/  FMUL.FTZ R126, R114, R94 ;  /* 0x0000005e727e7220 */ /* 0x000fe20000410000 */
[----:B------:R-:W-:Y:S01]  /*1300*/  ISETP.EQ.AND P0, PT, R24, RZ, P0 ;  /* 0x000000ff1800720c */ /* 0x000fe20000702270 */
[----:B------:R-:W-:Y:S01]  /*1310*/  FMUL.FTZ R127, R116, R96 ;  /* 0x00000060747f7220 */ /* 0x000fe20000410000 */
[----:B------:R-:W-:Y:S01]  /*1320*/  LOP3.LUT R112, R112, 0x100, RZ, 0xc0, !PT ;  /* 0x0000010070707812 */ /* 0x000fe200078ec0ff */
[----:B------:R-:W-:Y:S01]  /*1330*/  FMUL.FTZ R128, R118, R98 ;  /* 0x0000006276807220 */ /* 0x000fe20000410000 */
[----:B------:R-:W-:Y:S01]  /*1340*/  IADD3.X R37, PT, PT, RZ, R75, RZ, P1, !PT ;  /* 0x0000004bff257210 */ /* 0x000fe20000ffe4ff */
[----:B------:R-:W-:Y:S01]  /*1350*/  FMUL.FTZ R129, R120, R100 ;  /* 0x0000006478817220 */ /* 0x000fe20000410000 */
[----:B------:R-:W-:Y:S01]  /*1360*/  IADD3.X R35, PT, PT, RZ, R76, RZ, P2, !PT ;  /* 0x0000004cff237210 */ /* 0x000fe200017fe4ff */
[----:B------:R-:W0:Y:S01]  /*1370*/  LDCU UR13, c[0x0][0x38c] ;  /* 0x00007180ff0d77ac */ /* 0x000e220008000800 */
[----:B------:R-:W0:Y:S01]  /*1380*/  LDCU UR7, c[0x0][0x388] ;  /* 0x00007100ff0777ac */ /* 0x000e220008000800 */
[----:B------:R-:W0:Y:S01]  /*1390*/  LDCU.64 UR8, c[0x0][0x538] ;  /* 0x0000a700ff0877ac */ /* 0x000e220008000a00 */
[----:B------:R-:W0:Y:S01]  /*13a0*/  LDCU.64 UR10, c[0x0][0x540] ;  /* 0x0000a800ff0a77ac */ /* 0x000e220008000a00 */
[----:B-1----:R-:W-:-:S05]  /*13b0*/  UMOV UR4, URZ ;  /* 0x000000ff00047c82 */ /* 0x002fca0008000000 */
.L_x_9433:
[----:B0-----:R-:W-:-:S04]  /*13c0*/  IMAD.WIDE.U32 R4, R136, UR4, RZ ;  /* 0x0000000488047c25 */ /* 0x001fc8000f8e00ff */
[----:B------:R-:W-:Y:S01]  /*13d0*/  IMAD R5, R137, UR4, R5 ;  /* 0x0000000489057c24 */ /* 0x000fe2000f8e0205 */
[----:B------:R-:W-:-:S04]  /*13e0*/  LEA R16, P1, R4, R32, 0x1 ;  /* 0x0000002004107211 */ /* 0x000fc800078208ff */
[----:B------:R-:W-:-:S06]  /*13f0*/  LEA.HI.X R17, R4, R33, R5, 0x1, P1 ;  /* 0x0000002104117211 */ /* 0x000fcc00008f0c05 */
[----:B------:R-:W5:Y:S01]  /*1400*/  LDG.E.128 R16, desc[UR16][R16.64] ;  /* 0x0000001010107981 */ /* 0x000f62000c1e1d00 */
[----:B------:R-:W-:Y:S01]  /*1410*/  MOV R4, R22 ;  /* 0x0000001600047202 */ /* 0x000fe20000000f00 */
[----:B----4-:R-:W-:Y:S01]  /*1420*/  IMAD.WIDE.U32 R6, R134, UR4, RZ ;  /* 0x0000000486067c25 */ /* 0x010fe2000f8e00ff */
[----:B------:R-:W-:-:S03]  /*1430*/  MOV R5, R51 ;  /* 0x0000003300057202 */ /* 0x000fc60000000f00 */
[----:B------:R-:W-:Y:S01]  /*1440*/  IMAD R7, R135, UR4, R7 ;  /* 0x0000000487077c24 */ /* 0x000fe2000f8e0207 */
[----:B------:R-:W-:Y:S01]  /*1450*/  LEA R8, P2, R6, R30, 0x1 ;  /* 0x0000001e06087211 */ /* 0x000fe200078408ff */
[----:B---3--:R-:W-:-:S03]  /*1460*/  IMAD.WIDE.U32 R4, R42, UR4, R4 ;  /* 0x000000042a047c25 */ /* 0x008fc6000f8e0004 */
[----:B------:R-:W-:Y:S01]  /*1470*/  LEA.HI.X R9, R6, R31, R7, 0x1, P2 ;  /* 0x0000001f06097211 */ /* 0x000fe200010f0c07 */
[----:B------:R-:W-:Y:S01]  /*1480*/  IMAD R0, R43, UR4, R5 ;  /* 0x000000042b007c24 */ /* 0x000fe2000f8e0205 */
[----:B--2---:R-:W-:-:S04]  /*1490*/  LEA R130, P1, R4, R44, 0x2 ;  /* 0x0000002c04827211 */ /* 0x004fc800078210ff */
[----:B------:R-:W-:-:S05]  /*14a0*/  LEA.HI.X R131, R4, R45, R0, 0x2, P1 ;  /* 0x0000002d04837211 */ /* 0x000fca00008f1400 */
[----:B------:R-:W2:Y:S04]  /*14b0*/  LDG.E R130, desc[UR16][R130.64] ;  /* 0x0000001082827981 */ /* 0x000ea8000c1e1900 */
[----:B-----5:R0:W-:Y:S01]  /*14c0*/  STS.128 [R77], R16 ;  /* 0x000000104d007388 */ /* 0x0201e20000000c00 */
[----:B------:R-:W-:-:S03]  /*14d0*/  NOP ;  /* 0x0000000000007918 */ /* 0x000fc60000000000 */
[----:B------:R-:W3:Y:S01]  /*14e0*/  LDG.E.128 R8, desc[UR16][R8.64] ;  /* 0x0000001008087981 */ /* 0x000ee2000c1e1d00 */
[----:B-1----:R-:W1:Y:S01]  /*14f0*/  S2UR UR6, SR_CgaCtaId ;  /* 0x00000000000679c3 */ /* 0x002e620000008800 */
[C---:B------:R-:W-:Y:S01]  /*1500*/  ISETP.NE.AND P2, PT, R24.reuse, RZ, PT ;  /* 0x000000ff1800720c */ /* 0x040fe20003f45270 */
[----:B------:R-:W-:Y:S01]  /*1510*/  UMOV UR5, 0x400 ;  /* 0x0000040000057882 */ /* 0x000fe20000000000 */
[----:B------:R-:W4:Y:S01]  /*1520*/  LDS.128 R4, [R77] ;  /* 0x000000004d047984 */ /* 0x000f220000000c00 */
[----:B------:R-:W-:Y:S01]  /*1530*/  ISETP.NE.AND P1, PT, R24, 0x1f, PT ;  /* 0x0000001f1800780c */ /* 0x000fe20003f25270 */
[----:B------:R-:W-:Y:S01]  /*1540*/  BSSY.RECONVERGENT B0, `(.L_x_9412) ;  /* 0x000004c000007945 */ /* 0x000fe20003800200 */
[----:B0-----:R-:W-:Y:S01]  /*1550*/  IADD3 R16, PT, PT, R158, UR4, RZ ;  /* 0x000000049e107c10 */ /* 0x001fe2000fffe0ff */
[----:B--2---:R-:W-:-:S04]  /*1560*/  FMUL.FTZ R139, R130, 1.4426950216293334961 ;  /* 0x3fb8aa3b828b7820 */ /* 0x004fc80000410000 */
[-C--:B------:R-:W-:Y:S01]  /*1570*/  FMUL.FTZ R132, R115, R139.reuse ;  /* 0x0000008b73847220 */ /* 0x080fe20000410000 */
[-C--:B------:R-:W-:Y:S01]  /*1580*/  FMUL.FTZ R0, R114, R139.reuse ;  /* 0x0000008b72007220 */ /* 0x080fe20000410000 */
[-C--:B------:R-:W-:Y:S01]  /*1590*/  FMUL.FTZ R18, R116, R139.reuse ;  /* 0x0000008b74127220 */ /* 0x080fe20000410000 */
[-C--:B------:R-:W-:Y:S01]  /*15a0*/  FMUL.FTZ R131, R119, R139.reuse ;  /* 0x0000008b77837220 */ /* 0x080fe20000410000 */
[----:B------:R0:W2:Y:S01]  /*15b0*/  MUFU.EX2 R17, R132 ;  /* 0x0000008400117308 */ /* 0x0000a20000000800 */
[-C--:B------:R-:W-:Y:S01]  /*15c0*/  FMUL.FTZ R138, R118, R139.reuse ;  /* 0x0000008b768a7220 */ /* 0x080fe20000410000 */
[----:B-1----:R-:W-:Y:S01]  /*15d0*/  ULEA UR5, UR6, UR5, 0x18 ;  /* 0x0000000506057291 */ /* 0x002fe2000f8ec0ff */
[-C--:B------:R-:W-:Y:S01]  /*15e0*/  FMUL.FTZ R141, R121, R139.reuse ;  /* 0x0000008b798d7220 */ /* 0x080fe20000410000 */
[----:B------:R-:W1:Y:S01]  /*15f0*/  MUFU.EX2 R0, R0 ;  /* 0x0000000000007308 */ /* 0x000e620000000800 */
[----:B------:R-:W-:-:S03]  /*1600*/  FMUL.FTZ R145, R120, R139 ;  /* 0x0000008b78917220 */ /* 0x000fc60000410000 */
[----:B------:R-:W1:Y:S04]  /*1610*/  MUFU.EX2 R18, R18 ;  /* 0x0000001200127308 */ /* 0x000e680000000800 */
[----:B------:R-:W1:Y:S04]  /*1620*/  MUFU.EX2 R131, R131 ;  /* 0x0000008300837308 */ /* 0x000e680000000800 */
[----:B------:R-:W1:Y:S01]  /*1630*/  MUFU.EX2 R138, R138 ;  /* 0x0000008a008a7308 */ /* 0x000e620000000800 */
[----:B----4-:R-:W-:Y:S02]  /*1640*/  SHF.L.U32 R19, R4, 0x10, RZ ;  /* 0x0000001004137819 */ /* 0x010fe400000006ff */
[----:B0-----:R-:W-:-:S02]  /*1650*/  SHF.L.U32 R132, R5, 0x10, RZ ;  /* 0x0000001005847819 */ /* 0x001fc400000006ff */
[----:B------:R-:W-:Y:S01]  /*1660*/  SHF.L.U32 R133, R6, 0x10, RZ ;  /* 0x0000001006857819 */ /* 0x000fe200000006ff */
[----:B------:R-:W-:Y:S01]  /*1670*/  FMUL.FTZ R150, R122, R19 ;  /* 0x000000137a967220 */ /* 0x000fe20000410000 */
[----:B------:R-:W-:Y:S01]  /*1680*/  PRMT R142, R7, 0x7632, R142 ;  /* 0x00007632078e7816 */ /* 0x000fe2000000008e */
[----:B------:R-:W-:Y:S01]  /*1690*/  FMUL.FTZ R149, R123, R132 ;  /* 0x000000847b957220 */ /* 0x000fe20000410000 */
[----:B------:R-:W-:Y:S01]  /*16a0*/  SHF.L.U32 R140, R7, 0x10, RZ ;  /* 0x00000010078c7819 */ /* 0x000fe200000006ff */
[----:B------:R-:W-:Y:S01]  /*16b0*/  FMUL.FTZ R146, R124, R133 ;  /* 0x000000857c927220 */ /* 0x000fe20000410000 */
[----:B------:R-:W-:Y:S01]  /*16c0*/  SHF.L.U32 R142, R142, 0x10, RZ ;  /* 0x000000108e8e7819 */ /* 0x000fe200000006ff */
[----:B---3--:R0:W-:Y:S01]  /*16d0*/  STS.128 [R77+0x210], R8 ;  /* 0x000210084d007388 */ /* 0x0081e20000000c00 */
[----:B------:R-:W-:-:S03]  /*16e0*/  NOP ;  /* 0x0000000000007918 */ /* 0x000fc60000000000 */
[----:B------:R-:W3:Y:S01]  /*16f0*/  LDS.128 R12, [R77+0x210] ;  /* 0x000210004d0c7984 */ /* 0x000ee20000000c00 */
[----:B0-----:R-:W-:Y:S01]  /*1700*/  SEL R8, R16, R63, !P2 ;  /* 0x0000003f10087207 */ /* 0x001fe20005000000 */
[----:B------:R-:W-:Y:S02]  /*1710*/  FMUL.FTZ R9, R117, R139 ;  /* 0x0000008b75097220 */ /* 0x000fe40000410000 */
[----:B------:R0:W4:Y:S01]  /*1720*/  MUFU.EX2 R139, R141 ;  /* 0x0000008d008b7308 */ /* 0x0001220000000800 */
[----:B------:R-:W-:Y:S02]  /*1730*/  LEA R144, R8, UR5, 0x2 ;  /* 0x0000000508907c11 */ /* 0x000fe4000f8e10ff */
[----:B------:R-:W-:Y:S01]  /*1740*/  PRMT R8, R4, 0x7632, R8 ;  /* 0x0000763204087816 */ /* 0x000fe20000000008 */
[----:B------:R5:W1:Y:S01]  /*1750*/  MUFU.EX2 R16, R9 ;  /* 0x0000000900107308 */ /* 0x000a620000000800 */
[----:B------:R-:W-:Y:S01]  /*1760*/  PRMT R4, R5, 0x7632, R4 ;  /* 0x0000763205047816 */ /* 0x000fe20000000004 */
[----:B--2---:R2:W-:Y:S01]  /*1770*/  STS [R144+0xe98], R17 ;  /* 0x000e981190007388 */ /* 0x0045e20000000800 */
[----:B------:R-:W-:Y:S01]  /*1780*/  PRMT R5, R6, 0x7632, R5 ;  /* 0x0000763206057816 */ /* 0x000fe20000000005 */
[----:B0-----:R-:W-:Y:S01]  /*1790*/  FMUL.FTZ R141, R129, R142 ;  /* 0x0000008e818d7220 */ /* 0x001fe20000410000 */
[----:B--2---:R-:W-:Y:S01]  /*17a0*/  FMUL.FTZ R144, R125, R140 ;  /* 0x0000008c7d907220 */ /* 0x004fe20000410000 */
[----:B---3--:R-:W-:-:S02]  /*17b0*/  SHF.L.U32 R10, R12, 0x10, RZ ;  /* 0x000000100c0a7819 */ /* 0x008fc400000006ff */
[----:B------:R-:W-:Y:S02]  /*17c0*/  PRMT R6, R12, 0x7632, R6 ;  /* 0x000076320c067816 */ /* 0x000fe40000000006 */
[----:B------:R-:W-:Y:S01]  /*17d0*/  PRMT R7, R13, 0x7632, R7 ;  /* 0x000076320d077816 */ /* 0x000fe20000000007 */
[----:B------:R-:W-:Y:S01]  /*17e0*/  FMUL.FTZ R153, R93, R10 ;  /* 0x0000000a5d997220 */ /* 0x000fe20000410000 */
[C---:B-----5:R-:W-:Y:S01]  /*17f0*/  PRMT R9, R14.reuse, 0x7632, R9 ;  /* 0x000076320e097816 */ /* 0x060fe20000000009 */
[----:B------:R0:W2:Y:S01]  /*1800*/  MUFU.EX2 R12, R145 ;  /* 0x00000091000c7308 */ /* 0x0000a20000000800 */
[----:B------:R-:W-:Y:S02]  /*1810*/  PRMT R11, R15, 0x7632, R11 ;  /* 0x000076320f0b7816 */ /* 0x000fe4000000000b */
[----:B------:R-:W-:Y:S02]  /*1820*/  SHF.L.U32 R148, R13, 0x10, RZ ;  /* 0x000000100d947819 */ /* 0x000fe400000006ff */
[----:B------:R-:W-:-:S02]  /*1830*/  SHF.L.U32 R156, R14, 0x10, RZ ;  /* 0x000000100e9c7819 */ /* 0x000fc400000006ff */
[----:B------:R-:W-:Y:S01]  /*1840*/  SHF.L.U32 R151, R15, 0x10, RZ ;  /* 0x000000100f977819 */ /* 0x000fe200000006ff */
[----:B------:R-:W-:Y:S01]  /*1850*/  FMUL.FTZ R157, R95, R148 ;  /* 0x000000945f9d7220 */ /* 0x000fe20000410000 */
[----:B------:R-:W-:Y:S01]  /*1860*/  SHF.L.U32 R13, R8, 0x10, RZ ;  /* 0x00000010080d7819 */ /* 0x000fe200000006ff */
[----:B------:R-:W-:Y:S01]  /*1870*/  FMUL.FTZ R161, R97, R156 ;  /* 0x0000009c61a17220 */ /* 0x000fe20000410000 */
[----:B------:R-:W-:Y:S02]  /*1880*/  SHF.L.U32 R14, R4, 0x10, RZ ;  /* 0x00000010040e7819 */ /* 0x000fe400000006ff */
        /* <DEDUP_REMOVED lines=11> */
[----:B------:R-:W-:-:S02]  /*1940*/  FMUL.FTZ R6, R103, R8 ;  /* 0x0000000867067220 */ /* 0x000fc40000410000 */
[----:B------:R-:W-:Y:S01]  /*1950*/  FMUL.FTZ R10, R105, R10 ;  /* 0x0000000a690a7220 */ /* 0x000fe20000410000 */
[----:B------:R-:W-:Y:S06]  /*1960*/  BAR.SYNC.DEFER_BLOCKING 0x0 ;  /* 0x0000000000007b1d */ /* 0x000fec0000010000 */
[----:B-12-4-:R-:W-:Y:S05]  /*1970*/  @P1 BRA `(.L_x_9413) ;  /* 0x00000000001c1947 */ /* 0x016fea0003800000 */
[----:B------:R-:W-:Y:S01]  /*1980*/  ISETP.NE.AND P1, PT, R62, UR12, PT ;  /* 0x0000000c3e007c0c */ /* 0x000fe2000bf25270 */
[----:B------:R-:W-:-:S12]  /*1990*/  HFMA2 R151, -RZ, RZ, 1.875, 0 ;  /* 0x3f800000ff977431 */ /* 0x000fd800000001ff */
[----:B------:R-:W-:Y:S05]  /*19a0*/  @!P1 BRA `(.L_x_9414) ;  /* 0x0000000000149947 */ /* 0x000fea0003800000 */
[----:B------:R-:W-:-:S04]  /*19b0*/  IADD3 R4, PT, PT, R112, UR4, RZ ;  /* 0x0000000470047c10 */ /* 0x000fc8000fffe0ff */
[----:B------:R-:W-:-:S05]  /*19c0*/  LEA R4, R4, UR5, 0x2 ;  /* 0x0000000504047c11 */ /* 0x000fca000f8e10ff */
[----:B------:R2:W3:Y:S01]  /*19d0*/  LDS R151, [R4+0xe98] ;  /* 0x000e980004977984 */ /* 0x0004e20000000800 */
[----:B------:R-:W-:Y:S05]  /*19e0*/  BRA `(.L_x_9414) ;  /* 0x0000000000047947 */ /* 0x000fea0003800000 */
.L_x_9413:
[----:B------:R0:W1:Y:S02]  /*19f0*/  LDS R151, [R154+0x169c] ;  /* 0x00169c009a977984 */ /* 0x0000640000000800 */
.L_x_9414:
[----:B------:R-:W-:Y:S05]  /*1a00*/  BSYNC.RECONVERGENT B0 ;  /* 0x0000000000007941 */ /* 0x000fea0003800200 */
.L_x_9412:
[----:B------:R-:W4:Y:S01]  /*1a10*/  @P0 LDC R5, c[0x0][0x38c] ;  /* 0x0000e300ff050b82 */ /* 0x000f220000000800 */
[----:B------:R-:W-:Y:S01]  /*1a20*/  MOV R11, RZ ;  /* 0x000000ff000b7202 */ /* 0x000fe20000000f00 */
        /* <DEDUP_REMOVED lines=13> */
[-C--:B--2---:R-:W-:Y:S01]  /*1b00*/  FFMA.FTZ R4, R150, R0.reuse, R143 ;  /* 0x0000000096047223 */ /* 0x084fe2000001008f */
[----:B------:R-:W-:Y:S01]  /*1b10*/  FMUL.FTZ R5, R17, R0 ;  /* 0x0000000011057220 */ /* 0x000fe20000410000 */
[C---:B------:R-:W-:Y:S01]  /*1b20*/  FMUL.FTZ R155, R131.reuse, R8 ;  /* 0x00000008839b7220 */ /* 0x040fe20000410000 */
[C---:B------:R-:W-:Y:S01]  /*1b30*/  FFMA.FTZ R9, R131.reuse, R9, R156 ;  /* 0x0000000983097223 */ /* 0x040fe2000001009c */
[C---:B------:R-:W-:Y:S01]  /*1b40*/  FFMA.FTZ R4, R16.reuse, R4, R149 ;  /* 0x0000000410047223 */ /* 0x040fe20000010095 */
[----:B------:R-:W-:Y:S01]  /*1b50*/  FMUL.FTZ R5, R16, R5 ;  /* 0x0000000510057220 */ /* 0x000fe20000410000 */
[C---:B------:R-:W-:Y:S01]  /*1b60*/  FMUL.FTZ R155, R18.reuse, R155 ;  /* 0x0000009b129b7220 */ /* 0x040fe20000410000 */
[C---:B------:R-:W-:Y:S01]  /*1b70*/  FFMA.FTZ R9, R18.reuse, R9, R157 ;  /* 0x0000000912097223 */ /* 0x040fe2000001009d */
        /* <DEDUP_REMOVED lines=9> */
[----:B------:R-:W-:Y:S01]  /*1c10*/  FFMA.FTZ R4, R139, R4, R144 ;  /* 0x000000048b047223 */ /* 0x000fe20000010090 */
[----:B------:R-:W-:Y:S02]  /*1c20*/  MOV R166, R8 ;  /* 0x0000000800a67202 */ /* 0x000fe40000000f00 */
[----:B------:R-:W2:Y:S01]  /*1c30*/  SHFL.DOWN PT, R155, R8, 0x1, 0x1f ;  /* 0x08201f00089b7f89 */ /* 0x000ea200000e0000 */
        /* <DEDUP_REMOVED lines=18> */
[----:B--2---:R-:W-:-:S03]  /*1d60*/  @!P3 FMUL.FTZ R8, R165, R148 ;  /* 0x00000094a508b220 */ /* 0x004fc60000410000 */
[----:B------:R-:W2:Y:S02]  /*1d70*/  SHFL.DOWN PT, R148, R166, 0x4, 0x1f ;  /* 0x08801f00a6947f89 */ /* 0x000ea400000e0000 */
[----:B------:R-:W-:Y:S02]  /*1d80*/  @!P3 MOV R165, R8 ;  /* 0x0000000800a5b202 */ /* 0x000fe40000000f00 */
[----:B------:R-:W-:-:S03]  /*1d90*/  ISETP.GT.U32.AND P3, PT, R152, 0x1b, PT ;  /* 0x0000001b9800780c */ /* 0x000fc60003f64070 */
[----:B------:R-:W5:Y:S01]  /*1da0*/  SHFL.DOWN PT, R8, R165, 0x4, 0x1f ;  /* 0x08801f00a5087f89 */ /* 0x000f6200000e0000 */
[----:B---3--:R-:W-:Y:S01]  /*1db0*/  @P1 FMUL.FTZ R162, R162, R5 ;  /* 0x00000005a2a21220 */ /* 0x008fe20000410000 */
[----:B------:R-:W-:-:S04]  /*1dc0*/  ISETP.GE.AND P1, PT, R78, 0x2, PT ;  /* 0x000000024e00780c */ /* 0x000fc80003f26270 */
[----:B------:R-:W3:Y:S01]  /*1dd0*/  SHFL.UP PT, R5, R162, 0x2, RZ ;  /* 0x04400000a2057989 */ /* 0x000ee200000e00ff */
[----:B-1----:R-:W-:-:S03]  /*1de0*/  FFMA.FTZ R4, R162, R4, R9 ;  /* 0x00000004a2047223 */ /* 0x002fc60000010009 */
[----:B--2---:R-:W-:Y:S02]  /*1df0*/  @!P3 FFMA.FTZ R166, R165, R148, R166 ;  /* 0x00000094a5a6b223 */ /* 0x004fe400000100a6 */
[----:B------:R-:W-:Y:S02]  /*1e00*/  FSEL R155, R9, R4, !P1 ;  /* 0x00000004099b7208 */ /* 0x000fe40004800000 */
[----:B------:R-:W-:Y:S01]  /*1e10*/  MOV R9, RZ ;  /* 0x000000ff00097202 */ /* 0x000fe20000000f00 */
[----:B------:R-:W1:Y:S01]  /*1e20*/  SHFL.DOWN PT, R163, R166, 0x8, 0x1f ;  /* 0x09001f00a6a37f89 */ /* 0x000e6200000e0000 */
[----:B-----5:R-:W-:-:S03]  /*1e30*/  @!P3 FMUL.FTZ R8, R165, R8 ;  /* 0x00000008a508b220 */ /* 0x020fc60000410000 */
[----:B------:R-:W2:Y:S02]  /*1e40*/  SHFL.UP PT, R4, R155, 0x4, RZ ;  /* 0x048000009b047989 */ /* 0x000ea400000e00ff */
[----:B------:R-:W-:Y:S01]  /*1e50*/  @!P3 MOV R165, R8 ;  /* 0x0000000800a5b202 */ /* 0x000fe20000000f00 */
[----:B------:R-:W-:Y:S01]  /*1e60*/  HFMA2 R8, -RZ, RZ, 1.875, 0 ;  /* 0x3f800000ff087431 */ /* 0x000fe200000001ff */
[----:B------:R-:W-:Y:S01]  /*1e70*/  ISETP.GE.AND P3, PT, R78, 0x4, PT ;  /* 0x000000044e00780c */ /* 0x000fe20003f66270 */
[----:B---3--:R-:W-:Y:S02]  /*1e80*/  @P1 FMUL.FTZ R162, R162, R5 ;  /* 0x00000005a2a21220 */ /* 0x008fe40000410000 */
[----:B------:R-:W3:Y:S01]  /*1e90*/  SHFL.DOWN PT, R148, R165, 0x8, 0x1f ;  /* 0x09001f00a5947f89 */ /* 0x000ee200000e0000 */
[----:B------:R-:W-:-:S03]  /*1ea0*/  ISETP.GE.AND P1, PT, R62, UR12, PT ;  /* 0x0000000c3e007c0c */ /* 0x000fc6000bf26270 */
[----:B------:R-:W5:Y:S01]  /*1eb0*/  SHFL.UP PT, R5, R162, 0x4, RZ ;  /* 0x04800000a2057989 */ /* 0x000f6200000e00ff */
[----:B------:R-:W-:Y:S01]  /*1ec0*/  ISETP.NE.OR P1, PT, R24, RZ, P1 ;  /* 0x000000ff1800720c */ /* 0x000fe20000f25670 */
[----:B-1----:R-:W-:Y:S01]  /*1ed0*/  @!P4 FFMA.FTZ R166, R165, R163, R166 ;  /* 0x000000a3a5a6c223 */ /* 0x002fe200000100a6 */
[----:B--2---:R-:W-:-:S04]  /*1ee0*/  FFMA.FTZ R4, R162, R4, R155 ;  /* 0x00000004a2047223 */ /* 0x004fc8000001009b */
[----:B------:R-:W1:Y:S01]  /*1ef0*/  SHFL.DOWN PT, R164, R166, 0x10, 0x1f ;  /* 0x0a001f00a6a47f89 */ /* 0x000e6200000e0000 */
[----:B------:R-:W-:-:S06]  /*1f00*/  FSEL R155, R155, R4, !P3 ;  /* 0x000000049b9b7208 */ /* 0x000fcc0005800000 */
[----:B------:R-:W-:Y:S01]  /*1f10*/  @!P1 LDS.64 R8, [UR6+0x1718] ;  /* 0x00171806ff089984 */ /* 0x000fe20008000a00 */
[----:B------:R-:W-:Y:S01]  /*1f20*/  ISETP.GE.AND P1, PT, R78, 0x8, PT ;  /* 0x000000084e00780c */ /* 0x000fe20003f26270 */
[----:B---3--:R-:W-:Y:S02]  /*1f30*/  @!P4 FMUL.FTZ R148, R165, R148 ;  /* 0x00000094a594c220 */ /* 0x008fe40000410000 */
[----:B------:R-:W2:Y:S01]  /*1f40*/  SHFL.UP PT, R4, R155, 0x8, RZ ;  /* 0x050000009b047989 */ /* 0x000ea200000e00ff */
[----:B-----5:R-:W-:Y:S02]  /*1f50*/  @P3 FMUL.FTZ R162, R162, R5 ;  /* 0x00000005a2a23220 */ /* 0x020fe40000410000 */
[----:B------:R-:W-:Y:S02]  /*1f60*/  @!P4 MOV R165, R148 ;  /* 0x0000009400a5c202 */ /* 0x000fe40000000f00 */
[----:B------:R-:W-:Y:S01]  /*1f70*/  ISETP.GT.U32.AND P3, PT, R152, 0xf, PT ;  /* 0x0000000f9800780c */ /* 0x000fe20003f64070 */
[----:B------:R-:W3:Y:S04]  /*1f80*/  SHFL.UP PT, R5, R162, 0x8, RZ ;  /* 0x05000000a2057989 */ /* 0x000ee800000e00ff */
[----:B------:R-:W5:Y:S08]  /*1f90*/  SHFL.DOWN PT, R148, R165, 0x10, 0x1f ;  /* 0x0a001f00a5947f89 */ /* 0x000f7000000e0000 */
[----:B-1----:R-:W-:Y:S01]  /*1fa0*/  @!P3 FFMA.FTZ R166, R165, R164, R166 ;  /* 0x000000a4a5a6b223 */ /* 0x002fe200000100a6 */
[----:B--2---:R-:W-:-:S05]  /*1fb0*/  FFMA.FTZ R4, R162, R4, R155 ;  /* 0x00000004a2047223 */ /* 0x004fca000001009b */
[----:B------:R-:W-:Y:S01]  /*1fc0*/  FSEL R163, R155, R4, !P1 ;  /* 0x000000049ba37208 */ /* 0x000fe20004800000 */
[----:B---3--:R-:W-:Y:S01]  /*1fd0*/  @P1 FMUL.FTZ R162, R162, R5 ;  /* 0x00000005a2a21220 */ /* 0x008fe20000410000 */
[----:B------:R-:W-:Y:S01]  /*1fe0*/  SHFL.DOWN PT, R155, R166, 0x1, 0x1f ;  /* 0x08201f00a69b7f89 */ /* 0x000fe200000e0000 */
[----:B------:R-:W-:Y:S01]  /*1ff0*/  ISETP.GE.AND P1, PT, R78, 0x10, PT ;  /* 0x000000104e00780c */ /* 0x000fe20003f26270 */
[----:B-----5:R-:W-:Y:S02]  /*2000*/  @!P3 FMUL.FTZ R148, R165, R148 ;  /* 0x00000094a594b220 */ /* 0x020fe40000410000 */
[----:B------:R-:W1:Y:S03]  /*2010*/  SHFL.UP PT, R4, R163, 0x10, RZ ;  /* 0x06000000a3047989 */ /* 0x000e6600000e00ff */
[----:B------:R-:W-:Y:S01]  /*2020*/  @!P3 MOV R165, R148 ;  /* 0x0000009400a5b202 */ /* 0x000fe20000000f00 */
[----:B------:R-:W2:Y:S01]  /*2030*/  SHFL.UP PT, R5, R162, 0x10, RZ ;  /* 0x06000000a2057989 */ /* 0x000ea200000e00ff */
[----:B------:R-:W-:-:S03]  /*2040*/  ISETP.NE.AND P3, PT, R24, 0x1f, PT ;  /* 0x0000001f1800780c */ /* 0x000fc60003f65270 */
[----:B------:R-:W-:Y:S04]  /*2050*/  SHFL.IDX PT, R167, R9, RZ, 0x1f ;  /* 0x00001fff09a77589 */ /* 0x000fe800000e0000 */
[----:B------:R-:W3:Y:S04]  /*2060*/  SHFL.DOWN PT, R148, R165, 0x1, 0x1f ;  /* 0x08201f00a5947f89 */ /* 0x000ee800000e0000 */
[----:B------:R-:W-:Y:S04]  /*2070*/  SHFL.IDX PT, R166, R166, RZ, 0x1f ;  /* 0x00001fffa6a67589 */ /* 0x000fe800000e0000 */
[----:B------:R-:W5:Y:S01]  /*2080*/  SHFL.IDX PT, R165, R165, RZ, 0x1f ;  /* 0x00001fffa5a57589 */ /* 0x000f6200000e0000 */
[C---:B-1----:R-:W-:Y:S01]  /*2090*/  FFMA.FTZ R4, R162.reuse, R4, R163 ;  /* 0x00000004a2047223 */ /* 0x042fe200000100a3 */
[----:B--2---:R-:W-:-:S04]  /*20a0*/  @P1 FMUL.FTZ R162, R162, R5 ;  /* 0x00000005a2a21220 */ /* 0x004fc80000410000 */
[----:B------:R-:W-:Y:S02]  /*20b0*/  FSEL R163, R163, R4, !P1 ;  /* 0x00000004a3a37208 */ /* 0x000fe40004800000 */
        /* <DEDUP_REMOVED lines=8> */
[----:B------:R-:W-:-:S04]  /*2140*/  IMAD.WIDE.U32 R6, R40, UR4, R36 ;  /* 0x0000000428067c25 */ /* 0x000fc8000f8e0024 */
[----:B------:R-:W-:Y:S01]  /*2150*/  FFMA.FTZ R172, R138, R155, R161 ;  /* 0x0000009b8aac7223 */ /* 0x000fe200000100a1 */
[----:B------:R-:W-:Y:S01]  /*2160*/  IMAD R5, R41, UR4, R7 ;  /* 0x0000000429057c24 */ /* 0x000fe2000f8e0207 */
[C---:B------:R-:W-:Y:S02]  /*2170*/  LEA R4, P1, R6.reuse, UR8, 0x2 ;  /* 0x0000000806047c11 */ /* 0x040fe4000f8210ff */
[----:B------:R-:W-:Y:S02]  /*2180*/  FFMA.FTZ R171, R131, R172, R156 ;  /* 0x000000ac83ab7223 */ /* 0x000fe4000001009c */
[----:B------:R-:W-:Y:S02]  /*2190*/  LEA.HI.X R5, R6, UR9, R5, 0x2, P1 ;  /* 0x0000000906057c11 */ /* 0x000fe400088f1405 */
[----:B------:R-:W-:Y:S01]  /*21a0*/  FFMA.FTZ R173, R18, R171, R157 ;  /* 0x000000ab12ad7223 */ /* 0x000fe2000001009d */
[----:B------:R-:W-:-:S13]  /*21b0*/  ISETP.NE.AND P1, PT, R24, RZ, PT ;  /* 0x000000ff1800720c */ /* 0x000fda0003f25270 */
[----:B------:R1:W-:Y:S02]  /*21c0*/  @!P1 STS.64 [UR6+0x1718], R8 ;  /* 0x00171808ff009988 */ /* 0x0003e40008000a06 */
[----:B-1----:R-:W-:Y:S02]  /*21d0*/  FMUL.FTZ R8, R121, R148 ;  /* 0x0000009479087220 */ /* 0x002fe40000410000 */
[----:B----4-:R1:W2:Y:S02]  /*21e0*/  SHFL.IDX PT, R164, R11, RZ, 0x1f ;  /* 0x00001fff0ba47589 */ /* 0x0102a400000e0000 */
[----:B-1----:R-:W-:-:S04]  /*21f0*/  IMAD.WIDE.U32 R10, R38, UR4, R34 ;  /* 0x00000004260a7c25 */ /* 0x002fc8000f8e0022 */
[----:B------:R-:W-:Y:S02]  /*2200*/  IMAD R7, R39, UR4, R11 ;  /* 0x0000000427077c24 */ /* 0x000fe4000f8e020b */
[----:B------:R-:W-:Y:S01]  /*2210*/  FFMA.FTZ R11, R16, R173, R159 ;  /* 0x000000ad100b7223 */ /* 0x000fe2000001009f */
[----:B--2---:R-:W-:Y:S01]  /*2220*/  @P2 FFMA.FTZ R164, R162, R164, R163 ;  /* 0x000000a4a2a42223 */ /* 0x004fe200000100a3 */
[----:B------:R-:W-:-:S03]  /*2230*/  LEA R6, P2, R10, UR10, 0x2 ;  /* 0x0000000a0a067c11 */ /* 0x000fc6000f8410ff */
[----:B------:R-:W-:Y:S01]  /*2240*/  FFMA.FTZ R164, R17, R164, R150 ;  /* 0x000000a411a47223 */ /* 0x000fe20000010096 */
[----:B------:R-:W-:Y:S01]  /*2250*/  LEA.HI.X R7, R10, UR11, R7, 0x2, P2 ;  /* 0x0000000b0a077c11 */ /* 0x000fe200090f1407 */
[-C--:B------:R-:W-:Y:S01]  /*2260*/  FFMA.FTZ R10, R0, R11.reuse, R153 ;  /* 0x0000000b000a7223 */ /* 0x080fe20000010099 */
[----:B------:R-:W-:Y:S01]  /*2270*/  FMUL.FTZ R153, R114, R11 ;  /* 0x0000000b72997220 */ /* 0x000fe20000410000 */
[----:B------:R-:W-:Y:S01]  /*2280*/  FFMA.FTZ R162, R0, R164, R143 ;  /* 0x000000a400a27223 */ /* 0x000fe2000001008f */
[----:B------:R-:W-:Y:S01]  /*2290*/  FADD.FTZ R0, -R150, R164 ;  /* 0x000000a496007221 */ /* 0x000fe20000010100 */
[----:B------:R-:W-:Y:S02]  /*22a0*/  FMUL.FTZ R17, R115, R10 ;  /* 0x0000000a73117220 */ /* 0x000fe40000410000 */
[----:B------:R-:W-:Y:S01]  /*22b0*/  FADD.FTZ R156, -R143, R162 ;  /* 0x000000a28f9c7221 */ /* 0x000fe20000010100 */
[----:B------:R-:W-:Y:S01]  /*22c0*/  FFMA.FTZ R166, R16, R162, R149 ;  /* 0x000000a210a67223 */ /* 0x000fe20000010095 */
[-C--:B------:R-:W-:Y:S01]  /*22d0*/  FFMA.FTZ R143, R0, R17.reuse, RZ ;  /* 0x00000011008f7223 */ /* 0x080fe200000100ff */
[----:B------:R-:W-:Y:S01]  /*22e0*/  FMUL.FTZ R150, R89, R17 ;  /* 0x0000001159967220 */ /* 0x000fe20000410000 */
[-C--:B------:R-:W-:Y:S01]  /*22f0*/  FMUL.FTZ R17, R94, R153.reuse ;  /* 0x000000995e117220 */ /* 0x080fe20000410000 */
[----:B------:R-:W-:Y:S01]  /*2300*/  FADD.FTZ R16, -R149, R166 ;  /* 0x000000a695107221 */ /* 0x000fe20000010100 */
[----:B------:R-:W-:Y:S01]  /*2310*/  FFMA.FTZ R143, R156, R153, R143 ;  /* 0x000000999c8f7223 */ /* 0x000fe2000001008f */
        /* <DEDUP_REMOVED lines=8> */
[----:B------:R2:W-:Y:S01]  /*23a0*/  STS [R66+0x4], R17 ;  /* 0x0000041142007388 */ /* 0x0005e20000000800 */
[----:B------:R-:W-:Y:S01]  /*23b0*/  FADD.FTZ R146, -R146, R167 ;  /* 0x000000a792927221 */ /* 0x000fe20000010100 */
[----:B------:R-:W-:Y:S01]  /*23c0*/  FFMA.FTZ R143, R18, R153, R143 ;  /* 0x00000099128f7223 */ /* 0x000fe2000001008f */
[----:B------:R-:W-:Y:S01]  /*23d0*/  FMUL.FTZ R147, R90, R131 ;  /* 0x000000835a937220 */ /* 0x000fe20000410000 */
[----:B------:R-:W-:Y:S01]  /*23e0*/  FMUL.FTZ R149, R88, R149 ;  /* 0x0000009558957220 */ /* 0x000fe20000410000 */
[----:B-1----:R-:W-:Y:S01]  /*23f0*/  FFMA.FTZ R150, R138, R167, R145 ;  /* 0x000000a78a967223 */ /* 0x002fe20000010091 */
[----:B------:R-:W-:Y:S01]  /*2400*/  FFMA.FTZ R143, R146, R131, R143 ;  /* 0x00000083928f7223 */ /* 0x000fe2000001008f */
[----:B------:R-:W-:Y:S01]  /*2410*/  FMUL.FTZ R131, R120, R151 ;  /* 0x0000009778837220 */ /* 0x000fe20000410000 */
[----:B------:R1:W-:Y:S01]  /*2420*/  STS [R66+0x10], R147 ;  /* 0x0000109342007388 */ /* 0x0003e20000000800 */
[----:B------:R-:W-:Y:S01]  /*2430*/  FADD.FTZ R138, -R145, R150 ;  /* 0x00000096918a7221 */ /* 0x000fe20000010100 */
[----:B--2---:R-:W-:Y:S01]  /*2440*/  FMUL.FTZ R17, R118, R155 ;  /* 0x0000009b76117220 */ /* 0x004fe20000410000 */
[----:B------:R-:W-:Y:S01]  /*2450*/  FFMA.FTZ R169, R139, R150, R144 ;  /* 0x000000968ba97223 */ /* 0x000fe20000010090 */
[----:B------:R-:W-:Y:S01]  /*2460*/  FMUL.FTZ R9, R96, R153 ;  /* 0x0000009960097220 */ /* 0x000fe20000410000 */
[-C--:B------:R-:W-:Y:S01]  /*2470*/  FMUL.FTZ R145, R91, R8.reuse ;  /* 0x000000085b917220 */ /* 0x080fe20000410000 */
[-C--:B------:R-:W-:Y:S01]  /*2480*/  FMUL.FTZ R139, R98, R17.reuse ;  /* 0x00000011628b7220 */ /* 0x080fe20000410000 */
[----:B------:R-:W-:Y:S01]  /*2490*/  STS [R66+0x8], R149 ;  /* 0x0000089542007388 */ /* 0x000fe20000000800 */
[----:B------:R-:W-:Y:S01]  /*24a0*/  FFMA.FTZ R143, R138, R17, R143 ;  /* 0x000000118a8f7223 */ /* 0x000fe2000001008f */
[----:B------:R-:W-:Y:S01]  /*24b0*/  FADD.FTZ R144, -R144, R169 ;  /* 0x000000a990907221 */ /* 0x000fe20000010100 */
[----:B-1----:R-:W-:Y:S01]  /*24c0*/  FMUL.FTZ R147, R100, R131 ;  /* 0x0000008364937220 */ /* 0x002fe20000410000 */
[----:B------:R1:W-:Y:S01]  /*24d0*/  STS [R66+0xc], R9 ;  /* 0x00000c0942007388 */ /* 0x0003e20000000800 */
[----:B------:R-:W-:Y:S01]  /*24e0*/  FFMA.FTZ R170, R12, R169, R141 ;  /* 0x000000a90caa7223 */ /* 0x000fe2000001008d */
[----:B------:R-:W-:Y:S01]  /*24f0*/  FFMA.FTZ R143, R144, R8, R143 ;  /* 0x00000008908f7223 */ /* 0x000fe2000001008f */
[----:B------:R-:W-:Y:S01]  /*2500*/  FMUL.FTZ R8, R93, R164 ;  /* 0x000000a45d087220 */ /* 0x000fe20000410000 */
[----:B------:R2:W-:Y:S01]  /*2510*/  STS [R66+0x14], R139 ;  /* 0x0000148b42007388 */ /* 0x0005e20000000800 */
[----:B------:R-:W-:Y:S01]  /*2520*/  FADD.FTZ R12, -R141, R170 ;  /* 0x000000aa8d0c7221 */ /* 0x000fe20000010100 */
[----:B------:R-:W-:Y:S01]  /*2530*/  FMUL.FTZ R17, R95, R166 ;  /* 0x000000a65f117220 */ /* 0x000fe20000410000 */
[----:B------:R-:W-:Y:S01]  /*2540*/  FMUL.FTZ R141, R103, R150 ;  /* 0x00000096678d7220 */ /* 0x000fe20000410000 */
[----:B------:R3:W-:Y:S01]  /*2550*/  STS [R66+0x18], R145 ;  /* 0x0000189142007388 */ /* 0x0007e20000000800 */
[----:B------:R-:W-:Y:S01]  /*2560*/  FFMA.FTZ R175, R12, R131, R143 ;  /* 0x000000830caf7223 */ /* 0x000fe2000001008f */
[----:B-1----:R-:W-:Y:S01]  /*2570*/  FMUL.FTZ R9, R99, R162 ;  /* 0x000000a263097220 */ /* 0x002fe20000410000 */
[----:B------:R-:W-:Y:S01]  /*2580*/  IADD3 R162, PT, PT, -R160, UR7, RZ ;  /* 0x00000007a0a27c10 */ /* 0x000fe2000fffe1ff */
[----:B------:R1:W-:Y:S01]  /*2590*/  STS [R66+0x1c], R147 ;  /* 0x00001c9342007388 */ /* 0x0003e20000000800 */
[----:B------:R-:W-:Y:S01]  /*25a0*/  FMUL.FTZ R131, R101, R168 ;  /* 0x000000a865837220 */ /* 0x000fe20000410000 */
[----:B--2---:R-:W-:Y:S01]  /*25b0*/  FMUL.FTZ R139, R97, R167 ;  /* 0x000000a7618b7220 */ /* 0x004fe20000410000 */
[----:B------:R-:W-:Y:S01]  /*25c0*/  BAR.SYNC.DEFER_BLOCKING 0x0 ;  /* 0x0000000000007b1d */ /* 0x000fe20000010000 */
[----:B------:R-:W-:Y:S01]  /*25d0*/  ISETP.GE.AND P2, PT, R162, 0x1, PT ;  /* 0x00000001a200780c */ /* 0x000fe20003f46270 */
[----:B------:R-:W-:Y:S01]  /*25e0*/  FMUL.FTZ R143, R92, R169 ;  /* 0x000000a95c8f7220 */ /* 0x000fe20000410000 */
[----:B---3--:R-:W-:Y:S01]  /*25f0*/  FMUL.FTZ R145, R105, R170 ;  /* 0x000000aa69917220 */ /* 0x008fe20000410000 */
[----:B------:R-:W-:-:S02]  /*2600*/  ISETP.GE.AND P3, PT, R162, 0x21, PT ;  /* 0x00000021a200780c */ /* 0x000fc40003f66270 */
[----:B------:R-:W-:Y:S01]  /*2610*/  ISETP.GE.AND P6, PT, R162, 0x41, PT ;  /* 0x00000041a200780c */ /* 0x000fe20003fc6270 */
[----:B------:R1:W2:Y:S04]  /*2620*/  LDS R149, [R74] ;  /* 0x000000004a957984 */ /* 0x0002a80000000800 */
[----:B------:R1:W3:Y:S04]  /*2630*/  LDS R153, [R67+0x80] ;  /* 0x0000800043997984 */ /* 0x0002e80000000800 */
[----:B------:R1:W4:Y:S04]  /*2640*/  LDS R157, [R68+0x100] ;  /* 0x00010000449d7984 */ /* 0x0003280000000800 */
[----:B------:R1:W0:Y:S04]  /*2650*/  LDS R159, [R69+0x180] ;  /* 0x00018000459f7984 */ /* 0x0002280000000800 */
[----:B------:R1:W0:Y:S04]  /*2660*/  LDS R147, [R70+0x200] ;  /* 0x0002000046937984 */ /* 0x0002280000000800 */
[----:B------:R1:W0:Y:S04]  /*2670*/  LDS R161, [R71+0x280] ;  /* 0x0002800047a17984 */ /* 0x0002280000000800 */
[----:B------:R1:W0:Y:S04]  /*2680*/  LDS R163, [R72+0x300] ;  /* 0x0003000048a37984 */ /* 0x0002280000000800 */
[----:B------:R1:W0:Y:S04]  /*2690*/  LDS R165, [R73+0x380] ;  /* 0x0003800049a57984 */ /* 0x0002280000000800 */
        /* <DEDUP_REMOVED lines=9> */
[----:B--234-:R-:W-:Y:S05]  /*2730*/  @!P2 BRA `(.L_x_9416) ;  /* 0x00000000000ca947 */ /* 0x01cfea0003800000 */
[----:B-1----:R-:W1:Y:S04]  /*2740*/  LDS R9, [R74+0x420] ;  /* 0x000420004a097984 */ /* 0x002e680000000800 */
[----:B------:R2:W-:Y:S04]  /*2750*/  REDG.E.ADD.F32.FTZ.RN.STRONG.GPU desc[UR16][R4.64], R149 ;  /* 0x00000095040079a6 */ /* 0x0005e8000c12f310 */
[----:B-1----:R2:W-:Y:S02]  /*2760*/  REDG.E.ADD.F32.FTZ.RN.STRONG.GPU desc[UR16][R6.64], R9 ;  /* 0x00000009060079a6 */ /* 0x0025e4000c12f310 */
.L_x_9416:
[----:B------:R-:W-:Y:S05]  /*2770*/  BSYNC.RECONVERGENT B0 ;  /* 0x0000000000007941 */ /* 0x000fea0003800200 */
.L_x_9415:
[----:B-12---:R1:W2:Y:S01]  /*2780*/  LDS R9, [R67+0x4a0] ;  /* 0x0004a00043097984 */ /* 0x0062a20000000800 */
[----:B------:R-:W-:Y:S04]  /*2790*/  BSSY.RECONVERGENT B0, `(.L_x_9417) ;  /* 0x0000004000007945 */ /* 0x000fe80003800200 */
[----:B------:R-:W-:Y:S05]  /*27a0*/  @!P3 BRA `(.L_x_9418) ;  /* 0x000000000008b947 */ /* 0x000fea0003800000 */
[----:B------:R3:W-:Y:S04]  /*27b0*/  REDG.E.ADD.F32.FTZ.RN.STRONG.GPU desc[UR16][R4.64+0x80], R153 ;  /* 0x00008099040079a6 */ /* 0x0007e8000c12f310 */
[----:B--2---:R3:W-:Y:S02]  /*27c0*/  REDG.E.ADD.F32.FTZ.RN.STRONG.GPU desc[UR16][R6.64+0x80], R9 ;  /* 0x00008009060079a6 */ /* 0x0047e4000c12f310 */
.L_x_9418:
[----:B------:R-:W-:Y:S05]  /*27d0*/  BSYNC.RECONVERGENT B0 ;  /* 0x0000000000007941 */ /* 0x000fea0003800200 */
.L_x_9417:
[----:B--23--:R2:W3:Y:S01]  /*27e0*/  LDS R9, [R68+0x520] ;  /* 0x0005200044097984 */ /* 0x00c4e20000000800 */
[C---:B------:R-:W-:Y:S01]  /*27f0*/  ISETP.GE.AND P4, PT, R162.reuse, 0x61, PT ;  /* 0x00000061a200780c */ /* 0x040fe20003f86270 */
[----:B------:R-:W-:Y:S01]  /*2800*/  BSSY.RECONVERGENT B0, `(.L_x_9419) ;  /* 0x0000009000007945 */ /* 0x000fe20003800200 */
[C---:B------:R-:W-:Y:S02]  /*2810*/  ISETP.GE.AND P2, PT, R162.reuse, 0x81, PT ;  /* 0x00000081a200780c */ /* 0x040fe40003f46270 */
[----:B------:R-:W-:Y:S02]  /*2820*/  P2R R8, PR, RZ, 0x10 ;  /* 0x00000010ff087803 */ /* 0x000fe40000000000 */
[C---:B------:R-:W-:Y:S02]  /*2830*/  ISETP.GE.AND P3, PT, R162.reuse, 0xa1, PT ;  /* 0x000000a1a200780c */ /* 0x040fe40003f66270 */
[C---:B------:R-:W-:Y:S02]  /*2840*/  ISETP.GE.AND P4, PT, R162.reuse, 0xc1, PT ;  /* 0x000000c1a200780c */ /* 0x040fe40003f86270 */
[----:B------:R-:W-:Y:S01]  /*2850*/  ISETP.GE.AND P5, PT, R162, 0xe1, PT ;  /* 0x000000e1a200780c */ /* 0x000fe20003fa6270 */
[----:B------:R-:W-:-:S12]  /*2860*/  @!P6 BRA `(.L_x_9420) ;  /* 0x000000000008e947 */ /* 0x000fd80003800000 */
[----:B------:R4:W-:Y:S04]  /*2870*/  REDG.E.ADD.F32.FTZ.RN.STRONG.GPU desc[UR16][R4.64+0x100], R157 ;  /* 0x0001009d040079a6 */ /* 0x0009e8000c12f310 */
[----:B---3--:R4:W-:Y:S02]  /*2880*/  REDG.E.ADD.F32.FTZ.RN.STRONG.GPU desc[UR16][R6.64+0x100], R9 ;  /* 0x00010009060079a6 */ /* 0x0089e4000c12f310 */
.L_x_9420:
[----:B------:R-:W-:Y:S05]  /*2890*/  BSYNC.RECONVERGENT B0 ;  /* 0x0000000000007941 */ /* 0x000fea0003800200 */
.L_x_9419:
[----:B---34-:R3:W4:Y:S01]  /*28a0*/  LDS R9, [R69+0x5a0] ;  /* 0x0005a00045097984 */ /* 0x0187220000000800 */
[----:B------:R-:W-:Y:S01]  /*28b0*/  ISETP.NE.AND P6, PT, R8, RZ, PT ;  /* 0x000000ff0800720c */ /* 0x000fe20003fc5270 */
[----:B------:R-:W-:-:S12]  /*28c0*/  BSSY.RECONVERGENT B0, `(.L_x_9421) ;  /* 0x0000004000007945 */ /* 0x000fd80003800200 */
[----:B---3--:R-:W-:Y:S05]  /*28d0*/  @!P6 BRA `(.L_x_9422) ;  /* 0x000000000008e947 */ /* 0x008fea0003800000 */
[----:B0-----:R3:W-:Y:S04]  /*28e0*/  REDG.E.ADD.F32.FTZ.RN.STRONG.GPU desc[UR16][R4.64+0x180], R159 ;  /* 0x0001809f040079a6 */ /* 0x0017e8000c12f310 */
[----:B----4-:R3:W-:Y:S02]  /*28f0*/  REDG.E.ADD.F32.FTZ.RN.STRONG.GPU desc[UR16][R6.64+0x180], R9 ;  /* 0x00018009060079a6 */ /* 0x0107e4000c12f310 */
.L_x_9422:
[----:B------:R-:W-:Y:S05]  /*2900*/  BSYNC.RECONVERGENT B0 ;  /* 0x0000000000007941 */ /* 0x000fea0003800200 */
.L_x_9421:
[----:B---34-:R3:W4:Y:S01]  /*2910*/  LDS R9, [R70+0x620] ;  /* 0x0006200046097984 */ /* 0x0187220000000800 */
[----:B------:R-:W-:Y:S04]  /*2920*/  BSSY.RECONVERGENT B0, `(.L_x_9423) ;  /* 0x0000004000007945 */ /* 0x000fe80003800200 */
[----:B------:R-:W-:Y:S05]  /*2930*/  @!P2 BRA `(.L_x_9424) ;  /* 0x000000000008a947 */ /* 0x000fea0003800000 */
[----:B0-----:R0:W-:Y:S04]  /*2940*/  REDG.E.ADD.F32.FTZ.RN.STRONG.GPU desc[UR16][R4.64+0x200], R147 ;  /* 0x00020093040079a6 */ /* 0x0011e8000c12f310 */
[----:B----4-:R0:W-:Y:S02]  /*2950*/  REDG.E.ADD.F32.FTZ.RN.STRONG.GPU desc[UR16][R6.64+0x200], R9 ;  /* 0x00020009060079a6 */ /* 0x0101e4000c12f310 */
.L_x_9424:
[----:B------:R-:W-:Y:S05]  /*2960*/  BSYNC.RECONVERGENT B0 ;  /* 0x0000000000007941 */ /* 0x000fea0003800200 */
.L_x_9423:
[----:B0---4-:R0:W4:Y:S01]  /*2970*/  LDS R9, [R71+0x6a0] ;  /* 0x0006a00047097984 */ /* 0x0111220000000800 */
[----:B------:R-:W-:Y:S04]  /*2980*/  BSSY.RECONVERGENT B0, `(.L_x_9425) ;  /* 0x0000004000007945 */ /* 0x000fe80003800200 */
[----:B------:R-:W-:Y:S05]  /*2990*/  @!P3 BRA `(.L_x_9426) ;  /* 0x000000000008b947 */ /* 0x000fea0003800000 */
[----:B------:R0:W-:Y:S04]  /*29a0*/  REDG.E.ADD.F32.FTZ.RN.STRONG.GPU desc[UR16][R4.64+0x280], R161 ;  /* 0x000280a1040079a6 */ /* 0x0001e8000c12f310 */
[----:B----4-:R0:W-:Y:S02]  /*29b0*/  REDG.E.ADD.F32.FTZ.RN.STRONG.GPU desc[UR16][R6.64+0x280], R9 ;  /* 0x00028009060079a6 */ /* 0x0101e4000c12f310 */
.L_x_9426:
[----:B------:R-:W-:Y:S05]  /*29c0*/  BSYNC.RECONVERGENT B0 ;  /* 0x0000000000007941 */ /* 0x000fea0003800200 */
.L_x_9425:
[----:B0---4-:R0:W4:Y:S01]  /*29d0*/  LDS R9, [R72+0x720] ;  /* 0x0007200048097984 */ /* 0x0111220000000800 */
[----:B------:R-:W-:Y:S04]  /*29e0*/  BSSY.RECONVERGENT B0, `(.L_x_9427) ;  /* 0x0000004000007945 */ /* 0x000fe80003800200 */
[----:B------:R-:W-:Y:S05]  /*29f0*/  @!P4 BRA `(.L_x_9428) ;  /* 0x000000000008c947 */ /* 0x000fea0003800000 */
[----:B------:R0:W-:Y:S04]  /*2a00*/  REDG.E.ADD.F32.FTZ.RN.STRONG.GPU desc[UR16][R4.64+0x300], R163 ;  /* 0x000300a3040079a6 */ /* 0x0001e8000c12f310 */
[----:B----4-:R0:W-:Y:S02]  /*2a10*/  REDG.E.ADD.F32.FTZ.RN.STRONG.GPU desc[UR16][R6.64+0x300], R9 ;  /* 0x00030009060079a6 */ /* 0x0101e4000c12f310 */
.L_x_9428:
[----:B------:R-:W-:Y:S05]  /*2a20*/  BSYNC.RECONVERGENT B0 ;  /* 0x0000000000007941 */ /* 0x000fea0003800200 */
.L_x_9427:
[----:B0---4-:R0:W4:Y:S01]  /*2a30*/  LDS R9, [R73+0x7a0] ;  /* 0x0007a00049097984 */ /* 0x0111220000000800 */
[----:B------:R-:W-:Y:S04]  /*2a40*/  BSSY.RECONVERGENT B0, `(.L_x_9429) ;  /* 0x0000004000007945 */ /* 0x000fe80003800200 */
[----:B------:R-:W-:Y:S05]  /*2a50*/  @!P5 BRA `(.L_x_9430) ;  /* 0x000000000008d947 */ /* 0x000fea0003800000 */
[----:B------:R0:W-:Y:S04]  /*2a60*/  REDG.E.ADD.F32.FTZ.RN.STRONG.GPU desc[UR16][R4.64+0x380], R165 ;  /* 0x000380a5040079a6 */ /* 0x0001e8000c12f310 */
[----:B----4-:R0:W-:Y:S02]  /*2a70*/  REDG.E.ADD.F32.FTZ.RN.STRONG.GPU desc[UR16][R6.64+0x380], R9 ;  /* 0x00038009060079a6 */ /* 0x0101e4000c12f310 */
.L_x_9430:
[----:B------:R-:W-:Y:S05]  /*2a80*/  BSYNC.RECONVERGENT B0 ;  /* 0x0000000000007941 */ /* 0x000fea0003800200 */
.L_x_9429:
[----:B0-----:R-:W0:Y:S01]  /*2a90*/  SHFL.DOWN P2, R4, R175, 0x1, 0x1f ;  /* 0x08201f00af047f89 */ /* 0x001e220000040000 */
[-C--:B------:R-:W-:Y:S01]  /*2aa0*/  FMUL.FTZ R17, R14, R171.reuse ;  /* 0x000000ab0e117220 */ /* 0x080fe20000410000 */
[C---:B----4-:R-:W-:Y:S01]  /*2ab0*/  FMUL.FTZ R9, R130.reuse, R171 ;  /* 0x000000ab82097220 */ /* 0x050fe20000410000 */
[----:B------:R-:W-:Y:S01]  /*2ac0*/  FMUL.FTZ R5, R130, R173 ;  /* 0x000000ad82057220 */ /* 0x000fe20000410000 */
[----:B------:R-:W-:Y:S01]  /*2ad0*/  ISETP.NE.AND P3, PT, R78, RZ, PT ;  /* 0x000000ff4e00720c */ /* 0x000fe20003f65270 */
[----:B------:R-:W-:Y:S01]  /*2ae0*/  FMUL.FTZ R15, R15, R155 ;  /* 0x0000009b0f0f7220 */ /* 0x000fe20000410000 */
[----:B------:R-:W-:Y:S01]  /*2af0*/  FFMA.FTZ R113, R116, R17, R113 ;  /* 0x0000001174717223 */ /* 0x000fe20000010071 */
[----:B------:R-:W-:Y:S01]  /*2b00*/  FMUL.FTZ R13, R13, R11 ;  /* 0x0000000b0d0d7220 */ /* 0x000fe20000410000 */
        /* <DEDUP_REMOVED lines=15> */
[----:B------:R-:W-:Y:S01]  /*2c00*/  FFMA.FTZ R111, R118, R15, R111 ;  /* 0x0000000f766f7223 */ /* 0x000fe2000001006f */
[----:B0-----:R-:W-:Y:S01]  /*2c10*/  @P2 FADD R4, R175, R4 ;  /* 0x00000004af042221 */ /* 0x001fe20000000000 */
[----:B------:R-:W-:Y:S01]  /*2c20*/  FFMA.FTZ R107, R114, R13, R107 ;  /* 0x0000000d726b7223 */ /* 0x000fe2000001006b */
[----:B------:R-:W-:Y:S01]  /*2c30*/  FADD.FTZ R79, R8, R79 ;  /* 0x0000004f084f7221 */ /* 0x000fe20000010000 */
[----:B------:R-:W-:-:S02]  /*2c40*/  FFMA.FTZ R106, R121, R140, R106 ;  /* 0x0000008c796a7223 */ /* 0x000fc4000001006a */
[----:B------:R-:W0:Y:S02]  /*2c50*/  SHFL.DOWN P2, R131, R4, 0x2, 0x1f ;  /* 0x08401f0004837f89 */ /* 0x000e240000040000 */
[----:B0-----:R-:W-:Y:S01]  /*2c60*/  @P2 FADD R131, R4, R131 ;  /* 0x0000008304832221 */ /* 0x001fe20000000000 */
[----:B------:R-:W-:-:S04]  /*2c70*/  FMUL.FTZ R4, R19, R10 ;  /* 0x0000000a13047220 */ /* 0x000fc80000410000 */
[----:B------:R-:W0:Y:S01]  /*2c80*/  SHFL.DOWN P2, R6, R131, 0x4, 0x1f ;  /* 0x08801f0083067f89 */ /* 0x000e220000040000 */
[----:B------:R-:W-:Y:S01]  /*2c90*/  FFMA.FTZ R102, R115, R4, R102 ;  /* 0x0000000473667223 */ /* 0x000fe20000010066 */
[----:B0-----:R-:W-:Y:S01]  /*2ca0*/  @P2 FADD R6, R131, R6 ;  /* 0x0000000683062221 */ /* 0x001fe20000000000 */
[----:B------:R-:W-:Y:S01]  /*2cb0*/  FMUL.FTZ R131, R18, R9 ;  /* 0x0000000912837220 */ /* 0x000fe20000410000 */
[----:B------:R-:W-:Y:S01]  /*2cc0*/  FMUL.FTZ R9, R16, R5 ;  /* 0x0000000510097220 */ /* 0x000fe20000410000 */
[----:B------:R-:W-:Y:S02]  /*2cd0*/  FMUL.FTZ R5, R130, R10 ;  /* 0x0000000a82057220 */ /* 0x000fe40000410000 */
[----:B------:R-:W0:Y:S01]  /*2ce0*/  SHFL.DOWN P2, R141, R6, 0x8, 0x1f ;  /* 0x09001f00068d7f89 */ /* 0x000e220000040000 */
[----:B------:R-:W-:Y:S01]  /*2cf0*/  FFMA.FTZ R9, R88, R7, R9 ;  /* 0x0000000758097223 */ /* 0x000fe20000010009 */
[----:B------:R-:W-:-:S03]  /*2d00*/  FMUL.FTZ R0, R0, R5 ;  /* 0x0000000500007220 */ /* 0x000fc60000410000 */
[----:B------:R-:W-:Y:S01]  /*2d10*/  FADD.FTZ R86, R9, R86 ;  /* 0x0000005609567221 */ /* 0x000fe20000010000 */
[----:B------:R-:W-:-:S04]  /*2d20*/  FFMA.FTZ R0, R89, R4, R0 ;  /* 0x0000000459007223 */ /* 0x000fc80000010000 */
[----:B------:R-:W-:Y:S01]  /*2d30*/  FADD.FTZ R87, R0, R87 ;  /* 0x0000005700577221 */ /* 0x000fe20000010000 */
[----:B0-----:R-:W-:Y:S01]  /*2d40*/  @P2 FADD R141, R6, R141 ;  /* 0x0000008d068d2221 */ /* 0x001fe20000000000 */
[----:B------:R-:W-:Y:S01]  /*2d50*/  FFMA.FTZ R6, R96, R17, R131 ;  /* 0x0000001160067223 */ /* 0x000fe20000010083 */
[-C--:B------:R-:W-:Y:S01]  /*2d60*/  FMUL.FTZ R131, R142, R151.reuse ;  /* 0x000000978e837220 */ /* 0x080fe20000410000 */
[C---:B------:R-:W-:Y:S01]  /*2d70*/  FMUL.FTZ R151, R130.reuse, R151 ;  /* 0x0000009782977220 */ /* 0x040fe20000410000 */
[----:B------:R-:W-:Y:S01]  /*2d80*/  FMUL.FTZ R17, R130, R148 ;  /* 0x0000009482117220 */ /* 0x000fe20000410000 */
[----:B------:R-:W0:Y:S01]  /*2d90*/  SHFL.DOWN P2, R14, R141, 0x10, 0x1f ;  /* 0x0a001f008d0e7f89 */ /* 0x000e220000040000 */
[----:B------:R-:W-:Y:S01]  /*2da0*/  FADD.FTZ R83, R6, R83 ;  /* 0x0000005306537221 */ /* 0x000fe20000010000 */
[----:B------:R-:W-:Y:S01]  /*2db0*/  FMUL.FTZ R151, R12, R151 ;  /* 0x000000970c977220 */ /* 0x000fe20000410000 */
[----:B------:R-:W-:Y:S01]  /*2dc0*/  FMUL.FTZ R144, R144, R17 ;  /* 0x0000001190907220 */ /* 0x000fe20000410000 */
[----:B------:R-:W-:Y:S01]  /*2dd0*/  FFMA.FTZ R6, R94, R13, R11 ;  /* 0x0000000d5e067223 */ /* 0x000fe2000001000b */
[-C--:B------:R-:W-:Y:S01]  /*2de0*/  FFMA.FTZ R109, R120, R131.reuse, R109 ;  /* 0x00000083786d7223 */ /* 0x080fe2000001006d */
[----:B------:R-:W-:Y:S01]  /*2df0*/  FFMA.FTZ R4, R100, R131, R151 ;  /* 0x0000008364047223 */ /* 0x000fe20000010097 */
[----:B------:R-:W-:Y:S01]  /*2e00*/  FFMA.FTZ R5, R91, R140, R144 ;  /* 0x0000008c5b057223 */ /* 0x000fe20000010090 */
[----:B------:R-:W-:-:S02]  /*2e10*/  FADD.FTZ R85, R6, R85 ;  /* 0x0000005506557221 */ /* 0x000fc40000010000 */
[----:B------:R-:W-:Y:S01]  /*2e20*/  FADD.FTZ R81, R4, R81 ;  /* 0x0000005104517221 */ /* 0x000fe20000010000 */
        /* <DEDUP_REMOVED lines=10> */
.L_x_9432:
[----:B------:R-:W-:Y:S05]  /*2ed0*/  BSYNC.RECONVERGENT B0 ;  /* 0x0000000000007941 */ /* 0x000fea0003800200 */
.L_x_9431:
[----:B------:R-:W-:-:S04]  /*2ee0*/  UIADD3 UR4, UPT, UPT, UR4, 0x1, URZ ;  /* 0x0000000104047890 */ /* 0x000fc8000fffe0ff */
[----:B------:R-:W-:-:S09]  /*2ef0*/  UISETP.GE.AND UP0, UPT, UR4, UR13, UPT ;  /* 0x0000000d0400728c */ /* 0x000fd2000bf06270 */
[----:B------:R-:W-:Y:S05]  /*2f00*/  BRA.U !UP0, `(.L_x_9433) ;  /* 0xffffffe5082c7547 */ /* 0x000fea000b83ffff */
.L_x_9411:
[----:B------:R-:W-:Y:S01]  /*2f10*/  BAR.SYNC.DEFER_BLOCKING 0x0 ;  /* 0x0000000000007b1d */ /* 0x000fe20000010000 */
[----:B------:R-:W-:Y:S01]  /*2f20*/  F2FP.BF16.F32.PACK_AB R115, R109, R106 ;  /* 0x0000006a6d73723e */ /* 0x000fe200000010ff */
[----:B------:R-:W-:Y:S01]  /*2f30*/  FADD.FTZ R64, R64, R87 ;  /* 0x0000005740407221 */ /* 0x000fe20000010000 */
[----:B------:R-:W-:Y:S02]  /*2f40*/  F2FP.BF16.F32.PACK_AB R114, R111, R108 ;  /* 0x0000006c6f72723e */ /* 0x000fe400000010ff */
[----:B------:R-:W-:-:S03]  /*2f50*/  F2FP.BF16.F32.PACK_AB R113, R113, R104 ;  /* 0x000000687171723e */ /* 0x000fc600000010ff */
[----:B------:R-:W5:Y:S01]  /*2f60*/  LDC.64 R6, c[0x0][0x4f8] ;  /* 0x00013e00ff067b82 */ /* 0x000f620000000a00 */
[----:B------:R-:W-:Y:S01]  /*2f70*/  F2FP.BF16.F32.PACK_AB R112, R107, R102 ;  /* 0x000000666b70723e */ /* 0x000fe200000010ff */
[----:B------:R-:W1:Y:S01]  /*2f80*/  LDCU.64 UR4, c[0x0][0x500] ;  /* 0x0000a000ff0477ac */ /* 0x000e620008000a00 */
[----:B------:R-:W-:Y:S02]  /*2f90*/  SHF.L.U32 R10, R82, 0x8, RZ ;  /* 0x00000008520a7819 */ /* 0x000fe400000006ff */
[----:B------:R-:W-:Y:S02]  /*2fa0*/  F2FP.BF16.F32.PACK_AB R19, R81, R80 ;  /* 0x000000505113723e */ /* 0x000fe400000010ff */
[----:B------:R-:W-:Y:S01]  /*2fb0*/  SHF.R.S32.HI R11, RZ, 0x1f, R10 ;  /* 0x0000001fff0b7819 */ /* 0x000fe2000001140a */
[----:B------:R-:W2:Y:S01]  /*2fc0*/  LDC.64 R8, c[0x0][0x550] ;  /* 0x00015400ff087b82 */ /* 0x000ea20000000a00 */
[----:B------:R-:W-:Y:S02]  /*2fd0*/  F2FP.BF16.F32.PACK_AB R18, R79, R84 ;  /* 0x000000544f12723e */ /* 0x000fe400000010ff */
[----:B------:R-:W-:-:S02]  /*2fe0*/  F2FP.BF16.F32.PACK_AB R17, R83, R86 ;  /* 0x000000565311723e */ /* 0x000fc400000010ff */
[----:B------:R-:W-:Y:S01]  /*2ff0*/  F2FP.BF16.F32.PACK_AB R16, R85, R87 ;  /* 0x000000575510723e */ /* 0x000fe200000010ff */
[----:B------:R-:W-:Y:S01]  /*3000*/  FADD.FTZ R85, R64, R85 ;  /* 0x0000005540557221 */ /* 0x000fe20000010000 */
[----:B------:R-:W-:Y:S01]  /*3010*/  IADD3 R58, P1, PT, R58, -0x200, RZ ;  /* 0xfffffe003a3a7810 */ /* 0x000fe20007f3e0ff */
[----:B------:R-:W3:Y:S01]  /*3020*/  LDC.64 R30, c[0x0][0x518] ;  /* 0x00014600ff1e7b82 */ /* 0x000ee20000000a00 */
[----:B------:R-:W-:Y:S01]  /*3030*/  IADD3 R60, P2, PT, R60, -0x200, RZ ;  /* 0xfffffe003c3c7810 */ /* 0x000fe20007f5e0ff */
[----:B------:R-:W-:Y:S01]  /*3040*/  STS.128 [R77], R112 ;  /* 0x000000704d007388 */ /* 0x000fe20000000c00 */
[----:B------:R-:W-:-:S03]  /*3050*/  NOP ;  /* 0x0000000000007918 */ /* 0x000fc60000000000 */
[----:B0---4-:R-:W0:Y:S01]  /*3060*/  LDS.128 R12, [R77] ;  /* 0x000000004d0c7984 */ /* 0x011e220000000c00 */
[----:B-----5:R-:W-:Y:S01]  /*3070*/  IMAD.WIDE.U32 R4, R6, UR18, R10 ;  /* 0x0000001206047c25 */ /* 0x020fe2000f8e000a */
[----:B------:R-:W4:Y:S03]  /*3080*/  LDC.64 R32, c[0x0][0x560] ;  /* 0x00015800ff207b82 */ /* 0x000f260000000a00 */
[----:B------:R-:W-:Y:S01]  /*3090*/  FADD.FTZ R86, R85, R86 ;  /* 0x0000005655567221 */ /* 0x000fe20000010000 */
[----:B------:R-:W-:Y:S01]  /*30a0*/  IADD3 R56, P3, PT, R56, -0x200, RZ ;  /* 0xfffffe0038387810 */ /* 0x000fe20007f7e0ff */
[----:B------:R-:W-:Y:S01]  /*30b0*/  IMAD R5, R7, UR18, R5 ;  /* 0x0000001207057c24 */ /* 0x000fe2000f8e0205 */
[----:B------:R-:W-:Y:S01]  /*30c0*/  IADD3 R54, P4, PT, R54, -0x200, RZ ;  /* 0xfffffe0036367810 */ /* 0x000fe20007f9e0ff */
[----:B------:R-:W-:Y:S01]  /*30d0*/  FADD.FTZ R83, R86, R83 ;  /* 0x0000005356537221 */ /* 0x000fe20000010000 */
[----:B------:R-:W-:Y:S01]  /*30e0*/  IADD3 R52, P5, PT, R52, -0x200, RZ ;  /* 0xfffffe0034347810 */ /* 0x000fe20007fbe0ff */
[----:B-1----:R-:W-:Y:S01]  /*30f0*/  IMAD.WIDE.U32 R4, R47, UR4, R4 ;  /* 0x000000042f047c25 */ /* 0x002fe2000f8e0004 */
[----:B------:R-:W-:-:S03]  /*3100*/  IADD3.X R59, PT, PT, R59, -0x1, RZ, P1, !PT ;  /* 0xffffffff3b3b7810 */ /* 0x000fc60000ffe4ff */
[----:B------:R-:W-:Y:S01]  /*3110*/  FADD.FTZ R84, R83, R84 ;  /* 0x0000005453547221 */ /* 0x000fe20000010000 */
[----:B------:R-:W-:Y:S01]  /*3120*/  IADD3.X R61, PT, PT, R61, -0x1, RZ, P2, !PT ;  /* 0xffffffff3d3d7810 */ /* 0x000fe200017fe4ff */
[----:B------:R-:W-:Y:S01]  /*3130*/  IMAD R0, R47, UR5, R5 ;  /* 0x000000052f007c24 */ /* 0x000fe2000f8e0205 */
[----:B--2---:R-:W-:Y:S01]  /*3140*/  LEA R8, P0, R4, R8, 0x1 ;  /* 0x0000000804087211 */ /* 0x004fe200078008ff */
[----:B------:R-:W1:Y:S01]  /*3150*/  LDCU.64 UR4, c[0x0][0x520] ;  /* 0x0000a400ff0477ac */ /* 0x000e620008000a00 */
[----:B---3--:R-:W-:-:S04]  /*3160*/  IMAD.WIDE.U32 R10, R30, UR18, R10 ;  /* 0x000000121e0a7c25 */ /* 0x008fc8000f8e000a */
[----:B------:R-:W-:Y:S01]  /*3170*/  FADD.FTZ R79, R84, R79 ;  /* 0x0000004f544f7221 */ /* 0x000fe20000010000 */
[----:B------:R-:W-:Y:S01]  /*3180*/  LEA.HI.X R9, R4, R9, R0, 0x1, P0 ;  /* 0x0000000904097211 */ /* 0x000fe200000f0c00 */
[----:B------:R-:W-:Y:S02]  /*3190*/  IMAD R11, R31, UR18, R11 ;  /* 0x000000121f0b7c24 */ /* 0x000fe4000f8e020b */
[----:B------:R-:W-:Y:S01]  /*31a0*/  FADD.FTZ R64, R79, R80 ;  /* 0x000000504f407221 */ /* 0x000fe20000010000 */
[----:B------:R-:W-:Y:S01]  /*31b0*/  IADD3.X R57, PT, PT, R57, -0x1, RZ, P3, !PT ;  /* 0xffffffff39397810 */ /* 0x000fe20001ffe4ff */
[----:B------:R-:W-:Y:S01]  /*31c0*/  IMAD.WIDE.U32 R8, R24, 0x10, R8 ;  /* 0x0000001018087825 */ /* 0x000fe200078e0008 */
[----:B------:R-:W-:-:S03]  /*31d0*/  IADD3.X R55, PT, PT, R55, -0x1, RZ, P4, !PT ;  /* 0xffffffff37377810 */ /* 0x000fc600027fe4ff */
[----:B------:R-:W-:Y:S01]  /*31e0*/  FADD.FTZ R64, R64, R81 ;  /* 0x0000005140407221 */ /* 0x000fe20000010000 */
[----:B------:R-:W-:Y:S01]  /*31f0*/  IADD3.X R53, PT, PT, R53, -0x1, RZ, P5, !PT ;  /* 0xffffffff35357810 */ /* 0x000fe20002ffe4ff */
[----:B0-----:R1:W-:Y:S01]  /*3200*/  STG.E.128 desc[UR16][R8.64], R12 ;  /* 0x0000000c08007986 */ /* 0x0013e2000c101d10 */
[----:B------:R-:W-:Y:S01]  /*3210*/  BAR.SYNC.DEFER_BLOCKING 0x0 ;  /* 0x0000000000007b1d */ /* 0x000fe20000010000 */
[----:B-1----:R-:W-:-:S04]  /*3220*/  IMAD.WIDE.U32 R8, R47, UR4, R10 ;  /* 0x000000042f087c25 */ /* 0x002fc8000f8e000a */
        /* <DEDUP_REMOVED lines=11> */
.L_x_9410:
        /* <DEDUP_REMOVED lines=34> */
.L_x_9436:
[----:B------:R-:W-:Y:S05]  /*3500*/  BSYNC.RECONVERGENT B0 ;  /* 0x0000000000007941 */ /* 0x000fea0003800200 */
.L_x_9435:
        /* <DEDUP_REMOVED lines=26> */
.L_x_9438:
[----:B------:R-:W-:Y:S05]  /*36b0*/  BSYNC.RECONVERGENT B0 ;  /* 0x0000000000007941 */ /* 0x000fea0003800200 */
.L_x_9437:
        /* <DEDUP_REMOVED lines=8> */
.L_x_9439:
        /* <DEDUP_REMOVED lines=15> */
.L_x_9440:
        /* <DEDUP_REMOVED lines=13> */
.L_x_10532:


//--------------------- .text._Z25selective_scan_bwd_kernelI32Selective_Scan_bwd_kernel_traitsILi32ELi8ELb1ELb1ELb1ELb0ELb1EN3c108BFloat16EfEEv12SSMParamsBwd --------------------------
	.section	.text._Z25selective_scan_bwd_kernelI32Selective_Scan_bwd_kernel_traitsILi32ELi8ELb1ELb1ELb1ELb0ELb1EN3c108BFloat16EfEEv12SSMParamsBwd,"ax",@progbits
	.align	128
        .global         _Z25selective_scan_bwd_kernelI32Selective_Scan_bwd_kernel_traitsILi32ELi8ELb1ELb1ELb1ELb0ELb1EN3c108BFloat16EfEEv12SSMParamsBwd
        .type           _Z25selective_scan_bwd_kernelI32Selective_Scan_bwd_kernel_traitsILi32ELi8ELb1ELb1ELb1ELb0ELb1EN3c108BFloat16EfEEv12SSMParamsBwd,@function
        .size           _Z25selective_scan_bwd_kernelI32Selective_Scan_bwd_kernel_traitsILi32ELi8ELb1ELb1ELb1ELb0ELb1EN3c108BFloat16EfEEv12SSMParamsBwd,(.L_x_10533 - _Z25selective_scan_bwd_kernelI32Selective_Scan_bwd_kernel_traitsILi32ELi8ELb1ELb1ELb1ELb0ELb1EN3c108BFloat16EfEEv12SSMParamsBwd)
        .other          _Z25selective_scan_bwd_kernelI32Selective_Scan_bwd_kernel_traitsILi32ELi8ELb1ELb1ELb1ELb0ELb1EN3c108BFloat16EfEEv12SSMParamsBwd,@"STO_CUDA_ENTRY STV_DEFAULT"
_Z25selective_scan_bwd_kernelI32Selective_Scan_bwd_kernel_traitsILi32ELi8ELb1ELb1ELb1ELb0ELb1EN3c108BFloat16EfEEv12SSMParamsBwd:
.text._Z25selective_scan_bwd_kernelI32Selective_Scan_bwd_kernel_traitsILi32ELi8ELb1ELb1ELb1ELb0ELb1EN3c108BFloat16EfEEv12SSMParamsBwd:
        /* <DEDUP_REMOVED lines=157> */
[C---:B------:R-:W-:Y:S01]  /*09d0*/  SHF.L.U32 R3, R26.reuse, 0x3, RZ ;  /* 0x000000031a037819 */ /* 0x040fe200000006ff */
[----:B------:R-:W-:Y:S01]  /*09e0*/  UIADD3 UR5, UPT, UPT, UR4, 0x420, URZ ;  /* 0x0000042004057890 */ /* 0x000fe2000fffe0ff */
[C---:B------:R-:W-:Y:S01]  /*09f0*/  LEA.HI R75, R26.reuse, R26, RZ, 0x1b ;  /* 0x0000001a1a4b7211 */ /* 0x040fe200078fd8ff */
[----:B------:R-:W-:Y:S01]  /*0a00*/  IMAD.WIDE.U32 R20, R35, UR10, R4 ;  /* 0x0000000a23147c25 */ /* 0x000fe2000f8e0004 */
[----:B------:R-:W-:-:S02]  /*0a10*/  IADD3 R5, PT, PT, R26, 0x20, RZ ;  /* 0x000000201a057810 */ /* 0x000fc40007ffe0ff */
[-C--:B------:R-:W-:Y:S01]  /*0a20*/  LEA.HI R66, R26, R3.reuse, RZ, 0x1e ;  /* 0x000000031a427211 */ /* 0x080fe200078ff0ff */
[----:B------:R-:W-:Y:S01]  /*0a30*/  IMAD R77, R35, UR11, R6 ;  /* 0x0000000b234d7c24 */ /* 0x000fe2000f8e0206 */
        /* <DEDUP_REMOVED lines=24> */
.L_x_9466:
[----:B------:R-:W-:Y:S01]  /*0bc0*/  BAR.SYNC.DEFER_BLOCKING 0x0 ;  /* 0x0000000000007b1d */ /* 0x000fe20000010000 */
[----:B0-----:R-:W-:-:S07]  /*0bd0*/  IMAD.WIDE.U32 R2, R26, 0x10, R54 ;  /* 0x000000101a027825 */ /* 0x001fce00078e0036 */
[----:B------:R-:W0:Y:S01]  /*0be0*/  S2UR UR5, SR_CgaCtaId ;  /* 0x00000000000579c3 */ /* 0x000e220000008800 */
[----:B------:R-:W1:Y:S01]  /*0bf0*/  S2R R80, SR_LANEID ;  /* 0x0000000000507919 */ /* 0x000e620000000000 */
[----:B------:R-:W-:Y:S01]  /*0c00*/  UMOV UR4, 0x400 ;  /* 0x0000040000047882 */ /* 0x000fe20000000000 */
[----:B------:R-:W-:-:S04]  /*0c10*/  IMAD.WIDE.U32 R12, R26, 0x10, R56 ;  /* 0x000000101a0c7825 */ /* 0x000fc800078e0038 */
[----:B------:R-:W-:Y:S01]  /*0c20*/  IMAD.WIDE.U32 R14, R26, 0x10, R58 ;  /* 0x000000101a0e7825 */ /* 0x000fe200078e003a */
[----:B------:R-:W2:Y:S01]  /*0c30*/  LDC.64 R40, c[0x0][0x488] ;  /* 0x00012200ff287b82 */ /* 0x000ea20000000a00 */
[----:B------:R-:W-:Y:S01]  /*0c40*/  IADD3 R81, PT, PT, R64, -0x1, RZ ;  /* 0xffffffff40517810 */ /* 0x000fe20007ffe0ff */
[----:B---3--:R-:W3:Y:S06]  /*0c50*/  LDCU.64 UR6, c[0x0][0x490] ;  /* 0x00009200ff0677ac */ /* 0x008eec0008000a00 */
[----:B------:R-:W4:Y:S01]  /*0c60*/  LDC.64 R44, c[0x0][0x478] ;  /* 0x00011e00ff2c7b82 */ /* 0x000f220000000a00 */
[----:B------:R1:W3:Y:S01]  /*0c70*/  LDG.E.128 R16, desc[UR16][R2.64] ;  /* 0x0000001002107981 */ /* 0x0002e2000c1e1d00 */
[----:B0-----:R-:W-:-:S06]  /*0c80*/  ULEA UR4, UR5, UR4, 0x18 ;  /* 0x0000000405047291 */ /* 0x001fcc000f8ec0ff */
[----:B------:R-:W0:Y:S01]  /*0c90*/  LDC.64 R112, c[0x0][0x558] ;  /* 0x00015600ff707b82 */ /* 0x000e220000000a00 */
[----:B-1----:R-:W-:Y:S01]  /*0ca0*/  LEA R79, R80, UR4, 0x4 ;  /* 0x00000004504f7c11 */ /* 0x002fe2000f8e20ff */
[----:B------:R-:W-:Y:S01]  /*0cb0*/  HFMA2 R3, -RZ, RZ, 0, 0 ;  /* 0x00000000ff037431 */ /* 0x000fe200000001ff */
[----:B------:R-:W-:Y:S02]  /*0cc0*/  SHF.L.U32 R2, R81, 0x8, RZ ;  /* 0x0000000851027819 */ /* 0x000fe400000006ff */
[----:B------:R-:W1:Y:S01]  /*0cd0*/  LDCU.64 UR4, c[0x0][0x510] ;  /* 0x0000a200ff0477ac */ /* 0x000e620008000a00 */
[----:B---3--:R3:W-:Y:S01]  /*0ce0*/  STS.128 [R79], R16 ;  /* 0x000000104f007388 */ /* 0x0087e20000000c00 */
[----:B------:R-:W-:-:S03]  /*0cf0*/  NOP ;  /* 0x0000000000007918 */ /* 0x000fc60000000000 */
[----:B------:R-:W-:Y:S01]  /*0d00*/  LDS.128 R4, [R79] ;  /* 0x000000004f047984 */ /* 0x000fe20000000c00 */
[----:B------:R-:W-:Y:S08]  /*0d10*/  BAR.SYNC.DEFER_BLOCKING 0x0 ;  /* 0x0000000000007b1d */ /* 0x000ff00000010000 */
[----:B---3--:R-:W3:Y:S08]  /*0d20*/  LDC.64 R16, c[0x0][0x410] ;  /* 0x00010400ff107b82 */ /* 0x008ef00000000a00 */
[----:B------:R-:W1:Y:S01]  /*0d30*/  LDC.64 R18, c[0x0][0x418] ;  /* 0x00010600ff127b82 */ /* 0x000e620000000a00 */
[----:B------:R-:W2:Y:S04]  /*0d40*/  LDG.E.128 R32, desc[UR16][R12.64] ;  /* 0x000000100c207981 */ /* 0x000ea8000c1e1d00 */
[----:B--2---:R2:W-:Y:S01]  /*0d50*/  STS.128 [R79], R32 ;  /* 0x000000204f007388 */ /* 0x0045e20000000c00 */
[----:B------:R-:W-:-:S03]  /*0d60*/  NOP ;  /* 0x0000000000007918 */ /* 0x000fc60000000000 */
[----:B------:R-:W-:Y:S01]  /*0d70*/  LDS.128 R8, [R79] ;  /* 0x000000004f087984 */ /* 0x000fe20000000c00 */
[----:B------:R-:W-:Y:S01]  /*0d80*/  BAR.SYNC.DEFER_BLOCKING 0x0 ;  /* 0x0000000000007b1d */ /* 0x000fe20000010000 */
[----:B---3--:R-:W-:-:S07]  /*0d90*/  IMAD.WIDE.U32 R12, R16, UR18, R2 ;  /* 0x00000012100c7c25 */ /* 0x008fce000f8e0002 */
[----:B--2---:R-:W2:Y:S08]  /*0da0*/  LDC.64 R32, c[0x0][0x420] ;  /* 0x00010800ff207b82 */ /* 0x004eb00000000a00 */
[----:B------:R-:W3:Y:S01]  /*0db0*/  LDC.64 R34, c[0x0][0x428] ;  /* 0x00010a00ff227b82 */ /* 0x000ee20000000a00 */
[----:B------:R-:W4:Y:S01]  /*0dc0*/  LDG.E.128 R36, desc[UR16][R14.64] ;  /* 0x000000100e247981 */ /* 0x000f22000c1e1d00 */
[----:B------:R-:W-:-:S02]  /*0dd0*/  IMAD R13, R17, UR18, R13 ;  /* 0x00000012110d7c24 */ /* 0x000fc4000f8e020d */
[----:B-1----:R-:W-:-:S04]  /*0de0*/  IMAD.WIDE.U32 R12, R49, R18, R12 ;  /* 0x00000012310c7225 */ /* 0x002fc800078e000c */
[----:B------:R-:W-:Y:S01]  /*0df0*/  IMAD R0, R49, R19, R13 ;  /* 0x0000001331007224 */ /* 0x000fe200078e020d */
[----:B------:R-:W-:-:S04]  /*0e00*/  LEA R16, P0, R12, R40, 0x1 ;  /* 0x000000280c107211 */ /* 0x000fc800078008ff */
[----:B------:R-:W-:-:S03]  /*0e10*/  LEA.HI.X R17, R12, R41, R0, 0x1, P0 ;  /* 0x000000290c117211 */ /* 0x000fc600000f0c00 */
[----:B------:R-:W-:Y:S01]  /*0e20*/  IMAD.WIDE.U32 R16, R26, 0x10, R16 ;  /* 0x000000101a107825 */ /* 0x000fe200078e0010 */
[----:B----4-:R-:W-:Y:S01]  /*0e30*/  STS.128 [R79], R36 ;  /* 0x000000244f007388 */ /* 0x010fe20000000c00 */
[----:B------:R-:W-:-:S03]  /*0e40*/  NOP ;  /* 0x0000000000007918 */ /* 0x000fc60000000000 */
[----:B------:R-:W1:Y:S01]  /*0e50*/  LDS.128 R12, [R79] ;  /* 0x000000004f0c7984 */ /* 0x000e620000000c00 */
[----:B------:R-:W-:Y:S06]  /*0e60*/  BAR.SYNC.DEFER_BLOCKING 0x0 ;  /* 0x0000000000007b1d */ /* 0x000fec0000010000 */
[----:B------:R-:W4:Y:S01]  /*0e70*/  LDG.E.128 R40, desc[UR16][R16.64] ;  /* 0x0000001010287981 */ /* 0x000f22000c1e1d00 */
[----:B--2---:R-:W-:-:S04]  /*0e80*/  IMAD.WIDE.U32 R18, R32, UR18, R2 ;  /* 0x0000001220127c25 */ /* 0x004fc8000f8e0002 */
[----:B------:R-:W-:Y:S02]  /*0e90*/  IMAD R19, R33, UR18, R19 ;  /* 0x0000001221137c24 */ /* 0x000fe4000f8e0213 */
[----:B---3--:R-:W-:-:S04]  /*0ea0*/  IMAD.WIDE.U32 R18, R49, R34, R18 ;  /* 0x0000002231127225 */ /* 0x008fc800078e0012 */
[----:B------:R-:W-:Y:S01]  /*0eb0*/  IMAD R0, R49, R35, R19 ;  /* 0x0000002331007224 */ /* 0x000fe200078e0213 */
[----:B------:R-:W-:-:S04]  /*0ec0*/  LEA R32, P0, R18, R44, 0x1 ;  /* 0x0000002c12207211 */ /* 0x000fc800078008ff */
[----:B------:R-:W-:-:S03]  /*0ed0*/  LEA.HI.X R33, R18, R45, R0, 0x1, P0 ;  /* 0x0000002d12217211 */ /* 0x000fc600000f0c00 */
[----:B------:R-:W-:Y:S01]  /*0ee0*/  IMAD.WIDE.U32 R32, R26, 0x10, R32 ;  /* 0x000000101a207825 */ /* 0x000fe200078e0020 */
[----:B----4-:R-:W-:Y:S01]  /*0ef0*/  STS.128 [R79], R40 ;  /* 0x000000284f007388 */ /* 0x010fe20000000c00 */
[----:B------:R-:W-:-:S03]  /*0f00*/  NOP ;  /* 0x0000000000007918 */ /* 0x000fc60000000000 */
[----:B------:R-:W2:Y:S01]  /*0f10*/  LDS.128 R16, [R79] ;  /* 0x000000004f107984 */ /* 0x000ea20000000c00 */
[----:B------:R-:W-:Y:S06]  /*0f20*/  BAR.SYNC.DEFER_BLOCKING 0x0 ;  /* 0x0000000000007b1d */ /* 0x000fec0000010000 */
[----:B------:R-:W3:Y:S01]  /*0f30*/  LDG.E.128 R32, desc[UR16][R32.64] ;  /* 0x0000001020207981 */ /* 0x000ee2000c1e1d00 */
[----:B-1----:R-:W-:Y:S01]  /*0f40*/  SHF.L.U32 R86, R15, 0x10, RZ ;  /* 0x000000100f567819 */ /* 0x002fe200000006ff */
[----:B------:R-:W-:Y:S01]  /*0f50*/  UISETP.NE.U32.AND UP0, UPT, UR6, URZ, UPT ;  /* 0x000000ff0600728c */ /* 0x000fe2000bf05070 */
[----:B------:R-:W-:-:S02]  /*0f60*/  SHF.L.U32 R87, R12, 0x10, RZ ;  /* 0x000000100c577819 */ /* 0x000fc400000006ff */
[----:B------:R-:W-:Y:S01]  /*0f70*/  SHF.L.U32 R89, R13, 0x10, RZ ;  /* 0x000000100d597819 */ /* 0x000fe200000006ff */
[----:B------:R-:W-:Y:S01]  /*0f80*/  UISETP.NE.AND.EX UP0, UPT, UR7, URZ, UPT, UP0 ;  /* 0x000000ff0700728c */ /* 0x000fe2000bf05300 */
[----:B------:R-:W-:Y:S02]  /*0f90*/  SHF.L.U32 R91, R14, 0x10, RZ ;  /* 0x000000100e5b7819 */ /* 0x000fe400000006ff */
[----:B------:R-:W-:Y:S02]  /*0fa0*/  PRMT R104, R5, 0x7632, R104 ;  /* 0x0000763205687816 */ /* 0x000fe40000000068 */
[----:B------:R-:W-:Y:S02]  /*0fb0*/  PRMT R106, R6, 0x7632, R106 ;  /* 0x00007632066a7816 */ /* 0x000fe4000000006a */
[C---:B--2---:R-:W-:Y:S02]  /*0fc0*/  SHF.L.U32 R36, R16.reuse, 0x10, RZ ;  /* 0x0000001010247819 */ /* 0x044fe400000006ff */
[----:B------:R-:W-:-:S02]  /*0fd0*/  PRMT R16, R16, 0x7632, R16 ;  /* 0x0000763210107816 */ /* 0x000fc40000000010 */
[----:B------:R-:W-:Y:S01]  /*0fe0*/  SHF.L.U32 R96, R19, 0x10, RZ ;  /* 0x0000001013607819 */ /* 0x000fe200000006ff */
[----:B------:R-:W-:Y:S01]  /*0ff0*/  FMUL.FTZ R0, R36, -1.4426950216293334961 ;  /* 0xbfb8aa3b24007820 */ /* 0x000fe20000410000 */
[C---:B------:R-:W-:Y:S02]  /*1000*/  SHF.L.U32 R44, R17.reuse, 0x10, RZ ;  /* 0x00000010112c7819 */ /* 0x040fe400000006ff */
[----:B------:R-:W-:Y:S02]  /*1010*/  SHF.L.U32 R88, R18, 0x10, RZ ;  /* 0x0000001012587819 */ /* 0x000fe400000006ff */
[----:B------:R-:W-:Y:S01]  /*1020*/  SHF.L.U32 R39, R16, 0x10, RZ ;  /* 0x0000001010277819 */ /* 0x000fe200000006ff */
[----:B------:R-:W-:Y:S01]  /*1030*/  FMUL.FTZ R16, R96, -1.4426950216293334961 ;  /* 0xbfb8aa3b60107820 */ /* 0x000fe20000410000 */
[----:B------:R-:W-:Y:S01]  /*1040*/  PRMT R17, R17, 0x7632, R17 ;  /* 0x0000763211117816 */ /* 0x000fe20000000011 */
[----:B------:R-:W-:Y:S01]  /*1050*/  FMUL.FTZ R37, R44, -1.4426950216293334961 ;  /* 0xbfb8aa3b2c257820 */ /* 0x000fe20000410000 */
[----:B------:R-:W-:Y:S01]  /*1060*/  PRMT R18, R18, 0x7632, R18 ;  /* 0x0000763212127816 */ /* 0x000fe20000000012 */
[----:B------:R-:W1:Y:S01]  /*1070*/  MUFU.EX2 R83, R16 ;  /* 0x0000001000537308 */ /* 0x000e620000000800 */
[----:B------:R-:W-:Y:S01]  /*1080*/  PRMT R19, R19, 0x7632, R19 ;  /* 0x0000763213137816 */ /* 0x000fe20000000013 */
[----:B------:R-:W-:Y:S01]  /*1090*/  FMUL.FTZ R38, R39, -1.4426950216293334961 ;  /* 0xbfb8aa3b27267820 */ /* 0x000fe20000410000 */
[----:B------:R-:W-:Y:S01]  /*10a0*/  SHF.L.U32 R45, R17, 0x10, RZ ;  /* 0x00000010112d7819 */ /* 0x000fe200000006ff */
[----:B------:R-:W2:Y:S01]  /*10b0*/  MUFU.EX2 R0, R0 ;  /* 0x0000000000007308 */ /* 0x000ea20000000800 */
[----:B------:R-:W-:Y:S01]  /*10c0*/  SHF.L.U32 R92, R18, 0x10, RZ ;  /* 0x00000010125c7819 */ /* 0x000fe200000006ff */
[----:B------:R-:W-:Y:S01]  /*10d0*/  FMUL.FTZ R41, R88, -1.4426950216293334961 ;  /* 0xbfb8aa3b58297820 */ /* 0x000fe20000410000 */
[----:B------:R-:W-:Y:S01]  /*10e0*/  SHF.L.U32 R100, R19, 0x10, RZ ;  /* 0x0000001013647819 */ /* 0x000fe200000006ff */
[----:B------:R2:W4:Y:S01]  /*10f0*/  MUFU.EX2 R40, R37 ;  /* 0x0000002500287308 */ /* 0x0005220000000800 */
[----:B------:R-:W-:Y:S01]  /*1100*/  FMUL.FTZ R42, R45, -1.4426950216293334961 ;  /* 0xbfb8aa3b2d2a7820 */ /* 0x000fe20000410000 */
[----:B------:R-:W-:Y:S01]  /*1110*/  FMUL.FTZ R82, R92, -1.4426950216293334961 ;  /* 0xbfb8aa3b5c527820 */ /* 0x000fe20000410000 */
[----:B------:R-:W-:Y:S01]  /*1120*/  PRMT R108, R7, 0x7632, R108 ;  /* 0x00007632076c7816 */ /* 0x000fe2000000006c */
[----:B------:R-:W-:Y:S01]  /*1130*/  FMUL.FTZ R84, R100, -1.4426950216293334961 ;  /* 0xbfb8aa3b64547820 */ /* 0x000fe20000410000 */
[----:B------:R4:W0:Y:S01]  /*1140*/  MUFU.EX2 R46, R41 ;  /* 0x00000029002e7308 */ /* 0x0008220000000800 */
[----:B-1----:R-:W-:Y:S01]  /*1150*/  FADD.FTZ R83, R83, 1 ;  /* 0x3f80000053537421 */ /* 0x002fe20000010000 */
[----:B------:R-:W-:-:S02]  /*1160*/  SHF.L.U32 R109, R9, 0x10, RZ ;  /* 0x00000010096d7819 */ /* 0x000fc400000006ff */
[----:B------:R-:W1:Y:S01]  /*1170*/  MUFU.EX2 R82, R82 ;  /* 0x0000005200527308 */ /* 0x000e620000000800 */
[----:B--2---:R-:W-:Y:S01]  /*1180*/  FADD.FTZ R37, R0, 1 ;  /* 0x3f80000000257421 */ /* 0x004fe20000010000 */
[----:B------:R-:W-:Y:S02]  /*1190*/  PRMT R0, R12, 0x7632, R0 ;  /* 0x000076320c007816 */ /* 0x000fe40000000000 */
[----:B------:R-:W2:Y:S01]  /*11a0*/  MUFU.EX2 R38, R38 ;  /* 0x0000002600267308 */ /* 0x000ea20000000800 */
[----:B----4-:R-:W-:Y:S01]  /*11b0*/  FADD.FTZ R41, R40, 1 ;  /* 0x3f80000028297421 */ /* 0x010fe20000010000 */
[----:B------:R-:W-:Y:S02]  /*11c0*/  PRMT R12, R13, 0x7632, R12 ;  /* 0x000076320d0c7816 */ /* 0x000fe4000000000c */
[----:B------:R-:W4:Y:S01]  /*11d0*/  MUFU.EX2 R42, R42 ;  /* 0x0000002a002a7308 */ /* 0x000f220000000800 */
[----:B------:R-:W-:Y:S01]  /*11e0*/  PRMT R13, R14, 0x7632, R13 ;  /* 0x000076320e0d7816 */ /* 0x000fe2000000000d */
[----:B0-----:R-:W-:Y:S01]  /*11f0*/  FADD.FTZ R47, R46, 1 ;  /* 0x3f8000002e2f7421 */ /* 0x001fe20000010000 */
[----:B------:R-:W-:Y:S01]  /*1200*/  PRMT R14, R15, 0x7632, R14 ;  /* 0x000076320f0e7816 */ /* 0x000fe2000000000e */
[----:B------:R-:W0:Y:S01]  /*1210*/  MUFU.EX2 R84, R84 ;  /* 0x0000005400547308 */ /* 0x000e220000000800 */
[----:B------:R-:W-:Y:S01]  /*1220*/  SHF.L.U32 R97, R13, 0x10, RZ ;  /* 0x000000100d617819 */ /* 0x000fe200000006ff */
[----:B-1----:R-:W-:Y:S01]  /*1230*/  FADD.FTZ R82, R82, 1 ;  /* 0x3f80000052527421 */ /* 0x002fe20000010000 */
[----:B------:R-:W-:Y:S01]  /*1240*/  SHF.L.U32 R93, R0, 0x10, RZ ;  /* 0x00000010005d7819 */ /* 0x000fe200000006ff */
[----:B------:R-:W1:Y:S01]  /*1250*/  MUFU.RCP R105, R83 ;  /* 0x0000005300697308 */ /* 0x000e620000001000 */
[----:B------:R-:W-:Y:S01]  /*1260*/  SHF.L.U32 R95, R12, 0x10, RZ ;  /* 0x000000100c5f7819 */ /* 0x000fe200000006ff */
[----:B--2---:R-:W-:Y:S01]  /*1270*/  FADD.FTZ R38, R38, 1 ;  /* 0x3f80000026267421 */ /* 0x004fe20000010000 */
[----:B------:R-:W-:-:S02]  /*1280*/  SHF.L.U32 R99, R14, 0x10, RZ ;  /* 0x000000100e637819 */ /* 0x000fc400000006ff */
[----:B------:R-:W-:Y:S01]  /*1290*/  SHF.L.U32 R111, R10, 0x10, RZ ;  /* 0x000000100a6f7819 */ /* 0x000fe200000006ff */
[----:B----4-:R-:W-:Y:S02]  /*12a0*/  FADD.FTZ R42, R42, 1 ;  /* 0x3f8000002a2a7421 */ /* 0x010fe40000010000 */
[----:B------:R-:W-:Y:S01]  /*12b0*/  MUFU.RCP R37, R37 ;  /* 0x0000002500257308 */ /* 0x000fe20000001000 */
[----:B0-----:R-:W-:-:S07]  /*12c0*/  FADD.FTZ R84, R84, 1 ;  /* 0x3f80000054547421 */ /* 0x001fce0000010000 */
[----:B------:R1:W-:Y:S08]  /*12d0*/  MUFU.RCP R43, R41 ;  /* 0x00000029002b7308 */ /* 0x0003f00000001000 */
[----:B------:R-:W0:Y:S01]  /*12e0*/  MUFU.RCP R103, R82 ;  /* 0x0000005200677308 */ /* 0x000e220000001000 */
[----:B-1----:R-:W-:-:S04]  /*12f0*/  FADD.FTZ R41, -R105, 1 ;  /* 0x3f80000069297421 */ /* 0x002fc80000010100 */
[----:B------:R-:W-:-:S03]  /*1300*/  FFMA.FTZ R41, R96, R41, 1 ;  /* 0x3f80000060297423 */ /* 0x000fc60000010029 */
[----:B------:R-:W-:Y:S08]  /*1310*/  MUFU.RCP R101, R47 ;  /* 0x0000002f00657308 */ /* 0x000ff00000001000 */
[----:B------:R-:W1:Y:S01]  /*1320*/  MUFU.RCP R40, R38 ;  /* 0x0000002600287308 */ /* 0x000e620000001000 */
[----:B0-----:R-:W-:-:S07]  /*1330*/  FADD.FTZ R13, -R103, 1 ;  /* 0x3f800000670d7421 */ /* 0x001fce0000010100 */
[----:B------:R-:W0:Y:S08]  /*1340*/  MUFU.RCP R46, R42 ;  /* 0x0000002a002e7308 */ /* 0x000e300000001000 */
[----:B------:R2:W4:Y:S01]  /*1350*/  MUFU.RCP R107, R84 ;  /* 0x00000054006b7308 */ /* 0x0005220000001000 */
[----:B-1----:R-:W-:-:S04]  /*1360*/  FADD.FTZ R0, -R40, 1 ;  /* 0x3f80000028007421 */ /* 0x002fc80000010100 */
[----:B------:R-:W-:Y:S01]  /*1370*/  FFMA.FTZ R0, R39, R0, 1 ;  /* 0x3f80000027007423 */ /* 0x000fe20000010000 */
[----:B--2---:R-:W-:Y:S01]  /*1380*/  SHF.L.U32 R84, R6, 0x10, RZ ;  /* 0x0000001006547819 */ /* 0x004fe200000006ff */
[----:B0-----:R-:W-:-:S04]  /*1390*/  FADD.FTZ R12, -R46, 1 ;  /* 0x3f8000002e0c7421 */ /* 0x001fc80000010100 */
[----:B------:R-:W-:Y:S01]  /*13a0*/  FFMA.FTZ R12, R45, R12, 1 ;  /* 0x3f8000002d0c7423 */ /* 0x000fe2000001000c */
[----:B----4-:R-:W-:-:S04]  /*13b0*/  FADD.FTZ R85, -R107, 1 ;  /* 0x3f8000006b557421 */ /* 0x010fc80000010100 */
[C---:B------:R-:W-:Y:S01]  /*13c0*/  FFMA.FTZ R85, R100.reuse, R85, 1 ;  /* 0x3f80000064557423 */ /* 0x040fe20000010055 */
[----:B------:R-:W-:Y:S01]  /*13d0*/  FMUL.FTZ R100, R100, R107 ;  /* 0x0000006b64647220 */ /* 0x000fe20000410000 */
[----:B---3--:R0:W-:Y:S01]  /*13e0*/  STS.128 [R79], R32 ;  /* 0x000000204f007388 */ /* 0x0081e20000000c00 */
[----:B------:R-:W-:-:S03]  /*13f0*/  NOP ;  /* 0x0000000000007918 */ /* 0x000fc60000000000 */
[----:B------:R-:W1:Y:S01]  /*1400*/  LDS.128 R16, [R79] ;  /* 0x000000004f107984 */ /* 0x000e620000000c00 */
[----:B0-----:R-:W-:-:S04]  /*1410*/  FADD.FTZ R33, -R101, 1 ;  /* 0x3f80000065217421 */ /* 0x001fc80000010100 */
[C---:B------:R-:W-:Y:S01]  /*1420*/  FFMA.FTZ R33, R88.reuse, R33, 1 ;  /* 0x3f80000058217423 */ /* 0x040fe20000010021 */
[----:B------:R-:W-:Y:S01]  /*1430*/  FMUL.FTZ R88, R88, R101 ;  /* 0x0000006558587220 */ /* 0x000fe20000410000 */
[----:B-1----:R-:W-:Y:S02]  /*1440*/  SHF.L.U32 R98, R19, 0x10, RZ ;  /* 0x0000001013627819 */ /* 0x002fe400000006ff */
[----:B------:R-:W-:Y:S02]  /*1450*/  SHF.L.U32 R38, R16, 0x10, RZ ;  /* 0x0000001010267819 */ /* 0x000fe400000006ff */
[----:B------:R-:W-:Y:S01]  /*1460*/  SHF.L.U32 R42, R17, 0x10, RZ ;  /* 0x00000010112a7819 */ /* 0x000fe200000006ff */
[----:B------:R-:W-:Y:S01]  /*1470*/  FMUL.FTZ R82, R86, R98 ;  /* 0x0000006256527220 */ /* 0x000fe20000410000 */
[----:B------:R-:W-:Y:S01]  /*1480*/  PRMT R15, R16, 0x7632, R15 ;  /* 0x00007632100f7816 */ /* 0x000fe2000000000f */
[----:B------:R-:W-:Y:S01]  /*1490*/  FMUL.FTZ R16, R87, R38 ;  /* 0x0000002657107220 */ /* 0x000fe20000410000 */
[----:B------:R-:W-:Y:S01]  /*14a0*/  PRMT R34, R17, 0x7632, R34 ;  /* 0x0000763211227816 */ /* 0x000fe20000000022 */
[----:B------:R-:W-:Y:S01]  /*14b0*/  FADD.FTZ R17, -R37, 1 ;  /* 0x3f80000025117421 */ /* 0x000fe20000010100 */
[C---:B------:R-:W-:Y:S01]  /*14c0*/  PRMT R35, R18.reuse, 0x7632, R35 ;  /* 0x0000763212237816 */ /* 0x040fe20000000023 */
[----:B------:R-:W-:Y:S01]  /*14d0*/  FMUL.FTZ R82, R105, R82 ;  /* 0x0000005269527220 */ /* 0x000fe20000410000 */
[----:B------:R-:W-:Y:S01]  /*14e0*/  SHF.L.U32 R90, R18, 0x10, RZ ;  /* 0x00000010125a7819 */ /* 0x000fe200000006ff */
[----:B------:R-:W-:Y:S01]  /*14f0*/  FMUL.FTZ R18, R89, R42 ;  /* 0x0000002a59127220 */ /* 0x000fe20000410000 */
[----:B------:R-:W-:Y:S01]  /*1500*/  PRMT R83, R19, 0x7632, R83 ;  /* 0x0000763213537816 */ /* 0x000fe20000000053 */
[----:B------:R-:W-:Y:S01]  /*1510*/  FADD.FTZ R19, -R43, 1 ;  /* 0x3f8000002b137421 */ /* 0x000fe20000010100 */
[----:B------:R-:W-:Y:S01]  /*1520*/  FFMA.FTZ R17, R36, R17, 1 ;  /* 0x3f80000024117423 */ /* 0x000fe20000010011 */
[----:B------:R-:W-:Y:S01]  /*1530*/  FMUL.FTZ R16, R37, R16 ;  /* 0x0000001025107220 */ /* 0x000fe20000410000 */
[----:B------:R-:W-:Y:S01]  /*1540*/  FMUL.FTZ R18, R43, R18 ;  /* 0x000000122b127220 */ /* 0x000fe20000410000 */
[----:B------:R-:W-:Y:S01]  /*1550*/  FFMA.FTZ R19, R44, R19, 1 ;  /* 0x3f8000002c137423 */ /* 0x000fe20000010013 */
        /* <DEDUP_REMOVED lines=47> */
[----:B0-----:R-:W-:Y:S01]  /*1850*/  IMAD.WIDE.U32 R34, R32, UR18, R2 ;  /* 0x0000001220227c25 */ /* 0x001fe2000f8e0002 */
[----:B------:R-:W-:-:S03]  /*1860*/  PRMT R32, R4, 0x7632, R32 ;  /* 0x0000763204207816 */ /* 0x000fc60000000020 */
[----:B------:R-:W-:Y:S01]  /*1870*/  IMAD R35, R33, UR18, R35 ;  /* 0x0000001221237c24 */ /* 0x000fe2000f8e0223 */
[----:B------:R-:W-:Y:S01]  /*1880*/  SHF.L.U32 R33, R11, 0x10, RZ ;  /* 0x000000100b217819 */ /* 0x000fe200000006ff */
[----:B------:R0:W-:Y:S01]  /*1890*/  STS.128 [R79], R16 ;  /* 0x000000104f007388 */ /* 0x0001e20000000c00 */
[----:B------:R-:W-:-:S03]  /*18a0*/  NOP ;  /* 0x0000000000007918 */ /* 0x000fc60000000000 */
[----:B------:R-:W1:Y:S01]  /*18b0*/  LDS.128 R12, [R79] ;  /* 0x000000004f0c7984 */ /* 0x000e620000000c00 */
[C---:B------:R-:W-:Y:S01]  /*18c0*/  IMAD.WIDE.U32 R4, R49.reuse, UR4, R34 ;  /* 0x0000000431047c25 */ /* 0x040fe2000f8e0022 */
[----:B------:R-:W2:Y:S03]  /*18d0*/  LDCU UR4, c[0x0][0x38c] ;  /* 0x00007180ff0477ac */ /* 0x000ea60008000800 */
[----:B------:R-:W-:Y:S01]  /*18e0*/  IMAD R5, R49, UR5, R5 ;  /* 0x0000000531057c24 */ /* 0x000fe2000f8e0205 */
[----:B------:R-:W-:Y:S02]  /*18f0*/  LEA R6, P0, R4, R112, 0x1 ;  /* 0x0000007004067211 */ /* 0x000fe400078008ff */
[----:B0-----:R-:W-:Y:S02]  /*1900*/  SHF.L.U32 R17, R8, 0x10, RZ ;  /* 0x0000001008117819 */ /* 0x001fe400000006ff */
[----:B------:R-:W-:-:S02]  /*1910*/  LEA.HI.X R7, R4, R113, R5, 0x1, P0 ;  /* 0x0000007104077211 */ /* 0x000fc400000f0c05 */
[----:B------:R-:W-:Y:S02]  /*1920*/  PRMT R16, R9, 0x7632, R16 ;  /* 0x0000763209107816 */ /* 0x000fe40000000010 */
[----:B------:R-:W-:Y:S01]  /*1930*/  PRMT R18, R10, 0x7632, R18 ;  /* 0x000076320a127816 */ /* 0x000fe20000000012 */
[----:B------:R-:W-:Y:S01]  /*1940*/  IMAD.WIDE.U32 R4, R26, 0x10, R6 ;  /* 0x000000101a047825 */ /* 0x000fe200078e0006 */
[----:B------:R-:W-:-:S04]  /*1950*/  PRMT R19, R11, 0x7632, R19 ;  /* 0x000076320b137816 */ /* 0x000fc80000000013 */
[----:B-1----:R0:W-:Y:S01]  /*1960*/  STG.E.128 desc[UR16][R4.64], R12 ;  /* 0x0000000c04007986 */ /* 0x0021e2000c101d10 */
[----:B--2---:R-:W-:Y:S05]  /*1970*/  BRA.U !UP0, `(.L_x_9442) ;  /* 0x0000000108687547 */ /* 0x004fea000b800000 */
[----:B------:R-:W-:Y:S01]  /*1980*/  BAR.SYNC.DEFER_BLOCKING 0x0 ;  /* 0x0000000000007b1d */ /* 0x000fe20000010000 */
        /* <DEDUP_REMOVED lines=25> */
.L_x_9442:
        /* <DEDUP_REMOVED lines=8> */
[----:B-----5:R-:W-:Y:S01]  /*1ba0*/  FADD.FTZ R104, R17, R50 ;  /* 0x0000003211687221 */ /* 0x020fe20000010000 */
[----:B------:R-:W-:Y:S01]  /*1bb0*/  FFMA.FTZ R52, R89, R82, R52 ;  /* 0x0000005259347223 */ /* 0x000fe20000010034 */
[----:B------:R-:W-:Y:S01]  /*1bc0*/  SHF.L.U32 R113, R0, 0x10, RZ ;  /* 0x0000001000717819 */ /* 0x000fe200000006ff */
[----:B------:R-:W-:Y:S01]  /*1bd0*/  FADD.FTZ R109, R109, R50 ;  /* 0x000000326d6d7221 */ /* 0x000fe20000010000 */
[----:B------:R-:W-:Y:S01]  /*1be0*/  SHF.L.U32 R115, R16, 0x10, RZ ;  /* 0x0000001010737819 */ /* 0x000fe200000006ff */
[----:B------:R-:W-:Y:S01]  /*1bf0*/  FFMA.FTZ R52, R95, R98, R52 ;  /* 0x000000625f347223 */ /* 0x000fe20000010034 */
[----:B------:R-:W-:Y:S01]  /*1c00*/  SHF.L.U32 R117, R18, 0x10, RZ ;  /* 0x0000001012757819 */ /* 0x000fe200000006ff */
[----:B------:R-:W-:Y:S01]  /*1c10*/  FADD.FTZ R111, R111, R50 ;  /* 0x000000326f6f7221 */ /* 0x000fe20000010000 */
[----:B------:R-:W-:Y:S01]  /*1c20*/  SHF.L.U32 R19, R19, 0x10, RZ ;  /* 0x0000001013137819 */ /* 0x000fe200000006ff */
[----:B------:R-:W-:Y:S01]  /*1c30*/  FFMA.FTZ R52, R91, R84, R52 ;  /* 0x000000545b347223 */ /* 0x000fe20000010034 */
[----:B------:R-:W-:Y:S01]  /*1c40*/  MOV R107, RZ ;  /* 0x000000ff006b7202 */ /* 0x000fe20000000f00 */
[----:B------:R-:W-:Y:S01]  /*1c50*/  FADD.FTZ R106, R33, R50 ;  /* 0x00000032216a7221 */ /* 0x000fe20000010000 */
[----:B------:R-:W-:Y:S01]  /*1c60*/  MOV R94, RZ ;  /* 0x000000ff005e7202 */ /* 0x000fe20000000f00 */
[----:B01----:R-:W-:Y:S01]  /*1c70*/  FFMA.FTZ R5, R97, R100, R52 ;  /* 0x0000006461057223 */ /* 0x003fe20000010034 */
[----:B------:R-:W-:Y:S01]  /*1c80*/  MOV R105, RZ ;  /* 0x000000ff00697202 */ /* 0x000fe20000000f00 */
[--C-:B------:R-:W-:Y:S01]  /*1c90*/  FADD.FTZ R113, R113, R50.reuse ;  /* 0x0000003271717221 */ /* 0x100fe20000010000 */
[----:B------:R-:W-:Y:S01]  /*1ca0*/  MOV R92, RZ ;  /* 0x000000ff005c7202 */ /* 0x000fe20000000f00 */
[C---:B------:R-:W-:Y:S01]  /*1cb0*/  FFMA.FTZ R52, R86.reuse, R85, R5 ;  /* 0x0000005556347223 */ /* 0x040fe20000010005 */
[----:B------:R-:W-:Y:S01]  /*1cc0*/  MOV R103, RZ ;  /* 0x000000ff00677202 */ /* 0x000fe20000000f00 */
[--C-:B------:R-:W-:Y:S01]  /*1cd0*/  FADD.FTZ R115, R115, R50.reuse ;  /* 0x0000003273737221 */ /* 0x100fe20000010000 */
[----:B------:R-:W-:Y:S01]  /*1ce0*/  MOV R88, RZ ;  /* 0x000000ff00587202 */ /* 0x000fe20000000f00 */
[--C-:B------:R-:W-:Y:S01]  /*1cf0*/  FADD.FTZ R117, R117, R50.reuse ;  /* 0x0000003275757221 */ /* 0x100fe20000010000 */
[----:B------:R-:W-:Y:S01]  /*1d00*/  MOV R90, RZ ;  /* 0x000000ff005a7202 */ /* 0x000fe20000000f00 */
[----:B------:R-:W-:Y:S01]  /*1d10*/  FADD.FTZ R119, R19, R50 ;  /* 0x0000003213777221 */ /* 0x000fe20000010000 */
[----:B------:R-:W-:Y:S01]  /*1d20*/  MOV R101, RZ ;  /* 0x000000ff00657202 */ /* 0x000fe20000000f00 */
        /* <DEDUP_REMOVED lines=12> */
[----:B------:R-:W-:Y:S01]  /*1df0*/  FMUL.FTZ R122, R104, R83 ;  /* 0x00000053687a7220 */ /* 0x000fe20000410000 */
[----:B------:R-:W-:Y:S01]  /*1e00*/  SHF.L.U32 R131, R64, 0x8, RZ ;  /* 0x0000000840837819 */ /* 0x000fe200000006ff */
[----:B------:R-:W-:Y:S01]  /*1e10*/  FMUL.FTZ R124, R113, R96 ;  /* 0x00000060717c7220 */ /* 0x000fe20000410000 */
[C---:B------:R-:W-:Y:S01]  /*1e20*/  IADD3 R46, P1, PT, R2.reuse, R22, RZ ;  /* 0x00000016022e7210 */ /* 0x040fe20007f3e0ff */
[----:B------:R-:W-:Y:S01]  /*1e30*/  FMUL.FTZ R125, R109, R82 ;  /* 0x000000526d7d7220 */ /* 0x000fe20000410000 */
[C---:B------:R-:W-:Y:S01]  /*1e40*/  IADD3 R44, P2, PT, R2.reuse, R20, RZ ;  /* 0x00000014022c7210 */ /* 0x040fe20007f5e0ff */
[----:B------:R-:W1:Y:S01]  /*1e50*/  LDC.64 R42, c[0x0][0x440] ;  /* 0x00011000ff2a7b82 */ /* 0x000e620000000a00 */
[----:B------:R-:W-:Y:S01]  /*1e60*/  LOP3.LUT R162, R2, 0x100, RZ, 0xc0, !PT ;  /* 0x0000010002a27812 */ /* 0x000fe200078ec0ff */
[----:B------:R-:W-:Y:S01]  /*1e70*/  FMUL.FTZ R126, R115, R98 ;  /* 0x00000062737e7220 */ /* 0x000fe20000410000 */
[----:B------:R-:W-:Y:S01]  /*1e80*/  IADD3 R120, PT, PT, R64, -0x2, RZ ;  /* 0xfffffffe40787810 */ /* 0x000fe20007ffe0ff */
[----:B------:R-:W-:Y:S01]  /*1e90*/  FMUL.FTZ R127, R111, R84 ;  /* 0x000000546f7f7220 */ /* 0x000fe20000410000 */
[----:B------:R-:W-:Y:S01]  /*1ea0*/  IADD3 R163, PT, PT, R2, R26, RZ ;  /* 0x0000001a02a37210 */ /* 0x000fe20007ffe0ff */
[----:B------:R-:W-:Y:S01]  /*1eb0*/  FMUL.FTZ R128, R117, R100 ;  /* 0x0000006475807220 */ /* 0x000fe20000410000 */
[----:B------:R-:W-:Y:S01]  /*1ec0*/  FMUL.FTZ R129, R106, R85 ;  /* 0x000000556a817220 */ /* 0x000fe20000410000 */
[----:B------:R-:W2:Y:S01]  /*1ed0*/  LDC.64 R40, c[0x0][0x3a8] ;  /* 0x0000ea00ff287b82 */ /* 0x000ea20000000a00 */
[----:B------:R-:W-:Y:S01]  /*1ee0*/  FMUL.FTZ R130, R119, R102 ;  /* 0x0000006677827220 */ /* 0x000fe20000410000 */
[----:B------:R-:W-:Y:S01]  /*1ef0*/  MOV R107, RZ ;  /* 0x000000ff006b7202 */ /* 0x000fe20000000f00 */
[C---:B------:R-:W-:Y:S01]  /*1f00*/  IMAD.WIDE.U32 R34, R26.reuse, 0x10, R60 ;  /* 0x000000101a227825 */ /* 0x040fe200078e003c */
[C---:B------:R-:W-:Y:S01]  /*1f10*/  ISETP.EQ.AND P0, PT, R26.reuse, RZ, P0 ;  /* 0x000000ff1a00720c */ /* 0x040fe20000702270 */
[----:B------:R-:W3:Y:S01]  /*1f20*/  LDCU UR12, c[0x0][0x394] ;  /* 0x00007280ff0c77ac */ /* 0x000ee20008000800 */
[----:B------:R-:W-:Y:S01]  /*1f30*/  LOP3.LUT R131, R131, 0x100, RZ, 0xc0, !PT ;  /* 0x0000010083837812 */ /* 0x000fe200078ec0ff */
[----:B------:R-:W-:Y:S01]  /*1f40*/  IMAD.WIDE.U32 R32, R26, 0x10, R62 ;  /* 0x000000101a207825 */ /* 0x000fe200078e003e */
[----:B------:R-:W4:Y:S01]  /*1f50*/  LDC.64 R136, c[0x0][0x3e0] ;  /* 0x0000f800ff887b82 */ /* 0x000f220000000a00 */
[----:B------:R-:W-:Y:S01]  /*1f60*/  IADD3.X R47, PT, PT, RZ, R76, RZ, P1, !PT ;  /* 0x0000004cff2f7210 */ /* 0x000fe20000ffe4ff */
[----:B------:R-:W0:Y:S01]  /*1f70*/  LDCU UR13, c[0x0][0x38c] ;  /* 0x00007180ff0d77ac */ /* 0x000e220008000800 */
[----:B------:R-:W-:Y:S01]  /*1f80*/  IADD3.X R45, PT, PT, RZ, R77, RZ, P2, !PT ;  /* 0x0000004dff2d7210 */ /* 0x000fe200017fe4ff */
[----:B------:R-:W0:Y:S04]  /*1f90*/  LDCU UR7, c[0x0][0x388] ;  /* 0x00007100ff0777ac */ /* 0x000e280008000800 */
[----:B------:R-:W0:Y:S01]  /*1fa0*/  LDC.64 R38, c[0x0][0x4d0] ;  /* 0x00013400ff267b82 */ /* 0x000e220000000a00 */
[----:B------:R-:W0:Y:S01]  /*1fb0*/  LDCU.64 UR8, c[0x0][0x538] ;  /* 0x0000a700ff0877ac */ /* 0x000e220008000a00 */
[----:B------:R-:W0:Y:S06]  /*1fc0*/  LDCU.64 UR10, c[0x0][0x540] ;  /* 0x0000a800ff0a77ac */ /* 0x000e2c0008000a00 */
[----:B------:R-:W0:Y:S01]  /*1fd0*/  LDC.64 R36, c[0x0][0x4f0] ;  /* 0x00013c00ff247b82 */ /* 0x000e220000000a00 */
[----:B---3--:R-:W-:-:S05]  /*1fe0*/  UMOV UR4, URZ ;  /* 0x000000ff00047c82 */ /* 0x008fca0008000000 */
.L_x_9465:
[----:B0-----:R-:W-:-:S04]  /*1ff0*/  IMAD.WIDE.U32 R4, R138, UR4, RZ ;  /* 0x000000048a047c25 */ /* 0x001fc8000f8e00ff */
[----:B------:R-:W-:Y:S01]  /*2000*/  IMAD R5, R139, UR4, R5 ;  /* 0x000000048b057c24 */ /* 0x000fe2000f8e0205 */
[----:B------:R-:W-:-:S04]  /*2010*/  LEA R16, P1, R4, R34, 0x1 ;  /* 0x0000002204107211 */ /* 0x000fc800078208ff */
[----:B------:R-:W-:-:S06]  /*2020*/  LEA.HI.X R17, R4, R35, R5, 0x1, P1 ;  /* 0x0000002304117211 */ /* 0x000fcc00008f0c05 */
[----:B---3--:R-:W3:Y:S01]  /*2030*/  LDG.E.128 R16, desc[UR16][R16.64] ;  /* 0x0000001010107981 */ /* 0x008ee2000c1e1d00 */
[----:B------:R-:W-:Y:S01]  /*2040*/  MOV R4, R24 ;  /* 0x0000001800047202 */ /* 0x000fe20000000f00 */
[----:B----4-:R-:W-:Y:S01]  /*2050*/  IMAD.WIDE.U32 R6, R136, UR4, RZ ;  /* 0x0000000488067c25 */ /* 0x010fe2000f8e00ff */
[----:B------:R-:W-:-:S03]  /*2060*/  MOV R5, R53 ;  /* 0x0000003500057202 */ /* 0x000fc60000000f00 */
[----:B------:R-:W-:Y:S01]  /*2070*/  IMAD R7, R137, UR4, R7 ;  /* 0x0000000489077c24 */ /* 0x000fe2000f8e0207 */
[----:B------:R-:W-:Y:S01]  /*2080*/  LEA R8, P2, R6, R32, 0x1 ;  /* 0x0000002006087211 */ /* 0x000fe200078408ff */
[----:B--2---:R-:W-:-:S03]  /*2090*/  IMAD.WIDE.U32 R4, R40, UR4, R4 ;  /* 0x0000000428047c25 */ /* 0x004fc6000f8e0004 */
[----:B------:R-:W-:Y:S01]  /*20a0*/  LEA.HI.X R9, R6, R33, R7, 0x1, P2 ;  /* 0x0000002106097211 */ /* 0x000fe200010f0c07 */
[----:B------:R-:W-:Y:S01]  /*20b0*/  IMAD R0, R41, UR4, R5 ;  /* 0x0000000429007c24 */ /* 0x000fe2000f8e0205 */
[----:B-1----:R-:W-:-:S04]  /*20c0*/  LEA R132, P1, R4, R42, 0x2 ;  /* 0x0000002a04847211 */ /* 0x002fc800078210ff */
[----:B------:R-:W-:-:S05]  /*20d0*/  LEA.HI.X R133, R4, R43, R0, 0x2, P1 ;  /* 0x0000002b04857211 */ /* 0x000fca00008f1400 */
[----:B------:R-:W2:Y:S04]  /*20e0*/  LDG.E R132, desc[UR16][R132.64] ;  /* 0x0000001084847981 */ /* 0x000ea8000c1e1900 */
[----:B---3--:R0:W-:Y:S01]  /*20f0*/  STS.128 [R79], R16 ;  /* 0x000000104f007388 */ /* 0x0081e20000000c00 */
[----:B------:R-:W-:-:S03]  /*2100*/  NOP ;  /* 0x0000000000007918 */ /* 0x000fc60000000000 */
[----:B------:R-:W3:Y:S01]  /*2110*/  LDG.E.128 R8, desc[UR16][R8.64] ;  /* 0x0000001008087981 */ /* 0x000ee2000c1e1d00 */
[----:B------:R-:W1:Y:S01]  /*2120*/  S2UR UR6, SR_CgaCtaId ;  /* 0x00000000000679c3 */ /* 0x000e620000008800 */
        /* <DEDUP_REMOVED lines=14> */
[----:B------:R-:W-:Y:S01]  /*2210*/  FMUL.FTZ R141, R106, R144 ;  /* 0x000000906a8d7220 */ /* 0x000fe20000410000 */
[----:B------:R-:W1:Y:S04]  /*2220*/  MUFU.EX2 R0, R0 ;  /* 0x0000000000007308 */ /* 0x000e680000000800 */
[----:B------:R-:W0:Y:S04]  /*2230*/  MUFU.EX2 R18, R18 ;  /* 0x0000001200127308 */ /* 0x000e280000000800 */
[----:B------:R-:W0:Y:S04]  /*2240*/  MUFU.EX2 R133, R133 ;  /* 0x0000008500857308 */ /* 0x000e280000000800 */
[----:B------:R-:W1:Y:S04]  /*2250*/  MUFU.EX2 R135, R135 ;  /* 0x0000008700877308 */ /* 0x000e680000000800 */
[----:B------:R-:W1:Y:S01]  /*2260*/  MUFU.EX2 R141, R141 ;  /* 0x0000008d008d7308 */ /* 0x000e620000000800 */
[----:B----4-:R-:W-:-:S02]  /*2270*/  PRMT R143, R6, 0x7632, R143 ;  /* 0x00007632068f7816 */ /* 0x010fc4000000008f */
[----:B------:R-:W-:Y:S02]  /*2280*/  SHF.L.U32 R140, R6, 0x10, RZ ;  /* 0x00000010068c7819 */ /* 0x000fe400000006ff */
[----:B------:R-:W-:Y:S02]  /*2290*/  SHF.L.U32 R19, R4, 0x10, RZ ;  /* 0x0000001004137819 */ /* 0x000fe400000006ff */
[----:B0-----:R-:W-:Y:S02]  /*22a0*/  SHF.L.U32 R134, R5, 0x10, RZ ;  /* 0x0000001005867819 */ /* 0x001fe400000006ff */
[C---:B------:R-:W-:Y:S01]  /*22b0*/  PRMT R145, R7.reuse, 0x7632, R145 ;  /* 0x0000763207917816 */ /* 0x040fe20000000091 */
[----:B------:R-:W-:Y:S01]  /*22c0*/  FMUL.FTZ R150, R122, R19 ;  /* 0x000000137a967220 */ /* 0x000fe20000410000 */
[----:B------:R-:W-:Y:S01]  /*22d0*/  SHF.L.U32 R142, R7, 0x10, RZ ;  /* 0x00000010078e7819 */ /* 0x000fe200000006ff */
[----:B------:R-:W-:Y:S01]  /*22e0*/  FMUL.FTZ R153, R125, R134 ;  /* 0x000000867d997220 */ /* 0x000fe20000410000 */
[----:B------:R-:W-:-:S02]  /*22f0*/  SHF.L.U32 R143, R143, 0x10, RZ ;  /* 0x000000108f8f7819 */ /* 0x000fc400000006ff */
[----:B------:R-:W-:-:S05]  /*2300*/  SHF.L.U32 R145, R145, 0x10, RZ ;  /* 0x0000001091917819 */ /* 0x000fca00000006ff */
[----:B------:R-:W-:Y:S01]  /*2310*/  FMUL.FTZ R147, R130, R145 ;  /* 0x0000009182937220 */ /* 0x000fe20000410000 */
[----:B---3--:R0:W-:Y:S01]  /*2320*/  STS.128 [R79+0x210], R8 ;  /* 0x000210084f007388 */ /* 0x0081e20000000c00 */
[----:B------:R-:W-:-:S03]  /*2330*/  NOP ;  /* 0x0000000000007918 */ /* 0x000fc60000000000 */
[----:B------:R-:W3:Y:S01]  /*2340*/  LDS.128 R12, [R79+0x210] ;  /* 0x000210004f0c7984 */ /* 0x000ee20000000c00 */
[----:B0-----:R-:W-:Y:S01]  /*2350*/  SEL R8, R16, R65, !P2 ;  /* 0x0000004110087207 */ /* 0x001fe20005000000 */
[-C--:B------:R-:W-:Y:S01]  /*2360*/  FMUL.FTZ R9, R109, R144.reuse ;  /* 0x000000906d097220 */ /* 0x080fe20000410000 */
[----:B------:R-:W-:Y:S02]  /*2370*/  FMUL.FTZ R144, R119, R144 ;  /* 0x0000009077907220 */ /* 0x000fe40000410000 */
[----:B------:R-:W-:Y:S01]  /*2380*/  LEA R146, R8, UR5, 0x2 ;  /* 0x0000000508927c11 */ /* 0x000fe2000f8e10ff */
[----:B------:R0:W4:Y:S01]  /*2390*/  MUFU.EX2 R16, R9 ;  /* 0x0000000900107308 */ /* 0x0001220000000800 */
[----:B------:R-:W-:Y:S02]  /*23a0*/  PRMT R8, R4, 0x7632, R8 ;  /* 0x0000763204087816 */ /* 0x000fe40000000008 */
[----:B------:R-:W-:Y:S01]  /*23b0*/  PRMT R4, R5, 0x7632, R4 ;  /* 0x0000763205047816 */ /* 0x000fe20000000004 */
[----:B--2---:R2:W-:Y:S02]  /*23c0*/  STS [R146+0xe98], R17 ;  /* 0x000e981192007388 */ /* 0x0045e40000000800 */
[----:B--2---:R-:W-:Y:S01]  /*23d0*/  FMUL.FTZ R146, R127, R140 ;  /* 0x0000008c7f927220 */ /* 0x004fe20000410000 */
[----:B---3--:R-:W-:-:S02]  /*23e0*/  SHF.L.U32 R6, R12, 0x10, RZ ;  /* 0x000000100c067819 */ /* 0x008fc400000006ff */
[----:B------:R-:W-:Y:S02]  /*23f0*/  SHF.L.U32 R10, R13, 0x10, RZ ;  /* 0x000000100d0a7819 */ /* 0x000fe400000006ff */
[----:B------:R-:W-:Y:S01]  /*2400*/  PRMT R5, R12, 0x7632, R5 ;  /* 0x000076320c057816 */ /* 0x000fe20000000005 */
[----:B------:R-:W-:Y:S01]  /*2410*/  FMUL.FTZ R157, R87, R6 ;  /* 0x00000006579d7220 */ /* 0x000fe20000410000 */
[----:B------:R-:W-:Y:S01]  /*2420*/  PRMT R7, R13, 0x7632, R7 ;  /* 0x000076320d077816 */ /* 0x000fe20000000007 */
[----:B------:R-:W-:Y:S01]  /*2430*/  FMUL.FTZ R159, R89, R10 ;  /* 0x0000000a599f7220 */ /* 0x000fe20000410000 */
[----:B0-----:R-:W-:Y:S01]  /*2440*/  PRMT R9, R14, 0x7632, R9 ;  /* 0x000076320e097816 */ /* 0x001fe20000000009 */
[----:B------:R0:W2:Y:S01]  /*2450*/  MUFU.EX2 R12, R144 ;  /* 0x00000090000c7308 */ /* 0x0000a20000000800 */
[C---:B------:R-:W-:Y:S02]  /*2460*/  PRMT R11, R15.reuse, 0x7632, R11 ;  /* 0x000076320f0b7816 */ /* 0x040fe4000000000b */
[----:B------:R-:W-:-:S02]  /*2470*/  SHF.L.U32 R155, R15, 0x10, RZ ;  /* 0x000000100f9b7819 */ /* 0x000fc400000006ff */
        /* <DEDUP_REMOVED lines=26> */
.L_x_9445:
[----:B------:R0:W1:Y:S02]  /*2620*/  LDS R7, [R156+0x169c] ;  /* 0x00169c009c077984 */ /* 0x0000640000000800 */
.L_x_9446:
[----:B------:R-:W-:Y:S05]  /*2630*/  BSYNC.RECONVERGENT B0 ;  /* 0x0000000000007941 */ /* 0x000fea0003800200 */
.L_x_9444:
        /* <DEDUP_REMOVED lines=36> */
[----:B-1----:R-:W-:Y:S01]  /*2880*/  @P1 FMUL.FTZ R4, R165, R166 ;  /* 0x000000a6a5041220 */ /* 0x002fe20000410000 */
[----:B--2---:R-:W-:-:S04]  /*2890*/  @P1 FFMA.FTZ R169, R166, R6, R169 ;  /* 0x00000006a6a91223 */ /* 0x004fc800000100a9 */
[----:B------:R-:W-:Y:S01]  /*28a0*/  @P1 MOV R166, R4 ;  /* 0x0000000400a61202 */ /* 0x000fe20000000f00 */
[----:B------:R-:W1:Y:S01]  /*28b0*/  SHFL.UP PT, R6, R9, 0x1, RZ ;  /* 0x0420000009067989 */ /* 0x000e6200000e00ff */
[----:B------:R-:W-:Y:S01]  /*28c0*/  FMUL.FTZ R4, R18, R5 ;  /* 0x0000000512047220 */ /* 0x000fe20000410000 */
[----:B------:R-:W-:Y:S02]  /*28d0*/  ISETP.GE.AND P1, PT, R80, 0x1, PT ;  /* 0x000000015000780c */ /* 0x000fe40003f26270 */
[----:B------:R-:W2:Y:S01]  /*28e0*/  SHFL.DOWN PT, R165, R166, 0x2, 0x1f ;  /* 0x08401f00a6a57f89 */ /* 0x000ea200000e0000 */
[----:B------:R-:W-:-:S03]  /*28f0*/  FMUL.FTZ R4, R133, R4 ;  /* 0x0000000485047220 */ /* 0x000fc60000410000 */
[----:B------:R-:W3:Y:S01]  /*2900*/  SHFL.DOWN PT, R8, R169, 0x2, 0x1f ;  /* 0x08401f00a9087f89 */ /* 0x000ee200000e0000 */
[----:B------:R-:W-:-:S04]  /*2910*/  FMUL.FTZ R4, R135, R4 ;  /* 0x0000000487047220 */ /* 0x000fc80000410000 */
[----:B------:R-:W-:-:S04]  /*2920*/  FMUL.FTZ R5, R141, R4 ;  /* 0x000000048d057220 */ /* 0x000fc80000410000 */
[----:B------:R-:W-:-:S05]  /*2930*/  FMUL.FTZ R164, R12, R5 ;  /* 0x000000050ca47220 */ /* 0x000fca0000410000 */
[----:B------:R-:W5:Y:S01]  /*2940*/  SHFL.UP PT, R5, R164, 0x1, RZ ;  /* 0x04200000a4057989 */ /* 0x000f6200000e00ff */
[----:B-1----:R-:W-:-:S05]  /*2950*/  FFMA.FTZ R6, R164, R6, R9 ;  /* 0x00000006a4067223 */ /* 0x002fca0000010009 */
[----:B------:R-:W-:Y:S01]  /*2960*/  FSEL R9, R9, R6, !P1 ;  /* 0x0000000609097208 */ /* 0x000fe20004800000 */
[C---:B--2---:R-:W-:Y:S01]  /*2970*/  @!P3 FMUL.FTZ R6, R166.reuse, R165 ;  /* 0x000000a5a606b220 */ /* 0x044fe20000410000 */
[----:B---3--:R-:W-:-:S03]  /*2980*/  @!P3 FFMA.FTZ R169, R166, R8, R169 ;  /* 0x00000008a6a9b223 */ /* 0x008fc600000100a9 */
[----:B------:R-:W1:Y:S01]  /*2990*/  SHFL.UP PT, R4, R9, 0x2, RZ ;  /* 0x0440000009047989 */ /* 0x000e6200000e00ff */
[----:B------:R-:W-:Y:S02]  /*29a0*/  @!P3 MOV R166, R6 ;  /* 0x0000000600a6b202 */ /* 0x000fe40000000f00 */
[----:B------:R-:W-:Y:S01]  /*29b0*/  ISETP.GT.U32.AND P3, PT, R154, 0x1b, PT ;  /* 0x0000001b9a00780c */ /* 0x000fe20003f64070 */
[----:B------:R-:W2:Y:S04]  /*29c0*/  SHFL.DOWN PT, R8, R169, 0x4, 0x1f ;  /* 0x08801f00a9087f89 */ /* 0x000ea800000e0000 */
[----:B------:R-:W3:Y:S01]  /*29d0*/  SHFL.DOWN PT, R167, R166, 0x4, 0x1f ;  /* 0x08801f00a6a77f89 */ /* 0x000ee200000e0000 */
[----:B-----5:R-:W-:Y:S01]  /*29e0*/  @P1 FMUL.FTZ R164, R164, R5 ;  /* 0x00000005a4a41220 */ /* 0x020fe20000410000 */
[----:B------:R-:W-:-:S04]  /*29f0*/  ISETP.GE.AND P1, PT, R80, 0x2, PT ;  /* 0x000000025000780c */ /* 0x000fc80003f26270 */
[----:B------:R-:W5:Y:S01]  /*2a00*/  SHFL.UP PT, R5, R164, 0x2, RZ ;  /* 0x04400000a4057989 */ /* 0x000f6200000e00ff */
[----:B-1----:R-:W-:Y:S01]  /*2a10*/  FFMA.FTZ R4, R164, R4, R9 ;  /* 0x00000004a4047223 */ /* 0x002fe20000010009 */
[----:B--2---:R-:W-:-:S04]  /*2a20*/  @!P3 FFMA.FTZ R169, R166, R8, R169 ;  /* 0x00000008a6a9b223 */ /* 0x004fc800000100a9 */
[----:B------:R-:W-:Y:S01]  /*2a30*/  FSEL R165, R9, R4, !P1 ;  /* 0x0000000409a57208 */ /* 0x000fe20004800000 */
[----:B------:R-:W-:Y:S01]  /*2a40*/  HFMA2 R8, -RZ, RZ, 1.875, 0 ;  /* 0x3f800000ff087431 */ /* 0x000fe200000001ff */
[----:B------:R-:W-:Y:S01]  /*2a50*/  MOV R9, RZ ;  /* 0x000000ff00097202 */ /* 0x000fe20000000f00 */
[----:B---3--:R-:W-:Y:S01]  /*2a60*/  @!P3 FMUL.FTZ R6, R166, R167 ;  /* 0x000000a7a606b220 */ /* 0x008fe20000410000 */
[----:B------:R-:W1:Y:S04]  /*2a70*/  SHFL.DOWN PT, R148, R169, 0x8, 0x1f ;  /* 0x09001f00a9947f89 */ /* 0x000e6800000e0000 */
[----:B------:R-:W2:Y:S01]  /*2a80*/  SHFL.UP PT, R4, R165, 0x4, RZ ;  /* 0x04800000a5047989 */ /* 0x000ea200000e00ff */
[----:B------:R-:W-:Y:S02]  /*2a90*/  @!P3 MOV R166, R6 ;  /* 0x0000000600a6b202 */ /* 0x000fe40000000f00 */
[----:B------:R-:W-:Y:S01]  /*2aa0*/  ISETP.GE.AND P3, PT, R80, 0x4, PT ;  /* 0x000000045000780c */ /* 0x000fe20003f66270 */
[----:B-----5:R-:W-:Y:S01]  /*2ab0*/  @P1 FMUL.FTZ R164, R164, R5 ;  /* 0x00000005a4a41220 */ /* 0x020fe20000410000 */
[----:B------:R-:W-:Y:S01]  /*2ac0*/  ISETP.GE.AND P1, PT, R64, UR12, PT ;  /* 0x0000000c40007c0c */ /* 0x000fe2000bf26270 */
[----:B------:R-:W3:Y:S03]  /*2ad0*/  SHFL.DOWN PT, R167, R166, 0x8, 0x1f ;  /* 0x09001f00a6a77f89 */ /* 0x000ee600000e0000 */
[----:B------:R-:W-:Y:S01]  /*2ae0*/  ISETP.NE.OR P1, PT, R26, RZ, P1 ;  /* 0x000000ff1a00720c */ /* 0x000fe20000f25670 */
[----:B------:R-:W5:Y:S01]  /*2af0*/  SHFL.UP PT, R5, R164, 0x4, RZ ;  /* 0x04800000a4057989 */ /* 0x000f6200000e00ff */
[----:B-1----:R-:W-:-:S11]  /*2b00*/  @!P4 FFMA.FTZ R169, R166, R148, R169 ;  /* 0x00000094a6a9c223 */ /* 0x002fd600000100a9 */
[----:B------:R-:W-:Y:S01]  /*2b10*/  @!P1 LDS.64 R8, [UR6+0x1718] ;  /* 0x00171806ff089984 */ /* 0x000fe20008000a00 */
[----:B------:R-:W-:Y:S01]  /*2b20*/  ISETP.GE.AND P1, PT, R80, 0x8, PT ;  /* 0x000000085000780c */ /* 0x000fe20003f26270 */
[----:B--2---:R-:W-:Y:S02]  /*2b30*/  FFMA.FTZ R4, R164, R4, R165 ;  /* 0x00000004a4047223 */ /* 0x004fe400000100a5 */
[----:B------:R-:W1:Y:S03]  /*2b40*/  SHFL.DOWN PT, R148, R169, 0x10, 0x1f ;  /* 0x0a001f00a9947f89 */ /* 0x000e6600000e0000 */
[----:B------:R-:W-:Y:S01]  /*2b50*/  FSEL R165, R165, R4, !P3 ;  /* 0x00000004a5a57208 */ /* 0x000fe20005800000 */
[----:B---3--:R-:W-:-:S04]  /*2b60*/  @!P4 FMUL.FTZ R6, R166, R167 ;  /* 0x000000a7a606c220 */ /* 0x008fc80000410000 */
[----:B------:R-:W2:Y:S01]  /*2b70*/  SHFL.UP PT, R4, R165, 0x8, RZ ;  /* 0x05000000a5047989 */ /* 0x000ea200000e00ff */
[----:B------:R-:W-:Y:S01]  /*2b80*/  @!P4 MOV R166, R6 ;  /* 0x0000000600a6c202 */ /* 0x000fe20000000f00 */
[----:B-----5:R-:W-:Y:S01]  /*2b90*/  @P3 FMUL.FTZ R164, R164, R5 ;  /* 0x00000005a4a43220 */ /* 0x020fe20000410000 */
[----:B------:R-:W-:-:S03]  /*2ba0*/  ISETP.GT.U32.AND P3, PT, R154, 0xf, PT ;  /* 0x0000000f9a00780c */ /* 0x000fc60003f64070 */
[----:B------:R-:W3:Y:S04]  /*2bb0*/  SHFL.DOWN PT, R171, R166, 0x10, 0x1f ;  /* 0x0a001f00a6ab7f89 */ /* 0x000ee800000e0000 */
[----:B------:R-:W5:Y:S06]  /*2bc0*/  SHFL.UP PT, R5, R164, 0x8, RZ ;  /* 0x05000000a4057989 */ /* 0x000f6c00000e00ff */
[----:B-1----:R-:W-:Y:S01]  /*2bd0*/  @!P3 FFMA.FTZ R169, R166, R148, R169 ;  /* 0x00000094a6a9b223 */ /* 0x002fe200000100a9 */
[----:B--2---:R-:W-:-:S05]  /*2be0*/  FFMA.FTZ R4, R164, R4, R165 ;  /* 0x00000004a4047223 */ /* 0x004fca00000100a5 */
[----:B------:R-:W-:Y:S01]  /*2bf0*/  FSEL R167, R165, R4, !P1 ;  /* 0x00000004a5a77208 */ /* 0x000fe20004800000 */
[----:B---3--:R-:W-:Y:S01]  /*2c00*/  @!P3 FMUL.FTZ R6, R166, R171 ;  /* 0x000000aba606b220 */ /* 0x008fe20000410000 */
[----:B------:R-:W-:Y:S01]  /*2c10*/  SHFL.DOWN PT, R165, R169, 0x1, 0x1f ;  /* 0x08201f00a9a57f89 */ /* 0x000fe200000e0000 */
[----:B-----5:R-:W-:-:S03]  /*2c20*/  @P1 FMUL.FTZ R164, R164, R5 ;  /* 0x00000005a4a41220 */ /* 0x020fc60000410000 */
[----:B------:R-:W1:Y:S01]  /*2c30*/  SHFL.UP PT, R4, R167, 0x10, RZ ;  /* 0x06000000a7047989 */ /* 0x000e6200000e00ff */
[----:B------:R-:W-:Y:S02]  /*2c40*/  @!P3 MOV R166, R6 ;  /* 0x0000000600a6b202 */ /* 0x000fe40000000f00 */
[----:B------:R-:W-:Y:S01]  /*2c50*/  ISETP.GE.AND P1, PT, R80, 0x10, PT ;  /* 0x000000105000780c */ /* 0x000fe20003f26270 */
        /* <DEDUP_REMOVED lines=12> */
[----:B------:R-:W-:Y:S01]  /*2d20*/  FFMA.FTZ R148, R171, R7, R10 ;  /* 0x00000007ab947223 */ /* 0x000fe2000001000a */
[----:B------:R-:W-:-:S04]  /*2d30*/  IMAD.WIDE.U32 R6, R38, UR4, R46 ;  /* 0x0000000426067c25 */ /* 0x000fc8000f8e002e */
[----:B------:R-:W-:Y:S01]  /*2d40*/  FFMA.FTZ R155, R12, R148, R155 ;  /* 0x000000940c9b7223 */ /* 0x000fe2000001009b */
[----:B------:R-:W-:Y:S01]  /*2d50*/  IMAD R5, R39, UR4, R7 ;  /* 0x0000000427057c24 */ /* 0x000fe2000f8e0207 */
[----:B------:R-:W-:Y:S01]  /*2d60*/  LEA R4, P1, R6, UR8, 0x2 ;  /* 0x0000000806047c11 */ /* 0x000fe2000f8210ff */
[C---:B-----5:R-:W-:Y:S01]  /*2d70*/  FFMA.FTZ R9, R166.reuse, R9, R169 ;  /* 0x00000009a6097223 */ /* 0x060fe200000100a9 */
[----:B------:R-:W-:Y:S01]  /*2d80*/  FFMA.FTZ R152, R141, R155, R152 ;  /* 0x0000009b8d987223 */ /* 0x000fe20000010098 */
[----:B------:R-:W-:Y:S01]  /*2d90*/  FMUL.FTZ R8, R166, R8 ;  /* 0x00000008a6087220 */ /* 0x000fe20000410000 */
[----:B------:R-:W-:Y:S02]  /*2da0*/  LEA.HI.X R5, R6, UR9, R5, 0x2, P1 ;  /* 0x0000000906057c11 */ /* 0x000fe400088f1405 */
[----:B------:R-:W-:Y:S01]  /*2db0*/  FFMA.FTZ R171, R135, R152, R160 ;  /* 0x0000009887ab7223 */ /* 0x000fe200000100a0 */
[----:B------:R-:W-:Y:S02]  /*2dc0*/  ISETP.NE.AND P1, PT, R26, RZ, PT ;  /* 0x000000ff1a00720c */ /* 0x000fe40003f25270 */
[----:B------:R-:W-:Y:S01]  /*2dd0*/  IADD3 R169, PT, PT, -R163, UR7, RZ ;  /* 0x00000007a3a97c10 */ /* 0x000fe2000fffe1ff */
[----:B------:R-:W-:-:S03]  /*2de0*/  FFMA.FTZ R180, R133, R171, R158 ;  /* 0x000000ab85b47223 */ /* 0x000fc6000001009e */
[C---:B------:R-:W-:Y:S01]  /*2df0*/  ISETP.GE.AND P3, PT, R169.reuse, 0x21, PT ;  /* 0x00000021a900780c */ /* 0x040fe20003f66270 */
[----:B------:R-:W-:Y:S01]  /*2e00*/  FFMA.FTZ R173, R18, R180, R159 ;  /* 0x000000b412ad7223 */ /* 0x000fe2000001009f */
[----:B------:R-:W-:-:S05]  /*2e10*/  ISETP.GE.AND P6, PT, R169, 0x41, PT ;  /* 0x00000041a900780c */ /* 0x000fca0003fc6270 */
[----:B------:R1:W-:Y:S02]  /*2e20*/  @!P1 STS.64 [UR6+0x1718], R8 ;  /* 0x00171808ff009988 */ /* 0x0003e40008000a06 */
[----:B-1----:R-:W-:-:S04]  /*2e30*/  FMUL.FTZ R9, R111, R171 ;  /* 0x000000ab6f097220 */ /* 0x002fc80000410000 */
[----:B------:R-:W-:Y:S01]  /*2e40*/  FMUL.FTZ R160, R84, R9 ;  /* 0x0000000954a07220 */ /* 0x000fe20000410000 */
[----:B----4-:R1:W2:Y:S02]  /*2e50*/  SHFL.IDX PT, R165, R11, RZ, 0x1f ;  /* 0x00001fff0ba57589 */ /* 0x0102a400000e0000 */
[----:B-1----:R-:W-:-:S04]  /*2e60*/  IMAD.WIDE.U32 R10, R36, UR4, R44 ;  /* 0x00000004240a7c25 */ /* 0x002fc8000f8e002c */
[----:B------:R-:W-:Y:S02]  /*2e70*/  IMAD R7, R37, UR4, R11 ;  /* 0x0000000425077c24 */ /* 0x000fe4000f8e020b */
[----:B------:R-:W-:-:S04]  /*2e80*/  FFMA.FTZ R11, R16, R173, R161 ;  /* 0x000000ad100b7223 */ /* 0x000fc800000100a1 */
[-C--:B------:R-:W-:Y:S01]  /*2e90*/  FFMA.FTZ R157, R0, R11.reuse, R157 ;  /* 0x0000000b009d7223 */ /* 0x080fe2000001009d */
[----:B------:R-:W-:Y:S01]  /*2ea0*/  FMUL.FTZ R159, R113, R11 ;  /* 0x0000000b719f7220 */ /* 0x000fe20000410000 */
[----:B--2---:R-:W-:Y:S01]  /*2eb0*/  @P2 FFMA.FTZ R165, R164, R165, R167 ;  /* 0x000000a5a4a52223 */ /* 0x004fe200000100a7 */
[----:B------:R-:W-:-:S03]  /*2ec0*/  LEA R6, P2, R10, UR10, 0x2 ;  /* 0x0000000a0a067c11 */ /* 0x000fc6000f8410ff */
[----:B------:R-:W-:Y:S01]  /*2ed0*/  FFMA.FTZ R170, R17, R165, R150 ;  /* 0x000000a511aa7223 */ /* 0x000fe20000010096 */
[----:B------:R-:W-:Y:S01]  /*2ee0*/  LEA.HI.X R7, R10, UR11, R7, 0x2, P2 ;  /* 0x0000000b0a077c11 */ /* 0x000fe200090f1407 */
[----:B------:R-:W-:Y:S01]  /*2ef0*/  FMUL.FTZ R10, R104, R157 ;  /* 0x0000009d680a7220 */ /* 0x000fe20000410000 */
[----:B------:R-:W-:Y:S01]  /*2f00*/  ISETP.GE.AND P2, PT, R169, 0x1, PT ;  /* 0x00000001a900780c */ /* 0x000fe20003f46270 */
[----:B------:R-:W-:Y:S01]  /*2f10*/  FFMA.FTZ R172, R0, R170, R149 ;  /* 0x000000aa00ac7223 */ /* 0x000fe20000010095 */
[----:B------:R-:W-:-:S03]  /*2f20*/  FADD.FTZ R0, -R150, R170 ;  /* 0x000000aa96007221 */ /* 0x000fc60000010100 */
[----:B------:R-:W-:Y:S01]  /*2f30*/  FFMA.FTZ R174, R16, R172, R153 ;  /* 0x000000ac10ae7223 */ /* 0x000fe20000010099 */
[----:B------:R-:W-:Y:S01]  /*2f40*/  FADD.FTZ R150, -R149, R172 ;  /* 0x000000ac95967221 */ /* 0x000fe20000010100 */
[-C--:B------:R-:W-:Y:S01]  /*2f50*/  FFMA.FTZ R17, R0, R10.reuse, RZ ;  /* 0x0000000a00117223 */ /* 0x080fe200000100ff */
[----:B------:R-:W-:Y:S01]  /*2f60*/  FMUL.FTZ R149, R83, R10 ;  /* 0x0000000a53957220 */ /* 0x000fe20000410000 */
[----:B------:R-:W-:Y:S01]  /*2f70*/  FADD.FTZ R16, -R153, R174 ;  /* 0x000000ae99107221 */ /* 0x000fe20000010100 */
[----:B------:R-:W-:Y:S01]  /*2f80*/  FMUL.FTZ R153, R109, R173 ;  /* 0x000000ad6d997220 */ /* 0x000fe20000410000 */
[-C--:B------:R-:W-:Y:S01]  /*2f90*/  FFMA.FTZ R17, R150, R159.reuse, R17 ;  /* 0x0000009f96117223 */ /* 0x080fe20000010011 */
[----:B------:R-:W-:Y:S01]  /*2fa0*/  FFMA.FTZ R176, R18, R174, R151 ;  /* 0x000000ae12b07223 */ /* 0x000fe20000010097 */
[----:B------:R-:W-:Y:S01]  /*2fb0*/  FMUL.FTZ R10, R96, R159 ;  /* 0x0000009f600a7220 */ /* 0x000fe20000410000 */
[----:B------:R-:W-:Y:S01]  /*2fc0*/  FMUL.FTZ R159, R115, R180 ;  /* 0x000000b4739f7220 */ /* 0x000fe20000410000 */
[-C--:B------:R-:W-:Y:S01]  /*2fd0*/  FFMA.FTZ R17, R16, R153.reuse, R17 ;  /* 0x0000009910117223 */ /* 0x080fe20000010011 */
[----:B------:R-:W-:Y:S01]  /*2fe0*/  FADD.FTZ R18, -R151, R176 ;  /* 0x000000b097127221 */ /* 0x000fe20000010100 */
[----:B------:R-:W-:Y:S01]  /*2ff0*/  FFMA.FTZ R161, R133, R176, R146 ;  /* 0x000000b085a17223 */ /* 0x000fe20000010092 */
[----:B------:R-:W-:Y:S01]  /*3000*/  FMUL.FTZ R8, R82, R153 ;  /* 0x0000009952087220 */ /* 0x000fe20000410000 */
[-C--:B------:R-:W-:Y:S01]  /*3010*/  FMUL.FTZ R158, R98, R159.reuse ;  /* 0x0000009f629e7220 */ /* 0x080fe20000410000 */
[----:B------:R-:W-:Y:S01]  /*3020*/  FFMA.FTZ R17, R18, R159, R17 ;  /* 0x0000009f12117223 */ /* 0x000fe20000010011 */
[----:B------:R-:W-:Y:S01]  /*3030*/  FADD.FTZ R146, -R146, R161 ;  /* 0x000000a192927221 */ /* 0x000fe20000010100 */
[----:B------:R-:W-:Y:S01]  /*3040*/  FFMA.FTZ R159, R135, R161, R144 ;  /* 0x000000a1879f7223 */ /* 0x000fe20000010090 */
[----:B------:R-:W-:Y:S01]  /*3050*/  STS [R66], R149 ;  /* 0x0000009542007388 */ /* 0x000fe20000000800 */
[----:B------:R-:W-:Y:S01]  /*3060*/  FMUL.FTZ R133, R119, R148 ;  /* 0x0000009477857220 */ /* 0x000fe20000410000 */
[----:B------:R-:W-:Y:S01]  /*3070*/  FFMA.FTZ R17, R146, R9, R17 ;  /* 0x0000000992117223 */ /* 0x000fe20000010011 */
[----:B------:R-:W-:Y:S01]  /*3080*/  FFMA.FTZ R165, R141, R159, R14 ;  /* 0x0000009f8da57223 */ /* 0x000fe2000001000e */
[----:B------:R1:W-:Y:S01]  /*3090*/  STS [R67+0x8], R8 ;  /* 0x0000080843007388 */ /* 0x0003e20000000800 */
[----:B------:R-:W-:Y:S01]  /*30a0*/  FMUL.FTZ R9, R117, R152 ;  /* 0x0000009875097220 */ /* 0x000fe20000410000 */
[----:B------:R-:W-:Y:S01]  /*30b0*/  FADD.FTZ R144, -R144, R159 ;  /* 0x0000009f90907221 */ /* 0x000fe20000010100 */
[----:B------:R-:W-:Y:S01]  /*30c0*/  FADD.FTZ R166, -R14, R165 ;  /* 0x000000a50ea67221 */ /* 0x000fe20000010100 */
[----:B------:R2:W-:Y:S01]  /*30d0*/  STS [R67+0xc], R158 ;  /* 0x00000c9e43007388 */ /* 0x0005e20000000800 */
[-C--:B------:R-:W-:Y:S01]  /*30e0*/  FMUL.FTZ R164, R100, R9.reuse ;  /* 0x0000000964a47220 */ /* 0x080fe20000410000 */
[----:B------:R-:W-:Y:S01]  /*30f0*/  FFMA.FTZ R17, R144, R9, R17 ;  /* 0x0000000990117223 */ /* 0x000fe20000010011 */
[----:B------:R-:W-:Y:S01]  /*3100*/  FFMA.FTZ R178, R12, R165, R147 ;  /* 0x000000a50cb27223 */ /* 0x000fe20000010093 */
[----:B------:R3:W-:Y:S01]  /*3110*/  STS [R67+0x4], R10 ;  /* 0x0000040a43007388 */ /* 0x0007e20000000800 */
[----:B------:R-:W-:Y:S01]  /*3120*/  FMUL.FTZ R9, R87, R170 ;  /* 0x000000aa57097220 */ /* 0x000fe20000410000 */
[----:B-1----:R-:W-:Y:S01]  /*3130*/  FMUL.FTZ R8, R106, R155 ;  /* 0x0000009b6a087220 */ /* 0x002fe20000410000 */
[----:B------:R-:W-:Y:S01]  /*3140*/  FADD.FTZ R168, -R147, R178 ;  /* 0x000000b293a87221 */ /* 0x000fe20000010100 */
[----:B------:R1:W-:Y:S01]  /*3150*/  STS [R67+0x10], R160 ;  /* 0x000010a043007388 */ /* 0x0003e20000000800 */
[----:B------:R-:W-:Y:S01]  /*3160*/  FMUL.FTZ R12, R95, R176 ;  /* 0x000000b05f0c7220 */ /* 0x000fe20000410000 */
[-C--:B------:R-:W-:Y:S01]  /*3170*/  FMUL.FTZ R14, R85, R8.reuse ;  /* 0x00000008550e7220 */ /* 0x080fe20000410000 */
[-C--:B--2---:R-:W-:Y:S01]  /*3180*/  FMUL.FTZ R158, R102, R133.reuse ;  /* 0x00000085669e7220 */ /* 0x084fe20000410000 */
[----:B------:R2:W-:Y:S01]  /*3190*/  STS [R67+0x14], R164 ;  /* 0x000014a443007388 */ /* 0x0005e20000000800 */
[----:B------:R-:W-:Y:S01]  /*31a0*/  FFMA.FTZ R17, R166, R8, R17 ;  /* 0x00000008a6117223 */ /* 0x000fe20000010011 */
[----:B------:R-:W-:Y:S01]  /*31b0*/  FMUL.FTZ R8, R93, R172 ;  /* 0x000000ac5d087220 */ /* 0x000fe20000410000 */
[----:B---3--:R-:W-:Y:S01]  /*31c0*/  FMUL.FTZ R10, R89, R174 ;  /* 0x000000ae590a7220 */ /* 0x008fe20000410000 */
[----:B------:R3:W-:Y:S01]  /*31d0*/  STS [R67+0x18], R14 ;  /* 0x0000180e43007388 */ /* 0x0007e20000000800 */
[----:B------:R-:W-:Y:S01]  /*31e0*/  FFMA.FTZ R167, R168, R133, R17 ;  /* 0x00000085a8a77223 */ /* 0x000fe20000010011 */
[----:B-1----:R-:W-:-:S02]  /*31f0*/  FMUL.FTZ R160, R86, R165 ;  /* 0x000000a556a07220 */ /* 0x002fc40000410000 */
[----:B------:R1:W-:Y:S01]  /*3200*/  STS [R67+0x1c], R158 ;  /* 0x00001c9e43007388 */ /* 0x0003e20000000800 */
[----:B--2---:R-:W-:Y:S01]  /*3210*/  FMUL.FTZ R164, R99, R178 ;  /* 0x000000b263a47220 */ /* 0x004fe20000410000 */
[----:B------:R-:W-:Y:S01]  /*3220*/  BAR.SYNC.DEFER_BLOCKING 0x0 ;  /* 0x0000000000007b1d */ /* 0x000fe20000010000 */
[----:B---3--:R-:W-:Y:S01]  /*3230*/  FMUL.FTZ R14, R91, R161 ;  /* 0x000000a15b0e7220 */ /* 0x008fe20000410000 */
[----:B-1----:R-:W-:-:S04]  /*3240*/  FMUL.FTZ R158, R97, R159 ;  /* 0x0000009f619e7220 */ /* 0x002fc80000410000 */
        /* <DEDUP_REMOVED lines=21> */
.L_x_9448:
[----:B------:R-:W-:Y:S05]  /*33a0*/  BSYNC.RECONVERGENT B0 ;  /* 0x0000000000007941 */ /* 0x000fea0003800200 */
.L_x_9447:
[----:B-12---:R1:W2:Y:S01]  /*33b0*/  LDS R9, [R68+0x4a0] ;  /* 0x0004a00044097984 */ /* 0x0062a20000000800 */
[----:B------:R-:W-:Y:S04]  /*33c0*/  BSSY.RECONVERGENT B0, `(.L_x_9449) ;  /* 0x0000004000007945 */ /* 0x000fe80003800200 */
[----:B------:R-:W-:Y:S05]  /*33d0*/  @!P3 BRA `(.L_x_9450) ;  /* 0x000000000008b947 */ /* 0x000fea0003800000 */
[----:B------:R3:W-:Y:S04]  /*33e0*/  REDG.E.ADD.F32.FTZ.RN.STRONG.GPU desc[UR16][R4.64+0x80], R133 ;  /* 0x00008085040079a6 */ /* 0x0007e8000c12f310 */
[----:B--2---:R3:W-:Y:S02]  /*33f0*/  REDG.E.ADD.F32.FTZ.RN.STRONG.GPU desc[UR16][R6.64+0x80], R9 ;  /* 0x00008009060079a6 */ /* 0x0047e4000c12f310 */
.L_x_9450:
[----:B------:R-:W-:Y:S05]  /*3400*/  BSYNC.RECONVERGENT B0 ;  /* 0x0000000000007941 */ /* 0x000fea0003800200 */
.L_x_9449:
        /* <DEDUP_REMOVED lines=11> */
.L_x_9452:
[----:B------:R-:W-:Y:S05]  /*34c0*/  BSYNC.RECONVERGENT B0 ;  /* 0x0000000000007941 */ /* 0x000fea0003800200 */
.L_x_9451:
[----:B---34-:R3:W4:Y:S01]  /*34d0*/  LDS R9, [R70+0x5a0] ;  /* 0x0005a00046097984 */ /* 0x0187220000000800 */
[----:B------:R-:W-:Y:S01]  /*34e0*/  ISETP.NE.AND P6, PT, R8, RZ, PT ;  /* 0x000000ff0800720c */ /* 0x000fe20003fc5270 */
[----:B------:R-:W-:-:S12]  /*34f0*/  BSSY.RECONVERGENT B0, `(.L_x_9453) ;  /* 0x0000004000007945 */ /* 0x000fd80003800200 */
[----:B---3--:R-:W-:Y:S05]  /*3500*/  @!P6 BRA `(.L_x_9454) ;  /* 0x000000000008e947 */ /* 0x008fea0003800000 */
[----:B0-----:R3:W-:Y:S04]  /*3510*/  REDG.E.ADD.F32.FTZ.RN.STRONG.GPU desc[UR16][R4.64+0x180], R141 ;  /* 0x0001808d040079a6 */ /* 0x0017e8000c12f310 */
[----:B----4-:R3:W-:Y:S02]  /*3520*/  REDG.E.ADD.F32.FTZ.RN.STRONG.GPU desc[UR16][R6.64+0x180], R9 ;  /* 0x00018009060079a6 */ /* 0x0107e4000c12f310 */
.L_x_9454:
[----:B------:R-:W-:Y:S05]  /*3530*/  BSYNC.RECONVERGENT B0 ;  /* 0x0000000000007941 */ /* 0x000fea0003800200 */
.L_x_9453:
[----:B---34-:R3:W4:Y:S01]  /*3540*/  LDS R9, [R71+0x620] ;  /* 0x0006200047097984 */ /* 0x0187220000000800 */
[----:B------:R-:W-:Y:S04]  /*3550*/  BSSY.RECONVERGENT B0, `(.L_x_9455) ;  /* 0x0000004000007945 */ /* 0x000fe80003800200 */
[----:B------:R-:W-:Y:S05]  /*3560*/  @!P2 BRA `(.L_x_9456) ;  /* 0x000000000008a947 */ /* 0x000fea0003800000 */
[----:B0-----:R0:W-:Y:S04]  /*3570*/  REDG.E.ADD.F32.FTZ.RN.STRONG.GPU desc[UR16][R4.64+0x200], R147 ;  /* 0x00020093040079a6 */ /* 0x0011e8000c12f310 */
[----:B----4-:R0:W-:Y:S02]  /*3580*/  REDG.E.ADD.F32.FTZ.RN.STRONG.GPU desc[UR16][R6.64+0x200], R9 ;  /* 0x00020009060079a6 */ /* 0x0101e4000c12f310 */
.L_x_9456:
[----:B------:R-:W-:Y:S05]  /*3590*/  BSYNC.RECONVERGENT B0 ;  /* 0x0000000000007941 */ /* 0x000fea0003800200 */
.L_x_9455:
[----:B0---4-:R0:W4:Y:S01]  /*35a0*/  LDS R9, [R72+0x6a0] ;  /* 0x0006a00048097984 */ /* 0x0111220000000800 */
[----:B------:R-:W-:Y:S04]  /*35b0*/  BSSY.RECONVERGENT B0, `(.L_x_9457) ;  /* 0x0000004000007945 */ /* 0x000fe80003800200 */
[----:B------:R-:W-:Y:S05]  /*35c0*/  @!P3 BRA `(.L_x_9458) ;  /* 0x000000000008b947 */ /* 0x000fea0003800000 */
[----:B------:R0:W-:Y:S04]  /*35d0*/  REDG.E.ADD.F32.FTZ.RN.STRONG.GPU desc[UR16][R4.64+0x280], R149 ;  /* 0x00028095040079a6 */ /* 0x0001e8000c12f310 */
[----:B----4-:R0:W-:Y:S02]  /*35e0*/  REDG.E.ADD.F32.FTZ.RN.STRONG.GPU desc[UR16][R6.64+0x280], R9 ;  /* 0x00028009060079a6 */ /* 0x0101e4000c12f310 */
.L_x_9458:
[----:B------:R-:W-:Y:S05]  /*35f0*/  BSYNC.RECONVERGENT B0 ;  /* 0x0000000000007941 */ /* 0x000fea0003800200 */
.L_x_9457:
[----:B0---4-:R0:W4:Y:S01]  /*3600*/  LDS R9, [R73+0x720] ;  /* 0x0007200049097984 */ /* 0x0111220000000800 */
[----:B------:R-:W-:Y:S04]  /*3610*/  BSSY.RECONVERGENT B0, `(.L_x_9459) ;  /* 0x0000004000007945 */ /* 0x000fe80003800200 */
[----:B------:R-:W-:Y:S05]  /*3620*/  @!P4 BRA `(.L_x_9460) ;  /* 0x000000000008c947 */ /* 0x000fea0003800000 */
[----:B------:R0:W-:Y:S04]  /*3630*/  REDG.E.ADD.F32.FTZ.RN.STRONG.GPU desc[UR16][R4.64+0x300], R151 ;  /* 0x00030097040079a6 */ /* 0x0001e8000c12f310 */
[----:B----4-:R0:W-:Y:S02]  /*3640*/  REDG.E.ADD.F32.FTZ.RN.STRONG.GPU desc[UR16][R6.64+0x300], R9 ;  /* 0x00030009060079a6 */ /* 0x0101e4000c12f310 */
.L_x_9460:
[----:B------:R-:W-:Y:S05]  /*3650*/  BSYNC.RECONVERGENT B0 ;  /* 0x0000000000007941 */ /* 0x000fea0003800200 */
.L_x_9459:
[----:B0---4-:R0:W4:Y:S01]  /*3660*/  LDS R9, [R74+0x7a0] ;  /* 0x0007a0004a097984 */ /* 0x0111220000000800 */
[----:B------:R-:W-:Y:S04]  /*3670*/  BSSY.RECONVERGENT B0, `(.L_x_9461) ;  /* 0x0000004000007945 */ /* 0x000fe80003800200 */
[----:B------:R-:W-:Y:S05]  /*3680*/  @!P5 BRA `(.L_x_9462) ;  /* 0x000000000008d947 */ /* 0x000fea0003800000 */
[----:B------:R0:W-:Y:S04]  /*3690*/  REDG.E.ADD.F32.FTZ.RN.STRONG.GPU desc[UR16][R4.64+0x380], R153 ;  /* 0x00038099040079a6 */ /* 0x0001e8000c12f310 */
[----:B----4-:R0:W-:Y:S02]  /*36a0*/  REDG.E.ADD.F32.FTZ.RN.STRONG.GPU desc[UR16][R6.64+0x380], R9 ;  /* 0x00038009060079a6 */ /* 0x0101e4000c12f310 */
.L_x_9462:
[----:B------:R-:W-:Y:S05]  /*36b0*/  BSYNC.RECONVERGENT B0 ;  /* 0x0000000000007941 */ /* 0x000fea0003800200 */
.L_x_9461:
[----:B0-----:R-:W0:Y:S01]  /*36c0*/  SHFL.DOWN P2, R4, R167, 0x1, 0x1f ;  /* 0x08201f00a7047f89 */ /* 0x001e220000040000 */
[-C--:B----4-:R-:W-:Y:S01]  /*36d0*/  FMUL.FTZ R9, R132, R180.reuse ;  /* 0x000000b484097220 */ /* 0x090fe20000410000 */
[----:B------:R-:W-:Y:S01]  /*36e0*/  FMUL.FTZ R15, R15, R180 ;  /* 0x000000b40f0f7220 */ /* 0x000fe20000410000 */
[----:B------:R-:W-:Y:S01]  /*36f0*/  ISETP.NE.AND P3, PT, R80, RZ, PT ;  /* 0x000000ff5000720c */ /* 0x000fe20003f65270 */
[----:B------:R-:W-:Y:S01]  /*3700*/  FMUL.FTZ R7, R132, R173 ;  /* 0x000000ad84077220 */ /* 0x000fe20000410000 */
[----:B------:R-:W-:Y:S01]  /*3710*/  FMUL.FTZ R9, R18, R9 ;  /* 0x0000000912097220 */ /* 0x000fe20000410000 */
[----:B------:R-:W-:Y:S01]  /*3720*/  FFMA.FTZ R118, R115, R15, R118 ;  /* 0x0000000f73767223 */ /* 0x000fe20000010076 */
[----:B------:R-:W-:Y:S01]  /*3730*/  FMUL.FTZ R142, R142, R155 ;  /* 0x0000009b8e8e7220 */ /* 0x000fe20000410000 */
[----:B------:R-:W-:Y:S01]  /*3740*/  FMUL.FTZ R13, R13, R11 ;  /* 0x0000000b0d0d7220 */ /* 0x000fe20000410000 */
[----:B------:R-:W-:Y:S01]  /*3750*/  FFMA.FTZ R9, R98, R15, R9 ;  /* 0x0000000f62097223 */ /* 0x000fe20000010009 */
        /* <DEDUP_REMOVED lines=15> */
[----:B------:R-:W-:Y:S01]  /*3850*/  FFMA.FTZ R8, R84, R17, R133 ;  /* 0x0000001154087223 */ /* 0x000fe20000010085 */
[----:B------:R-:W-:Y:S01]  /*3860*/  FFMA.FTZ R11, R96, R13, R11 ;  /* 0x0000000d600b7223 */ /* 0x000fe2000001000b */
[----:B------:R-:W-:Y:S01]  /*3870*/  BSSY.RECONVERGENT B0, `(.L_x_9463) ;  /* 0x0000029000007945 */ /* 0x000fe20003800200 */
[----:B------:R-:W-:Y:S01]  /*3880*/  FFMA.FTZ R112, R111, R17, R112 ;  /* 0x000000116f707223 */ /* 0x000fe20000010070 */
[----:B------:R-:W0:Y:S01]  /*3890*/  SHFL.DOWN P2, R135, R4, 0x2, 0x1f ;  /* 0x08401f0004877f89 */ /* 0x000e220000040000 */
[----:B------:R-:W-:Y:S01]  /*38a0*/  FADD.FTZ R92, R9, R92 ;  /* 0x0000005c095c7221 */ /* 0x000fe20000010000 */
[----:B------:R-:W-:Y:S01]  /*38b0*/  FADD.FTZ R103, R8, R103 ;  /* 0x0000006708677221 */ /* 0x000fe20000010000 */
[----:B------:R-:W-:Y:S01]  /*38c0*/  FFMA.FTZ R116, R117, R143, R116 ;  /* 0x0000008f75747223 */ /* 0x000fe20000010074 */
[----:B------:R-:W-:Y:S01]  /*38d0*/  FFMA.FTZ R110, R113, R13, R110 ;  /* 0x0000000d716e7223 */ /* 0x000fe2000001006e */
[----:B------:R-:W-:Y:S01]  /*38e0*/  FFMA.FTZ R123, R106, R142, R123 ;  /* 0x0000008e6a7b7223 */ /* 0x000fe2000001007b */
[----:B------:R-:W-:Y:S01]  /*38f0*/  FFMA.FTZ R114, R119, R145, R114 ;  /* 0x0000009177727223 */ /* 0x000fe20000010072 */
[----:B------:R-:W-:Y:S01]  /*3900*/  FADD.FTZ R94, R11, R94 ;  /* 0x0000005e0b5e7221 */ /* 0x000fe20000010000 */
[----:B0-----:R-:W-:Y:S01]  /*3910*/  @P2 FADD R135, R4, R135 ;  /* 0x0000008704872221 */ /* 0x001fe20000000000 */
[-C--:B------:R-:W-:Y:S01]  /*3920*/  FMUL.FTZ R4, R19, R157.reuse ;  /* 0x0000009d13047220 */ /* 0x080fe20000410000 */
[----:B------:R-:W-:-:S03]  /*3930*/  FMUL.FTZ R157, R132, R157 ;  /* 0x0000009d849d7220 */ /* 0x000fc60000410000 */
[----:B------:R-:W0:Y:S01]  /*3940*/  SHFL.DOWN P2, R6, R135, 0x4, 0x1f ;  /* 0x08801f0087067f89 */ /* 0x000e220000040000 */
[----:B------:R-:W-:Y:S01]  /*3950*/  FMUL.FTZ R0, R0, R157 ;  /* 0x0000009d00007220 */ /* 0x000fe20000410000 */
[----:B------:R-:W-:-:S03]  /*3960*/  FFMA.FTZ R121, R104, R4, R121 ;  /* 0x0000000468797223 */ /* 0x000fc60000010079 */
[----:B------:R-:W-:Y:S01]  /*3970*/  FFMA.FTZ R0, R83, R4, R0 ;  /* 0x0000000453007223 */ /* 0x000fe20000010000 */
[----:B------:R-:W-:-:S03]  /*3980*/  FFMA.FTZ R4, R102, R145, R15 ;  /* 0x0000009166047223 */ /* 0x000fc6000001000f */
[----:B------:R-:W-:Y:S01]  /*3990*/  FADD.FTZ R107, R0, R107 ;  /* 0x0000006b006b7221 */ /* 0x000fe20000010000 */
        /* <DEDUP_REMOVED lines=8> */
[----:B------:R-:W-:Y:S01]  /*3a20*/  FFMA.FTZ R6, R82, R5, R7 ;  /* 0x0000000552067223 */ /* 0x000fe20000010007 */
[----:B------:R-:W-:-:S03]  /*3a30*/  FFMA.FTZ R5, R85, R142, R166 ;  /* 0x0000008e55057223 */ /* 0x000fc600000100a6 */
[----:B------:R-:W0:Y:S01]  /*3a40*/  SHFL.DOWN P2, R10, R141, 0x10, 0x1f ;  /* 0x0a001f008d0a7f89 */ /* 0x000e220000040000 */
        /* <DEDUP_REMOVED lines=11> */
.L_x_9464:
[----:B------:R-:W-:Y:S05]  /*3b00*/  BSYNC.RECONVERGENT B0 ;  /* 0x0000000000007941 */ /* 0x000fea0003800200 */
.L_x_9463:
[----:B------:R-:W-:-:S04]  /*3b10*/  UIADD3 UR4, UPT, UPT, UR4, 0x1, URZ ;  /* 0x0000000104047890 */ /* 0x000fc8000fffe0ff */
[----:B------:R-:W-:-:S09]  /*3b20*/  UISETP.GE.AND UP0, UPT, UR4, UR13, UPT ;  /* 0x0000000d0400728c */ /* 0x000fd2000bf06270 */
[----:B------:R-:W-:Y:S05]  /*3b30*/  BRA.U !UP0, `(.L_x_9465) ;  /* 0xffffffe5082c7547 */ /* 0x000fea000b83ffff */
.L_x_9443:
[----:B------:R-:W-:Y:S01]  /*3b40*/  BAR.SYNC.DEFER_BLOCKING 0x0 ;  /* 0x0000000000007b1d */ /* 0x000fe20000010000 */
[----:B------:R-:W-:Y:S01]  /*3b50*/  F2FP.BF16.F32.PACK_AB R7, R114, R123 ;  /* 0x0000007b7207723e */ /* 0x000fe200000010ff */
[----:B------:R-:W-:Y:S01]  /*3b60*/  HFMA2 R9, -RZ, RZ, 0, 0 ;  /* 0x00000000ff097431 */ /* 0x000fe200000001ff */
[----:B------:R-:W-:Y:S02]  /*3b70*/  F2FP.BF16.F32.PACK_AB R6, R116, R112 ;  /* 0x000000707406723e */ /* 0x000fe400000010ff */
[----:B------:R-:W-:-:S03]  /*3b80*/  F2FP.BF16.F32.PACK_AB R5, R118, R108 ;  /* 0x0000006c7605723e */ /* 0x000fc600000010ff */
[----:B0---4-:R-:W0:Y:S01]  /*3b90*/  LDC.64 R10, c[0x0][0x4f8] ;  /* 0x00013e00ff0a7b82 */ /* 0x011e220000000a00 */
[----:B------:R-:W-:Y:S01]  /*3ba0*/  F2FP.BF16.F32.PACK_AB R4, R110, R121 ;  /* 0x000000796e04723e */ /* 0x000fe200000010ff */
[----:B------:R-:W4:Y:S01]  /*3bb0*/  LDCU.64 UR4, c[0x0][0x500] ;  /* 0x0000a000ff0477ac */ /* 0x000f220008000a00 */
[----:B------:R-:W-:Y:S02]  /*3bc0*/  MOV R8, R2 ;  /* 0x0000000200087202 */ /* 0x000fe40000000f00 */
[----:B------:R-:W-:Y:S02]  /*3bd0*/  F2FP.BF16.F32.PACK_AB R19, R101, R90 ;  /* 0x0000005a6513723e */ /* 0x000fe400000010ff */
[----:B------:R-:W-:Y:S01]  /*3be0*/  F2FP.BF16.F32.PACK_AB R18, R88, R103 ;  /* 0x000000675812723e */ /* 0x000fe200000010ff */
[----:B------:R-:W5:Y:S01]  /*3bf0*/  LDC.64 R16, c[0x0][0x550] ;  /* 0x00015400ff107b82 */ /* 0x000f620000000a00 */
[----:B------:R-:W-:Y:S02]  /*3c00*/  IADD3 R60, P1, PT, R60, -0x200, RZ ;  /* 0xfffffe003c3c7810 */ /* 0x000fe40007f3e0ff */
[----:B------:R-:W-:-:S02]  /*3c10*/  IADD3 R62, P2, PT, R62, -0x200, RZ ;  /* 0xfffffe003e3e7810 */ /* 0x000fc40007f5e0ff */
[----:B------:R-:W-:Y:S02]  /*3c20*/  IADD3 R58, P3, PT, R58, -0x200, RZ ;  /* 0xfffffe003a3a7810 */ /* 0x000fe40007f7e0ff */
[----:B------:R-:W-:Y:S01]  /*3c30*/  IADD3 R56, P4, PT, R56, -0x200, RZ ;  /* 0xfffffe0038387810 */ /* 0x000fe20007f9e0ff */
[----:B------:R-:W1:Y:S01]  /*3c40*/  LDC.64 R32, c[0x0][0x560] ;  /* 0x00015800ff207b82 */ /* 0x000e620000000a00 */
[----:B------:R-:W-:Y:S01]  /*3c50*/  IADD3 R54, P5, PT, R54, -0x200, RZ ;  /* 0xfffffe0036367810 */ /* 0x000fe20007fbe0ff */
[----:B------:R5:W-:Y:S01]  /*3c60*/  STS.128 [R79], R4 ;  /* 0x000000044f007388 */ /* 0x000be20000000c00 */
[----:B------:R-:W-:-:S03]  /*3c70*/  NOP ;  /* 0x0000000000007918 */ /* 0x000fc60000000000 */
[----:B------:R-:W2:Y:S01]  /*3c80*/  LDS.128 R12, [R79] ;  /* 0x000000004f0c7984 */ /* 0x000ea20000000c00 */
[----:B0-----:R-:W-:Y:S01]  /*3c90*/  IMAD.WIDE.U32 R2, R10, UR18, R8 ;  /* 0x000000120a027c25 */ /* 0x001fe2000f8e0008 */
[----:B------:R-:W-:Y:S02]  /*3ca0*/  IADD3.X R61, PT, PT, R61, -0x1, RZ, P1, !PT ;  /* 0xffffffff3d3d7810 */ /* 0x000fe40000ffe4ff */
[----:B------:R-:W-:Y:S01]  /*3cb0*/  IADD3.X R63, PT, PT, R63, -0x1, RZ, P2, !PT ;  /* 0xffffffff3f3f7810 */ /* 0x000fe200017fe4ff */
[----:B------:R-:W-:Y:S01]  /*3cc0*/  IMAD R3, R11, UR18, R3 ;  /* 0x000000120b037c24 */ /* 0x000fe2000f8e0203 */
[----:B------:R-:W-:Y:S01]  /*3cd0*/  IADD3.X R59, PT, PT, R59, -0x1, RZ, P3, !PT ;  /* 0xffffffff3b3b7810 */ /* 0x000fe20001ffe4ff */
[----:B------:R-:W0:Y:S01]  /*3ce0*/  LDC.64 R10, c[0x0][0x518] ;  /* 0x00014600ff0a7b82 */ /* 0x000e220000000a00 */
[----:B------:R-:W-:Y:S01]  /*3cf0*/  IADD3.X R57, PT, PT, R57, -0x1, RZ, P4, !PT ;  /* 0xffffffff39397810 */ /* 0x000fe200027fe4ff */
[----:B----4-:R-:W-:Y:S01]  /*3d00*/  IMAD.WIDE.U32 R2, R49, UR4, R2 ;  /* 0x0000000431027c25 */ /* 0x010fe2000f8e0002 */
[----:B------:R-:W-:-:S03]  /*3d10*/  IADD3.X R55, PT, PT, R55, -0x1, RZ, P5, !PT ;  /* 0xffffffff37377810 */ /* 0x000fc60002ffe4ff */
[----:B------:R-:W-:Y:S01]  /*3d20*/  IMAD R0, R49, UR5, R3 ;  /* 0x0000000531007c24 */ /* 0x000fe2000f8e0203 */
[----:B-----5:R-:W-:Y:S01]  /*3d30*/  LEA R4, P0, R2, R16, 0x1 ;  /* 0x0000001002047211 */ /* 0x020fe200078008ff */
[----:B------:R-:W4:Y:S01]  /*3d40*/  LDCU.64 UR4, c[0x0][0x520] ;  /* 0x0000a400ff0477ac */ /* 0x000f220008000a00 */
[----:B------:R-:W-:Y:S01]  /*3d50*/  F2FP.BF16.F32.PACK_AB R16, R94, R107 ;  /* 0x0000006b5e10723e */ /* 0x000fe200000010ff */
[----:B------:R-:W-:Y:S01]  /*3d60*/  FADD.FTZ R107, R78, R107 ;  /* 0x0000006b4e6b7221 */ /* 0x000fe20000010000 */
[----:B------:R-:W-:Y:S02]  /*3d70*/  LEA.HI.X R5, R2, R17, R0, 0x1, P0 ;  /* 0x0000001102057211 */ /* 0x000fe400000f0c00 */
[----:B------:R-:W-:Y:S01]  /*3d80*/  F2FP.BF16.F32.PACK_AB R17, R92, R105 ;  /* 0x000000695c11723e */ /* 0x000fe200000010ff */
[----:B------:R-:W-:Y:S01]  /*3d90*/  FADD.FTZ R94, R107, R94 ;  /* 0x0000005e6b5e7221 */ /* 0x000fe20000010000 */
[----:B------:R-:W-:-:S04]  /*3da0*/  IMAD.WIDE.U32 R2, R26, 0x10, R4 ;  /* 0x000000101a027825 */ /* 0x000fc800078e0004 */
[----:B------:R-:W-:-:S04]  /*3db0*/  FADD.FTZ R105, R94, R105 ;  /* 0x000000695e697221 */ /* 0x000fc80000010000 */
[----:B------:R-:W-:Y:S01]  /*3dc0*/  FADD.FTZ R92, R105, R92 ;  /* 0x0000005c695c7221 */ /* 0x000fe20000010000 */
[----:B0-----:R-:W-:-:S04]  /*3dd0*/  IMAD.WIDE.U32 R8, R10, UR18, R8 ;  /* 0x000000120a087c25 */ /* 0x001fc8000f8e0008 */
[----:B------:R-:W-:Y:S01]  /*3de0*/  FADD.FTZ R103, R92, R103 ;  /* 0x000000675c677221 */ /* 0x000fe20000010000 */
[----:B------:R-:W-:-:S03]  /*3df0*/  IMAD R9, R11, UR18, R9 ;  /* 0x000000120b097c24 */ /* 0x000fc6000f8e0209 */
[----:B------:R-:W-:Y:S01]  /*3e00*/  FADD.FTZ R103, R103, R88 ;  /* 0x0000005867677221 */ /* 0x000fe20000010000 */
[----:B--2---:R4:W-:Y:S03]  /*3e10*/  STG.E.128 desc[UR16][R2.64], R12 ;  /* 0x0000000c02007986 */ /* 0x0049e6000c101d10 */
[----:B------:R-:W-:Y:S01]  /*3e20*/  FADD.FTZ R78, R103, R90 ;  /* 0x0000005a674e7221 */ /* 0x000fe20000010000 */
[----:B------:R-:W-:Y:S03]  /*3e30*/  BAR.SYNC.DEFER_BLOCKING 0x0 ;  /* 0x0000000000007b1d */ /* 0x000fe60000010000 */
[----:B------:R-:W-:Y:S01]  /*3e40*/  FADD.FTZ R78, R78, R101 ;  /* 0x000000654e4e7221 */ /* 0x000fe20000010000 */
[----:B----4-:R-:W-:-:S04]  /*3e50*/  IMAD.WIDE.U32 R2, R49, UR4, R8 ;  /* 0x0000000431027c25 */ /* 0x010fc8000f8e0008 */
        /* <DEDUP_REMOVED lines=11> */
.L_x_9441:
[----:B------:R-:W1:Y:S01]  /*3f10*/  LDC.64 R8, c[0x0][0x548] ;  /* 0x00015200ff087b82 */ /* 0x000e620000000a00 */
[----:B------:R-:W2:Y:S01]  /*3f20*/  S2R R12, SR_TID.X ;  /* 0x00000000000c7919 */ /* 0x000ea20000002100 */
[----:B------:R-:W2:Y:S06]  /*3f30*/  LDCU UR7, c[0x0][0x38c] ;  /* 0x00007180ff0777ac */ /* 0x000eac0008000800 */
[----:B------:R-:W4:Y:S01]  /*3f40*/  LDC.64 R10, c[0x0][0x568] ;  /* 0x00015a00ff0a7b82 */ /* 0x000f220000000a00 */
[----:B-1----:R-:W-:-:S04]  /*3f50*/  ISETP.NE.U32.AND P1, PT, R8, RZ, PT ;  /* 0x000000ff0800720c */ /* 0x002fc80003f25070 */
[----:B------:R-:W-:Y:S02]  /*3f60*/  ISETP.NE.AND.EX P1, PT, R9, RZ, PT, P1 ;  /* 0x000000ff0900720c */ /* 0x000fe40003f25310 */
[----:B----4-:R-:W-:Y:S02]  /*3f70*/  ISETP.NE.U32.AND P0, PT, R10, RZ, PT ;  /* 0x000000ff0a00720c */ /* 0x010fe40003f05070 */
        /* <DEDUP_REMOVED lines=27> */
.L_x_9468:
[----:B------:R-:W-:Y:S05]  /*4130*/  BSYNC.RECONVERGENT B0 ;  /* 0x0000000000007941 */ /* 0x000fea0003800200 */
.L_x_9467:
        /* <DEDUP_REMOVED lines=26> */
.L_x_9470:
[----:B------:R-:W-:Y:S05]  /*42e0*/  BSYNC.RECONVERGENT B0 ;  /* 0x0000000000007941 */ /* 0x000fea0003800200 */
.L_x_9469:
[----:B------:R-:W-:Y:S05]  /*42f0*/  @P2 EXIT ;  /* 0x000000000000294d */ /* 0x000fea0003800000 */
[----:B------:R-:W2:Y:S01]  /*4300*/  S2UR UR5, SR_CgaCtaId ;  /* 0x00000000000579c3 */ /* 0x000ea20000008800 */
[----:B01----:R-:W-:Y:S01]  /*4310*/  MOV R7, R12 ;  /* 0x0000000c00077202 */ /* 0x003fe20000000f00 */
[----:B------:R-:W-:Y:S01]  /*4320*/  UMOV UR4, 0x400 ;  /* 0x0000040000047882 */ /* 0x000fe20000000000 */
[----:B------:R-:W0:Y:S01]  /*4330*/  LDCU UR6, c[0x0][0x360] ;  /* 0x00006c00ff0677ac */ /* 0x000e220008000800 */
[----:B------:R-:W1:Y:S01]  /*4340*/  LDCU.64 UR8, c[0x0][0x4b0] ;  /* 0x00009600ff0877ac */ /* 0x000e620008000a00 */
[----:B------:R-:W4:Y:S02]  /*4350*/  LDCU.64 UR10, c[0x0][0x530] ;  /* 0x0000a600ff0a77ac */ /* 0x000f240008000a00 */
[----:B012-4-:R-:W-:-:S12]  /*4360*/  ULEA UR4, UR5, UR4, 0x18 ;  /* 0x0000000405047291 */ /* 0x017fd8000f8ec0ff */
.L_x_9471:
        /* <DEDUP_REMOVED lines=15> */
.L_x_9472:
        /* <DEDUP_REMOVED lines=10> */
.L_x_10533:


//--------------------- .text._Z25selective_scan_bwd_kernelI32Selective_Scan_bwd_kernel_traitsILi32ELi8ELb1ELb1ELb1ELb1ELb0EN3c108BFloat16EfEEv12SSMParamsBwd --------------------------
	.section	.text._Z25selective_scan_bwd_kernelI32Selective_Scan_bwd_kernel_traitsILi32ELi8ELb1ELb1ELb1ELb1ELb0EN3c108BFloat16EfEEv12SSMParamsBwd,"ax",@progbits
	.align	128
        .global         _Z25selective_scan_bwd_kernelI32Selective_Scan_bwd_kernel_traitsILi32ELi8ELb1ELb1ELb1ELb1ELb0EN3c108BFloat16EfEEv12SSMParamsBwd
        .type           _Z25selective_scan_bwd_kernelI32Selective_Scan_bwd_kernel_traitsILi32ELi8ELb1ELb1ELb1ELb1ELb0EN3c108BFloat16EfEEv12SSMParamsBwd,@function
        .size           _Z25selective_scan_bwd_kernelI32Selective_Scan_bwd_kernel_traitsILi32ELi8ELb1ELb1ELb1ELb1ELb0EN3c108BFloat16EfEEv12SSMParamsBwd,(.L_x_10534 - _Z25selective_scan_bwd_kernelI32Selective_Scan_bwd_kernel_traitsILi32ELi8ELb1ELb1ELb1ELb1ELb0EN3c108BFloat16EfEEv12SSMParamsBwd)
        .other          _Z25selective_scan_bwd_kernelI32Selective_Scan_bwd_kernel_traitsILi32ELi8ELb1ELb1ELb1ELb1ELb0EN3c108BFloat16EfEEv12SSMParamsBwd,@"STO_CUDA_ENTRY STV_DEFAULT"
_Z25selective_scan_bwd_kernelI32Selective_Scan_bwd_kernel_traitsILi32ELi8ELb1ELb1ELb1ELb1ELb0EN3c108BFloat16EfEEv12SSMParamsBwd:
.text._Z25selective_scan_bwd_kernelI32Selective_Scan_bwd_kernel_traitsILi32ELi8ELb1ELb1ELb1ELb1ELb0EN3c108BFloat16EfEEv12SSMParamsBwd:
        /* <DEDUP_REMOVED lines=188> */
.L_x_9513:
[----:B------:R-:W-:Y:S01]  /*0bc0*/  BAR.SYNC.DEFER_BLOCKING 0x0 ;  /* 0x0000000000007b1d */ /* 0x000fe20000010000 */
[----:B------:R-:W-:-:S06]  /*0bd0*/  IMAD.WIDE.U32 R4, R26, 0x10, R58 ;  /* 0x000000101a047825 */ /* 0x000fcc00078e003a */
[----:B------:R-:W2:Y:S01]  /*0be0*/  LDG.E.128 R4, desc[UR16][R4.64] ;  /* 0x0000001004047981 */ /* 0x000ea2000c1e1d00 */
[----:B0-----:R-:W0:Y:S01]  /*0bf0*/  S2UR UR5, SR_CgaCtaId ;  /* 0x00000000000579c3 */ /* 0x001e220000008800 */
        /* <DEDUP_REMOVED lines=15> */
[----:B------:R2:W3:Y:S01]  /*0cf0*/  LDG.E.128 R36, desc[UR16][R10.64] ;  /* 0x000000100a247981 */ /* 0x0004e2000c1e1d00 */
[----:B------:R-:W-:Y:S01]  /*0d00*/  BSSY.RECONVERGENT B0, `(.L_x_9474) ;  /* 0x000004e000007945 */ /* 0x000fe20003800200 */
[----:B------:R-:W-:Y:S01]  /*0d10*/  HFMA2 R81, -RZ, RZ, 0, 0 ;  /* 0x00000000ff517431 */ /* 0x000fe200000001ff */
[----:B0-----:R-:W-:-:S02]  /*0d20*/  PRMT R102, R12, 0x7632, R102 ;  /* 0x000076320c667816 */ /* 0x001fc40000000066 */
[----:B------:R-:W-:Y:S02]  /*0d30*/  SHF.L.U32 R85, R12, 0x10, RZ ;  /* 0x000000100c557819 */ /* 0x000fe400000006ff */
[C---:B------:R-:W-:Y:S02]  /*0d40*/  PRMT R107, R13.reuse, 0x7632, R107 ;  /* 0x000076320d6b7816 */ /* 0x040fe4000000006b */
[----:B------:R-:W-:Y:S02]  /*0d50*/  SHF.L.U32 R86, R13, 0x10, RZ ;  /* 0x000000100d567819 */ /* 0x000fe400000006ff */
[----:B------:R-:W-:Y:S02]  /*0d60*/  PRMT R0, R14, 0x7632, R0 ;  /* 0x000076320e007816 */ /* 0x000fe40000000000 */
[----:B-1----:R-:W-:Y:S02]  /*0d70*/  SHF.L.U32 R9, R32, 0x10, RZ ;  /* 0x0000001020097819 */ /* 0x002fe400000006ff */
[----:B------:R-:W-:-:S02]  /*0d80*/  SHF.L.U32 R89, R33, 0x10, RZ ;  /* 0x0000001021597819 */ /* 0x000fc400000006ff */
[----:B------:R-:W-:Y:S01]  /*0d90*/  PRMT R32, R32, 0x7632, R32 ;  /* 0x0000763220207816 */ /* 0x000fe20000000020 */
[--C-:B-----5:R-:W-:Y:S01]  /*0da0*/  FADD.FTZ R100, R9, R50.reuse ;  /* 0x0000003209647221 */ /* 0x120fe20000010000 */
[----:B------:R-:W-:Y:S01]  /*0db0*/  PRMT R33, R33, 0x7632, R33 ;  /* 0x0000763221217816 */ /* 0x000fe20000000021 */
[--C-:B------:R-:W-:Y:S01]  /*0dc0*/  FADD.FTZ R89, R89, R50.reuse ;  /* 0x0000003259597221 */ /* 0x100fe20000010000 */
[----:B--2---:R-:W-:Y:S02]  /*0dd0*/  SHF.L.U32 R11, R34, 0x10, RZ ;  /* 0x00000010220b7819 */ /* 0x004fe400000006ff */
[----:B------:R-:W-:Y:S02]  /*0de0*/  FSETP.GTU.FTZ.AND P4, PT, R100, 20, PT ;  /* 0x41a000006400780b */ /* 0x000fe40003f9c000 */
[----:B------:R-:W-:Y:S01]  /*0df0*/  SHF.L.U32 R91, R35, 0x10, RZ ;  /* 0x00000010235b7819 */ /* 0x000fe200000006ff */
[----:B------:R-:W-:Y:S01]  /*0e00*/  FADD.FTZ R90, R11, R50 ;  /* 0x000000320b5a7221 */ /* 0x000fe20000010000 */
[----:B------:R-:W-:-:S02]  /*0e10*/  SHF.L.U32 R101, R32, 0x10, RZ ;  /* 0x0000001020657819 */ /* 0x000fc400000006ff */
[----:B------:R-:W-:Y:S01]  /*0e20*/  SHF.L.U32 R33, R33, 0x10, RZ ;  /* 0x0000001021217819 */ /* 0x000fe200000006ff */
[----:B------:R-:W-:Y:S01]  /*0e30*/  FADD.FTZ R91, R91, R50 ;  /* 0x000000325b5b7221 */ /* 0x000fe20000010000 */
[----:B------:R-:W-:Y:S01]  /*0e40*/  PRMT R34, R34, 0x7632, R34 ;  /* 0x0000763222227816 */ /* 0x000fe20000000022 */
[--C-:B------:R-:W-:Y:S01]  /*0e50*/  FADD.FTZ R101, R101, R50.reuse ;  /* 0x0000003265657221 */ /* 0x100fe20000010000 */
[----:B------:R-:W-:Y:S01]  /*0e60*/  PRMT R35, R35, 0x7632, R35 ;  /* 0x0000763223237816 */ /* 0x000fe20000000023 */
[----:B------:R-:W-:Y:S01]  /*0e70*/  FADD.FTZ R92, R33, R50 ;  /* 0x00000032215c7221 */ /* 0x000fe20000010000 */
[----:B------:R-:W-:Y:S02]  /*0e80*/  SHF.L.U32 R9, R34, 0x10, RZ ;  /* 0x0000001022097819 */ /* 0x000fe400000006ff */
[----:B------:R-:W-:Y:S02]  /*0e90*/  SHF.L.U32 R87, R14, 0x10, RZ ;  /* 0x000000100e577819 */ /* 0x000fe400000006ff */
[----:B------:R-:W-:Y:S01]  /*0ea0*/  PRMT R8, R15, 0x7632, R8 ;  /* 0x000076320f087816 */ /* 0x000fe20000000008 */
[----:B------:R-:W-:Y:S01]  /*0eb0*/  FADD.FTZ R96, R9, R50 ;  /* 0x0000003209607221 */ /* 0x000fe20000010000 */
[----:B------:R-:W-:-:S02]  /*0ec0*/  SHF.L.U32 R88, R15, 0x10, RZ ;  /* 0x000000100f587819 */ /* 0x000fc400000006ff */
[----:B------:R-:W-:Y:S02]  /*0ed0*/  FSETP.GTU.FTZ.AND P0, PT, R89, 20, PT ;  /* 0x41a000005900780b */ /* 0x000fe40003f1c000 */
[----:B------:R-:W-:Y:S02]  /*0ee0*/  FSETP.GTU.FTZ.AND P1, PT, R90, 20, PT ;  /* 0x41a000005a00780b */ /* 0x000fe40003f3c000 */
[----:B------:R-:W-:Y:S02]  /*0ef0*/  FSETP.GTU.FTZ.AND P2, PT, R91, 20, PT ;  /* 0x41a000005b00780b */ /* 0x000fe40003f5c000 */
[----:B------:R-:W-:Y:S02]  /*0f00*/  FSETP.GTU.FTZ.AND P5, PT, R101, 20, PT ;  /* 0x41a000006500780b */ /* 0x000fe40003fbc000 */
[----:B------:R-:W-:Y:S02]  /*0f10*/  FSETP.GTU.FTZ.AND P3, PT, R92, 20, PT ;  /* 0x41a000005c00780b */ /* 0x000fe40003f7c000 */
[----:B------:R-:W-:-:S02]  /*0f20*/  IADD3 R80, PT, PT, R77, -0x1, RZ ;  /* 0xffffffff4d507810 */ /* 0x000fc40007ffe0ff */
[----:B------:R-:W-:Y:S01]  /*0f30*/  SHF.L.U32 R35, R35, 0x10, RZ ;  /* 0x0000001023237819 */ /* 0x000fe200000006ff */
[----:B---3--:R-:W-:Y:S01]  /*0f40*/  STS.128 [R79], R36 ;  /* 0x000000244f007388 */ /* 0x008fe20000000c00 */
[----:B------:R-:W-:-:S03]  /*0f50*/  NOP ;  /* 0x0000000000007918 */ /* 0x000fc60000000000 */
[----:B------:R-:W0:Y:S02]  /*0f60*/  LDS.128 R4, [R79] ;  /* 0x000000004f047984 */ /* 0x000e240000000c00 */
[----:B0-----:R-:W-:Y:S02]  /*0f70*/  SHF.L.U32 R94, R6, 0x10, RZ ;  /* 0x00000010065e7819 */ /* 0x001fe400000006ff */
[----:B------:R-:W-:Y:S02]  /*0f80*/  SHF.L.U32 R97, R7, 0x10, RZ ;  /* 0x0000001007617819 */ /* 0x000fe400000006ff */
[C---:B------:R-:W-:Y:S02]  /*0f90*/  SHF.L.U32 R93, R4.reuse, 0x10, RZ ;  /* 0x00000010045d7819 */ /* 0x040fe400000006ff */
[----:B------:R-:W-:Y:S02]  /*0fa0*/  PRMT R105, R4, 0x7632, R105 ;  /* 0x0000763204697816 */ /* 0x000fe40000000069 */
[----:B------:R-:W-:-:S02]  /*0fb0*/  SHF.L.U32 R95, R5, 0x10, RZ ;  /* 0x00000010055f7819 */ /* 0x000fc400000006ff */
        /* <DEDUP_REMOVED lines=34> */
.L_x_9475:
[----:B------:R-:W-:Y:S05]  /*11e0*/  BSYNC.RECONVERGENT B0 ;  /* 0x0000000000007941 */ /* 0x000fea0003800200 */
.L_x_9474:
        /* <DEDUP_REMOVED lines=39> */
.L_x_9477:
[----:B------:R-:W-:Y:S05]  /*1460*/  BSYNC.RECONVERGENT B0 ;  /* 0x0000000000007941 */ /* 0x000fea0003800200 */
.L_x_9476:
        /* <DEDUP_REMOVED lines=38> */
.L_x_9479:
[----:B------:R-:W-:Y:S05]  /*16d0*/  BSYNC.RECONVERGENT B0 ;  /* 0x0000000000007941 */ /* 0x000fea0003800200 */
.L_x_9478:
        /* <DEDUP_REMOVED lines=32> */
.L_x_9481:
[----:B------:R-:W-:Y:S05]  /*18e0*/  BSYNC.RECONVERGENT B0 ;  /* 0x0000000000007941 */ /* 0x000fea0003800200 */
.L_x_9480:
        /* <DEDUP_REMOVED lines=32> */
.L_x_9483:
[----:B------:R-:W-:Y:S05]  /*1af0*/  BSYNC.RECONVERGENT B0 ;  /* 0x0000000000007941 */ /* 0x000fea0003800200 */
.L_x_9482:
        /* <DEDUP_REMOVED lines=32> */
.L_x_9485:
[----:B------:R-:W-:Y:S05]  /*1d00*/  BSYNC.RECONVERGENT B0 ;  /* 0x0000000000007941 */ /* 0x000fea0003800200 */
.L_x_9484:
        /* <DEDUP_REMOVED lines=32> */
.L_x_9487:
[----:B------:R-:W-:Y:S05]  /*1f10*/  BSYNC.RECONVERGENT B0 ;  /* 0x0000000000007941 */ /* 0x000fea0003800200 */
.L_x_9486:
        /* <DEDUP_REMOVED lines=32> */
.L_x_9489:
[----:B------:R-:W-:Y:S05]  /*2120*/  BSYNC.RECONVERGENT B0 ;  /* 0x0000000000007941 */ /* 0x000fea0003800200 */
.L_x_9488:
        /* <DEDUP_REMOVED lines=23> */
[----:B------:R-:W0:Y:S01]  /*22a0*/  LDC.64 R138, c[0x0][0x3c0] ;  /* 0x0000f000ff8a7b82 */ /* 0x000e220000000a00 */
[----:B------:R-:W-:Y:S01]  /*22b0*/  SHF.L.U32 R131, R80, 0x8, RZ ;  /* 0x0000000850837819 */ /* 0x000fe200000006ff */
[----:B------:R-:W-:Y:S01]  /*22c0*/  FMUL.FTZ R123, R85, R100 ;  /* 0x00000064557b7220 */ /* 0x000fe20000410000 */
[----:B------:R-:W-:Y:S01]  /*22d0*/  MOV R4, R54 ;  /* 0x0000003600047202 */ /* 0x000fe20000000f00 */
[----:B------:R-:W-:Y:S01]  /*22e0*/  FMUL.FTZ R124, R102, R101 ;  /* 0x00000065667c7220 */ /* 0x000fe20000410000 */
[----:B------:R-:W-:Y:S01]  /*22f0*/  MOV R5, R65 ;  /* 0x0000004100057202 */ /* 0x000fe20000000f00 */
[----:B------:R-:W-:Y:S01]  /*2300*/  FMUL.FTZ R125, R86, R89 ;  /* 0x00000059567d7220 */ /* 0x000fe20000410000 */
[C---:B------:R-:W-:Y:S01]  /*2310*/  ISETP.NE.AND P0, PT, R77.reuse, 0x1, PT ;  /* 0x000000014d00780c */ /* 0x040fe20003f05270 */
[----:B------:R-:W1:Y:S01]  /*2320*/  LDC.64 R46, c[0x0][0x440] ;  /* 0x00011000ff2e7b82 */ /* 0x000e620000000a00 */
[----:B------:R-:W-:Y:S01]  /*2330*/  SHF.L.U32 R132, R77, 0x8, RZ ;  /* 0x000000084d847819 */ /* 0x000fe200000006ff */
[----:B------:R-:W-:Y:S01]  /*2340*/  FMUL.FTZ R126, R107, R92 ;  /* 0x0000005c6b7e7220 */ /* 0x000fe20000410000 */
[----:B------:R-:W-:Y:S01]  /*2350*/  IADD3 R38, P1, PT, R131, R22, RZ ;  /* 0x0000001683267210 */ /* 0x000fe20007f3e0ff */
[----:B------:R-:W-:Y:S01]  /*2360*/  FMUL.FTZ R127, R87, R90 ;  /* 0x0000005a577f7220 */ /* 0x000fe20000410000 */
[----:B------:R-:W-:Y:S01]  /*2370*/  IADD3 R36, P2, PT, R131, R20, RZ ;  /* 0x0000001483247210 */ /* 0x000fe20007f5e0ff */
[----:B------:R-:W-:Y:S01]  /*2380*/  FMUL.FTZ R128, R113, R96 ;  /* 0x0000006071807220 */ /* 0x000fe20000410000 */
[----:B------:R-:W-:Y:S01]  /*2390*/  LOP3.LUT R163, R131, 0x100, RZ, 0xc0, !PT ;  /* 0x0000010083a37812 */ /* 0x000fe200078ec0ff */
[----:B------:R-:W2:Y:S01]  /*23a0*/  LDC.64 R44, c[0x0][0x3a8] ;  /* 0x0000ea00ff2c7b82 */ /* 0x000ea20000000a00 */
[----:B------:R-:W-:Y:S01]  /*23b0*/  IADD3 R122, PT, PT, R77, -0x2, RZ ;  /* 0xfffffffe4d7a7810 */ /* 0x000fe20007ffe0ff */
[----:B------:R-:W-:Y:S01]  /*23c0*/  FMUL.FTZ R129, R88, R91 ;  /* 0x0000005b58817220 */ /* 0x000fe20000410000 */
[----:B------:R-:W-:Y:S01]  /*23d0*/  FMUL.FTZ R130, R114, R103 ;  /* 0x0000006772827220 */ /* 0x000fe20000410000 */
[----:B------:R-:W-:Y:S01]  /*23e0*/  MOV R81, RZ ;  /* 0x000000ff00517202 */ /* 0x000fe20000000f00 */
[C---:B------:R-:W-:Y:S01]  /*23f0*/  IMAD.WIDE.U32 R34, R26.reuse, 0x10, R4 ;  /* 0x000000101a227825 */ /* 0x040fe200078e0004 */
[C---:B------:R-:W-:Y:S01]  /*2400*/  ISETP.EQ.AND P0, PT, R26.reuse, RZ, P0 ;  /* 0x000000ff1a00720c */ /* 0x040fe20000702270 */
[----:B------:R-:W3:Y:S01]  /*2410*/  LDCU UR12, c[0x0][0x394] ;  /* 0x00007280ff0c77ac */ /* 0x000ee20008000800 */
[----:B------:R-:W4:Y:S01]  /*2420*/  LDC.64 R136, c[0x0][0x3e0] ;  /* 0x0000f800ff887b82 */ /* 0x000f220000000a00 */
[----:B------:R-:W-:Y:S01]  /*2430*/  IADD3 R131, PT, PT, R131, R26, RZ ;  /* 0x0000001a83837210 */ /* 0x000fe20007ffe0ff */
[----:B------:R-:W-:Y:S01]  /*2440*/  IMAD.WIDE.U32 R32, R26, 0x10, R60 ;  /* 0x000000101a207825 */ /* 0x000fe200078e003c */
[----:B------:R-:W-:Y:S01]  /*2450*/  LOP3.LUT R132, R132, 0x100, RZ, 0xc0, !PT ;  /* 0x0000010084847812 */ /* 0x000fe200078ec0ff */
[----:B------:R-:W0:Y:S01]  /*2460*/  LDCU UR13, c[0x0][0x38c] ;  /* 0x00007180ff0d77ac */ /* 0x000e220008000800 */
[----:B------:R-:W-:-:S02]  /*2470*/  IADD3.X R39, PT, PT, RZ, R76, RZ, P1, !PT ;  /* 0x0000004cff277210 */ /* 0x000fc40000ffe4ff */
[----:B------:R-:W-:Y:S01]  /*2480*/  IADD3.X R37, PT, PT, RZ, R55, RZ, P2, !PT ;  /* 0x00000037ff257210 */ /* 0x000fe200017fe4ff */
[----:B------:R-:W0:Y:S01]  /*2490*/  LDC.64 R42, c[0x0][0x4d0] ;  /* 0x00013400ff2a7b82 */ /* 0x000e220000000a00 */
[----:B------:R-:W0:Y:S01]  /*24a0*/  LDCU UR7, c[0x0][0x388] ;  /* 0x00007100ff0777ac */ /* 0x000e220008000800 */
[----:B------:R-:W0:Y:S06]  /*24b0*/  LDCU.64 UR8, c[0x0][0x538] ;  /* 0x0000a700ff0877ac */ /* 0x000e2c0008000a00 */
[----:B------:R-:W0:Y:S01]  /*24c0*/  LDC.64 R40, c[0x0][0x4f0] ;  /* 0x00013c00ff287b82 */ /* 0x000e220000000a00 */
[----:B------:R-:W0:Y:S01]  /*24d0*/  LDCU.64 UR10, c[0x0][0x540] ;  /* 0x0000a800ff0a77ac */ /* 0x000e220008000a00 */
[----:B---3--:R-:W-:-:S05]  /*24e0*/  UMOV UR4, URZ ;  /* 0x000000ff00047c82 */ /* 0x008fca0008000000 */
.L_x_9512:
        /* <DEDUP_REMOVED lines=25> */
[----:B0-----:R-:W-:-:S04]  /*2680*/  IADD3 R19, PT, PT, R163, UR4, RZ ;  /* 0x00000004a3137c10 */ /* 0x001fc8000fffe0ff */
[----:B------:R-:W-:Y:S01]  /*2690*/  SEL R19, R19, R64, !P2 ;  /* 0x0000004013137207 */ /* 0x000fe20005000000 */
[----:B--2---:R-:W-:-:S04]  /*26a0*/  FMUL.FTZ R141, R133, 1.4426950216293334961 ;  /* 0x3fb8aa3b858d7820 */ /* 0x004fc80000410000 */
[C---:B------:R-:W-:Y:S01]  /*26b0*/  FMUL.FTZ R140, R141.reuse, R100 ;  /* 0x000000648d8c7220 */ /* 0x040fe20000410000 */
[C---:B------:R-:W-:Y:S01]  /*26c0*/  FMUL.FTZ R0, R141.reuse, R101 ;  /* 0x000000658d007220 */ /* 0x040fe20000410000 */
[C---:B------:R-:W-:Y:S01]  /*26d0*/  FMUL.FTZ R16, R141.reuse, R89 ;  /* 0x000000598d107220 */ /* 0x040fe20000410000 */
[C---:B------:R-:W-:Y:S01]  /*26e0*/  FMUL.FTZ R18, R141.reuse, R92 ;  /* 0x0000005c8d127220 */ /* 0x040fe20000410000 */
[----:B------:R0:W2:Y:S01]  /*26f0*/  MUFU.EX2 R17, R140 ;  /* 0x0000008c00117308 */ /* 0x0000a20000000800 */
[C---:B------:R-:W-:Y:S01]  /*2700*/  FMUL.FTZ R135, R141.reuse, R96 ;  /* 0x000000608d877220 */ /* 0x040fe20000410000 */
[----:B-1----:R-:W-:Y:S01]  /*2710*/  ULEA UR5, UR6, UR5, 0x18 ;  /* 0x0000000506057291 */ /* 0x002fe2000f8ec0ff */
[C---:B------:R-:W-:Y:S01]  /*2720*/  FMUL.FTZ R147, R141.reuse, R91 ;  /* 0x0000005b8d937220 */ /* 0x040fe20000410000 */
[----:B------:R-:W1:Y:S01]  /*2730*/  MUFU.EX2 R0, R0 ;  /* 0x0000000000007308 */ /* 0x000e620000000800 */
[----:B------:R-:W-:-:S03]  /*2740*/  FMUL.FTZ R151, R141, R103 ;  /* 0x000000678d977220 */ /* 0x000fc60000410000 */
[----:B------:R-:W-:Y:S01]  /*2750*/  LEA R146, R19, UR5, 0x2 ;  /* 0x0000000513927c11 */ /* 0x000fe2000f8e10ff */
[----:B------:R-:W-:Y:S01]  /*2760*/  FMUL.FTZ R19, R141, R90 ;  /* 0x0000005a8d137220 */ /* 0x000fe20000410000 */
[----:B------:R-:W0:Y:S04]  /*2770*/  MUFU.EX2 R16, R16 ;  /* 0x0000001000107308 */ /* 0x000e280000000800 */
[----:B------:R-:W1:Y:S04]  /*2780*/  MUFU.EX2 R18, R18 ;  /* 0x0000001200127308 */ /* 0x000e680000000800 */
[----:B------:R-:W1:Y:S01]  /*2790*/  MUFU.EX2 R19, R19 ;  /* 0x0000001300137308 */ /* 0x000e620000000800 */
[----:B----4-:R-:W-:-:S03]  /*27a0*/  PRMT R143, R6, 0x7632, R143 ;  /* 0x00007632068f7816 */ /* 0x010fc6000000008f */
[----:B------:R-:W4:Y:S01]  /*27b0*/  MUFU.EX2 R135, R135 ;  /* 0x0000008700877308 */ /* 0x000f220000000800 */
[----:B------:R-:W-:Y:S02]  /*27c0*/  SHF.L.U32 R142, R6, 0x10, RZ ;  /* 0x00000010068e7819 */ /* 0x000fe400000006ff */
[----:B------:R-:W-:Y:S01]  /*27d0*/  SHF.L.U32 R134, R4, 0x10, RZ ;  /* 0x0000001004867819 */ /* 0x000fe200000006ff */
[----:B------:R5:W1:Y:S01]  /*27e0*/  MUFU.EX2 R141, R147 ;  /* 0x00000093008d7308 */ /* 0x000a620000000800 */
[----:B0-----:R-:W-:Y:S01]  /*27f0*/  SHF.L.U32 R140, R5, 0x10, RZ ;  /* 0x00000010058c7819 */ /* 0x001fe200000006ff */
[----:B------:R-:W-:Y:S01]  /*2800*/  FMUL.FTZ R148, R127, R142 ;  /* 0x0000008e7f947220 */ /* 0x000fe20000410000 */
[----:B------:R-:W-:Y:S01]  /*2810*/  PRMT R145, R7, 0x7632, R145 ;  /* 0x0000763207917816 */ /* 0x000fe20000000091 */
[----:B------:R-:W-:Y:S01]  /*2820*/  FMUL.FTZ R154, R123, R134 ;  /* 0x000000867b9a7220 */ /* 0x000fe20000410000 */
[----:B------:R-:W-:Y:S01]  /*2830*/  SHF.L.U32 R144, R7, 0x10, RZ ;  /* 0x0000001007907819 */ /* 0x000fe200000006ff */
[----:B------:R-:W-:Y:S01]  /*2840*/  FMUL.FTZ R153, R125, R140 ;  /* 0x0000008c7d997220 */ /* 0x000fe20000410000 */
[----:B------:R-:W-:-:S02]  /*2850*/  SHF.L.U32 R143, R143, 0x10, RZ ;  /* 0x000000108f8f7819 */ /* 0x000fc400000006ff */
[----:B------:R-:W-:-:S05]  /*2860*/  SHF.L.U32 R145, R145, 0x10, RZ ;  /* 0x0000001091917819 */ /* 0x000fca00000006ff */
[----:B-----5:R-:W-:Y:S01]  /*2870*/  FMUL.FTZ R147, R130, R145 ;  /* 0x0000009182937220 */ /* 0x020fe20000410000 */
[----:B---3--:R0:W-:Y:S01]  /*2880*/  STS.128 [R79+0x210], R8 ;  /* 0x000210084f007388 */ /* 0x0081e20000000c00 */
[----:B------:R-:W-:-:S03]  /*2890*/  NOP ;  /* 0x0000000000007918 */ /* 0x000fc60000000000 */
[----:B------:R-:W3:Y:S04]  /*28a0*/  LDS.128 R12, [R79+0x210] ;  /* 0x000210004f0c7984 */ /* 0x000ee80000000c00 */
[----:B--2---:R2:W-:Y:S01]  /*28b0*/  STS [R146+0xe98], R17 ;  /* 0x000e981192007388 */ /* 0x0045e20000000800 */
[----:B0-----:R-:W-:Y:S02]  /*28c0*/  PRMT R8, R4, 0x7632, R8 ;  /* 0x0000763204087816 */ /* 0x001fe40000000008 */
[----:B------:R-:W-:Y:S01]  /*28d0*/  PRMT R4, R5, 0x7632, R4 ;  /* 0x0000763205047816 */ /* 0x000fe20000000004 */
[----:B--2---:R-:W-:Y:S01]  /*28e0*/  FMUL.FTZ R146, R128, R143 ;  /* 0x0000008f80927220 */ /* 0x004fe20000410000 */
[C---:B---3--:R-:W-:Y:S02]  /*28f0*/  SHF.L.U32 R6, R12.reuse, 0x10, RZ ;  /* 0x000000100c067819 */ /* 0x048fe400000006ff */
[----:B------:R-:W-:-:S02]  /*2900*/  PRMT R5, R12, 0x7632, R5 ;  /* 0x000076320c057816 */ /* 0x000fc40000000005 */
[----:B------:R-:W-:Y:S01]  /*2910*/  PRMT R7, R13, 0x7632, R7 ;  /* 0x000076320d077816 */ /* 0x000fe20000000007 */
[----:B------:R-:W-:Y:S01]  /*2920*/  FMUL.FTZ R155, R93, R6 ;  /* 0x000000065d9b7220 */ /* 0x000fe20000410000 */
[C---:B------:R-:W-:Y:S01]  /*2930*/  PRMT R9, R14.reuse, 0x7632, R9 ;  /* 0x000076320e097816 */ /* 0x040fe20000000009 */
[----:B------:R0:W2:Y:S01]  /*2940*/  MUFU.EX2 R12, R151 ;  /* 0x00000097000c7308 */ /* 0x0000a20000000800 */
[C---:B------:R-:W-:Y:S02]  /*2950*/  PRMT R150, R15.reuse, 0x7632, R150 ;  /* 0x000076320f967816 */ /* 0x040fe40000000096 */
[----:B------:R-:W-:Y:S02]  /*2960*/  SHF.L.U32 R152, R15, 0x10, RZ ;  /* 0x000000100f987819 */ /* 0x000fe400000006ff */
        /* <DEDUP_REMOVED lines=11> */
[----:B------:R-:W-:Y:S01]  /*2a20*/  SHF.L.U32 R6, R9, 0x10, RZ ;  /* 0x0000001009067819 */ /* 0x000fe200000006ff */
[----:B------:R-:W-:Y:S01]  /*2a30*/  FMUL.FTZ R11, R97, R152 ;  /* 0x00000098610b7220 */ /* 0x000fe20000410000 */
        /* <DEDUP_REMOVED lines=14> */
.L_x_9492:
[----:B------:R0:W1:Y:S02]  /*2b20*/  LDS R7, [R161+0x169c] ;  /* 0x00169c00a1077984 */ /* 0x0000640000000800 */
.L_x_9493:
[----:B------:R-:W-:Y:S05]  /*2b30*/  BSYNC.RECONVERGENT B0 ;  /* 0x0000000000007941 */ /* 0x000fea0003800200 */
.L_x_9491:
        /* <DEDUP_REMOVED lines=62> */
[C---:B--2---:R-:W-:Y:S02]  /*2f20*/  @!P3 FFMA.FTZ R169, R166.reuse, R152, R169 ;  /* 0x00000098a6a9b223 */ /* 0x044fe400000100a9 */
        /* <DEDUP_REMOVED lines=33> */
[----:B------:R-:W1:Y:S04]  /*3140*/  SHFL.UP PT, R4, R167, 0x10, RZ ;  /* 0x06000000a7047989 */ /* 0x000e6800000e00ff */
[----:B------:R-:W2:Y:S01]  /*3150*/  SHFL.UP PT, R5, R164, 0x10, RZ ;  /* 0x06000000a4057989 */ /* 0x000ea200000e00ff */
[----:B------:R-:W-:-:S02]  /*3160*/  @!P3 MOV R166, R152 ;  /* 0x0000009800a6b202 */ /* 0x000fc40000000f00 */
[----:B------:R-:W-:Y:S01]  /*3170*/  ISETP.NE.AND P3, PT, R26, 0x1f, PT ;  /* 0x0000001f1a00780c */ /* 0x000fe20003f65270 */
        /* <DEDUP_REMOVED lines=18> */
[----:B------:R-:W-:Y:S02]  /*32a0*/  LEA R4, P1, R6, UR8, 0x2 ;  /* 0x0000000806047c11 */ /* 0x000fe4000f8210ff */
[----:B------:R-:W-:Y:S01]  /*32b0*/  FFMA.FTZ R178, R19, R171, R10 ;  /* 0x000000ab13b27223 */ /* 0x000fe2000001000a */
[----:B------:R-:W-:Y:S01]  /*32c0*/  IMAD.WIDE.U32 R10, R40, UR4, R36 ;  /* 0x00000004280a7c25 */ /* 0x000fe2000f8e0024 */
[----:B------:R-:W-:-:S03]  /*32d0*/  LEA.HI.X R5, R6, UR9, R5, 0x2, P1 ;  /* 0x0000000906057c11 */ /* 0x000fc600088f1405 */
[----:B------:R-:W-:Y:S01]  /*32e0*/  FMUL.FTZ R166, R171, R90 ;  /* 0x0000005aaba67220 */ /* 0x000fe20000410000 */
[----:B------:R-:W-:Y:S01]  /*32f0*/  FFMA.FTZ R180, R18, R178, R157 ;  /* 0x000000b212b47223 */ /* 0x000fe2000001009d */
[----:B------:R-:W-:Y:S01]  /*3300*/  IMAD R7, R41, UR4, R11 ;  /* 0x0000000429077c24 */ /* 0x000fe2000f8e020b */
[----:B------:R-:W-:Y:S01]  /*3310*/  ISETP.NE.AND P1, PT, R26, RZ, PT ;  /* 0x000000ff1a00720c */ /* 0x000fe20003f25270 */
[----:B------:R-:W-:Y:S01]  /*3320*/  FMUL.FTZ R168, R87, R166 ;  /* 0x000000a657a87220 */ /* 0x000fe20000410000 */
[----:B------:R-:W-:-:S04]  /*3330*/  FFMA.FTZ R158, R16, R180, R159 ;  /* 0x000000b4109e7223 */ /* 0x000fc8000001009f */
[----:B------:R-:W-:-:S07]  /*3340*/  FFMA.FTZ R155, R0, R158, R155 ;  /* 0x0000009e009b7223 */ /* 0x000fce000001009b */
[----:B------:R1:W-:Y:S02]  /*3350*/  @!P1 STS.64 [UR6+0x1718], R8 ;  /* 0x00171808ff009988 */ /* 0x0003e40008000a06 */
[----:B-1----:R-:W-:Y:S02]  /*3360*/  FMUL.FTZ R9, R150, R91 ;  /* 0x0000005b96097220 */ /* 0x002fe40000410000 */
[----:B----4-:R-:W1:Y:S02]  /*3370*/  SHFL.IDX PT, R162, R162, RZ, 0x1f ;  /* 0x00001fffa2a27589 */ /* 0x010e6400000e0000 */
[----:B-1----:R-:W-:Y:S01]  /*3380*/  @P2 FFMA.FTZ R162, R164, R162, R167 ;  /* 0x000000a2a4a22223 */ /* 0x002fe200000100a7 */
[----:B------:R-:W-:-:S03]  /*3390*/  LEA R6, P2, R10, UR10, 0x2 ;  /* 0x0000000a0a067c11 */ /* 0x000fc6000f8410ff */
[----:B------:R-:W-:Y:S01]  /*33a0*/  FFMA.FTZ R170, R17, R162, R154 ;  /* 0x000000a211aa7223 */ /* 0x000fe2000001009a */
[----:B------:R-:W-:Y:S01]  /*33b0*/  LEA.HI.X R7, R10, UR11, R7, 0x2, P2 ;  /* 0x0000000b0a077c11 */ /* 0x000fe200090f1407 */
[----:B------:R-:W-:Y:S01]  /*33c0*/  FMUL.FTZ R10, R155, R100 ;  /* 0x000000649b0a7220 */ /* 0x000fe20000410000 */
[----:B------:R-:W-:Y:S01]  /*33d0*/  FMUL.FTZ R162, R178, R92 ;  /* 0x0000005cb2a27220 */ /* 0x000fe20000410000 */
[----:B------:R-:W-:Y:S01]  /*33e0*/  FFMA.FTZ R172, R0, R170, R149 ;  /* 0x000000aa00ac7223 */ /* 0x000fe20000010095 */
[----:B------:R-:W-:Y:S01]  /*33f0*/  FADD.FTZ R0, -R154, R170 ;  /* 0x000000aa9a007221 */ /* 0x000fe20000010100 */
[----:B------:R-:W-:Y:S01]  /*3400*/  FMUL.FTZ R17, R85, R10 ;  /* 0x0000000a55117220 */ /* 0x000fe20000410000 */
[----:B------:R-:W-:Y:S01]  /*3410*/  FMUL.FTZ R164, R107, R162 ;  /* 0x000000a26ba47220 */ /* 0x000fe20000410000 */
[----:B------:R-:W-:Y:S01]  /*3420*/  FFMA.FTZ R174, R16, R172, R153 ;  /* 0x000000ac10ae7223 */ /* 0x000fe20000010099 */
[----:B------:R-:W-:Y:S01]  /*3430*/  FADD.FTZ R154, -R149, R172 ;  /* 0x000000ac959a7221 */ /* 0x000fe20000010100 */
[----:B------:R-:W-:Y:S01]  /*3440*/  FMUL.FTZ R149, R158, R101 ;  /* 0x000000659e957220 */ /* 0x000fe20000410000 */
[----:B------:R-:W-:Y:S01]  /*3450*/  FFMA.FTZ R11, R0, R10, RZ ;  /* 0x0000000a000b7223 */ /* 0x000fe200000100ff */
[----:B------:R-:W-:Y:S01]  /*3460*/  FADD.FTZ R16, -R153, R174 ;  /* 0x000000ae99107221 */ /* 0x000fe20000010100 */
[----:B------:R-:W-:Y:S01]  /*3470*/  FFMA.FTZ R153, R18, R174, R151 ;  /* 0x000000ae12997223 */ /* 0x000fe20000010097 */
[-C--:B------:R-:W-:Y:S01]  /*3480*/  FMUL.FTZ R10, R102, R149.reuse ;  /* 0x00000095660a7220 */ /* 0x080fe20000410000 */
[----:B------:R-:W-:Y:S01]  /*3490*/  FFMA.FTZ R11, R154, R149, R11 ;  /* 0x000000959a0b7223 */ /* 0x000fe2000001000b */
[----:B------:R-:W-:Y:S01]  /*34a0*/  FMUL.FTZ R149, R180, R89 ;  /* 0x00000059b4957220 */ /* 0x000fe20000410000 */
[----:B------:R-:W-:Y:S01]  /*34b0*/  FFMA.FTZ R157, R19, R153, R148 ;  /* 0x00000099139d7223 */ /* 0x000fe20000010094 */
[----:B------:R-:W-:Y:S01]  /*34c0*/  FADD.FTZ R18, -R151, R153 ;  /* 0x0000009997127221 */ /* 0x000fe20000010100 */
[----:B------:R1:W-:Y:S01]  /*34d0*/  STS [R66], R17 ;  /* 0x0000001142007388 */ /* 0x0003e20000000800 */
[----:B------:R-:W-:Y:S01]  /*34e0*/  FFMA.FTZ R11, R16, R149, R11 ;  /* 0x00000095100b7223 */ /* 0x000fe2000001000b */
[----:B------:R-:W-:Y:S01]  /*34f0*/  FFMA.FTZ R159, R135, R157, R146 ;  /* 0x0000009d879f7223 */ /* 0x000fe20000010092 */
[----:B------:R-:W-:Y:S01]  /*3500*/  FADD.FTZ R148, -R148, R157 ;  /* 0x0000009d94947221 */ /* 0x000fe20000010100 */
[----:B------:R2:W-:Y:S01]  /*3510*/  STS [R67+0x4], R10 ;  /* 0x0000040a43007388 */ /* 0x0005e20000000800 */
[----:B------:R-:W-:Y:S01]  /*3520*/  FFMA.FTZ R11, R18, R162, R11 ;  /* 0x000000a2120b7223 */ /* 0x000fe2000001000b */
[----:B------:R-:W-:Y:S01]  /*3530*/  FFMA.FTZ R165, R141, R159, R14 ;  /* 0x0000009f8da57223 */ /* 0x000fe2000001000e */
[----:B------:R-:W-:Y:S01]  /*3540*/  FMUL.FTZ R8, R86, R149 ;  /* 0x0000009556087220 */ /* 0x000fe20000410000 */
[----:B------:R3:W-:Y:S01]  /*3550*/  STS [R67+0xc], R164 ;  /* 0x00000ca443007388 */ /* 0x0007e20000000800 */
[----:B------:R-:W-:Y:S01]  /*3560*/  FFMA.FTZ R11, R148, R166, R11 ;  /* 0x000000a6940b7223 */ /* 0x000fe2000001000b */
[----:B-1----:R-:W-:Y:S01]  /*3570*/  FMUL.FTZ R17, R152, R103 ;  /* 0x0000006798117220 */ /* 0x002fe20000410000 */
[----:B------:R-:W-:Y:S01]  /*3580*/  FFMA.FTZ R176, R12, R165, R147 ;  /* 0x000000a50cb07223 */ /* 0x000fe20000010093 */
[----:B------:R1:W-:Y:S01]  /*3590*/  STS [R67+0x8], R8 ;  /* 0x0000080843007388 */ /* 0x0003e20000000800 */
[----:B------:R-:W-:Y:S01]  /*35a0*/  FADD.FTZ R146, -R146, R159 ;  /* 0x0000009f92927221 */ /* 0x000fe20000010100 */
[----:B--2---:R-:W-:Y:S01]  /*35b0*/  FMUL.FTZ R10, R156, R96 ;  /* 0x000000609c0a7220 */ /* 0x004fe20000410000 */
[----:B------:R-:W-:Y:S01]  /*35c0*/  FMUL.FTZ R166, R114, R17 ;  /* 0x0000001172a67220 */ /* 0x000fe20000410000 */
[----:B------:R2:W-:Y:S01]  /*35d0*/  STS [R67+0x10], R168 ;  /* 0x000010a843007388 */ /* 0x0005e20000000800 */
[----:B------:R-:W-:Y:S01]  /*35e0*/  FMUL.FTZ R12, R104, R153 ;  /* 0x00000099680c7220 */ /* 0x000fe20000410000 */
[----:B---3--:R-:W-:Y:S01]  /*35f0*/  FADD.FTZ R164, -R14, R165 ;  /* 0x000000a50ea47221 */ /* 0x008fe20000010100 */
[-C--:B------:R-:W-:Y:S01]  /*3600*/  FMUL.FTZ R162, R113, R10.reuse ;  /* 0x0000000a71a27220 */ /* 0x080fe20000410000 */
[-C--:B------:R-:W-:Y:S01]  /*3610*/  FMUL.FTZ R14, R88, R9.reuse ;  /* 0x00000009580e7220 */ /* 0x080fe20000410000 */
[----:B------:R3:W-:Y:S01]  /*3620*/  STS [R67+0x1c], R166 ;  /* 0x00001ca643007388 */ /* 0x0007e20000000800 */
[----:B------:R-:W-:Y:S01]  /*3630*/  IADD3 R153, PT, PT, -R131, UR7, RZ ;  /* 0x0000000783997c10 */ /* 0x000fe2000fffe1ff */
[----:B------:R-:W-:Y:S01]  /*3640*/  FFMA.FTZ R11, R146, R10, R11 ;  /* 0x0000000a920b7223 */ /* 0x000fe2000001000b */
[----:B-1----:R-:W-:Y:S01]  /*3650*/  FMUL.FTZ R8, R105, R172 ;  /* 0x000000ac69087220 */ /* 0x002fe20000410000 */
[----:B------:R1:W-:Y:S01]  /*3660*/  STS [R67+0x14], R162 ;  /* 0x000014a243007388 */ /* 0x0003e20000000800 */
[----:B------:R-:W-:Y:S01]  /*3670*/  ISETP.GE.AND P2, PT, R153, 0x1, PT ;  /* 0x000000019900780c */ /* 0x000fe20003f46270 */
[----:B------:R-:W-:Y:S01]  /*3680*/  FFMA.FTZ R11, R164, R9, R11 ;  /* 0x00000009a40b7223 */ /* 0x000fe2000001000b */
[----:B--2---:R-:W-:Y:S01]  /*3690*/  FADD.FTZ R168, -R147, R176 ;  /* 0x000000b093a87221 */ /* 0x004fe20000010100 */
[----:B------:R2:W-:Y:S01]  /*36a0*/  STS [R67+0x18], R14 ;  /* 0x0000180e43007388 */ /* 0x0005e20000000800 */
[----:B------:R-:W-:Y:S01]  /*36b0*/  FMUL.FTZ R9, R93, R170 ;  /* 0x000000aa5d097220 */ /* 0x000fe20000410000 */
[----:B------:R-:W-:Y:S01]  /*36c0*/  FMUL.FTZ R10, R95, R174 ;  /* 0x000000ae5f0a7220 */ /* 0x000fe20000410000 */
[----:B---3--:R-:W-:Y:S01]  /*36d0*/  FMUL.FTZ R166, R97, R165 ;  /* 0x000000a561a67220 */ /* 0x008fe20000410000 */
[----:B------:R-:W-:Y:S01]  /*36e0*/  BAR.SYNC.DEFER_BLOCKING 0x0 ;  /* 0x0000000000007b1d */ /* 0x000fe20000010000 */
[----:B------:R-:W-:Y:S01]  /*36f0*/  FMUL.FTZ R170, R121, R176 ;  /* 0x000000b079aa7220 */ /* 0x000fe20000410000 */
[----:B-1----:R-:W-:Y:S01]  /*3700*/  FMUL.FTZ R162, R119, R159 ;  /* 0x0000009f77a27220 */ /* 0x002fe20000410000 */
[----:B------:R-:W-:Y:S01]  /*3710*/  FFMA.FTZ R167, R168, R17, R11 ;  /* 0x00000011a8a77223 */ /* 0x000fe2000001000b */
[C---:B------:R-:W-:Y:S01]  /*3720*/  ISETP.GE.AND P3, PT, R153.reuse, 0x21, PT ;  /* 0x000000219900780c */ /* 0x040fe20003f66270 */
[----:B--2---:R-:W-:Y:S01]  /*3730*/  FMUL.FTZ R14, R94, R157 ;  /* 0x0000009d5e0e7220 */ /* 0x004fe20000410000 */
        /* <DEDUP_REMOVED lines=22> */
.L_x_9495:
[----:B------:R-:W-:Y:S05]  /*38a0*/  BSYNC.RECONVERGENT B0 ;  /* 0x0000000000007941 */ /* 0x000fea0003800200 */
.L_x_9494:
[----:B-12---:R1:W2:Y:S01]  /*38b0*/  LDS R9, [R68+0x4a0] ;  /* 0x0004a00044097984 */ /* 0x0062a20000000800 */
[----:B------:R-:W-:Y:S04]  /*38c0*/  BSSY.RECONVERGENT B0, `(.L_x_9496) ;  /* 0x0000004000007945 */ /* 0x000fe80003800200 */
[----:B------:R-:W-:Y:S05]  /*38d0*/  @!P3 BRA `(.L_x_9497) ;  /* 0x000000000008b947 */ /* 0x000fea0003800000 */
[----:B------:R3:W-:Y:S04]  /*38e0*/  REDG.E.ADD.F32.FTZ.RN.STRONG.GPU desc[UR16][R4.64+0x80], R17 ;  /* 0x00008011040079a6 */ /* 0x0007e8000c12f310 */
[----:B--2---:R3:W-:Y:S02]  /*38f0*/  REDG.E.ADD.F32.FTZ.RN.STRONG.GPU desc[UR16][R6.64+0x80], R9 ;  /* 0x00008009060079a6 */ /* 0x0047e4000c12f310 */
.L_x_9497:
[----:B------:R-:W-:Y:S05]  /*3900*/  BSYNC.RECONVERGENT B0 ;  /* 0x0000000000007941 */ /* 0x000fea0003800200 */
.L_x_9496:
        /* <DEDUP_REMOVED lines=11> */
.L_x_9499:
[----:B------:R-:W-:Y:S05]  /*39c0*/  BSYNC.RECONVERGENT B0 ;  /* 0x0000000000007941 */ /* 0x000fea0003800200 */
.L_x_9498:
[----:B---34-:R3:W4:Y:S01]  /*39d0*/  LDS R9, [R70+0x5a0] ;  /* 0x0005a00046097984 */ /* 0x0187220000000800 */
[----:B------:R-:W-:Y:S01]  /*39e0*/  ISETP.NE.AND P6, PT, R8, RZ, PT ;  /* 0x000000ff0800720c */ /* 0x000fe20003fc5270 */
[----:B------:R-:W-:-:S12]  /*39f0*/  BSSY.RECONVERGENT B0, `(.L_x_9500) ;  /* 0x0000004000007945 */ /* 0x000fd80003800200 */
[----:B---3--:R-:W-:Y:S05]  /*3a00*/  @!P6 BRA `(.L_x_9501) ;  /* 0x000000000008e947 */ /* 0x008fea0003800000 */
[----:B0-----:R3:W-:Y:S04]  /*3a10*/  REDG.E.ADD.F32.FTZ.RN.STRONG.GPU desc[UR16][R4.64+0x180], R135 ;  /* 0x00018087040079a6 */ /* 0x0017e8000c12f310 */
[----:B----4-:R3:W-:Y:S02]  /*3a20*/  REDG.E.ADD.F32.FTZ.RN.STRONG.GPU desc[UR16][R6.64+0x180], R9 ;  /* 0x00018009060079a6 */ /* 0x0107e4000c12f310 */
.L_x_9501:
[----:B------:R-:W-:Y:S05]  /*3a30*/  BSYNC.RECONVERGENT B0 ;  /* 0x0000000000007941 */ /* 0x000fea0003800200 */
.L_x_9500:
[----:B---34-:R3:W4:Y:S01]  /*3a40*/  LDS R9, [R71+0x620] ;  /* 0x0006200047097984 */ /* 0x0187220000000800 */
[----:B------:R-:W-:Y:S04]  /*3a50*/  BSSY.RECONVERGENT B0, `(.L_x_9502) ;  /* 0x0000004000007945 */ /* 0x000fe80003800200 */
[----:B------:R-:W-:Y:S05]  /*3a60*/  @!P2 BRA `(.L_x_9503) ;  /* 0x000000000008a947 */ /* 0x000fea0003800000 */
[----:B0-----:R0:W-:Y:S04]  /*3a70*/  REDG.E.ADD.F32.FTZ.RN.STRONG.GPU desc[UR16][R4.64+0x200], R141 ;  /* 0x0002008d040079a6 */ /* 0x0011e8000c12f310 */
[----:B----4-:R0:W-:Y:S02]  /*3a80*/  REDG.E.ADD.F32.FTZ.RN.STRONG.GPU desc[UR16][R6.64+0x200], R9 ;  /* 0x00020009060079a6 */ /* 0x0101e4000c12f310 */
.L_x_9503:
[----:B------:R-:W-:Y:S05]  /*3a90*/  BSYNC.RECONVERGENT B0 ;  /* 0x0000000000007941 */ /* 0x000fea0003800200 */
.L_x_9502:
[----:B0---4-:R0:W4:Y:S01]  /*3aa0*/  LDS R9, [R72+0x6a0] ;  /* 0x0006a00048097984 */ /* 0x0111220000000800 */
[----:B------:R-:W-:Y:S04]  /*3ab0*/  BSSY.RECONVERGENT B0, `(.L_x_9504) ;  /* 0x0000004000007945 */ /* 0x000fe80003800200 */
[----:B------:R-:W-:Y:S05]  /*3ac0*/  @!P3 BRA `(.L_x_9505) ;  /* 0x000000000008b947 */ /* 0x000fea0003800000 */
[----:B------:R0:W-:Y:S04]  /*3ad0*/  REDG.E.ADD.F32.FTZ.RN.STRONG.GPU desc[UR16][R4.64+0x280], R147 ;  /* 0x00028093040079a6 */ /* 0x0001e8000c12f310 */
[----:B----4-:R0:W-:Y:S02]  /*3ae0*/  REDG.E.ADD.F32.FTZ.RN.STRONG.GPU desc[UR16][R6.64+0x280], R9 ;  /* 0x00028009060079a6 */ /* 0x0101e4000c12f310 */
.L_x_9505:
[----:B------:R-:W-:Y:S05]  /*3af0*/  BSYNC.RECONVERGENT B0 ;  /* 0x0000000000007941 */ /* 0x000fea0003800200 */
.L_x_9504:
[----:B0---4-:R0:W4:Y:S01]  /*3b00*/  LDS R9, [R73+0x720] ;  /* 0x0007200049097984 */ /* 0x0111220000000800 */
[----:B------:R-:W-:Y:S04]  /*3b10*/  BSSY.RECONVERGENT B0, `(.L_x_9506) ;  /* 0x0000004000007945 */ /* 0x000fe80003800200 */
[----:B------:R-:W-:Y:S05]  /*3b20*/  @!P4 BRA `(.L_x_9507) ;  /* 0x000000000008c947 */ /* 0x000fea0003800000 */
[----:B------:R0:W-:Y:S04]  /*3b30*/  REDG.E.ADD.F32.FTZ.RN.STRONG.GPU desc[UR16][R4.64+0x300], R149 ;  /* 0x00030095040079a6 */ /* 0x0001e8000c12f310 */
[----:B----4-:R0:W-:Y:S02]  /*3b40*/  REDG.E.ADD.F32.FTZ.RN.STRONG.GPU desc[UR16][R6.64+0x300], R9 ;  /* 0x00030009060079a6 */ /* 0x0101e4000c12f310 */
.L_x_9507:
[----:B------:R-:W-:Y:S05]  /*3b50*/  BSYNC.RECONVERGENT B0 ;  /* 0x0000000000007941 */ /* 0x000fea0003800200 */
.L_x_9506:
[----:B0---4-:R0:W4:Y:S01]  /*3b60*/  LDS R9, [R74+0x7a0] ;  /* 0x0007a0004a097984 */ /* 0x0111220000000800 */
[----:B------:R-:W-:Y:S04]  /*3b70*/  BSSY.RECONVERGENT B0, `(.L_x_9508) ;  /* 0x0000004000007945 */ /* 0x000fe80003800200 */
[----:B------:R-:W-:Y:S05]  /*3b80*/  @!P5 BRA `(.L_x_9509) ;  /* 0x000000000008d947 */ /* 0x000fea0003800000 */
[----:B------:R0:W-:Y:S04]  /*3b90*/  REDG.E.ADD.F32.FTZ.RN.STRONG.GPU desc[UR16][R4.64+0x380], R151 ;  /* 0x00038097040079a6 */ /* 0x0001e8000c12f310 */
[----:B----4-:R0:W-:Y:S02]  /*3ba0*/  REDG.E.ADD.F32.FTZ.RN.STRONG.GPU desc[UR16][R6.64+0x380], R9 ;  /* 0x00038009060079a6 */ /* 0x0101e4000c12f310 */
.L_x_9509:
[----:B------:R-:W-:Y:S05]  /*3bb0*/  BSYNC.RECONVERGENT B0 ;  /* 0x0000000000007941 */ /* 0x000fea0003800200 */
.L_x_9508:
[----:B0-----:R-:W0:Y:S01]  /*3bc0*/  SHFL.DOWN P2, R6, R167, 0x1, 0x1f ;  /* 0x08201f00a7067f89 */ /* 0x001e220000040000 */
[C---:B----4-:R-:W-:Y:S01]  /*3bd0*/  FMUL.FTZ R9, R133.reuse, R178 ;  /* 0x000000b285097220 */ /* 0x050fe20000410000 */
[C---:B------:R-:W-:Y:S01]  /*3be0*/  FMUL.FTZ R5, R133.reuse, R180 ;  /* 0x000000b485057220 */ /* 0x040fe20000410000 */
[----:B------:R-:W-:Y:S01]  /*3bf0*/  ISETP.NE.AND P3, PT, R82, RZ, PT ;  /* 0x000000ff5200720c */ /* 0x000fe20003f65270 */
[C---:B------:R-:W-:Y:S01]  /*3c00*/  FMUL.FTZ R11, R133.reuse, R171 ;  /* 0x000000ab850b7220 */ /* 0x040fe20000410000 */
        /* <DEDUP_REMOVED lines=20> */
[----:B------:R-:W-:Y:S01]  /*3d50*/  FFMA.FTZ R11, R87, R142, R148 ;  /* 0x0000008e570b7223 */ /* 0x000fe20000010094 */
[----:B------:R-:W-:Y:S01]  /*3d60*/  FFMA.FTZ R9, R86, R7, R9 ;  /* 0x0000000756097223 */ /* 0x000fe20000010009 */
[----:B------:R-:W-:Y:S01]  /*3d70*/  FFMA.FTZ R146, R113, R143, R146 ;  /* 0x0000008f71927223 */ /* 0x000fe20000010092 */
[----:B------:R-:W-:Y:S01]  /*3d80*/  FFMA.FTZ R5, R102, R13, R5 ;  /* 0x0000000d66057223 */ /* 0x000fe20000010005 */
[----:B------:R-:W0:Y:S01]  /*3d90*/  SHFL.DOWN P2, R17, R6, 0x2, 0x1f ;  /* 0x08401f0006117f89 */ /* 0x000e220000040000 */
        /* <DEDUP_REMOVED lines=15> */
[----:B0-----:R-:W-:-:S05]  /*3e90*/  @P2 FADD R17, R6, R17 ;  /* 0x0000001106112221 */ /* 0x001fca0000000000 */
[----:B------:R-:W0:Y:S02]  /*3ea0*/  SHFL.DOWN P2, R8, R17, 0x4, 0x1f ;  /* 0x08801f0011087f89 */ /* 0x000e240000040000 */
[----:B0-----:R-:W-:Y:S01]  /*3eb0*/  @P2 FADD R8, R17, R8 ;  /* 0x0000000811082221 */ /* 0x001fe20000000000 */
[C---:B------:R-:W-:Y:S01]  /*3ec0*/  FMUL.FTZ R17, R133.reuse, R150 ;  /* 0x0000009685117220 */ /* 0x040fe20000410000 */
[----:B------:R-:W-:-:S03]  /*3ed0*/  FMUL.FTZ R133, R133, R155 ;  /* 0x0000009b85857220 */ /* 0x000fc60000410000 */
[----:B------:R-:W0:Y:S01]  /*3ee0*/  SHFL.DOWN P2, R135, R8, 0x8, 0x1f ;  /* 0x09001f0008877f89 */ /* 0x000e220000040000 */
[----:B------:R-:W-:Y:S01]  /*3ef0*/  FMUL.FTZ R17, R164, R17 ;  /* 0x00000011a4117220 */ /* 0x000fe20000410000 */
[----:B------:R-:W-:-:S03]  /*3f00*/  FMUL.FTZ R0, R0, R133 ;  /* 0x0000008500007220 */ /* 0x000fc60000410000 */
[----:B------:R-:W-:Y:S01]  /*3f10*/  FFMA.FTZ R17, R88, R15, R17 ;  /* 0x0000000f58117223 */ /* 0x000fe20000010011 */
[----:B------:R-:W-:-:S03]  /*3f20*/  FFMA.FTZ R0, R85, R134, R0 ;  /* 0x0000008655007223 */ /* 0x000fc60000010000 */
        /* <DEDUP_REMOVED lines=13> */
.L_x_9511:
[----:B------:R-:W-:Y:S05]  /*4000*/  BSYNC.RECONVERGENT B0 ;  /* 0x0000000000007941 */ /* 0x000fea0003800200 */
.L_x_9510:
[----:B------:R-:W-:-:S04]  /*4010*/  UIADD3 UR4, UPT, UPT, UR4, 0x1, URZ ;  /* 0x0000000104047890 */ /* 0x000fc8000fffe0ff */
[----:B------:R-:W-:-:S09]  /*4020*/  UISETP.GE.AND UP0, UPT, UR4, UR13, UPT ;  /* 0x0000000d0400728c */ /* 0x000fd2000bf06270 */
[----:B------:R-:W-:Y:S05]  /*4030*/  BRA.U !UP0, `(.L_x_9512) ;  /* 0xffffffe5082c7547 */ /* 0x000fea000b83ffff */
.L_x_9490:
[----:B------:R-:W-:Y:S01]  /*4040*/  BAR.SYNC.DEFER_BLOCKING 0x0 ;  /* 0x0000000000007b1d */ /* 0x000fe20000010000 */
[----:B------:R-:W-:-:S07]  /*4050*/  F2FP.BF16.F32.PACK_AB R119, R120, R116 ;  /* 0x000000747877723e */ /* 0x000fce00000010ff */
[----:B------:R-:W5:Y:S01]  /*4060*/  LDC.64 R32, c[0x0][0x4f8] ;  /* 0x00013e00ff207b82 */ /* 0x000f620000000a00 */
[----:B------:R-:W-:Y:S01]  /*4070*/  F2FP.BF16.F32.PACK_AB R118, R118, R115 ;  /* 0x000000737676723e */ /* 0x000fe200000010ff */
[----:B------:R-:W1:Y:S01]  /*4080*/  LDCU.64 UR4, c[0x0][0x500] ;  /* 0x0000a000ff0477ac */ /* 0x000e620008000a00 */
[----:B------:R-:W-:Y:S02]  /*4090*/  F2FP.BF16.F32.PACK_AB R117, R117, R110 ;  /* 0x0000006e7575723e */ /* 0x000fe400000010ff */
[----:B------:R-:W-:-:S03]  /*40a0*/  SHF.L.U32 R12, R80, 0x8, RZ ;  /* 0x00000008500c7819 */ /* 0x000fc600000006ff */
[----:B------:R-:W2:Y:S01]  /*40b0*/  LDC.64 R34, c[0x0][0x550] ;  /* 0x00015400ff227b82 */ /* 0x000ea20000000a00 */
[----:B------:R-:W3:Y:S01]  /*40c0*/  LDG.E.128 R8, desc[UR16][R2.64] ;  /* 0x0000001002087981 */ /* 0x000ee2000c1e1d00 */
[----:B------:R-:W-:-:S03]  /*40d0*/  F2FP.BF16.F32.PACK_AB R116, R112, R111 ;  /* 0x0000006f7074723e */ /* 0x000fc600000010ff */
[----:B---3--:R-:W-:Y:S01]  /*40e0*/  STS.128 [R79], R8 ;  /* 0x000000084f007388 */ /* 0x008fe20000000c00 */
[----:B------:R-:W-:-:S03]  /*40f0*/  NOP ;  /* 0x0000000000007918 */ /* 0x000fc60000000000 */
[----:B0---4-:R-:W0:Y:S01]  /*4100*/  LDS.128 R4, [R79] ;  /* 0x000000004f047984 */ /* 0x011e220000000c00 */
[----:B------:R-:W-:Y:S06]  /*4110*/  BAR.SYNC.DEFER_BLOCKING 0x0 ;  /* 0x0000000000007b1d */ /* 0x000fec0000010000 */
[----:B------:R-:W-:Y:S01]  /*4120*/  STS.128 [R79], R116 ;  /* 0x000000744f007388 */ /* 0x000fe20000000c00 */
[C---:B0-----:R-:W-:Y:S02]  /*4130*/  SHF.L.U32 R13, R4.reuse, 0x10, RZ ;  /* 0x00000010040d7819 */ /* 0x041fe400000006ff */
[----:B------:R-:W-:-:S02]  /*4140*/  PRMT R4, R4, 0x7632, R4 ;  /* 0x0000763204047816 */ /* 0x000fc40000000004 */
[----:B------:R-:W-:Y:S01]  /*4150*/  SHF.L.U32 R9, R6, 0x10, RZ ;  /* 0x0000001006097819 */ /* 0x000fe200000006ff */
[--C-:B------:R-:W-:Y:S01]  /*4160*/  FADD.FTZ R13, R13, R50.reuse ;  /* 0x000000320d0d7221 */ /* 0x100fe20000010000 */
[----:B------:R-:W-:Y:S02]  /*4170*/  SHF.L.U32 R11, R7, 0x10, RZ ;  /* 0x00000010070b7819 */ /* 0x000fe400000006ff */
[----:B------:R-:W-:Y:S01]  /*4180*/  SHF.L.U32 R3, R4, 0x10, RZ ;  /* 0x0000001004037819 */ /* 0x000fe200000006ff */
[--C-:B------:R-:W-:Y:S01]  /*4190*/  FADD.FTZ R4, R9, R50.reuse ;  /* 0x0000003209047221 */ /* 0x100fe20000010000 */
[----:B------:R-:W-:Y:S01]  /*41a0*/  FSETP.GTU.FTZ.AND P6, PT, R13, 20, PT ;  /* 0x41a000000d00780b */ /* 0x000fe20003fdc000 */
[----:B------:R-:W-:Y:S01]  /*41b0*/  FADD.FTZ R11, R11, R50 ;  /* 0x000000320b0b7221 */ /* 0x000fe20000010000 */
[----:B------:R-:W-:Y:S01]  /*41c0*/  PRMT R6, R6, 0x7632, R6 ;  /* 0x0000763206067816 */ /* 0x000fe20000000006 */
[----:B------:R-:W-:Y:S01]  /*41d0*/  FADD.FTZ R3, R3, R50 ;  /* 0x0000003203037221 */ /* 0x000fe20000010000 */
[----:B------:R-:W-:-:S02]  /*41e0*/  FSETP.GTU.FTZ.AND P1, PT, R4, 20, PT ;  /* 0x41a000000400780b */ /* 0x000fc40003f3c000 */
[----:B------:R-:W-:Y:S02]  /*41f0*/  FSETP.GTU.FTZ.AND P2, PT, R11, 20, PT ;  /* 0x41a000000b00780b */ /* 0x000fe40003f5c000 */
[----:B------:R-:W-:Y:S02]  /*4200*/  PRMT R8, R7, 0x7632, R8 ;  /* 0x0000763207087816 */ /* 0x000fe40000000008 */
[----:B------:R-:W-:Y:S02]  /*4210*/  SHF.L.U32 R7, R6, 0x10, RZ ;  /* 0x0000001006077819 */ /* 0x000fe400000006ff */
[----:B------:R-:W-:Y:S01]  /*4220*/  SHF.L.U32 R9, R8, 0x10, RZ ;  /* 0x0000001008097819 */ /* 0x000fe200000006ff */
[----:B------:R-:W-:Y:S01]  /*4230*/  @!P6 FMUL.FTZ R0, R13, -1.4426950216293334961 ;  /* 0xbfb8aa3b0d00e820 */ /* 0x000fe20000410000 */
[----:B------:R-:W-:Y:S01]  /*4240*/  SHF.L.U32 R13, R5, 0x10, RZ ;  /* 0x00000010050d7819 */ /* 0x000fe200000006ff */
[--C-:B------:R-:W-:Y:S01]  /*4250*/  FADD.FTZ R7, R7, R50.reuse ;  /* 0x0000003207077221 */ /* 0x100fe20000010000 */
[----:B------:R-:W-:Y:S01]  /*4260*/  PRMT R5, R5, 0x7632, R5 ;  /* 0x0000763205057816 */ /* 0x000fe20000000005 */
[----:B------:R-:W-:Y:S01]  /*4270*/  @!P1 FMUL.FTZ R4, R4, -1.4426950216293334961 ;  /* 0xbfb8aa3b04049820 */ /* 0x000fe20000410000 */
[--C-:B------:R-:W-:Y:S01]  /*4280*/  FADD.FTZ R9, R9, R50.reuse ;  /* 0x0000003209097221 */ /* 0x100fe20000010000 */
[----:B------:R-:W0:Y:S01]  /*4290*/  @!P6 MUFU.EX2 R0, R0 ;  /* 0x000000000000e308 */ /* 0x000e220000000800 */
[--C-:B------:R-:W-:Y:S01]  /*42a0*/  FADD.FTZ R13, R13, R50.reuse ;  /* 0x000000320d0d7221 */ /* 0x100fe20000010000 */
[----:B------:R-:W-:Y:S01]  /*42b0*/  SHF.L.U32 R5, R5, 0x10, RZ ;  /* 0x0000001005057819 */ /* 0x000fe200000006ff */
[----:B------:R-:W-:Y:S01]  /*42c0*/  @!P2 FMUL.FTZ R6, R11, -1.4426950216293334961 ;  /* 0xbfb8aa3b0b06a820 */ /* 0x000fe20000410000 */
[----:B------:R-:W-:Y:S01]  /*42d0*/  FSETP.GTU.FTZ.AND P3, PT, R3, 20, PT ;  /* 0x41a000000300780b */ /* 0x000fe20003f7c000 */
[----:B------:R-:W3:Y:S01]  /*42e0*/  @!P1 MUFU.EX2 R4, R4 ;  /* 0x0000000400049308 */ /* 0x000ee20000000800 */
[----:B------:R-:W-:Y:S01]  /*42f0*/  FSETP.GTU.FTZ.AND P0, PT, R13, 20, PT ;  /* 0x41a000000d00780b */ /* 0x000fe20003f1c000 */
[----:B------:R-:W-:Y:S01]  /*4300*/  FADD.FTZ R5, R5, R50 ;  /* 0x0000003205057221 */ /* 0x000fe20000010000 */
[----:B------:R-:W-:Y:S01]  /*4310*/  FSETP.GTU.FTZ.AND P5, PT, R7, 20, PT ;  /* 0x41a000000700780b */ /* 0x000fe20003fbc000 */
[----:B------:R-:W4:Y:S03]  /*4320*/  @!P2 MUFU.EX2 R6, R6 ;  /* 0x000000060006a308 */ /* 0x000f260000000800 */
[----:B------:R-:W-:Y:S01]  /*4330*/  FSETP.GTU.FTZ.AND P4, PT, R5, 20, PT ;  /* 0x41a000000500780b */ /* 0x000fe20003f9c000 */
[----:B0-----:R-:W-:-:S04]  /*4340*/  @!P6 FADD.FTZ R2, R0, 1 ;  /* 0x3f8000000002e421 */ /* 0x001fc80000010000 */
[----:B------:R0:W1:Y:S01]  /*4350*/  @!P6 MUFU.RCP R0, R2 ;  /* 0x000000020000e308 */ /* 0x0000620000001000 */
[----:B---3--:R-:W-:Y:S01]  /*4360*/  @!P1 FADD.FTZ R4, R4, 1 ;  /* 0x3f80000004049421 */ /* 0x008fe20000010000 */
[----:B----4-:R-:W-:-:S06]  /*4370*/  @!P2 FADD.FTZ R6, R6, 1 ;  /* 0x3f8000000606a421 */ /* 0x010fcc0000010000 */
[----:B------:R-:W3:Y:S01]  /*4380*/  @!P1 MUFU.RCP R17, R4 ;  /* 0x0000000400119308 */ /* 0x000ee20000001000 */
[----:B0-----:R-:W-:Y:S01]  /*4390*/  @!P0 FMUL.FTZ R2, R13, -1.4426950216293334961 ;  /* 0xbfb8aa3b0d028820 */ /* 0x001fe20000410000 */
[----:B------:R-:W-:-:S06]  /*43a0*/  SHF.R.S32.HI R13, RZ, 0x1f, R12 ;  /* 0x0000001fff0d7819 */ /* 0x000fcc000001140c */
[----:B------:R-:W0:Y:S01]  /*43b0*/  @!P0 MUFU.EX2 R2, R2 ;  /* 0x0000000200028308 */ /* 0x000e220000000800 */
[----:B-1----:R-:W-:Y:S01]  /*43c0*/  @!P6 FMUL.FTZ R109, R109, R0 ;  /* 0x000000006d6de220 */ /* 0x002fe20000410000 */
[----:B------:R-:W-:Y:S01]  /*43d0*/  FSETP.GTU.FTZ.AND P6, PT, R9, 20, PT ;  /* 0x41a000000900780b */ /* 0x000fe20003fdc000 */
[----:B------:R-:W-:Y:S01]  /*43e0*/  @!P3 FMUL.FTZ R0, R3, -1.4426950216293334961 ;  /* 0xbfb8aa3b0300b820 */ /* 0x000fe20000410000 */
[----:B------:R-:W-:Y:S01]  /*43f0*/  @!P4 FMUL.FTZ R3, R5, -1.4426950216293334961 ;  /* 0xbfb8aa3b0503c820 */ /* 0x000fe20000410000 */
[----:B------:R-:W-:Y:S01]  /*4400*/  @!P5 FMUL.FTZ R5, R7, -1.4426950216293334961 ;  /* 0xbfb8aa3b0705d820 */ /* 0x000fe20000410000 */
[----:B------:R1:W4:Y:S01]  /*4410*/  @!P2 MUFU.RCP R19, R6 ;  /* 0x000000060013a308 */ /* 0x0003220000001000 */
[----:B---3--:R-:W-:Y:S01]  /*4420*/  @!P1 FMUL.FTZ R98, R98, R17 ;  /* 0x0000001162629220 */ /* 0x008fe20000410000 */
[----:B------:R-:W-:Y:S01]  /*4430*/  IADD3 R54, P1, PT, R54, -0x200, RZ ;  /* 0xfffffe0036367810 */ /* 0x000fe20007f3e0ff */
[----:B0-----:R-:W-:-:S05]  /*4440*/  @!P0 FADD.FTZ R2, R2, 1 ;  /* 0x3f80000002028421 */ /* 0x001fca0000010000 */
[----:B------:R-:W0:Y:S01]  /*4450*/  @!P4 MUFU.EX2 R3, R3 ;  /* 0x000000030003c308 */ /* 0x000e220000000800 */
[----:B------:R-:W-:Y:S01]  /*4460*/  @!P6 FMUL.FTZ R7, R9, -1.4426950216293334961 ;  /* 0xbfb8aa3b0907e820 */ /* 0x000fe20000410000 */
[----:B------:R-:W-:Y:S02]  /*4470*/  IADD3.X R65, PT, PT, R65, -0x1, RZ, P1, !PT ;  /* 0xffffffff41417810 */ /* 0x000fe40000ffe4ff */
[----:B------:R-:W-:Y:S04]  /*4480*/  @!P5 MUFU.EX2 R9, R5 ;  /* 0x000000050009d308 */ /* 0x000fe80000000800 */
[----:B------:R1:W3:Y:S01]  /*4490*/  @!P6 MUFU.EX2 R10, R7 ;  /* 0x00000007000ae308 */ /* 0x0002e20000000800 */
[----:B------:R-:W-:-:S03]  /*44a0*/  NOP ;  /* 0x0000000000007918 */ /* 0x000fc60000000000 */
[----:B------:R5:W2:Y:S01]  /*44b0*/  @!P0 MUFU.RCP R15, R2 ;  /* 0x00000002000f8308 */ /* 0x000aa20000001000 */
[----:B0-----:R-:W-:Y:S01]  /*44c0*/  @!P4 FADD.FTZ R8, R3, 1 ;  /* 0x3f8000000308c421 */ /* 0x001fe20000010000 */
[----:B-1----:R-:W0:Y:S01]  /*44d0*/  LDS.128 R4, [R79] ;  /* 0x000000004f047984 */ /* 0x002e220000000c00 */
[----:B----4-:R-:W-:Y:S01]  /*44e0*/  @!P2 FMUL.FTZ R84, R84, R19 ;  /* 0x000000135454a220 */ /* 0x010fe20000410000 */
[----:B------:R-:W-:Y:S01]  /*44f0*/  IADD3 R60, P2, PT, R60, -0x200, RZ ;  /* 0xfffffe003c3c7810 */ /* 0x000fe20007f5e0ff */
[----:B---3--:R-:W-:-:S03]  /*4500*/  @!P6 FADD.FTZ R10, R10, 1 ;  /* 0x3f8000000a0ae421 */ /* 0x008fc60000010000 */
[----:B------:R-:W1:Y:S01]  /*4510*/  @!P3 MUFU.EX2 R0, R0 ;  /* 0x000000000000b308 */ /* 0x000e620000000800 */
[----:B-----5:R-:W-:Y:S01]  /*4520*/  IMAD.WIDE.U32 R2, R32, UR18, R12 ;  /* 0x0000001220027c25 */ /* 0x020fe2000f8e000c */
[----:B------:R-:W-:Y:S02]  /*4530*/  IADD3.X R61, PT, PT, R61, -0x1, RZ, P2, !PT ;  /* 0xffffffff3d3d7810 */ /* 0x000fe400017fe4ff */
[----:B------:R3:W4:Y:S01]  /*4540*/  @!P4 MUFU.RCP R14, R8 ;  /* 0x00000008000ec308 */ /* 0x0007220000001000 */
[----:B------:R-:W-:Y:S02]  /*4550*/  IMAD R3, R33, UR18, R3 ;  /* 0x0000001221037c24 */ /* 0x000fe4000f8e0203 */
[----:B------:R-:W5:Y:S01]  /*4560*/  LDC.64 R32, c[0x0][0x560] ;  /* 0x00015800ff207b82 */ /* 0x000f620000000a00 */
[----:B------:R-:W-:-:S04]  /*4570*/  IMAD.WIDE.U32 R2, R49, UR4, R2 ;  /* 0x0000000431027c25 */ /* 0x000fc8000f8e0002 */
[----:B--2---:R-:W-:Y:S01]  /*4580*/  @!P0 FMUL.FTZ R106, R106, R15 ;  /* 0x0000000f6a6a8220 */ /* 0x004fe20000410000 */
[----:B------:R-:W2:Y:S01]  /*4590*/  @!P6 MUFU.RCP R10, R10 ;  /* 0x0000000a000ae308 */ /* 0x000ea20000001000 */
[----:B------:R-:W-:Y:S02]  /*45a0*/  IMAD R3, R49, UR5, R3 ;  /* 0x0000000531037c24 */ /* 0x000fe4000f8e0203 */
[----:B-1----:R-:W-:Y:S01]  /*45b0*/  @!P3 FADD.FTZ R0, R0, 1 ;  /* 0x3f8000000000b421 */ /* 0x002fe20000010000 */
[----:B---3--:R-:W-:Y:S01]  /*45c0*/  LEA R8, P0, R2, R34, 0x1 ;  /* 0x0000002202087211 */ /* 0x008fe200078008ff */
[----:B------:R-:W1:Y:S03]  /*45d0*/  LDCU.64 UR4, c[0x0][0x520] ;  /* 0x0000a400ff0477ac */ /* 0x000e660008000a00 */
[----:B------:R3:W0:Y:S01]  /*45e0*/  @!P3 MUFU.RCP R11, R0 ;  /* 0x00000000000bb308 */ /* 0x0006220000001000 */
[----:B----4-:R-:W-:Y:S01]  /*45f0*/  @!P4 FMUL.FTZ R99, R99, R14 ;  /* 0x0000000e6363c220 */ /* 0x010fe20000410000 */
[----:B------:R-:W-:Y:S01]  /*4600*/  IADD3 R58, P4, PT, R58, -0x200, RZ ;  /* 0xfffffe003a3a7810 */ /* 0x000fe20007f9e0ff */
[----:B------:R-:W4:Y:S03]  /*4610*/  LDC.64 R14, c[0x0][0x518] ;  /* 0x00014600ff0e7b82 */ /* 0x000f260000000a00 */
[----:B------:R-:W-:Y:S01]  /*4620*/  F2FP.BF16.F32.PACK_AB R17, R99, R106 ;  /* 0x0000006a6311723e */ /* 0x000fe200000010ff */
[----:B---3--:R-:W-:Y:S01]  /*4630*/  @!P5 FADD.FTZ R0, R9, 1 ;  /* 0x3f8000000900d421 */ /* 0x008fe20000010000 */
[----:B------:R-:W-:Y:S01]  /*4640*/  LEA.HI.X R9, R2, R35, R3, 0x1, P0 ;  /* 0x0000002302097211 */ /* 0x000fe200000f0c03 */
[----:B--2---:R-:W-:Y:S01]  /*4650*/  @!P6 FMUL.FTZ R81, R81, R10 ;  /* 0x0000000a5151e220 */ /* 0x004fe20000410000 */
[----:B------:R-:W-:Y:S01]  /*4660*/  IADD3.X R59, PT, PT, R59, -0x1, RZ, P4, !PT ;  /* 0xffffffff3b3b7810 */ /* 0x000fe200027fe4ff */
[----:B------:R-:W-:-:S02]  /*4670*/  IMAD.WIDE.U32 R2, R26, 0x10, R8 ;  /* 0x000000101a027825 */ /* 0x000fc400078e0008 */
[----:B------:R-:W2:Y:S01]  /*4680*/  @!P5 MUFU.RCP R0, R0 ;  /* 0x000000000000d308 */ /* 0x000ea20000001000 */
[----:B------:R-:W-:Y:S01]  /*4690*/  F2FP.BF16.F32.PACK_AB R19, R81, R84 ;  /* 0x000000545113723e */ /* 0x000fe200000010ff */
[----:B0-----:R-:W-:Y:S01]  /*46a0*/  @!P3 FMUL.FTZ R108, R108, R11 ;  /* 0x0000000b6c6cb220 */ /* 0x001fe20000410000 */
[----:B------:R-:W-:Y:S01]  /*46b0*/  IADD3 R62, P3, PT, R62, -0x200, RZ ;  /* 0xfffffe003e3e7810 */ /* 0x000fe20007f7e0ff */
[----:B------:R1:W-:Y:S03]  /*46c0*/  STG.E.128 desc[UR16][R2.64], R4 ;  /* 0x0000000402007986 */ /* 0x0003e6000c101d10 */
[----:B------:R-:W-:Y:S01]  /*46d0*/  F2FP.BF16.F32.PACK_AB R16, R108, R109 ;  /* 0x0000006d6c10723e */ /* 0x000fe200000010ff */
[----:B------:R-:W-:Y:S01]  /*46e0*/  FADD.FTZ R109, R109, R78 ;  /* 0x0000004e6d6d7221 */ /* 0x000fe20000010000 */
[----:B------:R-:W-:Y:S01]  /*46f0*/  IADD3.X R63, PT, PT, R63, -0x1, RZ, P3, !PT ;  /* 0xffffffff3f3f7810 */ /* 0x000fe20001ffe4ff */
[----:B----4-:R-:W-:-:S04]  /*4700*/  IMAD.WIDE.U32 R12, R14, UR18, R12 ;  /* 0x000000120e0c7c25 */ /* 0x010fc8000f8e000c */
[----:B------:R-:W-:Y:S01]  /*4710*/  FADD.FTZ R109, R109, R108 ;  /* 0x0000006c6d6d7221 */ /* 0x000fe20000010000 */
[----:B------:R-:W-:-:S03]  /*4720*/  IMAD R13, R15, UR18, R13 ;  /* 0x000000120f0d7c24 */ /* 0x000fc6000f8e020d */
[----:B------:R-:W-:Y:S01]  /*4730*/  FADD.FTZ R106, R109, R106 ;  /* 0x0000006a6d6a7221 */ /* 0x000fe20000010000 */
[----:B--2---:R-:W-:Y:S01]  /*4740*/  @!P5 FMUL.FTZ R83, R83, R0 ;  /* 0x000000005353d220 */ /* 0x004fe20000410000 */
[----:B------:R-:W-:Y:S01]  /*4750*/  BAR.SYNC.DEFER_BLOCKING 0x0 ;  /* 0x0000000000007b1d */ /* 0x000fe20000010000 */
[----:B------:R-:W-:Y:S01]  /*4760*/  IADD3 R56, P5, PT, R56, -0x200, RZ ;  /* 0xfffffe0038387810 */ /* 0x000fe20007fbe0ff */
[----:B------:R-:W-:Y:S01]  /*4770*/  FADD.FTZ R99, R106, R99 ;  /* 0x000000636a637221 */ /* 0x000fe20000010000 */
[----:B-1----:R-:W-:Y:S01]  /*4780*/  IMAD.WIDE.U32 R2, R49, UR4, R12 ;  /* 0x0000000431027c25 */ /* 0x002fe2000f8e000c */
[----:B------:R-:W-:-:S03]  /*4790*/  F2FP.BF16.F32.PACK_AB R18, R83, R98 ;  /* 0x000000625312723e */ /* 0x000fc600000010ff */
[----:B------:R-:W-:Y:S01]  /*47a0*/  FADD.FTZ R98, R99, R98 ;  /* 0x0000006263627221 */ /* 0x000fe20000010000 */
[----:B------:R-:W-:Y:S01]  /*47b0*/  IMAD R0, R49, UR5, R3 ;  /* 0x0000000531007c24 */ /* 0x000fe2000f8e0203 */
[----:B-----5:R-:W-:Y:S02]  /*47c0*/  LEA R4, P0, R2, R32, 0x1 ;  /* 0x0000002002047211 */ /* 0x020fe400078008ff */
[----:B------:R-:W-:Y:S01]  /*47d0*/  FADD.FTZ R83, R98, R83 ;  /* 0x0000005362537221 */ /* 0x000fe20000010000 */
[----:B------:R-:W-:Y:S02]  /*47e0*/  IADD3.X R57, PT, PT, R57, -0x1, RZ, P5, !PT ;  /* 0xffffffff39397810 */ /* 0x000fe40002ffe4ff */
[----:B------:R-:W-:Y:S01]  /*47f0*/  LEA.HI.X R5, R2, R33, R0, 0x1, P0 ;  /* 0x0000002102057211 */ /* 0x000fe200000f0c00 */
[----:B------:R-:W-:Y:S01]  /*4800*/  FADD.FTZ R78, R83, R84 ;  /* 0x00000054534e7221 */ /* 0x000fe20000010000 */
[----:B------:R-:W-:Y:S02]  /*4810*/  ISETP.GT.AND P0, PT, R77, 0x1, PT ;  /* 0x000000014d00780c */ /* 0x000fe40003f04270 */
        /* <DEDUP_REMOVED lines=8> */
.L_x_9473:
        /* <DEDUP_REMOVED lines=34> */
.L_x_9515:
[----:B------:R-:W-:Y:S05]  /*4ac0*/  BSYNC.RECONVERGENT B0 ;  /* 0x0000000000007941 */ /* 0x000fea0003800200 */
.L_x_9514:
        /* <DEDUP_REMOVED lines=26> */
.L_x_9517:
[----:B------:R-:W-:Y:S05]  /*4c70*/  BSYNC.RECONVERGENT B0 ;  /* 0x0000000000007941 */ /* 0x000fea0003800200 */
.L_x_9516:
        /* <DEDUP_REMOVED lines=8> */
.L_x_9518:
        /* <DEDUP_REMOVED lines=15> */
.L_x_9519:
        /* <DEDUP_REMOVED lines=9> */
.L_x_10534:


//--------------------- .text._Z25selective_scan_bwd_kernelI32Selective_Scan_bwd_kernel_traitsILi32ELi8ELb1ELb1ELb1ELb1ELb1EN3c108BFloat16EfEEv12SSMParamsBwd --------------------------
	.section	.text._Z25selective_scan_bwd_kernelI32Selective_Scan_bwd_kernel_traitsILi32ELi8ELb1ELb1ELb1ELb1ELb1EN3c108BFloat16EfEEv12SSMParamsBwd,"ax",@progbits
	.align	128
        .global         _Z25selective_scan_bwd_kernelI32Selective_Scan_bwd_kernel_traitsILi32ELi8ELb1ELb1ELb1ELb1ELb1EN3c108BFloat16EfEEv12SSMParamsBwd
        .type           _Z25selective_scan_bwd_kernelI32Selective_Scan_bwd_kernel_traitsILi32ELi8ELb1ELb1ELb1ELb1ELb1EN3c108BFloat16EfEEv12SSMParamsBwd,@function
        .size           _Z25selective_scan_bwd_kernelI32Selective_Scan_bwd_kernel_traitsILi32ELi8ELb1ELb1ELb1ELb1ELb1EN3c108BFloat16EfEEv12SSMParamsBwd,(.L_x_10535 - _Z25selective_scan_bwd_kernelI32Selective_Scan_bwd_kernel_traitsILi32ELi8ELb1ELb1ELb1ELb1ELb1EN3c108BFloat16EfEEv12SSMParamsBwd)
        .other          _Z25selective_scan_bwd_kernelI32Selective_Scan_bwd_kernel_traitsILi32ELi8ELb1ELb1ELb1ELb1ELb1EN3c108BFloat16EfEEv12SSMParamsBwd,@"STO_CUDA_ENTRY STV_DEFAULT"
_Z25selective_scan_bwd_kernelI32Selective_Scan_bwd_kernel_traitsILi32ELi8ELb1ELb1ELb1ELb1ELb1EN3c108BFloat16EfEEv12SSMParamsBwd:
.text._Z25selective_scan_bwd_kernelI32Selective_Scan_bwd_kernel_traitsILi32ELi8ELb1ELb1ELb1ELb1ELb1EN3c108BFloat16EfEEv12SSMParamsBwd:
        /* <DEDUP_REMOVED lines=188> */
.L_x_9561:
        /* <DEDUP_REMOVED lines=8> */
[----:B------:R-:W-:-:S07]  /*0c40*/  IADD3 R80, PT, PT, R66, -0x1, RZ ;  /* 0xffffffff42507810 */ /* 0x000fce0007ffe0ff */
[----:B------:R-:W3:Y:S01]  /*0c50*/  LDC.64 R44, c[0x0][0x488] ;  /* 0x00012200ff2c7b82 */ /* 0x000ee20000000a00 */
[----:B------:R-:W4:Y:S01]  /*0c60*/  LDG.E.128 R16, desc[UR16][R2.64] ;  /* 0x0000001002107981 */ /* 0x000f22000c1e1d00 */
[----:B0-----:R-:W-:-:S06]  /*0c70*/  ULEA UR4, UR5, UR4, 0x18 ;  /* 0x0000000405047291 */ /* 0x001fcc000f8ec0ff */
[----:B-1----:R-:W-:-:S05]  /*0c80*/  LEA R81, R83, UR4, 0x4 ;  /* 0x0000000453517c11 */ /* 0x002fca000f8e20ff */
[----:B----4-:R0:W-:Y:S01]  /*0c90*/  STS.128 [R81], R16 ;  /* 0x0000001051007388 */ /* 0x0101e20000000c00 */
[----:B------:R-:W-:-:S03]  /*0ca0*/  NOP ;  /* 0x0000000000007918 */ /* 0x000fc60000000000 */
[----:B------:R-:W-:Y:S01]  /*0cb0*/  LDS.128 R8, [R81] ;  /* 0x0000000051087984 */ /* 0x000fe20000000c00 */
[----:B------:R-:W-:Y:S01]  /*0cc0*/  BAR.SYNC.DEFER_BLOCKING 0x0 ;  /* 0x0000000000007b1d */ /* 0x000fe20000010000 */
[----:B------:R-:W-:Y:S01]  /*0cd0*/  SHF.L.U32 R2, R80, 0x8, RZ ;  /* 0x0000000850027819 */ /* 0x000fe200000006ff */
[----:B------:R-:W-:-:S06]  /*0ce0*/  HFMA2 R3, -RZ, RZ, 0, 0 ;  /* 0x00000000ff037431 */ /* 0x000fcc00000001ff */
[----:B0-----:R-:W0:Y:S01]  /*0cf0*/  LDC.64 R18, c[0x0][0x418] ;  /* 0x00010600ff127b82 */ /* 0x001e220000000a00 */
[----:B------:R-:W4:Y:S04]  /*0d00*/  LDG.E.128 R36, desc[UR16][R20.64] ;  /* 0x0000001014247981 */ /* 0x000f28000c1e1d00 */
[----:B----4-:R-:W-:Y:S01]  /*0d10*/  STS.128 [R81], R36 ;  /* 0x0000002451007388 */ /* 0x010fe20000000c00 */
[----:B------:R-:W-:-:S03]  /*0d20*/  NOP ;  /* 0x0000000000007918 */ /* 0x000fc60000000000 */
[----:B------:R-:W1:Y:S01]  /*0d30*/  LDS.128 R12, [R81] ;  /* 0x00000000510c7984 */ /* 0x000e620000000c00 */
[----:B------:R-:W-:Y:S06]  /*0d40*/  BAR.SYNC.DEFER_BLOCKING 0x0 ;  /* 0x0000000000007b1d */ /* 0x000fec0000010000 */
[----:B------:R-:W4:Y:S01]  /*0d50*/  LDG.E.128 R40, desc[UR16][R4.64] ;  /* 0x0000001004287981 */ /* 0x000f22000c1e1d00 */
[----:B--2---:R-:W-:Y:S01]  /*0d60*/  IMAD.WIDE.U32 R16, R6, UR18, R2 ;  /* 0x0000001206107c25 */ /* 0x004fe2000f8e0002 */
[----:B------:R-:W-:Y:S03]  /*0d70*/  BSSY.RECONVERGENT B0, `(.L_x_9521) ;  /* 0x000003e000007945 */ /* 0x000fe60003800200 */
[----:B------:R-:W-:-:S02]  /*0d80*/  IMAD R17, R7, UR18, R17 ;  /* 0x0000001207117c24 */ /* 0x000fc4000f8e0211 */
[----:B0-----:R-:W-:Y:S01]  /*0d90*/  IMAD.WIDE.U32 R16, R51, R18, R16 ;  /* 0x0000001233107225 */ /* 0x001fe200078e0010 */
[C---:B-1----:R-:W-:Y:S02]  /*0da0*/  SHF.L.U32 R35, R12.reuse, 0x10, RZ ;  /* 0x000000100c237819 */ /* 0x042fe400000006ff */
[----:B------:R-:W-:Y:S02]  /*0db0*/  PRMT R12, R12, 0x7632, R12 ;  /* 0x000076320c0c7816 */ /* 0x000fe4000000000c */
[----:B------:R-:W-:Y:S01]  /*0dc0*/  SHF.L.U32 R85, R13, 0x10, RZ ;  /* 0x000000100d557819 */ /* 0x000fe200000006ff */
[----:B-----5:R-:W-:Y:S01]  /*0dd0*/  FADD.FTZ R84, R35, R52 ;  /* 0x0000003423547221 */ /* 0x020fe20000010000 */
[----:B------:R-:W-:Y:S02]  /*0de0*/  PRMT R0, R13, 0x7632, R0 ;  /* 0x000076320d007816 */ /* 0x000fe40000000000 */
[----:B------:R-:W-:Y:S01]  /*0df0*/  SHF.L.U32 R13, R12, 0x10, RZ ;  /* 0x000000100c0d7819 */ /* 0x000fe200000006ff */
[----:B------:R-:W-:Y:S01]  /*0e00*/  FADD.FTZ R85, R85, R52 ;  /* 0x0000003455557221 */ /* 0x000fe20000010000 */
[----:B------:R-:W-:-:S02]  /*0e10*/  FSETP.GTU.FTZ.AND P0, PT, R84, 20, PT ;  /* 0x41a000005400780b */ /* 0x000fc40003f1c000 */
[C---:B------:R-:W-:Y:S01]  /*0e20*/  SHF.L.U32 R37, R14.reuse, 0x10, RZ ;  /* 0x000000100e257819 */ /* 0x040fe200000006ff */
[----:B------:R-:W-:Y:S01]  /*0e30*/  FADD.FTZ R88, R13, R52 ;  /* 0x000000340d587221 */ /* 0x000fe20000010000 */
[----:B------:R-:W-:Y:S02]  /*0e40*/  SHF.L.U32 R87, R15, 0x10, RZ ;  /* 0x000000100f577819 */ /* 0x000fe400000006ff */
[----:B------:R-:W-:Y:S01]  /*0e50*/  PRMT R14, R14, 0x7632, R14 ;  /* 0x000076320e0e7816 */ /* 0x000fe2000000000e */
[--C-:B------:R-:W-:Y:S01]  /*0e60*/  FADD.FTZ R86, R37, R52.reuse ;  /* 0x0000003425567221 */ /* 0x100fe20000010000 */
[----:B------:R-:W-:Y:S01]  /*0e70*/  SHF.L.U32 R89, R0, 0x10, RZ ;  /* 0x0000001000597819 */ /* 0x000fe200000006ff */
[--C-:B------:R-:W-:Y:S01]  /*0e80*/  FADD.FTZ R87, R87, R52.reuse ;  /* 0x0000003457577221 */ /* 0x100fe20000010000 */
[----:B------:R-:W-:Y:S01]  /*0e90*/  SHF.L.U32 R13, R14, 0x10, RZ ;  /* 0x000000100e0d7819 */ /* 0x000fe200000006ff */
[----:B------:R-:W-:Y:S01]  /*0ea0*/  IMAD R14, R51, R19, R17 ;  /* 0x00000013330e7224 */ /* 0x000fe200078e0211 */
[----:B---3--:R-:W-:Y:S01]  /*0eb0*/  LEA R18, P5, R16, R44, 0x1 ;  /* 0x0000002c10127211 */ /* 0x008fe200078a08ff */
[--C-:B------:R-:W-:Y:S01]  /*0ec0*/  FADD.FTZ R89, R89, R52.reuse ;  /* 0x0000003459597221 */ /* 0x100fe20000010000 */
[----:B------:R-:W-:Y:S01]  /*0ed0*/  FSETP.GTU.FTZ.AND P4, PT, R85, 20, PT ;  /* 0x41a000005500780b */ /* 0x000fe20003f9c000 */
[----:B------:R-:W-:Y:S01]  /*0ee0*/  FADD.FTZ R90, R13, R52 ;  /* 0x000000340d5a7221 */ /* 0x000fe20000010000 */
[----:B------:R-:W-:-:S02]  /*0ef0*/  FSETP.GTU.FTZ.AND P3, PT, R86, 20, PT ;  /* 0x41a000005600780b */ /* 0x000fc40003f7c000 */
[----:B------:R-:W-:Y:S02]  /*0f00*/  FSETP.GTU.FTZ.AND P2, PT, R87, 20, PT ;  /* 0x41a000005700780b */ /* 0x000fe40003f5c000 */
[----:B------:R-:W-:Y:S02]  /*0f10*/  FSETP.GTU.FTZ.AND P6, PT, R88, 20, PT ;  /* 0x41a000005800780b */ /* 0x000fe40003fdc000 */
[----:B------:R-:W-:Y:S01]  /*0f20*/  PRMT R15, R15, 0x7632, R15 ;  /* 0x000076320f0f7816 */ /* 0x000fe2000000000f */
[----:B----4-:R0:W-:Y:S01]  /*0f30*/  STS.128 [R81], R40 ;  /* 0x0000002851007388 */ /* 0x0101e20000000c00 */
[----:B------:R-:W-:-:S03]  /*0f40*/  NOP ;  /* 0x0000000000007918 */ /* 0x000fc60000000000 */
[----:B------:R0:W1:Y:S01]  /*0f50*/  LDS.128 R4, [R81] ;  /* 0x0000000051047984 */ /* 0x0000620000000c00 */
[----:B------:R-:W-:Y:S05]  /*0f60*/  @P0 BRA `(.L_x_9522) ;  /* 0x0000000000780947 */ /* 0x000fea0003800000 */
[----:B------:R-:W-:Y:S01]  /*0f70*/  FMUL.FTZ R84, R84, 1.4426950216293334961 ;  /* 0x3fb8aa3b54547820 */ /* 0x000fe20000410000 */
[----:B------:R-:W-:Y:S02]  /*0f80*/  MOV R34, 0x3e800000 ;  /* 0x3e80000000227802 */ /* 0x000fe40000000f00 */
[----:B------:R-:W-:Y:S01]  /*0f90*/  MOV R35, 0x3d39bf78 ;  /* 0x3d39bf7800237802 */ /* 0x000fe20000000f00 */
        /* <DEDUP_REMOVED lines=27> */
.L_x_9522:
[----:B------:R-:W-:Y:S05]  /*1150*/  BSYNC.RECONVERGENT B0 ;  /* 0x0000000000007941 */ /* 0x000fea0003800200 */
.L_x_9521:
        /* <DEDUP_REMOVED lines=37> */
.L_x_9524:
[----:B------:R-:W-:Y:S05]  /*13b0*/  BSYNC.RECONVERGENT B0 ;  /* 0x0000000000007941 */ /* 0x000fea0003800200 */
.L_x_9523:
[----:B------:R-:W-:Y:S01]  /*13c0*/  BSSY.RECONVERGENT B0, `(.L_x_9525) ;  /* 0x0000022000007945 */ /* 0x000fe20003800200 */
[----:B------:R-:W-:Y:S01]  /*13d0*/  FSETP.GTU.FTZ.AND P5, PT, R91, 20, PT ;  /* 0x41a000005b00780b */ /* 0x000fe20003fbc000 */
[----:B------:R-:W-:Y:S02]  /*13e0*/  IMAD.WIDE.U32 R12, R28, 0x10, R18 ;  /* 0x000000101c0c7825 */ /* 0x000fe400078e0012 */
[----:B------:R-:W-:Y:S10]  /*13f0*/  @P4 BRA `(.L_x_9526) ;  /* 0x0000000000784947 */ /* 0x000ff40003800000 */
[----:B------:R-:W-:Y:S01]  /*1400*/  FMUL.FTZ R85, R85, 1.4426950216293334961 ;  /* 0x3fb8aa3b55557820 */ /* 0x000fe20000410000 */
[----:B------:R-:W-:Y:S01]  /*1410*/  HFMA2 R16, -RZ, RZ, 1.625, 0 ;  /* 0x3e800000ff107431 */ /* 0x000fe200000001ff */
[----:B------:R-:W-:Y:S02]  /*1420*/  MOV R19, 0x3d39bf78 ;  /* 0x3d39bf7800137802 */ /* 0x000fe40000000f00 */
        /* <DEDUP_REMOVED lines=27> */
.L_x_9526:
[----:B------:R-:W-:Y:S05]  /*15e0*/  BSYNC.RECONVERGENT B0 ;  /* 0x0000000000007941 */ /* 0x000fea0003800200 */
.L_x_9525:
[----:B------:R-:W-:Y:S04]  /*15f0*/  BSSY.RECONVERGENT B0, `(.L_x_9527) ;  /* 0x0000020000007945 */ /* 0x000fe80003800200 */
[----:B------:R-:W-:Y:S05]  /*1600*/  @P1 BRA `(.L_x_9528) ;  /* 0x0000000000781947 */ /* 0x000fea0003800000 */
        /* <DEDUP_REMOVED lines=30> */
.L_x_9528:
[----:B------:R-:W-:Y:S05]  /*17f0*/  BSYNC.RECONVERGENT B0 ;  /* 0x0000000000007941 */ /* 0x000fea0003800200 */
.L_x_9527:
        /* <DEDUP_REMOVED lines=32> */
.L_x_9530:
[----:B------:R-:W-:Y:S05]  /*1a00*/  BSYNC.RECONVERGENT B0 ;  /* 0x0000000000007941 */ /* 0x000fea0003800200 */
.L_x_9529:
        /* <DEDUP_REMOVED lines=32> */
.L_x_9532:
[----:B------:R-:W-:Y:S05]  /*1c10*/  BSYNC.RECONVERGENT B0 ;  /* 0x0000000000007941 */ /* 0x000fea0003800200 */
.L_x_9531:
        /* <DEDUP_REMOVED lines=32> */
.L_x_9534:
[----:B------:R-:W-:Y:S05]  /*1e20*/  BSYNC.RECONVERGENT B0 ;  /* 0x0000000000007941 */ /* 0x000fea0003800200 */
.L_x_9533:
        /* <DEDUP_REMOVED lines=32> */
.L_x_9536:
[----:B------:R-:W-:Y:S05]  /*2030*/  BSYNC.RECONVERGENT B0 ;  /* 0x0000000000007941 */ /* 0x000fea0003800200 */
.L_x_9535:
[----:B------:R-:W-:Y:S08]  /*2040*/  BAR.SYNC.DEFER_BLOCKING 0x0 ;  /* 0x0000000000007b1d */ /* 0x000ff00000010000 */
[----:B------:R-:W2:Y:S08]  /*2050*/  LDC.64 R16, c[0x0][0x420] ;  /* 0x00010800ff107b82 */ /* 0x000eb00000000a00 */
[----:B------:R-:W3:Y:S08]  /*2060*/  LDC.64 R18, c[0x0][0x428] ;  /* 0x00010a00ff127b82 */ /* 0x000ef00000000a00 */
[----:B------:R-:W4:Y:S01]  /*2070*/  LDC.64 R34, c[0x0][0x478] ;  /* 0x00011e00ff227b82 */ /* 0x000f220000000a00 */
[----:B-1----:R-:W-:Y:S01]  /*2080*/  SHF.L.U32 R99, R4, 0x10, RZ ;  /* 0x0000001004637819 */ /* 0x002fe200000006ff */
[----:B------:R-:W5:Y:S01]  /*2090*/  LDG.E.128 R36, desc[UR16][R12.64] ;  /* 0x000000100c247981 */ /* 0x000f62000c1e1d00 */
[----:B------:R-:W-:Y:S01]  /*20a0*/  SHF.L.U32 R101, R5, 0x10, RZ ;  /* 0x0000001005657819 */ /* 0x000fe200000006ff */
[----:B------:R-:W1:Y:S01]  /*20b0*/  LDCU.64 UR4, c[0x0][0x510] ;  /* 0x0000a200ff0477ac */ /* 0x000e620008000a00 */
[----:B--2---:R-:W-:Y:S01]  /*20c0*/  IMAD.WIDE.U32 R14, R16, UR18, R2 ;  /* 0x00000012100e7c25 */ /* 0x004fe2000f8e0002 */
[----:B------:R-:W-:-:S02]  /*20d0*/  SHF.L.U32 R96, R6, 0x10, RZ ;  /* 0x0000001006607819 */ /* 0x000fc400000006ff */
[----:B------:R-:W2:Y:S01]  /*20e0*/  LDC.64 R110, c[0x0][0x508] ;  /* 0x00014200ff6e7b82 */ /* 0x000ea20000000a00 */
[----:B------:R-:W-:Y:S01]  /*20f0*/  SHF.L.U32 R103, R7, 0x10, RZ ;  /* 0x0000001007677819 */ /* 0x000fe200000006ff */
[----:B------:R-:W-:-:S06]  /*2100*/  IMAD R15, R17, UR18, R15 ;  /* 0x00000012110f7c24 */ /* 0x000fcc000f8e020f */
[----:B------:R-:W1:Y:S01]  /*2110*/  LDC.64 R114, c[0x0][0x558] ;  /* 0x00015600ff727b82 */ /* 0x000e620000000a00 */
[C---:B---3--:R-:W-:Y:S01]  /*2120*/  IMAD.WIDE.U32 R14, R51.reuse, R18, R14 ;  /* 0x00000012330e7225 */ /* 0x048fe200078e000e */
[----:B------:R-:W-:Y:S01]  /*2130*/  PRMT R108, R8, 0x7632, R108 ;  /* 0x00007632086c7816 */ /* 0x000fe2000000006c */
[----:B------:R-:W3:Y:S02]  /*2140*/  LDCU.64 UR6, c[0x0][0x490] ;  /* 0x00009200ff0677ac */ /* 0x000ee40008000a00 */
[----:B------:R-:W-:Y:S01]  /*2150*/  IMAD R0, R51, R19, R15 ;  /* 0x0000001333007224 */ /* 0x000fe200078e020f */
[----:B----4-:R-:W-:-:S04]  /*2160*/  LEA R16, P0, R14, R34, 0x1 ;  /* 0x000000220e107211 */ /* 0x010fc800078008ff */
[----:B------:R-:W-:-:S03]  /*2170*/  LEA.HI.X R17, R14, R35, R0, 0x1, P0 ;  /* 0x000000230e117211 */ /* 0x000fc600000f0c00 */
[----:B------:R-:W-:Y:S01]  /*2180*/  IMAD.WIDE.U32 R16, R28, 0x10, R16 ;  /* 0x000000101c107825 */ /* 0x000fe200078e0010 */
[----:B-----5:R-:W-:Y:S01]  /*2190*/  STS.128 [R81], R36 ;  /* 0x0000002451007388 */ /* 0x020fe20000000c00 */
[----:B------:R-:W-:-:S03]  /*21a0*/  NOP ;  /* 0x0000000000007918 */ /* 0x000fc60000000000 */
[----:B------:R-:W4:Y:S01]  /*21b0*/  LDS.128 R12, [R81] ;  /* 0x00000000510c7984 */ /* 0x000f220000000c00 */
[----:B------:R-:W-:Y:S06]  /*21c0*/  BAR.SYNC.DEFER_BLOCKING 0x0 ;  /* 0x0000000000007b1d */ /* 0x000fec0000010000 */
[----:B------:R-:W5:Y:S01]  /*21d0*/  LDG.E.128 R16, desc[UR16][R16.64] ;  /* 0x0000001010107981 */ /* 0x000f62000c1e1d00 */
[----:B------:R-:W-:Y:S01]  /*21e0*/  PRMT R4, R4, 0x7632, R4 ;  /* 0x0000763204047816 */ /* 0x000fe20000000004 */
[----:B---3--:R-:W-:Y:S01]  /*21f0*/  UISETP.NE.U32.AND UP0, UPT, UR6, URZ, UPT ;  /* 0x000000ff0600728c */ /* 0x008fe2000bf05070 */
[----:B------:R-:W-:-:S02]  /*2200*/  PRMT R6, R6, 0x7632, R6 ;  /* 0x0000763206067816 */ /* 0x000fc40000000006 */
[----:B------:R-:W-:Y:S01]  /*2210*/  PRMT R5, R5, 0x7632, R5 ;  /* 0x0000763205057816 */ /* 0x000fe20000000005 */
[----:B------:R-:W-:Y:S01]  /*2220*/  UISETP.NE.AND.EX UP0, UPT, UR7, URZ, UPT, UP0 ;  /* 0x000000ff0700728c */ /* 0x000fe2000bf05300 */
[----:B------:R-:W-:Y:S02]  /*2230*/  PRMT R7, R7, 0x7632, R7 ;  /* 0x0000763207077816 */ /* 0x000fe40000000007 */
[----:B------:R-:W-:Y:S02]  /*2240*/  SHF.L.U32 R98, R4, 0x10, RZ ;  /* 0x0000001004627819 */ /* 0x000fe400000006ff */
[----:B------:R-:W-:Y:S02]  /*2250*/  SHF.L.U32 R107, R6, 0x10, RZ ;  /* 0x00000010066b7819 */ /* 0x000fe400000006ff */
[C---:B----4-:R-:W-:Y:S02]  /*2260*/  SHF.L.U32 R0, R12.reuse, 0x10, RZ ;  /* 0x000000100c007819 */ /* 0x050fe400000006ff */
[----:B------:R-:W-:-:S02]  /*2270*/  PRMT R12, R12, 0x7632, R12 ;  /* 0x000076320c0c7816 */ /* 0x000fc4000000000c */
[----:B------:R-:W-:Y:S01]  /*2280*/  SHF.L.U32 R49, R15, 0x10, RZ ;  /* 0x000000100f317819 */ /* 0x000fe200000006ff */
[----:B------:R-:W-:Y:S01]  /*2290*/  FMUL.FTZ R34, R0, -1.4426950216293334961 ;  /* 0xbfb8aa3b00227820 */ /* 0x000fe20000410000 */
[----:B0-----:R-:W-:Y:S02]  /*22a0*/  SHF.L.U32 R40, R13, 0x10, RZ ;  /* 0x000000100d287819 */ /* 0x001fe400000006ff */
[----:B------:R-:W-:Y:S02]  /*22b0*/  SHF.L.U32 R43, R14, 0x10, RZ ;  /* 0x000000100e2b7819 */ /* 0x000fe400000006ff */
[----:B------:R-:W-:Y:S01]  /*22c0*/  SHF.L.U32 R36, R12, 0x10, RZ ;  /* 0x000000100c247819 */ /* 0x000fe200000006ff */
[----:B------:R-:W-:Y:S01]  /*22d0*/  FMUL.FTZ R12, R49, -1.4426950216293334961 ;  /* 0xbfb8aa3b310c7820 */ /* 0x000fe20000410000 */
[----:B------:R-:W-:Y:S01]  /*22e0*/  PRMT R13, R13, 0x7632, R13 ;  /* 0x000076320d0d7816 */ /* 0x000fe2000000000d */
[----:B------:R-:W-:Y:S01]  /*22f0*/  FMUL.FTZ R39, R43, -1.4426950216293334961 ;  /* 0xbfb8aa3b2b277820 */ /* 0x000fe20000410000 */
[----:B------:R-:W-:Y:S01]  /*2300*/  PRMT R14, R14, 0x7632, R14 ;  /* 0x000076320e0e7816 */ /* 0x000fe2000000000e */
[----:B------:R-:W0:Y:S01]  /*2310*/  MUFU.EX2 R46, R12 ;  /* 0x0000000c002e7308 */ /* 0x000e220000000800 */
[----:B------:R-:W-:Y:S01]  /*2320*/  PRMT R15, R15, 0x7632, R15 ;  /* 0x000076320f0f7816 */ /* 0x000fe2000000000f */
[----:B------:R-:W-:Y:S01]  /*2330*/  FMUL.FTZ R35, R40, -1.4426950216293334961 ;  /* 0xbfb8aa3b28237820 */ /* 0x000fe20000410000 */
[----:B------:R-:W-:Y:S01]  /*2340*/  SHF.L.U32 R41, R13, 0x10, RZ ;  /* 0x000000100d297819 */ /* 0x000fe200000006ff */
[----:B------:R-:W3:Y:S01]  /*2350*/  MUFU.EX2 R44, R39 ;  /* 0x00000027002c7308 */ /* 0x000ee20000000800 */
[----:B------:R-:W-:Y:S01]  /*2360*/  SHF.L.U32 R47, R14, 0x10, RZ ;  /* 0x000000100e2f7819 */ /* 0x000fe200000006ff */
[----:B------:R-:W-:Y:S01]  /*2370*/  FMUL.FTZ R37, R36, -1.4426950216293334961 ;  /* 0xbfb8aa3b24257820 */ /* 0x000fe20000410000 */
[----:B------:R-:W-:Y:S01]  /*2380*/  SHF.L.U32 R97, R15, 0x10, RZ ;  /* 0x000000100f617819 */ /* 0x000fe200000006ff */
[----:B------:R-:W4:Y:S01]  /*2390*/  MUFU.EX2 R34, R34 ;  /* 0x0000002200227308 */ /* 0x000f220000000800 */
[----:B------:R-:W-:Y:S01]  /*23a0*/  FMUL.FTZ R42, R41, -1.4426950216293334961 ;  /* 0xbfb8aa3b292a7820 */ /* 0x000fe20000410000 */
[----:B------:R-:W-:Y:S01]  /*23b0*/  FMUL.FTZ R45, R47, -1.4426950216293334961 ;  /* 0xbfb8aa3b2f2d7820 */ /* 0x000fe20000410000 */
[----:B------:R-:W-:Y:S01]  /*23c0*/  SHF.L.U32 R105, R5, 0x10, RZ ;  /* 0x0000001005697819 */ /* 0x000fe200000006ff */
[----:B------:R-:W2:Y:S01]  /*23d0*/  MUFU.EX2 R38, R35 ;  /* 0x0000002300267308 */ /* 0x000ea20000000800 */
[----:B------:R-:W-:Y:S01]  /*23e0*/  FMUL.FTZ R48, R97, -1.4426950216293334961 ;  /* 0xbfb8aa3b61307820 */ /* 0x000fe20000410000 */
[----:B0-----:R-:W-:Y:S01]  /*23f0*/  FADD.FTZ R46, R46, 1 ;  /* 0x3f8000002e2e7421 */ /* 0x001fe20000010000 */
[----:B------:R-:W-:Y:S01]  /*2400*/  SHF.L.U32 R109, R7, 0x10, RZ ;  /* 0x00000010076d7819 */ /* 0x000fe200000006ff */
[----:B------:R-:W0:Y:S01]  /*2410*/  MUFU.EX2 R42, R42 ;  /* 0x0000002a002a7308 */ /* 0x000e220000000800 */
[----:B------:R-:W-:Y:S01]  /*2420*/  PRMT R112, R9, 0x7632, R112 ;  /* 0x0000763209707816 */ /* 0x000fe20000000070 */
[----:B---3--:R-:W-:Y:S01]  /*2430*/  FADD.FTZ R44, R44, 1 ;  /* 0x3f8000002c2c7421 */ /* 0x008fe20000010000 */
[----:B------:R-:W-:Y:S01]  /*2440*/  PRMT R120, R10, 0x7632, R120 ;  /* 0x000076320a787816 */ /* 0x000fe20000000078 */
[----:B------:R-:W3:Y:S01]  /*2450*/  MUFU.EX2 R37, R37 ;  /* 0x0000002500257308 */ /* 0x000ee20000000800 */
[----:B------:R-:W-:Y:S01]  /*2460*/  PRMT R124, R11, 0x7632, R124 ;  /* 0x000076320b7c7816 */ /* 0x000fe2000000007c */
[----:B----4-:R-:W-:-:S02]  /*2470*/  FADD.FTZ R34, R34, 1 ;  /* 0x3f80000022227421 */ /* 0x010fc40000010000 */
[----:B------:R-:W-:Y:S01]  /*2480*/  MUFU.RCP R44, R44 ;  /* 0x0000002c002c7308 */ /* 0x000fe20000001000 */
[----:B--2---:R-:W-:Y:S01]  /*2490*/  FADD.FTZ R38, R38, 1 ;  /* 0x3f80000026267421 */ /* 0x004fe20000010000 */
[----:B0-----:R-:W-:-:S06]  /*24a0*/  FADD.FTZ R42, R42, 1 ;  /* 0x3f8000002a2a7421 */ /* 0x001fcc0000010000 */
[----:B------:R-:W-:Y:S01]  /*24b0*/  MUFU.RCP R100, R46 ;  /* 0x0000002e00647308 */ /* 0x000fe20000001000 */
[----:B---3--:R-:W-:-:S07]  /*24c0*/  FADD.FTZ R37, R37, 1 ;  /* 0x3f80000025257421 */ /* 0x008fce0000010000 */
[----:B------:R-:W-:Y:S04]  /*24d0*/  MUFU.EX2 R45, R45 ;  /* 0x0000002d002d7308 */ /* 0x000fe80000000800 */
[----:B------:R-:W0:Y:S04]  /*24e0*/  MUFU.EX2 R48, R48 ;  /* 0x0000003000307308 */ /* 0x000e280000000800 */
[----:B------:R-:W-:Y:S08]  /*24f0*/  MUFU.RCP R35, R34 ;  /* 0x0000002200237308 */ /* 0x000ff00000001000 */
[----:B------:R-:W-:Y:S01]  /*2500*/  MUFU.RCP R39, R38 ;  /* 0x0000002600277308 */ /* 0x000fe20000001000 */
[----:B0-----:R-:W-:-:S07]  /*2510*/  FADD.FTZ R94, R48, 1 ;  /* 0x3f800000305e7421 */ /* 0x001fce0000010000 */
[----:B------:R-:W0:Y:S08]  /*2520*/  MUFU.RCP R42, R42 ;  /* 0x0000002a002a7308 */ /* 0x000e300000001000 */
[----:B------:R-:W2:Y:S08]  /*2530*/  MUFU.RCP R37, R37 ;  /* 0x0000002500257308 */ /* 0x000eb00000001000 */
[----:B------:R-:W3:Y:S01]  /*2540*/  MUFU.RCP R104, R94 ;  /* 0x0000005e00687308 */ /* 0x000ee20000001000 */
[----:B0-----:R-:W-:-:S04]  /*2550*/  FADD.FTZ R4, -R42, 1 ;  /* 0x3f8000002a047421 */ /* 0x001fc80000010100 */
[----:B------:R-:W-:Y:S01]  /*2560*/  FFMA.FTZ R6, R41, R4, 1 ;  /* 0x3f80000029067423 */ /* 0x000fe20000010004 */
[----:B--2---:R-:W-:-:S04]  /*2570*/  FADD.FTZ R5, -R37, 1 ;  /* 0x3f80000025057421 */ /* 0x004fc80000010100 */
[----:B------:R-:W-:Y:S01]  /*2580*/  FFMA.FTZ R5, R36, R5, 1 ;  /* 0x3f80000024057423 */ /* 0x000fe20000010005 */
[----:B---3--:R-:W-:-:S04]  /*2590*/  FADD.FTZ R94, -R104, 1 ;  /* 0x3f800000685e7421 */ /* 0x008fc80000010100 */
[----:B------:R-:W-:Y:S01]  /*25a0*/  FFMA.FTZ R94, R97, R94, 1 ;  /* 0x3f800000615e7423 */ /* 0x000fe2000001005e */
[----:B-----5:R0:W-:Y:S01]  /*25b0*/  STS.128 [R81], R16 ;  /* 0x0000001051007388 */ /* 0x0201e20000000c00 */
[----:B------:R-:W-:-:S03]  /*25c0*/  NOP ;  /* 0x0000000000007918 */ /* 0x000fc60000000000 */
[----:B------:R-:W2:Y:S01]  /*25d0*/  LDS.128 R12, [R81] ;  /* 0x00000000510c7984 */ /* 0x000ea20000000c00 */
[----:B0-----:R-:W-:-:S04]  /*25e0*/  FADD.FTZ R19, R45, 1 ;  /* 0x3f8000002d137421 */ /* 0x001fc80000010000 */
[----:B------:R0:W3:Y:S01]  /*25f0*/  MUFU.RCP R48, R19 ;  /* 0x0000001300307308 */ /* 0x0000e20000001000 */
[C---:B--2---:R-:W-:Y:S02]  /*2600*/  PRMT R16, R12.reuse, 0x7632, R16 ;  /* 0x000076320c107816 */ /* 0x044fe40000000010 */
[----:B------:R-:W-:Y:S01]  /*2610*/  SHF.L.U32 R18, R12, 0x10, RZ ;  /* 0x000000100c127819 */ /* 0x000fe200000006ff */
[----:B------:R-:W-:Y:S01]  /*2620*/  FADD.FTZ R12, -R44, 1 ;  /* 0x3f8000002c0c7421 */ /* 0x000fe20000010100 */
[C---:B------:R-:W-:Y:S02]  /*2630*/  PRMT R45, R14.reuse, 0x7632, R45 ;  /* 0x000076320e2d7816 */ /* 0x040fe4000000002d */
[----:B------:R-:W-:Y:S01]  /*2640*/  SHF.L.U32 R46, R14, 0x10, RZ ;  /* 0x000000100e2e7819 */ /* 0x000fe200000006ff */
[----:B------:R-:W-:Y:S01]  /*2650*/  FADD.FTZ R14, -R100, 1 ;  /* 0x3f800000640e7421 */ /* 0x000fe20000010100 */
[----:B------:R-:W-:Y:S01]  /*2660*/  SHF.L.U32 R34, R13, 0x10, RZ ;  /* 0x000000100d227819 */ /* 0x000fe200000006ff */
[----:B------:R-:W-:Y:S01]  /*2670*/  FFMA.FTZ R38, R43, R12, 1 ;  /* 0x3f8000002b267423 */ /* 0x000fe2000001000c */
[----:B------:R-:W-:Y:S01]  /*2680*/  PRMT R17, R13, 0x7632, R17 ;  /* 0x000076320d117816 */ /* 0x000fe20000000011 */
[----:B------:R-:W-:Y:S01]  /*2690*/  FADD.FTZ R13, -R35, 1 ;  /* 0x3f800000230d7421 */ /* 0x000fe20000010100 */
[----:B------:R-:W-:Y:S01]  /*26a0*/  PRMT R93, R15, 0x7632, R93 ;  /* 0x000076320f5d7816 */ /* 0x000fe2000000005d */
[----:B------:R-:W-:Y:S01]  /*26b0*/  FFMA.FTZ R92, R49, R14, 1 ;  /* 0x3f800000315c7423 */ /* 0x000fe2000001000e */
[----:B------:R-:W-:Y:S01]  /*26c0*/  SHF.L.U32 R102, R15, 0x10, RZ ;  /* 0x000000100f667819 */ /* 0x000fe200000006ff */
[----:B------:R-:W-:Y:S01]  /*26d0*/  FMUL.FTZ R12, R99, R18 ;  /* 0x00000012630c7220 */ /* 0x000fe20000410000 */
[----:B------:R-:W-:Y:S01]  /*26e0*/  FADD.FTZ R15, -R39, 1 ;  /* 0x3f800000270f7421 */ /* 0x000fe20000010100 */
[----:B------:R-:W-:Y:S01]  /*26f0*/  FMUL.FTZ R14, R101, R34 ;  /* 0x00000022650e7220 */ /* 0x000fe20000410000 */
[----:B0-----:R-:W-:Y:S01]  /*2700*/  FMUL.FTZ R19, R96, R46 ;  /* 0x0000002e60137220 */ /* 0x001fe20000410000 */
        /* <DEDUP_REMOVED lines=15> */
[----:B---3--:R-:W-:Y:S01]  /*2800*/  FADD.FTZ R92, -R48, 1 ;  /* 0x3f800000305c7421 */ /* 0x008fe20000010100 */
        /* <DEDUP_REMOVED lines=14> */
[----:B------:R-:W-:Y:S01]  /*28f0*/  IMAD.WIDE.U32 R16, R110, UR18, R2 ;  /* 0x000000126e107c25 */ /* 0x000fe2000f8e0002 */
[----:B------:R-:W-:-:S03]  /*2900*/  F2FP.BF16.F32.PACK_AB R14, R15, R14 ;  /* 0x0000000e0f0e723e */ /* 0x000fc600000010ff */
[----:B------:R-:W-:Y:S01]  /*2910*/  FMUL.FTZ R40, R40, R39 ;  /* 0x0000002728287220 */ /* 0x000fe20000410000 */
[----:B------:R-:W-:Y:S01]  /*2920*/  F2FP.BF16.F32.PACK_AB R12, R5, R12 ;  /* 0x0000000c050c723e */ /* 0x000fe200000010ff */
[----:B------:R-:W-:Y:S01]  /*2930*/  IMAD R17, R111, UR18, R17 ;  /* 0x000000126f117c24 */ /* 0x000fe2000f8e0211 */
[----:B------:R-:W-:Y:S01]  /*2940*/  F2FP.BF16.F32.PACK_AB R13, R6, R13 ;  /* 0x0000000d060d723e */ /* 0x000fe200000010ff */
[----:B------:R-:W-:Y:S01]  /*2950*/  BAR.SYNC.DEFER_BLOCKING 0x0 ;  /* 0x0000000000007b1d */ /* 0x000fe20000010000 */
[----:B------:R-:W-:Y:S01]  /*2960*/  F2FP.BF16.F32.PACK_AB R15, R94, R95 ;  /* 0x0000005f5e0f723e */ /* 0x000fe200000010ff */
[----:B------:R-:W-:Y:S01]  /*2970*/  FMUL.FTZ R43, R43, R44 ;  /* 0x0000002c2b2b7220 */ /* 0x000fe20000410000 */
[----:B------:R-:W-:Y:S01]  /*2980*/  SHF.L.U32 R93, R8, 0x10, RZ ;  /* 0x00000010085d7819 */ /* 0x000fe200000006ff */
[----:B------:R-:W-:Y:S01]  /*2990*/  FMUL.FTZ R100, R49, R100 ;  /* 0x0000006431647220 */ /* 0x000fe20000410000 */
[----:B------:R-:W-:Y:S01]  /*29a0*/  SHF.L.U32 R92, R9, 0x10, RZ ;  /* 0x00000010095c7819 */ /* 0x000fe200000006ff */
[----:B-1----:R-:W-:Y:S01]  /*29b0*/  IMAD.WIDE.U32 R8, R51, UR4, R16 ;  /* 0x0000000433087c25 */ /* 0x002fe2000f8e0010 */
[----:B------:R-:W-:-:S03]  /*29c0*/  SHF.L.U32 R95, R10, 0x10, RZ ;  /* 0x000000100a5f7819 */ /* 0x000fc600000006ff */
[----:B------:R-:W-:Y:S01]  /*29d0*/  FMUL.FTZ R37, R36, R37 ;  /* 0x0000002524257220 */ /* 0x000fe20000410000 */
[----:B------:R-:W-:Y:S01]  /*29e0*/  SHF.L.U32 R94, R11, 0x10, RZ ;  /* 0x000000100b5e7819 */ /* 0x000fe200000006ff */
[----:B------:R-:W-:Y:S01]  /*29f0*/  IMAD R9, R51, UR5, R9 ;  /* 0x0000000533097c24 */ /* 0x000fe2000f8e0209 */
[C---:B------:R-:W-:Y:S01]  /*2a00*/  LEA R10, P0, R8.reuse, R114, 0x1 ;  /* 0x00000072080a7211 */ /* 0x040fe200078008ff */
[----:B------:R-:W-:Y:S01]  /*2a10*/  FMUL.FTZ R42, R41, R42 ;  /* 0x0000002a292a7220 */ /* 0x000fe20000410000 */
[----:B------:R-:W-:Y:S01]  /*2a20*/  FMUL.FTZ R48, R47, R48 ;  /* 0x000000302f307220 */ /* 0x000fe20000410000 */
        /* <DEDUP_REMOVED lines=10> */
[----:B------:R-:W-:Y:S01]  /*2ad0*/  STS.128 [R81], R12 ;  /* 0x0000000c51007388 */ /* 0x000fe20000000c00 */
[----:B------:R-:W-:-:S03]  /*2ae0*/  NOP ;  /* 0x0000000000007918 */ /* 0x000fc60000000000 */
[----:B------:R-:W0:Y:S01]  /*2af0*/  LDS.128 R4, [R81] ;  /* 0x0000000051047984 */ /* 0x000e220000000c00 */
[----:B------:R-:W-:Y:S01]  /*2b00*/  FMUL.FTZ R107, R107, R48 ;  /* 0x000000306b6b7220 */ /* 0x000fe20000410000 */
[----:B------:R-:W-:Y:S01]  /*2b10*/  FMUL.FTZ R109, R109, R104 ;  /* 0x000000686d6d7220 */ /* 0x000fe20000410000 */
[----:B------:R-:W-:Y:S01]  /*2b20*/  FFMA.FTZ R17, R99, R93, R82 ;  /* 0x0000005d63117223 */ /* 0x000fe20000010052 */
[----:B0-----:R0:W-:Y:S01]  /*2b30*/  STG.E.128 desc[UR16][R8.64], R4 ;  /* 0x0000000408007986 */ /* 0x0011e2000c101d10 */
        /* <DEDUP_REMOVED lines=14> */
[----:B------:R-:W-:Y:S02]  /*2c20*/  F2FP.BF16.F32.PACK_AB R4, R19, R4 ;  /* 0x000000041304723e */ /* 0x000fe400000010ff */
[----:B------:R-:W1:Y:S03]  /*2c30*/  LDC.64 R18, c[0x0][0x438] ;  /* 0x00010e00ff127b82 */ /* 0x000e660000000a00 */
        /* <DEDUP_REMOVED lines=11> */
.L_x_9537:
[----:B------:R-:W2:Y:S01]  /*2cf0*/  LDCU UR4, c[0x0][0x38c] ;  /* 0x00007180ff0477ac */ /* 0x000ea20008000800 */
        /* <DEDUP_REMOVED lines=8> */
[----:B0-----:R-:W-:Y:S01]  /*2d80*/  FFMA.FTZ R5, R105, R112, R0 ;  /* 0x0000007069057223 */ /* 0x001fe20000010000 */
[----:B------:R-:W-:Y:S01]  /*2d90*/  HFMA2 R104, -RZ, RZ, 0, 0 ;  /* 0x00000000ff687431 */ /* 0x000fe200000001ff */
[----:B------:R-:W-:Y:S01]  /*2da0*/  MOV R113, RZ ;  /* 0x000000ff00717202 */ /* 0x000fe20000000f00 */
[----:B------:R-:W-:-:S02]  /*2db0*/  HFMA2 R106, -RZ, RZ, 0, 0 ;  /* 0x00000000ff6a7431 */ /* 0x000fc400000001ff */
[C---:B------:R-:W-:Y:S01]  /*2dc0*/  FFMA.FTZ R0, R96.reuse, R95, R5 ;  /* 0x0000005f60007223 */ /* 0x040fe20000010005 */
[----:B------:R-:W-:Y:S01]  /*2dd0*/  MOV R115, RZ ;  /* 0x000000ff00737202 */ /* 0x000fe20000000f00 */
[----:B------:R-:W-:Y:S01]  /*2de0*/  FMUL.FTZ R119, R99, R50 ;  /* 0x0000003263777220 */ /* 0x000fe20000410000 */
[----:B------:R-:W-:Y:S01]  /*2df0*/  MOV R117, RZ ;  /* 0x000000ff00757202 */ /* 0x000fe20000000f00 */
[----:B------:R-:W-:Y:S01]  /*2e00*/  FFMA.FTZ R0, R107, R120, R0 ;  /* 0x000000786b007223 */ /* 0x000fe20000010000 */
[----:B--2---:R-:W-:Y:S01]  /*2e10*/  UISETP.GE.AND UP0, UPT, UR4, 0x1, UPT ;  /* 0x000000010400788c */ /* 0x004fe2000bf06270 */
[-C--:B------:R-:W-:Y:S01]  /*2e20*/  FMUL.FTZ R108, R101, R50.reuse ;  /* 0x00000032656c7220 */ /* 0x080fe20000410000 */
[----:B------:R-:W-:Y:S01]  /*2e30*/  FMUL.FTZ R121, R96, R50 ;  /* 0x0000003260797220 */ /* 0x000fe20000410000 */
[C---:B------:R-:W-:Y:S01]  /*2e40*/  FFMA.FTZ R0, R103.reuse, R94, R0 ;  /* 0x0000005e67007223 */ /* 0x040fe20000010000 */
        /* <DEDUP_REMOVED lines=15> */
[C---:B------:R-:W-:Y:S01]  /*2f40*/  IADD3 R46, P2, PT, R2.reuse, R22, RZ ;  /* 0x00000016022e7210 */ /* 0x040fe20007f5e0ff */
[----:B------:R-:W2:Y:S01]  /*2f50*/  LDC.64 R44, c[0x0][0x440] ;  /* 0x00011000ff2c7b82 */ /* 0x000ea20000000a00 */
[----:B------:R-:W-:Y:S01]  /*2f60*/  LOP3.LUT R163, R2, 0x100, RZ, 0xc0, !PT ;  /* 0x0000010002a37812 */ /* 0x000fe200078ec0ff */
[----:B------:R-:W-:Y:S01]  /*2f70*/  FMUL.FTZ R128, R112, R89 ;  /* 0x0000005970807220 */ /* 0x000fe20000410000 */
[----:B------:R-:W-:Y:S01]  /*2f80*/  IADD3 R123, PT, PT, R66, -0x2, RZ ;  /* 0xfffffffe427b7810 */ /* 0x000fe20007ffe0ff */
[----:B------:R-:W-:Y:S01]  /*2f90*/  FMUL.FTZ R129, R95, R86 ;  /* 0x000000565f817220 */ /* 0x000fe20000410000 */
[----:B------:R-:W-:Y:S01]  /*2fa0*/  IADD3 R164, PT, PT, R2, R28, RZ ;  /* 0x0000001c02a47210 */ /* 0x000fe20007ffe0ff */
[----:B------:R-:W-:Y:S01]  /*2fb0*/  FMUL.FTZ R130, R120, R90 ;  /* 0x0000005a78827220 */ /* 0x000fe20000410000 */
[----:B------:R-:W-:Y:S01]  /*2fc0*/  FMUL.FTZ R131, R94, R87 ;  /* 0x000000575e837220 */ /* 0x000fe20000410000 */
[----:B------:R-:W3:Y:S01]  /*2fd0*/  LDC.64 R42, c[0x0][0x3a8] ;  /* 0x0000ea00ff2a7b82 */ /* 0x000ee20000000a00 */
[----:B------:R-:W-:Y:S01]  /*2fe0*/  FMUL.FTZ R132, R124, R91 ;  /* 0x0000005b7c847220 */ /* 0x000fe20000410000 */
[----:B------:R-:W-:Y:S01]  /*2ff0*/  MOV R100, RZ ;  /* 0x000000ff00647202 */ /* 0x000fe20000000f00 */
[C---:B------:R-:W-:Y:S01]  /*3000*/  IMAD.WIDE.U32 R36, R28.reuse, 0x10, R62 ;  /* 0x000000101c247825 */ /* 0x040fe200078e003e */
[C---:B------:R-:W-:Y:S01]  /*3010*/  ISETP.EQ.AND P0, PT, R28.reuse, RZ, P0 ;  /* 0x000000ff1c00720c */ /* 0x040fe20000702270 */
[----:B------:R-:W4:Y:S01]  /*3020*/  LDCU UR12, c[0x0][0x394] ;  /* 0x00007280ff0c77ac */ /* 0x000f220008000800 */
[----:B------:R-:W-:Y:S01]  /*3030*/  LOP3.LUT R133, R133, 0x100, RZ, 0xc0, !PT ;  /* 0x0000010085857812 */ /* 0x000fe200078ec0ff */
[----:B------:R-:W-:Y:S01]  /*3040*/  IMAD.WIDE.U32 R34, R28, 0x10, R64 ;  /* 0x000000101c227825 */ /* 0x000fe200078e0040 */
[----:B------:R-:W0:Y:S01]  /*3050*/  LDC.64 R138, c[0x0][0x3e0] ;  /* 0x0000f800ff8a7b82 */ /* 0x000e220000000a00 */
        /* <DEDUP_REMOVED lines=8> */
[----:B----4-:R-:W-:-:S05]  /*30e0*/  UMOV UR4, URZ ;  /* 0x000000ff00047c82 */ /* 0x010fca0008000000 */
.L_x_9560:
[----:B0-----:R-:W-:-:S04]  /*30f0*/  IMAD.WIDE.U32 R4, R140, UR4, RZ ;  /* 0x000000048c047c25 */ /* 0x001fc8000f8e00ff */
[----:B------:R-:W-:Y:S01]  /*3100*/  IMAD R5, R141, UR4, R5 ;  /* 0x000000048d057c24 */ /* 0x000fe2000f8e0205 */
[----:B------:R-:W-:-:S04]  /*3110*/  LEA R16, P1, R4, R36, 0x1 ;  /* 0x0000002404107211 */ /* 0x000fc800078208ff */
[----:B------:R-:W-:-:S06]  /*3120*/  LEA.HI.X R17, R4, R37, R5, 0x1, P1 ;  /* 0x0000002504117211 */ /* 0x000fcc00008f0c05 */
[----:B----4-:R-:W4:Y:S01]  /*3130*/  LDG.E.128 R16, desc[UR16][R16.64] ;  /* 0x0000001010107981 */ /* 0x010f22000c1e1d00 */
[----:B------:R-:W-:Y:S01]  /*3140*/  MOV R4, R26 ;  /* 0x0000001a00047202 */ /* 0x000fe20000000f00 */
[----:B------:R-:W-:Y:S01]  /*3150*/  IMAD.WIDE.U32 R6, R138, UR4, RZ ;  /* 0x000000048a067c25 */ /* 0x000fe2000f8e00ff */
[----:B------:R-:W-:-:S03]  /*3160*/  MOV R5, R55 ;  /* 0x0000003700057202 */ /* 0x000fc60000000f00 */
[----:B------:R-:W-:Y:S01]  /*3170*/  IMAD R7, R139, UR4, R7 ;  /* 0x000000048b077c24 */ /* 0x000fe2000f8e0207 */
[----:B-1----:R-:W-:Y:S01]  /*3180*/  LEA R8, P2, R6, R34, 0x1 ;  /* 0x0000002206087211 */ /* 0x002fe200078408ff */
[----:B---3--:R-:W-:-:S03]  /*3190*/  IMAD.WIDE.U32 R4, R42, UR4, R4 ;  /* 0x000000042a047c25 */ /* 0x008fc6000f8e0004 */
[----:B------:R-:W-:Y:S01]  /*31a0*/  LEA.HI.X R9, R6, R35, R7, 0x1, P2 ;  /* 0x0000002306097211 */ /* 0x000fe200010f0c07 */
[----:B------:R-:W-:Y:S01]  /*31b0*/  IMAD R0, R43, UR4, R5 ;  /* 0x000000042b007c24 */ /* 0x000fe2000f8e0205 */
[----:B--2---:R-:W-:-:S04]  /*31c0*/  LEA R134, P1, R4, R44, 0x2 ;  /* 0x0000002c04867211 */ /* 0x004fc800078210ff */
[----:B------:R-:W-:-:S05]  /*31d0*/  LEA.HI.X R135, R4, R45, R0, 0x2, P1 ;  /* 0x0000002d04877211 */ /* 0x000fca00008f1400 */
[----:B------:R-:W2:Y:S04]  /*31e0*/  LDG.E R134, desc[UR16][R134.64] ;  /* 0x0000001086867981 */ /* 0x000ea8000c1e1900 */
[----:B----4-:R0:W-:Y:S01]  /*31f0*/  STS.128 [R81], R16 ;  /* 0x0000001051007388 */ /* 0x0101e20000000c00 */
        /* <DEDUP_REMOVED lines=20> */
[----:B------:R-:W0:Y:S04]  /*3340*/  MUFU.EX2 R18, R18 ;  /* 0x0000001200127308 */ /* 0x000e280000000800 */
[----:B------:R-:W1:Y:S04]  /*3350*/  MUFU.EX2 R19, R19 ;  /* 0x0000001300137308 */ /* 0x000e680000000800 */
[----:B------:R-:W1:Y:S01]  /*3360*/  MUFU.EX2 R135, R135 ;  /* 0x0000008700877308 */ /* 0x000e620000000800 */
[C---:B----4-:R-:W-:Y:S02]  /*3370*/  PRMT R143, R6.reuse, 0x7632, R143 ;  /* 0x00007632068f7816 */ /* 0x050fe4000000008f */
[----:B------:R-:W-:-:S02]  /*3380*/  SHF.L.U32 R144, R6, 0x10, RZ ;  /* 0x0000001006907819 */ /* 0x000fc400000006ff */
[----:B0-----:R-:W-:Y:S02]  /*3390*/  SHF.L.U32 R136, R4, 0x10, RZ ;  /* 0x0000001004887819 */ /* 0x001fe400000006ff */
[----:B------:R-:W-:Y:S01]  /*33a0*/  SHF.L.U32 R142, R5, 0x10, RZ ;  /* 0x00000010058e7819 */ /* 0x000fe200000006ff */
[----:B------:R-:W-:Y:S01]  /*33b0*/  FMUL.FTZ R150, R129, R144 ;  /* 0x0000009081967220 */ /* 0x000fe20000410000 */
[----:B------:R-:W-:Y:S01]  /*33c0*/  PRMT R145, R7, 0x7632, R145 ;  /* 0x0000763207917816 */ /* 0x000fe20000000091 */
[----:B------:R-:W-:Y:S01]  /*33d0*/  FMUL.FTZ R152, R125, R136 ;  /* 0x000000887d987220 */ /* 0x000fe20000410000 */
[----:B------:R-:W-:Y:S01]  /*33e0*/  SHF.L.U32 R146, R7, 0x10, RZ ;  /* 0x0000001007927819 */ /* 0x000fe200000006ff */
[----:B------:R-:W-:Y:S01]  /*33f0*/  FMUL.FTZ R153, R127, R142 ;  /* 0x0000008e7f997220 */ /* 0x000fe20000410000 */
[----:B------:R-:W-:Y:S02]  /*3400*/  SHF.L.U32 R143, R143, 0x10, RZ ;  /* 0x000000108f8f7819 */ /* 0x000fe400000006ff */
        /* <DEDUP_REMOVED lines=12> */
[----:B0-----:R-:W-:Y:S01]  /*34d0*/  FMUL.FTZ R147, R132, R145 ;  /* 0x0000009184937220 */ /* 0x001fe20000410000 */
[----:B--2---:R-:W-:Y:S01]  /*34e0*/  FMUL.FTZ R148, R130, R143 ;  /* 0x0000008f82947220 */ /* 0x004fe20000410000 */
[----:B---3--:R-:W-:-:S02]  /*34f0*/  SHF.L.U32 R6, R12, 0x10, RZ ;  /* 0x000000100c067819 */ /* 0x008fc400000006ff */
[----:B------:R-:W-:Y:S02]  /*3500*/  PRMT R5, R12, 0x7632, R5 ;  /* 0x000076320c057816 */ /* 0x000fe40000000005 */
[----:B------:R-:W-:Y:S01]  /*3510*/  PRMT R7, R13, 0x7632, R7 ;  /* 0x000076320d077816 */ /* 0x000fe20000000007 */
[----:B------:R-:W-:Y:S01]  /*3520*/  FMUL.FTZ R157, R99, R6 ;  /* 0x00000006639d7220 */ /* 0x000fe20000410000 */
[----:B-----5:R-:W-:Y:S01]  /*3530*/  PRMT R9, R14, 0x7632, R9 ;  /* 0x000076320e097816 */ /* 0x020fe20000000009 */
[----:B------:R0:W2:Y:S01]  /*3540*/  MUFU.EX2 R12, R151 ;  /* 0x00000097000c7308 */ /* 0x0000a20000000800 */
[C---:B------:R-:W-:Y:S02]  /*3550*/  PRMT R154, R15.reuse, 0x7632, R154 ;  /* 0x000076320f9a7816 */ /* 0x040fe4000000009a */
[----:B------:R-:W-:Y:S02]  /*3560*/  SHF.L.U32 R156, R15, 0x10, RZ ;  /* 0x000000100f9c7819 */ /* 0x000fe400000006ff */
[----:B------:R-:W-:-:S02]  /*3570*/  SHF.L.U32 R10, R13, 0x10, RZ ;  /* 0x000000100d0a7819 */ /* 0x000fc400000006ff */
[----:B------:R-:W-:Y:S02]  /*3580*/  SHF.L.U32 R15, R4, 0x10, RZ ;  /* 0x00000010040f7819 */ /* 0x000fe400000006ff */
        /* <DEDUP_REMOVED lines=25> */
.L_x_9540:
[----:B------:R0:W1:Y:S02]  /*3720*/  LDS R155, [R160+0x169c] ;  /* 0x00169c00a09b7984 */ /* 0x0000640000000800 */
.L_x_9541:
[----:B------:R-:W-:Y:S05]  /*3730*/  BSYNC.RECONVERGENT B0 ;  /* 0x0000000000007941 */ /* 0x000fea0003800200 */
.L_x_9539:
        /* <DEDUP_REMOVED lines=63> */
[----:B------:R-:W-:-:S03]  /*3b30*/  FSEL R156, R8, R5, !P1 ;  /* 0x00000005089c7208 */ /* 0x000fc60004800000 */
[----:B------:R-:W1:Y:S01]  /*3b40*/  SHFL.DOWN PT, R170, R169, 0x8, 0x1f ;  /* 0x09001f00a9aa7f89 */ /* 0x000e6200000e0000 */
[----:B-----5:R-:W-:Y:S01]  /*3b50*/  @!P3 FMUL.FTZ R8, R168, R9 ;  /* 0x00000009a808b220 */ /* 0x020fe20000410000 */
[----:B------:R-:W-:Y:S02]  /*3b60*/  MOV R9, RZ ;  /* 0x000000ff00097202 */ /* 0x000fe40000000f00 */
        /* <DEDUP_REMOVED lines=26> */
[----:B------:R-:W-:-:S03]  /*3d10*/  ISETP.GE.AND P1, PT, R83, 0x10, PT ;  /* 0x000000105300780c */ /* 0x000fc60003f26270 */
[----:B------:R-:W1:Y:S01]  /*3d20*/  SHFL.UP PT, R5, R166, 0x10, RZ ;  /* 0x06000000a6057989 */ /* 0x000e6200000e00ff */
[----:B-----5:R-:W-:-:S03]  /*3d30*/  @!P3 FMUL.FTZ R156, R168, R167 ;  /* 0x000000a7a89cb220 */ /* 0x020fc60000410000 */
[----:B------:R-:W2:Y:S02]  /*3d40*/  SHFL.UP PT, R4, R165, 0x10, RZ ;  /* 0x06000000a5047989 */ /* 0x000ea400000e00ff */
[----:B------:R-:W-:Y:S02]  /*3d50*/  @!P3 MOV R168, R156 ;  /* 0x0000009c00a8b202 */ /* 0x000fe40000000f00 */
        /* <DEDUP_REMOVED lines=8> */
[----:B------:R-:W-:-:S05]  /*3de0*/  FSEL R166, R166, R5, !P1 ;  /* 0x00000005a6a67208 */ /* 0x000fca0004800000 */
[----:B------:R-:W-:Y:S04]  /*3df0*/  SHFL.UP PT, R165, R165, 0x1, RZ ;  /* 0x04200000a5a57989 */ /* 0x000fe800000e00ff */
[----:B------:R-:W-:Y:S01]  /*3e00*/  SHFL.UP PT, R166, R166, 0x1, RZ ;  /* 0x04200000a6a67989 */ /* 0x000fe200000e00ff */
[----:B---3--:R-:W-:-:S04]  /*3e10*/  @P3 FFMA.FTZ R171, R156, R171, R167 ;  /* 0x000000ab9cab3223 */ /* 0x008fc800000100a7 */
[----:B------:R-:W-:-:S04]  /*3e20*/  FFMA.FTZ R155, R171, R155, R154 ;  /* 0x0000009bab9b7223 */ /* 0x000fc8000001009a */
[----:B------:R-:W-:Y:S01]  /*3e30*/  FFMA.FTZ R154, R12, R155, R7 ;  /* 0x0000009b0c9a7223 */ /* 0x000fe20000010007 */
[C---:B-1----:R-:W-:Y:S01]  /*3e40*/  FFMA.FTZ R9, R168.reuse, R9, R169 ;  /* 0x00000009a8097223 */ /* 0x042fe200000100a9 */
        /* <DEDUP_REMOVED lines=9> */
[----:B------:R-:W-:Y:S01]  /*3ee0*/  ISETP.NE.AND P1, PT, R28, RZ, PT ;  /* 0x000000ff1c00720c */ /* 0x000fe20003f25270 */
[----:B------:R-:W-:-:S12]  /*3ef0*/  FMUL.FTZ R159, R180, R89 ;  /* 0x00000059b49f7220 */ /* 0x000fd80000410000 */
[----:B------:R1:W-:Y:S02]  /*3f00*/  @!P1 STS.64 [UR6+0x1718], R8 ;  /* 0x00171808ff009988 */ /* 0x0003e40008000a06 */
[----:B-1----:R-:W-:Y:S02]  /*3f10*/  FMUL.FTZ R9, R156, R90 ;  /* 0x0000005a9c097220 */ /* 0x002fe40000410000 */
[----:B----4-:R1:W2:Y:S02]  /*3f20*/  SHFL.IDX PT, R167, R11, RZ, 0x1f ;  /* 0x00001fff0ba77589 */ /* 0x0102a400000e0000 */
[----:B-1----:R-:W-:-:S04]  /*3f30*/  IMAD.WIDE.U32 R10, R38, UR4, R46 ;  /* 0x00000004260a7c25 */ /* 0x002fc8000f8e002e */
[----:B------:R-:W-:Y:S02]  /*3f40*/  IMAD R7, R39, UR4, R11 ;  /* 0x0000000427077c24 */ /* 0x000fe4000f8e020b */
[----:B------:R-:W-:-:S04]  /*3f50*/  FFMA.FTZ R11, R16, R173, R161 ;  /* 0x000000ad100b7223 */ /* 0x000fc800000100a1 */
[----:B------:R-:W-:Y:S01]  /*3f60*/  FFMA.FTZ R157, R0, R11, R157 ;  /* 0x0000000b009d7223 */ /* 0x000fe2000001009d */
[----:B------:R-:W-:Y:S01]  /*3f70*/  FMUL.FTZ R162, R11, R88 ;  /* 0x000000580ba27220 */ /* 0x000fe20000410000 */
        /* <DEDUP_REMOVED lines=15> */
[----:B------:R-:W-:Y:S01]  /*4070*/  FFMA.FTZ R17, R152, R162, R17 ;  /* 0x000000a298117223 */ /* 0x000fe20000010011 */
[----:B------:R-:W-:Y:S01]  /*4080*/  FFMA.FTZ R176, R18, R174, R151 ;  /* 0x000000ae12b07223 */ /* 0x000fe20000010097 */
[----:B------:R-:W-:Y:S01]  /*4090*/  FMUL.FTZ R10, R97, R162 ;  /* 0x000000a2610a7220 */ /* 0x000fe20000410000 */
[----:B------:R-:W-:Y:S01]  /*40a0*/  FMUL.FTZ R162, R112, R159 ;  /* 0x0000009f70a27220 */ /* 0x000fe20000410000 */
[----:B------:R-:W-:Y:S01]  /*40b0*/  FFMA.FTZ R17, R16, R153, R17 ;  /* 0x0000009910117223 */ /* 0x000fe20000010011 */
[----:B------:R-:W-:Y:S01]  /*40c0*/  FADD.FTZ R18, -R151, R176 ;  /* 0x000000b097127221 */ /* 0x000fe20000010100 */
[----:B------:R-:W-:Y:S01]  /*40d0*/  FFMA.FTZ R165, R19, R176, R150 ;  /* 0x000000b013a57223 */ /* 0x000fe20000010096 */
[----:B------:R-:W-:Y:S01]  /*40e0*/  FMUL.FTZ R19, R154, R87 ;  /* 0x000000579a137220 */ /* 0x000fe20000410000 */
[----:B------:R-:W-:Y:S01]  /*40f0*/  STS [R68], R149 ;  /* 0x0000009544007388 */ /* 0x000fe20000000800 */
[----:B------:R-:W-:Y:S01]  /*4100*/  FFMA.FTZ R17, R18, R159, R17 ;  /* 0x0000009f12117223 */ /* 0x000fe20000010011 */
[----:B------:R-:W-:Y:S01]  /*4110*/  FFMA.FTZ R159, R135, R165, R148 ;  /* 0x000000a5879f7223 */ /* 0x000fe20000010094 */
[----:B------:R-:W-:Y:S01]  /*4120*/  FADD.FTZ R150, -R150, R165 ;  /* 0x000000a596967221 */ /* 0x000fe20000010100 */
[----:B------:R-:W-:Y:S01]  /*4130*/  FMUL.FTZ R135, R155, R91 ;  /* 0x0000005b9b877220 */ /* 0x000fe20000410000 */
[----:B------:R1:W-:Y:S01]  /*4140*/  STS [R69+0xc], R162 ;  /* 0x00000ca245007388 */ /* 0x0003e20000000800 */
[----:B------:R-:W-:Y:S01]  /*4150*/  FFMA.FTZ R167, R137, R159, R14 ;  /* 0x0000009f89a77223 */ /* 0x000fe2000001000e */
[----:B------:R-:W-:Y:S01]  /*4160*/  FFMA.FTZ R17, R150, R166, R17 ;  /* 0x000000a696117223 */ /* 0x000fe20000010011 */
[----:B------:R-:W-:Y:S01]  /*4170*/  FMUL.FTZ R8, R92, R153 ;  /* 0x000000995c087220 */ /* 0x000fe20000410000 */
[----:B------:R-:W-:Y:S01]  /*4180*/  FMUL.FTZ R166, R120, R9 ;  /* 0x0000000978a67220 */ /* 0x000fe20000410000 */
[----:B------:R-:W-:Y:S01]  /*4190*/  FADD.FTZ R170, -R14, R167 ;  /* 0x000000a70eaa7221 */ /* 0x000fe20000010100 */
[----:B------:R-:W-:Y:S01]  /*41a0*/  FMUL.FTZ R14, R94, R19 ;  /* 0x000000135e0e7220 */ /* 0x000fe20000410000 */
[----:B------:R2:W-:Y:S01]  /*41b0*/  STS [R69+0x4], R10 ;  /* 0x0000040a45007388 */ /* 0x0005e20000000800 */
[----:B------:R-:W-:Y:S01]  /*41c0*/  FADD.FTZ R148, -R148, R159 ;  /* 0x0000009f94947221 */ /* 0x000fe20000010100 */
[----:B------:R-:W-:Y:S01]  /*41d0*/  FFMA.FTZ R178, R12, R167, R147 ;  /* 0x000000a70cb27223 */ /* 0x000fe20000010093 */
[----:B-1----:R-:W-:Y:S01]  /*41e0*/  FMUL.FTZ R162, R124, R135 ;  /* 0x000000877ca27220 */ /* 0x002fe20000410000 */
[----:B------:R1:W-:Y:S01]  /*41f0*/  STS [R69+0x8], R8 ;  /* 0x0000080845007388 */ /* 0x0003e20000000800 */
[----:B------:R-:W-:Y:S01]  /*4200*/  FFMA.FTZ R17, R148, R9, R17 ;  /* 0x0000000994117223 */ /* 0x000fe20000010011 */
[----:B------:R-:W-:Y:S01]  /*4210*/  FMUL.FTZ R9, R99, R172 ;  /* 0x000000ac63097220 */ /* 0x000fe20000410000 */
[----:B------:R-:W-:Y:S01]  /*4220*/  FMUL.FTZ R12, R105, R176 ;  /* 0x000000b0690c7220 */ /* 0x000fe20000410000 */
[----:B------:R3:W-:Y:S01]  /*4230*/  STS [R69+0x10], R168 ;  /* 0x000010a845007388 */ /* 0x0007e20000000800 */
[----:B------:R-:W-:Y:S01]  /*4240*/  FFMA.FTZ R17, R170, R19, R17 ;  /* 0x00000013aa117223 */ /* 0x000fe20000010011 */
[----:B--2---:R-:W-:Y:S01]  /*4250*/  FMUL.FTZ R10, R101, R174 ;  /* 0x000000ae650a7220 */ /* 0x004fe20000410000 */
[----:B------:R-:W-:Y:S01]  /*4260*/  FMUL.FTZ R172, R109, R178 ;  /* 0x000000b26dac7220 */ /* 0x000fe20000410000 */
[----:B------:R2:W-:Y:S01]  /*4270*/  STS [R69+0x14], R166 ;  /* 0x000014a645007388 */ /* 0x0005e20000000800 */
[----:B-1----:R-:W-:Y:S01]  /*4280*/  FMUL.FTZ R8, R98, R161 ;  /* 0x000000a162087220 */ /* 0x002fe20000410000 */
[----:B------:R-:W-:-:S02]  /*4290*/  IADD3 R161, PT, PT, -R164, UR7, RZ ;  /* 0x00000007a4a17c10 */ /* 0x000fc4000fffe1ff */
[----:B------:R1:W-:Y:S01]  /*42a0*/  STS [R69+0x18], R14 ;  /* 0x0000180e45007388 */ /* 0x0003e20000000800 */
[----:B---3--:R-:W-:Y:S01]  /*42b0*/  FADD.FTZ R168, -R147, R178 ;  /* 0x000000b293a87221 */ /* 0x008fe20000010100 */
[----:B------:R-:W-:Y:S02]  /*42c0*/  ISETP.GE.AND P2, PT, R161, 0x1, PT ;  /* 0x00000001a100780c */ /* 0x000fe40003f46270 */
[----:B------:R3:W-:Y:S01]  /*42d0*/  STS [R69+0x1c], R162 ;  /* 0x00001ca245007388 */ /* 0x0007e20000000800 */
[----:B------:R-:W-:Y:S01]  /*42e0*/  BAR.SYNC.DEFER_BLOCKING 0x0 ;  /* 0x0000000000007b1d */ /* 0x000fe20000010000 */
[----:B--2---:R-:W-:Y:S01]  /*42f0*/  FMUL.FTZ R166, R103, R167 ;  /* 0x000000a767a67220 */ /* 0x004fe20000410000 */
[----:B-1----:R-:W-:Y:S01]  /*4300*/  FMUL.FTZ R14, R96, R165 ;  /* 0x000000a5600e7220 */ /* 0x002fe20000410000 */
[----:B------:R-:W-:Y:S01]  /*4310*/  FFMA.FTZ R169, R168, R135, R17 ;  /* 0x00000087a8a97223 */ /* 0x000fe20000010011 */
[----:B------:R-:W-:Y:S01]  /*4320*/  ISETP.GE.AND P3, PT, R161, 0x21, PT ;  /* 0x00000021a100780c */ /* 0x000fe20003f66270 */
[----:B---3--:R-:W-:Y:S01]  /*4330*/  FMUL.FTZ R162, R107, R159 ;  /* 0x0000009f6ba27220 */ /* 0x008fe20000410000 */
        /* <DEDUP_REMOVED lines=22> */
.L_x_9543:
[----:B------:R-:W-:Y:S05]  /*44a0*/  BSYNC.RECONVERGENT B0 ;  /* 0x0000000000007941 */ /* 0x000fea0003800200 */
.L_x_9542:
[----:B-12---:R1:W2:Y:S01]  /*44b0*/  LDS R9, [R70+0x4a0] ;  /* 0x0004a00046097984 */ /* 0x0062a20000000800 */
[----:B------:R-:W-:Y:S04]  /*44c0*/  BSSY.RECONVERGENT B0, `(.L_x_9544) ;  /* 0x0000004000007945 */ /* 0x000fe80003800200 */
[----:B------:R-:W-:Y:S05]  /*44d0*/  @!P3 BRA `(.L_x_9545) ;  /* 0x000000000008b947 */ /* 0x000fea0003800000 */
[----:B------:R3:W-:Y:S04]  /*44e0*/  REDG.E.ADD.F32.FTZ.RN.STRONG.GPU desc[UR16][R4.64+0x80], R19 ;  /* 0x00008013040079a6 */ /* 0x0007e8000c12f310 */
[----:B--2---:R3:W-:Y:S02]  /*44f0*/  REDG.E.ADD.F32.FTZ.RN.STRONG.GPU desc[UR16][R6.64+0x80], R9 ;  /* 0x00008009060079a6 */ /* 0x0047e4000c12f310 */
.L_x_9545:
[----:B------:R-:W-:Y:S05]  /*4500*/  BSYNC.RECONVERGENT B0 ;  /* 0x0000000000007941 */ /* 0x000fea0003800200 */
.L_x_9544:
        /* <DEDUP_REMOVED lines=11> */
.L_x_9547:
[----:B------:R-:W-:Y:S05]  /*45c0*/  BSYNC.RECONVERGENT B0 ;  /* 0x0000000000007941 */ /* 0x000fea0003800200 */
.L_x_9546:
[----:B---34-:R3:W4:Y:S01]  /*45d0*/  LDS R9, [R72+0x5a0] ;  /* 0x0005a00048097984 */ /* 0x0187220000000800 */
[----:B------:R-:W-:Y:S01]  /*45e0*/  ISETP.NE.AND P6, PT, R8, RZ, PT ;  /* 0x000000ff0800720c */ /* 0x000fe20003fc5270 */
[----:B------:R-:W-:-:S12]  /*45f0*/  BSSY.RECONVERGENT B0, `(.L_x_9548) ;  /* 0x0000004000007945 */ /* 0x000fd80003800200 */
[----:B---3--:R-:W-:Y:S05]  /*4600*/  @!P6 BRA `(.L_x_9549) ;  /* 0x000000000008e947 */ /* 0x008fea0003800000 */
[----:B0-----:R3:W-:Y:S04]  /*4610*/  REDG.E.ADD.F32.FTZ.RN.STRONG.GPU desc[UR16][R4.64+0x180], R137 ;  /* 0x00018089040079a6 */ /* 0x0017e8000c12f310 */
[----:B----4-:R3:W-:Y:S02]  /*4620*/  REDG.E.ADD.F32.FTZ.RN.STRONG.GPU desc[UR16][R6.64+0x180], R9 ;  /* 0x00018009060079a6 */ /* 0x0107e4000c12f310 */
.L_x_9549:
[----:B------:R-:W-:Y:S05]  /*4630*/  BSYNC.RECONVERGENT B0 ;  /* 0x0000000000007941 */ /* 0x000fea0003800200 */
.L_x_9548:
[----:B---34-:R3:W4:Y:S01]  /*4640*/  LDS R9, [R73+0x620] ;  /* 0x0006200049097984 */ /* 0x0187220000000800 */
[----:B------:R-:W-:Y:S04]  /*4650*/  BSSY.RECONVERGENT B0, `(.L_x_9550) ;  /* 0x0000004000007945 */ /* 0x000fe80003800200 */
[----:B------:R-:W-:Y:S05]  /*4660*/  @!P2 BRA `(.L_x_9551) ;  /* 0x000000000008a947 */ /* 0x000fea0003800000 */
[----:B0-----:R0:W-:Y:S04]  /*4670*/  REDG.E.ADD.F32.FTZ.RN.STRONG.GPU desc[UR16][R4.64+0x200], R147 ;  /* 0x00020093040079a6 */ /* 0x0011e8000c12f310 */
[----:B----4-:R0:W-:Y:S02]  /*4680*/  REDG.E.ADD.F32.FTZ.RN.STRONG.GPU desc[UR16][R6.64+0x200], R9 ;  /* 0x00020009060079a6 */ /* 0x0101e4000c12f310 */
.L_x_9551:
[----:B------:R-:W-:Y:S05]  /*4690*/  BSYNC.RECONVERGENT B0 ;  /* 0x0000000000007941 */ /* 0x000fea0003800200 */
.L_x_9550:
[----:B0---4-:R0:W4:Y:S01]  /*46a0*/  LDS R9, [R74+0x6a0] ;  /* 0x0006a0004a097984 */ /* 0x0111220000000800 */
[----:B------:R-:W-:Y:S04]  /*46b0*/  BSSY.RECONVERGENT B0, `(.L_x_9552) ;  /* 0x0000004000007945 */ /* 0x000fe80003800200 */
[----:B------:R-:W-:Y:S05]  /*46c0*/  @!P3 BRA `(.L_x_9553) ;  /* 0x000000000008b947 */ /* 0x000fea0003800000 */
[----:B------:R0:W-:Y:S04]  /*46d0*/  REDG.E.ADD.F32.FTZ.RN.STRONG.GPU desc[UR16][R4.64+0x280], R149 ;  /* 0x00028095040079a6 */ /* 0x0001e8000c12f310 */
[----:B----4-:R0:W-:Y:S02]  /*46e0*/  REDG.E.ADD.F32.FTZ.RN.STRONG.GPU desc[UR16][R6.64+0x280], R9 ;  /* 0x00028009060079a6 */ /* 0x0101e4000c12f310 */
.L_x_9553:
[----:B------:R-:W-:Y:S05]  /*46f0*/  BSYNC.RECONVERGENT B0 ;  /* 0x0000000000007941 */ /* 0x000fea0003800200 */
.L_x_9552:
[----:B0---4-:R0:W4:Y:S01]  /*4700*/  LDS R9, [R75+0x720] ;  /* 0x000720004b097984 */ /* 0x0111220000000800 */
[----:B------:R-:W-:Y:S04]  /*4710*/  BSSY.RECONVERGENT B0, `(.L_x_9554) ;  /* 0x0000004000007945 */ /* 0x000fe80003800200 */
[----:B------:R-:W-:Y:S05]  /*4720*/  @!P4 BRA `(.L_x_9555) ;  /* 0x000000000008c947 */ /* 0x000fea0003800000 */
[----:B------:R0:W-:Y:S04]  /*4730*/  REDG.E.ADD.F32.FTZ.RN.STRONG.GPU desc[UR16][R4.64+0x300], R151 ;  /* 0x00030097040079a6 */ /* 0x0001e8000c12f310 */
[----:B----4-:R0:W-:Y:S02]  /*4740*/  REDG.E.ADD.F32.FTZ.RN.STRONG.GPU desc[UR16][R6.64+0x300], R9 ;  /* 0x00030009060079a6 */ /* 0x0101e4000c12f310 */
.L_x_9555:
[----:B------:R-:W-:Y:S05]  /*4750*/  BSYNC.RECONVERGENT B0 ;  /* 0x0000000000007941 */ /* 0x000fea0003800200 */
.L_x_9554:
[----:B0---4-:R0:W4:Y:S01]  /*4760*/  LDS R9, [R76+0x7a0] ;  /* 0x0007a0004c097984 */ /* 0x0111220000000800 */
[----:B------:R-:W-:Y:S04]  /*4770*/  BSSY.RECONVERGENT B0, `(.L_x_9556) ;  /* 0x0000004000007945 */ /* 0x000fe80003800200 */
[----:B------:R-:W-:Y:S05]  /*4780*/  @!P5 BRA `(.L_x_9557) ;  /* 0x000000000008d947 */ /* 0x000fea0003800000 */
[----:B------:R0:W-:Y:S04]  /*4790*/  REDG.E.ADD.F32.FTZ.RN.STRONG.GPU desc[UR16][R4.64+0x380], R153 ;  /* 0x00038099040079a6 */ /* 0x0001e8000c12f310 */
[----:B----4-:R0:W-:Y:S02]  /*47a0*/  REDG.E.ADD.F32.FTZ.RN.STRONG.GPU desc[UR16][R6.64+0x380], R9 ;  /* 0x00038009060079a6 */ /* 0x0101e4000c12f310 */
.L_x_9557:
[----:B------:R-:W-:Y:S05]  /*47b0*/  BSYNC.RECONVERGENT B0 ;  /* 0x0000000000007941 */ /* 0x000fea0003800200 */
.L_x_9556:
[----:B0-----:R-:W0:Y:S01]  /*47c0*/  SHFL.DOWN P2, R4, R169, 0x1, 0x1f ;  /* 0x08201f00a9047f89 */ /* 0x001e220000040000 */
[C---:B------:R-:W-:Y:S01]  /*47d0*/  FMUL.FTZ R17, R134.reuse, R171 ;  /* 0x000000ab86117220 */ /* 0x040fe20000410000 */
[CC--:B----4-:R-:W-:Y:S01]  /*47e0*/  FMUL.FTZ R9, R134.reuse, R180.reuse ;  /* 0x000000b486097220 */ /* 0x0d0fe20000410000 */
[-C--:B------:R-:W-:Y:S01]  /*47f0*/  FMUL.FTZ R7, R134, R173.reuse ;  /* 0x000000ad86077220 */ /* 0x080fe20000410000 */
        /* <DEDUP_REMOVED lines=9> */
[CC--:B------:R-:W-:Y:S01]  /*4890*/  FMUL.FTZ R17, R134.reuse, R156.reuse ;  /* 0x0000009c86117220 */ /* 0x0c0fe20000410000 */
        /* <DEDUP_REMOVED lines=37> */
[----:B0-----:R-:W-:Y:S01]  /*4af0*/  @P2 FADD R6, R19, R6 ;  /* 0x0000000613062221 */ /* 0x001fe20000000000 */
[----:B------:R-:W-:-:S04]  /*4b00*/  FMUL.FTZ R19, R134, R154 ;  /* 0x0000009a86137220 */ /* 0x000fc80000410000 */
[----:B------:R-:W0:Y:S01]  /*4b10*/  SHFL.DOWN P2, R135, R6, 0x8, 0x1f ;  /* 0x09001f0006877f89 */ /* 0x000e220000040000 */
[----:B------:R-:W-:-:S04]  /*4b20*/  FMUL.FTZ R19, R170, R19 ;  /* 0x00000013aa137220 */ /* 0x000fc80000410000 */
        /* <DEDUP_REMOVED lines=13> */
.L_x_9559:
[----:B------:R-:W-:Y:S05]  /*4c00*/  BSYNC.RECONVERGENT B0 ;  /* 0x0000000000007941 */ /* 0x000fea0003800200 */
.L_x_9558:
[----:B------:R-:W-:-:S04]  /*4c10*/  UIADD3 UR4, UPT, UPT, UR4, 0x1, URZ ;  /* 0x0000000104047890 */ /* 0x000fc8000fffe0ff */
[----:B------:R-:W-:-:S09]  /*4c20*/  UISETP.GE.AND UP0, UPT, UR4, UR13, UPT ;  /* 0x0000000d0400728c */ /* 0x000fd2000bf06270 */
[----:B------:R-:W-:Y:S05]  /*4c30*/  BRA.U !UP0, `(.L_x_9560) ;  /* 0xffffffe5082c7547 */ /* 0x000fea000b83ffff */
.L_x_9538:
[----:B------:R-:W-:Y:S08]  /*4c40*/  BAR.SYNC.DEFER_BLOCKING 0x0 ;  /* 0x0000000000007b1d */ /* 0x000ff00000010000 */
[----:B------:R-:W5:Y:S01]  /*4c50*/  LDC.64 R34, c[0x0][0x4f8] ;  /* 0x00013e00ff227b82 */ /* 0x000f620000000a00 */
[----:B------:R-:W2:Y:S07]  /*4c60*/  LDCU.64 UR4, c[0x0][0x500] ;  /* 0x0000a000ff0477ac */ /* 0x000eae0008000a00 */
[----:B------:R-:W3:Y:S01]  /*4c70*/  LDC.64 R36, c[0x0][0x550] ;  /* 0x00015400ff247b82 */ /* 0x000ee20000000a00 */
[----:B01--4-:R-:W4:Y:S04]  /*4c80*/  LDG.E.128 R8, desc[UR16][R20.64] ;  /* 0x0000001014087981 */ /* 0x013f28000c1e1d00 */
[----:B----4-:R-:W-:Y:S01]  /*4c90*/  STS.128 [R81], R8 ;  /* 0x0000000851007388 */ /* 0x010fe20000000c00 */
[----:B------:R-:W-:-:S03]  /*4ca0*/  NOP ;  /* 0x0000000000007918 */ /* 0x000fc60000000000 */
[----:B------:R-:W0:Y:S02]  /*4cb0*/  LDS.128 R4, [R81] ;  /* 0x0000000051047984 */ /* 0x000e240000000c00 */
[----:B0-----:R-:W-:Y:S02]  /*4cc0*/  SHF.L.U32 R3, R4, 0x10, RZ ;  /* 0x0000001004037819 */ /* 0x001fe400000006ff */
[C---:B------:R-:W-:Y:S02]  /*4cd0*/  SHF.L.U32 R9, R6.reuse, 0x10, RZ ;  /* 0x0000001006097819 */ /* 0x040fe400000006ff */
[----:B------:R-:W-:Y:S01]  /*4ce0*/  PRMT R6, R6, 0x7632, R6 ;  /* 0x0000763206067816 */ /* 0x000fe20000000006 */
[--C-:B------:R-:W-:Y:S01]  /*4cf0*/  FADD.FTZ R3, R3, R52.reuse ;  /* 0x0000003403037221 */ /* 0x100fe20000010000 */
[----:B------:R-:W-:Y:S01]  /*4d00*/  SHF.L.U32 R11, R7, 0x10, RZ ;  /* 0x00000010070b7819 */ /* 0x000fe200000006ff */
[----:B------:R-:W-:Y:S01]  /*4d10*/  FADD.FTZ R10, R9, R52 ;  /* 0x00000034090a7221 */ /* 0x000fe20000010000 */
[----:B------:R-:W-:Y:S01]  /*4d20*/  PRMT R4, R4, 0x7632, R4 ;  /* 0x0000763204047816 */ /* 0x000fe20000000004 */
[----:B------:R-:W-:Y:S01]  /*4d30*/  BAR.SYNC.DEFER_BLOCKING 0x0 ;  /* 0x0000000000007b1d */ /* 0x000fe20000010000 */
[----:B------:R-:W-:-:S02]  /*4d40*/  FSETP.GTU.FTZ.AND P6, PT, R3, 20, PT ;  /* 0x41a000000300780b */ /* 0x000fc40003fdc000 */
[----:B------:R-:W-:Y:S01]  /*4d50*/  SHF.L.U32 R9, R6, 0x10, RZ ;  /* 0x0000001006097819 */ /* 0x000fe200000006ff */
[----:B------:R-:W-:Y:S01]  /*4d60*/  FADD.FTZ R6, R11, R52 ;  /* 0x000000340b067221 */ /* 0x000fe20000010000 */
[C---:B------:R-:W-:Y:S02]  /*4d70*/  PRMT R12, R5.reuse, 0x7632, R12 ;  /* 0x00007632050c7816 */ /* 0x040fe4000000000c */
[----:B------:R-:W-:Y:S01]  /*4d80*/  SHF.L.U32 R13, R5, 0x10, RZ ;  /* 0x00000010050d7819 */ /* 0x000fe200000006ff */
[----:B------:R-:W-:Y:S01]  /*4d90*/  FADD.FTZ R9, R9, R52 ;  /* 0x0000003409097221 */ /* 0x000fe20000010000 */
[----:B------:R-:W-:Y:S02]  /*4da0*/  PRMT R8, R7, 0x7632, R8 ;  /* 0x0000763207087816 */ /* 0x000fe40000000008 */
[----:B------:R-:W-:Y:S01]  /*4db0*/  SHF.L.U32 R5, R4, 0x10, RZ ;  /* 0x0000001004057819 */ /* 0x000fe200000006ff */
[--C-:B------:R-:W-:Y:S01]  /*4dc0*/  FADD.FTZ R13, R13, R52.reuse ;  /* 0x000000340d0d7221 */ /* 0x100fe20000010000 */
[----:B------:R-:W-:Y:S01]  /*4dd0*/  SHF.L.U32 R7, R12, 0x10, RZ ;  /* 0x000000100c077819 */ /* 0x000fe200000006ff */
[----:B------:R-:W-:Y:S01]  /*4de0*/  @!P6 FMUL.FTZ R0, R3, -1.4426950216293334961 ;  /* 0xbfb8aa3b0300e820 */ /* 0x000fe20000410000 */
[----:B------:R-:W-:Y:S01]  /*4df0*/  FSETP.GTU.FTZ.AND P1, PT, R10, 20, PT ;  /* 0x41a000000a00780b */ /* 0x000fe20003f3c000 */
[--C-:B------:R-:W-:Y:S01]  /*4e00*/  FADD.FTZ R4, R5, R52.reuse ;  /* 0x0000003405047221 */ /* 0x100fe20000010000 */
[----:B------:R-:W-:Y:S01]  /*4e10*/  FSETP.GTU.FTZ.AND P2, PT, R6, 20, PT ;  /* 0x41a000000600780b */ /* 0x000fe20003f5c000 */
[----:B------:R-:W-:Y:S01]  /*4e20*/  FADD.FTZ R7, R7, R52 ;  /* 0x0000003407077221 */ /* 0x000fe20000010000 */
[----:B------:R-:W-:Y:S01]  /*4e30*/  SHF.L.U32 R11, R8, 0x10, RZ ;  /* 0x00000010080b7819 */ /* 0x000fe200000006ff */
[----:B------:R-:W0:Y:S01]  /*4e40*/  @!P6 MUFU.EX2 R0, R0 ;  /* 0x000000000000e308 */ /* 0x000e220000000800 */
[----:B------:R-:W-:-:S02]  /*4e50*/  FSETP.GTU.FTZ.AND P3, PT, R4, 20, PT ;  /* 0x41a000000400780b */ /* 0x000fc40003f7c000 */
[----:B------:R-:W-:Y:S01]  /*4e60*/  FSETP.GTU.FTZ.AND P4, PT, R7, 20, PT ;  /* 0x41a000000700780b */ /* 0x000fe20003f9c000 */
[----:B------:R-:W-:Y:S01]  /*4e70*/  FADD.FTZ R11, R11, R52 ;  /* 0x000000340b0b7221 */ /* 0x000fe20000010000 */
[----:B------:R-:W-:Y:S02]  /*4e80*/  FSETP.GTU.FTZ.AND P0, PT, R13, 20, PT ;  /* 0x41a000000d00780b */ /* 0x000fe40003f1c000 */
[----:B------:R-:W-:Y:S01]  /*4e90*/  FSETP.GTU.FTZ.AND P5, PT, R9, 20, PT ;  /* 0x41a000000900780b */ /* 0x000fe20003fbc000 */
[----:B------:R-:W-:Y:S02]  /*4ea0*/  @!P1 FMUL.FTZ R5, R10, -1.4426950216293334961 ;  /* 0xbfb8aa3b0a059820 */ /* 0x000fe40000410000 */
[----:B------:R-:W-:Y:S01]  /*4eb0*/  @!P2 FMUL.FTZ R6, R6, -1.4426950216293334961 ;  /* 0xbfb8aa3b0606a820 */ /* 0x000fe20000410000 */
[----:B0-----:R-:W-:-:S03]  /*4ec0*/  @!P6 FADD.FTZ R3, R0, 1 ;  /* 0x3f8000000003e421 */ /* 0x001fc60000010000 */
[----:B------:R-:W0:Y:S04]  /*4ed0*/  @!P1 MUFU.EX2 R5, R5 ;  /* 0x0000000500059308 */ /* 0x000e280000000800 */
[----:B------:R1:W4:Y:S02]  /*4ee0*/  @!P6 MUFU.RCP R0, R3 ;  /* 0x000000030000e308 */ /* 0x0003240000001000 */
[----:B------:R-:W-:-:S06]  /*4ef0*/  @!P5 FMUL.FTZ R10, R9, -1.4426950216293334961 ;  /* 0xbfb8aa3b090ad820 */ /* 0x000fcc0000410000 */
[----:B------:R-:W-:Y:S01]  /*4f00*/  @!P2 MUFU.EX2 R6, R6 ;  /* 0x000000060006a308 */ /* 0x000fe20000000800 */
[----:B-1----:R-:W-:Y:S01]  /*4f10*/  @!P0 FMUL.FTZ R3, R13, -1.4426950216293334961 ;  /* 0xbfb8aa3b0d038820 */ /* 0x002fe20000410000 */
[----:B0-----:R-:W-:Y:S01]  /*4f20*/  @!P1 FADD.FTZ R9, R5, 1 ;  /* 0x3f80000005099421 */ /* 0x001fe20000010000 */
[----:B------:R-:W-:Y:S01]  /*4f30*/  F2FP.BF16.F32.PACK_AB R5, R114, R108 ;  /* 0x0000006c7205723e */ /* 0x000fe200000010ff */
[----:B------:R-:W0:Y:S04]  /*4f40*/  @!P5 MUFU.EX2 R14, R10 ;  /* 0x0000000a000ed308 */ /* 0x000e280000000800 */
[----:B------:R-:W1:Y:S01]  /*4f50*/  @!P0 MUFU.EX2 R3, R3 ;  /* 0x0000000300038308 */ /* 0x000e620000000800 */
[----:B----4-:R-:W-:Y:S01]  /*4f60*/  @!P6 FMUL.FTZ R117, R117, R0 ;  /* 0x000000007575e220 */ /* 0x010fe20000410000 */
[----:B------:R-:W-:Y:S01]  /*4f70*/  FSETP.GTU.FTZ.AND P6, PT, R11, 20, PT ;  /* 0x41a000000b00780b */ /* 0x000fe20003fdc000 */
[----:B------:R-:W-:Y:S01]  /*4f80*/  @!P3 FMUL.FTZ R0, R4, -1.4426950216293334961 ;  /* 0xbfb8aa3b0400b820 */ /* 0x000fe20000410000 */
[----:B------:R-:W-:Y:S01]  /*4f90*/  @!P4 FMUL.FTZ R4, R7, -1.4426950216293334961 ;  /* 0xbfb8aa3b0704c820 */ /* 0x000fe20000410000 */
[----:B------:R-:W-:Y:S01]  /*4fa0*/  F2FP.BF16.F32.PACK_AB R7, R122, R116 ;  /* 0x000000747a07723e */ /* 0x000fe200000010ff */
[----:B------:R-:W4:Y:S01]  /*4fb0*/  @!P1 MUFU.RCP R18, R9 ;  /* 0x0000000900129308 */ /* 0x000f220000001000 */
[----:B0-----:R-:W-:Y:S01]  /*4fc0*/  @!P5 FADD.FTZ R14, R14, 1 ;  /* 0x3f8000000e0ed421 */ /* 0x001fe20000010000 */
[----:B-1----:R-:W-:-:S06]  /*4fd0*/  @!P0 FADD.FTZ R3, R3, 1 ;  /* 0x3f80000003038421 */ /* 0x002fcc0000010000 */
[----:B------:R0:W1:Y:S01]  /*4fe0*/  @!P4 MUFU.EX2 R8, R4 ;  /* 0x000000040008c308 */ /* 0x0000620000000800 */
[----:B------:R-:W-:Y:S01]  /*4ff0*/  @!P6 FMUL.FTZ R12, R11, -1.4426950216293334961 ;  /* 0xbfb8aa3b0b0ce820 */ /* 0x000fe20000410000 */
[----:B------:R-:W-:Y:S01]  /*5000*/  @!P2 FADD.FTZ R11, R6, 1 ;  /* 0x3f800000060ba421 */ /* 0x000fe20000010000 */
[----:B------:R-:W-:Y:S01]  /*5010*/  F2FP.BF16.F32.PACK_AB R6, R118, R121 ;  /* 0x000000797606723e */ /* 0x000fe200000010ff */
[----:B------:R-:W-:Y:S04]  /*5020*/  @!P3 MUFU.EX2 R0, R0 ;  /* 0x000000000000b308 */ /* 0x000fe80000000800 */
[----:B------:R1:W2:Y:S01]  /*5030*/  @!P6 MUFU.EX2 R13, R12 ;  /* 0x0000000c000de308 */ /* 0x0002a20000000800 */
[----:B0-----:R-:W-:Y:S01]  /*5040*/  F2FP.BF16.F32.PACK_AB R4, R110, R119 ;  /* 0x000000776e04723e */ /* 0x001fe200000010ff */
[----:B----4-:R-:W-:Y:S01]  /*5050*/  @!P1 FMUL.FTZ R113, R113, R18 ;  /* 0x0000001271719220 */ /* 0x010fe20000410000 */
[----:B------:R-:W-:Y:S01]  /*5060*/  IADD3 R62, P1, PT, R62, -0x200, RZ ;  /* 0xfffffe003e3e7810 */ /* 0x000fe20007f3e0ff */
[----:B------:R0:W4:Y:S02]  /*5070*/  @!P2 MUFU.RCP R20, R11 ;  /* 0x0000000b0014a308 */ /* 0x0001240000001000 */
[----:B------:R3:W-:Y:S01]  /*5080*/  STS.128 [R81], R4 ;  /* 0x0000000451007388 */ /* 0x0007e20000000c00 */
[----:B------:R-:W-:Y:S01]  /*5090*/  IADD3.X R63, PT, PT, R63, -0x1, RZ, P1, !PT ;  /* 0xffffffff3f3f7810 */ /* 0x000fe20000ffe4ff */
[----:B-1----:R-:W-:Y:S01]  /*50a0*/  @!P4 FADD.FTZ R12, R8, 1 ;  /* 0x3f800000080cc421 */ /* 0x002fe20000010000 */
[----:B------:R-:W-:Y:S01]  /*50b0*/  NOP ;  /* 0x0000000000007918 */ /* 0x000fe20000000000 */
[----:B0-----:R-:W0:Y:S01]  /*50c0*/  LDS.128 R8, [R81] ;  /* 0x0000000051087984 */ /* 0x001e220000000c00 */
[----:B--2---:R-:W-:Y:S01]  /*50d0*/  @!P6 FADD.FTZ R13, R13, 1 ;  /* 0x3f8000000d0de421 */ /* 0x004fe20000010000 */
[----:B------:R-:W1:Y:S01]  /*50e0*/  @!P0 MUFU.RCP R16, R3 ;  /* 0x0000000300108308 */ /* 0x000e620000001000 */
[----:B------:R-:W-:Y:S01]  /*50f0*/  @!P3 FADD.FTZ R0, R0, 1 ;  /* 0x3f8000000000b421 */ /* 0x000fe20000010000 */
[----:B----4-:R-:W-:Y:S01]  /*5100*/  @!P2 FMUL.FTZ R111, R111, R20 ;  /* 0x000000146f6fa220 */ /* 0x010fe20000410000 */
[----:B------:R-:W-:Y:S01]  /*5110*/  IADD3 R64, P2, PT, R64, -0x200, RZ ;  /* 0xfffffe0040407810 */ /* 0x000fe20007f5e0ff */
[----:B------:R-:W2:Y:S04]  /*5120*/  LDC.64 R20, c[0x0][0x560] ;  /* 0x00015800ff147b82 */ /* 0x000ea80000000a00 */
[----:B------:R4:W5:Y:S01]  /*5130*/  @!P4 MUFU.RCP R17, R12 ;  /* 0x0000000c0011c308 */ /* 0x0009620000001000 */
[----:B------:R-:W-:-:S07]  /*5140*/  IADD3.X R65, PT, PT, R65, -0x1, RZ, P2, !PT ;  /* 0xffffffff41417810 */ /* 0x000fce00017fe4ff */
[----:B------:R3:W0:Y:S01]  /*5150*/  @!P6 MUFU.RCP R19, R13 ;  /* 0x0000000d0013e308 */ /* 0x0006220000001000 */
[----:B----4-:R-:W-:Y:S01]  /*5160*/  MOV R12, R2 ;  /* 0x00000002000c7202 */ /* 0x010fe20000000f00 */
[----:B-1----:R-:W-:-:S06]  /*5170*/  @!P0 FMUL.FTZ R115, R115, R16 ;  /* 0x0000001073738220 */ /* 0x002fcc0000410000 */
[----:B------:R1:W4:Y:S01]  /*5180*/  @!P3 MUFU.RCP R15, R0 ;  /* 0x00000000000fb308 */ /* 0x0003220000001000 */
[----:B---3--:R-:W-:Y:S01]  /*5190*/  MOV R13, RZ ;  /* 0x000000ff000d7202 */ /* 0x008fe20000000f00 */
[----:B-----5:R-:W-:Y:S01]  /*51a0*/  @!P4 FMUL.FTZ R104, R104, R17 ;  /* 0x000000116868c220 */ /* 0x020fe20000410000 */
[----:B------:R-:W-:Y:S01]  /*51b0*/  IADD3 R56, P4, PT, R56, -0x200, RZ ;  /* 0xfffffe0038387810 */ /* 0x000fe20007f9e0ff */
[----:B------:R-:W-:-:S03]  /*51c0*/  IMAD.WIDE.U32 R2, R34, UR18, R12 ;  /* 0x0000001222027c25 */ /* 0x000fc6000f8e000c */
[----:B------:R-:W-:Y:S01]  /*51d0*/  F2FP.BF16.F32.PACK_AB R17, R104, R115 ;  /* 0x000000736811723e */ /* 0x000fe200000010ff */
[----:B------:R3:W5:Y:S01]  /*51e0*/  @!P5 MUFU.RCP R7, R14 ;  /* 0x0000000e0007d308 */ /* 0x0007620000001000 */
[----:B------:R-:W-:Y:S01]  /*51f0*/  IADD3.X R57, PT, PT, R57, -0x1, RZ, P4, !PT ;  /* 0xffffffff39397810 */ /* 0x000fe200027fe4ff */
[----:B------:R-:W-:Y:S02]  /*5200*/  IMAD R3, R35, UR18, R3 ;  /* 0x0000001223037c24 */ /* 0x000fe4000f8e0203 */
[----:B0-----:R-:W-:Y:S01]  /*5210*/  @!P6 FMUL.FTZ R100, R100, R19 ;  /* 0x000000136464e220 */ /* 0x001fe20000410000 */
[----:B------:R-:W-:-:S04]  /*5220*/  IMAD.WIDE.U32 R2, R51, UR4, R2 ;  /* 0x0000000433027c25 */ /* 0x000fc8000f8e0002 */
[----:B------:R-:W-:Y:S01]  /*5230*/  F2FP.BF16.F32.PACK_AB R19, R100, R111 ;  /* 0x0000006f6413723e */ /* 0x000fe200000010ff */
[----:B-1----:R-:W-:Y:S01]  /*5240*/  IMAD R0, R51, UR5, R3 ;  /* 0x0000000533007c24 */ /* 0x002fe2000f8e0203 */
[----:B------:R-:W-:Y:S01]  /*5250*/  LEA R4, P0, R2, R36, 0x1 ;  /* 0x0000002402047211 */ /* 0x000fe200078008ff */
[----:B----4-:R-:W-:Y:S01]  /*5260*/  @!P3 FMUL.FTZ R106, R106, R15 ;  /* 0x0000000f6a6ab220 */ /* 0x010fe20000410000 */
[----:B------:R-:W0:Y:S01]  /*5270*/  LDCU.64 UR4, c[0x0][0x520] ;  /* 0x0000a400ff0477ac */ /* 0x000e220008000a00 */
[----:B---3--:R-:W1:Y:S01]  /*5280*/  LDC.64 R14, c[0x0][0x518] ;  /* 0x00014600ff0e7b82 */ /* 0x008e620000000a00 */
[----:B------:R-:W-:Y:S02]  /*5290*/  LEA.HI.X R5, R2, R37, R0, 0x1, P0 ;  /* 0x0000002502057211 */ /* 0x000fe400000f0c00 */
[----:B------:R-:W-:Y:S01]  /*52a0*/  F2FP.BF16.F32.PACK_AB R16, R106, R117 ;  /* 0x000000756a10723e */ /* 0x000fe200000010ff */
[----:B-----5:R-:W-:Y:S01]  /*52b0*/  @!P5 FMUL.FTZ R102, R102, R7 ;  /* 0x000000076666d220 */ /* 0x020fe20000410000 */
[----:B------:R-:W-:Y:S01]  /*52c0*/  FADD.FTZ R117, R117, R54 ;  /* 0x0000003675757221 */ /* 0x000fe20000010000 */
[----:B------:R-:W-:Y:S01]  /*52d0*/  IMAD.WIDE.U32 R2, R28, 0x10, R4 ;  /* 0x000000101c027825 */ /* 0x000fe200078e0004 */
[----:B------:R-:W-:-:S02]  /*52e0*/  IADD3 R60, P3, PT, R60, -0x200, RZ ;  /* 0xfffffe003c3c7810 */ /* 0x000fc40007f7e0ff */
[----:B------:R-:W-:Y:S01]  /*52f0*/  F2FP.BF16.F32.PACK_AB R18, R102, R113 ;  /* 0x000000716612723e */ /* 0x000fe200000010ff */
[----:B------:R-:W-:Y:S01]  /*5300*/  FADD.FTZ R106, R117, R106 ;  /* 0x0000006a756a7221 */ /* 0x000fe20000010000 */
[----:B------:R0:W-:Y:S01]  /*5310*/  STG.E.128 desc[UR16][R2.64], R8 ;  /* 0x0000000802007986 */ /* 0x0001e2000c101d10 */
[----:B------:R-:W-:Y:S02]  /*5320*/  BAR.SYNC.DEFER_BLOCKING 0x0 ;  /* 0x0000000000007b1d */ /* 0x000fe40000010000 */
[----:B------:R-:W-:Y:S01]  /*5330*/  FADD.FTZ R115, R106, R115 ;  /* 0x000000736a737221 */ /* 0x000fe20000010000 */
[----:B------:R-:W-:Y:S02]  /*5340*/  IADD3 R58, P5, PT, R58, -0x200, RZ ;  /* 0xfffffe003a3a7810 */ /* 0x000fe40007fbe0ff */
[----:B------:R-:W-:Y:S01]  /*5350*/  IADD3.X R61, PT, PT, R61, -0x1, RZ, P3, !PT ;  /* 0xffffffff3d3d7810 */ /* 0x000fe20001ffe4ff */
[----:B------:R-:W-:Y:S01]  /*5360*/  FADD.FTZ R104, R115, R104 ;  /* 0x0000006873687221 */ /* 0x000fe20000010000 */
[----:B------:R-:W-:Y:S01]  /*5370*/  IADD3.X R59, PT, PT, R59, -0x1, RZ, P5, !PT ;  /* 0xffffffff3b3b7810 */ /* 0x000fe20002ffe4ff */
[----:B-1----:R-:W-:-:S04]  /*5380*/  IMAD.WIDE.U32 R12, R14, UR18, R12 ;  /* 0x000000120e0c7c25 */ /* 0x002fc8000f8e000c */
[----:B------:R-:W-:Y:S01]  /*5390*/  FADD.FTZ R113, R104, R113 ;  /* 0x0000007168717221 */ /* 0x000fe20000010000 */
[----:B------:R-:W-:-:S03]  /*53a0*/  IMAD R13, R15, UR18, R13 ;  /* 0x000000120f0d7c24 */ /* 0x000fc6000f8e020d */
[----:B------:R-:W-:Y:S01]  /*53b0*/  FADD.FTZ R102, R113, R102 ;  /* 0x0000006671667221 */ /* 0x000fe20000010000 */
[----:B0-----:R-:W-:-:S04]  /*53c0*/  IMAD.WIDE.U32 R2, R51, UR4, R12 ;  /* 0x0000000433027c25 */ /* 0x001fc8000f8e000c */
[----:B------:R-:W-:Y:S01]  /*53d0*/  FADD.FTZ R111, R102, R111 ;  /* 0x0000006f666f7221 */ /* 0x000fe20000010000 */
[----:B------:R-:W-:Y:S01]  /*53e0*/  IMAD R0, R51, UR5, R3 ;  /* 0x0000000533007c24 */ /* 0x000fe2000f8e0203 */
[----:B--2---:R-:W-:Y:S02]  /*53f0*/  LEA R8, P0, R2, R20, 0x1 ;  /* 0x0000001402087211 */ /* 0x004fe400078008ff */
[----:B------:R-:W-:Y:S01]  /*5400*/  FADD.FTZ R54, R111, R100 ;  /* 0x000000646f367221 */ /* 0x000fe20000010000 */
[----:B------:R-:W-:Y:S01]  /*5410*/  STS.128 [R81], R16 ;  /* 0x0000001051007388 */ /* 0x000fe20000000c00 */
[----:B------:R-:W-:-:S03]  /*5420*/  NOP ;  /* 0x0000000000007918 */ /* 0x000fc60000000000 */
[----:B------:R-:W0:Y:S01]  /*5430*/  LDS.128 R4, [R81] ;  /* 0x0000000051047984 */ /* 0x000e220000000c00 */
[----:B------:R-:W-:Y:S02]  /*5440*/  LEA.HI.X R9, R2, R21, R0, 0x1, P0 ;  /* 0x0000001502097211 */ /* 0x000fe400000f0c00 */
[----:B------:R-:W-:Y:S02]  /*5450*/  ISETP.GT.AND P0, PT, R66, 0x1, PT ;  /* 0x000000014200780c */ /* 0x000fe40003f04270 */
[----:B------:R-:W-:Y:S01]  /*5460*/  MOV R66, R80 ;  /* 0x0000005000427202 */ /* 0x000fe20000000f00 */
[----:B------:R-:W-:-:S05]  /*5470*/  IMAD.WIDE.U32 R2, R28, 0x10, R8 ;  /* 0x000000101c027825 */ /* 0x000fca00078e0008 */
[----:B0-----:R0:W-:Y:S05]  /*5480*/  STG.E.128 desc[UR16][R2.64], R4 ;  /* 0x0000000402007986 */ /* 0x0011ea000c101d10 */
[----:B------:R-:W-:Y:S05]  /*5490*/  @P0 BRA `(.L_x_9561) ;  /* 0xffffffb400c80947 */ /* 0x000fea000383ffff */
.L_x_9520:
        /* <DEDUP_REMOVED lines=34> */
.L_x_9563:
[----:B------:R-:W-:Y:S05]  /*56c0*/  BSYNC.RECONVERGENT B0 ;  /* 0x0000000000007941 */ /* 0x000fea0003800200 */
.L_x_9562:
        /* <DEDUP_REMOVED lines=26> */
.L_x_9565:
[----:B------:R-:W-:Y:S05]  /*5870*/  BSYNC.RECONVERGENT B0 ;  /* 0x0000000000007941 */ /* 0x000fea0003800200 */
.L_x_9564:
        /* <DEDUP_REMOVED lines=8> */
.L_x_9566:
        /* <DEDUP_REMOVED lines=15> */
.L_x_9567:
        /* <DEDUP_REMOVED lines=9> */
.L_x_10535:


//--------------------- .text._Z25selective_scan_bwd_kernelI32Selective_Scan_bwd_kernel_traitsILi32ELi4ELb0ELb0ELb0ELb0ELb0EN3c108BFloat16EfEEv12SSMParamsBwd --------------------------
	.section	.text._Z25selective_scan_bwd_kernelI32Selective_Scan_bwd_kernel_traitsILi32ELi4ELb0ELb0ELb0ELb0ELb0EN3c108BFloat16EfEEv12SSMParamsBwd,"ax",@progbits
	.align	128
        .global         _Z25selective_scan_bwd_kernelI32Selective_Scan_bwd_kernel_traitsILi32ELi4ELb0ELb0ELb0ELb0ELb0EN3c108BFloat16EfEEv12SSMParamsBwd
        .type           _Z25selective_scan_bwd_kernelI32Selective_Scan_bwd_kernel_traitsILi32ELi4ELb0ELb0ELb0ELb0ELb0EN3c108BFloat16EfEEv12SSMParamsBwd,@function
        .size           _Z25selective_scan_bwd_kernelI32Selective_Scan_bwd_kernel_traitsILi32ELi4ELb0ELb0ELb0ELb0ELb0EN3c108BFloat16EfEEv12SSMParamsBwd,(.L_x_10536 - _Z25selective_scan_bwd_kernelI32Selective_Scan_bwd_kernel_traitsILi32ELi4ELb0ELb0ELb0ELb0ELb0EN3c108BFloat16EfEEv12SSMParamsBwd)
        .other          _Z25selective_scan_bwd_kernelI32Selective_Scan_bwd_kernel_traitsILi32ELi4ELb0ELb0ELb0ELb0ELb0EN3c108BFloat16EfEEv12SSMParamsBwd,@"STO_CUDA_ENTRY STV_DEFAULT"
_Z25selective_scan_bwd_kernelI32Selective_Scan_bwd_kernel_traitsILi32ELi4ELb0ELb0ELb0ELb0ELb0EN3c108BFloat16EfEEv12SSMParamsBwd:
.text._Z25selective_scan_bwd_kernelI32Selective_Scan_bwd_kernel_traitsILi32ELi4ELb0ELb0ELb0ELb0ELb0EN3c108BFloat16EfEEv12SSMParamsBwd:
        /* <DEDUP_REMOVED lines=34> */
[----:B------:R-:W-:Y:S01]  /*0220*/  IMAD.U32 R3, RZ, RZ, UR5 ;  /* 0x00000005ff037e24 */ /* 0x000fe2000f8e00ff */
[----:B------:R-:W-:Y:S01]  /*0230*/  MOV R3, UR9 ;  /* 0x0000000900037c02 */ /* 0x000fe20008000f00 */
[----:B------:R-:W-:Y:S01]  /*0240*/  IMAD.U32 R5, RZ, RZ, UR8 ;  /* 0x00000008ff057e24 */ /* 0x000fe2000f8e00ff */
[----:B------:R-:W1:Y:S01]  /*0250*/  LDCU.64 UR8, c[0x0][0x3b8] ;  /* 0x00007700ff0877ac */ /* 0x000e620008000a00 */
[----:B------:R-:W0:Y:S01]  /*0260*/  @P0 LDC R19, c[0x0][0x38c] ;  /* 0x0000e300ff130b82 */ /* 0x000e220000000800 */
[----:B------:R-:W-:-:S07]  /*0270*/  MOV R2, UR4 ;  /* 0x0000000400027c02 */ /* 0x000fce0008000f00 */
        /* <DEDUP_REMOVED lines=12> */
[----:B-1----:R-:W-:Y:S01]  /*0340*/  IMAD.WIDE.U32 R20, R18, UR8, RZ ;  /* 0x0000000812147c25 */ /* 0x002fe2000f8e00ff */
[----:B------:R-:W-:-:S03]  /*0350*/  LEA R11, R11, 0xffffff80, 0x7 ;  /* 0xffffff800b0b7811 */ /* 0x000fc600078e38ff */
[----:B------:R-:W-:Y:S01]  /*0360*/  IMAD.WIDE.U32 R4, R18, UR14, R4 ;  /* 0x0000000e12047c25 */ /* 0x000fe2000f8e0004 */
[----:B------:R-:W-:-:S03]  /*0370*/  IADD3 R34, P3, PT, R11, R2, RZ ;  /* 0x000000020b227210 */ /* 0x000fc60007f7e0ff */
[----:B0-----:R-:W-:Y:S01]  /*0380*/  @P0 IMAD R9, R0, R19, RZ ;  /* 0x0000001300090224 */ /* 0x001fe200078e02ff */
[----:B------:R-:W-:Y:S01]  /*0390*/  LEA R19, P2, R20, R24, 0x2 ;  /* 0x0000001814137211 */ /* 0x000fe200078410ff */
[C---:B------:R-:W-:Y:S01]  /*03a0*/  IMAD R0, R18.reuse, UR9, R21 ;  /* 0x0000000912007c24 */ /* 0x040fe2000f8e0215 */
[----:B------:R-:W-:Y:S01]  /*03b0*/  IADD3 R36, P4, PT, R11, R4, RZ ;  /* 0x000000040b247210 */ /* 0x000fe20007f9e0ff */
[C---:B------:R-:W-:Y:S01]  /*03c0*/  IMAD R13, R18.reuse, UR15, R5 ;  /* 0x0000000f120d7c24 */ /* 0x040fe2000f8e0205 */
[----:B------:R-:W-:Y:S01]  /*03d0*/  CS2R R4, SRZ ;  /* 0x0000000000047805 */ /* 0x000fe2000001ff00 */
[----:B------:R-:W-:Y:S01]  /*03e0*/  IMAD.WIDE.U32 R2, R18, R22, UR4 ;  /* 0x0000000412027e25 */ /* 0x000fe2000f8e0016 */
[----:B------:R-:W-:Y:S02]  /*03f0*/  LEA.HI.X R20, R20, R25, R0, 0x2, P2 ;  /* 0x0000001914147211 */ /* 0x000fe400010f1400 */
[----:B------:R-:W-:Y:S01]  /*0400*/  SHF.R.S32.HI R0, RZ, 0x1f, R11 ;  /* 0x0000001fff007819 */ /* 0x000fe2000001140b */
[----:B---3--:R-:W-:Y:S01]  /*0410*/  @P0 IMAD.WIDE R4, R9, 0x8, R6 ;  /* 0x0000000809040825 */ /* 0x008fe200078e0206 */
[----:B------:R-:W-:-:S03]  /*0420*/  IADD3 R2, P0, PT, R11, R2, RZ ;  /* 0x000000020b027210 */ /* 0x000fc60007f1e0ff */
[C---:B------:R-:W-:Y:S02]  /*0430*/  IMAD R9, R18.reuse, R23, R3 ;  /* 0x0000001712097224 */ /* 0x040fe400078e0203 */
[----:B------:R-:W-:Y:S01]  /*0440*/  IMAD.WIDE.U32 R22, R18, UR10, RZ ;  /* 0x0000000a12167c25 */ /* 0x000fe2000f8e00ff */
[C---:B------:R-:W-:Y:S02]  /*0450*/  IADD3.X R7, PT, PT, R0.reuse, R15, RZ, P3, !PT ;  /* 0x0000000f00077210 */ /* 0x040fe40001ffe4ff */
[C---:B------:R-:W-:Y:S01]  /*0460*/  IADD3.X R30, PT, PT, R0.reuse, R9, RZ, P0, !PT ;  /* 0x00000009001e7210 */ /* 0x040fe200007fe4ff */
[----:B------:R-:W-:Y:S01]  /*0470*/  IMAD.X R3, R0, 0x1, R13, P4 ;  /* 0x0000000100037824 */ /* 0x000fe200020e060d */
[----:B------:R-:W-:Y:S01]  /*0480*/  LEA R6, P2, R34, R28, 0x1 ;  /* 0x0000001c22067211 */ /* 0x000fe200078408ff */
[----:B------:R-:W-:Y:S01]  /*0490*/  IMAD R0, R18, UR11, R23 ;  /* 0x0000000b12007c24 */ /* 0x000fe2000f8e0217 */
[----:B------:R-:W-:Y:S02]  /*04a0*/  LEA R21, P0, R22, R26, 0x2 ;  /* 0x0000001a16157211 */ /* 0x000fe400078010ff */
[----:B--2---:R-:W-:-:S02]  /*04b0*/  LEA R35, P3, R36, R32, 0x1 ;  /* 0x0000002024237211 */ /* 0x004fc400078608ff */
        /* <DEDUP_REMOVED lines=9> */
[----:B------:R-:W1:Y:S01]  /*0550*/  LDC.64 R24, c[0x0][0x440] ;  /* 0x00011000ff187b82 */ /* 0x000e620000000a00 */
[----:B------:R-:W2:Y:S01]  /*0560*/  LDCU.64 UR6, c[0x0][0x3a0] ;  /* 0x00007400ff0677ac */ /* 0x000ea20008000a00 */
[----:B------:R-:W-:Y:S01]  /*0570*/  MOV R29, RZ ;  /* 0x000000ff001d7202 */ /* 0x000fe20000000f00 */
[----:B------:R-:W-:Y:S01]  /*0580*/  UMOV UR4, 0x400 ;  /* 0x0000040000047882 */ /* 0x000fe20000000000 */
[----:B------:R-:W3:Y:S04]  /*0590*/  LDCU UR8, c[0x0][0x394] ;  /* 0x00007280ff0877ac */ /* 0x000ee80008000800 */
[----:B------:R-:W4:Y:S01]  /*05a0*/  S2UR UR5, SR_CgaCtaId ;  /* 0x00000000000579c3 */ /* 0x000f220000008800 */
[----:B--2---:R-:W-:-:S04]  /*05b0*/  IMAD.WIDE.U32 R32, R18, UR6, RZ ;  /* 0x0000000612207c25 */ /* 0x004fc8000f8e00ff */
[----:B------:R-:W-:Y:S01]  /*05c0*/  IMAD R0, R18, UR7, R33 ;  /* 0x0000000712007c24 */ /* 0x000fe2000f8e0221 */
[----:B-1----:R-:W-:Y:S01]  /*05d0*/  LEA R24, P0, R32, R24, 0x2 ;  /* 0x0000001820187211 */ /* 0x002fe200078010ff */
[----:B------:R-:W-:-:S03]  /*05e0*/  IMAD.MOV.U32 R33, RZ, RZ, R6 ;  /* 0x000000ffff217224 */ /* 0x000fc600078e0006 */
[----:B------:R-:W-:Y:S01]  /*05f0*/  LEA.HI.X R32, R32, R25, R0, 0x2, P0 ;  /* 0x0000001920207211 */ /* 0x000fe200000f1400 */
[----:B------:R-:W-:Y:S01]  /*0600*/  IMAD.MOV.U32 R25, RZ, RZ, RZ ;  /* 0x000000ffff197224 */ /* 0x000fe200078e00ff */
[C---:B0-----:R-:W-:Y:S01]  /*0610*/  SHF.L.U32 R37, R23.reuse, 0x2, RZ ;  /* 0x0000000217257819 */ /* 0x041fe200000006ff */
[----:B----4-:R-:W-:Y:S01]  /*0620*/  ULEA UR4, UR5, UR4, 0x18 ;  /* 0x0000000405047291 */ /* 0x010fe2000f8ec0ff */
[----:B------:R-:W-:Y:S02]  /*0630*/  LOP3.LUT R88, R23, 0x1f, RZ, 0xc0, !PT ;  /* 0x0000001f17587812 */ /* 0x000fe400078ec0ff */
[----:B------:R-:W-:Y:S02]  /*0640*/  LOP3.LUT R0, R37, 0xf80, RZ, 0xc0, !PT ;  /* 0x00000f8025007812 */ /* 0x000fe400078ec0ff */
[----:B------:R-:W-:Y:S01]  /*0650*/  IADD3 R26, PT, PT, R23, 0x200, RZ ;  /* 0x00000200171a7810 */ /* 0x000fe20007ffe0ff */
[----:B------:R-:W-:Y:S01]  /*0660*/  IMAD.U32 R28, RZ, RZ, UR4 ;  /* 0x00000004ff1c7e24 */ /* 0x000fe2000f8e00ff */
[----:B------:R-:W-:-:S03]  /*0670*/  LOP3.LUT R27, R0, 0x1f, R23, 0xf8, !PT ;  /* 0x0000001f001b7812 */ /* 0x000fc600078ef817 */
[----:B------:R-:W-:Y:S01]  /*0680*/  IMAD.IADD R37, R37, 0x1, R28 ;  /* 0x0000000125257824 */ /* 0x000fe200078e021c */
[C---:B------:R-:W-:Y:S02]  /*0690*/  LOP3.LUT R38, R27.reuse, 0x20, RZ, 0xfc, !PT ;  /* 0x000000201b267812 */ /* 0x040fe400078efcff */
[C---:B------:R-:W-:Y:S02]  /*06a0*/  LOP3.LUT R39, R27.reuse, 0x40, RZ, 0xfc, !PT ;  /* 0x000000401b277812 */ /* 0x040fe400078efcff */
[----:B---3--:R-:W-:-:S07]  /*06b0*/  LOP3.LUT R40, R27, 0x60, RZ, 0xfc, !PT ;  /* 0x000000601b287812 */ /* 0x008fce00078efcff */
.L_x_9576:
        /* <DEDUP_REMOVED lines=8> */
[----:B------:R-:W-:Y:S01]  /*0740*/  PRMT R15, RZ, 0x7610, R15 ;  /* 0x00007610ff0f7816 */ /* 0x000fe2000000000f */
[----:B------:R-:W-:Y:S01]  /*0750*/  BAR.SYNC.DEFER_BLOCKING 0x0 ;  /* 0x0000000000007b1d */ /* 0x000fe20000010000 */
[----:B------:R-:W-:-:S05]  /*0760*/  IADD3.X R3, PT, PT, RZ, R34, RZ, P4, !PT ;  /* 0x00000022ff037210 */ /* 0x000fca00027fe4ff */
[----:B------:R-:W1:Y:S01]  /*0770*/  S2R R43, SR_LANEID ;  /* 0x00000000002b7919 */ /* 0x000e620000000000 */
[----:B------:R-:W-:Y:S01]  /*0780*/  PRMT R45, RZ, 0x7610, R45 ;  /* 0x00007610ff2d7816 */ /* 0x000fe2000000002d */
[----:B------:R-:W2:Y:S01]  /*0790*/  LDCU UR7, c[0x0][0x38c] ;  /* 0x00007180ff0777ac */ /* 0x000ea20008000800 */
[----:B0-----:R-:W-:-:S04]  /*07a0*/  IADD3 R41, PT, PT, R41, -UR12, RZ ;  /* 0x8000000c29297c10 */ /* 0x001fc8000fffe0ff */
[-C--:B------:R-:W-:Y:S02]  /*07b0*/  ISETP.GE.AND P3, PT, R27, R41.reuse, PT ;  /* 0x000000291b00720c */ /* 0x080fe40003f66270 */
[-C--:B------:R-:W-:Y:S02]  /*07c0*/  ISETP.GE.AND P2, PT, R38, R41.reuse, PT ;  /* 0x000000292600720c */ /* 0x080fe40003f46270 */
[-C--:B------:R-:W-:Y:S02]  /*07d0*/  ISETP.GE.AND P1, PT, R39, R41.reuse, PT ;  /* 0x000000292700720c */ /* 0x080fe40003f26270 */
[----:B------:R-:W-:-:S07]  /*07e0*/  ISETP.GE.AND P0, PT, R40, R41, PT ;  /* 0x000000292800720c */ /* 0x000fce0003f06270 */
[----:B------:R-:W3:Y:S04]  /*07f0*/  @!P3 LDG.E.U16 R9, desc[UR16][R2.64] ;  /* 0x000000100209b981 */ /* 0x000ee8000c1e1500 */
[----:B------:R-:W4:Y:S04]  /*0800*/  @!P2 LDG.E.U16 R11, desc[UR16][R2.64+0x40] ;  /* 0x00004010020ba981 */ /* 0x000f28000c1e1500 */
[----:B------:R-:W2:Y:S04]  /*0810*/  @!P1 LDG.E.U16 R13, desc[UR16][R2.64+0x80] ;  /* 0x00008010020d9981 */ /* 0x000ea8000c1e1500 */
[----:B------:R-:W2:Y:S01]  /*0820*/  @!P0 LDG.E.U16 R15, desc[UR16][R2.64+0xc0] ;  /* 0x0000c010020f8981 */ /* 0x000ea2000c1e1500 */
[C-C-:B-1----:R-:W-:Y:S01]  /*0830*/  IMAD R42, R43.reuse, 0x2, R28.reuse ;  /* 0x000000022b2a7824 */ /* 0x142fe200078e021c */
[----:B------:R-:W-:Y:S01]  /*0840*/  IADD3 R6, P4, PT, R8, R35, RZ ;  /* 0x0000002308067210 */ /* 0x000fe20007f9e0ff */
[----:B------:R-:W-:Y:S01]  /*0850*/  IMAD R44, R43, 0x8, R28 ;  /* 0x000000082b2c7824 */ /* 0x000fe200078e021c */
[----:B------:R-:W-:-:S02]  /*0860*/  PRMT R47, RZ, 0x7610, R47 ;  /* 0x00007610ff2f7816 */ /* 0x000fc4000000002f */
[----:B------:R-:W-:Y:S02]  /*0870*/  PRMT R49, RZ, 0x7610, R49 ;  /* 0x00007610ff317816 */ /* 0x000fe40000000031 */
[----:B------:R-:W-:Y:S02]  /*0880*/  PRMT R51, RZ, 0x7610, R51 ;  /* 0x00007610ff337816 */ /* 0x000fe40000000033 */
[----:B------:R-:W-:Y:S01]  /*0890*/  IADD3.X R7, PT, PT, RZ, R36, RZ, P4, !PT ;  /* 0x00000024ff077210 */ /* 0x000fe200027fe4ff */
[----:B---3--:R-:W-:Y:S04]  /*08a0*/  STS.U16 [R42], R9 ;  /* 0x000000092a007388 */ /* 0x008fe80000000400 */
[----:B----4-:R-:W-:Y:S04]  /*08b0*/  STS.U16 [R42+0x40], R11 ;  /* 0x0000400b2a007388 */ /* 0x010fe80000000400 */
[----:B--2---:R0:W-:Y:S04]  /*08c0*/  STS.U16 [R42+0x80], R13 ;  /* 0x0000800d2a007388 */ /* 0x0041e80000000400 */
[----:B------:R1:W-:Y:S01]  /*08d0*/  STS.U16 [R42+0xc0], R15 ;  /* 0x0000c00f2a007388 */ /* 0x0003e20000000400 */
[----:B------:R-:W-:-:S03]  /*08e0*/  NOP ;  /* 0x0000000000007918 */ /* 0x000fc60000000000 */
[----:B------:R-:W2:Y:S01]  /*08f0*/  LDS.64 R54, [R44] ;  /* 0x000000002c367984 */ /* 0x000ea20000000a00 */
[----:B------:R-:W-:Y:S06]  /*0900*/  BAR.SYNC.DEFER_BLOCKING 0x0 ;  /* 0x0000000000007b1d */ /* 0x000fec0000010000 */
[----:B------:R-:W3:Y:S04]  /*0910*/  @!P3 LDG.E.U16 R45, desc[UR16][R6.64] ;  /* 0x00000010062db981 */ /* 0x000ee8000c1e1500 */
[----:B------:R-:W4:Y:S04]  /*0920*/  @!P2 LDG.E.U16 R47, desc[UR16][R6.64+0x40] ;  /* 0x00004010062fa981 */ /* 0x000f28000c1e1500 */
[----:B------:R-:W2:Y:S04]  /*0930*/  @!P1 LDG.E.U16 R49, desc[UR16][R6.64+0x80] ;  /* 0x0000801006319981 */ /* 0x000ea8000c1e1500 */
[----:B------:R-:W2:Y:S01]  /*0940*/  @!P0 LDG.E.U16 R51, desc[UR16][R6.64+0xc0] ;  /* 0x0000c01006338981 */ /* 0x000ea2000c1e1500 */
[----:B------:R-:W-:-:S02]  /*0950*/  IADD3 R8, P4, PT, R8, R31, RZ ;  /* 0x0000001f08087210 */ /* 0x000fc40007f9e0ff */
[----:B0-----:R-:W-:Y:S02]  /*0960*/  PRMT R13, RZ, 0x7610, R13 ;  /* 0x00007610ff0d7816 */ /* 0x001fe4000000000d */
[----:B-1----:R-:W-:Y:S02]  /*0970*/  PRMT R15, RZ, 0x7610, R15 ;  /* 0x00007610ff0f7816 */ /* 0x002fe4000000000f */
[----:B------:R-:W-:Y:S02]  /*0980*/  PRMT R53, RZ, 0x7610, R53 ;  /* 0x00007610ff357816 */ /* 0x000fe40000000035 */
[----:B------:R-:W-:Y:S02]  /*0990*/  PRMT R11, RZ, 0x7610, R11 ;  /* 0x00007610ff0b7816 */ /* 0x000fe4000000000b */
[----:B------:R-:W-:Y:S01]  /*09a0*/  IADD3.X R9, PT, PT, RZ, R30, RZ, P4, !PT ;  /* 0x0000001eff097210 */ /* 0x000fe200027fe4ff */
[----:B---3--:R-:W-:Y:S04]  /*09b0*/  STS.U16 [R42], R45 ;  /* 0x0000002d2a007388 */ /* 0x008fe80000000400 */
[----:B----4-:R-:W-:Y:S04]  /*09c0*/  STS.U16 [R42+0x40], R47 ;  /* 0x0000402f2a007388 */ /* 0x010fe80000000400 */
[----:B--2---:R0:W-:Y:S04]  /*09d0*/  STS.U16 [R42+0x80], R49 ;  /* 0x000080312a007388 */ /* 0x0041e80000000400 */
[----:B------:R-:W-:Y:S01]  /*09e0*/  STS.U16 [R42+0xc0], R51 ;  /* 0x0000c0332a007388 */ /* 0x000fe20000000400 */
[----:B------:R-:W-:-:S03]  /*09f0*/  NOP ;  /* 0x0000000000007918 */ /* 0x000fc60000000000 */
[----:B------:R-:W-:Y:S01]  /*0a00*/  LDS.64 R2, [R44] ;  /* 0x000000002c027984 */ /* 0x000fe20000000a00 */
[----:B------:R-:W-:Y:S06]  /*0a10*/  BAR.SYNC.DEFER_BLOCKING 0x0 ;  /* 0x0000000000007b1d */ /* 0x000fec0000010000 */
[----:B------:R-:W2:Y:S04]  /*0a20*/  @!P3 LDG.E.U16 R13, desc[UR16][R8.64] ;  /* 0x00000010080db981 */ /* 0x000ea8000c1e1500 */
[----:B------:R-:W3:Y:S04]  /*0a30*/  @!P2 LDG.E.U16 R15, desc[UR16][R8.64+0x40] ;  /* 0x00004010080fa981 */ /* 0x000ee8000c1e1500 */
[----:B------:R-:W4:Y:S04]  /*0a40*/  @!P1 LDG.E.U16 R53, desc[UR16][R8.64+0x80] ;  /* 0x0000801008359981 */ /* 0x000f28000c1e1500 */
[----:B------:R-:W4:Y:S01]  /*0a50*/  @!P0 LDG.E.U16 R11, desc[UR16][R8.64+0xc0] ;  /* 0x0000c010080b8981 */ /* 0x000f22000c1e1500 */
[C---:B------:R-:W-:Y:S01]  /*0a60*/  PRMT R52, R54.reuse, 0x7632, R52 ;  /* 0x0000763236347816 */ /* 0x040fe20000000034 */
[----:B0-----:R-:W-:Y:S01]  /*0a70*/  IMAD.U32 R49, R54, 0x10000, RZ ;  /* 0x0001000036317824 */ /* 0x001fe200078e00ff */
[----:B------:R-:W-:Y:S01]  /*0a80*/  UISETP.GE.AND UP0, UPT, UR7, 0x1, UPT ;  /* 0x000000010700788c */ /* 0x000fe2000bf06270 */
[----:B------:R-:W-:Y:S01]  /*0a90*/  PRMT R54, R55, 0x7632, R54 ;  /* 0x0000763237367816 */ /* 0x000fe20000000036 */
[----:B------:R-:W-:Y:S01]  /*0aa0*/  IMAD.MOV.U32 R45, RZ, RZ, RZ ;  /* 0x000000ffff2d7224 */ /* 0x000fe200078e00ff */
[----:B------:R-:W-:-:S02]  /*0ab0*/  SHF.L.U32 R52, R52, 0x10, RZ ;  /* 0x0000001034347819 */ /* 0x000fc400000006ff */
[----:B------:R-:W-:Y:S01]  /*0ac0*/  SHF.L.U32 R50, R55, 0x10, RZ ;  /* 0x0000001037327819 */ /* 0x000fe200000006ff */
[----:B------:R-:W-:Y:S01]  /*0ad0*/  IMAD.U32 R54, R54, 0x10000, RZ ;  /* 0x0001000036367824 */ /* 0x000fe200078e00ff */
[----:B------:R-:W-:Y:S01]  /*0ae0*/  MOV R48, RZ ;  /* 0x000000ff00307202 */ /* 0x000fe20000000f00 */
[----:B--2---:R-:W-:Y:S04]  /*0af0*/  STS.U16 [R42], R13 ;  /* 0x0000000d2a007388 */ /* 0x004fe80000000400 */
[----:B---3--:R-:W-:Y:S04]  /*0b00*/  STS.U16 [R42+0x40], R15 ;  /* 0x0000400f2a007388 */ /* 0x008fe80000000400 */
[----:B----4-:R-:W-:Y:S04]  /*0b10*/  STS.U16 [R42+0x80], R53 ;  /* 0x000080352a007388 */ /* 0x010fe80000000400 */
[----:B------:R-:W-:Y:S01]  /*0b20*/  STS.U16 [R42+0xc0], R11 ;  /* 0x0000c00b2a007388 */ /* 0x000fe20000000400 */
[----:B------:R-:W-:-:S03]  /*0b30*/  NOP ;  /* 0x0000000000007918 */ /* 0x000fc60000000000 */
[----:B------:R-:W0:Y:S02]  /*0b40*/  LDS.64 R46, [R44] ;  /* 0x000000002c2e7984 */ /* 0x000e240000000a00 */
[C---:B0-----:R-:W-:Y:S01]  /*0b50*/  PRMT R6, R46.reuse, 0x7632, R6 ;  /* 0x000076322e067816 */ /* 0x041fe20000000006 */
[----:B------:R-:W-:Y:S01]  /*0b60*/  IMAD.U32 R0, R46, 0x10000, RZ ;  /* 0x000100002e007824 */ /* 0x000fe200078e00ff */
[C---:B------:R-:W-:Y:S02]  /*0b70*/  PRMT R55, R47.reuse, 0x7632, R55 ;  /* 0x000076322f377816 */ /* 0x040fe40000000037 */
[----:B------:R-:W-:Y:S01]  /*0b80*/  SHF.L.U32 R51, R47, 0x10, RZ ;  /* 0x000000102f337819 */ /* 0x000fe200000006ff */
[----:B------:R-:W-:Y:S02]  /*0b90*/  IMAD.U32 R53, R6, 0x10000, RZ ;  /* 0x0001000006357824 */ /* 0x000fe400078e00ff */
[----:B------:R-:W-:Y:S01]  /*0ba0*/  FFMA.FTZ R6, R0, R49, R29 ;  /* 0x0000003100067223 */ /* 0x000fe2000001001d */
[----:B------:R-:W-:-:S02]  /*0bb0*/  SHF.L.U32 R55, R55, 0x10, RZ ;  /* 0x0000001037377819 */ /* 0x000fc400000006ff */
[----:B------:R-:W-:Y:S01]  /*0bc0*/  CS2R R46, SRZ ;  /* 0x00000000002e7805 */ /* 0x000fe2000001ff00 */
[-C--:B-----5:R-:W-:Y:S01]  /*0bd0*/  FMUL.FTZ R57, R0, R17.reuse ;  /* 0x0000001100397220 */ /* 0x0a0fe20000410000 */
[----:B------:R-:W-:Y:S01]  /*0be0*/  FFMA.FTZ R6, R53, R52, R6 ;  /* 0x0000003435067223 */ /* 0x000fe20000010006 */
[-C--:B------:R-:W-:Y:S01]  /*0bf0*/  FMUL.FTZ R56, R51, R17.reuse ;  /* 0x0000001133387220 */ /* 0x080fe20000410000 */
[-C--:B------:R-:W-:Y:S01]  /*0c00*/  FMUL.FTZ R58, R53, R17.reuse ;  /* 0x00000011353a7220 */ /* 0x080fe20000410000 */
[----:B------:R-:W-:Y:S01]  /*0c10*/  FMUL.FTZ R59, R55, R17 ;  /* 0x00000011373b7220 */ /* 0x000fe20000410000 */
[----:B------:R-:W-:-:S04]  /*0c20*/  FFMA.FTZ R6, R51, R50, R6 ;  /* 0x0000003233067223 */ /* 0x000fc80000010006 */
[----:B------:R-:W-:Y:S01]  /*0c30*/  FFMA.FTZ R29, R55, R54, R6 ;  /* 0x00000036371d7223 */ /* 0x000fe20000010006 */
[----:B------:R-:W-:Y:S06]  /*0c40*/  BAR.SYNC.DEFER_BLOCKING 0x0 ;  /* 0x0000000000007b1d */ /* 0x000fec0000010000 */
[----:B------:R-:W-:Y:S05]  /*0c50*/  BRA.U !UP0, `(.L_x_9569) ;  /* 0x0000001108647547 */ /* 0x000fea000b800000 */
[----:B------:R-:W0:Y:S01]  /*0c60*/  LDC R6, c[0x0][0x394] ;  /* 0x0000e500ff067b82 */ /* 0x000e220000000800 */
[C---:B------:R-:W-:Y:S01]  /*0c70*/  PRMT R12, R2.reuse, 0x7632, R12 ;  /* 0x00007632020c7816 */ /* 0x040fe2000000000c */
[----:B------:R-:W-:Y:S01]  /*0c80*/  IMAD.U32 R13, R2, 0x10000, RZ ;  /* 0x00010000020d7824 */ /* 0x000fe200078e00ff */
[C---:B------:R-:W-:Y:S01]  /*0c90*/  PRMT R2, R3.reuse, 0x7632, R2 ;  /* 0x0000763203027816 */ /* 0x040fe20000000002 */
[----:B------:R-:W-:Y:S01]  /*0ca0*/  USHF.L.U32 UR4, UR9, 0x8, URZ ;  /* 0x0000000809047899 */ /* 0x000fe200080006ff */
[----:B------:R-:W-:Y:S01]  /*0cb0*/  SHF.L.U32 R69, R3, 0x10, RZ ;  /* 0x0000001003457819 */ /* 0x000fe200000006ff */
[----:B------:R-:W-:Y:S01]  /*0cc0*/  UIADD3 UR5, UPT, UPT, UR8, -0x2, URZ ;  /* 0xfffffffe08057890 */ /* 0x000fe2000fffe0ff */
[----:B------:R-:W-:Y:S01]  /*0cd0*/  SHF.L.U32 R71, R12, 0x10, RZ ;  /* 0x000000100c477819 */ /* 0x000fe200000006ff */
[----:B------:R-:W1:Y:S01]  /*0ce0*/  LDC.64 R8, c[0x0][0x3c0] ;  /* 0x0000f000ff087b82 */ /* 0x000e620000000a00 */
[----:B------:R-:W-:Y:S01]  /*0cf0*/  IMAD.U32 R73, R2, 0x10000, RZ ;  /* 0x0001000002497824 */ /* 0x000fe200078e00ff */
[----:B------:R-:W-:Y:S01]  /*0d00*/  ULOP3.LUT UR4, UR4, 0x100, URZ, 0xc0, !UPT ;  /* 0x0000010004047892 */ /* 0x000fe2000f8ec0ff */
[--C-:B------:R-:W-:Y:S01]  /*0d10*/  FADD.FTZ R68, R13, R16.reuse ;  /* 0x000000100d447221 */ /* 0x100fe20000010000 */
[----:B------:R-:W-:Y:S01]  /*0d20*/  UIMAD UR5, UR5, UR7, URZ ;  /* 0x00000007050572a4 */ /* 0x000fe2000f8e02ff */
[--C-:B------:R-:W-:Y:S01]  /*0d30*/  FADD.FTZ R69, R69, R16.reuse ;  /* 0x0000001045457221 */ /* 0x100fe20000010000 */
[----:B------:R-:W-:Y:S01]  /*0d40*/  USHF.L.U32 UR6, UR8, 0xa, URZ ;  /* 0x0000000a08067899 */ /* 0x000fe200080006ff */
[--C-:B------:R-:W-:Y:S01]  /*0d50*/  FADD.FTZ R71, R71, R16.reuse ;  /* 0x0000001047477221 */ /* 0x100fe20000010000 */
[----:B------:R-:W2:Y:S01]  /*0d60*/  LDC.64 R10, c[0x0][0x3a8] ;  /* 0x0000ea00ff0a7b82 */ /* 0x000ea20000000a00 */
[----:B------:R-:W-:Y:S01]  /*0d70*/  FADD.FTZ R73, R73, R16 ;  /* 0x0000001049497221 */ /* 0x000fe20000010000 */
[----:B------:R-:W-:Y:S01]  /*0d80*/  HFMA2 R45, -RZ, RZ, 0, 0 ;  /* 0x00000000ff2d7431 */ /* 0x000fe200000001ff */
[----:B------:R-:W-:Y:S01]  /*0d90*/  ULOP3.LUT UR6, UR6, 0x400, URZ, 0xc0, !UPT ;  /* 0x0000040006067892 */ /* 0x000fe2000f8ec0ff */
[----:B------:R-:W-:Y:S01]  /*0da0*/  ISETP.NE.AND P1, PT, R23, RZ, PT ;  /* 0x000000ff1700720c */ /* 0x000fe20003f25270 */
[----:B------:R-:W-:Y:S01]  /*0db0*/  VIADD R60, R28, 0xbc8 ;  /* 0x00000bc81c3c7836 */ /* 0x000fe20000000000 */
[----:B------:R-:W-:Y:S01]  /*0dc0*/  MOV R62, R32 ;  /* 0x00000020003e7202 */ /* 0x000fe20000000f00 */
[----:B------:R-:W-:Y:S01]  /*0dd0*/  IMAD.MOV.U32 R61, RZ, RZ, R24 ;  /* 0x000000ffff3d7224 */ /* 0x000fe200078e0018 */
[----:B0-----:R-:W-:Y:S01]  /*0de0*/  ISETP.LE.AND P0, PT, R6, UR8, PT ;  /* 0x0000000806007c0c */ /* 0x001fe2000bf03270 */
[----:B------:R-:W0:Y:S01]  /*0df0*/  LDC R90, c[0x0][0x394] ;  /* 0x0000e500ff5a7b82 */ /* 0x000e220000000800 */
[----:B------:R-:W-:Y:S01]  /*0e00*/  IMAD.MOV.U32 R63, RZ, RZ, R19 ;  /* 0x000000ffff3f7224 */ /* 0x000fe200078e0013 */
[----:B------:R-:W-:Y:S01]  /*0e10*/  MOV R64, R20 ;  /* 0x0000001400407202 */ /* 0x000fe20000000f00 */
[----:B------:R-:W-:Y:S01]  /*0e20*/  IMAD.MOV.U32 R66, RZ, RZ, R22 ;  /* 0x000000ffff427224 */ /* 0x000fe200078e0016 */
[----:B------:R-:W-:Y:S01]  /*0e30*/  MOV R65, R21 ;  /* 0x0000001500417202 */ /* 0x000fe20000000f00 */
[----:B------:R-:W-:Y:S01]  /*0e40*/  FMUL.FTZ R70, R68, R49 ;  /* 0x0000003144467220 */ /* 0x000fe20000410000 */
[----:B------:R-:W-:Y:S01]  /*0e50*/  MOV R67, R28 ;  /* 0x0000001c00437202 */ /* 0x000fe20000000f00 */
[----:B------:R-:W-:Y:S01]  /*0e60*/  FMUL.FTZ R72, R69, R50 ;  /* 0x0000003245487220 */ /* 0x000fe20000410000 */
[----:B------:R-:W3:Y:S01]  /*0e70*/  LDC.64 R6, c[0x0][0x3e0] ;  /* 0x0000f800ff067b82 */ /* 0x000ee20000000a00 */
[----:B-1----:R-:W-:Y:S01]  /*0e80*/  SHF.L.U64.HI R9, R8, 0x2, R9 ;  /* 0x0000000208097819 */ /* 0x002fe20000010209 */
[----:B------:R-:W-:Y:S01]  /*0e90*/  FMUL.FTZ R79, R71, R52 ;  /* 0x00000034474f7220 */ /* 0x000fe20000410000 */
[----:B------:R-:W-:Y:S01]  /*0ea0*/  ISETP.EQ.AND P0, PT, R23, RZ, !P0 ;  /* 0x000000ff1700720c */ /* 0x000fe20004702270 */
[----:B------:R-:W-:Y:S01]  /*0eb0*/  FMUL.FTZ R74, R73, R54 ;  /* 0x00000036494a7220 */ /* 0x000fe20000410000 */
[----:B------:R-:W-:Y:S01]  /*0ec0*/  MOV R75, UR4 ;  /* 0x00000004004b7c02 */ /* 0x000fe20008000f00 */
[----:B------:R-:W-:Y:S01]  /*0ed0*/  UIADD3 UR10, UPT, UPT, -UR7, URZ, URZ ;  /* 0x000000ff070a7290 */ /* 0x000fe2000fffe1ff */
[----:B--2---:R-:W-:Y:S01]  /*0ee0*/  SHF.L.U64.HI R11, R10, 0x2, R11 ;  /* 0x000000020a0b7819 */ /* 0x004fe2000001020b */
[----:B------:R-:W1:Y:S01]  /*0ef0*/  LDCU UR11, c[0x0][0x394] ;  /* 0x00007280ff0b77ac */ /* 0x000e620008000800 */
[----:B------:R-:W-:Y:S01]  /*0f00*/  MOV R77, UR5 ;  /* 0x00000005004d7c02 */ /* 0x000fe20008000f00 */
[----:B------:R-:W-:Y:S01]  /*0f10*/  ULOP3.LUT UR6, UR6, 0x348, URZ, 0xfc, !UPT ;  /* 0x0000034806067892 */ /* 0x000fe2000f8efcff */
[----:B01-3--:R-:W-:-:S11]  /*0f20*/  SHF.L.U64.HI R7, R6, 0x2, R7 ;  /* 0x0000000206077819 */ /* 0x00bfd60000010207 */
.L_x_9575:
[----:B------:R-:W-:Y:S01]  /*0f30*/  IMAD.MOV.U32 R2, RZ, RZ, R61 ;  /* 0x000000ffff027224 */ /* 0x000fe200078e003d */
[----:B------:R-:W-:-:S05]  /*0f40*/  MOV R3, R62 ;  /* 0x0000003e00037202 */ /* 0x000fca0000000f00 */
[----:B------:R0:W2:Y:S01]  /*0f50*/  LDG.E R76, desc[UR16][R2.64] ;  /* 0x00000010024c7981 */ /* 0x0000a2000c1e1900 */
[----:B------:R-:W-:Y:S02]  /*0f60*/  MOV R13, R66 ;  /* 0x00000042000d7202 */ /* 0x000fe40000000f00 */
[----:B------:R-:W-:-:S05]  /*0f70*/  MOV R12, R65 ;  /* 0x00000041000c7202 */ /* 0x000fca0000000f00 */
[----:B------:R-:W3:Y:S01]  /*0f80*/  LDG.E R13, desc[UR16][R12.64] ;  /* 0x000000100c0d7981 */ /* 0x000ee2000c1e1900 */
[----:B0-----:R-:W-:Y:S01]  /*0f90*/  MOV R2, R63 ;  /* 0x0000003f00027202 */ /* 0x001fe20000000f00 */
[----:B------:R-:W-:-:S05]  /*0fa0*/  IMAD.MOV.U32 R3, RZ, RZ, R64 ;  /* 0x000000ffff037224 */ /* 0x000fca00078e0040 */
[----:B------:R-:W3:Y:S01]  /*0fb0*/  LDG.E R80, desc[UR16][R2.64] ;  /* 0x0000001002507981 */ /* 0x000ee2000c1e1900 */
[----:B------:R-:W-:-:S05]  /*0fc0*/  SEL R81, R75, R26, !P1 ;  /* 0x0000001a4b517207 */ /* 0x000fca0004800000 */
[----:B------:R-:W-:Y:S01]  /*0fd0*/  IMAD R82, R81, 0x4, R28 ;  /* 0x0000000451527824 */ /* 0x000fe200078e021c */
[----:B------:R-:W-:Y:S01]  /*0fe0*/  ISETP.NE.AND P1, PT, R23, 0x1f, PT ;  /* 0x0000001f1700780c */ /* 0x000fe20003f25270 */
[----:B------:R-:W-:Y:S01]  /*0ff0*/  BSSY.RECONVERGENT B0, `(.L_x_9570) ;  /* 0x0000018000007945 */ /* 0x000fe20003800200 */
[----:B--2---:R-:W-:-:S04]  /*1000*/  FMUL.FTZ R78, R76, 1.4426950216293334961 ;  /* 0x3fb8aa3b4c4e7820 */ /* 0x004fc80000410000 */
[-C--:B------:R-:W-:Y:S01]  /*1010*/  FMUL.FTZ R15, R68, R78.reuse ;  /* 0x0000004e440f7220 */ /* 0x080fe20000410000 */
[-C--:B------:R-:W-:Y:S01]  /*1020*/  FMUL.FTZ R14, R71, R78.reuse ;  /* 0x0000004e470e7220 */ /* 0x080fe20000410000 */
[-C--:B------:R-:W-:Y:S01]  /*1030*/  FMUL.FTZ R81, R69, R78.reuse ;  /* 0x0000004e45517220 */ /* 0x080fe20000410000 */
[----:B------:R-:W-:-:S03]  /*1040*/  FMUL.FTZ R83, R73, R78 ;  /* 0x0000004e49537220 */ /* 0x000fc60000410000 */
[----:B------:R-:W0:Y:S04]  /*1050*/  MUFU.EX2 R15, R15 ;  /* 0x0000000f000f7308 */ /* 0x000e280000000800 */
[----:B------:R-:W1:Y:S04]  /*1060*/  MUFU.EX2 R14, R14 ;  /* 0x0000000e000e7308 */ /* 0x000e680000000800 */
[----:B------:R-:W2:Y:S04]  /*1070*/  MUFU.EX2 R81, R81 ;  /* 0x0000005100517308 */ /* 0x000ea80000000800 */
[----:B------:R-:W4:Y:S01]  /*1080*/  MUFU.EX2 R83, R83 ;  /* 0x0000005300537308 */ /* 0x000f220000000800 */
[----:B---3--:R-:W-:Y:S01]  /*1090*/  FMUL.FTZ R84, R80, R13 ;  /* 0x0000000d50547220 */ /* 0x008fe20000410000 */
[----:B0-----:R0:W-:Y:S03]  /*10a0*/  STS [R82+0x348], R15 ;  /* 0x0003480f52007388 */ /* 0x0011e60000000800 */
[-C--:B------:R-:W-:Y:S01]  /*10b0*/  FMUL.FTZ R85, R0, R84.reuse ;  /* 0x0000005400557220 */ /* 0x080fe20000410000 */
[-C--:B------:R-:W-:Y:S01]  /*10c0*/  FMUL.FTZ R78, R53, R84.reuse ;  /* 0x00000054354e7220 */ /* 0x080fe20000410000 */
[-C--:B------:R-:W-:Y:S01]  /*10d0*/  FMUL.FTZ R80, R51, R84.reuse ;  /* 0x0000005433507220 */ /* 0x080fe20000410000 */
[----:B------:R-:W-:Y:S01]  /*10e0*/  FMUL.FTZ R84, R55, R84 ;  /* 0x0000005437547220 */ /* 0x000fe20000410000 */
[----:B------:R-:W-:Y:S06]  /*10f0*/  BAR.SYNC.DEFER_BLOCKING 0x0 ;  /* 0x0000000000007b1d */ /* 0x000fec0000010000 */
[----:B-12---:R-:W-:Y:S05]  /*1100*/  @P1 BRA `(.L_x_9571) ;  /* 0x0000000000141947 */ /* 0x006fea0003800000 */
[----:B------:R-:W-:Y:S01]  /*1110*/  UISETP.NE.AND UP0, UPT, UR8, UR11, UPT ;  /* 0x0000000b0800728c */ /* 0x000fe2000bf05270 */
[----:B------:R-:W-:-:S08]  /*1120*/  HFMA2 R86, -RZ, RZ, 1.875, 0 ;  /* 0x3f800000ff567431 */ /* 0x000fd000000001ff */
[----:B------:R-:W-:Y:S05]  /*1130*/  BRA.U !UP0, `(.L_x_9572) ;  /* 0x00000001080c7547 */ /* 0x000fea000b800000 */
[----:B------:R3:W1:Y:S01]  /*1140*/  LDS R86, [R67+UR6] ;  /* 0x0000000643567984 */ /* 0x0006620008000800 */
[----:B------:R-:W-:Y:S05]  /*1150*/  BRA `(.L_x_9572) ;  /* 0x0000000000047947 */ /* 0x000fea0003800000 */
.L_x_9571:
[----:B------:R1:W2:Y:S02]  /*1160*/  LDS R86, [R37+0xb4c] ;  /* 0x000b4c0025567984 */ /* 0x0002a40000000800 */
.L_x_9572:
[----:B------:R-:W-:Y:S05]  /*1170*/  BSYNC.RECONVERGENT B0 ;  /* 0x0000000000007941 */ /* 0x000fea0003800200 */
.L_x_9570:
[----:B------:R-:W-:Y:S01]  /*1180*/  UISETP.NE.AND UP0, UPT, UR8, 0x1, UPT ;  /* 0x000000010800788c */ /* 0x000fe2000bf05270 */
[----:B------:R-:W-:-:S05]  /*1190*/  MOV R87, RZ ;  /* 0x000000ff00577202 */ /* 0x000fca0000000f00 */
[----:B------:R-:W-:-:S04]  /*11a0*/  PLOP3.LUT P1, PT, PT, PT, UP0, 0x80, 0x8 ;  /* 0x000000000008781c */ /* 0x000fc80003f2f008 */
[----:B------:R-:W-:-:S13]  /*11b0*/  ISETP.NE.OR P1, PT, R23, RZ, !P1 ;  /* 0x000000ff1700720c */ /* 0x000fda0004f25670 */
[----:B------:R-:W-:-:S05]  /*11c0*/  @!P1 IMAD.WIDE R2, R77, 0x8, R4 ;  /* 0x000000084d029825 */ /* 0x000fca00078e0204 */
[----:B------:R5:W3:Y:S01]  /*11d0*/  @!P1 LDG.E R87, desc[UR16][R2.64+0x4] ;  /* 0x0000041002579981 */ /* 0x000ae2000c1e1900 */
[C---:B-12-4-:R-:W-:Y:S01]  /*11e0*/  FMUL.FTZ R12, R83.reuse, R86 ;  /* 0x00000056530c7220 */ /* 0x056fe20000410000 */
[----:B0-----:R-:W-:Y:S01]  /*11f0*/  FFMA.FTZ R82, R83, R84, R80 ;  /* 0x0000005453527223 */ /* 0x001fe20000010050 */
[----:B------:R-:W-:Y:S01]  /*1200*/  FFMA.FTZ R13, R70, R14, R79 ;  /* 0x0000000e460d7223 */ /* 0x000fe2000001004f */
[C---:B------:R-:W-:Y:S01]  /*1210*/  ISETP.NE.AND P1, PT, R88.reuse, 0x1f, PT ;  /* 0x0000001f5800780c */ /* 0x040fe20003f25270 */
[C---:B------:R-:W-:Y:S01]  /*1220*/  FMUL.FTZ R89, R81.reuse, R12 ;  /* 0x0000000c51597220 */ /* 0x040fe20000410000 */
[C---:B------:R-:W-:Y:S01]  /*1230*/  FFMA.FTZ R12, R81.reuse, R82, R78 ;  /* 0x00000052510c7223 */ /* 0x040fe2000001004e */
[----:B------:R-:W-:Y:S01]  /*1240*/  FFMA.FTZ R13, R81, R13, R72 ;  /* 0x0000000d510d7223 */ /* 0x000fe20000010048 */
[----:B------:R-:W-:Y:S01]  /*1250*/  ISETP.GT.U32.AND P2, PT, R88, 0x1d, PT ;  /* 0x0000001d5800780c */ /* 0x000fe20003f44070 */
[C---:B------:R-:W-:Y:S01]  /*1260*/  FMUL.FTZ R82, R14.reuse, R89 ;  /* 0x000000590e527220 */ /* 0x040fe20000410000 */
[----:B------:R-:W-:Y:S01]  /*1270*/  FFMA.FTZ R91, R14, R12, R85 ;  /* 0x0000000c0e5b7223 */ /* 0x000fe20000010055 */
[----:B------:R-:W-:Y:S01]  /*1280*/  FFMA.FTZ R13, R83, R13, R74 ;  /* 0x0000000d530d7223 */ /* 0x000fe2000001004a */
[----:B-----5:R-:W-:Y:S01]  /*1290*/  FMUL.FTZ R2, R15, R14 ;  /* 0x0000000e0f027220 */ /* 0x020fe20000410000 */
[----:B------:R-:W-:Y:S01]  /*12a0*/  ISETP.NE.AND P4, PT, R43, RZ, PT ;  /* 0x000000ff2b00720c */ /* 0x000fe20003f85270 */
[----:B------:R-:W0:Y:S01]  /*12b0*/  SHFL.DOWN PT, R89, R82, 0x1, 0x1f ;  /* 0x08201f0052597f89 */ /* 0x000e2200000e0000 */
[----:B------:R-:W-:-:S02]  /*12c0*/  IMAD.MOV.U32 R3, RZ, RZ, R91 ;  /* 0x000000ffff037224 */ /* 0x000fc400078e005b */
[----:B------:R-:W-:Y:S01]  /*12d0*/  FMUL.FTZ R2, R81, R2 ;  /* 0x0000000251027220 */ /* 0x000fe20000410000 */
[----:B------:R-:W-:Y:S01]  /*12e0*/  ISETP.NE.AND P3, PT, R23, RZ, PT ;  /* 0x000000ff1700720c */ /* 0x000fe20003f65270 */
[----:B------:R-:W1:Y:S01]  /*12f0*/  SHFL.DOWN PT, R92, R91, 0x1, 0x1f ;  /* 0x08201f005b5c7f89 */ /* 0x000e6200000e0000 */
[----:B------:R-:W-:Y:S01]  /*1300*/  BSSY.RECONVERGENT B0, `(.L_x_9573) ;  /* 0x00000a1000007945 */ /* 0x000fe20003800200 */
[----:B------:R-:W-:Y:S02]  /*1310*/  FMUL.FTZ R2, R83, R2 ;  /* 0x0000000253027220 */ /* 0x000fe40000410000 */
[----:B------:R-:W2:Y:S03]  /*1320*/  SHFL.UP PT, R12, R13, 0x1, RZ ;  /* 0x042000000d0c7989 */ /* 0x000ea600000e00ff */
[----:B------:R-:W4:Y:S01]  /*1330*/  @!P4 S2R R99, SR_CgaCtaId ;  /* 0x000000000063c919 */ /* 0x000f220000008800 */
[----:B0-----:R-:W-:Y:S01]  /*1340*/  @P1 FMUL.FTZ R89, R89, R82 ;  /* 0x0000005259591220 */ /* 0x001fe20000410000 */
[----:B-1----:R-:W-:-:S04]  /*1350*/  @P1 FFMA.FTZ R3, R82, R92, R3 ;  /* 0x0000005c52031223 */ /* 0x002fc80000010003 */
[----:B------:R-:W-:Y:S02]  /*1360*/  @P1 MOV R82, R89 ;  /* 0x0000005900521202 */ /* 0x000fe40000000f00 */
[----:B------:R-:W0:Y:S01]  /*1370*/  SHFL.UP PT, R89, R2, 0x1, RZ ;  /* 0x0420000002597989 */ /* 0x000e2200000e00ff */
[C---:B--2---:R-:W-:Y:S01]  /*1380*/  FFMA.FTZ R12, R2.reuse, R12, R13 ;  /* 0x0000000c020c7223 */ /* 0x044fe2000001000d */
[----:B------:R-:W-:Y:S02]  /*1390*/  ISETP.GE.AND P1, PT, R43, 0x1, PT ;  /* 0x000000012b00780c */ /* 0x000fe40003f26270 */
[----:B------:R-:W1:Y:S02]  /*13a0*/  SHFL.DOWN PT, R91, R82, 0x2, 0x1f ;  /* 0x08401f00525b7f89 */ /* 0x000e6400000e0000 */
[----:B------:R-:W-:Y:S02]  /*13b0*/  FSEL R13, R13, R12, !P1 ;  /* 0x0000000c0d0d7208 */ /* 0x000fe40004800000 */
[----:B------:R-:W2:Y:S04]  /*13c0*/  SHFL.DOWN PT, R92, R3, 0x2, 0x1f ;  /* 0x08401f00035c7f89 */ /* 0x000ea800000e0000 */
[----:B------:R-:W5:Y:S03]  /*13d0*/  SHFL.UP PT, R12, R13, 0x2, RZ ;  /* 0x044000000d0c7989 */ /* 0x000f6600000e00ff */
[----:B0-----:R-:W-:Y:S01]  /*13e0*/  @P1 FMUL.FTZ R2, R2, R89 ;  /* 0x0000005902021220 */ /* 0x001fe20000410000 */
[----:B------:R-:W-:Y:S01]  /*13f0*/  ISETP.GE.AND P1, PT, R43, 0x2, PT ;  /* 0x000000022b00780c */ /* 0x000fe20003f26270 */
[----:B-1----:R-:W-:-:S03]  /*1400*/  @!P2 FMUL.FTZ R91, R82, R91 ;  /* 0x0000005b525ba220 */ /* 0x002fc60000410000 */
[----:B------:R-:W0:Y:S01]  /*1410*/  SHFL.UP PT, R89, R2, 0x2, RZ ;  /* 0x0440000002597989 */ /* 0x000e2200000e00ff */
[----:B--2---:R-:W-:Y:S01]  /*1420*/  @!P2 FFMA.FTZ R3, R82, R92, R3 ;  /* 0x0000005c5203a223 */ /* 0x004fe20000010003 */
[----:B------:R-:W-:Y:S02]  /*1430*/  @!P2 MOV R82, R91 ;  /* 0x0000005b0052a202 */ /* 0x000fe40000000f00 */
[----:B------:R-:W-:Y:S01]  /*1440*/  ISETP.GT.U32.AND P2, PT, R88, 0x1b, PT ;  /* 0x0000001b5800780c */ /* 0x000fe20003f44070 */
[----:B-----5:R-:W-:Y:S01]  /*1450*/  FFMA.FTZ R12, R2, R12, R13 ;  /* 0x0000000c020c7223 */ /* 0x020fe2000001000d */
[----:B------:R-:W1:Y:S04]  /*1460*/  SHFL.DOWN PT, R92, R3, 0x4, 0x1f ;  /* 0x08801f00035c7f89 */ /* 0x000e6800000e0000 */
[----:B------:R-:W2:Y:S01]  /*1470*/  SHFL.DOWN PT, R93, R82, 0x4, 0x1f ;  /* 0x08801f00525d7f89 */ /* 0x000ea200000e0000 */
[----:B------:R-:W-:-:S05]  /*1480*/  FSEL R91, R13, R12, !P1 ;  /* 0x0000000c0d5b7208 */ /* 0x000fca0004800000 */
[----:B------:R-:W5:Y:S01]  /*1490*/  SHFL.UP PT, R12, R91, 0x4, RZ ;  /* 0x048000005b0c7989 */ /* 0x000f6200000e00ff */
[----:B0-----:R-:W-:Y:S01]  /*14a0*/  @P1 FMUL.FTZ R2, R2, R89 ;  /* 0x0000005902021220 */ /* 0x001fe20000410000 */
[----:B------:R-:W-:-:S04]  /*14b0*/  ISETP.GE.AND P1, PT, R43, 0x4, PT ;  /* 0x000000042b00780c */ /* 0x000fc80003f26270 */
[----:B------:R-:W0:Y:S01]  /*14c0*/  SHFL.UP PT, R13, R2, 0x4, RZ ;  /* 0x04800000020d7989 */ /* 0x000e2200000e00ff */
[C---:B-1----:R-:W-:Y:S01]  /*14d0*/  @!P2 FFMA.FTZ R3, R82.reuse, R92, R3 ;  /* 0x0000005c5203a223 */ /* 0x042fe20000010003 */
[----:B--2---:R-:W-:-:S04]  /*14e0*/  @!P2 FMUL.FTZ R89, R82, R93 ;  /* 0x0000005d5259a220 */ /* 0x004fc80000410000 */
[----:B------:R-:W1:Y:S01]  /*14f0*/  SHFL.DOWN PT, R94, R3, 0x8, 0x1f ;  /* 0x09001f00035e7f89 */ /* 0x000e6200000e0000 */
[----:B------:R-:W-:Y:S01]  /*1500*/  @!P2 IMAD.MOV.U32 R82, RZ, RZ, R89 ;  /* 0x000000ffff52a224 */ /* 0x000fe200078e0059 */
[----:B------:R-:W-:Y:S01]  /*1510*/  ISETP.GT.U32.AND P2, PT, R88, 0x17, PT ;  /* 0x000000175800780c */ /* 0x000fe20003f44070 */
[----:B-----5:R-:W-:-:S03]  /*1520*/  FFMA.FTZ R12, R2, R12, R91 ;  /* 0x0000000c020c7223 */ /* 0x020fc6000001005b */
[----:B------:R-:W2:Y:S02]  /*1530*/  SHFL.DOWN PT, R93, R82, 0x8, 0x1f ;  /* 0x09001f00525d7f89 */ /* 0x000ea400000e0000 */
[----:B------:R-:W-:Y:S01]  /*1540*/  FSEL R89, R91, R12, !P1 ;  /* 0x0000000c5b597208 */ /* 0x000fe20004800000 */
[----:B------:R-:W-:-:S04]  /*1550*/  HFMA2 R12, -RZ, RZ, 1.875, 0 ;  /* 0x3f800000ff0c7431 */ /* 0x000fc800000001ff */
[----:B------:R-:W5:Y:S01]  /*1560*/  SHFL.UP PT, R92, R89, 0x8, RZ ;  /* 0x05000000595c7989 */ /* 0x000f6200000e00ff */
[----:B0-----:R-:W-:Y:S01]  /*1570*/  @P1 FMUL.FTZ R2, R2, R13 ;  /* 0x0000000d02021220 */ /* 0x001fe20000410000 */
[----:B------:R-:W-:Y:S02]  /*1580*/  MOV R13, RZ ;  /* 0x000000ff000d7202 */ /* 0x000fe40000000f00 */
[----:B------:R-:W-:Y:S02]  /*1590*/  ISETP.GE.AND P1, PT, R43, 0x8, PT ;  /* 0x000000082b00780c */ /* 0x000fe40003f26270 */
[----:B------:R-:W0:Y:S01]  /*15a0*/  SHFL.UP PT, R91, R2, 0x8, RZ ;  /* 0x05000000025b7989 */ /* 0x000e2200000e00ff */
[----:B-1----:R-:W-:-:S03]  /*15b0*/  @!P2 FFMA.FTZ R3, R82, R94, R3 ;  /* 0x0000005e5203a223 */ /* 0x002fc60000010003 */
[----:B------:R-:W-:Y:S04]  /*15c0*/  @P0 LDS.64 R12, [R60] ;  /* 0x000000003c0c0984 */ /* 0x000fe80000000a00 */
[----:B------:R-:W1:Y:S01]  /*15d0*/  SHFL.DOWN PT, R94, R3, 0x10, 0x1f ;  /* 0x0a001f00035e7f89 */ /* 0x000e6200000e0000 */
[----:B--2---:R-:W-:-:S04]  /*15e0*/  @!P2 FMUL.FTZ R93, R82, R93 ;  /* 0x0000005d525da220 */ /* 0x004fc80000410000 */
[----:B------:R-:W-:Y:S01]  /*15f0*/  @!P2 IMAD.MOV.U32 R82, RZ, RZ, R93 ;  /* 0x000000ffff52a224 */ /* 0x000fe200078e005d */
[----:B------:R-:W-:Y:S01]  /*1600*/  ISETP.GT.U32.AND P2, PT, R88, 0xf, PT ;  /* 0x0000000f5800780c */ /* 0x000fe20003f44070 */
[----:B-----5:R-:W-:-:S03]  /*1610*/  FFMA.FTZ R92, R2, R92, R89 ;  /* 0x0000005c025c7223 */ /* 0x020fc60000010059 */
[----:B------:R-:W2:Y:S02]  /*1620*/  SHFL.DOWN PT, R93, R82, 0x10, 0x1f ;  /* 0x0a001f00525d7f89 */ /* 0x000ea400000e0000 */
[----:B------:R-:W-:Y:S01]  /*1630*/  FSEL R89, R89, R92, !P1 ;  /* 0x0000005c59597208 */ /* 0x000fe20004800000 */
[----:B0-----:R-:W-:Y:S01]  /*1640*/  @P1 FMUL.FTZ R2, R2, R91 ;  /* 0x0000005b02021220 */ /* 0x001fe20000410000 */
[----:B------:R-:W-:-:S03]  /*1650*/  ISETP.GE.AND P1, PT, R43, 0x10, PT ;  /* 0x000000102b00780c */ /* 0x000fc60003f26270 */
[----:B------:R-:W0:Y:S04]  /*1660*/  SHFL.UP PT, R92, R89, 0x10, RZ ;  /* 0x06000000595c7989 */ /* 0x000e2800000e00ff */
[----:B------:R-:W5:Y:S01]  /*1670*/  SHFL.UP PT, R91, R2, 0x10, RZ ;  /* 0x06000000025b7989 */ /* 0x000f6200000e00ff */
[----:B-1----:R-:W-:-:S05]  /*1680*/  @!P2 FFMA.FTZ R3, R82, R94, R3 ;  /* 0x0000005e5203a223 */ /* 0x002fca0000010003 */
[----:B------:R-:W-:Y:S04]  /*1690*/  SHFL.DOWN PT, R95, R3, 0x1, 0x1f ;  /* 0x08201f00035f7f89 */ /* 0x000fe800000e0000 */
[----:B------:R-:W-:Y:S01]  /*16a0*/  SHFL.IDX PT, R3, R3, RZ, 0x1f ;  /* 0x00001fff03037589 */ /* 0x000fe200000e0000 */
[----:B--2---:R-:W-:-:S03]  /*16b0*/  @!P2 FMUL.FTZ R93, R82, R93 ;  /* 0x0000005d525da220 */ /* 0x004fc60000410000 */
[----:B------:R-:W-:Y:S02]  /*16c0*/  SHFL.IDX PT, R97, R13, RZ, 0x1f ;  /* 0x00001fff0d617589 */ /* 0x000fe400000e0000 */
[----:B------:R-:W-:Y:S02]  /*16d0*/  @!P2 MOV R82, R93 ;  /* 0x0000005d0052a202 */ /* 0x000fe40000000f00 */
[----:B------:R-:W-:Y:S01]  /*16e0*/  ISETP.NE.AND P2, PT, R23, 0x1f, PT ;  /* 0x0000001f1700780c */ /* 0x000fe20003f45270 */
[C---:B0-----:R-:W-:Y:S02]  /*16f0*/  FFMA.FTZ R92, R2.reuse, R92, R89 ;  /* 0x0000005c025c7223 */ /* 0x041fe40000010059 */
[----:B------:R-:W0:Y:S01]  /*1700*/  SHFL.DOWN PT, R94, R82, 0x1, 0x1f ;  /* 0x08201f00525e7f89 */ /* 0x000e2200000e0000 */
[----:B-----5:R-:W-:Y:S02]  /*1710*/  @P1 FMUL.FTZ R2, R2, R91 ;  /* 0x0000005b02021220 */ /* 0x020fe40000410000 */
[----:B------:R-:W-:Y:S01]  /*1720*/  FSEL R92, R89, R92, !P1 ;  /* 0x0000005c595c7208 */ /* 0x000fe20004800000 */
[----:B------:R-:W1:Y:S01]  /*1730*/  SHFL.IDX PT, R82, R82, RZ, 0x1f ;  /* 0x00001fff52527589 */ /* 0x000e6200000e0000 */
[----:B------:R-:W-:-:S03]  /*1740*/  ISETP.NE.AND P1, PT, R23, RZ, PT ;  /* 0x000000ff1700720c */ /* 0x000fc60003f25270 */
[----:B------:R-:W-:Y:S04]  /*1750*/  SHFL.UP PT, R2, R2, 0x1, RZ ;  /* 0x0420000002027989 */ /* 0x000fe800000e00ff */
[----:B------:R2:W-:Y:S02]  /*1760*/  SHFL.UP PT, R91, R92, 0x1, RZ ;  /* 0x042000005c5b7989 */ /* 0x0005e400000e00ff */
[----:B--2---:R-:W-:Y:S01]  /*1770*/  @!P4 MOV R92, 0x400 ;  /* 0x00000400005cc802 */ /* 0x004fe20000000f00 */
[----:B0-----:R-:W-:Y:S01]  /*1780*/  @P2 FFMA.FTZ R97, R94, R97, R95 ;  /* 0x000000615e612223 */ /* 0x001fe2000001005f */
[----:B------:R-:W-:Y:S02]  /*1790*/  ISETP.GT.AND P2, PT, R43, 0x1e, PT ;  /* 0x0000001e2b00780c */ /* 0x000fe40003f44270 */
[----:B----4-:R-:W-:Y:S01]  /*17a0*/  @!P4 LEA R28, R99, R92, 0x18 ;  /* 0x0000005c631cc211 */ /* 0x010fe200078ec0ff */
[----:B------:R-:W-:Y:S01]  /*17b0*/  FFMA.FTZ R89, R97, R86, R84 ;  /* 0x0000005661597223 */ /* 0x000fe20000010054 */
[C---:B-1----:R-:W-:Y:S01]  /*17c0*/  FFMA.FTZ R13, R82.reuse, R13, R3 ;  /* 0x0000000d520d7223 */ /* 0x042fe20000010003 */
[----:B------:R-:W-:-:S05]  /*17d0*/  FMUL.FTZ R12, R82, R12 ;  /* 0x0000000c520c7220 */ /* 0x000fca0000410000 */
[----:B------:R0:W-:Y:S02]  /*17e0*/  @!P3 STS.64 [R60], R12 ;  /* 0x0000000c3c00b388 */ /* 0x0001e40000000a00 */
[----:B0-----:R-:W-:Y:S02]  /*17f0*/  FMUL.FTZ R13, R76, R89 ;  /* 0x000000594c0d7220 */ /* 0x001fe40000410000 */
[----:B---3--:R-:W0:Y:S02]  /*1800*/  SHFL.IDX PT, R93, R87, RZ, 0x1f ;  /* 0x00001fff575d7589 */ /* 0x008e2400000e0000 */
[----:B0-----:R-:W-:Y:S01]  /*1810*/  @P1 FFMA.FTZ R93, R2, R93, R91 ;  /* 0x0000005d025d1223 */ /* 0x001fe2000001005b */
[----:B------:R-:W-:-:S03]  /*1820*/  FFMA.FTZ R91, R83, R89, R80 ;  /* 0x00000059535b7223 */ /* 0x000fc60000010050 */
[----:B------:R-:W-:Y:S01]  /*1830*/  FFMA.FTZ R15, R15, R93, R70 ;  /* 0x0000005d0f0f7223 */ /* 0x000fe20000010046 */
[-C--:B------:R-:W-:Y:S01]  /*1840*/  FFMA.FTZ R78, R81, R91.reuse, R78 ;  /* 0x0000005b514e7223 */ /* 0x080fe2000001004e */
[-C--:B------:R-:W-:Y:S01]  /*1850*/  FMUL.FTZ R93, R69, R91.reuse ;  /* 0x0000005b455d7220 */ /* 0x080fe20000410000 */
[----:B------:R-:W-:Y:S01]  /*1860*/  FMUL.FTZ R82, R76, R91 ;  /* 0x0000005b4c527220 */ /* 0x000fe20000410000 */
[CC--:B------:R-:W-:Y:S01]  /*1870*/  FFMA.FTZ R80, R14.reuse, R15.reuse, R79 ;  /* 0x0000000f0e507223 */ /* 0x0c0fe2000001004f */
[----:B------:R-:W-:Y:S01]  /*1880*/  FFMA.FTZ R85, R14, R78, R85 ;  /* 0x0000004e0e557223 */ /* 0x000fe20000010055 */
[----:B------:R-:W-:Y:S01]  /*1890*/  FFMA.FTZ R14, R0, R15, RZ ;  /* 0x0000000f000e7223 */ /* 0x000fe200000100ff */
[----:B------:R-:W-:Y:S01]  /*18a0*/  FADD.FTZ R87, -R70, R15 ;  /* 0x0000000f46577221 */ /* 0x000fe20000010100 */
[-C--:B------:R-:W-:Y:S01]  /*18b0*/  FFMA.FTZ R15, R81, R80.reuse, R72 ;  /* 0x00000050510f7223 */ /* 0x080fe20000010048 */
[----:B------:R-:W-:Y:S01]  /*18c0*/  FMUL.FTZ R2, R68, R85 ;  /* 0x0000005544027220 */ /* 0x000fe20000410000 */
[----:B------:R-:W-:Y:S01]  /*18d0*/  FFMA.FTZ R84, R53, R80, R14 ;  /* 0x0000005035547223 */ /* 0x000fe2000001000e */
[----:B------:R-:W-:Y:S01]  /*18e0*/  FADD.FTZ R80, -R79, R80 ;  /* 0x000000504f507221 */ /* 0x000fe20000010100 */
[----:B------:R-:W-:Y:S01]  /*18f0*/  FMUL.FTZ R81, R71, R78 ;  /* 0x0000004e47517220 */ /* 0x000fe20000410000 */
[----:B------:R-:W-:Y:S01]  /*1900*/  FFMA.FTZ R14, R2, R87, RZ ;  /* 0x00000057020e7223 */ /* 0x000fe200000100ff */
[-C--:B------:R-:W-:Y:S01]  /*1910*/  FFMA.FTZ R95, R83, R15.reuse, R74 ;  /* 0x0000000f535f7223 */ /* 0x080fe2000001004a */
[----:B------:R-:W-:Y:S01]  /*1920*/  FADD.FTZ R83, -R72, R15 ;  /* 0x0000000f48537221 */ /* 0x000fe20000010100 */
[----:B------:R-:W-:Y:S01]  /*1930*/  FFMA.FTZ R84, R51, R15, R84 ;  /* 0x0000000f33547223 */ /* 0x000fe20000010054 */
[----:B------:R-:W-:Y:S01]  /*1940*/  FFMA.FTZ R14, R81, R80, R14 ;  /* 0x00000050510e7223 */ /* 0x000fe2000001000e */
[----:B------:R-:W-:Y:S01]  /*1950*/  FMUL.FTZ R15, R73, R89 ;  /* 0x00000059490f7220 */ /* 0x000fe20000410000 */
[----:B------:R-:W-:Y:S01]  /*1960*/  FADD.FTZ R86, -R74, R95 ;  /* 0x0000005f4a567221 */ /* 0x000fe20000010100 */
[----:B------:R-:W-:Y:S01]  /*1970*/  FFMA.FTZ R84, R55, R95, R84 ;  /* 0x0000005f37547223 */ /* 0x000fe20000010054 */
[----:B------:R-:W-:Y:S01]  /*1980*/  FFMA.FTZ R14, R93, R83, R14 ;  /* 0x000000535d0e7223 */ /* 0x000fe2000001000e */
[C---:B------:R-:W-:Y:S01]  /*1990*/  FMUL.FTZ R3, R76.reuse, R78 ;  /* 0x0000004e4c037220 */ /* 0x040fe20000410000 */
[----:B------:R-:W-:Y:S01]  /*19a0*/  FMUL.FTZ R12, R76, R85 ;  /* 0x000000554c0c7220 */ /* 0x000fe20000410000 */
[C---:B------:R-:W-:Y:S01]  /*19b0*/  FADD.FTZ R59, R15.reuse, R59 ;  /* 0x0000003b0f3b7221 */ /* 0x040fe20000010000 */
[----:B------:R-:W-:Y:S01]  /*19c0*/  FFMA.FTZ R95, R15, R86, R14 ;  /* 0x000000560f5f7223 */ /* 0x000fe2000001000e */
[----:B------:R-:W0:Y:S01]  /*19d0*/  SHFL.DOWN PT, R97, R84, 0x1, 0x1f ;  /* 0x08201f0054617f89 */ /* 0x000e2200000e0000 */
[----:B------:R-:W-:Y:S01]  /*19e0*/  FMUL.FTZ R3, R80, R3 ;  /* 0x0000000350037220 */ /* 0x000fe20000410000 */
[----:B------:R-:W-:Y:S01]  /*19f0*/  FMUL.FTZ R83, R83, R82 ;  /* 0x0000005253537220 */ /* 0x000fe20000410000 */
[----:B------:R-:W-:Y:S01]  /*1a00*/  FMUL.FTZ R12, R87, R12 ;  /* 0x0000000c570c7220 */ /* 0x000fe20000410000 */
[----:B------:R-:W1:Y:S01]  /*1a10*/  SHFL.DOWN PT, R14, R95, 0x1, 0x1f ;  /* 0x08201f005f0e7f89 */ /* 0x000e6200000e0000 */
        /* <DEDUP_REMOVED lines=31> */
[----:B------:R-:W1:Y:S01]  /*1c10*/  SHFL.DOWN PT, R14, R95, 0x10, 0x1f ;  /* 0x0a001f005f0e7f89 */ /* 0x000e6200000e0000 */
[----:B0-----:R-:W-:Y:S01]  /*1c20*/  FADD.FTZ R15, R84, R97 ;  /* 0x00000061540f7221 */ /* 0x001fe20000010000 */
[----:B-1----:R-:W-:-:S04]  /*1c30*/  FADD.FTZ R14, R95, R14 ;  /* 0x0000000e5f0e7221 */ /* 0x002fc80000010000 */
[----:B------:R-:W-:Y:S01]  /*1c40*/  FSEL R84, R84, R15, P2 ;  /* 0x0000000f54547208 */ /* 0x000fe20001000000 */
        /* <DEDUP_REMOVED lines=12> */
.L_x_9574:
[----:B------:R-:W-:Y:S05]  /*1d10*/  BSYNC.RECONVERGENT B0 ;  /* 0x0000000000007941 */ /* 0x000fea0003800200 */
.L_x_9573:
        /* <DEDUP_REMOVED lines=13> */
.L_x_9569:
        /* <DEDUP_REMOVED lines=8> */
[----:B------:R-:W1:Y:S01]  /*1e70*/  LDCU.64 UR10, c[0x0][0x4f8] ;  /* 0x00009f00ff0a77ac */ /* 0x000e620008000a00 */
[----:B------:R-:W2:Y:S01]  /*1e80*/  LDC.64 R14, c[0x0][0x500] ;  /* 0x00014000ff0e7b82 */ /* 0x000ea20000000a00 */
[----:B------:R-:W-:Y:S01]  /*1e90*/  F2FP.BF16.F32.PACK_AB R50, R47, R48 ;  /* 0x000000302f32723e */ /* 0x000fe200000010ff */
[----:B------:R-:W-:Y:S01]  /*1ea0*/  FADD.FTZ R48, R48, R25 ;  /* 0x0000001930307221 */ /* 0x000fe20000010000 */
[----:B------:R-:W-:Y:S01]  /*1eb0*/  UMOV UR6, UR12 ;  /* 0x0000000c00067c82 */ /* 0x000fe20008000000 */
[----:B------:R-:W3:Y:S01]  /*1ec0*/  LDCU.64 UR12, c[0x0][0x550] ;  /* 0x0000aa00ff0c77ac */ /* 0x000ee20008000a00 */
[----:B------:R-:W-:Y:S01]  /*1ed0*/  F2FP.BF16.F32.PACK_AB R51, R45, R46 ;  /* 0x0000002e2d33723e */ /* 0x000fe200000010ff */
[----:B------:R-:W-:Y:S01]  /*1ee0*/  FADD.FTZ R47, R48, R47 ;  /* 0x0000002f302f7221 */ /* 0x000fe20000010000 */
[----:B------:R-:W-:-:S03]  /*1ef0*/  UMOV UR8, UR9 ;  /* 0x0000000900087c82 */ /* 0x000fc60008000000 */
[----:B------:R-:W-:-:S04]  /*1f00*/  FADD.FTZ R46, R47, R46 ;  /* 0x0000002e2f2e7221 */ /* 0x000fc80000010000 */
[----:B------:R-:W-:Y:S01]  /*1f10*/  FADD.FTZ R25, R46, R45 ;  /* 0x0000002d2e197221 */ /* 0x000fe20000010000 */
[----:B0-----:R-:W-:Y:S01]  /*1f20*/  ULEA UR4, UR5, UR4, 0x18 ;  /* 0x0000000405047291 */ /* 0x001fe2000f8ec0ff */
[----:B------:R-:W-:Y:S01]  /*1f30*/  STS.64 [R44], R58 ;  /* 0x0000003a2c007388 */ /* 0x000fe20000000a00 */
[----:B------:R-:W-:-:S03]  /*1f40*/  NOP ;  /* 0x0000000000007918 */ /* 0x000fc60000000000 */
[----:B------:R-:W-:Y:S01]  /*1f50*/  LDS.U16 R7, [R42] ;  /* 0x000000002a077984 */ /* 0x000fe20000000400 */
[----:B------:R-:W-:-:S03]  /*1f60*/  IMAD.U32 R28, RZ, RZ, UR4 ;  /* 0x00000004ff1c7e24 */ /* 0x000fc6000f8e00ff */
[----:B------:R-:W-:Y:S04]  /*1f70*/  LDS.U16 R9, [R42+0x40] ;  /* 0x000040002a097984 */ /* 0x000fe80000000400 */
[----:B------:R-:W-:Y:S04]  /*1f80*/  LDS.U16 R11, [R42+0x80] ;  /* 0x000080002a0b7984 */ /* 0x000fe80000000400 */
[----:B------:R-:W-:Y:S04]  /*1f90*/  LDS.U16 R13, [R42+0xc0] ;  /* 0x0000c0002a0d7984 */ /* 0x000fe80000000400 */
[----:B------:R-:W-:Y:S01]  /*1fa0*/  @!P0 STS [UR4+0x100], R41 ;  /* 0x00010029ff008988 */ /* 0x000fe20008000804 */
[----:B-1----:R-:W-:Y:S01]  /*1fb0*/  UIMAD.WIDE.U32 UR4, UR18, UR10, UR6 ;  /* 0x0000000a120472a5 */ /* 0x002fe2000f8e0006 */
[----:B------:R-:W-:Y:S03]  /*1fc0*/  BAR.SYNC.DEFER_BLOCKING 0x0 ;  /* 0x0000000000007b1d */ /* 0x000fe60000010000 */
[----:B------:R-:W-:-:S06]  /*1fd0*/  UIMAD UR5, UR18, UR11, UR5 ;  /* 0x0000000b120572a4 */ /* 0x000fcc000f8e0205 */
[----:B--2---:R-:W-:-:S04]  /*1fe0*/  IMAD.WIDE.U32 R2, R18, R14, UR4 ;  /* 0x0000000412027e25 */ /* 0x004fc8000f8e000e */
[----:B------:R-:W-:Y:S01]  /*1ff0*/  IMAD R6, R18, R15, R3 ;  /* 0x0000000f12067224 */ /* 0x000fe200078e0203 */
[----:B------:R-:W-:Y:S01]  /*2000*/  IADD3 R3, P2, PT, R27, R2, RZ ;  /* 0x000000021b037210 */ /* 0x000fe20007f5e0ff */
[----:B------:R-:W0:Y:S03]  /*2010*/  LDCU.64 UR4, c[0x0][0x518] ;  /* 0x0000a300ff0477ac */ /* 0x000e260008000a00 */
[----:B------:R-:W-:Y:S02]  /*2020*/  IADD3.X R6, PT, PT, RZ, R6, RZ, P2, !PT ;  /* 0x00000006ff067210 */ /* 0x000fe400017fe4ff */
[----:B---3--:R-:W-:-:S04]  /*2030*/  LEA R2, P5, R3, UR12, 0x1 ;  /* 0x0000000c03027c11 */ /* 0x008fc8000f8a08ff */
[----:B------:R-:W-:Y:S01]  /*2040*/  LEA.HI.X R3, R3, UR13, R6, 0x1, P5 ;  /* 0x0000000d03037c11 */ /* 0x000fe2000a8f0c06 */
[----:B------:R-:W1:Y:S01]  /*2050*/  LDS R0, [R28+0x100] ;  /* 0x000100001c007984 */ /* 0x000e620000000800 */
[----:B0-----:R-:W-:-:S04]  /*2060*/  UIMAD.WIDE.U32 UR6, UR18, UR4, UR6 ;  /* 0x00000004120672a5 */ /* 0x001fc8000f8e0006 */
[----:B------:R-:W-:Y:S01]  /*2070*/  UIMAD UR7, UR18, UR5, UR7 ;  /* 0x00000005120772a4 */ /* 0x000fe2000f8e0207 */
[----:B------:R-:W0:Y:S01]  /*2080*/  LDCU.64 UR4, c[0x0][0x560] ;  /* 0x0000ac00ff0477ac */ /* 0x000e220008000a00 */
[-C--:B-1----:R-:W-:Y:S02]  /*2090*/  ISETP.GE.AND P1, PT, R27, R0.reuse, PT ;  /* 0x000000001b00720c */ /* 0x082fe40003f26270 */
[-C--:B------:R-:W-:Y:S02]  /*20a0*/  ISETP.GE.AND P2, PT, R38, R0.reuse, PT ;  /* 0x000000002600720c */ /* 0x080fe40003f46270 */
[-C--:B------:R-:W-:Y:S02]  /*20b0*/  ISETP.GE.AND P3, PT, R39, R0.reuse, PT ;  /* 0x000000002700720c */ /* 0x080fe40003f66270 */
[----:B------:R-:W-:-:S07]  /*20c0*/  ISETP.GE.AND P4, PT, R40, R0, PT ;  /* 0x000000002800720c */ /* 0x000fce0003f86270 */
[----:B------:R-:W-:Y:S04]  /*20d0*/  @!P1 STG.E.U16 desc[UR16][R2.64], R7 ;  /* 0x0000000702009986 */ /* 0x000fe8000c101510 */
[----:B------:R1:W-:Y:S04]  /*20e0*/  @!P2 STG.E.U16 desc[UR16][R2.64+0x40], R9 ;  /* 0x000040090200a986 */ /* 0x0003e8000c101510 */
[----:B------:R-:W-:Y:S04]  /*20f0*/  @!P3 STG.E.U16 desc[UR16][R2.64+0x80], R11 ;  /* 0x0000800b0200b986 */ /* 0x000fe8000c101510 */
[----:B------:R2:W-:Y:S01]  /*2100*/  @!P4 STG.E.U16 desc[UR16][R2.64+0xc0], R13 ;  /* 0x0000c00d0200c986 */ /* 0x0005e2000c101510 */
[----:B------:R-:W-:Y:S08]  /*2110*/  BAR.SYNC.DEFER_BLOCKING 0x0 ;  /* 0x0000000000007b1d */ /* 0x000ff00000010000 */
[----:B-1----:R-:W2:Y:S01]  /*2120*/  LDC.64 R8, c[0x0][0x520] ;  /* 0x00014800ff087b82 */ /* 0x002ea20000000a00 */
[----:B------:R-:W-:Y:S01]  /*2130*/  STS.64 [R44], R50 ;  /* 0x000000322c007388 */ /* 0x000fe20000000a00 */
[----:B------:R-:W-:-:S03]  /*2140*/  NOP ;  /* 0x0000000000007918 */ /* 0x000fc60000000000 */
[----:B------:R-:W-:Y:S01]  /*2150*/  LDS.U16 R15, [R42] ;  /* 0x000000002a0f7984 */ /* 0x000fe20000000400 */
[----:B--2---:R-:W-:-:S03]  /*2160*/  IMAD.WIDE.U32 R2, R18, R8, UR6 ;  /* 0x0000000612027e25 */ /* 0x004fc6000f8e0008 */
[----:B------:R-:W-:Y:S01]  /*2170*/  LDS.U16 R43, [R42+0x40] ;  /* 0x000040002a2b7984 */ /* 0x000fe20000000400 */
[----:B------:R-:W-:Y:S01]  /*2180*/  IMAD R6, R18, R9, R3 ;  /* 0x0000000912067224 */ /* 0x000fe200078e0203 */
[----:B------:R-:W-:Y:S02]  /*2190*/  IADD3 R3, P4, PT, R27, R2, RZ ;  /* 0x000000021b037210 */ /* 0x000fe40007f9e0ff */
[----:B------:R-:W-:Y:S04]  /*21a0*/  LDS.U16 R7, [R42+0x80] ;  /* 0x000080002a077984 */ /* 0x000fe80000000400 */
[----:B------:R-:W-:Y:S04]  /*21b0*/  LDS.U16 R49, [R42+0xc0] ;  /* 0x0000c0002a317984 */ /* 0x000fe80000000400 */
[----:B------:R-:W-:Y:S01]  /*21c0*/  @!P0 STS [R28+0x100], R41 ;  /* 0x000100291c008388 */ /* 0x000fe20000000800 */
[----:B------:R-:W-:Y:S06]  /*21d0*/  BAR.SYNC.DEFER_BLOCKING 0x0 ;  /* 0x0000000000007b1d */ /* 0x000fec0000010000 */
[----:B------:R-:W1:Y:S02]  /*21e0*/  LDS R0, [R28+0x100] ;  /* 0x000100001c007984 */ /* 0x000e640000000800 */
[----:B-1----:R-:W-:-:S02]  /*21f0*/  ISETP.GE.AND P3, PT, R40, R0, PT ;  /* 0x000000002800720c */ /* 0x002fc40003f66270 */
[-C--:B------:R-:W-:Y:S02]  /*2200*/  ISETP.GE.AND P0, PT, R27, R0.reuse, PT ;  /* 0x000000001b00720c */ /* 0x080fe40003f06270 */
[-C--:B------:R-:W-:Y:S02]  /*2210*/  ISETP.GE.AND P1, PT, R38, R0.reuse, PT ;  /* 0x000000002600720c */ /* 0x080fe40003f26270 */
[----:B------:R-:W-:Y:S02]  /*2220*/  ISETP.GE.AND P2, PT, R39, R0, PT ;  /* 0x000000002700720c */ /* 0x000fe40003f46270 */
[----:B------:R-:W-:Y:S02]  /*2230*/  IADD3.X R0, PT, PT, RZ, R6, RZ, P4, !PT ;  /* 0x00000006ff007210 */ /* 0x000fe400027fe4ff */
[----:B0-----:R-:W-:-:S04]  /*2240*/  LEA R2, P4, R3, UR4, 0x1 ;  /* 0x0000000403027c11 */ /* 0x001fc8000f8808ff */
[----:B------:R-:W-:-:S05]  /*2250*/  LEA.HI.X R3, R3, UR5, R0, 0x1, P4 ;  /* 0x0000000503037c11 */ /* 0x000fca000a0f0c00 */
[----:B------:R0:W-:Y:S04]  /*2260*/  @!P3 STG.E.U16 desc[UR16][R2.64+0xc0], R49 ;  /* 0x0000c0310200b986 */ /* 0x0001e8000c101510 */
        /* <DEDUP_REMOVED lines=10> */
.L_x_9568:
        /* <DEDUP_REMOVED lines=34> */
.L_x_9578:
[----:B------:R-:W-:Y:S05]  /*2530*/  BSYNC.RECONVERGENT B0 ;  /* 0x0000000000007941 */ /* 0x000fea0003800200 */
.L_x_9577:
        /* <DEDUP_REMOVED lines=26> */
.L_x_9580:
[----:B------:R-:W-:Y:S05]  /*26e0*/  BSYNC.RECONVERGENT B0 ;  /* 0x0000000000007941 */ /* 0x000fea0003800200 */
.L_x_9579:
        /* <DEDUP_REMOVED lines=22> */
.L_x_9582:
        /* <DEDUP_REMOVED lines=21> */
[C---:B---3-5:R-:W-:Y:S01]  /*29a0*/  IMAD R16, R18.reuse, UR18, RZ ;  /* 0x0000001212107c24 */ /* 0x068fe2000f8e02ff */
[----:B------:R-:W-:Y:S01]  /*29b0*/  MOV R9, R29 ;  /* 0x0000001d00097202 */ /* 0x000fe20000000f00 */
[----:B------:R-:W-:Y:S02]  /*29c0*/  IMAD R24, R18, UR30, RZ ;  /* 0x0000001e12187c24 */ /* 0x000fe4000f8e02ff */
[----:B------:R-:W-:-:S04]  /*29d0*/  IMAD.WIDE.U32 R12, R23, UR30, RZ ;  /* 0x0000001e170c7c25 */ /* 0x000fc8000f8e00ff */
[----:B------:R-:W-:-:S04]  /*29e0*/  IMAD.WIDE.U32 R8, R23, UR18, R8 ;  /* 0x0000001217087c25 */ /* 0x000fc8000f8e0008 */
[C---:B------:R-:W-:Y:S01]  /*29f0*/  IMAD R17, R23.reuse, UR19, R16 ;  /* 0x0000001317117c24 */ /* 0x040fe2000f8e0210 */
[----:B------:R-:W-:Y:S01]  /*2a00*/  LEA R16, P1, R12, R19, 0x2 ;  /* 0x000000130c107211 */ /* 0x000fe200078210ff */
[----:B------:R-:W-:Y:S01]  /*2a10*/  IMAD R33, R23, UR31, R24 ;  /* 0x0000001f17217c24 */ /* 0x000fe2000f8e0218 */
[----:B-1----:R-:W-:Y:S01]  /*2a20*/  LEA R10, P0, R8, UR22, 0x2 ;  /* 0x00000016080a7c11 */ /* 0x002fe2000f8010ff */
[----:B------:R-:W-:-:S03]  /*2a30*/  IMAD.IADD R11, R9, 0x1, R17 ;  /* 0x00000001090b7824 */ /* 0x000fc600078e0211 */
[----:B------:R-:W-:Y:S02]  /*2a40*/  IADD3 R9, PT, PT, R13, R33, RZ ;  /* 0x000000210d097210 */ /* 0x000fe40007ffe0ff */
[----:B------:R-:W-:Y:S02]  /*2a50*/  LEA.HI.X R11, R8, UR23, R11, 0x2, P0 ;  /* 0x00000017080b7c11 */ /* 0x000fe400080f140b */
        /* <DEDUP_REMOVED lines=18> */
.L_x_9581:
[----:B------:R-:W-:Y:S05]  /*2b80*/  EXIT ;  /* 0x000000000000794d */ /* 0x000fea0003800000 */
.L_x_9583:
        /* <DEDUP_REMOVED lines=15> */
.L_x_10536:


//--------------------- .text._Z25selective_scan_bwd_kernelI32Selective_Scan_bwd_kernel_traitsILi32ELi4ELb0ELb0ELb0ELb0ELb1EN3c108BFloat16EfEEv12SSMParamsBwd --------------------------
	.section	.text._Z25selective_scan_bwd_kernelI32Selective_Scan_bwd_kernel_traitsILi32ELi4ELb0ELb0ELb0ELb0ELb1EN3c108BFloat16EfEEv12SSMParamsBwd,"ax",@progbits
	.align	128
        .global         _Z25selective_scan_bwd_kernelI32Selective_Scan_bwd_kernel_traitsILi32ELi4ELb0ELb0ELb0ELb0ELb1EN3c108BFloat16EfEEv12SSMParamsBwd
        .type           _Z25selective_scan_bwd_kernelI32Selective_Scan_bwd_kernel_traitsILi32ELi4ELb0ELb0ELb0ELb0ELb1EN3c108BFloat16EfEEv12SSMParamsBwd,@function
        .size           _Z25selective_scan_bwd_kernelI32Selective_Scan_bwd_kernel_traitsILi32ELi4ELb0ELb0ELb0ELb0ELb1EN3c108BFloat16EfEEv12SSMParamsBwd,(.L_x_10537 - _Z25selective_scan_bwd_kernelI32Selective_Scan_bwd_kernel_traitsILi32ELi4ELb0ELb0ELb0ELb0ELb1EN3c108BFloat16EfEEv12SSMParamsBwd)
        .other          _Z25selective_scan_bwd_kernelI32Selective_Scan_bwd_kernel_traitsILi32ELi4ELb0ELb0ELb0ELb0ELb1EN3c108BFloat16EfEEv12SSMParamsBwd,@"STO_CUDA_ENTRY STV_DEFAULT"
_Z25selective_scan_bwd_kernelI32Selective_Scan_bwd_kernel_traitsILi32ELi4ELb0ELb0ELb0ELb0ELb1EN3c108BFloat16EfEEv12SSMParamsBwd:
.text._Z25selective_scan_bwd_kernelI32Selective_Scan_bwd_kernel_traitsILi32ELi4ELb0ELb0ELb0ELb0ELb1EN3c108BFloat16EfEEv12SSMParamsBwd:
[----:B------:R-:W-:Y:S08]  /*0000*/  LDC R1, c[0x0][0x37c] ;  /* 0x0000df00ff017b82 */ /* 0x000ff00000000800 */
[----:B------:R-:W0:Y:S01]  /*0010*/  LDC.64 R2, c[0x0][0x458] ;  /* 0x00011600ff027b82 */ /* 0x000e220000000a00 */
[----:B------:R-:W1:Y:S01]  /*0020*/  S2R R16, SR_CTAID.Y ;  /* 0x0000000000107919 */ /* 0x000e620000002600 */
[----:B------:R-:W2:Y:S01]  /*0030*/  LDCU.64 UR16, c[0x0][0x358] ;  /* 0x00006b00ff1077ac */ /* 0x000ea20008000a00 */
[----:B------:R-:W-:-:S02]  /*0040*/  HFMA2 R17, -RZ, RZ, 0, 0 ;  /* 0x00000000ff117431 */ /* 0x000fc400000001ff */
[----:B------:R-:W-:Y:S01]  /*0050*/  IMAD.MOV.U32 R18, RZ, RZ, RZ ;  /* 0x000000ffff127224 */ /* 0x000fe200078e00ff */
[----:B------:R-:W3:Y:S02]  /*0060*/  LDCU.128 UR8, c[0x0][0x3f0] ;  /* 0x00007e00ff0877ac */ /* 0x000ee40008000c00 */
        /* <DEDUP_REMOVED lines=42> */
[----:B------:R-:W-:Y:S01]  /*0310*/  @P0 IMAD R0, R0, R11, RZ ;  /* 0x0000000b00000224 */ /* 0x000fe200078e02ff */
[----:B------:R-:W-:-:S06]  /*0320*/  ISETP.GE.AND P1, PT, R11, 0x1, PT ;  /* 0x000000010b00780c */ /* 0x000fcc0003f26270 */
[----:B------:R-:W4:Y:S01]  /*0330*/  LDC.64 R36, c[0x0][0x528] ;  /* 0x00014a00ff247b82 */ /* 0x000f220000000a00 */
        /* <DEDUP_REMOVED lines=25> */
[----:B----4-:R-:W-:Y:S02]  /*04d0*/  LEA R32, P4, R2, R36, 0x1 ;  /* 0x0000002402207211 */ /* 0x010fe400078808ff */
[----:B------:R-:W-:Y:S01]  /*04e0*/  LEA.HI.X R22, R22, R25, R0, 0x2, P0 ;  /* 0x0000001916167211 */ /* 0x000fe200000f1400 */
[----:B------:R-:W-:Y:S01]  /*04f0*/  IMAD.MOV.U32 R25, RZ, RZ, RZ ;  /* 0x000000ffff197224 */ /* 0x000fe200078e00ff */
[----:B------:R-:W-:-:S02]  /*0500*/  LEA.HI.X R29, R29, R27, R8, 0x1, P2 ;  /* 0x0000001b1d1d7211 */ /* 0x000fc400010f0c08 */
[----:B------:R-:W-:Y:S02]  /*0510*/  LEA.HI.X R31, R31, R35, R6, 0x1, P3 ;  /* 0x000000231f1f7211 */ /* 0x000fe400018f0c06 */
[----:B------:R-:W-:Y:S02]  /*0520*/  LEA.HI.X R33, R2, R37, R33, 0x1, P4 ;  /* 0x0000002502217211 */ /* 0x000fe400020f0c21 */
[----:B------:R-:W-:Y:S01]  /*0530*/  MOV R26, RZ ;  /* 0x000000ff001a7202 */ /* 0x000fe20000000f00 */
[----:B------:R-:W-:Y:S06]  /*0540*/  @!P1 BRA `(.L_x_9584) ;  /* 0x0000002800549947 */ /* 0x000fec0003800000 */
[----:B------:R-:W0:Y:S01]  /*0550*/  S2R R23, SR_TID.X ;  /* 0x0000000000177919 */ /* 0x000e220000002100 */
[----:B------:R-:W1:Y:S01]  /*0560*/  S2UR UR10, SR_CgaCtaId ;  /* 0x00000000000a79c3 */ /* 0x000e620000008800 */
[----:B------:R-:W2:Y:S01]  /*0570*/  LDCU.64 UR4, c[0x0][0x3a0] ;  /* 0x00007400ff0477ac */ /* 0x000ea20008000a00 */
[----:B------:R-:W-:Y:S01]  /*0580*/  MOV R26, RZ ;  /* 0x000000ff001a7202 */ /* 0x000fe20000000f00 */
[----:B------:R-:W3:Y:S05]  /*0590*/  LDCU UR6, c[0x0][0x394] ;  /* 0x00007280ff0677ac */ /* 0x000eea0008000800 */
        /* <DEDUP_REMOVED lines=8> */
[C---:B------:R-:W-:Y:S01]  /*0620*/  LOP3.LUT R34, R36.reuse, 0xf80, RZ, 0xc0, !PT ;  /* 0x00000f8024227812 */ /* 0x040fe200078ec0ff */
[----:B------:R-:W-:Y:S01]  /*0630*/  VIADD R36, R36, UR10 ;  /* 0x0000000a24247c36 */ /* 0x000fe20008000000 */
[----:B------:R-:W-:Y:S01]  /*0640*/  LEA.HI.X R27, R2, R25, R27, 0x2, P0 ;  /* 0x00000019021b7211 */ /* 0x000fe200000f141b */
[----:B------:R-:W-:Y:S01]  /*0650*/  IMAD.MOV.U32 R25, RZ, RZ, RZ ;  /* 0x000000ffff197224 */ /* 0x000fe200078e00ff */
[----:B------:R-:W-:-:S02]  /*0660*/  LOP3.LUT R34, R34, 0x1f, R23, 0xf8, !PT ;  /* 0x0000001f22227812 */ /* 0x000fc400078ef817 */
[----:B------:R-:W-:Y:S02]  /*0670*/  IADD3 R35, PT, PT, R23, 0x200, RZ ;  /* 0x0000020017237810 */ /* 0x000fe40007ffe0ff */
[C---:B------:R-:W-:Y:S02]  /*0680*/  LOP3.LUT R37, R34.reuse, 0x20, RZ, 0xfc, !PT ;  /* 0x0000002022257812 */ /* 0x040fe400078efcff */
[C---:B------:R-:W-:Y:S02]  /*0690*/  LOP3.LUT R38, R34.reuse, 0x40, RZ, 0xfc, !PT ;  /* 0x0000004022267812 */ /* 0x040fe400078efcff */
[----:B---3--:R-:W-:-:S07]  /*06a0*/  LOP3.LUT R39, R34, 0x60, RZ, 0xfc, !PT ;  /* 0x0000006022277812 */ /* 0x008fce00078efcff */
.L_x_9593:
        /* <DEDUP_REMOVED lines=13> */
[----:B------:R-:W2:Y:S01]  /*0780*/  LDCU.128 UR12, c[0x0][0x410] ;  /* 0x00008200ff0c77ac */ /* 0x000ea20008000c00 */
[----:B------:R-:W-:Y:S01]  /*0790*/  PRMT R47, RZ, 0x7610, R47 ;  /* 0x00007610ff2f7816 */ /* 0x000fe2000000002f */
[----:B------:R-:W3:Y:S01]  /*07a0*/  LDC.64 R62, c[0x0][0x510] ;  /* 0x00014400ff3e7b82 */ /* 0x000ee20000000a00 */
[----:B0-----:R-:W-:Y:S02]  /*07b0*/  IADD3 R40, PT, PT, R40, -UR4, RZ ;  /* 0x8000000428287c10 */ /* 0x001fe4000fffe0ff */
[----:B------:R-:W-:Y:S02]  /*07c0*/  PRMT R49, RZ, 0x7610, R49 ;  /* 0x00007610ff317816 */ /* 0x000fe40000000031 */
[----:B------:R-:W-:Y:S02]  /*07d0*/  PRMT R51, RZ, 0x7610, R51 ;  /* 0x00007610ff337816 */ /* 0x000fe40000000033 */
[----:B------:R-:W-:-:S02]  /*07e0*/  PRMT R55, RZ, 0x7610, R55 ;  /* 0x00007610ff377816 */ /* 0x000fc40000000037 */
[----:B------:R-:W-:Y:S01]  /*07f0*/  PRMT R57, RZ, 0x7610, R57 ;  /* 0x00007610ff397816 */ /* 0x000fe20000000039 */
[----:B------:R-:W-:Y:S01]  /*0800*/  UMOV UR5, URZ ;  /* 0x000000ff00057c82 */ /* 0x000fe20008000000 */
[-C--:B------:R-:W-:Y:S01]  /*0810*/  ISETP.GE.AND P3, PT, R34, R40.reuse, PT ;  /* 0x000000282200720c */ /* 0x080fe20003f66270 */
[----:B------:R-:W0:Y:S01]  /*0820*/  LDCU.64 UR20, c[0x0][0x490] ;  /* 0x00009200ff1477ac */ /* 0x000e220008000a00 */
[-C--:B------:R-:W-:Y:S02]  /*0830*/  ISETP.GE.AND P2, PT, R37, R40.reuse, PT ;  /* 0x000000282500720c */ /* 0x080fe40003f46270 */
[-C--:B------:R-:W-:Y:S02]  /*0840*/  ISETP.GE.AND P1, PT, R38, R40.reuse, PT ;  /* 0x000000282600720c */ /* 0x080fe40003f26270 */
[----:B------:R-:W-:-:S07]  /*0850*/  ISETP.GE.AND P0, PT, R39, R40, PT ;  /* 0x000000282700720c */ /* 0x000fce0003f06270 */
[----:B----4-:R-:W4:Y:S04]  /*0860*/  @!P3 LDG.E.U16 R9, desc[UR16][R2.64] ;  /* 0x000000100209b981 */ /* 0x010f28000c1e1500 */
[----:B------:R-:W2:Y:S04]  /*0870*/  @!P2 LDG.E.U16 R11, desc[UR16][R2.64+0x40] ;  /* 0x00004010020ba981 */ /* 0x000ea8000c1e1500 */
[----:B------:R-:W3:Y:S04]  /*0880*/  @!P1 LDG.E.U16 R13, desc[UR16][R2.64+0x80] ;  /* 0x00008010020d9981 */ /* 0x000ee8000c1e1500 */
[----:B------:R-:W3:Y:S01]  /*0890*/  @!P0 LDG.E.U16 R15, desc[UR16][R2.64+0xc0] ;  /* 0x0000c010020f8981 */ /* 0x000ee2000c1e1500 */
[----:B-1----:R-:W-:-:S02]  /*08a0*/  LEA R42, R41, UR10, 0x1 ;  /* 0x0000000a292a7c11 */ /* 0x002fc4000f8e08ff */
[----:B------:R-:W-:Y:S02]  /*08b0*/  LEA R43, R41, UR10, 0x3 ;  /* 0x0000000a292b7c11 */ /* 0x000fe4000f8e18ff */
[----:B------:R-:W-:-:S05]  /*08c0*/  IADD3 R6, P4, PT, R53, R30, RZ ;  /* 0x0000001e35067210 */ /* 0x000fca0007f9e0ff */
[----:B------:R-:W-:Y:S01]  /*08d0*/  IMAD.X R7, RZ, RZ, R31, P4 ;  /* 0x000000ffff077224 */ /* 0x000fe200020e061f */
[----:B----4-:R-:W-:Y:S04]  /*08e0*/  STS.U16 [R42], R9 ;  /* 0x000000092a007388 */ /* 0x010fe80000000400 */
[----:B--2---:R-:W-:Y:S04]  /*08f0*/  STS.U16 [R42+0x40], R11 ;  /* 0x0000400b2a007388 */ /* 0x004fe80000000400 */
[----:B---3--:R-:W-:Y:S04]  /*0900*/  STS.U16 [R42+0x80], R13 ;  /* 0x0000800d2a007388 */ /* 0x008fe80000000400 */
[----:B------:R1:W-:Y:S01]  /*0910*/  STS.U16 [R42+0xc0], R15 ;  /* 0x0000c00f2a007388 */ /* 0x0003e20000000400 */
[----:B------:R-:W-:-:S03]  /*0920*/  NOP ;  /* 0x0000000000007918 */ /* 0x000fc60000000000 */
[----:B------:R-:W-:Y:S01]  /*0930*/  LDS.64 R2, [R43] ;  /* 0x000000002b027984 */ /* 0x000fe20000000a00 */
[----:B------:R-:W-:Y:S06]  /*0940*/  BAR.SYNC.DEFER_BLOCKING 0x0 ;  /* 0x0000000000007b1d */ /* 0x000fec0000010000 */
[----:B------:R-:W2:Y:S04]  /*0950*/  @!P3 LDG.E.U16 R45, desc[UR16][R6.64] ;  /* 0x00000010062db981 */ /* 0x000ea8000c1e1500 */
[----:B------:R-:W3:Y:S04]  /*0960*/  @!P2 LDG.E.U16 R47, desc[UR16][R6.64+0x40] ;  /* 0x00004010062fa981 */ /* 0x000ee8000c1e1500 */
[----:B------:R-:W4:Y:S04]  /*0970*/  @!P1 LDG.E.U16 R49, desc[UR16][R6.64+0x80] ;  /* 0x0000801006319981 */ /* 0x000f28000c1e1500 */
[----:B------:R-:W4:Y:S01]  /*0980*/  @!P0 LDG.E.U16 R51, desc[UR16][R6.64+0xc0] ;  /* 0x0000c01006338981 */ /* 0x000f22000c1e1500 */
[----:B------:R-:W-:-:S02]  /*0990*/  IADD3 R10, P4, PT, R53, R32, RZ ;  /* 0x00000020350a7210 */ /* 0x000fc40007f9e0ff */
[----:B-1----:R-:W-:Y:S02]  /*09a0*/  PRMT R15, RZ, 0x7610, R15 ;  /* 0x00007610ff0f7816 */ /* 0x002fe4000000000f */
[----:B------:R-:W-:Y:S02]  /*09b0*/  PRMT R53, RZ, 0x7610, R53 ;  /* 0x00007610ff357816 */ /* 0x000fe40000000035 */
[----:B------:R-:W-:Y:S01]  /*09c0*/  IADD3.X R11, PT, PT, RZ, R33, RZ, P4, !PT ;  /* 0x00000021ff0b7210 */ /* 0x000fe200027fe4ff */
[----:B--2---:R1:W-:Y:S04]  /*09d0*/  STS.U16 [R42], R45 ;  /* 0x0000002d2a007388 */ /* 0x0043e80000000400 */
[----:B---3--:R2:W-:Y:S04]  /*09e0*/  STS.U16 [R42+0x40], R47 ;  /* 0x0000402f2a007388 */ /* 0x0085e80000000400 */
[----:B----4-:R3:W-:Y:S04]  /*09f0*/  STS.U16 [R42+0x80], R49 ;  /* 0x000080312a007388 */ /* 0x0107e80000000400 */
[----:B------:R4:W-:Y:S01]  /*0a00*/  STS.U16 [R42+0xc0], R51 ;  /* 0x0000c0332a007388 */ /* 0x0009e20000000400 */
[----:B------:R-:W-:-:S03]  /*0a10*/  NOP ;  /* 0x0000000000007918 */ /* 0x000fc60000000000 */
[----:B------:R-:W-:Y:S01]  /*0a20*/  LDS.64 R6, [R43] ;  /* 0x000000002b067984 */ /* 0x000fe20000000a00 */
[----:B------:R-:W-:Y:S06]  /*0a30*/  BAR.SYNC.DEFER_BLOCKING 0x0 ;  /* 0x0000000000007b1d */ /* 0x000fec0000010000 */
[----:B------:R-:W4:Y:S04]  /*0a40*/  @!P3 LDG.E.U16 R15, desc[UR16][R10.64] ;  /* 0x000000100a0fb981 */ /* 0x000f28000c1e1500 */
[----:B------:R-:W4:Y:S04]  /*0a50*/  @!P2 LDG.E.U16 R53, desc[UR16][R10.64+0x40] ;  /* 0x000040100a35a981 */ /* 0x000f28000c1e1500 */
[----:B------:R-:W4:Y:S04]  /*0a60*/  @!P1 LDG.E.U16 R55, desc[UR16][R10.64+0x80] ;  /* 0x000080100a379981 */ /* 0x000f28000c1e1500 */
[----:B------:R-:W4:Y:S01]  /*0a70*/  @!P0 LDG.E.U16 R57, desc[UR16][R10.64+0xc0] ;  /* 0x0000c0100a398981 */ /* 0x000f22000c1e1500 */
[----:B------:R-:W-:Y:S01]  /*0a80*/  UIMAD.WIDE.U32 UR8, UR18, UR12, UR4 ;  /* 0x0000000c120872a5 */ /* 0x000fe2000f8e0004 */
[----:B-1----:R-:W-:-:S02]  /*0a90*/  PRMT R45, RZ, 0x7610, R45 ;  /* 0x00007610ff2d7816 */ /* 0x002fc4000000002d */
[----:B--2---:R-:W-:Y:S01]  /*0aa0*/  PRMT R47, RZ, 0x7610, R47 ;  /* 0x00007610ff2f7816 */ /* 0x004fe2000000002f */
[----:B------:R-:W-:Y:S01]  /*0ab0*/  UIMAD UR10, UR18, UR13, UR9 ;  /* 0x0000000d120a72a4 */ /* 0x000fe2000f8e0209 */
[----:B---3--:R-:W-:Y:S01]  /*0ac0*/  PRMT R49, RZ, 0x7610, R49 ;  /* 0x00007610ff317816 */ /* 0x008fe20000000031 */
[----:B------:R-:W1:Y:S01]  /*0ad0*/  LDCU.64 UR12, c[0x0][0x488] ;  /* 0x00009100ff0c77ac */ /* 0x000e620008000a00 */
[----:B------:R-:W-:Y:S01]  /*0ae0*/  MOV R9, UR9 ;  /* 0x0000000900097c02 */ /* 0x000fe20008000f00 */
[----:B------:R-:W-:Y:S01]  /*0af0*/  IMAD.U32 R8, RZ, RZ, UR8 ;  /* 0x00000008ff087e24 */ /* 0x000fe2000f8e00ff */
[----:B----4-:R-:W-:Y:S01]  /*0b00*/  PRMT R51, RZ, 0x7610, R51 ;  /* 0x00007610ff337816 */ /* 0x010fe20000000033 */
[----:B------:R-:W-:Y:S02]  /*0b10*/  IMAD.U32 R9, RZ, RZ, UR10 ;  /* 0x0000000aff097e24 */ /* 0x000fe4000f8e00ff */
[----:B------:R-:W-:-:S04]  /*0b20*/  IMAD.WIDE.U32 R8, R16, UR14, R8 ;  /* 0x0000000e10087c25 */ /* 0x000fc8000f8e0008 */
[----:B------:R-:W-:Y:S01]  /*0b30*/  IMAD R9, R16, UR15, R9 ;  /* 0x0000000f10097c24 */ /* 0x000fe2000f8e0209 */
[----:B------:R-:W-:-:S04]  /*0b40*/  IADD3 R8, P4, PT, R34, R8, RZ ;  /* 0x0000000822087210 */ /* 0x000fc80007f9e0ff */
[----:B------:R-:W-:Y:S02]  /*0b50*/  IADD3.X R9, PT, PT, RZ, R9, RZ, P4, !PT ;  /* 0x00000009ff097210 */ /* 0x000fe400027fe4ff */
[----:B-1----:R-:W-:-:S04]  /*0b60*/  LEA R12, P4, R8, UR12, 0x1 ;  /* 0x0000000c080c7c11 */ /* 0x002fc8000f8808ff */
[----:B------:R-:W-:Y:S01]  /*0b70*/  LEA.HI.X R13, R8, UR13, R9, 0x1, P4 ;  /* 0x0000000d080d7c11 */ /* 0x000fe2000a0f0c09 */
[----:B------:R-:W1:Y:S01]  /*0b80*/  LDCU.128 UR12, c[0x0][0x420] ;  /* 0x00008400ff0c77ac */ /* 0x000e620008000c00 */
[----:B------:R2:W-:Y:S04]  /*0b90*/  STS.U16 [R42], R15 ;  /* 0x0000000f2a007388 */ /* 0x0005e80000000400 */
[----:B------:R3:W-:Y:S04]  /*0ba0*/  STS.U16 [R42+0x40], R53 ;  /* 0x000040352a007388 */ /* 0x0007e80000000400 */
[----:B------:R4:W-:Y:S04]  /*0bb0*/  STS.U16 [R42+0x80], R55 ;  /* 0x000080372a007388 */ /* 0x0009e80000000400 */
[----:B------:R-:W-:Y:S01]  /*0bc0*/  STS.U16 [R42+0xc0], R57 ;  /* 0x0000c0392a007388 */ /* 0x000fe20000000400 */
[----:B------:R-:W-:-:S03]  /*0bd0*/  NOP ;  /* 0x0000000000007918 */ /* 0x000fc60000000000 */
[----:B------:R-:W-:Y:S01]  /*0be0*/  LDS.64 R8, [R43] ;  /* 0x000000002b087984 */ /* 0x000fe20000000a00 */
[----:B------:R-:W-:Y:S06]  /*0bf0*/  BAR.SYNC.DEFER_BLOCKING 0x0 ;  /* 0x0000000000007b1d */ /* 0x000fec0000010000 */
[----:B------:R-:W4:Y:S04]  /*0c00*/  @!P3 LDG.E.U16 R45, desc[UR16][R12.64] ;  /* 0x000000100c2db981 */ /* 0x000f28000c1e1500 */
[----:B------:R-:W4:Y:S04]  /*0c10*/  @!P2 LDG.E.U16 R47, desc[UR16][R12.64+0x40] ;  /* 0x000040100c2fa981 */ /* 0x000f28000c1e1500 */
[----:B------:R-:W4:Y:S04]  /*0c20*/  @!P1 LDG.E.U16 R49, desc[UR16][R12.64+0x80] ;  /* 0x000080100c319981 */ /* 0x000f28000c1e1500 */
[----:B------:R0:W4:Y:S01]  /*0c30*/  @!P0 LDG.E.U16 R51, desc[UR16][R12.64+0xc0] ;  /* 0x0000c0100c338981 */ /* 0x000122000c1e1500 */
[----:B-1----:R-:W-:Y:S01]  /*0c40*/  UIMAD.WIDE.U32 UR8, UR18, UR12, UR4 ;  /* 0x0000000c120872a5 */ /* 0x002fe2000f8e0004 */
[----:B--2---:R-:W-:-:S02]  /*0c50*/  PRMT R15, RZ, 0x7610, R15 ;  /* 0x00007610ff0f7816 */ /* 0x004fc4000000000f */
[----:B---3--:R-:W-:Y:S01]  /*0c60*/  PRMT R53, RZ, 0x7610, R53 ;  /* 0x00007610ff357816 */ /* 0x008fe20000000035 */
[----:B------:R-:W-:Y:S01]  /*0c70*/  UIMAD UR10, UR18, UR13, UR9 ;  /* 0x0000000d120a72a4 */ /* 0x000fe2000f8e0209 */
[----:B----4-:R-:W-:Y:S01]  /*0c80*/  PRMT R55, RZ, 0x7610, R55 ;  /* 0x00007610ff377816 */ /* 0x010fe20000000037 */
[----:B------:R-:W1:Y:S01]  /*0c90*/  LDCU.64 UR12, c[0x0][0x478] ;  /* 0x00008f00ff0c77ac */ /* 0x000e620008000a00 */
[----:B------:R-:W-:Y:S01]  /*0ca0*/  MOV R11, UR9 ;  /* 0x00000009000b7c02 */ /* 0x000fe20008000f00 */
[----:B------:R-:W-:Y:S01]  /*0cb0*/  IMAD.U32 R10, RZ, RZ, UR8 ;  /* 0x00000008ff0a7e24 */ /* 0x000fe2000f8e00ff */
[----:B0-----:R-:W-:Y:S02]  /*0cc0*/  PRMT R13, RZ, 0x7610, R13 ;  /* 0x00007610ff0d7816 */ /* 0x001fe4000000000d */
[----:B------:R-:W-:Y:S01]  /*0cd0*/  MOV R11, UR10 ;  /* 0x0000000a000b7c02 */ /* 0x000fe20008000f00 */
[----:B------:R-:W-:Y:S02]  /*0ce0*/  STS.U16 [R42], R45 ;  /* 0x0000002d2a007388 */ /* 0x000fe40000000400 */
[----:B------:R-:W-:-:S02]  /*0cf0*/  IMAD.WIDE.U32 R10, R16, UR14, R10 ;  /* 0x0000000e100a7c25 */ /* 0x000fc4000f8e000a */
[----:B------:R-:W-:Y:S02]  /*0d00*/  STS.U16 [R42+0x40], R47 ;  /* 0x0000402f2a007388 */ /* 0x000fe40000000400 */
[----:B------:R-:W-:Y:S01]  /*0d10*/  IMAD R0, R16, UR15, R11 ;  /* 0x0000000f10007c24 */ /* 0x000fe2000f8e020b */
[----:B------:R-:W-:Y:S01]  /*0d20*/  IADD3 R11, P4, PT, R34, R10, RZ ;  /* 0x0000000a220b7210 */ /* 0x000fe20007f9e0ff */
[----:B------:R-:W-:Y:S04]  /*0d30*/  STS.U16 [R42+0x80], R49 ;  /* 0x000080312a007388 */ /* 0x000fe80000000400 */
[----:B------:R-:W-:Y:S01]  /*0d40*/  STS.U16 [R42+0xc0], R51 ;  /* 0x0000c0332a007388 */ /* 0x000fe20000000400 */
[----:B------:R-:W-:-:S03]  /*0d50*/  NOP ;  /* 0x0000000000007918 */ /* 0x000fc60000000000 */
[----:B------:R-:W0:Y:S01]  /*0d60*/  LDS.64 R56, [R43] ;  /* 0x000000002b387984 */ /* 0x000e220000000a00 */
[----:B------:R-:W-:Y:S01]  /*0d70*/  IMAD.X R0, RZ, RZ, R0, P4 ;  /* 0x000000ffff007224 */ /* 0x000fe200020e0600 */
[C---:B-1----:R-:W-:Y:S01]  /*0d80*/  LEA R10, P4, R11.reuse, UR12, 0x1 ;  /* 0x0000000c0b0a7c11 */ /* 0x042fe2000f8808ff */
[----:B------:R-:W1:Y:S01]  /*0d90*/  S2UR UR9, SR_CgaCtaId ;  /* 0x00000000000979c3 */ /* 0x000e620000008800 */
[----:B------:R-:W-:Y:S01]  /*0da0*/  UMOV UR8, 0x400 ;  /* 0x0000040000087882 */ /* 0x000fe20000000000 */
[----:B------:R-:W2:Y:S01]  /*0db0*/  LDCU.64 UR10, c[0x0][0x508] ;  /* 0x0000a100ff0a77ac */ /* 0x000ea20008000a00 */
[----:B------:R-:W-:-:S05]  /*0dc0*/  LEA.HI.X R11, R11, UR13, R0, 0x1, P4 ;  /* 0x0000000d0b0b7c11 */ /* 0x000fca000a0f0c00 */
[----:B------:R-:W-:Y:S06]  /*0dd0*/  BAR.SYNC.DEFER_BLOCKING 0x0 ;  /* 0x0000000000007b1d */ /* 0x000fec0000010000 */
[----:B------:R-:W3:Y:S04]  /*0de0*/  @!P3 LDG.E.U16 R15, desc[UR16][R10.64] ;  /* 0x000000100a0fb981 */ /* 0x000ee8000c1e1500 */
[----:B------:R-:W4:Y:S04]  /*0df0*/  @!P2 LDG.E.U16 R53, desc[UR16][R10.64+0x40] ;  /* 0x000040100a35a981 */ /* 0x000f28000c1e1500 */
[----:B------:R-:W2:Y:S04]  /*0e00*/  @!P1 LDG.E.U16 R55, desc[UR16][R10.64+0x80] ;  /* 0x000080100a379981 */ /* 0x000ea8000c1e1500 */
[----:B------:R1:W2:Y:S01]  /*0e10*/  @!P0 LDG.E.U16 R13, desc[UR16][R10.64+0xc0] ;  /* 0x0000c0100a0d8981 */ /* 0x0002a2000c1e1500 */
[C---:B0-----:R-:W-:Y:S01]  /*0e20*/  PRMT R0, R56.reuse, 0x7632, R0 ;  /* 0x0000763238007816 */ /* 0x041fe20000000000 */
[----:B-1----:R-:W-:Y:S01]  /*0e30*/  ULEA UR8, UR9, UR8, 0x18 ;  /* 0x0000000809087291 */ /* 0x002fe2000f8ec0ff */
[C---:B------:R-:W-:Y:S01]  /*0e40*/  PRMT R12, R57.reuse, 0x7632, R12 ;  /* 0x00007632390c7816 */ /* 0x040fe2000000000c */
[----:B------:R-:W-:Y:S01]  /*0e50*/  UISETP.NE.U32.AND UP0, UPT, UR20, URZ, UPT ;  /* 0x000000ff1400728c */ /* 0x000fe2000bf05070 */
[----:B------:R-:W-:Y:S01]  /*0e60*/  SHF.L.U32 R14, R56, 0x10, RZ ;  /* 0x00000010380e7819 */ /* 0x000fe200000006ff */
[----:B------:R-:W-:Y:S01]  /*0e70*/  IMAD.U32 R47, R0, 0x10000, RZ ;  /* 0x00010000002f7824 */ /* 0x000fe200078e00ff */
[----:B------:R-:W-:Y:S01]  /*0e80*/  SHF.L.U32 R51, R57, 0x10, RZ ;  /* 0x0000001039337819 */ /* 0x000fe200000006ff */
[----:B------:R-:W-:Y:S01]  /*0e90*/  UISETP.NE.AND.EX UP0, UPT, UR21, URZ, UPT, UP0 ;  /* 0x000000ff1500728c */ /* 0x000fe2000bf05300 */
[----:B------:R-:W-:Y:S01]  /*0ea0*/  ISETP.NE.AND P1, PT, R23, RZ, PT ;  /* 0x000000ff1700720c */ /* 0x000fe20003f25270 */
[----:B------:R-:W-:Y:S01]  /*0eb0*/  FMUL.FTZ R0, R14, -1.4426950216293334961 ;  /* 0xbfb8aa3b0e007820 */ /* 0x000fe20000410000 */
[----:B------:R-:W-:Y:S01]  /*0ec0*/  FMUL.FTZ R10, R47, -1.4426950216293334961 ;  /* 0xbfb8aa3b2f0a7820 */ /* 0x000fe20000410000 */
[----:B------:R-:W-:-:S04]  /*0ed0*/  FMUL.FTZ R44, R51, -1.4426950216293334961 ;  /* 0xbfb8aa3b332c7820 */ /* 0x000fc80000410000 */
[----:B------:R-:W0:Y:S04]  /*0ee0*/  MUFU.EX2 R0, R0 ;  /* 0x0000000000007308 */ /* 0x000e280000000800 */
[----:B------:R-:W-:Y:S04]  /*0ef0*/  MUFU.EX2 R10, R10 ;  /* 0x0000000a000a7308 */ /* 0x000fe80000000800 */
[----:B------:R-:W1:Y:S01]  /*0f00*/  MUFU.EX2 R44, R44 ;  /* 0x0000002c002c7308 */ /* 0x000e620000000800 */
[----:B0-----:R-:W-:Y:S01]  /*0f10*/  FADD.FTZ R11, R0, 1 ;  /* 0x3f800000000b7421 */ /* 0x001fe20000010000 */
[----:B------:R-:W-:Y:S01]  /*0f20*/  PRMT R0, R8, 0x7632, R0 ;  /* 0x0000763208007816 */ /* 0x000fe20000000000 */
[----:B-1----:R-:W-:Y:S01]  /*0f30*/  FADD.FTZ R45, R44, 1 ;  /* 0x3f8000002c2d7421 */ /* 0x002fe20000010000 */
[----:B------:R-:W-:-:S03]  /*0f40*/  IMAD.U32 R44, R9, 0x10000, RZ ;  /* 0x00010000092c7824 */ /* 0x000fc600078e00ff */
[----:B------:R-:W0:Y:S02]  /*0f50*/  MUFU.RCP R52, R45 ;  /* 0x0000002d00347308 */ /* 0x000e240000001000 */
[----:B0-----:R-:W-:-:S04]  /*0f60*/  FADD.FTZ R54, -R52, 1 ;  /* 0x3f80000034367421 */ /* 0x001fc80000010100 */
[C---:B------:R-:W-:Y:S01]  /*0f70*/  FFMA.FTZ R54, R51.reuse, R54, 1 ;  /* 0x3f80000033367423 */ /* 0x040fe20000010036 */
[----:B------:R-:W-:Y:S01]  /*0f80*/  FMUL.FTZ R51, R51, R52 ;  /* 0x0000003433337220 */ /* 0x000fe20000410000 */
[----:B---3--:R0:W-:Y:S04]  /*0f90*/  STS.U16 [R42], R15 ;  /* 0x0000000f2a007388 */ /* 0x0081e80000000400 */
[----:B----4-:R-:W-:Y:S04]  /*0fa0*/  STS.U16 [R42+0x40], R53 ;  /* 0x000040352a007388 */ /* 0x010fe80000000400 */
[----:B--2---:R1:W-:Y:S01]  /*0fb0*/  STS.U16 [R42+0x80], R55 ;  /* 0x000080372a007388 */ /* 0x0043e20000000400 */
[----:B0-----:R-:W-:Y:S01]  /*0fc0*/  FADD.FTZ R15, R10, 1 ;  /* 0x3f8000000a0f7421 */ /* 0x001fe20000010000 */
[----:B------:R-:W-:-:S02]  /*0fd0*/  SHF.L.U32 R10, R8, 0x10, RZ ;  /* 0x00000010080a7819 */ /* 0x000fc400000006ff */
[----:B------:R0:W-:Y:S01]  /*0fe0*/  STS.U16 [R42+0xc0], R13 ;  /* 0x0000c00d2a007388 */ /* 0x0001e20000000400 */
[----:B------:R-:W-:-:S03]  /*0ff0*/  NOP ;  /* 0x0000000000007918 */ /* 0x000fc60000000000 */
[----:B------:R-:W2:Y:S01]  /*1000*/  LDS.64 R48, [R43] ;  /* 0x000000002b307984 */ /* 0x000ea20000000a00 */
[----:B-1----:R-:W-:Y:S01]  /*1010*/  SHF.L.U32 R55, R12, 0x10, RZ ;  /* 0x000000100c377819 */ /* 0x002fe200000006ff */
[----:B------:R-:W-:Y:S01]  /*1020*/  MUFU.RCP R50, R15 ;  /* 0x0000000f00327308 */ /* 0x000fe20000001000 */
[----:B------:R-:W-:-:S03]  /*1030*/  PRMT R8, R9, 0x7632, R8 ;  /* 0x0000763209087816 */ /* 0x000fc60000000008 */
[----:B------:R-:W-:-:S04]  /*1040*/  FMUL.FTZ R12, R55, -1.4426950216293334961 ;  /* 0xbfb8aa3b370c7820 */ /* 0x000fc80000410000 */
[----:B0-----:R-:W0:Y:S08]  /*1050*/  MUFU.RCP R13, R11 ;  /* 0x0000000b000d7308 */ /* 0x001e300000001000 */
[----:B------:R-:W1:Y:S01]  /*1060*/  MUFU.EX2 R12, R12 ;  /* 0x0000000c000c7308 */ /* 0x000e620000000800 */
[----:B0-----:R-:W-:Y:S01]  /*1070*/  FADD.FTZ R15, -R13, 1 ;  /* 0x3f8000000d0f7421 */ /* 0x001fe20000010100 */
[----:B-1----:R-:W-:-:S03]  /*1080*/  FADD.FTZ R46, R12, 1 ;  /* 0x3f8000000c2e7421 */ /* 0x002fc60000010000 */
[----:B------:R-:W-:Y:S01]  /*1090*/  FFMA.FTZ R15, R14, R15, 1 ;  /* 0x3f8000000e0f7423 */ /* 0x000fe2000001000f */
[----:B------:R0:W1:Y:S01]  /*10a0*/  MUFU.RCP R56, R46 ;  /* 0x0000002e00387308 */ /* 0x0000620000001000 */
[----:B--2---:R-:W-:Y:S02]  /*10b0*/  PRMT R9, R48, 0x7632, R9 ;  /* 0x0000763230097816 */ /* 0x004fe40000000009 */
[C---:B------:R-:W-:Y:S02]  /*10c0*/  PRMT R11, R49.reuse, 0x7632, R11 ;  /* 0x00007632310b7816 */ /* 0x040fe4000000000b */
[----:B------:R-:W-:Y:S01]  /*10d0*/  SHF.L.U32 R53, R49, 0x10, RZ ;  /* 0x0000001031357819 */ /* 0x000fe200000006ff */
[----:B0-----:R-:W-:Y:S01]  /*10e0*/  IMAD.U32 R46, R0, 0x10000, RZ ;  /* 0x00010000002e7824 */ /* 0x001fe200078e00ff */
[----:B------:R-:W-:Y:S01]  /*10f0*/  SHF.L.U32 R12, R48, 0x10, RZ ;  /* 0x00000010300c7819 */ /* 0x000fe200000006ff */
[----:B------:R-:W-:Y:S01]  /*1100*/  IMAD.U32 R57, R11, 0x10000, RZ ;  /* 0x000100000b397824 */ /* 0x000fe200078e00ff */
[----:B------:R-:W-:Y:S01]  /*1110*/  SHF.L.U32 R49, R9, 0x10, RZ ;  /* 0x0000001009317819 */ /* 0x000fe200000006ff */
[----:B------:R-:W-:Y:S01]  /*1120*/  FMUL.FTZ R11, R44, R53 ;  /* 0x000000352c0b7220 */ /* 0x000fe20000410000 */
[----:B------:R-:W-:Y:S01]  /*1130*/  SHF.L.U32 R48, R8, 0x10, RZ ;  /* 0x0000001008307819 */ /* 0x000fe200000006ff */
[----:B------:R-:W-:Y:S01]  /*1140*/  FADD.FTZ R8, -R50, 1 ;  /* 0x3f80000032087421 */ /* 0x000fe20000010100 */
[----:B------:R-:W-:Y:S01]  /*1150*/  FMUL.FTZ R0, R10, R12 ;  /* 0x0000000c0a007220 */ /* 0x000fe20000410000 */
[----:B------:R-:W-:Y:S01]  /*1160*/  FMUL.FTZ R9, R46, R49 ;  /* 0x000000312e097220 */ /* 0x000fe20000410000 */
[----:B-1----:R-:W-:Y:S01]  /*1170*/  FADD.FTZ R58, -R56, 1 ;  /* 0x3f800000383a7421 */ /* 0x002fe20000010100 */
        /* <DEDUP_REMOVED lines=8> */
[----:B------:R-:W-:Y:S01]  /*1200*/  BAR.SYNC.DEFER_BLOCKING 0x0 ;  /* 0x0000000000007b1d */ /* 0x000fe20000010000 */
[----:B------:R-:W-:Y:S01]  /*1210*/  FMUL.FTZ R9, R9, R8 ;  /* 0x0000000809097220 */ /* 0x000fe20000410000 */
[----:B------:R-:W-:Y:S01]  /*1220*/  FMUL.FTZ R11, R11, R54 ;  /* 0x000000360b0b7220 */ /* 0x000fe20000410000 */
[----:B------:R-:W-:Y:S01]  /*1230*/  FMUL.FTZ R58, R45, R58 ;  /* 0x0000003a2d3a7220 */ /* 0x000fe20000410000 */
[----:B------:R-:W-:Y:S01]  /*1240*/  MOV R45, UR8 ;  /* 0x00000008002d7c02 */ /* 0x000fe20008000f00 */
[----:B------:R-:W-:Y:S01]  /*1250*/  FMUL.FTZ R13, R14, R13 ;  /* 0x0000000d0e0d7220 */ /* 0x000fe20000410000 */
[----:B------:R-:W-:Y:S01]  /*1260*/  F2FP.BF16.F32.PACK_AB R8, R9, R0 ;  /* 0x000000000908723e */ /* 0x000fe200000010ff */
[----:B------:R-:W-:Y:S01]  /*1270*/  FMUL.FTZ R47, R47, R50 ;  /* 0x000000322f2f7220 */ /* 0x000fe20000410000 */
[----:B------:R-:W-:Y:S01]  /*1280*/  F2FP.BF16.F32.PACK_AB R9, R58, R11 ;  /* 0x0000000b3a09723e */ /* 0x000fe200000010ff */
[----:B------:R-:W-:Y:S01]  /*1290*/  FMUL.FTZ R55, R55, R56 ;  /* 0x0000003837377220 */ /* 0x000fe20000410000 */
[----:B------:R-:W-:Y:S01]  /*12a0*/  FMUL.FTZ R44, R44, R51 ;  /* 0x000000332c2c7220 */ /* 0x000fe20000410000 */
[----:B------:R-:W-:-:S02]  /*12b0*/  FMUL.FTZ R46, R46, R47 ;  /* 0x0000002f2e2e7220 */ /* 0x000fc40000410000 */
[----:B------:R-:W-:Y:S01]  /*12c0*/  FMUL.FTZ R48, R48, R55 ;  /* 0x0000003730307220 */ /* 0x000fe20000410000 */
[----:B------:R0:W-:Y:S01]  /*12d0*/  STS.64 [R43], R8 ;  /* 0x000000082b007388 */ /* 0x0001e20000000a00 */
[----:B------:R-:W-:-:S03]  /*12e0*/  NOP ;  /* 0x0000000000007918 */ /* 0x000fc60000000000 */
[----:B------:R-:W-:Y:S04]  /*12f0*/  LDS.U16 R11, [R42] ;  /* 0x000000002a0b7984 */ /* 0x000fe80000000400 */
[----:B------:R-:W-:Y:S04]  /*1300*/  LDS.U16 R15, [R42+0x40] ;  /* 0x000040002a0f7984 */ /* 0x000fe80000000400 */
[----:B------:R-:W-:Y:S04]  /*1310*/  LDS.U16 R59, [R42+0x80] ;  /* 0x000080002a3b7984 */ /* 0x000fe80000000400 */
[----:B------:R-:W-:Y:S04]  /*1320*/  LDS.U16 R61, [R42+0xc0] ;  /* 0x0000c0002a3d7984 */ /* 0x000fe80000000400 */
[----:B------:R-:W-:Y:S01]  /*1330*/  @!P1 STS [UR8+0x100], R40 ;  /* 0x00010028ff009988 */ /* 0x000fe20008000808 */
[----:B------:R-:W-:Y:S01]  /*1340*/  UIMAD.WIDE.U32 UR8, UR18, UR10, UR4 ;  /* 0x0000000a120872a5 */ /* 0x000fe2000f8e0004 */
[----:B------:R-:W-:Y:S03]  /*1350*/  BAR.SYNC.DEFER_BLOCKING 0x0 ;  /* 0x0000000000007b1d */ /* 0x000fe60000010000 */
[----:B------:R-:W-:-:S03]  /*1360*/  UIMAD UR9, UR18, UR11, UR9 ;  /* 0x0000000b120972a4 */ /* 0x000fc6000f8e0209 */
[----:B------:R-:W1:Y:S03]  /*1370*/  LDCU.64 UR10, c[0x0][0x558] ;  /* 0x0000ab00ff0a77ac */ /* 0x000e660008000a00 */
[----:B0-----:R-:W-:-:S04]  /*1380*/  IMAD.WIDE.U32 R8, R16, R62, UR8 ;  /* 0x0000000810087e25 */ /* 0x001fc8000f8e003e */
[----:B------:R-:W-:Y:S01]  /*1390*/  IMAD R54, R16, R63, R9 ;  /* 0x0000003f10367224 */ /* 0x000fe200078e0209 */
[----:B------:R-:W-:-:S04]  /*13a0*/  IADD3 R9, P0, PT, R34, R8, RZ ;  /* 0x0000000822097210 */ /* 0x000fc80007f1e0ff */
[----:B------:R-:W-:Y:S01]  /*13b0*/  IADD3.X R54, PT, PT, RZ, R54, RZ, P0, !PT ;  /* 0x00000036ff367210 */ /* 0x000fe200007fe4ff */
[----:B------:R-:W0:Y:S01]  /*13c0*/  LDS R0, [R45+0x100] ;  /* 0x000100002d007984 */ /* 0x000e220000000800 */
[----:B-1----:R-:W-:-:S04]  /*13d0*/  LEA R8, P4, R9, UR10, 0x1 ;  /* 0x0000000a09087c11 */ /* 0x002fc8000f8808ff */
[----:B------:R-:W-:Y:S01]  /*13e0*/  LEA.HI.X R9, R9, UR11, R54, 0x1, P4 ;  /* 0x0000000b09097c11 */ /* 0x000fe2000a0f0c36 */
[----:B------:R-:W1:Y:S01]  /*13f0*/  LDCU UR11, c[0x0][0x38c] ;  /* 0x00007180ff0b77ac */ /* 0x000e620008000800 */
[-C--:B0-----:R-:W-:Y:S02]  /*1400*/  ISETP.GE.AND P0, PT, R34, R0.reuse, PT ;  /* 0x000000002200720c */ /* 0x081fe40003f06270 */
[-C--:B------:R-:W-:Y:S02]  /*1410*/  ISETP.GE.AND P2, PT, R37, R0.reuse, PT ;  /* 0x000000002500720c */ /* 0x080fe40003f46270 */
[-C--:B------:R-:W-:Y:S02]  /*1420*/  ISETP.GE.AND P3, PT, R38, R0.reuse, PT ;  /* 0x000000002600720c */ /* 0x080fe40003f66270 */
[----:B------:R-:W-:Y:S01]  /*1430*/  ISETP.GE.AND P4, PT, R39, R0, PT ;  /* 0x000000002700720c */ /* 0x000fe20003f86270 */
[----:B------:R-:W-:-:S06]  /*1440*/  FMUL.FTZ R0, R10, R13 ;  /* 0x0000000d0a007220 */ /* 0x000fcc0000410000 */
[----:B------:R0:W-:Y:S04]  /*1450*/  @!P0 STG.E.U16 desc[UR16][R8.64], R11 ;  /* 0x0000000b08008986 */ /* 0x0001e8000c101510 */
[----:B------:R0:W-:Y:S04]  /*1460*/  @!P2 STG.E.U16 desc[UR16][R8.64+0x40], R15 ;  /* 0x0000400f0800a986 */ /* 0x0001e8000c101510 */
[----:B------:R0:W-:Y:S04]  /*1470*/  @!P3 STG.E.U16 desc[UR16][R8.64+0x80], R59 ;  /* 0x0000803b0800b986 */ /* 0x0001e8000c101510 */
[----:B------:R0:W-:Y:S01]  /*1480*/  @!P4 STG.E.U16 desc[UR16][R8.64+0xc0], R61 ;  /* 0x0000c03d0800c986 */ /* 0x0001e2000c101510 */
[----:B-1----:R-:W-:Y:S05]  /*1490*/  BRA.U !UP0, `(.L_x_9585) ;  /* 0x0000000108907547 */ /* 0x002fea000b800000 */
[----:B------:R-:W-:Y:S01]  /*14a0*/  BAR.SYNC.DEFER_BLOCKING 0x0 ;  /* 0x0000000000007b1d */ /* 0x000fe20000010000 */
[----:B------:R-:W-:Y:S01]  /*14b0*/  FMUL.FTZ R12, R13, R12 ;  /* 0x0000000c0d0c7220 */ /* 0x000fe20000410000 */
[----:B------:R-:W-:Y:S01]  /*14c0*/  FMUL.FTZ R47, R47, R49 ;  /* 0x000000312f2f7220 */ /* 0x000fe20000410000 */
[----:B------:R-:W-:Y:S01]  /*14d0*/  FMUL.FTZ R51, R51, R53 ;  /* 0x0000003533337220 */ /* 0x000fe20000410000 */
[----:B0-----:R-:W-:Y:S02]  /*14e0*/  FMUL.FTZ R8, R55, R57 ;  /* 0x0000003937087220 */ /* 0x001fe40000410000 */
[----:B------:R-:W0:Y:S01]  /*14f0*/  LDCU.128 UR12, c[0x0][0x430] ;  /* 0x00008600ff0c77ac */ /* 0x000e220008000c00 */
[----:B------:R-:W-:Y:S02]  /*1500*/  F2FP.BF16.F32.PACK_AB R50, R47, R12 ;  /* 0x0000000c2f32723e */ /* 0x000fe400000010ff */
[----:B------:R-:W-:-:S05]  /*1510*/  F2FP.BF16.F32.PACK_AB R51, R8, R51 ;  /* 0x000000330833723e */ /* 0x000fca00000010ff */
[----:B------:R-:W-:Y:S01]  /*1520*/  STS.64 [R43], R50 ;  /* 0x000000322b007388 */ /* 0x000fe20000000a00 */
[----:B------:R-:W-:-:S03]  /*1530*/  NOP ;  /* 0x0000000000007918 */ /* 0x000fc60000000000 */
[----:B------:R-:W-:Y:S01]  /*1540*/  LDS.U16 R11, [R42] ;  /* 0x000000002a0b7984 */ /* 0x000fe20000000400 */
[----:B0-----:R-:W-:-:S03]  /*1550*/  UIMAD.WIDE.U32 UR8, UR18, UR12, UR4 ;  /* 0x0000000c120872a5 */ /* 0x001fc6000f8e0004 */
[----:B------:R-:W-:Y:S01]  /*1560*/  LDS.U16 R13, [R42+0x40] ;  /* 0x000040002a0d7984 */ /* 0x000fe20000000400 */
[----:B------:R-:W-:Y:S02]  /*1570*/  UIMAD UR10, UR18, UR13, UR9 ;  /* 0x0000000d120a72a4 */ /* 0x000fe4000f8e0209 */
[----:B------:R-:W-:Y:S01]  /*1580*/  MOV R9, UR9 ;  /* 0x0000000900097c02 */ /* 0x000fe20008000f00 */
[----:B------:R-:W-:Y:S01]  /*1590*/  LDS.U16 R15, [R42+0x80] ;  /* 0x000080002a0f7984 */ /* 0x000fe20000000400 */
[----:B------:R-:W-:Y:S02]  /*15a0*/  IMAD.U32 R8, RZ, RZ, UR8 ;  /* 0x00000008ff087e24 */ /* 0x000fe4000f8e00ff */
[----:B------:R-:W-:Y:S01]  /*15b0*/  MOV R9, UR10 ;  /* 0x0000000a00097c02 */ /* 0x000fe20008000f00 */
[----:B------:R-:W-:Y:S04]  /*15c0*/  LDS.U16 R47, [R42+0xc0] ;  /* 0x0000c0002a2f7984 */ /* 0x000fe80000000400 */
[----:B------:R-:W-:Y:S01]  /*15d0*/  @!P1 STS [R45+0x100], R40 ;  /* 0x000100282d009388 */ /* 0x000fe20000000800 */
[C---:B------:R-:W-:Y:S01]  /*15e0*/  IMAD.WIDE.U32 R8, R16.reuse, UR14, R8 ;  /* 0x0000000e10087c25 */ /* 0x040fe2000f8e0008 */
[----:B------:R-:W-:Y:S03]  /*15f0*/  BAR.SYNC.DEFER_BLOCKING 0x0 ;  /* 0x0000000000007b1d */ /* 0x000fe60000010000 */
[----:B------:R-:W-:Y:S01]  /*1600*/  IMAD R12, R16, UR15, R9 ;  /* 0x0000000f100c7c24 */ /* 0x000fe2000f8e0209 */
[----:B------:R-:W-:-:S02]  /*1610*/  IADD3 R9, P5, PT, R34, R8, RZ ;  /* 0x0000000822097210 */ /* 0x000fc40007fbe0ff */
[----:B------:R-:W0:Y:S02]  /*1620*/  LDS R10, [R45+0x100] ;  /* 0x000100002d0a7984 */ /* 0x000e240000000800 */
[-C--:B0-----:R-:W-:Y:S02]  /*1630*/  ISETP.GE.AND P4, PT, R34, R10.reuse, PT ;  /* 0x0000000a2200720c */ /* 0x081fe40003f86270 */
[-C--:B------:R-:W-:Y:S02]  /*1640*/  ISETP.GE.AND P3, PT, R37, R10.reuse, PT ;  /* 0x0000000a2500720c */ /* 0x080fe40003f66270 */
[-C--:B------:R-:W-:Y:S02]  /*1650*/  ISETP.GE.AND P2, PT, R38, R10.reuse, PT ;  /* 0x0000000a2600720c */ /* 0x080fe40003f46270 */
[----:B------:R-:W-:Y:S01]  /*1660*/  ISETP.GE.AND P0, PT, R39, R10, PT ;  /* 0x0000000a2700720c */ /* 0x000fe20003f06270 */
[----:B------:R-:W-:Y:S01]  /*1670*/  IMAD.X R10, RZ, RZ, R12, P5 ;  /* 0x000000ffff0a7224 */ /* 0x000fe200028e060c */
[----:B------:R-:W-:-:S04]  /*1680*/  LEA R8, P5, R9, UR20, 0x1 ;  /* 0x0000001409087c11 */ /* 0x000fc8000f8a08ff */
[----:B------:R-:W-:-:S05]  /*1690*/  LEA.HI.X R9, R9, UR21, R10, 0x1, P5 ;  /* 0x0000001509097c11 */ /* 0x000fca000a8f0c0a */
[----:B------:R1:W-:Y:S04]  /*16a0*/  @!P4 STG.E.U16 desc[UR16][R8.64], R11 ;  /* 0x0000000b0800c986 */ /* 0x0003e8000c101510 */
[----:B------:R1:W-:Y:S04]  /*16b0*/  @!P3 STG.E.U16 desc[UR16][R8.64+0x40], R13 ;  /* 0x0000400d0800b986 */ /* 0x0003e8000c101510 */
[----:B------:R1:W-:Y:S04]  /*16c0*/  @!P2 STG.E.U16 desc[UR16][R8.64+0x80], R15 ;  /* 0x0000800f0800a986 */ /* 0x0003e8000c101510 */
[----:B------:R1:W-:Y:S02]  /*16d0*/  @!P0 STG.E.U16 desc[UR16][R8.64+0xc0], R47 ;  /* 0x0000c02f08008986 */ /* 0x0003e4000c101510 */
.L_x_9585:
[----:B------:R-:W-:Y:S01]  /*16e0*/  BAR.SYNC.DEFER_BLOCKING 0x0 ;  /* 0x0000000000007b1d */ /* 0x000fe20000010000 */
[C---:B------:R-:W-:Y:S01]  /*16f0*/  PRMT R55, R2.reuse, 0x7632, R55 ;  /* 0x0000763202377816 */ /* 0x040fe20000000037 */
[----:B------:R-:W-:Y:S01]  /*1700*/  UISETP.GE.AND UP0, UPT, UR11, 0x1, UPT ;  /* 0x000000010b00788c */ /* 0x000fe2000bf06270 */
[----:B------:R-:W-:Y:S01]  /*1710*/  SHF.L.U32 R52, R2, 0x10, RZ ;  /* 0x0000001002347819 */ /* 0x000fe200000006ff */
[----:B0-----:R-:W-:Y:S01]  /*1720*/  IMAD.U32 R59, R6, 0x10000, RZ ;  /* 0x00010000063b7824 */ /* 0x001fe200078e00ff */
[----:B------:R-:W-:Y:S01]  /*1730*/  SHF.L.U32 R55, R55, 0x10, RZ ;  /* 0x0000001037377819 */ /* 0x000fe200000006ff */
[----:B-1----:R-:W-:Y:S01]  /*1740*/  HFMA2 R47, -RZ, RZ, 0, 0 ;  /* 0x00000000ff2f7431 */ /* 0x002fe200000001ff */
[C---:B------:R-:W-:Y:S01]  /*1750*/  PRMT R57, R3.reuse, 0x7632, R57 ;  /* 0x0000763203397816 */ /* 0x040fe20000000039 */
[----:B------:R-:W-:Y:S01]  /*1760*/  FFMA.FTZ R25, R0, R52, R25 ;  /* 0x0000003400197223 */ /* 0x000fe20000010019 */
[----:B------:R-:W-:Y:S02]  /*1770*/  SHF.L.U32 R53, R3, 0x10, RZ ;  /* 0x0000001003357819 */ /* 0x000fe400000006ff */
[----:B------:R-:W-:-:S02]  /*1780*/  CS2R R50, SRZ ;  /* 0x0000000000327805 */ /* 0x000fc4000001ff00 */
[----:B------:R-:W-:Y:S01]  /*1790*/  PRMT R2, R6, 0x7632, R2 ;  /* 0x0000763206027816 */ /* 0x000fe20000000002 */
[----:B------:R-:W-:Y:S01]  /*17a0*/  FFMA.FTZ R25, R46, R55, R25 ;  /* 0x000000372e197223 */ /* 0x000fe20000010019 */
[C---:B------:R-:W-:Y:S01]  /*17b0*/  PRMT R3, R7.reuse, 0x7632, R3 ;  /* 0x0000763207037816 */ /* 0x040fe20000000003 */
[----:B------:R-:W-:Y:S01]  /*17c0*/  IMAD.MOV.U32 R49, RZ, RZ, RZ ;  /* 0x000000ffff317224 */ /* 0x000fe200078e00ff */
[----:B------:R-:W-:Y:S01]  /*17d0*/  SHF.L.U32 R9, R7, 0x10, RZ ;  /* 0x0000001007097819 */ /* 0x000fe200000006ff */
[----:B------:R-:W-:Y:S01]  /*17e0*/  IMAD.U32 R7, R2, 0x10000, RZ ;  /* 0x0001000002077824 */ /* 0x000fe200078e00ff */
[----:B------:R-:W-:Y:S01]  /*17f0*/  SHF.L.U32 R57, R57, 0x10, RZ ;  /* 0x0000001039397819 */ /* 0x000fe200000006ff */
[----:B------:R-:W-:Y:S01]  /*1800*/  FFMA.FTZ R25, R44, R53, R25 ;  /* 0x000000352c197223 */ /* 0x000fe20000010019 */
[----:B------:R-:W-:Y:S01]  /*1810*/  SHF.L.U32 R3, R3, 0x10, RZ ;  /* 0x0000001003037819 */ /* 0x000fe200000006ff */
[--C-:B-----5:R-:W-:Y:S01]  /*1820*/  FADD.FTZ R59, R59, R18.reuse ;  /* 0x000000123b3b7221 */ /* 0x120fe20000010000 */
[--C-:B------:R-:W-:Y:S01]  /*1830*/  FADD.FTZ R54, R9, R18.reuse ;  /* 0x0000001209367221 */ /* 0x100fe20000010000 */
[--C-:B------:R-:W-:Y:S01]  /*1840*/  FADD.FTZ R56, R7, R18.reuse ;  /* 0x0000001207387221 */ /* 0x100fe20000010000 */
[-C--:B------:R-:W-:Y:S01]  /*1850*/  FMUL.FTZ R61, R0, R17.reuse ;  /* 0x00000011003d7220 */ /* 0x080fe20000410000 */
[----:B------:R-:W-:Y:S01]  /*1860*/  FADD.FTZ R58, R3, R18 ;  /* 0x00000012033a7221 */ /* 0x000fe20000010000 */
[-C--:B------:R-:W-:Y:S01]  /*1870*/  FMUL.FTZ R63, R44, R17.reuse ;  /* 0x000000112c3f7220 */ /* 0x080fe20000410000 */
[-C--:B------:R-:W-:Y:S01]  /*1880*/  FMUL.FTZ R62, R46, R17.reuse ;  /* 0x000000112e3e7220 */ /* 0x080fe20000410000 */
[C---:B------:R-:W-:Y:S01]  /*1890*/  FMUL.FTZ R60, R48.reuse, R17 ;  /* 0x00000011303c7220 */ /* 0x040fe20000410000 */
[----:B------:R-:W-:Y:S01]  /*18a0*/  FFMA.FTZ R25, R48, R57, R25 ;  /* 0x0000003930197223 */ /* 0x000fe20000010019 */
[----:B------:R-:W-:Y:S06]  /*18b0*/  BRA.U !UP0, `(.L_x_9586) ;  /* 0x00000011083c7547 */ /* 0x000fec000b800000 */
[----:B------:R-:W0:Y:S01]  /*18c0*/  LDC R2, c[0x0][0x394] ;  /* 0x0000e500ff027b82 */ /* 0x000e220000000800 */
[----:B------:R-:W-:Y:S01]  /*18d0*/  USHF.L.U32 UR8, UR7, 0x8, URZ ;  /* 0x0000000807087899 */ /* 0x000fe200080006ff */
[----:B------:R-:W-:Y:S01]  /*18e0*/  ISETP.NE.AND P2, PT, R23, RZ, PT ;  /* 0x000000ff1700720c */ /* 0x000fe20003f45270 */
        /* <DEDUP_REMOVED lines=9> */
[----:B------:R-:W-:Y:S01]  /*1980*/  IADD3 R68, PT, PT, R45, 0xbc8, RZ ;  /* 0x00000bc82d447810 */ /* 0x000fe20007ffe0ff */
[----:B------:R-:W-:Y:S01]  /*1990*/  ULOP3.LUT UR10, UR10, 0x400, URZ, 0xc0, !UPT ;  /* 0x000004000a0a7892 */ /* 0x000fe2000f8ec0ff */
[----:B------:R-:W-:Y:S01]  /*19a0*/  IMAD.MOV.U32 R47, RZ, RZ, RZ ;  /* 0x000000ffff2f7224 */ /* 0x000fe200078e00ff */
[----:B------:R-:W-:Y:S01]  /*19b0*/  MOV R69, R24 ;  /* 0x0000001800457202 */ /* 0x000fe20000000f00 */
[----:B------:R-:W2:Y:S01]  /*19c0*/  LDC.64 R8, c[0x0][0x3c0] ;  /* 0x0000f000ff087b82 */ /* 0x000ea20000000a00 */
[----:B------:R-:W-:Y:S01]  /*19d0*/  MOV R70, R27 ;  /* 0x0000001b00467202 */ /* 0x000fe20000000f00 */
[----:B------:R-:W-:Y:S01]  /*19e0*/  IMAD.MOV.U32 R71, RZ, RZ, R19 ;  /* 0x000000ffff477224 */ /* 0x000fe200078e0013 */
[----:B------:R-:W-:Y:S01]  /*19f0*/  MOV R72, R20 ;  /* 0x0000001400487202 */ /* 0x000fe20000000f00 */
[----:B------:R-:W-:Y:S01]  /*1a00*/  IMAD.MOV.U32 R74, RZ, RZ, R22 ;  /* 0x000000ffff4a7224 */ /* 0x000fe200078e0016 */
[----:B------:R-:W-:Y:S01]  /*1a10*/  MOV R73, R21 ;  /* 0x0000001500497202 */ /* 0x000fe20000000f00 */
[----:B------:R-:W-:Y:S01]  /*1a20*/  IMAD.U32 R77, RZ, RZ, UR9 ;  /* 0x00000009ff4d7e24 */ /* 0x000fe2000f8e00ff */
[----:B------:R-:W-:Y:S01]  /*1a30*/  MOV R75, R45 ;  /* 0x0000002d004b7202 */ /* 0x000fe20000000f00 */
[----:B------:R-:W3:Y:S01]  /*1a40*/  LDC.64 R10, c[0x0][0x3a8] ;  /* 0x0000ea00ff0a7b82 */ /* 0x000ee20000000a00 */
[----:B0-----:R-:W-:Y:S01]  /*1a50*/  ISETP.LE.AND P0, PT, R2, UR6, PT ;  /* 0x0000000602007c0c */ /* 0x001fe2000bf03270 */
[----:B------:R-:W-:Y:S01]  /*1a60*/  UIADD3 UR12, UPT, UPT, -UR11, URZ, URZ ;  /* 0x000000ff0b0c7290 */ /* 0x000fe2000fffe1ff */
[----:B------:R-:W-:Y:S01]  /*1a70*/  MOV R76, UR8 ;  /* 0x00000008004c7c02 */ /* 0x000fe20008000f00 */
[----:B------:R-:W0:Y:S01]  /*1a80*/  LDCU UR13, c[0x0][0x394] ;  /* 0x00007280ff0d77ac */ /* 0x000e220008000800 */
[----:B------:R-:W-:-:S03]  /*1a90*/  ISETP.EQ.AND P0, PT, R23, RZ, !P0 ;  /* 0x000000ff1700720c */ /* 0x000fc60004702270 */
[----:B------:R-:W4:Y:S01]  /*1aa0*/  LDC R90, c[0x0][0x394] ;  /* 0x0000e500ff5a7b82 */ /* 0x000f220000000800 */
[----:B-1----:R-:W-:Y:S01]  /*1ab0*/  SHF.L.U64.HI R7, R6, 0x2, R7 ;  /* 0x0000000206077819 */ /* 0x002fe20000010207 */
[----:B------:R-:W-:Y:S01]  /*1ac0*/  ULOP3.LUT UR10, UR10, 0x348, URZ, 0xfc, !UPT ;  /* 0x000003480a0a7892 */ /* 0x000fe2000f8efcff */
[----:B--2---:R-:W-:Y:S02]  /*1ad0*/  SHF.L.U64.HI R9, R8, 0x2, R9 ;  /* 0x0000000208097819 */ /* 0x004fe40000010209 */
[----:B0--3--:R-:W-:-:S09]  /*1ae0*/  SHF.L.U64.HI R11, R10, 0x2, R11 ;  /* 0x000000020a0b7819 */ /* 0x009fd2000001020b */
.L_x_9592:
[----:B------:R-:W-:Y:S02]  /*1af0*/  MOV R2, R69 ;  /* 0x0000004500027202 */ /* 0x000fe40000000f00 */
[----:B------:R-:W-:-:S05]  /*1b00*/  MOV R3, R70 ;  /* 0x0000004600037202 */ /* 0x000fca0000000f00 */
[----:B------:R0:W2:Y:S01]  /*1b10*/  LDG.E R78, desc[UR16][R2.64] ;  /* 0x00000010024e7981 */ /* 0x0000a2000c1e1900 */
[----:B------:R-:W-:Y:S01]  /*1b20*/  IMAD.MOV.U32 R13, RZ, RZ, R74 ;  /* 0x000000ffff0d7224 */ /* 0x000fe200078e004a */
[----:B------:R-:W-:-:S05]  /*1b30*/  MOV R12, R73 ;  /* 0x00000049000c7202 */ /* 0x000fca0000000f00 */
[----:B------:R-:W3:Y:S01]  /*1b40*/  LDG.E R13, desc[UR16][R12.64] ;  /* 0x000000100c0d7981 */ /* 0x000ee2000c1e1900 */
[----:B0-----:R-:W-:Y:S01]  /*1b50*/  IMAD.MOV.U32 R2, RZ, RZ, R71 ;  /* 0x000000ffff027224 */ /* 0x001fe200078e0047 */
[----:B------:R-:W-:-:S05]  /*1b60*/  MOV R3, R72 ;  /* 0x0000004800037202 */ /* 0x000fca0000000f00 */
[----:B------:R0:W3:Y:S01]  /*1b70*/  LDG.E R80, desc[UR16][R2.64] ;  /* 0x0000001002507981 */ /* 0x0000e2000c1e1900 */
        /* <DEDUP_REMOVED lines=8> */
[----:B0-----:R-:W-:-:S03]  /*1c00*/  FMUL.FTZ R2, R58, R79 ;  /* 0x0000004f3a027220 */ /* 0x001fc60000410000 */
[----:B------:R-:W0:Y:S04]  /*1c10*/  MUFU.EX2 R15, R15 ;  /* 0x0000000f000f7308 */ /* 0x000e280000000800 */
[----:B------:R-:W1:Y:S01]  /*1c20*/  MUFU.EX2 R14, R14 ;  /* 0x0000000e000e7308 */ /* 0x000e620000000800 */
[----:B---3--:R-:W-:-:S03]  /*1c30*/  FMUL.FTZ R13, R80, R13 ;  /* 0x0000000d500d7220 */ /* 0x008fc60000410000 */
[----:B------:R2:W3:Y:S04]  /*1c40*/  MUFU.EX2 R79, R84 ;  /* 0x00000054004f7308 */ /* 0x0004e80000000800 */
[----:B------:R2:W1:Y:S01]  /*1c50*/  MUFU.EX2 R80, R2 ;  /* 0x0000000200507308 */ /* 0x0004620000000800 */
[----:B0-----:R0:W-:Y:S01]  /*1c60*/  STS [R82+0x348], R15 ;  /* 0x0003480f52007388 */ /* 0x0011e20000000800 */
[-C--:B------:R-:W-:Y:S01]  /*1c70*/  FMUL.FTZ R81, R0, R13.reuse ;  /* 0x0000000d00517220 */ /* 0x080fe20000410000 */
[-C--:B------:R-:W-:Y:S01]  /*1c80*/  FMUL.FTZ R83, R44, R13.reuse ;  /* 0x0000000d2c537220 */ /* 0x080fe20000410000 */
[-C--:B------:R-:W-:Y:S01]  /*1c90*/  FMUL.FTZ R85, R48, R13.reuse ;  /* 0x0000000d30557220 */ /* 0x080fe20000410000 */
[----:B0-----:R-:W-:Y:S01]  /*1ca0*/  FMUL.FTZ R82, R46, R13 ;  /* 0x0000000d2e527220 */ /* 0x001fe20000410000 */
[----:B------:R-:W-:Y:S06]  /*1cb0*/  BAR.SYNC.DEFER_BLOCKING 0x0 ;  /* 0x0000000000007b1d */ /* 0x000fec0000010000 */
[----:B--23--:R-:W-:Y:S05]  /*1cc0*/  @P1 BRA `(.L_x_9588) ;  /* 0x0000000000141947 */ /* 0x00cfea0003800000 */
[----:B------:R-:W-:Y:S01]  /*1cd0*/  UISETP.NE.AND UP0, UPT, UR6, UR13, UPT ;  /* 0x0000000d0600728c */ /* 0x000fe2000bf05270 */
[----:B------:R-:W-:-:S08]  /*1ce0*/  HFMA2 R86, -RZ, RZ, 1.875, 0 ;  /* 0x3f800000ff567431 */ /* 0x000fd000000001ff */
[----:B------:R-:W-:Y:S05]  /*1cf0*/  BRA.U !UP0, `(.L_x_9589) ;  /* 0x00000001080c7547 */ /* 0x000fea000b800000 */
[----:B------:R3:W0:Y:S01]  /*1d00*/  LDS R86, [R75+UR10] ;  /* 0x0000000a4b567984 */ /* 0x0006220008000800 */
[----:B------:R-:W-:Y:S05]  /*1d10*/  BRA `(.L_x_9589) ;  /* 0x0000000000047947 */ /* 0x000fea0003800000 */
.L_x_9588:
[----:B------:R0:W2:Y:S02]  /*1d20*/  LDS R86, [R36+0xb4c] ;  /* 0x000b4c0024567984 */ /* 0x0000a40000000800 */
.L_x_9589:
[----:B------:R-:W-:Y:S05]  /*1d30*/  BSYNC.RECONVERGENT B0 ;  /* 0x0000000000007941 */ /* 0x000fea0003800200 */
.L_x_9587:
[----:B------:R-:W-:Y:S01]  /*1d40*/  UISETP.NE.AND UP0, UPT, UR6, 0x1, UPT ;  /* 0x000000010600788c */ /* 0x000fe2000bf05270 */
[----:B------:R-:W-:-:S05]  /*1d50*/  IMAD.MOV.U32 R87, RZ, RZ, RZ ;  /* 0x000000ffff577224 */ /* 0x000fca00078e00ff */
[----:B------:R-:W-:-:S04]  /*1d60*/  PLOP3.LUT P1, PT, PT, PT, UP0, 0x80, 0x8 ;  /* 0x000000000008781c */ /* 0x000fc80003f2f008 */
[----:B------:R-:W-:-:S13]  /*1d70*/  ISETP.NE.OR P1, PT, R23, RZ, !P1 ;  /* 0x000000ff1700720c */ /* 0x000fda0004f25670 */
[----:B------:R-:W-:-:S05]  /*1d80*/  @!P1 IMAD.WIDE R2, R77, 0x8, R4 ;  /* 0x000000084d029825 */ /* 0x000fca00078e0204 */
[----:B------:R5:W3:Y:S01]  /*1d90*/  @!P1 LDG.E R87, desc[UR16][R2.64+0x4] ;  /* 0x0000041002579981 */ /* 0x000ae2000c1e1900 */
[C---:B012---:R-:W-:Y:S01]  /*1da0*/  FMUL.FTZ R12, R80.reuse, R86 ;  /* 0x00000056500c7220 */ /* 0x047fe20000410000 */
[----:B------:R-:W-:Y:S01]  /*1db0*/  FFMA.FTZ R84, R80, R85, R83 ;  /* 0x0000005550547223 */ /* 0x000fe20000010053 */
        /* <DEDUP_REMOVED lines=8> */
[C---:B------:R-:W-:Y:S01]  /*1e40*/  FFMA.FTZ R89, R80.reuse, R13, R67 ;  /* 0x0000000d50597223 */ /* 0x040fe20000010043 */
[----:B-----5:R-:W-:Y:S01]  /*1e50*/  FMUL.FTZ R2, R15, R14 ;  /* 0x0000000e0f027220 */ /* 0x020fe20000410000 */
[----:B------:R-:W-:Y:S01]  /*1e60*/  ISETP.NE.AND P4, PT, R41, RZ, PT ;  /* 0x000000ff2900720c */ /* 0x000fe20003f85270 */
[----:B------:R-:W0:Y:S01]  /*1e70*/  SHFL.DOWN PT, R93, R84, 0x1, 0x1f ;  /* 0x08201f00545d7f89 */ /* 0x000e2200000e0000 */
[----:B------:R-:W-:Y:S01]  /*1e80*/  MOV R3, R91 ;  /* 0x0000005b00037202 */ /* 0x000fe20000000f00 */
[----:B------:R-:W-:Y:S01]  /*1e90*/  FMUL.FTZ R13, R79, R2 ;  /* 0x000000024f0d7220 */ /* 0x000fe20000410000 */
[----:B------:R-:W-:Y:S01]  /*1ea0*/  ISETP.GT.AND P3, PT, R41, 0xf, PT ;  /* 0x0000000f2900780c */ /* 0x000fe20003f64270 */
[----:B------:R-:W1:Y:S01]  /*1eb0*/  SHFL.DOWN PT, R94, R91, 0x1, 0x1f ;  /* 0x08201f005b5e7f89 */ /* 0x000e6200000e0000 */
[----:B------:R-:W-:Y:S01]  /*1ec0*/  BSSY.RECONVERGENT B0, `(.L_x_9590) ;  /* 0x00000a1000007945 */ /* 0x000fe20003800200 */
[----:B------:R-:W-:-:S02]  /*1ed0*/  FMUL.FTZ R2, R80, R13 ;  /* 0x0000000d50027220 */ /* 0x000fc40000410000 */
[----:B------:R-:W2:Y:S04]  /*1ee0*/  SHFL.UP PT, R12, R89, 0x1, RZ ;  /* 0x04200000590c7989 */ /* 0x000ea800000e00ff */
[----:B------:R-:W5:Y:S01]  /*1ef0*/  SHFL.UP PT, R13, R2, 0x1, RZ ;  /* 0x04200000020d7989 */ /* 0x000f6200000e00ff */
[----:B------:R-:W-:Y:S01]  /*1f00*/  @!P4 MOV R95, 0x400 ;  /* 0x00000400005fc802 */ /* 0x000fe20000000f00 */
[----:B0-----:R-:W-:Y:S01]  /*1f10*/  @P1 FMUL.FTZ R92, R93, R84 ;  /* 0x000000545d5c1220 */ /* 0x001fe20000410000 */
[----:B-1----:R-:W-:-:S04]  /*1f20*/  @P1 FFMA.FTZ R3, R84, R94, R3 ;  /* 0x0000005e54031223 */ /* 0x002fc80000010003 */
[----:B------:R-:W-:Y:S02]  /*1f30*/  @P1 MOV R84, R92 ;  /* 0x0000005c00541202 */ /* 0x000fe40000000f00 */
[----:B------:R-:W-:Y:S01]  /*1f40*/  ISETP.GE.AND P1, PT, R41, 0x1, PT ;  /* 0x000000012900780c */ /* 0x000fe20003f26270 */
[----:B--2---:R-:W-:Y:S01]  /*1f50*/  FFMA.FTZ R12, R2, R12, R89 ;  /* 0x0000000c020c7223 */ /* 0x004fe20000010059 */
[----:B------:R-:W0:Y:S04]  /*1f60*/  SHFL.DOWN PT, R92, R3, 0x2, 0x1f ;  /* 0x08401f00035c7f89 */ /* 0x000e2800000e0000 */
[----:B------:R-:W1:Y:S01]  /*1f70*/  SHFL.DOWN PT, R91, R84, 0x2, 0x1f ;  /* 0x08401f00545b7f89 */ /* 0x000e6200000e0000 */
[----:B------:R-:W-:-:S05]  /*1f80*/  FSEL R89, R89, R12, !P1 ;  /* 0x0000000c59597208 */ /* 0x000fca0004800000 */
[----:B------:R-:W2:Y:S01]  /*1f90*/  SHFL.UP PT, R12, R89, 0x2, RZ ;  /* 0x04400000590c7989 */ /* 0x000ea200000e00ff */
[----:B-----5:R-:W-:Y:S01]  /*1fa0*/  @P1 FMUL.FTZ R2, R2, R13 ;  /* 0x0000000d02021220 */ /* 0x020fe20000410000 */
[----:B------:R-:W-:-:S04]  /*1fb0*/  ISETP.GE.AND P1, PT, R41, 0x2, PT ;  /* 0x000000022900780c */ /* 0x000fc80003f26270 */
[----:B------:R-:W5:Y:S01]  /*1fc0*/  SHFL.UP PT, R13, R2, 0x2, RZ ;  /* 0x04400000020d7989 */ /* 0x000f6200000e00ff */
[C---:B0-----:R-:W-:Y:S01]  /*1fd0*/  @!P2 FFMA.FTZ R3, R84.reuse, R92, R3 ;  /* 0x0000005c5403a223 */ /* 0x041fe20000010003 */
[----:B-1----:R-:W-:-:S04]  /*1fe0*/  @!P2 FMUL.FTZ R91, R84, R91 ;  /* 0x0000005b545ba220 */ /* 0x002fc80000410000 */
[----:B------:R-:W0:Y:S01]  /*1ff0*/  SHFL.DOWN PT, R92, R3, 0x4, 0x1f ;  /* 0x08801f00035c7f89 */ /* 0x000e2200000e0000 */
[----:B------:R-:W-:Y:S01]  /*2000*/  @!P2 IMAD.MOV.U32 R84, RZ, RZ, R91 ;  /* 0x000000ffff54a224 */ /* 0x000fe200078e005b */
[----:B------:R-:W-:Y:S01]  /*2010*/  ISETP.GT.U32.AND P2, PT, R88, 0x1b, PT ;  /* 0x0000001b5800780c */ /* 0x000fe20003f44070 */
[----:B--2---:R-:W-:-:S03]  /*2020*/  FFMA.FTZ R12, R2, R12, R89 ;  /* 0x0000000c020c7223 */ /* 0x004fc60000010059 */
[----:B------:R-:W1:Y:S02]  /*2030*/  SHFL.DOWN PT, R93, R84, 0x4, 0x1f ;  /* 0x08801f00545d7f89 */ /* 0x000e6400000e0000 */
[----:B------:R-:W-:Y:S01]  /*2040*/  FSEL R91, R89, R12, !P1 ;  /* 0x0000000c595b7208 */ /* 0x000fe20004800000 */
[----:B-----5:R-:W-:Y:S01]  /*2050*/  @P1 FMUL.FTZ R2, R2, R13 ;  /* 0x0000000d02021220 */ /* 0x020fe20000410000 */
[----:B------:R-:W-:-:S03]  /*2060*/  ISETP.GE.AND P1, PT, R41, 0x4, PT ;  /* 0x000000042900780c */ /* 0x000fc60003f26270 */
[----:B------:R-:W2:Y:S04]  /*2070*/  SHFL.UP PT, R12, R91, 0x4, RZ ;  /* 0x048000005b0c7989 */ /* 0x000ea800000e00ff */
[----:B------:R-:W5:Y:S01]  /*2080*/  SHFL.UP PT, R13, R2, 0x4, RZ ;  /* 0x04800000020d7989 */ /* 0x000f6200000e00ff */
[----:B0-----:R-:W-:-:S05]  /*2090*/  @!P2 FFMA.FTZ R3, R84, R92, R3 ;  /* 0x0000005c5403a223 */ /* 0x001fca0000010003 */
[----:B------:R-:W0:Y:S01]  /*20a0*/  SHFL.DOWN PT, R94, R3, 0x8, 0x1f ;  /* 0x09001f00035e7f89 */ /* 0x000e2200000e0000 */
[----:B-1----:R-:W-:-:S05]  /*20b0*/  @!P2 FMUL.FTZ R89, R84, R93 ;  /* 0x0000005d5459a220 */ /* 0x002fca0000410000 */
[----:B------:R-:W-:Y:S01]  /*20c0*/  @!P2 MOV R84, R89 ;  /* 0x000000590054a202 */ /* 0x000fe20000000f00 */
[----:B--2---:R-:W-:Y:S01]  /*20d0*/  FFMA.FTZ R12, R2, R12, R91 ;  /* 0x0000000c020c7223 */ /* 0x004fe2000001005b */
[----:B------:R-:W-:-:S03]  /*20e0*/  ISETP.GT.U32.AND P2, PT, R88, 0x17, PT ;  /* 0x000000175800780c */ /* 0x000fc60003f44070 */
[----:B------:R-:W1:Y:S01]  /*20f0*/  SHFL.DOWN PT, R93, R84, 0x8, 0x1f ;  /* 0x09001f00545d7f89 */ /* 0x000e6200000e0000 */
[----:B-----5:R-:W-:Y:S01]  /*2100*/  @P1 FMUL.FTZ R2, R2, R13 ;  /* 0x0000000d02021220 */ /* 0x020fe20000410000 */
[----:B------:R-:W-:Y:S01]  /*2110*/  FSEL R89, R91, R12, !P1 ;  /* 0x0000000c5b597208 */ /* 0x000fe20004800000 */
[----:B------:R-:W-:Y:S02]  /*2120*/  HFMA2 R12, -RZ, RZ, 1.875, 0 ;  /* 0x3f800000ff0c7431 */ /* 0x000fe400000001ff */
[----:B------:R-:W-:Y:S01]  /*2130*/  IMAD.MOV.U32 R13, RZ, RZ, RZ ;  /* 0x000000ffff0d7224 */ /* 0x000fe200078e00ff */
[----:B------:R-:W-:Y:S01]  /*2140*/  ISETP.GE.AND P1, PT, R41, 0x8, PT ;  /* 0x000000082900780c */ /* 0x000fe20003f26270 */
[----:B------:R-:W-:Y:S04]  /*2150*/  SHFL.UP PT, R91, R2, 0x8, RZ ;  /* 0x05000000025b7989 */ /* 0x000fe800000e00ff */
[----:B------:R-:W2:Y:S01]  /*2160*/  SHFL.UP PT, R92, R89, 0x8, RZ ;  /* 0x05000000595c7989 */ /* 0x000ea200000e00ff */
[----:B0-----:R-:W-:-:S03]  /*2170*/  @!P2 FFMA.FTZ R3, R84, R94, R3 ;  /* 0x0000005e5403a223 */ /* 0x001fc60000010003 */
[----:B------:R-:W-:Y:S04]  /*2180*/  @P0 LDS.64 R12, [R68] ;  /* 0x00000000440c0984 */ /* 0x000fe80000000a00 */
[----:B------:R-:W0:Y:S01]  /*2190*/  SHFL.DOWN PT, R94, R3, 0x10, 0x1f ;  /* 0x0a001f00035e7f89 */ /* 0x000e2200000e0000 */
[----:B-1----:R-:W-:-:S05]  /*21a0*/  @!P2 FMUL.FTZ R93, R84, R93 ;  /* 0x0000005d545da220 */ /* 0x002fca0000410000 */
[----:B------:R-:W-:Y:S02]  /*21b0*/  @!P2 MOV R84, R93 ;  /* 0x0000005d0054a202 */ /* 0x000fe40000000f00 */
[----:B------:R-:W-:-:S03]  /*21c0*/  ISETP.GT.U32.AND P2, PT, R88, 0xf, PT ;  /* 0x0000000f5800780c */ /* 0x000fc60003f44070 */
[----:B------:R-:W1:Y:S01]  /*21d0*/  SHFL.DOWN PT, R93, R84, 0x10, 0x1f ;  /* 0x0a001f00545d7f89 */ /* 0x000e6200000e0000 */
[C---:B--2---:R-:W-:Y:S01]  /*21e0*/  FFMA.FTZ R92, R2.reuse, R92, R89 ;  /* 0x0000005c025c7223 */ /* 0x044fe20000010059 */
[----:B------:R-:W-:-:S04]  /*21f0*/  @P1 FMUL.FTZ R2, R2, R91 ;  /* 0x0000005b02021220 */ /* 0x000fc80000410000 */
[----:B------:R-:W-:Y:S01]  /*2200*/  FSEL R89, R89, R92, !P1 ;  /* 0x0000005c59597208 */ /* 0x000fe20004800000 */
[----:B------:R-:W-:Y:S01]  /*2210*/  SHFL.UP PT, R91, R2, 0x10, RZ ;  /* 0x06000000025b7989 */ /* 0x000fe200000e00ff */
[----:B------:R-:W-:Y:S02]  /*2220*/  ISETP.GE.AND P1, PT, R41, 0x10, PT ;  /* 0x000000102900780c */ /* 0x000fe40003f26270 */
[C---:B0-----:R-:W-:Y:S01]  /*2230*/  @!P2 FFMA.FTZ R3, R84.reuse, R94, R3 ;  /* 0x0000005e5403a223 */ /* 0x041fe20000010003 */
[----:B------:R-:W0:Y:S04]  /*2240*/  SHFL.UP PT, R92, R89, 0x10, RZ ;  /* 0x06000000595c7989 */ /* 0x000e2800000e00ff */
[----:B------:R-:W-:Y:S04]  /*2250*/  SHFL.DOWN PT, R94, R3, 0x1, 0x1f ;  /* 0x08201f00035e7f89 */ /* 0x000fe800000e0000 */
[----:B------:R-:W-:Y:S04]  /*2260*/  SHFL.IDX PT, R3, R3, RZ, 0x1f ;  /* 0x00001fff03037589 */ /* 0x000fe800000e0000 */
[----:B------:R-:W-:Y:S01]  /*2270*/  SHFL.IDX PT, R96, R13, RZ, 0x1f ;  /* 0x00001fff0d607589 */ /* 0x000fe200000e0000 */
[----:B-1----:R-:W-:-:S05]  /*2280*/  @!P2 FMUL.FTZ R93, R84, R93 ;  /* 0x0000005d545da220 */ /* 0x002fca0000410000 */
[----:B------:R-:W-:Y:S02]  /*2290*/  @!P2 MOV R84, R93 ;  /* 0x0000005d0054a202 */ /* 0x000fe40000000f00 */
[----:B------:R-:W-:-:S03]  /*22a0*/  ISETP.NE.AND P2, PT, R23, RZ, PT ;  /* 0x000000ff1700720c */ /* 0x000fc60003f45270 */
[----:B------:R-:W1:Y:S01]  /*22b0*/  SHFL.DOWN PT, R93, R84, 0x1, 0x1f ;  /* 0x08201f00545d7f89 */ /* 0x000e6200000e0000 */
[C---:B0-----:R-:W-:Y:S01]  /*22c0*/  FFMA.FTZ R92, R2.reuse, R92, R89 ;  /* 0x0000005c025c7223 */ /* 0x041fe20000010059 */
[----:B------:R-:W-:Y:S02]  /*22d0*/  @P1 FMUL.FTZ R2, R2, R91 ;  /* 0x0000005b02021220 */ /* 0x000fe40000410000 */
[----:B------:R-:W0:Y:S02]  /*22e0*/  SHFL.IDX PT, R84, R84, RZ, 0x1f ;  /* 0x00001fff54547589 */ /* 0x000e2400000e0000 */
[----:B------:R-:W-:Y:S02]  /*22f0*/  FSEL R92, R89, R92, !P1 ;  /* 0x0000005c595c7208 */ /* 0x000fe40004800000 */
[----:B------:R-:W-:Y:S01]  /*2300*/  SHFL.UP PT, R2, R2, 0x1, RZ ;  /* 0x0420000002027989 */ /* 0x000fe200000e00ff */
[----:B------:R-:W-:-:S03]  /*2310*/  ISETP.NE.AND P1, PT, R23, 0x1f, PT ;  /* 0x0000001f1700780c */ /* 0x000fc60003f25270 */
[----:B------:R-:W-:Y:S10]  /*2320*/  SHFL.UP PT, R89, R92, 0x1, RZ ;  /* 0x042000005c597989 */ /* 0x000ff400000e00ff */
[----:B-1----:R-:W-:Y:S01]  /*2330*/  @P1 FFMA.FTZ R96, R93, R96, R94 ;  /* 0x000000605d601223 */ /* 0x002fe2000001005e */
[----:B------:R-:W-:-:S03]  /*2340*/  ISETP.GT.AND P1, PT, R41, 0x1e, PT ;  /* 0x0000001e2900780c */ /* 0x000fc60003f24270 */
[----:B------:R-:W-:Y:S01]  /*2350*/  FFMA.FTZ R85, R96, R86, R85 ;  /* 0x0000005660557223 */ /* 0x000fe20000010055 */
[C---:B0-----:R-:W-:Y:S01]  /*2360*/  FFMA.FTZ R13, R84.reuse, R13, R3 ;  /* 0x0000000d540d7223 */ /* 0x041fe20000010003 */
[----:B------:R-:W0:Y:S01]  /*2370*/  @!P4 S2R R96, SR_CgaCtaId ;  /* 0x000000000060c919 */ /* 0x000e220000008800 */
[----:B------:R-:W-:Y:S01]  /*2380*/  FMUL.FTZ R12, R84, R12 ;  /* 0x0000000c540c7220 */ /* 0x000fe20000410000 */
[----:B------:R-:W-:-:S04]  /*2390*/  FFMA.FTZ R83, R80, R85, R83 ;  /* 0x0000005550537223 */ /* 0x000fc80000010053 */
[----:B------:R-:W-:-:S04]  /*23a0*/  FFMA.FTZ R82, R79, R83, R82 ;  /* 0x000000534f527223 */ /* 0x000fc80000010052 */
[-C--:B------:R-:W-:Y:S01]  /*23b0*/  FFMA.FTZ R81, R14, R82.reuse, R81 ;  /* 0x000000520e517223 */ /* 0x080fe20000010051 */
[----:B------:R-:W-:Y:S01]  /*23c0*/  FMUL.FTZ R3, R78, R82 ;  /* 0x000000524e037220 */ /* 0x000fe20000410000 */
[----:B0-----:R-:W-:Y:S01]  /*23d0*/  @!P4 LEA R45, R96, R95, 0x18 ;  /* 0x0000005f602dc211 */ /* 0x001fe200078ec0ff */
[----:B---3--:R-:W0:Y:S02]  /*23e0*/  SHFL.IDX PT, R91, R87, RZ, 0x1f ;  /* 0x00001fff575b7589 */ /* 0x008e2400000e0000 */
[----:B0-----:R-:W-:Y:S01]  /*23f0*/  @P2 FFMA.FTZ R91, R2, R91, R89 ;  /* 0x0000005b025b2223 */ /* 0x001fe20000010059 */
[----:B------:R-:W-:Y:S01]  /*2400*/  FMUL.FTZ R2, R59, R81 ;  /* 0x000000513b027220 */ /* 0x000fe20000410000 */
[----:B------:R-:W-:Y:S02]  /*2410*/  FMUL.FTZ R89, R54, R83 ;  /* 0x0000005336597220 */ /* 0x000fe40000410000 */
[----:B------:R-:W-:Y:S01]  /*2420*/  FFMA.FTZ R91, R15, R91, R64 ;  /* 0x0000005b0f5b7223 */ /* 0x000fe20000010040 */
[----:B------:R-:W-:Y:S01]  /*2430*/  FADD.FTZ R61, R2, R61 ;  /* 0x0000003d023d7221 */ /* 0x000fe20000010000 */
[----:B------:R-:W-:-:S02]  /*2440*/  FADD.FTZ R63, R89, R63 ;  /* 0x0000003f593f7221 */ /* 0x000fc40000010000 */
[-C--:B------:R-:W-:Y:S01]  /*2450*/  FFMA.FTZ R86, R14, R91.reuse, R65 ;  /* 0x0000005b0e567223 */ /* 0x080fe20000010041 */
[----:B------:R-:W-:Y:S01]  /*2460*/  FFMA.FTZ R15, R0, R91, RZ ;  /* 0x0000005b000f7223 */ /* 0x000fe200000100ff */
[----:B------:R-:W-:Y:S02]  /*2470*/  FADD.FTZ R87, -R64, R91 ;  /* 0x0000005b40577221 */ /* 0x000fe40000010100 */
[-C--:B------:R-:W-:Y:S01]  /*2480*/  FFMA.FTZ R91, R79, R86.reuse, R66 ;  /* 0x000000564f5b7223 */ /* 0x080fe20000010042 */
        /* <DEDUP_REMOVED lines=14> */
[C---:B------:R-:W-:Y:S01]  /*2570*/  FADD.FTZ R60, R91.reuse, R60 ;  /* 0x0000003c5b3c7221 */ /* 0x040fe20000010000 */
[----:B------:R-:W-:Y:S01]  /*2580*/  FFMA.FTZ R93, R91, R92, R14 ;  /* 0x0000005c5b5d7223 */ /* 0x000fe2000001000e */
[----:B------:R-:W0:Y:S01]  /*2590*/  SHFL.DOWN PT, R15, R94, 0x1, 0x1f ;  /* 0x08201f005e0f7f89 */ /* 0x000e2200000e0000 */
[----:B------:R-:W-:Y:S01]  /*25a0*/  FMUL.FTZ R92, R92, R3 ;  /* 0x000000035c5c7220 */ /* 0x000fe20000410000 */
[----:B------:R-:W-:Y:S01]  /*25b0*/  FFMA.FTZ R86, R55, R82, R86 ;  /* 0x0000005237567223 */ /* 0x000fe20000010056 */
[----:B------:R-:W-:Y:S01]  /*25c0*/  FADD.FTZ R62, R79, R62 ;  /* 0x0000003e4f3e7221 */ /* 0x000fe20000010000 */
[----:B------:R-:W1:Y:S01]  /*25d0*/  SHFL.DOWN PT, R14, R93, 0x1, 0x1f ;  /* 0x08201f005d0e7f89 */ /* 0x000e6200000e0000 */
[----:B------:R-:W-:Y:S01]  /*25e0*/  FFMA.FTZ R92, R57, R85, R92 ;  /* 0x00000055395c7223 */ /* 0x000fe2000001005c */
[----:B------:R-:W-:-:S03]  /*25f0*/  FADD.FTZ R49, R86, R49 ;  /* 0x0000003156317221 */ /* 0x000fc60000010000 */
        /* <DEDUP_REMOVED lines=19> */
[----:B------:R-:W-:-:S03]  /*2730*/  ISETP.NE.AND P1, PT, R23, RZ, PT ;  /* 0x000000ff1700720c */ /* 0x000fc60003f25270 */
[----:B------:R-:W1:Y:S10]  /*2740*/  SHFL.DOWN PT, R14, R93, 0x10, 0x1f ;  /* 0x0a001f005d0e7f89 */ /* 0x000e7400000e0000 */
[----:B------:R2:W-:Y:S01]  /*2750*/  @!P1 STS.64 [R68], R12 ;  /* 0x0000000c44009388 */ /* 0x0005e20000000a00 */
[----:B0-----:R-:W-:Y:S01]  /*2760*/  FADD.FTZ R15, R94, R15 ;  /* 0x0000000f5e0f7221 */ /* 0x001fe20000010000 */
[C---:B--2---:R-:W-:Y:S01]  /*2770*/  FMUL.FTZ R13, R78.reuse, R83 ;  /* 0x000000534e0d7220 */ /* 0x044fe20000410000 */
[----:B------:R-:W-:Y:S01]  /*2780*/  FMUL.FTZ R12, R78, R81 ;  /* 0x000000514e0c7220 */ /* 0x000fe20000410000 */
[----:B-1----:R-:W-:-:S02]  /*2790*/  FADD.FTZ R14, R93, R14 ;  /* 0x0000000e5d0e7221 */ /* 0x002fc40000010000 */
[----:B------:R-:W-:Y:S01]  /*27a0*/  FSEL R94, R94, R15, P3 ;  /* 0x0000000f5e5e7208 */ /* 0x000fe20001800000 */
[----:B------:R-:W-:Y:S01]  /*27b0*/  FMUL.FTZ R80, R80, R13 ;  /* 0x0000000d50507220 */ /* 0x000fe20000410000 */
[----:B------:R-:W-:Y:S01]  /*27c0*/  FMUL.FTZ R87, R87, R12 ;  /* 0x0000000c57577220 */ /* 0x000fe20000410000 */
[----:B------:R0:W-:Y:S02]  /*27d0*/  @!P4 STS.64 [R45+0x118], R14 ;  /* 0x0001180e2d00c388 */ /* 0x0001e40000000a00 */
[----:B------:R-:W-:Y:S01]  /*27e0*/  FFMA.FTZ R83, R53, R83, R80 ;  /* 0x0000005335537223 */ /* 0x000fe20000010050 */
[----:B------:R-:W-:-:S03]  /*27f0*/  FFMA.FTZ R2, R52, R81, R87 ;  /* 0x0000005134027223 */ /* 0x000fc60000010057 */
[----:B------:R-:W-:Y:S01]  /*2800*/  FADD.FTZ R50, R83, R50 ;  /* 0x0000003253327221 */ /* 0x000fe20000010000 */
        /* <DEDUP_REMOVED lines=12> */
.L_x_9591:
[----:B------:R-:W-:Y:S05]  /*28d0*/  BSYNC.RECONVERGENT B0 ;  /* 0x0000000000007941 */ /* 0x000fea0003800200 */
.L_x_9590:
[----:B------:R-:W-:Y:S01]  /*28e0*/  UIADD3 UR12, UPT, UPT, UR12, 0x1, URZ ;  /* 0x000000010c0c7890 */ /* 0x000fe2000fffe0ff */
[----:B------:R-:W-:Y:S01]  /*28f0*/  LEA R69, P5, R10, R69, 0x2 ;  /* 0x000000450a457211 */ /* 0x000fe200078a10ff */
[----:B0-----:R-:W-:Y:S01]  /*2900*/  VIADD R75, R75, 0x4 ;  /* 0x000000044b4b7836 */ /* 0x001fe20000000000 */
[----:B------:R-:W-:Y:S01]  /*2910*/  LEA R73, P3, R6, R73, 0x2 ;  /* 0x0000004906497211 */ /* 0x000fe200078610ff */
[----:B------:R-:W-:Y:S01]  /*2920*/  UISETP.NE.AND UP0, UPT, UR12, URZ, UPT ;  /* 0x000000ff0c00728c */ /* 0x000fe2000bf05270 */
[----:B------:R-:W-:Y:S01]  /*2930*/  LEA R71, P4, R8, R71, 0x2 ;  /* 0x0000004708477211 */ /* 0x000fe200078810ff */
[----:B------:R-:W-:Y:S01]  /*2940*/  VIADD R76, R76, 0x1 ;  /* 0x000000014c4c7836 */ /* 0x000fe20000000000 */
[----:B------:R-:W-:Y:S01]  /*2950*/  IADD3 R68, PT, PT, R68, 0x8, RZ ;  /* 0x0000000844447810 */ /* 0x000fe20007ffe0ff */
[----:B------:R-:W-:Y:S01]  /*2960*/  IMAD.X R70, R70, 0x1, R11, P5 ;  /* 0x0000000146467824 */ /* 0x000fe200028e060b */
[----:B------:R-:W-:Y:S02]  /*2970*/  IADD3 R77, PT, PT, R77, 0x1, RZ ;  /* 0x000000014d4d7810 */ /* 0x000fe40007ffe0ff */
[----:B------:R-:W-:-:S02]  /*2980*/  IADD3.X R74, PT, PT, R74, R7, RZ, P3, !PT ;  /* 0x000000074a4a7210 */ /* 0x000fc40001ffe4ff */
[----:B------:R-:W-:Y:S01]  /*2990*/  IADD3.X R72, PT, PT, R72, R9, RZ, P4, !PT ;  /* 0x0000000948487210 */ /* 0x000fe200027fe4ff */
[----:B------:R-:W-:Y:S06]  /*29a0*/  BRA.U UP0, `(.L_x_9592) ;  /* 0xfffffff100507547 */ /* 0x000fec000b83ffff */
.L_x_9586:
[----:B------:R-:W0:Y:S08]  /*29b0*/  S2UR UR5, SR_CgaCtaId ;  /* 0x00000000000579c3 */ /* 0x000e300000008800 */
[----:B------:R-:W-:Y:S01]  /*29c0*/  BAR.SYNC.DEFER_BLOCKING 0x0 ;  /* 0x0000000000007b1d */ /* 0x000fe20000010000 */
[----:B------:R-:W-:Y:S01]  /*29d0*/  F2FP.BF16.F32.PACK_AB R62, R62, R61 ;  /* 0x0000003d3e3e723e */ /* 0x000fe200000010ff */
[----:B------:R-:W-:Y:S01]  /*29e0*/  FADD.FTZ R26, R51, R26 ;  /* 0x0000001a331a7221 */ /* 0x000fe20000010000 */
        /* <DEDUP_REMOVED lines=8> */
[----:B------:R-:W3:Y:S03]  /*2a70*/  LDCU.64 UR14, c[0x0][0x550] ;  /* 0x0000aa00ff0e77ac */ /* 0x000ee60008000a00 */
[----:B------:R-:W-:Y:S01]  /*2a80*/  FADD.FTZ R26, R49, R50 ;  /* 0x00000032311a7221 */ /* 0x000fe20000010000 */
[----:B------:R-:W-:-:S03]  /*2a90*/  UMOV UR6, UR7 ;  /* 0x0000000700067c82 */ /* 0x000fc60008000000 */
[----:B------:R-:W-:Y:S01]  /*2aa0*/  FADD.FTZ R26, R26, R47 ;  /* 0x0000002f1a1a7221 */ /* 0x000fe20000010000 */
[----:B0-----:R-:W-:Y:S01]  /*2ab0*/  ULEA UR10, UR5, UR10, 0x18 ;  /* 0x0000000a050a7291 */ /* 0x001fe2000f8ec0ff */
[----:B------:R-:W-:Y:S01]  /*2ac0*/  STS.64 [R43], R62 ;  /* 0x0000003e2b007388 */ /* 0x000fe20000000a00 */
[----:B------:R-:W-:-:S03]  /*2ad0*/  NOP ;  /* 0x0000000000007918 */ /* 0x000fc60000000000 */
[----:B------:R-:W-:Y:S01]  /*2ae0*/  LDS.U16 R7, [R42] ;  /* 0x000000002a077984 */ /* 0x000fe20000000400 */
[----:B------:R-:W-:Y:S02]  /*2af0*/  UMOV UR5, URZ ;  /* 0x000000ff00057c82 */ /* 0x000fe40008000000 */
[----:B-1----:R-:W-:Y:S01]  /*2b00*/  UIMAD.WIDE.U32 UR8, UR18, UR12, UR4 ;  /* 0x0000000c120872a5 */ /* 0x002fe2000f8e0004 */
[----:B------:R-:W-:Y:S03]  /*2b10*/  LDS.U16 R9, [R42+0x40] ;  /* 0x000040002a097984 */ /* 0x000fe60000000400 */
[----:B------:R-:W-:Y:S01]  /*2b20*/  UIMAD UR9, UR18, UR13, UR9 ;  /* 0x0000000d120972a4 */ /* 0x000fe2000f8e0209 */
[----:B------:R-:W-:Y:S04]  /*2b30*/  LDS.U16 R11, [R42+0x80] ;  /* 0x000080002a0b7984 */ /* 0x000fe80000000400 */
[----:B------:R-:W-:Y:S01]  /*2b40*/  LDS.U16 R13, [R42+0xc0] ;  /* 0x0000c0002a0d7984 */ /* 0x000fe20000000400 */
[----:B--2---:R-:W-:-:S03]  /*2b50*/  IMAD.WIDE.U32 R2, R16, R14, UR8 ;  /* 0x0000000810027e25 */ /* 0x004fc6000f8e000e */
[----:B------:R-:W-:Y:S01]  /*2b60*/  @!P1 STS [UR10+0x100], R40 ;  /* 0x00010028ff009988 */ /* 0x000fe2000800080a */
[----:B------:R-:W-:Y:S01]  /*2b70*/  IMAD R6, R16, R15, R3 ;  /* 0x0000000f10067224 */ /* 0x000fe200078e0203 */
[----:B------:R-:W-:Y:S01]  /*2b80*/  BAR.SYNC.DEFER_BLOCKING 0x0 ;  /* 0x0000000000007b1d */ /* 0x000fe20000010000 */
[----:B------:R-:W-:-:S04]  /*2b90*/  IADD3 R3, P2, PT, R34, R2, RZ ;  /* 0x0000000222037210 */ /* 0x000fc80007f5e0ff */
[----:B------:R-:W-:Y:S01]  /*2ba0*/  IADD3.X R6, PT, PT, RZ, R6, RZ, P2, !PT ;  /* 0x00000006ff067210 */ /* 0x000fe200017fe4ff */
[----:B------:R-:W0:Y:S01]  /*2bb0*/  LDCU.64 UR8, c[0x0][0x518] ;  /* 0x0000a300ff0877ac */ /* 0x000e220008000a00 */
[----:B---3--:R-:W-:-:S04]  /*2bc0*/  LEA R2, P5, R3, UR14, 0x1 ;  /* 0x0000000e03027c11 */ /* 0x008fc8000f8a08ff */
[----:B------:R-:W-:Y:S01]  /*2bd0*/  LEA.HI.X R3, R3, UR15, R6, 0x1, P5 ;  /* 0x0000000f03037c11 */ /* 0x000fe2000a8f0c06 */
[----:B------:R-:W1:Y:S01]  /*2be0*/  LDS R0, [UR10+0x100] ;  /* 0x0001000aff007984 */ /* 0x000e620008000800 */
        /* <DEDUP_REMOVED lines=43> */
.L_x_9584:
        /* <DEDUP_REMOVED lines=34> */
.L_x_9595:
[----:B------:R-:W-:Y:S05]  /*30c0*/  BSYNC.RECONVERGENT B0 ;  /* 0x0000000000007941 */ /* 0x000fea0003800200 */
.L_x_9594:
        /* <DEDUP_REMOVED lines=26> */
.L_x_9597:
[----:B------:R-:W-:Y:S05]  /*3270*/  BSYNC.RECONVERGENT B0 ;  /* 0x0000000000007941 */ /* 0x000fea0003800200 */
.L_x_9596:
[----:B------:R-:W-:Y:S05]  /*3280*/  @P2 EXIT ;  /* 0x000000000000294d */ /* 0x000fea0003800000 */
[----:B------:R-:W1:Y:S01]  /*3290*/  LDCU.64 UR8, c[0x0][0x4e8] ;  /* 0x00009d00ff0877ac */ /* 0x000e620008000a00 */
[----:B------:R-:W2:Y:S01]  /*32a0*/  S2UR UR5, SR_CgaCtaId ;  /* 0x00000000000579c3 */ /* 0x000ea20000008800 */
[----:B------:R-:W-:Y:S01]  /*32b0*/  BSSY.RECONVERGENT B0, `(.L_x_9598) ;  /* 0x0000045000007945 */ /* 0x000fe20003800200 */
        /* <DEDUP_REMOVED lines=18> */
.L_x_9599:
        /* <DEDUP_REMOVED lines=51> */
.L_x_9598:
[----:B------:R-:W-:Y:S05]  /*3710*/  EXIT ;  /* 0x000000000000794d */ /* 0x000fea0003800000 */
.L_x_9600:
        /* <DEDUP_REMOVED lines=14> */
.L_x_10537:


//--------------------- .text._Z25selective_scan_bwd_kernelI32Selective_Scan_bwd_kernel_traitsILi32ELi4ELb0ELb0ELb0ELb1ELb0EN3c108BFloat16EfEEv12SSMParamsBwd --------------------------
	.section	.text._Z25selective_scan_bwd_kernelI32Selective_Scan_bwd_kernel_traitsILi32ELi4ELb0ELb0ELb0ELb1ELb0EN3c108BFloat16EfEEv12SSMParamsBwd,"ax",@progbits
	.align	128
        .global         _Z25selective_scan_bwd_kernelI32Selective_Scan_bwd_kernel_traitsILi32ELi4ELb0ELb0ELb0ELb1ELb0EN3c108BFloat16EfEEv12SSMParamsBwd
        .type           _Z25selective_scan_bwd_kernelI32Selective_Scan_bwd_kernel_traitsILi32ELi4ELb0ELb0ELb0ELb1ELb0EN3c108BFloat16EfEEv12SSMParamsBwd,@function
        .size           _Z25selective_scan_bwd_kernelI32Selective_Scan_bwd_kernel_traitsILi32ELi4ELb0ELb0ELb0ELb1ELb0EN3c108BFloat16EfEEv12SSMParamsBwd,(.L_x_10538 - _Z25selective_scan_bwd_kernelI32Selective_Scan_bwd_kernel_traitsILi32ELi4ELb0ELb0ELb0ELb1ELb0EN3c108BFloat16EfEEv12SSMParamsBwd)
        .other          _Z25selective_scan_bwd_kernelI32Selective_Scan_bwd_kernel_traitsILi32ELi4ELb0ELb0ELb0ELb1ELb0EN3c108BFloat16EfEEv12SSMParamsBwd,@"STO_CUDA_ENTRY STV_DEFAULT"
_Z25selective_scan_bwd_kernelI32Selective_Scan_bwd_kernel_traitsILi32ELi4ELb0ELb0ELb0ELb1ELb0EN3c108BFloat16EfEEv12SSMParamsBwd:
.text._Z25selective_scan_bwd_kernelI32Selective_Scan_bwd_kernel_traitsILi32ELi4ELb0ELb0ELb0ELb1ELb0EN3c108BFloat16EfEEv12SSMParamsBwd:
        /* <DEDUP_REMOVED lines=20> */
[----:B--2---:R2:W5:Y:S01]  /*0140*/  @P0 LDG.E R19, desc[UR16][R2.64] ;  /* 0x0000001002130981 */ /* 0x004562000c1e1900 */
[----:B------:R-:W-:Y:S01]  /*0150*/  ISETP.NE.U32.AND P0, PT, R6, RZ, PT ;  /* 0x000000ff0600720c */ /* 0x000fe20003f05070 */
[----:B------:R-:W-:Y:S01]  /*0160*/  UIMAD.WIDE.U32 UR6, UR18, UR12, URZ ;  /* 0x0000000c120672a5 */ /* 0x000fe2000f8e00ff */
[C---:B------:R-:W-:Y:S01]  /*0170*/  @P1 LEA R4, P3, R18.reuse, R4, 0x2 ;  /* 0x0000000412041211 */ /* 0x040fe200078610ff */
[----:B------:R-:W3:Y:S01]  /*0180*/  LDC.64 R34, c[0x0][0x4a0] ;  /* 0x00012800ff227b82 */ /* 0x000ee20000000a00 */
[----:B------:R-:W-:Y:S01]  /*0190*/  ISETP.NE.AND.EX P0, PT, R7, RZ, PT, P0 ;  /* 0x000000ff0700720c */ /* 0x000fe20003f05300 */
[----:B------:R-:W-:Y:S01]  /*01a0*/  UIMAD UR9, UR18, UR9, UR5 ;  /* 0x00000009120972a4 */ /* 0x000fe2000f8e0205 */
[----:B------:R-:W-:Y:S01]  /*01b0*/  @P1 LEA.HI.X R5, R18, R5, RZ, 0x2, P3 ;  /* 0x0000000512051211 */ /* 0x000fe200018f14ff */
[----:B------:R-:W-:Y:S01]  /*01c0*/  UIMAD UR8, UR18, UR13, UR7 ;  /* 0x0000000d120872a4 */ /* 0x000fe2000f8e0207 */
[----:B--2---:R-:W-:-:S03]  /*01d0*/  MOV R3, UR5 ;  /* 0x0000000500037c02 */ /* 0x004fc60008000f00 */
[----:B------:R2:W5:Y:S01]  /*01e0*/  @P1 LDG.E R20, desc[UR16][R4.64] ;  /* 0x0000001004141981 */ /* 0x000562000c1e1900 */
[----:B------:R-:W4:Y:S08]  /*01f0*/  LDC.64 R26, c[0x0][0x460] ;  /* 0x00011800ff1a7b82 */ /* 0x000f300000000a00 */
[----:B------:R-:W0:Y:S01]  /*0200*/  @P0 LDC R7, c[0x0][0x384] ;  /* 0x0000e100ff070b82 */ /* 0x000e220000000800 */
[----:B--2---:R-:W-:Y:S01]  /*0210*/  MOV R4, UR6 ;  /* 0x0000000600047c02 */ /* 0x004fe20008000f00 */
[----:B------:R-:W-:Y:S01]  /*0220*/  IMAD.U32 R5, RZ, RZ, UR7 ;  /* 0x00000007ff057e24 */ /* 0x000fe2000f8e00ff */
[----:B------:R-:W2:Y:S01]  /*0230*/  LDCU.64 UR6, c[0x0][0x498] ;  /* 0x00009300ff0677ac */ /* 0x000ea20008000a00 */
[----:B------:R-:W-:-:S02]  /*0240*/  MOV R3, UR9 ;  /* 0x0000000900037c02 */ /* 0x000fc40008000f00 */
[----:B------:R-:W-:Y:S01]  /*0250*/  MOV R5, UR8 ;  /* 0x0000000800057c02 */ /* 0x000fe20008000f00 */
[----:B------:R-:W1:Y:S01]  /*0260*/  LDCU.64 UR8, c[0x0][0x3b8] ;  /* 0x00007700ff0877ac */ /* 0x000e620008000a00 */
[----:B------:R-:W3:Y:S01]  /*0270*/  @P0 LDC R21, c[0x0][0x38c] ;  /* 0x0000e300ff150b82 */ /* 0x000ee20000000800 */
[----:B------:R-:W-:-:S04]  /*0280*/  IMAD.U32 R2, RZ, RZ, UR4 ;  /* 0x00000004ff027e24 */ /* 0x000fc8000f8e00ff */
[----:B------:R-:W-:-:S03]  /*0290*/  IMAD.WIDE.U32 R2, R18, UR10, R2 ;  /* 0x0000000a12027c25 */ /* 0x000fc6000f8e0002 */
[----:B------:R-:W4:Y:S01]  /*02a0*/  @P0 LDC.64 R8, c[0x0][0x480] ;  /* 0x00012000ff080b82 */ /* 0x000f220000000a00 */
[C---:B------:R-:W-:Y:S01]  /*02b0*/  IMAD R13, R18.reuse, UR11, R3 ;  /* 0x0000000b120d7c24 */ /* 0x040fe2000f8e0203 */
[----:B------:R-:W4:Y:S01]  /*02c0*/  LDCU.64 UR10, c[0x0][0x3d8] ;  /* 0x00007b00ff0a77ac */ /* 0x000f220008000a00 */
[----:B------:R-:W-:-:S05]  /*02d0*/  IMAD.WIDE.U32 R4, R18, UR14, R4 ;  /* 0x0000000e12047c25 */ /* 0x000fca000f8e0004 */
[----:B------:R-:W4:Y:S01]  /*02e0*/  LDC.64 R28, c[0x0][0x468] ;  /* 0x00011a00ff1c7b82 */ /* 0x000f220000000a00 */
[----:B0-----:R-:W-:Y:S01]  /*02f0*/  @P0 IMAD R0, R7, UR18, R18 ;  /* 0x0000001207000c24 */ /* 0x001fe2000f8e0212 */
[----:B--2---:R-:W-:Y:S01]  /*0300*/  UIMAD.WIDE.U32 UR4, UR18, UR6, URZ ;  /* 0x00000006120472a5 */ /* 0x004fe2000f8e00ff */
[----:B-1----:R-:W-:-:S05]  /*0310*/  IMAD.WIDE.U32 R22, R18, UR8, RZ ;  /* 0x0000000812167c25 */ /* 0x002fca000f8e00ff */
[----:B------:R-:W0:Y:S01]  /*0320*/  LDC.64 R16, c[0x0][0x450] ;  /* 0x00011400ff107b82 */ /* 0x000e220000000a00 */
[----:B------:R-:W-:-:S07]  /*0330*/  @P0 IMAD R0, R0, R11, RZ ;  /* 0x0000000b00000224 */ /* 0x000fce00078e02ff */
[----:B------:R-:W1:Y:S01]  /*0340*/  LDC.64 R36, c[0x0][0x528] ;  /* 0x00014a00ff247b82 */ /* 0x000e620000000a00 */
[----:B------:R-:W-:Y:S01]  /*0350*/  IMAD R33, R18, UR15, R5 ;  /* 0x0000000f12217c24 */ /* 0x000fe2000f8e0205 */
[C---:B------:R-:W-:Y:S01]  /*0360*/  ISETP.GE.AND P1, PT, R11.reuse, 0x1, PT ;  /* 0x000000010b00780c */ /* 0x040fe20003f26270 */
[----:B------:R-:W-:Y:S01]  /*0370*/  UIMAD UR5, UR18, UR7, UR5 ;  /* 0x00000007120572a4 */ /* 0x000fe2000f8e0205 */
[----:B------:R-:W-:Y:S01]  /*0380*/  LEA R11, R11, 0xffffff80, 0x7 ;  /* 0xffffff800b0b7811 */ /* 0x000fe200078e38ff */
[----:B---3--:R-:W-:Y:S01]  /*0390*/  @P0 IMAD R5, R0, R21, RZ ;  /* 0x0000001500050224 */ /* 0x008fe200078e02ff */
[----:B------:R-:W-:Y:S01]  /*03a0*/  LEA R21, P2, R22, R14, 0x2 ;  /* 0x0000000e16157211 */ /* 0x000fe200078410ff */
[C---:B------:R-:W-:Y:S01]  /*03b0*/  IMAD R0, R18.reuse, UR9, R23 ;  /* 0x0000000912007c24 */ /* 0x040fe2000f8e0217 */
[----:B------:R-:W-:Y:S01]  /*03c0*/  IADD3 R31, P3, PT, R11, R2, RZ ;  /* 0x000000020b1f7210 */ /* 0x000fe20007f7e0ff */
[----:B------:R-:W-:Y:S01]  /*03d0*/  IMAD.WIDE.U32 R2, R18, R34, UR4 ;  /* 0x0000000412027e25 */ /* 0x000fe2000f8e0022 */
[----:B------:R-:W-:-:S02]  /*03e0*/  CS2R R6, SRZ ;  /* 0x0000000000067805 */ /* 0x000fc4000001ff00 */
[----:B------:R-:W-:Y:S02]  /*03f0*/  LEA.HI.X R22, R22, R15, R0, 0x2, P2 ;  /* 0x0000000f16167211 */ /* 0x000fe400010f1400 */
[----:B------:R-:W-:Y:S01]  /*0400*/  SHF.R.S32.HI R0, RZ, 0x1f, R11 ;  /* 0x0000001fff007819 */ /* 0x000fe2000001140b */
[----:B----4-:R-:W-:Y:S01]  /*0410*/  @P0 IMAD.WIDE R6, R5, 0x8, R8 ;  /* 0x0000000805060825 */ /* 0x010fe200078e0208 */
[C---:B------:R-:W-:Y:S02]  /*0420*/  IADD3 R4, P4, PT, R11.reuse, R4, RZ ;  /* 0x000000040b047210 */ /* 0x040fe40007f9e0ff */
[----:B------:R-:W-:Y:S01]  /*0430*/  IADD3 R2, P0, PT, R11, R2, RZ ;  /* 0x000000020b027210 */ /* 0x000fe20007f1e0ff */
[C---:B------:R-:W-:Y:S02]  /*0440*/  IMAD R35, R18.reuse, R35, R3 ;  /* 0x0000002312237224 */ /* 0x040fe400078e0203 */
[----:B------:R-:W-:Y:S01]  /*0450*/  IMAD.WIDE.U32 R24, R18, UR10, RZ ;  /* 0x0000000a12187c25 */ /* 0x000fe2000f8e00ff */
[----:B------:R-:W-:-:S03]  /*0460*/  LEA R30, P2, R31, R26, 0x1 ;  /* 0x0000001a1f1e7211 */ /* 0x000fc600078408ff */
[C---:B------:R-:W-:Y:S01]  /*0470*/  IMAD.X R8, R0.reuse, 0x1, R13, P3 ;  /* 0x0000000100087824 */ /* 0x040fe200018e060d */
[C---:B------:R-:W-:Y:S02]  /*0480*/  IADD3.X R33, PT, PT, R0.reuse, R33, RZ, P4, !PT ;  /* 0x0000002100217210 */ /* 0x040fe400027fe4ff */
[----:B------:R-:W-:Y:S01]  /*0490*/  IADD3.X R35, PT, PT, R0, R35, RZ, P0, !PT ;  /* 0x0000002300237210 */ /* 0x000fe200007fe4ff */
[----:B------:R-:W-:Y:S01]  /*04a0*/  IMAD R0, R18, UR11, R25 ;  /* 0x0000000b12007c24 */ /* 0x000fe2000f8e0219 */
[----:B------:R-:W-:Y:S02]  /*04b0*/  LEA R32, P3, R4, R28, 0x1 ;  /* 0x0000001c04207211 */ /* 0x000fe400078608ff */
[----:B0-----:R-:W-:Y:S02]  /*04c0*/  LEA R23, P0, R24, R16, 0x2 ;  /* 0x0000001018177211 */ /* 0x001fe400078010ff */
[----:B-1----:R-:W-:Y:S02]  /*04d0*/  LEA R34, P4, R2, R36, 0x1 ;  /* 0x0000002402227211 */ /* 0x002fe400078808ff */
[----:B------:R-:W-:Y:S01]  /*04e0*/  LEA.HI.X R31, R31, R27, R8, 0x1, P2 ;  /* 0x0000001b1f1f7211 */ /* 0x000fe200010f0c08 */
[----:B------:R-:W-:Y:S01]  /*04f0*/  HFMA2 R27, -RZ, RZ, 0, 0 ;  /* 0x00000000ff1b7431 */ /* 0x000fe200000001ff */
[----:B------:R-:W-:Y:S01]  /*0500*/  LEA.HI.X R33, R4, R29, R33, 0x1, P3 ;  /* 0x0000001d04217211 */ /* 0x000fe200018f0c21 */
[----:B------:R-:W-:Y:S01]  /*0510*/  IMAD.MOV.U32 R29, RZ, RZ, RZ ;  /* 0x000000ffff1d7224 */ /* 0x000fe200078e00ff */
[----:B------:R-:W-:-:S02]  /*0520*/  LEA.HI.X R24, R24, R17, R0, 0x2, P0 ;  /* 0x0000001118187211 */ /* 0x000fc400000f1400 */
[----:B------:R-:W-:Y:S01]  /*0530*/  LEA.HI.X R35, R2, R37, R35, 0x1, P4 ;  /* 0x0000002502237211 */ /* 0x000fe200020f0c23 */
[----:B------:R-:W-:Y:S06]  /*0540*/  @!P1 BRA `(.L_x_9601) ;  /* 0x0000002800649947 */ /* 0x000fec0003800000 */
[----:B------:R-:W0:Y:S01]  /*0550*/  S2R R26, SR_TID.X ;  /* 0x00000000001a7919 */ /* 0x000e220000002100 */
[----:B------:R-:W1:Y:S01]  /*0560*/  S2UR UR5, SR_CgaCtaId ;  /* 0x00000000000579c3 */ /* 0x000e620000008800 */
[----:B------:R-:W2:Y:S01]  /*0570*/  LDCU.64 UR6, c[0x0][0x3a0] ;  /* 0x00007400ff0677ac */ /* 0x000ea20008000a00 */
[----:B------:R-:W-:Y:S01]  /*0580*/  IMAD.MOV.U32 R27, RZ, RZ, RZ ;  /* 0x000000ffff1b7224 */ /* 0x000fe200078e00ff */
[----:B------:R-:W-:Y:S01]  /*0590*/  UMOV UR4, 0x400 ;  /* 0x0000040000047882 */ /* 0x000fe20000000000 */
[----:B------:R-:W3:Y:S04]  /*05a0*/  LDCU UR8, c[0x0][0x394] ;  /* 0x00007280ff0877ac */ /* 0x000ee80008000800 */
[----:B------:R-:W4:Y:S01]  /*05b0*/  LDC.64 R2, c[0x0][0x440] ;  /* 0x00011000ff027b82 */ /* 0x000f220000000a00 */
[----:B--2---:R-:W-:-:S04]  /*05c0*/  IMAD.WIDE.U32 R28, R18, UR6, RZ ;  /* 0x00000006121c7c25 */ /* 0x004fc8000f8e00ff */
[----:B------:R-:W-:Y:S01]  /*05d0*/  IMAD R0, R18, UR7, R29 ;  /* 0x0000000712007c24 */ /* 0x000fe2000f8e021d */
[----:B-1----:R-:W-:Y:S01]  /*05e0*/  ULEA UR4, UR5, UR4, 0x18 ;  /* 0x0000000405047291 */ /* 0x002fe2000f8ec0ff */
[----:B------:R-:W-:-:S05]  /*05f0*/  MOV R29, RZ ;  /* 0x000000ff001d7202 */ /* 0x000fca0000000f00 */
[----:B------:R-:W-:Y:S02]  /*0600*/  MOV R36, UR4 ;  /* 0x0000000400247c02 */ /* 0x000fe40008000f00 */
[----:B0-----:R-:W-:Y:S02]  /*0610*/  SHF.L.U32 R39, R26, 0x2, RZ ;  /* 0x000000021a277819 */ /* 0x001fe400000006ff */
[C---:B----4-:R-:W-:Y:S02]  /*0620*/  LEA R25, P0, R28.reuse, R2, 0x2 ;  /* 0x000000021c197211 */ /* 0x050fe400078010ff */
[C---:B------:R-:W-:Y:S01]  /*0630*/  LOP3.LUT R37, R39.reuse, 0xf80, RZ, 0xc0, !PT ;  /* 0x00000f8027257812 */ /* 0x040fe200078ec0ff */
[----:B------:R-:W-:Y:S01]  /*0640*/  IMAD.IADD R39, R39, 0x1, R36 ;  /* 0x0000000127277824 */ /* 0x000fe200078e0224 */
[----:B------:R-:W-:Y:S02]  /*0650*/  LEA.HI.X R28, R28, R3, R0, 0x2, P0 ;  /* 0x000000031c1c7211 */ /* 0x000fe400000f1400 */
[----:B------:R-:W-:-:S02]  /*0660*/  LOP3.LUT R37, R37, 0x1f, R26, 0xf8, !PT ;  /* 0x0000001f25257812 */ /* 0x000fc400078ef81a */
[C---:B------:R-:W-:Y:S02]  /*0670*/  LOP3.LUT R92, R26.reuse, 0x1f, RZ, 0xc0, !PT ;  /* 0x0000001f1a5c7812 */ /* 0x040fe400078ec0ff */
[----:B------:R-:W-:Y:S02]  /*0680*/  IADD3 R38, PT, PT, R26, 0x200, RZ ;  /* 0x000002001a267810 */ /* 0x000fe40007ffe0ff */
[C---:B------:R-:W-:Y:S02]  /*0690*/  LOP3.LUT R40, R37.reuse, 0x20, RZ, 0xfc, !PT ;  /* 0x0000002025287812 */ /* 0x040fe400078efcff */
[C---:B------:R-:W-:Y:S02]  /*06a0*/  LOP3.LUT R41, R37.reuse, 0x40, RZ, 0xfc, !PT ;  /* 0x0000004025297812 */ /* 0x040fe400078efcff */
[----:B---3--:R-:W-:-:S07]  /*06b0*/  LOP3.LUT R42, R37, 0x60, RZ, 0xfc, !PT ;  /* 0x00000060252a7812 */ /* 0x008fce00078efcff */
.L_x_9617:
[----:B0-----:R-:W0:Y:S01]  /*06c0*/  LDC R43, c[0x0][0x388] ;  /* 0x0000e200ff2b7b82 */ /* 0x001e220000000800 */
[----:B------:R-:W-:Y:S01]  /*06d0*/  UIADD3 UR9, UPT, UPT, UR8, -0x1, URZ ;  /* 0xffffffff08097890 */ /* 0x000fe2000fffe0ff */
[----:B------:R-:W-:Y:S02]  /*06e0*/  SHF.L.U32 R51, R37, 0x1, RZ ;  /* 0x0000000125337819 */ /* 0x000fe400000006ff */
[----:B------:R-:W-:Y:S01]  /*06f0*/  PRMT R9, RZ, 0x7610, R9 ;  /* 0x00007610ff097816 */ /* 0x000fe20000000009 */
[----:B------:R-:W-:Y:S01]  /*0700*/  USHF.L.U32 UR12, UR9, 0x7, URZ ;  /* 0x00000007090c7899 */ /* 0x000fe200080006ff */
[----:B------:R-:W-:Y:S02]  /*0710*/  IADD3 R2, P4, PT, R51, R30, RZ ;  /* 0x0000001e33027210 */ /* 0x000fe40007f9e0ff */
[----:B------:R-:W-:Y:S02]  /*0720*/  PRMT R11, RZ, 0x7610, R11 ;  /* 0x00007610ff0b7816 */ /* 0x000fe4000000000b */
[----:B------:R-:W-:-:S02]  /*0730*/  PRMT R13, RZ, 0x7610, R13 ;  /* 0x00007610ff0d7816 */ /* 0x000fc4000000000d */
[----:B------:R-:W-:Y:S02]  /*0740*/  PRMT R15, RZ, 0x7610, R15 ;  /* 0x00007610ff0f7816 */ /* 0x000fe4000000000f */
[----:B------:R-:W-:Y:S02]  /*0750*/  IADD3.X R3, PT, PT, RZ, R31, RZ, P4, !PT ;  /* 0x0000001fff037210 */ /* 0x000fe400027fe4ff */
[----:B0-----:R-:W-:-:S04]  /*0760*/  IADD3 R43, PT, PT, R43, -UR12, RZ ;  /* 0x8000000c2b2b7c10 */ /* 0x001fc8000fffe0ff */
[-C--:B------:R-:W-:Y:S01]  /*0770*/  ISETP.GE.AND P0, PT, R37, R43.reuse, PT ;  /* 0x0000002b2500720c */ /* 0x080fe20003f06270 */
[----:B------:R-:W-:Y:S01]  /*0780*/  BAR.SYNC.DEFER_BLOCKING 0x0 ;  /* 0x0000000000007b1d */ /* 0x000fe20000010000 */
[-C--:B------:R-:W-:Y:S02]  /*0790*/  ISETP.GE.AND P1, PT, R40, R43.reuse, PT ;  /* 0x0000002b2800720c */ /* 0x080fe40003f26270 */
[-C--:B------:R-:W-:Y:S02]  /*07a0*/  ISETP.GE.AND P2, PT, R41, R43.reuse, PT ;  /* 0x0000002b2900720c */ /* 0x080fe40003f46270 */
[----:B------:R-:W-:-:S07]  /*07b0*/  ISETP.GE.AND P3, PT, R42, R43, PT ;  /* 0x0000002b2a00720c */ /* 0x000fce0003f66270 */
[----:B------:R-:W2:Y:S04]  /*07c0*/  @!P0 LDG.E.U16 R9, desc[UR16][R2.64] ;  /* 0x0000001002098981 */ /* 0x000ea8000c1e1500 */
[----:B------:R-:W3:Y:S04]  /*07d0*/  @!P1 LDG.E.U16 R11, desc[UR16][R2.64+0x40] ;  /* 0x00004010020b9981 */ /* 0x000ee8000c1e1500 */
[----:B------:R-:W4:Y:S04]  /*07e0*/  @!P2 LDG.E.U16 R13, desc[UR16][R2.64+0x80] ;  /* 0x00008010020da981 */ /* 0x000f28000c1e1500 */
[----:B------:R0:W4:Y:S01]  /*07f0*/  @!P3 LDG.E.U16 R15, desc[UR16][R2.64+0xc0] ;  /* 0x0000c010020fb981 */ /* 0x000122000c1e1500 */
[----:B------:R-:W-:-:S02]  /*0800*/  IADD3 R4, P4, PT, R51, R32, RZ ;  /* 0x0000002033047210 */ /* 0x000fc40007f9e0ff */
[----:B------:R-:W-:Y:S01]  /*0810*/  PRMT R17, RZ, 0x7610, R17 ;  /* 0x00007610ff117816 */ /* 0x000fe20000000011 */
[----:B------:R-:W1:Y:S01]  /*0820*/  S2R R45, SR_LANEID ;  /* 0x00000000002d7919 */ /* 0x000e620000000000 */
[----:B------:R-:W-:Y:S02]  /*0830*/  PRMT R47, RZ, 0x7610, R47 ;  /* 0x00007610ff2f7816 */ /* 0x000fe4000000002f */
[----:B------:R-:W-:Y:S02]  /*0840*/  PRMT R49, RZ, 0x7610, R49 ;  /* 0x00007610ff317816 */ /* 0x000fe40000000031 */
[----:B------:R-:W-:Y:S02]  /*0850*/  IADD3.X R5, PT, PT, RZ, R33, RZ, P4, !PT ;  /* 0x00000021ff057210 */ /* 0x000fe400027fe4ff */
[----:B0-----:R-:W-:Y:S01]  /*0860*/  PRMT R3, RZ, 0x7610, R3 ;  /* 0x00007610ff037816 */ /* 0x001fe20000000003 */
[C---:B-1----:R-:W-:Y:S01]  /*0870*/  IMAD R44, R45.reuse, 0x2, R36 ;  /* 0x000000022d2c7824 */ /* 0x042fe200078e0224 */
[----:B------:R-:W-:-:S04]  /*0880*/  LEA R46, R45, R36, 0x3 ;  /* 0x000000242d2e7211 */ /* 0x000fc800078e18ff */
[----:B--2---:R-:W-:Y:S04]  /*0890*/  STS.U16 [R44], R9 ;  /* 0x000000092c007388 */ /* 0x004fe80000000400 */
[----:B---3--:R0:W-:Y:S04]  /*08a0*/  STS.U16 [R44+0x40], R11 ;  /* 0x0000400b2c007388 */ /* 0x0081e80000000400 */
[----:B----4-:R1:W-:Y:S04]  /*08b0*/  STS.U16 [R44+0x80], R13 ;  /* 0x0000800d2c007388 */ /* 0x0103e80000000400 */
[----:B------:R2:W-:Y:S01]  /*08c0*/  STS.U16 [R44+0xc0], R15 ;  /* 0x0000c00f2c007388 */ /* 0x0005e20000000400 */
[----:B------:R-:W-:-:S03]  /*08d0*/  NOP ;  /* 0x0000000000007918 */ /* 0x000fc60000000000 */
[----:B------:R-:W-:Y:S01]  /*08e0*/  LDS.64 R54, [R46] ;  /* 0x000000002e367984 */ /* 0x000fe20000000a00 */
[----:B------:R-:W-:Y:S06]  /*08f0*/  BAR.SYNC.DEFER_BLOCKING 0x0 ;  /* 0x0000000000007b1d */ /* 0x000fec0000010000 */
[----:B------:R-:W3:Y:S04]  /*0900*/  @!P0 LDG.E.U16 R17, desc[UR16][R4.64] ;  /* 0x0000001004118981 */ /* 0x000ee8000c1e1500 */
[----:B------:R-:W4:Y:S04]  /*0910*/  @!P1 LDG.E.U16 R47, desc[UR16][R4.64+0x40] ;  /* 0x00004010042f9981 */ /* 0x000f28000c1e1500 */
[----:B------:R-:W4:Y:S04]  /*0920*/  @!P2 LDG.E.U16 R3, desc[UR16][R4.64+0x80] ;  /* 0x000080100403a981 */ /* 0x000f28000c1e1500 */
[----:B------:R-:W4:Y:S01]  /*0930*/  @!P3 LDG.E.U16 R49, desc[UR16][R4.64+0xc0] ;  /* 0x0000c0100431b981 */ /* 0x000f22000c1e1500 */
[----:B------:R-:W-:-:S02]  /*0940*/  IADD3 R8, P4, PT, R51, R34, RZ ;  /* 0x0000002233087210 */ /* 0x000fc40007f9e0ff */
[----:B0-----:R-:W-:Y:S02]  /*0950*/  PRMT R11, RZ, 0x7610, R11 ;  /* 0x00007610ff0b7816 */ /* 0x001fe4000000000b */
[----:B-1----:R-:W-:Y:S02]  /*0960*/  PRMT R13, RZ, 0x7610, R13 ;  /* 0x00007610ff0d7816 */ /* 0x002fe4000000000d */
[----:B--2---:R-:W-:Y:S02]  /*0970*/  PRMT R15, RZ, 0x7610, R15 ;  /* 0x00007610ff0f7816 */ /* 0x004fe4000000000f */
[----:B------:R-:W-:Y:S02]  /*0980*/  PRMT R51, RZ, 0x7610, R51 ;  /* 0x00007610ff337816 */ /* 0x000fe40000000033 */
[----:B------:R-:W-:Y:S01]  /*0990*/  IADD3.X R9, PT, PT, RZ, R35, RZ, P4, !PT ;  /* 0x00000023ff097210 */ /* 0x000fe200027fe4ff */
[----:B---3--:R-:W-:Y:S04]  /*09a0*/  STS.U16 [R44], R17 ;  /* 0x000000112c007388 */ /* 0x008fe80000000400 */
[----:B----4-:R-:W-:Y:S04]  /*09b0*/  STS.U16 [R44+0x40], R47 ;  /* 0x0000402f2c007388 */ /* 0x010fe80000000400 */
[----:B------:R-:W-:Y:S04]  /*09c0*/  STS.U16 [R44+0x80], R3 ;  /* 0x000080032c007388 */ /* 0x000fe80000000400 */
[----:B------:R-:W-:Y:S01]  /*09d0*/  STS.U16 [R44+0xc0], R49 ;  /* 0x0000c0312c007388 */ /* 0x000fe20000000400 */
[----:B------:R-:W-:-:S03]  /*09e0*/  NOP ;  /* 0x0000000000007918 */ /* 0x000fc60000000000 */
[----:B------:R-:W0:Y:S01]  /*09f0*/  LDS.64 R52, [R46] ;  /* 0x000000002e347984 */ /* 0x000e220000000a00 */
[----:B------:R-:W-:Y:S06]  /*0a00*/  BAR.SYNC.DEFER_BLOCKING 0x0 ;  /* 0x0000000000007b1d */ /* 0x000fec0000010000 */
[----:B------:R-:W2:Y:S04]  /*0a10*/  @!P0 LDG.E.U16 R11, desc[UR16][R8.64] ;  /* 0x00000010080b8981 */ /* 0x000ea8000c1e1500 */
[----:B------:R-:W3:Y:S04]  /*0a20*/  @!P1 LDG.E.U16 R13, desc[UR16][R8.64+0x40] ;  /* 0x00004010080d9981 */ /* 0x000ee8000c1e1500 */
[----:B------:R-:W4:Y:S04]  /*0a30*/  @!P2 LDG.E.U16 R15, desc[UR16][R8.64+0x80] ;  /* 0x00008010080fa981 */ /* 0x000f28000c1e1500 */
[----:B------:R1:W4:Y:S01]  /*0a40*/  @!P3 LDG.E.U16 R51, desc[UR16][R8.64+0xc0] ;  /* 0x0000c0100833b981 */ /* 0x000322000c1e1500 */
[C---:B0-----:R-:W-:Y:S01]  /*0a50*/  IMAD.U32 R17, R52.reuse, 0x10000, RZ ;  /* 0x0001000034117824 */ /* 0x041fe200078e00ff */
[----:B------:R-:W-:Y:S01]  /*0a60*/  PRMT R0, R52, 0x7632, R0 ;  /* 0x0000763234007816 */ /* 0x000fe20000000000 */
[----:B------:R-:W-:Y:S01]  /*0a70*/  BSSY.RECONVERGENT B0, `(.L_x_9602) ;  /* 0x0000037000007945 */ /* 0x000fe20003800200 */
[----:B------:R-:W-:Y:S01]  /*0a80*/  PRMT R10, R53, 0x7632, R10 ;  /* 0x00007632350a7816 */ /* 0x000fe2000000000a */
[----:B-----5:R-:W-:Y:S01]  /*0a90*/  FADD.FTZ R52, R17, R20 ;  /* 0x0000001411347221 */ /* 0x020fe20000010000 */
[----:B------:R-:W-:-:S02]  /*0aa0*/  SHF.L.U32 R47, R53, 0x10, RZ ;  /* 0x00000010352f7819 */ /* 0x000fc400000006ff */
[----:B------:R-:W-:Y:S02]  /*0ab0*/  SHF.L.U32 R49, R0, 0x10, RZ ;  /* 0x0000001000317819 */ /* 0x000fe400000006ff */
[----:B------:R-:W-:Y:S01]  /*0ac0*/  FSETP.GTU.FTZ.AND P2, PT, R52, 20, PT ;  /* 0x41a000003400780b */ /* 0x000fe20003f5c000 */
[--C-:B------:R-:W-:Y:S01]  /*0ad0*/  FADD.FTZ R48, R47, R20.reuse ;  /* 0x000000142f307221 */ /* 0x100fe20000010000 */
[----:B-1----:R-:W-:Y:S01]  /*0ae0*/  SHF.L.U32 R9, R10, 0x10, RZ ;  /* 0x000000100a097819 */ /* 0x002fe200000006ff */
[----:B------:R-:W-:Y:S01]  /*0af0*/  FADD.FTZ R49, R49, R20 ;  /* 0x0000001431317221 */ /* 0x000fe20000010000 */
[----:B------:R-:W-:Y:S02]  /*0b00*/  PRMT R8, R55, 0x7632, R8 ;  /* 0x0000763237087816 */ /* 0x000fe40000000008 */
[----:B------:R-:W-:Y:S01]  /*0b10*/  FSETP.GTU.FTZ.AND P0, PT, R48, 20, PT ;  /* 0x41a000003000780b */ /* 0x000fe20003f1c000 */
[----:B------:R-:W-:Y:S01]  /*0b20*/  FADD.FTZ R50, R9, R20 ;  /* 0x0000001409327221 */ /* 0x000fe20000010000 */
[----:B------:R-:W-:-:S02]  /*0b30*/  FSETP.GTU.FTZ.AND P3, PT, R49, 20, PT ;  /* 0x41a000003100780b */ /* 0x000fc40003f7c000 */
[----:B------:R-:W-:Y:S02]  /*0b40*/  PRMT R9, R54, 0x7632, R9 ;  /* 0x0000763236097816 */ /* 0x000fe40000000009 */
[----:B------:R-:W-:Y:S02]  /*0b50*/  FSETP.GTU.FTZ.AND P1, PT, R50, 20, PT ;  /* 0x41a000003200780b */ /* 0x000fe40003f3c000 */
[----:B------:R-:W-:Y:S01]  /*0b60*/  SHF.L.U32 R53, R55, 0x10, RZ ;  /* 0x0000001037357819 */ /* 0x000fe200000006ff */
[----:B--2---:R-:W-:Y:S04]  /*0b70*/  STS.U16 [R44], R11 ;  /* 0x0000000b2c007388 */ /* 0x004fe80000000400 */
[----:B---3--:R-:W-:Y:S04]  /*0b80*/  STS.U16 [R44+0x40], R13 ;  /* 0x0000400d2c007388 */ /* 0x008fe80000000400 */
[----:B----4-:R-:W-:Y:S04]  /*0b90*/  STS.U16 [R44+0x80], R15 ;  /* 0x0000800f2c007388 */ /* 0x010fe80000000400 */
[----:B------:R0:W-:Y:S01]  /*0ba0*/  STS.U16 [R44+0xc0], R51 ;  /* 0x0000c0332c007388 */ /* 0x0001e20000000400 */
[----:B------:R-:W-:-:S03]  /*0bb0*/  NOP ;  /* 0x0000000000007918 */ /* 0x000fc60000000000 */
[----:B------:R-:W1:Y:S01]  /*0bc0*/  LDS.64 R2, [R46] ;  /* 0x000000002e027984 */ /* 0x000e620000000a00 */
[----:B0-----:R-:W-:Y:S01]  /*0bd0*/  IMAD.U32 R51, R54, 0x10000, RZ ;  /* 0x0001000036337824 */ /* 0x001fe200078e00ff */
[----:B-1----:R-:W-:Y:S01]  /*0be0*/  SHF.L.U32 R0, R2, 0x10, RZ ;  /* 0x0000001002007819 */ /* 0x002fe200000006ff */
        /* <DEDUP_REMOVED lines=31> */
.L_x_9603:
[----:B------:R-:W-:Y:S05]  /*0de0*/  BSYNC.RECONVERGENT B0 ;  /* 0x0000000000007941 */ /* 0x000fea0003800200 */
.L_x_9602:
        /* <DEDUP_REMOVED lines=32> */
.L_x_9605:
[----:B------:R-:W-:Y:S05]  /*0ff0*/  BSYNC.RECONVERGENT B0 ;  /* 0x0000000000007941 */ /* 0x000fea0003800200 */
.L_x_9604:
        /* <DEDUP_REMOVED lines=32> */
.L_x_9607:
[----:B------:R-:W-:Y:S05]  /*1200*/  BSYNC.RECONVERGENT B0 ;  /* 0x0000000000007941 */ /* 0x000fea0003800200 */
.L_x_9606:
        /* <DEDUP_REMOVED lines=32> */
.L_x_9609:
[----:B------:R-:W-:Y:S05]  /*1410*/  BSYNC.RECONVERGENT B0 ;  /* 0x0000000000007941 */ /* 0x000fea0003800200 */
.L_x_9608:
[----:B------:R-:W0:Y:S01]  /*1420*/  LDCU UR7, c[0x0][0x38c] ;  /* 0x00007180ff0777ac */ /* 0x000e220008000800 */
[----:B------:R-:W-:Y:S01]  /*1430*/  PRMT R59, R2, 0x7632, R59 ;  /* 0x00007632023b7816 */ /* 0x000fe2000000003b */
[----:B------:R-:W-:Y:S01]  /*1440*/  FFMA.FTZ R2, R0, R51, R29 ;  /* 0x0000003300027223 */ /* 0x000fe2000001001d */
[----:B------:R-:W-:Y:S01]  /*1450*/  SHF.L.U32 R60, R9, 0x10, RZ ;  /* 0x00000010093c7819 */ /* 0x000fe200000006ff */
[----:B------:R-:W-:Y:S01]  /*1460*/  IMAD.U32 R61, R8, 0x10000, RZ ;  /* 0x00010000083d7824 */ /* 0x000fe200078e00ff */
[----:B------:R-:W-:Y:S01]  /*1470*/  SHF.L.U32 R59, R59, 0x10, RZ ;  /* 0x000000103b3b7819 */ /* 0x000fe200000006ff */
[----:B------:R-:W-:Y:S01]  /*1480*/  HFMA2 R56, -RZ, RZ, 0, 0 ;  /* 0x00000000ff387431 */ /* 0x000fe200000001ff */
[C---:B------:R-:W-:Y:S01]  /*1490*/  PRMT R62, R3.reuse, 0x7632, R62 ;  /* 0x00007632033e7816 */ /* 0x040fe2000000003e */
[----:B------:R-:W-:Y:S01]  /*14a0*/  IMAD.MOV.U32 R47, RZ, RZ, RZ ;  /* 0x000000ffff2f7224 */ /* 0x000fe200078e00ff */
[----:B------:R-:W-:Y:S01]  /*14b0*/  SHF.L.U32 R58, R3, 0x10, RZ ;  /* 0x00000010033a7819 */ /* 0x000fe200000006ff */
[----:B------:R-:W-:Y:S01]  /*14c0*/  FFMA.FTZ R3, R59, R60, R2 ;  /* 0x0000003c3b037223 */ /* 0x000fe20000010002 */
[----:B------:R-:W-:-:S02]  /*14d0*/  SHF.L.U32 R62, R62, 0x10, RZ ;  /* 0x000000103e3e7819 */ /* 0x000fc400000006ff */
[----:B------:R-:W-:Y:S02]  /*14e0*/  CS2R R54, SRZ ;  /* 0x0000000000367805 */ /* 0x000fe4000001ff00 */
[----:B------:R-:W-:Y:S01]  /*14f0*/  PRMT R57, RZ, 0x7610, R57 ;  /* 0x00007610ff397816 */ /* 0x000fe20000000039 */
[----:B------:R-:W-:Y:S01]  /*1500*/  FFMA.FTZ R3, R58, R53, R3 ;  /* 0x000000353a037223 */ /* 0x000fe20000010003 */
        /* <DEDUP_REMOVED lines=22> */
[----:B------:R-:W-:Y:S01]  /*1670*/  MOV R47, RZ ;  /* 0x000000ff002f7202 */ /* 0x000fe20000000f00 */
[----:B------:R-:W-:Y:S01]  /*1680*/  IMAD.MOV.U32 R73, RZ, RZ, R25 ;  /* 0x000000ffff497224 */ /* 0x000fe200078e0019 */
        /* <DEDUP_REMOVED lines=12> */
[----:B------:R-:W-:Y:S01]  /*1750*/  ISETP.EQ.AND P0, PT, R26, RZ, !P0 ;  /* 0x000000ff1a00720c */ /* 0x000fe20004702270 */
[----:B------:R-:W-:Y:S01]  /*1760*/  ULOP3.LUT UR6, UR6, 0x348, URZ, 0xfc, !UPT ;  /* 0x0000034806067892 */ /* 0x000fe2000f8efcff */
[----:B------:R-:W-:Y:S01]  /*1770*/  MOV R79, UR4 ;  /* 0x00000004004f7c02 */ /* 0x000fe20008000f00 */
[----:B------:R-:W4:Y:S01]  /*1780*/  LDC R94, c[0x0][0x394] ;  /* 0x0000e500ff5e7b82 */ /* 0x000f220000000800 */
[----:B-1----:R-:W-:Y:S02]  /*1790*/  SHF.L.U64.HI R9, R8, 0x2, R9 ;  /* 0x0000000208097819 */ /* 0x002fe40000010209 */
[----:B--2---:R-:W-:Y:S02]  /*17a0*/  SHF.L.U64.HI R11, R10, 0x2, R11 ;  /* 0x000000020a0b7819 */ /* 0x004fe4000001020b */
[----:B0--3--:R-:W-:-:S07]  /*17b0*/  SHF.L.U64.HI R13, R12, 0x2, R13 ;  /* 0x000000020c0d7819 */ /* 0x009fce000001020d */
.L_x_9616:
[----:B------:R-:W-:Y:S02]  /*17c0*/  MOV R2, R73 ;  /* 0x0000004900027202 */ /* 0x000fe40000000f00 */
[----:B------:R-:W-:-:S05]  /*17d0*/  MOV R3, R72 ;  /* 0x0000004800037202 */ /* 0x000fca0000000f00 */
[----:B0-----:R0:W2:Y:S01]  /*17e0*/  LDG.E R80, desc[UR16][R2.64] ;  /* 0x0000001002507981 */ /* 0x0010a2000c1e1900 */
[----:B------:R-:W-:Y:S02]  /*17f0*/  MOV R15, R76 ;  /* 0x0000004c000f7202 */ /* 0x000fe40000000f00 */
[----:B------:R-:W-:-:S05]  /*1800*/  MOV R14, R77 ;  /* 0x0000004d000e7202 */ /* 0x000fca0000000f00 */
[----:B------:R-:W3:Y:S01]  /*1810*/  LDG.E R15, desc[UR16][R14.64] ;  /* 0x000000100e0f7981 */ /* 0x000ee2000c1e1900 */
[----:B0-----:R-:W-:Y:S01]  /*1820*/  MOV R2, R75 ;  /* 0x0000004b00027202 */ /* 0x001fe20000000f00 */
[----:B------:R-:W-:-:S05]  /*1830*/  IMAD.MOV.U32 R3, RZ, RZ, R74 ;  /* 0x000000ffff037224 */ /* 0x000fca00078e004a */
[----:B------:R-:W3:Y:S01]  /*1840*/  LDG.E R84, desc[UR16][R2.64] ;  /* 0x0000001002547981 */ /* 0x000ee2000c1e1900 */
        /* <DEDUP_REMOVED lines=8> */
[----:B------:R-:W-:-:S03]  /*18d0*/  FMUL.FTZ R83, R83, R50 ;  /* 0x0000003253537220 */ /* 0x000fc60000410000 */
[----:B------:R-:W0:Y:S04]  /*18e0*/  MUFU.EX2 R16, R16 ;  /* 0x0000001000107308 */ /* 0x000e280000000800 */
[----:B------:R-:W1:Y:S04]  /*18f0*/  MUFU.EX2 R17, R17 ;  /* 0x0000001100117308 */ /* 0x000e680000000800 */
[----:B------:R-:W2:Y:S04]  /*1900*/  MUFU.EX2 R82, R82 ;  /* 0x0000005200527308 */ /* 0x000ea80000000800 */
[----:B------:R-:W1:Y:S01]  /*1910*/  MUFU.EX2 R83, R83 ;  /* 0x0000005300537308 */ /* 0x000e620000000800 */
[----:B---3--:R-:W-:Y:S01]  /*1920*/  FMUL.FTZ R15, R84, R15 ;  /* 0x0000000f540f7220 */ /* 0x008fe20000410000 */
[----:B0-----:R0:W-:Y:S03]  /*1930*/  STS [R85+0x348], R16 ;  /* 0x0003481055007388 */ /* 0x0011e60000000800 */
[-C--:B------:R-:W-:Y:S01]  /*1940*/  FMUL.FTZ R86, R0, R15.reuse ;  /* 0x0000000f00567220 */ /* 0x080fe20000410000 */
[-C--:B------:R-:W-:Y:S01]  /*1950*/  FMUL.FTZ R88, R58, R15.reuse ;  /* 0x0000000f3a587220 */ /* 0x080fe20000410000 */
[-C--:B------:R-:W-:Y:S01]  /*1960*/  FMUL.FTZ R87, R62, R15.reuse ;  /* 0x0000000f3e577220 */ /* 0x080fe20000410000 */
[----:B0-----:R-:W-:Y:S01]  /*1970*/  FMUL.FTZ R85, R59, R15 ;  /* 0x0000000f3b557220 */ /* 0x001fe20000410000 */
[----:B------:R-:W-:Y:S06]  /*1980*/  BAR.SYNC.DEFER_BLOCKING 0x0 ;  /* 0x0000000000007b1d */ /* 0x000fec0000010000 */
[----:B-12---:R-:W-:Y:S05]  /*1990*/  @P1 BRA `(.L_x_9612) ;  /* 0x0000000000141947 */ /* 0x006fea0003800000 */
[----:B------:R-:W-:Y:S01]  /*19a0*/  UISETP.NE.AND UP0, UPT, UR8, UR11, UPT ;  /* 0x0000000b0800728c */ /* 0x000fe2000bf05270 */
[----:B------:R-:W-:-:S08]  /*19b0*/  IMAD.MOV.U32 R90, RZ, RZ, 0x3f800000 ;  /* 0x3f800000ff5a7424 */ /* 0x000fd000078e00ff */
[----:B------:R-:W-:Y:S05]  /*19c0*/  BRA.U !UP0, `(.L_x_9613) ;  /* 0x00000001080c7547 */ /* 0x000fea000b800000 */
[----:B------:R2:W3:Y:S01]  /*19d0*/  LDS R90, [R78+UR6] ;  /* 0x000000064e5a7984 */ /* 0x0004e20008000800 */
[----:B------:R-:W-:Y:S05]  /*19e0*/  BRA `(.L_x_9613) ;  /* 0x0000000000047947 */ /* 0x000fea0003800000 */
.L_x_9612:
[----:B------:R0:W1:Y:S02]  /*19f0*/  LDS R90, [R39+0xb4c] ;  /* 0x000b4c00275a7984 */ /* 0x0000640000000800 */
.L_x_9613:
[----:B------:R-:W-:Y:S05]  /*1a00*/  BSYNC.RECONVERGENT B0 ;  /* 0x0000000000007941 */ /* 0x000fea0003800200 */
.L_x_9611:
[----:B------:R-:W-:Y:S01]  /*1a10*/  UISETP.NE.AND UP0, UPT, UR8, 0x1, UPT ;  /* 0x000000010800788c */ /* 0x000fe2000bf05270 */
[----:B------:R-:W-:-:S05]  /*1a20*/  HFMA2 R89, -RZ, RZ, 0, 0 ;  /* 0x00000000ff597431 */ /* 0x000fca00000001ff */
[----:B------:R-:W-:-:S04]  /*1a30*/  PLOP3.LUT P1, PT, PT, PT, UP0, 0x80, 0x8 ;  /* 0x000000000008781c */ /* 0x000fc80003f2f008 */
[----:B------:R-:W-:-:S13]  /*1a40*/  ISETP.NE.OR P1, PT, R26, RZ, !P1 ;  /* 0x000000ff1a00720c */ /* 0x000fda0004f25670 */
[----:B------:R-:W-:-:S05]  /*1a50*/  @!P1 IMAD.WIDE R2, R81, 0x8, R6 ;  /* 0x0000000851029825 */ /* 0x000fca00078e0206 */
[----:B------:R5:W2:Y:S01]  /*1a60*/  @!P1 LDG.E R89, desc[UR16][R2.64+0x4] ;  /* 0x0000041002599981 */ /* 0x000aa2000c1e1900 */
[C---:B-1-3--:R-:W-:Y:S01]  /*1a70*/  FMUL.FTZ R15, R83.reuse, R90 ;  /* 0x0000005a530f7220 */ /* 0x04afe20000410000 */
[----:B------:R-:W-:Y:S01]  /*1a80*/  FFMA.FTZ R84, R83, R87, R88 ;  /* 0x0000005753547223 */ /* 0x000fe20000010058 */
[----:B------:R-:W-:Y:S01]  /*1a90*/  FFMA.FTZ R14, R67, R17, R68 ;  /* 0x00000011430e7223 */ /* 0x000fe20000010044 */
[----:B------:R-:W-:Y:S01]  /*1aa0*/  ISETP.NE.AND P1, PT, R92, 0x1f, PT ;  /* 0x0000001f5c00780c */ /* 0x000fe20003f25270 */
        /* <DEDUP_REMOVED lines=9> */
[----:B------:R-:W1:Y:S01]  /*1b40*/  SHFL.DOWN PT, R91, R84, 0x1, 0x1f ;  /* 0x08201f00545b7f89 */ /* 0x000e6200000e0000 */
[----:B------:R-:W-:Y:S01]  /*1b50*/  ISETP.NE.AND P3, PT, R26, RZ, PT ;  /* 0x000000ff1a00720c */ /* 0x000fe20003f65270 */
[----:B------:R-:W-:Y:S01]  /*1b60*/  FMUL.FTZ R2, R82, R3 ;  /* 0x0000000352027220 */ /* 0x000fe20000410000 */
[----:B------:R-:W-:Y:S01]  /*1b70*/  MOV R3, R93 ;  /* 0x0000005d00037202 */ /* 0x000fe20000000f00 */
[----:B------:R-:W3:Y:S01]  /*1b80*/  SHFL.DOWN PT, R95, R93, 0x1, 0x1f ;  /* 0x08201f005d5f7f89 */ /* 0x000ee200000e0000 */
[----:B------:R-:W-:Y:S01]  /*1b90*/  BSSY.RECONVERGENT B0, `(.L_x_9614) ;  /* 0x00000a1000007945 */ /* 0x000fe20003800200 */
[----:B------:R-:W-:-:S02]  /*1ba0*/  FMUL.FTZ R2, R83, R2 ;  /* 0x0000000253027220 */ /* 0x000fc40000410000 */
[----:B------:R-:W5:Y:S01]  /*1bb0*/  SHFL.UP PT, R14, R15, 0x1, RZ ;  /* 0x042000000f0e7989 */ /* 0x000f6200000e00ff */
[----:B-1----:R-:W-:Y:S01]  /*1bc0*/  @P1 FMUL.FTZ R91, R91, R84 ;  /* 0x000000545b5b1220 */ /* 0x002fe20000410000 */
[----:B---3--:R-:W-:-:S04]  /*1bd0*/  @P1 FFMA.FTZ R3, R84, R95, R3 ;  /* 0x0000005f54031223 */ /* 0x008fc80000010003 */
[----:B------:R-:W-:Y:S02]  /*1be0*/  @P1 MOV R84, R91 ;  /* 0x0000005b00541202 */ /* 0x000fe40000000f00 */
[----:B------:R-:W1:Y:S01]  /*1bf0*/  SHFL.UP PT, R91, R2, 0x1, RZ ;  /* 0x04200000025b7989 */ /* 0x000e6200000e00ff */
[C---:B-----5:R-:W-:Y:S01]  /*1c00*/  FFMA.FTZ R14, R2.reuse, R14, R15 ;  /* 0x0000000e020e7223 */ /* 0x060fe2000001000f */
[----:B------:R-:W-:Y:S02]  /*1c10*/  ISETP.GE.AND P1, PT, R45, 0x1, PT ;  /* 0x000000012d00780c */ /* 0x000fe40003f26270 */
[----:B------:R-:W3:Y:S02]  /*1c20*/  SHFL.DOWN PT, R93, R84, 0x2, 0x1f ;  /* 0x08401f00545d7f89 */ /* 0x000ee400000e0000 */
[----:B------:R-:W-:Y:S02]  /*1c30*/  FSEL R15, R15, R14, !P1 ;  /* 0x0000000e0f0f7208 */ /* 0x000fe40004800000 */
[----:B------:R-:W5:Y:S04]  /*1c40*/  SHFL.DOWN PT, R95, R3, 0x2, 0x1f ;  /* 0x08401f00035f7f89 */ /* 0x000f6800000e0000 */
[----:B------:R-:W4:Y:S03]  /*1c50*/  SHFL.UP PT, R14, R15, 0x2, RZ ;  /* 0x044000000f0e7989 */ /* 0x000f2600000e00ff */
[----:B-1----:R-:W-:Y:S01]  /*1c60*/  @P1 FMUL.FTZ R2, R2, R91 ;  /* 0x0000005b02021220 */ /* 0x002fe20000410000 */
[----:B------:R-:W-:Y:S01]  /*1c70*/  ISETP.GE.AND P1, PT, R45, 0x2, PT ;  /* 0x000000022d00780c */ /* 0x000fe20003f26270 */
[----:B---3--:R-:W-:-:S03]  /*1c80*/  @!P2 FMUL.FTZ R93, R84, R93 ;  /* 0x0000005d545da220 */ /* 0x008fc60000410000 */
[----:B------:R-:W1:Y:S01]  /*1c90*/  SHFL.UP PT, R91, R2, 0x2, RZ ;  /* 0x04400000025b7989 */ /* 0x000e6200000e00ff */
[----:B-----5:R-:W-:Y:S01]  /*1ca0*/  @!P2 FFMA.FTZ R3, R84, R95, R3 ;  /* 0x0000005f5403a223 */ /* 0x020fe20000010003 */
[----:B------:R-:W-:Y:S01]  /*1cb0*/  @!P2 IMAD.MOV.U32 R84, RZ, RZ, R93 ;  /* 0x000000ffff54a224 */ /* 0x000fe200078e005d */
[----:B------:R-:W-:Y:S01]  /*1cc0*/  ISETP.GT.U32.AND P2, PT, R92, 0x1b, PT ;  /* 0x0000001b5c00780c */ /* 0x000fe20003f44070 */
[----:B----4-:R-:W-:Y:S02]  /*1cd0*/  FFMA.FTZ R14, R2, R14, R15 ;  /* 0x0000000e020e7223 */ /* 0x010fe4000001000f */
[----:B------:R-:W3:Y:S04]  /*1ce0*/  SHFL.DOWN PT, R96, R3, 0x4, 0x1f ;  /* 0x08801f0003607f89 */ /* 0x000ee800000e0000 */
[----:B------:R-:W4:Y:S01]  /*1cf0*/  SHFL.DOWN PT, R95, R84, 0x4, 0x1f ;  /* 0x08801f00545f7f89 */ /* 0x000f2200000e0000 */
[----:B------:R-:W-:-:S05]  /*1d00*/  FSEL R93, R15, R14, !P1 ;  /* 0x0000000e0f5d7208 */ /* 0x000fca0004800000 */
[----:B------:R-:W5:Y:S01]  /*1d10*/  SHFL.UP PT, R14, R93, 0x4, RZ ;  /* 0x048000005d0e7989 */ /* 0x000f6200000e00ff */
[----:B-1----:R-:W-:Y:S01]  /*1d20*/  @P1 FMUL.FTZ R2, R2, R91 ;  /* 0x0000005b02021220 */ /* 0x002fe20000410000 */
[----:B------:R-:W-:-:S04]  /*1d30*/  ISETP.GE.AND P1, PT, R45, 0x4, PT ;  /* 0x000000042d00780c */ /* 0x000fc80003f26270 */
[----:B------:R-:W1:Y:S01]  /*1d40*/  SHFL.UP PT, R15, R2, 0x4, RZ ;  /* 0x04800000020f7989 */ /* 0x000e6200000e00ff */
[C---:B---3--:R-:W-:Y:S01]  /*1d50*/  @!P2 FFMA.FTZ R3, R84.reuse, R96, R3 ;  /* 0x000000605403a223 */ /* 0x048fe20000010003 */
[----:B----4-:R-:W-:-:S04]  /*1d60*/  @!P2 FMUL.FTZ R91, R84, R95 ;  /* 0x0000005f545ba220 */ /* 0x010fc80000410000 */
[----:B------:R-:W3:Y:S01]  /*1d70*/  SHFL.DOWN PT, R98, R3, 0x8, 0x1f ;  /* 0x09001f0003627f89 */ /* 0x000ee200000e0000 */
[----:B------:R-:W-:Y:S01]  /*1d80*/  @!P2 MOV R84, R91 ;  /* 0x0000005b0054a202 */ /* 0x000fe20000000f00 */
[----:B-----5:R-:W-:Y:S01]  /*1d90*/  FFMA.FTZ R14, R2, R14, R93 ;  /* 0x0000000e020e7223 */ /* 0x020fe2000001005d */
[----:B------:R-:W-:-:S03]  /*1da0*/  ISETP.GT.U32.AND P2, PT, R92, 0x17, PT ;  /* 0x000000175c00780c */ /* 0x000fc60003f44070 */
[----:B------:R-:W4:Y:S01]  /*1db0*/  SHFL.DOWN PT, R97, R84, 0x8, 0x1f ;  /* 0x09001f0054617f89 */ /* 0x000f2200000e0000 */
[----:B------:R-:W-:Y:S01]  /*1dc0*/  FSEL R91, R93, R14, !P1 ;  /* 0x0000000e5d5b7208 */ /* 0x000fe20004800000 */
[----:B------:R-:W-:-:S04]  /*1dd0*/  HFMA2 R14, -RZ, RZ, 1.875, 0 ;  /* 0x3f800000ff0e7431 */ /* 0x000fc800000001ff */
[----:B------:R-:W5:Y:S01]  /*1de0*/  SHFL.UP PT, R95, R91, 0x8, RZ ;  /* 0x050000005b5f7989 */ /* 0x000f6200000e00ff */
[----:B-1----:R-:W-:Y:S01]  /*1df0*/  @P1 FMUL.FTZ R2, R2, R15 ;  /* 0x0000000f02021220 */ /* 0x002fe20000410000 */
[----:B------:R-:W-:Y:S02]  /*1e00*/  MOV R15, RZ ;  /* 0x000000ff000f7202 */ /* 0x000fe40000000f00 */
[----:B------:R-:W-:Y:S02]  /*1e10*/  ISETP.GE.AND P1, PT, R45, 0x8, PT ;  /* 0x000000082d00780c */ /* 0x000fe40003f26270 */
[----:B------:R-:W1:Y:S01]  /*1e20*/  SHFL.UP PT, R93, R2, 0x8, RZ ;  /* 0x05000000025d7989 */ /* 0x000e6200000e00ff */
[----:B---3--:R-:W-:-:S03]  /*1e30*/  @!P2 FFMA.FTZ R3, R84, R98, R3 ;  /* 0x000000625403a223 */ /* 0x008fc60000010003 */
[----:B------:R-:W-:Y:S04]  /*1e40*/  @P0 LDS.64 R14, [R71] ;  /* 0x00000000470e0984 */ /* 0x000fe80000000a00 */
[----:B------:R-:W3:Y:S01]  /*1e50*/  SHFL.DOWN PT, R98, R3, 0x10, 0x1f ;  /* 0x0a001f0003627f89 */ /* 0x000ee200000e0000 */
[----:B----4-:R-:W-:-:S04]  /*1e60*/  @!P2 FMUL.FTZ R96, R84, R97 ;  /* 0x000000615460a220 */ /* 0x010fc80000410000 */
[----:B------:R-:W-:Y:S01]  /*1e70*/  @!P2 IMAD.MOV.U32 R84, RZ, RZ, R96 ;  /* 0x000000ffff54a224 */ /* 0x000fe200078e0060 */
[----:B------:R-:W-:Y:S01]  /*1e80*/  ISETP.GT.U32.AND P2, PT, R92, 0xf, PT ;  /* 0x0000000f5c00780c */ /* 0x000fe20003f44070 */
[----:B-----5:R-:W-:-:S03]  /*1e90*/  FFMA.FTZ R96, R2, R95, R91 ;  /* 0x0000005f02607223 */ /* 0x020fc6000001005b */
[----:B------:R-:W4:Y:S02]  /*1ea0*/  SHFL.DOWN PT, R97, R84, 0x10, 0x1f ;  /* 0x0a001f0054617f89 */ /* 0x000f2400000e0000 */
[----:B------:R-:W-:Y:S01]  /*1eb0*/  FSEL R91, R91, R96, !P1 ;  /* 0x000000605b5b7208 */ /* 0x000fe20004800000 */
[----:B-1----:R-:W-:Y:S01]  /*1ec0*/  @P1 FMUL.FTZ R2, R2, R93 ;  /* 0x0000005d02021220 */ /* 0x002fe20000410000 */
[----:B------:R-:W-:-:S03]  /*1ed0*/  ISETP.GE.AND P1, PT, R45, 0x10, PT ;  /* 0x000000102d00780c */ /* 0x000fc60003f26270 */
[----:B------:R-:W1:Y:S04]  /*1ee0*/  SHFL.UP PT, R95, R91, 0x10, RZ ;  /* 0x060000005b5f7989 */ /* 0x000e6800000e00ff */
[----:B------:R-:W5:Y:S01]  /*1ef0*/  SHFL.UP PT, R93, R2, 0x10, RZ ;  /* 0x06000000025d7989 */ /* 0x000f6200000e00ff */
[----:B---3--:R-:W-:-:S05]  /*1f00*/  @!P2 FFMA.FTZ R3, R84, R98, R3 ;  /* 0x000000625403a223 */ /* 0x008fca0000010003 */
[----:B------:R-:W-:Y:S04]  /*1f10*/  SHFL.DOWN PT, R98, R3, 0x1, 0x1f ;  /* 0x08201f0003627f89 */ /* 0x000fe800000e0000 */
[----:B------:R-:W-:Y:S01]  /*1f20*/  SHFL.IDX PT, R3, R3, RZ, 0x1f ;  /* 0x00001fff03037589 */ /* 0x000fe200000e0000 */
[----:B----4-:R-:W-:-:S03]  /*1f30*/  @!P2 FMUL.FTZ R96, R84, R97 ;  /* 0x000000615460a220 */ /* 0x010fc60000410000 */
[----:B------:R-:W-:Y:S02]  /*1f40*/  SHFL.IDX PT, R100, R15, RZ, 0x1f ;  /* 0x00001fff0f647589 */ /* 0x000fe400000e0000 */
[----:B------:R-:W-:Y:S01]  /*1f50*/  @!P2 MOV R84, R96 ;  /* 0x000000600054a202 */ /* 0x000fe20000000f00 */
[----:B-1----:R-:W-:Y:S01]  /*1f60*/  FFMA.FTZ R96, R2, R95, R91 ;  /* 0x0000005f02607223 */ /* 0x002fe2000001005b */
[----:B------:R-:W-:-:S03]  /*1f70*/  ISETP.NE.AND P2, PT, R26, 0x1f, PT ;  /* 0x0000001f1a00780c */ /* 0x000fc60003f45270 */
[----:B------:R-:W1:Y:S01]  /*1f80*/  SHFL.DOWN PT, R95, R84, 0x1, 0x1f ;  /* 0x08201f00545f7f89 */ /* 0x000e6200000e0000 */
[----:B-----5:R-:W-:Y:S01]  /*1f90*/  @P1 FMUL.FTZ R2, R2, R93 ;  /* 0x0000005d02021220 */ /* 0x020fe20000410000 */
[----:B------:R-:W-:Y:S02]  /*1fa0*/  FSEL R96, R91, R96, !P1 ;  /* 0x000000605b607208 */ /* 0x000fe40004800000 */
[----:B------:R-:W-:Y:S01]  /*1fb0*/  ISETP.NE.AND P1, PT, R26, RZ, PT ;  /* 0x000000ff1a00720c */ /* 0x000fe20003f25270 */
[----:B------:R-:W3:Y:S04]  /*1fc0*/  SHFL.IDX PT, R84, R84, RZ, 0x1f ;  /* 0x00001fff54547589 */ /* 0x000ee800000e0000 */
[----:B------:R-:W-:Y:S04]  /*1fd0*/  SHFL.UP PT, R2, R2, 0x1, RZ ;  /* 0x0420000002027989 */ /* 0x000fe800000e00ff */
[----:B------:R-:W-:Y:S01]  /*1fe0*/  SHFL.UP PT, R91, R96, 0x1, RZ ;  /* 0x04200000605b7989 */ /* 0x000fe200000e00ff */
[----:B-1----:R-:W-:Y:S01]  /*1ff0*/  @P2 FFMA.FTZ R100, R95, R100, R98 ;  /* 0x000000645f642223 */ /* 0x002fe20000010062 */
[----:B------:R-:W-:-:S03]  /*2000*/  ISETP.GT.AND P2, PT, R45, 0x1e, PT ;  /* 0x0000001e2d00780c */ /* 0x000fc60003f44270 */
[----:B------:R-:W-:Y:S01]  /*2010*/  FFMA.FTZ R87, R100, R90, R87 ;  /* 0x0000005a64577223 */ /* 0x000fe20000010057 */
[C---:B---3--:R-:W-:Y:S01]  /*2020*/  FFMA.FTZ R15, R84.reuse, R15, R3 ;  /* 0x0000000f540f7223 */ /* 0x048fe20000010003 */
[----:B------:R-:W1:Y:S01]  /*2030*/  @!P4 S2R R100, SR_CgaCtaId ;  /* 0x000000000064c919 */ /* 0x000e620000008800 */
[----:B------:R-:W-:-:S05]  /*2040*/  FMUL.FTZ R14, R84, R14 ;  /* 0x0000000e540e7220 */ /* 0x000fca0000410000 */
[----:B------:R-:W-:Y:S04]  /*2050*/  @!P3 STS.64 [R71], R14 ;  /* 0x0000000e4700b388 */ /* 0x000fe80000000a00 */
[----:B--2---:R-:W2:Y:S02]  /*2060*/  SHFL.IDX PT, R93, R89, RZ, 0x1f ;  /* 0x00001fff595d7589 */ /* 0x004ea400000e0000 */
[----:B--2---:R-:W-:Y:S01]  /*2070*/  @P1 FFMA.FTZ R93, R2, R93, R91 ;  /* 0x0000005d025d1223 */ /* 0x004fe2000001005b */
[----:B------:R-:W-:-:S03]  /*2080*/  FFMA.FTZ R91, R83, R87, R88 ;  /* 0x00000057535b7223 */ /* 0x000fc60000010058 */
[----:B------:R-:W-:Y:S01]  /*2090*/  FFMA.FTZ R88, R16, R93, R67 ;  /* 0x0000005d10587223 */ /* 0x000fe20000010043 */
[-C--:B------:R-:W-:Y:S01]  /*20a0*/  FFMA.FTZ R93, R82, R91.reuse, R85 ;  /* 0x0000005b525d7223 */ /* 0x080fe20000010055 */
[----:B------:R-:W-:Y:S02]  /*20b0*/  FMUL.FTZ R15, R80, R91 ;  /* 0x0000005b500f7220 */ /* 0x000fe40000410000 */
        /* <DEDUP_REMOVED lines=10> */
[----:B------:R-:W-:Y:S01]  /*2160*/  FMUL.FTZ R88, R91, R48 ;  /* 0x000000305b587220 */ /* 0x000fe20000410000 */
        /* <DEDUP_REMOVED lines=8> */
[----:B------:R-:W-:Y:S01]  /*21f0*/  @!P4 MOV R97, 0x400 ;  /* 0x000004000061c802 */ /* 0x000fe20000000f00 */
[----:B------:R-:W-:Y:S01]  /*2200*/  FADD.FTZ R66, R95, R66 ;  /* 0x000000425f427221 */ /* 0x000fe20000010000 */
[----:B------:R-:W-:Y:S01]  /*2210*/  FFMA.FTZ R83, R16, R90, R17 ;  /* 0x0000005a10537223 */ /* 0x000fe20000010011 */
[C---:B------:R-:W-:Y:S01]  /*2220*/  FMUL.FTZ R3, R80.reuse, R93 ;  /* 0x0000005d50037220 */ /* 0x040fe20000410000 */
[----:B------:R-:W2:Y:S01]  /*2230*/  SHFL.DOWN PT, R17, R96, 0x1, 0x1f ;  /* 0x08201f0060117f89 */ /* 0x000ea200000e0000 */
[C---:B------:R-:W-:Y:S01]  /*2240*/  FMUL.FTZ R14, R80.reuse, R85 ;  /* 0x00000055500e7220 */ /* 0x040fe20000410000 */
[----:B------:R-:W-:Y:S01]  /*2250*/  FMUL.FTZ R95, R80, R87 ;  /* 0x00000057505f7220 */ /* 0x000fe20000410000 */
[----:B------:R-:W-:Y:S01]  /*2260*/  FADD.FTZ R64, R16, R64 ;  /* 0x0000004010407221 */ /* 0x000fe20000010000 */
[----:B------:R-:W3:Y:S01]  /*2270*/  SHFL.DOWN PT, R98, R83, 0x1, 0x1f ;  /* 0x08201f0053627f89 */ /* 0x000ee200000e0000 */
[----:B-1----:R-:W-:Y:S01]  /*2280*/  @!P4 LEA R36, R100, R97, 0x18 ;  /* 0x000000616424c211 */ /* 0x002fe200078ec0ff */
[----:B------:R-:W-:Y:S01]  /*2290*/  FMUL.FTZ R3, R86, R3 ;  /* 0x0000000356037220 */ /* 0x000fe20000410000 */
        /* <DEDUP_REMOVED lines=13> */
[----:B--2---:R-:W-:Y:S01]  /*2370*/  @!P2 FADD.FTZ R96, R96, R17 ;  /* 0x000000116060a221 */ /* 0x004fe20000010000 */
[----:B---3--:R-:W-:-:S04]  /*2380*/  @!P2 FADD.FTZ R83, R83, R98 ;  /* 0x000000625353a221 */ /* 0x008fc80000010000 */
[----:B------:R-:W1:Y:S01]  /*2390*/  SHFL.DOWN PT, R17, R96, 0x2, 0x1f ;  /* 0x08401f0060117f89 */ /* 0x000e6200000e0000 */
[----:B------:R-:W-:-:S03]  /*23a0*/  ISETP.GT.AND P2, PT, R45, 0x1d, PT ;  /* 0x0000001d2d00780c */ /* 0x000fc60003f44270 */
[----:B------:R-:W2:Y:S10]  /*23b0*/  SHFL.DOWN PT, R98, R83, 0x2, 0x1f ;  /* 0x08401f0053627f89 */ /* 0x000eb400000e0000 */
        /* <DEDUP_REMOVED lines=14> */
[----:B------:R-:W2:Y:S01]  /*24a0*/  SHFL.DOWN PT, R98, R83, 0x10, 0x1f ;  /* 0x0a001f0053627f89 */ /* 0x000ea200000e0000 */
[----:B-1----:R-:W-:Y:S01]  /*24b0*/  FADD.FTZ R17, R96, R17 ;  /* 0x0000001160117221 */ /* 0x002fe20000010000 */
[----:B--2---:R-:W-:-:S04]  /*24c0*/  FADD.FTZ R16, R83, R98 ;  /* 0x0000006253107221 */ /* 0x004fc80000010000 */
[----:B------:R-:W-:Y:S01]  /*24d0*/  FSEL R97, R96, R17, P2 ;  /* 0x0000001160617208 */ /* 0x000fe20001000000 */
[----:B------:R1:W-:Y:S02]  /*24e0*/  @!P4 STS.64 [R36+0x118], R16 ;  /* 0x000118102400c388 */ /* 0x0003e40000000a00 */
        /* <DEDUP_REMOVED lines=11> */
.L_x_9615:
[----:B------:R-:W-:Y:S05]  /*25a0*/  BSYNC.RECONVERGENT B0 ;  /* 0x0000000000007941 */ /* 0x000fea0003800200 */
.L_x_9614:
[----:B------:R-:W-:Y:S01]  /*25b0*/  UIADD3 UR10, UPT, UPT, UR10, 0x1, URZ ;  /* 0x000000010a0a7890 */ /* 0x000fe2000fffe0ff */
[----:B------:R-:W-:Y:S01]  /*25c0*/  LEA R73, P4, R12, R73, 0x2 ;  /* 0x000000490c497211 */ /* 0x000fe200078810ff */
[----:B------:R-:W-:Y:S01]  /*25d0*/  VIADD R81, R81, 0x1 ;  /* 0x0000000151517836 */ /* 0x000fe20000000000 */
[----:B------:R-:W-:Y:S01]  /*25e0*/  LEA R77, P2, R8, R77, 0x2 ;  /* 0x0000004d084d7211 */ /* 0x000fe200078410ff */
[----:B------:R-:W-:Y:S01]  /*25f0*/  UISETP.NE.AND UP0, UPT, UR10, URZ, UPT ;  /* 0x000000ff0a00728c */ /* 0x000fe2000bf05270 */
[----:B------:R-:W-:Y:S01]  /*2600*/  LEA R75, P3, R10, R75, 0x2 ;  /* 0x0000004b0a4b7211 */ /* 0x000fe200078610ff */
[----:B------:R-:W-:Y:S01]  /*2610*/  IMAD.X R72, R72, 0x1, R13, P4 ;  /* 0x0000000148487824 */ /* 0x000fe200020e060d */
[----:B-1----:R-:W-:Y:S02]  /*2620*/  IADD3 R78, PT, PT, R78, 0x4, RZ ;  /* 0x000000044e4e7810 */ /* 0x002fe40007ffe0ff */
[----:B------:R-:W-:Y:S02]  /*2630*/  IADD3 R71, PT, PT, R71, 0x8, RZ ;  /* 0x0000000847477810 */ /* 0x000fe40007ffe0ff */
[----:B------:R-:W-:-:S02]  /*2640*/  IADD3 R79, PT, PT, R79, 0x1, RZ ;  /* 0x000000014f4f7810 */ /* 0x000fc40007ffe0ff */
[----:B------:R-:W-:Y:S02]  /*2650*/  IADD3.X R76, PT, PT, R76, R9, RZ, P2, !PT ;  /* 0x000000094c4c7210 */ /* 0x000fe400017fe4ff */
[----:B------:R-:W-:Y:S01]  /*2660*/  IADD3.X R74, PT, PT, R74, R11, RZ, P3, !PT ;  /* 0x0000000b4a4a7210 */ /* 0x000fe20001ffe4ff */
[----:B------:R-:W-:Y:S06]  /*2670*/  BRA.U UP0, `(.L_x_9616) ;  /* 0xfffffff100507547 */ /* 0x000fec000b83ffff */
.L_x_9610:
[----:B------:R-:W-:Y:S01]  /*2680*/  BAR.SYNC.DEFER_BLOCKING 0x0 ;  /* 0x0000000000007b1d */ /* 0x000fe20000010000 */
[-C--:B------:R-:W-:Y:S02]  /*2690*/  ISETP.GE.AND P0, PT, R37, R43.reuse, PT ;  /* 0x0000002b2500720c */ /* 0x080fe40003f06270 */
[-C--:B------:R-:W-:Y:S02]  /*26a0*/  ISETP.GE.AND P1, PT, R40, R43.reuse, PT ;  /* 0x0000002b2800720c */ /* 0x080fe40003f26270 */
[-C--:B------:R-:W-:Y:S02]  /*26b0*/  ISETP.GE.AND P2, PT, R41, R43.reuse, PT ;  /* 0x0000002b2900720c */ /* 0x080fe40003f46270 */
[----:B------:R-:W-:Y:S02]  /*26c0*/  ISETP.GE.AND P3, PT, R42, R43, PT ;  /* 0x0000002b2a00720c */ /* 0x000fe40003f66270 */
[----:B------:R-:W-:Y:S02]  /*26d0*/  PRMT R3, RZ, 0x7610, R3 ;  /* 0x00007610ff037816 */ /* 0x000fe40000000003 */
[----:B------:R-:W-:-:S02]  /*26e0*/  PRMT R9, RZ, 0x7610, R9 ;  /* 0x00007610ff097816 */ /* 0x000fc40000000009 */
[----:B------:R-:W-:Y:S01]  /*26f0*/  PRMT R11, RZ, 0x7610, R11 ;  /* 0x00007610ff0b7816 */ /* 0x000fe2000000000b */
[----:B------:R-:W1:Y:S01]  /*2700*/  S2UR UR5, SR_CgaCtaId ;  /* 0x00000000000579c3 */ /* 0x000e620000008800 */
[----:B------:R-:W-:Y:S01]  /*2710*/  UMOV UR4, 0x400 ;  /* 0x0000040000047882 */ /* 0x000fe20000000000 */
[----:B------:R-:W-:Y:S01]  /*2720*/  F2FP.BF16.F32.PACK_AB R66, R66, R63 ;  /* 0x0000003f4242723e */ /* 0x000fe200000010ff */
[----:B------:R-:W2:Y:S01]  /*2730*/  LDCU.64 UR10, c[0x0][0x4f8] ;  /* 0x00009f00ff0a77ac */ /* 0x000ea20008000a00 */
[----:B------:R-:W-:-:S04]  /*2740*/  F2FP.BF16.F32.PACK_AB R67, R64, R65 ;  /* 0x000000414043723e */ /* 0x000fc800000010ff */
[----:B------:R-:W3:Y:S01]  /*2750*/  LDC.64 R48, c[0x0][0x500] ;  /* 0x00014000ff307b82 */ /* 0x000ee20000000a00 */
[----:B------:R-:W4:Y:S04]  /*2760*/  @!P0 LDG.E.U16 R3, desc[UR16][R4.64] ;  /* 0x0000001004038981 */ /* 0x000f28000c1e1500 */
[----:B------:R-:W5:Y:S04]  /*2770*/  @!P1 LDG.E.U16 R9, desc[UR16][R4.64+0x40] ;  /* 0x0000401004099981 */ /* 0x000f68000c1e1500 */
[----:B------:R-:W2:Y:S04]  /*2780*/  @!P2 LDG.E.U16 R11, desc[UR16][R4.64+0x80] ;  /* 0x00008010040ba981 */ /* 0x000ea8000c1e1500 */
[----:B------:R-:W3:Y:S01]  /*2790*/  @!P3 LDG.E.U16 R57, desc[UR16][R4.64+0xc0] ;  /* 0x0000c0100439b981 */ /* 0x000ee2000c1e1500 */
[----:B------:R-:W-:Y:S01]  /*27a0*/  ISETP.NE.AND P0, PT, R26, RZ, PT ;  /* 0x000000ff1a00720c */ /* 0x000fe20003f05270 */
[----:B-1----:R-:W-:-:S02]  /*27b0*/  ULEA UR4, UR5, UR4, 0x18 ;  /* 0x0000000405047291 */ /* 0x002fc4000f8ec0ff */
[----:B------:R-:W-:Y:S02]  /*27c0*/  USHF.R.S32.HI UR7, URZ, 0x1f, UR12 ;  /* 0x0000001fff077899 */ /* 0x000fe4000801140c */
[----:B------:R-:W-:Y:S01]  /*27d0*/  UMOV UR6, UR12 ;  /* 0x0000000c00067c82 */ /* 0x000fe20008000000 */
[----:B------:R-:W-:Y:S01]  /*27e0*/  UISETP.GT.AND UP0, UPT, UR8, 0x1, UPT ;  /* 0x000000010800788c */ /* 0x000fe2000bf04270 */
[----:B------:R-:W-:Y:S02]  /*27f0*/  MOV R36, UR4 ;  /* 0x0000000400247c02 */ /* 0x000fe40008000f00 */
[----:B------:R-:W-:Y:S01]  /*2800*/  UMOV UR8, UR9 ;  /* 0x0000000900087c82 */ /* 0x000fe20008000000 */
[----:B----4-:R-:W-:Y:S04]  /*2810*/  STS.U16 [R44], R3 ;  /* 0x000000032c007388 */ /* 0x010fe80000000400 */
[----:B-----5:R-:W-:Y:S04]  /*2820*/  STS.U16 [R44+0x40], R9 ;  /* 0x000040092c007388 */ /* 0x020fe80000000400 */
[----:B--2---:R-:W-:Y:S04]  /*2830*/  STS.U16 [R44+0x80], R11 ;  /* 0x0000800b2c007388 */ /* 0x004fe80000000400 */
[----:B---3--:R-:W-:Y:S01]  /*2840*/  STS.U16 [R44+0xc0], R57 ;  /* 0x0000c0392c007388 */ /* 0x008fe20000000400 */
[----:B------:R-:W-:-:S03]  /*2850*/  NOP ;  /* 0x0000000000007918 */ /* 0x000fc60000000000 */
[----:B------:R-:W1:Y:S01]  /*2860*/  LDS.64 R16, [R46] ;  /* 0x000000002e107984 */ /* 0x000e620000000a00 */
[----:B------:R-:W-:Y:S06]  /*2870*/  BAR.SYNC.DEFER_BLOCKING 0x0 ;  /* 0x0000000000007b1d */ /* 0x000fec0000010000 */
[----:B------:R-:W-:Y:S01]  /*2880*/  STS.64 [R46], R66 ;  /* 0x000000422e007388 */ /* 0x000fe20000000a00 */
[----:B------:R-:W-:-:S03]  /*2890*/  NOP ;  /* 0x0000000000007918 */ /* 0x000fc60000000000 */
[----:B------:R-:W-:Y:S04]  /*28a0*/  LDS.U16 R9, [R44] ;  /* 0x000000002c097984 */ /* 0x000fe80000000400 */
[----:B------:R-:W-:Y:S01]  /*28b0*/  LDS.U16 R11, [R44+0x40] ;  /* 0x000040002c0b7984 */ /* 0x000fe20000000400 */
[C---:B-1----:R-:W-:Y:S02]  /*28c0*/  SHF.L.U32 R13, R16.reuse, 0x10, RZ ;  /* 0x00000010100d7819 */ /* 0x042fe400000006ff */
[----:B------:R-:W-:Y:S02]  /*28d0*/  SHF.L.U32 R15, R17, 0x10, RZ ;  /* 0x00000010110f7819 */ /* 0x000fe400000006ff */
[----:B------:R-:W-:Y:S01]  /*28e0*/  PRMT R0, R16, 0x7632, R0 ;  /* 0x0000763210007816 */ /* 0x000fe20000000000 */
[----:B------:R-:W-:Y:S01]  /*28f0*/  FADD.FTZ R13, R13, R20 ;  /* 0x000000140d0d7221 */ /* 0x000fe20000010000 */
[----:B------:R-:W-:Y:S01]  /*2900*/  PRMT R2, R17, 0x7632, R2 ;  /* 0x0000763211027816 */ /* 0x000fe20000000002 */
[----:B------:R-:W-:Y:S01]  /*2910*/  FADD.FTZ R15, R15, R20 ;  /* 0x000000140f0f7221 */ /* 0x000fe20000010000 */
[----:B------:R-:W-:-:S02]  /*2920*/  SHF.L.U32 R3, R0, 0x10, RZ ;  /* 0x0000001000037819 */ /* 0x000fc400000006ff */
[----:B------:R-:W-:Y:S01]  /*2930*/  FSETP.GTU.FTZ.AND P2, PT, R13, 20, PT ;  /* 0x41a000000d00780b */ /* 0x000fe20003f5c000 */
[----:B------:R-:W-:Y:S01]  /*2940*/  IMAD.U32 R5, R2, 0x10000, RZ ;  /* 0x0001000002057824 */ /* 0x000fe200078e00ff */
[----:B------:R-:W-:Y:S01]  /*2950*/  FSETP.GTU.FTZ.AND P4, PT, R15, 20, PT ;  /* 0x41a000000f00780b */ /* 0x000fe20003f9c000 */
[--C-:B------:R-:W-:Y:S02]  /*2960*/  FADD.FTZ R2, R3, R20.reuse ;  /* 0x0000001403027221 */ /* 0x100fe40000010000 */
[----:B------:R-:W-:-:S03]  /*2970*/  FADD.FTZ R5, R5, R20 ;  /* 0x0000001405057221 */ /* 0x000fc60000010000 */
[----:B------:R-:W-:Y:S02]  /*2980*/  FSETP.GTU.FTZ.AND P3, PT, R2, 20, PT ;  /* 0x41a000000200780b */ /* 0x000fe40003f7c000 */
[----:B------:R-:W-:-:S03]  /*2990*/  FSETP.GTU.FTZ.AND P1, PT, R5, 20, PT ;  /* 0x41a000000500780b */ /* 0x000fc60003f3c000 */
[----:B------:R-:W-:Y:S02]  /*29a0*/  @!P2 FMUL.FTZ R0, R13, -1.4426950216293334961 ;  /* 0xbfb8aa3b0d00a820 */ /* 0x000fe40000410000 */
[----:B------:R-:W-:Y:S01]  /*29b0*/  @!P4 FMUL.FTZ R3, R15, -1.4426950216293334961 ;  /* 0xbfb8aa3b0f03c820 */ /* 0x000fe20000410000 */
[----:B------:R-:W-:Y:S03]  /*29c0*/  LDS.U16 R13, [R44+0x80] ;  /* 0x000080002c0d7984 */ /* 0x000fe60000000400 */
[----:B------:R-:W1:Y:S01]  /*29d0*/  @!P2 MUFU.EX2 R0, R0 ;  /* 0x000000000000a308 */ /* 0x000e620000000800 */
[----:B------:R-:W-:Y:S01]  /*29e0*/  LDS.U16 R15, [R44+0xc0] ;  /* 0x0000c0002c0f7984 */ /* 0x000fe20000000400 */
[----:B------:R-:W-:Y:S02]  /*29f0*/  @!P3 FMUL.FTZ R2, R2, -1.4426950216293334961 ;  /* 0xbfb8aa3b0202b820 */ /* 0x000fe40000410000 */
[----:B------:R-:W2:Y:S01]  /*2a00*/  @!P4 MUFU.EX2 R3, R3 ;  /* 0x000000030003c308 */ /* 0x000ea20000000800 */
[----:B------:R-:W-:Y:S01]  /*2a10*/  @!P0 STS [UR4+0x100], R43 ;  /* 0x0001002bff008988 */ /* 0x000fe20008000804 */
[----:B------:R-:W-:Y:S01]  /*2a20*/  @!P1 FMUL.FTZ R4, R5, -1.4426950216293334961 ;  /* 0xbfb8aa3b05049820 */ /* 0x000fe20000410000 */
[----:B------:R-:W-:Y:S01]  /*2a30*/  UIMAD.WIDE.U32 UR4, UR18, UR10, UR6 ;  /* 0x0000000a120472a5 */ /* 0x000fe2000f8e0006 */
[----:B------:R-:W3:Y:S01]  /*2a40*/  @!P3 MUFU.EX2 R2, R2 ;  /* 0x000000020002b308 */ /* 0x000ee20000000800 */
[----:B------:R-:W-:Y:S02]  /*2a50*/  BAR.SYNC.DEFER_BLOCKING 0x0 ;  /* 0x0000000000007b1d */ /* 0x000fe40000010000 */
[----:B------:R-:W-:Y:S01]  /*2a60*/  UIMAD UR5, UR18, UR11, UR5 ;  /* 0x0000000b120572a4 */ /* 0x000fe2000f8e0205 */
[----:B-1----:R-:W-:-:S03]  /*2a70*/  @!P2 FADD.FTZ R0, R0, 1 ;  /* 0x3f8000000000a421 */ /* 0x002fc60000010000 */
[----:B------:R3:W1:Y:S01]  /*2a80*/  @!P1 MUFU.EX2 R8, R4 ;  /* 0x0000000400089308 */ /* 0x0006620000000800 */
[----:B------:R-:W4:Y:S01]  /*2a90*/  LDCU.64 UR10, c[0x0][0x550] ;  /* 0x0000aa00ff0a77ac */ /* 0x000f220008000a00 */
[----:B--2---:R-:W-:Y:S02]  /*2aa0*/  @!P4 FADD.FTZ R5, R3, 1 ;  /* 0x3f8000000305c421 */ /* 0x004fe40000010000 */
[----:B------:R2:W5:Y:S01]  /*2ab0*/  @!P2 MUFU.RCP R17, R0 ;  /* 0x000000000011a308 */ /* 0x0005620000001000 */
[----:B---3--:R-:W-:Y:S01]  /*2ac0*/  @!P3 FADD.FTZ R4, R2, 1 ;  /* 0x3f8000000204b421 */ /* 0x008fe20000010000 */
[C---:B------:R-:W-:Y:S01]  /*2ad0*/  IMAD.WIDE.U32 R2, R18.reuse, R48, UR4 ;  /* 0x0000000412027e25 */ /* 0x040fe2000f8e0030 */
[----:B------:R-:W3:Y:S05]  /*2ae0*/  LDCU.64 UR4, c[0x0][0x518] ;  /* 0x0000a300ff0477ac */ /* 0x000eea0008000a00 */
[----:B------:R-:W0:Y:S01]  /*2af0*/  @!P4 MUFU.RCP R5, R5 ;  /* 0x000000050005c308 */ /* 0x000e220000001000 */
[----:B--2---:R-:W-:Y:S01]  /*2b00*/  IMAD R0, R18, R49, R3 ;  /* 0x0000003112007224 */ /* 0x004fe200078e0203 */
[----:B------:R-:W-:Y:S01]  /*2b10*/  IADD3 R3, P5, PT, R37, R2, RZ ;  /* 0x0000000225037210 */ /* 0x000fe20007fbe0ff */
[----:B-1----:R-:W-:Y:S01]  /*2b20*/  @!P1 FADD.FTZ R8, R8, 1 ;  /* 0x3f80000008089421 */ /* 0x002fe20000010000 */
[----:B------:R-:W1:Y:S02]  /*2b30*/  LDS R10, [R36+0x100] ;  /* 0x00010000240a7984 */ /* 0x000e640000000800 */
[----:B------:R-:W-:-:S02]  /*2b40*/  IADD3.X R0, PT, PT, RZ, R0, RZ, P5, !PT ;  /* 0x00000000ff007210 */ /* 0x000fc40002ffe4ff */
[----:B------:R-:W2:Y:S01]  /*2b50*/  @!P3 MUFU.RCP R4, R4 ;  /* 0x000000040004b308 */ /* 0x000ea20000001000 */
[----:B----4-:R-:W-:Y:S01]  /*2b60*/  LEA R2, P6, R3, UR10, 0x1 ;  /* 0x0000000a03027c11 */ /* 0x010fe2000f8c08ff */
[----:B-----5:R-:W-:-:S03]  /*2b70*/  @!P2 FMUL.FTZ R56, R56, R17 ;  /* 0x000000113838a220 */ /* 0x020fc60000410000 */
[----:B------:R-:W-:-:S03]  /*2b80*/  LEA.HI.X R3, R3, UR11, R0, 0x1, P6 ;  /* 0x0000000b03037c11 */ /* 0x000fc6000b0f0c00 */
[----:B------:R-:W4:Y:S01]  /*2b90*/  @!P1 MUFU.RCP R8, R8 ;  /* 0x0000000800089308 */ /* 0x000f220000001000 */
[----:B---3--:R-:W-:Y:S01]  /*2ba0*/  UIMAD.WIDE.U32 UR6, UR18, UR4, UR6 ;  /* 0x00000004120672a5 */ /* 0x008fe2000f8e0006 */
[----:B0-----:R-:W-:-:S03]  /*2bb0*/  @!P4 FMUL.FTZ R54, R54, R5 ;  /* 0x000000053636c220 */ /* 0x001fc60000410000 */
[----:B------:R-:W-:Y:S01]  /*2bc0*/  UIMAD UR7, UR18, UR5, UR7 ;  /* 0x00000005120772a4 */ /* 0x000fe2000f8e0207 */
[----:B------:R-:W0:Y:S01]  /*2bd0*/  LDCU.64 UR4, c[0x0][0x560] ;  /* 0x0000ac00ff0477ac */ /* 0x000e220008000a00 */
[----:B--2---:R-:W-:-:S05]  /*2be0*/  @!P3 FMUL.FTZ R55, R55, R4 ;  /* 0x000000043737b220 */ /* 0x004fca0000410000 */
[----:B------:R-:W-:Y:S01]  /*2bf0*/  F2FP.BF16.F32.PACK_AB R48, R55, R56 ;  /* 0x000000383730723e */ /* 0x000fe200000010ff */
[----:B------:R-:W-:Y:S01]  /*2c00*/  FADD.FTZ R56, R56, R27 ;  /* 0x0000001b38387221 */ /* 0x000fe20000010000 */
[----:B----4-:R-:W-:-:S03]  /*2c10*/  @!P1 FMUL.FTZ R47, R47, R8 ;  /* 0x000000082f2f9220 */ /* 0x010fc60000410000 */
[----:B------:R-:W-:Y:S02]  /*2c20*/  FADD.FTZ R55, R56, R55 ;  /* 0x0000003738377221 */ /* 0x000fe40000010000 */
[----:B------:R-:W-:Y:S02]  /*2c30*/  F2FP.BF16.F32.PACK_AB R49, R47, R54 ;  /* 0x000000362f31723e */ /* 0x000fe400000010ff */
[----:B------:R-:W-:-:S04]  /*2c40*/  FADD.FTZ R54, R55, R54 ;  /* 0x0000003637367221 */ /* 0x000fc80000010000 */
[----:B------:R-:W-:Y:S01]  /*2c50*/  FADD.FTZ R27, R54, R47 ;  /* 0x0000002f361b7221 */ /* 0x000fe20000010000 */
        /* <DEDUP_REMOVED lines=40> */
.L_x_9601:
        /* <DEDUP_REMOVED lines=34> */
.L_x_9619:
[----:B------:R-:W-:Y:S05]  /*3100*/  BSYNC.RECONVERGENT B0 ;  /* 0x0000000000007941 */ /* 0x000fea0003800200 */
.L_x_9618:
        /* <DEDUP_REMOVED lines=26> */
.L_x_9621:
[----:B------:R-:W-:Y:S05]  /*32b0*/  BSYNC.RECONVERGENT B0 ;  /* 0x0000000000007941 */ /* 0x000fea0003800200 */
.L_x_9620:
        /* <DEDUP_REMOVED lines=22> */
.L_x_9623:
        /* <DEDUP_REMOVED lines=51> */
.L_x_9622:
[----:B------:R-:W-:Y:S05]  /*3750*/  EXIT ;  /* 0x000000000000794d */ /* 0x000fea0003800000 */
.L_x_9624:
        /* <DEDUP_REMOVED lines=10> */
.L_x_10538:


//--------------------- .text._Z25selective_scan_bwd_kernelI32Selective_Scan_bwd_kernel_traitsILi32ELi4ELb0ELb0ELb0ELb1ELb1EN3c108BFloat16EfEEv12SSMParamsBwd --------------------------
	.section	.text._Z25selective_scan_bwd_kernelI32Selective_Scan_bwd_kernel_traitsILi32ELi4ELb0ELb0ELb0ELb1ELb1EN3c108BFloat16EfEEv12SSMParamsBwd,"ax",@progbits
	.align	128
        .global         _Z25selective_scan_bwd_kernelI32Selective_Scan_bwd_kernel_traitsILi32ELi4ELb0ELb0ELb0ELb1ELb1EN3c108BFloat16EfEEv12SSMParamsBwd
        .type           _Z25selective_scan_bwd_kernelI32Selective_Scan_bwd_kernel_traitsILi32ELi4ELb0ELb0ELb0ELb1ELb1EN3c108BFloat16EfEEv12SSMParamsBwd,@function
        .size           _Z25selective_scan_bwd_kernelI32Selective_Scan_bwd_kernel_traitsILi32ELi4ELb0ELb0ELb0ELb1ELb1EN3c108BFloat16EfEEv12SSMParamsBwd,(.L_x_10539 - _Z25selective_scan_bwd_kernelI32Selective_Scan_bwd_kernel_traitsILi32ELi4ELb0ELb0ELb0ELb1ELb1EN3c108BFloat16EfEEv12SSMParamsBwd)
        .other          _Z25selective_scan_bwd_kernelI32Selective_Scan_bwd_kernel_traitsILi32ELi4ELb0ELb0ELb0ELb1ELb1EN3c108BFloat16EfEEv12SSMParamsBwd,@"STO_CUDA_ENTRY STV_DEFAULT"
_Z25selective_scan_bwd_kernelI32Selective_Scan_bwd_kernel_traitsILi32ELi4ELb0ELb0ELb0ELb1ELb1EN3c108BFloat16EfEEv12SSMParamsBwd:
.text._Z25selective_scan_bwd_kernelI32Selective_Scan_bwd_kernel_traitsILi32ELi4ELb0ELb0ELb0ELb1ELb1EN3c108BFloat16EfEEv12SSMParamsBwd:
        /* <DEDUP_REMOVED lines=43> */
[C---:B------:R-:W-:Y:S01]  /*02b0*/  IMAD R13, R18.reuse, UR11, R3 ;  /* 0x0000000b120d7c24 */ /* 0x040fe2000f8e0203 */
[----:B------:R-:W3:Y:S02]  /*02c0*/  LDCU.64 UR10, c[0x0][0x3d8] ;  /* 0x00007b00ff0a77ac */ /* 0x000ee40008000a00 */
[----:B------:R-:W3:Y:S01]  /*02d0*/  LDC.64 R24, c[0x0][0x460] ;  /* 0x00011800ff187b82 */ /* 0x000ee20000000a00 */
[----:B----4-:R-:W-:Y:S01]  /*02e0*/  @P0 IMAD R0, R7, UR18, R18 ;  /* 0x0000001207000c24 */ /* 0x010fe2000f8e0212 */
[----:B--2---:R-:W-:Y:S01]  /*02f0*/  UIMAD.WIDE.U32 UR4, UR18, UR6, URZ ;  /* 0x00000006120472a5 */ /* 0x004fe2000f8e00ff */
[----:B------:R-:W-:-:S05]  /*0300*/  IMAD.WIDE.U32 R4, R18, UR14, R4 ;  /* 0x0000000e12047c25 */ /* 0x000fca000f8e0004 */
[----:B------:R-:W2:Y:S01]  /*0310*/  LDC.64 R28, c[0x0][0x468] ;  /* 0x00011a00ff1c7b82 */ /* 0x000ea20000000a00 */
[----:B------:R-:W-:-:S07]  /*0320*/  @P0 IMAD R0, R0, R11, RZ ;  /* 0x0000000b00000224 */ /* 0x000fce00078e02ff */
[----:B------:R-:W4:Y:S01]  /*0330*/  LDC.64 R36, c[0x0][0x528] ;  /* 0x00014a00ff247b82 */ /* 0x000f220000000a00 */
        /* <DEDUP_REMOVED lines=19> */
[C---:B------:R-:W-:Y:S01]  /*0470*/  IADD3.X R35, PT, PT, R0.reuse, R35, RZ, P0, !PT ;  /* 0x0000002300237210 */ /* 0x040fe200007fe4ff */
[----:B------:R-:W-:Y:S01]  /*0480*/  IMAD.X R33, R0, 0x1, R33, P4 ;  /* 0x0000000100217824 */ /* 0x000fe200020e0621 */
[----:B------:R-:W-:Y:S01]  /*0490*/  LEA R23, P0, R26, R16, 0x2 ;  /* 0x000000101a177211 */ /* 0x000fe200078010ff */
[----:B------:R-:W-:Y:S01]  /*04a0*/  IMAD R0, R18, UR11, R27 ;  /* 0x0000000b12007c24 */ /* 0x000fe2000f8e021b */
        /* <DEDUP_REMOVED lines=21> */
[C---:B0-----:R-:W-:Y:S01]  /*0600*/  SHF.L.U32 R38, R25.reuse, 0x2, RZ ;  /* 0x0000000219267819 */ /* 0x041fe200000006ff */
[----:B------:R-:W-:Y:S01]  /*0610*/  VIADD R37, R25, 0x200 ;  /* 0x0000020019257836 */ /* 0x000fe20000000000 */
[----:B----4-:R-:W-:Y:S02]  /*0620*/  LEA R24, P0, R2, R4, 0x2 ;  /* 0x0000000402187211 */ /* 0x010fe400078010ff */
[----:B------:R-:W-:Y:S02]  /*0630*/  LOP3.LUT R36, R38, 0xf80, RZ, 0xc0, !PT ;  /* 0x00000f8026247812 */ /* 0x000fe400078ec0ff */
[----:B------:R-:W-:Y:S02]  /*0640*/  LEA.HI.X R29, R2, R5, R29, 0x2, P0 ;  /* 0x00000005021d7211 */ /* 0x000fe400000f141d */
[----:B------:R-:W-:-:S02]  /*0650*/  LOP3.LUT R36, R36, 0x1f, R25, 0xf8, !PT ;  /* 0x0000001f24247812 */ /* 0x000fc400078ef819 */
[----:B------:R-:W-:Y:S02]  /*0660*/  LOP3.LUT R91, R25, 0x1f, RZ, 0xc0, !PT ;  /* 0x0000001f195b7812 */ /* 0x000fe400078ec0ff */
[----:B------:R-:W-:Y:S02]  /*0670*/  IADD3 R38, PT, PT, R38, UR10, RZ ;  /* 0x0000000a26267c10 */ /* 0x000fe4000fffe0ff */
[C---:B------:R-:W-:Y:S02]  /*0680*/  LOP3.LUT R39, R36.reuse, 0x20, RZ, 0xfc, !PT ;  /* 0x0000002024277812 */ /* 0x040fe400078efcff */
[C---:B------:R-:W-:Y:S02]  /*0690*/  LOP3.LUT R40, R36.reuse, 0x40, RZ, 0xfc, !PT ;  /* 0x0000004024287812 */ /* 0x040fe400078efcff */
[----:B---3--:R-:W-:-:S07]  /*06a0*/  LOP3.LUT R41, R36, 0x60, RZ, 0xfc, !PT ;  /* 0x0000006024297812 */ /* 0x008fce00078efcff */
.L_x_9642:
[----:B0-----:R-:W0:Y:S01]  /*06b0*/  LDC R42, c[0x0][0x388] ;  /* 0x0000e200ff2a7b82 */ /* 0x001e220000000800 */
[----:B------:R-:W-:Y:S01]  /*06c0*/  UIADD3 UR7, UPT, UPT, UR6, -0x1, URZ ;  /* 0xffffffff06077890 */ /* 0x000fe2000fffe0ff */
[----:B------:R-:W-:Y:S02]  /*06d0*/  SHF.L.U32 R53, R36, 0x1, RZ ;  /* 0x0000000124357819 */ /* 0x000fe400000006ff */
[----:B------:R-:W-:Y:S01]  /*06e0*/  PRMT R9, RZ, 0x7610, R9 ;  /* 0x00007610ff097816 */ /* 0x000fe20000000009 */
[----:B------:R-:W-:Y:S01]  /*06f0*/  USHF.L.U32 UR19, UR7, 0x7, URZ ;  /* 0x0000000707137899 */ /* 0x000fe200080006ff */
[----:B------:R-:W-:Y:S02]  /*0700*/  IADD3 R2, P4, PT, R53, R30, RZ ;  /* 0x0000001e35027210 */ /* 0x000fe40007f9e0ff */
[----:B------:R-:W-:Y:S02]  /*0710*/  PRMT R11, RZ, 0x7610, R11 ;  /* 0x00007610ff0b7816 */ /* 0x000fe4000000000b */
[----:B------:R-:W-:Y:S01]  /*0720*/  PRMT R13, RZ, 0x7610, R13 ;  /* 0x00007610ff0d7816 */ /* 0x000fe2000000000d */
[----:B------:R-:W-:Y:S01]  /*0730*/  IMAD.X R3, RZ, RZ, R31, P4 ;  /* 0x000000ffff037224 */ /* 0x000fe200020e061f */
[----:B------:R-:W-:-:S02]  /*0740*/  PRMT R15, RZ, 0x7610, R15 ;  /* 0x00007610ff0f7816 */ /* 0x000fc4000000000f */
        /* <DEDUP_REMOVED lines=9> */
[----:B------:R-:W4:Y:S01]  /*07e0*/  @!P3 LDG.E.U16 R15, desc[UR16][R2.64+0xc0] ;  /* 0x0000c010020fb981 */ /* 0x000f22000c1e1500 */
[----:B------:R-:W-:-:S02]  /*07f0*/  IADD3 R4, P4, PT, R53, R32, RZ ;  /* 0x0000002035047210 */ /* 0x000fc40007f9e0ff */
[----:B------:R-:W-:Y:S01]  /*0800*/  PRMT R17, RZ, 0x7610, R17 ;  /* 0x00007610ff117816 */ /* 0x000fe20000000011 */
[----:B------:R-:W0:Y:S01]  /*0810*/  S2R R43, SR_LANEID ;  /* 0x00000000002b7919 */ /* 0x000e220000000000 */
[----:B------:R-:W-:Y:S02]  /*0820*/  PRMT R47, RZ, 0x7610, R47 ;  /* 0x00007610ff2f7816 */ /* 0x000fe4000000002f */
[----:B------:R-:W-:Y:S02]  /*0830*/  PRMT R49, RZ, 0x7610, R49 ;  /* 0x00007610ff317816 */ /* 0x000fe40000000031 */
[----:B------:R-:W-:Y:S02]  /*0840*/  PRMT R51, RZ, 0x7610, R51 ;  /* 0x00007610ff337816 */ /* 0x000fe40000000033 */
[----:B------:R-:W-:Y:S02]  /*0850*/  IADD3.X R5, PT, PT, RZ, R33, RZ, P4, !PT ;  /* 0x00000021ff057210 */ /* 0x000fe400027fe4ff */
[----:B0-----:R-:W-:-:S02]  /*0860*/  LEA R44, R43, UR10, 0x1 ;  /* 0x0000000a2b2c7c11 */ /* 0x001fc4000f8e08ff */
[----:B------:R-:W-:-:S03]  /*0870*/  LEA R45, R43, UR10, 0x3 ;  /* 0x0000000a2b2d7c11 */ /* 0x000fc6000f8e18ff */
        /* <DEDUP_REMOVED lines=27> */
[----:B------:R-:W4:Y:S01]  /*0a30*/  @!P3 LDG.E.U16 R53, desc[UR16][R8.64+0xc0] ;  /* 0x0000c0100835b981 */ /* 0x000f22000c1e1500 */
[C---:B0-----:R-:W-:Y:S01]  /*0a40*/  SHF.L.U32 R17, R54.reuse, 0x10, RZ ;  /* 0x0000001036117819 */ /* 0x041fe200000006ff */
[----:B------:R-:W-:Y:S01]  /*0a50*/  BSSY.RECONVERGENT B0, `(.L_x_9626) ;  /* 0x000002e000007945 */ /* 0x000fe20003800200 */
[----:B------:R-:W-:-:S03]  /*0a60*/  PRMT R0, R54, 0x7632, R0 ;  /* 0x0000763236007816 */ /* 0x000fc60000000000 */
[----:B-----5:R-:W-:Y:S01]  /*0a70*/  FADD.FTZ R46, R17, R20 ;  /* 0x00000014112e7221 */ /* 0x020fe20000010000 */
[C---:B------:R-:W-:Y:S01]  /*0a80*/  SHF.L.U32 R17, R55.reuse, 0x10, RZ ;  /* 0x0000001037117819 */ /* 0x040fe200000006ff */
[----:B------:R-:W-:Y:S01]  /*0a90*/  IMAD.U32 R47, R0, 0x10000, RZ ;  /* 0x00010000002f7824 */ /* 0x000fe200078e00ff */
[----:B------:R-:W-:Y:S02]  /*0aa0*/  PRMT R0, R55, 0x7632, R0 ;  /* 0x0000763237007816 */ /* 0x000fe40000000000 */
[----:B------:R-:W-:Y:S01]  /*0ab0*/  FSETP.GTU.FTZ.AND P4, PT, R46, 20, PT ;  /* 0x41a000002e00780b */ /* 0x000fe20003f9c000 */
[--C-:B------:R-:W-:Y:S01]  /*0ac0*/  FADD.FTZ R47, R47, R20.reuse ;  /* 0x000000142f2f7221 */ /* 0x100fe20000010000 */
[----:B------:R-:W-:-:S04]  /*0ad0*/  FADD.FTZ R48, R17, R20 ;  /* 0x0000001411307221 */ /* 0x000fc80000010000 */
[----:B------:R-:W-:Y:S01]  /*0ae0*/  FSETP.GTU.FTZ.AND P5, PT, R47, 20, PT ;  /* 0x41a000002f00780b */ /* 0x000fe20003fbc000 */
[----:B--2---:R0:W-:Y:S04]  /*0af0*/  STS.U16 [R44], R11 ;  /* 0x0000000b2c007388 */ /* 0x0041e80000000400 */
[----:B---3--:R0:W-:Y:S04]  /*0b00*/  STS.U16 [R44+0x40], R13 ;  /* 0x0000400d2c007388 */ /* 0x0081e80000000400 */
[----:B----4-:R0:W-:Y:S04]  /*0b10*/  STS.U16 [R44+0x80], R15 ;  /* 0x0000800f2c007388 */ /* 0x0101e80000000400 */
[----:B------:R0:W-:Y:S01]  /*0b20*/  STS.U16 [R44+0xc0], R53 ;  /* 0x0000c0352c007388 */ /* 0x0001e20000000400 */
[----:B------:R-:W-:Y:S01]  /*0b30*/  NOP ;  /* 0x0000000000007918 */ /* 0x000fe20000000000 */
[----:B------:R-:W-:Y:S05]  /*0b40*/  @P4 BRA `(.L_x_9627) ;  /* 0x0000000000784947 */ /* 0x000fea0003800000 */
[----:B------:R-:W-:Y:S01]  /*0b50*/  FMUL.FTZ R46, R46, 1.4426950216293334961 ;  /* 0x3fb8aa3b2e2e7820 */ /* 0x000fe20000410000 */
[----:B0-----:R-:W-:Y:S01]  /*0b60*/  MOV R11, 0x3e800000 ;  /* 0x3e800000000b7802 */ /* 0x001fe20000000f00 */
        /* <DEDUP_REMOVED lines=28> */
.L_x_9627:
[----:B------:R-:W-:Y:S05]  /*0d30*/  BSYNC.RECONVERGENT B0 ;  /* 0x0000000000007941 */ /* 0x000fea0003800200 */
.L_x_9626:
        /* <DEDUP_REMOVED lines=35> */
.L_x_9629:
[----:B------:R-:W-:Y:S05]  /*0f70*/  BSYNC.RECONVERGENT B0 ;  /* 0x0000000000007941 */ /* 0x000fea0003800200 */
.L_x_9628:
[----:B------:R-:W-:Y:S01]  /*0f80*/  BSSY.RECONVERGENT B0, `(.L_x_9630) ;  /* 0x0000021000007945 */ /* 0x000fe20003800200 */
[----:B------:R-:W-:-:S03]  /*0f90*/  FSETP.GTU.FTZ.AND P5, PT, R49, 20, PT ;  /* 0x41a000003100780b */ /* 0x000fc60003fbc000 */
[----:B------:R-:W-:Y:S10]  /*0fa0*/  @P4 BRA `(.L_x_9631) ;  /* 0x0000000000784947 */ /* 0x000ff40003800000 */
[----:B------:R-:W-:Y:S01]  /*0fb0*/  FMUL.FTZ R48, R48, 1.4426950216293334961 ;  /* 0x3fb8aa3b30307820 */ /* 0x000fe20000410000 */
[----:B------:R-:W-:Y:S02]  /*0fc0*/  HFMA2 R10, -RZ, RZ, 1.625, 0 ;  /* 0x3e800000ff0a7431 */ /* 0x000fe400000001ff */
[----:B0-----:R-:W-:Y:S01]  /*0fd0*/  IMAD.MOV.U32 R13, RZ, RZ, 0x3d39bf78 ;  /* 0x3d39bf78ff0d7424 */ /* 0x001fe200078e00ff */
        /* <DEDUP_REMOVED lines=27> */
.L_x_9631:
[----:B------:R-:W-:Y:S05]  /*1190*/  BSYNC.RECONVERGENT B0 ;  /* 0x0000000000007941 */ /* 0x000fea0003800200 */
.L_x_9630:
[----:B------:R-:W-:Y:S04]  /*11a0*/  BSSY.RECONVERGENT B0, `(.L_x_9632) ;  /* 0x0000020000007945 */ /* 0x000fe80003800200 */
[----:B------:R-:W-:Y:S05]  /*11b0*/  @P5 BRA `(.L_x_9633) ;  /* 0x0000000000785947 */ /* 0x000fea0003800000 */
        /* <DEDUP_REMOVED lines=30> */
.L_x_9633:
[----:B------:R-:W-:Y:S05]  /*13a0*/  BSYNC.RECONVERGENT B0 ;  /* 0x0000000000007941 */ /* 0x000fea0003800200 */
.L_x_9632:
[----:B------:R-:W1:Y:S01]  /*13b0*/  LDCU.128 UR12, c[0x0][0x410] ;  /* 0x00008200ff0c77ac */ /* 0x000e620008000c00 */
[----:B0-----:R-:W-:Y:S01]  /*13c0*/  PRMT R15, RZ, 0x7610, R15 ;  /* 0x00007610ff0f7816 */ /* 0x001fe2000000000f */
[----:B------:R-:W0:Y:S01]  /*13d0*/  LDC.64 R66, c[0x0][0x510] ;  /* 0x00014400ff427b82 */ /* 0x000e220000000a00 */
[----:B------:R-:W-:Y:S01]  /*13e0*/  PRMT R17, RZ, 0x7610, R17 ;  /* 0x00007610ff117816 */ /* 0x000fe20000000011 */
[----:B------:R-:W-:Y:S01]  /*13f0*/  UMOV UR4, UR19 ;  /* 0x0000001300047c82 */ /* 0x000fe20008000000 */
[----:B------:R-:W-:Y:S01]  /*1400*/  UMOV UR5, URZ ;  /* 0x000000ff00057c82 */ /* 0x000fe20008000000 */
[----:B------:R-:W-:Y:S02]  /*1410*/  PRMT R51, RZ, 0x7610, R51 ;  /* 0x00007610ff337816 */ /* 0x000fe40000000033 */
[----:B------:R-:W-:Y:S01]  /*1420*/  PRMT R53, RZ, 0x7610, R53 ;  /* 0x00007610ff357816 */ /* 0x000fe20000000035 */
[----:B-1----:R-:W-:-:S04]  /*1430*/  UIMAD.WIDE.U32 UR8, UR18, UR12, UR4 ;  /* 0x0000000c120872a5 */ /* 0x002fc8000f8e0004 */
[----:B------:R-:W-:Y:S01]  /*1440*/  UIMAD UR10, UR18, UR13, UR9 ;  /* 0x0000000d120a72a4 */ /* 0x000fe2000f8e0209 */
[----:B------:R-:W1:Y:S01]  /*1450*/  LDCU.64 UR12, c[0x0][0x488] ;  /* 0x00009100ff0c77ac */ /* 0x000e620008000a00 */
[----:B------:R-:W-:Y:S01]  /*1460*/  IMAD.U32 R9, RZ, RZ, UR9 ;  /* 0x00000009ff097e24 */ /* 0x000fe2000f8e00ff */
[----:B------:R-:W-:-:S03]  /*1470*/  MOV R8, UR8 ;  /* 0x0000000800087c02 */ /* 0x000fc60008000f00 */
[----:B------:R-:W-:-:S03]  /*1480*/  MOV R9, UR10 ;  /* 0x0000000a00097c02 */ /* 0x000fc60008000f00 */
[----:B------:R-:W-:-:S04]  /*1490*/  IMAD.WIDE.U32 R8, R18, UR14, R8 ;  /* 0x0000000e12087c25 */ /* 0x000fc8000f8e0008 */
[----:B------:R-:W-:Y:S01]  /*14a0*/  IMAD R9, R18, UR15, R9 ;  /* 0x0000000f12097c24 */ /* 0x000fe2000f8e0209 */
[----:B------:R-:W-:-:S04]  /*14b0*/  IADD3 R8, P4, PT, R36, R8, RZ ;  /* 0x0000000824087210 */ /* 0x000fc80007f9e0ff */
[----:B------:R-:W-:Y:S02]  /*14c0*/  IADD3.X R9, PT, PT, RZ, R9, RZ, P4, !PT ;  /* 0x00000009ff097210 */ /* 0x000fe400027fe4ff */
[----:B-1----:R-:W-:-:S04]  /*14d0*/  LEA R12, P4, R8, UR12, 0x1 ;  /* 0x0000000c080c7c11 */ /* 0x002fc8000f8808ff */
[----:B------:R-:W-:Y:S01]  /*14e0*/  LEA.HI.X R13, R8, UR13, R9, 0x1, P4 ;  /* 0x0000000d080d7c11 */ /* 0x000fe2000a0f0c09 */
[----:B------:R-:W1:Y:S01]  /*14f0*/  LDCU.128 UR12, c[0x0][0x420] ;  /* 0x00008400ff0c77ac */ /* 0x000e620008000c00 */
[----:B------:R-:W-:Y:S01]  /*1500*/  LDS.64 R8, [R45] ;  /* 0x000000002d087984 */ /* 0x000fe20000000a00 */
[----:B------:R-:W-:Y:S06]  /*1510*/  BAR.SYNC.DEFER_BLOCKING 0x0 ;  /* 0x0000000000007b1d */ /* 0x000fec0000010000 */
[----:B------:R-:W2:Y:S04]  /*1520*/  @!P0 LDG.E.U16 R15, desc[UR16][R12.64] ;  /* 0x000000100c0f8981 */ /* 0x000ea8000c1e1500 */
[----:B------:R-:W3:Y:S04]  /*1530*/  @!P1 LDG.E.U16 R17, desc[UR16][R12.64+0x40] ;  /* 0x000040100c119981 */ /* 0x000ee8000c1e1500 */
[----:B------:R-:W4:Y:S04]  /*1540*/  @!P2 LDG.E.U16 R51, desc[UR16][R12.64+0x80] ;  /* 0x000080100c33a981 */ /* 0x000f28000c1e1500 */
[----:B------:R5:W4:Y:S01]  /*1550*/  @!P3 LDG.E.U16 R53, desc[UR16][R12.64+0xc0] ;  /* 0x0000c0100c35b981 */ /* 0x000b22000c1e1500 */
[----:B-1----:R-:W-:Y:S01]  /*1560*/  UIMAD.WIDE.U32 UR8, UR18, UR12, UR4 ;  /* 0x0000000c120872a5 */ /* 0x002fe2000f8e0004 */
[----:B------:R-:W-:-:S02]  /*1570*/  PRMT R55, RZ, 0x7610, R55 ;  /* 0x00007610ff377816 */ /* 0x000fc40000000037 */
[----:B------:R-:W-:Y:S01]  /*1580*/  PRMT R57, RZ, 0x7610, R57 ;  /* 0x00007610ff397816 */ /* 0x000fe20000000039 */
[----:B------:R-:W-:Y:S01]  /*1590*/  UIMAD UR10, UR18, UR13, UR9 ;  /* 0x0000000d120a72a4 */ /* 0x000fe2000f8e0209 */
[----:B------:R-:W-:Y:S01]  /*15a0*/  PRMT R59, RZ, 0x7610, R59 ;  /* 0x00007610ff3b7816 */ /* 0x000fe2000000003b */
[----:B------:R-:W1:Y:S01]  /*15b0*/  LDCU.64 UR12, c[0x0][0x478] ;  /* 0x00008f00ff0c77ac */ /* 0x000e620008000a00 */
[----:B------:R-:W-:Y:S01]  /*15c0*/  IMAD.U32 R11, RZ, RZ, UR9 ;  /* 0x00000009ff0b7e24 */ /* 0x000fe2000f8e00ff */
[----:B------:R-:W-:Y:S02]  /*15d0*/  MOV R10, UR8 ;  /* 0x00000008000a7c02 */ /* 0x000fe40008000f00 */
[----:B------:R-:W-:Y:S02]  /*15e0*/  MOV R11, UR10 ;  /* 0x0000000a000b7c02 */ /* 0x000fe40008000f00 */
[----:B-----5:R-:W-:Y:S01]  /*15f0*/  PRMT R13, RZ, 0x7610, R13 ;  /* 0x00007610ff0d7816 */ /* 0x020fe2000000000d */
[C---:B------:R-:W-:Y:S01]  /*1600*/  IMAD.WIDE.U32 R10, R18.reuse, UR14, R10 ;  /* 0x0000000e120a7c25 */ /* 0x040fe2000f8e000a */
[----:B--2---:R-:W-:Y:S03]  /*1610*/  STS.U16 [R44], R15 ;  /* 0x0000000f2c007388 */ /* 0x004fe60000000400 */
[----:B------:R-:W-:Y:S01]  /*1620*/  IMAD R0, R18, UR15, R11 ;  /* 0x0000000f12007c24 */ /* 0x000fe2000f8e020b */
[----:B------:R-:W-:Y:S01]  /*1630*/  IADD3 R11, P4, PT, R36, R10, RZ ;  /* 0x0000000a240b7210 */ /* 0x000fe20007f9e0ff */
[----:B---3--:R-:W-:Y:S04]  /*1640*/  STS.U16 [R44+0x40], R17 ;  /* 0x000040112c007388 */ /* 0x008fe80000000400 */
[----:B----4-:R-:W-:Y:S01]  /*1650*/  STS.U16 [R44+0x80], R51 ;  /* 0x000080332c007388 */ /* 0x010fe20000000400 */
[----:B------:R-:W-:-:S03]  /*1660*/  IADD3.X R0, PT, PT, RZ, R0, RZ, P4, !PT ;  /* 0x00000000ff007210 */ /* 0x000fc600027fe4ff */
[----:B------:R-:W-:Y:S01]  /*1670*/  STS.U16 [R44+0xc0], R53 ;  /* 0x0000c0352c007388 */ /* 0x000fe20000000400 */
[----:B------:R-:W-:-:S03]  /*1680*/  NOP ;  /* 0x0000000000007918 */ /* 0x000fc60000000000 */
[----:B------:R-:W2:Y:S01]  /*1690*/  LDS.64 R60, [R45] ;  /* 0x000000002d3c7984 */ /* 0x000ea20000000a00 */
[----:B------:R-:W-:Y:S01]  /*16a0*/  BAR.SYNC.DEFER_BLOCKING 0x0 ;  /* 0x0000000000007b1d */ /* 0x000fe20000010000 */
[----:B-1----:R-:W-:-:S04]  /*16b0*/  LEA R10, P4, R11, UR12, 0x1 ;  /* 0x0000000c0b0a7c11 */ /* 0x002fc8000f8808ff */
[----:B------:R-:W-:-:S03]  /*16c0*/  LEA.HI.X R11, R11, UR13, R0, 0x1, P4 ;  /* 0x0000000d0b0b7c11 */ /* 0x000fc6000a0f0c00 */
[----:B------:R-:W1:Y:S01]  /*16d0*/  S2UR UR9, SR_CgaCtaId ;  /* 0x00000000000979c3 */ /* 0x000e620000008800 */
[----:B------:R-:W-:Y:S01]  /*16e0*/  UMOV UR8, 0x400 ;  /* 0x0000040000087882 */ /* 0x000fe20000000000 */
[----:B------:R-:W3:Y:S01]  /*16f0*/  LDCU.64 UR10, c[0x0][0x508] ;  /* 0x0000a100ff0a77ac */ /* 0x000ee20008000a00 */
[----:B------:R-:W4:Y:S01]  /*1700*/  LDCU.64 UR12, c[0x0][0x490] ;  /* 0x00009200ff0c77ac */ /* 0x000f220008000a00 */
[----:B------:R-:W5:Y:S04]  /*1710*/  @!P0 LDG.E.U16 R13, desc[UR16][R10.64] ;  /* 0x000000100a0d8981 */ /* 0x000f68000c1e1500 */
[----:B------:R-:W3:Y:S04]  /*1720*/  @!P1 LDG.E.U16 R55, desc[UR16][R10.64+0x40] ;  /* 0x000040100a379981 */ /* 0x000ee8000c1e1500 */
[----:B------:R-:W3:Y:S04]  /*1730*/  @!P2 LDG.E.U16 R57, desc[UR16][R10.64+0x80] ;  /* 0x000080100a39a981 */ /* 0x000ee8000c1e1500 */
[----:B------:R-:W3:Y:S01]  /*1740*/  @!P3 LDG.E.U16 R59, desc[UR16][R10.64+0xc0] ;  /* 0x0000c0100a3bb981 */ /* 0x000ee2000c1e1500 */
[C---:B--2---:R-:W-:Y:S01]  /*1750*/  PRMT R0, R60.reuse, 0x7632, R0 ;  /* 0x000076323c007816 */ /* 0x044fe20000000000 */
[C---:B------:R-:W-:Y:S01]  /*1760*/  IMAD.U32 R54, R61.reuse, 0x10000, RZ ;  /* 0x000100003d367824 */ /* 0x040fe200078e00ff */
[----:B------:R-:W-:Y:S01]  /*1770*/  PRMT R12, R61, 0x7632, R12 ;  /* 0x000076323d0c7816 */ /* 0x000fe2000000000c */
[----:B-1----:R-:W-:Y:S01]  /*1780*/  ULEA UR8, UR9, UR8, 0x18 ;  /* 0x0000000809087291 */ /* 0x002fe2000f8ec0ff */
[----:B------:R-:W-:Y:S01]  /*1790*/  SHF.L.U32 R14, R60, 0x10, RZ ;  /* 0x000000103c0e7819 */ /* 0x000fe200000006ff */
[----:B------:R-:W-:Y:S01]  /*17a0*/  FMUL.FTZ R15, R54, -1.4426950216293334961 ;  /* 0xbfb8aa3b360f7820 */ /* 0x000fe20000410000 */
[----:B------:R-:W-:Y:S01]  /*17b0*/  SHF.L.U32 R16, R0, 0x10, RZ ;  /* 0x0000001000107819 */ /* 0x000fe200000006ff */
[----:B----4-:R-:W-:Y:S01]  /*17c0*/  UISETP.NE.U32.AND UP0, UPT, UR12, URZ, UPT ;  /* 0x000000ff0c00728c */ /* 0x010fe2000bf05070 */
[----:B------:R-:W-:Y:S01]  /*17d0*/  SHF.L.U32 R60, R12, 0x10, RZ ;  /* 0x000000100c3c7819 */ /* 0x000fe200000006ff */
[----:B------:R-:W-:Y:S01]  /*17e0*/  FMUL.FTZ R0, R14, -1.4426950216293334961 ;  /* 0xbfb8aa3b0e007820 */ /* 0x000fe20000410000 */
[----:B------:R-:W-:Y:S01]  /*17f0*/  ISETP.NE.AND P2, PT, R25, RZ, PT ;  /* 0x000000ff1900720c */ /* 0x000fe20003f45270 */
[----:B------:R-:W-:Y:S01]  /*1800*/  FMUL.FTZ R12, R16, -1.4426950216293334961 ;  /* 0xbfb8aa3b100c7820 */ /* 0x000fe20000410000 */
[----:B------:R-:W1:Y:S01]  /*1810*/  MUFU.EX2 R15, R15 ;  /* 0x0000000f000f7308 */ /* 0x000e620000000800 */
[----:B------:R-:W-:Y:S01]  /*1820*/  FMUL.FTZ R50, R60, -1.4426950216293334961 ;  /* 0xbfb8aa3b3c327820 */ /* 0x000fe20000410000 */
[----:B------:R-:W-:-:S02]  /*1830*/  UISETP.NE.AND.EX UP0, UPT, UR13, URZ, UPT, UP0 ;  /* 0x000000ff0d00728c */ /* 0x000fc4000bf05300 */
[----:B------:R-:W-:Y:S04]  /*1840*/  MUFU.EX2 R0, R0 ;  /* 0x0000000000007308 */ /* 0x000fe80000000800 */
[----:B------:R-:W2:Y:S04]  /*1850*/  MUFU.EX2 R12, R12 ;  /* 0x0000000c000c7308 */ /* 0x000ea80000000800 */
[----:B------:R-:W4:Y:S01]  /*1860*/  MUFU.EX2 R50, R50 ;  /* 0x0000003200327308 */ /* 0x000f220000000800 */
[----:B-1----:R-:W-:Y:S01]  /*1870*/  FADD.FTZ R51, R15, 1 ;  /* 0x3f8000000f337421 */ /* 0x002fe20000010000 */
[----:B--2---:R-:W-:Y:S01]  /*1880*/  FADD.FTZ R17, R12, 1 ;  /* 0x3f8000000c117421 */ /* 0x004fe20000010000 */
[C---:B------:R-:W-:Y:S01]  /*1890*/  PRMT R12, R9.reuse, 0x7632, R12 ;  /* 0x00007632090c7816 */ /* 0x040fe2000000000c */
[----:B----4-:R-:W-:Y:S01]  /*18a0*/  FADD.FTZ R53, R50, 1 ;  /* 0x3f80000032357421 */ /* 0x010fe20000010000 */
[----:B------:R-:W-:-:S03]  /*18b0*/  IMAD.U32 R50, R9, 0x10000, RZ ;  /* 0x0001000009327824 */ /* 0x000fc600078e00ff */
[----:B------:R-:W-:Y:S01]  /*18c0*/  MUFU.RCP R17, R17 ;  /* 0x0000001100117308 */ /* 0x000fe20000001000 */
[----:B------:R-:W-:Y:S01]  /*18d0*/  IMAD.U32 R12, R12, 0x10000, RZ ;  /* 0x000100000c0c7824 */ /* 0x000fe200078e00ff */
[----:B-----5:R1:W-:Y:S04]  /*18e0*/  STS.U16 [R44], R13 ;  /* 0x0000000d2c007388 */ /* 0x0203e80000000400 */
[----:B---3--:R2:W-:Y:S04]  /*18f0*/  STS.U16 [R44+0x40], R55 ;  /* 0x000040372c007388 */ /* 0x0085e80000000400 */
[----:B------:R-:W-:Y:S01]  /*1900*/  STS.U16 [R44+0x80], R57 ;  /* 0x000080392c007388 */ /* 0x000fe20000000400 */
[----:B-1----:R-:W-:Y:S01]  /*1910*/  FADD.FTZ R13, R0, 1 ;  /* 0x3f800000000d7421 */ /* 0x002fe20000010000 */
[----:B------:R-:W-:-:S02]  /*1920*/  SHF.L.U32 R0, R8, 0x10, RZ ;  /* 0x0000001008007819 */ /* 0x000fc400000006ff */
[----:B------:R1:W-:Y:S01]  /*1930*/  STS.U16 [R44+0xc0], R59 ;  /* 0x0000c03b2c007388 */ /* 0x0003e20000000400 */
[----:B------:R-:W-:-:S03]  /*1940*/  NOP ;  /* 0x0000000000007918 */ /* 0x000fc60000000000 */
[----:B------:R-:W3:Y:S01]  /*1950*/  LDS.64 R10, [R45] ;  /* 0x000000002d0a7984 */ /* 0x000ee20000000a00 */
[----:B--2---:R-:W2:Y:S01]  /*1960*/  MUFU.RCP R55, R51 ;  /* 0x0000003300377308 */ /* 0x004ea20000001000 */
[----:B------:R-:W-:-:S04]  /*1970*/  PRMT R8, R8, 0x7632, R8 ;  /* 0x0000763208087816 */ /* 0x000fc80000000008 */
[----:B------:R-:W-:-:S03]  /*1980*/  SHF.L.U32 R52, R8, 0x10, RZ ;  /* 0x0000001008347819 */ /* 0x000fc600000006ff */
[----:B------:R-:W-:Y:S08]  /*1990*/  MUFU.RCP R13, R13 ;  /* 0x0000000d000d7308 */ /* 0x000ff00000001000 */
[----:B-1----:R-:W1:Y:S01]  /*19a0*/  MUFU.RCP R59, R53 ;  /* 0x00000035003b7308 */ /* 0x002e620000001000 */
[----:B--2---:R-:W-:-:S04]  /*19b0*/  FADD.FTZ R51, -R55, 1 ;  /* 0x3f80000037337421 */ /* 0x004fc80000010100 */
[----:B------:R-:W-:Y:S01]  /*19c0*/  FFMA.FTZ R57, R54, R51, 1 ;  /* 0x3f80000036397423 */ /* 0x000fe20000010033 */
[----:B------:R-:W-:-:S04]  /*19d0*/  FADD.FTZ R51, -R17, 1 ;  /* 0x3f80000011337421 */ /* 0x000fc80000010100 */
[----:B------:R-:W-:Y:S01]  /*19e0*/  FFMA.FTZ R51, R16, R51, 1 ;  /* 0x3f80000010337423 */ /* 0x000fe20000010033 */
[----:B-1----:R-:W-:-:S04]  /*19f0*/  FADD.FTZ R63, -R59, 1 ;  /* 0x3f8000003b3f7421 */ /* 0x002fc80000010100 */
[----:B------:R-:W-:Y:S01]  /*1a00*/  FFMA.FTZ R63, R60, R63, 1 ;  /* 0x3f8000003c3f7423 */ /* 0x000fe2000001003f */
[C---:B---3--:R-:W-:Y:S02]  /*1a10*/  PRMT R9, R10.reuse, 0x7632, R9 ;  /* 0x000076320a097816 */ /* 0x048fe40000000009 */
[----:B------:R-:W-:Y:S02]  /*1a20*/  SHF.L.U32 R15, R10, 0x10, RZ ;  /* 0x000000100a0f7819 */ /* 0x000fe400000006ff */
[C---:B------:R-:W-:Y:S02]  /*1a30*/  PRMT R10, R11.reuse, 0x7632, R10 ;  /* 0x000076320b0a7816 */ /* 0x040fe4000000000a */
        /* <DEDUP_REMOVED lines=22> */
[----:B------:R-:W-:Y:S01]  /*1ba0*/  MOV R51, UR8 ;  /* 0x0000000800337c02 */ /* 0x000fe20008000f00 */
[----:B------:R-:W-:Y:S01]  /*1bb0*/  FMUL.FTZ R59, R60, R59 ;  /* 0x0000003b3c3b7220 */ /* 0x000fe20000410000 */
[----:B------:R-:W-:Y:S01]  /*1bc0*/  F2FP.BF16.F32.PACK_AB R9, R62, R57 ;  /* 0x000000393e09723e */ /* 0x000fe200000010ff */
[----:B------:R-:W-:Y:S01]  /*1bd0*/  FMUL.FTZ R0, R0, R13 ;  /* 0x0000000d00007220 */ /* 0x000fe20000410000 */
[----:B------:R-:W-:Y:S01]  /*1be0*/  FMUL.FTZ R50, R50, R55 ;  /* 0x0000003732327220 */ /* 0x000fe20000410000 */
[----:B------:R-:W-:-:S02]  /*1bf0*/  FMUL.FTZ R52, R52, R17 ;  /* 0x0000001134347220 */ /* 0x000fc40000410000 */
        /* <DEDUP_REMOVED lines=13> */
[----:B------:R-:W-:-:S05]  /*1cd0*/  IADD3 R9, P0, PT, R36, R8, RZ ;  /* 0x0000000824097210 */ /* 0x000fca0007f1e0ff */
[----:B------:R-:W-:Y:S01]  /*1ce0*/  IMAD.X R58, RZ, RZ, R58, P0 ;  /* 0x000000ffff3a7224 */ /* 0x000fe200000e063a */
[----:B------:R-:W0:Y:S01]  /*1cf0*/  LDS R10, [R51+0x100] ;  /* 0x00010000330a7984 */ /* 0x000e220000000800 */
[----:B-1----:R-:W-:-:S04]  /*1d00*/  LEA R8, P4, R9, UR10, 0x1 ;  /* 0x0000000a09087c11 */ /* 0x002fc8000f8808ff */
[----:B------:R-:W-:Y:S02]  /*1d10*/  LEA.HI.X R9, R9, UR11, R58, 0x1, P4 ;  /* 0x0000000b09097c11 */ /* 0x000fe4000a0f0c3a */
[-C--:B0-----:R-:W-:Y:S02]  /*1d20*/  ISETP.GE.AND P0, PT, R36, R10.reuse, PT ;  /* 0x0000000a2400720c */ /* 0x081fe40003f06270 */
[-C--:B------:R-:W-:Y:S02]  /*1d30*/  ISETP.GE.AND P1, PT, R39, R10.reuse, PT ;  /* 0x0000000a2700720c */ /* 0x080fe40003f26270 */
[-C--:B------:R-:W-:Y:S02]  /*1d40*/  ISETP.GE.AND P3, PT, R40, R10.reuse, PT ;  /* 0x0000000a2800720c */ /* 0x080fe40003f66270 */
[----:B------:R-:W-:-:S07]  /*1d50*/  ISETP.GE.AND P4, PT, R41, R10, PT ;  /* 0x0000000a2900720c */ /* 0x000fce0003f86270 */
[----:B------:R0:W-:Y:S04]  /*1d60*/  @!P0 STG.E.U16 desc[UR16][R8.64], R11 ;  /* 0x0000000b08008986 */ /* 0x0001e8000c101510 */
[----:B------:R0:W-:Y:S04]  /*1d70*/  @!P1 STG.E.U16 desc[UR16][R8.64+0x40], R57 ;  /* 0x0000403908009986 */ /* 0x0001e8000c101510 */
[----:B------:R0:W-:Y:S04]  /*1d80*/  @!P3 STG.E.U16 desc[UR16][R8.64+0x80], R63 ;  /* 0x0000803f0800b986 */ /* 0x0001e8000c101510 */
[----:B------:R0:W-:Y:S01]  /*1d90*/  @!P4 STG.E.U16 desc[UR16][R8.64+0xc0], R65 ;  /* 0x0000c0410800c986 */ /* 0x0001e2000c101510 */
[----:B------:R-:W-:Y:S05]  /*1da0*/  BRA.U !UP0, `(.L_x_9634) ;  /* 0x0000000108907547 */ /* 0x000fea000b800000 */
[----:B------:R-:W-:Y:S01]  /*1db0*/  BAR.SYNC.DEFER_BLOCKING 0x0 ;  /* 0x0000000000007b1d */ /* 0x000fe20000010000 */
[----:B------:R-:W-:Y:S01]  /*1dc0*/  FMUL.FTZ R13, R13, R15 ;  /* 0x0000000f0d0d7220 */ /* 0x000fe20000410000 */
[----:B0-----:R-:W-:Y:S01]  /*1dd0*/  FMUL.FTZ R8, R17, R53 ;  /* 0x0000003511087220 */ /* 0x001fe20000410000 */
[----:B------:R-:W-:Y:S01]  /*1de0*/  FMUL.FTZ R55, R55, R56 ;  /* 0x0000003837377220 */ /* 0x000fe20000410000 */
[----:B------:R-:W-:Y:S02]  /*1df0*/  FMUL.FTZ R10, R59, R61 ;  /* 0x0000003d3b0a7220 */ /* 0x000fe40000410000 */
[----:B------:R-:W0:Y:S01]  /*1e00*/  LDCU.128 UR8, c[0x0][0x430] ;  /* 0x00008600ff0877ac */ /* 0x000e220008000c00 */
[----:B------:R-:W-:Y:S02]  /*1e10*/  F2FP.BF16.F32.PACK_AB R8, R8, R13 ;  /* 0x0000000d0808723e */ /* 0x000fe400000010ff */
[----:B------:R-:W-:-:S05]  /*1e20*/  F2FP.BF16.F32.PACK_AB R9, R10, R55 ;  /* 0x000000370a09723e */ /* 0x000fca00000010ff */
[----:B------:R1:W-:Y:S01]  /*1e30*/  STS.64 [R45], R8 ;  /* 0x000000082d007388 */ /* 0x0003e20000000a00 */
[----:B------:R-:W-:-:S03]  /*1e40*/  NOP ;  /* 0x0000000000007918 */ /* 0x000fc60000000000 */
[----:B------:R-:W-:Y:S01]  /*1e50*/  LDS.U16 R11, [R44] ;  /* 0x000000002c0b7984 */ /* 0x000fe20000000400 */
[----:B0-----:R-:W-:-:S03]  /*1e60*/  UIMAD.WIDE.U32 UR4, UR18, UR8, UR4 ;  /* 0x00000008120472a5 */ /* 0x001fc6000f8e0004 */
[----:B------:R-:W-:Y:S01]  /*1e70*/  LDS.U16 R13, [R44+0x40] ;  /* 0x000040002c0d7984 */ /* 0x000fe20000000400 */
[----:B------:R-:W-:Y:S02]  /*1e80*/  UIMAD UR8, UR18, UR9, UR5 ;  /* 0x00000009120872a4 */ /* 0x000fe4000f8e0205 */
[----:B-1----:R-:W-:Y:S01]  /*1e90*/  MOV R9, UR5 ;  /* 0x0000000500097c02 */ /* 0x002fe20008000f00 */
[----:B------:R-:W-:Y:S01]  /*1ea0*/  LDS.U16 R15, [R44+0x80] ;  /* 0x000080002c0f7984 */ /* 0x000fe20000000400 */
[----:B------:R-:W-:Y:S02]  /*1eb0*/  MOV R8, UR4 ;  /* 0x0000000400087c02 */ /* 0x000fe40008000f00 */
        /* <DEDUP_REMOVED lines=19> */
.L_x_9634:
[----:B------:R-:W2:Y:S01]  /*1ff0*/  LDCU UR9, c[0x0][0x38c] ;  /* 0x00007180ff0977ac */ /* 0x000ea20008000800 */
[----:B------:R-:W-:Y:S01]  /*2000*/  PRMT R60, R2, 0x7632, R60 ;  /* 0x00007632023c7816 */ /* 0x000fe2000000003c */
[----:B------:R-:W-:Y:S01]  /*2010*/  FMUL.FTZ R58, R12, R59 ;  /* 0x0000003b0c3a7220 */ /* 0x000fe20000410000 */
[----:B0-----:R-:W-:Y:S01]  /*2020*/  SHF.L.U32 R57, R2, 0x10, RZ ;  /* 0x0000001002397819 */ /* 0x001fe200000006ff */
[----:B------:R-:W-:Y:S01]  /*2030*/  HFMA2 R56, -RZ, RZ, 0, 0 ;  /* 0x00000000ff387431 */ /* 0x000fe200000001ff */
[----:B------:R-:W-:Y:S01]  /*2040*/  SHF.L.U32 R60, R60, 0x10, RZ ;  /* 0x000000103c3c7819 */ /* 0x000fe200000006ff */
[----:B------:R-:W-:Y:S01]  /*2050*/  IMAD.MOV.U32 R53, RZ, RZ, RZ ;  /* 0x000000ffff357224 */ /* 0x000fe200078e00ff */
[C---:B------:R-:W-:Y:S01]  /*2060*/  PRMT R62, R3.reuse, 0x7632, R62 ;  /* 0x00007632033e7816 */ /* 0x040fe2000000003e */
[----:B------:R-:W-:Y:S01]  /*2070*/  FFMA.FTZ R27, R0, R57, R27 ;  /* 0x00000039001b7223 */ /* 0x000fe2000001001b */
[----:B------:R-:W-:Y:S02]  /*2080*/  SHF.L.U32 R59, R3, 0x10, RZ ;  /* 0x00000010033b7819 */ /* 0x000fe400000006ff */
[----:B------:R-:W-:-:S02]  /*2090*/  CS2R R54, SRZ ;  /* 0x0000000000367805 */ /* 0x000fc4000001ff00 */
[----:B------:R-:W-:Y:S01]  /*20a0*/  SHF.L.U32 R62, R62, 0x10, RZ ;  /* 0x000000103e3e7819 */ /* 0x000fe200000006ff */
[----:B------:R-:W-:Y:S01]  /*20b0*/  FFMA.FTZ R27, R52, R60, R27 ;  /* 0x0000003c341b7223 */ /* 0x000fe2000001001b */
[----:B------:R-:W-:Y:S01]  /*20c0*/  PRMT R61, RZ, 0x7610, R61 ;  /* 0x00007610ff3d7816 */ /* 0x000fe2000000003d */
[-C--:B------:R-:W-:Y:S01]  /*20d0*/  FMUL.FTZ R63, R0, R19.reuse ;  /* 0x00000013003f7220 */ /* 0x080fe20000410000 */
[C---:B------:R-:W-:Y:S01]  /*20e0*/  FMUL.FTZ R65, R50.reuse, R19 ;  /* 0x0000001332417220 */ /* 0x040fe20000410000 */
[----:B------:R-:W-:Y:S01]  /*20f0*/  FFMA.FTZ R27, R50, R59, R27 ;  /* 0x0000003b321b7223 */ /* 0x000fe2000001001b */
[-C--:B------:R-:W-:Y:S01]  /*2100*/  FMUL.FTZ R66, R52, R19.reuse ;  /* 0x0000001334427220 */ /* 0x080fe20000410000 */
[----:B--2---:R-:W-:Y:S01]  /*2110*/  UISETP.GE.AND UP0, UPT, UR9, 0x1, UPT ;  /* 0x000000010900788c */ /* 0x004fe2000bf06270 */
        /* <DEDUP_REMOVED lines=12> */
[----:B-1----:R-:W1:Y:S01]  /*21e0*/  LDC.64 R8, c[0x0][0x3e0] ;  /* 0x0000f800ff087b82 */ /* 0x002e620000000a00 */
        /* <DEDUP_REMOVED lines=26> */
.L_x_9641:
        /* <DEDUP_REMOVED lines=9> */
[----:B------:R-:W-:Y:S02]  /*2420*/  SEL R84, R80, R37, !P1 ;  /* 0x0000002550547207 */ /* 0x000fe40004800000 */
[----:B------:R-:W-:-:S03]  /*2430*/  ISETP.NE.AND P1, PT, R25, 0x1f, PT ;  /* 0x0000001f1900780c */ /* 0x000fc60003f25270 */
[----:B------:R-:W-:Y:S01]  /*2440*/  IMAD R85, R84, 0x4, R51 ;  /* 0x0000000454557824 */ /* 0x000fe200078e0233 */
[----:B------:R-:W-:Y:S01]  /*2450*/  BSSY.RECONVERGENT B0, `(.L_x_9636) ;  /* 0x0000018000007945 */ /* 0x000fe20003800200 */
[----:B--2---:R-:W-:-:S04]  /*2460*/  FMUL.FTZ R82, R81, 1.4426950216293334961 ;  /* 0x3fb8aa3b51527820 */ /* 0x004fc80000410000 */
[C---:B------:R-:W-:Y:S01]  /*2470*/  FMUL.FTZ R16, R82.reuse, R46 ;  /* 0x0000002e52107220 */ /* 0x040fe20000410000 */
[C---:B------:R-:W-:Y:S01]  /*2480*/  FMUL.FTZ R17, R82.reuse, R47 ;  /* 0x0000002f52117220 */ /* 0x040fe20000410000 */
[C---:B------:R-:W-:Y:S01]  /*2490*/  FMUL.FTZ R84, R82.reuse, R48 ;  /* 0x0000003052547220 */ /* 0x040fe20000410000 */
        /* <DEDUP_REMOVED lines=9> */
[-C--:B0-----:R-:W-:Y:S01]  /*2530*/  FMUL.FTZ R85, R52, R87.reuse ;  /* 0x0000005734557220 */ /* 0x081fe20000410000 */
[----:B------:R-:W-:Y:S01]  /*2540*/  FMUL.FTZ R87, R58, R87 ;  /* 0x000000573a577220 */ /* 0x000fe20000410000 */
[----:B------:R-:W-:Y:S06]  /*2550*/  BAR.SYNC.DEFER_BLOCKING 0x0 ;  /* 0x0000000000007b1d */ /* 0x000fec0000010000 */
[----:B-123--:R-:W-:Y:S05]  /*2560*/  @P1 BRA `(.L_x_9637) ;  /* 0x0000000000141947 */ /* 0x00efea0003800000 */
[----:B------:R-:W-:Y:S01]  /*2570*/  UISETP.NE.AND UP0, UPT, UR6, UR11, UPT ;  /* 0x0000000b0600728c */ /* 0x000fe2000bf05270 */
[----:B------:R-:W-:-:S08]  /*2580*/  HFMA2 R90, -RZ, RZ, 1.875, 0 ;  /* 0x3f800000ff5a7431 */ /* 0x000fd000000001ff */
[----:B------:R-:W-:Y:S05]  /*2590*/  BRA.U !UP0, `(.L_x_9638) ;  /* 0x00000001080c7547 */ /* 0x000fea000b800000 */
[----:B------:R0:W1:Y:S01]  /*25a0*/  LDS R90, [R78+UR8] ;  /* 0x000000084e5a7984 */ /* 0x0000620008000800 */
[----:B------:R-:W-:Y:S05]  /*25b0*/  BRA `(.L_x_9638) ;  /* 0x0000000000047947 */ /* 0x000fea0003800000 */
.L_x_9637:
[----:B------:R2:W3:Y:S02]  /*25c0*/  LDS R90, [R38+0xb4c] ;  /* 0x000b4c00265a7984 */ /* 0x0004e40000000800 */
.L_x_9638:
[----:B------:R-:W-:Y:S05]  /*25d0*/  BSYNC.RECONVERGENT B0 ;  /* 0x0000000000007941 */ /* 0x000fea0003800200 */
.L_x_9636:
[----:B------:R-:W-:Y:S01]  /*25e0*/  UISETP.NE.AND UP0, UPT, UR6, 0x1, UPT ;  /* 0x000000010600788c */ /* 0x000fe2000bf05270 */
[----:B------:R-:W-:-:S05]  /*25f0*/  MOV R89, RZ ;  /* 0x000000ff00597202 */ /* 0x000fca0000000f00 */
[----:B------:R-:W-:-:S04]  /*2600*/  PLOP3.LUT P1, PT, PT, PT, UP0, 0x80, 0x8 ;  /* 0x000000000008781c */ /* 0x000fc80003f2f008 */
[----:B------:R-:W-:-:S13]  /*2610*/  ISETP.NE.OR P1, PT, R25, RZ, !P1 ;  /* 0x000000ff1900720c */ /* 0x000fda0004f25670 */
[----:B------:R-:W-:-:S05]  /*2620*/  @!P1 IMAD.WIDE R2, R79, 0x8, R6 ;  /* 0x000000084f029825 */ /* 0x000fca00078e0206 */
[----:B------:R5:W4:Y:S01]  /*2630*/  @!P1 LDG.E R89, desc[UR16][R2.64+0x4] ;  /* 0x0000041002599981 */ /* 0x000b22000c1e1900 */
[C---:B-1-3--:R-:W-:Y:S01]  /*2640*/  FMUL.FTZ R15, R83.reuse, R90 ;  /* 0x0000005a530f7220 */ /* 0x04afe20000410000 */
        /* <DEDUP_REMOVED lines=11> */
[C---:B------:R-:W-:Y:S01]  /*2700*/  ISETP.NE.AND P4, PT, R43.reuse, RZ, PT ;  /* 0x000000ff2b00720c */ /* 0x040fe20003f85270 */
[----:B------:R-:W1:Y:S01]  /*2710*/  SHFL.DOWN PT, R93, R84, 0x1, 0x1f ;  /* 0x08201f00545d7f89 */ /* 0x000e6200000e0000 */
[----:B------:R-:W-:Y:S01]  /*2720*/  ISETP.GT.AND P3, PT, R43, 0xf, PT ;  /* 0x0000000f2b00780c */ /* 0x000fe20003f64270 */
[----:B------:R-:W-:Y:S01]  /*2730*/  FMUL.FTZ R2, R82, R3 ;  /* 0x0000000352027220 */ /* 0x000fe20000410000 */
[----:B------:R-:W-:Y:S01]  /*2740*/  MOV R3, R94 ;  /* 0x0000005e00037202 */ /* 0x000fe20000000f00 */
[----:B------:R-:W3:Y:S01]  /*2750*/  SHFL.DOWN PT, R95, R94, 0x1, 0x1f ;  /* 0x08201f005e5f7f89 */ /* 0x000ee200000e0000 */
[----:B------:R-:W-:Y:S01]  /*2760*/  BSSY.RECONVERGENT B0, `(.L_x_9639) ;  /* 0x00000a1000007945 */ /* 0x000fe20003800200 */
[----:B------:R-:W-:-:S02]  /*2770*/  FMUL.FTZ R2, R83, R2 ;  /* 0x0000000253027220 */ /* 0x000fc40000410000 */
[----:B------:R-:W5:Y:S04]  /*2780*/  SHFL.UP PT, R14, R15, 0x1, RZ ;  /* 0x042000000f0e7989 */ /* 0x000f6800000e00ff */
[----:B------:R-:W0:Y:S01]  /*2790*/  @!P4 S2R R102, SR_CgaCtaId ;  /* 0x000000000066c919 */ /* 0x000e220000008800 */
[----:B-1----:R-:W-:Y:S01]  /*27a0*/  @P1 FMUL.FTZ R93, R93, R84 ;  /* 0x000000545d5d1220 */ /* 0x002fe20000410000 */
[----:B---3--:R-:W-:-:S03]  /*27b0*/  @P1 FFMA.FTZ R3, R84, R95, R3 ;  /* 0x0000005f54031223 */ /* 0x008fc60000010003 */
[----:B------:R-:W-:Y:S01]  /*27c0*/  @P1 IMAD.MOV.U32 R84, RZ, RZ, R93 ;  /* 0x000000ffff541224 */ /* 0x000fe200078e005d */
[----:B------:R-:W-:Y:S01]  /*27d0*/  ISETP.GE.AND P1, PT, R43, 0x1, PT ;  /* 0x000000012b00780c */ /* 0x000fe20003f26270 */
[----:B------:R-:W1:Y:S01]  /*27e0*/  SHFL.UP PT, R93, R2, 0x1, RZ ;  /* 0x04200000025d7989 */ /* 0x000e6200000e00ff */
[----:B-----5:R-:W-:-:S03]  /*27f0*/  FFMA.FTZ R14, R2, R14, R15 ;  /* 0x0000000e020e7223 */ /* 0x020fc6000001000f */
[----:B------:R-:W3:Y:S02]  /*2800*/  SHFL.DOWN PT, R95, R84, 0x2, 0x1f ;  /* 0x08401f00545f7f89 */ /* 0x000ee400000e0000 */
[----:B------:R-:W-:Y:S02]  /*2810*/  FSEL R15, R15, R14, !P1 ;  /* 0x0000000e0f0f7208 */ /* 0x000fe40004800000 */
[----:B------:R-:W5:Y:S04]  /*2820*/  SHFL.DOWN PT, R96, R3, 0x2, 0x1f ;  /* 0x08401f0003607f89 */ /* 0x000f6800000e0000 */
[----:B------:R-:W2:Y:S01]  /*2830*/  SHFL.UP PT, R14, R15, 0x2, RZ ;  /* 0x044000000f0e7989 */ /* 0x000ea200000e00ff */
[----:B-1----:R-:W-:Y:S01]  /*2840*/  @P1 FMUL.FTZ R2, R2, R93 ;  /* 0x0000005d02021220 */ /* 0x002fe20000410000 */
[----:B------:R-:W-:Y:S01]  /*2850*/  ISETP.GE.AND P1, PT, R43, 0x2, PT ;  /* 0x000000022b00780c */ /* 0x000fe20003f26270 */
[----:B---3--:R-:W-:-:S03]  /*2860*/  @!P2 FMUL.FTZ R94, R84, R95 ;  /* 0x0000005f545ea220 */ /* 0x008fc60000410000 */
[----:B------:R-:W1:Y:S01]  /*2870*/  SHFL.UP PT, R93, R2, 0x2, RZ ;  /* 0x04400000025d7989 */ /* 0x000e6200000e00ff */
[----:B-----5:R-:W-:Y:S01]  /*2880*/  @!P2 FFMA.FTZ R3, R84, R96, R3 ;  /* 0x000000605403a223 */ /* 0x020fe20000010003 */
[----:B------:R-:W-:Y:S02]  /*2890*/  @!P2 MOV R84, R94 ;  /* 0x0000005e0054a202 */ /* 0x000fe40000000f00 */
[----:B------:R-:W-:Y:S01]  /*28a0*/  ISETP.GT.U32.AND P2, PT, R91, 0x1b, PT ;  /* 0x0000001b5b00780c */ /* 0x000fe20003f44070 */
[----:B--2---:R-:W-:Y:S01]  /*28b0*/  FFMA.FTZ R14, R2, R14, R15 ;  /* 0x0000000e020e7223 */ /* 0x004fe2000001000f */
        /* <DEDUP_REMOVED lines=10> */
[----:B------:R-:W-:Y:S01]  /*2960*/  @!P2 MOV R84, R93 ;  /* 0x0000005d0054a202 */ /* 0x000fe20000000f00 */
[----:B-----5:R-:W-:Y:S01]  /*2970*/  FFMA.FTZ R14, R2, R14, R95 ;  /* 0x0000000e020e7223 */ /* 0x020fe2000001005f */
[----:B------:R-:W-:-:S03]  /*2980*/  ISETP.GT.U32.AND P2, PT, R91, 0x17, PT ;  /* 0x000000175b00780c */ /* 0x000fc60003f44070 */
[----:B------:R-:W3:Y:S01]  /*2990*/  SHFL.DOWN PT, R97, R84, 0x8, 0x1f ;  /* 0x09001f0054617f89 */ /* 0x000ee200000e0000 */
[----:B------:R-:W-:Y:S01]  /*29a0*/  FSEL R93, R95, R14, !P1 ;  /* 0x0000000e5f5d7208 */ /* 0x000fe20004800000 */
[----:B------:R-:W-:-:S04]  /*29b0*/  HFMA2 R14, -RZ, RZ, 1.875, 0 ;  /* 0x3f800000ff0e7431 */ /* 0x000fc800000001ff */
[----:B------:R-:W5:Y:S01]  /*29c0*/  SHFL.UP PT, R94, R93, 0x8, RZ ;  /* 0x050000005d5e7989 */ /* 0x000f6200000e00ff */
[----:B-1----:R-:W-:Y:S01]  /*29d0*/  @P1 FMUL.FTZ R2, R2, R15 ;  /* 0x0000000f02021220 */ /* 0x002fe20000410000 */
[----:B------:R-:W-:Y:S01]  /*29e0*/  IMAD.MOV.U32 R15, RZ, RZ, RZ ;  /* 0x000000ffff0f7224 */ /* 0x000fe200078e00ff */
[----:B------:R-:W-:-:S03]  /*29f0*/  ISETP.GE.AND P1, PT, R43, 0x8, PT ;  /* 0x000000082b00780c */ /* 0x000fc60003f26270 */
[----:B------:R-:W1:Y:S01]  /*2a00*/  SHFL.UP PT, R95, R2, 0x8, RZ ;  /* 0x05000000025f7989 */ /* 0x000e6200000e00ff */
[----:B--2---:R-:W-:-:S03]  /*2a10*/  @!P2 FFMA.FTZ R3, R84, R98, R3 ;  /* 0x000000625403a223 */ /* 0x004fc60000010003 */
[----:B------:R-:W-:Y:S04]  /*2a20*/  @P0 LDS.64 R14, [R71] ;  /* 0x00000000470e0984 */ /* 0x000fe80000000a00 */
[----:B------:R-:W2:Y:S01]  /*2a30*/  SHFL.DOWN PT, R98, R3, 0x10, 0x1f ;  /* 0x0a001f0003627f89 */ /* 0x000ea200000e0000 */
[----:B---3--:R-:W-:-:S05]  /*2a40*/  @!P2 FMUL.FTZ R96, R84, R97 ;  /* 0x000000615460a220 */ /* 0x008fca0000410000 */
[----:B------:R-:W-:Y:S01]  /*2a50*/  @!P2 MOV R84, R96 ;  /* 0x000000600054a202 */ /* 0x000fe20000000f00 */
[----:B-----5:R-:W-:Y:S01]  /*2a60*/  FFMA.FTZ R94, R2, R94, R93 ;  /* 0x0000005e025e7223 */ /* 0x020fe2000001005d */
[----:B------:R-:W-:-:S03]  /*2a70*/  ISETP.GT.U32.AND P2, PT, R91, 0xf, PT ;  /* 0x0000000f5b00780c */ /* 0x000fc60003f44070 */
[----:B------:R-:W3:Y:S01]  /*2a80*/  SHFL.DOWN PT, R97, R84, 0x10, 0x1f ;  /* 0x0a001f0054617f89 */ /* 0x000ee200000e0000 */
[----:B------:R-:W-:Y:S01]  /*2a90*/  FSEL R93, R93, R94, !P1 ;  /* 0x0000005e5d5d7208 */ /* 0x000fe20004800000 */
[----:B-1----:R-:W-:Y:S01]  /*2aa0*/  @P1 FMUL.FTZ R2, R2, R95 ;  /* 0x0000005f02021220 */ /* 0x002fe20000410000 */
[----:B------:R-:W-:-:S03]  /*2ab0*/  ISETP.GE.AND P1, PT, R43, 0x10, PT ;  /* 0x000000102b00780c */ /* 0x000fc60003f26270 */
[----:B------:R-:W1:Y:S04]  /*2ac0*/  SHFL.UP PT, R94, R93, 0x10, RZ ;  /* 0x060000005d5e7989 */ /* 0x000e6800000e00ff */
[----:B------:R-:W5:Y:S01]  /*2ad0*/  SHFL.UP PT, R95, R2, 0x10, RZ ;  /* 0x06000000025f7989 */ /* 0x000f6200000e00ff */
[----:B--2---:R-:W-:-:S03]  /*2ae0*/  @!P2 FFMA.FTZ R3, R84, R98, R3 ;  /* 0x000000625403a223 */ /* 0x004fc60000010003 */
[----:B------:R-:W-:Y:S01]  /*2af0*/  SHFL.IDX PT, R98, R15, RZ, 0x1f ;  /* 0x00001fff0f627589 */ /* 0x000fe200000e0000 */
[----:B---3--:R-:W-:-:S03]  /*2b00*/  @!P2 FMUL.FTZ R96, R84, R97 ;  /* 0x000000615460a220 */ /* 0x008fc60000410000 */
[----:B------:R-:W-:Y:S02]  /*2b10*/  SHFL.DOWN PT, R97, R3, 0x1, 0x1f ;  /* 0x08201f0003617f89 */ /* 0x000fe400000e0000 */
[----:B------:R-:W-:Y:S01]  /*2b20*/  @!P2 MOV R84, R96 ;  /* 0x000000600054a202 */ /* 0x000fe20000000f00 */
[C---:B-1----:R-:W-:Y:S01]  /*2b30*/  FFMA.FTZ R94, R2.reuse, R94, R93 ;  /* 0x0000005e025e7223 */ /* 0x042fe2000001005d */
[----:B------:R-:W-:Y:S01]  /*2b40*/  ISETP.NE.AND P2, PT, R25, 0x1f, PT ;  /* 0x0000001f1900780c */ /* 0x000fe20003f45270 */
[----:B------:R-:W-:Y:S01]  /*2b50*/  SHFL.IDX PT, R3, R3, RZ, 0x1f ;  /* 0x00001fff03037589 */ /* 0x000fe200000e0000 */
[----:B-----5:R-:W-:Y:S02]  /*2b60*/  @P1 FMUL.FTZ R2, R2, R95 ;  /* 0x0000005f02021220 */ /* 0x020fe40000410000 */
[----:B------:R-:W-:Y:S01]  /*2b70*/  FSEL R94, R93, R94, !P1 ;  /* 0x0000005e5d5e7208 */ /* 0x000fe20004800000 */
[----:B------:R-:W1:Y:S01]  /*2b80*/  SHFL.DOWN PT, R96, R84, 0x1, 0x1f ;  /* 0x08201f0054607f89 */ /* 0x000e6200000e0000 */
[----:B------:R-:W-:-:S03]  /*2b90*/  ISETP.NE.AND P1, PT, R25, RZ, PT ;  /* 0x000000ff1900720c */ /* 0x000fc60003f25270 */
[----:B------:R-:W-:Y:S04]  /*2ba0*/  SHFL.UP PT, R2, R2, 0x1, RZ ;  /* 0x0420000002027989 */ /* 0x000fe800000e00ff */
[----:B------:R2:W-:Y:S04]  /*2bb0*/  SHFL.UP PT, R93, R94, 0x1, RZ ;  /* 0x042000005e5d7989 */ /* 0x0005e800000e00ff */
[----:B------:R-:W3:Y:S01]  /*2bc0*/  SHFL.IDX PT, R84, R84, RZ, 0x1f ;  /* 0x00001fff54547589 */ /* 0x000ee200000e0000 */
[----:B-1----:R-:W-:Y:S01]  /*2bd0*/  @P2 FFMA.FTZ R98, R96, R98, R97 ;  /* 0x0000006260622223 */ /* 0x002fe20000010061 */
[----:B------:R-:W-:-:S03]  /*2be0*/  ISETP.GT.AND P2, PT, R43, 0x1e, PT ;  /* 0x0000001e2b00780c */ /* 0x000fc60003f44270 */
[----:B------:R-:W-:-:S04]  /*2bf0*/  FFMA.FTZ R90, R98, R90, R87 ;  /* 0x0000005a625a7223 */ /* 0x000fc80000010057 */
[----:B------:R-:W-:-:S04]  /*2c00*/  FFMA.FTZ R88, R83, R90, R88 ;  /* 0x0000005a53587223 */ /* 0x000fc80000010058 */
[----:B------:R-:W-:Y:S01]  /*2c10*/  FFMA.FTZ R85, R82, R88, R85 ;  /* 0x0000005852557223 */ /* 0x000fe20000010055 */
[----:B--2---:R-:W-:Y:S01]  /*2c20*/  FMUL.FTZ R94, R88, R48 ;  /* 0x00000030585e7220 */ /* 0x004fe20000410000 */
[C---:B---3--:R-:W-:Y:S01]  /*2c30*/  FFMA.FTZ R15, R84.reuse, R15, R3 ;  /* 0x0000000f540f7223 */ /* 0x048fe20000010003 */
[----:B------:R-:W-:Y:S01]  /*2c40*/  FMUL.FTZ R14, R84, R14 ;  /* 0x0000000e540e7220 */ /* 0x000fe20000410000 */
[-C--:B------:R-:W-:Y:S01]  /*2c50*/  FFMA.FTZ R86, R17, R85.reuse, R86 ;  /* 0x0000005511567223 */ /* 0x080fe20000010056 */
[C---:B------:R-:W-:Y:S01]  /*2c60*/  FMUL.FTZ R84, R81.reuse, R85 ;  /* 0x0000005551547220 */ /* 0x040fe20000410000 */
[----:B------:R-:W-:Y:S01]  /*2c70*/  FMUL.FTZ R3, R81, R88 ;  /* 0x0000005851037220 */ /* 0x000fe20000410000 */
[----:B------:R-:W-:Y:S01]  /*2c80*/  FADD.FTZ R65, R94, R65 ;  /* 0x000000415e417221 */ /* 0x000fe20000010000 */
[----:B----4-:R1:W2:Y:S02]  /*2c90*/  SHFL.IDX PT, R95, R89, RZ, 0x1f ;  /* 0x00001fff595f7589 */ /* 0x0102a400000e0000 */
[----:B-1----:R-:W-:-:S04]  /*2ca0*/  FMUL.FTZ R89, R85, R47 ;  /* 0x0000002f55597220 */ /* 0x002fc80000410000 */
[----:B------:R-:W-:Y:S01]  /*2cb0*/  FADD.FTZ R66, R89, R66 ;  /* 0x0000004259427221 */ /* 0x000fe20000010000 */
[----:B--2---:R-:W-:Y:S01]  /*2cc0*/  @P1 FFMA.FTZ R95, R2, R95, R93 ;  /* 0x0000005f025f1223 */ /* 0x004fe2000001005d */
[----:B------:R-:W-:-:S03]  /*2cd0*/  FMUL.FTZ R2, R86, R46 ;  /* 0x0000002e56027220 */ /* 0x000fc60000410000 */
[----:B------:R-:W-:Y:S01]  /*2ce0*/  FFMA.FTZ R16, R16, R95, R67 ;  /* 0x0000005f10107223 */ /* 0x000fe20000010043 */
[----:B------:R-:W-:-:S03]  /*2cf0*/  FADD.FTZ R63, R2, R63 ;  /* 0x0000003f023f7221 */ /* 0x000fc60000010000 */
[-C--:B------:R-:W-:Y:S01]  /*2d00*/  FFMA.FTZ R93, R17, R16.reuse, R68 ;  /* 0x00000010115d7223 */ /* 0x080fe20000010044 */
[----:B------:R-:W-:Y:S01]  /*2d10*/  FFMA.FTZ R17, R0, R16, RZ ;  /* 0x0000001000117223 */ /* 0x000fe200000100ff */
[----:B------:R-:W-:Y:S02]  /*2d20*/  FADD.FTZ R87, -R67, R16 ;  /* 0x0000001043577221 */ /* 0x000fe40000010100 */
[-C--:B------:R-:W-:Y:S01]  /*2d30*/  FFMA.FTZ R96, R82, R93.reuse, R69 ;  /* 0x0000005d52607223 */ /* 0x080fe20000010045 */
[----:B------:R-:W-:Y:S01]  /*2d40*/  FFMA.FTZ R95, R52, R93, R17 ;  /* 0x0000005d345f7223 */ /* 0x000fe20000010011 */
[----:B------:R-:W-:Y:S01]  /*2d50*/  FADD.FTZ R93, -R68, R93 ;  /* 0x0000005d445d7221 */ /* 0x000fe20000010100 */
        /* <DEDUP_REMOVED lines=10> */
[C---:B------:R-:W-:Y:S01]  /*2e00*/  FADD.FTZ R64, R16.reuse, R64 ;  /* 0x0000004010407221 */ /* 0x040fe20000010000 */
[----:B------:R-:W-:Y:S01]  /*2e10*/  FMUL.FTZ R93, R93, R84 ;  /* 0x000000545d5d7220 */ /* 0x000fe20000410000 */
[----:B------:R-:W-:Y:S01]  /*2e20*/  FFMA.FTZ R83, R16, R96, R17 ;  /* 0x0000006010537223 */ /* 0x000fe20000010011 */
[----:B0-----:R-:W-:Y:S01]  /*2e30*/  @!P4 LEA R51, R102, R95, 0x18 ;  /* 0x0000005f6633c211 */ /* 0x001fe200078ec0ff */
[----:B------:R-:W0:Y:S01]  /*2e40*/  SHFL.DOWN PT, R17, R98, 0x1, 0x1f ;  /* 0x08201f0062117f89 */ /* 0x000e2200000e0000 */
[----:B------:R-:W-:Y:S01]  /*2e50*/  FMUL.FTZ R82, R82, R3 ;  /* 0x0000000352527220 */ /* 0x000fe20000410000 */
[----:B------:R-:W-:-:S02]  /*2e60*/  FFMA.FTZ R2, R60, R85, R93 ;  /* 0x000000553c027223 */ /* 0x000fc4000001005d */
[----:B------:R-:W1:Y:S02]  /*2e70*/  SHFL.DOWN PT, R100, R83, 0x1, 0x1f ;  /* 0x08201f0053647f89 */ /* 0x000e6400000e0000 */
        /* <DEDUP_REMOVED lines=25> */
[----:B-1----:R-:W-:Y:S01]  /*3010*/  FADD.FTZ R16, R83, R100 ;  /* 0x0000006453107221 */ /* 0x002fe20000010000 */
[----:B------:R-:W-:Y:S01]  /*3020*/  FFMA.FTZ R15, R59, R88, R82 ;  /* 0x000000583b0f7223 */ /* 0x000fe20000010052 */
[----:B------:R-:W-:Y:S01]  /*3030*/  FMUL.FTZ R14, R87, R14 ;  /* 0x0000000e570e7220 */ /* 0x000fe20000410000 */
[----:B------:R-:W-:Y:S01]  /*3040*/  FMUL.FTZ R81, R96, R81 ;  /* 0x0000005160517220 */ /* 0x000fe20000410000 */
[----:B------:R-:W-:Y:S01]  /*3050*/  FSEL R89, R98, R17, P3 ;  /* 0x0000001162597208 */ /* 0x000fe20001800000 */
[----:B------:R0:W-:Y:S01]  /*3060*/  @!P4 STS.64 [R51+0x118], R16 ;  /* 0x000118103300c388 */ /* 0x0001e20000000a00 */
[----:B------:R-:W-:Y:S01]  /*3070*/  FFMA.FTZ R3, R57, R86, R14 ;  /* 0x0000005639037223 */ /* 0x000fe2000001000e */
[----:B------:R-:W-:Y:S01]  /*3080*/  FFMA.FTZ R90, R62, R90, R81 ;  /* 0x0000005a3e5a7223 */ /* 0x000fe20000010051 */
[----:B------:R-:W-:-:S02]  /*3090*/  FADD.FTZ R54, R15, R54 ;  /* 0x000000360f367221 */ /* 0x000fc40000010000 */
        /* <DEDUP_REMOVED lines=13> */
.L_x_9640:
[----:B------:R-:W-:Y:S05]  /*3170*/  BSYNC.RECONVERGENT B0 ;  /* 0x0000000000007941 */ /* 0x000fea0003800200 */
.L_x_9639:
        /* <DEDUP_REMOVED lines=13> */
.L_x_9635:
[----:B------:R-:W-:Y:S01]  /*3250*/  BAR.SYNC.DEFER_BLOCKING 0x0 ;  /* 0x0000000000007b1d */ /* 0x000fe20000010000 */
[-C--:B------:R-:W-:Y:S02]  /*3260*/  ISETP.GE.AND P0, PT, R36, R42.reuse, PT ;  /* 0x0000002a2400720c */ /* 0x080fe40003f06270 */
[-C--:B------:R-:W-:Y:S02]  /*3270*/  ISETP.GE.AND P1, PT, R39, R42.reuse, PT ;  /* 0x0000002a2700720c */ /* 0x080fe40003f26270 */
[-C--:B------:R-:W-:Y:S02]  /*3280*/  ISETP.GE.AND P3, PT, R40, R42.reuse, PT ;  /* 0x0000002a2800720c */ /* 0x080fe40003f66270 */
[----:B------:R-:W-:Y:S02]  /*3290*/  ISETP.GE.AND P4, PT, R41, R42, PT ;  /* 0x0000002a2900720c */ /* 0x000fe40003f86270 */
[----:B------:R-:W-:Y:S02]  /*32a0*/  PRMT R3, RZ, 0x7610, R3 ;  /* 0x00007610ff037816 */ /* 0x000fe40000000003 */
[----:B-1----:R-:W-:-:S02]  /*32b0*/  PRMT R9, RZ, 0x7610, R9 ;  /* 0x00007610ff097816 */ /* 0x002fc40000000009 */
[----:B------:R-:W-:Y:S01]  /*32c0*/  PRMT R11, RZ, 0x7610, R11 ;  /* 0x00007610ff0b7816 */ /* 0x000fe2000000000b */
[----:B------:R-:W0:Y:S01]  /*32d0*/  S2UR UR4, SR_CgaCtaId ;  /* 0x00000000000479c3 */ /* 0x000e220000008800 */
[----:B------:R-:W-:Y:S01]  /*32e0*/  UMOV UR10, 0x400 ;  /* 0x00000400000a7882 */ /* 0x000fe20000000000 */
[----:B------:R-:W-:Y:S01]  /*32f0*/  F2FP.BF16.F32.PACK_AB R66, R66, R63 ;  /* 0x0000003f4242723e */ /* 0x000fe200000010ff */
[----:B------:R-:W1:Y:S01]  /*3300*/  LDCU.64 UR12, c[0x0][0x4f8] ;  /* 0x00009f00ff0c77ac */ /* 0x000e620008000a00 */
[----:B------:R-:W-:-:S04]  /*3310*/  F2FP.BF16.F32.PACK_AB R67, R64, R65 ;  /* 0x000000414043723e */ /* 0x000fc800000010ff */
[----:B------:R-:W2:Y:S01]  /*3320*/  LDC.64 R46, c[0x0][0x500] ;  /* 0x00014000ff2e7b82 */ /* 0x000ea20000000a00 */
[----:B------:R-:W3:Y:S04]  /*3330*/  @!P0 LDG.E.U16 R3, desc[UR16][R4.64] ;  /* 0x0000001004038981 */ /* 0x000ee8000c1e1500 */
[----:B------:R-:W4:Y:S04]  /*3340*/  @!P1 LDG.E.U16 R9, desc[UR16][R4.64+0x40] ;  /* 0x0000401004099981 */ /* 0x000f28000c1e1500 */
[----:B------:R-:W5:Y:S04]  /*3350*/  @!P3 LDG.E.U16 R11, desc[UR16][R4.64+0x80] ;  /* 0x00008010040bb981 */ /* 0x000f68000c1e1500 */
[----:B------:R-:W2:Y:S01]  /*3360*/  @!P4 LDG.E.U16 R61, desc[UR16][R4.64+0xc0] ;  /* 0x0000c010043dc981 */ /* 0x000ea2000c1e1500 */
[----:B------:R-:W-:Y:S01]  /*3370*/  UMOV UR5, URZ ;  /* 0x000000ff00057c82 */ /* 0x000fe20008000000 */
[----:B0-----:R-:W-:-:S02]  /*3380*/  ULEA UR10, UR4, UR10, 0x18 ;  /* 0x0000000a040a7291 */ /* 0x001fc4000f8ec0ff */
[----:B------:R-:W-:Y:S01]  /*3390*/  UISETP.GT.AND UP0, UPT, UR6, 0x1, UPT ;  /* 0x000000010600788c */ /* 0x000fe2000bf04270 */
[----:B------:R-:W-:Y:S02]  /*33a0*/  UMOV UR4, UR19 ;  /* 0x0000001300047c82 */ /* 0x000fe40008000000 */
[----:B------:R-:W-:Y:S01]  /*33b0*/  UMOV UR6, UR7 ;  /* 0x0000000700067c82 */ /* 0x000fe20008000000 */
[----:B-1----:R-:W-:-:S04]  /*33c0*/  UIMAD.WIDE.U32 UR8, UR18, UR12, UR4 ;  /* 0x0000000c120872a5 */ /* 0x002fc8000f8e0004 */
[----:B------:R-:W-:Y:S01]  /*33d0*/  UIMAD UR9, UR18, UR13, UR9 ;  /* 0x0000000d120972a4 */ /* 0x000fe2000f8e0209 */
[----:B------:R-:W0:Y:S01]  /*33e0*/  LDCU.64 UR12, c[0x0][0x550] ;  /* 0x0000aa00ff0c77ac */ /* 0x000e220008000a00 */
[----:B---3--:R-:W-:Y:S04]  /*33f0*/  STS.U16 [R44], R3 ;  /* 0x000000032c007388 */ /* 0x008fe80000000400 */
[----:B----4-:R-:W-:Y:S04]  /*3400*/  STS.U16 [R44+0x40], R9 ;  /* 0x000040092c007388 */ /* 0x010fe80000000400 */
[----:B-----5:R-:W-:Y:S04]  /*3410*/  STS.U16 [R44+0x80], R11 ;  /* 0x0000800b2c007388 */ /* 0x020fe80000000400 */
[----:B--2---:R-:W-:Y:S01]  /*3420*/  STS.U16 [R44+0xc0], R61 ;  /* 0x0000c03d2c007388 */ /* 0x004fe20000000400 */
        /* <DEDUP_REMOVED lines=12> */
[----:B------:R-:W-:-:S02]  /*34f0*/  FADD.FTZ R15, R15, R20 ;  /* 0x000000140f0f7221 */ /* 0x000fc40000010000 */
[----:B------:R-:W-:Y:S01]  /*3500*/  IMAD.U32 R3, R0, 0x10000, RZ ;  /* 0x0001000000037824 */ /* 0x000fe200078e00ff */
[----:B------:R-:W-:Y:S02]  /*3510*/  FSETP.GTU.FTZ.AND P1, PT, R13, 20, PT ;  /* 0x41a000000d00780b */ /* 0x000fe40003f3c000 */
[----:B------:R-:W-:Y:S02]  /*3520*/  FSETP.GTU.FTZ.AND P4, PT, R15, 20, PT ;  /* 0x41a000000f00780b */ /* 0x000fe40003f9c000 */
[----:B------:R-:W-:Y:S01]  /*3530*/  SHF.L.U32 R5, R2, 0x10, RZ ;  /* 0x0000001002057819 */ /* 0x000fe200000006ff */
[----:B------:R-:W-:-:S04]  /*3540*/  FADD.FTZ R2, R3, R20 ;  /* 0x0000001403027221 */ /* 0x000fc80000010000 */
[----:B------:R-:W-:Y:S01]  /*3550*/  FADD.FTZ R5, R5, R20 ;  /* 0x0000001405057221 */ /* 0x000fe20000010000 */
[----:B------:R-:W-:-:S03]  /*3560*/  FSETP.GTU.FTZ.AND P3, PT, R2, 20, PT ;  /* 0x41a000000200780b */ /* 0x000fc60003f7c000 */
[----:B------:R-:W-:Y:S01]  /*3570*/  @!P1 FMUL.FTZ R0, R13, -1.4426950216293334961 ;  /* 0xbfb8aa3b0d009820 */ /* 0x000fe20000410000 */
[----:B------:R-:W-:Y:S01]  /*3580*/  FSETP.GTU.FTZ.AND P0, PT, R5, 20, PT ;  /* 0x41a000000500780b */ /* 0x000fe20003f1c000 */
[----:B------:R-:W-:Y:S01]  /*3590*/  @!P4 FMUL.FTZ R3, R15, -1.4426950216293334961 ;  /* 0xbfb8aa3b0f03c820 */ /* 0x000fe20000410000 */
[----:B------:R-:W-:Y:S03]  /*35a0*/  LDS.U16 R13, [R44+0x80] ;  /* 0x000080002c0d7984 */ /* 0x000fe60000000400 */
[----:B------:R-:W1:Y:S01]  /*35b0*/  @!P1 MUFU.EX2 R0, R0 ;  /* 0x0000000000009308 */ /* 0x000e620000000800 */
[----:B------:R-:W-:Y:S03]  /*35c0*/  LDS.U16 R15, [R44+0xc0] ;  /* 0x0000c0002c0f7984 */ /* 0x000fe60000000400 */
[----:B------:R-:W-:Y:S01]  /*35d0*/  @!P3 FMUL.FTZ R2, R2, -1.4426950216293334961 ;  /* 0xbfb8aa3b0202b820 */ /* 0x000fe20000410000 */
[----:B------:R-:W-:Y:S01]  /*35e0*/  @!P2 STS [UR10+0x100], R42 ;  /* 0x0001002aff00a988 */ /* 0x000fe2000800080a */
[----:B------:R-:W2:Y:S02]  /*35f0*/  @!P4 MUFU.EX2 R3, R3 ;  /* 0x000000030003c308 */ /* 0x000ea40000000800 */
[----:B------:R-:W-:Y:S01]  /*3600*/  @!P0 FMUL.FTZ R8, R5, -1.4426950216293334961 ;  /* 0xbfb8aa3b05088820 */ /* 0x000fe20000410000 */
[----:B------:R-:W-:Y:S01]  /*3610*/  BAR.SYNC.DEFER_BLOCKING 0x0 ;  /* 0x0000000000007b1d */ /* 0x000fe20000010000 */
[----:B-1----:R-:W-:-:S05]  /*3620*/  @!P1 FADD.FTZ R0, R0, 1 ;  /* 0x3f80000000009421 */ /* 0x002fca0000010000 */
[----:B------:R-:W1:Y:S04]  /*3630*/  @!P3 MUFU.EX2 R2, R2 ;  /* 0x000000020002b308 */ /* 0x000e680000000800 */
[----:B------:R3:W4:Y:S01]  /*3640*/  @!P1 MUFU.RCP R17, R0 ;  /* 0x0000000000119308 */ /* 0x0007220000001000 */
[----:B--2---:R-:W-:-:S07]  /*3650*/  @!P4 FADD.FTZ R5, R3, 1 ;  /* 0x3f8000000305c421 */ /* 0x004fce0000010000 */
[----:B------:R-:W2:Y:S01]  /*3660*/  @!P4 MUFU.RCP R5, R5 ;  /* 0x000000050005c308 */ /* 0x000ea20000001000 */
[----:B-1----:R-:W-:Y:S01]  /*3670*/  @!P3 FADD.FTZ R4, R2, 1 ;  /* 0x3f8000000204b421 */ /* 0x002fe20000010000 */
[C---:B------:R-:W-:Y:S01]  /*3680*/  IMAD.WIDE.U32 R2, R18.reuse, R46, UR8 ;  /* 0x0000000812027e25 */ /* 0x040fe2000f8e002e */
[----:B------:R-:W1:Y:S01]  /*3690*/  LDCU.64 UR8, c[0x0][0x518] ;  /* 0x0000a300ff0877ac */ /* 0x000e620008000a00 */
[----:B------:R-:W5:Y:S02]  /*36a0*/  LDS R10, [UR10+0x100] ;  /* 0x0001000aff0a7984 */ /* 0x000f640008000800 */
[----:B---3--:R-:W-:Y:S02]  /*36b0*/  IMAD R0, R18, R47, R3 ;  /* 0x0000002f12007224 */ /* 0x008fe400078e0203 */
[----:B------:R-:W3:Y:S01]  /*36c0*/  @!P3 MUFU.RCP R4, R4 ;  /* 0x000000040004b308 */ /* 0x000ee20000001000 */
[----:B------:R-:W-:Y:S01]  /*36d0*/  IADD3 R3, P5, PT, R36, R2, RZ ;  /* 0x0000000224037210 */ /* 0x000fe20007fbe0ff */
[----:B----4-:R-:W-:-:S03]  /*36e0*/  @!P1 FMUL.FTZ R56, R56, R17 ;  /* 0x0000001138389220 */ /* 0x010fc60000410000 */
[----:B------:R-:W-:Y:S01]  /*36f0*/  IADD3.X R0, PT, PT, RZ, R0, RZ, P5, !PT ;  /* 0x00000000ff007210 */ /* 0x000fe20002ffe4ff */
[----:B------:R-:W-:Y:S01]  /*3700*/  FADD.FTZ R28, R56, R28 ;  /* 0x0000001c381c7221 */ /* 0x000fe20000010000 */
[C---:B0-----:R-:W-:Y:S01]  /*3710*/  LEA R2, P6, R3.reuse, UR12, 0x1 ;  /* 0x0000000c03027c11 */ /* 0x041fe2000f8c08ff */
[----:B------:R-:W0:Y:S01]  /*3720*/  @!P0 MUFU.EX2 R8, R8 ;  /* 0x0000000800088308 */ /* 0x000e220000000800 */
[----:B--2---:R-:W-:Y:S02]  /*3730*/  @!P4 FMUL.FTZ R54, R54, R5 ;  /* 0x000000053636c220 */ /* 0x004fe40000410000 */
[----:B------:R-:W-:Y:S01]  /*3740*/  LEA.HI.X R3, R3, UR13, R0, 0x1, P6 ;  /* 0x0000000d03037c11 */ /* 0x000fe2000b0f0c00 */
[----:B-1----:R-:W-:Y:S01]  /*3750*/  UIMAD.WIDE.U32 UR4, UR18, UR8, UR4 ;  /* 0x00000008120472a5 */ /* 0x002fe2000f8e0004 */
[----:B---3--:R-:W-:-:S03]  /*3760*/  @!P3 FMUL.FTZ R55, R55, R4 ;  /* 0x000000043737b220 */ /* 0x008fc60000410000 */
[----:B------:R-:W-:Y:S01]  /*3770*/  UIMAD UR5, UR18, UR9, UR5 ;  /* 0x00000009120572a4 */ /* 0x000fe2000f8e0205 */
[----:B------:R-:W1:Y:S01]  /*3780*/  LDCU.64 UR8, c[0x0][0x560] ;  /* 0x0000ac00ff0877ac */ /* 0x000e620008000a00 */
[----:B0-----:R-:W-:Y:S01]  /*3790*/  @!P0 FADD.FTZ R8, R8, 1 ;  /* 0x3f80000008088421 */ /* 0x001fe20000010000 */
[----:B------:R-:W-:Y:S01]  /*37a0*/  F2FP.BF16.F32.PACK_AB R46, R55, R56 ;  /* 0x00000038372e723e */ /* 0x000fe200000010ff */
[----:B------:R-:W-:-:S04]  /*37b0*/  FADD.FTZ R55, R28, R55 ;  /* 0x000000371c377221 */ /* 0x000fc80000010000 */
[----:B------:R-:W0:Y:S01]  /*37c0*/  @!P0 MUFU.RCP R8, R8 ;  /* 0x0000000800088308 */ /* 0x000e220000001000 */
[----:B------:R-:W-:Y:S01]  /*37d0*/  FADD.FTZ R28, R55, R54 ;  /* 0x00000036371c7221 */ /* 0x000fe20000010000 */
[-C--:B-----5:R-:W-:Y:S02]  /*37e0*/  ISETP.GE.AND P1, PT, R36, R10.reuse, PT ;  /* 0x0000000a2400720c */ /* 0x0a0fe40003f26270 */
[-C--:B------:R-:W-:Y:S02]  /*37f0*/  ISETP.GE.AND P3, PT, R39, R10.reuse, PT ;  /* 0x0000000a2700720c */ /* 0x080fe40003f66270 */
[-C--:B------:R-:W-:Y:S02]  /*3800*/  ISETP.GE.AND P4, PT, R40, R10.reuse, PT ;  /* 0x0000000a2800720c */ /* 0x080fe40003f86270 */
[----:B------:R-:W-:Y:S01]  /*3810*/  ISETP.GE.AND P5, PT, R41, R10, PT ;  /* 0x0000000a2900720c */ /* 0x000fe20003fa6270 */
[----:B0-----:R-:W-:-:S04]  /*3820*/  @!P0 FMUL.FTZ R53, R53, R8 ;  /* 0x0000000835358220 */ /* 0x001fc80000410000 */
[----:B------:R-:W-:Y:S02]  /*3830*/  FADD.FTZ R28, R28, R53 ;  /* 0x000000351c1c7221 */ /* 0x000fe40000010000 */
[----:B------:R-:W-:Y:S01]  /*3840*/  @!P1 STG.E.U16 desc[UR16][R2.64], R9 ;  /* 0x0000000902009986 */ /* 0x000fe2000c101510 */
[----:B------:R-:W-:-:S03]  /*3850*/  F2FP.BF16.F32.PACK_AB R47, R53, R54 ;  /* 0x00000036352f723e */ /* 0x000fc600000010ff */
[----:B------:R0:W-:Y:S04]  /*3860*/  @!P3 STG.E.U16 desc[UR16][R2.64+0x40], R11 ;  /* 0x0000400b0200b986 */ /* 0x0001e8000c101510 */
[----:B------:R-:W-:Y:S04]  /*3870*/  @!P4 STG.E.U16 desc[UR16][R2.64+0x80], R13 ;  /* 0x0000800d0200c986 */ /* 0x000fe8000c101510 */
[----:B------:R2:W-:Y:S01]  /*3880*/  @!P5 STG.E.U16 desc[UR16][R2.64+0xc0], R15 ;  /* 0x0000c00f0200d986 */ /* 0x0005e2000c101510 */
[----:B------:R-:W-:Y:S08]  /*3890*/  BAR.SYNC.DEFER_BLOCKING 0x0 ;  /* 0x0000000000007b1d */ /* 0x000ff00000010000 */
[----:B0-----:R-:W2:Y:S01]  /*38a0*/  LDC.64 R10, c[0x0][0x520] ;  /* 0x00014800ff0a7b82 */ /* 0x001ea20000000a00 */
        /* <DEDUP_REMOVED lines=15> */
[----:B------:R-:W-:Y:S02]  /*39a0*/  ISETP.GE.AND P2, PT, R40, R0, PT ;  /* 0x000000002800720c */ /* 0x000fe40003f46270 */
[----:B------:R-:W-:Y:S02]  /*39b0*/  IADD3.X R0, PT, PT, RZ, R4, RZ, P4, !PT ;  /* 0x00000004ff007210 */ /* 0x000fe400027fe4ff */
[----:B-1----:R-:W-:-:S04]  /*39c0*/  LEA R2, P4, R3, UR8, 0x1 ;  /* 0x0000000803027c11 */ /* 0x002fc8000f8808ff */
        /* <DEDUP_REMOVED lines=12> */
.L_x_9625:
        /* <DEDUP_REMOVED lines=34> */
.L_x_9644:
[----:B------:R-:W-:Y:S05]  /*3cb0*/  BSYNC.RECONVERGENT B0 ;  /* 0x0000000000007941 */ /* 0x000fea0003800200 */
.L_x_9643:
        /* <DEDUP_REMOVED lines=26> */
.L_x_9646:
[----:B------:R-:W-:Y:S05]  /*3e60*/  BSYNC.RECONVERGENT B0 ;  /* 0x0000000000007941 */ /* 0x000fea0003800200 */
.L_x_9645:
        /* <DEDUP_REMOVED lines=22> */
.L_x_9648:
        /* <DEDUP_REMOVED lines=51> */
.L_x_9647:
[----:B------:R-:W-:Y:S05]  /*4300*/  EXIT ;  /* 0x000000000000794d */ /* 0x000fea0003800000 */
.L_x_9649:
        /* <DEDUP_REMOVED lines=15> */
.L_x_10539:


//--------------------- .text._Z25selective_scan_bwd_kernelI32Selective_Scan_bwd_kernel_traitsILi32ELi4ELb0ELb0ELb1ELb0ELb0EN3c108BFloat16EfEEv12SSMParamsBwd --------------------------
	.section	.text._Z25selective_scan_bwd_kernelI32Selective_Scan_bwd_kernel_traitsILi32ELi4ELb0ELb0ELb1ELb0ELb0EN3c108BFloat16EfEEv12SSMParamsBwd,"ax",@progbits
	.align	128
        .global         _Z25selective_scan_bwd_kernelI32Selective_Scan_bwd_kernel_traitsILi32ELi4ELb0ELb0ELb1ELb0ELb0EN3c108BFloat16EfEEv12SSMParamsBwd
        .type           _Z25selective_scan_bwd_kernelI32Selective_Scan_bwd_kernel_traitsILi32ELi4ELb0ELb0ELb1ELb0ELb0EN3c108BFloat16EfEEv12SSMParamsBwd,@function
        .size           _Z25selective_scan_bwd_kernelI32Selective_Scan_bwd_kernel_traitsILi32ELi4ELb0ELb0ELb1ELb0ELb0EN3c108BFloat16EfEEv12SSMParamsBwd,(.L_x_10540 - _Z25selective_scan_bwd_kernelI32Selective_Scan_bwd_kernel_traitsILi32ELi4ELb0ELb0ELb1ELb0ELb0EN3c108BFloat16EfEEv12SSMParamsBwd)
        .other          _Z25selective_scan_bwd_kernelI32Selective_Scan_bwd_kernel_traitsILi32ELi4ELb0ELb0ELb1ELb0ELb0EN3c108BFloat16EfEEv12SSMParamsBwd,@"STO_CUDA_ENTRY STV_DEFAULT"
_Z25selective_scan_bwd_kernelI32Selective_Scan_bwd_kernel_traitsILi32ELi4ELb0ELb0ELb1ELb0ELb0EN3c108BFloat16EfEEv12SSMParamsBwd:
.text._Z25selective_scan_bwd_kernelI32Selective_Scan_bwd_kernel_traitsILi32ELi4ELb0ELb0ELb1ELb0ELb0EN3c108BFloat16EfEEv12SSMParamsBwd:
[----:B------:R-:W-:Y:S08]  /*0000*/  LDC R1, c[0x0][0x37c] ;  /* 0x0000df00ff017b82 */ /* 0x000ff00000000800 */
[----:B------:R-:W0:Y:S01]  /*0010*/  LDC R15, c[0x0][0x398] ;  /* 0x0000e600ff0f7b82 */ /* 0x000e220000000800 */
[----:B------:R-:W1:Y:S01]  /*0020*/  S2R R2, SR_CTAID.Y ;  /* 0x0000000000027919 */ /* 0x000e620000002600 */
[----:B------:R-:W2:Y:S01]  /*0030*/  LDCU.64 UR16, c[0x0][0x358] ;  /* 0x00006b00ff1077ac */ /* 0x000ea20008000a00 */
[----:B------:R-:W-:-:S02]  /*0040*/  HFMA2 R3, -RZ, RZ, 0, 0 ;  /* 0x00000000ff037431 */ /* 0x000fc400000001ff */
        /* <DEDUP_REMOVED lines=18> */
[----:B------:R-:W-:Y:S01]  /*0170*/  @P1 LEA R8, P3, R2, R8, 0x2 ;  /* 0x0000000802081211 */ /* 0x000fe200078610ff */
        /* <DEDUP_REMOVED lines=10> */
[----:B----4-:R-:W-:-:S07]  /*0220*/  IMAD.MOV R5, RZ, RZ, -R11 ;  /* 0x000000ffff057224 */ /* 0x010fce00078e0a0b */
[----:B---3--:R-:W3:Y:S01]  /*0230*/  LDC.64 R8, c[0x0][0x480] ;  /* 0x00012000ff087b82 */ /* 0x008ee20000000a00 */
[----:B------:R-:W-:-:S04]  /*0240*/  IMAD R5, R5, R12, RZ ;  /* 0x0000000c05057224 */ /* 0x000fc800078e02ff */
[----:B------:R-:W-:-:S04]  /*0250*/  IMAD.HI.U32 R11, R11, R5, R10 ;  /* 0x000000050b0b7227 */ /* 0x000fc800078e000a */
[----:B------:R-:W-:-:S04]  /*0260*/  IMAD.MOV.U32 R5, RZ, RZ, R6 ;  /* 0x000000ffff057224 */ /* 0x000fc800078e0006 */
[----:B------:R-:W-:-:S05]  /*0270*/  IMAD.HI.U32 R0, R11, R5, RZ ;  /* 0x000000050b007227 */ /* 0x000fca00078e00ff */
[----:B------:R-:W-:-:S05]  /*0280*/  IADD3 R6, PT, PT, -R0, RZ, RZ ;  /* 0x000000ff00067210 */ /* 0x000fca0007ffe1ff */
[----:B------:R-:W-:Y:S01]  /*0290*/  IMAD R5, R12, R6, R5 ;  /* 0x000000060c057224 */ /* 0x000fe200078e0205 */
[----:B---3--:R-:W-:-:S04]  /*02a0*/  ISETP.NE.U32.AND P0, PT, R8, RZ, PT ;  /* 0x000000ff0800720c */ /* 0x008fc80003f05070 */
[----:B------:R-:W-:Y:S02]  /*02b0*/  ISETP.GT.U32.AND P2, PT, R12, R5, PT ;  /* 0x000000050c00720c */ /* 0x000fe40003f44070 */
[----:B------:R-:W-:Y:S01]  /*02c0*/  ISETP.NE.AND.EX P0, PT, R9, RZ, PT, P0 ;  /* 0x000000ff0900720c */ /* 0x000fe20003f05300 */
[----:B------:R-:W-:-:S10]  /*02d0*/  UIMAD.WIDE.U32 UR4, UR18, UR8, URZ ;  /* 0x00000008120472a5 */ /* 0x000fd4000f8e00ff */
[----:B------:R-:W-:Y:S01]  /*02e0*/  @!P2 IMAD.IADD R5, R5, 0x1, -R12 ;  /* 0x000000010505a824 */ /* 0x000fe200078e0a0c */
[----:B------:R-:W-:Y:S01]  /*02f0*/  UIMAD.WIDE.U32 UR6, UR18, UR12, URZ ;  /* 0x0000000c120672a5 */ /* 0x000fe2000f8e00ff */
[----:B------:R-:W3:Y:S03]  /*0300*/  @P0 LDC R27, c[0x0][0x38c] ;  /* 0x0000e300ff1b0b82 */ /* 0x000ee60000000800 */
[----:B------:R-:W-:-:S05]  /*0310*/  ISETP.GE.U32.AND P1, PT, R5, R12, PT ;  /* 0x0000000c0500720c */ /* 0x000fca0003f26070 */
[----:B------:R-:W4:Y:S01]  /*0320*/  @P0 LDC R5, c[0x0][0x384] ;  /* 0x0000e100ff050b82 */ /* 0x000f220000000800 */
[----:B------:R-:W-:Y:S02]  /*0330*/  UIMAD UR9, UR18, UR9, UR5 ;  /* 0x00000009120972a4 */ /* 0x000fe4000f8e0205 */
[----:B------:R-:W-:Y:S01]  /*0340*/  IMAD.U32 R7, RZ, RZ, UR5 ;  /* 0x00000005ff077e24 */ /* 0x000fe2000f8e00ff */
[----:B------:R-:W-:Y:S01]  /*0350*/  UIMAD UR8, UR18, UR13, UR7 ;  /* 0x0000000d120872a4 */ /* 0x000fe2000f8e0207 */
[----:B------:R-:W-:Y:S02]  /*0360*/  MOV R6, UR4 ;  /* 0x0000000400067c02 */ /* 0x000fe40008000f00 */
[----:B------:R-:W-:Y:S02]  /*0370*/  @!P2 IADD3 R0, PT, PT, R0, 0x1, RZ ;  /* 0x000000010000a810 */ /* 0x000fe40007ffe0ff */
[----:B------:R-:W-:Y:S02]  /*0380*/  MOV R7, UR9 ;  /* 0x0000000900077c02 */ /* 0x000fe40008000f00 */
[----:B------:R-:W-:Y:S01]  /*0390*/  MOV R9, UR7 ;  /* 0x0000000700097c02 */ /* 0x000fe20008000f00 */
[----:B------:R-:W-:-:S02]  /*03a0*/  @P1 VIADD R0, R0, 0x1 ;  /* 0x0000000100001836 */ /* 0x000fc40000000000 */
[C---:B------:R-:W-:Y:S01]  /*03b0*/  IMAD.WIDE.U32 R6, R2.reuse, UR10, R6 ;  /* 0x0000000a02067c25 */ /* 0x040fe2000f8e0006 */
[----:B------:R-:W-:-:S03]  /*03c0*/  LOP3.LUT R10, R2, R15, RZ, 0x3c, !PT ;  /* 0x0000000f020a7212 */ /* 0x000fc600078e3cff */
[----:B------:R-:W-:Y:S01]  /*03d0*/  IMAD.U32 R9, RZ, RZ, UR8 ;  /* 0x00000008ff097e24 */ /* 0x000fe2000f8e00ff */
[----:B------:R-:W2:Y:S01]  /*03e0*/  LDCU.64 UR8, c[0x0][0x498] ;  /* 0x00009300ff0877ac */ /* 0x000ea20008000a00 */
[----:B------:R-:W-:Y:S01]  /*03f0*/  IMAD R19, R2, UR11, R7 ;  /* 0x0000000b02137c24 */ /* 0x000fe2000f8e0207 */
[----:B------:R-:W-:Y:S01]  /*0400*/  ISETP.GE.AND P3, PT, R10, RZ, PT ;  /* 0x000000ff0a00720c */ /* 0x000fe20003f66270 */
[----:B------:R-:W1:Y:S01]  /*0410*/  LDCU.64 UR10, c[0x0][0x3d0] ;  /* 0x00007a00ff0a77ac */ /* 0x000e620008000a00 */
[----:B------:R-:W-:Y:S01]  /*0420*/  MOV R53, R0 ;  /* 0x0000000000357202 */ /* 0x000fe20000000f00 */
[----:B----4-:R-:W-:Y:S01]  /*0430*/  @P0 IMAD R0, R5, UR18, R2 ;  /* 0x0000001205000c24 */ /* 0x010fe2000f8e0202 */
[----:B------:R-:W-:Y:S01]  /*0440*/  ISETP.NE.AND P2, PT, R15, RZ, PT ;  /* 0x000000ff0f00720c */ /* 0x000fe20003f45270 */
[----:B------:R-:W4:Y:S02]  /*0450*/  @P0 LDC.64 R10, c[0x0][0x480] ;  /* 0x00012000ff0a0b82 */ /* 0x000f240000000a00 */
[----:B------:R-:W-:-:S04]  /*0460*/  @P0 IMAD R0, R0, R25, RZ ;  /* 0x0000001900000224 */ /* 0x000fc800078e02ff */
[----:B---3--:R-:W-:Y:S02]  /*0470*/  @P0 IMAD R5, R0, R27, RZ ;  /* 0x0000001b00050224 */ /* 0x008fe400078e02ff */
[----:B------:R-:W3:Y:S01]  /*0480*/  LDC.64 R26, c[0x0][0x460] ;  /* 0x00011800ff1a7b82 */ /* 0x000ee20000000a00 */
[----:B------:R-:W-:Y:S01]  /*0490*/  @!P3 IMAD.MOV R53, RZ, RZ, -R53 ;  /* 0x000000ffff35b224 */ /* 0x000fe200078e0a35 */
[----:B--2---:R-:W-:Y:S02]  /*04a0*/  UIMAD.WIDE.U32 UR4, UR18, UR8, URZ ;  /* 0x00000008120472a5 */ /* 0x004fe4000f8e00ff */
[----:B------:R-:W-:Y:S01]  /*04b0*/  @!P2 LOP3.LUT R53, RZ, R15, RZ, 0x33, !PT ;  /* 0x0000000fff35a212 */ /* 0x000fe200078e33ff */
[----:B------:R-:W-:Y:S01]  /*04c0*/  IMAD.U32 R8, RZ, RZ, UR6 ;  /* 0x00000006ff087e24 */ /* 0x000fe2000f8e00ff */
[C---:B------:R-:W-:Y:S01]  /*04d0*/  LEA R13, R25.reuse, 0xffffff80, 0x7 ;  /* 0xffffff80190d7811 */ /* 0x040fe200078e38ff */
[----:B-1----:R-:W-:Y:S01]  /*04e0*/  UIMAD.WIDE.U32 UR6, UR18, UR10, URZ ;  /* 0x0000000a120672a5 */ /* 0x002fe2000f8e00ff */
[----:B------:R-:W-:-:S02]  /*04f0*/  ISETP.GE.AND P1, PT, R25, 0x1, PT ;  /* 0x000000011900780c */ /* 0x000fc40003f26270 */
[----:B------:R-:W-:Y:S01]  /*0500*/  SHF.R.S32.HI R35, RZ, 0x1f, R53 ;  /* 0x0000001fff237819 */ /* 0x000fe20000011435 */
[----:B------:R-:W1:Y:S01]  /*0510*/  LDC.64 R24, c[0x0][0x4a8] ;  /* 0x00012a00ff187b82 */ /* 0x000e620000000a00 */
[----:B------:R-:W-:Y:S01]  /*0520*/  UIMAD UR5, UR18, UR9, UR5 ;  /* 0x00000009120572a4 */ /* 0x000fe2000f8e0205 */
[C---:B------:R-:W-:Y:S01]  /*0530*/  IMAD.WIDE.U32 R8, R2.reuse, UR14, R8 ;  /* 0x0000000e02087c25 */ /* 0x040fe2000f8e0008 */
[----:B------:R-:W-:Y:S01]  /*0540*/  UIMAD UR7, UR18, UR11, UR7 ;  /* 0x0000000b120772a4 */ /* 0x000fe2000f8e0207 */
[----:B------:R-:W2:Y:S02]  /*0550*/  LDCU.64 UR8, c[0x0][0x4c8] ;  /* 0x00009900ff0877ac */ /* 0x000ea40008000a00 */
[----:B------:R-:W-:Y:S01]  /*0560*/  IMAD R0, R35, R22, RZ ;  /* 0x0000001623007224 */ /* 0x000fe200078e02ff */
[----:B------:R-:W-:Y:S02]  /*0570*/  CS2R R64, SRZ ;  /* 0x0000000000407805 */ /* 0x000fe4000001ff00 */
[C---:B------:R-:W-:Y:S01]  /*0580*/  IADD3 R15, P2, PT, R13.reuse, R6, RZ ;  /* 0x000000060d0f7210 */ /* 0x040fe20007f5e0ff */
[----:B------:R-:W-:Y:S01]  /*0590*/  IMAD R17, R2, UR15, R9 ;  /* 0x0000000f02117c24 */ /* 0x000fe2000f8e0209 */
[----:B------:R-:W-:Y:S01]  /*05a0*/  IADD3 R14, P3, PT, R13, R8, RZ ;  /* 0x000000080d0e7210 */ /* 0x000fe20007f7e0ff */
[----:B----4-:R-:W-:-:S04]  /*05b0*/  @P0 IMAD.WIDE R64, R5, 0x8, R10 ;  /* 0x0000000805400825 */ /* 0x010fc800078e020a */
[----:B------:R-:W-:-:S04]  /*05c0*/  IMAD.WIDE.U32 R6, R2, R20, UR4 ;  /* 0x0000000402067e25 */ /* 0x000fc8000f8e0014 */
[----:B------:R-:W-:-:S04]  /*05d0*/  IMAD.WIDE.U32 R8, R53, R22, UR6 ;  /* 0x0000000635087e25 */ /* 0x000fc8000f8e0016 */
[----:B------:R-:W-:Y:S01]  /*05e0*/  IMAD R5, R53, R23, R0 ;  /* 0x0000001735057224 */ /* 0x000fe200078e0200 */
[----:B------:R-:W-:Y:S02]  /*05f0*/  SHF.R.S32.HI R0, RZ, 0x1f, R13 ;  /* 0x0000001fff007819 */ /* 0x000fe4000001140d */
[C---:B------:R-:W-:Y:S01]  /*0600*/  IADD3 R6, P4, PT, R13.reuse, R6, RZ ;  /* 0x000000060d067210 */ /* 0x040fe20007f9e0ff */
[----:B------:R-:W-:Y:S01]  /*0610*/  IMAD R7, R2, R21, R7 ;  /* 0x0000001502077224 */ /* 0x000fe200078e0207 */
[----:B------:R-:W-:Y:S01]  /*0620*/  IADD3 R13, P5, PT, R13, R8, RZ ;  /* 0x000000080d0d7210 */ /* 0x000fe20007fbe0ff */
[C---:B------:R-:W-:Y:S01]  /*0630*/  IMAD.X R8, R0.reuse, 0x1, R19, P2 ;  /* 0x0000000100087824 */ /* 0x040fe200010e0613 */
[----:B------:R-:W-:Y:S02]  /*0640*/  IADD3 R9, PT, PT, R9, R5, RZ ;  /* 0x0000000509097210 */ /* 0x000fe40007ffe0ff */
[----:B---3--:R-:W-:Y:S01]  /*0650*/  LEA R10, P0, R15, R26, 0x1 ;  /* 0x0000001a0f0a7211 */ /* 0x008fe200078008ff */
[C---:B------:R-:W-:Y:S01]  /*0660*/  IMAD.X R16, R0.reuse, 0x1, R7, P4 ;  /* 0x0000000100107824 */ /* 0x040fe200020e0607 */
[----:B------:R-:W-:-:S02]  /*0670*/  IADD3.X R5, PT, PT, R0, R17, RZ, P3, !PT ;  /* 0x0000001100057210 */ /* 0x000fc40001ffe4ff */
[----:B------:R-:W-:Y:S02]  /*0680*/  LEA R12, P2, R14, R28, 0x1 ;  /* 0x0000001c0e0c7211 */ /* 0x000fe400078408ff */
[----:B------:R-:W-:Y:S01]  /*0690*/  IADD3.X R18, PT, PT, R0, R9, RZ, P5, !PT ;  /* 0x0000000900127210 */ /* 0x000fe20002ffe4ff */
[----:B--2---:R-:W-:Y:S01]  /*06a0*/  IMAD.WIDE.U32 R62, R2, UR8, RZ ;  /* 0x00000008023e7c25 */ /* 0x004fe2000f8e00ff */
[----:B------:R-:W-:Y:S02]  /*06b0*/  LEA.HI.X R0, R15, R27, R8, 0x1, P0 ;  /* 0x0000001b0f007211 */ /* 0x000fe400000f0c08 */
[----:B------:R-:W-:Y:S01]  /*06c0*/  LEA R15, P0, R6, R30, 0x1 ;  /* 0x0000001e060f7211 */ /* 0x000fe200078008ff */
[----:B-1----:R-:W-:Y:S01]  /*06d0*/  IMAD.WIDE.U32 R60, R2, R24, RZ ;  /* 0x00000018023c7225 */ /* 0x002fe200078e00ff */
[----:B------:R-:W-:Y:S02]  /*06e0*/  LEA.HI.X R14, R14, R29, R5, 0x1, P2 ;  /* 0x0000001d0e0e7211 */ /* 0x000fe400010f0c05 */
[C---:B0-----:R-:W-:Y:S01]  /*06f0*/  LEA R17, P2, R13.reuse, R32, 0x1 ;  /* 0x000000200d117211 */ /* 0x041fe200078408ff */
[----:B------:R-:W-:Y:S01]  /*0700*/  IMAD R5, R2, UR9, R63 ;  /* 0x0000000902057c24 */ /* 0x000fe2000f8e023f */
[----:B------:R-:W-:Y:S01]  /*0710*/  LEA.HI.X R16, R6, R31, R16, 0x1, P0 ;  /* 0x0000001f06107211 */ /* 0x000fe200000f0c10 */
[----:B------:R-:W-:Y:S01]  /*0720*/  HFMA2 R6, -RZ, RZ, 0, 0 ;  /* 0x00000000ff067431 */ /* 0x000fe200000001ff */
[----:B------:R-:W-:Y:S01]  /*0730*/  LEA.HI.X R18, R13, R33, R18, 0x1, P2 ;  /* 0x000000210d127211 */ /* 0x000fe200010f0c12 */
[----:B------:R-:W-:-:S02]  /*0740*/  IMAD R7, R2, R25, R61 ;  /* 0x0000001902077224 */ /* 0x000fc400078e023d */
[----:B------:R-:W-:Y:S01]  /*0750*/  IMAD.MOV.U32 R9, RZ, RZ, RZ ;  /* 0x000000ffff097224 */ /* 0x000fe200078e00ff */
[----:B------:R-:W-:Y:S06]  /*0760*/  @!P1 BRA `(.L_x_9650) ;  /* 0x0000002000bc9947 */ /* 0x000fec0003800000 */
[----:B------:R-:W0:Y:S01]  /*0770*/  S2R R58, SR_TID.X ;  /* 0x00000000003a7919 */ /* 0x000e220000002100 */
[----:B------:R-:W1:Y:S01]  /*0780*/  S2UR UR5, SR_CgaCtaId ;  /* 0x00000000000579c3 */ /* 0x000e620000008800 */
[----:B------:R-:W2:Y:S01]  /*0790*/  LDCU.64 UR6, c[0x0][0x3a0] ;  /* 0x00007400ff0677ac */ /* 0x000ea20008000a00 */
[----:B------:R-:W-:Y:S01]  /*07a0*/  IMAD.MOV.U32 R59, RZ, RZ, RZ ;  /* 0x000000ffff3b7224 */ /* 0x000fe200078e00ff */
[----:B------:R-:W3:Y:S05]  /*07b0*/  LDCU.64 UR10, c[0x0][0x4e0] ;  /* 0x00009c00ff0a77ac */ /* 0x000eea0008000a00 */
[----:B------:R-:W4:Y:S01]  /*07c0*/  LDC.64 R20, c[0x0][0x4d8] ;  /* 0x00013600ff147b82 */ /* 0x000f220000000a00 */
[----:B------:R-:W0:Y:S01]  /*07d0*/  LDCU.64 UR8, c[0x0][0x3b8] ;  /* 0x00007700ff0877ac */ /* 0x000e220008000a00 */
[----:B------:R-:W-:Y:S01]  /*07e0*/  UMOV UR4, 0x400 ;  /* 0x0000040000047882 */ /* 0x000fe20000000000 */
[C---:B--2---:R-:W-:Y:S01]  /*07f0*/  IMAD.WIDE.U32 R56, R2.reuse, UR6, RZ ;  /* 0x0000000602387c25 */ /* 0x044fe2000f8e00ff */
[----:B------:R-:W2:Y:S03]  /*0800*/  LDCU UR6, c[0x0][0x394] ;  /* 0x00007280ff0677ac */ /* 0x000ea60008000800 */
[----:B---3--:R-:W-:Y:S01]  /*0810*/  IMAD R6, R35, UR10, RZ ;  /* 0x0000000a23067c24 */ /* 0x008fe2000f8e02ff */
[----:B-1----:R-:W-:Y:S01]  /*0820*/  ULEA UR5, UR5, UR4, 0x18 ;  /* 0x0000000405057291 */ /* 0x002fe2000f8ec0ff */
[----:B------:R-:W-:-:S02]  /*0830*/  IMAD R11, R2, UR7, R57 ;  /* 0x00000007020b7c24 */ /* 0x000fc4000f8e0239 */
[----:B------:R-:W-:Y:S02]  /*0840*/  IMAD R27, R53, UR11, R6 ;  /* 0x0000000b351b7c24 */ /* 0x000fe4000f8e0206 */
[----:B0-----:R-:W-:Y:S01]  /*0850*/  IMAD.WIDE.U32 R54, R2, UR8, RZ ;  /* 0x0000000802367c25 */ /* 0x001fe2000f8e00ff */
[----:B------:R-:W-:-:S03]  /*0860*/  SHF.L.U32 R99, R58, 0x2, RZ ;  /* 0x000000023a637819 */ /* 0x000fc600000006ff */
[----:B----4-:R-:W-:Y:S01]  /*0870*/  IMAD.WIDE.U32 R8, R20, UR18, R58 ;  /* 0x0000001214087c25 */ /* 0x010fe2000f8e003a */
[C---:B------:R-:W-:Y:S02]  /*0880*/  LEA R19, R58.reuse, UR5, 0x4 ;  /* 0x000000053a137c11 */ /* 0x040fe4000f8e20ff */
[----:B------:R-:W-:Y:S01]  /*0890*/  LOP3.LUT R100, R58, 0x1f, RZ, 0xc0, !PT ;  /* 0x0000001f3a647812 */ /* 0x000fe200078ec0ff */
[----:B------:R-:W-:Y:S01]  /*08a0*/  IMAD R9, R21, UR18, R9 ;  /* 0x0000001215097c24 */ /* 0x000fe2000f8e0209 */
[----:B------:R-:W-:Y:S01]  /*08b0*/  LOP3.LUT R21, R99, 0xf80, RZ, 0xc0, !PT ;  /* 0x00000f8063157812 */ /* 0x000fe200078ec0ff */
[----:B------:R-:W-:Y:S01]  /*08c0*/  VIADD R23, R19, 0x110 ;  /* 0x0000011013177836 */ /* 0x000fe20000000000 */
[----:B--2---:R-:W-:Y:S01]  /*08d0*/  MOV R20, UR6 ;  /* 0x0000000600147c02 */ /* 0x004fe20008000f00 */
[----:B------:R-:W-:Y:S01]  /*08e0*/  IMAD.WIDE.U32 R52, R53, UR10, R8 ;  /* 0x0000000a35347c25 */ /* 0x000fe2000f8e0008 */
[----:B------:R-:W-:Y:S02]  /*08f0*/  LOP3.LUT R22, R21, 0x1f, R58, 0xf8, !PT ;  /* 0x0000001f15167812 */ /* 0x000fe400078ef83a */
[----:B------:R-:W-:Y:S01]  /*0900*/  MOV R8, R10 ;  /* 0x0000000a00087202 */ /* 0x000fe20000000f00 */
[----:B------:R-:W-:Y:S01]  /*0910*/  IMAD R13, R2, UR9, R55 ;  /* 0x00000009020d7c24 */ /* 0x000fe2000f8e0237 */
[----:B------:R-:W-:Y:S01]  /*0920*/  MOV R9, RZ ;  /* 0x000000ff00097202 */ /* 0x000fe20000000f00 */
[----:B------:R-:W-:Y:S01]  /*0930*/  IMAD.MOV.U32 R10, RZ, RZ, R0 ;  /* 0x000000ffff0a7224 */ /* 0x000fe200078e0000 */
[C---:B------:R-:W-:Y:S01]  /*0940*/  LOP3.LUT R24, R22.reuse, 0x20, RZ, 0xfc, !PT ;  /* 0x0000002016187812 */ /* 0x040fe200078efcff */
[----:B------:R-:W-:Y:S01]  /*0950*/  IMAD.MOV.U32 R6, RZ, RZ, RZ ;  /* 0x000000ffff067224 */ /* 0x000fe200078e00ff */
[----:B------:R-:W-:Y:S01]  /*0960*/  LOP3.LUT R25, R22, 0x40, RZ, 0xfc, !PT ;  /* 0x0000004016197812 */ /* 0x000fe200078efcff */
[----:B------:R-:W-:Y:S01]  /*0970*/  VIADD R21, R58, 0x200 ;  /* 0x000002003a157836 */ /* 0x000fe20000000000 */
[----:B------:R-:W-:Y:S01]  /*0980*/  LOP3.LUT R26, R22, 0x60, RZ, 0xfc, !PT ;  /* 0x00000060161a7812 */ /* 0x000fe200078efcff */
[----:B------:R-:W-:Y:S01]  /*0990*/  IMAD R23, R58, -0xc, R23 ;  /* 0xfffffff43a177824 */ /* 0x000fe200078e0217 */
[----:B------:R-:W-:-:S07]  /*09a0*/  IADD3 R27, PT, PT, R53, R27, RZ ;  /* 0x0000001b351b7210 */ /* 0x000fce0007ffe0ff */
.L_x_9666:
[----:B0-----:R-:W0:Y:S01]  /*09b0*/  LDCU UR4, c[0x0][0x388] ;  /* 0x00007100ff0477ac */ /* 0x001e220008000800 */
[----:B------:R-:W-:Y:S01]  /*09c0*/  VIADD R28, R20, 0xffffffff ;  /* 0xffffffff141c7836 */ /* 0x000fe20000000000 */
[----:B------:R-:W-:Y:S01]  /*09d0*/  PRMT R0, RZ, 0x7610, R0 ;  /* 0x00007610ff007816 */ /* 0x000fe20000000000 */
[----:B------:R-:W-:Y:S01]  /*09e0*/  IMAD.SHL.U32 R39, R22, 0x2, RZ ;  /* 0x0000000216277824 */ /* 0x000fe200078e00ff */
[----:B------:R-:W-:Y:S02]  /*09f0*/  PRMT R38, RZ, 0x7610, R38 ;  /* 0x00007610ff267816 */ /* 0x000fe40000000026 */
[----:B------:R-:W-:Y:S02]  /*0a00*/  SHF.L.U32 R50, R28, 0x7, RZ ;  /* 0x000000071c327819 */ /* 0x000fe400000006ff */
[----:B------:R-:W-:Y:S02]  /*0a10*/  IADD3 R32, P4, PT, R39, R8, RZ ;  /* 0x0000000827207210 */ /* 0x000fe40007f9e0ff */
[----:B------:R-:W-:-:S02]  /*0a20*/  PRMT R40, RZ, 0x7610, R40 ;  /* 0x00007610ff287816 */ /* 0x000fc40000000028 */
[----:B------:R-:W-:Y:S02]  /*0a30*/  PRMT R42, RZ, 0x7610, R42 ;  /* 0x00007610ff2a7816 */ /* 0x000fe4000000002a */
[----:B------:R-:W-:Y:S02]  /*0a40*/  IADD3.X R33, PT, PT, RZ, R10, RZ, P4, !PT ;  /* 0x0000000aff217210 */ /* 0x000fe400027fe4ff */
[----:B0-----:R-:W-:-:S04]  /*0a50*/  IADD3 R29, PT, PT, -R50, UR4, RZ ;  /* 0x00000004321d7c10 */ /* 0x001fc8000fffe1ff */
[-C--:B------:R-:W-:Y:S01]  /*0a60*/  ISETP.GE.AND P0, PT, R22, R29.reuse, PT ;  /* 0x0000001d1600720c */ /* 0x080fe20003f06270 */
[----:B------:R-:W-:Y:S01]  /*0a70*/  BAR.SYNC.DEFER_BLOCKING 0x0 ;  /* 0x0000000000007b1d */ /* 0x000fe20000010000 */
[-C--:B------:R-:W-:Y:S02]  /*0a80*/  ISETP.GE.AND P1, PT, R24, R29.reuse, PT ;  /* 0x0000001d1800720c */ /* 0x080fe40003f26270 */
[-C--:B------:R-:W-:Y:S02]  /*0a90*/  ISETP.GE.AND P2, PT, R25, R29.reuse, PT ;  /* 0x0000001d1900720c */ /* 0x080fe40003f46270 */
[----:B------:R-:W-:-:S07]  /*0aa0*/  ISETP.GE.AND P3, PT, R26, R29, PT ;  /* 0x0000001d1a00720c */ /* 0x000fce0003f66270 */
[----:B--2---:R-:W2:Y:S04]  /*0ab0*/  @!P0 LDG.E.U16 R0, desc[UR16][R32.64] ;  /* 0x0000001020008981 */ /* 0x004ea8000c1e1500 */
[----:B---3--:R-:W3:Y:S04]  /*0ac0*/  @!P1 LDG.E.U16 R38, desc[UR16][R32.64+0x40] ;  /* 0x0000401020269981 */ /* 0x008ee8000c1e1500 */
[----:B------:R-:W4:Y:S04]  /*0ad0*/  @!P2 LDG.E.U16 R40, desc[UR16][R32.64+0x80] ;  /* 0x000080102028a981 */ /* 0x000f28000c1e1500 */
[----:B------:R0:W4:Y:S01]  /*0ae0*/  @!P3 LDG.E.U16 R42, desc[UR16][R32.64+0xc0] ;  /* 0x0000c010202ab981 */ /* 0x000122000c1e1500 */
[----:B------:R-:W1:Y:S01]  /*0af0*/  S2UR UR6, SR_CgaCtaId ;  /* 0x00000000000679c3 */ /* 0x000e620000008800 */
[----:B------:R-:W-:Y:S01]  /*0b00*/  UMOV UR4, 0x400 ;  /* 0x0000040000047882 */ /* 0x000fe20000000000 */
[----:B------:R-:W-:Y:S01]  /*0b10*/  IADD3 R34, P4, PT, R39, R12, RZ ;  /* 0x0000000c27227210 */ /* 0x000fe20007f9e0ff */
[----:B------:R-:W1:Y:S01]  /*0b20*/  S2R R30, SR_LANEID ;  /* 0x00000000001e7919 */ /* 0x000e620000000000 */
[----:B------:R-:W-:-:S02]  /*0b30*/  PRMT R44, RZ, 0x7610, R44 ;  /* 0x00007610ff2c7816 */ /* 0x000fc4000000002c */
[----:B------:R-:W-:Y:S01]  /*0b40*/  PRMT R46, RZ, 0x7610, R46 ;  /* 0x00007610ff2e7816 */ /* 0x000fe2000000002e */
[----:B------:R-:W-:Y:S01]  /*0b50*/  IMAD.X R35, RZ, RZ, R14, P4 ;  /* 0x000000ffff237224 */ /* 0x000fe200020e060e */
[----:B------:R-:W-:Y:S02]  /*0b60*/  PRMT R48, RZ, 0x7610, R48 ;  /* 0x00007610ff307816 */ /* 0x000fe40000000030 */
[----:B0-----:R-:W-:Y:S01]  /*0b70*/  PRMT R32, RZ, 0x7610, R32 ;  /* 0x00007610ff207816 */ /* 0x001fe20000000020 */
[----:B-1----:R-:W-:Y:S01]  /*0b80*/  ULEA UR6, UR6, UR4, 0x18 ;  /* 0x0000000406067291 */ /* 0x002fe2000f8ec0ff */
[----:B------:R-:W-:Y:S01]  /*0b90*/  PRMT R66, RZ, 0x7610, R66 ;  /* 0x00007610ff427816 */ /* 0x000fe20000000042 */
[----:B------:R-:W0:Y:S04]  /*0ba0*/  LDCU UR4, c[0x0][0x38c] ;  /* 0x00007180ff0477ac */ /* 0x000e280008000800 */
[----:B------:R-:W-:-:S02]  /*0bb0*/  LEA R31, R30, UR6, 0x1 ;  /* 0x000000061e1f7c11 */ /* 0x000fc4000f8e08ff */
[----:B------:R-:W-:-:S03]  /*0bc0*/  LEA R36, R30, UR6, 0x3 ;  /* 0x000000061e247c11 */ /* 0x000fc6000f8e18ff */
[----:B--2---:R-:W-:Y:S04]  /*0bd0*/  STS.U16 [R31], R0 ;  /* 0x000000001f007388 */ /* 0x004fe80000000400 */
[----:B---3--:R1:W-:Y:S04]  /*0be0*/  STS.U16 [R31+0x40], R38 ;  /* 0x000040261f007388 */ /* 0x0083e80000000400 */
[----:B----4-:R2:W-:Y:S04]  /*0bf0*/  STS.U16 [R31+0x80], R40 ;  /* 0x000080281f007388 */ /* 0x0105e80000000400 */
[----:B------:R-:W-:Y:S01]  /*0c00*/  STS.U16 [R31+0xc0], R42 ;  /* 0x0000c02a1f007388 */ /* 0x000fe20000000400 */
[----:B------:R-:W-:-:S03]  /*0c10*/  NOP ;  /* 0x0000000000007918 */ /* 0x000fc60000000000 */
[----:B------:R-:W3:Y:S01]  /*0c20*/  LDS.64 R70, [R36] ;  /* 0x0000000024467984 */ /* 0x000ee20000000a00 */
[----:B------:R-:W-:Y:S06]  /*0c30*/  BAR.SYNC.DEFER_BLOCKING 0x0 ;  /* 0x0000000000007b1d */ /* 0x000fec0000010000 */
[----:B------:R-:W4:Y:S04]  /*0c40*/  @!P0 LDG.E.U16 R32, desc[UR16][R34.64] ;  /* 0x0000001022208981 */ /* 0x000f28000c1e1500 */
[----:B------:R-:W3:Y:S04]  /*0c50*/  @!P1 LDG.E.U16 R44, desc[UR16][R34.64+0x40] ;  /* 0x00004010222c9981 */ /* 0x000ee8000c1e1500 */
[----:B------:R-:W3:Y:S04]  /*0c60*/  @!P2 LDG.E.U16 R46, desc[UR16][R34.64+0x80] ;  /* 0x00008010222ea981 */ /* 0x000ee8000c1e1500 */
[----:B------:R-:W3:Y:S01]  /*0c70*/  @!P3 LDG.E.U16 R48, desc[UR16][R34.64+0xc0] ;  /* 0x0000c0102230b981 */ /* 0x000ee2000c1e1500 */
[----:B-1----:R-:W-:-:S02]  /*0c80*/  IADD3 R38, P4, PT, R39, R15, RZ ;  /* 0x0000000f27267210 */ /* 0x002fc40007f9e0ff */
[----:B------:R-:W-:Y:S02]  /*0c90*/  PRMT R0, RZ, 0x7610, R0 ;  /* 0x00007610ff007816 */ /* 0x000fe40000000000 */
[----:B--2---:R-:W-:Y:S02]  /*0ca0*/  PRMT R40, RZ, 0x7610, R40 ;  /* 0x00007610ff287816 */ /* 0x004fe40000000028 */
[----:B------:R-:W-:Y:S02]  /*0cb0*/  PRMT R68, RZ, 0x7610, R68 ;  /* 0x00007610ff447816 */ /* 0x000fe40000000044 */
[----:B------:R-:W-:Y:S01]  /*0cc0*/  IADD3.X R39, PT, PT, RZ, R16, RZ, P4, !PT ;  /* 0x00000010ff277210 */ /* 0x000fe200027fe4ff */
[----:B----4-:R-:W-:Y:S04]  /*0cd0*/  STS.U16 [R31], R32 ;  /* 0x000000201f007388 */ /* 0x010fe80000000400 */
[----:B---3--:R-:W-:Y:S04]  /*0ce0*/  STS.U16 [R31+0x40], R44 ;  /* 0x0000402c1f007388 */ /* 0x008fe80000000400 */
[----:B------:R1:W-:Y:S04]  /*0cf0*/  STS.U16 [R31+0x80], R46 ;  /* 0x0000802e1f007388 */ /* 0x0003e80000000400 */
[----:B------:R-:W-:Y:S01]  /*0d00*/  STS.U16 [R31+0xc0], R48 ;  /* 0x0000c0301f007388 */ /* 0x000fe20000000400 */
[----:B------:R-:W-:-:S03]  /*0d10*/  NOP ;  /* 0x0000000000007918 */ /* 0x000fc60000000000 */
[----:B------:R-:W-:Y:S01]  /*0d20*/  LDS.64 R32, [R36] ;  /* 0x0000000024207984 */ /* 0x000fe20000000a00 */
[----:B------:R-:W-:Y:S06]  /*0d30*/  BAR.SYNC.DEFER_BLOCKING 0x0 ;  /* 0x0000000000007b1d */ /* 0x000fec0000010000 */
[----:B------:R-:W2:Y:S04]  /*0d40*/  @!P0 LDG.E.U16 R0, desc[UR16][R38.64] ;  /* 0x0000001026008981 */ /* 0x000ea8000c1e1500 */
[----:B------:R-:W3:Y:S04]  /*0d50*/  @!P1 LDG.E.U16 R40, desc[UR16][R38.64+0x40] ;  /* 0x0000401026289981 */ /* 0x000ee8000c1e1500 */
[----:B------:R-:W4:Y:S04]  /*0d60*/  @!P2 LDG.E.U16 R66, desc[UR16][R38.64+0x80] ;  /* 0x000080102642a981 */ /* 0x000f28000c1e1500 */
[----:B------:R1:W4:Y:S01]  /*0d70*/  @!P3 LDG.E.U16 R68, desc[UR16][R38.64+0xc0] ;  /* 0x0000c0102644b981 */ /* 0x000322000c1e1500 */
[C---:B------:R-:W-:Y:S01]  /*0d80*/  PRMT R42, R70.reuse, 0x7632, R42 ;  /* 0x00007632462a7816 */ /* 0x040fe2000000002a */
[----:B------:R-:W-:Y:S01]  /*0d90*/  IMAD.U32 R37, R70, 0x10000, RZ ;  /* 0x0001000046257824 */ /* 0x000fe200078e00ff */
[----:B0-----:R-:W-:Y:S01]  /*0da0*/  UISETP.GE.AND UP0, UPT, UR4, 0x1, UPT ;  /* 0x000000010400788c */ /* 0x001fe2000bf06270 */
[----:B-1----:R-:W-:-:S02]  /*0db0*/  PRMT R46, R71, 0x7632, R46 ;  /* 0x00007632472e7816 */ /* 0x002fc4000000002e */
[----:B------:R-:W-:Y:S01]  /*0dc0*/  CS2R R44, SRZ ;  /* 0x00000000002c7805 */ /* 0x000fe2000001ff00 */
[----:B------:R-:W-:Y:S02]  /*0dd0*/  IMAD.U32 R42, R42, 0x10000, RZ ;  /* 0x000100002a2a7824 */ /* 0x000fe400078e00ff */
[----:B------:R-:W-:Y:S01]  /*0de0*/  IMAD.U32 R46, R46, 0x10000, RZ ;  /* 0x000100002e2e7824 */ /* 0x000fe200078e00ff */
[----:B------:R-:W-:Y:S01]  /*0df0*/  SHF.L.U32 R38, R71, 0x10, RZ ;  /* 0x0000001047267819 */ /* 0x000fe200000006ff */
[----:B--2---:R-:W-:Y:S04]  /*0e00*/  STS.U16 [R31], R0 ;  /* 0x000000001f007388 */ /* 0x004fe80000000400 */
[----:B---3--:R0:W-:Y:S04]  /*0e10*/  STS.U16 [R31+0x40], R40 ;  /* 0x000040281f007388 */ /* 0x0081e80000000400 */
[----:B----4-:R-:W-:Y:S04]  /*0e20*/  STS.U16 [R31+0x80], R66 ;  /* 0x000080421f007388 */ /* 0x010fe80000000400 */
[----:B------:R-:W-:Y:S01]  /*0e30*/  STS.U16 [R31+0xc0], R68 ;  /* 0x0000c0441f007388 */ /* 0x000fe20000000400 */
[----:B------:R-:W-:-:S03]  /*0e40*/  NOP ;  /* 0x0000000000007918 */ /* 0x000fc60000000000 */
[----:B------:R-:W1:Y:S01]  /*0e50*/  LDS.64 R34, [R36] ;  /* 0x0000000024227984 */ /* 0x000e620000000a00 */
[----:B0-----:R-:W-:Y:S02]  /*0e60*/  CS2R R40, SRZ ;  /* 0x0000000000287805 */ /* 0x001fe4000001ff00 */
[C---:B-1----:R-:W-:Y:S01]  /*0e70*/  PRMT R43, R34.reuse, 0x7632, R43 ;  /* 0x00007632222b7816 */ /* 0x042fe2000000002b */
[----:B------:R-:W-:Y:S01]  /*0e80*/  IMAD.U32 R0, R34, 0x10000, RZ ;  /* 0x0001000022007824 */ /* 0x000fe200078e00ff */
[----:B------:R-:W-:Y:S02]  /*0e90*/  PRMT R47, R35, 0x7632, R47 ;  /* 0x00007632232f7816 */ /* 0x000fe4000000002f */
[----:B------:R-:W-:Y:S01]  /*0ea0*/  SHF.L.U32 R43, R43, 0x10, RZ ;  /* 0x000000102b2b7819 */ /* 0x000fe200000006ff */
[C---:B------:R-:W-:Y:S01]  /*0eb0*/  FFMA.FTZ R34, R0.reuse, R37, R9 ;  /* 0x0000002500227223 */ /* 0x040fe20000010009 */
[----:B------:R-:W-:Y:S01]  /*0ec0*/  SHF.L.U32 R39, R35, 0x10, RZ ;  /* 0x0000001023277819 */ /* 0x000fe200000006ff */
[-C--:B-----5:R-:W-:Y:S01]  /*0ed0*/  FMUL.FTZ R48, R0, R3.reuse ;  /* 0x0000000300307220 */ /* 0x0a0fe20000410000 */
[----:B------:R-:W-:Y:S01]  /*0ee0*/  SHF.L.U32 R47, R47, 0x10, RZ ;  /* 0x000000102f2f7819 */ /* 0x000fe200000006ff */
[C---:B------:R-:W-:Y:S01]  /*0ef0*/  FFMA.FTZ R34, R43.reuse, R42, R34 ;  /* 0x0000002a2b227223 */ /* 0x040fe20000010022 */
[-C--:B------:R-:W-:Y:S01]  /*0f00*/  FMUL.FTZ R87, R43, R3.reuse ;  /* 0x000000032b577220 */ /* 0x080fe20000410000 */
[----:B------:R-:W-:-:S02]  /*0f10*/  FMUL.FTZ R49, R39, R3 ;  /* 0x0000000327317220 */ /* 0x000fc40000410000 */
[----:B------:R-:W-:Y:S01]  /*0f20*/  FFMA.FTZ R34, R39, R38, R34 ;  /* 0x0000002627227223 */ /* 0x000fe20000010022 */
[----:B------:R-:W-:-:S03]  /*0f30*/  FMUL.FTZ R86, R47, R3 ;  /* 0x000000032f567220 */ /* 0x000fc60000410000 */
[----:B------:R-:W-:Y:S01]  /*0f40*/  FFMA.FTZ R9, R47, R46, R34 ;  /* 0x0000002e2f097223 */ /* 0x000fe20000010022 */
[----:B------:R-:W-:Y:S06]  /*0f50*/  BAR.SYNC.DEFER_BLOCKING 0x0 ;  /* 0x0000000000007b1d */ /* 0x000fec0000010000 */
[----:B------:R-:W-:Y:S05]  /*0f60*/  BRA.U !UP0, `(.L_x_9651) ;  /* 0x0000001508807547 */ /* 0x000fea000b800000 */
[----:B------:R-:W0:Y:S01]  /*0f70*/  LDC.64 R66, c[0x0][0x440] ;  /* 0x00011000ff427b82 */ /* 0x000e220000000a00 */
[C---:B------:R-:W-:Y:S01]  /*0f80*/  PRMT R34, R32.reuse, 0x7632, R34 ;  /* 0x0000763220227816 */ /* 0x040fe20000000022 */
[----:B------:R-:W-:Y:S01]  /*0f90*/  IMAD.U32 R35, R32, 0x10000, RZ ;  /* 0x0001000020237824 */ /* 0x000fe200078e00ff */
[C---:B------:R-:W-:Y:S01]  /*0fa0*/  PRMT R32, R33.reuse, 0x7632, R32 ;  /* 0x0000763221207816 */ /* 0x040fe20000000020 */
[----:B------:R-:W-:Y:S01]  /*0fb0*/  IMAD.SHL.U32 R91, R28, 0x100, RZ ;  /* 0x000001001c5b7824 */ /* 0x000fe200078e00ff */
[----:B------:R-:W-:Y:S01]  /*0fc0*/  SHF.L.U32 R89, R33, 0x10, RZ ;  /* 0x0000001021597819 */ /* 0x000fe200000006ff */
[----:B------:R-:W-:Y:S01]  /*0fd0*/  IMAD.U32 R93, R34, 0x10000, RZ ;  /* 0x00010000225d7824 */ /* 0x000fe200078e00ff */
[----:B------:R-:W-:Y:S01]  /*0fe0*/  SHF.L.U32 R95, R32, 0x10, RZ ;  /* 0x00000010205f7819 */ /* 0x000fe200000006ff */
[----:B------:R-:W1:Y:S01]  /*0ff0*/  LDC.64 R68, c[0x0][0x448] ;  /* 0x00011200ff447b82 */ /* 0x000e620000000a00 */
[C---:B------:R-:W-:Y:S01]  /*1000*/  ISETP.NE.AND P0, PT, R20.reuse, 0x1, PT ;  /* 0x000000011400780c */ /* 0x040fe20003f05270 */
[--C-:B------:R-:W-:Y:S01]  /*1010*/  FADD.FTZ R90, R35, R4.reuse ;  /* 0x00000004235a7221 */ /* 0x100fe20000010000 */
[----:B------:R-:W-:Y:S01]  /*1020*/  SHF.L.U32 R92, R20, 0x8, RZ ;  /* 0x00000008145c7819 */ /* 0x000fe200000006ff */
[--C-:B------:R-:W-:Y:S01]  /*1030*/  FADD.FTZ R89, R89, R4.reuse ;  /* 0x0000000459597221 */ /* 0x100fe20000010000 */
[----:B------:R-:W-:Y:S01]  /*1040*/  IADD3 R78, P1, PT, R50, R52, RZ ;  /* 0x00000034324e7210 */ /* 0x000fe20007f3e0ff */
[--C-:B------:R-:W-:Y:S01]  /*1050*/  FADD.FTZ R93, R93, R4.reuse ;  /* 0x000000045d5d7221 */ /* 0x100fe20000010000 */
[----:B------:R-:W-:Y:S01]  /*1060*/  FADD.FTZ R95, R95, R4 ;  /* 0x000000045f5f7221 */ /* 0x000fe20000010000 */
[----:B------:R-:W2:Y:S01]  /*1070*/  LDC.64 R70, c[0x0][0x3a8] ;  /* 0x0000ea00ff467b82 */ /* 0x000ea20000000a00 */
[----:B------:R-:W-:Y:S01]  /*1080*/  ISETP.GE.AND P2, PT, R22, R29, PT ;  /* 0x0000001d1600720c */ /* 0x000fe20003f46270 */
[----:B------:R-:W-:Y:S01]  /*1090*/  VIADD R88, R20, 0xfffffffe ;  /* 0xfffffffe14587836 */ /* 0x000fe20000000000 */
[----:B------:R-:W-:Y:S01]  /*10a0*/  IADD3 R101, PT, PT, R50, R58, RZ ;  /* 0x0000003a32657210 */ /* 0x000fe20007ffe0ff */
[----:B------:R-:W-:Y:S01]  /*10b0*/  FMUL.FTZ R94, R90, R37 ;  /* 0x000000255a5e7220 */ /* 0x000fe20000410000 */
[----:B------:R-:W-:Y:S01]  /*10c0*/  MOV R40, RZ ;  /* 0x000000ff00287202 */ /* 0x000fe20000000f00 */
[----:B------:R-:W-:Y:S01]  /*10d0*/  FMUL.FTZ R96, R89, R38 ;  /* 0x0000002659607220 */ /* 0x000fe20000410000 */
[----:B------:R-:W-:Y:S01]  /*10e0*/  ISETP.EQ.AND P0, PT, R58, RZ, P0 ;  /* 0x000000ff3a00720c */ /* 0x000fe20000702270 */
[----:B------:R-:W3:Y:S01]  /*10f0*/  LDC.64 R72, c[0x0][0x3c0] ;  /* 0x0000f000ff487b82 */ /* 0x000ee20000000a00 */
[----:B------:R-:W-:Y:S01]  /*1100*/  LOP3.LUT R91, R91, 0x100, RZ, 0xc0, !PT ;  /* 0x000001005b5b7812 */ /* 0x000fe200078ec0ff */
[----:B------:R-:W-:Y:S01]  /*1110*/  FMUL.FTZ R97, R93, R42 ;  /* 0x0000002a5d617220 */ /* 0x000fe20000410000 */
[----:B------:R-:W-:Y:S01]  /*1120*/  LOP3.LUT R92, R92, 0x100, RZ, 0xc0, !PT ;  /* 0x000001005c5c7812 */ /* 0x000fe200078ec0ff */
[----:B------:R-:W-:Y:S01]  /*1130*/  FMUL.FTZ R98, R95, R46 ;  /* 0x0000002e5f627220 */ /* 0x000fe20000410000 */
[----:B------:R-:W-:Y:S01]  /*1140*/  IADD3.X R79, PT, PT, RZ, R27, RZ, P1, !PT ;  /* 0x0000001bff4f7210 */ /* 0x000fe20000ffe4ff */
[----:B------:R-:W4:Y:S02]  /*1150*/  LDCU UR10, c[0x0][0x394] ;  /* 0x00007280ff0a77ac */ /* 0x000f240008000800 */
[----:B------:R-:W0:Y:S01]  /*1160*/  LDC.64 R74, c[0x0][0x3e0] ;  /* 0x0000f800ff4a7b82 */ /* 0x000e220000000a00 */
[----:B------:R-:W0:Y:S01]  /*1170*/  LDCU UR12, c[0x0][0x38c] ;  /* 0x00007180ff0c77ac */ /* 0x000e220008000800 */
[----:B------:R-:W0:Y:S06]  /*1180*/  LDCU UR11, c[0x0][0x388] ;  /* 0x00007100ff0b77ac */ /* 0x000e2c0008000800 */
[----:B------:R-:W0:Y:S01]  /*1190*/  LDC.64 R76, c[0x0][0x4f0] ;  /* 0x00013c00ff4c7b82 */ /* 0x000e220000000a00 */
[----:B------:R-:W0:Y:S01]  /*11a0*/  LDCU.64 UR8, c[0x0][0x540] ;  /* 0x0000a800ff0877ac */ /* 0x000e220008000a00 */
[----:B------:R-:W-:-:S05]  /*11b0*/  UMOV UR4, URZ ;  /* 0x000000ff00047c82 */ /* 0x000fca0008000000 */
.L_x_9665:
[----:B0-----:R-:W-:Y:S02]  /*11c0*/  HFMA2 R33, -RZ, RZ, 0, 0 ;  /* 0x00000000ff217431 */ /* 0x001fe400000001ff */
[----:B------:R-:W-:Y:S01]  /*11d0*/  IMAD.MOV.U32 R32, RZ, RZ, R22 ;  /* 0x000000ffff207224 */ /* 0x000fe200078e0016 */
[-C--:B------:R-:W-:Y:S02]  /*11e0*/  ISETP.GE.AND P1, PT, R25, R29.reuse, PT ;  /* 0x0000001d1900720c */ /* 0x080fe40003f26270 */
[-C--:B------:R-:W-:Y:S01]  /*11f0*/  ISETP.GE.AND P3, PT, R24, R29.reuse, PT ;  /* 0x0000001d1800720c */ /* 0x080fe20003f66270 */
[----:B0-----:R-:W-:Y:S01]  /*1200*/  IMAD.WIDE.U32 R32, R74, UR4, R32 ;  /* 0x000000044a207c25 */ /* 0x001fe2000f8e0020 */
[----:B------:R-:W-:-:S03]  /*1210*/  ISETP.GE.AND P4, PT, R26, R29, PT ;  /* 0x0000001d1a00720c */ /* 0x000fc60003f86270 */
[----:B------:R-:W-:Y:S01]  /*1220*/  IMAD R33, R75, UR4, R33 ;  /* 0x000000044b217c24 */ /* 0x000fe2000f8e0221 */
[----:B------:R-:W-:-:S04]  /*1230*/  LEA R34, P5, R32, R17, 0x1 ;  /* 0x0000001120227211 */ /* 0x000fc800078a08ff */
[----:B------:R-:W-:-:S05]  /*1240*/  LEA.HI.X R35, R32, R18, R33, 0x1, P5 ;  /* 0x0000001220237211 */ /* 0x000fca00028f0c21 */
[----:B------:R-:W5:Y:S04]  /*1250*/  @!P2 LDG.E.U16 R106, desc[UR16][R34.64] ;  /* 0x00000010226aa981 */ /* 0x000f68000c1e1500 */
[----:B------:R-:W4:Y:S04]  /*1260*/  @!P1 LDG.E.U16 R103, desc[UR16][R34.64+0x80] ;  /* 0x0000801022679981 */ /* 0x000f28000c1e1500 */
[----:B------:R-:W4:Y:S04]  /*1270*/  @!P3 LDG.E.U16 R85, desc[UR16][R34.64+0x40] ;  /* 0x000040102255b981 */ /* 0x000f28000c1e1500 */
[----:B------:R-:W4:Y:S01]  /*1280*/  @!P4 LDG.E.U16 R105, desc[UR16][R34.64+0xc0] ;  /* 0x0000c0102269c981 */ /* 0x000f22000c1e1500 */
[----:B------:R-:W-:Y:S01]  /*1290*/  MOV R32, R56 ;  /* 0x0000003800207202 */ /* 0x000fe20000000f00 */
[----:B------:R-:W-:-:S04]  /*12a0*/  IMAD.MOV.U32 R33, RZ, RZ, R11 ;  /* 0x000000ffff217224 */ /* 0x000fc800078e000b */
[----:B--2---:R-:W-:-:S04]  /*12b0*/  IMAD.WIDE.U32 R32, R70, UR4, R32 ;  /* 0x0000000446207c25 */ /* 0x004fc8000f8e0020 */
[----:B------:R-:W-:Y:S01]  /*12c0*/  IMAD R33, R71, UR4, R33 ;  /* 0x0000000447217c24 */ /* 0x000fe2000f8e0221 */
[----:B------:R-:W-:-:S04]  /*12d0*/  LEA R80, P5, R32, R66, 0x2 ;  /* 0x0000004220507211 */ /* 0x000fc800078a10ff */
[----:B------:R-:W-:-:S05]  /*12e0*/  LEA.HI.X R81, R32, R67, R33, 0x2, P5 ;  /* 0x0000004320517211 */ /* 0x000fca00028f1421 */
[----:B------:R-:W2:Y:S01]  /*12f0*/  LDG.E R102, desc[UR16][R80.64] ;  /* 0x0000001050667981 */ /* 0x000ea2000c1e1900 */
[----:B------:R-:W-:Y:S02]  /*1300*/  MOV R32, R54 ;  /* 0x0000003600207202 */ /* 0x000fe40000000f00 */
[----:B------:R-:W-:-:S03]  /*1310*/  MOV R33, R13 ;  /* 0x0000000d00217202 */ /* 0x000fc60000000f00 */
[----:B---3--:R-:W-:-:S04]  /*1320*/  IMAD.WIDE.U32 R32, R72, UR4, R32 ;  /* 0x0000000448207c25 */ /* 0x008fc8000f8e0020 */
[----:B------:R-:W-:Y:S01]  /*1330*/  IMAD R33, R73, UR4, R33 ;  /* 0x0000000449217c24 */ /* 0x000fe2000f8e0221 */
[----:B-1----:R-:W-:-:S04]  /*1340*/  LEA R82, P5, R32, R68, 0x2 ;  /* 0x0000004420527211 */ /* 0x002fc800078a10ff */
[----:B------:R-:W-:-:S05]  /*1350*/  LEA.HI.X R83, R32, R69, R33, 0x2, P5 ;  /* 0x0000004520537211 */ /* 0x000fca00028f1421 */
[----:B------:R0:W3:Y:S01]  /*1360*/  LDG.E R34, desc[UR16][R82.64] ;  /* 0x0000001052227981 */ /* 0x0000e2000c1e1900 */
[----:B------:R-:W-:Y:S02]  /*1370*/  IMAD.MOV.U32 R84, RZ, RZ, RZ ;  /* 0x000000ffff547224 */ /* 0x000fe400078e00ff */
[----:B------:R-:W-:Y:S01]  /*1380*/  HFMA2 R104, -RZ, RZ, 0, 0 ;  /* 0x00000000ff687431 */ /* 0x000fe200000001ff */
[----:B------:R-:W1:Y:S01]  /*1390*/  S2UR UR7, SR_CgaCtaId ;  /* 0x00000000000779c3 */ /* 0x000e620000008800 */
[----:B------:R-:W-:Y:S01]  /*13a0*/  UMOV UR6, 0x400 ;  /* 0x0000040000067882 */ /* 0x000fe20000000000 */
[----:B0-----:R-:W-:Y:S01]  /*13b0*/  IADD3 R82, PT, PT, R91, UR4, RZ ;  /* 0x000000045b527c10 */ /* 0x001fe2000fffe0ff */
[----:B------:R-:W-:Y:S01]  /*13c0*/  BSSY.RECONVERGENT B0, `(.L_x_9652) ;  /* 0x0000034000007945 */ /* 0x000fe20003800200 */
[----:B-1----:R-:W-:Y:S01]  /*13d0*/  ULEA UR6, UR7, UR6, 0x18 ;  /* 0x0000000607067291 */ /* 0x002fe2000f8ec0ff */
[----:B-----5:R-:W-:Y:S02]  /*13e0*/  @!P2 PRMT R84, R106, 0x5410, RZ ;  /* 0x000054106a54a816 */ /* 0x020fe400000000ff */
[----:B----4-:R-:W-:-:S02]  /*13f0*/  @!P1 PRMT R104, R103, 0x5410, RZ ;  /* 0x0000541067689816 */ /* 0x010fc400000000ff */
[----:B------:R-:W-:Y:S02]  /*1400*/  @!P3 PRMT R84, R84, 0x5410, R85 ;  /* 0x000054105454b816 */ /* 0x000fe40000000055 */
[----:B------:R-:W-:Y:S02]  /*1410*/  @!P4 PRMT R104, R104, 0x5410, R105 ;  /* 0x000054106868c816 */ /* 0x000fe40000000069 */
[----:B------:R-:W-:Y:S02]  /*1420*/  PRMT R35, R84, 0x7632, R35 ;  /* 0x0000763254237816 */ /* 0x000fe40000000023 */
[----:B------:R-:W-:Y:S01]  /*1430*/  PRMT R81, R104, 0x7632, R81 ;  /* 0x0000763268517816 */ /* 0x000fe20000000051 */
[----:B------:R-:W-:Y:S04]  /*1440*/  STS.U16 [R31], R84 ;  /* 0x000000541f007388 */ /* 0x000fe80000000400 */
[----:B------:R-:W-:Y:S04]  /*1450*/  STS.U16 [R31+0x40], R35 ;  /* 0x000040231f007388 */ /* 0x000fe80000000400 */
[----:B------:R0:W-:Y:S04]  /*1460*/  STS.U16 [R31+0x80], R104 ;  /* 0x000080681f007388 */ /* 0x0001e80000000400 */
[----:B------:R-:W-:Y:S01]  /*1470*/  STS.U16 [R31+0xc0], R81 ;  /* 0x0000c0511f007388 */ /* 0x000fe20000000400 */
[----:B------:R-:W-:-:S03]  /*1480*/  NOP ;  /* 0x0000000000007918 */ /* 0x000fc60000000000 */
[----:B------:R-:W1:Y:S01]  /*1490*/  LDS.64 R32, [R36] ;  /* 0x0000000024207984 */ /* 0x000e620000000a00 */
[----:B--2---:R-:W-:-:S04]  /*14a0*/  FMUL.FTZ R80, R102, 1.4426950216293334961 ;  /* 0x3fb8aa3b66507820 */ /* 0x004fc80000410000 */
[-C--:B------:R-:W-:Y:S01]  /*14b0*/  FMUL.FTZ R113, R90, R80.reuse ;  /* 0x000000505a717220 */ /* 0x080fe20000410000 */
[-C--:B0-----:R-:W-:Y:S01]  /*14c0*/  FMUL.FTZ R104, R93, R80.reuse ;  /* 0x000000505d687220 */ /* 0x081fe20000410000 */
[-C--:B------:R-:W-:Y:S01]  /*14d0*/  FMUL.FTZ R107, R89, R80.reuse ;  /* 0x00000050596b7220 */ /* 0x080fe20000410000 */
[----:B------:R-:W-:Y:S01]  /*14e0*/  FMUL.FTZ R111, R95, R80 ;  /* 0x000000505f6f7220 */ /* 0x000fe20000410000 */
[C---:B------:R-:W-:Y:S02]  /*14f0*/  ISETP.NE.AND P3, PT, R58.reuse, RZ, PT ;  /* 0x000000ff3a00720c */ /* 0x040fe40003f65270 */
[----:B------:R-:W0:Y:S01]  /*1500*/  MUFU.EX2 R113, R113 ;  /* 0x0000007100717308 */ /* 0x000e220000000800 */
[----:B------:R-:W-:Y:S02]  /*1510*/  ISETP.NE.AND P1, PT, R58, 0x1f, PT ;  /* 0x0000001f3a00780c */ /* 0x000fe40003f25270 */
[----:B------:R-:W-:Y:S01]  /*1520*/  SEL R82, R82, R21, !P3 ;  /* 0x0000001552527207 */ /* 0x000fe20005800000 */
[----:B------:R-:W2:Y:S04]  /*1530*/  MUFU.EX2 R104, R104 ;  /* 0x0000006800687308 */ /* 0x000ea80000000800 */
[----:B------:R-:W4:Y:S01]  /*1540*/  MUFU.EX2 R107, R107 ;  /* 0x0000006b006b7308 */ /* 0x000f220000000800 */
[----:B------:R-:W-:-:S03]  /*1550*/  LEA R84, R82, UR6, 0x2 ;  /* 0x0000000652547c11 */ /* 0x000fc6000f8e10ff */
[----:B------:R-:W1:Y:S02]  /*1560*/  MUFU.EX2 R111, R111 ;  /* 0x0000006f006f7308 */ /* 0x000e640000000800 */
[----:B0-----:R0:W-:Y:S01]  /*1570*/  STS [R84+0x548], R113 ;  /* 0x0005487154007388 */ /* 0x0011e20000000800 */
[C---:B-1----:R-:W-:Y:S02]  /*1580*/  PRMT R83, R32.reuse, 0x7632, R83 ;  /* 0x0000763220537816 */ /* 0x042fe40000000053 */
[C---:B------:R-:W-:Y:S01]  /*1590*/  PRMT R103, R33.reuse, 0x7632, R103 ;  /* 0x0000763221677816 */ /* 0x040fe20000000067 */
[----:B------:R-:W-:Y:S01]  /*15a0*/  IMAD.U32 R82, R32, 0x10000, RZ ;  /* 0x0001000020527824 */ /* 0x000fe200078e00ff */
[----:B------:R-:W-:Y:S02]  /*15b0*/  SHF.L.U32 R105, R33, 0x10, RZ ;  /* 0x0000001021697819 */ /* 0x000fe400000006ff */
[----:B------:R-:W-:Y:S01]  /*15c0*/  SHF.L.U32 R83, R83, 0x10, RZ ;  /* 0x0000001053537819 */ /* 0x000fe200000006ff */
[----:B------:R-:W-:-:S02]  /*15d0*/  IMAD.U32 R103, R103, 0x10000, RZ ;  /* 0x0001000067677824 */ /* 0x000fc400078e00ff */
[C---:B---3--:R-:W-:Y:S01]  /*15e0*/  FMUL.FTZ R109, R34.reuse, R82 ;  /* 0x00000052226d7220 */ /* 0x048fe20000410000 */
[C---:B------:R-:W-:Y:S01]  /*15f0*/  FMUL.FTZ R108, R34.reuse, R105 ;  /* 0x00000069226c7220 */ /* 0x040fe20000410000 */
[C---:B------:R-:W-:Y:S01]  /*1600*/  FMUL.FTZ R106, R34.reuse, R83 ;  /* 0x00000053226a7220 */ /* 0x040fe20000410000 */
[----:B------:R-:W-:Y:S01]  /*1610*/  FMUL.FTZ R32, R34, R103 ;  /* 0x0000006722207220 */ /* 0x000fe20000410000 */
[----:B------:R-:W-:Y:S01]  /*1620*/  FMUL.FTZ R109, R0, R109 ;  /* 0x0000006d006d7220 */ /* 0x000fe20000410000 */
[----:B------:R-:W-:Y:S01]  /*1630*/  FMUL.FTZ R108, R39, R108 ;  /* 0x0000006c276c7220 */ /* 0x000fe20000410000 */
[----:B------:R-:W-:Y:S01]  /*1640*/  FMUL.FTZ R106, R43, R106 ;  /* 0x0000006a2b6a7220 */ /* 0x000fe20000410000 */
[----:B------:R-:W-:Y:S01]  /*1650*/  FMUL.FTZ R85, R47, R32 ;  /* 0x000000202f557220 */ /* 0x000fe20000410000 */
[----:B------:R-:W-:Y:S06]  /*1660*/  BAR.SYNC.DEFER_BLOCKING 0x0 ;  /* 0x0000000000007b1d */ /* 0x000fec0000010000 */
[----:B0-2-4-:R-:W-:Y:S05]  /*1670*/  @P1 BRA `(.L_x_9653) ;  /* 0x00000000001c1947 */ /* 0x015fea0003800000 */
[----:B------:R-:W-:Y:S02]  /*1680*/  ISETP.NE.AND P1, PT, R20, UR10, PT ;  /* 0x0000000a14007c0c */ /* 0x000fe4000bf25270 */
[----:B------:R-:W-:-:S11]  /*1690*/  MOV R84, 0x3f800000 ;  /* 0x3f80000000547802 */ /* 0x000fd60000000f00 */
[----:B------:R-:W-:Y:S05]  /*16a0*/  @!P1 BRA `(.L_x_9654) ;  /* 0x0000000000149947 */ /* 0x000fea0003800000 */
[----:B------:R-:W-:-:S04]  /*16b0*/  IADD3 R32, PT, PT, R92, UR4, RZ ;  /* 0x000000045c207c10 */ /* 0x000fc8000fffe0ff */
[----:B------:R-:W-:-:S05]  /*16c0*/  LEA R32, R32, UR6, 0x2 ;  /* 0x0000000620207c11 */ /* 0x000fca000f8e10ff */
[----:B------:R2:W3:Y:S01]  /*16d0*/  LDS R84, [R32+0x548] ;  /* 0x0005480020547984 */ /* 0x0004e20000000800 */
[----:B------:R-:W-:Y:S05]  /*16e0*/  BRA `(.L_x_9654) ;  /* 0x0000000000047947 */ /* 0x000fea0003800000 */
.L_x_9653:
[----:B------:R0:W1:Y:S02]  /*16f0*/  LDS R84, [R99+UR5+0xd4c] ;  /* 0x000d4c0563547984 */ /* 0x0000640008000800 */
.L_x_9654:
[----:B------:R-:W-:Y:S05]  /*1700*/  BSYNC.RECONVERGENT B0 ;  /* 0x0000000000007941 */ /* 0x000fea0003800200 */
.L_x_9652:
[----:B------:R-:W4:Y:S01]  /*1710*/  @P0 LDC R33, c[0x0][0x38c] ;  /* 0x0000e300ff210b82 */ /* 0x000f220000000800 */
[----:B------:R-:W-:Y:S02]  /*1720*/  IMAD.MOV.U32 R35, RZ, RZ, RZ ;  /* 0x000000ffff237224 */ /* 0x000fe400078e00ff */
[----:B----4-:R-:W-:-:S04]  /*1730*/  @P0 IMAD R33, R88, R33, UR4 ;  /* 0x0000000458210e24 */ /* 0x010fc8000f8e0221 */
[----:B--2---:R-:W-:-:S05]  /*1740*/  @P0 IMAD.WIDE R32, R33, 0x8, R64 ;  /* 0x0000000821200825 */ /* 0x004fca00078e0240 */
[----:B------:R2:W4:Y:S01]  /*1750*/  @P0 LDG.E R35, desc[UR16][R32.64+0x4] ;  /* 0x0000041020230981 */ /* 0x000522000c1e1900 */
[----:B------:R-:W-:Y:S01]  /*1760*/  FFMA.FTZ R80, R94, R104, R97 ;  /* 0x000000685e507223 */ /* 0x000fe20000010061 */
[----:B-1-3--:R-:W-:Y:S01]  /*1770*/  FMUL.FTZ R110, R111, R84 ;  /* 0x000000546f6e7220 */ /* 0x00afe20000410000 */
[----:B------:R-:W-:Y:S01]  /*1780*/  ISETP.NE.AND P4, PT, R100, 0x1f, PT ;  /* 0x0000001f6400780c */ /* 0x000fe20003f85270 */
[----:B------:R-:W-:Y:S01]  /*1790*/  ULEA UR7, UR4, UR6, 0x3 ;  /* 0x0000000604077291 */ /* 0x000fe2000f8e18ff */
[C---:B------:R-:W-:Y:S01]  /*17a0*/  FFMA.FTZ R80, R107.reuse, R80, R96 ;  /* 0x000000506b507223 */ /* 0x040fe20000010060 */
[----:B------:R-:W-:Y:S01]  /*17b0*/  FMUL.FTZ R115, R107, R110 ;  /* 0x0000006e6b737220 */ /* 0x000fe20000410000 */
[----:B------:R-:W-:Y:S01]  /*17c0*/  ISETP.GE.AND P1, PT, R30, 0x1, PT ;  /* 0x000000011e00780c */ /* 0x000fe20003f26270 */
[----:B------:R-:W-:Y:S01]  /*17d0*/  BSSY.RECONVERGENT B0, `(.L_x_9655) ;  /* 0x0000087000007945 */ /* 0x000fe20003800200 */
[C---:B------:R-:W-:Y:S01]  /*17e0*/  FFMA.FTZ R81, R111.reuse, R80, R98 ;  /* 0x000000506f517223 */ /* 0x040fe20000010062 */
[----:B------:R-:W-:Y:S01]  /*17f0*/  FFMA.FTZ R80, R111, R85, R108 ;  /* 0x000000556f507223 */ /* 0x000fe2000001006c */
[----:B------:R-:W-:-:S03]  /*1800*/  FMUL.FTZ R115, R104, R115 ;  /* 0x0000007368737220 */ /* 0x000fc60000410000 */
[----:B------:R-:W1:Y:S01]  /*1810*/  SHFL.UP PT, R110, R81, 0x1, RZ ;  /* 0x04200000516e7989 */ /* 0x000e6200000e00ff */
[----:B------:R-:W-:Y:S01]  /*1820*/  FFMA.FTZ R112, R107, R80, R106 ;  /* 0x000000506b707223 */ /* 0x000fe2000001006a */
[----:B------:R-:W-:Y:S02]  /*1830*/  FMUL.FTZ R80, R113, R104 ;  /* 0x0000006871507220 */ /* 0x000fe40000410000 */
[----:B--2---:R-:W2:Y:S01]  /*1840*/  SHFL.DOWN PT, R32, R115, 0x1, 0x1f ;  /* 0x08201f0073207f89 */ /* 0x004ea200000e0000 */
[----:B------:R-:W-:Y:S01]  /*1850*/  FFMA.FTZ R112, R104, R112, R109 ;  /* 0x0000007068707223 */ /* 0x000fe2000001006d */
[----:B------:R-:W-:-:S04]  /*1860*/  FMUL.FTZ R80, R107, R80 ;  /* 0x000000506b507220 */ /* 0x000fc80000410000 */
[----:B------:R-:W3:Y:S01]  /*1870*/  SHFL.DOWN PT, R114, R112, 0x1, 0x1f ;  /* 0x08201f0070727f89 */ /* 0x000ee200000e0000 */
[----:B------:R-:W-:Y:S01]  /*1880*/  FMUL.FTZ R80, R111, R80 ;  /* 0x000000506f507220 */ /* 0x000fe20000410000 */
[----:B------:R-:W-:-:S04]  /*1890*/  MOV R116, R112 ;  /* 0x0000007000747202 */ /* 0x000fc80000000f00 */
[----:B------:R-:W5:Y:S01]  /*18a0*/  SHFL.UP PT, R33, R80, 0x1, RZ ;  /* 0x0420000050217989 */ /* 0x000f6200000e00ff */
[----:B-1----:R-:W-:-:S05]  /*18b0*/  FFMA.FTZ R110, R80, R110, R81 ;  /* 0x0000006e506e7223 */ /* 0x002fca0000010051 */
[----:B------:R-:W-:Y:S01]  /*18c0*/  FSEL R81, R81, R110, !P1 ;  /* 0x0000006e51517208 */ /* 0x000fe20004800000 */
[----:B--2---:R-:W-:-:S04]  /*18d0*/  @P4 FMUL.FTZ R110, R32, R115 ;  /* 0x00000073206e4220 */ /* 0x004fc80000410000 */
[----:B------:R-:W1:Y:S01]  /*18e0*/  SHFL.UP PT, R32, R81, 0x2, RZ ;  /* 0x0440000051207989 */ /* 0x000e6200000e00ff */
[----:B---3--:R-:W-:Y:S01]  /*18f0*/  @P4 FFMA.FTZ R116, R115, R114, R116 ;  /* 0x0000007273744223 */ /* 0x008fe20000010074 */
[----:B------:R-:W-:Y:S02]  /*1900*/  @P4 MOV R115, R110 ;  /* 0x0000006e00734202 */ /* 0x000fe40000000f00 */
[----:B------:R-:W-:Y:S02]  /*1910*/  ISETP.GT.U32.AND P4, PT, R100, 0x1d, PT ;  /* 0x0000001d6400780c */ /* 0x000fe40003f84070 */
[----:B------:R-:W2:Y:S01]  /*1920*/  SHFL.DOWN PT, R112, R116, 0x2, 0x1f ;  /* 0x08401f0074707f89 */ /* 0x000ea200000e0000 */
[----:B-----5:R-:W-:Y:S01]  /*1930*/  @P1 FMUL.FTZ R80, R80, R33 ;  /* 0x0000002150501220 */ /* 0x020fe20000410000 */
[----:B------:R-:W-:Y:S02]  /*1940*/  ISETP.GE.AND P1, PT, R30, 0x2, PT ;  /* 0x000000021e00780c */ /* 0x000fe40003f26270 */
[----:B------:R-:W3:Y:S04]  /*1950*/  SHFL.DOWN PT, R110, R115, 0x2, 0x1f ;  /* 0x08401f00736e7f89 */ /* 0x000ee800000e0000 */
[----:B------:R-:W5:Y:S01]  /*1960*/  SHFL.UP PT, R33, R80, 0x2, RZ ;  /* 0x0440000050217989 */ /* 0x000f6200000e00ff */
[----:B-1----:R-:W-:-:S05]  /*1970*/  FFMA.FTZ R32, R80, R32, R81 ;  /* 0x0000002050207223 */ /* 0x002fca0000010051 */
[----:B------:R-:W-:Y:S01]  /*1980*/  FSEL R117, R81, R32, !P1 ;  /* 0x0000002051757208 */ /* 0x000fe20004800000 */
[C---:B--2---:R-:W-:Y:S01]  /*1990*/  @!P4 FFMA.FTZ R116, R115.reuse, R112, R116 ;  /* 0x000000707374c223 */ /* 0x044fe20000010074 */
[----:B---3--:R-:W-:-:S03]  /*19a0*/  @!P4 FMUL.FTZ R81, R115, R110 ;  /* 0x0000006e7351c220 */ /* 0x008fc60000410000 */
[----:B------:R-:W1:Y:S01]  /*19b0*/  SHFL.UP PT, R32, R117, 0x4, RZ ;  /* 0x0480000075207989 */ /* 0x000e6200000e00ff */
[----:B------:R-:W-:Y:S02]  /*19c0*/  @!P4 IMAD.MOV.U32 R115, RZ, RZ, R81 ;  /* 0x000000ffff73c224 */ /* 0x000fe400078e0051 */
[----:B-----5:R-:W-:Y:S01]  /*19d0*/  @P1 FMUL.FTZ R80, R80, R33 ;  /* 0x0000002150501220 */ /* 0x020fe20000410000 */
        /* <DEDUP_REMOVED lines=13> */
[----:B------:R-:W-:Y:S02]  /*1ab0*/  ISETP.GE.AND P1, PT, R30, 0x8, PT ;  /* 0x000000081e00780c */ /* 0x000fe40003f26270 */
[----:B------:R-:W-:Y:S01]  /*1ac0*/  ISETP.GT.U32.AND P4, PT, R100, 0x17, PT ;  /* 0x000000176400780c */ /* 0x000fe20003f84070 */
[----:B------:R-:W3:Y:S04]  /*1ad0*/  SHFL.UP PT, R33, R80, 0x8, RZ ;  /* 0x0500000050217989 */ /* 0x000ee800000e00ff */
[----:B------:R-:W5:Y:S01]  /*1ae0*/  SHFL.DOWN PT, R110, R115, 0x8, 0x1f ;  /* 0x09001f00736e7f89 */ /* 0x000f6200000e0000 */
[----:B-1----:R-:W-:-:S05]  /*1af0*/  FFMA.FTZ R32, R80, R32, R81 ;  /* 0x0000002050207223 */ /* 0x002fca0000010051 */
[----:B------:R-:W-:Y:S02]  /*1b00*/  FSEL R117, R81, R32, !P1 ;  /* 0x0000002051757208 */ /* 0x000fe40004800000 */
[C---:B--2---:R-:W-:Y:S01]  /*1b10*/  @!P4 FFMA.FTZ R116, R115.reuse, R112, R116 ;  /* 0x000000707374c223 */ /* 0x044fe20000010074 */
[----:B---3--:R-:W-:Y:S01]  /*1b20*/  @P1 FMUL.FTZ R80, R80, R33 ;  /* 0x0000002150501220 */ /* 0x008fe20000410000 */
[----:B------:R-:W-:Y:S01]  /*1b30*/  ISETP.GE.AND P1, PT, R20, UR10, PT ;  /* 0x0000000a14007c0c */ /* 0x000fe2000bf26270 */
[----:B------:R-:W-:Y:S02]  /*1b40*/  HFMA2 R33, -RZ, RZ, 0, 0 ;  /* 0x00000000ff217431 */ /* 0x000fe400000001ff */
[----:B------:R-:W-:Y:S01]  /*1b50*/  SHFL.DOWN PT, R118, R116, 0x10, 0x1f ;  /* 0x0a001f0074767f89 */ /* 0x000fe200000e0000 */
[----:B-----5:R-:W-:Y:S01]  /*1b60*/  @!P4 FMUL.FTZ R32, R115, R110 ;  /* 0x0000006e7320c220 */ /* 0x020fe20000410000 */
[----:B------:R-:W-:Y:S02]  /*1b70*/  ISETP.NE.OR P1, PT, R58, RZ, P1 ;  /* 0x000000ff3a00720c */ /* 0x000fe40000f25670 */
[----:B------:R-:W1:Y:S02]  /*1b80*/  SHFL.UP PT, R110, R117, 0x10, RZ ;  /* 0x06000000756e7989 */ /* 0x000e6400000e00ff */
[----:B------:R-:W-:Y:S01]  /*1b90*/  @!P4 MOV R115, R32 ;  /* 0x000000200073c202 */ /* 0x000fe20000000f00 */
[----:B------:R-:W-:Y:S01]  /*1ba0*/  IMAD.MOV.U32 R32, RZ, RZ, 0x3f800000 ;  /* 0x3f800000ff207424 */ /* 0x000fe200078e00ff */
[----:B------:R-:W2:Y:S01]  /*1bb0*/  SHFL.UP PT, R81, R80, 0x10, RZ ;  /* 0x0600000050517989 */ /* 0x000ea200000e00ff */
[----:B------:R-:W-:-:S03]  /*1bc0*/  ISETP.GE.AND P4, PT, R30, 0x10, PT ;  /* 0x000000101e00780c */ /* 0x000fc60003f86270 */
[----:B------:R-:W3:Y:S04]  /*1bd0*/  SHFL.DOWN PT, R114, R115, 0x10, 0x1f ;  /* 0x0a001f0073727f89 */ /* 0x000ee800000e0000 */
[----:B------:R-:W5:Y:S01]  /*1be0*/  @!P1 LDS.64 R32, [UR7+0xdc8] ;  /* 0x000dc807ff209984 */ /* 0x000f620008000a00 */
[----:B------:R-:W-:Y:S01]  /*1bf0*/  ISETP.GT.U32.AND P1, PT, R100, 0xf, PT ;  /* 0x0000000f6400780c */ /* 0x000fe20003f24070 */
[----:B-1----:R-:W-:-:S12]  /*1c00*/  FFMA.FTZ R110, R80, R110, R117 ;  /* 0x0000006e506e7223 */ /* 0x002fd80000010075 */
[----:B------:R-:W-:Y:S01]  /*1c10*/  @!P1 FFMA.FTZ R116, R115, R118, R116 ;  /* 0x0000007673749223 */ /* 0x000fe20000010074 */
[----:B--2---:R-:W-:Y:S01]  /*1c20*/  @P4 FMUL.FTZ R80, R80, R81 ;  /* 0x0000005150504220 */ /* 0x004fe20000410000 */
[----:B------:R-:W-:-:S03]  /*1c30*/  FSEL R110, R117, R110, !P4 ;  /* 0x0000006e756e7208 */ /* 0x000fc60006000000 */
[----:B------:R-:W-:Y:S01]  /*1c40*/  SHFL.IDX PT, R119, R116, RZ, 0x1f ;  /* 0x00001fff74777589 */ /* 0x000fe200000e0000 */
[----:B---3--:R-:W-:-:S03]  /*1c50*/  @!P1 FMUL.FTZ R114, R115, R114 ;  /* 0x0000007273729220 */ /* 0x008fc60000410000 */
[----:B------:R-:W-:Y:S02]  /*1c60*/  SHFL.UP PT, R80, R80, 0x1, RZ ;  /* 0x0420000050507989 */ /* 0x000fe400000e00ff */
[----:B------:R-:W-:Y:S02]  /*1c70*/  @!P1 MOV R115, R114 ;  /* 0x0000007200739202 */ /* 0x000fe40000000f00 */
[----:B------:R-:W-:Y:S01]  /*1c80*/  SHFL.UP PT, R81, R110, 0x1, RZ ;  /* 0x042000006e517989 */ /* 0x000fe200000e00ff */
[----:B------:R-:W-:-:S03]  /*1c90*/  ISETP.NE.AND P1, PT, R58, RZ, PT ;  /* 0x000000ff3a00720c */ /* 0x000fc60003f25270 */
[----:B------:R-:W-:Y:S04]  /*1ca0*/  SHFL.IDX PT, R114, R115, RZ, 0x1f ;  /* 0x00001fff73727589 */ /* 0x000fe800000e0000 */
[----:B------:R-:W-:Y:S04]  /*1cb0*/  SHFL.DOWN PT, R117, R116, 0x1, 0x1f ;  /* 0x08201f0074757f89 */ /* 0x000fe800000e0000 */
[----:B------:R-:W-:Y:S04]  /*1cc0*/  SHFL.DOWN PT, R120, R115, 0x1, 0x1f ;  /* 0x08201f0073787f89 */ /* 0x000fe800000e0000 */
[----:B-----5:R-:W-:Y:S04]  /*1cd0*/  SHFL.IDX PT, R118, R33, RZ, 0x1f ;  /* 0x00001fff21767589 */ /* 0x020fe800000e0000 */
[----:B----4-:R-:W1:Y:S02]  /*1ce0*/  SHFL.IDX PT, R112, R35, RZ, 0x1f ;  /* 0x00001fff23707589 */ /* 0x010e6400000e0000 */
[----:B-1----:R-:W-:Y:S01]  /*1cf0*/  @P3 FFMA.FTZ R112, R80, R112, R81 ;  /* 0x0000007050703223 */ /* 0x002fe20000010051 */
[C---:B------:R-:W-:Y:S01]  /*1d00*/  FFMA.FTZ R81, R114.reuse, R33, R119 ;  /* 0x0000002172517223 */ /* 0x040fe20000010077 */
[----:B------:R-:W-:Y:S01]  /*1d10*/  FMUL.FTZ R80, R114, R32 ;  /* 0x0000002072507220 */ /* 0x000fe20000410000 */
[----:B------:R-:W-:Y:S01]  /*1d20*/  ISETP.NE.AND P3, PT, R58, 0x1f, PT ;  /* 0x0000001f3a00780c */ /* 0x000fe20003f65270 */
[----:B------:R-:W-:-:S03]  /*1d30*/  FFMA.FTZ R113, R113, R112, R94 ;  /* 0x0000007071717223 */ /* 0x000fc6000001005e */
[----:B------:R1:W-:Y:S01]  /*1d40*/  @!P1 STS.64 [UR7+0xdc8], R80 ;  /* 0x000dc850ff009988 */ /* 0x0003e20008000a07 */
[-C--:B------:R-:W-:Y:S01]  /*1d50*/  FFMA.FTZ R110, R104, R113.reuse, R97 ;  /* 0x00000071686e7223 */ /* 0x080fe20000010061 */
[-C--:B------:R-:W-:Y:S01]  /*1d60*/  FMUL.FTZ R33, R34, R113.reuse ;  /* 0x0000007122217220 */ /* 0x080fe20000410000 */
[----:B------:R-:W-:Y:S02]  /*1d70*/  FMUL.FTZ R119, R82, R113 ;  /* 0x0000007152777220 */ /* 0x000fe40000410000 */
[-C--:B------:R-:W-:Y:S01]  /*1d80*/  FFMA.FTZ R112, R107, R110.reuse, R96 ;  /* 0x0000006e6b707223 */ /* 0x080fe20000010060 */
[----:B------:R-:W-:Y:S01]  /*1d90*/  FMUL.FTZ R116, R34, R110 ;  /* 0x0000006e22747220 */ /* 0x000fe20000410000 */
[----:B------:R-:W-:Y:S02]  /*1da0*/  FMUL.FTZ R32, R0, R33 ;  /* 0x0000002100207220 */ /* 0x000fe40000410000 */
[-C--:B------:R-:W-:Y:S01]  /*1db0*/  FFMA.FTZ R114, R111, R112.reuse, R98 ;  /* 0x000000706f727223 */ /* 0x080fe20000010062 */
[----:B------:R-:W-:Y:S01]  /*1dc0*/  FMUL.FTZ R122, R34, R112 ;  /* 0x00000070227a7220 */ /* 0x000fe20000410000 */
[----:B------:R-:W-:Y:S01]  /*1dd0*/  FMUL.FTZ R33, R43, R116 ;  /* 0x000000742b217220 */ /* 0x000fe20000410000 */
[----:B------:R-:W-:Y:S01]  /*1de0*/  @P3 FFMA.FTZ R118, R120, R118, R117 ;  /* 0x0000007678763223 */ /* 0x000fe20000010075 */
[----:B------:R-:W-:Y:S01]  /*1df0*/  FMUL.FTZ R124, R34, R114 ;  /* 0x00000072227c7220 */ /* 0x000fe20000410000 */
[----:B------:R-:W-:Y:S01]  /*1e00*/  FMUL.FTZ R34, R39, R122 ;  /* 0x0000007a27227220 */ /* 0x000fe20000410000 */
[----:B-1----:R-:W-:Y:S01]  /*1e10*/  FMUL.FTZ R80, R83, R110 ;  /* 0x0000006e53507220 */ /* 0x002fe20000410000 */
[----:B------:R-:W-:Y:S01]  /*1e20*/  FFMA.FTZ R115, R118, R84, R85 ;  /* 0x0000005476737223 */ /* 0x000fe20000010055 */
[----:B------:R-:W-:Y:S01]  /*1e30*/  FMUL.FTZ R35, R47, R124 ;  /* 0x0000007c2f237220 */ /* 0x000fe20000410000 */
[----:B------:R-:W-:-:S04]  /*1e40*/  IMAD.WIDE.U32 R84, R76, UR4, R78 ;  /* 0x000000044c547c25 */ /* 0x000fc8000f8e004e */
[----:B------:R-:W-:Y:S01]  /*1e50*/  FMUL.FTZ R105, R105, R112 ;  /* 0x0000007069697220 */ /* 0x000fe20000410000 */
[----:B------:R-:W-:Y:S01]  /*1e60*/  FFMA.FTZ R111, R111, R115, R108 ;  /* 0x000000736f6f7223 */ /* 0x000fe2000001006c */
[----:B------:R-:W-:Y:S01]  /*1e70*/  FFMA.FTZ R108, R0, R119, RZ ;  /* 0x00000077006c7223 */ /* 0x000fe200000100ff */
[----:B------:R1:W-:Y:S01]  /*1e80*/  STS.128 [R19+0x110], R32 ;  /* 0x0001102013007388 */ /* 0x0003e20000000c00 */
[----:B------:R-:W-:Y:S01]  /*1e90*/  IMAD R85, R77, UR4, R85 ;  /* 0x000000044d557c24 */ /* 0x000fe2000f8e0255 */
[----:B------:R-:W-:Y:S01]  /*1ea0*/  BAR.SYNC.DEFER_BLOCKING 0x0 ;  /* 0x0000000000007b1d */ /* 0x000fe20000010000 */
[C---:B------:R-:W-:Y:S01]  /*1eb0*/  LEA R82, P3, R84.reuse, UR8, 0x2 ;  /* 0x0000000854527c11 */ /* 0x040fe2000f8610ff */
[----:B------:R-:W-:Y:S01]  /*1ec0*/  FFMA.FTZ R107, R107, R111, R106 ;  /* 0x0000006f6b6b7223 */ /* 0x000fe2000001006a */
[----:B------:R-:W-:Y:S01]  /*1ed0*/  FFMA.FTZ R80, R43, R80, R108 ;  /* 0x000000502b507223 */ /* 0x000fe2000001006c */
[----:B------:R-:W-:Y:S01]  /*1ee0*/  FMUL.FTZ R103, R103, R114 ;  /* 0x0000007267677220 */ /* 0x000fe20000410000 */
[----:B------:R-:W-:Y:S01]  /*1ef0*/  LEA.HI.X R83, R84, UR9, R85, 0x2, P3 ;  /* 0x0000000954537c11 */ /* 0x000fe200098f1455 */
[-C--:B------:R-:W-:Y:S01]  /*1f00*/  FFMA.FTZ R109, R104, R107.reuse, R109 ;  /* 0x0000006b686d7223 */ /* 0x080fe2000001006d */
[----:B------:R-:W-:Y:S01]  /*1f10*/  FADD.FTZ R110, -R97, R110 ;  /* 0x0000006e616e7221 */ /* 0x000fe20000010100 */
[----:B------:R-:W-:Y:S01]  /*1f20*/  FMUL.FTZ R84, R93, R107 ;  /* 0x0000006b5d547220 */ /* 0x000fe20000410000 */
[----:B------:R-:W-:Y:S01]  /*1f30*/  FMUL.FTZ R85, R89, R111 ;  /* 0x0000006f59557220 */ /* 0x000fe20000410000 */
[----:B------:R-:W-:Y:S01]  /*1f40*/  FADD.FTZ R112, -R96, R112 ;  /* 0x0000007060707221 */ /* 0x000fe20000010100 */
[----:B-1----:R-:W-:Y:S01]  /*1f50*/  IADD3 R32, PT, PT, -R101, UR11, RZ ;  /* 0x0000000b65207c10 */ /* 0x002fe2000fffe1ff */
[----:B------:R-:W-:Y:S01]  /*1f60*/  FFMA.FTZ R34, R39, R105, R80 ;  /* 0x0000006927227223 */ /* 0x000fe20000010050 */
[----:B------:R-:W-:Y:S01]  /*1f70*/  FADD.FTZ R80, -R94, R113 ;  /* 0x000000715e507221 */ /* 0x000fe20000010100 */
[----:B------:R-:W-:Y:S01]  /*1f80*/  FMUL.FTZ R35, R90, R109 ;  /* 0x0000006d5a237220 */ /* 0x000fe20000410000 */
[C---:B------:R-:W-:Y:S01]  /*1f90*/  ISETP.GE.AND P3, PT, R32.reuse, 0x1, PT ;  /* 0x000000012000780c */ /* 0x040fe20003f66270 */
[----:B------:R-:W-:Y:S01]  /*1fa0*/  FFMA.FTZ R34, R47, R103, R34 ;  /* 0x000000672f227223 */ /* 0x000fe20000010022 */
[C---:B------:R-:W-:Y:S01]  /*1fb0*/  ISETP.GE.AND P4, PT, R32.reuse, 0x21, PT ;  /* 0x000000212000780c */ /* 0x040fe20003f86270 */
[----:B------:R-:W-:Y:S01]  /*1fc0*/  FFMA.FTZ R33, R35, R80, RZ ;  /* 0x0000005023217223 */ /* 0x000fe200000100ff */
[----:B------:R-:W-:-:S02]  /*1fd0*/  ISETP.GE.AND P5, PT, R32, 0x41, PT ;  /* 0x000000412000780c */ /* 0x000fc40003fa6270 */
[----:B------:R-:W-:Y:S01]  /*1fe0*/  ISETP.GE.AND P6, PT, R32, 0x61, PT ;  /* 0x000000612000780c */ /* 0x000fe20003fc6270 */
[----:B------:R-:W-:Y:S01]  /*1ff0*/  FFMA.FTZ R32, R84, R110, R33 ;  /* 0x0000006e54207223 */ /* 0x000fe20000010021 */
[----:B------:R1:W2:Y:S05]  /*2000*/  LDS R117, [R23+0x80] ;  /* 0x0000800017757984 */ /* 0x0002aa0000000800 */
[----:B------:R-:W-:Y:S06]  /*2010*/  @!P3 BRA `(.L_x_9656) ;  /* 0x000000000008b947 */ /* 0x000fec0003800000 */
[----:B------:R-:W3:Y:S04]  /*2020*/  LDS R33, [R23] ;  /* 0x0000000017217984 */ /* 0x000ee80000000800 */
[----:B---3--:R3:W-:Y:S02]  /*2030*/  REDG.E.ADD.F32.FTZ.RN.STRONG.GPU desc[UR16][R82.64], R33 ;  /* 0x00000021520079a6 */ /* 0x0087e4000c12f310 */
.L_x_9656:
[----:B------:R-:W-:Y:S05]  /*2040*/  BSYNC.RECONVERGENT B0 ;  /* 0x0000000000007941 */ /* 0x000fea0003800200 */
.L_x_9655:
[----:B------:R-:W-:Y:S04]  /*2050*/  BSSY.RECONVERGENT B0, `(.L_x_9657) ;  /* 0x0000003000007945 */ /* 0x000fe80003800200 */
[----:B------:R-:W-:Y:S05]  /*2060*/  @!P4 BRA `(.L_x_9658) ;  /* 0x000000000004c947 */ /* 0x000fea0003800000 */
[----:B--2---:R4:W-:Y:S02]  /*2070*/  REDG.E.ADD.F32.FTZ.RN.STRONG.GPU desc[UR16][R82.64+0x80], R117 ;  /* 0x00008075520079a6 */ /* 0x0049e4000c12f310 */
.L_x_9658:
[----:B------:R-:W-:Y:S05]  /*2080*/  BSYNC.RECONVERGENT B0 ;  /* 0x0000000000007941 */ /* 0x000fea0003800200 */
.L_x_9657:
[----:B---3--:R3:W0:Y:S01]  /*2090*/  LDS R33, [R23+0x100] ;  /* 0x0001000017217984 */ /* 0x0086220000000800 */
[----:B------:R-:W-:Y:S01]  /*20a0*/  BSSY.RECONVERGENT B0, `(.L_x_9659) ;  /* 0x0000006000007945 */ /* 0x000fe20003800200 */
[----:B------:R-:W-:Y:S01]  /*20b0*/  FMUL.FTZ R104, R95, R115 ;  /* 0x000000735f687220 */ /* 0x000fe20000410000 */
[----:B------:R-:W-:Y:S01]  /*20c0*/  FADD.FTZ R114, -R98, R114 ;  /* 0x0000007262727221 */ /* 0x000fe20000010100 */
[----:B------:R-:W-:Y:S01]  /*20d0*/  FFMA.FTZ R81, R85, R112, R32 ;  /* 0x0000007055517223 */ /* 0x000fe20000010020 */
[----:B------:R-:W-:Y:S06]  /*20e0*/  @!P5 BRA `(.L_x_9660) ;  /* 0x000000000004d947 */ /* 0x000fec0003800000 */
[----:B0-----:R0:W-:Y:S02]  /*20f0*/  REDG.E.ADD.F32.FTZ.RN.STRONG.GPU desc[UR16][R82.64+0x100], R33 ;  /* 0x00010021520079a6 */ /* 0x0011e4000c12f310 */
.L_x_9660:
[----:B------:R-:W-:Y:S05]  /*2100*/  BSYNC.RECONVERGENT B0 ;  /* 0x0000000000007941 */ /* 0x000fea0003800200 */
.L_x_9659:
[----:B0-----:R0:W0:Y:S01]  /*2110*/  LDS R33, [R23+0x180] ;  /* 0x0001800017217984 */ /* 0x0010220000000800 */
[----:B------:R-:W-:Y:S01]  /*2120*/  BSSY.RECONVERGENT B0, `(.L_x_9661) ;  /* 0x0000004000007945 */ /* 0x000fe20003800200 */
[----:B------:R-:W-:-:S03]  /*2130*/  FFMA.FTZ R81, R104, R114, R81 ;  /* 0x0000007268517223 */ /* 0x000fc60000010051 */
[----:B------:R-:W-:Y:S05]  /*2140*/  @!P6 BRA `(.L_x_9662) ;  /* 0x000000000004e947 */ /* 0x000fea0003800000 */
[----:B0-----:R0:W-:Y:S02]  /*2150*/  REDG.E.ADD.F32.FTZ.RN.STRONG.GPU desc[UR16][R82.64+0x180], R33 ;  /* 0x00018021520079a6 */ /* 0x0011e4000c12f310 */
.L_x_9662:
[----:B------:R-:W-:Y:S05]  /*2160*/  BSYNC.RECONVERGENT B0 ;  /* 0x0000000000007941 */ /* 0x000fea0003800200 */
.L_x_9661:
[----:B------:R-:W5:Y:S01]  /*2170*/  SHFL.DOWN PT, R32, R81, 0x1, 0x1f ;  /* 0x08201f0051207f89 */ /* 0x000f6200000e0000 */
[----:B------:R-:W-:Y:S01]  /*2180*/  ISETP.GT.AND P3, PT, R30, 0x1e, PT ;  /* 0x0000001e1e00780c */ /* 0x000fe20003f64270 */
[C---:B0---4-:R-:W-:Y:S01]  /*2190*/  FMUL.FTZ R83, R102.reuse, R107 ;  /* 0x0000006b66537220 */ /* 0x051fe20000410000 */
[----:B------:R-:W-:Y:S01]  /*21a0*/  FADD.FTZ R49, R85, R49 ;  /* 0x0000003155317221 */ /* 0x000fe20000010000 */
[----:B------:R-:W0:Y:S01]  /*21b0*/  SHFL.DOWN PT, R33, R34, 0x1, 0x1f ;  /* 0x08201f0022217f89 */ /* 0x000e2200000e0000 */
[----:B------:R-:W-:Y:S01]  /*21c0*/  FMUL.FTZ R103, R102, R111 ;  /* 0x0000006f66677220 */ /* 0x000fe20000410000 */
        /* <DEDUP_REMOVED lines=36> */
[----:B------:R-:W-:-:S03]  /*2410*/  ISETP.NE.AND P3, PT, R30, RZ, PT ;  /* 0x000000ff1e00720c */ /* 0x000fc60003f65270 */
        /* <DEDUP_REMOVED lines=17> */
.L_x_9664:
[----:B------:R-:W-:Y:S05]  /*2530*/  BSYNC.RECONVERGENT B0 ;  /* 0x0000000000007941 */ /* 0x000fea0003800200 */
.L_x_9663:
[----:B------:R-:W-:-:S04]  /*2540*/  UIADD3 UR4, UPT, UPT, UR4, 0x1, URZ ;  /* 0x0000000104047890 */ /* 0x000fc8000fffe0ff */
[----:B------:R-:W-:-:S09]  /*2550*/  UISETP.GE.AND UP0, UPT, UR4, UR12, UPT ;  /* 0x0000000c0400728c */ /* 0x000fd2000bf06270 */
[----:B------:R-:W-:Y:S05]  /*2560*/  BRA.U !UP0, `(.L_x_9665) ;  /* 0xffffffed08147547 */ /* 0x000fea000b83ffff */
.L_x_9651:
[----:B------:R-:W-:Y:S01]  /*2570*/  BAR.SYNC.DEFER_BLOCKING 0x0 ;  /* 0x0000000000007b1d */ /* 0x000fe20000010000 */
[----:B------:R-:W-:Y:S02]  /*2580*/  ISETP.NE.AND P5, PT, R58, RZ, PT ;  /* 0x000000ff3a00720c */ /* 0x000fe40003fa5270 */
[----:B------:R-:W-:Y:S02]  /*2590*/  F2FP.BF16.F32.PACK_AB R48, R87, R48 ;  /* 0x000000305730723e */ /* 0x000fe400000010ff */
[----:B------:R-:W-:-:S03]  /*25a0*/  F2FP.BF16.F32.PACK_AB R49, R86, R49 ;  /* 0x000000315631723e */ /* 0x000fc600000010ff */
[----:B------:R-:W0:Y:S01]  /*25b0*/  LDC.64 R66, c[0x0][0x4f8] ;  /* 0x00013e00ff427b82 */ /* 0x000e220000000a00 */
[----:B------:R-:W4:Y:S01]  /*25c0*/  LDCU.64 UR8, c[0x0][0x500] ;  /* 0x0000a000ff0877ac */ /* 0x000f220008000a00 */
[----:B------:R-:W-:Y:S01]  /*25d0*/  SHF.R.S32.HI R51, RZ, 0x1f, R50 ;  /* 0x0000001fff337819 */ /* 0x000fe20000011432 */
[----:B------:R-:W5:Y:S05]  /*25e0*/  LDCU.64 UR10, c[0x0][0x550] ;  /* 0x0000aa00ff0a77ac */ /* 0x000f6a0008000a00 */
[----:B------:R-:W1:Y:S01]  /*25f0*/  LDC.64 R68, c[0x0][0x518] ;  /* 0x00014600ff447b82 */ /* 0x000e620000000a00 */
[----:B------:R-:W-:Y:S01]  /*2600*/  STS.64 [R36], R48 ;  /* 0x0000003024007388 */ /* 0x000fe20000000a00 */
[----:B------:R-:W-:-:S03]  /*2610*/  NOP ;  /* 0x0000000000007918 */ /* 0x000fc60000000000 */
[----:B------:R-:W-:Y:S01]  /*2620*/  LDS.U16 R35, [R31] ;  /* 0x000000001f237984 */ /* 0x000fe20000000400 */
[----:B0-----:R-:W-:Y:S01]  /*2630*/  IMAD.WIDE.U32 R32, R66, UR18, R50 ;  /* 0x0000001242207c25 */ /* 0x001fe2000f8e0032 */
[----:B------:R-:W-:-:S03]  /*2640*/  F2FP.BF16.F32.PACK_AB R66, R44, R45 ;  /* 0x0000002d2c42723e */ /* 0x000fc600000010ff */
[----:B------:R-:W-:Y:S01]  /*2650*/  FADD.FTZ R45, R45, R6 ;  /* 0x000000062d2d7221 */ /* 0x000fe20000010000 */
[----:B------:R-:W-:Y:S01]  /*2660*/  LDS.U16 R37, [R31+0x40] ;  /* 0x000040001f257984 */ /* 0x000fe20000000400 */
[----:B------:R-:W-:Y:S01]  /*2670*/  IMAD R33, R67, UR18, R33 ;  /* 0x0000001243217c24 */ /* 0x000fe2000f8e0221 */
[----:B------:R-:W-:Y:S01]  /*2680*/  F2FP.BF16.F32.PACK_AB R67, R40, R41 ;  /* 0x000000292843723e */ /* 0x000fe200000010ff */
[----:B-1----:R-:W-:Y:S01]  /*2690*/  IMAD.WIDE.U32 R50, R68, UR18, R50 ;  /* 0x0000001244327c25 */ /* 0x002fe2000f8e0032 */
[----:B------:R-:W-:Y:S03]  /*26a0*/  LDS.U16 R39, [R31+0x80] ;  /* 0x000080001f277984 */ /* 0x000fe60000000400 */
[----:B------:R-:W-:Y:S01]  /*26b0*/  FADD.FTZ R44, R45, R44 ;  /* 0x0000002c2d2c7221 */ /* 0x000fe20000010000 */
[----:B----4-:R-:W-:Y:S01]  /*26c0*/  IMAD.WIDE.U32 R32, R2, UR8, R32 ;  /* 0x0000000802207c25 */ /* 0x010fe2000f8e0020 */
[----:B------:R-:W-:Y:S03]  /*26d0*/  LDS.U16 R43, [R31+0xc0] ;  /* 0x0000c0001f2b7984 */ /* 0x000fe60000000400 */
[----:B------:R-:W-:Y:S01]  /*26e0*/  FADD.FTZ R41, R44, R41 ;  /* 0x000000292c297221 */ /* 0x000fe20000010000 */
[----:B------:R-:W-:Y:S01]  /*26f0*/  IMAD R0, R2, UR9, R33 ;  /* 0x0000000902007c24 */ /* 0x000fe2000f8e0221 */
[----:B------:R-:W-:Y:S01]  /*2700*/  @!P5 STS [UR6+0x100], R29 ;  /* 0x0001001dff00d988 */ /* 0x000fe20008000806 */
[----:B------:R-:W-:Y:S01]  /*2710*/  BAR.SYNC.DEFER_BLOCKING 0x0 ;  /* 0x0000000000007b1d */ /* 0x000fe20000010000 */
[----:B------:R-:W-:Y:S01]  /*2720*/  IADD3 R33, P2, PT, R22, R32, RZ ;  /* 0x0000002016217210 */ /* 0x000fe20007f5e0ff */
[----:B------:R-:W-:-:S02]  /*2730*/  IMAD R51, R69, UR18, R51 ;  /* 0x0000001245337c24 */ /* 0x000fc4000f8e0233 */
[----:B------:R-:W-:Y:S01]  /*2740*/  FADD.FTZ R6, R41, R40 ;  /* 0x0000002829067221 */ /* 0x000fe20000010000 */
[C---:B-----5:R-:W-:Y:S01]  /*2750*/  LEA R32, P4, R33.reuse, UR10, 0x1 ;  /* 0x0000000a21207c11 */ /* 0x060fe2000f8808ff */
[----:B------:R-:W-:Y:S01]  /*2760*/  IMAD.X R0, RZ, RZ, R0, P2 ;  /* 0x000000ffff007224 */ /* 0x000fe200010e0600 */
[----:B------:R-:W0:Y:S04]  /*2770*/  LDCU.64 UR8, c[0x0][0x560] ;  /* 0x0000ac00ff0877ac */ /* 0x000e280008000a00 */
[----:B------:R-:W-:Y:S01]  /*2780*/  LEA.HI.X R33, R33, UR11, R0, 0x1, P4 ;  /* 0x0000000b21217c11 */ /* 0x000fe2000a0f0c00 */
[----:B------:R-:W1:Y:S02]  /*2790*/  LDS R47, [UR6+0x100] ;  /* 0x00010006ff2f7984 */ /* 0x000e640008000800 */
[----:B-1----:R-:W-:-:S02]  /*27a0*/  ISETP.GE.AND P0, PT, R22, R47, PT ;  /* 0x0000002f1600720c */ /* 0x002fc40003f06270 */
[-C--:B------:R-:W-:Y:S02]  /*27b0*/  ISETP.GE.AND P1, PT, R24, R47.reuse, PT ;  /* 0x0000002f1800720c */ /* 0x080fe40003f26270 */
[-C--:B------:R-:W-:Y:S02]  /*27c0*/  ISETP.GE.AND P2, PT, R25, R47.reuse, PT ;  /* 0x0000002f1900720c */ /* 0x080fe40003f46270 */
[----:B------:R-:W-:-:S07]  /*27d0*/  ISETP.GE.AND P3, PT, R26, R47, PT ;  /* 0x0000002f1a00720c */ /* 0x000fce0003f66270 */
[----:B------:R-:W-:Y:S04]  /*27e0*/  @!P0 STG.E.U16 desc[UR16][R32.64], R35 ;  /* 0x0000002320008986 */ /* 0x000fe8000c101510 */
[----:B------:R-:W-:Y:S04]  /*27f0*/  @!P1 STG.E.U16 desc[UR16][R32.64+0x40], R37 ;  /* 0x0000402520009986 */ /* 0x000fe8000c101510 */
[----:B------:R-:W-:Y:S04]  /*2800*/  @!P2 STG.E.U16 desc[UR16][R32.64+0x80], R39 ;  /* 0x000080272000a986 */ /* 0x000fe8000c101510 */
[----:B------:R1:W-:Y:S01]  /*2810*/  @!P3 STG.E.U16 desc[UR16][R32.64+0xc0], R43 ;  /* 0x0000c02b2000b986 */ /* 0x0003e2000c101510 */
[----:B------:R-:W-:Y:S06]  /*2820*/  BAR.SYNC.DEFER_BLOCKING 0x0 ;  /* 0x0000000000007b1d */ /* 0x000fec0000010000 */
[----:B------:R-:W-:Y:S01]  /*2830*/  STS.64 [R36], R66 ;  /* 0x0000004224007388 */ /* 0x000fe20000000a00 */
[----:B------:R-:W-:-:S03]  /*2840*/  NOP ;  /* 0x0000000000007918 */ /* 0x000fc60000000000 */
[----:B------:R-:W-:Y:S04]  /*2850*/  LDS.U16 R47, [R31] ;  /* 0x000000001f2f7984 */ /* 0x000fe80000000400 */
[----:B------:R-:W-:Y:S04]  /*2860*/  LDS.U16 R35, [R31+0x40] ;  /* 0x000040001f237984 */ /* 0x000fe80000000400 */
[----:B------:R-:W-:Y:S04]  /*2870*/  LDS.U16 R37, [R31+0x80] ;  /* 0x000080001f257984 */ /* 0x000fe80000000400 */
[----:B------:R-:W-:Y:S04]  /*2880*/  LDS.U16 R49, [R31+0xc0] ;  /* 0x0000c0001f317984 */ /* 0x000fe80000000400 */
[----:B------:R4:W-:Y:S01]  /*2890*/  @!P5 STS [UR6+0x100], R29 ;  /* 0x0001001dff00d988 */ /* 0x0009e20008000806 */
[----:B------:R-:W-:Y:S06]  /*28a0*/  BAR.SYNC.DEFER_BLOCKING 0x0 ;  /* 0x0000000000007b1d */ /* 0x000fec0000010000 */
[----:B------:R-:W5:Y:S01]  /*28b0*/  LDS R39, [UR6+0x100] ;  /* 0x00010006ff277984 */ /* 0x000f620008000800 */
[----:B------:R-:W1:Y:S02]  /*28c0*/  LDCU.64 UR6, c[0x0][0x520] ;  /* 0x0000a400ff0677ac */ /* 0x000e640008000a00 */
[----:B-1----:R-:W-:-:S04]  /*28d0*/  IMAD.WIDE.U32 R32, R2, UR6, R50 ;  /* 0x0000000602207c25 */ /* 0x002fc8000f8e0032 */
[----:B------:R-:W-:Y:S01]  /*28e0*/  IMAD R0, R2, UR7, R33 ;  /* 0x0000000702007c24 */ /* 0x000fe2000f8e0221 */
[----:B------:R-:W-:-:S04]  /*28f0*/  IADD3 R32, P4, PT, R22, R32, RZ ;  /* 0x0000002016207210 */ /* 0x000fc80007f9e0ff */
[----:B----4-:R-:W-:Y:S02]  /*2900*/  IADD3.X R29, PT, PT, RZ, R0, RZ, P4, !PT ;  /* 0x00000000ff1d7210 */ /* 0x010fe400027fe4ff */
[----:B0-----:R-:W-:-:S04]  /*2910*/  LEA R30, P4, R32, UR8, 0x1 ;  /* 0x00000008201e7c11 */ /* 0x001fc8000f8808ff */
[----:B------:R-:W-:Y:S02]  /*2920*/  LEA.HI.X R31, R32, UR9, R29, 0x1, P4 ;  /* 0x00000009201f7c11 */ /* 0x000fe4000a0f0c1d */
[----:B------:R-:W-:Y:S02]  /*2930*/  IADD3 R15, P4, PT, R15, -0x100, RZ ;  /* 0xffffff000f0f7810 */ /* 0x000fe40007f9e0ff */
[-C--:B-----5:R-:W-:Y:S02]  /*2940*/  ISETP.GE.AND P0, PT, R22, R39.reuse, PT ;  /* 0x000000271600720c */ /* 0x0a0fe40003f06270 */
[-C--:B------:R-:W-:Y:S02]  /*2950*/  ISETP.GE.AND P1, PT, R24, R39.reuse, PT ;  /* 0x000000271800720c */ /* 0x080fe40003f26270 */
[-C--:B------:R-:W-:Y:S02]  /*2960*/  ISETP.GE.AND P2, PT, R25, R39.reuse, PT ;  /* 0x000000271900720c */ /* 0x080fe40003f46270 */
[----:B------:R-:W-:-:S02]  /*2970*/  ISETP.GE.AND P3, PT, R26, R39, PT ;  /* 0x000000271a00720c */ /* 0x000fc40003f66270 */
[----:B------:R-:W-:-:S05]  /*2980*/  IADD3.X R16, PT, PT, R16, -0x1, RZ, P4, !PT ;  /* 0xffffffff10107810 */ /* 0x000fca00027fe4ff */
        /* <DEDUP_REMOVED lines=12> */
[----:B------:R-:W-:Y:S08]  /*2a50*/  @P0 BRA `(.L_x_9666) ;  /* 0xffffffdc00d40947 */ /* 0x000ff0000383ffff */
.L_x_9650:
        /* <DEDUP_REMOVED lines=13> */
[----:B0-----:R-:W-:-:S05]  /*2b30*/  @P1 FADD R0, R0, R9 ;  /* 0x0000000900001221 */ /* 0x001fca0000000000 */
[----:B-----5:R-:W0:Y:S01]  /*2b40*/  SHFL.DOWN P1, R3, R0, 0x2, 0x1f ;  /* 0x08401f0000037f89 */ /* 0x020e220000020000 */
[----:B-1----:R-:W-:Y:S02]  /*2b50*/  ISETP.NE.AND P3, PT, R8, RZ, PT ;  /* 0x000000ff0800720c */ /* 0x002fe40003f65270 */
[----:B------:R-:W1:Y:S11]  /*2b60*/  S2R R8, SR_TID.X ;  /* 0x0000000000087919 */ /* 0x000e760000002100 */
[----:B------:R-:W4:Y:S01]  /*2b70*/  @!P3 S2R R17, SR_CgaCtaId ;  /* 0x000000000011b919 */ /* 0x000f220000008800 */
[----:B0-----:R-:W-:Y:S01]  /*2b80*/  @P1 FADD R3, R0, R3 ;  /* 0x0000000300031221 */ /* 0x001fe20000000000 */
[----:B------:R-:W-:-:S04]  /*2b90*/  @!P3 MOV R0, 0x400 ;  /* 0x000004000000b802 */ /* 0x000fc80000000f00 */
[----:B------:R-:W0:Y:S01]  /*2ba0*/  SHFL.DOWN P1, R4, R3, 0x4, 0x1f ;  /* 0x08801f0003047f89 */ /* 0x000e220000020000 */
[----:B----4-:R-:W-:Y:S01]  /*2bb0*/  @!P3 LEA R17, R17, R0, 0x18 ;  /* 0x000000001111b211 */ /* 0x010fe200078ec0ff */
        /* <DEDUP_REMOVED lines=12> */
.L_x_9668:
[----:B------:R-:W-:Y:S05]  /*2c80*/  BSYNC.RECONVERGENT B0 ;  /* 0x0000000000007941 */ /* 0x000fea0003800200 */
.L_x_9667:
[----:B------:R-:W-:Y:S05]  /*2c90*/  @!P0 BRA `(.L_x_9669) ;  /* 0x0000000000688947 */ /* 0x000fea0003800000 */
[----:B------:R-:W-:Y:S06]  /*2ca0*/  BAR.SYNC.DEFER_BLOCKING 0x0 ;  /* 0x0000000000007b1d */ /* 0x000fec0000010000 */
[----:B------:R-:W-:Y:S01]  /*2cb0*/  BSSY.RECONVERGENT B0, `(.L_x_9669) ;  /* 0x0000018000007945 */ /* 0x000fe20003800200 */
[----:B-----5:R-:W4:Y:S01]  /*2cc0*/  SHFL.DOWN P0, R3, R6, 0x1, 0x1f ;  /* 0x08201f0006037f89 */ /* 0x020f220000000000 */
[----:B-1----:R-:W1:Y:S01]  /*2cd0*/  S2R R8, SR_LANEID ;  /* 0x0000000000087919 */ /* 0x002e620000000000 */
[----:B----4-:R-:W-:Y:S02]  /*2ce0*/  @P0 FADD R3, R3, R6 ;  /* 0x0000000603030221 */ /* 0x010fe40000000000 */
[----:B------:R-:W4:Y:S03]  /*2cf0*/  S2R R6, SR_TID.X ;  /* 0x0000000000067919 */ /* 0x000f260000002100 */
        /* <DEDUP_REMOVED lines=16> */
[----:B0-----:R-:W-:-:S04]  /*2e00*/  LEA R8, P0, R2, R14, 0x2 ;  /* 0x0000000e02087211 */ /* 0x001fc800078010ff */
[----:B------:R-:W-:-:S05]  /*2e10*/  LEA.HI.X R9, R2, R15, RZ, 0x2, P0 ;  /* 0x0000000f02097211 */ /* 0x000fca00000f14ff */
[----:B------:R1:W-:Y:S04]  /*2e20*/  REDG.E.ADD.F32.FTZ.RN.STRONG.GPU desc[UR16][R8.64], R11 ;  /* 0x0000000b080079a6 */ /* 0x0003e8000c12f310 */
.L_x_9670:
[----:B------:R-:W-:Y:S05]  /*2e30*/  BSYNC.RECONVERGENT B0 ;  /* 0x0000000000007941 */ /* 0x000fea0003800200 */
.L_x_9669:
[----:B------:R-:W-:Y:S05]  /*2e40*/  @P2 EXIT ;  /* 0x000000000000294d */ /* 0x000fea0003800000 */
[----:B------:R-:W4:Y:S01]  /*2e50*/  S2UR UR5, SR_CgaCtaId ;  /* 0x00000000000579c3 */ /* 0x000f220000008800 */
[----:B------:R-:W-:Y:S01]  /*2e60*/  BSSY.RECONVERGENT B0, `(.L_x_9671) ;  /* 0x000001f000007945 */ /* 0x000fe20003800200 */
[----:B------:R-:W-:Y:S01]  /*2e70*/  IMAD.MOV.U32 R15, RZ, RZ, R16 ;  /* 0x000000ffff0f7224 */ /* 0x000fe200078e0010 */
[----:B------:R-:W-:Y:S01]  /*2e80*/  UMOV UR4, 0x400 ;  /* 0x0000040000047882 */ /* 0x000fe20000000000 */
[----:B------:R-:W0:Y:S01]  /*2e90*/  LDCU UR6, c[0x0][0x360] ;  /* 0x00006c00ff0677ac */ /* 0x000e220008000800 */
[----:B------:R-:W0:Y:S01]  /*2ea0*/  LDCU.64 UR8, c[0x0][0x4b0] ;  /* 0x00009600ff0877ac */ /* 0x000e220008000a00 */
[----:B------:R-:W0:Y:S01]  /*2eb0*/  LDCU.64 UR10, c[0x0][0x4d0] ;  /* 0x00009a00ff0a77ac */ /* 0x000e220008000a00 */
[----:B------:R-:W0:Y:S01]  /*2ec0*/  LDCU.128 UR12, c[0x0][0x530] ;  /* 0x0000a600ff0c77ac */ /* 0x000e220008000c00 */
[----:B----4-:R-:W-:-:S12]  /*2ed0*/  ULEA UR4, UR5, UR4, 0x18 ;  /* 0x0000000405047291 */ /* 0x010fd8000f8ec0ff */
.L_x_9672:
[----:B------:R-:W-:Y:S02]  /*2ee0*/  LEA R0, R15, UR4, 0x2 ;  /* 0x000000040f007c11 */ /* 0x000fe4000f8e10ff */
[----:B------:R-:W-:Y:S02]  /*2ef0*/  SHF.R.S32.HI R2, RZ, 0x1f, R15 ;  /* 0x0000001fff027819 */ /* 0x000fe4000001140f */
[----:B------:R-:W-:Y:S01]  /*2f00*/  MOV R6, R60 ;  /* 0x0000003c00067202 */ /* 0x000fe20000000f00 */
[----:B0---4-:R-:W0:Y:S01]  /*2f10*/  LDS R17, [R0+0x15c8] ;  /* 0x0015c80000117984 */ /* 0x011e220000000800 */
[----:B-----5:R-:W-:Y:S01]  /*2f20*/  MOV R4, R62 ;  /* 0x0000003e00047202 */ /* 0x020fe20000000f00 */
[C---:B-1----:R-:W-:Y:S02]  /*2f30*/  IMAD R8, R2.reuse, UR8, RZ ;  /* 0x0000000802087c24 */ /* 0x042fe4000f8e02ff */
[----:B------:R-:W1:Y:S01]  /*2f40*/  LDS R19, [R0+0x19c8] ;  /* 0x0019c80000137984 */ /* 0x000e620000000800 */
[----:B------:R-:W-:-:S02]  /*2f50*/  IMAD R12, R2, UR10, RZ ;  /* 0x0000000a020c7c24 */ /* 0x000fc4000f8e02ff */
        /* <DEDUP_REMOVED lines=16> */
.L_x_9671:
[----:B------:R-:W-:Y:S05]  /*3060*/  EXIT ;  /* 0x000000000000794d */ /* 0x000fea0003800000 */
.L_x_9673:
        /* <DEDUP_REMOVED lines=9> */
.L_x_10540:


//--------------------- .text._Z25selective_scan_bwd_kernelI32Selective_Scan_bwd_kernel_traitsILi32ELi4ELb0ELb0ELb1ELb0ELb1EN3c108BFloat16EfEEv12SSMParamsBwd --------------------------
	.section	.text._Z25selective_scan_bwd_kernelI32Selective_Scan_bwd_kernel_traitsILi32ELi4ELb0ELb0ELb1ELb0ELb1EN3c108BFloat16EfEEv12SSMParamsBwd,"ax",@progbits
	.align	128
        .global         _Z25selective_scan_bwd_kernelI32Selective_Scan_bwd_kernel_traitsILi32ELi4ELb0ELb0ELb1ELb0ELb1EN3c108BFloat16EfEEv12SSMParamsBwd
        .type           _Z25selective_scan_bwd_kernelI32Selective_Scan_bwd_kernel_traitsILi32ELi4ELb0ELb0ELb1ELb0ELb1EN3c108BFloat16EfEEv12SSMParamsBwd,@function
        .size           _Z25selective_scan_bwd_kernelI32Selective_Scan_bwd_kernel_traitsILi32ELi4ELb0ELb0ELb1ELb0ELb1EN3c108BFloat16EfEEv12SSMParamsBwd,(.L_x_10541 - _Z25selective_scan_bwd_kernelI32Selective_Scan_bwd_kernel_traitsILi32ELi4ELb0ELb0ELb1ELb0ELb1EN3c108BFloat16EfEEv12SSMParamsBwd)
        .other          _Z25selective_scan_bwd_kernelI32Selective_Scan_bwd_kernel_traitsILi32ELi4ELb0ELb0ELb1ELb0ELb1EN3c108BFloat16EfEEv12SSMParamsBwd,@"STO_CUDA_ENTRY STV_DEFAULT"
_Z25selective_scan_bwd_kernelI32Selective_Scan_bwd_kernel_traitsILi32ELi4ELb0ELb0ELb1ELb0ELb1EN3c108BFloat16EfEEv12SSMParamsBwd:
.text._Z25selective_scan_bwd_kernelI32Selective_Scan_bwd_kernel_traitsILi32ELi4ELb0ELb0ELb1ELb0ELb1EN3c108BFloat16EfEEv12SSMParamsBwd:
        /* <DEDUP_REMOVED lines=37> */
[----:B------:R-:W-:Y:S01]  /*0250*/  IMAD.HI.U32 R11, R11, R5, R10 ;  /* 0x000000050b0b7227 */ /* 0x000fe200078e000a */
[----:B------:R-:W-:-:S05]  /*0260*/  MOV R5, R6 ;  /* 0x0000000600057202 */ /* 0x000fca0000000f00 */
[----:B------:R-:W-:-:S04]  /*0270*/  IMAD.HI.U32 R0, R11, R5, RZ ;  /* 0x000000050b007227 */ /* 0x000fc800078e00ff */
[----:B------:R-:W-:-:S04]  /*0280*/  IMAD.MOV R6, RZ, RZ, -R0 ;  /* 0x000000ffff067224 */ /* 0x000fc800078e0a00 */
[----:B------:R-:W-:Y:S01]  /*0290*/  IMAD R5, R12, R6, R5 ;  /* 0x000000060c057224 */ /* 0x000fe200078e0205 */
[----:B0-----:R-:W-:-:S04]  /*02a0*/  ISETP.NE.U32.AND P0, PT, R8, RZ, PT ;  /* 0x000000ff0800720c */ /* 0x001fc80003f05070 */
[----:B------:R-:W-:Y:S02]  /*02b0*/  ISETP.GT.U32.AND P2, PT, R12, R5, PT ;  /* 0x000000050c00720c */ /* 0x000fe40003f44070 */
[----:B------:R-:W-:Y:S01]  /*02c0*/  ISETP.NE.AND.EX P0, PT, R9, RZ, PT, P0 ;  /* 0x000000ff0900720c */ /* 0x000fe20003f05300 */
[----:B------:R-:W-:-:S10]  /*02d0*/  UIMAD.WIDE.U32 UR4, UR18, UR8, URZ ;  /* 0x00000008120472a5 */ /* 0x000fd4000f8e00ff */
[-C--:B------:R-:W-:Y:S01]  /*02e0*/  @!P2 IADD3 R5, PT, PT, R5, -R12.reuse, RZ ;  /* 0x8000000c0505a210 */ /* 0x080fe20007ffe0ff */
[----:B------:R-:W-:Y:S01]  /*02f0*/  UIMAD.WIDE.U32 UR6, UR18, UR12, URZ ;  /* 0x0000000c120672a5 */ /* 0x000fe2000f8e00ff */
[----:B------:R-:W0:Y:S02]  /*0300*/  @P0 LDC R27, c[0x0][0x38c] ;  /* 0x0000e300ff1b0b82 */ /* 0x000e240000000800 */
[----:B------:R-:W-:-:S06]  /*0310*/  ISETP.GE.U32.AND P1, PT, R5, R12, PT ;  /* 0x0000000c0500720c */ /* 0x000fcc0003f26070 */
[----:B------:R-:W2:Y:S01]  /*0320*/  @P0 LDC R5, c[0x0][0x384] ;  /* 0x0000e100ff050b82 */ /* 0x000ea20000000800 */
[----:B------:R-:W-:Y:S02]  /*0330*/  UIMAD UR9, UR18, UR9, UR5 ;  /* 0x00000009120972a4 */ /* 0x000fe4000f8e0205 */
[----:B------:R-:W-:Y:S01]  /*0340*/  UIMAD UR8, UR18, UR13, UR7 ;  /* 0x0000000d120872a4 */ /* 0x000fe2000f8e0207 */
[----:B------:R-:W-:Y:S01]  /*0350*/  IMAD.U32 R7, RZ, RZ, UR5 ;  /* 0x00000005ff077e24 */ /* 0x000fe2000f8e00ff */
[----:B------:R-:W-:Y:S02]  /*0360*/  MOV R6, UR4 ;  /* 0x0000000400067c02 */ /* 0x000fe40008000f00 */
[----:B------:R-:W-:Y:S02]  /*0370*/  MOV R7, UR9 ;  /* 0x0000000900077c02 */ /* 0x000fe40008000f00 */
[----:B------:R-:W-:Y:S01]  /*0380*/  @!P2 IADD3 R0, PT, PT, R0, 0x1, RZ ;  /* 0x000000010000a810 */ /* 0x000fe20007ffe0ff */
[----:B------:R-:W-:Y:S01]  /*0390*/  IMAD.U32 R9, RZ, RZ, UR7 ;  /* 0x00000007ff097e24 */ /* 0x000fe2000f8e00ff */
[----:B------:R-:W-:Y:S01]  /*03a0*/  MOV R9, UR8 ;  /* 0x0000000800097c02 */ /* 0x000fe20008000f00 */
[C---:B------:R-:W-:Y:S01]  /*03b0*/  IMAD.WIDE.U32 R6, R2.reuse, UR10, R6 ;  /* 0x0000000a02067c25 */ /* 0x040fe2000f8e0006 */
[----:B------:R-:W-:Y:S01]  /*03c0*/  LOP3.LUT R10, R2, R15, RZ, 0x3c, !PT ;  /* 0x0000000f020a7212 */ /* 0x000fe200078e3cff */
[----:B------:R-:W1:Y:S02]  /*03d0*/  LDCU.64 UR8, c[0x0][0x498] ;  /* 0x00009300ff0877ac */ /* 0x000e640008000a00 */
[----:B------:R-:W-:-:S02]  /*03e0*/  @P1 VIADD R0, R0, 0x1 ;  /* 0x0000000100001836 */ /* 0x000fc40000000000 */
[----:B------:R-:W-:Y:S01]  /*03f0*/  IMAD R19, R2, UR11, R7 ;  /* 0x0000000b02137c24 */ /* 0x000fe2000f8e0207 */
[----:B------:R-:W3:Y:S01]  /*0400*/  LDCU.64 UR10, c[0x0][0x3d0] ;  /* 0x00007a00ff0a77ac */ /* 0x000ee20008000a00 */
[----:B------:R-:W-:Y:S02]  /*0410*/  ISETP.GE.AND P3, PT, R10, RZ, PT ;  /* 0x000000ff0a00720c */ /* 0x000fe40003f66270 */
[----:B------:R-:W-:Y:S01]  /*0420*/  MOV R53, R0 ;  /* 0x0000000000357202 */ /* 0x000fe20000000f00 */
[----:B------:R-:W4:Y:S01]  /*0430*/  @P0 LDC.64 R10, c[0x0][0x480] ;  /* 0x00012000ff0a0b82 */ /* 0x000f220000000a00 */
[----:B--2---:R-:W-:Y:S01]  /*0440*/  @P0 IMAD R0, R5, UR18, R2 ;  /* 0x0000001205000c24 */ /* 0x004fe2000f8e0202 */
[----:B------:R-:W-:-:S03]  /*0450*/  ISETP.NE.AND P2, PT, R15, RZ, PT ;  /* 0x000000ff0f00720c */ /* 0x000fc60003f45270 */
[----:B------:R-:W-:-:S04]  /*0460*/  @P0 IMAD R0, R0, R25, RZ ;  /* 0x0000001900000224 */ /* 0x000fc800078e02ff */
[----:B0-----:R-:W-:Y:S02]  /*0470*/  @P0 IMAD R5, R0, R27, RZ ;  /* 0x0000001b00050224 */ /* 0x001fe400078e02ff */
[----:B------:R-:W0:Y:S01]  /*0480*/  LDC.64 R26, c[0x0][0x460] ;  /* 0x00011800ff1a7b82 */ /* 0x000e220000000a00 */
[----:B------:R-:W-:Y:S01]  /*0490*/  @!P3 IADD3 R53, PT, PT, -R53, RZ, RZ ;  /* 0x000000ff3535b210 */ /* 0x000fe20007ffe1ff */
[----:B-1----:R-:W-:Y:S01]  /*04a0*/  UIMAD.WIDE.U32 UR4, UR18, UR8, URZ ;  /* 0x00000008120472a5 */ /* 0x002fe2000f8e00ff */
[C---:B------:R-:W-:Y:S02]  /*04b0*/  LEA R13, R25.reuse, 0xffffff80, 0x7 ;  /* 0xffffff80190d7811 */ /* 0x040fe400078e38ff */
[----:B------:R-:W-:Y:S02]  /*04c0*/  @!P2 LOP3.LUT R53, RZ, R15, RZ, 0x33, !PT ;  /* 0x0000000fff35a212 */ /* 0x000fe400078e33ff */
[----:B------:R-:W-:Y:S02]  /*04d0*/  ISETP.GE.AND P1, PT, R25, 0x1, PT ;  /* 0x000000011900780c */ /* 0x000fe40003f26270 */
[----:B------:R-:W1:Y:S01]  /*04e0*/  LDC.64 R24, c[0x0][0x4a8] ;  /* 0x00012a00ff187b82 */ /* 0x000e620000000a00 */
[----:B------:R-:W-:Y:S01]  /*04f0*/  MOV R8, UR6 ;  /* 0x0000000600087c02 */ /* 0x000fe20008000f00 */
[----:B---3--:R-:W-:Y:S01]  /*0500*/  UIMAD.WIDE.U32 UR6, UR18, UR10, URZ ;  /* 0x0000000a120672a5 */ /* 0x008fe2000f8e00ff */
[----:B------:R-:W-:Y:S01]  /*0510*/  SHF.R.S32.HI R35, RZ, 0x1f, R53 ;  /* 0x0000001fff237819 */ /* 0x000fe20000011435 */
[----:B------:R-:W-:Y:S01]  /*0520*/  UIMAD UR5, UR18, UR9, UR5 ;  /* 0x00000009120572a4 */ /* 0x000fe2000f8e0205 */
[----:B------:R-:W2:Y:S01]  /*0530*/  LDCU.64 UR8, c[0x0][0x4c8] ;  /* 0x00009900ff0877ac */ /* 0x000ea20008000a00 */
[----:B------:R-:W-:Y:S01]  /*0540*/  IMAD.WIDE.U32 R8, R2, UR14, R8 ;  /* 0x0000000e02087c25 */ /* 0x000fe2000f8e0008 */
[----:B------:R-:W-:-:S03]  /*0550*/  UIMAD UR7, UR18, UR11, UR7 ;  /* 0x0000000b120772a4 */ /* 0x000fc6000f8e0207 */
        /* <DEDUP_REMOVED lines=9> */
[----:B------:R-:W-:Y:S01]  /*05f0*/  SHF.R.S32.HI R0, RZ, 0x1f, R13 ;  /* 0x0000001fff007819 */ /* 0x000fe2000001140d */
[----:B------:R-:W-:Y:S01]  /*0600*/  IMAD R7, R2, R21, R7 ;  /* 0x0000001502077224 */ /* 0x000fe200078e0207 */
[----:B------:R-:W-:Y:S01]  /*0610*/  IADD3 R6, P4, PT, R13, R6, RZ ;  /* 0x000000060d067210 */ /* 0x000fe20007f9e0ff */
[----:B------:R-:W-:Y:S01]  /*0620*/  IMAD.IADD R9, R9, 0x1, R5 ;  /* 0x0000000109097824 */ /* 0x000fe200078e0205 */
[----:B------:R-:W-:Y:S02]  /*0630*/  IADD3 R13, P5, PT, R13, R8, RZ ;  /* 0x000000080d0d7210 */ /* 0x000fe40007fbe0ff */
[C---:B------:R-:W-:Y:S02]  /*0640*/  IADD3.X R8, PT, PT, R0.reuse, R19, RZ, P2, !PT ;  /* 0x0000001300087210 */ /* 0x040fe400017fe4ff */
[----:B0-----:R-:W-:Y:S02]  /*0650*/  LEA R10, P0, R15, R26, 0x1 ;  /* 0x0000001a0f0a7211 */ /* 0x001fe400078008ff */
[----:B------:R-:W-:-:S02]  /*0660*/  IADD3.X R5, PT, PT, R0, R17, RZ, P3, !PT ;  /* 0x0000001100057210 */ /* 0x000fc40001ffe4ff */
[----:B------:R-:W-:Y:S01]  /*0670*/  LEA R12, P2, R14, R28, 0x1 ;  /* 0x0000001c0e0c7211 */ /* 0x000fe200078408ff */
[C---:B------:R-:W-:Y:S01]  /*0680*/  IMAD.X R16, R0.reuse, 0x1, R7, P4 ;  /* 0x0000000100107824 */ /* 0x040fe200020e0607 */
[----:B------:R-:W-:Y:S01]  /*0690*/  IADD3.X R18, PT, PT, R0, R9, RZ, P5, !PT ;  /* 0x0000000900127210 */ /* 0x000fe20002ffe4ff */
[----:B--2---:R-:W-:Y:S01]  /*06a0*/  IMAD.WIDE.U32 R62, R2, UR8, RZ ;  /* 0x00000008023e7c25 */ /* 0x004fe2000f8e00ff */
[----:B------:R-:W-:Y:S02]  /*06b0*/  LEA.HI.X R0, R15, R27, R8, 0x1, P0 ;  /* 0x0000001b0f007211 */ /* 0x000fe400000f0c08 */
[----:B------:R-:W-:Y:S01]  /*06c0*/  LEA.HI.X R14, R14, R29, R5, 0x1, P2 ;  /* 0x0000001d0e0e7211 */ /* 0x000fe200010f0c05 */
        /* <DEDUP_REMOVED lines=8> */
[----:B------:R-:W-:Y:S01]  /*0750*/  IMAD.MOV.U32 R6, RZ, RZ, RZ ;  /* 0x000000ffff067224 */ /* 0x000fe200078e00ff */
[----:B------:R-:W-:Y:S06]  /*0760*/  @!P1 BRA `(.L_x_9674) ;  /* 0x0000002c00889947 */ /* 0x000fec0003800000 */
[----:B------:R-:W0:Y:S01]  /*0770*/  S2R R58, SR_TID.X ;  /* 0x00000000003a7919 */ /* 0x000e220000002100 */
[----:B------:R-:W1:Y:S01]  /*0780*/  S2UR UR5, SR_CgaCtaId ;  /* 0x00000000000579c3 */ /* 0x000e620000008800 */
[----:B------:R-:W2:Y:S01]  /*0790*/  LDCU.64 UR6, c[0x0][0x3a0] ;  /* 0x00007400ff0677ac */ /* 0x000ea20008000a00 */
[----:B------:R-:W-:Y:S01]  /*07a0*/  MOV R59, RZ ;  /* 0x000000ff003b7202 */ /* 0x000fe20000000f00 */
        /* <DEDUP_REMOVED lines=9> */
[----:B------:R-:W-:Y:S01]  /*0840*/  IMAD R27, R53, UR11, R6 ;  /* 0x0000000b351b7c24 */ /* 0x000fe2000f8e0206 */
[----:B------:R-:W-:Y:S01]  /*0850*/  MOV R6, RZ ;  /* 0x000000ff00067202 */ /* 0x000fe20000000f00 */
[----:B0-----:R-:W-:Y:S01]  /*0860*/  IMAD.WIDE.U32 R54, R2, UR8, RZ ;  /* 0x0000000802367c25 */ /* 0x001fe2000f8e00ff */
[----:B------:R-:W-:-:S03]  /*0870*/  SHF.L.U32 R99, R58, 0x2, RZ ;  /* 0x000000023a637819 */ /* 0x000fc600000006ff */
[----:B----4-:R-:W-:Y:S01]  /*0880*/  IMAD.WIDE.U32 R8, R20, UR18, R58 ;  /* 0x0000001214087c25 */ /* 0x010fe2000f8e003a */
[C---:B------:R-:W-:Y:S02]  /*0890*/  LEA R19, R58.reuse, UR5, 0x4 ;  /* 0x000000053a137c11 */ /* 0x040fe4000f8e20ff */
[----:B------:R-:W-:Y:S01]  /*08a0*/  LOP3.LUT R100, R58, 0x1f, RZ, 0xc0, !PT ;  /* 0x0000001f3a647812 */ /* 0x000fe200078ec0ff */
[----:B------:R-:W-:Y:S01]  /*08b0*/  IMAD R9, R21, UR18, R9 ;  /* 0x0000001215097c24 */ /* 0x000fe2000f8e0209 */
[----:B------:R-:W-:Y:S01]  /*08c0*/  LOP3.LUT R21, R99, 0xf80, RZ, 0xc0, !PT ;  /* 0x00000f8063157812 */ /* 0x000fe200078ec0ff */
[----:B------:R-:W-:Y:S01]  /*08d0*/  IMAD R13, R2, UR9, R55 ;  /* 0x00000009020d7c24 */ /* 0x000fe2000f8e0237 */
[----:B------:R-:W-:Y:S01]  /*08e0*/  IADD3 R23, PT, PT, R19, 0x110, RZ ;  /* 0x0000011013177810 */ /* 0x000fe20007ffe0ff */
[----:B------:R-:W-:Y:S01]  /*08f0*/  IMAD.WIDE.U32 R52, R53, UR10, R8 ;  /* 0x0000000a35347c25 */ /* 0x000fe2000f8e0008 */
[----:B------:R-:W-:Y:S02]  /*0900*/  LOP3.LUT R22, R21, 0x1f, R58, 0xf8, !PT ;  /* 0x0000001f15167812 */ /* 0x000fe400078ef83a */
[----:B------:R-:W-:Y:S01]  /*0910*/  MOV R8, R10 ;  /* 0x0000000a00087202 */ /* 0x000fe20000000f00 */
[----:B------:R-:W-:Y:S01]  /*0920*/  IMAD.MOV.U32 R10, RZ, RZ, R0 ;  /* 0x000000ffff0a7224 */ /* 0x000fe200078e0000 */
[----:B--2---:R-:W-:Y:S01]  /*0930*/  MOV R20, UR6 ;  /* 0x0000000600147c02 */ /* 0x004fe20008000f00 */
[----:B------:R-:W-:Y:S01]  /*0940*/  IMAD.MOV.U32 R9, RZ, RZ, RZ ;  /* 0x000000ffff097224 */ /* 0x000fe200078e00ff */
[----:B------:R-:W-:Y:S01]  /*0950*/  LOP3.LUT R24, R22, 0x20, RZ, 0xfc, !PT ;  /* 0x0000002016187812 */ /* 0x000fe200078efcff */
[----:B------:R-:W-:Y:S01]  /*0960*/  VIADD R21, R58, 0x200 ;  /* 0x000002003a157836 */ /* 0x000fe20000000000 */
[----:B------:R-:W-:Y:S01]  /*0970*/  LOP3.LUT R25, R22, 0x40, RZ, 0xfc, !PT ;  /* 0x0000004016197812 */ /* 0x000fe200078efcff */
[----:B------:R-:W-:Y:S01]  /*0980*/  IMAD R23, R58, -0xc, R23 ;  /* 0xfffffff43a177824 */ /* 0x000fe200078e0217 */
[----:B------:R-:W-:-:S02]  /*0990*/  LOP3.LUT R26, R22, 0x60, RZ, 0xfc, !PT ;  /* 0x00000060161a7812 */ /* 0x000fc400078efcff */
[----:B------:R-:W-:-:S07]  /*09a0*/  IADD3 R27, PT, PT, R53, R27, RZ ;  /* 0x0000001b351b7210 */ /* 0x000fce0007ffe0ff */
.L_x_9691:
[----:B0-----:R-:W0:Y:S01]  /*09b0*/  LDCU UR4, c[0x0][0x388] ;  /* 0x00007100ff0477ac */ /* 0x001e220008000800 */
[----:B------:R-:W-:Y:S02]  /*09c0*/  IADD3 R28, PT, PT, R20, -0x1, RZ ;  /* 0xffffffff141c7810 */ /* 0x000fe40007ffe0ff */
[----:B------:R-:W-:Y:S02]  /*09d0*/  SHF.L.U32 R41, R22, 0x1, RZ ;  /* 0x0000000116297819 */ /* 0x000fe400000006ff */
[----:B------:R-:W-:Y:S01]  /*09e0*/  PRMT R0, RZ, 0x7610, R0 ;  /* 0x00007610ff007816 */ /* 0x000fe20000000000 */
[----:B------:R-:W-:Y:S01]  /*09f0*/  IMAD.SHL.U32 R50, R28, 0x80, RZ ;  /* 0x000000801c327824 */ /* 0x000fe200078e00ff */
[----:B------:R-:W-:Y:S02]  /*0a00*/  IADD3 R32, P4, PT, R41, R8, RZ ;  /* 0x0000000829207210 */ /* 0x000fe40007f9e0ff */
[----:B------:R-:W-:Y:S02]  /*0a10*/  PRMT R34, RZ, 0x7610, R34 ;  /* 0x00007610ff227816 */ /* 0x000fe40000000022 */
[----:B------:R-:W-:-:S02]  /*0a20*/  PRMT R40, RZ, 0x7610, R40 ;  /* 0x00007610ff287816 */ /* 0x000fc40000000028 */
[----:B------:R-:W-:Y:S01]  /*0a30*/  PRMT R42, RZ, 0x7610, R42 ;  /* 0x00007610ff2a7816 */ /* 0x000fe2000000002a */
[----:B------:R-:W-:Y:S01]  /*0a40*/  BAR.SYNC.DEFER_BLOCKING 0x0 ;  /* 0x0000000000007b1d */ /* 0x000fe20000010000 */
[----:B------:R-:W-:Y:S02]  /*0a50*/  IADD3.X R33, PT, PT, RZ, R10, RZ, P4, !PT ;  /* 0x0000000aff217210 */ /* 0x000fe400027fe4ff */
[----:B0-----:R-:W-:-:S05]  /*0a60*/  IADD3 R29, PT, PT, -R50, UR4, RZ ;  /* 0x00000004321d7c10 */ /* 0x001fca000fffe1ff */
[----:B------:R-:W0:Y:S01]  /*0a70*/  S2UR UR6, SR_CgaCtaId ;  /* 0x00000000000679c3 */ /* 0x000e220000008800 */
[----:B-1----:R-:W1:Y:S01]  /*0a80*/  S2R R30, SR_LANEID ;  /* 0x00000000001e7919 */ /* 0x002e620000000000 */
[-C--:B------:R-:W-:Y:S01]  /*0a90*/  ISETP.GE.AND P3, PT, R22, R29.reuse, PT ;  /* 0x0000001d1600720c */ /* 0x080fe20003f66270 */
[----:B--2---:R-:W2:Y:S01]  /*0aa0*/  LDCU.64 UR8, c[0x0][0x488] ;  /* 0x00009100ff0877ac */ /* 0x004ea20008000a00 */
[-C--:B------:R-:W-:Y:S02]  /*0ab0*/  ISETP.GE.AND P2, PT, R24, R29.reuse, PT ;  /* 0x0000001d1800720c */ /* 0x080fe40003f46270 */
[-C--:B------:R-:W-:Y:S01]  /*0ac0*/  ISETP.GE.AND P1, PT, R25, R29.reuse, PT ;  /* 0x0000001d1900720c */ /* 0x080fe20003f26270 */
[----:B------:R-:W3:Y:S01]  /*0ad0*/  LDCU.64 UR10, c[0x0][0x558] ;  /* 0x0000ab00ff0a77ac */ /* 0x000ee20008000a00 */
[----:B------:R-:W-:Y:S02]  /*0ae0*/  ISETP.GE.AND P0, PT, R26, R29, PT ;  /* 0x0000001d1a00720c */ /* 0x000fe40003f06270 */
[----:B------:R-:W-:Y:S01]  /*0af0*/  PRMT R44, RZ, 0x7610, R44 ;  /* 0x00007610ff2c7816 */ /* 0x000fe2000000002c */
[----:B------:R-:W4:Y:S04]  /*0b00*/  LDCU.64 UR12, c[0x0][0x490] ;  /* 0x00009200ff0c77ac */ /* 0x000f280008000a00 */
[----:B------:R-:W2:Y:S04]  /*0b10*/  @!P3 LDG.E.U16 R0, desc[UR16][R32.64] ;  /* 0x000000102000b981 */ /* 0x000ea8000c1e1500 */
[----:B------:R-:W3:Y:S04]  /*0b20*/  @!P2 LDG.E.U16 R34, desc[UR16][R32.64+0x40] ;  /* 0x000040102022a981 */ /* 0x000ee8000c1e1500 */
[----:B------:R-:W3:Y:S04]  /*0b30*/  @!P1 LDG.E.U16 R40, desc[UR16][R32.64+0x80] ;  /* 0x0000801020289981 */ /* 0x000ee8000c1e1500 */
[----:B------:R1:W3:Y:S01]  /*0b40*/  @!P0 LDG.E.U16 R42, desc[UR16][R32.64+0xc0] ;  /* 0x0000c010202a8981 */ /* 0x0002e2000c1e1500 */
[----:B------:R-:W-:Y:S01]  /*0b50*/  UMOV UR4, 0x400 ;  /* 0x0000040000047882 */ /* 0x000fe20000000000 */
[----:B------:R-:W-:Y:S01]  /*0b60*/  IADD3 R38, P4, PT, R41, R12, RZ ;  /* 0x0000000c29267210 */ /* 0x000fe20007f9e0ff */
[----:B0-----:R-:W-:Y:S01]  /*0b70*/  ULEA UR6, UR6, UR4, 0x18 ;  /* 0x0000000406067291 */ /* 0x001fe2000f8ec0ff */
[----:B------:R-:W-:-:S02]  /*0b80*/  PRMT R46, RZ, 0x7610, R46 ;  /* 0x00007610ff2e7816 */ /* 0x000fc4000000002e */
[----:B------:R-:W-:Y:S01]  /*0b90*/  PRMT R48, RZ, 0x7610, R48 ;  /* 0x00007610ff307816 */ /* 0x000fe20000000030 */
[----:B------:R-:W-:Y:S01]  /*0ba0*/  IMAD.X R39, RZ, RZ, R14, P4 ;  /* 0x000000ffff277224 */ /* 0x000fe200020e060e */
[----:B------:R-:W-:Y:S02]  /*0bb0*/  PRMT R66, RZ, 0x7610, R66 ;  /* 0x00007610ff427816 */ /* 0x000fe40000000042 */
[----:B------:R-:W-:Y:S02]  /*0bc0*/  PRMT R68, RZ, 0x7610, R68 ;  /* 0x00007610ff447816 */ /* 0x000fe40000000044 */
[----:B------:R-:W-:Y:S02]  /*0bd0*/  PRMT R70, RZ, 0x7610, R70 ;  /* 0x00007610ff467816 */ /* 0x000fe40000000046 */
[----:B------:R-:W-:Y:S02]  /*0be0*/  MOV R51, RZ ;  /* 0x000000ff00337202 */ /* 0x000fe40000000f00 */
[----:B------:R-:W-:-:S02]  /*0bf0*/  PRMT R72, RZ, 0x7610, R72 ;  /* 0x00007610ff487816 */ /* 0x000fc40000000048 */
[----:B------:R-:W-:Y:S01]  /*0c00*/  PRMT R74, RZ, 0x7610, R74 ;  /* 0x00007610ff4a7816 */ /* 0x000fe2000000004a */
[----:B----4-:R-:W-:Y:S01]  /*0c10*/  UISETP.NE.U32.AND UP0, UPT, UR12, URZ, UPT ;  /* 0x000000ff0c00728c */ /* 0x010fe2000bf05070 */
[C---:B-1----:R-:W-:Y:S01]  /*0c20*/  LEA R31, R30.reuse, UR6, 0x1 ;  /* 0x000000061e1f7c11 */ /* 0x042fe2000f8e08ff */
[----:B------:R-:W0:Y:S01]  /*0c30*/  LDCU UR4, c[0x0][0x38c] ;  /* 0x00007180ff0477ac */ /* 0x000e220008000800 */
[----:B------:R-:W-:Y:S02]  /*0c40*/  LEA R36, R30, UR6, 0x3 ;  /* 0x000000061e247c11 */ /* 0x000fe4000f8e18ff */
[----:B------:R-:W-:Y:S01]  /*0c50*/  PRMT R32, RZ, 0x7610, R32 ;  /* 0x00007610ff207816 */ /* 0x000fe20000000020 */
[----:B--2---:R-:W-:Y:S04]  /*0c60*/  STS.U16 [R31], R0 ;  /* 0x000000001f007388 */ /* 0x004fe80000000400 */
[----:B---3--:R-:W-:Y:S04]  /*0c70*/  STS.U16 [R31+0x40], R34 ;  /* 0x000040221f007388 */ /* 0x008fe80000000400 */
[----:B------:R1:W-:Y:S04]  /*0c80*/  STS.U16 [R31+0x80], R40 ;  /* 0x000080281f007388 */ /* 0x0003e80000000400 */
[----:B------:R2:W-:Y:S01]  /*0c90*/  STS.U16 [R31+0xc0], R42 ;  /* 0x0000c02a1f007388 */ /* 0x0005e20000000400 */
[----:B------:R-:W-:-:S03]  /*0ca0*/  NOP ;  /* 0x0000000000007918 */ /* 0x000fc60000000000 */
[----:B------:R-:W-:Y:S01]  /*0cb0*/  LDS.64 R34, [R36] ;  /* 0x0000000024227984 */ /* 0x000fe20000000a00 */
[----:B------:R-:W-:Y:S01]  /*0cc0*/  BAR.SYNC.DEFER_BLOCKING 0x0 ;  /* 0x0000000000007b1d */ /* 0x000fe20000010000 */
[----:B-1----:R-:W-:Y:S02]  /*0cd0*/  IADD3 R40, P4, PT, R41, R15, RZ ;  /* 0x0000000f29287210 */ /* 0x002fe40007f9e0ff */
[----:B------:R-:W-:-:S05]  /*0ce0*/  PRMT R0, RZ, 0x7610, R0 ;  /* 0x00007610ff007816 */ /* 0x000fca0000000000 */
[----:B--2---:R-:W1:Y:S01]  /*0cf0*/  LDC.64 R42, c[0x0][0x410] ;  /* 0x00010400ff2a7b82 */ /* 0x004e620000000a00 */
[----:B------:R-:W2:Y:S04]  /*0d00*/  @!P3 LDG.E.U16 R32, desc[UR16][R38.64] ;  /* 0x000000102620b981 */ /* 0x000ea8000c1e1500 */
[----:B------:R-:W3:Y:S04]  /*0d10*/  @!P2 LDG.E.U16 R44, desc[UR16][R38.64+0x40] ;  /* 0x00004010262ca981 */ /* 0x000ee8000c1e1500 */
[----:B------:R-:W4:Y:S04]  /*0d20*/  @!P1 LDG.E.U16 R46, desc[UR16][R38.64+0x80] ;  /* 0x00008010262e9981 */ /* 0x000f28000c1e1500 */
[----:B------:R-:W4:Y:S01]  /*0d30*/  @!P0 LDG.E.U16 R48, desc[UR16][R38.64+0xc0] ;  /* 0x0000c01026308981 */ /* 0x000f22000c1e1500 */
[----:B------:R-:W-:-:S03]  /*0d40*/  IADD3.X R41, PT, PT, RZ, R16, RZ, P4, !PT ;  /* 0x00000010ff297210 */ /* 0x000fc600027fe4ff */
[----:B--2---:R-:W-:Y:S04]  /*0d50*/  STS.U16 [R31], R32 ;  /* 0x000000201f007388 */ /* 0x004fe80000000400 */
[----:B---3--:R2:W-:Y:S04]  /*0d60*/  STS.U16 [R31+0x40], R44 ;  /* 0x0000402c1f007388 */ /* 0x0085e80000000400 */
[----:B----4-:R3:W-:Y:S04]  /*0d70*/  STS.U16 [R31+0x80], R46 ;  /* 0x0000802e1f007388 */ /* 0x0107e80000000400 */
[----:B------:R4:W-:Y:S01]  /*0d80*/  STS.U16 [R31+0xc0], R48 ;  /* 0x0000c0301f007388 */ /* 0x0009e20000000400 */
[----:B------:R-:W-:-:S03]  /*0d90*/  NOP ;  /* 0x0000000000007918 */ /* 0x000fc60000000000 */
[----:B------:R-:W-:Y:S01]  /*0da0*/  LDS.64 R32, [R36] ;  /* 0x0000000024207984 */ /* 0x000fe20000000a00 */
[----:B--2---:R-:W2:Y:S08]  /*0db0*/  LDC.64 R44, c[0x0][0x418] ;  /* 0x00010600ff2c7b82 */ /* 0x004eb00000000a00 */
[----:B------:R-:W-:Y:S06]  /*0dc0*/  BAR.SYNC.DEFER_BLOCKING 0x0 ;  /* 0x0000000000007b1d */ /* 0x000fec0000010000 */
[----:B------:R-:W2:Y:S04]  /*0dd0*/  @!P3 LDG.E.U16 R0, desc[UR16][R40.64] ;  /* 0x000000102800b981 */ /* 0x000ea8000c1e1500 */
[----:B------:R-:W2:Y:S04]  /*0de0*/  @!P2 LDG.E.U16 R66, desc[UR16][R40.64+0x40] ;  /* 0x000040102842a981 */ /* 0x000ea8000c1e1500 */
[----:B------:R-:W2:Y:S04]  /*0df0*/  @!P1 LDG.E.U16 R68, desc[UR16][R40.64+0x80] ;  /* 0x0000801028449981 */ /* 0x000ea8000c1e1500 */
[----:B------:R-:W2:Y:S01]  /*0e00*/  @!P0 LDG.E.U16 R70, desc[UR16][R40.64+0xc0] ;  /* 0x0000c01028468981 */ /* 0x000ea2000c1e1500 */
[----:B-1----:R-:W-:Y:S01]  /*0e10*/  IMAD.WIDE.U32 R38, R42, UR18, R50 ;  /* 0x000000122a267c25 */ /* 0x002fe2000f8e0032 */
[----:B---3--:R-:W-:-:S02]  /*0e20*/  PRMT R46, RZ, 0x7610, R46 ;  /* 0x00007610ff2e7816 */ /* 0x008fc4000000002e */
[----:B----4-:R-:W-:Y:S01]  /*0e30*/  PRMT R48, RZ, 0x7610, R48 ;  /* 0x00007610ff307816 */ /* 0x010fe20000000030 */
[----:B------:R-:W-:Y:S02]  /*0e40*/  IMAD R39, R43, UR18, R39 ;  /* 0x000000122b277c24 */ /* 0x000fe4000f8e0227 */
[----:B--2---:R-:W-:Y:S01]  /*0e50*/  IMAD.WIDE.U32 R38, R2, R44, R38 ;  /* 0x0000002c02267225 */ /* 0x004fe200078e0026 */
[----:B------:R-:W-:-:S03]  /*0e60*/  PRMT R44, RZ, 0x7610, R44 ;  /* 0x00007610ff2c7816 */ /* 0x000fc6000000002c */
[----:B------:R-:W-:Y:S01]  /*0e70*/  IMAD R37, R2, R45, R39 ;  /* 0x0000002d02257224 */ /* 0x000fe200078e0227 */
[----:B------:R-:W-:-:S05]  /*0e80*/  IADD3 R38, P4, PT, R22, R38, RZ ;  /* 0x0000002616267210 */ /* 0x000fca0007f9e0ff */
[----:B------:R-:W-:Y:S01]  /*0e90*/  IMAD.X R37, RZ, RZ, R37, P4 ;  /* 0x000000ffff257224 */ /* 0x000fe200020e0625 */
[----:B------:R-:W-:-:S04]  /*0ea0*/  LEA R42, P4, R38, UR8, 0x1 ;  /* 0x00000008262a7c11 */ /* 0x000fc8000f8808ff */
[----:B------:R-:W-:Y:S01]  /*0eb0*/  LEA.HI.X R43, R38, UR9, R37, 0x1, P4 ;  /* 0x00000009262b7c11 */ /* 0x000fe2000a0f0c25 */
[----:B------:R-:W1:Y:S01]  /*0ec0*/  LDCU.64 UR8, c[0x0][0x478] ;  /* 0x00008f00ff0877ac */ /* 0x000e620008000a00 */
[----:B------:R-:W-:Y:S04]  /*0ed0*/  STS.U16 [R31], R0 ;  /* 0x000000001f007388 */ /* 0x000fe80000000400 */
[----:B------:R2:W-:Y:S04]  /*0ee0*/  STS.U16 [R31+0x40], R66 ;  /* 0x000040421f007388 */ /* 0x0005e80000000400 */
[----:B------:R3:W-:Y:S04]  /*0ef0*/  STS.U16 [R31+0x80], R68 ;  /* 0x000080441f007388 */ /* 0x0007e80000000400 */
[----:B------:R4:W-:Y:S01]  /*0f00*/  STS.U16 [R31+0xc0], R70 ;  /* 0x0000c0461f007388 */ /* 0x0009e20000000400 */
[----:B------:R-:W-:-:S03]  /*0f10*/  NOP ;  /* 0x0000000000007918 */ /* 0x000fc60000000000 */
[----:B------:R-:W-:Y:S01]  /*0f20*/  LDS.64 R38, [R36] ;  /* 0x0000000024267984 */ /* 0x000fe20000000a00 */
[----:B--2---:R-:W2:Y:S08]  /*0f30*/  LDC.64 R66, c[0x0][0x420] ;  /* 0x00010800ff427b82 */ /* 0x004eb00000000a00 */
[----:B------:R-:W-:Y:S08]  /*0f40*/  BAR.SYNC.DEFER_BLOCKING 0x0 ;  /* 0x0000000000007b1d */ /* 0x000ff00000010000 */
[----:B---3--:R-:W3:Y:S01]  /*0f50*/  LDC.64 R68, c[0x0][0x428] ;  /* 0x00010a00ff447b82 */ /* 0x008ee20000000a00 */
[----:B------:R-:W3:Y:S04]  /*0f60*/  @!P3 LDG.E.U16 R44, desc[UR16][R42.64] ;  /* 0x000000102a2cb981 */ /* 0x000ee8000c1e1500 */
[----:B------:R-:W3:Y:S04]  /*0f70*/  @!P2 LDG.E.U16 R46, desc[UR16][R42.64+0x40] ;  /* 0x000040102a2ea981 */ /* 0x000ee8000c1e1500 */
[----:B------:R-:W3:Y:S04]  /*0f80*/  @!P1 LDG.E.U16 R48, desc[UR16][R42.64+0x80] ;  /* 0x000080102a309981 */ /* 0x000ee8000c1e1500 */
[----:B------:R-:W3:Y:S01]  /*0f90*/  @!P0 LDG.E.U16 R72, desc[UR16][R42.64+0xc0] ;  /* 0x0000c0102a488981 */ /* 0x000ee2000c1e1500 */
[----:B--2---:R-:W-:Y:S01]  /*0fa0*/  IMAD.WIDE.U32 R40, R66, UR18, R50 ;  /* 0x0000001242287c25 */ /* 0x004fe2000f8e0032 */
[----:B------:R-:W-:-:S02]  /*0fb0*/  PRMT R66, RZ, 0x7610, R66 ;  /* 0x00007610ff427816 */ /* 0x000fc40000000042 */
[----:B----4-:R-:W-:Y:S01]  /*0fc0*/  PRMT R70, RZ, 0x7610, R70 ;  /* 0x00007610ff467816 */ /* 0x010fe20000000046 */
[----:B------:R-:W-:Y:S02]  /*0fd0*/  IMAD R41, R67, UR18, R41 ;  /* 0x0000001243297c24 */ /* 0x000fe4000f8e0229 */
[----:B---3--:R-:W-:Y:S01]  /*0fe0*/  IMAD.WIDE.U32 R40, R2, R68, R40 ;  /* 0x0000004402287225 */ /* 0x008fe200078e0028 */
[----:B------:R-:W-:-:S03]  /*0ff0*/  PRMT R68, RZ, 0x7610, R68 ;  /* 0x00007610ff447816 */ /* 0x000fc60000000044 */
[----:B------:R-:W-:Y:S01]  /*1000*/  IMAD R0, R2, R69, R41 ;  /* 0x0000004502007224 */ /* 0x000fe200078e0229 */
[----:B------:R-:W-:-:S04]  /*1010*/  IADD3 R41, P4, PT, R22, R40, RZ ;  /* 0x0000002816297210 */ /* 0x000fc80007f9e0ff */
[----:B------:R-:W-:Y:S02]  /*1020*/  IADD3.X R0, PT, PT, RZ, R0, RZ, P4, !PT ;  /* 0x00000000ff007210 */ /* 0x000fe400027fe4ff */
[----:B-1----:R-:W-:-:S04]  /*1030*/  LEA R40, P4, R41, UR8, 0x1 ;  /* 0x0000000829287c11 */ /* 0x002fc8000f8808ff */
[----:B------:R-:W-:Y:S01]  /*1040*/  LEA.HI.X R41, R41, UR9, R0, 0x1, P4 ;  /* 0x0000000929297c11 */ /* 0x000fe2000a0f0c00 */
[----:B------:R-:W1:Y:S01]  /*1050*/  LDCU.64 UR8, c[0x0][0x510] ;  /* 0x0000a200ff0877ac */ /* 0x000e620008000a00 */
[----:B------:R-:W-:Y:S04]  /*1060*/  STS.U16 [R31], R44 ;  /* 0x0000002c1f007388 */ /* 0x000fe80000000400 */
[----:B------:R-:W-:Y:S04]  /*1070*/  STS.U16 [R31+0x40], R46 ;  /* 0x0000402e1f007388 */ /* 0x000fe80000000400 */
[----:B------:R-:W-:Y:S04]  /*1080*/  STS.U16 [R31+0x80], R48 ;  /* 0x000080301f007388 */ /* 0x000fe80000000400 */
[----:B------:R-:W-:Y:S01]  /*1090*/  STS.U16 [R31+0xc0], R72 ;  /* 0x0000c0481f007388 */ /* 0x000fe20000000400 */
[----:B------:R-:W-:-:S03]  /*10a0*/  NOP ;  /* 0x0000000000007918 */ /* 0x000fc60000000000 */
[----:B------:R-:W2:Y:S01]  /*10b0*/  LDS.64 R44, [R36] ;  /* 0x00000000242c7984 */ /* 0x000ea20000000a00 */
[----:B------:R-:W-:Y:S06]  /*10c0*/  BAR.SYNC.DEFER_BLOCKING 0x0 ;  /* 0x0000000000007b1d */ /* 0x000fec0000010000 */
[----:B------:R-:W3:Y:S04]  /*10d0*/  @!P3 LDG.E.U16 R66, desc[UR16][R40.64] ;  /* 0x000000102842b981 */ /* 0x000ee8000c1e1500 */
[----:B------:R-:W4:Y:S04]  /*10e0*/  @!P2 LDG.E.U16 R68, desc[UR16][R40.64+0x40] ;  /* 0x000040102844a981 */ /* 0x000f28000c1e1500 */
[----:B------:R-:W4:Y:S04]  /*10f0*/  @!P1 LDG.E.U16 R70, desc[UR16][R40.64+0x80] ;  /* 0x0000801028469981 */ /* 0x000f28000c1e1500 */
[----:B------:R-:W4:Y:S01]  /*1100*/  @!P0 LDG.E.U16 R74, desc[UR16][R40.64+0xc0] ;  /* 0x0000c010284a8981 */ /* 0x000f22000c1e1500 */
[C---:B--2---:R-:W-:Y:S01]  /*1110*/  PRMT R37, R44.reuse, 0x7632, R37 ;  /* 0x000076322c257816 */ /* 0x044fe20000000025 */
[C---:B------:R-:W-:Y:S01]  /*1120*/  IMAD.U32 R42, R45.reuse, 0x10000, RZ ;  /* 0x000100002d2a7824 */ /* 0x040fe200078e00ff */
[----:B------:R-:W-:Y:S01]  /*1130*/  PRMT R43, R45, 0x7632, R43 ;  /* 0x000076322d2b7816 */ /* 0x000fe2000000002b */
[----:B------:R-:W-:Y:S01]  /*1140*/  UISETP.NE.AND.EX UP0, UPT, UR13, URZ, UPT, UP0 ;  /* 0x000000ff0d00728c */ /* 0x000fe2000bf05300 */
[----:B------:R-:W-:Y:S01]  /*1150*/  SHF.L.U32 R0, R44, 0x10, RZ ;  /* 0x000000102c007819 */ /* 0x000fe200000006ff */
[----:B------:R-:W-:Y:S01]  /*1160*/  FMUL.FTZ R48, R42, -1.4426950216293334961 ;  /* 0xbfb8aa3b2a307820 */ /* 0x000fe20000410000 */
[----:B------:R-:W-:-:S02]  /*1170*/  SHF.L.U32 R37, R37, 0x10, RZ ;  /* 0x0000001025257819 */ /* 0x000fc400000006ff */
[----:B------:R-:W-:Y:S01]  /*1180*/  SHF.L.U32 R43, R43, 0x10, RZ ;  /* 0x000000102b2b7819 */ /* 0x000fe200000006ff */
[----:B------:R-:W-:Y:S01]  /*1190*/  FMUL.FTZ R44, R0, -1.4426950216293334961 ;  /* 0xbfb8aa3b002c7820 */ /* 0x000fe20000410000 */
[----:B------:R-:W-:Y:S01]  /*11a0*/  ISETP.NE.AND P1, PT, R58, RZ, PT ;  /* 0x000000ff3a00720c */ /* 0x000fe20003f25270 */
[----:B------:R-:W-:Y:S01]  /*11b0*/  FMUL.FTZ R46, R37, -1.4426950216293334961 ;  /* 0xbfb8aa3b252e7820 */ /* 0x000fe20000410000 */
[----:B------:R-:W2:Y:S04]  /*11c0*/  MUFU.EX2 R48, R48 ;  /* 0x0000003000307308 */ /* 0x000ea80000000800 */
[----:B------:R-:W0:Y:S04]  /*11d0*/  MUFU.EX2 R44, R44 ;  /* 0x0000002c002c7308 */ /* 0x000e280000000800 */
[----:B------:R-:W1:Y:S01]  /*11e0*/  MUFU.EX2 R46, R46 ;  /* 0x0000002e002e7308 */ /* 0x000e620000000800 */
[----:B--2---:R-:W-:Y:S01]  /*11f0*/  FADD.FTZ R49, R48, 1 ;  /* 0x3f80000030317421 */ /* 0x004fe20000010000 */
[----:B------:R-:W-:Y:S01]  /*1200*/  SHF.L.U32 R48, R39, 0x10, RZ ;  /* 0x0000001027307819 */ /* 0x000fe200000006ff */
[----:B0-----:R-:W-:-:S02]  /*1210*/  FADD.FTZ R45, R44, 1 ;  /* 0x3f8000002c2d7421 */ /* 0x001fc40000010000 */
[----:B------:R0:W2:Y:S01]  /*1220*/  MUFU.RCP R71, R49 ;  /* 0x0000003100477308 */ /* 0x0000a20000001000 */
[----:B------:R-:W-:Y:S01]  /*1230*/  PRMT R44, R38, 0x7632, R44 ;  /* 0x00007632262c7816 */ /* 0x000fe2000000002c */
[----:B-1----:R-:W-:Y:S01]  /*1240*/  FADD.FTZ R47, R46, 1 ;  /* 0x3f8000002e2f7421 */ /* 0x002fe20000010000 */
[----:B------:R-:W-:Y:S01]  /*1250*/  IMAD.U32 R46, R38, 0x10000, RZ ;  /* 0x00010000262e7824 */ /* 0x000fe200078e00ff */
[----:B------:R-:W-:-:S04]  /*1260*/  PRMT R38, R39, 0x7632, R38 ;  /* 0x0000763227267816 */ /* 0x000fc80000000026 */
[----:B------:R2:W-:Y:S01]  /*1270*/  MUFU.RCP R67, R45 ;  /* 0x0000002d00437308 */ /* 0x0005e20000001000 */
[----:B0-----:R-:W-:Y:S01]  /*1280*/  SHF.L.U32 R49, R38, 0x10, RZ ;  /* 0x0000001026317819 */ /* 0x001fe200000006ff */
[----:B--2---:R-:W-:-:S04]  /*1290*/  FADD.FTZ R45, -R71, 1 ;  /* 0x3f800000472d7421 */ /* 0x004fc80000010100 */
[----:B------:R-:W-:Y:S01]  /*12a0*/  FFMA.FTZ R45, R42, R45, 1 ;  /* 0x3f8000002a2d7423 */ /* 0x000fe2000001002d */
[----:B---3--:R0:W-:Y:S04]  /*12b0*/  STS.U16 [R31], R66 ;  /* 0x000000421f007388 */ /* 0x0081e80000000400 */
[----:B----4-:R1:W-:Y:S04]  /*12c0*/  STS.U16 [R31+0x40], R68 ;  /* 0x000040441f007388 */ /* 0x0103e80000000400 */
[----:B------:R-:W-:Y:S01]  /*12d0*/  STS.U16 [R31+0x80], R70 ;  /* 0x000080461f007388 */ /* 0x000fe20000000400 */
[----:B0-----:R-:W-:-:S03]  /*12e0*/  FMUL.FTZ R66, R43, -1.4426950216293334961 ;  /* 0xbfb8aa3b2b427820 */ /* 0x001fc60000410000 */
[----:B------:R0:W-:Y:S01]  /*12f0*/  STS.U16 [R31+0xc0], R74 ;  /* 0x0000c04a1f007388 */ /* 0x0001e20000000400 */
[----:B------:R-:W-:-:S03]  /*1300*/  NOP ;  /* 0x0000000000007918 */ /* 0x000fc60000000000 */
[----:B------:R-:W2:Y:S01]  /*1310*/  LDS.64 R40, [R36] ;  /* 0x0000000024287984 */ /* 0x000ea20000000a00 */
[----:B------:R-:W3:Y:S04]  /*1320*/  MUFU.EX2 R66, R66 ;  /* 0x0000004200427308 */ /* 0x000ee80000000800 */
[----:B-1----:R1:W4:Y:S02]  /*1330*/  MUFU.RCP R68, R47 ;  /* 0x0000002f00447308 */ /* 0x0023240000001000 */
[----:B-1----:R-:W-:Y:S01]  /*1340*/  SHF.L.U32 R47, R44, 0x10, RZ ;  /* 0x000000102c2f7819 */ /* 0x002fe200000006ff */
[----:B---3--:R-:W-:-:S05]  /*1350*/  FADD.FTZ R69, R66, 1 ;  /* 0x3f80000042457421 */ /* 0x008fca0000010000 */
[----:B------:R-:W0:Y:S01]  /*1360*/  MUFU.RCP R72, R69 ;  /* 0x0000004500487308 */ /* 0x000e220000001000 */
[----:B----4-:R-:W-:-:S04]  /*1370*/  FADD.FTZ R44, -R68, 1 ;  /* 0x3f800000442c7421 */ /* 0x010fc80000010100 */
[----:B------:R-:W-:Y:S01]  /*1380*/  FFMA.FTZ R44, R37, R44, 1 ;  /* 0x3f800000252c7423 */ /* 0x000fe2000001002c */
[----:B0-----:R-:W-:Y:S01]  /*1390*/  FADD.FTZ R74, -R72, 1 ;  /* 0x3f800000484a7421 */ /* 0x001fe20000010100 */
[C---:B--2---:R-:W-:Y:S01]  /*13a0*/  PRMT R39, R40.reuse, 0x7632, R39 ;  /* 0x0000763228277816 */ /* 0x044fe20000000027 */
[----:B------:R-:W-:Y:S01]  /*13b0*/  IMAD.U32 R70, R41, 0x10000, RZ ;  /* 0x0001000029467824 */ /* 0x000fe200078e00ff */
[----:B------:R-:W-:Y:S01]  /*13c0*/  SHF.L.U32 R66, R40, 0x10, RZ ;  /* 0x0000001028427819 */ /* 0x000fe200000006ff */
[----:B------:R-:W-:Y:S01]  /*13d0*/  FFMA.FTZ R74, R43, R74, 1 ;  /* 0x3f8000002b4a7423 */ /* 0x000fe2000001004a */
[----:B------:R-:W-:Y:S01]  /*13e0*/  PRMT R40, R41, 0x7632, R40 ;  /* 0x0000763229287816 */ /* 0x000fe20000000028 */
[----:B------:R-:W-:Y:S02]  /*13f0*/  IMAD.U32 R69, R39, 0x10000, RZ ;  /* 0x0001000027457824 */ /* 0x000fe400078e00ff */
[----:B------:R-:W-:Y:S01]  /*1400*/  FADD.FTZ R41, -R67, 1 ;  /* 0x3f80000043297421 */ /* 0x000fe20000010100 */
[----:B------:R-:W-:Y:S01]  /*1410*/  FMUL.FTZ R38, R46, R66 ;  /* 0x000000422e267220 */ /* 0x000fe20000410000 */
[----:B------:R-:W-:Y:S01]  /*1420*/  SHF.L.U32 R73, R40, 0x10, RZ ;  /* 0x0000001028497819 */ /* 0x000fe200000006ff */
        /* <DEDUP_REMOVED lines=19> */
[----:B------:R-:W-:Y:S01]  /*1560*/  FMUL.FTZ R0, R46, R67 ;  /* 0x000000432e007220 */ /* 0x000fe20000410000 */
[----:B------:R-:W-:-:S06]  /*1570*/  FMUL.FTZ R42, R49, R72 ;  /* 0x00000048312a7220 */ /* 0x000fcc0000410000 */
[----:B------:R-:W0:Y:S01]  /*1580*/  LDC.64 R40, c[0x0][0x508] ;  /* 0x00014200ff287b82 */ /* 0x000e220000000a00 */
[----:B------:R1:W-:Y:S01]  /*1590*/  STS.64 [R36], R38 ;  /* 0x0000002624007388 */ /* 0x0003e20000000a00 */
[----:B------:R-:W-:-:S03]  /*15a0*/  NOP ;  /* 0x0000000000007918 */ /* 0x000fc60000000000 */
[----:B------:R-:W-:Y:S01]  /*15b0*/  LDS.U16 R75, [R31] ;  /* 0x000000001f4b7984 */ /* 0x000fe20000000400 */
[----:B0-----:R-:W-:-:S04]  /*15c0*/  IMAD.WIDE.U32 R44, R40, UR18, R50 ;  /* 0x00000012282c7c25 */ /* 0x001fc8000f8e0032 */
[----:B------:R-:W-:Y:S01]  /*15d0*/  FMUL.FTZ R40, R47, R68 ;  /* 0x000000442f287220 */ /* 0x000fe20000410000 */
[----:B------:R-:W-:Y:S01]  /*15e0*/  LDS.U16 R77, [R31+0x40] ;  /* 0x000040001f4d7984 */ /* 0x000fe20000000400 */
[----:B------:R-:W-:-:S03]  /*15f0*/  IMAD R45, R41, UR18, R45 ;  /* 0x00000012292d7c24 */ /* 0x000fc6000f8e022d */
[----:B------:R-:W-:Y:S01]  /*1600*/  LDS.U16 R79, [R31+0x80] ;  /* 0x000080001f4f7984 */ /* 0x000fe20000000400 */
[----:B------:R-:W-:-:S03]  /*1610*/  IMAD.WIDE.U32 R44, R2, UR8, R44 ;  /* 0x00000008022c7c25 */ /* 0x000fc6000f8e002c */
[----:B------:R-:W-:Y:S01]  /*1620*/  LDS.U16 R81, [R31+0xc0] ;  /* 0x0000c0001f517984 */ /* 0x000fe20000000400 */
[----:B-1----:R-:W-:Y:S01]  /*1630*/  IMAD R38, R2, UR9, R45 ;  /* 0x0000000902267c24 */ /* 0x002fe2000f8e022d */
[----:B------:R-:W-:Y:S02]  /*1640*/  IADD3 R45, P0, PT, R22, R44, RZ ;  /* 0x0000002c162d7210 */ /* 0x000fe40007f1e0ff */
[----:B------:R-:W-:Y:S02]  /*1650*/  @!P1 STS [UR6+0x100], R29 ;  /* 0x0001001dff009988 */ /* 0x000fe40008000806 */
[----:B------:R-:W-:Y:S01]  /*1660*/  IADD3.X R38, PT, PT, RZ, R38, RZ, P0, !PT ;  /* 0x00000026ff267210 */ /* 0x000fe200007fe4ff */
[----:B------:R-:W-:Y:S01]  /*1670*/  BAR.SYNC.DEFER_BLOCKING 0x0 ;  /* 0x0000000000007b1d */ /* 0x000fe20000010000 */
[----:B------:R-:W-:-:S04]  /*1680*/  LEA R44, P4, R45, UR10, 0x1 ;  /* 0x0000000a2d2c7c11 */ /* 0x000fc8000f8808ff */
[----:B------:R-:W-:Y:S01]  /*1690*/  LEA.HI.X R45, R45, UR11, R38, 0x1, P4 ;  /* 0x0000000b2d2d7c11 */ /* 0x000fe2000a0f0c26 */
[----:B------:R-:W-:Y:S01]  /*16a0*/  FMUL.FTZ R38, R48, R71 ;  /* 0x0000004730267220 */ /* 0x000fe20000410000 */
[----:B------:R-:W0:Y:S02]  /*16b0*/  LDS R83, [UR6+0x100] ;  /* 0x00010006ff537984 */ /* 0x000e240008000800 */
        /* <DEDUP_REMOVED lines=11> */
[----:B------:R-:W-:Y:S01]  /*1770*/  FMUL.FTZ R69, R68, R69 ;  /* 0x0000004544457220 */ /* 0x000fe20000410000 */
[----:B------:R-:W-:Y:S01]  /*1780*/  FMUL.FTZ R70, R71, R70 ;  /* 0x0000004647467220 */ /* 0x000fe20000410000 */
[----:B------:R-:W-:-:S04]  /*1790*/  FMUL.FTZ R73, R72, R73 ;  /* 0x0000004948497220 */ /* 0x000fc80000410000 */
[----:B------:R-:W0:Y:S01]  /*17a0*/  LDC.64 R48, c[0x0][0x430] ;  /* 0x00010c00ff307b82 */ /* 0x000e220000000a00 */
[----:B------:R-:W-:Y:S02]  /*17b0*/  F2FP.BF16.F32.PACK_AB R66, R69, R66 ;  /* 0x000000424542723e */ /* 0x000fe400000010ff */
[----:B------:R-:W-:-:S05]  /*17c0*/  F2FP.BF16.F32.PACK_AB R67, R73, R70 ;  /* 0x000000464943723e */ /* 0x000fca00000010ff */
[----:B------:R-:W1:Y:S01]  /*17d0*/  LDC.64 R68, c[0x0][0x438] ;  /* 0x00010e00ff447b82 */ /* 0x000e620000000a00 */
[----:B------:R-:W-:Y:S01]  /*17e0*/  STS.64 [R36], R66 ;  /* 0x0000004224007388 */ /* 0x000fe20000000a00 */
[----:B------:R-:W-:-:S03]  /*17f0*/  NOP ;  /* 0x0000000000007918 */ /* 0x000fc60000000000 */
[----:B------:R-:W-:Y:S01]  /*1800*/  LDS.U16 R37, [R31] ;  /* 0x000000001f257984 */ /* 0x000fe20000000400 */
[----:B0-----:R-:W-:-:S03]  /*1810*/  IMAD.WIDE.U32 R44, R48, UR18, R50 ;  /* 0x00000012302c7c25 */ /* 0x001fc6000f8e0032 */
[----:B------:R-:W-:Y:S01]  /*1820*/  LDS.U16 R39, [R31+0x40] ;  /* 0x000040001f277984 */ /* 0x000fe20000000400 */
[----:B------:R-:W-:-:S03]  /*1830*/  IMAD R45, R49, UR18, R45 ;  /* 0x00000012312d7c24 */ /* 0x000fc6000f8e022d */
[----:B------:R-:W-:Y:S01]  /*1840*/  LDS.U16 R41, [R31+0x80] ;  /* 0x000080001f297984 */ /* 0x000fe20000000400 */
[----:B-1----:R-:W-:-:S03]  /*1850*/  IMAD.WIDE.U32 R44, R2, R68, R44 ;  /* 0x00000044022c7225 */ /* 0x002fc600078e002c */
[----:B------:R-:W-:Y:S01]  /*1860*/  LDS.U16 R43, [R31+0xc0] ;  /* 0x0000c0001f2b7984 */ /* 0x000fe20000000400 */
[----:B------:R-:W-:Y:S01]  /*1870*/  IMAD R46, R2, R69, R45 ;  /* 0x00000045022e7224 */ /* 0x000fe200078e022d */
[----:B------:R-:W-:Y:S02]  /*1880*/  IADD3 R45, P5, PT, R22, R44, RZ ;  /* 0x0000002c162d7210 */ /* 0x000fe40007fbe0ff */
[----:B------:R-:W-:Y:S03]  /*1890*/  @!P1 STS [UR6+0x100], R29 ;  /* 0x0001001dff009988 */ /* 0x000fe60008000806 */
[----:B------:R-:W-:Y:S01]  /*18a0*/  IMAD.X R46, RZ, RZ, R46, P5 ;  /* 0x000000ffff2e7224 */ /* 0x000fe200028e062e */
[----:B------:R-:W-:Y:S01]  /*18b0*/  BAR.SYNC.DEFER_BLOCKING 0x0 ;  /* 0x0000000000007b1d */ /* 0x000fe20000010000 */
[----:B------:R-:W-:-:S04]  /*18c0*/  LEA R44, P5, R45, UR12, 0x1 ;  /* 0x0000000c2d2c7c11 */ /* 0x000fc8000f8a08ff */
[----:B------:R-:W-:Y:S01]  /*18d0*/  LEA.HI.X R45, R45, UR13, R46, 0x1, P5 ;  /* 0x0000000d2d2d7c11 */ /* 0x000fe2000a8f0c2e */
        /* <DEDUP_REMOVED lines=8> */
[----:B------:R1:W-:Y:S02]  /*1960*/  @!P4 STG.E.U16 desc[UR16][R44.64+0xc0], R43 ;  /* 0x0000c02b2c00c986 */ /* 0x0003e4000c101510 */
.L_x_9675:
[----:B------:R-:W-:Y:S01]  /*1970*/  BAR.SYNC.DEFER_BLOCKING 0x0 ;  /* 0x0000000000007b1d */ /* 0x000fe20000010000 */
[C---:B------:R-:W-:Y:S01]  /*1980*/  PRMT R47, R34.reuse, 0x7632, R47 ;  /* 0x00007632222f7816 */ /* 0x040fe2000000002f */
[----:B------:R-:W-:Y:S01]  /*1990*/  UISETP.GE.AND UP0, UPT, UR4, 0x1, UPT ;  /* 0x000000010400788c */ /* 0x000fe2000bf06270 */
[----:B-1----:R-:W-:Y:S01]  /*19a0*/  SHF.L.U32 R37, R34, 0x10, RZ ;  /* 0x0000001022257819 */ /* 0x002fe200000006ff */
[----:B------:R-:W-:Y:S01]  /*19b0*/  HFMA2 R41, -RZ, RZ, 0, 0 ;  /* 0x00000000ff297431 */ /* 0x000fe200000001ff */
[----:B------:R-:W-:Y:S02]  /*19c0*/  SHF.L.U32 R47, R47, 0x10, RZ ;  /* 0x000000102f2f7819 */ /* 0x000fe400000006ff */
[----:B0-----:R-:W-:Y:S02]  /*19d0*/  CS2R R44, SRZ ;  /* 0x00000000002c7805 */ /* 0x001fe4000001ff00 */
[C---:B------:R-:W-:Y:S01]  /*19e0*/  PRMT R49, R35.reuse, 0x7632, R49 ;  /* 0x0000763223317816 */ /* 0x040fe20000000031 */
[----:B------:R-:W-:Y:S01]  /*19f0*/  FFMA.FTZ R69, R0, R37, R9 ;  /* 0x0000002500457223 */ /* 0x000fe20000010009 */
[----:B------:R-:W-:Y:S01]  /*1a00*/  SHF.L.U32 R39, R35, 0x10, RZ ;  /* 0x0000001023277819 */ /* 0x000fe200000006ff */
[C---:B------:R-:W-:Y:S01]  /*1a10*/  IMAD.U32 R35, R32.reuse, 0x10000, RZ ;  /* 0x0001000020237824 */ /* 0x040fe200078e00ff */
        /* <DEDUP_REMOVED lines=12> */
[----:B------:R-:W-:Y:S01]  /*1ae0*/  FADD.FTZ R86, R33, R4 ;  /* 0x0000000421567221 */ /* 0x000fe20000010000 */
        /* <DEDUP_REMOVED lines=10> */
[----:B------:R-:W-:Y:S01]  /*1b90*/  SHF.L.U32 R97, R28, 0x8, RZ ;  /* 0x000000081c617819 */ /* 0x000fe200000006ff */
[----:B------:R-:W-:Y:S01]  /*1ba0*/  FMUL.FTZ R94, R86, R47 ;  /* 0x0000002f565e7220 */ /* 0x000fe20000410000 */
[----:B------:R-:W-:Y:S01]  /*1bb0*/  IADD3 R78, P1, PT, R50, R52, RZ ;  /* 0x00000034324e7210 */ /* 0x000fe20007f3e0ff */
[----:B------:R-:W-:Y:S01]  /*1bc0*/  FMUL.FTZ R95, R48, R39 ;  /* 0x00000027305f7220 */ /* 0x000fe20000410000 */
[----:B------:R-:W1:Y:S01]  /*1bd0*/  LDC.64 R68, c[0x0][0x448] ;  /* 0x00011200ff447b82 */ /* 0x000e620000000a00 */
[----:B------:R-:W-:Y:S01]  /*1be0*/  ISETP.GE.AND P2, PT, R22, R29, PT ;  /* 0x0000001d1600720c */ /* 0x000fe20003f46270 */
[----:B------:R-:W-:Y:S01]  /*1bf0*/  FMUL.FTZ R96, R88, R49 ;  /* 0x0000003158607220 */ /* 0x000fe20000410000 */
[----:B------:R-:W-:Y:S01]  /*1c00*/  IADD3 R91, PT, PT, R20, -0x2, RZ ;  /* 0xfffffffe145b7810 */ /* 0x000fe20007ffe0ff */
[----:B------:R-:W-:Y:S01]  /*1c10*/  IMAD.MOV.U32 R41, RZ, RZ, RZ ;  /* 0x000000ffff297224 */ /* 0x000fe200078e00ff */
[----:B------:R-:W-:Y:S01]  /*1c20*/  IADD3 R101, PT, PT, R50, R58, RZ ;  /* 0x0000003a32657210 */ /* 0x000fe20007ffe0ff */
[----:B------:R-:W2:Y:S01]  /*1c30*/  LDCU UR10, c[0x0][0x394] ;  /* 0x00007280ff0a77ac */ /* 0x000ea20008000800 */
[----:B------:R-:W-:Y:S01]  /*1c40*/  ISETP.EQ.AND P0, PT, R58, RZ, P0 ;  /* 0x000000ff3a00720c */ /* 0x000fe20000702270 */
[----:B------:R-:W3:Y:S01]  /*1c50*/  LDC.64 R70, c[0x0][0x3a8] ;  /* 0x0000ea00ff467b82 */ /* 0x000ee20000000a00 */
[----:B------:R-:W-:Y:S01]  /*1c60*/  LOP3.LUT R97, R97, 0x100, RZ, 0xc0, !PT ;  /* 0x0000010061617812 */ /* 0x000fe200078ec0ff */
[----:B------:R-:W4:Y:S01]  /*1c70*/  LDCU UR12, c[0x0][0x38c] ;  /* 0x00007180ff0c77ac */ /* 0x000f220008000800 */
[----:B------:R-:W-:-:S02]  /*1c80*/  LOP3.LUT R98, R98, 0x100, RZ, 0xc0, !PT ;  /* 0x0000010062627812 */ /* 0x000fc400078ec0ff */
[----:B------:R-:W-:Y:S01]  /*1c90*/  IADD3.X R79, PT, PT, RZ, R27, RZ, P1, !PT ;  /* 0x0000001bff4f7210 */ /* 0x000fe20000ffe4ff */
[----:B------:R-:W0:Y:S02]  /*1ca0*/  LDCU UR11, c[0x0][0x388] ;  /* 0x00007100ff0b77ac */ /* 0x000e240008000800 */
[----:B------:R-:W0:Y:S01]  /*1cb0*/  LDC.64 R72, c[0x0][0x3c0] ;  /* 0x0000f000ff487b82 */ /* 0x000e220000000a00 */
[----:B------:R-:W0:Y:S01]  /*1cc0*/  LDCU.64 UR8, c[0x0][0x540] ;  /* 0x0000a800ff0877ac */ /* 0x000e220008000a00 */
[----:B------:R-:W-:-:S06]  /*1cd0*/  UMOV UR4, URZ ;  /* 0x000000ff00047c82 */ /* 0x000fcc0008000000 */
[----:B------:R-:W0:Y:S08]  /*1ce0*/  LDC.64 R74, c[0x0][0x3e0] ;  /* 0x0000f800ff4a7b82 */ /* 0x000e300000000a00 */
[----:B--2-4-:R-:W0:Y:S02]  /*1cf0*/  LDC.64 R76, c[0x0][0x4f0] ;  /* 0x00013c00ff4c7b82 */ /* 0x014e240000000a00 */
.L_x_9690:
[----:B0-----:R-:W-:Y:S01]  /*1d00*/  MOV R32, R22 ;  /* 0x0000001600207202 */ /* 0x001fe20000000f00 */
[----:B------:R-:W-:Y:S01]  /*1d10*/  IMAD.MOV.U32 R33, RZ, RZ, RZ ;  /* 0x000000ffff217224 */ /* 0x000fe200078e00ff */
[-C--:B------:R-:W-:Y:S02]  /*1d20*/  ISETP.GE.AND P1, PT, R25, R29.reuse, PT ;  /* 0x0000001d1900720c */ /* 0x080fe40003f26270 */
[-C--:B------:R-:W-:Y:S01]  /*1d30*/  ISETP.GE.AND P3, PT, R24, R29.reuse, PT ;  /* 0x0000001d1800720c */ /* 0x080fe20003f66270 */
[----:B0-----:R-:W-:Y:S01]  /*1d40*/  IMAD.WIDE.U32 R32, R74, UR4, R32 ;  /* 0x000000044a207c25 */ /* 0x001fe2000f8e0020 */
[----:B------:R-:W-:-:S03]  /*1d50*/  ISETP.GE.AND P4, PT, R26, R29, PT ;  /* 0x0000001d1a00720c */ /* 0x000fc60003f86270 */
[----:B------:R-:W-:Y:S01]  /*1d60*/  IMAD R33, R75, UR4, R33 ;  /* 0x000000044b217c24 */ /* 0x000fe2000f8e0221 */
[----:B------:R-:W-:-:S04]  /*1d70*/  LEA R34, P5, R32, R17, 0x1 ;  /* 0x0000001120227211 */ /* 0x000fc800078a08ff */
[----:B------:R-:W-:-:S05]  /*1d80*/  LEA.HI.X R35, R32, R18, R33, 0x1, P5 ;  /* 0x0000001220237211 */ /* 0x000fca00028f0c21 */
[----:B--2---:R-:W2:Y:S04]  /*1d90*/  @!P2 LDG.E.U16 R106, desc[UR16][R34.64] ;  /* 0x00000010226aa981 */ /* 0x004ea8000c1e1500 */
[----:B------:R-:W4:Y:S04]  /*1da0*/  @!P1 LDG.E.U16 R103, desc[UR16][R34.64+0x80] ;  /* 0x0000801022679981 */ /* 0x000f28000c1e1500 */
[----:B------:R-:W5:Y:S04]  /*1db0*/  @!P3 LDG.E.U16 R85, desc[UR16][R34.64+0x40] ;  /* 0x000040102255b981 */ /* 0x000f68000c1e1500 */
[----:B------:R-:W5:Y:S01]  /*1dc0*/  @!P4 LDG.E.U16 R105, desc[UR16][R34.64+0xc0] ;  /* 0x0000c0102269c981 */ /* 0x000f62000c1e1500 */
[----:B------:R-:W-:-:S02]  /*1dd0*/  MOV R32, R56 ;  /* 0x0000003800207202 */ /* 0x000fc40000000f00 */
[----:B------:R-:W-:-:S03]  /*1de0*/  MOV R33, R11 ;  /* 0x0000000b00217202 */ /* 0x000fc60000000f00 */
[----:B---3--:R-:W-:-:S04]  /*1df0*/  IMAD.WIDE.U32 R32, R70, UR4, R32 ;  /* 0x0000000446207c25 */ /* 0x008fc8000f8e0020 */
[----:B------:R-:W-:Y:S01]  /*1e00*/  IMAD R33, R71, UR4, R33 ;  /* 0x0000000447217c24 */ /* 0x000fe2000f8e0221 */
[----:B------:R-:W-:-:S04]  /*1e10*/  LEA R80, P5, R32, R66, 0x2 ;  /* 0x0000004220507211 */ /* 0x000fc800078a10ff */
[----:B------:R-:W-:-:S05]  /*1e20*/  LEA.HI.X R81, R32, R67, R33, 0x2, P5 ;  /* 0x0000004320517211 */ /* 0x000fca00028f1421 */
[----:B------:R-:W3:Y:S01]  /*1e30*/  LDG.E R102, desc[UR16][R80.64] ;  /* 0x0000001050667981 */ /* 0x000ee2000c1e1900 */
[----:B------:R-:W-:Y:S01]  /*1e40*/  MOV R33, R13 ;  /* 0x0000000d00217202 */ /* 0x000fe20000000f00 */
[----:B------:R-:W-:-:S04]  /*1e50*/  IMAD.MOV.U32 R32, RZ, RZ, R54 ;  /* 0x000000ffff207224 */ /* 0x000fc800078e0036 */
[----:B------:R-:W-:-:S04]  /*1e60*/  IMAD.WIDE.U32 R32, R72, UR4, R32 ;  /* 0x0000000448207c25 */ /* 0x000fc8000f8e0020 */
[----:B------:R-:W-:Y:S01]  /*1e70*/  IMAD R33, R73, UR4, R33 ;  /* 0x0000000449217c24 */ /* 0x000fe2000f8e0221 */
[----:B-1----:R-:W-:-:S04]  /*1e80*/  LEA R82, P5, R32, R68, 0x2 ;  /* 0x0000004420527211 */ /* 0x002fc800078a10ff */
[----:B------:R-:W-:-:S05]  /*1e90*/  LEA.HI.X R83, R32, R69, R33, 0x2, P5 ;  /* 0x0000004520537211 */ /* 0x000fca00028f1421 */
[----:B------:R0:W3:Y:S01]  /*1ea0*/  LDG.E R34, desc[UR16][R82.64] ;  /* 0x0000001052227981 */ /* 0x0000e2000c1e1900 */
[----:B------:R-:W-:Y:S02]  /*1eb0*/  HFMA2 R84, -RZ, RZ, 0, 0 ;  /* 0x00000000ff547431 */ /* 0x000fe400000001ff */
[----:B------:R-:W-:Y:S01]  /*1ec0*/  IMAD.MOV.U32 R104, RZ, RZ, RZ ;  /* 0x000000ffff687224 */ /* 0x000fe200078e00ff */
[----:B------:R-:W1:Y:S01]  /*1ed0*/  S2UR UR7, SR_CgaCtaId ;  /* 0x00000000000779c3 */ /* 0x000e620000008800 */
[----:B------:R-:W-:Y:S01]  /*1ee0*/  UMOV UR6, 0x400 ;  /* 0x0000040000067882 */ /* 0x000fe20000000000 */
[----:B0-----:R-:W-:Y:S01]  /*1ef0*/  IADD3 R82, PT, PT, R97, UR4, RZ ;  /* 0x0000000461527c10 */ /* 0x001fe2000fffe0ff */
[----:B------:R-:W-:Y:S01]  /*1f00*/  BSSY.RECONVERGENT B0, `(.L_x_9677) ;  /* 0x0000034000007945 */ /* 0x000fe20003800200 */
[----:B-1----:R-:W-:Y:S01]  /*1f10*/  ULEA UR6, UR7, UR6, 0x18 ;  /* 0x0000000607067291 */ /* 0x002fe2000f8ec0ff */
[----:B--2---:R-:W-:Y:S02]  /*1f20*/  @!P2 PRMT R84, R106, 0x5410, RZ ;  /* 0x000054106a54a816 */ /* 0x004fe400000000ff */
[----:B----4-:R-:W-:-:S02]  /*1f30*/  @!P1 PRMT R104, R103, 0x5410, RZ ;  /* 0x0000541067689816 */ /* 0x010fc400000000ff */
[----:B-----5:R-:W-:Y:S02]  /*1f40*/  @!P3 PRMT R84, R84, 0x5410, R85 ;  /* 0x000054105454b816 */ /* 0x020fe40000000055 */
[----:B------:R-:W-:Y:S02]  /*1f50*/  @!P4 PRMT R104, R104, 0x5410, R105 ;  /* 0x000054106868c816 */ /* 0x000fe40000000069 */
[----:B------:R-:W-:Y:S02]  /*1f60*/  PRMT R81, R84, 0x7632, R81 ;  /* 0x0000763254517816 */ /* 0x000fe40000000051 */
[----:B------:R-:W-:Y:S01]  /*1f70*/  PRMT R83, R104, 0x7632, R83 ;  /* 0x0000763268537816 */ /* 0x000fe20000000053 */
[----:B------:R-:W-:Y:S04]  /*1f80*/  STS.U16 [R31], R84 ;  /* 0x000000541f007388 */ /* 0x000fe80000000400 */
[----:B------:R0:W-:Y:S04]  /*1f90*/  STS.U16 [R31+0x40], R81 ;  /* 0x000040511f007388 */ /* 0x0001e80000000400 */
[----:B------:R-:W-:Y:S04]  /*1fa0*/  STS.U16 [R31+0x80], R104 ;  /* 0x000080681f007388 */ /* 0x000fe80000000400 */
[----:B------:R-:W-:Y:S01]  /*1fb0*/  STS.U16 [R31+0xc0], R83 ;  /* 0x0000c0531f007388 */ /* 0x000fe20000000400 */
[----:B------:R-:W-:-:S03]  /*1fc0*/  NOP ;  /* 0x0000000000007918 */ /* 0x000fc60000000000 */
[----:B------:R-:W1:Y:S01]  /*1fd0*/  LDS.64 R32, [R36] ;  /* 0x0000000024207984 */ /* 0x000e620000000a00 */
[----:B---3--:R-:W-:-:S04]  /*1fe0*/  FMUL.FTZ R35, R102, 1.4426950216293334961 ;  /* 0x3fb8aa3b66237820 */ /* 0x008fc80000410000 */
[-C--:B------:R-:W-:Y:S01]  /*1ff0*/  FMUL.FTZ R80, R46, R35.reuse ;  /* 0x000000232e507220 */ /* 0x080fe20000410000 */
[----:B------:R-:W-:Y:S01]  /*2000*/  ISETP.NE.AND P3, PT, R58, RZ, PT ;  /* 0x000000ff3a00720c */ /* 0x000fe20003f65270 */
[-C--:B------:R-:W-:Y:S01]  /*2010*/  FMUL.FTZ R103, R86, R35.reuse ;  /* 0x0000002356677220 */ /* 0x080fe20000410000 */
[-C--:B------:R-:W-:Y:S01]  /*2020*/  FMUL.FTZ R106, R48, R35.reuse ;  /* 0x00000023306a7220 */ /* 0x080fe20000410000 */
[----:B------:R-:W-:Y:S02]  /*2030*/  FMUL.FTZ R111, R88, R35 ;  /* 0x00000023586f7220 */ /* 0x000fe40000410000 */
[----:B------:R-:W2:Y:S01]  /*2040*/  MUFU.EX2 R80, R80 ;  /* 0x0000005000507308 */ /* 0x000ea20000000800 */
[----:B------:R-:W-:Y:S02]  /*2050*/  ISETP.NE.AND P1, PT, R58, 0x1f, PT ;  /* 0x0000001f3a00780c */ /* 0x000fe40003f25270 */
[----:B------:R-:W-:Y:S01]  /*2060*/  SEL R82, R82, R21, !P3 ;  /* 0x0000001552527207 */ /* 0x000fe20005800000 */
[----:B------:R-:W3:Y:S04]  /*2070*/  MUFU.EX2 R103, R103 ;  /* 0x0000006700677308 */ /* 0x000ee80000000800 */
[----:B------:R-:W4:Y:S01]  /*2080*/  MUFU.EX2 R106, R106 ;  /* 0x0000006a006a7308 */ /* 0x000f220000000800 */
[----:B0-----:R-:W-:-:S03]  /*2090*/  LEA R81, R82, UR6, 0x2 ;  /* 0x0000000652517c11 */ /* 0x001fc6000f8e10ff */
[----:B------:R-:W0:Y:S02]  /*20a0*/  MUFU.EX2 R111, R111 ;  /* 0x0000006f006f7308 */ /* 0x000e240000000800 */
[----:B--2---:R2:W-:Y:S01]  /*20b0*/  STS [R81+0x548], R80 ;  /* 0x0005485051007388 */ /* 0x0045e20000000800 */
[C---:B-1----:R-:W-:Y:S02]  /*20c0*/  PRMT R83, R32.reuse, 0x7632, R83 ;  /* 0x0000763220537816 */ /* 0x042fe40000000053 */
[C---:B------:R-:W-:Y:S01]  /*20d0*/  PRMT R104, R33.reuse, 0x7632, R104 ;  /* 0x0000763221687816 */ /* 0x040fe20000000068 */
[----:B------:R-:W-:Y:S01]  /*20e0*/  IMAD.U32 R105, R33, 0x10000, RZ ;  /* 0x0001000021697824 */ /* 0x000fe200078e00ff */
[----:B------:R-:W-:Y:S02]  /*20f0*/  SHF.L.U32 R82, R32, 0x10, RZ ;  /* 0x0000001020527819 */ /* 0x000fe400000006ff */
[----:B------:R-:W-:Y:S02]  /*2100*/  SHF.L.U32 R83, R83, 0x10, RZ ;  /* 0x0000001053537819 */ /* 0x000fe400000006ff */
[----:B------:R-:W-:Y:S01]  /*2110*/  SHF.L.U32 R104, R104, 0x10, RZ ;  /* 0x0000001068687819 */ /* 0x000fe200000006ff */
[C---:B------:R-:W-:Y:S01]  /*2120*/  FMUL.FTZ R33, R34.reuse, R82 ;  /* 0x0000005222217220 */ /* 0x040fe20000410000 */
[C---:B------:R-:W-:Y:S01]  /*2130*/  FMUL.FTZ R109, R34.reuse, R105 ;  /* 0x00000069226d7220 */ /* 0x040fe20000410000 */
[----:B------:R-:W-:-:S02]  /*2140*/  FMUL.FTZ R107, R34, R83 ;  /* 0x00000053226b7220 */ /* 0x000fc40000410000 */
        /* <DEDUP_REMOVED lines=10> */
[----:B------:R-:W-:-:S04]  /*21f0*/  IADD3 R32, PT, PT, R98, UR4, RZ ;  /* 0x0000000462207c10 */ /* 0x000fc8000fffe0ff */
[----:B------:R-:W-:-:S05]  /*2200*/  LEA R32, R32, UR6, 0x2 ;  /* 0x0000000620207c11 */ /* 0x000fca000f8e10ff */
[----:B------:R2:W3:Y:S01]  /*2210*/  LDS R84, [R32+0x548] ;  /* 0x0005480020547984 */ /* 0x0004e20000000800 */
[----:B------:R-:W-:Y:S05]  /*2220*/  BRA `(.L_x_9679) ;  /* 0x0000000000047947 */ /* 0x000fea0003800000 */
.L_x_9678:
[----:B------:R0:W1:Y:S02]  /*2230*/  LDS R84, [R99+UR5+0xd4c] ;  /* 0x000d4c0563547984 */ /* 0x0000640008000800 */
.L_x_9679:
[----:B------:R-:W-:Y:S05]  /*2240*/  BSYNC.RECONVERGENT B0 ;  /* 0x0000000000007941 */ /* 0x000fea0003800200 */
.L_x_9677:
[----:B--2---:R-:W2:Y:S01]  /*2250*/  @P0 LDC R32, c[0x0][0x38c] ;  /* 0x0000e300ff200b82 */ /* 0x004ea20000000800 */
[----:B------:R-:W-:Y:S01]  /*2260*/  MOV R35, RZ ;  /* 0x000000ff00237202 */ /* 0x000fe20000000f00 */
[----:B--2---:R-:W-:-:S04]  /*2270*/  @P0 IMAD R33, R91, R32, UR4 ;  /* 0x000000045b210e24 */ /* 0x004fc8000f8e0220 */
[----:B------:R-:W-:-:S05]  /*2280*/  @P0 IMAD.WIDE R32, R33, 0x8, R64 ;  /* 0x0000000821200825 */ /* 0x000fca00078e0240 */
[----:B------:R2:W4:Y:S01]  /*2290*/  @P0 LDG.E R35, desc[UR16][R32.64+0x4] ;  /* 0x0000041020230981 */ /* 0x000522000c1e1900 */
[----:B------:R-:W-:Y:S01]  /*22a0*/  FFMA.FTZ R81, R93, R103, R94 ;  /* 0x000000675d517223 */ /* 0x000fe2000001005e */
[C---:B-1-3--:R-:W-:Y:S01]  /*22b0*/  FMUL.FTZ R85, R111.reuse, R84 ;  /* 0x000000546f557220 */ /* 0x04afe20000410000 */
[----:B------:R-:W-:Y:S01]  /*22c0*/  ISETP.GE.AND P1, PT, R30, 0x1, PT ;  /* 0x000000011e00780c */ /* 0x000fe20003f26270 */
[----:B------:R-:W-:Y:S01]  /*22d0*/  ULEA UR7, UR4, UR6, 0x3 ;  /* 0x0000000604077291 */ /* 0x000fe2000f8e18ff */
[C---:B------:R-:W-:Y:S01]  /*22e0*/  FFMA.FTZ R81, R106.reuse, R81, R95 ;  /* 0x000000516a517223 */ /* 0x040fe2000001005f */
[----:B------:R-:W-:Y:S01]  /*22f0*/  FMUL.FTZ R114, R106, R85 ;  /* 0x000000556a727220 */ /* 0x000fe20000410000 */
[----:B------:R-:W-:Y:S01]  /*2300*/  ISETP.NE.AND P4, PT, R100, 0x1f, PT ;  /* 0x0000001f6400780c */ /* 0x000fe20003f85270 */
[----:B------:R-:W-:Y:S01]  /*2310*/  BSSY.RECONVERGENT B0, `(.L_x_9680) ;  /* 0x0000087000007945 */ /* 0x000fe20003800200 */
[C---:B------:R-:W-:Y:S01]  /*2320*/  FFMA.FTZ R112, R111.reuse, R81, R96 ;  /* 0x000000516f707223 */ /* 0x040fe20000010060 */
[----:B------:R-:W-:Y:S01]  /*2330*/  FFMA.FTZ R81, R111, R110, R109 ;  /* 0x0000006e6f517223 */ /* 0x000fe2000001006d */
[----:B------:R-:W-:-:S03]  /*2340*/  FMUL.FTZ R85, R103, R114 ;  /* 0x0000007267557220 */ /* 0x000fc60000410000 */
[----:B------:R-:W1:Y:S01]  /*2350*/  SHFL.UP PT, R113, R112, 0x1, RZ ;  /* 0x0420000070717989 */ /* 0x000e6200000e00ff */
[----:B------:R-:W-:Y:S01]  /*2360*/  FFMA.FTZ R115, R106, R81, R107 ;  /* 0x000000516a737223 */ /* 0x000fe2000001006b */
[----:B------:R-:W-:Y:S02]  /*2370*/  FMUL.FTZ R81, R80, R103 ;  /* 0x0000006750517220 */ /* 0x000fe40000410000 */
[----:B------:R-:W3:Y:S01]  /*2380*/  SHFL.DOWN PT, R114, R85, 0x1, 0x1f ;  /* 0x08201f0055727f89 */ /* 0x000ee200000e0000 */
[----:B------:R-:W-:Y:S01]  /*2390*/  FFMA.FTZ R115, R103, R115, R108 ;  /* 0x0000007367737223 */ /* 0x000fe2000001006c */
[----:B--2---:R-:W-:-:S03]  /*23a0*/  FMUL.FTZ R32, R106, R81 ;  /* 0x000000516a207220 */ /* 0x004fc60000410000 */
[----:B------:R-:W-:Y:S02]  /*23b0*/  IMAD.MOV.U32 R116, RZ, RZ, R115 ;  /* 0x000000ffff747224 */ /* 0x000fe400078e0073 */
[----:B------:R-:W-:Y:S01]  /*23c0*/  FMUL.FTZ R81, R111, R32 ;  /* 0x000000206f517220 */ /* 0x000fe20000410000 */
[----:B------:R-:W2:Y:S04]  /*23d0*/  SHFL.DOWN PT, R117, R115, 0x1, 0x1f ;  /* 0x08201f0073757f89 */ /* 0x000ea800000e0000 */
[----:B------:R-:W5:Y:S01]  /*23e0*/  SHFL.UP PT, R32, R81, 0x1, RZ ;  /* 0x0420000051207989 */ /* 0x000f6200000e00ff */
[----:B-1----:R-:W-:-:S05]  /*23f0*/  FFMA.FTZ R113, R81, R113, R112 ;  /* 0x0000007151717223 */ /* 0x002fca0000010070 */
[----:B------:R-:W-:Y:S01]  /*2400*/  FSEL R112, R112, R113, !P1 ;  /* 0x0000007170707208 */ /* 0x000fe20004800000 */
[----:B---3--:R-:W-:-:S04]  /*2410*/  @P4 FMUL.FTZ R113, R114, R85 ;  /* 0x0000005572714220 */ /* 0x008fc80000410000 */
[----:B------:R-:W1:Y:S01]  /*2420*/  SHFL.UP PT, R33, R112, 0x2, RZ ;  /* 0x0440000070217989 */ /* 0x000e6200000e00ff */
[----:B--2---:R-:W-:Y:S01]  /*2430*/  @P4 FFMA.FTZ R116, R85, R117, R116 ;  /* 0x0000007555744223 */ /* 0x004fe20000010074 */
        /* <DEDUP_REMOVED lines=8> */
[----:B------:R-:W-:Y:S01]  /*24c0*/  FSEL R114, R112, R33, !P1 ;  /* 0x0000002170727208 */ /* 0x000fe20004800000 */
[----:B--2---:R-:W-:-:S04]  /*24d0*/  @!P4 FFMA.FTZ R116, R85, R113, R116 ;  /* 0x000000715574c223 */ /* 0x004fc80000010074 */
[----:B------:R-:W1:Y:S01]  /*24e0*/  SHFL.UP PT, R33, R114, 0x4, RZ ;  /* 0x0480000072217989 */ /* 0x000e6200000e00ff */
[----:B---3--:R-:W-:Y:S01]  /*24f0*/  @!P4 FMUL.FTZ R112, R85, R118 ;  /* 0x000000765570c220 */ /* 0x008fe20000410000 */
[----:B-----5:R-:W-:Y:S02]  /*2500*/  @P1 FMUL.FTZ R81, R81, R32 ;  /* 0x0000002051511220 */ /* 0x020fe40000410000 */
[----:B------:R-:W2:Y:S02]  /*2510*/  SHFL.DOWN PT, R115, R116, 0x4, 0x1f ;  /* 0x08801f0074737f89 */ /* 0x000ea400000e0000 */
[----:B------:R-:W-:Y:S02]  /*2520*/  @!P4 MOV R85, R112 ;  /* 0x000000700055c202 */ /* 0x000fe40000000f00 */
[----:B------:R-:W-:Y:S01]  /*2530*/  ISETP.GE.AND P1, PT, R30, 0x4, PT ;  /* 0x000000041e00780c */ /* 0x000fe20003f26270 */
[----:B------:R-:W3:Y:S01]  /*2540*/  SHFL.UP PT, R32, R81, 0x4, RZ ;  /* 0x0480000051207989 */ /* 0x000ee200000e00ff */
[----:B------:R-:W-:-:S03]  /*2550*/  ISETP.GT.U32.AND P4, PT, R100, 0x1b, PT ;  /* 0x0000001b6400780c */ /* 0x000fc60003f84070 */
[----:B------:R-:W5:Y:S01]  /*2560*/  SHFL.DOWN PT, R118, R85, 0x4, 0x1f ;  /* 0x08801f0055767f89 */ /* 0x000f6200000e0000 */
[----:B-1----:R-:W-:-:S05]  /*2570*/  FFMA.FTZ R33, R81, R33, R114 ;  /* 0x0000002151217223 */ /* 0x002fca0000010072 */
[----:B------:R-:W-:-:S04]  /*2580*/  FSEL R112, R114, R33, !P1 ;  /* 0x0000002172707208 */ /* 0x000fc80004800000 */
[----:B--2---:R-:W-:Y:S01]  /*2590*/  @!P4 FFMA.FTZ R116, R85, R115, R116 ;  /* 0x000000735574c223 */ /* 0x004fe20000010074 */
[----:B---3--:R-:W-:Y:S01]  /*25a0*/  @P1 FMUL.FTZ R81, R81, R32 ;  /* 0x0000002051511220 */ /* 0x008fe20000410000 */
[----:B------:R-:W1:Y:S01]  /*25b0*/  SHFL.UP PT, R33, R112, 0x8, RZ ;  /* 0x0500000070217989 */ /* 0x000e6200000e00ff */
[----:B------:R-:W-:Y:S01]  /*25c0*/  ISETP.GE.AND P1, PT, R30, 0x8, PT ;  /* 0x000000081e00780c */ /* 0x000fe20003f26270 */
[----:B-----5:R-:W-:Y:S02]  /*25d0*/  @!P4 FMUL.FTZ R113, R85, R118 ;  /* 0x000000765571c220 */ /* 0x020fe40000410000 */
[----:B------:R-:W2:Y:S02]  /*25e0*/  SHFL.UP PT, R32, R81, 0x8, RZ ;  /* 0x0500000051207989 */ /* 0x000ea400000e00ff */
[----:B------:R-:W-:Y:S02]  /*25f0*/  @!P4 IMAD.MOV.U32 R85, RZ, RZ, R113 ;  /* 0x000000ffff55c224 */ /* 0x000fe400078e0071 */
[----:B------:R-:W3:Y:S01]  /*2600*/  SHFL.DOWN PT, R115, R116, 0x8, 0x1f ;  /* 0x09001f0074737f89 */ /* 0x000ee200000e0000 */
[----:B------:R-:W-:-:S03]  /*2610*/  ISETP.GT.U32.AND P4, PT, R100, 0x17, PT ;  /* 0x000000176400780c */ /* 0x000fc60003f84070 */
[----:B------:R-:W5:Y:S01]  /*2620*/  SHFL.DOWN PT, R118, R85, 0x8, 0x1f ;  /* 0x09001f0055767f89 */ /* 0x000f6200000e0000 */
[C---:B-1----:R-:W-:Y:S01]  /*2630*/  FFMA.FTZ R33, R81.reuse, R33, R112 ;  /* 0x0000002151217223 */ /* 0x042fe20000010070 */
[----:B--2---:R-:W-:-:S04]  /*2640*/  @P1 FMUL.FTZ R81, R81, R32 ;  /* 0x0000002051511220 */ /* 0x004fc80000410000 */
[----:B------:R-:W-:Y:S01]  /*2650*/  FSEL R114, R112, R33, !P1 ;  /* 0x0000002170727208 */ /* 0x000fe20004800000 */
[----:B------:R-:W-:Y:S01]  /*2660*/  IMAD.MOV.U32 R33, RZ, RZ, RZ ;  /* 0x000000ffff217224 */ /* 0x000fe200078e00ff */
[----:B------:R-:W-:Y:S02]  /*2670*/  ISETP.GE.AND P1, PT, R20, UR10, PT ;  /* 0x0000000a14007c0c */ /* 0x000fe4000bf26270 */
[C---:B---3--:R-:W-:Y:S01]  /*2680*/  @!P4 FFMA.FTZ R116, R85.reuse, R115, R116 ;  /* 0x000000735574c223 */ /* 0x048fe20000010074 */
[----:B------:R-:W-:Y:S01]  /*2690*/  SHFL.UP PT, R112, R81, 0x10, RZ ;  /* 0x0600000051707989 */ /* 0x000fe200000e00ff */
[----:B------:R-:W-:Y:S01]  /*26a0*/  ISETP.NE.OR P1, PT, R58, RZ, P1 ;  /* 0x000000ff3a00720c */ /* 0x000fe20000f25670 */
[----:B-----5:R-:W-:Y:S02]  /*26b0*/  @!P4 FMUL.FTZ R32, R85, R118 ;  /* 0x000000765520c220 */ /* 0x020fe40000410000 */
[----:B------:R-:W1:Y:S03]  /*26c0*/  SHFL.UP PT, R113, R114, 0x10, RZ ;  /* 0x0600000072717989 */ /* 0x000e6600000e00ff */
[----:B------:R-:W-:Y:S01]  /*26d0*/  @!P4 MOV R85, R32 ;  /* 0x000000200055c202 */ /* 0x000fe20000000f00 */
[----:B------:R-:W-:Y:S01]  /*26e0*/  HFMA2 R32, -RZ, RZ, 1.875, 0 ;  /* 0x3f800000ff207431 */ /* 0x000fe200000001ff */
[----:B------:R-:W-:Y:S01]  /*26f0*/  ISETP.GE.AND P4, PT, R30, 0x10, PT ;  /* 0x000000101e00780c */ /* 0x000fe20003f86270 */
[----:B------:R-:W2:Y:S04]  /*2700*/  SHFL.DOWN PT, R115, R116, 0x10, 0x1f ;  /* 0x0a001f0074737f89 */ /* 0x000ea800000e0000 */
[----:B------:R-:W3:Y:S04]  /*2710*/  SHFL.DOWN PT, R118, R85, 0x10, 0x1f ;  /* 0x0a001f0055767f89 */ /* 0x000ee800000e0000 */
[----:B------:R-:W5:Y:S01]  /*2720*/  @!P1 LDS.64 R32, [UR7+0xdc8] ;  /* 0x000dc807ff209984 */ /* 0x000f620008000a00 */
[----:B------:R-:W-:Y:S01]  /*2730*/  ISETP.GT.U32.AND P1, PT, R100, 0xf, PT ;  /* 0x0000000f6400780c */ /* 0x000fe20003f24070 */
[----:B-1----:R-:W-:-:S02]  /*2740*/  FFMA.FTZ R113, R81, R113, R114 ;  /* 0x0000007151717223 */ /* 0x002fc40000010072 */
[----:B------:R-:W-:-:S03]  /*2750*/  @P4 FMUL.FTZ R81, R81, R112 ;  /* 0x0000007051514220 */ /* 0x000fc60000410000 */
[----:B------:R-:W-:-:S03]  /*2760*/  FSEL R114, R114, R113, !P4 ;  /* 0x0000007172727208 */ /* 0x000fc60006000000 */
[----:B------:R-:W-:Y:S04]  /*2770*/  SHFL.UP PT, R81, R81, 0x1, RZ ;  /* 0x0420000051517989 */ /* 0x000fe800000e00ff */
[C---:B--2---:R-:W-:Y:S01]  /*2780*/  @!P1 FFMA.FTZ R116, R85.reuse, R115, R116 ;  /* 0x0000007355749223 */ /* 0x044fe20000010074 */
[----:B------:R-:W-:Y:S01]  /*2790*/  SHFL.UP PT, R114, R114, 0x1, RZ ;  /* 0x0420000072727989 */ /* 0x000fe200000e00ff */
[----:B---3--:R-:W-:-:S03]  /*27a0*/  @!P1 FMUL.FTZ R112, R85, R118 ;  /* 0x0000007655709220 */ /* 0x008fc60000410000 */
[----:B------:R-:W-:Y:S02]  /*27b0*/  SHFL.IDX PT, R120, R116, RZ, 0x1f ;  /* 0x00001fff74787589 */ /* 0x000fe400000e0000 */
[----:B------:R-:W-:Y:S02]  /*27c0*/  @!P1 MOV R85, R112 ;  /* 0x0000007000559202 */ /* 0x000fe40000000f00 */
[C---:B------:R-:W-:Y:S01]  /*27d0*/  ISETP.NE.AND P1, PT, R58.reuse, RZ, PT ;  /* 0x000000ff3a00720c */ /* 0x040fe20003f25270 */
[----:B------:R-:W-:Y:S04]  /*27e0*/  SHFL.DOWN PT, R118, R116, 0x1, 0x1f ;  /* 0x08201f0074767f89 */ /* 0x000fe800000e0000 */
[----:B------:R-:W-:Y:S04]  /*27f0*/  SHFL.IDX PT, R115, R85, RZ, 0x1f ;  /* 0x00001fff55737589 */ /* 0x000fe800000e0000 */
[----:B------:R-:W-:Y:S04]  /*2800*/  SHFL.DOWN PT, R119, R85, 0x1, 0x1f ;  /* 0x08201f0055777f89 */ /* 0x000fe800000e0000 */
[----:B-----5:R-:W-:Y:S04]  /*2810*/  SHFL.IDX PT, R117, R33, RZ, 0x1f ;  /* 0x00001fff21757589 */ /* 0x020fe800000e0000 */
[----:B----4-:R-:W1:Y:S02]  /*2820*/  SHFL.IDX PT, R113, R35, RZ, 0x1f ;  /* 0x00001fff23717589 */ /* 0x010e6400000e0000 */
[----:B-1----:R-:W-:Y:S01]  /*2830*/  @P3 FFMA.FTZ R113, R81, R113, R114 ;  /* 0x0000007151713223 */ /* 0x002fe20000010072 */
[----:B------:R-:W-:Y:S01]  /*2840*/  FFMA.FTZ R81, R115, R33, R120 ;  /* 0x0000002173517223 */ /* 0x000fe20000010078 */
[----:B------:R-:W-:-:S02]  /*2850*/  ISETP.NE.AND P3, PT, R58, 0x1f, PT ;  /* 0x0000001f3a00780c */ /* 0x000fc40003f65270 */
[----:B------:R-:W-:Y:S01]  /*2860*/  FFMA.FTZ R113, R80, R113, R93 ;  /* 0x0000007150717223 */ /* 0x000fe2000001005d */
[----:B------:R-:W-:-:S03]  /*2870*/  FMUL.FTZ R80, R115, R32 ;  /* 0x0000002073507220 */ /* 0x000fc60000410000 */
[-C--:B------:R-:W-:Y:S01]  /*2880*/  FFMA.FTZ R112, R103, R113.reuse, R94 ;  /* 0x0000007167707223 */ /* 0x080fe2000001005e */
[----:B------:R-:W-:Y:S01]  /*2890*/  FMUL.FTZ R33, R34, R113 ;  /* 0x0000007122217220 */ /* 0x000fe20000410000 */
[----:B------:R1:W-:Y:S02]  /*28a0*/  @!P1 STS.64 [UR7+0xdc8], R80 ;  /* 0x000dc850ff009988 */ /* 0x0003e40008000a07 */
[-C--:B------:R-:W-:Y:S01]  /*28b0*/  FFMA.FTZ R114, R106, R112.reuse, R95 ;  /* 0x000000706a727223 */ /* 0x080fe2000001005f */
[----:B------:R-:W-:Y:S01]  /*28c0*/  FMUL.FTZ R35, R34, R112 ;  /* 0x0000007022237220 */ /* 0x000fe20000410000 */
[----:B------:R-:W-:Y:S01]  /*28d0*/  FMUL.FTZ R32, R0, R33 ;  /* 0x0000002100207220 */ /* 0x000fe20000410000 */
[----:B------:R-:W-:Y:S01]  /*28e0*/  @P3 FFMA.FTZ R117, R119, R117, R118 ;  /* 0x0000007577753223 */ /* 0x000fe20000010076 */
[-C--:B------:R-:W-:Y:S01]  /*28f0*/  FFMA.FTZ R115, R111, R114.reuse, R96 ;  /* 0x000000726f737223 */ /* 0x080fe20000010060 */
[----:B------:R-:W-:Y:S01]  /*2900*/  FMUL.FTZ R85, R34, R114 ;  /* 0x0000007222557220 */ /* 0x000fe20000410000 */
[----:B------:R-:W-:Y:S01]  /*2910*/  FMUL.FTZ R33, R40, R35 ;  /* 0x0000002328217220 */ /* 0x000fe20000410000 */
[----:B------:R-:W-:Y:S01]  /*2920*/  FFMA.FTZ R110, R117, R84, R110 ;  /* 0x00000054756e7223 */ /* 0x000fe2000001006e */
[----:B------:R-:W-:Y:S01]  /*2930*/  FMUL.FTZ R121, R34, R115 ;  /* 0x0000007322797220 */ /* 0x000fe20000410000 */
[----:B------:R-:W-:Y:S01]  /*2940*/  FMUL.FTZ R34, R38, R85 ;  /* 0x0000005526227220 */ /* 0x000fe20000410000 */
[----:B------:R-:W-:-:S04]  /*2950*/  IMAD.WIDE.U32 R84, R76, UR4, R78 ;  /* 0x000000044c547c25 */ /* 0x000fc8000f8e004e */
[----:B------:R-:W-:Y:S01]  /*2960*/  FMUL.FTZ R117, R82, R113 ;  /* 0x0000007152757220 */ /* 0x000fe20000410000 */
[----:B------:R-:W-:Y:S01]  /*2970*/  FMUL.FTZ R35, R42, R121 ;  /* 0x000000792a237220 */ /* 0x000fe20000410000 */
[----:B------:R-:W-:Y:S01]  /*2980*/  FFMA.FTZ R109, R111, R110, R109 ;  /* 0x0000006e6f6d7223 */ /* 0x000fe2000001006d */
[----:B------:R-:W-:Y:S01]  /*2990*/  IMAD R85, R77, UR4, R85 ;  /* 0x000000044d557c24 */ /* 0x000fe2000f8e0255 */
[----:B------:R-:W-:Y:S01]  /*29a0*/  LEA R82, P3, R84, UR8, 0x2 ;  /* 0x0000000854527c11 */ /* 0x000fe2000f8610ff */
[----:B-1----:R-:W-:Y:S01]  /*29b0*/  FMUL.FTZ R80, R83, R112 ;  /* 0x0000007053507220 */ /* 0x002fe20000410000 */
[----:B------:R1:W-:Y:S01]  /*29c0*/  STS.128 [R19+0x110], R32 ;  /* 0x0001102013007388 */ /* 0x0003e20000000c00 */
[----:B------:R-:W-:Y:S01]  /*29d0*/  FFMA.FTZ R107, R106, R109, R107 ;  /* 0x0000006d6a6b7223 */ /* 0x000fe2000001006b */
[----:B------:R-:W-:Y:S01]  /*29e0*/  LEA.HI.X R83, R84, UR9, R85, 0x2, P3 ;  /* 0x0000000954537c11 */ /* 0x000fe200098f1455 */
[----:B------:R-:W-:Y:S01]  /*29f0*/  FFMA.FTZ R117, R0, R117, RZ ;  /* 0x0000007500757223 */ /* 0x000fe200000100ff */
[----:B------:R-:W-:Y:S01]  /*2a00*/  BAR.SYNC.DEFER_BLOCKING 0x0 ;  /* 0x0000000000007b1d */ /* 0x000fe20000010000 */
[----:B------:R-:W-:Y:S01]  /*2a10*/  FFMA.FTZ R103, R103, R107, R108 ;  /* 0x0000006b67677223 */ /* 0x000fe2000001006c */
[----:B------:R-:W-:Y:S01]  /*2a20*/  FMUL.FTZ R105, R105, R114 ;  /* 0x0000007269697220 */ /* 0x000fe20000410000 */
        /* <DEDUP_REMOVED lines=9> */
[----:B-1----:R-:W-:Y:S01]  /*2ac0*/  IADD3 R32, PT, PT, -R101, UR11, RZ ;  /* 0x0000000b65207c10 */ /* 0x002fe2000fffe1ff */
[----:B------:R-:W-:-:S03]  /*2ad0*/  FMUL.FTZ R34, R46, R103 ;  /* 0x000000672e227220 */ /* 0x000fc60000410000 */
[C---:B------:R-:W-:Y:S02]  /*2ae0*/  ISETP.GE.AND P3, PT, R32.reuse, 0x1, PT ;  /* 0x000000012000780c */ /* 0x040fe40003f66270 */
[C---:B------:R-:W-:Y:S02]  /*2af0*/  ISETP.GE.AND P4, PT, R32.reuse, 0x21, PT ;  /* 0x000000212000780c */ /* 0x040fe40003f86270 */
[C---:B------:R-:W-:Y:S02]  /*2b00*/  ISETP.GE.AND P5, PT, R32.reuse, 0x41, PT ;  /* 0x000000412000780c */ /* 0x040fe40003fa6270 */
[----:B------:R-:W-:Y:S01]  /*2b10*/  ISETP.GE.AND P6, PT, R32, 0x61, PT ;  /* 0x000000612000780c */ /* 0x000fe20003fc6270 */
[----:B------:R-:W-:Y:S01]  /*2b20*/  FFMA.FTZ R32, R34, R113, RZ ;  /* 0x0000007122207223 */ /* 0x000fe200000100ff */
[----:B------:R1:W2:Y:S03]  /*2b30*/  LDS R119, [R23+0x80] ;  /* 0x0000800017777984 */ /* 0x0002a60000000800 */
[----:B------:R-:W-:-:S02]  /*2b40*/  FFMA.FTZ R33, R81, R112, R32 ;  /* 0x0000007051217223 */ /* 0x000fc40000010020 */
[----:B------:R-:W-:Y:S06]  /*2b50*/  @!P3 BRA `(.L_x_9681) ;  /* 0x000000000008b947 */ /* 0x000fec0003800000 */
[----:B------:R-:W3:Y:S04]  /*2b60*/  LDS R35, [R23] ;  /* 0x0000000017237984 */ /* 0x000ee80000000800 */
[----:B---3--:R3:W-:Y:S02]  /*2b70*/  REDG.E.ADD.F32.FTZ.RN.STRONG.GPU desc[UR16][R82.64], R35 ;  /* 0x00000023520079a6 */ /* 0x0087e4000c12f310 */
.L_x_9681:
[----:B------:R-:W-:Y:S05]  /*2b80*/  BSYNC.RECONVERGENT B0 ;  /* 0x0000000000007941 */ /* 0x000fea0003800200 */
.L_x_9680:
[----:B------:R-:W-:Y:S04]  /*2b90*/  BSSY.RECONVERGENT B0, `(.L_x_9682) ;  /* 0x0000003000007945 */ /* 0x000fe80003800200 */
[----:B------:R-:W-:Y:S05]  /*2ba0*/  @!P4 BRA `(.L_x_9683) ;  /* 0x000000000004c947 */ /* 0x000fea0003800000 */
[----:B--2---:R4:W-:Y:S02]  /*2bb0*/  REDG.E.ADD.F32.FTZ.RN.STRONG.GPU desc[UR16][R82.64+0x80], R119 ;  /* 0x00008077520079a6 */ /* 0x0049e4000c12f310 */
.L_x_9683:
[----:B------:R-:W-:Y:S05]  /*2bc0*/  BSYNC.RECONVERGENT B0 ;  /* 0x0000000000007941 */ /* 0x000fea0003800200 */
.L_x_9682:
[----:B------:R-:W-:Y:S01]  /*2bd0*/  FFMA.FTZ R32, R84, R114, R33 ;  /* 0x0000007254207223 */ /* 0x000fe20000010021 */
[----:B------:R-:W-:Y:S01]  /*2be0*/  BSSY.RECONVERGENT B0, `(.L_x_9684) ;  /* 0x0000006000007945 */ /* 0x000fe20003800200 */
[----:B------:R0:W0:Y:S01]  /*2bf0*/  LDS R33, [R23+0x100] ;  /* 0x0001000017217984 */ /* 0x0000220000000800 */
[----:B------:R-:W-:Y:S01]  /*2c00*/  FMUL.FTZ R85, R88, R110 ;  /* 0x0000006e58557220 */ /* 0x000fe20000410000 */
[----:B------:R-:W-:Y:S01]  /*2c10*/  FADD.FTZ R115, -R96, R115 ;  /* 0x0000007360737221 */ /* 0x000fe20000010100 */
[----:B------:R-:W-:Y:S06]  /*2c20*/  @!P5 BRA `(.L_x_9685) ;  /* 0x000000000004d947 */ /* 0x000fec0003800000 */
[----:B0-----:R0:W-:Y:S02]  /*2c30*/  REDG.E.ADD.F32.FTZ.RN.STRONG.GPU desc[UR16][R82.64+0x100], R33 ;  /* 0x00010021520079a6 */ /* 0x0011e4000c12f310 */
.L_x_9685:
[----:B------:R-:W-:Y:S05]  /*2c40*/  BSYNC.RECONVERGENT B0 ;  /* 0x0000000000007941 */ /* 0x000fea0003800200 */
.L_x_9684:
[----:B0-----:R0:W0:Y:S01]  /*2c50*/  LDS R33, [R23+0x180] ;  /* 0x0001800017217984 */ /* 0x0010220000000800 */
[----:B------:R-:W-:Y:S01]  /*2c60*/  BSSY.RECONVERGENT B0, `(.L_x_9686) ;  /* 0x0000004000007945 */ /* 0x000fe20003800200 */
[----:B---3--:R-:W-:-:S03]  /*2c70*/  FFMA.FTZ R35, R85, R115, R32 ;  /* 0x0000007355237223 */ /* 0x008fc60000010020 */
[----:B------:R-:W-:Y:S05]  /*2c80*/  @!P6 BRA `(.L_x_9687) ;  /* 0x000000000004e947 */ /* 0x000fea0003800000 */
[----:B0-----:R3:W-:Y:S02]  /*2c90*/  REDG.E.ADD.F32.FTZ.RN.STRONG.GPU desc[UR16][R82.64+0x180], R33 ;  /* 0x00018021520079a6 */ /* 0x0017e4000c12f310 */
.L_x_9687:
[----:B------:R-:W-:Y:S05]  /*2ca0*/  BSYNC.RECONVERGENT B0 ;  /* 0x0000000000007941 */ /* 0x000fea0003800200 */
.L_x_9686:
[----:B------:R-:W5:Y:S01]  /*2cb0*/  SHFL.DOWN PT, R32, R35, 0x1, 0x1f ;  /* 0x08201f0023207f89 */ /* 0x000f6200000e0000 */
[----:B------:R-:W-:Y:S01]  /*2cc0*/  ISETP.GT.AND P3, PT, R30, 0x1e, PT ;  /* 0x0000001e1e00780c */ /* 0x000fe20003f64270 */
[----:B------:R-:W-:Y:S01]  /*2cd0*/  FADD.FTZ R90, R81, R90 ;  /* 0x0000005a515a7221 */ /* 0x000fe20000010000 */
[C---:B---34-:R-:W-:Y:S01]  /*2ce0*/  FMUL.FTZ R83, R102.reuse, R107 ;  /* 0x0000006b66537220 */ /* 0x058fe20000410000 */
[----:B0-----:R-:W0:Y:S01]  /*2cf0*/  SHFL.DOWN PT, R33, R80, 0x1, 0x1f ;  /* 0x08201f0050217f89 */ /* 0x001e2200000e0000 */
        /* <DEDUP_REMOVED lines=23> */
[----:B------:R-:W3:Y:S10]  /*2e70*/  SHFL.DOWN PT, R33, R80, 0x2, 0x1f ;  /* 0x08401f0050217f89 */ /* 0x000ef400000e0000 */
        /* <DEDUP_REMOVED lines=13> */
[----:B------:R-:W-:-:S03]  /*2f50*/  ISETP.NE.AND P3, PT, R30, RZ, PT ;  /* 0x000000ff1e00720c */ /* 0x000fc60003f65270 */
[----:B------:R-:W3:Y:S01]  /*2f60*/  SHFL.DOWN PT, R33, R80, 0x10, 0x1f ;  /* 0x0a001f0050217f89 */ /* 0x000ee200000e0000 */
[----:B0-----:R-:W-:Y:S01]  /*2f70*/  FADD.FTZ R32, R35, R32 ;  /* 0x0000002023207221 */ /* 0x001fe20000010000 */
[----:B---3--:R-:W-:-:S08]  /*2f80*/  FADD.FTZ R33, R80, R33 ;  /* 0x0000002150217221 */ /* 0x008fd00000010000 */
        /* <DEDUP_REMOVED lines=14> */
.L_x_9689:
[----:B------:R-:W-:Y:S05]  /*3070*/  BSYNC.RECONVERGENT B0 ;  /* 0x0000000000007941 */ /* 0x000fea0003800200 */
.L_x_9688:
[----:B------:R-:W-:-:S04]  /*3080*/  UIADD3 UR4, UPT, UPT, UR4, 0x1, URZ ;  /* 0x0000000104047890 */ /* 0x000fc8000fffe0ff */
[----:B------:R-:W-:-:S09]  /*3090*/  UISETP.GE.AND UP0, UPT, UR4, UR12, UPT ;  /* 0x0000000c0400728c */ /* 0x000fd2000bf06270 */
[----:B------:R-:W-:Y:S05]  /*30a0*/  BRA.U !UP0, `(.L_x_9690) ;  /* 0xffffffed08147547 */ /* 0x000fea000b83ffff */
.L_x_9676:
[----:B------:R-:W-:Y:S01]  /*30b0*/  BAR.SYNC.DEFER_BLOCKING 0x0 ;  /* 0x0000000000007b1d */ /* 0x000fe20000010000 */
[----:B------:R-:W-:Y:S01]  /*30c0*/  F2FP.BF16.F32.PACK_AB R88, R90, R87 ;  /* 0x000000575a58723e */ /* 0x000fe200000010ff */
[----:B------:R-:W-:Y:S01]  /*30d0*/  FADD.FTZ R6, R45, R6 ;  /* 0x000000062d067221 */ /* 0x000fe20000010000 */
[----:B------:R-:W-:Y:S02]  /*30e0*/  F2FP.BF16.F32.PACK_AB R89, R92, R89 ;  /* 0x000000595c59723e */ /* 0x000fe400000010ff */
[----:B------:R-:W-:-:S03]  /*30f0*/  MOV R51, RZ ;  /* 0x000000ff00337202 */ /* 0x000fc60000000f00 */
[----:B------:R-:W0:Y:S01]  /*3100*/  LDC.64 R66, c[0x0][0x4f8] ;  /* 0x00013e00ff427b82 */ /* 0x000e220000000a00 */
[----:B------:R-:W3:Y:S01]  /*3110*/  LDCU.64 UR8, c[0x0][0x500] ;  /* 0x0000a000ff0877ac */ /* 0x000ee20008000a00 */
[----:B------:R-:W-:Y:S01]  /*3120*/  F2FP.BF16.F32.PACK_AB R68, R43, R45 ;  /* 0x0000002d2b44723e */ /* 0x000fe200000010ff */
[----:B------:R-:W-:Y:S01]  /*3130*/  FADD.FTZ R43, R6, R43 ;  /* 0x0000002b062b7221 */ /* 0x000fe20000010000 */
[----:B------:R-:W-:Y:S01]  /*3140*/  F2FP.BF16.F32.PACK_AB R69, R41, R44 ;  /* 0x0000002c2945723e */ /* 0x000fe200000010ff */
[----:B------:R-:W4:Y:S02]  /*3150*/  LDCU.64 UR10, c[0x0][0x550] ;  /* 0x0000aa00ff0a77ac */ /* 0x000f240008000a00 */
[----:B------:R-:W-:Y:S01]  /*3160*/  FADD.FTZ R6, R43, R44 ;  /* 0x0000002c2b067221 */ /* 0x000fe20000010000 */
[----:B------:R-:W5:Y:S03]  /*3170*/  LDC.64 R70, c[0x0][0x518] ;  /* 0x00014600ff467b82 */ /* 0x000f660000000a00 */
[----:B------:R-:W-:Y:S01]  /*3180*/  FADD.FTZ R6, R6, R41 ;  /* 0x0000002906067221 */ /* 0x000fe20000010000 */
[----:B------:R-:W-:Y:S01]  /*3190*/  STS.64 [R36], R88 ;  /* 0x0000005824007388 */ /* 0x000fe20000000a00 */
[----:B------:R-:W-:-:S03]  /*31a0*/  NOP ;  /* 0x0000000000007918 */ /* 0x000fc60000000000 */
[----:B------:R-:W-:Y:S01]  /*31b0*/  LDS.U16 R35, [R31] ;  /* 0x000000001f237984 */ /* 0x000fe20000000400 */
[----:B0-----:R-:W-:-:S03]  /*31c0*/  IMAD.WIDE.U32 R32, R66, UR18, R50 ;  /* 0x0000001242207c25 */ /* 0x001fc6000f8e0032 */
[----:B------:R-:W-:Y:S01]  /*31d0*/  LDS.U16 R37, [R31+0x40] ;  /* 0x000040001f257984 */ /* 0x000fe20000000400 */
[----:B------:R-:W-:Y:S02]  /*31e0*/  IMAD R33, R67, UR18, R33 ;  /* 0x0000001243217c24 */ /* 0x000fe4000f8e0221 */
[----:B-----5:R-:W-:Y:S01]  /*31f0*/  IMAD.WIDE.U32 R50, R70, UR18, R50 ;  /* 0x0000001246327c25 */ /* 0x020fe2000f8e0032 */
[----:B------:R-:W-:Y:S03]  /*3200*/  LDS.U16 R39, [R31+0x80] ;  /* 0x000080001f277984 */ /* 0x000fe60000000400 */
[C---:B---3--:R-:W-:Y:S01]  /*3210*/  IMAD.WIDE.U32 R32, R2.reuse, UR8, R32 ;  /* 0x0000000802207c25 */ /* 0x048fe2000f8e0020 */
[----:B------:R-:W-:Y:S03]  /*3220*/  LDS.U16 R47, [R31+0xc0] ;  /* 0x0000c0001f2f7984 */ /* 0x000fe60000000400 */
[----:B------:R-:W-:Y:S01]  /*3230*/  IMAD R0, R2, UR9, R33 ;  /* 0x0000000902007c24 */ /* 0x000fe2000f8e0221 */
[----:B------:R-:W-:Y:S01]  /*3240*/  @!P1 STS [UR6+0x100], R29 ;  /* 0x0001001dff009988 */ /* 0x000fe20008000806 */
[----:B------:R-:W-:Y:S01]  /*3250*/  BAR.SYNC.DEFER_BLOCKING 0x0 ;  /* 0x0000000000007b1d */ /* 0x000fe20000010000 */
[----:B------:R-:W-:Y:S01]  /*3260*/  IADD3 R33, P3, PT, R22, R32, RZ ;  /* 0x0000002016217210 */ /* 0x000fe20007f7e0ff */
[----:B------:R-:W-:-:S03]  /*3270*/  IMAD R51, R71, UR18, R51 ;  /* 0x0000001247337c24 */ /* 0x000fc6000f8e0233 */
[C---:B----4-:R-:W-:Y:S01]  /*3280*/  LEA R32, P5, R33.reuse, UR10, 0x1 ;  /* 0x0000000a21207c11 */ /* 0x050fe2000f8a08ff */
[----:B------:R-:W-:Y:S01]  /*3290*/  IMAD.X R0, RZ, RZ, R0, P3 ;  /* 0x000000ffff007224 */ /* 0x000fe200018e0600 */
[----:B------:R-:W0:Y:S04]  /*32a0*/  LDCU.64 UR8, c[0x0][0x560] ;  /* 0x0000ac00ff0877ac */ /* 0x000e280008000a00 */
[----:B------:R-:W-:Y:S01]  /*32b0*/  LEA.HI.X R33, R33, UR11, R0, 0x1, P5 ;  /* 0x0000000b21217c11 */ /* 0x000fe2000a8f0c00 */
[----:B------:R-:W3:Y:S02]  /*32c0*/  LDS R49, [UR6+0x100] ;  /* 0x00010006ff317984 */ /* 0x000ee40008000800 */
[-C--:B---3--:R-:W-:Y:S02]  /*32d0*/  ISETP.GE.AND P0, PT, R22, R49.reuse, PT ;  /* 0x000000311600720c */ /* 0x088fe40003f06270 */
[----:B------:R-:W-:-:S02]  /*32e0*/  ISETP.GE.AND P2, PT, R24, R49, PT ;  /* 0x000000311800720c */ /* 0x000fc40003f46270 */
        /* <DEDUP_REMOVED lines=16> */
[----:B------:R-:W3:Y:S02]  /*33f0*/  LDCU.64 UR6, c[0x0][0x520] ;  /* 0x0000a400ff0677ac */ /* 0x000ee40008000a00 */
[----:B---3--:R-:W-:-:S04]  /*3400*/  IMAD.WIDE.U32 R32, R2, UR6, R50 ;  /* 0x0000000602207c25 */ /* 0x008fc8000f8e0032 */
        /* <DEDUP_REMOVED lines=24> */
.L_x_9674:
[----:B------:R-:W3:Y:S01]  /*3590*/  LDC.64 R12, c[0x0][0x548] ;  /* 0x00015200ff0c7b82 */ /* 0x000ee20000000a00 */
[----:B------:R-:W4:Y:S01]  /*35a0*/  S2R R16, SR_TID.X ;  /* 0x0000000000107919 */ /* 0x000f220000002100 */
[----:B------:R-:W4:Y:S06]  /*35b0*/  LDCU UR7, c[0x0][0x38c] ;  /* 0x00007180ff0777ac */ /* 0x000f2c0008000800 */
[----:B------:R-:W0:Y:S01]  /*35c0*/  LDC.64 R14, c[0x0][0x568] ;  /* 0x00015a00ff0e7b82 */ /* 0x000e220000000a00 */
[----:B---3--:R-:W-:-:S04]  /*35d0*/  ISETP.NE.U32.AND P1, PT, R12, RZ, PT ;  /* 0x000000ff0c00720c */ /* 0x008fc80003f25070 */
[----:B------:R-:W-:Y:S02]  /*35e0*/  ISETP.NE.AND.EX P1, PT, R13, RZ, PT, P1 ;  /* 0x000000ff0d00720c */ /* 0x000fe40003f25310 */
[----:B0-----:R-:W-:Y:S02]  /*35f0*/  ISETP.NE.U32.AND P0, PT, R14, RZ, PT ;  /* 0x000000ff0e00720c */ /* 0x001fe40003f05070 */
[----:B----4-:R-:W-:Y:S02]  /*3600*/  ISETP.GE.AND P2, PT, R16, UR7, PT ;  /* 0x0000000710007c0c */ /* 0x010fe4000bf46270 */
[----:B------:R-:W-:-:S07]  /*3610*/  ISETP.NE.AND.EX P0, PT, R15, RZ, PT, P0 ;  /* 0x000000ff0f00720c */ /* 0x000fce0003f05300 */
[----:B------:R-:W-:Y:S06]  /*3620*/  @!P1 BRA `(.L_x_9692) ;  /* 0x0000000000649947 */ /* 0x000fec0003800000 */
[----:B------:R-:W0:Y:S01]  /*3630*/  SHFL.DOWN P1, R0, R9, 0x1, 0x1f ;  /* 0x08201f0009007f89 */ /* 0x000e220000020000 */
[----:B------:R-:W-:Y:S01]  /*3640*/  BSSY.RECONVERGENT B0, `(.L_x_9692) ;  /* 0x0000017000007945 */ /* 0x000fe20003800200 */
[----:B------:R-:W3:Y:S01]  /*3650*/  S2R R8, SR_LANEID ;  /* 0x0000000000087919 */ /* 0x000ee20000000000 */
[----:B0-----:R-:W-:-:S05]  /*3660*/  @P1 FADD R0, R0, R9 ;  /* 0x0000000900001221 */ /* 0x001fca0000000000 */
[----:B-----5:R-:W0:Y:S01]  /*3670*/  SHFL.DOWN P1, R3, R0, 0x2, 0x1f ;  /* 0x08401f0000037f89 */ /* 0x020e220000020000 */
[----:B---3--:R-:W-:Y:S02]  /*3680*/  ISETP.NE.AND P3, PT, R8, RZ, PT ;  /* 0x000000ff0800720c */ /* 0x008fe40003f65270 */
[----:B------:R-:W3:Y:S11]  /*3690*/  S2R R8, SR_TID.X ;  /* 0x0000000000087919 */ /* 0x000ef60000002100 */
        /* <DEDUP_REMOVED lines=17> */
.L_x_9693:
[----:B------:R-:W-:Y:S05]  /*37b0*/  BSYNC.RECONVERGENT B0 ;  /* 0x0000000000007941 */ /* 0x000fea0003800200 */
.L_x_9692:
[----:B------:R-:W-:Y:S05]  /*37c0*/  @!P0 BRA `(.L_x_9694) ;  /* 0x0000000000688947 */ /* 0x000fea0003800000 */
[----:B------:R-:W-:Y:S06]  /*37d0*/  BAR.SYNC.DEFER_BLOCKING 0x0 ;  /* 0x0000000000007b1d */ /* 0x000fec0000010000 */
[----:B------:R-:W-:Y:S01]  /*37e0*/  BSSY.RECONVERGENT B0, `(.L_x_9694) ;  /* 0x0000018000007945 */ /* 0x000fe20003800200 */
[----:B-----5:R-:W4:Y:S01]  /*37f0*/  SHFL.DOWN P0, R3, R6, 0x1, 0x1f ;  /* 0x08201f0006037f89 */ /* 0x020f220000000000 */
[----:B---3--:R-:W3:Y:S01]  /*3800*/  S2R R8, SR_LANEID ;  /* 0x0000000000087919 */ /* 0x008ee20000000000 */
[----:B----4-:R-:W-:Y:S02]  /*3810*/  @P0 FADD R3, R3, R6 ;  /* 0x0000000603030221 */ /* 0x010fe40000000000 */
[----:B------:R-:W4:Y:S03]  /*3820*/  S2R R6, SR_TID.X ;  /* 0x0000000000067919 */ /* 0x000f260000002100 */
[----:B------:R-:W0:Y:S01]  /*3830*/  SHFL.DOWN P0, R0, R3, 0x2, 0x1f ;  /* 0x08401f0003007f89 */ /* 0x000e220000000000 */
[----:B---3--:R-:W-:-:S13]  /*3840*/  ISETP.NE.AND P1, PT, R8, RZ, PT ;  /* 0x000000ff0800720c */ /* 0x008fda0003f25270 */
[----:B------:R-:W3:Y:S01]  /*3850*/  @!P1 S2R R8, SR_CgaCtaId ;  /* 0x0000000000089919 */ /* 0x000ee20000008800 */
[----:B0-----:R-:W-:Y:S01]  /*3860*/  @P0 FADD R0, R3, R0 ;  /* 0x0000000003000221 */ /* 0x001fe20000000000 */
[----:B------:R-:W-:-:S04]  /*3870*/  @!P1 MOV R3, 0x400 ;  /* 0x0000040000039802 */ /* 0x000fc80000000f00 */
[----:B------:R-:W0:Y:S01]  /*3880*/  SHFL.DOWN P0, R9, R0, 0x4, 0x1f ;  /* 0x08801f0000097f89 */ /* 0x000e220000000000 */
[----:B---3--:R-:W-:Y:S01]  /*3890*/  @!P1 LEA R8, R8, R3, 0x18 ;  /* 0x0000000308089211 */ /* 0x008fe200078ec0ff */
        /* <DEDUP_REMOVED lines=12> */
.L_x_9695:
[----:B------:R-:W-:Y:S05]  /*3960*/  BSYNC.RECONVERGENT B0 ;  /* 0x0000000000007941 */ /* 0x000fea0003800200 */
.L_x_9694:
        /* <DEDUP_REMOVED lines=10> */
.L_x_9697:
[----:B------:R-:W-:Y:S02]  /*3a10*/  LEA R0, R15, UR4, 0x2 ;  /* 0x000000040f007c11 */ /* 0x000fe4000f8e10ff */
[----:B------:R-:W-:Y:S02]  /*3a20*/  SHF.R.S32.HI R2, RZ, 0x1f, R15 ;  /* 0x0000001fff027819 */ /* 0x000fe4000001140f */
[----:B------:R-:W-:Y:S01]  /*3a30*/  MOV R6, R60 ;  /* 0x0000003c00067202 */ /* 0x000fe20000000f00 */
[----:B0---4-:R-:W0:Y:S01]  /*3a40*/  LDS R17, [R0+0x15c8] ;  /* 0x0015c80000117984 */ /* 0x011e220000000800 */
[----:B-----5:R-:W-:Y:S01]  /*3a50*/  MOV R4, R62 ;  /* 0x0000003e00047202 */ /* 0x020fe20000000f00 */
[C---:B---3--:R-:W-:Y:S02]  /*3a60*/  IMAD R8, R2.reuse, UR8, RZ ;  /* 0x0000000802087c24 */ /* 0x048fe4000f8e02ff */
[----:B------:R-:W3:Y:S01]  /*3a70*/  LDS R19, [R0+0x19c8] ;  /* 0x0019c80000137984 */ /* 0x000ee20000000800 */
        /* <DEDUP_REMOVED lines=14> */
[----:B---3--:R4:W-:Y:S01]  /*3b60*/  REDG.E.ADD.F32.FTZ.RN.STRONG.GPU desc[UR16][R12.64], R19 ;  /* 0x000000130c0079a6 */ /* 0x0089e2000c12f310 */
[----:B------:R-:W-:Y:S05]  /*3b70*/  @!P0 BRA `(.L_x_9697) ;  /* 0xfffffffc00a48947 */ /* 0x000fea000383ffff */
[----:B------:R-:W-:Y:S05]  /*3b80*/  BSYNC.RECONVERGENT B0 ;  /* 0x0000000000007941 */ /* 0x000fea0003800200 */
.L_x_9696:
[----:B------:R-:W-:Y:S05]  /*3b90*/  EXIT ;  /* 0x000000000000794d */ /* 0x000fea0003800000 */
.L_x_9698:
        /* <DEDUP_REMOVED lines=14> */
.L_x_10541:


//--------------------- .text._Z25selective_scan_bwd_kernelI32Selective_Scan_bwd_kernel_traitsILi32ELi4ELb0ELb0ELb1ELb1ELb0EN3c108BFloat16EfEEv12SSMParamsBwd --------------------------
	.section	.text._Z25selective_scan_bwd_kernelI32Selective_Scan_bwd_kernel_traitsILi32ELi4ELb0ELb0ELb1ELb1ELb0EN3c108BFloat16EfEEv12SSMParamsBwd,"ax",@progbits
	.align	128
        .global         _Z25selective_scan_bwd_kernelI32Selective_Scan_bwd_kernel_traitsILi32ELi4ELb0ELb0ELb1ELb1ELb0EN3c108BFloat16EfEEv12SSMParamsBwd
        .type           _Z25selective_scan_bwd_kernelI32Selective_Scan_bwd_kernel_traitsILi32ELi4ELb0ELb0ELb1ELb1ELb0EN3c108BFloat16EfEEv12SSMParamsBwd,@function
        .size           _Z25selective_scan_bwd_kernelI32Selective_Scan_bwd_kernel_traitsILi32ELi4ELb0ELb0ELb1ELb1ELb0EN3c108BFloat16EfEEv12SSMParamsBwd,(.L_x_10542 - _Z25selective_scan_bwd_kernelI32Selective_Scan_bwd_kernel_traitsILi32ELi4ELb0ELb0ELb1ELb1ELb0EN3c108BFloat16EfEEv12SSMParamsBwd)
        .other          _Z25selective_scan_bwd_kernelI32Selective_Scan_bwd_kernel_traitsILi32ELi4ELb0ELb0ELb1ELb1ELb0EN3c108BFloat16EfEEv12SSMParamsBwd,@"STO_CUDA_ENTRY STV_DEFAULT"
_Z25selective_scan_bwd_kernelI32Selective_Scan_bwd_kernel_traitsILi32ELi4ELb0ELb0ELb1ELb1ELb0EN3c108BFloat16EfEEv12SSMParamsBwd:
.text._Z25selective_scan_bwd_kernelI32Selective_Scan_bwd_kernel_traitsILi32ELi4ELb0ELb0ELb1ELb1ELb0EN3c108BFloat16EfEEv12SSMParamsBwd:
        /* <DEDUP_REMOVED lines=32> */
[----:B0-----:R-:W-:-:S07]  /*0200*/  HFMA2 R10, -RZ, RZ, 0, 0 ;  /* 0x00000000ff0a7431 */ /* 0x001fce00000001ff */
[----:B----4-:R-:W0:Y:S01]  /*0210*/  LDC.64 R8, c[0x0][0x480] ;  /* 0x00012000ff087b82 */ /* 0x010e220000000a00 */
[----:B------:R-:W-:-:S05]  /*0220*/  IADD3 R5, PT, PT, RZ, -R11, RZ ;  /* 0x8000000bff057210 */ /* 0x000fca0007ffe0ff */
[----:B------:R-:W-:Y:S02]  /*0230*/  IMAD R5, R5, R12, RZ ;  /* 0x0000000c05057224 */ /* 0x000fe400078e02ff */
[----:B------:R-:W4:Y:S02]  /*0240*/  LDC.64 R32, c[0x0][0x450] ;  /* 0x00011400ff207b82 */ /* 0x000f240000000a00 */
[----:B------:R-:W-:-:S04]  /*0250*/  IMAD.HI.U32 R11, R11, R5, R10 ;  /* 0x000000050b0b7227 */ /* 0x000fc800078e000a */
[----:B------:R-:W-:-:S04]  /*0260*/  IMAD.MOV.U32 R5, RZ, RZ, R6 ;  /* 0x000000ffff057224 */ /* 0x000fc800078e0006 */
[----:B------:R-:W-:-:S05]  /*0270*/  IMAD.HI.U32 R0, R11, R5, RZ ;  /* 0x000000050b007227 */ /* 0x000fca00078e00ff */
[----:B------:R-:W-:-:S05]  /*0280*/  IADD3 R6, PT, PT, -R0, RZ, RZ ;  /* 0x000000ff00067210 */ /* 0x000fca0007ffe1ff */
[----:B------:R-:W-:Y:S01]  /*0290*/  IMAD R5, R12, R6, R5 ;  /* 0x000000060c057224 */ /* 0x000fe200078e0205 */
[----:B0-----:R-:W-:-:S04]  /*02a0*/  ISETP.NE.U32.AND P0, PT, R8, RZ, PT ;  /* 0x000000ff0800720c */ /* 0x001fc80003f05070 */
[----:B------:R-:W-:Y:S02]  /*02b0*/  ISETP.GT.U32.AND P2, PT, R12, R5, PT ;  /* 0x000000050c00720c */ /* 0x000fe40003f44070 */
[----:B------:R-:W-:-:S11]  /*02c0*/  ISETP.NE.AND.EX P0, PT, R9, RZ, PT, P0 ;  /* 0x000000ff0900720c */ /* 0x000fd60003f05300 */
[-C--:B------:R-:W-:Y:S01]  /*02d0*/  @!P2 IADD3 R5, PT, PT, R5, -R12.reuse, RZ ;  /* 0x8000000c0505a210 */ /* 0x080fe20007ffe0ff */
[----:B------:R-:W-:Y:S01]  /*02e0*/  UIMAD.WIDE.U32 UR4, UR18, UR8, URZ ;  /* 0x00000008120472a5 */ /* 0x000fe2000f8e00ff */
[----:B------:R-:W0:Y:S02]  /*02f0*/  @P0 LDC R27, c[0x0][0x38c] ;  /* 0x0000e300ff1b0b82 */ /* 0x000e240000000800 */
[----:B------:R-:W-:-:S06]  /*0300*/  ISETP.GE.U32.AND P1, PT, R5, R12, PT ;  /* 0x0000000c0500720c */ /* 0x000fcc0003f26070 */
[----:B------:R-:W2:Y:S01]  /*0310*/  @P0 LDC R5, c[0x0][0x384] ;  /* 0x0000e100ff050b82 */ /* 0x000ea20000000800 */
[----:B------:R-:W-:Y:S02]  /*0320*/  UIMAD.WIDE.U32 UR6, UR18, UR12, URZ ;  /* 0x0000000c120672a5 */ /* 0x000fe4000f8e00ff */
[----:B------:R-:W-:Y:S02]  /*0330*/  UIMAD UR9, UR18, UR9, UR5 ;  /* 0x00000009120972a4 */ /* 0x000fe4000f8e0205 */
[----:B------:R-:W-:Y:S01]  /*0340*/  UIMAD UR8, UR18, UR13, UR7 ;  /* 0x0000000d120872a4 */ /* 0x000fe2000f8e0207 */
[----:B------:R-:W-:Y:S01]  /*0350*/  MOV R7, UR5 ;  /* 0x0000000500077c02 */ /* 0x000fe20008000f00 */
[----:B------:R-:W-:Y:S02]  /*0360*/  @!P2 VIADD R0, R0, 0x1 ;  /* 0x000000010000a836 */ /* 0x000fe40000000000 */
[----:B------:R-:W-:Y:S01]  /*0370*/  MOV R7, UR9 ;  /* 0x0000000900077c02 */ /* 0x000fe20008000f00 */
[----:B------:R-:W-:Y:S01]  /*0380*/  IMAD.U32 R6, RZ, RZ, UR4 ;  /* 0x00000004ff067e24 */ /* 0x000fe2000f8e00ff */
[----:B------:R-:W-:-:S02]  /*0390*/  MOV R9, UR7 ;  /* 0x0000000700097c02 */ /* 0x000fc40008000f00 */
[----:B------:R-:W-:Y:S01]  /*03a0*/  @P1 IADD3 R0, PT, PT, R0, 0x1, RZ ;  /* 0x0000000100001810 */ /* 0x000fe20007ffe0ff */
[C---:B------:R-:W-:Y:S01]  /*03b0*/  IMAD.WIDE.U32 R6, R2.reuse, UR10, R6 ;  /* 0x0000000a02067c25 */ /* 0x040fe2000f8e0006 */
[----:B------:R-:W-:Y:S01]  /*03c0*/  MOV R9, UR8 ;  /* 0x0000000800097c02 */ /* 0x000fe20008000f00 */
[----:B------:R-:W1:Y:S01]  /*03d0*/  LDCU.64 UR8, c[0x0][0x498] ;  /* 0x00009300ff0877ac */ /* 0x000e620008000a00 */
[C---:B------:R-:W-:Y:S01]  /*03e0*/  LOP3.LUT R10, R2.reuse, R19, RZ, 0x3c, !PT ;  /* 0x00000013020a7212 */ /* 0x040fe200078e3cff */
[----:B------:R-:W-:Y:S01]  /*03f0*/  IMAD R17, R2, UR11, R7 ;  /* 0x0000000b02117c24 */ /* 0x000fe2000f8e0207 */
[----:B------:R-:W-:Y:S01]  /*0400*/  MOV R55, R0 ;  /* 0x0000000000377202 */ /* 0x000fe20000000f00 */
[----:B------:R-:W3:Y:S01]  /*0410*/  LDCU.64 UR10, c[0x0][0x3d0] ;  /* 0x00007a00ff0a77ac */ /* 0x000ee20008000a00 */
[----:B------:R-:W-:Y:S02]  /*0420*/  ISETP.GE.AND P3, PT, R10, RZ, PT ;  /* 0x000000ff0a00720c */ /* 0x000fe40003f66270 */
[----:B------:R-:W-:Y:S01]  /*0430*/  ISETP.NE.AND P2, PT, R19, RZ, PT ;  /* 0x000000ff1300720c */ /* 0x000fe20003f45270 */
[----:B--2---:R-:W-:Y:S01]  /*0440*/  @P0 IMAD R0, R5, UR18, R2 ;  /* 0x0000001205000c24 */ /* 0x004fe2000f8e0202 */
[----:B------:R-:W2:Y:S03]  /*0450*/  @P0 LDC.64 R10, c[0x0][0x480] ;  /* 0x00012000ff0a0b82 */ /* 0x000ea60000000a00 */
[----:B------:R-:W-:-:S04]  /*0460*/  @P0 IMAD R0, R0, R25, RZ ;  /* 0x0000001900000224 */ /* 0x000fc800078e02ff */
[----:B0-----:R-:W-:Y:S02]  /*0470*/  @P0 IMAD R5, R0, R27, RZ ;  /* 0x0000001b00050224 */ /* 0x001fe400078e02ff */
[----:B------:R-:W0:Y:S01]  /*0480*/  LDC.64 R26, c[0x0][0x460] ;  /* 0x00011800ff1a7b82 */ /* 0x000e220000000a00 */
[----:B------:R-:W-:Y:S01]  /*0490*/  @!P3 IMAD.MOV R55, RZ, RZ, -R55 ;  /* 0x000000ffff37b224 */ /* 0x000fe200078e0a37 */
[----:B------:R-:W-:Y:S01]  /*04a0*/  @!P2 LOP3.LUT R55, RZ, R19, RZ, 0x33, !PT ;  /* 0x00000013ff37a212 */ /* 0x000fe200078e33ff */
[----:B-1----:R-:W-:Y:S01]  /*04b0*/  UIMAD.WIDE.U32 UR4, UR18, UR8, URZ ;  /* 0x00000008120472a5 */ /* 0x002fe2000f8e00ff */
[C---:B------:R-:W-:Y:S02]  /*04c0*/  LEA R13, R25.reuse, 0xffffff80, 0x7 ;  /* 0xffffff80190d7811 */ /* 0x040fe400078e38ff */
[----:B------:R-:W-:Y:S01]  /*04d0*/  ISETP.GE.AND P1, PT, R25, 0x1, PT ;  /* 0x000000011900780c */ /* 0x000fe20003f26270 */
[----:B------:R-:W-:Y:S01]  /*04e0*/  IMAD.U32 R8, RZ, RZ, UR6 ;  /* 0x00000006ff087e24 */ /* 0x000fe2000f8e00ff */
[----:B------:R-:W1:Y:S01]  /*04f0*/  LDC.64 R24, c[0x0][0x4a8] ;  /* 0x00012a00ff187b82 */ /* 0x000e620000000a00 */
[----:B---3--:R-:W-:Y:S01]  /*0500*/  UIMAD.WIDE.U32 UR6, UR18, UR10, URZ ;  /* 0x0000000a120672a5 */ /* 0x008fe2000f8e00ff */
[----:B------:R-:W-:Y:S01]  /*0510*/  SHF.R.S32.HI R35, RZ, 0x1f, R55 ;  /* 0x0000001fff237819 */ /* 0x000fe20000011437 */
[----:B------:R-:W-:Y:S01]  /*0520*/  UIMAD UR5, UR18, UR9, UR5 ;  /* 0x00000009120572a4 */ /* 0x000fe2000f8e0205 */
[----:B------:R-:W3:Y:S01]  /*0530*/  LDCU.64 UR8, c[0x0][0x4c8] ;  /* 0x00009900ff0877ac */ /* 0x000ee20008000a00 */
[----:B------:R-:W-:Y:S01]  /*0540*/  IMAD.WIDE.U32 R8, R2, UR14, R8 ;  /* 0x0000000e02087c25 */ /* 0x000fe2000f8e0008 */
[----:B------:R-:W-:Y:S01]  /*0550*/  CS2R R66, SRZ ;  /* 0x0000000000427805 */ /* 0x000fe2000001ff00 */
[----:B------:R-:W-:-:S02]  /*0560*/  UIMAD UR7, UR18, UR11, UR7 ;  /* 0x0000000b120772a4 */ /* 0x000fc4000f8e0207 */
[----:B------:R-:W-:Y:S01]  /*0570*/  IMAD R0, R35, R22, RZ ;  /* 0x0000001623007224 */ /* 0x000fe200078e02ff */
        /* <DEDUP_REMOVED lines=8> */
[----:B0-----:R-:W-:-:S03]  /*0600*/  LEA R10, P0, R18, R26, 0x1 ;  /* 0x0000001a120a7211 */ /* 0x001fc600078008ff */
[----:B------:R-:W-:Y:S01]  /*0610*/  IMAD R11, R2, R21, R7 ;  /* 0x00000015020b7224 */ /* 0x000fe200078e0207 */
[C---:B------:R-:W-:Y:S02]  /*0620*/  IADD3.X R7, PT, PT, R0.reuse, R17, RZ, P2, !PT ;  /* 0x0000001100077210 */ /* 0x040fe400017fe4ff */
[----:B------:R-:W-:Y:S02]  /*0630*/  IADD3 R6, P4, PT, R13, R6, RZ ;  /* 0x000000060d067210 */ /* 0x000fe40007f9e0ff */
[----:B------:R-:W-:Y:S01]  /*0640*/  IADD3 R9, PT, PT, R9, R5, RZ ;  /* 0x0000000509097210 */ /* 0x000fe20007ffe0ff */
[----:B------:R-:W-:Y:S01]  /*0650*/  IMAD.X R5, R0, 0x1, R15, P3 ;  /* 0x0000000100057824 */ /* 0x000fe200018e060f */
[----:B------:R-:W-:Y:S01]  /*0660*/  LEA R12, P2, R14, R28, 0x1 ;  /* 0x0000001c0e0c7211 */ /* 0x000fe200078408ff */
[----:B---3--:R-:W-:Y:S01]  /*0670*/  IMAD.WIDE.U32 R64, R2, UR8, RZ ;  /* 0x0000000802407c25 */ /* 0x008fe2000f8e00ff */
[----:B------:R-:W-:Y:S02]  /*0680*/  IADD3 R13, P5, PT, R13, R8, RZ ;  /* 0x000000080d0d7210 */ /* 0x000fe40007fbe0ff */
[----:B------:R-:W-:-:S02]  /*0690*/  LEA.HI.X R18, R18, R27, R7, 0x1, P0 ;  /* 0x0000001b12127211 */ /* 0x000fc400000f0c07 */
[----:B------:R-:W-:Y:S02]  /*06a0*/  IADD3.X R16, PT, PT, R0, R11, RZ, P4, !PT ;  /* 0x0000000b00107210 */ /* 0x000fe400027fe4ff */
[----:B------:R-:W-:Y:S01]  /*06b0*/  LEA R15, P0, R6, R30, 0x1 ;  /* 0x0000001e060f7211 */ /* 0x000fe200078008ff */
[----:B-1----:R-:W-:Y:S01]  /*06c0*/  IMAD.WIDE.U32 R62, R2, R24, RZ ;  /* 0x00000018023e7225 */ /* 0x002fe200078e00ff */
[----:B------:R-:W-:Y:S02]  /*06d0*/  LEA.HI.X R14, R14, R29, R5, 0x1, P2 ;  /* 0x0000001d0e0e7211 */ /* 0x000fe400010f0c05 */
[----:B------:R-:W-:Y:S01]  /*06e0*/  IADD3.X R0, PT, PT, R0, R9, RZ, P5, !PT ;  /* 0x0000000900007210 */ /* 0x000fe20002ffe4ff */
[----:B------:R-:W-:Y:S01]  /*06f0*/  IMAD R5, R2, UR9, R65 ;  /* 0x0000000902057c24 */ /* 0x000fe2000f8e0241 */
[C---:B----4-:R-:W-:Y:S02]  /*0700*/  LEA R17, P2, R13.reuse, R32, 0x1 ;  /* 0x000000200d117211 */ /* 0x050fe400078408ff */
[----:B------:R-:W-:Y:S01]  /*0710*/  LEA.HI.X R16, R6, R31, R16, 0x1, P0 ;  /* 0x0000001f06107211 */ /* 0x000fe200000f0c10 */
[----:B------:R-:W-:Y:S01]  /*0720*/  HFMA2 R6, -RZ, RZ, 0, 0 ;  /* 0x00000000ff067431 */ /* 0x000fe200000001ff */
[----:B------:R-:W-:Y:S01]  /*0730*/  LEA.HI.X R19, R13, R33, R0, 0x1, P2 ;  /* 0x000000210d137211 */ /* 0x000fe200010f0c00 */
[----:B------:R-:W-:-:S02]  /*0740*/  IMAD R7, R2, R25, R63 ;  /* 0x0000001902077224 */ /* 0x000fc400078e023f */
[----:B------:R-:W-:Y:S01]  /*0750*/  IMAD.MOV.U32 R9, RZ, RZ, RZ ;  /* 0x000000ffff097224 */ /* 0x000fe200078e00ff */
[----:B------:R-:W-:Y:S06]  /*0760*/  @!P1 BRA `(.L_x_9699) ;  /* 0x0000002c00b89947 */ /* 0x000fec0003800000 */
[----:B------:R-:W0:Y:S01]  /*0770*/  S2R R60, SR_TID.X ;  /* 0x00000000003c7919 */ /* 0x000e220000002100 */
[----:B------:R-:W1:Y:S01]  /*0780*/  LDC.64 R20, c[0x0][0x4d8] ;  /* 0x00013600ff147b82 */ /* 0x000e620000000a00 */
[----:B------:R-:W2:Y:S01]  /*0790*/  LDCU.64 UR10, c[0x0][0x4e0] ;  /* 0x00009c00ff0a77ac */ /* 0x000ea20008000a00 */
[----:B------:R-:W-:Y:S01]  /*07a0*/  MOV R61, RZ ;  /* 0x000000ff003d7202 */ /* 0x000fe20000000f00 */
[----:B------:R-:W-:Y:S01]  /*07b0*/  IMAD.MOV.U32 R6, RZ, RZ, RZ ;  /* 0x000000ffff067224 */ /* 0x000fe200078e00ff */
[----:B------:R-:W3:Y:S04]  /*07c0*/  LDCU.64 UR6, c[0x0][0x3a0] ;  /* 0x00007400ff0677ac */ /* 0x000ee80008000a00 */
[----:B------:R-:W4:Y:S01]  /*07d0*/  S2UR UR5, SR_CgaCtaId ;  /* 0x00000000000579c3 */ /* 0x000f220000008800 */
[----:B------:R-:W0:Y:S01]  /*07e0*/  LDCU.64 UR8, c[0x0][0x3b8] ;  /* 0x00007700ff0877ac */ /* 0x000e220008000a00 */
[----:B------:R-:W-:Y:S01]  /*07f0*/  UMOV UR4, 0x400 ;  /* 0x0000040000047882 */ /* 0x000fe20000000000 */
[----:B--2---:R-:W-:-:S02]  /*0800*/  IMAD R0, R35, UR10, RZ ;  /* 0x0000000a23007c24 */ /* 0x004fc4000f8e02ff */
[C---:B---3--:R-:W-:Y:S01]  /*0810*/  IMAD.WIDE.U32 R58, R2.reuse, UR6, RZ ;  /* 0x00000006023a7c25 */ /* 0x048fe2000f8e00ff */
[----:B------:R-:W2:Y:S03]  /*0820*/  LDCU UR6, c[0x0][0x394] ;  /* 0x00007280ff0677ac */ /* 0x000ea60008000800 */
[----:B------:R-:W-:Y:S02]  /*0830*/  IMAD R29, R55, UR11, R0 ;  /* 0x0000000b371d7c24 */ /* 0x000fe4000f8e0200 */
[----:B0-----:R-:W-:Y:S01]  /*0840*/  IMAD.WIDE.U32 R56, R2, UR8, RZ ;  /* 0x0000000802387c25 */ /* 0x001fe2000f8e00ff */
[----:B------:R-:W-:Y:S01]  /*0850*/  IADD3 R24, PT, PT, R60, 0x200, RZ ;  /* 0x000002003c187810 */ /* 0x000fe20007ffe0ff */
[----:B----4-:R-:W-:Y:S02]  /*0860*/  ULEA UR5, UR5, UR4, 0x18 ;  /* 0x0000000405057291 */ /* 0x010fe4000f8ec0ff */
[----:B-1----:R-:W-:-:S04]  /*0870*/  IMAD.WIDE.U32 R8, R20, UR18, R60 ;  /* 0x0000001214087c25 */ /* 0x002fc8000f8e003c */
[----:B------:R-:W-:Y:S01]  /*0880*/  IMAD R9, R21, UR18, R9 ;  /* 0x0000001215097c24 */ /* 0x000fe2000f8e0209 */
[----:B------:R-:W-:Y:S01]  /*0890*/  LEA R20, R60, UR5, 0x4 ;  /* 0x000000053c147c11 */ /* 0x000fe2000f8e20ff */
[----:B------:R-:W-:Y:S02]  /*08a0*/  IMAD R11, R2, UR7, R59 ;  /* 0x00000007020b7c24 */ /* 0x000fe4000f8e023b */
[----:B------:R-:W-:Y:S01]  /*08b0*/  IMAD.WIDE.U32 R54, R55, UR10, R8 ;  /* 0x0000000a37367c25 */ /* 0x000fe2000f8e0008 */
[----:B------:R-:W-:Y:S02]  /*08c0*/  IADD3 R25, PT, PT, R20, 0x110, RZ ;  /* 0x0000011014197810 */ /* 0x000fe40007ffe0ff */
[----:B------:R-:W-:Y:S01]  /*08d0*/  MOV R9, RZ ;  /* 0x000000ff00097202 */ /* 0x000fe20000000f00 */
[----:B------:R-:W-:Y:S01]  /*08e0*/  IMAD.MOV.U32 R8, RZ, RZ, R10 ;  /* 0x000000ffff087224 */ /* 0x000fe200078e000a */
[----:B------:R-:W-:Y:S01]  /*08f0*/  MOV R10, R18 ;  /* 0x00000012000a7202 */ /* 0x000fe20000000f00 */
[----:B------:R-:W-:Y:S01]  /*0900*/  IMAD R13, R2, UR9, R57 ;  /* 0x00000009020d7c24 */ /* 0x000fe2000f8e0239 */
[C---:B------:R-:W-:Y:S01]  /*0910*/  SHF.L.U32 R18, R60.reuse, 0x2, RZ ;  /* 0x000000023c127819 */ /* 0x040fe200000006ff */
[----:B--2---:R-:W-:Y:S01]  /*0920*/  IMAD.U32 R21, RZ, RZ, UR6 ;  /* 0x00000006ff157e24 */ /* 0x004fe2000f8e00ff */
[----:B------:R-:W-:Y:S01]  /*0930*/  IADD3 R29, PT, PT, R55, R29, RZ ;  /* 0x0000001d371d7210 */ /* 0x000fe20007ffe0ff */
[----:B------:R-:W-:Y:S01]  /*0940*/  IMAD R25, R60, -0xc, R25 ;  /* 0xfffffff43c197824 */ /* 0x000fe200078e0219 */
[----:B------:R-:W-:-:S04]  /*0950*/  LOP3.LUT R23, R18, 0xf80, RZ, 0xc0, !PT ;  /* 0x00000f8012177812 */ /* 0x000fc800078ec0ff */
[----:B------:R-:W-:Y:S02]  /*0960*/  LOP3.LUT R22, R23, 0x1f, R60, 0xf8, !PT ;  /* 0x0000001f17167812 */ /* 0x000fe400078ef83c */
[----:B------:R-:W-:Y:S02]  /*0970*/  LOP3.LUT R23, R60, 0x1f, RZ, 0xc0, !PT ;  /* 0x0000001f3c177812 */ /* 0x000fe400078ec0ff */
[C---:B------:R-:W-:Y:S02]  /*0980*/  LOP3.LUT R26, R22.reuse, 0x20, RZ, 0xfc, !PT ;  /* 0x00000020161a7812 */ /* 0x040fe400078efcff */
[C---:B------:R-:W-:Y:S02]  /*0990*/  LOP3.LUT R27, R22.reuse, 0x40, RZ, 0xfc, !PT ;  /* 0x00000040161b7812 */ /* 0x040fe400078efcff */
[----:B------:R-:W-:-:S07]  /*09a0*/  LOP3.LUT R28, R22, 0x60, RZ, 0xfc, !PT ;  /* 0x00000060161c7812 */ /* 0x000fce00078efcff */
.L_x_9723:
[----:B0-----:R-:W0:Y:S01]  /*09b0*/  LDCU UR4, c[0x0][0x388] ;  /* 0x00007100ff0477ac */ /* 0x001e220008000800 */
[----:B------:R-:W-:Y:S01]  /*09c0*/  VIADD R30, R21, 0xffffffff ;  /* 0xffffffff151e7836 */ /* 0x000fe20000000000 */
[----:B------:R-:W-:Y:S02]  /*09d0*/  SHF.L.U32 R35, R22, 0x1, RZ ;  /* 0x0000000116237819 */ /* 0x000fe400000006ff */
[----:B------:R-:W-:Y:S02]  /*09e0*/  PRMT R0, RZ, 0x7610, R0 ;  /* 0x00007610ff007816 */ /* 0x000fe40000000000 */
[----:B------:R-:W-:Y:S02]  /*09f0*/  SHF.L.U32 R52, R30, 0x7, RZ ;  /* 0x000000071e347819 */ /* 0x000fe400000006ff */
[----:B------:R-:W-:Y:S02]  /*0a00*/  IADD3 R32, P4, PT, R35, R8, RZ ;  /* 0x0000000823207210 */ /* 0x000fe40007f9e0ff */
[----:B------:R-:W-:-:S02]  /*0a10*/  PRMT R34, RZ, 0x7610, R34 ;  /* 0x00007610ff227816 */ /* 0x000fc40000000022 */
[----:B------:R-:W-:Y:S01]  /*0a20*/  PRMT R40, RZ, 0x7610, R40 ;  /* 0x00007610ff287816 */ /* 0x000fe20000000028 */
[----:B------:R-:W-:Y:S01]  /*0a30*/  IMAD.X R33, RZ, RZ, R10, P4 ;  /* 0x000000ffff217224 */ /* 0x000fe200020e060a */
[----:B------:R-:W-:Y:S02]  /*0a40*/  PRMT R42, RZ, 0x7610, R42 ;  /* 0x00007610ff2a7816 */ /* 0x000fe4000000002a */
[----:B0-----:R-:W-:-:S04]  /*0a50*/  IADD3 R31, PT, PT, -R52, UR4, RZ ;  /* 0x00000004341f7c10 */ /* 0x001fc8000fffe1ff */
        /* <DEDUP_REMOVED lines=9> */
[----:B------:R-:W1:Y:S01]  /*0af0*/  S2UR UR6, SR_CgaCtaId ;  /* 0x00000000000679c3 */ /* 0x000e620000008800 */
[----:B------:R-:W-:Y:S01]  /*0b00*/  UMOV UR4, 0x400 ;  /* 0x0000040000047882 */ /* 0x000fe20000000000 */
[----:B------:R-:W-:Y:S01]  /*0b10*/  IADD3 R50, P4, PT, R35, R12, RZ ;  /* 0x0000000c23327210 */ /* 0x000fe20007f9e0ff */
[----:B------:R-:W1:Y:S01]  /*0b20*/  S2R R36, SR_LANEID ;  /* 0x0000000000247919 */ /* 0x000e620000000000 */
[----:B------:R-:W-:-:S02]  /*0b30*/  PRMT R46, RZ, 0x7610, R46 ;  /* 0x00007610ff2e7816 */ /* 0x000fc4000000002e */
[----:B------:R-:W-:Y:S02]  /*0b40*/  PRMT R48, RZ, 0x7610, R48 ;  /* 0x00007610ff307816 */ /* 0x000fe40000000030 */
[----:B------:R-:W-:Y:S02]  /*0b50*/  PRMT R68, RZ, 0x7610, R68 ;  /* 0x00007610ff447816 */ /* 0x000fe40000000044 */
[----:B0-----:R-:W-:Y:S02]  /*0b60*/  PRMT R32, RZ, 0x7610, R32 ;  /* 0x00007610ff207816 */ /* 0x001fe40000000020 */
[----:B------:R-:W-:Y:S01]  /*0b70*/  IADD3.X R51, PT, PT, RZ, R14, RZ, P4, !PT ;  /* 0x0000000eff337210 */ /* 0x000fe200027fe4ff */
[----:B-1----:R-:W-:-:S06]  /*0b80*/  ULEA UR6, UR6, UR4, 0x18 ;  /* 0x0000000406067291 */ /* 0x002fcc000f8ec0ff */
[C---:B------:R-:W-:Y:S02]  /*0b90*/  LEA R37, R36.reuse, UR6, 0x1 ;  /* 0x0000000624257c11 */ /* 0x040fe4000f8e08ff */
        /* <DEDUP_REMOVED lines=12> */
[----:B0-----:R-:W-:-:S02]  /*0c60*/  IADD3 R34, P4, PT, R35, R15, RZ ;  /* 0x0000000f23227210 */ /* 0x001fc40007f9e0ff */
[----:B-1----:R-:W-:Y:S02]  /*0c70*/  PRMT R40, RZ, 0x7610, R40 ;  /* 0x00007610ff287816 */ /* 0x002fe40000000028 */
[----:B--2---:R-:W-:Y:S02]  /*0c80*/  PRMT R42, RZ, 0x7610, R42 ;  /* 0x00007610ff2a7816 */ /* 0x004fe4000000002a */
[----:B------:R-:W-:Y:S02]  /*0c90*/  PRMT R70, RZ, 0x7610, R70 ;  /* 0x00007610ff467816 */ /* 0x000fe40000000046 */
        /* <DEDUP_REMOVED lines=13> */
[C---:B0-----:R-:W-:Y:S01]  /*0d70*/  PRMT R39, R75.reuse, 0x7632, R39 ;  /* 0x000076324b277816 */ /* 0x041fe20000000027 */
[C---:B------:R-:W-:Y:S01]  /*0d80*/  IMAD.U32 R41, R74.reuse, 0x10000, RZ ;  /* 0x000100004a297824 */ /* 0x040fe200078e00ff */
[----:B------:R-:W-:Y:S01]  /*0d90*/  PRMT R0, R74, 0x7632, R0 ;  /* 0x000076324a007816 */ /* 0x000fe20000000000 */
[----:B------:R-:W-:Y:S01]  /*0da0*/  BSSY.RECONVERGENT B0, `(.L_x_9700) ;  /* 0x0000036000007945 */ /* 0x000fe20003800200 */
[----:B------:R-:W-:Y:S01]  /*0db0*/  SHF.L.U32 R43, R75, 0x10, RZ ;  /* 0x000000104b2b7819 */ /* 0x000fe200000006ff */
[----:B------:R-:W-:-:S02]  /*0dc0*/  IMAD.U32 R47, R39, 0x10000, RZ ;  /* 0x00010000272f7824 */ /* 0x000fc400078e00ff */
[----:B-----5:R-:W-:Y:S01]  /*0dd0*/  FADD.FTZ R39, R41, R4 ;  /* 0x0000000429277221 */ /* 0x020fe20000010000 */
[----:B------:R-:W-:Y:S02]  /*0de0*/  PRMT R84, R44, 0x7632, R84 ;  /* 0x000076322c547816 */ /* 0x000fe40000000054 */
[----:B-1----:R-:W-:Y:S02]  /*0df0*/  SHF.L.U32 R35, R0, 0x10, RZ ;  /* 0x0000001000237819 */ /* 0x002fe400000006ff */
[----:B------:R-:W-:Y:S02]  /*0e00*/  FSETP.GTU.FTZ.AND P2, PT, R39, 20, PT ;  /* 0x41a000002700780b */ /* 0x000fe40003f5c000 */
[----:B------:R-:W-:Y:S01]  /*0e10*/  SHF.L.U32 R44, R44, 0x10, RZ ;  /* 0x000000102c2c7819 */ /* 0x000fe200000006ff */
[----:B------:R-:W-:Y:S01]  /*0e20*/  FADD.FTZ R41, R35, R4 ;  /* 0x0000000423297221 */ /* 0x000fe20000010000 */
[----:B------:R-:W-:-:S04]  /*0e30*/  PRMT R91, R45, 0x7632, R91 ;  /* 0x000076322d5b7816 */ /* 0x000fc8000000005b */
[----:B------:R-:W-:Y:S01]  /*0e40*/  FSETP.GTU.FTZ.AND P3, PT, R41, 20, PT ;  /* 0x41a000002900780b */ /* 0x000fe20003f7c000 */
[----:B--2---:R0:W-:Y:S04]  /*0e50*/  STS.U16 [R37], R40 ;  /* 0x0000002825007388 */ /* 0x0041e80000000400 */
[----:B---3--:R1:W-:Y:S04]  /*0e60*/  STS.U16 [R37+0x40], R42 ;  /* 0x0000402a25007388 */ /* 0x0083e80000000400 */
[----:B----4-:R-:W-:Y:S01]  /*0e70*/  STS.U16 [R37+0x80], R70 ;  /* 0x0000804625007388 */ /* 0x010fe20000000400 */
[----:B0-----:R-:W-:Y:S01]  /*0e80*/  FADD.FTZ R40, R43, R4 ;  /* 0x000000042b287221 */ /* 0x001fe20000010000 */
[----:B------:R-:W-:-:S02]  /*0e90*/  SHF.L.U32 R43, R45, 0x10, RZ ;  /* 0x000000102d2b7819 */ /* 0x000fc400000006ff */
[----:B------:R-:W-:Y:S01]  /*0ea0*/  STS.U16 [R37+0xc0], R72 ;  /* 0x0000c04825007388 */ /* 0x000fe20000000400 */
[----:B------:R-:W-:-:S03]  /*0eb0*/  NOP ;  /* 0x0000000000007918 */ /* 0x000fc60000000000 */
[----:B------:R-:W0:Y:S01]  /*0ec0*/  LDS.64 R32, [R38] ;  /* 0x0000000026207984 */ /* 0x000e220000000a00 */
[----:B-1----:R-:W-:Y:S01]  /*0ed0*/  FADD.FTZ R42, R47, R4 ;  /* 0x000000042f2a7221 */ /* 0x002fe20000010000 */
[----:B------:R-:W-:-:S04]  /*0ee0*/  FSETP.GTU.FTZ.AND P0, PT, R40, 20, PT ;  /* 0x41a000002800780b */ /* 0x000fc80003f1c000 */
[----:B------:R-:W-:Y:S02]  /*0ef0*/  FSETP.GTU.FTZ.AND P1, PT, R42, 20, PT ;  /* 0x41a000002a00780b */ /* 0x000fe40003f3c000 */
[----:B0-----:R-:W-:Y:S01]  /*0f00*/  SHF.L.U32 R0, R32, 0x10, RZ ;  /* 0x0000001020007819 */ /* 0x001fe200000006ff */
[----:B------:R-:W-:Y:S10]  /*0f10*/  @P2 BRA `(.L_x_9701) ;  /* 0x0000000000782947 */ /* 0x000ff40003800000 */
        /* <DEDUP_REMOVED lines=13> */
[----:B------:R-:W-:Y:S01]  /*0ff0*/  @P2 IMAD.MOV.U32 R45, RZ, RZ, 0x7f800000 ;  /* 0x7f800000ff2d2424 */ /* 0x000fe200078e00ff */
[----:B------:R-:W-:Y:S02]  /*1000*/  @P2 FSETP.NEU.FTZ.AND P4, PT, R47, RZ, PT ;  /* 0x000000ff2f00220b */ /* 0x000fe40003f9d000 */
        /* <DEDUP_REMOVED lines=13> */
[----:B------:R-:W-:-:S05]  /*10e0*/  @P5 FFMA.FTZ R39, R47, R45, +INF ;  /* 0x7f8000002f275423 */ /* 0x000fca000001002d */
[----:B------:R-:W-:-:S07]  /*10f0*/  @P2 FSEL R39, R39, -RZ, P4 ;  /* 0x800000ff27272208 */ /* 0x000fce0002000000 */
.L_x_9701:
[----:B------:R-:W-:Y:S05]  /*1100*/  BSYNC.RECONVERGENT B0 ;  /* 0x0000000000007941 */ /* 0x000fea0003800200 */
.L_x_9700:
        /* <DEDUP_REMOVED lines=32> */
.L_x_9703:
[----:B------:R-:W-:Y:S05]  /*1310*/  BSYNC.RECONVERGENT B0 ;  /* 0x0000000000007941 */ /* 0x000fea0003800200 */
.L_x_9702:
        /* <DEDUP_REMOVED lines=32> */
.L_x_9705:
[----:B------:R-:W-:Y:S05]  /*1520*/  BSYNC.RECONVERGENT B0 ;  /* 0x0000000000007941 */ /* 0x000fea0003800200 */
.L_x_9704:
        /* <DEDUP_REMOVED lines=32> */
.L_x_9707:
[----:B------:R-:W-:Y:S05]  /*1730*/  BSYNC.RECONVERGENT B0 ;  /* 0x0000000000007941 */ /* 0x000fea0003800200 */
.L_x_9706:
[----:B------:R-:W0:Y:S01]  /*1740*/  LDCU UR4, c[0x0][0x38c] ;  /* 0x00007180ff0477ac */ /* 0x000e220008000800 */
[----:B------:R-:W-:Y:S01]  /*1750*/  PRMT R47, R32, 0x7632, R47 ;  /* 0x00007632202f7816 */ /* 0x000fe2000000002f */
[----:B------:R-:W-:Y:S01]  /*1760*/  FFMA.FTZ R32, R0, R44, R9 ;  /* 0x0000002c00207223 */ /* 0x000fe20000010009 */
[----:B------:R-:W-:Y:S01]  /*1770*/  SHF.L.U32 R84, R84, 0x10, RZ ;  /* 0x0000001054547819 */ /* 0x000fe200000006ff */
[----:B------:R-:W-:Y:S01]  /*1780*/  IMAD.U32 R46, R33, 0x10000, RZ ;  /* 0x00010000212e7824 */ /* 0x000fe200078e00ff */
[----:B------:R-:W-:Y:S01]  /*1790*/  SHF.L.U32 R47, R47, 0x10, RZ ;  /* 0x000000102f2f7819 */ /* 0x000fe200000006ff */
[----:B------:R-:W-:Y:S01]  /*17a0*/  HFMA2 R45, -RZ, RZ, 0, 0 ;  /* 0x00000000ff2d7431 */ /* 0x000fe200000001ff */
[----:B------:R-:W-:Y:S01]  /*17b0*/  PRMT R92, R33, 0x7632, R92 ;  /* 0x00007632215c7816 */ /* 0x000fe2000000005c */
[----:B------:R-:W-:Y:S01]  /*17c0*/  HFMA2 R85, -RZ, RZ, 0, 0 ;  /* 0x00000000ff557431 */ /* 0x000fe200000001ff */
[----:B------:R-:W-:Y:S01]  /*17d0*/  SHF.L.U32 R91, R91, 0x10, RZ ;  /* 0x000000105b5b7819 */ /* 0x000fe200000006ff */
[----:B------:R-:W-:Y:S01]  /*17e0*/  FFMA.FTZ R9, R47, R84, R32 ;  /* 0x000000542f097223 */ /* 0x000fe20000010020 */
[----:B------:R-:W-:Y:S01]  /*17f0*/  PRMT R48, RZ, 0x7610, R48 ;  /* 0x00007610ff307816 */ /* 0x000fe20000000030 */
[----:B------:R-:W-:Y:S01]  /*1800*/  IMAD.U32 R92, R92, 0x10000, RZ ;  /* 0x000100005c5c7824 */ /* 0x000fe200078e00ff */
[----:B------:R-:W-:Y:S01]  /*1810*/  MOV R49, RZ ;  /* 0x000000ff00317202 */ /* 0x000fe20000000f00 */
[----:B------:R-:W-:Y:S01]  /*1820*/  FFMA.FTZ R9, R46, R43, R9 ;  /* 0x0000002b2e097223 */ /* 0x000fe20000010009 */
[----:B------:R-:W-:-:S02]  /*1830*/  IMAD.MOV.U32 R90, RZ, RZ, RZ ;  /* 0x000000ffff5a7224 */ /* 0x000fc400078e00ff */
        /* <DEDUP_REMOVED lines=10> */
[----:B------:R-:W-:Y:S01]  /*18e0*/  IMAD.IADD R98, R52, 0x1, R60 ;  /* 0x0000000134627824 */ /* 0x000fe200078e023c */
[----:B------:R-:W-:Y:S01]  /*18f0*/  SHF.L.U32 R103, R30, 0x8, RZ ;  /* 0x000000081e677819 */ /* 0x000fe200000006ff */
[----:B------:R-:W-:Y:S01]  /*1900*/  FMUL.FTZ R99, R44, R39 ;  /* 0x000000272c637220 */ /* 0x000fe20000410000 */
[----:B------:R-:W-:Y:S01]  /*1910*/  SHF.L.U32 R104, R21, 0x8, RZ ;  /* 0x0000000815687819 */ /* 0x000fe200000006ff */
[----:B------:R-:W-:Y:S01]  /*1920*/  FMUL.FTZ R100, R84, R41 ;  /* 0x0000002954647220 */ /* 0x000fe20000410000 */
[----:B------:R-:W-:Y:S01]  /*1930*/  IADD3 R80, P1, PT, R52, R54, RZ ;  /* 0x0000003634507210 */ /* 0x000fe20007f3e0ff */
[----:B------:R-:W1:Y:S01]  /*1940*/  LDC.64 R70, c[0x0][0x448] ;  /* 0x00011200ff467b82 */ /* 0x000e620000000a00 */
[----:B------:R-:W-:Y:S01]  /*1950*/  ISETP.GE.AND P2, PT, R22, R31, PT ;  /* 0x0000001f1600720c */ /* 0x000fe20003f46270 */
[----:B------:R-:W-:Y:S01]  /*1960*/  FMUL.FTZ R101, R43, R40 ;  /* 0x000000282b657220 */ /* 0x000fe20000410000 */
[----:B------:R-:W-:Y:S01]  /*1970*/  IADD3 R97, PT, PT, R21, -0x2, RZ ;  /* 0xfffffffe15617810 */ /* 0x000fe20007ffe0ff */
[----:B------:R-:W-:Y:S01]  /*1980*/  FMUL.FTZ R102, R91, R42 ;  /* 0x0000002a5b667220 */ /* 0x000fe20000410000 */
[----:B------:R-:W-:Y:S01]  /*1990*/  ISETP.EQ.AND P0, PT, R60, RZ, P0 ;  /* 0x000000ff3c00720c */ /* 0x000fe20000702270 */
[----:B------:R-:W2:Y:S01]  /*19a0*/  LDCU UR10, c[0x0][0x394] ;  /* 0x00007280ff0a77ac */ /* 0x000ea20008000800 */
[----:B------:R-:W-:Y:S01]  /*19b0*/  MOV R45, RZ ;  /* 0x000000ff002d7202 */ /* 0x000fe20000000f00 */
        /* <DEDUP_REMOVED lines=11> */
.L_x_9722:
        /* <DEDUP_REMOVED lines=12> */
[----:B------:R0:W5:Y:S01]  /*1b30*/  @!P4 LDG.E.U16 R107, desc[UR16][R34.64+0xc0] ;  /* 0x0000c010226bc981 */ /* 0x000162000c1e1500 */
[----:B------:R-:W-:-:S02]  /*1b40*/  MOV R32, R58 ;  /* 0x0000003a00207202 */ /* 0x000fc40000000f00 */
[----:B------:R-:W-:-:S03]  /*1b50*/  MOV R33, R11 ;  /* 0x0000000b00217202 */ /* 0x000fc60000000f00 */
[----:B---3--:R-:W-:-:S04]  /*1b60*/  IMAD.WIDE.U32 R32, R72, UR4, R32 ;  /* 0x0000000448207c25 */ /* 0x008fc8000f8e0020 */
[----:B------:R-:W-:Y:S01]  /*1b70*/  IMAD R33, R73, UR4, R33 ;  /* 0x0000000449217c24 */ /* 0x000fe2000f8e0221 */
[----:B------:R-:W-:-:S04]  /*1b80*/  LEA R82, P5, R32, R68, 0x2 ;  /* 0x0000004420527211 */ /* 0x000fc800078a10ff */
[----:B------:R-:W-:-:S05]  /*1b90*/  LEA.HI.X R83, R32, R69, R33, 0x2, P5 ;  /* 0x0000004520537211 */ /* 0x000fca00028f1421 */
[----:B------:R3:W5:Y:S01]  /*1ba0*/  LDG.E R105, desc[UR16][R82.64] ;  /* 0x0000001052697981 */ /* 0x000762000c1e1900 */
[----:B------:R-:W-:Y:S01]  /*1bb0*/  MOV R32, R56 ;  /* 0x0000003800207202 */ /* 0x000fe20000000f00 */
[----:B------:R-:W-:-:S04]  /*1bc0*/  IMAD.MOV.U32 R33, RZ, RZ, R13 ;  /* 0x000000ffff217224 */ /* 0x000fc800078e000d */
[----:B------:R-:W-:-:S04]  /*1bd0*/  IMAD.WIDE.U32 R32, R74, UR4, R32 ;  /* 0x000000044a207c25 */ /* 0x000fc8000f8e0020 */
[----:B------:R-:W-:Y:S01]  /*1be0*/  IMAD R33, R75, UR4, R33 ;  /* 0x000000044b217c24 */ /* 0x000fe2000f8e0221 */
[----:B-1----:R-:W-:-:S04]  /*1bf0*/  LEA R86, P5, R32, R70, 0x2 ;  /* 0x0000004620567211 */ /* 0x002fc800078a10ff */
[----:B------:R-:W-:-:S05]  /*1c00*/  LEA.HI.X R87, R32, R71, R33, 0x2, P5 ;  /* 0x0000004720577211 */ /* 0x000fca00028f1421 */
[----:B------:R1:W5:Y:S01]  /*1c10*/  LDG.E R35, desc[UR16][R86.64] ;  /* 0x0000001056237981 */ /* 0x000362000c1e1900 */
[----:B0-----:R-:W-:Y:S01]  /*1c20*/  HFMA2 R34, -RZ, RZ, 0, 0 ;  /* 0x00000000ff227431 */ /* 0x001fe200000001ff */
[----:B------:R-:W-:Y:S01]  /*1c30*/  MOV R88, RZ ;  /* 0x000000ff00587202 */ /* 0x000fe20000000f00 */
[----:B------:R-:W0:Y:S01]  /*1c40*/  S2UR UR7, SR_CgaCtaId ;  /* 0x00000000000779c3 */ /* 0x000e220000008800 */
[----:B------:R-:W-:Y:S01]  /*1c50*/  UMOV UR6, 0x400 ;  /* 0x0000040000067882 */ /* 0x000fe20000000000 */
[----:B---3--:R-:W-:Y:S01]  /*1c60*/  IADD3 R83, PT, PT, R103, UR4, RZ ;  /* 0x0000000467537c10 */ /* 0x008fe2000fffe0ff */
[----:B------:R-:W-:Y:S01]  /*1c70*/  BSSY.RECONVERGENT B0, `(.L_x_9709) ;  /* 0x0000034000007945 */ /* 0x000fe20003800200 */
[----:B0-----:R-:W-:Y:S01]  /*1c80*/  ULEA UR6, UR7, UR6, 0x18 ;  /* 0x0000000607067291 */ /* 0x001fe2000f8ec0ff */
[----:B--2---:R-:W-:Y:S02]  /*1c90*/  @!P2 PRMT R34, R108, 0x5410, RZ ;  /* 0x000054106c22a816 */ /* 0x004fe400000000ff */
[----:B----4-:R-:W-:-:S02]  /*1ca0*/  @!P1 PRMT R88, R106, 0x5410, RZ ;  /* 0x000054106a589816 */ /* 0x010fc400000000ff */
[----:B-----5:R-:W-:Y:S02]  /*1cb0*/  @!P3 PRMT R34, R34, 0x5410, R89 ;  /* 0x000054102222b816 */ /* 0x020fe40000000059 */
[----:B------:R-:W-:Y:S02]  /*1cc0*/  @!P4 PRMT R88, R88, 0x5410, R107 ;  /* 0x000054105858c816 */ /* 0x000fe4000000006b */
[----:B-1----:R-:W-:Y:S02]  /*1cd0*/  PRMT R87, R34, 0x7632, R87 ;  /* 0x0000763222577816 */ /* 0x002fe40000000057 */
[----:B------:R-:W-:Y:S01]  /*1ce0*/  PRMT R89, R88, 0x7632, R89 ;  /* 0x0000763258597816 */ /* 0x000fe20000000059 */
[----:B------:R-:W-:Y:S04]  /*1cf0*/  STS.U16 [R37], R34 ;  /* 0x0000002225007388 */ /* 0x000fe80000000400 */
[----:B------:R-:W-:Y:S04]  /*1d00*/  STS.U16 [R37+0x40], R87 ;  /* 0x0000405725007388 */ /* 0x000fe80000000400 */
[----:B------:R-:W-:Y:S04]  /*1d10*/  STS.U16 [R37+0x80], R88 ;  /* 0x0000805825007388 */ /* 0x000fe80000000400 */
[----:B------:R-:W-:Y:S01]  /*1d20*/  STS.U16 [R37+0xc0], R89 ;  /* 0x0000c05925007388 */ /* 0x000fe20000000400 */
[----:B------:R-:W-:-:S03]  /*1d30*/  NOP ;  /* 0x0000000000007918 */ /* 0x000fc60000000000 */
[----:B------:R-:W0:Y:S01]  /*1d40*/  LDS.64 R32, [R38] ;  /* 0x0000000026207984 */ /* 0x000e220000000a00 */
[----:B------:R-:W-:-:S04]  /*1d50*/  FMUL.FTZ R82, R105, 1.4426950216293334961 ;  /* 0x3fb8aa3b69527820 */ /* 0x000fc80000410000 */
[----:B------:R-:W-:Y:S01]  /*1d60*/  FMUL.FTZ R114, R82, R39 ;  /* 0x0000002752727220 */ /* 0x000fe20000410000 */
[----:B------:R-:W-:Y:S01]  /*1d70*/  ISETP.NE.AND P3, PT, R60, RZ, PT ;  /* 0x000000ff3c00720c */ /* 0x000fe20003f65270 */
[C---:B------:R-:W-:Y:S01]  /*1d80*/  FMUL.FTZ R107, R82.reuse, R41 ;  /* 0x00000029526b7220 */ /* 0x040fe20000410000 */
[C---:B------:R-:W-:Y:S01]  /*1d90*/  FMUL.FTZ R110, R82.reuse, R40 ;  /* 0x00000028526e7220 */ /* 0x040fe20000410000 */
[----:B------:R-:W-:Y:S02]  /*1da0*/  FMUL.FTZ R115, R82, R42 ;  /* 0x0000002a52737220 */ /* 0x000fe40000410000 */
[----:B------:R-:W1:Y:S01]  /*1db0*/  MUFU.EX2 R114, R114 ;  /* 0x0000007200727308 */ /* 0x000e620000000800 */
[----:B------:R-:W-:Y:S02]  /*1dc0*/  ISETP.NE.AND P1, PT, R60, 0x1f, PT ;  /* 0x0000001f3c00780c */ /* 0x000fe40003f25270 */
[----:B------:R-:W-:Y:S01]  /*1dd0*/  SEL R83, R83, R24, !P3 ;  /* 0x0000001853537207 */ /* 0x000fe20005800000 */
[----:B------:R-:W2:Y:S04]  /*1de0*/  MUFU.EX2 R107, R107 ;  /* 0x0000006b006b7308 */ /* 0x000ea80000000800 */
[----:B------:R-:W3:Y:S01]  /*1df0*/  MUFU.EX2 R110, R110 ;  /* 0x0000006e006e7308 */ /* 0x000ee20000000800 */
[----:B------:R-:W-:-:S03]  /*1e00*/  LEA R83, R83, UR6, 0x2 ;  /* 0x0000000653537c11 */ /* 0x000fc6000f8e10ff */
[----:B------:R-:W4:Y:S02]  /*1e10*/  MUFU.EX2 R115, R115 ;  /* 0x0000007300737308 */ /* 0x000f240000000800 */
[----:B-1----:R1:W-:Y:S01]  /*1e20*/  STS [R83+0x548], R114 ;  /* 0x0005487253007388 */ /* 0x0023e20000000800 */
[C---:B0-----:R-:W-:Y:S02]  /*1e30*/  PRMT R87, R32.reuse, 0x7632, R87 ;  /* 0x0000763220577816 */ /* 0x041fe40000000057 */
        /* <DEDUP_REMOVED lines=8> */
[----:B-1----:R-:W-:Y:S01]  /*1ec0*/  FMUL.FTZ R83, R35, R106 ;  /* 0x0000006a23537220 */ /* 0x002fe20000410000 */
[----:B------:R-:W-:Y:S01]  /*1ed0*/  FMUL.FTZ R112, R0, R33 ;  /* 0x0000002100707220 */ /* 0x000fe20000410000 */
[----:B------:R-:W-:Y:S01]  /*1ee0*/  FMUL.FTZ R113, R46, R113 ;  /* 0x000000712e717220 */ /* 0x000fe20000410000 */
[----:B------:R-:W-:Y:S01]  /*1ef0*/  FMUL.FTZ R109, R47, R32 ;  /* 0x000000202f6d7220 */ /* 0x000fe20000410000 */
[----:B------:R-:W-:Y:S01]  /*1f00*/  FMUL.FTZ R88, R92, R83 ;  /* 0x000000535c587220 */ /* 0x000fe20000410000 */
[----:B------:R-:W-:Y:S06]  /*1f10*/  BAR.SYNC.DEFER_BLOCKING 0x0 ;  /* 0x0000000000007b1d */ /* 0x000fec0000010000 */
[----:B--234-:R-:W-:Y:S05]  /*1f20*/  @P1 BRA `(.L_x_9710) ;  /* 0x00000000001c1947 */ /* 0x01cfea0003800000 */
[----:B------:R-:W-:Y:S01]  /*1f30*/  ISETP.NE.AND P1, PT, R21, UR10, PT ;  /* 0x0000000a15007c0c */ /* 0x000fe2000bf25270 */
[----:B------:R-:W-:-:S12]  /*1f40*/  IMAD.MOV.U32 R89, RZ, RZ, 0x3f800000 ;  /* 0x3f800000ff597424 */ /* 0x000fd800078e00ff */
[----:B------:R-:W-:Y:S05]  /*1f50*/  @!P1 BRA `(.L_x_9711) ;  /* 0x0000000000149947 */ /* 0x000fea0003800000 */
[----:B------:R-:W-:-:S04]  /*1f60*/  IADD3 R32, PT, PT, R104, UR4, RZ ;  /* 0x0000000468207c10 */ /* 0x000fc8000fffe0ff */
[----:B------:R-:W-:-:S05]  /*1f70*/  LEA R32, R32, UR6, 0x2 ;  /* 0x0000000620207c11 */ /* 0x000fca000f8e10ff */
[----:B------:R2:W3:Y:S01]  /*1f80*/  LDS R89, [R32+0x548] ;  /* 0x0005480020597984 */ /* 0x0004e20000000800 */
[----:B------:R-:W-:Y:S05]  /*1f90*/  BRA `(.L_x_9711) ;  /* 0x0000000000047947 */ /* 0x000fea0003800000 */
.L_x_9710:
[----:B------:R0:W1:Y:S02]  /*1fa0*/  LDS R89, [R18+UR5+0xd4c] ;  /* 0x000d4c0512597984 */ /* 0x0000640008000800 */
.L_x_9711:
[----:B------:R-:W-:Y:S05]  /*1fb0*/  BSYNC.RECONVERGENT B0 ;  /* 0x0000000000007941 */ /* 0x000fea0003800200 */
.L_x_9709:
[----:B--2---:R-:W2:Y:S01]  /*1fc0*/  @P0 LDC R32, c[0x0][0x38c] ;  /* 0x0000e300ff200b82 */ /* 0x004ea20000000800 */
[----:B------:R-:W-:Y:S02]  /*1fd0*/  HFMA2 R34, -RZ, RZ, 0, 0 ;  /* 0x00000000ff227431 */ /* 0x000fe400000001ff */
[----:B--2---:R-:W-:-:S04]  /*1fe0*/  @P0 IMAD R33, R97, R32, UR4 ;  /* 0x0000000461210e24 */ /* 0x004fc8000f8e0220 */
[----:B------:R-:W-:-:S05]  /*1ff0*/  @P0 IMAD.WIDE R32, R33, 0x8, R66 ;  /* 0x0000000821200825 */ /* 0x000fca00078e0242 */
[----:B------:R2:W4:Y:S01]  /*2000*/  @P0 LDG.E R34, desc[UR16][R32.64+0x4] ;  /* 0x0000041020220981 */ /* 0x000522000c1e1900 */
[----:B------:R-:W-:Y:S01]  /*2010*/  FFMA.FTZ R82, R99, R107, R100 ;  /* 0x0000006b63527223 */ /* 0x000fe20000010064 */
[----:B-1-3--:R-:W-:Y:S01]  /*2020*/  FMUL.FTZ R83, R115, R89 ;  /* 0x0000005973537220 */ /* 0x00afe20000410000 */
[----:B------:R-:W-:Y:S01]  /*2030*/  ISETP.GE.AND P1, PT, R36, 0x1, PT ;  /* 0x000000012400780c */ /* 0x000fe20003f26270 */
[----:B------:R-:W-:Y:S01]  /*2040*/  ULEA UR7, UR4, UR6, 0x3 ;  /* 0x0000000604077291 */ /* 0x000fe2000f8e18ff */
[C---:B------:R-:W-:Y:S01]  /*2050*/  FFMA.FTZ R82, R110.reuse, R82, R101 ;  /* 0x000000526e527223 */ /* 0x040fe20000010065 */
[----:B------:R-:W-:Y:S01]  /*2060*/  FMUL.FTZ R120, R110, R83 ;  /* 0x000000536e787220 */ /* 0x000fe20000410000 */
[----:B------:R-:W-:Y:S01]  /*2070*/  FMUL.FTZ R83, R114, R107 ;  /* 0x0000006b72537220 */ /* 0x000fe20000410000 */
[----:B------:R-:W-:Y:S01]  /*2080*/  ISETP.NE.AND P4, PT, R23, 0x1f, PT ;  /* 0x0000001f1700780c */ /* 0x000fe20003f85270 */
[C---:B------:R-:W-:Y:S01]  /*2090*/  FFMA.FTZ R111, R115.reuse, R82, R102 ;  /* 0x00000052736f7223 */ /* 0x040fe20000010066 */
[----:B------:R-:W-:Y:S01]  /*20a0*/  FFMA.FTZ R82, R115, R88, R113 ;  /* 0x0000005873527223 */ /* 0x000fe20000010071 */
[----:B------:R-:W-:Y:S01]  /*20b0*/  FMUL.FTZ R120, R107, R120 ;  /* 0x000000786b787220 */ /* 0x000fe20000410000 */
[----:B------:R-:W-:Y:S02]  /*20c0*/  BSSY.RECONVERGENT B0, `(.L_x_9712) ;  /* 0x0000083000007945 */ /* 0x000fe40003800200 */
[----:B------:R-:W1:Y:S01]  /*20d0*/  SHFL.UP PT, R116, R111, 0x1, RZ ;  /* 0x042000006f747989 */ /* 0x000e6200000e00ff */
[----:B------:R-:W-:-:S03]  /*20e0*/  FFMA.FTZ R82, R110, R82, R109 ;  /* 0x000000526e527223 */ /* 0x000fc6000001006d */
[----:B------:R-:W3:Y:S01]  /*20f0*/  SHFL.DOWN PT, R119, R120, 0x1, 0x1f ;  /* 0x08201f0078777f89 */ /* 0x000ee200000e0000 */
[----:B------:R-:W-:Y:S01]  /*2100*/  FFMA.FTZ R117, R107, R82, R112 ;  /* 0x000000526b757223 */ /* 0x000fe20000010070 */
[----:B------:R-:W-:-:S04]  /*2110*/  FMUL.FTZ R82, R110, R83 ;  /* 0x000000536e527220 */ /* 0x000fc80000410000 */
[----:B------:R-:W-:Y:S01]  /*2120*/  FMUL.FTZ R82, R115, R82 ;  /* 0x0000005273527220 */ /* 0x000fe20000410000 */
[----:B------:R-:W5:Y:S01]  /*2130*/  SHFL.DOWN PT, R118, R117, 0x1, 0x1f ;  /* 0x08201f0075767f89 */ /* 0x000f6200000e0000 */
[----:B------:R-:W-:-:S03]  /*2140*/  MOV R121, R117 ;  /* 0x0000007500797202 */ /* 0x000fc60000000f00 */
[----:B--2---:R-:W2:Y:S01]  /*2150*/  SHFL.UP PT, R33, R82, 0x1, RZ ;  /* 0x0420000052217989 */ /* 0x004ea200000e00ff */
[----:B-1----:R-:W-:Y:S01]  /*2160*/  FFMA.FTZ R116, R82, R116, R111 ;  /* 0x0000007452747223 */ /* 0x002fe2000001006f */
[----:B---3--:R-:W-:-:S04]  /*2170*/  @P4 FMUL.FTZ R83, R119, R120 ;  /* 0x0000007877534220 */ /* 0x008fc80000410000 */
[----:B------:R-:W-:-:S05]  /*2180*/  FSEL R111, R111, R116, !P1 ;  /* 0x000000746f6f7208 */ /* 0x000fca0004800000 */
[----:B------:R-:W1:Y:S01]  /*2190*/  SHFL.UP PT, R32, R111, 0x2, RZ ;  /* 0x044000006f207989 */ /* 0x000e6200000e00ff */
[----:B-----5:R-:W-:Y:S01]  /*21a0*/  @P4 FFMA.FTZ R121, R120, R118, R121 ;  /* 0x0000007678794223 */ /* 0x020fe20000010079 */
[----:B------:R-:W-:Y:S01]  /*21b0*/  @P4 IMAD.MOV.U32 R120, RZ, RZ, R83 ;  /* 0x000000ffff784224 */ /* 0x000fe200078e0053 */
[----:B------:R-:W-:Y:S01]  /*21c0*/  ISETP.GT.U32.AND P4, PT, R23, 0x1d, PT ;  /* 0x0000001d1700780c */ /* 0x000fe20003f84070 */
[----:B--2---:R-:W-:Y:S02]  /*21d0*/  @P1 FMUL.FTZ R82, R82, R33 ;  /* 0x0000002152521220 */ /* 0x004fe40000410000 */
        /* <DEDUP_REMOVED lines=23> */
[----:B------:R-:W2:Y:S03]  /*2350*/  SHFL.UP PT, R33, R82, 0x8, RZ ;  /* 0x0500000052217989 */ /* 0x000ea600000e00ff */
[----:B------:R-:W-:Y:S01]  /*2360*/  @!P4 MOV R120, R83 ;  /* 0x000000530078c202 */ /* 0x000fe20000000f00 */
[----:B------:R-:W3:Y:S01]  /*2370*/  SHFL.DOWN PT, R118, R121, 0x8, 0x1f ;  /* 0x09001f0079767f89 */ /* 0x000ee200000e0000 */
[----:B------:R-:W-:-:S03]  /*2380*/  ISETP.GT.U32.AND P4, PT, R23, 0x17, PT ;  /* 0x000000171700780c */ /* 0x000fc60003f84070 */
[----:B------:R-:W5:Y:S01]  /*2390*/  SHFL.DOWN PT, R83, R120, 0x8, 0x1f ;  /* 0x09001f0078537f89 */ /* 0x000f6200000e0000 */
[C---:B-1----:R-:W-:Y:S01]  /*23a0*/  FFMA.FTZ R32, R82.reuse, R32, R111 ;  /* 0x0000002052207223 */ /* 0x042fe2000001006f */
[----:B--2---:R-:W-:-:S04]  /*23b0*/  @P1 FMUL.FTZ R82, R82, R33 ;  /* 0x0000002152521220 */ /* 0x004fc80000410000 */
[----:B------:R-:W-:Y:S01]  /*23c0*/  FSEL R117, R111, R32, !P1 ;  /* 0x000000206f757208 */ /* 0x000fe20004800000 */
[----:B------:R-:W-:Y:S01]  /*23d0*/  HFMA2 R33, -RZ, RZ, 0, 0 ;  /* 0x00000000ff217431 */ /* 0x000fe200000001ff */
[----:B------:R-:W-:Y:S01]  /*23e0*/  ISETP.GE.AND P1, PT, R21, UR10, PT ;  /* 0x0000000a15007c0c */ /* 0x000fe2000bf26270 */
[----:B------:R-:W-:Y:S01]  /*23f0*/  SHFL.UP PT, R111, R82, 0x10, RZ ;  /* 0x06000000526f7989 */ /* 0x000fe200000e00ff */
[----:B---3--:R-:W-:Y:S02]  /*2400*/  @!P4 FFMA.FTZ R121, R120, R118, R121 ;  /* 0x000000767879c223 */ /* 0x008fe40000010079 */
[----:B------:R-:W-:Y:S01]  /*2410*/  ISETP.NE.OR P1, PT, R60, RZ, P1 ;  /* 0x000000ff3c00720c */ /* 0x000fe20000f25670 */
[----:B------:R-:W1:Y:S01]  /*2420*/  SHFL.UP PT, R116, R117, 0x10, RZ ;  /* 0x0600000075747989 */ /* 0x000e6200000e00ff */
[----:B-----5:R-:W-:-:S03]  /*2430*/  @!P4 FMUL.FTZ R32, R120, R83 ;  /* 0x000000537820c220 */ /* 0x020fc60000410000 */
[----:B------:R-:W2:Y:S02]  /*2440*/  SHFL.DOWN PT, R83, R121, 0x10, 0x1f ;  /* 0x0a001f0079537f89 */ /* 0x000ea400000e0000 */
[----:B------:R-:W-:Y:S01]  /*2450*/  @!P4 MOV R120, R32 ;  /* 0x000000200078c202 */ /* 0x000fe20000000f00 */
[----:B------:R-:W-:Y:S01]  /*2460*/  IMAD.MOV.U32 R32, RZ, RZ, 0x3f800000 ;  /* 0x3f800000ff207424 */ /* 0x000fe200078e00ff */
[----:B------:R-:W-:-:S03]  /*2470*/  ISETP.GE.AND P4, PT, R36, 0x10, PT ;  /* 0x000000102400780c */ /* 0x000fc60003f86270 */
[----:B------:R-:W3:Y:S04]  /*2480*/  SHFL.DOWN PT, R119, R120, 0x10, 0x1f ;  /* 0x0a001f0078777f89 */ /* 0x000ee800000e0000 */
[----:B------:R-:W5:Y:S01]  /*2490*/  @!P1 LDS.64 R32, [UR7+0xdc8] ;  /* 0x000dc807ff209984 */ /* 0x000f620008000a00 */
[----:B------:R-:W-:Y:S01]  /*24a0*/  ISETP.GT.U32.AND P1, PT, R23, 0xf, PT ;  /* 0x0000000f1700780c */ /* 0x000fe20003f24070 */
[----:B-1----:R-:W-:-:S04]  /*24b0*/  FFMA.FTZ R116, R82, R116, R117 ;  /* 0x0000007452747223 */ /* 0x002fc80000010075 */
[----:B------:R-:W-:Y:S01]  /*24c0*/  @P4 FMUL.FTZ R82, R82, R111 ;  /* 0x0000006f52524220 */ /* 0x000fe20000410000 */
[----:B------:R-:W-:-:S07]  /*24d0*/  FSEL R116, R117, R116, !P4 ;  /* 0x0000007475747208 */ /* 0x000fce0006000000 */
[C---:B--2---:R-:W-:Y:S01]  /*24e0*/  @!P1 FFMA.FTZ R121, R120.reuse, R83, R121 ;  /* 0x0000005378799223 */ /* 0x044fe20000010079 */
[----:B------:R-:W-:Y:S04]  /*24f0*/  SHFL.UP PT, R82, R82, 0x1, RZ ;  /* 0x0420000052527989 */ /* 0x000fe800000e00ff */
[----:B------:R-:W-:Y:S01]  /*2500*/  SHFL.UP PT, R117, R116, 0x1, RZ ;  /* 0x0420000074757989 */ /* 0x000fe200000e00ff */
[----:B---3--:R-:W-:-:S03]  /*2510*/  @!P1 FMUL.FTZ R118, R120, R119 ;  /* 0x0000007778769220 */ /* 0x008fc60000410000 */
[----:B------:R-:W-:Y:S02]  /*2520*/  SHFL.IDX PT, R83, R121, RZ, 0x1f ;  /* 0x00001fff79537589 */ /* 0x000fe400000e0000 */
[----:B------:R-:W-:Y:S02]  /*2530*/  @!P1 MOV R120, R118 ;  /* 0x0000007600789202 */ /* 0x000fe40000000f00 */
[----:B------:R-:W-:Y:S01]  /*2540*/  ISETP.NE.AND P1, PT, R60, RZ, PT ;  /* 0x000000ff3c00720c */ /* 0x000fe20003f25270 */
[----:B------:R-:W-:Y:S04]  /*2550*/  SHFL.DOWN PT, R118, R121, 0x1, 0x1f ;  /* 0x08201f0079767f89 */ /* 0x000fe800000e0000 */
[----:B------:R-:W1:Y:S04]  /*2560*/  SHFL.IDX PT, R122, R120, RZ, 0x1f ;  /* 0x00001fff787a7589 */ /* 0x000e6800000e0000 */
[----:B------:R-:W-:Y:S04]  /*2570*/  SHFL.DOWN PT, R123, R120, 0x1, 0x1f ;  /* 0x08201f00787b7f89 */ /* 0x000fe800000e0000 */
[----:B-----5:R-:W-:Y:S01]  /*2580*/  SHFL.IDX PT, R119, R33, RZ, 0x1f ;  /* 0x00001fff21777589 */ /* 0x020fe200000e0000 */
[----:B-1----:R-:W-:-:S03]  /*2590*/  FFMA.FTZ R83, R122, R33, R83 ;  /* 0x000000217a537223 */ /* 0x002fc60000010053 */
[----:B----4-:R-:W1:Y:S02]  /*25a0*/  SHFL.IDX PT, R111, R34, RZ, 0x1f ;  /* 0x00001fff226f7589 */ /* 0x010e6400000e0000 */
[----:B-1----:R-:W-:Y:S01]  /*25b0*/  @P3 FFMA.FTZ R111, R82, R111, R117 ;  /* 0x0000006f526f3223 */ /* 0x002fe20000010075 */
[----:B------:R-:W-:Y:S01]  /*25c0*/  FMUL.FTZ R82, R122, R32 ;  /* 0x000000207a527220 */ /* 0x000fe20000410000 */
[----:B------:R-:W-:Y:S02]  /*25d0*/  ISETP.NE.AND P3, PT, R60, 0x1f, PT ;  /* 0x0000001f3c00780c */ /* 0x000fe40003f65270 */
[----:B------:R-:W-:Y:S02]  /*25e0*/  FFMA.FTZ R114, R114, R111, R99 ;  /* 0x0000006f72727223 */ /* 0x000fe40000010063 */
[----:B------:R1:W-:Y:S02]  /*25f0*/  @!P1 STS.64 [UR7+0xdc8], R82 ;  /* 0x000dc852ff009988 */ /* 0x0003e40008000a07 */
[-C--:B------:R-:W-:Y:S01]  /*2600*/  FFMA.FTZ R111, R107, R114.reuse, R100 ;  /* 0x000000726b6f7223 */ /* 0x080fe20000010064 */
[----:B------:R-:W-:-:S03]  /*2610*/  FMUL.FTZ R33, R35, R114 ;  /* 0x0000007223217220 */ /* 0x000fc60000410000 */
        /* <DEDUP_REMOVED lines=32> */
[----:B------:R-:W-:Y:S01]  /*2820*/  ISETP.GE.AND P3, PT, R32, 0x1, PT ;  /* 0x000000012000780c */ /* 0x000fe20003f66270 */
[----:B------:R-:W-:Y:S01]  /*2830*/  FFMA.FTZ R83, R46, R108, R33 ;  /* 0x0000006c2e537223 */ /* 0x000fe20000010021 */
[----:B------:R-:W-:Y:S01]  /*2840*/  FMUL.FTZ R82, R106, R117 ;  /* 0x000000756a527220 */ /* 0x000fe20000410000 */
[----:B------:R-:W-:Y:S01]  /*2850*/  FFMA.FTZ R33, R34, R35, RZ ;  /* 0x0000002322217223 */ /* 0x000fe200000100ff */
[----:B------:R-:W-:-:S02]  /*2860*/  ISETP.GE.AND P4, PT, R32, 0x21, PT ;  /* 0x000000212000780c */ /* 0x000fc40003f86270 */
[----:B------:R-:W-:Y:S01]  /*2870*/  ISETP.GE.AND P5, PT, R32, 0x41, PT ;  /* 0x000000412000780c */ /* 0x000fe20003fa6270 */
[----:B------:R-:W-:Y:S01]  /*2880*/  FFMA.FTZ R82, R92, R82, R83 ;  /* 0x000000525c527223 */ /* 0x000fe20000010053 */
[----:B------:R1:W2:Y:S01]  /*2890*/  LDS R121, [R25+0x80] ;  /* 0x0000800019797984 */ /* 0x0002a20000000800 */
[----:B------:R-:W-:Y:S01]  /*28a0*/  ISETP.GE.AND P6, PT, R32, 0x61, PT ;  /* 0x000000612000780c */ /* 0x000fe20003fc6270 */
[----:B------:R-:W-:-:S03]  /*28b0*/  FFMA.FTZ R106, R88, R111, R33 ;  /* 0x0000006f586a7223 */ /* 0x000fc60000010021 */
[----:B------:R-:W-:Y:S09]  /*28c0*/  @!P3 BRA `(.L_x_9713) ;  /* 0x000000000008b947 */ /* 0x000ff20003800000 */
[----:B------:R-:W3:Y:S04]  /*28d0*/  LDS R33, [R25] ;  /* 0x0000000019217984 */ /* 0x000ee80000000800 */
[----:B---3--:R3:W-:Y:S02]  /*28e0*/  REDG.E.ADD.F32.FTZ.RN.STRONG.GPU desc[UR16][R86.64], R33 ;  /* 0x00000021560079a6 */ /* 0x0087e4000c12f310 */
.L_x_9713:
[----:B------:R-:W-:Y:S05]  /*28f0*/  BSYNC.RECONVERGENT B0 ;  /* 0x0000000000007941 */ /* 0x000fea0003800200 */
.L_x_9712:
[----:B------:R-:W-:Y:S04]  /*2900*/  BSSY.RECONVERGENT B0, `(.L_x_9714) ;  /* 0x0000003000007945 */ /* 0x000fe80003800200 */
[----:B------:R-:W-:Y:S05]  /*2910*/  @!P4 BRA `(.L_x_9715) ;  /* 0x000000000004c947 */ /* 0x000fea0003800000 */
[----:B--2---:R4:W-:Y:S02]  /*2920*/  REDG.E.ADD.F32.FTZ.RN.STRONG.GPU desc[UR16][R86.64+0x80], R121 ;  /* 0x00008079560079a6 */ /* 0x0049e4000c12f310 */
.L_x_9715:
[----:B------:R-:W-:Y:S05]  /*2930*/  BSYNC.RECONVERGENT B0 ;  /* 0x0000000000007941 */ /* 0x000fea0003800200 */
.L_x_9714:
[----:B---3--:R3:W0:Y:S01]  /*2940*/  LDS R33, [R25+0x100] ;  /* 0x0001000019217984 */ /* 0x0086220000000800 */
[----:B------:R-:W-:Y:S01]  /*2950*/  BSSY.RECONVERGENT B0, `(.L_x_9716) ;  /* 0x0000006000007945 */ /* 0x000fe20003800200 */
[----:B------:R-:W-:Y:S01]  /*2960*/  FMUL.FTZ R32, R118, R42 ;  /* 0x0000002a76207220 */ /* 0x000fe20000410000 */
[----:B------:R-:W-:Y:S01]  /*2970*/  FADD.FTZ R117, -R102, R117 ;  /* 0x0000007566757221 */ /* 0x000fe20000010100 */
[----:B------:R-:W-:Y:S01]  /*2980*/  FFMA.FTZ R83, R89, R116, R106 ;  /* 0x0000007459537223 */ /* 0x000fe2000001006a */
[----:B------:R-:W-:Y:S06]  /*2990*/  @!P5 BRA `(.L_x_9717) ;  /* 0x000000000004d947 */ /* 0x000fec0003800000 */
[----:B0-----:R0:W-:Y:S02]  /*29a0*/  REDG.E.ADD.F32.FTZ.RN.STRONG.GPU desc[UR16][R86.64+0x100], R33 ;  /* 0x00010021560079a6 */ /* 0x0011e4000c12f310 */
.L_x_9717:
[----:B------:R-:W-:Y:S05]  /*29b0*/  BSYNC.RECONVERGENT B0 ;  /* 0x0000000000007941 */ /* 0x000fea0003800200 */
.L_x_9716:
[----:B0-----:R0:W0:Y:S01]  /*29c0*/  LDS R33, [R25+0x180] ;  /* 0x0001800019217984 */ /* 0x0010220000000800 */
[----:B------:R-:W-:Y:S01]  /*29d0*/  BSSY.RECONVERGENT B0, `(.L_x_9718) ;  /* 0x0000004000007945 */ /* 0x000fe20003800200 */
[----:B------:R-:W-:-:S03]  /*29e0*/  FFMA.FTZ R83, R32, R117, R83 ;  /* 0x0000007520537223 */ /* 0x000fc60000010053 */
[----:B------:R-:W-:Y:S05]  /*29f0*/  @!P6 BRA `(.L_x_9719) ;  /* 0x000000000004e947 */ /* 0x000fea0003800000 */
[----:B0-----:R0:W-:Y:S02]  /*2a00*/  REDG.E.ADD.F32.FTZ.RN.STRONG.GPU desc[UR16][R86.64+0x180], R33 ;  /* 0x00018021560079a6 */ /* 0x0011e4000c12f310 */
.L_x_9719:
[----:B------:R-:W-:Y:S05]  /*2a10*/  BSYNC.RECONVERGENT B0 ;  /* 0x0000000000007941 */ /* 0x000fea0003800200 */
.L_x_9718:
[----:B0---4-:R-:W0:Y:S01]  /*2a20*/  SHFL.DOWN PT, R86, R83, 0x1, 0x1f ;  /* 0x08201f0053567f89 */ /* 0x011e2200000e0000 */
[----:B------:R-:W-:Y:S01]  /*2a30*/  ISETP.GT.AND P3, PT, R36, 0x1e, PT ;  /* 0x0000001e2400780c */ /* 0x000fe20003f64270 */
[----:B------:R-:W-:Y:S01]  /*2a40*/  FADD.FTZ R96, R88, R96 ;  /* 0x0000006058607221 */ /* 0x000fe20000010000 */
[C---:B------:R-:W-:Y:S01]  /*2a50*/  FMUL.FTZ R87, R105.reuse, R120 ;  /* 0x0000007869577220 */ /* 0x040fe20000410000 */
[----:B------:R-:W4:Y:S01]  /*2a60*/  SHFL.DOWN PT, R33, R82, 0x1, 0x1f ;  /* 0x08201f0052217f89 */ /* 0x000f2200000e0000 */
[----:B------:R-:W-:Y:S01]  /*2a70*/  FMUL.FTZ R88, R105, R118 ;  /* 0x0000007669587220 */ /* 0x000fe20000410000 */
[----:B------:R-:W-:Y:S01]  /*2a80*/  FADD.FTZ R95, R32, R95 ;  /* 0x0000005f205f7221 */ /* 0x000fe20000010000 */
[----:B------:R-:W-:Y:S01]  /*2a90*/  FMUL.FTZ R116, R116, R87 ;  /* 0x0000005774747220 */ /* 0x000fe20000410000 */
[----:B------:R-:W-:Y:S01]  /*2aa0*/  BSSY.RECONVERGENT B0, `(.L_x_9720) ;  /* 0x0000034000007945 */ /* 0x000fe20003800200 */
        /* <DEDUP_REMOVED lines=28> */
[----:B------:R-:W-:Y:S01]  /*2c70*/  FMUL.FTZ R86, R105, R112 ;  /* 0x0000007069567220 */ /* 0x000fe20000410000 */
[----:B------:R-:W4:Y:S02]  /*2c80*/  SHFL.DOWN PT, R33, R82, 0x10, 0x1f ;  /* 0x0a001f0052217f89 */ /* 0x000f2400000e0000 */
[----:B------:R-:W-:Y:S01]  /*2c90*/  FFMA.FTZ R110, R84, R110, R111 ;  /* 0x0000006e546e7223 */ /* 0x000fe2000001006f */
[----:B------:R-:W-:-:S03]  /*2ca0*/  FMUL.FTZ R35, R35, R86 ;  /* 0x0000005623237220 */ /* 0x000fc60000410000 */
[----:B------:R-:W-:Y:S01]  /*2cb0*/  FADD.FTZ R49, R110, R49 ;  /* 0x000000316e317221 */ /* 0x000fe20000010000 */
[----:B------:R-:W-:-:S04]  /*2cc0*/  FFMA.FTZ R112, R44, R112, R35 ;  /* 0x000000702c707223 */ /* 0x000fc80000010023 */
        /* <DEDUP_REMOVED lines=17> */
.L_x_9721:
[----:B------:R-:W-:Y:S05]  /*2de0*/  BSYNC.RECONVERGENT B0 ;  /* 0x0000000000007941 */ /* 0x000fea0003800200 */
.L_x_9720:
[----:B------:R-:W-:-:S04]  /*2df0*/  UIADD3 UR4, UPT, UPT, UR4, 0x1, URZ ;  /* 0x0000000104047890 */ /* 0x000fc8000fffe0ff */
[----:B------:R-:W-:-:S09]  /*2e00*/  UISETP.GE.AND UP0, UPT, UR4, UR12, UPT ;  /* 0x0000000c0400728c */ /* 0x000fd2000bf06270 */
[----:B------:R-:W-:Y:S05]  /*2e10*/  BRA.U !UP0, `(.L_x_9722) ;  /* 0xffffffed08147547 */ /* 0x000fea000b83ffff */
.L_x_9708:
[----:B------:R-:W-:Y:S01]  /*2e20*/  BAR.SYNC.DEFER_BLOCKING 0x0 ;  /* 0x0000000000007b1d */ /* 0x000fe20000010000 */
[-C--:B------:R-:W-:Y:S02]  /*2e30*/  ISETP.GE.AND P0, PT, R22, R31.reuse, PT ;  /* 0x0000001f1600720c */ /* 0x080fe40003f06270 */
[-C--:B------:R-:W-:Y:S02]  /*2e40*/  ISETP.GE.AND P1, PT, R26, R31.reuse, PT ;  /* 0x0000001f1a00720c */ /* 0x080fe40003f26270 */
[-C--:B------:R-:W-:Y:S01]  /*2e50*/  ISETP.GE.AND P2, PT, R27, R31.reuse, PT ;  /* 0x0000001f1b00720c */ /* 0x080fe20003f46270 */
[----:B------:R-:W4:Y:S01]  /*2e60*/  LDCU.64 UR8, c[0x0][0x500] ;  /* 0x0000a000ff0877ac */ /* 0x000f220008000a00 */
[----:B------:R-:W-:Y:S01]  /*2e70*/  ISETP.GE.AND P3, PT, R28, R31, PT ;  /* 0x0000001f1c00720c */ /* 0x000fe20003f66270 */
[----:B------:R-:W5:Y:S01]  /*2e80*/  LDC.64 R70, c[0x0][0x518] ;  /* 0x00014600ff467b82 */ /* 0x000f620000000a00 */
[----:B------:R-:W-:Y:S01]  /*2e90*/  PRMT R0, RZ, 0x7610, R0 ;  /* 0x00007610ff007816 */ /* 0x000fe20000000000 */
[----:B------:R-:W1:Y:S01]  /*2ea0*/  LDCU.64 UR10, c[0x0][0x550] ;  /* 0x0000aa00ff0a77ac */ /* 0x000e620008000a00 */
[----:B0-----:R-:W-:-:S02]  /*2eb0*/  PRMT R32, RZ, 0x7610, R32 ;  /* 0x00007610ff207816 */ /* 0x001fc40000000020 */
[----:B------:R-:W-:Y:S02]  /*2ec0*/  PRMT R34, RZ, 0x7610, R34 ;  /* 0x00007610ff227816 */ /* 0x000fe40000000022 */
[----:B------:R-:W2:Y:S04]  /*2ed0*/  @!P0 LDG.E.U16 R0, desc[UR16][R50.64] ;  /* 0x0000001032008981 */ /* 0x000ea8000c1e1500 */
[----:B------:R-:W3:Y:S04]  /*2ee0*/  @!P1 LDG.E.U16 R32, desc[UR16][R50.64+0x40] ;  /* 0x0000401032209981 */ /* 0x000ee8000c1e1500 */
[----:B------:R-:W4:Y:S04]  /*2ef0*/  @!P2 LDG.E.U16 R34, desc[UR16][R50.64+0x80] ;  /* 0x000080103222a981 */ /* 0x000f28000c1e1500 */
[----:B------:R-:W5:Y:S01]  /*2f00*/  @!P3 LDG.E.U16 R48, desc[UR16][R50.64+0xc0] ;  /* 0x0000c0103230b981 */ /* 0x000f62000c1e1500 */
[----:B------:R-:W-:-:S02]  /*2f10*/  ISETP.NE.AND P0, PT, R60, RZ, PT ;  /* 0x000000ff3c00720c */ /* 0x000fc40003f05270 */
[----:B------:R-:W-:Y:S02]  /*2f20*/  F2FP.BF16.F32.PACK_AB R96, R96, R93 ;  /* 0x0000005d6060723e */ /* 0x000fe400000010ff */
[----:B------:R-:W-:Y:S02]  /*2f30*/  F2FP.BF16.F32.PACK_AB R97, R95, R94 ;  /* 0x0000005e5f61723e */ /* 0x000fe400000010ff */
[----:B------:R-:W-:Y:S01]  /*2f40*/  SHF.R.S32.HI R53, RZ, 0x1f, R52 ;  /* 0x0000001fff357819 */ /* 0x000fe20000011434 */
[----:B--2---:R-:W-:Y:S04]  /*2f50*/  STS.U16 [R37], R0 ;  /* 0x0000000025007388 */ /* 0x004fe80000000400 */
[----:B---3--:R-:W-:Y:S04]  /*2f60*/  STS.U16 [R37+0x40], R32 ;  /* 0x0000402025007388 */ /* 0x008fe80000000400 */
[----:B----4-:R-:W-:Y:S04]  /*2f70*/  STS.U16 [R37+0x80], R34 ;  /* 0x0000802225007388 */ /* 0x010fe80000000400 */
[----:B-----5:R-:W-:Y:S01]  /*2f80*/  STS.U16 [R37+0xc0], R48 ;  /* 0x0000c03025007388 */ /* 0x020fe20000000400 */
[----:B------:R-:W-:-:S03]  /*2f90*/  NOP ;  /* 0x0000000000007918 */ /* 0x000fc60000000000 */
[----:B------:R-:W0:Y:S01]  /*2fa0*/  LDS.64 R40, [R38] ;  /* 0x0000000026287984 */ /* 0x000e220000000a00 */
[----:B------:R-:W-:Y:S06]  /*2fb0*/  BAR.SYNC.DEFER_BLOCKING 0x0 ;  /* 0x0000000000007b1d */ /* 0x000fec0000010000 */
[----:B------:R-:W-:Y:S01]  /*2fc0*/  STS.64 [R38], R96 ;  /* 0x0000006026007388 */ /* 0x000fe20000000a00 */
[----:B------:R-:W-:-:S03]  /*2fd0*/  NOP ;  /* 0x0000000000007918 */ /* 0x000fc60000000000 */
[----:B------:R-:W-:Y:S04]  /*2fe0*/  LDS.U16 R43, [R37+0x40] ;  /* 0x00004000252b7984 */ /* 0x000fe80000000400 */
[----:B------:R-:W-:Y:S01]  /*2ff0*/  LDS.U16 R47, [R37+0x80] ;  /* 0x00008000252f7984 */ /* 0x000fe20000000400 */
[C---:B0-----:R-:W-:Y:S01]  /*3000*/  SHF.L.U32 R33, R40.reuse, 0x10, RZ ;  /* 0x0000001028217819 */ /* 0x041fe200000006ff */
[C---:B------:R-:W-:Y:S01]  /*3010*/  IMAD.U32 R35, R41.reuse, 0x10000, RZ ;  /* 0x0001000029237824 */ /* 0x040fe200078e00ff */
[----:B------:R-:W-:Y:S01]  /*3020*/  PRMT R0, R41, 0x7632, R0 ;  /* 0x0000763229007816 */ /* 0x000fe20000000000 */
[----:B------:R-:W-:Y:S02]  /*3030*/  LDS.U16 R51, [R37+0xc0] ;  /* 0x0000c00025337984 */ /* 0x000fe40000000400 */
[--C-:B------:R-:W-:Y:S01]  /*3040*/  FADD.FTZ R36, R33, R4.reuse ;  /* 0x0000000421247221 */ /* 0x100fe20000010000 */
[----:B------:R-:W-:Y:S01]  /*3050*/  PRMT R33, R40, 0x7632, R33 ;  /* 0x0000763228217816 */ /* 0x000fe20000000021 */
[----:B------:R-:W-:Y:S01]  /*3060*/  FADD.FTZ R39, R35, R4 ;  /* 0x0000000423277221 */ /* 0x000fe20000010000 */
[----:B------:R-:W-:Y:S01]  /*3070*/  LDS.U16 R41, [R37] ;  /* 0x0000000025297984 */ /* 0x000fe20000000400 */
[----:B------:R-:W-:-:S02]  /*3080*/  SHF.L.U32 R35, R0, 0x10, RZ ;  /* 0x0000001000237819 */ /* 0x000fc400000006ff */
[----:B------:R-:W-:Y:S01]  /*3090*/  SHF.L.U32 R33, R33, 0x10, RZ ;  /* 0x0000001021217819 */ /* 0x000fe200000006ff */
[----:B------:R-:W-:Y:S01]  /*30a0*/  @!P0 STS [UR6+0x100], R31 ;  /* 0x0001001fff008988 */ /* 0x000fe20008000806 */
[----:B------:R-:W-:Y:S01]  /*30b0*/  BAR.SYNC.DEFER_BLOCKING 0x0 ;  /* 0x0000000000007b1d */ /* 0x000fe20000010000 */
[----:B------:R-:W-:Y:S02]  /*30c0*/  FSETP.GTU.FTZ.AND P2, PT, R36, 20, PT ;  /* 0x41a000002400780b */ /* 0x000fe40003f5c000 */
[--C-:B------:R-:W-:Y:S01]  /*30d0*/  FADD.FTZ R34, R33, R4.reuse ;  /* 0x0000000421227221 */ /* 0x100fe20000010000 */
[----:B------:R-:W-:Y:S01]  /*30e0*/  FSETP.GTU.FTZ.AND P4, PT, R39, 20, PT ;  /* 0x41a000002700780b */ /* 0x000fe20003f9c000 */
[----:B------:R-:W-:-:S03]  /*30f0*/  FADD.FTZ R40, R35, R4 ;  /* 0x0000000423287221 */ /* 0x000fc60000010000 */
[----:B------:R-:W0:Y:S01]  /*3100*/  LDC.64 R32, c[0x0][0x4f8] ;  /* 0x00013e00ff207b82 */ /* 0x000e220000000a00 */
[----:B------:R-:W-:Y:S02]  /*3110*/  FSETP.GTU.FTZ.AND P3, PT, R34, 20, PT ;  /* 0x41a000002200780b */ /* 0x000fe40003f7c000 */
[----:B------:R-:W-:-:S03]  /*3120*/  FSETP.GTU.FTZ.AND P1, PT, R40, 20, PT ;  /* 0x41a000002800780b */ /* 0x000fc60003f3c000 */
[----:B------:R-:W-:-:S03]  /*3130*/  @!P2 FMUL.FTZ R0, R36, -1.4426950216293334961 ;  /* 0xbfb8aa3b2400a820 */ /* 0x000fc60000410000 */
[----:B------:R-:W-:-:S03]  /*3140*/  @!P4 FMUL.FTZ R35, R39, -1.4426950216293334961 ;  /* 0xbfb8aa3b2723c820 */ /* 0x000fc60000410000 */
[----:B------:R-:W2:Y:S02]  /*3150*/  @!P2 MUFU.EX2 R0, R0 ;  /* 0x000000000000a308 */ /* 0x000ea40000000800 */
[----:B------:R-:W-:Y:S02]  /*3160*/  @!P3 FMUL.FTZ R34, R34, -1.4426950216293334961 ;  /* 0xbfb8aa3b2222b820 */ /* 0x000fe40000410000 */
[----:B------:R-:W-:Y:S01]  /*3170*/  @!P1 FMUL.FTZ R40, R40, -1.4426950216293334961 ;  /* 0xbfb8aa3b28289820 */ /* 0x000fe20000410000 */
[----:B------:R-:W3:Y:S01]  /*3180*/  @!P4 MUFU.EX2 R35, R35 ;  /* 0x000000230023c308 */ /* 0x000ee20000000800 */
[----:B------:R-:W4:Y:S03]  /*3190*/  LDS R69, [UR6+0x100] ;  /* 0x00010006ff457984 */ /* 0x000f260008000800 */
[----:B------:R-:W5:Y:S04]  /*31a0*/  @!P3 MUFU.EX2 R34, R34 ;  /* 0x000000220022b308 */ /* 0x000f680000000800 */
[----:B------:R-:W1:Y:S01]  /*31b0*/  @!P1 MUFU.EX2 R40, R40 ;  /* 0x0000002800289308 */ /* 0x000e620000000800 */
[----:B--2---:R-:W-:Y:S01]  /*31c0*/  @!P2 FADD.FTZ R0, R0, 1 ;  /* 0x3f8000000000a421 */ /* 0x004fe20000010000 */
[----:B---3--:R-:W-:-:S05]  /*31d0*/  @!P4 FADD.FTZ R39, R35, 1 ;  /* 0x3f8000002327c421 */ /* 0x008fca0000010000 */
[----:B------:R-:W2:Y:S01]  /*31e0*/  @!P2 MUFU.RCP R0, R0 ;  /* 0x000000000000a308 */ /* 0x000ea20000001000 */
[----:B-----5:R-:W-:Y:S01]  /*31f0*/  @!P3 FADD.FTZ R36, R34, 1 ;  /* 0x3f8000002224b421 */ /* 0x020fe20000010000 */
[----:B0-----:R-:W-:-:S04]  /*3200*/  IMAD.WIDE.U32 R34, R32, UR18, R52 ;  /* 0x0000001220227c25 */ /* 0x001fc8000f8e0034 */
[----:B-1----:R-:W-:Y:S01]  /*3210*/  @!P1 FADD.FTZ R40, R40, 1 ;  /* 0x3f80000028289421 */ /* 0x002fe20000010000 */
[----:B------:R-:W-:Y:S01]  /*3220*/  IMAD R35, R33, UR18, R35 ;  /* 0x0000001221237c24 */ /* 0x000fe2000f8e0223 */
[----:B------:R-:W0:Y:S01]  /*3230*/  @!P4 MUFU.RCP R39, R39 ;  /* 0x000000270027c308 */ /* 0x000e220000001000 */
[----:B------:R-:W-:-:S04]  /*3240*/  IMAD.WIDE.U32 R52, R70, UR18, R52 ;  /* 0x0000001246347c25 */ /* 0x000fc8000f8e0034 */
[----:B------:R-:W-:-:S03]  /*3250*/  IMAD.WIDE.U32 R32, R2, UR8, R34 ;  /* 0x0000000802207c25 */ /* 0x000fc6000f8e0022 */
[----:B------:R-:W1:Y:S01]  /*3260*/  @!P3 MUFU.RCP R36, R36 ;  /* 0x000000240024b308 */ /* 0x000e620000001000 */
[----:B------:R-:W-:Y:S02]  /*3270*/  IMAD R53, R71, UR18, R53 ;  /* 0x0000001247357c24 */ /* 0x000fe4000f8e0235 */
[----:B--2---:R-:W-:Y:S01]  /*3280*/  @!P2 FMUL.FTZ R85, R85, R0 ;  /* 0x000000005555a220 */ /* 0x004fe20000410000 */
[----:B------:R-:W-:Y:S01]  /*3290*/  IMAD R0, R2, UR9, R33 ;  /* 0x0000000902007c24 */ /* 0x000fe2000f8e0221 */
[----:B------:R-:W2:Y:S02]  /*32a0*/  LDCU.64 UR8, c[0x0][0x560] ;  /* 0x0000ac00ff0877ac */ /* 0x000ea40008000a00 */
[----:B------:R-:W-:Y:S01]  /*32b0*/  FADD.FTZ R6, R85, R6 ;  /* 0x0000000655067221 */ /* 0x000fe20000010000 */
[----:B------:R-:W3:Y:S01]  /*32c0*/  @!P1 MUFU.RCP R40, R40 ;  /* 0x0000002800289308 */ /* 0x000ee20000001000 */
[----:B----4-:R-:W-:Y:S01]  /*32d0*/  ISETP.GE.AND P2, PT, R26, R69, PT ;  /* 0x000000451a00720c */ /* 0x010fe20003f46270 */
[----:B0-----:R-:W-:Y:S01]  /*32e0*/  @!P4 FMUL.FTZ R90, R90, R39 ;  /* 0x000000275a5ac220 */ /* 0x001fe20000410000 */
[----:B------:R-:W-:-:S02]  /*32f0*/  IADD3 R33, P4, PT, R22, R32, RZ ;  /* 0x0000002016217210 */ /* 0x000fc40007f9e0ff */
[-C--:B------:R-:W-:Y:S02]  /*3300*/  ISETP.GE.AND P5, PT, R28, R69.reuse, PT ;  /* 0x000000451c00720c */ /* 0x080fe40003fa6270 */
[----:B------:R-:W-:Y:S02]  /*3310*/  IADD3.X R0, PT, PT, RZ, R0, RZ, P4, !PT ;  /* 0x00000000ff007210 */ /* 0x000fe400027fe4ff */
[-C--:B------:R-:W-:Y:S01]  /*3320*/  ISETP.GE.AND P4, PT, R27, R69.reuse, PT ;  /* 0x000000451b00720c */ /* 0x080fe20003f86270 */
[----:B-1----:R-:W-:Y:S01]  /*3330*/  @!P3 FMUL.FTZ R49, R49, R36 ;  /* 0x000000243131b220 */ /* 0x002fe20000410000 */
[----:B------:R-:W-:Y:S02]  /*3340*/  ISETP.GE.AND P3, PT, R22, R69, PT ;  /* 0x000000451600720c */ /* 0x000fe40003f66270 */
[----:B------:R-:W-:Y:S02]  /*3350*/  LEA R32, P6, R33, UR10, 0x1 ;  /* 0x0000000a21207c11 */ /* 0x000fe4000f8c08ff */
[----:B------:R-:W-:Y:S01]  /*3360*/  F2FP.BF16.F32.PACK_AB R68, R49, R85 ;  /* 0x000000553144723e */ /* 0x000fe200000010ff */
[----:B------:R-:W-:Y:S01]  /*3370*/  FADD.FTZ R49, R6, R49 ;  /* 0x0000003106317221 */ /* 0x000fe20000010000 */
[----:B------:R-:W-:Y:S01]  /*3380*/  LEA.HI.X R33, R33, UR11, R0, 0x1, P6 ;  /* 0x0000000b21217c11 */ /* 0x000fe2000b0f0c00 */
[----:B---3--:R-:W-:-:S02]  /*3390*/  @!P1 FMUL.FTZ R45, R45, R40 ;  /* 0x000000282d2d9220 */ /* 0x008fc40000410000 */
[----:B------:R-:W-:Y:S02]  /*33a0*/  FADD.FTZ R6, R49, R90 ;  /* 0x0000005a31067221 */ /* 0x000fe40000010000 */
[----:B------:R-:W-:Y:S01]  /*33b0*/  @!P2 STG.E.U16 desc[UR16][R32.64+0x40], R43 ;  /* 0x0000402b2000a986 */ /* 0x000fe2000c101510 */
[----:B------:R-:W-:Y:S01]  /*33c0*/  F2FP.BF16.F32.PACK_AB R69, R45, R90 ;  /* 0x0000005a2d45723e */ /* 0x000fe200000010ff */
[----:B------:R-:W-:Y:S02]  /*33d0*/  FADD.FTZ R6, R6, R45 ;  /* 0x0000002d06067221 */ /* 0x000fe40000010000 */
        /* <DEDUP_REMOVED lines=10> */
[----:B------:R-:W-:Y:S01]  /*3480*/  @!P0 STS [UR6+0x100], R31 ;  /* 0x0001001fff008988 */ /* 0x000fe20008000806 */
[----:B------:R-:W-:Y:S06]  /*3490*/  BAR.SYNC.DEFER_BLOCKING 0x0 ;  /* 0x0000000000007b1d */ /* 0x000fec0000010000 */
[----:B------:R-:W1:Y:S01]  /*34a0*/  LDS R47, [UR6+0x100] ;  /* 0x00010006ff2f7984 */ /* 0x000e620008000800 */
[----:B------:R-:W0:Y:S02]  /*34b0*/  LDCU.64 UR6, c[0x0][0x520] ;  /* 0x0000a400ff0677ac */ /* 0x000e240008000a00 */
[----:B0-----:R-:W-:-:S04]  /*34c0*/  IMAD.WIDE.U32 R32, R2, UR6, R52 ;  /* 0x0000000602207c25 */ /* 0x001fc8000f8e0034 */
[----:B------:R-:W-:Y:S01]  /*34d0*/  IMAD R0, R2, UR7, R33 ;  /* 0x0000000702007c24 */ /* 0x000fe2000f8e0221 */
[----:B------:R-:W-:-:S05]  /*34e0*/  IADD3 R33, P4, PT, R22, R32, RZ ;  /* 0x0000002016217210 */ /* 0x000fca0007f9e0ff */
[----:B------:R-:W-:Y:S01]  /*34f0*/  IMAD.X R0, RZ, RZ, R0, P4 ;  /* 0x000000ffff007224 */ /* 0x000fe200020e0600 */
[----:B--2---:R-:W-:-:S04]  /*3500*/  LEA R32, P4, R33, UR8, 0x1 ;  /* 0x0000000821207c11 */ /* 0x004fc8000f8808ff */
[----:B------:R-:W-:Y:S02]  /*3510*/  LEA.HI.X R33, R33, UR9, R0, 0x1, P4 ;  /* 0x0000000921217c11 */ /* 0x000fe4000a0f0c00 */
[----:B------:R-:W-:Y:S02]  /*3520*/  IADD3 R12, P4, PT, R12, -0x100, RZ ;  /* 0xffffff000c0c7810 */ /* 0x000fe40007f9e0ff */
[-C--:B-1----:R-:W-:Y:S02]  /*3530*/  ISETP.GE.AND P0, PT, R22, R47.reuse, PT ;  /* 0x0000002f1600720c */ /* 0x082fe40003f06270 */
        /* <DEDUP_REMOVED lines=17> */
.L_x_9699:
        /* <DEDUP_REMOVED lines=13> */
[----:B-1----:R-:W-:-:S05]  /*3720*/  @P1 FADD R0, R0, R9 ;  /* 0x0000000900001221 */ /* 0x002fca0000000000 */
[----:B-----5:R-:W1:Y:S01]  /*3730*/  SHFL.DOWN P1, R3, R0, 0x2, 0x1f ;  /* 0x08401f0000037f89 */ /* 0x020e620000020000 */
[----:B--2---:R-:W-:Y:S02]  /*3740*/  ISETP.NE.AND P3, PT, R8, RZ, PT ;  /* 0x000000ff0800720c */ /* 0x004fe40003f65270 */
[----:B------:R-:W2:Y:S11]  /*3750*/  S2R R8, SR_TID.X ;  /* 0x0000000000087919 */ /* 0x000eb60000002100 */
[----:B------:R-:W3:Y:S01]  /*3760*/  @!P3 S2R R17, SR_CgaCtaId ;  /* 0x000000000011b919 */ /* 0x000ee20000008800 */
[----:B-1----:R-:W-:Y:S01]  /*3770*/  @P1 FADD R3, R0, R3 ;  /* 0x0000000300031221 */ /* 0x002fe20000000000 */
[----:B------:R-:W-:-:S04]  /*3780*/  @!P3 MOV R0, 0x400 ;  /* 0x000004000000b802 */ /* 0x000fc80000000f00 */
[----:B------:R-:W1:Y:S01]  /*3790*/  SHFL.DOWN P1, R4, R3, 0x4, 0x1f ;  /* 0x08801f0003047f89 */ /* 0x000e620000020000 */
[----:B---3--:R-:W-:Y:S01]  /*37a0*/  @!P3 LEA R17, R17, R0, 0x18 ;  /* 0x000000001111b211 */ /* 0x008fe200078ec0ff */
[----:B-1----:R-:W-:-:S05]  /*37b0*/  @P1 FADD R4, R3, R4 ;  /* 0x0000000403041221 */ /* 0x002fca0000000000 */
        /* <DEDUP_REMOVED lines=11> */
.L_x_9725:
[----:B------:R-:W-:Y:S05]  /*3870*/  BSYNC.RECONVERGENT B0 ;  /* 0x0000000000007941 */ /* 0x000fea0003800200 */
.L_x_9724:
[----:B------:R-:W-:Y:S05]  /*3880*/  @!P0 BRA `(.L_x_9726) ;  /* 0x0000000000688947 */ /* 0x000fea0003800000 */
[----:B------:R-:W-:Y:S06]  /*3890*/  BAR.SYNC.DEFER_BLOCKING 0x0 ;  /* 0x0000000000007b1d */ /* 0x000fec0000010000 */
[----:B------:R-:W-:Y:S01]  /*38a0*/  BSSY.RECONVERGENT B0, `(.L_x_9726) ;  /* 0x0000018000007945 */ /* 0x000fe20003800200 */
[----:B-----5:R-:W3:Y:S01]  /*38b0*/  SHFL.DOWN P0, R3, R6, 0x1, 0x1f ;  /* 0x08201f0006037f89 */ /* 0x020ee20000000000 */
[----:B--2---:R-:W2:Y:S01]  /*38c0*/  S2R R8, SR_LANEID ;  /* 0x0000000000087919 */ /* 0x004ea20000000000 */
[----:B---3--:R-:W-:Y:S02]  /*38d0*/  @P0 FADD R3, R3, R6 ;  /* 0x0000000603030221 */ /* 0x008fe40000000000 */
[----:B------:R-:W3:Y:S03]  /*38e0*/  S2R R6, SR_TID.X ;  /* 0x0000000000067919 */ /* 0x000ee60000002100 */
[----:B------:R-:W4:Y:S01]  /*38f0*/  SHFL.DOWN P0, R0, R3, 0x2, 0x1f ;  /* 0x08401f0003007f89 */ /* 0x000f220000000000 */
[----:B--2---:R-:W-:-:S13]  /*3900*/  ISETP.NE.AND P1, PT, R8, RZ, PT ;  /* 0x000000ff0800720c */ /* 0x004fda0003f25270 */
[----:B------:R-:W2:Y:S01]  /*3910*/  @!P1 S2R R8, SR_CgaCtaId ;  /* 0x0000000000089919 */ /* 0x000ea20000008800 */
[----:B----4-:R-:W-:Y:S01]  /*3920*/  @P0 FADD R0, R3, R0 ;  /* 0x0000000003000221 */ /* 0x010fe20000000000 */
[----:B------:R-:W-:-:S04]  /*3930*/  @!P1 MOV R3, 0x400 ;  /* 0x0000040000039802 */ /* 0x000fc80000000f00 */
[----:B------:R-:W4:Y:S01]  /*3940*/  SHFL.DOWN P0, R9, R0, 0x4, 0x1f ;  /* 0x08801f0000097f89 */ /* 0x000f220000000000 */
[----:B--2---:R-:W-:Y:S01]  /*3950*/  @!P1 LEA R8, R8, R3, 0x18 ;  /* 0x0000000308089211 */ /* 0x004fe200078ec0ff */
[----:B----4-:R-:W-:-:S05]  /*3960*/  @P0 FADD R9, R0, R9 ;  /* 0x0000000900090221 */ /* 0x010fca0000000000 */
[----:B------:R-:W2:Y:S02]  /*3970*/  SHFL.DOWN P0, R4, R9, 0x8, 0x1f ;  /* 0x09001f0009047f89 */ /* 0x000ea40000000000 */
[----:B--2---:R-:W-:-:S05]  /*3980*/  @P0 FADD R4, R9, R4 ;  /* 0x0000000409040221 */ /* 0x004fca0000000000 */
[----:B------:R-:W2:Y:S02]  /*3990*/  SHFL.DOWN P0, R11, R4, 0x10, 0x1f ;  /* 0x0a001f00040b7f89 */ /* 0x000ea40000000000 */
[----:B--2---:R-:W-:Y:S01]  /*39a0*/  @P0 FADD R11, R4, R11 ;  /* 0x0000000b040b0221 */ /* 0x004fe20000000000 */
[----:B---3--:R-:W-:-:S04]  /*39b0*/  ISETP.NE.AND P0, PT, R6, RZ, PT ;  /* 0x000000ff0600720c */ /* 0x008fc80003f05270 */
[----:B------:R2:W-:Y:S01]  /*39c0*/  @!P1 STS [R8+0x314], R11 ;  /* 0x0003140b08009388 */ /* 0x0005e20000000800 */
[----:B------:R-:W-:Y:S08]  /*39d0*/  BAR.SYNC.DEFER_BLOCKING 0x0 ;  /* 0x0000000000007b1d */ /* 0x000ff00000010000 */
[----:B------:R-:W-:Y:S05]  /*39e0*/  @P0 BRA `(.L_x_9727) ;  /* 0x00000000000c0947 */ /* 0x000fea0003800000 */
[----:B--2---:R-:W-:-:S04]  /*39f0*/  LEA R8, P0, R2, R14, 0x2 ;  /* 0x0000000e02087211 */ /* 0x004fc800078010ff */
[----:B------:R-:W-:-:S05]  /*3a00*/  LEA.HI.X R9, R2, R15, RZ, 0x2, P0 ;  /* 0x0000000f02097211 */ /* 0x000fca00000f14ff */
[----:B------:R3:W-:Y:S04]  /*3a10*/  REDG.E.ADD.F32.FTZ.RN.STRONG.GPU desc[UR16][R8.64], R11 ;  /* 0x0000000b080079a6 */ /* 0x0007e8000c12f310 */
.L_x_9727:
[----:B------:R-:W-:Y:S05]  /*3a20*/  BSYNC.RECONVERGENT B0 ;  /* 0x0000000000007941 */ /* 0x000fea0003800200 */
.L_x_9726:
[----:B------:R-:W-:Y:S05]  /*3a30*/  @P2 EXIT ;  /* 0x000000000000294d */ /* 0x000fea0003800000 */
[----:B------:R-:W4:Y:S01]  /*3a40*/  S2UR UR5, SR_CgaCtaId ;  /* 0x00000000000579c3 */ /* 0x000f220000008800 */
[----:B------:R-:W-:Y:S01]  /*3a50*/  BSSY.RECONVERGENT B0, `(.L_x_9728) ;  /* 0x000001f000007945 */ /* 0x000fe20003800200 */
[----:B------:R-:W-:Y:S01]  /*3a60*/  MOV R15, R16 ;  /* 0x00000010000f7202 */ /* 0x000fe20000000f00 */
[----:B------:R-:W-:Y:S01]  /*3a70*/  UMOV UR4, 0x400 ;  /* 0x0000040000047882 */ /* 0x000fe20000000000 */
[----:B------:R-:W0:Y:S01]  /*3a80*/  LDCU UR6, c[0x0][0x360] ;  /* 0x00006c00ff0677ac */ /* 0x000e220008000800 */
[----:B------:R-:W0:Y:S01]  /*3a90*/  LDCU.64 UR8, c[0x0][0x4b0] ;  /* 0x00009600ff0877ac */ /* 0x000e220008000a00 */
[----:B------:R-:W0:Y:S01]  /*3aa0*/  LDCU.64 UR10, c[0x0][0x4d0] ;  /* 0x00009a00ff0a77ac */ /* 0x000e220008000a00 */
[----:B------:R-:W0:Y:S01]  /*3ab0*/  LDCU.128 UR12, c[0x0][0x530] ;  /* 0x0000a600ff0c77ac */ /* 0x000e220008000c00 */
[----:B----4-:R-:W-:-:S12]  /*3ac0*/  ULEA UR4, UR5, UR4, 0x18 ;  /* 0x0000000405047291 */ /* 0x010fd8000f8ec0ff */
.L_x_9729:
[C---:B------:R-:W-:Y:S01]  /*3ad0*/  LEA R0, R15.reuse, UR4, 0x2 ;  /* 0x000000040f007c11 */ /* 0x040fe2000f8e10ff */
[----:B-----5:R-:W-:Y:S01]  /*3ae0*/  IMAD.MOV.U32 R4, RZ, RZ, R64 ;  /* 0x000000ffff047224 */ /* 0x020fe200078e0040 */
[----:B------:R-:W-:Y:S02]  /*3af0*/  SHF.R.S32.HI R2, RZ, 0x1f, R15 ;  /* 0x0000001fff027819 */ /* 0x000fe4000001140f */
[----:B------:R-:W-:Y:S01]  /*3b00*/  MOV R6, R62 ;  /* 0x0000003e00067202 */ /* 0x000fe20000000f00 */
[----:B-1--4-:R-:W1:Y:S01]  /*3b10*/  LDS R17, [R0+0x15c8] ;  /* 0x0015c80000117984 */ /* 0x012e620000000800 */
[----:B0-23--:R-:W-:-:S03]  /*3b20*/  IMAD.WIDE.U32 R10, R15, UR10, R4 ;  /* 0x0000000a0f0a7c25 */ /* 0x00dfc6000f8e0004 */
        /* <DEDUP_REMOVED lines=18> */
.L_x_9728:
[----:B------:R-:W-:Y:S05]  /*3c50*/  EXIT ;  /* 0x000000000000794d */ /* 0x000fea0003800000 */
.L_x_9730:
        /* <DEDUP_REMOVED lines=10> */
.L_x_10542:


//--------------------- .text._Z25selective_scan_bwd_kernelI32Selective_Scan_bwd_kernel_traitsILi32ELi4ELb0ELb0ELb1ELb1ELb1EN3c108BFloat16EfEEv12SSMParamsBwd --------------------------
	.section	.text._Z25selective_scan_bwd_kernelI32Selective_Scan_bwd_kernel_traitsILi32ELi4ELb0ELb0ELb1ELb1ELb1EN3c108BFloat16EfEEv12SSMParamsBwd,"ax",@progbits
	.align	128
        .global         _Z25selective_scan_bwd_kernelI32Selective_Scan_bwd_kernel_traitsILi32ELi4ELb0ELb0ELb1ELb1ELb1EN3c108BFloat16EfEEv12SSMParamsBwd
        .type           _Z25selective_scan_bwd_kernelI32Selective_Scan_bwd_kernel_traitsILi32ELi4ELb0ELb0ELb1ELb1ELb1EN3c108BFloat16EfEEv12SSMParamsBwd,@function
        .size           _Z25selective_scan_bwd_kernelI32Selective_Scan_bwd_kernel_traitsILi32ELi4ELb0ELb0ELb1ELb1ELb1EN3c108BFloat16EfEEv12SSMParamsBwd,(.L_x_10543 - _Z25selective_scan_bwd_kernelI32Selective_Scan_bwd_kernel_traitsILi32ELi4ELb0ELb0ELb1ELb1ELb1EN3c108BFloat16EfEEv12SSMParamsBwd)
        .other          _Z25selective_scan_bwd_kernelI32Selective_Scan_bwd_kernel_traitsILi32ELi4ELb0ELb0ELb1ELb1ELb1EN3c108BFloat16EfEEv12SSMParamsBwd,@"STO_CUDA_ENTRY STV_DEFAULT"
_Z25selective_scan_bwd_kernelI32Selective_Scan_bwd_kernel_traitsILi32ELi4ELb0ELb0ELb1ELb1ELb1EN3c108BFloat16EfEEv12SSMParamsBwd:
.text._Z25selective_scan_bwd_kernelI32Selective_Scan_bwd_kernel_traitsILi32ELi4ELb0ELb0ELb1ELb1ELb1EN3c108BFloat16EfEEv12SSMParamsBwd:
        /* <DEDUP_REMOVED lines=34> */
[----:B----4-:R-:W-:-:S07]  /*0220*/  IMAD.MOV R5, RZ, RZ, -R11 ;  /* 0x000000ffff057224 */ /* 0x010fce00078e0a0b */
[----:B---3--:R-:W3:Y:S01]  /*0230*/  LDC.64 R8, c[0x0][0x480] ;  /* 0x00012000ff087b82 */ /* 0x008ee20000000a00 */
[----:B------:R-:W-:-:S04]  /*0240*/  IMAD R5, R5, R12, RZ ;  /* 0x0000000c05057224 */ /* 0x000fc800078e02ff */
[----:B------:R-:W-:Y:S01]  /*0250*/  IMAD.HI.U32 R11, R11, R5, R10 ;  /* 0x000000050b0b7227 */ /* 0x000fe200078e000a */
[----:B------:R-:W-:-:S05]  /*0260*/  MOV R5, R6 ;  /* 0x0000000600057202 */ /* 0x000fca0000000f00 */
[----:B------:R-:W-:-:S05]  /*0270*/  IMAD.HI.U32 R0, R11, R5, RZ ;  /* 0x000000050b007227 */ /* 0x000fca00078e00ff */
[----:B------:R-:W-:-:S05]  /*0280*/  IADD3 R6, PT, PT, -R0, RZ, RZ ;  /* 0x000000ff00067210 */ /* 0x000fca0007ffe1ff */
[----:B------:R-:W-:Y:S01]  /*0290*/  IMAD R5, R12, R6, R5 ;  /* 0x000000060c057224 */ /* 0x000fe200078e0205 */
[----:B---3--:R-:W-:-:S04]  /*02a0*/  ISETP.NE.U32.AND P0, PT, R8, RZ, PT ;  /* 0x000000ff0800720c */ /* 0x008fc80003f05070 */
[----:B------:R-:W-:Y:S02]  /*02b0*/  ISETP.GT.U32.AND P2, PT, R12, R5, PT ;  /* 0x000000050c00720c */ /* 0x000fe40003f44070 */
[----:B------:R-:W-:-:S11]  /*02c0*/  ISETP.NE.AND.EX P0, PT, R9, RZ, PT, P0 ;  /* 0x000000ff0900720c */ /* 0x000fd60003f05300 */
[----:B------:R-:W-:Y:S01]  /*02d0*/  @!P2 IMAD.IADD R5, R5, 0x1, -R12 ;  /* 0x000000010505a824 */ /* 0x000fe200078e0a0c */
[----:B------:R-:W-:Y:S01]  /*02e0*/  UIMAD.WIDE.U32 UR4, UR18, UR8, URZ ;  /* 0x00000008120472a5 */ /* 0x000fe2000f8e00ff */
[----:B------:R-:W3:Y:S03]  /*02f0*/  @P0 LDC R27, c[0x0][0x38c] ;  /* 0x0000e300ff1b0b82 */ /* 0x000ee60000000800 */
[----:B------:R-:W-:-:S05]  /*0300*/  ISETP.GE.U32.AND P1, PT, R5, R12, PT ;  /* 0x0000000c0500720c */ /* 0x000fca0003f26070 */
[----:B------:R-:W4:Y:S01]  /*0310*/  @P0 LDC R5, c[0x0][0x384] ;  /* 0x0000e100ff050b82 */ /* 0x000f220000000800 */
[----:B------:R-:W-:Y:S02]  /*0320*/  UIMAD.WIDE.U32 UR6, UR18, UR12, URZ ;  /* 0x0000000c120672a5 */ /* 0x000fe4000f8e00ff */
[----:B------:R-:W-:Y:S02]  /*0330*/  UIMAD UR9, UR18, UR9, UR5 ;  /* 0x00000009120972a4 */ /* 0x000fe4000f8e0205 */
[----:B------:R-:W-:Y:S01]  /*0340*/  UIMAD UR8, UR18, UR13, UR7 ;  /* 0x0000000d120872a4 */ /* 0x000fe2000f8e0207 */
[----:B------:R-:W-:Y:S02]  /*0350*/  @!P2 IADD3 R0, PT, PT, R0, 0x1, RZ ;  /* 0x000000010000a810 */ /* 0x000fe40007ffe0ff */
[----:B------:R-:W-:Y:S02]  /*0360*/  MOV R7, UR5 ;  /* 0x0000000500077c02 */ /* 0x000fe40008000f00 */
[----:B------:R-:W-:-:S02]  /*0370*/  MOV R6, UR4 ;  /* 0x0000000400067c02 */ /* 0x000fc40008000f00 */
[----:B------:R-:W-:Y:S01]  /*0380*/  MOV R7, UR9 ;  /* 0x0000000900077c02 */ /* 0x000fe20008000f00 */
[----:B------:R-:W-:Y:S01]  /*0390*/  @P1 VIADD R0, R0, 0x1 ;  /* 0x0000000100001836 */ /* 0x000fe20000000000 */
[----:B------:R-:W-:Y:S02]  /*03a0*/  MOV R9, UR7 ;  /* 0x0000000700097c02 */ /* 0x000fe40008000f00 */
[C---:B------:R-:W-:Y:S01]  /*03b0*/  LOP3.LUT R10, R2.reuse, R19, RZ, 0x3c, !PT ;  /* 0x00000013020a7212 */ /* 0x040fe200078e3cff */
[----:B------:R-:W-:Y:S01]  /*03c0*/  IMAD.WIDE.U32 R6, R2, UR10, R6 ;  /* 0x0000000a02067c25 */ /* 0x000fe2000f8e0006 */
[----:B------:R-:W-:Y:S01]  /*03d0*/  MOV R9, UR8 ;  /* 0x0000000800097c02 */ /* 0x000fe20008000f00 */
[----:B------:R-:W2:Y:S01]  /*03e0*/  LDCU.64 UR8, c[0x0][0x498] ;  /* 0x00009300ff0877ac */ /* 0x000ea20008000a00 */
[----:B------:R-:W-:Y:S02]  /*03f0*/  ISETP.GE.AND P3, PT, R10, RZ, PT ;  /* 0x000000ff0a00720c */ /* 0x000fe40003f66270 */
[----:B------:R-:W-:Y:S01]  /*0400*/  MOV R53, R0 ;  /* 0x0000000000357202 */ /* 0x000fe20000000f00 */
[----:B------:R-:W-:Y:S01]  /*0410*/  IMAD R17, R2, UR11, R7 ;  /* 0x0000000b02117c24 */ /* 0x000fe2000f8e0207 */
[----:B------:R-:W-:Y:S01]  /*0420*/  ISETP.NE.AND P2, PT, R19, RZ, PT ;  /* 0x000000ff1300720c */ /* 0x000fe20003f45270 */
[----:B----4-:R-:W-:Y:S01]  /*0430*/  @P0 IMAD R0, R5, UR18, R2 ;  /* 0x0000001205000c24 */ /* 0x010fe2000f8e0202 */
[----:B------:R-:W4:Y:S01]  /*0440*/  @P0 LDC.64 R10, c[0x0][0x480] ;  /* 0x00012000ff0a0b82 */ /* 0x000f220000000a00 */
[----:B------:R-:W1:Y:S02]  /*0450*/  LDCU.64 UR10, c[0x0][0x3d0] ;  /* 0x00007a00ff0a77ac */ /* 0x000e640008000a00 */
[----:B------:R-:W-:-:S04]  /*0460*/  @P0 IMAD R0, R0, R25, RZ ;  /* 0x0000001900000224 */ /* 0x000fc800078e02ff */
[----:B---3--:R-:W-:Y:S02]  /*0470*/  @P0 IMAD R5, R0, R27, RZ ;  /* 0x0000001b00050224 */ /* 0x008fe400078e02ff */
[----:B------:R-:W3:Y:S01]  /*0480*/  LDC.64 R26, c[0x0][0x460] ;  /* 0x00011800ff1a7b82 */ /* 0x000ee20000000a00 */
[----:B------:R-:W-:Y:S02]  /*0490*/  @!P3 IADD3 R53, PT, PT, -R53, RZ, RZ ;  /* 0x000000ff3535b210 */ /* 0x000fe40007ffe1ff */
[----:B------:R-:W-:Y:S01]  /*04a0*/  @!P2 LOP3.LUT R53, RZ, R19, RZ, 0x33, !PT ;  /* 0x00000013ff35a212 */ /* 0x000fe200078e33ff */
[----:B--2---:R-:W-:Y:S01]  /*04b0*/  UIMAD.WIDE.U32 UR4, UR18, UR8, URZ ;  /* 0x00000008120472a5 */ /* 0x004fe2000f8e00ff */
[C---:B------:R-:W-:Y:S02]  /*04c0*/  LEA R13, R25.reuse, 0xffffff80, 0x7 ;  /* 0xffffff80190d7811 */ /* 0x040fe400078e38ff */
[----:B------:R-:W-:Y:S02]  /*04d0*/  ISETP.GE.AND P1, PT, R25, 0x1, PT ;  /* 0x000000011900780c */ /* 0x000fe40003f26270 */
[----:B------:R-:W-:Y:S01]  /*04e0*/  SHF.R.S32.HI R35, RZ, 0x1f, R53 ;  /* 0x0000001fff237819 */ /* 0x000fe20000011435 */
[----:B------:R-:W2:Y:S01]  /*04f0*/  LDC.64 R24, c[0x0][0x4a8] ;  /* 0x00012a00ff187b82 */ /* 0x000ea20000000a00 */
[----:B------:R-:W-:Y:S01]  /*0500*/  IMAD.U32 R8, RZ, RZ, UR6 ;  /* 0x00000006ff087e24 */ /* 0x000fe2000f8e00ff */
[----:B------:R-:W-:-:S02]  /*0510*/  UIMAD UR5, UR18, UR9, UR5 ;  /* 0x00000009120572a4 */ /* 0x000fc4000f8e0205 */
[----:B-1----:R-:W-:Y:S01]  /*0520*/  UIMAD.WIDE.U32 UR6, UR18, UR10, URZ ;  /* 0x0000000a120672a5 */ /* 0x002fe2000f8e00ff */
[----:B------:R-:W1:Y:S01]  /*0530*/  LDCU.64 UR8, c[0x0][0x4c8] ;  /* 0x00009900ff0877ac */ /* 0x000e620008000a00 */
[----:B------:R-:W-:Y:S01]  /*0540*/  IMAD R0, R35, R22, RZ ;  /* 0x0000001623007224 */ /* 0x000fe200078e02ff */
[----:B------:R-:W-:Y:S01]  /*0550*/  CS2R R64, SRZ ;  /* 0x0000000000407805 */ /* 0x000fe2000001ff00 */
[----:B------:R-:W-:Y:S01]  /*0560*/  IMAD.WIDE.U32 R8, R2, UR14, R8 ;  /* 0x0000000e02087c25 */ /* 0x000fe2000f8e0008 */
[----:B------:R-:W-:Y:S01]  /*0570*/  UIMAD UR7, UR18, UR11, UR7 ;  /* 0x0000000b120772a4 */ /* 0x000fe2000f8e0207 */
[----:B------:R-:W-:Y:S02]  /*0580*/  IADD3 R18, P2, PT, R13, R6, RZ ;  /* 0x000000060d127210 */ /* 0x000fe40007f5e0ff */
[----:B----4-:R-:W-:Y:S01]  /*0590*/  @P0 IMAD.WIDE R64, R5, 0x8, R10 ;  /* 0x0000000805400825 */ /* 0x010fe200078e020a */
[----:B------:R-:W-:-:S03]  /*05a0*/  IADD3 R14, P3, PT, R13, R8, RZ ;  /* 0x000000080d0e7210 */ /* 0x000fc60007f7e0ff */
[----:B------:R-:W-:Y:S01]  /*05b0*/  IMAD R5, R53, R23, R0 ;  /* 0x0000001735057224 */ /* 0x000fe200078e0200 */
[----:B------:R-:W-:Y:S01]  /*05c0*/  SHF.R.S32.HI R0, RZ, 0x1f, R13 ;  /* 0x0000001fff007819 */ /* 0x000fe2000001140d */
[----:B------:R-:W-:-:S04]  /*05d0*/  IMAD.WIDE.U32 R6, R2, R20, UR4 ;  /* 0x0000000402067e25 */ /* 0x000fc8000f8e0014 */
[----:B------:R-:W-:Y:S02]  /*05e0*/  IMAD R15, R2, UR15, R9 ;  /* 0x0000000f020f7c24 */ /* 0x000fe4000f8e0209 */
[----:B------:R-:W-:Y:S01]  /*05f0*/  IMAD.WIDE.U32 R8, R53, R22, UR6 ;  /* 0x0000000635087e25 */ /* 0x000fe2000f8e0016 */
[----:B---3--:R-:W-:-:S03]  /*0600*/  LEA R10, P0, R18, R26, 0x1 ;  /* 0x0000001a120a7211 */ /* 0x008fc600078008ff */
[----:B------:R-:W-:Y:S02]  /*0610*/  IMAD R11, R2, R21, R7 ;  /* 0x00000015020b7224 */ /* 0x000fe400078e0207 */
[C---:B------:R-:W-:Y:S01]  /*0620*/  IMAD.X R7, R0.reuse, 0x1, R17, P2 ;  /* 0x0000000100077824 */ /* 0x040fe200010e0611 */
[----:B------:R-:W-:Y:S02]  /*0630*/  IADD3 R6, P4, PT, R13, R6, RZ ;  /* 0x000000060d067210 */ /* 0x000fe40007f9e0ff */
[----:B------:R-:W-:Y:S02]  /*0640*/  IADD3 R9, PT, PT, R9, R5, RZ ;  /* 0x0000000509097210 */ /* 0x000fe40007ffe0ff */
[----:B------:R-:W-:Y:S02]  /*0650*/  IADD3.X R5, PT, PT, R0, R15, RZ, P3, !PT ;  /* 0x0000000f00057210 */ /* 0x000fe40001ffe4ff */
[----:B------:R-:W-:Y:S01]  /*0660*/  LEA R12, P2, R14, R28, 0x1 ;  /* 0x0000001c0e0c7211 */ /* 0x000fe200078408ff */
[----:B-1----:R-:W-:Y:S01]  /*0670*/  IMAD.WIDE.U32 R62, R2, UR8, RZ ;  /* 0x00000008023e7c25 */ /* 0x002fe2000f8e00ff */
[----:B------:R-:W-:-:S02]  /*0680*/  IADD3 R13, P5, PT, R13, R8, RZ ;  /* 0x000000080d0d7210 */ /* 0x000fc40007fbe0ff */
[----:B------:R-:W-:Y:S02]  /*0690*/  LEA.HI.X R18, R18, R27, R7, 0x1, P0 ;  /* 0x0000001b12127211 */ /* 0x000fe400000f0c07 */
[----:B------:R-:W-:Y:S02]  /*06a0*/  IADD3.X R16, PT, PT, R0, R11, RZ, P4, !PT ;  /* 0x0000000b00107210 */ /* 0x000fe400027fe4ff */
[----:B------:R-:W-:Y:S01]  /*06b0*/  LEA R15, P0, R6, R30, 0x1 ;  /* 0x0000001e060f7211 */ /* 0x000fe200078008ff */
[----:B--2---:R-:W-:Y:S01]  /*06c0*/  IMAD.WIDE.U32 R60, R2, R24, RZ ;  /* 0x00000018023c7225 */ /* 0x004fe200078e00ff */
[----:B------:R-:W-:Y:S02]  /*06d0*/  LEA.HI.X R14, R14, R29, R5, 0x1, P2 ;  /* 0x0000001d0e0e7211 */ /* 0x000fe400010f0c05 */
[----:B------:R-:W-:Y:S01]  /*06e0*/  IADD3.X R0, PT, PT, R0, R9, RZ, P5, !PT ;  /* 0x0000000900007210 */ /* 0x000fe20002ffe4ff */
[----:B------:R-:W-:Y:S01]  /*06f0*/  IMAD R5, R2, UR9, R63 ;  /* 0x0000000902057c24 */ /* 0x000fe2000f8e023f */
[----:B0-----:R-:W-:-:S02]  /*0700*/  LEA R17, P2, R13, R32, 0x1 ;  /* 0x000000200d117211 */ /* 0x001fc400078408ff */
[----:B------:R-:W-:Y:S01]  /*0710*/  LEA.HI.X R16, R6, R31, R16, 0x1, P0 ;  /* 0x0000001f06107211 */ /* 0x000fe200000f0c10 */
[----:B------:R-:W-:Y:S01]  /*0720*/  HFMA2 R6, -RZ, RZ, 0, 0 ;  /* 0x00000000ff067431 */ /* 0x000fe200000001ff */
[----:B------:R-:W-:Y:S01]  /*0730*/  LEA.HI.X R19, R13, R33, R0, 0x1, P2 ;  /* 0x000000210d137211 */ /* 0x000fe200010f0c00 */
[----:B------:R-:W-:Y:S02]  /*0740*/  IMAD R7, R2, R25, R61 ;  /* 0x0000001902077224 */ /* 0x000fe400078e023d */
[----:B------:R-:W-:Y:S01]  /*0750*/  IMAD.MOV.U32 R9, RZ, RZ, RZ ;  /* 0x000000ffff097224 */ /* 0x000fe200078e00ff */
[----:B------:R-:W-:Y:S06]  /*0760*/  @!P1 BRA `(.L_x_9731) ;  /* 0x0000003800809947 */ /* 0x000fec0003800000 */
[----:B------:R-:W0:Y:S01]  /*0770*/  S2R R58, SR_TID.X ;  /* 0x00000000003a7919 */ /* 0x000e220000002100 */
[----:B------:R-:W1:Y:S01]  /*0780*/  LDC.64 R20, c[0x0][0x4d8] ;  /* 0x00013600ff147b82 */ /* 0x000e620000000a00 */
[----:B------:R-:W2:Y:S01]  /*0790*/  LDCU.64 UR10, c[0x0][0x4e0] ;  /* 0x00009c00ff0a77ac */ /* 0x000ea20008000a00 */
[----:B------:R-:W-:Y:S02]  /*07a0*/  MOV R59, RZ ;  /* 0x000000ff003b7202 */ /* 0x000fe40000000f00 */
[----:B------:R-:W-:Y:S01]  /*07b0*/  MOV R6, RZ ;  /* 0x000000ff00067202 */ /* 0x000fe20000000f00 */
[----:B------:R-:W3:Y:S03]  /*07c0*/  LDCU.64 UR6, c[0x0][0x3a0] ;  /* 0x00007400ff0677ac */ /* 0x000ee60008000a00 */
        /* <DEDUP_REMOVED lines=15> */
[----:B------:R-:W-:Y:S02]  /*08c0*/  MOV R8, R10 ;  /* 0x0000000a00087202 */ /* 0x000fe40000000f00 */
[----:B------:R-:W-:Y:S01]  /*08d0*/  MOV R9, RZ ;  /* 0x000000ff00097202 */ /* 0x000fe20000000f00 */
[----:B------:R-:W-:Y:S01]  /*08e0*/  IMAD.MOV.U32 R10, RZ, RZ, R18 ;  /* 0x000000ffff0a7224 */ /* 0x000fe200078e0012 */
[----:B------:R-:W-:Y:S01]  /*08f0*/  SHF.L.U32 R18, R58, 0x2, RZ ;  /* 0x000000023a127819 */ /* 0x000fe200000006ff */
[----:B------:R-:W-:Y:S01]  /*0900*/  VIADD R25, R20, 0x110 ;  /* 0x0000011014197836 */ /* 0x000fe20000000000 */
[----:B--2---:R-:W-:Y:S01]  /*0910*/  MOV R21, UR6 ;  /* 0x0000000600157c02 */ /* 0x004fe20008000f00 */
[----:B------:R-:W-:Y:S01]  /*0920*/  IMAD R13, R2, UR9, R55 ;  /* 0x00000009020d7c24 */ /* 0x000fe2000f8e0237 */
[----:B------:R-:W-:Y:S01]  /*0930*/  LOP3.LUT R23, R18, 0xf80, RZ, 0xc0, !PT ;  /* 0x00000f8012177812 */ /* 0x000fe200078ec0ff */
[----:B------:R-:W-:Y:S01]  /*0940*/  IMAD R25, R58, -0xc, R25 ;  /* 0xfffffff43a197824 */ /* 0x000fe200078e0219 */
[----:B------:R-:W-:-:S02]  /*0950*/  IADD3 R29, PT, PT, R53, R29, RZ ;  /* 0x0000001d351d7210 */ /* 0x000fc40007ffe0ff */
[----:B------:R-:W-:Y:S02]  /*0960*/  LOP3.LUT R22, R23, 0x1f, R58, 0xf8, !PT ;  /* 0x0000001f17167812 */ /* 0x000fe400078ef83a */
[----:B------:R-:W-:Y:S02]  /*0970*/  LOP3.LUT R23, R58, 0x1f, RZ, 0xc0, !PT ;  /* 0x0000001f3a177812 */ /* 0x000fe400078ec0ff */
[C---:B------:R-:W-:Y:S02]  /*0980*/  LOP3.LUT R26, R22.reuse, 0x20, RZ, 0xfc, !PT ;  /* 0x00000020161a7812 */ /* 0x040fe400078efcff */
[C---:B------:R-:W-:Y:S02]  /*0990*/  LOP3.LUT R27, R22.reuse, 0x40, RZ, 0xfc, !PT ;  /* 0x00000040161b7812 */ /* 0x040fe400078efcff */
[----:B------:R-:W-:-:S07]  /*09a0*/  LOP3.LUT R28, R22, 0x60, RZ, 0xfc, !PT ;  /* 0x00000060161c7812 */ /* 0x000fce00078efcff */
.L_x_9756:
[----:B0-----:R-:W0:Y:S01]  /*09b0*/  LDCU UR4, c[0x0][0x388] ;  /* 0x00007100ff0477ac */ /* 0x001e220008000800 */
[----:B------:R-:W-:Y:S01]  /*09c0*/  VIADD R30, R21, 0xffffffff ;  /* 0xffffffff151e7836 */ /* 0x000fe20000000000 */
[----:B------:R-:W-:Y:S02]  /*09d0*/  SHF.L.U32 R71, R22, 0x1, RZ ;  /* 0x0000000116477819 */ /* 0x000fe400000006ff */
[----:B------:R-:W-:Y:S02]  /*09e0*/  PRMT R35, RZ, 0x7610, R35 ;  /* 0x00007610ff237816 */ /* 0x000fe40000000023 */
[----:B------:R-:W-:Y:S02]  /*09f0*/  SHF.L.U32 R36, R30, 0x7, RZ ;  /* 0x000000071e247819 */ /* 0x000fe400000006ff */
[----:B------:R-:W-:Y:S02]  /*0a00*/  IADD3 R32, P4, PT, R71, R8, RZ ;  /* 0x0000000847207210 */ /* 0x000fe40007f9e0ff */
[----:B------:R-:W-:-:S02]  /*0a10*/  PRMT R41, RZ, 0x7610, R41 ;  /* 0x00007610ff297816 */ /* 0x000fc40000000029 */
[----:B------:R-:W-:Y:S02]  /*0a20*/  PRMT R43, RZ, 0x7610, R43 ;  /* 0x00007610ff2b7816 */ /* 0x000fe4000000002b */
        /* <DEDUP_REMOVED lines=12> */
[----:B------:R-:W0:Y:S01]  /*0af0*/  S2UR UR6, SR_CgaCtaId ;  /* 0x00000000000679c3 */ /* 0x000e220000008800 */
[----:B------:R-:W-:Y:S01]  /*0b00*/  UMOV UR4, 0x400 ;  /* 0x0000040000047882 */ /* 0x000fe20000000000 */
[----:B------:R-:W-:Y:S01]  /*0b10*/  IADD3 R50, P4, PT, R71, R12, RZ ;  /* 0x0000000c47327210 */ /* 0x000fe20007f9e0ff */
[----:B------:R-:W1:Y:S01]  /*0b20*/  S2R R37, SR_LANEID ;  /* 0x0000000000257919 */ /* 0x000e620000000000 */
[----:B------:R-:W-:-:S02]  /*0b30*/  PRMT R47, RZ, 0x7610, R47 ;  /* 0x00007610ff2f7816 */ /* 0x000fc4000000002f */
[----:B------:R-:W-:Y:S01]  /*0b40*/  PRMT R49, RZ, 0x7610, R49 ;  /* 0x00007610ff317816 */ /* 0x000fe20000000031 */
[----:B------:R-:W-:Y:S01]  /*0b50*/  IMAD.X R51, RZ, RZ, R14, P4 ;  /* 0x000000ffff337224 */ /* 0x000fe200020e060e */
[----:B------:R-:W-:Y:S02]  /*0b60*/  PRMT R67, RZ, 0x7610, R67 ;  /* 0x00007610ff437816 */ /* 0x000fe40000000043 */
[----:B------:R-:W-:Y:S01]  /*0b70*/  PRMT R69, RZ, 0x7610, R69 ;  /* 0x00007610ff457816 */ /* 0x000fe20000000045 */
[----:B0-----:R-:W-:-:S06]  /*0b80*/  ULEA UR6, UR6, UR4, 0x18 ;  /* 0x0000000406067291 */ /* 0x001fcc000f8ec0ff */
[C---:B-1----:R-:W-:Y:S02]  /*0b90*/  LEA R38, R37.reuse, UR6, 0x1 ;  /* 0x0000000625267c11 */ /* 0x042fe4000f8e08ff */
[----:B------:R-:W-:-:S03]  /*0ba0*/  LEA R39, R37, UR6, 0x3 ;  /* 0x0000000625277c11 */ /* 0x000fc6000f8e18ff */
[----:B--2---:R-:W-:Y:S04]  /*0bb0*/  STS.U16 [R38], R35 ;  /* 0x0000002326007388 */ /* 0x004fe80000000400 */
[----:B---3--:R-:W-:Y:S04]  /*0bc0*/  STS.U16 [R38+0x40], R41 ;  /* 0x0000402926007388 */ /* 0x008fe80000000400 */
[----:B----4-:R0:W-:Y:S04]  /*0bd0*/  STS.U16 [R38+0x80], R43 ;  /* 0x0000802b26007388 */ /* 0x0101e80000000400 */
[----:B------:R1:W-:Y:S01]  /*0be0*/  STS.U16 [R38+0xc0], R45 ;  /* 0x0000c02d26007388 */ /* 0x0003e20000000400 */
[----:B------:R-:W-:-:S03]  /*0bf0*/  NOP ;  /* 0x0000000000007918 */ /* 0x000fc60000000000 */
[----:B------:R-:W-:Y:S01]  /*0c00*/  LDS.64 R32, [R39] ;  /* 0x0000000027207984 */ /* 0x000fe20000000a00 */
[----:B------:R-:W-:Y:S01]  /*0c10*/  BAR.SYNC.DEFER_BLOCKING 0x0 ;  /* 0x0000000000007b1d */ /* 0x000fe20000010000 */
[----:B------:R-:W-:Y:S02]  /*0c20*/  IADD3 R34, P4, PT, R71, R15, RZ ;  /* 0x0000000f47227210 */ /* 0x000fe40007f9e0ff */
[----:B0-----:R-:W-:Y:S02]  /*0c30*/  PRMT R43, RZ, 0x7610, R43 ;  /* 0x00007610ff2b7816 */ /* 0x001fe4000000002b */
[----:B------:R-:W-:-:S03]  /*0c40*/  PRMT R73, RZ, 0x7610, R73 ;  /* 0x00007610ff497816 */ /* 0x000fc60000000049 */
[----:B-1----:R-:W0:Y:S01]  /*0c50*/  LDC.64 R44, c[0x0][0x418] ;  /* 0x00010600ff2c7b82 */ /* 0x002e220000000a00 */
[----:B------:R-:W2:Y:S04]  /*0c60*/  @!P0 LDG.E.U16 R47, desc[UR16][R50.64] ;  /* 0x00000010322f8981 */ /* 0x000ea8000c1e1500 */
[----:B------:R-:W3:Y:S04]  /*0c70*/  @!P1 LDG.E.U16 R49, desc[UR16][R50.64+0x40] ;  /* 0x0000401032319981 */ /* 0x000ee8000c1e1500 */
[----:B------:R-:W4:Y:S04]  /*0c80*/  @!P2 LDG.E.U16 R67, desc[UR16][R50.64+0x80] ;  /* 0x000080103243a981 */ /* 0x000f28000c1e1500 */
[----:B------:R-:W4:Y:S01]  /*0c90*/  @!P3 LDG.E.U16 R69, desc[UR16][R50.64+0xc0] ;  /* 0x0000c0103245b981 */ /* 0x000f22000c1e1500 */
[----:B------:R-:W-:-:S02]  /*0ca0*/  PRMT R71, RZ, 0x7610, R71 ;  /* 0x00007610ff477816 */ /* 0x000fc40000000047 */
[----:B------:R-:W-:Y:S02]  /*0cb0*/  PRMT R75, RZ, 0x7610, R75 ;  /* 0x00007610ff4b7816 */ /* 0x000fe4000000004b */
[----:B------:R-:W-:Y:S01]  /*0cc0*/  IADD3.X R35, PT, PT, RZ, R16, RZ, P4, !PT ;  /* 0x00000010ff237210 */ /* 0x000fe200027fe4ff */
[----:B--2---:R1:W-:Y:S04]  /*0cd0*/  STS.U16 [R38], R47 ;  /* 0x0000002f26007388 */ /* 0x0043e80000000400 */
[----:B---3--:R-:W-:Y:S04]  /*0ce0*/  STS.U16 [R38+0x40], R49 ;  /* 0x0000403126007388 */ /* 0x008fe80000000400 */
[----:B----4-:R-:W-:Y:S01]  /*0cf0*/  STS.U16 [R38+0x80], R67 ;  /* 0x0000804326007388 */ /* 0x010fe20000000400 */
[----:B-1----:R-:W1:Y:S03]  /*0d00*/  LDC.64 R46, c[0x0][0x410] ;  /* 0x00010400ff2e7b82 */ /* 0x002e660000000a00 */
[----:B------:R-:W-:Y:S01]  /*0d10*/  STS.U16 [R38+0xc0], R69 ;  /* 0x0000c04526007388 */ /* 0x000fe20000000400 */
[----:B------:R-:W-:-:S03]  /*0d20*/  NOP ;  /* 0x0000000000007918 */ /* 0x000fc60000000000 */
[----:B------:R-:W2:Y:S01]  /*0d30*/  LDS.64 R76, [R39] ;  /* 0x00000000274c7984 */ /* 0x000ea20000000a00 */
[----:B------:R-:W-:Y:S06]  /*0d40*/  BAR.SYNC.DEFER_BLOCKING 0x0 ;  /* 0x0000000000007b1d */ /* 0x000fec0000010000 */
[----:B------:R-:W3:Y:S04]  /*0d50*/  @!P0 LDG.E.U16 R43, desc[UR16][R34.64] ;  /* 0x00000010222b8981 */ /* 0x000ee8000c1e1500 */
[----:B------:R-:W4:Y:S04]  /*0d60*/  @!P1 LDG.E.U16 R71, desc[UR16][R34.64+0x40] ;  /* 0x0000401022479981 */ /* 0x000f28000c1e1500 */
[----:B------:R-:W4:Y:S04]  /*0d70*/  @!P2 LDG.E.U16 R73, desc[UR16][R34.64+0x80] ;  /* 0x000080102249a981 */ /* 0x000f28000c1e1500 */
[----:B------:R0:W4:Y:S01]  /*0d80*/  @!P3 LDG.E.U16 R75, desc[UR16][R34.64+0xc0] ;  /* 0x0000c010224bb981 */ /* 0x000122000c1e1500 */
[C---:B--2---:R-:W-:Y:S01]  /*0d90*/  SHF.L.U32 R41, R76.reuse, 0x10, RZ ;  /* 0x000000104c297819 */ /* 0x044fe200000006ff */
[----:B------:R-:W-:Y:S01]  /*0da0*/  BSSY.RECONVERGENT B0, `(.L_x_9732) ;  /* 0x000002e000007945 */ /* 0x000fe20003800200 */
[----:B------:R-:W-:-:S03]  /*0db0*/  PRMT R0, R76, 0x7632, R0 ;  /* 0x000076324c007816 */ /* 0x000fc60000000000 */
[----:B-----5:R-:W-:Y:S01]  /*0dc0*/  FADD.FTZ R40, R41, R4 ;  /* 0x0000000429287221 */ /* 0x020fe20000010000 */
[----:B------:R-:W-:Y:S02]  /*0dd0*/  SHF.L.U32 R49, R0, 0x10, RZ ;  /* 0x0000001000317819 */ /* 0x000fe400000006ff */
[C---:B------:R-:W-:Y:S01]  /*0de0*/  PRMT R0, R77.reuse, 0x7632, R0 ;  /* 0x000076324d007816 */ /* 0x040fe20000000000 */
[----:B0-----:R-:W-:Y:S01]  /*0df0*/  IMAD.U32 R35, R77, 0x10000, RZ ;  /* 0x000100004d237824 */ /* 0x001fe200078e00ff */
[----:B------:R-:W-:Y:S01]  /*0e00*/  FSETP.GTU.FTZ.AND P4, PT, R40, 20, PT ;  /* 0x41a000002800780b */ /* 0x000fe20003f9c000 */
[--C-:B------:R-:W-:Y:S02]  /*0e10*/  FADD.FTZ R41, R49, R4.reuse ;  /* 0x0000000431297221 */ /* 0x100fe40000010000 */
[----:B------:R-:W-:-:S03]  /*0e20*/  FADD.FTZ R42, R35, R4 ;  /* 0x00000004232a7221 */ /* 0x000fc60000010000 */
[----:B------:R-:W-:Y:S01]  /*0e30*/  FSETP.GTU.FTZ.AND P5, PT, R41, 20, PT ;  /* 0x41a000002900780b */ /* 0x000fe20003fbc000 */
[----:B---3--:R0:W-:Y:S04]  /*0e40*/  STS.U16 [R38], R43 ;  /* 0x0000002b26007388 */ /* 0x0081e80000000400 */
[----:B----4-:R0:W-:Y:S04]  /*0e50*/  STS.U16 [R38+0x40], R71 ;  /* 0x0000404726007388 */ /* 0x0101e80000000400 */
[----:B------:R0:W-:Y:S04]  /*0e60*/  STS.U16 [R38+0x80], R73 ;  /* 0x0000804926007388 */ /* 0x0001e80000000400 */
[----:B------:R0:W-:Y:S01]  /*0e70*/  STS.U16 [R38+0xc0], R75 ;  /* 0x0000c04b26007388 */ /* 0x0001e20000000400 */
[----:B------:R-:W-:Y:S01]  /*0e80*/  NOP ;  /* 0x0000000000007918 */ /* 0x000fe20000000000 */
[----:B-1----:R-:W-:Y:S05]  /*0e90*/  @P4 BRA `(.L_x_9733) ;  /* 0x0000000000784947 */ /* 0x002fea0003800000 */
        /* <DEDUP_REMOVED lines=9> */
[----:B0-----:R-:W-:Y:S02]  /*0f30*/  IADD3 R43, PT, PT, -R34, 0x40800000, RZ ;  /* 0x40800000222b7810 */ /* 0x001fe40007ffe1ff */
        /* <DEDUP_REMOVED lines=20> */
.L_x_9733:
[----:B------:R-:W-:Y:S05]  /*1080*/  BSYNC.RECONVERGENT B0 ;  /* 0x0000000000007941 */ /* 0x000fea0003800200 */
.L_x_9732:
[----:B0-----:R-:W-:Y:S01]  /*1090*/  SHF.L.U32 R43, R0, 0x10, RZ ;  /* 0x00000010002b7819 */ /* 0x001fe200000006ff */
[----:B------:R-:W-:Y:S01]  /*10a0*/  BSSY.RECONVERGENT B0, `(.L_x_9734) ;  /* 0x0000022000007945 */ /* 0x000fe20003800200 */
[----:B------:R-:W-:-:S03]  /*10b0*/  FSETP.GTU.FTZ.AND P4, PT, R42, 20, PT ;  /* 0x41a000002a00780b */ /* 0x000fc60003f9c000 */
[----:B------:R-:W-:Y:S01]  /*10c0*/  FADD.FTZ R43, R43, R4 ;  /* 0x000000042b2b7221 */ /* 0x000fe20000010000 */
[----:B------:R-:W-:Y:S09]  /*10d0*/  @P5 BRA `(.L_x_9735) ;  /* 0x0000000000785947 */ /* 0x000ff20003800000 */
        /* <DEDUP_REMOVED lines=30> */
.L_x_9735:
[----:B------:R-:W-:Y:S05]  /*12c0*/  BSYNC.RECONVERGENT B0 ;  /* 0x0000000000007941 */ /* 0x000fea0003800200 */
.L_x_9734:
[----:B------:R-:W-:Y:S02]  /*12d0*/  HFMA2 R35, -RZ, RZ, 0, 0 ;  /* 0x00000000ff237431 */ /* 0x000fe400000001ff */
[----:B------:R-:W-:Y:S01]  /*12e0*/  IMAD.MOV.U32 R34, RZ, RZ, R36 ;  /* 0x000000ffff227224 */ /* 0x000fe200078e0024 */
[----:B------:R-:W-:Y:S01]  /*12f0*/  BSSY.RECONVERGENT B0, `(.L_x_9736) ;  /* 0x0000022000007945 */ /* 0x000fe20003800200 */
[----:B------:R-:W-:Y:S02]  /*1300*/  FSETP.GTU.FTZ.AND P5, PT, R43, 20, PT ;  /* 0x41a000002b00780b */ /* 0x000fe40003fbc000 */
[----:B------:R-:W-:Y:S01]  /*1310*/  IMAD.WIDE.U32 R48, R46, UR18, R34 ;  /* 0x000000122e307c25 */ /* 0x000fe2000f8e0022 */
[----:B------:R-:W-:Y:S10]  /*1320*/  @P4 BRA `(.L_x_9737) ;  /* 0x0000000000784947 */ /* 0x000ff40003800000 */
        /* <DEDUP_REMOVED lines=30> */
.L_x_9737:
[----:B------:R-:W-:Y:S05]  /*1510*/  BSYNC.RECONVERGENT B0 ;  /* 0x0000000000007941 */ /* 0x000fea0003800200 */
.L_x_9736:
[----:B------:R-:W-:Y:S04]  /*1520*/  BSSY.RECONVERGENT B0, `(.L_x_9738) ;  /* 0x0000020000007945 */ /* 0x000fe80003800200 */
        /* <DEDUP_REMOVED lines=31> */
.L_x_9739:
[----:B------:R-:W-:Y:S05]  /*1720*/  BSYNC.RECONVERGENT B0 ;  /* 0x0000000000007941 */ /* 0x000fea0003800200 */
.L_x_9738:
[----:B------:R-:W0:Y:S01]  /*1730*/  LDCU.64 UR8, c[0x0][0x488] ;  /* 0x00009100ff0877ac */ /* 0x000e220008000a00 */
[----:B------:R-:W-:Y:S01]  /*1740*/  IMAD R49, R47, UR18, R49 ;  /* 0x000000122f317c24 */ /* 0x000fe2000f8e0231 */
[----:B------:R-:W-:Y:S01]  /*1750*/  PRMT R67, RZ, 0x7610, R67 ;  /* 0x00007610ff437816 */ /* 0x000fe20000000043 */
[----:B------:R-:W1:Y:S01]  /*1760*/  LDC.64 R74, c[0x0][0x420] ;  /* 0x00010800ff4a7b82 */ /* 0x000e620000000a00 */
[----:B------:R-:W-:Y:S01]  /*1770*/  PRMT R69, RZ, 0x7610, R69 ;  /* 0x00007610ff457816 */ /* 0x000fe20000000045 */
[C---:B------:R-:W-:Y:S01]  /*1780*/  IMAD.WIDE.U32 R46, R2.reuse, R44, R48 ;  /* 0x0000002c022e7225 */ /* 0x040fe200078e0030 */
[----:B------:R-:W-:Y:S01]  /*1790*/  PRMT R71, RZ, 0x7610, R71 ;  /* 0x00007610ff477816 */ /* 0x000fe20000000047 */
[----:B------:R-:W2:Y:S01]  /*17a0*/  LDCU.64 UR10, c[0x0][0x558] ;  /* 0x0000ab00ff0a77ac */ /* 0x000ea20008000a00 */
[----:B------:R-:W-:Y:S01]  /*17b0*/  PRMT R73, RZ, 0x7610, R73 ;  /* 0x00007610ff497816 */ /* 0x000fe20000000049 */
[----:B------:R-:W-:Y:S01]  /*17c0*/  IMAD R45, R2, R45, R47 ;  /* 0x0000002d022d7224 */ /* 0x000fe200078e022f */
[----:B------:R-:W-:Y:S01]  /*17d0*/  IADD3 R46, P4, PT, R22, R46, RZ ;  /* 0x0000002e162e7210 */ /* 0x000fe20007f9e0ff */
[----:B------:R-:W3:Y:S04]  /*17e0*/  LDC.64 R76, c[0x0][0x428] ;  /* 0x00010a00ff4c7b82 */ /* 0x000ee80000000a00 */
[----:B------:R-:W-:Y:S01]  /*17f0*/  IMAD.X R45, RZ, RZ, R45, P4 ;  /* 0x000000ffff2d7224 */ /* 0x000fe200020e062d */
[----:B0-----:R-:W-:-:S04]  /*1800*/  LEA R48, P4, R46, UR8, 0x1 ;  /* 0x000000082e307c11 */ /* 0x001fc8000f8808ff */
[----:B------:R-:W-:Y:S01]  /*1810*/  LEA.HI.X R49, R46, UR9, R45, 0x1, P4 ;  /* 0x000000092e317c11 */ /* 0x000fe2000a0f0c2d */
[----:B------:R-:W0:Y:S01]  /*1820*/  LDCU.64 UR8, c[0x0][0x478] ;  /* 0x00008f00ff0877ac */ /* 0x000e220008000a00 */
[----:B------:R-:W-:Y:S01]  /*1830*/  LDS.64 R44, [R39] ;  /* 0x00000000272c7984 */ /* 0x000fe20000000a00 */
[----:B------:R-:W-:Y:S06]  /*1840*/  BAR.SYNC.DEFER_BLOCKING 0x0 ;  /* 0x0000000000007b1d */ /* 0x000fec0000010000 */
[----:B------:R-:W4:Y:S04]  /*1850*/  @!P0 LDG.E.U16 R67, desc[UR16][R48.64] ;  /* 0x0000001030438981 */ /* 0x000f28000c1e1500 */
[----:B------:R-:W5:Y:S04]  /*1860*/  @!P1 LDG.E.U16 R69, desc[UR16][R48.64+0x40] ;  /* 0x0000401030459981 */ /* 0x000f68000c1e1500 */
[----:B------:R-:W2:Y:S04]  /*1870*/  @!P2 LDG.E.U16 R71, desc[UR16][R48.64+0x80] ;  /* 0x000080103047a981 */ /* 0x000ea8000c1e1500 */
[----:B------:R0:W2:Y:S01]  /*1880*/  @!P3 LDG.E.U16 R73, desc[UR16][R48.64+0xc0] ;  /* 0x0000c0103049b981 */ /* 0x0000a2000c1e1500 */
[----:B-1----:R-:W-:Y:S01]  /*1890*/  IMAD.WIDE.U32 R46, R74, UR18, R34 ;  /* 0x000000124a2e7c25 */ /* 0x002fe2000f8e0022 */
[----:B------:R-:W-:-:S03]  /*18a0*/  PRMT R79, RZ, 0x7610, R79 ;  /* 0x00007610ff4f7816 */ /* 0x000fc6000000004f */
[----:B------:R-:W-:Y:S01]  /*18b0*/  IMAD R47, R75, UR18, R47 ;  /* 0x000000124b2f7c24 */ /* 0x000fe2000f8e022f */
[----:B------:R-:W-:Y:S01]  /*18c0*/  PRMT R75, RZ, 0x7610, R75 ;  /* 0x00007610ff4b7816 */ /* 0x000fe2000000004b */
[----:B---3--:R-:W-:Y:S01]  /*18d0*/  IMAD.WIDE.U32 R46, R2, R76, R46 ;  /* 0x0000004c022e7225 */ /* 0x008fe200078e002e */
[----:B0-----:R-:W-:-:S03]  /*18e0*/  PRMT R49, RZ, 0x7610, R49 ;  /* 0x00007610ff317816 */ /* 0x001fc60000000031 */
[----:B------:R-:W-:Y:S01]  /*18f0*/  IMAD R0, R2, R77, R47 ;  /* 0x0000004d02007224 */ /* 0x000fe200078e022f */
[----:B------:R-:W-:Y:S02]  /*1900*/  IADD3 R47, P4, PT, R22, R46, RZ ;  /* 0x0000002e162f7210 */ /* 0x000fe40007f9e0ff */
[----:B------:R-:W-:Y:S02]  /*1910*/  PRMT R77, RZ, 0x7610, R77 ;  /* 0x00007610ff4d7816 */ /* 0x000fe4000000004d */
[----:B------:R-:W-:Y:S02]  /*1920*/  IADD3.X R0, PT, PT, RZ, R0, RZ, P4, !PT ;  /* 0x00000000ff007210 */ /* 0x000fe400027fe4ff */
[----:B------:R-:W-:-:S04]  /*1930*/  LEA R46, P4, R47, UR8, 0x1 ;  /* 0x000000082f2e7c11 */ /* 0x000fc8000f8808ff */
[----:B------:R-:W-:Y:S01]  /*1940*/  LEA.HI.X R47, R47, UR9, R0, 0x1, P4 ;  /* 0x000000092f2f7c11 */ /* 0x000fe2000a0f0c00 */
[----:B------:R-:W0:Y:S01]  /*1950*/  LDCU.64 UR8, c[0x0][0x510] ;  /* 0x0000a200ff0877ac */ /* 0x000e220008000a00 */
[----:B----4-:R-:W-:Y:S04]  /*1960*/  STS.U16 [R38], R67 ;  /* 0x0000004326007388 */ /* 0x010fe80000000400 */
[----:B-----5:R-:W-:Y:S04]  /*1970*/  STS.U16 [R38+0x40], R69 ;  /* 0x0000404526007388 */ /* 0x020fe80000000400 */
[----:B--2---:R-:W-:Y:S04]  /*1980*/  STS.U16 [R38+0x80], R71 ;  /* 0x0000804726007388 */ /* 0x004fe80000000400 */
[----:B------:R-:W-:Y:S01]  /*1990*/  STS.U16 [R38+0xc0], R73 ;  /* 0x0000c04926007388 */ /* 0x000fe20000000400 */
[----:B------:R-:W-:-:S03]  /*19a0*/  NOP ;  /* 0x0000000000007918 */ /* 0x000fc60000000000 */
[----:B------:R-:W1:Y:S01]  /*19b0*/  LDS.64 R80, [R39] ;  /* 0x0000000027507984 */ /* 0x000e620000000a00 */
[----:B------:R-:W-:Y:S06]  /*19c0*/  BAR.SYNC.DEFER_BLOCKING 0x0 ;  /* 0x0000000000007b1d */ /* 0x000fec0000010000 */
[----:B------:R-:W2:Y:S04]  /*19d0*/  @!P0 LDG.E.U16 R49, desc[UR16][R46.64] ;  /* 0x000000102e318981 */ /* 0x000ea8000c1e1500 */
[----:B------:R-:W3:Y:S04]  /*19e0*/  @!P1 LDG.E.U16 R75, desc[UR16][R46.64+0x40] ;  /* 0x000040102e4b9981 */ /* 0x000ee8000c1e1500 */
[----:B------:R-:W4:Y:S04]  /*19f0*/  @!P2 LDG.E.U16 R77, desc[UR16][R46.64+0x80] ;  /* 0x000080102e4da981 */ /* 0x000f28000c1e1500 */
[----:B------:R-:W5:Y:S01]  /*1a00*/  @!P3 LDG.E.U16 R79, desc[UR16][R46.64+0xc0] ;  /* 0x0000c0102e4fb981 */ /* 0x000f62000c1e1500 */
[----:B-1----:R-:W-:-:S02]  /*1a10*/  PRMT R67, R80, 0x7632, R67 ;  /* 0x0000763250437816 */ /* 0x002fc40000000043 */
[----:B------:R-:W-:Y:S02]  /*1a20*/  PRMT R68, R81, 0x7632, R68 ;  /* 0x0000763251447816 */ /* 0x000fe40000000044 */
[----:B------:R-:W-:Y:S01]  /*1a30*/  SHF.L.U32 R0, R80, 0x10, RZ ;  /* 0x0000001050007819 */ /* 0x000fe200000006ff */
[----:B------:R-:W-:Y:S01]  /*1a40*/  IMAD.U32 R67, R67, 0x10000, RZ ;  /* 0x0001000043437824 */ /* 0x000fe200078e00ff */
[----:B------:R-:W-:Y:S02]  /*1a50*/  SHF.L.U32 R66, R81, 0x10, RZ ;  /* 0x0000001051427819 */ /* 0x000fe400000006ff */
[----:B------:R-:W-:Y:S01]  /*1a60*/  SHF.L.U32 R68, R68, 0x10, RZ ;  /* 0x0000001044447819 */ /* 0x000fe200000006ff */
[----:B------:R-:W-:Y:S01]  /*1a70*/  FMUL.FTZ R48, R0, -1.4426950216293334961 ;  /* 0xbfb8aa3b00307820 */ /* 0x000fe20000410000 */
[----:B------:R-:W-:Y:S01]  /*1a80*/  ISETP.NE.AND P1, PT, R58, RZ, PT ;  /* 0x000000ff3a00720c */ /* 0x000fe20003f25270 */
[----:B------:R-:W-:Y:S02]  /*1a90*/  FMUL.FTZ R69, R66, -1.4426950216293334961 ;  /* 0xbfb8aa3b42457820 */ /* 0x000fe40000410000 */
[----:B------:R-:W-:-:S02]  /*1aa0*/  FMUL.FTZ R70, R68, -1.4426950216293334961 ;  /* 0xbfb8aa3b44467820 */ /* 0x000fc40000410000 */
[----:B------:R-:W1:Y:S04]  /*1ab0*/  MUFU.EX2 R48, R48 ;  /* 0x0000003000307308 */ /* 0x000e680000000800 */
[----:B------:R-:W0:Y:S04]  /*1ac0*/  MUFU.EX2 R69, R69 ;  /* 0x0000004500457308 */ /* 0x000e280000000800 */
[----:B------:R-:W0:Y:S01]  /*1ad0*/  MUFU.EX2 R70, R70 ;  /* 0x0000004600467308 */ /* 0x000e220000000800 */
[----:B-1----:R-:W-:Y:S01]  /*1ae0*/  FADD.FTZ R71, R48, 1 ;  /* 0x3f80000030477421 */ /* 0x002fe20000010000 */
[----:B0-----:R-:W-:Y:S01]  /*1af0*/  FADD.FTZ R73, R69, 1 ;  /* 0x3f80000045497421 */ /* 0x001fe20000010000 */
[----:B------:R-:W-:-:S04]  /*1b00*/  PRMT R69, R45, 0x7632, R69 ;  /* 0x000076322d457816 */ /* 0x000fc80000000045 */
[----:B------:R-:W-:Y:S01]  /*1b10*/  MUFU.RCP R71, R71 ;  /* 0x0000004700477308 */ /* 0x000fe20000001000 */
[----:B------:R-:W-:Y:S01]  /*1b20*/  FADD.FTZ R48, R70, 1 ;  /* 0x3f80000046307421 */ /* 0x000fe20000010000 */
[----:B------:R-:W-:-:S06]  /*1b30*/  SHF.L.U32 R69, R69, 0x10, RZ ;  /* 0x0000001045457819 */ /* 0x000fcc00000006ff */
[----:B------:R-:W0:Y:S01]  /*1b40*/  MUFU.RCP R73, R73 ;  /* 0x0000004900497308 */ /* 0x000e220000001000 */
[----:B--2---:R1:W-:Y:S04]  /*1b50*/  STS.U16 [R38], R49 ;  /* 0x0000003126007388 */ /* 0x0043e80000000400 */
[----:B---3--:R-:W-:Y:S04]  /*1b60*/  STS.U16 [R38+0x40], R75 ;  /* 0x0000404b26007388 */ /* 0x008fe80000000400 */
[----:B----4-:R2:W-:Y:S01]  /*1b70*/  STS.U16 [R38+0x80], R77 ;  /* 0x0000804d26007388 */ /* 0x0105e20000000400 */
[----:B-1----:R-:W-:-:S03]  /*1b80*/  FMUL.FTZ R49, R67, -1.4426950216293334961 ;  /* 0xbfb8aa3b43317820 */ /* 0x002fc60000410000 */
[----:B-----5:R1:W-:Y:S01]  /*1b90*/  STS.U16 [R38+0xc0], R79 ;  /* 0x0000c04f26007388 */ /* 0x0203e20000000400 */
[----:B------:R-:W-:-:S03]  /*1ba0*/  NOP ;  /* 0x0000000000007918 */ /* 0x000fc60000000000 */
[----:B------:R-:W3:Y:S01]  /*1bb0*/  LDS.64 R46, [R39] ;  /* 0x00000000272e7984 */ /* 0x000ee20000000a00 */
[----:B------:R-:W4:Y:S01]  /*1bc0*/  MUFU.EX2 R49, R49 ;  /* 0x0000003100317308 */ /* 0x000f220000000800 */
[----:B--2---:R-:W-:Y:S02]  /*1bd0*/  SHF.L.U32 R77, R45, 0x10, RZ ;  /* 0x000000102d4d7819 */ /* 0x004fe400000006ff */
[C---:B------:R-:W-:Y:S01]  /*1be0*/  SHF.L.U32 R75, R44.reuse, 0x10, RZ ;  /* 0x000000102c4b7819 */ /* 0x040fe200000006ff */
[----:B-1----:R-:W1:Y:S01]  /*1bf0*/  MUFU.RCP R79, R48 ;  /* 0x00000030004f7308 */ /* 0x002e620000001000 */
[----:B------:R-:W-:-:S04]  /*1c00*/  PRMT R44, R44, 0x7632, R44 ;  /* 0x000076322c2c7816 */ /* 0x000fc8000000002c */
[----:B------:R-:W-:Y:S01]  /*1c10*/  SHF.L.U32 R76, R44, 0x10, RZ ;  /* 0x000000102c4c7819 */ /* 0x000fe200000006ff */
[----:B----4-:R-:W-:Y:S01]  /*1c20*/  FADD.FTZ R74, R49, 1 ;  /* 0x3f800000314a7421 */ /* 0x010fe20000010000 */
[----:B0-----:R-:W-:-:S04]  /*1c30*/  FADD.FTZ R49, -R73, 1 ;  /* 0x3f80000049317421 */ /* 0x001fc80000010100 */
[C---:B------:R-:W-:Y:S01]  /*1c40*/  FFMA.FTZ R49, R66.reuse, R49, 1 ;  /* 0x3f80000042317423 */ /* 0x040fe20000010031 */
[----:B------:R-:W0:Y:S01]  /*1c50*/  MUFU.RCP R74, R74 ;  /* 0x0000004a004a7308 */ /* 0x000e220000001000 */
[----:B------:R-:W-:Y:S01]  /*1c60*/  FMUL.FTZ R66, R66, R73 ;  /* 0x0000004942427220 */ /* 0x000fe20000410000 */
[----:B-1----:R-:W-:-:S04]  /*1c70*/  FADD.FTZ R81, -R79, 1 ;  /* 0x3f8000004f517421 */ /* 0x002fc80000010100 */
[C---:B------:R-:W-:Y:S01]  /*1c80*/  FFMA.FTZ R81, R68.reuse, R81, 1 ;  /* 0x3f80000044517423 */ /* 0x040fe20000010051 */
[----:B------:R-:W-:Y:S01]  /*1c90*/  FMUL.FTZ R68, R68, R79 ;  /* 0x0000004f44447220 */ /* 0x000fe20000410000 */
[----:B0-----:R-:W-:Y:S01]  /*1ca0*/  FADD.FTZ R48, -R74, 1 ;  /* 0x3f8000004a307421 */ /* 0x001fe20000010100 */
[C---:B---3--:R-:W-:Y:S01]  /*1cb0*/  PRMT R45, R46.reuse, 0x7632, R45 ;  /* 0x000076322e2d7816 */ /* 0x048fe2000000002d */
[----:B------:R-:W-:Y:S01]  /*1cc0*/  IMAD.U32 R72, R46, 0x10000, RZ ;  /* 0x000100002e487824 */ /* 0x000fe200078e00ff */
[----:B------:R-:W-:Y:S01]  /*1cd0*/  PRMT R46, R47, 0x7632, R46 ;  /* 0x000076322f2e7816 */ /* 0x000fe2000000002e */
[----:B------:R-:W-:Y:S01]  /*1ce0*/  FFMA.FTZ R48, R67, R48, 1 ;  /* 0x3f80000043307423 */ /* 0x000fe20000010030 */
[----:B------:R-:W-:Y:S01]  /*1cf0*/  SHF.L.U32 R70, R47, 0x10, RZ ;  /* 0x000000102f467819 */ /* 0x000fe200000006ff */
[----:B------:R-:W-:Y:S01]  /*1d00*/  IMAD.U32 R78, R45, 0x10000, RZ ;  /* 0x000100002d4e7824 */ /* 0x000fe200078e00ff */
        /* <DEDUP_REMOVED lines=18> */
[----:B------:R-:W-:-:S02]  /*1e30*/  F2FP.BF16.F32.PACK_AB R46, R45, R44 ;  /* 0x0000002c2d2e723e */ /* 0x000fc400000010ff */
[----:B------:R-:W-:-:S03]  /*1e40*/  F2FP.BF16.F32.PACK_AB R47, R82, R47 ;  /* 0x0000002f522f723e */ /* 0x000fc600000010ff */
[----:B------:R-:W0:Y:S01]  /*1e50*/  LDC.64 R44, c[0x0][0x508] ;  /* 0x00014200ff2c7b82 */ /* 0x000e220000000a00 */
[----:B------:R-:W-:Y:S01]  /*1e60*/  FMUL.FTZ R0, R75, R71 ;  /* 0x000000474b007220 */ /* 0x000fe20000410000 */
[----:B------:R1:W-:Y:S01]  /*1e70*/  STS.64 [R39], R46 ;  /* 0x0000002e27007388 */ /* 0x0003e20000000a00 */
[----:B------:R-:W-:-:S03]  /*1e80*/  NOP ;  /* 0x0000000000007918 */ /* 0x000fc60000000000 */
[----:B------:R-:W-:Y:S01]  /*1e90*/  LDS.U16 R81, [R38] ;  /* 0x0000000026517984 */ /* 0x000fe20000000400 */
[----:B0-----:R-:W-:-:S03]  /*1ea0*/  IMAD.WIDE.U32 R48, R44, UR18, R34 ;  /* 0x000000122c307c25 */ /* 0x001fc6000f8e0022 */
[----:B------:R-:W-:Y:S01]  /*1eb0*/  LDS.U16 R83, [R38+0x40] ;  /* 0x0000400026537984 */ /* 0x000fe20000000400 */
[----:B------:R-:W-:Y:S02]  /*1ec0*/  IMAD R49, R45, UR18, R49 ;  /* 0x000000122d317c24 */ /* 0x000fe4000f8e0231 */
[----:B-1----:R-:W-:Y:S01]  /*1ed0*/  FMUL.FTZ R46, R76, R67 ;  /* 0x000000434c2e7220 */ /* 0x002fe20000410000 */
[----:B------:R-:W-:Y:S01]  /*1ee0*/  LDS.U16 R85, [R38+0x80] ;  /* 0x0000800026557984 */ /* 0x000fe20000000400 */
[----:B------:R-:W-:-:S03]  /*1ef0*/  IMAD.WIDE.U32 R48, R2, UR8, R48 ;  /* 0x0000000802307c25 */ /* 0x000fc6000f8e0030 */
[----:B------:R-:W-:Y:S01]  /*1f00*/  LDS.U16 R87, [R38+0xc0] ;  /* 0x0000c00026577984 */ /* 0x000fe20000000400 */
[----:B------:R-:W-:Y:S01]  /*1f10*/  IMAD R44, R2, UR9, R49 ;  /* 0x00000009022c7c24 */ /* 0x000fe2000f8e0231 */
[----:B------:R-:W-:Y:S01]  /*1f20*/  IADD3 R49, P0, PT, R22, R48, RZ ;  /* 0x0000003016317210 */ /* 0x000fe20007f1e0ff */
[----:B------:R-:W0:Y:S01]  /*1f30*/  LDCU.64 UR8, c[0x0][0x490] ;  /* 0x00009200ff0877ac */ /* 0x000e220008000a00 */
[----:B------:R-:W-:Y:S02]  /*1f40*/  @!P1 STS [UR6+0x100], R31 ;  /* 0x0001001fff009988 */ /* 0x000fe40008000806 */
[----:B------:R-:W-:Y:S01]  /*1f50*/  IADD3.X R44, PT, PT, RZ, R44, RZ, P0, !PT ;  /* 0x0000002cff2c7210 */ /* 0x000fe200007fe4ff */
[----:B------:R-:W-:Y:S01]  /*1f60*/  BAR.SYNC.DEFER_BLOCKING 0x0 ;  /* 0x0000000000007b1d */ /* 0x000fe20000010000 */
[----:B------:R-:W-:-:S04]  /*1f70*/  LEA R48, P4, R49, UR10, 0x1 ;  /* 0x0000000a31307c11 */ /* 0x000fc8000f8808ff */
[----:B------:R-:W-:Y:S01]  /*1f80*/  LEA.HI.X R49, R49, UR11, R44, 0x1, P4 ;  /* 0x0000000b31317c11 */ /* 0x000fe2000a0f0c2c */
[----:B------:R-:W-:Y:S01]  /*1f90*/  FMUL.FTZ R44, R77, R66 ;  /* 0x000000424d2c7220 */ /* 0x000fe20000410000 */
[----:B0-----:R-:W-:-:S04]  /*1fa0*/  UISETP.NE.U32.AND UP0, UPT, UR8, URZ, UPT ;  /* 0x000000ff0800728c */ /* 0x001fc8000bf05070 */
[----:B------:R-:W-:Y:S01]  /*1fb0*/  UISETP.NE.AND.EX UP0, UPT, UR9, URZ, UPT, UP0 ;  /* 0x000000ff0900728c */ /* 0x000fe2000bf05300 */
        /* <DEDUP_REMOVED lines=15> */
[----:B------:R-:W1:Y:S01]  /*20b0*/  LDC.64 R74, c[0x0][0x430] ;  /* 0x00010c00ff4a7b82 */ /* 0x000e620000000a00 */
[----:B------:R-:W-:Y:S02]  /*20c0*/  F2FP.BF16.F32.PACK_AB R78, R78, R71 ;  /* 0x000000474e4e723e */ /* 0x000fe400000010ff */
[----:B------:R-:W-:-:S05]  /*20d0*/  F2FP.BF16.F32.PACK_AB R79, R45, R66 ;  /* 0x000000422d4f723e */ /* 0x000fca00000010ff */
[----:B0-----:R-:W0:Y:S01]  /*20e0*/  LDC.64 R48, c[0x0][0x438] ;  /* 0x00010e00ff307b82 */ /* 0x001e220000000a00 */
[----:B------:R-:W-:Y:S01]  /*20f0*/  STS.64 [R39], R78 ;  /* 0x0000004e27007388 */ /* 0x000fe20000000a00 */
        /* <DEDUP_REMOVED lines=8> */
[----:B------:R-:W-:Y:S01]  /*2180*/  IMAD R48, R2, R49, R35 ;  /* 0x0000003102307224 */ /* 0x000fe200078e0223 */
[----:B------:R-:W-:Y:S02]  /*2190*/  IADD3 R35, P5, PT, R22, R34, RZ ;  /* 0x0000002216237210 */ /* 0x000fe40007fbe0ff */
[----:B------:R-:W-:Y:S02]  /*21a0*/  @!P1 STS [UR6+0x100], R31 ;  /* 0x0001001fff009988 */ /* 0x000fe40008000806 */
[----:B------:R-:W-:Y:S01]  /*21b0*/  IADD3.X R48, PT, PT, RZ, R48, RZ, P5, !PT ;  /* 0x00000030ff307210 */ /* 0x000fe20002ffe4ff */
        /* <DEDUP_REMOVED lines=12> */
.L_x_9740:
[----:B------:R-:W2:Y:S01]  /*2280*/  LDCU UR4, c[0x0][0x38c] ;  /* 0x00007180ff0477ac */ /* 0x000ea20008000800 */
[C---:B------:R-:W-:Y:S01]  /*2290*/  PRMT R86, R32.reuse, 0x7632, R86 ;  /* 0x0000763220567816 */ /* 0x040fe20000000056 */
[----:B-1----:R-:W-:Y:S01]  /*22a0*/  IMAD.U32 R45, R32, 0x10000, RZ ;  /* 0x00010000202d7824 */ /* 0x002fe200078e00ff */
[----:B------:R-:W-:Y:S01]  /*22b0*/  PRMT R91, R33, 0x7632, R91 ;  /* 0x00007632215b7816 */ /* 0x000fe2000000005b */
[----:B0-----:R-:W-:Y:S01]  /*22c0*/  FMUL.FTZ R48, R69, R68 ;  /* 0x0000004445307220 */ /* 0x001fe20000410000 */
[----:B------:R-:W-:Y:S01]  /*22d0*/  SHF.L.U32 R86, R86, 0x10, RZ ;  /* 0x0000001056567819 */ /* 0x000fe200000006ff */
[----:B------:R-:W-:Y:S01]  /*22e0*/  FFMA.FTZ R9, R0, R45, R9 ;  /* 0x0000002d00097223 */ /* 0x000fe20000010009 */
[----:B------:R-:W-:Y:S01]  /*22f0*/  SHF.L.U32 R47, R33, 0x10, RZ ;  /* 0x00000010212f7819 */ /* 0x000fe200000006ff */
[----:B------:R-:W-:Y:S02]  /*2300*/  IMAD.U32 R91, R91, 0x10000, RZ ;  /* 0x000100005b5b7824 */ /* 0x000fe400078e00ff */
[----:B------:R-:W-:-:S02]  /*2310*/  HFMA2 R87, -RZ, RZ, 0, 0 ;  /* 0x00000000ff577431 */ /* 0x000fc400000001ff */
[----:B------:R-:W-:Y:S01]  /*2320*/  FFMA.FTZ R9, R46, R86, R9 ;  /* 0x000000562e097223 */ /* 0x000fe20000010009 */
[----:B------:R-:W-:Y:S02]  /*2330*/  PRMT R49, RZ, 0x7610, R49 ;  /* 0x00007610ff317816 */ /* 0x000fe40000000031 */
[----:B------:R-:W-:Y:S02]  /*2340*/  CS2R R88, SRZ ;  /* 0x0000000000587805 */ /* 0x000fe4000001ff00 */
[----:B------:R-:W-:Y:S01]  /*2350*/  MOV R90, RZ ;  /* 0x000000ff005a7202 */ /* 0x000fe20000000f00 */
[----:B------:R-:W-:Y:S01]  /*2360*/  FFMA.FTZ R9, R44, R47, R9 ;  /* 0x0000002f2c097223 */ /* 0x000fe20000010009 */
[-C--:B------:R-:W-:Y:S01]  /*2370*/  FMUL.FTZ R92, R0, R3.reuse ;  /* 0x00000003005c7220 */ /* 0x080fe20000410000 */
[-C--:B------:R-:W-:Y:S01]  /*2380*/  FMUL.FTZ R93, R44, R3.reuse ;  /* 0x000000032c5d7220 */ /* 0x080fe20000410000 */
[-C--:B------:R-:W-:Y:S01]  /*2390*/  FMUL.FTZ R95, R46, R3.reuse ;  /* 0x000000032e5f7220 */ /* 0x080fe20000410000 */
[----:B--2---:R-:W-:Y:S01]  /*23a0*/  UISETP.GE.AND UP0, UPT, UR4, 0x1, UPT ;  /* 0x000000010400788c */ /* 0x004fe2000bf06270 */
[C---:B------:R-:W-:Y:S01]  /*23b0*/  FMUL.FTZ R94, R48.reuse, R3 ;  /* 0x00000003305e7220 */ /* 0x040fe20000410000 */
[----:B------:R-:W-:Y:S01]  /*23c0*/  FFMA.FTZ R9, R48, R91, R9 ;  /* 0x0000005b30097223 */ /* 0x000fe20000010009 */
[----:B------:R-:W-:Y:S06]  /*23d0*/  BAR.SYNC.DEFER_BLOCKING 0x0 ;  /* 0x0000000000007b1d */ /* 0x000fec0000010000 */
[----:B------:R-:W-:Y:S05]  /*23e0*/  BRA.U !UP0, `(.L_x_9741) ;  /* 0x0000001508587547 */ /* 0x000fea000b800000 */
[----:B------:R-:W0:Y:S01]  /*23f0*/  LDC.64 R66, c[0x0][0x440] ;  /* 0x00011000ff427b82 */ /* 0x000e220000000a00 */
[----:B------:R-:W-:Y:S01]  /*2400*/  ISETP.NE.AND P0, PT, R21, 0x1, PT ;  /* 0x000000011500780c */ /* 0x000fe20003f05270 */
[----:B------:R-:W-:Y:S01]  /*2410*/  FMUL.FTZ R98, R45, R40 ;  /* 0x000000282d627220 */ /* 0x000fe20000410000 */
        /* <DEDUP_REMOVED lines=24> */
.L_x_9755:
[----:B0-----:R-:W-:Y:S01]  /*25a0*/  MOV R32, R22 ;  /* 0x0000001600207202 */ /* 0x001fe20000000f00 */
[----:B------:R-:W-:Y:S01]  /*25b0*/  HFMA2 R33, -RZ, RZ, 0, 0 ;  /* 0x00000000ff217431 */ /* 0x000fe200000001ff */
        /* <DEDUP_REMOVED lines=8> */
[----:B----4-:R-:W4:Y:S04]  /*2640*/  @!P1 LDG.E.U16 R105, desc[UR16][R34.64+0x80] ;  /* 0x0000801022699981 */ /* 0x010f28000c1e1500 */
[----:B------:R-:W5:Y:S04]  /*2650*/  @!P3 LDG.E.U16 R84, desc[UR16][R34.64+0x40] ;  /* 0x000040102254b981 */ /* 0x000f68000c1e1500 */
[----:B------:R0:W5:Y:S01]  /*2660*/  @!P4 LDG.E.U16 R106, desc[UR16][R34.64+0xc0] ;  /* 0x0000c010226ac981 */ /* 0x000162000c1e1500 */
[----:B------:R-:W-:Y:S01]  /*2670*/  MOV R32, R56 ;  /* 0x0000003800207202 */ /* 0x000fe20000000f00 */
[----:B------:R-:W-:-:S04]  /*2680*/  IMAD.MOV.U32 R33, RZ, RZ, R11 ;  /* 0x000000ffff217224 */ /* 0x000fc800078e000b */
[----:B---3--:R-:W-:-:S04]  /*2690*/  IMAD.WIDE.U32 R32, R70, UR4, R32 ;  /* 0x0000000446207c25 */ /* 0x008fc8000f8e0020 */
[----:B------:R-:W-:Y:S01]  /*26a0*/  IMAD R33, R71, UR4, R33 ;  /* 0x0000000447217c24 */ /* 0x000fe2000f8e0221 */
[----:B------:R-:W-:-:S04]  /*26b0*/  LEA R80, P5, R32, R66, 0x2 ;  /* 0x0000004220507211 */ /* 0x000fc800078a10ff */
[----:B------:R-:W-:-:S05]  /*26c0*/  LEA.HI.X R81, R32, R67, R33, 0x2, P5 ;  /* 0x0000004320517211 */ /* 0x000fca00028f1421 */
[----:B------:R3:W3:Y:S01]  /*26d0*/  LDG.E R104, desc[UR16][R80.64] ;  /* 0x0000001050687981 */ /* 0x0006e2000c1e1900 */
[----:B------:R-:W-:Y:S02]  /*26e0*/  MOV R32, R54 ;  /* 0x0000003600207202 */ /* 0x000fe40000000f00 */
[----:B------:R-:W-:-:S03]  /*26f0*/  MOV R33, R13 ;  /* 0x0000000d00217202 */ /* 0x000fc60000000f00 */
[----:B------:R-:W-:-:S04]  /*2700*/  IMAD.WIDE.U32 R32, R72, UR4, R32 ;  /* 0x0000000448207c25 */ /* 0x000fc8000f8e0020 */
[----:B------:R-:W-:Y:S01]  /*2710*/  IMAD R33, R73, UR4, R33 ;  /* 0x0000000449217c24 */ /* 0x000fe2000f8e0221 */
[----:B-1----:R-:W-:-:S04]  /*2720*/  LEA R82, P5, R32, R68, 0x2 ;  /* 0x0000004420527211 */ /* 0x002fc800078a10ff */
[----:B------:R-:W-:-:S05]  /*2730*/  LEA.HI.X R83, R32, R69, R33, 0x2, P5 ;  /* 0x0000004520537211 */ /* 0x000fca00028f1421 */
[----:B------:R1:W3:Y:S01]  /*2740*/  LDG.E R34, desc[UR16][R82.64] ;  /* 0x0000001052227981 */ /* 0x0002e2000c1e1900 */
[----:B0-----:R-:W-:Y:S01]  /*2750*/  HFMA2 R35, -RZ, RZ, 0, 0 ;  /* 0x00000000ff237431 */ /* 0x001fe200000001ff */
[----:B------:R-:W-:Y:S01]  /*2760*/  MOV R85, RZ ;  /* 0x000000ff00557202 */ /* 0x000fe20000000f00 */
[----:B------:R-:W0:Y:S01]  /*2770*/  S2UR UR7, SR_CgaCtaId ;  /* 0x00000000000779c3 */ /* 0x000e220000008800 */
[----:B------:R-:W-:Y:S01]  /*2780*/  UMOV UR6, 0x400 ;  /* 0x0000040000067882 */ /* 0x000fe20000000000 */
[----:B------:R-:W-:Y:S01]  /*2790*/  BSSY.RECONVERGENT B0, `(.L_x_9742) ;  /* 0x0000035000007945 */ /* 0x000fe20003800200 */
[----:B0-----:R-:W-:Y:S01]  /*27a0*/  ULEA UR6, UR7, UR6, 0x18 ;  /* 0x0000000607067291 */ /* 0x001fe2000f8ec0ff */
[----:B--2---:R-:W-:Y:S02]  /*27b0*/  @!P2 PRMT R35, R107, 0x5410, RZ ;  /* 0x000054106b23a816 */ /* 0x004fe400000000ff */
[----:B----4-:R-:W-:Y:S02]  /*27c0*/  @!P1 PRMT R85, R105, 0x5410, RZ ;  /* 0x0000541069559816 */ /* 0x010fe400000000ff */
[----:B-----5:R-:W-:-:S02]  /*27d0*/  @!P3 PRMT R35, R35, 0x5410, R84 ;  /* 0x000054102323b816 */ /* 0x020fc40000000054 */
[----:B------:R-:W-:Y:S02]  /*27e0*/  @!P4 PRMT R85, R85, 0x5410, R106 ;  /* 0x000054105555c816 */ /* 0x000fe4000000006a */
[----:B---3--:R-:W-:Y:S02]  /*27f0*/  PRMT R81, R35, 0x7632, R81 ;  /* 0x0000763223517816 */ /* 0x008fe40000000051 */
[----:B-1----:R-:W-:Y:S01]  /*2800*/  PRMT R83, R85, 0x7632, R83 ;  /* 0x0000763255537816 */ /* 0x002fe20000000053 */
[----:B------:R0:W-:Y:S04]  /*2810*/  STS.U16 [R38], R35 ;  /* 0x0000002326007388 */ /* 0x0001e80000000400 */
[----:B------:R-:W-:Y:S04]  /*2820*/  STS.U16 [R38+0x40], R81 ;  /* 0x0000405126007388 */ /* 0x000fe80000000400 */
[----:B------:R-:W-:Y:S04]  /*2830*/  STS.U16 [R38+0x80], R85 ;  /* 0x0000805526007388 */ /* 0x000fe80000000400 */
[----:B------:R-:W-:Y:S01]  /*2840*/  STS.U16 [R38+0xc0], R83 ;  /* 0x0000c05326007388 */ /* 0x000fe20000000400 */
[----:B------:R-:W-:-:S03]  /*2850*/  NOP ;  /* 0x0000000000007918 */ /* 0x000fc60000000000 */
[----:B------:R-:W1:Y:S01]  /*2860*/  LDS.64 R32, [R39] ;  /* 0x0000000027207984 */ /* 0x000e620000000a00 */
[----:B------:R-:W-:-:S04]  /*2870*/  FMUL.FTZ R80, R104, 1.4426950216293334961 ;  /* 0x3fb8aa3b68507820 */ /* 0x000fc80000410000 */
[----:B------:R-:W-:Y:S01]  /*2880*/  FMUL.FTZ R113, R80, R40 ;  /* 0x0000002850717220 */ /* 0x000fe20000410000 */
[----:B0-----:R-:W-:Y:S02]  /*2890*/  VIADD R35, R102, UR4 ;  /* 0x0000000466237c36 */ /* 0x001fe40008000000 */
[C---:B------:R-:W-:Y:S01]  /*28a0*/  FMUL.FTZ R106, R80.reuse, R41 ;  /* 0x00000029506a7220 */ /* 0x040fe20000410000 */
[C---:B------:R-:W-:Y:S01]  /*28b0*/  FMUL.FTZ R109, R80.reuse, R42 ;  /* 0x0000002a506d7220 */ /* 0x040fe20000410000 */
[----:B------:R-:W-:Y:S01]  /*28c0*/  FMUL.FTZ R114, R80, R43 ;  /* 0x0000002b50727220 */ /* 0x000fe20000410000 */
[C---:B------:R-:W-:Y:S01]  /*28d0*/  ISETP.NE.AND P3, PT, R58.reuse, RZ, PT ;  /* 0x000000ff3a00720c */ /* 0x040fe20003f65270 */
[----:B------:R-:W0:Y:S01]  /*28e0*/  MUFU.EX2 R113, R113 ;  /* 0x0000007100717308 */ /* 0x000e220000000800 */
[----:B------:R-:W-:Y:S02]  /*28f0*/  ISETP.NE.AND P1, PT, R58, 0x1f, PT ;  /* 0x0000001f3a00780c */ /* 0x000fe40003f25270 */
[----:B------:R-:W-:Y:S01]  /*2900*/  SEL R35, R35, R24, !P3 ;  /* 0x0000001823237207 */ /* 0x000fe20005800000 */
[----:B------:R-:W2:Y:S04]  /*2910*/  MUFU.EX2 R106, R106 ;  /* 0x0000006a006a7308 */ /* 0x000ea80000000800 */
[----:B------:R-:W3:Y:S01]  /*2920*/  MUFU.EX2 R109, R109 ;  /* 0x0000006d006d7308 */ /* 0x000ee20000000800 */
[----:B------:R-:W-:-:S03]  /*2930*/  LEA R84, R35, UR6, 0x2 ;  /* 0x0000000623547c11 */ /* 0x000fc6000f8e10ff */
[----:B------:R-:W4:Y:S02]  /*2940*/  MUFU.EX2 R114, R114 ;  /* 0x0000007200727308 */ /* 0x000f240000000800 */
[----:B0-----:R0:W-:Y:S01]  /*2950*/  STS [R84+0x548], R113 ;  /* 0x0005487154007388 */ /* 0x0011e20000000800 */
[C---:B-1----:R-:W-:Y:S02]  /*2960*/  PRMT R83, R32.reuse, 0x7632, R83 ;  /* 0x0000763220537816 */ /* 0x042fe40000000053 */
[C---:B------:R-:W-:Y:S02]  /*2970*/  PRMT R105, R33.reuse, 0x7632, R105 ;  /* 0x0000763221697816 */ /* 0x040fe40000000069 */
[----:B------:R-:W-:Y:S02]  /*2980*/  SHF.L.U32 R82, R32, 0x10, RZ ;  /* 0x0000001020527819 */ /* 0x000fe400000006ff */
[----:B------:R-:W-:Y:S02]  /*2990*/  SHF.L.U32 R107, R33, 0x10, RZ ;  /* 0x00000010216b7819 */ /* 0x000fe400000006ff */
[----:B------:R-:W-:-:S02]  /*29a0*/  SHF.L.U32 R83, R83, 0x10, RZ ;  /* 0x0000001053537819 */ /* 0x000fc400000006ff */
[----:B------:R-:W-:Y:S01]  /*29b0*/  SHF.L.U32 R105, R105, 0x10, RZ ;  /* 0x0000001069697819 */ /* 0x000fe200000006ff */
[C---:B------:R-:W-:Y:S01]  /*29c0*/  FMUL.FTZ R111, R34.reuse, R82 ;  /* 0x00000052226f7220 */ /* 0x040fe20000410000 */
[C---:B------:R-:W-:Y:S01]  /*29d0*/  FMUL.FTZ R35, R34.reuse, R107 ;  /* 0x0000006b22237220 */ /* 0x040fe20000410000 */
[C---:B------:R-:W-:Y:S02]  /*29e0*/  FMUL.FTZ R33, R34.reuse, R83 ;  /* 0x0000005322217220 */ /* 0x040fe40000410000 */
        /* <DEDUP_REMOVED lines=12> */
[----:B------:R0:W1:Y:S01]  /*2ab0*/  LDS R85, [R32+0x548] ;  /* 0x0005480020557984 */ /* 0x0000620000000800 */
[----:B------:R-:W-:Y:S05]  /*2ac0*/  BRA `(.L_x_9744) ;  /* 0x0000000000047947 */ /* 0x000fea0003800000 */
.L_x_9743:
[----:B------:R2:W3:Y:S02]  /*2ad0*/  LDS R85, [R18+UR5+0xd4c] ;  /* 0x000d4c0512557984 */ /* 0x0004e40008000800 */
.L_x_9744:
[----:B------:R-:W-:Y:S05]  /*2ae0*/  BSYNC.RECONVERGENT B0 ;  /* 0x0000000000007941 */ /* 0x000fea0003800200 */
.L_x_9742:
[----:B------:R-:W4:Y:S01]  /*2af0*/  @P0 LDC R33, c[0x0][0x38c] ;  /* 0x0000e300ff210b82 */ /* 0x000f220000000800 */
[----:B------:R-:W-:Y:S02]  /*2b00*/  HFMA2 R35, -RZ, RZ, 0, 0 ;  /* 0x00000000ff237431 */ /* 0x000fe400000001ff */
[----:B----4-:R-:W-:-:S04]  /*2b10*/  @P0 IMAD R33, R96, R33, UR4 ;  /* 0x0000000460210e24 */ /* 0x010fc8000f8e0221 */
[----:B0-----:R-:W-:-:S05]  /*2b20*/  @P0 IMAD.WIDE R32, R33, 0x8, R64 ;  /* 0x0000000821200825 */ /* 0x001fca00078e0240 */
        /* <DEDUP_REMOVED lines=17> */
[----:B0-----:R-:W-:-:S04]  /*2c40*/  FMUL.FTZ R33, R109, R80 ;  /* 0x000000506d217220 */ /* 0x001fc80000410000 */
[----:B------:R-:W-:Y:S01]  /*2c50*/  FMUL.FTZ R80, R114, R33 ;  /* 0x0000002172507220 */ /* 0x000fe20000410000 */
[----:B------:R-:W0:Y:S01]  /*2c60*/  SHFL.DOWN PT, R116, R110, 0x1, 0x1f ;  /* 0x08201f006e747f89 */ /* 0x000e2200000e0000 */
[----:B------:R-:W-:-:S03]  /*2c70*/  MOV R119, R110 ;  /* 0x0000006e00777202 */ /* 0x000fc60000000f00 */
[----:B------:R-:W5:Y:S01]  /*2c80*/  SHFL.UP PT, R33, R80, 0x1, RZ ;  /* 0x0420000050217989 */ /* 0x000f6200000e00ff */
[----:B-1----:R-:W-:-:S05]  /*2c90*/  FFMA.FTZ R84, R80, R84, R81 ;  /* 0x0000005450547223 */ /* 0x002fca0000010051 */
[----:B------:R-:W-:Y:S01]  /*2ca0*/  FSEL R81, R81, R84, !P1 ;  /* 0x0000005451517208 */ /* 0x000fe20004800000 */
[----:B---3--:R-:W-:-:S04]  /*2cb0*/  @P4 FMUL.FTZ R84, R115, R118 ;  /* 0x0000007673544220 */ /* 0x008fc80000410000 */
[----:B------:R-:W1:Y:S01]  /*2cc0*/  SHFL.UP PT, R32, R81, 0x2, RZ ;  /* 0x0440000051207989 */ /* 0x000e6200000e00ff */
[----:B0-----:R-:W-:Y:S01]  /*2cd0*/  @P4 FFMA.FTZ R119, R118, R116, R119 ;  /* 0x0000007476774223 */ /* 0x001fe20000010077 */
[----:B------:R-:W-:Y:S02]  /*2ce0*/  @P4 MOV R118, R84 ;  /* 0x0000005400764202 */ /* 0x000fe40000000f00 */
[----:B------:R-:W-:Y:S01]  /*2cf0*/  ISETP.GT.U32.AND P4, PT, R23, 0x1d, PT ;  /* 0x0000001d1700780c */ /* 0x000fe20003f84070 */
[----:B-----5:R-:W-:Y:S01]  /*2d00*/  @P1 FMUL.FTZ R80, R80, R33 ;  /* 0x0000002150501220 */ /* 0x020fe20000410000 */
[----:B------:R-:W0:Y:S01]  /*2d10*/  SHFL.DOWN PT, R84, R119, 0x2, 0x1f ;  /* 0x08401f0077547f89 */ /* 0x000e2200000e0000 */
[----:B------:R-:W-:-:S03]  /*2d20*/  ISETP.GE.AND P1, PT, R37, 0x2, PT ;  /* 0x000000022500780c */ /* 0x000fc60003f26270 */
[----:B------:R-:W3:Y:S04]  /*2d30*/  SHFL.DOWN PT, R121, R118, 0x2, 0x1f ;  /* 0x08401f0076797f89 */ /* 0x000ee800000e0000 */
[----:B------:R-:W5:Y:S01]  /*2d40*/  SHFL.UP PT, R33, R80, 0x2, RZ ;  /* 0x0440000050217989 */ /* 0x000f6200000e00ff */
[----:B-1----:R-:W-:-:S05]  /*2d50*/  FFMA.FTZ R32, R80, R32, R81 ;  /* 0x0000002050207223 */ /* 0x002fca0000010051 */
[----:B------:R-:W-:Y:S01]  /*2d60*/  FSEL R115, R81, R32, !P1 ;  /* 0x0000002051737208 */ /* 0x000fe20004800000 */
[----:B0-----:R-:W-:-:S04]  /*2d70*/  @!P4 FFMA.FTZ R119, R118, R84, R119 ;  /* 0x000000547677c223 */ /* 0x001fc80000010077 */
[----:B------:R-:W0:Y:S01]  /*2d80*/  SHFL.UP PT, R32, R115, 0x4, RZ ;  /* 0x0480000073207989 */ /* 0x000e2200000e00ff */
[----:B---3--:R-:W-:Y:S01]  /*2d90*/  @!P4 FMUL.FTZ R81, R118, R121 ;  /* 0x000000797651c220 */ /* 0x008fe20000410000 */
[----:B-----5:R-:W-:-:S03]  /*2da0*/  @P1 FMUL.FTZ R80, R80, R33 ;  /* 0x0000002150501220 */ /* 0x020fc60000410000 */
[----:B------:R-:W-:Y:S01]  /*2db0*/  @!P4 IMAD.MOV.U32 R118, RZ, RZ, R81 ;  /* 0x000000ffff76c224 */ /* 0x000fe200078e0051 */
[----:B------:R-:W1:Y:S01]  /*2dc0*/  SHFL.DOWN PT, R110, R119, 0x4, 0x1f ;  /* 0x08801f00776e7f89 */ /* 0x000e6200000e0000 */
[----:B------:R-:W-:Y:S02]  /*2dd0*/  ISETP.GE.AND P1, PT, R37, 0x4, PT ;  /* 0x000000042500780c */ /* 0x000fe40003f26270 */
[----:B------:R-:W-:Y:S01]  /*2de0*/  ISETP.GT.U32.AND P4, PT, R23, 0x1b, PT ;  /* 0x0000001b1700780c */ /* 0x000fe20003f84070 */
[----:B------:R-:W3:Y:S04]  /*2df0*/  SHFL.UP PT, R33, R80, 0x4, RZ ;  /* 0x0480000050217989 */ /* 0x000ee800000e00ff */
[----:B------:R-:W5:Y:S01]  /*2e00*/  SHFL.DOWN PT, R121, R118, 0x4, 0x1f ;  /* 0x08801f0076797f89 */ /* 0x000f6200000e0000 */
[----:B0-----:R-:W-:-:S05]  /*2e10*/  FFMA.FTZ R32, R80, R32, R115 ;  /* 0x0000002050207223 */ /* 0x001fca0000010073 */
[----:B------:R-:W-:Y:S02]  /*2e20*/  FSEL R81, R115, R32, !P1 ;  /* 0x0000002073517208 */ /* 0x000fe40004800000 */
[----:B-1----:R-:W-:-:S03]  /*2e30*/  @!P4 FFMA.FTZ R119, R118, R110, R119 ;  /* 0x0000006e7677c223 */ /* 0x002fc60000010077 */
[----:B------:R-:W0:Y:S01]  /*2e40*/  SHFL.UP PT, R32, R81, 0x8, RZ ;  /* 0x0500000051207989 */ /* 0x000e2200000e00ff */
[----:B---3--:R-:W-:Y:S01]  /*2e50*/  @P1 FMUL.FTZ R80, R80, R33 ;  /* 0x0000002150501220 */ /* 0x008fe20000410000 */
[----:B------:R-:W-:Y:S01]  /*2e60*/  ISETP.GE.AND P1, PT, R37, 0x8, PT ;  /* 0x000000082500780c */ /* 0x000fe20003f26270 */
[----:B-----5:R-:W-:Y:S01]  /*2e70*/  @!P4 FMUL.FTZ R84, R118, R121 ;  /* 0x000000797654c220 */ /* 0x020fe20000410000 */
[----:B------:R-:W1:Y:S04]  /*2e80*/  SHFL.DOWN PT, R110, R119, 0x8, 0x1f ;  /* 0x09001f00776e7f89 */ /* 0x000e6800000e0000 */
[----:B------:R-:W3:Y:S01]  /*2e90*/  SHFL.UP PT, R33, R80, 0x8, RZ ;  /* 0x0500000050217989 */ /* 0x000ee200000e00ff */
[----:B------:R-:W-:Y:S02]  /*2ea0*/  @!P4 MOV R118, R84 ;  /* 0x000000540076c202 */ /* 0x000fe40000000f00 */
[----:B------:R-:W-:-:S03]  /*2eb0*/  ISETP.GT.U32.AND P4, PT, R23, 0x17, PT ;  /* 0x000000171700780c */ /* 0x000fc60003f84070 */
[----:B------:R-:W5:Y:S01]  /*2ec0*/  SHFL.DOWN PT, R121, R118, 0x8, 0x1f ;  /* 0x09001f0076797f89 */ /* 0x000f6200000e0000 */
[----:B0-----:R-:W-:-:S05]  /*2ed0*/  FFMA.FTZ R32, R80, R32, R81 ;  /* 0x0000002050207223 */ /* 0x001fca0000010051 */
[----:B------:R-:W-:-:S04]  /*2ee0*/  FSEL R115, R81, R32, !P1 ;  /* 0x0000002051737208 */ /* 0x000fc80004800000 */
[----:B-1----:R-:W-:Y:S01]  /*2ef0*/  @!P4 FFMA.FTZ R119, R118, R110, R119 ;  /* 0x0000006e7677c223 */ /* 0x002fe20000010077 */
[----:B---3--:R-:W-:Y:S01]  /*2f00*/  @P1 FMUL.FTZ R80, R80, R33 ;  /* 0x0000002150501220 */ /* 0x008fe20000410000 */
[----:B------:R-:W0:Y:S01]  /*2f10*/  SHFL.UP PT, R84, R115, 0x10, RZ ;  /* 0x0600000073547989 */ /* 0x000e2200000e00ff */
[----:B------:R-:W-:Y:S02]  /*2f20*/  ISETP.GE.AND P1, PT, R21, UR10, PT ;  /* 0x0000000a15007c0c */ /* 0x000fe4000bf26270 */
[----:B------:R-:W-:Y:S01]  /*2f30*/  MOV R33, RZ ;  /* 0x000000ff00217202 */ /* 0x000fe20000000f00 */
[----:B------:R-:W1:Y:S01]  /*2f40*/  SHFL.UP PT, R81, R80, 0x10, RZ ;  /* 0x0600000050517989 */ /* 0x000e6200000e00ff */
[----:B-----5:R-:W-:Y:S01]  /*2f50*/  @!P4 FMUL.FTZ R32, R118, R121 ;  /* 0x000000797620c220 */ /* 0x020fe20000410000 */
[----:B------:R-:W-:Y:S02]  /*2f60*/  ISETP.NE.OR P1, PT, R58, RZ, P1 ;  /* 0x000000ff3a00720c */ /* 0x000fe40000f25670 */
[----:B------:R-:W3:Y:S02]  /*2f70*/  SHFL.DOWN PT, R110, R119, 0x10, 0x1f ;  /* 0x0a001f00776e7f89 */ /* 0x000ee400000e0000 */
[----:B------:R-:W-:Y:S01]  /*2f80*/  @!P4 MOV R118, R32 ;  /* 0x000000200076c202 */ /* 0x000fe20000000f00 */
[----:B------:R-:W-:Y:S01]  /*2f90*/  HFMA2 R32, -RZ, RZ, 1.875, 0 ;  /* 0x3f800000ff207431 */ /* 0x000fe200000001ff */
[----:B------:R-:W-:-:S03]  /*2fa0*/  ISETP.GE.AND P4, PT, R37, 0x10, PT ;  /* 0x000000102500780c */ /* 0x000fc60003f86270 */
[----:B------:R-:W5:Y:S04]  /*2fb0*/  SHFL.DOWN PT, R121, R118, 0x10, 0x1f ;  /* 0x0a001f0076797f89 */ /* 0x000f6800000e0000 */
[----:B------:R-:W2:Y:S01]  /*2fc0*/  @!P1 LDS.64 R32, [UR7+0xdc8] ;  /* 0x000dc807ff209984 */ /* 0x000ea20008000a00 */
[----:B------:R-:W-:Y:S01]  /*2fd0*/  ISETP.GT.U32.AND P1, PT, R23, 0xf, PT ;  /* 0x0000000f1700780c */ /* 0x000fe20003f24070 */
[----:B0-----:R-:W-:-:S04]  /*2fe0*/  FFMA.FTZ R84, R80, R84, R115 ;  /* 0x0000005450547223 */ /* 0x001fc80000010073 */
[----:B-1----:R-:W-:Y:S01]  /*2ff0*/  @P4 FMUL.FTZ R80, R80, R81 ;  /* 0x0000005150504220 */ /* 0x002fe20000410000 */
[----:B------:R-:W-:-:S07]  /*3000*/  FSEL R115, R115, R84, !P4 ;  /* 0x0000005473737208 */ /* 0x000fce0006000000 */
[C---:B---3--:R-:W-:Y:S01]  /*3010*/  @!P1 FFMA.FTZ R119, R118.reuse, R110, R119 ;  /* 0x0000006e76779223 */ /* 0x048fe20000010077 */
[----:B------:R-:W-:Y:S04]  /*3020*/  SHFL.UP PT, R80, R80, 0x1, RZ ;  /* 0x0420000050507989 */ /* 0x000fe800000e00ff */
[----:B------:R-:W-:Y:S01]  /*3030*/  SHFL.UP PT, R115, R115, 0x1, RZ ;  /* 0x0420000073737989 */ /* 0x000fe200000e00ff */
[----:B-----5:R-:W-:-:S03]  /*3040*/  @!P1 FMUL.FTZ R84, R118, R121 ;  /* 0x0000007976549220 */ /* 0x020fc60000410000 */
[----:B------:R-:W-:Y:S01]  /*3050*/  SHFL.IDX PT, R123, R119, RZ, 0x1f ;  /* 0x00001fff777b7589 */ /* 0x000fe200000e0000 */
[----:B------:R-:W-:Y:S01]  /*3060*/  @!P1 IMAD.MOV.U32 R118, RZ, RZ, R84 ;  /* 0x000000ffff769224 */ /* 0x000fe200078e0054 */
[----:B------:R-:W-:Y:S02]  /*3070*/  ISETP.NE.AND P1, PT, R58, RZ, PT ;  /* 0x000000ff3a00720c */ /* 0x000fe40003f25270 */
[----:B------:R-:W-:Y:S04]  /*3080*/  SHFL.DOWN PT, R121, R119, 0x1, 0x1f ;  /* 0x08201f0077797f89 */ /* 0x000fe800000e0000 */
[----:B------:R-:W-:Y:S04]  /*3090*/  SHFL.IDX PT, R116, R118, RZ, 0x1f ;  /* 0x00001fff76747589 */ /* 0x000fe800000e0000 */
[----:B------:R-:W-:Y:S04]  /*30a0*/  SHFL.DOWN PT, R120, R118, 0x1, 0x1f ;  /* 0x08201f0076787f89 */ /* 0x000fe800000e0000 */
[----:B--2---:R-:W-:Y:S04]  /*30b0*/  SHFL.IDX PT, R84, R33, RZ, 0x1f ;  /* 0x00001fff21547589 */ /* 0x004fe800000e0000 */
[----:B----4-:R-:W0:Y:S02]  /*30c0*/  SHFL.IDX PT, R81, R35, RZ, 0x1f ;  /* 0x00001fff23517589 */ /* 0x010e2400000e0000 */
[----:B0-----:R-:W-:Y:S01]  /*30d0*/  @P3 FFMA.FTZ R81, R80, R81, R115 ;  /* 0x0000005150513223 */ /* 0x001fe20000010073 */
[----:B------:R-:W-:Y:S01]  /*30e0*/  FMUL.FTZ R80, R116, R32 ;  /* 0x0000002074507220 */ /* 0x000fe20000410000 */
[----:B------:R-:W-:-:S02]  /*30f0*/  ISETP.NE.AND P3, PT, R58, 0x1f, PT ;  /* 0x0000001f3a00780c */ /* 0x000fc40003f65270 */
[----:B------:R-:W-:Y:S01]  /*3100*/  FFMA.FTZ R113, R113, R81, R98 ;  /* 0x0000005171717223 */ /* 0x000fe20000010062 */
[----:B------:R-:W-:-:S03]  /*3110*/  FFMA.FTZ R81, R116, R33, R123 ;  /* 0x0000002174517223 */ /* 0x000fc6000001007b */
[-C--:B------:R-:W-:Y:S01]  /*3120*/  FFMA.FTZ R110, R106, R113.reuse, R99 ;  /* 0x000000716a6e7223 */ /* 0x080fe20000010063 */
[C---:B------:R-:W-:Y:S01]  /*3130*/  FMUL.FTZ R33, R34.reuse, R113 ;  /* 0x0000007122217220 */ /* 0x040fe20000410000 */
        /* <DEDUP_REMOVED lines=12> */
[----:B------:R-:W-:Y:S01]  /*3200*/  FFMA.FTZ R121, R114, R117, R112 ;  /* 0x0000007572797223 */ /* 0x000fe20000010070 */
[----:B------:R-:W-:Y:S01]  /*3210*/  FMUL.FTZ R35, R48, R123 ;  /* 0x0000007b30237220 */ /* 0x000fe20000410000 */
[----:B------:R-:W-:Y:S01]  /*3220*/  FMUL.FTZ R123, R82, R113 ;  /* 0x00000071527b7220 */ /* 0x000fe20000410000 */
[----:B------:R-:W-:Y:S01]  /*3230*/  IMAD R85, R77, UR4, R85 ;  /* 0x000000044d557c24 */ /* 0x000fe2000f8e0255 */
[C---:B------:R-:W-:Y:S01]  /*3240*/  LEA R82, P3, R84.reuse, UR8, 0x2 ;  /* 0x0000000854527c11 */ /* 0x040fe2000f8610ff */
[----:B0-----:R-:W-:Y:S01]  /*3250*/  FMUL.FTZ R80, R83, R110 ;  /* 0x0000006e53507220 */ /* 0x001fe20000410000 */
        /* <DEDUP_REMOVED lines=9> */
[----:B------:R-:W-:Y:S01]  /*32f0*/  FADD.FTZ R110, -R99, R110 ;  /* 0x0000006e636e7221 */ /* 0x000fe20000010100 */
[----:B------:R-:W-:Y:S01]  /*3300*/  FMUL.FTZ R84, R109, R41 ;  /* 0x000000296d547220 */ /* 0x000fe20000410000 */
[----:B------:R-:W-:Y:S01]  /*3310*/  FFMA.FTZ R107, R44, R107, R123 ;  /* 0x0000006b2c6b7223 */ /* 0x000fe2000001007b */
[----:B------:R-:W-:Y:S01]  /*3320*/  FMUL.FTZ R106, R121, R42 ;  /* 0x0000002a796a7220 */ /* 0x000fe20000410000 */
[----:B------:R-:W-:Y:S01]  /*3330*/  FADD.FTZ R115, -R100, R115 ;  /* 0x0000007364737221 */ /* 0x000fe20000010100 */
[----:B0-----:R-:W-:Y:S01]  /*3340*/  IADD3 R32, PT, PT, -R97, UR11, RZ ;  /* 0x0000000b61207c10 */ /* 0x001fe2000fffe1ff */
[----:B------:R-:W-:Y:S01]  /*3350*/  FMUL.FTZ R35, R111, R40 ;  /* 0x000000286f237220 */ /* 0x000fe20000410000 */
[----:B------:R-:W-:-:S02]  /*3360*/  FMUL.FTZ R34, R105, R116 ;  /* 0x0000007469227220 */ /* 0x000fc40000410000 */
[C---:B------:R-:W-:Y:S01]  /*3370*/  ISETP.GE.AND P3, PT, R32.reuse, 0x1, PT ;  /* 0x000000012000780c */ /* 0x040fe20003f66270 */
[----:B------:R-:W-:Y:S01]  /*3380*/  FFMA.FTZ R33, R35, R80, RZ ;  /* 0x0000005023217223 */ /* 0x000fe200000100ff */
[----:B------:R-:W-:Y:S01]  /*3390*/  ISETP.GE.AND P4, PT, R32, 0x21, PT ;  /* 0x000000212000780c */ /* 0x000fe20003f86270 */
[----:B------:R-:W-:Y:S01]  /*33a0*/  FFMA.FTZ R34, R48, R34, R107 ;  /* 0x0000002230227223 */ /* 0x000fe2000001006b */
[----:B------:R-:W-:Y:S01]  /*33b0*/  ISETP.GE.AND P5, PT, R32, 0x41, PT ;  /* 0x000000412000780c */ /* 0x000fe20003fa6270 */
[----:B------:R-:W-:Y:S01]  /*33c0*/  FFMA.FTZ R33, R84, R110, R33 ;  /* 0x0000006e54217223 */ /* 0x000fe20000010021 */
[----:B------:R-:W-:Y:S01]  /*33d0*/  ISETP.GE.AND P6, PT, R32, 0x61, PT ;  /* 0x000000612000780c */ /* 0x000fe20003fc6270 */
[----:B------:R0:W1:Y:S06]  /*33e0*/  LDS R119, [R25+0x80] ;  /* 0x0000800019777984 */ /* 0x00006c0000000800 */
[----:B------:R-:W-:Y:S06]  /*33f0*/  @!P3 BRA `(.L_x_9746) ;  /* 0x000000000008b947 */ /* 0x000fec0003800000 */
[----:B------:R-:W2:Y:S04]  /*3400*/  LDS R81, [R25] ;  /* 0x0000000019517984 */ /* 0x000ea80000000800 */
[----:B--2---:R2:W-:Y:S02]  /*3410*/  REDG.E.ADD.F32.FTZ.RN.STRONG.GPU desc[UR16][R82.64], R81 ;  /* 0x00000051520079a6 */ /* 0x0045e4000c12f310 */
.L_x_9746:
[----:B------:R-:W-:Y:S05]  /*3420*/  BSYNC.RECONVERGENT B0 ;  /* 0x0000000000007941 */ /* 0x000fea0003800200 */
.L_x_9745:
[----:B------:R-:W-:Y:S04]  /*3430*/  BSSY.RECONVERGENT B0, `(.L_x_9747) ;  /* 0x0000003000007945 */ /* 0x000fe80003800200 */
[----:B------:R-:W-:Y:S05]  /*3440*/  @!P4 BRA `(.L_x_9748) ;  /* 0x000000000004c947 */ /* 0x000fea0003800000 */
[----:B-1----:R3:W-:Y:S02]  /*3450*/  REDG.E.ADD.F32.FTZ.RN.STRONG.GPU desc[UR16][R82.64+0x80], R119 ;  /* 0x00008077520079a6 */ /* 0x0027e4000c12f310 */
.L_x_9748:
[----:B------:R-:W-:Y:S05]  /*3460*/  BSYNC.RECONVERGENT B0 ;  /* 0x0000000000007941 */ /* 0x000fea0003800200 */
.L_x_9747:
[----:B--2---:R2:W4:Y:S01]  /*3470*/  LDS R81, [R25+0x100] ;  /* 0x0001000019517984 */ /* 0x0045220000000800 */
[----:B------:R-:W-:Y:S01]  /*3480*/  BSSY.RECONVERGENT B0, `(.L_x_9749) ;  /* 0x0000006000007945 */ /* 0x000fe20003800200 */
[----:B------:R-:W-:Y:S01]  /*3490*/  FMUL.FTZ R32, R117, R43 ;  /* 0x0000002b75207220 */ /* 0x000fe20000410000 */
[----:B------:R-:W-:Y:S01]  /*34a0*/  FADD.FTZ R116, -R101, R116 ;  /* 0x0000007465747221 */ /* 0x000fe20000010100 */
[----:B------:R-:W-:Y:S01]  /*34b0*/  FFMA.FTZ R33, R106, R115, R33 ;  /* 0x000000736a217223 */ /* 0x000fe20000010021 */
[----:B------:R-:W-:Y:S06]  /*34c0*/  @!P5 BRA `(.L_x_9750) ;  /* 0x000000000004d947 */ /* 0x000fec0003800000 */
[----:B----4-:R4:W-:Y:S02]  /*34d0*/  REDG.E.ADD.F32.FTZ.RN.STRONG.GPU desc[UR16][R82.64+0x100], R81 ;  /* 0x00010051520079a6 */ /* 0x0109e4000c12f310 */
.L_x_9750:
[----:B------:R-:W-:Y:S05]  /*34e0*/  BSYNC.RECONVERGENT B0 ;  /* 0x0000000000007941 */ /* 0x000fea0003800200 */
.L_x_9749:
[----:B----4-:R-:W-:Y:S01]  /*34f0*/  FFMA.FTZ R81, R32, R116, R33 ;  /* 0x0000007420517223 */ /* 0x010fe20000010021 */
[----:B------:R-:W-:Y:S01]  /*3500*/  BSSY.RECONVERGENT B0, `(.L_x_9751) ;  /* 0x0000004000007945 */ /* 0x000fe20003800200 */
[----:B------:R4:W0:Y:S03]  /*3510*/  LDS R33, [R25+0x180] ;  /* 0x0001800019217984 */ /* 0x0008260000000800 */
[----:B------:R-:W-:Y:S05]  /*3520*/  @!P6 BRA `(.L_x_9752) ;  /* 0x000000000004e947 */ /* 0x000fea0003800000 */
[----:B0-----:R0:W-:Y:S02]  /*3530*/  REDG.E.ADD.F32.FTZ.RN.STRONG.GPU desc[UR16][R82.64+0x180], R33 ;  /* 0x00018021520079a6 */ /* 0x0011e4000c12f310 */
.L_x_9752:
[----:B------:R-:W-:Y:S05]  /*3540*/  BSYNC.RECONVERGENT B0 ;  /* 0x0000000000007941 */ /* 0x000fea0003800200 */
.L_x_9751:
[----:B0--3--:R-:W0:Y:S01]  /*3550*/  SHFL.DOWN PT, R82, R81, 0x1, 0x1f ;  /* 0x08201f0051527f89 */ /* 0x009e2200000e0000 */
[----:B------:R-:W-:Y:S01]  /*3560*/  ISETP.GT.AND P3, PT, R37, 0x1e, PT ;  /* 0x0000001e2500780c */ /* 0x000fe20003f64270 */
[----:B------:R-:W-:Y:S01]  /*3570*/  FMUL.FTZ R83, R104, R109 ;  /* 0x0000006d68537220 */ /* 0x000fe20000410000 */
[----:B------:R-:W-:Y:S01]  /*3580*/  FADD.FTZ R94, R32, R94 ;  /* 0x0000005e205e7221 */ /* 0x000fe20000010000 */
[----:B------:R-:W3:Y:S01]  /*3590*/  SHFL.DOWN PT, R33, R34, 0x1, 0x1f ;  /* 0x08201f0022217f89 */ /* 0x000ee200000e0000 */
[----:B------:R-:W-:Y:S01]  /*35a0*/  FMUL.FTZ R105, R104, R117 ;  /* 0x0000007568697220 */ /* 0x000fe20000410000 */
[----:B------:R-:W-:Y:S01]  /*35b0*/  FMUL.FTZ R85, R110, R83 ;  /* 0x000000536e557220 */ /* 0x000fe20000410000 */
        /* <DEDUP_REMOVED lines=32> */
[----:B------:R-:W-:Y:S01]  /*37c0*/  FMUL.FTZ R82, R104, R121 ;  /* 0x0000007968527220 */ /* 0x000fe20000410000 */
[----:B---3--:R-:W-:-:S03]  /*37d0*/  FADD.FTZ R33, R34, R33 ;  /* 0x0000002122217221 */ /* 0x008fc60000010000 */
[----:B------:R-:W-:Y:S01]  /*37e0*/  FMUL.FTZ R84, R115, R82 ;  /* 0x0000005273547220 */ /* 0x000fe20000410000 */
[----:B------:R-:W-:-:S03]  /*37f0*/  FFMA.FTZ R82, R86, R109, R85 ;  /* 0x0000006d56527223 */ /* 0x000fc60000010055 */
[----:B------:R0:W-:Y:S01]  /*3800*/  @!P3 STS.64 [UR6+0x318], R32 ;  /* 0x00031820ff00b988 */ /* 0x0001e20008000a06 */
[----:B------:R-:W-:Y:S01]  /*3810*/  FFMA.FTZ R121, R47, R121, R84 ;  /* 0x000000792f797223 */ /* 0x000fe20000010054 */
[----:B------:R-:W-:Y:S01]  /*3820*/  BAR.SYNC.DEFER_BLOCKING 0x0 ;  /* 0x0000000000007b1d */ /* 0x000fe20000010000 */
[----:B------:R-:W-:Y:S01]  /*3830*/  ISETP.GT.AND P3, PT, R37, 0xf, PT ;  /* 0x0000000f2500780c */ /* 0x000fe20003f64270 */
[----:B------:R-:W-:Y:S01]  /*3840*/  FADD.FTZ R89, R82, R89 ;  /* 0x0000005952597221 */ /* 0x000fe20000010000 */
[----:B------:R-:W-:Y:S02]  /*3850*/  FADD.FTZ R88, R121, R88 ;  /* 0x0000005879587221 */ /* 0x000fe40000010000 */
        /* <DEDUP_REMOVED lines=11> */
.L_x_9754:
[----:B------:R-:W-:Y:S05]  /*3910*/  BSYNC.RECONVERGENT B0 ;  /* 0x0000000000007941 */ /* 0x000fea0003800200 */
.L_x_9753:
[----:B------:R-:W-:-:S04]  /*3920*/  UIADD3 UR4, UPT, UPT, UR4, 0x1, URZ ;  /* 0x0000000104047890 */ /* 0x000fc8000fffe0ff */
[----:B------:R-:W-:-:S09]  /*3930*/  UISETP.GE.AND UP0, UPT, UR4, UR12, UPT ;  /* 0x0000000c0400728c */ /* 0x000fd2000bf06270 */
[----:B------:R-:W-:Y:S05]  /*3940*/  BRA.U !UP0, `(.L_x_9755) ;  /* 0xffffffed08147547 */ /* 0x000fea000b83ffff */
.L_x_9741:
[----:B------:R-:W-:Y:S01]  /*3950*/  BAR.SYNC.DEFER_BLOCKING 0x0 ;  /* 0x0000000000007b1d */ /* 0x000fe20000010000 */
[-C--:B------:R-:W-:Y:S02]  /*3960*/  ISETP.GE.AND P0, PT, R22, R31.reuse, PT ;  /* 0x0000001f1600720c */ /* 0x080fe40003f06270 */
[-C--:B------:R-:W-:Y:S02]  /*3970*/  ISETP.GE.AND P2, PT, R26, R31.reuse, PT ;  /* 0x0000001f1a00720c */ /* 0x080fe40003f46270 */
[-C--:B------:R-:W-:Y:S01]  /*3980*/  ISETP.GE.AND P3, PT, R27, R31.reuse, PT ;  /* 0x0000001f1b00720c */ /* 0x080fe20003f66270 */
[----:B------:R-:W3:Y:S01]  /*3990*/  LDCU.64 UR8, c[0x0][0x500] ;  /* 0x0000a000ff0877ac */ /* 0x000ee20008000a00 */
[----:B------:R-:W-:Y:S02]  /*39a0*/  ISETP.GE.AND P4, PT, R28, R31, PT ;  /* 0x0000001f1c00720c */ /* 0x000fe40003f86270 */
[----:B0-----:R-:W-:Y:S01]  /*39b0*/  PRMT R33, RZ, 0x7610, R33 ;  /* 0x00007610ff217816 */ /* 0x001fe20000000021 */
[----:B------:R-:W0:Y:S01]  /*39c0*/  LDCU.64 UR10, c[0x0][0x550] ;  /* 0x0000aa00ff0a77ac */ /* 0x000e220008000a00 */
[----:B------:R-:W-:-:S02]  /*39d0*/  PRMT R35, RZ, 0x7610, R35 ;  /* 0x00007610ff237816 */ /* 0x000fc40000000023 */
[----:B------:R-:W-:Y:S02]  /*39e0*/  PRMT R37, RZ, 0x7610, R37 ;  /* 0x00007610ff257816 */ /* 0x000fe40000000025 */
[----:B------:R-:W5:Y:S04]  /*39f0*/  @!P0 LDG.E.U16 R33, desc[UR16][R50.64] ;  /* 0x0000001032218981 */ /* 0x000f68000c1e1500 */
[----:B------:R-:W2:Y:S04]  /*3a00*/  @!P2 LDG.E.U16 R35, desc[UR16][R50.64+0x40] ;  /* 0x000040103223a981 */ /* 0x000ea8000c1e1500 */
[----:B------:R-:W4:Y:S04]  /*3a10*/  @!P3 LDG.E.U16 R37, desc[UR16][R50.64+0x80] ;  /* 0x000080103225b981 */ /* 0x000f28000c1e1500 */
[----:B------:R-:W3:Y:S01]  /*3a20*/  @!P4 LDG.E.U16 R49, desc[UR16][R50.64+0xc0] ;  /* 0x0000c0103231c981 */ /* 0x000ee2000c1e1500 */
[----:B------:R-:W-:-:S02]  /*3a30*/  F2FP.BF16.F32.PACK_AB R92, R95, R92 ;  /* 0x0000005c5f5c723e */ /* 0x000fc400000010ff */
[----:B------:R-:W-:Y:S01]  /*3a40*/  F2FP.BF16.F32.PACK_AB R93, R94, R93 ;  /* 0x0000005d5e5d723e */ /* 0x000fe200000010ff */
[----:B-----5:R-:W-:Y:S04]  /*3a50*/  STS.U16 [R38], R33 ;  /* 0x0000002126007388 */ /* 0x020fe80000000400 */
[----:B--2---:R-:W-:Y:S04]  /*3a60*/  STS.U16 [R38+0x40], R35 ;  /* 0x0000402326007388 */ /* 0x004fe80000000400 */
[----:B----4-:R-:W-:Y:S04]  /*3a70*/  STS.U16 [R38+0x80], R37 ;  /* 0x0000802526007388 */ /* 0x010fe80000000400 */
[----:B---3--:R-:W-:Y:S01]  /*3a80*/  STS.U16 [R38+0xc0], R49 ;  /* 0x0000c03126007388 */ /* 0x008fe20000000400 */
[----:B------:R-:W-:-:S03]  /*3a90*/  NOP ;  /* 0x0000000000007918 */ /* 0x000fc60000000000 */
[----:B------:R-:W2:Y:S01]  /*3aa0*/  LDS.64 R44, [R39] ;  /* 0x00000000272c7984 */ /* 0x000ea20000000a00 */
[----:B------:R-:W-:Y:S06]  /*3ab0*/  BAR.SYNC.DEFER_BLOCKING 0x0 ;  /* 0x0000000000007b1d */ /* 0x000fec0000010000 */
[----:B------:R-:W-:Y:S01]  /*3ac0*/  STS.64 [R39], R92 ;  /* 0x0000005c27007388 */ /* 0x000fe20000000a00 */
[----:B------:R-:W-:-:S03]  /*3ad0*/  NOP ;  /* 0x0000000000007918 */ /* 0x000fc60000000000 */
[----:B------:R-:W-:Y:S04]  /*3ae0*/  LDS.U16 R47, [R38+0x80] ;  /* 0x00008000262f7984 */ /* 0x000fe80000000400 */
[----:B------:R-:W-:Y:S01]  /*3af0*/  LDS.U16 R49, [R38+0xc0] ;  /* 0x0000c00026317984 */ /* 0x000fe20000000400 */
[C---:B--2---:R-:W-:Y:S02]  /*3b00*/  SHF.L.U32 R43, R45.reuse, 0x10, RZ ;  /* 0x000000102d2b7819 */ /* 0x044fe400000006ff */
[----:B------:R-:W-:Y:S02]  /*3b10*/  PRMT R32, R45, 0x7632, R32 ;  /* 0x000076322d207816 */ /* 0x000fe40000000020 */
[----:B------:R-:W-:Y:S01]  /*3b20*/  PRMT R0, R44, 0x7632, R0 ;  /* 0x000076322c007816 */ /* 0x000fe20000000000 */
[----:B------:R-:W-:Y:S01]  /*3b30*/  FADD.FTZ R43, R43, R4 ;  /* 0x000000042b2b7221 */ /* 0x000fe20000010000 */
[----:B------:R-:W-:Y:S01]  /*3b40*/  SHF.L.U32 R35, R32, 0x10, RZ ;  /* 0x0000001020237819 */ /* 0x000fe200000006ff */
[----:B------:R-:W-:Y:S01]  /*3b50*/  LDS.U16 R45, [R38+0x40] ;  /* 0x00004000262d7984 */ /* 0x000fe20000000400 */
[----:B------:R-:W-:-:S02]  /*3b60*/  SHF.L.U32 R33, R0, 0x10, RZ ;  /* 0x0000001000217819 */ /* 0x000fc400000006ff */
[----:B------:R-:W-:Y:S01]  /*3b70*/  FSETP.GTU.FTZ.AND P4, PT, R43, 20, PT ;  /* 0x41a000002b00780b */ /* 0x000fe20003f9c000 */
[--C-:B------:R-:W-:Y:S01]  /*3b80*/  FADD.FTZ R37, R35, R4.reuse ;  /* 0x0000000423257221 */ /* 0x100fe20000010000 */
[----:B------:R-:W-:Y:S01]  /*3b90*/  SHF.L.U32 R41, R44, 0x10, RZ ;  /* 0x000000102c297819 */ /* 0x000fe200000006ff */
[--C-:B------:R-:W-:Y:S02]  /*3ba0*/  FADD.FTZ R34, R33, R4.reuse ;  /* 0x0000000421227221 */ /* 0x100fe40000010000 */
[----:B------:R-:W2:Y:S01]  /*3bb0*/  LDC.64 R32, c[0x0][0x4f8] ;  /* 0x00013e00ff207b82 */ /* 0x000ea20000000a00 */
[----:B------:R-:W-:Y:S01]  /*3bc0*/  FSETP.GTU.FTZ.AND P0, PT, R37, 20, PT ;  /* 0x41a000002500780b */ /* 0x000fe20003f1c000 */
[----:B------:R-:W-:Y:S01]  /*3bd0*/  FADD.FTZ R41, R41, R4 ;  /* 0x0000000429297221 */ /* 0x000fe20000010000 */
[----:B------:R-:W-:-:S04]  /*3be0*/  FSETP.GTU.FTZ.AND P3, PT, R34, 20, PT ;  /* 0x41a000002200780b */ /* 0x000fc80003f7c000 */
[----:B------:R-:W-:Y:S01]  /*3bf0*/  FSETP.GTU.FTZ.AND P2, PT, R41, 20, PT ;  /* 0x41a000002900780b */ /* 0x000fe20003f5c000 */
[----:B------:R-:W-:Y:S02]  /*3c00*/  @!P4 FMUL.FTZ R35, R43, -1.4426950216293334961 ;  /* 0xbfb8aa3b2b23c820 */ /* 0x000fe40000410000 */
[----:B------:R-:W-:Y:S04]  /*3c10*/  LDS.U16 R43, [R38] ;  /* 0x00000000262b7984 */ /* 0x000fe80000000400 */
[----:B------:R-:W-:Y:S01]  /*3c20*/  @!P1 STS [UR6+0x100], R31 ;  /* 0x0001001fff009988 */ /* 0x000fe20008000806 */
[----:B------:R-:W3:Y:S01]  /*3c30*/  @!P4 MUFU.EX2 R35, R35 ;  /* 0x000000230023c308 */ /* 0x000ee20000000800 */
[----:B------:R-:W-:Y:S01]  /*3c40*/  @!P3 FMUL.FTZ R34, R34, -1.4426950216293334961 ;  /* 0xbfb8aa3b2222b820 */ /* 0x000fe20000410000 */
[----:B------:R-:W-:Y:S03]  /*3c50*/  BAR.SYNC.DEFER_BLOCKING 0x0 ;  /* 0x0000000000007b1d */ /* 0x000fe60000010000 */
[----:B------:R-:W-:Y:S01]  /*3c60*/  @!P2 FMUL.FTZ R0, R41, -1.4426950216293334961 ;  /* 0xbfb8aa3b2900a820 */ /* 0x000fe20000410000 */
[----:B------:R-:W-:-:S02]  /*3c70*/  @!P0 FMUL.FTZ R41, R37, -1.4426950216293334961 ;  /* 0xbfb8aa3b25298820 */ /* 0x000fc40000410000 */
[----:B------:R-:W4:Y:S04]  /*3c80*/  @!P3 MUFU.EX2 R34, R34 ;  /* 0x000000220022b308 */ /* 0x000f280000000800 */
[----:B------:R-:W5:Y:S01]  /*3c90*/  @!P2 MUFU.EX2 R0, R0 ;  /* 0x000000000000a308 */ /* 0x000f620000000800 */
[----:B---3--:R-:W-:-:S03]  /*3ca0*/  @!P4 FADD.FTZ R37, R35, 1 ;  /* 0x3f8000002325c421 */ /* 0x008fc60000010000 */
[----:B------:R-:W3:Y:S04]  /*3cb0*/  @!P0 MUFU.EX2 R41, R41 ;  /* 0x0000002900298308 */ /* 0x000ee80000000800 */
[----:B------:R1:W0:Y:S01]  /*3cc0*/  @!P4 MUFU.RCP R69, R37 ;  /* 0x000000250045c308 */ /* 0x0002220000001000 */
[----:B----4-:R-:W-:Y:S01]  /*3cd0*/  @!P3 FADD.FTZ R40, R34, 1 ;  /* 0x3f8000002228b421 */ /* 0x010fe20000010000 */
[----:B------:R-:W4:Y:S01]  /*3ce0*/  LDS R51, [UR6+0x100] ;  /* 0x00010006ff337984 */ /* 0x000f220008000800 */
[----:B-----5:R-:W-:-:S05]  /*3cf0*/  @!P2 FADD.FTZ R0, R0, 1 ;  /* 0x3f8000000000a421 */ /* 0x020fca0000010000 */
[----:B------:R-:W5:Y:S01]  /*3d00*/  @!P3 MUFU.RCP R40, R40 ;  /* 0x000000280028b308 */ /* 0x000f620000001000 */
[----:B-1----:R-:W-:Y:S02]  /*3d10*/  IMAD.MOV.U32 R37, RZ, RZ, RZ ;  /* 0x000000ffff257224 */ /* 0x002fe400078e00ff */
[----:B---3--:R-:W-:Y:S01]  /*3d20*/  @!P0 FADD.FTZ R41, R41, 1 ;  /* 0x3f80000029298421 */ /* 0x008fe20000010000 */
[----:B--2---:R-:W-:-:S04]  /*3d30*/  IMAD.WIDE.U32 R34, R32, UR18, R36 ;  /* 0x0000001220227c25 */ /* 0x004fc8000f8e0024 */
[----:B------:R-:W1:Y:S01]  /*3d40*/  @!P2 MUFU.RCP R67, R0 ;  /* 0x000000000043a308 */ /* 0x000e620000001000 */
[----:B------:R-:W-:Y:S02]  /*3d50*/  IMAD R35, R33, UR18, R35 ;  /* 0x0000001221237c24 */ /* 0x000fe4000f8e0223 */
[----:B0-----:R-:W-:Y:S01]  /*3d60*/  @!P4 FMUL.FTZ R88, R88, R69 ;  /* 0x000000455858c220 */ /* 0x001fe20000410000 */
[----:B------:R-:W-:-:S04]  /*3d70*/  IMAD.WIDE.U32 R32, R2, UR8, R34 ;  /* 0x0000000802207c25 */ /* 0x000fc8000f8e0022 */
[----:B------:R-:W0:Y:S01]  /*3d80*/  @!P0 MUFU.RCP R0, R41 ;  /* 0x0000002900008308 */ /* 0x000e220000001000 */
[----:B------:R-:W-:Y:S01]  /*3d90*/  IMAD R34, R2, UR9, R33 ;  /* 0x0000000902227c24 */ /* 0x000fe2000f8e0221 */
[----:B------:R-:W-:Y:S01]  /*3da0*/  IADD3 R33, P4, PT, R22, R32, RZ ;  /* 0x0000002016217210 */ /* 0x000fe20007f9e0ff */
[----:B-----5:R-:W-:Y:S01]  /*3db0*/  @!P3 FMUL.FTZ R89, R89, R40 ;  /* 0x000000285959b220 */ /* 0x020fe20000410000 */
[----:B------:R-:W2:Y:S02]  /*3dc0*/  LDCU.64 UR8, c[0x0][0x560] ;  /* 0x0000ac00ff0877ac */ /* 0x000ea40008000a00 */
[----:B------:R-:W-:Y:S02]  /*3dd0*/  IADD3.X R34, PT, PT, RZ, R34, RZ, P4, !PT ;  /* 0x00000022ff227210 */ /* 0x000fe400027fe4ff */
[----:B------:R-:W-:Y:S01]  /*3de0*/  LEA R32, P6, R33, UR10, 0x1 ;  /* 0x0000000a21207c11 */ /* 0x000fe2000f8c08ff */
[----:B-1----:R-:W-:-:S03]  /*3df0*/  @!P2 FMUL.FTZ R90, R90, R67 ;  /* 0x000000435a5aa220 */ /* 0x002fc60000410000 */
[----:B------:R-:W-:Y:S01]  /*3e00*/  LEA.HI.X R33, R33, UR11, R34, 0x1, P6 ;  /* 0x0000000b21217c11 */ /* 0x000fe2000b0f0c22 */
[----:B------:R-:W1:Y:S01]  /*3e10*/  LDC.64 R66, c[0x0][0x518] ;  /* 0x00014600ff427b82 */ /* 0x000e620000000a00 */
[----:B------:R-:W-:Y:S01]  /*3e20*/  FADD.FTZ R6, R90, R6 ;  /* 0x000000065a067221 */ /* 0x000fe20000010000 */
[----:B------:R-:W-:Y:S01]  /*3e30*/  F2FP.BF16.F32.PACK_AB R50, R89, R90 ;  /* 0x0000005a5932723e */ /* 0x000fe200000010ff */
[----:B0-----:R-:W-:Y:S02]  /*3e40*/  @!P0 FMUL.FTZ R87, R87, R0 ;  /* 0x0000000057578220 */ /* 0x001fe40000410000 */
[----:B------:R-:W-:Y:S01]  /*3e50*/  FADD.FTZ R89, R6, R89 ;  /* 0x0000005906597221 */ /* 0x000fe20000010000 */
[----:B----4-:R-:W-:-:S03]  /*3e60*/  ISETP.GE.AND P3, PT, R22, R51, PT ;  /* 0x000000331600720c */ /* 0x010fc60003f66270 */
[----:B------:R-:W-:Y:S01]  /*3e70*/  FADD.FTZ R6, R89, R88 ;  /* 0x0000005859067221 */ /* 0x000fe20000010000 */
[-C--:B------:R-:W-:Y:S02]  /*3e80*/  ISETP.GE.AND P2, PT, R26, R51.reuse, PT ;  /* 0x000000331a00720c */ /* 0x080fe40003f46270 */
[-C--:B------:R-:W-:Y:S01]  /*3e90*/  ISETP.GE.AND P4, PT, R27, R51.reuse, PT ;  /* 0x000000331b00720c */ /* 0x080fe20003f86270 */
[----:B------:R-:W-:Y:S01]  /*3ea0*/  FADD.FTZ R6, R6, R87 ;  /* 0x0000005706067221 */ /* 0x000fe20000010000 */
[----:B------:R-:W-:Y:S02]  /*3eb0*/  ISETP.GE.AND P5, PT, R28, R51, PT ;  /* 0x000000331c00720c */ /* 0x000fe40003fa6270 */
[----:B------:R-:W-:-:S03]  /*3ec0*/  F2FP.BF16.F32.PACK_AB R51, R87, R88 ;  /* 0x000000585733723e */ /* 0x000fc600000010ff */
[----:B------:R-:W-:Y:S01]  /*3ed0*/  @!P3 STG.E.U16 desc[UR16][R32.64], R43 ;  /* 0x0000002b2000b986 */ /* 0x000fe2000c101510 */
[----:B-1----:R-:W-:-:S03]  /*3ee0*/  IMAD.WIDE.U32 R36, R66, UR18, R36 ;  /* 0x0000001242247c25 */ /* 0x002fc6000f8e0024 */
[----:B------:R-:W-:Y:S01]  /*3ef0*/  @!P2 STG.E.U16 desc[UR16][R32.64+0x40], R45 ;  /* 0x0000402d2000a986 */ /* 0x000fe2000c101510 */
[----:B------:R-:W-:-:S03]  /*3f00*/  IMAD R37, R67, UR18, R37 ;  /* 0x0000001243257c24 */ /* 0x000fc6000f8e0225 */
        /* <DEDUP_REMOVED lines=15> */
[----:B------:R-:W-:-:S04]  /*4000*/  IADD3 R33, P4, PT, R22, R32, RZ ;  /* 0x0000002016217210 */ /* 0x000fc80007f9e0ff */
[----:B------:R-:W-:Y:S02]  /*4010*/  IADD3.X R0, PT, PT, RZ, R0, RZ, P4, !PT ;  /* 0x00000000ff007210 */ /* 0x000fe400027fe4ff */
        /* <DEDUP_REMOVED lines=21> */
.L_x_9731:
        /* <DEDUP_REMOVED lines=34> */
.L_x_9758:
[----:B------:R-:W-:Y:S05]  /*4390*/  BSYNC.RECONVERGENT B0 ;  /* 0x0000000000007941 */ /* 0x000fea0003800200 */
.L_x_9757:
        /* <DEDUP_REMOVED lines=26> */
.L_x_9760:
[----:B------:R-:W-:Y:S05]  /*4540*/  BSYNC.RECONVERGENT B0 ;  /* 0x0000000000007941 */ /* 0x000fea0003800200 */
.L_x_9759:
        /* <DEDUP_REMOVED lines=10> */
.L_x_9762:
[----:B------:R-:W-:Y:S01]  /*45f0*/  LEA R0, R15, UR4, 0x2 ;  /* 0x000000040f007c11 */ /* 0x000fe2000f8e10ff */
[----:B------:R-:W-:Y:S01]  /*4600*/  IMAD.MOV.U32 R6, RZ, RZ, R60 ;  /* 0x000000ffff067224 */ /* 0x000fe200078e003c */
[----:B------:R-:W-:Y:S02]  /*4610*/  SHF.R.S32.HI R2, RZ, 0x1f, R15 ;  /* 0x0000001fff027819 */ /* 0x000fe4000001140f */
[----:B-----5:R-:W-:Y:S01]  /*4620*/  MOV R4, R62 ;  /* 0x0000003e00047202 */ /* 0x020fe20000000f00 */
[----:B-1--4-:R-:W1:Y:S02]  /*4630*/  LDS R17, [R0+0x15c8] ;  /* 0x0015c80000117984 */ /* 0x012e640000000800 */
[C---:B0-23--:R-:W-:Y:S02]  /*4640*/  IMAD R8, R2.reuse, UR8, RZ ;  /* 0x0000000802087c24 */ /* 0x04dfe4000f8e02ff */
[----:B------:R-:W0:Y:S01]  /*4650*/  LDS R19, [R0+0x19c8] ;  /* 0x0019c80000137984 */ /* 0x000e220000000800 */
        /* <DEDUP_REMOVED lines=14> */
[----:B0-----:R4:W-:Y:S01]  /*4740*/  REDG.E.ADD.F32.FTZ.RN.STRONG.GPU desc[UR16][R12.64], R19 ;  /* 0x000000130c0079a6 */ /* 0x0019e2000c12f310 */
[----:B------:R-:W-:Y:S05]  /*4750*/  @!P0 BRA `(.L_x_9762) ;  /* 0xfffffffc00a48947 */ /* 0x000fea000383ffff */
[----:B------:R-:W-:Y:S05]  /*4760*/  BSYNC.RECONVERGENT B0 ;  /* 0x0000000000007941 */ /* 0x000fea0003800200 */
.L_x_9761:
[----:B------:R-:W-:Y:S05]  /*4770*/  EXIT ;  /* 0x000000000000794d */ /* 0x000fea0003800000 */
.L_x_9763:
        /* <DEDUP_REMOVED lines=16> */
.L_x_10543:


//--------------------- .text._Z25selective_scan_bwd_kernelI32Selective_Scan_bwd_kernel_traitsILi32ELi4ELb0ELb1ELb0ELb0ELb0EN3c108BFloat16EfEEv12SSMParamsBwd --------------------------
	.section	.text._Z25selective_scan_bwd_kernelI32Selective_Scan_bwd_kernel_traitsILi32ELi4ELb0ELb1ELb0ELb0ELb0EN3c108BFloat16EfEEv12SSMParamsBwd,"ax",@progbits
	.align	128
        .global         _Z25selective_scan_bwd_kernelI32Selective_Scan_bwd_kernel_traitsILi32ELi4ELb0ELb1ELb0ELb0ELb0EN3c108BFloat16EfEEv12SSMParamsBwd
        .type           _Z25selective_scan_bwd_kernelI32Selective_Scan_bwd_kernel_traitsILi32ELi4ELb0ELb1ELb0ELb0ELb0EN3c108BFloat16EfEEv12SSMParamsBwd,@function
        .size           _Z25selective_scan_bwd_kernelI32Selective_Scan_bwd_kernel_traitsILi32ELi4ELb0ELb1ELb0ELb0ELb0EN3c108BFloat16EfEEv12SSMParamsBwd,(.L_x_10544 - _Z25selective_scan_bwd_kernelI32Selective_Scan_bwd_kernel_traitsILi32ELi4ELb0ELb1ELb0ELb0ELb0EN3c108BFloat16EfEEv12SSMParamsBwd)
        .other          _Z25selective_scan_bwd_kernelI32Selective_Scan_bwd_kernel_traitsILi32ELi4ELb0ELb1ELb0ELb0ELb0EN3c108BFloat16EfEEv12SSMParamsBwd,@"STO_CUDA_ENTRY STV_DEFAULT"
_Z25selective_scan_bwd_kernelI32Selective_Scan_bwd_kernel_traitsILi32ELi4ELb0ELb1ELb0ELb0ELb0EN3c108BFloat16EfEEv12SSMParamsBwd:
.text._Z25selective_scan_bwd_kernelI32Selective_Scan_bwd_kernel_traitsILi32ELi4ELb0ELb1ELb0ELb0ELb0EN3c108BFloat16EfEEv12SSMParamsBwd:
        /* <DEDUP_REMOVED lines=38> */
[----:B------:R-:W3:Y:S01]  /*0260*/  LDC.64 R96, c[0x0][0x4a8] ;  /* 0x00012a00ff607b82 */ /* 0x000ee20000000a00 */
[----:B------:R-:W-:-:S05]  /*0270*/  IMAD.HI.U32 R7, R7, R2, RZ ;  /* 0x0000000207077227 */ /* 0x000fca00078e00ff */
[----:B------:R-:W-:-:S05]  /*0280*/  IADD3 R0, PT, PT, -R7, RZ, RZ ;  /* 0x000000ff07007210 */ /* 0x000fca0007ffe1ff */
[----:B------:R-:W-:Y:S01]  /*0290*/  IMAD R0, R9, R0, R2 ;  /* 0x0000000009007224 */ /* 0x000fe200078e0202 */
[----:B0-----:R-:W-:-:S04]  /*02a0*/  ISETP.NE.U32.AND P0, PT, R4, RZ, PT ;  /* 0x000000ff0400720c */ /* 0x001fc80003f05070 */
[----:B------:R-:W-:Y:S02]  /*02b0*/  ISETP.GT.U32.AND P2, PT, R9, R0, PT ;  /* 0x000000000900720c */ /* 0x000fe40003f44070 */
[----:B------:R-:W-:Y:S01]  /*02c0*/  ISETP.NE.AND.EX P0, PT, R5, RZ, PT, P0 ;  /* 0x000000ff0500720c */ /* 0x000fe20003f05300 */
[----:B------:R-:W-:-:S10]  /*02d0*/  UIMAD.WIDE.U32 UR6, UR18, UR12, URZ ;  /* 0x0000000c120672a5 */ /* 0x000fd4000f8e00ff */
[----:B------:R-:W-:Y:S01]  /*02e0*/  @!P2 IMAD.IADD R0, R0, 0x1, -R9 ;  /* 0x000000010000a824 */ /* 0x000fe200078e0a09 */
[----:B------:R-:W-:Y:S01]  /*02f0*/  UIMAD.WIDE.U32 UR4, UR18, UR8, URZ ;  /* 0x00000008120472a5 */ /* 0x000fe2000f8e00ff */
[----:B------:R-:W-:Y:S01]  /*0300*/  LOP3.LUT R4, R99, R8, RZ, 0x3c, !PT ;  /* 0x0000000863047212 */ /* 0x000fe200078e3cff */
[----:B------:R-:W0:Y:S02]  /*0310*/  @P0 LDC R21, c[0x0][0x38c] ;  /* 0x0000e300ff150b82 */ /* 0x000e240000000800 */
[----:B------:R-:W-:-:S06]  /*0320*/  ISETP.GE.U32.AND P1, PT, R0, R9, PT ;  /* 0x000000090000720c */ /* 0x000fcc0003f26070 */
        /* <DEDUP_REMOVED lines=12> */
[----:B------:R-:W4:Y:S01]  /*03f0*/  LDCU.64 UR8, c[0x0][0x3b0] ;  /* 0x00007600ff0877ac */ /* 0x000f220008000a00 */
[----:B------:R-:W-:Y:S02]  /*0400*/  MOV R29, R7 ;  /* 0x00000007001d7202 */ /* 0x000fe40000000f00 */
[----:B------:R-:W-:Y:S01]  /*0410*/  ISETP.NE.AND P2, PT, R8, RZ, PT ;  /* 0x000000ff0800720c */ /* 0x000fe20003f45270 */
[----:B------:R-:W3:Y:S01]  /*0420*/  @P0 LDC.64 R6, c[0x0][0x480] ;  /* 0x00012000ff060b82 */ /* 0x000ee20000000a00 */
[C---:B------:R-:W-:Y:S01]  /*0430*/  LEA R9, R19.reuse, 0xffffff80, 0x7 ;  /* 0xffffff8013097811 */ /* 0x040fe200078e38ff */
[----:B--2---:R-:W-:Y:S01]  /*0440*/  @P0 IMAD R0, R0, UR18, R99 ;  /* 0x0000001200000c24 */ /* 0x004fe2000f8e0263 */
[----:B------:R-:W-:Y:S01]  /*0450*/  ISETP.GE.AND P1, PT, R19, 0x1, PT ;  /* 0x000000011300780c */ /* 0x000fe20003f26270 */
[----:B------:R-:W-:-:S02]  /*0460*/  IMAD.U32 R5, RZ, RZ, UR4 ;  /* 0x00000004ff057e24 */ /* 0x000fc4000f8e00ff */
[----:B------:R-:W-:Y:S02]  /*0470*/  @P0 IMAD R0, R0, R19, RZ ;  /* 0x0000001300000224 */ /* 0x000fe400078e02ff */
[----:B------:R-:W2:Y:S01]  /*0480*/  LDC.64 R18, c[0x0][0x460] ;  /* 0x00011800ff127b82 */ /* 0x000ea20000000a00 */
[----:B-1----:R-:W-:Y:S01]  /*0490*/  UIMAD.WIDE.U32 UR4, UR18, UR6, URZ ;  /* 0x00000006120472a5 */ /* 0x002fe2000f8e00ff */
[----:B------:R-:W-:Y:S02]  /*04a0*/  @!P3 IMAD.MOV R29, RZ, RZ, -R29 ;  /* 0x000000ffff1db224 */ /* 0x000fe400078e0a1d */
[----:B------:R-:W-:Y:S01]  /*04b0*/  @!P2 LOP3.LUT R29, RZ, R8, RZ, 0x33, !PT ;  /* 0x00000008ff1da212 */ /* 0x000fe200078e33ff */
[C---:B------:R-:W-:Y:S01]  /*04c0*/  IMAD.WIDE.U32 R2, R99.reuse, UR10, R2 ;  /* 0x0000000a63027c25 */ /* 0x040fe2000f8e0002 */
[----:B------:R-:W-:Y:S02]  /*04d0*/  UIMAD UR5, UR18, UR7, UR5 ;  /* 0x00000007120572a4 */ /* 0x000fe4000f8e0205 */
[----:B----4-:R-:W-:Y:S01]  /*04e0*/  UIMAD.WIDE.U32 UR6, UR18, UR8, URZ ;  /* 0x00000008120672a5 */ /* 0x010fe2000f8e00ff */
[----:B------:R-:W-:Y:S01]  /*04f0*/  SHF.R.S32.HI R31, RZ, 0x1f, R29 ;  /* 0x0000001fff1f7819 */ /* 0x000fe2000001141d */
[----:B------:R-:W-:-:S02]  /*0500*/  IMAD R13, R99, UR11, R3 ;  /* 0x0000000b630d7c24 */ /* 0x000fc4000f8e0203 */
[----:B------:R-:W-:Y:S01]  /*0510*/  IMAD.WIDE.U32 R4, R99, UR14, R4 ;  /* 0x0000000e63047c25 */ /* 0x000fe2000f8e0004 */
[----:B------:R-:W-:-:S03]  /*0520*/  UIMAD UR7, UR18, UR9, UR7 ;  /* 0x00000009120772a4 */ /* 0x000fc6000f8e0207 */
[----:B0-----:R-:W-:Y:S01]  /*0530*/  @P0 IMAD R3, R0, R21, RZ ;  /* 0x0000001500030224 */ /* 0x001fe200078e02ff */
[----:B------:R-:W-:Y:S01]  /*0540*/  CS2R R20, SRZ ;  /* 0x0000000000147805 */ /* 0x000fe2000001ff00 */
        /* <DEDUP_REMOVED lines=13> */
[----:B--2---:R-:W-:Y:S02]  /*0620*/  LEA R89, P0, R88, R18, 0x1 ;  /* 0x0000001258597211 */ /* 0x004fe400078008ff */
[----:B------:R-:W-:Y:S02]  /*0630*/  IADD3 R7, PT, PT, R5, R7, RZ ;  /* 0x0000000705077210 */ /* 0x000fe40007ffe0ff */
[C---:B------:R-:W-:Y:S01]  /*0640*/  IADD3.X R82, PT, PT, R0.reuse, R3, RZ, P4, !PT ;  /* 0x0000000300527210 */ /* 0x040fe200027fe4ff */
[----:B------:R-:W-:Y:S01]  /*0650*/  IMAD.X R3, R0, 0x1, R11, P3 ;  /* 0x0000000100037824 */ /* 0x000fe200018e060b */
[----:B------:R-:W-:Y:S01]  /*0660*/  LEA.HI.X R88, R88, R19, R4, 0x1, P0 ;  /* 0x0000001358587211 */ /* 0x000fe200000f0c04 */
[----:B------:R-:W-:Y:S01]  /*0670*/  IMAD.WIDE.U32 R18, R99, R96, RZ ;  /* 0x0000006063127225 */ /* 0x000fe200078e00ff */
[----:B------:R-:W-:-:S02]  /*0680*/  IADD3.X R0, PT, PT, R0, R7, RZ, P5, !PT ;  /* 0x0000000700007210 */ /* 0x000fc40002ffe4ff */
[----:B------:R-:W-:Y:S02]  /*0690*/  LEA R87, P0, R86, R22, 0x1 ;  /* 0x0000001656577211 */ /* 0x000fe400078008ff */
[----:B------:R-:W-:Y:S02]  /*06a0*/  LEA R84, P2, R2, R24, 0x1 ;  /* 0x0000001802547211 */ /* 0x000fe400078408ff */
        /* <DEDUP_REMOVED lines=17> */
[----:B-1----:R-:W-:Y:S01]  /*07c0*/  IMAD.WIDE.U32 R14, R99, UR6, RZ ;  /* 0x00000006630e7c25 */ /* 0x002fe2000f8e00ff */
[----:B------:R-:W1:Y:S03]  /*07d0*/  LDCU UR6, c[0x0][0x394] ;  /* 0x00007280ff0677ac */ /* 0x000e660008000800 */
[----:B--2---:R-:W-:-:S02]  /*07e0*/  IMAD R0, R31, UR10, RZ ;  /* 0x0000000a1f007c24 */ /* 0x004fc4000f8e02ff */
[C---:B------:R-:W-:Y:S02]  /*07f0*/  IMAD R93, R99.reuse, UR7, R15 ;  /* 0x00000007635d7c24 */ /* 0x040fe4000f8e020f */
[----:B----4-:R-:W-:-:S04]  /*0800*/  IMAD.WIDE.U32 R12, R99, UR8, RZ ;  /* 0x00000008630c7c25 */ /* 0x010fc8000f8e00ff */
[----:B0-----:R-:W-:Y:S01]  /*0810*/  IMAD.WIDE.U32 R2, R4, UR18, R16 ;  /* 0x0000001204027c25 */ /* 0x001fe2000f8e0010 */
[----:B---3--:R-:W-:Y:S01]  /*0820*/  ULEA UR5, UR5, UR4, 0x18 ;  /* 0x0000000405057291 */ /* 0x008fe2000f8ec0ff */
[C---:B------:R-:W-:Y:S02]  /*0830*/  LOP3.LUT R98, R16.reuse, 0x1f, RZ, 0xc0, !PT ;  /* 0x0000001f10627812 */ /* 0x040fe400078ec0ff */
[----:B------:R-:W-:Y:S01]  /*0840*/  IMAD R3, R5, UR18, R3 ;  /* 0x0000001205037c24 */ /* 0x000fe2000f8e0203 */
[C---:B------:R-:W-:Y:S01]  /*0850*/  IADD3 R77, PT, PT, R16.reuse, 0x200, RZ ;  /* 0x00000200104d7810 */ /* 0x040fe20007ffe0ff */
[C---:B------:R-:W-:Y:S01]  /*0860*/  IMAD.SHL.U32 R100, R16.reuse, 0x4, RZ ;  /* 0x0000000410647824 */ /* 0x040fe200078e00ff */
[----:B------:R-:W-:Y:S01]  /*0870*/  LEA R81, R16, UR5, 0x4 ;  /* 0x0000000510517c11 */ /* 0x000fe2000f8e20ff */
[----:B------:R-:W-:-:S03]  /*0880*/  IMAD.WIDE.U32 R10, R29, UR10, R2 ;  /* 0x0000000a1d0a7c25 */ /* 0x000fc6000f8e0002 */
[----:B------:R-:W-:Y:S01]  /*0890*/  LOP3.LUT R3, R100, 0xf80, RZ, 0xc0, !PT ;  /* 0x00000f8064037812 */ /* 0x000fe200078ec0ff */
[----:B------:R-:W-:Y:S01]  /*08a0*/  IMAD R73, R29, UR11, R0 ;  /* 0x0000000b1d497c24 */ /* 0x000fe2000f8e0200 */
[----:B------:R-:W-:Y:S01]  /*08b0*/  IADD3 R75, PT, PT, R81, 0x110, RZ ;  /* 0x00000110514b7810 */ /* 0x000fe20007ffe0ff */
[----:B------:R-:W-:Y:S01]  /*08c0*/  IMAD R91, R99, UR9, R13 ;  /* 0x00000009635b7c24 */ /* 0x000fe2000f8e020d */
[----:B------:R-:W-:Y:S01]  /*08d0*/  LOP3.LUT R80, R3, 0x1f, R16, 0xf8, !PT ;  /* 0x0000001f03507812 */ /* 0x000fe200078ef810 */
[----:B-1----:R-:W-:Y:S02]  /*08e0*/  IMAD.U32 R79, RZ, RZ, UR6 ;  /* 0x00000006ff4f7e24 */ /* 0x002fe4000f8e00ff */
[----:B------:R-:W-:Y:S01]  /*08f0*/  IMAD R75, R16, -0xc, R75 ;  /* 0xfffffff4104b7824 */ /* 0x000fe200078e024b */
[C---:B------:R-:W-:Y:S01]  /*0900*/  LOP3.LUT R78, R80.reuse, 0x20, RZ, 0xfc, !PT ;  /* 0x00000020504e7812 */ /* 0x040fe200078efcff */
[----:B------:R-:W-:Y:S01]  /*0910*/  IMAD.IADD R73, R11, 0x1, R73 ;  /* 0x000000010b497824 */ /* 0x000fe200078e0249 */
[----:B------:R-:W-:-:S02]  /*0920*/  LOP3.LUT R76, R80, 0x40, RZ, 0xfc, !PT ;  /* 0x00000040504c7812 */ /* 0x000fc400078efcff */
[----:B------:R-:W-:-:S07]  /*0930*/  LOP3.LUT R74, R80, 0x60, RZ, 0xfc, !PT ;  /* 0x00000060504a7812 */ /* 0x000fce00078efcff */
.L_x_9780:
[----:B0-----:R-:W0:Y:S01]  /*0940*/  LDCU UR4, c[0x0][0x388] ;  /* 0x00007100ff0477ac */ /* 0x001e220008000800 */
[----:B------:R-:W-:Y:S02]  /*0950*/  IADD3 R72, PT, PT, R79, -0x1, RZ ;  /* 0xffffffff4f487810 */ /* 0x000fe40007ffe0ff */
[----:B------:R-:W-:Y:S02]  /*0960*/  SHF.L.U32 R32, R80, 0x1, RZ ;  /* 0x0000000150207819 */ /* 0x000fe400000006ff */
[----:B------:R-:W-:Y:S01]  /*0970*/  PRMT R0, RZ, 0x7610, R0 ;  /* 0x00007610ff007816 */ /* 0x000fe20000000000 */
[----:B------:R-:W-:Y:S01]  /*0980*/  IMAD.SHL.U32 R8, R72, 0x80, RZ ;  /* 0x0000008048087824 */ /* 0x000fe200078e00ff */
[----:B------:R-:W-:Y:S02]  /*0990*/  IADD3 R2, P4, PT, R32, R89, RZ ;  /* 0x0000005920027210 */ /* 0x000fe40007f9e0ff */
[----:B------:R-:W-:Y:S02]  /*09a0*/  PRMT R6, RZ, 0x7610, R6 ;  /* 0x00007610ff067816 */ /* 0x000fe40000000006 */
[----:B------:R-:W-:Y:S01]  /*09b0*/  PRMT R22, RZ, 0x7610, R22 ;  /* 0x00007610ff167816 */ /* 0x000fe20000000016 */
[----:B------:R-:W-:Y:S01]  /*09c0*/  IMAD.X R3, RZ, RZ, R88, P4 ;  /* 0x000000ffff037224 */ /* 0x000fe200020e0658 */
[----:B------:R-:W-:-:S02]  /*09d0*/  PRMT R24, RZ, 0x7610, R24 ;  /* 0x00007610ff187816 */ /* 0x000fc40000000018 */
        /* <DEDUP_REMOVED lines=8> */
[----:B----4-:R-:W4:Y:S04]  /*0a60*/  @!P2 LDG.E.U16 R22, desc[UR16][R2.64+0x80] ;  /* 0x000080100216a981 */ /* 0x010f28000c1e1500 */
        /* <DEDUP_REMOVED lines=10> */
[----:B-1----:R-:W-:Y:S01]  /*0b10*/  ULEA UR6, UR6, UR4, 0x18 ;  /* 0x0000000406067291 */ /* 0x002fe2000f8ec0ff */
[----:B------:R-:W0:Y:S05]  /*0b20*/  LDCU UR4, c[0x0][0x38c] ;  /* 0x00007180ff0477ac */ /* 0x000e2a0008000800 */
[----:B------:R-:W-:-:S02]  /*0b30*/  LEA R69, R70, UR6, 0x1 ;  /* 0x0000000646457c11 */ /* 0x000fc4000f8e08ff */
[----:B------:R-:W-:-:S03]  /*0b40*/  LEA R68, R70, UR6, 0x3 ;  /* 0x0000000646447c11 */ /* 0x000fc6000f8e18ff */
[----:B--2---:R-:W-:Y:S04]  /*0b50*/  STS.U16 [R69], R0 ;  /* 0x0000000045007388 */ /* 0x004fe80000000400 */
[----:B---3--:R1:W-:Y:S04]  /*0b60*/  STS.U16 [R69+0x40], R6 ;  /* 0x0000400645007388 */ /* 0x0083e80000000400 */
[----:B----4-:R2:W-:Y:S04]  /*0b70*/  STS.U16 [R69+0x80], R22 ;  /* 0x0000801645007388 */ /* 0x0105e80000000400 */
[----:B------:R3:W-:Y:S01]  /*0b80*/  STS.U16 [R69+0xc0], R24 ;  /* 0x0000c01845007388 */ /* 0x0007e20000000400 */
[----:B------:R-:W-:-:S03]  /*0b90*/  NOP ;  /* 0x0000000000007918 */ /* 0x000fc60000000000 */
[----:B------:R-:W4:Y:S01]  /*0ba0*/  LDS.64 R34, [R68] ;  /* 0x0000000044227984 */ /* 0x000f220000000a00 */
[----:B------:R-:W-:Y:S06]  /*0bb0*/  BAR.SYNC.DEFER_BLOCKING 0x0 ;  /* 0x0000000000007b1d */ /* 0x000fec0000010000 */
[----:B------:R-:W4:Y:S04]  /*0bc0*/  @!P0 LDG.E.U16 R2, desc[UR16][R4.64] ;  /* 0x0000001004028981 */ /* 0x000f28000c1e1500 */
[----:B------:R-:W4:Y:S04]  /*0bd0*/  @!P1 LDG.E.U16 R26, desc[UR16][R4.64+0x40] ;  /* 0x00004010041a9981 */ /* 0x000f28000c1e1500 */
[----:B------:R-:W4:Y:S04]  /*0be0*/  @!P2 LDG.E.U16 R28, desc[UR16][R4.64+0x80] ;  /* 0x00008010041ca981 */ /* 0x000f28000c1e1500 */
[----:B------:R-:W4:Y:S01]  /*0bf0*/  @!P3 LDG.E.U16 R30, desc[UR16][R4.64+0xc0] ;  /* 0x0000c010041eb981 */ /* 0x000f22000c1e1500 */
[----:B-1----:R-:W-:-:S02]  /*0c00*/  IADD3 R6, P4, PT, R32, R84, RZ ;  /* 0x0000005420067210 */ /* 0x002fc40007f9e0ff */
[----:B------:R-:W-:Y:S02]  /*0c10*/  PRMT R0, RZ, 0x7610, R0 ;  /* 0x00007610ff007816 */ /* 0x000fe40000000000 */
[----:B--2---:R-:W-:Y:S01]  /*0c20*/  PRMT R22, RZ, 0x7610, R22 ;  /* 0x00007610ff167816 */ /* 0x004fe20000000016 */
[----:B------:R-:W-:Y:S01]  /*0c30*/  IMAD.X R7, RZ, RZ, R82, P4 ;  /* 0x000000ffff077224 */ /* 0x000fe200020e0652 */
[----:B---3--:R-:W-:Y:S02]  /*0c40*/  PRMT R24, RZ, 0x7610, R24 ;  /* 0x00007610ff187816 */ /* 0x008fe40000000018 */
[----:B------:R-:W-:Y:S01]  /*0c50*/  PRMT R32, RZ, 0x7610, R32 ;  /* 0x00007610ff207816 */ /* 0x000fe20000000020 */
[----:B----4-:R-:W-:Y:S04]  /*0c60*/  STS.U16 [R69], R2 ;  /* 0x0000000245007388 */ /* 0x010fe80000000400 */
[----:B------:R-:W-:Y:S04]  /*0c70*/  STS.U16 [R69+0x40], R26 ;  /* 0x0000401a45007388 */ /* 0x000fe80000000400 */
[----:B------:R-:W-:Y:S04]  /*0c80*/  STS.U16 [R69+0x80], R28 ;  /* 0x0000801c45007388 */ /* 0x000fe80000000400 */
        /* <DEDUP_REMOVED lines=9> */
[----:B0-----:R-:W-:Y:S01]  /*0d20*/  UISETP.GE.AND UP0, UPT, UR4, 0x1, UPT ;  /* 0x000000010400788c */ /* 0x001fe2000bf06270 */
[----:B------:R-:W-:Y:S01]  /*0d30*/  SHF.L.U32 R67, R34, 0x10, RZ ;  /* 0x0000001022437819 */ /* 0x000fe200000006ff */
[C---:B------:R-:W-:Y:S01]  /*0d40*/  IMAD.U32 R66, R35.reuse, 0x10000, RZ ;  /* 0x0001000023427824 */ /* 0x040fe200078e00ff */
[----:B------:R-:W-:Y:S01]  /*0d50*/  SHF.L.U32 R62, R62, 0x10, RZ ;  /* 0x000000103e3e7819 */ /* 0x000fe200000006ff */
[----:B------:R-:W-:Y:S01]  /*0d60*/  IMAD.MOV.U32 R63, RZ, RZ, RZ ;  /* 0x000000ffff3f7224 */ /* 0x000fe200078e00ff */
[----:B------:R-:W-:Y:S01]  /*0d70*/  PRMT R58, R35, 0x7632, R58 ;  /* 0x00007632233a7816 */ /* 0x000fe2000000003a */
[----:B------:R-:W-:Y:S01]  /*0d80*/  IMAD.MOV.U32 R59, RZ, RZ, RZ ;  /* 0x000000ffff3b7224 */ /* 0x000fe200078e00ff */
[----:B------:R-:W-:-:S02]  /*0d90*/  MOV R60, RZ ;  /* 0x000000ff003c7202 */ /* 0x000fc40000000f00 */
[----:B------:R-:W-:Y:S01]  /*0da0*/  SHF.L.U32 R58, R58, 0x10, RZ ;  /* 0x000000103a3a7819 */ /* 0x000fe200000006ff */
[----:B--2---:R-:W-:Y:S04]  /*0db0*/  STS.U16 [R69], R0 ;  /* 0x0000000045007388 */ /* 0x004fe80000000400 */
[----:B---3--:R-:W-:Y:S04]  /*0dc0*/  STS.U16 [R69+0x40], R22 ;  /* 0x0000401645007388 */ /* 0x008fe80000000400 */
[----:B----4-:R-:W-:Y:S04]  /*0dd0*/  STS.U16 [R69+0x80], R24 ;  /* 0x0000801845007388 */ /* 0x010fe80000000400 */
[----:B------:R-:W-:Y:S01]  /*0de0*/  STS.U16 [R69+0xc0], R32 ;  /* 0x0000c02045007388 */ /* 0x000fe20000000400 */
[----:B------:R-:W-:-:S03]  /*0df0*/  NOP ;  /* 0x0000000000007918 */ /* 0x000fc60000000000 */
[----:B------:R-:W0:Y:S02]  /*0e00*/  LDS.64 R64, [R68] ;  /* 0x0000000044407984 */ /* 0x000e240000000a00 */
[C---:B0-----:R-:W-:Y:S02]  /*0e10*/  PRMT R61, R64.reuse, 0x7632, R61 ;  /* 0x00007632403d7816 */ /* 0x041fe4000000003d */
[----:B------:R-:W-:Y:S01]  /*0e20*/  SHF.L.U32 R0, R64, 0x10, RZ ;  /* 0x0000001040007819 */ /* 0x000fe200000006ff */
[----:B------:R-:W-:Y:S01]  /*0e30*/  HFMA2 R64, -RZ, RZ, 0, 0 ;  /* 0x00000000ff407431 */ /* 0x000fe200000001ff */
[----:B------:R-:W-:Y:S01]  /*0e40*/  PRMT R57, R65, 0x7632, R57 ;  /* 0x0000763241397816 */ /* 0x000fe20000000039 */
[----:B------:R-:W-:Y:S02]  /*0e50*/  IMAD.U32 R61, R61, 0x10000, RZ ;  /* 0x000100003d3d7824 */ /* 0x000fe400078e00ff */
[----:B------:R-:W-:Y:S01]  /*0e60*/  FFMA.FTZ R4, R0, R67, R95 ;  /* 0x0000004300047223 */ /* 0x000fe2000001005f */
[----:B------:R-:W-:-:S02]  /*0e70*/  IMAD.U32 R65, R65, 0x10000, RZ ;  /* 0x0001000041417824 */ /* 0x000fc400078e00ff */
[----:B-----5:R-:W-:Y:S01]  /*0e80*/  FMUL.FTZ R56, R0, R94 ;  /* 0x0000005e00387220 */ /* 0x020fe20000410000 */
[----:B------:R-:W-:Y:S02]  /*0e90*/  IMAD.U32 R57, R57, 0x10000, RZ ;  /* 0x0001000039397824 */ /* 0x000fe400078e00ff */
        /* <DEDUP_REMOVED lines=8> */
[----:B------:R-:W0:Y:S01]  /*0f20*/  LDC.64 R22, c[0x0][0x3a8] ;  /* 0x0000ea00ff167b82 */ /* 0x000e220000000a00 */
[C---:B------:R-:W-:Y:S01]  /*0f30*/  PRMT R4, R2.reuse, 0x7632, R4 ;  /* 0x0000763202047816 */ /* 0x040fe20000000004 */
[----:B------:R-:W-:Y:S01]  /*0f40*/  IMAD.SHL.U32 R48, R79, 0x100, RZ ;  /* 0x000001004f307824 */ /* 0x000fe200078e00ff */
[----:B------:R-:W-:Y:S01]  /*0f50*/  SHF.L.U32 R51, R2, 0x10, RZ ;  /* 0x0000001002337819 */ /* 0x000fe200000006ff */
[C---:B------:R-:W-:Y:S01]  /*0f60*/  IMAD.IADD R96, R8.reuse, 0x1, R16 ;  /* 0x0000000108607824 */ /* 0x040fe200078e0210 */
[C---:B------:R-:W-:Y:S01]  /*0f70*/  PRMT R2, R3.reuse, 0x7632, R2 ;  /* 0x0000763203027816 */ /* 0x040fe20000000002 */
[----:B------:R-:W-:Y:S01]  /*0f80*/  IMAD.U32 R3, R3, 0x10000, RZ ;  /* 0x0001000003037824 */ /* 0x000fe200078e00ff */
[----:B------:R-:W-:Y:S01]  /*0f90*/  IADD3 R34, P1, PT, R8, R10, RZ ;  /* 0x0000000a08227210 */ /* 0x000fe20007f3e0ff */
[----:B------:R-:W1:Y:S01]  /*0fa0*/  LDC.64 R24, c[0x0][0x440] ;  /* 0x00011000ff187b82 */ /* 0x000e620000000a00 */
[----:B------:R-:W-:Y:S02]  /*0fb0*/  IMAD.U32 R47, R4, 0x10000, RZ ;  /* 0x00010000042f7824 */ /* 0x000fe400078e00ff */
[--C-:B------:R-:W-:Y:S01]  /*0fc0*/  FADD.FTZ R50, R3, R92.reuse ;  /* 0x0000005c03327221 */ /* 0x100fe20000010000 */
[----:B------:R-:W-:Y:S01]  /*0fd0*/  SHF.L.U32 R3, R2, 0x10, RZ ;  /* 0x0000001002037819 */ /* 0x000fe200000006ff */
[--C-:B------:R-:W-:Y:S01]  /*0fe0*/  FADD.FTZ R51, R51, R92.reuse ;  /* 0x0000005c33337221 */ /* 0x100fe20000010000 */
[----:B------:R-:W-:Y:S01]  /*0ff0*/  ISETP.NE.AND P0, PT, R79, 0x1, PT ;  /* 0x000000014f00780c */ /* 0x000fe20003f05270 */
[--C-:B------:R-:W-:Y:S01]  /*1000*/  FADD.FTZ R47, R47, R92.reuse ;  /* 0x0000005c2f2f7221 */ /* 0x100fe20000010000 */
[----:B------:R-:W-:Y:S01]  /*1010*/  SHF.L.U32 R49, R72, 0x8, RZ ;  /* 0x0000000848317819 */ /* 0x000fe200000006ff */
[----:B------:R-:W2:Y:S01]  /*1020*/  LDC.64 R26, c[0x0][0x3c0] ;  /* 0x0000f000ff1a7b82 */ /* 0x000ea20000000a00 */
[----:B------:R-:W-:Y:S01]  /*1030*/  FADD.FTZ R46, R3, R92 ;  /* 0x0000005c032e7221 */ /* 0x000fe20000010000 */
[----:B------:R-:W-:Y:S01]  /*1040*/  ISETP.GE.AND P2, PT, R80, R71, PT ;  /* 0x000000475000720c */ /* 0x000fe20003f46270 */
[----:B------:R-:W-:Y:S01]  /*1050*/  IMAD.X R35, RZ, RZ, R73, P1 ;  /* 0x000000ffff237224 */ /* 0x000fe200008e0649 */
[----:B------:R-:W-:Y:S01]  /*1060*/  IADD3 R52, PT, PT, R79, -0x2, RZ ;  /* 0xfffffffe4f347810 */ /* 0x000fe20007ffe0ff */
[----:B------:R-:W-:Y:S01]  /*1070*/  FMUL.FTZ R45, R51, R67 ;  /* 0x00000043332d7220 */ /* 0x000fe20000410000 */
[----:B------:R-:W-:Y:S01]  /*1080*/  MOV R64, RZ ;  /* 0x000000ff00407202 */ /* 0x000fe20000000f00 */
[----:B------:R-:W-:Y:S01]  /*1090*/  FMUL.FTZ R44, R50, R66 ;  /* 0x00000042322c7220 */ /* 0x000fe20000410000 */
[----:B------:R-:W3:Y:S01]  /*10a0*/  LDC.64 R28, c[0x0][0x450] ;  /* 0x00011400ff1c7b82 */ /* 0x000ee20000000a00 */
[----:B------:R-:W-:Y:S01]  /*10b0*/  ISETP.EQ.AND P0, PT, R16, RZ, P0 ;  /* 0x000000ff1000720c */ /* 0x000fe20000702270 */
[----:B------:R-:W-:Y:S01]  /*10c0*/  FMUL.FTZ R43, R47, R62 ;  /* 0x0000003e2f2b7220 */ /* 0x000fe20000410000 */
[----:B------:R-:W-:Y:S01]  /*10d0*/  LOP3.LUT R49, R49, 0x100, RZ, 0xc0, !PT ;  /* 0x0000010031317812 */ /* 0x000fe200078ec0ff */
[----:B------:R-:W-:Y:S01]  /*10e0*/  FMUL.FTZ R42, R46, R58 ;  /* 0x0000003a2e2a7220 */ /* 0x000fe20000410000 */
[----:B------:R-:W-:Y:S01]  /*10f0*/  LOP3.LUT R48, R48, 0x100, RZ, 0xc0, !PT ;  /* 0x0000010030307812 */ /* 0x000fe200078ec0ff */
[----:B------:R-:W4:Y:S02]  /*1100*/  LDCU UR10, c[0x0][0x394] ;  /* 0x00007280ff0a77ac */ /* 0x000f240008000800 */
[----:B------:R-:W0:Y:S01]  /*1110*/  LDC.64 R30, c[0x0][0x3e0] ;  /* 0x0000f800ff1e7b82 */ /* 0x000e220000000a00 */
[----:B------:R-:W0:Y:S01]  /*1120*/  LDCU UR12, c[0x0][0x38c] ;  /* 0x00007180ff0c77ac */ /* 0x000e220008000800 */
[----:B------:R-:W0:Y:S06]  /*1130*/  LDCU UR11, c[0x0][0x388] ;  /* 0x00007100ff0b77ac */ /* 0x000e2c0008000800 */
[----:B------:R-:W0:Y:S01]  /*1140*/  LDC.64 R32, c[0x0][0x4d0] ;  /* 0x00013400ff207b82 */ /* 0x000e220000000a00 */
[----:B------:R-:W0:Y:S01]  /*1150*/  LDCU.64 UR8, c[0x0][0x538] ;  /* 0x0000a700ff0877ac */ /* 0x000e220008000a00 */
[----:B------:R-:W-:-:S05]  /*1160*/  UMOV UR4, URZ ;  /* 0x000000ff00047c82 */ /* 0x000fca0008000000 */
.L_x_9779:
[----:B------:R-:W-:Y:S01]  /*1170*/  MOV R2, R80 ;  /* 0x0000005000027202 */ /* 0x000fe20000000f00 */
[----:B------:R-:W-:Y:S01]  /*1180*/  IMAD.MOV.U32 R3, RZ, RZ, RZ ;  /* 0x000000ffff037224 */ /* 0x000fe200078e00ff */
[-C--:B------:R-:W-:Y:S02]  /*1190*/  ISETP.GE.AND P4, PT, R76, R71.reuse, PT ;  /* 0x000000474c00720c */ /* 0x080fe40003f86270 */
[-C--:B------:R-:W-:Y:S01]  /*11a0*/  ISETP.GE.AND P3, PT, R78, R71.reuse, PT ;  /* 0x000000474e00720c */ /* 0x080fe20003f66270 */
[----:B--2---:R-:W-:Y:S01]  /*11b0*/  IMAD.WIDE.U32 R2, R26, UR4, R2 ;  /* 0x000000041a027c25 */ /* 0x004fe2000f8e0002 */
[----:B------:R-:W-:-:S03]  /*11c0*/  ISETP.GE.AND P1, PT, R74, R71, PT ;  /* 0x000000474a00720c */ /* 0x000fc60003f26270 */
[----:B------:R-:W-:Y:S01]  /*11d0*/  IMAD R3, R27, UR4, R3 ;  /* 0x000000041b037c24 */ /* 0x000fe2000f8e0203 */
[----:B0-----:R-:W-:-:S04]  /*11e0*/  LEA R4, P5, R2, R85, 0x1 ;  /* 0x0000005502047211 */ /* 0x001fc800078a08ff */
[----:B------:R-:W-:-:S05]  /*11f0*/  LEA.HI.X R5, R2, R83, R3, 0x1, P5 ;  /* 0x0000005302057211 */ /* 0x000fca00028f0c03 */
[----:B------:R-:W2:Y:S04]  /*1200*/  @!P2 LDG.E.U16 R40, desc[UR16][R4.64] ;  /* 0x000000100428a981 */ /* 0x000ea8000c1e1500 */
[----:B------:R-:W5:Y:S04]  /*1210*/  @!P4 LDG.E.U16 R39, desc[UR16][R4.64+0x80] ;  /* 0x000080100427c981 */ /* 0x000f68000c1e1500 */
[----:B----4-:R-:W4:Y:S04]  /*1220*/  @!P3 LDG.E.U16 R37, desc[UR16][R4.64+0x40] ;  /* 0x000040100425b981 */ /* 0x010f28000c1e1500 */
[----:B------:R3:W3:Y:S01]  /*1230*/  @!P1 LDG.E.U16 R41, desc[UR16][R4.64+0xc0] ;  /* 0x0000c01004299981 */ /* 0x0006e2000c1e1500 */
[----:B------:R-:W-:Y:S01]  /*1240*/  MOV R2, R14 ;  /* 0x0000000e00027202 */ /* 0x000fe20000000f00 */
[----:B------:R-:W-:-:S04]  /*1250*/  IMAD.MOV.U32 R3, RZ, RZ, R93 ;  /* 0x000000ffff037224 */ /* 0x000fc800078e005d */
[----:B0-----:R-:W-:-:S04]  /*1260*/  IMAD.WIDE.U32 R2, R22, UR4, R2 ;  /* 0x0000000416027c25 */ /* 0x001fc8000f8e0002 */
[----:B------:R-:W-:Y:S01]  /*1270*/  IMAD R3, R23, UR4, R3 ;  /* 0x0000000417037c24 */ /* 0x000fe2000f8e0203 */
[----:B-1----:R-:W-:-:S04]  /*1280*/  LEA R6, P5, R2, R24, 0x2 ;  /* 0x0000001802067211 */ /* 0x002fc800078a10ff */
[----:B------:R-:W-:-:S05]  /*1290*/  LEA.HI.X R7, R2, R25, R3, 0x2, P5 ;  /* 0x0000001902077211 */ /* 0x000fca00028f1403 */
[----:B------:R-:W3:Y:S01]  /*12a0*/  LDG.E R101, desc[UR16][R6.64] ;  /* 0x0000001006657981 */ /* 0x000ee2000c1e1900 */
[----:B------:R-:W-:Y:S01]  /*12b0*/  MOV R3, R91 ;  /* 0x0000005b00037202 */ /* 0x000fe20000000f00 */
[----:B------:R-:W-:Y:S02]  /*12c0*/  IMAD.MOV.U32 R2, RZ, RZ, R12 ;  /* 0x000000ffff027224 */ /* 0x000fe400078e000c */
[----:B------:R-:W-:Y:S01]  /*12d0*/  HFMA2 R36, -RZ, RZ, 0, 0 ;  /* 0x00000000ff247431 */ /* 0x000fe200000001ff */
[----:B------:R-:W-:Y:S01]  /*12e0*/  MOV R38, RZ ;  /* 0x000000ff00267202 */ /* 0x000fe20000000f00 */
[----:B------:R-:W-:-:S04]  /*12f0*/  IMAD.WIDE.U32 R2, R30, UR4, R2 ;  /* 0x000000041e027c25 */ /* 0x000fc8000f8e0002 */
[----:B------:R-:W-:Y:S01]  /*1300*/  IMAD R3, R31, UR4, R3 ;  /* 0x000000041f037c24 */ /* 0x000fe2000f8e0203 */
[----:B--2---:R-:W-:Y:S02]  /*1310*/  @!P2 PRMT R36, R40, 0x5410, RZ ;  /* 0x000054102824a816 */ /* 0x004fe400000000ff */
[----:B-----5:R-:W-:Y:S02]  /*1320*/  @!P4 PRMT R38, R39, 0x5410, RZ ;  /* 0x000054102726c816 */ /* 0x020fe400000000ff */
[----:B----4-:R-:W-:Y:S02]  /*1330*/  @!P3 PRMT R36, R36, 0x5410, R37 ;  /* 0x000054102424b816 */ /* 0x010fe40000000025 */
[----:B---3--:R-:W-:Y:S02]  /*1340*/  LEA R4, P3, R2, R28, 0x2 ;  /* 0x0000001c02047211 */ /* 0x008fe400078610ff */
[----:B------:R-:W-:Y:S02]  /*1350*/  @!P1 PRMT R38, R38, 0x5410, R41 ;  /* 0x0000541026269816 */ /* 0x000fe40000000029 */
[----:B------:R-:W-:-:S02]  /*1360*/  PRMT R37, R36, 0x7632, R37 ;  /* 0x0000763224257816 */ /* 0x000fc40000000025 */
[----:B------:R-:W-:Y:S02]  /*1370*/  PRMT R39, R38, 0x7632, R39 ;  /* 0x0000763226277816 */ /* 0x000fe40000000027 */
[----:B------:R-:W-:Y:S01]  /*1380*/  LEA.HI.X R5, R2, R29, R3, 0x2, P3 ;  /* 0x0000001d02057211 */ /* 0x000fe200018f1403 */
[----:B------:R-:W-:Y:S04]  /*1390*/  STS.U16 [R69], R36 ;  /* 0x0000002445007388 */ /* 0x000fe80000000400 */
[----:B------:R0:W-:Y:S04]  /*13a0*/  STS.U16 [R69+0x40], R37 ;  /* 0x0000402545007388 */ /* 0x0001e80000000400 */
[----:B------:R-:W-:Y:S04]  /*13b0*/  STS.U16 [R69+0x80], R38 ;  /* 0x0000802645007388 */ /* 0x000fe80000000400 */
[----:B------:R-:W-:Y:S01]  /*13c0*/  STS.U16 [R69+0xc0], R39 ;  /* 0x0000c02745007388 */ /* 0x000fe20000000400 */
[----:B------:R-:W-:-:S03]  /*13d0*/  NOP ;  /* 0x0000000000007918 */ /* 0x000fc60000000000 */
[----:B------:R1:W2:Y:S04]  /*13e0*/  LDG.E R4, desc[UR16][R4.64] ;  /* 0x0000001004047981 */ /* 0x0002a8000c1e1900 */
[----:B------:R-:W3:Y:S01]  /*13f0*/  LDS.64 R2, [R68] ;  /* 0x0000000044027984 */ /* 0x000ee20000000a00 */
[----:B------:R-:W4:Y:S01]  /*1400*/  S2UR UR7, SR_CgaCtaId ;  /* 0x00000000000779c3 */ /* 0x000f220000008800 */
[----:B------:R-:W-:-:S04]  /*1410*/  FMUL.FTZ R6, R101, 1.4426950216293334961 ;  /* 0x3fb8aa3b65067820 */ /* 0x000fc80000410000 */
[-C--:B------:R-:W-:Y:S01]  /*1420*/  FMUL.FTZ R7, R51, R6.reuse ;  /* 0x0000000633077220 */ /* 0x080fe20000410000 */
[-C--:B0-----:R-:W-:Y:S01]  /*1430*/  FMUL.FTZ R37, R47, R6.reuse ;  /* 0x000000062f257220 */ /* 0x081fe20000410000 */
[-C--:B------:R-:W-:Y:S01]  /*1440*/  FMUL.FTZ R103, R50, R6.reuse ;  /* 0x0000000632677220 */ /* 0x080fe20000410000 */
[----:B------:R-:W-:Y:S01]  /*1450*/  FMUL.FTZ R106, R46, R6 ;  /* 0x000000062e6a7220 */ /* 0x000fe20000410000 */
[----:B------:R-:W0:Y:S01]  /*1460*/  MUFU.EX2 R36, R7 ;  /* 0x0000000700247308 */ /* 0x000e220000000800 */
[----:B------:R-:W-:Y:S01]  /*1470*/  UMOV UR6, 0x400 ;  /* 0x0000040000067882 */ /* 0x000fe20000000000 */
[C---:B------:R-:W-:Y:S02]  /*1480*/  ISETP.NE.AND P3, PT, R16.reuse, RZ, PT ;  /* 0x000000ff1000720c */ /* 0x040fe40003f65270 */
[----:B------:R-:W-:Y:S02]  /*1490*/  IADD3 R40, PT, PT, R49, UR4, RZ ;  /* 0x0000000431287c10 */ /* 0x000fe4000fffe0ff */
[----:B------:R-:W-:Y:S01]  /*14a0*/  ISETP.NE.AND P1, PT, R16, 0x1f, PT ;  /* 0x0000001f1000780c */ /* 0x000fe20003f25270 */
[----:B------:R-:W0:Y:S01]  /*14b0*/  MUFU.EX2 R37, R37 ;  /* 0x0000002500257308 */ /* 0x000e220000000800 */
[----:B------:R-:W-:-:S03]  /*14c0*/  SEL R40, R40, R77, !P3 ;  /* 0x0000004d28287207 */ /* 0x000fc60005800000 */
[----:B------:R-:W0:Y:S01]  /*14d0*/  MUFU.EX2 R103, R103 ;  /* 0x0000006700677308 */ /* 0x000e220000000800 */
[----:B----4-:R-:W-:-:S03]  /*14e0*/  ULEA UR6, UR7, UR6, 0x18 ;  /* 0x0000000607067291 */ /* 0x010fc6000f8ec0ff */
[----:B------:R-:W4:Y:S03]  /*14f0*/  MUFU.EX2 R106, R106 ;  /* 0x0000006a006a7308 */ /* 0x000f260000000800 */
[----:B-1----:R-:W-:Y:S01]  /*1500*/  LEA R5, R40, UR6, 0x2 ;  /* 0x0000000628057c11 */ /* 0x002fe2000f8e10ff */
[----:B------:R-:W-:Y:S01]  /*1510*/  BSSY.RECONVERGENT B0, `(.L_x_9766) ;  /* 0x000001a000007945 */ /* 0x000fe20003800200 */
[C---:B---3--:R-:W-:Y:S02]  /*1520*/  PRMT R104, R2.reuse, 0x7632, R104 ;  /* 0x0000763202687816 */ /* 0x048fe40000000068 */
[C---:B------:R-:W-:Y:S01]  /*1530*/  PRMT R105, R3.reuse, 0x7632, R105 ;  /* 0x0000763203697816 */ /* 0x040fe20000000069 */
[----:B0-----:R0:W-:Y:S01]  /*1540*/  STS [R5+0x548], R36 ;  /* 0x0005482405007388 */ /* 0x0011e20000000800 */
[----:B------:R-:W-:Y:S01]  /*1550*/  SHF.L.U32 R107, R3, 0x10, RZ ;  /* 0x00000010036b7819 */ /* 0x000fe200000006ff */
[----:B------:R-:W-:Y:S01]  /*1560*/  IMAD.U32 R102, R2, 0x10000, RZ ;  /* 0x0001000002667824 */ /* 0x000fe200078e00ff */
[----:B------:R-:W-:Y:S01]  /*1570*/  SHF.L.U32 R104, R104, 0x10, RZ ;  /* 0x0000001068687819 */ /* 0x000fe200000006ff */
[----:B------:R-:W-:-:S02]  /*1580*/  IMAD.U32 R105, R105, 0x10000, RZ ;  /* 0x0001000069697824 */ /* 0x000fc400078e00ff */
[----:B------:R-:W-:Y:S01]  /*1590*/  FMUL.FTZ R111, R45, R102 ;  /* 0x000000662d6f7220 */ /* 0x000fe20000410000 */
[----:B------:R-:W-:Y:S01]  /*15a0*/  FMUL.FTZ R108, R44, R107 ;  /* 0x0000006b2c6c7220 */ /* 0x000fe20000410000 */
[----:B------:R-:W-:Y:S01]  /*15b0*/  FMUL.FTZ R110, R43, R104 ;  /* 0x000000682b6e7220 */ /* 0x000fe20000410000 */
[----:B------:R-:W-:Y:S01]  /*15c0*/  FMUL.FTZ R109, R42, R105 ;  /* 0x000000692a6d7220 */ /* 0x000fe20000410000 */
[----:B------:R-:W-:Y:S01]  /*15d0*/  BAR.SYNC.DEFER_BLOCKING 0x0 ;  /* 0x0000000000007b1d */ /* 0x000fe20000010000 */
[-C--:B--2---:R-:W-:Y:S01]  /*15e0*/  FMUL.FTZ R116, R0, R4.reuse ;  /* 0x0000000400747220 */ /* 0x084fe20000410000 */
[-C--:B------:R-:W-:Y:S01]  /*15f0*/  FMUL.FTZ R114, R61, R4.reuse ;  /* 0x000000043d727220 */ /* 0x080fe20000410000 */
[-C--:B0-----:R-:W-:Y:S01]  /*1600*/  FMUL.FTZ R5, R65, R4.reuse ;  /* 0x0000000441057220 */ /* 0x081fe20000410000 */
[----:B------:R-:W-:Y:S02]  /*1610*/  FMUL.FTZ R4, R57, R4 ;  /* 0x0000000439047220 */ /* 0x000fe40000410000 */
[----:B----4-:R-:W-:Y:S05]  /*1620*/  @P1 BRA `(.L_x_9767) ;  /* 0x00000000001c1947 */ /* 0x010fea0003800000 */
[----:B------:R-:W-:Y:S02]  /*1630*/  ISETP.NE.AND P1, PT, R79, UR10, PT ;  /* 0x0000000a4f007c0c */ /* 0x000fe4000bf25270 */
[----:B------:R-:W-:-:S11]  /*1640*/  MOV R7, 0x3f800000 ;  /* 0x3f80000000077802 */ /* 0x000fd60000000f00 */
[----:B------:R-:W-:Y:S05]  /*1650*/  @!P1 BRA `(.L_x_9768) ;  /* 0x0000000000149947 */ /* 0x000fea0003800000 */
[----:B------:R-:W-:-:S04]  /*1660*/  IADD3 R2, PT, PT, R48, UR4, RZ ;  /* 0x0000000430027c10 */ /* 0x000fc8000fffe0ff */
[----:B------:R-:W-:-:S05]  /*1670*/  LEA R2, R2, UR6, 0x2 ;  /* 0x0000000602027c11 */ /* 0x000fca000f8e10ff */
[----:B------:R2:W3:Y:S01]  /*1680*/  LDS R7, [R2+0x548] ;  /* 0x0005480002077984 */ /* 0x0004e20000000800 */
[----:B------:R-:W-:Y:S05]  /*1690*/  BRA `(.L_x_9768) ;  /* 0x0000000000047947 */ /* 0x000fea0003800000 */
.L_x_9767:
[----:B------:R0:W1:Y:S02]  /*16a0*/  LDS R7, [R100+UR5+0xd4c] ;  /* 0x000d4c0564077984 */ /* 0x0000640008000800 */
.L_x_9768:
[----:B------:R-:W-:Y:S05]  /*16b0*/  BSYNC.RECONVERGENT B0 ;  /* 0x0000000000007941 */ /* 0x000fea0003800200 */
.L_x_9766:
[----:B------:R-:W4:Y:S01]  /*16c0*/  @P0 LDC R3, c[0x0][0x38c] ;  /* 0x0000e300ff030b82 */ /* 0x000f220000000800 */
[----:B------:R-:W-:Y:S02]  /*16d0*/  IMAD.MOV.U32 R6, RZ, RZ, RZ ;  /* 0x000000ffff067224 */ /* 0x000fe400078e00ff */
        /* <DEDUP_REMOVED lines=13> */
[----:B------:R-:W-:Y:S01]  /*17b0*/  FFMA.FTZ R38, R111, R37, R110 ;  /* 0x000000256f267223 */ /* 0x000fe2000001006e */
[----:B------:R-:W-:-:S02]  /*17c0*/  ISETP.GT.U32.AND P5, PT, R98, 0x17, PT ;  /* 0x000000176200780c */ /* 0x000fc40003fa4070 */
[----:B------:R-:W1:Y:S01]  /*17d0*/  SHFL.DOWN PT, R41, R40, 0x1, 0x1f ;  /* 0x08201f0028297f89 */ /* 0x000e6200000e0000 */
[----:B------:R-:W-:Y:S01]  /*17e0*/  MOV R113, R39 ;  /* 0x0000002700717202 */ /* 0x000fe20000000f00 */
[----:B------:R-:W-:Y:S02]  /*17f0*/  FFMA.FTZ R38, R103, R38, R108 ;  /* 0x0000002667267223 */ /* 0x000fe4000001006c */
[----:B------:R-:W3:Y:S02]  /*1800*/  SHFL.DOWN PT, R112, R39, 0x1, 0x1f ;  /* 0x08201f0027707f89 */ /* 0x000ee400000e0000 */
[----:B------:R-:W-:-:S05]  /*1810*/  FFMA.FTZ R38, R106, R38, R109 ;  /* 0x000000266a267223 */ /* 0x000fca000001006d */
[----:B--2---:R-:W2:Y:S01]  /*1820*/  SHFL.UP PT, R3, R38, 0x1, RZ ;  /* 0x0420000026037989 */ /* 0x004ea200000e00ff */
[----:B-1----:R-:W-:Y:S01]  /*1830*/  @P1 FMUL.FTZ R2, R41, R40 ;  /* 0x0000002829021220 */ /* 0x002fe20000410000 */
[----:B---3--:R-:W-:-:S04]  /*1840*/  @P1 FFMA.FTZ R113, R40, R112, R113 ;  /* 0x0000007028711223 */ /* 0x008fc80000010071 */
[----:B------:R-:W-:Y:S01]  /*1850*/  @P1 MOV R40, R2 ;  /* 0x0000000200281202 */ /* 0x000fe20000000f00 */
[----:B------:R-:W-:Y:S01]  /*1860*/  FMUL.FTZ R2, R36, R37 ;  /* 0x0000002524027220 */ /* 0x000fe20000410000 */
[----:B------:R-:W-:Y:S01]  /*1870*/  ISETP.GE.AND P1, PT, R70, 0x1, PT ;  /* 0x000000014600780c */ /* 0x000fe20003f26270 */
[----:B------:R-:W1:Y:S02]  /*1880*/  SHFL.DOWN PT, R112, R113, 0x2, 0x1f ;  /* 0x08401f0071707f89 */ /* 0x000e6400000e0000 */
[----:B------:R-:W-:Y:S02]  /*1890*/  FMUL.FTZ R41, R103, R2 ;  /* 0x0000000267297220 */ /* 0x000fe40000410000 */
[----:B------:R-:W3:Y:S02]  /*18a0*/  SHFL.DOWN PT, R115, R40, 0x2, 0x1f ;  /* 0x08401f0028737f89 */ /* 0x000ee400000e0000 */
[----:B------:R-:W-:-:S04]  /*18b0*/  FMUL.FTZ R41, R106, R41 ;  /* 0x000000296a297220 */ /* 0x000fc80000410000 */
[----:B--2---:R-:W-:Y:S01]  /*18c0*/  FFMA.FTZ R3, R41, R3, R38 ;  /* 0x0000000329037223 */ /* 0x004fe20000010026 */
[----:B------:R-:W2:Y:S04]  /*18d0*/  SHFL.UP PT, R2, R41, 0x1, RZ ;  /* 0x0420000029027989 */ /* 0x000ea800000e00ff */
[----:B------:R-:W-:-:S05]  /*18e0*/  FSEL R38, R38, R3, !P1 ;  /* 0x0000000326267208 */ /* 0x000fca0004800000 */
[----:B------:R-:W5:Y:S01]  /*18f0*/  SHFL.UP PT, R3, R38, 0x2, RZ ;  /* 0x0440000026037989 */ /* 0x000f6200000e00ff */
[C---:B-1----:R-:W-:Y:S01]  /*1900*/  @!P4 FFMA.FTZ R113, R40.reuse, R112, R113 ;  /* 0x000000702871c223 */ /* 0x042fe20000010071 */
[----:B---3--:R-:W-:-:S04]  /*1910*/  @!P4 FMUL.FTZ R39, R40, R115 ;  /* 0x000000732827c220 */ /* 0x008fc80000410000 */
[----:B------:R-:W1:Y:S01]  /*1920*/  SHFL.DOWN PT, R112, R113, 0x4, 0x1f ;  /* 0x08801f0071707f89 */ /* 0x000e6200000e0000 */
[----:B------:R-:W-:Y:S01]  /*1930*/  @!P4 IMAD.MOV.U32 R40, RZ, RZ, R39 ;  /* 0x000000ffff28c224 */ /* 0x000fe200078e0027 */
[----:B------:R-:W-:Y:S01]  /*1940*/  ISETP.GT.U32.AND P4, PT, R98, 0x1b, PT ;  /* 0x0000001b6200780c */ /* 0x000fe20003f84070 */
[----:B--2---:R-:W-:Y:S01]  /*1950*/  @P1 FMUL.FTZ R41, R41, R2 ;  /* 0x0000000229291220 */ /* 0x004fe20000410000 */
[----:B------:R-:W-:Y:S02]  /*1960*/  ISETP.GE.AND P1, PT, R70, 0x2, PT ;  /* 0x000000024600780c */ /* 0x000fe40003f26270 */
[----:B------:R-:W2:Y:S04]  /*1970*/  SHFL.DOWN PT, R39, R40, 0x4, 0x1f ;  /* 0x08801f0028277f89 */ /* 0x000ea800000e0000 */
[----:B------:R-:W3:Y:S01]  /*1980*/  SHFL.UP PT, R2, R41, 0x2, RZ ;  /* 0x0440000029027989 */ /* 0x000ee200000e00ff */
[----:B-----5:R-:W-:-:S04]  /*1990*/  FFMA.FTZ R3, R41, R3, R38 ;  /* 0x0000000329037223 */ /* 0x020fc80000010026 */
[----:B-1----:R-:W-:Y:S01]  /*19a0*/  @!P4 FFMA.FTZ R113, R40, R112, R113 ;  /* 0x000000702871c223 */ /* 0x002fe20000010071 */
[----:B------:R-:W-:Y:S01]  /*19b0*/  FSEL R112, R38, R3, !P1 ;  /* 0x0000000326707208 */ /* 0x000fe20004800000 */
[----:B------:R-:W-:-:S03]  /*19c0*/  HFMA2 R38, -RZ, RZ, 1.875, 0 ;  /* 0x3f800000ff267431 */ /* 0x000fc600000001ff */
[----:B------:R-:W1:Y:S01]  /*19d0*/  SHFL.DOWN PT, R117, R113, 0x8, 0x1f ;  /* 0x09001f0071757f89 */ /* 0x000e6200000e0000 */
[----:B--2---:R-:W-:-:S03]  /*19e0*/  @!P4 FMUL.FTZ R39, R40, R39 ;  /* 0x000000272827c220 */ /* 0x004fc60000410000 */
[----:B------:R-:W2:Y:S01]  /*19f0*/  SHFL.UP PT, R3, R112, 0x4, RZ ;  /* 0x0480000070037989 */ /* 0x000ea200000e00ff */
[----:B---3--:R-:W-:Y:S01]  /*1a00*/  @P1 FMUL.FTZ R41, R41, R2 ;  /* 0x0000000229291220 */ /* 0x008fe20000410000 */
[----:B------:R-:W-:Y:S01]  /*1a10*/  @!P4 MOV R40, R39 ;  /* 0x000000270028c202 */ /* 0x000fe20000000f00 */
[----:B------:R-:W-:Y:S01]  /*1a20*/  IMAD.MOV.U32 R39, RZ, RZ, RZ ;  /* 0x000000ffff277224 */ /* 0x000fe200078e00ff */
[----:B------:R-:W-:Y:S02]  /*1a30*/  ISETP.GE.AND P1, PT, R79, UR10, PT ;  /* 0x0000000a4f007c0c */ /* 0x000fe4000bf26270 */
[----:B------:R-:W3:Y:S01]  /*1a40*/  SHFL.UP PT, R2, R41, 0x4, RZ ;  /* 0x0480000029027989 */ /* 0x000ee200000e00ff */
[----:B------:R-:W-:Y:S02]  /*1a50*/  ISETP.GE.AND P4, PT, R70, 0x4, PT ;  /* 0x000000044600780c */ /* 0x000fe40003f86270 */
[----:B------:R-:W-:Y:S01]  /*1a60*/  ISETP.NE.OR P1, PT, R16, RZ, P1 ;  /* 0x000000ff1000720c */ /* 0x000fe20000f25670 */
[----:B------:R-:W5:Y:S01]  /*1a70*/  SHFL.DOWN PT, R115, R40, 0x8, 0x1f ;  /* 0x09001f0028737f89 */ /* 0x000f6200000e0000 */
[----:B-1----:R-:W-:Y:S01]  /*1a80*/  @!P5 FFMA.FTZ R113, R40, R117, R113 ;  /* 0x000000752871d223 */ /* 0x002fe20000010071 */
[----:B--2---:R-:W-:-:S10]  /*1a90*/  FFMA.FTZ R3, R41, R3, R112 ;  /* 0x0000000329037223 */ /* 0x004fd40000010070 */
[----:B------:R-:W-:Y:S01]  /*1aa0*/  @!P1 LDS.64 R38, [UR7+0xdc8] ;  /* 0x000dc807ff269984 */ /* 0x000fe20008000a00 */
[----:B------:R-:W-:Y:S02]  /*1ab0*/  ISETP.GE.AND P1, PT, R70, 0x8, PT ;  /* 0x000000084600780c */ /* 0x000fe40003f26270 */
[----:B------:R-:W-:Y:S01]  /*1ac0*/  FSEL R112, R112, R3, !P4 ;  /* 0x0000000370707208 */ /* 0x000fe20006000000 */
[----:B------:R-:W1:Y:S01]  /*1ad0*/  SHFL.DOWN PT, R117, R113, 0x10, 0x1f ;  /* 0x0a001f0071757f89 */ /* 0x000e6200000e0000 */
[----:B---3--:R-:W-:Y:S01]  /*1ae0*/  @P4 FMUL.FTZ R41, R41, R2 ;  /* 0x0000000229294220 */ /* 0x008fe20000410000 */
[----:B------:R-:W-:Y:S02]  /*1af0*/  ISETP.GT.U32.AND P4, PT, R98, 0xf, PT ;  /* 0x0000000f6200780c */ /* 0x000fe40003f84070 */
[----:B------:R-:W2:Y:S01]  /*1b00*/  SHFL.UP PT, R3, R112, 0x8, RZ ;  /* 0x0500000070037989 */ /* 0x000ea200000e00ff */
[----:B-----5:R-:W-:-:S03]  /*1b10*/  @!P5 FMUL.FTZ R115, R40, R115 ;  /* 0x000000732873d220 */ /* 0x020fc60000410000 */
[----:B------:R-:W3:Y:S02]  /*1b20*/  SHFL.UP PT, R2, R41, 0x8, RZ ;  /* 0x0500000029027989 */ /* 0x000ee400000e00ff */
[----:B------:R-:W-:-:S05]  /*1b30*/  @!P5 MOV R40, R115 ;  /* 0x000000730028d202 */ /* 0x000fca0000000f00 */
[----:B------:R-:W5:Y:S01]  /*1b40*/  SHFL.DOWN PT, R115, R40, 0x10, 0x1f ;  /* 0x0a001f0028737f89 */ /* 0x000f6200000e0000 */
[----:B-1----:R-:W-:Y:S01]  /*1b50*/  @!P4 FFMA.FTZ R113, R40, R117, R113 ;  /* 0x000000752871c223 */ /* 0x002fe20000010071 */
[----:B--2---:R-:W-:-:S04]  /*1b60*/  FFMA.FTZ R3, R41, R3, R112 ;  /* 0x0000000329037223 */ /* 0x004fc80000010070 */
[----:B------:R-:W-:Y:S01]  /*1b70*/  SHFL.DOWN PT, R117, R113, 0x1, 0x1f ;  /* 0x08201f0071757f89 */ /* 0x000fe200000e0000 */
[----:B---3--:R-:W-:Y:S01]  /*1b80*/  @P1 FMUL.FTZ R41, R41, R2 ;  /* 0x0000000229291220 */ /* 0x008fe20000410000 */
[----:B------:R-:W-:Y:S02]  /*1b90*/  FSEL R120, R112, R3, !P1 ;  /* 0x0000000370787208 */ /* 0x000fe40004800000 */
[----:B------:R-:W-:Y:S01]  /*1ba0*/  SHFL.IDX PT, R118, R113, RZ, 0x1f ;  /* 0x00001fff71767589 */ /* 0x000fe200000e0000 */
[----:B------:R-:W-:-:S03]  /*1bb0*/  ISETP.GE.AND P1, PT, R70, 0x10, PT ;  /* 0x000000104600780c */ /* 0x000fc60003f26270 */
[----:B------:R-:W-:Y:S01]  /*1bc0*/  SHFL.IDX PT, R119, R39, RZ, 0x1f ;  /* 0x00001fff27777589 */ /* 0x000fe200000e0000 */
[----:B-----5:R-:W-:-:S03]  /*1bd0*/  @!P4 FMUL.FTZ R115, R40, R115 ;  /* 0x000000732873c220 */ /* 0x020fc60000410000 */
[----:B------:R-:W-:Y:S02]  /*1be0*/  SHFL.UP PT, R3, R120, 0x10, RZ ;  /* 0x0600000078037989 */ /* 0x000fe400000e00ff */
[----:B------:R-:W-:Y:S02]  /*1bf0*/  @!P4 MOV R40, R115 ;  /* 0x000000730028c202 */ /* 0x000fe40000000f00 */
[----:B------:R-:W-:Y:S01]  /*1c00*/  SHFL.UP PT, R2, R41, 0x10, RZ ;  /* 0x0600000029027989 */ /* 0x000fe200000e00ff */
[----:B------:R-:W-:-:S03]  /*1c10*/  ISETP.NE.AND P4, PT, R16, 0x1f, PT ;  /* 0x0000001f1000780c */ /* 0x000fc60003f85270 */
[----:B------:R-:W1:Y:S04]  /*1c20*/  SHFL.DOWN PT, R112, R40, 0x1, 0x1f ;  /* 0x08201f0028707f89 */ /* 0x000e6800000e0000 */
[----:B------:R-:W2:Y:S06]  /*1c30*/  SHFL.IDX PT, R115, R40, RZ, 0x1f ;  /* 0x00001fff28737589 */ /* 0x000eac00000e0000 */
[----:B-1----:R-:W-:Y:S01]  /*1c40*/  @P4 FFMA.FTZ R119, R112, R119, R117 ;  /* 0x0000007770774223 */ /* 0x002fe20000010075 */
[C---:B------:R-:W-:Y:S01]  /*1c50*/  FFMA.FTZ R117, R41.reuse, R3, R120 ;  /* 0x0000000329757223 */ /* 0x040fe20000010078 */
[----:B------:R-:W-:-:S02]  /*1c60*/  @P1 FMUL.FTZ R41, R41, R2 ;  /* 0x0000000229291220 */ /* 0x000fc40000410000 */
[----:B------:R-:W-:Y:S01]  /*1c70*/  FFMA.FTZ R3, R119, R7, R4 ;  /* 0x0000000777037223 */ /* 0x000fe20000010004 */
[C---:B--2---:R-:W-:Y:S01]  /*1c80*/  FFMA.FTZ R39, R115.reuse, R39, R118 ;  /* 0x0000002773277223 */ /* 0x044fe20000010076 */
[----:B------:R-:W-:Y:S01]  /*1c90*/  FSEL R4, R120, R117, !P1 ;  /* 0x0000007578047208 */ /* 0x000fe20004800000 */
[----:B------:R-:W-:Y:S01]  /*1ca0*/  FMUL.FTZ R38, R115, R38 ;  /* 0x0000002673267220 */ /* 0x000fe20000410000 */
[-C--:B------:R-:W-:Y:S01]  /*1cb0*/  FFMA.FTZ R112, R106, R3.reuse, R5 ;  /* 0x000000036a707223 */ /* 0x080fe20000010005 */
[----:B------:R-:W-:Y:S01]  /*1cc0*/  ISETP.NE.AND P1, PT, R16, RZ, PT ;  /* 0x000000ff1000720c */ /* 0x000fe20003f25270 */
[----:B------:R-:W-:Y:S01]  /*1cd0*/  FMUL.FTZ R113, R46, R3 ;  /* 0x000000032e717220 */ /* 0x000fe20000410000 */
[----:B------:R1:W-:Y:S01]  /*1ce0*/  SHFL.UP PT, R120, R4, 0x1, RZ ;  /* 0x0420000004787989 */ /* 0x0003e200000e00ff */
[-C--:B------:R-:W-:Y:S01]  /*1cf0*/  FFMA.FTZ R114, R103, R112.reuse, R114 ;  /* 0x0000007067727223 */ /* 0x080fe20000010072 */
[----:B------:R-:W-:Y:S01]  /*1d00*/  FMUL.FTZ R115, R50, R112 ;  /* 0x0000007032737220 */ /* 0x000fe20000410000 */
[----:B------:R-:W-:Y:S01]  /*1d10*/  FMUL.FTZ R7, R58, R113 ;  /* 0x000000713a077220 */ /* 0x000fe20000410000 */
[----:B------:R-:W-:Y:S01]  /*1d20*/  SHFL.UP PT, R41, R41, 0x1, RZ ;  /* 0x0420000029297989 */ /* 0x000fe200000e00ff */
[-C--:B------:R-:W-:Y:S01]  /*1d30*/  FFMA.FTZ R116, R37, R114.reuse, R116 ;  /* 0x0000007225747223 */ /* 0x080fe20000010074 */
[----:B------:R-:W-:-:S03]  /*1d40*/  FMUL.FTZ R117, R47, R114 ;  /* 0x000000722f757220 */ /* 0x000fc60000410000 */
[----:B------:R-:W-:Y:S01]  /*1d50*/  FMUL.FTZ R118, R51, R116 ;  /* 0x0000007433767220 */ /* 0x000fe20000410000 */
[----:B------:R-:W-:Y:S01]  /*1d60*/  FMUL.FTZ R5, R62, R117 ;  /* 0x000000753e057220 */ /* 0x000fe20000410000 */
[----:B------:R-:W-:Y:S02]  /*1d70*/  @!P1 STS.64 [UR7+0xdc8], R38 ;  /* 0x000dc826ff009988 */ /* 0x000fe40008000a07 */
[----:B-1----:R-:W-:Y:S02]  /*1d80*/  FMUL.FTZ R4, R67, R118 ;  /* 0x0000007643047220 */ /* 0x002fe40000410000 */
[----:B----4-:R1:W2:Y:S02]  /*1d90*/  SHFL.IDX PT, R2, R6, RZ, 0x1f ;  /* 0x00001fff06027589 */ /* 0x0102a400000e0000 */
[----:B-1----:R-:W-:-:S05]  /*1da0*/  FMUL.FTZ R6, R66, R115 ;  /* 0x0000007342067220 */ /* 0x002fca0000410000 */
[----:B------:R1:W-:Y:S01]  /*1db0*/  STS.128 [R81+0x110], R4 ;  /* 0x0001100451007388 */ /* 0x0003e20000000c00 */
[----:B------:R-:W-:Y:S01]  /*1dc0*/  BAR.SYNC.DEFER_BLOCKING 0x0 ;  /* 0x0000000000007b1d */ /* 0x000fe20000010000 */
[----:B--2---:R-:W-:Y:S01]  /*1dd0*/  @P3 FFMA.FTZ R2, R41, R2, R120 ;  /* 0x0000000229023223 */ /* 0x004fe20000010078 */
[----:B------:R-:W-:-:S04]  /*1de0*/  IMAD.WIDE.U32 R40, R32, UR4, R34 ;  /* 0x0000000420287c25 */ /* 0x000fc8000f8e0022 */
[----:B------:R-:W-:Y:S01]  /*1df0*/  FFMA.FTZ R120, R36, R2, R111 ;  /* 0x0000000224787223 */ /* 0x000fe2000001006f */
[----:B------:R-:W-:Y:S01]  /*1e00*/  IMAD R41, R33, UR4, R41 ;  /* 0x0000000421297c24 */ /* 0x000fe2000f8e0229 */
[----:B------:R-:W-:Y:S02]  /*1e10*/  LEA R36, P3, R40, UR8, 0x2 ;  /* 0x0000000828247c11 */ /* 0x000fe4000f8610ff */
[----:B-1----:R-:W-:Y:S01]  /*1e20*/  IADD3 R7, PT, PT, -R96, UR11, RZ ;  /* 0x0000000b60077c10 */ /* 0x002fe2000fffe1ff */
[-C--:B------:R-:W-:Y:S01]  /*1e30*/  FFMA.FTZ R121, R37, R120.reuse, R110 ;  /* 0x0000007825797223 */ /* 0x080fe2000001006e */
[----:B------:R-:W-:Y:S01]  /*1e40*/  FADD.FTZ R2, -R111, R120 ;  /* 0x000000786f027221 */ /* 0x000fe20000010100 */
[----:B------:R-:W-:Y:S01]  /*1e50*/  LEA.HI.X R37, R40, UR9, R41, 0x2, P3 ;  /* 0x0000000928257c11 */ /* 0x000fe200098f1429 */
[----:B------:R-:W-:Y:S01]  /*1e60*/  FFMA.FTZ R4, R0, R120, RZ ;  /* 0x0000007800047223 */ /* 0x000fe200000100ff */
[----:B------:R-:W-:Y:S01]  /*1e70*/  ISETP.GE.AND P3, PT, R7, 0x1, PT ;  /* 0x000000010700780c */ /* 0x000fe20003f66270 */
[----:B------:R-:W-:Y:S01]  /*1e80*/  FADD.FTZ R110, -R110, R121 ;  /* 0x000000796e6e7221 */ /* 0x000fe20000010100 */
[----:B------:R-:W-:Y:S01]  /*1e90*/  FFMA.FTZ R5, R2, R118, RZ ;  /* 0x0000007602057223 */ /* 0x000fe200000100ff */
[-C--:B------:R-:W-:Y:S01]  /*1ea0*/  FFMA.FTZ R103, R103, R121.reuse, R108 ;  /* 0x0000007967677223 */ /* 0x080fe2000001006c */
[----:B------:R1:W2:Y:S01]  /*1eb0*/  LDS R119, [R75+0x80] ;  /* 0x000080004b777984 */ /* 0x0002a20000000800 */
[----:B------:R-:W-:Y:S01]  /*1ec0*/  FFMA.FTZ R4, R61, R121, R4 ;  /* 0x000000793d047223 */ /* 0x000fe20000010004 */
[----:B------:R-:W-:Y:S01]  /*1ed0*/  FFMA.FTZ R5, R110, R117, R5 ;  /* 0x000000756e057223 */ /* 0x000fe20000010005 */
[----:B------:R-:W-:Y:S01]  /*1ee0*/  FADD.FTZ R108, -R108, R103 ;  /* 0x000000676c6c7221 */ /* 0x000fe20000010100 */
[-C--:B------:R-:W-:Y:S01]  /*1ef0*/  FFMA.FTZ R6, R106, R103.reuse, R109 ;  /* 0x000000676a067223 */ /* 0x080fe2000001006d */
[----:B------:R-:W-:Y:S01]  /*1f00*/  FFMA.FTZ R4, R65, R103, R4 ;  /* 0x0000006741047223 */ /* 0x000fe20000010004 */
[----:B------:R-:W-:Y:S01]  /*1f10*/  ISETP.GE.AND P4, PT, R7, 0x21, PT ;  /* 0x000000210700780c */ /* 0x000fe20003f86270 */
[----:B------:R-:W-:Y:S01]  /*1f20*/  FFMA.FTZ R5, R108, R115, R5 ;  /* 0x000000736c057223 */ /* 0x000fe20000010005 */
[----:B------:R-:W-:Y:S01]  /*1f30*/  FADD.FTZ R38, -R109, R6 ;  /* 0x000000066d267221 */ /* 0x000fe20000010100 */
[----:B------:R-:W-:Y:S01]  /*1f40*/  ISETP.GE.AND P5, PT, R7, 0x41, PT ;  /* 0x000000410700780c */ /* 0x000fe20003fa6270 */
[----:B------:R-:W-:Y:S01]  /*1f50*/  FFMA.FTZ R6, R57, R6, R4 ;  /* 0x0000000639067223 */ /* 0x000fe20000010004 */
[----:B------:R-:W-:Y:S01]  /*1f60*/  ISETP.GE.AND P6, PT, R7, 0x61, PT ;  /* 0x000000610700780c */ /* 0x000fe20003fc6270 */
[----:B------:R-:W-:Y:S01]  /*1f70*/  FFMA.FTZ R113, R38, R113, R5 ;  /* 0x0000007126717223 */ /* 0x000fe20000010005 */
[----:B-1----:R-:W-:Y:S11]  /*1f80*/  @!P3 BRA `(.L_x_9770) ;  /* 0x000000000008b947 */ /* 0x002ff60003800000 */
[----:B------:R-:W1:Y:S04]  /*1f90*/  LDS R5, [R75] ;  /* 0x000000004b057984 */ /* 0x000e680000000800 */
[----:B-1----:R1:W-:Y:S02]  /*1fa0*/  REDG.E.ADD.F32.FTZ.RN.STRONG.GPU desc[UR16][R36.64], R5 ;  /* 0x00000005240079a6 */ /* 0x0023e4000c12f310 */
.L_x_9770:
[----:B------:R-:W-:Y:S05]  /*1fb0*/  BSYNC.RECONVERGENT B0 ;  /* 0x0000000000007941 */ /* 0x000fea0003800200 */
.L_x_9769:
[----:B------:R-:W-:Y:S04]  /*1fc0*/  BSSY.RECONVERGENT B0, `(.L_x_9771) ;  /* 0x0000003000007945 */ /* 0x000fe80003800200 */
[----:B------:R-:W-:Y:S05]  /*1fd0*/  @!P4 BRA `(.L_x_9772) ;  /* 0x000000000004c947 */ /* 0x000fea0003800000 */
[----:B--2---:R3:W-:Y:S02]  /*1fe0*/  REDG.E.ADD.F32.FTZ.RN.STRONG.GPU desc[UR16][R36.64+0x80], R119 ;  /* 0x00008077240079a6 */ /* 0x0047e4000c12f310 */
.L_x_9772:
[----:B------:R-:W-:Y:S05]  /*1ff0*/  BSYNC.RECONVERGENT B0 ;  /* 0x0000000000007941 */ /* 0x000fea0003800200 */
.L_x_9771:
[----:B-1----:R1:W4:Y:S01]  /*2000*/  LDS R5, [R75+0x100] ;  /* 0x000100004b057984 */ /* 0x0023220000000800 */
[----:B------:R-:W-:Y:S04]  /*2010*/  BSSY.RECONVERGENT B0, `(.L_x_9773) ;  /* 0x0000003000007945 */ /* 0x000fe80003800200 */
[----:B------:R-:W-:Y:S05]  /*2020*/  @!P5 BRA `(.L_x_9774) ;  /* 0x000000000004d947 */ /* 0x000fea0003800000 */
[----:B----4-:R4:W-:Y:S02]  /*2030*/  REDG.E.ADD.F32.FTZ.RN.STRONG.GPU desc[UR16][R36.64+0x100], R5 ;  /* 0x00010005240079a6 */ /* 0x0109e4000c12f310 */
.L_x_9774:
[----:B------:R-:W-:Y:S05]  /*2040*/  BSYNC.RECONVERGENT B0 ;  /* 0x0000000000007941 */ /* 0x000fea0003800200 */
.L_x_9773:
[----:B----4-:R4:W0:Y:S01]  /*2050*/  LDS R5, [R75+0x180] ;  /* 0x000180004b057984 */ /* 0x0108220000000800 */
[----:B------:R-:W-:Y:S04]  /*2060*/  BSSY.RECONVERGENT B0, `(.L_x_9775) ;  /* 0x0000003000007945 */ /* 0x000fe80003800200 */
[----:B------:R-:W-:Y:S05]  /*2070*/  @!P6 BRA `(.L_x_9776) ;  /* 0x000000000004e947 */ /* 0x000fea0003800000 */
[----:B0-----:R0:W-:Y:S02]  /*2080*/  REDG.E.ADD.F32.FTZ.RN.STRONG.GPU desc[UR16][R36.64+0x180], R5 ;  /* 0x00018005240079a6 */ /* 0x0011e4000c12f310 */
.L_x_9776:
[----:B------:R-:W-:Y:S05]  /*2090*/  BSYNC.RECONVERGENT B0 ;  /* 0x0000000000007941 */ /* 0x000fea0003800200 */
.L_x_9775:
[----:B------:R-:W5:Y:S01]  /*20a0*/  SHFL.DOWN PT, R4, R113, 0x1, 0x1f ;  /* 0x08201f0071047f89 */ /* 0x000f6200000e0000 */
[----:B------:R-:W-:Y:S01]  /*20b0*/  ISETP.GT.AND P3, PT, R70, 0x1e, PT ;  /* 0x0000001e4600780c */ /* 0x000fe20003f64270 */
[CC--:B------:R-:W-:Y:S01]  /*20c0*/  FMUL.FTZ R39, R101.reuse, R3.reuse ;  /* 0x0000000365277220 */ /* 0x0c0fe20000410000 */
[C---:B0--3--:R-:W-:Y:S01]  /*20d0*/  FMUL.FTZ R37, R101.reuse, R112 ;  /* 0x0000007065257220 */ /* 0x049fe20000410000 */
[----:B------:R-:W0:Y:S01]  /*20e0*/  SHFL.DOWN PT, R5, R6, 0x1, 0x1f ;  /* 0x08201f0006057f89 */ /* 0x000e2200000e0000 */
        /* <DEDUP_REMOVED lines=12> */
[-C--:B------:R-:W-:Y:S01]  /*21b0*/  FFMA.FTZ R2, R67, R102.reuse, R2 ;  /* 0x0000006643027223 */ /* 0x080fe20000010002 */
[----:B------:R-:W-:Y:S01]  /*21c0*/  FFMA.FTZ R39, R58, R105, R39 ;  /* 0x000000693a277223 */ /* 0x000fe20000010027 */
[----:B------:R-:W-:Y:S01]  /*21d0*/  BSSY.RECONVERGENT B0, `(.L_x_9777) ;  /* 0x000002d000007945 */ /* 0x000fe20003800200 */
[----:B------:R-:W-:Y:S01]  /*21e0*/  FFMA.FTZ R54, R47, R3, R54 ;  /* 0x000000032f367223 */ /* 0x000fe20000010036 */
[----:B------:R-:W-:Y:S01]  /*21f0*/  FFMA.FTZ R55, R50, R107, R55 ;  /* 0x0000006b32377223 */ /* 0x000fe20000010037 */
[----:B------:R-:W-:Y:S01]  /*2200*/  FFMA.FTZ R56, R51, R102, R56 ;  /* 0x0000006633387223 */ /* 0x000fe20000010038 */
[----:B------:R-:W-:Y:S01]  /*2210*/  FFMA.FTZ R53, R46, R105, R53 ;  /* 0x000000692e357223 */ /* 0x000fe20000010035 */
[----:B-----5:R-:W-:Y:S01]  /*2220*/  @!P3 FADD.FTZ R113, R113, R4 ;  /* 0x000000047171b221 */ /* 0x020fe20000010000 */
[----:B------:R-:W-:Y:S01]  /*2230*/  FADD.FTZ R60, R7, R60 ;  /* 0x0000003c073c7221 */ /* 0x000fe20000010000 */
[----:B------:R-:W-:Y:S01]  /*2240*/  FADD.FTZ R63, R36, R63 ;  /* 0x0000003f243f7221 */ /* 0x000fe20000010000 */
[----:B------:R-:W-:Y:S01]  /*2250*/  FADD.FTZ R59, R2, R59 ;  /* 0x0000003b023b7221 */ /* 0x000fe20000010000 */
[----:B0-----:R-:W-:Y:S01]  /*2260*/  @!P3 FADD.FTZ R6, R6, R5 ;  /* 0x000000050606b221 */ /* 0x001fe20000010000 */
[----:B------:R-:W0:Y:S01]  /*2270*/  SHFL.DOWN PT, R4, R113, 0x2, 0x1f ;  /* 0x08401f0071047f89 */ /* 0x000e2200000e0000 */
[----:B------:R-:W-:Y:S01]  /*2280*/  ISETP.GT.AND P3, PT, R70, 0x1d, PT ;  /* 0x0000001d4600780c */ /* 0x000fe20003f64270 */
[----:B------:R-:W-:-:S02]  /*2290*/  FADD.FTZ R64, R39, R64 ;  /* 0x0000004027407221 */ /* 0x000fc40000010000 */
        /* <DEDUP_REMOVED lines=32> */
.L_x_9778:
[----:B------:R-:W-:Y:S05]  /*24a0*/  BSYNC.RECONVERGENT B0 ;  /* 0x0000000000007941 */ /* 0x000fea0003800200 */
.L_x_9777:
[----:B------:R-:W-:-:S04]  /*24b0*/  UIADD3 UR4, UPT, UPT, UR4, 0x1, URZ ;  /* 0x0000000104047890 */ /* 0x000fc8000fffe0ff */
[----:B------:R-:W-:-:S09]  /*24c0*/  UISETP.GE.AND UP0, UPT, UR4, UR12, UPT ;  /* 0x0000000c0400728c */ /* 0x000fd2000bf06270 */
[----:B------:R-:W-:Y:S05]  /*24d0*/  BRA.U !UP0, `(.L_x_9779) ;  /* 0xffffffed08247547 */ /* 0x000fea000b83ffff */
.L_x_9765:
[----:B------:R-:W-:Y:S01]  /*24e0*/  BAR.SYNC.DEFER_BLOCKING 0x0 ;  /* 0x0000000000007b1d */ /* 0x000fe20000010000 */
[----:B------:R-:W-:Y:S02]  /*24f0*/  ISETP.NE.AND P5, PT, R16, RZ, PT ;  /* 0x000000ff1000720c */ /* 0x000fe40003fa5270 */
[----:B------:R-:W-:Y:S02]  /*2500*/  F2FP.BF16.F32.PACK_AB R54, R54, R56 ;  /* 0x000000383636723e */ /* 0x000fe400000010ff */
[----:B------:R-:W-:-:S03]  /*2510*/  F2FP.BF16.F32.PACK_AB R55, R53, R55 ;  /* 0x000000373537723e */ /* 0x000fc600000010ff */
[----:B------:R-:W3:Y:S01]  /*2520*/  LDC.64 R28, c[0x0][0x4f8] ;  /* 0x00013e00ff1c7b82 */ /* 0x000ee20000000a00 */
[----:B------:R-:W5:Y:S01]  /*2530*/  LDCU.64 UR8, c[0x0][0x500] ;  /* 0x0000a000ff0877ac */ /* 0x000f620008000a00 */
[----:B------:R-:W-:Y:S02]  /*2540*/  SHF.R.S32.HI R9, RZ, 0x1f, R8 ;  /* 0x0000001fff097819 */ /* 0x000fe40000011408 */
[----:B------:R-:W-:Y:S01]  /*2550*/  F2FP.BF16.F32.PACK_AB R30, R60, R59 ;  /* 0x0000003b3c1e723e */ /* 0x000fe200000010ff */
[----:B------:R-:W1:Y:S01]  /*2560*/  LDCU.64 UR10, c[0x0][0x550] ;  /* 0x0000aa00ff0a77ac */ /* 0x000e620008000a00 */
[----:B------:R-:W-:Y:S01]  /*2570*/  F2FP.BF16.F32.PACK_AB R31, R64, R63 ;  /* 0x0000003f401f723e */ /* 0x000fe200000010ff */
[----:B------:R-:W-:Y:S01]  /*2580*/  FADD.FTZ R59, R59, R90 ;  /* 0x0000005a3b3b7221 */ /* 0x000fe20000010000 */
[----:B------:R-:W2:Y:S03]  /*2590*/  LDC.64 R32, c[0x0][0x518] ;  /* 0x00014600ff207b82 */ /* 0x000ea60000000a00 */
[----:B------:R-:W-:-:S04]  /*25a0*/  FADD.FTZ R60, R59, R60 ;  /* 0x0000003c3b3c7221 */ /* 0x000fc80000010000 */
[----:B------:R-:W-:Y:S01]  /*25b0*/  FADD.FTZ R63, R60, R63 ;  /* 0x0000003f3c3f7221 */ /* 0x000fe20000010000 */
[----:B------:R-:W-:Y:S01]  /*25c0*/  STS.64 [R68], R54 ;  /* 0x0000003644007388 */ /* 0x000fe20000000a00 */
[----:B------:R-:W-:-:S03]  /*25d0*/  NOP ;  /* 0x0000000000007918 */ /* 0x000fc60000000000 */
[----:B0-----:R-:W-:Y:S01]  /*25e0*/  LDS.U16 R5, [R69] ;  /* 0x0000000045057984 */ /* 0x001fe20000000400 */
[----:B---3--:R-:W-:-:S04]  /*25f0*/  IMAD.WIDE.U32 R2, R28, UR18, R8 ;  /* 0x000000121c027c25 */ /* 0x008fc8000f8e0008 */
[----:B------:R-:W-:Y:S01]  /*2600*/  FADD.FTZ R90, R63, R64 ;  /* 0x000000403f5a7221 */ /* 0x000fe20000010000 */
[----:B------:R-:W-:Y:S01]  /*2610*/  LDS.U16 R7, [R69+0x40] ;  /* 0x0000400045077984 */ /* 0x000fe20000000400 */
[----:B------:R-:W-:Y:S02]  /*2620*/  IMAD R3, R29, UR18, R3 ;  /* 0x000000121d037c24 */ /* 0x000fe4000f8e0203 */
[----:B--2---:R-:W-:Y:S01]  /*2630*/  IMAD.WIDE.U32 R8, R32, UR18, R8 ;  /* 0x0000001220087c25 */ /* 0x004fe2000f8e0008 */
[----:B------:R-:W-:Y:S03]  /*2640*/  LDS.U16 R23, [R69+0x80] ;  /* 0x0000800045177984 */ /* 0x000fe60000000400 */
[C---:B-----5:R-:W-:Y:S01]  /*2650*/  IMAD.WIDE.U32 R2, R99.reuse, UR8, R2 ;  /* 0x0000000863027c25 */ /* 0x060fe2000f8e0002 */
[----:B------:R-:W-:Y:S03]  /*2660*/  LDS.U16 R25, [R69+0xc0] ;  /* 0x0000c00045197984 */ /* 0x000fe60000000400 */
[----:B------:R-:W-:Y:S01]  /*2670*/  IMAD R0, R99, UR9, R3 ;  /* 0x0000000963007c24 */ /* 0x000fe2000f8e0203 */
[----:B------:R-:W-:Y:S01]  /*2680*/  @!P5 STS [UR6+0x100], R71 ;  /* 0x00010047ff00d988 */ /* 0x000fe20008000806 */
[----:B------:R-:W-:Y:S01]  /*2690*/  BAR.SYNC.DEFER_BLOCKING 0x0 ;  /* 0x0000000000007b1d */ /* 0x000fe20000010000 */
[----:B------:R-:W-:Y:S01]  /*26a0*/  IADD3 R3, P2, PT, R80, R2, RZ ;  /* 0x0000000250037210 */ /* 0x000fe20007f5e0ff */
[----:B------:R-:W-:-:S03]  /*26b0*/  IMAD R9, R33, UR18, R9 ;  /* 0x0000001221097c24 */ /* 0x000fc6000f8e0209 */
[C---:B-1----:R-:W-:Y:S01]  /*26c0*/  LEA R2, P4, R3.reuse, UR10, 0x1 ;  /* 0x0000000a03027c11 */ /* 0x042fe2000f8808ff */
[----:B------:R-:W-:Y:S01]  /*26d0*/  IMAD.X R0, RZ, RZ, R0, P2 ;  /* 0x000000ffff007224 */ /* 0x000fe200010e0600 */
[----:B------:R-:W0:Y:S04]  /*26e0*/  LDCU.64 UR8, c[0x0][0x560] ;  /* 0x0000ac00ff0877ac */ /* 0x000e280008000a00 */
[----:B------:R-:W-:Y:S01]  /*26f0*/  LEA.HI.X R3, R3, UR11, R0, 0x1, P4 ;  /* 0x0000000b03037c11 */ /* 0x000fe2000a0f0c00 */
[----:B------:R-:W1:Y:S02]  /*2700*/  LDS R27, [UR6+0x100] ;  /* 0x00010006ff1b7984 */ /* 0x000e640008000800 */
[-C--:B-1----:R-:W-:Y:S02]  /*2710*/  ISETP.GE.AND P0, PT, R80, R27.reuse, PT ;  /* 0x0000001b5000720c */ /* 0x082fe40003f06270 */
        /* <DEDUP_REMOVED lines=16> */
[----:B------:R-:W2:Y:S01]  /*2820*/  LDS R23, [UR6+0x100] ;  /* 0x00010006ff177984 */ /* 0x000ea20008000800 */
[----:B------:R-:W1:Y:S02]  /*2830*/  LDCU.64 UR6, c[0x0][0x520] ;  /* 0x0000a400ff0677ac */ /* 0x000e640008000a00 */
[----:B-1----:R-:W-:-:S04]  /*2840*/  IMAD.WIDE.U32 R2, R99, UR6, R8 ;  /* 0x0000000663027c25 */ /* 0x002fc8000f8e0008 */
[----:B------:R-:W-:Y:S01]  /*2850*/  IMAD R0, R99, UR7, R3 ;  /* 0x0000000763007c24 */ /* 0x000fe2000f8e0203 */
[----:B------:R-:W-:-:S04]  /*2860*/  IADD3 R3, P4, PT, R80, R2, RZ ;  /* 0x0000000250037210 */ /* 0x000fc80007f9e0ff */
[----:B------:R-:W-:Y:S02]  /*2870*/  IADD3.X R0, PT, PT, RZ, R0, RZ, P4, !PT ;  /* 0x00000000ff007210 */ /* 0x000fe400027fe4ff */
[----:B0-----:R-:W-:-:S04]  /*2880*/  LEA R2, P4, R3, UR8, 0x1 ;  /* 0x0000000803027c11 */ /* 0x001fc8000f8808ff */
[----:B------:R-:W-:Y:S02]  /*2890*/  LEA.HI.X R3, R3, UR9, R0, 0x1, P4 ;  /* 0x0000000903037c11 */ /* 0x000fe4000a0f0c00 */
[----:B------:R-:W-:Y:S02]  /*28a0*/  IADD3 R84, P4, PT, R84, -0x100, RZ ;  /* 0xffffff0054547810 */ /* 0x000fe40007f9e0ff */
[-C--:B--2---:R-:W-:Y:S02]  /*28b0*/  ISETP.GE.AND P0, PT, R80, R23.reuse, PT ;  /* 0x000000175000720c */ /* 0x084fe40003f06270 */
        /* <DEDUP_REMOVED lines=17> */
.L_x_9764:
        /* <DEDUP_REMOVED lines=34> */
.L_x_9782:
[----:B------:R-:W-:Y:S05]  /*2bf0*/  BSYNC.RECONVERGENT B0 ;  /* 0x0000000000007941 */ /* 0x000fea0003800200 */
.L_x_9781:
        /* <DEDUP_REMOVED lines=26> */
.L_x_9784:
[----:B------:R-:W-:Y:S05]  /*2da0*/  BSYNC.RECONVERGENT B0 ;  /* 0x0000000000007941 */ /* 0x000fea0003800200 */
.L_x_9783:
[----:B------:R-:W-:Y:S05]  /*2db0*/  @P2 EXIT ;  /* 0x000000000000294d */ /* 0x000fea0003800000 */
[----:B------:R-:W1:Y:S01]  /*2dc0*/  LDCU.64 UR8, c[0x0][0x4e8] ;  /* 0x00009d00ff0877ac */ /* 0x000e620008000a00 */
[----:B------:R-:W2:Y:S01]  /*2dd0*/  S2UR UR5, SR_CgaCtaId ;  /* 0x00000000000579c3 */ /* 0x000ea20000008800 */
[----:B------:R-:W-:Y:S01]  /*2de0*/  BSSY.RECONVERGENT B0, `(.L_x_9785) ;  /* 0x0000022000007945 */ /* 0x000fe20003800200 */
[----:B------:R-:W-:Y:S01]  /*2df0*/  UMOV UR4, 0x400 ;  /* 0x0000040000047882 */ /* 0x000fe20000000000 */
[----:B------:R-:W3:Y:S01]  /*2e00*/  LDCU UR6, c[0x0][0x360] ;  /* 0x00006c00ff0677ac */ /* 0x000ee20008000800 */
[----:B------:R-:W0:Y:S01]  /*2e10*/  LDCU.64 UR10, c[0x0][0x4b0] ;  /* 0x00009600ff0a77ac */ /* 0x000e220008000a00 */
[----:B------:R-:W0:Y:S01]  /*2e20*/  LDCU.64 UR12, c[0x0][0x530] ;  /* 0x0000a600ff0c77ac */ /* 0x000e220008000a00 */
[----:B------:R-:W0:Y:S01]  /*2e30*/  LDCU.64 UR14, c[0x0][0x4f0] ;  /* 0x00009e00ff0e77ac */ /* 0x000e220008000a00 */
[C---:B-1----:R-:W-:Y:S01]  /*2e40*/  IMAD.WIDE.U32 R2, R99.reuse, UR8, RZ ;  /* 0x0000000863027c25 */ /* 0x042fe2000f8e00ff */
[----:B------:R-:W1:Y:S03]  /*2e50*/  LDCU.64 UR18, c[0x0][0x540] ;  /* 0x0000a800ff1277ac */ /* 0x000e660008000a00 */
[----:B------:R-:W-:Y:S01]  /*2e60*/  IMAD R99, R99, UR9, R3 ;  /* 0x0000000963637c24 */ /* 0x000fe2000f8e0203 */
[----:B0-23--:R-:W-:-:S12]  /*2e70*/  ULEA UR4, UR5, UR4, 0x18 ;  /* 0x0000000405047291 */ /* 0x00dfd8000f8ec0ff */
.L_x_9786:
        /* <DEDUP_REMOVED lines=25> */
.L_x_9785:
[----:B------:R-:W-:Y:S05]  /*3010*/  EXIT ;  /* 0x000000000000794d */ /* 0x000fea0003800000 */
.L_x_9787:
        /* <DEDUP_REMOVED lines=14> */
.L_x_10544:


//--------------------- .text._Z25selective_scan_bwd_kernelI32Selective_Scan_bwd_kernel_traitsILi32ELi4ELb0ELb1ELb0ELb0ELb1EN3c108BFloat16EfEEv12SSMParamsBwd --------------------------
	.section	.text._Z25selective_scan_bwd_kernelI32Selective_Scan_bwd_kernel_traitsILi32ELi4ELb0ELb1ELb0ELb0ELb1EN3c108BFloat16EfEEv12SSMParamsBwd,"ax",@progbits
	.align	128
        .global         _Z25selective_scan_bwd_kernelI32Selective_Scan_bwd_kernel_traitsILi32ELi4ELb0ELb1ELb0ELb0ELb1EN3c108BFloat16EfEEv12SSMParamsBwd
        .type           _Z25selective_scan_bwd_kernelI32Selective_Scan_bwd_kernel_traitsILi32ELi4ELb0ELb1ELb0ELb0ELb1EN3c108BFloat16EfEEv12SSMParamsBwd,@function
        .size           _Z25selective_scan_bwd_kernelI32Selective_Scan_bwd_kernel_traitsILi32ELi4ELb0ELb1ELb0ELb0ELb1EN3c108BFloat16EfEEv12SSMParamsBwd,(.L_x_10545 - _Z25selective_scan_bwd_kernelI32Selective_Scan_bwd_kernel_traitsILi32ELi4ELb0ELb1ELb0ELb0ELb1EN3c108BFloat16EfEEv12SSMParamsBwd)
        .other          _Z25selective_scan_bwd_kernelI32Selective_Scan_bwd_kernel_traitsILi32ELi4ELb0ELb1ELb0ELb0ELb1EN3c108BFloat16EfEEv12SSMParamsBwd,@"STO_CUDA_ENTRY STV_DEFAULT"
_Z25selective_scan_bwd_kernelI32Selective_Scan_bwd_kernel_traitsILi32ELi4ELb0ELb1ELb0ELb0ELb1EN3c108BFloat16EfEEv12SSMParamsBwd:
.text._Z25selective_scan_bwd_kernelI32Selective_Scan_bwd_kernel_traitsILi32ELi4ELb0ELb1ELb0ELb0ELb1EN3c108BFloat16EfEEv12SSMParamsBwd:
        /* <DEDUP_REMOVED lines=65> */
[----:B------:R-:W3:Y:S01]  /*0410*/  @P0 LDC.64 R6, c[0x0][0x480] ;  /* 0x00012000ff060b82 */ /* 0x000ee20000000a00 */
[----:B------:R-:W-:Y:S02]  /*0420*/  ISETP.NE.AND P2, PT, R8, RZ, PT ;  /* 0x000000ff0800720c */ /* 0x000fe40003f45270 */
[C---:B------:R-:W-:Y:S01]  /*0430*/  LEA R9, R19.reuse, 0xffffff80, 0x7 ;  /* 0xffffff8013097811 */ /* 0x040fe200078e38ff */
[----:B--2---:R-:W-:Y:S01]  /*0440*/  @P0 IMAD R0, R0, UR18, R99 ;  /* 0x0000001200000c24 */ /* 0x004fe2000f8e0263 */
[----:B------:R-:W-:-:S03]  /*0450*/  ISETP.GE.AND P1, PT, R19, 0x1, PT ;  /* 0x000000011300780c */ /* 0x000fc60003f26270 */
[----:B------:R-:W-:Y:S02]  /*0460*/  @P0 IMAD R0, R0, R19, RZ ;  /* 0x0000001300000224 */ /* 0x000fe400078e02ff */
[----:B------:R-:W2:Y:S01]  /*0470*/  LDC.64 R18, c[0x0][0x460] ;  /* 0x00011800ff127b82 */ /* 0x000ea20000000a00 */
[----:B------:R-:W-:Y:S01]  /*0480*/  IMAD.U32 R5, RZ, RZ, UR4 ;  /* 0x00000004ff057e24 */ /* 0x000fe2000f8e00ff */
[----:B-1----:R-:W-:Y:S01]  /*0490*/  UIMAD.WIDE.U32 UR4, UR18, UR6, URZ ;  /* 0x00000006120472a5 */ /* 0x002fe2000f8e00ff */
[----:B------:R-:W-:Y:S01]  /*04a0*/  @!P3 IADD3 R29, PT, PT, -R29, RZ, RZ ;  /* 0x000000ff1d1db210 */ /* 0x000fe20007ffe1ff */
[C---:B------:R-:W-:Y:S01]  /*04b0*/  IMAD.WIDE.U32 R2, R99.reuse, UR10, R2 ;  /* 0x0000000a63027c25 */ /* 0x040fe2000f8e0002 */
[----:B------:R-:W-:Y:S01]  /*04c0*/  @!P2 LOP3.LUT R29, RZ, R8, RZ, 0x33, !PT ;  /* 0x00000008ff1da212 */ /* 0x000fe200078e33ff */
        /* <DEDUP_REMOVED lines=19> */
[----:B------:R-:W-:Y:S01]  /*0600*/  IADD3 R9, P5, PT, R9, R4, RZ ;  /* 0x0000000409097210 */ /* 0x000fe20007fbe0ff */
[----:B------:R-:W-:Y:S01]  /*0610*/  IMAD.IADD R7, R5, 0x1, R7 ;  /* 0x0000000105077824 */ /* 0x000fe200078e0207 */
[----:B------:R-:W-:Y:S02]  /*0620*/  IADD3.X R4, PT, PT, R0, R13, RZ, P2, !PT ;  /* 0x0000000d00047210 */ /* 0x000fe400017fe4ff */
[----:B--2---:R-:W-:Y:S02]  /*0630*/  LEA R89, P0, R88, R18, 0x1 ;  /* 0x0000001258597211 */ /* 0x004fe400078008ff */
        /* <DEDUP_REMOVED lines=8> */
[----:B------:R-:W-:Y:S01]  /*06c0*/  HFMA2 R90, -RZ, RZ, 0, 0 ;  /* 0x00000000ff5a7431 */ /* 0x000fe200000001ff */
[----:B------:R-:W-:Y:S01]  /*06d0*/  LEA.HI.X R86, R86, R23, R3, 0x1, P0 ;  /* 0x0000001756567211 */ /* 0x000fe200000f0c03 */
[----:B------:R-:W-:Y:S01]  /*06e0*/  IMAD R97, R99, R97, R19 ;  /* 0x0000006163617224 */ /* 0x000fe200078e0213 */
[----:B------:R-:W-:Y:S02]  /*06f0*/  LEA.HI.X R82, R2, R25, R82, 0x1, P2 ;  /* 0x0000001902527211 */ /* 0x000fe400010f0c52 */
[----:B------:R-:W-:Y:S01]  /*0700*/  LEA.HI.X R83, R9, R27, R0, 0x1, P3 ;  /* 0x0000001b09537211 */ /* 0x000fe200018f0c00 */
[----:B------:R-:W-:Y:S06]  /*0710*/  @!P1 BRA `(.L_x_9788) ;  /* 0x0000002c00709947 */ /* 0x000fec0003800000 */
[----:B------:R-:W0:Y:S01]  /*0720*/  S2R R16, SR_TID.X ;  /* 0x0000000000107919 */ /* 0x000e220000002100 */
[----:B------:R-:W1:Y:S01]  /*0730*/  LDC.64 R4, c[0x0][0x4b8] ;  /* 0x00012e00ff047b82 */ /* 0x000e620000000a00 */
[----:B------:R-:W2:Y:S01]  /*0740*/  LDCU.64 UR6, c[0x0][0x3a0] ;  /* 0x00007400ff0677ac */ /* 0x000ea20008000a00 */
[----:B------:R-:W-:Y:S01]  /*0750*/  IMAD.MOV.U32 R17, RZ, RZ, RZ ;  /* 0x000000ffff117224 */ /* 0x000fe200078e00ff */
[----:B------:R-:W-:Y:S01]  /*0760*/  MOV R90, RZ ;  /* 0x000000ff005a7202 */ /* 0x000fe20000000f00 */
[----:B------:R-:W-:Y:S01]  /*0770*/  IMAD.MOV.U32 R95, RZ, RZ, RZ ;  /* 0x000000ffff5f7224 */ /* 0x000fe200078e00ff */
        /* <DEDUP_REMOVED lines=13> */
[----:B------:R-:W-:-:S03]  /*0850*/  LOP3.LUT R98, R16, 0x1f, RZ, 0xc0, !PT ;  /* 0x0000001f10627812 */ /* 0x000fc600078ec0ff */
[----:B------:R-:W-:Y:S01]  /*0860*/  IMAD R3, R5, UR18, R3 ;  /* 0x0000001205037c24 */ /* 0x000fe2000f8e0203 */
[----:B------:R-:W-:Y:S01]  /*0870*/  LEA R81, R16, UR5, 0x4 ;  /* 0x0000000510517c11 */ /* 0x000fe2000f8e20ff */
[----:B------:R-:W-:Y:S01]  /*0880*/  IMAD R91, R99, UR9, R13 ;  /* 0x00000009635b7c24 */ /* 0x000fe2000f8e020d */
[----:B--2---:R-:W-:Y:S01]  /*0890*/  MOV R79, UR6 ;  /* 0x00000006004f7c02 */ /* 0x004fe20008000f00 */
[----:B------:R-:W-:Y:S01]  /*08a0*/  IMAD.WIDE.U32 R10, R29, UR10, R2 ;  /* 0x0000000a1d0a7c25 */ /* 0x000fe2000f8e0002 */
[----:B------:R-:W-:Y:S02]  /*08b0*/  LOP3.LUT R3, R100, 0xf80, RZ, 0xc0, !PT ;  /* 0x00000f8064037812 */ /* 0x000fe400078ec0ff */
[----:B------:R-:W-:Y:S01]  /*08c0*/  IADD3 R75, PT, PT, R81, 0x110, RZ ;  /* 0x00000110514b7810 */ /* 0x000fe20007ffe0ff */
[C---:B------:R-:W-:Y:S01]  /*08d0*/  VIADD R77, R16.reuse, 0x200 ;  /* 0x00000200104d7836 */ /* 0x040fe20000000000 */
[----:B------:R-:W-:Y:S02]  /*08e0*/  LOP3.LUT R80, R3, 0x1f, R16, 0xf8, !PT ;  /* 0x0000001f03507812 */ /* 0x000fe400078ef810 */
[----:B------:R-:W-:Y:S01]  /*08f0*/  IADD3 R73, PT, PT, R11, R73, RZ ;  /* 0x000000490b497210 */ /* 0x000fe20007ffe0ff */
[----:B------:R-:W-:Y:S01]  /*0900*/  IMAD R75, R16, -0xc, R75 ;  /* 0xfffffff4104b7824 */ /* 0x000fe200078e024b */
[----:B------:R-:W-:-:S02]  /*0910*/  LOP3.LUT R78, R80, 0x20, RZ, 0xfc, !PT ;  /* 0x00000020504e7812 */ /* 0x000fc400078efcff */
[C---:B------:R-:W-:Y:S02]  /*0920*/  LOP3.LUT R76, R80.reuse, 0x40, RZ, 0xfc, !PT ;  /* 0x00000040504c7812 */ /* 0x040fe400078efcff */
[----:B------:R-:W-:-:S07]  /*0930*/  LOP3.LUT R74, R80, 0x60, RZ, 0xfc, !PT ;  /* 0x00000060504a7812 */ /* 0x000fce00078efcff */
.L_x_9805:
        /* <DEDUP_REMOVED lines=13> */
[----:B------:R-:W1:Y:S01]  /*0a10*/  S2R R70, SR_LANEID ;  /* 0x0000000000467919 */ /* 0x000e620000000000 */
[-C--:B------:R-:W-:Y:S01]  /*0a20*/  ISETP.GE.AND P3, PT, R80, R71.reuse, PT ;  /* 0x000000475000720c */ /* 0x080fe20003f66270 */
[----:B--2---:R-:W2:Y:S01]  /*0a30*/  LDCU.64 UR8, c[0x0][0x488] ;  /* 0x00009100ff0877ac */ /* 0x004ea20008000a00 */
[-C--:B------:R-:W-:Y:S02]  /*0a40*/  ISETP.GE.AND P2, PT, R78, R71.reuse, PT ;  /* 0x000000474e00720c */ /* 0x080fe40003f46270 */
[-C--:B------:R-:W-:Y:S01]  /*0a50*/  ISETP.GE.AND P1, PT, R76, R71.reuse, PT ;  /* 0x000000474c00720c */ /* 0x080fe20003f26270 */
[----:B------:R-:W3:Y:S01]  /*0a60*/  LDCU.64 UR10, c[0x0][0x558] ;  /* 0x0000ab00ff0a77ac */ /* 0x000ee20008000a00 */
[----:B------:R-:W-:Y:S02]  /*0a70*/  ISETP.GE.AND P0, PT, R74, R71, PT ;  /* 0x000000474a00720c */ /* 0x000fe40003f06270 */
[----:B------:R-:W-:Y:S01]  /*0a80*/  PRMT R26, RZ, 0x7610, R26 ;  /* 0x00007610ff1a7816 */ /* 0x000fe2000000001a */
[----:B----4-:R-:W4:Y:S04]  /*0a90*/  LDCU.64 UR12, c[0x0][0x490] ;  /* 0x00009200ff0c77ac */ /* 0x010f280008000a00 */
        /* <DEDUP_REMOVED lines=12> */
[----:B------:R-:W-:Y:S02]  /*0b60*/  MOV R9, RZ ;  /* 0x000000ff00097202 */ /* 0x000fe40000000f00 */
[----:B------:R-:W-:Y:S02]  /*0b70*/  PRMT R38, RZ, 0x7610, R38 ;  /* 0x00007610ff267816 */ /* 0x000fe40000000026 */
[----:B------:R-:W-:Y:S01]  /*0b80*/  PRMT R40, RZ, 0x7610, R40 ;  /* 0x00007610ff287816 */ /* 0x000fe20000000028 */
[----:B----4-:R-:W-:Y:S01]  /*0b90*/  UISETP.NE.U32.AND UP0, UPT, UR12, URZ, UPT ;  /* 0x000000ff0c00728c */ /* 0x010fe2000bf05070 */
[C---:B-1----:R-:W-:Y:S01]  /*0ba0*/  LEA R69, R70.reuse, UR6, 0x1 ;  /* 0x0000000646457c11 */ /* 0x042fe2000f8e08ff */
[----:B------:R-:W0:Y:S01]  /*0bb0*/  LDCU UR4, c[0x0][0x38c] ;  /* 0x00007180ff0477ac */ /* 0x000e220008000800 */
[----:B------:R-:W-:-:S02]  /*0bc0*/  LEA R68, R70, UR6, 0x3 ;  /* 0x0000000646447c11 */ /* 0x000fc4000f8e18ff */
        /* <DEDUP_REMOVED lines=15> */
[----:B------:R-:W-:-:S02]  /*0cc0*/  PRMT R32, RZ, 0x7610, R32 ;  /* 0x00007610ff207816 */ /* 0x000fc40000000020 */
[----:B------:R-:W-:Y:S01]  /*0cd0*/  IADD3.X R23, PT, PT, RZ, R82, RZ, P4, !PT ;  /* 0x00000052ff177210 */ /* 0x000fe200027fe4ff */
        /* <DEDUP_REMOVED lines=61> */
[----:B------:R-:W-:Y:S01]  /*10b0*/  IMAD.U32 R25, R25, 0x10000, RZ ;  /* 0x0001000019197824 */ /* 0x000fe200078e00ff */
[C---:B------:R-:W-:Y:S01]  /*10c0*/  SHF.L.U32 R0, R24.reuse, 0x10, RZ ;  /* 0x0000001018007819 */ /* 0x040fe200000006ff */
[----:B------:R-:W-:Y:S01]  /*10d0*/  UISETP.NE.AND.EX UP0, UPT, UR13, URZ, UPT, UP0 ;  /* 0x000000ff0d00728c */ /* 0x000fe2000bf05300 */
[----:B------:R-:W-:Y:S01]  /*10e0*/  PRMT R24, R24, 0x7632, R24 ;  /* 0x0000763218187816 */ /* 0x000fe20000000018 */
[----:B------:R-:W-:Y:S01]  /*10f0*/  FMUL.FTZ R30, R25, -1.4426950216293334961 ;  /* 0xbfb8aa3b191e7820 */ /* 0x000fe20000410000 */
[----:B------:R-:W-:Y:S01]  /*1100*/  SHF.L.U32 R26, R26, 0x10, RZ ;  /* 0x000000101a1a7819 */ /* 0x000fe200000006ff */
[----:B------:R-:W-:Y:S01]  /*1110*/  FMUL.FTZ R27, R0, -1.4426950216293334961 ;  /* 0xbfb8aa3b001b7820 */ /* 0x000fe20000410000 */
[----:B------:R-:W-:-:S02]  /*1120*/  SHF.L.U32 R24, R24, 0x10, RZ ;  /* 0x0000001018187819 */ /* 0x000fc400000006ff */
[----:B------:R-:W-:Y:S01]  /*1130*/  SHF.L.U32 R67, R7, 0x10, RZ ;  /* 0x0000001007437819 */ /* 0x000fe200000006ff */
[----:B------:R-:W-:Y:S01]  /*1140*/  MUFU.EX2 R30, R30 ;  /* 0x0000001e001e7308 */ /* 0x000fe20000000800 */
[----:B------:R-:W-:Y:S01]  /*1150*/  FMUL.FTZ R33, R26, -1.4426950216293334961 ;  /* 0xbfb8aa3b1a217820 */ /* 0x000fe20000410000 */
[----:B------:R-:W-:Y:S01]  /*1160*/  FMUL.FTZ R28, R24, -1.4426950216293334961 ;  /* 0xbfb8aa3b181c7820 */ /* 0x000fe20000410000 */
[----:B------:R-:W-:Y:S01]  /*1170*/  ISETP.NE.AND P1, PT, R16, RZ, PT ;  /* 0x000000ff1000720c */ /* 0x000fe20003f25270 */
[----:B------:R-:W2:Y:S04]  /*1180*/  MUFU.EX2 R27, R27 ;  /* 0x0000001b001b7308 */ /* 0x000ea80000000800 */
[----:B------:R-:W0:Y:S04]  /*1190*/  MUFU.EX2 R28, R28 ;  /* 0x0000001c001c7308 */ /* 0x000e280000000800 */
[----:B------:R-:W1:Y:S01]  /*11a0*/  MUFU.EX2 R33, R33 ;  /* 0x0000002100217308 */ /* 0x000e620000000800 */
[----:B--2---:R-:W-:Y:S01]  /*11b0*/  FADD.FTZ R29, R27, 1 ;  /* 0x3f8000001b1d7421 */ /* 0x004fe20000010000 */
[----:B------:R-:W-:Y:S01]  /*11c0*/  PRMT R27, R6, 0x7632, R27 ;  /* 0x00007632061b7816 */ /* 0x000fe2000000001b */
[----:B0-----:R-:W-:Y:S01]  /*11d0*/  FADD.FTZ R31, R28, 1 ;  /* 0x3f8000001c1f7421 */ /* 0x001fe20000010000 */
[----:B------:R-:W-:-:S03]  /*11e0*/  IMAD.U32 R28, R6, 0x10000, RZ ;  /* 0x00010000061c7824 */ /* 0x000fc600078e00ff */
[----:B------:R-:W-:Y:S01]  /*11f0*/  MUFU.RCP R29, R29 ;  /* 0x0000001d001d7308 */ /* 0x000fe20000001000 */
[----:B------:R-:W-:Y:S02]  /*1200*/  PRMT R6, R7, 0x7632, R6 ;  /* 0x0000763207067816 */ /* 0x000fe40000000006 */
[----:B------:R-:W-:Y:S02]  /*1210*/  SHF.L.U32 R27, R27, 0x10, RZ ;  /* 0x000000101b1b7819 */ /* 0x000fe400000006ff */
[----:B------:R-:W-:-:S03]  /*1220*/  SHF.L.U32 R66, R6, 0x10, RZ ;  /* 0x0000001006427819 */ /* 0x000fc600000006ff */
[----:B------:R-:W0:Y:S01]  /*1230*/  MUFU.RCP R31, R31 ;  /* 0x0000001f001f7308 */ /* 0x000e220000001000 */
[----:B---3--:R2:W-:Y:S04]  /*1240*/  STS.U16 [R69], R32 ;  /* 0x0000002045007388 */ /* 0x0085e80000000400 */
[----:B----4-:R3:W-:Y:S04]  /*1250*/  STS.U16 [R69+0x40], R34 ;  /* 0x0000402245007388 */ /* 0x0107e80000000400 */
[----:B------:R1:W-:Y:S01]  /*1260*/  STS.U16 [R69+0x80], R36 ;  /* 0x0000802445007388 */ /* 0x0003e20000000400 */
[----:B--2---:R-:W-:-:S03]  /*1270*/  FADD.FTZ R32, R30, 1 ;  /* 0x3f8000001e207421 */ /* 0x004fc60000010000 */
[----:B------:R-:W-:Y:S01]  /*1280*/  STS.U16 [R69+0xc0], R40 ;  /* 0x0000c02845007388 */ /* 0x000fe20000000400 */
[----:B------:R-:W-:-:S03]  /*1290*/  NOP ;  /* 0x0000000000007918 */ /* 0x000fc60000000000 */
[----:B------:R-:W2:Y:S01]  /*12a0*/  LDS.64 R22, [R68] ;  /* 0x0000000044167984 */ /* 0x000ea20000000a00 */
[----:B---3--:R-:W3:Y:S01]  /*12b0*/  MUFU.RCP R34, R32 ;  /* 0x0000002000227308 */ /* 0x008ee20000001000 */
[----:B-1----:R-:W-:Y:S01]  /*12c0*/  FADD.FTZ R36, R33, 1 ;  /* 0x3f80000021247421 */ /* 0x002fe20000010000 */
[----:B0-----:R-:W-:-:S04]  /*12d0*/  FADD.FTZ R33, -R31, 1 ;  /* 0x3f8000001f217421 */ /* 0x001fc80000010100 */
[C---:B------:R-:W-:Y:S01]  /*12e0*/  FFMA.FTZ R33, R24.reuse, R33, 1 ;  /* 0x3f80000018217423 */ /* 0x040fe20000010021 */
[----:B------:R-:W-:Y:S01]  /*12f0*/  FMUL.FTZ R24, R24, R31 ;  /* 0x0000001f18187220 */ /* 0x000fe20000410000 */
[----:B------:R0:W1:Y:S03]  /*1300*/  MUFU.RCP R37, R36 ;  /* 0x0000002400257308 */ /* 0x0000660000001000 */
[----:B------:R-:W-:Y:S01]  /*1310*/  FMUL.FTZ R65, R27, R24 ;  /* 0x000000181b417220 */ /* 0x000fe20000410000 */
[----:B---3--:R-:W-:-:S04]  /*1320*/  FADD.FTZ R32, -R34, 1 ;  /* 0x3f80000022207421 */ /* 0x008fc80000010100 */
[----:B0-----:R-:W-:Y:S01]  /*1330*/  FFMA.FTZ R36, R25, R32, 1 ;  /* 0x3f80000019247423 */ /* 0x001fe20000010020 */
[----:B-1----:R-:W-:-:S04]  /*1340*/  FADD.FTZ R39, -R37, 1 ;  /* 0x3f80000025277421 */ /* 0x002fc80000010100 */
[----:B------:R-:W-:Y:S01]  /*1350*/  FFMA.FTZ R39, R26, R39, 1 ;  /* 0x3f8000001a277423 */ /* 0x000fe20000010027 */
[C---:B--2---:R-:W-:Y:S01]  /*1360*/  PRMT R7, R22.reuse, 0x7632, R7 ;  /* 0x0000763216077816 */ /* 0x044fe20000000007 */
[C---:B------:R-:W-:Y:S01]  /*1370*/  IMAD.U32 R35, R23.reuse, 0x10000, RZ ;  /* 0x0001000017237824 */ /* 0x040fe200078e00ff */
[----:B------:R-:W-:Y:S02]  /*1380*/  SHF.L.U32 R30, R22, 0x10, RZ ;  /* 0x00000010161e7819 */ /* 0x000fe400000006ff */
        /* <DEDUP_REMOVED lines=20> */
[----:B------:R-:W-:Y:S01]  /*14d0*/  F2FP.BF16.F32.PACK_AB R46, R33, R6 ;  /* 0x00000006212e723e */ /* 0x000fe200000010ff */
[----:B------:R-:W-:Y:S01]  /*14e0*/  FMUL.FTZ R37, R26, R37 ;  /* 0x000000251a257220 */ /* 0x000fe20000410000 */
[----:B------:R-:W-:Y:S01]  /*14f0*/  F2FP.BF16.F32.PACK_AB R47, R40, R7 ;  /* 0x00000007282f723e */ /* 0x000fe200000010ff */
[----:B------:R-:W-:-:S03]  /*1500*/  FMUL.FTZ R0, R28, R29 ;  /* 0x0000001d1c007220 */ /* 0x000fc60000410000 */
[----:B------:R-:W0:Y:S01]  /*1510*/  LDC.64 R6, c[0x0][0x508] ;  /* 0x00014200ff067b82 */ /* 0x000e220000000a00 */
[----:B------:R-:W-:Y:S01]  /*1520*/  FMUL.FTZ R67, R67, R34 ;  /* 0x0000002243437220 */ /* 0x000fe20000410000 */
[----:B------:R-:W-:Y:S01]  /*1530*/  FMUL.FTZ R66, R66, R37 ;  /* 0x0000002542427220 */ /* 0x000fe20000410000 */
[----:B------:R-:W-:Y:S01]  /*1540*/  STS.64 [R68], R46 ;  /* 0x0000002e44007388 */ /* 0x000fe20000000a00 */
[----:B------:R-:W-:-:S03]  /*1550*/  NOP ;  /* 0x0000000000007918 */ /* 0x000fc60000000000 */
[----:B------:R-:W-:Y:S01]  /*1560*/  LDS.U16 R33, [R69] ;  /* 0x0000000045217984 */ /* 0x000fe20000000400 */
[----:B0-----:R-:W-:-:S03]  /*1570*/  IMAD.WIDE.U32 R22, R6, UR18, R8 ;  /* 0x0000001206167c25 */ /* 0x001fc6000f8e0008 */
[----:B------:R-:W-:Y:S01]  /*1580*/  LDS.U16 R39, [R69+0x40] ;  /* 0x0000400045277984 */ /* 0x000fe20000000400 */
[----:B------:R-:W-:-:S03]  /*1590*/  IMAD R23, R7, UR18, R23 ;  /* 0x0000001207177c24 */ /* 0x000fc6000f8e0217 */
[----:B------:R-:W-:Y:S01]  /*15a0*/  LDS.U16 R41, [R69+0x80] ;  /* 0x0000800045297984 */ /* 0x000fe20000000400 */
[----:B------:R-:W-:-:S03]  /*15b0*/  IMAD.WIDE.U32 R22, R99, UR8, R22 ;  /* 0x0000000863167c25 */ /* 0x000fc6000f8e0016 */
[----:B------:R-:W-:Y:S01]  /*15c0*/  LDS.U16 R43, [R69+0xc0] ;  /* 0x0000c000452b7984 */ /* 0x000fe20000000400 */
[----:B------:R-:W-:Y:S01]  /*15d0*/  IMAD R7, R99, UR9, R23 ;  /* 0x0000000963077c24 */ /* 0x000fe2000f8e0217 */
        /* <DEDUP_REMOVED lines=21> */
[----:B0-----:R-:W0:Y:S01]  /*1730*/  LDC.64 R32, c[0x0][0x430] ;  /* 0x00010c00ff207b82 */ /* 0x001e220000000a00 */
        /* <DEDUP_REMOVED lines=28> */
.L_x_9789:
[----:B------:R-:W-:Y:S01]  /*1900*/  BAR.SYNC.DEFER_BLOCKING 0x0 ;  /* 0x0000000000007b1d */ /* 0x000fe20000010000 */
[C---:B------:R-:W-:Y:S01]  /*1910*/  PRMT R58, R4.reuse, 0x7632, R58 ;  /* 0x00007632043a7816 */ /* 0x040fe2000000003a */
[----:B------:R-:W-:Y:S01]  /*1920*/  UISETP.GE.AND UP0, UPT, UR4, 0x1, UPT ;  /* 0x000000010400788c */ /* 0x000fe2000bf06270 */
[----:B------:R-:W-:Y:S01]  /*1930*/  SHF.L.U32 R63, R4, 0x10, RZ ;  /* 0x00000010043f7819 */ /* 0x000fe200000006ff */
[----:B------:R-:W-:Y:S01]  /*1940*/  HFMA2 R62, -RZ, RZ, 0, 0 ;  /* 0x00000000ff3e7431 */ /* 0x000fe200000001ff */
[----:B------:R-:W-:Y:S02]  /*1950*/  PRMT R4, R2, 0x7632, R4 ;  /* 0x0000763202047816 */ /* 0x000fe40000000004 */
[----:B------:R-:W-:Y:S02]  /*1960*/  CS2R R60, SRZ ;  /* 0x00000000003c7805 */ /* 0x000fe4000001ff00 */
[----:B------:R-:W-:Y:S01]  /*1970*/  SHF.L.U32 R58, R58, 0x10, RZ ;  /* 0x000000103a3a7819 */ /* 0x000fe200000006ff */
[----:B------:R-:W-:Y:S01]  /*1980*/  IMAD.MOV.U32 R59, RZ, RZ, RZ ;  /* 0x000000ffff3b7224 */ /* 0x000fe200078e00ff */
[----:B------:R-:W-:Y:S01]  /*1990*/  PRMT R57, R5, 0x7632, R57 ;  /* 0x0000763205397816 */ /* 0x000fe20000000039 */
[----:B------:R-:W-:-:S02]  /*19a0*/  IMAD.U32 R53, R4, 0x10000, RZ ;  /* 0x0001000004357824 */ /* 0x000fc400078e00ff */
[----:B------:R-:W-:Y:S01]  /*19b0*/  FFMA.FTZ R4, R0, R63, R95 ;  /* 0x0000003f00047223 */ /* 0x000fe2000001005f */
[----:B------:R-:W-:Y:S01]  /*19c0*/  SHF.L.U32 R64, R5, 0x10, RZ ;  /* 0x0000001005407819 */ /* 0x000fe200000006ff */
[----:B------:R-:W-:Y:S01]  /*19d0*/  IMAD.U32 R5, R2, 0x10000, RZ ;  /* 0x0001000002057824 */ /* 0x000fe200078e00ff */
[----:B------:R-:W-:Y:S01]  /*19e0*/  PRMT R2, R3, 0x7632, R2 ;  /* 0x0000763203027816 */ /* 0x000fe20000000002 */
[----:B------:R-:W-:Y:S01]  /*19f0*/  FFMA.FTZ R4, R65, R58, R4 ;  /* 0x0000003a41047223 */ /* 0x000fe20000010004 */
[----:B------:R-:W-:Y:S01]  /*1a00*/  SHF.L.U32 R55, R3, 0x10, RZ ;  /* 0x0000001003377819 */ /* 0x000fe200000006ff */
[----:B-----5:R-:W-:Y:S01]  /*1a10*/  FADD.FTZ R56, R5, R92 ;  /* 0x0000005c05387221 */ /* 0x020fe20000010000 */
[----:B------:R-:W-:Y:S01]  /*1a20*/  SHF.L.U32 R57, R57, 0x10, RZ ;  /* 0x0000001039397819 */ /* 0x000fe200000006ff */
[----:B------:R-:W-:Y:S01]  /*1a30*/  FFMA.FTZ R95, R67, R64, R4 ;  /* 0x00000040435f7223 */ /* 0x000fe20000010004 */
[----:B------:R-:W-:Y:S01]  /*1a40*/  SHF.L.U32 R3, R2, 0x10, RZ ;  /* 0x0000001002037819 */ /* 0x000fe200000006ff */
[--C-:B------:R-:W-:Y:S01]  /*1a50*/  FADD.FTZ R55, R55, R92.reuse ;  /* 0x0000005c37377221 */ /* 0x100fe20000010000 */
[--C-:B------:R-:W-:Y:S01]  /*1a60*/  FADD.FTZ R53, R53, R92.reuse ;  /* 0x0000005c35357221 */ /* 0x100fe20000010000 */
[-C--:B------:R-:W-:Y:S01]  /*1a70*/  FMUL.FTZ R51, R0, R94.reuse ;  /* 0x0000005e00337220 */ /* 0x080fe20000410000 */
[-C--:B------:R-:W-:Y:S01]  /*1a80*/  FMUL.FTZ R52, R67, R94.reuse ;  /* 0x0000005e43347220 */ /* 0x080fe20000410000 */
[----:B------:R-:W-:Y:S01]  /*1a90*/  FADD.FTZ R54, R3, R92 ;  /* 0x0000005c03367221 */ /* 0x000fe20000010000 */
[-C--:B------:R-:W-:Y:S01]  /*1aa0*/  FMUL.FTZ R50, R65, R94.reuse ;  /* 0x0000005e41327220 */ /* 0x080fe20000410000 */
[C---:B------:R-:W-:Y:S01]  /*1ab0*/  FMUL.FTZ R49, R66.reuse, R94 ;  /* 0x0000005e42317220 */ /* 0x040fe20000410000 */
[----:B------:R-:W-:Y:S01]  /*1ac0*/  FFMA.FTZ R95, R66, R57, R95 ;  /* 0x00000039425f7223 */ /* 0x000fe2000001005f */
[----:B------:R-:W-:Y:S06]  /*1ad0*/  BRA.U !UP0, `(.L_x_9790) ;  /* 0x0000001508487547 */ /* 0x000fec000b800000 */
[----:B-1----:R-:W1:Y:S01]  /*1ae0*/  LDC.64 R22, c[0x0][0x3a8] ;  /* 0x0000ea00ff167b82 */ /* 0x002e620000000a00 */
[C---:B------:R-:W-:Y:S01]  /*1af0*/  IMAD.SHL.U32 R42, R79.reuse, 0x100, RZ ;  /* 0x000001004f2a7824 */ /* 0x040fe200078e00ff */
[----:B------:R-:W-:Y:S01]  /*1b00*/  ISETP.NE.AND P0, PT, R79, 0x1, PT ;  /* 0x000000014f00780c */ /* 0x000fe20003f05270 */
[----:B------:R-:W-:Y:S01]  /*1b10*/  FMUL.FTZ R47, R56, R63 ;  /* 0x0000003f382f7220 */ /* 0x000fe20000410000 */
[----:B0-----:R-:W-:Y:S01]  /*1b20*/  SHF.L.U32 R43, R72, 0x8, RZ ;  /* 0x00000008482b7819 */ /* 0x001fe200000006ff */
[----:B------:R-:W-:Y:S01]  /*1b30*/  FMUL.FTZ R46, R53, R58 ;  /* 0x0000003a352e7220 */ /* 0x000fe20000410000 */
[----:B------:R-:W-:Y:S01]  /*1b40*/  IADD3 R34, P1, PT, R8, R10, RZ ;  /* 0x0000000a08227210 */ /* 0x000fe20007f3e0ff */
[----:B------:R-:W-:Y:S01]  /*1b50*/  FMUL.FTZ R45, R55, R64 ;  /* 0x00000040372d7220 */ /* 0x000fe20000410000 */
[----:B------:R-:W0:Y:S01]  /*1b60*/  LDC.64 R24, c[0x0][0x440] ;  /* 0x00011000ff187b82 */ /* 0x000e220000000a00 */
        /* <DEDUP_REMOVED lines=18> */
.L_x_9804:
[----:B------:R-:W-:Y:S01]  /*1c90*/  MOV R2, R80 ;  /* 0x0000005000027202 */ /* 0x000fe20000000f00 */
[----:B------:R-:W-:Y:S01]  /*1ca0*/  IMAD.MOV.U32 R3, RZ, RZ, RZ ;  /* 0x000000ffff037224 */ /* 0x000fe200078e00ff */
[-C--:B------:R-:W-:Y:S02]  /*1cb0*/  ISETP.GE.AND P4, PT, R76, R71.reuse, PT ;  /* 0x000000474c00720c */ /* 0x080fe40003f86270 */
[-C--:B------:R-:W-:Y:S01]  /*1cc0*/  ISETP.GE.AND P3, PT, R78, R71.reuse, PT ;  /* 0x000000474e00720c */ /* 0x080fe20003f66270 */
[----:B---3--:R-:W-:Y:S01]  /*1cd0*/  IMAD.WIDE.U32 R2, R26, UR4, R2 ;  /* 0x000000041a027c25 */ /* 0x008fe2000f8e0002 */
[----:B------:R-:W-:-:S03]  /*1ce0*/  ISETP.GE.AND P1, PT, R74, R71, PT ;  /* 0x000000474a00720c */ /* 0x000fc60003f26270 */
[----:B------:R-:W-:Y:S01]  /*1cf0*/  IMAD R3, R27, UR4, R3 ;  /* 0x000000041b037c24 */ /* 0x000fe2000f8e0203 */
[----:B0-----:R-:W-:-:S04]  /*1d00*/  LEA R4, P5, R2, R85, 0x1 ;  /* 0x0000005502047211 */ /* 0x001fc800078a08ff */
[----:B------:R-:W-:-:S05]  /*1d10*/  LEA.HI.X R5, R2, R83, R3, 0x1, P5 ;  /* 0x0000005302057211 */ /* 0x000fca00028f0c03 */
[----:B--2---:R-:W2:Y:S04]  /*1d20*/  @!P2 LDG.E.U16 R40, desc[UR16][R4.64] ;  /* 0x000000100428a981 */ /* 0x004ea8000c1e1500 */
[----:B------:R-:W3:Y:S04]  /*1d30*/  @!P4 LDG.E.U16 R39, desc[UR16][R4.64+0x80] ;  /* 0x000080100427c981 */ /* 0x000ee8000c1e1500 */
[----:B----4-:R-:W4:Y:S04]  /*1d40*/  @!P3 LDG.E.U16 R37, desc[UR16][R4.64+0x40] ;  /* 0x000040100425b981 */ /* 0x010f28000c1e1500 */
[----:B------:R5:W5:Y:S01]  /*1d50*/  @!P1 LDG.E.U16 R41, desc[UR16][R4.64+0xc0] ;  /* 0x0000c01004299981 */ /* 0x000b62000c1e1500 */
[----:B------:R-:W-:-:S02]  /*1d60*/  MOV R2, R14 ;  /* 0x0000000e00027202 */ /* 0x000fc40000000f00 */
[----:B------:R-:W-:-:S03]  /*1d70*/  MOV R3, R93 ;  /* 0x0000005d00037202 */ /* 0x000fc60000000f00 */
[----:B-1----:R-:W-:-:S04]  /*1d80*/  IMAD.WIDE.U32 R2, R22, UR4, R2 ;  /* 0x0000000416027c25 */ /* 0x002fc8000f8e0002 */
[----:B------:R-:W-:Y:S01]  /*1d90*/  IMAD R3, R23, UR4, R3 ;  /* 0x0000000417037c24 */ /* 0x000fe2000f8e0203 */
[----:B0-----:R-:W-:-:S04]  /*1da0*/  LEA R6, P5, R2, R24, 0x2 ;  /* 0x0000001802067211 */ /* 0x001fc800078a10ff */
[----:B------:R-:W-:-:S05]  /*1db0*/  LEA.HI.X R7, R2, R25, R3, 0x2, P5 ;  /* 0x0000001902077211 */ /* 0x000fca00028f1403 */
[----:B------:R-:W5:Y:S01]  /*1dc0*/  LDG.E R101, desc[UR16][R6.64] ;  /* 0x0000001006657981 */ /* 0x000f62000c1e1900 */
[----:B------:R-:W-:Y:S01]  /*1dd0*/  MOV R2, R12 ;  /* 0x0000000c00027202 */ /* 0x000fe20000000f00 */
[----:B------:R-:W-:Y:S02]  /*1de0*/  IMAD.MOV.U32 R3, RZ, RZ, R91 ;  /* 0x000000ffff037224 */ /* 0x000fe400078e005b */
[----:B------:R-:W-:Y:S02]  /*1df0*/  HFMA2 R38, -RZ, RZ, 0, 0 ;  /* 0x00000000ff267431 */ /* 0x000fe400000001ff */
[----:B------:R-:W-:Y:S02]  /*1e00*/  IMAD.MOV.U32 R36, RZ, RZ, RZ ;  /* 0x000000ffff247224 */ /* 0x000fe400078e00ff */
[----:B------:R-:W-:-:S04]  /*1e10*/  IMAD.WIDE.U32 R2, R30, UR4, R2 ;  /* 0x000000041e027c25 */ /* 0x000fc8000f8e0002 */
[----:B------:R-:W-:Y:S01]  /*1e20*/  IMAD R3, R31, UR4, R3 ;  /* 0x000000041f037c24 */ /* 0x000fe2000f8e0203 */
[----:B--2---:R-:W-:Y:S02]  /*1e30*/  @!P2 PRMT R36, R40, 0x5410, RZ ;  /* 0x000054102824a816 */ /* 0x004fe400000000ff */
[----:B---3--:R-:W-:Y:S02]  /*1e40*/  @!P4 PRMT R38, R39, 0x5410, RZ ;  /* 0x000054102726c816 */ /* 0x008fe400000000ff */
[----:B----4-:R-:W-:Y:S02]  /*1e50*/  @!P3 PRMT R36, R36, 0x5410, R37 ;  /* 0x000054102424b816 */ /* 0x010fe40000000025 */
[----:B-----5:R-:W-:Y:S02]  /*1e60*/  LEA R4, P3, R2, R28, 0x2 ;  /* 0x0000001c02047211 */ /* 0x020fe400078610ff */
        /* <DEDUP_REMOVED lines=34> */
[----:B------:R-:W-:-:S02]  /*2090*/  SHF.L.U32 R107, R107, 0x10, RZ ;  /* 0x000000106b6b7819 */ /* 0x000fc400000006ff */
[----:B------:R-:W-:Y:S01]  /*20a0*/  SHF.L.U32 R105, R105, 0x10, RZ ;  /* 0x0000001069697819 */ /* 0x000fe200000006ff */
[----:B------:R-:W-:Y:S01]  /*20b0*/  FMUL.FTZ R111, R47, R102 ;  /* 0x000000662f6f7220 */ /* 0x000fe20000410000 */
[----:B------:R-:W-:Y:S01]  /*20c0*/  FMUL.FTZ R108, R45, R106 ;  /* 0x0000006a2d6c7220 */ /* 0x000fe20000410000 */
[----:B------:R-:W-:Y:S02]  /*20d0*/  FMUL.FTZ R110, R46, R107 ;  /* 0x0000006b2e6e7220 */ /* 0x000fe40000410000 */
[----:B------:R-:W-:Y:S01]  /*20e0*/  FMUL.FTZ R109, R44, R105 ;  /* 0x000000692c6d7220 */ /* 0x000fe20000410000 */
[----:B------:R-:W-:Y:S01]  /*20f0*/  BAR.SYNC.DEFER_BLOCKING 0x0 ;  /* 0x0000000000007b1d */ /* 0x000fe20000010000 */
[-C--:B--2---:R-:W-:Y:S01]  /*2100*/  FMUL.FTZ R4, R0, R7.reuse ;  /* 0x0000000700047220 */ /* 0x084fe20000410000 */
[-C--:B------:R-:W-:Y:S01]  /*2110*/  FMUL.FTZ R114, R65, R7.reuse ;  /* 0x0000000741727220 */ /* 0x080fe20000410000 */
[-C--:B0-----:R-:W-:Y:S01]  /*2120*/  FMUL.FTZ R5, R67, R7.reuse ;  /* 0x0000000743057220 */ /* 0x081fe20000410000 */
[----:B------:R-:W-:-:S02]  /*2130*/  FMUL.FTZ R6, R66, R7 ;  /* 0x0000000742067220 */ /* 0x000fc40000410000 */
[----:B----4-:R-:W-:Y:S05]  /*2140*/  @P1 BRA `(.L_x_9792) ;  /* 0x00000000001c1947 */ /* 0x010fea0003800000 */
[----:B------:R-:W-:Y:S01]  /*2150*/  ISETP.NE.AND P1, PT, R79, UR10, PT ;  /* 0x0000000a4f007c0c */ /* 0x000fe2000bf25270 */
[----:B------:R-:W-:-:S12]  /*2160*/  IMAD.MOV.U32 R41, RZ, RZ, 0x3f800000 ;  /* 0x3f800000ff297424 */ /* 0x000fd800078e00ff */
[----:B------:R-:W-:Y:S05]  /*2170*/  @!P1 BRA `(.L_x_9793) ;  /* 0x0000000000149947 */ /* 0x000fea0003800000 */
[----:B------:R-:W-:-:S04]  /*2180*/  IADD3 R2, PT, PT, R42, UR4, RZ ;  /* 0x000000042a027c10 */ /* 0x000fc8000fffe0ff */
[----:B------:R-:W-:-:S05]  /*2190*/  LEA R2, R2, UR6, 0x2 ;  /* 0x0000000602027c11 */ /* 0x000fca000f8e10ff */
[----:B------:R2:W3:Y:S01]  /*21a0*/  LDS R41, [R2+0x548] ;  /* 0x0005480002297984 */ /* 0x0004e20000000800 */
[----:B------:R-:W-:Y:S05]  /*21b0*/  BRA `(.L_x_9793) ;  /* 0x0000000000047947 */ /* 0x000fea0003800000 */
.L_x_9792:
[----:B------:R0:W1:Y:S02]  /*21c0*/  LDS R41, [R100+UR5+0xd4c] ;  /* 0x000d4c0564297984 */ /* 0x0000640008000800 */
.L_x_9793:
[----:B------:R-:W-:Y:S05]  /*21d0*/  BSYNC.RECONVERGENT B0 ;  /* 0x0000000000007941 */ /* 0x000fea0003800200 */
.L_x_9791:
        /* <DEDUP_REMOVED lines=18> */
[----:B------:R-:W-:Y:S02]  /*2300*/  IMAD.MOV.U32 R113, RZ, RZ, R39 ;  /* 0x000000ffff717224 */ /* 0x000fe400078e0027 */
[----:B------:R-:W-:Y:S01]  /*2310*/  FFMA.FTZ R38, R103, R38, R108 ;  /* 0x0000002667267223 */ /* 0x000fe2000001006c */
[----:B------:R-:W3:Y:S03]  /*2320*/  SHFL.DOWN PT, R112, R39, 0x1, 0x1f ;  /* 0x08201f0027707f89 */ /* 0x000ee600000e0000 */
        /* <DEDUP_REMOVED lines=18> */
[----:B------:R-:W-:Y:S01]  /*2450*/  @!P4 MOV R40, R39 ;  /* 0x000000270028c202 */ /* 0x000fe20000000f00 */
[----:B--2---:R-:W-:Y:S01]  /*2460*/  @P1 FMUL.FTZ R115, R115, R2 ;  /* 0x0000000273731220 */ /* 0x004fe20000410000 */
[----:B------:R-:W-:Y:S02]  /*2470*/  ISETP.GT.U32.AND P4, PT, R98, 0x1b, PT ;  /* 0x0000001b6200780c */ /* 0x000fe40003f84070 */
[----:B------:R-:W-:Y:S01]  /*2480*/  ISETP.GE.AND P1, PT, R70, 0x2, PT ;  /* 0x000000024600780c */ /* 0x000fe20003f26270 */
[----:B------:R-:W2:Y:S04]  /*2490*/  SHFL.DOWN PT, R39, R40, 0x4, 0x1f ;  /* 0x08801f0028277f89 */ /* 0x000ea800000e0000 */
[----:B------:R-:W3:Y:S01]  /*24a0*/  SHFL.UP PT, R2, R115, 0x2, RZ ;  /* 0x0440000073027989 */ /* 0x000ee200000e00ff */
[----:B-----5:R-:W-:-:S05]  /*24b0*/  FFMA.FTZ R3, R115, R3, R38 ;  /* 0x0000000373037223 */ /* 0x020fca0000010026 */
[----:B-1----:R-:W-:Y:S01]  /*24c0*/  @!P4 FFMA.FTZ R113, R40, R112, R113 ;  /* 0x000000702871c223 */ /* 0x002fe20000010071 */
[----:B------:R-:W-:Y:S01]  /*24d0*/  FSEL R112, R38, R3, !P1 ;  /* 0x0000000326707208 */ /* 0x000fe20004800000 */
[----:B------:R-:W-:-:S03]  /*24e0*/  HFMA2 R38, -RZ, RZ, 1.875, 0 ;  /* 0x3f800000ff267431 */ /* 0x000fc600000001ff */
[----:B------:R-:W1:Y:S01]  /*24f0*/  SHFL.DOWN PT, R118, R113, 0x8, 0x1f ;  /* 0x09001f0071767f89 */ /* 0x000e6200000e0000 */
[----:B--2---:R-:W-:-:S03]  /*2500*/  @!P4 FMUL.FTZ R39, R40, R39 ;  /* 0x000000272827c220 */ /* 0x004fc60000410000 */
[----:B------:R-:W2:Y:S01]  /*2510*/  SHFL.UP PT, R3, R112, 0x4, RZ ;  /* 0x0480000070037989 */ /* 0x000ea200000e00ff */
[----:B------:R-:W-:Y:S02]  /*2520*/  @!P4 IMAD.MOV.U32 R40, RZ, RZ, R39 ;  /* 0x000000ffff28c224 */ /* 0x000fe400078e0027 */
[----:B---3--:R-:W-:Y:S01]  /*2530*/  @P1 FMUL.FTZ R115, R115, R2 ;  /* 0x0000000273731220 */ /* 0x008fe20000410000 */
[----:B------:R-:W-:Y:S02]  /*2540*/  ISETP.GE.AND P1, PT, R79, UR10, PT ;  /* 0x0000000a4f007c0c */ /* 0x000fe4000bf26270 */
[----:B------:R-:W-:Y:S01]  /*2550*/  MOV R39, RZ ;  /* 0x000000ff00277202 */ /* 0x000fe20000000f00 */
[----:B------:R-:W3:Y:S01]  /*2560*/  SHFL.DOWN PT, R117, R40, 0x8, 0x1f ;  /* 0x09001f0028757f89 */ /* 0x000ee200000e0000 */
[----:B------:R-:W-:Y:S02]  /*2570*/  ISETP.NE.OR P1, PT, R16, RZ, P1 ;  /* 0x000000ff1000720c */ /* 0x000fe40000f25670 */
[----:B------:R-:W-:Y:S01]  /*2580*/  ISETP.GE.AND P4, PT, R70, 0x4, PT ;  /* 0x000000044600780c */ /* 0x000fe20003f86270 */
[----:B------:R-:W5:Y:S01]  /*2590*/  SHFL.UP PT, R2, R115, 0x4, RZ ;  /* 0x0480000073027989 */ /* 0x000f6200000e00ff */
[----:B-1----:R-:W-:-:S09]  /*25a0*/  @!P5 FFMA.FTZ R113, R40, R118, R113 ;  /* 0x000000762871d223 */ /* 0x002fd20000010071 */
[----:B------:R-:W-:Y:S01]  /*25b0*/  @!P1 LDS.64 R38, [UR7+0xdc8] ;  /* 0x000dc807ff269984 */ /* 0x000fe20008000a00 */
[----:B------:R-:W-:Y:S01]  /*25c0*/  ISETP.GE.AND P1, PT, R70, 0x8, PT ;  /* 0x000000084600780c */ /* 0x000fe20003f26270 */
[----:B--2---:R-:W-:Y:S02]  /*25d0*/  FFMA.FTZ R3, R115, R3, R112 ;  /* 0x0000000373037223 */ /* 0x004fe40000010070 */
[----:B------:R-:W1:Y:S03]  /*25e0*/  SHFL.DOWN PT, R118, R113, 0x10, 0x1f ;  /* 0x0a001f0071767f89 */ /* 0x000e6600000e0000 */
[----:B------:R-:W-:Y:S01]  /*25f0*/  FSEL R112, R112, R3, !P4 ;  /* 0x0000000370707208 */ /* 0x000fe20006000000 */
[----:B---3--:R-:W-:-:S04]  /*2600*/  @!P5 FMUL.FTZ R116, R40, R117 ;  /* 0x000000752874d220 */ /* 0x008fc80000410000 */
[----:B------:R-:W2:Y:S01]  /*2610*/  SHFL.UP PT, R3, R112, 0x8, RZ ;  /* 0x0500000070037989 */ /* 0x000ea200000e00ff */
[----:B------:R-:W-:Y:S02]  /*2620*/  @!P5 IMAD.MOV.U32 R40, RZ, RZ, R116 ;  /* 0x000000ffff28d224 */ /* 0x000fe400078e0074 */
[----:B-----5:R-:W-:Y:S01]  /*2630*/  @P4 FMUL.FTZ R115, R115, R2 ;  /* 0x0000000273734220 */ /* 0x020fe20000410000 */
[----:B------:R-:W-:Y:S02]  /*2640*/  ISETP.GT.U32.AND P4, PT, R98, 0xf, PT ;  /* 0x0000000f6200780c */ /* 0x000fe40003f84070 */
[----:B------:R-:W3:Y:S04]  /*2650*/  SHFL.DOWN PT, R117, R40, 0x10, 0x1f ;  /* 0x0a001f0028757f89 */ /* 0x000ee800000e0000 */
[----:B------:R-:W5:Y:S07]  /*2660*/  SHFL.UP PT, R2, R115, 0x8, RZ ;  /* 0x0500000073027989 */ /* 0x000f6e00000e00ff */
[----:B-1----:R-:W-:-:S05]  /*2670*/  @!P4 FFMA.FTZ R113, R40, R118, R113 ;  /* 0x000000762871c223 */ /* 0x002fca0000010071 */
[----:B------:R-:W-:Y:S01]  /*2680*/  SHFL.DOWN PT, R119, R113, 0x1, 0x1f ;  /* 0x08201f0071777f89 */ /* 0x000fe200000e0000 */
[----:B--2---:R-:W-:-:S03]  /*2690*/  FFMA.FTZ R3, R115, R3, R112 ;  /* 0x0000000373037223 */ /* 0x004fc60000010070 */
[----:B------:R-:W-:Y:S02]  /*26a0*/  SHFL.IDX PT, R121, R39, RZ, 0x1f ;  /* 0x00001fff27797589 */ /* 0x000fe400000e0000 */
[----:B------:R-:W-:Y:S01]  /*26b0*/  FSEL R118, R112, R3, !P1 ;  /* 0x0000000370767208 */ /* 0x000fe20004800000 */
[----:B---3--:R-:W-:-:S04]  /*26c0*/  @!P4 FMUL.FTZ R116, R40, R117 ;  /* 0x000000752874c220 */ /* 0x008fc80000410000 */
[----:B------:R-:W-:Y:S01]  /*26d0*/  SHFL.UP PT, R3, R118, 0x10, RZ ;  /* 0x0600000076037989 */ /* 0x000fe200000e00ff */
[----:B-----5:R-:W-:Y:S01]  /*26e0*/  @P1 FMUL.FTZ R115, R115, R2 ;  /* 0x0000000273731220 */ /* 0x020fe20000410000 */
[----:B------:R-:W-:Y:S02]  /*26f0*/  @!P4 MOV R40, R116 ;  /* 0x000000740028c202 */ /* 0x000fe40000000f00 */
[----:B------:R-:W-:Y:S01]  /*2700*/  ISETP.NE.AND P4, PT, R16, 0x1f, PT ;  /* 0x0000001f1000780c */ /* 0x000fe20003f85270 */
[----:B------:R-:W-:Y:S01]  /*2710*/  SHFL.IDX PT, R116, R113, RZ, 0x1f ;  /* 0x00001fff71747589 */ /* 0x000fe200000e0000 */
[----:B------:R-:W-:-:S03]  /*2720*/  ISETP.GE.AND P1, PT, R70, 0x10, PT ;  /* 0x000000104600780c */ /* 0x000fc60003f26270 */
[----:B------:R-:W1:Y:S04]  /*2730*/  SHFL.DOWN PT, R112, R40, 0x1, 0x1f ;  /* 0x08201f0028707f89 */ /* 0x000e6800000e0000 */
[----:B------:R-:W2:Y:S04]  /*2740*/  SHFL.UP PT, R2, R115, 0x10, RZ ;  /* 0x0600000073027989 */ /* 0x000ea800000e00ff */
[----:B------:R3:W5:Y:S01]  /*2750*/  SHFL.IDX PT, R117, R40, RZ, 0x1f ;  /* 0x00001fff28757589 */ /* 0x00076200000e0000 */
[----:B-1----:R-:W-:Y:S01]  /*2760*/  @P4 FFMA.FTZ R121, R112, R121, R119 ;  /* 0x0000007970794223 */ /* 0x002fe20000010077 */
[----:B------:R-:W-:-:S03]  /*2770*/  FFMA.FTZ R119, R115, R3, R118 ;  /* 0x0000000373777223 */ /* 0x000fc60000010076 */
[----:B------:R-:W-:Y:S01]  /*2780*/  FFMA.FTZ R3, R121, R41, R6 ;  /* 0x0000002979037223 */ /* 0x000fe20000010006 */
[----:B--2---:R-:W-:Y:S01]  /*2790*/  @P1 FMUL.FTZ R115, R115, R2 ;  /* 0x0000000273731220 */ /* 0x004fe20000410000 */
[----:B------:R-:W-:Y:S01]  /*27a0*/  FSEL R6, R118, R119, !P1 ;  /* 0x0000007776067208 */ /* 0x000fe20004800000 */
[----:B---3--:R-:W-:-:S04]  /*27b0*/  IMAD.WIDE.U32 R40, R32, UR4, R34 ;  /* 0x0000000420287c25 */ /* 0x008fc8000f8e0022 */
[----:B------:R-:W-:Y:S01]  /*27c0*/  FFMA.FTZ R112, R104, R3, R5 ;  /* 0x0000000368707223 */ /* 0x000fe20000010005 */
[----:B------:R-:W-:Y:S01]  /*27d0*/  ISETP.NE.AND P1, PT, R16, RZ, PT ;  /* 0x000000ff1000720c */ /* 0x000fe20003f25270 */
[C---:B-----5:R-:W-:Y:S01]  /*27e0*/  FFMA.FTZ R39, R117.reuse, R39, R116 ;  /* 0x0000002775277223 */ /* 0x060fe20000010074 */
[----:B------:R-:W-:Y:S01]  /*27f0*/  FMUL.FTZ R38, R117, R38 ;  /* 0x0000002675267220 */ /* 0x000fe20000410000 */
[-C--:B------:R-:W-:Y:S01]  /*2800*/  FFMA.FTZ R114, R103, R112.reuse, R114 ;  /* 0x0000007067727223 */ /* 0x080fe20000010072 */
[----:B------:R-:W-:Y:S01]  /*2810*/  FMUL.FTZ R116, R54, R3 ;  /* 0x0000000336747220 */ /* 0x000fe20000410000 */
[----:B------:R-:W-:Y:S01]  /*2820*/  FMUL.FTZ R117, R55, R112 ;  /* 0x0000007037757220 */ /* 0x000fe20000410000 */
[----:B------:R1:W-:Y:S01]  /*2830*/  SHFL.UP PT, R120, R6, 0x1, RZ ;  /* 0x0420000006787989 */ /* 0x0003e200000e00ff */
[-C--:B------:R-:W-:Y:S01]  /*2840*/  FFMA.FTZ R113, R37, R114.reuse, R4 ;  /* 0x0000007225717223 */ /* 0x080fe20000010004 */
[----:B------:R-:W-:Y:S01]  /*2850*/  FMUL.FTZ R119, R53, R114 ;  /* 0x0000007235777220 */ /* 0x000fe20000410000 */
[----:B------:R-:W-:Y:S01]  /*2860*/  IMAD R41, R33, UR4, R41 ;  /* 0x0000000421297c24 */ /* 0x000fe2000f8e0229 */
[----:B------:R-:W-:Y:S01]  /*2870*/  SHFL.UP PT, R115, R115, 0x1, RZ ;  /* 0x0420000073737989 */ /* 0x000fe200000e00ff */
[----:B------:R-:W-:Y:S01]  /*2880*/  FMUL.FTZ R118, R56, R113 ;  /* 0x0000007138767220 */ /* 0x000fe20000410000 */
[----:B------:R-:W-:Y:S01]  /*2890*/  FMUL.FTZ R5, R58, R119 ;  /* 0x000000773a057220 */ /* 0x000fe20000410000 */
[----:B-1----:R-:W-:-:S02]  /*28a0*/  FMUL.FTZ R6, R64, R117 ;  /* 0x0000007540067220 */ /* 0x002fc40000410000 */
[----:B------:R-:W-:Y:S01]  /*28b0*/  FMUL.FTZ R4, R63, R118 ;  /* 0x000000763f047220 */ /* 0x000fe20000410000 */
[----:B------:R1:W-:Y:S02]  /*28c0*/  @!P1 STS.64 [UR7+0xdc8], R38 ;  /* 0x000dc826ff009988 */ /* 0x0003e40008000a07 */
[----:B-1----:R-:W-:-:S04]  /*28d0*/  IADD3 R38, PT, PT, -R96, UR11, RZ ;  /* 0x0000000b60267c10 */ /* 0x002fc8000fffe1ff */
[C---:B------:R-:W-:Y:S02]  /*28e0*/  ISETP.GE.AND P4, PT, R38.reuse, 0x21, PT ;  /* 0x000000212600780c */ /* 0x040fe40003f86270 */
[C---:B------:R-:W-:Y:S02]  /*28f0*/  ISETP.GE.AND P5, PT, R38.reuse, 0x41, PT ;  /* 0x000000412600780c */ /* 0x040fe40003fa6270 */
[----:B------:R-:W-:Y:S01]  /*2900*/  ISETP.GE.AND P6, PT, R38, 0x61, PT ;  /* 0x000000612600780c */ /* 0x000fe20003fc6270 */
[----:B----4-:R1:W2:Y:S02]  /*2910*/  SHFL.IDX PT, R2, R7, RZ, 0x1f ;  /* 0x00001fff07027589 */ /* 0x0102a400000e0000 */
[----:B-1----:R-:W-:-:S05]  /*2920*/  FMUL.FTZ R7, R57, R116 ;  /* 0x0000007439077220 */ /* 0x002fca0000410000 */
[----:B------:R1:W-:Y:S01]  /*2930*/  STS.128 [R81+0x110], R4 ;  /* 0x0001100451007388 */ /* 0x0003e20000000c00 */
[----:B------:R-:W-:Y:S01]  /*2940*/  BAR.SYNC.DEFER_BLOCKING 0x0 ;  /* 0x0000000000007b1d */ /* 0x000fe20000010000 */
[----:B--2---:R-:W-:-:S04]  /*2950*/  @P3 FFMA.FTZ R2, R115, R2, R120 ;  /* 0x0000000273023223 */ /* 0x004fc80000010078 */
[----:B------:R-:W-:Y:S01]  /*2960*/  FFMA.FTZ R115, R36, R2, R111 ;  /* 0x0000000224737223 */ /* 0x000fe2000001006f */
[----:B------:R-:W-:-:S03]  /*2970*/  LEA R36, P3, R40, UR8, 0x2 ;  /* 0x0000000828247c11 */ /* 0x000fc6000f8610ff */
[-C--:B------:R-:W-:Y:S01]  /*2980*/  FFMA.FTZ R123, R37, R115.reuse, R110 ;  /* 0x00000073257b7223 */ /* 0x080fe2000001006e */
[----:B------:R-:W-:Y:S01]  /*2990*/  FADD.FTZ R2, -R111, R115 ;  /* 0x000000736f027221 */ /* 0x000fe20000010100 */
[----:B------:R-:W-:Y:S01]  /*29a0*/  LEA.HI.X R37, R40, UR9, R41, 0x2, P3 ;  /* 0x0000000928257c11 */ /* 0x000fe200098f1429 */
[----:B-1----:R-:W-:Y:S01]  /*29b0*/  FFMA.FTZ R4, R0, R115, RZ ;  /* 0x0000007300047223 */ /* 0x002fe200000100ff */
[----:B------:R-:W-:Y:S01]  /*29c0*/  ISETP.GE.AND P3, PT, R38, 0x1, PT ;  /* 0x000000012600780c */ /* 0x000fe20003f66270 */
[----:B------:R-:W-:Y:S01]  /*29d0*/  FADD.FTZ R110, -R110, R123 ;  /* 0x0000007b6e6e7221 */ /* 0x000fe20000010100 */
[----:B------:R-:W-:Y:S01]  /*29e0*/  FFMA.FTZ R5, R2, R118, RZ ;  /* 0x0000007602057223 */ /* 0x000fe200000100ff */
[-C--:B------:R-:W-:Y:S01]  /*29f0*/  FFMA.FTZ R7, R103, R123.reuse, R108 ;  /* 0x0000007b67077223 */ /* 0x080fe2000001006c */
[----:B------:R-:W-:Y:S01]  /*2a00*/  FFMA.FTZ R4, R65, R123, R4 ;  /* 0x0000007b41047223 */ /* 0x000fe20000010004 */
[----:B------:R1:W2:Y:S01]  /*2a10*/  LDS R121, [R75+0x80] ;  /* 0x000080004b797984 */ /* 0x0002a20000000800 */
[----:B------:R-:W-:Y:S01]  /*2a20*/  FFMA.FTZ R5, R110, R119, R5 ;  /* 0x000000776e057223 */ /* 0x000fe20000010005 */
[----:B------:R-:W-:Y:S01]  /*2a30*/  FADD.FTZ R108, -R108, R7 ;  /* 0x000000076c6c7221 */ /* 0x000fe20000010100 */
[-C--:B------:R-:W-:Y:S01]  /*2a40*/  FFMA.FTZ R6, R104, R7.reuse, R109 ;  /* 0x0000000768067223 */ /* 0x080fe2000001006d */
[----:B------:R-:W-:-:S02]  /*2a50*/  FFMA.FTZ R7, R67, R7, R4 ;  /* 0x0000000743077223 */ /* 0x000fc40000010004 */
[----:B------:R-:W-:Y:S01]  /*2a60*/  FFMA.FTZ R4, R108, R117, R5 ;  /* 0x000000756c047223 */ /* 0x000fe20000010005 */
[----:B------:R-:W-:Y:S01]  /*2a70*/  FADD.FTZ R109, -R109, R6 ;  /* 0x000000066d6d7221 */ /* 0x000fe20000010100 */
[----:B------:R-:W-:-:S03]  /*2a80*/  FFMA.FTZ R6, R66, R6, R7 ;  /* 0x0000000642067223 */ /* 0x000fc60000010007 */
[----:B------:R-:W-:Y:S01]  /*2a90*/  FFMA.FTZ R7, R109, R116, R4 ;  /* 0x000000746d077223 */ /* 0x000fe20000010004 */
[----:B-1----:R-:W-:Y:S06]  /*2aa0*/  @!P3 BRA `(.L_x_9795) ;  /* 0x000000000008b947 */ /* 0x002fec0003800000 */
[----:B------:R-:W1:Y:S04]  /*2ab0*/  LDS R5, [R75] ;  /* 0x000000004b057984 */ /* 0x000e680000000800 */
[----:B-1----:R1:W-:Y:S02]  /*2ac0*/  REDG.E.ADD.F32.FTZ.RN.STRONG.GPU desc[UR16][R36.64], R5 ;  /* 0x00000005240079a6 */ /* 0x0023e4000c12f310 */
.L_x_9795:
[----:B------:R-:W-:Y:S05]  /*2ad0*/  BSYNC.RECONVERGENT B0 ;  /* 0x0000000000007941 */ /* 0x000fea0003800200 */
.L_x_9794:
[----:B------:R-:W-:Y:S04]  /*2ae0*/  BSSY.RECONVERGENT B0, `(.L_x_9796) ;  /* 0x0000003000007945 */ /* 0x000fe80003800200 */
[----:B------:R-:W-:Y:S05]  /*2af0*/  @!P4 BRA `(.L_x_9797) ;  /* 0x000000000004c947 */ /* 0x000fea0003800000 */
[----:B--2---:R3:W-:Y:S02]  /*2b00*/  REDG.E.ADD.F32.FTZ.RN.STRONG.GPU desc[UR16][R36.64+0x80], R121 ;  /* 0x00008079240079a6 */ /* 0x0047e4000c12f310 */
.L_x_9797:
[----:B------:R-:W-:Y:S05]  /*2b10*/  BSYNC.RECONVERGENT B0 ;  /* 0x0000000000007941 */ /* 0x000fea0003800200 */
.L_x_9796:
[----:B-1----:R1:W4:Y:S01]  /*2b20*/  LDS R5, [R75+0x100] ;  /* 0x000100004b057984 */ /* 0x0023220000000800 */
[----:B------:R-:W-:Y:S04]  /*2b30*/  BSSY.RECONVERGENT B0, `(.L_x_9798) ;  /* 0x0000003000007945 */ /* 0x000fe80003800200 */
[----:B------:R-:W-:Y:S05]  /*2b40*/  @!P5 BRA `(.L_x_9799) ;  /* 0x000000000004d947 */ /* 0x000fea0003800000 */
[----:B----4-:R4:W-:Y:S02]  /*2b50*/  REDG.E.ADD.F32.FTZ.RN.STRONG.GPU desc[UR16][R36.64+0x100], R5 ;  /* 0x00010005240079a6 */ /* 0x0109e4000c12f310 */
.L_x_9799:
[----:B------:R-:W-:Y:S05]  /*2b60*/  BSYNC.RECONVERGENT B0 ;  /* 0x0000000000007941 */ /* 0x000fea0003800200 */
.L_x_9798:
[----:B----4-:R4:W0:Y:S01]  /*2b70*/  LDS R5, [R75+0x180] ;  /* 0x000180004b057984 */ /* 0x0108220000000800 */
[----:B------:R-:W-:Y:S04]  /*2b80*/  BSSY.RECONVERGENT B0, `(.L_x_9800) ;  /* 0x0000003000007945 */ /* 0x000fe80003800200 */
[----:B------:R-:W-:Y:S05]  /*2b90*/  @!P6 BRA `(.L_x_9801) ;  /* 0x000000000004e947 */ /* 0x000fea0003800000 */
[----:B0-----:R0:W-:Y:S02]  /*2ba0*/  REDG.E.ADD.F32.FTZ.RN.STRONG.GPU desc[UR16][R36.64+0x180], R5 ;  /* 0x00018005240079a6 */ /* 0x0011e4000c12f310 */
.L_x_9801:
[----:B------:R-:W-:Y:S05]  /*2bb0*/  BSYNC.RECONVERGENT B0 ;  /* 0x0000000000007941 */ /* 0x000fea0003800200 */
.L_x_9800:
[----:B------:R-:W5:Y:S01]  /*2bc0*/  SHFL.DOWN PT, R4, R7, 0x1, 0x1f ;  /* 0x08201f0007047f89 */ /* 0x000f6200000e0000 */
[----:B------:R-:W-:Y:S01]  /*2bd0*/  ISETP.GT.AND P3, PT, R70, 0x1e, PT ;  /* 0x0000001e4600780c */ /* 0x000fe20003f64270 */
[-C--:B------:R-:W-:Y:S01]  /*2be0*/  FMUL.FTZ R38, R105, R3.reuse ;  /* 0x0000000369267220 */ /* 0x080fe20000410000 */
[C---:B------:R-:W-:Y:S01]  /*2bf0*/  FMUL.FTZ R40, R101.reuse, R3 ;  /* 0x0000000365287220 */ /* 0x040fe20000410000 */
[----:B0-----:R-:W0:Y:S01]  /*2c00*/  SHFL.DOWN PT, R5, R6, 0x1, 0x1f ;  /* 0x08201f0006057f89 */ /* 0x001e2200000e0000 */
[C---:B------:R-:W-:Y:S01]  /*2c10*/  FMUL.FTZ R39, R101.reuse, R112 ;  /* 0x0000007065277220 */ /* 0x040fe20000410000 */
[C---:B------:R-:W-:Y:S01]  /*2c20*/  FMUL.FTZ R3, R101.reuse, R114 ;  /* 0x0000007265037220 */ /* 0x040fe20000410000 */
[----:B------:R-:W-:Y:S01]  /*2c30*/  FMUL.FTZ R101, R101, R113 ;  /* 0x0000007165657220 */ /* 0x000fe20000410000 */
[----:B---3--:R-:W-:Y:S01]  /*2c40*/  FMUL.FTZ R37, R106, R112 ;  /* 0x000000706a257220 */ /* 0x008fe20000410000 */
        /* <DEDUP_REMOVED lines=8> */
[-C--:B------:R-:W-:Y:S01]  /*2cd0*/  FFMA.FTZ R3, R58, R107.reuse, R3 ;  /* 0x0000006b3a037223 */ /* 0x080fe20000010003 */
[----:B------:R-:W-:Y:S01]  /*2ce0*/  FFMA.FTZ R2, R63, R102, R2 ;  /* 0x000000663f027223 */ /* 0x000fe20000010002 */
[----:B------:R-:W-:Y:S01]  /*2cf0*/  FFMA.FTZ R37, R57, R38, R40 ;  /* 0x0000002639257223 */ /* 0x000fe20000010028 */
[----:B------:R-:W-:Y:S01]  /*2d00*/  BSSY.RECONVERGENT B0, `(.L_x_9802) ;  /* 0x000002c000007945 */ /* 0x000fe20003800200 */
        /* <DEDUP_REMOVED lines=43> */
.L_x_9803:
[----:B------:R-:W-:Y:S05]  /*2fc0*/  BSYNC.RECONVERGENT B0 ;  /* 0x0000000000007941 */ /* 0x000fea0003800200 */
.L_x_9802:
[----:B------:R-:W-:-:S04]  /*2fd0*/  UIADD3 UR4, UPT, UPT, UR4, 0x1, URZ ;  /* 0x0000000104047890 */ /* 0x000fc8000fffe0ff */
[----:B------:R-:W-:-:S09]  /*2fe0*/  UISETP.GE.AND UP0, UPT, UR4, UR12, UPT ;  /* 0x0000000c0400728c */ /* 0x000fd2000bf06270 */
[----:B------:R-:W-:Y:S05]  /*2ff0*/  BRA.U !UP0, `(.L_x_9804) ;  /* 0xffffffed08247547 */ /* 0x000fea000b83ffff */
.L_x_9790:
[----:B------:R-:W-:Y:S01]  /*3000*/  BAR.SYNC.DEFER_BLOCKING 0x0 ;  /* 0x0000000000007b1d */ /* 0x000fe20000010000 */
[----:B------:R-:W-:Y:S02]  /*3010*/  F2FP.BF16.F32.PACK_AB R48, R50, R51 ;  /* 0x000000333230723e */ /* 0x000fe400000010ff */
[----:B------:R-:W-:Y:S02]  /*3020*/  F2FP.BF16.F32.PACK_AB R49, R49, R52 ;  /* 0x000000343131723e */ /* 0x000fe400000010ff */
[----:B------:R-:W-:-:S03]  /*3030*/  MOV R9, RZ ;  /* 0x000000ff00097202 */ /* 0x000fc60000000f00 */
[----:B-1----:R-:W1:Y:S01]  /*3040*/  LDC.64 R28, c[0x0][0x4f8] ;  /* 0x00013e00ff1c7b82 */ /* 0x002e620000000a00 */
[----:B------:R-:W3:Y:S01]  /*3050*/  LDCU.64 UR8, c[0x0][0x500] ;  /* 0x0000a000ff0877ac */ /* 0x000ee20008000a00 */
[----:B------:R-:W-:Y:S01]  /*3060*/  F2FP.BF16.F32.PACK_AB R30, R60, R59 ;  /* 0x0000003b3c1e723e */ /* 0x000fe200000010ff */
[----:B------:R-:W-:Y:S01]  /*3070*/  FADD.FTZ R59, R59, R90 ;  /* 0x0000005a3b3b7221 */ /* 0x000fe20000010000 */
[----:B------:R-:W-:Y:S01]  /*3080*/  F2FP.BF16.F32.PACK_AB R31, R62, R61 ;  /* 0x0000003d3e1f723e */ /* 0x000fe200000010ff */
[----:B------:R-:W5:Y:S02]  /*3090*/  LDCU.64 UR10, c[0x0][0x550] ;  /* 0x0000aa00ff0a77ac */ /* 0x000f640008000a00 */
[----:B------:R-:W-:Y:S01]  /*30a0*/  FADD.FTZ R60, R59, R60 ;  /* 0x0000003c3b3c7221 */ /* 0x000fe20000010000 */
[----:B0-----:R-:W0:Y:S03]  /*30b0*/  LDC.64 R32, c[0x0][0x518] ;  /* 0x00014600ff207b82 */ /* 0x001e260000000a00 */
[----:B------:R-:W-:-:S04]  /*30c0*/  FADD.FTZ R61, R60, R61 ;  /* 0x0000003d3c3d7221 */ /* 0x000fc80000010000 */
[----:B------:R-:W-:Y:S01]  /*30d0*/  FADD.FTZ R90, R61, R62 ;  /* 0x0000003e3d5a7221 */ /* 0x000fe20000010000 */
[----:B------:R-:W-:Y:S01]  /*30e0*/  STS.64 [R68], R48 ;  /* 0x0000003044007388 */ /* 0x000fe20000000a00 */
[----:B------:R-:W-:-:S03]  /*30f0*/  NOP ;  /* 0x0000000000007918 */ /* 0x000fc60000000000 */
[----:B------:R-:W-:Y:S01]  /*3100*/  LDS.U16 R5, [R69] ;  /* 0x0000000045057984 */ /* 0x000fe20000000400 */
[----:B-1----:R-:W-:-:S03]  /*3110*/  IMAD.WIDE.U32 R2, R28, UR18, R8 ;  /* 0x000000121c027c25 */ /* 0x002fc6000f8e0008 */
[----:B------:R-:W-:Y:S01]  /*3120*/  LDS.U16 R7, [R69+0x40] ;  /* 0x0000400045077984 */ /* 0x000fe20000000400 */
[----:B------:R-:W-:-:S03]  /*3130*/  IMAD R3, R29, UR18, R3 ;  /* 0x000000121d037c24 */ /* 0x000fc6000f8e0203 */
[----:B------:R-:W-:Y:S01]  /*3140*/  LDS.U16 R23, [R69+0x80] ;  /* 0x0000800045177984 */ /* 0x000fe20000000400 */
[----:B---3--:R-:W-:-:S03]  /*3150*/  IMAD.WIDE.U32 R2, R99, UR8, R2 ;  /* 0x0000000863027c25 */ /* 0x008fc6000f8e0002 */
[----:B------:R-:W-:Y:S01]  /*3160*/  LDS.U16 R25, [R69+0xc0] ;  /* 0x0000c00045197984 */ /* 0x000fe20000000400 */
[----:B------:R-:W-:Y:S01]  /*3170*/  IMAD R0, R99, UR9, R3 ;  /* 0x0000000963007c24 */ /* 0x000fe2000f8e0203 */
[----:B------:R-:W-:Y:S01]  /*3180*/  IADD3 R3, P3, PT, R80, R2, RZ ;  /* 0x0000000250037210 */ /* 0x000fe20007f7e0ff */
[----:B------:R-:W1:Y:S01]  /*3190*/  LDCU.64 UR8, c[0x0][0x560] ;  /* 0x0000ac00ff0877ac */ /* 0x000e620008000a00 */
[----:B------:R-:W-:Y:S01]  /*31a0*/  @!P1 STS [UR6+0x100], R71 ;  /* 0x00010047ff009988 */ /* 0x000fe20008000806 */
[----:B------:R-:W-:Y:S02]  /*31b0*/  BAR.SYNC.DEFER_BLOCKING 0x0 ;  /* 0x0000000000007b1d */ /* 0x000fe40000010000 */
[----:B------:R-:W-:Y:S01]  /*31c0*/  IMAD.X R0, RZ, RZ, R0, P3 ;  /* 0x000000ffff007224 */ /* 0x000fe200018e0600 */
[----:B-----5:R-:W-:-:S04]  /*31d0*/  LEA R2, P5, R3, UR10, 0x1 ;  /* 0x0000000a03027c11 */ /* 0x020fc8000f8a08ff */
[----:B------:R-:W-:Y:S01]  /*31e0*/  LEA.HI.X R3, R3, UR11, R0, 0x1, P5 ;  /* 0x0000000b03037c11 */ /* 0x000fe2000a8f0c00 */
[----:B------:R-:W3:Y:S02]  /*31f0*/  LDS R27, [UR6+0x100] ;  /* 0x00010006ff1b7984 */ /* 0x000ee40008000800 */
[-C--:B---3--:R-:W-:Y:S02]  /*3200*/  ISETP.GE.AND P0, PT, R80, R27.reuse, PT ;  /* 0x0000001b5000720c */ /* 0x088fe40003f06270 */
[-C--:B------:R-:W-:Y:S02]  /*3210*/  ISETP.GE.AND P2, PT, R78, R27.reuse, PT ;  /* 0x0000001b4e00720c */ /* 0x080fe40003f46270 */
[-C--:B------:R-:W-:Y:S02]  /*3220*/  ISETP.GE.AND P3, PT, R76, R27.reuse, PT ;  /* 0x0000001b4c00720c */ /* 0x080fe40003f66270 */
[----:B------:R-:W-:-:S07]  /*3230*/  ISETP.GE.AND P4, PT, R74, R27, PT ;  /* 0x0000001b4a00720c */ /* 0x000fce0003f86270 */
[----:B------:R-:W-:Y:S04]  /*3240*/  @!P0 STG.E.U16 desc[UR16][R2.64], R5 ;  /* 0x0000000502008986 */ /* 0x000fe8000c101510 */
[----:B------:R-:W-:Y:S04]  /*3250*/  @!P2 STG.E.U16 desc[UR16][R2.64+0x40], R7 ;  /* 0x000040070200a986 */ /* 0x000fe8000c101510 */
[----:B------:R-:W-:Y:S04]  /*3260*/  @!P3 STG.E.U16 desc[UR16][R2.64+0x80], R23 ;  /* 0x000080170200b986 */ /* 0x000fe8000c101510 */
[----:B------:R0:W-:Y:S01]  /*3270*/  @!P4 STG.E.U16 desc[UR16][R2.64+0xc0], R25 ;  /* 0x0000c0190200c986 */ /* 0x0001e2000c101510 */
[----:B------:R-:W-:Y:S01]  /*3280*/  BAR.SYNC.DEFER_BLOCKING 0x0 ;  /* 0x0000000000007b1d */ /* 0x000fe20000010000 */
[----:B0-----:R-:W-:-:S04]  /*3290*/  IMAD.WIDE.U32 R2, R32, UR18, R8 ;  /* 0x0000001220027c25 */ /* 0x001fc8000f8e0008 */
[----:B------:R-:W-:Y:S01]  /*32a0*/  IMAD R3, R33, UR18, R3 ;  /* 0x0000001221037c24 */ /* 0x000fe2000f8e0203 */
        /* <DEDUP_REMOVED lines=8> */
[----:B------:R-:W0:Y:S01]  /*3330*/  LDS R23, [UR6+0x100] ;  /* 0x00010006ff177984 */ /* 0x000e220008000800 */
[----:B------:R-:W3:Y:S02]  /*3340*/  LDCU.64 UR6, c[0x0][0x520] ;  /* 0x0000a400ff0677ac */ /* 0x000ee40008000a00 */
[----:B---3--:R-:W-:-:S04]  /*3350*/  IMAD.WIDE.U32 R2, R99, UR6, R2 ;  /* 0x0000000663027c25 */ /* 0x008fc8000f8e0002 */
[----:B------:R-:W-:Y:S01]  /*3360*/  IMAD R0, R99, UR7, R3 ;  /* 0x0000000763007c24 */ /* 0x000fe2000f8e0203 */
[----:B------:R-:W-:-:S04]  /*3370*/  IADD3 R3, P4, PT, R80, R2, RZ ;  /* 0x0000000250037210 */ /* 0x000fc80007f9e0ff */
[----:B------:R-:W-:Y:S02]  /*3380*/  IADD3.X R0, PT, PT, RZ, R0, RZ, P4, !PT ;  /* 0x00000000ff007210 */ /* 0x000fe400027fe4ff */
[----:B-1----:R-:W-:-:S04]  /*3390*/  LEA R2, P4, R3, UR8, 0x1 ;  /* 0x0000000803027c11 */ /* 0x002fc8000f8808ff */
[----:B------:R-:W-:Y:S02]  /*33a0*/  LEA.HI.X R3, R3, UR9, R0, 0x1, P4 ;  /* 0x0000000903037c11 */ /* 0x000fe4000a0f0c00 */
[----:B------:R-:W-:Y:S02]  /*33b0*/  IADD3 R84, P4, PT, R84, -0x100, RZ ;  /* 0xffffff0054547810 */ /* 0x000fe40007f9e0ff */
[-C--:B0-----:R-:W-:Y:S02]  /*33c0*/  ISETP.GE.AND P0, PT, R80, R23.reuse, PT ;  /* 0x000000175000720c */ /* 0x081fe40003f06270 */
        /* <DEDUP_REMOVED lines=17> */
.L_x_9788:
        /* <DEDUP_REMOVED lines=34> */
.L_x_9807:
[----:B------:R-:W-:Y:S05]  /*3700*/  BSYNC.RECONVERGENT B0 ;  /* 0x0000000000007941 */ /* 0x000fea0003800200 */
.L_x_9806:
        /* <DEDUP_REMOVED lines=26> */
.L_x_9809:
[----:B------:R-:W-:Y:S05]  /*38b0*/  BSYNC.RECONVERGENT B0 ;  /* 0x0000000000007941 */ /* 0x000fea0003800200 */
.L_x_9808:
[----:B------:R-:W-:Y:S05]  /*38c0*/  @P2 EXIT ;  /* 0x000000000000294d */ /* 0x000fea0003800000 */
[----:B------:R-:W1:Y:S01]  /*38d0*/  LDCU.64 UR8, c[0x0][0x4e8] ;  /* 0x00009d00ff0877ac */ /* 0x000e620008000a00 */
[----:B------:R-:W3:Y:S01]  /*38e0*/  S2UR UR5, SR_CgaCtaId ;  /* 0x00000000000579c3 */ /* 0x000ee20000008800 */
        /* <DEDUP_REMOVED lines=9> */
[----:B0--3--:R-:W-:-:S12]  /*3980*/  ULEA UR4, UR5, UR4, 0x18 ;  /* 0x0000000405047291 */ /* 0x009fd8000f8ec0ff */
.L_x_9811:
[----:B------:R-:W-:Y:S01]  /*3990*/  LEA R0, R13, UR4, 0x2 ;  /* 0x000000040d007c11 */ /* 0x000fe2000f8e10ff */
[----:B------:R-:W-:Y:S01]  /*39a0*/  IMAD.MOV.U32 R96, RZ, RZ, R18 ;  /* 0x000000ffff607224 */ /* 0x000fe200078e0012 */
[----:B------:R-:W-:Y:S02]  /*39b0*/  SHF.R.S32.HI R4, RZ, 0x1f, R13 ;  /* 0x0000001fff047819 */ /* 0x000fe4000001140d */
[----:B0-----:R-:W-:Y:S01]  /*39c0*/  MOV R6, R2 ;  /* 0x0000000200067202 */ /* 0x001fe20000000f00 */
[----:B------:R-:W0:Y:S01]  /*39d0*/  LDS R15, [R0+0x15c8] ;  /* 0x0015c800000f7984 */ /* 0x000e220000000800 */
[----:B------:R-:W-:Y:S01]  /*39e0*/  MOV R7, R99 ;  /* 0x0000006300077202 */ /* 0x000fe20000000f00 */
[C---:B------:R-:W-:Y:S02]  /*39f0*/  IMAD R10, R4.reuse, UR10, RZ ;  /* 0x0000000a040a7c24 */ /* 0x040fe4000f8e02ff */
[----:B------:R-:W3:Y:S01]  /*3a00*/  LDS R17, [R0+0x19c8] ;  /* 0x0019c80000117984 */ /* 0x000ee20000000800 */
        /* <DEDUP_REMOVED lines=14> */
[----:B---3--:R0:W-:Y:S06]  /*3af0*/  REDG.E.ADD.F32.FTZ.RN.STRONG.GPU desc[UR16][R10.64], R17 ;  /* 0x000000110a0079a6 */ /* 0x0081ec000c12f310 */
[----:B------:R-:W-:Y:S05]  /*3b00*/  @!P0 BRA `(.L_x_9811) ;  /* 0xfffffffc00a08947 */ /* 0x000fea000383ffff */
[----:B------:R-:W-:Y:S05]  /*3b10*/  BSYNC.RECONVERGENT B0 ;  /* 0x0000000000007941 */ /* 0x000fea0003800200 */
.L_x_9810:
[----:B------:R-:W-:Y:S05]  /*3b20*/  EXIT ;  /* 0x000000000000794d */ /* 0x000fea0003800000 */
.L_x_9812:
        /* <DEDUP_REMOVED lines=13> */
.L_x_10545:


//--------------------- .text._Z25selective_scan_bwd_kernelI32Selective_Scan_bwd_kernel_traitsILi32ELi4ELb0ELb1ELb0ELb1ELb0EN3c108BFloat16EfEEv12SSMParamsBwd --------------------------
	.section	.text._Z25selective_scan_bwd_kernelI32Selective_Scan_bwd_kernel_traitsILi32ELi4ELb0ELb1ELb0ELb1ELb0EN3c108BFloat16EfEEv12SSMParamsBwd,"ax",@progbits
	.align	128
        .global         _Z25selective_scan_bwd_kernelI32Selective_Scan_bwd_kernel_traitsILi32ELi4ELb0ELb1ELb0ELb1ELb0EN3c108BFloat16EfEEv12SSMParamsBwd
        .type           _Z25selective_scan_bwd_kernelI32Selective_Scan_bwd_kernel_traitsILi32ELi4ELb0ELb1ELb0ELb1ELb0EN3c108BFloat16EfEEv12SSMParamsBwd,@function
        .size           _Z25selective_scan_bwd_kernelI32Selective_Scan_bwd_kernel_traitsILi32ELi4ELb0ELb1ELb0ELb1ELb0EN3c108BFloat16EfEEv12SSMParamsBwd,(.L_x_10546 - _Z25selective_scan_bwd_kernelI32Selective_Scan_bwd_kernel_traitsILi32ELi4ELb0ELb1ELb0ELb1ELb0EN3c108BFloat16EfEEv12SSMParamsBwd)
        .other          _Z25selective_scan_bwd_kernelI32Selective_Scan_bwd_kernel_traitsILi32ELi4ELb0ELb1ELb0ELb1ELb0EN3c108BFloat16EfEEv12SSMParamsBwd,@"STO_CUDA_ENTRY STV_DEFAULT"
_Z25selective_scan_bwd_kernelI32Selective_Scan_bwd_kernel_traitsILi32ELi4ELb0ELb1ELb0ELb1ELb0EN3c108BFloat16EfEEv12SSMParamsBwd:
.text._Z25selective_scan_bwd_kernelI32Selective_Scan_bwd_kernel_traitsILi32ELi4ELb0ELb1ELb0ELb1ELb0EN3c108BFloat16EfEEv12SSMParamsBwd:
        /* <DEDUP_REMOVED lines=37> */
[----:B------:R-:W-:-:S06]  /*0250*/  IMAD.HI.U32 R11, R11, R7, R10 ;  /* 0x000000070b0b7227 */ /* 0x000fcc00078e000a */
[----:B------:R-:W-:-:S04]  /*0260*/  IMAD.HI.U32 R11, R11, R6, RZ ;  /* 0x000000060b0b7227 */ /* 0x000fc800078e00ff */
[----:B------:R-:W-:-:S04]  /*0270*/  IMAD.MOV R0, RZ, RZ, -R11 ;  /* 0x000000ffff007224 */ /* 0x000fc800078e0a0b */
        /* <DEDUP_REMOVED lines=9> */
[----:B------:R-:W-:-:S04]  /*0310*/  UIMAD.WIDE.U32 UR4, UR18, UR8, URZ ;  /* 0x00000008120472a5 */ /* 0x000fc8000f8e00ff */
[----:B------:R-:W-:Y:S01]  /*0320*/  UIMAD UR8, UR18, UR9, UR5 ;  /* 0x00000009120872a4 */ /* 0x000fe2000f8e0205 */
[----:B------:R-:W-:Y:S01]  /*0330*/  @!P2 IADD3 R11, PT, PT, R11, 0x1, RZ ;  /* 0x000000010b0ba810 */ /* 0x000fe20007ffe0ff */
[----:B------:R-:W-:Y:S01]  /*0340*/  IMAD.U32 R9, RZ, RZ, UR7 ;  /* 0x00000007ff097e24 */ /* 0x000fe2000f8e00ff */
[----:B------:R-:W-:Y:S01]  /*0350*/  MOV R6, UR4 ;  /* 0x0000000400067c02 */ /* 0x000fe20008000f00 */
[----:B------:R-:W-:Y:S01]  /*0360*/  UIMAD UR4, UR18, UR13, UR7 ;  /* 0x0000000d120472a4 */ /* 0x000fe2000f8e0207 */
[----:B------:R-:W-:Y:S01]  /*0370*/  MOV R8, UR6 ;  /* 0x0000000600087c02 */ /* 0x000fe20008000f00 */
[----:B------:R-:W1:Y:S01]  /*0380*/  LDCU.64 UR6, c[0x0][0x498] ;  /* 0x00009300ff0677ac */ /* 0x000e620008000a00 */
[----:B------:R-:W-:Y:S01]  /*0390*/  LOP3.LUT R0, R2, R13, RZ, 0x3c, !PT ;  /* 0x0000000d02007212 */ /* 0x000fe200078e3cff */
[----:B------:R-:W-:Y:S01]  /*03a0*/  IMAD.U32 R7, RZ, RZ, UR5 ;  /* 0x00000005ff077e24 */ /* 0x000fe2000f8e00ff */
[----:B------:R-:W-:Y:S01]  /*03b0*/  MOV R7, UR8 ;  /* 0x0000000800077c02 */ /* 0x000fe20008000f00 */
[----:B------:R-:W-:Y:S01]  /*03c0*/  @P1 VIADD R11, R11, 0x1 ;  /* 0x000000010b0b1836 */ /* 0x000fe20000000000 */
[----:B------:R-:W-:Y:S01]  /*03d0*/  ISETP.GE.AND P3, PT, R0, RZ, PT ;  /* 0x000000ff0000720c */ /* 0x000fe20003f66270 */
[----:B------:R-:W3:Y:S01]  /*03e0*/  LDCU.64 UR8, c[0x0][0x3b0] ;  /* 0x00007600ff0877ac */ /* 0x000ee20008000a00 */
[----:B------:R-:W-:-:S02]  /*03f0*/  ISETP.NE.AND P2, PT, R13, RZ, PT ;  /* 0x000000ff0d00720c */ /* 0x000fc40003f45270 */
[----:B------:R-:W-:Y:S02]  /*0400*/  MOV R55, R11 ;  /* 0x0000000b00377202 */ /* 0x000fe40000000f00 */
[----:B------:R-:W4:Y:S01]  /*0410*/  @P0 LDC.64 R10, c[0x0][0x480] ;  /* 0x00012000ff0a0b82 */ /* 0x000f220000000a00 */
[----:B--2---:R-:W-:-:S04]  /*0420*/  @P0 IMAD R0, R5, UR18, R2 ;  /* 0x0000001205000c24 */ /* 0x004fc8000f8e0202 */
[----:B------:R-:W-:Y:S01]  /*0430*/  @P0 IMAD R0, R0, R23, RZ ;  /* 0x0000001700000224 */ /* 0x000fe200078e02ff */
[----:B------:R-:W-:-:S03]  /*0440*/  MOV R9, UR4 ;  /* 0x0000000400097c02 */ /* 0x000fc60008000f00 */
[----:B0-----:R-:W-:Y:S02]  /*0450*/  @P0 IMAD R5, R0, R25, RZ ;  /* 0x0000001900050224 */ /* 0x001fe400078e02ff */
[----:B------:R-:W0:Y:S01]  /*0460*/  LDC.64 R24, c[0x0][0x460] ;  /* 0x00011800ff187b82 */ /* 0x000e220000000a00 */
[----:B------:R-:W-:Y:S01]  /*0470*/  @!P3 IADD3 R55, PT, PT, -R55, RZ, RZ ;  /* 0x000000ff3737b210 */ /* 0x000fe20007ffe1ff */
[----:B-1----:R-:W-:Y:S01]  /*0480*/  UIMAD.WIDE.U32 UR4, UR18, UR6, URZ ;  /* 0x00000006120472a5 */ /* 0x002fe2000f8e00ff */
[----:B------:R-:W-:Y:S02]  /*0490*/  @!P2 LOP3.LUT R55, RZ, R13, RZ, 0x33, !PT ;  /* 0x0000000dff37a212 */ /* 0x000fe400078e33ff */
[C---:B------:R-:W-:Y:S02]  /*04a0*/  LEA R13, R23.reuse, 0xffffff80, 0x7 ;  /* 0xffffff80170d7811 */ /* 0x040fe400078e38ff */
[----:B------:R-:W-:Y:S01]  /*04b0*/  ISETP.GE.AND P1, PT, R23, 0x1, PT ;  /* 0x000000011700780c */ /* 0x000fe20003f26270 */
[----:B------:R-:W-:Y:S01]  /*04c0*/  UIMAD UR5, UR18, UR7, UR5 ;  /* 0x00000007120572a4 */ /* 0x000fe2000f8e0205 */
[----:B------:R-:W1:Y:S01]  /*04d0*/  LDC.64 R22, c[0x0][0x4a8] ;  /* 0x00012a00ff167b82 */ /* 0x000e620000000a00 */
[----:B---3--:R-:W-:Y:S01]  /*04e0*/  UIMAD.WIDE.U32 UR6, UR18, UR8, URZ ;  /* 0x00000008120672a5 */ /* 0x008fe2000f8e00ff */
[----:B------:R-:W-:Y:S01]  /*04f0*/  SHF.R.S32.HI R33, RZ, 0x1f, R55 ;  /* 0x0000001fff217819 */ /* 0x000fe20000011437 */
[----:B------:R-:W-:-:S02]  /*0500*/  IMAD.WIDE.U32 R6, R2, UR10, R6 ;  /* 0x0000000a02067c25 */ /* 0x000fc4000f8e0006 */
[----:B------:R-:W-:Y:S02]  /*0510*/  UIMAD UR7, UR18, UR9, UR7 ;  /* 0x00000009120772a4 */ /* 0x000fe4000f8e0207 */
[C---:B------:R-:W-:Y:S01]  /*0520*/  IMAD.WIDE.U32 R8, R2.reuse, UR14, R8 ;  /* 0x0000000e02087c25 */ /* 0x040fe2000f8e0008 */
[----:B------:R-:W-:Y:S02]  /*0530*/  IADD3 R12, P2, PT, R13, R6, RZ ;  /* 0x000000060d0c7210 */ /* 0x000fe40007f5e0ff */
[----:B------:R-:W-:Y:S01]  /*0540*/  CS2R R64, SRZ ;  /* 0x0000000000407805 */ /* 0x000fe2000001ff00 */
[----:B------:R-:W-:Y:S01]  /*0550*/  IMAD R0, R33, R20, RZ ;  /* 0x0000001421007224 */ /* 0x000fe200078e02ff */
[----:B------:R-:W-:Y:S01]  /*0560*/  IADD3 R18, P3, PT, R13, R8, RZ ;  /* 0x000000080d127210 */ /* 0x000fe20007f7e0ff */
[C---:B------:R-:W-:Y:S02]  /*0570*/  IMAD R19, R2.reuse, UR11, R7 ;  /* 0x0000000b02137c24 */ /* 0x040fe4000f8e0207 */
[----:B------:R-:W-:-:S02]  /*0580*/  IMAD R17, R2, UR15, R9 ;  /* 0x0000000f02117c24 */ /* 0x000fc4000f8e0209 */
[----:B------:R-:W-:-:S04]  /*0590*/  IMAD.WIDE.U32 R6, R2, R14, UR4 ;  /* 0x0000000402067e25 */ /* 0x000fc8000f8e000e */
[----:B----4-:R-:W-:-:S04]  /*05a0*/  @P0 IMAD.WIDE R64, R5, 0x8, R10 ;  /* 0x0000000805400825 */ /* 0x010fc800078e020a */
        /* <DEDUP_REMOVED lines=8> */
[----:B0-----:R-:W-:Y:S01]  /*0630*/  LEA R8, P0, R12, R24, 0x1 ;  /* 0x000000180c087211 */ /* 0x001fe200078008ff */
[C---:B------:R-:W-:Y:S01]  /*0640*/  IMAD.X R5, R0.reuse, 0x1, R17, P3 ;  /* 0x0000000100057824 */ /* 0x040fe200018e0611 */
[----:B------:R-:W-:Y:S02]  /*0650*/  IADD3.X R15, PT, PT, R0, R15, RZ, P4, !PT ;  /* 0x0000000f000f7210 */ /* 0x000fe400027fe4ff */
[----:B------:R-:W-:Y:S01]  /*0660*/  LEA.HI.X R10, R12, R25, R10, 0x1, P0 ;  /* 0x000000190c0a7211 */ /* 0x000fe200000f0c0a */
[----:B-1----:R-:W-:Y:S01]  /*0670*/  IMAD.WIDE.U32 R62, R2, R22, RZ ;  /* 0x00000016023e7225 */ /* 0x002fe200078e00ff */
[----:B------:R-:W-:-:S02]  /*0680*/  LEA R12, P0, R18, R26, 0x1 ;  /* 0x0000001a120c7211 */ /* 0x000fc400078008ff */
[----:B------:R-:W-:Y:S02]  /*0690*/  LEA R14, P2, R6, R28, 0x1 ;  /* 0x0000001c060e7211 */ /* 0x000fe400078408ff */
[----:B------:R-:W-:Y:S02]  /*06a0*/  IADD3.X R0, PT, PT, R0, R9, RZ, P5, !PT ;  /* 0x0000000900007210 */ /* 0x000fe40002ffe4ff */
[----:B------:R-:W-:Y:S02]  /*06b0*/  LEA R16, P3, R13, R30, 0x1 ;  /* 0x0000001e0d107211 */ /* 0x000fe400078608ff */
[----:B------:R-:W-:Y:S01]  /*06c0*/  LEA.HI.X R18, R18, R27, R5, 0x1, P0 ;  /* 0x0000001b12127211 */ /* 0x000fe200000f0c05 */
[----:B------:R-:W-:Y:S01]  /*06d0*/  IMAD R5, R2, R23, R63 ;  /* 0x0000001702057224 */ /* 0x000fe200078e023f */
[----:B------:R-:W-:Y:S02]  /*06e0*/  LEA.HI.X R15, R6, R29, R15, 0x1, P2 ;  /* 0x0000001d060f7211 */ /* 0x000fe400010f0c0f */
[----:B------:R-:W-:-:S02]  /*06f0*/  CS2R R6, SRZ ;  /* 0x0000000000067805 */ /* 0x000fc4000001ff00 */
[----:B------:R-:W-:Y:S01]  /*0700*/  LEA.HI.X R17, R13, R31, R0, 0x1, P3 ;  /* 0x0000001f0d117211 */ /* 0x000fe200018f0c00 */
[----:B------:R-:W-:Y:S06]  /*0710*/  @!P1 BRA `(.L_x_9813) ;  /* 0x0000002c009c9947 */ /* 0x000fec0003800000 */
[----:B------:R-:W0:Y:S01]  /*0720*/  S2R R60, SR_TID.X ;  /* 0x00000000003c7919 */ /* 0x000e220000002100 */
[----:B------:R-:W1:Y:S01]  /*0730*/  S2UR UR5, SR_CgaCtaId ;  /* 0x00000000000579c3 */ /* 0x000e620000008800 */
[----:B------:R-:W2:Y:S01]  /*0740*/  LDCU.64 UR6, c[0x0][0x3a0] ;  /* 0x00007400ff0677ac */ /* 0x000ea20008000a00 */
[----:B------:R-:W-:Y:S01]  /*0750*/  MOV R61, RZ ;  /* 0x000000ff003d7202 */ /* 0x000fe20000000f00 */
[----:B------:R-:W-:Y:S01]  /*0760*/  IMAD.MOV.U32 R13, RZ, RZ, R18 ;  /* 0x000000ffff0d7224 */ /* 0x000fe200078e0012 */
[----:B------:R-:W3:Y:S04]  /*0770*/  LDCU.64 UR10, c[0x0][0x4c0] ;  /* 0x00009800ff0a77ac */ /* 0x000ee80008000a00 */
        /* <DEDUP_REMOVED lines=20> */
[----:B------:R-:W-:-:S02]  /*08c0*/  CS2R R6, SRZ ;  /* 0x0000000000067805 */ /* 0x000fc4000001ff00 */
[C---:B------:R-:W-:Y:S01]  /*08d0*/  IADD3 R21, PT, PT, R60.reuse, 0x200, RZ ;  /* 0x000002003c157810 */ /* 0x040fe20007ffe0ff */
[----:B------:R-:W-:Y:S01]  /*08e0*/  IMAD R22, R60, -0xc, R23 ;  /* 0xfffffff43c167824 */ /* 0x000fe200078e0217 */
[C---:B------:R-:W-:Y:S01]  /*08f0*/  LOP3.LUT R23, R20.reuse, 0x20, RZ, 0xfc, !PT ;  /* 0x0000002014177812 */ /* 0x040fe200078efcff */
[----:B--2---:R-:W-:Y:S01]  /*0900*/  IMAD.U32 R19, RZ, RZ, UR6 ;  /* 0x00000006ff137e24 */ /* 0x004fe2000f8e00ff */
[C---:B------:R-:W-:Y:S02]  /*0910*/  LOP3.LUT R24, R20.reuse, 0x40, RZ, 0xfc, !PT ;  /* 0x0000004014187812 */ /* 0x040fe400078efcff */
[----:B------:R-:W-:Y:S02]  /*0920*/  LOP3.LUT R25, R20, 0x60, RZ, 0xfc, !PT ;  /* 0x0000006014197812 */ /* 0x000fe400078efcff */
[----:B------:R-:W-:-:S07]  /*0930*/  IADD3 R26, PT, PT, R55, R27, RZ ;  /* 0x0000001b371a7210 */ /* 0x000fce0007ffe0ff */
.L_x_9837:
[----:B0-----:R-:W0:Y:S01]  /*0940*/  LDCU UR4, c[0x0][0x388] ;  /* 0x00007100ff0477ac */ /* 0x001e220008000800 */
[----:B------:R-:W-:Y:S01]  /*0950*/  VIADD R27, R19, 0xffffffff ;  /* 0xffffffff131b7836 */ /* 0x000fe20000000000 */
[----:B------:R-:W-:Y:S02]  /*0960*/  SHF.L.U32 R49, R20, 0x1, RZ ;  /* 0x0000000114317819 */ /* 0x000fe400000006ff */
[----:B-1----:R-:W-:Y:S02]  /*0970*/  PRMT R35, RZ, 0x7610, R35 ;  /* 0x00007610ff237816 */ /* 0x002fe40000000023 */
        /* <DEDUP_REMOVED lines=29> */
[----:B---3--:R-:W-:Y:S04]  /*0b50*/  STS.U16 [R30+0x40], R37 ;  /* 0x000040251e007388 */ /* 0x008fe80000000400 */
[----:B----4-:R0:W-:Y:S04]  /*0b60*/  STS.U16 [R30+0x80], R39 ;  /* 0x000080271e007388 */ /* 0x0101e80000000400 */
        /* <DEDUP_REMOVED lines=9> */
[----:B0-----:R-:W-:Y:S02]  /*0c00*/  PRMT R39, RZ, 0x7610, R39 ;  /* 0x00007610ff277816 */ /* 0x001fe40000000027 */
[----:B-1----:R-:W-:Y:S02]  /*0c10*/  PRMT R41, RZ, 0x7610, R41 ;  /* 0x00007610ff297816 */ /* 0x002fe40000000029 */
[----:B------:R-:W-:Y:S02]  /*0c20*/  PRMT R49, RZ, 0x7610, R49 ;  /* 0x00007610ff317816 */ /* 0x000fe40000000031 */
[----:B------:R-:W-:Y:S02]  /*0c30*/  PRMT R67, RZ, 0x7610, R67 ;  /* 0x00007610ff437816 */ /* 0x000fe40000000043 */
[----:B------:R-:W-:Y:S01]  /*0c40*/  IADD3.X R37, PT, PT, RZ, R15, RZ, P4, !PT ;  /* 0x0000000fff257210 */ /* 0x000fe200027fe4ff */
[----:B--2---:R-:W-:Y:S04]  /*0c50*/  STS.U16 [R30], R33 ;  /* 0x000000211e007388 */ /* 0x004fe80000000400 */
[----:B---3--:R-:W-:Y:S04]  /*0c60*/  STS.U16 [R30+0x40], R43 ;  /* 0x0000402b1e007388 */ /* 0x008fe80000000400 */
[----:B----4-:R-:W-:Y:S04]  /*0c70*/  STS.U16 [R30+0x80], R45 ;  /* 0x0000802d1e007388 */ /* 0x010fe80000000400 */
        /* <DEDUP_REMOVED lines=11> */
[----:B------:R-:W-:-:S02]  /*0d30*/  PRMT R38, R69, 0x7632, R38 ;  /* 0x0000763245267816 */ /* 0x000fc40000000026 */
[----:B------:R-:W-:Y:S02]  /*0d40*/  SHF.L.U32 R47, R69, 0x10, RZ ;  /* 0x00000010452f7819 */ /* 0x000fe400000006ff */
[----:B------:R-:W-:Y:S01]  /*0d50*/  SHF.L.U32 R45, R0, 0x10, RZ ;  /* 0x00000010002d7819 */ /* 0x000fe200000006ff */
[--C-:B-1---5:R-:W-:Y:S02]  /*0d60*/  FADD.FTZ R36, R43, R4.reuse ;  /* 0x000000042b247221 */ /* 0x122fe40000010000 */
[----:B------:R-:W-:Y:S01]  /*0d70*/  FADD.FTZ R37, R47, R4 ;  /* 0x000000042f257221 */ /* 0x000fe20000010000 */
[C---:B------:R-:W-:Y:S02]  /*0d80*/  PRMT R86, R35.reuse, 0x7632, R86 ;  /* 0x0000763223567816 */ /* 0x040fe40000000056 */
[----:B------:R-:W-:Y:S02]  /*0d90*/  SHF.L.U32 R40, R35, 0x10, RZ ;  /* 0x0000001023287819 */ /* 0x000fe400000006ff */
[----:B------:R-:W-:-:S02]  /*0da0*/  FSETP.GTU.FTZ.AND P2, PT, R36, 20, PT ;  /* 0x41a000002400780b */ /* 0x000fc40003f5c000 */
[----:B------:R-:W-:Y:S01]  /*0db0*/  FSETP.GTU.FTZ.AND P0, PT, R37, 20, PT ;  /* 0x41a000002500780b */ /* 0x000fe20003f1c000 */
[----:B--2---:R0:W-:Y:S04]  /*0dc0*/  STS.U16 [R30], R39 ;  /* 0x000000271e007388 */ /* 0x0041e80000000400 */
[----:B---3--:R1:W-:Y:S04]  /*0dd0*/  STS.U16 [R30+0x40], R41 ;  /* 0x000040291e007388 */ /* 0x0083e80000000400 */
[----:B----4-:R-:W-:Y:S01]  /*0de0*/  STS.U16 [R30+0x80], R49 ;  /* 0x000080311e007388 */ /* 0x010fe20000000400 */
[----:B0-----:R-:W-:-:S02]  /*0df0*/  IMAD.U32 R39, R38, 0x10000, RZ ;  /* 0x0001000026277824 */ /* 0x001fc400078e00ff */
[----:B------:R-:W-:Y:S01]  /*0e00*/  FADD.FTZ R38, R45, R4 ;  /* 0x000000042d267221 */ /* 0x000fe20000010000 */
[----:B------:R-:W-:Y:S01]  /*0e10*/  STS.U16 [R30+0xc0], R67 ;  /* 0x0000c0431e007388 */ /* 0x000fe20000000400 */
[----:B------:R-:W-:-:S03]  /*0e20*/  NOP ;  /* 0x0000000000007918 */ /* 0x000fc60000000000 */
[----:B------:R-:W0:Y:S01]  /*0e30*/  LDS.64 R32, [R31] ;  /* 0x000000001f207984 */ /* 0x000e220000000a00 */
[----:B------:R-:W-:Y:S01]  /*0e40*/  FADD.FTZ R39, R39, R4 ;  /* 0x0000000427277221 */ /* 0x000fe20000010000 */
[----:B------:R-:W-:Y:S02]  /*0e50*/  FSETP.GTU.FTZ.AND P3, PT, R38, 20, PT ;  /* 0x41a000002600780b */ /* 0x000fe40003f7c000 */
[C---:B------:R-:W-:Y:S02]  /*0e60*/  PRMT R45, R34.reuse, 0x7632, R45 ;  /* 0x00007632222d7816 */ /* 0x040fe4000000002d */
[----:B------:R-:W-:Y:S02]  /*0e70*/  FSETP.GTU.FTZ.AND P1, PT, R39, 20, PT ;  /* 0x41a000002700780b */ /* 0x000fe40003f3c000 */
[----:B-1----:R-:W-:Y:S01]  /*0e80*/  SHF.L.U32 R41, R34, 0x10, RZ ;  /* 0x0000001022297819 */ /* 0x002fe200000006ff */
[----:B0-----:R-:W-:Y:S01]  /*0e90*/  IMAD.U32 R0, R32, 0x10000, RZ ;  /* 0x0001000020007824 */ /* 0x001fe200078e00ff */
        /* <DEDUP_REMOVED lines=31> */
.L_x_9815:
[----:B------:R-:W-:Y:S05]  /*1090*/  BSYNC.RECONVERGENT B0 ;  /* 0x0000000000007941 */ /* 0x000fea0003800200 */
.L_x_9814:
        /* <DEDUP_REMOVED lines=32> */
.L_x_9817:
[----:B------:R-:W-:Y:S05]  /*12a0*/  BSYNC.RECONVERGENT B0 ;  /* 0x0000000000007941 */ /* 0x000fea0003800200 */
.L_x_9816:
        /* <DEDUP_REMOVED lines=32> */
.L_x_9819:
[----:B------:R-:W-:Y:S05]  /*14b0*/  BSYNC.RECONVERGENT B0 ;  /* 0x0000000000007941 */ /* 0x000fea0003800200 */
.L_x_9818:
        /* <DEDUP_REMOVED lines=32> */
.L_x_9821:
[----:B------:R-:W-:Y:S05]  /*16c0*/  BSYNC.RECONVERGENT B0 ;  /* 0x0000000000007941 */ /* 0x000fea0003800200 */
.L_x_9820:
[----:B------:R-:W0:Y:S01]  /*16d0*/  LDCU UR4, c[0x0][0x38c] ;  /* 0x00007180ff0477ac */ /* 0x000e220008000800 */
[----:B------:R-:W-:Y:S01]  /*16e0*/  PRMT R46, R32, 0x7632, R46 ;  /* 0x00007632202e7816 */ /* 0x000fe2000000002e */
[----:B------:R-:W-:Y:S01]  /*16f0*/  FFMA.FTZ R7, R0, R41, R7 ;  /* 0x0000002900077223 */ /* 0x000fe20000010007 */
[----:B------:R-:W-:Y:S01]  /*1700*/  SHF.L.U32 R45, R45, 0x10, RZ ;  /* 0x000000102d2d7819 */ /* 0x000fe200000006ff */
[C---:B------:R-:W-:Y:S01]  /*1710*/  IMAD.U32 R42, R33.reuse, 0x10000, RZ ;  /* 0x00010000212a7824 */ /* 0x040fe200078e00ff */
[----:B------:R-:W-:Y:S01]  /*1720*/  PRMT R87, R33, 0x7632, R87 ;  /* 0x0000763221577816 */ /* 0x000fe20000000057 */
[----:B------:R-:W-:Y:S01]  /*1730*/  IMAD.U32 R46, R46, 0x10000, RZ ;  /* 0x000100002e2e7824 */ /* 0x000fe200078e00ff */
[----:B------:R-:W-:Y:S01]  /*1740*/  SHF.L.U32 R86, R86, 0x10, RZ ;  /* 0x0000001056567819 */ /* 0x000fe200000006ff */
[----:B------:R-:W-:Y:S01]  /*1750*/  HFMA2 R44, -RZ, RZ, 0, 0 ;  /* 0x00000000ff2c7431 */ /* 0x000fe200000001ff */
[----:B------:R-:W-:Y:S01]  /*1760*/  SHF.L.U32 R87, R87, 0x10, RZ ;  /* 0x0000001057577819 */ /* 0x000fe200000006ff */
[----:B------:R-:W-:Y:S01]  /*1770*/  FFMA.FTZ R7, R46, R45, R7 ;  /* 0x0000002d2e077223 */ /* 0x000fe20000010007 */
[----:B------:R-:W-:-:S02]  /*1780*/  PRMT R43, RZ, 0x7610, R43 ;  /* 0x00007610ff2b7816 */ /* 0x000fc4000000002b */
[----:B------:R-:W-:Y:S02]  /*1790*/  CS2R R48, SRZ ;  /* 0x0000000000307805 */ /* 0x000fe4000001ff00 */
[----:B------:R-:W-:Y:S01]  /*17a0*/  MOV R47, RZ ;  /* 0x000000ff002f7202 */ /* 0x000fe20000000f00 */
        /* <DEDUP_REMOVED lines=10> */
[----:B------:R-:W-:Y:S01]  /*1850*/  IMAD.SHL.U32 R97, R27, 0x100, RZ ;  /* 0x000001001b617824 */ /* 0x000fe200078e00ff */
        /* <DEDUP_REMOVED lines=25> */
.L_x_9836:
[----:B-1----:R-:W-:Y:S01]  /*19f0*/  MOV R32, R20 ;  /* 0x0000001400207202 */ /* 0x002fe20000000f00 */
[----:B------:R-:W-:Y:S01]  /*1a00*/  HFMA2 R33, -RZ, RZ, 0, 0 ;  /* 0x00000000ff217431 */ /* 0x000fe200000001ff */
[-C--:B------:R-:W-:Y:S02]  /*1a10*/  ISETP.GE.AND P4, PT, R24, R28.reuse, PT ;  /* 0x0000001c1800720c */ /* 0x080fe40003f86270 */
[-C--:B------:R-:W-:Y:S01]  /*1a20*/  ISETP.GE.AND P3, PT, R23, R28.reuse, PT ;  /* 0x0000001c1700720c */ /* 0x080fe20003f66270 */
[----:B---3--:R-:W-:Y:S01]  /*1a30*/  IMAD.WIDE.U32 R32, R70, UR4, R32 ;  /* 0x0000000446207c25 */ /* 0x008fe2000f8e0020 */
[----:B------:R-:W-:-:S03]  /*1a40*/  ISETP.GE.AND P1, PT, R25, R28, PT ;  /* 0x0000001c1900720c */ /* 0x000fc60003f26270 */
[----:B------:R-:W-:Y:S01]  /*1a50*/  IMAD R33, R71, UR4, R33 ;  /* 0x0000000447217c24 */ /* 0x000fe2000f8e0221 */
[----:B------:R-:W-:-:S04]  /*1a60*/  LEA R34, P5, R32, R16, 0x1 ;  /* 0x0000001020227211 */ /* 0x000fc800078a08ff */
[----:B------:R-:W-:-:S05]  /*1a70*/  LEA.HI.X R35, R32, R17, R33, 0x1, P5 ;  /* 0x0000001120237211 */ /* 0x000fca00028f0c21 */
[----:B--2---:R-:W2:Y:S04]  /*1a80*/  @!P2 LDG.E.U16 R103, desc[UR16][R34.64] ;  /* 0x000000102267a981 */ /* 0x004ea8000c1e1500 */
[----:B------:R-:W3:Y:S04]  /*1a90*/  @!P4 LDG.E.U16 R84, desc[UR16][R34.64+0x80] ;  /* 0x000080102254c981 */ /* 0x000ee8000c1e1500 */
[----:B------:R-:W4:Y:S04]  /*1aa0*/  @!P3 LDG.E.U16 R82, desc[UR16][R34.64+0x40] ;  /* 0x000040102252b981 */ /* 0x000f28000c1e1500 */
[----:B------:R5:W5:Y:S01]  /*1ab0*/  @!P1 LDG.E.U16 R104, desc[UR16][R34.64+0xc0] ;  /* 0x0000c01022689981 */ /* 0x000b62000c1e1500 */
[----:B------:R-:W-:Y:S01]  /*1ac0*/  MOV R33, R9 ;  /* 0x0000000900217202 */ /* 0x000fe20000000f00 */
[----:B------:R-:W-:-:S04]  /*1ad0*/  IMAD.MOV.U32 R32, RZ, RZ, R58 ;  /* 0x000000ffff207224 */ /* 0x000fc800078e003a */
[----:B0-----:R-:W-:-:S04]  /*1ae0*/  IMAD.WIDE.U32 R32, R66, UR4, R32 ;  /* 0x0000000442207c25 */ /* 0x001fc8000f8e0020 */
[----:B------:R-:W-:Y:S01]  /*1af0*/  IMAD R33, R67, UR4, R33 ;  /* 0x0000000443217c24 */ /* 0x000fe2000f8e0221 */
[----:B-1----:R-:W-:-:S04]  /*1b00*/  LEA R80, P5, R32, R68, 0x2 ;  /* 0x0000004420507211 */ /* 0x002fc800078a10ff */
[----:B------:R-:W-:-:S05]  /*1b10*/  LEA.HI.X R81, R32, R69, R33, 0x2, P5 ;  /* 0x0000004520517211 */ /* 0x000fca00028f1421 */
[----:B------:R0:W5:Y:S01]  /*1b20*/  LDG.E R102, desc[UR16][R80.64] ;  /* 0x0000001050667981 */ /* 0x000162000c1e1900 */
[----:B------:R-:W-:Y:S01]  /*1b30*/  MOV R33, R11 ;  /* 0x0000000b00217202 */ /* 0x000fe20000000f00 */
[----:B------:R-:W-:Y:S02]  /*1b40*/  IMAD.MOV.U32 R32, RZ, RZ, R56 ;  /* 0x000000ffff207224 */ /* 0x000fe400078e0038 */
[----:B------:R-:W-:Y:S01]  /*1b50*/  HFMA2 R83, -RZ, RZ, 0, 0 ;  /* 0x00000000ff537431 */ /* 0x000fe200000001ff */
[----:B------:R-:W-:Y:S01]  /*1b60*/  MOV R85, RZ ;  /* 0x000000ff00557202 */ /* 0x000fe20000000f00 */
[----:B------:R-:W-:-:S04]  /*1b70*/  IMAD.WIDE.U32 R32, R74, UR4, R32 ;  /* 0x000000044a207c25 */ /* 0x000fc8000f8e0020 */
[----:B------:R-:W-:Y:S01]  /*1b80*/  IMAD R33, R75, UR4, R33 ;  /* 0x000000044b217c24 */ /* 0x000fe2000f8e0221 */
[----:B--2---:R-:W-:Y:S02]  /*1b90*/  @!P2 PRMT R83, R103, 0x5410, RZ ;  /* 0x000054106753a816 */ /* 0x004fe400000000ff */
[----:B---3--:R-:W-:Y:S02]  /*1ba0*/  @!P4 PRMT R85, R84, 0x5410, RZ ;  /* 0x000054105455c816 */ /* 0x008fe400000000ff */
[----:B----4-:R-:W-:Y:S02]  /*1bb0*/  @!P3 PRMT R83, R83, 0x5410, R82 ;  /* 0x000054105353b816 */ /* 0x010fe40000000052 */
[----:B-----5:R-:W-:Y:S02]  /*1bc0*/  LEA R34, P3, R32, R72, 0x2 ;  /* 0x0000004820227211 */ /* 0x020fe400078610ff */
[----:B------:R-:W-:Y:S02]  /*1bd0*/  @!P1 PRMT R85, R85, 0x5410, R104 ;  /* 0x0000541055559816 */ /* 0x000fe40000000068 */
[----:B0-----:R-:W-:-:S02]  /*1be0*/  PRMT R81, R83, 0x7632, R81 ;  /* 0x0000763253517816 */ /* 0x001fc40000000051 */
[----:B------:R-:W-:Y:S02]  /*1bf0*/  PRMT R103, R85, 0x7632, R103 ;  /* 0x0000763255677816 */ /* 0x000fe40000000067 */
[----:B------:R-:W-:Y:S01]  /*1c00*/  LEA.HI.X R35, R32, R73, R33, 0x2, P3 ;  /* 0x0000004920237211 */ /* 0x000fe200018f1421 */
[----:B------:R0:W-:Y:S04]  /*1c10*/  STS.U16 [R30], R83 ;  /* 0x000000531e007388 */ /* 0x0001e80000000400 */
[----:B------:R-:W-:Y:S04]  /*1c20*/  STS.U16 [R30+0x40], R81 ;  /* 0x000040511e007388 */ /* 0x000fe80000000400 */
[----:B------:R-:W-:Y:S04]  /*1c30*/  STS.U16 [R30+0x80], R85 ;  /* 0x000080551e007388 */ /* 0x000fe80000000400 */
[----:B------:R1:W-:Y:S01]  /*1c40*/  STS.U16 [R30+0xc0], R103 ;  /* 0x0000c0671e007388 */ /* 0x0003e20000000400 */
[----:B------:R-:W-:-:S03]  /*1c50*/  NOP ;  /* 0x0000000000007918 */ /* 0x000fc60000000000 */
[----:B------:R2:W3:Y:S04]  /*1c60*/  LDG.E R113, desc[UR16][R34.64] ;  /* 0x0000001022717981 */ /* 0x0004e8000c1e1900 */
[----:B------:R-:W4:Y:S01]  /*1c70*/  LDS.64 R32, [R31] ;  /* 0x000000001f207984 */ /* 0x000f220000000a00 */
[----:B------:R-:W5:Y:S01]  /*1c80*/  S2UR UR7, SR_CgaCtaId ;  /* 0x00000000000779c3 */ /* 0x000f620000008800 */
[----:B------:R-:W-:-:S04]  /*1c90*/  FMUL.FTZ R80, R102, 1.4426950216293334961 ;  /* 0x3fb8aa3b66507820 */ /* 0x000fc80000410000 */
[C---:B------:R-:W-:Y:S01]  /*1ca0*/  FMUL.FTZ R82, R80.reuse, R36 ;  /* 0x0000002450527220 */ /* 0x040fe20000410000 */
[C---:B0-----:R-:W-:Y:S01]  /*1cb0*/  FMUL.FTZ R83, R80.reuse, R38 ;  /* 0x0000002650537220 */ /* 0x041fe20000410000 */
[C---:B-1----:R-:W-:Y:S01]  /*1cc0*/  FMUL.FTZ R103, R80.reuse, R37 ;  /* 0x0000002550677220 */ /* 0x042fe20000410000 */
[----:B------:R-:W-:Y:S01]  /*1cd0*/  FMUL.FTZ R108, R80, R39 ;  /* 0x00000027506c7220 */ /* 0x000fe20000410000 */
[----:B------:R-:W-:Y:S01]  /*1ce0*/  UMOV UR6, 0x400 ;  /* 0x0000040000067882 */ /* 0x000fe20000000000 */
[C---:B------:R-:W-:Y:S01]  /*1cf0*/  ISETP.NE.AND P3, PT, R60.reuse, RZ, PT ;  /* 0x000000ff3c00720c */ /* 0x040fe20003f65270 */
[----:B------:R-:W0:Y:S01]  /*1d00*/  MUFU.EX2 R82, R82 ;  /* 0x0000005200527308 */ /* 0x000e220000000800 */
[----:B------:R-:W-:Y:S02]  /*1d10*/  IADD3 R84, PT, PT, R97, UR4, RZ ;  /* 0x0000000461547c10 */ /* 0x000fe4000fffe0ff */
[----:B------:R-:W-:Y:S01]  /*1d20*/  ISETP.NE.AND P1, PT, R60, 0x1f, PT ;  /* 0x0000001f3c00780c */ /* 0x000fe20003f25270 */
[----:B------:R-:W1:Y:S01]  /*1d30*/  MUFU.EX2 R83, R83 ;  /* 0x0000005300537308 */ /* 0x000e620000000800 */
[----:B------:R-:W-:-:S03]  /*1d40*/  SEL R84, R84, R21, !P3 ;  /* 0x0000001554547207 */ /* 0x000fc60005800000 */
[----:B------:R-:W0:Y:S01]  /*1d50*/  MUFU.EX2 R103, R103 ;  /* 0x0000006700677308 */ /* 0x000e220000000800 */
[----:B-----5:R-:W-:-:S03]  /*1d60*/  ULEA UR6, UR7, UR6, 0x18 ;  /* 0x0000000607067291 */ /* 0x020fc6000f8ec0ff */
[----:B------:R-:W0:Y:S03]  /*1d70*/  MUFU.EX2 R108, R108 ;  /* 0x0000006c006c7308 */ /* 0x000e260000000800 */
[----:B--2---:R-:W-:Y:S01]  /*1d80*/  LEA R35, R84, UR6, 0x2 ;  /* 0x0000000654237c11 */ /* 0x004fe2000f8e10ff */
[----:B------:R-:W-:Y:S01]  /*1d90*/  BSSY.RECONVERGENT B0, `(.L_x_9823) ;  /* 0x000001a000007945 */ /* 0x000fe20003800200 */
[C---:B----4-:R-:W-:Y:S02]  /*1da0*/  PRMT R105, R32.reuse, 0x7632, R105 ;  /* 0x0000763220697816 */ /* 0x050fe40000000069 */
        /* <DEDUP_REMOVED lines=11> */
[-C--:B---3--:R-:W-:Y:S01]  /*1e60*/  FMUL.FTZ R34, R0, R113.reuse ;  /* 0x0000007100227220 */ /* 0x088fe20000410000 */
[-C--:B------:R-:W-:Y:S01]  /*1e70*/  FMUL.FTZ R116, R46, R113.reuse ;  /* 0x000000712e747220 */ /* 0x080fe20000410000 */
[-C--:B0-----:R-:W-:Y:S01]  /*1e80*/  FMUL.FTZ R35, R42, R113.reuse ;  /* 0x000000712a237220 */ /* 0x081fe20000410000 */
[----:B------:R-:W-:-:S02]  /*1e90*/  FMUL.FTZ R113, R87, R113 ;  /* 0x0000007157717220 */ /* 0x000fc40000410000 */
[----:B-1----:R-:W-:Y:S05]  /*1ea0*/  @P1 BRA `(.L_x_9824) ;  /* 0x00000000001c1947 */ /* 0x002fea0003800000 */
[----:B------:R-:W-:Y:S02]  /*1eb0*/  ISETP.NE.AND P1, PT, R19, UR10, PT ;  /* 0x0000000a13007c0c */ /* 0x000fe4000bf25270 */
[----:B------:R-:W-:-:S11]  /*1ec0*/  MOV R84, 0x3f800000 ;  /* 0x3f80000000547802 */ /* 0x000fd60000000f00 */
[----:B------:R-:W-:Y:S05]  /*1ed0*/  @!P1 BRA `(.L_x_9825) ;  /* 0x0000000000149947 */ /* 0x000fea0003800000 */
[----:B------:R-:W-:-:S05]  /*1ee0*/  VIADD R32, R98, UR4 ;  /* 0x0000000462207c36 */ /* 0x000fca0008000000 */
[----:B------:R-:W-:-:S05]  /*1ef0*/  LEA R32, R32, UR6, 0x2 ;  /* 0x0000000620207c11 */ /* 0x000fca000f8e10ff */
[----:B------:R2:W3:Y:S01]  /*1f00*/  LDS R84, [R32+0x548] ;  /* 0x0005480020547984 */ /* 0x0004e20000000800 */
[----:B------:R-:W-:Y:S05]  /*1f10*/  BRA `(.L_x_9825) ;  /* 0x0000000000047947 */ /* 0x000fea0003800000 */
.L_x_9824:
[----:B------:R0:W1:Y:S02]  /*1f20*/  LDS R84, [R99+UR5+0xd4c] ;  /* 0x000d4c0563547984 */ /* 0x0000640008000800 */
.L_x_9825:
[----:B------:R-:W-:Y:S05]  /*1f30*/  BSYNC.RECONVERGENT B0 ;  /* 0x0000000000007941 */ /* 0x000fea0003800200 */
.L_x_9823:
        /* <DEDUP_REMOVED lines=18> */
[----:B--2---:R-:W-:Y:S01]  /*2060*/  MOV R32, R81 ;  /* 0x0000005100207202 */ /* 0x004fe20000000f00 */
[----:B------:R-:W-:Y:S02]  /*2070*/  FFMA.FTZ R80, R103, R80, R110 ;  /* 0x0000005067507223 */ /* 0x000fe4000001006e */
[----:B------:R-:W2:Y:S01]  /*2080*/  SHFL.DOWN PT, R85, R81, 0x1, 0x1f ;  /* 0x08201f0051557f89 */ /* 0x000ea200000e0000 */
[----:B-1----:R-:W-:Y:S01]  /*2090*/  @P1 FMUL.FTZ R33, R114, R115 ;  /* 0x0000007372211220 */ /* 0x002fe20000410000 */
[----:B------:R-:W-:Y:S01]  /*20a0*/  FFMA.FTZ R114, R108, R80, R109 ;  /* 0x000000506c727223 */ /* 0x000fe2000001006d */
[----:B------:R-:W-:Y:S01]  /*20b0*/  FMUL.FTZ R80, R82, R83 ;  /* 0x0000005352507220 */ /* 0x000fe20000410000 */
[----:B--2---:R-:W-:Y:S02]  /*20c0*/  @P1 FFMA.FTZ R32, R115, R85, R32 ;  /* 0x0000005573201223 */ /* 0x004fe40000010020 */
[----:B------:R-:W-:Y:S01]  /*20d0*/  @P1 MOV R115, R33 ;  /* 0x0000002100731202 */ /* 0x000fe20000000f00 */
[----:B------:R-:W-:Y:S01]  /*20e0*/  FMUL.FTZ R85, R103, R80 ;  /* 0x0000005067557220 */ /* 0x000fe20000410000 */
[----:B------:R-:W1:Y:S01]  /*20f0*/  SHFL.UP PT, R33, R114, 0x1, RZ ;  /* 0x0420000072217989 */ /* 0x000e6200000e00ff */
[----:B------:R-:W-:-:S02]  /*2100*/  ISETP.GE.AND P1, PT, R29, 0x1, PT ;  /* 0x000000011d00780c */ /* 0x000fc40003f26270 */
[----:B------:R-:W-:Y:S01]  /*2110*/  FMUL.FTZ R85, R108, R85 ;  /* 0x000000556c557220 */ /* 0x000fe20000410000 */
[----:B------:R-:W2:Y:S04]  /*2120*/  SHFL.DOWN PT, R118, R115, 0x2, 0x1f ;  /* 0x08401f0073767f89 */ /* 0x000ea800000e0000 */
[----:B------:R-:W3:Y:S04]  /*2130*/  SHFL.DOWN PT, R117, R32, 0x2, 0x1f ;  /* 0x08401f0020757f89 */ /* 0x000ee800000e0000 */
[----:B------:R-:W5:Y:S01]  /*2140*/  SHFL.UP PT, R80, R85, 0x1, RZ ;  /* 0x0420000055507989 */ /* 0x000f6200000e00ff */
[----:B-1----:R-:W-:Y:S01]  /*2150*/  FFMA.FTZ R33, R85, R33, R114 ;  /* 0x0000002155217223 */ /* 0x002fe20000010072 */
[----:B--2---:R-:W-:-:S04]  /*2160*/  @!P4 FMUL.FTZ R81, R115, R118 ;  /* 0x000000767351c220 */ /* 0x004fc80000410000 */
[----:B------:R-:W-:Y:S01]  /*2170*/  FSEL R114, R114, R33, !P1 ;  /* 0x0000002172727208 */ /* 0x000fe20004800000 */
[----:B---3--:R-:W-:Y:S01]  /*2180*/  @!P4 FFMA.FTZ R32, R115, R117, R32 ;  /* 0x000000757320c223 */ /* 0x008fe20000010020 */
[----:B------:R-:W-:-:S03]  /*2190*/  @!P4 IMAD.MOV.U32 R115, RZ, RZ, R81 ;  /* 0x000000ffff73c224 */ /* 0x000fc600078e0051 */
[----:B------:R-:W1:Y:S01]  /*21a0*/  SHFL.UP PT, R33, R114, 0x2, RZ ;  /* 0x0440000072217989 */ /* 0x000e6200000e00ff */
[----:B------:R-:W-:Y:S01]  /*21b0*/  ISETP.GT.U32.AND P4, PT, R100, 0x1b, PT ;  /* 0x0000001b6400780c */ /* 0x000fe20003f84070 */
[----:B-----5:R-:W-:Y:S01]  /*21c0*/  @P1 FMUL.FTZ R85, R85, R80 ;  /* 0x0000005055551220 */ /* 0x020fe20000410000 */
[----:B------:R-:W-:Y:S01]  /*21d0*/  ISETP.GE.AND P1, PT, R29, 0x2, PT ;  /* 0x000000021d00780c */ /* 0x000fe20003f26270 */
[----:B------:R-:W2:Y:S04]  /*21e0*/  SHFL.DOWN PT, R118, R115, 0x4, 0x1f ;  /* 0x08801f0073767f89 */ /* 0x000ea800000e0000 */
[----:B------:R-:W3:Y:S04]  /*21f0*/  SHFL.DOWN PT, R117, R32, 0x4, 0x1f ;  /* 0x08801f0020757f89 */ /* 0x000ee800000e0000 */
[----:B------:R-:W5:Y:S01]  /*2200*/  SHFL.UP PT, R80, R85, 0x2, RZ ;  /* 0x0440000055507989 */ /* 0x000f6200000e00ff */
[----:B-1----:R-:W-:Y:S01]  /*2210*/  FFMA.FTZ R33, R85, R33, R114 ;  /* 0x0000002155217223 */ /* 0x002fe20000010072 */
[----:B--2---:R-:W-:-:S04]  /*2220*/  @!P4 FMUL.FTZ R81, R115, R118 ;  /* 0x000000767351c220 */ /* 0x004fc80000410000 */
[----:B------:R-:W-:Y:S01]  /*2230*/  FSEL R118, R114, R33, !P1 ;  /* 0x0000002172767208 */ /* 0x000fe20004800000 */
[----:B---3--:R-:W-:Y:S01]  /*2240*/  @!P4 FFMA.FTZ R32, R115, R117, R32 ;  /* 0x000000757320c223 */ /* 0x008fe20000010020 */
[----:B------:R-:W-:-:S03]  /*2250*/  @!P4 MOV R115, R81 ;  /* 0x000000510073c202 */ /* 0x000fc60000000f00 */
[----:B------:R-:W1:Y:S01]  /*2260*/  SHFL.UP PT, R33, R118, 0x4, RZ ;  /* 0x0480000076217989 */ /* 0x000e6200000e00ff */
[----:B------:R-:W-:Y:S01]  /*2270*/  MOV R81, RZ ;  /* 0x000000ff00517202 */ /* 0x000fe20000000f00 */
[----:B-----5:R-:W-:Y:S01]  /*2280*/  @P1 FMUL.FTZ R85, R85, R80 ;  /* 0x0000005055551220 */ /* 0x020fe20000410000 */
[----:B------:R-:W-:Y:S01]  /*2290*/  ISETP.GE.AND P1, PT, R19, UR10, PT ;  /* 0x0000000a13007c0c */ /* 0x000fe2000bf26270 */
[----:B------:R-:W2:Y:S01]  /*22a0*/  SHFL.DOWN PT, R122, R115, 0x8, 0x1f ;  /* 0x09001f00737a7f89 */ /* 0x000ea200000e0000 */
[----:B------:R-:W-:Y:S01]  /*22b0*/  HFMA2 R80, -RZ, RZ, 1.875, 0 ;  /* 0x3f800000ff507431 */ /* 0x000fe200000001ff */
[----:B------:R-:W-:Y:S02]  /*22c0*/  ISETP.GE.AND P4, PT, R29, 0x4, PT ;  /* 0x000000041d00780c */ /* 0x000fe40003f86270 */
[----:B------:R-:W3:Y:S01]  /*22d0*/  SHFL.DOWN PT, R119, R32, 0x8, 0x1f ;  /* 0x09001f0020777f89 */ /* 0x000ee200000e0000 */
[----:B------:R-:W-:-:S03]  /*22e0*/  ISETP.NE.OR P1, PT, R60, RZ, P1 ;  /* 0x000000ff3c00720c */ /* 0x000fc60000f25670 */
[----:B------:R-:W5:Y:S10]  /*22f0*/  SHFL.UP PT, R114, R85, 0x4, RZ ;  /* 0x0480000055727989 */ /* 0x000f7400000e00ff */
[----:B------:R-:W-:Y:S01]  /*2300*/  @!P1 LDS.64 R80, [UR7+0xdc8] ;  /* 0x000dc807ff509984 */ /* 0x000fe20008000a00 */
[----:B------:R-:W-:Y:S01]  /*2310*/  ISETP.GE.AND P1, PT, R29, 0x8, PT ;  /* 0x000000081d00780c */ /* 0x000fe20003f26270 */
[----:B-1----:R-:W-:Y:S01]  /*2320*/  FFMA.FTZ R33, R85, R33, R118 ;  /* 0x0000002155217223 */ /* 0x002fe20000010076 */
[----:B--2---:R-:W-:-:S04]  /*2330*/  @!P5 FMUL.FTZ R117, R115, R122 ;  /* 0x0000007a7375d220 */ /* 0x004fc80000410000 */
[----:B------:R-:W-:Y:S01]  /*2340*/  FSEL R118, R118, R33, !P4 ;  /* 0x0000002176767208 */ /* 0x000fe20006000000 */
[----:B---3--:R-:W-:Y:S01]  /*2350*/  @!P5 FFMA.FTZ R32, R115, R119, R32 ;  /* 0x000000777320d223 */ /* 0x008fe20000010020 */
[----:B------:R-:W-:-:S03]  /*2360*/  @!P5 IMAD.MOV.U32 R115, RZ, RZ, R117 ;  /* 0x000000ffff73d224 */ /* 0x000fc600078e0075 */
[----:B------:R-:W1:Y:S01]  /*2370*/  SHFL.UP PT, R33, R118, 0x8, RZ ;  /* 0x0500000076217989 */ /* 0x000e6200000e00ff */
[----:B-----5:R-:W-:Y:S01]  /*2380*/  @P4 FMUL.FTZ R85, R85, R114 ;  /* 0x0000007255554220 */ /* 0x020fe20000410000 */
[----:B------:R-:W-:Y:S02]  /*2390*/  ISETP.GT.U32.AND P4, PT, R100, 0xf, PT ;  /* 0x0000000f6400780c */ /* 0x000fe40003f84070 */
[----:B------:R-:W2:Y:S04]  /*23a0*/  SHFL.DOWN PT, R124, R115, 0x10, 0x1f ;  /* 0x0a001f00737c7f89 */ /* 0x000ea800000e0000 */
[----:B------:R-:W3:Y:S04]  /*23b0*/  SHFL.DOWN PT, R117, R32, 0x10, 0x1f ;  /* 0x0a001f0020757f89 */ /* 0x000ee800000e0000 */
[----:B------:R-:W5:Y:S01]  /*23c0*/  SHFL.UP PT, R122, R85, 0x8, RZ ;  /* 0x05000000557a7989 */ /* 0x000f6200000e00ff */
[----:B-1----:R-:W-:-:S02]  /*23d0*/  FFMA.FTZ R33, R85, R33, R118 ;  /* 0x0000002155217223 */ /* 0x002fc40000010076 */
[C---:B--2---:R-:W-:Y:S01]  /*23e0*/  @!P4 FMUL.FTZ R114, R115.reuse, R124 ;  /* 0x0000007c7372c220 */ /* 0x044fe20000410000 */
[----:B------:R-:W-:Y:S01]  /*23f0*/  SHFL.IDX PT, R121, R81, RZ, 0x1f ;  /* 0x00001fff51797589 */ /* 0x000fe200000e0000 */
[----:B---3--:R-:W-:-:S03]  /*2400*/  @!P4 FFMA.FTZ R32, R115, R117, R32 ;  /* 0x000000757320c223 */ /* 0x008fc60000010020 */
[----:B------:R-:W-:Y:S02]  /*2410*/  @!P4 MOV R115, R114 ;  /* 0x000000720073c202 */ /* 0x000fe40000000f00 */
[----:B------:R-:W-:Y:S01]  /*2420*/  FSEL R114, R118, R33, !P1 ;  /* 0x0000002176727208 */ /* 0x000fe20004800000 */
[----:B-----5:R-:W-:Y:S01]  /*2430*/  @P1 FMUL.FTZ R85, R85, R122 ;  /* 0x0000007a55551220 */ /* 0x020fe20000410000 */
[----:B------:R-:W-:Y:S01]  /*2440*/  SHFL.DOWN PT, R124, R32, 0x1, 0x1f ;  /* 0x08201f00207c7f89 */ /* 0x000fe200000e0000 */
[----:B------:R-:W-:Y:S02]  /*2450*/  ISETP.NE.AND P4, PT, R60, 0x1f, PT ;  /* 0x0000001f3c00780c */ /* 0x000fe40003f85270 */
[----:B------:R-:W-:Y:S01]  /*2460*/  ISETP.GE.AND P1, PT, R29, 0x10, PT ;  /* 0x000000101d00780c */ /* 0x000fe20003f26270 */
[----:B------:R-:W1:Y:S04]  /*2470*/  SHFL.DOWN PT, R119, R115, 0x1, 0x1f ;  /* 0x08201f0073777f89 */ /* 0x000e6800000e0000 */
[----:B------:R-:W2:Y:S04]  /*2480*/  SHFL.UP PT, R117, R114, 0x10, RZ ;  /* 0x0600000072757989 */ /* 0x000ea800000e00ff */
[----:B------:R-:W3:Y:S04]  /*2490*/  SHFL.UP PT, R122, R85, 0x10, RZ ;  /* 0x06000000557a7989 */ /* 0x000ee800000e00ff */
[----:B------:R-:W-:Y:S04]  /*24a0*/  SHFL.IDX PT, R118, R32, RZ, 0x1f ;  /* 0x00001fff20767589 */ /* 0x000fe800000e0000 */
[----:B------:R5:W0:Y:S01]  /*24b0*/  SHFL.IDX PT, R33, R115, RZ, 0x1f ;  /* 0x00001fff73217589 */ /* 0x000a2200000e0000 */
[----:B-1----:R-:W-:Y:S01]  /*24c0*/  @P4 FFMA.FTZ R121, R119, R121, R124 ;  /* 0x0000007977794223 */ /* 0x002fe2000001007c */
[----:B--2---:R-:W-:-:S03]  /*24d0*/  FFMA.FTZ R117, R85, R117, R114 ;  /* 0x0000007555757223 */ /* 0x004fc60000010072 */
[----:B------:R-:W-:Y:S01]  /*24e0*/  FFMA.FTZ R113, R121, R84, R113 ;  /* 0x0000005479717223 */ /* 0x000fe20000010071 */
[----:B---3--:R-:W-:Y:S01]  /*24f0*/  @P1 FMUL.FTZ R85, R85, R122 ;  /* 0x0000007a55551220 */ /* 0x008fe20000410000 */
[----:B------:R-:W-:Y:S02]  /*2500*/  FSEL R84, R114, R117, !P1 ;  /* 0x0000007572547208 */ /* 0x000fe40004800000 */
[----:B------:R-:W-:Y:S01]  /*2510*/  FFMA.FTZ R114, R108, R113, R35 ;  /* 0x000000716c727223 */ /* 0x000fe20000010023 */
[----:B------:R-:W-:Y:S01]  /*2520*/  ISETP.NE.AND P1, PT, R60, RZ, PT ;  /* 0x000000ff3c00720c */ /* 0x000fe20003f25270 */
[----:B------:R-:W-:Y:S02]  /*2530*/  FMUL.FTZ R119, R113, R39 ;  /* 0x0000002771777220 */ /* 0x000fe40000410000 */
[----:B-----5:R-:W-:Y:S01]  /*2540*/  FFMA.FTZ R115, R103, R114, R116 ;  /* 0x0000007267737223 */ /* 0x020fe20000010074 */
[----:B------:R-:W-:Y:S01]  /*2550*/  FMUL.FTZ R121, R114, R37 ;  /* 0x0000002572797220 */ /* 0x000fe20000410000 */
[C---:B0-----:R-:W-:Y:S01]  /*2560*/  FFMA.FTZ R81, R33.reuse, R81, R118 ;  /* 0x0000005121517223 */ /* 0x041fe20000010076 */
[----:B------:R-:W-:Y:S01]  /*2570*/  FMUL.FTZ R80, R33, R80 ;  /* 0x0000005021507220 */ /* 0x000fe20000410000 */
[----:B------:R-:W-:Y:S01]  /*2580*/  FFMA.FTZ R117, R83, R115, R34 ;  /* 0x0000007353757223 */ /* 0x000fe20000010022 */
[----:B------:R-:W-:Y:S01]  /*2590*/  FMUL.FTZ R116, R115, R38 ;  /* 0x0000002673747220 */ /* 0x000fe20000410000 */
[----:B------:R-:W-:Y:S01]  /*25a0*/  FMUL.FTZ R35, R86, R119 ;  /* 0x0000007756237220 */ /* 0x000fe20000410000 */
[----:B------:R-:W-:Y:S01]  /*25b0*/  FMUL.FTZ R34, R40, R121 ;  /* 0x0000007928227220 */ /* 0x000fe20000410000 */
[----:B------:R-:W-:Y:S01]  /*25c0*/  FMUL.FTZ R118, R117, R36 ;  /* 0x0000002475767220 */ /* 0x000fe20000410000 */
[----:B------:R-:W-:Y:S01]  /*25d0*/  FMUL.FTZ R33, R45, R116 ;  /* 0x000000742d217220 */ /* 0x000fe20000410000 */
[----:B------:R-:W-:Y:S02]  /*25e0*/  @!P1 STS.64 [UR7+0xdc8], R80 ;  /* 0x000dc850ff009988 */ /* 0x000fe40008000a07 */
[----:B------:R-:W-:-:S02]  /*25f0*/  FMUL.FTZ R32, R41, R118 ;  /* 0x0000007629207220 */ /* 0x000fc40000410000 */
[----:B------:R-:W-:Y:S04]  /*2600*/  SHFL.UP PT, R85, R85, 0x1, RZ ;  /* 0x0420000055557989 */ /* 0x000fe800000e00ff */
[----:B------:R0:W-:Y:S01]  /*2610*/  STS.128 [R18+0x110], R32 ;  /* 0x0001102012007388 */ /* 0x0001e20000000c00 */
[----:B------:R-:W-:Y:S06]  /*2620*/  BAR.SYNC.DEFER_BLOCKING 0x0 ;  /* 0x0000000000007b1d */ /* 0x000fec0000010000 */
[----:B------:R-:W-:Y:S01]  /*2630*/  SHFL.UP PT, R84, R84, 0x1, RZ ;  /* 0x0420000054547989 */ /* 0x000fe200000e00ff */
[----:B0-----:R-:W-:-:S04]  /*2640*/  IADD3 R32, PT, PT, -R101, UR11, RZ ;  /* 0x0000000b65207c10 */ /* 0x001fc8000fffe1ff */
[C---:B------:R-:W-:Y:S02]  /*2650*/  ISETP.GE.AND P4, PT, R32.reuse, 0x21, PT ;  /* 0x000000212000780c */ /* 0x040fe40003f86270 */
[C---:B------:R-:W-:Y:S02]  /*2660*/  ISETP.GE.AND P5, PT, R32.reuse, 0x41, PT ;  /* 0x000000412000780c */ /* 0x040fe40003fa6270 */
[----:B------:R-:W-:Y:S01]  /*2670*/  ISETP.GE.AND P6, PT, R32, 0x61, PT ;  /* 0x000000612000780c */ /* 0x000fe20003fc6270 */
[----:B------:R-:W-:Y:S04]  /*2680*/  LDS R123, [R22+0x80] ;  /* 0x00008000167b7984 */ /* 0x000fe80000000800 */
[----:B----4-:R-:W0:Y:S02]  /*2690*/  SHFL.IDX PT, R120, R120, RZ, 0x1f ;  /* 0x00001fff78787589 */ /* 0x010e2400000e0000 */
[----:B0-----:R-:W-:Y:S01]  /*26a0*/  @P3 FFMA.FTZ R120, R85, R120, R84 ;  /* 0x0000007855783223 */ /* 0x001fe20000010054 */
[----:B------:R-:W-:-:S04]  /*26b0*/  IMAD.WIDE.U32 R84, R76, UR4, R78 ;  /* 0x000000044c547c25 */ /* 0x000fc8000f8e004e */
[----:B------:R-:W-:Y:S01]  /*26c0*/  FFMA.FTZ R120, R82, R120, R111 ;  /* 0x0000007852787223 */ /* 0x000fe2000001006f */
[----:B------:R-:W-:Y:S01]  /*26d0*/  IMAD R125, R77, UR4, R85 ;  /* 0x000000044d7d7c24 */ /* 0x000fe2000f8e0255 */
[C---:B------:R-:W-:Y:S02]  /*26e0*/  LEA R82, P3, R84.reuse, UR8, 0x2 ;  /* 0x0000000854527c11 */ /* 0x040fe4000f8610ff */
        /* <DEDUP_REMOVED lines=8> */
[----:B------:R-:W-:-:S02]  /*2770*/  FFMA.FTZ R81, R46, R122, R33 ;  /* 0x0000007a2e517223 */ /* 0x000fc40000010021 */
[----:B------:R-:W-:Y:S01]  /*2780*/  FFMA.FTZ R33, R35, R116, R118 ;  /* 0x0000007423217223 */ /* 0x000fe20000010076 */
[----:B------:R-:W-:Y:S01]  /*2790*/  FADD.FTZ R110, -R110, R103 ;  /* 0x000000676e6e7221 */ /* 0x000fe20000010100 */
[-C--:B------:R-:W-:Y:S01]  /*27a0*/  FFMA.FTZ R108, R108, R103.reuse, R109 ;  /* 0x000000676c6c7223 */ /* 0x080fe2000001006d */
[----:B------:R-:W-:Y:S02]  /*27b0*/  FFMA.FTZ R34, R42, R103, R81 ;  /* 0x000000672a227223 */ /* 0x000fe40000010051 */
[----:B------:R-:W-:Y:S01]  /*27c0*/  FFMA.FTZ R33, R110, R121, R33 ;  /* 0x000000796e217223 */ /* 0x000fe20000010021 */
[----:B------:R-:W-:Y:S01]  /*27d0*/  FADD.FTZ R80, -R109, R108 ;  /* 0x0000006c6d507221 */ /* 0x000fe20000010100 */
[----:B------:R-:W-:-:S03]  /*27e0*/  FFMA.FTZ R34, R87, R108, R34 ;  /* 0x0000006c57227223 */ /* 0x000fc60000010022 */
[----:B------:R-:W-:Y:S01]  /*27f0*/  FFMA.FTZ R119, R80, R119, R33 ;  /* 0x0000007750777223 */ /* 0x000fe20000010021 */
[----:B------:R-:W-:Y:S06]  /*2800*/  @!P3 BRA `(.L_x_9827) ;  /* 0x000000000008b947 */ /* 0x000fec0003800000 */
[----:B------:R-:W0:Y:S04]  /*2810*/  LDS R33, [R22] ;  /* 0x0000000016217984 */ /* 0x000e280000000800 */
[----:B0-----:R0:W-:Y:S02]  /*2820*/  REDG.E.ADD.F32.FTZ.RN.STRONG.GPU desc[UR16][R82.64], R33 ;  /* 0x00000021520079a6 */ /* 0x0011e4000c12f310 */
.L_x_9827:
[----:B------:R-:W-:Y:S05]  /*2830*/  BSYNC.RECONVERGENT B0 ;  /* 0x0000000000007941 */ /* 0x000fea0003800200 */
.L_x_9826:
[----:B------:R-:W-:Y:S04]  /*2840*/  BSSY.RECONVERGENT B0, `(.L_x_9828) ;  /* 0x0000003000007945 */ /* 0x000fe80003800200 */
[----:B------:R-:W-:Y:S05]  /*2850*/  @!P4 BRA `(.L_x_9829) ;  /* 0x000000000004c947 */ /* 0x000fea0003800000 */
[----:B------:R1:W-:Y:S02]  /*2860*/  REDG.E.ADD.F32.FTZ.RN.STRONG.GPU desc[UR16][R82.64+0x80], R123 ;  /* 0x0000807b520079a6 */ /* 0x0003e4000c12f310 */
.L_x_9829:
[----:B------:R-:W-:Y:S05]  /*2870*/  BSYNC.RECONVERGENT B0 ;  /* 0x0000000000007941 */ /* 0x000fea0003800200 */
.L_x_9828:
[----:B0-----:R0:W2:Y:S01]  /*2880*/  LDS R33, [R22+0x100] ;  /* 0x0001000016217984 */ /* 0x0010a20000000800 */
[----:B------:R-:W-:Y:S04]  /*2890*/  BSSY.RECONVERGENT B0, `(.L_x_9830) ;  /* 0x0000003000007945 */ /* 0x000fe80003800200 */
[----:B------:R-:W-:Y:S05]  /*28a0*/  @!P5 BRA `(.L_x_9831) ;  /* 0x000000000004d947 */ /* 0x000fea0003800000 */
[----:B--2---:R3:W-:Y:S02]  /*28b0*/  REDG.E.ADD.F32.FTZ.RN.STRONG.GPU desc[UR16][R82.64+0x100], R33 ;  /* 0x00010021520079a6 */ /* 0x0047e4000c12f310 */
.L_x_9831:
[----:B------:R-:W-:Y:S05]  /*28c0*/  BSYNC.RECONVERGENT B0 ;  /* 0x0000000000007941 */ /* 0x000fea0003800200 */
.L_x_9830:
[----:B--23--:R2:W3:Y:S01]  /*28d0*/  LDS R33, [R22+0x180] ;  /* 0x0001800016217984 */ /* 0x00c4e20000000800 */
[----:B------:R-:W-:Y:S04]  /*28e0*/  BSSY.RECONVERGENT B0, `(.L_x_9832) ;  /* 0x0000003000007945 */ /* 0x000fe80003800200 */
[----:B------:R-:W-:Y:S05]  /*28f0*/  @!P6 BRA `(.L_x_9833) ;  /* 0x000000000004e947 */ /* 0x000fea0003800000 */
[----:B---3--:R4:W-:Y:S02]  /*2900*/  REDG.E.ADD.F32.FTZ.RN.STRONG.GPU desc[UR16][R82.64+0x180], R33 ;  /* 0x00018021520079a6 */ /* 0x0089e4000c12f310 */
.L_x_9833:
[----:B------:R-:W-:Y:S05]  /*2910*/  BSYNC.RECONVERGENT B0 ;  /* 0x0000000000007941 */ /* 0x000fea0003800200 */
.L_x_9832:
[----:B------:R-:W5:Y:S01]  /*2920*/  SHFL.DOWN PT, R32, R119, 0x1, 0x1f ;  /* 0x08201f0077207f89 */ /* 0x000f6200000e0000 */
[----:B------:R-:W-:Y:S01]  /*2930*/  ISETP.GT.AND P3, PT, R29, 0x1e, PT ;  /* 0x0000001e1d00780c */ /* 0x000fe20003f64270 */
[-C--:B------:R-:W-:Y:S01]  /*2940*/  FMUL.FTZ R84, R107, R113.reuse ;  /* 0x000000716b547220 */ /* 0x080fe20000410000 */
[C---:B------:R-:W-:Y:S01]  /*2950*/  FMUL.FTZ R113, R102.reuse, R113 ;  /* 0x0000007166717220 */ /* 0x040fe20000410000 */
[----:B---34-:R-:W3:Y:S01]  /*2960*/  SHFL.DOWN PT, R33, R34, 0x1, 0x1f ;  /* 0x08201f0022217f89 */ /* 0x018ee200000e0000 */
[CC--:B-1----:R-:W-:Y:S01]  /*2970*/  FMUL.FTZ R83, R102.reuse, R114.reuse ;  /* 0x0000007266537220 */ /* 0x0c2fe20000410000 */
        /* <DEDUP_REMOVED lines=22> */
[----:B---3--:R-:W-:Y:S01]  /*2ae0*/  @!P3 FADD.FTZ R34, R34, R33 ;  /* 0x000000212222b221 */ /* 0x008fe20000010000 */
[----:B------:R-:W1:Y:S01]  /*2af0*/  SHFL.DOWN PT, R32, R119, 0x2, 0x1f ;  /* 0x08401f0077207f89 */ /* 0x000e6200000e0000 */
[----:B------:R-:W-:Y:S01]  /*2b00*/  ISETP.GT.AND P3, PT, R29, 0x1d, PT ;  /* 0x0000001d1d00780c */ /* 0x000fe20003f64270 */
[----:B------:R-:W-:-:S02]  /*2b10*/  FADD.FTZ R44, R113, R44 ;  /* 0x0000002c712c7221 */ /* 0x000fc40000010000 */
[----:B------:R-:W3:Y:S10]  /*2b20*/  SHFL.DOWN PT, R33, R34, 0x2, 0x1f ;  /* 0x08401f0022217f89 */ /* 0x000ef400000e0000 */
[----:B-1----:R-:W-:Y:S01]  /*2b30*/  @!P3 FADD.FTZ R119, R119, R32 ;  /* 0x000000207777b221 */ /* 0x002fe20000010000 */
[----:B---3--:R-:W-:-:S04]  /*2b40*/  @!P3 FADD.FTZ R34, R34, R33 ;  /* 0x000000212222b221 */ /* 0x008fc80000010000 */
[----:B------:R-:W1:Y:S01]  /*2b50*/  SHFL.DOWN PT, R32, R119, 0x4, 0x1f ;  /* 0x08801f0077207f89 */ /* 0x000e6200000e0000 */
[----:B------:R-:W-:-:S03]  /*2b60*/  ISETP.GT.AND P3, PT, R29, 0x1b, PT ;  /* 0x0000001b1d00780c */ /* 0x000fc60003f64270 */
        /* <DEDUP_REMOVED lines=9> */
[----:B------:R-:W-:-:S03]  /*2c00*/  ISETP.NE.AND P3, PT, R29, RZ, PT ;  /* 0x000000ff1d00720c */ /* 0x000fc60003f65270 */
[----:B------:R-:W3:Y:S01]  /*2c10*/  SHFL.DOWN PT, R33, R34, 0x10, 0x1f ;  /* 0x0a001f0022217f89 */ /* 0x000ee200000e0000 */
[----:B-1----:R-:W-:Y:S01]  /*2c20*/  FADD.FTZ R32, R119, R32 ;  /* 0x0000002077207221 */ /* 0x002fe20000010000 */
[----:B---3--:R-:W-:-:S08]  /*2c30*/  FADD.FTZ R33, R34, R33 ;  /* 0x0000002122217221 */ /* 0x008fd00000010000 */
        /* <DEDUP_REMOVED lines=9> */
[----:B------:R-:W3:Y:S01]  /*2cd0*/  @P1 LDS R35, [UR7+0x15c8] ;  /* 0x0015c807ff231984 */ /* 0x000ee20008000800 */
[----:B-1----:R-:W-:Y:S01]  /*2ce0*/  @P1 FADD.FTZ R33, R33, R34 ;  /* 0x0000002221211221 */ /* 0x002fe20000010000 */
[----:B---3--:R-:W-:-:S04]  /*2cf0*/  @P1 FADD.FTZ R32, R32, R35 ;  /* 0x0000002320201221 */ /* 0x008fc80000010000 */
[----:B------:R1:W-:Y:S04]  /*2d00*/  STS [UR7+0x19c8], R33 ;  /* 0x0019c821ff007988 */ /* 0x0003e80008000807 */
[----:B------:R1:W-:Y:S02]  /*2d10*/  STS [UR7+0x15c8], R32 ;  /* 0x0015c820ff007988 */ /* 0x0003e40008000807 */
.L_x_9835:
[----:B------:R-:W-:Y:S05]  /*2d20*/  BSYNC.RECONVERGENT B0 ;  /* 0x0000000000007941 */ /* 0x000fea0003800200 */
.L_x_9834:
[----:B------:R-:W-:-:S04]  /*2d30*/  UIADD3 UR4, UPT, UPT, UR4, 0x1, URZ ;  /* 0x0000000104047890 */ /* 0x000fc8000fffe0ff */
[----:B------:R-:W-:-:S09]  /*2d40*/  UISETP.GE.AND UP0, UPT, UR4, UR12, UPT ;  /* 0x0000000c0400728c */ /* 0x000fd2000bf06270 */
[----:B------:R-:W-:Y:S05]  /*2d50*/  BRA.U !UP0, `(.L_x_9836) ;  /* 0xffffffed08247547 */ /* 0x000fea000b83ffff */
.L_x_9822:
[----:B------:R-:W-:Y:S01]  /*2d60*/  BAR.SYNC.DEFER_BLOCKING 0x0 ;  /* 0x0000000000007b1d */ /* 0x000fe20000010000 */
[-C--:B------:R-:W-:Y:S02]  /*2d70*/  ISETP.GE.AND P0, PT, R20, R28.reuse, PT ;  /* 0x0000001c1400720c */ /* 0x080fe40003f06270 */
[-C--:B------:R-:W-:Y:S02]  /*2d80*/  ISETP.GE.AND P1, PT, R23, R28.reuse, PT ;  /* 0x0000001c1700720c */ /* 0x080fe40003f26270 */
[-C--:B------:R-:W-:Y:S01]  /*2d90*/  ISETP.GE.AND P2, PT, R24, R28.reuse, PT ;  /* 0x0000001c1800720c */ /* 0x080fe20003f46270 */
[----:B------:R-:W3:Y:S01]  /*2da0*/  LDCU.64 UR8, c[0x0][0x500] ;  /* 0x0000a000ff0877ac */ /* 0x000ee20008000a00 */
[----:B------:R-:W-:Y:S01]  /*2db0*/  ISETP.GE.AND P3, PT, R25, R28, PT ;  /* 0x0000001c1900720c */ /* 0x000fe20003f66270 */
[----:B------:R-:W4:Y:S01]  /*2dc0*/  LDC.64 R66, c[0x0][0x518] ;  /* 0x00014600ff427b82 */ /* 0x000f220000000a00 */
[----:B------:R-:W-:Y:S01]  /*2dd0*/  PRMT R29, RZ, 0x7610, R29 ;  /* 0x00007610ff1d7816 */ /* 0x000fe2000000001d */
[----:B------:R-:W5:Y:S01]  /*2de0*/  LDCU.64 UR10, c[0x0][0x550] ;  /* 0x0000aa00ff0a77ac */ /* 0x000f620008000a00 */
[----:B-1----:R-:W-:-:S02]  /*2df0*/  PRMT R33, RZ, 0x7610, R33 ;  /* 0x00007610ff217816 */ /* 0x002fc40000000021 */
[----:B------:R-:W-:Y:S02]  /*2e00*/  PRMT R35, RZ, 0x7610, R35 ;  /* 0x00007610ff237816 */ /* 0x000fe40000000023 */
[----:B------:R-:W2:Y:S04]  /*2e10*/  @!P0 LDG.E.U16 R29, desc[UR16][R50.64] ;  /* 0x00000010321d8981 */ /* 0x000ea8000c1e1500 */
[----:B------:R-:W3:Y:S04]  /*2e20*/  @!P1 LDG.E.U16 R33, desc[UR16][R50.64+0x40] ;  /* 0x0000401032219981 */ /* 0x000ee8000c1e1500 */
[----:B------:R-:W5:Y:S04]  /*2e30*/  @!P2 LDG.E.U16 R35, desc[UR16][R50.64+0x80] ;  /* 0x000080103223a981 */ /* 0x000f68000c1e1500 */
[----:B------:R-:W4:Y:S01]  /*2e40*/  @!P3 LDG.E.U16 R43, desc[UR16][R50.64+0xc0] ;  /* 0x0000c010322bb981 */ /* 0x000f22000c1e1500 */
[----:B------:R-:W-:-:S02]  /*2e50*/  ISETP.NE.AND P0, PT, R60, RZ, PT ;  /* 0x000000ff3c00720c */ /* 0x000fc40003f05270 */
[----:B------:R-:W-:Y:S02]  /*2e60*/  F2FP.BF16.F32.PACK_AB R90, R90, R89 ;  /* 0x000000595a5a723e */ /* 0x000fe400000010ff */
[----:B------:R-:W-:Y:S02]  /*2e70*/  F2FP.BF16.F32.PACK_AB R91, R91, R88 ;  /* 0x000000585b5b723e */ /* 0x000fe400000010ff */
[----:B------:R-:W-:Y:S01]  /*2e80*/  SHF.R.S32.HI R53, RZ, 0x1f, R52 ;  /* 0x0000001fff357819 */ /* 0x000fe20000011434 */
[----:B--2---:R-:W-:Y:S04]  /*2e90*/  STS.U16 [R30], R29 ;  /* 0x0000001d1e007388 */ /* 0x004fe80000000400 */
[----:B---3--:R-:W-:Y:S04]  /*2ea0*/  STS.U16 [R30+0x40], R33 ;  /* 0x000040211e007388 */ /* 0x008fe80000000400 */
[----:B-----5:R-:W-:Y:S04]  /*2eb0*/  STS.U16 [R30+0x80], R35 ;  /* 0x000080231e007388 */ /* 0x020fe80000000400 */
[----:B----4-:R-:W-:Y:S01]  /*2ec0*/  STS.U16 [R30+0xc0], R43 ;  /* 0x0000c02b1e007388 */ /* 0x010fe20000000400 */
[----:B------:R-:W-:-:S03]  /*2ed0*/  NOP ;  /* 0x0000000000007918 */ /* 0x000fc60000000000 */
[----:B------:R-:W1:Y:S01]  /*2ee0*/  LDS.64 R40, [R31] ;  /* 0x000000001f287984 */ /* 0x000e620000000a00 */
[----:B------:R-:W-:Y:S06]  /*2ef0*/  BAR.SYNC.DEFER_BLOCKING 0x0 ;  /* 0x0000000000007b1d */ /* 0x000fec0000010000 */
[----:B------:R-:W-:Y:S01]  /*2f00*/  STS.64 [R31], R90 ;  /* 0x0000005a1f007388 */ /* 0x000fe20000000a00 */
[----:B------:R-:W-:-:S03]  /*2f10*/  NOP ;  /* 0x0000000000007918 */ /* 0x000fc60000000000 */
[----:B------:R-:W-:Y:S04]  /*2f20*/  LDS.U16 R43, [R30+0x80] ;  /* 0x000080001e2b7984 */ /* 0x000fe80000000400 */
[----:B------:R-:W-:Y:S01]  /*2f30*/  LDS.U16 R45, [R30+0xc0] ;  /* 0x0000c0001e2d7984 */ /* 0x000fe20000000400 */
[----:B-1----:R-:W-:Y:S02]  /*2f40*/  SHF.L.U32 R39, R41, 0x10, RZ ;  /* 0x0000001029277819 */ /* 0x002fe400000006ff */
[C---:B------:R-:W-:Y:S02]  /*2f50*/  SHF.L.U32 R37, R40.reuse, 0x10, RZ ;  /* 0x0000001028257819 */ /* 0x040fe400000006ff */
[----:B------:R-:W-:Y:S01]  /*2f60*/  PRMT R0, R40, 0x7632, R0 ;  /* 0x0000763228007816 */ /* 0x000fe20000000000 */
[--C-:B------:R-:W-:Y:S01]  /*2f70*/  FADD.FTZ R39, R39, R4.reuse ;  /* 0x0000000427277221 */ /* 0x100fe20000010000 */
[----:B------:R-:W-:Y:S01]  /*2f80*/  PRMT R29, R41, 0x7632, R29 ;  /* 0x00007632291d7816 */ /* 0x000fe2000000001d */
[----:B------:R-:W-:Y:S01]  /*2f90*/  FADD.FTZ R37, R37, R4 ;  /* 0x0000000425257221 */ /* 0x000fe20000010000 */
[----:B------:R-:W-:Y:S01]  /*2fa0*/  LDS.U16 R41, [R30+0x40] ;  /* 0x000040001e297984 */ /* 0x000fe20000000400 */
[----:B------:R-:W-:Y:S01]  /*2fb0*/  IMAD.U32 R33, R0, 0x10000, RZ ;  /* 0x0001000000217824 */ /* 0x000fe200078e00ff */
[----:B------:R-:W-:-:S02]  /*2fc0*/  FSETP.GTU.FTZ.AND P4, PT, R39, 20, PT ;  /* 0x41a000002700780b */ /* 0x000fc40003f9c000 */
[----:B------:R-:W-:Y:S01]  /*2fd0*/  FSETP.GTU.FTZ.AND P2, PT, R37, 20, PT ;  /* 0x41a000002500780b */ /* 0x000fe20003f5c000 */
[--C-:B------:R-:W-:Y:S01]  /*2fe0*/  FADD.FTZ R35, R33, R4.reuse ;  /* 0x0000000421237221 */ /* 0x100fe20000010000 */
[----:B------:R-:W-:Y:S01]  /*2ff0*/  SHF.L.U32 R29, R29, 0x10, RZ ;  /* 0x000000101d1d7819 */ /* 0x000fe200000006ff */
[----:B------:R-:W1:Y:S03]  /*3000*/  LDC.64 R32, c[0x0][0x4f8] ;  /* 0x00013e00ff207b82 */ /* 0x000e660000000a00 */
[----:B------:R-:W-:Y:S01]  /*3010*/  FSETP.GTU.FTZ.AND P3, PT, R35, 20, PT ;  /* 0x41a000002300780b */ /* 0x000fe20003f7c000 */
[----:B------:R-:W-:-:S04]  /*3020*/  FADD.FTZ R36, R29, R4 ;  /* 0x000000041d247221 */ /* 0x000fc80000010000 */
[----:B------:R-:W-:Y:S01]  /*3030*/  @!P4 FMUL.FTZ R34, R39, -1.4426950216293334961 ;  /* 0xbfb8aa3b2722c820 */ /* 0x000fe20000410000 */
[----:B------:R-:W-:Y:S01]  /*3040*/  FSETP.GTU.FTZ.AND P1, PT, R36, 20, PT ;  /* 0x41a000002400780b */ /* 0x000fe20003f3c000 */
[----:B------:R-:W-:Y:S01]  /*3050*/  LDS.U16 R39, [R30] ;  /* 0x000000001e277984 */ /* 0x000fe20000000400 */
[----:B------:R-:W-:-:S03]  /*3060*/  @!P2 FMUL.FTZ R0, R37, -1.4426950216293334961 ;  /* 0xbfb8aa3b2500a820 */ /* 0x000fc60000410000 */
[----:B------:R-:W-:Y:S01]  /*3070*/  @!P0 STS [UR6+0x100], R28 ;  /* 0x0001001cff008988 */ /* 0x000fe20008000806 */
[----:B------:R-:W2:Y:S01]  /*3080*/  @!P4 MUFU.EX2 R34, R34 ;  /* 0x000000220022c308 */ /* 0x000ea20000000800 */
[----:B------:R-:W-:Y:S01]  /*3090*/  @!P3 FMUL.FTZ R29, R35, -1.4426950216293334961 ;  /* 0xbfb8aa3b231db820 */ /* 0x000fe20000410000 */
[----:B------:R-:W-:Y:S05]  /*30a0*/  BAR.SYNC.DEFER_BLOCKING 0x0 ;  /* 0x0000000000007b1d */ /* 0x000fea0000010000 */
[----:B------:R-:W-:Y:S01]  /*30b0*/  @!P1 FMUL.FTZ R35, R36, -1.4426950216293334961 ;  /* 0xbfb8aa3b24239820 */ /* 0x000fe20000410000 */
[----:B------:R-:W3:Y:S04]  /*30c0*/  @!P2 MUFU.EX2 R0, R0 ;  /* 0x000000000000a308 */ /* 0x000ee80000000800 */
[----:B------:R-:W4:Y:S01]  /*30d0*/  @!P3 MUFU.EX2 R29, R29 ;  /* 0x0000001d001db308 */ /* 0x000f220000000800 */
[----:B--2---:R-:W-:-:S03]  /*30e0*/  @!P4 FADD.FTZ R36, R34, 1 ;  /* 0x3f8000002224c421 */ /* 0x004fc60000010000 */
[----:B------:R1:W2:Y:S04]  /*30f0*/  @!P1 MUFU.EX2 R37, R35 ;  /* 0x0000002300259308 */ /* 0x0002a80000000800 */
[----:B------:R-:W5:Y:S01]  /*3100*/  @!P4 MUFU.RCP R36, R36 ;  /* 0x000000240024c308 */ /* 0x000f620000001000 */
[----:B---3--:R-:W-:Y:S01]  /*3110*/  @!P2 FADD.FTZ R0, R0, 1 ;  /* 0x3f8000000000a421 */ /* 0x008fe20000010000 */
[----:B-1----:R-:W-:Y:S01]  /*3120*/  IMAD.WIDE.U32 R34, R32, UR18, R52 ;  /* 0x0000001220227c25 */ /* 0x002fe2000f8e0034 */
[----:B------:R-:W1:Y:S03]  /*3130*/  LDS R38, [UR6+0x100] ;  /* 0x00010006ff267984 */ /* 0x000e660008000800 */
[----:B----4-:R-:W-:-:S02]  /*3140*/  @!P3 FADD.FTZ R29, R29, 1 ;  /* 0x3f8000001d1db421 */ /* 0x010fc40000010000 */
[----:B------:R-:W3:Y:S01]  /*3150*/  @!P2 MUFU.RCP R0, R0 ;  /* 0x000000000000a308 */ /* 0x000ee20000001000 */
[----:B------:R-:W-:Y:S02]  /*3160*/  IMAD R35, R33, UR18, R35 ;  /* 0x0000001221237c24 */ /* 0x000fe4000f8e0223 */
[----:B--2---:R-:W-:Y:S01]  /*3170*/  @!P1 FADD.FTZ R37, R37, 1 ;  /* 0x3f80000025259421 */ /* 0x004fe20000010000 */
[----:B------:R-:W-:-:S04]  /*3180*/  IMAD.WIDE.U32 R52, R66, UR18, R52 ;  /* 0x0000001242347c25 */ /* 0x000fc8000f8e0034 */
[----:B------:R-:W-:Y:S01]  /*3190*/  IMAD.WIDE.U32 R32, R2, UR8, R34 ;  /* 0x0000000802207c25 */ /* 0x000fe2000f8e0022 */
[----:B------:R-:W2:Y:S03]  /*31a0*/  @!P3 MUFU.RCP R29, R29 ;  /* 0x0000001d001db308 */ /* 0x000ea60000001000 */
[----:B-----5:R-:W-:Y:S01]  /*31b0*/  @!P4 FMUL.FTZ R47, R47, R36 ;  /* 0x000000242f2fc220 */ /* 0x020fe20000410000 */
[----:B------:R-:W-:-:S04]  /*31c0*/  IMAD R53, R67, UR18, R53 ;  /* 0x0000001243357c24 */ /* 0x000fc8000f8e0235 */
[----:B------:R-:W4:Y:S01]  /*31d0*/  @!P1 MUFU.RCP R37, R37 ;  /* 0x0000002500259308 */ /* 0x000f220000001000 */
[----:B---3--:R-:W-:Y:S01]  /*31e0*/  @!P2 FMUL.FTZ R49, R49, R0 ;  /* 0x000000003131a220 */ /* 0x008fe20000410000 */
[----:B------:R-:W-:Y:S01]  /*31f0*/  IMAD R0, R2, UR9, R33 ;  /* 0x0000000902007c24 */ /* 0x000fe2000f8e0221 */
[----:B------:R-:W-:Y:S01]  /*3200*/  IADD3 R33, P4, PT, R20, R32, RZ ;  /* 0x0000002014217210 */ /* 0x000fe20007f9e0ff */
[----:B------:R-:W3:Y:S03]  /*3210*/  LDCU.64 UR8, c[0x0][0x560] ;  /* 0x0000ac00ff0877ac */ /* 0x000ee60008000a00 */
[----:B------:R-:W-:Y:S01]  /*3220*/  IADD3.X R0, PT, PT, RZ, R0, RZ, P4, !PT ;  /* 0x00000000ff007210 */ /* 0x000fe200027fe4ff */
[----:B--2---:R-:W-:Y:S01]  /*3230*/  @!P3 FMUL.FTZ R48, R48, R29 ;  /* 0x0000001d3030b220 */ /* 0x004fe20000410000 */
[----:B------:R-:W-:-:S04]  /*3240*/  LEA R32, P6, R33, UR10, 0x1 ;  /* 0x0000000a21207c11 */ /* 0x000fc8000f8c08ff */
[----:B------:R-:W-:Y:S02]  /*3250*/  LEA.HI.X R33, R33, UR11, R0, 0x1, P6 ;  /* 0x0000000b21217c11 */ /* 0x000fe4000b0f0c00 */
[----:B------:R-:W-:Y:S01]  /*3260*/  F2FP.BF16.F32.PACK_AB R50, R48, R49 ;  /* 0x000000313032723e */ /* 0x000fe200000010ff */
[----:B----4-:R-:W-:Y:S01]  /*3270*/  @!P1 FMUL.FTZ R44, R44, R37 ;  /* 0x000000252c2c9220 */ /* 0x010fe20000410000 */
[----:B------:R-:W-:Y:S01]  /*3280*/  FADD.FTZ R49, R49, R6 ;  /* 0x0000000631317221 */ /* 0x000fe20000010000 */
[----:B-1----:R-:W-:-:S03]  /*3290*/  ISETP.GE.AND P3, PT, R20, R38, PT ;  /* 0x000000261400720c */ /* 0x002fc60003f66270 */
[----:B------:R-:W-:Y:S01]  /*32a0*/  FADD.FTZ R48, R49, R48 ;  /* 0x0000003031307221 */ /* 0x000fe20000010000 */
[-C--:B------:R-:W-:Y:S02]  /*32b0*/  ISETP.GE.AND P2, PT, R23, R38.reuse, PT ;  /* 0x000000261700720c */ /* 0x080fe40003f46270 */
[-C--:B------:R-:W-:Y:S02]  /*32c0*/  ISETP.GE.AND P4, PT, R24, R38.reuse, PT ;  /* 0x000000261800720c */ /* 0x080fe40003f86270 */
[----:B------:R-:W-:Y:S02]  /*32d0*/  ISETP.GE.AND P5, PT, R25, R38, PT ;  /* 0x000000261900720c */ /* 0x000fe40003fa6270 */
[----:B------:R-:W-:Y:S01]  /*32e0*/  F2FP.BF16.F32.PACK_AB R51, R44, R47 ;  /* 0x0000002f2c33723e */ /* 0x000fe200000010ff */
[----:B------:R-:W-:Y:S02]  /*32f0*/  FADD.FTZ R47, R48, R47 ;  /* 0x0000002f302f7221 */ /* 0x000fe40000010000 */
[----:B------:R-:W-:Y:S02]  /*3300*/  @!P3 STG.E.U16 desc[UR16][R32.64], R39 ;  /* 0x000000272000b986 */ /* 0x000fe4000c101510 */
[----:B------:R-:W-:-:S02]  /*3310*/  FADD.FTZ R6, R47, R44 ;  /* 0x0000002c2f067221 */ /* 0x000fc40000010000 */
        /* <DEDUP_REMOVED lines=12> */
[----:B------:R-:W2:Y:S01]  /*33e0*/  LDS R0, [UR6+0x100] ;  /* 0x00010006ff007984 */ /* 0x000ea20008000800 */
[----:B------:R-:W1:Y:S02]  /*33f0*/  LDCU.64 UR6, c[0x0][0x520] ;  /* 0x0000a400ff0677ac */ /* 0x000e640008000a00 */
[----:B-1----:R-:W-:-:S04]  /*3400*/  IMAD.WIDE.U32 R32, R2, UR6, R52 ;  /* 0x0000000602207c25 */ /* 0x002fc8000f8e0034 */
[----:B------:R-:W-:Y:S01]  /*3410*/  IMAD R29, R2, UR7, R33 ;  /* 0x00000007021d7c24 */ /* 0x000fe2000f8e0221 */
[----:B------:R-:W-:-:S04]  /*3420*/  IADD3 R32, P4, PT, R20, R32, RZ ;  /* 0x0000002014207210 */ /* 0x000fc80007f9e0ff */
[----:B------:R-:W-:Y:S02]  /*3430*/  IADD3.X R29, PT, PT, RZ, R29, RZ, P4, !PT ;  /* 0x0000001dff1d7210 */ /* 0x000fe400027fe4ff */
[----:B---3--:R-:W-:-:S04]  /*3440*/  LEA R28, P4, R32, UR8, 0x1 ;  /* 0x00000008201c7c11 */ /* 0x008fc8000f8808ff */
        /* <DEDUP_REMOVED lines=8> */
[----:B------:R-:W-:Y:S01]  /*34d0*/  ISETP.GT.AND P0, PT, R19, 0x1, PT ;  /* 0x000000011300780c */ /* 0x000fe20003f04270 */
[----:B------:R-:W-:Y:S02]  /*34e0*/  IMAD.MOV.U32 R19, RZ, RZ, R27 ;  /* 0x000000ffff137224 */ /* 0x000fe400078e001b */
        /* <DEDUP_REMOVED lines=10> */
.L_x_9813:
        /* <DEDUP_REMOVED lines=13> */
[----:B--2---:R-:W-:-:S05]  /*3660*/  @P1 FADD R0, R0, R7 ;  /* 0x0000000700001221 */ /* 0x004fca0000000000 */
[----:B-----5:R-:W2:Y:S01]  /*3670*/  SHFL.DOWN P1, R3, R0, 0x2, 0x1f ;  /* 0x08401f0000037f89 */ /* 0x020ea20000020000 */
[----:B---3--:R-:W-:Y:S02]  /*3680*/  ISETP.NE.AND P3, PT, R8, RZ, PT ;  /* 0x000000ff0800720c */ /* 0x008fe40003f65270 */
[----:B------:R-:W3:Y:S11]  /*3690*/  S2R R8, SR_TID.X ;  /* 0x0000000000087919 */ /* 0x000ef60000002100 */
[----:B------:R-:W4:Y:S01]  /*36a0*/  @!P3 S2R R15, SR_CgaCtaId ;  /* 0x00000000000fb919 */ /* 0x000f220000008800 */
[----:B--2---:R-:W-:Y:S01]  /*36b0*/  @P1 FADD R3, R0, R3 ;  /* 0x0000000300031221 */ /* 0x004fe20000000000 */
[----:B------:R-:W-:-:S04]  /*36c0*/  @!P3 MOV R0, 0x400 ;  /* 0x000004000000b802 */ /* 0x000fc80000000f00 */
[----:B------:R-:W2:Y:S01]  /*36d0*/  SHFL.DOWN P1, R4, R3, 0x4, 0x1f ;  /* 0x08801f0003047f89 */ /* 0x000ea20000020000 */
[----:B----4-:R-:W-:Y:S01]  /*36e0*/  @!P3 LEA R0, R15, R0, 0x18 ;  /* 0x000000000f00b211 */ /* 0x010fe200078ec0ff */
[----:B--2---:R-:W-:-:S05]  /*36f0*/  @P1 FADD R4, R3, R4 ;  /* 0x0000000403041221 */ /* 0x004fca0000000000 */
        /* <DEDUP_REMOVED lines=8> */
[----:B------:R-:W-:-:S04]  /*3780*/  LEA R8, P1, R2, R10, 0x2 ;  /* 0x0000000a02087211 */ /* 0x000fc800078210ff */
[----:B------:R-:W-:-:S05]  /*3790*/  LEA.HI.X R9, R2, R11, RZ, 0x2, P1 ;  /* 0x0000000b02097211 */ /* 0x000fca00008f14ff */
[----:B------:R3:W-:Y:S04]  /*37a0*/  REDG.E.ADD.F32.FTZ.RN.STRONG.GPU desc[UR16][R8.64], R7 ;  /* 0x00000007080079a6 */ /* 0x0007e8000c12f310 */
.L_x_9839:
[----:B------:R-:W-:Y:S05]  /*37b0*/  BSYNC.RECONVERGENT B0 ;  /* 0x0000000000007941 */ /* 0x000fea0003800200 */
.L_x_9838:
[----:B------:R-:W-:Y:S05]  /*37c0*/  @!P0 BRA `(.L_x_9840) ;  /* 0x0000000000688947 */ /* 0x000fea0003800000 */
[----:B------:R-:W-:Y:S06]  /*37d0*/  BAR.SYNC.DEFER_BLOCKING 0x0 ;  /* 0x0000000000007b1d */ /* 0x000fec0000010000 */
[----:B------:R-:W-:Y:S01]  /*37e0*/  BSSY.RECONVERGENT B0, `(.L_x_9840) ;  /* 0x0000018000007945 */ /* 0x000fe20003800200 */
[----:B-----5:R-:W4:Y:S01]  /*37f0*/  SHFL.DOWN P0, R3, R6, 0x1, 0x1f ;  /* 0x08201f0006037f89 */ /* 0x020f220000000000 */
[----:B---3--:R-:W3:Y:S01]  /*3800*/  S2R R8, SR_LANEID ;  /* 0x0000000000087919 */ /* 0x008ee20000000000 */
[----:B----4-:R-:W-:Y:S02]  /*3810*/  @P0 FADD R3, R3, R6 ;  /* 0x0000000603030221 */ /* 0x010fe40000000000 */
[----:B------:R-:W4:Y:S03]  /*3820*/  S2R R6, SR_TID.X ;  /* 0x0000000000067919 */ /* 0x000f260000002100 */
[----:B--2---:R-:W2:Y:S01]  /*3830*/  SHFL.DOWN P0, R0, R3, 0x2, 0x1f ;  /* 0x08401f0003007f89 */ /* 0x004ea20000000000 */
[----:B---3--:R-:W-:-:S13]  /*3840*/  ISETP.NE.AND P1, PT, R8, RZ, PT ;  /* 0x000000ff0800720c */ /* 0x008fda0003f25270 */
[----:B------:R-:W3:Y:S01]  /*3850*/  @!P1 S2R R8, SR_CgaCtaId ;  /* 0x0000000000089919 */ /* 0x000ee20000008800 */
[----:B--2---:R-:W-:Y:S01]  /*3860*/  @P0 FADD R0, R3, R0 ;  /* 0x0000000003000221 */ /* 0x004fe20000000000 */
[----:B------:R-:W-:-:S04]  /*3870*/  @!P1 MOV R3, 0x400 ;  /* 0x0000040000039802 */ /* 0x000fc80000000f00 */
[----:B------:R-:W2:Y:S01]  /*3880*/  SHFL.DOWN P0, R7, R0, 0x4, 0x1f ;  /* 0x08801f0000077f89 */ /* 0x000ea20000000000 */
[----:B---3--:R-:W-:Y:S01]  /*3890*/  @!P1 LEA R8, R8, R3, 0x18 ;  /* 0x0000000308089211 */ /* 0x008fe200078ec0ff */
[----:B--2---:R-:W-:-:S05]  /*38a0*/  @P0 FADD R7, R0, R7 ;  /* 0x0000000700070221 */ /* 0x004fca0000000000 */
[----:B------:R-:W2:Y:S02]  /*38b0*/  SHFL.DOWN P0, R4, R7, 0x8, 0x1f ;  /* 0x09001f0007047f89 */ /* 0x000ea40000000000 */
[----:B--2---:R-:W-:-:S05]  /*38c0*/  @P0 FADD R4, R7, R4 ;  /* 0x0000000407040221 */ /* 0x004fca0000000000 */
[----:B------:R-:W2:Y:S02]  /*38d0*/  SHFL.DOWN P0, R9, R4, 0x10, 0x1f ;  /* 0x0a001f0004097f89 */ /* 0x000ea40000000000 */
[----:B--2---:R-:W-:Y:S01]  /*38e0*/  @P0 FADD R9, R4, R9 ;  /* 0x0000000904090221 */ /* 0x004fe20000000000 */
[----:B----4-:R-:W-:-:S04]  /*38f0*/  ISETP.NE.AND P0, PT, R6, RZ, PT ;  /* 0x000000ff0600720c */ /* 0x010fc80003f05270 */
[----:B------:R2:W-:Y:S01]  /*3900*/  @!P1 STS [R8+0x314], R9 ;  /* 0x0003140908009388 */ /* 0x0005e20000000800 */
[----:B------:R-:W-:Y:S08]  /*3910*/  BAR.SYNC.DEFER_BLOCKING 0x0 ;  /* 0x0000000000007b1d */ /* 0x000ff00000010000 */
[----:B------:R-:W-:Y:S05]  /*3920*/  @P0 BRA `(.L_x_9841) ;  /* 0x00000000000c0947 */ /* 0x000fea0003800000 */
[----:B------:R-:W-:-:S04]  /*3930*/  LEA R6, P0, R2, R12, 0x2 ;  /* 0x0000000c02067211 */ /* 0x000fc800078010ff */
[----:B------:R-:W-:-:S05]  /*3940*/  LEA.HI.X R7, R2, R13, RZ, 0x2, P0 ;  /* 0x0000000d02077211 */ /* 0x000fca00000f14ff */
[----:B------:R3:W-:Y:S04]  /*3950*/  REDG.E.ADD.F32.FTZ.RN.STRONG.GPU desc[UR16][R6.64], R9 ;  /* 0x00000009060079a6 */ /* 0x0007e8000c12f310 */
.L_x_9841:
[----:B------:R-:W-:Y:S05]  /*3960*/  BSYNC.RECONVERGENT B0 ;  /* 0x0000000000007941 */ /* 0x000fea0003800200 */
.L_x_9840:
[----:B------:R-:W-:Y:S05]  /*3970*/  @P2 EXIT ;  /* 0x000000000000294d */ /* 0x000fea0003800000 */
[----:B------:R-:W2:Y:S01]  /*3980*/  LDCU.64 UR8, c[0x0][0x4e8] ;  /* 0x00009d00ff0877ac */ /* 0x000ea20008000a00 */
[----:B------:R-:W4:Y:S01]  /*3990*/  S2UR UR5, SR_CgaCtaId ;  /* 0x00000000000579c3 */ /* 0x000f220000008800 */
[----:B------:R-:W-:Y:S01]  /*39a0*/  BSSY.RECONVERGENT B0, `(.L_x_9842) ;  /* 0x0000023000007945 */ /* 0x000fe20003800200 */
[----:B------:R-:W-:Y:S01]  /*39b0*/  MOV R15, R14 ;  /* 0x0000000e000f7202 */ /* 0x000fe20000000f00 */
[----:B------:R-:W-:Y:S01]  /*39c0*/  UMOV UR4, 0x400 ;  /* 0x0000040000047882 */ /* 0x000fe20000000000 */
[----:B------:R-:W0:Y:S01]  /*39d0*/  LDCU UR6, c[0x0][0x360] ;  /* 0x00006c00ff0677ac */ /* 0x000e220008000800 */
[----:B------:R-:W0:Y:S01]  /*39e0*/  LDCU.64 UR10, c[0x0][0x4b0] ;  /* 0x00009600ff0a77ac */ /* 0x000e220008000a00 */
[----:B------:R-:W0:Y:S01]  /*39f0*/  LDCU.64 UR12, c[0x0][0x530] ;  /* 0x0000a600ff0c77ac */ /* 0x000e220008000a00 */
[----:B------:R-:W0:Y:S01]  /*3a00*/  LDCU.64 UR14, c[0x0][0x4f0] ;  /* 0x00009e00ff0e77ac */ /* 0x000e220008000a00 */
[C---:B--23--:R-:W-:Y:S01]  /*3a10*/  IMAD.WIDE.U32 R6, R2.reuse, UR8, RZ ;  /* 0x0000000802067c25 */ /* 0x04cfe2000f8e00ff */
[----:B------:R-:W2:Y:S03]  /*3a20*/  LDCU.64 UR18, c[0x0][0x540] ;  /* 0x0000a800ff1277ac */ /* 0x000ea60008000a00 */
[----:B------:R-:W-:Y:S01]  /*3a30*/  IMAD R21, R2, UR9, R7 ;  /* 0x0000000902157c24 */ /* 0x000fe2000f8e0207 */
[----:B----4-:R-:W-:-:S12]  /*3a40*/  ULEA UR4, UR5, UR4, 0x18 ;  /* 0x0000000405047291 */ /* 0x010fd8000f8ec0ff */
.L_x_9843:
[----:B------:R-:W-:Y:S01]  /*3a50*/  LEA R0, R15, UR4, 0x2 ;  /* 0x000000040f007c11 */ /* 0x000fe2000f8e10ff */
[----:B---3--:R-:W-:Y:S01]  /*3a60*/  IMAD.MOV.U32 R9, RZ, RZ, R21 ;  /* 0x000000ffff097224 */ /* 0x008fe200078e0015 */
[----:B------:R-:W-:Y:S02]  /*3a70*/  SHF.R.S32.HI R2, RZ, 0x1f, R15 ;  /* 0x0000001fff027819 */ /* 0x000fe4000001140f */
[----:B------:R-:W-:Y:S01]  /*3a80*/  MOV R8, R6 ;  /* 0x0000000600087202 */ /* 0x000fe20000000f00 */
[----:B------:R-:W3:Y:S01]  /*3a90*/  LDS R17, [R0+0x15c8] ;  /* 0x0015c80000117984 */ /* 0x000ee20000000800 */
[----:B-----5:R-:W-:Y:S01]  /*3aa0*/  MOV R4, R62 ;  /* 0x0000003e00047202 */ /* 0x020fe20000000f00 */
[C---:B0-----:R-:W-:Y:S02]  /*3ab0*/  IMAD R12, R2.reuse, UR10, RZ ;  /* 0x0000000a020c7c24 */ /* 0x041fe4000f8e02ff */
[----:B------:R-:W0:Y:S01]  /*3ac0*/  LDS R19, [R0+0x19c8] ;  /* 0x0019c80000137984 */ /* 0x000e220000000800 */
        /* <DEDUP_REMOVED lines=8> */
[----:B--2---:R-:W-:Y:S02]  /*3b50*/  LEA R12, P1, R10, UR18, 0x2 ;  /* 0x000000120a0c7c11 */ /* 0x004fe4000f8210ff */
[----:B------:R-:W-:Y:S02]  /*3b60*/  LEA.HI.X R9, R2, UR13, R9, 0x2, P0 ;  /* 0x0000000d02097c11 */ /* 0x000fe400080f1409 */
[----:B------:R-:W-:-:S02]  /*3b70*/  ISETP.GE.AND P0, PT, R15, UR7, PT ;  /* 0x000000070f007c0c */ /* 0x000fc4000bf06270 */
[----:B------:R-:W-:-:S04]  /*3b80*/  IADD3 R3, PT, PT, R11, R13, RZ ;  /* 0x0000000d0b037210 */ /* 0x000fc80007ffe0ff */
[----:B------:R-:W-:Y:S01]  /*3b90*/  LEA.HI.X R13, R10, UR19, R3, 0x2, P1 ;  /* 0x000000130a0d7c11 */ /* 0x000fe200088f1403 */
[----:B---3--:R3:W-:Y:S04]  /*3ba0*/  REDG.E.ADD.F32.FTZ.RN.STRONG.GPU desc[UR16][R8.64], R17 ;  /* 0x00000011080079a6 */ /* 0x0087e8000c12f310 */
[----:B0-----:R3:W-:Y:S02]  /*3bb0*/  REDG.E.ADD.F32.FTZ.RN.STRONG.GPU desc[UR16][R12.64], R19 ;  /* 0x000000130c0079a6 */ /* 0x0017e4000c12f310 */
[----:B------:R-:W-:Y:S05]  /*3bc0*/  @!P0 BRA `(.L_x_9843) ;  /* 0xfffffffc00a08947 */ /* 0x000fea000383ffff */
[----:B------:R-:W-:Y:S05]  /*3bd0*/  BSYNC.RECONVERGENT B0 ;  /* 0x0000000000007941 */ /* 0x000fea0003800200 */
.L_x_9842:
[----:B------:R-:W-:Y:S05]  /*3be0*/  EXIT ;  /* 0x000000000000794d */ /* 0x000fea0003800000 */
.L_x_9844:
        /* <DEDUP_REMOVED lines=9> */
.L_x_10546:


//--------------------- .text._Z25selective_scan_bwd_kernelI32Selective_Scan_bwd_kernel_traitsILi32ELi4ELb0ELb1ELb0ELb1ELb1EN3c108BFloat16EfEEv12SSMParamsBwd --------------------------
	.section	.text._Z25selective_scan_bwd_kernelI32Selective_Scan_bwd_kernel_traitsILi32ELi4ELb0ELb1ELb0ELb1ELb1EN3c108BFloat16EfEEv12SSMParamsBwd,"ax",@progbits
	.align	128
        .global         _Z25selective_scan_bwd_kernelI32Selective_Scan_bwd_kernel_traitsILi32ELi4ELb0ELb1ELb0ELb1ELb1EN3c108BFloat16EfEEv12SSMParamsBwd
        .type           _Z25selective_scan_bwd_kernelI32Selective_Scan_bwd_kernel_traitsILi32ELi4ELb0ELb1ELb0ELb1ELb1EN3c108BFloat16EfEEv12SSMParamsBwd,@function
        .size           _Z25selective_scan_bwd_kernelI32Selective_Scan_bwd_kernel_traitsILi32ELi4ELb0ELb1ELb0ELb1ELb1EN3c108BFloat16EfEEv12SSMParamsBwd,(.L_x_10547 - _Z25selective_scan_bwd_kernelI32Selective_Scan_bwd_kernel_traitsILi32ELi4ELb0ELb1ELb0ELb1ELb1EN3c108BFloat16EfEEv12SSMParamsBwd)
        .other          _Z25selective_scan_bwd_kernelI32Selective_Scan_bwd_kernel_traitsILi32ELi4ELb0ELb1ELb0ELb1ELb1EN3c108BFloat16EfEEv12SSMParamsBwd,@"STO_CUDA_ENTRY STV_DEFAULT"
_Z25selective_scan_bwd_kernelI32Selective_Scan_bwd_kernel_traitsILi32ELi4ELb0ELb1ELb0ELb1ELb1EN3c108BFloat16EfEEv12SSMParamsBwd:
.text._Z25selective_scan_bwd_kernelI32Selective_Scan_bwd_kernel_traitsILi32ELi4ELb0ELb1ELb0ELb1ELb1EN3c108BFloat16EfEEv12SSMParamsBwd:
        /* <DEDUP_REMOVED lines=34> */
[----:B----4-:R-:W-:-:S04]  /*0220*/  IMAD.MOV R12, RZ, RZ, -R11 ;  /* 0x000000ffff0c7224 */ /* 0x010fc800078e0a0b */
[----:B------:R-:W-:-:S03]  /*0230*/  IMAD R7, R12, R5, RZ ;  /* 0x000000050c077224 */ /* 0x000fc600078e02ff */
[----:B------:R-:W3:Y:S01]  /*0240*/  LDC.64 R8, c[0x0][0x480] ;  /* 0x00012000ff087b82 */ /* 0x000ee20000000a00 */
[----:B------:R-:W-:-:S06]  /*0250*/  IMAD.HI.U32 R11, R11, R7, R10 ;  /* 0x000000070b0b7227 */ /* 0x000fcc00078e000a */
[----:B------:R-:W-:-:S05]  /*0260*/  IMAD.HI.U32 R11, R11, R6, RZ ;  /* 0x000000060b0b7227 */ /* 0x000fca00078e00ff */
[----:B------:R-:W-:-:S05]  /*0270*/  IADD3 R0, PT, PT, -R11, RZ, RZ ;  /* 0x000000ff0b007210 */ /* 0x000fca0007ffe1ff */
[----:B------:R-:W-:-:S05]  /*0280*/  IMAD R0, R5, R0, R6 ;  /* 0x0000000005007224 */ /* 0x000fca00078e0206 */
[----:B------:R-:W-:Y:S02]  /*0290*/  ISETP.GT.U32.AND P2, PT, R5, R0, PT ;  /* 0x000000000500720c */ /* 0x000fe40003f44070 */
[----:B---3--:R-:W-:-:S04]  /*02a0*/  ISETP.NE.U32.AND P0, PT, R8, RZ, PT ;  /* 0x000000ff0800720c */ /* 0x008fc80003f05070 */
[----:B------:R-:W-:-:S07]  /*02b0*/  ISETP.NE.AND.EX P0, PT, R9, RZ, PT, P0 ;  /* 0x000000ff0900720c */ /* 0x000fce0003f05300 */
[----:B------:R-:W-:-:S04]  /*02c0*/  @!P2 IADD3 R0, PT, PT, R0, -R5, RZ ;  /* 0x800000050000a210 */ /* 0x000fc80007ffe0ff */
[----:B------:R-:W-:Y:S02]  /*02d0*/  ISETP.GE.U32.AND P1, PT, R0, R5, PT ;  /* 0x000000050000720c */ /* 0x000fe40003f26070 */
[----:B------:R-:W3:Y:S01]  /*02e0*/  @P0 LDC R5, c[0x0][0x384] ;  /* 0x0000e100ff050b82 */ /* 0x000ee20000000800 */
[----:B------:R-:W-:Y:S02]  /*02f0*/  UIMAD.WIDE.U32 UR6, UR18, UR12, URZ ;  /* 0x0000000c120672a5 */ /* 0x000fe4000f8e00ff */
[----:B------:R-:W-:-:S05]  /*0300*/  UIMAD.WIDE.U32 UR4, UR18, UR8, URZ ;  /* 0x00000008120472a5 */ /* 0x000fca000f8e00ff */
[----:B------:R-:W4:Y:S01]  /*0310*/  @P0 LDC R25, c[0x0][0x38c] ;  /* 0x0000e300ff190b82 */ /* 0x000f220000000800 */
[----:B------:R-:W-:Y:S01]  /*0320*/  UIMAD UR8, UR18, UR9, UR5 ;  /* 0x00000009120872a4 */ /* 0x000fe2000f8e0205 */
[----:B------:R-:W-:Y:S01]  /*0330*/  IMAD.U32 R6, RZ, RZ, UR4 ;  /* 0x00000004ff067e24 */ /* 0x000fe2000f8e00ff */
[----:B------:R-:W-:Y:S01]  /*0340*/  UIMAD UR4, UR18, UR13, UR7 ;  /* 0x0000000d120472a4 */ /* 0x000fe2000f8e0207 */
[----:B------:R-:W-:Y:S01]  /*0350*/  MOV R8, UR6 ;  /* 0x0000000600087c02 */ /* 0x000fe20008000f00 */
[----:B------:R-:W-:Y:S01]  /*0360*/  IMAD.U32 R9, RZ, RZ, UR7 ;  /* 0x00000007ff097e24 */ /* 0x000fe2000f8e00ff */
[----:B------:R-:W-:Y:S01]  /*0370*/  @!P2 IADD3 R11, PT, PT, R11, 0x1, RZ ;  /* 0x000000010b0ba810 */ /* 0x000fe20007ffe0ff */
[----:B------:R-:W2:Y:S01]  /*0380*/  LDCU.64 UR6, c[0x0][0x498] ;  /* 0x00009300ff0677ac */ /* 0x000ea20008000a00 */
[----:B------:R-:W-:Y:S02]  /*0390*/  LOP3.LUT R0, R2, R13, RZ, 0x3c, !PT ;  /* 0x0000000d02007212 */ /* 0x000fe400078e3cff */
[----:B------:R-:W-:-:S02]  /*03a0*/  MOV R7, UR5 ;  /* 0x0000000500077c02 */ /* 0x000fc40008000f00 */
[----:B------:R-:W-:Y:S02]  /*03b0*/  @P1 IADD3 R11, PT, PT, R11, 0x1, RZ ;  /* 0x000000010b0b1810 */ /* 0x000fe40007ffe0ff */
[----:B------:R-:W-:Y:S01]  /*03c0*/  MOV R7, UR8 ;  /* 0x0000000800077c02 */ /* 0x000fe20008000f00 */
[----:B------:R-:W1:Y:S01]  /*03d0*/  LDCU.64 UR8, c[0x0][0x3b0] ;  /* 0x00007600ff0877ac */ /* 0x000e620008000a00 */
[----:B------:R-:W-:Y:S01]  /*03e0*/  ISETP.GE.AND P3, PT, R0, RZ, PT ;  /* 0x000000ff0000720c */ /* 0x000fe20003f66270 */
[----:B---3--:R-:W-:Y:S01]  /*03f0*/  @P0 IMAD R0, R5, UR18, R2 ;  /* 0x0000001205000c24 */ /* 0x008fe2000f8e0202 */
[----:B------:R-:W-:Y:S01]  /*0400*/  ISETP.NE.AND P2, PT, R13, RZ, PT ;  /* 0x000000ff0d00720c */ /* 0x000fe20003f45270 */
[----:B------:R-:W-:Y:S02]  /*0410*/  IMAD.MOV.U32 R57, RZ, RZ, R11 ;  /* 0x000000ffff397224 */ /* 0x000fe400078e000b */
[----:B------:R-:W3:Y:S01]  /*0420*/  @P0 LDC.64 R10, c[0x0][0x480] ;  /* 0x00012000ff0a0b82 */ /* 0x000ee20000000a00 */
[----:B------:R-:W-:Y:S01]  /*0430*/  @P0 IMAD R0, R0, R23, RZ ;  /* 0x0000001700000224 */ /* 0x000fe200078e02ff */
[----:B------:R-:W-:-:S03]  /*0440*/  MOV R9, UR4 ;  /* 0x0000000400097c02 */ /* 0x000fc60008000f00 */
[----:B----4-:R-:W-:-:S03]  /*0450*/  @P0 IMAD R5, R0, R25, RZ ;  /* 0x0000001900050224 */ /* 0x010fc600078e02ff */
[----:B------:R-:W4:Y:S01]  /*0460*/  LDC.64 R24, c[0x0][0x460] ;  /* 0x00011800ff187b82 */ /* 0x000f220000000a00 */
[----:B------:R-:W-:Y:S01]  /*0470*/  @!P3 IADD3 R57, PT, PT, -R57, RZ, RZ ;  /* 0x000000ff3939b210 */ /* 0x000fe20007ffe1ff */
[----:B--2---:R-:W-:Y:S01]  /*0480*/  UIMAD.WIDE.U32 UR4, UR18, UR6, URZ ;  /* 0x00000006120472a5 */ /* 0x004fe2000f8e00ff */
[----:B------:R-:W-:Y:S02]  /*0490*/  @!P2 LOP3.LUT R57, RZ, R13, RZ, 0x33, !PT ;  /* 0x0000000dff39a212 */ /* 0x000fe400078e33ff */
[C---:B------:R-:W-:Y:S02]  /*04a0*/  LEA R13, R23.reuse, 0xffffff80, 0x7 ;  /* 0xffffff80170d7811 */ /* 0x040fe400078e38ff */
[----:B------:R-:W-:Y:S01]  /*04b0*/  ISETP.GE.AND P1, PT, R23, 0x1, PT ;  /* 0x000000011700780c */ /* 0x000fe20003f26270 */
[----:B------:R-:W-:Y:S01]  /*04c0*/  UIMAD UR5, UR18, UR7, UR5 ;  /* 0x00000007120572a4 */ /* 0x000fe2000f8e0205 */
[----:B------:R-:W2:Y:S01]  /*04d0*/  LDC.64 R22, c[0x0][0x4a8] ;  /* 0x00012a00ff167b82 */ /* 0x000ea20000000a00 */
[----:B-1----:R-:W-:Y:S01]  /*04e0*/  UIMAD.WIDE.U32 UR6, UR18, UR8, URZ ;  /* 0x00000008120672a5 */ /* 0x002fe2000f8e00ff */
        /* <DEDUP_REMOVED lines=11> */
[----:B---3--:R-:W-:-:S04]  /*05a0*/  @P0 IMAD.WIDE R66, R5, 0x8, R10 ;  /* 0x0000000805420825 */ /* 0x008fc800078e020a */
[----:B------:R-:W-:Y:S01]  /*05b0*/  IMAD.WIDE.U32 R8, R57, R20, UR6 ;  /* 0x0000000639087e25 */ /* 0x000fe2000f8e0014 */
[----:B------:R-:W-:-:S03]  /*05c0*/  IADD3 R6, P4, PT, R13, R6, RZ ;  /* 0x000000060d067210 */ /* 0x000fc60007f9e0ff */
[----:B------:R-:W-:Y:S01]  /*05d0*/  IMAD R5, R57, R21, R0 ;  /* 0x0000001539057224 */ /* 0x000fe200078e0200 */
[----:B------:R-:W-:Y:S01]  /*05e0*/  SHF.R.S32.HI R0, RZ, 0x1f, R13 ;  /* 0x0000001fff007819 */ /* 0x000fe2000001140d */
[----:B------:R-:W-:Y:S01]  /*05f0*/  IMAD R15, R2, R15, R7 ;  /* 0x0000000f020f7224 */ /* 0x000fe200078e0207 */
[----:B------:R-:W-:Y:S02]  /*0600*/  IADD3 R13, P5, PT, R13, R8, RZ ;  /* 0x000000080d0d7210 */ /* 0x000fe40007fbe0ff */
[----:B------:R-:W-:Y:S02]  /*0610*/  IADD3.X R10, PT, PT, R0, R19, RZ, P2, !PT ;  /* 0x00000013000a7210 */ /* 0x000fe400017fe4ff */
[----:B----4-:R-:W-:Y:S02]  /*0620*/  LEA R8, P0, R12, R24, 0x1 ;  /* 0x000000180c087211 */ /* 0x010fe400078008ff */
[----:B------:R-:W-:Y:S01]  /*0630*/  IADD3 R9, PT, PT, R9, R5, RZ ;  /* 0x0000000509097210 */ /* 0x000fe20007ffe0ff */
[----:B------:R-:W-:Y:S01]  /*0640*/  IMAD.X R15, R0, 0x1, R15, P4 ;  /* 0x00000001000f7824 */ /* 0x000fe200020e060f */
[----:B------:R-:W-:Y:S01]  /*0650*/  LEA.HI.X R10, R12, R25, R10, 0x1, P0 ;  /* 0x000000190c0a7211 */ /* 0x000fe200000f0c0a */
[----:B--2---:R-:W-:Y:S01]  /*0660*/  IMAD.WIDE.U32 R64, R2, R22, RZ ;  /* 0x0000001602407225 */ /* 0x004fe200078e00ff */
[----:B------:R-:W-:-:S02]  /*0670*/  IADD3.X R5, PT, PT, R0, R17, RZ, P3, !PT ;  /* 0x0000001100057210 */ /* 0x000fc40001ffe4ff */
[----:B------:R-:W-:Y:S02]  /*0680*/  LEA R12, P0, R18, R26, 0x1 ;  /* 0x0000001a120c7211 */ /* 0x000fe400078008ff */
[----:B------:R-:W-:Y:S02]  /*0690*/  LEA R14, P2, R6, R28, 0x1 ;  /* 0x0000001c060e7211 */ /* 0x000fe400078408ff */
[----:B------:R-:W-:Y:S02]  /*06a0*/  IADD3.X R0, PT, PT, R0, R9, RZ, P5, !PT ;  /* 0x0000000900007210 */ /* 0x000fe40002ffe4ff */
[----:B0-----:R-:W-:Y:S02]  /*06b0*/  LEA R16, P3, R13, R30, 0x1 ;  /* 0x0000001e0d107211 */ /* 0x001fe400078608ff */
[----:B------:R-:W-:Y:S01]  /*06c0*/  LEA.HI.X R18, R18, R27, R5, 0x1, P0 ;  /* 0x0000001b12127211 */ /* 0x000fe200000f0c05 */
[----:B------:R-:W-:Y:S01]  /*06d0*/  IMAD R5, R2, R23, R65 ;  /* 0x0000001702057224 */ /* 0x000fe200078e0241 */
[----:B------:R-:W-:-:S02]  /*06e0*/  LEA.HI.X R15, R6, R29, R15, 0x1, P2 ;  /* 0x0000001d060f7211 */ /* 0x000fc400010f0c0f */
[----:B------:R-:W-:Y:S02]  /*06f0*/  CS2R R6, SRZ ;  /* 0x0000000000067805 */ /* 0x000fe4000001ff00 */
        /* <DEDUP_REMOVED lines=29> */
[----:B--2---:R-:W-:Y:S01]  /*08d0*/  MOV R19, UR6 ;  /* 0x0000000600137c02 */ /* 0x004fe20008000f00 */
[----:B------:R-:W-:Y:S01]  /*08e0*/  IMAD R22, R62, -0xc, R23 ;  /* 0xfffffff43e167824 */ /* 0x000fe200078e0217 */
[----:B------:R-:W-:Y:S01]  /*08f0*/  LOP3.LUT R23, R20, 0x20, RZ, 0xfc, !PT ;  /* 0x0000002014177812 */ /* 0x000fe200078efcff */
[----:B------:R-:W-:Y:S01]  /*0900*/  VIADD R21, R62, 0x200 ;  /* 0x000002003e157836 */ /* 0x000fe20000000000 */
[C---:B------:R-:W-:Y:S02]  /*0910*/  LOP3.LUT R24, R20.reuse, 0x40, RZ, 0xfc, !PT ;  /* 0x0000004014187812 */ /* 0x040fe400078efcff */
[----:B------:R-:W-:Y:S02]  /*0920*/  LOP3.LUT R25, R20, 0x60, RZ, 0xfc, !PT ;  /* 0x0000006014197812 */ /* 0x000fe400078efcff */
[----:B------:R-:W-:-:S07]  /*0930*/  IADD3 R26, PT, PT, R57, R27, RZ ;  /* 0x0000001b391a7210 */ /* 0x000fce0007ffe0ff */
.L_x_9870:
[----:B0-----:R-:W0:Y:S01]  /*0940*/  LDCU UR4, c[0x0][0x388] ;  /* 0x00007100ff0477ac */ /* 0x001e220008000800 */
[----:B------:R-:W-:Y:S01]  /*0950*/  IADD3 R27, PT, PT, R19, -0x1, RZ ;  /* 0xffffffff131b7810 */ /* 0x000fe20007ffe0ff */
[----:B------:R-:W-:Y:S01]  /*0960*/  IMAD.SHL.U32 R35, R20, 0x2, RZ ;  /* 0x0000000214237824 */ /* 0x000fe200078e00ff */
[----:B------:R-:W-:Y:S02]  /*0970*/  PRMT R0, RZ, 0x7610, R0 ;  /* 0x00007610ff007816 */ /* 0x000fe40000000000 */
[----:B------:R-:W-:Y:S02]  /*0980*/  SHF.L.U32 R28, R27, 0x7, RZ ;  /* 0x000000071b1c7819 */ /* 0x000fe400000006ff */
[----:B------:R-:W-:Y:S02]  /*0990*/  IADD3 R32, P4, PT, R35, R8, RZ ;  /* 0x0000000823207210 */ /* 0x000fe40007f9e0ff */
[----:B------:R-:W-:Y:S02]  /*09a0*/  PRMT R34, RZ, 0x7610, R34 ;  /* 0x00007610ff227816 */ /* 0x000fe40000000022 */
        /* <DEDUP_REMOVED lines=18> */
[----:B------:R-:W-:Y:S02]  /*0ad0*/  PRMT R44, RZ, 0x7610, R44 ;  /* 0x00007610ff2c7816 */ /* 0x000fe4000000002c */
[----:B------:R-:W-:Y:S02]  /*0ae0*/  PRMT R46, RZ, 0x7610, R46 ;  /* 0x00007610ff2e7816 */ /* 0x000fe4000000002e */
[----:B------:R-:W-:Y:S02]  /*0af0*/  PRMT R50, RZ, 0x7610, R50 ;  /* 0x00007610ff327816 */ /* 0x000fe40000000032 */
[----:B------:R-:W-:Y:S01]  /*0b00*/  IADD3.X R55, PT, PT, RZ, R13, RZ, P4, !PT ;  /* 0x0000000dff377210 */ /* 0x000fe200027fe4ff */
[----:B0-----:R-:W-:-:S06]  /*0b10*/  ULEA UR6, UR6, UR4, 0x18 ;  /* 0x0000000406067291 */ /* 0x001fcc000f8ec0ff */
[C---:B-1----:R-:W-:Y:S02]  /*0b20*/  LEA R31, R30.reuse, UR6, 0x1 ;  /* 0x000000061e1f7c11 */ /* 0x042fe4000f8e08ff */
[----:B------:R-:W-:-:S03]  /*0b30*/  LEA R36, R30, UR6, 0x3 ;  /* 0x000000061e247c11 */ /* 0x000fc6000f8e18ff */
[----:B--2---:R-:W-:Y:S04]  /*0b40*/  STS.U16 [R31], R0 ;  /* 0x000000001f007388 */ /* 0x004fe80000000400 */
[----:B---3--:R-:W-:Y:S04]  /*0b50*/  STS.U16 [R31+0x40], R34 ;  /* 0x000040221f007388 */ /* 0x008fe80000000400 */
[----:B----4-:R-:W-:Y:S04]  /*0b60*/  STS.U16 [R31+0x80], R38 ;  /* 0x000080261f007388 */ /* 0x010fe80000000400 */
        /* <DEDUP_REMOVED lines=9> */
[----:B0-----:R-:W-:Y:S01]  /*0c00*/  PRMT R40, RZ, 0x7610, R40 ;  /* 0x00007610ff287816 */ /* 0x001fe20000000028 */
[----:B------:R-:W0:Y:S01]  /*0c10*/  LDC.64 R34, c[0x0][0x418] ;  /* 0x00010600ff227b82 */ /* 0x000e220000000a00 */
[----:B------:R-:W-:Y:S02]  /*0c20*/  PRMT R52, RZ, 0x7610, R52 ;  /* 0x00007610ff347816 */ /* 0x000fe40000000034 */
[----:B------:R-:W-:Y:S02]  /*0c30*/  PRMT R68, RZ, 0x7610, R68 ;  /* 0x00007610ff447816 */ /* 0x000fe40000000044 */
        /* <DEDUP_REMOVED lines=14> */
[C---:B--2---:R-:W-:Y:S01]  /*0d20*/  IMAD.U32 R37, R72.reuse, 0x10000, RZ ;  /* 0x0001000048257824 */ /* 0x044fe200078e00ff */
[----:B------:R-:W-:Y:S01]  /*0d30*/  PRMT R0, R72, 0x7632, R0 ;  /* 0x0000763248007816 */ /* 0x000fe20000000000 */
[----:B------:R-:W-:Y:S02]  /*0d40*/  BSSY.RECONVERGENT B0, `(.L_x_9846) ;  /* 0x000002d000007945 */ /* 0x000fe40003800200 */
[----:B-----5:R-:W-:Y:S01]  /*0d50*/  FADD.FTZ R37, R37, R4 ;  /* 0x0000000425257221 */ /* 0x020fe20000010000 */
[----:B------:R-:W-:-:S02]  /*0d60*/  SHF.L.U32 R39, R0, 0x10, RZ ;  /* 0x0000001000277819 */ /* 0x000fc400000006ff */
[----:B------:R-:W-:Y:S02]  /*0d70*/  PRMT R0, R73, 0x7632, R0 ;  /* 0x0000763249007816 */ /* 0x000fe40000000000 */
[----:B------:R-:W-:Y:S01]  /*0d80*/  FSETP.GTU.FTZ.AND P4, PT, R37, 20, PT ;  /* 0x41a000002500780b */ /* 0x000fe20003f9c000 */
[----:B------:R-:W-:Y:S01]  /*0d90*/  FADD.FTZ R38, R39, R4 ;  /* 0x0000000427267221 */ /* 0x000fe20000010000 */
[----:B------:R-:W-:-:S04]  /*0da0*/  SHF.L.U32 R39, R73, 0x10, RZ ;  /* 0x0000001049277819 */ /* 0x000fc800000006ff */
[----:B------:R-:W-:Y:S01]  /*0db0*/  FSETP.GTU.FTZ.AND P5, PT, R38, 20, PT ;  /* 0x41a000002600780b */ /* 0x000fe20003fbc000 */
[----:B------:R-:W-:Y:S01]  /*0dc0*/  FADD.FTZ R39, R39, R4 ;  /* 0x0000000427277221 */ /* 0x000fe20000010000 */
[----:B---3--:R2:W-:Y:S04]  /*0dd0*/  STS.U16 [R31], R40 ;  /* 0x000000281f007388 */ /* 0x0085e80000000400 */
[----:B----4-:R2:W-:Y:S04]  /*0de0*/  STS.U16 [R31+0x40], R52 ;  /* 0x000040341f007388 */ /* 0x0105e80000000400 */
[----:B------:R2:W-:Y:S04]  /*0df0*/  STS.U16 [R31+0x80], R68 ;  /* 0x000080441f007388 */ /* 0x0005e80000000400 */
[----:B------:R2:W-:Y:S01]  /*0e00*/  STS.U16 [R31+0xc0], R70 ;  /* 0x0000c0461f007388 */ /* 0x0005e20000000400 */
[----:B------:R-:W-:Y:S01]  /*0e10*/  NOP ;  /* 0x0000000000007918 */ /* 0x000fe20000000000 */
[----:B01----:R-:W-:Y:S05]  /*0e20*/  @P4 BRA `(.L_x_9847) ;  /* 0x0000000000784947 */ /* 0x003fea0003800000 */
        /* <DEDUP_REMOVED lines=30> */
.L_x_9847:
[----:B------:R-:W-:Y:S05]  /*1010*/  BSYNC.RECONVERGENT B0 ;  /* 0x0000000000007941 */ /* 0x000fea0003800200 */
.L_x_9846:
[----:B------:R-:W-:Y:S01]  /*1020*/  IMAD.U32 R33, R0, 0x10000, RZ ;  /* 0x0001000000217824 */ /* 0x000fe200078e00ff */
[----:B------:R-:W-:Y:S01]  /*1030*/  BSSY.RECONVERGENT B0, `(.L_x_9848) ;  /* 0x0000022000007945 */ /* 0x000fe20003800200 */
[----:B------:R-:W-:Y:S02]  /*1040*/  FSETP.GTU.FTZ.AND P4, PT, R39, 20, PT ;  /* 0x41a000002700780b */ /* 0x000fe40003f9c000 */
[----:B--2---:R-:W-:Y:S01]  /*1050*/  FADD.FTZ R40, R33, R4 ;  /* 0x0000000421287221 */ /* 0x004fe20000010000 */
[----:B------:R-:W-:Y:S10]  /*1060*/  @P5 BRA `(.L_x_9849) ;  /* 0x0000000000785947 */ /* 0x000ff40003800000 */
        /* <DEDUP_REMOVED lines=30> */
.L_x_9849:
[----:B------:R-:W-:Y:S05]  /*1250*/  BSYNC.RECONVERGENT B0 ;  /* 0x0000000000007941 */ /* 0x000fea0003800200 */
.L_x_9848:
[----:B------:R-:W-:Y:S01]  /*1260*/  MOV R32, R28 ;  /* 0x0000001c00207202 */ /* 0x000fe20000000f00 */
[----:B------:R-:W-:Y:S01]  /*1270*/  HFMA2 R33, -RZ, RZ, 0, 0 ;  /* 0x00000000ff217431 */ /* 0x000fe200000001ff */
        /* <DEDUP_REMOVED lines=34> */
.L_x_9851:
[----:B------:R-:W-:Y:S05]  /*14a0*/  BSYNC.RECONVERGENT B0 ;  /* 0x0000000000007941 */ /* 0x000fea0003800200 */
.L_x_9850:
        /* <DEDUP_REMOVED lines=32> */
.L_x_9853:
[----:B------:R-:W-:Y:S05]  /*16b0*/  BSYNC.RECONVERGENT B0 ;  /* 0x0000000000007941 */ /* 0x000fea0003800200 */
.L_x_9852:
        /* <DEDUP_REMOVED lines=11> */
[----:B------:R-:W3:Y:S03]  /*1770*/  LDC.64 R70, c[0x0][0x428] ;  /* 0x00010a00ff467b82 */ /* 0x000ee60000000a00 */
[----:B------:R-:W-:-:S02]  /*1780*/  IADD3.X R35, PT, PT, RZ, R35, RZ, P4, !PT ;  /* 0x00000023ff237210 */ /* 0x000fc400027fe4ff */
        /* <DEDUP_REMOVED lines=10> */
[----:B------:R-:W-:-:S02]  /*1830*/  PRMT R68, RZ, 0x7610, R68 ;  /* 0x00007610ff447816 */ /* 0x000fc40000000044 */
[----:B------:R-:W-:Y:S01]  /*1840*/  PRMT R72, RZ, 0x7610, R72 ;  /* 0x00007610ff487816 */ /* 0x000fe20000000048 */
[----:B------:R-:W-:Y:S02]  /*1850*/  IMAD R43, R69, UR18, R43 ;  /* 0x00000012452b7c24 */ /* 0x000fe4000f8e022b */
[----:B---3--:R-:W-:Y:S01]  /*1860*/  IMAD.WIDE.U32 R42, R2, R70, R42 ;  /* 0x00000046022a7225 */ /* 0x008fe200078e002a */
[----:B------:R-:W-:-:S03]  /*1870*/  PRMT R70, RZ, 0x7610, R70 ;  /* 0x00007610ff467816 */ /* 0x000fc60000000046 */
[----:B------:R-:W-:Y:S01]  /*1880*/  IMAD R41, R2, R71, R43 ;  /* 0x0000004702297224 */ /* 0x000fe200078e022b */
[----:B------:R-:W-:-:S04]  /*1890*/  IADD3 R43, P4, PT, R20, R42, RZ ;  /* 0x0000002a142b7210 */ /* 0x000fc80007f9e0ff */
[----:B0-----:R-:W-:Y:S02]  /*18a0*/  IADD3.X R44, PT, PT, RZ, R41, RZ, P4, !PT ;  /* 0x00000029ff2c7210 */ /* 0x001fe400027fe4ff */
[----:B------:R-:W-:-:S04]  /*18b0*/  LEA R42, P4, R43, UR8, 0x1 ;  /* 0x000000082b2a7c11 */ /* 0x000fc8000f8808ff */
[--C-:B------:R-:W-:Y:S01]  /*18c0*/  LEA.HI.X R43, R43, UR9, R44.reuse, 0x1, P4 ;  /* 0x000000092b2b7c11 */ /* 0x100fe2000a0f0c2c */
[----:B------:R-:W0:Y:S01]  /*18d0*/  LDCU.64 UR8, c[0x0][0x510] ;  /* 0x0000a200ff0877ac */ /* 0x000e220008000a00 */
[----:B------:R-:W-:Y:S01]  /*18e0*/  PRMT R44, RZ, 0x7610, R44 ;  /* 0x00007610ff2c7816 */ /* 0x000fe2000000002c */
        /* <DEDUP_REMOVED lines=11> */
[C---:B-1----:R-:W-:Y:S01]  /*19a0*/  PRMT R46, R74.reuse, 0x7632, R46 ;  /* 0x000076324a2e7816 */ /* 0x042fe2000000002e */
[----:B------:R-:W-:Y:S01]  /*19b0*/  IMAD.U32 R0, R74, 0x10000, RZ ;  /* 0x000100004a007824 */ /* 0x000fe200078e00ff */
[----:B------:R-:W-:-:S02]  /*19c0*/  PRMT R47, R75, 0x7632, R47 ;  /* 0x000076324b2f7816 */ /* 0x000fc4000000002f */
[----:B------:R-:W-:Y:S01]  /*19d0*/  SHF.L.U32 R41, R75, 0x10, RZ ;  /* 0x000000104b297819 */ /* 0x000fe200000006ff */
[----:B------:R-:W-:Y:S01]  /*19e0*/  FMUL.FTZ R45, R0, -1.4426950216293334961 ;  /* 0xbfb8aa3b002d7820 */ /* 0x000fe20000410000 */
[----:B------:R-:W-:Y:S02]  /*19f0*/  SHF.L.U32 R46, R46, 0x10, RZ ;  /* 0x000000102e2e7819 */ /* 0x000fe400000006ff */
[----:B------:R-:W-:Y:S01]  /*1a00*/  SHF.L.U32 R47, R47, 0x10, RZ ;  /* 0x000000102f2f7819 */ /* 0x000fe200000006ff */
[----:B------:R-:W-:Y:S01]  /*1a10*/  FMUL.FTZ R51, R41, -1.4426950216293334961 ;  /* 0xbfb8aa3b29337820 */ /* 0x000fe20000410000 */
[----:B------:R-:W-:Y:S01]  /*1a20*/  ISETP.NE.AND P1, PT, R62, RZ, PT ;  /* 0x000000ff3e00720c */ /* 0x000fe20003f25270 */
[----:B------:R-:W-:Y:S01]  /*1a30*/  FMUL.FTZ R50, R46, -1.4426950216293334961 ;  /* 0xbfb8aa3b2e327820 */ /* 0x000fe20000410000 */
[----:B------:R-:W-:Y:S01]  /*1a40*/  MUFU.EX2 R45, R45 ;  /* 0x0000002d002d7308 */ /* 0x000fe20000000800 */
[----:B------:R-:W-:-:S03]  /*1a50*/  FMUL.FTZ R53, R47, -1.4426950216293334961 ;  /* 0xbfb8aa3b2f357820 */ /* 0x000fc60000410000 */
[----:B------:R-:W1:Y:S04]  /*1a60*/  MUFU.EX2 R51, R51 ;  /* 0x0000003300337308 */ /* 0x000e680000000800 */
[----:B------:R-:W0:Y:S04]  /*1a70*/  MUFU.EX2 R50, R50 ;  /* 0x0000003200327308 */ /* 0x000e280000000800 */
[----:B------:R-:W5:Y:S01]  /*1a80*/  MUFU.EX2 R53, R53 ;  /* 0x0000003500357308 */ /* 0x000f620000000800 */
[----:B-1----:R-:W-:Y:S01]  /*1a90*/  FADD.FTZ R52, R51, 1 ;  /* 0x3f80000033347421 */ /* 0x002fe20000010000 */
[C---:B------:R-:W-:Y:S01]  /*1aa0*/  IMAD.U32 R51, R34.reuse, 0x10000, RZ ;  /* 0x0001000022337824 */ /* 0x040fe200078e00ff */
[----:B------:R-:W-:-:S02]  /*1ab0*/  PRMT R34, R34, 0x7632, R34 ;  /* 0x0000763222227816 */ /* 0x000fc40000000022 */
[----:B------:R1:W5:Y:S03]  /*1ac0*/  MUFU.RCP R74, R52 ;  /* 0x00000034004a7308 */ /* 0x0003660000001000 */
[----:B-1----:R-:W-:Y:S01]  /*1ad0*/  IMAD.U32 R52, R34, 0x10000, RZ ;  /* 0x0001000022347824 */ /* 0x002fe200078e00ff */
[----:B--2---:R1:W-:Y:S04]  /*1ae0*/  STS.U16 [R31], R44 ;  /* 0x0000002c1f007388 */ /* 0x0043e80000000400 */
[----:B---3--:R2:W-:Y:S04]  /*1af0*/  STS.U16 [R31+0x40], R68 ;  /* 0x000040441f007388 */ /* 0x0085e80000000400 */
[----:B----4-:R-:W-:Y:S01]  /*1b00*/  STS.U16 [R31+0x80], R70 ;  /* 0x000080461f007388 */ /* 0x010fe20000000400 */
[----:B-1----:R-:W-:Y:S01]  /*1b10*/  FADD.FTZ R44, R45, 1 ;  /* 0x3f8000002d2c7421 */ /* 0x002fe20000010000 */
[----:B0-----:R-:W-:-:S02]  /*1b20*/  FADD.FTZ R45, R50, 1 ;  /* 0x3f800000322d7421 */ /* 0x001fc40000010000 */
[----:B-----5:R-:W-:Y:S01]  /*1b30*/  STS.U16 [R31+0xc0], R72 ;  /* 0x0000c0481f007388 */ /* 0x020fe20000000400 */
[----:B------:R-:W-:-:S03]  /*1b40*/  NOP ;  /* 0x0000000000007918 */ /* 0x000fc60000000000 */
[----:B------:R-:W0:Y:S01]  /*1b50*/  LDS.64 R42, [R36] ;  /* 0x00000000242a7984 */ /* 0x000e220000000a00 */
[----:B--2---:R-:W-:Y:S01]  /*1b60*/  FADD.FTZ R68, R53, 1 ;  /* 0x3f80000035447421 */ /* 0x004fe20000010000 */
[----:B------:R1:W-:Y:S01]  /*1b70*/  MUFU.RCP R69, R44 ;  /* 0x0000002c00457308 */ /* 0x0003e20000001000 */
[C---:B------:R-:W-:Y:S02]  /*1b80*/  PRMT R50, R35.reuse, 0x7632, R50 ;  /* 0x0000763223327816 */ /* 0x040fe40000000032 */
[----:B------:R-:W-:Y:S02]  /*1b90*/  SHF.L.U32 R53, R35, 0x10, RZ ;  /* 0x0000001023357819 */ /* 0x000fe400000006ff */
[----:B------:R-:W-:-:S03]  /*1ba0*/  SHF.L.U32 R50, R50, 0x10, RZ ;  /* 0x0000001032327819 */ /* 0x000fc600000006ff */
[----:B------:R-:W2:Y:S01]  /*1bb0*/  MUFU.RCP R71, R45 ;  /* 0x0000002d00477308 */ /* 0x000ea20000001000 */
[----:B-1----:R-:W-:-:S04]  /*1bc0*/  FADD.FTZ R44, -R74, 1 ;  /* 0x3f8000004a2c7421 */ /* 0x002fc80000010100 */
[----:B------:R-:W-:-:S03]  /*1bd0*/  FFMA.FTZ R44, R41, R44, 1 ;  /* 0x3f800000292c7423 */ /* 0x000fc6000001002c */
[----:B------:R-:W1:Y:S01]  /*1be0*/  MUFU.RCP R76, R68 ;  /* 0x00000044004c7308 */ /* 0x000e620000001000 */
[----:B--2---:R-:W-:-:S04]  /*1bf0*/  FADD.FTZ R45, -R71, 1 ;  /* 0x3f800000472d7421 */ /* 0x004fc80000010100 */
[----:B------:R-:W-:Y:S01]  /*1c00*/  FFMA.FTZ R45, R46, R45, 1 ;  /* 0x3f8000002e2d7423 */ /* 0x000fe2000001002d */
[----:B-1----:R-:W-:Y:S01]  /*1c10*/  FADD.FTZ R68, -R76, 1 ;  /* 0x3f8000004c447421 */ /* 0x002fe20000010100 */
[----:B0-----:R-:W-:-:S03]  /*1c20*/  PRMT R35, R42, 0x7632, R35 ;  /* 0x000076322a237816 */ /* 0x001fc60000000023 */
[C---:B------:R-:W-:Y:S01]  /*1c30*/  FFMA.FTZ R68, R47.reuse, R68, 1 ;  /* 0x3f8000002f447423 */ /* 0x040fe20000010044 */
[----:B------:R-:W-:Y:S01]  /*1c40*/  SHF.L.U32 R70, R42, 0x10, RZ ;  /* 0x000000102a467819 */ /* 0x000fe200000006ff */
[----:B------:R-:W-:Y:S01]  /*1c50*/  FMUL.FTZ R47, R47, R76 ;  /* 0x0000004c2f2f7220 */ /* 0x000fe20000410000 */
        /* <DEDUP_REMOVED lines=21> */
[----:B------:R-:W-:-:S02]  /*1db0*/  F2FP.BF16.F32.PACK_AB R42, R45, R34 ;  /* 0x000000222d2a723e */ /* 0x000fc400000010ff */
[----:B------:R-:W-:Y:S01]  /*1dc0*/  F2FP.BF16.F32.PACK_AB R43, R68, R35 ;  /* 0x00000023442b723e */ /* 0x000fe200000010ff */
[----:B------:R-:W-:-:S03]  /*1dd0*/  FMUL.FTZ R68, R0, R69 ;  /* 0x0000004500447220 */ /* 0x000fc60000410000 */
        /* <DEDUP_REMOVED lines=15> */
[----:B------:R-:W-:Y:S01]  /*1ed0*/  @!P1 STS [UR6+0x100], R29 ;  /* 0x0001001dff009988 */ /* 0x000fe20008000806 */
[----:B------:R-:W-:Y:S02]  /*1ee0*/  BAR.SYNC.DEFER_BLOCKING 0x0 ;  /* 0x0000000000007b1d */ /* 0x000fe40000010000 */
[----:B------:R-:W-:Y:S01]  /*1ef0*/  IMAD.X R35, RZ, RZ, R35, P0 ;  /* 0x000000ffff237224 */ /* 0x000fe200000e0623 */
        /* <DEDUP_REMOVED lines=19> */
[----:B0-----:R-:W-:-:S04]  /*2030*/  FMUL.FTZ R34, R47, R75 ;  /* 0x0000004b2f227220 */ /* 0x001fc80000410000 */
        /* <DEDUP_REMOVED lines=14> */
[C---:B------:R-:W-:Y:S02]  /*2120*/  IADD3 R33, P5, PT, R20.reuse, R32, RZ ;  /* 0x0000002014217210 */ /* 0x040fe40007fbe0ff */
        /* <DEDUP_REMOVED lines=8> */
[----:B------:R-:W-:-:S04]  /*21b0*/  LEA R32, P5, R33, UR8, 0x1 ;  /* 0x0000000821207c11 */ /* 0x000fc8000f8a08ff */
[----:B------:R-:W-:-:S05]  /*21c0*/  LEA.HI.X R33, R33, UR9, R34, 0x1, P5 ;  /* 0x0000000921217c11 */ /* 0x000fca000a8f0c22 */
[----:B------:R1:W-:Y:S04]  /*21d0*/  @!P0 STG.E.U16 desc[UR16][R32.64], R35 ;  /* 0x0000002320008986 */ /* 0x0003e8000c101510 */
[----:B------:R1:W-:Y:S04]  /*21e0*/  @!P2 STG.E.U16 desc[UR16][R32.64+0x40], R41 ;  /* 0x000040292000a986 */ /* 0x0003e8000c101510 */
[----:B------:R1:W-:Y:S04]  /*21f0*/  @!P3 STG.E.U16 desc[UR16][R32.64+0x80], R43 ;  /* 0x0000802b2000b986 */ /* 0x0003e8000c101510 */
[----:B------:R1:W-:Y:S02]  /*2200*/  @!P4 STG.E.U16 desc[UR16][R32.64+0xc0], R45 ;  /* 0x0000c02d2000c986 */ /* 0x0003e4000c101510 */
.L_x_9854:
[----:B------:R-:W2:Y:S01]  /*2210*/  LDCU UR4, c[0x0][0x38c] ;  /* 0x00007180ff0477ac */ /* 0x000ea20008000800 */
[----:B-1----:R-:W-:Y:S01]  /*2220*/  PRMT R43, R48, 0x7632, R43 ;  /* 0x00007632302b7816 */ /* 0x002fe2000000002b */
[----:B------:R-:W-:Y:S01]  /*2230*/  FMUL.FTZ R46, R50, R47 ;  /* 0x0000002f322e7220 */ /* 0x000fe20000410000 */
[----:B------:R-:W-:Y:S01]  /*2240*/  SHF.L.U32 R48, R48, 0x10, RZ ;  /* 0x0000001030307819 */ /* 0x000fe200000006ff */
[----:B------:R-:W-:Y:S01]  /*2250*/  HFMA2 R45, -RZ, RZ, 0, 0 ;  /* 0x00000000ff2d7431 */ /* 0x000fe200000001ff */
[----:B------:R-:W-:Y:S01]  /*2260*/  PRMT R51, R49, 0x7632, R51 ;  /* 0x0000763231337816 */ /* 0x000fe20000000033 */
[----:B------:R-:W-:Y:S01]  /*2270*/  IMAD.U32 R43, R43, 0x10000, RZ ;  /* 0x000100002b2b7824 */ /* 0x000fe200078e00ff */
[----:B------:R-:W-:Y:S01]  /*2280*/  SHF.L.U32 R41, R49, 0x10, RZ ;  /* 0x0000001031297819 */ /* 0x000fe200000006ff */
[----:B------:R-:W-:Y:S01]  /*2290*/  FFMA.FTZ R7, R0, R48, R7 ;  /* 0x0000003000077223 */ /* 0x000fe20000010007 */
[----:B------:R-:W-:Y:S01]  /*22a0*/  SHF.L.U32 R51, R51, 0x10, RZ ;  /* 0x0000001033337819 */ /* 0x000fe200000006ff */
[----:B------:R-:W-:Y:S01]  /*22b0*/  HFMA2 R47, -RZ, RZ, 0, 0 ;  /* 0x00000000ff2f7431 */ /* 0x000fe200000001ff */
[----:B------:R-:W-:Y:S01]  /*22c0*/  PRMT R50, RZ, 0x7610, R50 ;  /* 0x00007610ff327816 */ /* 0x000fe20000000032 */
[----:B------:R-:W-:Y:S01]  /*22d0*/  FFMA.FTZ R7, R44, R43, R7 ;  /* 0x0000002b2c077223 */ /* 0x000fe20000010007 */
[----:B------:R-:W-:Y:S01]  /*22e0*/  MOV R52, RZ ;  /* 0x000000ff00347202 */ /* 0x000fe20000000f00 */
[----:B------:R-:W-:-:S02]  /*22f0*/  IMAD.MOV.U32 R49, RZ, RZ, RZ ;  /* 0x000000ffff317224 */ /* 0x000fc400078e00ff */
[----:B------:R-:W-:Y:S01]  /*2300*/  FMUL.FTZ R88, R0, R3 ;  /* 0x0000000300587220 */ /* 0x000fe20000410000 */
[C---:B------:R-:W-:Y:S01]  /*2310*/  FFMA.FTZ R7, R42.reuse, R41, R7 ;  /* 0x000000292a077223 */ /* 0x040fe20000010007 */
[-C--:B------:R-:W-:Y:S01]  /*2320*/  FMUL.FTZ R90, R42, R3.reuse ;  /* 0x000000032a5a7220 */ /* 0x080fe20000410000 */
[----:B--2---:R-:W-:Y:S01]  /*2330*/  UISETP.GE.AND UP0, UPT, UR4, 0x1, UPT ;  /* 0x000000010400788c */ /* 0x004fe2000bf06270 */
[-C--:B------:R-:W-:Y:S01]  /*2340*/  FMUL.FTZ R53, R44, R3.reuse ;  /* 0x000000032c357220 */ /* 0x080fe20000410000 */
[C---:B------:R-:W-:Y:S01]  /*2350*/  FMUL.FTZ R89, R46.reuse, R3 ;  /* 0x000000032e597220 */ /* 0x040fe20000410000 */
[----:B------:R-:W-:Y:S01]  /*2360*/  FFMA.FTZ R7, R46, R51, R7 ;  /* 0x000000332e077223 */ /* 0x000fe20000010007 */
[----:B------:R-:W-:Y:S06]  /*2370*/  BAR.SYNC.DEFER_BLOCKING 0x0 ;  /* 0x0000000000007b1d */ /* 0x000fec0000010000 */
[----:B------:R-:W-:Y:S05]  /*2380*/  BRA.U !UP0, `(.L_x_9855) ;  /* 0x0000001508487547 */ /* 0x000fea000b800000 */
[----:B------:R-:W1:Y:S01]  /*2390*/  LDC.64 R68, c[0x0][0x3a8] ;  /* 0x0000ea00ff447b82 */ /* 0x000e620000000a00 */
[C---:B------:R-:W-:Y:S01]  /*23a0*/  ISETP.NE.AND P0, PT, R19.reuse, 0x1, PT ;  /* 0x000000011300780c */ /* 0x040fe20003f05270 */
[----:B------:R-:W-:Y:S01]  /*23b0*/  VIADD R91, R19, 0xfffffffe ;  /* 0xfffffffe135b7836 */ /* 0x000fe20000000000 */
[----:B------:R-:W-:Y:S01]  /*23c0*/  SHF.L.U32 R96, R27, 0x8, RZ ;  /* 0x000000081b607819 */ /* 0x000fe200000006ff */
[----:B------:R-:W-:Y:S01]  /*23d0*/  FMUL.FTZ R92, R48, R37 ;  /* 0x00000025305c7220 */ /* 0x000fe20000410000 */
[----:B------:R-:W-:Y:S01]  /*23e0*/  SHF.L.U32 R97, R19, 0x8, RZ ;  /* 0x0000000813617819 */ /* 0x000fe200000006ff */
[----:B------:R-:W-:Y:S01]  /*23f0*/  FMUL.FTZ R93, R43, R38 ;  /* 0x000000262b5d7220 */ /* 0x000fe20000410000 */
[----:B------:R-:W-:Y:S01]  /*2400*/  IADD3 R80, P1, PT, R28, R56, RZ ;  /* 0x000000381c507210 */ /* 0x000fe20007f3e0ff */
[----:B------:R-:W2:Y:S01]  /*2410*/  LDC.64 R70, c[0x0][0x440] ;  /* 0x00011000ff467b82 */ /* 0x000ea20000000a00 */
[----:B------:R-:W-:Y:S01]  /*2420*/  ISETP.GE.AND P2, PT, R20, R29, PT ;  /* 0x0000001d1400720c */ /* 0x000fe20003f46270 */
[----:B------:R-:W-:Y:S01]  /*2430*/  FMUL.FTZ R94, R41, R39 ;  /* 0x00000027295e7220 */ /* 0x000fe20000410000 */
[----:B------:R-:W-:Y:S01]  /*2440*/  IADD3 R100, PT, PT, R28, R62, RZ ;  /* 0x0000003e1c647210 */ /* 0x000fe20007ffe0ff */
[----:B------:R-:W-:Y:S01]  /*2450*/  FMUL.FTZ R95, R51, R40 ;  /* 0x00000028335f7220 */ /* 0x000fe20000410000 */
[----:B------:R-:W-:Y:S01]  /*2460*/  ISETP.EQ.AND P0, PT, R62, RZ, P0 ;  /* 0x000000ff3e00720c */ /* 0x000fe20000702270 */
[----:B------:R-:W3:Y:S01]  /*2470*/  LDCU UR10, c[0x0][0x394] ;  /* 0x00007280ff0a77ac */ /* 0x000ee20008000800 */
[----:B------:R-:W-:Y:S01]  /*2480*/  MOV R45, RZ ;  /* 0x000000ff002d7202 */ /* 0x000fe20000000f00 */
[----:B------:R-:W4:Y:S01]  /*2490*/  LDC.64 R72, c[0x0][0x3c0] ;  /* 0x0000f000ff487b82 */ /* 0x000f220000000a00 */
[----:B------:R-:W-:Y:S01]  /*24a0*/  LOP3.LUT R96, R96, 0x100, RZ, 0xc0, !PT ;  /* 0x0000010060607812 */ /* 0x000fe200078ec0ff */
[----:B------:R-:W1:Y:S01]  /*24b0*/  LDCU UR12, c[0x0][0x38c] ;  /* 0x00007180ff0c77ac */ /* 0x000e620008000800 */
[----:B------:R-:W-:-:S02]  /*24c0*/  LOP3.LUT R97, R97, 0x100, RZ, 0xc0, !PT ;  /* 0x0000010061617812 */ /* 0x000fc400078ec0ff */
[----:B0-----:R-:W-:Y:S01]  /*24d0*/  IADD3.X R81, PT, PT, RZ, R26, RZ, P1, !PT ;  /* 0x0000001aff517210 */ /* 0x001fe20000ffe4ff */
[----:B------:R-:W0:Y:S02]  /*24e0*/  LDCU UR11, c[0x0][0x388] ;  /* 0x00007100ff0b77ac */ /* 0x000e240008000800 */
[----:B------:R-:W0:Y:S01]  /*24f0*/  LDC.64 R74, c[0x0][0x450] ;  /* 0x00011400ff4a7b82 */ /* 0x000e220000000a00 */
[----:B------:R-:W0:Y:S01]  /*2500*/  LDCU.64 UR8, c[0x0][0x538] ;  /* 0x0000a700ff0877ac */ /* 0x000e220008000a00 */
[----:B------:R-:W-:-:S06]  /*2510*/  UMOV UR4, URZ ;  /* 0x000000ff00047c82 */ /* 0x000fcc0008000000 */
[----:B------:R-:W0:Y:S08]  /*2520*/  LDC.64 R76, c[0x0][0x3e0] ;  /* 0x0000f800ff4c7b82 */ /* 0x000e300000000a00 */
[----:B---3--:R-:W0:Y:S02]  /*2530*/  LDC.64 R78, c[0x0][0x4d0] ;  /* 0x00013400ff4e7b82 */ /* 0x008e240000000a00 */
.L_x_9869:
[----:B----4-:R-:W-:Y:S01]  /*2540*/  MOV R33, RZ ;  /* 0x000000ff00217202 */ /* 0x010fe20000000f00 */
[----:B------:R-:W-:Y:S01]  /*2550*/  IMAD.MOV.U32 R32, RZ, RZ, R20 ;  /* 0x000000ffff207224 */ /* 0x000fe200078e0014 */
[-C--:B------:R-:W-:Y:S02]  /*2560*/  ISETP.GE.AND P4, PT, R24, R29.reuse, PT ;  /* 0x0000001d1800720c */ /* 0x080fe40003f86270 */
[-C--:B------:R-:W-:Y:S01]  /*2570*/  ISETP.GE.AND P3, PT, R23, R29.reuse, PT ;  /* 0x0000001d1700720c */ /* 0x080fe20003f66270 */
[----:B----4-:R-:W-:Y:S01]  /*2580*/  IMAD.WIDE.U32 R32, R72, UR4, R32 ;  /* 0x0000000448207c25 */ /* 0x010fe2000f8e0020 */
[----:B------:R-:W-:-:S03]  /*2590*/  ISETP.GE.AND P1, PT, R25, R29, PT ;  /* 0x0000001d1900720c */ /* 0x000fc60003f26270 */
[----:B------:R-:W-:Y:S01]  /*25a0*/  IMAD R33, R73, UR4, R33 ;  /* 0x0000000449217c24 */ /* 0x000fe2000f8e0221 */
[----:B------:R-:W-:-:S04]  /*25b0*/  LEA R34, P5, R32, R16, 0x1 ;  /* 0x0000001020227211 */ /* 0x000fc800078a08ff */
[----:B------:R-:W-:-:S05]  /*25c0*/  LEA.HI.X R35, R32, R17, R33, 0x1, P5 ;  /* 0x0000001120237211 */ /* 0x000fca00028f0c21 */
[----:B---3--:R-:W3:Y:S04]  /*25d0*/  @!P2 LDG.E.U16 R102, desc[UR16][R34.64] ;  /* 0x000000102266a981 */ /* 0x008ee8000c1e1500 */
[----:B------:R-:W4:Y:S04]  /*25e0*/  @!P4 LDG.E.U16 R87, desc[UR16][R34.64+0x80] ;  /* 0x000080102257c981 */ /* 0x000f28000c1e1500 */
[----:B-1----:R-:W5:Y:S04]  /*25f0*/  @!P3 LDG.E.U16 R85, desc[UR16][R34.64+0x40] ;  /* 0x000040102255b981 */ /* 0x002f68000c1e1500 */
[----:B------:R5:W5:Y:S01]  /*2600*/  @!P1 LDG.E.U16 R103, desc[UR16][R34.64+0xc0] ;  /* 0x0000c01022679981 */ /* 0x000b62000c1e1500 */
[----:B------:R-:W-:-:S02]  /*2610*/  MOV R32, R60 ;  /* 0x0000003c00207202 */ /* 0x000fc40000000f00 */
[----:B------:R-:W-:-:S03]  /*2620*/  MOV R33, R9 ;  /* 0x0000000900217202 */ /* 0x000fc60000000f00 */
[----:B-1----:R-:W-:-:S04]  /*2630*/  IMAD.WIDE.U32 R32, R68, UR4, R32 ;  /* 0x0000000444207c25 */ /* 0x002fc8000f8e0020 */
[----:B------:R-:W-:Y:S01]  /*2640*/  IMAD R33, R69, UR4, R33 ;  /* 0x0000000445217c24 */ /* 0x000fe2000f8e0221 */
[----:B--2---:R-:W-:-:S04]  /*2650*/  LEA R82, P5, R32, R70, 0x2 ;  /* 0x0000004620527211 */ /* 0x004fc800078a10ff */
[----:B------:R-:W-:-:S05]  /*2660*/  LEA.HI.X R83, R32, R71, R33, 0x2, P5 ;  /* 0x0000004720537211 */ /* 0x000fca00028f1421 */
[----:B------:R-:W2:Y:S01]  /*2670*/  LDG.E R101, desc[UR16][R82.64] ;  /* 0x0000001052657981 */ /* 0x000ea2000c1e1900 */
[----:B------:R-:W-:Y:S02]  /*2680*/  MOV R32, R58 ;  /* 0x0000003a00207202 */ /* 0x000fe40000000f00 */
[----:B------:R-:W-:Y:S01]  /*2690*/  MOV R33, R11 ;  /* 0x0000000b00217202 */ /* 0x000fe20000000f00 */
[----:B------:R-:W-:Y:S02]  /*26a0*/  IMAD.MOV.U32 R84, RZ, RZ, RZ ;  /* 0x000000ffff547224 */ /* 0x000fe400078e00ff */
[----:B------:R-:W-:Y:S02]  /*26b0*/  HFMA2 R86, -RZ, RZ, 0, 0 ;  /* 0x00000000ff567431 */ /* 0x000fe400000001ff */
[----:B0-----:R-:W-:-:S04]  /*26c0*/  IMAD.WIDE.U32 R32, R76, UR4, R32 ;  /* 0x000000044c207c25 */ /* 0x001fc8000f8e0020 */
[----:B------:R-:W-:Y:S01]  /*26d0*/  IMAD R33, R77, UR4, R33 ;  /* 0x000000044d217c24 */ /* 0x000fe2000f8e0221 */
[----:B---3--:R-:W-:Y:S02]  /*26e0*/  @!P2 PRMT R84, R102, 0x5410, RZ ;  /* 0x000054106654a816 */ /* 0x008fe400000000ff */
[----:B----4-:R-:W-:Y:S02]  /*26f0*/  @!P4 PRMT R86, R87, 0x5410, RZ ;  /* 0x000054105756c816 */ /* 0x010fe400000000ff */
[----:B-----5:R-:W-:Y:S02]  /*2700*/  @!P3 PRMT R84, R84, 0x5410, R85 ;  /* 0x000054105454b816 */ /* 0x020fe40000000055 */
[----:B------:R-:W-:Y:S02]  /*2710*/  LEA R34, P3, R32, R74, 0x2 ;  /* 0x0000004a20227211 */ /* 0x000fe400078610ff */
[----:B------:R-:W-:Y:S02]  /*2720*/  @!P1 PRMT R86, R86, 0x5410, R103 ;  /* 0x0000541056569816 */ /* 0x000fe40000000067 */
[----:B------:R-:W-:-:S02]  /*2730*/  PRMT R85, R84, 0x7632, R85 ;  /* 0x0000763254557816 */ /* 0x000fc40000000055 */
[----:B------:R-:W-:Y:S02]  /*2740*/  PRMT R87, R86, 0x7632, R87 ;  /* 0x0000763256577816 */ /* 0x000fe40000000057 */
[----:B------:R-:W-:Y:S01]  /*2750*/  LEA.HI.X R35, R32, R75, R33, 0x2, P3 ;  /* 0x0000004b20237211 */ /* 0x000fe200018f1421 */
[----:B------:R-:W-:Y:S04]  /*2760*/  STS.U16 [R31], R84 ;  /* 0x000000541f007388 */ /* 0x000fe80000000400 */
[----:B------:R0:W-:Y:S04]  /*2770*/  STS.U16 [R31+0x40], R85 ;  /* 0x000040551f007388 */ /* 0x0001e80000000400 */
[----:B------:R-:W-:Y:S04]  /*2780*/  STS.U16 [R31+0x80], R86 ;  /* 0x000080561f007388 */ /* 0x000fe80000000400 */
[----:B------:R1:W-:Y:S01]  /*2790*/  STS.U16 [R31+0xc0], R87 ;  /* 0x0000c0571f007388 */ /* 0x0003e20000000400 */
[----:B------:R-:W-:-:S03]  /*27a0*/  NOP ;  /* 0x0000000000007918 */ /* 0x000fc60000000000 */
[----:B------:R-:W3:Y:S01]  /*27b0*/  LDG.E R35, desc[UR16][R34.64] ;  /* 0x0000001022237981 */ /* 0x000ee2000c1e1900 */
[----:B------:R-:W4:Y:S03]  /*27c0*/  S2UR UR7, SR_CgaCtaId ;  /* 0x00000000000779c3 */ /* 0x000f260000008800 */
[----:B------:R-:W5:Y:S01]  /*27d0*/  LDS.64 R32, [R36] ;  /* 0x0000000024207984 */ /* 0x000f620000000a00 */
[----:B------:R-:W-:Y:S01]  /*27e0*/  VIADD R102, R96, UR4 ;  /* 0x0000000460667c36 */ /* 0x000fe20008000000 */
[----:B------:R-:W-:Y:S01]  /*27f0*/  UMOV UR6, 0x400 ;  /* 0x0000040000067882 */ /* 0x000fe20000000000 */
[----:B------:R-:W-:Y:S01]  /*2800*/  ISETP.NE.AND P3, PT, R62, RZ, PT ;  /* 0x000000ff3e00720c */ /* 0x000fe20003f65270 */
[----:B--2---:R-:W-:-:S03]  /*2810*/  FMUL.FTZ R82, R101, 1.4426950216293334961 ;  /* 0x3fb8aa3b65527820 */ /* 0x004fc60000410000 */
[----:B------:R-:W-:Y:S01]  /*2820*/  SEL R102, R102, R21, !P3 ;  /* 0x0000001566667207 */ /* 0x000fe20005800000 */
[C---:B------:R-:W-:Y:S01]  /*2830*/  FMUL.FTZ R83, R82.reuse, R37 ;  /* 0x0000002552537220 */ /* 0x040fe20000410000 */
[C---:B0-----:R-:W-:Y:S01]  /*2840*/  FMUL.FTZ R85, R82.reuse, R38 ;  /* 0x0000002652557220 */ /* 0x041fe20000410000 */
[----:B------:R-:W-:Y:S02]  /*2850*/  FMUL.FTZ R107, R82, R40 ;  /* 0x00000028526b7220 */ /* 0x000fe40000410000 */
[----:B------:R-:W0:Y:S01]  /*2860*/  MUFU.EX2 R84, R83 ;  /* 0x0000005300547308 */ /* 0x000e220000000800 */
[----:B----4-:R-:W-:Y:S01]  /*2870*/  ULEA UR6, UR7, UR6, 0x18 ;  /* 0x0000000607067291 */ /* 0x010fe2000f8ec0ff */
[----:B------:R-:W-:-:S05]  /*2880*/  ISETP.NE.AND P1, PT, R62, 0x1f, PT ;  /* 0x0000001f3e00780c */ /* 0x000fca0003f25270 */
[----:B-1----:R-:W-:Y:S01]  /*2890*/  LEA R87, R102, UR6, 0x2 ;  /* 0x0000000666577c11 */ /* 0x002fe2000f8e10ff */
[----:B------:R-:W-:Y:S01]  /*28a0*/  FMUL.FTZ R102, R82, R39 ;  /* 0x0000002752667220 */ /* 0x000fe20000410000 */
[----:B------:R-:W1:Y:S04]  /*28b0*/  MUFU.EX2 R85, R85 ;  /* 0x0000005500557308 */ /* 0x000e680000000800 */
[----:B------:R-:W2:Y:S04]  /*28c0*/  MUFU.EX2 R107, R107 ;  /* 0x0000006b006b7308 */ /* 0x000ea80000000800 */
[----:B------:R-:W4:Y:S01]  /*28d0*/  MUFU.EX2 R102, R102 ;  /* 0x0000006600667308 */ /* 0x000f220000000800 */
[----:B-----5:R-:W-:-:S02]  /*28e0*/  PRMT R104, R32, 0x7632, R104 ;  /* 0x0000763220687816 */ /* 0x020fc40000000068 */
[C---:B------:R-:W-:Y:S01]  /*28f0*/  PRMT R106, R33.reuse, 0x7632, R106 ;  /* 0x00007632216a7816 */ /* 0x040fe2000000006a */
[----:B0-----:R0:W-:Y:S01]  /*2900*/  STS [R87+0x548], R84 ;  /* 0x0005485457007388 */ /* 0x0011e20000000800 */
[----:B------:R-:W-:Y:S02]  /*2910*/  SHF.L.U32 R103, R32, 0x10, RZ ;  /* 0x0000001020677819 */ /* 0x000fe400000006ff */
        /* <DEDUP_REMOVED lines=8> */
[----:B------:R-:W-:Y:S01]  /*29a0*/  BAR.SYNC.DEFER_BLOCKING 0x0 ;  /* 0x0000000000007b1d */ /* 0x000fe20000010000 */
[-C--:B---3--:R-:W-:Y:S01]  /*29b0*/  FMUL.FTZ R116, R0, R35.reuse ;  /* 0x0000002300747220 */ /* 0x088fe20000410000 */
[-C--:B------:R-:W-:Y:S01]  /*29c0*/  FMUL.FTZ R113, R44, R35.reuse ;  /* 0x000000232c717220 */ /* 0x080fe20000410000 */
[-C--:B------:R-:W-:Y:S01]  /*29d0*/  FMUL.FTZ R114, R42, R35.reuse ;  /* 0x000000232a727220 */ /* 0x080fe20000410000 */
[----:B------:R-:W-:-:S02]  /*29e0*/  FMUL.FTZ R112, R46, R35 ;  /* 0x000000232e707220 */ /* 0x000fc40000410000 */
[----:B012-4-:R-:W-:Y:S05]  /*29f0*/  @P1 BRA `(.L_x_9857) ;  /* 0x00000000001c1947 */ /* 0x017fea0003800000 */
[----:B------:R-:W-:Y:S02]  /*2a00*/  ISETP.NE.AND P1, PT, R19, UR10, PT ;  /* 0x0000000a13007c0c */ /* 0x000fe4000bf25270 */
[----:B------:R-:W-:-:S11]  /*2a10*/  MOV R34, 0x3f800000 ;  /* 0x3f80000000227802 */ /* 0x000fd60000000f00 */
[----:B------:R-:W-:Y:S05]  /*2a20*/  @!P1 BRA `(.L_x_9858) ;  /* 0x0000000000149947 */ /* 0x000fea0003800000 */
[----:B------:R-:W-:-:S04]  /*2a30*/  IADD3 R32, PT, PT, R97, UR4, RZ ;  /* 0x0000000461207c10 */ /* 0x000fc8000fffe0ff */
[----:B------:R-:W-:-:S05]  /*2a40*/  LEA R32, R32, UR6, 0x2 ;  /* 0x0000000620207c11 */ /* 0x000fca000f8e10ff */
[----:B------:R0:W1:Y:S01]  /*2a50*/  LDS R34, [R32+0x548] ;  /* 0x0005480020227984 */ /* 0x0000620000000800 */
[----:B------:R-:W-:Y:S05]  /*2a60*/  BRA `(.L_x_9858) ;  /* 0x0000000000047947 */ /* 0x000fea0003800000 */
.L_x_9857:
[----:B------:R2:W3:Y:S02]  /*2a70*/  LDS R34, [R98+UR5+0xd4c] ;  /* 0x000d4c0562227984 */ /* 0x0004e40008000800 */
.L_x_9858:
[----:B------:R-:W-:Y:S05]  /*2a80*/  BSYNC.RECONVERGENT B0 ;  /* 0x0000000000007941 */ /* 0x000fea0003800200 */
.L_x_9856:
[----:B0-----:R-:W0:Y:S01]  /*2a90*/  @P0 LDC R32, c[0x0][0x38c] ;  /* 0x0000e300ff200b82 */ /* 0x001e220000000800 */
[----:B------:R-:W-:Y:S02]  /*2aa0*/  HFMA2 R115, -RZ, RZ, 0, 0 ;  /* 0x00000000ff737431 */ /* 0x000fe400000001ff */
[----:B0-----:R-:W-:-:S04]  /*2ab0*/  @P0 IMAD R33, R91, R32, UR4 ;  /* 0x000000045b210e24 */ /* 0x001fc8000f8e0220 */
        /* <DEDUP_REMOVED lines=12> */
[----:B------:R-:W-:Y:S01]  /*2b80*/  FFMA.FTZ R82, R111, R85, R110 ;  /* 0x000000556f527223 */ /* 0x000fe2000001006e */
[----:B------:R-:W-:-:S02]  /*2b90*/  ISETP.GT.U32.AND P5, PT, R99, 0x17, PT ;  /* 0x000000176300780c */ /* 0x000fc40003fa4070 */
[----:B------:R-:W1:Y:S01]  /*2ba0*/  SHFL.DOWN PT, R118, R35, 0x1, 0x1f ;  /* 0x08201f0023767f89 */ /* 0x000e6200000e0000 */
[----:B0-----:R-:W-:Y:S02]  /*2bb0*/  IMAD.MOV.U32 R32, RZ, RZ, R86 ;  /* 0x000000ffff207224 */ /* 0x001fe400078e0056 */
[----:B------:R-:W-:Y:S01]  /*2bc0*/  FFMA.FTZ R82, R102, R82, R109 ;  /* 0x0000005266527223 */ /* 0x000fe2000001006d */
[----:B------:R-:W0:Y:S01]  /*2bd0*/  SHFL.DOWN PT, R83, R86, 0x1, 0x1f ;  /* 0x08201f0056537f89 */ /* 0x000e2200000e0000 */
[----:B-1----:R-:W-:Y:S01]  /*2be0*/  @P1 FMUL.FTZ R33, R118, R35 ;  /* 0x0000002376211220 */ /* 0x002fe20000410000 */
[----:B0-----:R-:W-:-:S04]  /*2bf0*/  @P1 FFMA.FTZ R32, R35, R83, R32 ;  /* 0x0000005323201223 */ /* 0x001fc80000010020 */
[----:B------:R-:W-:Y:S01]  /*2c00*/  @P1 MOV R35, R33 ;  /* 0x0000002100231202 */ /* 0x000fe20000000f00 */
[C---:B------:R-:W-:Y:S01]  /*2c10*/  FFMA.FTZ R83, R107.reuse, R82, R108 ;  /* 0x000000526b537223 */ /* 0x040fe2000001006c */
[----:B------:R-:W-:Y:S01]  /*2c20*/  FMUL.FTZ R33, R84, R85 ;  /* 0x0000005554217220 */ /* 0x000fe20000410000 */
[----:B------:R-:W-:Y:S01]  /*2c30*/  ISETP.GE.AND P1, PT, R30, 0x1, PT ;  /* 0x000000011e00780c */ /* 0x000fe20003f26270 */
[----:B------:R-:W0:Y:S02]  /*2c40*/  SHFL.DOWN PT, R117, R32, 0x2, 0x1f ;  /* 0x08401f0020757f89 */ /* 0x000e2400000e0000 */
[----:B------:R-:W-:Y:S02]  /*2c50*/  FMUL.FTZ R86, R102, R33 ;  /* 0x0000002166567220 */ /* 0x000fe40000410000 */
[----:B------:R-:W1:Y:S02]  /*2c60*/  SHFL.DOWN PT, R118, R35, 0x2, 0x1f ;  /* 0x08401f0023767f89 */ /* 0x000e6400000e0000 */
[----:B------:R-:W-:-:S02]  /*2c70*/  FMUL.FTZ R86, R107, R86 ;  /* 0x000000566b567220 */ /* 0x000fc40000410000 */
[----:B------:R-:W3:Y:S04]  /*2c80*/  SHFL.UP PT, R82, R83, 0x1, RZ ;  /* 0x0420000053527989 */ /* 0x000ee800000e00ff */
[----:B------:R-:W5:Y:S01]  /*2c90*/  SHFL.UP PT, R33, R86, 0x1, RZ ;  /* 0x0420000056217989 */ /* 0x000f6200000e00ff */
[C---:B0-----:R-:W-:Y:S01]  /*2ca0*/  @!P4 FFMA.FTZ R32, R35.reuse, R117, R32 ;  /* 0x000000752320c223 */ /* 0x041fe20000010020 */
[----:B-1----:R-:W-:-:S04]  /*2cb0*/  @!P4 FMUL.FTZ R87, R35, R118 ;  /* 0x000000762357c220 */ /* 0x002fc80000410000 */
[----:B------:R-:W0:Y:S01]  /*2cc0*/  SHFL.DOWN PT, R117, R32, 0x4, 0x1f ;  /* 0x08801f0020757f89 */ /* 0x000e2200000e0000 */
[C---:B---3--:R-:W-:Y:S01]  /*2cd0*/  FFMA.FTZ R82, R86.reuse, R82, R83 ;  /* 0x0000005256527223 */ /* 0x048fe20000010053 */
[----:B------:R-:W-:Y:S02]  /*2ce0*/  @!P4 MOV R35, R87 ;  /* 0x000000570023c202 */ /* 0x000fe40000000f00 */
[----:B------:R-:W-:Y:S01]  /*2cf0*/  ISETP.GT.U32.AND P4, PT, R99, 0x1b, PT ;  /* 0x0000001b6300780c */ /* 0x000fe20003f84070 */
[----:B-----5:R-:W-:Y:S01]  /*2d00*/  @P1 FMUL.FTZ R86, R86, R33 ;  /* 0x0000002156561220 */ /* 0x020fe20000410000 */
[----:B------:R-:W-:Y:S01]  /*2d10*/  FSEL R83, R83, R82, !P1 ;  /* 0x0000005253537208 */ /* 0x000fe20004800000 */
[----:B------:R-:W1:Y:S01]  /*2d20*/  SHFL.DOWN PT, R118, R35, 0x4, 0x1f ;  /* 0x08801f0023767f89 */ /* 0x000e6200000e0000 */
[----:B------:R-:W-:-:S03]  /*2d30*/  ISETP.GE.AND P1, PT, R30, 0x2, PT ;  /* 0x000000021e00780c */ /* 0x000fc60003f26270 */
[----:B------:R-:W3:Y:S04]  /*2d40*/  SHFL.UP PT, R82, R83, 0x2, RZ ;  /* 0x0440000053527989 */ /* 0x000ee800000e00ff */
[----:B------:R-:W5:Y:S02]  /*2d50*/  SHFL.UP PT, R33, R86, 0x2, RZ ;  /* 0x0440000056217989 */ /* 0x000f6400000e00ff */
[----:B0-----:R-:W-:-:S05]  /*2d60*/  @!P4 FFMA.FTZ R32, R35, R117, R32 ;  /* 0x000000752320c223 */ /* 0x001fca0000010020 */
[----:B------:R-:W0:Y:S01]  /*2d70*/  SHFL.DOWN PT, R120, R32, 0x8, 0x1f ;  /* 0x09001f0020787f89 */ /* 0x000e2200000e0000 */
[----:B-1----:R-:W-:Y:S01]  /*2d80*/  @!P4 FMUL.FTZ R87, R35, R118 ;  /* 0x000000762357c220 */ /* 0x002fe20000410000 */
[----:B---3--:R-:W-:-:S04]  /*2d90*/  FFMA.FTZ R82, R86, R82, R83 ;  /* 0x0000005256527223 */ /* 0x008fc80000010053 */
[----:B------:R-:W-:Y:S02]  /*2da0*/  @!P4 MOV R35, R87 ;  /* 0x000000570023c202 */ /* 0x000fe40000000f00 */
[----:B------:R-:W-:Y:S01]  /*2db0*/  ISETP.GE.AND P4, PT, R30, 0x4, PT ;  /* 0x000000041e00780c */ /* 0x000fe20003f86270 */
[----:B-----5:R-:W-:Y:S01]  /*2dc0*/  @P1 FMUL.FTZ R86, R86, R33 ;  /* 0x0000002156561220 */ /* 0x020fe20000410000 */
[----:B------:R-:W-:Y:S01]  /*2dd0*/  FSEL R87, R83, R82, !P1 ;  /* 0x0000005253577208 */ /* 0x000fe20004800000 */
[----:B------:R-:W1:Y:S01]  /*2de0*/  SHFL.DOWN PT, R118, R35, 0x8, 0x1f ;  /* 0x09001f0023767f89 */ /* 0x000e6200000e0000 */
[----:B------:R-:W-:Y:S01]  /*2df0*/  ISETP.GE.AND P1, PT, R19, UR10, PT ;  /* 0x0000000a13007c0c */ /* 0x000fe2000bf26270 */
[----:B------:R-:W-:Y:S02]  /*2e00*/  IMAD.MOV.U32 R82, RZ, RZ, 0x3f800000 ;  /* 0x3f800000ff527424 */ /* 0x000fe400078e00ff */
[----:B------:R-:W-:Y:S01]  /*2e10*/  HFMA2 R83, -RZ, RZ, 0, 0 ;  /* 0x00000000ff537431 */ /* 0x000fe200000001ff */
[----:B------:R-:W3:Y:S01]  /*2e20*/  SHFL.UP PT, R117, R87, 0x4, RZ ;  /* 0x0480000057757989 */ /* 0x000ee200000e00ff */
[----:B------:R-:W-:-:S03]  /*2e30*/  ISETP.NE.OR P1, PT, R62, RZ, P1 ;  /* 0x000000ff3e00720c */ /* 0x000fc60000f25670 */
[----:B------:R-:W5:Y:S01]  /*2e40*/  SHFL.UP PT, R33, R86, 0x4, RZ ;  /* 0x0480000056217989 */ /* 0x000f6200000e00ff */
[----:B0-----:R-:W-:-:S05]  /*2e50*/  @!P5 FFMA.FTZ R32, R35, R120, R32 ;  /* 0x000000782320d223 */ /* 0x001fca0000010020 */
[----:B------:R-:W0:Y:S04]  /*2e60*/  SHFL.DOWN PT, R120, R32, 0x10, 0x1f ;  /* 0x0a001f0020787f89 */ /* 0x000e2800000e0000 */
[----:B------:R-:W-:Y:S01]  /*2e70*/  @!P1 LDS.64 R82, [UR7+0xdc8] ;  /* 0x000dc807ff529984 */ /* 0x000fe20008000a00 */
[----:B------:R-:W-:Y:S01]  /*2e80*/  ISETP.GE.AND P1, PT, R30, 0x8, PT ;  /* 0x000000081e00780c */ /* 0x000fe20003f26270 */
[----:B-1----:R-:W-:Y:S01]  /*2e90*/  @!P5 FMUL.FTZ R119, R35, R118 ;  /* 0x000000762377d220 */ /* 0x002fe20000410000 */
[----:B---3--:R-:W-:-:S04]  /*2ea0*/  FFMA.FTZ R118, R86, R117, R87 ;  /* 0x0000007556767223 */ /* 0x008fc80000010057 */
[----:B------:R-:W-:Y:S01]  /*2eb0*/  @!P5 MOV R35, R119 ;  /* 0x000000770023d202 */ /* 0x000fe20000000f00 */
[----:B-----5:R-:W-:Y:S01]  /*2ec0*/  @P4 FMUL.FTZ R86, R86, R33 ;  /* 0x0000002156564220 */ /* 0x020fe20000410000 */
[----:B------:R-:W-:-:S03]  /*2ed0*/  FSEL R87, R87, R118, !P4 ;  /* 0x0000007657577208 */ /* 0x000fc60006000000 */
[----:B------:R-:W1:Y:S01]  /*2ee0*/  SHFL.DOWN PT, R118, R35, 0x10, 0x1f ;  /* 0x0a001f0023767f89 */ /* 0x000e6200000e0000 */
[----:B------:R-:W-:-:S03]  /*2ef0*/  ISETP.GT.U32.AND P4, PT, R99, 0xf, PT ;  /* 0x0000000f6300780c */ /* 0x000fc60003f84070 */
[----:B------:R-:W3:Y:S04]  /*2f00*/  SHFL.UP PT, R117, R87, 0x8, RZ ;  /* 0x0500000057757989 */ /* 0x000ee800000e00ff */
[----:B------:R-:W5:Y:S06]  /*2f10*/  SHFL.UP PT, R33, R86, 0x8, RZ ;  /* 0x0500000056217989 */ /* 0x000f6c00000e00ff */
[----:B0-----:R-:W-:-:S05]  /*2f20*/  @!P4 FFMA.FTZ R32, R35, R120, R32 ;  /* 0x000000782320c223 */ /* 0x001fca0000010020 */
[----:B------:R-:W-:Y:S01]  /*2f30*/  SHFL.DOWN PT, R121, R32, 0x1, 0x1f ;  /* 0x08201f0020797f89 */ /* 0x000fe200000e0000 */
[----:B-1----:R-:W-:-:S03]  /*2f40*/  @!P4 FMUL.FTZ R119, R35, R118 ;  /* 0x000000762377c220 */ /* 0x002fc60000410000 */
[----:B------:R-:W-:Y:S01]  /*2f50*/  SHFL.IDX PT, R123, R83, RZ, 0x1f ;  /* 0x00001fff537b7589 */ /* 0x000fe200000e0000 */
[----:B---3--:R-:W-:Y:S01]  /*2f60*/  FFMA.FTZ R118, R86, R117, R87 ;  /* 0x0000007556767223 */ /* 0x008fe20000010057 */
[----:B------:R-:W-:Y:S02]  /*2f70*/  @!P4 MOV R35, R119 ;  /* 0x000000770023c202 */ /* 0x000fe40000000f00 */
[----:B------:R-:W-:Y:S01]  /*2f80*/  ISETP.NE.AND P4, PT, R62, 0x1f, PT ;  /* 0x0000001f3e00780c */ /* 0x000fe20003f85270 */
[----:B-----5:R-:W-:Y:S01]  /*2f90*/  @P1 FMUL.FTZ R86, R86, R33 ;  /* 0x0000002156561220 */ /* 0x020fe20000410000 */
[----:B------:R-:W-:Y:S01]  /*2fa0*/  FSEL R117, R87, R118, !P1 ;  /* 0x0000007657757208 */ /* 0x000fe20004800000 */
[----:B------:R-:W0:Y:S01]  /*2fb0*/  SHFL.DOWN PT, R120, R35, 0x1, 0x1f ;  /* 0x08201f0023787f89 */ /* 0x000e2200000e0000 */
[----:B------:R-:W-:-:S03]  /*2fc0*/  ISETP.GE.AND P1, PT, R30, 0x10, PT ;  /* 0x000000101e00780c */ /* 0x000fc60003f26270 */
[----:B------:R-:W1:Y:S04]  /*2fd0*/  SHFL.UP PT, R119, R117, 0x10, RZ ;  /* 0x0600000075777989 */ /* 0x000e6800000e00ff */
[----:B------:R-:W3:Y:S04]  /*2fe0*/  SHFL.UP PT, R87, R86, 0x10, RZ ;  /* 0x0600000056577989 */ /* 0x000ee800000e00ff */
[----:B------:R-:W-:Y:S04]  /*2ff0*/  SHFL.IDX PT, R118, R32, RZ, 0x1f ;  /* 0x00001fff20767589 */ /* 0x000fe800000e0000 */
[----:B------:R-:W5:Y:S01]  /*3000*/  SHFL.IDX PT, R33, R35, RZ, 0x1f ;  /* 0x00001fff23217589 */ /* 0x000f6200000e0000 */
[----:B0-----:R-:W-:-:S04]  /*3010*/  @P4 FFMA.FTZ R123, R120, R123, R121 ;  /* 0x0000007b787b4223 */ /* 0x001fc80000010079 */
[----:B------:R-:W-:Y:S01]  /*3020*/  FFMA.FTZ R112, R123, R34, R112 ;  /* 0x000000227b707223 */ /* 0x000fe20000010070 */
[----:B-1----:R-:W-:-:S03]  /*3030*/  FFMA.FTZ R120, R86, R119, R117 ;  /* 0x0000007756787223 */ /* 0x002fc60000010075 */
[----:B------:R-:W-:Y:S01]  /*3040*/  FFMA.FTZ R114, R107, R112, R114 ;  /* 0x000000706b727223 */ /* 0x000fe20000010072 */
[----:B---3--:R-:W-:Y:S01]  /*3050*/  @P1 FMUL.FTZ R86, R86, R87 ;  /* 0x0000005756561220 */ /* 0x008fe20000410000 */
[----:B------:R-:W-:Y:S02]  /*3060*/  FSEL R87, R117, R120, !P1 ;  /* 0x0000007875577208 */ /* 0x000fe40004800000 */
[----:B------:R-:W-:Y:S01]  /*3070*/  FFMA.FTZ R113, R102, R114, R113 ;  /* 0x0000007266717223 */ /* 0x000fe20000010071 */
[----:B------:R-:W-:Y:S01]  /*3080*/  ISETP.NE.AND P1, PT, R62, RZ, PT ;  /* 0x000000ff3e00720c */ /* 0x000fe20003f25270 */
[----:B------:R-:W-:Y:S01]  /*3090*/  FMUL.FTZ R120, R114, R39 ;  /* 0x0000002772787220 */ /* 0x000fe20000410000 */
[----:B------:R-:W-:Y:S01]  /*30a0*/  SHFL.UP PT, R86, R86, 0x1, RZ ;  /* 0x0420000056567989 */ /* 0x000fe200000e00ff */
[----:B------:R-:W-:Y:S01]  /*30b0*/  FFMA.FTZ R116, R85, R113, R116 ;  /* 0x0000007155747223 */ /* 0x000fe20000010074 */
[----:B-----5:R-:W-:Y:S01]  /*30c0*/  FFMA.FTZ R83, R33, R83, R118 ;  /* 0x0000005321537223 */ /* 0x020fe20000010076 */
        /* <DEDUP_REMOVED lines=8> */
[----:B------:R-:W-:Y:S04]  /*3150*/  @!P1 STS.64 [UR7+0xdc8], R82 ;  /* 0x000dc852ff009988 */ /* 0x000fe80008000a07 */
        /* <DEDUP_REMOVED lines=34> */
.L_x_9860:
[----:B------:R-:W-:Y:S05]  /*3380*/  BSYNC.RECONVERGENT B0 ;  /* 0x0000000000007941 */ /* 0x000fea0003800200 */
.L_x_9859:
[----:B------:R-:W-:Y:S04]  /*3390*/  BSSY.RECONVERGENT B0, `(.L_x_9861) ;  /* 0x0000003000007945 */ /* 0x000fe80003800200 */
[----:B------:R-:W-:Y:S05]  /*33a0*/  @!P4 BRA `(.L_x_9862) ;  /* 0x000000000004c947 */ /* 0x000fea0003800000 */
[----:B------:R1:W-:Y:S02]  /*33b0*/  REDG.E.ADD.F32.FTZ.RN.STRONG.GPU desc[UR16][R84.64+0x80], R119 ;  /* 0x00008077540079a6 */ /* 0x0003e4000c12f310 */
.L_x_9862:
[----:B------:R-:W-:Y:S05]  /*33c0*/  BSYNC.RECONVERGENT B0 ;  /* 0x0000000000007941 */ /* 0x000fea0003800200 */
.L_x_9861:
[----:B0-----:R0:W3:Y:S01]  /*33d0*/  LDS R33, [R22+0x100] ;  /* 0x0001000016217984 */ /* 0x0010e20000000800 */
[----:B------:R-:W-:Y:S04]  /*33e0*/  BSSY.RECONVERGENT B0, `(.L_x_9863) ;  /* 0x0000003000007945 */ /* 0x000fe80003800200 */
[----:B------:R-:W-:Y:S05]  /*33f0*/  @!P5 BRA `(.L_x_9864) ;  /* 0x000000000004d947 */ /* 0x000fea0003800000 */
[----:B---3--:R4:W-:Y:S02]  /*3400*/  REDG.E.ADD.F32.FTZ.RN.STRONG.GPU desc[UR16][R84.64+0x100], R33 ;  /* 0x00010021540079a6 */ /* 0x0089e4000c12f310 */
.L_x_9864:
[----:B------:R-:W-:Y:S05]  /*3410*/  BSYNC.RECONVERGENT B0 ;  /* 0x0000000000007941 */ /* 0x000fea0003800200 */
.L_x_9863:
[----:B---34-:R3:W4:Y:S01]  /*3420*/  LDS R33, [R22+0x180] ;  /* 0x0001800016217984 */ /* 0x0187220000000800 */
[----:B------:R-:W-:Y:S04]  /*3430*/  BSSY.RECONVERGENT B0, `(.L_x_9865) ;  /* 0x0000003000007945 */ /* 0x000fe80003800200 */
[----:B------:R-:W-:Y:S05]  /*3440*/  @!P6 BRA `(.L_x_9866) ;  /* 0x000000000004e947 */ /* 0x000fea0003800000 */
[----:B----4-:R4:W-:Y:S02]  /*3450*/  REDG.E.ADD.F32.FTZ.RN.STRONG.GPU desc[UR16][R84.64+0x180], R33 ;  /* 0x00018021540079a6 */ /* 0x0109e4000c12f310 */
.L_x_9866:
[----:B------:R-:W-:Y:S05]  /*3460*/  BSYNC.RECONVERGENT B0 ;  /* 0x0000000000007941 */ /* 0x000fea0003800200 */
.L_x_9865:
[----:B------:R-:W5:Y:S01]  /*3470*/  SHFL.DOWN PT, R32, R107, 0x1, 0x1f ;  /* 0x08201f006b207f89 */ /* 0x000f6200000e0000 */
[----:B------:R-:W-:Y:S01]  /*3480*/  ISETP.GT.AND P3, PT, R30, 0x1e, PT ;  /* 0x0000001e1e00780c */ /* 0x000fe20003f64270 */
[----:B------:R-:W-:Y:S01]  /*3490*/  FMUL.FTZ R106, R106, R112 ;  /* 0x000000706a6a7220 */ /* 0x000fe20000410000 */
[----:B------:R-:W-:Y:S01]  /*34a0*/  FMUL.FTZ R105, R105, R114 ;  /* 0x0000007269697220 */ /* 0x000fe20000410000 */
[----:B----4-:R-:W4:Y:S01]  /*34b0*/  SHFL.DOWN PT, R33, R34, 0x1, 0x1f ;  /* 0x08201f0022217f89 */ /* 0x010f2200000e0000 */
[-C--:B------:R-:W-:Y:S01]  /*34c0*/  FMUL.FTZ R82, R101, R113.reuse ;  /* 0x0000007165527220 */ /* 0x080fe20000410000 */
[----:B------:R-:W-:Y:S01]  /*34d0*/  FMUL.FTZ R103, R103, R116 ;  /* 0x0000007467677220 */ /* 0x000fe20000410000 */
        /* <DEDUP_REMOVED lines=17> */
[----:B-----5:R-:W-:Y:S01]  /*35f0*/  @!P3 FADD.FTZ R107, R107, R32 ;  /* 0x000000206b6bb221 */ /* 0x020fe20000010000 */
[----:B------:R-:W-:Y:S01]  /*3600*/  FADD.FTZ R47, R104, R47 ;  /* 0x0000002f682f7221 */ /* 0x000fe20000010000 */
[----:B------:R-:W-:Y:S01]  /*3610*/  FADD.FTZ R52, R105, R52 ;  /* 0x0000003469347221 */ /* 0x000fe20000010000 */
[----:B------:R-:W-:Y:S01]  /*3620*/  FADD.FTZ R49, R82, R49 ;  /* 0x0000003152317221 */ /* 0x000fe20000010000 */
[----:B----4-:R-:W-:Y:S01]  /*3630*/  @!P3 FADD.FTZ R34, R34, R33 ;  /* 0x000000212222b221 */ /* 0x010fe20000010000 */
[----:B------:R-:W4:Y:S01]  /*3640*/  SHFL.DOWN PT, R32, R107, 0x2, 0x1f ;  /* 0x08401f006b207f89 */ /* 0x000f2200000e0000 */
[----:B------:R-:W-:Y:S01]  /*3650*/  ISETP.GT.AND P3, PT, R30, 0x1d, PT ;  /* 0x0000001d1e00780c */ /* 0x000fe20003f64270 */
[----:B------:R-:W-:-:S02]  /*3660*/  FADD.FTZ R45, R112, R45 ;  /* 0x0000002d702d7221 */ /* 0x000fc40000010000 */
[----:B------:R-:W5:Y:S10]  /*3670*/  SHFL.DOWN PT, R33, R34, 0x2, 0x1f ;  /* 0x08401f0022217f89 */ /* 0x000f7400000e0000 */
        /* <DEDUP_REMOVED lines=13> */
[----:B------:R-:W-:-:S03]  /*3750*/  ISETP.NE.AND P3, PT, R30, RZ, PT ;  /* 0x000000ff1e00720c */ /* 0x000fc60003f65270 */
[----:B------:R-:W5:Y:S01]  /*3760*/  SHFL.DOWN PT, R33, R34, 0x10, 0x1f ;  /* 0x0a001f0022217f89 */ /* 0x000f6200000e0000 */
[----:B----4-:R-:W-:Y:S01]  /*3770*/  FADD.FTZ R32, R107, R32 ;  /* 0x000000206b207221 */ /* 0x010fe20000010000 */
[----:B-----5:R-:W-:-:S08]  /*3780*/  FADD.FTZ R33, R34, R33 ;  /* 0x0000002122217221 */ /* 0x020fd00000010000 */
[----:B------:R4:W-:Y:S01]  /*3790*/  @!P3 STS.64 [UR6+0x318], R32 ;  /* 0x00031820ff00b988 */ /* 0x0009e20008000a06 */
[----:B------:R-:W-:Y:S01]  /*37a0*/  BAR.SYNC.DEFER_BLOCKING 0x0 ;  /* 0x0000000000007b1d */ /* 0x000fe20000010000 */
[----:B------:R-:W-:-:S04]  /*37b0*/  ISETP.GT.AND P3, PT, R30, 0xf, PT ;  /* 0x0000000f1e00780c */ /* 0x000fc80003f64270 */
[----:B----4-:R-:W-:Y:S02]  /*37c0*/  FSEL R32, R107, R32, P3 ;  /* 0x000000206b207208 */ /* 0x010fe40001800000 */
[----:B------:R-:W-:Y:S01]  /*37d0*/  FSEL R33, R34, R33, P3 ;  /* 0x0000002122217208 */ /* 0x000fe20001800000 */
[----:B------:R-:W-:Y:S06]  /*37e0*/  @P1 BRA `(.L_x_9868) ;  /* 0x0000000000201947 */ /* 0x000fec0003800000 */
[----:B------:R-:W-:Y:S01]  /*37f0*/  ISETP.NE.AND P3, PT, R19, UR10, PT ;  /* 0x0000000a13007c0c */ /* 0x000fe2000bf65270 */
[----:B------:R-:W-:-:S12]  /*3800*/  ULEA UR7, UR4, UR6, 0x2 ;  /* 0x0000000604077291 */ /* 0x000fd8000f8e10ff */
[----:B------:R-:W4:Y:S04]  /*3810*/  @P3 LDS R34, [UR7+0x19c8] ;  /* 0x0019c807ff223984 */ /* 0x000f280008000800 */
[----:B------:R-:W5:Y:S01]  /*3820*/  @P3 LDS R35, [UR7+0x15c8] ;  /* 0x0015c807ff233984 */ /* 0x000f620008000800 */
[----:B----4-:R-:W-:Y:S01]  /*3830*/  @P3 FADD.FTZ R33, R33, R34 ;  /* 0x0000002221213221 */ /* 0x010fe20000010000 */
[----:B-----5:R-:W-:-:S04]  /*3840*/  @P3 FADD.FTZ R32, R32, R35 ;  /* 0x0000002320203221 */ /* 0x020fc80000010000 */
[----:B------:R4:W-:Y:S04]  /*3850*/  STS [UR7+0x19c8], R33 ;  /* 0x0019c821ff007988 */ /* 0x0009e80008000807 */
[----:B------:R4:W-:Y:S02]  /*3860*/  STS [UR7+0x15c8], R32 ;  /* 0x0015c820ff007988 */ /* 0x0009e40008000807 */
.L_x_9868:
[----:B------:R-:W-:Y:S05]  /*3870*/  BSYNC.RECONVERGENT B0 ;  /* 0x0000000000007941 */ /* 0x000fea0003800200 */
.L_x_9867:
[----:B------:R-:W-:-:S04]  /*3880*/  UIADD3 UR4, UPT, UPT, UR4, 0x1, URZ ;  /* 0x0000000104047890 */ /* 0x000fc8000fffe0ff */
[----:B------:R-:W-:-:S09]  /*3890*/  UISETP.GE.AND UP0, UPT, UR4, UR12, UPT ;  /* 0x0000000c0400728c */ /* 0x000fd2000bf06270 */
[----:B------:R-:W-:Y:S05]  /*38a0*/  BRA.U !UP0, `(.L_x_9869) ;  /* 0xffffffed08247547 */ /* 0x000fea000b83ffff */
.L_x_9855:
[----:B------:R-:W-:Y:S01]  /*38b0*/  BAR.SYNC.DEFER_BLOCKING 0x0 ;  /* 0x0000000000007b1d */ /* 0x000fe20000010000 */
[-C--:B------:R-:W-:Y:S02]  /*38c0*/  ISETP.GE.AND P0, PT, R20, R29.reuse, PT ;  /* 0x0000001d1400720c */ /* 0x080fe40003f06270 */
[-C--:B------:R-:W-:Y:S02]  /*38d0*/  ISETP.GE.AND P2, PT, R23, R29.reuse, PT ;  /* 0x0000001d1700720c */ /* 0x080fe40003f46270 */
[-C--:B------:R-:W-:Y:S01]  /*38e0*/  ISETP.GE.AND P3, PT, R24, R29.reuse, PT ;  /* 0x0000001d1800720c */ /* 0x080fe20003f66270 */
[----:B------:R-:W5:Y:S01]  /*38f0*/  LDCU.64 UR8, c[0x0][0x500] ;  /* 0x0000a000ff0877ac */ /* 0x000f620008000a00 */
[----:B------:R-:W-:Y:S01]  /*3900*/  ISETP.GE.AND P4, PT, R25, R29, PT ;  /* 0x0000001d1900720c */ /* 0x000fe20003f86270 */
[----:B------:R-:W1:Y:S01]  /*3910*/  LDC.64 R68, c[0x0][0x518] ;  /* 0x00014600ff447b82 */ /* 0x000e620000000a00 */
[----:B------:R-:W-:Y:S01]  /*3920*/  PRMT R0, RZ, 0x7610, R0 ;  /* 0x00007610ff007816 */ /* 0x000fe20000000000 */
[----:B------:R-:W2:Y:S01]  /*3930*/  LDCU.64 UR10, c[0x0][0x550] ;  /* 0x0000aa00ff0a77ac */ /* 0x000ea20008000a00 */
[----:B------:R-:W-:-:S02]  /*3940*/  PRMT R30, RZ, 0x7610, R30 ;  /* 0x00007610ff1e7816 */ /* 0x000fc4000000001e */
[----:B----4-:R-:W-:Y:S02]  /*3950*/  PRMT R32, RZ, 0x7610, R32 ;  /* 0x00007610ff207816 */ /* 0x010fe40000000020 */
[----:B------:R-:W4:Y:S04]  /*3960*/  @!P0 LDG.E.U16 R0, desc[UR16][R54.64] ;  /* 0x0000001036008981 */ /* 0x000f28000c1e1500 */
[----:B------:R-:W3:Y:S04]  /*3970*/  @!P2 LDG.E.U16 R30, desc[UR16][R54.64+0x40] ;  /* 0x00004010361ea981 */ /* 0x000ee8000c1e1500 */
[----:B------:R-:W5:Y:S04]  /*3980*/  @!P3 LDG.E.U16 R32, desc[UR16][R54.64+0x80] ;  /* 0x000080103620b981 */ /* 0x000f68000c1e1500 */
[----:B------:R-:W2:Y:S01]  /*3990*/  @!P4 LDG.E.U16 R50, desc[UR16][R54.64+0xc0] ;  /* 0x0000c0103632c981 */ /* 0x000ea2000c1e1500 */
[----:B------:R-:W-:-:S02]  /*39a0*/  F2FP.BF16.F32.PACK_AB R88, R53, R88 ;  /* 0x000000583558723e */ /* 0x000fc400000010ff */
[----:B------:R-:W-:Y:S01]  /*39b0*/  F2FP.BF16.F32.PACK_AB R89, R89, R90 ;  /* 0x0000005a5959723e */ /* 0x000fe200000010ff */
[----:B----4-:R-:W-:Y:S04]  /*39c0*/  STS.U16 [R31], R0 ;  /* 0x000000001f007388 */ /* 0x010fe80000000400 */
[----:B---3--:R-:W-:Y:S04]  /*39d0*/  STS.U16 [R31+0x40], R30 ;  /* 0x0000401e1f007388 */ /* 0x008fe80000000400 */
[----:B-----5:R-:W-:Y:S04]  /*39e0*/  STS.U16 [R31+0x80], R32 ;  /* 0x000080201f007388 */ /* 0x020fe80000000400 */
[----:B--2---:R-:W-:Y:S01]  /*39f0*/  STS.U16 [R31+0xc0], R50 ;  /* 0x0000c0321f007388 */ /* 0x004fe20000000400 */
[----:B------:R-:W-:-:S03]  /*3a00*/  NOP ;  /* 0x0000000000007918 */ /* 0x000fc60000000000 */
[----:B------:R-:W2:Y:S01]  /*3a10*/  LDS.64 R38, [R36] ;  /* 0x0000000024267984 */ /* 0x000ea20000000a00 */
[----:B------:R-:W-:Y:S06]  /*3a20*/  BAR.SYNC.DEFER_BLOCKING 0x0 ;  /* 0x0000000000007b1d */ /* 0x000fec0000010000 */
[----:B------:R-:W-:Y:S01]  /*3a30*/  STS.64 [R36], R88 ;  /* 0x0000005824007388 */ /* 0x000fe20000000a00 */
[----:B------:R-:W-:-:S03]  /*3a40*/  NOP ;  /* 0x0000000000007918 */ /* 0x000fc60000000000 */
[----:B------:R-:W-:Y:S04]  /*3a50*/  LDS.U16 R41, [R31] ;  /* 0x000000001f297984 */ /* 0x000fe80000000400 */
[----:B------:R-:W-:Y:S01]  /*3a60*/  LDS.U16 R43, [R31+0x40] ;  /* 0x000040001f2b7984 */ /* 0x000fe20000000400 */
[C---:B--2---:R-:W-:Y:S01]  /*3a70*/  SHF.L.U32 R33, R38.reuse, 0x10, RZ ;  /* 0x0000001026217819 */ /* 0x044fe200000006ff */
[C---:B0-----:R-:W-:Y:S01]  /*3a80*/  IMAD.U32 R35, R39.reuse, 0x10000, RZ ;  /* 0x0001000027237824 */ /* 0x041fe200078e00ff */
[----:B------:R-:W-:Y:S01]  /*3a90*/  PRMT R0, R39, 0x7632, R0 ;  /* 0x0000763227007816 */ /* 0x000fe20000000000 */
[----:B------:R-:W-:Y:S02]  /*3aa0*/  LDS.U16 R51, [R31+0x80] ;  /* 0x000080001f337984 */ /* 0x000fe40000000400 */
[--C-:B------:R-:W-:Y:S01]  /*3ab0*/  FADD.FTZ R34, R33, R4.reuse ;  /* 0x0000000421227221 */ /* 0x100fe20000010000 */
[----:B------:R-:W-:Y:S01]  /*3ac0*/  PRMT R33, R38, 0x7632, R33 ;  /* 0x0000763226217816 */ /* 0x000fe20000000021 */
[----:B------:R-:W-:Y:S01]  /*3ad0*/  FADD.FTZ R37, R35, R4 ;  /* 0x0000000423257221 */ /* 0x000fe20000010000 */
[----:B------:R-:W-:Y:S01]  /*3ae0*/  LDS.U16 R53, [R31+0xc0] ;  /* 0x0000c0001f357984 */ /* 0x000fe20000000400 */
        /* <DEDUP_REMOVED lines=19> */
[----:B------:R1:W5:Y:S01]  /*3c20*/  @!P0 MUFU.EX2 R37, R35 ;  /* 0x0000002300258308 */ /* 0x0003620000000800 */
[----:B--2---:R-:W-:Y:S01]  /*3c30*/  @!P2 FADD.FTZ R0, R0, 1 ;  /* 0x3f8000000000a421 */ /* 0x004fe20000010000 */
[----:B---3--:R-:W-:-:S05]  /*3c40*/  @!P4 FADD.FTZ R34, R34, 1 ;  /* 0x3f8000002222c421 */ /* 0x008fca0000010000 */
[----:B------:R-:W2:Y:S01]  /*3c50*/  @!P2 MUFU.RCP R0, R0 ;  /* 0x000000000000a308 */ /* 0x000ea20000001000 */
[----:B-1----:R-:W-:Y:S01]  /*3c60*/  MOV R35, RZ ;  /* 0x000000ff00237202 */ /* 0x002fe20000000f00 */
[----:B-----5:R-:W-:Y:S01]  /*3c70*/  @!P3 FADD.FTZ R30, R30, 1 ;  /* 0x3f8000001e1eb421 */ /* 0x020fe20000010000 */
[----:B------:R-:W-:-:S05]  /*3c80*/  @!P0 FADD.FTZ R37, R37, 1 ;  /* 0x3f80000025258421 */ /* 0x000fca0000010000 */
[----:B------:R1:W3:Y:S08]  /*3c90*/  @!P4 MUFU.RCP R55, R34 ;  /* 0x000000220037c308 */ /* 0x0002f00000001000 */
[----:B------:R-:W5:Y:S01]  /*3ca0*/  @!P3 MUFU.RCP R30, R30 ;  /* 0x0000001e001eb308 */ /* 0x000f620000001000 */
[----:B-1----:R-:W-:Y:S01]  /*3cb0*/  MOV R34, R28 ;  /* 0x0000001c00227202 */ /* 0x002fe20000000f00 */
[----:B--2---:R-:W-:-:S04]  /*3cc0*/  @!P2 FMUL.FTZ R49, R49, R0 ;  /* 0x000000003131a220 */ /* 0x004fc80000410000 */
[----:B0-----:R-:W-:-:S04]  /*3cd0*/  IMAD.WIDE.U32 R38, R32, UR18, R34 ;  /* 0x0000001220267c25 */ /* 0x001fc8000f8e0022 */
[----:B------:R-:W-:Y:S01]  /*3ce0*/  FADD.FTZ R6, R49, R6 ;  /* 0x0000000631067221 */ /* 0x000fe20000010000 */
[----:B------:R-:W0:Y:S01]  /*3cf0*/  @!P0 MUFU.RCP R28, R37 ;  /* 0x00000025001c8308 */ /* 0x000e220000001000 */
[-C--:B----4-:R-:W-:Y:S01]  /*3d00*/  ISETP.GE.AND P2, PT, R23, R40.reuse, PT ;  /* 0x000000281700720c */ /* 0x090fe20003f46270 */
[----:B------:R-:W-:Y:S02]  /*3d10*/  IMAD R39, R33, UR18, R39 ;  /* 0x0000001221277c24 */ /* 0x000fe4000f8e0227 */
[----:B---3--:R-:W-:Y:S01]  /*3d20*/  @!P4 FMUL.FTZ R52, R52, R55 ;  /* 0x000000373434c220 */ /* 0x008fe20000410000 */
[----:B------:R-:W-:Y:S01]  /*3d30*/  ISETP.GE.AND P5, PT, R25, R40, PT ;  /* 0x000000281900720c */ /* 0x000fe20003fa6270 */
[----:B------:R-:W-:-:S04]  /*3d40*/  IMAD.WIDE.U32 R34, R68, UR18, R34 ;  /* 0x0000001244227c25 */ /* 0x000fc8000f8e0022 */
[----:B------:R-:W-:-:S04]  /*3d50*/  IMAD.WIDE.U32 R32, R2, UR8, R38 ;  /* 0x0000000802207c25 */ /* 0x000fc8000f8e0026 */
[----:B-----5:R-:W-:Y:S01]  /*3d60*/  @!P3 FMUL.FTZ R47, R47, R30 ;  /* 0x0000001e2f2fb220 */ /* 0x020fe20000410000 */
[----:B------:R-:W-:Y:S01]  /*3d70*/  ISETP.GE.AND P3, PT, R20, R40, PT ;  /* 0x000000281400720c */ /* 0x000fe20003f66270 */
[----:B------:R-:W-:Y:S01]  /*3d80*/  IMAD R0, R2, UR9, R33 ;  /* 0x0000000902007c24 */ /* 0x000fe2000f8e0221 */
[----:B------:R-:W-:Y:S01]  /*3d90*/  IADD3 R33, P4, PT, R20, R32, RZ ;  /* 0x0000002014217210 */ /* 0x000fe20007f9e0ff */
[----:B------:R-:W1:Y:S01]  /*3da0*/  LDCU.64 UR8, c[0x0][0x560] ;  /* 0x0000ac00ff0877ac */ /* 0x000e620008000a00 */
[----:B------:R-:W-:Y:S01]  /*3db0*/  F2FP.BF16.F32.PACK_AB R54, R47, R49 ;  /* 0x000000312f36723e */ /* 0x000fe200000010ff */
[----:B------:R-:W-:Y:S01]  /*3dc0*/  IMAD R35, R69, UR18, R35 ;  /* 0x0000001245237c24 */ /* 0x000fe2000f8e0223 */
[----:B------:R-:W-:Y:S01]  /*3dd0*/  LEA R32, P6, R33, UR10, 0x1 ;  /* 0x0000000a21207c11 */ /* 0x000fe2000f8c08ff */
[----:B------:R-:W-:Y:S01]  /*3de0*/  IMAD.X R0, RZ, RZ, R0, P4 ;  /* 0x000000ffff007224 */ /* 0x000fe200020e0600 */
[----:B------:R-:W-:Y:S01]  /*3df0*/  ISETP.GE.AND P4, PT, R24, R40, PT ;  /* 0x000000281800720c */ /* 0x000fe20003f86270 */
[----:B0-----:R-:W-:Y:S01]  /*3e00*/  @!P0 FMUL.FTZ R45, R45, R28 ;  /* 0x0000001c2d2d8220 */ /* 0x001fe20000410000 */
[----:B------:R-:W-:-:S02]  /*3e10*/  FADD.FTZ R47, R6, R47 ;  /* 0x0000002f062f7221 */ /* 0x000fc40000010000 */
[----:B------:R-:W-:Y:S02]  /*3e20*/  LEA.HI.X R33, R33, UR11, R0, 0x1, P6 ;  /* 0x0000000b21217c11 */ /* 0x000fe4000b0f0c00 */
[----:B------:R-:W-:Y:S01]  /*3e30*/  F2FP.BF16.F32.PACK_AB R55, R45, R52 ;  /* 0x000000342d37723e */ /* 0x000fe200000010ff */
[----:B------:R-:W-:Y:S02]  /*3e40*/  FADD.FTZ R6, R47, R52 ;  /* 0x000000342f067221 */ /* 0x000fe40000010000 */
[----:B------:R-:W-:Y:S02]  /*3e50*/  @!P3 STG.E.U16 desc[UR16][R32.64], R41 ;  /* 0x000000292000b986 */ /* 0x000fe4000c101510 */
        /* <DEDUP_REMOVED lines=13> */
[----:B------:R-:W3:Y:S01]  /*3f30*/  LDS R0, [UR6+0x100] ;  /* 0x00010006ff007984 */ /* 0x000ee20008000800 */
[----:B------:R-:W0:Y:S02]  /*3f40*/  LDCU.64 UR6, c[0x0][0x520] ;  /* 0x0000a400ff0677ac */ /* 0x000e240008000a00 */
[----:B0-----:R-:W-:-:S04]  /*3f50*/  IMAD.WIDE.U32 R32, R2, UR6, R34 ;  /* 0x0000000602207c25 */ /* 0x001fc8000f8e0022 */
[----:B------:R-:W-:Y:S01]  /*3f60*/  IMAD R28, R2, UR7, R33 ;  /* 0x00000007021c7c24 */ /* 0x000fe2000f8e0221 */
[----:B------:R-:W-:-:S04]  /*3f70*/  IADD3 R32, P4, PT, R20, R32, RZ ;  /* 0x0000002014207210 */ /* 0x000fc80007f9e0ff */
[----:B--2---:R-:W-:Y:S02]  /*3f80*/  IADD3.X R29, PT, PT, RZ, R28, RZ, P4, !PT ;  /* 0x0000001cff1d7210 */ /* 0x004fe400027fe4ff */
[----:B-1----:R-:W-:-:S04]  /*3f90*/  LEA R28, P4, R32, UR8, 0x1 ;  /* 0x00000008201c7c11 */ /* 0x002fc8000f8808ff */
[----:B------:R-:W-:Y:S02]  /*3fa0*/  LEA.HI.X R29, R32, UR9, R29, 0x1, P4 ;  /* 0x00000009201d7c11 */ /* 0x000fe4000a0f0c1d */
[----:B------:R-:W-:Y:S02]  /*3fb0*/  IADD3 R12, P4, PT, R12, -0x100, RZ ;  /* 0xffffff000c0c7810 */ /* 0x000fe40007f9e0ff */
[-C--:B---3--:R-:W-:Y:S02]  /*3fc0*/  ISETP.GE.AND P0, PT, R20, R0.reuse, PT ;  /* 0x000000001400720c */ /* 0x088fe40003f06270 */
        /* <DEDUP_REMOVED lines=17> */
.L_x_9845:
        /* <DEDUP_REMOVED lines=34> */
.L_x_9872:
[----:B------:R-:W-:Y:S05]  /*4300*/  BSYNC.RECONVERGENT B0 ;  /* 0x0000000000007941 */ /* 0x000fea0003800200 */
.L_x_9871:
[----:B------:R-:W-:Y:S05]  /*4310*/  @!P0 BRA `(.L_x_9873) ;  /* 0x0000000000688947 */ /* 0x000fea0003800000 */
[----:B------:R-:W-:Y:S06]  /*4320*/  BAR.SYNC.DEFER_BLOCKING 0x0 ;  /* 0x0000000000007b1d */ /* 0x000fec0000010000 */
[----:B------:R-:W-:Y:S01]  /*4330*/  BSSY.RECONVERGENT B0, `(.L_x_9873) ;  /* 0x0000018000007945 */ /* 0x000fe20003800200 */
[----:B-----5:R-:W3:Y:S01]  /*4340*/  SHFL.DOWN P0, R3, R6, 0x1, 0x1f ;  /* 0x08201f0006037f89 */ /* 0x020ee20000000000 */
[----:B--2---:R-:W2:Y:S01]  /*4350*/  S2R R8, SR_LANEID ;  /* 0x0000000000087919 */ /* 0x004ea20000000000 */
[----:B---3--:R-:W-:Y:S02]  /*4360*/  @P0 FADD R3, R3, R6 ;  /* 0x0000000603030221 */ /* 0x008fe40000000000 */
[----:B------:R-:W3:Y:S03]  /*4370*/  S2R R6, SR_TID.X ;  /* 0x0000000000067919 */ /* 0x000ee60000002100 */
[----:B-1----:R-:W1:Y:S01]  /*4380*/  SHFL.DOWN P0, R0, R3, 0x2, 0x1f ;  /* 0x08401f0003007f89 */ /* 0x002e620000000000 */
        /* <DEDUP_REMOVED lines=18> */
.L_x_9874:
[----:B------:R-:W-:Y:S05]  /*44b0*/  BSYNC.RECONVERGENT B0 ;  /* 0x0000000000007941 */ /* 0x000fea0003800200 */
.L_x_9873:
[----:B------:R-:W-:Y:S05]  /*44c0*/  @P2 EXIT ;  /* 0x000000000000294d */ /* 0x000fea0003800000 */
[----:B------:R-:W1:Y:S01]  /*44d0*/  LDCU.64 UR8, c[0x0][0x4e8] ;  /* 0x00009d00ff0877ac */ /* 0x000e620008000a00 */
[----:B------:R-:W3:Y:S01]  /*44e0*/  S2UR UR5, SR_CgaCtaId ;  /* 0x00000000000579c3 */ /* 0x000ee20000008800 */
[----:B------:R-:W-:Y:S01]  /*44f0*/  BSSY.RECONVERGENT B0, `(.L_x_9875) ;  /* 0x0000023000007945 */ /* 0x000fe20003800200 */
[----:B------:R-:W-:Y:S01]  /*4500*/  MOV R15, R14 ;  /* 0x0000000e000f7202 */ /* 0x000fe20000000f00 */
[----:B------:R-:W-:Y:S01]  /*4510*/  UMOV UR4, 0x400 ;  /* 0x0000040000047882 */ /* 0x000fe20000000000 */
[----:B------:R-:W4:Y:S01]  /*4520*/  LDCU UR6, c[0x0][0x360] ;  /* 0x00006c00ff0677ac */ /* 0x000f220008000800 */
[----:B------:R-:W0:Y:S01]  /*4530*/  LDCU.64 UR10, c[0x0][0x4b0] ;  /* 0x00009600ff0a77ac */ /* 0x000e220008000a00 */
[----:B------:R-:W0:Y:S01]  /*4540*/  LDCU.64 UR12, c[0x0][0x530] ;  /* 0x0000a600ff0c77ac */ /* 0x000e220008000a00 */
[----:B------:R-:W0:Y:S01]  /*4550*/  LDCU.64 UR14, c[0x0][0x4f0] ;  /* 0x00009e00ff0e77ac */ /* 0x000e220008000a00 */
[C---:B-12---:R-:W-:Y:S01]  /*4560*/  IMAD.WIDE.U32 R6, R2.reuse, UR8, RZ ;  /* 0x0000000802067c25 */ /* 0x046fe2000f8e00ff */
[----:B------:R-:W1:Y:S03]  /*4570*/  LDCU.64 UR18, c[0x0][0x540] ;  /* 0x0000a800ff1277ac */ /* 0x000e660008000a00 */
[----:B------:R-:W-:Y:S01]  /*4580*/  IMAD R21, R2, UR9, R7 ;  /* 0x0000000902157c24 */ /* 0x000fe2000f8e0207 */
[----:B---34-:R-:W-:-:S12]  /*4590*/  ULEA UR4, UR5, UR4, 0x18 ;  /* 0x0000000405047291 */ /* 0x018fd8000f8ec0ff */
.L_x_9876:
[----:B------:R-:W-:Y:S01]  /*45a0*/  LEA R0, R15, UR4, 0x2 ;  /* 0x000000040f007c11 */ /* 0x000fe2000f8e10ff */
[----:B--2---:R-:W-:Y:S01]  /*45b0*/  IMAD.MOV.U32 R8, RZ, RZ, R6 ;  /* 0x000000ffff087224 */ /* 0x004fe200078e0006 */
[----:B------:R-:W-:Y:S02]  /*45c0*/  SHF.R.S32.HI R2, RZ, 0x1f, R15 ;  /* 0x0000001fff027819 */ /* 0x000fe4000001140f */
[----:B------:R-:W-:Y:S01]  /*45d0*/  MOV R9, R21 ;  /* 0x0000001500097202 */ /* 0x000fe20000000f00 */
[----:B------:R-:W2:Y:S01]  /*45e0*/  LDS R17, [R0+0x15c8] ;  /* 0x0015c80000117984 */ /* 0x000ea20000000800 */
        /* <DEDUP_REMOVED lines=17> */
[----:B0-----:R2:W-:Y:S02]  /*4700*/  REDG.E.ADD.F32.FTZ.RN.STRONG.GPU desc[UR16][R12.64], R19 ;  /* 0x000000130c0079a6 */ /* 0x0015e4000c12f310 */
[----:B------:R-:W-:Y:S05]  /*4710*/  @!P0 BRA `(.L_x_9876) ;  /* 0xfffffffc00a08947 */ /* 0x000fea000383ffff */
[----:B------:R-:W-:Y:S05]  /*4720*/  BSYNC.RECONVERGENT B0 ;  /* 0x0000000000007941 */ /* 0x000fea0003800200 */
.L_x_9875:
[----:B------:R-:W-:Y:S05]  /*4730*/  EXIT ;  /* 0x000000000000794d */ /* 0x000fea0003800000 */
.L_x_9877:
        /* <DEDUP_REMOVED lines=12> */
.L_x_10547:


//--------------------- .text._Z25selective_scan_bwd_kernelI32Selective_Scan_bwd_kernel_traitsILi32ELi4ELb0ELb1ELb1ELb0ELb0EN3c108BFloat16EfEEv12SSMParamsBwd --------------------------
	.section	.text._Z25selective_scan_bwd_kernelI32Selective_Scan_bwd_kernel_traitsILi32ELi4ELb0ELb1ELb1ELb0ELb0EN3c108BFloat16EfEEv12SSMParamsBwd,"ax",@progbits
	.align	128
        .global         _Z25selective_scan_bwd_kernelI32Selective_Scan_bwd_kernel_traitsILi32ELi4ELb0ELb1ELb1ELb0ELb0EN3c108BFloat16EfEEv12SSMParamsBwd
        .type           _Z25selective_scan_bwd_kernelI32Selective_Scan_bwd_kernel_traitsILi32ELi4ELb0ELb1ELb1ELb0ELb0EN3c108BFloat16EfEEv12SSMParamsBwd,@function
        .size           _Z25selective_scan_bwd_kernelI32Selective_Scan_bwd_kernel_traitsILi32ELi4ELb0ELb1ELb1ELb0ELb0EN3c108BFloat16EfEEv12SSMParamsBwd,(.L_x_10548 - _Z25selective_scan_bwd_kernelI32Selective_Scan_bwd_kernel_traitsILi32ELi4ELb0ELb1ELb1ELb0ELb0EN3c108BFloat16EfEEv12SSMParamsBwd)
        .other          _Z25selective_scan_bwd_kernelI32Selective_Scan_bwd_kernel_traitsILi32ELi4ELb0ELb1ELb1ELb0ELb0EN3c108BFloat16EfEEv12SSMParamsBwd,@"STO_CUDA_ENTRY STV_DEFAULT"
_Z25selective_scan_bwd_kernelI32Selective_Scan_bwd_kernel_traitsILi32ELi4ELb0ELb1ELb1ELb0ELb0EN3c108BFloat16EfEEv12SSMParamsBwd:
.text._Z25selective_scan_bwd_kernelI32Selective_Scan_bwd_kernel_traitsILi32ELi4ELb0ELb1ELb1ELb0ELb0EN3c108BFloat16EfEEv12SSMParamsBwd:
        /* <DEDUP_REMOVED lines=56> */
[----:B------:R-:W-:Y:S01]  /*0380*/  MOV R2, UR4 ;  /* 0x0000000400027c02 */ /* 0x000fe20008000f00 */
[----:B------:R-:W-:Y:S01]  /*0390*/  UIMAD UR4, UR18, UR13, UR7 ;  /* 0x0000000d120472a4 */ /* 0x000fe2000f8e0207 */
[----:B------:R-:W-:Y:S01]  /*03a0*/  ISETP.GE.AND P3, PT, R4, RZ, PT ;  /* 0x000000ff0400720c */ /* 0x000fe20003f66270 */
[----:B------:R-:W-:Y:S01]  /*03b0*/  IMAD.U32 R4, RZ, RZ, UR6 ;  /* 0x00000006ff047e24 */ /* 0x000fe2000f8e00ff */
[----:B------:R-:W-:Y:S01]  /*03c0*/  MOV R5, UR7 ;  /* 0x0000000700057c02 */ /* 0x000fe20008000f00 */
[----:B------:R-:W-:Y:S01]  /*03d0*/  IMAD.U32 R3, RZ, RZ, UR5 ;  /* 0x00000005ff037e24 */ /* 0x000fe2000f8e00ff */
[----:B------:R-:W1:Y:S01]  /*03e0*/  LDCU.64 UR6, c[0x0][0x498] ;  /* 0x00009300ff0677ac */ /* 0x000e620008000a00 */
[----:B------:R-:W0:Y:S02]  /*03f0*/  @P0 LDC.64 R6, c[0x0][0x480] ;  /* 0x00012000ff060b82 */ /* 0x000e240000000a00 */
[----:B------:R-:W-:Y:S01]  /*0400*/  @P1 VIADD R0, R0, 0x1 ;  /* 0x0000000100001836 */ /* 0x000fe20000000000 */
[----:B------:R-:W-:Y:S01]  /*0410*/  MOV R3, UR8 ;  /* 0x0000000800037c02 */ /* 0x000fe20008000f00 */
[----:B------:R-:W4:Y:S03]  /*0420*/  LDCU.64 UR8, c[0x0][0x3b0] ;  /* 0x00007600ff0877ac */ /* 0x000f260008000a00 */
[----:B------:R-:W-:Y:S01]  /*0430*/  MOV R47, R0 ;  /* 0x00000000002f7202 */ /* 0x000fe20000000f00 */
[----:B---3--:R-:W-:Y:S01]  /*0440*/  @P0 IMAD R0, R10, UR18, R103 ;  /* 0x000000120a000c24 */ /* 0x008fe2000f8e0267 */
[----:B------:R-:W-:Y:S01]  /*0450*/  ISETP.NE.AND P2, PT, R8, RZ, PT ;  /* 0x000000ff0800720c */ /* 0x000fe20003f45270 */
[----:B------:R-:W-:Y:S01]  /*0460*/  IMAD.WIDE.U32 R2, R103, UR10, R2 ;  /* 0x0000000a67027c25 */ /* 0x000fe2000f8e0002 */
[----:B------:R-:W-:-:S02]  /*0470*/  LEA R9, R19, 0xffffff80, 0x7 ;  /* 0xffffff8013097811 */ /* 0x000fc400078e38ff */
[----:B------:R-:W-:Y:S01]  /*0480*/  ISETP.GE.AND P1, PT, R19, 0x1, PT ;  /* 0x000000011300780c */ /* 0x000fe20003f26270 */
[----:B------:R-:W-:Y:S02]  /*0490*/  @P0 IMAD R0, R0, R19, RZ ;  /* 0x0000001300000224 */ /* 0x000fe400078e02ff */
[----:B------:R-:W3:Y:S01]  /*04a0*/  LDC.64 R18, c[0x0][0x3e8] ;  /* 0x0000fa00ff127b82 */ /* 0x000ee20000000a00 */
[----:B------:R-:W-:Y:S01]  /*04b0*/  IMAD R13, R103, UR11, R3 ;  /* 0x0000000b670d7c24 */ /* 0x000fe2000f8e0203 */
[----:B------:R-:W4:Y:S01]  /*04c0*/  LDCU.64 UR10, c[0x0][0x3d0] ;  /* 0x00007a00ff0a77ac */ /* 0x000f220008000a00 */
[----:B------:R-:W-:Y:S02]  /*04d0*/  IMAD.U32 R5, RZ, RZ, UR4 ;  /* 0x00000004ff057e24 */ /* 0x000fe4000f8e00ff */
[----:B------:R-:W-:Y:S01]  /*04e0*/  @!P3 IMAD.MOV R47, RZ, RZ, -R47 ;  /* 0x000000ffff2fb224 */ /* 0x000fe200078e0a2f */
[----:B-1----:R-:W-:Y:S01]  /*04f0*/  UIMAD.WIDE.U32 UR4, UR18, UR6, URZ ;  /* 0x00000006120472a5 */ /* 0x002fe2000f8e00ff */
[----:B------:R-:W-:Y:S01]  /*0500*/  @!P2 LOP3.LUT R47, RZ, R8, RZ, 0x33, !PT ;  /* 0x00000008ff2fa212 */ /* 0x000fe200078e33ff */
[----:B--2---:R-:W-:-:S02]  /*0510*/  @P0 IMAD R3, R0, R21, RZ ;  /* 0x0000001500030224 */ /* 0x004fc400078e02ff */
        /* <DEDUP_REMOVED lines=12> */
[----:B------:R-:W-:-:S04]  /*05e0*/  IMAD.WIDE.U32 R4, R103, UR14, R4 ;  /* 0x0000000e67047c25 */ /* 0x000fc8000f8e0004 */
[----:B---3--:R-:W-:Y:S01]  /*05f0*/  IMAD R0, R31, R18, RZ ;  /* 0x000000121f007224 */ /* 0x008fe200078e02ff */
[----:B------:R-:W-:Y:S01]  /*0600*/  IADD3 R91, P5, PT, R9, R2, RZ ;  /* 0x00000002095b7210 */ /* 0x000fe20007fbe0ff */
[----:B------:R-:W-:Y:S01]  /*0610*/  IMAD R7, R103, R17, R3 ;  /* 0x0000001167077224 */ /* 0x000fe200078e0203 */
[----:B------:R-:W-:Y:S01]  /*0620*/  IADD3 R93, P4, PT, R9, R4, RZ ;  /* 0x00000004095d7210 */ /* 0x000fe20007f9e0ff */
[----:B------:R-:W-:Y:S01]  /*0630*/  IMAD R17, R47, R19, R0 ;  /* 0x000000132f117224 */ /* 0x000fe200078e0200 */
[----:B------:R-:W-:Y:S01]  /*0640*/  SHF.R.S32.HI R0, RZ, 0x1f, R9 ;  /* 0x0000001fff007819 */ /* 0x000fe20000011409 */
[----:B------:R-:W-:Y:S02]  /*0650*/  IMAD R11, R103, UR15, R5 ;  /* 0x0000000f670b7c24 */ /* 0x000fe4000f8e0205 */
[----:B------:R-:W-:-:S04]  /*0660*/  IMAD.WIDE.U32 R2, R47, R14, UR6 ;  /* 0x000000062f027e25 */ /* 0x000fc8000f8e000e */
        /* <DEDUP_REMOVED lines=8> */
[C---:B------:R-:W-:Y:S01]  /*06f0*/  IADD3.X R6, PT, PT, R0.reuse, R11, RZ, P4, !PT ;  /* 0x0000000b00067210 */ /* 0x040fe200027fe4ff */
[----:B-1----:R-:W-:Y:S01]  /*0700*/  IMAD.WIDE.U32 R54, R103, R20, RZ ;  /* 0x0000001467367225 */ /* 0x002fe200078e00ff */
[----:B------:R-:W-:-:S02]  /*0710*/  IADD3.X R86, PT, PT, R0, R17, RZ, P2, !PT ;  /* 0x0000001100567210 */ /* 0x000fc400017fe4ff */
[----:B------:R-:W-:Y:S02]  /*0720*/  LEA.HI.X R95, R95, R97, R8, 0x1, P3 ;  /* 0x000000615f5f7211 */ /* 0x000fe400018f0c08 */
[----:B------:R-:W-:Y:S02]  /*0730*/  IADD3.X R4, PT, PT, R0, R7, RZ, P5, !PT ;  /* 0x0000000700047210 */ /* 0x000fe40002ffe4ff */
[----:B------:R-:W-:Y:S02]  /*0740*/  LEA R94, P4, R93, R22, 0x1 ;  /* 0x000000165d5e7211 */ /* 0x000fe400078808ff */
[----:B------:R-:W-:Y:S02]  /*0750*/  LEA R92, P0, R91, R24, 0x1 ;  /* 0x000000185b5c7211 */ /* 0x000fe400078008ff */
[----:B------:R-:W-:Y:S02]  /*0760*/  LEA R90, P2, R89, R26, 0x1 ;  /* 0x0000001a595a7211 */ /* 0x000fe400078408ff */
[----:B------:R-:W-:Y:S01]  /*0770*/  LEA R88, P3, R9, R28, 0x1 ;  /* 0x0000001c09587211 */ /* 0x000fe200078608ff */
[----:B------:R-:W-:Y:S01]  /*0780*/  IMAD R100, R103, R21, R55 ;  /* 0x0000001567647224 */ /* 0x000fe200078e0237 */
[----:B------:R-:W-:-:S02]  /*0790*/  LEA.HI.X R93, R93, R23, R6, 0x1, P4 ;  /* 0x000000175d5d7211 */ /* 0x000fc400020f0c06 */
[----:B------:R-:W-:Y:S02]  /*07a0*/  CS2R R98, SRZ ;  /* 0x0000000000627805 */ /* 0x000fe4000001ff00 */
[----:B------:R-:W-:Y:S02]  /*07b0*/  LEA.HI.X R91, R91, R25, R4, 0x1, P0 ;  /* 0x000000195b5b7211 */ /* 0x000fe400000f0c04 */
[----:B------:R-:W-:Y:S02]  /*07c0*/  LEA.HI.X R89, R89, R27, R2, 0x1, P2 ;  /* 0x0000001b59597211 */ /* 0x000fe400010f0c02 */
[----:B------:R-:W-:Y:S01]  /*07d0*/  LEA.HI.X R86, R9, R29, R86, 0x1, P3 ;  /* 0x0000001d09567211 */ /* 0x000fe200018f0c56 */
[----:B------:R-:W-:Y:S06]  /*07e0*/  @!P1 BRA `(.L_x_9878) ;  /* 0x0000002400089947 */ /* 0x000fec0003800000 */
[----:B------:R-:W0:Y:S01]  /*07f0*/  S2R R52, SR_TID.X ;  /* 0x0000000000347919 */ /* 0x000e220000002100 */
[----:B------:R-:W1:Y:S01]  /*0800*/  S2UR UR5, SR_CgaCtaId ;  /* 0x00000000000579c3 */ /* 0x000e620000008800 */
[----:B------:R-:W2:Y:S01]  /*0810*/  LDCU.64 UR6, c[0x0][0x3a0] ;  /* 0x00007400ff0677ac */ /* 0x000ea20008000a00 */
[----:B------:R-:W-:Y:S01]  /*0820*/  IMAD.MOV.U32 R53, RZ, RZ, RZ ;  /* 0x000000ffff357224 */ /* 0x000fe200078e00ff */
[----:B------:R-:W-:Y:S01]  /*0830*/  CS2R R98, SRZ ;  /* 0x0000000000627805 */ /* 0x000fe2000001ff00 */
[----:B------:R-:W3:Y:S04]  /*0840*/  LDCU.64 UR8, c[0x0][0x4c0] ;  /* 0x00009800ff0877ac */ /* 0x000ee80008000a00 */
[----:B------:R-:W4:Y:S01]  /*0850*/  LDC.64 R6, c[0x0][0x4b8] ;  /* 0x00012e00ff067b82 */ /* 0x000f220000000a00 */
[----:B------:R-:W4:Y:S01]  /*0860*/  LDCU.64 UR10, c[0x0][0x4e0] ;  /* 0x00009c00ff0a77ac */ /* 0x000f220008000a00 */
[----:B------:R-:W-:-:S06]  /*0870*/  UMOV UR4, 0x400 ;  /* 0x0000040000047882 */ /* 0x000fcc0000000000 */
[----:B------:R-:W4:Y:S01]  /*0880*/  LDC.64 R8, c[0x0][0x4d8] ;  /* 0x00013600ff087b82 */ /* 0x000f220000000a00 */
[----:B--2---:R-:W-:Y:S01]  /*0890*/  IMAD.WIDE.U32 R50, R103, UR6, RZ ;  /* 0x0000000667327c25 */ /* 0x004fe2000f8e00ff */
[----:B------:R-:W2:Y:S03]  /*08a0*/  LDCU UR6, c[0x0][0x394] ;  /* 0x00007280ff0677ac */ /* 0x000ea60008000800 */
[----:B---3--:R-:W-:Y:S01]  /*08b0*/  IMAD R0, R31, UR8, RZ ;  /* 0x000000081f007c24 */ /* 0x008fe2000f8e02ff */
[----:B-1----:R-:W-:Y:S01]  /*08c0*/  ULEA UR5, UR5, UR4, 0x18 ;  /* 0x0000000405057291 */ /* 0x002fe2000f8ec0ff */
[----:B------:R-:W-:Y:S01]  /*08d0*/  IMAD R97, R103, UR7, R51 ;  /* 0x0000000767617c24 */ /* 0x000fe2000f8e0233 */
[----:B0-----:R-:W-:Y:S01]  /*08e0*/  SHF.L.U32 R87, R52, 0x2, RZ ;  /* 0x0000000234577819 */ /* 0x001fe200000006ff */
[----:B----4-:R-:W-:-:S03]  /*08f0*/  IMAD.WIDE.U32 R2, R6, UR18, R52 ;  /* 0x0000001206027c25 */ /* 0x010fc6000f8e0034 */
[C---:B------:R-:W-:Y:S02]  /*0900*/  LEA R85, R52.reuse, UR5, 0x4 ;  /* 0x0000000534557c11 */ /* 0x040fe4000f8e20ff */
[----:B------:R-:W-:Y:S01]  /*0910*/  LOP3.LUT R81, R87, 0xf80, RZ, 0xc0, !PT ;  /* 0x00000f8057517812 */ /* 0x000fe200078ec0ff */
[----:B------:R-:W-:Y:S01]  /*0920*/  IMAD R3, R7, UR18, R3 ;  /* 0x0000001207037c24 */ /* 0x000fe2000f8e0203 */
[----:B------:R-:W-:Y:S01]  /*0930*/  LOP3.LUT R80, R52, 0x1f, RZ, 0xc0, !PT ;  /* 0x0000001f34507812 */ /* 0x000fe200078ec0ff */
[----:B------:R-:W-:Y:S01]  /*0940*/  IMAD R6, R31, UR10, RZ ;  /* 0x0000000a1f067c24 */ /* 0x000fe2000f8e02ff */
[--C-:B------:R-:W-:Y:S01]  /*0950*/  LOP3.LUT R81, R81, 0x1f, R52.reuse, 0xf8, !PT ;  /* 0x0000001f51517812 */ /* 0x100fe200078ef834 */
[----:B------:R-:W-:Y:S01]  /*0960*/  IMAD.WIDE.U32 R4, R8, UR18, R52 ;  /* 0x0000001208047c25 */ /* 0x000fe2000f8e0034 */
[----:B--2---:R-:W-:Y:S02]  /*0970*/  MOV R84, UR6 ;  /* 0x0000000600547c02 */ /* 0x004fe40008000f00 */
[----:B------:R-:W-:Y:S01]  /*0980*/  LOP3.LUT R43, R81, 0x20, RZ, 0xfc, !PT ;  /* 0x00000020512b7812 */ /* 0x000fe200078efcff */
[----:B------:R-:W-:Y:S01]  /*0990*/  IMAD R5, R9, UR18, R5 ;  /* 0x0000001209057c24 */ /* 0x000fe2000f8e0205 */
[----:B------:R-:W-:Y:S01]  /*09a0*/  LOP3.LUT R42, R81, 0x40, RZ, 0xfc, !PT ;  /* 0x00000040512a7812 */ /* 0x000fe200078efcff */
[----:B------:R-:W-:Y:S01]  /*09b0*/  IMAD R7, R47, UR9, R0 ;  /* 0x000000092f077c24 */ /* 0x000fe2000f8e0200 */
[----:B------:R-:W-:Y:S01]  /*09c0*/  LOP3.LUT R41, R81, 0x60, RZ, 0xfc, !PT ;  /* 0x0000006051297812 */ /* 0x000fe200078efcff */
[----:B------:R-:W-:-:S04]  /*09d0*/  IMAD.WIDE.U32 R48, R47, UR8, R2 ;  /* 0x000000082f307c25 */ /* 0x000fc8000f8e0002 */
[----:B------:R-:W-:Y:S01]  /*09e0*/  IMAD R39, R47, UR11, R6 ;  /* 0x0000000b2f277c24 */ /* 0x000fe2000f8e0206 */
[----:B------:R-:W-:Y:S01]  /*09f0*/  IADD3 R40, PT, PT, R49, R7, RZ ;  /* 0x0000000731287210 */ /* 0x000fe20007ffe0ff */
[----:B------:R-:W-:-:S04]  /*0a00*/  IMAD.WIDE.U32 R46, R47, UR10, R4 ;  /* 0x0000000a2f2e7c25 */ /* 0x000fc8000f8e0004 */
[----:B------:R-:W-:Y:S02]  /*0a10*/  VIADD R3, R85, 0x200 ;  /* 0x0000020055037836 */ /* 0x000fe40000000000 */
[C---:B------:R-:W-:Y:S02]  /*0a20*/  VIADD R45, R52.reuse, 0x200 ;  /* 0x00000200342d7836 */ /* 0x040fe40000000000 */
[----:B------:R-:W-:Y:S02]  /*0a30*/  IMAD R44, R52, -0xc, R3 ;  /* 0xfffffff4342c7824 */ /* 0x000fe400078e0203 */
[----:B------:R-:W-:-:S07]  /*0a40*/  IMAD.IADD R39, R47, 0x1, R39 ;  /* 0x000000012f277824 */ /* 0x000fce00078e0227 */
.L_x_9894:
        /* <DEDUP_REMOVED lines=17> */
[----:B---3--:R-:W3:Y:S04]  /*0b60*/  @!P1 LDG.E.U16 R6, desc[UR16][R2.64+0x40] ;  /* 0x0000401002069981 */ /* 0x008ee8000c1e1500 */
        /* <DEDUP_REMOVED lines=31> */
[----:B---3--:R-:W-:Y:S01]  /*0d60*/  PRMT R10, RZ, 0x7610, R10 ;  /* 0x00007610ff0a7816 */ /* 0x008fe2000000000a */
        /* <DEDUP_REMOVED lines=14> */
[----:B------:R-:W-:Y:S01]  /*0e50*/  IMAD.U32 R28, R21, 0x10000, RZ ;  /* 0x00010000151c7824 */ /* 0x000fe200078e00ff */
[----:B------:R-:W-:-:S02]  /*0e60*/  SHF.L.U32 R23, R23, 0x10, RZ ;  /* 0x0000001017177819 */ /* 0x000fc400000006ff */
[----:B------:R-:W-:Y:S02]  /*0e70*/  CS2R R24, SRZ ;  /* 0x0000000000187805 */ /* 0x000fe4000001ff00 */
[----:B------:R-:W-:Y:S02]  /*0e80*/  PRMT R19, R21, 0x7632, R19 ;  /* 0x0000763215137816 */ /* 0x000fe40000000013 */
[----:B------:R-:W-:Y:S02]  /*0e90*/  CS2R R20, SRZ ;  /* 0x0000000000147805 */ /* 0x000fe4000001ff00 */
[----:B------:R-:W-:Y:S01]  /*0ea0*/  SHF.L.U32 R19, R19, 0x10, RZ ;  /* 0x0000001013137819 */ /* 0x000fe200000006ff */
[----:B--2---:R-:W-:Y:S04]  /*0eb0*/  STS.U16 [R31], R0 ;  /* 0x000000001f007388 */ /* 0x004fe80000000400 */
[----:B---3--:R-:W-:Y:S04]  /*0ec0*/  STS.U16 [R31+0x40], R8 ;  /* 0x000040081f007388 */ /* 0x008fe80000000400 */
[----:B----4-:R-:W-:Y:S04]  /*0ed0*/  STS.U16 [R31+0x80], R10 ;  /* 0x0000800a1f007388 */ /* 0x010fe80000000400 */
[----:B------:R-:W-:Y:S01]  /*0ee0*/  STS.U16 [R31+0xc0], R18 ;  /* 0x0000c0121f007388 */ /* 0x000fe20000000400 */
[----:B------:R-:W-:-:S03]  /*0ef0*/  NOP ;  /* 0x0000000000007918 */ /* 0x000fc60000000000 */
[----:B------:R-:W0:Y:S02]  /*0f00*/  LDS.64 R4, [R30] ;  /* 0x000000001e047984 */ /* 0x000e240000000a00 */
[C---:B0-----:R-:W-:Y:S01]  /*0f10*/  PRMT R22, R4.reuse, 0x7632, R22 ;  /* 0x0000763204167816 */ /* 0x041fe20000000016 */
[C---:B------:R-:W-:Y:S01]  /*0f20*/  IMAD.U32 R26, R5.reuse, 0x10000, RZ ;  /* 0x00010000051a7824 */ /* 0x040fe200078e00ff */
[----:B------:R-:W-:Y:S02]  /*0f30*/  SHF.L.U32 R27, R4, 0x10, RZ ;  /* 0x00000010041b7819 */ /* 0x000fe400000006ff */
[----:B------:R-:W-:Y:S01]  /*0f40*/  PRMT R0, R5, 0x7632, R0 ;  /* 0x0000763205007816 */ /* 0x000fe20000000000 */
[----:B------:R-:W-:Y:S02]  /*0f50*/  IMAD.U32 R22, R22, 0x10000, RZ ;  /* 0x0001000016167824 */ /* 0x000fe400078e00ff */
[-C--:B-----5:R-:W-:Y:S01]  /*0f60*/  FMUL.FTZ R16, R26, R102.reuse ;  /* 0x000000661a107220 */ /* 0x0a0fe20000410000 */
[C---:B------:R-:W-:Y:S01]  /*0f70*/  FFMA.FTZ R99, R27.reuse, R29, R99 ;  /* 0x0000001d1b637223 */ /* 0x040fe20000010063 */
[----:B------:R-:W-:Y:S01]  /*0f80*/  FMUL.FTZ R17, R27, R102 ;  /* 0x000000661b117220 */ /* 0x000fe20000410000 */
[----:B------:R-:W-:-:S02]  /*0f90*/  IMAD.U32 R18, R0, 0x10000, RZ ;  /* 0x0001000000127824 */ /* 0x000fc400078e00ff */
[CC--:B------:R-:W-:Y:S01]  /*0fa0*/  FMUL.FTZ R15, R22.reuse, R102.reuse ;  /* 0x00000066160f7220 */ /* 0x0c0fe20000410000 */
[----:B------:R-:W-:Y:S01]  /*0fb0*/  FFMA.FTZ R99, R22, R23, R99 ;  /* 0x0000001716637223 */ /* 0x000fe20000010063 */
[----:B------:R-:W-:-:S03]  /*0fc0*/  FMUL.FTZ R14, R18, R102 ;  /* 0x00000066120e7220 */ /* 0x000fc60000410000 */
[----:B------:R-:W-:-:S04]  /*0fd0*/  FFMA.FTZ R99, R26, R28, R99 ;  /* 0x0000001c1a637223 */ /* 0x000fc80000010063 */
[----:B------:R-:W-:Y:S01]  /*0fe0*/  FFMA.FTZ R99, R18, R19, R99 ;  /* 0x0000001312637223 */ /* 0x000fe20000010063 */
[----:B------:R-:W-:Y:S06]  /*0ff0*/  BAR.SYNC.DEFER_BLOCKING 0x0 ;  /* 0x0000000000007b1d */ /* 0x000fec0000010000 */
[----:B------:R-:W-:Y:S05]  /*1000*/  BRA.U !UP0, `(.L_x_9879) ;  /* 0x0000001508bc7547 */ /* 0x000fea000b800000 */
[----:B------:R-:W0:Y:S01]  /*1010*/  LDC.64 R64, c[0x0][0x3a8] ;  /* 0x0000ea00ff407b82 */ /* 0x000e220000000a00 */
[C---:B------:R-:W-:Y:S01]  /*1020*/  PRMT R0, R2.reuse, 0x7632, R0 ;  /* 0x0000763202007816 */ /* 0x040fe20000000000 */
[C---:B------:R-:W-:Y:S01]  /*1030*/  IMAD.U32 R10, R3.reuse, 0x10000, RZ ;  /* 0x00010000030a7824 */ /* 0x040fe200078e00ff */
[----:B------:R-:W-:Y:S01]  /*1040*/  SHF.L.U32 R4, R2, 0x10, RZ ;  /* 0x0000001002047819 */ /* 0x000fe200000006ff */
[----:B------:R-:W-:Y:S01]  /*1050*/  IMAD.SHL.U32 R8, R84, 0x100, RZ ;  /* 0x0000010054087824 */ /* 0x000fe200078e00ff */
[----:B------:R-:W-:Y:S01]  /*1060*/  PRMT R2, R3, 0x7632, R2 ;  /* 0x0000763203027816 */ /* 0x000fe20000000002 */
[----:B------:R-:W-:Y:S01]  /*1070*/  IMAD.U32 R0, R0, 0x10000, RZ ;  /* 0x0001000000007824 */ /* 0x000fe200078e00ff */
[----:B------:R-:W-:Y:S01]  /*1080*/  IADD3 R60, P1, PT, R58, R48, RZ ;  /* 0x000000303a3c7210 */ /* 0x000fe20007f3e0ff */
[----:B------:R-:W1:Y:S01]  /*1090*/  LDC.64 R66, c[0x0][0x440] ;  /* 0x00011000ff427b82 */ /* 0x000e620000000a00 */
[----:B------:R-:W-:Y:S01]  /*10a0*/  SHF.L.U32 R2, R2, 0x10, RZ ;  /* 0x0000001002027819 */ /* 0x000fe200000006ff */
[--C-:B------:R-:W-:Y:S01]  /*10b0*/  FADD.FTZ R11, R4, R101.reuse ;  /* 0x00000065040b7221 */ /* 0x100fe20000010000 */
[----:B------:R-:W-:Y:S01]  /*10c0*/  ISETP.NE.AND P0, PT, R84, 0x1, PT ;  /* 0x000000015400780c */ /* 0x000fe20003f05270 */
[--C-:B------:R-:W-:Y:S01]  /*10d0*/  FADD.FTZ R10, R10, R101.reuse ;  /* 0x000000650a0a7221 */ /* 0x100fe20000010000 */
[----:B------:R-:W-:Y:S01]  /*10e0*/  SHF.L.U32 R9, R38, 0x8, RZ ;  /* 0x0000000826097819 */ /* 0x000fe200000006ff */
[--C-:B------:R-:W-:Y:S01]  /*10f0*/  FADD.FTZ R7, R0, R101.reuse ;  /* 0x0000006500077221 */ /* 0x100fe20000010000 */
[----:B------:R-:W-:Y:S01]  /*1100*/  IADD3 R62, P3, PT, R58, R46, RZ ;  /* 0x0000002e3a3e7210 */ /* 0x000fe20007f7e0ff */
[----:B------:R-:W2:Y:S01]  /*1110*/  LDC.64 R68, c[0x0][0x3c0] ;  /* 0x0000f000ff447b82 */ /* 0x000ea20000000a00 */
[----:B------:R-:W-:Y:S01]  /*1120*/  FADD.FTZ R6, R2, R101 ;  /* 0x0000006502067221 */ /* 0x000fe20000010000 */
[----:B------:R-:W-:Y:S01]  /*1130*/  HFMA2 R25, -RZ, RZ, 0, 0 ;  /* 0x00000000ff197431 */ /* 0x000fe200000001ff */
[----:B------:R-:W-:Y:S01]  /*1140*/  ISETP.GE.AND P2, PT, R81, R37, PT ;  /* 0x000000255100720c */ /* 0x000fe20003f46270 */
[----:B------:R-:W-:Y:S01]  /*1150*/  IMAD.IADD R12, R58, 0x1, R52 ;  /* 0x000000013a0c7824 */ /* 0x000fe200078e0234 */
[----:B------:R-:W-:Y:S01]  /*1160*/  IADD3 R13, PT, PT, R84, -0x2, RZ ;  /* 0xfffffffe540d7810 */ /* 0x000fe20007ffe0ff */
[----:B------:R-:W-:Y:S01]  /*1170*/  IMAD.X R61, RZ, RZ, R40, P1 ;  /* 0x000000ffff3d7224 */ /* 0x000fe200008e0628 */
[----:B------:R-:W-:Y:S01]  /*1180*/  ISETP.EQ.AND P0, PT, R52, RZ, P0 ;  /* 0x000000ff3400720c */ /* 0x000fe20000702270 */
[----:B------:R-:W3:Y:S01]  /*1190*/  LDC.64 R70, c[0x0][0x3e0] ;  /* 0x0000f800ff467b82 */ /* 0x000ee20000000a00 */
[----:B------:R-:W-:Y:S01]  /*11a0*/  LOP3.LUT R9, R9, 0x100, RZ, 0xc0, !PT ;  /* 0x0000010009097812 */ /* 0x000fe200078ec0ff */
[----:B------:R-:W-:Y:S01]  /*11b0*/  FMUL.FTZ R5, R11, R29 ;  /* 0x0000001d0b057220 */ /* 0x000fe20000410000 */
[----:B------:R-:W-:Y:S01]  /*11c0*/  LOP3.LUT R8, R8, 0x100, RZ, 0xc0, !PT ;  /* 0x0000010008087812 */ /* 0x000fe200078ec0ff */
[----:B------:R-:W-:Y:S01]  /*11d0*/  FMUL.FTZ R4, R10, R28 ;  /* 0x0000001c0a047220 */ /* 0x000fe20000410000 */
[----:B------:R-:W-:Y:S01]  /*11e0*/  IADD3.X R63, PT, PT, RZ, R39, RZ, P3, !PT ;  /* 0x00000027ff3f7210 */ /* 0x000fe20001ffe4ff */
[----:B------:R-:W-:Y:S01]  /*11f0*/  FMUL.FTZ R3, R7, R23 ;  /* 0x0000001707037220 */ /* 0x000fe20000410000 */
[----:B------:R-:W-:Y:S01]  /*1200*/  FMUL.FTZ R2, R6, R19 ;  /* 0x0000001306027220 */ /* 0x000fe20000410000 */
[----:B------:R-:W4:Y:S01]  /*1210*/  LDC.64 R72, c[0x0][0x4d0] ;  /* 0x00013400ff487b82 */ /* 0x000f220000000a00 */
[----:B------:R-:W0:Y:S01]  /*1220*/  LDCU UR12, c[0x0][0x394] ;  /* 0x00007280ff0c77ac */ /* 0x000e220008000800 */
[----:B------:R-:W0:Y:S06]  /*1230*/  LDCU UR14, c[0x0][0x38c] ;  /* 0x00007180ff0e77ac */ /* 0x000e2c0008000800 */
[----:B------:R-:W0:Y:S01]  /*1240*/  LDC.64 R74, c[0x0][0x4f0] ;  /* 0x00013c00ff4a7b82 */ /* 0x000e220000000a00 */
[----:B------:R-:W0:Y:S01]  /*1250*/  LDCU UR13, c[0x0][0x388] ;  /* 0x00007100ff0d77ac */ /* 0x000e220008000800 */
[----:B------:R-:W0:Y:S01]  /*1260*/  LDCU.64 UR8, c[0x0][0x538] ;  /* 0x0000a700ff0877ac */ /* 0x000e220008000a00 */
[----:B------:R-:W0:Y:S01]  /*1270*/  LDCU.64 UR10, c[0x0][0x540] ;  /* 0x0000a800ff0a77ac */ /* 0x000e220008000a00 */
[----:B------:R-:W-:-:S05]  /*1280*/  UMOV UR4, URZ ;  /* 0x000000ff00047c82 */ /* 0x000fca0008000000 */
.L_x_9893:
[----:B------:R-:W-:Y:S01]  /*1290*/  MOV R35, RZ ;  /* 0x000000ff00237202 */ /* 0x000fe20000000f00 */
[----:B------:R-:W-:Y:S01]  /*12a0*/  IMAD.MOV.U32 R34, RZ, RZ, R81 ;  /* 0x000000ffff227224 */ /* 0x000fe200078e0051 */
[-C--:B------:R-:W-:Y:S02]  /*12b0*/  ISETP.GE.AND P4, PT, R42, R37.reuse, PT ;  /* 0x000000252a00720c */ /* 0x080fe40003f86270 */
[-C--:B------:R-:W-:Y:S01]  /*12c0*/  ISETP.GE.AND P3, PT, R43, R37.reuse, PT ;  /* 0x000000252b00720c */ /* 0x080fe20003f66270 */
[----:B--2---:R-:W-:Y:S01]  /*12d0*/  IMAD.WIDE.U32 R76, R68, UR4, R34 ;  /* 0x00000004444c7c25 */ /* 0x004fe2000f8e0022 */
[----:B------:R-:W-:-:S03]  /*12e0*/  ISETP.GE.AND P1, PT, R41, R37, PT ;  /* 0x000000252900720c */ /* 0x000fc60003f26270 */
[----:B------:R-:W-:Y:S01]  /*12f0*/  IMAD R0, R69, UR4, R77 ;  /* 0x0000000445007c24 */ /* 0x000fe2000f8e024d */
[----:B------:R-:W-:-:S04]  /*1300*/  LEA R32, P5, R76, R90, 0x1 ;  /* 0x0000005a4c207211 */ /* 0x000fc800078a08ff */
[----:B------:R-:W-:-:S05]  /*1310*/  LEA.HI.X R33, R76, R89, R0, 0x1, P5 ;  /* 0x000000594c217211 */ /* 0x000fca00028f0c00 */
[----:B------:R-:W2:Y:S04]  /*1320*/  @!P2 LDG.E.U16 R106, desc[UR16][R32.64] ;  /* 0x00000010206aa981 */ /* 0x000ea8000c1e1500 */
[----:B------:R-:W5:Y:S04]  /*1330*/  @!P4 LDG.E.U16 R0, desc[UR16][R32.64+0x80] ;  /* 0x000080102000c981 */ /* 0x000f68000c1e1500 */
[----:B----4-:R-:W4:Y:S04]  /*1340*/  @!P3 LDG.E.U16 R83, desc[UR16][R32.64+0x40] ;  /* 0x000040102053b981 */ /* 0x010f28000c1e1500 */
[----:B-1----:R1:W4:Y:S02]  /*1350*/  @!P1 LDG.E.U16 R105, desc[UR16][R32.64+0xc0] ;  /* 0x0000c01020699981 */ /* 0x002324000c1e1500 */
[----:B-1----:R-:W-:Y:S01]  /*1360*/  MOV R33, R97 ;  /* 0x0000006100217202 */ /* 0x002fe20000000f00 */
[----:B------:R-:W-:-:S04]  /*1370*/  IMAD.MOV.U32 R32, RZ, RZ, R50 ;  /* 0x000000ffff207224 */ /* 0x000fc800078e0032 */
[----:B0-----:R-:W-:Y:S01]  /*1380*/  IMAD.WIDE.U32 R78, R64, UR4, R32 ;  /* 0x00000004404e7c25 */ /* 0x001fe2000f8e0020 */
[----:B------:R-:W-:-:S03]  /*1390*/  MOV R104, RZ ;  /* 0x000000ff00687202 */ /* 0x000fc60000000f00 */
[----:B------:R-:W-:Y:S01]  /*13a0*/  IMAD R77, R65, UR4, R79 ;  /* 0x00000004414d7c24 */ /* 0x000fe2000f8e024f */
[----:B------:R-:W-:Y:S01]  /*13b0*/  LEA R76, P5, R78, R66, 0x2 ;  /* 0x000000424e4c7211 */ /* 0x000fe200078a10ff */
[----:B------:R-:W-:Y:S02]  /*13c0*/  IMAD.MOV.U32 R82, RZ, RZ, RZ ;  /* 0x000000ffff527224 */ /* 0x000fe400078e00ff */
[----:B---3--:R-:W-:Y:S01]  /*13d0*/  IMAD.WIDE.U32 R34, R70, UR4, R34 ;  /* 0x0000000446227c25 */ /* 0x008fe2000f8e0022 */
[----:B------:R-:W-:Y:S02]  /*13e0*/  LEA.HI.X R77, R78, R67, R77, 0x2, P5 ;  /* 0x000000434e4d7211 */ /* 0x000fe400028f144d */
[----:B------:R-:W-:Y:S01]  /*13f0*/  ISETP.GE.AND P5, PT, R81, R37, PT ;  /* 0x000000255100720c */ /* 0x000fe20003fa6270 */
[----:B------:R-:W-:Y:S01]  /*1400*/  IMAD R35, R71, UR4, R35 ;  /* 0x0000000447237c24 */ /* 0x000fe2000f8e0223 */
[----:B------:R-:W-:-:S04]  /*1410*/  LEA R32, P6, R34, R88, 0x1 ;  /* 0x0000005822207211 */ /* 0x000fc800078c08ff */
[----:B------:R-:W-:Y:S02]  /*1420*/  LEA.HI.X R33, R34, R86, R35, 0x1, P6 ;  /* 0x0000005622217211 */ /* 0x000fe400030f0c23 */
[----:B--2---:R-:W-:Y:S02]  /*1430*/  @!P2 PRMT R82, R106, 0x5410, RZ ;  /* 0x000054106a52a816 */ /* 0x004fe400000000ff */
[----:B-----5:R-:W-:Y:S02]  /*1440*/  @!P4 PRMT R104, R0, 0x5410, RZ ;  /* 0x000054100068c816 */ /* 0x020fe400000000ff */
[----:B------:R0:W2:Y:S01]  /*1450*/  LDG.E R0, desc[UR16][R76.64] ;  /* 0x000000104c007981 */ /* 0x0000a2000c1e1900 */
[----:B----4-:R-:W-:Y:S02]  /*1460*/  @!P3 PRMT R82, R82, 0x5410, R83 ;  /* 0x000054105252b816 */ /* 0x010fe40000000053 */
[--C-:B------:R-:W-:Y:S02]  /*1470*/  @!P1 PRMT R104, R104, 0x5410, R105.reuse ;  /* 0x0000541068689816 */ /* 0x100fe40000000069 */
[----:B------:R-:W-:-:S02]  /*1480*/  PRMT R105, R82, 0x7632, R105 ;  /* 0x0000763252697816 */ /* 0x000fc40000000069 */
[----:B------:R-:W-:Y:S01]  /*1490*/  PRMT R106, R104, 0x7632, R106 ;  /* 0x00007632686a7816 */ /* 0x000fe2000000006a */
[----:B------:R-:W-:Y:S04]  /*14a0*/  STS.U16 [R31], R82 ;  /* 0x000000521f007388 */ /* 0x000fe80000000400 */
[----:B------:R-:W-:Y:S04]  /*14b0*/  STS.U16 [R31+0x40], R105 ;  /* 0x000040691f007388 */ /* 0x000fe80000000400 */
[----:B------:R-:W-:Y:S04]  /*14c0*/  STS.U16 [R31+0x80], R104 ;  /* 0x000080681f007388 */ /* 0x000fe80000000400 */
[----:B------:R-:W-:Y:S01]  /*14d0*/  STS.U16 [R31+0xc0], R106 ;  /* 0x0000c06a1f007388 */ /* 0x000fe20000000400 */
[----:B------:R-:W-:-:S03]  /*14e0*/  NOP ;  /* 0x0000000000007918 */ /* 0x000fc60000000000 */
[----:B------:R-:W3:Y:S04]  /*14f0*/  @!P5 LDG.E.U16 R34, desc[UR16][R32.64] ;  /* 0x000000102022d981 */ /* 0x000ee8000c1e1500 */
[----:B------:R-:W4:Y:S04]  /*1500*/  @!P4 LDG.E.U16 R79, desc[UR16][R32.64+0x80] ;  /* 0x00008010204fc981 */ /* 0x000f28000c1e1500 */
[----:B------:R-:W5:Y:S04]  /*1510*/  @!P3 LDG.E.U16 R35, desc[UR16][R32.64+0x40] ;  /* 0x000040102023b981 */ /* 0x000f68000c1e1500 */
[----:B------:R1:W2:Y:S01]  /*1520*/  @!P1 LDG.E.U16 R83, desc[UR16][R32.64+0xc0] ;  /* 0x0000c01020539981 */ /* 0x0002a2000c1e1500 */
[----:B------:R-:W-:Y:S01]  /*1530*/  IMAD.MOV.U32 R78, RZ, RZ, RZ ;  /* 0x000000ffff4e7224 */ /* 0x000fe200078e00ff */
[----:B0-----:R-:W-:-:S02]  /*1540*/  MOV R76, RZ ;  /* 0x000000ff004c7202 */ /* 0x001fc40000000f00 */
[----:B-1----:R-:W0:Y:S01]  /*1550*/  LDS.64 R32, [R30] ;  /* 0x000000001e207984 */ /* 0x002e220000000a00 */
[----:B------:R-:W1:Y:S01]  /*1560*/  S2UR UR7, SR_CgaCtaId ;  /* 0x00000000000779c3 */ /* 0x000e620000008800 */
[----:B------:R-:W-:Y:S01]  /*1570*/  UMOV UR6, 0x400 ;  /* 0x0000040000067882 */ /* 0x000fe20000000000 */
[----:B------:R-:W-:Y:S01]  /*1580*/  BSSY.RECONVERGENT B0, `(.L_x_9880) ;  /* 0x000003b000007945 */ /* 0x000fe20003800200 */
[----:B-1----:R-:W-:Y:S01]  /*1590*/  ULEA UR6, UR7, UR6, 0x18 ;  /* 0x0000000607067291 */ /* 0x002fe2000f8ec0ff */
[C---:B0-----:R-:W-:Y:S02]  /*15a0*/  PRMT R107, R32.reuse, 0x7632, R107 ;  /* 0x00007632206b7816 */ /* 0x041fe4000000006b */
[----:B------:R-:W-:Y:S01]  /*15b0*/  SHF.L.U32 R104, R32, 0x10, RZ ;  /* 0x0000001020687819 */ /* 0x000fe200000006ff */
[C---:B------:R-:W-:Y:S01]  /*15c0*/  IMAD.U32 R105, R33.reuse, 0x10000, RZ ;  /* 0x0001000021697824 */ /* 0x040fe200078e00ff */
[----:B------:R-:W-:Y:S02]  /*15d0*/  PRMT R106, R33, 0x7632, R106 ;  /* 0x00007632216a7816 */ /* 0x000fe4000000006a */
[----:B------:R-:W-:-:S03]  /*15e0*/  SHF.L.U32 R107, R107, 0x10, RZ ;  /* 0x000000106b6b7819 */ /* 0x000fc600000006ff */
[----:B------:R-:W-:Y:S02]  /*15f0*/  IMAD.U32 R106, R106, 0x10000, RZ ;  /* 0x000100006a6a7824 */ /* 0x000fe400078e00ff */
[----:B------:R-:W-:Y:S01]  /*1600*/  FMUL.FTZ R114, R5, R104 ;  /* 0x0000006805727220 */ /* 0x000fe20000410000 */
[----:B------:R-:W-:Y:S01]  /*1610*/  FMUL.FTZ R116, R4, R105 ;  /* 0x0000006904747220 */ /* 0x000fe20000410000 */
[----:B------:R-:W-:Y:S01]  /*1620*/  FMUL.FTZ R115, R3, R107 ;  /* 0x0000006b03737220 */ /* 0x000fe20000410000 */
[----:B------:R-:W-:Y:S01]  /*1630*/  FMUL.FTZ R111, R2, R106 ;  /* 0x0000006a026f7220 */ /* 0x000fe20000410000 */
[----:B---3--:R-:W-:Y:S02]  /*1640*/  @!P5 PRMT R78, R34, 0x5410, RZ ;  /* 0x00005410224ed816 */ /* 0x008fe400000000ff */
[----:B----4-:R-:W-:Y:S02]  /*1650*/  @!P4 PRMT R76, R79, 0x5410, RZ ;  /* 0x000054104f4cc816 */ /* 0x010fe400000000ff */
[----:B-----5:R-:W-:-:S02]  /*1660*/  @!P3 PRMT R78, R78, 0x5410, R35 ;  /* 0x000054104e4eb816 */ /* 0x020fc40000000023 */
[----:B--2---:R-:W-:Y:S02]  /*1670*/  @!P1 PRMT R76, R76, 0x5410, R83 ;  /* 0x000054104c4c9816 */ /* 0x004fe40000000053 */
[----:B------:R-:W-:Y:S02]  /*1680*/  PRMT R79, R78, 0x7632, R79 ;  /* 0x000076324e4f7816 */ /* 0x000fe4000000004f */
[----:B------:R-:W-:Y:S01]  /*1690*/  PRMT R82, R76, 0x7632, R82 ;  /* 0x000076324c527816 */ /* 0x000fe20000000052 */
[----:B------:R0:W-:Y:S04]  /*16a0*/  STS.U16 [R31+0x100], R78 ;  /* 0x0001004e1f007388 */ /* 0x0001e80000000400 */
[----:B------:R-:W-:Y:S04]  /*16b0*/  STS.U16 [R31+0x180], R76 ;  /* 0x0001804c1f007388 */ /* 0x000fe80000000400 */
[----:B------:R-:W-:Y:S04]  /*16c0*/  STS.U16 [R31+0x140], R79 ;  /* 0x0001404f1f007388 */ /* 0x000fe80000000400 */
[----:B------:R-:W-:Y:S01]  /*16d0*/  STS.U16 [R31+0x1c0], R82 ;  /* 0x0001c0521f007388 */ /* 0x000fe20000000400 */
[----:B------:R-:W-:-:S03]  /*16e0*/  NOP ;  /* 0x0000000000007918 */ /* 0x000fc60000000000 */
[----:B------:R-:W1:Y:S01]  /*16f0*/  LDS.64 R34, [R30+0x100] ;  /* 0x000100001e227984 */ /* 0x000e620000000a00 */
[----:B------:R-:W-:-:S04]  /*1700*/  FMUL.FTZ R77, R0, 1.4426950216293334961 ;  /* 0x3fb8aa3b004d7820 */ /* 0x000fc80000410000 */
[-C--:B------:R-:W-:Y:S01]  /*1710*/  FMUL.FTZ R113, R11, R77.reuse ;  /* 0x0000004d0b717220 */ /* 0x080fe20000410000 */
[----:B0-----:R-:W-:Y:S02]  /*1720*/  VIADD R78, R9, UR4 ;  /* 0x00000004094e7c36 */ /* 0x001fe40008000000 */
[-C--:B------:R-:W-:Y:S01]  /*1730*/  FMUL.FTZ R110, R7, R77.reuse ;  /* 0x0000004d076e7220 */ /* 0x080fe20000410000 */
[-C--:B------:R-:W-:Y:S01]  /*1740*/  FMUL.FTZ R112, R10, R77.reuse ;  /* 0x0000004d0a707220 */ /* 0x080fe20000410000 */
[----:B------:R-:W-:Y:S01]  /*1750*/  ISETP.NE.AND P3, PT, R52, RZ, PT ;  /* 0x000000ff3400720c */ /* 0x000fe20003f65270 */
[----:B------:R-:W0:Y:S01]  /*1760*/  MUFU.EX2 R113, R113 ;  /* 0x0000007100717308 */ /* 0x000e220000000800 */
[----:B------:R-:W-:Y:S01]  /*1770*/  FMUL.FTZ R77, R6, R77 ;  /* 0x0000004d064d7220 */ /* 0x000fe20000410000 */
[----:B------:R-:W-:Y:S02]  /*1780*/  ISETP.NE.AND P1, PT, R52, 0x1f, PT ;  /* 0x0000001f3400780c */ /* 0x000fe40003f25270 */
[----:B------:R-:W-:Y:S01]  /*1790*/  SEL R78, R78, R45, !P3 ;  /* 0x0000002d4e4e7207 */ /* 0x000fe20005800000 */
[----:B------:R-:W2:Y:S04]  /*17a0*/  MUFU.EX2 R110, R110 ;  /* 0x0000006e006e7308 */ /* 0x000ea80000000800 */
[----:B------:R-:W3:Y:S01]  /*17b0*/  MUFU.EX2 R112, R112 ;  /* 0x0000007000707308 */ /* 0x000ee20000000800 */
[----:B------:R-:W-:-:S05]  /*17c0*/  LEA R78, R78, UR6, 0x2 ;  /* 0x000000064e4e7c11 */ /* 0x000fca000f8e10ff */
[----:B0-----:R0:W-:Y:S01]  /*17d0*/  STS [R78+0x838], R113 ;  /* 0x000838714e007388 */ /* 0x0011e20000000800 */
[C---:B-1----:R-:W-:Y:S02]  /*17e0*/  PRMT R32, R34.reuse, 0x7632, R32 ;  /* 0x0000763222207816 */ /* 0x042fe40000000020 */
[----:B------:R-:W-:Y:S02]  /*17f0*/  SHF.L.U32 R76, R34, 0x10, RZ ;  /* 0x00000010224c7819 */ /* 0x000fe400000006ff */
[----:B------:R0:W1:Y:S01]  /*1800*/  MUFU.EX2 R34, R77 ;  /* 0x0000004d00227308 */ /* 0x0000620000000800 */
[C---:B------:R-:W-:Y:S01]  /*1810*/  PRMT R33, R35.reuse, 0x7632, R33 ;  /* 0x0000763223217816 */ /* 0x040fe20000000021 */
[----:B------:R-:W-:Y:S01]  /*1820*/  IMAD.U32 R109, R35, 0x10000, RZ ;  /* 0x00010000236d7824 */ /* 0x000fe200078e00ff */
[----:B------:R-:W-:-:S03]  /*1830*/  SHF.L.U32 R117, R32, 0x10, RZ ;  /* 0x0000001020757819 */ /* 0x000fc600000006ff */
[----:B------:R-:W-:Y:S02]  /*1840*/  IMAD.U32 R33, R33, 0x10000, RZ ;  /* 0x0001000021217824 */ /* 0x000fe400078e00ff */
[----:B------:R-:W-:Y:S01]  /*1850*/  FMUL.FTZ R35, R27, R76 ;  /* 0x0000004c1b237220 */ /* 0x000fe20000410000 */
[----:B------:R-:W-:Y:S01]  /*1860*/  FMUL.FTZ R109, R26, R109 ;  /* 0x0000006d1a6d7220 */ /* 0x000fe20000410000 */
[----:B------:R-:W-:Y:S01]  /*1870*/  FMUL.FTZ R117, R22, R117 ;  /* 0x0000007516757220 */ /* 0x000fe20000410000 */
[----:B------:R-:W-:Y:S01]  /*1880*/  FMUL.FTZ R108, R18, R33 ;  /* 0x00000021126c7220 */ /* 0x000fe20000410000 */
[----:B------:R-:W-:Y:S06]  /*1890*/  BAR.SYNC.DEFER_BLOCKING 0x0 ;  /* 0x0000000000007b1d */ /* 0x000fec0000010000 */
[----:B0-23--:R-:W-:Y:S05]  /*18a0*/  @P1 BRA `(.L_x_9881) ;  /* 0x00000000001c1947 */ /* 0x00dfea0003800000 */
[----:B------:R-:W-:Y:S01]  /*18b0*/  ISETP.NE.AND P1, PT, R84, UR12, PT ;  /* 0x0000000c54007c0c */ /* 0x000fe2000bf25270 */
[----:B------:R-:W-:-:S12]  /*18c0*/  HFMA2 R121, -RZ, RZ, 1.875, 0 ;  /* 0x3f800000ff797431 */ /* 0x000fd800000001ff */
[----:B------:R-:W-:Y:S05]  /*18d0*/  @!P1 BRA `(.L_x_9882) ;  /* 0x0000000000149947 */ /* 0x000fea0003800000 */
[----:B------:R-:W-:-:S05]  /*18e0*/  VIADD R32, R8, UR4 ;  /* 0x0000000408207c36 */ /* 0x000fca0008000000 */
[----:B------:R-:W-:-:S05]  /*18f0*/  LEA R32, R32, UR6, 0x2 ;  /* 0x0000000620207c11 */ /* 0x000fca000f8e10ff */
[----:B------:R3:W4:Y:S01]  /*1900*/  LDS R121, [R32+0x838] ;  /* 0x0008380020797984 */ /* 0x0007220000000800 */
[----:B------:R-:W-:Y:S05]  /*1910*/  BRA `(.L_x_9882) ;  /* 0x0000000000047947 */ /* 0x000fea0003800000 */
.L_x_9881:
[----:B------:R0:W2:Y:S02]  /*1920*/  LDS R121, [R87+UR5+0x103c] ;  /* 0x00103c0557797984 */ /* 0x0000a40008000800 */
.L_x_9882:
[----:B------:R-:W-:Y:S05]  /*1930*/  BSYNC.RECONVERGENT B0 ;  /* 0x0000000000007941 */ /* 0x000fea0003800200 */
.L_x_9880:
[----:B---3--:R-:W3:Y:S01]  /*1940*/  @P0 LDC R32, c[0x0][0x38c] ;  /* 0x0000e300ff200b82 */ /* 0x008ee20000000800 */
[----:B------:R-:W-:Y:S01]  /*1950*/  MOV R119, RZ ;  /* 0x000000ff00777202 */ /* 0x000fe20000000f00 */
[----:B---3--:R-:W-:-:S04]  /*1960*/  @P0 IMAD R33, R13, R32, UR4 ;  /* 0x000000040d210e24 */ /* 0x008fc8000f8e0220 */
[----:B------:R-:W-:-:S05]  /*1970*/  @P0 IMAD.WIDE R32, R33, 0x8, R56 ;  /* 0x0000000821200825 */ /* 0x000fca00078e0238 */
[----:B------:R3:W5:Y:S01]  /*1980*/  @P0 LDG.E R119, desc[UR16][R32.64+0x4] ;  /* 0x0000041020770981 */ /* 0x000762000c1e1900 */
[C---:B-12-4-:R-:W-:Y:S01]  /*1990*/  FMUL.FTZ R77, R34.reuse, R121 ;  /* 0x00000079224d7220 */ /* 0x056fe20000410000 */
[----:B------:R-:W-:Y:S01]  /*19a0*/  FFMA.FTZ R76, R34, R108, R109 ;  /* 0x0000006c224c7223 */ /* 0x000fe2000001006d */
[----:B------:R-:W-:Y:S01]  /*19b0*/  ISETP.NE.AND P1, PT, R80, 0x1f, PT ;  /* 0x0000001f5000780c */ /* 0x000fe20003f25270 */
[----:B------:R-:W-:Y:S01]  /*19c0*/  ULEA UR7, UR4, UR6, 0x3 ;  /* 0x0000000604077291 */ /* 0x000fe2000f8e18ff */
[----:B------:R-:W-:Y:S01]  /*19d0*/  FMUL.FTZ R79, R112, R77 ;  /* 0x0000004d704f7220 */ /* 0x000fe20000410000 */
[----:B------:R-:W-:Y:S01]  /*19e0*/  FFMA.FTZ R77, R114, R110, R115 ;  /* 0x0000006e724d7223 */ /* 0x000fe20000010073 */
[----:B------:R-:W-:Y:S01]  /*19f0*/  FFMA.FTZ R76, R112, R76, R117 ;  /* 0x0000004c704c7223 */ /* 0x000fe20000010075 */
[----:B------:R-:W-:Y:S01]  /*1a00*/  ISETP.GT.U32.AND P4, PT, R80, 0x1d, PT ;  /* 0x0000001d5000780c */ /* 0x000fe20003f84070 */
[----:B------:R-:W-:Y:S01]  /*1a10*/  FMUL.FTZ R124, R110, R79 ;  /* 0x0000004f6e7c7220 */ /* 0x000fe20000410000 */
[----:B------:R-:W-:Y:S01]  /*1a20*/  FFMA.FTZ R77, R112, R77, R116 ;  /* 0x0000004d704d7223 */ /* 0x000fe20000010074 */
[----:B------:R-:W-:Y:S01]  /*1a30*/  FFMA.FTZ R78, R110, R76, R35 ;  /* 0x0000004c6e4e7223 */ /* 0x000fe20000010023 */
[----:B---3--:R-:W-:Y:S01]  /*1a40*/  FMUL.FTZ R33, R113, R110 ;  /* 0x0000006e71217220 */ /* 0x008fe20000410000 */
[----:B------:R-:W-:Y:S01]  /*1a50*/  ISETP.GT.U32.AND P5, PT, R80, 0x17, PT ;  /* 0x000000175000780c */ /* 0x000fe20003fa4070 */
[----:B------:R-:W1:Y:S01]  /*1a60*/  SHFL.DOWN PT, R79, R124, 0x1, 0x1f ;  /* 0x08201f007c4f7f89 */ /* 0x000e6200000e0000 */
[----:B------:R-:W-:Y:S01]  /*1a70*/  FFMA.FTZ R76, R34, R77, R111 ;  /* 0x0000004d224c7223 */ /* 0x000fe2000001006f */
[----:B------:R-:W-:Y:S01]  /*1a80*/  FMUL.FTZ R33, R112, R33 ;  /* 0x0000002170217220 */ /* 0x000fe20000410000 */
[----:B------:R-:W-:Y:S01]  /*1a90*/  IMAD.MOV.U32 R123, RZ, RZ, R78 ;  /* 0x000000ffff7b7224 */ /* 0x000fe200078e004e */
[----:B------:R-:W2:Y:S01]  /*1aa0*/  SHFL.DOWN PT, R82, R78, 0x1, 0x1f ;  /* 0x08201f004e527f89 */ /* 0x000ea200000e0000 */
[----:B------:R-:W-:Y:S01]  /*1ab0*/  HFMA2 R83, -RZ, RZ, 0, 0 ;  /* 0x00000000ff537431 */ /* 0x000fe200000001ff */
[----:B------:R-:W-:Y:S02]  /*1ac0*/  BSSY.RECONVERGENT B0, `(.L_x_9883) ;  /* 0x0000081000007945 */ /* 0x000fe40003800200 */
[----:B------:R-:W3:Y:S01]  /*1ad0*/  SHFL.UP PT, R32, R76, 0x1, RZ ;  /* 0x042000004c207989 */ /* 0x000ee200000e00ff */
[----:B-1----:R-:W-:Y:S01]  /*1ae0*/  @P1 FMUL.FTZ R77, R79, R124 ;  /* 0x0000007c4f4d1220 */ /* 0x002fe20000410000 */
[----:B------:R-:W-:Y:S01]  /*1af0*/  FMUL.FTZ R79, R34, R33 ;  /* 0x00000021224f7220 */ /* 0x000fe20000410000 */
[----:B--2---:R-:W-:-:S03]  /*1b00*/  @P1 FFMA.FTZ R123, R124, R82, R123 ;  /* 0x000000527c7b1223 */ /* 0x004fc6000001007b */
[----:B------:R-:W-:Y:S02]  /*1b10*/  @P1 MOV R124, R77 ;  /* 0x0000004d007c1202 */ /* 0x000fe40000000f00 */
[----:B------:R-:W-:Y:S01]  /*1b20*/  ISETP.GE.AND P1, PT, R36, 0x1, PT ;  /* 0x000000012400780c */ /* 0x000fe20003f26270 */
[----:B---3--:R-:W-:Y:S01]  /*1b30*/  FFMA.FTZ R33, R79, R32, R76 ;  /* 0x000000204f217223 */ /* 0x008fe2000001004c */
[----:B------:R-:W1:Y:S04]  /*1b40*/  SHFL.DOWN PT, R78, R123, 0x2, 0x1f ;  /* 0x08401f007b4e7f89 */ /* 0x000e6800000e0000 */
[----:B------:R-:W2:Y:S01]  /*1b50*/  SHFL.UP PT, R32, R79, 0x1, RZ ;  /* 0x042000004f207989 */ /* 0x000ea200000e00ff */
[----:B------:R-:W-:-:S03]  /*1b60*/  FSEL R76, R76, R33, !P1 ;  /* 0x000000214c4c7208 */ /* 0x000fc60004800000 */
[----:B------:R-:W3:Y:S04]  /*1b70*/  SHFL.DOWN PT, R77, R124, 0x2, 0x1f ;  /* 0x08401f007c4d7f89 */ /* 0x000ee800000e0000 */
[----:B------:R-:W4:Y:S01]  /*1b80*/  SHFL.UP PT, R33, R76, 0x2, RZ ;  /* 0x044000004c217989 */ /* 0x000f2200000e00ff */
[----:B-1----:R-:W-:Y:S01]  /*1b90*/  @!P4 FFMA.FTZ R123, R124, R78, R123 ;  /* 0x0000004e7c7bc223 */ /* 0x002fe2000001007b */
[----:B--2---:R-:W-:Y:S01]  /*1ba0*/  @P1 FMUL.FTZ R79, R79, R32 ;  /* 0x000000204f4f1220 */ /* 0x004fe20000410000 */
[----:B------:R-:W-:-:S03]  /*1bb0*/  ISETP.GE.AND P1, PT, R36, 0x2, PT ;  /* 0x000000022400780c */ /* 0x000fc60003f26270 */
[----:B------:R-:W1:Y:S01]  /*1bc0*/  SHFL.DOWN PT, R82, R123, 0x4, 0x1f ;  /* 0x08801f007b527f89 */ /* 0x000e6200000e0000 */
[----:B---3--:R-:W-:-:S03]  /*1bd0*/  @!P4 FMUL.FTZ R77, R124, R77 ;  /* 0x0000004d7c4dc220 */ /* 0x008fc60000410000 */
[----:B------:R-:W2:Y:S01]  /*1be0*/  SHFL.UP PT, R32, R79, 0x2, RZ ;  /* 0x044000004f207989 */ /* 0x000ea200000e00ff */
[----:B------:R-:W-:Y:S02]  /*1bf0*/  @!P4 IMAD.MOV.U32 R124, RZ, RZ, R77 ;  /* 0x000000ffff7cc224 */ /* 0x000fe400078e004d */
[----:B----4-:R-:W-:Y:S01]  /*1c00*/  FFMA.FTZ R33, R79, R33, R76 ;  /* 0x000000214f217223 */ /* 0x010fe2000001004c */
[----:B------:R-:W-:Y:S02]  /*1c10*/  ISETP.GT.U32.AND P4, PT, R80, 0x1b, PT ;  /* 0x0000001b5000780c */ /* 0x000fe40003f84070 */
[----:B------:R-:W3:Y:S02]  /*1c20*/  SHFL.DOWN PT, R77, R124, 0x4, 0x1f ;  /* 0x08801f007c4d7f89 */ /* 0x000ee400000e0000 */
[----:B------:R-:W-:-:S05]  /*1c30*/  FSEL R78, R76, R33, !P1 ;  /* 0x000000214c4e7208 */ /* 0x000fca0004800000 */
[----:B------:R-:W4:Y:S04]  /*1c40*/  SHFL.UP PT, R33, R78, 0x4, RZ ;  /* 0x048000004e217989 */ /* 0x000f2800000e00ff */
[----:B-1----:R-:W-:Y:S01]  /*1c50*/  @!P4 FFMA.FTZ R123, R124, R82, R123 ;  /* 0x000000527c7bc223 */ /* 0x002fe2000001007b */
[----:B------:R-:W-:Y:S02]  /*1c60*/  IMAD.MOV.U32 R82, RZ, RZ, 0x3f800000 ;  /* 0x3f800000ff527424 */ /* 0x000fe400078e00ff */
[----:B--2---:R-:W-:Y:S01]  /*1c70*/  @P1 FMUL.FTZ R79, R79, R32 ;  /* 0x000000204f4f1220 */ /* 0x004fe20000410000 */
[----:B------:R-:W-:-:S04]  /*1c80*/  ISETP.GE.AND P1, PT, R84, UR12, PT ;  /* 0x0000000c54007c0c */ /* 0x000fc8000bf26270 */
[----:B------:R-:W1:Y:S01]  /*1c90*/  SHFL.UP PT, R32, R79, 0x4, RZ ;  /* 0x048000004f207989 */ /* 0x000e6200000e00ff */
[----:B------:R-:W-:Y:S01]  /*1ca0*/  ISETP.NE.OR P1, PT, R52, RZ, P1 ;  /* 0x000000ff3400720c */ /* 0x000fe20000f25670 */
[----:B---3--:R-:W-:-:S05]  /*1cb0*/  @!P4 FMUL.FTZ R76, R124, R77 ;  /* 0x0000004d7c4cc220 */ /* 0x008fca0000410000 */
[----:B------:R-:W-:Y:S01]  /*1cc0*/  @!P4 MOV R124, R76 ;  /* 0x0000004c007cc202 */ /* 0x000fe20000000f00 */
[----:B----4-:R-:W-:Y:S01]  /*1cd0*/  FFMA.FTZ R33, R79, R33, R78 ;  /* 0x000000214f217223 */ /* 0x010fe2000001004e */
[----:B------:R-:W-:-:S03]  /*1ce0*/  ISETP.GE.AND P4, PT, R36, 0x4, PT ;  /* 0x000000042400780c */ /* 0x000fc60003f86270 */
[----:B------:R-:W2:Y:S01]  /*1cf0*/  SHFL.DOWN PT, R77, R124, 0x8, 0x1f ;  /* 0x09001f007c4d7f89 */ /* 0x000ea200000e0000 */
[----:B------:R-:W-:-:S03]  /*1d00*/  FSEL R76, R78, R33, !P4 ;  /* 0x000000214e4c7208 */ /* 0x000fc60006000000 */
[----:B------:R-:W3:Y:S04]  /*1d10*/  SHFL.DOWN PT, R78, R123, 0x8, 0x1f ;  /* 0x09001f007b4e7f89 */ /* 0x000ee800000e0000 */
[----:B------:R-:W4:Y:S02]  /*1d20*/  SHFL.UP PT, R33, R76, 0x8, RZ ;  /* 0x050000004c217989 */ /* 0x000f2400000e00ff */
[----:B-1----:R-:W-:Y:S02]  /*1d30*/  @P4 FMUL.FTZ R79, R79, R32 ;  /* 0x000000204f4f4220 */ /* 0x002fe40000410000 */
[----:B------:R-:W-:Y:S01]  /*1d40*/  @!P1 LDS.64 R82, [UR7+0x10b8] ;  /* 0x0010b807ff529984 */ /* 0x000fe20008000a00 */
[----:B------:R-:W-:Y:S02]  /*1d50*/  ISETP.GE.AND P1, PT, R36, 0x8, PT ;  /* 0x000000082400780c */ /* 0x000fe40003f26270 */
[----:B------:R-:W-:Y:S01]  /*1d60*/  ISETP.GT.U32.AND P4, PT, R80, 0xf, PT ;  /* 0x0000000f5000780c */ /* 0x000fe20003f84070 */
[----:B------:R-:W1:Y:S01]  /*1d70*/  SHFL.UP PT, R32, R79, 0x8, RZ ;  /* 0x050000004f207989 */ /* 0x000e6200000e00ff */
[C---:B--2---:R-:W-:Y:S01]  /*1d80*/  @!P5 FMUL.FTZ R77, R124.reuse, R77 ;  /* 0x0000004d7c4dd220 */ /* 0x044fe20000410000 */
[----:B---3--:R-:W-:-:S03]  /*1d90*/  @!P5 FFMA.FTZ R123, R124, R78, R123 ;  /* 0x0000004e7c7bd223 */ /* 0x008fc6000001007b */
[----:B------:R-:W-:Y:S02]  /*1da0*/  @!P5 IMAD.MOV.U32 R124, RZ, RZ, R77 ;  /* 0x000000ffff7cd224 */ /* 0x000fe400078e004d */
[C---:B----4-:R-:W-:Y:S01]  /*1db0*/  FFMA.FTZ R33, R79.reuse, R33, R76 ;  /* 0x000000214f217223 */ /* 0x050fe2000001004c */
[----:B------:R-:W2:Y:S04]  /*1dc0*/  SHFL.DOWN PT, R118, R123, 0x10, 0x1f ;  /* 0x0a001f007b767f89 */ /* 0x000ea800000e0000 */
[----:B------:R-:W3:Y:S01]  /*1dd0*/  SHFL.DOWN PT, R77, R124, 0x10, 0x1f ;  /* 0x0a001f007c4d7f89 */ /* 0x000ee200000e0000 */
        /* <DEDUP_REMOVED lines=8> */
[----:B------:R-:W-:Y:S01]  /*1e60*/  SHFL.IDX PT, R120, R123, RZ, 0x1f ;  /* 0x00001fff7b787589 */ /* 0x000fe200000e0000 */
[----:B------:R-:W-:Y:S01]  /*1e70*/  @!P4 MOV R124, R32 ;  /* 0x00000020007cc202 */ /* 0x000fe20000000f00 */
[C---:B-1----:R-:W-:Y:S02]  /*1e80*/  FFMA.FTZ R77, R79.reuse, R33, R76 ;  /* 0x000000214f4d7223 */ /* 0x042fe4000001004c */
[----:B------:R1:W-:Y:S01]  /*1e90*/  SHFL.DOWN PT, R32, R123, 0x1, 0x1f ;  /* 0x08201f007b207f89 */ /* 0x0003e200000e0000 */
[----:B----4-:R-:W-:-:S03]  /*1ea0*/  @P1 FMUL.FTZ R79, R79, R78 ;  /* 0x0000004e4f4f1220 */ /* 0x010fc60000410000 */
[----:B------:R-:W2:Y:S01]  /*1eb0*/  SHFL.DOWN PT, R33, R124, 0x1, 0x1f ;  /* 0x08201f007c217f89 */ /* 0x000ea200000e0000 */
[----:B------:R-:W-:Y:S02]  /*1ec0*/  FSEL R78, R76, R77, !P1 ;  /* 0x0000004d4c4e7208 */ /* 0x000fe40004800000 */
[----:B------:R-:W-:Y:S01]  /*1ed0*/  ISETP.NE.AND P1, PT, R52, 0x1f, PT ;  /* 0x0000001f3400780c */ /* 0x000fe20003f25270 */
[----:B------:R-:W3:Y:S01]  /*1ee0*/  SHFL.IDX PT, R118, R124, RZ, 0x1f ;  /* 0x00001fff7c767589 */ /* 0x000ee200000e0000 */
[----:B-1----:R-:W-:-:S03]  /*1ef0*/  IMAD.WIDE.U32 R122, R72, UR4, R60 ;  /* 0x00000004487a7c25 */ /* 0x002fc6000f8e003c */
[----:B------:R-:W-:Y:S04]  /*1f00*/  SHFL.UP PT, R79, R79, 0x1, RZ ;  /* 0x042000004f4f7989 */ /* 0x000fe800000e00ff */
[----:B------:R1:W-:Y:S04]  /*1f10*/  SHFL.UP PT, R77, R78, 0x1, RZ ;  /* 0x042000004e4d7989 */ /* 0x0003e800000e00ff */
[----:B--2---:R-:W-:Y:S01]  /*1f20*/  @P1 FFMA.FTZ R125, R33, R125, R32 ;  /* 0x0000007d217d1223 */ /* 0x004fe20000010020 */
[----:B------:R-:W-:Y:S01]  /*1f30*/  IMAD.WIDE.U32 R32, R74, UR4, R62 ;  /* 0x000000044a207c25 */ /* 0x000fe2000f8e003e */
[----:B------:R-:W-:-:S03]  /*1f40*/  LEA R76, P1, R122, UR8, 0x2 ;  /* 0x000000087a4c7c11 */ /* 0x000fc6000f8210ff */
[----:B------:R-:W-:Y:S01]  /*1f50*/  FFMA.FTZ R108, R125, R121, R108 ;  /* 0x000000797d6c7223 */ /* 0x000fe2000001006c */
[----:B------:R-:W-:Y:S02]  /*1f60*/  IMAD R121, R73, UR4, R123 ;  /* 0x0000000449797c24 */ /* 0x000fe4000f8e027b */
[----:B---3--:R-:W-:Y:S01]  /*1f70*/  FFMA.FTZ R83, R118, R83, R120 ;  /* 0x0000005376537223 */ /* 0x008fe20000010078 */
[----:B------:R-:W-:Y:S02]  /*1f80*/  IMAD R33, R75, UR4, R33 ;  /* 0x000000044b217c24 */ /* 0x000fe4000f8e0221 */
[----:B------:R-:W-:Y:S01]  /*1f90*/  FFMA.FTZ R109, R34, R108, R109 ;  /* 0x0000006c226d7223 */ /* 0x000fe2000001006d */
[----:B-1----:R-:W-:Y:S01]  /*1fa0*/  LEA R78, P4, R32, UR10, 0x2 ;  /* 0x0000000a204e7c11 */ /* 0x002fe2000f8810ff */
[----:B------:R-:W-:Y:S01]  /*1fb0*/  FMUL.FTZ R82, R118, R82 ;  /* 0x0000005276527220 */ /* 0x000fe20000410000 */
[----:B------:R-:W-:Y:S01]  /*1fc0*/  IADD3 R118, PT, PT, -R12, UR13, RZ ;  /* 0x0000000d0c767c10 */ /* 0x000fe2000fffe1ff */
[----:B------:R-:W-:-:S03]  /*1fd0*/  FFMA.FTZ R120, R112, R109, R117 ;  /* 0x0000006d70787223 */ /* 0x000fc60000010075 */
[C---:B------:R-:W-:Y:S02]  /*1fe0*/  ISETP.GE.AND P5, PT, R118.reuse, 0x41, PT ;  /* 0x000000417600780c */ /* 0x040fe40003fa6270 */
[----:B------:R-:W-:Y:S01]  /*1ff0*/  ISETP.GE.AND P6, PT, R118, 0x61, PT ;  /* 0x000000617600780c */ /* 0x000fe20003fc6270 */
[----:B-----5:R-:W1:Y:S02]  /*2000*/  SHFL.IDX PT, R119, R119, RZ, 0x1f ;  /* 0x00001fff77777589 */ /* 0x020e6400000e0000 */
[----:B-1----:R-:W-:Y:S01]  /*2010*/  @P3 FFMA.FTZ R119, R79, R119, R77 ;  /* 0x000000774f773223 */ /* 0x002fe2000001004d */
[----:B------:R-:W-:Y:S01]  /*2020*/  LEA.HI.X R77, R122, UR9, R121, 0x2, P1 ;  /* 0x000000097a4d7c11 */ /* 0x000fe200088f1479 */
[----:B------:R-:W-:Y:S01]  /*2030*/  FMUL.FTZ R121, R10, R109 ;  /* 0x0000006d0a797220 */ /* 0x000fe20000410000 */
[----:B------:R-:W-:Y:S01]  /*2040*/  LEA.HI.X R79, R32, UR11, R33, 0x2, P4 ;  /* 0x0000000b204f7c11 */ /* 0x000fe2000a0f1421 */
[----:B------:R-:W-:Y:S01]  /*2050*/  FFMA.FTZ R122, R113, R119, R114 ;  /* 0x00000077717a7223 */ /* 0x000fe20000010072 */
[-C--:B------:R-:W-:Y:S01]  /*2060*/  FFMA.FTZ R113, R110, R120.reuse, R35 ;  /* 0x000000786e717223 */ /* 0x080fe20000010023 */
[----:B------:R-:W-:Y:S01]  /*2070*/  ISETP.NE.AND P1, PT, R52, RZ, PT ;  /* 0x000000ff3400720c */ /* 0x000fe20003f25270 */
[----:B------:R-:W-:Y:S01]  /*2080*/  FMUL.FTZ R33, R7, R120 ;  /* 0x0000007807217220 */ /* 0x000fe20000410000 */
[----:B------:R-:W-:Y:S01]  /*2090*/  FFMA.FTZ R117, R110, R122, R115 ;  /* 0x0000007a6e757223 */ /* 0x000fe20000010073 */
[----:B------:R-:W-:Y:S01]  /*20a0*/  FADD.FTZ R114, -R114, R122 ;  /* 0x0000007a72727221 */ /* 0x000fe20000010100 */
[----:B------:R-:W-:Y:S01]  /*20b0*/  FMUL.FTZ R32, R11, R113 ;  /* 0x000000710b207220 */ /* 0x000fe20000410000 */
[----:B------:R-:W-:Y:S01]  /*20c0*/  ISETP.GE.AND P3, PT, R118, 0x1, PT ;  /* 0x000000017600780c */ /* 0x000fe20003f66270 */
[----:B------:R-:W-:Y:S01]  /*20d0*/  FADD.FTZ R115, -R115, R117 ;  /* 0x0000007573737221 */ /* 0x000fe20000010100 */
[----:B------:R-:W-:Y:S01]  /*20e0*/  FFMA.FTZ R119, R112, R117, R116 ;  /* 0x0000007570777223 */ /* 0x000fe20000010074 */
[----:B------:R-:W-:Y:S01]  /*20f0*/  FFMA.FTZ R110, R114, R32, RZ ;  /* 0x00000020726e7223 */ /* 0x000fe200000100ff */
[----:B------:R-:W-:Y:S01]  /*2100*/  FMUL.FTZ R112, R6, R108 ;  /* 0x0000006c06707220 */ /* 0x000fe20000410000 */
[----:B------:R-:W-:Y:S01]  /*2110*/  FMUL.FTZ R32, R29, R32 ;  /* 0x000000201d207220 */ /* 0x000fe20000410000 */
[----:B------:R-:W-:Y:S01]  /*2120*/  FADD.FTZ R116, -R116, R119 ;  /* 0x0000007774747221 */ /* 0x000fe20000010100 */
[----:B------:R-:W-:Y:S01]  /*2130*/  FFMA.FTZ R123, R115, R33, R110 ;  /* 0x00000021737b7223 */ /* 0x000fe2000001006e */
[----:B------:R-:W-:Y:S01]  /*2140*/  FFMA.FTZ R110, R34, R119, R111 ;  /* 0x00000077226e7223 */ /* 0x000fe2000001006f */
[-C--:B------:R-:W-:Y:S01]  /*2150*/  FMUL.FTZ R35, R19, R112.reuse ;  /* 0x0000007013237220 */ /* 0x080fe20000410000 */
[----:B------:R-:W-:Y:S01]  /*2160*/  FMUL.FTZ R34, R28, R121 ;  /* 0x000000791c227220 */ /* 0x000fe20000410000 */
[----:B------:R-:W-:Y:S01]  /*2170*/  FMUL.FTZ R33, R23, R33 ;  /* 0x0000002117217220 */ /* 0x000fe20000410000 */
[----:B------:R-:W-:Y:S01]  /*2180*/  @!P1 STS.64 [UR7+0x10b8], R82 ;  /* 0x0010b852ff009988 */ /* 0x000fe20008000a07 */
[----:B------:R-:W-:Y:S01]  /*2190*/  FFMA.FTZ R124, R116, R121, R123 ;  /* 0x00000079747c7223 */ /* 0x000fe2000001007b */
[----:B------:R-:W-:Y:S01]  /*21a0*/  FADD.FTZ R111, -R111, R110 ;  /* 0x0000006e6f6f7221 */ /* 0x000fe20000010100 */
[----:B------:R-:W-:Y:S01]  /*21b0*/  ISETP.GE.AND P4, PT, R118, 0x21, PT ;  /* 0x000000217600780c */ /* 0x000fe20003f86270 */
[----:B------:R1:W-:Y:S02]  /*21c0*/  STS.128 [R85+0x200], R32 ;  /* 0x0002002055007388 */ /* 0x0003e40000000c00 */
[----:B------:R-:W-:Y:S01]  /*21d0*/  FFMA.FTZ R124, R111, R112, R124 ;  /* 0x000000706f7c7223 */ /* 0x000fe2000001007c */
[----:B------:R-:W-:Y:S01]  /*21e0*/  BAR.SYNC.DEFER_BLOCKING 0x0 ;  /* 0x0000000000007b1d */ /* 0x000fe20000010000 */
[----:B-1----:R-:W-:Y:S01]  /*21f0*/  FMUL.FTZ R32, R27, R122 ;  /* 0x0000007a1b207220 */ /* 0x002fe20000410000 */
[----:B------:R-:W-:Y:S01]  /*2200*/  FMUL.FTZ R33, R22, R117 ;  /* 0x0000007516217220 */ /* 0x000fe20000410000 */
[----:B------:R-:W-:Y:S01]  /*2210*/  FMUL.FTZ R34, R26, R119 ;  /* 0x000000771a227220 */ /* 0x000fe20000410000 */
[----:B------:R-:W-:-:S02]  /*2220*/  FMUL.FTZ R35, R18, R110 ;  /* 0x0000006e12237220 */ /* 0x000fc40000410000 */
[----:B------:R1:W2:Y:S04]  /*2230*/  LDS R117, [R44] ;  /* 0x000000002c757984 */ /* 0x0002a80000000800 */
[----:B------:R1:W3:Y:S04]  /*2240*/  LDS R119, [R44+0x80] ;  /* 0x000080002c777984 */ /* 0x0002e80000000800 */
[----:B------:R1:W4:Y:S04]  /*2250*/  LDS R121, [R44+0x100] ;  /* 0x000100002c797984 */ /* 0x0003280000000800 */
[----:B------:R1:W0:Y:S04]  /*2260*/  LDS R83, [R44+0x180] ;  /* 0x000180002c537984 */ /* 0x0002280000000800 */
[----:B------:R1:W-:Y:S01]  /*2270*/  STS.128 [R85+0x400], R32 ;  /* 0x0004002055007388 */ /* 0x0003e20000000c00 */
[----:B------:R-:W-:Y:S06]  /*2280*/  BAR.SYNC.DEFER_BLOCKING 0x0 ;  /* 0x0000000000007b1d */ /* 0x000fec0000010000 */
[----:B------:R-:W-:Y:S05]  /*2290*/  @!P3 BRA `(.L_x_9884) ;  /* 0x00000000000cb947 */ /* 0x000fea0003800000 */
[----:B-1----:R-:W1:Y:S04]  /*22a0*/  LDS R33, [R44+0x200] ;  /* 0x000200002c217984 */ /* 0x002e680000000800 */
[----:B--2---:R2:W-:Y:S04]  /*22b0*/  REDG.E.ADD.F32.FTZ.RN.STRONG.GPU desc[UR16][R76.64], R117 ;  /* 0x000000754c0079a6 */ /* 0x0045e8000c12f310 */
[----:B-1----:R2:W-:Y:S02]  /*22c0*/  REDG.E.ADD.F32.FTZ.RN.STRONG.GPU desc[UR16][R78.64], R33 ;  /* 0x000000214e0079a6 */ /* 0x0025e4000c12f310 */
.L_x_9884:
[----:B------:R-:W-:Y:S05]  /*22d0*/  BSYNC.RECONVERGENT B0 ;  /* 0x0000000000007941 */ /* 0x000fea0003800200 */
.L_x_9883:
[----:B-12---:R1:W2:Y:S01]  /*22e0*/  LDS R33, [R44+0x280] ;  /* 0x000280002c217984 */ /* 0x0062a20000000800 */
[----:B------:R-:W-:Y:S04]  /*22f0*/  BSSY.RECONVERGENT B0, `(.L_x_9885) ;  /* 0x0000004000007945 */ /* 0x000fe80003800200 */
[----:B------:R-:W-:Y:S05]  /*2300*/  @!P4 BRA `(.L_x_9886) ;  /* 0x000000000008c947 */ /* 0x000fea0003800000 */
[----:B---3--:R3:W-:Y:S04]  /*2310*/  REDG.E.ADD.F32.FTZ.RN.STRONG.GPU desc[UR16][R76.64+0x80], R119 ;  /* 0x000080774c0079a6 */ /* 0x0087e8000c12f310 */
[----:B--2---:R3:W-:Y:S02]  /*2320*/  REDG.E.ADD.F32.FTZ.RN.STRONG.GPU desc[UR16][R78.64+0x80], R33 ;  /* 0x000080214e0079a6 */ /* 0x0047e4000c12f310 */
.L_x_9886:
[----:B------:R-:W-:Y:S05]  /*2330*/  BSYNC.RECONVERGENT B0 ;  /* 0x0000000000007941 */ /* 0x000fea0003800200 */
.L_x_9885:
[----:B--23--:R2:W3:Y:S01]  /*2340*/  LDS R33, [R44+0x300] ;  /* 0x000300002c217984 */ /* 0x00c4e20000000800 */
[----:B------:R-:W-:Y:S04]  /*2350*/  BSSY.RECONVERGENT B0, `(.L_x_9887) ;  /* 0x0000004000007945 */ /* 0x000fe80003800200 */
[----:B------:R-:W-:Y:S05]  /*2360*/  @!P5 BRA `(.L_x_9888) ;  /* 0x000000000008d947 */ /* 0x000fea0003800000 */
[----:B----4-:R4:W-:Y:S04]  /*2370*/  REDG.E.ADD.F32.FTZ.RN.STRONG.GPU desc[UR16][R76.64+0x100], R121 ;  /* 0x000100794c0079a6 */ /* 0x0109e8000c12f310 */
[----:B---3--:R4:W-:Y:S02]  /*2380*/  REDG.E.ADD.F32.FTZ.RN.STRONG.GPU desc[UR16][R78.64+0x100], R33 ;  /* 0x000100214e0079a6 */ /* 0x0089e4000c12f310 */
.L_x_9888:
[----:B------:R-:W-:Y:S05]  /*2390*/  BSYNC.RECONVERGENT B0 ;  /* 0x0000000000007941 */ /* 0x000fea0003800200 */
.L_x_9887:
[----:B---34-:R3:W4:Y:S01]  /*23a0*/  LDS R33, [R44+0x380] ;  /* 0x000380002c217984 */ /* 0x0187220000000800 */
[----:B------:R-:W-:Y:S04]  /*23b0*/  BSSY.RECONVERGENT B0, `(.L_x_9889) ;  /* 0x0000004000007945 */ /* 0x000fe80003800200 */
[----:B------:R-:W-:Y:S05]  /*23c0*/  @!P6 BRA `(.L_x_9890) ;  /* 0x000000000008e947 */ /* 0x000fea0003800000 */
[----:B0-----:R0:W-:Y:S04]  /*23d0*/  REDG.E.ADD.F32.FTZ.RN.STRONG.GPU desc[UR16][R76.64+0x180], R83 ;  /* 0x000180534c0079a6 */ /* 0x0011e8000c12f310 */
[----:B----4-:R0:W-:Y:S02]  /*23e0*/  REDG.E.ADD.F32.FTZ.RN.STRONG.GPU desc[UR16][R78.64+0x180], R33 ;  /* 0x000180214e0079a6 */ /* 0x0101e4000c12f310 */
.L_x_9890:
[----:B------:R-:W-:Y:S05]  /*23f0*/  BSYNC.RECONVERGENT B0 ;  /* 0x0000000000007941 */ /* 0x000fea0003800200 */
.L_x_9889:
[----:B0---4-:R-:W0:Y:S01]  /*2400*/  SHFL.DOWN P3, R33, R124, 0x1, 0x1f ;  /* 0x08201f007c217f89 */ /* 0x011e220000060000 */
[----:B------:R-:W-:Y:S01]  /*2410*/  ISETP.NE.AND P4, PT, R36, RZ, PT ;  /* 0x000000ff2400720c */ /* 0x000fe20003f85270 */
[-C--:B------:R-:W-:Y:S01]  /*2420*/  FMUL.FTZ R35, R106, R108.reuse ;  /* 0x0000006c6a237220 */ /* 0x080fe20000410000 */
[-C--:B------:R-:W-:Y:S01]  /*2430*/  FMUL.FTZ R105, R105, R109.reuse ;  /* 0x0000006d69697220 */ /* 0x080fe20000410000 */
[C---:B------:R-:W-:Y:S01]  /*2440*/  FMUL.FTZ R108, R0.reuse, R108 ;  /* 0x0000006c006c7220 */ /* 0x040fe20000410000 */
        /* <DEDUP_REMOVED lines=8> */
[----:B------:R-:W-:Y:S01]  /*24d0*/  FFMA.FTZ R109, R28, R105, R109 ;  /* 0x000000691c6d7223 */ /* 0x000fe2000001006d */
[----:B------:R-:W-:-:S02]  /*24e0*/  FFMA.FTZ R14, R6, R35, R14 ;  /* 0x00000023060e7223 */ /* 0x000fc4000001000e */
[----:B------:R-:W-:Y:S01]  /*24f0*/  FADD.FTZ R25, R108, R25 ;  /* 0x000000196c197221 */ /* 0x000fe20000010000 */
[----:B------:R-:W-:Y:S01]  /*2500*/  FADD.FTZ R24, R109, R24 ;  /* 0x000000186d187221 */ /* 0x000fe20000010000 */
[----:B0-----:R-:W-:-:S05]  /*2510*/  @P3 FADD R33, R124, R33 ;  /* 0x000000217c213221 */ /* 0x001fca0000000000 */
[----:B------:R-:W0:Y:S02]  /*2520*/  SHFL.DOWN P3, R32, R33, 0x2, 0x1f ;  /* 0x08401f0021207f89 */ /* 0x000e240000060000 */
[----:B0-----:R-:W-:Y:S01]  /*2530*/  @P3 FADD R32, R33, R32 ;  /* 0x0000002021203221 */ /* 0x001fe20000000000 */
[----:B------:R-:W-:-:S04]  /*2540*/  FMUL.FTZ R33, R0, R113 ;  /* 0x0000007100217220 */ /* 0x000fc80000410000 */
[----:B------:R-:W0:Y:S01]  /*2550*/  SHFL.DOWN P3, R77, R32, 0x4, 0x1f ;  /* 0x08801f00204d7f89 */ /* 0x000e220000060000 */
[----:B------:R-:W-:-:S04]  /*2560*/  FMUL.FTZ R114, R114, R33 ;  /* 0x0000002172727220 */ /* 0x000fc80000410000 */
[----:B------:R-:W-:-:S04]  /*2570*/  FFMA.FTZ R33, R29, R104, R114 ;  /* 0x000000681d217223 */ /* 0x000fc80000010072 */
[----:B------:R-:W-:Y:S01]  /*2580*/  FADD.FTZ R20, R33, R20 ;  /* 0x0000001421147221 */ /* 0x000fe20000010000 */
[----:B0-----:R-:W-:Y:S01]  /*2590*/  @P3 FADD R77, R32, R77 ;  /* 0x0000004d204d3221 */ /* 0x001fe20000000000 */
[-C--:B------:R-:W-:Y:S01]  /*25a0*/  FMUL.FTZ R32, R107, R120.reuse ;  /* 0x000000786b207220 */ /* 0x080fe20000410000 */
[----:B------:R-:W-:-:S03]  /*25b0*/  FMUL.FTZ R120, R0, R120 ;  /* 0x0000007800787220 */ /* 0x000fc60000410000 */
[----:B------:R-:W0:Y:S01]  /*25c0*/  SHFL.DOWN P3, R34, R77, 0x8, 0x1f ;  /* 0x09001f004d227f89 */ /* 0x000e220000060000 */
[----:B------:R-:W-:Y:S01]  /*25d0*/  FMUL.FTZ R120, R115, R120 ;  /* 0x0000007873787220 */ /* 0x000fe20000410000 */
[----:B------:R-:W-:-:S03]  /*25e0*/  FFMA.FTZ R15, R7, R32, R15 ;  /* 0x00000020070f7223 */ /* 0x000fc6000001000f */
        /* <DEDUP_REMOVED lines=13> */
.L_x_9892:
[----:B------:R-:W-:Y:S05]  /*26c0*/  BSYNC.RECONVERGENT B0 ;  /* 0x0000000000007941 */ /* 0x000fea0003800200 */
.L_x_9891:
[----:B------:R-:W-:-:S04]  /*26d0*/  UIADD3 UR4, UPT, UPT, UR4, 0x1, URZ ;  /* 0x0000000104047890 */ /* 0x000fc8000fffe0ff */
[----:B------:R-:W-:-:S09]  /*26e0*/  UISETP.GE.AND UP0, UPT, UR4, UR14, UPT ;  /* 0x0000000e0400728c */ /* 0x000fd2000bf06270 */
[----:B------:R-:W-:Y:S05]  /*26f0*/  BRA.U !UP0, `(.L_x_9893) ;  /* 0xffffffe908e47547 */ /* 0x000fea000b83ffff */
.L_x_9879:
[----:B------:R-:W-:Y:S01]  /*2700*/  BAR.SYNC.DEFER_BLOCKING 0x0 ;  /* 0x0000000000007b1d */ /* 0x000fe20000010000 */
[----:B------:R-:W-:Y:S02]  /*2710*/  ISETP.NE.AND P5, PT, R52, RZ, PT ;  /* 0x000000ff3400720c */ /* 0x000fe40003fa5270 */
[----:B------:R-:W-:Y:S02]  /*2720*/  F2FP.BF16.F32.PACK_AB R2, R15, R17 ;  /* 0x000000110f02723e */ /* 0x000fe400000010ff */
[----:B------:R-:W-:-:S03]  /*2730*/  F2FP.BF16.F32.PACK_AB R3, R14, R16 ;  /* 0x000000100e03723e */ /* 0x000fc600000010ff */
[----:B------:R-:W5:Y:S01]  /*2740*/  LDC.64 R12, c[0x0][0x4f8] ;  /* 0x00013e00ff0c7b82 */ /* 0x000f620000000a00 */
[----:B------:R-:W0:Y:S01]  /*2750*/  LDCU.64 UR8, c[0x0][0x500] ;  /* 0x0000a000ff0877ac */ /* 0x000e220008000a00 */
        /* <DEDUP_REMOVED lines=8> */
[----:B------:R5:W-:Y:S01]  /*27e0*/  STS.64 [R30], R2 ;  /* 0x000000021e007388 */ /* 0x000be20000000a00 */
[----:B------:R-:W-:-:S03]  /*27f0*/  NOP ;  /* 0x0000000000007918 */ /* 0x000fc60000000000 */
[----:B------:R-:W-:Y:S01]  /*2800*/  LDS.U16 R5, [R31] ;  /* 0x000000001f057984 */ /* 0x000fe20000000400 */
[----:B------:R-:W-:-:S03]  /*2810*/  FADD.FTZ R98, R24, R25 ;  /* 0x0000001918627221 */ /* 0x000fc60000010000 */
[----:B------:R-:W-:Y:S01]  /*2820*/  LDS.U16 R7, [R31+0x40] ;  /* 0x000040001f077984 */ /* 0x000fe20000000400 */
[----:B-----5:R-:W-:-:S03]  /*2830*/  IMAD.WIDE.U32 R2, R12, UR18, R58 ;  /* 0x000000120c027c25 */ /* 0x020fc6000f8e003a */
[----:B------:R-:W-:Y:S01]  /*2840*/  LDS.U16 R9, [R31+0x80] ;  /* 0x000080001f097984 */ /* 0x000fe20000000400 */
[----:B------:R-:W-:Y:S02]  /*2850*/  IMAD R3, R13, UR18, R3 ;  /* 0x000000120d037c24 */ /* 0x000fe4000f8e0203 */
[----:B--2---:R-:W-:Y:S01]  /*2860*/  IMAD.WIDE.U32 R58, R18, UR18, R58 ;  /* 0x00000012123a7c25 */ /* 0x004fe2000f8e003a */
[----:B------:R-:W-:Y:S03]  /*2870*/  LDS.U16 R11, [R31+0xc0] ;  /* 0x0000c0001f0b7984 */ /* 0x000fe60000000400 */
[C---:B0-----:R-:W-:Y:S01]  /*2880*/  IMAD.WIDE.U32 R2, R103.reuse, UR8, R2 ;  /* 0x0000000867027c25 */ /* 0x041fe2000f8e0002 */
[----:B------:R-:W-:Y:S03]  /*2890*/  @!P5 STS [UR6+0x100], R37 ;  /* 0x00010025ff00d988 */ /* 0x000fe60008000806 */
[----:B------:R-:W-:Y:S01]  /*28a0*/  IMAD R4, R103, UR9, R3 ;  /* 0x0000000967047c24 */ /* 0x000fe2000f8e0203 */
        /* <DEDUP_REMOVED lines=24> */
[----:B------:R-:W-:Y:S01]  /*2a30*/  BAR.SYNC.DEFER_BLOCKING 0x0 ;  /* 0x0000000000007b1d */ /* 0x000fe20000010000 */
[----:B------:R-:W-:-:S04]  /*2a40*/  IADD3 R92, P5, PT, R92, -0x100, RZ ;  /* 0xffffff005c5c7810 */ /* 0x000fc80007fbe0ff */
[----:B------:R-:W-:Y:S01]  /*2a50*/  IADD3.X R91, PT, PT, R91, -0x1, RZ, P5, !PT ;  /* 0xffffffff5b5b7810 */ /* 0x000fe20002ffe4ff */
[----:B------:R-:W2:Y:S01]  /*2a60*/  LDS R0, [UR6+0x100] ;  /* 0x00010006ff007984 */ /* 0x000ea20008000800 */
[----:B------:R-:W1:Y:S02]  /*2a70*/  LDCU.64 UR6, c[0x0][0x520] ;  /* 0x0000a400ff0677ac */ /* 0x000e640008000a00 */
[----:B-1----:R-:W-:-:S04]  /*2a80*/  IMAD.WIDE.U32 R2, R103, UR6, R58 ;  /* 0x0000000667027c25 */ /* 0x002fc8000f8e003a */
[----:B------:R-:W-:Y:S01]  /*2a90*/  IMAD R4, R103, UR7, R3 ;  /* 0x0000000767047c24 */ /* 0x000fe2000f8e0203 */
[C---:B------:R-:W-:Y:S02]  /*2aa0*/  IADD3 R3, P4, PT, R81.reuse, R2, RZ ;  /* 0x0000000251037210 */ /* 0x040fe40007f9e0ff */
[-C--:B--2---:R-:W-:Y:S02]  /*2ab0*/  ISETP.GE.AND P0, PT, R81, R0.reuse, PT ;  /* 0x000000005100720c */ /* 0x084fe40003f06270 */
[-C--:B------:R-:W-:Y:S02]  /*2ac0*/  ISETP.GE.AND P1, PT, R43, R0.reuse, PT ;  /* 0x000000002b00720c */ /* 0x080fe40003f26270 */
[-C--:B------:R-:W-:Y:S02]  /*2ad0*/  ISETP.GE.AND P2, PT, R42, R0.reuse, PT ;  /* 0x000000002a00720c */ /* 0x080fe40003f46270 */
[----:B------:R-:W-:Y:S02]  /*2ae0*/  ISETP.GE.AND P3, PT, R41, R0, PT ;  /* 0x000000002900720c */ /* 0x000fe40003f66270 */
[----:B------:R-:W-:-:S02]  /*2af0*/  IADD3.X R0, PT, PT, RZ, R4, RZ, P4, !PT ;  /* 0x00000004ff007210 */ /* 0x000fc400027fe4ff */
[----:B0-----:R-:W-:-:S04]  /*2b00*/  LEA R2, P4, R3, UR8, 0x1 ;  /* 0x0000000803027c11 */ /* 0x001fc8000f8808ff */
[----:B------:R-:W-:Y:S02]  /*2b10*/  LEA.HI.X R3, R3, UR9, R0, 0x1, P4 ;  /* 0x0000000903037c11 */ /* 0x000fe4000a0f0c00 */
[----:B------:R-:W-:-:S03]  /*2b20*/  IADD3 R94, P4, PT, R94, -0x100, RZ ;  /* 0xffffff005e5e7810 */ /* 0x000fc60007f9e0ff */
[----:B------:R0:W-:Y:S01]  /*2b30*/  @!P0 STG.E.U16 desc[UR16][R2.64], R13 ;  /* 0x0000000d02008986 */ /* 0x0001e2000c101510 */
[----:B------:R-:W-:Y:S01]  /*2b40*/  ISETP.GT.AND P0, PT, R84, 0x1, PT ;  /* 0x000000015400780c */ /* 0x000fe20003f04270 */
[----:B------:R-:W-:Y:S01]  /*2b50*/  IMAD.MOV.U32 R84, RZ, RZ, R38 ;  /* 0x000000ffff547224 */ /* 0x000fe200078e0026 */
[----:B------:R-:W-:Y:S01]  /*2b60*/  IADD3.X R93, PT, PT, R93, -0x1, RZ, P4, !PT ;  /* 0xffffffff5d5d7810 */ /* 0x000fe200027fe4ff */
        /* <DEDUP_REMOVED lines=10> */
.L_x_9878:
        /* <DEDUP_REMOVED lines=34> */
.L_x_9896:
[----:B------:R-:W-:Y:S05]  /*2e30*/  BSYNC.RECONVERGENT B0 ;  /* 0x0000000000007941 */ /* 0x000fea0003800200 */
.L_x_9895:
        /* <DEDUP_REMOVED lines=26> */
.L_x_9898:
[----:B------:R-:W-:Y:S05]  /*2fe0*/  BSYNC.RECONVERGENT B0 ;  /* 0x0000000000007941 */ /* 0x000fea0003800200 */
.L_x_9897:
[----:B------:R-:W-:Y:S05]  /*2ff0*/  @P2 EXIT ;  /* 0x000000000000294d */ /* 0x000fea0003800000 */
[----:B------:R-:W2:Y:S01]  /*3000*/  S2UR UR5, SR_CgaCtaId ;  /* 0x00000000000579c3 */ /* 0x000ea20000008800 */
[----:B01----:R-:W-:Y:S01]  /*3010*/  MOV R7, R12 ;  /* 0x0000000c00077202 */ /* 0x003fe20000000f00 */
[----:B------:R-:W-:Y:S01]  /*3020*/  UMOV UR4, 0x400 ;  /* 0x0000040000047882 */ /* 0x000fe20000000000 */
[----:B------:R-:W0:Y:S01]  /*3030*/  LDCU UR6, c[0x0][0x360] ;  /* 0x00006c00ff0677ac */ /* 0x000e220008000800 */
[----:B------:R-:W1:Y:S01]  /*3040*/  LDCU.64 UR8, c[0x0][0x4b0] ;  /* 0x00009600ff0877ac */ /* 0x000e620008000a00 */
[----:B------:R-:W0:Y:S02]  /*3050*/  LDCU.64 UR10, c[0x0][0x530] ;  /* 0x0000a600ff0a77ac */ /* 0x000e240008000a00 */
[----:B012---:R-:W-:-:S12]  /*3060*/  ULEA UR4, UR5, UR4, 0x18 ;  /* 0x0000000405047291 */ /* 0x007fd8000f8ec0ff */
.L_x_9899:
[C---:B------:R-:W-:Y:S02]  /*3070*/  LEA R0, R7.reuse, UR4, 0x2 ;  /* 0x0000000407007c11 */ /* 0x040fe4000f8e10ff */
[----:B------:R-:W-:Y:S02]  /*3080*/  SHF.R.S32.HI R2, RZ, 0x1f, R7 ;  /* 0x0000001fff027819 */ /* 0x000fe40000011407 */
[----:B------:R-:W-:Y:S01]  /*3090*/  MOV R3, R100 ;  /* 0x0000006400037202 */ /* 0x000fe20000000f00 */
[----:B0-----:R-:W0:Y:S02]  /*30a0*/  LDS R9, [R0+0x18b8] ;  /* 0x0018b80000097984 */ /* 0x001e240000000800 */
[----:B------:R-:W-:Y:S02]  /*30b0*/  IMAD R4, R2, UR8, RZ ;  /* 0x0000000802047c24 */ /* 0x000fe4000f8e02ff */
[----:B------:R-:W-:Y:S02]  /*30c0*/  IMAD.MOV.U32 R2, RZ, RZ, R54 ;  /* 0x000000ffff027224 */ /* 0x000fe400078e0036 */
[----:B------:R-:W-:-:S02]  /*30d0*/  IMAD R5, R7, UR9, R4 ;  /* 0x0000000907057c24 */ /* 0x000fc4000f8e0204 */
        /* <DEDUP_REMOVED lines=9> */
.L_x_9900:
        /* <DEDUP_REMOVED lines=9> */
.L_x_10548:


//--------------------- .text._Z25selective_scan_bwd_kernelI32Selective_Scan_bwd_kernel_traitsILi32ELi4ELb0ELb1ELb1ELb0ELb1EN3c108BFloat16EfEEv12SSMParamsBwd --------------------------
	.section	.text._Z25selective_scan_bwd_kernelI32Selective_Scan_bwd_kernel_traitsILi32ELi4ELb0ELb1ELb1ELb0ELb1EN3c108BFloat16EfEEv12SSMParamsBwd,"ax",@progbits
	.align	128
        .global         _Z25selective_scan_bwd_kernelI32Selective_Scan_bwd_kernel_traitsILi32ELi4ELb0ELb1ELb1ELb0ELb1EN3c108BFloat16EfEEv12SSMParamsBwd
        .type           _Z25selective_scan_bwd_kernelI32Selective_Scan_bwd_kernel_traitsILi32ELi4ELb0ELb1ELb1ELb0ELb1EN3c108BFloat16EfEEv12SSMParamsBwd,@function
        .size           _Z25selective_scan_bwd_kernelI32Selective_Scan_bwd_kernel_traitsILi32ELi4ELb0ELb1ELb1ELb0ELb1EN3c108BFloat16EfEEv12SSMParamsBwd,(.L_x_10549 - _Z25selective_scan_bwd_kernelI32Selective_Scan_bwd_kernel_traitsILi32ELi4ELb0ELb1ELb1ELb0ELb1EN3c108BFloat16EfEEv12SSMParamsBwd)
        .other          _Z25selective_scan_bwd_kernelI32Selective_Scan_bwd_kernel_traitsILi32ELi4ELb0ELb1ELb1ELb0ELb1EN3c108BFloat16EfEEv12SSMParamsBwd,@"STO_CUDA_ENTRY STV_DEFAULT"
_Z25selective_scan_bwd_kernelI32Selective_Scan_bwd_kernel_traitsILi32ELi4ELb0ELb1ELb1ELb0ELb1EN3c108BFloat16EfEEv12SSMParamsBwd:
.text._Z25selective_scan_bwd_kernelI32Selective_Scan_bwd_kernel_traitsILi32ELi4ELb0ELb1ELb1ELb0ELb1EN3c108BFloat16EfEEv12SSMParamsBwd:
        /* <DEDUP_REMOVED lines=47> */
[----:B------:R-:W-:-:S08]  /*02f0*/  UIMAD.WIDE.U32 UR6, UR18, UR12, URZ ;  /* 0x0000000c120672a5 */ /* 0x000fd0000f8e00ff */
[----:B------:R-:W2:Y:S04]  /*0300*/  @P0 LDC R10, c[0x0][0x384] ;  /* 0x0000e100ff0a0b82 */ /* 0x000ea80000000800 */
[----:B------:R-:W-:-:S04]  /*0310*/  @!P2 IADD3 R2, PT, PT, R2, -R9, RZ ;  /* 0x800000090202a210 */ /* 0x000fc80007ffe0ff */
[----:B------:R-:W-:Y:S01]  /*0320*/  ISETP.GE.U32.AND P1, PT, R2, R9, PT ;  /* 0x000000090200720c */ /* 0x000fe20003f26070 */
[----:B------:R-:W-:Y:S01]  /*0330*/  UIMAD.WIDE.U32 UR4, UR18, UR8, URZ ;  /* 0x00000008120472a5 */ /* 0x000fe2000f8e00ff */
[----:B------:R-:W-:Y:S01]  /*0340*/  LOP3.LUT R4, R107, R8, RZ, 0x3c, !PT ;  /* 0x000000086b047212 */ /* 0x000fe200078e3cff */
[----:B------:R-:W-:Y:S01]  /*0350*/  @!P2 VIADD R0, R0, 0x1 ;  /* 0x000000010000a836 */ /* 0x000fe20000000000 */
[----:B------:R-:W1:Y:S01]  /*0360*/  @P0 LDC R21, c[0x0][0x38c] ;  /* 0x0000e300ff150b82 */ /* 0x000e620000000800 */
[----:B------:R-:W-:Y:S01]  /*0370*/  UIMAD UR8, UR18, UR9, UR5 ;  /* 0x00000009120872a4 */ /* 0x000fe2000f8e0205 */
[----:B------:R-:W-:Y:S01]  /*0380*/  ISETP.GE.AND P3, PT, R4, RZ, PT ;  /* 0x000000ff0400720c */ /* 0x000fe20003f66270 */
[----:B------:R-:W-:Y:S01]  /*0390*/  IMAD.U32 R2, RZ, RZ, UR4 ;  /* 0x00000004ff027e24 */ /* 0x000fe2000f8e00ff */
[----:B------:R-:W-:Y:S01]  /*03a0*/  UIMAD UR4, UR18, UR13, UR7 ;  /* 0x0000000d120472a4 */ /* 0x000fe2000f8e0207 */
[----:B------:R-:W-:Y:S01]  /*03b0*/  MOV R4, UR6 ;  /* 0x0000000600047c02 */ /* 0x000fe20008000f00 */
[----:B------:R-:W-:Y:S01]  /*03c0*/  IMAD.U32 R5, RZ, RZ, UR7 ;  /* 0x00000007ff057e24 */ /* 0x000fe2000f8e00ff */
[----:B------:R-:W0:Y:S01]  /*03d0*/  LDCU.64 UR6, c[0x0][0x498] ;  /* 0x00009300ff0677ac */ /* 0x000e220008000a00 */
[----:B------:R-:W-:Y:S01]  /*03e0*/  MOV R3, UR5 ;  /* 0x0000000500037c02 */ /* 0x000fe20008000f00 */
[----:B------:R-:W4:Y:S01]  /*03f0*/  @P0 LDC.64 R6, c[0x0][0x480] ;  /* 0x00012000ff060b82 */ /* 0x000f220000000a00 */
[----:B------:R-:W-:Y:S01]  /*0400*/  @P1 IADD3 R0, PT, PT, R0, 0x1, RZ ;  /* 0x0000000100001810 */ /* 0x000fe20007ffe0ff */
[----:B------:R-:W-:Y:S01]  /*0410*/  IMAD.U32 R3, RZ, RZ, UR8 ;  /* 0x00000008ff037e24 */ /* 0x000fe2000f8e00ff */
[----:B------:R-:W-:Y:S01]  /*0420*/  ISETP.NE.AND P2, PT, R8, RZ, PT ;  /* 0x000000ff0800720c */ /* 0x000fe20003f45270 */
[----:B------:R-:W3:Y:S02]  /*0430*/  LDCU.64 UR8, c[0x0][0x3b0] ;  /* 0x00007600ff0877ac */ /* 0x000ee40008000a00 */
[----:B------:R-:W-:-:S02]  /*0440*/  IMAD.MOV.U32 R53, RZ, RZ, R0 ;  /* 0x000000ffff357224 */ /* 0x000fc400078e0000 */
[----:B------:R-:W-:-:S04]  /*0450*/  IMAD.WIDE.U32 R2, R107, UR10, R2 ;  /* 0x0000000a6b027c25 */ /* 0x000fc8000f8e0002 */
[----:B--2---:R-:W-:Y:S01]  /*0460*/  @P0 IMAD R0, R10, UR18, R107 ;  /* 0x000000120a000c24 */ /* 0x004fe2000f8e026b */
[----:B------:R-:W-:Y:S01]  /*0470*/  LEA R9, R19, 0xffffff80, 0x7 ;  /* 0xffffff8013097811 */ /* 0x000fe200078e38ff */
[----:B------:R-:W-:Y:S01]  /*0480*/  IMAD R13, R107, UR11, R3 ;  /* 0x0000000b6b0d7c24 */ /* 0x000fe2000f8e0203 */
[----:B------:R-:W-:Y:S01]  /*0490*/  ISETP.GE.AND P1, PT, R19, 0x1, PT ;  /* 0x000000011300780c */ /* 0x000fe20003f26270 */
[----:B------:R-:W-:Y:S01]  /*04a0*/  @P0 IMAD R0, R0, R19, RZ ;  /* 0x0000001300000224 */ /* 0x000fe200078e02ff */
[----:B------:R-:W2:Y:S01]  /*04b0*/  LDCU.64 UR10, c[0x0][0x3d0] ;  /* 0x00007a00ff0a77ac */ /* 0x000ea20008000a00 */
[----:B------:R-:W2:Y:S01]  /*04c0*/  LDC.64 R18, c[0x0][0x3e8] ;  /* 0x0000fa00ff127b82 */ /* 0x000ea20000000a00 */
[----:B------:R-:W-:Y:S01]  /*04d0*/  MOV R5, UR4 ;  /* 0x0000000400057c02 */ /* 0x000fe20008000f00 */
[----:B0-----:R-:W-:Y:S01]  /*04e0*/  UIMAD.WIDE.U32 UR4, UR18, UR6, URZ ;  /* 0x00000006120472a5 */ /* 0x001fe2000f8e00ff */
[----:B------:R-:W-:Y:S02]  /*04f0*/  @!P3 IADD3 R53, PT, PT, -R53, RZ, RZ ;  /* 0x000000ff3535b210 */ /* 0x000fe40007ffe1ff */
[----:B------:R-:W-:Y:S01]  /*0500*/  @!P2 LOP3.LUT R53, RZ, R8, RZ, 0x33, !PT ;  /* 0x00000008ff35a212 */ /* 0x000fe200078e33ff */
[----:B------:R-:W-:Y:S01]  /*0510*/  UIMAD UR5, UR18, UR7, UR5 ;  /* 0x00000007120572a4 */ /* 0x000fe2000f8e0205 */
[----:B-1----:R-:W-:-:S02]  /*0520*/  @P0 IMAD R3, R0, R21, RZ ;  /* 0x0000001500030224 */ /* 0x002fc400078e02ff */
[----:B------:R-:W-:Y:S01]  /*0530*/  SHF.R.S32.HI R31, RZ, 0x1f, R53 ;  /* 0x0000001fff1f7819 */ /* 0x000fe20000011435 */
[----:B------:R-:W0:Y:S01]  /*0540*/  LDC.64 R20, c[0x0][0x4a8] ;  /* 0x00012a00ff147b82 */ /* 0x000e220000000a00 */
[----:B------:R-:W-:Y:S01]  /*0550*/  IADD3 R99, P3, PT, R9, R2, RZ ;  /* 0x0000000209637210 */ /* 0x000fe20007f7e0ff */
[----:B----4-:R-:W-:Y:S01]  /*0560*/  @P0 IMAD.WIDE R62, R3, 0x8, R6 ;  /* 0x00000008033e0825 */ /* 0x010fe200078e0206 */
[----:B---3--:R-:W-:-:S03]  /*0570*/  UIMAD.WIDE.U32 UR6, UR18, UR8, URZ ;  /* 0x00000008120672a5 */ /* 0x008fc6000f8e00ff */
[----:B------:R-:W-:Y:S01]  /*0580*/  IMAD.WIDE.U32 R2, R107, R16, UR4 ;  /* 0x000000046b027e25 */ /* 0x000fe2000f8e0010 */
[----:B--2---:R-:W-:-:S03]  /*0590*/  UIMAD.WIDE.U32 UR4, UR18, UR10, URZ ;  /* 0x0000000a120472a5 */ /* 0x004fc6000f8e00ff */
        /* <DEDUP_REMOVED lines=13> */
[----:B------:R-:W-:Y:S01]  /*0670*/  SHF.R.S32.HI R0, RZ, 0x1f, R9 ;  /* 0x0000001fff007819 */ /* 0x000fe20000011409 */
[----:B------:R-:W-:Y:S01]  /*0680*/  IMAD.IADD R15, R3, 0x1, R15 ;  /* 0x00000001030f7824 */ /* 0x000fe200078e020f */
[C---:B------:R-:W-:Y:S02]  /*0690*/  IADD3 R93, P0, PT, R9.reuse, R2, RZ ;  /* 0x00000002095d7210 */ /* 0x040fe40007f1e0ff */
[----:B------:R-:W-:Y:S02]  /*06a0*/  IADD3 R9, P2, PT, R9, R4, RZ ;  /* 0x0000000409097210 */ /* 0x000fe40007f5e0ff */
[----:B------:R-:W-:Y:S02]  /*06b0*/  IADD3 R17, PT, PT, R5, R17, RZ ;  /* 0x0000001105117210 */ /* 0x000fe40007ffe0ff */
[C---:B------:R-:W-:Y:S02]  /*06c0*/  IADD3.X R8, PT, PT, R0.reuse, R13, RZ, P3, !PT ;  /* 0x0000000d00087210 */ /* 0x040fe40001ffe4ff */
[C---:B------:R-:W-:Y:S01]  /*06d0*/  LEA R100, P3, R99.reuse, R100, 0x1 ;  /* 0x0000006463647211 */ /* 0x040fe200078608ff */
[C---:B------:R-:W-:Y:S01]  /*06e0*/  IMAD.X R4, R0.reuse, 0x1, R7, P5 ;  /* 0x0000000100047824 */ /* 0x040fe200028e0607 */
[C---:B------:R-:W-:Y:S01]  /*06f0*/  IADD3.X R2, PT, PT, R0.reuse, R15, RZ, P0, !PT ;  /* 0x0000000f00027210 */ /* 0x040fe200007fe4ff */
[C---:B------:R-:W-:Y:S01]  /*0700*/  IMAD.X R6, R0.reuse, 0x1, R11, P4 ;  /* 0x0000000100067824 */ /* 0x040fe200020e060b */
[----:B------:R-:W-:Y:S01]  /*0710*/  LEA.HI.X R99, R99, R101, R8, 0x1, P3 ;  /* 0x0000006563637211 */ /* 0x000fe200018f0c08 */
[----:B------:R-:W-:Y:S01]  /*0720*/  IMAD.X R90, R0, 0x1, R17, P2 ;  /* 0x00000001005a7824 */ /* 0x000fe200010e0611 */
[----:B------:R-:W-:Y:S01]  /*0730*/  LEA R98, P4, R97, R22, 0x1 ;  /* 0x0000001661627211 */ /* 0x000fe200078808ff */
[----:B0-----:R-:W-:Y:S01]  /*0740*/  IMAD.WIDE.U32 R60, R107, R20, RZ ;  /* 0x000000146b3c7225 */ /* 0x001fe200078e00ff */
[----:B------:R-:W-:-:S02]  /*0750*/  LEA R96, P0, R95, R24, 0x1 ;  /* 0x000000185f607211 */ /* 0x000fc400078008ff */
[----:B------:R-:W-:Y:S02]  /*0760*/  LEA R94, P2, R93, R26, 0x1 ;  /* 0x0000001a5d5e7211 */ /* 0x000fe400078408ff */
[----:B------:R-:W-:Y:S01]  /*0770*/  LEA R92, P3, R9, R28, 0x1 ;  /* 0x0000001c095c7211 */ /* 0x000fe200078608ff */
[----:B------:R-:W-:Y:S01]  /*0780*/  IMAD R105, R107, R21, R61 ;  /* 0x000000156b697224 */ /* 0x000fe200078e023d */
[----:B------:R-:W-:Y:S02]  /*0790*/  LEA.HI.X R97, R97, R23, R6, 0x1, P4 ;  /* 0x0000001761617211 */ /* 0x000fe400020f0c06 */
[----:B------:R-:W-:Y:S02]  /*07a0*/  CS2R R102, SRZ ;  /* 0x0000000000667805 */ /* 0x000fe4000001ff00 */
[----:B------:R-:W-:Y:S02]  /*07b0*/  LEA.HI.X R95, R95, R25, R4, 0x1, P0 ;  /* 0x000000195f5f7211 */ /* 0x000fe400000f0c04 */
[----:B------:R-:W-:-:S02]  /*07c0*/  LEA.HI.X R93, R93, R27, R2, 0x1, P2 ;  /* 0x0000001b5d5d7211 */ /* 0x000fc400010f0c02 */
        /* <DEDUP_REMOVED lines=10> */
[----:B------:R-:W-:-:S06]  /*0870*/  UMOV UR4, 0x400 ;  /* 0x0000040000047882 */ /* 0x000fcc0000000000 */
[----:B------:R-:W4:Y:S01]  /*0880*/  LDC.64 R8, c[0x0][0x4d8] ;  /* 0x00013600ff087b82 */ /* 0x000f220000000a00 */
[----:B-1----:R-:W-:Y:S01]  /*0890*/  IMAD.WIDE.U32 R56, R107, UR6, RZ ;  /* 0x000000066b387c25 */ /* 0x002fe2000f8e00ff */
[----:B------:R-:W1:Y:S03]  /*08a0*/  LDCU UR6, c[0x0][0x394] ;  /* 0x00007280ff0677ac */ /* 0x000e660008000800 */
[----:B--2---:R-:W-:Y:S02]  /*08b0*/  IMAD R0, R31, UR8, RZ ;  /* 0x000000081f007c24 */ /* 0x004fe4000f8e02ff */
[----:B------:R-:W-:Y:S02]  /*08c0*/  IMAD R101, R107, UR7, R57 ;  /* 0x000000076b657c24 */ /* 0x000fe4000f8e0239 */
[----:B0-----:R-:W-:Y:S01]  /*08d0*/  IMAD.WIDE.U32 R2, R6, UR18, R58 ;  /* 0x0000001206027c25 */ /* 0x001fe2000f8e003a */
[----:B---3--:R-:W-:Y:S01]  /*08e0*/  ULEA UR5, UR5, UR4, 0x18 ;  /* 0x0000000405057291 */ /* 0x008fe2000f8ec0ff */
[----:B------:R-:W-:-:S02]  /*08f0*/  LOP3.LUT R49, R58, 0x1f, RZ, 0xc0, !PT ;  /* 0x0000001f3a317812 */ /* 0x000fc400078ec0ff */
[----:B------:R-:W-:Y:S01]  /*0900*/  IMAD R3, R7, UR18, R3 ;  /* 0x0000001207037c24 */ /* 0x000fe2000f8e0203 */
[C---:B------:R-:W-:Y:S01]  /*0910*/  IADD3 R47, PT, PT, R58.reuse, 0x200, RZ ;  /* 0x000002003a2f7810 */ /* 0x040fe20007ffe0ff */
[C---:B------:R-:W-:Y:S01]  /*0920*/  IMAD.SHL.U32 R91, R58.reuse, 0x4, RZ ;  /* 0x000000043a5b7824 */ /* 0x040fe200078e00ff */
[----:B------:R-:W-:Y:S01]  /*0930*/  LEA R89, R58, UR5, 0x4 ;  /* 0x000000053a597c11 */ /* 0x000fe2000f8e20ff */
[----:B----4-:R-:W-:Y:S02]  /*0940*/  IMAD R6, R31, UR10, RZ ;  /* 0x0000000a1f067c24 */ /* 0x010fe4000f8e02ff */
[----:B------:R-:W-:Y:S01]  /*0950*/  IMAD.WIDE.U32 R4, R8, UR18, R58 ;  /* 0x0000001208047c25 */ /* 0x000fe2000f8e003a */
[----:B------:R-:W-:-:S03]  /*0960*/  IADD3 R45, PT, PT, R89, 0x200, RZ ;  /* 0x00000200592d7810 */ /* 0x000fc60007ffe0ff */
[----:B------:R-:W-:Y:S02]  /*0970*/  IMAD R5, R9, UR18, R5 ;  /* 0x0000001209057c24 */ /* 0x000fe4000f8e0205 */
[----:B------:R-:W-:Y:S01]  /*0980*/  IMAD.WIDE.U32 R54, R53, UR8, R2 ;  /* 0x0000000835367c25 */ /* 0x000fe2000f8e0002 */
[----:B------:R-:W-:-:S03]  /*0990*/  LOP3.LUT R3, R91, 0xf80, RZ, 0xc0, !PT ;  /* 0x00000f805b037812 */ /* 0x000fc600078ec0ff */
[----:B------:R-:W-:Y:S01]  /*09a0*/  IMAD R7, R53, UR9, R0 ;  /* 0x0000000935077c24 */ /* 0x000fe2000f8e0200 */
[----:B------:R-:W-:Y:S01]  /*09b0*/  LOP3.LUT R88, R3, 0x1f, R58, 0xf8, !PT ;  /* 0x0000001f03587812 */ /* 0x000fe200078ef83a */
[C---:B------:R-:W-:Y:S02]  /*09c0*/  IMAD R43, R53.reuse, UR11, R6 ;  /* 0x0000000b352b7c24 */ /* 0x040fe4000f8e0206 */
[----:B------:R-:W-:Y:S01]  /*09d0*/  IMAD.WIDE.U32 R52, R53, UR10, R4 ;  /* 0x0000000a35347c25 */ /* 0x000fe2000f8e0004 */
[C---:B------:R-:W-:Y:S02]  /*09e0*/  LOP3.LUT R50, R88.reuse, 0x20, RZ, 0xfc, !PT ;  /* 0x0000002058327812 */ /* 0x040fe400078efcff */
[C---:B------:R-:W-:Y:S01]  /*09f0*/  LOP3.LUT R48, R88.reuse, 0x40, RZ, 0xfc, !PT ;  /* 0x0000004058307812 */ /* 0x040fe200078efcff */
[----:B-1----:R-:W-:Y:S01]  /*0a00*/  IMAD.U32 R51, RZ, RZ, UR6 ;  /* 0x00000006ff337e24 */ /* 0x002fe2000f8e00ff */
[----:B------:R-:W-:Y:S01]  /*0a10*/  LOP3.LUT R46, R88, 0x60, RZ, 0xfc, !PT ;  /* 0x00000060582e7812 */ /* 0x000fe200078efcff */
[----:B------:R-:W-:Y:S01]  /*0a20*/  IMAD R45, R58, -0xc, R45 ;  /* 0xfffffff43a2d7824 */ /* 0x000fe200078e022d */
[----:B------:R-:W-:Y:S01]  /*0a30*/  IADD3 R43, PT, PT, R53, R43, RZ ;  /* 0x0000002b352b7210 */ /* 0x000fe20007ffe0ff */
[----:B------:R-:W-:-:S07]  /*0a40*/  IMAD.IADD R44, R55, 0x1, R7 ;  /* 0x00000001372c7824 */ /* 0x000fce00078e0207 */
.L_x_9918:
[----:B0-----:R-:W0:Y:S01]  /*0a50*/  LDCU UR4, c[0x0][0x388] ;  /* 0x00007100ff0477ac */ /* 0x001e220008000800 */
[----:B------:R-:W-:Y:S01]  /*0a60*/  VIADD R42, R51, 0xffffffff ;  /* 0xffffffff332a7836 */ /* 0x000fe20000000000 */
[----:B------:R-:W-:Y:S01]  /*0a70*/  PRMT R0, RZ, 0x7610, R0 ;  /* 0x00007610ff007816 */ /* 0x000fe20000000000 */
[----:B------:R-:W-:Y:S01]  /*0a80*/  IMAD.SHL.U32 R7, R88, 0x2, RZ ;  /* 0x0000000258077824 */ /* 0x000fe200078e00ff */
[----:B------:R-:W-:Y:S02]  /*0a90*/  PRMT R6, RZ, 0x7610, R6 ;  /* 0x00007610ff067816 */ /* 0x000fe40000000006 */
[----:B------:R-:W-:Y:S02]  /*0aa0*/  PRMT R8, RZ, 0x7610, R8 ;  /* 0x00007610ff087816 */ /* 0x000fe40000000008 */
[----:B------:R-:W-:Y:S01]  /*0ab0*/  PRMT R10, RZ, 0x7610, R10 ;  /* 0x00007610ff0a7816 */ /* 0x000fe2000000000a */
[----:B------:R-:W-:Y:S01]  /*0ac0*/  BAR.SYNC.DEFER_BLOCKING 0x0 ;  /* 0x0000000000007b1d */ /* 0x000fe20000010000 */
[----:B------:R-:W-:-:S02]  /*0ad0*/  SHF.L.U32 R64, R42, 0x7, RZ ;  /* 0x000000072a407819 */ /* 0x000fc400000006ff */
[----:B------:R-:W-:-:S05]  /*0ae0*/  IADD3 R2, P4, PT, R7, R100, RZ ;  /* 0x0000006407027210 */ /* 0x000fca0007f9e0ff */
[----:B------:R-:W1:Y:S01]  /*0af0*/  S2UR UR6, SR_CgaCtaId ;  /* 0x00000000000679c3 */ /* 0x000e620000008800 */
[----:B------:R-:W-:Y:S01]  /*0b00*/  IADD3.X R3, PT, PT, RZ, R99, RZ, P4, !PT ;  /* 0x00000063ff037210 */ /* 0x000fe200027fe4ff */
[----:B------:R-:W2:Y:S01]  /*0b10*/  S2R R40, SR_LANEID ;  /* 0x0000000000287919 */ /* 0x000ea20000000000 */
[----:B0-----:R-:W-:Y:S02]  /*0b20*/  IADD3 R41, PT, PT, -R64, UR4, RZ ;  /* 0x0000000440297c10 */ /* 0x001fe4000fffe1ff */
[----:B------:R-:W-:Y:S02]  /*0b30*/  PRMT R12, RZ, 0x7610, R12 ;  /* 0x00007610ff0c7816 */ /* 0x000fe4000000000c */
[----:B------:R-:W-:Y:S02]  /*0b40*/  PRMT R14, RZ, 0x7610, R14 ;  /* 0x00007610ff0e7816 */ /* 0x000fe4000000000e */
[----:B------:R-:W-:Y:S02]  /*0b50*/  PRMT R16, RZ, 0x7610, R16 ;  /* 0x00007610ff107816 */ /* 0x000fe40000000010 */
[----:B------:R-:W-:-:S02]  /*0b60*/  PRMT R18, RZ, 0x7610, R18 ;  /* 0x00007610ff127816 */ /* 0x000fc40000000012 */
[----:B------:R-:W-:Y:S01]  /*0b70*/  PRMT R20, RZ, 0x7610, R20 ;  /* 0x00007610ff147816 */ /* 0x000fe20000000014 */
[----:B------:R-:W-:Y:S01]  /*0b80*/  IMAD.MOV.U32 R65, RZ, RZ, RZ ;  /* 0x000000ffff417224 */ /* 0x000fe200078e00ff */
[-C--:B------:R-:W-:Y:S01]  /*0b90*/  ISETP.GE.AND P3, PT, R88, R41.reuse, PT ;  /* 0x000000295800720c */ /* 0x080fe20003f66270 */
[----:B------:R-:W0:Y:S01]  /*0ba0*/  LDCU.64 UR8, c[0x0][0x488] ;  /* 0x00009100ff0877ac */ /* 0x000e220008000a00 */
[-C--:B------:R-:W-:Y:S02]  /*0bb0*/  ISETP.GE.AND P2, PT, R50, R41.reuse, PT ;  /* 0x000000293200720c */ /* 0x080fe40003f46270 */
[-C--:B------:R-:W-:Y:S01]  /*0bc0*/  ISETP.GE.AND P1, PT, R48, R41.reuse, PT ;  /* 0x000000293000720c */ /* 0x080fe20003f26270 */
[----:B---3--:R-:W3:Y:S01]  /*0bd0*/  LDCU.64 UR10, c[0x0][0x558] ;  /* 0x0000ab00ff0a77ac */ /* 0x008ee20008000a00 */
[----:B------:R-:W-:Y:S02]  /*0be0*/  ISETP.GE.AND P0, PT, R46, R41, PT ;  /* 0x000000292e00720c */ /* 0x000fe40003f06270 */
[----:B------:R-:W-:Y:S01]  /*0bf0*/  PRMT R22, RZ, 0x7610, R22 ;  /* 0x00007610ff167816 */ /* 0x000fe20000000016 */
[----:B----4-:R-:W4:Y:S04]  /*0c00*/  LDCU.64 UR12, c[0x0][0x490] ;  /* 0x00009200ff0c77ac */ /* 0x010f280008000a00 */
[----:B------:R-:W3:Y:S04]  /*0c10*/  @!P3 LDG.E.U16 R0, desc[UR16][R2.64] ;  /* 0x000000100200b981 */ /* 0x000ee8000c1e1500 */
[----:B------:R-:W3:Y:S04]  /*0c20*/  @!P2 LDG.E.U16 R6, desc[UR16][R2.64+0x40] ;  /* 0x000040100206a981 */ /* 0x000ee8000c1e1500 */
[----:B------:R-:W3:Y:S04]  /*0c30*/  @!P1 LDG.E.U16 R8, desc[UR16][R2.64+0x80] ;  /* 0x0000801002089981 */ /* 0x000ee8000c1e1500 */
[----:B------:R0:W3:Y:S01]  /*0c40*/  @!P0 LDG.E.U16 R10, desc[UR16][R2.64+0xc0] ;  /* 0x0000c010020a8981 */ /* 0x0000e2000c1e1500 */
[----:B------:R-:W-:Y:S01]  /*0c50*/  UMOV UR4, 0x400 ;  /* 0x0000040000047882 */ /* 0x000fe20000000000 */
[----:B------:R-:W-:Y:S01]  /*0c60*/  IADD3 R4, P4, PT, R7, R98, RZ ;  /* 0x0000006207047210 */ /* 0x000fe20007f9e0ff */
[----:B-1----:R-:W-:Y:S01]  /*0c70*/  ULEA UR6, UR6, UR4, 0x18 ;  /* 0x0000000406067291 */ /* 0x002fe2000f8ec0ff */
[----:B------:R-:W-:Y:S01]  /*0c80*/  PRMT R26, RZ, 0x7610, R26 ;  /* 0x00007610ff1a7816 */ /* 0x000fe2000000001a */
[----:B----4-:R-:W-:-:S02]  /*0c90*/  UISETP.NE.U32.AND UP0, UPT, UR12, URZ, UPT ;  /* 0x000000ff0c00728c */ /* 0x010fc4000bf05070 */
[----:B------:R-:W-:Y:S01]  /*0ca0*/  IMAD.X R5, RZ, RZ, R97, P4 ;  /* 0x000000ffff057224 */ /* 0x000fe200020e0661 */
[----:B------:R-:W1:Y:S01]  /*0cb0*/  LDCU UR4, c[0x0][0x38c] ;  /* 0x00007180ff0477ac */ /* 0x000e620008000800 */
[C---:B--2---:R-:W-:Y:S02]  /*0cc0*/  LEA R31, R40.reuse, UR6, 0x1 ;  /* 0x00000006281f7c11 */ /* 0x044fe4000f8e08ff */
[----:B------:R-:W-:Y:S02]  /*0cd0*/  LEA R30, R40, UR6, 0x3 ;  /* 0x00000006281e7c11 */ /* 0x000fe4000f8e18ff */
[----:B0-----:R-:W-:Y:S01]  /*0ce0*/  PRMT R2, RZ, 0x7610, R2 ;  /* 0x00007610ff027816 */ /* 0x001fe20000000002 */
[----:B---3--:R-:W-:Y:S04]  /*0cf0*/  STS.U16 [R31], R0 ;  /* 0x000000001f007388 */ /* 0x008fe80000000400 */
[----:B------:R0:W-:Y:S04]  /*0d00*/  STS.U16 [R31+0x40], R6 ;  /* 0x000040061f007388 */ /* 0x0001e80000000400 */
[----:B------:R2:W-:Y:S04]  /*0d10*/  STS.U16 [R31+0x80], R8 ;  /* 0x000080081f007388 */ /* 0x0005e80000000400 */
[----:B------:R3:W-:Y:S01]  /*0d20*/  STS.U16 [R31+0xc0], R10 ;  /* 0x0000c00a1f007388 */ /* 0x0007e20000000400 */
[----:B------:R-:W-:-:S03]  /*0d30*/  NOP ;  /* 0x0000000000007918 */ /* 0x000fc60000000000 */
[----:B------:R-:W-:Y:S01]  /*0d40*/  LDS.64 R24, [R30] ;  /* 0x000000001e187984 */ /* 0x000fe20000000a00 */
[----:B------:R-:W-:Y:S01]  /*0d50*/  BAR.SYNC.DEFER_BLOCKING 0x0 ;  /* 0x0000000000007b1d */ /* 0x000fe20000010000 */
[----:B0-----:R-:W-:Y:S02]  /*0d60*/  IADD3 R6, P4, PT, R7, R96, RZ ;  /* 0x0000006007067210 */ /* 0x001fe40007f9e0ff */
[----:B------:R-:W-:-:S05]  /*0d70*/  PRMT R0, RZ, 0x7610, R0 ;  /* 0x00007610ff007816 */ /* 0x000fca0000000000 */
[----:B--2---:R-:W0:Y:S01]  /*0d80*/  LDC.64 R8, c[0x0][0x410] ;  /* 0x00010400ff087b82 */ /* 0x004e220000000a00 */
[----:B------:R-:W2:Y:S04]  /*0d90*/  @!P3 LDG.E.U16 R2, desc[UR16][R4.64] ;  /* 0x000000100402b981 */ /* 0x000ea8000c1e1500 */
[----:B------:R-:W4:Y:S04]  /*0da0*/  @!P2 LDG.E.U16 R12, desc[UR16][R4.64+0x40] ;  /* 0x00004010040ca981 */ /* 0x000f28000c1e1500 */
[----:B------:R-:W4:Y:S04]  /*0db0*/  @!P1 LDG.E.U16 R14, desc[UR16][R4.64+0x80] ;  /* 0x00008010040e9981 */ /* 0x000f28000c1e1500 */
[----:B------:R-:W4:Y:S01]  /*0dc0*/  @!P0 LDG.E.U16 R16, desc[UR16][R4.64+0xc0] ;  /* 0x0000c01004108981 */ /* 0x000f22000c1e1500 */
[----:B---3--:R-:W-:-:S02]  /*0dd0*/  PRMT R10, RZ, 0x7610, R10 ;  /* 0x00007610ff0a7816 */ /* 0x008fc4000000000a */
[----:B------:R-:W-:Y:S01]  /*0de0*/  IADD3.X R7, PT, PT, RZ, R95, RZ, P4, !PT ;  /* 0x0000005fff077210 */ /* 0x000fe200027fe4ff */
[----:B--2---:R-:W-:Y:S04]  /*0df0*/  STS.U16 [R31], R2 ;  /* 0x000000021f007388 */ /* 0x004fe80000000400 */
[----:B----4-:R2:W-:Y:S04]  /*0e00*/  STS.U16 [R31+0x40], R12 ;  /* 0x0000400c1f007388 */ /* 0x0105e80000000400 */
[----:B------:R3:W-:Y:S04]  /*0e10*/  STS.U16 [R31+0x80], R14 ;  /* 0x0000800e1f007388 */ /* 0x0007e80000000400 */
        /* <DEDUP_REMOVED lines=9> */
[----:B0-----:R-:W-:Y:S01]  /*0eb0*/  IMAD.WIDE.U32 R4, R8, UR18, R64 ;  /* 0x0000001208047c25 */ /* 0x001fe2000f8e0040 */
[----:B---3--:R-:W-:-:S02]  /*0ec0*/  PRMT R14, RZ, 0x7610, R14 ;  /* 0x00007610ff0e7816 */ /* 0x008fc4000000000e */
[----:B----4-:R-:W-:Y:S01]  /*0ed0*/  PRMT R16, RZ, 0x7610, R16 ;  /* 0x00007610ff107816 */ /* 0x010fe20000000010 */
[----:B------:R-:W-:Y:S02]  /*0ee0*/  IMAD R5, R9, UR18, R5 ;  /* 0x0000001209057c24 */ /* 0x000fe4000f8e0205 */
[----:B--2---:R-:W-:Y:S01]  /*0ef0*/  IMAD.WIDE.U32 R4, R107, R12, R4 ;  /* 0x0000000c6b047225 */ /* 0x004fe200078e0004 */
[----:B------:R-:W-:-:S03]  /*0f00*/  PRMT R12, RZ, 0x7610, R12 ;  /* 0x00007610ff0c7816 */ /* 0x000fc6000000000c */
[----:B------:R-:W-:Y:S01]  /*0f10*/  IMAD R5, R107, R13, R5 ;  /* 0x0000000d6b057224 */ /* 0x000fe200078e0205 */
[----:B------:R-:W-:-:S04]  /*0f20*/  IADD3 R4, P4, PT, R88, R4, RZ ;  /* 0x0000000458047210 */ /* 0x000fc80007f9e0ff */
[----:B------:R-:W-:Y:S02]  /*0f30*/  IADD3.X R5, PT, PT, RZ, R5, RZ, P4, !PT ;  /* 0x00000005ff057210 */ /* 0x000fe400027fe4ff */
[----:B------:R-:W-:-:S04]  /*0f40*/  LEA R8, P4, R4, UR8, 0x1 ;  /* 0x0000000804087c11 */ /* 0x000fc8000f8808ff */
[----:B------:R-:W-:Y:S01]  /*0f50*/  LEA.HI.X R9, R4, UR9, R5, 0x1, P4 ;  /* 0x0000000904097c11 */ /* 0x000fe2000a0f0c05 */
[----:B------:R-:W0:Y:S01]  /*0f60*/  LDCU.64 UR8, c[0x0][0x478] ;  /* 0x00008f00ff0877ac */ /* 0x000e220008000a00 */
[----:B------:R-:W-:Y:S04]  /*0f70*/  STS.U16 [R31], R0 ;  /* 0x000000001f007388 */ /* 0x000fe80000000400 */
[----:B------:R2:W-:Y:S04]  /*0f80*/  STS.U16 [R31+0x40], R10 ;  /* 0x0000400a1f007388 */ /* 0x0005e80000000400 */
[----:B------:R3:W-:Y:S04]  /*0f90*/  STS.U16 [R31+0x80], R18 ;  /* 0x000080121f007388 */ /* 0x0007e80000000400 */
[----:B------:R4:W-:Y:S01]  /*0fa0*/  STS.U16 [R31+0xc0], R20 ;  /* 0x0000c0141f007388 */ /* 0x0009e20000000400 */
[----:B------:R-:W-:-:S03]  /*0fb0*/  NOP ;  /* 0x0000000000007918 */ /* 0x000fc60000000000 */
[----:B------:R-:W1:Y:S01]  /*0fc0*/  LDS.64 R4, [R30] ;  /* 0x000000001e047984 */ /* 0x000e620000000a00 */
[----:B--2---:R-:W2:Y:S08]  /*0fd0*/  LDC.64 R10, c[0x0][0x420] ;  /* 0x00010800ff0a7b82 */ /* 0x004eb00000000a00 */
[----:B------:R-:W-:Y:S08]  /*0fe0*/  BAR.SYNC.DEFER_BLOCKING 0x0 ;  /* 0x0000000000007b1d */ /* 0x000ff00000010000 */
[----:B---3--:R-:W3:Y:S01]  /*0ff0*/  LDC.64 R18, c[0x0][0x428] ;  /* 0x00010a00ff127b82 */ /* 0x008ee20000000a00 */
[----:B------:R-:W3:Y:S04]  /*1000*/  @!P3 LDG.E.U16 R12, desc[UR16][R8.64] ;  /* 0x00000010080cb981 */ /* 0x000ee8000c1e1500 */
[----:B------:R-:W3:Y:S04]  /*1010*/  @!P2 LDG.E.U16 R14, desc[UR16][R8.64+0x40] ;  /* 0x00004010080ea981 */ /* 0x000ee8000c1e1500 */
[----:B------:R-:W3:Y:S04]  /*1020*/  @!P1 LDG.E.U16 R16, desc[UR16][R8.64+0x80] ;  /* 0x0000801008109981 */ /* 0x000ee8000c1e1500 */
[----:B------:R0:W3:Y:S01]  /*1030*/  @!P0 LDG.E.U16 R22, desc[UR16][R8.64+0xc0] ;  /* 0x0000c01008168981 */ /* 0x0000e2000c1e1500 */
[----:B--2---:R-:W-:Y:S01]  /*1040*/  IMAD.WIDE.U32 R6, R10, UR18, R64 ;  /* 0x000000120a067c25 */ /* 0x004fe2000f8e0040 */
[----:B----4-:R-:W-:-:S03]  /*1050*/  PRMT R20, RZ, 0x7610, R20 ;  /* 0x00007610ff147816 */ /* 0x010fc60000000014 */
[----:B------:R-:W-:Y:S02]  /*1060*/  IMAD R7, R11, UR18, R7 ;  /* 0x000000120b077c24 */ /* 0x000fe4000f8e0207 */
[C---:B---3--:R-:W-:Y:S01]  /*1070*/  IMAD.WIDE.U32 R6, R107.reuse, R18, R6 ;  /* 0x000000126b067225 */ /* 0x048fe200078e0006 */
[----:B0-----:R-:W-:Y:S02]  /*1080*/  PRMT R8, RZ, 0x7610, R8 ;  /* 0x00007610ff087816 */ /* 0x001fe40000000008 */
[----:B------:R-:W-:Y:S01]  /*1090*/  PRMT R18, RZ, 0x7610, R18 ;  /* 0x00007610ff127816 */ /* 0x000fe20000000012 */
[----:B------:R-:W-:Y:S01]  /*10a0*/  IMAD R0, R107, R19, R7 ;  /* 0x000000136b007224 */ /* 0x000fe200078e0207 */
[----:B------:R-:W-:-:S05]  /*10b0*/  IADD3 R7, P4, PT, R88, R6, RZ ;  /* 0x0000000658077210 */ /* 0x000fca0007f9e0ff */
[----:B------:R-:W-:Y:S01]  /*10c0*/  IMAD.X R0, RZ, RZ, R0, P4 ;  /* 0x000000ffff007224 */ /* 0x000fe200020e0600 */
[----:B------:R-:W-:-:S04]  /*10d0*/  LEA R6, P4, R7, UR8, 0x1 ;  /* 0x0000000807067c11 */ /* 0x000fc8000f8808ff */
[----:B------:R-:W-:Y:S01]  /*10e0*/  LEA.HI.X R7, R7, UR9, R0, 0x1, P4 ;  /* 0x0000000907077c11 */ /* 0x000fe2000a0f0c00 */
[----:B-1----:R-:W-:Y:S01]  /*10f0*/  IMAD.U32 R28, R5, 0x10000, RZ ;  /* 0x00010000051c7824 */ /* 0x002fe200078e00ff */
[----:B------:R-:W-:Y:S01]  /*1100*/  SHF.L.U32 R29, R4, 0x10, RZ ;  /* 0x00000010041d7819 */ /* 0x000fe200000006ff */
[----:B------:R-:W0:Y:S01]  /*1110*/  LDCU.64 UR8, c[0x0][0x510] ;  /* 0x0000a200ff0877ac */ /* 0x000e220008000a00 */
[----:B------:R-:W-:Y:S04]  /*1120*/  STS.U16 [R31], R12 ;  /* 0x0000000c1f007388 */ /* 0x000fe80000000400 */
[----:B------:R-:W-:Y:S04]  /*1130*/  STS.U16 [R31+0x40], R14 ;  /* 0x0000400e1f007388 */ /* 0x000fe80000000400 */
[----:B------:R-:W-:Y:S04]  /*1140*/  STS.U16 [R31+0x80], R16 ;  /* 0x000080101f007388 */ /* 0x000fe80000000400 */
[----:B------:R-:W-:Y:S01]  /*1150*/  STS.U16 [R31+0xc0], R22 ;  /* 0x0000c0161f007388 */ /* 0x000fe20000000400 */
[----:B------:R-:W-:-:S03]  /*1160*/  NOP ;  /* 0x0000000000007918 */ /* 0x000fc60000000000 */
[----:B------:R-:W1:Y:S01]  /*1170*/  LDS.64 R12, [R30] ;  /* 0x000000001e0c7984 */ /* 0x000e620000000a00 */
[----:B------:R-:W-:Y:S06]  /*1180*/  BAR.SYNC.DEFER_BLOCKING 0x0 ;  /* 0x0000000000007b1d */ /* 0x000fec0000010000 */
[----:B------:R-:W2:Y:S04]  /*1190*/  @!P3 LDG.E.U16 R8, desc[UR16][R6.64] ;  /* 0x000000100608b981 */ /* 0x000ea8000c1e1500 */
[----:B------:R-:W3:Y:S04]  /*11a0*/  @!P2 LDG.E.U16 R18, desc[UR16][R6.64+0x40] ;  /* 0x000040100612a981 */ /* 0x000ee8000c1e1500 */
[----:B------:R-:W4:Y:S04]  /*11b0*/  @!P1 LDG.E.U16 R20, desc[UR16][R6.64+0x80] ;  /* 0x0000801006149981 */ /* 0x000f28000c1e1500 */
[----:B------:R-:W4:Y:S01]  /*11c0*/  @!P0 LDG.E.U16 R26, desc[UR16][R6.64+0xc0] ;  /* 0x0000c010061a8981 */ /* 0x000f22000c1e1500 */
[C---:B-1----:R-:W-:Y:S01]  /*11d0*/  SHF.L.U32 R0, R12.reuse, 0x10, RZ ;  /* 0x000000100c007819 */ /* 0x042fe200000006ff */
[C---:B------:R-:W-:Y:S01]  /*11e0*/  IMAD.U32 R10, R13.reuse, 0x10000, RZ ;  /* 0x000100000d0a7824 */ /* 0x040fe200078e00ff */
[----:B------:R-:W-:Y:S01]  /*11f0*/  PRMT R11, R12, 0x7632, R11 ;  /* 0x000076320c0b7816 */ /* 0x000fe2000000000b */
[----:B------:R-:W-:Y:S01]  /*1200*/  UISETP.NE.AND.EX UP0, UPT, UR13, URZ, UPT, UP0 ;  /* 0x000000ff0d00728c */ /* 0x000fe2000bf05300 */
[----:B------:R-:W-:Y:S01]  /*1210*/  PRMT R12, R13, 0x7632, R12 ;  /* 0x000076320d0c7816 */ /* 0x000fe2000000000c */
[----:B------:R-:W-:Y:S01]  /*1220*/  FMUL.FTZ R9, R0, -1.4426950216293334961 ;  /* 0xbfb8aa3b00097820 */ /* 0x000fe20000410000 */
[----:B------:R-:W-:-:S02]  /*1230*/  SHF.L.U32 R11, R11, 0x10, RZ ;  /* 0x000000100b0b7819 */ /* 0x000fc400000006ff */
[----:B------:R-:W-:Y:S01]  /*1240*/  ISETP.NE.AND P1, PT, R58, RZ, PT ;  /* 0x000000ff3a00720c */ /* 0x000fe20003f25270 */
[----:B------:R-:W-:Y:S02]  /*1250*/  IMAD.U32 R12, R12, 0x10000, RZ ;  /* 0x000100000c0c7824 */ /* 0x000fe400078e00ff */
[----:B------:R-:W-:Y:S01]  /*1260*/  FMUL.FTZ R14, R11, -1.4426950216293334961 ;  /* 0xbfb8aa3b0b0e7820 */ /* 0x000fe20000410000 */
[----:B------:R-:W1:Y:S05]  /*1270*/  MUFU.EX2 R9, R9 ;  /* 0x0000000900097308 */ /* 0x000e6a0000000800 */
[----:B------:R-:W0:Y:S01]  /*1280*/  MUFU.EX2 R14, R14 ;  /* 0x0000000e000e7308 */ /* 0x000e220000000800 */
[----:B-1----:R-:W-:Y:S01]  /*1290*/  FADD.FTZ R13, R9, 1 ;  /* 0x3f800000090d7421 */ /* 0x002fe20000010000 */
[----:B0-----:R-:W-:-:S05]  /*12a0*/  FADD.FTZ R9, R14, 1 ;  /* 0x3f8000000e097421 */ /* 0x001fca0000010000 */
[----:B------:R-:W-:Y:S08]  /*12b0*/  MUFU.RCP R13, R13 ;  /* 0x0000000d000d7308 */ /* 0x000ff00000001000 */
[----:B------:R-:W0:Y:S01]  /*12c0*/  MUFU.RCP R16, R9 ;  /* 0x0000000900107308 */ /* 0x000e220000001000 */
[----:B--2---:R1:W-:Y:S04]  /*12d0*/  STS.U16 [R31], R8 ;  /* 0x000000081f007388 */ /* 0x0043e80000000400 */
[----:B---3--:R2:W-:Y:S04]  /*12e0*/  STS.U16 [R31+0x40], R18 ;  /* 0x000040121f007388 */ /* 0x0085e80000000400 */
[----:B----4-:R-:W-:Y:S01]  /*12f0*/  STS.U16 [R31+0x80], R20 ;  /* 0x000080141f007388 */ /* 0x010fe20000000400 */
[----:B-1----:R-:W-:-:S03]  /*1300*/  FMUL.FTZ R8, R10, -1.4426950216293334961 ;  /* 0xbfb8aa3b0a087820 */ /* 0x002fc60000410000 */
[----:B------:R1:W-:Y:S01]  /*1310*/  STS.U16 [R31+0xc0], R26 ;  /* 0x0000c01a1f007388 */ /* 0x0003e20000000400 */
[----:B------:R-:W-:-:S03]  /*1320*/  NOP ;  /* 0x0000000000007918 */ /* 0x000fc60000000000 */
[----:B------:R-:W3:Y:S01]  /*1330*/  LDS.64 R6, [R30] ;  /* 0x000000001e067984 */ /* 0x000ee20000000a00 */
[----:B--2---:R-:W-:Y:S01]  /*1340*/  FMUL.FTZ R18, R12, -1.4426950216293334961 ;  /* 0xbfb8aa3b0c127820 */ /* 0x004fe20000410000 */
[----:B------:R-:W2:Y:S05]  /*1350*/  MUFU.EX2 R8, R8 ;  /* 0x0000000800087308 */ /* 0x000eaa0000000800 */
[----:B------:R-:W4:Y:S01]  /*1360*/  MUFU.EX2 R18, R18 ;  /* 0x0000001200127308 */ /* 0x000f220000000800 */
[----:B--2---:R-:W-:Y:S01]  /*1370*/  FADD.FTZ R15, R8, 1 ;  /* 0x3f800000080f7421 */ /* 0x004fe20000010000 */
[----:B------:R-:W-:Y:S02]  /*1380*/  PRMT R8, R4, 0x7632, R8 ;  /* 0x0000763204087816 */ /* 0x000fe40000000008 */
[----:B------:R-:W-:Y:S01]  /*1390*/  PRMT R4, R5, 0x7632, R4 ;  /* 0x0000763205047816 */ /* 0x000fe20000000004 */
[----:B------:R-:W2:Y:S01]  /*13a0*/  MUFU.RCP R17, R15 ;  /* 0x0000000f00117308 */ /* 0x000ea20000001000 */
[----:B----4-:R-:W-:Y:S01]  /*13b0*/  FADD.FTZ R19, R18, 1 ;  /* 0x3f80000012137421 */ /* 0x010fe20000010000 */
[----:B-1----:R-:W-:Y:S01]  /*13c0*/  SHF.L.U32 R26, R8, 0x10, RZ ;  /* 0x00000010081a7819 */ /* 0x002fe200000006ff */
[----:B0-----:R-:W-:Y:S01]  /*13d0*/  FADD.FTZ R8, -R16, 1 ;  /* 0x3f80000010087421 */ /* 0x001fe20000010100 */
[----:B------:R-:W-:-:S03]  /*13e0*/  IMAD.U32 R27, R4, 0x10000, RZ ;  /* 0x00010000041b7824 */ /* 0x000fc600078e00ff */
[C---:B------:R-:W-:Y:S01]  /*13f0*/  FFMA.FTZ R8, R11.reuse, R8, 1 ;  /* 0x3f8000000b087423 */ /* 0x040fe20000010008 */
[----:B------:R-:W0:Y:S01]  /*1400*/  MUFU.RCP R19, R19 ;  /* 0x0000001300137308 */ /* 0x000e220000001000 */
[----:B------:R-:W-:Y:S01]  /*1410*/  FMUL.FTZ R11, R11, R16 ;  /* 0x000000100b0b7220 */ /* 0x000fe20000410000 */
[----:B--2---:R-:W-:Y:S01]  /*1420*/  FADD.FTZ R9, -R17, 1 ;  /* 0x3f80000011097421 */ /* 0x004fe20000010100 */
[C---:B---3--:R-:W-:Y:S01]  /*1430*/  PRMT R5, R6.reuse, 0x7632, R5 ;  /* 0x0000763206057816 */ /* 0x048fe20000000005 */
[C---:B------:R-:W-:Y:S01]  /*1440*/  IMAD.U32 R18, R7.reuse, 0x10000, RZ ;  /* 0x0001000007127824 */ /* 0x040fe200078e00ff */
[----:B------:R-:W-:Y:S01]  /*1450*/  SHF.L.U32 R14, R6, 0x10, RZ ;  /* 0x00000010060e7819 */ /* 0x000fe200000006ff */
[----:B------:R-:W-:Y:S01]  /*1460*/  FFMA.FTZ R9, R10, R9, 1 ;  /* 0x3f8000000a097423 */ /* 0x000fe20000010009 */
[----:B------:R-:W-:Y:S01]  /*1470*/  PRMT R6, R7, 0x7632, R6 ;  /* 0x0000763207067816 */ /* 0x000fe20000000006 */
[----:B------:R-:W-:Y:S01]  /*1480*/  FADD.FTZ R7, -R13, 1 ;  /* 0x3f8000000d077421 */ /* 0x000fe20000010100 */
[----:B------:R-:W-:Y:S01]  /*1490*/  SHF.L.U32 R15, R5, 0x10, RZ ;  /* 0x00000010050f7819 */ /* 0x000fe200000006ff */
[----:B------:R-:W-:Y:S01]  /*14a0*/  FMUL.FTZ R4, R29, R14 ;  /* 0x0000000e1d047220 */ /* 0x000fe20000410000 */
[----:B0-----:R-:W-:Y:S01]  /*14b0*/  FADD.FTZ R21, -R19, 1 ;  /* 0x3f80000013157421 */ /* 0x001fe20000010100 */
[----:B------:R-:W-:-:S02]  /*14c0*/  IMAD.U32 R20, R6, 0x10000, RZ ;  /* 0x0001000006147824 */ /* 0x000fc400078e00ff */
[----:B------:R-:W-:Y:S01]  /*14d0*/  FMUL.FTZ R6, R28, R18 ;  /* 0x000000121c067220 */ /* 0x000fe20000410000 */
        /* <DEDUP_REMOVED lines=17> */
[----:B------:R-:W-:Y:S01]  /*15f0*/  BAR.SYNC.DEFER_BLOCKING 0x0 ;  /* 0x0000000000007b1d */ /* 0x000fe20000010000 */
[----:B------:R-:W-:Y:S01]  /*1600*/  FMUL.FTZ R29, R29, R0 ;  /* 0x000000001d1d7220 */ /* 0x000fe20000410000 */
[----:B------:R-:W-:Y:S01]  /*1610*/  FMUL.FTZ R28, R28, R17 ;  /* 0x000000111c1c7220 */ /* 0x000fe20000410000 */
[----:B------:R-:W-:Y:S01]  /*1620*/  FMUL.FTZ R26, R26, R11 ;  /* 0x0000000b1a1a7220 */ /* 0x000fe20000410000 */
[----:B------:R-:W-:-:S04]  /*1630*/  FMUL.FTZ R27, R27, R12 ;  /* 0x0000000c1b1b7220 */ /* 0x000fc80000410000 */
[----:B------:R-:W0:Y:S01]  /*1640*/  LDC.64 R6, c[0x0][0x508] ;  /* 0x00014200ff067b82 */ /* 0x000e220000000a00 */
[----:B------:R1:W-:Y:S01]  /*1650*/  STS.64 [R30], R4 ;  /* 0x000000041e007388 */ /* 0x0003e20000000a00 */
        /* <DEDUP_REMOVED lines=59> */
.L_x_9902:
[----:B------:R-:W-:Y:S01]  /*1a10*/  BAR.SYNC.DEFER_BLOCKING 0x0 ;  /* 0x0000000000007b1d */ /* 0x000fe20000010000 */
[C---:B------:R-:W-:Y:S01]  /*1a20*/  PRMT R19, R24.reuse, 0x7632, R19 ;  /* 0x0000763218137816 */ /* 0x040fe20000000013 */
[----:B------:R-:W-:Y:S01]  /*1a30*/  UISETP.GE.AND UP0, UPT, UR4, 0x1, UPT ;  /* 0x000000010400788c */ /* 0x000fe2000bf06270 */
[----:B------:R-:W-:Y:S01]  /*1a40*/  SHF.L.U32 R24, R24, 0x10, RZ ;  /* 0x0000001018187819 */ /* 0x000fe200000006ff */
[----:B01----:R-:W-:Y:S01]  /*1a50*/  IMAD.U32 R5, R3, 0x10000, RZ ;  /* 0x0001000003057824 */ /* 0x003fe200078e00ff */
[----:B------:R-:W-:Y:S02]  /*1a60*/  SHF.L.U32 R19, R19, 0x10, RZ ;  /* 0x0000001013137819 */ /* 0x000fe400000006ff */
[----:B------:R-:W-:Y:S02]  /*1a70*/  CS2R R22, SRZ ;  /* 0x0000000000167805 */ /* 0x000fe4000001ff00 */
[C---:B------:R-:W-:Y:S01]  /*1a80*/  PRMT R0, R2.reuse, 0x7632, R0 ;  /* 0x0000763202007816 */ /* 0x040fe20000000000 */
[----:B------:R-:W-:Y:S01]  /*1a90*/  FFMA.FTZ R7, R29, R24, R102 ;  /* 0x000000181d077223 */ /* 0x000fe20000010066 */
[----:B------:R-:W-:-:S02]  /*1aa0*/  SHF.L.U32 R17, R2, 0x10, RZ ;  /* 0x0000001002117819 */ /* 0x000fc400000006ff */
[----:B------:R-:W-:Y:S02]  /*1ab0*/  CS2R R20, SRZ ;  /* 0x0000000000147805 */ /* 0x000fe4000001ff00 */
[C---:B------:R-:W-:Y:S01]  /*1ac0*/  PRMT R18, R25.reuse, 0x7632, R18 ;  /* 0x0000763219127816 */ /* 0x040fe20000000012 */
[----:B------:R-:W-:Y:S01]  /*1ad0*/  IMAD.U32 R25, R25, 0x10000, RZ ;  /* 0x0001000019197824 */ /* 0x000fe200078e00ff */
[----:B------:R-:W-:Y:S01]  /*1ae0*/  PRMT R2, R3, 0x7632, R2 ;  /* 0x0000763203027816 */ /* 0x000fe20000000002 */
[----:B------:R-:W-:Y:S01]  /*1af0*/  FFMA.FTZ R7, R26, R19, R7 ;  /* 0x000000131a077223 */ /* 0x000fe20000010007 */
[----:B------:R-:W-:Y:S01]  /*1b00*/  SHF.L.U32 R18, R18, 0x10, RZ ;  /* 0x0000001012127819 */ /* 0x000fe200000006ff */
[----:B------:R-:W-:Y:S01]  /*1b10*/  IMAD.U32 R3, R0, 0x10000, RZ ;  /* 0x0001000000037824 */ /* 0x000fe200078e00ff */
[----:B------:R-:W-:Y:S01]  /*1b20*/  SHF.L.U32 R15, R2, 0x10, RZ ;  /* 0x00000010020f7819 */ /* 0x000fe200000006ff */
[C---:B------:R-:W-:Y:S01]  /*1b30*/  FFMA.FTZ R102, R28.reuse, R25, R7 ;  /* 0x000000191c667223 */ /* 0x040fe20000010007 */
        /* <DEDUP_REMOVED lines=19> */
[----:B------:R-:W-:Y:S01]  /*1c70*/  IADD3 R80, P3, PT, R64, R52, RZ ;  /* 0x0000003440507210 */ /* 0x000fe20007f7e0ff */
[----:B------:R-:W-:Y:S01]  /*1c80*/  FMUL.FTZ R4, R15, R18 ;  /* 0x000000120f047220 */ /* 0x000fe20000410000 */
[----:B------:R-:W-:Y:S01]  /*1c90*/  ISETP.GE.AND P2, PT, R88, R41, PT ;  /* 0x000000295800720c */ /* 0x000fe20003f46270 */
[----:B------:R-:W-:Y:S01]  /*1ca0*/  IMAD.MOV.U32 R23, RZ, RZ, RZ ;  /* 0x000000ffff177224 */ /* 0x000fe200078e00ff */
[----:B------:R-:W-:Y:S01]  /*1cb0*/  IADD3 R9, PT, PT, R51, -0x2, RZ ;  /* 0xfffffffe33097810 */ /* 0x000fe20007ffe0ff */
[----:B------:R-:W2:Y:S01]  /*1cc0*/  LDCU UR12, c[0x0][0x394] ;  /* 0x00007280ff0c77ac */ /* 0x000ea20008000800 */
[----:B------:R-:W-:Y:S01]  /*1cd0*/  IADD3 R8, PT, PT, R64, R58, RZ ;  /* 0x0000003a40087210 */ /* 0x000fe20007ffe0ff */
[----:B------:R-:W3:Y:S01]  /*1ce0*/  LDC.64 R70, c[0x0][0x3c0] ;  /* 0x0000f000ff467b82 */ /* 0x000ee20000000a00 */
[----:B------:R-:W-:Y:S01]  /*1cf0*/  ISETP.EQ.AND P0, PT, R58, RZ, P0 ;  /* 0x000000ff3a00720c */ /* 0x000fe20000702270 */
[----:B------:R-:W4:Y:S01]  /*1d00*/  LDCU UR14, c[0x0][0x38c] ;  /* 0x00007180ff0e77ac */ /* 0x000f220008000800 */
[----:B------:R-:W-:-:S02]  /*1d10*/  LOP3.LUT R3, R3, 0x100, RZ, 0xc0, !PT ;  /* 0x0000010003037812 */ /* 0x000fc400078ec0ff */
[----:B------:R-:W-:Y:S01]  /*1d20*/  LOP3.LUT R2, R2, 0x100, RZ, 0xc0, !PT ;  /* 0x0000010002027812 */ /* 0x000fe200078ec0ff */
[----:B------:R-:W0:Y:S01]  /*1d30*/  LDCU UR13, c[0x0][0x388] ;  /* 0x00007100ff0d77ac */ /* 0x000e220008000800 */
[----:B------:R-:W-:Y:S01]  /*1d40*/  IADD3.X R79, PT, PT, RZ, R44, RZ, P1, !PT ;  /* 0x0000002cff4f7210 */ /* 0x000fe20000ffe4ff */
[----:B------:R-:W0:Y:S01]  /*1d50*/  LDC.64 R72, c[0x0][0x3e0] ;  /* 0x0000f800ff487b82 */ /* 0x000e220000000a00 */
[----:B------:R-:W-:Y:S01]  /*1d60*/  IADD3.X R81, PT, PT, RZ, R43, RZ, P3, !PT ;  /* 0x0000002bff517210 */ /* 0x000fe20001ffe4ff */
[----:B------:R-:W0:Y:S01]  /*1d70*/  LDCU.64 UR8, c[0x0][0x538] ;  /* 0x0000a700ff0877ac */ /* 0x000e220008000a00 */
[----:B------:R-:W0:Y:S05]  /*1d80*/  LDCU.64 UR10, c[0x0][0x540] ;  /* 0x0000a800ff0a77ac */ /* 0x000e2a0008000a00 */
[----:B------:R-:W0:Y:S01]  /*1d90*/  LDC.64 R74, c[0x0][0x4d0] ;  /* 0x00013400ff4a7b82 */ /* 0x000e220000000a00 */
[----:B------:R-:W-:-:S07]  /*1da0*/  UMOV UR4, URZ ;  /* 0x000000ff00047c82 */ /* 0x000fce0008000000 */
[----:B--2-4-:R-:W0:Y:S02]  /*1db0*/  LDC.64 R76, c[0x0][0x4f0] ;  /* 0x00013c00ff4c7b82 */ /* 0x014e240000000a00 */
.L_x_9917:
[----:B------:R-:W-:Y:S02]  /*1dc0*/  HFMA2 R33, -RZ, RZ, 0, 0 ;  /* 0x00000000ff217431 */ /* 0x000fe400000001ff */
[----:B------:R-:W-:Y:S01]  /*1dd0*/  IMAD.MOV.U32 R32, RZ, RZ, R88 ;  /* 0x000000ffff207224 */ /* 0x000fe200078e0058 */
[-C--:B------:R-:W-:Y:S02]  /*1de0*/  ISETP.GE.AND P4, PT, R48, R41.reuse, PT ;  /* 0x000000293000720c */ /* 0x080fe40003f86270 */
[-C--:B------:R-:W-:Y:S01]  /*1df0*/  ISETP.GE.AND P3, PT, R50, R41.reuse, PT ;  /* 0x000000293200720c */ /* 0x080fe20003f66270 */
[----:B---3--:R-:W-:Y:S01]  /*1e00*/  IMAD.WIDE.U32 R34, R70, UR4, R32 ;  /* 0x0000000446227c25 */ /* 0x008fe2000f8e0020 */
[----:B------:R-:W-:-:S03]  /*1e10*/  ISETP.GE.AND P1, PT, R46, R41, PT ;  /* 0x000000292e00720c */ /* 0x000fc60003f26270 */
[----:B------:R-:W-:Y:S01]  /*1e20*/  IMAD R0, R71, UR4, R35 ;  /* 0x0000000447007c24 */ /* 0x000fe2000f8e0223 */
[----:B0---4-:R-:W-:-:S04]  /*1e30*/  LEA R82, P5, R34, R94, 0x1 ;  /* 0x0000005e22527211 */ /* 0x011fc800078a08ff */
[----:B------:R-:W-:-:S05]  /*1e40*/  LEA.HI.X R83, R34, R93, R0, 0x1, P5 ;  /* 0x0000005d22537211 */ /* 0x000fca00028f0c00 */
[----:B--2---:R-:W2:Y:S04]  /*1e50*/  @!P2 LDG.E.U16 R108, desc[UR16][R82.64] ;  /* 0x00000010526ca981 */ /* 0x004ea8000c1e1500 */
[----:B------:R-:W3:Y:S04]  /*1e60*/  @!P4 LDG.E.U16 R0, desc[UR16][R82.64+0x80] ;  /* 0x000080105200c981 */ /* 0x000ee8000c1e1500 */
[----:B------:R-:W4:Y:S04]  /*1e70*/  @!P3 LDG.E.U16 R85, desc[UR16][R82.64+0x40] ;  /* 0x000040105255b981 */ /* 0x000f28000c1e1500 */
[----:B------:R-:W5:Y:S01]  /*1e80*/  @!P1 LDG.E.U16 R87, desc[UR16][R82.64+0xc0] ;  /* 0x0000c01052579981 */ /* 0x000f62000c1e1500 */
[----:B------:R-:W-:Y:S01]  /*1e90*/  MOV R34, R56 ;  /* 0x0000003800227202 */ /* 0x000fe20000000f00 */
[----:B------:R-:W-:-:S04]  /*1ea0*/  IMAD.MOV.U32 R35, RZ, RZ, R101 ;  /* 0x000000ffff237224 */ /* 0x000fc800078e0065 */
[----:B0-----:R-:W-:-:S04]  /*1eb0*/  IMAD.WIDE.U32 R38, R66, UR4, R34 ;  /* 0x0000000442267c25 */ /* 0x001fc8000f8e0022 */
[----:B------:R-:W-:Y:S02]  /*1ec0*/  HFMA2 R84, -RZ, RZ, 0, 0 ;  /* 0x00000000ff547431 */ /* 0x000fe400000001ff */
[----:B------:R-:W-:Y:S01]  /*1ed0*/  IMAD R37, R67, UR4, R39 ;  /* 0x0000000443257c24 */ /* 0x000fe2000f8e0227 */
[----:B-1----:R-:W-:Y:S02]  /*1ee0*/  LEA R36, P5, R38, R68, 0x2 ;  /* 0x0000004426247211 */ /* 0x002fe400078a10ff */
[----:B------:R-:W-:Y:S01]  /*1ef0*/  MOV R86, RZ ;  /* 0x000000ff00567202 */ /* 0x000fe20000000f00 */
[----:B------:R-:W-:Y:S01]  /*1f00*/  IMAD.WIDE.U32 R32, R72, UR4, R32 ;  /* 0x0000000448207c25 */ /* 0x000fe2000f8e0020 */
[----:B------:R-:W-:Y:S02]  /*1f10*/  LEA.HI.X R37, R38, R69, R37, 0x2, P5 ;  /* 0x0000004526257211 */ /* 0x000fe400028f1425 */
[----:B------:R-:W-:Y:S01]  /*1f20*/  ISETP.GE.AND P5, PT, R88, R41, PT ;  /* 0x000000295800720c */ /* 0x000fe20003fa6270 */
[----:B------:R-:W-:Y:S01]  /*1f30*/  IMAD R33, R73, UR4, R33 ;  /* 0x0000000449217c24 */ /* 0x000fe2000f8e0221 */
[----:B------:R-:W-:-:S04]  /*1f40*/  LEA R34, P6, R32, R92, 0x1 ;  /* 0x0000005c20227211 */ /* 0x000fc800078c08ff */
[----:B------:R-:W-:Y:S02]  /*1f50*/  LEA.HI.X R35, R32, R90, R33, 0x1, P6 ;  /* 0x0000005a20237211 */ /* 0x000fe400030f0c21 */
[----:B--2---:R-:W-:Y:S02]  /*1f60*/  @!P2 PRMT R84, R108, 0x5410, RZ ;  /* 0x000054106c54a816 */ /* 0x004fe400000000ff */
[----:B---3--:R-:W-:Y:S02]  /*1f70*/  @!P4 PRMT R86, R0, 0x5410, RZ ;  /* 0x000054100056c816 */ /* 0x008fe400000000ff */
[----:B------:R0:W2:Y:S01]  /*1f80*/  LDG.E R0, desc[UR16][R36.64] ;  /* 0x0000001024007981 */ /* 0x0000a2000c1e1900 */
[----:B----4-:R-:W-:Y:S02]  /*1f90*/  @!P3 PRMT R84, R84, 0x5410, R85 ;  /* 0x000054105454b816 */ /* 0x010fe40000000055 */
[----:B-----5:R-:W-:Y:S02]  /*1fa0*/  @!P1 PRMT R86, R86, 0x5410, R87 ;  /* 0x0000541056569816 */ /* 0x020fe40000000057 */
[----:B------:R-:W-:-:S02]  /*1fb0*/  PRMT R82, R84, 0x7632, R82 ;  /* 0x0000763254527816 */ /* 0x000fc40000000052 */
[----:B------:R-:W-:Y:S01]  /*1fc0*/  PRMT R85, R86, 0x7632, R85 ;  /* 0x0000763256557816 */ /* 0x000fe20000000055 */
[----:B------:R-:W-:Y:S04]  /*1fd0*/  STS.U16 [R31], R84 ;  /* 0x000000541f007388 */ /* 0x000fe80000000400 */
[----:B------:R1:W-:Y:S04]  /*1fe0*/  STS.U16 [R31+0x40], R82 ;  /* 0x000040521f007388 */ /* 0x0003e80000000400 */
[----:B------:R-:W-:Y:S04]  /*1ff0*/  STS.U16 [R31+0x80], R86 ;  /* 0x000080561f007388 */ /* 0x000fe80000000400 */
[----:B------:R-:W-:Y:S01]  /*2000*/  STS.U16 [R31+0xc0], R85 ;  /* 0x0000c0551f007388 */ /* 0x000fe20000000400 */
[----:B------:R-:W-:-:S03]  /*2010*/  NOP ;  /* 0x0000000000007918 */ /* 0x000fc60000000000 */
[----:B------:R-:W3:Y:S04]  /*2020*/  @!P5 LDG.E.U16 R32, desc[UR16][R34.64] ;  /* 0x000000102220d981 */ /* 0x000ee8000c1e1500 */
[----:B------:R-:W4:Y:S04]  /*2030*/  @!P4 LDG.E.U16 R39, desc[UR16][R34.64+0x80] ;  /* 0x000080102227c981 */ /* 0x000f28000c1e1500 */
[----:B------:R-:W5:Y:S04]  /*2040*/  @!P3 LDG.E.U16 R33, desc[UR16][R34.64+0x40] ;  /* 0x000040102221b981 */ /* 0x000f68000c1e1500 */
[----:B------:R-:W2:Y:S01]  /*2050*/  @!P1 LDG.E.U16 R83, desc[UR16][R34.64+0xc0] ;  /* 0x0000c01022539981 */ /* 0x000ea2000c1e1500 */
[----:B------:R-:W-:-:S02]  /*2060*/  IMAD.MOV.U32 R38, RZ, RZ, RZ ;  /* 0x000000ffff267224 */ /* 0x000fc400078e00ff */
[----:B0-----:R-:W-:Y:S01]  /*2070*/  HFMA2 R36, -RZ, RZ, 0, 0 ;  /* 0x00000000ff247431 */ /* 0x001fe200000001ff */
[----:B------:R-:W0:Y:S01]  /*2080*/  S2UR UR7, SR_CgaCtaId ;  /* 0x00000000000779c3 */ /* 0x000e220000008800 */
[----:B------:R-:W-:Y:S01]  /*2090*/  UMOV UR6, 0x400 ;  /* 0x0000040000067882 */ /* 0x000fe20000000000 */
[----:B------:R-:W-:Y:S01]  /*20a0*/  BSSY.RECONVERGENT B0, `(.L_x_9904) ;  /* 0x000003c000007945 */ /* 0x000fe20003800200 */
[----:B0-----:R-:W-:Y:S01]  /*20b0*/  ULEA UR6, UR7, UR6, 0x18 ;  /* 0x0000000607067291 */ /* 0x001fe2000f8ec0ff */
[----:B---3--:R-:W-:Y:S02]  /*20c0*/  @!P5 PRMT R38, R32, 0x5410, RZ ;  /* 0x000054102026d816 */ /* 0x008fe400000000ff */
[----:B----4-:R-:W-:Y:S02]  /*20d0*/  @!P4 PRMT R36, R39, 0x5410, RZ ;  /* 0x000054102724c816 */ /* 0x010fe400000000ff */
[----:B-----5:R-:W-:Y:S02]  /*20e0*/  @!P3 PRMT R38, R38, 0x5410, R33 ;  /* 0x000054102626b816 */ /* 0x020fe40000000021 */
[----:B------:R-:W0:Y:S01]  /*20f0*/  LDS.64 R32, [R30] ;  /* 0x000000001e207984 */ /* 0x000e220000000a00 */
[----:B--2---:R-:W-:-:S02]  /*2100*/  @!P1 PRMT R36, R36, 0x5410, R83 ;  /* 0x0000541024249816 */ /* 0x004fc40000000053 */
[----:B-1----:R-:W-:Y:S02]  /*2110*/  PRMT R82, R38, 0x7632, R82 ;  /* 0x0000763226527816 */ /* 0x002fe40000000052 */
[----:B------:R-:W-:Y:S01]  /*2120*/  PRMT R83, R36, 0x7632, R83 ;  /* 0x0000763224537816 */ /* 0x000fe20000000053 */
[----:B------:R1:W-:Y:S04]  /*2130*/  STS.U16 [R31+0x100], R38 ;  /* 0x000100261f007388 */ /* 0x0003e80000000400 */
[----:B------:R2:W-:Y:S04]  /*2140*/  STS.U16 [R31+0x180], R36 ;  /* 0x000180241f007388 */ /* 0x0005e80000000400 */
[----:B------:R-:W-:Y:S04]  /*2150*/  STS.U16 [R31+0x140], R82 ;  /* 0x000140521f007388 */ /* 0x000fe80000000400 */
[----:B------:R3:W-:Y:S01]  /*2160*/  STS.U16 [R31+0x1c0], R83 ;  /* 0x0001c0531f007388 */ /* 0x0007e20000000400 */
[----:B------:R-:W-:-:S03]  /*2170*/  NOP ;  /* 0x0000000000007918 */ /* 0x000fc60000000000 */
[----:B------:R-:W4:Y:S01]  /*2180*/  LDS.64 R34, [R30+0x100] ;  /* 0x000100001e227984 */ /* 0x000f220000000a00 */
[----:B------:R-:W-:Y:S01]  /*2190*/  FMUL.FTZ R37, R0, 1.4426950216293334961 ;  /* 0x3fb8aa3b00257820 */ /* 0x000fe20000410000 */
[----:B------:R-:W-:Y:S02]  /*21a0*/  ISETP.NE.AND P3, PT, R58, RZ, PT ;  /* 0x000000ff3a00720c */ /* 0x000fe40003f65270 */
[----:B-1----:R-:W-:Y:S01]  /*21b0*/  IADD3 R38, PT, PT, R3, UR4, RZ ;  /* 0x0000000403267c10 */ /* 0x002fe2000fffe0ff */
[----:B------:R-:W-:-:S03]  /*21c0*/  FMUL.FTZ R39, R17, R37 ;  /* 0x0000002511277220 */ /* 0x000fc60000410000 */
[----:B------:R-:W-:Y:S01]  /*21d0*/  SEL R38, R38, R47, !P3 ;  /* 0x0000002f26267207 */ /* 0x000fe20005800000 */
[-C--:B--2---:R-:W-:Y:S02]  /*21e0*/  FMUL.FTZ R36, R14, R37.reuse ;  /* 0x000000250e247220 */ /* 0x084fe40000410000 */
[----:B------:R-:W1:Y:S01]  /*21f0*/  MUFU.EX2 R39, R39 ;  /* 0x0000002700277308 */ /* 0x000e620000000800 */
[----:B------:R-:W-:Y:S01]  /*2200*/  LEA R84, R38, UR6, 0x2 ;  /* 0x0000000626547c11 */ /* 0x000fe2000f8e10ff */
[-C--:B------:R-:W-:Y:S01]  /*2210*/  FMUL.FTZ R38, R16, R37.reuse ;  /* 0x0000002510267220 */ /* 0x080fe20000410000 */
[----:B---3--:R-:W-:Y:S01]  /*2220*/  FMUL.FTZ R83, R15, R37 ;  /* 0x000000250f537220 */ /* 0x008fe20000410000 */
[----:B------:R-:W-:Y:S01]  /*2230*/  ISETP.NE.AND P1, PT, R58, 0x1f, PT ;  /* 0x0000001f3a00780c */ /* 0x000fe20003f25270 */
[C---:B0-----:R-:W-:Y:S01]  /*2240*/  IMAD.U32 R108, R32.reuse, 0x10000, RZ ;  /* 0x00010000206c7824 */ /* 0x041fe200078e00ff */
[----:B------:R-:W-:Y:S01]  /*2250*/  PRMT R111, R32, 0x7632, R111 ;  /* 0x00007632206f7816 */ /* 0x000fe2000000006f */
[----:B------:R-:W0:Y:S01]  /*2260*/  MUFU.EX2 R36, R36 ;  /* 0x0000002400247308 */ /* 0x000e220000000800 */
[----:B------:R-:W-:-:S03]  /*2270*/  PRMT R109, R33, 0x7632, R109 ;  /* 0x00007632216d7816 */ /* 0x000fc6000000006d */
[----:B------:R-:W2:Y:S01]  /*2280*/  MUFU.EX2 R38, R38 ;  /* 0x0000002600267308 */ /* 0x000ea20000000800 */
[----:B------:R-:W-:Y:S02]  /*2290*/  SHF.L.U32 R110, R33, 0x10, RZ ;  /* 0x00000010216e7819 */ /* 0x000fe400000006ff */
[----:B------:R-:W-:Y:S01]  /*22a0*/  SHF.L.U32 R111, R111, 0x10, RZ ;  /* 0x000000106f6f7819 */ /* 0x000fe200000006ff */
[----:B-1----:R1:W-:Y:S01]  /*22b0*/  STS [R84+0x838], R39 ;  /* 0x0008382754007388 */ /* 0x0023e20000000800 */
[----:B------:R-:W-:Y:S02]  /*22c0*/  SHF.L.U32 R109, R109, 0x10, RZ ;  /* 0x000000106d6d7819 */ /* 0x000fe400000006ff */
[C---:B----4-:R-:W-:Y:S02]  /*22d0*/  PRMT R32, R34.reuse, 0x7632, R32 ;  /* 0x0000763222207816 */ /* 0x050fe40000000020 */
[----:B------:R-:W-:Y:S02]  /*22e0*/  SHF.L.U32 R82, R34, 0x10, RZ ;  /* 0x0000001022527819 */ /* 0x000fe400000006ff */
[----:B------:R1:W3:Y:S01]  /*22f0*/  MUFU.EX2 R34, R83 ;  /* 0x0000005300227308 */ /* 0x0002e20000000800 */
[C---:B------:R-:W-:Y:S01]  /*2300*/  PRMT R33, R35.reuse, 0x7632, R33 ;  /* 0x0000763223217816 */ /* 0x040fe20000000021 */
[----:B------:R-:W-:-:S02]  /*2310*/  IMAD.U32 R113, R35, 0x10000, RZ ;  /* 0x0001000023717824 */ /* 0x000fc400078e00ff */
        /* <DEDUP_REMOVED lines=11> */
[----:B0123--:R-:W-:Y:S05]  /*23d0*/  @P1 BRA `(.L_x_9905) ;  /* 0x00000000001c1947 */ /* 0x00ffea0003800000 */
[----:B------:R-:W-:Y:S02]  /*23e0*/  ISETP.NE.AND P1, PT, R51, UR12, PT ;  /* 0x0000000c33007c0c */ /* 0x000fe4000bf25270 */
[----:B------:R-:W-:-:S11]  /*23f0*/  MOV R85, 0x3f800000 ;  /* 0x3f80000000557802 */ /* 0x000fd60000000f00 */
[----:B------:R-:W-:Y:S05]  /*2400*/  @!P1 BRA `(.L_x_9906) ;  /* 0x0000000000149947 */ /* 0x000fea0003800000 */
[----:B------:R-:W-:-:S05]  /*2410*/  VIADD R32, R2, UR4 ;  /* 0x0000000402207c36 */ /* 0x000fca0008000000 */
[----:B------:R-:W-:-:S05]  /*2420*/  LEA R32, R32, UR6, 0x2 ;  /* 0x0000000620207c11 */ /* 0x000fca000f8e10ff */
[----:B------:R2:W3:Y:S01]  /*2430*/  LDS R85, [R32+0x838] ;  /* 0x0008380020557984 */ /* 0x0004e20000000800 */
[----:B------:R-:W-:Y:S05]  /*2440*/  BRA `(.L_x_9906) ;  /* 0x0000000000047947 */ /* 0x000fea0003800000 */
.L_x_9905:
[----:B------:R0:W1:Y:S02]  /*2450*/  LDS R85, [R91+UR5+0x103c] ;  /* 0x00103c055b557984 */ /* 0x0000640008000800 */
.L_x_9906:
[----:B------:R-:W-:Y:S05]  /*2460*/  BSYNC.RECONVERGENT B0 ;  /* 0x0000000000007941 */ /* 0x000fea0003800200 */
.L_x_9904:
[----:B--2---:R-:W2:Y:S01]  /*2470*/  @P0 LDC R32, c[0x0][0x38c] ;  /* 0x0000e300ff200b82 */ /* 0x004ea20000000800 */
[----:B------:R-:W-:Y:S01]  /*2480*/  MOV R118, RZ ;  /* 0x000000ff00767202 */ /* 0x000fe20000000f00 */
[----:B--2---:R-:W-:-:S04]  /*2490*/  @P0 IMAD R33, R9, R32, UR4 ;  /* 0x0000000409210e24 */ /* 0x004fc8000f8e0220 */
[----:B------:R-:W-:-:S05]  /*24a0*/  @P0 IMAD.WIDE R32, R33, 0x8, R62 ;  /* 0x0000000821200825 */ /* 0x000fca00078e023e */
[----:B------:R2:W4:Y:S01]  /*24b0*/  @P0 LDG.E R118, desc[UR16][R32.64+0x4] ;  /* 0x0000041020760981 */ /* 0x000522000c1e1900 */
        /* <DEDUP_REMOVED lines=11> */
[----:B--2---:R-:W-:Y:S01]  /*2570*/  FMUL.FTZ R33, R39, R36 ;  /* 0x0000002427217220 */ /* 0x004fe20000410000 */
[----:B------:R-:W-:Y:S01]  /*2580*/  ISETP.GT.U32.AND P5, PT, R49, 0x17, PT ;  /* 0x000000173100780c */ /* 0x000fe20003fa4070 */
[----:B------:R-:W1:Y:S01]  /*2590*/  SHFL.DOWN PT, R87, R124, 0x1, 0x1f ;  /* 0x08201f007c577f89 */ /* 0x000e6200000e0000 */
[----:B------:R-:W-:Y:S01]  /*25a0*/  MOV R121, R84 ;  /* 0x0000005400797202 */ /* 0x000fe20000000f00 */
[----:B------:R-:W-:Y:S01]  /*25b0*/  FMUL.FTZ R33, R38, R33 ;  /* 0x0000002126217220 */ /* 0x000fe20000410000 */
[----:B------:R-:W-:Y:S01]  /*25c0*/  ULEA UR7, UR4, UR6, 0x3 ;  /* 0x0000000604077291 */ /* 0x000fe2000f8e18ff */
[----:B------:R-:W2:Y:S01]  /*25d0*/  SHFL.DOWN PT, R86, R84, 0x1, 0x1f ;  /* 0x08201f0054567f89 */ /* 0x000ea200000e0000 */
[----:B------:R-:W-:Y:S01]  /*25e0*/  BSSY.RECONVERGENT B0, `(.L_x_9907) ;  /* 0x0000082000007945 */ /* 0x000fe20003800200 */
[----:B------:R-:W-:-:S02]  /*25f0*/  FMUL.FTZ R120, R34, R33 ;  /* 0x0000002122787220 */ /* 0x000fc40000410000 */
[----:B------:R-:W3:Y:S04]  /*2600*/  SHFL.UP PT, R32, R83, 0x1, RZ ;  /* 0x0420000053207989 */ /* 0x000ee800000e00ff */
[----:B------:R-:W5:Y:S01]  /*2610*/  SHFL.UP PT, R33, R120, 0x1, RZ ;  /* 0x0420000078217989 */ /* 0x000f6200000e00ff */
[----:B-1----:R-:W-:Y:S01]  /*2620*/  @P1 FMUL.FTZ R82, R87, R124 ;  /* 0x0000007c57521220 */ /* 0x002fe20000410000 */
[----:B--2---:R-:W-:-:S03]  /*2630*/  @P1 FFMA.FTZ R121, R124, R86, R121 ;  /* 0x000000567c791223 */ /* 0x004fc60000010079 */
[----:B------:R-:W-:Y:S01]  /*2640*/  @P1 IMAD.MOV.U32 R124, RZ, RZ, R82 ;  /* 0x000000ffff7c1224 */ /* 0x000fe200078e0052 */
[----:B------:R-:W-:Y:S01]  /*2650*/  ISETP.GE.AND P1, PT, R40, 0x1, PT ;  /* 0x000000012800780c */ /* 0x000fe20003f26270 */
[----:B------:R-:W-:Y:S02]  /*2660*/  IMAD.MOV.U32 R86, RZ, RZ, 0x3f800000 ;  /* 0x3f800000ff567424 */ /* 0x000fe400078e00ff */
[----:B---3--:R-:W-:Y:S01]  /*2670*/  FFMA.FTZ R32, R120, R32, R83 ;  /* 0x0000002078207223 */ /* 0x008fe20000010053 */
[----:B------:R-:W1:Y:S04]  /*2680*/  SHFL.DOWN PT, R84, R121, 0x2, 0x1f ;  /* 0x08401f0079547f89 */ /* 0x000e6800000e0000 */
[----:B------:R-:W2:Y:S01]  /*2690*/  SHFL.DOWN PT, R87, R124, 0x2, 0x1f ;  /* 0x08401f007c577f89 */ /* 0x000ea200000e0000 */
[----:B------:R-:W-:-:S05]  /*26a0*/  FSEL R83, R83, R32, !P1 ;  /* 0x0000002053537208 */ /* 0x000fca0004800000 */
[----:B------:R-:W3:Y:S01]  /*26b0*/  SHFL.UP PT, R32, R83, 0x2, RZ ;  /* 0x0440000053207989 */ /* 0x000ee200000e00ff */
[----:B-----5:R-:W-:Y:S01]  /*26c0*/  @P1 FMUL.FTZ R120, R120, R33 ;  /* 0x0000002178781220 */ /* 0x020fe20000410000 */
[----:B------:R-:W-:-:S04]  /*26d0*/  ISETP.GE.AND P1, PT, R40, 0x2, PT ;  /* 0x000000022800780c */ /* 0x000fc80003f26270 */
[----:B------:R-:W5:Y:S01]  /*26e0*/  SHFL.UP PT, R33, R120, 0x2, RZ ;  /* 0x0440000078217989 */ /* 0x000f6200000e00ff */
[C---:B-1----:R-:W-:Y:S01]  /*26f0*/  @!P4 FFMA.FTZ R121, R124.reuse, R84, R121 ;  /* 0x000000547c79c223 */ /* 0x042fe20000010079 */
[----:B--2---:R-:W-:-:S05]  /*2700*/  @!P4 FMUL.FTZ R82, R124, R87 ;  /* 0x000000577c52c220 */ /* 0x004fca0000410000 */
[----:B------:R-:W-:Y:S01]  /*2710*/  @!P4 MOV R124, R82 ;  /* 0x00000052007cc202 */ /* 0x000fe20000000f00 */
[----:B---3--:R-:W-:Y:S01]  /*2720*/  FFMA.FTZ R32, R120, R32, R83 ;  /* 0x0000002078207223 */ /* 0x008fe20000010053 */
[----:B------:R-:W-:-:S03]  /*2730*/  ISETP.GT.U32.AND P4, PT, R49, 0x1b, PT ;  /* 0x0000001b3100780c */ /* 0x000fc60003f84070 */
[----:B------:R-:W1:Y:S01]  /*2740*/  SHFL.DOWN PT, R123, R124, 0x4, 0x1f ;  /* 0x08801f007c7b7f89 */ /* 0x000e6200000e0000 */
[----:B------:R-:W-:Y:S01]  /*2750*/  FSEL R87, R83, R32, !P1 ;  /* 0x0000002053577208 */ /* 0x000fe20004800000 */
[----:B-----5:R-:W-:Y:S01]  /*2760*/  @P1 FMUL.FTZ R120, R120, R33 ;  /* 0x0000002178781220 */ /* 0x020fe20000410000 */
[----:B------:R-:W-:Y:S01]  /*2770*/  ISETP.GE.AND P1, PT, R51, UR12, PT ;  /* 0x0000000c33007c0c */ /* 0x000fe2000bf26270 */
[----:B------:R-:W2:Y:S03]  /*2780*/  SHFL.DOWN PT, R83, R121, 0x4, 0x1f ;  /* 0x08801f0079537f89 */ /* 0x000ea600000e0000 */
[----:B------:R-:W-:Y:S01]  /*2790*/  ISETP.NE.OR P1, PT, R58, RZ, P1 ;  /* 0x000000ff3a00720c */ /* 0x000fe20000f25670 */
[----:B------:R-:W3:Y:S04]  /*27a0*/  SHFL.UP PT, R32, R87, 0x4, RZ ;  /* 0x0480000057207989 */ /* 0x000ee800000e00ff */
[----:B------:R-:W5:Y:S01]  /*27b0*/  SHFL.UP PT, R33, R120, 0x4, RZ ;  /* 0x0480000078217989 */ /* 0x000f6200000e00ff */
[C---:B-1----:R-:W-:Y:S01]  /*27c0*/  @!P4 FMUL.FTZ R82, R124.reuse, R123 ;  /* 0x0000007b7c52c220 */ /* 0x042fe20000410000 */
[----:B--2---:R-:W-:-:S04]  /*27d0*/  @!P4 FFMA.FTZ R121, R124, R83, R121 ;  /* 0x000000537c79c223 */ /* 0x004fc80000010079 */
[----:B------:R-:W-:Y:S02]  /*27e0*/  @!P4 MOV R124, R82 ;  /* 0x00000052007cc202 */ /* 0x000fe40000000f00 */
[----:B------:R-:W-:Y:S01]  /*27f0*/  ISETP.GE.AND P4, PT, R40, 0x4, PT ;  /* 0x000000042800780c */ /* 0x000fe20003f86270 */
[----:B---3--:R-:W-:Y:S01]  /*2800*/  FFMA.FTZ R32, R120, R32, R87 ;  /* 0x0000002078207223 */ /* 0x008fe20000010057 */
[----:B------:R-:W1:Y:S04]  /*2810*/  SHFL.DOWN PT, R84, R121, 0x8, 0x1f ;  /* 0x09001f0079547f89 */ /* 0x000e6800000e0000 */
[----:B------:R-:W2:Y:S01]  /*2820*/  SHFL.DOWN PT, R123, R124, 0x8, 0x1f ;  /* 0x09001f007c7b7f89 */ /* 0x000ea200000e0000 */
[----:B------:R-:W-:Y:S01]  /*2830*/  FSEL R83, R87, R32, !P4 ;  /* 0x0000002057537208 */ /* 0x000fe20006000000 */
[----:B------:R-:W-:-:S04]  /*2840*/  HFMA2 R87, -RZ, RZ, 0, 0 ;  /* 0x00000000ff577431 */ /* 0x000fc800000001ff */
[----:B------:R-:W3:Y:S01]  /*2850*/  SHFL.UP PT, R32, R83, 0x8, RZ ;  /* 0x0500000053207989 */ /* 0x000ee200000e00ff */
[----:B-----5:R-:W-:Y:S01]  /*2860*/  @P4 FMUL.FTZ R120, R120, R33 ;  /* 0x0000002178784220 */ /* 0x020fe20000410000 */
[----:B------:R-:W-:Y:S02]  /*2870*/  ISETP.GT.U32.AND P4, PT, R49, 0xf, PT ;  /* 0x0000000f3100780c */ /* 0x000fe40003f84070 */
[----:B------:R-:W-:Y:S01]  /*2880*/  @!P1 LDS.64 R86, [UR7+0x10b8] ;  /* 0x0010b807ff569984 */ /* 0x000fe20008000a00 */
[----:B------:R-:W-:-:S03]  /*2890*/  ISETP.GE.AND P1, PT, R40, 0x8, PT ;  /* 0x000000082800780c */ /* 0x000fc60003f26270 */
[----:B------:R-:W5:Y:S01]  /*28a0*/  SHFL.UP PT, R33, R120, 0x8, RZ ;  /* 0x0500000078217989 */ /* 0x000f6200000e00ff */
[C---:B-1----:R-:W-:Y:S01]  /*28b0*/  @!P5 FFMA.FTZ R121, R124.reuse, R84, R121 ;  /* 0x000000547c79d223 */ /* 0x042fe20000010079 */
[----:B--2---:R-:W-:-:S05]  /*28c0*/  @!P5 FMUL.FTZ R82, R124, R123 ;  /* 0x0000007b7c52d220 */ /* 0x004fca0000410000 */
[----:B------:R-:W-:Y:S01]  /*28d0*/  @!P5 MOV R124, R82 ;  /* 0x00000052007cd202 */ /* 0x000fe20000000f00 */
[C---:B---3--:R-:W-:Y:S01]  /*28e0*/  FFMA.FTZ R32, R120.reuse, R32, R83 ;  /* 0x0000002078207223 */ /* 0x048fe20000010053 */
[----:B------:R-:W1:Y:S04]  /*28f0*/  SHFL.DOWN PT, R82, R121, 0x10, 0x1f ;  /* 0x0a001f0079527f89 */ /* 0x000e6800000e0000 */
[----:B------:R-:W2:Y:S01]  /*2900*/  SHFL.DOWN PT, R125, R124, 0x10, 0x1f ;  /* 0x0a001f007c7d7f89 */ /* 0x000ea200000e0000 */
[----:B------:R-:W-:Y:S01]  /*2910*/  FSEL R83, R83, R32, !P1 ;  /* 0x0000002053537208 */ /* 0x000fe20004800000 */
[----:B-----5:R-:W-:Y:S01]  /*2920*/  @P1 FMUL.FTZ R120, R120, R33 ;  /* 0x0000002178781220 */ /* 0x020fe20000410000 */
[----:B------:R-:W-:-:S03]  /*2930*/  ISETP.GE.AND P1, PT, R40, 0x10, PT ;  /* 0x000000102800780c */ /* 0x000fc60003f26270 */
[----:B------:R-:W3:Y:S04]  /*2940*/  SHFL.UP PT, R32, R83, 0x10, RZ ;  /* 0x0600000053207989 */ /* 0x000ee800000e00ff */
[----:B------:R-:W5:Y:S01]  /*2950*/  SHFL.UP PT, R123, R120, 0x10, RZ ;  /* 0x06000000787b7989 */ /* 0x000f6200000e00ff */
[C---:B-1----:R-:W-:Y:S01]  /*2960*/  @!P4 FFMA.FTZ R121, R124.reuse, R82, R121 ;  /* 0x000000527c79c223 */ /* 0x042fe20000010079 */
[----:B--2---:R-:W-:Y:S02]  /*2970*/  @!P4 FMUL.FTZ R33, R124, R125 ;  /* 0x0000007d7c21c220 */ /* 0x004fe40000410000 */
[----:B------:R-:W-:Y:S02]  /*2980*/  SHFL.IDX PT, R125, R87, RZ, 0x1f ;  /* 0x00001fff577d7589 */ /* 0x000fe400000e0000 */
[----:B------:R-:W-:-:S02]  /*2990*/  @!P4 IMAD.MOV.U32 R124, RZ, RZ, R33 ;  /* 0x000000ffff7cc224 */ /* 0x000fc400078e0021 */
[C---:B---3--:R-:W-:Y:S02]  /*29a0*/  FFMA.FTZ R82, R120.reuse, R32, R83 ;  /* 0x0000002078527223 */ /* 0x048fe40000010053 */
[----:B------:R-:W-:Y:S01]  /*29b0*/  SHFL.DOWN PT, R32, R121, 0x1, 0x1f ;  /* 0x08201f0079207f89 */ /* 0x000fe200000e0000 */
[----:B-----5:R-:W-:Y:S02]  /*29c0*/  @P1 FMUL.FTZ R120, R120, R123 ;  /* 0x0000007b78781220 */ /* 0x020fe40000410000 */
[----:B------:R-:W-:Y:S01]  /*29d0*/  FSEL R84, R83, R82, !P1 ;  /* 0x0000005253547208 */ /* 0x000fe20004800000 */
[----:B------:R-:W1:Y:S01]  /*29e0*/  SHFL.DOWN PT, R33, R124, 0x1, 0x1f ;  /* 0x08201f007c217f89 */ /* 0x000e6200000e0000 */
[----:B------:R-:W-:Y:S01]  /*29f0*/  ISETP.NE.AND P1, PT, R58, 0x1f, PT ;  /* 0x0000001f3a00780c */ /* 0x000fe20003f25270 */
[----:B------:R-:W-:Y:S02]  /*2a00*/  IMAD.WIDE.U32 R122, R74, UR4, R78 ;  /* 0x000000044a7a7c25 */ /* 0x000fe4000f8e004e */
[----:B------:R-:W-:Y:S04]  /*2a10*/  SHFL.UP PT, R120, R120, 0x1, RZ ;  /* 0x0420000078787989 */ /* 0x000fe800000e00ff */
[----:B------:R2:W-:Y:S04]  /*2a20*/  SHFL.UP PT, R83, R84, 0x1, RZ ;  /* 0x0420000054537989 */ /* 0x0005e800000e00ff */
[----:B------:R-:W-:Y:S04]  /*2a30*/  SHFL.IDX PT, R121, R121, RZ, 0x1f ;  /* 0x00001fff79797589 */ /* 0x000fe800000e0000 */
[----:B------:R-:W3:Y:S01]  /*2a40*/  SHFL.IDX PT, R116, R124, RZ, 0x1f ;  /* 0x00001fff7c747589 */ /* 0x000ee200000e0000 */
[----:B-1----:R-:W-:Y:S01]  /*2a50*/  @P1 FFMA.FTZ R125, R33, R125, R32 ;  /* 0x0000007d217d1223 */ /* 0x002fe20000010020 */
[----:B------:R-:W-:Y:S01]  /*2a60*/  IMAD.WIDE.U32 R32, R76, UR4, R80 ;  /* 0x000000044c207c25 */ /* 0x000fe2000f8e0050 */
[----:B------:R-:W-:-:S03]  /*2a70*/  LEA R82, P1, R122, UR8, 0x2 ;  /* 0x000000087a527c11 */ /* 0x000fc6000f8210ff */
[----:B------:R-:W-:Y:S01]  /*2a80*/  FFMA.FTZ R112, R125, R85, R112 ;  /* 0x000000557d707223 */ /* 0x000fe20000010070 */
[----:B------:R-:W-:Y:S01]  /*2a90*/  IMAD R85, R75, UR4, R123 ;  /* 0x000000044b557c24 */ /* 0x000fe2000f8e027b */
[----:B--2---:R-:W-:Y:S01]  /*2aa0*/  LEA R84, P4, R32, UR10, 0x2 ;  /* 0x0000000a20547c11 */ /* 0x004fe2000f8810ff */
[----:B------:R-:W-:Y:S02]  /*2ab0*/  IMAD R33, R77, UR4, R33 ;  /* 0x000000044d217c24 */ /* 0x000fe4000f8e0221 */
[-C--:B------:R-:W-:Y:S01]  /*2ac0*/  FFMA.FTZ R113, R34, R112.reuse, R113 ;  /* 0x0000007022717223 */ /* 0x080fe20000010071 */
[----:B------:R-:W-:-:S03]  /*2ad0*/  FMUL.FTZ R123, R15, R112 ;  /* 0x000000700f7b7220 */ /* 0x000fc60000410000 */
[----:B------:R-:W-:Y:S01]  /*2ae0*/  FFMA.FTZ R119, R38, R113, R119 ;  /* 0x0000007126777223 */ /* 0x000fe20000010077 */
[----:B---3--:R-:W-:-:S03]  /*2af0*/  FFMA.FTZ R87, R116, R87, R121 ;  /* 0x0000005774577223 */ /* 0x008fc60000010079 */
[----:B------:R-:W-:Y:S01]  /*2b00*/  FFMA.FTZ R121, R36, R119, R35 ;  /* 0x0000007724797223 */ /* 0x000fe20000010023 */
[----:B------:R-:W-:Y:S01]  /*2b10*/  FMUL.FTZ R86, R116, R86 ;  /* 0x0000005674567220 */ /* 0x000fe20000410000 */
[----:B------:R-:W-:Y:S01]  /*2b20*/  FMUL.FTZ R35, R18, R123 ;  /* 0x0000007b12237220 */ /* 0x000fe20000410000 */
[----:B------:R-:W-:Y:S01]  /*2b30*/  IADD3 R116, PT, PT, -R8, UR13, RZ ;  /* 0x0000000d08747c10 */ /* 0x000fe2000fffe1ff */
[----:B------:R-:W-:-:S03]  /*2b40*/  FMUL.FTZ R125, R17, R121 ;  /* 0x00000079117d7220 */ /* 0x000fc60000410000 */
[C---:B------:R-:W-:Y:S02]  /*2b50*/  ISETP.GE.AND P5, PT, R116.reuse, 0x41, PT ;  /* 0x000000417400780c */ /* 0x040fe40003fa6270 */
[----:B------:R-:W-:Y:S01]  /*2b60*/  ISETP.GE.AND P6, PT, R116, 0x61, PT ;  /* 0x000000617400780c */ /* 0x000fe20003fc6270 */
[----:B----4-:R-:W1:Y:S02]  /*2b70*/  SHFL.IDX PT, R118, R118, RZ, 0x1f ;  /* 0x00001fff76767589 */ /* 0x010e6400000e0000 */
[----:B-1----:R-:W-:Y:S01]  /*2b80*/  @P3 FFMA.FTZ R118, R120, R118, R83 ;  /* 0x0000007678763223 */ /* 0x002fe20000010053 */
[----:B------:R-:W-:Y:S01]  /*2b90*/  LEA.HI.X R83, R122, UR9, R85, 0x2, P1 ;  /* 0x000000097a537c11 */ /* 0x000fe200088f1455 */
[----:B------:R-:W-:Y:S01]  /*2ba0*/  FMUL.FTZ R122, R16, R113 ;  /* 0x00000071107a7220 */ /* 0x000fe20000410000 */
[----:B------:R-:W-:Y:S01]  /*2bb0*/  ISETP.NE.AND P1, PT, R58, RZ, PT ;  /* 0x000000ff3a00720c */ /* 0x000fe20003f25270 */
[----:B------:R-:W-:Y:S01]  /*2bc0*/  FFMA.FTZ R118, R39, R118, R114 ;  /* 0x0000007627767223 */ /* 0x000fe20000010072 */
[----:B------:R-:W-:Y:S01]  /*2bd0*/  LEA.HI.X R85, R32, UR11, R33, 0x2, P4 ;  /* 0x0000000b20557c11 */ /* 0x000fe2000a0f1421 */
[----:B------:R-:W-:Y:S01]  /*2be0*/  FMUL.FTZ R32, R14, R119 ;  /* 0x000000770e207220 */ /* 0x000fe20000410000 */
[----:B------:R-:W-:Y:S01]  /*2bf0*/  ISETP.GE.AND P3, PT, R116, 0x1, PT ;  /* 0x000000017400780c */ /* 0x000fe20003f66270 */
[----:B------:R-:W-:Y:S01]  /*2c00*/  FFMA.FTZ R39, R36, R118, R115 ;  /* 0x0000007624277223 */ /* 0x000fe20000010073 */
[----:B------:R-:W-:Y:S01]  /*2c10*/  FADD.FTZ R114, -R114, R118 ;  /* 0x0000007672727221 */ /* 0x000fe20000010100 */
[----:B------:R-:W-:Y:S01]  /*2c20*/  FMUL.FTZ R33, R19, R32 ;  /* 0x0000002013217220 */ /* 0x000fe20000410000 */
[----:B------:R-:W-:Y:S01]  /*2c30*/  ISETP.GE.AND P4, PT, R116, 0x21, PT ;  /* 0x000000217400780c */ /* 0x000fe20003f86270 */
[----:B------:R-:W-:Y:S01]  /*2c40*/  FFMA.FTZ R38, R38, R39, R117 ;  /* 0x0000002726267223 */ /* 0x000fe20000010075 */
[----:B------:R-:W-:Y:S01]  /*2c50*/  FADD.FTZ R115, -R115, R39 ;  /* 0x0000002773737221 */ /* 0x000fe20000010100 */
[----:B------:R-:W-:-:S02]  /*2c60*/  FFMA.FTZ R36, R114, R125, RZ ;  /* 0x0000007d72247223 */ /* 0x000fc400000100ff */
[----:B------:R-:W-:Y:S01]  /*2c70*/  FFMA.FTZ R120, R34, R38, R37 ;  /* 0x0000002622787223 */ /* 0x000fe20000010025 */
[----:B------:R-:W-:Y:S01]  /*2c80*/  FMUL.FTZ R34, R25, R122 ;  /* 0x0000007a19227220 */ /* 0x000fe20000410000 */
[----:B------:R-:W-:Y:S01]  /*2c90*/  FFMA.FTZ R36, R115, R32, R36 ;  /* 0x0000002073247223 */ /* 0x000fe20000010024 */
[----:B------:R-:W-:Y:S01]  /*2ca0*/  FMUL.FTZ R32, R24, R125 ;  /* 0x0000007d18207220 */ /* 0x000fe20000410000 */
[----:B------:R1:W-:Y:S01]  /*2cb0*/  @!P1 STS.64 [UR7+0x10b8], R86 ;  /* 0x0010b856ff009988 */ /* 0x0003e20008000a07 */
[----:B------:R-:W-:Y:S01]  /*2cc0*/  FADD.FTZ R117, -R117, R38 ;  /* 0x0000002675757221 */ /* 0x000fe20000010100 */
[----:B------:R-:W-:Y:S02]  /*2cd0*/  FMUL.FTZ R38, R28, R38 ;  /* 0x000000261c267220 */ /* 0x000fe40000410000 */
[----:B------:R1:W-:Y:S01]  /*2ce0*/  STS.128 [R89+0x200], R32 ;  /* 0x0002002059007388 */ /* 0x0003e20000000c00 */
[----:B------:R-:W-:Y:S01]  /*2cf0*/  FFMA.FTZ R36, R117, R122, R36 ;  /* 0x0000007a75247223 */ /* 0x000fe20000010024 */
[----:B------:R-:W-:Y:S01]  /*2d00*/  FADD.FTZ R122, -R37, R120 ;  /* 0x00000078257a7221 */ /* 0x000fe20000010100 */
[----:B------:R-:W-:Y:S01]  /*2d10*/  FMUL.FTZ R37, R26, R39 ;  /* 0x000000271a257220 */ /* 0x000fe20000410000 */
[----:B------:R-:W-:Y:S01]  /*2d20*/  BAR.SYNC.DEFER_BLOCKING 0x0 ;  /* 0x0000000000007b1d */ /* 0x000fe20000010000 */
[----:B------:R-:W-:Y:S01]  /*2d30*/  FMUL.FTZ R39, R27, R120 ;  /* 0x000000781b277220 */ /* 0x000fe20000410000 */
[----:B------:R-:W-:Y:S01]  /*2d40*/  FFMA.FTZ R123, R122, R123, R36 ;  /* 0x0000007b7a7b7223 */ /* 0x000fe20000010024 */
[----:B------:R-:W-:-:S03]  /*2d50*/  FMUL.FTZ R36, R29, R118 ;  /* 0x000000761d247220 */ /* 0x000fc60000410000 */
        /* <DEDUP_REMOVED lines=10> */
.L_x_9908:
[----:B------:R-:W-:Y:S05]  /*2e00*/  BSYNC.RECONVERGENT B0 ;  /* 0x0000000000007941 */ /* 0x000fea0003800200 */
.L_x_9907:
[----:B-12---:R1:W2:Y:S01]  /*2e10*/  LDS R33, [R45+0x280] ;  /* 0x000280002d217984 */ /* 0x0062a20000000800 */
[----:B------:R-:W-:Y:S04]  /*2e20*/  BSSY.RECONVERGENT B0, `(.L_x_9909) ;  /* 0x0000004000007945 */ /* 0x000fe80003800200 */
[----:B------:R-:W-:Y:S05]  /*2e30*/  @!P4 BRA `(.L_x_9910) ;  /* 0x000000000008c947 */ /* 0x000fea0003800000 */
[----:B---3--:R3:W-:Y:S04]  /*2e40*/  REDG.E.ADD.F32.FTZ.RN.STRONG.GPU desc[UR16][R82.64+0x80], R116 ;  /* 0x00008074520079a6 */ /* 0x0087e8000c12f310 */
[----:B--2---:R3:W-:Y:S02]  /*2e50*/  REDG.E.ADD.F32.FTZ.RN.STRONG.GPU desc[UR16][R84.64+0x80], R33 ;  /* 0x00008021540079a6 */ /* 0x0047e4000c12f310 */
.L_x_9910:
[----:B------:R-:W-:Y:S05]  /*2e60*/  BSYNC.RECONVERGENT B0 ;  /* 0x0000000000007941 */ /* 0x000fea0003800200 */
.L_x_9909:
[----:B--23--:R2:W3:Y:S01]  /*2e70*/  LDS R33, [R45+0x300] ;  /* 0x000300002d217984 */ /* 0x00c4e20000000800 */
[----:B------:R-:W-:Y:S04]  /*2e80*/  BSSY.RECONVERGENT B0, `(.L_x_9911) ;  /* 0x0000004000007945 */ /* 0x000fe80003800200 */
[----:B------:R-:W-:Y:S05]  /*2e90*/  @!P5 BRA `(.L_x_9912) ;  /* 0x000000000008d947 */ /* 0x000fea0003800000 */
[----:B----4-:R4:W-:Y:S04]  /*2ea0*/  REDG.E.ADD.F32.FTZ.RN.STRONG.GPU desc[UR16][R82.64+0x100], R118 ;  /* 0x00010076520079a6 */ /* 0x0109e8000c12f310 */
[----:B---3--:R4:W-:Y:S02]  /*2eb0*/  REDG.E.ADD.F32.FTZ.RN.STRONG.GPU desc[UR16][R84.64+0x100], R33 ;  /* 0x00010021540079a6 */ /* 0x0089e4000c12f310 */
.L_x_9912:
[----:B------:R-:W-:Y:S05]  /*2ec0*/  BSYNC.RECONVERGENT B0 ;  /* 0x0000000000007941 */ /* 0x000fea0003800200 */
.L_x_9911:
[----:B---34-:R3:W4:Y:S01]  /*2ed0*/  LDS R33, [R45+0x380] ;  /* 0x000380002d217984 */ /* 0x0187220000000800 */
[----:B------:R-:W-:Y:S04]  /*2ee0*/  BSSY.RECONVERGENT B0, `(.L_x_9913) ;  /* 0x0000004000007945 */ /* 0x000fe80003800200 */
[----:B------:R-:W-:Y:S05]  /*2ef0*/  @!P6 BRA `(.L_x_9914) ;  /* 0x000000000008e947 */ /* 0x000fea0003800000 */
[----:B0-----:R0:W-:Y:S04]  /*2f00*/  REDG.E.ADD.F32.FTZ.RN.STRONG.GPU desc[UR16][R82.64+0x180], R87 ;  /* 0x00018057520079a6 */ /* 0x0011e8000c12f310 */
[----:B----4-:R0:W-:Y:S02]  /*2f10*/  REDG.E.ADD.F32.FTZ.RN.STRONG.GPU desc[UR16][R84.64+0x180], R33 ;  /* 0x00018021540079a6 */ /* 0x0101e4000c12f310 */
.L_x_9914:
[----:B------:R-:W-:Y:S05]  /*2f20*/  BSYNC.RECONVERGENT B0 ;  /* 0x0000000000007941 */ /* 0x000fea0003800200 */
.L_x_9913:
[----:B------:R-:W5:Y:S01]  /*2f30*/  SHFL.DOWN P3, R32, R123, 0x1, 0x1f ;  /* 0x08201f007b207f89 */ /* 0x000f620000060000 */
[----:B------:R-:W-:Y:S01]  /*2f40*/  ISETP.NE.AND P4, PT, R40, RZ, PT ;  /* 0x000000ff2800720c */ /* 0x000fe20003f85270 */
        /* <DEDUP_REMOVED lines=8> */
[----:B------:R-:W-:Y:S01]  /*2fd0*/  BSSY.RECONVERGENT B0, `(.L_x_9915) ;  /* 0x0000022000007945 */ /* 0x000fe20003800200 */
[----:B------:R-:W-:Y:S01]  /*2fe0*/  FFMA.FTZ R13, R16, R110, R13 ;  /* 0x0000006e100d7223 */ /* 0x000fe2000001000d */
[----:B------:R-:W-:Y:S01]  /*2ff0*/  FFMA.FTZ R10, R15, R109, R10 ;  /* 0x0000006d0f0a7223 */ /* 0x000fe2000001000a */
[----:B-----5:R-:W-:-:S05]  /*3000*/  @P3 FADD R32, R123, R32 ;  /* 0x000000207b203221 */ /* 0x020fca0000000000 */
[----:B0---4-:R-:W0:Y:S02]  /*3010*/  SHFL.DOWN P3, R33, R32, 0x2, 0x1f ;  /* 0x08401f0020217f89 */ /* 0x011e240000060000 */
[----:B0-----:R-:W-:Y:S01]  /*3020*/  @P3 FADD R33, R32, R33 ;  /* 0x0000002120213221 */ /* 0x001fe20000000000 */
[----:B------:R-:W-:-:S04]  /*3030*/  FMUL.FTZ R32, R111, R119 ;  /* 0x000000776f207220 */ /* 0x000fc80000410000 */
[----:B------:R-:W0:Y:S01]  /*3040*/  SHFL.DOWN P3, R38, R33, 0x4, 0x1f ;  /* 0x08801f0021267f89 */ /* 0x000e220000060000 */
[-C--:B------:R-:W-:Y:S01]  /*3050*/  FFMA.FTZ R34, R19, R32.reuse, R34 ;  /* 0x0000002013227223 */ /* 0x080fe20000010022 */
[----:B------:R-:W-:-:S03]  /*3060*/  FFMA.FTZ R11, R14, R32, R11 ;  /* 0x000000200e0b7223 */ /* 0x000fc6000001000b */
[----:B------:R-:W-:Y:S01]  /*3070*/  FADD.FTZ R21, R34, R21 ;  /* 0x0000001522157221 */ /* 0x000fe20000010000 */
[----:B0-----:R-:W-:Y:S01]  /*3080*/  @P3 FADD R38, R33, R38 ;  /* 0x0000002621263221 */ /* 0x001fe20000000000 */
[-C--:B------:R-:W-:Y:S01]  /*3090*/  FMUL.FTZ R33, R0, R121.reuse ;  /* 0x0000007900217220 */ /* 0x080fe20000410000 */
[----:B------:R-:W-:Y:S01]  /*30a0*/  FMUL.FTZ R121, R108, R121 ;  /* 0x000000796c797220 */ /* 0x000fe20000410000 */
[----:B------:R-:W-:Y:S02]  /*30b0*/  FFMA.FTZ R0, R18, R109, R37 ;  /* 0x0000006d12007223 */ /* 0x000fe40000010025 */
[----:B------:R-:W0:Y:S01]  /*30c0*/  SHFL.DOWN P3, R35, R38, 0x8, 0x1f ;  /* 0x09001f0026237f89 */ /* 0x000e220000060000 */
[----:B------:R-:W-:Y:S01]  /*30d0*/  FMUL.FTZ R33, R114, R33 ;  /* 0x0000002172217220 */ /* 0x000fe20000410000 */
[-C--:B------:R-:W-:Y:S01]  /*30e0*/  FFMA.FTZ R12, R17, R121.reuse, R12 ;  /* 0x00000079110c7223 */ /* 0x080fe2000001000c */
[----:B------:R-:W-:Y:S02]  /*30f0*/  FADD.FTZ R23, R0, R23 ;  /* 0x0000001700177221 */ /* 0x000fe40000010000 */
[----:B------:R-:W-:-:S04]  /*3100*/  FFMA.FTZ R33, R24, R121, R33 ;  /* 0x0000007918217223 */ /* 0x000fc80000010021 */
[----:B------:R-:W-:Y:S01]  /*3110*/  FADD.FTZ R20, R33, R20 ;  /* 0x0000001421147221 */ /* 0x000fe20000010000 */
[----:B0-----:R-:W-:-:S05]  /*3120*/  @P3 FADD R35, R38, R35 ;  /* 0x0000002326233221 */ /* 0x001fca0000000000 */
[----:B------:R-:W0:Y:S02]  /*3130*/  SHFL.DOWN P3, R82, R35, 0x10, 0x1f ;  /* 0x0a001f0023527f89 */ /* 0x000e240000060000 */
[----:B0-----:R-:W-:Y:S01]  /*3140*/  @P3 FADD R82, R35, R82 ;  /* 0x0000005223523221 */ /* 0x001fe20000000000 */
[----:B------:R-:W-:-:S04]  /*3150*/  FFMA.FTZ R35, R25, R110, R36 ;  /* 0x0000006e19237223 */ /* 0x000fc80000010024 */
[----:B------:R0:W-:Y:S01]  /*3160*/  @!P4 STS [UR6+0x604], R82 ;  /* 0x00060452ff00c988 */ /* 0x0001e20008000806 */
[----:B------:R-:W-:Y:S01]  /*3170*/  FADD.FTZ R22, R35, R22 ;  /* 0x0000001623167221 */ /* 0x000fe20000010000 */
[----:B------:R-:W-:Y:S06]  /*3180*/  BAR.SYNC.DEFER_BLOCKING 0x0 ;  /* 0x0000000000007b1d */ /* 0x000fec0000010000 */
[----:B------:R-:W-:Y:S05]  /*3190*/  @P1 BRA `(.L_x_9916) ;  /* 0x0000000000141947 */ /* 0x000fea0003800000 */
[----:B------:R-:W-:Y:S01]  /*31a0*/  ISETP.NE.AND P3, PT, R51, UR12, PT ;  /* 0x0000000c33007c0c */ /* 0x000fe2000bf65270 */
[----:B------:R-:W-:-:S12]  /*31b0*/  ULEA UR7, UR4, UR6, 0x2 ;  /* 0x0000000604077291 */ /* 0x000fd8000f8e10ff */
[----:B------:R-:W0:Y:S02]  /*31c0*/  @P3 LDS R33, [UR7+0x18b8] ;  /* 0x0018b807ff213984 */ /* 0x000e240008000800 */
[----:B0-----:R-:W-:-:S05]  /*31d0*/  @P3 FADD.FTZ R82, R82, R33 ;  /* 0x0000002152523221 */ /* 0x001fca0000010000 */
[----:B------:R4:W-:Y:S02]  /*31e0*/  STS [UR7+0x18b8], R82 ;  /* 0x0018b852ff007988 */ /* 0x0009e40008000807 */
.L_x_9916:
[----:B------:R-:W-:Y:S05]  /*31f0*/  BSYNC.RECONVERGENT B0 ;  /* 0x0000000000007941 */ /* 0x000fea0003800200 */
.L_x_9915:
[----:B------:R-:W-:-:S04]  /*3200*/  UIADD3 UR4, UPT, UPT, UR4, 0x1, URZ ;  /* 0x0000000104047890 */ /* 0x000fc8000fffe0ff */
[----:B------:R-:W-:-:S09]  /*3210*/  UISETP.GE.AND UP0, UPT, UR4, UR14, UPT ;  /* 0x0000000e0400728c */ /* 0x000fd2000bf06270 */
[----:B------:R-:W-:Y:S05]  /*3220*/  BRA.U !UP0, `(.L_x_9917) ;  /* 0xffffffe908e47547 */ /* 0x000fea000b83ffff */
.L_x_9903:
[----:B------:R-:W-:Y:S01]  /*3230*/  BAR.SYNC.DEFER_BLOCKING 0x0 ;  /* 0x0000000000007b1d */ /* 0x000fe20000010000 */
[----:B------:R-:W-:Y:S01]  /*3240*/  F2FP.BF16.F32.PACK_AB R2, R11, R12 ;  /* 0x0000000c0b02723e */ /* 0x000fe200000010ff */
[----:B------:R-:W-:Y:S01]  /*3250*/  HFMA2 R65, -RZ, RZ, 0, 0 ;  /* 0x00000000ff417431 */ /* 0x000fe200000001ff */
[----:B------:R-:W-:Y:S02]  /*3260*/  F2FP.BF16.F32.PACK_AB R3, R10, R13 ;  /* 0x0000000d0a03723e */ /* 0x000fe400000010ff */
[----:B------:R-:W-:-:S03]  /*3270*/  F2FP.BF16.F32.PACK_AB R16, R21, R20 ;  /* 0x000000141510723e */ /* 0x000fc600000010ff */
[----:B------:R-:W5:Y:S01]  /*3280*/  LDC.64 R14, c[0x0][0x4f8] ;  /* 0x00013e00ff0e7b82 */ /* 0x000f620000000a00 */
[----:B------:R-:W0:Y:S01]  /*3290*/  LDCU.64 UR8, c[0x0][0x500] ;  /* 0x0000a000ff0877ac */ /* 0x000e220008000a00 */
[----:B------:R-:W-:Y:S01]  /*32a0*/  F2FP.BF16.F32.PACK_AB R17, R23, R22 ;  /* 0x000000161711723e */ /* 0x000fe200000010ff */
[----:B------:R-:W-:Y:S01]  /*32b0*/  FADD.FTZ R20, R20, R103 ;  /* 0x0000006714147221 */ /* 0x000fe20000010000 */
[----:B------:R-:W1:Y:S03]  /*32c0*/  LDCU.64 UR10, c[0x0][0x550] ;  /* 0x0000aa00ff0a77ac */ /* 0x000e660008000a00 */
[----:B------:R-:W-:Y:S01]  /*32d0*/  FADD.FTZ R21, R20, R21 ;  /* 0x0000001514157221 */ /* 0x000fe20000010000 */
[----:B------:R-:W2:Y:S03]  /*32e0*/  LDC.64 R18, c[0x0][0x518] ;  /* 0x00014600ff127b82 */ /* 0x000ea60000000a00 */
[----:B------:R-:W-:-:S04]  /*32f0*/  FADD.FTZ R22, R21, R22 ;  /* 0x0000001615167221 */ /* 0x000fc80000010000 */
[----:B------:R-:W-:Y:S01]  /*3300*/  FADD.FTZ R103, R22, R23 ;  /* 0x0000001716677221 */ /* 0x000fe20000010000 */
[----:B------:R5:W-:Y:S01]  /*3310*/  STS.64 [R30], R2 ;  /* 0x000000021e007388 */ /* 0x000be20000000a00 */
[----:B------:R-:W-:-:S03]  /*3320*/  NOP ;  /* 0x0000000000007918 */ /* 0x000fc60000000000 */
[----:B------:R-:W-:Y:S04]  /*3330*/  LDS.U16 R5, [R31] ;  /* 0x000000001f057984 */ /* 0x000fe80000000400 */
        /* <DEDUP_REMOVED lines=12> */
[----:B------:R-:W-:Y:S01]  /*3400*/  IADD3.X R0, PT, PT, RZ, R0, RZ, P3, !PT ;  /* 0x00000000ff007210 */ /* 0x000fe20001ffe4ff */
[----:B------:R-:W0:Y:S01]  /*3410*/  LDCU.64 UR8, c[0x0][0x560] ;  /* 0x0000ac00ff0877ac */ /* 0x000e220008000a00 */
[----:B-1----:R-:W-:-:S04]  /*3420*/  LEA R2, P5, R3, UR10, 0x1 ;  /* 0x0000000a03027c11 */ /* 0x002fc8000f8a08ff */
[----:B------:R-:W-:Y:S02]  /*3430*/  LEA.HI.X R3, R3, UR11, R0, 0x1, P5 ;  /* 0x0000000b03037c11 */ /* 0x000fe4000a8f0c00 */
[----:B------:R-:W-:-:S04]  /*3440*/  IADD3 R96, P5, PT, R96, -0x100, RZ ;  /* 0xffffff0060607810 */ /* 0x000fc80007fbe0ff */
[----:B------:R-:W-:Y:S01]  /*3450*/  IADD3.X R95, PT, PT, R95, -0x1, RZ, P5, !PT ;  /* 0xffffffff5f5f7810 */ /* 0x000fe20002ffe4ff */
[----:B------:R-:W1:Y:S02]  /*3460*/  LDS R13, [UR6+0x100] ;  /* 0x00010006ff0d7984 */ /* 0x000e640008000800 */
[-C--:B-1----:R-:W-:Y:S02]  /*3470*/  ISETP.GE.AND P0, PT, R88, R13.reuse, PT ;  /* 0x0000000d5800720c */ /* 0x082fe40003f06270 */
        /* <DEDUP_REMOVED lines=20> */
[----:B------:R-:W-:-:S05]  /*35c0*/  IADD3 R3, P4, PT, R88, R2, RZ ;  /* 0x0000000258037210 */ /* 0x000fca0007f9e0ff */
[----:B------:R-:W-:Y:S01]  /*35d0*/  IMAD.X R0, RZ, RZ, R0, P4 ;  /* 0x000000ffff007224 */ /* 0x000fe200020e0600 */
        /* <DEDUP_REMOVED lines=21> */
.L_x_9901:
[----:B------:R-:W1:Y:S01]  /*3730*/  LDC.64 R8, c[0x0][0x548] ;  /* 0x00015200ff087b82 */ /* 0x000e620000000a00 */
[----:B------:R-:W2:Y:S01]  /*3740*/  S2R R12, SR_TID.X ;  /* 0x00000000000c7919 */ /* 0x000ea20000002100 */
[----:B------:R-:W2:Y:S06]  /*3750*/  LDCU UR7, c[0x0][0x38c] ;  /* 0x00007180ff0777ac */ /* 0x000eac0008000800 */
[----:B------:R-:W0:Y:S01]  /*3760*/  LDC.64 R10, c[0x0][0x568] ;  /* 0x00015a00ff0a7b82 */ /* 0x000e220000000a00 */
        /* <DEDUP_REMOVED lines=30> */
.L_x_9920:
[----:B------:R-:W-:Y:S05]  /*3950*/  BSYNC.RECONVERGENT B0 ;  /* 0x0000000000007941 */ /* 0x000fea0003800200 */
.L_x_9919:
        /* <DEDUP_REMOVED lines=26> */
.L_x_9922:
[----:B------:R-:W-:Y:S05]  /*3b00*/  BSYNC.RECONVERGENT B0 ;  /* 0x0000000000007941 */ /* 0x000fea0003800200 */
.L_x_9921:
        /* <DEDUP_REMOVED lines=8> */
.L_x_9923:
        /* <DEDUP_REMOVED lines=15> */
.L_x_9924:
        /* <DEDUP_REMOVED lines=16> */
.L_x_10549:


//--------------------- .text._Z25selective_scan_bwd_kernelI32Selective_Scan_bwd_kernel_traitsILi32ELi4ELb0ELb1ELb1ELb1ELb0EN3c108BFloat16EfEEv12SSMParamsBwd --------------------------
	.section	.text._Z25selective_scan_bwd_kernelI32Selective_Scan_bwd_kernel_traitsILi32ELi4ELb0ELb1ELb1ELb1ELb0EN3c108BFloat16EfEEv12SSMParamsBwd,"ax",@progbits
	.align	128
        .global         _Z25selective_scan_bwd_kernelI32Selective_Scan_bwd_kernel_traitsILi32ELi4ELb0ELb1ELb1ELb1ELb0EN3c108BFloat16EfEEv12SSMParamsBwd
        .type           _Z25selective_scan_bwd_kernelI32Selective_Scan_bwd_kernel_traitsILi32ELi4ELb0ELb1ELb1ELb1ELb0EN3c108BFloat16EfEEv12SSMParamsBwd,@function
        .size           _Z25selective_scan_bwd_kernelI32Selective_Scan_bwd_kernel_traitsILi32ELi4ELb0ELb1ELb1ELb1ELb0EN3c108BFloat16EfEEv12SSMParamsBwd,(.L_x_10550 - _Z25selective_scan_bwd_kernelI32Selective_Scan_bwd_kernel_traitsILi32ELi4ELb0ELb1ELb1ELb1ELb0EN3c108BFloat16EfEEv12SSMParamsBwd)
        .other          _Z25selective_scan_bwd_kernelI32Selective_Scan_bwd_kernel_traitsILi32ELi4ELb0ELb1ELb1ELb1ELb0EN3c108BFloat16EfEEv12SSMParamsBwd,@"STO_CUDA_ENTRY STV_DEFAULT"
_Z25selective_scan_bwd_kernelI32Selective_Scan_bwd_kernel_traitsILi32ELi4ELb0ELb1ELb1ELb1ELb0EN3c108BFloat16EfEEv12SSMParamsBwd:
.text._Z25selective_scan_bwd_kernelI32Selective_Scan_bwd_kernel_traitsILi32ELi4ELb0ELb1ELb1ELb1ELb0EN3c108BFloat16EfEEv12SSMParamsBwd:
        /* <DEDUP_REMOVED lines=31> */
[----:B0-----:R-:W-:Y:S01]  /*01f0*/  IMAD.MOV.U32 R6, RZ, RZ, RZ ;  /* 0x000000ffff067224 */ /* 0x001fe200078e00ff */
[----:B------:R-:W-:-:S06]  /*0200*/  CS2R R64, SRZ ;  /* 0x0000000000407805 */ /* 0x000fcc000001ff00 */
[----:B------:R-:W0:Y:S01]  /*0210*/  LDC.64 R22, c[0x0][0x528] ;  /* 0x00014a00ff167b82 */ /* 0x000e220000000a00 */
[----:B----4-:R-:W-:-:S07]  /*0220*/  IADD3 R10, PT, PT, RZ, -R7, RZ ;  /* 0x80000007ff0a7210 */ /* 0x010fce0007ffe0ff */
[----:B------:R-:W4:Y:S01]  /*0230*/  LDC.64 R24, c[0x0][0x448] ;  /* 0x00011200ff187b82 */ /* 0x000f220000000a00 */
[----:B------:R-:W-:Y:S01]  /*0240*/  IMAD R3, R10, R9, RZ ;  /* 0x000000090a037224 */ /* 0x000fe200078e02ff */
[----:B------:R-:W-:-:S03]  /*0250*/  IABS R2, R109 ;  /* 0x0000006d00027213 */ /* 0x000fc60000000000 */
[----:B------:R-:W-:-:S03]  /*0260*/  IMAD.HI.U32 R7, R7, R3, R6 ;  /* 0x0000000307077227 */ /* 0x000fc600078e0006 */
[----:B------:R-:W4:Y:S03]  /*0270*/  LDC.64 R26, c[0x0][0x450] ;  /* 0x00011400ff1a7b82 */ /* 0x000f260000000a00 */
[----:B------:R-:W-:-:S05]  /*0280*/  IMAD.HI.U32 R0, R7, R2, RZ ;  /* 0x0000000207007227 */ /* 0x000fca00078e00ff */
[----:B------:R-:W-:Y:S01]  /*0290*/  IADD3 R3, PT, PT, -R0, RZ, RZ ;  /* 0x000000ff00037210 */ /* 0x000fe20007ffe1ff */
[----:B------:R-:W0:Y:S01]  /*02a0*/  LDC.64 R104, c[0x0][0x4a8] ;  /* 0x00012a00ff687b82 */ /* 0x000e220000000a00 */
[----:B---3--:R-:W-:-:S03]  /*02b0*/  ISETP.NE.U32.AND P0, PT, R4, RZ, PT ;  /* 0x000000ff0400720c */ /* 0x008fc60003f05070 */
[----:B------:R-:W-:Y:S01]  /*02c0*/  IMAD R2, R9, R3, R2 ;  /* 0x0000000309027224 */ /* 0x000fe200078e0202 */
[----:B------:R-:W-:-:S04]  /*02d0*/  ISETP.NE.AND.EX P0, PT, R5, RZ, PT, P0 ;  /* 0x000000ff0500720c */ /* 0x000fc80003f05300 */
[----:B------:R-:W-:Y:S01]  /*02e0*/  ISETP.GT.U32.AND P2, PT, R9, R2, PT ;  /* 0x000000020900720c */ /* 0x000fe20003f44070 */
[----:B------:R-:W-:-:S08]  /*02f0*/  UIMAD.WIDE.U32 UR6, UR18, UR12, URZ ;  /* 0x0000000c120672a5 */ /* 0x000fd0000f8e00ff */
[----:B------:R-:W3:Y:S04]  /*0300*/  @P0 LDC R10, c[0x0][0x384] ;  /* 0x0000e100ff0a0b82 */ /* 0x000ee80000000800 */
[----:B------:R-:W-:Y:S01]  /*0310*/  @!P2 IMAD.IADD R2, R2, 0x1, -R9 ;  /* 0x000000010202a824 */ /* 0x000fe200078e0a09 */
[----:B------:R-:W-:Y:S01]  /*0320*/  UIMAD.WIDE.U32 UR4, UR18, UR8, URZ ;  /* 0x00000008120472a5 */ /* 0x000fe2000f8e00ff */
[----:B------:R-:W-:Y:S02]  /*0330*/  LOP3.LUT R4, R109, R8, RZ, 0x3c, !PT ;  /* 0x000000086d047212 */ /* 0x000fe400078e3cff */
[----:B------:R-:W2:Y:S01]  /*0340*/  @P0 LDC R21, c[0x0][0x38c] ;  /* 0x0000e300ff150b82 */ /* 0x000ea20000000800 */
[----:B------:R-:W-:Y:S01]  /*0350*/  ISETP.GE.U32.AND P1, PT, R2, R9, PT ;  /* 0x000000090200720c */ /* 0x000fe20003f26070 */
[----:B------:R-:W-:Y:S01]  /*0360*/  UIMAD UR8, UR18, UR9, UR5 ;  /* 0x00000009120872a4 */ /* 0x000fe2000f8e0205 */
[----:B------:R-:W-:-:S02]  /*0370*/  @!P2 IADD3 R0, PT, PT, R0, 0x1, RZ ;  /* 0x000000010000a810 */ /* 0x000fc40007ffe0ff */
[----:B------:R-:W-:Y:S01]  /*0380*/  MOV R2, UR4 ;  /* 0x0000000400027c02 */ /* 0x000fe20008000f00 */
[----:B------:R-:W-:Y:S01]  /*0390*/  UIMAD UR4, UR18, UR13, UR7 ;  /* 0x0000000d120472a4 */ /* 0x000fe2000f8e0207 */
[----:B------:R-:W-:Y:S01]  /*03a0*/  ISETP.GE.AND P3, PT, R4, RZ, PT ;  /* 0x000000ff0400720c */ /* 0x000fe20003f66270 */
[----:B------:R-:W-:Y:S01]  /*03b0*/  IMAD.U32 R4, RZ, RZ, UR6 ;  /* 0x00000006ff047e24 */ /* 0x000fe2000f8e00ff */
[----:B------:R-:W-:Y:S01]  /*03c0*/  MOV R5, UR7 ;  /* 0x0000000700057c02 */ /* 0x000fe20008000f00 */
[----:B------:R-:W-:Y:S01]  /*03d0*/  IMAD.U32 R3, RZ, RZ, UR5 ;  /* 0x00000005ff037e24 */ /* 0x000fe2000f8e00ff */
[----:B------:R-:W1:Y:S01]  /*03e0*/  LDCU.64 UR6, c[0x0][0x498] ;  /* 0x00009300ff0677ac */ /* 0x000e620008000a00 */
[----:B------:R-:W-:Y:S01]  /*03f0*/  MOV R3, UR8 ;  /* 0x0000000800037c02 */ /* 0x000fe20008000f00 */
[----:B------:R-:W4:Y:S01]  /*0400*/  @P0 LDC.64 R6, c[0x0][0x480] ;  /* 0x00012000ff060b82 */ /* 0x000f220000000a00 */
[----:B------:R-:W-:Y:S01]  /*0410*/  @P1 IADD3 R0, PT, PT, R0, 0x1, RZ ;  /* 0x0000000100001810 */ /* 0x000fe20007ffe0ff */
[----:B------:R-:W0:Y:S01]  /*0420*/  LDCU.64 UR8, c[0x0][0x3b0] ;  /* 0x00007600ff0877ac */ /* 0x000e220008000a00 */
[----:B------:R-:W-:Y:S01]  /*0430*/  ISETP.NE.AND P2, PT, R8, RZ, PT ;  /* 0x000000ff0800720c */ /* 0x000fe20003f45270 */
[----:B------:R-:W-:-:S04]  /*0440*/  IMAD.WIDE.U32 R2, R109, UR10, R2 ;  /* 0x0000000a6d027c25 */ /* 0x000fc8000f8e0002 */
[----:B------:R-:W-:Y:S02]  /*0450*/  IMAD.MOV.U32 R55, RZ, RZ, R0 ;  /* 0x000000ffff377224 */ /* 0x000fe400078e0000 */
[----:B---3--:R-:W-:Y:S01]  /*0460*/  @P0 IMAD R0, R10, UR18, R109 ;  /* 0x000000120a000c24 */ /* 0x008fe2000f8e026d */
[----:B------:R-:W-:Y:S01]  /*0470*/  LEA R9, R19, 0xffffff80, 0x7 ;  /* 0xffffff8013097811 */ /* 0x000fe200078e38ff */
[----:B------:R-:W-:Y:S01]  /*0480*/  IMAD R13, R109, UR11, R3 ;  /* 0x0000000b6d0d7c24 */ /* 0x000fe2000f8e0203 */
[----:B------:R-:W-:Y:S01]  /*0490*/  ISETP.GE.AND P1, PT, R19, 0x1, PT ;  /* 0x000000011300780c */ /* 0x000fe20003f26270 */
[----:B------:R-:W-:Y:S01]  /*04a0*/  @P0 IMAD R0, R0, R19, RZ ;  /* 0x0000001300000224 */ /* 0x000fe200078e02ff */
[----:B------:R-:W3:Y:S01]  /*04b0*/  LDCU.64 UR10, c[0x0][0x3d0] ;  /* 0x00007a00ff0a77ac */ /* 0x000ee20008000a00 */
[----:B------:R-:W3:Y:S01]  /*04c0*/  LDC.64 R18, c[0x0][0x3e8] ;  /* 0x0000fa00ff127b82 */ /* 0x000ee20000000a00 */
[----:B------:R-:W-:Y:S01]  /*04d0*/  IMAD.U32 R5, RZ, RZ, UR4 ;  /* 0x00000004ff057e24 */ /* 0x000fe2000f8e00ff */
[----:B------:R-:W-:Y:S01]  /*04e0*/  @!P3 IADD3 R55, PT, PT, -R55, RZ, RZ ;  /* 0x000000ff3737b210 */ /* 0x000fe20007ffe1ff */
[----:B-1----:R-:W-:Y:S01]  /*04f0*/  UIMAD.WIDE.U32 UR4, UR18, UR6, URZ ;  /* 0x00000006120472a5 */ /* 0x002fe2000f8e00ff */
[----:B------:R-:W-:Y:S01]  /*0500*/  @!P2 LOP3.LUT R55, RZ, R8, RZ, 0x33, !PT ;  /* 0x00000008ff37a212 */ /* 0x000fe200078e33ff */
[----:B--2---:R-:W-:-:S02]  /*0510*/  @P0 IMAD R3, R0, R21, RZ ;  /* 0x0000001500030224 */ /* 0x004fc400078e02ff */
[----:B------:R-:W-:Y:S01]  /*0520*/  UIMAD UR5, UR18, UR7, UR5 ;  /* 0x00000007120572a4 */ /* 0x000fe2000f8e0205 */
[----:B------:R-:W-:Y:S01]  /*0530*/  SHF.R.S32.HI R29, RZ, 0x1f, R55 ;  /* 0x0000001fff1d7819 */ /* 0x000fe20000011437 */
[----:B------:R-:W1:Y:S01]  /*0540*/  LDC.64 R20, c[0x0][0x468] ;  /* 0x00011a00ff147b82 */ /* 0x000e620000000a00 */
[----:B------:R-:W-:Y:S01]  /*0550*/  IADD3 R101, P3, PT, R9, R2, RZ ;  /* 0x0000000209657210 */ /* 0x000fe20007f7e0ff */
[----:B----4-:R-:W-:Y:S01]  /*0560*/  @P0 IMAD.WIDE R64, R3, 0x8, R6 ;  /* 0x0000000803400825 */ /* 0x010fe200078e0206 */
[----:B0-----:R-:W-:-:S03]  /*0570*/  UIMAD.WIDE.U32 UR6, UR18, UR8, URZ ;  /* 0x00000008120672a5 */ /* 0x001fc6000f8e00ff */
        /* <DEDUP_REMOVED lines=17> */
[C---:B------:R-:W-:Y:S01]  /*0690*/  IADD3.X R8, PT, PT, R0.reuse, R13, RZ, P3, !PT ;  /* 0x0000000d00087210 */ /* 0x040fe20001ffe4ff */
[----:B------:R-:W-:Y:S01]  /*06a0*/  IMAD.IADD R17, R5, 0x1, R17 ;  /* 0x0000000105117824 */ /* 0x000fe200078e0211 */
[----:B------:R-:W-:Y:S02]  /*06b0*/  IADD3 R15, PT, PT, R3, R15, RZ ;  /* 0x0000000f030f7210 */ /* 0x000fe40007ffe0ff */
[----:B------:R-:W-:Y:S02]  /*06c0*/  IADD3 R9, P2, PT, R9, R4, RZ ;  /* 0x0000000409097210 */ /* 0x000fe40007f5e0ff */
[----:B------:R-:W-:Y:S01]  /*06d0*/  LEA R102, P3, R101, R102, 0x1 ;  /* 0x0000006665667211 */ /* 0x000fe200078608ff */
[C---:B------:R-:W-:Y:S01]  /*06e0*/  IMAD.X R6, R0.reuse, 0x1, R11, P4 ;  /* 0x0000000100067824 */ /* 0x040fe200020e060b */
[C---:B------:R-:W-:Y:S01]  /*06f0*/  IADD3.X R2, PT, PT, R0.reuse, R15, RZ, P0, !PT ;  /* 0x0000000f00027210 */ /* 0x040fe200007fe4ff */
[----:B------:R-:W-:Y:S01]  /*0700*/  IMAD.WIDE.U32 R62, R109, R104, RZ ;  /* 0x000000686d3e7225 */ /* 0x000fe200078e00ff */
[----:B------:R-:W-:-:S02]  /*0710*/  IADD3.X R92, PT, PT, R0, R17, RZ, P2, !PT ;  /* 0x00000011005c7210 */ /* 0x000fc400017fe4ff */
[----:B------:R-:W-:Y:S02]  /*0720*/  LEA.HI.X R101, R101, R103, R8, 0x1, P3 ;  /* 0x0000006765657211 */ /* 0x000fe400018f0c08 */
[----:B------:R-:W-:Y:S02]  /*0730*/  IADD3.X R4, PT, PT, R0, R7, RZ, P5, !PT ;  /* 0x0000000700047210 */ /* 0x000fe40002ffe4ff */
[----:B-1----:R-:W-:Y:S02]  /*0740*/  LEA R100, P4, R99, R20, 0x1 ;  /* 0x0000001463647211 */ /* 0x002fe400078808ff */
[----:B------:R-:W-:Y:S02]  /*0750*/  LEA R98, P0, R97, R22, 0x1 ;  /* 0x0000001661627211 */ /* 0x000fe400078008ff */
[----:B------:R-:W-:Y:S02]  /*0760*/  LEA R96, P2, R95, R24, 0x1 ;  /* 0x000000185f607211 */ /* 0x000fe400078408ff */
[----:B------:R-:W-:Y:S01]  /*0770*/  LEA R94, P3, R9, R26, 0x1 ;  /* 0x0000001a095e7211 */ /* 0x000fe200078608ff */
[----:B------:R-:W-:Y:S01]  /*0780*/  IMAD R105, R109, R105, R63 ;  /* 0x000000696d697224 */ /* 0x000fe200078e023f */
[----:B------:R-:W-:Y:S01]  /*0790*/  LEA.HI.X R99, R99, R21, R6, 0x1, P4 ;  /* 0x0000001563637211 */ /* 0x000fe200020f0c06 */
[----:B------:R-:W-:Y:S01]  /*07a0*/  IMAD.MOV.U32 R104, RZ, RZ, RZ ;  /* 0x000000ffff687224 */ /* 0x000fe200078e00ff */
[----:B------:R-:W-:-:S02]  /*07b0*/  LEA.HI.X R97, R97, R23, R4, 0x1, P0 ;  /* 0x0000001761617211 */ /* 0x000fc400000f0c04 */
        /* <DEDUP_REMOVED lines=20> */
[----:B------:R-:W-:-:S02]  /*0900*/  SHF.L.U32 R93, R60, 0x2, RZ ;  /* 0x000000023c5d7819 */ /* 0x000fc400000006ff */
[----:B------:R-:W-:Y:S01]  /*0910*/  IMAD R3, R7, UR18, R3 ;  /* 0x0000001207037c24 */ /* 0x000fe2000f8e0203 */
[C---:B------:R-:W-:Y:S01]  /*0920*/  LOP3.LUT R51, R60.reuse, 0x1f, RZ, 0xc0, !PT ;  /* 0x0000001f3c337812 */ /* 0x040fe200078ec0ff */
[----:B----4-:R-:W-:Y:S01]  /*0930*/  IMAD R6, R29, UR10, RZ ;  /* 0x0000000a1d067c24 */ /* 0x010fe2000f8e02ff */
[----:B------:R-:W-:Y:S01]  /*0940*/  LEA R91, R60, UR5, 0x4 ;  /* 0x000000053c5b7c11 */ /* 0x000fe2000f8e20ff */
[----:B------:R-:W-:Y:S01]  /*0950*/  IMAD.WIDE.U32 R56, R55, UR8, R2 ;  /* 0x0000000837387c25 */ /* 0x000fe2000f8e0002 */
[----:B------:R-:W-:Y:S02]  /*0960*/  LOP3.LUT R3, R93, 0xf80, RZ, 0xc0, !PT ;  /* 0x00000f805d037812 */ /* 0x000fe400078ec0ff */
[----:B------:R-:W-:Y:S01]  /*0970*/  IADD3 R47, PT, PT, R91, 0x200, RZ ;  /* 0x000002005b2f7810 */ /* 0x000fe20007ffe0ff */
[----:B------:R-:W-:Y:S01]  /*0980*/  IMAD.WIDE.U32 R4, R8, UR18, R60 ;  /* 0x0000001208047c25 */ /* 0x000fe2000f8e003c */
[----:B------:R-:W-:Y:S02]  /*0990*/  LOP3.LUT R90, R3, 0x1f, R60, 0xf8, !PT ;  /* 0x0000001f035a7812 */ /* 0x000fe400078ef83c */
[----:B------:R-:W-:Y:S01]  /*09a0*/  IADD3 R49, PT, PT, R60, 0x200, RZ ;  /* 0x000002003c317810 */ /* 0x000fe20007ffe0ff */
[----:B------:R-:W-:Y:S01]  /*09b0*/  IMAD R5, R9, UR18, R5 ;  /* 0x0000001209057c24 */ /* 0x000fe2000f8e0205 */
[C---:B------:R-:W-:Y:S01]  /*09c0*/  LOP3.LUT R52, R90.reuse, 0x20, RZ, 0xfc, !PT ;  /* 0x000000205a347812 */ /* 0x040fe200078efcff */
[C---:B------:R-:W-:Y:S01]  /*09d0*/  IMAD R7, R55.reuse, UR9, R0 ;  /* 0x0000000937077c24 */ /* 0x040fe2000f8e0200 */
[C---:B------:R-:W-:Y:S01]  /*09e0*/  LOP3.LUT R50, R90.reuse, 0x40, RZ, 0xfc, !PT ;  /* 0x000000405a327812 */ /* 0x040fe200078efcff */
[C---:B------:R-:W-:Y:S01]  /*09f0*/  IMAD R45, R55.reuse, UR11, R6 ;  /* 0x0000000b372d7c24 */ /* 0x040fe2000f8e0206 */
[----:B------:R-:W-:Y:S01]  /*0a00*/  LOP3.LUT R48, R90, 0x60, RZ, 0xfc, !PT ;  /* 0x000000605a307812 */ /* 0x000fe200078efcff */
[----:B------:R-:W-:Y:S01]  /*0a10*/  IMAD.WIDE.U32 R54, R55, UR10, R4 ;  /* 0x0000000a37367c25 */ /* 0x000fe2000f8e0004 */
[----:B------:R-:W-:-:S03]  /*0a20*/  IADD3 R46, PT, PT, R57, R7, RZ ;  /* 0x00000007392e7210 */ /* 0x000fc60007ffe0ff */
[----:B-1----:R-:W-:Y:S02]  /*0a30*/  IMAD.U32 R53, RZ, RZ, UR6 ;  /* 0x00000006ff357e24 */ /* 0x002fe4000f8e00ff */
[----:B------:R-:W-:Y:S02]  /*0a40*/  IMAD R47, R60, -0xc, R47 ;  /* 0xfffffff43c2f7824 */ /* 0x000fe400078e022f */
[----:B------:R-:W-:-:S07]  /*0a50*/  IMAD.IADD R45, R55, 0x1, R45 ;  /* 0x00000001372d7824 */ /* 0x000fce00078e022d */
.L_x_9949:
        /* <DEDUP_REMOVED lines=45> */
[----:B-1----:R-:W-:Y:S01]  /*0d30*/  PRMT R9, RZ, 0x7610, R9 ;  /* 0x00007610ff097816 */ /* 0x002fe20000000009 */
[----:B------:R-:W-:Y:S01]  /*0d40*/  IMAD.X R5, RZ, RZ, R97, P4 ;  /* 0x000000ffff057224 */ /* 0x000fe200020e0661 */
[----:B--2---:R-:W-:Y:S02]  /*0d50*/  PRMT R11, RZ, 0x7610, R11 ;  /* 0x00007610ff0b7816 */ /* 0x004fe4000000000b */
[----:B------:R-:W-:Y:S01]  /*0d60*/  PRMT R19, RZ, 0x7610, R19 ;  /* 0x00007610ff137816 */ /* 0x000fe20000000013 */
        /* <DEDUP_REMOVED lines=13> */
[----:B------:R-:W-:-:S02]  /*0e40*/  PRMT R0, R20, 0x7632, R0 ;  /* 0x0000763214007816 */ /* 0x000fc40000000000 */
[C---:B------:R-:W-:Y:S01]  /*0e50*/  PRMT R6, R21.reuse, 0x7632, R6 ;  /* 0x0000763215067816 */ /* 0x040fe20000000006 */
[--C-:B-----5:R-:W-:Y:S01]  /*0e60*/  FADD.FTZ R31, R8, R107.reuse ;  /* 0x0000006b081f7221 */ /* 0x120fe20000010000 */
[----:B------:R-:W-:Y:S01]  /*0e70*/  SHF.L.U32 R30, R21, 0x10, RZ ;  /* 0x00000010151e7819 */ /* 0x000fe200000006ff */
[----:B------:R-:W-:Y:S01]  /*0e80*/  IMAD.U32 R0, R0, 0x10000, RZ ;  /* 0x0001000000007824 */ /* 0x000fe200078e00ff */
[----:B------:R-:W-:Y:S02]  /*0e90*/  SHF.L.U32 R6, R6, 0x10, RZ ;  /* 0x0000001006067819 */ /* 0x000fe400000006ff */
[----:B------:R-:W-:Y:S01]  /*0ea0*/  FSETP.GTU.FTZ.AND P2, PT, R31, 20, PT ;  /* 0x41a000001f00780b */ /* 0x000fe20003f5c000 */
[--C-:B------:R-:W-:Y:S01]  /*0eb0*/  FADD.FTZ R30, R30, R107.reuse ;  /* 0x0000006b1e1e7221 */ /* 0x100fe20000010000 */
[--C-:B------:R-:W-:Y:S01]  /*0ec0*/  FADD.FTZ R29, R0, R107.reuse ;  /* 0x0000006b001d7221 */ /* 0x100fe20000010000 */
[----:B------:R-:W-:Y:S01]  /*0ed0*/  FADD.FTZ R28, R6, R107 ;  /* 0x0000006b061c7221 */ /* 0x000fe20000010000 */
[----:B------:R-:W-:-:S02]  /*0ee0*/  PRMT R21, R26, 0x7632, R21 ;  /* 0x000076321a157816 */ /* 0x000fc40000000015 */
[C---:B------:R-:W-:Y:S01]  /*0ef0*/  PRMT R16, R27.reuse, 0x7632, R16 ;  /* 0x000076321b107816 */ /* 0x040fe20000000010 */
[----:B------:R-:W-:Y:S01]  /*0f00*/  IMAD.U32 R27, R27, 0x10000, RZ ;  /* 0x000100001b1b7824 */ /* 0x000fe200078e00ff */
[----:B------:R-:W-:Y:S02]  /*0f10*/  FSETP.GTU.FTZ.AND P0, PT, R30, 20, PT ;  /* 0x41a000001e00780b */ /* 0x000fe40003f1c000 */
[----:B------:R-:W-:Y:S02]  /*0f20*/  FSETP.GTU.FTZ.AND P3, PT, R29, 20, PT ;  /* 0x41a000001d00780b */ /* 0x000fe40003f7c000 */
[----:B------:R-:W-:Y:S02]  /*0f30*/  FSETP.GTU.FTZ.AND P1, PT, R28, 20, PT ;  /* 0x41a000001c00780b */ /* 0x000fe40003f3c000 */
[----:B------:R-:W-:Y:S01]  /*0f40*/  SHF.L.U32 R26, R26, 0x10, RZ ;  /* 0x000000101a1a7819 */ /* 0x000fe200000006ff */
[----:B--2---:R-:W-:Y:S04]  /*0f50*/  STS.U16 [R42], R7 ;  /* 0x000000072a007388 */ /* 0x004fe80000000400 */
[----:B---3--:R-:W-:Y:S04]  /*0f60*/  STS.U16 [R42+0x40], R9 ;  /* 0x000040092a007388 */ /* 0x008fe80000000400 */
[----:B----4-:R-:W-:Y:S04]  /*0f70*/  STS.U16 [R42+0x80], R11 ;  /* 0x0000800b2a007388 */ /* 0x010fe80000000400 */
[----:B------:R-:W-:Y:S01]  /*0f80*/  STS.U16 [R42+0xc0], R19 ;  /* 0x0000c0132a007388 */ /* 0x000fe20000000400 */
[----:B------:R-:W-:-:S03]  /*0f90*/  NOP ;  /* 0x0000000000007918 */ /* 0x000fc60000000000 */
[----:B------:R-:W0:Y:S02]  /*0fa0*/  LDS.64 R2, [R40] ;  /* 0x0000000028027984 */ /* 0x000e240000000a00 */
[----:B0-----:R-:W-:Y:S01]  /*0fb0*/  SHF.L.U32 R25, R2, 0x10, RZ ;  /* 0x0000001002197819 */ /* 0x001fe200000006ff */
        /* <DEDUP_REMOVED lines=31> */
.L_x_9927:
[----:B------:R-:W-:Y:S05]  /*11b0*/  BSYNC.RECONVERGENT B0 ;  /* 0x0000000000007941 */ /* 0x000fea0003800200 */
.L_x_9926:
        /* <DEDUP_REMOVED lines=32> */
.L_x_9929:
[----:B------:R-:W-:Y:S05]  /*13c0*/  BSYNC.RECONVERGENT B0 ;  /* 0x0000000000007941 */ /* 0x000fea0003800200 */
.L_x_9928:
        /* <DEDUP_REMOVED lines=32> */
.L_x_9931:
[----:B------:R-:W-:Y:S05]  /*15d0*/  BSYNC.RECONVERGENT B0 ;  /* 0x0000000000007941 */ /* 0x000fea0003800200 */
.L_x_9930:
        /* <DEDUP_REMOVED lines=32> */
.L_x_9933:
[----:B------:R-:W-:Y:S05]  /*17e0*/  BSYNC.RECONVERGENT B0 ;  /* 0x0000000000007941 */ /* 0x000fea0003800200 */
.L_x_9932:
[----:B------:R-:W0:Y:S01]  /*17f0*/  LDCU UR4, c[0x0][0x38c] ;  /* 0x00007180ff0477ac */ /* 0x000e220008000800 */
[----:B------:R-:W-:Y:S01]  /*1800*/  PRMT R20, R2, 0x7632, R20 ;  /* 0x0000763202147816 */ /* 0x000fe20000000014 */
[----:B------:R-:W-:Y:S01]  /*1810*/  IMAD.U32 R21, R21, 0x10000, RZ ;  /* 0x0001000015157824 */ /* 0x000fe200078e00ff */
[C---:B------:R-:W-:Y:S01]  /*1820*/  PRMT R15, R3.reuse, 0x7632, R15 ;  /* 0x00007632030f7816 */ /* 0x040fe2000000000f */
[----:B------:R-:W-:Y:S01]  /*1830*/  IMAD.U32 R16, R16, 0x10000, RZ ;  /* 0x0001000010107824 */ /* 0x000fe200078e00ff */
[----:B------:R-:W-:Y:S01]  /*1840*/  SHF.L.U32 R24, R3, 0x10, RZ ;  /* 0x0000001003187819 */ /* 0x000fe200000006ff */
[----:B------:R-:W-:Y:S01]  /*1850*/  FFMA.FTZ R3, R25, R26, R106 ;  /* 0x0000001a19037223 */ /* 0x000fe2000001006a */
[----:B------:R-:W-:Y:S01]  /*1860*/  SHF.L.U32 R20, R20, 0x10, RZ ;  /* 0x0000001014147819 */ /* 0x000fe200000006ff */
[----:B------:R-:W-:Y:S01]  /*1870*/  HFMA2 R17, -RZ, RZ, 0, 0 ;  /* 0x00000000ff117431 */ /* 0x000fe200000001ff */
[----:B------:R-:W-:Y:S02]  /*1880*/  SHF.L.U32 R15, R15, 0x10, RZ ;  /* 0x000000100f0f7819 */ /* 0x000fe400000006ff */
[----:B------:R-:W-:-:S02]  /*1890*/  CS2R R18, SRZ ;  /* 0x0000000000127805 */ /* 0x000fc4000001ff00 */
[----:B------:R-:W-:Y:S01]  /*18a0*/  PRMT R23, RZ, 0x7610, R23 ;  /* 0x00007610ff177816 */ /* 0x000fe20000000017 */
[----:B------:R-:W-:Y:S01]  /*18b0*/  FFMA.FTZ R3, R20, R21, R3 ;  /* 0x0000001514037223 */ /* 0x000fe20000010003 */
[----:B------:R-:W-:Y:S01]  /*18c0*/  MOV R22, RZ ;  /* 0x000000ff00167202 */ /* 0x000fe20000000f00 */
[-C--:B------:R-:W-:Y:S01]  /*18d0*/  FMUL.FTZ R13, R25, R108.reuse ;  /* 0x0000006c190d7220 */ /* 0x080fe20000410000 */
[CC--:B------:R-:W-:Y:S01]  /*18e0*/  FMUL.FTZ R14, R24.reuse, R108.reuse ;  /* 0x0000006c180e7220 */ /* 0x0c0fe20000410000 */
[----:B------:R-:W-:Y:S01]  /*18f0*/  FFMA.FTZ R106, R24, R27, R3 ;  /* 0x0000001b186a7223 */ /* 0x000fe20000010003 */
[-C--:B------:R-:W-:Y:S01]  /*1900*/  FMUL.FTZ R12, R20, R108.reuse ;  /* 0x0000006c140c7220 */ /* 0x080fe20000410000 */
[----:B0-----:R-:W-:Y:S01]  /*1910*/  UISETP.GE.AND UP0, UPT, UR4, 0x1, UPT ;  /* 0x000000010400788c */ /* 0x001fe2000bf06270 */
[C---:B------:R-:W-:Y:S01]  /*1920*/  FMUL.FTZ R11, R15.reuse, R108 ;  /* 0x0000006c0f0b7220 */ /* 0x040fe20000410000 */
[----:B------:R-:W-:Y:S01]  /*1930*/  FFMA.FTZ R106, R15, R16, R106 ;  /* 0x000000100f6a7223 */ /* 0x000fe2000001006a */
[----:B------:R-:W-:Y:S06]  /*1940*/  BAR.SYNC.DEFER_BLOCKING 0x0 ;  /* 0x0000000000007b1d */ /* 0x000fec0000010000 */
[----:B------:R-:W-:Y:S05]  /*1950*/  BRA.U !UP0, `(.L_x_9934) ;  /* 0x0000001508947547 */ /* 0x000fea000b800000 */
[----:B------:R-:W0:Y:S01]  /*1960*/  LDC.64 R70, c[0x0][0x3a8] ;  /* 0x0000ea00ff467b82 */ /* 0x000e220000000a00 */
[C---:B------:R-:W-:Y:S01]  /*1970*/  IMAD.SHL.U32 R3, R53.reuse, 0x100, RZ ;  /* 0x0000010035037824 */ /* 0x040fe200078e00ff */
[----:B------:R-:W-:Y:S01]  /*1980*/  ISETP.NE.AND P0, PT, R53, 0x1, PT ;  /* 0x000000013500780c */ /* 0x000fe20003f05270 */
[----:B------:R-:W-:Y:S01]  /*1990*/  FMUL.FTZ R8, R26, R31 ;  /* 0x0000001f1a087220 */ /* 0x000fe20000410000 */
[----:B------:R-:W-:Y:S01]  /*19a0*/  SHF.L.U32 R4, R44, 0x8, RZ ;  /* 0x000000082c047819 */ /* 0x000fe200000006ff */
[----:B------:R-:W-:Y:S01]  /*19b0*/  FMUL.FTZ R7, R21, R29 ;  /* 0x0000001d15077220 */ /* 0x000fe20000410000 */
[C---:B------:R-:W-:Y:S01]  /*19c0*/  IADD3 R82, P1, PT, R66.reuse, R56, RZ ;  /* 0x0000003842527210 */ /* 0x040fe20007f3e0ff */
        /* <DEDUP_REMOVED lines=23> */
.L_x_9948:
[----:B------:R-:W-:Y:S01]  /*1b40*/  MOV R33, RZ ;  /* 0x000000ff00217202 */ /* 0x000fe20000000f00 */
[----:B0---4-:R-:W-:Y:S01]  /*1b50*/  IMAD.MOV.U32 R32, RZ, RZ, R90 ;  /* 0x000000ffff207224 */ /* 0x011fe200078e005a */
        /* <DEDUP_REMOVED lines=10> */
[----:B------:R-:W5:Y:S01]  /*1c00*/  @!P1 LDG.E.U16 R88, desc[UR16][R86.64+0xc0] ;  /* 0x0000c01056589981 */ /* 0x000f62000c1e1500 */
[----:B------:R-:W-:Y:S01]  /*1c10*/  MOV R34, R58 ;  /* 0x0000003a00227202 */ /* 0x000fe20000000f00 */
[----:B------:R-:W-:-:S02]  /*1c20*/  IMAD.MOV.U32 R35, RZ, RZ, R103 ;  /* 0x000000ffff237224 */ /* 0x000fc400078e0067 */
[----:B0-----:R-:W-:-:S04]  /*1c30*/  IMAD.WIDE.U32 R32, R76, UR4, R32 ;  /* 0x000000044c207c25 */ /* 0x001fc8000f8e0020 */
[----:B------:R-:W-:-:S04]  /*1c40*/  IMAD.WIDE.U32 R38, R70, UR4, R34 ;  /* 0x0000000446267c25 */ /* 0x000fc8000f8e0022 */
[----:B------:R-:W-:Y:S02]  /*1c50*/  HFMA2 R89, -RZ, RZ, 0, 0 ;  /* 0x00000000ff597431 */ /* 0x000fe400000001ff */
[----:B------:R-:W-:Y:S01]  /*1c60*/  IMAD R37, R71, UR4, R39 ;  /* 0x0000000447257c24 */ /* 0x000fe2000f8e0227 */
[C---:B-1----:R-:W-:Y:S01]  /*1c70*/  LEA R36, P5, R38.reuse, R72, 0x2 ;  /* 0x0000004826247211 */ /* 0x042fe200078a10ff */
[----:B------:R-:W-:Y:S01]  /*1c80*/  IMAD R35, R77, UR4, R33 ;  /* 0x000000044d237c24 */ /* 0x000fe2000f8e0221 */
[----:B------:R-:W-:Y:S02]  /*1c90*/  MOV R33, RZ ;  /* 0x000000ff00217202 */ /* 0x000fe40000000f00 */
[----:B------:R-:W-:Y:S02]  /*1ca0*/  LEA.HI.X R37, R38, R73, R37, 0x2, P5 ;  /* 0x0000004926257211 */ /* 0x000fe400028f1425 */
[----:B------:R-:W-:Y:S02]  /*1cb0*/  ISETP.GE.AND P5, PT, R90, R43, PT ;  /* 0x0000002b5a00720c */ /* 0x000fe40003fa6270 */
        /* <DEDUP_REMOVED lines=29> */
[----:B------:R-:W-:Y:S02]  /*1e90*/  PRMT R86, R39, 0x7632, R86 ;  /* 0x0000763227567816 */ /* 0x000fe40000000056 */
[----:B-1----:R-:W-:Y:S01]  /*1ea0*/  PRMT R87, R37, 0x7632, R87 ;  /* 0x0000763225577816 */ /* 0x002fe20000000057 */
[----:B------:R1:W-:Y:S04]  /*1eb0*/  STS.U16 [R42+0x100], R39 ;  /* 0x000100272a007388 */ /* 0x0003e80000000400 */
[----:B------:R2:W-:Y:S04]  /*1ec0*/  STS.U16 [R42+0x180], R37 ;  /* 0x000180252a007388 */ /* 0x0005e80000000400 */
[----:B------:R3:W-:Y:S04]  /*1ed0*/  STS.U16 [R42+0x140], R86 ;  /* 0x000140562a007388 */ /* 0x0007e80000000400 */
[----:B------:R-:W-:Y:S01]  /*1ee0*/  STS.U16 [R42+0x1c0], R87 ;  /* 0x0001c0572a007388 */ /* 0x000fe20000000400 */
[----:B------:R-:W-:-:S03]  /*1ef0*/  NOP ;  /* 0x0000000000007918 */ /* 0x000fc60000000000 */
[----:B------:R-:W4:Y:S01]  /*1f00*/  LDS.64 R34, [R40+0x100] ;  /* 0x0001000028227984 */ /* 0x000f220000000a00 */
[----:B------:R-:W-:Y:S01]  /*1f10*/  ISETP.NE.AND P3, PT, R60, RZ, PT ;  /* 0x000000ff3c00720c */ /* 0x000fe20003f65270 */
[----:B------:R-:W-:Y:S01]  /*1f20*/  FMUL.FTZ R36, R2, 1.4426950216293334961 ;  /* 0x3fb8aa3b02247820 */ /* 0x000fe20000410000 */
[----:B------:R-:W-:-:S03]  /*1f30*/  IADD3 R0, PT, PT, R4, UR4, RZ ;  /* 0x0000000404007c10 */ /* 0x000fc6000fffe0ff */
[----:B------:R-:W-:Y:S01]  /*1f40*/  FMUL.FTZ R38, R36, R31 ;  /* 0x0000001f24267220 */ /* 0x000fe20000410000 */
[----:B------:R-:W-:Y:S01]  /*1f50*/  SEL R0, R0, R49, !P3 ;  /* 0x0000003100007207 */ /* 0x000fe20005800000 */
[C---:B-1----:R-:W-:Y:S01]  /*1f60*/  FMUL.FTZ R39, R36.reuse, R30 ;  /* 0x0000001e24277220 */ /* 0x042fe20000410000 */
[----:B------:R-:W-:Y:S01]  /*1f70*/  FMUL.FTZ R123, R36, R28 ;  /* 0x0000001c247b7220 */ /* 0x000fe20000410000 */
[----:B--2---:R-:W1:Y:S01]  /*1f80*/  MUFU.EX2 R37, R38 ;  /* 0x0000002600257308 */ /* 0x004e620000000800 */
[----:B---3--:R-:W-:Y:S01]  /*1f90*/  LEA R86, R0, UR6, 0x2 ;  /* 0x0000000600567c11 */ /* 0x008fe2000f8e10ff */
[----:B------:R-:W-:Y:S01]  /*1fa0*/  FMUL.FTZ R0, R36, R29 ;  /* 0x0000001d24007220 */ /* 0x000fe20000410000 */
[----:B------:R-:W-:Y:S01]  /*1fb0*/  ISETP.NE.AND P1, PT, R60, 0x1f, PT ;  /* 0x0000001f3c00780c */ /* 0x000fe20003f25270 */
[----:B------:R-:W2:Y:S01]  /*1fc0*/  MUFU.EX2 R39, R39 ;  /* 0x0000002700277308 */ /* 0x000ea20000000800 */
[----:B0-----:R-:W-:-:S03]  /*1fd0*/  PRMT R110, R32, 0x7632, R110 ;  /* 0x00007632206e7816 */ /* 0x001fc6000000006e */
[----:B------:R-:W0:Y:S01]  /*1fe0*/  MUFU.EX2 R0, R0 ;  /* 0x0000000000007308 */ /* 0x000e220000000800 */
[----:B------:R-:W-:-:S03]  /*1ff0*/  PRMT R112, R33, 0x7632, R112 ;  /* 0x0000763221707816 */ /* 0x000fc60000000070 */
[----:B------:R-:W3:Y:S01]  /*2000*/  MUFU.EX2 R123, R123 ;  /* 0x0000007b007b7308 */ /* 0x000ee20000000800 */
[----:B------:R-:W-:Y:S01]  /*2010*/  SHF.L.U32 R113, R33, 0x10, RZ ;  /* 0x0000001021717819 */ /* 0x000fe200000006ff */
[----:B-1----:R1:W-:Y:S01]  /*2020*/  STS [R86+0x838], R37 ;  /* 0x0008382556007388 */ /* 0x0023e20000000800 */
[----:B------:R-:W-:Y:S01]  /*2030*/  SHF.L.U32 R110, R110, 0x10, RZ ;  /* 0x000000106e6e7819 */ /* 0x000fe200000006ff */
[----:B------:R-:W-:Y:S01]  /*2040*/  IMAD.U32 R111, R32, 0x10000, RZ ;  /* 0x00010000206f7824 */ /* 0x000fe200078e00ff */
[----:B------:R-:W-:Y:S01]  /*2050*/  SHF.L.U32 R112, R112, 0x10, RZ ;  /* 0x0000001070707819 */ /* 0x000fe200000006ff */
[----:B------:R-:W-:Y:S02]  /*2060*/  FMUL.FTZ R114, R6, R113 ;  /* 0x0000007106727220 */ /* 0x000fe40000410000 */
[----:B------:R-:W-:Y:S01]  /*2070*/  FMUL.FTZ R32, R8, R111 ;  /* 0x0000006f08207220 */ /* 0x000fe20000410000 */
[C---:B----4-:R-:W-:Y:S02]  /*2080*/  PRMT R36, R34.reuse, 0x7632, R36 ;  /* 0x0000763222247816 */ /* 0x050fe40000000024 */
[----:B------:R-:W-:-:S02]  /*2090*/  SHF.L.U32 R38, R34, 0x10, RZ ;  /* 0x0000001022267819 */ /* 0x000fc400000006ff */
[C---:B------:R-:W-:Y:S01]  /*20a0*/  PRMT R34, R35.reuse, 0x7632, R34 ;  /* 0x0000763223227816 */ /* 0x040fe20000000022 */
[----:B------:R-:W-:Y:S02]  /*20b0*/  IMAD.U32 R89, R35, 0x10000, RZ ;  /* 0x0001000023597824 */ /* 0x000fe400078e00ff */
        /* <DEDUP_REMOVED lines=17> */
.L_x_9936:
[----:B------:R0:W1:Y:S02]  /*21d0*/  LDS R86, [R93+UR5+0x103c] ;  /* 0x00103c055d567984 */ /* 0x0000640008000800 */
.L_x_9937:
[----:B------:R-:W-:Y:S05]  /*21e0*/  BSYNC.RECONVERGENT B0 ;  /* 0x0000000000007941 */ /* 0x000fea0003800200 */
.L_x_9935:
[----:B------:R-:W4:Y:S01]  /*21f0*/  @P0 LDC R89, c[0x0][0x38c] ;  /* 0x0000e300ff590b82 */ /* 0x000f220000000800 */
[----:B------:R-:W-:Y:S01]  /*2200*/  MOV R36, RZ ;  /* 0x000000ff00247202 */ /* 0x000fe20000000f00 */
[----:B----4-:R-:W-:-:S04]  /*2210*/  @P0 IMAD R89, R10, R89, UR4 ;  /* 0x000000040a590e24 */ /* 0x010fc8000f8e0259 */
[----:B------:R-:W-:-:S05]  /*2220*/  @P0 IMAD.WIDE R88, R89, 0x8, R64 ;  /* 0x0000000859580825 */ /* 0x000fca00078e0240 */
[----:B------:R4:W5:Y:S01]  /*2230*/  @P0 LDG.E R36, desc[UR16][R88.64+0x4] ;  /* 0x0000041058240981 */ /* 0x000962000c1e1900 */
[C---:B-123--:R-:W-:Y:S01]  /*2240*/  FMUL.FTZ R34, R123.reuse, R86 ;  /* 0x000000567b227220 */ /* 0x04efe20000410000 */
[----:B------:R-:W-:Y:S01]  /*2250*/  FFMA.FTZ R117, R123, R115, R116 ;  /* 0x000000737b757223 */ /* 0x000fe20000010074 */
[----:B------:R-:W-:Y:S01]  /*2260*/  FFMA.FTZ R87, R32, R0, R33 ;  /* 0x0000000020577223 */ /* 0x000fe20000010021 */
[----:B------:R-:W-:Y:S01]  /*2270*/  ISETP.NE.AND P1, PT, R51, 0x1f, PT ;  /* 0x0000001f3300780c */ /* 0x000fe20003f25270 */
        /* <DEDUP_REMOVED lines=8> */
[----:B------:R-:W-:Y:S01]  /*2300*/  ISETP.GT.U32.AND P4, PT, R51, 0x1d, PT ;  /* 0x0000001d3300780c */ /* 0x000fe20003f84070 */
[----:B------:R-:W1:Y:S01]  /*2310*/  SHFL.DOWN PT, R119, R130, 0x1, 0x1f ;  /* 0x08201f0082777f89 */ /* 0x000e6200000e0000 */
[----:B------:R-:W-:Y:S01]  /*2320*/  MOV R131, R117 ;  /* 0x0000007500837202 */ /* 0x000fe20000000f00 */
[----:B------:R-:W-:Y:S01]  /*2330*/  FMUL.FTZ R118, R123, R34 ;  /* 0x000000227b767220 */ /* 0x000fe20000410000 */
[----:B------:R-:W-:Y:S01]  /*2340*/  ISETP.GT.U32.AND P5, PT, R51, 0x17, PT ;  /* 0x000000173300780c */ /* 0x000fe20003fa4070 */
[----:B------:R-:W2:Y:S01]  /*2350*/  SHFL.DOWN PT, R121, R117, 0x1, 0x1f ;  /* 0x08201f0075797f89 */ /* 0x000ea200000e0000 */
[----:B------:R-:W-:-:S02]  /*2360*/  ULEA UR7, UR4, UR6, 0x3 ;  /* 0x0000000604077291 */ /* 0x000fc4000f8e18ff */
[----:B------:R-:W-:Y:S01]  /*2370*/  IMAD.WIDE.U32 R128, R78, UR4, R82 ;  /* 0x000000044e807c25 */ /* 0x000fe2000f8e0052 */
[----:B------:R-:W-:Y:S01]  /*2380*/  BSSY.RECONVERGENT B0, `(.L_x_9938) ;  /* 0x0000080000007945 */ /* 0x000fe20003800200 */
[----:B----4-:R-:W3:Y:S02]  /*2390*/  SHFL.UP PT, R88, R87, 0x1, RZ ;  /* 0x0420000057587989 */ /* 0x010ee400000e00ff */
[----:B-1----:R-:W-:Y:S01]  /*23a0*/  @P1 FMUL.FTZ R89, R119, R130 ;  /* 0x0000008277591220 */ /* 0x002fe20000410000 */
[----:B--2---:R-:W-:-:S03]  /*23b0*/  @P1 FFMA.FTZ R131, R130, R121, R131 ;  /* 0x0000007982831223 */ /* 0x004fc60000010083 */
[----:B------:R-:W-:Y:S01]  /*23c0*/  @P1 IMAD.MOV.U32 R130, RZ, RZ, R89 ;  /* 0x000000ffff821224 */ /* 0x000fe200078e0059 */
        /* <DEDUP_REMOVED lines=12> */
[----:B------:R-:W-:Y:S02]  /*2490*/  @!P4 MOV R130, R88 ;  /* 0x000000580082c202 */ /* 0x000fe40000000f00 */
[----:B------:R-:W-:Y:S01]  /*24a0*/  ISETP.GT.U32.AND P4, PT, R51, 0x1b, PT ;  /* 0x0000001b3300780c */ /* 0x000fe20003f84070 */
[----:B----4-:R-:W-:Y:S01]  /*24b0*/  FFMA.FTZ R34, R118, R34, R87 ;  /* 0x0000002276227223 */ /* 0x010fe20000010057 */
[----:B------:R-:W2:Y:S04]  /*24c0*/  SHFL.DOWN PT, R121, R131, 0x4, 0x1f ;  /* 0x08801f0083797f89 */ /* 0x000ea800000e0000 */
[----:B------:R-:W3:Y:S01]  /*24d0*/  SHFL.DOWN PT, R119, R130, 0x4, 0x1f ;  /* 0x08801f0082777f89 */ /* 0x000ee200000e0000 */
[----:B------:R-:W-:-:S05]  /*24e0*/  FSEL R89, R87, R34, !P1 ;  /* 0x0000002257597208 */ /* 0x000fca0004800000 */
        /* <DEDUP_REMOVED lines=11> */
[----:B------:R-:W-:Y:S02]  /*25a0*/  IMAD.MOV.U32 R88, RZ, RZ, 0x3f800000 ;  /* 0x3f800000ff587424 */ /* 0x000fe400078e00ff */
[----:B------:R-:W3:Y:S01]  /*25b0*/  SHFL.DOWN PT, R119, R130, 0x8, 0x1f ;  /* 0x09001f0082777f89 */ /* 0x000ee200000e0000 */
[----:B------:R-:W-:Y:S01]  /*25c0*/  FSEL R117, R89, R34, !P4 ;  /* 0x0000002259757208 */ /* 0x000fe20006000000 */
[----:B------:R-:W-:-:S04]  /*25d0*/  HFMA2 R89, -RZ, RZ, 0, 0 ;  /* 0x00000000ff597431 */ /* 0x000fc800000001ff */
[----:B------:R-:W4:Y:S04]  /*25e0*/  SHFL.UP PT, R34, R117, 0x8, RZ ;  /* 0x0500000075227989 */ /* 0x000f2800000e00ff */
[----:B-1----:R-:W-:Y:S01]  /*25f0*/  @P4 FMUL.FTZ R118, R118, R87 ;  /* 0x0000005776764220 */ /* 0x002fe20000410000 */
[----:B------:R-:W-:Y:S01]  /*2600*/  @!P1 LDS.64 R88, [UR7+0x10b8] ;  /* 0x0010b807ff589984 */ /* 0x000fe20008000a00 */
[----:B------:R-:W-:Y:S02]  /*2610*/  ISETP.GE.AND P1, PT, R41, 0x8, PT ;  /* 0x000000082900780c */ /* 0x000fe40003f26270 */
[----:B------:R-:W-:Y:S01]  /*2620*/  ISETP.GT.U32.AND P4, PT, R51, 0xf, PT ;  /* 0x0000000f3300780c */ /* 0x000fe20003f84070 */
[----:B------:R-:W1:Y:S01]  /*2630*/  SHFL.UP PT, R87, R118, 0x8, RZ ;  /* 0x0500000076577989 */ /* 0x000e6200000e00ff */
[----:B--2---:R-:W-:-:S05]  /*2640*/  @!P5 FFMA.FTZ R131, R130, R121, R131 ;  /* 0x000000798283d223 */ /* 0x004fca0000010083 */
[----:B------:R-:W2:Y:S01]  /*2650*/  SHFL.DOWN PT, R122, R131, 0x10, 0x1f ;  /* 0x0a001f00837a7f89 */ /* 0x000ea200000e0000 */
[----:B---3--:R-:W-:-:S05]  /*2660*/  @!P5 FMUL.FTZ R119, R130, R119 ;  /* 0x000000778277d220 */ /* 0x008fca0000410000 */
[----:B------:R-:W-:Y:S01]  /*2670*/  @!P5 MOV R130, R119 ;  /* 0x000000770082d202 */ /* 0x000fe20000000f00 */
[----:B----4-:R-:W-:-:S04]  /*2680*/  FFMA.FTZ R34, R118, R34, R117 ;  /* 0x0000002276227223 */ /* 0x010fc80000010075 */
[----:B------:R-:W3:Y:S01]  /*2690*/  SHFL.DOWN PT, R121, R130, 0x10, 0x1f ;  /* 0x0a001f0082797f89 */ /* 0x000ee200000e0000 */
[----:B------:R-:W-:Y:S01]  /*26a0*/  FSEL R117, R117, R34, !P1 ;  /* 0x0000002275757208 */ /* 0x000fe20004800000 */
[----:B-1----:R-:W-:-:S04]  /*26b0*/  @P1 FMUL.FTZ R118, R118, R87 ;  /* 0x0000005776761220 */ /* 0x002fc80000410000 */
[----:B------:R-:W1:Y:S01]  /*26c0*/  SHFL.UP PT, R34, R117, 0x10, RZ ;  /* 0x0600000075227989 */ /* 0x000e6200000e00ff */
[----:B------:R-:W-:-:S03]  /*26d0*/  ISETP.GE.AND P1, PT, R41, 0x10, PT ;  /* 0x000000102900780c */ /* 0x000fc60003f26270 */
[----:B------:R-:W4:Y:S01]  /*26e0*/  SHFL.UP PT, R119, R118, 0x10, RZ ;  /* 0x0600000076777989 */ /* 0x000f2200000e00ff */
[----:B--2---:R-:W-:-:S05]  /*26f0*/  @!P4 FFMA.FTZ R131, R130, R122, R131 ;  /* 0x0000007a8283c223 */ /* 0x004fca0000010083 */
[----:B------:R-:W-:Y:S04]  /*2700*/  SHFL.DOWN PT, R87, R131, 0x1, 0x1f ;  /* 0x08201f0083577f89 */ /* 0x000fe800000e0000 */
[----:B------:R-:W-:Y:S01]  /*2710*/  SHFL.IDX PT, R122, R89, RZ, 0x1f ;  /* 0x00001fff597a7589 */ /* 0x000fe200000e0000 */
[----:B---3--:R-:W-:-:S04]  /*2720*/  @!P4 FMUL.FTZ R121, R130, R121 ;  /* 0x000000798279c220 */ /* 0x008fc80000410000 */
[----:B------:R-:W-:Y:S02]  /*2730*/  @!P4 IMAD.MOV.U32 R130, RZ, RZ, R121 ;  /* 0x000000ffff82c224 */ /* 0x000fe400078e0079 */
[C---:B-1----:R-:W-:Y:S01]  /*2740*/  FFMA.FTZ R34, R118.reuse, R34, R117 ;  /* 0x0000002276227223 */ /* 0x042fe20000010075 */
[----:B------:R-:W-:Y:S02]  /*2750*/  IMAD R121, R79, UR4, R129 ;  /* 0x000000044f797c24 */ /* 0x000fe4000f8e0281 */
[----:B------:R-:W1:Y:S01]  /*2760*/  SHFL.DOWN PT, R124, R130, 0x1, 0x1f ;  /* 0x08201f00827c7f89 */ /* 0x000e6200000e0000 */
[----:B----4-:R-:W-:Y:S01]  /*2770*/  @P1 FMUL.FTZ R118, R118, R119 ;  /* 0x0000007776761220 */ /* 0x010fe20000410000 */
[----:B------:R-:W-:Y:S02]  /*2780*/  FSEL R117, R117, R34, !P1 ;  /* 0x0000002275757208 */ /* 0x000fe40004800000 */
[----:B------:R-:W-:Y:S01]  /*2790*/  ISETP.NE.AND P1, PT, R60, 0x1f, PT ;  /* 0x0000001f3c00780c */ /* 0x000fe20003f25270 */
[----:B------:R-:W-:Y:S04]  /*27a0*/  SHFL.IDX PT, R119, R131, RZ, 0x1f ;  /* 0x00001fff83777589 */ /* 0x000fe800000e0000 */
[----:B------:R-:W-:Y:S04]  /*27b0*/  SHFL.UP PT, R118, R118, 0x1, RZ ;  /* 0x0420000076767989 */ /* 0x000fe800000e00ff */
[----:B------:R-:W-:Y:S04]  /*27c0*/  SHFL.UP PT, R117, R117, 0x1, RZ ;  /* 0x0420000075757989 */ /* 0x000fe800000e00ff */
[----:B------:R-:W2:Y:S01]  /*27d0*/  SHFL.IDX PT, R34, R130, RZ, 0x1f ;  /* 0x00001fff82227589 */ /* 0x000ea200000e0000 */
[----:B-1----:R-:W-:Y:S01]  /*27e0*/  @P1 FFMA.FTZ R122, R124, R122, R87 ;  /* 0x0000007a7c7a1223 */ /* 0x002fe20000010057 */
[----:B------:R-:W-:Y:S01]  /*27f0*/  IMAD.WIDE.U32 R124, R80, UR4, R84 ;  /* 0x00000004507c7c25 */ /* 0x000fe2000f8e0054 */
[----:B------:R-:W-:-:S03]  /*2800*/  LEA R126, P1, R128, UR8, 0x2 ;  /* 0x00000008807e7c11 */ /* 0x000fc6000f8210ff */
[----:B------:R-:W-:Y:S01]  /*2810*/  FFMA.FTZ R115, R122, R86, R115 ;  /* 0x000000567a737223 */ /* 0x000fe20000010073 */
[----:B------:R-:W-:Y:S01]  /*2820*/  IMAD R87, R81, UR4, R125 ;  /* 0x0000000451577c24 */ /* 0x000fe2000f8e027d */
[----:B------:R-:W-:Y:S02]  /*2830*/  LEA.HI.X R127, R128, UR9, R121, 0x2, P1 ;  /* 0x00000009807f7c11 */ /* 0x000fe400088f1479 */
[----:B------:R-:W-:Y:S01]  /*2840*/  ISETP.NE.AND P1, PT, R60, RZ, PT ;  /* 0x000000ff3c00720c */ /* 0x000fe20003f25270 */
[----:B------:R-:W-:Y:S01]  /*2850*/  FMUL.FTZ R121, R115, R28 ;  /* 0x0000001c73797220 */ /* 0x000fe20000410000 */
[----:B------:R-:W-:-:S04]  /*2860*/  LEA R86, P4, R124, UR10, 0x2 ;  /* 0x0000000a7c567c11 */ /* 0x000fc8000f8810ff */
[----:B------:R-:W-:Y:S01]  /*2870*/  LEA.HI.X R87, R124, UR11, R87, 0x2, P4 ;  /* 0x0000000b7c577c11 */ /* 0x000fe2000a0f1457 */
[C---:B--2---:R-:W-:Y:S01]  /*2880*/  FFMA.FTZ R89, R34.reuse, R89, R119 ;  /* 0x0000005922597223 */ /* 0x044fe20000010077 */
[----:B------:R-:W-:-:S05]  /*2890*/  FMUL.FTZ R88, R34, R88 ;  /* 0x0000005822587220 */ /* 0x000fca0000410000 */
[----:B------:R-:W-:Y:S04]  /*28a0*/  @!P1 STS.64 [UR7+0x10b8], R88 ;  /* 0x0010b858ff009988 */ /* 0x000fe80008000a07 */
[----:B-----5:R-:W1:Y:S02]  /*28b0*/  SHFL.IDX PT, R36, R36, RZ, 0x1f ;  /* 0x00001fff24247589 */ /* 0x020e6400000e0000 */
[----:B-1----:R-:W-:Y:S01]  /*28c0*/  @P3 FFMA.FTZ R36, R118, R36, R117 ;  /* 0x0000002476243223 */ /* 0x002fe20000010075 */
[----:B------:R-:W-:-:S03]  /*28d0*/  FFMA.FTZ R117, R123, R115, R116 ;  /* 0x000000737b757223 */ /* 0x000fc60000010074 */
[----:B------:R-:W-:Y:S01]  /*28e0*/  FFMA.FTZ R36, R37, R36, R32 ;  /* 0x0000002425247223 */ /* 0x000fe20000010020 */
[----:B------:R-:W-:Y:S01]  /*28f0*/  FFMA.FTZ R119, R39, R117, R38 ;  /* 0x0000007527777223 */ /* 0x000fe20000010026 */
[----:B------:R-:W-:Y:S01]  /*2900*/  FMUL.FTZ R34, R117, R30 ;  /* 0x0000001e75227220 */ /* 0x000fe20000410000 */
[----:B------:R-:W-:Y:S01]  /*2910*/  IADD3 R38, PT, PT, -R9, UR13, RZ ;  /* 0x0000000d09267c10 */ /* 0x000fe2000fffe1ff */
[C---:B------:R-:W-:Y:S01]  /*2920*/  FFMA.FTZ R37, R0.reuse, R36, R33 ;  /* 0x0000002400257223 */ /* 0x040fe20000010021 */
[----:B------:R-:W-:Y:S01]  /*2930*/  FFMA.FTZ R118, R0, R119, R35 ;  /* 0x0000007700767223 */ /* 0x000fe20000010023 */
[----:B------:R-:W-:Y:S01]  /*2940*/  FADD.FTZ R0, -R32, R36 ;  /* 0x0000002420007221 */ /* 0x000fe20000010100 */
[----:B------:R-:W-:Y:S01]  /*2950*/  ISETP.GE.AND P3, PT, R38, 0x1, PT ;  /* 0x000000012600780c */ /* 0x000fe20003f66270 */
[----:B------:R-:W-:Y:S01]  /*2960*/  FADD.FTZ R116, -R33, R37 ;  /* 0x0000002521747221 */ /* 0x000fe20000010100 */
[----:B------:R-:W-:Y:S01]  /*2970*/  FMUL.FTZ R125, R118, R31 ;  /* 0x0000001f767d7220 */ /* 0x000fe20000410000 */
[----:B------:R-:W-:Y:S01]  /*2980*/  FFMA.FTZ R39, R39, R37, R114 ;  /* 0x0000002527277223 */ /* 0x000fe20000010072 */
[----:B------:R-:W-:Y:S01]  /*2990*/  FMUL.FTZ R33, R119, R29 ;  /* 0x0000001d77217220 */ /* 0x000fe20000410000 */
[----:B------:R-:W-:Y:S01]  /*29a0*/  ISETP.GE.AND P4, PT, R38, 0x21, PT ;  /* 0x000000212600780c */ /* 0x000fe20003f86270 */
[----:B------:R-:W-:Y:S01]  /*29b0*/  FFMA.FTZ R35, R0, R125, RZ ;  /* 0x0000007d00237223 */ /* 0x000fe200000100ff */
[----:B------:R-:W-:Y:S01]  /*29c0*/  FADD.FTZ R114, -R114, R39 ;  /* 0x0000002772727221 */ /* 0x000fe20000010100 */
[----:B------:R-:W-:Y:S01]  /*29d0*/  FFMA.FTZ R122, R123, R39, R120 ;  /* 0x000000277b7a7223 */ /* 0x000fe20000010078 */
[----:B------:R-:W-:Y:S01]  /*29e0*/  ISETP.GE.AND P5, PT, R38, 0x41, PT ;  /* 0x000000412600780c */ /* 0x000fe20003fa6270 */
[----:B------:R-:W-:Y:S01]  /*29f0*/  FFMA.FTZ R32, R116, R33, R35 ;  /* 0x0000002174207223 */ /* 0x000fe20000010023 */
[----:B------:R-:W-:Y:S01]  /*2a00*/  FMUL.FTZ R35, R16, R121 ;  /* 0x0000007910237220 */ /* 0x000fe20000410000 */
[----:B------:R-:W-:Y:S01]  /*2a10*/  FMUL.FTZ R33, R21, R33 ;  /* 0x0000002115217220 */ /* 0x000fe20000410000 */
[----:B------:R-:W-:Y:S01]  /*2a20*/  ISETP.GE.AND P6, PT, R38, 0x61, PT ;  /* 0x000000612600780c */ /* 0x000fe20003fc6270 */
[-C--:B------:R-:W-:Y:S01]  /*2a30*/  FFMA.FTZ R123, R114, R34.reuse, R32 ;  /* 0x00000022727b7223 */ /* 0x080fe20000010020 */
[----:B------:R-:W-:Y:S01]  /*2a40*/  FMUL.FTZ R34, R27, R34 ;  /* 0x000000221b227220 */ /* 0x000fe20000410000 */
[----:B------:R-:W-:Y:S01]  /*2a50*/  FMUL.FTZ R32, R26, R125 ;  /* 0x0000007d1a207220 */ /* 0x000fe20000410000 */
[----:B------:R-:W-:Y:S01]  /*2a60*/  FADD.FTZ R120, -R120, R122 ;  /* 0x0000007a78787221 */ /* 0x000fe20000010100 */
[----:B------:R-:W-:Y:S01]  /*2a70*/  FMUL.FTZ R38, R24, R39 ;  /* 0x0000002718267220 */ /* 0x000fe20000410000 */
[----:B------:R-:W-:Y:S01]  /*2a80*/  FMUL.FTZ R36, R25, R36 ;  /* 0x0000002419247220 */ /* 0x000fe20000410000 */
[----:B------:R-:W-:Y:S01]  /*2a90*/  FMUL.FTZ R37, R20, R37 ;  /* 0x0000002514257220 */ /* 0x000fe20000410000 */
[----:B------:R1:W-:Y:S01]  /*2aa0*/  STS.128 [R91+0x200], R32 ;  /* 0x000200205b007388 */ /* 0x0003e20000000c00 */
[----:B------:R-:W-:Y:S01]  /*2ab0*/  FMUL.FTZ R39, R15, R122 ;  /* 0x0000007a0f277220 */ /* 0x000fe20000410000 */
[----:B------:R-:W-:Y:S01]  /*2ac0*/  FFMA.FTZ R123, R120, R121, R123 ;  /* 0x00000079787b7223 */ /* 0x000fe2000001007b */
[----:B------:R-:W-:Y:S06]  /*2ad0*/  BAR.SYNC.DEFER_BLOCKING 0x0 ;  /* 0x0000000000007b1d */ /* 0x000fec0000010000 */
        /* <DEDUP_REMOVED lines=10> */
.L_x_9939:
[----:B------:R-:W-:Y:S05]  /*2b80*/  BSYNC.RECONVERGENT B0 ;  /* 0x0000000000007941 */ /* 0x000fea0003800200 */
.L_x_9938:
[----:B-12---:R1:W2:Y:S01]  /*2b90*/  LDS R33, [R47+0x280] ;  /* 0x000280002f217984 */ /* 0x0062a20000000800 */
[----:B------:R-:W-:Y:S04]  /*2ba0*/  BSSY.RECONVERGENT B0, `(.L_x_9940) ;  /* 0x0000004000007945 */ /* 0x000fe80003800200 */
[----:B------:R-:W-:Y:S05]  /*2bb0*/  @!P4 BRA `(.L_x_9941) ;  /* 0x000000000008c947 */ /* 0x000fea0003800000 */
[----:B---3--:R3:W-:Y:S04]  /*2bc0*/  REDG.E.ADD.F32.FTZ.RN.STRONG.GPU desc[UR16][R126.64+0x80], R125 ;  /* 0x0000807d7e0079a6 */ /* 0x0087e8000c12f310 */
[----:B--2---:R3:W-:Y:S02]  /*2bd0*/  REDG.E.ADD.F32.FTZ.RN.STRONG.GPU desc[UR16][R86.64+0x80], R33 ;  /* 0x00008021560079a6 */ /* 0x0047e4000c12f310 */
.L_x_9941:
[----:B------:R-:W-:Y:S05]  /*2be0*/  BSYNC.RECONVERGENT B0 ;  /* 0x0000000000007941 */ /* 0x000fea0003800200 */
.L_x_9940:
[----:B--23--:R2:W3:Y:S01]  /*2bf0*/  LDS R33, [R47+0x300] ;  /* 0x000300002f217984 */ /* 0x00c4e20000000800 */
[----:B------:R-:W-:Y:S04]  /*2c00*/  BSSY.RECONVERGENT B0, `(.L_x_9942) ;  /* 0x0000004000007945 */ /* 0x000fe80003800200 */
[----:B------:R-:W-:Y:S05]  /*2c10*/  @!P5 BRA `(.L_x_9943) ;  /* 0x000000000008d947 */ /* 0x000fea0003800000 */
[----:B----4-:R4:W-:Y:S04]  /*2c20*/  REDG.E.ADD.F32.FTZ.RN.STRONG.GPU desc[UR16][R126.64+0x100], R129 ;  /* 0x000100817e0079a6 */ /* 0x0109e8000c12f310 */
[----:B---3--:R4:W-:Y:S02]  /*2c30*/  REDG.E.ADD.F32.FTZ.RN.STRONG.GPU desc[UR16][R86.64+0x100], R33 ;  /* 0x00010021560079a6 */ /* 0x0089e4000c12f310 */
.L_x_9943:
[----:B------:R-:W-:Y:S05]  /*2c40*/  BSYNC.RECONVERGENT B0 ;  /* 0x0000000000007941 */ /* 0x000fea0003800200 */
.L_x_9942:
[----:B---34-:R3:W4:Y:S01]  /*2c50*/  LDS R33, [R47+0x380] ;  /* 0x000380002f217984 */ /* 0x0187220000000800 */
[----:B------:R-:W-:Y:S04]  /*2c60*/  BSSY.RECONVERGENT B0, `(.L_x_9944) ;  /* 0x0000004000007945 */ /* 0x000fe80003800200 */
[----:B------:R-:W-:Y:S05]  /*2c70*/  @!P6 BRA `(.L_x_9945) ;  /* 0x000000000008e947 */ /* 0x000fea0003800000 */
[----:B0-----:R0:W-:Y:S04]  /*2c80*/  REDG.E.ADD.F32.FTZ.RN.STRONG.GPU desc[UR16][R126.64+0x180], R89 ;  /* 0x000180597e0079a6 */ /* 0x0011e8000c12f310 */
[----:B----4-:R0:W-:Y:S02]  /*2c90*/  REDG.E.ADD.F32.FTZ.RN.STRONG.GPU desc[UR16][R86.64+0x180], R33 ;  /* 0x00018021560079a6 */ /* 0x0101e4000c12f310 */
.L_x_9945:
[----:B------:R-:W-:Y:S05]  /*2ca0*/  BSYNC.RECONVERGENT B0 ;  /* 0x0000000000007941 */ /* 0x000fea0003800200 */
.L_x_9944:
[----:B------:R-:W5:Y:S01]  /*2cb0*/  SHFL.DOWN P3, R34, R123, 0x1, 0x1f ;  /* 0x08201f007b227f89 */ /* 0x000f620000060000 */
[----:B------:R-:W-:Y:S01]  /*2cc0*/  ISETP.NE.AND P4, PT, R41, RZ, PT ;  /* 0x000000ff2900720c */ /* 0x000fe20003f85270 */
[----:B------:R-:W-:Y:S01]  /*2cd0*/  FMUL.FTZ R112, R112, R115 ;  /* 0x0000007370707220 */ /* 0x000fe20000410000 */
[----:B------:R-:W-:Y:S01]  /*2ce0*/  FMUL.FTZ R113, R113, R117 ;  /* 0x0000007571717220 */ /* 0x000fe20000410000 */
        /* <DEDUP_REMOVED lines=8> */
[----:B------:R-:W-:Y:S01]  /*2d70*/  BSSY.RECONVERGENT B0, `(.L_x_9946) ;  /* 0x0000020000007945 */ /* 0x000fe20003800200 */
        /* <DEDUP_REMOVED lines=8> */
[----:B-----5:R-:W-:-:S05]  /*2e00*/  @P3 FADD R34, R123, R34 ;  /* 0x000000227b223221 */ /* 0x020fca0000000000 */
[----:B0---4-:R-:W0:Y:S02]  /*2e10*/  SHFL.DOWN P3, R33, R34, 0x2, 0x1f ;  /* 0x08401f0022217f89 */ /* 0x011e240000060000 */
[----:B0-----:R-:W-:-:S05]  /*2e20*/  @P3 FADD R33, R34, R33 ;  /* 0x0000002122213221 */ /* 0x001fca0000000000 */
[----:B------:R-:W0:Y:S02]  /*2e30*/  SHFL.DOWN P3, R36, R33, 0x4, 0x1f ;  /* 0x08801f0021247f89 */ /* 0x000e240000060000 */
        /* <DEDUP_REMOVED lines=19> */
.L_x_9947:
[----:B------:R-:W-:Y:S05]  /*2f70*/  BSYNC.RECONVERGENT B0 ;  /* 0x0000000000007941 */ /* 0x000fea0003800200 */
.L_x_9946:
[----:B------:R-:W-:-:S04]  /*2f80*/  UIADD3 UR4, UPT, UPT, UR4, 0x1, URZ ;  /* 0x0000000104047890 */ /* 0x000fc8000fffe0ff */
[----:B------:R-:W-:-:S09]  /*2f90*/  UISETP.GE.AND UP0, UPT, UR4, UR14, UPT ;  /* 0x0000000e0400728c */ /* 0x000fd2000bf06270 */
[----:B------:R-:W-:Y:S05]  /*2fa0*/  BRA.U !UP0, `(.L_x_9948) ;  /* 0xffffffe908e47547 */ /* 0x000fea000b83ffff */
.L_x_9934:
[----:B------:R-:W-:Y:S01]  /*2fb0*/  BAR.SYNC.DEFER_BLOCKING 0x0 ;  /* 0x0000000000007b1d */ /* 0x000fe20000010000 */
[-C--:B------:R-:W-:Y:S02]  /*2fc0*/  ISETP.GE.AND P0, PT, R90, R43.reuse, PT ;  /* 0x0000002b5a00720c */ /* 0x080fe40003f06270 */
[-C--:B------:R-:W-:Y:S02]  /*2fd0*/  ISETP.GE.AND P1, PT, R52, R43.reuse, PT ;  /* 0x0000002b3400720c */ /* 0x080fe40003f26270 */
[-C--:B------:R-:W-:Y:S01]  /*2fe0*/  ISETP.GE.AND P2, PT, R50, R43.reuse, PT ;  /* 0x0000002b3200720c */ /* 0x080fe20003f46270 */
[----:B------:R-:W5:Y:S01]  /*2ff0*/  LDCU.64 UR8, c[0x0][0x500] ;  /* 0x0000a000ff0877ac */ /* 0x000f620008000a00 */
[----:B------:R-:W-:Y:S01]  /*3000*/  ISETP.GE.AND P3, PT, R48, R43, PT ;  /* 0x0000002b3000720c */ /* 0x000fe20003f66270 */
[----:B------:R-:W0:Y:S01]  /*3010*/  LDC.64 R24, c[0x0][0x518] ;  /* 0x00014600ff187b82 */ /* 0x000e220000000a00 */
[----:B------:R-:W-:Y:S01]  /*3020*/  PRMT R3, RZ, 0x7610, R3 ;  /* 0x00007610ff037816 */ /* 0x000fe20000000003 */
[----:B------:R-:W1:Y:S01]  /*3030*/  LDCU.64 UR10, c[0x0][0x550] ;  /* 0x0000aa00ff0a77ac */ /* 0x000e620008000a00 */
[----:B------:R-:W-:-:S02]  /*3040*/  PRMT R5, RZ, 0x7610, R5 ;  /* 0x00007610ff057816 */ /* 0x000fc40000000005 */
        /* <DEDUP_REMOVED lines=14> */
[----:B------:R-:W2:Y:S01]  /*3130*/  LDS.64 R8, [R40] ;  /* 0x0000000028087984 */ /* 0x000ea20000000a00 */
[----:B------:R-:W-:Y:S06]  /*3140*/  BAR.SYNC.DEFER_BLOCKING 0x0 ;  /* 0x0000000000007b1d */ /* 0x000fec0000010000 */
[----:B------:R3:W-:Y:S01]  /*3150*/  STS.64 [R40], R10 ;  /* 0x0000000a28007388 */ /* 0x0007e20000000a00 */
[----:B------:R-:W-:-:S03]  /*3160*/  NOP ;  /* 0x0000000000007918 */ /* 0x000fc60000000000 */
[----:B------:R-:W-:Y:S04]  /*3170*/  LDS.U16 R11, [R42+0x40] ;  /* 0x000040002a0b7984 */ /* 0x000fe80000000400 */
[----:B------:R-:W-:Y:S01]  /*3180*/  LDS.U16 R13, [R42+0x80] ;  /* 0x000080002a0d7984 */ /* 0x000fe20000000400 */
[----:B--2---:R-:W-:Y:S02]  /*3190*/  SHF.L.U32 R0, R8, 0x10, RZ ;  /* 0x0000001008007819 */ /* 0x004fe400000006ff */
[C---:B------:R-:W-:Y:S01]  /*31a0*/  SHF.L.U32 R2, R9.reuse, 0x10, RZ ;  /* 0x0000001009027819 */ /* 0x040fe200000006ff */
[----:B------:R-:W-:Y:S02]  /*31b0*/  LDS.U16 R15, [R42+0xc0] ;  /* 0x0000c0002a0f7984 */ /* 0x000fe40000000400 */
[--C-:B------:R-:W-:Y:S01]  /*31c0*/  FADD.FTZ R4, R0, R107.reuse ;  /* 0x0000006b00047221 */ /* 0x100fe20000010000 */
[----:B------:R-:W-:Y:S01]  /*31d0*/  PRMT R0, R8, 0x7632, R0 ;  /* 0x0000763208007816 */ /* 0x000fe20000000000 */
[----:B------:R-:W-:Y:S01]  /*31e0*/  FADD.FTZ R8, R2, R107 ;  /* 0x0000006b02087221 */ /* 0x000fe20000010000 */
[----:B------:R-:W-:-:S02]  /*31f0*/  PRMT R2, R9, 0x7632, R2 ;  /* 0x0000763209027816 */ /* 0x000fc40000000002 */
[----:B------:R-:W-:Y:S01]  /*3200*/  LDS.U16 R9, [R42] ;  /* 0x000000002a097984 */ /* 0x000fe20000000400 */
[----:B------:R-:W-:Y:S01]  /*3210*/  IMAD.U32 R0, R0, 0x10000, RZ ;  /* 0x0001000000007824 */ /* 0x000fe200078e00ff */
[----:B------:R-:W-:Y:S02]  /*3220*/  FSETP.GTU.FTZ.AND P2, PT, R4, 20, PT ;  /* 0x41a000000400780b */ /* 0x000fe40003f5c000 */
[----:B------:R-:W-:Y:S01]  /*3230*/  @!P0 STS [UR6+0x100], R43 ;  /* 0x0001002bff008988 */ /* 0x000fe20008000806 */
[----:B------:R-:W-:Y:S01]  /*3240*/  BAR.SYNC.DEFER_BLOCKING 0x0 ;  /* 0x0000000000007b1d */ /* 0x000fe20000010000 */
[----:B------:R-:W-:Y:S01]  /*3250*/  FSETP.GTU.FTZ.AND P4, PT, R8, 20, PT ;  /* 0x41a000000800780b */ /* 0x000fe20003f9c000 */
[----:B------:R-:W-:Y:S01]  /*3260*/  FADD.FTZ R6, R0, R107 ;  /* 0x0000006b00067221 */ /* 0x000fe20000010000 */
[----:B------:R-:W-:-:S04]  /*3270*/  SHF.L.U32 R2, R2, 0x10, RZ ;  /* 0x0000001002027819 */ /* 0x000fc800000006ff */
[----:B------:R-:W-:-:S03]  /*3280*/  FSETP.GTU.FTZ.AND P3, PT, R6, 20, PT ;  /* 0x41a000000600780b */ /* 0x000fc60003f7c000 */
[----:B------:R-:W-:Y:S01]  /*3290*/  @!P2 FMUL.FTZ R0, R4, -1.4426950216293334961 ;  /* 0xbfb8aa3b0400a820 */ /* 0x000fe20000410000 */
[----:B------:R-:W-:Y:S02]  /*32a0*/  FADD.FTZ R7, R2, R107 ;  /* 0x0000006b02077221 */ /* 0x000fe40000010000 */
[----:B------:R-:W2:Y:S01]  /*32b0*/  LDC.64 R2, c[0x0][0x4f8] ;  /* 0x00013e00ff027b82 */ /* 0x000ea20000000a00 */
[----:B------:R-:W-:Y:S02]  /*32c0*/  @!P4 FMUL.FTZ R5, R8, -1.4426950216293334961 ;  /* 0xbfb8aa3b0805c820 */ /* 0x000fe40000410000 */
[----:B------:R-:W4:Y:S01]  /*32d0*/  @!P2 MUFU.EX2 R0, R0 ;  /* 0x000000000000a308 */ /* 0x000f220000000800 */
[----:B------:R-:W-:-:S03]  /*32e0*/  FSETP.GTU.FTZ.AND P1, PT, R7, 20, PT ;  /* 0x41a000000700780b */ /* 0x000fc60003f3c000 */
[----:B------:R-:W-:Y:S01]  /*32f0*/  @!P3 FMUL.FTZ R4, R6, -1.4426950216293334961 ;  /* 0xbfb8aa3b0604b820 */ /* 0x000fe20000410000 */
[----:B------:R-:W5:Y:S01]  /*3300*/  @!P4 MUFU.EX2 R5, R5 ;  /* 0x000000050005c308 */ /* 0x000f620000000800 */
[----:B------:R-:W1:Y:S04]  /*3310*/  LDS R21, [UR6+0x100] ;  /* 0x00010006ff157984 */ /* 0x000e680008000800 */
[----:B------:R-:W0:Y:S01]  /*3320*/  @!P3 MUFU.EX2 R4, R4 ;  /* 0x000000040004b308 */ /* 0x000e220000000800 */
[----:B----4-:R-:W-:-:S03]  /*3330*/  @!P2 FADD.FTZ R0, R0, 1 ;  /* 0x3f8000000000a421 */ /* 0x010fc60000010000 */
[----:B------:R-:W-:Y:S01]  /*3340*/  @!P1 FMUL.FTZ R8, R7, -1.4426950216293334961 ;  /* 0xbfb8aa3b07089820 */ /* 0x000fe20000410000 */
[----:B-----5:R-:W-:Y:S02]  /*3350*/  @!P4 FADD.FTZ R7, R5, 1 ;  /* 0x3f8000000507c421 */ /* 0x020fe40000010000 */
[----:B------:R-:W4:Y:S01]  /*3360*/  @!P2 MUFU.RCP R0, R0 ;  /* 0x000000000000a308 */ /* 0x000f220000001000 */
[----:B0-----:R-:W-:Y:S01]  /*3370*/  @!P3 FADD.FTZ R6, R4, 1 ;  /* 0x3f8000000406b421 */ /* 0x001fe20000010000 */
[----:B--2---:R-:W-:-:S06]  /*3380*/  IMAD.WIDE.U32 R4, R2, UR18, R66 ;  /* 0x0000001202047c25 */ /* 0x004fcc000f8e0042 */
[----:B---3--:R-:W0:Y:S01]  /*3390*/  @!P4 MUFU.RCP R10, R7 ;  /* 0x00000007000ac308 */ /* 0x008e220000001000 */
[----:B------:R-:W-:Y:S02]  /*33a0*/  IMAD R5, R3, UR18, R5 ;  /* 0x0000001203057c24 */ /* 0x000fe4000f8e0205 */
[----:B------:R-:W-:-:S04]  /*33b0*/  IMAD.WIDE.U32 R66, R24, UR18, R66 ;  /* 0x0000001218427c25 */ /* 0x000fc8000f8e0042 */
[----:B------:R-:W-:Y:S01]  /*33c0*/  IMAD.WIDE.U32 R2, R109, UR8, R4 ;  /* 0x000000086d027c25 */ /* 0x000fe2000f8e0004 */
[----:B------:R-:W2:Y:S03]  /*33d0*/  @!P3 MUFU.RCP R23, R6 ;  /* 0x000000060017b308 */ /* 0x000ea60000001000 */
[----:B----4-:R-:W-:Y:S01]  /*33e0*/  @!P2 FMUL.FTZ R17, R17, R0 ;  /* 0x000000001111a220 */ /* 0x010fe20000410000 */
[----:B------:R-:W-:Y:S01]  /*33f0*/  IMAD R0, R109, UR9, R3 ;  /* 0x000000096d007c24 */ /* 0x000fe2000f8e0203 */
[----:B------:R-:W3:Y:S01]  /*3400*/  LDCU.64 UR8, c[0x0][0x560] ;  /* 0x0000ac00ff0877ac */ /* 0x000ee20008000a00 */
[----:B------:R-:W-:Y:S02]  /*3410*/  IMAD R67, R25, UR18, R67 ;  /* 0x0000001219437c24 */ /* 0x000fe4000f8e0243 */
[----:B------:R-:W4:Y:S01]  /*3420*/  @!P1 MUFU.EX2 R8, R8 ;  /* 0x0000000800089308 */ /* 0x000f220000000800 */
[----:B0-----:R-:W-:Y:S01]  /*3430*/  @!P4 FMUL.FTZ R19, R19, R10 ;  /* 0x0000000a1313c220 */ /* 0x001fe20000410000 */
[----:B------:R-:W-:-:S02]  /*3440*/  IADD3 R3, P4, PT, R90, R2, RZ ;  /* 0x000000025a037210 */ /* 0x000fc40007f9e0ff */
[-C--:B-1----:R-:W-:Y:S02]  /*3450*/  ISETP.GE.AND P2, PT, R52, R21.reuse, PT ;  /* 0x000000153400720c */ /* 0x082fe40003f46270 */
[----:B------:R-:W-:Y:S02]  /*3460*/  IADD3.X R0, PT, PT, RZ, R0, RZ, P4, !PT ;  /* 0x00000000ff007210 */ /* 0x000fe400027fe4ff */
[----:B------:R-:W-:Y:S01]  /*3470*/  ISETP.GE.AND P4, PT, R50, R21, PT ;  /* 0x000000153200720c */ /* 0x000fe20003f86270 */
[----:B--2---:R-:W-:Y:S01]  /*3480*/  @!P3 FMUL.FTZ R18, R18, R23 ;  /* 0x000000171212b220 */ /* 0x004fe20000410000 */
[-C--:B------:R-:W-:Y:S02]  /*3490*/  ISETP.GE.AND P3, PT, R90, R21.reuse, PT ;  /* 0x000000155a00720c */ /* 0x080fe40003f66270 */
[----:B------:R-:W-:Y:S01]  /*34a0*/  ISETP.GE.AND P5, PT, R48, R21, PT ;  /* 0x000000153000720c */ /* 0x000fe20003fa6270 */
[----:B----4-:R-:W-:Y:S01]  /*34b0*/  @!P1 FADD.FTZ R8, R8, 1 ;  /* 0x3f80000008089421 */ /* 0x010fe20000010000 */
[----:B------:R-:W-:-:S02]  /*34c0*/  LEA R2, P6, R3, UR10, 0x1 ;  /* 0x0000000a03027c11 */ /* 0x000fc4000f8c08ff */
[----:B------:R-:W-:Y:S01]  /*34d0*/  F2FP.BF16.F32.PACK_AB R20, R18, R17 ;  /* 0x000000111214723e */ /* 0x000fe200000010ff */
[----:B------:R-:W0:Y:S01]  /*34e0*/  @!P1 MUFU.RCP R5, R8 ;  /* 0x0000000800059308 */ /* 0x000e220000001000 */
[----:B------:R-:W-:Y:S01]  /*34f0*/  LEA.HI.X R3, R3, UR11, R0, 0x1, P6 ;  /* 0x0000000b03037c11 */ /* 0x000fe2000b0f0c00 */
[----:B------:R-:W-:-:S04]  /*3500*/  FADD.FTZ R17, R17, R104 ;  /* 0x0000006811117221 */ /* 0x000fc80000010000 */
[----:B------:R-:W-:Y:S01]  /*3510*/  @!P3 STG.E.U16 desc[UR16][R2.64], R9 ;  /* 0x000000090200b986 */ /* 0x000fe2000c101510 */
[----:B------:R-:W-:-:S03]  /*3520*/  FADD.FTZ R18, R17, R18 ;  /* 0x0000001211127221 */ /* 0x000fc60000010000 */
[----:B------:R-:W-:Y:S04]  /*3530*/  @!P2 STG.E.U16 desc[UR16][R2.64+0x40], R11 ;  /* 0x0000400b0200a986 */ /* 0x000fe8000c101510 */
[----:B------:R-:W-:Y:S04]  /*3540*/  @!P4 STG.E.U16 desc[UR16][R2.64+0x80], R13 ;  /* 0x0000800d0200c986 */ /* 0x000fe8000c101510 */
[----:B------:R1:W-:Y:S01]  /*3550*/  @!P5 STG.E.U16 desc[UR16][R2.64+0xc0], R15 ;  /* 0x0000c00f0200d986 */ /* 0x0003e2000c101510 */
[----:B0-----:R-:W-:Y:S01]  /*3560*/  @!P1 FMUL.FTZ R22, R22, R5 ;  /* 0x0000000516169220 */ /* 0x001fe20000410000 */
[----:B------:R-:W-:Y:S01]  /*3570*/  BAR.SYNC.DEFER_BLOCKING 0x0 ;  /* 0x0000000000007b1d */ /* 0x000fe20000010000 */
[----:B------:R-:W-:-:S03]  /*3580*/  IADD3 R100, P5, PT, R100, -0x100, RZ ;  /* 0xffffff0064647810 */ /* 0x000fc60007fbe0ff */
[----:B------:R-:W-:Y:S01]  /*3590*/  F2FP.BF16.F32.PACK_AB R21, R22, R19 ;  /* 0x000000131615723e */ /* 0x000fe200000010ff */
[----:B------:R-:W-:Y:S01]  /*35a0*/  FADD.FTZ R19, R18, R19 ;  /* 0x0000001312137221 */ /* 0x000fe20000010000 */
[----:B------:R-:W-:-:S03]  /*35b0*/  IADD3.X R99, PT, PT, R99, -0x1, RZ, P5, !PT ;  /* 0xffffffff63637810 */ /* 0x000fc60002ffe4ff */
[----:B------:R-:W-:Y:S01]  /*35c0*/  FADD.FTZ R104, R19, R22 ;  /* 0x0000001613687221 */ /* 0x000fe20000010000 */
        /* <DEDUP_REMOVED lines=9> */
[----:B------:R-:W1:Y:S02]  /*3660*/  LDCU.64 UR6, c[0x0][0x520] ;  /* 0x0000a400ff0677ac */ /* 0x000e640008000a00 */
[----:B-1----:R-:W-:-:S04]  /*3670*/  IMAD.WIDE.U32 R2, R109, UR6, R66 ;  /* 0x000000066d027c25 */ /* 0x002fc8000f8e0042 */
[----:B------:R-:W-:Y:S01]  /*3680*/  IMAD R0, R109, UR7, R3 ;  /* 0x000000076d007c24 */ /* 0x000fe2000f8e0203 */
[----:B------:R-:W-:-:S05]  /*3690*/  IADD3 R3, P4, PT, R90, R2, RZ ;  /* 0x000000025a037210 */ /* 0x000fca0007f9e0ff */
[----:B------:R-:W-:Y:S01]  /*36a0*/  IMAD.X R0, RZ, RZ, R0, P4 ;  /* 0x000000ffff007224 */ /* 0x000fe200020e0600 */
[----:B---3--:R-:W-:-:S04]  /*36b0*/  LEA R2, P4, R3, UR8, 0x1 ;  /* 0x0000000803027c11 */ /* 0x008fc8000f8808ff */
        /* <DEDUP_REMOVED lines=20> */
.L_x_9925:
        /* <DEDUP_REMOVED lines=34> */
.L_x_9951:
[----:B------:R-:W-:Y:S05]  /*3a20*/  BSYNC.RECONVERGENT B0 ;  /* 0x0000000000007941 */ /* 0x000fea0003800200 */
.L_x_9950:
        /* <DEDUP_REMOVED lines=26> */
.L_x_9953:
[----:B------:R-:W-:Y:S05]  /*3bd0*/  BSYNC.RECONVERGENT B0 ;  /* 0x0000000000007941 */ /* 0x000fea0003800200 */
.L_x_9952:
        /* <DEDUP_REMOVED lines=8> */
.L_x_9954:
[----:B------:R-:W-:Y:S01]  /*3c60*/  LEA R0, R7, UR4, 0x2 ;  /* 0x0000000407007c11 */ /* 0x000fe2000f8e10ff */
[----:B------:R-:W-:Y:S01]  /*3c70*/  IMAD.MOV.U32 R104, RZ, RZ, R62 ;  /* 0x000000ffff687224 */ /* 0x000fe200078e003e */
        /* <DEDUP_REMOVED lines=13> */
.L_x_9955:
        /* <DEDUP_REMOVED lines=11> */
.L_x_10550:


//--------------------- .text._Z25selective_scan_bwd_kernelI32Selective_Scan_bwd_kernel_traitsILi32ELi4ELb0ELb1ELb1ELb1ELb1EN3c108BFloat16EfEEv12SSMParamsBwd --------------------------
	.section	.text._Z25selective_scan_bwd_kernelI32Selective_Scan_bwd_kernel_traitsILi32ELi4ELb0ELb1ELb1ELb1ELb1EN3c108BFloat16EfEEv12SSMParamsBwd,"ax",@progbits
	.align	128
        .global         _Z25selective_scan_bwd_kernelI32Selective_Scan_bwd_kernel_traitsILi32ELi4ELb0ELb1ELb1ELb1ELb1EN3c108BFloat16EfEEv12SSMParamsBwd
        .type           _Z25selective_scan_bwd_kernelI32Selective_Scan_bwd_kernel_traitsILi32ELi4ELb0ELb1ELb1ELb1ELb1EN3c108BFloat16EfEEv12SSMParamsBwd,@function
        .size           _Z25selective_scan_bwd_kernelI32Selective_Scan_bwd_kernel_traitsILi32ELi4ELb0ELb1ELb1ELb1ELb1EN3c108BFloat16EfEEv12SSMParamsBwd,(.L_x_10551 - _Z25selective_scan_bwd_kernelI32Selective_Scan_bwd_kernel_traitsILi32ELi4ELb0ELb1ELb1ELb1ELb1EN3c108BFloat16EfEEv12SSMParamsBwd)
        .other          _Z25selective_scan_bwd_kernelI32Selective_Scan_bwd_kernel_traitsILi32ELi4ELb0ELb1ELb1ELb1ELb1EN3c108BFloat16EfEEv12SSMParamsBwd,@"STO_CUDA_ENTRY STV_DEFAULT"
_Z25selective_scan_bwd_kernelI32Selective_Scan_bwd_kernel_traitsILi32ELi4ELb0ELb1ELb1ELb1ELb1EN3c108BFloat16EfEEv12SSMParamsBwd:
.text._Z25selective_scan_bwd_kernelI32Selective_Scan_bwd_kernel_traitsILi32ELi4ELb0ELb1ELb1ELb1ELb1EN3c108BFloat16EfEEv12SSMParamsBwd:
        /* <DEDUP_REMOVED lines=32> */
[----:B0-----:R-:W-:-:S06]  /*0200*/  MOV R6, RZ ;  /* 0x000000ff00067202 */ /* 0x001fcc0000000f00 */
[----:B------:R-:W0:Y:S01]  /*0210*/  LDC.64 R24, c[0x0][0x528] ;  /* 0x00014a00ff187b82 */ /* 0x000e220000000a00 */
[----:B----4-:R-:W-:-:S04]  /*0220*/  IMAD.MOV R10, RZ, RZ, -R7 ;  /* 0x000000ffff0a7224 */ /* 0x010fc800078e0a07 */
[----:B------:R-:W-:Y:S01]  /*0230*/  IMAD R3, R10, R9, RZ ;  /* 0x000000090a037224 */ /* 0x000fe200078e02ff */
[----:B------:R-:W-:Y:S02]  /*0240*/  IABS R2, R113 ;  /* 0x0000007100027213 */ /* 0x000fe40000000000 */
[----:B------:R-:W4:Y:S01]  /*0250*/  LDC.64 R26, c[0x0][0x448] ;  /* 0x00011200ff1a7b82 */ /* 0x000f220000000a00 */
[----:B------:R-:W-:-:S06]  /*0260*/  IMAD.HI.U32 R7, R7, R3, R6 ;  /* 0x0000000307077227 */ /* 0x000fcc00078e0006 */
[----:B------:R-:W-:Y:S01]  /*0270*/  IMAD.HI.U32 R0, R7, R2, RZ ;  /* 0x0000000207007227 */ /* 0x000fe200078e00ff */
[----:B------:R-:W4:Y:S04]  /*0280*/  LDC.64 R92, c[0x0][0x450] ;  /* 0x00011400ff5c7b82 */ /* 0x000f280000000a00 */
[----:B------:R-:W-:Y:S02]  /*0290*/  IADD3 R3, PT, PT, -R0, RZ, RZ ;  /* 0x000000ff00037210 */ /* 0x000fe40007ffe1ff */
[----:B---3--:R-:W-:Y:S02]  /*02a0*/  ISETP.NE.U32.AND P0, PT, R4, RZ, PT ;  /* 0x000000ff0400720c */ /* 0x008fe40003f05070 */
[----:B------:R-:W3:Y:S01]  /*02b0*/  LDC.64 R110, c[0x0][0x4a8] ;  /* 0x00012a00ff6e7b82 */ /* 0x000ee20000000a00 */
[----:B------:R-:W-:Y:S01]  /*02c0*/  IMAD R2, R9, R3, R2 ;  /* 0x0000000309027224 */ /* 0x000fe200078e0202 */
[----:B------:R-:W-:-:S04]  /*02d0*/  ISETP.NE.AND.EX P0, PT, R5, RZ, PT, P0 ;  /* 0x000000ff0500720c */ /* 0x000fc80003f05300 */
[----:B------:R-:W-:Y:S01]  /*02e0*/  ISETP.GT.U32.AND P2, PT, R9, R2, PT ;  /* 0x000000020900720c */ /* 0x000fe20003f44070 */
[----:B------:R-:W-:-:S08]  /*02f0*/  UIMAD.WIDE.U32 UR6, UR18, UR12, URZ ;  /* 0x0000000c120672a5 */ /* 0x000fd0000f8e00ff */
[----:B------:R-:W2:Y:S04]  /*0300*/  @P0 LDC R10, c[0x0][0x384] ;  /* 0x0000e100ff0a0b82 */ /* 0x000ea80000000800 */
[----:B------:R-:W-:Y:S01]  /*0310*/  @!P2 IMAD.IADD R2, R2, 0x1, -R9 ;  /* 0x000000010202a824 */ /* 0x000fe200078e0a09 */
[----:B------:R-:W-:Y:S01]  /*0320*/  UIMAD.WIDE.U32 UR4, UR18, UR8, URZ ;  /* 0x00000008120472a5 */ /* 0x000fe2000f8e00ff */
[----:B------:R-:W-:Y:S02]  /*0330*/  LOP3.LUT R4, R113, R8, RZ, 0x3c, !PT ;  /* 0x0000000871047212 */ /* 0x000fe400078e3cff */
[----:B------:R-:W1:Y:S01]  /*0340*/  @P0 LDC R21, c[0x0][0x38c] ;  /* 0x0000e300ff150b82 */ /* 0x000e620000000800 */
[----:B------:R-:W-:Y:S01]  /*0350*/  ISETP.GE.U32.AND P1, PT, R2, R9, PT ;  /* 0x000000090200720c */ /* 0x000fe20003f26070 */
[----:B------:R-:W-:Y:S01]  /*0360*/  UIMAD UR8, UR18, UR9, UR5 ;  /* 0x00000009120872a4 */ /* 0x000fe2000f8e0205 */
[----:B------:R-:W-:-:S02]  /*0370*/  @!P2 IADD3 R0, PT, PT, R0, 0x1, RZ ;  /* 0x000000010000a810 */ /* 0x000fc40007ffe0ff */
[----:B------:R-:W-:Y:S01]  /*0380*/  MOV R2, UR4 ;  /* 0x0000000400027c02 */ /* 0x000fe20008000f00 */
[----:B------:R-:W-:Y:S01]  /*0390*/  UIMAD UR4, UR18, UR13, UR7 ;  /* 0x0000000d120472a4 */ /* 0x000fe2000f8e0207 */
[----:B------:R-:W-:Y:S01]  /*03a0*/  ISETP.GE.AND P3, PT, R4, RZ, PT ;  /* 0x000000ff0400720c */ /* 0x000fe20003f66270 */
[----:B------:R-:W0:Y:S01]  /*03b0*/  @P0 LDC.64 R6, c[0x0][0x480] ;  /* 0x00012000ff060b82 */ /* 0x000e220000000a00 */
[----:B------:R-:W-:Y:S02]  /*03c0*/  MOV R4, UR6 ;  /* 0x0000000600047c02 */ /* 0x000fe40008000f00 */
[----:B------:R-:W-:Y:S01]  /*03d0*/  MOV R5, UR7 ;  /* 0x0000000700057c02 */ /* 0x000fe20008000f00 */
[----:B------:R-:W4:Y:S01]  /*03e0*/  LDCU.64 UR6, c[0x0][0x498] ;  /* 0x00009300ff0677ac */ /* 0x000f220008000a00 */
[----:B------:R-:W-:Y:S02]  /*03f0*/  MOV R3, UR5 ;  /* 0x0000000500037c02 */ /* 0x000fe40008000f00 */
        /* <DEDUP_REMOVED lines=13> */
[----:B------:R-:W-:Y:S01]  /*04d0*/  IMAD.U32 R5, RZ, RZ, UR4 ;  /* 0x00000004ff057e24 */ /* 0x000fe2000f8e00ff */
[----:B----4-:R-:W-:Y:S01]  /*04e0*/  UIMAD.WIDE.U32 UR4, UR18, UR6, URZ ;  /* 0x00000006120472a5 */ /* 0x010fe2000f8e00ff */
[----:B------:R-:W-:Y:S01]  /*04f0*/  @!P3 IADD3 R53, PT, PT, -R53, RZ, RZ ;  /* 0x000000ff3535b210 */ /* 0x000fe20007ffe1ff */
[----:B-1----:R-:W-:Y:S01]  /*0500*/  @P0 IMAD R3, R0, R21, RZ ;  /* 0x0000001500030224 */ /* 0x002fe200078e02ff */
[----:B------:R-:W-:Y:S01]  /*0510*/  @!P2 LOP3.LUT R53, RZ, R8, RZ, 0x33, !PT ;  /* 0x00000008ff35a212 */ /* 0x000fe200078e33ff */
[----:B------:R-:W-:-:S02]  /*0520*/  UIMAD UR5, UR18, UR7, UR5 ;  /* 0x00000007120572a4 */ /* 0x000fc4000f8e0205 */
[----:B------:R-:W1:Y:S01]  /*0530*/  LDC.64 R20, c[0x0][0x460] ;  /* 0x00011800ff147b82 */ /* 0x000e620000000a00 */
[----:B------:R-:W-:Y:S01]  /*0540*/  SHF.R.S32.HI R29, RZ, 0x1f, R53 ;  /* 0x0000001fff1d7819 */ /* 0x000fe20000011435 */
[----:B0-----:R-:W-:Y:S01]  /*0550*/  @P0 IMAD.WIDE R62, R3, 0x8, R6 ;  /* 0x00000008033e0825 */ /* 0x001fe200078e0206 */
[----:B------:R-:W-:Y:S01]  /*0560*/  IADD3 R102, P3, PT, R9, R2, RZ ;  /* 0x0000000209667210 */ /* 0x000fe20007f7e0ff */
[----:B---3--:R-:W-:Y:S02]  /*0570*/  UIMAD.WIDE.U32 UR6, UR18, UR8, URZ ;  /* 0x00000008120672a5 */ /* 0x008fe4000f8e00ff */
        /* <DEDUP_REMOVED lines=21> */
[----:B-1----:R-:W-:Y:S01]  /*06d0*/  LEA R103, P3, R102, R20, 0x1 ;  /* 0x0000001466677211 */ /* 0x002fe200078608ff */
[C---:B------:R-:W-:Y:S01]  /*06e0*/  IMAD.X R4, R0.reuse, 0x1, R11, P4 ;  /* 0x0000000100047824 */ /* 0x040fe200020e060b */
[----:B------:R-:W-:-:S02]  /*06f0*/  IADD3.X R3, PT, PT, R0, R7, RZ, P5, !PT ;  /* 0x0000000700037210 */ /* 0x000fc40002ffe4ff */
[C---:B------:R-:W-:Y:S01]  /*0700*/  IADD3.X R2, PT, PT, R0.reuse, R15, RZ, P0, !PT ;  /* 0x0000000f00027210 */ /* 0x040fe200007fe4ff */
[----:B------:R-:W-:Y:S01]  /*0710*/  IMAD.WIDE.U32 R60, R113, R110, RZ ;  /* 0x0000006e713c7225 */ /* 0x000fe200078e00ff */
[----:B------:R-:W-:Y:S02]  /*0720*/  IADD3.X R0, PT, PT, R0, R17, RZ, P2, !PT ;  /* 0x0000001100007210 */ /* 0x000fe400017fe4ff */
[----:B------:R-:W-:Y:S02]  /*0730*/  LEA.HI.X R102, R102, R21, R5, 0x1, P3 ;  /* 0x0000001566667211 */ /* 0x000fe400018f0c05 */
[----:B------:R-:W-:Y:S02]  /*0740*/  LEA R101, P4, R100, R22, 0x1 ;  /* 0x0000001664657211 */ /* 0x000fe400078808ff */
[----:B------:R-:W-:Y:S02]  /*0750*/  LEA R99, P0, R98, R24, 0x1 ;  /* 0x0000001862637211 */ /* 0x000fe400078008ff */
[----:B------:R-:W-:-:S02]  /*0760*/  LEA R97, P2, R96, R26, 0x1 ;  /* 0x0000001a60617211 */ /* 0x000fc400078408ff */
[----:B------:R-:W-:Y:S01]  /*0770*/  LEA R95, P3, R9, R92, 0x1 ;  /* 0x0000005c095f7211 */ /* 0x000fe200078608ff */
[----:B------:R-:W-:Y:S01]  /*0780*/  IMAD R111, R113, R111, R61 ;  /* 0x0000006f716f7224 */ /* 0x000fe200078e023d */
[----:B------:R-:W-:Y:S01]  /*0790*/  LEA.HI.X R100, R100, R23, R4, 0x1, P4 ;  /* 0x0000001764647211 */ /* 0x000fe200020f0c04 */
[----:B------:R-:W-:Y:S01]  /*07a0*/  IMAD.MOV.U32 R109, RZ, RZ, RZ ;  /* 0x000000ffff6d7224 */ /* 0x000fe200078e00ff */
[----:B------:R-:W-:Y:S02]  /*07b0*/  LEA.HI.X R98, R98, R25, R3, 0x1, P0 ;  /* 0x0000001962627211 */ /* 0x000fe400000f0c03 */
        /* <DEDUP_REMOVED lines=36> */
[----:B------:R-:W-:Y:S01]  /*0a00*/  IMAD.WIDE.U32 R52, R53, UR10, R4 ;  /* 0x0000000a35347c25 */ /* 0x000fe2000f8e0004 */
[----:B------:R-:W-:-:S02]  /*0a10*/  LOP3.LUT R48, R90, 0x60, RZ, 0xfc, !PT ;  /* 0x000000605a307812 */ /* 0x000fc400078efcff */
[----:B------:R-:W-:Y:S01]  /*0a20*/  IADD3 R47, PT, PT, R55, R47, RZ ;  /* 0x0000002f372f7210 */ /* 0x000fe20007ffe0ff */
[----:B-1----:R-:W-:Y:S02]  /*0a30*/  IMAD.U32 R91, RZ, RZ, UR6 ;  /* 0x00000006ff5b7e24 */ /* 0x002fe4000f8e00ff */
[----:B------:R-:W-:Y:S02]  /*0a40*/  IMAD R49, R58, -0xc, R49 ;  /* 0xfffffff43a317824 */ /* 0x000fe400078e0231 */
[----:B------:R-:W-:-:S07]  /*0a50*/  IMAD.IADD R46, R53, 0x1, R7 ;  /* 0x00000001352e7824 */ /* 0x000fce00078e0207 */
.L_x_9981:
        /* <DEDUP_REMOVED lines=38> */
[----:B------:R-:W-:Y:S01]  /*0cc0*/  IADD3 R4, P4, PT, R4, R99, RZ ;  /* 0x0000006304047210 */ /* 0x000fe20007f9e0ff */
[----:B0-----:R-:W0:Y:S08]  /*0cd0*/  LDC.64 R8, c[0x0][0x410] ;  /* 0x00010400ff087b82 */ /* 0x001e300000000a00 */
[----:B------:R-:W-:Y:S01]  /*0ce0*/  BAR.SYNC.DEFER_BLOCKING 0x0 ;  /* 0x0000000000007b1d */ /* 0x000fe20000010000 */
[----:B------:R-:W-:-:S02]  /*0cf0*/  PRMT R21, RZ, 0x7610, R21 ;  /* 0x00007610ff157816 */ /* 0x000fc40000000015 */
[----:B------:R-:W-:Y:S02]  /*0d00*/  PRMT R23, RZ, 0x7610, R23 ;  /* 0x00007610ff177816 */ /* 0x000fe40000000017 */
[----:B------:R-:W-:-:S03]  /*0d10*/  PRMT R25, RZ, 0x7610, R25 ;  /* 0x00007610ff197816 */ /* 0x000fc60000000019 */
[----:B------:R-:W2:Y:S01]  /*0d20*/  LDC.64 R6, c[0x0][0x418] ;  /* 0x00010600ff067b82 */ /* 0x000ea20000000a00 */
[----:B------:R-:W3:Y:S04]  /*0d30*/  @!P0 LDG.E.U16 R13, desc[UR16][R64.64] ;  /* 0x00000010400d8981 */ /* 0x000ee8000c1e1500 */
[----:B------:R-:W4:Y:S04]  /*0d40*/  @!P1 LDG.E.U16 R15, desc[UR16][R64.64+0x40] ;  /* 0x00004010400f9981 */ /* 0x000f28000c1e1500 */
[----:B------:R-:W2:Y:S04]  /*0d50*/  @!P2 LDG.E.U16 R17, desc[UR16][R64.64+0x80] ;  /* 0x000080104011a981 */ /* 0x000ea8000c1e1500 */
[----:B------:R-:W2:Y:S01]  /*0d60*/  @!P3 LDG.E.U16 R19, desc[UR16][R64.64+0xc0] ;  /* 0x0000c0104013b981 */ /* 0x000ea2000c1e1500 */
[----:B-1----:R-:W-:Y:S01]  /*0d70*/  PRMT R11, RZ, 0x7610, R11 ;  /* 0x00007610ff0b7816 */ /* 0x002fe2000000000b */
[----:B------:R-:W-:-:S02]  /*0d80*/  IMAD.X R5, RZ, RZ, R98, P4 ;  /* 0x000000ffff057224 */ /* 0x000fc400020e0662 */
[----:B---3--:R-:W-:Y:S04]  /*0d90*/  STS.U16 [R42], R13 ;  /* 0x0000000d2a007388 */ /* 0x008fe80000000400 */
[----:B----4-:R-:W-:Y:S04]  /*0da0*/  STS.U16 [R42+0x40], R15 ;  /* 0x0000400f2a007388 */ /* 0x010fe80000000400 */
        /* <DEDUP_REMOVED lines=10> */
[----:B------:R-:W-:Y:S01]  /*0e50*/  IMAD.U32 R29, R27, 0x10000, RZ ;  /* 0x000100001b1d7824 */ /* 0x000fe200078e00ff */
[----:B------:R-:W-:Y:S01]  /*0e60*/  PRMT R0, R26, 0x7632, R0 ;  /* 0x000076321a007816 */ /* 0x000fe20000000000 */
[----:B------:R-:W-:Y:S02]  /*0e70*/  BSSY.RECONVERGENT B0, `(.L_x_9957) ;  /* 0x000002c000007945 */ /* 0x000fe40003800200 */
[--C-:B-----5:R-:W-:Y:S01]  /*0e80*/  FADD.FTZ R30, R13, R104.reuse ;  /* 0x000000680d1e7221 */ /* 0x120fe20000010000 */
[----:B------:R-:W-:Y:S01]  /*0e90*/  SHF.L.U32 R31, R0, 0x10, RZ ;  /* 0x00000010001f7819 */ /* 0x000fe200000006ff */
[----:B------:R-:W-:Y:S01]  /*0ea0*/  FADD.FTZ R29, R29, R104 ;  /* 0x000000681d1d7221 */ /* 0x000fe20000010000 */
[----:B------:R-:W-:-:S02]  /*0eb0*/  PRMT R0, R27, 0x7632, R0 ;  /* 0x000076321b007816 */ /* 0x000fc40000000000 */
[----:B------:R-:W-:Y:S01]  /*0ec0*/  FSETP.GTU.FTZ.AND P4, PT, R30, 20, PT ;  /* 0x41a000001e00780b */ /* 0x000fe20003f9c000 */
[----:B------:R-:W-:-:S05]  /*0ed0*/  FADD.FTZ R31, R31, R104 ;  /* 0x000000681f1f7221 */ /* 0x000fca0000010000 */
[----:B------:R-:W-:Y:S01]  /*0ee0*/  FSETP.GTU.FTZ.AND P5, PT, R31, 20, PT ;  /* 0x41a000001f00780b */ /* 0x000fe20003fbc000 */
[----:B--2---:R1:W-:Y:S04]  /*0ef0*/  STS.U16 [R42], R11 ;  /* 0x0000000b2a007388 */ /* 0x0043e80000000400 */
[----:B---3--:R1:W-:Y:S04]  /*0f00*/  STS.U16 [R42+0x40], R21 ;  /* 0x000040152a007388 */ /* 0x0083e80000000400 */
[----:B----4-:R1:W-:Y:S04]  /*0f10*/  STS.U16 [R42+0x80], R23 ;  /* 0x000080172a007388 */ /* 0x0103e80000000400 */
[----:B------:R1:W-:Y:S01]  /*0f20*/  STS.U16 [R42+0xc0], R25 ;  /* 0x0000c0192a007388 */ /* 0x0003e20000000400 */
[----:B------:R-:W-:Y:S01]  /*0f30*/  NOP ;  /* 0x0000000000007918 */ /* 0x000fe20000000000 */
[----:B0-----:R-:W-:Y:S05]  /*0f40*/  @P4 BRA `(.L_x_9958) ;  /* 0x0000000000784947 */ /* 0x001fea0003800000 */
[----:B------:R-:W-:Y:S01]  /*0f50*/  FMUL.FTZ R30, R30, 1.4426950216293334961 ;  /* 0x3fb8aa3b1e1e7820 */ /* 0x000fe20000410000 */
[----:B-1----:R-:W-:Y:S01]  /*0f60*/  HFMA2 R11, -RZ, RZ, 1.625, 0 ;  /* 0x3e800000ff0b7431 */ /* 0x002fe200000001ff */
        /* <DEDUP_REMOVED lines=28> */
.L_x_9958:
[----:B------:R-:W-:Y:S05]  /*1130*/  BSYNC.RECONVERGENT B0 ;  /* 0x0000000000007941 */ /* 0x000fea0003800200 */
.L_x_9957:
[----:B------:R-:W-:Y:S01]  /*1140*/  IMAD.U32 R5, R0, 0x10000, RZ ;  /* 0x0001000000057824 */ /* 0x000fe200078e00ff */
[----:B------:R-:W-:Y:S01]  /*1150*/  BSSY.RECONVERGENT B0, `(.L_x_9959) ;  /* 0x0000022000007945 */ /* 0x000fe20003800200 */
[----:B------:R-:W-:Y:S02]  /*1160*/  FSETP.GTU.FTZ.AND P4, PT, R29, 20, PT ;  /* 0x41a000001d00780b */ /* 0x000fe40003f9c000 */
[----:B------:R-:W-:Y:S01]  /*1170*/  FADD.FTZ R28, R5, R104 ;  /* 0x00000068051c7221 */ /* 0x000fe20000010000 */
[----:B------:R-:W-:Y:S10]  /*1180*/  @P5 BRA `(.L_x_9960) ;  /* 0x0000000000785947 */ /* 0x000ff40003800000 */
[----:B------:R-:W-:Y:S01]  /*1190*/  FMUL.FTZ R31, R31, 1.4426950216293334961 ;  /* 0x3fb8aa3b1f1f7820 */ /* 0x000fe20000410000 */
[----:B------:R-:W-:Y:S01]  /*11a0*/  HFMA2 R10, -RZ, RZ, 1.625, 0 ;  /* 0x3e800000ff0a7431 */ /* 0x000fe200000001ff */
[----:B------:R-:W-:Y:S02]  /*11b0*/  MOV R13, 0x3d39bf78 ;  /* 0x3d39bf78000d7802 */ /* 0x000fe40000000f00 */
[----:B-1----:R-:W0:Y:S02]  /*11c0*/  MUFU.EX2 R11, R31 ;  /* 0x0000001f000b7308 */ /* 0x002e240000000800 */
        /* <DEDUP_REMOVED lines=26> */
.L_x_9960:
[----:B------:R-:W-:Y:S05]  /*1370*/  BSYNC.RECONVERGENT B0 ;  /* 0x0000000000007941 */ /* 0x000fea0003800200 */
.L_x_9959:
[----:B------:R-:W-:Y:S02]  /*1380*/  HFMA2 R5, -RZ, RZ, 0, 0 ;  /* 0x00000000ff057431 */ /* 0x000fe400000001ff */
[----:B------:R-:W-:Y:S01]  /*1390*/  IMAD.MOV.U32 R4, RZ, RZ, R44 ;  /* 0x000000ffff047224 */ /* 0x000fe200078e002c */
[----:B------:R-:W-:Y:S01]  /*13a0*/  BSSY.RECONVERGENT B0, `(.L_x_9961) ;  /* 0x0000022000007945 */ /* 0x000fe20003800200 */
[----:B------:R-:W-:Y:S02]  /*13b0*/  FSETP.GTU.FTZ.AND P5, PT, R28, 20, PT ;  /* 0x41a000001c00780b */ /* 0x000fe40003fbc000 */
[----:B-1----:R-:W-:Y:S01]  /*13c0*/  IMAD.WIDE.U32 R10, R8, UR18, R4 ;  /* 0x00000012080a7c25 */ /* 0x002fe2000f8e0004 */
[----:B------:R-:W-:Y:S10]  /*13d0*/  @P4 BRA `(.L_x_9962) ;  /* 0x0000000000784947 */ /* 0x000ff40003800000 */
        /* <DEDUP_REMOVED lines=30> */
.L_x_9962:
[----:B------:R-:W-:Y:S05]  /*15c0*/  BSYNC.RECONVERGENT B0 ;  /* 0x0000000000007941 */ /* 0x000fea0003800200 */
.L_x_9961:
        /* <DEDUP_REMOVED lines=32> */
.L_x_9964:
[----:B------:R-:W-:Y:S05]  /*17d0*/  BSYNC.RECONVERGENT B0 ;  /* 0x0000000000007941 */ /* 0x000fea0003800200 */
.L_x_9963:
        /* <DEDUP_REMOVED lines=53> */
[C---:B------:R-:W-:Y:S01]  /*1b30*/  PRMT R24, R7.reuse, 0x7632, R24 ;  /* 0x0000763207187816 */ /* 0x040fe20000000018 */
[----:B------:R-:W-:Y:S01]  /*1b40*/  FMUL.FTZ R16, R12, -1.4426950216293334961 ;  /* 0xbfb8aa3b0c107820 */ /* 0x000fe20000410000 */
[----:B------:R-:W-:Y:S01]  /*1b50*/  SHF.L.U32 R27, R7, 0x10, RZ ;  /* 0x00000010071b7819 */ /* 0x000fe200000006ff */
[----:B------:R-:W-:Y:S01]  /*1b60*/  FMUL.FTZ R18, R14, -1.4426950216293334961 ;  /* 0xbfb8aa3b0e127820 */ /* 0x000fe20000410000 */
[C---:B------:R-:W-:Y:S01]  /*1b70*/  SHF.L.U32 R26, R6.reuse, 0x10, RZ ;  /* 0x00000010061a7819 */ /* 0x040fe200000006ff */
[----:B------:R-:W1:Y:S01]  /*1b80*/  MUFU.EX2 R10, R10 ;  /* 0x0000000a000a7308 */ /* 0x000e620000000800 */
[----:B------:R-:W-:-:S02]  /*1b90*/  PRMT R6, R6, 0x7632, R6 ;  /* 0x0000763206067816 */ /* 0x000fc40000000006 */
[----:B------:R-:W-:Y:S01]  /*1ba0*/  SHF.L.U32 R24, R24, 0x10, RZ ;  /* 0x0000001018187819 */ /* 0x000fe200000006ff */
[----:B------:R-:W0:Y:S01]  /*1bb0*/  MUFU.EX2 R16, R16 ;  /* 0x0000001000107308 */ /* 0x000e220000000800 */
[----:B------:R-:W-:-:S03]  /*1bc0*/  ISETP.NE.AND P1, PT, R58, RZ, PT ;  /* 0x000000ff3a00720c */ /* 0x000fc60003f25270 */
[----:B------:R-:W0:Y:S01]  /*1bd0*/  MUFU.EX2 R18, R18 ;  /* 0x0000001200127308 */ /* 0x000e220000000800 */
[----:B-1----:R-:W-:Y:S01]  /*1be0*/  FADD.FTZ R15, R10, 1 ;  /* 0x3f8000000a0f7421 */ /* 0x002fe20000010000 */
[----:B0-----:R-:W-:-:S05]  /*1bf0*/  FADD.FTZ R17, R16, 1 ;  /* 0x3f80000010117421 */ /* 0x001fca0000010000 */
[----:B------:R-:W-:Y:S01]  /*1c00*/  MUFU.RCP R15, R15 ;  /* 0x0000000f000f7308 */ /* 0x000fe20000001000 */
[----:B------:R-:W-:-:S07]  /*1c10*/  FADD.FTZ R19, R18, 1 ;  /* 0x3f80000012137421 */ /* 0x000fce0000010000 */
[----:B------:R-:W0:Y:S01]  /*1c20*/  MUFU.RCP R17, R17 ;  /* 0x0000001100117308 */ /* 0x000e220000001000 */
[----:B--2---:R1:W-:Y:S04]  /*1c30*/  STS.U16 [R42], R11 ;  /* 0x0000000b2a007388 */ /* 0x0043e80000000400 */
[----:B---3--:R-:W-:Y:S04]  /*1c40*/  STS.U16 [R42+0x40], R21 ;  /* 0x000040152a007388 */ /* 0x008fe80000000400 */
[----:B----4-:R-:W-:Y:S01]  /*1c50*/  STS.U16 [R42+0x80], R23 ;  /* 0x000080172a007388 */ /* 0x010fe20000000400 */
[----:B-1----:R-:W-:-:S03]  /*1c60*/  FMUL.FTZ R11, R13, -1.4426950216293334961 ;  /* 0xbfb8aa3b0d0b7820 */ /* 0x002fc60000410000 */
[----:B-----5:R1:W-:Y:S01]  /*1c70*/  STS.U16 [R42+0xc0], R25 ;  /* 0x0000c0192a007388 */ /* 0x0203e20000000400 */
[----:B------:R-:W-:-:S03]  /*1c80*/  NOP ;  /* 0x0000000000007918 */ /* 0x000fc60000000000 */
[----:B------:R-:W2:Y:S01]  /*1c90*/  LDS.64 R8, [R40] ;  /* 0x0000000028087984 */ /* 0x000ea20000000a00 */
[----:B------:R-:W3:Y:S01]  /*1ca0*/  MUFU.EX2 R11, R11 ;  /* 0x0000000b000b7308 */ /* 0x000ee20000000800 */
[----:B-1----:R-:W-:-:S03]  /*1cb0*/  SHF.L.U32 R25, R6, 0x10, RZ ;  /* 0x0000001006197819 */ /* 0x002fc600000006ff */
[----:B------:R-:W1:Y:S01]  /*1cc0*/  MUFU.RCP R21, R19 ;  /* 0x0000001300157308 */ /* 0x000e620000001000 */
[----:B---3--:R-:W-:Y:S01]  /*1cd0*/  FADD.FTZ R10, R11, 1 ;  /* 0x3f8000000b0a7421 */ /* 0x008fe20000010000 */
[----:B0-----:R-:W-:-:S06]  /*1ce0*/  FADD.FTZ R11, -R17, 1 ;  /* 0x3f800000110b7421 */ /* 0x001fcc0000010100 */
[----:B------:R-:W0:Y:S01]  /*1cf0*/  MUFU.RCP R20, R10 ;  /* 0x0000000a00147308 */ /* 0x000e220000001000 */
[C---:B------:R-:W-:Y:S01]  /*1d00*/  FFMA.FTZ R11, R12.reuse, R11, 1 ;  /* 0x3f8000000c0b7423 */ /* 0x040fe2000001000b */
[----:B------:R-:W-:Y:S01]  /*1d10*/  FMUL.FTZ R12, R12, R17 ;  /* 0x000000110c0c7220 */ /* 0x000fe20000410000 */
[----:B-1----:R-:W-:-:S04]  /*1d20*/  FADD.FTZ R23, -R21, 1 ;  /* 0x3f80000015177421 */ /* 0x002fc80000010100 */
[----:B------:R-:W-:Y:S01]  /*1d30*/  FFMA.FTZ R23, R14, R23, 1 ;  /* 0x3f8000000e177423 */ /* 0x000fe20000010017 */
[----:B0-----:R-:W-:Y:S01]  /*1d40*/  FADD.FTZ R10, -R20, 1 ;  /* 0x3f800000140a7421 */ /* 0x001fe20000010100 */
[C---:B--2---:R-:W-:Y:S01]  /*1d50*/  PRMT R7, R8.reuse, 0x7632, R7 ;  /* 0x0000763208077816 */ /* 0x044fe20000000007 */
        /* <DEDUP_REMOVED lines=23> */
[----:B------:R-:W-:Y:S01]  /*1ed0*/  F2FP.BF16.F32.PACK_AB R8, R7, R6 ;  /* 0x000000060708723e */ /* 0x000fe200000010ff */
[----:B------:R-:W-:Y:S01]  /*1ee0*/  FMUL.FTZ R21, R14, R21 ;  /* 0x000000150e157220 */ /* 0x000fe20000410000 */
[----:B------:R-:W-:-:S03]  /*1ef0*/  F2FP.BF16.F32.PACK_AB R9, R32, R9 ;  /* 0x000000092009723e */ /* 0x000fc600000010ff */
[----:B------:R-:W0:Y:S01]  /*1f00*/  LDC.64 R6, c[0x0][0x508] ;  /* 0x00014200ff067b82 */ /* 0x000e220000000a00 */
[----:B------:R-:W-:Y:S01]  /*1f10*/  FMUL.FTZ R26, R26, R15 ;  /* 0x0000000f1a1a7220 */ /* 0x000fe20000410000 */
        /* <DEDUP_REMOVED lines=65> */
.L_x_9965:
[----:B------:R-:W2:Y:S01]  /*2330*/  LDCU UR4, c[0x0][0x38c] ;  /* 0x00007180ff0477ac */ /* 0x000ea20008000800 */
[C---:B------:R-:W-:Y:S01]  /*2340*/  PRMT R20, R2.reuse, 0x7632, R20 ;  /* 0x0000763202147816 */ /* 0x040fe20000000014 */
[----:B0-----:R-:W-:Y:S01]  /*2350*/  IMAD.U32 R23, R2, 0x10000, RZ ;  /* 0x0001000002177824 */ /* 0x001fe200078e00ff */
[C---:B-1----:R-:W-:Y:S01]  /*2360*/  PRMT R15, R3.reuse, 0x7632, R15 ;  /* 0x00007632030f7816 */ /* 0x042fe2000000000f */
[----:B------:R-:W-:Y:S01]  /*2370*/  FMUL.FTZ R24, R24, R21 ;  /* 0x0000001518187220 */ /* 0x000fe20000410000 */
[----:B------:R-:W-:Y:S01]  /*2380*/  SHF.L.U32 R20, R20, 0x10, RZ ;  /* 0x0000001014147819 */ /* 0x000fe200000006ff */
[----:B------:R-:W-:Y:S01]  /*2390*/  FFMA.FTZ R0, R26, R23, R109 ;  /* 0x000000171a007223 */ /* 0x000fe2000001006d */
[----:B------:R-:W-:Y:S02]  /*23a0*/  SHF.L.U32 R22, R3, 0x10, RZ ;  /* 0x0000001003167819 */ /* 0x000fe400000006ff */
[----:B------:R-:W-:Y:S02]  /*23b0*/  CS2R R18, SRZ ;  /* 0x0000000000127805 */ /* 0x000fe4000001ff00 */
[----:B------:R-:W-:Y:S01]  /*23c0*/  SHF.L.U32 R15, R15, 0x10, RZ ;  /* 0x000000100f0f7819 */ /* 0x000fe200000006ff */
[----:B------:R-:W-:Y:S01]  /*23d0*/  FFMA.FTZ R0, R25, R20, R0 ;  /* 0x0000001419007223 */ /* 0x000fe20000010000 */
[----:B------:R-:W-:-:S02]  /*23e0*/  PRMT R21, RZ, 0x7610, R21 ;  /* 0x00007610ff157816 */ /* 0x000fc40000000015 */
[----:B------:R-:W-:Y:S01]  /*23f0*/  CS2R R16, SRZ ;  /* 0x0000000000107805 */ /* 0x000fe2000001ff00 */
[----:B------:R-:W-:Y:S01]  /*2400*/  FMUL.FTZ R13, R26, R106 ;  /* 0x0000006a1a0d7220 */ /* 0x000fe20000410000 */
[C---:B------:R-:W-:Y:S01]  /*2410*/  FFMA.FTZ R109, R27.reuse, R22, R0 ;  /* 0x000000161b6d7223 */ /* 0x040fe20000010000 */
[-C--:B------:R-:W-:Y:S01]  /*2420*/  FMUL.FTZ R14, R27, R106.reuse ;  /* 0x0000006a1b0e7220 */ /* 0x080fe20000410000 */
[-C--:B------:R-:W-:Y:S01]  /*2430*/  FMUL.FTZ R12, R25, R106.reuse ;  /* 0x0000006a190c7220 */ /* 0x080fe20000410000 */
[C---:B------:R-:W-:Y:S01]  /*2440*/  FMUL.FTZ R11, R24.reuse, R106 ;  /* 0x0000006a180b7220 */ /* 0x040fe20000410000 */
[----:B--2---:R-:W-:Y:S01]  /*2450*/  UISETP.GE.AND UP0, UPT, UR4, 0x1, UPT ;  /* 0x000000010400788c */ /* 0x004fe2000bf06270 */
[----:B------:R-:W-:Y:S01]  /*2460*/  FFMA.FTZ R109, R24, R15, R109 ;  /* 0x0000000f186d7223 */ /* 0x000fe2000001006d */
[----:B------:R-:W-:Y:S07]  /*2470*/  BAR.SYNC.DEFER_BLOCKING 0x0 ;  /* 0x0000000000007b1d */ /* 0x000fee0000010000 */
        /* <DEDUP_REMOVED lines=31> */
.L_x_9980:
[----:B0---4-:R-:W-:Y:S01]  /*2670*/  MOV R32, R90 ;  /* 0x0000005a00207202 */ /* 0x011fe20000000f00 */
[----:B------:R-:W-:Y:S01]  /*2680*/  IMAD.MOV.U32 R33, RZ, RZ, RZ ;  /* 0x000000ffff217224 */ /* 0x000fe200078e00ff */
        /* <DEDUP_REMOVED lines=11> */
[----:B------:R-:W-:-:S02]  /*2740*/  MOV R34, R56 ;  /* 0x0000003800227202 */ /* 0x000fc40000000f00 */
[----:B------:R-:W-:Y:S01]  /*2750*/  MOV R35, R105 ;  /* 0x0000006900237202 */ /* 0x000fe20000000f00 */
[----:B0-----:R-:W-:-:S04]  /*2760*/  IMAD.WIDE.U32 R32, R72, UR4, R32 ;  /* 0x0000000448207c25 */ /* 0x001fc8000f8e0020 */
[----:B------:R-:W-:-:S04]  /*2770*/  IMAD.WIDE.U32 R38, R66, UR4, R34 ;  /* 0x0000000442267c25 */ /* 0x000fc8000f8e0022 */
[----:B------:R-:W-:Y:S02]  /*2780*/  HFMA2 R85, -RZ, RZ, 0, 0 ;  /* 0x00000000ff557431 */ /* 0x000fe400000001ff */
[----:B------:R-:W-:Y:S01]  /*2790*/  IMAD R37, R67, UR4, R39 ;  /* 0x0000000443257c24 */ /* 0x000fe2000f8e0227 */
[C---:B-1----:R-:W-:Y:S01]  /*27a0*/  LEA R36, P5, R38.reuse, R68, 0x2 ;  /* 0x0000004426247211 */ /* 0x042fe200078a10ff */
[----:B------:R-:W-:Y:S02]  /*27b0*/  IMAD R35, R73, UR4, R33 ;  /* 0x0000000449237c24 */ /* 0x000fe4000f8e0221 */
[----:B------:R-:W-:Y:S01]  /*27c0*/  IMAD.MOV.U32 R33, RZ, RZ, RZ ;  /* 0x000000ffff217224 */ /* 0x000fe200078e00ff */
        /* <DEDUP_REMOVED lines=20> */
[----:B------:R-:W-:Y:S01]  /*2910*/  MOV R39, RZ ;  /* 0x000000ff00277202 */ /* 0x000fe20000000f00 */
[----:B0-----:R-:W-:Y:S01]  /*2920*/  HFMA2 R37, -RZ, RZ, 0, 0 ;  /* 0x00000000ff257431 */ /* 0x001fe200000001ff */
[----:B------:R-:W0:Y:S01]  /*2930*/  S2UR UR7, SR_CgaCtaId ;  /* 0x00000000000779c3 */ /* 0x000e220000008800 */
[----:B------:R-:W-:Y:S01]  /*2940*/  UMOV UR6, 0x400 ;  /* 0x0000040000067882 */ /* 0x000fe20000000000 */
[----:B------:R-:W-:Y:S01]  /*2950*/  BSSY.RECONVERGENT B0, `(.L_x_9967) ;  /* 0x000003c000007945 */ /* 0x000fe20003800200 */
[----:B0-----:R-:W-:Y:S01]  /*2960*/  ULEA UR6, UR7, UR6, 0x18 ;  /* 0x0000000607067291 */ /* 0x001fe2000f8ec0ff */
[----:B---3--:R-:W-:-:S02]  /*2970*/  @!P5 PRMT R39, R0, 0x5410, RZ ;  /* 0x000054100027d816 */ /* 0x008fc400000000ff */
[----:B----4-:R-:W-:Y:S02]  /*2980*/  @!P4 PRMT R37, R38, 0x5410, RZ ;  /* 0x000054102625c816 */ /* 0x010fe400000000ff */
[----:B-----5:R-:W-:Y:S02]  /*2990*/  @!P3 PRMT R39, R39, 0x5410, R32 ;  /* 0x000054102727b816 */ /* 0x020fe40000000020 */
[----:B------:R-:W0:Y:S01]  /*29a0*/  LDS.64 R32, [R40] ;  /* 0x0000000028207984 */ /* 0x000e220000000a00 */
[--C-:B--2---:R-:W-:Y:S02]  /*29b0*/  @!P1 PRMT R37, R37, 0x5410, R82.reuse ;  /* 0x0000541025259816 */ /* 0x104fe40000000052 */
[----:B------:R-:W-:Y:S02]  /*29c0*/  PRMT R82, R39, 0x7632, R82 ;  /* 0x0000763227527816 */ /* 0x000fe40000000052 */
[----:B-1----:R-:W-:Y:S01]  /*29d0*/  PRMT R83, R37, 0x7632, R83 ;  /* 0x0000763225537816 */ /* 0x002fe20000000053 */
[----:B------:R1:W-:Y:S04]  /*29e0*/  STS.U16 [R42+0x100], R39 ;  /* 0x000100272a007388 */ /* 0x0003e80000000400 */
[----:B------:R2:W-:Y:S04]  /*29f0*/  STS.U16 [R42+0x180], R37 ;  /* 0x000180252a007388 */ /* 0x0005e80000000400 */
[----:B------:R-:W-:Y:S04]  /*2a00*/  STS.U16 [R42+0x140], R82 ;  /* 0x000140522a007388 */ /* 0x000fe80000000400 */
[----:B------:R-:W-:Y:S01]  /*2a10*/  STS.U16 [R42+0x1c0], R83 ;  /* 0x0001c0532a007388 */ /* 0x000fe20000000400 */
[----:B------:R-:W-:-:S03]  /*2a20*/  NOP ;  /* 0x0000000000007918 */ /* 0x000fc60000000000 */
[----:B------:R-:W3:Y:S01]  /*2a30*/  LDS.64 R34, [R40+0x100] ;  /* 0x0001000028227984 */ /* 0x000ee20000000a00 */
[----:B------:R-:W-:Y:S01]  /*2a40*/  FMUL.FTZ R36, R2, 1.4426950216293334961 ;  /* 0x3fb8aa3b02247820 */ /* 0x000fe20000410000 */
[----:B------:R-:W-:Y:S02]  /*2a50*/  ISETP.NE.AND P3, PT, R58, RZ, PT ;  /* 0x000000ff3a00720c */ /* 0x000fe40003f65270 */
[----:B------:R-:W-:Y:S01]  /*2a60*/  IADD3 R38, PT, PT, R4, UR4, RZ ;  /* 0x0000000404267c10 */ /* 0x000fe2000fffe0ff */
[----:B------:R-:W-:-:S03]  /*2a70*/  FMUL.FTZ R0, R36, R30 ;  /* 0x0000001e24007220 */ /* 0x000fc60000410000 */
[----:B------:R-:W-:Y:S01]  /*2a80*/  SEL R38, R38, R51, !P3 ;  /* 0x0000003326267207 */ /* 0x000fe20005800000 */
[C---:B------:R-:W-:Y:S01]  /*2a90*/  FMUL.FTZ R120, R36.reuse, R31 ;  /* 0x0000001f24787220 */ /* 0x040fe20000410000 */
[----:B-1----:R-:W-:Y:S01]  /*2aa0*/  FMUL.FTZ R39, R36, R28 ;  /* 0x0000001c24277220 */ /* 0x002fe20000410000 */
[----:B------:R-:W1:Y:S01]  /*2ab0*/  MUFU.EX2 R0, R0 ;  /* 0x0000000000007308 */ /* 0x000e620000000800 */
[----:B--2---:R-:W-:Y:S01]  /*2ac0*/  LEA R37, R38, UR6, 0x2 ;  /* 0x0000000626257c11 */ /* 0x004fe2000f8e10ff */
[----:B------:R-:W-:Y:S01]  /*2ad0*/  FMUL.FTZ R38, R36, R29 ;  /* 0x0000001d24267220 */ /* 0x000fe20000410000 */
[----:B------:R-:W-:Y:S01]  /*2ae0*/  ISETP.NE.AND P1, PT, R58, 0x1f, PT ;  /* 0x0000001f3a00780c */ /* 0x000fe20003f25270 */
[----:B------:R-:W2:Y:S01]  /*2af0*/  MUFU.EX2 R120, R120 ;  /* 0x0000007800787308 */ /* 0x000ea20000000800 */
[C---:B0-----:R-:W-:Y:S01]  /*2b00*/  PRMT R108, R32.reuse, 0x7632, R108 ;  /* 0x00007632206c7816 */ /* 0x041fe2000000006c */
[----:B------:R-:W-:Y:S02]  /*2b10*/  IMAD.U32 R115, R32, 0x10000, RZ ;  /* 0x0001000020737824 */ /* 0x000fe400078e00ff */
[----:B------:R-:W0:Y:S01]  /*2b20*/  MUFU.EX2 R38, R38 ;  /* 0x0000002600267308 */ /* 0x000e220000000800 */
[----:B------:R-:W-:-:S03]  /*2b30*/  PRMT R110, R33, 0x7632, R110 ;  /* 0x00007632216e7816 */ /* 0x000fc6000000006e */
[----:B------:R-:W4:Y:S01]  /*2b40*/  MUFU.EX2 R39, R39 ;  /* 0x0000002700277308 */ /* 0x000f220000000800 */
[----:B------:R-:W-:Y:S01]  /*2b50*/  SHF.L.U32 R117, R33, 0x10, RZ ;  /* 0x0000001021757819 */ /* 0x000fe200000006ff */
[----:B-1----:R1:W-:Y:S01]  /*2b60*/  STS [R37+0x838], R0 ;  /* 0x0008380025007388 */ /* 0x0023e20000000800 */
[----:B------:R-:W-:Y:S01]  /*2b70*/  SHF.L.U32 R110, R110, 0x10, RZ ;  /* 0x000000106e6e7819 */ /* 0x000fe200000006ff */
[----:B------:R-:W-:Y:S02]  /*2b80*/  IMAD.U32 R108, R108, 0x10000, RZ ;  /* 0x000100006c6c7824 */ /* 0x000fe400078e00ff */
[----:B------:R-:W-:Y:S01]  /*2b90*/  FMUL.FTZ R33, R8, R115 ;  /* 0x0000007308217220 */ /* 0x000fe20000410000 */
[C---:B---3--:R-:W-:Y:S02]  /*2ba0*/  PRMT R32, R34.reuse, 0x7632, R32 ;  /* 0x0000763222207816 */ /* 0x048fe40000000020 */
[----:B------:R-:W-:Y:S02]  /*2bb0*/  SHF.L.U32 R123, R34, 0x10, RZ ;  /* 0x00000010227b7819 */ /* 0x000fe400000006ff */
[----:B------:R-:W-:-:S02]  /*2bc0*/  PRMT R34, R35, 0x7632, R34 ;  /* 0x0000763223227816 */ /* 0x000fc40000000022 */
        /* <DEDUP_REMOVED lines=19> */
.L_x_9968:
[----:B------:R2:W3:Y:S02]  /*2d00*/  LDS R34, [R94+UR5+0x103c] ;  /* 0x00103c055e227984 */ /* 0x0004e40008000800 */
.L_x_9969:
[----:B------:R-:W-:Y:S05]  /*2d10*/  BSYNC.RECONVERGENT B0 ;  /* 0x0000000000007941 */ /* 0x000fea0003800200 */
.L_x_9967:
[----:B------:R-:W4:Y:S01]  /*2d20*/  @P0 LDC R37, c[0x0][0x38c] ;  /* 0x0000e300ff250b82 */ /* 0x000f220000000800 */
[----:B------:R-:W-:Y:S01]  /*2d30*/  MOV R122, RZ ;  /* 0x000000ff007a7202 */ /* 0x000fe20000000f00 */
[----:B----4-:R-:W-:-:S04]  /*2d40*/  @P0 IMAD R37, R10, R37, UR4 ;  /* 0x000000040a250e24 */ /* 0x010fc8000f8e0225 */
[----:B------:R-:W-:-:S05]  /*2d50*/  @P0 IMAD.WIDE R36, R37, 0x8, R62 ;  /* 0x0000000825240825 */ /* 0x000fca00078e023e */
[----:B------:R4:W5:Y:S01]  /*2d60*/  @P0 LDG.E R122, desc[UR16][R36.64+0x4] ;  /* 0x00000410247a0981 */ /* 0x000962000c1e1900 */
[C---:B-1-3--:R-:W-:Y:S01]  /*2d70*/  FMUL.FTZ R83, R39.reuse, R34 ;  /* 0x0000002227537220 */ /* 0x04afe20000410000 */
[----:B------:R-:W-:Y:S01]  /*2d80*/  FFMA.FTZ R82, R39, R119, R112 ;  /* 0x0000007727527223 */ /* 0x000fe20000010070 */
[----:B0-----:R-:W-:Y:S01]  /*2d90*/  FFMA.FTZ R32, R33, R120, R114 ;  /* 0x0000007821207223 */ /* 0x001fe20000010072 */
        /* <DEDUP_REMOVED lines=8> */
[----:B----4-:R-:W-:Y:S01]  /*2e20*/  FMUL.FTZ R37, R0, R120 ;  /* 0x0000007800257220 */ /* 0x010fe20000410000 */
[----:B------:R-:W-:Y:S01]  /*2e30*/  ISETP.GT.U32.AND P5, PT, R87, 0x17, PT ;  /* 0x000000175700780c */ /* 0x000fe20003fa4070 */
[----:B------:R-:W0:Y:S01]  /*2e40*/  SHFL.DOWN PT, R85, R116, 0x1, 0x1f ;  /* 0x08201f0074557f89 */ /* 0x000e2200000e0000 */
[----:B------:R-:W-:Y:S01]  /*2e50*/  MOV R131, R82 ;  /* 0x0000005200837202 */ /* 0x000fe20000000f00 */
[----:B------:R-:W-:Y:S01]  /*2e60*/  FMUL.FTZ R124, R38, R37 ;  /* 0x00000025267c7220 */ /* 0x000fe20000410000 */
[----:B------:R-:W-:Y:S01]  /*2e70*/  ULEA UR7, UR4, UR6, 0x3 ;  /* 0x0000000604077291 */ /* 0x000fe2000f8e18ff */
[----:B------:R-:W1:Y:S01]  /*2e80*/  SHFL.DOWN PT, R84, R82, 0x1, 0x1f ;  /* 0x08201f0052547f89 */ /* 0x000e6200000e0000 */
[----:B------:R-:W-:-:S02]  /*2e90*/  HFMA2 R88, -RZ, RZ, 1.875, 0 ;  /* 0x3f800000ff587431 */ /* 0x000fc400000001ff */
[----:B------:R-:W-:Y:S01]  /*2ea0*/  FMUL.FTZ R124, R39, R124 ;  /* 0x0000007c277c7220 */ /* 0x000fe20000410000 */
[----:B------:R-:W-:Y:S01]  /*2eb0*/  IMAD.WIDE.U32 R128, R74, UR4, R78 ;  /* 0x000000044a807c25 */ /* 0x000fe2000f8e004e */
[----:B------:R-:W3:Y:S01]  /*2ec0*/  SHFL.UP PT, R32, R83, 0x1, RZ ;  /* 0x0420000053207989 */ /* 0x000ee200000e00ff */
[----:B------:R-:W-:Y:S02]  /*2ed0*/  BSSY.RECONVERGENT B0, `(.L_x_9970) ;  /* 0x000007e000007945 */ /* 0x000fe40003800200 */
[----:B------:R-:W-:Y:S01]  /*2ee0*/  IMAD.WIDE.U32 R126, R76, UR4, R80 ;  /* 0x000000044c7e7c25 */ /* 0x000fe2000f8e0050 */
[----:B------:R-:W4:Y:S03]  /*2ef0*/  SHFL.UP PT, R37, R124, 0x1, RZ ;  /* 0x042000007c257989 */ /* 0x000f2600000e00ff */
[----:B0-----:R-:W-:Y:S01]  /*2f00*/  @P1 FMUL.FTZ R36, R85, R116 ;  /* 0x0000007455241220 */ /* 0x001fe20000410000 */
[----:B-1----:R-:W-:-:S03]  /*2f10*/  @P1 FFMA.FTZ R131, R116, R84, R131 ;  /* 0x0000005474831223 */ /* 0x002fc60000010083 */
[----:B------:R-:W-:Y:S01]  /*2f20*/  @P1 IMAD.MOV.U32 R116, RZ, RZ, R36 ;  /* 0x000000ffff741224 */ /* 0x000fe200078e0024 */
[----:B------:R-:W-:Y:S01]  /*2f30*/  ISETP.GE.AND P1, PT, R41, 0x1, PT ;  /* 0x000000012900780c */ /* 0x000fe20003f26270 */
[----:B---3--:R-:W-:Y:S01]  /*2f40*/  FFMA.FTZ R32, R124, R32, R83 ;  /* 0x000000207c207223 */ /* 0x008fe20000010053 */
[----:B------:R-:W0:Y:S04]  /*2f50*/  SHFL.DOWN PT, R82, R131, 0x2, 0x1f ;  /* 0x08401f0083527f89 */ /* 0x000e2800000e0000 */
[----:B------:R-:W1:Y:S01]  /*2f60*/  SHFL.DOWN PT, R85, R116, 0x2, 0x1f ;  /* 0x08401f0074557f89 */ /* 0x000e6200000e0000 */
[----:B------:R-:W-:-:S05]  /*2f70*/  FSEL R83, R83, R32, !P1 ;  /* 0x0000002053537208 */ /* 0x000fca0004800000 */
[----:B------:R-:W3:Y:S01]  /*2f80*/  SHFL.UP PT, R32, R83, 0x2, RZ ;  /* 0x0440000053207989 */ /* 0x000ee200000e00ff */
[----:B----4-:R-:W-:Y:S01]  /*2f90*/  @P1 FMUL.FTZ R124, R124, R37 ;  /* 0x000000257c7c1220 */ /* 0x010fe20000410000 */
[----:B------:R-:W-:-:S04]  /*2fa0*/  ISETP.GE.AND P1, PT, R41, 0x2, PT ;  /* 0x000000022900780c */ /* 0x000fc80003f26270 */
[----:B------:R-:W4:Y:S01]  /*2fb0*/  SHFL.UP PT, R37, R124, 0x2, RZ ;  /* 0x044000007c257989 */ /* 0x000f2200000e00ff */
[C---:B0-----:R-:W-:Y:S01]  /*2fc0*/  @!P4 FFMA.FTZ R131, R116.reuse, R82, R131 ;  /* 0x000000527483c223 */ /* 0x041fe20000010083 */
[----:B-1----:R-:W-:-:S04]  /*2fd0*/  @!P4 FMUL.FTZ R36, R116, R85 ;  /* 0x000000557424c220 */ /* 0x002fc80000410000 */
[----:B------:R-:W0:Y:S01]  /*2fe0*/  SHFL.DOWN PT, R82, R131, 0x4, 0x1f ;  /* 0x08801f0083527f89 */ /* 0x000e2200000e0000 */
[----:B------:R-:W-:Y:S01]  /*2ff0*/  @!P4 MOV R116, R36 ;  /* 0x000000240074c202 */ /* 0x000fe20000000f00 */
[----:B---3--:R-:W-:Y:S01]  /*3000*/  FFMA.FTZ R32, R124, R32, R83 ;  /* 0x000000207c207223 */ /* 0x008fe20000010053 */
[----:B------:R-:W-:-:S03]  /*3010*/  ISETP.GT.U32.AND P4, PT, R87, 0x1b, PT ;  /* 0x0000001b5700780c */ /* 0x000fc60003f84070 */
[----:B------:R-:W1:Y:S01]  /*3020*/  SHFL.DOWN PT, R85, R116, 0x4, 0x1f ;  /* 0x08801f0074557f89 */ /* 0x000e6200000e0000 */
[----:B------:R-:W-:Y:S01]  /*3030*/  FSEL R89, R83, R32, !P1 ;  /* 0x0000002053597208 */ /* 0x000fe20004800000 */
[----:B----4-:R-:W-:Y:S01]  /*3040*/  @P1 FMUL.FTZ R124, R124, R37 ;  /* 0x000000257c7c1220 */ /* 0x010fe20000410000 */
[----:B------:R-:W-:-:S03]  /*3050*/  ISETP.GE.AND P1, PT, R91, UR12, PT ;  /* 0x0000000c5b007c0c */ /* 0x000fc6000bf26270 */
[----:B------:R-:W3:Y:S01]  /*3060*/  SHFL.UP PT, R32, R89, 0x4, RZ ;  /* 0x0480000059207989 */ /* 0x000ee200000e00ff */
[----:B------:R-:W-:-:S03]  /*3070*/  ISETP.NE.OR P1, PT, R58, RZ, P1 ;  /* 0x000000ff3a00720c */ /* 0x000fc60000f25670 */
[----:B------:R-:W4:Y:S01]  /*3080*/  SHFL.UP PT, R83, R124, 0x4, RZ ;  /* 0x048000007c537989 */ /* 0x000f2200000e00ff */
[C---:B0-----:R-:W-:Y:S01]  /*3090*/  @!P4 FFMA.FTZ R131, R116.reuse, R82, R131 ;  /* 0x000000527483c223 */ /* 0x041fe20000010083 */
[----:B-1----:R-:W-:-:S05]  /*30a0*/  @!P4 FMUL.FTZ R36, R116, R85 ;  /* 0x000000557424c220 */ /* 0x002fca0000410000 */
[----:B------:R-:W-:Y:S01]  /*30b0*/  @!P4 MOV R116, R36 ;  /* 0x000000240074c202 */ /* 0x000fe20000000f00 */
[----:B---3--:R-:W-:Y:S01]  /*30c0*/  FFMA.FTZ R32, R124, R32, R89 ;  /* 0x000000207c207223 */ /* 0x008fe20000010059 */
[----:B------:R-:W-:Y:S01]  /*30d0*/  ISETP.GE.AND P4, PT, R41, 0x4, PT ;  /* 0x000000042900780c */ /* 0x000fe20003f86270 */
[----:B------:R-:W0:Y:S03]  /*30e0*/  SHFL.DOWN PT, R36, R131, 0x8, 0x1f ;  /* 0x09001f0083247f89 */ /* 0x000e2600000e0000 */
[----:B------:R-:W-:Y:S01]  /*30f0*/  FSEL R37, R89, R32, !P4 ;  /* 0x0000002059257208 */ /* 0x000fe20006000000 */
[----:B------:R-:W1:Y:S01]  /*3100*/  SHFL.DOWN PT, R85, R116, 0x8, 0x1f ;  /* 0x09001f0074557f89 */ /* 0x000e6200000e0000 */
[----:B------:R-:W-:-:S03]  /*3110*/  IMAD.MOV.U32 R89, RZ, RZ, RZ ;  /* 0x000000ffff597224 */ /* 0x000fc600078e00ff */
[----:B------:R-:W3:Y:S04]  /*3120*/  SHFL.UP PT, R32, R37, 0x8, RZ ;  /* 0x0500000025207989 */ /* 0x000ee800000e00ff */
[----:B----4-:R-:W-:Y:S01]  /*3130*/  @P4 FMUL.FTZ R124, R124, R83 ;  /* 0x000000537c7c4220 */ /* 0x010fe20000410000 */
[----:B------:R-:W-:Y:S01]  /*3140*/  @!P1 LDS.64 R88, [UR7+0x10b8] ;  /* 0x0010b807ff589984 */ /* 0x000fe20008000a00 */
[----:B------:R-:W-:Y:S02]  /*3150*/  ISETP.GE.AND P1, PT, R41, 0x8, PT ;  /* 0x000000082900780c */ /* 0x000fe40003f26270 */
[----:B------:R-:W-:Y:S01]  /*3160*/  ISETP.GT.U32.AND P4, PT, R87, 0xf, PT ;  /* 0x0000000f5700780c */ /* 0x000fe20003f84070 */
[----:B------:R-:W4:Y:S01]  /*3170*/  SHFL.UP PT, R83, R124, 0x8, RZ ;  /* 0x050000007c537989 */ /* 0x000f2200000e00ff */
[C---:B0-----:R-:W-:Y:S01]  /*3180*/  @!P5 FFMA.FTZ R131, R116.reuse, R36, R131 ;  /* 0x000000247483d223 */ /* 0x041fe20000010083 */
[----:B-1----:R-:W-:-:S04]  /*3190*/  @!P5 FMUL.FTZ R85, R116, R85 ;  /* 0x000000557455d220 */ /* 0x002fc80000410000 */
[----:B------:R-:W0:Y:S01]  /*31a0*/  SHFL.DOWN PT, R36, R131, 0x10, 0x1f ;  /* 0x0a001f0083247f89 */ /* 0x000e2200000e0000 */
[----:B---3--:R-:W-:Y:S01]  /*31b0*/  FFMA.FTZ R32, R124, R32, R37 ;  /* 0x000000207c207223 */ /* 0x008fe20000010025 */
[----:B------:R-:W-:-:S04]  /*31c0*/  @!P5 MOV R116, R85 ;  /* 0x000000550074d202 */ /* 0x000fc80000000f00 */
[----:B------:R-:W-:Y:S01]  /*31d0*/  FSEL R37, R37, R32, !P1 ;  /* 0x0000002025257208 */ /* 0x000fe20004800000 */
[----:B------:R-:W1:Y:S01]  /*31e0*/  SHFL.DOWN PT, R85, R116, 0x10, 0x1f ;  /* 0x0a001f0074557f89 */ /* 0x000e6200000e0000 */
[----:B----4-:R-:W-:-:S03]  /*31f0*/  @P1 FMUL.FTZ R124, R124, R83 ;  /* 0x000000537c7c1220 */ /* 0x010fc60000410000 */
[----:B------:R-:W3:Y:S01]  /*3200*/  SHFL.UP PT, R32, R37, 0x10, RZ ;  /* 0x0600000025207989 */ /* 0x000ee200000e00ff */
[----:B------:R-:W-:-:S03]  /*3210*/  ISETP.GE.AND P1, PT, R41, 0x10, PT ;  /* 0x000000102900780c */ /* 0x000fc60003f26270 */
[----:B------:R-:W4:Y:S01]  /*3220*/  SHFL.UP PT, R83, R124, 0x10, RZ ;  /* 0x060000007c537989 */ /* 0x000f2200000e00ff */
[----:B0-----:R-:W-:-:S03]  /*3230*/  @!P4 FFMA.FTZ R131, R116, R36, R131 ;  /* 0x000000247483c223 */ /* 0x001fc60000010083 */
[----:B------:R-:W-:Y:S04]  /*3240*/  SHFL.IDX PT, R82, R89, RZ, 0x1f ;  /* 0x00001fff59527589 */ /* 0x000fe800000e0000 */
[----:B------:R-:W-:Y:S01]  /*3250*/  SHFL.IDX PT, R125, R131, RZ, 0x1f ;  /* 0x00001fff837d7589 */ /* 0x000fe200000e0000 */
[----:B-1----:R-:W-:Y:S01]  /*3260*/  @!P4 FMUL.FTZ R85, R116, R85 ;  /* 0x000000557455c220 */ /* 0x002fe20000410000 */
[----:B---3--:R-:W-:-:S04]  /*3270*/  FFMA.FTZ R32, R124, R32, R37 ;  /* 0x000000207c207223 */ /* 0x008fc80000010025 */
[----:B------:R-:W-:Y:S02]  /*3280*/  @!P4 MOV R116, R85 ;  /* 0x000000550074c202 */ /* 0x000fe40000000f00 */
[----:B------:R-:W-:Y:S01]  /*3290*/  SHFL.DOWN PT, R85, R131, 0x1, 0x1f ;  /* 0x08201f0083557f89 */ /* 0x000fe200000e0000 */
[----:B----4-:R-:W-:Y:S01]  /*32a0*/  @P1 FMUL.FTZ R124, R124, R83 ;  /* 0x000000537c7c1220 */ /* 0x010fe20000410000 */
[----:B------:R-:W-:Y:S02]  /*32b0*/  FSEL R36, R37, R32, !P1 ;  /* 0x0000002025247208 */ /* 0x000fe40004800000 */
[----:B------:R-:W0:Y:S01]  /*32c0*/  SHFL.DOWN PT, R84, R116, 0x1, 0x1f ;  /* 0x08201f0074547f89 */ /* 0x000e2200000e0000 */
[----:B------:R-:W-:-:S03]  /*32d0*/  ISETP.NE.AND P1, PT, R58, 0x1f, PT ;  /* 0x0000001f3a00780c */ /* 0x000fc60003f25270 */
[----:B------:R-:W-:Y:S04]  /*32e0*/  SHFL.UP PT, R83, R124, 0x1, RZ ;  /* 0x042000007c537989 */ /* 0x000fe800000e00ff */
[----:B------:R-:W-:Y:S04]  /*32f0*/  SHFL.UP PT, R36, R36, 0x1, RZ ;  /* 0x0420000024247989 */ /* 0x000fe800000e00ff */
[----:B------:R-:W1:Y:S02]  /*3300*/  SHFL.IDX PT, R32, R116, RZ, 0x1f ;  /* 0x00001fff74207589 */ /* 0x000e6400000e0000 */
[----:B0-----:R-:W-:Y:S01]  /*3310*/  @P1 FFMA.FTZ R82, R84, R82, R85 ;  /* 0x0000005254521223 */ /* 0x001fe20000010055 */
[----:B------:R-:W-:Y:S01]  /*3320*/  IMAD R85, R75, UR4, R129 ;  /* 0x000000044b557c24 */ /* 0x000fe2000f8e0281 */
[----:B------:R-:W-:-:S02]  /*3330*/  LEA R84, P4, R126, UR10, 0x2 ;  /* 0x0000000a7e547c11 */ /* 0x000fc4000f8810ff */
[----:B------:R-:W-:Y:S01]  /*3340*/  FFMA.FTZ R119, R82, R34, R119 ;  /* 0x0000002252777223 */ /* 0x000fe20000010077 */
[----:B------:R-:W-:Y:S01]  /*3350*/  LEA R82, P1, R128, UR8, 0x2 ;  /* 0x0000000880527c11 */ /* 0x000fe2000f8210ff */
[----:B------:R-:W-:Y:S02]  /*3360*/  IMAD R34, R77, UR4, R127 ;  /* 0x000000044d227c24 */ /* 0x000fe4000f8e027f */
[----:B------:R-:W-:-:S04]  /*3370*/  FFMA.FTZ R112, R39, R119, R112 ;  /* 0x0000007727707223 */ /* 0x000fc80000010070 */
[----:B------:R-:W-:Y:S01]  /*3380*/  FFMA.FTZ R121, R38, R112, R121 ;  /* 0x0000007026797223 */ /* 0x000fe20000010079 */
[C---:B-1----:R-:W-:Y:S01]  /*3390*/  FFMA.FTZ R89, R32.reuse, R89, R125 ;  /* 0x0000005920597223 */ /* 0x042fe2000001007d */
[----:B------:R-:W-:Y:S02]  /*33a0*/  FMUL.FTZ R88, R32, R88 ;  /* 0x0000005820587220 */ /* 0x000fe40000410000 */
[----:B------:R-:W-:-:S04]  /*33b0*/  FFMA.FTZ R123, R120, R121, R123 ;  /* 0x00000079787b7223 */ /* 0x000fc8000001007b */
[----:B------:R-:W-:Y:S01]  /*33c0*/  FMUL.FTZ R32, R123, R30 ;  /* 0x0000001e7b207220 */ /* 0x000fe20000410000 */
[----:B-----5:R0:W1:Y:S02]  /*33d0*/  SHFL.IDX PT, R37, R122, RZ, 0x1f ;  /* 0x00001fff7a257589 */ /* 0x02006400000e0000 */
[----:B0-----:R-:W-:Y:S01]  /*33e0*/  FMUL.FTZ R122, R119, R28 ;  /* 0x0000001c777a7220 */ /* 0x001fe20000410000 */
[----:B-1----:R-:W-:Y:S01]  /*33f0*/  @P3 FFMA.FTZ R37, R83, R37, R36 ;  /* 0x0000002553253223 */ /* 0x002fe20000010024 */
[----:B------:R-:W-:Y:S02]  /*3400*/  LEA.HI.X R83, R128, UR9, R85, 0x2, P1 ;  /* 0x0000000980537c11 */ /* 0x000fe400088f1455 */
[----:B------:R-:W-:Y:S01]  /*3410*/  ISETP.NE.AND P1, PT, R58, RZ, PT ;  /* 0x000000ff3a00720c */ /* 0x000fe20003f25270 */
[----:B------:R-:W-:Y:S01]  /*3420*/  FFMA.FTZ R37, R0, R37, R33 ;  /* 0x0000002500257223 */ /* 0x000fe20000010021 */
[----:B------:R-:W-:Y:S01]  /*3430*/  LEA.HI.X R85, R126, UR11, R34, 0x2, P4 ;  /* 0x0000000b7e557c11 */ /* 0x000fe2000a0f1422 */
[----:B------:R-:W-:Y:S01]  /*3440*/  FMUL.FTZ R34, R112, R29 ;  /* 0x0000001d70227220 */ /* 0x000fe20000410000 */
[----:B------:R-:W-:Y:S01]  /*3450*/  IADD3 R36, PT, PT, -R9, UR13, RZ ;  /* 0x0000000d09247c10 */ /* 0x000fe2000fffe1ff */
[----:B------:R-:W-:Y:S01]  /*3460*/  FFMA.FTZ R120, R120, R37, R114 ;  /* 0x0000002578787223 */ /* 0x000fe20000010072 */
[----:B------:R-:W-:Y:S01]  /*3470*/  FADD.FTZ R0, -R33, R37 ;  /* 0x0000002521007221 */ /* 0x000fe20000010100 */
[----:B------:R-:W-:Y:S01]  /*3480*/  FMUL.FTZ R33, R121, R31 ;  /* 0x0000001f79217220 */ /* 0x000fe20000410000 */
[----:B------:R-:W-:Y:S01]  /*3490*/  ISETP.GE.AND P3, PT, R36, 0x1, PT ;  /* 0x000000012400780c */ /* 0x000fe20003f66270 */
[----:B------:R-:W-:Y:S01]  /*34a0*/  FFMA.FTZ R38, R38, R120, R35 ;  /* 0x0000007826267223 */ /* 0x000fe20000010023 */
[----:B------:R-:W-:Y:S01]  /*34b0*/  FADD.FTZ R114, -R114, R120 ;  /* 0x0000007872727221 */ /* 0x000fe20000010100 */
[-C--:B------:R-:W-:Y:S01]  /*34c0*/  FFMA.FTZ R125, R0, R32.reuse, RZ ;  /* 0x00000020007d7223 */ /* 0x080fe200000100ff */
[----:B------:R-:W-:Y:S01]  /*34d0*/  FMUL.FTZ R32, R23, R32 ;  /* 0x0000002017207220 */ /* 0x000fe20000410000 */
[----:B------:R-:W-:Y:S01]  /*34e0*/  FADD.FTZ R116, -R35, R38 ;  /* 0x0000002623747221 */ /* 0x000fe20000010100 */
[----:B------:R-:W-:Y:S01]  /*34f0*/  FMUL.FTZ R35, R15, R122 ;  /* 0x0000007a0f237220 */ /* 0x000fe20000410000 */
[-C--:B------:R-:W-:Y:S01]  /*3500*/  FFMA.FTZ R125, R114, R33.reuse, R125 ;  /* 0x00000021727d7223 */ /* 0x080fe2000001007d */
[----:B------:R-:W-:Y:S01]  /*3510*/  FMUL.FTZ R33, R20, R33 ;  /* 0x0000002114217220 */ /* 0x000fe20000410000 */
[----:B------:R0:W-:Y:S01]  /*3520*/  @!P1 STS.64 [UR7+0x10b8], R88 ;  /* 0x0010b858ff009988 */ /* 0x0001e20008000a07 */
[----:B------:R-:W-:Y:S01]  /*3530*/  FFMA.FTZ R39, R39, R38, R118 ;  /* 0x0000002627277223 */ /* 0x000fe20000010076 */
[-C--:B------:R-:W-:Y:S01]  /*3540*/  FFMA.FTZ R125, R116, R34.reuse, R125 ;  /* 0x00000022747d7223 */ /* 0x080fe2000001007d */
[----:B------:R-:W-:Y:S01]  /*3550*/  FMUL.FTZ R34, R22, R34 ;  /* 0x0000002216227220 */ /* 0x000fe20000410000 */
[----:B------:R-:W-:Y:S01]  /*3560*/  ISETP.GE.AND P4, PT, R36, 0x21, PT ;  /* 0x000000212400780c */ /* 0x000fe20003f86270 */
[----:B------:R-:W-:Y:S01]  /*3570*/  FADD.FTZ R118, -R118, R39 ;  /* 0x0000002776767221 */ /* 0x000fe20000010100 */
[C---:B------:R-:W-:Y:S01]  /*3580*/  ISETP.GE.AND P5, PT, R36.reuse, 0x41, PT ;  /* 0x000000412400780c */ /* 0x040fe20003fa6270 */
[----:B------:R-:W-:Y:S01]  /*3590*/  FMUL.FTZ R38, R27, R38 ;  /* 0x000000261b267220 */ /* 0x000fe20000410000 */
[----:B------:R0:W-:Y:S01]  /*35a0*/  STS.128 [R92+0x200], R32 ;  /* 0x000200205c007388 */ /* 0x0001e20000000c00 */
[----:B------:R-:W-:Y:S01]  /*35b0*/  BAR.SYNC.DEFER_BLOCKING 0x0 ;  /* 0x0000000000007b1d */ /* 0x000fe20000010000 */
[----:B------:R-:W-:Y:S01]  /*35c0*/  ISETP.GE.AND P6, PT, R36, 0x61, PT ;  /* 0x000000612400780c */ /* 0x000fe20003fc6270 */
[----:B------:R-:W-:Y:S01]  /*35d0*/  FMUL.FTZ R36, R26, R37 ;  /* 0x000000251a247220 */ /* 0x000fe20000410000 */
[----:B------:R-:W-:Y:S01]  /*35e0*/  FMUL.FTZ R37, R25, R120 ;  /* 0x0000007819257220 */ /* 0x000fe20000410000 */
[----:B------:R-:W-:Y:S01]  /*35f0*/  FMUL.FTZ R39, R24, R39 ;  /* 0x0000002718277220 */ /* 0x000fe20000410000 */
[----:B------:R-:W-:Y:S01]  /*3600*/  FFMA.FTZ R125, R118, R122, R125 ;  /* 0x0000007a767d7223 */ /* 0x000fe2000001007d */
[----:B------:R0:W1:Y:S04]  /*3610*/  LDS R127, [R49] ;  /* 0x00000000317f7984 */ /* 0x0000680000000800 */
[----:B------:R0:W3:Y:S04]  /*3620*/  LDS R129, [R49+0x80] ;  /* 0x0000800031817984 */ /* 0x0000e80000000800 */
[----:B------:R0:W4:Y:S04]  /*3630*/  LDS R131, [R49+0x100] ;  /* 0x0001000031837984 */ /* 0x0001280000000800 */
[----:B------:R0:W0:Y:S04]  /*3640*/  LDS R89, [R49+0x180] ;  /* 0x0001800031597984 */ /* 0x0000280000000800 */
[----:B------:R0:W-:Y:S01]  /*3650*/  STS.128 [R92+0x400], R36 ;  /* 0x000400245c007388 */ /* 0x0001e20000000c00 */
[----:B------:R-:W-:Y:S06]  /*3660*/  BAR.SYNC.DEFER_BLOCKING 0x0 ;  /* 0x0000000000007b1d */ /* 0x000fec0000010000 */
[----:B------:R-:W-:Y:S05]  /*3670*/  @!P3 BRA `(.L_x_9971) ;  /* 0x00000000000cb947 */ /* 0x000fea0003800000 */
[----:B0-----:R-:W0:Y:S04]  /*3680*/  LDS R33, [R49+0x200] ;  /* 0x0002000031217984 */ /* 0x001e280000000800 */
[----:B-1----:R1:W-:Y:S04]  /*3690*/  REDG.E.ADD.F32.FTZ.RN.STRONG.GPU desc[UR16][R82.64], R127 ;  /* 0x0000007f520079a6 */ /* 0x0023e8000c12f310 */
[----:B0-----:R1:W-:Y:S02]  /*36a0*/  REDG.E.ADD.F32.FTZ.RN.STRONG.GPU desc[UR16][R84.64], R33 ;  /* 0x00000021540079a6 */ /* 0x0013e4000c12f310 */
.L_x_9971:
[----:B------:R-:W-:Y:S05]  /*36b0*/  BSYNC.RECONVERGENT B0 ;  /* 0x0000000000007941 */ /* 0x000fea0003800200 */
.L_x_9970:
[----:B01----:R0:W1:Y:S01]  /*36c0*/  LDS R33, [R49+0x280] ;  /* 0x0002800031217984 */ /* 0x0030620000000800 */
[----:B------:R-:W-:Y:S04]  /*36d0*/  BSSY.RECONVERGENT B0, `(.L_x_9972) ;  /* 0x0000004000007945 */ /* 0x000fe80003800200 */
[----:B------:R-:W-:Y:S05]  /*36e0*/  @!P4 BRA `(.L_x_9973) ;  /* 0x000000000008c947 */ /* 0x000fea0003800000 */
[----:B---3--:R3:W-:Y:S04]  /*36f0*/  REDG.E.ADD.F32.FTZ.RN.STRONG.GPU desc[UR16][R82.64+0x80], R129 ;  /* 0x00008081520079a6 */ /* 0x0087e8000c12f310 */
[----:B-1----:R3:W-:Y:S02]  /*3700*/  REDG.E.ADD.F32.FTZ.RN.STRONG.GPU desc[UR16][R84.64+0x80], R33 ;  /* 0x00008021540079a6 */ /* 0x0027e4000c12f310 */
.L_x_9973:
[----:B------:R-:W-:Y:S05]  /*3710*/  BSYNC.RECONVERGENT B0 ;  /* 0x0000000000007941 */ /* 0x000fea0003800200 */
.L_x_9972:
[----:B-1-3--:R1:W3:Y:S01]  /*3720*/  LDS R33, [R49+0x300] ;  /* 0x0003000031217984 */ /* 0x00a2e20000000800 */
[----:B------:R-:W-:Y:S04]  /*3730*/  BSSY.RECONVERGENT B0, `(.L_x_9974) ;  /* 0x0000004000007945 */ /* 0x000fe80003800200 */
[----:B------:R-:W-:Y:S05]  /*3740*/  @!P5 BRA `(.L_x_9975) ;  /* 0x000000000008d947 */ /* 0x000fea0003800000 */
[----:B----4-:R4:W-:Y:S04]  /*3750*/  REDG.E.ADD.F32.FTZ.RN.STRONG.GPU desc[UR16][R82.64+0x100], R131 ;  /* 0x00010083520079a6 */ /* 0x0109e8000c12f310 */
[----:B---3--:R4:W-:Y:S02]  /*3760*/  REDG.E.ADD.F32.FTZ.RN.STRONG.GPU desc[UR16][R84.64+0x100], R33 ;  /* 0x00010021540079a6 */ /* 0x0089e4000c12f310 */
.L_x_9975:
[----:B------:R-:W-:Y:S05]  /*3770*/  BSYNC.RECONVERGENT B0 ;  /* 0x0000000000007941 */ /* 0x000fea0003800200 */
.L_x_9974:
[----:B---34-:R3:W4:Y:S01]  /*3780*/  LDS R33, [R49+0x380] ;  /* 0x0003800031217984 */ /* 0x0187220000000800 */
[----:B------:R-:W-:Y:S04]  /*3790*/  BSSY.RECONVERGENT B0, `(.L_x_9976) ;  /* 0x0000004000007945 */ /* 0x000fe80003800200 */
[----:B------:R-:W-:Y:S05]  /*37a0*/  @!P6 BRA `(.L_x_9977) ;  /* 0x000000000008e947 */ /* 0x000fea0003800000 */
[----:B------:R0:W-:Y:S04]  /*37b0*/  REDG.E.ADD.F32.FTZ.RN.STRONG.GPU desc[UR16][R82.64+0x180], R89 ;  /* 0x00018059520079a6 */ /* 0x0001e8000c12f310 */
[----:B----4-:R0:W-:Y:S02]  /*37c0*/  REDG.E.ADD.F32.FTZ.RN.STRONG.GPU desc[UR16][R84.64+0x180], R33 ;  /* 0x00018021540079a6 */ /* 0x0101e4000c12f310 */
.L_x_9977:
[----:B------:R-:W-:Y:S05]  /*37d0*/  BSYNC.RECONVERGENT B0 ;  /* 0x0000000000007941 */ /* 0x000fea0003800200 */
.L_x_9976:
[----:B------:R-:W5:Y:S01]  /*37e0*/  SHFL.DOWN P3, R34, R125, 0x1, 0x1f ;  /* 0x08201f007d227f89 */ /* 0x000f620000060000 */
[----:B------:R-:W-:Y:S01]  /*37f0*/  ISETP.NE.AND P4, PT, R41, RZ, PT ;  /* 0x000000ff2900720c */ /* 0x000fe20003f85270 */
[----:B------:R-:W-:Y:S01]  /*3800*/  FMUL.FTZ R110, R110, R119 ;  /* 0x000000776e6e7220 */ /* 0x000fe20000410000 */
[----:B------:R-:W-:Y:S01]  /*3810*/  FMUL.FTZ R35, R108, R121 ;  /* 0x000000796c237220 */ /* 0x000fe20000410000 */
[C---:B------:R-:W-:Y:S01]  /*3820*/  FMUL.FTZ R119, R2.reuse, R119 ;  /* 0x0000007702777220 */ /* 0x040fe20000410000 */
[CC--:B------:R-:W-:Y:S01]  /*3830*/  FMUL.FTZ R37, R2.reuse, R112.reuse ;  /* 0x0000007002257220 */ /* 0x0c0fe20000410000 */
        /* <DEDUP_REMOVED lines=13> */
[----:B-----5:R-:W-:-:S05]  /*3910*/  @P3 FADD R34, R125, R34 ;  /* 0x000000227d223221 */ /* 0x020fca0000000000 */
[----:B0---4-:R-:W0:Y:S02]  /*3920*/  SHFL.DOWN P3, R33, R34, 0x2, 0x1f ;  /* 0x08401f0022217f89 */ /* 0x011e240000060000 */
[----:B0-----:R-:W-:Y:S01]  /*3930*/  @P3 FADD R33, R34, R33 ;  /* 0x0000002122213221 */ /* 0x001fe20000000000 */
[----:B------:R-:W-:-:S04]  /*3940*/  FFMA.FTZ R34, R20, R35, R121 ;  /* 0x0000002314227223 */ /* 0x000fc80000010079 */
[----:B------:R-:W0:Y:S01]  /*3950*/  SHFL.DOWN P3, R36, R33, 0x4, 0x1f ;  /* 0x08801f0021247f89 */ /* 0x000e220000060000 */
        /* <DEDUP_REMOVED lines=20> */
.L_x_9979:
[----:B------:R-:W-:Y:S05]  /*3aa0*/  BSYNC.RECONVERGENT B0 ;  /* 0x0000000000007941 */ /* 0x000fea0003800200 */
.L_x_9978:
[----:B------:R-:W-:-:S04]  /*3ab0*/  UIADD3 UR4, UPT, UPT, UR4, 0x1, URZ ;  /* 0x0000000104047890 */ /* 0x000fc8000fffe0ff */
[----:B------:R-:W-:-:S09]  /*3ac0*/  UISETP.GE.AND UP0, UPT, UR4, UR14, UPT ;  /* 0x0000000e0400728c */ /* 0x000fd2000bf06270 */
[----:B------:R-:W-:Y:S05]  /*3ad0*/  BRA.U !UP0, `(.L_x_9980) ;  /* 0xffffffe908e47547 */ /* 0x000fea000b83ffff */
.L_x_9966:
[----:B------:R-:W-:Y:S01]  /*3ae0*/  BAR.SYNC.DEFER_BLOCKING 0x0 ;  /* 0x0000000000007b1d */ /* 0x000fe20000010000 */
[-C--:B------:R-:W-:Y:S02]  /*3af0*/  ISETP.GE.AND P0, PT, R90, R43.reuse, PT ;  /* 0x0000002b5a00720c */ /* 0x080fe40003f06270 */
[-C--:B------:R-:W-:Y:S02]  /*3b00*/  ISETP.GE.AND P2, PT, R86, R43.reuse, PT ;  /* 0x0000002b5600720c */ /* 0x080fe40003f46270 */
[-C--:B------:R-:W-:Y:S01]  /*3b10*/  ISETP.GE.AND P3, PT, R50, R43.reuse, PT ;  /* 0x0000002b3200720c */ /* 0x080fe20003f66270 */
[----:B------:R-:W5:Y:S01]  /*3b20*/  LDCU.64 UR8, c[0x0][0x500] ;  /* 0x0000a000ff0877ac */ /* 0x000f620008000a00 */
[----:B------:R-:W-:Y:S02]  /*3b30*/  ISETP.GE.AND P4, PT, R48, R43, PT ;  /* 0x0000002b3000720c */ /* 0x000fe40003f86270 */
[----:B------:R-:W-:Y:S01]  /*3b40*/  PRMT R3, RZ, 0x7610, R3 ;  /* 0x00007610ff037816 */ /* 0x000fe20000000003 */
[----:B------:R-:W0:Y:S01]  /*3b50*/  LDCU.64 UR10, c[0x0][0x550] ;  /* 0x0000aa00ff0a77ac */ /* 0x000e220008000a00 */
[----:B------:R-:W-:-:S02]  /*3b60*/  PRMT R5, RZ, 0x7610, R5 ;  /* 0x00007610ff057816 */ /* 0x000fc40000000005 */
[----:B------:R-:W-:Y:S02]  /*3b70*/  PRMT R7, RZ, 0x7610, R7 ;  /* 0x00007610ff077816 */ /* 0x000fe40000000007 */
[----:B------:R-:W2:Y:S04]  /*3b80*/  @!P0 LDG.E.U16 R3, desc[UR16][R64.64] ;  /* 0x0000001040038981 */ /* 0x000ea8000c1e1500 */
[----:B------:R-:W3:Y:S04]  /*3b90*/  @!P2 LDG.E.U16 R5, desc[UR16][R64.64+0x40] ;  /* 0x000040104005a981 */ /* 0x000ee8000c1e1500 */
[----:B------:R-:W4:Y:S04]  /*3ba0*/  @!P3 LDG.E.U16 R7, desc[UR16][R64.64+0x80] ;  /* 0x000080104007b981 */ /* 0x000f28000c1e1500 */
[----:B------:R-:W5:Y:S01]  /*3bb0*/  @!P4 LDG.E.U16 R21, desc[UR16][R64.64+0xc0] ;  /* 0x0000c0104015c981 */ /* 0x000f62000c1e1500 */
[----:B------:R-:W-:-:S03]  /*3bc0*/  F2FP.BF16.F32.PACK_AB R6, R12, R13 ;  /* 0x0000000d0c06723e */ /* 0x000fc600000010ff */
[----:B--2---:R-:W-:Y:S04]  /*3bd0*/  STS.U16 [R42], R3 ;  /* 0x000000032a007388 */ /* 0x004fe80000000400 */
[----:B---3--:R-:W-:Y:S04]  /*3be0*/  STS.U16 [R42+0x40], R5 ;  /* 0x000040052a007388 */ /* 0x008fe80000000400 */
[----:B----4-:R2:W-:Y:S04]  /*3bf0*/  STS.U16 [R42+0x80], R7 ;  /* 0x000080072a007388 */ /* 0x0105e80000000400 */
[----:B-----5:R-:W-:Y:S01]  /*3c00*/  STS.U16 [R42+0xc0], R21 ;  /* 0x0000c0152a007388 */ /* 0x020fe20000000400 */
[----:B------:R-:W-:-:S03]  /*3c10*/  NOP ;  /* 0x0000000000007918 */ /* 0x000fc60000000000 */
[----:B------:R-:W3:Y:S01]  /*3c20*/  LDS.64 R22, [R40] ;  /* 0x0000000028167984 */ /* 0x000ee20000000a00 */
[----:B--2---:R-:W-:Y:S01]  /*3c30*/  F2FP.BF16.F32.PACK_AB R7, R11, R14 ;  /* 0x0000000e0b07723e */ /* 0x004fe200000010ff */
[----:B------:R-:W-:Y:S06]  /*3c40*/  BAR.SYNC.DEFER_BLOCKING 0x0 ;  /* 0x0000000000007b1d */ /* 0x000fec0000010000 */
[----:B------:R2:W-:Y:S01]  /*3c50*/  STS.64 [R40], R6 ;  /* 0x0000000628007388 */ /* 0x0005e20000000a00 */
[----:B------:R-:W-:-:S03]  /*3c60*/  NOP ;  /* 0x0000000000007918 */ /* 0x000fc60000000000 */
[----:B------:R-:W-:Y:S04]  /*3c70*/  LDS.U16 R11, [R42] ;  /* 0x000000002a0b7984 */ /* 0x000fe80000000400 */
[----:B------:R-:W-:Y:S01]  /*3c80*/  LDS.U16 R13, [R42+0x40] ;  /* 0x000040002a0d7984 */ /* 0x000fe20000000400 */
[C---:B---3--:R-:W-:Y:S01]  /*3c90*/  IMAD.U32 R15, R23.reuse, 0x10000, RZ ;  /* 0x00010000170f7824 */ /* 0x048fe200078e00ff */
        /* <DEDUP_REMOVED lines=10> */
[----:B------:R-:W3:Y:S01]  /*3d40*/  LDC.64 R2, c[0x0][0x4f8] ;  /* 0x00013e00ff027b82 */ /* 0x000ee20000000a00 */
[----:B------:R-:W-:Y:S01]  /*3d50*/  FSETP.GTU.FTZ.AND P0, PT, R8, 20, PT ;  /* 0x41a000000800780b */ /* 0x000fe20003f1c000 */
[----:B------:R-:W-:Y:S01]  /*3d60*/  FADD.FTZ R9, R9, R104 ;  /* 0x0000006809097221 */ /* 0x000fe20000010000 */
[----:B------:R-:W-:-:S04]  /*3d70*/  FSETP.GTU.FTZ.AND P3, PT, R4, 20, PT ;  /* 0x41a000000400780b */ /* 0x000fc80003f7c000 */
[----:B------:R-:W-:Y:S01]  /*3d80*/  FSETP.GTU.FTZ.AND P2, PT, R9, 20, PT ;  /* 0x41a000000900780b */ /* 0x000fe20003f5c000 */
[----:B------:R-:W-:Y:S02]  /*3d90*/  @!P4 FMUL.FTZ R5, R15, -1.4426950216293334961 ;  /* 0xbfb8aa3b0f05c820 */ /* 0x000fe40000410000 */
[----:B------:R-:W-:Y:S04]  /*3da0*/  LDS.U16 R15, [R42+0x80] ;  /* 0x000080002a0f7984 */ /* 0x000fe80000000400 */
[----:B------:R-:W-:Y:S01]  /*3db0*/  @!P1 STS [UR6+0x100], R43 ;  /* 0x0001002bff009988 */ /* 0x000fe20008000806 */
[----:B------:R-:W4:Y:S01]  /*3dc0*/  @!P4 MUFU.EX2 R5, R5 ;  /* 0x000000050005c308 */ /* 0x000f220000000800 */
[----:B------:R-:W-:Y:S01]  /*3dd0*/  @!P3 FMUL.FTZ R4, R4, -1.4426950216293334961 ;  /* 0xbfb8aa3b0404b820 */ /* 0x000fe20000410000 */
[----:B--2---:R-:W-:Y:S01]  /*3de0*/  @!P0 FMUL.FTZ R6, R8, -1.4426950216293334961 ;  /* 0xbfb8aa3b08068820 */ /* 0x004fe20000410000 */
[----:B------:R-:W-:Y:S02]  /*3df0*/  BAR.SYNC.DEFER_BLOCKING 0x0 ;  /* 0x0000000000007b1d */ /* 0x000fe40000010000 */
[----:B------:R-:W-:-:S04]  /*3e00*/  @!P2 FMUL.FTZ R0, R9, -1.4426950216293334961 ;  /* 0xbfb8aa3b0900a820 */ /* 0x000fc80000410000 */
[----:B------:R-:W2:Y:S04]  /*3e10*/  @!P3 MUFU.EX2 R4, R4 ;  /* 0x000000040004b308 */ /* 0x000ea80000000800 */
[----:B------:R-:W5:Y:S01]  /*3e20*/  @!P2 MUFU.EX2 R0, R0 ;  /* 0x000000000000a308 */ /* 0x000f620000000800 */
[----:B----4-:R-:W-:-:S03]  /*3e30*/  @!P4 FADD.FTZ R5, R5, 1 ;  /* 0x3f8000000505c421 */ /* 0x010fc60000010000 */
[----:B------:R-:W4:Y:S04]  /*3e40*/  @!P0 MUFU.EX2 R9, R6 ;  /* 0x0000000600098308 */ /* 0x000f280000000800 */
[----:B------:R1:W0:Y:S01]  /*3e50*/  @!P4 MUFU.RCP R27, R5 ;  /* 0x00000005001bc308 */ /* 0x0002220000001000 */
[----:B--2---:R-:W-:Y:S01]  /*3e60*/  @!P3 FADD.FTZ R8, R4, 1 ;  /* 0x3f8000000408b421 */ /* 0x004fe20000010000 */
[----:B------:R-:W-:Y:S01]  /*3e70*/  MOV R4, R44 ;  /* 0x0000002c00047202 */ /* 0x000fe20000000f00 */
[----:B------:R-:W2:Y:S01]  /*3e80*/  LDS R23, [UR6+0x100] ;  /* 0x00010006ff177984 */ /* 0x000ea20008000800 */
[----:B-----5:R-:W-:-:S04]  /*3e90*/  @!P2 FADD.FTZ R0, R0, 1 ;  /* 0x3f8000000000a421 */ /* 0x020fc80000010000 */
[----:B------:R-:W5:Y:S01]  /*3ea0*/  @!P3 MUFU.RCP R8, R8 ;  /* 0x000000080008b308 */ /* 0x000f620000001000 */
[----:B-1----:R-:W-:Y:S02]  /*3eb0*/  IMAD.MOV.U32 R5, RZ, RZ, RZ ;  /* 0x000000ffff057224 */ /* 0x002fe400078e00ff */
[----:B----4-:R-:W-:Y:S01]  /*3ec0*/  @!P0 FADD.FTZ R9, R9, 1 ;  /* 0x3f80000009098421 */ /* 0x010fe20000010000 */
[----:B---3--:R-:W-:-:S04]  /*3ed0*/  IMAD.WIDE.U32 R6, R2, UR18, R4 ;  /* 0x0000001202067c25 */ /* 0x008fc8000f8e0004 */
        /* <DEDUP_REMOVED lines=8> */
[----:B------:R-:W3:Y:S02]  /*3f60*/  LDCU.64 UR8, c[0x0][0x560] ;  /* 0x0000ac00ff0877ac */ /* 0x000ee40008000a00 */
[----:B------:R-:W-:Y:S02]  /*3f70*/  IADD3.X R6, PT, PT, RZ, R6, RZ, P4, !PT ;  /* 0x00000006ff067210 */ /* 0x000fe400027fe4ff */
[----:B------:R-:W-:Y:S01]  /*3f80*/  LEA R2, P6, R3, UR10, 0x1 ;  /* 0x0000000a03027c11 */ /* 0x000fe2000f8c08ff */
[----:B-1----:R-:W-:-:S03]  /*3f90*/  @!P2 FMUL.FTZ R16, R16, R25 ;  /* 0x000000191010a220 */ /* 0x002fc60000410000 */
[----:B------:R-:W-:Y:S01]  /*3fa0*/  LEA.HI.X R3, R3, UR11, R6, 0x1, P6 ;  /* 0x0000000b03037c11 */ /* 0x000fe2000b0f0c06 */
[----:B------:R-:W1:Y:S01]  /*3fb0*/  LDC.64 R24, c[0x0][0x518] ;  /* 0x00014600ff187b82 */ /* 0x000e620000000a00 */
[----:B------:R-:W-:Y:S01]  /*3fc0*/  F2FP.BF16.F32.PACK_AB R22, R17, R16 ;  /* 0x000000101116723e */ /* 0x000fe200000010ff */
[----:B------:R-:W-:Y:S01]  /*3fd0*/  FADD.FTZ R16, R16, R107 ;  /* 0x0000006b10107221 */ /* 0x000fe20000010000 */
[----:B0-----:R-:W-:-:S03]  /*3fe0*/  @!P0 FMUL.FTZ R19, R19, R0 ;  /* 0x0000000013138220 */ /* 0x001fc60000410000 */
[----:B------:R-:W-:Y:S01]  /*3ff0*/  FADD.FTZ R17, R16, R17 ;  /* 0x0000001110117221 */ /* 0x000fe20000010000 */
[-C--:B--2---:R-:W-:Y:S02]  /*4000*/  ISETP.GE.AND P3, PT, R90, R23.reuse, PT ;  /* 0x000000175a00720c */ /* 0x084fe40003f66270 */
[-C--:B------:R-:W-:Y:S02]  /*4010*/  ISETP.GE.AND P2, PT, R86, R23.reuse, PT ;  /* 0x000000175600720c */ /* 0x080fe40003f46270 */
[-C--:B------:R-:W-:Y:S02]  /*4020*/  ISETP.GE.AND P4, PT, R50, R23.reuse, PT ;  /* 0x000000173200720c */ /* 0x080fe40003f86270 */
[----:B------:R-:W-:Y:S02]  /*4030*/  ISETP.GE.AND P5, PT, R48, R23, PT ;  /* 0x000000173000720c */ /* 0x000fe40003fa6270 */
[----:B------:R-:W-:Y:S01]  /*4040*/  F2FP.BF16.F32.PACK_AB R23, R19, R18 ;  /* 0x000000121317723e */ /* 0x000fe200000010ff */
[----:B------:R-:W-:-:S04]  /*4050*/  FADD.FTZ R18, R17, R18 ;  /* 0x0000001211127221 */ /* 0x000fc80000010000 */
[----:B------:R-:W-:Y:S01]  /*4060*/  @!P3 STG.E.U16 desc[UR16][R2.64], R11 ;  /* 0x0000000b0200b986 */ /* 0x000fe2000c101510 */
[----:B------:R-:W-:Y:S01]  /*4070*/  FADD.FTZ R107, R18, R19 ;  /* 0x00000013126b7221 */ /* 0x000fe20000010000 */
[----:B-1----:R-:W-:Y:S02]  /*4080*/  IMAD.WIDE.U32 R4, R24, UR18, R4 ;  /* 0x0000001218047c25 */ /* 0x002fe4000f8e0004 */
[----:B------:R-:W-:Y:S02]  /*4090*/  @!P2 STG.E.U16 desc[UR16][R2.64+0x40], R13 ;  /* 0x0000400d0200a986 */ /* 0x000fe4000c101510 */
[----:B------:R-:W-:Y:S02]  /*40a0*/  IMAD R5, R25, UR18, R5 ;  /* 0x0000001219057c24 */ /* 0x000fe4000f8e0205 */
[----:B------:R-:W-:Y:S04]  /*40b0*/  @!P4 STG.E.U16 desc[UR16][R2.64+0x80], R15 ;  /* 0x0000800f0200c986 */ /* 0x000fe8000c101510 */
[----:B------:R0:W-:Y:S01]  /*40c0*/  @!P5 STG.E.U16 desc[UR16][R2.64+0xc0], R21 ;  /* 0x0000c0150200d986 */ /* 0x0001e2000c101510 */
[----:B------:R-:W-:Y:S01]  /*40d0*/  BAR.SYNC.DEFER_BLOCKING 0x0 ;  /* 0x0000000000007b1d */ /* 0x000fe20000010000 */
[----:B------:R-:W-:-:S04]  /*40e0*/  IADD3 R101, P5, PT, R101, -0x100, RZ ;  /* 0xffffff0065657810 */ /* 0x000fc80007fbe0ff */
[----:B------:R-:W-:Y:S01]  /*40f0*/  IADD3.X R100, PT, PT, R100, -0x1, RZ, P5, !PT ;  /* 0xffffffff64647810 */ /* 0x000fe20002ffe4ff */
        /* <DEDUP_REMOVED lines=14> */
[----:B---3--:R-:W-:-:S04]  /*41e0*/  LEA R2, P4, R3, UR8, 0x1 ;  /* 0x0000000803027c11 */ /* 0x008fc8000f8808ff */
        /* <DEDUP_REMOVED lines=20> */
.L_x_9956:
        /* <DEDUP_REMOVED lines=34> */
.L_x_9983:
[----:B------:R-:W-:Y:S05]  /*4550*/  BSYNC.RECONVERGENT B0 ;  /* 0x0000000000007941 */ /* 0x000fea0003800200 */
.L_x_9982:
        /* <DEDUP_REMOVED lines=26> */
.L_x_9985:
[----:B------:R-:W-:Y:S05]  /*4700*/  BSYNC.RECONVERGENT B0 ;  /* 0x0000000000007941 */ /* 0x000fea0003800200 */
.L_x_9984:
[----:B------:R-:W-:Y:S05]  /*4710*/  @P2 EXIT ;  /* 0x000000000000294d */ /* 0x000fea0003800000 */
[----:B------:R-:W2:Y:S01]  /*4720*/  S2UR UR5, SR_CgaCtaId ;  /* 0x00000000000579c3 */ /* 0x000ea20000008800 */
[----:B0-----:R-:W-:Y:S01]  /*4730*/  IMAD.MOV.U32 R7, RZ, RZ, R12 ;  /* 0x000000ffff077224 */ /* 0x001fe200078e000c */
[----:B------:R-:W-:Y:S01]  /*4740*/  UMOV UR4, 0x400 ;  /* 0x0000040000047882 */ /* 0x000fe20000000000 */
[----:B------:R-:W0:Y:S01]  /*4750*/  LDCU UR6, c[0x0][0x360] ;  /* 0x00006c00ff0677ac */ /* 0x000e220008000800 */
[----:B------:R-:W3:Y:S01]  /*4760*/  LDCU.64 UR8, c[0x0][0x4b0] ;  /* 0x00009600ff0877ac */ /* 0x000ee20008000a00 */
[----:B------:R-:W4:Y:S02]  /*4770*/  LDCU.64 UR10, c[0x0][0x530] ;  /* 0x0000a600ff0a77ac */ /* 0x000f240008000a00 */
[----:B0-234-:R-:W-:-:S12]  /*4780*/  ULEA UR4, UR5, UR4, 0x18 ;  /* 0x0000000405047291 */ /* 0x01dfd8000f8ec0ff */
.L_x_9986:
[C---:B------:R-:W-:Y:S02]  /*4790*/  LEA R0, R7.reuse, UR4, 0x2 ;  /* 0x0000000407007c11 */ /* 0x040fe4000f8e10ff */
[----:B-1----:R-:W-:Y:S02]  /*47a0*/  SHF.R.S32.HI R2, RZ, 0x1f, R7 ;  /* 0x0000001fff027819 */ /* 0x002fe40000011407 */
        /* <DEDUP_REMOVED lines=13> */
.L_x_9987:
        /* <DEDUP_REMOVED lines=16> */
.L_x_10551:


//--------------------- .text._Z25selective_scan_bwd_kernelI32Selective_Scan_bwd_kernel_traitsILi32ELi4ELb1ELb0ELb0ELb0ELb0EN3c108BFloat16EfEEv12SSMParamsBwd --------------------------
	.section	.text._Z25selective_scan_bwd_kernelI32Selective_Scan_bwd_kernel_traitsILi32ELi4ELb1ELb0ELb0ELb0ELb0EN3c108BFloat16EfEEv12SSMParamsBwd,"ax",@progbits
	.align	128
        .global         _Z25selective_scan_bwd_kernelI32Selective_Scan_bwd_kernel_traitsILi32ELi4ELb1ELb0ELb0ELb0ELb0EN3c108BFloat16EfEEv12SSMParamsBwd
        .type           _Z25selective_scan_bwd_kernelI32Selective_Scan_bwd_kernel_traitsILi32ELi4ELb1ELb0ELb0ELb0ELb0EN3c108BFloat16EfEEv12SSMParamsBwd,@function
        .size           _Z25selective_scan_bwd_kernelI32Selective_Scan_bwd_kernel_traitsILi32ELi4ELb1ELb0ELb0ELb0ELb0EN3c108BFloat16EfEEv12SSMParamsBwd,(.L_x_10552 - _Z25selective_scan_bwd_kernelI32Selective_Scan_bwd_kernel_traitsILi32ELi4ELb1ELb0ELb0ELb0ELb0EN3c108BFloat16EfEEv12SSMParamsBwd)
        .other          _Z25selective_scan_bwd_kernelI32Selective_Scan_bwd_kernel_traitsILi32ELi4ELb1ELb0ELb0ELb0ELb0EN3c108BFloat16EfEEv12SSMParamsBwd,@"STO_CUDA_ENTRY STV_DEFAULT"
_Z25selective_scan_bwd_kernelI32Selective_Scan_bwd_kernel_traitsILi32ELi4ELb1ELb0ELb0ELb0ELb0EN3c108BFloat16EfEEv12SSMParamsBwd:
.text._Z25selective_scan_bwd_kernelI32Selective_Scan_bwd_kernel_traitsILi32ELi4ELb1ELb0ELb0ELb0ELb0EN3c108BFloat16EfEEv12SSMParamsBwd:
        /* <DEDUP_REMOVED lines=48> */
[----:B------:R-:W-:Y:S01]  /*0300*/  ISETP.GE.AND P1, PT, R13, 0x1, PT ;  /* 0x000000010d00780c */ /* 0x000fe20003f26270 */
[----:B------:R-:W-:-:S06]  /*0310*/  @P0 IMAD R0, R0, R13, RZ ;  /* 0x0000000d00000224 */ /* 0x000fcc00078e02ff */
[----:B------:R-:W4:Y:S01]  /*0320*/  LDC.64 R38, c[0x0][0x528] ;  /* 0x00014a00ff267b82 */ /* 0x000f220000000a00 */
        /* <DEDUP_REMOVED lines=26> */
[----:B------:R-:W-:Y:S02]  /*04d0*/  LEA.HI.X R27, R2, R29, R27, 0x2, P0 ;  /* 0x0000001d021b7211 */ /* 0x000fe400000f141b */
[----:B------:R-:W-:Y:S02]  /*04e0*/  CS2R R28, SRZ ;  /* 0x00000000001c7805 */ /* 0x000fe4000001ff00 */
[----:B------:R-:W-:Y:S02]  /*04f0*/  LEA.HI.X R35, R35, R31, R8, 0x1, P2 ;  /* 0x0000001f23237211 */ /* 0x000fe400010f0c08 */
[----:B------:R-:W-:-:S02]  /*0500*/  LEA.HI.X R37, R37, R33, R6, 0x1, P3 ;  /* 0x0000002125257211 */ /* 0x000fc400018f0c06 */
[----:B------:R-:W-:Y:S01]  /*0510*/  LEA.HI.X R39, R13, R39, R0, 0x1, P4 ;  /* 0x000000270d277211 */ /* 0x000fe200020f0c00 */
[----:B------:R-:W-:Y:S06]  /*0520*/  @!P1 BRA `(.L_x_9988) ;  /* 0x0000001800589947 */ /* 0x000fec0003800000 */
[----:B------:R-:W0:Y:S01]  /*0530*/  S2UR UR5, SR_CgaCtaId ;  /* 0x00000000000579c3 */ /* 0x000e220000008800 */
[----:B------:R-:W1:Y:S01]  /*0540*/  S2R R31, SR_TID.X ;  /* 0x00000000001f7919 */ /* 0x000e620000002100 */
[----:B------:R-:W2:Y:S01]  /*0550*/  LDCU.64 UR6, c[0x0][0x3a0] ;  /* 0x00007400ff0677ac */ /* 0x000ea20008000a00 */
[----:B------:R-:W-:Y:S01]  /*0560*/  CS2R R28, SRZ ;  /* 0x00000000001c7805 */ /* 0x000fe2000001ff00 */
[----:B------:R-:W-:Y:S01]  /*0570*/  UMOV UR4, 0x400 ;  /* 0x0000040000047882 */ /* 0x000fe20000000000 */
[----:B------:R-:W3:Y:S03]  /*0580*/  LDCU UR8, c[0x0][0x394] ;  /* 0x00007280ff0877ac */ /* 0x000ee60008000800 */
[----:B------:R-:W4:Y:S01]  /*0590*/  LDC.64 R2, c[0x0][0x440] ;  /* 0x00011000ff027b82 */ /* 0x000f220000000a00 */
[----:B--2---:R-:W-:Y:S01]  /*05a0*/  IMAD.WIDE.U32 R32, R21, UR6, RZ ;  /* 0x0000000615207c25 */ /* 0x004fe2000f8e00ff */
[----:B0-----:R-:W-:-:S03]  /*05b0*/  ULEA UR4, UR5, UR4, 0x18 ;  /* 0x0000000405047291 */ /* 0x001fc6000f8ec0ff */
[----:B------:R-:W-:-:S03]  /*05c0*/  IMAD R0, R21, UR7, R33 ;  /* 0x0000000715007c24 */ /* 0x000fc6000f8e0221 */
[----:B------:R-:W-:Y:S02]  /*05d0*/  MOV R20, UR4 ;  /* 0x0000000400147c02 */ /* 0x000fe40008000f00 */
[C---:B----4-:R-:W-:Y:S02]  /*05e0*/  LEA R30, P0, R32.reuse, R2, 0x2 ;  /* 0x00000002201e7211 */ /* 0x050fe400078010ff */
[C---:B-1----:R-:W-:Y:S02]  /*05f0*/  LOP3.LUT R74, R31.reuse, 0x1f, RZ, 0xc0, !PT ;  /* 0x0000001f1f4a7812 */ /* 0x042fe400078ec0ff */
[----:B------:R-:W-:Y:S02]  /*0600*/  LEA.HI.X R32, R32, R3, R0, 0x2, P0 ;  /* 0x0000000320207211 */ /* 0x000fe400000f1400 */
[C---:B------:R-:W-:Y:S02]  /*0610*/  IADD3 R33, PT, PT, R31.reuse, 0x200, RZ ;  /* 0x000002001f217810 */ /* 0x040fe40007ffe0ff */
[----:B---3--:R-:W-:-:S07]  /*0620*/  LEA R76, R31, R20, 0x2 ;  /* 0x000000141f4c7211 */ /* 0x008fce00078e10ff */
.L_x_9996:
[----:B------:R-:W-:Y:S01]  /*0630*/  BAR.SYNC.DEFER_BLOCKING 0x0 ;  /* 0x0000000000007b1d */ /* 0x000fe20000010000 */
[----:B0-----:R-:W-:-:S05]  /*0640*/  IMAD.WIDE.U32 R2, R31, 0x8, R34 ;  /* 0x000000081f027825 */ /* 0x001fca00078e0022 */
[----:B------:R-:W0:Y:S01]  /*0650*/  S2R R41, SR_LANEID ;  /* 0x0000000000297919 */ /* 0x000e220000000000 */
[----:B------:R-:W-:Y:S01]  /*0660*/  IMAD.WIDE.U32 R8, R31, 0x8, R36 ;  /* 0x000000081f087825 */ /* 0x000fe200078e0024 */
[----:B------:R-:W1:Y:S01]  /*0670*/  LDCU UR7, c[0x0][0x38c] ;  /* 0x00007180ff0777ac */ /* 0x000e620008000800 */
[----:B------:R-:W2:Y:S01]  /*0680*/  LDG.E.64 R6, desc[UR16][R2.64] ;  /* 0x0000001002067981 */ /* 0x000ea2000c1e1b00 */
[----:B0-----:R-:W-:-:S05]  /*0690*/  LEA R40, R41, R20, 0x3 ;  /* 0x0000001429287211 */ /* 0x001fca00078e18ff */
[----:B--2---:R-:W-:Y:S01]  /*06a0*/  STS.64 [R40], R6 ;  /* 0x0000000628007388 */ /* 0x004fe20000000a00 */
[----:B------:R-:W-:-:S03]  /*06b0*/  NOP ;  /* 0x0000000000007918 */ /* 0x000fc60000000000 */
[----:B------:R-:W0:Y:S01]  /*06c0*/  LDS.64 R42, [R40] ;  /* 0x00000000282a7984 */ /* 0x000e220000000a00 */
[----:B------:R-:W-:Y:S06]  /*06d0*/  BAR.SYNC.DEFER_BLOCKING 0x0 ;  /* 0x0000000000007b1d */ /* 0x000fec0000010000 */
[----:B------:R-:W2:Y:S01]  /*06e0*/  LDG.E.64 R8, desc[UR16][R8.64] ;  /* 0x0000001008087981 */ /* 0x000ea2000c1e1b00 */
[----:B------:R-:W-:-:S03]  /*06f0*/  IMAD.WIDE.U32 R10, R31, 0x8, R38 ;  /* 0x000000081f0a7825 */ /* 0x000fc600078e0026 */
[----:B--2---:R-:W-:Y:S01]  /*0700*/  STS.64 [R40], R8 ;  /* 0x0000000828007388 */ /* 0x004fe20000000a00 */
[----:B------:R-:W-:-:S03]  /*0710*/  NOP ;  /* 0x0000000000007918 */ /* 0x000fc60000000000 */
[----:B------:R-:W-:Y:S01]  /*0720*/  LDS.64 R2, [R40] ;  /* 0x0000000028027984 */ /* 0x000fe20000000a00 */
[----:B------:R-:W-:Y:S06]  /*0730*/  BAR.SYNC.DEFER_BLOCKING 0x0 ;  /* 0x0000000000007b1d */ /* 0x000fec0000010000 */
[----:B------:R-:W2:Y:S01]  /*0740*/  LDG.E.64 R10, desc[UR16][R10.64] ;  /* 0x000000100a0a7981 */ /* 0x000ea2000c1e1b00 */
[C---:B0-----:R-:W-:Y:S01]  /*0750*/  SHF.R.U64 R46, R42.reuse, 0x10, R43 ;  /* 0x000000102a2e7819 */ /* 0x041fe2000000122b */
[----:B-1----:R-:W-:Y:S01]  /*0760*/  UISETP.GE.AND UP0, UPT, UR7, 0x1, UPT ;  /* 0x000000010700788c */ /* 0x002fe2000bf06270 */
[----:B------:R-:W-:Y:S01]  /*0770*/  SHF.L.U32 R42, R42, 0x10, RZ ;  /* 0x000000102a2a7819 */ /* 0x000fe200000006ff */
[----:B------:R-:W-:Y:S01]  /*0780*/  HFMA2 R62, -RZ, RZ, 0, 0 ;  /* 0x00000000ff3e7431 */ /* 0x000fe200000001ff */
[----:B------:R-:W-:-:S02]  /*0790*/  SHF.L.U32 R46, R46, 0x10, RZ ;  /* 0x000000102e2e7819 */ /* 0x000fc400000006ff */
[----:B------:R-:W-:Y:S02]  /*07a0*/  CS2R R48, SRZ ;  /* 0x0000000000307805 */ /* 0x000fe4000001ff00 */
[----:B------:R-:W-:Y:S01]  /*07b0*/  SHF.R.U32.HI R50, RZ, 0x10, R43 ;  /* 0x00000010ff327819 */ /* 0x000fe2000001162b */
[----:B------:R-:W-:Y:S01]  /*07c0*/  IMAD.U32 R43, R43, 0x10000, RZ ;  /* 0x000100002b2b7824 */ /* 0x000fe200078e00ff */
[----:B------:R-:W-:Y:S01]  /*07d0*/  MOV R45, RZ ;  /* 0x000000ff002d7202 */ /* 0x000fe20000000f00 */
[----:B------:R-:W-:Y:S02]  /*07e0*/  UIADD3 UR9, UPT, UPT, UR8, -0x1, URZ ;  /* 0xffffffff08097890 */ /* 0x000fe4000fffe0ff */
[----:B------:R-:W-:Y:S01]  /*07f0*/  IMAD.U32 R50, R50, 0x10000, RZ ;  /* 0x0001000032327824 */ /* 0x000fe200078e00ff */
[----:B--2---:R-:W-:Y:S01]  /*0800*/  STS.64 [R40], R10 ;  /* 0x0000000a28007388 */ /* 0x004fe20000000a00 */
[----:B------:R-:W-:-:S03]  /*0810*/  NOP ;  /* 0x0000000000007918 */ /* 0x000fc60000000000 */
[----:B------:R-:W0:Y:S02]  /*0820*/  LDS.64 R6, [R40] ;  /* 0x0000000028067984 */ /* 0x000e240000000a00 */
[C-C-:B0-----:R-:W-:Y:S02]  /*0830*/  SHF.R.U64 R47, R6.reuse, 0x10, R7.reuse ;  /* 0x00000010062f7819 */ /* 0x141fe40000001207 */
[----:B------:R-:W-:Y:S02]  /*0840*/  SHF.L.U32 R0, R6, 0x10, RZ ;  /* 0x0000001006007819 */ /* 0x000fe400000006ff */
[----:B------:R-:W-:Y:S02]  /*0850*/  SHF.L.U32 R47, R47, 0x10, RZ ;  /* 0x000000102f2f7819 */ /* 0x000fe400000006ff */
[----:B------:R-:W-:Y:S01]  /*0860*/  SHF.R.U32.HI R51, RZ, 0x10, R7 ;  /* 0x00000010ff337819 */ /* 0x000fe20000011607 */
        /* <DEDUP_REMOVED lines=12> */
[----:B------:R-:W0:Y:S01]  /*0930*/  LDC R6, c[0x0][0x394] ;  /* 0x0000e500ff067b82 */ /* 0x000e220000000800 */
[C-C-:B------:R-:W-:Y:S01]  /*0940*/  SHF.R.U64 R69, R2.reuse, 0x10, R3.reuse ;  /* 0x0000001002457819 */ /* 0x140fe20000001203 */
[----:B------:R-:W-:Y:S01]  /*0950*/  USHF.L.U32 UR4, UR9, 0x8, URZ ;  /* 0x0000000809047899 */ /* 0x000fe200080006ff */
[----:B------:R-:W-:Y:S01]  /*0960*/  SHF.R.U32.HI R67, RZ, 0x10, R3 ;  /* 0x00000010ff437819 */ /* 0x000fe20000011603 */
[----:B------:R-:W-:Y:S01]  /*0970*/  UIADD3 UR5, UPT, UPT, UR8, -0x2, URZ ;  /* 0xfffffffe08057890 */ /* 0x000fe2000fffe0ff */
[----:B------:R-:W-:Y:S01]  /*0980*/  SHF.L.U32 R61, R2, 0x10, RZ ;  /* 0x00000010023d7819 */ /* 0x000fe200000006ff */
[----:B------:R-:W-:Y:S01]  /*0990*/  ULOP3.LUT UR4, UR4, 0x100, URZ, 0xc0, !UPT ;  /* 0x0000010004047892 */ /* 0x000fe2000f8ec0ff */
[----:B------:R-:W-:Y:S01]  /*09a0*/  SHF.L.U32 R3, R3, 0x10, RZ ;  /* 0x0000001003037819 */ /* 0x000fe200000006ff */
[----:B------:R-:W1:Y:S01]  /*09b0*/  LDC.64 R10, c[0x0][0x3a8] ;  /* 0x0000ea00ff0a7b82 */ /* 0x000e620000000a00 */
[----:B------:R-:W-:Y:S01]  /*09c0*/  SHF.L.U32 R69, R69, 0x10, RZ ;  /* 0x0000001045457819 */ /* 0x000fe200000006ff */
[----:B------:R-:W-:Y:S01]  /*09d0*/  IMAD.U32 R67, R67, 0x10000, RZ ;  /* 0x0001000043437824 */ /* 0x000fe200078e00ff */
[----:B------:R-:W-:Y:S01]  /*09e0*/  UIMAD UR5, UR5, UR7, URZ ;  /* 0x00000007050572a4 */ /* 0x000fe2000f8e02ff */
[--C-:B------:R-:W-:Y:S01]  /*09f0*/  FADD.FTZ R61, R61, R22.reuse ;  /* 0x000000163d3d7221 */ /* 0x100fe20000010000 */
[----:B------:R-:W-:Y:S01]  /*0a00*/  USHF.L.U32 UR6, UR8, 0xa, URZ ;  /* 0x0000000a08067899 */ /* 0x000fe200080006ff */
[--C-:B------:R-:W-:Y:S01]  /*0a10*/  FADD.FTZ R60, R3, R22.reuse ;  /* 0x00000016033c7221 */ /* 0x100fe20000010000 */
[--C-:B------:R-:W-:Y:S01]  /*0a20*/  FADD.FTZ R69, R69, R22.reuse ;  /* 0x0000001645457221 */ /* 0x100fe20000010000 */
[----:B------:R-:W2:Y:S01]  /*0a30*/  LDC.64 R8, c[0x0][0x3c0] ;  /* 0x0000f000ff087b82 */ /* 0x000ea20000000a00 */
[----:B------:R-:W-:Y:S01]  /*0a40*/  FADD.FTZ R67, R67, R22 ;  /* 0x0000001643437221 */ /* 0x000fe20000010000 */
[----:B------:R-:W-:Y:S01]  /*0a50*/  ULOP3.LUT UR6, UR6, 0x400, URZ, 0xc0, !UPT ;  /* 0x0000040006067892 */ /* 0x000fe2000f8ec0ff */
[----:B------:R-:W-:Y:S01]  /*0a60*/  ISETP.NE.AND P1, PT, R31, RZ, PT ;  /* 0x000000ff1f00720c */ /* 0x000fe20003f25270 */
[----:B------:R-:W-:Y:S01]  /*0a70*/  IMAD.MOV.U32 R54, RZ, RZ, R32 ;  /* 0x000000ffff367224 */ /* 0x000fe200078e0020 */
[----:B------:R-:W-:Y:S01]  /*0a80*/  IADD3 R52, PT, PT, R20, 0xbc8, RZ ;  /* 0x00000bc814347810 */ /* 0x000fe20007ffe0ff */
[----:B------:R-:W-:Y:S01]  /*0a90*/  FMUL.FTZ R68, R61, R42 ;  /* 0x0000002a3d447220 */ /* 0x000fe20000410000 */
[----:B------:R-:W-:Y:S01]  /*0aa0*/  MOV R49, RZ ;  /* 0x000000ff00317202 */ /* 0x000fe20000000f00 */
[----:B------:R-:W3:Y:S01]  /*0ab0*/  LDC R78, c[0x0][0x394] ;  /* 0x0000e500ff4e7b82 */ /* 0x000ee20000000800 */
[----:B0-----:R-:W-:Y:S01]  /*0ac0*/  ISETP.LE.AND P0, PT, R6, UR8, PT ;  /* 0x0000000806007c0c */ /* 0x001fe2000bf03270 */
[----:B------:R-:W-:Y:S01]  /*0ad0*/  FMUL.FTZ R66, R60, R43 ;  /* 0x0000002b3c427220 */ /* 0x000fe20000410000 */
[----:B------:R-:W-:Y:S01]  /*0ae0*/  MOV R53, R30 ;  /* 0x0000001e00357202 */ /* 0x000fe20000000f00 */
[----:B------:R-:W-:Y:S01]  /*0af0*/  FMUL.FTZ R63, R69, R46 ;  /* 0x0000002e453f7220 */ /* 0x000fe20000410000 */
[----:B------:R-:W-:Y:S01]  /*0b00*/  MOV R55, R24 ;  /* 0x0000001800377202 */ /* 0x000fe20000000f00 */
[----:B------:R-:W-:Y:S01]  /*0b10*/  UIADD3 UR10, UPT, UPT, -UR7, URZ, URZ ;  /* 0x000000ff070a7290 */ /* 0x000fe2000fffe1ff */
[----:B------:R-:W-:Y:S01]  /*0b20*/  MOV R56, R25 ;  /* 0x0000001900387202 */ /* 0x000fe20000000f00 */
[----:B------:R-:W0:Y:S01]  /*0b30*/  LDC.64 R6, c[0x0][0x3e0] ;  /* 0x0000f800ff067b82 */ /* 0x000e220000000a00 */
[----:B-1----:R-:W-:Y:S01]  /*0b40*/  SHF.L.U64.HI R71, R10, 0x2, R11 ;  /* 0x000000020a477819 */ /* 0x002fe2000001020b */
[----:B------:R-:W-:Y:S01]  /*0b50*/  FMUL.FTZ R11, R67, R50 ;  /* 0x00000032430b7220 */ /* 0x000fe20000410000 */
[----:B------:R-:W-:Y:S01]  /*0b60*/  MOV R57, R26 ;  /* 0x0000001a00397202 */ /* 0x000fe20000000f00 */
[----:B------:R-:W1:Y:S01]  /*0b70*/  LDCU UR11, c[0x0][0x394] ;  /* 0x00007280ff0b77ac */ /* 0x000e620008000800 */
[----:B------:R-:W-:-:S02]  /*0b80*/  MOV R58, R27 ;  /* 0x0000001b003a7202 */ /* 0x000fc40000000f00 */
[----:B------:R-:W-:Y:S01]  /*0b90*/  MOV R59, R20 ;  /* 0x00000014003b7202 */ /* 0x000fe20000000f00 */
[----:B------:R-:W-:Y:S01]  /*0ba0*/  ULOP3.LUT UR6, UR6, 0x348, URZ, 0xfc, !UPT ;  /* 0x0000034806067892 */ /* 0x000fe2000f8efcff */
[----:B--2---:R-:W-:Y:S02]  /*0bb0*/  SHF.L.U64.HI R9, R8, 0x2, R9 ;  /* 0x0000000208097819 */ /* 0x004fe40000010209 */
[----:B------:R-:W-:Y:S02]  /*0bc0*/  ISETP.EQ.AND P0, PT, R31, RZ, !P0 ;  /* 0x000000ff1f00720c */ /* 0x000fe40004702270 */
[----:B------:R-:W-:Y:S02]  /*0bd0*/  MOV R64, UR4 ;  /* 0x0000000400407c02 */ /* 0x000fe40008000f00 */
[----:B------:R-:W-:Y:S02]  /*0be0*/  MOV R65, UR5 ;  /* 0x0000000500417c02 */ /* 0x000fe40008000f00 */
[----:B01-3--:R-:W-:-:S07]  /*0bf0*/  SHF.L.U64.HI R7, R6, 0x2, R7 ;  /* 0x0000000206077819 */ /* 0x00bfce0000010207 */
.L_x_9995:
[----:B------:R-:W-:Y:S02]  /*0c00*/  MOV R2, R53 ;  /* 0x0000003500027202 */ /* 0x000fe40000000f00 */
[----:B------:R-:W-:-:S05]  /*0c10*/  MOV R3, R54 ;  /* 0x0000003600037202 */ /* 0x000fca0000000f00 */
[----:B0-----:R0:W2:Y:S01]  /*0c20*/  LDG.E R70, desc[UR16][R2.64] ;  /* 0x0000001002467981 */ /* 0x0010a2000c1e1900 */
[----:B------:R-:W-:Y:S01]  /*0c30*/  MOV R13, R58 ;  /* 0x0000003a000d7202 */ /* 0x000fe20000000f00 */
[----:B------:R-:W-:-:S05]  /*0c40*/  IMAD.MOV.U32 R12, RZ, RZ, R57 ;  /* 0x000000ffff0c7224 */ /* 0x000fca00078e0039 */
[----:B------:R-:W3:Y:S01]  /*0c50*/  LDG.E R13, desc[UR16][R12.64] ;  /* 0x000000100c0d7981 */ /* 0x000ee2000c1e1900 */
[----:B0-----:R-:W-:Y:S02]  /*0c60*/  MOV R2, R55 ;  /* 0x0000003700027202 */ /* 0x001fe40000000f00 */
[----:B------:R-:W-:-:S05]  /*0c70*/  MOV R3, R56 ;  /* 0x0000003800037202 */ /* 0x000fca0000000f00 */
[----:B------:R-:W3:Y:S01]  /*0c80*/  LDG.E R72, desc[UR16][R2.64] ;  /* 0x0000001002487981 */ /* 0x000ee2000c1e1900 */
        /* <DEDUP_REMOVED lines=10> */
[----:B------:R-:W1:Y:S01]  /*0d30*/  MUFU.EX2 R80, R80 ;  /* 0x0000005000507308 */ /* 0x000e620000000800 */
[----:B---3--:R-:W-:-:S03]  /*0d40*/  FMUL.FTZ R13, R72, R13 ;  /* 0x0000000d480d7220 */ /* 0x008fc60000410000 */
[----:B------:R-:W2:Y:S04]  /*0d50*/  MUFU.EX2 R15, R15 ;  /* 0x0000000f000f7308 */ /* 0x000ea80000000800 */
[----:B------:R3:W4:Y:S01]  /*0d60*/  MUFU.EX2 R72, R14 ;  /* 0x0000000e00487308 */ /* 0x0007220000000800 */
[----:B0-----:R0:W-:Y:S01]  /*0d70*/  STS [R82+0x348], R77 ;  /* 0x0003484d52007388 */ /* 0x0011e20000000800 */
[-C--:B------:R-:W-:Y:S01]  /*0d80*/  FMUL.FTZ R79, R0, R13.reuse ;  /* 0x0000000d004f7220 */ /* 0x080fe20000410000 */
[-C--:B------:R-:W-:Y:S01]  /*0d90*/  FMUL.FTZ R75, R44, R13.reuse ;  /* 0x0000000d2c4b7220 */ /* 0x080fe20000410000 */
[-C--:B------:R-:W-:Y:S01]  /*0da0*/  FMUL.FTZ R73, R51, R13.reuse ;  /* 0x0000000d33497220 */ /* 0x080fe20000410000 */
[----:B0-----:R-:W-:Y:S01]  /*0db0*/  FMUL.FTZ R82, R47, R13 ;  /* 0x0000000d2f527220 */ /* 0x001fe20000410000 */
[----:B------:R-:W-:Y:S06]  /*0dc0*/  BAR.SYNC.DEFER_BLOCKING 0x0 ;  /* 0x0000000000007b1d */ /* 0x000fec0000010000 */
[----:B-123--:R-:W-:Y:S05]  /*0dd0*/  @P1 BRA `(.L_x_9991) ;  /* 0x0000000000141947 */ /* 0x00efea0003800000 */
[----:B------:R-:W-:Y:S01]  /*0de0*/  UISETP.NE.AND UP0, UPT, UR8, UR11, UPT ;  /* 0x0000000b0800728c */ /* 0x000fe2000bf05270 */
[----:B------:R-:W-:-:S08]  /*0df0*/  HFMA2 R81, -RZ, RZ, 1.875, 0 ;  /* 0x3f800000ff517431 */ /* 0x000fd000000001ff */
[----:B------:R-:W-:Y:S05]  /*0e00*/  BRA.U !UP0, `(.L_x_9992) ;  /* 0x00000001080c7547 */ /* 0x000fea000b800000 */
[----:B------:R2:W3:Y:S01]  /*0e10*/  LDS R81, [R59+UR6] ;  /* 0x000000063b517984 */ /* 0x0004e20008000800 */
[----:B------:R-:W-:Y:S05]  /*0e20*/  BRA `(.L_x_9992) ;  /* 0x0000000000047947 */ /* 0x000fea0003800000 */
.L_x_9991:
[----:B------:R0:W1:Y:S02]  /*0e30*/  LDS R81, [R76+0xb4c] ;  /* 0x000b4c004c517984 */ /* 0x0000640000000800 */
.L_x_9992:
[----:B------:R-:W-:Y:S05]  /*0e40*/  BSYNC.RECONVERGENT B0 ;  /* 0x0000000000007941 */ /* 0x000fea0003800200 */
.L_x_9990:
[----:B------:R-:W-:Y:S01]  /*0e50*/  UISETP.NE.AND UP0, UPT, UR8, 0x1, UPT ;  /* 0x000000010800788c */ /* 0x000fe2000bf05270 */
[----:B------:R-:W-:-:S05]  /*0e60*/  MOV R83, RZ ;  /* 0x000000ff00537202 */ /* 0x000fca0000000f00 */
[----:B------:R-:W-:-:S04]  /*0e70*/  PLOP3.LUT P1, PT, PT, PT, UP0, 0x80, 0x8 ;  /* 0x000000000008781c */ /* 0x000fc80003f2f008 */
[----:B------:R-:W-:-:S13]  /*0e80*/  ISETP.NE.OR P1, PT, R31, RZ, !P1 ;  /* 0x000000ff1f00720c */ /* 0x000fda0004f25670 */
[----:B------:R-:W-:-:S05]  /*0e90*/  @!P1 IMAD.WIDE R2, R65, 0x8, R4 ;  /* 0x0000000841029825 */ /* 0x000fca00078e0204 */
[----:B------:R5:W2:Y:S01]  /*0ea0*/  @!P1 LDG.E R83, desc[UR16][R2.64+0x4] ;  /* 0x0000041002539981 */ /* 0x000aa2000c1e1900 */
[C---:B-1-34-:R-:W-:Y:S01]  /*0eb0*/  FMUL.FTZ R12, R72.reuse, R81 ;  /* 0x00000051480c7220 */ /* 0x05afe20000410000 */
        /* <DEDUP_REMOVED lines=11> */
[----:B------:R-:W-:Y:S01]  /*0f70*/  ISETP.GT.AND P3, PT, R41, 0x17, PT ;  /* 0x000000172900780c */ /* 0x000fe20003f64270 */
[----:B------:R-:W1:Y:S01]  /*0f80*/  SHFL.DOWN PT, R87, R14, 0x1, 0x1f ;  /* 0x08201f000e577f89 */ /* 0x000e6200000e0000 */
[----:B------:R-:W-:Y:S01]  /*0f90*/  MOV R3, R84 ;  /* 0x0000005400037202 */ /* 0x000fe20000000f00 */
[----:B------:R-:W-:Y:S01]  /*0fa0*/  FMUL.FTZ R13, R15, R2 ;  /* 0x000000020f0d7220 */ /* 0x000fe20000410000 */
[----:B------:R-:W-:Y:S01]  /*0fb0*/  ISETP.NE.AND P4, PT, R31, RZ, PT ;  /* 0x000000ff1f00720c */ /* 0x000fe20003f85270 */
[----:B------:R-:W3:Y:S01]  /*0fc0*/  SHFL.DOWN PT, R88, R84, 0x1, 0x1f ;  /* 0x08201f0054587f89 */ /* 0x000ee200000e0000 */
[----:B------:R-:W-:Y:S01]  /*0fd0*/  BSSY.RECONVERGENT B0, `(.L_x_9993) ;  /* 0x00000a1000007945 */ /* 0x000fe20003800200 */
[----:B------:R-:W-:-:S02]  /*0fe0*/  FMUL.FTZ R2, R72, R13 ;  /* 0x0000000d48027220 */ /* 0x000fc40000410000 */
[----:B------:R-:W4:Y:S04]  /*0ff0*/  SHFL.UP PT, R12, R85, 0x1, RZ ;  /* 0x04200000550c7989 */ /* 0x000f2800000e00ff */
[----:B------:R-:W5:Y:S01]  /*1000*/  SHFL.UP PT, R13, R2, 0x1, RZ ;  /* 0x04200000020d7989 */ /* 0x000f6200000e00ff */
[----:B-1----:R-:W-:Y:S01]  /*1010*/  @P1 FMUL.FTZ R86, R87, R14 ;  /* 0x0000000e57561220 */ /* 0x002fe20000410000 */
[----:B---3--:R-:W-:-:S04]  /*1020*/  @P1 FFMA.FTZ R3, R14, R88, R3 ;  /* 0x000000580e031223 */ /* 0x008fc80000010003 */
[----:B------:R-:W-:Y:S02]  /*1030*/  @P1 MOV R14, R86 ;  /* 0x00000056000e1202 */ /* 0x000fe40000000f00 */
[----:B------:R-:W-:Y:S01]  /*1040*/  ISETP.GE.AND P1, PT, R41, 0x1, PT ;  /* 0x000000012900780c */ /* 0x000fe20003f26270 */
[----:B----4-:R-:W-:Y:S01]  /*1050*/  FFMA.FTZ R12, R2, R12, R85 ;  /* 0x0000000c020c7223 */ /* 0x010fe20000010055 */
[----:B------:R-:W1:Y:S04]  /*1060*/  SHFL.DOWN PT, R86, R3, 0x2, 0x1f ;  /* 0x08401f0003567f89 */ /* 0x000e6800000e0000 */
[----:B------:R-:W3:Y:S01]  /*1070*/  SHFL.DOWN PT, R87, R14, 0x2, 0x1f ;  /* 0x08401f000e577f89 */ /* 0x000ee200000e0000 */
[----:B------:R-:W-:-:S05]  /*1080*/  FSEL R85, R85, R12, !P1 ;  /* 0x0000000c55557208 */ /* 0x000fca0004800000 */
[----:B------:R-:W4:Y:S01]  /*1090*/  SHFL.UP PT, R12, R85, 0x2, RZ ;  /* 0x04400000550c7989 */ /* 0x000f2200000e00ff */
[----:B-----5:R-:W-:Y:S01]  /*10a0*/  @P1 FMUL.FTZ R2, R2, R13 ;  /* 0x0000000d02021220 */ /* 0x020fe20000410000 */
[----:B------:R-:W-:-:S04]  /*10b0*/  ISETP.GE.AND P1, PT, R41, 0x2, PT ;  /* 0x000000022900780c */ /* 0x000fc80003f26270 */
[----:B------:R-:W5:Y:S01]  /*10c0*/  SHFL.UP PT, R13, R2, 0x2, RZ ;  /* 0x04400000020d7989 */ /* 0x000f6200000e00ff */
[C---:B-1----:R-:W-:Y:S01]  /*10d0*/  @!P2 FFMA.FTZ R3, R14.reuse, R86, R3 ;  /* 0x000000560e03a223 */ /* 0x042fe20000010003 */
[----:B---3--:R-:W-:-:S05]  /*10e0*/  @!P2 FMUL.FTZ R84, R14, R87 ;  /* 0x000000570e54a220 */ /* 0x008fca0000410000 */
[----:B------:R-:W-:Y:S01]  /*10f0*/  @!P2 MOV R14, R84 ;  /* 0x00000054000ea202 */ /* 0x000fe20000000f00 */
[----:B----4-:R-:W-:Y:S01]  /*1100*/  FFMA.FTZ R12, R2, R12, R85 ;  /* 0x0000000c020c7223 */ /* 0x010fe20000010055 */
[----:B------:R-:W-:-:S03]  /*1110*/  ISETP.GT.U32.AND P2, PT, R74, 0x1b, PT ;  /* 0x0000001b4a00780c */ /* 0x000fc60003f44070 */
[----:B------:R-:W1:Y:S01]  /*1120*/  SHFL.DOWN PT, R89, R14, 0x4, 0x1f ;  /* 0x08801f000e597f89 */ /* 0x000e6200000e0000 */
[----:B------:R-:W-:Y:S01]  /*1130*/  FSEL R87, R85, R12, !P1 ;  /* 0x0000000c55577208 */ /* 0x000fe20004800000 */
[----:B-----5:R-:W-:Y:S01]  /*1140*/  @P1 FMUL.FTZ R2, R2, R13 ;  /* 0x0000000d02021220 */ /* 0x020fe20000410000 */
[----:B------:R-:W-:Y:S01]  /*1150*/  ISETP.GE.AND P1, PT, R41, 0x4, PT ;  /* 0x000000042900780c */ /* 0x000fe20003f26270 */
[----:B------:R-:W3:Y:S04]  /*1160*/  SHFL.DOWN PT, R85, R3, 0x4, 0x1f ;  /* 0x08801f0003557f89 */ /* 0x000ee800000e0000 */
[----:B------:R-:W4:Y:S04]  /*1170*/  SHFL.UP PT, R12, R87, 0x4, RZ ;  /* 0x04800000570c7989 */ /* 0x000f2800000e00ff */
[----:B------:R-:W5:Y:S01]  /*1180*/  SHFL.UP PT, R13, R2, 0x4, RZ ;  /* 0x04800000020d7989 */ /* 0x000f6200000e00ff */
[C---:B-1----:R-:W-:Y:S01]  /*1190*/  @!P2 FMUL.FTZ R84, R14.reuse, R89 ;  /* 0x000000590e54a220 */ /* 0x042fe20000410000 */
[----:B---3--:R-:W-:-:S03]  /*11a0*/  @!P2 FFMA.FTZ R3, R14, R85, R3 ;  /* 0x000000550e03a223 */ /* 0x008fc60000010003 */
[----:B------:R-:W-:Y:S01]  /*11b0*/  @!P2 IMAD.MOV.U32 R14, RZ, RZ, R84 ;  /* 0x000000ffff0ea224 */ /* 0x000fe200078e0054 */
[----:B------:R-:W-:Y:S01]  /*11c0*/  ISETP.GT.U32.AND P2, PT, R74, 0x17, PT ;  /* 0x000000174a00780c */ /* 0x000fe20003f44070 */
[C---:B----4-:R-:W-:Y:S01]  /*11d0*/  FFMA.FTZ R12, R2.reuse, R12, R87 ;  /* 0x0000000c020c7223 */ /* 0x050fe20000010057 */
[----:B------:R-:W1:Y:S01]  /*11e0*/  SHFL.DOWN PT, R88, R3, 0x8, 0x1f ;  /* 0x09001f0003587f89 */ /* 0x000e6200000e0000 */
[----:B-----5:R-:W-:-:S03]  /*11f0*/  @P1 FMUL.FTZ R2, R2, R13 ;  /* 0x0000000d02021220 */ /* 0x020fc60000410000 */
[----:B------:R-:W3:Y:S01]  /*1200*/  SHFL.DOWN PT, R89, R14, 0x8, 0x1f ;  /* 0x09001f000e597f89 */ /* 0x000ee200000e0000 */
[----:B------:R-:W-:Y:S01]  /*1210*/  FSEL R85, R87, R12, !P1 ;  /* 0x0000000c57557208 */ /* 0x000fe20004800000 */
[----:B------:R-:W-:Y:S01]  /*1220*/  HFMA2 R12, -RZ, RZ, 1.875, 0 ;  /* 0x3f800000ff0c7431 */ /* 0x000fe200000001ff */
[----:B------:R-:W-:Y:S01]  /*1230*/  MOV R13, RZ ;  /* 0x000000ff000d7202 */ /* 0x000fe20000000f00 */
[----:B------:R-:W-:Y:S01]  /*1240*/  SHFL.UP PT, R87, R2, 0x8, RZ ;  /* 0x0500000002577989 */ /* 0x000fe200000e00ff */
[----:B------:R-:W-:-:S03]  /*1250*/  ISETP.GE.AND P1, PT, R41, 0x8, PT ;  /* 0x000000082900780c */ /* 0x000fc60003f26270 */
[----:B------:R-:W4:Y:S04]  /*1260*/  SHFL.UP PT, R84, R85, 0x8, RZ ;  /* 0x0500000055547989 */ /* 0x000f2800000e00ff */
[----:B------:R-:W-:Y:S01]  /*1270*/  @P0 LDS.64 R12, [R52] ;  /* 0x00000000340c0984 */ /* 0x000fe20000000a00 */
[C---:B-1----:R-:W-:Y:S01]  /*1280*/  @!P2 FFMA.FTZ R3, R14.reuse, R88, R3 ;  /* 0x000000580e03a223 */ /* 0x042fe20000010003 */
[----:B---3--:R-:W-:-:S04]  /*1290*/  @!P2 FMUL.FTZ R86, R14, R89 ;  /* 0x000000590e56a220 */ /* 0x008fc80000410000 */
[----:B------:R-:W1:Y:S01]  /*12a0*/  SHFL.DOWN PT, R88, R3, 0x10, 0x1f ;  /* 0x0a001f0003587f89 */ /* 0x000e6200000e0000 */
[----:B------:R-:W-:Y:S02]  /*12b0*/  @!P2 MOV R14, R86 ;  /* 0x00000056000ea202 */ /* 0x000fe40000000f00 */
[----:B------:R-:W-:Y:S01]  /*12c0*/  ISETP.GT.U32.AND P2, PT, R74, 0xf, PT ;  /* 0x0000000f4a00780c */ /* 0x000fe20003f44070 */
[C---:B----4-:R-:W-:Y:S01]  /*12d0*/  FFMA.FTZ R84, R2.reuse, R84, R85 ;  /* 0x0000005402547223 */ /* 0x050fe20000010055 */
[----:B------:R-:W-:Y:S01]  /*12e0*/  @P1 FMUL.FTZ R2, R2, R87 ;  /* 0x0000005702021220 */ /* 0x000fe20000410000 */
[----:B------:R-:W3:Y:S03]  /*12f0*/  SHFL.DOWN PT, R89, R14, 0x10, 0x1f ;  /* 0x0a001f000e597f89 */ /* 0x000ee600000e0000 */
[----:B------:R-:W-:Y:S01]  /*1300*/  FSEL R85, R85, R84, !P1 ;  /* 0x0000005455557208 */ /* 0x000fe20004800000 */
[----:B------:R-:W-:Y:S01]  /*1310*/  SHFL.UP PT, R87, R2, 0x10, RZ ;  /* 0x0600000002577989 */ /* 0x000fe200000e00ff */
[----:B------:R-:W-:-:S03]  /*1320*/  ISETP.GE.AND P1, PT, R41, 0x10, PT ;  /* 0x000000102900780c */ /* 0x000fc60003f26270 */
[----:B------:R-:W4:Y:S02]  /*1330*/  SHFL.UP PT, R84, R85, 0x10, RZ ;  /* 0x0600000055547989 */ /* 0x000f2400000e00ff */
[C---:B-1----:R-:W-:Y:S02]  /*1340*/  @!P2 FFMA.FTZ R3, R14.reuse, R88, R3 ;  /* 0x000000580e03a223 */ /* 0x042fe40000010003 */
[----:B------:R-:W-:Y:S01]  /*1350*/  SHFL.IDX PT, R90, R13, RZ, 0x1f ;  /* 0x00001fff0d5a7589 */ /* 0x000fe200000e0000 */
[----:B---3--:R-:W-:-:S03]  /*1360*/  @!P2 FMUL.FTZ R86, R14, R89 ;  /* 0x000000590e56a220 */ /* 0x008fc60000410000 */
[----:B------:R-:W-:Y:S02]  /*1370*/  SHFL.DOWN PT, R89, R3, 0x1, 0x1f ;  /* 0x08201f0003597f89 */ /* 0x000fe400000e0000 */
[----:B------:R-:W-:Y:S02]  /*1380*/  @!P2 MOV R14, R86 ;  /* 0x00000056000ea202 */ /* 0x000fe40000000f00 */
[----:B------:R-:W-:Y:S01]  /*1390*/  SHFL.IDX PT, R3, R3, RZ, 0x1f ;  /* 0x00001fff03037589 */ /* 0x000fe200000e0000 */
[----:B------:R-:W-:Y:S01]  /*13a0*/  ISETP.NE.AND P2, PT, R31, 0x1f, PT ;  /* 0x0000001f1f00780c */ /* 0x000fe20003f45270 */
[C---:B----4-:R-:W-:Y:S01]  /*13b0*/  FFMA.FTZ R84, R2.reuse, R84, R85 ;  /* 0x0000005402547223 */ /* 0x050fe20000010055 */
[----:B------:R-:W-:Y:S01]  /*13c0*/  @P1 FMUL.FTZ R2, R2, R87 ;  /* 0x0000005702021220 */ /* 0x000fe20000410000 */
[----:B------:R-:W1:Y:S03]  /*13d0*/  SHFL.DOWN PT, R88, R14, 0x1, 0x1f ;  /* 0x08201f000e587f89 */ /* 0x000e6600000e0000 */
[----:B------:R-:W-:Y:S01]  /*13e0*/  FSEL R84, R85, R84, !P1 ;  /* 0x0000005455547208 */ /* 0x000fe20004800000 */
[----:B------:R-:W3:Y:S01]  /*13f0*/  SHFL.IDX PT, R14, R14, RZ, 0x1f ;  /* 0x00001fff0e0e7589 */ /* 0x000ee200000e0000 */
[----:B------:R-:W-:-:S03]  /*1400*/  ISETP.NE.AND P1, PT, R31, RZ, PT ;  /* 0x000000ff1f00720c */ /* 0x000fc60003f25270 */
[----:B------:R-:W-:Y:S04]  /*1410*/  SHFL.UP PT, R2, R2, 0x1, RZ ;  /* 0x0420000002027989 */ /* 0x000fe800000e00ff */
[----:B------:R-:W-:Y:S01]  /*1420*/  SHFL.UP PT, R85, R84, 0x1, RZ ;  /* 0x0420000054557989 */ /* 0x000fe200000e00ff */
[----:B-1----:R-:W-:Y:S01]  /*1430*/  @P2 FFMA.FTZ R90, R88, R90, R89 ;  /* 0x0000005a585a2223 */ /* 0x002fe20000010059 */
[----:B------:R-:W-:-:S03]  /*1440*/  ISETP.GT.AND P2, PT, R41, 0x1e, PT ;  /* 0x0000001e2900780c */ /* 0x000fc60003f44270 */
[----:B------:R-:W-:Y:S01]  /*1450*/  FFMA.FTZ R73, R90, R81, R73 ;  /* 0x000000515a497223 */ /* 0x000fe20000010049 */
[C---:B---3--:R-:W-:Y:S01]  /*1460*/  FFMA.FTZ R13, R14.reuse, R13, R3 ;  /* 0x0000000d0e0d7223 */ /* 0x048fe20000010003 */
[----:B------:R-:W-:Y:S02]  /*1470*/  FMUL.FTZ R12, R14, R12 ;  /* 0x0000000c0e0c7220 */ /* 0x000fe40000410000 */
[----:B------:R-:W-:-:S03]  /*1480*/  FFMA.FTZ R75, R72, R73, R75 ;  /* 0x00000049484b7223 */ /* 0x000fc6000001004b */
[----:B------:R1:W-:Y:S01]  /*1490*/  @!P4 STS.64 [R52], R12 ;  /* 0x0000000c3400c388 */ /* 0x0003e20000000a00 */
[----:B------:R-:W-:-:S04]  /*14a0*/  FMUL.FTZ R87, R60, R75 ;  /* 0x0000004b3c577220 */ /* 0x000fc80000410000 */
[----:B------:R-:W-:Y:S01]  /*14b0*/  FADD.FTZ R18, R87, R18 ;  /* 0x0000001257127221 */ /* 0x000fe20000010000 */
[----:B-1----:R-:W-:Y:S01]  /*14c0*/  FMUL.FTZ R13, R70, R75 ;  /* 0x0000004b460d7220 */ /* 0x002fe20000410000 */
[----:B--2---:R-:W1:Y:S02]  /*14d0*/  SHFL.IDX PT, R86, R83, RZ, 0x1f ;  /* 0x00001fff53567589 */ /* 0x004e6400000e0000 */
[----:B-1----:R-:W-:-:S04]  /*14e0*/  @P1 FFMA.FTZ R86, R2, R86, R85 ;  /* 0x0000005602561223 */ /* 0x002fc80000010055 */
[----:B------:R-:W-:Y:S01]  /*14f0*/  FFMA.FTZ R81, R77, R86, R68 ;  /* 0x000000564d517223 */ /* 0x000fe20000010044 */
[----:B------:R-:W-:-:S03]  /*1500*/  FFMA.FTZ R77, R15, R75, R82 ;  /* 0x0000004b0f4d7223 */ /* 0x000fc60000010052 */
[C---:B------:R-:W-:Y:S01]  /*1510*/  FFMA.FTZ R82, R80.reuse, R81, R63 ;  /* 0x0000005150527223 */ /* 0x040fe2000001003f */
        /* <DEDUP_REMOVED lines=15> */
[----:B------:R-:W-:Y:S01]  /*1610*/  FADD.FTZ R16, R85, R16 ;  /* 0x0000001055107221 */ /* 0x000fe20000010000 */
[----:B------:R-:W-:Y:S01]  /*1620*/  FFMA.FTZ R86, R87, R72, R84 ;  /* 0x0000004857567223 */ /* 0x000fe20000010054 */
[----:B------:R-:W-:Y:S01]  /*1630*/  FFMA.FTZ R84, R51, R90, R88 ;  /* 0x0000005a33547223 */ /* 0x000fe20000010058 */
[C---:B------:R-:W-:Y:S01]  /*1640*/  FMUL.FTZ R3, R70.reuse, R77 ;  /* 0x0000004d46037220 */ /* 0x040fe20000410000 */
[C---:B------:R-:W-:Y:S01]  /*1650*/  FMUL.FTZ R12, R70.reuse, R79 ;  /* 0x0000004f460c7220 */ /* 0x040fe20000410000 */
[C---:B------:R-:W-:Y:S01]  /*1660*/  FFMA.FTZ R83, R15.reuse, R82, R86 ;  /* 0x000000520f537223 */ /* 0x040fe20000010056 */
[----:B------:R-:W-:Y:S01]  /*1670*/  FMUL.FTZ R85, R70, R73 ;  /* 0x0000004946557220 */ /* 0x000fe20000410000 */
[----:B------:R-:W1:Y:S01]  /*1680*/  SHFL.DOWN PT, R89, R84, 0x1, 0x1f ;  /* 0x08201f0054597f89 */ /* 0x000e6200000e0000 */
[----:B------:R-:W-:Y:S01]  /*1690*/  FADD.FTZ R19, R15, R19 ;  /* 0x000000130f137221 */ /* 0x000fe20000010000 */
[----:B------:R-:W-:Y:S01]  /*16a0*/  FMUL.FTZ R3, R80, R3 ;  /* 0x0000000350037220 */ /* 0x000fe20000410000 */
[----:B------:R-:W-:Y:S01]  /*16b0*/  FMUL.FTZ R72, R72, R13 ;  /* 0x0000000d48487220 */ /* 0x000fe20000410000 */
[----:B------:R-:W2:Y:S01]  /*16c0*/  SHFL.DOWN PT, R86, R83, 0x1, 0x1f ;  /* 0x08201f0053567f89 */ /* 0x000ea200000e0000 */
        /* <DEDUP_REMOVED lines=27> */
[----:B------:R-:W-:Y:S01]  /*1880*/  @!P2 MOV R91, 0x400 ;  /* 0x00000400005ba802 */ /* 0x000fe20000000f00 */
[----:B-1----:R-:W-:Y:S01]  /*1890*/  @!P3 FADD.FTZ R84, R84, R89 ;  /* 0x000000595454b221 */ /* 0x002fe20000010000 */
[----:B--2---:R-:W-:-:S04]  /*18a0*/  @!P3 FADD.FTZ R83, R83, R88 ;  /* 0x000000585353b221 */ /* 0x004fc80000010000 */
[----:B------:R-:W1:Y:S01]  /*18b0*/  SHFL.DOWN PT, R89, R84, 0x10, 0x1f ;  /* 0x0a001f0054597f89 */ /* 0x000e6200000e0000 */
[----:B------:R-:W-:-:S03]  /*18c0*/  ISETP.GT.AND P3, PT, R41, 0xf, PT ;  /* 0x0000000f2900780c */ /* 0x000fc60003f64270 */
[----:B------:R-:W2:Y:S01]  /*18d0*/  SHFL.DOWN PT, R88, R83, 0x10, 0x1f ;  /* 0x0a001f0053587f89 */ /* 0x000ea200000e0000 */
[----:B---3--:R-:W-:Y:S01]  /*18e0*/  @!P2 LEA R20, R86, R91, 0x18 ;  /* 0x0000005b5614a211 */ /* 0x008fe200078ec0ff */
        /* <DEDUP_REMOVED lines=15> */
.L_x_9994:
[----:B------:R-:W-:Y:S05]  /*19e0*/  BSYNC.RECONVERGENT B0 ;  /* 0x0000000000007941 */ /* 0x000fea0003800200 */
.L_x_9993:
        /* <DEDUP_REMOVED lines=13> */
.L_x_9989:
[----:B------:R-:W1:Y:S01]  /*1ac0*/  F2F.BF16.F32 R2, R16 ;  /* 0x0000001000027304 */ /* 0x000e620000202000 */
[----:B------:R-:W-:Y:S01]  /*1ad0*/  BAR.SYNC.DEFER_BLOCKING 0x0 ;  /* 0x0000000000007b1d */ /* 0x000fe20000010000 */
[----:B------:R-:W-:Y:S01]  /*1ae0*/  USHF.L.U32 UR6, UR9, 0x7, URZ ;  /* 0x0000000709067899 */ /* 0x000fe200080006ff */
[----:B------:R-:W-:Y:S01]  /*1af0*/  IADD3 R36, P1, PT, R36, -0x100, RZ ;  /* 0xffffff0024247810 */ /* 0x000fe20007f3e0ff */
[----:B------:R-:W-:Y:S01]  /*1b00*/  UISETP.GT.AND UP0, UPT, UR8, 0x1, UPT ;  /* 0x000000010800788c */ /* 0x000fe2000bf04270 */
[----:B------:R-:W-:Y:S01]  /*1b10*/  IADD3 R34, P2, PT, R34, -0x100, RZ ;  /* 0xffffff0022227810 */ /* 0x000fe20007f5e0ff */
[----:B------:R-:W-:-:S03]  /*1b20*/  USHF.R.S32.HI UR7, URZ, 0x1f, UR6 ;  /* 0x0000001fff077899 */ /* 0x000fc60008011406 */
[----:B------:R-:W2:Y:S01]  /*1b30*/  LDC.64 R10, c[0x0][0x500] ;  /* 0x00014000ff0a7b82 */ /* 0x000ea20000000a00 */
[----:B------:R-:W-:Y:S01]  /*1b40*/  F2F.BF16.F32 R18, R18 ;  /* 0x0000001200127304 */ /* 0x000fe20000202000 */
[----:B------:R-:W3:Y:S01]  /*1b50*/  LDCU.64 UR10, c[0x0][0x4f8] ;  /* 0x00009f00ff0a77ac */ /* 0x000ee20008000a00 */
[----:B------:R-:W-:Y:S02]  /*1b60*/  IADD3.X R37, PT, PT, R37, -0x1, RZ, P1, !PT ;  /* 0xffffffff25257810 */ /* 0x000fe40000ffe4ff */
[----:B------:R-:W-:Y:S01]  /*1b70*/  IADD3.X R35, PT, PT, R35, -0x1, RZ, P2, !PT ;  /* 0xffffffff23237810 */ /* 0x000fe200017fe4ff */
[----:B------:R-:W-:Y:S01]  /*1b80*/  UMOV UR8, UR9 ;  /* 0x0000000900087c82 */ /* 0x000fe20008000000 */
[----:B-1----:R-:W-:Y:S02]  /*1b90*/  IMAD.WIDE.U32 R2, R2, 0x10000, RZ ;  /* 0x0001000002027825 */ /* 0x002fe400078e00ff */
[----:B------:R-:W1:Y:S08]  /*1ba0*/  F2F.BF16.F32 R19, R19 ;  /* 0x0000001300137304 */ /* 0x000e700000202000 */
[----:B------:R-:W4:Y:S01]  /*1bb0*/  F2F.BF16.F32 R17, R17 ;  /* 0x0000001100117304 */ /* 0x000f220000202000 */
[----:B---3--:R-:W-:Y:S01]  /*1bc0*/  UIMAD.WIDE.U32 UR4, UR18, UR10, UR6 ;  /* 0x0000000a120472a5 */ /* 0x008fe2000f8e0006 */
[----:B-1----:R-:W-:-:S03]  /*1bd0*/  PRMT R7, R18, 0x5410, R19 ;  /* 0x0000541012077816 */ /* 0x002fc60000000013 */
[----:B------:R-:W-:-:S03]  /*1be0*/  UIMAD UR5, UR18, UR11, UR5 ;  /* 0x0000000b120572a4 */ /* 0x000fc6000f8e0205 */
[----:B------:R-:W1:Y:S01]  /*1bf0*/  F2F.BF16.F32 R8, R62 ;  /* 0x0000003e00087304 */ /* 0x000e620000202000 */
[----:B------:R-:W-:Y:S02]  /*1c00*/  LOP3.LUT R7, R7, R3, RZ, 0xfc, !PT ;  /* 0x0000000307077212 */ /* 0x000fe400078efcff */
[----:B----4-:R-:W-:Y:S02]  /*1c10*/  LOP3.LUT R6, R2, R17, RZ, 0xfc, !PT ;  /* 0x0000001102067212 */ /* 0x010fe400078efcff */
[----:B------:R-:W3:Y:S03]  /*1c20*/  LDC.64 R16, c[0x0][0x550] ;  /* 0x00015400ff107b82 */ /* 0x000ee60000000a00 */
[----:B------:R-:W-:Y:S01]  /*1c30*/  F2F.BF16.F32 R0, R48 ;  /* 0x0000003000007304 */ /* 0x000fe20000202000 */
[----:B------:R2:W-:Y:S01]  /*1c40*/  STS.64 [R40], R6 ;  /* 0x0000000628007388 */ /* 0x0005e20000000a00 */
[----:B------:R-:W-:-:S03]  /*1c50*/  NOP ;  /* 0x0000000000007918 */ /* 0x000fc60000000000 */
[----:B------:R-:W4:Y:S03]  /*1c60*/  LDS.64 R2, [R40] ;  /* 0x0000000028027984 */ /* 0x000f260000000a00 */
[----:B------:R-:W5:Y:S01]  /*1c70*/  F2F.BF16.F32 R15, R49 ;  /* 0x00000031000f7304 */ /* 0x000f620000202000 */
[----:B-1----:R-:W-:-:S04]  /*1c80*/  IMAD.WIDE.U32 R8, R8, 0x10000, RZ ;  /* 0x0001000008087825 */ /* 0x002fc800078e00ff */
[C---:B--2---:R-:W-:Y:S01]  /*1c90*/  IMAD.WIDE.U32 R6, R21.reuse, R10, UR4 ;  /* 0x0000000415067e25 */ /* 0x044fe2000f8e000a */
[----:B------:R-:W1:Y:S02]  /*1ca0*/  LDCU.64 UR4, c[0x0][0x518] ;  /* 0x0000a300ff0477ac */ /* 0x000e640008000a00 */
[----:B------:R2:W0:Y:S01]  /*1cb0*/  F2F.BF16.F32 R13, R45 ;  /* 0x0000002d000d7304 */ /* 0x0004220000202000 */
[----:B------:R-:W-:Y:S01]  /*1cc0*/  IMAD R7, R21, R11, R7 ;  /* 0x0000000b15077224 */ /* 0x000fe200078e0207 */
[----:B---3--:R-:W-:Y:S02]  /*1cd0*/  LEA R10, P0, R6, R16, 0x1 ;  /* 0x00000010060a7211 */ /* 0x008fe400078008ff */
[----:B-----5:R-:W-:Y:S02]  /*1ce0*/  PRMT R15, R0, 0x5410, R15 ;  /* 0x00005410000f7816 */ /* 0x020fe4000000000f */
[----:B------:R-:W-:Y:S01]  /*1cf0*/  LEA.HI.X R11, R6, R17, R7, 0x1, P0 ;  /* 0x00000011060b7211 */ /* 0x000fe200000f0c07 */
[----:B--2---:R-:W-:-:S02]  /*1d00*/  FADD.FTZ R45, R28, R45 ;  /* 0x0000002d1c2d7221 */ /* 0x004fc40000010000 */
[----:B------:R-:W-:Y:S01]  /*1d10*/  IMAD.WIDE.U32 R6, R31, 0x8, R10 ;  /* 0x000000081f067825 */ /* 0x000fe200078e000a */
[----:B------:R-:W-:Y:S01]  /*1d20*/  LOP3.LUT R11, R15, R9, RZ, 0xfc, !PT ;  /* 0x000000090f0b7212 */ /* 0x000fe200078efcff */
[----:B-1----:R-:W-:Y:S01]  /*1d30*/  UIMAD.WIDE.U32 UR6, UR18, UR4, UR6 ;  /* 0x00000004120672a5 */ /* 0x002fe2000f8e0006 */
[----:B0-----:R-:W-:Y:S01]  /*1d40*/  LOP3.LUT R10, R8, R13, RZ, 0xfc, !PT ;  /* 0x0000000d080a7212 */ /* 0x001fe200078efcff */
[----:B------:R-:W0:Y:S01]  /*1d50*/  LDC.64 R14, c[0x0][0x560] ;  /* 0x00015800ff0e7b82 */ /* 0x000e220000000a00 */
[----:B------:R-:W-:Y:S01]  /*1d60*/  FADD.FTZ R45, R45, R62 ;  /* 0x0000003e2d2d7221 */ /* 0x000fe20000010000 */
[----:B------:R-:W-:-:S03]  /*1d70*/  UIMAD UR7, UR18, UR5, UR7 ;  /* 0x00000005120772a4 */ /* 0x000fc6000f8e0207 */
[----:B------:R-:W-:-:S03]  /*1d80*/  FADD.FTZ R28, R45, R48 ;  /* 0x000000302d1c7221 */ /* 0x000fc60000010000 */
[----:B------:R-:W1:Y:S01]  /*1d90*/  LDC.64 R12, c[0x0][0x520] ;  /* 0x00014800ff0c7b82 */ /* 0x000e620000000a00 */
[----:B------:R-:W-:Y:S01]  /*1da0*/  FADD.FTZ R28, R28, R49 ;  /* 0x000000311c1c7221 */ /* 0x000fe20000010000 */
[----:B----4-:R1:W-:Y:S06]  /*1db0*/  STG.E.64 desc[UR16][R6.64], R2 ;  /* 0x0000000206007986 */ /* 0x0103ec000c101b10 */
[----:B------:R-:W-:Y:S01]  /*1dc0*/  BAR.SYNC.DEFER_BLOCKING 0x0 ;  /* 0x0000000000007b1d */ /* 0x000fe20000010000 */
[----:B-1----:R-:W-:-:S04]  /*1dd0*/  IMAD.WIDE.U32 R2, R21, R12, UR6 ;  /* 0x0000000615027e25 */ /* 0x002fc8000f8e000c */
[----:B------:R-:W-:Y:S01]  /*1de0*/  IMAD R0, R21, R13, R3 ;  /* 0x0000000d15007224 */ /* 0x000fe200078e0203 */
[----:B0-----:R-:W-:Y:S01]  /*1df0*/  LEA R6, P0, R2, R14, 0x1 ;  /* 0x0000000e02067211 */ /* 0x001fe200078008ff */
[----:B------:R-:W-:Y:S01]  /*1e00*/  STS.64 [R40], R10 ;  /* 0x0000000a28007388 */ /* 0x000fe20000000a00 */
[----:B------:R-:W-:-:S03]  /*1e10*/  NOP ;  /* 0x0000000000007918 */ /* 0x000fc60000000000 */
[----:B------:R-:W0:Y:S01]  /*1e20*/  LDS.64 R8, [R40] ;  /* 0x0000000028087984 */ /* 0x000e220000000a00 */
[----:B------:R-:W-:Y:S02]  /*1e30*/  LEA.HI.X R7, R2, R15, R0, 0x1, P0 ;  /* 0x0000000f02077211 */ /* 0x000fe400000f0c00 */
[----:B------:R-:W-:Y:S01]  /*1e40*/  IADD3 R38, P0, PT, R38, -0x100, RZ ;  /* 0xffffff0026267810 */ /* 0x000fe20007f1e0ff */
[----:B------:R-:W-:-:S03]  /*1e50*/  IMAD.WIDE.U32 R2, R31, 0x8, R6 ;  /* 0x000000081f027825 */ /* 0x000fc600078e0006 */
[----:B------:R-:W-:Y:S02]  /*1e60*/  IADD3.X R39, PT, PT, R39, -0x1, RZ, P0, !PT ;  /* 0xffffffff27277810 */ /* 0x000fe400007fe4ff */
[----:B0-----:R0:W-:Y:S01]  /*1e70*/  STG.E.64 desc[UR16][R2.64], R8 ;  /* 0x0000000802007986 */ /* 0x0011e2000c101b10 */
[----:B------:R-:W-:Y:S06]  /*1e80*/  BRA.U UP0, `(.L_x_9996) ;  /* 0xffffffe500e87547 */ /* 0x000fec000b83ffff */
.L_x_9988:
        /* <DEDUP_REMOVED lines=34> */
.L_x_9998:
[----:B------:R-:W-:Y:S05]  /*20b0*/  BSYNC.RECONVERGENT B0 ;  /* 0x0000000000007941 */ /* 0x000fea0003800200 */
.L_x_9997:
        /* <DEDUP_REMOVED lines=26> */
.L_x_10000:
[----:B------:R-:W-:Y:S05]  /*2260*/  BSYNC.RECONVERGENT B0 ;  /* 0x0000000000007941 */ /* 0x000fea0003800200 */
.L_x_9999:
        /* <DEDUP_REMOVED lines=18> */
[----:B-----5:R-:W-:Y:S01]  /*2390*/  IMAD R23, R21, UR13, R7 ;  /* 0x0000000d15177c24 */ /* 0x020fe2000f8e0207 */
[----:B------:R-:W0:Y:S01]  /*23a0*/  LDCU.64 UR26, c[0x0][0x540] ;  /* 0x0000a800ff1a77ac */ /* 0x000e220008000a00 */
[----:B------:R-:W0:Y:S01]  /*23b0*/  LDCU.128 UR20, c[0x0][0x530] ;  /* 0x0000a600ff1477ac */ /* 0x000e220008000c00 */
[----:B-12-4-:R-:W-:-:S12]  /*23c0*/  ULEA UR4, UR5, UR4, 0x18 ;  /* 0x0000000405047291 */ /* 0x016fd8000f8ec0ff */
.L_x_10002:
        /* <DEDUP_REMOVED lines=51> */
.L_x_10001:
[----:B------:R-:W-:Y:S05]  /*2700*/  EXIT ;  /* 0x000000000000794d */ /* 0x000fea0003800000 */
.L_x_10003:
        /* <DEDUP_REMOVED lines=15> */
.L_x_10552:


//--------------------- .text._Z25selective_scan_bwd_kernelI32Selective_Scan_bwd_kernel_traitsILi32ELi4ELb1ELb0ELb0ELb0ELb1EN3c108BFloat16EfEEv12SSMParamsBwd --------------------------
	.section	.text._Z25selective_scan_bwd_kernelI32Selective_Scan_bwd_kernel_traitsILi32ELi4ELb1ELb0ELb0ELb0ELb1EN3c108BFloat16EfEEv12SSMParamsBwd,"ax",@progbits
	.align	128
        .global         _Z25selective_scan_bwd_kernelI32Selective_Scan_bwd_kernel_traitsILi32ELi4ELb1ELb0ELb0ELb0ELb1EN3c108BFloat16EfEEv12SSMParamsBwd
        .type           _Z25selective_scan_bwd_kernelI32Selective_Scan_bwd_kernel_traitsILi32ELi4ELb1ELb0ELb0ELb0ELb1EN3c108BFloat16EfEEv12SSMParamsBwd,@function
        .size           _Z25selective_scan_bwd_kernelI32Selective_Scan_bwd_kernel_traitsILi32ELi4ELb1ELb0ELb0ELb0ELb1EN3c108BFloat16EfEEv12SSMParamsBwd,(.L_x_10553 - _Z25selective_scan_bwd_kernelI32Selective_Scan_bwd_kernel_traitsILi32ELi4ELb1ELb0ELb0ELb0ELb1EN3c108BFloat16EfEEv12SSMParamsBwd)
        .other          _Z25selective_scan_bwd_kernelI32Selective_Scan_bwd_kernel_traitsILi32ELi4ELb1ELb0ELb0ELb0ELb1EN3c108BFloat16EfEEv12SSMParamsBwd,@"STO_CUDA_ENTRY STV_DEFAULT"
_Z25selective_scan_bwd_kernelI32Selective_Scan_bwd_kernel_traitsILi32ELi4ELb1ELb0ELb0ELb0ELb1EN3c108BFloat16EfEEv12SSMParamsBwd:
.text._Z25selective_scan_bwd_kernelI32Selective_Scan_bwd_kernel_traitsILi32ELi4ELb1ELb0ELb0ELb0ELb1EN3c108BFloat16EfEEv12SSMParamsBwd:
        /* <DEDUP_REMOVED lines=102> */
.L_x_10013:
[----:B------:R-:W-:Y:S01]  /*0660*/  BAR.SYNC.DEFER_BLOCKING 0x0 ;  /* 0x0000000000007b1d */ /* 0x000fe20000010000 */
[----:B0-----:R-:W-:Y:S02]  /*0670*/  MOV R2, R30 ;  /* 0x0000001e00027202 */ /* 0x001fe40000000f00 */
[----:B------:R-:W-:-:S03]  /*0680*/  MOV R3, R27 ;  /* 0x0000001b00037202 */ /* 0x000fc60000000f00 */
[----:B------:R-:W0:Y:S02]  /*0690*/  LDCU.128 UR12, c[0x0][0x410] ;  /* 0x00008200ff0c77ac */ /* 0x000e240008000c00 */
[----:B------:R-:W1:Y:S01]  /*06a0*/  LDC.64 R14, c[0x0][0x488] ;  /* 0x00012200ff0e7b82 */ /* 0x000e620000000a00 */
[----:B------:R-:W-:Y:S01]  /*06b0*/  IMAD.WIDE.U32 R2, R33, 0x8, R2 ;  /* 0x0000000821027825 */ /* 0x000fe200078e0002 */
[----:B------:R-:W2:Y:S01]  /*06c0*/  S2R R21, SR_LANEID ;  /* 0x0000000000157919 */ /* 0x000ea20000000000 */
[----:B------:R-:W-:Y:S01]  /*06d0*/  UIADD3 UR19, UPT, UPT, UR8, -0x1, URZ ;  /* 0xffffffff08137890 */ /* 0x000fe2000fffe0ff */
[----:B------:R-:W-:Y:S01]  /*06e0*/  UMOV UR5, URZ ;  /* 0x000000ff00057c82 */ /* 0x000fe20008000000 */
[----:B------:R-:W3:Y:S03]  /*06f0*/  LDCU.64 UR10, c[0x0][0x508] ;  /* 0x0000a100ff0a77ac */ /* 0x000ee60008000a00 */
[----:B------:R-:W4:Y:S01]  /*0700*/  LDC.64 R18, c[0x0][0x478] ;  /* 0x00011e00ff127b82 */ /* 0x000f220000000a00 */
[----:B------:R-:W3:Y:S01]  /*0710*/  LDCU.64 UR20, c[0x0][0x490] ;  /* 0x00009200ff1477ac */ /* 0x000ee20008000a00 */
[----:B------:R0:W3:Y:S02]  /*0720*/  LDG.E.64 R8, desc[UR16][R2.64] ;  /* 0x0000001002087981 */ /* 0x0000e4000c1e1b00 */
[----:B0-----:R-:W-:-:S02]  /*0730*/  MOV R2, R28 ;  /* 0x0000001c00027202 */ /* 0x001fc40000000f00 */
[----:B------:R-:W-:Y:S02]  /*0740*/  MOV R3, R25 ;  /* 0x0000001900037202 */ /* 0x000fe40000000f00 */
[----:B--2---:R-:W-:Y:S01]  /*0750*/  LEA R20, R21, R24, 0x3 ;  /* 0x0000001815147211 */ /* 0x004fe200078e18ff */
[----:B------:R-:W-:-:S04]  /*0760*/  IMAD.WIDE.U32 R10, R33, 0x8, R2 ;  /* 0x00000008210a7825 */ /* 0x000fc800078e0002 */
[----:B---3--:R0:W-:Y:S01]  /*0770*/  STS.64 [R20], R8 ;  /* 0x0000000814007388 */ /* 0x0081e20000000a00 */
[----:B------:R-:W-:-:S03]  /*0780*/  NOP ;  /* 0x0000000000007918 */ /* 0x000fc60000000000 */
[----:B------:R-:W-:Y:S01]  /*0790*/  LDS.64 R6, [R20] ;  /* 0x0000000014067984 */ /* 0x000fe20000000a00 */
[----:B------:R-:W-:Y:S06]  /*07a0*/  BAR.SYNC.DEFER_BLOCKING 0x0 ;  /* 0x0000000000007b1d */ /* 0x000fec0000010000 */
[----:B------:R-:W2:Y:S01]  /*07b0*/  LDG.E.64 R10, desc[UR16][R10.64] ;  /* 0x000000100a0a7981 */ /* 0x000ea2000c1e1b00 */
[----:B------:R-:W-:Y:S01]  /*07c0*/  MOV R2, R26 ;  /* 0x0000001a00027202 */ /* 0x000fe20000000f00 */
[----:B------:R-:W-:-:S04]  /*07d0*/  IMAD.MOV.U32 R3, RZ, RZ, R23 ;  /* 0x000000ffff037224 */ /* 0x000fc800078e0017 */
[----:B------:R-:W-:Y:S01]  /*07e0*/  IMAD.WIDE.U32 R12, R33, 0x8, R2 ;  /* 0x00000008210c7825 */ /* 0x000fe200078e0002 */
[----:B--2---:R1:W-:Y:S01]  /*07f0*/  STS.64 [R20], R10 ;  /* 0x0000000a14007388 */ /* 0x0043e20000000a00 */
[----:B------:R-:W-:-:S03]  /*0800*/  NOP ;  /* 0x0000000000007918 */ /* 0x000fc60000000000 */
[----:B------:R-:W-:Y:S01]  /*0810*/  LDS.64 R2, [R20] ;  /* 0x0000000014027984 */ /* 0x000fe20000000a00 */
[----:B------:R-:W-:Y:S06]  /*0820*/  BAR.SYNC.DEFER_BLOCKING 0x0 ;  /* 0x0000000000007b1d */ /* 0x000fec0000010000 */
[----:B------:R-:W2:Y:S01]  /*0830*/  LDG.E.64 R12, desc[UR16][R12.64] ;  /* 0x000000100c0c7981 */ /* 0x000ea2000c1e1b00 */
[----:B------:R-:W-:-:S04]  /*0840*/  USHF.L.U32 UR4, UR19, 0x7, URZ ;  /* 0x0000000713047899 */ /* 0x000fc800080006ff */
[----:B------:R-:W-:-:S04]  /*0850*/  UIMAD.WIDE.U32 UR6, UR18, UR12, UR4 ;  /* 0x0000000c120672a5 */ /* 0x000fc8000f8e0004 */
[----:B------:R-:W-:Y:S02]  /*0860*/  UIMAD UR9, UR18, UR13, UR7 ;  /* 0x0000000d120972a4 */ /* 0x000fe4000f8e0207 */
[----:B0-----:R-:W-:Y:S02]  /*0870*/  MOV R9, UR7 ;  /* 0x0000000700097c02 */ /* 0x001fe40008000f00 */
[----:B------:R-:W-:Y:S02]  /*0880*/  MOV R8, UR6 ;  /* 0x0000000600087c02 */ /* 0x000fe40008000f00 */
[----:B------:R-:W-:-:S03]  /*0890*/  MOV R9, UR9 ;  /* 0x0000000900097c02 */ /* 0x000fc60008000f00 */
[----:B------:R-:W-:-:S04]  /*08a0*/  IMAD.WIDE.U32 R8, R40, UR14, R8 ;  /* 0x0000000e28087c25 */ /* 0x000fc8000f8e0008 */
[----:B------:R-:W-:Y:S01]  /*08b0*/  IMAD R0, R40, UR15, R9 ;  /* 0x0000000f28007c24 */ /* 0x000fe2000f8e0209 */
[C---:B-1----:R-:W-:Y:S01]  /*08c0*/  LEA R10, P0, R8.reuse, R14, 0x1 ;  /* 0x0000000e080a7211 */ /* 0x042fe200078008ff */
[----:B------:R-:W0:Y:S03]  /*08d0*/  LDCU.128 UR12, c[0x0][0x420] ;  /* 0x00008400ff0c77ac */ /* 0x000e260008000c00 */
[----:B------:R-:W-:-:S03]  /*08e0*/  LEA.HI.X R11, R8, R15, R0, 0x1, P0 ;  /* 0x0000000f080b7211 */ /* 0x000fc600000f0c00 */
[----:B------:R-:W-:Y:S01]  /*08f0*/  IMAD.WIDE.U32 R10, R33, 0x8, R10 ;  /* 0x00000008210a7825 */ /* 0x000fe200078e000a */
[----:B--2---:R1:W-:Y:S01]  /*0900*/  STS.64 [R20], R12 ;  /* 0x0000000c14007388 */ /* 0x0043e20000000a00 */
[----:B------:R-:W-:-:S03]  /*0910*/  NOP ;  /* 0x0000000000007918 */ /* 0x000fc60000000000 */
[----:B------:R-:W2:Y:S01]  /*0920*/  LDS.64 R8, [R20] ;  /* 0x0000000014087984 */ /* 0x000ea20000000a00 */
[----:B------:R-:W-:Y:S06]  /*0930*/  BAR.SYNC.DEFER_BLOCKING 0x0 ;  /* 0x0000000000007b1d */ /* 0x000fec0000010000 */
[----:B------:R-:W3:Y:S01]  /*0940*/  LDG.E.64 R14, desc[UR16][R10.64] ;  /* 0x000000100a0e7981 */ /* 0x000ee2000c1e1b00 */
[----:B0-----:R-:W-:-:S04]  /*0950*/  UIMAD.WIDE.U32 UR6, UR18, UR12, UR4 ;  /* 0x0000000c120672a5 */ /* 0x001fc8000f8e0004 */
[----:B------:R-:W-:Y:S02]  /*0960*/  UIMAD UR9, UR18, UR13, UR7 ;  /* 0x0000000d120972a4 */ /* 0x000fe4000f8e0207 */
[----:B------:R-:W-:Y:S02]  /*0970*/  MOV R17, UR7 ;  /* 0x0000000700117c02 */ /* 0x000fe40008000f00 */
[----:B------:R-:W-:Y:S02]  /*0980*/  MOV R16, UR6 ;  /* 0x0000000600107c02 */ /* 0x000fe40008000f00 */
[----:B------:R-:W-:-:S03]  /*0990*/  MOV R17, UR9 ;  /* 0x0000000900117c02 */ /* 0x000fc60008000f00 */
[----:B-1----:R-:W-:-:S04]  /*09a0*/  IMAD.WIDE.U32 R12, R40, UR14, R16 ;  /* 0x0000000e280c7c25 */ /* 0x002fc8000f8e0010 */
[----:B------:R-:W-:Y:S01]  /*09b0*/  IMAD R0, R40, UR15, R13 ;  /* 0x0000000f28007c24 */ /* 0x000fe2000f8e020d */
[----:B----4-:R-:W-:-:S04]  /*09c0*/  LEA R16, P0, R12, R18, 0x1 ;  /* 0x000000120c107211 */ /* 0x010fc800078008ff */
[----:B------:R-:W-:-:S03]  /*09d0*/  LEA.HI.X R17, R12, R19, R0, 0x1, P0 ;  /* 0x000000130c117211 */ /* 0x000fc600000f0c00 */
[----:B------:R-:W-:Y:S01]  /*09e0*/  IMAD.WIDE.U32 R12, R33, 0x8, R16 ;  /* 0x00000008210c7825 */ /* 0x000fe200078e0010 */
[----:B---3--:R-:W-:Y:S01]  /*09f0*/  STS.64 [R20], R14 ;  /* 0x0000000e14007388 */ /* 0x008fe20000000a00 */
[----:B------:R-:W-:-:S03]  /*0a00*/  NOP ;  /* 0x0000000000007918 */ /* 0x000fc60000000000 */
[----:B------:R-:W0:Y:S01]  /*0a10*/  LDS.64 R42, [R20] ;  /* 0x00000000142a7984 */ /* 0x000e220000000a00 */
[----:B------:R-:W-:Y:S06]  /*0a20*/  BAR.SYNC.DEFER_BLOCKING 0x0 ;  /* 0x0000000000007b1d */ /* 0x000fec0000010000 */
[----:B------:R-:W3:Y:S01]  /*0a30*/  LDG.E.64 R12, desc[UR16][R12.64] ;  /* 0x000000100c0c7981 */ /* 0x000ee2000c1e1b00 */
[--C-:B--2---:R-:W-:Y:S01]  /*0a40*/  SHF.R.U32.HI R44, RZ, 0x10, R9.reuse ;  /* 0x00000010ff2c7819 */ /* 0x104fe20000011609 */
[----:B------:R-:W-:Y:S01]  /*0a50*/  UIMAD.WIDE.U32 UR6, UR18, UR10, UR4 ;  /* 0x0000000a120672a5 */ /* 0x000fe2000f8e0004 */
[----:B------:R-:W-:Y:S01]  /*0a60*/  SHF.R.U64 R46, R8, 0x10, R9 ;  /* 0x00000010082e7819 */ /* 0x000fe20000001209 */
[----:B------:R-:W-:Y:S01]  /*0a70*/  UISETP.NE.U32.AND UP0, UPT, UR20, URZ, UPT ;  /* 0x000000ff1400728c */ /* 0x000fe2000bf05070 */
[----:B------:R-:W-:Y:S01]  /*0a80*/  SHF.L.U32 R44, R44, 0x10, RZ ;  /* 0x000000102c2c7819 */ /* 0x000fe200000006ff */
[----:B------:R-:W-:Y:S01]  /*0a90*/  UIMAD UR7, UR18, UR11, UR7 ;  /* 0x0000000b120772a4 */ /* 0x000fe2000f8e0207 */
[----:B------:R-:W-:Y:S01]  /*0aa0*/  SHF.L.U32 R46, R46, 0x10, RZ ;  /* 0x000000102e2e7819 */ /* 0x000fe200000006ff */
[----:B------:R-:W-:Y:S01]  /*0ab0*/  UISETP.NE.AND.EX UP0, UPT, UR21, URZ, UPT, UP0 ;  /* 0x000000ff1500728c */ /* 0x000fe2000bf05300 */
[----:B------:R-:W1:Y:S01]  /*0ac0*/  LDCU UR10, c[0x0][0x38c] ;  /* 0x00007180ff0a77ac */ /* 0x000e620008000800 */
[----:B0-----:R-:W-:-:S02]  /*0ad0*/  SHF.R.U32.HI R18, RZ, 0x10, R43 ;  /* 0x00000010ff127819 */ /* 0x001fc4000001162b */
[----:B------:R-:W-:Y:S02]  /*0ae0*/  SHF.R.U64 R16, R42, 0x10, R43 ;  /* 0x000000102a107819 */ /* 0x000fe4000000122b */
[----:B------:R-:W-:Y:S02]  /*0af0*/  SHF.L.U32 R18, R18, 0x10, RZ ;  /* 0x0000001012127819 */ /* 0x000fe400000006ff */
[----:B------:R-:W-:Y:S02]  /*0b00*/  SHF.L.U32 R16, R16, 0x10, RZ ;  /* 0x0000001010107819 */ /* 0x000fe400000006ff */
[----:B------:R-:W-:Y:S01]  /*0b10*/  SHF.L.U32 R0, R43, 0x10, RZ ;  /* 0x000000102b007819 */ /* 0x000fe200000006ff */
[----:B------:R-:W-:Y:S01]  /*0b20*/  FMUL.FTZ R14, R18, -1.4426950216293334961 ;  /* 0xbfb8aa3b120e7820 */ /* 0x000fe20000410000 */
[----:B------:R-:W-:Y:S02]  /*0b30*/  SHF.L.U32 R19, R42, 0x10, RZ ;  /* 0x000000102a137819 */ /* 0x000fe400000006ff */
[----:B------:R-:W-:Y:S01]  /*0b40*/  SHF.L.U32 R42, R9, 0x10, RZ ;  /* 0x00000010092a7819 */ /* 0x000fe200000006ff */
[----:B------:R-:W-:-:S02]  /*0b50*/  FMUL.FTZ R17, R0, -1.4426950216293334961 ;  /* 0xbfb8aa3b00117820 */ /* 0x000fc40000410000 */
[----:B------:R-:W0:Y:S04]  /*0b60*/  MUFU.EX2 R14, R14 ;  /* 0x0000000e000e7308 */ /* 0x000e280000000800 */
[----:B------:R-:W2:Y:S01]  /*0b70*/  MUFU.EX2 R17, R17 ;  /* 0x0000001100117308 */ /* 0x000ea20000000800 */
[----:B0-----:R-:W-:Y:S01]  /*0b80*/  FADD.FTZ R47, R14, 1 ;  /* 0x3f8000000e2f7421 */ /* 0x001fe20000010000 */
[----:B--2---:R-:W-:-:S05]  /*0b90*/  FADD.FTZ R45, R17, 1 ;  /* 0x3f800000112d7421 */ /* 0x004fca0000010000 */
[----:B------:R-:W0:Y:S08]  /*0ba0*/  MUFU.RCP R47, R47 ;  /* 0x0000002f002f7308 */ /* 0x000e300000001000 */
[----:B------:R-:W2:Y:S01]  /*0bb0*/  MUFU.RCP R45, R45 ;  /* 0x0000002d002d7308 */ /* 0x000ea20000001000 */
[----:B0-----:R-:W-:-:S04]  /*0bc0*/  FADD.FTZ R9, -R47, 1 ;  /* 0x3f8000002f097421 */ /* 0x001fc80000010100 */
[----:B------:R-:W-:Y:S01]  /*0bd0*/  FFMA.FTZ R9, R18, R9, 1 ;  /* 0x3f80000012097423 */ /* 0x000fe20000010009 */
[----:B--2---:R-:W-:-:S04]  /*0be0*/  FADD.FTZ R15, -R45, 1 ;  /* 0x3f8000002d0f7421 */ /* 0x004fc80000010100 */
[----:B------:R-:W-:Y:S01]  /*0bf0*/  FFMA.FTZ R15, R0, R15, 1 ;  /* 0x3f800000000f7423 */ /* 0x000fe2000001000f */
[----:B---3--:R0:W-:Y:S01]  /*0c00*/  STS.64 [R20], R12 ;  /* 0x0000000c14007388 */ /* 0x0081e20000000a00 */
[----:B------:R-:W-:-:S03]  /*0c10*/  NOP ;  /* 0x0000000000007918 */ /* 0x000fc60000000000 */
[----:B------:R-:W2:Y:S01]  /*0c20*/  LDS.64 R10, [R20] ;  /* 0x00000000140a7984 */ /* 0x000ea20000000a00 */
[----:B0-----:R-:W-:Y:S01]  /*0c30*/  FMUL.FTZ R13, R16, -1.4426950216293334961 ;  /* 0xbfb8aa3b100d7820 */ /* 0x001fe20000410000 */
[----:B------:R-:W-:-:S05]  /*0c40*/  FMUL.FTZ R12, R19, -1.4426950216293334961 ;  /* 0xbfb8aa3b130c7820 */ /* 0x000fca0000410000 */
[----:B------:R-:W0:Y:S04]  /*0c50*/  MUFU.EX2 R13, R13 ;  /* 0x0000000d000d7308 */ /* 0x000e280000000800 */
[----:B------:R-:W3:Y:S01]  /*0c60*/  MUFU.EX2 R12, R12 ;  /* 0x0000000c000c7308 */ /* 0x000ee20000000800 */
[----:B0-----:R-:W-:Y:S01]  /*0c70*/  FADD.FTZ R49, R13, 1 ;  /* 0x3f8000000d317421 */ /* 0x001fe20000010000 */
[----:B---3--:R-:W-:-:S05]  /*0c80*/  FADD.FTZ R12, R12, 1 ;  /* 0x3f8000000c0c7421 */ /* 0x008fca0000010000 */
[----:B------:R-:W0:Y:S08]  /*0c90*/  MUFU.RCP R49, R49 ;  /* 0x0000003100317308 */ /* 0x000e300000001000 */
[----:B------:R3:W4:Y:S01]  /*0ca0*/  MUFU.RCP R52, R12 ;  /* 0x0000000c00347308 */ /* 0x0007220000001000 */
[--C-:B--2---:R-:W-:Y:S02]  /*0cb0*/  SHF.R.U32.HI R43, RZ, 0x10, R11.reuse ;  /* 0x00000010ff2b7819 */ /* 0x104fe4000001160b */
[----:B------:R-:W-:-:S02]  /*0cc0*/  SHF.R.U64 R54, R10, 0x10, R11 ;  /* 0x000000100a367819 */ /* 0x000fc4000000120b */
[----:B------:R-:W-:Y:S02]  /*0cd0*/  SHF.L.U32 R43, R43, 0x10, RZ ;  /* 0x000000102b2b7819 */ /* 0x000fe400000006ff */
[----:B------:R-:W-:Y:S02]  /*0ce0*/  SHF.L.U32 R54, R54, 0x10, RZ ;  /* 0x0000001036367819 */ /* 0x000fe400000006ff */
[----:B------:R-:W-:Y:S01]  /*0cf0*/  SHF.L.U32 R17, R11, 0x10, RZ ;  /* 0x000000100b117819 */ /* 0x000fe200000006ff */
[----:B------:R-:W-:Y:S01]  /*0d00*/  FMUL.FTZ R48, R44, R43 ;  /* 0x0000002b2c307220 */ /* 0x000fe20000410000 */
[----:B------:R-:W-:Y:S01]  /*0d10*/  SHF.L.U32 R53, R10, 0x10, RZ ;  /* 0x000000100a357819 */ /* 0x000fe200000006ff */
[----:B---3--:R-:W-:Y:S02]  /*0d20*/  FMUL.FTZ R12, R46, R54 ;  /* 0x000000362e0c7220 */ /* 0x008fe40000410000 */
[----:B------:R-:W-:Y:S01]  /*0d30*/  FMUL.FTZ R48, R47, R48 ;  /* 0x000000302f307220 */ /* 0x000fe20000410000 */
[----:B------:R-:W-:Y:S01]  /*0d40*/  FMUL.FTZ R14, R42, R17 ;  /* 0x000000112a0e7220 */ /* 0x000fe20000410000 */
[C---:B0-----:R-:W-:Y:S01]  /*0d50*/  FMUL.FTZ R12, R49.reuse, R12 ;  /* 0x0000000c310c7220 */ /* 0x041fe20000410000 */
[----:B------:R-:W-:Y:S01]  /*0d60*/  FMUL.FTZ R47, R18, R47 ;  /* 0x0000002f122f7220 */ /* 0x000fe20000410000 */
[----:B------:R-:W-:Y:S01]  /*0d70*/  FMUL.FTZ R13, R48, R9 ;  /* 0x00000009300d7220 */ /* 0x000fe20000410000 */
[----:B------:R-:W-:Y:S01]  /*0d80*/  FADD.FTZ R9, -R49, 1 ;  /* 0x3f80000031097421 */ /* 0x000fe20000010100 */
[----:B------:R-:W-:Y:S01]  /*0d90*/  SHF.L.U32 R48, R8, 0x10, RZ ;  /* 0x0000001008307819 */ /* 0x000fe200000006ff */
[----:B------:R-:W-:Y:S01]  /*0da0*/  FMUL.FTZ R14, R45, R14 ;  /* 0x0000000e2d0e7220 */ /* 0x000fe20000410000 */
[----:B----4-:R-:W-:Y:S01]  /*0db0*/  FADD.FTZ R8, -R52, 1 ;  /* 0x3f80000034087421 */ /* 0x010fe20000010100 */
[----:B------:R-:W-:Y:S01]  /*0dc0*/  FFMA.FTZ R11, R16, R9, 1 ;  /* 0x3f800000100b7423 */ /* 0x000fe20000010009 */
[----:B------:R-:W-:Y:S01]  /*0dd0*/  F2F.BF16.F32 R10, R13 ;  /* 0x0000000d000a7304 */ /* 0x000fe20000202000 */
[----:B------:R-:W-:Y:S01]  /*0de0*/  FMUL.FTZ R9, R48, R53 ;  /* 0x0000003530097220 */ /* 0x000fe20000410000 */
[----:B------:R-:W-:Y:S01]  /*0df0*/  FMUL.FTZ R14, R14, R15 ;  /* 0x0000000f0e0e7220 */ /* 0x000fe20000410000 */
[----:B------:R-:W-:Y:S01]  /*0e00*/  FMUL.FTZ R12, R12, R11 ;  /* 0x0000000b0c0c7220 */ /* 0x000fe20000410000 */
[----:B------:R-:W-:Y:S01]  /*0e10*/  FFMA.FTZ R8, R19, R8, 1 ;  /* 0x3f80000013087423 */ /* 0x000fe20000010008 */
[----:B------:R-:W-:Y:S01]  /*0e20*/  FMUL.FTZ R9, R52, R9 ;  /* 0x0000000934097220 */ /* 0x000fe20000410000 */
[----:B------:R-:W-:Y:S01]  /*0e30*/  FMUL.FTZ R45, R0, R45 ;  /* 0x0000002d002d7220 */ /* 0x000fe20000410000 */
[----:B------:R-:W-:Y:S01]  /*0e40*/  FMUL.FTZ R49, R16, R49 ;  /* 0x0000003110317220 */ /* 0x000fe20000410000 */
[----:B------:R0:W2:Y:S01]  /*0e50*/  F2F.BF16.F32 R15, R14 ;  /* 0x0000000e000f7304 */ /* 0x0000a20000202000 */
[----:B------:R-:W-:-:S02]  /*0e60*/  FMUL.FTZ R18, R44, R47 ;  /* 0x0000002f2c127220 */ /* 0x000fc40000410000 */
[----:B------:R-:W-:-:S05]  /*0e70*/  FMUL.FTZ R16, R46, R49 ;  /* 0x000000312e107220 */ /* 0x000fca0000410000 */
[----:B------:R-:W3:Y:S01]  /*0e80*/  F2F.BF16.F32 R12, R12 ;  /* 0x0000000c000c7304 */ /* 0x000ee20000202000 */
[----:B0-----:R-:W-:Y:S01]  /*0e90*/  FMUL.FTZ R14, R9, R8 ;  /* 0x00000008090e7220 */ /* 0x001fe20000410000 */
[----:B--2---:R-:W-:-:S06]  /*0ea0*/  PRMT R15, R15, 0x5410, R10 ;  /* 0x000054100f0f7816 */ /* 0x004fcc000000000a */
[----:B------:R-:W0:Y:S01]  /*0eb0*/  F2F.BF16.F32 R11, R14 ;  /* 0x0000000e000b7304 */ /* 0x000e220000202000 */
[----:B---3--:R-:W-:Y:S02]  /*0ec0*/  IMAD.WIDE.U32 R8, R12, 0x10000, RZ ;  /* 0x000100000c087825 */ /* 0x008fe400078e00ff */
[----:B------:R-:W2:Y:S03]  /*0ed0*/  LDC.64 R12, c[0x0][0x558] ;  /* 0x00015600ff0c7b82 */ /* 0x000ea60000000a00 */
[----:B------:R-:W-:Y:S02]  /*0ee0*/  LOP3.LUT R51, R15, R9, RZ, 0xfc, !PT ;  /* 0x000000090f337212 */ /* 0x000fe400078efcff */
[----:B0-----:R-:W-:-:S03]  /*0ef0*/  LOP3.LUT R50, R8, R11, RZ, 0xfc, !PT ;  /* 0x0000000b08327212 */ /* 0x001fc600078efcff */
[----:B------:R-:W-:Y:S08]  /*0f00*/  BAR.SYNC.DEFER_BLOCKING 0x0 ;  /* 0x0000000000007b1d */ /* 0x000ff00000010000 */
[----:B------:R-:W0:Y:S01]  /*0f10*/  LDC.64 R10, c[0x0][0x510] ;  /* 0x00014400ff0a7b82 */ /* 0x000e220000000a00 */
[----:B------:R-:W-:Y:S01]  /*0f20*/  STS.64 [R20], R50 ;  /* 0x0000003214007388 */ /* 0x000fe20000000a00 */
[----:B------:R-:W-:-:S03]  /*0f30*/  NOP ;  /* 0x0000000000007918 */ /* 0x000fc60000000000 */
[----:B------:R-:W3:Y:S01]  /*0f40*/  LDS.64 R8, [R20] ;  /* 0x0000000014087984 */ /* 0x000ee20000000a00 */
[----:B0-----:R-:W-:-:S04]  /*0f50*/  IMAD.WIDE.U32 R14, R40, R10, UR6 ;  /* 0x00000006280e7e25 */ /* 0x001fc8000f8e000a */
[----:B------:R-:W-:Y:S01]  /*0f60*/  IMAD R11, R40, R11, R15 ;  /* 0x0000000b280b7224 */ /* 0x000fe200078e020f */
[----:B--2---:R-:W-:-:S04]  /*0f70*/  LEA R12, P0, R14, R12, 0x1 ;  /* 0x0000000c0e0c7211 */ /* 0x004fc800078008ff */
[----:B------:R-:W-:Y:S01]  /*0f80*/  LEA.HI.X R13, R14, R13, R11, 0x1, P0 ;  /* 0x0000000d0e0d7211 */ /* 0x000fe200000f0c0b */
[----:B------:R-:W-:Y:S01]  /*0f90*/  FMUL.FTZ R11, R19, R52 ;  /* 0x00000034130b7220 */ /* 0x000fe20000410000 */
[----:B------:R-:W-:Y:S01]  /*0fa0*/  FMUL.FTZ R19, R42, R45 ;  /* 0x0000002d2a137220 */ /* 0x000fe20000410000 */
[----:B------:R-:W-:-:S04]  /*0fb0*/  IMAD.WIDE.U32 R12, R33, 0x8, R12 ;  /* 0x00000008210c7825 */ /* 0x000fc800078e000c */
[----:B------:R-:W-:Y:S01]  /*0fc0*/  FMUL.FTZ R0, R48, R11 ;  /* 0x0000000b30007220 */ /* 0x000fe20000410000 */
[----:B---3--:R0:W-:Y:S01]  /*0fd0*/  STG.E.64 desc[UR16][R12.64], R8 ;  /* 0x000000080c007986 */ /* 0x0081e2000c101b10 */
[----:B-1----:R-:W-:Y:S05]  /*0fe0*/  BRA.U !UP0, `(.L_x_10005) ;  /* 0x0000000108707547 */ /* 0x002fea000b800000 */
[----:B------:R-:W-:Y:S01]  /*0ff0*/  FMUL.FTZ R17, R45, R17 ;  /* 0x000000112d117220 */ /* 0x000fe20000410000 */
[----:B------:R-:W-:Y:S01]  /*1000*/  FMUL.FTZ R49, R49, R54 ;  /* 0x0000003631317220 */ /* 0x000fe20000410000 */
[----:B------:R-:W-:Y:S01]  /*1010*/  FMUL.FTZ R43, R47, R43 ;  /* 0x0000002b2f2b7220 */ /* 0x000fe20000410000 */
[----:B------:R-:W-:Y:S01]  /*1020*/  FMUL.FTZ R11, R11, R53 ;  /* 0x000000350b0b7220 */ /* 0x000fe20000410000 */
[----:B------:R-:W-:Y:S06]  /*1030*/  BAR.SYNC.DEFER_BLOCKING 0x0 ;  /* 0x0000000000007b1d */ /* 0x000fec0000010000 */
[----:B0-----:R-:W0:Y:S01]  /*1040*/  F2F.BF16.F32 R8, R49 ;  /* 0x0000003100087304 */ /* 0x001e220000202000 */
[----:B------:R-:W1:Y:S07]  /*1050*/  LDCU.128 UR12, c[0x0][0x430] ;  /* 0x00008600ff0c77ac */ /* 0x000e6e0008000c00 */
[----:B------:R-:W-:Y:S01]  /*1060*/  F2F.BF16.F32 R17, R17 ;  /* 0x0000001100117304 */ /* 0x000fe20000202000 */
[----:B0-----:R-:W-:-:S07]  /*1070*/  IMAD.WIDE.U32 R8, R8, 0x10000, RZ ;  /* 0x0001000008087825 */ /* 0x001fce00078e00ff */
[----:B------:R-:W0:Y:S01]  /*1080*/  F2F.BF16.F32 R10, R43 ;  /* 0x0000002b000a7304 */ /* 0x000e220000202000 */
[----:B-1----:R-:W-:-:S04]  /*1090*/  UIMAD.WIDE.U32 UR6, UR18, UR12, UR4 ;  /* 0x0000000c120672a5 */ /* 0x002fc8000f8e0004 */
[----:B------:R-:W-:-:S03]  /*10a0*/  UIMAD UR9, UR18, UR13, UR7 ;  /* 0x0000000d120972a4 */ /* 0x000fc6000f8e0207 */
[----:B------:R-:W1:Y:S01]  /*10b0*/  F2F.BF16.F32 R11, R11 ;  /* 0x0000000b000b7304 */ /* 0x000e620000202000 */
[----:B0-----:R-:W-:Y:S01]  /*10c0*/  PRMT R13, R17, 0x5410, R10 ;  /* 0x00005410110d7816 */ /* 0x001fe2000000000a */
[----:B------:R-:W-:-:S03]  /*10d0*/  IMAD.U32 R10, RZ, RZ, UR6 ;  /* 0x00000006ff0a7e24 */ /* 0x000fc6000f8e00ff */
[----:B------:R-:W-:Y:S02]  /*10e0*/  LOP3.LUT R13, R13, R9, RZ, 0xfc, !PT ;  /* 0x000000090d0d7212 */ /* 0x000fe400078efcff */
[----:B-1----:R-:W-:Y:S02]  /*10f0*/  LOP3.LUT R12, R8, R11, RZ, 0xfc, !PT ;  /* 0x0000000b080c7212 */ /* 0x002fe400078efcff */
[----:B------:R-:W-:Y:S02]  /*1100*/  MOV R11, UR7 ;  /* 0x00000007000b7c02 */ /* 0x000fe40008000f00 */
[----:B------:R-:W-:Y:S01]  /*1110*/  MOV R11, UR9 ;  /* 0x00000009000b7c02 */ /* 0x000fe20008000f00 */
[----:B------:R-:W-:Y:S01]  /*1120*/  STS.64 [R20], R12 ;  /* 0x0000000c14007388 */ /* 0x000fe20000000a00 */
[----:B------:R-:W-:-:S03]  /*1130*/  NOP ;  /* 0x0000000000007918 */ /* 0x000fc60000000000 */
[----:B------:R-:W0:Y:S01]  /*1140*/  LDS.64 R8, [R20] ;  /* 0x0000000014087984 */ /* 0x000e220000000a00 */
[----:B------:R-:W-:-:S04]  /*1150*/  IMAD.WIDE.U32 R10, R40, UR14, R10 ;  /* 0x0000000e280a7c25 */ /* 0x000fc8000f8e000a */
[----:B------:R-:W-:Y:S01]  /*1160*/  IMAD R11, R40, UR15, R11 ;  /* 0x0000000f280b7c24 */ /* 0x000fe2000f8e020b */
[----:B------:R-:W-:-:S04]  /*1170*/  LEA R14, P0, R10, UR20, 0x1 ;  /* 0x000000140a0e7c11 */ /* 0x000fc8000f8008ff */
[----:B------:R-:W-:-:S03]  /*1180*/  LEA.HI.X R15, R10, UR21, R11, 0x1, P0 ;  /* 0x000000150a0f7c11 */ /* 0x000fc600080f0c0b */
[----:B------:R-:W-:-:S05]  /*1190*/  IMAD.WIDE.U32 R10, R33, 0x8, R14 ;  /* 0x00000008210a7825 */ /* 0x000fca00078e000e */
[----:B0-----:R1:W-:Y:S02]  /*11a0*/  STG.E.64 desc[UR16][R10.64], R8 ;  /* 0x000000080a007986 */ /* 0x0013e4000c101b10 */
.L_x_10005:
[----:B------:R-:W-:Y:S01]  /*11b0*/  BAR.SYNC.DEFER_BLOCKING 0x0 ;  /* 0x0000000000007b1d */ /* 0x000fe20000010000 */
[C---:B------:R-:W-:Y:S01]  /*11c0*/  SHF.L.U32 R17, R6.reuse, 0x10, RZ ;  /* 0x0000001006117819 */ /* 0x040fe200000006ff */
[----:B------:R-:W-:Y:S01]  /*11d0*/  UISETP.GE.AND UP0, UPT, UR10, 0x1, UPT ;  /* 0x000000010a00788c */ /* 0x000fe2000bf06270 */
[----:B------:R-:W-:Y:S01]  /*11e0*/  SHF.R.U64 R51, R6, 0x10, R7 ;  /* 0x0000001006337819 */ /* 0x000fe20000001207 */
[----:B------:R-:W-:Y:S01]  /*11f0*/  HFMA2 R68, -RZ, RZ, 0, 0 ;  /* 0x00000000ff447431 */ /* 0x000fe200000001ff */
[----:B------:R-:W-:Y:S01]  /*1200*/  SHF.R.U64 R52, R2, 0x10, R3 ;  /* 0x0000001002347819 */ /* 0x000fe20000001203 */
[----:B------:R-:W-:Y:S01]  /*1210*/  FFMA.FTZ R35, R0, R17, R35 ;  /* 0x0000001100237223 */ /* 0x000fe20000010023 */
[----:B------:R-:W-:Y:S02]  /*1220*/  SHF.L.U32 R50, R2, 0x10, RZ ;  /* 0x0000001002327819 */ /* 0x000fe400000006ff */
[----:B------:R-:W-:Y:S02]  /*1230*/  CS2R R48, SRZ ;  /* 0x0000000000307805 */ /* 0x000fe4000001ff00 */
[----:B------:R-:W-:Y:S01]  /*1240*/  SHF.L.U32 R2, R3, 0x10, RZ ;  /* 0x0000001003027819 */ /* 0x000fe200000006ff */
[----:B-----5:R-:W-:Y:S01]  /*1250*/  FMUL.FTZ R43, R0, R41 ;  /* 0x00000029002b7220 */ /* 0x020fe20000410000 */
[----:B------:R-:W-:Y:S01]  /*1260*/  SHF.L.U32 R51, R51, 0x10, RZ ;  /* 0x0000001033337819 */ /* 0x000fe200000006ff */
[--C-:B------:R-:W-:Y:S01]  /*1270*/  FADD.FTZ R50, R50, R39.reuse ;  /* 0x0000002732327221 */ /* 0x100fe20000010000 */
[----:B------:R-:W-:Y:S01]  /*1280*/  SHF.L.U32 R42, R7, 0x10, RZ ;  /* 0x00000010072a7819 */ /* 0x000fe200000006ff */
[----:B------:R-:W-:Y:S01]  /*1290*/  FADD.FTZ R55, R2, R39 ;  /* 0x0000002702377221 */ /* 0x000fe20000010000 */
[----:B------:R-:W-:Y:S01]  /*12a0*/  SHF.R.U32.HI R53, RZ, 0x10, R7 ;  /* 0x00000010ff357819 */ /* 0x000fe20000011607 */
[----:B------:R-:W-:Y:S01]  /*12b0*/  FFMA.FTZ R2, R16, R51, R35 ;  /* 0x0000003310027223 */ /* 0x000fe20000010023 */
[----:B------:R-:W-:Y:S01]  /*12c0*/  SHF.R.U32.HI R54, RZ, 0x10, R3 ;  /* 0x00000010ff367819 */ /* 0x000fe20000011603 */
[-C--:B------:R-:W-:Y:S01]  /*12d0*/  FMUL.FTZ R45, R19, R41.reuse ;  /* 0x00000029132d7220 */ /* 0x080fe20000410000 */
[----:B------:R-:W-:Y:S01]  /*12e0*/  SHF.L.U32 R53, R53, 0x10, RZ ;  /* 0x0000001035357819 */ /* 0x000fe200000006ff */
[----:B------:R-:W-:Y:S01]  /*12f0*/  FFMA.FTZ R35, R19, R42, R2 ;  /* 0x0000002a13237223 */ /* 0x000fe20000010002 */
[----:B------:R-:W-:Y:S01]  /*1300*/  SHF.L.U32 R52, R52, 0x10, RZ ;  /* 0x0000001034347819 */ /* 0x000fe200000006ff */
[-C--:B------:R-:W-:Y:S01]  /*1310*/  FMUL.FTZ R44, R16, R41.reuse ;  /* 0x00000029102c7220 */ /* 0x080fe20000410000 */
[----:B------:R-:W-:Y:S01]  /*1320*/  SHF.L.U32 R54, R54, 0x10, RZ ;  /* 0x0000001036367819 */ /* 0x000fe200000006ff */
[----:B------:R-:W-:Y:S01]  /*1330*/  FMUL.FTZ R46, R18, R41 ;  /* 0x00000029122e7220 */ /* 0x000fe20000410000 */
[----:B------:R-:W-:Y:S01]  /*1340*/  MOV R47, RZ ;  /* 0x000000ff002f7202 */ /* 0x000fe20000000f00 */
[----:B------:R-:W-:Y:S01]  /*1350*/  FADD.FTZ R52, R52, R39 ;  /* 0x0000002734347221 */ /* 0x000fe20000010000 */
[----:B------:R-:W-:Y:S01]  /*1360*/  FFMA.FTZ R35, R18, R53, R35 ;  /* 0x0000003512237223 */ /* 0x000fe20000010023 */
[----:B------:R-:W-:Y:S01]  /*1370*/  FADD.FTZ R54, R54, R39 ;  /* 0x0000002736367221 */ /* 0x000fe20000010000 */
[----:B------:R-:W-:Y:S06]  /*1380*/  BRA.U !UP0, `(.L_x_10006) ;  /* 0x00000011083c7547 */ /* 0x000fec000b800000 */
[----:B------:R-:W2:Y:S01]  /*1390*/  LDC R2, c[0x0][0x394] ;  /* 0x0000e500ff027b82 */ /* 0x000ea20000000800 */
        /* <DEDUP_REMOVED lines=13> */
[----:B------:R-:W-:Y:S01]  /*1470*/  MOV R49, RZ ;  /* 0x000000ff00317202 */ /* 0x000fe20000000f00 */
[----:B------:R-:W-:Y:S01]  /*1480*/  IMAD.MOV.U32 R66, RZ, RZ, R34 ;  /* 0x000000ffff427224 */ /* 0x000fe200078e0022 */
[----:B------:R-:W3:Y:S01]  /*1490*/  LDC.64 R6, c[0x0][0x3e0] ;  /* 0x0000f800ff067b82 */ /* 0x000ee20000000a00 */
[----:B------:R-:W-:Y:S01]  /*14a0*/  MOV R61, R31 ;  /* 0x0000001f003d7202 */ /* 0x000fe20000000f00 */
[----:B------:R-:W-:Y:S01]  /*14b0*/  UIADD3 UR11, UPT, UPT, -UR10, URZ, URZ ;  /* 0x000000ff0a0b7290 */ /* 0x000fe2000fffe1ff */
[----:B------:R-:W-:Y:S01]  /*14c0*/  MOV R62, R29 ;  /* 0x0000001d003e7202 */ /* 0x000fe20000000f00 */
[----:B------:R-:W4:Y:S01]  /*14d0*/  LDCU UR12, c[0x0][0x394] ;  /* 0x00007280ff0c77ac */ /* 0x000f220008000800 */
[----:B------:R-:W-:-:S02]  /*14e0*/  MOV R63, R38 ;  /* 0x00000026003f7202 */ /* 0x000fc40000000f00 */
[----:B------:R-:W-:Y:S01]  /*14f0*/  MOV R64, R37 ;  /* 0x0000002500407202 */ /* 0x000fe20000000f00 */
[----:B0-----:R-:W0:Y:S01]  /*1500*/  LDC.64 R8, c[0x0][0x3c0] ;  /* 0x0000f000ff087b82 */ /* 0x001e220000000a00 */
[----:B--2---:R-:W-:Y:S01]  /*1510*/  ISETP.LE.AND P0, PT, R2, UR8, PT ;  /* 0x0000000802007c0c */ /* 0x004fe2000bf03270 */
[----:B------:R-:W-:Y:S01]  /*1520*/  ULOP3.LUT UR9, UR9, 0x348, URZ, 0xfc, !UPT ;  /* 0x0000034809097892 */ /* 0x000fe2000f8efcff */
[----:B------:R-:W-:Y:S02]  /*1530*/  MOV R65, R36 ;  /* 0x0000002400417202 */ /* 0x000fe40000000f00 */
[----:B------:R-:W-:Y:S02]  /*1540*/  MOV R67, R24 ;  /* 0x0000001800437202 */ /* 0x000fe40000000f00 */
[----:B------:R-:W-:Y:S01]  /*1550*/  ISETP.EQ.AND P0, PT, R33, RZ, !P0 ;  /* 0x000000ff2100720c */ /* 0x000fe20004702270 */
[----:B------:R-:W2:Y:S01]  /*1560*/  LDC R78, c[0x0][0x394] ;  /* 0x0000e500ff4e7b82 */ /* 0x000ea20000000800 */
[----:B-1----:R-:W-:-:S02]  /*1570*/  SHF.L.U64.HI R71, R10, 0x2, R11 ;  /* 0x000000020a477819 */ /* 0x002fc4000001020b */
[----:B------:R-:W-:Y:S02]  /*1580*/  MOV R69, UR6 ;  /* 0x0000000600457c02 */ /* 0x000fe40008000f00 */
[----:B------:R-:W-:Y:S02]  /*1590*/  MOV R11, UR7 ;  /* 0x00000007000b7c02 */ /* 0x000fe40008000f00 */
[----:B---3--:R-:W-:Y:S02]  /*15a0*/  SHF.L.U64.HI R7, R6, 0x2, R7 ;  /* 0x0000000206077819 */ /* 0x008fe40000010207 */
[----:B0---4-:R-:W-:-:S07]  /*15b0*/  SHF.L.U64.HI R9, R8, 0x2, R9 ;  /* 0x0000000208097819 */ /* 0x011fce0000010209 */
.L_x_10012:
[----:B------:R-:W-:Y:S02]  /*15c0*/  MOV R2, R61 ;  /* 0x0000003d00027202 */ /* 0x000fe40000000f00 */
[----:B------:R-:W-:-:S05]  /*15d0*/  MOV R3, R62 ;  /* 0x0000003e00037202 */ /* 0x000fca0000000f00 */
[----:B0-----:R0:W3:Y:S01]  /*15e0*/  LDG.E R70, desc[UR16][R2.64] ;  /* 0x0000001002467981 */ /* 0x0010e2000c1e1900 */
[----:B------:R-:W-:Y:S02]  /*15f0*/  MOV R13, R66 ;  /* 0x00000042000d7202 */ /* 0x000fe40000000f00 */
[----:B------:R-:W-:-:S05]  /*1600*/  MOV R12, R65 ;  /* 0x00000041000c7202 */ /* 0x000fca0000000f00 */
[----:B------:R-:W4:Y:S01]  /*1610*/  LDG.E R13, desc[UR16][R12.64] ;  /* 0x000000100c0d7981 */ /* 0x000f22000c1e1900 */
[----:B0-----:R-:W-:Y:S02]  /*1620*/  MOV R2, R63 ;  /* 0x0000003f00027202 */ /* 0x001fe40000000f00 */
[----:B------:R-:W-:-:S05]  /*1630*/  MOV R3, R64 ;  /* 0x0000004000037202 */ /* 0x000fca0000000f00 */
[----:B------:R-:W4:Y:S01]  /*1640*/  LDG.E R14, desc[UR16][R2.64] ;  /* 0x00000010020e7981 */ /* 0x000f22000c1e1900 */
[----:B------:R-:W-:Y:S02]  /*1650*/  SEL R73, R69, R22, !P1 ;  /* 0x0000001645497207 */ /* 0x000fe40004800000 */
[----:B------:R-:W-:Y:S02]  /*1660*/  ISETP.NE.AND P1, PT, R33, 0x1f, PT ;  /* 0x0000001f2100780c */ /* 0x000fe40003f25270 */
[----:B------:R-:W-:Y:S01]  /*1670*/  LEA R82, R73, R24, 0x2 ;  /* 0x0000001849527211 */ /* 0x000fe200078e10ff */
[----:B------:R-:W-:Y:S01]  /*1680*/  BSSY.RECONVERGENT B0, `(.L_x_10007) ;  /* 0x0000018000007945 */ /* 0x000fe20003800200 */
[----:B---3--:R-:W-:-:S04]  /*1690*/  FMUL.FTZ R15, R70, 1.4426950216293334961 ;  /* 0x3fb8aa3b460f7820 */ /* 0x008fc80000410000 */
[-C--:B------:R-:W-:Y:S01]  /*16a0*/  FMUL.FTZ R77, R50, R15.reuse ;  /* 0x0000000f324d7220 */ /* 0x080fe20000410000 */
[-C--:B------:R-:W-:Y:S01]  /*16b0*/  FMUL.FTZ R80, R52, R15.reuse ;  /* 0x0000000f34507220 */ /* 0x080fe20000410000 */
[-C--:B------:R-:W-:Y:S01]  /*16c0*/  FMUL.FTZ R76, R54, R15.reuse ;  /* 0x0000000f364c7220 */ /* 0x080fe20000410000 */
[----:B------:R-:W-:-:S03]  /*16d0*/  FMUL.FTZ R81, R55, R15 ;  /* 0x0000000f37517220 */ /* 0x000fc60000410000 */
[----:B------:R-:W0:Y:S04]  /*16e0*/  MUFU.EX2 R77, R77 ;  /* 0x0000004d004d7308 */ /* 0x000e280000000800 */
[----:B------:R-:W1:Y:S04]  /*16f0*/  MUFU.EX2 R80, R80 ;  /* 0x0000005000507308 */ /* 0x000e680000000800 */
[----:B------:R3:W1:Y:S04]  /*1700*/  MUFU.EX2 R15, R81 ;  /* 0x00000051000f7308 */ /* 0x0006680000000800 */
[----:B------:R-:W1:Y:S01]  /*1710*/  MUFU.EX2 R76, R76 ;  /* 0x0000004c004c7308 */ /* 0x000e620000000800 */
[----:B----4-:R-:W-:Y:S01]  /*1720*/  FMUL.FTZ R13, R14, R13 ;  /* 0x0000000d0e0d7220 */ /* 0x010fe20000410000 */
[----:B0-----:R0:W-:Y:S03]  /*1730*/  STS [R82+0x348], R77 ;  /* 0x0003484d52007388 */ /* 0x0011e60000000800 */
[-C--:B------:R-:W-:Y:S01]  /*1740*/  FMUL.FTZ R79, R0, R13.reuse ;  /* 0x0000000d004f7220 */ /* 0x080fe20000410000 */
[-C--:B------:R-:W-:Y:S01]  /*1750*/  FMUL.FTZ R75, R19, R13.reuse ;  /* 0x0000000d134b7220 */ /* 0x080fe20000410000 */
[-C--:B------:R-:W-:Y:S01]  /*1760*/  FMUL.FTZ R73, R18, R13.reuse ;  /* 0x0000000d12497220 */ /* 0x080fe20000410000 */
[----:B0-----:R-:W-:Y:S01]  /*1770*/  FMUL.FTZ R82, R16, R13 ;  /* 0x0000000d10527220 */ /* 0x001fe20000410000 */
[----:B------:R-:W-:Y:S06]  /*1780*/  BAR.SYNC.DEFER_BLOCKING 0x0 ;  /* 0x0000000000007b1d */ /* 0x000fec0000010000 */
[----:B-1-3--:R-:W-:Y:S05]  /*1790*/  @P1 BRA `(.L_x_10008) ;  /* 0x0000000000141947 */ /* 0x00afea0003800000 */
[----:B------:R-:W-:Y:S01]  /*17a0*/  UISETP.NE.AND UP0, UPT, UR8, UR12, UPT ;  /* 0x0000000c0800728c */ /* 0x000fe2000bf05270 */
[----:B------:R-:W-:-:S08]  /*17b0*/  HFMA2 R81, -RZ, RZ, 1.875, 0 ;  /* 0x3f800000ff517431 */ /* 0x000fd000000001ff */
[----:B------:R-:W-:Y:S05]  /*17c0*/  BRA.U !UP0, `(.L_x_10009) ;  /* 0x00000001080c7547 */ /* 0x000fea000b800000 */
[----:B------:R3:W4:Y:S01]  /*17d0*/  LDS R81, [R67+UR9] ;  /* 0x0000000943517984 */ /* 0x0007220008000800 */
[----:B------:R-:W-:Y:S05]  /*17e0*/  BRA `(.L_x_10009) ;  /* 0x0000000000047947 */ /* 0x000fea0003800000 */
.L_x_10008:
[----:B------:R0:W1:Y:S02]  /*17f0*/  LDS R81, [R72+0xb4c] ;  /* 0x000b4c0048517984 */ /* 0x0000640000000800 */
.L_x_10009:
[----:B------:R-:W-:Y:S05]  /*1800*/  BSYNC.RECONVERGENT B0 ;  /* 0x0000000000007941 */ /* 0x000fea0003800200 */
.L_x_10007:
[----:B------:R-:W-:Y:S01]  /*1810*/  UISETP.NE.AND UP0, UPT, UR8, 0x1, UPT ;  /* 0x000000010800788c */ /* 0x000fe2000bf05270 */
[----:B------:R-:W-:-:S05]  /*1820*/  MOV R83, RZ ;  /* 0x000000ff00537202 */ /* 0x000fca0000000f00 */
[----:B------:R-:W-:-:S04]  /*1830*/  PLOP3.LUT P1, PT, PT, PT, UP0, 0x80, 0x8 ;  /* 0x000000000008781c */ /* 0x000fc80003f2f008 */
[----:B------:R-:W-:-:S13]  /*1840*/  ISETP.NE.OR P1, PT, R33, RZ, !P1 ;  /* 0x000000ff2100720c */ /* 0x000fda0004f25670 */
[----:B------:R-:W-:-:S05]  /*1850*/  @!P1 IMAD.WIDE R2, R11, 0x8, R4 ;  /* 0x000000080b029825 */ /* 0x000fca00078e0204 */
[----:B------:R5:W2:Y:S01]  /*1860*/  @!P1 LDG.E R83, desc[UR16][R2.64+0x4] ;  /* 0x0000041002539981 */ /* 0x000aa2000c1e1900 */
[C---:B-1--4-:R-:W-:Y:S01]  /*1870*/  FMUL.FTZ R12, R76.reuse, R81 ;  /* 0x000000514c0c7220 */ /* 0x052fe20000410000 */
        /* <DEDUP_REMOVED lines=16> */
[----:B------:R-:W4:Y:S01]  /*1980*/  SHFL.DOWN PT, R88, R84, 0x1, 0x1f ;  /* 0x08201f0054587f89 */ /* 0x000f2200000e0000 */
[----:B------:R-:W-:Y:S01]  /*1990*/  BSSY.RECONVERGENT B0, `(.L_x_10010) ;  /* 0x00000a1000007945 */ /* 0x000fe20003800200 */
[----:B------:R-:W-:-:S02]  /*19a0*/  FMUL.FTZ R2, R76, R13 ;  /* 0x0000000d4c027220 */ /* 0x000fc40000410000 */
[----:B------:R-:W5:Y:S04]  /*19b0*/  SHFL.UP PT, R12, R85, 0x1, RZ ;  /* 0x04200000550c7989 */ /* 0x000f6800000e00ff */
[----:B------:R-:W3:Y:S01]  /*19c0*/  SHFL.UP PT, R13, R2, 0x1, RZ ;  /* 0x04200000020d7989 */ /* 0x000ee200000e00ff */
[----:B-1----:R-:W-:Y:S01]  /*19d0*/  @P1 FMUL.FTZ R86, R87, R14 ;  /* 0x0000000e57561220 */ /* 0x002fe20000410000 */
[----:B----4-:R-:W-:-:S04]  /*19e0*/  @P1 FFMA.FTZ R3, R14, R88, R3 ;  /* 0x000000580e031223 */ /* 0x010fc80000010003 */
[----:B------:R-:W-:Y:S02]  /*19f0*/  @P1 MOV R14, R86 ;  /* 0x00000056000e1202 */ /* 0x000fe40000000f00 */
[----:B------:R-:W-:Y:S01]  /*1a00*/  ISETP.GE.AND P1, PT, R21, 0x1, PT ;  /* 0x000000011500780c */ /* 0x000fe20003f26270 */
[----:B-----5:R-:W-:Y:S01]  /*1a10*/  FFMA.FTZ R12, R2, R12, R85 ;  /* 0x0000000c020c7223 */ /* 0x020fe20000010055 */
[----:B------:R-:W1:Y:S04]  /*1a20*/  SHFL.DOWN PT, R86, R3, 0x2, 0x1f ;  /* 0x08401f0003567f89 */ /* 0x000e6800000e0000 */
[----:B------:R-:W4:Y:S01]  /*1a30*/  SHFL.DOWN PT, R87, R14, 0x2, 0x1f ;  /* 0x08401f000e577f89 */ /* 0x000f2200000e0000 */
[----:B------:R-:W-:-:S05]  /*1a40*/  FSEL R85, R85, R12, !P1 ;  /* 0x0000000c55557208 */ /* 0x000fca0004800000 */
[----:B------:R-:W5:Y:S01]  /*1a50*/  SHFL.UP PT, R12, R85, 0x2, RZ ;  /* 0x04400000550c7989 */ /* 0x000f6200000e00ff */
[----:B---3--:R-:W-:Y:S01]  /*1a60*/  @P1 FMUL.FTZ R2, R2, R13 ;  /* 0x0000000d02021220 */ /* 0x008fe20000410000 */
[----:B------:R-:W-:-:S04]  /*1a70*/  ISETP.GE.AND P1, PT, R21, 0x2, PT ;  /* 0x000000021500780c */ /* 0x000fc80003f26270 */
[----:B------:R-:W3:Y:S01]  /*1a80*/  SHFL.UP PT, R13, R2, 0x2, RZ ;  /* 0x04400000020d7989 */ /* 0x000ee200000e00ff */
[C---:B-1----:R-:W-:Y:S01]  /*1a90*/  @!P2 FFMA.FTZ R3, R14.reuse, R86, R3 ;  /* 0x000000560e03a223 */ /* 0x042fe20000010003 */
[----:B----4-:R-:W-:-:S05]  /*1aa0*/  @!P2 FMUL.FTZ R84, R14, R87 ;  /* 0x000000570e54a220 */ /* 0x010fca0000410000 */
[----:B------:R-:W-:Y:S01]  /*1ab0*/  @!P2 MOV R14, R84 ;  /* 0x00000054000ea202 */ /* 0x000fe20000000f00 */
[----:B-----5:R-:W-:Y:S01]  /*1ac0*/  FFMA.FTZ R12, R2, R12, R85 ;  /* 0x0000000c020c7223 */ /* 0x020fe20000010055 */
[----:B------:R-:W-:-:S03]  /*1ad0*/  ISETP.GT.U32.AND P2, PT, R74, 0x1b, PT ;  /* 0x0000001b4a00780c */ /* 0x000fc60003f44070 */
[----:B------:R-:W1:Y:S01]  /*1ae0*/  SHFL.DOWN PT, R89, R14, 0x4, 0x1f ;  /* 0x08801f000e597f89 */ /* 0x000e6200000e0000 */
[----:B------:R-:W-:Y:S01]  /*1af0*/  FSEL R87, R85, R12, !P1 ;  /* 0x0000000c55577208 */ /* 0x000fe20004800000 */
[----:B---3--:R-:W-:Y:S01]  /*1b00*/  @P1 FMUL.FTZ R2, R2, R13 ;  /* 0x0000000d02021220 */ /* 0x008fe20000410000 */
[----:B------:R-:W-:Y:S01]  /*1b10*/  ISETP.GE.AND P1, PT, R21, 0x4, PT ;  /* 0x000000041500780c */ /* 0x000fe20003f26270 */
[----:B------:R-:W3:Y:S04]  /*1b20*/  SHFL.DOWN PT, R85, R3, 0x4, 0x1f ;  /* 0x08801f0003557f89 */ /* 0x000ee800000e0000 */
[----:B------:R-:W4:Y:S04]  /*1b30*/  SHFL.UP PT, R12, R87, 0x4, RZ ;  /* 0x04800000570c7989 */ /* 0x000f2800000e00ff */
[----:B------:R-:W5:Y:S01]  /*1b40*/  SHFL.UP PT, R13, R2, 0x4, RZ ;  /* 0x04800000020d7989 */ /* 0x000f6200000e00ff */
[C---:B-1----:R-:W-:Y:S01]  /*1b50*/  @!P2 FMUL.FTZ R84, R14.reuse, R89 ;  /* 0x000000590e54a220 */ /* 0x042fe20000410000 */
[----:B---3--:R-:W-:-:S04]  /*1b60*/  @!P2 FFMA.FTZ R3, R14, R85, R3 ;  /* 0x000000550e03a223 */ /* 0x008fc80000010003 */
[----:B------:R-:W-:Y:S02]  /*1b70*/  @!P2 MOV R14, R84 ;  /* 0x00000054000ea202 */ /* 0x000fe40000000f00 */
        /* <DEDUP_REMOVED lines=27> */
[----:B------:R-:W-:Y:S01]  /*1d30*/  SHFL.DOWN PT, R89, R3, 0x1, 0x1f ;  /* 0x08201f0003597f89 */ /* 0x000fe200000e0000 */
[----:B------:R-:W-:Y:S01]  /*1d40*/  @!P2 IMAD.MOV.U32 R14, RZ, RZ, R86 ;  /* 0x000000ffff0ea224 */ /* 0x000fe200078e0056 */
[----:B------:R-:W-:Y:S02]  /*1d50*/  ISETP.NE.AND P2, PT, R33, 0x1f, PT ;  /* 0x0000001f2100780c */ /* 0x000fe40003f45270 */
[----:B------:R-:W-:Y:S01]  /*1d60*/  SHFL.IDX PT, R3, R3, RZ, 0x1f ;  /* 0x00001fff03037589 */ /* 0x000fe200000e0000 */
[C---:B----4-:R-:W-:Y:S01]  /*1d70*/  FFMA.FTZ R84, R2.reuse, R84, R85 ;  /* 0x0000005402547223 */ /* 0x050fe20000010055 */
[----:B------:R-:W-:Y:S02]  /*1d80*/  @P1 FMUL.FTZ R2, R2, R87 ;  /* 0x0000005702021220 */ /* 0x000fe40000410000 */
[----:B------:R-:W1:Y:S02]  /*1d90*/  SHFL.DOWN PT, R88, R14, 0x1, 0x1f ;  /* 0x08201f000e587f89 */ /* 0x000e6400000e0000 */
[----:B------:R-:W-:-:S02]  /*1da0*/  FSEL R84, R85, R84, !P1 ;  /* 0x0000005455547208 */ /* 0x000fc40004800000 */
[----:B------:R-:W3:Y:S01]  /*1db0*/  SHFL.IDX PT, R14, R14, RZ, 0x1f ;  /* 0x00001fff0e0e7589 */ /* 0x000ee200000e0000 */
[----:B------:R-:W-:-:S03]  /*1dc0*/  ISETP.NE.AND P1, PT, R33, RZ, PT ;  /* 0x000000ff2100720c */ /* 0x000fc60003f25270 */
[----:B------:R-:W-:Y:S04]  /*1dd0*/  SHFL.UP PT, R2, R2, 0x1, RZ ;  /* 0x0420000002027989 */ /* 0x000fe800000e00ff */
[----:B------:R4:W-:Y:S01]  /*1de0*/  SHFL.UP PT, R85, R84, 0x1, RZ ;  /* 0x0420000054557989 */ /* 0x0009e200000e00ff */
[----:B-1----:R-:W-:Y:S01]  /*1df0*/  @P2 FFMA.FTZ R90, R88, R90, R89 ;  /* 0x0000005a585a2223 */ /* 0x002fe20000010059 */
[----:B------:R-:W-:-:S03]  /*1e00*/  ISETP.GT.AND P2, PT, R21, 0x1e, PT ;  /* 0x0000001e1500780c */ /* 0x000fc60003f44270 */
[----:B------:R-:W-:Y:S01]  /*1e10*/  FFMA.FTZ R73, R90, R81, R73 ;  /* 0x000000515a497223 */ /* 0x000fe20000010049 */
[C---:B---3--:R-:W-:Y:S01]  /*1e20*/  FFMA.FTZ R13, R14.reuse, R13, R3 ;  /* 0x0000000d0e0d7223 */ /* 0x048fe20000010003 */
[----:B------:R-:W-:Y:S02]  /*1e30*/  FMUL.FTZ R12, R14, R12 ;  /* 0x0000000c0e0c7220 */ /* 0x000fe40000410000 */
[----:B------:R-:W-:-:S03]  /*1e40*/  FFMA.FTZ R75, R76, R73, R75 ;  /* 0x000000494c4b7223 */ /* 0x000fc6000001004b */
[----:B------:R1:W-:Y:S01]  /*1e50*/  @!P4 STS.64 [R60], R12 ;  /* 0x0000000c3c00c388 */ /* 0x0003e20000000a00 */
[----:B----4-:R-:W-:-:S04]  /*1e60*/  FMUL.FTZ R84, R55, R75 ;  /* 0x0000004b37547220 */ /* 0x010fc80000410000 */
        /* <DEDUP_REMOVED lines=28> */
[----:B------:R-:W1:Y:S01]  /*2030*/  SHFL.DOWN PT, R87, R86, 0x1, 0x1f ;  /* 0x08201f0056577f89 */ /* 0x000e6200000e0000 */
[----:B------:R-:W-:Y:S01]  /*2040*/  FMUL.FTZ R80, R80, R3 ;  /* 0x0000000350507220 */ /* 0x000fe20000410000 */
[----:B------:R-:W-:Y:S01]  /*2050*/  FMUL.FTZ R3, R70, R73 ;  /* 0x0000004946037220 */ /* 0x000fe20000410000 */
[----:B------:R-:W-:Y:S01]  /*2060*/  FMUL.FTZ R13, R76, R13 ;  /* 0x0000000d4c0d7220 */ /* 0x000fe20000410000 */
[----:B------:R-:W2:Y:S01]  /*2070*/  SHFL.DOWN PT, R88, R83, 0x1, 0x1f ;  /* 0x08201f0053587f89 */ /* 0x000ea200000e0000 */
        /* <DEDUP_REMOVED lines=50> */
.L_x_10011:
[----:B------:R-:W-:Y:S05]  /*23a0*/  BSYNC.RECONVERGENT B0 ;  /* 0x0000000000007941 */ /* 0x000fea0003800200 */
.L_x_10010:
        /* <DEDUP_REMOVED lines=13> */
.L_x_10006:
[----:B------:R-:W2:Y:S01]  /*2480*/  F2F.BF16.F32 R2, R44 ;  /* 0x0000002c00027304 */ /* 0x000ea20000202000 */
[----:B------:R-:W-:Y:S01]  /*2490*/  BAR.SYNC.DEFER_BLOCKING 0x0 ;  /* 0x0000000000007b1d */ /* 0x000fe20000010000 */
[----:B------:R-:W-:Y:S01]  /*24a0*/  UISETP.GT.AND UP0, UPT, UR8, 0x1, UPT ;  /* 0x000000010800788c */ /* 0x000fe2000bf04270 */
[----:B------:R-:W-:Y:S02]  /*24b0*/  IADD3 R28, P1, PT, R28, -0x100, RZ ;  /* 0xffffff001c1c7810 */ /* 0x000fe40007f3e0ff */
[----:B------:R-:W-:Y:S02]  /*24c0*/  IADD3 R30, P2, PT, R30, -0x100, RZ ;  /* 0xffffff001e1e7810 */ /* 0x000fe40007f5e0ff */
[----:B------:R-:W3:Y:S01]  /*24d0*/  LDCU.64 UR10, c[0x0][0x4f8] ;  /* 0x00009f00ff0a77ac */ /* 0x000ee20008000a00 */
[----:B------:R-:W-:Y:S01]  /*24e0*/  F2F.BF16.F32 R45, R45 ;  /* 0x0000002d002d7304 */ /* 0x000fe20000202000 */
[----:B-1----:R-:W1:Y:S01]  /*24f0*/  LDC.64 R10, c[0x0][0x500] ;  /* 0x00014000ff0a7b82 */ /* 0x002e620000000a00 */
[----:B------:R-:W-:Y:S01]  /*2500*/  IADD3.X R25, PT, PT, R25, -0x1, RZ, P1, !PT ;  /* 0xffffffff19197810 */ /* 0x000fe20000ffe4ff */
[----:B------:R-:W-:Y:S01]  /*2510*/  UMOV UR5, URZ ;  /* 0x000000ff00057c82 */ /* 0x000fe20008000000 */
[----:B------:R-:W-:Y:S01]  /*2520*/  IADD3.X R27, PT, PT, R27, -0x1, RZ, P2, !PT ;  /* 0xffffffff1b1b7810 */ /* 0x000fe200017fe4ff */
[----:B------:R-:W-:Y:S01]  /*2530*/  UMOV UR8, UR19 ;  /* 0x0000001300087c82 */ /* 0x000fe20008000000 */
[----:B--2---:R-:W-:-:S02]  /*2540*/  IMAD.WIDE.U32 R2, R2, 0x10000, RZ ;  /* 0x0001000002027825 */ /* 0x004fc400078e00ff */
[----:B------:R-:W2:Y:S01]  /*2550*/  F2F.BF16.F32 R46, R46 ;  /* 0x0000002e002e7304 */ /* 0x000ea20000202000 */
[----:B------:R-:W4:Y:S07]  /*2560*/  LDC.64 R16, c[0x0][0x550] ;  /* 0x00015400ff107b82 */ /* 0x000f2e0000000a00 */
[----:B------:R-:W5:Y:S01]  /*2570*/  F2F.BF16.F32 R43, R43 ;  /* 0x0000002b002b7304 */ /* 0x000f620000202000 */
[----:B---3--:R-:W-:-:S04]  /*2580*/  UIMAD.WIDE.U32 UR6, UR18, UR10, UR4 ;  /* 0x0000000a120672a5 */ /* 0x008fc8000f8e0004 */
[----:B------:R-:W-:Y:S01]  /*2590*/  UIMAD UR7, UR18, UR11, UR7 ;  /* 0x0000000b120772a4 */ /* 0x000fe2000f8e0207 */
[----:B--2---:R-:W-:Y:S02]  /*25a0*/  PRMT R7, R45, 0x5410, R46 ;  /* 0x000054102d077816 */ /* 0x004fe4000000002e */
[----:B0-----:R-:W0:Y:S02]  /*25b0*/  F2F.BF16.F32 R8, R68 ;  /* 0x0000004400087304 */ /* 0x001e240000202000 */
[----:B------:R-:W-:Y:S02]  /*25c0*/  LOP3.LUT R7, R7, R3, RZ, 0xfc, !PT ;  /* 0x0000000307077212 */ /* 0x000fe400078efcff */
[----:B-----5:R-:W-:-:S04]  /*25d0*/  LOP3.LUT R6, R2, R43, RZ, 0xfc, !PT ;  /* 0x0000002b02067212 */ /* 0x020fc800078efcff */
[----:B------:R-:W-:Y:S01]  /*25e0*/  F2F.BF16.F32 R0, R48 ;  /* 0x0000003000007304 */ /* 0x000fe20000202000 */
[----:B------:R1:W-:Y:S01]  /*25f0*/  STS.64 [R20], R6 ;  /* 0x0000000614007388 */ /* 0x0003e20000000a00 */
[----:B------:R-:W-:-:S03]  /*2600*/  NOP ;  /* 0x0000000000007918 */ /* 0x000fc60000000000 */
[----:B------:R-:W2:Y:S03]  /*2610*/  LDS.64 R2, [R20] ;  /* 0x0000000014027984 */ /* 0x000ea60000000a00 */
[----:B------:R-:W3:Y:S01]  /*2620*/  F2F.BF16.F32 R15, R47 ;  /* 0x0000002f000f7304 */ /* 0x000ee20000202000 */
[----:B0-----:R-:W-:-:S04]  /*2630*/  IMAD.WIDE.U32 R8, R8, 0x10000, RZ ;  /* 0x0001000008087825 */ /* 0x001fc800078e00ff */
[C---:B-1----:R-:W-:Y:S01]  /*2640*/  IMAD.WIDE.U32 R6, R40.reuse, R10, UR6 ;  /* 0x0000000628067e25 */ /* 0x042fe2000f8e000a */
[----:B------:R-:W0:Y:S02]  /*2650*/  LDCU.64 UR6, c[0x0][0x518] ;  /* 0x0000a300ff0677ac */ /* 0x000e240008000a00 */
[----:B------:R1:W5:Y:S01]  /*2660*/  F2F.BF16.F32 R13, R49 ;  /* 0x00000031000d7304 */ /* 0x0003620000202000 */
[----:B------:R-:W-:Y:S01]  /*2670*/  IMAD R7, R40, R11, R7 ;  /* 0x0000000b28077224 */ /* 0x000fe200078e0207 */
[----:B----4-:R-:W-:-:S04]  /*2680*/  LEA R10, P0, R6, R16, 0x1 ;  /* 0x00000010060a7211 */ /* 0x010fc800078008ff */
[----:B------:R-:W-:Y:S02]  /*2690*/  LEA.HI.X R11, R6, R17, R7, 0x1, P0 ;  /* 0x00000011060b7211 */ /* 0x000fe400000f0c07 */
[----:B---3--:R-:W-:Y:S01]  /*26a0*/  PRMT R15, R0, 0x5410, R15 ;  /* 0x00005410000f7816 */ /* 0x008fe2000000000f */
[----:B-1----:R-:W-:Y:S01]  /*26b0*/  FADD.FTZ R49, R32, R49 ;  /* 0x0000003120317221 */ /* 0x002fe20000010000 */
[----:B------:R-:W-:Y:S02]  /*26c0*/  IMAD.WIDE.U32 R6, R33, 0x8, R10 ;  /* 0x0000000821067825 */ /* 0x000fe400078e000a */
[----:B------:R-:W-:Y:S02]  /*26d0*/  LOP3.LUT R11, R15, R9, RZ, 0xfc, !PT ;  /* 0x000000090f0b7212 */ /* 0x000fe400078efcff */
[----:B------:R-:W-:Y:S01]  /*26e0*/  FADD.FTZ R49, R49, R68 ;  /* 0x0000004431317221 */ /* 0x000fe20000010000 */
[----:B------:R-:W1:Y:S01]  /*26f0*/  LDC.64 R14, c[0x0][0x560] ;  /* 0x00015800ff0e7b82 */ /* 0x000e620000000a00 */
[----:B-----5:R-:W-:Y:S01]  /*2700*/  LOP3.LUT R10, R8, R13, RZ, 0xfc, !PT ;  /* 0x0000000d080a7212 */ /* 0x020fe200078efcff */
[----:B0-----:R-:W-:Y:S01]  /*2710*/  UIMAD.WIDE.U32 UR4, UR18, UR6, UR4 ;  /* 0x00000006120472a5 */ /* 0x001fe2000f8e0004 */
[----:B------:R-:W-:-:S03]  /*2720*/  FADD.FTZ R32, R49, R48 ;  /* 0x0000003031207221 */ /* 0x000fc60000010000 */
[----:B------:R-:W-:Y:S01]  /*2730*/  UIMAD UR5, UR18, UR7, UR5 ;  /* 0x00000007120572a4 */ /* 0x000fe2000f8e0205 */
[----:B------:R-:W-:Y:S01]  /*2740*/  FADD.FTZ R32, R32, R47 ;  /* 0x0000002f20207221 */ /* 0x000fe20000010000 */
[----:B------:R-:W0:Y:S01]  /*2750*/  LDC.64 R12, c[0x0][0x520] ;  /* 0x00014800ff0c7b82 */ /* 0x000e220000000a00 */
[----:B--2---:R0:W-:Y:S07]  /*2760*/  STG.E.64 desc[UR16][R6.64], R2 ;  /* 0x0000000206007986 */ /* 0x0041ee000c101b10 */
[----:B------:R-:W-:Y:S01]  /*2770*/  BAR.SYNC.DEFER_BLOCKING 0x0 ;  /* 0x0000000000007b1d */ /* 0x000fe20000010000 */
[----:B0-----:R-:W-:-:S04]  /*2780*/  IMAD.WIDE.U32 R2, R40, R12, UR4 ;  /* 0x0000000428027e25 */ /* 0x001fc8000f8e000c */
[----:B------:R-:W-:Y:S01]  /*2790*/  IMAD R0, R40, R13, R3 ;  /* 0x0000000d28007224 */ /* 0x000fe200078e0203 */
[----:B-1----:R-:W-:-:S04]  /*27a0*/  LEA R6, P0, R2, R14, 0x1 ;  /* 0x0000000e02067211 */ /* 0x002fc800078008ff */
[----:B------:R-:W-:Y:S02]  /*27b0*/  LEA.HI.X R7, R2, R15, R0, 0x1, P0 ;  /* 0x0000000f02077211 */ /* 0x000fe400000f0c00 */
[----:B------:R-:W-:Y:S01]  /*27c0*/  IADD3 R26, P0, PT, R26, -0x100, RZ ;  /* 0xffffff001a1a7810 */ /* 0x000fe20007f1e0ff */
[----:B------:R-:W-:Y:S01]  /*27d0*/  STS.64 [R20], R10 ;  /* 0x0000000a14007388 */ /* 0x000fe20000000a00 */
[----:B------:R-:W-:-:S03]  /*27e0*/  NOP ;  /* 0x0000000000007918 */ /* 0x000fc60000000000 */
[----:B------:R-:W0:Y:S01]  /*27f0*/  LDS.64 R8, [R20] ;  /* 0x0000000014087984 */ /* 0x000e220000000a00 */
[----:B------:R-:W-:Y:S01]  /*2800*/  IMAD.WIDE.U32 R2, R33, 0x8, R6 ;  /* 0x0000000821027825 */ /* 0x000fe200078e0006 */
[----:B------:R-:W-:-:S04]  /*2810*/  IADD3.X R23, PT, PT, R23, -0x1, RZ, P0, !PT ;  /* 0xffffffff17177810 */ /* 0x000fc800007fe4ff */
[----:B0-----:R0:W-:Y:S01]  /*2820*/  STG.E.64 desc[UR16][R2.64], R8 ;  /* 0x0000000802007986 */ /* 0x0011e2000c101b10 */
[----:B------:R-:W-:Y:S05]  /*2830*/  BRA.U UP0, `(.L_x_10013) ;  /* 0xffffffdd00887547 */ /* 0x000fea000b83ffff */
.L_x_10004:
        /* <DEDUP_REMOVED lines=34> */
.L_x_10015:
[----:B------:R-:W-:Y:S05]  /*2a60*/  BSYNC.RECONVERGENT B0 ;  /* 0x0000000000007941 */ /* 0x000fea0003800200 */
.L_x_10014:
        /* <DEDUP_REMOVED lines=26> */
.L_x_10017:
[----:B------:R-:W-:Y:S05]  /*2c10*/  BSYNC.RECONVERGENT B0 ;  /* 0x0000000000007941 */ /* 0x000fea0003800200 */
.L_x_10016:
        /* <DEDUP_REMOVED lines=22> */
.L_x_10019:
        /* <DEDUP_REMOVED lines=51> */
.L_x_10018:
[----:B------:R-:W-:Y:S05]  /*30b0*/  EXIT ;  /* 0x000000000000794d */ /* 0x000fea0003800000 */
.L_x_10020:
        /* <DEDUP_REMOVED lines=12> */
.L_x_10553:


//--------------------- .text._Z25selective_scan_bwd_kernelI32Selective_Scan_bwd_kernel_traitsILi32ELi4ELb1ELb0ELb0ELb1ELb0EN3c108BFloat16EfEEv12SSMParamsBwd --------------------------
	.section	.text._Z25selective_scan_bwd_kernelI32Selective_Scan_bwd_kernel_traitsILi32ELi4ELb1ELb0ELb0ELb1ELb0EN3c108BFloat16EfEEv12SSMParamsBwd,"ax",@progbits
	.align	128
        .global         _Z25selective_scan_bwd_kernelI32Selective_Scan_bwd_kernel_traitsILi32ELi4ELb1ELb0ELb0ELb1ELb0EN3c108BFloat16EfEEv12SSMParamsBwd
        .type           _Z25selective_scan_bwd_kernelI32Selective_Scan_bwd_kernel_traitsILi32ELi4ELb1ELb0ELb0ELb1ELb0EN3c108BFloat16EfEEv12SSMParamsBwd,@function
        .size           _Z25selective_scan_bwd_kernelI32Selective_Scan_bwd_kernel_traitsILi32ELi4ELb1ELb0ELb0ELb1ELb0EN3c108BFloat16EfEEv12SSMParamsBwd,(.L_x_10554 - _Z25selective_scan_bwd_kernelI32Selective_Scan_bwd_kernel_traitsILi32ELi4ELb1ELb0ELb0ELb1ELb0EN3c108BFloat16EfEEv12SSMParamsBwd)
        .other          _Z25selective_scan_bwd_kernelI32Selective_Scan_bwd_kernel_traitsILi32ELi4ELb1ELb0ELb0ELb1ELb0EN3c108BFloat16EfEEv12SSMParamsBwd,@"STO_CUDA_ENTRY STV_DEFAULT"
_Z25selective_scan_bwd_kernelI32Selective_Scan_bwd_kernel_traitsILi32ELi4ELb1ELb0ELb0ELb1ELb0EN3c108BFloat16EfEEv12SSMParamsBwd:
.text._Z25selective_scan_bwd_kernelI32Selective_Scan_bwd_kernel_traitsILi32ELi4ELb1ELb0ELb0ELb1ELb0EN3c108BFloat16EfEEv12SSMParamsBwd:
        /* <DEDUP_REMOVED lines=102> */
.L_x_10037:
[----:B------:R-:W-:Y:S01]  /*0660*/  BAR.SYNC.DEFER_BLOCKING 0x0 ;  /* 0x0000000000007b1d */ /* 0x000fe20000010000 */
[----:B0-----:R-:W-:-:S06]  /*0670*/  IMAD.WIDE.U32 R2, R32, 0x8, R34 ;  /* 0x0000000820027825 */ /* 0x001fcc00078e0022 */
[----:B------:R-:W2:Y:S01]  /*0680*/  LDG.E.64 R2, desc[UR16][R2.64] ;  /* 0x0000001002027981 */ /* 0x000ea2000c1e1b00 */
[----:B------:R-:W-:Y:S01]  /*0690*/  IMAD.WIDE.U32 R4, R32, 0x8, R36 ;  /* 0x0000000820047825 */ /* 0x000fe200078e0024 */
[----:B------:R-:W0:Y:S02]  /*06a0*/  S2R R42, SR_LANEID ;  /* 0x00000000002a7919 */ /* 0x000e240000000000 */
        /* <DEDUP_REMOVED lines=9> */
[----:B------:R-:W1:Y:S01]  /*0740*/  LDS.64 R14, [R41] ;  /* 0x00000000290e7984 */ /* 0x000e620000000a00 */
[----:B------:R-:W-:Y:S06]  /*0750*/  BAR.SYNC.DEFER_BLOCKING 0x0 ;  /* 0x0000000000007b1d */ /* 0x000fec0000010000 */
[----:B------:R-:W2:Y:S01]  /*0760*/  LDG.E.64 R12, desc[UR16][R12.64] ;  /* 0x000000100c0c7981 */ /* 0x000ea2000c1e1b00 */
[----:B------:R-:W-:Y:S01]  /*0770*/  BSSY.RECONVERGENT B0, `(.L_x_10022) ;  /* 0x0000037000007945 */ /* 0x000fe20003800200 */
[C---:B0-----:R-:W-:Y:S02]  /*0780*/  SHF.L.U32 R48, R8.reuse, 0x10, RZ ;  /* 0x0000001008307819 */ /* 0x041fe400000006ff */
[----:B------:R-:W-:-:S02]  /*0790*/  SHF.R.U64 R49, R8, 0x10, R9 ;  /* 0x0000001008317819 */ /* 0x000fc40000001209 */
[----:B------:R-:W-:Y:S02]  /*07a0*/  SHF.L.U32 R47, R9, 0x10, RZ ;  /* 0x00000010092f7819 */ /* 0x000fe400000006ff */
[----:B------:R-:W-:Y:S02]  /*07b0*/  SHF.R.U32.HI R56, RZ, 0x10, R9 ;  /* 0x00000010ff387819 */ /* 0x000fe40000011609 */
[C---:B-1----:R-:W-:Y:S02]  /*07c0*/  SHF.L.U32 R43, R14.reuse, 0x10, RZ ;  /* 0x000000100e2b7819 */ /* 0x042fe400000006ff */
[--C-:B------:R-:W-:Y:S02]  /*07d0*/  SHF.R.U64 R0, R14, 0x10, R15.reuse ;  /* 0x000000100e007819 */ /* 0x100fe4000000120f */
[----:B------:R-:W-:Y:S01]  /*07e0*/  SHF.R.U32.HI R45, RZ, 0x10, R15 ;  /* 0x00000010ff2d7819 */ /* 0x000fe2000001160f */
[----:B-----5:R-:W-:Y:S01]  /*07f0*/  FADD.FTZ R43, R43, R24 ;  /* 0x000000182b2b7221 */ /* 0x020fe20000010000 */
[----:B------:R-:W-:-:S02]  /*0800*/  SHF.L.U32 R15, R15, 0x10, RZ ;  /* 0x000000100f0f7819 */ /* 0x000fc400000006ff */
[----:B------:R-:W-:Y:S02]  /*0810*/  SHF.L.U32 R45, R45, 0x10, RZ ;  /* 0x000000102d2d7819 */ /* 0x000fe400000006ff */
[----:B------:R-:W-:Y:S01]  /*0820*/  FSETP.GTU.FTZ.AND P3, PT, R43, 20, PT ;  /* 0x41a000002b00780b */ /* 0x000fe20003f7c000 */
[--C-:B------:R-:W-:Y:S01]  /*0830*/  FADD.FTZ R44, R15, R24.reuse ;  /* 0x000000180f2c7221 */ /* 0x100fe20000010000 */
[----:B------:R-:W-:Y:S01]  /*0840*/  SHF.L.U32 R11, R0, 0x10, RZ ;  /* 0x00000010000b7819 */ /* 0x000fe200000006ff */
[----:B------:R-:W-:-:S03]  /*0850*/  FADD.FTZ R45, R45, R24 ;  /* 0x000000182d2d7221 */ /* 0x000fc60000010000 */
[----:B------:R-:W-:Y:S01]  /*0860*/  FSETP.GTU.FTZ.AND P0, PT, R44, 20, PT ;  /* 0x41a000002c00780b */ /* 0x000fe20003f1c000 */
[----:B------:R-:W-:Y:S01]  /*0870*/  FADD.FTZ R46, R11, R24 ;  /* 0x000000180b2e7221 */ /* 0x000fe20000010000 */
[----:B------:R-:W-:-:S04]  /*0880*/  FSETP.GTU.FTZ.AND P1, PT, R45, 20, PT ;  /* 0x41a000002d00780b */ /* 0x000fc80003f3c000 */
[----:B------:R-:W-:Y:S01]  /*0890*/  FSETP.GTU.FTZ.AND P2, PT, R46, 20, PT ;  /* 0x41a000002e00780b */ /* 0x000fe20003f5c000 */
[----:B--2---:R-:W-:Y:S01]  /*08a0*/  STS.64 [R41], R12 ;  /* 0x0000000c29007388 */ /* 0x004fe20000000a00 */
[----:B------:R-:W-:-:S03]  /*08b0*/  NOP ;  /* 0x0000000000007918 */ /* 0x000fc60000000000 */
[----:B------:R-:W0:Y:S02]  /*08c0*/  LDS.64 R2, [R41] ;  /* 0x0000000029027984 */ /* 0x000e240000000a00 */
[C---:B0-----:R-:W-:Y:S02]  /*08d0*/  SHF.R.U64 R8, R2.reuse, 0x10, R3 ;  /* 0x0000001002087819 */ /* 0x041fe40000001203 */
        /* <DEDUP_REMOVED lines=32> */
.L_x_10023:
[----:B------:R-:W-:Y:S05]  /*0ae0*/  BSYNC.RECONVERGENT B0 ;  /* 0x0000000000007941 */ /* 0x000fea0003800200 */
.L_x_10022:
        /* <DEDUP_REMOVED lines=32> */
.L_x_10025:
[----:B------:R-:W-:Y:S05]  /*0cf0*/  BSYNC.RECONVERGENT B0 ;  /* 0x0000000000007941 */ /* 0x000fea0003800200 */
.L_x_10024:
        /* <DEDUP_REMOVED lines=32> */
.L_x_10027:
[----:B------:R-:W-:Y:S05]  /*0f00*/  BSYNC.RECONVERGENT B0 ;  /* 0x0000000000007941 */ /* 0x000fea0003800200 */
.L_x_10026:
        /* <DEDUP_REMOVED lines=32> */
.L_x_10029:
[----:B------:R-:W-:Y:S05]  /*1110*/  BSYNC.RECONVERGENT B0 ;  /* 0x0000000000007941 */ /* 0x000fea0003800200 */
.L_x_10028:
[----:B------:R-:W0:Y:S01]  /*1120*/  LDCU UR7, c[0x0][0x38c] ;  /* 0x00007180ff0777ac */ /* 0x000e220008000800 */
[----:B------:R-:W-:Y:S01]  /*1130*/  SHF.L.U32 R49, R49, 0x10, RZ ;  /* 0x0000001031317819 */ /* 0x000fe200000006ff */
[----:B------:R-:W-:Y:S01]  /*1140*/  FFMA.FTZ R29, R0, R48, R29 ;  /* 0x00000030001d7223 */ /* 0x000fe2000001001d */
[----:B------:R-:W-:Y:S01]  /*1150*/  SHF.L.U32 R52, R8, 0x10, RZ ;  /* 0x0000001008347819 */ /* 0x000fe200000006ff */
[----:B------:R-:W-:Y:S01]  /*1160*/  HFMA2 R54, -RZ, RZ, 0, 0 ;  /* 0x00000000ff367431 */ /* 0x000fe200000001ff */
[----:B------:R-:W-:Y:S01]  /*1170*/  SHF.L.U32 R50, R3, 0x10, RZ ;  /* 0x0000001003327819 */ /* 0x000fe200000006ff */
[----:B------:R-:W-:Y:S01]  /*1180*/  HFMA2 R69, -RZ, RZ, 0, 0 ;  /* 0x00000000ff457431 */ /* 0x000fe200000001ff */
[----:B------:R-:W-:Y:S01]  /*1190*/  SHF.R.U32.HI R55, RZ, 0x10, R3 ;  /* 0x00000010ff377819 */ /* 0x000fe20000011603 */
[----:B------:R-:W-:Y:S01]  /*11a0*/  FFMA.FTZ R29, R52, R49, R29 ;  /* 0x00000031341d7223 */ /* 0x000fe2000001001d */
[----:B------:R-:W-:Y:S01]  /*11b0*/  SHF.L.U32 R56, R56, 0x10, RZ ;  /* 0x0000001038387819 */ /* 0x000fe200000006ff */
[----:B------:R-:W-:Y:S01]  /*11c0*/  FMUL.FTZ R71, R0, R23 ;  /* 0x0000001700477220 */ /* 0x000fe20000410000 */
[----:B------:R-:W-:Y:S01]  /*11d0*/  SHF.L.U32 R55, R55, 0x10, RZ ;  /* 0x0000001037377819 */ /* 0x000fe200000006ff */
[C---:B------:R-:W-:Y:S01]  /*11e0*/  FFMA.FTZ R2, R50.reuse, R47, R29 ;  /* 0x0000002f32027223 */ /* 0x040fe2000001001d */
[----:B------:R-:W-:Y:S01]  /*11f0*/  MOV R53, RZ ;  /* 0x000000ff00357202 */ /* 0x000fe20000000f00 */
[-C--:B------:R-:W-:Y:S01]  /*1200*/  FMUL.FTZ R19, R50, R23.reuse ;  /* 0x0000001732137220 */ /* 0x080fe20000410000 */
[----:B------:R-:W-:Y:S01]  /*1210*/  MOV R51, RZ ;  /* 0x000000ff00337202 */ /* 0x000fe20000000f00 */
[CC--:B------:R-:W-:Y:S01]  /*1220*/  FMUL.FTZ R20, R55.reuse, R23.reuse ;  /* 0x0000001737147220 */ /* 0x0c0fe20000410000 */
[----:B------:R-:W-:Y:S01]  /*1230*/  FMUL.FTZ R18, R52, R23 ;  /* 0x0000001734127220 */ /* 0x000fe20000410000 */
[----:B0-----:R-:W-:Y:S01]  /*1240*/  UISETP.GE.AND UP0, UPT, UR7, 0x1, UPT ;  /* 0x000000010700788c */ /* 0x001fe2000bf06270 */
[----:B------:R-:W-:Y:S01]  /*1250*/  FFMA.FTZ R29, R55, R56, R2 ;  /* 0x00000038371d7223 */ /* 0x000fe20000010002 */
[----:B------:R-:W-:Y:S01]  /*1260*/  UIADD3 UR9, UPT, UPT, UR8, -0x1, URZ ;  /* 0xffffffff08097890 */ /* 0x000fe2000fffe0ff */
        /* <DEDUP_REMOVED lines=17> */
[----:B------:R-:W-:Y:S01]  /*1380*/  UIADD3 UR10, UPT, UPT, -UR7, URZ, URZ ;  /* 0x000000ff070a7290 */ /* 0x000fe2000fffe1ff */
[----:B------:R-:W2:Y:S01]  /*1390*/  LDC.64 R8, c[0x0][0x3e0] ;  /* 0x0000f800ff087b82 */ /* 0x000ea20000000a00 */
[----:B------:R-:W-:Y:S01]  /*13a0*/  MOV R63, R31 ;  /* 0x0000001f003f7202 */ /* 0x000fe20000000f00 */
[----:B------:R-:W3:Y:S01]  /*13b0*/  LDCU UR11, c[0x0][0x394] ;  /* 0x00007280ff0b77ac */ /* 0x000ee20008000800 */
[----:B------:R-:W-:-:S02]  /*13c0*/  MOV R62, R33 ;  /* 0x00000021003e7202 */ /* 0x000fc40000000f00 */
[----:B------:R-:W-:Y:S01]  /*13d0*/  MOV R65, R25 ;  /* 0x0000001900417202 */ /* 0x000fe20000000f00 */
[----:B------:R-:W-:Y:S01]  /*13e0*/  ULOP3.LUT UR6, UR6, 0x348, URZ, 0xfc, !UPT ;  /* 0x0000034806067892 */ /* 0x000fe2000f8efcff */
[----:B------:R-:W-:Y:S01]  /*13f0*/  MOV R64, R26 ;  /* 0x0000001a00407202 */ /* 0x000fe20000000f00 */
[----:B------:R-:W4:Y:S01]  /*1400*/  LDC.64 R10, c[0x0][0x3c0] ;  /* 0x0000f000ff0a7b82 */ /* 0x000f220000000a00 */
[----:B0-----:R-:W-:Y:S02]  /*1410*/  ISETP.LE.AND P0, PT, R2, UR8, PT ;  /* 0x0000000802007c0c */ /* 0x001fe4000bf03270 */
[----:B------:R-:W-:Y:S02]  /*1420*/  MOV R67, R27 ;  /* 0x0000001b00437202 */ /* 0x000fe40000000f00 */
[----:B------:R-:W-:Y:S02]  /*1430*/  MOV R66, R28 ;  /* 0x0000001c00427202 */ /* 0x000fe40000000f00 */
[----:B------:R-:W-:Y:S01]  /*1440*/  MOV R68, R21 ;  /* 0x0000001500447202 */ /* 0x000fe20000000f00 */
[----:B------:R-:W0:Y:S01]  /*1450*/  LDC R76, c[0x0][0x394] ;  /* 0x0000e500ff4c7b82 */ /* 0x000e220000000800 */
[----:B-1----:R-:W-:-:S02]  /*1460*/  SHF.L.U64.HI R75, R12, 0x2, R13 ;  /* 0x000000020c4b7819 */ /* 0x002fc4000001020d */
[----:B------:R-:W-:Y:S02]  /*1470*/  ISETP.EQ.AND P0, PT, R32, RZ, !P0 ;  /* 0x000000ff2000720c */ /* 0x000fe40004702270 */
[----:B------:R-:W-:Y:S02]  /*1480*/  MOV R73, UR4 ;  /* 0x0000000400497c02 */ /* 0x000fe40008000f00 */
[----:B------:R-:W-:Y:S02]  /*1490*/  MOV R13, UR5 ;  /* 0x00000005000d7c02 */ /* 0x000fe40008000f00 */
[----:B--2---:R-:W-:Y:S02]  /*14a0*/  SHF.L.U64.HI R9, R8, 0x2, R9 ;  /* 0x0000000208097819 */ /* 0x004fe40000010209 */
[----:B---34-:R-:W-:-:S07]  /*14b0*/  SHF.L.U64.HI R11, R10, 0x2, R11 ;  /* 0x000000020a0b7819 */ /* 0x018fce000001020b */
.L_x_10036:
[----:B------:R-:W-:Y:S02]  /*14c0*/  MOV R2, R63 ;  /* 0x0000003f00027202 */ /* 0x000fe40000000f00 */
[----:B------:R-:W-:-:S05]  /*14d0*/  MOV R3, R62 ;  /* 0x0000003e00037202 */ /* 0x000fca0000000f00 */
[----:B------:R1:W2:Y:S01]  /*14e0*/  LDG.E R70, desc[UR16][R2.64] ;  /* 0x0000001002467981 */ /* 0x0002a2000c1e1900 */
[----:B------:R-:W-:Y:S02]  /*14f0*/  MOV R14, R67 ;  /* 0x00000043000e7202 */ /* 0x000fe40000000f00 */
[----:B------:R-:W-:-:S05]  /*1500*/  MOV R15, R66 ;  /* 0x00000042000f7202 */ /* 0x000fca0000000f00 */
[----:B------:R-:W3:Y:S01]  /*1510*/  LDG.E R14, desc[UR16][R14.64] ;  /* 0x000000100e0e7981 */ /* 0x000ee2000c1e1900 */
[----:B-1----:R-:W-:Y:S02]  /*1520*/  MOV R2, R65 ;  /* 0x0000004100027202 */ /* 0x002fe40000000f00 */
[----:B------:R-:W-:-:S05]  /*1530*/  MOV R3, R64 ;  /* 0x0000004000037202 */ /* 0x000fca0000000f00 */
        /* <DEDUP_REMOVED lines=10> */
[----:B------:R-:W1:Y:S04]  /*15e0*/  MUFU.EX2 R82, R82 ;  /* 0x0000005200527308 */ /* 0x000e680000000800 */
[----:B------:R-:W2:Y:S04]  /*15f0*/  MUFU.EX2 R81, R81 ;  /* 0x0000005100517308 */ /* 0x000ea80000000800 */
[----:B------:R-:W4:Y:S04]  /*1600*/  MUFU.EX2 R78, R78 ;  /* 0x0000004e004e7308 */ /* 0x000f280000000800 */
[----:B0-----:R-:W0:Y:S01]  /*1610*/  MUFU.EX2 R87, R87 ;  /* 0x0000005700577308 */ /* 0x001e220000000800 */
[----:B---3--:R-:W-:Y:S01]  /*1620*/  FMUL.FTZ R17, R17, R14 ;  /* 0x0000000e11117220 */ /* 0x008fe20000410000 */
[----:B-1----:R1:W-:Y:S03]  /*1630*/  STS [R77+0x348], R82 ;  /* 0x000348524d007388 */ /* 0x0023e60000000800 */
[-C--:B------:R-:W-:Y:S01]  /*1640*/  FMUL.FTZ R80, R0, R17.reuse ;  /* 0x0000001100507220 */ /* 0x080fe20000410000 */
[-C--:B------:R-:W-:Y:S01]  /*1650*/  FMUL.FTZ R79, R52, R17.reuse ;  /* 0x00000011344f7220 */ /* 0x080fe20000410000 */
[-C--:B------:R-:W-:Y:S01]  /*1660*/  FMUL.FTZ R84, R50, R17.reuse ;  /* 0x0000001132547220 */ /* 0x080fe20000410000 */
[----:B-1----:R-:W-:Y:S01]  /*1670*/  FMUL.FTZ R77, R55, R17 ;  /* 0x00000011374d7220 */ /* 0x002fe20000410000 */
[----:B------:R-:W-:Y:S06]  /*1680*/  BAR.SYNC.DEFER_BLOCKING 0x0 ;  /* 0x0000000000007b1d */ /* 0x000fec0000010000 */
[----:B0-2-4-:R-:W-:Y:S05]  /*1690*/  @P1 BRA `(.L_x_10032) ;  /* 0x0000000000141947 */ /* 0x015fea0003800000 */
[----:B------:R-:W-:Y:S01]  /*16a0*/  UISETP.NE.AND UP0, UPT, UR8, UR11, UPT ;  /* 0x0000000b0800728c */ /* 0x000fe2000bf05270 */
[----:B------:R-:W-:-:S08]  /*16b0*/  HFMA2 R86, -RZ, RZ, 1.875, 0 ;  /* 0x3f800000ff567431 */ /* 0x000fd000000001ff */
[----:B------:R-:W-:Y:S05]  /*16c0*/  BRA.U !UP0, `(.L_x_10033) ;  /* 0x00000001080c7547 */ /* 0x000fea000b800000 */
[----:B------:R2:W3:Y:S01]  /*16d0*/  LDS R86, [R68+UR6] ;  /* 0x0000000644567984 */ /* 0x0004e20008000800 */
[----:B------:R-:W-:Y:S05]  /*16e0*/  BRA `(.L_x_10033) ;  /* 0x0000000000047947 */ /* 0x000fea0003800000 */
.L_x_10032:
[----:B------:R0:W1:Y:S02]  /*16f0*/  LDS R86, [R74+0xb4c] ;  /* 0x000b4c004a567984 */ /* 0x0000640000000800 */
.L_x_10033:
[----:B------:R-:W-:Y:S05]  /*1700*/  BSYNC.RECONVERGENT B0 ;  /* 0x0000000000007941 */ /* 0x000fea0003800200 */
.L_x_10031:
        /* <DEDUP_REMOVED lines=16> */
[C---:B------:R-:W-:Y:S01]  /*1810*/  FFMA.FTZ R15, R87.reuse, R14, R60 ;  /* 0x0000000e570f7223 */ /* 0x040fe2000001003c */
[----:B----4-:R-:W-:Y:S01]  /*1820*/  FMUL.FTZ R3, R82, R81 ;  /* 0x0000005152037220 */ /* 0x010fe20000410000 */
[----:B------:R-:W-:Y:S01]  /*1830*/  ISETP.NE.AND P4, PT, R42, RZ, PT ;  /* 0x000000ff2a00720c */ /* 0x000fe20003f85270 */
[----:B------:R-:W1:Y:S01]  /*1840*/  SHFL.DOWN PT, R89, R16, 0x1, 0x1f ;  /* 0x08201f0010597f89 */ /* 0x000e6200000e0000 */
[----:B------:R-:W-:Y:S01]  /*1850*/  MOV R17, R85 ;  /* 0x0000005500117202 */ /* 0x000fe20000000f00 */
[----:B------:R-:W-:Y:S01]  /*1860*/  FMUL.FTZ R2, R78, R3 ;  /* 0x000000034e027220 */ /* 0x000fe20000410000 */
[----:B------:R-:W-:Y:S01]  /*1870*/  ISETP.NE.AND P3, PT, R32, RZ, PT ;  /* 0x000000ff2000720c */ /* 0x000fe20003f65270 */
[----:B------:R-:W3:Y:S01]  /*1880*/  SHFL.DOWN PT, R88, R85, 0x1, 0x1f ;  /* 0x08201f0055587f89 */ /* 0x000ee200000e0000 */
[----:B------:R-:W-:Y:S01]  /*1890*/  BSSY.RECONVERGENT B0, `(.L_x_10034) ;  /* 0x00000a1000007945 */ /* 0x000fe20003800200 */
[----:B------:R-:W-:-:S02]  /*18a0*/  FMUL.FTZ R2, R87, R2 ;  /* 0x0000000257027220 */ /* 0x000fc40000410000 */
[----:B------:R-:W4:Y:S01]  /*18b0*/  SHFL.UP PT, R14, R15, 0x1, RZ ;  /* 0x042000000f0e7989 */ /* 0x000f2200000e00ff */
[----:B-1----:R-:W-:Y:S01]  /*18c0*/  @P1 FMUL.FTZ R3, R89, R16 ;  /* 0x0000001059031220 */ /* 0x002fe20000410000 */
[----:B---3--:R-:W-:-:S04]  /*18d0*/  @P1 FFMA.FTZ R17, R16, R88, R17 ;  /* 0x0000005810111223 */ /* 0x008fc80000010011 */
[----:B------:R-:W-:Y:S02]  /*18e0*/  @P1 MOV R16, R3 ;  /* 0x0000000300101202 */ /* 0x000fe40000000f00 */
[----:B------:R-:W1:Y:S01]  /*18f0*/  SHFL.UP PT, R3, R2, 0x1, RZ ;  /* 0x0420000002037989 */ /* 0x000e6200000e00ff */
[----:B----4-:R-:W-:Y:S01]  /*1900*/  FFMA.FTZ R14, R2, R14, R15 ;  /* 0x0000000e020e7223 */ /* 0x010fe2000001000f */
[----:B------:R-:W-:Y:S02]  /*1910*/  ISETP.GE.AND P1, PT, R42, 0x1, PT ;  /* 0x000000012a00780c */ /* 0x000fe40003f26270 */
[----:B------:R-:W3:Y:S02]  /*1920*/  SHFL.DOWN PT, R85, R16, 0x2, 0x1f ;  /* 0x08401f0010557f89 */ /* 0x000ee400000e0000 */
[----:B------:R-:W-:Y:S02]  /*1930*/  FSEL R15, R15, R14, !P1 ;  /* 0x0000000e0f0f7208 */ /* 0x000fe40004800000 */
[----:B------:R-:W4:Y:S04]  /*1940*/  SHFL.DOWN PT, R88, R17, 0x2, 0x1f ;  /* 0x08401f0011587f89 */ /* 0x000f2800000e0000 */
[----:B------:R-:W2:Y:S03]  /*1950*/  SHFL.UP PT, R14, R15, 0x2, RZ ;  /* 0x044000000f0e7989 */ /* 0x000ea600000e00ff */
[----:B-1----:R-:W-:Y:S01]  /*1960*/  @P1 FMUL.FTZ R2, R2, R3 ;  /* 0x0000000302021220 */ /* 0x002fe20000410000 */
[----:B------:R-:W-:Y:S01]  /*1970*/  ISETP.GE.AND P1, PT, R42, 0x2, PT ;  /* 0x000000022a00780c */ /* 0x000fe20003f26270 */
[----:B---3--:R-:W-:-:S03]  /*1980*/  @!P2 FMUL.FTZ R85, R16, R85 ;  /* 0x000000551055a220 */ /* 0x008fc60000410000 */
[----:B------:R-:W1:Y:S01]  /*1990*/  SHFL.UP PT, R3, R2, 0x2, RZ ;  /* 0x0440000002037989 */ /* 0x000e6200000e00ff */
[----:B----4-:R-:W-:Y:S01]  /*19a0*/  @!P2 FFMA.FTZ R17, R16, R88, R17 ;  /* 0x000000581011a223 */ /* 0x010fe20000010011 */
[----:B------:R-:W-:Y:S02]  /*19b0*/  @!P2 MOV R16, R85 ;  /* 0x000000550010a202 */ /* 0x000fe40000000f00 */
[----:B------:R-:W-:Y:S01]  /*19c0*/  ISETP.GT.U32.AND P2, PT, R72, 0x1b, PT ;  /* 0x0000001b4800780c */ /* 0x000fe20003f44070 */
[----:B--2---:R-:W-:Y:S01]  /*19d0*/  FFMA.FTZ R14, R2, R14, R15 ;  /* 0x0000000e020e7223 */ /* 0x004fe2000001000f */
[----:B------:R-:W2:Y:S04]  /*19e0*/  SHFL.DOWN PT, R88, R17, 0x4, 0x1f ;  /* 0x08801f0011587f89 */ /* 0x000ea800000e0000 */
[----:B------:R-:W3:Y:S01]  /*19f0*/  SHFL.DOWN PT, R85, R16, 0x4, 0x1f ;  /* 0x08801f0010557f89 */ /* 0x000ee200000e0000 */
[----:B------:R-:W-:-:S05]  /*1a00*/  FSEL R89, R15, R14, !P1 ;  /* 0x0000000e0f597208 */ /* 0x000fca0004800000 */
[----:B------:R-:W4:Y:S01]  /*1a10*/  SHFL.UP PT, R14, R89, 0x4, RZ ;  /* 0x04800000590e7989 */ /* 0x000f2200000e00ff */
[----:B-1----:R-:W-:Y:S01]  /*1a20*/  @P1 FMUL.FTZ R2, R2, R3 ;  /* 0x0000000302021220 */ /* 0x002fe20000410000 */
[----:B------:R-:W-:-:S04]  /*1a30*/  ISETP.GE.AND P1, PT, R42, 0x4, PT ;  /* 0x000000042a00780c */ /* 0x000fc80003f26270 */
[----:B------:R-:W1:Y:S01]  /*1a40*/  SHFL.UP PT, R3, R2, 0x4, RZ ;  /* 0x0480000002037989 */ /* 0x000e6200000e00ff */
[C---:B--2---:R-:W-:Y:S01]  /*1a50*/  @!P2 FFMA.FTZ R17, R16.reuse, R88, R17 ;  /* 0x000000581011a223 */ /* 0x044fe20000010011 */
[----:B---3--:R-:W-:-:S04]  /*1a60*/  @!P2 FMUL.FTZ R15, R16, R85 ;  /* 0x00000055100fa220 */ /* 0x008fc80000410000 */
[----:B------:R-:W2:Y:S01]  /*1a70*/  SHFL.DOWN PT, R90, R17, 0x8, 0x1f ;  /* 0x09001f00115a7f89 */ /* 0x000ea200000e0000 */
[----:B------:R-:W-:Y:S01]  /*1a80*/  @!P2 MOV R16, R15 ;  /* 0x0000000f0010a202 */ /* 0x000fe20000000f00 */
[----:B----4-:R-:W-:Y:S01]  /*1a90*/  FFMA.FTZ R14, R2, R14, R89 ;  /* 0x0000000e020e7223 */ /* 0x010fe20000010059 */
[----:B------:R-:W-:Y:S02]  /*1aa0*/  ISETP.GT.U32.AND P2, PT, R72, 0x17, PT ;  /* 0x000000174800780c */ /* 0x000fe40003f44070 */
[----:B------:R-:W-:Y:S01]  /*1ab0*/  MOV R15, RZ ;  /* 0x000000ff000f7202 */ /* 0x000fe20000000f00 */
[----:B------:R-:W3:Y:S01]  /*1ac0*/  SHFL.DOWN PT, R91, R16, 0x8, 0x1f ;  /* 0x09001f00105b7f89 */ /* 0x000ee200000e0000 */
[----:B------:R-:W-:Y:S01]  /*1ad0*/  FSEL R85, R89, R14, !P1 ;  /* 0x0000000e59557208 */ /* 0x000fe20004800000 */
[----:B------:R-:W-:-:S04]  /*1ae0*/  HFMA2 R14, -RZ, RZ, 1.875, 0 ;  /* 0x3f800000ff0e7431 */ /* 0x000fc800000001ff */
[----:B------:R-:W4:Y:S01]  /*1af0*/  SHFL.UP PT, R88, R85, 0x8, RZ ;  /* 0x0500000055587989 */ /* 0x000f2200000e00ff */
[----:B-1----:R-:W-:Y:S01]  /*1b00*/  @P1 FMUL.FTZ R2, R2, R3 ;  /* 0x0000000302021220 */ /* 0x002fe20000410000 */
[----:B------:R-:W-:Y:S02]  /*1b10*/  ISETP.GE.AND P1, PT, R42, 0x8, PT ;  /* 0x000000082a00780c */ /* 0x000fe40003f26270 */
[----:B------:R-:W-:Y:S04]  /*1b20*/  @P0 LDS.64 R14, [R61] ;  /* 0x000000003d0e0984 */ /* 0x000fe80000000a00 */
[----:B------:R-:W1:Y:S01]  /*1b30*/  SHFL.UP PT, R3, R2, 0x8, RZ ;  /* 0x0500000002037989 */ /* 0x000e6200000e00ff */
[----:B--2---:R-:W-:-:S05]  /*1b40*/  @!P2 FFMA.FTZ R17, R16, R90, R17 ;  /* 0x0000005a1011a223 */ /* 0x004fca0000010011 */
[----:B------:R-:W2:Y:S01]  /*1b50*/  SHFL.DOWN PT, R90, R17, 0x10, 0x1f ;  /* 0x0a001f00115a7f89 */ /* 0x000ea200000e0000 */
[----:B---3--:R-:W-:-:S05]  /*1b60*/  @!P2 FMUL.FTZ R89, R16, R91 ;  /* 0x0000005b1059a220 */ /* 0x008fca0000410000 */
[----:B------:R-:W-:Y:S01]  /*1b70*/  @!P2 MOV R16, R89 ;  /* 0x000000590010a202 */ /* 0x000fe20000000f00 */
[----:B----4-:R-:W-:Y:S01]  /*1b80*/  FFMA.FTZ R88, R2, R88, R85 ;  /* 0x0000005802587223 */ /* 0x010fe20000010055 */
[----:B------:R-:W-:-:S03]  /*1b90*/  ISETP.GT.U32.AND P2, PT, R72, 0xf, PT ;  /* 0x0000000f4800780c */ /* 0x000fc60003f44070 */
[----:B------:R-:W3:Y:S01]  /*1ba0*/  SHFL.DOWN PT, R91, R16, 0x10, 0x1f ;  /* 0x0a001f00105b7f89 */ /* 0x000ee200000e0000 */
[----:B------:R-:W-:Y:S01]  /*1bb0*/  FSEL R85, R85, R88, !P1 ;  /* 0x0000005855557208 */ /* 0x000fe20004800000 */
[----:B-1----:R-:W-:Y:S01]  /*1bc0*/  @P1 FMUL.FTZ R2, R2, R3 ;  /* 0x0000000302021220 */ /* 0x002fe20000410000 */
[----:B------:R-:W-:-:S03]  /*1bd0*/  ISETP.GE.AND P1, PT, R42, 0x10, PT ;  /* 0x000000102a00780c */ /* 0x000fc60003f26270 */
[----:B------:R-:W1:Y:S04]  /*1be0*/  SHFL.UP PT, R3, R85, 0x10, RZ ;  /* 0x0600000055037989 */ /* 0x000e6800000e00ff */
[----:B------:R-:W4:Y:S01]  /*1bf0*/  SHFL.UP PT, R89, R2, 0x10, RZ ;  /* 0x0600000002597989 */ /* 0x000f2200000e00ff */
[----:B--2---:R-:W-:-:S05]  /*1c00*/  @!P2 FFMA.FTZ R17, R16, R90, R17 ;  /* 0x0000005a1011a223 */ /* 0x004fca0000010011 */
[----:B------:R-:W-:Y:S01]  /*1c10*/  SHFL.DOWN PT, R90, R17, 0x1, 0x1f ;  /* 0x08201f00115a7f89 */ /* 0x000fe200000e0000 */
[----:B---3--:R-:W-:-:S05]  /*1c20*/  @!P2 FMUL.FTZ R88, R16, R91 ;  /* 0x0000005b1058a220 */ /* 0x008fca0000410000 */
[----:B------:R-:W-:Y:S01]  /*1c30*/  @!P2 MOV R16, R88 ;  /* 0x000000580010a202 */ /* 0x000fe20000000f00 */
[----:B-1----:R-:W-:Y:S01]  /*1c40*/  FFMA.FTZ R92, R2, R3, R85 ;  /* 0x00000003025c7223 */ /* 0x002fe20000010055 */
[----:B------:R-:W-:Y:S01]  /*1c50*/  SHFL.IDX PT, R88, R15, RZ, 0x1f ;  /* 0x00001fff0f587589 */ /* 0x000fe200000e0000 */
[----:B------:R-:W-:Y:S01]  /*1c60*/  ISETP.NE.AND P2, PT, R32, 0x1f, PT ;  /* 0x0000001f2000780c */ /* 0x000fe20003f45270 */
[----:B----4-:R-:W-:Y:S02]  /*1c70*/  @P1 FMUL.FTZ R2, R2, R89 ;  /* 0x0000005902021220 */ /* 0x010fe40000410000 */
[----:B------:R-:W1:Y:S01]  /*1c80*/  SHFL.DOWN PT, R3, R16, 0x1, 0x1f ;  /* 0x08201f0010037f89 */ /* 0x000e6200000e0000 */
[----:B------:R-:W-:Y:S02]  /*1c90*/  FSEL R92, R85, R92, !P1 ;  /* 0x0000005c555c7208 */ /* 0x000fe40004800000 */
[----:B------:R-:W-:Y:S01]  /*1ca0*/  ISETP.NE.AND P1, PT, R32, RZ, PT ;  /* 0x000000ff2000720c */ /* 0x000fe20003f25270 */
[----:B------:R-:W-:Y:S04]  /*1cb0*/  SHFL.UP PT, R2, R2, 0x1, RZ ;  /* 0x0420000002027989 */ /* 0x000fe800000e00ff */
[----:B------:R-:W-:Y:S02]  /*1cc0*/  SHFL.UP PT, R85, R92, 0x1, RZ ;  /* 0x042000005c557989 */ /* 0x000fe400000e00ff */
[----:B-1----:R-:W-:Y:S01]  /*1cd0*/  @P2 FFMA.FTZ R88, R3, R88, R90 ;  /* 0x0000005803582223 */ /* 0x002fe2000001005a */
[----:B------:R-:W-:Y:S01]  /*1ce0*/  ISETP.GT.AND P2, PT, R42, 0x1e, PT ;  /* 0x0000001e2a00780c */ /* 0x000fe20003f44270 */
[----:B------:R-:W-:Y:S02]  /*1cf0*/  SHFL.IDX PT, R90, R17, RZ, 0x1f ;  /* 0x00001fff115a7589 */ /* 0x000fe400000e0000 */
[----:B------:R-:W-:-:S04]  /*1d00*/  FFMA.FTZ R3, R88, R86, R77 ;  /* 0x0000005658037223 */ /* 0x000fc8000001004d */
[----:B------:R-:W-:-:S04]  /*1d10*/  FFMA.FTZ R77, R87, R3, R84 ;  /* 0x00000003574d7223 */ /* 0x000fc80000010054 */
[----:B------:R-:W-:Y:S01]  /*1d20*/  FFMA.FTZ R79, R78, R77, R79 ;  /* 0x0000004d4e4f7223 */ /* 0x000fe2000001004f */
[----:B-----5:R-:W1:Y:S02]  /*1d30*/  SHFL.IDX PT, R89, R83, RZ, 0x1f ;  /* 0x00001fff53597589 */ /* 0x020e6400000e0000 */
[----:B-1----:R-:W-:-:S04]  /*1d40*/  @P1 FFMA.FTZ R89, R2, R89, R85 ;  /* 0x0000005902591223 */ /* 0x002fc80000010055 */
[----:B------:R-:W-:-:S04]  /*1d50*/  FFMA.FTZ R82, R82, R89, R57 ;  /* 0x0000005952527223 */ /* 0x000fc80000010039 */
[CC--:B------:R-:W-:Y:S01]  /*1d60*/  FFMA.FTZ R89, R81.reuse, R82.reuse, R58 ;  /* 0x0000005251597223 */ /* 0x0c0fe2000001003a */
[----:B------:R-:W-:Y:S01]  /*1d70*/  FFMA.FTZ R81, R81, R79, R80 ;  /* 0x0000004f51517223 */ /* 0x000fe20000010050 */
[----:B------:R-:W-:Y:S01]  /*1d80*/  FFMA.FTZ R85, R0, R82, RZ ;  /* 0x0000005200557223 */ /* 0x000fe200000100ff */
        /* <DEDUP_REMOVED lines=16> */
[C---:B------:R-:W-:Y:S01]  /*1e90*/  FADD.FTZ R20, R91.reuse, R20 ;  /* 0x000000145b147221 */ /* 0x040fe20000010000 */
[----:B------:R-:W-:Y:S01]  /*1ea0*/  FADD.FTZ R19, R80, R19 ;  /* 0x0000001350137221 */ /* 0x000fe20000010000 */
[----:B------:R-:W-:Y:S01]  /*1eb0*/  FFMA.FTZ R87, R91, R84, R86 ;  /* 0x000000545b577223 */ /* 0x000fe20000010056 */
[C---:B------:R-:W-:Y:S01]  /*1ec0*/  FMUL.FTZ R91, R70.reuse, R79 ;  /* 0x0000004f465b7220 */ /* 0x040fe20000410000 */
[----:B------:R-:W1:Y:S01]  /*1ed0*/  SHFL.DOWN PT, R93, R82, 0x1, 0x1f ;  /* 0x08201f00525d7f89 */ /* 0x000e6200000e0000 */
[----:B------:R-:W-:Y:S01]  /*1ee0*/  FMUL.FTZ R80, R70, R77 ;  /* 0x0000004d46507220 */ /* 0x000fe20000410000 */
[----:B------:R-:W-:Y:S01]  /*1ef0*/  FADD.FTZ R71, R2, R71 ;  /* 0x0000004702477221 */ /* 0x000fe20000010000 */
[----:B------:R-:W-:Y:S01]  /*1f00*/  FMUL.FTZ R78, R78, R91 ;  /* 0x0000005b4e4e7220 */ /* 0x000fe20000410000 */
[----:B------:R-:W2:Y:S01]  /*1f10*/  SHFL.DOWN PT, R86, R87, 0x1, 0x1f ;  /* 0x08201f0057567f89 */ /* 0x000ea200000e0000 */
[----:B------:R-:W-:Y:S01]  /*1f20*/  FMUL.FTZ R80, R89, R80 ;  /* 0x0000005059507220 */ /* 0x000fe20000410000 */
[----:B------:R-:W-:Y:S01]  /*1f30*/  FADD.FTZ R18, R85, R18 ;  /* 0x0000001255127221 */ /* 0x000fe20000010000 */
[----:B------:R-:W-:-:S02]  /*1f40*/  FFMA.FTZ R78, R49, R79, R78 ;  /* 0x0000004f314e7223 */ /* 0x000fc4000001004e */
[----:B------:R-:W-:Y:S02]  /*1f50*/  FFMA.FTZ R80, R47, R77, R80 ;  /* 0x0000004d2f507223 */ /* 0x000fe40000010050 */
[----:B------:R-:W-:Y:S02]  /*1f60*/  FADD.FTZ R69, R78, R69 ;  /* 0x000000454e457221 */ /* 0x000fe40000010000 */
        /* <DEDUP_REMOVED lines=11> */
[----:B-1----:R-:W-:-:S02]  /*2020*/  @!P2 FADD.FTZ R82, R82, R93 ;  /* 0x0000005d5252a221 */ /* 0x002fc40000010000 */
[----:B------:R-:W1:Y:S01]  /*2030*/  SHFL.IDX PT, R93, R16, RZ, 0x1f ;  /* 0x00001fff105d7589 */ /* 0x000e6200000e0000 */
[----:B--2---:R-:W-:Y:S01]  /*2040*/  @!P2 FADD.FTZ R87, R87, R86 ;  /* 0x000000565757a221 */ /* 0x004fe20000010000 */
[----:B------:R-:W-:Y:S02]  /*2050*/  ISETP.GT.AND P2, PT, R42, 0x17, PT ;  /* 0x000000172a00780c */ /* 0x000fe40003f44270 */
[----:B------:R-:W2:Y:S04]  /*2060*/  SHFL.DOWN PT, R92, R82, 0x8, 0x1f ;  /* 0x09001f00525c7f89 */ /* 0x000ea800000e0000 */
[----:B------:R-:W3:Y:S01]  /*2070*/  SHFL.DOWN PT, R88, R87, 0x8, 0x1f ;  /* 0x09001f0057587f89 */ /* 0x000ee200000e0000 */
[----:B------:R-:W4:Y:S01]  /*2080*/  @!P4 S2R R86, SR_CgaCtaId ;  /* 0x000000000056c919 */ /* 0x000f220000008800 */
[C---:B-1----:R-:W-:Y:S01]  /*2090*/  FFMA.FTZ R15, R93.reuse, R15, R90 ;  /* 0x0000000f5d0f7223 */ /* 0x042fe2000001005a */
[----:B------:R-:W-:Y:S01]  /*20a0*/  FMUL.FTZ R14, R93, R14 ;  /* 0x0000000e5d0e7220 */ /* 0x000fe20000410000 */
[----:B------:R-:W-:-:S03]  /*20b0*/  @!P4 MOV R93, 0x400 ;  /* 0x00000400005dc802 */ /* 0x000fc60000000f00 */
[----:B--2---:R-:W-:Y:S01]  /*20c0*/  @!P2 FADD.FTZ R82, R82, R92 ;  /* 0x0000005c5252a221 */ /* 0x004fe20000010000 */
[----:B------:R1:W-:Y:S01]  /*20d0*/  @!P3 STS.64 [R61], R14 ;  /* 0x0000000e3d00b388 */ /* 0x0003e20000000a00 */
[----:B---3--:R-:W-:Y:S01]  /*20e0*/  @!P2 FADD.FTZ R87, R87, R88 ;  /* 0x000000585757a221 */ /* 0x008fe20000010000 */
[----:B------:R-:W-:Y:S02]  /*20f0*/  ISETP.GT.AND P2, PT, R42, 0xf, PT ;  /* 0x0000000f2a00780c */ /* 0x000fe40003f44270 */
[----:B------:R-:W2:Y:S04]  /*2100*/  SHFL.DOWN PT, R92, R82, 0x10, 0x1f ;  /* 0x0a001f00525c7f89 */ /* 0x000ea800000e0000 */
[----:B------:R-:W3:Y:S01]  /*2110*/  SHFL.DOWN PT, R88, R87, 0x10, 0x1f ;  /* 0x0a001f0057587f89 */ /* 0x000ee200000e0000 */
[C---:B-1----:R-:W-:Y:S01]  /*2120*/  FMUL.FTZ R14, R70.reuse, R81 ;  /* 0x00000051460e7220 */ /* 0x042fe20000410000 */
[----:B------:R-:W-:Y:S01]  /*2130*/  FMUL.FTZ R15, R70, R3 ;  /* 0x00000003460f7220 */ /* 0x000fe20000410000 */
[----:B----4-:R-:W-:-:S02]  /*2140*/  @!P4 LEA R21, R86, R93, 0x18 ;  /* 0x0000005d5615c211 */ /* 0x010fc400078ec0ff */
[----:B------:R-:W-:Y:S01]  /*2150*/  FMUL.FTZ R83, R83, R14 ;  /* 0x0000000e53537220 */ /* 0x000fe20000410000 */
[----:B------:R-:W-:-:S03]  /*2160*/  FMUL.FTZ R15, R84, R15 ;  /* 0x0000000f540f7220 */ /* 0x000fc60000410000 */
[----:B------:R-:W-:Y:S01]  /*2170*/  FFMA.FTZ R2, R48, R81, R83 ;  /* 0x0000005130027223 */ /* 0x000fe20000010053 */
[----:B------:R-:W-:-:S03]  /*2180*/  FFMA.FTZ R15, R56, R3, R15 ;  /* 0x00000003380f7223 */ /* 0x000fc6000001000f */
[----:B------:R-:W-:Y:S01]  /*2190*/  FADD.FTZ R51, R2, R51 ;  /* 0x0000003302337221 */ /* 0x000fe20000010000 */
[----:B------:R-:W-:Y:S01]  /*21a0*/  FADD.FTZ R54, R15, R54 ;  /* 0x000000360f367221 */ /* 0x000fe20000010000 */
[----:B--2---:R-:W-:Y:S01]  /*21b0*/  FADD.FTZ R17, R82, R92 ;  /* 0x0000005c52117221 */ /* 0x004fe20000010000 */
[----:B---3--:R-:W-:-:S04]  /*21c0*/  FADD.FTZ R16, R87, R88 ;  /* 0x0000005857107221 */ /* 0x008fc80000010000 */
        /* <DEDUP_REMOVED lines=13> */
.L_x_10035:
[----:B------:R-:W-:Y:S05]  /*22a0*/  BSYNC.RECONVERGENT B0 ;  /* 0x0000000000007941 */ /* 0x000fea0003800200 */
.L_x_10034:
        /* <DEDUP_REMOVED lines=13> */
.L_x_10030:
[----:B------:R-:W-:Y:S06]  /*2380*/  BAR.SYNC.DEFER_BLOCKING 0x0 ;  /* 0x0000000000007b1d */ /* 0x000fec0000010000 */
[----:B------:R-:W-:Y:S01]  /*2390*/  F2F.BF16.F32 R18, R18 ;  /* 0x0000001200127304 */ /* 0x000fe20000202000 */
[----:B------:R-:W1:Y:S01]  /*23a0*/  LDCU.64 UR10, c[0x0][0x4f8] ;  /* 0x00009f00ff0a77ac */ /* 0x000e620008000a00 */
[----:B------:R-:W2:Y:S01]  /*23b0*/  LDC.64 R16, c[0x0][0x500] ;  /* 0x00014000ff107b82 */ /* 0x000ea20000000a00 */
[----:B------:R-:W3:Y:S05]  /*23c0*/  LDG.E.64 R4, desc[UR16][R4.64] ;  /* 0x0000001004047981 */ /* 0x000eea000c1e1b00 */
[----:B------:R-:W-:Y:S01]  /*23d0*/  F2F.BF16.F32 R19, R19 ;  /* 0x0000001300137304 */ /* 0x000fe20000202000 */
[----:B------:R-:W-:-:S02]  /*23e0*/  USHF.L.U32 UR6, UR9, 0x7, URZ ;  /* 0x0000000709067899 */ /* 0x000fc400080006ff */
[----:B------:R-:W-:Y:S02]  /*23f0*/  UISETP.GT.AND UP0, UPT, UR8, 0x1, UPT ;  /* 0x000000010800788c */ /* 0x000fe4000bf04270 */
[----:B------:R-:W-:Y:S01]  /*2400*/  USHF.R.S32.HI UR7, URZ, 0x1f, UR6 ;  /* 0x0000001fff077899 */ /* 0x000fe20008011406 */
[----:B------:R-:W-:Y:S02]  /*2410*/  UMOV UR8, UR9 ;  /* 0x0000000900087c82 */ /* 0x000fe40008000000 */
[----:B------:R-:W4:Y:S01]  /*2420*/  F2F.BF16.F32 R20, R20 ;  /* 0x0000001400147304 */ /* 0x000f220000202000 */
[----:B-1----:R-:W-:-:S04]  /*2430*/  UIMAD.WIDE.U32 UR4, UR18, UR10, UR6 ;  /* 0x0000000a120472a5 */ /* 0x002fc8000f8e0006 */
[----:B------:R-:W-:-:S03]  /*2440*/  UIMAD UR5, UR18, UR11, UR5 ;  /* 0x0000000b120572a4 */ /* 0x000fc6000f8e0205 */
[----:B------:R-:W1:Y:S01]  /*2450*/  F2F.BF16.F32 R71, R71 ;  /* 0x0000004700477304 */ /* 0x000e620000202000 */
[----:B----4-:R-:W-:Y:S01]  /*2460*/  PRMT R19, R19, 0x5410, R20 ;  /* 0x0000541013137816 */ /* 0x010fe20000000014 */
[----:B---3--:R-:W-:Y:S01]  /*2470*/  STS.64 [R41], R4 ;  /* 0x0000000429007388 */ /* 0x008fe20000000a00 */
[----:B------:R-:W-:-:S03]  /*2480*/  NOP ;  /* 0x0000000000007918 */ /* 0x000fc60000000000 */
[----:B------:R-:W3:Y:S02]  /*2490*/  LDS.64 R10, [R41] ;  /* 0x00000000290a7984 */ /* 0x000ee40000000a00 */
[----:B---3--:R-:W-:Y:S02]  /*24a0*/  SHF.L.U32 R3, R11, 0x10, RZ ;  /* 0x000000100b037819 */ /* 0x008fe400000006ff */
[--C-:B------:R-:W-:Y:S02]  /*24b0*/  SHF.R.U32.HI R0, RZ, 0x10, R11.reuse ;  /* 0x00000010ff007819 */ /* 0x100fe4000001160b */
[C---:B------:R-:W-:Y:S01]  /*24c0*/  SHF.R.U64 R8, R10.reuse, 0x10, R11 ;  /* 0x000000100a087819 */ /* 0x040fe2000000120b */
[--C-:B------:R-:W-:Y:S01]  /*24d0*/  FADD.FTZ R2, R3, R24.reuse ;  /* 0x0000001803027221 */ /* 0x100fe20000010000 */
[----:B------:R-:W-:Y:S02]  /*24e0*/  SHF.L.U32 R3, R10, 0x10, RZ ;  /* 0x000000100a037819 */ /* 0x000fe400000006ff */
[----:B------:R-:W-:Y:S01]  /*24f0*/  SHF.L.U32 R5, R8, 0x10, RZ ;  /* 0x0000001008057819 */ /* 0x000fe200000006ff */
[----:B------:R-:W-:Y:S01]  /*2500*/  BAR.SYNC.DEFER_BLOCKING 0x0 ;  /* 0x0000000000007b1d */ /* 0x000fe20000010000 */
        /* <DEDUP_REMOVED lines=8> */
[----:B------:R-:W-:-:S06]  /*2590*/  @!P2 FMUL.FTZ R2, R2, -1.4426950216293334961 ;  /* 0xbfb8aa3b0202a820 */ /* 0x000fcc0000410000 */
[----:B------:R-:W3:Y:S01]  /*25a0*/  @!P2 MUFU.EX2 R2, R2 ;  /* 0x000000020002a308 */ /* 0x000ee20000000800 */
[----:B------:R-:W-:Y:S01]  /*25b0*/  @!P0 FMUL.FTZ R0, R4, -1.4426950216293334961 ;  /* 0xbfb8aa3b04008820 */ /* 0x000fe20000410000 */
[----:B------:R-:W-:-:S04]  /*25c0*/  @!P1 FMUL.FTZ R9, R5, -1.4426950216293334961 ;  /* 0xbfb8aa3b05099820 */ /* 0x000fc80000410000 */
[----:B------:R-:W-:Y:S01]  /*25d0*/  @!P3 FMUL.FTZ R11, R3, -1.4426950216293334961 ;  /* 0xbfb8aa3b030bb820 */ /* 0x000fe20000410000 */
[----:B------:R-:W4:Y:S04]  /*25e0*/  @!P0 MUFU.EX2 R0, R0 ;  /* 0x0000000000008308 */ /* 0x000f280000000800 */
[----:B------:R-:W5:Y:S01]  /*25f0*/  @!P1 MUFU.EX2 R9, R9 ;  /* 0x0000000900099308 */ /* 0x000f620000000800 */
[----:B---3--:R-:W-:Y:S01]  /*2600*/  @!P2 FADD.FTZ R10, R2, 1 ;  /* 0x3f800000020aa421 */ /* 0x008fe20000010000 */
[----:B------:R-:W-:Y:S02]  /*2610*/  IMAD.WIDE.U32 R2, R18, 0x10000, RZ ;  /* 0x0001000012027825 */ /* 0x000fe400078e00ff */
[----:B------:R-:W3:Y:S03]  /*2620*/  @!P3 MUFU.EX2 R11, R11 ;  /* 0x0000000b000bb308 */ /* 0x000ee60000000800 */
[----:B------:R-:W-:Y:S01]  /*2630*/  LOP3.LUT R5, R19, R3, RZ, 0xfc, !PT ;  /* 0x0000000313057212 */ /* 0x000fe200078efcff */
[----:B----4-:R-:W-:Y:S01]  /*2640*/  @!P0 FADD.FTZ R8, R0, 1 ;  /* 0x3f80000000088421 */ /* 0x010fe20000010000 */
[----:B-1----:R-:W-:Y:S01]  /*2650*/  LOP3.LUT R4, R2, R71, RZ, 0xfc, !PT ;  /* 0x0000004702047212 */ /* 0x002fe200078efcff */
[----:B------:R-:W1:Y:S01]  /*2660*/  LDC.64 R18, c[0x0][0x550] ;  /* 0x00015400ff127b82 */ /* 0x000e620000000a00 */
[----:B------:R-:W4:Y:S01]  /*2670*/  @!P2 MUFU.RCP R10, R10 ;  /* 0x0000000a000aa308 */ /* 0x000f220000001000 */
[----:B-----5:R-:W-:-:S02]  /*2680*/  @!P1 FADD.FTZ R0, R9, 1 ;  /* 0x3f80000009009421 */ /* 0x020fc40000010000 */
[----:B------:R2:W-:Y:S01]  /*2690*/  STS.64 [R41], R4 ;  /* 0x0000000429007388 */ /* 0x0005e20000000a00 */
[----:B------:R-:W-:-:S03]  /*26a0*/  NOP ;  /* 0x0000000000007918 */ /* 0x000fc60000000000 */
[----:B------:R-:W5:Y:S01]  /*26b0*/  LDS.64 R2, [R41] ;  /* 0x0000000029027984 */ /* 0x000f620000000a00 */
[----:B---3--:R-:W-:Y:S01]  /*26c0*/  @!P3 FADD.FTZ R11, R11, 1 ;  /* 0x3f8000000b0bb421 */ /* 0x008fe20000010000 */
[----:B------:R-:W3:Y:S01]  /*26d0*/  @!P0 MUFU.RCP R12, R8 ;  /* 0x00000008000c8308 */ /* 0x000ee20000001000 */
[C---:B--2---:R-:W-:Y:S01]  /*26e0*/  IMAD.WIDE.U32 R4, R22.reuse, R16, UR4 ;  /* 0x0000000416047e25 */ /* 0x044fe2000f8e0010 */
[----:B------:R-:W2:Y:S03]  /*26f0*/  LDCU.64 UR4, c[0x0][0x518] ;  /* 0x0000a300ff0477ac */ /* 0x000ea60008000a00 */
[----:B----4-:R-:W-:Y:S01]  /*2700*/  @!P2 FMUL.FTZ R53, R53, R10 ;  /* 0x0000000a3535a220 */ /* 0x010fe20000410000 */
[----:B------:R-:W-:Y:S02]  /*2710*/  IMAD R5, R22, R17, R5 ;  /* 0x0000001116057224 */ /* 0x000fe400078e0205 */
[----:B------:R-:W4:Y:S01]  /*2720*/  @!P3 MUFU.RCP R11, R11 ;  /* 0x0000000b000bb308 */ /* 0x000f220000001000 */
[----:B------:R-:W-:-:S04]  /*2730*/  IADD3 R36, P2, PT, R36, -0x100, RZ ;  /* 0xffffff0024247810 */ /* 0x000fc80007f5e0ff */
[----:B------:R-:W-:-:S03]  /*2740*/  IADD3.X R37, PT, PT, R37, -0x1, RZ, P2, !PT ;  /* 0xffffffff25257810 */ /* 0x000fc600017fe4ff */
[----:B------:R-:W0:Y:S01]  /*2750*/  @!P1 MUFU.RCP R14, R0 ;  /* 0x00000000000e9308 */ /* 0x000e220000001000 */
[----:B---3--:R-:W-:Y:S01]  /*2760*/  @!P0 FMUL.FTZ R51, R51, R12 ;  /* 0x0000000c33338220 */ /* 0x008fe20000410000 */
[----:B-1----:R-:W-:Y:S01]  /*2770*/  LEA R10, P0, R4, R18, 0x1 ;  /* 0x00000012040a7211 */ /* 0x002fe200078008ff */
[----:B--2---:R-:W-:Y:S02]  /*2780*/  UIMAD.WIDE.U32 UR6, UR18, UR4, UR6 ;  /* 0x00000004120672a5 */ /* 0x004fe4000f8e0006 */
[----:B------:R-:W-:-:S03]  /*2790*/  FADD.FTZ R30, R51, R30 ;  /* 0x0000001e331e7221 */ /* 0x000fc60000010000 */
[----:B------:R1:W-:Y:S01]  /*27a0*/  F2F.BF16.F32 R0, R53 ;  /* 0x0000003500007304 */ /* 0x0003e20000202000 */
[----:B----4-:R-:W-:Y:S01]  /*27b0*/  @!P3 FMUL.FTZ R54, R54, R11 ;  /* 0x0000000b3636b220 */ /* 0x010fe20000410000 */
[----:B------:R-:W-:Y:S01]  /*27c0*/  LEA.HI.X R11, R4, R19, R5, 0x1, P0 ;  /* 0x00000013040b7211 */ /* 0x000fe200000f0c05 */
[----:B------:R-:W-:Y:S02]  /*27d0*/  UIMAD UR7, UR18, UR5, UR7 ;  /* 0x00000005120772a4 */ /* 0x000fe4000f8e0207 */
[----:B------:R-:W-:-:S03]  /*27e0*/  IMAD.WIDE.U32 R4, R32, 0x8, R10 ;  /* 0x0000000820047825 */ /* 0x000fc600078e000a */
[----:B------:R-:W2:Y:S01]  /*27f0*/  F2F.BF16.F32 R9, R54 ;  /* 0x0000003600097304 */ /* 0x000ea20000202000 */
[----:B0-----:R-:W-:Y:S01]  /*2800*/  @!P1 FMUL.FTZ R69, R69, R14 ;  /* 0x0000000e45459220 */ /* 0x001fe20000410000 */
[----:B------:R-:W-:Y:S01]  /*2810*/  IADD3 R34, P1, PT, R34, -0x100, RZ ;  /* 0xffffff0022227810 */ /* 0x000fe20007f3e0ff */
[----:B-----5:R0:W-:Y:S02]  /*2820*/  STG.E.64 desc[UR16][R4.64], R2 ;  /* 0x0000000204007986 */ /* 0x0201e4000c101b10 */
[----:B------:R-:W-:Y:S01]  /*2830*/  FADD.FTZ R30, R30, R69 ;  /* 0x000000451e1e7221 */ /* 0x000fe20000010000 */
[----:B------:R-:W-:Y:S02]  /*2840*/  IADD3.X R35, PT, PT, R35, -0x1, RZ, P1, !PT ;  /* 0xffffffff23237810 */ /* 0x000fe40000ffe4ff */
[----:B------:R-:W3:Y:S01]  /*2850*/  F2F.BF16.F32 R8, R69 ;  /* 0x0000004500087304 */ /* 0x000ee20000202000 */
[----:B-1----:R-:W-:-:S04]  /*2860*/  FADD.FTZ R53, R30, R53 ;  /* 0x000000351e357221 */ /* 0x002fc80000010000 */
[----:B------:R-:W-:Y:S01]  /*2870*/  FADD.FTZ R30, R53, R54 ;  /* 0x00000036351e7221 */ /* 0x000fe20000010000 */
[----:B--2---:R-:W-:Y:S02]  /*2880*/  PRMT R15, R0, 0x5410, R9 ;  /* 0x00005410000f7816 */ /* 0x004fe40000000009 */
[----:B------:R-:W1:Y:S01]  /*2890*/  F2F.BF16.F32 R13, R51 ;  /* 0x00000033000d7304 */ /* 0x000e620000202000 */
[----:B---3--:R-:W-:-:S05]  /*28a0*/  IMAD.WIDE.U32 R8, R8, 0x10000, RZ ;  /* 0x0001000008087825 */ /* 0x008fca00078e00ff */
[----:B------:R-:W-:Y:S02]  /*28b0*/  LOP3.LUT R11, R15, R9, RZ, 0xfc, !PT ;  /* 0x000000090f0b7212 */ /* 0x000fe400078efcff */
[----:B------:R-:W2:Y:S01]  /*28c0*/  LDC.64 R14, c[0x0][0x560] ;  /* 0x00015800ff0e7b82 */ /* 0x000ea20000000a00 */
[----:B-1----:R-:W-:-:S07]  /*28d0*/  LOP3.LUT R10, R8, R13, RZ, 0xfc, !PT ;  /* 0x0000000d080a7212 */ /* 0x002fce00078efcff */
[----:B------:R-:W-:Y:S08]  /*28e0*/  BAR.SYNC.DEFER_BLOCKING 0x0 ;  /* 0x0000000000007b1d */ /* 0x000ff00000010000 */
[----:B------:R-:W0:Y:S01]  /*28f0*/  LDC.64 R12, c[0x0][0x520] ;  /* 0x00014800ff0c7b82 */ /* 0x000e220000000a00 */
[----:B------:R-:W-:Y:S01]  /*2900*/  STS.64 [R41], R10 ;  /* 0x0000000a29007388 */ /* 0x000fe20000000a00 */
[----:B------:R-:W-:-:S03]  /*2910*/  NOP ;  /* 0x0000000000007918 */ /* 0x000fc60000000000 */
[----:B------:R-:W1:Y:S01]  /*2920*/  LDS.64 R8, [R41] ;  /* 0x0000000029087984 */ /* 0x000e620000000a00 */
[----:B0-----:R-:W-:-:S04]  /*2930*/  IMAD.WIDE.U32 R2, R22, R12, UR6 ;  /* 0x0000000616027e25 */ /* 0x001fc8000f8e000c */
[----:B------:R-:W-:Y:S01]  /*2940*/  IMAD R0, R22, R13, R3 ;  /* 0x0000000d16007224 */ /* 0x000fe200078e0203 */
[----:B--2---:R-:W-:-:S04]  /*2950*/  LEA R4, P0, R2, R14, 0x1 ;  /* 0x0000000e02047211 */ /* 0x004fc800078008ff */
[----:B------:R-:W-:Y:S02]  /*2960*/  LEA.HI.X R5, R2, R15, R0, 0x1, P0 ;  /* 0x0000000f02057211 */ /* 0x000fe400000f0c00 */
[----:B------:R-:W-:Y:S01]  /*2970*/  IADD3 R38, P0, PT, R38, -0x100, RZ ;  /* 0xffffff0026267810 */ /* 0x000fe20007f1e0ff */
[----:B------:R-:W-:-:S03]  /*2980*/  IMAD.WIDE.U32 R2, R32, 0x8, R4 ;  /* 0x0000000820027825 */ /* 0x000fc600078e0004 */
[----:B------:R-:W-:Y:S02]  /*2990*/  IADD3.X R39, PT, PT, R39, -0x1, RZ, P0, !PT ;  /* 0xffffffff27277810 */ /* 0x000fe400007fe4ff */
[----:B-1----:R0:W-:Y:S01]  /*29a0*/  STG.E.64 desc[UR16][R2.64], R8 ;  /* 0x0000000802007986 */ /* 0x0021e2000c101b10 */
[----:B------:R-:W-:Y:S06]  /*29b0*/  BRA.U UP0, `(.L_x_10037) ;  /* 0xffffffdd00287547 */ /* 0x000fec000b83ffff */
.L_x_10021:
        /* <DEDUP_REMOVED lines=34> */
.L_x_10039:
[----:B------:R-:W-:Y:S05]  /*2be0*/  BSYNC.RECONVERGENT B0 ;  /* 0x0000000000007941 */ /* 0x000fea0003800200 */
.L_x_10038:
        /* <DEDUP_REMOVED lines=26> */
.L_x_10041:
[----:B------:R-:W-:Y:S05]  /*2d90*/  BSYNC.RECONVERGENT B0 ;  /* 0x0000000000007941 */ /* 0x000fea0003800200 */
.L_x_10040:
        /* <DEDUP_REMOVED lines=22> */
.L_x_10043:
        /* <DEDUP_REMOVED lines=51> */
.L_x_10042:
[----:B------:R-:W-:Y:S05]  /*3230*/  EXIT ;  /* 0x000000000000794d */ /* 0x000fea0003800000 */
.L_x_10044:
        /* <DEDUP_REMOVED lines=12> */
.L_x_10554:


//--------------------- .text._Z25selective_scan_bwd_kernelI32Selective_Scan_bwd_kernel_traitsILi32ELi4ELb1ELb0ELb0ELb1ELb1EN3c108BFloat16EfEEv12SSMParamsBwd --------------------------
	.section	.text._Z25selective_scan_bwd_kernelI32Selective_Scan_bwd_kernel_traitsILi32ELi4ELb1ELb0ELb0ELb1ELb1EN3c108BFloat16EfEEv12SSMParamsBwd,"ax",@progbits
	.align	128
        .global         _Z25selective_scan_bwd_kernelI32Selective_Scan_bwd_kernel_traitsILi32ELi4ELb1ELb0ELb0ELb1ELb1EN3c108BFloat16EfEEv12SSMParamsBwd
        .type           _Z25selective_scan_bwd_kernelI32Selective_Scan_bwd_kernel_traitsILi32ELi4ELb1ELb0ELb0ELb1ELb1EN3c108BFloat16EfEEv12SSMParamsBwd,@function
        .size           _Z25selective_scan_bwd_kernelI32Selective_Scan_bwd_kernel_traitsILi32ELi4ELb1ELb0ELb0ELb1ELb1EN3c108BFloat16EfEEv12SSMParamsBwd,(.L_x_10555 - _Z25selective_scan_bwd_kernelI32Selective_Scan_bwd_kernel_traitsILi32ELi4ELb1ELb0ELb0ELb1ELb1EN3c108BFloat16EfEEv12SSMParamsBwd)
        .other          _Z25selective_scan_bwd_kernelI32Selective_Scan_bwd_kernel_traitsILi32ELi4ELb1ELb0ELb0ELb1ELb1EN3c108BFloat16EfEEv12SSMParamsBwd,@"STO_CUDA_ENTRY STV_DEFAULT"
_Z25selective_scan_bwd_kernelI32Selective_Scan_bwd_kernel_traitsILi32ELi4ELb1ELb0ELb0ELb1ELb1EN3c108BFloat16EfEEv12SSMParamsBwd:
.text._Z25selective_scan_bwd_kernelI32Selective_Scan_bwd_kernel_traitsILi32ELi4ELb1ELb0ELb0ELb1ELb1EN3c108BFloat16EfEEv12SSMParamsBwd:
        /* <DEDUP_REMOVED lines=102> */
.L_x_10062:
        /* <DEDUP_REMOVED lines=8> */
[----:B------:R-:W-:Y:S01]  /*06e0*/  LDS.64 R2, [R41] ;  /* 0x0000000029027984 */ /* 0x000fe20000000a00 */
[----:B------:R-:W-:Y:S06]  /*06f0*/  BAR.SYNC.DEFER_BLOCKING 0x0 ;  /* 0x0000000000007b1d */ /* 0x000fec0000010000 */
[----:B------:R-:W2:Y:S01]  /*0700*/  LDG.E.64 R10, desc[UR16][R4.64] ;  /* 0x00000010040a7981 */ /* 0x000ea2000c1e1b00 */
[----:B------:R-:W-:-:S03]  /*0710*/  IMAD.WIDE.U32 R12, R32, 0x8, R38 ;  /* 0x00000008200c7825 */ /* 0x000fc600078e0026 */
[----:B--2---:R-:W-:Y:S01]  /*0720*/  STS.64 [R41], R10 ;  /* 0x0000000a29007388 */ /* 0x004fe20000000a00 */
[----:B------:R-:W-:-:S03]  /*0730*/  NOP ;  /* 0x0000000000007918 */ /* 0x000fc60000000000 */
[----:B------:R-:W0:Y:S01]  /*0740*/  LDS.64 R14, [R41] ;  /* 0x00000000290e7984 */ /* 0x000e220000000a00 */
[----:B------:R-:W-:Y:S06]  /*0750*/  BAR.SYNC.DEFER_BLOCKING 0x0 ;  /* 0x0000000000007b1d */ /* 0x000fec0000010000 */
[----:B------:R-:W2:Y:S01]  /*0760*/  LDG.E.64 R12, desc[UR16][R12.64] ;  /* 0x000000100c0c7981 */ /* 0x000ea2000c1e1b00 */
[----:B------:R-:W-:Y:S01]  /*0770*/  BSSY.RECONVERGENT B0, `(.L_x_10046) ;  /* 0x0000030000007945 */ /* 0x000fe20003800200 */
[C---:B0-----:R-:W-:Y:S02]  /*0780*/  SHF.L.U32 R43, R14.reuse, 0x10, RZ ;  /* 0x000000100e2b7819 */ /* 0x041fe400000006ff */
[----:B------:R-:W-:-:S02]  /*0790*/  SHF.R.U64 R9, R14, 0x10, R15 ;  /* 0x000000100e097819 */ /* 0x000fc4000000120f */
[----:B------:R-:W-:Y:S01]  /*07a0*/  SHF.R.U32.HI R45, RZ, 0x10, R15 ;  /* 0x00000010ff2d7819 */ /* 0x000fe2000001160f */
[--C-:B-----5:R-:W-:Y:S01]  /*07b0*/  FADD.FTZ R43, R43, R24.reuse ;  /* 0x000000182b2b7221 */ /* 0x120fe20000010000 */
[----:B------:R-:W-:Y:S02]  /*07c0*/  SHF.L.U32 R15, R15, 0x10, RZ ;  /* 0x000000100f0f7819 */ /* 0x000fe400000006ff */
        /* <DEDUP_REMOVED lines=9> */
[----:B--2---:R0:W-:Y:S01]  /*0860*/  STS.64 [R41], R12 ;  /* 0x0000000c29007388 */ /* 0x0041e20000000a00 */
[----:B------:R-:W-:Y:S01]  /*0870*/  NOP ;  /* 0x0000000000007918 */ /* 0x000fe20000000000 */
[----:B------:R-:W-:Y:S10]  /*0880*/  @P3 BRA `(.L_x_10047) ;  /* 0x0000000000783947 */ /* 0x000ff40003800000 */
[----:B------:R-:W-:Y:S01]  /*0890*/  FMUL.FTZ R43, R43, 1.4426950216293334961 ;  /* 0x3fb8aa3b2b2b7820 */ /* 0x000fe20000410000 */
[----:B------:R-:W-:Y:S01]  /*08a0*/  HFMA2 R10, -RZ, RZ, 1.625, 0 ;  /* 0x3e800000ff0a7431 */ /* 0x000fe200000001ff */
[----:B------:R-:W-:Y:S02]  /*08b0*/  MOV R11, 0x3d39bf78 ;  /* 0x3d39bf78000b7802 */ /* 0x000fe40000000f00 */
        /* <DEDUP_REMOVED lines=27> */
.L_x_10047:
[----:B------:R-:W-:Y:S05]  /*0a70*/  BSYNC.RECONVERGENT B0 ;  /* 0x0000000000007941 */ /* 0x000fea0003800200 */
.L_x_10046:
        /* <DEDUP_REMOVED lines=32> */
.L_x_10049:
[----:B------:R-:W-:Y:S05]  /*0c80*/  BSYNC.RECONVERGENT B0 ;  /* 0x0000000000007941 */ /* 0x000fea0003800200 */
.L_x_10048:
        /* <DEDUP_REMOVED lines=32> */
.L_x_10051:
[----:B------:R-:W-:Y:S05]  /*0e90*/  BSYNC.RECONVERGENT B0 ;  /* 0x0000000000007941 */ /* 0x000fea0003800200 */
.L_x_10050:
        /* <DEDUP_REMOVED lines=32> */
.L_x_10053:
[----:B------:R-:W-:Y:S05]  /*10a0*/  BSYNC.RECONVERGENT B0 ;  /* 0x0000000000007941 */ /* 0x000fea0003800200 */
.L_x_10052:
        /* <DEDUP_REMOVED lines=17> */
[----:B------:R-:W2:Y:S01]  /*11c0*/  LDS.64 R8, [R41] ;  /* 0x0000000029087984 */ /* 0x000ea20000000a00 */
[----:B------:R-:W-:Y:S01]  /*11d0*/  IMAD.WIDE.U32 R10, R32, 0x8, R10 ;  /* 0x00000008200a7825 */ /* 0x000fe200078e000a */
[----:B------:R-:W-:Y:S06]  /*11e0*/  BAR.SYNC.DEFER_BLOCKING 0x0 ;  /* 0x0000000000007b1d */ /* 0x000fec0000010000 */
[----:B0-----:R-:W5:Y:S01]  /*11f0*/  LDG.E.64 R12, desc[UR16][R10.64] ;  /* 0x000000100a0c7981 */ /* 0x001f62000c1e1b00 */
[----:B-1----:R-:W-:-:S04]  /*1200*/  UIMAD.WIDE.U32 UR6, UR18, UR12, UR4 ;  /* 0x0000000c120672a5 */ /* 0x002fc8000f8e0004 */
        /* <DEDUP_REMOVED lines=9> */
[----:B-----5:R-:W-:Y:S01]  /*12a0*/  STS.64 [R41], R12 ;  /* 0x0000000c29007388 */ /* 0x020fe20000000a00 */
[----:B------:R-:W-:-:S03]  /*12b0*/  NOP ;  /* 0x0000000000007918 */ /* 0x000fc60000000000 */
[----:B------:R-:W0:Y:S01]  /*12c0*/  LDS.64 R48, [R41] ;  /* 0x0000000029307984 */ /* 0x000e220000000a00 */
[----:B------:R-:W-:Y:S06]  /*12d0*/  BAR.SYNC.DEFER_BLOCKING 0x0 ;  /* 0x0000000000007b1d */ /* 0x000fec0000010000 */
[----:B------:R-:W4:Y:S01]  /*12e0*/  LDG.E.64 R14, desc[UR16][R14.64] ;  /* 0x000000100e0e7981 */ /* 0x000f22000c1e1b00 */
[----:B--2---:R-:W-:Y:S01]  /*12f0*/  SHF.L.U32 R47, R9, 0x10, RZ ;  /* 0x00000010092f7819 */ /* 0x004fe200000006ff */
[----:B---3--:R-:W-:Y:S01]  /*1300*/  UIMAD.WIDE.U32 UR6, UR18, UR10, UR4 ;  /* 0x0000000a120672a5 */ /* 0x008fe2000f8e0004 */
[----:B------:R-:W-:-:S02]  /*1310*/  SHF.R.U64 R52, R8, 0x10, R9 ;  /* 0x0000001008347819 */ /* 0x000fc40000001209 */
[----:B------:R-:W-:Y:S01]  /*1320*/  SHF.R.U32.HI R50, RZ, 0x10, R9 ;  /* 0x00000010ff327819 */ /* 0x000fe20000011609 */
[----:B------:R-:W-:Y:S01]  /*1330*/  UIMAD UR7, UR18, UR11, UR7 ;  /* 0x0000000b120772a4 */ /* 0x000fe2000f8e0207 */
[----:B------:R-:W-:Y:S01]  /*1340*/  SHF.L.U32 R52, R52, 0x10, RZ ;  /* 0x0000001034347819 */ /* 0x000fe200000006ff */
[----:B------:R-:W1:Y:S01]  /*1350*/  LDCU.64 UR10, c[0x0][0x490] ;  /* 0x00009200ff0a77ac */ /* 0x000e620008000a00 */
[----:B------:R-:W-:Y:S02]  /*1360*/  SHF.L.U32 R50, R50, 0x10, RZ ;  /* 0x0000001032327819 */ /* 0x000fe400000006ff */
[----:B------:R-:W-:Y:S02]  /*1370*/  SHF.L.U32 R56, R8, 0x10, RZ ;  /* 0x0000001008387819 */ /* 0x000fe400000006ff */
[----:B0-----:R-:W-:Y:S02]  /*1380*/  SHF.L.U32 R19, R49, 0x10, RZ ;  /* 0x0000001031137819 */ /* 0x001fe400000006ff */
[----:B------:R-:W-:-:S02]  /*1390*/  SHF.R.U32.HI R20, RZ, 0x10, R49 ;  /* 0x00000010ff147819 */ /* 0x000fc40000011631 */
[----:B------:R-:W-:Y:S01]  /*13a0*/  SHF.R.U64 R0, R48, 0x10, R49 ;  /* 0x0000001030007819 */ /* 0x000fe20000001231 */
[----:B------:R-:W-:Y:S01]  /*13b0*/  FMUL.FTZ R16, R19, -1.4426950216293334961 ;  /* 0xbfb8aa3b13107820 */ /* 0x000fe20000410000 */
[----:B------:R-:W-:Y:S02]  /*13c0*/  SHF.L.U32 R20, R20, 0x10, RZ ;  /* 0x0000001014147819 */ /* 0x000fe400000006ff */
[----:B------:R-:W-:Y:S02]  /*13d0*/  SHF.L.U32 R0, R0, 0x10, RZ ;  /* 0x0000001000007819 */ /* 0x000fe400000006ff */
[----:B------:R-:W-:Y:S01]  /*13e0*/  SHF.L.U32 R48, R48, 0x10, RZ ;  /* 0x0000001030307819 */ /* 0x000fe200000006ff */
[----:B------:R-:W0:Y:S01]  /*13f0*/  MUFU.EX2 R16, R16 ;  /* 0x0000001000107308 */ /* 0x000e220000000800 */
[----:B------:R-:W-:Y:S01]  /*1400*/  FMUL.FTZ R17, R20, -1.4426950216293334961 ;  /* 0xbfb8aa3b14117820 */ /* 0x000fe20000410000 */
[----:B------:R-:W-:Y:S01]  /*1410*/  FMUL.FTZ R13, R0, -1.4426950216293334961 ;  /* 0xbfb8aa3b000d7820 */ /* 0x000fe20000410000 */
[----:B-1----:R-:W-:Y:S01]  /*1420*/  UISETP.NE.U32.AND UP0, UPT, UR10, URZ, UPT ;  /* 0x000000ff0a00728c */ /* 0x002fe2000bf05070 */
[----:B------:R-:W-:-:S03]  /*1430*/  FMUL.FTZ R12, R48, -1.4426950216293334961 ;  /* 0xbfb8aa3b300c7820 */ /* 0x000fc60000410000 */
[----:B------:R-:W1:Y:S01]  /*1440*/  MUFU.EX2 R17, R17 ;  /* 0x0000001100117308 */ /* 0x000e620000000800 */
[----:B------:R-:W-:-:S03]  /*1450*/  UISETP.NE.AND.EX UP0, UPT, UR11, URZ, UPT, UP0 ;  /* 0x000000ff0b00728c */ /* 0x000fc6000bf05300 */
[----:B------:R-:W2:Y:S01]  /*1460*/  MUFU.EX2 R13, R13 ;  /* 0x0000000d000d7308 */ /* 0x000ea20000000800 */
[----:B0-----:R-:W-:-:S03]  /*1470*/  FADD.FTZ R54, R16, 1 ;  /* 0x3f80000010367421 */ /* 0x001fc60000010000 */
[----:B------:R-:W0:Y:S04]  /*1480*/  MUFU.EX2 R12, R12 ;  /* 0x0000000c000c7308 */ /* 0x000e280000000800 */
[----:B------:R-:W3:Y:S01]  /*1490*/  MUFU.RCP R54, R54 ;  /* 0x0000003600367308 */ /* 0x000ee20000001000 */
[----:B-1----:R-:W-:Y:S01]  /*14a0*/  FADD.FTZ R51, R17, 1 ;  /* 0x3f80000011337421 */ /* 0x002fe20000010000 */
[----:B--2---:R-:W-:-:S06]  /*14b0*/  FADD.FTZ R53, R13, 1 ;  /* 0x3f8000000d357421 */ /* 0x004fcc0000010000 */
[----:B------:R-:W1:Y:S01]  /*14c0*/  MUFU.RCP R51, R51 ;  /* 0x0000003300337308 */ /* 0x000e620000001000 */
[----:B0-----:R-:W-:-:S07]  /*14d0*/  FADD.FTZ R12, R12, 1 ;  /* 0x3f8000000c0c7421 */ /* 0x001fce0000010000 */
[----:B------:R-:W0:Y:S08]  /*14e0*/  MUFU.RCP R53, R53 ;  /* 0x0000003500357308 */ /* 0x000e300000001000 */
[----:B------:R2:W5:Y:S01]  /*14f0*/  MUFU.RCP R59, R12 ;  /* 0x0000000c003b7308 */ /* 0x0005620000001000 */
[----:B----4-:R3:W-:Y:S01]  /*1500*/  STS.64 [R41], R14 ;  /* 0x0000000e29007388 */ /* 0x0107e20000000a00 */
[----:B------:R-:W-:-:S03]  /*1510*/  NOP ;  /* 0x0000000000007918 */ /* 0x000fc60000000000 */
[----:B------:R-:W4:Y:S01]  /*1520*/  LDS.64 R10, [R41] ;  /* 0x00000000290a7984 */ /* 0x000f220000000a00 */
[----:B---3--:R-:W-:-:S04]  /*1530*/  FADD.FTZ R14, -R54, 1 ;  /* 0x3f800000360e7421 */ /* 0x008fc80000010100 */
[C---:B------:R-:W-:Y:S01]  /*1540*/  FFMA.FTZ R14, R19.reuse, R14, 1 ;  /* 0x3f800000130e7423 */ /* 0x040fe2000001000e */
[----:B------:R-:W-:Y:S01]  /*1550*/  FMUL.FTZ R19, R19, R54 ;  /* 0x0000003613137220 */ /* 0x000fe20000410000 */
[----:B----4-:R-:W-:Y:S02]  /*1560*/  SHF.L.U32 R18, R11, 0x10, RZ ;  /* 0x000000100b127819 */ /* 0x010fe400000006ff */
[--C-:B------:R-:W-:Y:S02]  /*1570*/  SHF.R.U32.HI R49, RZ, 0x10, R11.reuse ;  /* 0x00000010ff317819 */ /* 0x100fe4000001160b */
[----:B------:R-:W-:Y:S01]  /*1580*/  SHF.R.U64 R57, R10, 0x10, R11 ;  /* 0x000000100a397819 */ /* 0x000fe2000000120b */
[----:B------:R-:W-:Y:S01]  /*1590*/  FMUL.FTZ R9, R47, R18 ;  /* 0x000000122f097220 */ /* 0x000fe20000410000 */
[----:B------:R-:W-:Y:S02]  /*15a0*/  SHF.L.U32 R49, R49, 0x10, RZ ;  /* 0x0000001031317819 */ /* 0x000fe400000006ff */
[----:B------:R-:W-:Y:S01]  /*15b0*/  SHF.L.U32 R57, R57, 0x10, RZ ;  /* 0x0000001039397819 */ /* 0x000fe200000006ff */
[----:B------:R-:W-:Y:S01]  /*15c0*/  FMUL.FTZ R9, R54, R9 ;  /* 0x0000000936097220 */ /* 0x000fe20000410000 */
[----:B------:R-:W-:Y:S01]  /*15d0*/  SHF.L.U32 R55, R10, 0x10, RZ ;  /* 0x000000100a377819 */ /* 0x000fe200000006ff */
[----:B------:R-:W-:-:S02]  /*15e0*/  FMUL.FTZ R16, R50, R49 ;  /* 0x0000003132107220 */ /* 0x000fc40000410000 */
[----:B------:R-:W-:Y:S01]  /*15f0*/  FMUL.FTZ R14, R9, R14 ;  /* 0x0000000e090e7220 */ /* 0x000fe20000410000 */
[C---:B-1----:R-:W-:Y:S01]  /*1600*/  FADD.FTZ R9, -R51.reuse, 1 ;  /* 0x3f80000033097421 */ /* 0x042fe20000010100 */
[----:B------:R-:W-:Y:S01]  /*1610*/  FMUL.FTZ R16, R51, R16 ;  /* 0x0000001033107220 */ /* 0x000fe20000410000 */
[----:B--2---:R-:W-:Y:S01]  /*1620*/  FMUL.FTZ R12, R52, R57 ;  /* 0x00000039340c7220 */ /* 0x004fe20000410000 */
[----:B------:R-:W-:Y:S01]  /*1630*/  FMUL.FTZ R8, R56, R55 ;  /* 0x0000003738087220 */ /* 0x000fe20000410000 */
[----:B------:R-:W-:Y:S01]  /*1640*/  FFMA.FTZ R9, R20, R9, 1 ;  /* 0x3f80000014097423 */ /* 0x000fe20000010009 */
[----:B------:R-:W-:Y:S01]  /*1650*/  F2F.BF16.F32 R14, R14 ;  /* 0x0000000e000e7304 */ /* 0x000fe20000202000 */
[----:B0-----:R-:W-:Y:S01]  /*1660*/  FMUL.FTZ R12, R53, R12 ;  /* 0x0000000c350c7220 */ /* 0x001fe20000410000 */
[----:B-----5:R-:W-:Y:S01]  /*1670*/  FMUL.FTZ R8, R59, R8 ;  /* 0x000000083b087220 */ /* 0x020fe20000410000 */
[----:B------:R-:W-:Y:S01]  /*1680*/  FMUL.FTZ R16, R16, R9 ;  /* 0x0000000910107220 */ /* 0x000fe20000410000 */
[----:B------:R-:W-:Y:S01]  /*1690*/  FADD.FTZ R9, -R53, 1 ;  /* 0x3f80000035097421 */ /* 0x000fe20000010100 */
[----:B------:R-:W-:Y:S01]  /*16a0*/  FMUL.FTZ R53, R0, R53 ;  /* 0x0000003500357220 */ /* 0x000fe20000410000 */
[----:B------:R-:W-:-:S02]  /*16b0*/  FMUL.FTZ R20, R20, R51 ;  /* 0x0000003314147220 */ /* 0x000fc40000410000 */
[----:B------:R-:W-:Y:S01]  /*16c0*/  FFMA.FTZ R11, R0, R9, 1 ;  /* 0x3f800000000b7423 */ /* 0x000fe20000010009 */
[----:B------:R-:W-:Y:S01]  /*16d0*/  FADD.FTZ R9, -R59, 1 ;  /* 0x3f8000003b097421 */ /* 0x000fe20000010100 */
[----:B------:R-:W0:Y:S01]  /*16e0*/  F2F.BF16.F32 R15, R16 ;  /* 0x00000010000f7304 */ /* 0x000e220000202000 */
[----:B------:R-:W-:Y:S01]  /*16f0*/  FMUL.FTZ R59, R48, R59 ;  /* 0x0000003b303b7220 */ /* 0x000fe20000410000 */
[----:B------:R-:W-:Y:S01]  /*1700*/  FMUL.FTZ R13, R12, R11 ;  /* 0x0000000b0c0d7220 */ /* 0x000fe20000410000 */
[----:B------:R-:W-:Y:S01]  /*1710*/  FFMA.FTZ R9, R48, R9, 1 ;  /* 0x3f80000030097423 */ /* 0x000fe20000010009 */
[----:B------:R-:W-:Y:S01]  /*1720*/  FMUL.FTZ R48, R47, R19 ;  /* 0x000000132f307220 */ /* 0x000fe20000410000 */
[----:B------:R-:W-:Y:S02]  /*1730*/  FMUL.FTZ R0, R56, R59 ;  /* 0x0000003b38007220 */ /* 0x000fe40000410000 */
[----:B------:R-:W-:Y:S01]  /*1740*/  FMUL.FTZ R12, R8, R9 ;  /* 0x00000009080c7220 */ /* 0x000fe20000410000 */
[----:B------:R-:W1:Y:S01]  /*1750*/  F2F.BF16.F32 R13, R13 ;  /* 0x0000000d000d7304 */ /* 0x000e620000202000 */
[----:B0-----:R-:W-:-:S07]  /*1760*/  PRMT R15, R14, 0x5410, R15 ;  /* 0x000054100e0f7816 */ /* 0x001fce000000000f */
[----:B------:R0:W2:Y:S01]  /*1770*/  F2F.BF16.F32 R11, R12 ;  /* 0x0000000c000b7304 */ /* 0x0000a20000202000 */
[----:B-1----:R-:W-:Y:S02]  /*1780*/  IMAD.WIDE.U32 R8, R13, 0x10000, RZ ;  /* 0x000100000d087825 */ /* 0x002fe400078e00ff */
[----:B0-----:R-:W0:Y:S03]  /*1790*/  LDC.64 R12, c[0x0][0x558] ;  /* 0x00015600ff0c7b82 */ /* 0x001e260000000a00 */
[----:B------:R-:W-:Y:S02]  /*17a0*/  LOP3.LUT R17, R15, R9, RZ, 0xfc, !PT ;  /* 0x000000090f117212 */ /* 0x000fe400078efcff */
[----:B--2---:R-:W-:-:S03]  /*17b0*/  LOP3.LUT R16, R8, R11, RZ, 0xfc, !PT ;  /* 0x0000000b08107212 */ /* 0x004fc600078efcff */
[----:B------:R-:W-:Y:S08]  /*17c0*/  BAR.SYNC.DEFER_BLOCKING 0x0 ;  /* 0x0000000000007b1d */ /* 0x000ff00000010000 */
[----:B------:R-:W1:Y:S01]  /*17d0*/  LDC.64 R10, c[0x0][0x510] ;  /* 0x00014400ff0a7b82 */ /* 0x000e620000000a00 */
[----:B------:R-:W-:Y:S01]  /*17e0*/  STS.64 [R41], R16 ;  /* 0x0000001029007388 */ /* 0x000fe20000000a00 */
[----:B------:R-:W-:-:S03]  /*17f0*/  NOP ;  /* 0x0000000000007918 */ /* 0x000fc60000000000 */
[----:B------:R-:W2:Y:S01]  /*1800*/  LDS.64 R8, [R41] ;  /* 0x0000000029087984 */ /* 0x000ea20000000a00 */
[----:B-1----:R-:W-:-:S04]  /*1810*/  IMAD.WIDE.U32 R14, R22, R10, UR6 ;  /* 0x00000006160e7e25 */ /* 0x002fc8000f8e000a */
[----:B------:R-:W-:Y:S01]  /*1820*/  IMAD R11, R22, R11, R15 ;  /* 0x0000000b160b7224 */ /* 0x000fe200078e020f */
[----:B0-----:R-:W-:-:S04]  /*1830*/  LEA R12, P0, R14, R12, 0x1 ;  /* 0x0000000c0e0c7211 */ /* 0x001fc800078008ff */
[----:B------:R-:W-:-:S03]  /*1840*/  LEA.HI.X R13, R14, R13, R11, 0x1, P0 ;  /* 0x0000000d0e0d7211 */ /* 0x000fc600000f0c0b */
[----:B------:R-:W-:-:S05]  /*1850*/  IMAD.WIDE.U32 R12, R32, 0x8, R12 ;  /* 0x00000008200c7825 */ /* 0x000fca00078e000c */
[----:B--2---:R0:W-:Y:S01]  /*1860*/  STG.E.64 desc[UR16][R12.64], R8 ;  /* 0x000000080c007986 */ /* 0x0041e2000c101b10 */
[----:B------:R-:W-:Y:S05]  /*1870*/  BRA.U !UP0, `(.L_x_10054) ;  /* 0x0000000108707547 */ /* 0x000fea000b800000 */
        /* <DEDUP_REMOVED lines=13> */
[----:B------:R-:W-:Y:S02]  /*1950*/  MOV R11, UR7 ;  /* 0x00000007000b7c02 */ /* 0x000fe40008000f00 */
[----:B------:R-:W-:Y:S02]  /*1960*/  MOV R10, UR6 ;  /* 0x00000006000a7c02 */ /* 0x000fe40008000f00 */
[----:B------:R-:W-:Y:S02]  /*1970*/  MOV R11, UR9 ;  /* 0x00000009000b7c02 */ /* 0x000fe40008000f00 */
[----:B0-----:R-:W-:Y:S01]  /*1980*/  PRMT R13, R18, 0x5410, R49 ;  /* 0x00005410120d7816 */ /* 0x001fe20000000031 */
[----:B------:R-:W-:-:S03]  /*1990*/  IMAD.WIDE.U32 R10, R22, UR14, R10 ;  /* 0x0000000e160a7c25 */ /* 0x000fc6000f8e000a */
[----:B------:R-:W-:Y:S01]  /*19a0*/  LOP3.LUT R13, R13, R9, RZ, 0xfc, !PT ;  /* 0x000000090d0d7212 */ /* 0x000fe200078efcff */
[----:B------:R-:W-:Y:S01]  /*19b0*/  IMAD R11, R22, UR15, R11 ;  /* 0x0000000f160b7c24 */ /* 0x000fe2000f8e020b */
[----:B-1----:R-:W-:Y:S02]  /*19c0*/  LOP3.LUT R12, R8, R55, RZ, 0xfc, !PT ;  /* 0x00000037080c7212 */ /* 0x002fe400078efcff */
[----:B------:R-:W-:-:S03]  /*19d0*/  LEA R14, P0, R10, UR10, 0x1 ;  /* 0x0000000a0a0e7c11 */ /* 0x000fc6000f8008ff */
[----:B------:R-:W-:Y:S01]  /*19e0*/  STS.64 [R41], R12 ;  /* 0x0000000c29007388 */ /* 0x000fe20000000a00 */
[----:B------:R-:W-:-:S03]  /*19f0*/  NOP ;  /* 0x0000000000007918 */ /* 0x000fc60000000000 */
[----:B------:R-:W0:Y:S01]  /*1a00*/  LDS.64 R8, [R41] ;  /* 0x0000000029087984 */ /* 0x000e220000000a00 */
[----:B------:R-:W-:-:S03]  /*1a10*/  LEA.HI.X R15, R10, UR11, R11, 0x1, P0 ;  /* 0x0000000b0a0f7c11 */ /* 0x000fc600080f0c0b */
[----:B------:R-:W-:-:S05]  /*1a20*/  IMAD.WIDE.U32 R10, R32, 0x8, R14 ;  /* 0x00000008200a7825 */ /* 0x000fca00078e000e */
[----:B0-----:R1:W-:Y:S02]  /*1a30*/  STG.E.64 desc[UR16][R10.64], R8 ;  /* 0x000000080a007986 */ /* 0x0013e4000c101b10 */
.L_x_10054:
[----:B------:R-:W2:Y:S01]  /*1a40*/  LDCU UR10, c[0x0][0x38c] ;  /* 0x00007180ff0a77ac */ /* 0x000ea20008000800 */
[----:B------:R-:W-:Y:S01]  /*1a50*/  SHF.L.U32 R54, R2, 0x10, RZ ;  /* 0x0000001002367819 */ /* 0x000fe200000006ff */
[----:B------:R-:W-:Y:S01]  /*1a60*/  FMUL.FTZ R52, R52, R53 ;  /* 0x0000003534347220 */ /* 0x000fe20000410000 */
[----:B------:R-:W-:Y:S01]  /*1a70*/  SHF.R.U64 R49, R2, 0x10, R3 ;  /* 0x0000001002317819 */ /* 0x000fe20000001203 */
[----:B------:R-:W-:Y:S01]  /*1a80*/  FMUL.FTZ R50, R50, R20 ;  /* 0x0000001432327220 */ /* 0x000fe20000410000 */
[----:B------:R-:W-:Y:S01]  /*1a90*/  SHF.L.U32 R47, R3, 0x10, RZ ;  /* 0x00000010032f7819 */ /* 0x000fe200000006ff */
[----:B------:R-:W-:Y:S01]  /*1aa0*/  FFMA.FTZ R29, R0, R54, R29 ;  /* 0x00000036001d7223 */ /* 0x000fe2000001001d */
[----:B------:R-:W-:Y:S01]  /*1ab0*/  SHF.L.U32 R49, R49, 0x10, RZ ;  /* 0x0000001031317819 */ /* 0x000fe200000006ff */
[----:B------:R-:W-:Y:S01]  /*1ac0*/  HFMA2 R55, -RZ, RZ, 0, 0 ;  /* 0x00000000ff377431 */ /* 0x000fe200000001ff */
[----:B------:R-:W-:Y:S01]  /*1ad0*/  SHF.R.U32.HI R56, RZ, 0x10, R3 ;  /* 0x00000010ff387819 */ /* 0x000fe20000011603 */
[----:B------:R-:W-:Y:S01]  /*1ae0*/  HFMA2 R69, -RZ, RZ, 0, 0 ;  /* 0x00000000ff457431 */ /* 0x000fe200000001ff */
[----:B------:R-:W-:Y:S01]  /*1af0*/  MOV R53, RZ ;  /* 0x000000ff00357202 */ /* 0x000fe20000000f00 */
[----:B------:R-:W-:Y:S01]  /*1b00*/  FFMA.FTZ R29, R52, R49, R29 ;  /* 0x00000031341d7223 */ /* 0x000fe2000001001d */
[----:B------:R-:W-:Y:S01]  /*1b10*/  SHF.L.U32 R56, R56, 0x10, RZ ;  /* 0x0000001038387819 */ /* 0x000fe200000006ff */
[----:B------:R-:W-:Y:S01]  /*1b20*/  FMUL.FTZ R71, R0, R23 ;  /* 0x0000001700477220 */ /* 0x000fe20000410000 */
[----:B------:R-:W-:Y:S01]  /*1b30*/  MOV R51, RZ ;  /* 0x000000ff00337202 */ /* 0x000fe20000000f00 */
        /* <DEDUP_REMOVED lines=16> */
[----:B0-----:R-:W0:Y:S01]  /*1c40*/  LDC.64 R12, c[0x0][0x3a8] ;  /* 0x0000ea00ff0c7b82 */ /* 0x001e220000000a00 */
[----:B------:R-:W-:Y:S01]  /*1c50*/  USHF.L.U32 UR9, UR8, 0xa, URZ ;  /* 0x0000000a08097899 */ /* 0x000fe200080006ff */
[----:B------:R-:W-:Y:S01]  /*1c60*/  FMUL.FTZ R59, R47, R44 ;  /* 0x0000002c2f3b7220 */ /* 0x000fe20000410000 */
[----:B------:R-:W-:Y:S01]  /*1c70*/  FMUL.FTZ R60, R56, R45 ;  /* 0x0000002d383c7220 */ /* 0x000fe20000410000 */
[----:B------:R-:W-:Y:S01]  /*1c80*/  IADD3 R61, PT, PT, R21, 0xbc8, RZ ;  /* 0x00000bc8153d7810 */ /* 0x000fe20007ffe0ff */
[----:B------:R-:W-:Y:S01]  /*1c90*/  ULOP3.LUT UR9, UR9, 0x400, URZ, 0xc0, !UPT ;  /* 0x0000040009097892 */ /* 0x000fe2000f8ec0ff */
[----:B------:R-:W-:Y:S01]  /*1ca0*/  MOV R55, RZ ;  /* 0x000000ff00377202 */ /* 0x000fe20000000f00 */
[----:B------:R-:W-:Y:S01]  /*1cb0*/  UIADD3 UR11, UPT, UPT, -UR10, URZ, URZ ;  /* 0x000000ff0a0b7290 */ /* 0x000fe2000fffe1ff */
[----:B-1----:R-:W1:Y:S01]  /*1cc0*/  LDC.64 R8, c[0x0][0x3e0] ;  /* 0x0000f800ff087b82 */ /* 0x002e620000000a00 */
[----:B------:R-:W-:Y:S01]  /*1cd0*/  MOV R63, R31 ;  /* 0x0000001f003f7202 */ /* 0x000fe20000000f00 */
        /* <DEDUP_REMOVED lines=11> */
[----:B0-----:R-:W-:-:S02]  /*1d90*/  SHF.L.U64.HI R75, R12, 0x2, R13 ;  /* 0x000000020c4b7819 */ /* 0x001fc4000001020d */
[----:B------:R-:W-:Y:S02]  /*1da0*/  ISETP.EQ.AND P0, PT, R32, RZ, !P0 ;  /* 0x000000ff2000720c */ /* 0x000fe40004702270 */
[----:B------:R-:W-:Y:S02]  /*1db0*/  MOV R73, UR6 ;  /* 0x0000000600497c02 */ /* 0x000fe40008000f00 */
[----:B------:R-:W-:Y:S02]  /*1dc0*/  MOV R13, UR7 ;  /* 0x00000007000d7c02 */ /* 0x000fe40008000f00 */
[----:B-1----:R-:W-:Y:S02]  /*1dd0*/  SHF.L.U64.HI R9, R8, 0x2, R9 ;  /* 0x0000000208097819 */ /* 0x002fe40000010209 */
[----:B---34-:R-:W-:-:S07]  /*1de0*/  SHF.L.U64.HI R11, R10, 0x2, R11 ;  /* 0x000000020a0b7819 */ /* 0x018fce000001020b */
.L_x_10061:
[----:B------:R-:W-:Y:S02]  /*1df0*/  MOV R2, R63 ;  /* 0x0000003f00027202 */ /* 0x000fe40000000f00 */
[----:B------:R-:W-:-:S05]  /*1e00*/  MOV R3, R62 ;  /* 0x0000003e00037202 */ /* 0x000fca0000000f00 */
[----:B---3--:R0:W3:Y:S01]  /*1e10*/  LDG.E R70, desc[UR16][R2.64] ;  /* 0x0000001002467981 */ /* 0x0080e2000c1e1900 */
[----:B------:R-:W-:Y:S02]  /*1e20*/  MOV R14, R67 ;  /* 0x00000043000e7202 */ /* 0x000fe40000000f00 */
[----:B------:R-:W-:-:S05]  /*1e30*/  MOV R15, R66 ;  /* 0x00000042000f7202 */ /* 0x000fca0000000f00 */
[----:B------:R-:W4:Y:S01]  /*1e40*/  LDG.E R14, desc[UR16][R14.64] ;  /* 0x000000100e0e7981 */ /* 0x000f22000c1e1900 */
[----:B0-----:R-:W-:Y:S02]  /*1e50*/  MOV R2, R65 ;  /* 0x0000004100027202 */ /* 0x001fe40000000f00 */
[----:B------:R-:W-:-:S05]  /*1e60*/  MOV R3, R64 ;  /* 0x0000004000037202 */ /* 0x000fca0000000f00 */
[----:B------:R-:W4:Y:S01]  /*1e70*/  LDG.E R17, desc[UR16][R2.64] ;  /* 0x0000001002117981 */ /* 0x000f22000c1e1900 */
[----:B------:R-:W-:-:S04]  /*1e80*/  SEL R78, R73, R40, !P1 ;  /* 0x00000028494e7207 */ /* 0x000fc80004800000 */
[----:B------:R-:W-:Y:S02]  /*1e90*/  LEA R77, R78, R21, 0x2 ;  /* 0x000000154e4d7211 */ /* 0x000fe400078e10ff */
[----:B------:R-:W-:Y:S01]  /*1ea0*/  ISETP.NE.AND P1, PT, R32, 0x1f, PT ;  /* 0x0000001f2000780c */ /* 0x000fe20003f25270 */
[----:B------:R-:W-:Y:S01]  /*1eb0*/  BSSY.RECONVERGENT B0, `(.L_x_10056) ;  /* 0x0000018000007945 */ /* 0x000fe20003800200 */
[----:B---3--:R-:W-:-:S04]  /*1ec0*/  FMUL.FTZ R16, R70, 1.4426950216293334961 ;  /* 0x3fb8aa3b46107820 */ /* 0x008fc80000410000 */
[C---:B------:R-:W-:Y:S01]  /*1ed0*/  FMUL.FTZ R82, R16.reuse, R43 ;  /* 0x0000002b10527220 */ /* 0x040fe20000410000 */
[C---:B------:R-:W-:Y:S01]  /*1ee0*/  FMUL.FTZ R81, R16.reuse, R46 ;  /* 0x0000002e10517220 */ /* 0x040fe20000410000 */
[C---:B------:R-:W-:Y:S01]  /*1ef0*/  FMUL.FTZ R78, R16.reuse, R44 ;  /* 0x0000002c104e7220 */ /* 0x040fe20000410000 */
[----:B------:R-:W-:-:S03]  /*1f00*/  FMUL.FTZ R87, R16, R45 ;  /* 0x0000002d10577220 */ /* 0x000fc60000410000 */
[----:B------:R-:W0:Y:S04]  /*1f10*/  MUFU.EX2 R82, R82 ;  /* 0x0000005200527308 */ /* 0x000e280000000800 */
[----:B------:R-:W1:Y:S04]  /*1f20*/  MUFU.EX2 R81, R81 ;  /* 0x0000005100517308 */ /* 0x000e680000000800 */
[----:B------:R-:W3:Y:S04]  /*1f30*/  MUFU.EX2 R78, R78 ;  /* 0x0000004e004e7308 */ /* 0x000ee80000000800 */
        /* <DEDUP_REMOVED lines=12> */
[----:B------:R0:W1:Y:S01]  /*2000*/  LDS R86, [R68+UR9] ;  /* 0x0000000944567984 */ /* 0x0000620008000800 */
[----:B------:R-:W-:Y:S05]  /*2010*/  BRA `(.L_x_10058) ;  /* 0x0000000000047947 */ /* 0x000fea0003800000 */
.L_x_10057:
[----:B------:R3:W4:Y:S02]  /*2020*/  LDS R86, [R74+0xb4c] ;  /* 0x000b4c004a567984 */ /* 0x0007240000000800 */
.L_x_10058:
[----:B------:R-:W-:Y:S05]  /*2030*/  BSYNC.RECONVERGENT B0 ;  /* 0x0000000000007941 */ /* 0x000fea0003800200 */
.L_x_10056:
        /* <DEDUP_REMOVED lines=19> */
[----:B------:R-:W1:Y:S01]  /*2170*/  SHFL.DOWN PT, R89, R16, 0x1, 0x1f ;  /* 0x08201f0010597f89 */ /* 0x000e6200000e0000 */
[----:B------:R-:W-:Y:S01]  /*2180*/  MOV R17, R85 ;  /* 0x0000005500117202 */ /* 0x000fe20000000f00 */
[----:B------:R-:W-:Y:S01]  /*2190*/  FMUL.FTZ R2, R78, R3 ;  /* 0x000000034e027220 */ /* 0x000fe20000410000 */
[----:B------:R-:W-:Y:S01]  /*21a0*/  ISETP.NE.AND P3, PT, R32, RZ, PT ;  /* 0x000000ff2000720c */ /* 0x000fe20003f65270 */
[----:B------:R-:W4:Y:S01]  /*21b0*/  SHFL.DOWN PT, R88, R85, 0x1, 0x1f ;  /* 0x08201f0055587f89 */ /* 0x000f2200000e0000 */
[----:B------:R-:W-:Y:S01]  /*21c0*/  BSSY.RECONVERGENT B0, `(.L_x_10059) ;  /* 0x00000a1000007945 */ /* 0x000fe20003800200 */
[----:B------:R-:W-:-:S02]  /*21d0*/  FMUL.FTZ R2, R87, R2 ;  /* 0x0000000257027220 */ /* 0x000fc40000410000 */
[----:B------:R-:W5:Y:S01]  /*21e0*/  SHFL.UP PT, R14, R15, 0x1, RZ ;  /* 0x042000000f0e7989 */ /* 0x000f6200000e00ff */
[----:B-1----:R-:W-:Y:S01]  /*21f0*/  @P1 FMUL.FTZ R3, R89, R16 ;  /* 0x0000001059031220 */ /* 0x002fe20000410000 */
[----:B----4-:R-:W-:-:S04]  /*2200*/  @P1 FFMA.FTZ R17, R16, R88, R17 ;  /* 0x0000005810111223 */ /* 0x010fc80000010011 */
[----:B------:R-:W-:Y:S02]  /*2210*/  @P1 MOV R16, R3 ;  /* 0x0000000300101202 */ /* 0x000fe40000000f00 */
[----:B------:R-:W1:Y:S01]  /*2220*/  SHFL.UP PT, R3, R2, 0x1, RZ ;  /* 0x0420000002037989 */ /* 0x000e6200000e00ff */
[----:B-----5:R-:W-:Y:S01]  /*2230*/  FFMA.FTZ R14, R2, R14, R15 ;  /* 0x0000000e020e7223 */ /* 0x020fe2000001000f */
[----:B------:R-:W-:Y:S02]  /*2240*/  ISETP.GE.AND P1, PT, R42, 0x1, PT ;  /* 0x000000012a00780c */ /* 0x000fe40003f26270 */
[----:B------:R-:W4:Y:S02]  /*2250*/  SHFL.DOWN PT, R85, R16, 0x2, 0x1f ;  /* 0x08401f0010557f89 */ /* 0x000f2400000e0000 */
[----:B------:R-:W-:Y:S02]  /*2260*/  FSEL R15, R15, R14, !P1 ;  /* 0x0000000e0f0f7208 */ /* 0x000fe40004800000 */
[----:B------:R-:W5:Y:S04]  /*2270*/  SHFL.DOWN PT, R88, R17, 0x2, 0x1f ;  /* 0x08401f0011587f89 */ /* 0x000f6800000e0000 */
[----:B------:R-:W0:Y:S03]  /*2280*/  SHFL.UP PT, R14, R15, 0x2, RZ ;  /* 0x044000000f0e7989 */ /* 0x000e2600000e00ff */
[----:B-1----:R-:W-:Y:S01]  /*2290*/  @P1 FMUL.FTZ R2, R2, R3 ;  /* 0x0000000302021220 */ /* 0x002fe20000410000 */
[----:B------:R-:W-:Y:S01]  /*22a0*/  ISETP.GE.AND P1, PT, R42, 0x2, PT ;  /* 0x000000022a00780c */ /* 0x000fe20003f26270 */
[----:B----4-:R-:W-:-:S03]  /*22b0*/  @!P2 FMUL.FTZ R85, R16, R85 ;  /* 0x000000551055a220 */ /* 0x010fc60000410000 */
[----:B------:R-:W1:Y:S01]  /*22c0*/  SHFL.UP PT, R3, R2, 0x2, RZ ;  /* 0x0440000002037989 */ /* 0x000e6200000e00ff */
[----:B-----5:R-:W-:Y:S01]  /*22d0*/  @!P2 FFMA.FTZ R17, R16, R88, R17 ;  /* 0x000000581011a223 */ /* 0x020fe20000010011 */
[----:B------:R-:W-:Y:S02]  /*22e0*/  @!P2 MOV R16, R85 ;  /* 0x000000550010a202 */ /* 0x000fe40000000f00 */
[----:B------:R-:W-:Y:S01]  /*22f0*/  ISETP.GT.U32.AND P2, PT, R72, 0x1b, PT ;  /* 0x0000001b4800780c */ /* 0x000fe20003f44070 */
[----:B0-----:R-:W-:Y:S01]  /*2300*/  FFMA.FTZ R14, R2, R14, R15 ;  /* 0x0000000e020e7223 */ /* 0x001fe2000001000f */
[----:B------:R-:W0:Y:S04]  /*2310*/  SHFL.DOWN PT, R88, R17, 0x4, 0x1f ;  /* 0x08801f0011587f89 */ /* 0x000e2800000e0000 */
[----:B------:R-:W4:Y:S01]  /*2320*/  SHFL.DOWN PT, R85, R16, 0x4, 0x1f ;  /* 0x08801f0010557f89 */ /* 0x000f2200000e0000 */
[----:B------:R-:W-:-:S05]  /*2330*/  FSEL R89, R15, R14, !P1 ;  /* 0x0000000e0f597208 */ /* 0x000fca0004800000 */
[----:B------:R-:W5:Y:S01]  /*2340*/  SHFL.UP PT, R14, R89, 0x4, RZ ;  /* 0x04800000590e7989 */ /* 0x000f6200000e00ff */
[----:B-1----:R-:W-:Y:S01]  /*2350*/  @P1 FMUL.FTZ R2, R2, R3 ;  /* 0x0000000302021220 */ /* 0x002fe20000410000 */
[----:B------:R-:W-:-:S04]  /*2360*/  ISETP.GE.AND P1, PT, R42, 0x4, PT ;  /* 0x000000042a00780c */ /* 0x000fc80003f26270 */
[----:B------:R-:W1:Y:S01]  /*2370*/  SHFL.UP PT, R3, R2, 0x4, RZ ;  /* 0x0480000002037989 */ /* 0x000e6200000e00ff */
[C---:B0-----:R-:W-:Y:S01]  /*2380*/  @!P2 FFMA.FTZ R17, R16.reuse, R88, R17 ;  /* 0x000000581011a223 */ /* 0x041fe20000010011 */
[----:B----4-:R-:W-:-:S04]  /*2390*/  @!P2 FMUL.FTZ R15, R16, R85 ;  /* 0x00000055100fa220 */ /* 0x010fc80000410000 */
[----:B------:R-:W0:Y:S01]  /*23a0*/  SHFL.DOWN PT, R90, R17, 0x8, 0x1f ;  /* 0x09001f00115a7f89 */ /* 0x000e2200000e0000 */
[----:B------:R-:W-:Y:S01]  /*23b0*/  @!P2 MOV R16, R15 ;  /* 0x0000000f0010a202 */ /* 0x000fe20000000f00 */
[----:B-----5:R-:W-:Y:S01]  /*23c0*/  FFMA.FTZ R14, R2, R14, R89 ;  /* 0x0000000e020e7223 */ /* 0x020fe20000010059 */
[----:B------:R-:W-:Y:S02]  /*23d0*/  ISETP.GT.U32.AND P2, PT, R72, 0x17, PT ;  /* 0x000000174800780c */ /* 0x000fe40003f44070 */
[----:B------:R-:W-:Y:S01]  /*23e0*/  MOV R15, RZ ;  /* 0x000000ff000f7202 */ /* 0x000fe20000000f00 */
[----:B------:R-:W4:Y:S01]  /*23f0*/  SHFL.DOWN PT, R91, R16, 0x8, 0x1f ;  /* 0x09001f00105b7f89 */ /* 0x000f2200000e0000 */
[----:B------:R-:W-:Y:S01]  /*2400*/  FSEL R85, R89, R14, !P1 ;  /* 0x0000000e59557208 */ /* 0x000fe20004800000 */
[----:B------:R-:W-:-:S04]  /*2410*/  HFMA2 R14, -RZ, RZ, 1.875, 0 ;  /* 0x3f800000ff0e7431 */ /* 0x000fc800000001ff */
[----:B------:R-:W5:Y:S01]  /*2420*/  SHFL.UP PT, R88, R85, 0x8, RZ ;  /* 0x0500000055587989 */ /* 0x000f6200000e00ff */
[----:B-1----:R-:W-:Y:S01]  /*2430*/  @P1 FMUL.FTZ R2, R2, R3 ;  /* 0x0000000302021220 */ /* 0x002fe20000410000 */
[----:B------:R-:W-:Y:S02]  /*2440*/  ISETP.GE.AND P1, PT, R42, 0x8, PT ;  /* 0x000000082a00780c */ /* 0x000fe40003f26270 */
[----:B------:R-:W-:Y:S04]  /*2450*/  @P0 LDS.64 R14, [R61] ;  /* 0x000000003d0e0984 */ /* 0x000fe80000000a00 */
[----:B------:R-:W1:Y:S01]  /*2460*/  SHFL.UP PT, R3, R2, 0x8, RZ ;  /* 0x0500000002037989 */ /* 0x000e6200000e00ff */
[----:B0-----:R-:W-:-:S05]  /*2470*/  @!P2 FFMA.FTZ R17, R16, R90, R17 ;  /* 0x0000005a1011a223 */ /* 0x001fca0000010011 */
[----:B------:R-:W0:Y:S01]  /*2480*/  SHFL.DOWN PT, R90, R17, 0x10, 0x1f ;  /* 0x0a001f00115a7f89 */ /* 0x000e2200000e0000 */
[----:B----4-:R-:W-:-:S05]  /*2490*/  @!P2 FMUL.FTZ R89, R16, R91 ;  /* 0x0000005b1059a220 */ /* 0x010fca0000410000 */
[----:B------:R-:W-:Y:S01]  /*24a0*/  @!P2 MOV R16, R89 ;  /* 0x000000590010a202 */ /* 0x000fe20000000f00 */
[----:B-----5:R-:W-:Y:S01]  /*24b0*/  FFMA.FTZ R88, R2, R88, R85 ;  /* 0x0000005802587223 */ /* 0x020fe20000010055 */
[----:B------:R-:W-:-:S03]  /*24c0*/  ISETP.GT.U32.AND P2, PT, R72, 0xf, PT ;  /* 0x0000000f4800780c */ /* 0x000fc60003f44070 */
[----:B------:R-:W4:Y:S01]  /*24d0*/  SHFL.DOWN PT, R91, R16, 0x10, 0x1f ;  /* 0x0a001f00105b7f89 */ /* 0x000f2200000e0000 */
[----:B------:R-:W-:Y:S01]  /*24e0*/  FSEL R85, R85, R88, !P1 ;  /* 0x0000005855557208 */ /* 0x000fe20004800000 */
[----:B-1----:R-:W-:Y:S01]  /*24f0*/  @P1 FMUL.FTZ R2, R2, R3 ;  /* 0x0000000302021220 */ /* 0x002fe20000410000 */
[----:B------:R-:W-:-:S03]  /*2500*/  ISETP.GE.AND P1, PT, R42, 0x10, PT ;  /* 0x000000102a00780c */ /* 0x000fc60003f26270 */
[----:B------:R-:W1:Y:S04]  /*2510*/  SHFL.UP PT, R3, R85, 0x10, RZ ;  /* 0x0600000055037989 */ /* 0x000e6800000e00ff */
[----:B------:R-:W5:Y:S01]  /*2520*/  SHFL.UP PT, R89, R2, 0x10, RZ ;  /* 0x0600000002597989 */ /* 0x000f6200000e00ff */
[----:B0-----:R-:W-:-:S05]  /*2530*/  @!P2 FFMA.FTZ R17, R16, R90, R17 ;  /* 0x0000005a1011a223 */ /* 0x001fca0000010011 */
[----:B------:R-:W-:Y:S01]  /*2540*/  SHFL.DOWN PT, R90, R17, 0x1, 0x1f ;  /* 0x08201f00115a7f89 */ /* 0x000fe200000e0000 */
[----:B----4-:R-:W-:-:S05]  /*2550*/  @!P2 FMUL.FTZ R88, R16, R91 ;  /* 0x0000005b1058a220 */ /* 0x010fca0000410000 */
[----:B------:R-:W-:Y:S01]  /*2560*/  @!P2 MOV R16, R88 ;  /* 0x000000580010a202 */ /* 0x000fe20000000f00 */
[----:B-1----:R-:W-:Y:S01]  /*2570*/  FFMA.FTZ R92, R2, R3, R85 ;  /* 0x00000003025c7223 */ /* 0x002fe20000010055 */
[----:B------:R-:W-:Y:S01]  /*2580*/  SHFL.IDX PT, R88, R15, RZ, 0x1f ;  /* 0x00001fff0f587589 */ /* 0x000fe200000e0000 */
[----:B------:R-:W-:Y:S01]  /*2590*/  ISETP.NE.AND P2, PT, R32, 0x1f, PT ;  /* 0x0000001f2000780c */ /* 0x000fe20003f45270 */
[----:B-----5:R-:W-:Y:S02]  /*25a0*/  @P1 FMUL.FTZ R2, R2, R89 ;  /* 0x0000005902021220 */ /* 0x020fe40000410000 */
[----:B------:R-:W0:Y:S01]  /*25b0*/  SHFL.DOWN PT, R3, R16, 0x1, 0x1f ;  /* 0x08201f0010037f89 */ /* 0x000e2200000e0000 */
[----:B------:R-:W-:Y:S02]  /*25c0*/  FSEL R92, R85, R92, !P1 ;  /* 0x0000005c555c7208 */ /* 0x000fe40004800000 */
[----:B------:R-:W-:Y:S01]  /*25d0*/  ISETP.NE.AND P1, PT, R32, RZ, PT ;  /* 0x000000ff2000720c */ /* 0x000fe20003f25270 */
[----:B------:R-:W-:Y:S04]  /*25e0*/  SHFL.UP PT, R2, R2, 0x1, RZ ;  /* 0x0420000002027989 */ /* 0x000fe800000e00ff */
[----:B------:R-:W-:Y:S02]  /*25f0*/  SHFL.UP PT, R85, R92, 0x1, RZ ;  /* 0x042000005c557989 */ /* 0x000fe400000e00ff */
[----:B0-----:R-:W-:Y:S01]  /*2600*/  @P2 FFMA.FTZ R88, R3, R88, R90 ;  /* 0x0000005803582223 */ /* 0x001fe2000001005a */
[----:B------:R-:W-:Y:S01]  /*2610*/  ISETP.GT.AND P2, PT, R42, 0x1e, PT ;  /* 0x0000001e2a00780c */ /* 0x000fe20003f44270 */
[----:B------:R-:W-:Y:S02]  /*2620*/  SHFL.IDX PT, R90, R17, RZ, 0x1f ;  /* 0x00001fff115a7589 */ /* 0x000fe400000e0000 */
[----:B------:R-:W-:-:S04]  /*2630*/  FFMA.FTZ R3, R88, R86, R77 ;  /* 0x0000005658037223 */ /* 0x000fc8000001004d */
[----:B------:R-:W-:-:S04]  /*2640*/  FFMA.FTZ R77, R87, R3, R84 ;  /* 0x00000003574d7223 */ /* 0x000fc80000010054 */
[----:B------:R-:W-:Y:S01]  /*2650*/  FFMA.FTZ R79, R78, R77, R79 ;  /* 0x0000004d4e4f7223 */ /* 0x000fe2000001004f */
[----:B--2---:R-:W0:Y:S02]  /*2660*/  SHFL.IDX PT, R89, R83, RZ, 0x1f ;  /* 0x00001fff53597589 */ /* 0x004e2400000e0000 */
[----:B0-----:R-:W-:-:S04]  /*2670*/  @P1 FFMA.FTZ R89, R2, R89, R85 ;  /* 0x0000005902591223 */ /* 0x001fc80000010055 */
        /* <DEDUP_REMOVED lines=19> */
[----:B------:R-:W-:Y:S01]  /*27b0*/  FFMA.FTZ R82, R50, R88, R93 ;  /* 0x0000005832527223 */ /* 0x000fe2000001005d */
[C---:B------:R-:W-:Y:S01]  /*27c0*/  FADD.FTZ R20, R91.reuse, R20 ;  /* 0x000000145b147221 */ /* 0x040fe20000010000 */
[----:B------:R-:W-:Y:S01]  /*27d0*/  FADD.FTZ R19, R80, R19 ;  /* 0x0000001350137221 */ /* 0x000fe20000010000 */
[----:B------:R-:W-:Y:S01]  /*27e0*/  FFMA.FTZ R87, R91, R84, R86 ;  /* 0x000000545b577223 */ /* 0x000fe20000010056 */
[C---:B------:R-:W-:Y:S01]  /*27f0*/  FMUL.FTZ R91, R70.reuse, R79 ;  /* 0x0000004f465b7220 */ /* 0x040fe20000410000 */
[----:B------:R-:W0:Y:S01]  /*2800*/  SHFL.DOWN PT, R93, R82, 0x1, 0x1f ;  /* 0x08201f00525d7f89 */ /* 0x000e2200000e0000 */
[----:B------:R-:W-:Y:S01]  /*2810*/  FMUL.FTZ R80, R70, R77 ;  /* 0x0000004d46507220 */ /* 0x000fe20000410000 */
[----:B------:R-:W-:Y:S01]  /*2820*/  FADD.FTZ R71, R2, R71 ;  /* 0x0000004702477221 */ /* 0x000fe20000010000 */
[----:B------:R-:W-:Y:S01]  /*2830*/  FMUL.FTZ R78, R78, R91 ;  /* 0x0000005b4e4e7220 */ /* 0x000fe20000410000 */
[----:B------:R-:W1:Y:S01]  /*2840*/  SHFL.DOWN PT, R86, R87, 0x1, 0x1f ;  /* 0x08201f0057567f89 */ /* 0x000e6200000e0000 */
[----:B------:R-:W-:Y:S01]  /*2850*/  FMUL.FTZ R80, R89, R80 ;  /* 0x0000005059507220 */ /* 0x000fe20000410000 */
[----:B------:R-:W-:Y:S01]  /*2860*/  FADD.FTZ R18, R85, R18 ;  /* 0x0000001255127221 */ /* 0x000fe20000010000 */
[----:B------:R-:W-:-:S02]  /*2870*/  FFMA.FTZ R78, R49, R79, R78 ;  /* 0x0000004f314e7223 */ /* 0x000fc4000001004e */
[----:B------:R-:W-:Y:S02]  /*2880*/  FFMA.FTZ R80, R47, R77, R80 ;  /* 0x0000004d2f507223 */ /* 0x000fe40000010050 */
[----:B------:R-:W-:Y:S02]  /*2890*/  FADD.FTZ R69, R78, R69 ;  /* 0x000000454e457221 */ /* 0x000fe40000010000 */
        /* <DEDUP_REMOVED lines=11> */
[----:B0-----:R-:W-:-:S02]  /*2950*/  @!P2 FADD.FTZ R82, R82, R93 ;  /* 0x0000005d5252a221 */ /* 0x001fc40000010000 */
[----:B------:R-:W0:Y:S01]  /*2960*/  SHFL.IDX PT, R93, R16, RZ, 0x1f ;  /* 0x00001fff105d7589 */ /* 0x000e2200000e0000 */
[----:B-1----:R-:W-:Y:S01]  /*2970*/  @!P2 FADD.FTZ R87, R87, R86 ;  /* 0x000000565757a221 */ /* 0x002fe20000010000 */
[----:B------:R-:W-:Y:S02]  /*2980*/  ISETP.GT.AND P2, PT, R42, 0x17, PT ;  /* 0x000000172a00780c */ /* 0x000fe40003f44270 */
[----:B------:R-:W1:Y:S04]  /*2990*/  SHFL.DOWN PT, R92, R82, 0x8, 0x1f ;  /* 0x09001f00525c7f89 */ /* 0x000e6800000e0000 */
[----:B------:R-:W2:Y:S01]  /*29a0*/  SHFL.DOWN PT, R88, R87, 0x8, 0x1f ;  /* 0x09001f0057587f89 */ /* 0x000ea200000e0000 */
[----:B------:R-:W4:Y:S01]  /*29b0*/  @!P4 S2R R86, SR_CgaCtaId ;  /* 0x000000000056c919 */ /* 0x000f220000008800 */
[C---:B0-----:R-:W-:Y:S01]  /*29c0*/  FFMA.FTZ R15, R93.reuse, R15, R90 ;  /* 0x0000000f5d0f7223 */ /* 0x041fe2000001005a */
[----:B------:R-:W-:Y:S01]  /*29d0*/  FMUL.FTZ R14, R93, R14 ;  /* 0x0000000e5d0e7220 */ /* 0x000fe20000410000 */
[----:B------:R-:W-:-:S03]  /*29e0*/  @!P4 MOV R93, 0x400 ;  /* 0x00000400005dc802 */ /* 0x000fc60000000f00 */
[----:B-1----:R-:W-:Y:S01]  /*29f0*/  @!P2 FADD.FTZ R82, R82, R92 ;  /* 0x0000005c5252a221 */ /* 0x002fe20000010000 */
[----:B------:R0:W-:Y:S01]  /*2a00*/  @!P3 STS.64 [R61], R14 ;  /* 0x0000000e3d00b388 */ /* 0x0001e20000000a00 */
[----:B--2---:R-:W-:Y:S01]  /*2a10*/  @!P2 FADD.FTZ R87, R87, R88 ;  /* 0x000000585757a221 */ /* 0x004fe20000010000 */
[----:B------:R-:W-:Y:S02]  /*2a20*/  ISETP.GT.AND P2, PT, R42, 0xf, PT ;  /* 0x0000000f2a00780c */ /* 0x000fe40003f44270 */
[----:B------:R-:W1:Y:S04]  /*2a30*/  SHFL.DOWN PT, R92, R82, 0x10, 0x1f ;  /* 0x0a001f00525c7f89 */ /* 0x000e6800000e0000 */
[----:B------:R-:W2:Y:S01]  /*2a40*/  SHFL.DOWN PT, R88, R87, 0x10, 0x1f ;  /* 0x0a001f0057587f89 */ /* 0x000ea200000e0000 */
[C---:B0-----:R-:W-:Y:S01]  /*2a50*/  FMUL.FTZ R14, R70.reuse, R81 ;  /* 0x00000051460e7220 */ /* 0x041fe20000410000 */
        /* <DEDUP_REMOVED lines=8> */
[----:B-1----:R-:W-:Y:S01]  /*2ae0*/  FADD.FTZ R17, R82, R92 ;  /* 0x0000005c52117221 */ /* 0x002fe20000010000 */
        /* <DEDUP_REMOVED lines=14> */
.L_x_10060:
[----:B------:R-:W-:Y:S05]  /*2bd0*/  BSYNC.RECONVERGENT B0 ;  /* 0x0000000000007941 */ /* 0x000fea0003800200 */
.L_x_10059:
        /* <DEDUP_REMOVED lines=13> */
.L_x_10055:
[----:B------:R-:W-:Y:S06]  /*2cb0*/  BAR.SYNC.DEFER_BLOCKING 0x0 ;  /* 0x0000000000007b1d */ /* 0x000fec0000010000 */
[----:B------:R-:W-:Y:S01]  /*2cc0*/  F2F.BF16.F32 R2, R18 ;  /* 0x0000001200027304 */ /* 0x000fe20000202000 */
[----:B------:R-:W2:Y:S01]  /*2cd0*/  LDCU.64 UR10, c[0x0][0x4f8] ;  /* 0x00009f00ff0a77ac */ /* 0x000ea20008000a00 */
[----:B------:R-:W4:Y:S01]  /*2ce0*/  LDC.64 R16, c[0x0][0x500] ;  /* 0x00014000ff107b82 */ /* 0x000f220000000a00 */
[----:B------:R-:W5:Y:S05]  /*2cf0*/  LDG.E.64 R4, desc[UR16][R4.64] ;  /* 0x0000001004047981 */ /* 0x000f6a000c1e1b00 */
[----:B------:R-:W-:Y:S01]  /*2d00*/  F2F.BF16.F32 R19, R19 ;  /* 0x0000001300137304 */ /* 0x000fe20000202000 */
[----:B------:R-:W-:Y:S01]  /*2d10*/  UMOV UR5, URZ ;  /* 0x000000ff00057c82 */ /* 0x000fe20008000000 */
[----:B------:R-:W-:-:S02]  /*2d20*/  UISETP.GT.AND UP0, UPT, UR8, 0x1, UPT ;  /* 0x000000010800788c */ /* 0x000fc4000bf04270 */
[----:B--2---:R-:W-:Y:S01]  /*2d30*/  UIMAD.WIDE.U32 UR6, UR18, UR10, UR4 ;  /* 0x0000000a120672a5 */ /* 0x004fe2000f8e0004 */
[----:B------:R-:W-:-:S03]  /*2d40*/  UMOV UR8, UR19 ;  /* 0x0000001300087c82 */ /* 0x000fc60008000000 */
[----:B------:R-:W2:Y:S01]  /*2d50*/  F2F.BF16.F32 R20, R20 ;  /* 0x0000001400147304 */ /* 0x000ea20000202000 */
[----:B------:R-:W-:-:S07]  /*2d60*/  UIMAD UR7, UR18, UR11, UR7 ;  /* 0x0000000b120772a4 */ /* 0x000fce000f8e0207 */
[----:B------:R-:W3:Y:S01]  /*2d70*/  F2F.BF16.F32 R71, R71 ;  /* 0x0000004700477304 */ /* 0x000ee20000202000 */
[----:B--2---:R-:W-:Y:S01]  /*2d80*/  PRMT R19, R19, 0x5410, R20 ;  /* 0x0000541013137816 */ /* 0x004fe20000000014 */
[----:B-----5:R-:W-:Y:S01]  /*2d90*/  STS.64 [R41], R4 ;  /* 0x0000000429007388 */ /* 0x020fe20000000a00 */
[----:B------:R-:W-:-:S03]  /*2da0*/  NOP ;  /* 0x0000000000007918 */ /* 0x000fc60000000000 */
[----:B-1----:R-:W0:Y:S02]  /*2db0*/  LDS.64 R10, [R41] ;  /* 0x00000000290a7984 */ /* 0x002e240000000a00 */
[----:B0-----:R-:W-:Y:S02]  /*2dc0*/  SHF.L.U32 R9, R11, 0x10, RZ ;  /* 0x000000100b097819 */ /* 0x001fe400000006ff */
[C---:B------:R-:W-:Y:S02]  /*2dd0*/  SHF.L.U32 R3, R10.reuse, 0x10, RZ ;  /* 0x000000100a037819 */ /* 0x040fe400000006ff */
[--C-:B------:R-:W-:Y:S01]  /*2de0*/  SHF.R.U32.HI R0, RZ, 0x10, R11.reuse ;  /* 0x00000010ff007819 */ /* 0x100fe2000001160b */
[--C-:B------:R-:W-:Y:S02]  /*2df0*/  FADD.FTZ R9, R9, R24.reuse ;  /* 0x0000001809097221 */ /* 0x100fe40000010000 */
[----:B------:R-:W-:Y:S01]  /*2e00*/  FADD.FTZ R8, R3, R24 ;  /* 0x0000001803087221 */ /* 0x000fe20000010000 */
[----:B------:R-:W-:Y:S01]  /*2e10*/  SHF.R.U64 R3, R10, 0x10, R11 ;  /* 0x000000100a037819 */ /* 0x000fe2000000120b */
[----:B------:R-:W-:Y:S01]  /*2e20*/  BAR.SYNC.DEFER_BLOCKING 0x0 ;  /* 0x0000000000007b1d */ /* 0x000fe20000010000 */
[----:B------:R-:W-:-:S02]  /*2e30*/  FSETP.GTU.FTZ.AND P2, PT, R9, 20, PT ;  /* 0x41a000000900780b */ /* 0x000fc40003f5c000 */
[----:B------:R-:W-:Y:S02]  /*2e40*/  SHF.L.U32 R5, R0, 0x10, RZ ;  /* 0x0000001000057819 */ /* 0x000fe400000006ff */
[----:B------:R-:W-:Y:S02]  /*2e50*/  SHF.L.U32 R3, R3, 0x10, RZ ;  /* 0x0000001003037819 */ /* 0x000fe400000006ff */
[----:B------:R-:W-:Y:S01]  /*2e60*/  FSETP.GTU.FTZ.AND P0, PT, R8, 20, PT ;  /* 0x41a000000800780b */ /* 0x000fe20003f1c000 */
[--C-:B------:R-:W-:Y:S02]  /*2e70*/  FADD.FTZ R5, R5, R24.reuse ;  /* 0x0000001805057221 */ /* 0x100fe40000010000 */
[----:B------:R-:W-:-:S03]  /*2e80*/  FADD.FTZ R3, R3, R24 ;  /* 0x0000001803037221 */ /* 0x000fc60000010000 */
[----:B------:R-:W-:Y:S01]  /*2e90*/  FSETP.GTU.FTZ.AND P3, PT, R5, 20, PT ;  /* 0x41a000000500780b */ /* 0x000fe20003f7c000 */
[----:B------:R-:W-:Y:S01]  /*2ea0*/  @!P2 FMUL.FTZ R4, R9, -1.4426950216293334961 ;  /* 0xbfb8aa3b0904a820 */ /* 0x000fe20000410000 */
[----:B------:R-:W-:-:S05]  /*2eb0*/  FSETP.GTU.FTZ.AND P1, PT, R3, 20, PT ;  /* 0x41a000000300780b */ /* 0x000fca0003f3c000 */
[----:B------:R-:W0:Y:S01]  /*2ec0*/  @!P2 MUFU.EX2 R4, R4 ;  /* 0x000000040004a308 */ /* 0x000e220000000800 */
[----:B------:R-:W-:-:S05]  /*2ed0*/  @!P0 FMUL.FTZ R0, R8, -1.4426950216293334961 ;  /* 0xbfb8aa3b08008820 */ /* 0x000fca0000410000 */
[----:B------:R-:W-:Y:S01]  /*2ee0*/  @!P3 FMUL.FTZ R11, R5, -1.4426950216293334961 ;  /* 0xbfb8aa3b050bb820 */ /* 0x000fe20000410000 */
[----:B------:R-:W1:Y:S01]  /*2ef0*/  @!P0 MUFU.EX2 R0, R0 ;  /* 0x0000000000008308 */ /* 0x000e620000000800 */
[----:B------:R-:W-:Y:S01]  /*2f00*/  @!P1 FMUL.FTZ R9, R3, -1.4426950216293334961 ;  /* 0xbfb8aa3b03099820 */ /* 0x000fe20000410000 */
[----:B------:R-:W-:-:S03]  /*2f10*/  IMAD.WIDE.U32 R2, R2, 0x10000, RZ ;  /* 0x0001000002027825 */ /* 0x000fc600078e00ff */
[----:B------:R-:W2:Y:S01]  /*2f20*/  @!P3 MUFU.EX2 R11, R11 ;  /* 0x0000000b000bb308 */ /* 0x000ea20000000800 */
[----:B0-----:R-:W-:Y:S01]  /*2f30*/  @!P2 FADD.FTZ R10, R4, 1 ;  /* 0x3f800000040aa421 */ /* 0x001fe20000010000 */
[----:B------:R-:W-:Y:S02]  /*2f40*/  LOP3.LUT R5, R19, R3, RZ, 0xfc, !PT ;  /* 0x0000000313057212 */ /* 0x000fe400078efcff */
[----:B------:R-:W0:Y:S01]  /*2f50*/  @!P1 MUFU.EX2 R9, R9 ;  /* 0x0000000900099308 */ /* 0x000e220000000800 */
[----:B---3--:R-:W-:Y:S01]  /*2f60*/  LOP3.LUT R4, R2, R71, RZ, 0xfc, !PT ;  /* 0x0000004702047212 */ /* 0x008fe200078efcff */
[----:B------:R-:W3:Y:S02]  /*2f70*/  LDC.64 R18, c[0x0][0x550] ;  /* 0x00015400ff127b82 */ /* 0x000ee40000000a00 */
[----:B------:R-:W5:Y:S01]  /*2f80*/  @!P2 MUFU.RCP R10, R10 ;  /* 0x0000000a000aa308 */ /* 0x000f620000001000 */
[----:B-1----:R-:W-:Y:S01]  /*2f90*/  @!P0 FADD.FTZ R8, R0, 1 ;  /* 0x3f80000000088421 */ /* 0x002fe20000010000 */
[----:B------:R4:W-:Y:S01]  /*2fa0*/  STS.64 [R41], R4 ;  /* 0x0000000429007388 */ /* 0x0009e20000000a00 */
[----:B------:R-:W-:-:S03]  /*2fb0*/  NOP ;  /* 0x0000000000007918 */ /* 0x000fc60000000000 */
[----:B------:R-:W1:Y:S01]  /*2fc0*/  LDS.64 R2, [R41] ;  /* 0x0000000029027984 */ /* 0x000e620000000a00 */
[----:B--2---:R-:W-:Y:S01]  /*2fd0*/  @!P3 FADD.FTZ R11, R11, 1 ;  /* 0x3f8000000b0bb421 */ /* 0x004fe20000010000 */
[----:B------:R-:W2:Y:S01]  /*2fe0*/  @!P0 MUFU.RCP R12, R8 ;  /* 0x00000008000c8308 */ /* 0x000ea20000001000 */
[----:B0-----:R-:W-:Y:S01]  /*2ff0*/  @!P1 FADD.FTZ R0, R9, 1 ;  /* 0x3f80000009009421 */ /* 0x001fe20000010000 */
[C---:B----4-:R-:W-:Y:S01]  /*3000*/  IMAD.WIDE.U32 R4, R22.reuse, R16, UR6 ;  /* 0x0000000616047e25 */ /* 0x050fe2000f8e0010 */
[----:B------:R-:W0:Y:S03]  /*3010*/  LDCU.64 UR6, c[0x0][0x518] ;  /* 0x0000a300ff0677ac */ /* 0x000e260008000a00 */
[----:B-----5:R-:W-:Y:S02]  /*3020*/  @!P2 FMUL.FTZ R53, R53, R10 ;  /* 0x0000000a3535a220 */ /* 0x020fe40000410000 */
[----:B------:R-:W4:Y:S01]  /*3030*/  @!P1 MUFU.RCP R14, R0 ;  /* 0x00000000000e9308 */ /* 0x000f220000001000 */
[----:B------:R-:W-:Y:S01]  /*3040*/  IMAD R5, R22, R17, R5 ;  /* 0x0000001116057224 */ /* 0x000fe200078e0205 */
[----:B------:R-:W-:-:S04]  /*3050*/  IADD3 R36, P2, PT, R36, -0x100, RZ ;  /* 0xffffff0024247810 */ /* 0x000fc80007f5e0ff */
[----:B------:R-:W-:Y:S02]  /*3060*/  IADD3.X R37, PT, PT, R37, -0x1, RZ, P2, !PT ;  /* 0xffffffff25257810 */ /* 0x000fe400017fe4ff */
[----:B------:R-:W5:Y:S01]  /*3070*/  @!P3 MUFU.RCP R10, R11 ;  /* 0x0000000b000ab308 */ /* 0x000f620000001000 */
[----:B--2---:R-:W-:Y:S01]  /*3080*/  @!P0 FMUL.FTZ R51, R51, R12 ;  /* 0x0000000c33338220 */ /* 0x004fe20000410000 */
[----:B0-----:R-:W-:-:S03]  /*3090*/  UIMAD.WIDE.U32 UR4, UR18, UR6, UR4 ;  /* 0x00000006120472a5 */ /* 0x001fc6000f8e0004 */
[----:B------:R-:W-:-:S03]  /*30a0*/  FADD.FTZ R30, R51, R30 ;  /* 0x0000001e331e7221 */ /* 0x000fc60000010000 */
[----:B------:R-:W-:Y:S01]  /*30b0*/  F2F.BF16.F32 R0, R53 ;  /* 0x0000003500007304 */ /* 0x000fe20000202000 */
[----:B----4-:R-:W-:Y:S01]  /*30c0*/  @!P1 FMUL.FTZ R69, R69, R14 ;  /* 0x0000000e45459220 */ /* 0x010fe20000410000 */
[----:B------:R-:W-:Y:S01]  /*30d0*/  UIMAD UR5, UR18, UR7, UR5 ;  /* 0x00000007120572a4 */ /* 0x000fe2000f8e0205 */
[----:B------:R-:W-:Y:S02]  /*30e0*/  IADD3 R34, P1, PT, R34, -0x100, RZ ;  /* 0xffffff0022227810 */ /* 0x000fe40007f3e0ff */
[----:B------:R-:W-:-:S03]  /*30f0*/  FADD.FTZ R30, R30, R69 ;  /* 0x000000451e1e7221 */ /* 0x000fc60000010000 */
[----:B------:R-:W-:Y:S01]  /*3100*/  F2F.BF16.F32 R8, R69 ;  /* 0x0000004500087304 */ /* 0x000fe20000202000 */
[----:B------:R-:W-:Y:S01]  /*3110*/  IADD3.X R35, PT, PT, R35, -0x1, RZ, P1, !PT ;  /* 0xffffffff23237810 */ /* 0x000fe20000ffe4ff */
[----:B-----5:R-:W-:Y:S01]  /*3120*/  @!P3 FMUL.FTZ R55, R55, R10 ;  /* 0x0000000a3737b220 */ /* 0x020fe20000410000 */
[----:B---3--:R-:W-:Y:S01]  /*3130*/  LEA R10, P0, R4, R18, 0x1 ;  /* 0x00000012040a7211 */ /* 0x008fe200078008ff */
[----:B------:R-:W-:-:S03]  /*3140*/  FADD.FTZ R30, R30, R53 ;  /* 0x000000351e1e7221 */ /* 0x000fc60000010000 */
[----:B------:R-:W-:Y:S01]  /*3150*/  LEA.HI.X R11, R4, R19, R5, 0x1, P0 ;  /* 0x00000013040b7211 */ /* 0x000fe200000f0c05 */
[----:B------:R-:W0:Y:S01]  /*3160*/  F2F.BF16.F32 R9, R55 ;  /* 0x0000003700097304 */ /* 0x000e220000202000 */
[----:B------:R-:W-:Y:S01]  /*3170*/  FADD.FTZ R30, R30, R55 ;  /* 0x000000371e1e7221 */ /* 0x000fe20000010000 */
[----:B------:R-:W-:-:S06]  /*3180*/  IMAD.WIDE.U32 R4, R32, 0x8, R10 ;  /* 0x0000000820047825 */ /* 0x000fcc00078e000a */
[----:B------:R-:W2:Y:S01]  /*3190*/  F2F.BF16.F32 R13, R51 ;  /* 0x00000033000d7304 */ /* 0x000ea20000202000 */
[----:B-1----:R1:W-:Y:S01]  /*31a0*/  STG.E.64 desc[UR16][R4.64], R2 ;  /* 0x0000000204007986 */ /* 0x0023e2000c101b10 */
[----:B0-----:R-:W-:Y:S01]  /*31b0*/  PRMT R15, R0, 0x5410, R9 ;  /* 0x00005410000f7816 */ /* 0x001fe20000000009 */
[----:B------:R-:W-:-:S05]  /*31c0*/  IMAD.WIDE.U32 R8, R8, 0x10000, RZ ;  /* 0x0001000008087825 */ /* 0x000fca00078e00ff */
[----:B------:R-:W-:Y:S02]  /*31d0*/  LOP3.LUT R11, R15, R9, RZ, 0xfc, !PT ;  /* 0x000000090f0b7212 */ /* 0x000fe400078efcff */
[----:B--2---:R-:W-:Y:S01]  /*31e0*/  LOP3.LUT R10, R8, R13, RZ, 0xfc, !PT ;  /* 0x0000000d080a7212 */ /* 0x004fe200078efcff */
[----:B------:R-:W-:Y:S08]  /*31f0*/  BAR.SYNC.DEFER_BLOCKING 0x0 ;  /* 0x0000000000007b1d */ /* 0x000ff00000010000 */
[----:B------:R-:W1:Y:S08]  /*3200*/  LDC.64 R12, c[0x0][0x520] ;  /* 0x00014800ff0c7b82 */ /* 0x000e700000000a00 */
[----:B------:R-:W0:Y:S01]  /*3210*/  LDC.64 R14, c[0x0][0x560] ;  /* 0x00015800ff0e7b82 */ /* 0x000e220000000a00 */
[----:B------:R-:W-:Y:S01]  /*3220*/  STS.64 [R41], R10 ;  /* 0x0000000a29007388 */ /* 0x000fe20000000a00 */
[----:B------:R-:W-:-:S03]  /*3230*/  NOP ;  /* 0x0000000000007918 */ /* 0x000fc60000000000 */
[----:B------:R-:W2:Y:S01]  /*3240*/  LDS.64 R8, [R41] ;  /* 0x0000000029087984 */ /* 0x000ea20000000a00 */
[----:B-1----:R-:W-:-:S04]  /*3250*/  IMAD.WIDE.U32 R2, R22, R12, UR4 ;  /* 0x0000000416027e25 */ /* 0x002fc8000f8e000c */
[----:B------:R-:W-:Y:S01]  /*3260*/  IMAD R0, R22, R13, R3 ;  /* 0x0000000d16007224 */ /* 0x000fe200078e0203 */
[----:B0-----:R-:W-:-:S04]  /*3270*/  LEA R4, P0, R2, R14, 0x1 ;  /* 0x0000000e02047211 */ /* 0x001fc800078008ff */
[----:B------:R-:W-:Y:S02]  /*3280*/  LEA.HI.X R5, R2, R15, R0, 0x1, P0 ;  /* 0x0000000f02057211 */ /* 0x000fe400000f0c00 */
[----:B------:R-:W-:Y:S01]  /*3290*/  IADD3 R38, P0, PT, R38, -0x100, RZ ;  /* 0xffffff0026267810 */ /* 0x000fe20007f1e0ff */
[----:B------:R-:W-:-:S03]  /*32a0*/  IMAD.WIDE.U32 R2, R32, 0x8, R4 ;  /* 0x0000000820027825 */ /* 0x000fc600078e0004 */
[----:B------:R-:W-:Y:S02]  /*32b0*/  IADD3.X R39, PT, PT, R39, -0x1, RZ, P0, !PT ;  /* 0xffffffff27277810 */ /* 0x000fe400007fe4ff */
[----:B--2---:R0:W-:Y:S01]  /*32c0*/  STG.E.64 desc[UR16][R2.64], R8 ;  /* 0x0000000802007986 */ /* 0x0041e2000c101b10 */
[----:B------:R-:W-:Y:S06]  /*32d0*/  BRA.U UP0, `(.L_x_10062) ;  /* 0xffffffd100e07547 */ /* 0x000fec000b83ffff */
.L_x_10045:
        /* <DEDUP_REMOVED lines=34> */
.L_x_10064:
[----:B------:R-:W-:Y:S05]  /*3500*/  BSYNC.RECONVERGENT B0 ;  /* 0x0000000000007941 */ /* 0x000fea0003800200 */
.L_x_10063:
        /* <DEDUP_REMOVED lines=26> */
.L_x_10066:
[----:B------:R-:W-:Y:S05]  /*36b0*/  BSYNC.RECONVERGENT B0 ;  /* 0x0000000000007941 */ /* 0x000fea0003800200 */
.L_x_10065:
        /* <DEDUP_REMOVED lines=22> */
.L_x_10068:
        /* <DEDUP_REMOVED lines=51> */
.L_x_10067:
[----:B------:R-:W-:Y:S05]  /*3b50*/  EXIT ;  /* 0x000000000000794d */ /* 0x000fea0003800000 */
.L_x_10069:
        /* <DEDUP_REMOVED lines=10> */
.L_x_10555:


//--------------------- .text._Z25selective_scan_bwd_kernelI32Selective_Scan_bwd_kernel_traitsILi32ELi4ELb1ELb0ELb1ELb0ELb0EN3c108BFloat16EfEEv12SSMParamsBwd --------------------------
	.section	.text._Z25selective_scan_bwd_kernelI32Selective_Scan_bwd_kernel_traitsILi32ELi4ELb1ELb0ELb1ELb0ELb0EN3c108BFloat16EfEEv12SSMParamsBwd,"ax",@progbits
	.align	128
        .global         _Z25selective_scan_bwd_kernelI32Selective_Scan_bwd_kernel_traitsILi32ELi4ELb1ELb0ELb1ELb0ELb0EN3c108BFloat16EfEEv12SSMParamsBwd
        .type           _Z25selective_scan_bwd_kernelI32Selective_Scan_bwd_kernel_traitsILi32ELi4ELb1ELb0ELb1ELb0ELb0EN3c108BFloat16EfEEv12SSMParamsBwd,@function
        .size           _Z25selective_scan_bwd_kernelI32Selective_Scan_bwd_kernel_traitsILi32ELi4ELb1ELb0ELb1ELb0ELb0EN3c108BFloat16EfEEv12SSMParamsBwd,(.L_x_10556 - _Z25selective_scan_bwd_kernelI32Selective_Scan_bwd_kernel_traitsILi32ELi4ELb1ELb0ELb1ELb0ELb0EN3c108BFloat16EfEEv12SSMParamsBwd)
        .other          _Z25selective_scan_bwd_kernelI32Selective_Scan_bwd_kernel_traitsILi32ELi4ELb1ELb0ELb1ELb0ELb0EN3c108BFloat16EfEEv12SSMParamsBwd,@"STO_CUDA_ENTRY STV_DEFAULT"
_Z25selective_scan_bwd_kernelI32Selective_Scan_bwd_kernel_traitsILi32ELi4ELb1ELb0ELb1ELb0ELb0EN3c108BFloat16EfEEv12SSMParamsBwd:
.text._Z25selective_scan_bwd_kernelI32Selective_Scan_bwd_kernel_traitsILi32ELi4ELb1ELb0ELb1ELb0ELb0EN3c108BFloat16EfEEv12SSMParamsBwd:
        /* <DEDUP_REMOVED lines=40> */
[----:B------:R-:W-:Y:S01]  /*0280*/  IADD3 R3, PT, PT, -R0, RZ, RZ ;  /* 0x000000ff00037210 */ /* 0x000fe20007ffe1ff */
[----:B------:R-:W0:Y:S04]  /*0290*/  LDC.64 R22, c[0x0][0x4a8] ;  /* 0x00012a00ff167b82 */ /* 0x000e280000000a00 */
        /* <DEDUP_REMOVED lines=13> */
[----:B------:R-:W-:Y:S02]  /*0370*/  MOV R2, UR4 ;  /* 0x0000000400027c02 */ /* 0x000fe40008000f00 */
[----:B------:R-:W-:Y:S01]  /*0380*/  MOV R5, UR7 ;  /* 0x0000000700057c02 */ /* 0x000fe20008000f00 */
[----:B------:R-:W2:Y:S01]  /*0390*/  @P0 LDC R19, c[0x0][0x38c] ;  /* 0x0000e300ff130b82 */ /* 0x000ea20000000800 */
[----:B------:R-:W-:Y:S01]  /*03a0*/  MOV R5, UR8 ;  /* 0x0000000800057c02 */ /* 0x000fe20008000f00 */
[C---:B------:R-:W-:Y:S01]  /*03b0*/  IMAD.WIDE.U32 R2, R95.reuse, UR10, R2 ;  /* 0x0000000a5f027c25 */ /* 0x040fe2000f8e0002 */
[----:B------:R-:W1:Y:S01]  /*03c0*/  LDCU.64 UR8, c[0x0][0x498] ;  /* 0x00009300ff0877ac */ /* 0x000e620008000a00 */
[----:B------:R-:W-:-:S02]  /*03d0*/  LOP3.LUT R6, R95, R8, RZ, 0x3c, !PT ;  /* 0x000000085f067212 */ /* 0x000fc400078e3cff */
[----:B------:R-:W-:Y:S01]  /*03e0*/  IMAD R13, R95, UR11, R3 ;  /* 0x0000000b5f0d7c24 */ /* 0x000fe2000f8e0203 */
[----:B------:R-:W4:Y:S01]  /*03f0*/  LDCU.64 UR10, c[0x0][0x3d0] ;  /* 0x00007a00ff0a77ac */ /* 0x000f220008000a00 */
[----:B------:R-:W-:Y:S01]  /*0400*/  ISETP.GE.AND P3, PT, R6, RZ, PT ;  /* 0x000000ff0600720c */ /* 0x000fe20003f66270 */
[----:B------:R-:W-:Y:S01]  /*0410*/  @!P2 VIADD R0, R0, 0x1 ;  /* 0x000000010000a836 */ /* 0x000fe20000000000 */
[----:B------:R-:W-:Y:S01]  /*0420*/  ISETP.NE.AND P2, PT, R8, RZ, PT ;  /* 0x000000ff0800720c */ /* 0x000fe20003f45270 */
[----:B------:R-:W0:Y:S03]  /*0430*/  @P0 LDC.64 R6, c[0x0][0x480] ;  /* 0x00012000ff060b82 */ /* 0x000e260000000a00 */
[----:B------:R-:W-:-:S04]  /*0440*/  @P1 IADD3 R0, PT, PT, R0, 0x1, RZ ;  /* 0x0000000100001810 */ /* 0x000fc80007ffe0ff */
[----:B------:R-:W-:Y:S01]  /*0450*/  MOV R27, R0 ;  /* 0x00000000001b7202 */ /* 0x000fe20000000f00 */
[----:B---3--:R-:W-:Y:S01]  /*0460*/  @P0 IMAD R0, R10, UR18, R95 ;  /* 0x000000120a000c24 */ /* 0x008fe2000f8e025f */
[----:B-1----:R-:W-:Y:S02]  /*0470*/  UIMAD.WIDE.U32 UR4, UR18, UR8, URZ ;  /* 0x00000008120472a5 */ /* 0x002fe4000f8e00ff */
[----:B------:R-:W-:Y:S02]  /*0480*/  @!P3 IADD3 R27, PT, PT, -R27, RZ, RZ ;  /* 0x000000ff1b1bb210 */ /* 0x000fe40007ffe1ff */
[----:B------:R-:W-:Y:S01]  /*0490*/  @!P2 LOP3.LUT R27, RZ, R8, RZ, 0x33, !PT ;  /* 0x00000008ff1ba212 */ /* 0x000fe200078e33ff */
[----:B------:R-:W-:Y:S01]  /*04a0*/  UIMAD UR5, UR18, UR9, UR5 ;  /* 0x00000009120572a4 */ /* 0x000fe2000f8e0205 */
[----:B------:R-:W-:Y:S01]  /*04b0*/  MOV R4, UR6 ;  /* 0x0000000600047c02 */ /* 0x000fe20008000f00 */
[----:B------:R-:W-:Y:S01]  /*04c0*/  @P0 IMAD R0, R0, R17, RZ ;  /* 0x0000001100000224 */ /* 0x000fe200078e02ff */
[----:B----4-:R-:W-:Y:S01]  /*04d0*/  UIMAD.WIDE.U32 UR6, UR18, UR10, URZ ;  /* 0x0000000a120672a5 */ /* 0x010fe2000f8e00ff */
[----:B------:R-:W-:Y:S01]  /*04e0*/  SHF.R.S32.HI R29, RZ, 0x1f, R27 ;  /* 0x0000001fff1d7819 */ /* 0x000fe2000001141b */
[----:B------:R-:W1:Y:S01]  /*04f0*/  LDCU.64 UR8, c[0x0][0x4c8] ;  /* 0x00009900ff0877ac */ /* 0x000e620008000a00 */
[----:B------:R-:W-:Y:S01]  /*0500*/  IMAD.WIDE.U32 R4, R95, UR14, R4 ;  /* 0x0000000e5f047c25 */ /* 0x000fe2000f8e0004 */
[----:B------:R-:W-:Y:S01]  /*0510*/  LEA R9, R17, 0xffffff80, 0x7 ;  /* 0xffffff8011097811 */ /* 0x000fe200078e38ff */
[----:B------:R-:W-:-:S02]  /*0520*/  UIMAD UR7, UR18, UR11, UR7 ;  /* 0x0000000b120772a4 */ /* 0x000fc4000f8e0207 */
        /* <DEDUP_REMOVED lines=9> */
[----:B------:R-:W-:-:S04]  /*05c0*/  IMAD.WIDE.U32 R4, R27, R14, UR6 ;  /* 0x000000061b047e25 */ /* 0x000fc8000f8e000e */
[----:B------:R-:W-:Y:S01]  /*05d0*/  IMAD R7, R27, R15, R0 ;  /* 0x0000000f1b077224 */ /* 0x000fe200078e0200 */
[----:B------:R-:W-:Y:S02]  /*05e0*/  SHF.R.S32.HI R0, RZ, 0x1f, R9 ;  /* 0x0000001fff007819 */ /* 0x000fe40000011409 */
[----:B------:R-:W-:Y:S01]  /*05f0*/  IADD3 R2, P4, PT, R9, R2, RZ ;  /* 0x0000000209027210 */ /* 0x000fe20007f9e0ff */
[----:B------:R-:W-:Y:S01]  /*0600*/  IMAD R77, R95, R77, R3 ;  /* 0x0000004d5f4d7224 */ /* 0x000fe200078e0203 */
[----:B------:R-:W-:Y:S02]  /*0610*/  IADD3 R9, P5, PT, R9, R4, RZ ;  /* 0x0000000409097210 */ /* 0x000fe40007fbe0ff */
[C---:B------:R-:W-:Y:S02]  /*0620*/  IADD3.X R6, PT, PT, R0.reuse, R13, RZ, P2, !PT ;  /* 0x0000000d00067210 */ /* 0x040fe400017fe4ff */
[----:B------:R-:W-:Y:S02]  /*0630*/  IADD3.X R4, PT, PT, R0, R11, RZ, P3, !PT ;  /* 0x0000000b00047210 */ /* 0x000fe40001ffe4ff */
[----:B------:R-:W-:-:S02]  /*0640*/  LEA R84, P0, R81, R84, 0x1 ;  /* 0x0000005451547211 */ /* 0x000fc400078008ff */
[----:B------:R-:W-:Y:S01]  /*0650*/  LEA R82, P2, R79, R82, 0x1 ;  /* 0x000000524f527211 */ /* 0x000fe200078408ff */
[----:B-1----:R-:W-:Y:S01]  /*0660*/  IMAD.WIDE.U32 R18, R95, UR8, RZ ;  /* 0x000000085f127c25 */ /* 0x002fe2000f8e00ff */
[----:B------:R-:W-:Y:S02]  /*0670*/  IADD3 R7, PT, PT, R5, R7, RZ ;  /* 0x0000000705077210 */ /* 0x000fe40007ffe0ff */
[----:B------:R-:W-:Y:S01]  /*0680*/  LEA.HI.X R81, R81, R85, R6, 0x1, P0 ;  /* 0x0000005551517211 */ /* 0x000fe200000f0c06 */
[C---:B------:R-:W-:Y:S01]  /*0690*/  IMAD.X R77, R0.reuse, 0x1, R77, P4 ;  /* 0x00000001004d7824 */ /* 0x040fe200020e064d */
[----:B------:R-:W-:Y:S01]  /*06a0*/  LEA.HI.X R79, R79, R83, R4, 0x1, P2 ;  /* 0x000000534f4f7211 */ /* 0x000fe200010f0c04 */
[C---:B------:R-:W-:Y:S01]  /*06b0*/  IMAD.WIDE.U32 R16, R95.reuse, R22, RZ ;  /* 0x000000165f107225 */ /* 0x040fe200078e00ff */
[----:B------:R-:W-:Y:S02]  /*06c0*/  IADD3.X R0, PT, PT, R0, R7, RZ, P5, !PT ;  /* 0x0000000700007210 */ /* 0x000fe40002ffe4ff */
[C---:B------:R-:W-:Y:S01]  /*06d0*/  LEA R80, P0, R2.reuse, R24, 0x1 ;  /* 0x0000001802507211 */ /* 0x040fe200078008ff */
[----:B------:R-:W-:Y:S01]  /*06e0*/  IMAD R91, R95, UR9, R19 ;  /* 0x000000095f5b7c24 */ /* 0x000fe2000f8e0213 */
[----:B------:R-:W-:Y:S01]  /*06f0*/  LEA R78, P2, R9, R74, 0x1 ;  /* 0x0000004a094e7211 */ /* 0x000fe200078408ff */
        /* <DEDUP_REMOVED lines=8> */
[----:B------:R-:W-:Y:S02]  /*0780*/  MOV R15, RZ ;  /* 0x000000ff000f7202 */ /* 0x000fe40000000f00 */
[----:B------:R-:W-:Y:S01]  /*0790*/  CS2R R86, SRZ ;  /* 0x0000000000567805 */ /* 0x000fe2000001ff00 */
[----:B------:R-:W3:Y:S03]  /*07a0*/  LDCU.64 UR6, c[0x0][0x3a0] ;  /* 0x00007400ff0677ac */ /* 0x000ee60008000a00 */
[----:B------:R-:W4:Y:S01]  /*07b0*/  LDC.64 R4, c[0x0][0x4d8] ;  /* 0x00013600ff047b82 */ /* 0x000f220000000a00 */
[----:B------:R-:W0:Y:S01]  /*07c0*/  LDCU.64 UR8, c[0x0][0x3b8] ;  /* 0x00007700ff0877ac */ /* 0x000e220008000a00 */
[----:B------:R-:W4:Y:S01]  /*07d0*/  LDCU UR12, c[0x0][0x394] ;  /* 0x00007280ff0c77ac */ /* 0x000f220008000800 */
[----:B------:R-:W-:Y:S01]  /*07e0*/  UMOV UR4, 0x400 ;  /* 0x0000040000047882 */ /* 0x000fe20000000000 */
[----:B--2---:R-:W-:-:S04]  /*07f0*/  IMAD R0, R29, UR10, RZ ;  /* 0x0000000a1d007c24 */ /* 0x004fc8000f8e02ff */
[----:B------:R-:W-:Y:S01]  /*0800*/  IMAD R71, R27, UR11, R0 ;  /* 0x0000000b1b477c24 */ /* 0x000fe2000f8e0200 */
[----:B-1----:R-:W-:Y:S01]  /*0810*/  ULEA UR4, UR5, UR4, 0x18 ;  /* 0x0000000405047291 */ /* 0x002fe2000f8ec0ff */
[----:B---3--:R-:W-:-:S04]  /*0820*/  IMAD.WIDE.U32 R12, R95, UR6, RZ ;  /* 0x000000065f0c7c25 */ /* 0x008fc8000f8e00ff */
[----:B0-----:R-:W-:Y:S01]  /*0830*/  IMAD.WIDE.U32 R10, R95, UR8, RZ ;  /* 0x000000085f0a7c25 */ /* 0x001fe2000f8e00ff */
[----:B------:R-:W-:-:S03]  /*0840*/  LEA R76, R14, UR4, 0x4 ;  /* 0x000000040e4c7c11 */ /* 0x000fc6000f8e20ff */
[----:B----4-:R-:W-:Y:S01]  /*0850*/  IMAD.WIDE.U32 R2, R4, UR18, R14 ;  /* 0x0000001204027c25 */ /* 0x010fe2000f8e000e */
[----:B------:R-:W-:Y:S02]  /*0860*/  MOV R74, UR12 ;  /* 0x0000000c004a7c02 */ /* 0x000fe40008000f00 */
[C---:B------:R-:W-:Y:S01]  /*0870*/  LOP3.LUT R98, R14.reuse, 0x1f, RZ, 0xc0, !PT ;  /* 0x0000001f0e627812 */ /* 0x040fe200078ec0ff */
[----:B------:R-:W-:Y:S01]  /*0880*/  IMAD R3, R5, UR18, R3 ;  /* 0x0000001205037c24 */ /* 0x000fe2000f8e0203 */
[C---:B------:R-:W-:Y:S01]  /*0890*/  IADD3 R73, PT, PT, R14.reuse, 0x200, RZ ;  /* 0x000002000e497810 */ /* 0x040fe20007ffe0ff */
[----:B------:R-:W-:Y:S01]  /*08a0*/  IMAD R85, R95, UR7, R13 ;  /* 0x000000075f557c24 */ /* 0x000fe2000f8e020d */
[----:B------:R-:W-:Y:S01]  /*08b0*/  LEA R97, R14, UR4, 0x2 ;  /* 0x000000040e617c11 */ /* 0x000fe2000f8e10ff */
[----:B------:R-:W-:Y:S01]  /*08c0*/  IMAD.WIDE.U32 R8, R27, UR10, R2 ;  /* 0x0000000a1b087c25 */ /* 0x000fe2000f8e0002 */
[----:B------:R-:W-:-:S03]  /*08d0*/  IADD3 R3, PT, PT, R76, 0x110, RZ ;  /* 0x000001104c037810 */ /* 0x000fc60007ffe0ff */
[----:B------:R-:W-:Y:S01]  /*08e0*/  IMAD R83, R95, UR9, R11 ;  /* 0x000000095f537c24 */ /* 0x000fe2000f8e020b */
[----:B------:R-:W-:Y:S01]  /*08f0*/  IADD3 R71, PT, PT, R9, R71, RZ ;  /* 0x0000004709477210 */ /* 0x000fe20007ffe0ff */
[----:B------:R-:W-:-:S07]  /*0900*/  IMAD R72, R14, -0xc, R3 ;  /* 0xfffffff40e487824 */ /* 0x000fce00078e0203 */
.L_x_10086:
[----:B------:R-:W-:Y:S01]  /*0910*/  BAR.SYNC.DEFER_BLOCKING 0x0 ;  /* 0x0000000000007b1d */ /* 0x000fe20000010000 */
[----:B0-----:R-:W-:Y:S01]  /*0920*/  MOV R3, R81 ;  /* 0x0000005100037202 */ /* 0x001fe20000000f00 */
[----:B------:R-:W-:-:S04]  /*0930*/  IMAD.MOV.U32 R2, RZ, RZ, R84 ;  /* 0x000000ffff027224 */ /* 0x000fc800078e0054 */
[----:B------:R-:W-:-:S05]  /*0940*/  IMAD.WIDE.U32 R2, R14, 0x8, R2 ;  /* 0x000000080e027825 */ /* 0x000fca00078e0002 */
[----:B------:R0:W2:Y:S01]  /*0950*/  LDG.E.64 R4, desc[UR16][R2.64] ;  /* 0x0000001002047981 */ /* 0x0000a2000c1e1b00 */
[----:B------:R-:W1:Y:S01]  /*0960*/  S2UR UR5, SR_CgaCtaId ;  /* 0x00000000000579c3 */ /* 0x000e620000008800 */
[----:B------:R-:W-:Y:S01]  /*0970*/  UMOV UR4, 0x400 ;  /* 0x0000040000047882 */ /* 0x000fe20000000000 */
[----:B------:R-:W3:Y:S01]  /*0980*/  S2R R70, SR_LANEID ;  /* 0x0000000000467919 */ /* 0x000ee20000000000 */
[----:B0-----:R-:W-:Y:S02]  /*0990*/  MOV R2, R82 ;  /* 0x0000005200027202 */ /* 0x001fe40000000f00 */
[----:B------:R-:W-:-:S03]  /*09a0*/  MOV R3, R79 ;  /* 0x0000004f00037202 */ /* 0x000fc60000000f00 */
[----:B------:R-:W-:Y:S01]  /*09b0*/  IMAD.WIDE.U32 R6, R14, 0x8, R2 ;  /* 0x000000080e067825 */ /* 0x000fe200078e0002 */
[----:B-1----:R-:W-:Y:S01]  /*09c0*/  ULEA UR5, UR5, UR4, 0x18 ;  /* 0x0000000405057291 */ /* 0x002fe2000f8ec0ff */
[----:B------:R-:W-:Y:S01]  /*09d0*/  MOV R2, R80 ;  /* 0x0000005000027202 */ /* 0x000fe20000000f00 */
[----:B------:R-:W0:Y:S04]  /*09e0*/  LDCU UR4, c[0x0][0x38c] ;  /* 0x00007180ff0477ac */ /* 0x000e280008000800 */
[----:B---3--:R-:W-:-:S05]  /*09f0*/  LEA R67, R70, UR5, 0x3 ;  /* 0x0000000546437c11 */ /* 0x008fca000f8e18ff */
[----:B--2---:R-:W-:Y:S01]  /*0a00*/  STS.64 [R67], R4 ;  /* 0x0000000443007388 */ /* 0x004fe20000000a00 */
[----:B------:R-:W-:-:S03]  /*0a10*/  NOP ;  /* 0x0000000000007918 */ /* 0x000fc60000000000 */
[----:B------:R-:W1:Y:S01]  /*0a20*/  LDS.64 R64, [R67] ;  /* 0x0000000043407984 */ /* 0x000e620000000a00 */
[----:B------:R-:W-:Y:S06]  /*0a30*/  BAR.SYNC.DEFER_BLOCKING 0x0 ;  /* 0x0000000000007b1d */ /* 0x000fec0000010000 */
[----:B------:R-:W2:Y:S01]  /*0a40*/  LDG.E.64 R6, desc[UR16][R6.64] ;  /* 0x0000001006067981 */ /* 0x000ea2000c1e1b00 */
[----:B------:R-:W-:-:S03]  /*0a50*/  MOV R3, R77 ;  /* 0x0000004d00037202 */ /* 0x000fc60000000f00 */
[----:B------:R-:W-:Y:S01]  /*0a60*/  IMAD.WIDE.U32 R22, R14, 0x8, R2 ;  /* 0x000000080e167825 */ /* 0x000fe200078e0002 */
[----:B--2---:R-:W-:Y:S01]  /*0a70*/  STS.64 [R67], R6 ;  /* 0x0000000643007388 */ /* 0x004fe20000000a00 */
[----:B------:R-:W-:-:S03]  /*0a80*/  NOP ;  /* 0x0000000000007918 */ /* 0x000fc60000000000 */
[----:B------:R-:W-:Y:S01]  /*0a90*/  LDS.64 R2, [R67] ;  /* 0x0000000043027984 */ /* 0x000fe20000000a00 */
[----:B------:R-:W-:Y:S06]  /*0aa0*/  BAR.SYNC.DEFER_BLOCKING 0x0 ;  /* 0x0000000000007b1d */ /* 0x000fec0000010000 */
[----:B------:R-:W2:Y:S01]  /*0ab0*/  LDG.E.64 R22, desc[UR16][R22.64] ;  /* 0x0000001016167981 */ /* 0x000ea2000c1e1b00 */
[C-C-:B-1----:R-:W-:Y:S01]  /*0ac0*/  SHF.R.U64 R60, R64.reuse, 0x10, R65.reuse ;  /* 0x00000010403c7819 */ /* 0x142fe20000001241 */
[----:B0-----:R-:W-:Y:S01]  /*0ad0*/  UISETP.GE.AND UP0, UPT, UR4, 0x1, UPT ;  /* 0x000000010400788c */ /* 0x001fe2000bf06270 */
[----:B------:R-:W-:Y:S01]  /*0ae0*/  SHF.L.U32 R66, R64, 0x10, RZ ;  /* 0x0000001040427819 */ /* 0x000fe200000006ff */
[----:B------:R-:W-:Y:S01]  /*0af0*/  HFMA2 R62, -RZ, RZ, 0, 0 ;  /* 0x00000000ff3e7431 */ /* 0x000fe200000001ff */
[----:B------:R-:W-:Y:S01]  /*0b00*/  SHF.L.U32 R60, R60, 0x10, RZ ;  /* 0x000000103c3c7819 */ /* 0x000fe200000006ff */
[----:B------:R-:W-:Y:S01]  /*0b10*/  HFMA2 R58, -RZ, RZ, 0, 0 ;  /* 0x00000000ff3a7431 */ /* 0x000fe200000001ff */
[----:B------:R-:W-:Y:S01]  /*0b20*/  SHF.R.U32.HI R56, RZ, 0x10, R65 ;  /* 0x00000010ff387819 */ /* 0x000fe20000011641 */
[----:B------:R-:W-:Y:S01]  /*0b30*/  IMAD.U32 R65, R65, 0x10000, RZ ;  /* 0x0001000041417824 */ /* 0x000fe200078e00ff */
[----:B------:R-:W-:-:S02]  /*0b40*/  IADD3 R63, PT, PT, R74, -0x1, RZ ;  /* 0xffffffff4a3f7810 */ /* 0x000fc40007ffe0ff */
[----:B------:R-:W-:Y:S02]  /*0b50*/  SHF.L.U32 R56, R56, 0x10, RZ ;  /* 0x0000001038387819 */ /* 0x000fe400000006ff */
[----:B------:R-:W-:Y:S02]  /*0b60*/  MOV R61, RZ ;  /* 0x000000ff003d7202 */ /* 0x000fe40000000f00 */
[----:B------:R-:W-:Y:S01]  /*0b70*/  MOV R57, RZ ;  /* 0x000000ff00397202 */ /* 0x000fe20000000f00 */
[----:B--2---:R-:W-:Y:S01]  /*0b80*/  STS.64 [R67], R22 ;  /* 0x0000001643007388 */ /* 0x004fe20000000a00 */
[----:B------:R-:W-:-:S03]  /*0b90*/  NOP ;  /* 0x0000000000007918 */ /* 0x000fc60000000000 */
[----:B------:R-:W0:Y:S02]  /*0ba0*/  LDS.64 R4, [R67] ;  /* 0x0000000043047984 */ /* 0x000e240000000a00 */
[C-C-:B0-----:R-:W-:Y:S02]  /*0bb0*/  SHF.R.U64 R59, R4.reuse, 0x10, R5.reuse ;  /* 0x00000010043b7819 */ /* 0x141fe40000001205 */
[----:B------:R-:W-:Y:S02]  /*0bc0*/  SHF.L.U32 R0, R4, 0x10, RZ ;  /* 0x0000001004007819 */ /* 0x000fe400000006ff */
[----:B------:R-:W-:Y:S01]  /*0bd0*/  SHF.R.U32.HI R54, RZ, 0x10, R5 ;  /* 0x00000010ff367819 */ /* 0x000fe20000011605 */
[----:B------:R-:W-:Y:S01]  /*0be0*/  IMAD.U32 R59, R59, 0x10000, RZ ;  /* 0x000100003b3b7824 */ /* 0x000fe200078e00ff */
[----:B------:R-:W-:Y:S01]  /*0bf0*/  SHF.L.U32 R64, R5, 0x10, RZ ;  /* 0x0000001005407819 */ /* 0x000fe200000006ff */
[----:B------:R-:W-:Y:S01]  /*0c00*/  FFMA.FTZ R4, R0, R66, R87 ;  /* 0x0000004200047223 */ /* 0x000fe20000010057 */
[----:B------:R-:W-:Y:S01]  /*0c10*/  SHF.L.U32 R54, R54, 0x10, RZ ;  /* 0x0000001036367819 */ /* 0x000fe200000006ff */
[-C--:B-----5:R-:W-:Y:S01]  /*0c20*/  FMUL.FTZ R55, R0, R93.reuse ;  /* 0x0000005d00377220 */ /* 0x0a0fe20000410000 */
[CC--:B------:R-:W-:Y:S01]  /*0c30*/  FMUL.FTZ R52, R59.reuse, R93.reuse ;  /* 0x0000005d3b347220 */ /* 0x0c0fe20000410000 */
[----:B------:R-:W-:Y:S01]  /*0c40*/  FFMA.FTZ R5, R59, R60, R4 ;  /* 0x0000003c3b057223 */ /* 0x000fe20000010004 */
[-C--:B------:R-:W-:Y:S01]  /*0c50*/  FMUL.FTZ R53, R64, R93.reuse ;  /* 0x0000005d40357220 */ /* 0x080fe20000410000 */
[----:B------:R-:W-:-:S02]  /*0c60*/  FMUL.FTZ R51, R54, R93 ;  /* 0x0000005d36337220 */ /* 0x000fc40000410000 */
[----:B------:R-:W-:-:S04]  /*0c70*/  FFMA.FTZ R5, R64, R65, R5 ;  /* 0x0000004140057223 */ /* 0x000fc80000010005 */
[----:B------:R-:W-:Y:S01]  /*0c80*/  FFMA.FTZ R87, R54, R56, R5 ;  /* 0x0000003836577223 */ /* 0x000fe20000010005 */
[----:B------:R-:W-:Y:S06]  /*0c90*/  BAR.SYNC.DEFER_BLOCKING 0x0 ;  /* 0x0000000000007b1d */ /* 0x000fec0000010000 */
[----:B------:R-:W-:Y:S05]  /*0ca0*/  BRA.U !UP0, `(.L_x_10071) ;  /* 0x0000001508447547 */ /* 0x000fea000b800000 */
[----:B------:R-:W0:Y:S01]  /*0cb0*/  LDC.64 R22, c[0x0][0x440] ;  /* 0x00011000ff167b82 */ /* 0x000e220000000a00 */
[C-C-:B------:R-:W-:Y:S01]  /*0cc0*/  SHF.R.U64 R45, R2.reuse, 0x10, R3.reuse ;  /* 0x00000010022d7819 */ /* 0x140fe20000001203 */
[----:B------:R-:W-:Y:S01]  /*0cd0*/  IMAD.SHL.U32 R33, R63, 0x80, RZ ;  /* 0x000000803f217824 */ /* 0x000fe200078e00ff */
[----:B------:R-:W-:Y:S01]  /*0ce0*/  SHF.R.U32.HI R43, RZ, 0x10, R3 ;  /* 0x00000010ff2b7819 */ /* 0x000fe20000011603 */
[----:B------:R-:W1:Y:S01]  /*0cf0*/  LDCU UR10, c[0x0][0x394] ;  /* 0x00007280ff0a77ac */ /* 0x000e620008000800 */
[----:B------:R-:W-:Y:S01]  /*0d00*/  SHF.L.U32 R49, R2, 0x10, RZ ;  /* 0x0000001002317819 */ /* 0x000fe200000006ff */
[----:B------:R-:W-:Y:S01]  /*0d10*/  IMAD.U32 R45, R45, 0x10000, RZ ;  /* 0x000100002d2d7824 */ /* 0x000fe200078e00ff */
[----:B------:R-:W-:Y:S01]  /*0d20*/  SHF.L.U32 R5, R3, 0x10, RZ ;  /* 0x0000001003057819 */ /* 0x000fe200000006ff */
[----:B------:R-:W2:Y:S01]  /*0d30*/  LDC.64 R24, c[0x0][0x448] ;  /* 0x00011200ff187b82 */ /* 0x000ea20000000a00 */
[----:B------:R-:W-:Y:S01]  /*0d40*/  SHF.L.U32 R43, R43, 0x10, RZ ;  /* 0x000000102b2b7819 */ /* 0x000fe200000006ff */
[--C-:B------:R-:W-:Y:S01]  /*0d50*/  FADD.FTZ R49, R49, R88.reuse ;  /* 0x0000005831317221 */ /* 0x100fe20000010000 */
[----:B------:R-:W-:Y:S01]  /*0d60*/  MOV R2, R78 ;  /* 0x0000004e00027202 */ /* 0x000fe20000000f00 */
[--C-:B------:R-:W-:Y:S01]  /*0d70*/  FADD.FTZ R48, R5, R88.reuse ;  /* 0x0000005805307221 */ /* 0x100fe20000010000 */
[----:B------:R-:W-:Y:S01]  /*0d80*/  MOV R3, R75 ;  /* 0x0000004b00037202 */ /* 0x000fe20000000f00 */
[--C-:B------:R-:W-:Y:S01]  /*0d90*/  FADD.FTZ R45, R45, R88.reuse ;  /* 0x000000582d2d7221 */ /* 0x100fe20000010000 */
[C---:B------:R-:W-:Y:S01]  /*0da0*/  ISETP.NE.AND P0, PT, R74.reuse, 0x1, PT ;  /* 0x000000014a00780c */ /* 0x040fe20003f05270 */
[----:B------:R-:W3:Y:S01]  /*0db0*/  LDC.64 R68, c[0x0][0x3e0] ;  /* 0x0000f800ff447b82 */ /* 0x000ee20000000a00 */
[----:B------:R-:W-:Y:S01]  /*0dc0*/  SHF.L.U32 R47, R63, 0x8, RZ ;  /* 0x000000083f2f7819 */ /* 0x000fe200000006ff */
[----:B------:R-:W-:Y:S01]  /*0dd0*/  FADD.FTZ R43, R43, R88 ;  /* 0x000000582b2b7221 */ /* 0x000fe20000010000 */
[----:B------:R-:W-:Y:S01]  /*0de0*/  SHF.L.U32 R46, R74, 0x8, RZ ;  /* 0x000000084a2e7819 */ /* 0x000fe200000006ff */
[----:B------:R-:W-:Y:S01]  /*0df0*/  IMAD.WIDE.U32 R34, R14, 0x8, R2 ;  /* 0x000000080e227825 */ /* 0x000fe200078e0002 */
[----:B------:R-:W-:-:S03]  /*0e00*/  IADD3 R32, P2, PT, R33, R8, RZ ;  /* 0x0000000821207210 */ /* 0x000fc60007f5e0ff */
[----:B------:R-:W-:Y:S01]  /*0e10*/  FMUL.FTZ R44, R49, R66 ;  /* 0x00000042312c7220 */ /* 0x000fe20000410000 */
[----:B------:R-:W-:Y:S01]  /*0e20*/  IADD3 R96, PT, PT, R33, R14, RZ ;  /* 0x0000000e21607210 */ /* 0x000fe20007ffe0ff */
[----:B------:R-:W4:Y:S01]  /*0e30*/  LDC.64 R26, c[0x0][0x3c0] ;  /* 0x0000f000ff1a7b82 */ /* 0x000f220000000a00 */
[----:B------:R-:W-:Y:S01]  /*0e40*/  ISETP.NE.AND P1, PT, R14, RZ, PT ;  /* 0x000000ff0e00720c */ /* 0x000fe20003f25270 */
[----:B------:R-:W-:Y:S01]  /*0e50*/  FMUL.FTZ R42, R48, R65 ;  /* 0x00000041302a7220 */ /* 0x000fe20000410000 */
[----:B------:R-:W-:Y:S01]  /*0e60*/  IADD3 R50, PT, PT, R74, -0x2, RZ ;  /* 0xfffffffe4a327810 */ /* 0x000fe20007ffe0ff */
[----:B------:R-:W-:Y:S01]  /*0e70*/  FMUL.FTZ R41, R45, R60 ;  /* 0x0000003c2d297220 */ /* 0x000fe20000410000 */
[----:B------:R-:W-:Y:S01]  /*0e80*/  MOV R62, RZ ;  /* 0x000000ff003e7202 */ /* 0x000fe20000000f00 */
[----:B------:R-:W-:Y:S01]  /*0e90*/  FMUL.FTZ R40, R43, R56 ;  /* 0x000000382b287220 */ /* 0x000fe20000410000 */
[----:B------:R-:W-:Y:S01]  /*0ea0*/  ISETP.EQ.AND P0, PT, R14, RZ, P0 ;  /* 0x000000ff0e00720c */ /* 0x000fe20000702270 */
[----:B------:R-:W0:Y:S01]  /*0eb0*/  LDC.64 R28, c[0x0][0x3a8] ;  /* 0x0000ea00ff1c7b82 */ /* 0x000e220000000a00 */
[----:B------:R-:W-:Y:S01]  /*0ec0*/  LOP3.LUT R47, R47, 0x100, RZ, 0xc0, !PT ;  /* 0x000001002f2f7812 */ /* 0x000fe200078ec0ff */
[----:B------:R-:W0:Y:S01]  /*0ed0*/  LDCU UR11, c[0x0][0x38c] ;  /* 0x00007180ff0b77ac */ /* 0x000e220008000800 */
[----:B------:R-:W-:-:S02]  /*0ee0*/  LOP3.LUT R46, R46, 0x100, RZ, 0xc0, !PT ;  /* 0x000001002e2e7812 */ /* 0x000fc400078ec0ff */
[----:B------:R-:W-:Y:S01]  /*0ef0*/  IADD3.X R33, PT, PT, RZ, R71, RZ, P2, !PT ;  /* 0x00000047ff217210 */ /* 0x000fe200017fe4ff */
[----:B------:R-:W0:Y:S02]  /*0f00*/  LDCU UR7, c[0x0][0x388] ;  /* 0x00007100ff0777ac */ /* 0x000e240008000800 */
[----:B------:R-:W0:Y:S01]  /*0f10*/  LDC.64 R30, c[0x0][0x4f0] ;  /* 0x00013c00ff1e7b82 */ /* 0x000e220000000a00 */
[----:B------:R-:W0:Y:S01]  /*0f20*/  LDCU.64 UR8, c[0x0][0x540] ;  /* 0x0000a800ff0877ac */ /* 0x000e220008000a00 */
[----:B-1----:R-:W-:-:S05]  /*0f30*/  UMOV UR4, URZ ;  /* 0x000000ff00047c82 */ /* 0x002fca0008000000 */
.L_x_10085:
[----:B---3--:R-:W-:-:S04]  /*0f40*/  IMAD.WIDE.U32 R2, R68, UR4, RZ ;  /* 0x0000000444027c25 */ /* 0x008fc8000f8e00ff */
[----:B------:R-:W-:Y:S01]  /*0f50*/  IMAD R3, R69, UR4, R3 ;  /* 0x0000000445037c24 */ /* 0x000fe2000f8e0203 */
[----:B------:R-:W-:-:S04]  /*0f60*/  LEA R38, P2, R2, R34, 0x1 ;  /* 0x0000002202267211 */ /* 0x000fc800078408ff */
[----:B------:R-:W-:-:S05]  /*0f70*/  LEA.HI.X R39, R2, R35, R3, 0x1, P2 ;  /* 0x0000002302277211 */ /* 0x000fca00010f0c03 */
[----:B------:R-:W3:Y:S01]  /*0f80*/  LDG.E.64 R2, desc[UR16][R38.64] ;  /* 0x0000001026027981 */ /* 0x000ee2000c1e1b00 */
[----:B0-----:R-:W-:Y:S02]  /*0f90*/  MOV R4, R12 ;  /* 0x0000000c00047202 */ /* 0x001fe40000000f00 */
[----:B------:R-:W-:-:S03]  /*0fa0*/  MOV R5, R85 ;  /* 0x0000005500057202 */ /* 0x000fc60000000f00 */
[----:B0-----:R-:W-:-:S04]  /*0fb0*/  IMAD.WIDE.U32 R4, R28, UR4, R4 ;  /* 0x000000041c047c25 */ /* 0x001fc8000f8e0004 */
[----:B------:R-:W-:Y:S01]  /*0fc0*/  IMAD R5, R29, UR4, R5 ;  /* 0x000000041d057c24 */ /* 0x000fe2000f8e0205 */
[----:B------:R-:W-:-:S04]  /*0fd0*/  LEA R6, P2, R4, R22, 0x2 ;  /* 0x0000001604067211 */ /* 0x000fc800078410ff */
[----:B------:R-:W-:-:S05]  /*0fe0*/  LEA.HI.X R7, R4, R23, R5, 0x2, P2 ;  /* 0x0000001704077211 */ /* 0x000fca00010f1405 */
[----:B------:R0:W5:Y:S01]  /*0ff0*/  LDG.E R90, desc[UR16][R6.64] ;  /* 0x00000010065a7981 */ /* 0x000162000c1e1900 */
[----:B------:R-:W-:Y:S02]  /*1000*/  MOV R4, R10 ;  /* 0x0000000a00047202 */ /* 0x000fe40000000f00 */
[----:B------:R-:W-:-:S03]  /*1010*/  MOV R5, R83 ;  /* 0x0000005300057202 */ /* 0x000fc60000000f00 */
[----:B----4-:R-:W-:-:S04]  /*1020*/  IMAD.WIDE.U32 R4, R26, UR4, R4 ;  /* 0x000000041a047c25 */ /* 0x010fc8000f8e0004 */
[----:B------:R-:W-:Y:S01]  /*1030*/  IMAD R5, R27, UR4, R5 ;  /* 0x000000041b057c24 */ /* 0x000fe2000f8e0205 */
[----:B--2---:R-:W-:-:S04]  /*1040*/  LEA R36, P2, R4, R24, 0x2 ;  /* 0x0000001804247211 */ /* 0x004fc800078410ff */
[----:B------:R-:W-:-:S05]  /*1050*/  LEA.HI.X R37, R4, R25, R5, 0x2, P2 ;  /* 0x0000001904257211 */ /* 0x000fca00010f1405 */
[----:B-1----:R1:W2:Y:S01]  /*1060*/  LDG.E R39, desc[UR16][R36.64] ;  /* 0x0000001024277981 */ /* 0x0022a2000c1e1900 */
[----:B0-----:R-:W-:Y:S01]  /*1070*/  VIADD R6, R47, UR4 ;  /* 0x000000042f067c36 */ /* 0x001fe20008000000 */
[----:B------:R-:W-:Y:S04]  /*1080*/  BSSY.RECONVERGENT B0, `(.L_x_10072) ;  /* 0x0000029000007945 */ /* 0x000fe80003800200 */
[----:B------:R-:W-:Y:S02]  /*1090*/  SEL R6, R6, R73, !P1 ;  /* 0x0000004906067207 */ /* 0x000fe40004800000 */
[----:B------:R-:W-:Y:S02]  /*10a0*/  ISETP.NE.AND P1, PT, R14, 0x1f, PT ;  /* 0x0000001f0e00780c */ /* 0x000fe40003f25270 */
[----:B------:R-:W-:Y:S01]  /*10b0*/  LEA R6, R6, UR5, 0x2 ;  /* 0x0000000506067c11 */ /* 0x000fe2000f8e10ff */
[----:B---3--:R-:W-:Y:S01]  /*10c0*/  STS.64 [R67], R2 ;  /* 0x0000000243007388 */ /* 0x008fe20000000a00 */
[----:B------:R-:W-:-:S03]  /*10d0*/  NOP ;  /* 0x0000000000007918 */ /* 0x000fc60000000000 */
[----:B------:R-:W0:Y:S01]  /*10e0*/  LDS.64 R4, [R67] ;  /* 0x0000000043047984 */ /* 0x000e220000000a00 */
[----:B-----5:R-:W-:-:S04]  /*10f0*/  FMUL.FTZ R38, R90, 1.4426950216293334961 ;  /* 0x3fb8aa3b5a267820 */ /* 0x020fc80000410000 */
[-C--:B------:R-:W-:Y:S01]  /*1100*/  FMUL.FTZ R7, R49, R38.reuse ;  /* 0x0000002631077220 */ /* 0x080fe20000410000 */
[-C--:B------:R-:W-:Y:S01]  /*1110*/  FMUL.FTZ R92, R45, R38.reuse ;  /* 0x000000262d5c7220 */ /* 0x080fe20000410000 */
[-C--:B-1----:R-:W-:Y:S01]  /*1120*/  FMUL.FTZ R37, R48, R38.reuse ;  /* 0x0000002630257220 */ /* 0x082fe20000410000 */
[----:B------:R-:W-:-:S03]  /*1130*/  FMUL.FTZ R103, R43, R38 ;  /* 0x000000262b677220 */ /* 0x000fc60000410000 */
[----:B------:R-:W1:Y:S04]  /*1140*/  MUFU.EX2 R7, R7 ;  /* 0x0000000700077308 */ /* 0x000e680000000800 */
[----:B------:R-:W3:Y:S04]  /*1150*/  MUFU.EX2 R92, R92 ;  /* 0x0000005c005c7308 */ /* 0x000ee80000000800 */
[----:B------:R-:W4:Y:S04]  /*1160*/  MUFU.EX2 R37, R37 ;  /* 0x0000002500257308 */ /* 0x000f280000000800 */
[----:B------:R-:W3:Y:S01]  /*1170*/  MUFU.EX2 R103, R103 ;  /* 0x0000006700677308 */ /* 0x000ee20000000800 */
[----:B-1----:R1:W-:Y:S01]  /*1180*/  STS [R6+0x548], R7 ;  /* 0x0005480706007388 */ /* 0x0023e20000000800 */
[----:B0-----:R-:W-:-:S02]  /*1190*/  PRMT R101, R4, 0x7632, R101 ;  /* 0x0000763204657816 */ /* 0x001fc40000000065 */
[C---:B------:R-:W-:Y:S02]  /*11a0*/  PRMT R94, R5.reuse, 0x7632, R94 ;  /* 0x00007632055e7816 */ /* 0x040fe4000000005e */
[----:B------:R-:W-:Y:S02]  /*11b0*/  SHF.L.U32 R36, R4, 0x10, RZ ;  /* 0x0000001004247819 */ /* 0x000fe400000006ff */
[----:B------:R-:W-:Y:S02]  /*11c0*/  SHF.L.U32 R100, R5, 0x10, RZ ;  /* 0x0000001005647819 */ /* 0x000fe400000006ff */
[----:B------:R-:W-:Y:S01]  /*11d0*/  SHF.L.U32 R101, R101, 0x10, RZ ;  /* 0x0000001065657819 */ /* 0x000fe200000006ff */
[C---:B--2---:R-:W-:Y:S01]  /*11e0*/  FMUL.FTZ R99, R39.reuse, R36 ;  /* 0x0000002427637220 */ /* 0x044fe20000410000 */
[----:B------:R-:W-:Y:S01]  /*11f0*/  SHF.L.U32 R94, R94, 0x10, RZ ;  /* 0x000000105e5e7819 */ /* 0x000fe200000006ff */
[C---:B------:R-:W-:Y:S02]  /*1200*/  FMUL.FTZ R3, R39.reuse, R100 ;  /* 0x0000006427037220 */ /* 0x040fe40000410000 */
[C---:B------:R-:W-:Y:S01]  /*1210*/  FMUL.FTZ R102, R39.reuse, R101 ;  /* 0x0000006527667220 */ /* 0x040fe20000410000 */
[----:B------:R-:W-:Y:S01]  /*1220*/  FMUL.FTZ R99, R0, R99 ;  /* 0x0000006300637220 */ /* 0x000fe20000410000 */
        /* <DEDUP_REMOVED lines=13> */
.L_x_10073:
[----:B------:R0:W1:Y:S02]  /*1300*/  LDS R105, [R97+0xd4c] ;  /* 0x000d4c0061697984 */ /* 0x0000640000000800 */
.L_x_10074:
[----:B------:R-:W-:Y:S05]  /*1310*/  BSYNC.RECONVERGENT B0 ;  /* 0x0000000000007941 */ /* 0x000fea0003800200 */
.L_x_10072:
[----:B------:R-:W4:Y:S01]  /*1320*/  @P0 LDC R3, c[0x0][0x38c] ;  /* 0x0000e300ff030b82 */ /* 0x000f220000000800 */
[----:B------:R-:W-:Y:S01]  /*1330*/  MOV R6, RZ ;  /* 0x000000ff00067202 */ /* 0x000fe20000000f00 */
[----:B----4-:R-:W-:-:S04]  /*1340*/  @P0 IMAD R3, R50, R3, UR4 ;  /* 0x0000000432030e24 */ /* 0x010fc8000f8e0203 */
[----:B--2---:R-:W-:-:S05]  /*1350*/  @P0 IMAD.WIDE R2, R3, 0x8, R20 ;  /* 0x0000000803020825 */ /* 0x004fca00078e0214 */
[----:B------:R2:W4:Y:S01]  /*1360*/  @P0 LDG.E R6, desc[UR16][R2.64+0x4] ;  /* 0x0000041002060981 */ /* 0x000522000c1e1900 */
[----:B------:R-:W-:Y:S01]  /*1370*/  FFMA.FTZ R4, R44, R92, R41 ;  /* 0x0000005c2c047223 */ /* 0x000fe20000010029 */
[----:B------:R-:W-:Y:S01]  /*1380*/  FFMA.FTZ R106, R103, R38, R104 ;  /* 0x00000026676a7223 */ /* 0x000fe20000010068 */
[----:B------:R-:W-:Y:S01]  /*1390*/  ISETP.NE.AND P2, PT, R98, 0x1f, PT ;  /* 0x0000001f6200780c */ /* 0x000fe20003f45270 */
[----:B------:R-:W5:Y:S01]  /*13a0*/  S2UR UR6, SR_CgaCtaId ;  /* 0x00000000000679c3 */ /* 0x000f620000008800 */
[----:B------:R-:W-:Y:S01]  /*13b0*/  FFMA.FTZ R5, R37, R4, R42 ;  /* 0x0000000425057223 */ /* 0x000fe2000001002a */
[----:B-1-3--:R-:W-:Y:S01]  /*13c0*/  FMUL.FTZ R4, R103, R105 ;  /* 0x0000006967047220 */ /* 0x00afe20000410000 */
[----:B------:R-:W-:Y:S01]  /*13d0*/  FFMA.FTZ R108, R37, R106, R102 ;  /* 0x0000006a256c7223 */ /* 0x000fe20000010066 */
[----:B------:R-:W-:Y:S01]  /*13e0*/  ISETP.GE.AND P1, PT, R70, 0x1, PT ;  /* 0x000000014600780c */ /* 0x000fe20003f26270 */
[----:B------:R-:W-:Y:S01]  /*13f0*/  FFMA.FTZ R5, R103, R5, R40 ;  /* 0x0000000567057223 */ /* 0x000fe20000010028 */
[----:B------:R-:W-:Y:S01]  /*1400*/  FMUL.FTZ R107, R37, R4 ;  /* 0x00000004256b7220 */ /* 0x000fe20000410000 */
[C---:B------:R-:W-:Y:S01]  /*1410*/  FFMA.FTZ R108, R92.reuse, R108, R99 ;  /* 0x0000006c5c6c7223 */ /* 0x040fe20000010063 */
[----:B--2---:R-:W-:Y:S01]  /*1420*/  FMUL.FTZ R2, R7, R92 ;  /* 0x0000005c07027220 */ /* 0x004fe20000410000 */
[----:B------:R-:W-:Y:S01]  /*1430*/  UMOV UR5, 0x400 ;  /* 0x0000040000057882 */ /* 0x000fe20000000000 */
[----:B------:R-:W1:Y:S01]  /*1440*/  SHFL.UP PT, R4, R5, 0x1, RZ ;  /* 0x0420000005047989 */ /* 0x000e6200000e00ff */
[----:B------:R-:W-:Y:S01]  /*1450*/  FMUL.FTZ R106, R92, R107 ;  /* 0x0000006b5c6a7220 */ /* 0x000fe20000410000 */
[----:B------:R-:W-:Y:S01]  /*1460*/  FMUL.FTZ R2, R37, R2 ;  /* 0x0000000225027220 */ /* 0x000fe20000410000 */
[----:B------:R-:W-:Y:S01]  /*1470*/  IMAD.MOV.U32 R107, RZ, RZ, R108 ;  /* 0x000000ffff6b7224 */ /* 0x000fe200078e006c */
[----:B------:R-:W2:Y:S01]  /*1480*/  SHFL.DOWN PT, R110, R108, 0x1, 0x1f ;  /* 0x08201f006c6e7f89 */ /* 0x000ea200000e0000 */
[----:B------:R-:W-:Y:S01]  /*1490*/  ISETP.NE.AND P3, PT, R14, 0x1f, PT ;  /* 0x0000001f0e00780c */ /* 0x000fe20003f65270 */
[----:B------:R-:W-:Y:S01]  /*14a0*/  FMUL.FTZ R2, R103, R2 ;  /* 0x0000000267027220 */ /* 0x000fe20000410000 */
[----:B------:R-:W-:Y:S01]  /*14b0*/  BSSY.RECONVERGENT B0, `(.L_x_10075) ;  /* 0x000007e000007945 */ /* 0x000fe20003800200 */
[----:B------:R-:W3:Y:S04]  /*14c0*/  SHFL.DOWN PT, R109, R106, 0x1, 0x1f ;  /* 0x08201f006a6d7f89 */ /* 0x000ee800000e0000 */
[----:B------:R-:W0:Y:S01]  /*14d0*/  SHFL.UP PT, R3, R2, 0x1, RZ ;  /* 0x0420000002037989 */ /* 0x000e2200000e00ff */
[----:B-----5:R-:W-:-:S04]  /*14e0*/  ULEA UR5, UR6, UR5, 0x18 ;  /* 0x0000000506057291 */ /* 0x020fc8000f8ec0ff */
[----:B------:R-:W-:Y:S01]  /*14f0*/  ULEA UR6, UR4, UR5, 0x3 ;  /* 0x0000000504067291 */ /* 0x000fe2000f8e18ff */
[----:B-1----:R-:W-:Y:S01]  /*1500*/  FFMA.FTZ R4, R2, R4, R5 ;  /* 0x0000000402047223 */ /* 0x002fe20000010005 */
[----:B--2---:R-:W-:-:S04]  /*1510*/  @P2 FFMA.FTZ R107, R106, R110, R107 ;  /* 0x0000006e6a6b2223 */ /* 0x004fc8000001006b */
[----:B------:R-:W-:Y:S01]  /*1520*/  FSEL R5, R5, R4, !P1 ;  /* 0x0000000405057208 */ /* 0x000fe20004800000 */
[----:B---3--:R-:W-:Y:S01]  /*1530*/  @P2 FMUL.FTZ R109, R109, R106 ;  /* 0x0000006a6d6d2220 */ /* 0x008fe20000410000 */
[----:B------:R-:W1:Y:S01]  /*1540*/  SHFL.DOWN PT, R110, R107, 0x2, 0x1f ;  /* 0x08401f006b6e7f89 */ /* 0x000e6200000e0000 */
[----:B0-----:R-:W-:-:S03]  /*1550*/  @P1 FMUL.FTZ R2, R2, R3 ;  /* 0x0000000302021220 */ /* 0x001fc60000410000 */
[----:B------:R-:W0:Y:S01]  /*1560*/  SHFL.UP PT, R4, R5, 0x2, RZ ;  /* 0x0440000005047989 */ /* 0x000e2200000e00ff */
[----:B------:R-:W-:Y:S02]  /*1570*/  @P2 MOV R106, R109 ;  /* 0x0000006d006a2202 */ /* 0x000fe40000000f00 */
[----:B------:R-:W-:Y:S01]  /*1580*/  ISETP.GT.U32.AND P2, PT, R98, 0x1d, PT ;  /* 0x0000001d6200780c */ /* 0x000fe20003f44070 */
[----:B------:R-:W2:Y:S01]  /*1590*/  SHFL.UP PT, R3, R2, 0x2, RZ ;  /* 0x0440000002037989 */ /* 0x000ea200000e00ff */
[----:B------:R-:W-:-:S03]  /*15a0*/  ISETP.GE.AND P1, PT, R70, 0x2, PT ;  /* 0x000000024600780c */ /* 0x000fc60003f26270 */
[----:B------:R-:W3:Y:S08]  /*15b0*/  SHFL.DOWN PT, R111, R106, 0x2, 0x1f ;  /* 0x08401f006a6f7f89 */ /* 0x000ef000000e0000 */
[----:B-1----:R-:W-:Y:S01]  /*15c0*/  @!P2 FFMA.FTZ R107, R106, R110, R107 ;  /* 0x0000006e6a6ba223 */ /* 0x002fe2000001006b */
[----:B0-----:R-:W-:-:S04]  /*15d0*/  FFMA.FTZ R4, R2, R4, R5 ;  /* 0x0000000402047223 */ /* 0x001fc80000010005 */
[----:B------:R-:W0:Y:S01]  /*15e0*/  SHFL.DOWN PT, R110, R107, 0x4, 0x1f ;  /* 0x08801f006b6e7f89 */ /* 0x000e2200000e0000 */
[----:B--2---:R-:W-:Y:S01]  /*15f0*/  @P1 FMUL.FTZ R2, R2, R3 ;  /* 0x0000000302021220 */ /* 0x004fe20000410000 */
[----:B------:R-:W-:Y:S02]  /*1600*/  FSEL R109, R5, R4, !P1 ;  /* 0x00000004056d7208 */ /* 0x000fe40004800000 */
[----:B------:R-:W-:Y:S01]  /*1610*/  ISETP.GE.AND P1, PT, R70, 0x4, PT ;  /* 0x000000044600780c */ /* 0x000fe20003f26270 */
[----:B---3--:R-:W-:Y:S01]  /*1620*/  @!P2 FMUL.FTZ R108, R106, R111 ;  /* 0x0000006f6a6ca220 */ /* 0x008fe20000410000 */
[----:B------:R-:W-:Y:S04]  /*1630*/  SHFL.UP PT, R3, R2, 0x4, RZ ;  /* 0x0480000002037989 */ /* 0x000fe800000e00ff */
[----:B------:R-:W1:Y:S01]  /*1640*/  SHFL.UP PT, R4, R109, 0x4, RZ ;  /* 0x048000006d047989 */ /* 0x000e6200000e00ff */
[----:B------:R-:W-:-:S02]  /*1650*/  @!P2 MOV R106, R108 ;  /* 0x0000006c006aa202 */ /* 0x000fc40000000f00 */
[----:B------:R-:W-:-:S03]  /*1660*/  ISETP.GT.U32.AND P2, PT, R98, 0x1b, PT ;  /* 0x0000001b6200780c */ /* 0x000fc60003f44070 */
[----:B------:R-:W2:Y:S10]  /*1670*/  SHFL.DOWN PT, R111, R106, 0x4, 0x1f ;  /* 0x08801f006a6f7f89 */ /* 0x000eb400000e0000 */
[----:B0-----:R-:W-:Y:S01]  /*1680*/  @!P2 FFMA.FTZ R107, R106, R110, R107 ;  /* 0x0000006e6a6ba223 */ /* 0x001fe2000001006b */
[C---:B-1----:R-:W-:Y:S01]  /*1690*/  FFMA.FTZ R4, R2.reuse, R4, R109 ;  /* 0x0000000402047223 */ /* 0x042fe2000001006d */
[----:B------:R-:W-:-:S04]  /*16a0*/  @P1 FMUL.FTZ R2, R2, R3 ;  /* 0x0000000302021220 */ /* 0x000fc80000410000 */
[----:B------:R-:W-:Y:S01]  /*16b0*/  FSEL R5, R109, R4, !P1 ;  /* 0x000000046d057208 */ /* 0x000fe20004800000 */
[----:B--2---:R-:W-:Y:S01]  /*16c0*/  @!P2 FMUL.FTZ R108, R106, R111 ;  /* 0x0000006f6a6ca220 */ /* 0x004fe20000410000 */
[----:B------:R-:W-:Y:S01]  /*16d0*/  SHFL.UP PT, R3, R2, 0x8, RZ ;  /* 0x0500000002037989 */ /* 0x000fe200000e00ff */
[----:B------:R-:W-:-:S03]  /*16e0*/  ISETP.GE.AND P1, PT, R70, 0x8, PT ;  /* 0x000000084600780c */ /* 0x000fc60003f26270 */
[----:B------:R-:W0:Y:S01]  /*16f0*/  SHFL.UP PT, R4, R5, 0x8, RZ ;  /* 0x0500000005047989 */ /* 0x000e2200000e00ff */
[----:B------:R-:W-:Y:S02]  /*1700*/  @!P2 MOV R106, R108 ;  /* 0x0000006c006aa202 */ /* 0x000fe40000000f00 */
[----:B------:R-:W-:Y:S01]  /*1710*/  ISETP.GT.U32.AND P2, PT, R98, 0x17, PT ;  /* 0x000000176200780c */ /* 0x000fe20003f44070 */
[----:B------:R-:W1:Y:S04]  /*1720*/  SHFL.DOWN PT, R108, R107, 0x8, 0x1f ;  /* 0x09001f006b6c7f89 */ /* 0x000e6800000e0000 */
[----:B------:R-:W2:Y:S01]  /*1730*/  SHFL.DOWN PT, R111, R106, 0x8, 0x1f ;  /* 0x09001f006a6f7f89 */ /* 0x000ea200000e0000 */
[C---:B0-----:R-:W-:Y:S01]  /*1740*/  FFMA.FTZ R4, R2.reuse, R4, R5 ;  /* 0x0000000402047223 */ /* 0x041fe20000010005 */
[----:B------:R-:W-:-:S06]  /*1750*/  @P1 FMUL.FTZ R2, R2, R3 ;  /* 0x0000000302021220 */ /* 0x000fcc0000410000 */
[----:B-1----:R-:W-:Y:S01]  /*1760*/  @!P2 FFMA.FTZ R107, R106, R108, R107 ;  /* 0x0000006c6a6ba223 */ /* 0x002fe2000001006b */
[----:B------:R-:W-:Y:S01]  /*1770*/  FSEL R109, R5, R4, !P1 ;  /* 0x00000004056d7208 */ /* 0x000fe20004800000 */
[----:B------:R-:W-:Y:S01]  /*1780*/  SHFL.UP PT, R3, R2, 0x10, RZ ;  /* 0x0600000002037989 */ /* 0x000fe200000e00ff */
[----:B------:R-:W-:Y:S01]  /*1790*/  ISETP.GE.AND P1, PT, R74, UR10, PT ;  /* 0x0000000a4a007c0c */ /* 0x000fe2000bf26270 */
[----:B--2---:R-:W-:Y:S01]  /*17a0*/  @!P2 FMUL.FTZ R4, R106, R111 ;  /* 0x0000006f6a04a220 */ /* 0x004fe20000410000 */
[----:B------:R-:W-:Y:S01]  /*17b0*/  MOV R5, RZ ;  /* 0x000000ff00057202 */ /* 0x000fe20000000f00 */
[----:B------:R-:W0:Y:S01]  /*17c0*/  SHFL.UP PT, R108, R109, 0x10, RZ ;  /* 0x060000006d6c7989 */ /* 0x000e2200000e00ff */
[----:B------:R-:W-:Y:S02]  /*17d0*/  ISETP.NE.OR P1, PT, R14, RZ, P1 ;  /* 0x000000ff0e00720c */ /* 0x000fe40000f25670 */
[----:B------:R-:W-:Y:S01]  /*17e0*/  @!P2 MOV R106, R4 ;  /* 0x00000004006aa202 */ /* 0x000fe20000000f00 */
[----:B------:R-:W-:Y:S01]  /*17f0*/  HFMA2 R4, -RZ, RZ, 1.875, 0 ;  /* 0x3f800000ff047431 */ /* 0x000fe200000001ff */
[----:B------:R-:W-:Y:S01]  /*1800*/  ISETP.GE.AND P2, PT, R70, 0x10, PT ;  /* 0x000000104600780c */ /* 0x000fe20003f46270 */
[----:B------:R-:W1:Y:S04]  /*1810*/  SHFL.DOWN PT, R110, R107, 0x10, 0x1f ;  /* 0x0a001f006b6e7f89 */ /* 0x000e6800000e0000 */
[----:B------:R-:W2:Y:S04]  /*1820*/  SHFL.DOWN PT, R111, R106, 0x10, 0x1f ;  /* 0x0a001f006a6f7f89 */ /* 0x000ea800000e0000 */
[----:B------:R-:W3:Y:S01]  /*1830*/  @!P1 LDS.64 R4, [UR6+0xdc8] ;  /* 0x000dc806ff049984 */ /* 0x000ee20008000a00 */
[----:B------:R-:W-:Y:S01]  /*1840*/  ISETP.GT.U32.AND P1, PT, R98, 0xf, PT ;  /* 0x0000000f6200780c */ /* 0x000fe20003f24070 */
[----:B0-----:R-:W-:-:S02]  /*1850*/  FFMA.FTZ R108, R2, R108, R109 ;  /* 0x0000006c026c7223 */ /* 0x001fc4000001006d */
[----:B------:R-:W-:-:S03]  /*1860*/  @P2 FMUL.FTZ R2, R2, R3 ;  /* 0x0000000302022220 */ /* 0x000fc60000410000 */
[----:B------:R-:W-:-:S07]  /*1870*/  FSEL R108, R109, R108, !P2 ;  /* 0x0000006c6d6c7208 */ /* 0x000fce0005000000 */
[----:B-1----:R-:W-:Y:S01]  /*1880*/  @!P1 FFMA.FTZ R107, R106, R110, R107 ;  /* 0x0000006e6a6b9223 */ /* 0x002fe2000001006b */
[----:B------:R-:W-:Y:S01]  /*1890*/  SHFL.UP PT, R2, R2, 0x1, RZ ;  /* 0x0420000002027989 */ /* 0x000fe200000e00ff */
[----:B------:R-:W-:Y:S01]  /*18a0*/  ISETP.NE.AND P2, PT, R14, RZ, PT ;  /* 0x000000ff0e00720c */ /* 0x000fe20003f45270 */
[----:B--2---:R-:W-:Y:S02]  /*18b0*/  @!P1 FMUL.FTZ R109, R106, R111 ;  /* 0x0000006f6a6d9220 */ /* 0x004fe40000410000 */
[----:B------:R-:W-:Y:S03]  /*18c0*/  SHFL.UP PT, R3, R108, 0x1, RZ ;  /* 0x042000006c037989 */ /* 0x000fe600000e00ff */
[----:B------:R-:W-:Y:S01]  /*18d0*/  @!P1 MOV R106, R109 ;  /* 0x0000006d006a9202 */ /* 0x000fe20000000f00 */
[----:B------:R-:W-:Y:S01]  /*18e0*/  SHFL.DOWN PT, R115, R107, 0x1, 0x1f ;  /* 0x08201f006b737f89 */ /* 0x000fe200000e0000 */
[----:B------:R-:W-:-:S03]  /*18f0*/  ISETP.NE.AND P1, PT, R14, RZ, PT ;  /* 0x000000ff0e00720c */ /* 0x000fc60003f25270 */
[----:B------:R-:W-:Y:S04]  /*1900*/  SHFL.IDX PT, R109, R107, RZ, 0x1f ;  /* 0x00001fff6b6d7589 */ /* 0x000fe800000e0000 */
[----:B------:R-:W-:Y:S04]  /*1910*/  SHFL.IDX PT, R110, R106, RZ, 0x1f ;  /* 0x00001fff6a6e7589 */ /* 0x000fe800000e0000 */
[----:B------:R-:W-:Y:S04]  /*1920*/  SHFL.DOWN PT, R112, R106, 0x1, 0x1f ;  /* 0x08201f006a707f89 */ /* 0x000fe800000e0000 */
[----:B---3--:R-:W0:Y:S02]  /*1930*/  SHFL.IDX PT, R117, R5, RZ, 0x1f ;  /* 0x00001fff05757589 */ /* 0x008e2400000e0000 */
[----:B0-----:R-:W-:-:S04]  /*1940*/  @P3 FFMA.FTZ R117, R112, R117, R115 ;  /* 0x0000007570753223 */ /* 0x001fc80000010073 */
[----:B------:R-:W-:Y:S01]  /*1950*/  FFMA.FTZ R105, R117, R105, R38 ;  /* 0x0000006975697223 */ /* 0x000fe20000010026 */
[----:B----4-:R-:W0:Y:S02]  /*1960*/  SHFL.IDX PT, R113, R6, RZ, 0x1f ;  /* 0x00001fff06717589 */ /* 0x010e2400000e0000 */
[----:B0-----:R-:W-:Y:S01]  /*1970*/  @P1 FFMA.FTZ R113, R2, R113, R3 ;  /* 0x0000007102711223 */ /* 0x001fe20000010003 */
[C---:B------:R-:W-:Y:S01]  /*1980*/  FFMA.FTZ R3, R110.reuse, R5, R109 ;  /* 0x000000056e037223 */ /* 0x040fe2000001006d */
[----:B------:R-:W-:Y:S02]  /*1990*/  FMUL.FTZ R2, R110, R4 ;  /* 0x000000046e027220 */ /* 0x000fe40000410000 */
[----:B------:R-:W-:-:S03]  /*19a0*/  FFMA.FTZ R113, R7, R113, R44 ;  /* 0x0000007107717223 */ /* 0x000fc6000001002c */
[----:B------:R0:W-:Y:S01]  /*19b0*/  @!P2 STS.64 [UR6+0xdc8], R2 ;  /* 0x000dc802ff00a988 */ /* 0x0001e20008000a06 */
[-C--:B------:R-:W-:Y:S01]  /*19c0*/  FFMA.FTZ R108, R92, R113.reuse, R41 ;  /* 0x000000715c6c7223 */ /* 0x080fe20000010029 */
[-C--:B------:R-:W-:Y:S01]  /*19d0*/  FMUL.FTZ R5, R39, R113.reuse ;  /* 0x0000007127057220 */ /* 0x080fe20000410000 */
[----:B------:R-:W-:Y:S01]  /*19e0*/  FMUL.FTZ R115, R36, R113 ;  /* 0x0000007124737220 */ /* 0x000fe20000410000 */
[----:B------:R-:W-:Y:S01]  /*19f0*/  FADD.FTZ R113, -R44, R113 ;  /* 0x000000712c717221 */ /* 0x000fe20000010100 */
[-C--:B------:R-:W-:Y:S01]  /*1a00*/  FFMA.FTZ R109, R37, R108.reuse, R42 ;  /* 0x0000006c256d7223 */ /* 0x080fe2000001002a */
[-C--:B------:R-:W-:Y:S01]  /*1a10*/  FMUL.FTZ R6, R39, R108.reuse ;  /* 0x0000006c27067220 */ /* 0x080fe20000410000 */
        /* <DEDUP_REMOVED lines=8> */
[----:B0-----:R-:W-:Y:S01]  /*1aa0*/  IADD3 R2, PT, PT, -R96, UR7, RZ ;  /* 0x0000000760027c10 */ /* 0x001fe2000fffe1ff */
[----:B------:R-:W-:Y:S01]  /*1ab0*/  FFMA.FTZ R3, R37, R103, R102 ;  /* 0x0000006725037223 */ /* 0x000fe20000010066 */
[----:B------:R-:W-:Y:S01]  /*1ac0*/  FMUL.FTZ R7, R54, R39 ;  /* 0x0000002736077220 */ /* 0x000fe20000410000 */
[----:B------:R-:W-:-:S04]  /*1ad0*/  IMAD.WIDE.U32 R38, R30, UR4, R32 ;  /* 0x000000041e267c25 */ /* 0x000fc8000f8e0020 */
[----:B------:R-:W-:Y:S01]  /*1ae0*/  FFMA.FTZ R104, R0, R115, RZ ;  /* 0x0000007300687223 */ /* 0x000fe200000100ff */
[----:B------:R-:W-:Y:S01]  /*1af0*/  FFMA.FTZ R99, R92, R3, R99 ;  /* 0x000000035c637223 */ /* 0x000fe20000010063 */
[----:B------:R-:W-:Y:S01]  /*1b00*/  FMUL.FTZ R100, R100, R109 ;  /* 0x0000006d64647220 */ /* 0x000fe20000410000 */
[----:B------:R0:W-:Y:S01]  /*1b10*/  STS.128 [R76+0x110], R4 ;  /* 0x000110044c007388 */ /* 0x0001e20000000c00 */
[----:B------:R-:W-:Y:S01]  /*1b20*/  IMAD R39, R31, UR4, R39 ;  /* 0x000000041f277c24 */ /* 0x000fe2000f8e0227 */
[----:B------:R-:W-:Y:S01]  /*1b30*/  LEA R36, P3, R38, UR8, 0x2 ;  /* 0x0000000826247c11 */ /* 0x000fe2000f8610ff */
[----:B------:R-:W-:Y:S01]  /*1b40*/  FFMA.FTZ R101, R59, R101, R104 ;  /* 0x000000653b657223 */ /* 0x000fe20000010068 */
[----:B------:R-:W-:Y:S01]  /*1b50*/  BAR.SYNC.DEFER_BLOCKING 0x0 ;  /* 0x0000000000007b1d */ /* 0x000fe20000010000 */
[----:B------:R-:W-:Y:S01]  /*1b60*/  ISETP.GE.AND P4, PT, R2, 0x21, PT ;  /* 0x000000210200780c */ /* 0x000fe20003f86270 */
[----:B------:R-:W-:Y:S01]  /*1b70*/  FADD.FTZ R108, -R41, R108 ;  /* 0x0000006c296c7221 */ /* 0x000fe20000010100 */
[----:B------:R-:W-:Y:S01]  /*1b80*/  LEA.HI.X R37, R38, UR9, R39, 0x2, P3 ;  /* 0x0000000926257c11 */ /* 0x000fe200098f1427 */
[----:B------:R-:W-:Y:S01]  /*1b90*/  FFMA.FTZ R101, R64, R100, R101 ;  /* 0x0000006440657223 */ /* 0x000fe20000010065 */
[C---:B------:R-:W-:Y:S01]  /*1ba0*/  ISETP.GE.AND P3, PT, R2.reuse, 0x1, PT ;  /* 0x000000010200780c */ /* 0x040fe20003f66270 */
[----:B------:R-:W-:Y:S01]  /*1bb0*/  FMUL.FTZ R39, R45, R3 ;  /* 0x000000032d277220 */ /* 0x000fe20000410000 */
[----:B------:R-:W-:Y:S01]  /*1bc0*/  ISETP.GE.AND P5, PT, R2, 0x41, PT ;  /* 0x000000410200780c */ /* 0x000fe20003fa6270 */
[----:B------:R-:W-:Y:S01]  /*1bd0*/  FADD.FTZ R109, -R42, R109 ;  /* 0x0000006d2a6d7221 */ /* 0x000fe20000010100 */
[----:B------:R-:W-:Y:S01]  /*1be0*/  ISETP.GE.AND P6, PT, R2, 0x61, PT ;  /* 0x000000610200780c */ /* 0x000fe20003fc6270 */
[----:B------:R-:W-:Y:S01]  /*1bf0*/  FMUL.FTZ R2, R49, R99 ;  /* 0x0000006331027220 */ /* 0x000fe20000410000 */
[----:B0-----:R-:W-:-:S03]  /*1c00*/  FMUL.FTZ R6, R94, R111 ;  /* 0x0000006f5e067220 */ /* 0x001fc60000410000 */
[----:B------:R-:W-:Y:S01]  /*1c10*/  FFMA.FTZ R4, R2, R113, RZ ;  /* 0x0000007102047223 */ /* 0x000fe200000100ff */
[----:B------:R-:W-:Y:S01]  /*1c20*/  FFMA.FTZ R6, R54, R6, R101 ;  /* 0x0000000636067223 */ /* 0x000fe20000010065 */
[----:B------:R-:W-:Y:S02]  /*1c30*/  FMUL.FTZ R101, R48, R103 ;  /* 0x0000006730657220 */ /* 0x000fe40000410000 */
[----:B------:R-:W-:Y:S01]  /*1c40*/  FFMA.FTZ R4, R39, R108, R4 ;  /* 0x0000006c27047223 */ /* 0x000fe20000010004 */
[----:B------:R0:W1:Y:S01]  /*1c50*/  LDS R107, [R72+0x80] ;  /* 0x00008000486b7984 */ /* 0x0000620000000800 */
[----:B------:R-:W-:Y:S05]  /*1c60*/  @!P3 BRA `(.L_x_10076) ;  /* 0x000000000008b947 */ /* 0x000fea0003800000 */
[----:B------:R-:W2:Y:S04]  /*1c70*/  LDS R5, [R72] ;  /* 0x0000000048057984 */ /* 0x000ea80000000800 */
[----:B--2---:R2:W-:Y:S02]  /*1c80*/  REDG.E.ADD.F32.FTZ.RN.STRONG.GPU desc[UR16][R36.64], R5 ;  /* 0x00000005240079a6 */ /* 0x0045e4000c12f310 */
.L_x_10076:
[----:B------:R-:W-:Y:S05]  /*1c90*/  BSYNC.RECONVERGENT B0 ;  /* 0x0000000000007941 */ /* 0x000fea0003800200 */
.L_x_10075:
[----:B------:R-:W-:Y:S04]  /*1ca0*/  BSSY.RECONVERGENT B0, `(.L_x_10077) ;  /* 0x0000003000007945 */ /* 0x000fe80003800200 */
[----:B------:R-:W-:Y:S05]  /*1cb0*/  @!P4 BRA `(.L_x_10078) ;  /* 0x000000000004c947 */ /* 0x000fea0003800000 */
[----:B-1----:R3:W-:Y:S02]  /*1cc0*/  REDG.E.ADD.F32.FTZ.RN.STRONG.GPU desc[UR16][R36.64+0x80], R107 ;  /* 0x0000806b240079a6 */ /* 0x0027e4000c12f310 */
.L_x_10078:
[----:B------:R-:W-:Y:S05]  /*1cd0*/  BSYNC.RECONVERGENT B0 ;  /* 0x0000000000007941 */ /* 0x000fea0003800200 */
.L_x_10077:
[----:B------:R4:W0:Y:S01]  /*1ce0*/  LDS R7, [R72+0x100] ;  /* 0x0001000048077984 */ /* 0x0008220000000800 */
[----:B------:R-:W-:Y:S01]  /*1cf0*/  BSSY.RECONVERGENT B0, `(.L_x_10079) ;  /* 0x0000006000007945 */ /* 0x000fe20003800200 */
[----:B--2---:R-:W-:Y:S01]  /*1d00*/  FMUL.FTZ R5, R43, R105 ;  /* 0x000000692b057220 */ /* 0x004fe20000410000 */
[----:B------:R-:W-:Y:S01]  /*1d10*/  FADD.FTZ R111, -R40, R111 ;  /* 0x0000006f286f7221 */ /* 0x000fe20000010100 */
[----:B------:R-:W-:Y:S01]  /*1d20*/  FFMA.FTZ R4, R101, R109, R4 ;  /* 0x0000006d65047223 */ /* 0x000fe20000010004 */
[----:B------:R-:W-:Y:S06]  /*1d30*/  @!P5 BRA `(.L_x_10080) ;  /* 0x000000000004d947 */ /* 0x000fec0003800000 */
[----:B0-----:R2:W-:Y:S02]  /*1d40*/  REDG.E.ADD.F32.FTZ.RN.STRONG.GPU desc[UR16][R36.64+0x100], R7 ;  /* 0x00010007240079a6 */ /* 0x0015e4000c12f310 */
.L_x_10080:
[----:B------:R-:W-:Y:S05]  /*1d50*/  BSYNC.RECONVERGENT B0 ;  /* 0x0000000000007941 */ /* 0x000fea0003800200 */
.L_x_10079:
[----:B-1-3--:R1:W3:Y:S01]  /*1d60*/  LDS R107, [R72+0x180] ;  /* 0x00018000486b7984 */ /* 0x00a2e20000000800 */
[----:B------:R-:W-:Y:S01]  /*1d70*/  BSSY.RECONVERGENT B0, `(.L_x_10081) ;  /* 0x0000004000007945 */ /* 0x000fe20003800200 */
[----:B0-2---:R-:W-:-:S03]  /*1d80*/  FFMA.FTZ R7, R5, R111, R4 ;  /* 0x0000006f05077223 */ /* 0x005fc60000010004 */
[----:B------:R-:W-:Y:S05]  /*1d90*/  @!P6 BRA `(.L_x_10082) ;  /* 0x000000000004e947 */ /* 0x000fea0003800000 */
[----:B---3--:R0:W-:Y:S02]  /*1da0*/  REDG.E.ADD.F32.FTZ.RN.STRONG.GPU desc[UR16][R36.64+0x180], R107 ;  /* 0x0001806b240079a6 */ /* 0x0081e4000c12f310 */
.L_x_10082:
[----:B------:R-:W-:Y:S05]  /*1db0*/  BSYNC.RECONVERGENT B0 ;  /* 0x0000000000007941 */ /* 0x000fea0003800200 */
.L_x_10081:
[----:B------:R-:W2:Y:S01]  /*1dc0*/  SHFL.DOWN PT, R4, R7, 0x1, 0x1f ;  /* 0x08201f0007047f89 */ /* 0x000ea200000e0000 */
[----:B------:R-:W-:Y:S01]  /*1dd0*/  ISETP.GT.AND P3, PT, R70, 0x1e, PT ;  /* 0x0000001e4600780c */ /* 0x000fe20003f64270 */
[C---:B------:R-:W-:Y:S01]  /*1de0*/  FMUL.FTZ R38, R90.reuse, R103 ;  /* 0x000000675a267220 */ /* 0x040fe20000410000 */
[----:B0-----:R-:W-:Y:S01]  /*1df0*/  FMUL.FTZ R36, R90, R99 ;  /* 0x000000635a247220 */ /* 0x001fe20000410000 */
[----:B------:R-:W0:Y:S01]  /*1e00*/  SHFL.DOWN PT, R37, R6, 0x1, 0x1f ;  /* 0x08201f0006257f89 */ /* 0x000e2200000e0000 */
        /* <DEDUP_REMOVED lines=29> */
[----:B------:R-:W-:Y:S01]  /*1fe0*/  ISETP.NE.AND P3, PT, R70, RZ, PT ;  /* 0x000000ff4600720c */ /* 0x000fe20003f65270 */
[C---:B------:R-:W-:Y:S01]  /*1ff0*/  FMUL.FTZ R37, R90.reuse, R3 ;  /* 0x000000035a257220 */ /* 0x040fe20000410000 */
[----:B------:R-:W-:Y:S01]  /*2000*/  FMUL.FTZ R90, R90, R105 ;  /* 0x000000695a5a7220 */ /* 0x000fe20000410000 */
[----:B---3--:R-:W2:Y:S02]  /*2010*/  SHFL.DOWN PT, R107, R6, 0x10, 0x1f ;  /* 0x0a001f00066b7f89 */ /* 0x008ea400000e0000 */
[----:B------:R-:W-:Y:S01]  /*2020*/  FMUL.FTZ R37, R108, R37 ;  /* 0x000000256c257220 */ /* 0x000fe20000410000 */
[----:B------:R-:W-:-:S03]  /*2030*/  FMUL.FTZ R111, R111, R90 ;  /* 0x0000005a6f6f7220 */ /* 0x000fc60000410000 */
[----:B------:R-:W-:Y:S01]  /*2040*/  FFMA.FTZ R37, R60, R3, R37 ;  /* 0x000000033c257223 */ /* 0x000fe20000010025 */
[----:B------:R-:W-:-:S03]  /*2050*/  FFMA.FTZ R111, R56, R105, R111 ;  /* 0x00000069386f7223 */ /* 0x000fc6000001006f */
        /* <DEDUP_REMOVED lines=18> */
.L_x_10084:
[----:B------:R-:W-:Y:S05]  /*2180*/  BSYNC.RECONVERGENT B0 ;  /* 0x0000000000007941 */ /* 0x000fea0003800200 */
.L_x_10083:
[----:B------:R-:W-:-:S04]  /*2190*/  UIADD3 UR4, UPT, UPT, UR4, 0x1, URZ ;  /* 0x0000000104047890 */ /* 0x000fc8000fffe0ff */
[----:B------:R-:W-:-:S09]  /*21a0*/  UISETP.GE.AND UP0, UPT, UR4, UR11, UPT ;  /* 0x0000000b0400728c */ /* 0x000fd2000bf06270 */
[----:B------:R-:W-:Y:S05]  /*21b0*/  BRA.U !UP0, `(.L_x_10085) ;  /* 0xffffffed08607547 */ /* 0x000fea000b83ffff */
.L_x_10071:
[----:B------:R-:W2:Y:S01]  /*21c0*/  F2F.BF16.F32 R2, R52 ;  /* 0x0000003400027304 */ /* 0x000ea20000202000 */
[----:B------:R-:W-:Y:S01]  /*21d0*/  BAR.SYNC.DEFER_BLOCKING 0x0 ;  /* 0x0000000000007b1d */ /* 0x000fe20000010000 */
[----:B------:R-:W-:Y:S01]  /*21e0*/  IMAD.SHL.U32 R22, R63, 0x80, RZ ;  /* 0x000000803f167824 */ /* 0x000fe200078e00ff */
[----:B------:R-:W-:Y:S02]  /*21f0*/  IADD3 R78, P1, PT, R78, -0x100, RZ ;  /* 0xffffff004e4e7810 */ /* 0x000fe40007f3e0ff */
[----:B------:R-:W-:-:S04]  /*2200*/  IADD3 R80, P2, PT, R80, -0x100, RZ ;  /* 0xffffff0050507810 */ /* 0x000fc80007f5e0ff */
[----:B------:R-:W0:Y:S01]  /*2210*/  LDC.64 R28, c[0x0][0x4f8] ;  /* 0x00013e00ff1c7b82 */ /* 0x000e220000000a00 */
[----:B------:R-:W-:Y:S01]  /*2220*/  F2F.BF16.F32 R53, R53 ;  /* 0x0000003500357304 */ /* 0x000fe20000202000 */
[----:B------:R-:W3:Y:S01]  /*2230*/  LDCU.64 UR4, c[0x0][0x500] ;  /* 0x0000a000ff0477ac */ /* 0x000ee20008000a00 */
[----:B------:R-:W-:Y:S02]  /*2240*/  SHF.R.S32.HI R23, RZ, 0x1f, R22 ;  /* 0x0000001fff177819 */ /* 0x000fe40000011416 */
[----:B------:R-:W-:Y:S02]  /*2250*/  IADD3 R82, P3, PT, R82, -0x100, RZ ;  /* 0xffffff0052527810 */ /* 0x000fe40007f7e0ff */
[----:B------:R-:W-:Y:S01]  /*2260*/  IADD3 R84, P4, PT, R84, -0x100, RZ ;  /* 0xffffff0054547810 */ /* 0x000fe20007f9e0ff */
[----:B--2---:R-:W-:Y:S01]  /*2270*/  IMAD.WIDE.U32 R2, R2, 0x10000, RZ ;  /* 0x0001000002027825 */ /* 0x004fe200078e00ff */
[----:B------:R-:W2:Y:S01]  /*2280*/  F2F.BF16.F32 R0, R51 ;  /* 0x0000003300007304 */ /* 0x000ea20000202000 */
[----:B------:R-:W5:Y:S01]  /*2290*/  LDC.64 R30, c[0x0][0x550] ;  /* 0x00015400ff1e7b82 */ /* 0x000f620000000a00 */
[----:B------:R-:W-:-:S02]  /*22a0*/  IADD3.X R75, PT, PT, R75, -0x1, RZ, P1, !PT ;  /* 0xffffffff4b4b7810 */ /* 0x000fc40000ffe4ff */
[----:B------:R-:W-:Y:S02]  /*22b0*/  IADD3.X R77, PT, PT, R77, -0x1, RZ, P2, !PT ;  /* 0xffffffff4d4d7810 */ /* 0x000fe400017fe4ff */
[----:B------:R-:W-:Y:S02]  /*22c0*/  IADD3.X R79, PT, PT, R79, -0x1, RZ, P3, !PT ;  /* 0xffffffff4f4f7810 */ /* 0x000fe40001ffe4ff */
[----:B------:R-:W1:Y:S01]  /*22d0*/  F2F.BF16.F32 R55, R55 ;  /* 0x0000003700377304 */ /* 0x000e620000202000 */
[----:B------:R-:W-:Y:S02]  /*22e0*/  IADD3.X R81, PT, PT, R81, -0x1, RZ, P4, !PT ;  /* 0xffffffff51517810 */ /* 0x000fe400027fe4ff */
[----:B--2---:R-:W-:Y:S01]  /*22f0*/  PRMT R7, R53, 0x5410, R0 ;  /* 0x0000541035077816 */ /* 0x004fe20000000000 */
[----:B0-----:R-:W-:-:S04]  /*2300*/  IMAD.WIDE.U32 R4, R28, UR18, R22 ;  /* 0x000000121c047c25 */ /* 0x001fc8000f8e0016 */
[----:B------:R-:W0:Y:S01]  /*2310*/  F2F.BF16.F32 R0, R58 ;  /* 0x0000003a00007304 */ /* 0x000e220000202000 */
[----:B------:R-:W-:Y:S01]  /*2320*/  LOP3.LUT R7, R7, R3, RZ, 0xfc, !PT ;  /* 0x0000000307077212 */ /* 0x000fe200078efcff */
[----:B------:R-:W-:Y:S01]  /*2330*/  IMAD R5, R29, UR18, R5 ;  /* 0x000000121d057c24 */ /* 0x000fe2000f8e0205 */
[----:B-1----:R-:W-:-:S05]  /*2340*/  LOP3.LUT R6, R2, R55, RZ, 0xfc, !PT ;  /* 0x0000003702067212 */ /* 0x002fca00078efcff */
[----:B------:R-:W-:Y:S01]  /*2350*/  F2F.BF16.F32 R25, R61 ;  /* 0x0000003d00197304 */ /* 0x000fe20000202000 */
[----:B------:R3:W-:Y:S01]  /*2360*/  STS.64 [R67], R6 ;  /* 0x0000000643007388 */ /* 0x0007e20000000a00 */
[----:B------:R-:W-:-:S03]  /*2370*/  NOP ;  /* 0x0000000000007918 */ /* 0x000fc60000000000 */
[----:B------:R-:W1:Y:S03]  /*2380*/  LDS.64 R2, [R67] ;  /* 0x0000000043027984 */ /* 0x000e660000000a00 */
[----:B------:R-:W2:Y:S01]  /*2390*/  F2F.BF16.F32 R26, R62 ;  /* 0x0000003e001a7304 */ /* 0x000ea20000202000 */
[----:B---3--:R-:W-:-:S07]  /*23a0*/  IMAD.WIDE.U32 R6, R95, UR4, R4 ;  /* 0x000000045f067c25 */ /* 0x008fce000f8e0004 */
[----:B------:R3:W4:Y:S01]  /*23b0*/  F2F.BF16.F32 R29, R57 ;  /* 0x00000039001d7304 */ /* 0x0007220000202000 */
[----:B------:R-:W-:Y:S01]  /*23c0*/  IMAD R7, R95, UR5, R7 ;  /* 0x000000055f077c24 */ /* 0x000fe2000f8e0207 */
[----:B-----5:R-:W-:Y:S01]  /*23d0*/  LEA R24, P0, R6, R30, 0x1 ;  /* 0x0000001e06187211 */ /* 0x020fe200078008ff */
[----:B0-----:R-:W-:Y:S01]  /*23e0*/  IMAD.WIDE.U32 R4, R0, 0x10000, RZ ;  /* 0x0001000000047825 */ /* 0x001fe200078e00ff */
[----:B------:R-:W0:Y:S01]  /*23f0*/  LDCU.64 UR4, c[0x0][0x520] ;  /* 0x0000a400ff0477ac */ /* 0x000e220008000a00 */
[----:B--2---:R-:W-:Y:S02]  /*2400*/  PRMT R27, R25, 0x5410, R26 ;  /* 0x00005410191b7816 */ /* 0x004fe4000000001a */
[----:B------:R-:W-:Y:S01]  /*2410*/  LEA.HI.X R25, R6, R31, R7, 0x1, P0 ;  /* 0x0000001f06197211 */ /* 0x000fe200000f0c07 */
[----:B---3--:R-:W-:Y:S01]  /*2420*/  FADD.FTZ R57, R86, R57 ;  /* 0x0000003956397221 */ /* 0x008fe20000010000 */
[----:B------:R-:W-:-:S03]  /*2430*/  LOP3.LUT R27, R27, R5, RZ, 0xfc, !PT ;  /* 0x000000051b1b7212 */ /* 0x000fc600078efcff */
[----:B------:R-:W-:Y:S01]  /*2440*/  FADD.FTZ R58, R57, R58 ;  /* 0x0000003a393a7221 */ /* 0x000fe20000010000 */
[----:B----4-:R-:W-:Y:S01]  /*2450*/  LOP3.LUT R26, R4, R29, RZ, 0xfc, !PT ;  /* 0x0000001d041a7212 */ /* 0x010fe200078efcff */
[----:B------:R-:W-:Y:S01]  /*2460*/  IMAD.WIDE.U32 R4, R14, 0x8, R24 ;  /* 0x000000080e047825 */ /* 0x000fe200078e0018 */
[----:B------:R-:W2:Y:S03]  /*2470*/  LDC.64 R28, c[0x0][0x518] ;  /* 0x00014600ff1c7b82 */ /* 0x000ea60000000a00 */
[----:B------:R-:W-:-:S04]  /*2480*/  FADD.FTZ R61, R58, R61 ;  /* 0x0000003d3a3d7221 */ /* 0x000fc80000010000 */
[----:B------:R-:W-:Y:S01]  /*2490*/  FADD.FTZ R86, R61, R62 ;  /* 0x0000003e3d567221 */ /* 0x000fe20000010000 */
[----:B------:R-:W3:Y:S01]  /*24a0*/  LDC.64 R24, c[0x0][0x560] ;  /* 0x00015800ff187b82 */ /* 0x000ee20000000a00 */
[----:B-1----:R3:W-:Y:S07]  /*24b0*/  STG.E.64 desc[UR16][R4.64], R2 ;  /* 0x0000000204007986 */ /* 0x0027ee000c101b10 */
[----:B------:R-:W-:Y:S01]  /*24c0*/  BAR.SYNC.DEFER_BLOCKING 0x0 ;  /* 0x0000000000007b1d */ /* 0x000fe20000010000 */
[----:B--2---:R-:W-:-:S04]  /*24d0*/  IMAD.WIDE.U32 R22, R28, UR18, R22 ;  /* 0x000000121c167c25 */ /* 0x004fc8000f8e0016 */
[----:B------:R-:W-:Y:S02]  /*24e0*/  IMAD R23, R29, UR18, R23 ;  /* 0x000000121d177c24 */ /* 0x000fe4000f8e0217 */
[----:B0-----:R-:W-:-:S04]  /*24f0*/  IMAD.WIDE.U32 R22, R95, UR4, R22 ;  /* 0x000000045f167c25 */ /* 0x001fc8000f8e0016 */
[----:B------:R-:W-:Y:S01]  /*2500*/  IMAD R0, R95, UR5, R23 ;  /* 0x000000055f007c24 */ /* 0x000fe2000f8e0217 */
[----:B---3--:R-:W-:-:S04]  /*2510*/  LEA R2, P0, R22, R24, 0x1 ;  /* 0x0000001816027211 */ /* 0x008fc800078008ff */
[----:B------:R-:W-:Y:S01]  /*2520*/  LEA.HI.X R3, R22, R25, R0, 0x1, P0 ;  /* 0x0000001916037211 */ /* 0x000fe200000f0c00 */
[----:B------:R-:W-:Y:S01]  /*2530*/  STS.64 [R67], R26 ;  /* 0x0000001a43007388 */ /* 0x000fe20000000a00 */
[----:B------:R-:W-:-:S03]  /*2540*/  NOP ;  /* 0x0000000000007918 */ /* 0x000fc60000000000 */
[----:B------:R-:W0:Y:S01]  /*2550*/  LDS.64 R6, [R67] ;  /* 0x0000000043067984 */ /* 0x000e220000000a00 */
[----:B------:R-:W-:Y:S01]  /*2560*/  IMAD.WIDE.U32 R2, R14, 0x8, R2 ;  /* 0x000000080e027825 */ /* 0x000fe200078e0002 */
[----:B------:R-:W-:Y:S02]  /*2570*/  ISETP.GT.AND P0, PT, R74, 0x1, PT ;  /* 0x000000014a00780c */ /* 0x000fe40003f04270 */
[----:B------:R-:W-:Y:S02]  /*2580*/  MOV R74, R63 ;  /* 0x0000003f004a7202 */ /* 0x000fe40000000f00 */
[----:B0-----:R0:W-:Y:S09]  /*2590*/  STG.E.64 desc[UR16][R2.64], R6 ;  /* 0x0000000602007986 */ /* 0x0011f2000c101b10 */
[----:B------:R-:W-:Y:S05]  /*25a0*/  @P0 BRA `(.L_x_10086) ;  /* 0xffffffe000d80947 */ /* 0x000fea000383ffff */
.L_x_10070:
        /* <DEDUP_REMOVED lines=34> */
.L_x_10088:
[----:B------:R-:W-:Y:S05]  /*27d0*/  BSYNC.RECONVERGENT B0 ;  /* 0x0000000000007941 */ /* 0x000fea0003800200 */
.L_x_10087:
        /* <DEDUP_REMOVED lines=26> */
.L_x_10090:
[----:B------:R-:W-:Y:S05]  /*2980*/  BSYNC.RECONVERGENT B0 ;  /* 0x0000000000007941 */ /* 0x000fea0003800200 */
.L_x_10089:
        /* <DEDUP_REMOVED lines=10> */
.L_x_10092:
[----:B------:R-:W-:Y:S02]  /*2a30*/  LEA R0, R11, UR4, 0x2 ;  /* 0x000000040b007c11 */ /* 0x000fe4000f8e10ff */
[----:B-1----:R-:W-:Y:S02]  /*2a40*/  SHF.R.S32.HI R2, RZ, 0x1f, R11 ;  /* 0x0000001fff027819 */ /* 0x002fe4000001140b */
[----:B-----5:R-:W-:Y:S01]  /*2a50*/  MOV R88, R16 ;  /* 0x0000001000587202 */ /* 0x020fe20000000f00 */
        /* <DEDUP_REMOVED lines=21> */
.L_x_10091:
[----:B------:R-:W-:Y:S05]  /*2bb0*/  EXIT ;  /* 0x000000000000794d */ /* 0x000fea0003800000 */
.L_x_10093:
        /* <DEDUP_REMOVED lines=12> */
.L_x_10556:


//--------------------- .text._Z25selective_scan_bwd_kernelI32Selective_Scan_bwd_kernel_traitsILi32ELi4ELb1ELb0ELb1ELb0ELb1EN3c108BFloat16EfEEv12SSMParamsBwd --------------------------
	.section	.text._Z25selective_scan_bwd_kernelI32Selective_Scan_bwd_kernel_traitsILi32ELi4ELb1ELb0ELb1ELb0ELb1EN3c108BFloat16EfEEv12SSMParamsBwd,"ax",@progbits
	.align	128
        .global         _Z25selective_scan_bwd_kernelI32Selective_Scan_bwd_kernel_traitsILi32ELi4ELb1ELb0ELb1ELb0ELb1EN3c108BFloat16EfEEv12SSMParamsBwd
        .type           _Z25selective_scan_bwd_kernelI32Selective_Scan_bwd_kernel_traitsILi32ELi4ELb1ELb0ELb1ELb0ELb1EN3c108BFloat16EfEEv12SSMParamsBwd,@function
        .size           _Z25selective_scan_bwd_kernelI32Selective_Scan_bwd_kernel_traitsILi32ELi4ELb1ELb0ELb1ELb0ELb1EN3c108BFloat16EfEEv12SSMParamsBwd,(.L_x_10557 - _Z25selective_scan_bwd_kernelI32Selective_Scan_bwd_kernel_traitsILi32ELi4ELb1ELb0ELb1ELb0ELb1EN3c108BFloat16EfEEv12SSMParamsBwd)
        .other          _Z25selective_scan_bwd_kernelI32Selective_Scan_bwd_kernel_traitsILi32ELi4ELb1ELb0ELb1ELb0ELb1EN3c108BFloat16EfEEv12SSMParamsBwd,@"STO_CUDA_ENTRY STV_DEFAULT"
_Z25selective_scan_bwd_kernelI32Selective_Scan_bwd_kernel_traitsILi32ELi4ELb1ELb0ELb1ELb0ELb1EN3c108BFloat16EfEEv12SSMParamsBwd:
.text._Z25selective_scan_bwd_kernelI32Selective_Scan_bwd_kernel_traitsILi32ELi4ELb1ELb0ELb1ELb0ELb1EN3c108BFloat16EfEEv12SSMParamsBwd:
        /* <DEDUP_REMOVED lines=51> */
[----:B------:R-:W-:Y:S01]  /*0330*/  MOV R3, UR5 ;  /* 0x0000000500037c02 */ /* 0x000fe20008000f00 */
[----:B------:R-:W3:Y:S01]  /*0340*/  @P0 LDC R10, c[0x0][0x384] ;  /* 0x0000e100ff0a0b82 */ /* 0x000ee20000000800 */
[----:B------:R-:W-:Y:S02]  /*0350*/  ISETP.GE.U32.AND P1, PT, R2, R9, PT ;  /* 0x000000090200720c */ /* 0x000fe40003f26070 */
[----:B------:R-:W-:Y:S02]  /*0360*/  MOV R2, UR4 ;  /* 0x0000000400027c02 */ /* 0x000fe40008000f00 */
        /* <DEDUP_REMOVED lines=9> */
[----:B------:R-:W-:Y:S02]  /*0400*/  ISETP.GE.AND P3, PT, R6, RZ, PT ;  /* 0x000000ff0600720c */ /* 0x000fe40003f66270 */
[----:B------:R-:W-:Y:S01]  /*0410*/  @!P2 IADD3 R0, PT, PT, R0, 0x1, RZ ;  /* 0x000000010000a810 */ /* 0x000fe20007ffe0ff */
[----:B------:R-:W0:Y:S01]  /*0420*/  @P0 LDC.64 R6, c[0x0][0x480] ;  /* 0x00012000ff060b82 */ /* 0x000e220000000a00 */
[----:B------:R-:W-:Y:S02]  /*0430*/  ISETP.NE.AND P2, PT, R8, RZ, PT ;  /* 0x000000ff0800720c */ /* 0x000fe40003f45270 */
[----:B------:R-:W-:-:S04]  /*0440*/  @P1 IADD3 R0, PT, PT, R0, 0x1, RZ ;  /* 0x0000000100001810 */ /* 0x000fc80007ffe0ff */
[----:B------:R-:W-:Y:S01]  /*0450*/  MOV R25, R0 ;  /* 0x0000000000197202 */ /* 0x000fe20000000f00 */
[----:B---3--:R-:W-:Y:S01]  /*0460*/  @P0 IMAD R0, R10, UR18, R97 ;  /* 0x000000120a000c24 */ /* 0x008fe2000f8e0261 */
[----:B-1----:R-:W-:Y:S02]  /*0470*/  UIMAD.WIDE.U32 UR4, UR18, UR8, URZ ;  /* 0x00000008120472a5 */ /* 0x002fe4000f8e00ff */
[----:B------:R-:W-:-:S03]  /*0480*/  @!P3 IADD3 R25, PT, PT, -R25, RZ, RZ ;  /* 0x000000ff1919b210 */ /* 0x000fc60007ffe1ff */
        /* <DEDUP_REMOVED lines=9> */
[----:B------:R-:W-:Y:S02]  /*0520*/  UIMAD UR7, UR18, UR11, UR7 ;  /* 0x0000000b120772a4 */ /* 0x000fe4000f8e0207 */
[----:B--2---:R-:W-:Y:S01]  /*0530*/  @P0 IMAD R3, R0, R19, RZ ;  /* 0x0000001300030224 */ /* 0x004fe200078e02ff */
[----:B------:R-:W-:Y:S01]  /*0540*/  CS2R R20, SRZ ;  /* 0x0000000000147805 */ /* 0x000fe2000001ff00 */
[----:B------:R-:W-:Y:S01]  /*0550*/  IMAD R0, R27, R14, RZ ;  /* 0x0000000e1b007224 */ /* 0x000fe200078e02ff */
[----:B------:R-:W-:Y:S01]  /*0560*/  IADD3 R81, P2, PT, R9, R2, RZ ;  /* 0x0000000209517210 */ /* 0x000fe20007f5e0ff */
[----:B0-----:R-:W-:Y:S01]  /*0570*/  @P0 IMAD.WIDE R20, R3, 0x8, R6 ;  /* 0x0000000803140825 */ /* 0x001fe200078e0206 */
[----:B------:R-:W-:-:S02]  /*0580*/  IADD3 R79, P3, PT, R9, R4, RZ ;  /* 0x00000004094f7210 */ /* 0x000fc40007f7e0ff */
[----:B------:R-:W-:Y:S01]  /*0590*/  ISETP.GE.AND P1, PT, R17, 0x1, PT ;  /* 0x000000011100780c */ /* 0x000fe20003f26270 */
        /* <DEDUP_REMOVED lines=10> */
[----:B------:R-:W-:-:S02]  /*0640*/  LEA R84, P0, R81, R84, 0x1 ;  /* 0x0000005451547211 */ /* 0x000fc400078008ff */
[----:B------:R-:W-:Y:S01]  /*0650*/  LEA R82, P2, R79, R82, 0x1 ;  /* 0x000000524f527211 */ /* 0x000fe200078408ff */
[----:B-1----:R-:W-:Y:S01]  /*0660*/  IMAD.WIDE.U32 R18, R97, UR8, RZ ;  /* 0x0000000861127c25 */ /* 0x002fe2000f8e00ff */
[----:B------:R-:W-:Y:S02]  /*0670*/  IADD3 R7, PT, PT, R5, R7, RZ ;  /* 0x0000000705077210 */ /* 0x000fe40007ffe0ff */
[C---:B------:R-:W-:Y:S01]  /*0680*/  IADD3.X R77, PT, PT, R0.reuse, R77, RZ, P4, !PT ;  /* 0x0000004d004d7210 */ /* 0x040fe200027fe4ff */
[----:B------:R-:W-:Y:S01]  /*0690*/  IMAD.WIDE.U32 R16, R97, R90, RZ ;  /* 0x0000005a61107225 */ /* 0x000fe200078e00ff */
        /* <DEDUP_REMOVED lines=12> */
[----:B------:R-:W1:Y:S01]  /*0760*/  S2UR UR5, SR_CgaCtaId ;  /* 0x00000000000579c3 */ /* 0x000e620000008800 */
[----:B------:R-:W2:Y:S01]  /*0770*/  LDCU.64 UR10, c[0x0][0x4e0] ;  /* 0x00009c00ff0a77ac */ /* 0x000ea20008000a00 */
[----:B------:R-:W-:Y:S02]  /*0780*/  MOV R15, RZ ;  /* 0x000000ff000f7202 */ /* 0x000fe40000000f00 */
[----:B------:R-:W-:Y:S01]  /*0790*/  MOV R87, RZ ;  /* 0x000000ff00577202 */ /* 0x000fe20000000f00 */
[----:B------:R-:W3:Y:S01]  /*07a0*/  LDCU.64 UR6, c[0x0][0x3a0] ;  /* 0x00007400ff0677ac */ /* 0x000ee20008000a00 */
[----:B------:R-:W-:Y:S02]  /*07b0*/  MOV R89, RZ ;  /* 0x000000ff00597202 */ /* 0x000fe40000000f00 */
        /* <DEDUP_REMOVED lines=22> */
.L_x_10111:
[----:B------:R-:W-:Y:S01]  /*0920*/  BAR.SYNC.DEFER_BLOCKING 0x0 ;  /* 0x0000000000007b1d */ /* 0x000fe20000010000 */
[----:B0-----:R-:W-:Y:S02]  /*0930*/  MOV R2, R84 ;  /* 0x0000005400027202 */ /* 0x001fe40000000f00 */
[----:B------:R-:W-:-:S05]  /*0940*/  MOV R3, R81 ;  /* 0x0000005100037202 */ /* 0x000fca0000000f00 */
[----:B------:R-:W0:Y:S01]  /*0950*/  S2UR UR5, SR_CgaCtaId ;  /* 0x00000000000579c3 */ /* 0x000e220000008800 */
[----:B------:R-:W1:Y:S01]  /*0960*/  S2R R70, SR_LANEID ;  /* 0x0000000000467919 */ /* 0x000e620000000000 */
[----:B------:R-:W-:Y:S01]  /*0970*/  IMAD.WIDE.U32 R4, R14, 0x8, R2 ;  /* 0x000000080e047825 */ /* 0x000fe200078e0002 */
[----:B------:R-:W-:-:S05]  /*0980*/  UMOV UR4, 0x400 ;  /* 0x0000040000047882 */ /* 0x000fca0000000000 */
[----:B------:R-:W2:Y:S01]  /*0990*/  LDC.64 R28, c[0x0][0x410] ;  /* 0x00010400ff1c7b82 */ /* 0x000ea20000000a00 */
[----:B------:R-:W-:Y:S01]  /*09a0*/  IADD3 R65, PT, PT, R74, -0x1, RZ ;  /* 0xffffffff4a417810 */ /* 0x000fe20007ffe0ff */
[----:B------:R-:W3:Y:S01]  /*09b0*/  LDCU.64 UR6, c[0x0][0x510] ;  /* 0x0000a200ff0677ac */ /* 0x000ee20008000a00 */
[----:B------:R-:W4:Y:S05]  /*09c0*/  LDCU.64 UR8, c[0x0][0x490] ;  /* 0x00009200ff0877ac */ /* 0x000f2a0008000a00 */
[----:B------:R-:W3:Y:S01]  /*09d0*/  LDC.64 R30, c[0x0][0x418] ;  /* 0x00010600ff1e7b82 */ /* 0x000ee20000000a00 */
[----:B------:R-:W4:Y:S01]  /*09e0*/  LDG.E.64 R6, desc[UR16][R4.64] ;  /* 0x0000001004067981 */ /* 0x000f22000c1e1b00 */
[----:B------:R-:W-:-:S02]  /*09f0*/  MOV R2, R82 ;  /* 0x0000005200027202 */ /* 0x000fc40000000f00 */
[----:B------:R-:W-:Y:S01]  /*0a00*/  MOV R3, R79 ;  /* 0x0000004f00037202 */ /* 0x000fe20000000f00 */
[----:B0-----:R-:W-:-:S03]  /*0a10*/  ULEA UR5, UR5, UR4, 0x18 ;  /* 0x0000000405057291 */ /* 0x001fc6000f8ec0ff */
[----:B------:R-:W0:Y:S01]  /*0a20*/  LDC.64 R32, c[0x0][0x488] ;  /* 0x00012200ff207b82 */ /* 0x000e220000000a00 */
[----:B------:R-:W-:Y:S01]  /*0a30*/  IMAD.WIDE.U32 R22, R14, 0x8, R2 ;  /* 0x000000080e167825 */ /* 0x000fe200078e0002 */
[----:B------:R-:W0:Y:S06]  /*0a40*/  LDCU UR4, c[0x0][0x38c] ;  /* 0x00007180ff0477ac */ /* 0x000e2c0008000800 */
[----:B------:R-:W0:Y:S01]  /*0a50*/  LDC.64 R34, c[0x0][0x428] ;  /* 0x00010a00ff227b82 */ /* 0x000e220000000a00 */
[----:B-1----:R-:W-:-:S07]  /*0a60*/  LEA R67, R70, UR5, 0x3 ;  /* 0x0000000546437c11 */ /* 0x002fce000f8e18ff */
[----:B------:R-:W1:Y:S08]  /*0a70*/  LDC.64 R36, c[0x0][0x478] ;  /* 0x00011e00ff247b82 */ /* 0x000e700000000a00 */
[----:B------:R-:W1:Y:S01]  /*0a80*/  LDC.64 R44, c[0x0][0x508] ;  /* 0x00014200ff2c7b82 */ /* 0x000e620000000a00 */
[----:B----4-:R2:W-:Y:S01]  /*0a90*/  STS.64 [R67], R6 ;  /* 0x0000000643007388 */ /* 0x0105e20000000a00 */
[----:B------:R-:W-:-:S03]  /*0aa0*/  NOP ;  /* 0x0000000000007918 */ /* 0x000fc60000000000 */
[----:B------:R-:W-:Y:S03]  /*0ab0*/  LDS.64 R2, [R67] ;  /* 0x0000000043027984 */ /* 0x000fe60000000a00 */
[----:B------:R-:W-:Y:S06]  /*0ac0*/  BAR.SYNC.DEFER_BLOCKING 0x0 ;  /* 0x0000000000007b1d */ /* 0x000fec0000010000 */
[----:B------:R-:W4:Y:S01]  /*0ad0*/  LDG.E.64 R24, desc[UR16][R22.64] ;  /* 0x0000001016187981 */ /* 0x000f22000c1e1b00 */
[----:B------:R-:W-:-:S02]  /*0ae0*/  MOV R4, R80 ;  /* 0x0000005000047202 */ /* 0x000fc40000000f00 */
[----:B------:R-:W-:-:S03]  /*0af0*/  MOV R5, R77 ;  /* 0x0000004d00057202 */ /* 0x000fc60000000f00 */
[----:B------:R-:W-:Y:S01]  /*0b00*/  IMAD.WIDE.U32 R26, R14, 0x8, R4 ;  /* 0x000000080e1a7825 */ /* 0x000fe200078e0004 */
[----:B----4-:R0:W-:Y:S01]  /*0b10*/  STS.64 [R67], R24 ;  /* 0x0000001843007388 */ /* 0x0101e20000000a00 */
[----:B------:R-:W-:-:S03]  /*0b20*/  NOP ;  /* 0x0000000000007918 */ /* 0x000fc60000000000 */
[----:B------:R-:W-:Y:S01]  /*0b30*/  LDS.64 R4, [R67] ;  /* 0x0000000043047984 */ /* 0x000fe20000000a00 */
[----:B------:R-:W-:Y:S06]  /*0b40*/  BAR.SYNC.DEFER_BLOCKING 0x0 ;  /* 0x0000000000007b1d */ /* 0x000fec0000010000 */
[----:B------:R-:W4:Y:S01]  /*0b50*/  LDG.E.64 R26, desc[UR16][R26.64] ;  /* 0x000000101a1a7981 */ /* 0x000f22000c1e1b00 */
[----:B------:R-:W-:Y:S01]  /*0b60*/  SHF.L.U32 R22, R65, 0x7, RZ ;  /* 0x0000000741167819 */ /* 0x000fe200000006ff */
[----:B------:R-:W-:-:S04]  /*0b70*/  HFMA2 R23, -RZ, RZ, 0, 0 ;  /* 0x00000000ff177431 */ /* 0x000fc800000001ff */
[----:B--2---:R-:W-:-:S04]  /*0b80*/  IMAD.WIDE.U32 R6, R28, UR18, R22 ;  /* 0x000000121c067c25 */ /* 0x004fc8000f8e0016 */
[----:B------:R-:W-:Y:S02]  /*0b90*/  IMAD R7, R29, UR18, R7 ;  /* 0x000000121d077c24 */ /* 0x000fe4000f8e0207 */
[----:B---3--:R-:W-:-:S04]  /*0ba0*/  IMAD.WIDE.U32 R6, R97, R30, R6 ;  /* 0x0000001e61067225 */ /* 0x008fc800078e0006 */
[----:B------:R-:W-:Y:S01]  /*0bb0*/  IMAD R0, R97, R31, R7 ;  /* 0x0000001f61007224 */ /* 0x000fe200078e0207 */
[----:B0-----:R-:W-:-:S04]  /*0bc0*/  LEA R24, P0, R6, R32, 0x1 ;  /* 0x0000002006187211 */ /* 0x001fc800078008ff */
[----:B------:R-:W-:Y:S02]  /*0bd0*/  LEA.HI.X R25, R6, R33, R0, 0x1, P0 ;  /* 0x0000002106197211 */ /* 0x000fe400000f0c00 */
[----:B------:R-:W0:Y:S01]  /*0be0*/  LDC.64 R32, c[0x0][0x420] ;  /* 0x00010800ff207b82 */ /* 0x000e220000000a00 */
[----:B------:R-:W-:Y:S01]  /*0bf0*/  IMAD.WIDE.U32 R24, R14, 0x8, R24 ;  /* 0x000000080e187825 */ /* 0x000fe200078e0018 */
[----:B----4-:R2:W-:Y:S01]  /*0c00*/  STS.64 [R67], R26 ;  /* 0x0000001a43007388 */ /* 0x0105e20000000a00 */
[----:B------:R-:W-:-:S03]  /*0c10*/  NOP ;  /* 0x0000000000007918 */ /* 0x000fc60000000000 */
[----:B------:R-:W3:Y:S02]  /*0c20*/  LDS.64 R6, [R67] ;  /* 0x0000000043067984 */ /* 0x000ee40000000a00 */
[----:B------:R-:W-:Y:S06]  /*0c30*/  BAR.SYNC.DEFER_BLOCKING 0x0 ;  /* 0x0000000000007b1d */ /* 0x000fec0000010000 */
[----:B------:R-:W4:Y:S01]  /*0c40*/  LDG.E.64 R28, desc[UR16][R24.64] ;  /* 0x00000010181c7981 */ /* 0x000f22000c1e1b00 */
[----:B0-----:R-:W-:-:S04]  /*0c50*/  IMAD.WIDE.U32 R30, R32, UR18, R22 ;  /* 0x00000012201e7c25 */ /* 0x001fc8000f8e0016 */
[----:B------:R-:W-:Y:S02]  /*0c60*/  IMAD R31, R33, UR18, R31 ;  /* 0x00000012211f7c24 */ /* 0x000fe4000f8e021f */
[----:B--2---:R-:W-:-:S04]  /*0c70*/  IMAD.WIDE.U32 R26, R97, R34, R30 ;  /* 0x00000022611a7225 */ /* 0x004fc800078e001e */
[----:B------:R-:W-:Y:S01]  /*0c80*/  IMAD R0, R97, R35, R27 ;  /* 0x0000002361007224 */ /* 0x000fe200078e021b */
[----:B-1----:R-:W-:-:S04]  /*0c90*/  LEA R30, P0, R26, R36, 0x1 ;  /* 0x000000241a1e7211 */ /* 0x002fc800078008ff */
[----:B------:R-:W-:-:S03]  /*0ca0*/  LEA.HI.X R31, R26, R37, R0, 0x1, P0 ;  /* 0x000000251a1f7211 */ /* 0x000fc600000f0c00 */
[----:B------:R-:W-:Y:S01]  /*0cb0*/  IMAD.WIDE.U32 R30, R14, 0x8, R30 ;  /* 0x000000080e1e7825 */ /* 0x000fe200078e001e */
[----:B----4-:R-:W-:Y:S01]  /*0cc0*/  STS.64 [R67], R28 ;  /* 0x0000001c43007388 */ /* 0x010fe20000000a00 */
[----:B------:R-:W-:-:S03]  /*0cd0*/  NOP ;  /* 0x0000000000007918 */ /* 0x000fc60000000000 */
[----:B------:R-:W0:Y:S01]  /*0ce0*/  LDS.64 R34, [R67] ;  /* 0x0000000043227984 */ /* 0x000e220000000a00 */
[----:B------:R-:W-:Y:S06]  /*0cf0*/  BAR.SYNC.DEFER_BLOCKING 0x0 ;  /* 0x0000000000007b1d */ /* 0x000fec0000010000 */
[----:B------:R-:W2:Y:S01]  /*0d00*/  LDG.E.64 R30, desc[UR16][R30.64] ;  /* 0x000000101e1e7981 */ /* 0x000ea2000c1e1b00 */
[----:B---3--:R-:W-:Y:S01]  /*0d10*/  SHF.R.U32.HI R66, RZ, 0x10, R7 ;  /* 0x00000010ff427819 */ /* 0x008fe20000011607 */
[----:B------:R-:W-:Y:S01]  /*0d20*/  UISETP.NE.U32.AND UP0, UPT, UR8, URZ, UPT ;  /* 0x000000ff0800728c */ /* 0x000fe2000bf05070 */
[----:B------:R-:W-:-:S02]  /*0d30*/  SHF.L.U32 R63, R7, 0x10, RZ ;  /* 0x00000010073f7819 */ /* 0x000fc400000006ff */
[----:B------:R-:W-:Y:S01]  /*0d40*/  SHF.L.U32 R66, R66, 0x10, RZ ;  /* 0x0000001042427819 */ /* 0x000fe200000006ff */
[----:B------:R-:W-:Y:S01]  /*0d50*/  UISETP.NE.AND.EX UP0, UPT, UR9, URZ, UPT, UP0 ;  /* 0x000000ff0900728c */ /* 0x000fe2000bf05300 */
[----:B------:R-:W-:-:S04]  /*0d60*/  SHF.R.U64 R64, R6, 0x10, R7 ;  /* 0x0000001006407819 */ /* 0x000fc80000001207 */
[----:B------:R-:W-:Y:S02]  /*0d70*/  SHF.L.U32 R64, R64, 0x10, RZ ;  /* 0x0000001040407819 */ /* 0x000fe400000006ff */
[--C-:B0-----:R-:W-:Y:S02]  /*0d80*/  SHF.R.U32.HI R27, RZ, 0x10, R35.reuse ;  /* 0x00000010ff1b7819 */ /* 0x101fe40000011623 */
[----:B------:R-:W-:Y:S02]  /*0d90*/  SHF.L.U32 R0, R35, 0x10, RZ ;  /* 0x0000001023007819 */ /* 0x000fe400000006ff */
[----:B------:R-:W-:Y:S02]  /*0da0*/  SHF.L.U32 R27, R27, 0x10, RZ ;  /* 0x000000101b1b7819 */ /* 0x000fe400000006ff */
[----:B------:R-:W-:Y:S01]  /*0db0*/  SHF.R.U64 R28, R34, 0x10, R35 ;  /* 0x00000010221c7819 */ /* 0x000fe20000001223 */
[----:B------:R-:W-:Y:S01]  /*0dc0*/  FMUL.FTZ R26, R0, -1.4426950216293334961 ;  /* 0xbfb8aa3b001a7820 */ /* 0x000fe20000410000 */
[----:B------:R-:W-:Y:S01]  /*0dd0*/  SHF.L.U32 R35, R34, 0x10, RZ ;  /* 0x0000001022237819 */ /* 0x000fe200000006ff */
[----:B------:R-:W-:Y:S01]  /*0de0*/  FMUL.FTZ R33, R27, -1.4426950216293334961 ;  /* 0xbfb8aa3b1b217820 */ /* 0x000fe20000410000 */
[----:B------:R-:W-:-:S03]  /*0df0*/  SHF.L.U32 R28, R28, 0x10, RZ ;  /* 0x000000101c1c7819 */ /* 0x000fc600000006ff */
[----:B------:R-:W0:Y:S01]  /*0e00*/  MUFU.EX2 R26, R26 ;  /* 0x0000001a001a7308 */ /* 0x000e220000000800 */
[----:B------:R-:W-:-:S03]  /*0e10*/  FMUL.FTZ R29, R35, -1.4426950216293334961 ;  /* 0xbfb8aa3b231d7820 */ /* 0x000fc60000410000 */
[----:B------:R-:W1:Y:S04]  /*0e20*/  MUFU.EX2 R33, R33 ;  /* 0x0000002100217308 */ /* 0x000e680000000800 */
[----:B------:R-:W-:Y:S01]  /*0e30*/  MUFU.EX2 R29, R29 ;  /* 0x0000001d001d7308 */ /* 0x000fe20000000800 */
[----:B0-----:R-:W-:Y:S01]  /*0e40*/  FADD.FTZ R32, R26, 1 ;  /* 0x3f8000001a207421 */ /* 0x001fe20000010000 */
[----:B-1----:R-:W-:-:S03]  /*0e50*/  FADD.FTZ R34, R33, 1 ;  /* 0x3f80000021227421 */ /* 0x002fc60000010000 */
[----:B------:R-:W0:Y:S08]  /*0e60*/  MUFU.RCP R41, R32 ;  /* 0x0000002000297308 */ /* 0x000e300000001000 */
[----:B------:R-:W1:Y:S01]  /*0e70*/  MUFU.RCP R40, R34 ;  /* 0x0000002200287308 */ /* 0x000e620000001000 */
[----:B0-----:R-:W-:-:S04]  /*0e80*/  FADD.FTZ R33, -R41, 1 ;  /* 0x3f80000029217421 */ /* 0x001fc80000010100 */
[----:B------:R-:W-:Y:S01]  /*0e90*/  FFMA.FTZ R33, R0, R33, 1 ;  /* 0x3f80000000217423 */ /* 0x000fe20000010021 */
[----:B-1----:R-:W-:-:S04]  /*0ea0*/  FADD.FTZ R34, -R40, 1 ;  /* 0x3f80000028227421 */ /* 0x002fc80000010100 */
[C---:B------:R-:W-:Y:S01]  /*0eb0*/  FFMA.FTZ R34, R27.reuse, R34, 1 ;  /* 0x3f8000001b227423 */ /* 0x040fe20000010022 */
[----:B------:R-:W-:Y:S01]  /*0ec0*/  FMUL.FTZ R27, R27, R40 ;  /* 0x000000281b1b7220 */ /* 0x000fe20000410000 */
[----:B--2---:R0:W-:Y:S01]  /*0ed0*/  STS.64 [R67], R30 ;  /* 0x0000001e43007388 */ /* 0x0041e20000000a00 */
[----:B------:R-:W-:-:S03]  /*0ee0*/  NOP ;  /* 0x0000000000007918 */ /* 0x000fc60000000000 */
[----:B------:R-:W1:Y:S01]  /*0ef0*/  LDS.64 R24, [R67] ;  /* 0x0000000043187984 */ /* 0x000e620000000a00 */
[----:B0-----:R-:W-:-:S06]  /*0f00*/  FMUL.FTZ R30, R28, -1.4426950216293334961 ;  /* 0xbfb8aa3b1c1e7820 */ /* 0x001fcc0000410000 */
[----:B------:R-:W0:Y:S02]  /*0f10*/  MUFU.EX2 R30, R30 ;  /* 0x0000001e001e7308 */ /* 0x000e240000000800 */
[----:B0-----:R-:W-:Y:S01]  /*0f20*/  FADD.FTZ R31, R30, 1 ;  /* 0x3f8000001e1f7421 */ /* 0x001fe20000010000 */
[----:B------:R-:W-:-:S03]  /*0f30*/  FADD.FTZ R30, R29, 1 ;  /* 0x3f8000001d1e7421 */ /* 0x000fc60000010000 */
[----:B------:R-:W0:Y:S01]  /*0f40*/  MUFU.RCP R39, R31 ;  /* 0x0000001f00277308 */ /* 0x000e220000001000 */
[----:B-1----:R-:W-:Y:S02]  /*0f50*/  SHF.R.U32.HI R36, RZ, 0x10, R25 ;  /* 0x00000010ff247819 */ /* 0x002fe40000011619 */
[----:B------:R-:W-:Y:S02]  /*0f60*/  SHF.L.U32 R26, R25, 0x10, RZ ;  /* 0x00000010191a7819 */ /* 0x000fe400000006ff */
[----:B------:R-:W-:-:S03]  /*0f70*/  SHF.L.U32 R29, R36, 0x10, RZ ;  /* 0x00000010241d7819 */ /* 0x000fc600000006ff */
[----:B------:R1:W2:Y:S01]  /*0f80*/  MUFU.RCP R36, R30 ;  /* 0x0000001e00247308 */ /* 0x0002a20000001000 */
[----:B------:R-:W-:Y:S01]  /*0f90*/  FMUL.FTZ R32, R63, R26 ;  /* 0x0000001a3f207220 */ /* 0x000fe20000410000 */
[----:B------:R-:W-:Y:S01]  /*0fa0*/  SHF.R.U64 R38, R24, 0x10, R25 ;  /* 0x0000001018267819 */ /* 0x000fe20000001219 */
        /* <DEDUP_REMOVED lines=9> */
[C---:B0-----:R-:W-:Y:S01]  /*1040*/  FADD.FTZ R7, -R39.reuse, 1 ;  /* 0x3f80000027077421 */ /* 0x041fe20000010100 */
[----:B-1----:R-:W-:Y:S01]  /*1050*/  FMUL.FTZ R30, R64, R38 ;  /* 0x00000026401e7220 */ /* 0x002fe20000410000 */
[----:B------:R-:W-:Y:S01]  /*1060*/  SHF.L.U32 R34, R6, 0x10, RZ ;  /* 0x0000001006227819 */ /* 0x000fe200000006ff */
[----:B------:R-:W-:Y:S01]  /*1070*/  F2F.BF16.F32 R32, R32 ;  /* 0x0000002000207304 */ /* 0x000fe20000202000 */
[----:B------:R-:W-:Y:S01]  /*1080*/  FFMA.FTZ R25, R28, R7, 1 ;  /* 0x3f8000001c197423 */ /* 0x000fe20000010007 */
[----:B------:R-:W-:Y:S01]  /*1090*/  FMUL.FTZ R30, R39, R30 ;  /* 0x0000001e271e7220 */ /* 0x000fe20000410000 */
[----:B--2---:R-:W-:Y:S01]  /*10a0*/  FADD.FTZ R6, -R36, 1 ;  /* 0x3f80000024067421 */ /* 0x004fe20000010100 */
[----:B------:R-:W-:Y:S01]  /*10b0*/  FMUL.FTZ R7, R34, R37 ;  /* 0x0000002522077220 */ /* 0x000fe20000410000 */
[----:B------:R-:W-:Y:S01]  /*10c0*/  FMUL.FTZ R39, R28, R39 ;  /* 0x000000271c277220 */ /* 0x000fe20000410000 */
[----:B------:R-:W-:Y:S01]  /*10d0*/  FMUL.FTZ R31, R30, R25 ;  /* 0x000000191e1f7220 */ /* 0x000fe20000410000 */
[C---:B------:R-:W-:Y:S01]  /*10e0*/  FFMA.FTZ R6, R35.reuse, R6, 1 ;  /* 0x3f80000023067423 */ /* 0x040fe20000010006 */
[----:B------:R-:W-:Y:S01]  /*10f0*/  FMUL.FTZ R7, R36, R7 ;  /* 0x0000000724077220 */ /* 0x000fe20000410000 */
[----:B------:R-:W0:Y:S01]  /*1100*/  F2F.BF16.F32 R33, R33 ;  /* 0x0000002100217304 */ /* 0x000e220000202000 */
[----:B------:R-:W-:Y:S01]  /*1110*/  FMUL.FTZ R35, R35, R36 ;  /* 0x0000002423237220 */ /* 0x000fe20000410000 */
[----:B------:R-:W-:Y:S01]  /*1120*/  FMUL.FTZ R63, R63, R41 ;  /* 0x000000293f3f7220 */ /* 0x000fe20000410000 */
[----:B------:R-:W-:Y:S01]  /*1130*/  FMUL.FTZ R30, R7, R6 ;  /* 0x00000006071e7220 */ /* 0x000fe20000410000 */
[----:B------:R-:W-:Y:S01]  /*1140*/  FMUL.FTZ R64, R64, R39 ;  /* 0x0000002740407220 */ /* 0x000fe20000410000 */
[----:B------:R-:W-:-:S03]  /*1150*/  FMUL.FTZ R0, R34, R35 ;  /* 0x0000002322007220 */ /* 0x000fc60000410000 */
[----:B------:R-:W1:Y:S01]  /*1160*/  F2F.BF16.F32 R31, R31 ;  /* 0x0000001f001f7304 */ /* 0x000e620000202000 */
[----:B0-----:R-:W-:-:S07]  /*1170*/  PRMT R43, R32, 0x5410, R33 ;  /* 0x00005410202b7816 */ /* 0x001fce0000000021 */
[----:B------:R0:W2:Y:S01]  /*1180*/  F2F.BF16.F32 R25, R30 ;  /* 0x0000001e00197304 */ /* 0x0000a20000202000 */
[----:B-1----:R-:W-:-:S04]  /*1190*/  IMAD.WIDE.U32 R6, R31, 0x10000, RZ ;  /* 0x000100001f067825 */ /* 0x002fc800078e00ff */
[----:B0-----:R-:W-:Y:S01]  /*11a0*/  IMAD.WIDE.U32 R30, R44, UR18, R22 ;  /* 0x000000122c1e7c25 */ /* 0x001fe2000f8e0016 */
[----:B------:R-:W-:Y:S02]  /*11b0*/  LOP3.LUT R33, R43, R7, RZ, 0xfc, !PT ;  /* 0x000000072b217212 */ /* 0x000fe400078efcff */
[----:B--2---:R-:W-:Y:S01]  /*11c0*/  LOP3.LUT R32, R6, R25, RZ, 0xfc, !PT ;  /* 0x0000001906207212 */ /* 0x004fe200078efcff */
[----:B------:R-:W-:Y:S01]  /*11d0*/  BAR.SYNC.DEFER_BLOCKING 0x0 ;  /* 0x0000000000007b1d */ /* 0x000fe20000010000 */
[----:B------:R-:W-:Y:S02]  /*11e0*/  IMAD R31, R45, UR18, R31 ;  /* 0x000000122d1f7c24 */ /* 0x000fe4000f8e021f */
[----:B------:R-:W-:-:S05]  /*11f0*/  IMAD.WIDE.U32 R30, R97, UR6, R30 ;  /* 0x00000006611e7c25 */ /* 0x000fca000f8e001e */
[----:B------:R-:W0:Y:S01]  /*1200*/  LDC.64 R24, c[0x0][0x558] ;  /* 0x00015600ff187b82 */ /* 0x000e220000000a00 */
[----:B------:R-:W-:Y:S01]  /*1210*/  IMAD R31, R97, UR7, R31 ;  /* 0x00000007611f7c24 */ /* 0x000fe2000f8e021f */
[----:B------:R-:W-:Y:S01]  /*1220*/  STS.64 [R67], R32 ;  /* 0x0000002043007388 */ /* 0x000fe20000000a00 */
[----:B------:R-:W-:-:S03]  /*1230*/  NOP ;  /* 0x0000000000007918 */ /* 0x000fc60000000000 */
[----:B------:R-:W1:Y:S01]  /*1240*/  LDS.64 R6, [R67] ;  /* 0x0000000043067984 */ /* 0x000e620000000a00 */
[----:B0-----:R-:W-:-:S04]  /*1250*/  LEA R24, P0, R30, R24, 0x1 ;  /* 0x000000181e187211 */ /* 0x001fc800078008ff */
[----:B------:R-:W-:-:S03]  /*1260*/  LEA.HI.X R25, R30, R25, R31, 0x1, P0 ;  /* 0x000000191e197211 */ /* 0x000fc600000f0c1f */
[----:B------:R-:W-:-:S05]  /*1270*/  IMAD.WIDE.U32 R24, R14, 0x8, R24 ;  /* 0x000000080e187825 */ /* 0x000fca00078e0018 */
[----:B-1----:R0:W-:Y:S01]  /*1280*/  STG.E.64 desc[UR16][R24.64], R6 ;  /* 0x0000000618007986 */ /* 0x0021e2000c101b10 */
[----:B------:R-:W-:Y:S05]  /*1290*/  BRA.U !UP0, `(.L_x_10095) ;  /* 0x0000000108687547 */ /* 0x000fea000b800000 */
[----:B------:R-:W-:Y:S01]  /*12a0*/  FMUL.FTZ R41, R41, R26 ;  /* 0x0000001a29297220 */ /* 0x000fe20000410000 */
[----:B------:R-:W-:Y:S01]  /*12b0*/  FMUL.FTZ R38, R39, R38 ;  /* 0x0000002627267220 */ /* 0x000fe20000410000 */
[----:B------:R-:W-:Y:S01]  /*12c0*/  FMUL.FTZ R29, R27, R29 ;  /* 0x0000001d1b1d7220 */ /* 0x000fe20000410000 */
[----:B------:R-:W-:Y:S01]  /*12d0*/  FMUL.FTZ R35, R35, R37 ;  /* 0x0000002523237220 */ /* 0x000fe20000410000 */
[----:B------:R-:W-:Y:S06]  /*12e0*/  BAR.SYNC.DEFER_BLOCKING 0x0 ;  /* 0x0000000000007b1d */ /* 0x000fec0000010000 */
[----:B0-----:R-:W0:Y:S02]  /*12f0*/  F2F.BF16.F32 R6, R38 ;  /* 0x0000002600067304 */ /* 0x001e240000202000 */
[----:B------:R-:W1:Y:S06]  /*1300*/  LDC.64 R30, c[0x0][0x430] ;  /* 0x00010c00ff1e7b82 */ /* 0x000e6c0000000a00 */
[----:B------:R-:W-:Y:S02]  /*1310*/  F2F.BF16.F32 R41, R41 ;  /* 0x0000002900297304 */ /* 0x000fe40000202000 */
[----:B------:R-:W2:Y:S01]  /*1320*/  LDC.64 R32, c[0x0][0x438] ;  /* 0x00010e00ff207b82 */ /* 0x000ea20000000a00 */
[----:B0-----:R-:W-:-:S05]  /*1330*/  IMAD.WIDE.U32 R6, R6, 0x10000, RZ ;  /* 0x0001000006067825 */ /* 0x001fca00078e00ff */
[----:B------:R-:W0:Y:S08]  /*1340*/  F2F.BF16.F32 R24, R29 ;  /* 0x0000001d00187304 */ /* 0x000e300000202000 */
[----:B------:R-:W3:Y:S01]  /*1350*/  F2F.BF16.F32 R35, R35 ;  /* 0x0000002300237304 */ /* 0x000ee20000202000 */
[----:B0-----:R-:W-:Y:S01]  /*1360*/  PRMT R27, R41, 0x5410, R24 ;  /* 0x00005410291b7816 */ /* 0x001fe20000000018 */
[----:B-1----:R-:W-:-:S03]  /*1370*/  IMAD.WIDE.U32 R24, R30, UR18, R22 ;  /* 0x000000121e187c25 */ /* 0x002fc6000f8e0016 */
[----:B------:R-:W-:Y:S01]  /*1380*/  LOP3.LUT R27, R27, R7, RZ, 0xfc, !PT ;  /* 0x000000071b1b7212 */ /* 0x000fe200078efcff */
[----:B------:R-:W-:Y:S01]  /*1390*/  IMAD R25, R31, UR18, R25 ;  /* 0x000000121f197c24 */ /* 0x000fe2000f8e0219 */
[----:B---3--:R-:W-:Y:S01]  /*13a0*/  LOP3.LUT R26, R6, R35, RZ, 0xfc, !PT ;  /* 0x00000023061a7212 */ /* 0x008fe200078efcff */
[----:B--2---:R-:W-:-:S04]  /*13b0*/  IMAD.WIDE.U32 R24, R97, R32, R24 ;  /* 0x0000002061187225 */ /* 0x004fc800078e0018 */
[----:B------:R-:W-:Y:S01]  /*13c0*/  STS.64 [R67], R26 ;  /* 0x0000001a43007388 */ /* 0x000fe20000000a00 */
[----:B------:R-:W-:-:S03]  /*13d0*/  NOP ;  /* 0x0000000000007918 */ /* 0x000fc60000000000 */
[----:B------:R-:W0:Y:S01]  /*13e0*/  LDS.64 R6, [R67] ;  /* 0x0000000043067984 */ /* 0x000e220000000a00 */
[----:B------:R-:W-:Y:S01]  /*13f0*/  IMAD R25, R97, R33, R25 ;  /* 0x0000002161197224 */ /* 0x000fe200078e0219 */
[----:B------:R-:W-:-:S04]  /*1400*/  LEA R28, P0, R24, UR8, 0x1 ;  /* 0x00000008181c7c11 */ /* 0x000fc8000f8008ff */
[----:B------:R-:W-:-:S03]  /*1410*/  LEA.HI.X R29, R24, UR9, R25, 0x1, P0 ;  /* 0x00000009181d7c11 */ /* 0x000fc600080f0c19 */
[----:B------:R-:W-:-:S05]  /*1420*/  IMAD.WIDE.U32 R24, R14, 0x8, R28 ;  /* 0x000000080e187825 */ /* 0x000fca00078e001c */
[----:B0-----:R1:W-:Y:S02]  /*1430*/  STG.E.64 desc[UR16][R24.64], R6 ;  /* 0x0000000618007986 */ /* 0x0013e4000c101b10 */
.L_x_10095:
[----:B------:R-:W-:Y:S01]  /*1440*/  BAR.SYNC.DEFER_BLOCKING 0x0 ;  /* 0x0000000000007b1d */ /* 0x000fe20000010000 */
[C---:B------:R-:W-:Y:S01]  /*1450*/  SHF.L.U32 R61, R2.reuse, 0x10, RZ ;  /* 0x00000010023d7819 */ /* 0x040fe200000006ff */
[----:B------:R-:W-:Y:S01]  /*1460*/  UISETP.GE.AND UP0, UPT, UR4, 0x1, UPT ;  /* 0x000000010400788c */ /* 0x000fe2000bf06270 */
[----:B------:R-:W-:Y:S02]  /*1470*/  SHF.R.U64 R57, R2, 0x10, R3 ;  /* 0x0000001002397819 */ /* 0x000fe40000001203 */
[----:B------:R-:W-:Y:S02]  /*1480*/  CS2R R58, SRZ ;  /* 0x00000000003a7805 */ /* 0x000fe4000001ff00 */
[----:B------:R-:W-:Y:S01]  /*1490*/  SHF.R.U64 R2, R4, 0x10, R5 ;  /* 0x0000001004027819 */ /* 0x000fe20000001205 */
[C---:B------:R-:W-:Y:S01]  /*14a0*/  FFMA.FTZ R89, R0.reuse, R61, R89 ;  /* 0x0000003d00597223 */ /* 0x040fe20000010059 */
[----:B------:R-:W-:Y:S01]  /*14b0*/  SHF.L.U32 R57, R57, 0x10, RZ ;  /* 0x0000001039397819 */ /* 0x000fe200000006ff */
[-C--:B-----5:R-:W-:Y:S01]  /*14c0*/  FMUL.FTZ R51, R0, R95.reuse ;  /* 0x0000005f00337220 */ /* 0x0a0fe20000410000 */
[----:B01----:R-:W-:Y:S01]  /*14d0*/  SHF.R.U32.HI R7, RZ, 0x10, R5 ;  /* 0x00000010ff077819 */ /* 0x003fe20000011605 */
[-C--:B------:R-:W-:Y:S01]  /*14e0*/  FMUL.FTZ R49, R63, R95.reuse ;  /* 0x0000005f3f317220 */ /* 0x080fe20000410000 */
[----:B------:R-:W-:Y:S01]  /*14f0*/  SHF.L.U32 R53, R5, 0x10, RZ ;  /* 0x0000001005357819 */ /* 0x000fe200000006ff */
[-C--:B------:R-:W-:Y:S01]  /*1500*/  FMUL.FTZ R48, R64, R95.reuse ;  /* 0x0000005f40307220 */ /* 0x080fe20000410000 */
[----:B------:R-:W-:Y:S01]  /*1510*/  SHF.L.U32 R62, R3, 0x10, RZ ;  /* 0x00000010033e7819 */ /* 0x000fe200000006ff */
[----:B------:R-:W-:Y:S01]  /*1520*/  FMUL.FTZ R47, R66, R95 ;  /* 0x0000005f422f7220 */ /* 0x000fe20000410000 */
[----:B------:R-:W-:Y:S01]  /*1530*/  SHF.R.U32.HI R55, RZ, 0x10, R3 ;  /* 0x00000010ff377819 */ /* 0x000fe20000011603 */
[----:B------:R-:W-:Y:S01]  /*1540*/  FADD.FTZ R53, R53, R86 ;  /* 0x0000005635357221 */ /* 0x000fe20000010000 */
[----:B------:R-:W-:Y:S01]  /*1550*/  SHF.L.U32 R5, R2, 0x10, RZ ;  /* 0x0000001002057819 */ /* 0x000fe200000006ff */
[----:B------:R-:W-:Y:S01]  /*1560*/  FFMA.FTZ R2, R64, R57, R89 ;  /* 0x0000003940027223 */ /* 0x000fe20000010059 */
[----:B------:R-:W-:-:S02]  /*1570*/  SHF.L.U32 R3, R4, 0x10, RZ ;  /* 0x0000001004037819 */ /* 0x000fc400000006ff */
[----:B------:R-:W-:Y:S01]  /*1580*/  SHF.L.U32 R55, R55, 0x10, RZ ;  /* 0x0000001037377819 */ /* 0x000fe200000006ff */
[----:B------:R-:W-:Y:S01]  /*1590*/  FFMA.FTZ R89, R63, R62, R2 ;  /* 0x0000003e3f597223 */ /* 0x000fe20000010002 */
[----:B------:R-:W-:Y:S01]  /*15a0*/  SHF.L.U32 R7, R7, 0x10, RZ ;  /* 0x0000001007077819 */ /* 0x000fe200000006ff */
[--C-:B------:R-:W-:Y:S01]  /*15b0*/  FADD.FTZ R54, R3, R86.reuse ;  /* 0x0000005603367221 */ /* 0x100fe20000010000 */
[----:B------:R-:W-:Y:S01]  /*15c0*/  MOV R60, RZ ;  /* 0x000000ff003c7202 */ /* 0x000fe20000000f00 */
[--C-:B------:R-:W-:Y:S01]  /*15d0*/  FADD.FTZ R52, R5, R86.reuse ;  /* 0x0000005605347221 */ /* 0x100fe20000010000 */
[----:B------:R-:W-:Y:S01]  /*15e0*/  MOV R56, RZ ;  /* 0x000000ff00387202 */ /* 0x000fe20000000f00 */
[----:B------:R-:W-:Y:S01]  /*15f0*/  FADD.FTZ R50, R7, R86 ;  /* 0x0000005607327221 */ /* 0x000fe20000010000 */
[----:B------:R-:W-:Y:S01]  /*1600*/  FFMA.FTZ R89, R66, R55, R89 ;  /* 0x0000003742597223 */ /* 0x000fe20000010059 */
[----:B------:R-:W-:Y:S06]  /*1610*/  BRA.U !UP0, `(.L_x_10096) ;  /* 0x0000001508187547 */ /* 0x000fec000b800000 */
[----:B------:R-:W0:Y:S01]  /*1620*/  LDC.64 R24, c[0x0][0x440] ;  /* 0x00011000ff187b82 */ /* 0x000e220000000a00 */
[----:B------:R-:W-:Y:S01]  /*1630*/  MOV R2, R78 ;  /* 0x0000004e00027202 */ /* 0x000fe20000000f00 */
[----:B------:R-:W-:Y:S01]  /*1640*/  FMUL.FTZ R45, R54, R61 ;  /* 0x0000003d362d7220 */ /* 0x000fe20000410000 */
[----:B------:R-:W-:Y:S01]  /*1650*/  MOV R3, R75 ;  /* 0x0000004b00037202 */ /* 0x000fe20000000f00 */
[----:B------:R-:W-:Y:S01]  /*1660*/  FMUL.FTZ R44, R52, R57 ;  /* 0x00000039342c7220 */ /* 0x000fe20000410000 */
[C---:B------:R-:W-:Y:S01]  /*1670*/  ISETP.NE.AND P0, PT, R74.reuse, 0x1, PT ;  /* 0x000000014a00780c */ /* 0x040fe20003f05270 */
[----:B------:R-:W-:Y:S01]  /*1680*/  FMUL.FTZ R43, R53, R62 ;  /* 0x0000003e352b7220 */ /* 0x000fe20000410000 */
[----:B------:R-:W-:Y:S01]  /*1690*/  SHF.L.U32 R96, R65, 0x8, RZ ;  /* 0x0000000841607819 */ /* 0x000fe200000006ff */
[----:B------:R-:W1:Y:S01]  /*16a0*/  LDC.64 R26, c[0x0][0x448] ;  /* 0x00011200ff1a7b82 */ /* 0x000e620000000a00 */
[----:B------:R-:W-:Y:S01]  /*16b0*/  SHF.L.U32 R88, R74, 0x8, RZ ;  /* 0x000000084a587819 */ /* 0x000fe200000006ff */
[----:B------:R-:W-:Y:S01]  /*16c0*/  FMUL.FTZ R42, R50, R55 ;  /* 0x00000037322a7220 */ /* 0x000fe20000410000 */
[----:B------:R-:W-:Y:S01]  /*16d0*/  IADD3 R34, P2, PT, R22, R8, RZ ;  /* 0x0000000816227210 */ /* 0x000fe20007f5e0ff */
[C---:B------:R-:W-:Y:S01]  /*16e0*/  IMAD.WIDE.U32 R36, R14.reuse, 0x8, R2 ;  /* 0x000000080e247825 */ /* 0x040fe200078e0002 */
[----:B------:R-:W-:Y:S01]  /*16f0*/  ISETP.NE.AND P1, PT, R14, RZ, PT ;  /* 0x000000ff0e00720c */ /* 0x000fe20003f25270 */
[----:B------:R-:W2:Y:S01]  /*1700*/  LDCU UR10, c[0x0][0x394] ;  /* 0x00007280ff0a77ac */ /* 0x000ea20008000800 */
[----:B------:R-:W-:Y:S01]  /*1710*/  IADD3 R46, PT, PT, R74, -0x2, RZ ;  /* 0xfffffffe4a2e7810 */ /* 0x000fe20007ffe0ff */
[----:B------:R-:W3:Y:S01]  /*1720*/  LDC.64 R68, c[0x0][0x3e0] ;  /* 0x0000f800ff447b82 */ /* 0x000ee20000000a00 */
[----:B------:R-:W-:Y:S01]  /*1730*/  IADD3 R90, PT, PT, R22, R14, RZ ;  /* 0x0000000e165a7210 */ /* 0x000fe20007ffe0ff */
[----:B------:R-:W4:Y:S01]  /*1740*/  LDCU UR11, c[0x0][0x38c] ;  /* 0x00007180ff0b77ac */ /* 0x000f220008000800 */
[----:B------:R-:W-:-:S02]  /*1750*/  ISETP.EQ.AND P0, PT, R14, RZ, P0 ;  /* 0x000000ff0e00720c */ /* 0x000fc40000702270 */
[----:B------:R-:W-:Y:S01]  /*1760*/  MOV R60, RZ ;  /* 0x000000ff003c7202 */ /* 0x000fe20000000f00 */
[----:B------:R-:W0:Y:S01]  /*1770*/  LDCU UR7, c[0x0][0x388] ;  /* 0x00007100ff0777ac */ /* 0x000e220008000800 */
[----:B------:R-:W-:Y:S01]  /*1780*/  LOP3.LUT R96, R96, 0x100, RZ, 0xc0, !PT ;  /* 0x0000010060607812 */ /* 0x000fe200078ec0ff */
[----:B------:R-:W0:Y:S01]  /*1790*/  LDC.64 R28, c[0x0][0x3c0] ;  /* 0x0000f000ff1c7b82 */ /* 0x000e220000000a00 */
[----:B------:R-:W-:Y:S01]  /*17a0*/  LOP3.LUT R88, R88, 0x100, RZ, 0xc0, !PT ;  /* 0x0000010058587812 */ /* 0x000fe200078ec0ff */
[----:B------:R-:W0:Y:S01]  /*17b0*/  LDCU.64 UR8, c[0x0][0x540] ;  /* 0x0000a800ff0877ac */ /* 0x000e220008000a00 */
[----:B------:R-:W-:Y:S01]  /*17c0*/  IADD3.X R35, PT, PT, RZ, R71, RZ, P2, !PT ;  /* 0x00000047ff237210 */ /* 0x000fe200017fe4ff */
[----:B------:R-:W-:-:S04]  /*17d0*/  UMOV UR4, URZ ;  /* 0x000000ff00047c82 */ /* 0x000fc80008000000 */
[----:B------:R-:W0:Y:S08]  /*17e0*/  LDC.64 R30, c[0x0][0x3a8] ;  /* 0x0000ea00ff1e7b82 */ /* 0x000e300000000a00 */
[----:B--2-4-:R-:W0:Y:S02]  /*17f0*/  LDC.64 R32, c[0x0][0x4f0] ;  /* 0x00013c00ff207b82 */ /* 0x014e240000000a00 */
.L_x_10110:
[----:B---3--:R-:W-:-:S04]  /*1800*/  IMAD.WIDE.U32 R2, R68, UR4, RZ ;  /* 0x0000000444027c25 */ /* 0x008fc8000f8e00ff */
[----:B------:R-:W-:Y:S01]  /*1810*/  IMAD R3, R69, UR4, R3 ;  /* 0x0000000445037c24 */ /* 0x000fe2000f8e0203 */
[----:B------:R-:W-:-:S04]  /*1820*/  LEA R40, P2, R2, R36, 0x1 ;  /* 0x0000002402287211 */ /* 0x000fc800078408ff */
[----:B------:R-:W-:-:S05]  /*1830*/  LEA.HI.X R41, R2, R37, R3, 0x1, P2 ;  /* 0x0000002502297211 */ /* 0x000fca00010f0c03 */
[----:B------:R-:W2:Y:S01]  /*1840*/  LDG.E.64 R2, desc[UR16][R40.64] ;  /* 0x0000001028027981 */ /* 0x000ea2000c1e1b00 */
[----:B0-----:R-:W-:Y:S02]  /*1850*/  MOV R4, R12 ;  /* 0x0000000c00047202 */ /* 0x001fe40000000f00 */
[----:B------:R-:W-:-:S03]  /*1860*/  MOV R5, R85 ;  /* 0x0000005500057202 */ /* 0x000fc60000000f00 */
[----:B0-----:R-:W-:-:S04]  /*1870*/  IMAD.WIDE.U32 R4, R30, UR4, R4 ;  /* 0x000000041e047c25 */ /* 0x001fc8000f8e0004 */
        /* <DEDUP_REMOVED lines=10> */
[----:B----4-:R1:W4:Y:S01]  /*1920*/  LDG.E R40, desc[UR16][R38.64] ;  /* 0x0000001026287981 */ /* 0x010322000c1e1900 */
[----:B------:R-:W-:Y:S01]  /*1930*/  IADD3 R100, PT, PT, R96, UR4, RZ ;  /* 0x0000000460647c10 */ /* 0x000fe2000fffe0ff */
[----:B------:R-:W-:Y:S03]  /*1940*/  BSSY.RECONVERGENT B0, `(.L_x_10097) ;  /* 0x0000029000007945 */ /* 0x000fe60003800200 */
[----:B------:R-:W-:Y:S02]  /*1950*/  SEL R100, R100, R73, !P1 ;  /* 0x0000004964647207 */ /* 0x000fe40004800000 */
[----:B------:R-:W-:Y:S02]  /*1960*/  ISETP.NE.AND P1, PT, R14, 0x1f, PT ;  /* 0x0000001f0e00780c */ /* 0x000fe40003f25270 */
[----:B0-----:R-:W-:Y:S01]  /*1970*/  LEA R7, R100, UR5, 0x2 ;  /* 0x0000000564077c11 */ /* 0x001fe2000f8e10ff */
[----:B--2---:R-:W-:Y:S01]  /*1980*/  STS.64 [R67], R2 ;  /* 0x0000000243007388 */ /* 0x004fe20000000a00 */
[----:B------:R-:W-:-:S03]  /*1990*/  NOP ;  /* 0x0000000000007918 */ /* 0x000fc60000000000 */
[----:B------:R-:W0:Y:S01]  /*19a0*/  LDS.64 R4, [R67] ;  /* 0x0000000043047984 */ /* 0x000e220000000a00 */
[----:B---3--:R-:W-:-:S04]  /*19b0*/  FMUL.FTZ R41, R98, 1.4426950216293334961 ;  /* 0x3fb8aa3b62297820 */ /* 0x008fc80000410000 */
[-C--:B------:R-:W-:Y:S01]  /*19c0*/  FMUL.FTZ R6, R54, R41.reuse ;  /* 0x0000002936067220 */ /* 0x080fe20000410000 */
[-C--:B------:R-:W-:Y:S01]  /*19d0*/  FMUL.FTZ R99, R52, R41.reuse ;  /* 0x0000002934637220 */ /* 0x080fe20000410000 */
[-C--:B------:R-:W-:Y:S01]  /*19e0*/  FMUL.FTZ R104, R53, R41.reuse ;  /* 0x0000002935687220 */ /* 0x080fe20000410000 */
[----:B------:R-:W-:-:S03]  /*19f0*/  FMUL.FTZ R107, R50, R41 ;  /* 0x00000029326b7220 */ /* 0x000fc60000410000 */
[----:B------:R-:W2:Y:S04]  /*1a00*/  MUFU.EX2 R6, R6 ;  /* 0x0000000600067308 */ /* 0x000ea80000000800 */
[----:B------:R-:W3:Y:S04]  /*1a10*/  MUFU.EX2 R99, R99 ;  /* 0x0000006300637308 */ /* 0x000ee80000000800 */
[----:B------:R-:W3:Y:S04]  /*1a20*/  MUFU.EX2 R104, R104 ;  /* 0x0000006800687308 */ /* 0x000ee80000000800 */
[----:B------:R-:W3:Y:S01]  /*1a30*/  MUFU.EX2 R107, R107 ;  /* 0x0000006b006b7308 */ /* 0x000ee20000000800 */
[----:B--2---:R2:W-:Y:S01]  /*1a40*/  STS [R7+0x548], R6 ;  /* 0x0005480607007388 */ /* 0x0045e20000000800 */
[----:B0-----:R-:W-:-:S02]  /*1a50*/  PRMT R101, R4, 0x7632, R101 ;  /* 0x0000763204657816 */ /* 0x001fc40000000065 */
[C---:B------:R-:W-:Y:S02]  /*1a60*/  PRMT R100, R5.reuse, 0x7632, R100 ;  /* 0x0000763205647816 */ /* 0x040fe40000000064 */
[----:B-1----:R-:W-:Y:S02]  /*1a70*/  SHF.L.U32 R38, R4, 0x10, RZ ;  /* 0x0000001004267819 */ /* 0x002fe400000006ff */
[----:B------:R-:W-:Y:S02]  /*1a80*/  SHF.L.U32 R103, R5, 0x10, RZ ;  /* 0x0000001005677819 */ /* 0x000fe400000006ff */
[----:B------:R-:W-:Y:S01]  /*1a90*/  SHF.L.U32 R101, R101, 0x10, RZ ;  /* 0x0000001065657819 */ /* 0x000fe200000006ff */
[----:B----4-:R-:W-:Y:S01]  /*1aa0*/  FMUL.FTZ R3, R40, R38 ;  /* 0x0000002628037220 */ /* 0x010fe20000410000 */
[----:B------:R-:W-:Y:S01]  /*1ab0*/  SHF.L.U32 R100, R100, 0x10, RZ ;  /* 0x0000001064647819 */ /* 0x000fe200000006ff */
[C---:B------:R-:W-:Y:S02]  /*1ac0*/  FMUL.FTZ R108, R40.reuse, R103 ;  /* 0x00000067286c7220 */ /* 0x040fe40000410000 */
[----:B------:R-:W-:Y:S01]  /*1ad0*/  FMUL.FTZ R39, R40, R101 ;  /* 0x0000006528277220 */ /* 0x000fe20000410000 */
[----:B------:R-:W-:Y:S01]  /*1ae0*/  FMUL.FTZ R102, R0, R3 ;  /* 0x0000000300667220 */ /* 0x000fe20000410000 */
[----:B------:R-:W-:Y:S01]  /*1af0*/  FMUL.FTZ R41, R40, R100 ;  /* 0x0000006428297220 */ /* 0x000fe20000410000 */
[----:B------:R-:W-:Y:S01]  /*1b00*/  FMUL.FTZ R108, R63, R108 ;  /* 0x0000006c3f6c7220 */ /* 0x000fe20000410000 */
[----:B------:R-:W-:-:S02]  /*1b10*/  FMUL.FTZ R39, R64, R39 ;  /* 0x0000002740277220 */ /* 0x000fc40000410000 */
[----:B------:R-:W-:Y:S01]  /*1b20*/  FMUL.FTZ R41, R66, R41 ;  /* 0x0000002942297220 */ /* 0x000fe20000410000 */
[----:B------:R-:W-:Y:S06]  /*1b30*/  BAR.SYNC.DEFER_BLOCKING 0x0 ;  /* 0x0000000000007b1d */ /* 0x000fec0000010000 */
[----:B--23--:R-:W-:Y:S05]  /*1b40*/  @P1 BRA `(.L_x_10098) ;  /* 0x00000000001c1947 */ /* 0x00cfea0003800000 */
[----:B------:R-:W-:Y:S01]  /*1b50*/  ISETP.NE.AND P1, PT, R74, UR10, PT ;  /* 0x0000000a4a007c0c */ /* 0x000fe2000bf25270 */
[----:B------:R-:W-:-:S12]  /*1b60*/  HFMA2 R110, -RZ, RZ, 1.875, 0 ;  /* 0x3f800000ff6e7431 */ /* 0x000fd800000001ff */
[----:B------:R-:W-:Y:S05]  /*1b70*/  @!P1 BRA `(.L_x_10099) ;  /* 0x0000000000149947 */ /* 0x000fea0003800000 */
[----:B------:R-:W-:-:S04]  /*1b80*/  IADD3 R2, PT, PT, R88, UR4, RZ ;  /* 0x0000000458027c10 */ /* 0x000fc8000fffe0ff */
[----:B------:R-:W-:-:S05]  /*1b90*/  LEA R2, R2, UR5, 0x2 ;  /* 0x0000000502027c11 */ /* 0x000fca000f8e10ff */
[----:B------:R2:W3:Y:S01]  /*1ba0*/  LDS R110, [R2+0x548] ;  /* 0x00054800026e7984 */ /* 0x0004e20000000800 */
[----:B------:R-:W-:Y:S05]  /*1bb0*/  BRA `(.L_x_10099) ;  /* 0x0000000000047947 */ /* 0x000fea0003800000 */
.L_x_10098:
[----:B------:R0:W1:Y:S02]  /*1bc0*/  LDS R110, [R92+0xd4c] ;  /* 0x000d4c005c6e7984 */ /* 0x0000640000000800 */
.L_x_10099:
[----:B------:R-:W-:Y:S05]  /*1bd0*/  BSYNC.RECONVERGENT B0 ;  /* 0x0000000000007941 */ /* 0x000fea0003800200 */
.L_x_10097:
[----:B------:R-:W4:Y:S01]  /*1be0*/  @P0 LDC R3, c[0x0][0x38c] ;  /* 0x0000e300ff030b82 */ /* 0x000f220000000800 */
[----:B------:R-:W-:Y:S01]  /*1bf0*/  MOV R7, RZ ;  /* 0x000000ff00077202 */ /* 0x000fe20000000f00 */
[----:B----4-:R-:W-:-:S04]  /*1c00*/  @P0 IMAD R3, R46, R3, UR4 ;  /* 0x000000042e030e24 */ /* 0x010fc8000f8e0203 */
[----:B--2---:R-:W-:-:S05]  /*1c10*/  @P0 IMAD.WIDE R2, R3, 0x8, R20 ;  /* 0x0000000803020825 */ /* 0x004fca00078e0214 */
[----:B------:R2:W4:Y:S01]  /*1c20*/  @P0 LDG.E R7, desc[UR16][R2.64+0x4] ;  /* 0x0000041002070981 */ /* 0x000522000c1e1900 */
[----:B------:R-:W-:Y:S01]  /*1c30*/  FFMA.FTZ R4, R45, R99, R44 ;  /* 0x000000632d047223 */ /* 0x000fe2000001002c */
[C---:B-1-3--:R-:W-:Y:S01]  /*1c40*/  FMUL.FTZ R105, R107.reuse, R110 ;  /* 0x0000006e6b697220 */ /* 0x04afe20000410000 */
[----:B------:R-:W-:Y:S01]  /*1c50*/  ISETP.NE.AND P2, PT, R94, 0x1f, PT ;  /* 0x0000001f5e00780c */ /* 0x000fe20003f45270 */
[----:B------:R-:W1:Y:S01]  /*1c60*/  S2UR UR6, SR_CgaCtaId ;  /* 0x00000000000679c3 */ /* 0x000e620000008800 */
[C---:B------:R-:W-:Y:S01]  /*1c70*/  FFMA.FTZ R5, R104.reuse, R4, R43 ;  /* 0x0000000468057223 */ /* 0x040fe2000001002b */
[C---:B------:R-:W-:Y:S01]  /*1c80*/  FFMA.FTZ R4, R107.reuse, R41, R108 ;  /* 0x000000296b047223 */ /* 0x040fe2000001006c */
[----:B------:R-:W-:Y:S01]  /*1c90*/  FMUL.FTZ R106, R104, R105 ;  /* 0x00000069686a7220 */ /* 0x000fe20000410000 */
[----:B------:R-:W-:Y:S01]  /*1ca0*/  ISETP.GE.AND P1, PT, R70, 0x1, PT ;  /* 0x000000014600780c */ /* 0x000fe20003f26270 */
[----:B------:R-:W-:Y:S01]  /*1cb0*/  FFMA.FTZ R5, R107, R5, R42 ;  /* 0x000000056b057223 */ /* 0x000fe2000001002a */
[----:B------:R-:W-:Y:S01]  /*1cc0*/  FFMA.FTZ R105, R104, R4, R39 ;  /* 0x0000000468697223 */ /* 0x000fe20000010027 */
[C---:B------:R-:W-:Y:S01]  /*1cd0*/  FMUL.FTZ R109, R99.reuse, R106 ;  /* 0x0000006a636d7220 */ /* 0x040fe20000410000 */
[----:B--2---:R-:W-:Y:S01]  /*1ce0*/  FMUL.FTZ R3, R6, R99 ;  /* 0x0000006306037220 */ /* 0x004fe20000410000 */
[----:B------:R-:W-:Y:S01]  /*1cf0*/  UMOV UR5, 0x400 ;  /* 0x0000040000057882 */ /* 0x000fe20000000000 */
[----:B------:R-:W2:Y:S01]  /*1d00*/  SHFL.UP PT, R4, R5, 0x1, RZ ;  /* 0x0420000005047989 */ /* 0x000ea200000e00ff */
[----:B------:R-:W-:Y:S01]  /*1d10*/  FFMA.FTZ R105, R99, R105, R102 ;  /* 0x0000006963697223 */ /* 0x000fe20000010066 */
[----:B------:R-:W-:Y:S01]  /*1d20*/  FMUL.FTZ R2, R104, R3 ;  /* 0x0000000368027220 */ /* 0x000fe20000410000 */
[----:B------:R-:W-:Y:S01]  /*1d30*/  ISETP.NE.AND P3, PT, R14, 0x1f, PT ;  /* 0x0000001f0e00780c */ /* 0x000fe20003f65270 */
[----:B------:R-:W3:Y:S01]  /*1d40*/  SHFL.DOWN PT, R106, R109, 0x1, 0x1f ;  /* 0x08201f006d6a7f89 */ /* 0x000ee200000e0000 */
[----:B------:R-:W-:Y:S01]  /*1d50*/  BSSY.RECONVERGENT B0, `(.L_x_10100) ;  /* 0x0000080000007945 */ /* 0x000fe20003800200 */
[----:B------:R-:W-:Y:S01]  /*1d60*/  FMUL.FTZ R2, R107, R2 ;  /* 0x000000026b027220 */ /* 0x000fe20000410000 */
[----:B------:R-:W-:Y:S01]  /*1d70*/  MOV R112, R105 ;  /* 0x0000006900707202 */ /* 0x000fe20000000f00 */
[----:B------:R-:W5:Y:S04]  /*1d80*/  SHFL.DOWN PT, R111, R105, 0x1, 0x1f ;  /* 0x08201f00696f7f89 */ /* 0x000f6800000e0000 */
[----:B------:R-:W0:Y:S01]  /*1d90*/  SHFL.UP PT, R3, R2, 0x1, RZ ;  /* 0x0420000002037989 */ /* 0x000e2200000e00ff */
[----:B-1----:R-:W-:-:S04]  /*1da0*/  ULEA UR5, UR6, UR5, 0x18 ;  /* 0x0000000506057291 */ /* 0x002fc8000f8ec0ff */
[----:B------:R-:W-:Y:S01]  /*1db0*/  ULEA UR6, UR4, UR5, 0x3 ;  /* 0x0000000504067291 */ /* 0x000fe2000f8e18ff */
[----:B--2---:R-:W-:Y:S01]  /*1dc0*/  FFMA.FTZ R4, R2, R4, R5 ;  /* 0x0000000402047223 */ /* 0x004fe20000010005 */
[----:B---3--:R-:W-:-:S04]  /*1dd0*/  @P2 FMUL.FTZ R106, R106, R109 ;  /* 0x0000006d6a6a2220 */ /* 0x008fc80000410000 */
[----:B------:R-:W-:Y:S01]  /*1de0*/  FSEL R5, R5, R4, !P1 ;  /* 0x0000000405057208 */ /* 0x000fe20004800000 */
[----:B-----5:R-:W-:Y:S01]  /*1df0*/  @P2 FFMA.FTZ R112, R109, R111, R112 ;  /* 0x0000006f6d702223 */ /* 0x020fe20000010070 */
[----:B------:R-:W-:-:S03]  /*1e00*/  @P2 MOV R109, R106 ;  /* 0x0000006a006d2202 */ /* 0x000fc60000000f00 */
[----:B------:R-:W1:Y:S01]  /*1e10*/  SHFL.UP PT, R4, R5, 0x2, RZ ;  /* 0x0440000005047989 */ /* 0x000e6200000e00ff */
[----:B------:R-:W-:Y:S01]  /*1e20*/  ISETP.GT.U32.AND P2, PT, R94, 0x1d, PT ;  /* 0x0000001d5e00780c */ /* 0x000fe20003f44070 */
[----:B0-----:R-:W-:Y:S01]  /*1e30*/  @P1 FMUL.FTZ R2, R2, R3 ;  /* 0x0000000302021220 */ /* 0x001fe20000410000 */
[----:B------:R-:W-:Y:S01]  /*1e40*/  ISETP.GE.AND P1, PT, R70, 0x2, PT ;  /* 0x000000024600780c */ /* 0x000fe20003f26270 */
[----:B------:R-:W0:Y:S04]  /*1e50*/  SHFL.DOWN PT, R106, R109, 0x2, 0x1f ;  /* 0x08401f006d6a7f89 */ /* 0x000e2800000e0000 */
[----:B------:R-:W2:Y:S04]  /*1e60*/  SHFL.DOWN PT, R111, R112, 0x2, 0x1f ;  /* 0x08401f00706f7f89 */ /* 0x000ea800000e0000 */
[----:B------:R-:W3:Y:S01]  /*1e70*/  SHFL.UP PT, R3, R2, 0x2, RZ ;  /* 0x0440000002037989 */ /* 0x000ee200000e00ff */
[----:B-1----:R-:W-:Y:S01]  /*1e80*/  FFMA.FTZ R4, R2, R4, R5 ;  /* 0x0000000402047223 */ /* 0x002fe20000010005 */
[----:B0-----:R-:W-:-:S04]  /*1e90*/  @!P2 FMUL.FTZ R106, R109, R106 ;  /* 0x0000006a6d6aa220 */ /* 0x001fc80000410000 */
[----:B------:R-:W-:Y:S01]  /*1ea0*/  FSEL R105, R5, R4, !P1 ;  /* 0x0000000405697208 */ /* 0x000fe20004800000 */
[----:B--2---:R-:W-:Y:S01]  /*1eb0*/  @!P2 FFMA.FTZ R112, R109, R111, R112 ;  /* 0x0000006f6d70a223 */ /* 0x004fe20000010070 */
[----:B------:R-:W-:-:S03]  /*1ec0*/  @!P2 MOV R109, R106 ;  /* 0x0000006a006da202 */ /* 0x000fc60000000f00 */
[----:B------:R-:W0:Y:S01]  /*1ed0*/  SHFL.UP PT, R4, R105, 0x4, RZ ;  /* 0x0480000069047989 */ /* 0x000e2200000e00ff */
[----:B------:R-:W-:Y:S01]  /*1ee0*/  ISETP.GT.U32.AND P2, PT, R94, 0x1b, PT ;  /* 0x0000001b5e00780c */ /* 0x000fe20003f44070 */
[----:B---3--:R-:W-:Y:S01]  /*1ef0*/  @P1 FMUL.FTZ R2, R2, R3 ;  /* 0x0000000302021220 */ /* 0x008fe20000410000 */
[----:B------:R-:W-:Y:S01]  /*1f00*/  ISETP.GE.AND P1, PT, R70, 0x4, PT ;  /* 0x000000044600780c */ /* 0x000fe20003f26270 */
[----:B------:R-:W1:Y:S04]  /*1f10*/  SHFL.DOWN PT, R106, R109, 0x4, 0x1f ;  /* 0x08801f006d6a7f89 */ /* 0x000e6800000e0000 */
[----:B------:R-:W2:Y:S04]  /*1f20*/  SHFL.DOWN PT, R111, R112, 0x4, 0x1f ;  /* 0x08801f00706f7f89 */ /* 0x000ea800000e0000 */
[----:B------:R-:W3:Y:S01]  /*1f30*/  SHFL.UP PT, R3, R2, 0x4, RZ ;  /* 0x0480000002037989 */ /* 0x000ee200000e00ff */
[----:B0-----:R-:W-:Y:S01]  /*1f40*/  FFMA.FTZ R4, R2, R4, R105 ;  /* 0x0000000402047223 */ /* 0x001fe20000010069 */
[----:B-1----:R-:W-:-:S04]  /*1f50*/  @!P2 FMUL.FTZ R106, R109, R106 ;  /* 0x0000006a6d6aa220 */ /* 0x002fc80000410000 */
        /* <DEDUP_REMOVED lines=8> */
[----:B------:R-:W2:Y:S04]  /*1fe0*/  SHFL.UP PT, R3, R2, 0x8, RZ ;  /* 0x0500000002037989 */ /* 0x000ea800000e00ff */
[----:B------:R-:W3:Y:S01]  /*1ff0*/  SHFL.DOWN PT, R111, R112, 0x8, 0x1f ;  /* 0x09001f00706f7f89 */ /* 0x000ee200000e0000 */
[----:B0-----:R-:W-:-:S05]  /*2000*/  FFMA.FTZ R4, R2, R4, R5 ;  /* 0x0000000402047223 */ /* 0x001fca0000010005 */
[----:B------:R-:W-:Y:S01]  /*2010*/  FSEL R105, R5, R4, !P1 ;  /* 0x0000000405697208 */ /* 0x000fe20004800000 */
[C---:B-1----:R-:W-:Y:S01]  /*2020*/  @!P2 FMUL.FTZ R4, R109.reuse, R106 ;  /* 0x0000006a6d04a220 */ /* 0x042fe20000410000 */
[----:B------:R-:W-:Y:S01]  /*2030*/  MOV R5, RZ ;  /* 0x000000ff00057202 */ /* 0x000fe20000000f00 */
[----:B--2---:R-:W-:Y:S01]  /*2040*/  @P1 FMUL.FTZ R2, R2, R3 ;  /* 0x0000000302021220 */ /* 0x004fe20000410000 */
[----:B------:R-:W-:Y:S01]  /*2050*/  ISETP.GE.AND P1, PT, R74, UR10, PT ;  /* 0x0000000a4a007c0c */ /* 0x000fe2000bf26270 */
[----:B------:R-:W0:Y:S01]  /*2060*/  SHFL.UP PT, R106, R105, 0x10, RZ ;  /* 0x06000000696a7989 */ /* 0x000e2200000e00ff */
[----:B---3--:R-:W-:Y:S01]  /*2070*/  @!P2 FFMA.FTZ R112, R109, R111, R112 ;  /* 0x0000006f6d70a223 */ /* 0x008fe20000010070 */
[----:B------:R-:W-:Y:S02]  /*2080*/  @!P2 MOV R109, R4 ;  /* 0x00000004006da202 */ /* 0x000fe40000000f00 */
[----:B------:R-:W1:Y:S01]  /*2090*/  SHFL.UP PT, R3, R2, 0x10, RZ ;  /* 0x0600000002037989 */ /* 0x000e6200000e00ff */
[----:B------:R-:W-:Y:S01]  /*20a0*/  ISETP.NE.OR P1, PT, R14, RZ, P1 ;  /* 0x000000ff0e00720c */ /* 0x000fe20000f25670 */
[----:B------:R-:W-:Y:S01]  /*20b0*/  HFMA2 R4, -RZ, RZ, 1.875, 0 ;  /* 0x3f800000ff047431 */ /* 0x000fe200000001ff */
[----:B------:R-:W-:Y:S01]  /*20c0*/  ISETP.GE.AND P2, PT, R70, 0x10, PT ;  /* 0x000000104600780c */ /* 0x000fe20003f46270 */
[----:B------:R-:W2:Y:S04]  /*20d0*/  SHFL.DOWN PT, R114, R109, 0x10, 0x1f ;  /* 0x0a001f006d727f89 */ /* 0x000ea800000e0000 */
[----:B------:R-:W3:Y:S06]  /*20e0*/  SHFL.DOWN PT, R111, R112, 0x10, 0x1f ;  /* 0x0a001f00706f7f89 */ /* 0x000eec00000e0000 */
[----:B------:R-:W5:Y:S01]  /*20f0*/  @!P1 LDS.64 R4, [UR6+0xdc8] ;  /* 0x000dc806ff049984 */ /* 0x000f620008000a00 */
[----:B------:R-:W-:Y:S01]  /*2100*/  ISETP.GT.U32.AND P1, PT, R94, 0xf, PT ;  /* 0x0000000f5e00780c */ /* 0x000fe20003f24070 */
[C---:B0-----:R-:W-:Y:S01]  /*2110*/  FFMA.FTZ R106, R2.reuse, R106, R105 ;  /* 0x0000006a026a7223 */ /* 0x041fe20000010069 */
[----:B-1----:R-:W-:-:S04]  /*2120*/  @P2 FMUL.FTZ R2, R2, R3 ;  /* 0x0000000302022220 */ /* 0x002fc80000410000 */
[----:B------:R-:W-:Y:S02]  /*2130*/  FSEL R106, R105, R106, !P2 ;  /* 0x0000006a696a7208 */ /* 0x000fe40005000000 */
[----:B------:R-:W-:-:S05]  /*2140*/  ISETP.NE.AND P2, PT, R14, RZ, PT ;  /* 0x000000ff0e00720c */ /* 0x000fca0003f45270 */
[C---:B--2---:R-:W-:Y:S01]  /*2150*/  @!P1 FMUL.FTZ R105, R109.reuse, R114 ;  /* 0x000000726d699220 */ /* 0x044fe20000410000 */
[----:B------:R-:W-:Y:S01]  /*2160*/  SHFL.UP PT, R2, R2, 0x1, RZ ;  /* 0x0420000002027989 */ /* 0x000fe200000e00ff */
[----:B---3--:R-:W-:-:S03]  /*2170*/  @!P1 FFMA.FTZ R112, R109, R111, R112 ;  /* 0x0000006f6d709223 */ /* 0x008fc60000010070 */
[----:B------:R-:W-:Y:S01]  /*2180*/  @!P1 MOV R109, R105 ;  /* 0x00000069006d9202 */ /* 0x000fe20000000f00 */
[----:B------:R-:W-:Y:S01]  /*2190*/  SHFL.UP PT, R3, R106, 0x1, RZ ;  /* 0x042000006a037989 */ /* 0x000fe200000e00ff */
[----:B------:R-:W-:-:S03]  /*21a0*/  ISETP.NE.AND P1, PT, R14, RZ, PT ;  /* 0x000000ff0e00720c */ /* 0x000fc60003f25270 */
[----:B------:R-:W-:Y:S04]  /*21b0*/  SHFL.IDX PT, R116, R112, RZ, 0x1f ;  /* 0x00001fff70747589 */ /* 0x000fe800000e0000 */
[----:B------:R-:W-:Y:S04]  /*21c0*/  SHFL.IDX PT, R105, R109, RZ, 0x1f ;  /* 0x00001fff6d697589 */ /* 0x000fe800000e0000 */
[----:B------:R-:W-:Y:S04]  /*21d0*/  SHFL.DOWN PT, R115, R109, 0x1, 0x1f ;  /* 0x08201f006d737f89 */ /* 0x000fe800000e0000 */
[----:B------:R-:W-:Y:S04]  /*21e0*/  SHFL.DOWN PT, R118, R112, 0x1, 0x1f ;  /* 0x08201f0070767f89 */ /* 0x000fe800000e0000 */
[----:B-----5:R-:W0:Y:S02]  /*21f0*/  SHFL.IDX PT, R114, R5, RZ, 0x1f ;  /* 0x00001fff05727589 */ /* 0x020e2400000e0000 */
[----:B0-----:R-:W-:-:S02]  /*2200*/  @P3 FFMA.FTZ R114, R115, R114, R118 ;  /* 0x0000007273723223 */ /* 0x001fc40000010076 */
        /* <DEDUP_REMOVED lines=11> */
[----:B------:R-:W-:Y:S01]  /*22c0*/  FMUL.FTZ R7, R40, R111 ;  /* 0x0000006f28077220 */ /* 0x000fe20000410000 */
[C---:B------:R-:W-:Y:S01]  /*22d0*/  FMUL.FTZ R4, R0.reuse, R5 ;  /* 0x0000000500047220 */ /* 0x040fe20000410000 */
[----:B------:R-:W-:Y:S01]  /*22e0*/  FFMA.FTZ R117, R0, R117, RZ ;  /* 0x0000007500757223 */ /* 0x000fe200000100ff */
[-C--:B------:R-:W-:Y:S01]  /*22f0*/  FFMA.FTZ R105, R107, R106.reuse, R42 ;  /* 0x0000006a6b697223 */ /* 0x080fe2000001002a */
[----:B------:R-:W-:Y:S01]  /*2300*/  FMUL.FTZ R6, R40, R106 ;  /* 0x0000006a28067220 */ /* 0x000fe20000410000 */
[----:B------:R-:W-:Y:S01]  /*2310*/  FMUL.FTZ R5, R64, R7 ;  /* 0x0000000740057220 */ /* 0x000fe20000410000 */
[----:B------:R-:W-:Y:S01]  /*2320*/  FMUL.FTZ R101, R101, R111 ;  /* 0x0000006f65657220 */ /* 0x000fe20000410000 */
[----:B------:R-:W-:Y:S01]  /*2330*/  FMUL.FTZ R109, R40, R105 ;  /* 0x00000069286d7220 */ /* 0x000fe20000410000 */
[----:B------:R-:W-:Y:S01]  /*2340*/  FMUL.FTZ R6, R63, R6 ;  /* 0x000000063f067220 */ /* 0x000fe20000410000 */
[----:B------:R-:W-:Y:S01]  /*2350*/  FMUL.FTZ R103, R103, R106 ;  /* 0x0000006a67677220 */ /* 0x000fe20000410000 */
[----:B0-----:R-:W-:Y:S01]  /*2360*/  FFMA.FTZ R2, R64, R101, R117 ;  /* 0x0000006540027223 */ /* 0x001fe20000010075 */
[----:B------:R-:W-:Y:S01]  /*2370*/  FMUL.FTZ R7, R66, R109 ;  /* 0x0000006d42077220 */ /* 0x000fe20000410000 */
[----:B------:R-:W-:Y:S01]  /*2380*/  FFMA.FTZ R109, R114, R110, R41 ;  /* 0x0000006e726d7223 */ /* 0x000fe20000010029 */
[----:B------:R-:W-:-:S04]  /*2390*/  IMAD.WIDE.U32 R40, R32, UR4, R34 ;  /* 0x0000000420287c25 */ /* 0x000fc8000f8e0022 */
[----:B------:R-:W-:Y:S01]  /*23a0*/  FFMA.FTZ R103, R63, R103, R2 ;  /* 0x000000673f677223 */ /* 0x000fe20000010002 */
[----:B------:R-:W-:Y:S01]  /*23b0*/  FADD.FTZ R111, -R44, R111 ;  /* 0x0000006f2c6f7221 */ /* 0x000fe20000010100 */
[----:B------:R0:W-:Y:S01]  /*23c0*/  STS.128 [R76+0x110], R4 ;  /* 0x000110044c007388 */ /* 0x0001e20000000c00 */
[----:B------:R-:W-:Y:S01]  /*23d0*/  FFMA.FTZ R107, R107, R109, R108 ;  /* 0x0000006d6b6b7223 */ /* 0x000fe2000001006c */
[----:B------:R-:W-:Y:S01]  /*23e0*/  IMAD R41, R33, UR4, R41 ;  /* 0x0000000421297c24 */ /* 0x000fe2000f8e0229 */
[----:B------:R-:W-:Y:S01]  /*23f0*/  BAR.SYNC.DEFER_BLOCKING 0x0 ;  /* 0x0000000000007b1d */ /* 0x000fe20000010000 */
[----:B------:R-:W-:Y:S01]  /*2400*/  LEA R38, P3, R40, UR8, 0x2 ;  /* 0x0000000828267c11 */ /* 0x000fe2000f8610ff */
[----:B------:R-:W-:Y:S01]  /*2410*/  FFMA.FTZ R3, R104, R107, R39 ;  /* 0x0000006b68037223 */ /* 0x000fe20000010027 */
[----:B------:R-:W-:Y:S02]  /*2420*/  FADD.FTZ R106, -R43, R106 ;  /* 0x0000006a2b6a7221 */ /* 0x000fe40000010100 */
[----:B------:R-:W-:Y:S01]  /*2430*/  LEA.HI.X R39, R40, UR9, R41, 0x2, P3 ;  /* 0x0000000928277c11 */ /* 0x000fe200098f1429 */
[-C--:B------:R-:W-:Y:S01]  /*2440*/  FFMA.FTZ R99, R99, R3.reuse, R102 ;  /* 0x0000000363637223 */ /* 0x080fe20000010066 */
[----:B------:R-:W-:Y:S01]  /*2450*/  FMUL.FTZ R40, R52, R3 ;  /* 0x0000000334287220 */ /* 0x000fe20000410000 */
[----:B------:R-:W-:-:S02]  /*2460*/  FMUL.FTZ R41, R53, R107 ;  /* 0x0000006b35297220 */ /* 0x000fc40000410000 */
[----:B------:R-:W-:Y:S01]  /*2470*/  FMUL.FTZ R2, R54, R99 ;  /* 0x0000006336027220 */ /* 0x000fe20000410000 */
[----:B0-----:R-:W-:Y:S01]  /*2480*/  IADD3 R4, PT, PT, -R90, UR7, RZ ;  /* 0x000000075a047c10 */ /* 0x001fe2000fffe1ff */
[----:B------:R-:W-:Y:S02]  /*2490*/  FMUL.FTZ R6, R100, R105 ;  /* 0x0000006964067220 */ /* 0x000fe40000410000 */
[----:B------:R-:W-:Y:S01]  /*24a0*/  FFMA.FTZ R5, R2, R113, RZ ;  /* 0x0000007102057223 */ /* 0x000fe200000100ff */
[----:B------:R-:W-:Y:S01]  /*24b0*/  ISETP.GE.AND P3, PT, R4, 0x1, PT ;  /* 0x000000010400780c */ /* 0x000fe20003f66270 */
[----:B------:R-:W-:Y:S01]  /*24c0*/  FFMA.FTZ R6, R66, R6, R103 ;  /* 0x0000000642067223 */ /* 0x000fe20000010067 */
[C---:B------:R-:W-:Y:S02]  /*24d0*/  ISETP.GE.AND P4, PT, R4.reuse, 0x21, PT ;  /* 0x000000210400780c */ /* 0x040fe40003f86270 */
[C---:B------:R-:W-:Y:S02]  /*24e0*/  ISETP.GE.AND P5, PT, R4.reuse, 0x41, PT ;  /* 0x000000410400780c */ /* 0x040fe40003fa6270 */
[----:B------:R-:W-:Y:S01]  /*24f0*/  ISETP.GE.AND P6, PT, R4, 0x61, PT ;  /* 0x000000610400780c */ /* 0x000fe20003fc6270 */
[----:B------:R-:W-:Y:S01]  /*2500*/  FFMA.FTZ R4, R40, R111, R5 ;  /* 0x0000006f28047223 */ /* 0x000fe20000010005 */
[----:B------:R0:W1:Y:S05]  /*2510*/  LDS R115, [R72+0x80] ;  /* 0x0000800048737984 */ /* 0x00006a0000000800 */
[----:B------:R-:W-:Y:S06]  /*2520*/  @!P3 BRA `(.L_x_10101) ;  /* 0x000000000008b947 */ /* 0x000fec0003800000 */
[----:B------:R-:W2:Y:S04]  /*2530*/  LDS R5, [R72] ;  /* 0x0000000048057984 */ /* 0x000ea80000000800 */
[----:B--2---:R2:W-:Y:S02]  /*2540*/  REDG.E.ADD.F32.FTZ.RN.STRONG.GPU desc[UR16][R38.64], R5 ;  /* 0x00000005260079a6 */ /* 0x0045e4000c12f310 */
.L_x_10101:
[----:B------:R-:W-:Y:S05]  /*2550*/  BSYNC.RECONVERGENT B0 ;  /* 0x0000000000007941 */ /* 0x000fea0003800200 */
.L_x_10100:
[----:B------:R-:W-:Y:S04]  /*2560*/  BSSY.RECONVERGENT B0, `(.L_x_10102) ;  /* 0x0000003000007945 */ /* 0x000fe80003800200 */
[----:B------:R-:W-:Y:S05]  /*2570*/  @!P4 BRA `(.L_x_10103) ;  /* 0x000000000004c947 */ /* 0x000fea0003800000 */
[----:B-1----:R3:W-:Y:S02]  /*2580*/  REDG.E.ADD.F32.FTZ.RN.STRONG.GPU desc[UR16][R38.64+0x80], R115 ;  /* 0x00008073260079a6 */ /* 0x0027e4000c12f310 */
.L_x_10103:
[----:B------:R-:W-:Y:S05]  /*2590*/  BSYNC.RECONVERGENT B0 ;  /* 0x0000000000007941 */ /* 0x000fea0003800200 */
.L_x_10102:
[----:B------:R4:W0:Y:S01]  /*25a0*/  LDS R7, [R72+0x100] ;  /* 0x0001000048077984 */ /* 0x0008220000000800 */
[----:B------:R-:W-:Y:S01]  /*25b0*/  BSSY.RECONVERGENT B0, `(.L_x_10104) ;  /* 0x0000006000007945 */ /* 0x000fe20003800200 */
[----:B--2---:R-:W-:Y:S01]  /*25c0*/  FMUL.FTZ R5, R50, R109 ;  /* 0x0000006d32057220 */ /* 0x004fe20000410000 */
[----:B------:R-:W-:Y:S01]  /*25d0*/  FADD.FTZ R105, -R42, R105 ;  /* 0x000000692a697221 */ /* 0x000fe20000010100 */
[----:B------:R-:W-:Y:S01]  /*25e0*/  FFMA.FTZ R4, R41, R106, R4 ;  /* 0x0000006a29047223 */ /* 0x000fe20000010004 */
[----:B------:R-:W-:Y:S06]  /*25f0*/  @!P5 BRA `(.L_x_10105) ;  /* 0x000000000004d947 */ /* 0x000fec0003800000 */
[----:B0-----:R2:W-:Y:S02]  /*2600*/  REDG.E.ADD.F32.FTZ.RN.STRONG.GPU desc[UR16][R38.64+0x100], R7 ;  /* 0x00010007260079a6 */ /* 0x0015e4000c12f310 */
.L_x_10105:
[----:B------:R-:W-:Y:S05]  /*2610*/  BSYNC.RECONVERGENT B0 ;  /* 0x0000000000007941 */ /* 0x000fea0003800200 */
.L_x_10104:
[----:B------:R1:W1:Y:S01]  /*2620*/  LDS R101, [R72+0x180] ;  /* 0x0001800048657984 */ /* 0x0002620000000800 */
[----:B------:R-:W-:Y:S01]  /*2630*/  BSSY.RECONVERGENT B0, `(.L_x_10106) ;  /* 0x0000004000007945 */ /* 0x000fe20003800200 */
[----:B0-2---:R-:W-:-:S03]  /*2640*/  FFMA.FTZ R7, R5, R105, R4 ;  /* 0x0000006905077223 */ /* 0x005fc60000010004 */
[----:B------:R-:W-:Y:S05]  /*2650*/  @!P6 BRA `(.L_x_10107) ;  /* 0x000000000004e947 */ /* 0x000fea0003800000 */
[----:B-1----:R0:W-:Y:S02]  /*2660*/  REDG.E.ADD.F32.FTZ.RN.STRONG.GPU desc[UR16][R38.64+0x180], R101 ;  /* 0x00018065260079a6 */ /* 0x0021e4000c12f310 */
.L_x_10107:
[----:B------:R-:W-:Y:S05]  /*2670*/  BSYNC.RECONVERGENT B0 ;  /* 0x0000000000007941 */ /* 0x000fea0003800200 */
.L_x_10106:
[----:B0--3--:R-:W0:Y:S01]  /*2680*/  SHFL.DOWN PT, R39, R6, 0x1, 0x1f ;  /* 0x08201f0006277f89 */ /* 0x009e2200000e0000 */
[----:B------:R-:W-:Y:S01]  /*2690*/  ISETP.GT.AND P3, PT, R70, 0x1e, PT ;  /* 0x0000001e4600780c */ /* 0x000fe20003f64270 */
[----:B------:R-:W-:Y:S01]  /*26a0*/  FMUL.FTZ R38, R98, R3 ;  /* 0x0000000362267220 */ /* 0x000fe20000410000 */
[----:B------:R-:W-:Y:S01]  /*26b0*/  FADD.FTZ R47, R5, R47 ;  /* 0x0000002f052f7221 */ /* 0x000fe20000010000 */
[----:B------:R-:W2:Y:S01]  /*26c0*/  SHFL.DOWN PT, R4, R7, 0x1, 0x1f ;  /* 0x08201f0007047f89 */ /* 0x000ea200000e0000 */
[----:B------:R-:W-:Y:S01]  /*26d0*/  FADD.FTZ R48, R40, R48 ;  /* 0x0000003028307221 */ /* 0x000fe20000010000 */
[----:B------:R-:W-:Y:S01]  /*26e0*/  FMUL.FTZ R40, R111, R38 ;  /* 0x000000266f287220 */ /* 0x000fe20000410000 */
[----:B------:R-:W-:Y:S01]  /*26f0*/  FMUL.FTZ R38, R98, R99 ;  /* 0x0000006362267220 */ /* 0x000fe20000410000 */
[----:B------:R-:W-:Y:S01]  /*2700*/  BSSY.RECONVERGENT B0, `(.L_x_10108) ;  /* 0x0000034000007945 */ /* 0x000fe20003800200 */
[----:B------:R-:W-:Y:S01]  /*2710*/  FADD.FTZ R49, R41, R49 ;  /* 0x0000003129317221 */ /* 0x000fe20000010000 */
[----:B------:R-:W-:Y:S01]  /*2720*/  FFMA.FTZ R40, R57, R3, R40 ;  /* 0x0000000339287223 */ /* 0x000fe20000010028 */
[----:B------:R-:W-:Y:S01]  /*2730*/  FMUL.FTZ R38, R113, R38 ;  /* 0x0000002671267220 */ /* 0x000fe20000410000 */
[----:B------:R-:W-:-:S02]  /*2740*/  FADD.FTZ R51, R2, R51 ;  /* 0x0000003302337221 */ /* 0x000fc40000010000 */
[----:B------:R-:W-:Y:S01]  /*2750*/  FADD.FTZ R59, R40, R59 ;  /* 0x0000003b283b7221 */ /* 0x000fe20000010000 */
[----:B------:R-:W-:-:S04]  /*2760*/  FFMA.FTZ R99, R61, R99, R38 ;  /* 0x000000633d637223 */ /* 0x000fc80000010026 */
[----:B------:R-:W-:Y:S01]  /*2770*/  FADD.FTZ R60, R99, R60 ;  /* 0x0000003c633c7221 */ /* 0x000fe20000010000 */
        /* <DEDUP_REMOVED lines=19> */
[----:B------:R-:W2:Y:S01]  /*28b0*/  SHFL.DOWN PT, R4, R7, 0x10, 0x1f ;  /* 0x0a001f0007047f89 */ /* 0x000ea200000e0000 */
[----:B0-----:R-:W-:Y:S01]  /*28c0*/  FADD.FTZ R5, R6, R39 ;  /* 0x0000002706057221 */ /* 0x001fe20000010000 */
[C---:B------:R-:W-:Y:S01]  /*28d0*/  FMUL.FTZ R39, R98.reuse, R107 ;  /* 0x0000006b62277220 */ /* 0x040fe20000410000 */
[----:B------:R-:W-:Y:S01]  /*28e0*/  FMUL.FTZ R98, R98, R109 ;  /* 0x0000006d62627220 */ /* 0x000fe20000410000 */
[----:B--2---:R-:W-:Y:S02]  /*28f0*/  FADD.FTZ R4, R7, R4 ;  /* 0x0000000407047221 */ /* 0x004fe40000010000 */
[----:B------:R-:W-:Y:S01]  /*2900*/  FMUL.FTZ R39, R106, R39 ;  /* 0x000000276a277220 */ /* 0x000fe20000410000 */
[----:B------:R-:W-:-:S03]  /*2910*/  FMUL.FTZ R98, R105, R98 ;  /* 0x0000006269627220 */ /* 0x000fc60000410000 */
[----:B------:R0:W-:Y:S01]  /*2920*/  @!P3 STS.64 [UR5+0x318], R4 ;  /* 0x00031804ff00b988 */ /* 0x0001e20008000a05 */
[----:B------:R-:W-:Y:S01]  /*2930*/  FFMA.FTZ R39, R62, R107, R39 ;  /* 0x0000006b3e277223 */ /* 0x000fe20000010027 */
        /* <DEDUP_REMOVED lines=16> */
.L_x_10109:
[----:B------:R-:W-:Y:S05]  /*2a40*/  BSYNC.RECONVERGENT B0 ;  /* 0x0000000000007941 */ /* 0x000fea0003800200 */
.L_x_10108:
[----:B------:R-:W-:-:S04]  /*2a50*/  UIADD3 UR4, UPT, UPT, UR4, 0x1, URZ ;  /* 0x0000000104047890 */ /* 0x000fc8000fffe0ff */
[----:B------:R-:W-:-:S09]  /*2a60*/  UISETP.GE.AND UP0, UPT, UR4, UR11, UPT ;  /* 0x0000000b0400728c */ /* 0x000fd2000bf06270 */
[----:B------:R-:W-:Y:S05]  /*2a70*/  BRA.U !UP0, `(.L_x_10110) ;  /* 0xffffffed08607547 */ /* 0x000fea000b83ffff */
.L_x_10096:
[----:B------:R-:W2:Y:S01]  /*2a80*/  F2F.BF16.F32 R2, R48 ;  /* 0x0000003000027304 */ /* 0x000ea20000202000 */
[----:B------:R-:W-:Y:S01]  /*2a90*/  BAR.SYNC.DEFER_BLOCKING 0x0 ;  /* 0x0000000000007b1d */ /* 0x000fe20000010000 */
[----:B------:R-:W-:Y:S01]  /*2aa0*/  MOV R26, R22 ;  /* 0x00000016001a7202 */ /* 0x000fe20000000f00 */
[----:B------:R-:W-:Y:S01]  /*2ab0*/  HFMA2 R27, -RZ, RZ, 0, 0 ;  /* 0x00000000ff1b7431 */ /* 0x000fe200000001ff */
[----:B------:R-:W-:Y:S02]  /*2ac0*/  IADD3 R78, P1, PT, R78, -0x100, RZ ;  /* 0xffffff004e4e7810 */ /* 0x000fe40007f3e0ff */
[----:B------:R-:W-:-:S03]  /*2ad0*/  IADD3 R80, P2, PT, R80, -0x100, RZ ;  /* 0xffffff0050507810 */ /* 0x000fc60007f5e0ff */
[----:B------:R-:W0:Y:S01]  /*2ae0*/  LDC.64 R28, c[0x0][0x4f8] ;  /* 0x00013e00ff1c7b82 */ /* 0x000e220000000a00 */
[----:B------:R-:W-:Y:S01]  /*2af0*/  F2F.BF16.F32 R49, R49 ;  /* 0x0000003100317304 */ /* 0x000fe20000202000 */
[----:B------:R-:W3:Y:S01]  /*2b00*/  LDCU.64 UR4, c[0x0][0x500] ;  /* 0x0000a000ff0477ac */ /* 0x000ee20008000a00 */
[----:B------:R-:W-:Y:S02]  /*2b10*/  IADD3 R82, P3, PT, R82, -0x100, RZ ;  /* 0xffffff0052527810 */ /* 0x000fe40007f7e0ff */
[----:B------:R-:W-:Y:S02]  /*2b20*/  IADD3 R84, P4, PT, R84, -0x100, RZ ;  /* 0xffffff0054547810 */ /* 0x000fe40007f9e0ff */
[----:B------:R-:W-:Y:S01]  /*2b30*/  IADD3.X R75, PT, PT, R75, -0x1, RZ, P1, !PT ;  /* 0xffffffff4b4b7810 */ /* 0x000fe20000ffe4ff */
[----:B--2---:R-:W-:Y:S01]  /*2b40*/  IMAD.WIDE.U32 R2, R2, 0x10000, RZ ;  /* 0x0001000002027825 */ /* 0x004fe200078e00ff */
[----:B------:R-:W2:Y:S01]  /*2b50*/  F2F.BF16.F32 R0, R47 ;  /* 0x0000002f00007304 */ /* 0x000ea20000202000 */
[----:B------:R-:W5:Y:S01]  /*2b60*/  LDC.64 R30, c[0x0][0x550] ;  /* 0x00015400ff1e7b82 */ /* 0x000f620000000a00 */
[----:B------:R-:W-:-:S02]  /*2b70*/  IADD3.X R77, PT, PT, R77, -0x1, RZ, P2, !PT ;  /* 0xffffffff4d4d7810 */ /* 0x000fc400017fe4ff */
[----:B------:R-:W-:Y:S02]  /*2b80*/  IADD3.X R79, PT, PT, R79, -0x1, RZ, P3, !PT ;  /* 0xffffffff4f4f7810 */ /* 0x000fe40001ffe4ff */
[----:B------:R-:W-:Y:S02]  /*2b90*/  IADD3.X R81, PT, PT, R81, -0x1, RZ, P4, !PT ;  /* 0xffffffff51517810 */ /* 0x000fe400027fe4ff */
[----:B------:R-:W1:Y:S01]  /*2ba0*/  F2F.BF16.F32 R51, R51 ;  /* 0x0000003300337304 */ /* 0x000e620000202000 */
[----:B--2---:R-:W-:Y:S01]  /*2bb0*/  PRMT R7, R49, 0x5410, R0 ;  /* 0x0000541031077816 */ /* 0x004fe20000000000 */
[----:B0-----:R-:W-:-:S06]  /*2bc0*/  IMAD.WIDE.U32 R4, R28, UR18, R26 ;  /* 0x000000121c047c25 */ /* 0x001fcc000f8e001a */
        /* <DEDUP_REMOVED lines=18> */
[----:B------:R-:W-:Y:S01]  /*2cf0*/  LOP3.LUT R25, R25, R5, RZ, 0xfc, !PT ;  /* 0x0000000519197212 */ /* 0x000fe200078efcff */
[----:B------:R-:W2:Y:S02]  /*2d00*/  LDC.64 R30, c[0x0][0x560] ;  /* 0x00015800ff1e7b82 */ /* 0x000ea40000000a00 */
[----:B------:R-:W-:Y:S01]  /*2d10*/  FADD.FTZ R59, R60, R59 ;  /* 0x0000003b3c3b7221 */ /* 0x000fe20000010000 */
[----:B----4-:R-:W-:Y:S01]  /*2d20*/  LOP3.LUT R24, R4, R29, RZ, 0xfc, !PT ;  /* 0x0000001d04187212 */ /* 0x010fe200078efcff */
[----:B------:R-:W-:-:S04]  /*2d30*/  IMAD.WIDE.U32 R4, R14, 0x8, R22 ;  /* 0x000000080e047825 */ /* 0x000fc800078e0016 */
[----:B------:R-:W-:Y:S01]  /*2d40*/  FADD.FTZ R59, R59, R58 ;  /* 0x0000003a3b3b7221 */ /* 0x000fe20000010000 */
[----:B------:R-:W3:Y:S03]  /*2d50*/  LDC.64 R28, c[0x0][0x518] ;  /* 0x00014600ff1c7b82 */ /* 0x000ee60000000a00 */
[----:B------:R-:W-:Y:S01]  /*2d60*/  FADD.FTZ R87, R59, R56 ;  /* 0x000000383b577221 */ /* 0x000fe20000010000 */
[----:B-1----:R2:W-:Y:S04]  /*2d70*/  STG.E.64 desc[UR16][R4.64], R2 ;  /* 0x0000000204007986 */ /* 0x0025e8000c101b10 */
[----:B------:R-:W-:Y:S01]  /*2d80*/  BAR.SYNC.DEFER_BLOCKING 0x0 ;  /* 0x0000000000007b1d */ /* 0x000fe20000010000 */
[----:B---3--:R-:W-:-:S04]  /*2d90*/  IMAD.WIDE.U32 R22, R28, UR18, R26 ;  /* 0x000000121c167c25 */ /* 0x008fc8000f8e001a */
[----:B------:R-:W-:Y:S02]  /*2da0*/  IMAD R23, R29, UR18, R23 ;  /* 0x000000121d177c24 */ /* 0x000fe4000f8e0217 */
[----:B0-----:R-:W-:-:S04]  /*2db0*/  IMAD.WIDE.U32 R22, R97, UR4, R22 ;  /* 0x0000000461167c25 */ /* 0x001fc8000f8e0016 */
[----:B------:R-:W-:Y:S01]  /*2dc0*/  IMAD R0, R97, UR5, R23 ;  /* 0x0000000561007c24 */ /* 0x000fe2000f8e0217 */
[----:B--2---:R-:W-:Y:S01]  /*2dd0*/  LEA R2, P0, R22, R30, 0x1 ;  /* 0x0000001e16027211 */ /* 0x004fe200078008ff */
[----:B------:R-:W-:Y:S01]  /*2de0*/  STS.64 [R67], R24 ;  /* 0x0000001843007388 */ /* 0x000fe20000000a00 */
[----:B------:R-:W-:-:S03]  /*2df0*/  NOP ;  /* 0x0000000000007918 */ /* 0x000fc60000000000 */
[----:B------:R-:W0:Y:S01]  /*2e00*/  LDS.64 R6, [R67] ;  /* 0x0000000043067984 */ /* 0x000e220000000a00 */
[----:B------:R-:W-:Y:S02]  /*2e10*/  LEA.HI.X R3, R22, R31, R0, 0x1, P0 ;  /* 0x0000001f16037211 */ /* 0x000fe400000f0c00 */
[----:B------:R-:W-:Y:S02]  /*2e20*/  ISETP.GT.AND P0, PT, R74, 0x1, PT ;  /* 0x000000014a00780c */ /* 0x000fe40003f04270 */
[----:B------:R-:W-:Y:S01]  /*2e30*/  MOV R74, R65 ;  /* 0x00000041004a7202 */ /* 0x000fe20000000f00 */
[----:B------:R-:W-:-:S05]  /*2e40*/  IMAD.WIDE.U32 R2, R14, 0x8, R2 ;  /* 0x000000080e027825 */ /* 0x000fca00078e0002 */
[----:B0-----:R0:W-:Y:S05]  /*2e50*/  STG.E.64 desc[UR16][R2.64], R6 ;  /* 0x0000000602007986 */ /* 0x0011ea000c101b10 */
[----:B------:R-:W-:Y:S05]  /*2e60*/  @P0 BRA `(.L_x_10111) ;  /* 0xffffffd800ac0947 */ /* 0x000fea000383ffff */
.L_x_10094:
        /* <DEDUP_REMOVED lines=34> */
.L_x_10113:
[----:B------:R-:W-:Y:S05]  /*3090*/  BSYNC.RECONVERGENT B0 ;  /* 0x0000000000007941 */ /* 0x000fea0003800200 */
.L_x_10112:
        /* <DEDUP_REMOVED lines=26> */
.L_x_10115:
[----:B------:R-:W-:Y:S05]  /*3240*/  BSYNC.RECONVERGENT B0 ;  /* 0x0000000000007941 */ /* 0x000fea0003800200 */
.L_x_10114:
        /* <DEDUP_REMOVED lines=10> */
.L_x_10117:
        /* <DEDUP_REMOVED lines=24> */
.L_x_10116:
[----:B------:R-:W-:Y:S05]  /*3470*/  EXIT ;  /* 0x000000000000794d */ /* 0x000fea0003800000 */
.L_x_10118:
        /* <DEDUP_REMOVED lines=16> */
.L_x_10557:


//--------------------- .text._Z25selective_scan_bwd_kernelI32Selective_Scan_bwd_kernel_traitsILi32ELi4ELb1ELb0ELb1ELb1ELb0EN3c108BFloat16EfEEv12SSMParamsBwd --------------------------
	.section	.text._Z25selective_scan_bwd_kernelI32Selective_Scan_bwd_kernel_traitsILi32ELi4ELb1ELb0ELb1ELb1ELb0EN3c108BFloat16EfEEv12SSMParamsBwd,"ax",@progbits
	.align	128
        .global         _Z25selective_scan_bwd_kernelI32Selective_Scan_bwd_kernel_traitsILi32ELi4ELb1ELb0ELb1ELb1ELb0EN3c108BFloat16EfEEv12SSMParamsBwd
        .type           _Z25selective_scan_bwd_kernelI32Selective_Scan_bwd_kernel_traitsILi32ELi4ELb1ELb0ELb1ELb1ELb0EN3c108BFloat16EfEEv12SSMParamsBwd,@function
        .size           _Z25selective_scan_bwd_kernelI32Selective_Scan_bwd_kernel_traitsILi32ELi4ELb1ELb0ELb1ELb1ELb0EN3c108BFloat16EfEEv12SSMParamsBwd,(.L_x_10558 - _Z25selective_scan_bwd_kernelI32Selective_Scan_bwd_kernel_traitsILi32ELi4ELb1ELb0ELb1ELb1ELb0EN3c108BFloat16EfEEv12SSMParamsBwd)
        .other          _Z25selective_scan_bwd_kernelI32Selective_Scan_bwd_kernel_traitsILi32ELi4ELb1ELb0ELb1ELb1ELb0EN3c108BFloat16EfEEv12SSMParamsBwd,@"STO_CUDA_ENTRY STV_DEFAULT"
_Z25selective_scan_bwd_kernelI32Selective_Scan_bwd_kernel_traitsILi32ELi4ELb1ELb0ELb1ELb1ELb0EN3c108BFloat16EfEEv12SSMParamsBwd:
.text._Z25selective_scan_bwd_kernelI32Selective_Scan_bwd_kernel_traitsILi32ELi4ELb1ELb0ELb1ELb1ELb0EN3c108BFloat16EfEEv12SSMParamsBwd:
        /* <DEDUP_REMOVED lines=100> */
[----:B----4-:R-:W-:-:S02]  /*0640*/  LEA R84, P0, R85, R16, 0x1 ;  /* 0x0000001055547211 */ /* 0x010fc400078008ff */
[----:B--2---:R-:W-:Y:S01]  /*0650*/  LEA R82, P2, R83, R18, 0x1 ;  /* 0x0000001253527211 */ /* 0x004fe200078408ff */
[----:B-1----:R-:W-:Y:S01]  /*0660*/  IMAD.WIDE.U32 R20, R99, UR8, RZ ;  /* 0x0000000863147c25 */ /* 0x002fe2000f8e00ff */
[----:B------:R-:W-:Y:S02]  /*0670*/  IADD3 R7, PT, PT, R5, R7, RZ ;  /* 0x0000000705077210 */ /* 0x000fe40007ffe0ff */
[----:B------:R-:W-:Y:S02]  /*0680*/  LEA.HI.X R85, R85, R17, R6, 0x1, P0 ;  /* 0x0000001155557211 */ /* 0x000fe400000f0c06 */
[----:B------:R-:W-:Y:S01]  /*0690*/  LEA.HI.X R83, R83, R19, R4, 0x1, P2 ;  /* 0x0000001353537211 */ /* 0x000fe200010f0c04 */
[C---:B0-----:R-:W-:Y:S01]  /*06a0*/  IMAD.WIDE.U32 R18, R99.reuse, R94, RZ ;  /* 0x0000005e63127225 */ /* 0x041fe200078e00ff */
[C---:B------:R-:W-:Y:S02]  /*06b0*/  IADD3.X R81, PT, PT, R0.reuse, R81, RZ, P4, !PT ;  /* 0x0000005100517210 */ /* 0x040fe400027fe4ff */
[----:B------:R-:W-:Y:S01]  /*06c0*/  IADD3.X R76, PT, PT, R0, R7, RZ, P5, !PT ;  /* 0x00000007004c7210 */ /* 0x000fe20002ffe4ff */
[----:B------:R-:W-:Y:S01]  /*06d0*/  IMAD R97, R99, UR9, R21 ;  /* 0x0000000963617c24 */ /* 0x000fe2000f8e0215 */
[----:B------:R-:W-:-:S02]  /*06e0*/  LEA R80, P0, R2, R24, 0x1 ;  /* 0x0000001802507211 */ /* 0x000fc400078008ff */
        /* <DEDUP_REMOVED lines=15> */
[----:B------:R-:W1:Y:S01]  /*07e0*/  LDCU.64 UR8, c[0x0][0x3b8] ;  /* 0x00007700ff0877ac */ /* 0x000e620008000a00 */
[----:B------:R-:W4:Y:S01]  /*07f0*/  LDCU UR12, c[0x0][0x394] ;  /* 0x00007280ff0c77ac */ /* 0x000f220008000800 */
[----:B------:R-:W-:Y:S01]  /*0800*/  UMOV UR4, 0x400 ;  /* 0x0000040000047882 */ /* 0x000fe20000000000 */
[----:B--2---:R-:W-:-:S02]  /*0810*/  IMAD R0, R31, UR10, RZ ;  /* 0x0000000a1f007c24 */ /* 0x004fc4000f8e02ff */
[----:B---3--:R-:W-:Y:S01]  /*0820*/  IMAD.WIDE.U32 R14, R99, UR6, RZ ;  /* 0x00000006630e7c25 */ /* 0x008fe2000f8e00ff */
[----:B-1----:R-:W-:-:S03]  /*0830*/  ULEA UR4, UR5, UR4, 0x18 ;  /* 0x0000000405047291 */ /* 0x002fc6000f8ec0ff */
[----:B------:R-:W-:-:S03]  /*0840*/  IMAD.WIDE.U32 R12, R99, UR8, RZ ;  /* 0x00000008630c7c25 */ /* 0x000fc6000f8e00ff */
[----:B0-----:R-:W-:Y:S01]  /*0850*/  LEA R77, R16, UR4, 0x4 ;  /* 0x00000004104d7c11 */ /* 0x001fe2000f8e20ff */
[----:B----4-:R-:W-:Y:S01]  /*0860*/  IMAD.WIDE.U32 R2, R4, UR18, R16 ;  /* 0x0000001204027c25 */ /* 0x010fe2000f8e0010 */
[----:B------:R-:W-:Y:S02]  /*0870*/  MOV R75, UR12 ;  /* 0x0000000c004b7c02 */ /* 0x000fe40008000f00 */
[----:B------:R-:W-:Y:S01]  /*0880*/  IADD3 R73, PT, PT, R77, 0x110, RZ ;  /* 0x000001104d497810 */ /* 0x000fe20007ffe0ff */
[----:B------:R-:W-:Y:S01]  /*0890*/  IMAD R3, R5, UR18, R3 ;  /* 0x0000001205037c24 */ /* 0x000fe2000f8e0203 */
[C---:B------:R-:W-:Y:S01]  /*08a0*/  LOP3.LUT R92, R16.reuse, 0x1f, RZ, 0xc0, !PT ;  /* 0x0000001f105c7812 */ /* 0x040fe200078ec0ff */
[C---:B------:R-:W-:Y:S01]  /*08b0*/  IMAD R5, R29.reuse, UR11, R0 ;  /* 0x0000000b1d057c24 */ /* 0x040fe2000f8e0200 */
[C---:B------:R-:W-:Y:S01]  /*08c0*/  IADD3 R74, PT, PT, R16.reuse, 0x200, RZ ;  /* 0x00000200104a7810 */ /* 0x040fe20007ffe0ff */
[----:B------:R-:W-:Y:S01]  /*08d0*/  IMAD.WIDE.U32 R10, R29, UR10, R2 ;  /* 0x0000000a1d0a7c25 */ /* 0x000fe2000f8e0002 */
[----:B------:R-:W-:-:S03]  /*08e0*/  LEA R90, R16, UR4, 0x2 ;  /* 0x00000004105a7c11 */ /* 0x000fc6000f8e10ff */
[----:B------:R-:W-:Y:S01]  /*08f0*/  IMAD R89, R99, UR7, R15 ;  /* 0x0000000763597c24 */ /* 0x000fe2000f8e020f */
[----:B------:R-:W-:Y:S01]  /*0900*/  IADD3 R72, PT, PT, R11, R5, RZ ;  /* 0x000000050b487210 */ /* 0x000fe20007ffe0ff */
[----:B------:R-:W-:Y:S02]  /*0910*/  IMAD R87, R99, UR9, R13 ;  /* 0x0000000963577c24 */ /* 0x000fe4000f8e020d */
[----:B------:R-:W-:-:S07]  /*0920*/  IMAD R73, R16, -0xc, R73 ;  /* 0xfffffff410497824 */ /* 0x000fce00078e0249 */
.L_x_10143:
[----:B------:R-:W-:Y:S01]  /*0930*/  BAR.SYNC.DEFER_BLOCKING 0x0 ;  /* 0x0000000000007b1d */ /* 0x000fe20000010000 */
[----:B0-----:R-:W-:-:S06]  /*0940*/  IMAD.WIDE.U32 R2, R16, 0x8, R84 ;  /* 0x0000000810027825 */ /* 0x001fcc00078e0054 */
[----:B------:R-:W2:Y:S01]  /*0950*/  LDG.E.64 R2, desc[UR16][R2.64] ;  /* 0x0000001002027981 */ /* 0x000ea2000c1e1b00 */
[----:B------:R-:W0:Y:S01]  /*0960*/  S2UR UR5, SR_CgaCtaId ;  /* 0x00000000000579c3 */ /* 0x000e220000008800 */
[----:B------:R-:W-:Y:S01]  /*0970*/  UMOV UR4, 0x400 ;  /* 0x0000040000047882 */ /* 0x000fe20000000000 */
[----:B------:R-:W-:Y:S01]  /*0980*/  IMAD.WIDE.U32 R8, R16, 0x8, R82 ;  /* 0x0000000810087825 */ /* 0x000fe200078e0052 */
[----:B------:R-:W1:Y:S01]  /*0990*/  S2R R70, SR_LANEID ;  /* 0x0000000000467919 */ /* 0x000e620000000000 */
[----:B0-----:R-:W-:-:S06]  /*09a0*/  ULEA UR5, UR5, UR4, 0x18 ;  /* 0x0000000405057291 */ /* 0x001fcc000f8ec0ff */
[----:B-1----:R-:W-:-:S05]  /*09b0*/  LEA R71, R70, UR5, 0x3 ;  /* 0x0000000546477c11 */ /* 0x002fca000f8e18ff */
        /* <DEDUP_REMOVED lines=12> */
[----:B0-----:R-:W-:Y:S02]  /*0a80*/  SHF.R.U64 R58, R52, 0x10, R53 ;  /* 0x00000010343a7819 */ /* 0x001fe40000001235 */
[----:B------:R-:W-:-:S02]  /*0a90*/  SHF.L.U32 R62, R53, 0x10, RZ ;  /* 0x00000010353e7819 */ /* 0x000fc400000006ff */
        /* <DEDUP_REMOVED lines=52> */
.L_x_10121:
[----:B------:R-:W-:Y:S05]  /*0de0*/  BSYNC.RECONVERGENT B0 ;  /* 0x0000000000007941 */ /* 0x000fea0003800200 */
.L_x_10120:
        /* <DEDUP_REMOVED lines=32> */
.L_x_10123:
[----:B------:R-:W-:Y:S05]  /*0ff0*/  BSYNC.RECONVERGENT B0 ;  /* 0x0000000000007941 */ /* 0x000fea0003800200 */
.L_x_10122:
        /* <DEDUP_REMOVED lines=32> */
.L_x_10125:
[----:B------:R-:W-:Y:S05]  /*1200*/  BSYNC.RECONVERGENT B0 ;  /* 0x0000000000007941 */ /* 0x000fea0003800200 */
.L_x_10124:
        /* <DEDUP_REMOVED lines=32> */
.L_x_10127:
[----:B------:R-:W-:Y:S05]  /*1410*/  BSYNC.RECONVERGENT B0 ;  /* 0x0000000000007941 */ /* 0x000fea0003800200 */
.L_x_10126:
[----:B------:R-:W0:Y:S01]  /*1420*/  LDCU UR4, c[0x0][0x38c] ;  /* 0x00007180ff0477ac */ /* 0x000e220008000800 */
[----:B------:R-:W-:Y:S01]  /*1430*/  SHF.L.U32 R58, R58, 0x10, RZ ;  /* 0x000000103a3a7819 */ /* 0x000fe200000006ff */
[----:B------:R-:W-:Y:S01]  /*1440*/  FFMA.FTZ R2, R0, R63, R93 ;  /* 0x0000003f00027223 */ /* 0x000fe2000001005d */
[----:B------:R-:W-:Y:S01]  /*1450*/  SHF.L.U32 R57, R4, 0x10, RZ ;  /* 0x0000001004397819 */ /* 0x000fe200000006ff */
[----:B------:R-:W-:Y:S01]  /*1460*/  HFMA2 R59, -RZ, RZ, 0, 0 ;  /* 0x00000000ff3b7431 */ /* 0x000fe200000001ff */
[----:B------:R-:W-:Y:S02]  /*1470*/  SHF.L.U32 R61, R3, 0x10, RZ ;  /* 0x00000010033d7819 */ /* 0x000fe400000006ff */
[----:B------:R-:W-:Y:S02]  /*1480*/  CS2R R54, SRZ ;  /* 0x0000000000367805 */ /* 0x000fe4000001ff00 */
[----:B------:R-:W-:Y:S01]  /*1490*/  SHF.R.U32.HI R52, RZ, 0x10, R3 ;  /* 0x00000010ff347819 */ /* 0x000fe20000011603 */
[----:B------:R-:W-:Y:S01]  /*14a0*/  FFMA.FTZ R2, R57, R58, R2 ;  /* 0x0000003a39027223 */ /* 0x000fe20000010002 */
[----:B------:R-:W-:Y:S01]  /*14b0*/  SHF.L.U32 R53, R53, 0x10, RZ ;  /* 0x0000001035357819 */ /* 0x000fe200000006ff */
[----:B------:R-:W-:Y:S01]  /*14c0*/  FMUL.FTZ R51, R0, R86 ;  /* 0x0000005600337220 */ /* 0x000fe20000410000 */
[----:B------:R-:W-:Y:S01]  /*14d0*/  SHF.L.U32 R52, R52, 0x10, RZ ;  /* 0x0000001034347819 */ /* 0x000fe200000006ff */
[----:B------:R-:W-:Y:S01]  /*14e0*/  FFMA.FTZ R93, R61, R62, R2 ;  /* 0x0000003e3d5d7223 */ /* 0x000fe20000010002 */
[----:B------:R-:W-:Y:S01]  /*14f0*/  IADD3 R60, PT, PT, R75, -0x1, RZ ;  /* 0xffffffff4b3c7810 */ /* 0x000fe20007ffe0ff */
[-C--:B------:R-:W-:Y:S01]  /*1500*/  FMUL.FTZ R50, R61, R86.reuse ;  /* 0x000000563d327220 */ /* 0x080fe20000410000 */
[----:B------:R-:W-:Y:S01]  /*1510*/  MOV R56, RZ ;  /* 0x000000ff00387202 */ /* 0x000fe20000000f00 */
[CC--:B------:R-:W-:Y:S01]  /*1520*/  FMUL.FTZ R49, R52.reuse, R86.reuse ;  /* 0x0000005634317220 */ /* 0x0c0fe20000410000 */
[----:B------:R-:W-:Y:S01]  /*1530*/  FMUL.FTZ R48, R57, R86 ;  /* 0x0000005639307220 */ /* 0x000fe20000410000 */
[----:B0-----:R-:W-:Y:S01]  /*1540*/  UISETP.GE.AND UP0, UPT, UR4, 0x1, UPT ;  /* 0x000000010400788c */ /* 0x001fe2000bf06270 */
[----:B------:R-:W-:Y:S01]  /*1550*/  FFMA.FTZ R93, R52, R53, R93 ;  /* 0x00000035345d7223 */ /* 0x000fe2000001005d */
[----:B------:R-:W-:Y:S07]  /*1560*/  BAR.SYNC.DEFER_BLOCKING 0x0 ;  /* 0x0000000000007b1d */ /* 0x000fee0000010000 */
        /* <DEDUP_REMOVED lines=8> */
[----:B------:R-:W-:Y:S01]  /*15f0*/  ISETP.NE.AND P0, PT, R75, 0x1, PT ;  /* 0x000000014b00780c */ /* 0x000fe20003f05270 */
[----:B------:R-:W1:Y:S01]  /*1600*/  LDC.64 R26, c[0x0][0x448] ;  /* 0x00011200ff1a7b82 */ /* 0x000e620000000a00 */
[----:B------:R-:W-:Y:S01]  /*1610*/  SHF.L.U32 R94, R60, 0x8, RZ ;  /* 0x000000083c5e7819 */ /* 0x000fe200000006ff */
[----:B------:R-:W-:Y:S01]  /*1620*/  FMUL.FTZ R43, R53, R64 ;  /* 0x00000040352b7220 */ /* 0x000fe20000410000 */
[----:B------:R-:W-:Y:S01]  /*1630*/  SHF.L.U32 R88, R75, 0x8, RZ ;  /* 0x000000084b587819 */ /* 0x000fe200000006ff */
[C---:B------:R-:W-:Y:S01]  /*1640*/  IMAD.WIDE.U32 R36, R16.reuse, 0x8, R2 ;  /* 0x0000000810247825 */ /* 0x040fe200078e0002 */
[----:B------:R-:W-:Y:S01]  /*1650*/  IADD3 R34, P2, PT, R5, R10, RZ ;  /* 0x0000000a05227210 */ /* 0x000fe20007f5e0ff */
[----:B------:R-:W2:Y:S01]  /*1660*/  LDCU UR10, c[0x0][0x394] ;  /* 0x00007280ff0a77ac */ /* 0x000ea20008000800 */
[----:B------:R-:W-:Y:S01]  /*1670*/  ISETP.NE.AND P1, PT, R16, RZ, PT ;  /* 0x000000ff1000720c */ /* 0x000fe20003f25270 */
[----:B------:R-:W3:Y:S01]  /*1680*/  LDC.64 R68, c[0x0][0x3e0] ;  /* 0x0000f800ff447b82 */ /* 0x000ee20000000a00 */
[----:B------:R-:W-:Y:S01]  /*1690*/  IADD3 R47, PT, PT, R75, -0x2, RZ ;  /* 0xfffffffe4b2f7810 */ /* 0x000fe20007ffe0ff */
[----:B------:R-:W4:Y:S01]  /*16a0*/  LDCU UR11, c[0x0][0x38c] ;  /* 0x00007180ff0b77ac */ /* 0x000f220008000800 */
[----:B------:R-:W-:-:S02]  /*16b0*/  MOV R59, RZ ;  /* 0x000000ff003b7202 */ /* 0x000fc40000000f00 */
[----:B------:R-:W-:Y:S01]  /*16c0*/  ISETP.EQ.AND P0, PT, R16, RZ, P0 ;  /* 0x000000ff1000720c */ /* 0x000fe20000702270 */
[----:B------:R-:W0:Y:S01]  /*16d0*/  LDCU UR7, c[0x0][0x388] ;  /* 0x00007100ff0777ac */ /* 0x000e220008000800 */
[----:B------:R-:W-:Y:S01]  /*16e0*/  IADD3 R42, PT, PT, R5, R16, RZ ;  /* 0x00000010052a7210 */ /* 0x000fe20007ffe0ff */
[----:B------:R-:W0:Y:S01]  /*16f0*/  LDC.64 R28, c[0x0][0x3c0] ;  /* 0x0000f000ff1c7b82 */ /* 0x000e220000000a00 */
[----:B------:R-:W-:Y:S01]  /*1700*/  LOP3.LUT R94, R94, 0x100, RZ, 0xc0, !PT ;  /* 0x000001005e5e7812 */ /* 0x000fe200078ec0ff */
[----:B------:R-:W0:Y:S01]  /*1710*/  LDCU.64 UR8, c[0x0][0x540] ;  /* 0x0000a800ff0877ac */ /* 0x000e220008000a00 */
[----:B------:R-:W-:Y:S02]  /*1720*/  LOP3.LUT R88, R88, 0x100, RZ, 0xc0, !PT ;  /* 0x0000010058587812 */ /* 0x000fe400078ec0ff */
[----:B------:R-:W-:Y:S01]  /*1730*/  IADD3.X R35, PT, PT, RZ, R72, RZ, P2, !PT ;  /* 0x00000048ff237210 */ /* 0x000fe200017fe4ff */
[----:B------:R-:W-:Y:S02]  /*1740*/  UMOV UR4, URZ ;  /* 0x000000ff00047c82 */ /* 0x000fe40008000000 */
[----:B------:R-:W0:Y:S08]  /*1750*/  LDC.64 R30, c[0x0][0x3a8] ;  /* 0x0000ea00ff1e7b82 */ /* 0x000e300000000a00 */
[----:B--2-4-:R-:W0:Y:S02]  /*1760*/  LDC.64 R32, c[0x0][0x4f0] ;  /* 0x00013c00ff207b82 */ /* 0x014e240000000a00 */
.L_x_10142:
[----:B0--3--:R-:W-:-:S04]  /*1770*/  IMAD.WIDE.U32 R2, R68, UR4, RZ ;  /* 0x0000000444027c25 */ /* 0x009fc8000f8e00ff */
[----:B------:R-:W-:Y:S01]  /*1780*/  IMAD R3, R69, UR4, R3 ;  /* 0x0000000445037c24 */ /* 0x000fe2000f8e0203 */
[----:B------:R-:W-:-:S04]  /*1790*/  LEA R40, P2, R2, R36, 0x1 ;  /* 0x0000002402287211 */ /* 0x000fc800078408ff */
[----:B------:R-:W-:-:S05]  /*17a0*/  LEA.HI.X R41, R2, R37, R3, 0x1, P2 ;  /* 0x0000002502297211 */ /* 0x000fca00010f0c03 */
[----:B------:R-:W2:Y:S01]  /*17b0*/  LDG.E.64 R2, desc[UR16][R40.64] ;  /* 0x0000001028027981 */ /* 0x000ea2000c1e1b00 */
[----:B------:R-:W-:Y:S02]  /*17c0*/  MOV R4, R14 ;  /* 0x0000000e00047202 */ /* 0x000fe40000000f00 */
        /* <DEDUP_REMOVED lines=22> */
[C---:B------:R-:W-:Y:S01]  /*1930*/  FMUL.FTZ R7, R40.reuse, R66 ;  /* 0x0000004228077220 */ /* 0x040fe20000410000 */
[C---:B------:R-:W-:Y:S01]  /*1940*/  FMUL.FTZ R98, R40.reuse, R65 ;  /* 0x0000004128627220 */ /* 0x040fe20000410000 */
[C---:B------:R-:W-:Y:S01]  /*1950*/  FMUL.FTZ R103, R40.reuse, R67 ;  /* 0x0000004328677220 */ /* 0x040fe20000410000 */
        /* <DEDUP_REMOVED lines=11> */
[C---:B----4-:R-:W-:Y:S01]  /*1a10*/  FMUL.FTZ R101, R41.reuse, R38 ;  /* 0x0000002629657220 */ /* 0x050fe20000410000 */
        /* <DEDUP_REMOVED lines=17> */
.L_x_10130:
[----:B------:R0:W1:Y:S02]  /*1b30*/  LDS R111, [R90+0xd4c] ;  /* 0x000d4c005a6f7984 */ /* 0x0000640000000800 */
.L_x_10131:
[----:B------:R-:W-:Y:S05]  /*1b40*/  BSYNC.RECONVERGENT B0 ;  /* 0x0000000000007941 */ /* 0x000fea0003800200 */
.L_x_10129:
[----:B--2---:R-:W2:Y:S01]  /*1b50*/  @P0 LDC R2, c[0x0][0x38c] ;  /* 0x0000e300ff020b82 */ /* 0x004ea20000000800 */
[----:B------:R-:W-:Y:S01]  /*1b60*/  MOV R6, RZ ;  /* 0x000000ff00067202 */ /* 0x000fe20000000f00 */
[----:B--2---:R-:W-:-:S04]  /*1b70*/  @P0 IMAD R3, R47, R2, UR4 ;  /* 0x000000042f030e24 */ /* 0x004fc8000f8e0202 */
[----:B------:R-:W-:-:S05]  /*1b80*/  @P0 IMAD.WIDE R2, R3, 0x8, R22 ;  /* 0x0000000803020825 */ /* 0x000fca00078e0216 */
[----:B------:R2:W4:Y:S01]  /*1b90*/  @P0 LDG.E R6, desc[UR16][R2.64+0x4] ;  /* 0x0000041002060981 */ /* 0x000522000c1e1900 */
[----:B------:R-:W-:Y:S01]  /*1ba0*/  FFMA.FTZ R4, R46, R98, R45 ;  /* 0x000000622e047223 */ /* 0x000fe2000001002d */
[C---:B-1-3--:R-:W-:Y:S01]  /*1bb0*/  FMUL.FTZ R108, R106.reuse, R111 ;  /* 0x0000006f6a6c7220 */ /* 0x04afe20000410000 */
[----:B------:R-:W-:Y:S01]  /*1bc0*/  FFMA.FTZ R110, R106, R40, R109 ;  /* 0x000000286a6e7223 */ /* 0x000fe2000001006d */
[----:B------:R-:W-:Y:S01]  /*1bd0*/  ISETP.NE.AND P2, PT, R92, 0x1f, PT ;  /* 0x0000001f5c00780c */ /* 0x000fe20003f45270 */
[C---:B------:R-:W-:Y:S01]  /*1be0*/  FFMA.FTZ R4, R103.reuse, R4, R44 ;  /* 0x0000000467047223 */ /* 0x040fe2000001002c */
[C---:B------:R-:W-:Y:S01]  /*1bf0*/  FMUL.FTZ R105, R103.reuse, R108 ;  /* 0x0000006c67697220 */ /* 0x040fe20000410000 */
[----:B------:R-:W-:Y:S01]  /*1c00*/  FFMA.FTZ R110, R103, R110, R39 ;  /* 0x0000006e676e7223 */ /* 0x000fe20000010027 */
[----:B------:R-:W-:Y:S01]  /*1c10*/  ISETP.GE.AND P1, PT, R70, 0x1, PT ;  /* 0x000000014600780c */ /* 0x000fe20003f26270 */
[----:B------:R-:W-:Y:S01]  /*1c20*/  FFMA.FTZ R5, R106, R4, R43 ;  /* 0x000000046a057223 */ /* 0x000fe2000001002b */
[C---:B------:R-:W-:Y:S01]  /*1c30*/  FMUL.FTZ R108, R98.reuse, R105 ;  /* 0x00000069626c7220 */ /* 0x040fe20000410000 */
[----:B------:R-:W-:Y:S01]  /*1c40*/  FFMA.FTZ R110, R98, R110, R101 ;  /* 0x0000006e626e7223 */ /* 0x000fe20000010065 */
[----:B--2---:R-:W-:Y:S01]  /*1c50*/  FMUL.FTZ R2, R7, R98 ;  /* 0x0000006207027220 */ /* 0x004fe20000410000 */
[----:B------:R-:W1:Y:S01]  /*1c60*/  S2UR UR6, SR_CgaCtaId ;  /* 0x00000000000679c3 */ /* 0x000e620000008800 */
[----:B------:R-:W2:Y:S01]  /*1c70*/  SHFL.UP PT, R4, R5, 0x1, RZ ;  /* 0x0420000005047989 */ /* 0x000ea200000e00ff */
[----:B------:R-:W-:Y:S01]  /*1c80*/  UMOV UR5, 0x400 ;  /* 0x0000040000057882 */ /* 0x000fe20000000000 */
[----:B------:R-:W-:Y:S01]  /*1c90*/  FMUL.FTZ R3, R103, R2 ;  /* 0x0000000267037220 */ /* 0x000fe20000410000 */
[----:B------:R-:W-:Y:S01]  /*1ca0*/  MOV R113, R110 ;  /* 0x0000006e00717202 */ /* 0x000fe20000000f00 */
[----:B------:R-:W3:Y:S01]  /*1cb0*/  SHFL.DOWN PT, R105, R108, 0x1, 0x1f ;  /* 0x08201f006c697f89 */ /* 0x000ee200000e0000 */
[----:B------:R-:W-:Y:S01]  /*1cc0*/  ISETP.NE.AND P3, PT, R16, 0x1f, PT ;  /* 0x0000001f1000780c */ /* 0x000fe20003f65270 */
[----:B------:R-:W-:Y:S01]  /*1cd0*/  FMUL.FTZ R2, R106, R3 ;  /* 0x000000036a027220 */ /* 0x000fe20000410000 */
[----:B------:R-:W-:Y:S01]  /*1ce0*/  BSSY.RECONVERGENT B0, `(.L_x_10132) ;  /* 0x000007e000007945 */ /* 0x000fe20003800200 */
[----:B------:R-:W5:Y:S04]  /*1cf0*/  SHFL.DOWN PT, R107, R110, 0x1, 0x1f ;  /* 0x08201f006e6b7f89 */ /* 0x000f6800000e0000 */
[----:B------:R-:W0:Y:S01]  /*1d00*/  SHFL.UP PT, R3, R2, 0x1, RZ ;  /* 0x0420000002037989 */ /* 0x000e2200000e00ff */
[----:B-1----:R-:W-:Y:S01]  /*1d10*/  ULEA UR5, UR6, UR5, 0x18 ;  /* 0x0000000506057291 */ /* 0x002fe2000f8ec0ff */
[----:B--2---:R-:W-:-:S03]  /*1d20*/  FFMA.FTZ R4, R2, R4, R5 ;  /* 0x0000000402047223 */ /* 0x004fc60000010005 */
[----:B------:R-:W-:Y:S01]  /*1d30*/  ULEA UR6, UR4, UR5, 0x3 ;  /* 0x0000000504067291 */ /* 0x000fe2000f8e18ff */
[----:B---3--:R-:W-:Y:S01]  /*1d40*/  @P2 FMUL.FTZ R105, R105, R108 ;  /* 0x0000006c69692220 */ /* 0x008fe20000410000 */
[----:B------:R-:W-:Y:S01]  /*1d50*/  FSEL R5, R5, R4, !P1 ;  /* 0x0000000405057208 */ /* 0x000fe20004800000 */
[----:B-----5:R-:W-:-:S03]  /*1d60*/  @P2 FFMA.FTZ R113, R108, R107, R113 ;  /* 0x0000006b6c712223 */ /* 0x020fc60000010071 */
[----:B------:R-:W-:Y:S01]  /*1d70*/  @P2 MOV R108, R105 ;  /* 0x00000069006c2202 */ /* 0x000fe20000000f00 */
        /* <DEDUP_REMOVED lines=33> */
[----:B-1----:R-:W-:Y:S01]  /*1f90*/  @!P2 FMUL.FTZ R4, R108, R107 ;  /* 0x0000006b6c04a220 */ /* 0x002fe20000410000 */
        /* <DEDUP_REMOVED lines=42> */
[CC--:B------:R-:W-:Y:S01]  /*2240*/  FMUL.FTZ R6, R41.reuse, R110.reuse ;  /* 0x0000006e29067220 */ /* 0x0c0fe20000410000 */
[----:B------:R-:W-:Y:S01]  /*2250*/  FMUL.FTZ R4, R0, R5 ;  /* 0x0000000500047220 */ /* 0x000fe20000410000 */
[----:B------:R-:W-:Y:S01]  /*2260*/  FMUL.FTZ R102, R102, R110 ;  /* 0x0000006e66667220 */ /* 0x000fe20000410000 */
[CC--:B------:R-:W-:Y:S01]  /*2270*/  FFMA.FTZ R105, R106.reuse, R107.reuse, R43 ;  /* 0x0000006b6a697223 */ /* 0x0c0fe2000001002b */
[----:B------:R-:W-:Y:S01]  /*2280*/  FMUL.FTZ R108, R41, R107 ;  /* 0x0000006b296c7220 */ /* 0x000fe20000410000 */
[----:B------:R-:W-:Y:S01]  /*2290*/  FMUL.FTZ R5, R57, R6 ;  /* 0x0000000639057220 */ /* 0x000fe20000410000 */
[----:B------:R-:W-:Y:S01]  /*22a0*/  FFMA.FTZ R106, R106, R111, R109 ;  /* 0x0000006f6a6a7223 */ /* 0x000fe2000001006d */
[----:B------:R-:W-:Y:S01]  /*22b0*/  FMUL.FTZ R7, R41, R105 ;  /* 0x0000006929077220 */ /* 0x000fe20000410000 */
[----:B------:R-:W-:Y:S01]  /*22c0*/  FMUL.FTZ R6, R61, R108 ;  /* 0x0000006c3d067220 */ /* 0x000fe20000410000 */
[----:B------:R-:W-:Y:S01]  /*22d0*/  IMAD.WIDE.U32 R40, R32, UR4, R34 ;  /* 0x0000000420287c25 */ /* 0x000fe2000f8e0022 */
[----:B0-----:R-:W-:-:S03]  /*22e0*/  IADD3 R2, PT, PT, -R42, UR7, RZ ;  /* 0x000000072a027c10 */ /* 0x001fc6000fffe1ff */
[----:B------:R-:W-:Y:S01]  /*22f0*/  FMUL.FTZ R7, R52, R7 ;  /* 0x0000000734077220 */ /* 0x000fe20000410000 */
[----:B------:R-:W-:Y:S01]  /*2300*/  FFMA.FTZ R103, R103, R106, R39 ;  /* 0x0000006a67677223 */ /* 0x000fe20000010027 */
[----:B------:R-:W-:Y:S01]  /*2310*/  IMAD R41, R33, UR4, R41 ;  /* 0x0000000421297c24 */ /* 0x000fe2000f8e0229 */
[----:B------:R-:W-:Y:S01]  /*2320*/  LEA R38, P3, R40, UR8, 0x2 ;  /* 0x0000000828267c11 */ /* 0x000fe2000f8610ff */
[----:B------:R-:W-:Y:S01]  /*2330*/  FFMA.FTZ R108, R0, R117, RZ ;  /* 0x00000075006c7223 */ /* 0x000fe200000100ff */
[----:B------:R0:W-:Y:S01]  /*2340*/  STS.128 [R77+0x110], R4 ;  /* 0x000110044d007388 */ /* 0x0001e20000000c00 */
[----:B------:R-:W-:Y:S01]  /*2350*/  FFMA.FTZ R101, R98, R103, R101 ;  /* 0x0000006762657223 */ /* 0x000fe20000010065 */
[----:B------:R-:W-:Y:S01]  /*2360*/  LEA.HI.X R39, R40, UR9, R41, 0x2, P3 ;  /* 0x0000000928277c11 */ /* 0x000fe200098f1429 */
[----:B------:R-:W-:Y:S01]  /*2370*/  FFMA.FTZ R102, R57, R102, R108 ;  /* 0x0000006639667223 */ /* 0x000fe2000001006c */
[----:B------:R-:W-:Y:S01]  /*2380*/  BAR.SYNC.DEFER_BLOCKING 0x0 ;  /* 0x0000000000007b1d */ /* 0x000fe20000010000 */
[----:B------:R-:W-:Y:S01]  /*2390*/  ISETP.GE.AND P3, PT, R2, 0x1, PT ;  /* 0x000000010200780c */ /* 0x000fe20003f66270 */
[----:B------:R-:W-:Y:S01]  /*23a0*/  FMUL.FTZ R104, R104, R107 ;  /* 0x0000006b68687220 */ /* 0x000fe20000410000 */
[C---:B------:R-:W-:Y:S01]  /*23b0*/  ISETP.GE.AND P4, PT, R2.reuse, 0x21, PT ;  /* 0x000000210200780c */ /* 0x040fe20003f86270 */
[----:B------:R-:W-:Y:S01]  /*23c0*/  FADD.FTZ R110, -R45, R110 ;  /* 0x0000006e2d6e7221 */ /* 0x000fe20000010100 */
[C---:B------:R-:W-:Y:S01]  /*23d0*/  ISETP.GE.AND P5, PT, R2.reuse, 0x41, PT ;  /* 0x000000410200780c */ /* 0x040fe20003fa6270 */
[----:B------:R-:W-:Y:S01]  /*23e0*/  FFMA.FTZ R3, R61, R104, R102 ;  /* 0x000000683d037223 */ /* 0x000fe20000010066 */
[----:B------:R-:W-:Y:S01]  /*23f0*/  ISETP.GE.AND P6, PT, R2, 0x61, PT ;  /* 0x000000610200780c */ /* 0x000fe20003fc6270 */
[----:B------:R-:W-:Y:S01]  /*2400*/  FMUL.FTZ R2, R101, R66 ;  /* 0x0000004265027220 */ /* 0x000fe20000410000 */
[----:B------:R-:W-:Y:S01]  /*2410*/  FMUL.FTZ R40, R106, R67 ;  /* 0x000000436a287220 */ /* 0x000fe20000410000 */
[----:B------:R-:W-:Y:S01]  /*2420*/  FADD.FTZ R107, -R44, R107 ;  /* 0x0000006b2c6b7221 */ /* 0x000fe20000010100 */
[----:B0-----:R-:W-:Y:S01]  /*2430*/  FMUL.FTZ R6, R100, R105 ;  /* 0x0000006964067220 */ /* 0x001fe20000410000 */
[----:B------:R-:W-:Y:S01]  /*2440*/  FMUL.FTZ R7, R103, R65 ;  /* 0x0000004167077220 */ /* 0x000fe20000410000 */
[----:B------:R-:W-:-:S02]  /*2450*/  FFMA.FTZ R4, R2, R115, RZ ;  /* 0x0000007302047223 */ /* 0x000fc400000100ff */
[----:B------:R-:W-:Y:S02]  /*2460*/  FFMA.FTZ R6, R52, R6, R3 ;  /* 0x0000000634067223 */ /* 0x000fe40000010003 */
[----:B------:R-:W-:Y:S01]  /*2470*/  FFMA.FTZ R3, R7, R110, R4 ;  /* 0x0000006e07037223 */ /* 0x000fe20000010004 */
[----:B------:R0:W1:Y:S01]  /*2480*/  LDS R113, [R73+0x80] ;  /* 0x0000800049717984 */ /* 0x0000620000000800 */
[----:B------:R-:W-:Y:S05]  /*2490*/  @!P3 BRA `(.L_x_10133) ;  /* 0x000000000008b947 */ /* 0x000fea0003800000 */
[----:B------:R-:W2:Y:S04]  /*24a0*/  LDS R5, [R73] ;  /* 0x0000000049057984 */ /* 0x000ea80000000800 */
[----:B--2---:R2:W-:Y:S02]  /*24b0*/  REDG.E.ADD.F32.FTZ.RN.STRONG.GPU desc[UR16][R38.64], R5 ;  /* 0x00000005260079a6 */ /* 0x0045e4000c12f310 */
.L_x_10133:
[----:B------:R-:W-:Y:S05]  /*24c0*/  BSYNC.RECONVERGENT B0 ;  /* 0x0000000000007941 */ /* 0x000fea0003800200 */
.L_x_10132:
[----:B------:R-:W-:Y:S04]  /*24d0*/  BSSY.RECONVERGENT B0, `(.L_x_10134) ;  /* 0x0000003000007945 */ /* 0x000fe80003800200 */
[----:B------:R-:W-:Y:S05]  /*24e0*/  @!P4 BRA `(.L_x_10135) ;  /* 0x000000000004c947 */ /* 0x000fea0003800000 */
[----:B-1----:R3:W-:Y:S02]  /*24f0*/  REDG.E.ADD.F32.FTZ.RN.STRONG.GPU desc[UR16][R38.64+0x80], R113 ;  /* 0x00008071260079a6 */ /* 0x0027e4000c12f310 */
.L_x_10135:
[----:B------:R-:W-:Y:S05]  /*2500*/  BSYNC.RECONVERGENT B0 ;  /* 0x0000000000007941 */ /* 0x000fea0003800200 */
.L_x_10134:
[----:B------:R-:W-:Y:S01]  /*2510*/  FFMA.FTZ R4, R40, R107, R3 ;  /* 0x0000006b28047223 */ /* 0x000fe20000010003 */
[----:B------:R-:W-:Y:S01]  /*2520*/  BSSY.RECONVERGENT B0, `(.L_x_10136) ;  /* 0x0000006000007945 */ /* 0x000fe20003800200 */
[----:B------:R4:W0:Y:S01]  /*2530*/  LDS R3, [R73+0x100] ;  /* 0x0001000049037984 */ /* 0x0008220000000800 */
[----:B--2---:R-:W-:Y:S01]  /*2540*/  FMUL.FTZ R5, R111, R64 ;  /* 0x000000406f057220 */ /* 0x004fe20000410000 */
[----:B------:R-:W-:Y:S01]  /*2550*/  FADD.FTZ R105, -R43, R105 ;  /* 0x000000692b697221 */ /* 0x000fe20000010100 */
[----:B------:R-:W-:Y:S06]  /*2560*/  @!P5 BRA `(.L_x_10137) ;  /* 0x000000000004d947 */ /* 0x000fec0003800000 */
[----:B0-----:R2:W-:Y:S02]  /*2570*/  REDG.E.ADD.F32.FTZ.RN.STRONG.GPU desc[UR16][R38.64+0x100], R3 ;  /* 0x00010003260079a6 */ /* 0x0015e4000c12f310 */
.L_x_10137:
[----:B------:R-:W-:Y:S05]  /*2580*/  BSYNC.RECONVERGENT B0 ;  /* 0x0000000000007941 */ /* 0x000fea0003800200 */
.L_x_10136:
[----:B------:R1:W1:Y:S01]  /*2590*/  LDS R41, [R73+0x180] ;  /* 0x0001800049297984 */ /* 0x0002620000000800 */
[----:B------:R-:W-:Y:S01]  /*25a0*/  BSSY.RECONVERGENT B0, `(.L_x_10138) ;  /* 0x0000004000007945 */ /* 0x000fe20003800200 */
[----:B0-2---:R-:W-:-:S03]  /*25b0*/  FFMA.FTZ R3, R5, R105, R4 ;  /* 0x0000006905037223 */ /* 0x005fc60000010004 */
[----:B------:R-:W-:Y:S05]  /*25c0*/  @!P6 BRA `(.L_x_10139) ;  /* 0x000000000004e947 */ /* 0x000fea0003800000 */
[----:B-1----:R0:W-:Y:S02]  /*25d0*/  REDG.E.ADD.F32.FTZ.RN.STRONG.GPU desc[UR16][R38.64+0x180], R41 ;  /* 0x00018029260079a6 */ /* 0x0021e4000c12f310 */
.L_x_10139:
[----:B------:R-:W-:Y:S05]  /*25e0*/  BSYNC.RECONVERGENT B0 ;  /* 0x0000000000007941 */ /* 0x000fea0003800200 */
.L_x_10138:
[----:B------:R-:W2:Y:S01]  /*25f0*/  SHFL.DOWN PT, R4, R3, 0x1, 0x1f ;  /* 0x08201f0003047f89 */ /* 0x000ea200000e0000 */
[----:B------:R-:W-:Y:S01]  /*2600*/  ISETP.GT.AND P3, PT, R70, 0x1e, PT ;  /* 0x0000001e4600780c */ /* 0x000fe20003f64270 */
[----:B------:R-:W-:Y:S01]  /*2610*/  FADD.FTZ R50, R40, R50 ;  /* 0x0000003228327221 */ /* 0x000fe20000010000 */
[C---:B------:R-:W-:Y:S01]  /*2620*/  FMUL.FTZ R40, R96.reuse, R106 ;  /* 0x0000006a60287220 */ /* 0x040fe20000410000 */
[----:B0--3--:R-:W0:Y:S01]  /*2630*/  SHFL.DOWN PT, R39, R6, 0x1, 0x1f ;  /* 0x08201f0006277f89 */ /* 0x009e2200000e0000 */
[-C--:B------:R-:W-:Y:S01]  /*2640*/  FMUL.FTZ R38, R96, R101.reuse ;  /* 0x0000006560267220 */ /* 0x080fe20000410000 */
[----:B------:R-:W-:Y:S01]  /*2650*/  FADD.FTZ R49, R5, R49 ;  /* 0x0000003105317221 */ /* 0x000fe20000010000 */
[----:B------:R-:W-:Y:S01]  /*2660*/  FMUL.FTZ R107, R107, R40 ;  /* 0x000000286b6b7220 */ /* 0x000fe20000410000 */
[----:B------:R-:W-:Y:S01]  /*2670*/  FADD.FTZ R51, R2, R51 ;  /* 0x0000003302337221 */ /* 0x000fe20000010000 */
[----:B------:R-:W-:Y:S01]  /*2680*/  FMUL.FTZ R38, R115, R38 ;  /* 0x0000002673267220 */ /* 0x000fe20000410000 */
[----:B------:R-:W-:Y:S01]  /*2690*/  BSSY.RECONVERGENT B0, `(.L_x_10140) ;  /* 0x0000032000007945 */ /* 0x000fe20003800200 */
[----:B------:R-:W-:Y:S01]  /*26a0*/  FFMA.FTZ R107, R62, R106, R107 ;  /* 0x0000006a3e6b7223 */ /* 0x000fe2000001006b */
[----:B------:R-:W-:Y:S01]  /*26b0*/  FADD.FTZ R48, R7, R48 ;  /* 0x0000003007307221 */ /* 0x000fe20000010000 */
[----:B------:R-:W-:-:S02]  /*26c0*/  FFMA.FTZ R101, R63, R101, R38 ;  /* 0x000000653f657223 */ /* 0x000fc40000010026 */
[----:B------:R-:W-:Y:S02]  /*26d0*/  FADD.FTZ R56, R107, R56 ;  /* 0x000000386b387221 */ /* 0x000fe40000010000 */
        /* <DEDUP_REMOVED lines=22> */
[----:B-1----:R-:W1:Y:S02]  /*2840*/  SHFL.DOWN PT, R41, R6, 0x10, 0x1f ;  /* 0x0a001f0006297f89 */ /* 0x002e6400000e0000 */
[----:B------:R-:W-:Y:S01]  /*2850*/  FMUL.FTZ R39, R110, R39 ;  /* 0x000000276e277220 */ /* 0x000fe20000410000 */
[----:B------:R-:W-:-:S03]  /*2860*/  FMUL.FTZ R96, R105, R96 ;  /* 0x0000006069607220 */ /* 0x000fc60000410000 */
[----:B------:R-:W-:Y:S01]  /*2870*/  FFMA.FTZ R2, R58, R103, R39 ;  /* 0x000000673a027223 */ /* 0x000fe20000010027 */
[----:B------:R-:W-:-:S03]  /*2880*/  FFMA.FTZ R96, R53, R111, R96 ;  /* 0x0000006f35607223 */ /* 0x000fc60000010060 */
[----:B------:R-:W-:Y:S01]  /*2890*/  FADD.FTZ R55, R2, R55 ;  /* 0x0000003702377221 */ /* 0x000fe20000010000 */
[----:B------:R-:W-:Y:S01]  /*28a0*/  FADD.FTZ R59, R96, R59 ;  /* 0x0000003b603b7221 */ /* 0x000fe20000010000 */
[----:B0-----:R-:W-:Y:S01]  /*28b0*/  FADD.FTZ R4, R3, R4 ;  /* 0x0000000403047221 */ /* 0x001fe20000010000 */
[----:B-1----:R-:W-:-:S05]  /*28c0*/  FADD.FTZ R5, R6, R41 ;  /* 0x0000002906057221 */ /* 0x002fca0000010000 */
        /* <DEDUP_REMOVED lines=14> */
.L_x_10141:
[----:B------:R-:W-:Y:S05]  /*29b0*/  BSYNC.RECONVERGENT B0 ;  /* 0x0000000000007941 */ /* 0x000fea0003800200 */
.L_x_10140:
[----:B------:R-:W-:-:S04]  /*29c0*/  UIADD3 UR4, UPT, UPT, UR4, 0x1, URZ ;  /* 0x0000000104047890 */ /* 0x000fc8000fffe0ff */
[----:B------:R-:W-:-:S09]  /*29d0*/  UISETP.GE.AND UP0, UPT, UR4, UR11, UPT ;  /* 0x0000000b0400728c */ /* 0x000fd2000bf06270 */
[----:B------:R-:W-:Y:S05]  /*29e0*/  BRA.U !UP0, `(.L_x_10142) ;  /* 0xffffffed08607547 */ /* 0x000fea000b83ffff */
.L_x_10128:
[----:B------:R-:W-:Y:S06]  /*29f0*/  BAR.SYNC.DEFER_BLOCKING 0x0 ;  /* 0x0000000000007b1d */ /* 0x000fec0000010000 */
[----:B------:R-:W-:Y:S02]  /*2a00*/  F2F.BF16.F32 R2, R48 ;  /* 0x0000003000027304 */ /* 0x000fe40000202000 */
[----:B------:R-:W1:Y:S01]  /*2a10*/  LDC.64 R28, c[0x0][0x4f8] ;  /* 0x00013e00ff1c7b82 */ /* 0x000e620000000a00 */
[----:B------:R-:W2:Y:S05]  /*2a20*/  LDCU.64 UR4, c[0x0][0x500] ;  /* 0x0000a000ff0477ac */ /* 0x000eaa0008000a00 */
[----:B------:R-:W-:Y:S02]  /*2a30*/  F2F.BF16.F32 R50, R50 ;  /* 0x0000003200327304 */ /* 0x000fe40000202000 */
[----:B------:R-:W3:Y:S01]  /*2a40*/  LDC.64 R30, c[0x0][0x550] ;  /* 0x00015400ff1e7b82 */ /* 0x000ee20000000a00 */
[----:B------:R-:W5:Y:S05]  /*2a50*/  LDG.E.64 R8, desc[UR16][R8.64] ;  /* 0x0000001008087981 */ /* 0x000f6a000c1e1b00 */
[----:B------:R-:W0:Y:S01]  /*2a60*/  F2F.BF16.F32 R49, R49 ;  /* 0x0000003100317304 */ /* 0x000e220000202000 */
[----:B------:R-:W-:-:S04]  /*2a70*/  IADD3 R82, P4, PT, R82, -0x100, RZ ;  /* 0xffffff0052527810 */ /* 0x000fc80007f9e0ff */
[----:B------:R-:W-:-:S03]  /*2a80*/  IADD3.X R83, PT, PT, R83, -0x1, RZ, P4, !PT ;  /* 0xffffffff53537810 */ /* 0x000fc600027fe4ff */
[----:B------:R-:W4:Y:S01]  /*2a90*/  F2F.BF16.F32 R51, R51 ;  /* 0x0000003300337304 */ /* 0x000f220000202000 */
[----:B0-----:R-:W-:Y:S01]  /*2aa0*/  PRMT R49, R50, 0x5410, R49 ;  /* 0x0000541032317816 */ /* 0x001fe20000000031 */
[----:B-----5:R-:W-:Y:S01]  /*2ab0*/  STS.64 [R71], R8 ;  /* 0x0000000847007388 */ /* 0x020fe20000000a00 */
[----:B------:R-:W-:-:S03]  /*2ac0*/  NOP ;  /* 0x0000000000007918 */ /* 0x000fc60000000000 */
[----:B------:R-:W0:Y:S02]  /*2ad0*/  LDS.64 R6, [R71] ;  /* 0x0000000047067984 */ /* 0x000e240000000a00 */
[----:B0-----:R-:W-:Y:S02]  /*2ae0*/  SHF.L.U32 R3, R6, 0x10, RZ ;  /* 0x0000001006037819 */ /* 0x001fe400000006ff */
[----:B------:R-:W-:-:S03]  /*2af0*/  SHF.L.U32 R5, R7, 0x10, RZ ;  /* 0x0000001007057819 */ /* 0x000fc600000006ff */
[--C-:B------:R-:W-:Y:S01]  /*2b00*/  FADD.FTZ R0, R3, R78.reuse ;  /* 0x0000004e03007221 */ /* 0x100fe20000010000 */
[--C-:B------:R-:W-:Y:S01]  /*2b10*/  SHF.R.U64 R3, R6, 0x10, R7.reuse ;  /* 0x0000001006037819 */ /* 0x100fe20000001207 */
[--C-:B------:R-:W-:Y:S01]  /*2b20*/  FADD.FTZ R4, R5, R78.reuse ;  /* 0x0000004e05047221 */ /* 0x100fe20000010000 */
[----:B------:R-:W-:Y:S02]  /*2b30*/  SHF.R.U32.HI R5, RZ, 0x10, R7 ;  /* 0x00000010ff057819 */ /* 0x000fe40000011607 */
[----:B------:R-:W-:Y:S01]  /*2b40*/  SHF.L.U32 R3, R3, 0x10, RZ ;  /* 0x0000001003037819 */ /* 0x000fe200000006ff */
[----:B------:R-:W-:Y:S01]  /*2b50*/  BAR.SYNC.DEFER_BLOCKING 0x0 ;  /* 0x0000000000007b1d */ /* 0x000fe20000010000 */
[----:B------:R-:W-:Y:S02]  /*2b60*/  FSETP.GTU.FTZ.AND P2, PT, R4, 20, PT ;  /* 0x41a000000400780b */ /* 0x000fe40003f5c000 */
[----:B------:R-:W-:Y:S01]  /*2b70*/  SHF.L.U32 R5, R5, 0x10, RZ ;  /* 0x0000001005057819 */ /* 0x000fe200000006ff */
[----:B------:R-:W-:Y:S01]  /*2b80*/  FADD.FTZ R3, R3, R78 ;  /* 0x0000004e03037221 */ /* 0x000fe20000010000 */
[----:B------:R-:W-:-:S03]  /*2b90*/  FSETP.GTU.FTZ.AND P0, PT, R0, 20, PT ;  /* 0x41a000000000780b */ /* 0x000fc60003f1c000 */
[----:B------:R-:W-:Y:S01]  /*2ba0*/  FADD.FTZ R5, R5, R78 ;  /* 0x0000004e05057221 */ /* 0x000fe20000010000 */
[----:B------:R-:W-:-:S04]  /*2bb0*/  FSETP.GTU.FTZ.AND P1, PT, R3, 20, PT ;  /* 0x41a000000300780b */ /* 0x000fc80003f3c000 */
[----:B------:R-:W-:Y:S01]  /*2bc0*/  FSETP.GTU.FTZ.AND P3, PT, R5, 20, PT ;  /* 0x41a000000500780b */ /* 0x000fe20003f7c000 */
[----:B------:R-:W-:-:S04]  /*2bd0*/  @!P2 FMUL.FTZ R4, R4, -1.4426950216293334961 ;  /* 0xbfb8aa3b0404a820 */ /* 0x000fc80000410000 */
[----:B------:R-:W-:Y:S02]  /*2be0*/  @!P0 FMUL.FTZ R0, R0, -1.4426950216293334961 ;  /* 0xbfb8aa3b00008820 */ /* 0x000fe40000410000 */
[----:B------:R-:W0:Y:S02]  /*2bf0*/  @!P2 MUFU.EX2 R4, R4 ;  /* 0x000000040004a308 */ /* 0x000e240000000800 */
[----:B------:R-:W-:Y:S01]  /*2c00*/  @!P1 FMUL.FTZ R7, R3, -1.4426950216293334961 ;  /* 0xbfb8aa3b03079820 */ /* 0x000fe20000410000 */
[----:B------:R-:W-:Y:S01]  /*2c10*/  IMAD.WIDE.U32 R2, R2, 0x10000, RZ ;  /* 0x0001000002027825 */ /* 0x000fe200078e00ff */
[----:B------:R-:W5:Y:S03]  /*2c20*/  @!P0 MUFU.EX2 R0, R0 ;  /* 0x0000000000008308 */ /* 0x000f660000000800 */
[----:B------:R-:W-:Y:S01]  /*2c30*/  @!P3 FMUL.FTZ R9, R5, -1.4426950216293334961 ;  /* 0xbfb8aa3b0509b820 */ /* 0x000fe20000410000 */
[----:B------:R-:W2:Y:S01]  /*2c40*/  @!P1 MUFU.EX2 R7, R7 ;  /* 0x0000000700079308 */ /* 0x000ea20000000800 */
[----:B------:R-:W-:-:S04]  /*2c50*/  LOP3.LUT R5, R49, R3, RZ, 0xfc, !PT ;  /* 0x0000000331057212 */ /* 0x000fc800078efcff */
[----:B------:R-:W1:Y:S01]  /*2c60*/  @!P3 MUFU.EX2 R9, R9 ;  /* 0x000000090009b308 */ /* 0x000e620000000800 */
[----:B0-----:R-:W-:Y:S01]  /*2c70*/  @!P2 FADD.FTZ R8, R4, 1 ;  /* 0x3f8000000408a421 */ /* 0x001fe20000010000 */
[----:B----4-:R-:W-:Y:S01]  /*2c80*/  LOP3.LUT R4, R2, R51, RZ, 0xfc, !PT ;  /* 0x0000003302047212 */ /* 0x010fe200078efcff */
[----:B-----5:R-:W-:Y:S02]  /*2c90*/  @!P0 FADD.FTZ R6, R0, 1 ;  /* 0x3f80000000068421 */ /* 0x020fe40000010000 */
[----:B------:R0:W4:Y:S02]  /*2ca0*/  @!P2 MUFU.RCP R27, R8 ;  /* 0x00000008001ba308 */ /* 0x0001240000001000 */
[----:B------:R5:W-:Y:S01]  /*2cb0*/  STS.64 [R71], R4 ;  /* 0x0000000447007388 */ /* 0x000be20000000a00 */
[----:B------:R-:W-:Y:S01]  /*2cc0*/  NOP ;  /* 0x0000000000007918 */ /* 0x000fe20000000000 */
[----:B--2---:R-:W-:Y:S02]  /*2cd0*/  @!P1 FADD.FTZ R0, R7, 1 ;  /* 0x3f80000007009421 */ /* 0x004fe40000010000 */
[----:B------:R-:W2:Y:S01]  /*2ce0*/  LDS.64 R2, [R71] ;  /* 0x0000000047027984 */ /* 0x000ea20000000a00 */
[----:B-1----:R-:W-:Y:S01]  /*2cf0*/  @!P3 FADD.FTZ R7, R9, 1 ;  /* 0x3f8000000907b421 */ /* 0x002fe20000010000 */
[----:B0-----:R-:W-:Y:S01]  /*2d00*/  SHF.L.U32 R8, R60, 0x7, RZ ;  /* 0x000000073c087819 */ /* 0x001fe200000006ff */
[----:B------:R-:W0:Y:S03]  /*2d10*/  @!P0 MUFU.RCP R25, R6 ;  /* 0x0000000600198308 */ /* 0x000e260000001000 */
[----:B------:R-:W-:Y:S01]  /*2d20*/  SHF.R.S32.HI R9, RZ, 0x1f, R8 ;  /* 0x0000001fff097819 */ /* 0x000fe20000011408 */
[----:B----4-:R-:W-:Y:S01]  /*2d30*/  @!P2 FMUL.FTZ R56, R56, R27 ;  /* 0x0000001b3838a220 */ /* 0x010fe20000410000 */
[----:B------:R-:W-:-:S03]  /*2d40*/  IADD3 R80, P2, PT, R80, -0x100, RZ ;  /* 0xffffff0050507810 */ /* 0x000fc60007f5e0ff */
[----:B------:R-:W1:Y:S01]  /*2d50*/  @!P1 MUFU.RCP R0, R0 ;  /* 0x0000000000009308 */ /* 0x000e620000001000 */
[----:B-----5:R-:W-:Y:S01]  /*2d60*/  IMAD.WIDE.U32 R4, R28, UR18, R8 ;  /* 0x000000121c047c25 */ /* 0x020fe2000f8e0008 */
[----:B------:R-:W-:-:S03]  /*2d70*/  IADD3.X R81, PT, PT, R81, -0x1, RZ, P2, !PT ;  /* 0xffffffff51517810 */ /* 0x000fc600017fe4ff */
[----:B------:R-:W-:-:S03]  /*2d80*/  IMAD R5, R29, UR18, R5 ;  /* 0x000000121d057c24 */ /* 0x000fc6000f8e0205 */
[----:B------:R-:W4:Y:S01]  /*2d90*/  @!P3 MUFU.RCP R24, R7 ;  /* 0x000000070018b308 */ /* 0x000f220000001000 */
[----:B------:R-:W-:-:S04]  /*2da0*/  IMAD.WIDE.U32 R4, R99, UR4, R4 ;  /* 0x0000000463047c25 */ /* 0x000fc8000f8e0004 */
[----:B0-----:R-:W-:-:S03]  /*2db0*/  @!P0 FMUL.FTZ R54, R54, R25 ;  /* 0x0000001936368220 */ /* 0x001fc60000410000 */
[----:B------:R-:W-:Y:S01]  /*2dc0*/  F2F.BF16.F32 R26, R56 ;  /* 0x00000038001a7304 */ /* 0x000fe20000202000 */
[----:B-1----:R-:W-:Y:S01]  /*2dd0*/  @!P1 FMUL.FTZ R55, R55, R0 ;  /* 0x0000000037379220 */ /* 0x002fe20000410000 */
[----:B------:R-:W-:Y:S01]  /*2de0*/  IMAD R0, R99, UR5, R5 ;  /* 0x0000000563007c24 */ /* 0x000fe2000f8e0205 */
[----:B------:R-:W0:Y:S01]  /*2df0*/  LDCU.64 UR4, c[0x0][0x520] ;  /* 0x0000a400ff0477ac */ /* 0x000e220008000a00 */
[----:B------:R-:W-:-:S04]  /*2e00*/  IADD3 R79, P1, PT, R79, -0x100, RZ ;  /* 0xffffff004f4f7810 */ /* 0x000fc80007f3e0ff */
[----:B------:R-:W1:Y:S01]  /*2e10*/  F2F.BF16.F32 R6, R55 ;  /* 0x0000003700067304 */ /* 0x000e620000202000 */
[----:B------:R-:W-:Y:S01]  /*2e20*/  IADD3.X R76, PT, PT, R76, -0x1, RZ, P1, !PT ;  /* 0xffffffff4c4c7810 */ /* 0x000fe20000ffe4ff */
[----:B----4-:R-:W-:Y:S01]  /*2e30*/  @!P3 FMUL.FTZ R59, R59, R24 ;  /* 0x000000183b3bb220 */ /* 0x010fe20000410000 */
[----:B---3--:R-:W-:Y:S02]  /*2e40*/  LEA R24, P0, R4, R30, 0x1 ;  /* 0x0000001e04187211 */ /* 0x008fe400078008ff */
[----:B------:R-:W-:Y:S02]  /*2e50*/  IADD3 R84, P3, PT, R84, -0x100, RZ ;  /* 0xffffff0054547810 */ /* 0x000fe40007f7e0ff */
[----:B------:R-:W-:Y:S01]  /*2e60*/  LEA.HI.X R25, R4, R31, R0, 0x1, P0 ;  /* 0x0000001f04197211 */ /* 0x000fe200000f0c00 */
[----:B------:R-:W3:Y:S01]  /*2e70*/  F2F.BF16.F32 R29, R59 ;  /* 0x0000003b001d7304 */ /* 0x000ee20000202000 */
[----:B------:R-:W4:Y:S01]  /*2e80*/  LDC.64 R30, c[0x0][0x518] ;  /* 0x00014600ff1e7b82 */ /* 0x000f220000000a00 */
[----:B------:R-:W-:Y:S01]  /*2e90*/  IADD3.X R85, PT, PT, R85, -0x1, RZ, P3, !PT ;  /* 0xffffffff55557810 */ /* 0x000fe20001ffe4ff */
[----:B------:R-:W-:-:S05]  /*2ea0*/  IMAD.WIDE.U32 R4, R16, 0x8, R24 ;  /* 0x0000000810047825 */ /* 0x000fca00078e0018 */
[----:B------:R5:W0:Y:S01]  /*2eb0*/  F2F.BF16.F32 R27, R54 ;  /* 0x00000036001b7304 */ /* 0x000a220000202000 */
[----:B--2---:R2:W-:Y:S01]  /*2ec0*/  STG.E.64 desc[UR16][R4.64], R2 ;  /* 0x0000000204007986 */ /* 0x0045e2000c101b10 */
[----:B-1----:R-:W-:Y:S01]  /*2ed0*/  IMAD.WIDE.U32 R6, R6, 0x10000, RZ ;  /* 0x0001000006067825 */ /* 0x002fe200078e00ff */
[----:B---3--:R-:W-:-:S03]  /*2ee0*/  PRMT R29, R26, 0x5410, R29 ;  /* 0x000054101a1d7816 */ /* 0x008fc6000000001d */
[----:B-----5:R-:W-:Y:S01]  /*2ef0*/  FADD.FTZ R54, R54, R91 ;  /* 0x0000005b36367221 */ /* 0x020fe20000010000 */
[----:B------:R-:W-:-:S03]  /*2f00*/  LOP3.LUT R25, R29, R7, RZ, 0xfc, !PT ;  /* 0x000000071d197212 */ /* 0x000fc600078efcff */
[----:B------:R-:W-:Y:S01]  /*2f10*/  FADD.FTZ R55, R54, R55 ;  /* 0x0000003736377221 */ /* 0x000fe20000010000 */
[----:B0-----:R-:W-:Y:S01]  /*2f20*/  LOP3.LUT R24, R6, R27, RZ, 0xfc, !PT ;  /* 0x0000001b06187212 */ /* 0x001fe200078efcff */
[----:B------:R-:W-:Y:S01]  /*2f30*/  BAR.SYNC.DEFER_BLOCKING 0x0 ;  /* 0x0000000000007b1d */ /* 0x000fe20000010000 */
[----:B----4-:R-:W-:-:S04]  /*2f40*/  IMAD.WIDE.U32 R8, R30, UR18, R8 ;  /* 0x000000121e087c25 */ /* 0x010fc8000f8e0008 */
[----:B------:R-:W-:Y:S01]  /*2f50*/  FADD.FTZ R56, R55, R56 ;  /* 0x0000003837387221 */ /* 0x000fe20000010000 */
[----:B------:R-:W-:Y:S02]  /*2f60*/  IMAD R9, R31, UR18, R9 ;  /* 0x000000121f097c24 */ /* 0x000fe4000f8e0209 */
[----:B------:R-:W2:Y:S01]  /*2f70*/  LDC.64 R26, c[0x0][0x560] ;  /* 0x00015800ff1a7b82 */ /* 0x000ea20000000a00 */
[----:B------:R-:W-:Y:S01]  /*2f80*/  FADD.FTZ R91, R56, R59 ;  /* 0x0000003b385b7221 */ /* 0x000fe20000010000 */
[----:B------:R-:W-:-:S04]  /*2f90*/  IMAD.WIDE.U32 R8, R99, UR4, R8 ;  /* 0x0000000463087c25 */ /* 0x000fc8000f8e0008 */
[----:B------:R-:W-:Y:S01]  /*2fa0*/  IMAD R0, R99, UR5, R9 ;  /* 0x0000000563007c24 */ /* 0x000fe2000f8e0209 */
[----:B------:R-:W-:Y:S01]  /*2fb0*/  STS.64 [R71], R24 ;  /* 0x0000001847007388 */ /* 0x000fe20000000a00 */
[----:B------:R-:W-:-:S03]  /*2fc0*/  NOP ;  /* 0x0000000000007918 */ /* 0x000fc60000000000 */
[----:B------:R-:W0:Y:S01]  /*2fd0*/  LDS.64 R6, [R71] ;  /* 0x0000000047067984 */ /* 0x000e220000000a00 */
[----:B--2---:R-:W-:-:S04]  /*2fe0*/  LEA R2, P0, R8, R26, 0x1 ;  /* 0x0000001a08027211 */ /* 0x004fc800078008ff */
[----:B------:R-:W-:Y:S02]  /*2ff0*/  LEA.HI.X R3, R8, R27, R0, 0x1, P0 ;  /* 0x0000001b08037211 */ /* 0x000fe400000f0c00 */
[----:B------:R-:W-:Y:S02]  /*3000*/  ISETP.GT.AND P0, PT, R75, 0x1, PT ;  /* 0x000000014b00780c */ /* 0x000fe40003f04270 */
[----:B------:R-:W-:Y:S01]  /*3010*/  MOV R75, R60 ;  /* 0x0000003c004b7202 */ /* 0x000fe20000000f00 */
[----:B------:R-:W-:-:S05]  /*3020*/  IMAD.WIDE.U32 R2, R16, 0x8, R2 ;  /* 0x0000000810027825 */ /* 0x000fca00078e0002 */
[----:B0-----:R0:W-:Y:S05]  /*3030*/  STG.E.64 desc[UR16][R2.64], R6 ;  /* 0x0000000602007986 */ /* 0x0011ea000c101b10 */
[----:B------:R-:W-:Y:S05]  /*3040*/  @P0 BRA `(.L_x_10143) ;  /* 0xffffffd800380947 */ /* 0x000fea000383ffff */
.L_x_10119:
        /* <DEDUP_REMOVED lines=34> */
.L_x_10145:
[----:B------:R-:W-:Y:S05]  /*3270*/  BSYNC.RECONVERGENT B0 ;  /* 0x0000000000007941 */ /* 0x000fea0003800200 */
.L_x_10144:
        /* <DEDUP_REMOVED lines=26> */
.L_x_10147:
[----:B------:R-:W-:Y:S05]  /*3420*/  BSYNC.RECONVERGENT B0 ;  /* 0x0000000000007941 */ /* 0x000fea0003800200 */
.L_x_10146:
        /* <DEDUP_REMOVED lines=10> */
.L_x_10149:
        /* <DEDUP_REMOVED lines=24> */
.L_x_10148:
[----:B------:R-:W-:Y:S05]  /*3650*/  EXIT ;  /* 0x000000000000794d */ /* 0x000fea0003800000 */
.L_x_10150:
        /* <DEDUP_REMOVED lines=10> */
.L_x_10558:


//--------------------- .text._Z25selective_scan_bwd_kernelI32Selective_Scan_bwd_kernel_traitsILi32ELi4ELb1ELb0ELb1ELb1ELb1EN3c108BFloat16EfEEv12SSMParamsBwd --------------------------
	.section	.text._Z25selective_scan_bwd_kernelI32Selective_Scan_bwd_kernel_traitsILi32ELi4ELb1ELb0ELb1ELb1ELb1EN3c108BFloat16EfEEv12SSMParamsBwd,"ax",@progbits
	.align	128
        .global         _Z25selective_scan_bwd_kernelI32Selective_Scan_bwd_kernel_traitsILi32ELi4ELb1ELb0ELb1ELb1ELb1EN3c108BFloat16EfEEv12SSMParamsBwd
        .type           _Z25selective_scan_bwd_kernelI32Selective_Scan_bwd_kernel_traitsILi32ELi4ELb1ELb0ELb1ELb1ELb1EN3c108BFloat16EfEEv12SSMParamsBwd,@function
        .size           _Z25selective_scan_bwd_kernelI32Selective_Scan_bwd_kernel_traitsILi32ELi4ELb1ELb0ELb1ELb1ELb1EN3c108BFloat16EfEEv12SSMParamsBwd,(.L_x_10559 - _Z25selective_scan_bwd_kernelI32Selective_Scan_bwd_kernel_traitsILi32ELi4ELb1ELb0ELb1ELb1ELb1EN3c108BFloat16EfEEv12SSMParamsBwd)
        .other          _Z25selective_scan_bwd_kernelI32Selective_Scan_bwd_kernel_traitsILi32ELi4ELb1ELb0ELb1ELb1ELb1EN3c108BFloat16EfEEv12SSMParamsBwd,@"STO_CUDA_ENTRY STV_DEFAULT"
_Z25selective_scan_bwd_kernelI32Selective_Scan_bwd_kernel_traitsILi32ELi4ELb1ELb0ELb1ELb1ELb1EN3c108BFloat16EfEEv12SSMParamsBwd:
.text._Z25selective_scan_bwd_kernelI32Selective_Scan_bwd_kernel_traitsILi32ELi4ELb1ELb0ELb1ELb1ELb1EN3c108BFloat16EfEEv12SSMParamsBwd:
        /* <DEDUP_REMOVED lines=136> */
[----:B------:R-:W-:Y:S01]  /*0880*/  LOP3.LUT R94, R12, 0x1f, RZ, 0xc0, !PT ;  /* 0x0000001f0c5e7812 */ /* 0x000fe200078ec0ff */
[----:B------:R-:W-:Y:S01]  /*0890*/  IMAD R3, R5, UR18, R3 ;  /* 0x0000001205037c24 */ /* 0x000fe2000f8e0203 */
[----:B------:R-:W-:Y:S01]  /*08a0*/  IADD3 R5, PT, PT, R78, 0x110, RZ ;  /* 0x000001104e057810 */ /* 0x000fe20007ffe0ff */
[----:B------:R-:W-:Y:S01]  /*08b0*/  IMAD R87, R99, UR7, R11 ;  /* 0x0000000763577c24 */ /* 0x000fe2000f8e020b */
[C---:B------:R-:W-:Y:S01]  /*08c0*/  IADD3 R75, PT, PT, R12.reuse, 0x200, RZ ;  /* 0x000002000c4b7810 */ /* 0x040fe20007ffe0ff */
[----:B------:R-:W-:Y:S01]  /*08d0*/  IMAD.WIDE.U32 R2, R23, UR10, R2 ;  /* 0x0000000a17027c25 */ /* 0x000fe2000f8e0002 */
[----:B------:R-:W-:-:S03]  /*08e0*/  LEA R92, R12, UR4, 0x2 ;  /* 0x000000040c5c7c11 */ /* 0x000fc6000f8e10ff */
[----:B------:R-:W-:Y:S01]  /*08f0*/  IMAD R85, R99, UR9, R9 ;  /* 0x0000000963557c24 */ /* 0x000fe2000f8e0209 */
[----:B------:R-:W-:Y:S01]  /*0900*/  IADD3 R73, PT, PT, R3, R73, RZ ;  /* 0x0000004903497210 */ /* 0x000fe20007ffe0ff */
[----:B------:R-:W-:-:S07]  /*0910*/  IMAD R74, R12, -0xc, R5 ;  /* 0xfffffff40c4a7824 */ /* 0x000fce00078e0205 */
.L_x_10176:
[----:B------:R-:W-:Y:S01]  /*0920*/  BAR.SYNC.DEFER_BLOCKING 0x0 ;  /* 0x0000000000007b1d */ /* 0x000fe20000010000 */
[----:B0-----:R-:W-:Y:S02]  /*0930*/  MOV R4, R86 ;  /* 0x0000005600047202 */ /* 0x001fe40000000f00 */
[----:B------:R-:W-:-:S05]  /*0940*/  MOV R5, R83 ;  /* 0x0000005300057202 */ /* 0x000fca0000000f00 */
[----:B------:R-:W0:Y:S01]  /*0950*/  S2UR UR5, SR_CgaCtaId ;  /* 0x00000000000579c3 */ /* 0x000e220000008800 */
[----:B------:R-:W-:Y:S01]  /*0960*/  IMAD.WIDE.U32 R6, R12, 0x8, R4 ;  /* 0x000000080c067825 */ /* 0x000fe200078e0004 */
[----:B------:R-:W1:Y:S01]  /*0970*/  S2R R72, SR_LANEID ;  /* 0x0000000000487919 */ /* 0x000e620000000000 */
[----:B------:R-:W-:-:S05]  /*0980*/  UMOV UR4, 0x400 ;  /* 0x0000040000047882 */ /* 0x000fca0000000000 */
[----:B------:R-:W2:Y:S01]  /*0990*/  LDC.64 R28, c[0x0][0x410] ;  /* 0x00010400ff1c7b82 */ /* 0x000ea20000000a00 */
[----:B------:R-:W-:-:S07]  /*09a0*/  IADD3 R67, PT, PT, R76, -0x1, RZ ;  /* 0xffffffff4c437810 */ /* 0x000fce0007ffe0ff */
[----:B------:R-:W3:Y:S01]  /*09b0*/  LDC.64 R30, c[0x0][0x418] ;  /* 0x00010600ff1e7b82 */ /* 0x000ee20000000a00 */
[----:B------:R-:W4:Y:S01]  /*09c0*/  LDG.E.64 R6, desc[UR16][R6.64] ;  /* 0x0000001006067981 */ /* 0x000f22000c1e1b00 */
[----:B------:R-:W-:Y:S02]  /*09d0*/  MOV R4, R84 ;  /* 0x0000005400047202 */ /* 0x000fe40000000f00 */
[----:B------:R-:W-:Y:S01]  /*09e0*/  MOV R5, R81 ;  /* 0x0000005100057202 */ /* 0x000fe20000000f00 */
[----:B0-----:R-:W-:-:S03]  /*09f0*/  ULEA UR5, UR5, UR4, 0x18 ;  /* 0x0000000405057291 */ /* 0x001fc6000f8ec0ff */
[----:B------:R-:W0:Y:S01]  /*0a00*/  LDC.64 R32, c[0x0][0x488] ;  /* 0x00012200ff207b82 */ /* 0x000e220000000a00 */
[----:B------:R-:W-:Y:S02]  /*0a10*/  IMAD.WIDE.U32 R20, R12, 0x8, R4 ;  /* 0x000000080c147825 */ /* 0x000fe400078e0004 */
[----:B-1----:R-:W-:-:S05]  /*0a20*/  LEA R69, R72, UR5, 0x3 ;  /* 0x0000000548457c11 */ /* 0x002fca000f8e18ff */
[----:B----4-:R1:W-:Y:S01]  /*0a30*/  STS.64 [R69], R6 ;  /* 0x0000000645007388 */ /* 0x0103e20000000a00 */
[----:B------:R-:W-:-:S03]  /*0a40*/  NOP ;  /* 0x0000000000007918 */ /* 0x000fc60000000000 */
[----:B------:R-:W-:Y:S01]  /*0a50*/  LDS.64 R4, [R69] ;  /* 0x0000000045047984 */ /* 0x000fe20000000a00 */
[----:B------:R-:W-:Y:S06]  /*0a60*/  BAR.SYNC.DEFER_BLOCKING 0x0 ;  /* 0x0000000000007b1d */ /* 0x000fec0000010000 */
[----:B------:R-:W4:Y:S01]  /*0a70*/  LDG.E.64 R24, desc[UR16][R20.64] ;  /* 0x0000001014187981 */ /* 0x000f22000c1e1b00 */
[----:B-1----:R-:W-:Y:S02]  /*0a80*/  MOV R6, R82 ;  /* 0x0000005200067202 */ /* 0x002fe40000000f00 */
[----:B------:R-:W-:-:S03]  /*0a90*/  MOV R7, R79 ;  /* 0x0000004f00077202 */ /* 0x000fc60000000f00 */
[----:B------:R-:W-:Y:S01]  /*0aa0*/  IMAD.WIDE.U32 R26, R12, 0x8, R6 ;  /* 0x000000080c1a7825 */ /* 0x000fe200078e0006 */
[----:B----4-:R2:W-:Y:S01]  /*0ab0*/  STS.64 [R69], R24 ;  /* 0x0000001845007388 */ /* 0x0105e20000000a00 */
[----:B------:R-:W-:-:S03]  /*0ac0*/  NOP ;  /* 0x0000000000007918 */ /* 0x000fc60000000000 */
[----:B------:R-:W1:Y:S01]  /*0ad0*/  LDS.64 R34, [R69] ;  /* 0x0000000045227984 */ /* 0x000e620000000a00 */
[----:B------:R-:W-:Y:S06]  /*0ae0*/  BAR.SYNC.DEFER_BLOCKING 0x0 ;  /* 0x0000000000007b1d */ /* 0x000fec0000010000 */
[----:B------:R-:W4:Y:S01]  /*0af0*/  LDG.E.64 R26, desc[UR16][R26.64] ;  /* 0x000000101a1a7981 */ /* 0x000f22000c1e1b00 */
[----:B------:R-:W-:Y:S01]  /*0b00*/  SHF.L.U32 R22, R67, 0x7, RZ ;  /* 0x0000000743167819 */ /* 0x000fe200000006ff */
[----:B------:R-:W-:Y:S01]  /*0b10*/  HFMA2 R23, -RZ, RZ, 0, 0 ;  /* 0x00000000ff177431 */ /* 0x000fe200000001ff */
[----:B------:R-:W-:Y:S03]  /*0b20*/  BSSY.RECONVERGENT B0, `(.L_x_10152) ;  /* 0x0000038000007945 */ /* 0x000fe60003800200 */
[----:B--2---:R-:W-:-:S04]  /*0b30*/  IMAD.WIDE.U32 R24, R28, UR18, R22 ;  /* 0x000000121c187c25 */ /* 0x004fc8000f8e0016 */
[----:B------:R-:W-:Y:S01]  /*0b40*/  IMAD R25, R29, UR18, R25 ;  /* 0x000000121d197c24 */ /* 0x000fe2000f8e0219 */
[C---:B-1----:R-:W-:Y:S02]  /*0b50*/  SHF.L.U32 R29, R34.reuse, 0x10, RZ ;  /* 0x00000010221d7819 */ /* 0x042fe400000006ff */
[----:B------:R-:W-:Y:S01]  /*0b60*/  SHF.R.U64 R65, R34, 0x10, R35 ;  /* 0x0000001022417819 */ /* 0x000fe20000001223 */
[----:B---3--:R-:W-:-:S04]  /*0b70*/  IMAD.WIDE.U32 R24, R99, R30, R24 ;  /* 0x0000001e63187225 */ /* 0x008fc800078e0018 */
[----:B-----5:R-:W-:Y:S01]  /*0b80*/  FADD.FTZ R68, R29, R88 ;  /* 0x000000581d447221 */ /* 0x020fe20000010000 */
[----:B------:R-:W-:Y:S01]  /*0b90*/  SHF.L.U32 R65, R65, 0x10, RZ ;  /* 0x0000001041417819 */ /* 0x000fe200000006ff */
[----:B------:R-:W-:-:S03]  /*0ba0*/  IMAD R0, R99, R31, R25 ;  /* 0x0000001f63007224 */ /* 0x000fc600078e0219 */
[----:B------:R-:W-:Y:S01]  /*0bb0*/  FSETP.GTU.FTZ.AND P2, PT, R68, 20, PT ;  /* 0x41a000004400780b */ /* 0x000fe20003f5c000 */
[----:B------:R-:W-:-:S05]  /*0bc0*/  FADD.FTZ R65, R65, R88 ;  /* 0x0000005841417221 */ /* 0x000fca0000010000 */
[----:B------:R-:W-:Y:S01]  /*0bd0*/  FSETP.GTU.FTZ.AND P3, PT, R65, 20, PT ;  /* 0x41a000004100780b */ /* 0x000fe20003f7c000 */
[----:B----4-:R1:W-:Y:S01]  /*0be0*/  STS.64 [R69], R26 ;  /* 0x0000001a45007388 */ /* 0x0103e20000000a00 */
[----:B------:R-:W-:-:S03]  /*0bf0*/  NOP ;  /* 0x0000000000007918 */ /* 0x000fc60000000000 */
[----:B------:R2:W3:Y:S01]  /*0c00*/  LDS.64 R6, [R69] ;  /* 0x0000000045067984 */ /* 0x0004e20000000a00 */
[----:B-1----:R-:W-:Y:S02]  /*0c10*/  SHF.R.U32.HI R26, RZ, 0x10, R35 ;  /* 0x00000010ff1a7819 */ /* 0x002fe40000011623 */
[----:B------:R-:W-:Y:S02]  /*0c20*/  SHF.L.U32 R27, R35, 0x10, RZ ;  /* 0x00000010231b7819 */ /* 0x000fe400000006ff */
[----:B------:R-:W-:Y:S02]  /*0c30*/  SHF.L.U32 R25, R26, 0x10, RZ ;  /* 0x000000101a197819 */ /* 0x000fe400000006ff */
[C---:B0-----:R-:W-:Y:S01]  /*0c40*/  LEA R26, P0, R24.reuse, R32, 0x1 ;  /* 0x00000020181a7211 */ /* 0x041fe200078008ff */
[--C-:B------:R-:W-:Y:S02]  /*0c50*/  FADD.FTZ R66, R27, R88.reuse ;  /* 0x000000581b427221 */ /* 0x100fe40000010000 */
[----:B------:R-:W-:Y:S01]  /*0c60*/  FADD.FTZ R64, R25, R88 ;  /* 0x0000005819407221 */ /* 0x000fe20000010000 */
[----:B------:R-:W-:-:S02]  /*0c70*/  LEA.HI.X R27, R24, R33, R0, 0x1, P0 ;  /* 0x00000021181b7211 */ /* 0x000fc400000f0c00 */
[----:B------:R-:W-:Y:S02]  /*0c80*/  FSETP.GTU.FTZ.AND P0, PT, R66, 20, PT ;  /* 0x41a000004200780b */ /* 0x000fe40003f1c000 */
[----:B------:R-:W-:Y:S01]  /*0c90*/  FSETP.GTU.FTZ.AND P1, PT, R64, 20, PT ;  /* 0x41a000004000780b */ /* 0x000fe20003f3c000 */
[----:B------:R-:W-:Y:S01]  /*0ca0*/  IMAD.WIDE.U32 R24, R12, 0x8, R26 ;  /* 0x000000080c187825 */ /* 0x000fe200078e001a */
[----:B--2---:R-:W-:Y:S11]  /*0cb0*/  @P2 BRA `(.L_x_10153) ;  /* 0x0000000000782947 */ /* 0x004ff60003800000 */
        /* <DEDUP_REMOVED lines=30> */
.L_x_10153:
[----:B------:R-:W-:Y:S05]  /*0ea0*/  BSYNC.RECONVERGENT B0 ;  /* 0x0000000000007941 */ /* 0x000fea0003800200 */
.L_x_10152:
        /* <DEDUP_REMOVED lines=32> */
.L_x_10155:
[----:B------:R-:W-:Y:S05]  /*10b0*/  BSYNC.RECONVERGENT B0 ;  /* 0x0000000000007941 */ /* 0x000fea0003800200 */
.L_x_10154:
        /* <DEDUP_REMOVED lines=32> */
.L_x_10157:
[----:B------:R-:W-:Y:S05]  /*12c0*/  BSYNC.RECONVERGENT B0 ;  /* 0x0000000000007941 */ /* 0x000fea0003800200 */
.L_x_10156:
        /* <DEDUP_REMOVED lines=32> */
.L_x_10159:
[----:B------:R-:W-:Y:S05]  /*14d0*/  BSYNC.RECONVERGENT B0 ;  /* 0x0000000000007941 */ /* 0x000fea0003800200 */
.L_x_10158:
[----:B------:R-:W-:Y:S08]  /*14e0*/  BAR.SYNC.DEFER_BLOCKING 0x0 ;  /* 0x0000000000007b1d */ /* 0x000ff00000010000 */
[----:B------:R-:W0:Y:S08]  /*14f0*/  LDC.64 R30, c[0x0][0x420] ;  /* 0x00010800ff1e7b82 */ /* 0x000e300000000a00 */
[----:B------:R-:W1:Y:S08]  /*1500*/  LDC.64 R32, c[0x0][0x428] ;  /* 0x00010a00ff207b82 */ /* 0x000e700000000a00 */
[----:B------:R-:W2:Y:S01]  /*1510*/  LDC.64 R34, c[0x0][0x478] ;  /* 0x00011e00ff227b82 */ /* 0x000ea20000000a00 */
[--C-:B---3--:R-:W-:Y:S01]  /*1520*/  SHF.R.U64 R63, R6, 0x10, R7.reuse ;  /* 0x00000010063f7819 */ /* 0x108fe20000001207 */
[----:B------:R-:W3:Y:S01]  /*1530*/  LDG.E.64 R26, desc[UR16][R24.64] ;  /* 0x00000010181a7981 */ /* 0x000ee2000c1e1b00 */
[----:B------:R-:W-:Y:S01]  /*1540*/  SHF.R.U32.HI R60, RZ, 0x10, R7 ;  /* 0x00000010ff3c7819 */ /* 0x000fe20000011607 */
[----:B------:R-:W4:Y:S01]  /*1550*/  LDCU.64 UR6, c[0x0][0x510] ;  /* 0x0000a200ff0677ac */ /* 0x000f220008000a00 */
[----:B0-----:R-:W-:Y:S01]  /*1560*/  IMAD.WIDE.U32 R28, R30, UR18, R22 ;  /* 0x000000121e1c7c25 */ /* 0x001fe2000f8e0016 */
[----:B------:R-:W0:Y:S03]  /*1570*/  LDCU.64 UR8, c[0x0][0x490] ;  /* 0x00009200ff0877ac */ /* 0x000e260008000a00 */
[----:B------:R-:W-:-:S02]  /*1580*/  IMAD R29, R31, UR18, R29 ;  /* 0x000000121f1d7c24 */ /* 0x000fc4000f8e021d */
[----:B-1----:R-:W-:-:S04]  /*1590*/  IMAD.WIDE.U32 R28, R99, R32, R28 ;  /* 0x00000020631c7225 */ /* 0x002fc800078e001c */
[----:B------:R-:W-:Y:S01]  /*15a0*/  IMAD R0, R99, R33, R29 ;  /* 0x0000002163007224 */ /* 0x000fe200078e021d */
[----:B--2---:R-:W-:-:S04]  /*15b0*/  LEA R30, P0, R28, R34, 0x1 ;  /* 0x000000221c1e7211 */ /* 0x004fc800078008ff */
[----:B------:R-:W-:-:S03]  /*15c0*/  LEA.HI.X R31, R28, R35, R0, 0x1, P0 ;  /* 0x000000231c1f7211 */ /* 0x000fc600000f0c00 */
[----:B------:R-:W-:Y:S01]  /*15d0*/  IMAD.WIDE.U32 R30, R12, 0x8, R30 ;  /* 0x000000080c1e7825 */ /* 0x000fe200078e001e */
[----:B---3--:R-:W-:Y:S01]  /*15e0*/  STS.64 [R69], R26 ;  /* 0x0000001a45007388 */ /* 0x008fe20000000a00 */
[----:B------:R-:W-:-:S03]  /*15f0*/  NOP ;  /* 0x0000000000007918 */ /* 0x000fc60000000000 */
[----:B------:R-:W1:Y:S01]  /*1600*/  LDS.64 R34, [R69] ;  /* 0x0000000045227984 */ /* 0x000e620000000a00 */
[----:B------:R-:W-:Y:S06]  /*1610*/  BAR.SYNC.DEFER_BLOCKING 0x0 ;  /* 0x0000000000007b1d */ /* 0x000fec0000010000 */
[----:B------:R-:W2:Y:S01]  /*1620*/  LDG.E.64 R30, desc[UR16][R30.64] ;  /* 0x000000101e1e7981 */ /* 0x000ea2000c1e1b00 */
[----:B------:R-:W-:Y:S01]  /*1630*/  SHF.L.U32 R60, R60, 0x10, RZ ;  /* 0x000000103c3c7819 */ /* 0x000fe200000006ff */
[----:B0-----:R-:W-:Y:S01]  /*1640*/  UISETP.NE.U32.AND UP0, UPT, UR8, URZ, UPT ;  /* 0x000000ff0800728c */ /* 0x001fe2000bf05070 */
[----:B------:R-:W-:-:S03]  /*1650*/  SHF.L.U32 R63, R63, 0x10, RZ ;  /* 0x000000103f3f7819 */ /* 0x000fc600000006ff */
[----:B------:R-:W-:Y:S01]  /*1660*/  UISETP.NE.AND.EX UP0, UPT, UR9, URZ, UPT, UP0 ;  /* 0x000000ff0900728c */ /* 0x000fe2000bf05300 */
[----:B-1----:R-:W-:Y:S02]  /*1670*/  SHF.L.U32 R28, R35, 0x10, RZ ;  /* 0x00000010231c7819 */ /* 0x002fe400000006ff */
[--C-:B------:R-:W-:Y:S02]  /*1680*/  SHF.R.U32.HI R29, RZ, 0x10, R35.reuse ;  /* 0x00000010ff1d7819 */ /* 0x100fe40000011623 */
[----:B------:R-:W-:Y:S01]  /*1690*/  SHF.R.U64 R0, R34, 0x10, R35 ;  /* 0x0000001022007819 */ /* 0x000fe20000001223 */
[----:B------:R-:W-:Y:S01]  /*16a0*/  FMUL.FTZ R33, R28, -1.4426950216293334961 ;  /* 0xbfb8aa3b1c217820 */ /* 0x000fe20000410000 */
[----:B------:R-:W-:Y:S02]  /*16b0*/  SHF.L.U32 R29, R29, 0x10, RZ ;  /* 0x000000101d1d7819 */ /* 0x000fe400000006ff */
[----:B------:R-:W-:Y:S02]  /*16c0*/  SHF.L.U32 R0, R0, 0x10, RZ ;  /* 0x0000001000007819 */ /* 0x000fe400000006ff */
[----:B------:R-:W-:Y:S01]  /*16d0*/  SHF.L.U32 R32, R34, 0x10, RZ ;  /* 0x0000001022207819 */ /* 0x000fe200000006ff */
[----:B------:R-:W0:Y:S01]  /*16e0*/  MUFU.EX2 R33, R33 ;  /* 0x0000002100217308 */ /* 0x000e220000000800 */
[----:B------:R-:W-:Y:S01]  /*16f0*/  FMUL.FTZ R36, R29, -1.4426950216293334961 ;  /* 0xbfb8aa3b1d247820 */ /* 0x000fe20000410000 */
[----:B------:R-:W-:-:S02]  /*1700*/  FMUL.FTZ R27, R0, -1.4426950216293334961 ;  /* 0xbfb8aa3b001b7820 */ /* 0x000fc40000410000 */
[----:B------:R-:W-:-:S03]  /*1710*/  FMUL.FTZ R26, R32, -1.4426950216293334961 ;  /* 0xbfb8aa3b201a7820 */ /* 0x000fc60000410000 */
[----:B------:R-:W1:Y:S04]  /*1720*/  MUFU.EX2 R36, R36 ;  /* 0x0000002400247308 */ /* 0x000e680000000800 */
[----:B------:R-:W3:Y:S01]  /*1730*/  MUFU.EX2 R27, R27 ;  /* 0x0000001b001b7308 */ /* 0x000ee20000000800 */
[----:B0-----:R-:W-:-:S03]  /*1740*/  FADD.FTZ R35, R33, 1 ;  /* 0x3f80000021237421 */ /* 0x001fc60000010000 */
[----:B------:R-:W0:Y:S04]  /*1750*/  MUFU.EX2 R26, R26 ;  /* 0x0000001a001a7308 */ /* 0x000e280000000800 */
[----:B------:R-:W5:Y:S01]  /*1760*/  MUFU.RCP R35, R35 ;  /* 0x0000002300237308 */ /* 0x000f620000001000 */
[----:B-1----:R-:W-:Y:S01]  /*1770*/  FADD.FTZ R34, R36, 1 ;  /* 0x3f80000024227421 */ /* 0x002fe20000010000 */
[----:B---3--:R-:W-:-:S06]  /*1780*/  FADD.FTZ R37, R27, 1 ;  /* 0x3f8000001b257421 */ /* 0x008fcc0000010000 */
[----:B------:R-:W1:Y:S01]  /*1790*/  MUFU.RCP R34, R34 ;  /* 0x0000002200227308 */ /* 0x000e620000001000 */
[----:B0-----:R-:W-:-:S07]  /*17a0*/  FADD.FTZ R26, R26, 1 ;  /* 0x3f8000001a1a7421 */ /* 0x001fce0000010000 */
[----:B------:R-:W0:Y:S08]  /*17b0*/  MUFU.RCP R37, R37 ;  /* 0x0000002500257308 */ /* 0x000e300000001000 */
[----:B------:R3:W4:Y:S01]  /*17c0*/  MUFU.RCP R43, R26 ;  /* 0x0000001a002b7308 */ /* 0x0007220000001000 */
[----:B--2---:R2:W-:Y:S01]  /*17d0*/  STS.64 [R69], R30 ;  /* 0x0000001e45007388 */ /* 0x0045e20000000a00 */
[----:B------:R-:W-:-:S03]  /*17e0*/  NOP ;  /* 0x0000000000007918 */ /* 0x000fc60000000000 */
[----:B------:R-:W1:Y:S01]  /*17f0*/  LDS.64 R24, [R69] ;  /* 0x0000000045187984 */ /* 0x000e620000000a00 */
[----:B--2---:R-:W-:Y:S01]  /*1800*/  SHF.L.U32 R31, R7, 0x10, RZ ;  /* 0x00000010071f7819 */ /* 0x004fe200000006ff */
[----:B-----5:R-:W-:-:S04]  /*1810*/  FADD.FTZ R7, -R35, 1 ;  /* 0x3f80000023077421 */ /* 0x020fc80000010100 */
[C---:B------:R-:W-:Y:S01]  /*1820*/  FFMA.FTZ R7, R28.reuse, R7, 1 ;  /* 0x3f8000001c077423 */ /* 0x040fe20000010007 */
[----:B------:R-:W-:-:S04]  /*1830*/  FMUL.FTZ R28, R28, R35 ;  /* 0x000000231c1c7220 */ /* 0x000fc80000410000 */
[----:B------:R-:W-:Y:S01]  /*1840*/  FMUL.FTZ R62, R31, R28 ;  /* 0x0000001c1f3e7220 */ /* 0x000fe20000410000 */
[----:B-1----:R-:W-:Y:S02]  /*1850*/  SHF.L.U32 R30, R25, 0x10, RZ ;  /* 0x00000010191e7819 */ /* 0x002fe400000006ff */
[--C-:B------:R-:W-:Y:S02]  /*1860*/  SHF.R.U32.HI R33, RZ, 0x10, R25.reuse ;  /* 0x00000010ff217819 */ /* 0x100fe40000011619 */
[----:B------:R-:W-:Y:S01]  /*1870*/  SHF.R.U64 R44, R24, 0x10, R25 ;  /* 0x00000010182c7819 */ /* 0x000fe20000001219 */
[----:B------:R-:W-:Y:S01]  /*1880*/  FMUL.FTZ R36, R31, R30 ;  /* 0x0000001e1f247220 */ /* 0x000fe20000410000 */
[----:B------:R-:W-:Y:S02]  /*1890*/  SHF.L.U32 R33, R33, 0x10, RZ ;  /* 0x0000001021217819 */ /* 0x000fe400000006ff */
[----:B------:R-:W-:Y:S01]  /*18a0*/  SHF.L.U32 R44, R44, 0x10, RZ ;  /* 0x000000102c2c7819 */ /* 0x000fe200000006ff */
[----:B------:R-:W-:Y:S01]  /*18b0*/  FMUL.FTZ R36, R35, R36 ;  /* 0x0000002423247220 */ /* 0x000fe20000410000 */
[----:B------:R-:W-:-:S03]  /*18c0*/  SHF.L.U32 R42, R24, 0x10, RZ ;  /* 0x00000010182a7819 */ /* 0x000fc600000006ff */
[----:B------:R-:W-:Y:S01]  /*18d0*/  FMUL.FTZ R27, R36, R7 ;  /* 0x00000007241b7220 */ /* 0x000fe20000410000 */
[----:B------:R-:W-:Y:S01]  /*18e0*/  FADD.FTZ R36, -R34, 1 ;  /* 0x3f80000022247421 */ /* 0x000fe20000010100 */
[----:B------:R-:W-:Y:S01]  /*18f0*/  FMUL.FTZ R7, R60, R33 ;  /* 0x000000213c077220 */ /* 0x000fe20000410000 */
[----:B---3--:R-:W-:Y:S02]  /*1900*/  FMUL.FTZ R26, R63, R44 ;  /* 0x0000002c3f1a7220 */ /* 0x008fe40000410000 */
[----:B------:R-:W-:Y:S01]  /*1910*/  FFMA.FTZ R36, R29, R36, 1 ;  /* 0x3f8000001d247423 */ /* 0x000fe20000010024 */
[----:B------:R-:W-:Y:S01]  /*1920*/  FMUL.FTZ R7, R34, R7 ;  /* 0x0000000722077220 */ /* 0x000fe20000410000 */
[----:B0-----:R-:W-:Y:S01]  /*1930*/  FMUL.FTZ R26, R37, R26 ;  /* 0x0000001a251a7220 */ /* 0x001fe20000410000 */
[----:B------:R-:W-:Y:S01]  /*1940*/  F2F.BF16.F32 R27, R27 ;  /* 0x0000001b001b7304 */ /* 0x000fe20000202000 */
[----:B------:R-:W-:Y:S01]  /*1950*/  FMUL.FTZ R34, R29, R34 ;  /* 0x000000221d227220 */ /* 0x000fe20000410000 */
[----:B------:R-:W-:Y:S01]  /*1960*/  FMUL.FTZ R39, R7, R36 ;  /* 0x0000002407277220 */ /* 0x000fe20000410000 */
[----:B------:R-:W-:Y:S01]  /*1970*/  FADD.FTZ R7, -R37, 1 ;  /* 0x3f80000025077421 */ /* 0x000fe20000010100 */
[----:B------:R-:W-:-:S03]  /*1980*/  SHF.L.U32 R36, R6, 0x10, RZ ;  /* 0x0000001006247819 */ /* 0x000fc600000006ff */
[----:B------:R-:W-:Y:S01]  /*1990*/  FFMA.FTZ R25, R0, R7, 1 ;  /* 0x3f80000000197423 */ /* 0x000fe20000010007 */
[C---:B----4-:R-:W-:Y:S01]  /*19a0*/  FADD.FTZ R7, -R43.reuse, 1 ;  /* 0x3f8000002b077421 */ /* 0x050fe20000010100 */
[----:B------:R-:W-:Y:S01]  /*19b0*/  FMUL.FTZ R6, R36, R42 ;  /* 0x0000002a24067220 */ /* 0x000fe20000410000 */
[----:B------:R-:W0:Y:S01]  /*19c0*/  F2F.BF16.F32 R24, R39 ;  /* 0x0000002700187304 */ /* 0x000e220000202000 */
[----:B------:R-:W-:Y:S01]  /*19d0*/  FMUL.FTZ R25, R26, R25 ;  /* 0x000000191a197220 */ /* 0x000fe20000410000 */
[C---:B------:R-:W-:Y:S01]  /*19e0*/  FFMA.FTZ R7, R32.reuse, R7, 1 ;  /* 0x3f80000020077423 */ /* 0x040fe20000010007 */
[----:B------:R-:W-:Y:S01]  /*19f0*/  FMUL.FTZ R6, R43, R6 ;  /* 0x000000062b067220 */ /* 0x000fe20000410000 */
[----:B------:R-:W-:Y:S01]  /*1a00*/  FMUL.FTZ R43, R32, R43 ;  /* 0x0000002b202b7220 */ /* 0x000fe20000410000 */
[----:B------:R-:W-:Y:S02]  /*1a10*/  FMUL.FTZ R32, R0, R37 ;  /* 0x0000002500207220 */ /* 0x000fe40000410000 */
[----:B------:R-:W-:Y:S01]  /*1a20*/  FMUL.FTZ R38, R6, R7 ;  /* 0x0000000706267220 */ /* 0x000fe20000410000 */
[----:B------:R-:W1:Y:S01]  /*1a30*/  F2F.BF16.F32 R25, R25 ;  /* 0x0000001900197304 */ /* 0x000e620000202000 */
[----:B------:R-:W-:Y:S01]  /*1a40*/  FMUL.FTZ R0, R36, R43 ;  /* 0x0000002b24007220 */ /* 0x000fe20000410000 */
[----:B0-----:R-:W-:-:S06]  /*1a50*/  PRMT R41, R27, 0x5410, R24 ;  /* 0x000054101b297816 */ /* 0x001fcc0000000018 */
[----:B------:R-:W0:Y:S01]  /*1a60*/  F2F.BF16.F32 R45, R38 ;  /* 0x00000026002d7304 */ /* 0x000e220000202000 */
[----:B------:R-:W2:Y:S01]  /*1a70*/  LDC.64 R26, c[0x0][0x508] ;  /* 0x00014200ff1a7b82 */ /* 0x000ea20000000a00 */
[----:B-1----:R-:W-:-:S07]  /*1a80*/  IMAD.WIDE.U32 R6, R25, 0x10000, RZ ;  /* 0x0001000019067825 */ /* 0x002fce00078e00ff */
[----:B------:R-:W1:Y:S01]  /*1a90*/  LDC.64 R24, c[0x0][0x558] ;  /* 0x00015600ff187b82 */ /* 0x000e620000000a00 */
[----:B------:R-:W-:Y:S02]  /*1aa0*/  LOP3.LUT R41, R41, R7, RZ, 0xfc, !PT ;  /* 0x0000000729297212 */ /* 0x000fe400078efcff */
[----:B0-----:R-:W-:-:S05]  /*1ab0*/  LOP3.LUT R40, R6, R45, RZ, 0xfc, !PT ;  /* 0x0000002d06287212 */ /* 0x001fca00078efcff */
[----:B------:R-:W-:Y:S01]  /*1ac0*/  BAR.SYNC.DEFER_BLOCKING 0x0 ;  /* 0x0000000000007b1d */ /* 0x000fe20000010000 */
[----:B--2---:R-:W-:-:S04]  /*1ad0*/  IMAD.WIDE.U32 R38, R26, UR18, R22 ;  /* 0x000000121a267c25 */ /* 0x004fc8000f8e0016 */
[----:B------:R-:W-:Y:S02]  /*1ae0*/  IMAD R39, R27, UR18, R39 ;  /* 0x000000121b277c24 */ /* 0x000fe4000f8e0227 */
[----:B------:R-:W-:-:S04]  /*1af0*/  IMAD.WIDE.U32 R26, R99, UR6, R38 ;  /* 0x00000006631a7c25 */ /* 0x000fc8000f8e0026 */
[----:B------:R-:W-:Y:S01]  /*1b00*/  IMAD R27, R99, UR7, R27 ;  /* 0x00000007631b7c24 */ /* 0x000fe2000f8e021b */
[----:B-1----:R-:W-:Y:S01]  /*1b10*/  LEA R24, P0, R26, R24, 0x1 ;  /* 0x000000181a187211 */ /* 0x002fe200078008ff */
[----:B------:R-:W-:Y:S01]  /*1b20*/  STS.64 [R69], R40 ;  /* 0x0000002845007388 */ /* 0x000fe20000000a00 */
[----:B------:R-:W-:-:S03]  /*1b30*/  NOP ;  /* 0x0000000000007918 */ /* 0x000fc60000000000 */
[----:B------:R-:W0:Y:S01]  /*1b40*/  LDS.64 R6, [R69] ;  /* 0x0000000045067984 */ /* 0x000e220000000a00 */
[----:B------:R-:W-:-:S03]  /*1b50*/  LEA.HI.X R25, R26, R25, R27, 0x1, P0 ;  /* 0x000000191a197211 */ /* 0x000fc600000f0c1b */
[----:B------:R-:W-:-:S05]  /*1b60*/  IMAD.WIDE.U32 R24, R12, 0x8, R24 ;  /* 0x000000080c187825 */ /* 0x000fca00078e0018 */
[----:B0-----:R0:W-:Y:S01]  /*1b70*/  STG.E.64 desc[UR16][R24.64], R6 ;  /* 0x0000000618007986 */ /* 0x0011e2000c101b10 */
        /* <DEDUP_REMOVED lines=8> */
[----:B------:R-:W-:Y:S01]  /*1c00*/  F2F.BF16.F32 R28, R28 ;  /* 0x0000001c001c7304 */ /* 0x000fe20000202000 */
[----:B0-----:R-:W-:-:S07]  /*1c10*/  IMAD.WIDE.U32 R6, R6, 0x10000, RZ ;  /* 0x0001000006067825 */ /* 0x001fce00078e00ff */
[----:B------:R-:W0:Y:S08]  /*1c20*/  F2F.BF16.F32 R33, R33 ;  /* 0x0000002100217304 */ /* 0x000e300000202000 */
[----:B------:R-:W2:Y:S01]  /*1c30*/  F2F.BF16.F32 R25, R42 ;  /* 0x0000002a00197304 */ /* 0x000ea20000202000 */
[----:B0-----:R-:W-:Y:S02]  /*1c40*/  PRMT R27, R28, 0x5410, R33 ;  /* 0x000054101c1b7816 */ /* 0x001fe40000000021 */
[----:B------:R-:W0:Y:S02]  /*1c50*/  LDC.64 R28, c[0x0][0x438] ;  /* 0x00010e00ff1c7b82 */ /* 0x000e240000000a00 */
[----:B------:R-:W-:-:S02]  /*1c60*/  LOP3.LUT R27, R27, R7, RZ, 0xfc, !PT ;  /* 0x000000071b1b7212 */ /* 0x000fc400078efcff */
[----:B--2---:R-:W-:Y:S01]  /*1c70*/  LOP3.LUT R26, R6, R25, RZ, 0xfc, !PT ;  /* 0x00000019061a7212 */ /* 0x004fe200078efcff */
[----:B-1----:R-:W-:-:S04]  /*1c80*/  IMAD.WIDE.U32 R24, R30, UR18, R22 ;  /* 0x000000121e187c25 */ /* 0x002fc8000f8e0016 */
[----:B------:R-:W-:Y:S01]  /*1c90*/  STS.64 [R69], R26 ;  /* 0x0000001a45007388 */ /* 0x000fe20000000a00 */
[----:B------:R-:W-:-:S03]  /*1ca0*/  NOP ;  /* 0x0000000000007918 */ /* 0x000fc60000000000 */
[----:B------:R-:W1:Y:S01]  /*1cb0*/  LDS.64 R6, [R69] ;  /* 0x0000000045067984 */ /* 0x000e620000000a00 */
[----:B------:R-:W-:Y:S02]  /*1cc0*/  IMAD R25, R31, UR18, R25 ;  /* 0x000000121f197c24 */ /* 0x000fe4000f8e0219 */
[----:B0-----:R-:W-:-:S04]  /*1cd0*/  IMAD.WIDE.U32 R24, R99, R28, R24 ;  /* 0x0000001c63187225 */ /* 0x001fc800078e0018 */
[----:B------:R-:W-:Y:S01]  /*1ce0*/  IMAD R25, R99, R29, R25 ;  /* 0x0000001d63197224 */ /* 0x000fe200078e0219 */
[----:B------:R-:W-:-:S04]  /*1cf0*/  LEA R28, P0, R24, UR8, 0x1 ;  /* 0x00000008181c7c11 */ /* 0x000fc8000f8008ff */
[----:B------:R-:W-:-:S03]  /*1d00*/  LEA.HI.X R29, R24, UR9, R25, 0x1, P0 ;  /* 0x00000009181d7c11 */ /* 0x000fc600080f0c19 */
[----:B------:R-:W-:-:S05]  /*1d10*/  IMAD.WIDE.U32 R24, R12, 0x8, R28 ;  /* 0x000000080c187825 */ /* 0x000fca00078e001c */
[----:B-1----:R1:W-:Y:S02]  /*1d20*/  STG.E.64 desc[UR16][R24.64], R6 ;  /* 0x0000000618007986 */ /* 0x0023e4000c101b10 */
.L_x_10160:
[----:B------:R-:W2:Y:S01]  /*1d30*/  LDCU UR4, c[0x0][0x38c] ;  /* 0x00007180ff0477ac */ /* 0x000ea20008000800 */
[C---:B------:R-:W-:Y:S01]  /*1d40*/  SHF.L.U32 R61, R4.reuse, 0x10, RZ ;  /* 0x00000010043d7819 */ /* 0x040fe200000006ff */
[----:B------:R-:W-:Y:S01]  /*1d50*/  FMUL.FTZ R63, R63, R32 ;  /* 0x000000203f3f7220 */ /* 0x000fe20000410000 */
[----:B------:R-:W-:Y:S01]  /*1d60*/  SHF.R.U64 R58, R4, 0x10, R5 ;  /* 0x00000010043a7819 */ /* 0x000fe20000001205 */
[----:B------:R-:W-:Y:S01]  /*1d70*/  FMUL.FTZ R60, R60, R34 ;  /* 0x000000223c3c7220 */ /* 0x000fe20000410000 */
[----:B------:R-:W-:Y:S01]  /*1d80*/  SHF.L.U32 R59, R5, 0x10, RZ ;  /* 0x00000010053b7819 */ /* 0x000fe200000006ff */
[----:B------:R-:W-:Y:S01]  /*1d90*/  FFMA.FTZ R4, R0, R61, R91 ;  /* 0x0000003d00047223 */ /* 0x000fe2000001005b */
[----:B------:R-:W-:Y:S02]  /*1da0*/  SHF.L.U32 R58, R58, 0x10, RZ ;  /* 0x000000103a3a7819 */ /* 0x000fe400000006ff */
[----:B------:R-:W-:Y:S02]  /*1db0*/  CS2R R56, SRZ ;  /* 0x0000000000387805 */ /* 0x000fe4000001ff00 */
[----:B------:R-:W-:-:S02]  /*1dc0*/  SHF.R.U32.HI R53, RZ, 0x10, R5 ;  /* 0x00000010ff357819 */ /* 0x000fc40000011605 */
[----:B------:R-:W-:Y:S01]  /*1dd0*/  CS2R R54, SRZ ;  /* 0x0000000000367805 */ /* 0x000fe2000001ff00 */
[-C--:B------:R-:W-:Y:S01]  /*1de0*/  FMUL.FTZ R52, R0, R97.reuse ;  /* 0x0000006100347220 */ /* 0x080fe20000410000 */
[----:B------:R-:W-:Y:S01]  /*1df0*/  FFMA.FTZ R5, R63, R58, R4 ;  /* 0x0000003a3f057223 */ /* 0x000fe20000010004 */
[----:B------:R-:W-:Y:S01]  /*1e00*/  SHF.L.U32 R53, R53, 0x10, RZ ;  /* 0x0000001035357819 */ /* 0x000fe200000006ff */
[CC--:B------:R-:W-:Y:S01]  /*1e10*/  FMUL.FTZ R51, R62.reuse, R97.reuse ;  /* 0x000000613e337220 */ /* 0x0c0fe20000410000 */
[----:B------:R-:W-:Y:S01]  /*1e20*/  FMUL.FTZ R50, R63, R97 ;  /* 0x000000613f327220 */ /* 0x000fe20000410000 */
[----:B------:R-:W-:Y:S01]  /*1e30*/  FFMA.FTZ R5, R62, R59, R5 ;  /* 0x0000003b3e057223 */ /* 0x000fe20000010005 */
[C---:B------:R-:W-:Y:S01]  /*1e40*/  FMUL.FTZ R49, R60.reuse, R97 ;  /* 0x000000613c317220 */ /* 0x040fe20000410000 */
[----:B--2---:R-:W-:Y:S02]  /*1e50*/  UISETP.GE.AND UP0, UPT, UR4, 0x1, UPT ;  /* 0x000000010400788c */ /* 0x004fe4000bf06270 */
[----:B------:R-:W-:Y:S01]  /*1e60*/  FFMA.FTZ R91, R60, R53, R5 ;  /* 0x000000353c5b7223 */ /* 0x000fe20000010005 */
[----:B------:R-:W-:Y:S06]  /*1e70*/  BAR.SYNC.DEFER_BLOCKING 0x0 ;  /* 0x0000000000007b1d */ /* 0x000fec0000010000 */
[----:B------:R-:W-:Y:S05]  /*1e80*/  BRA.U !UP0, `(.L_x_10161) ;  /* 0x0000001508147547 */ /* 0x000fea000b800000 */
[----:B01----:R-:W0:Y:S01]  /*1e90*/  LDC.64 R24, c[0x0][0x440] ;  /* 0x00011000ff187b82 */ /* 0x003e220000000a00 */
[----:B------:R-:W-:Y:S01]  /*1ea0*/  MOV R4, R80 ;  /* 0x0000005000047202 */ /* 0x000fe20000000f00 */
[----:B------:R-:W-:Y:S01]  /*1eb0*/  HFMA2 R57, -RZ, RZ, 0, 0 ;  /* 0x00000000ff397431 */ /* 0x000fe200000001ff */
[----:B------:R-:W-:Y:S01]  /*1ec0*/  MOV R5, R77 ;  /* 0x0000004d00057202 */ /* 0x000fe20000000f00 */
[----:B------:R-:W-:Y:S01]  /*1ed0*/  FMUL.FTZ R47, R61, R68 ;  /* 0x000000443d2f7220 */ /* 0x000fe20000410000 */
[----:B------:R-:W-:Y:S01]  /*1ee0*/  ISETP.NE.AND P0, PT, R76, 0x1, PT ;  /* 0x000000014c00780c */ /* 0x000fe20003f05270 */
[----:B------:R-:W-:Y:S01]  /*1ef0*/  FMUL.FTZ R46, R58, R65 ;  /* 0x000000413a2e7220 */ /* 0x000fe20000410000 */
[----:B------:R-:W-:Y:S01]  /*1f00*/  SHF.L.U32 R98, R67, 0x8, RZ ;  /* 0x0000000843627819 */ /* 0x000fe200000006ff */
[----:B------:R-:W1:Y:S01]  /*1f10*/  LDC.64 R26, c[0x0][0x448] ;  /* 0x00011200ff1a7b82 */ /* 0x000e620000000a00 */
[----:B------:R-:W-:Y:S01]  /*1f20*/  SHF.L.U32 R96, R76, 0x8, RZ ;  /* 0x000000084c607819 */ /* 0x000fe200000006ff */
[----:B------:R-:W-:Y:S01]  /*1f30*/  FMUL.FTZ R45, R59, R66 ;  /* 0x000000423b2d7220 */ /* 0x000fe20000410000 */
[----:B------:R-:W-:Y:S01]  /*1f40*/  IADD3 R34, P2, PT, R22, R2, RZ ;  /* 0x0000000216227210 */ /* 0x000fe20007f5e0ff */
[----:B------:R-:W-:Y:S01]  /*1f50*/  FMUL.FTZ R44, R53, R64 ;  /* 0x00000040352c7220 */ /* 0x000fe20000410000 */
[C---:B------:R-:W-:Y:S01]  /*1f60*/  ISETP.NE.AND P1, PT, R12.reuse, RZ, PT ;  /* 0x000000ff0c00720c */ /* 0x040fe20003f25270 */
[----:B------:R-:W-:Y:S01]  /*1f70*/  IMAD.WIDE.U32 R36, R12, 0x8, R4 ;  /* 0x000000080c247825 */ /* 0x000fe200078e0004 */
[----:B------:R-:W-:Y:S01]  /*1f80*/  IADD3 R48, PT, PT, R76, -0x2, RZ ;  /* 0xfffffffe4c307810 */ /* 0x000fe20007ffe0ff */
[----:B------:R-:W2:Y:S01]  /*1f90*/  LDC.64 R70, c[0x0][0x3e0] ;  /* 0x0000f800ff467b82 */ /* 0x000ea20000000a00 */
[----:B------:R-:W-:Y:S01]  /*1fa0*/  IADD3 R90, PT, PT, R22, R12, RZ ;  /* 0x0000000c165a7210 */ /* 0x000fe20007ffe0ff */
[----:B------:R-:W3:Y:S01]  /*1fb0*/  LDCU UR10, c[0x0][0x394] ;  /* 0x00007280ff0a77ac */ /* 0x000ee20008000800 */
[----:B------:R-:W-:-:S02]  /*1fc0*/  ISETP.EQ.AND P0, PT, R12, RZ, P0 ;  /* 0x000000ff0c00720c */ /* 0x000fc40000702270 */
[----:B------:R-:W-:Y:S01]  /*1fd0*/  LOP3.LUT R98, R98, 0x100, RZ, 0xc0, !PT ;  /* 0x0000010062627812 */ /* 0x000fe200078ec0ff */
[----:B------:R-:W4:Y:S01]  /*1fe0*/  LDCU UR11, c[0x0][0x38c] ;  /* 0x00007180ff0b77ac */ /* 0x000f220008000800 */
[----:B------:R-:W-:Y:S01]  /*1ff0*/  LOP3.LUT R96, R96, 0x100, RZ, 0xc0, !PT ;  /* 0x0000010060607812 */ /* 0x000fe200078ec0ff */
[----:B------:R-:W0:Y:S01]  /*2000*/  LDC.64 R28, c[0x0][0x3c0] ;  /* 0x0000f000ff1c7b82 */ /* 0x000e220000000a00 */
[----:B------:R-:W-:Y:S01]  /*2010*/  IADD3.X R35, PT, PT, RZ, R73, RZ, P2, !PT ;  /* 0x00000049ff237210 */ /* 0x000fe200017fe4ff */
[----:B------:R-:W0:Y:S01]  /*2020*/  LDCU UR7, c[0x0][0x388] ;  /* 0x00007100ff0777ac */ /* 0x000e220008000800 */
[----:B------:R-:W0:Y:S05]  /*2030*/  LDCU.64 UR8, c[0x0][0x540] ;  /* 0x0000a800ff0877ac */ /* 0x000e2a0008000a00 */
[----:B------:R-:W0:Y:S01]  /*2040*/  LDC.64 R30, c[0x0][0x3a8] ;  /* 0x0000ea00ff1e7b82 */ /* 0x000e220000000a00 */
[----:B------:R-:W-:-:S07]  /*2050*/  UMOV UR4, URZ ;  /* 0x000000ff00047c82 */ /* 0x000fce0008000000 */
[----:B---34-:R-:W0:Y:S02]  /*2060*/  LDC.64 R32, c[0x0][0x4f0] ;  /* 0x00013c00ff207b82 */ /* 0x018e240000000a00 */
.L_x_10175:
[----:B0-2---:R-:W-:-:S04]  /*2070*/  IMAD.WIDE.U32 R4, R70, UR4, RZ ;  /* 0x0000000446047c25 */ /* 0x005fc8000f8e00ff */
        /* <DEDUP_REMOVED lines=18> */
[----:B0-----:R-:W-:Y:S01]  /*21a0*/  IADD3 R38, PT, PT, R98, UR4, RZ ;  /* 0x0000000462267c10 */ /* 0x001fe2000fffe0ff */
[----:B------:R-:W-:Y:S03]  /*21b0*/  BSSY.RECONVERGENT B0, `(.L_x_10162) ;  /* 0x0000029000007945 */ /* 0x000fe60003800200 */
[----:B------:R-:W-:Y:S02]  /*21c0*/  SEL R38, R38, R75, !P1 ;  /* 0x0000004b26267207 */ /* 0x000fe40004800000 */
[----:B------:R-:W-:Y:S02]  /*21d0*/  ISETP.NE.AND P1, PT, R12, 0x1f, PT ;  /* 0x0000001f0c00780c */ /* 0x000fe40003f25270 */
[----:B------:R-:W-:Y:S01]  /*21e0*/  LEA R39, R38, UR5, 0x2 ;  /* 0x0000000526277c11 */ /* 0x000fe2000f8e10ff */
        /* <DEDUP_REMOVED lines=34> */
[----:B------:R0:W1:Y:S01]  /*2410*/  LDS R43, [R4+0x548] ;  /* 0x00054800042b7984 */ /* 0x0000620000000800 */
[----:B------:R-:W-:Y:S05]  /*2420*/  BRA `(.L_x_10164) ;  /* 0x0000000000047947 */ /* 0x000fea0003800000 */
.L_x_10163:
[----:B------:R2:W3:Y:S02]  /*2430*/  LDS R43, [R92+0xd4c] ;  /* 0x000d4c005c2b7984 */ /* 0x0004e40000000800 */
.L_x_10164:
[----:B------:R-:W-:Y:S05]  /*2440*/  BSYNC.RECONVERGENT B0 ;  /* 0x0000000000007941 */ /* 0x000fea0003800200 */
.L_x_10162:
[----:B------:R-:W4:Y:S01]  /*2450*/  @P0 LDC R5, c[0x0][0x38c] ;  /* 0x0000e300ff050b82 */ /* 0x000f220000000800 */
[----:B------:R-:W-:Y:S01]  /*2460*/  MOV R6, RZ ;  /* 0x000000ff00067202 */ /* 0x000fe20000000f00 */
[----:B----4-:R-:W-:-:S04]  /*2470*/  @P0 IMAD R5, R48, R5, UR4 ;  /* 0x0000000430050e24 */ /* 0x010fc8000f8e0205 */
[----:B0-----:R-:W-:-:S05]  /*2480*/  @P0 IMAD.WIDE R4, R5, 0x8, R18 ;  /* 0x0000000805040825 */ /* 0x001fca00078e0212 */
        /* <DEDUP_REMOVED lines=12> */
[----:B0-----:R-:W-:Y:S01]  /*2550*/  FMUL.FTZ R5, R110, R101 ;  /* 0x000000656e057220 */ /* 0x001fe20000410000 */
[----:B------:R-:W0:Y:S01]  /*2560*/  S2UR UR6, SR_CgaCtaId ;  /* 0x00000000000679c3 */ /* 0x000e220000008800 */
[----:B------:R-:W1:Y:S01]  /*2570*/  SHFL.UP PT, R109, R39, 0x1, RZ ;  /* 0x04200000276d7989 */ /* 0x000e6200000e00ff */
[----:B------:R-:W-:Y:S01]  /*2580*/  UMOV UR5, 0x400 ;  /* 0x0000040000057882 */ /* 0x000fe20000000000 */
[----:B------:R-:W-:Y:S01]  /*2590*/  FMUL.FTZ R5, R106, R5 ;  /* 0x000000056a057220 */ /* 0x000fe20000410000 */
[----:B------:R-:W-:Y:S01]  /*25a0*/  ISETP.NE.AND P3, PT, R12, 0x1f, PT ;  /* 0x0000001f0c00780c */ /* 0x000fe20003f65270 */
[----:B------:R-:W3:Y:S01]  /*25b0*/  SHFL.DOWN PT, R116, R7, 0x1, 0x1f ;  /* 0x08201f0007747f89 */ /* 0x000ee200000e0000 */
[----:B------:R-:W-:Y:S01]  /*25c0*/  BSSY.RECONVERGENT B0, `(.L_x_10165) ;  /* 0x000007f000007945 */ /* 0x000fe20003800200 */
[----:B------:R-:W-:-:S02]  /*25d0*/  FMUL.FTZ R38, R108, R5 ;  /* 0x000000056c267220 */ /* 0x000fc40000410000 */
[----:B------:R-:W5:Y:S04]  /*25e0*/  SHFL.DOWN PT, R111, R114, 0x1, 0x1f ;  /* 0x08201f00726f7f89 */ /* 0x000f6800000e0000 */
[----:B------:R-:W2:Y:S01]  /*25f0*/  SHFL.UP PT, R5, R38, 0x1, RZ ;  /* 0x0420000026057989 */ /* 0x000ea200000e00ff */
[----:B0-----:R-:W-:Y:S01]  /*2600*/  ULEA UR5, UR6, UR5, 0x18 ;  /* 0x0000000506057291 */ /* 0x001fe2000f8ec0ff */
[----:B-1----:R-:W-:-:S03]  /*2610*/  FFMA.FTZ R4, R38, R109, R39 ;  /* 0x0000006d26047223 */ /* 0x002fc60000010027 */
[----:B------:R-:W-:Y:S01]  /*2620*/  ULEA UR6, UR4, UR5, 0x3 ;  /* 0x0000000504067291 */ /* 0x000fe2000f8e18ff */
[----:B---3--:R-:W-:Y:S01]  /*2630*/  @P2 FMUL.FTZ R109, R116, R7 ;  /* 0x00000007746d2220 */ /* 0x008fe20000410000 */
[----:B------:R-:W-:Y:S01]  /*2640*/  FSEL R39, R39, R4, !P1 ;  /* 0x0000000427277208 */ /* 0x000fe20004800000 */
[----:B-----5:R-:W-:-:S03]  /*2650*/  @P2 FFMA.FTZ R114, R7, R111, R114 ;  /* 0x0000006f07722223 */ /* 0x020fc60000010072 */
[----:B------:R-:W-:Y:S01]  /*2660*/  @P2 MOV R7, R109 ;  /* 0x0000006d00072202 */ /* 0x000fe20000000f00 */
[----:B------:R-:W0:Y:S01]  /*2670*/  SHFL.UP PT, R4, R39, 0x2, RZ ;  /* 0x0440000027047989 */ /* 0x000e2200000e00ff */
[----:B------:R-:W-:Y:S01]  /*2680*/  ISETP.GT.U32.AND P2, PT, R94, 0x1d, PT ;  /* 0x0000001d5e00780c */ /* 0x000fe20003f44070 */
[----:B--2---:R-:W-:Y:S01]  /*2690*/  @P1 FMUL.FTZ R38, R38, R5 ;  /* 0x0000000526261220 */ /* 0x004fe20000410000 */
        /* <DEDUP_REMOVED lines=28> */
[----:B0-----:R-:W-:Y:S01]  /*2860*/  FFMA.FTZ R4, R38, R4, R39 ;  /* 0x0000000426047223 */ /* 0x001fe20000010027 */
[----:B-1----:R-:W-:-:S04]  /*2870*/  @!P2 FFMA.FTZ R114, R7, R111, R114 ;  /* 0x0000006f0772a223 */ /* 0x002fc80000010072 */
[----:B------:R-:W-:Y:S01]  /*2880*/  FSEL R109, R39, R4, !P1 ;  /* 0x00000004276d7208 */ /* 0x000fe20004800000 */
[----:B--2---:R-:W-:Y:S01]  /*2890*/  @P1 FMUL.FTZ R38, R38, R5 ;  /* 0x0000000526261220 */ /* 0x004fe20000410000 */
[----:B------:R-:W-:-:S03]  /*28a0*/  ISETP.GE.AND P1, PT, R76, UR10, PT ;  /* 0x0000000a4c007c0c */ /* 0x000fc6000bf26270 */
[----:B------:R-:W0:Y:S01]  /*28b0*/  SHFL.UP PT, R111, R109, 0x10, RZ ;  /* 0x060000006d6f7989 */ /* 0x000e2200000e00ff */
[----:B------:R-:W-:Y:S01]  /*28c0*/  MOV R5, RZ ;  /* 0x000000ff00057202 */ /* 0x000fe20000000f00 */
[----:B---3--:R-:W-:Y:S01]  /*28d0*/  @!P2 FMUL.FTZ R4, R7, R116 ;  /* 0x000000740704a220 */ /* 0x008fe20000410000 */
[----:B------:R-:W-:Y:S01]  /*28e0*/  ISETP.NE.OR P1, PT, R12, RZ, P1 ;  /* 0x000000ff0c00720c */ /* 0x000fe20000f25670 */
        /* <DEDUP_REMOVED lines=8> */
[----:B0-----:R-:W-:-:S02]  /*2970*/  FFMA.FTZ R116, R38, R111, R109 ;  /* 0x0000006f26747223 */ /* 0x001fc4000001006d */
[----:B-1----:R-:W-:-:S03]  /*2980*/  @P2 FMUL.FTZ R38, R38, R39 ;  /* 0x0000002726262220 */ /* 0x002fc60000410000 */
[----:B------:R-:W-:Y:S02]  /*2990*/  FSEL R109, R109, R116, !P2 ;  /* 0x000000746d6d7208 */ /* 0x000fe40005000000 */
[----:B------:R-:W-:Y:S01]  /*29a0*/  ISETP.NE.AND P2, PT, R12, RZ, PT ;  /* 0x000000ff0c00720c */ /* 0x000fe20003f45270 */
[----:B------:R-:W-:Y:S04]  /*29b0*/  SHFL.UP PT, R38, R38, 0x1, RZ ;  /* 0x0420000026267989 */ /* 0x000fe800000e00ff */
[C---:B--2---:R-:W-:Y:S01]  /*29c0*/  @!P1 FFMA.FTZ R114, R7.reuse, R113, R114 ;  /* 0x0000007107729223 */ /* 0x044fe20000010072 */
[----:B------:R-:W-:Y:S01]  /*29d0*/  SHFL.UP PT, R109, R109, 0x1, RZ ;  /* 0x042000006d6d7989 */ /* 0x000fe200000e00ff */
[----:B---3--:R-:W-:-:S03]  /*29e0*/  @!P1 FMUL.FTZ R111, R7, R118 ;  /* 0x00000076076f9220 */ /* 0x008fc60000410000 */
[----:B------:R-:W-:Y:S02]  /*29f0*/  SHFL.IDX PT, R118, R114, RZ, 0x1f ;  /* 0x00001fff72767589 */ /* 0x000fe400000e0000 */
[----:B------:R-:W-:Y:S02]  /*2a00*/  @!P1 MOV R7, R111 ;  /* 0x0000006f00079202 */ /* 0x000fe40000000f00 */
[----:B------:R-:W-:Y:S01]  /*2a10*/  ISETP.NE.AND P1, PT, R12, RZ, PT ;  /* 0x000000ff0c00720c */ /* 0x000fe20003f25270 */
[----:B------:R-:W-:Y:S04]  /*2a20*/  SHFL.DOWN PT, R116, R114, 0x1, 0x1f ;  /* 0x08201f0072747f89 */ /* 0x000fe800000e0000 */
[----:B------:R-:W-:Y:S04]  /*2a30*/  SHFL.IDX PT, R113, R7, RZ, 0x1f ;  /* 0x00001fff07717589 */ /* 0x000fe800000e0000 */
[----:B------:R-:W-:Y:S04]  /*2a40*/  SHFL.DOWN PT, R117, R7, 0x1, 0x1f ;  /* 0x08201f0007757f89 */ /* 0x000fe800000e0000 */
[----:B-----5:R-:W0:Y:S02]  /*2a50*/  SHFL.IDX PT, R115, R5, RZ, 0x1f ;  /* 0x00001fff05737589 */ /* 0x020e2400000e0000 */
[----:B0-----:R-:W-:-:S04]  /*2a60*/  @P3 FFMA.FTZ R115, R117, R115, R116 ;  /* 0x0000007375733223 */ /* 0x001fc80000010074 */
[----:B------:R-:W-:Y:S01]  /*2a70*/  FFMA.FTZ R115, R115, R43, R42 ;  /* 0x0000002b73737223 */ /* 0x000fe2000001002a */
[----:B------:R-:W-:-:S04]  /*2a80*/  IMAD.WIDE.U32 R42, R32, UR4, R34 ;  /* 0x00000004202a7c25 */ /* 0x000fc8000f8e0022 */
[----:B------:R-:W-:Y:S01]  /*2a90*/  FFMA.FTZ R107, R108, R115, R107 ;  /* 0x000000736c6b7223 */ /* 0x000fe2000001006b */
[----:B------:R-:W-:Y:S01]  /*2aa0*/  IMAD R43, R33, UR4, R43 ;  /* 0x00000004212b7c24 */ /* 0x000fe2000f8e022b */
[----:B----4-:R-:W0:Y:S02]  /*2ab0*/  SHFL.IDX PT, R39, R6, RZ, 0x1f ;  /* 0x00001fff06277589 */ /* 0x010e2400000e0000 */
[----:B0-----:R-:W-:Y:S01]  /*2ac0*/  @P1 FFMA.FTZ R39, R38, R39, R109 ;  /* 0x0000002726271223 */ /* 0x001fe2000001006d */
[----:B------:R-:W-:-:S03]  /*2ad0*/  FMUL.FTZ R38, R113, R4 ;  /* 0x0000000471267220 */ /* 0x000fc60000410000 */
[----:B------:R-:W-:Y:S01]  /*2ae0*/  FFMA.FTZ R110, R110, R39, R47 ;  /* 0x000000276e6e7223 */ /* 0x000fe2000001002f */
[----:B------:R-:W-:-:S03]  /*2af0*/  FFMA.FTZ R39, R113, R5, R118 ;  /* 0x0000000571277223 */ /* 0x000fc60000010076 */
[-C--:B------:R-:W-:Y:S01]  /*2b00*/  FFMA.FTZ R109, R101, R110.reuse, R46 ;  /* 0x0000006e656d7223 */ /* 0x080fe2000001002e */
[----:B------:R-:W-:Y:S01]  /*2b10*/  FMUL.FTZ R5, R112, R110 ;  /* 0x0000006e70057220 */ /* 0x000fe20000410000 */
[----:B------:R0:W-:Y:S02]  /*2b20*/  @!P2 STS.64 [UR6+0xdc8], R38 ;  /* 0x000dc826ff00a988 */ /* 0x0001e40008000a06 */
[-C--:B------:R-:W-:Y:S01]  /*2b30*/  FFMA.FTZ R111, R106, R109.reuse, R45 ;  /* 0x0000006d6a6f7223 */ /* 0x080fe2000001002d */
[----:B------:R-:W-:Y:S01]  /*2b40*/  FMUL.FTZ R6, R112, R109 ;  /* 0x0000006d70067220 */ /* 0x000fe20000410000 */
[----:B------:R-:W-:Y:S01]  /*2b50*/  FMUL.FTZ R4, R0, R5 ;  /* 0x0000000500047220 */ /* 0x000fe20000410000 */
[----:B------:R-:W-:Y:S01]  /*2b60*/  FMUL.FTZ R103, R103, R109 ;  /* 0x0000006d67677220 */ /* 0x000fe20000410000 */
[-C--:B------:R-:W-:Y:S01]  /*2b70*/  FFMA.FTZ R113, R108, R111.reuse, R44 ;  /* 0x0000006f6c717223 */ /* 0x080fe2000001002c */
[CC--:B------:R-:W-:Y:S01]  /*2b80*/  FMUL.FTZ R7, R112.reuse, R111.reuse ;  /* 0x0000006f70077220 */ /* 0x0c0fe20000410000 */
[----:B------:R-:W-:Y:S01]  /*2b90*/  FMUL.FTZ R5, R63, R6 ;  /* 0x000000063f057220 */ /* 0x000fe20000410000 */
[----:B------:R-:W-:Y:S01]  /*2ba0*/  FMUL.FTZ R105, R105, R111 ;  /* 0x0000006f69697220 */ /* 0x000fe20000410000 */
[----:B------:R-:W-:Y:S01]  /*2bb0*/  FMUL.FTZ R119, R112, R113 ;  /* 0x0000007170777220 */ /* 0x000fe20000410000 */
[----:B------:R-:W-:Y:S01]  /*2bc0*/  FMUL.FTZ R6, R62, R7 ;  /* 0x000000073e067220 */ /* 0x000fe20000410000 */
[----:B0-----:R-:W-:Y:S01]  /*2bd0*/  FFMA.FTZ R39, R106, R107, R41 ;  /* 0x0000006b6a277223 */ /* 0x001fe20000010029 */
[----:B------:R-:W-:Y:S01]  /*2be0*/  FADD.FTZ R109, -R46, R109 ;  /* 0x0000006d2e6d7221 */ /* 0x000fe20000010100 */
[----:B------:R-:W-:Y:S01]  /*2bf0*/  FMUL.FTZ R7, R60, R119 ;  /* 0x000000773c077220 */ /* 0x000fe20000410000 */
[----:B------:R-:W-:Y:S01]  /*2c00*/  FMUL.FTZ R119, R40, R110 ;  /* 0x0000006e28777220 */ /* 0x000fe20000410000 */
[C---:B------:R-:W-:Y:S01]  /*2c10*/  LEA R40, P3, R42.reuse, UR8, 0x2 ;  /* 0x000000082a287c11 */ /* 0x040fe2000f8610ff */
[----:B------:R-:W-:Y:S01]  /*2c20*/  FFMA.FTZ R101, R101, R39, R104 ;  /* 0x0000002765657223 */ /* 0x000fe20000010068 */
[----:B------:R-:W-:Y:S01]  /*2c30*/  FADD.FTZ R110, -R47, R110 ;  /* 0x0000006e2f6e7221 */ /* 0x000fe20000010100 */
[----:B------:R0:W-:Y:S01]  /*2c40*/  STS.128 [R78+0x110], R4 ;  /* 0x000110044e007388 */ /* 0x0001e20000000c00 */
[----:B------:R-:W-:Y:S01]  /*2c50*/  LEA.HI.X R41, R42, UR9, R43, 0x2, P3 ;  /* 0x000000092a297c11 */ /* 0x000fe200098f142b */
[----:B------:R-:W-:Y:S01]  /*2c60*/  FFMA.FTZ R108, R0, R119, RZ ;  /* 0x00000077006c7223 */ /* 0x000fe200000100ff */
[----:B------:R-:W-:Y:S01]  /*2c70*/  FMUL.FTZ R38, R39, R65 ;  /* 0x0000004127267220 */ /* 0x000fe20000410000 */
[----:B------:R-:W-:Y:S01]  /*2c80*/  BAR.SYNC.DEFER_BLOCKING 0x0 ;  /* 0x0000000000007b1d */ /* 0x000fe20000010000 */
[----:B------:R-:W-:Y:S01]  /*2c90*/  FMUL.FTZ R42, R107, R66 ;  /* 0x000000426b2a7220 */ /* 0x000fe20000410000 */
[----:B------:R-:W-:Y:S01]  /*2ca0*/  FFMA.FTZ R103, R63, R103, R108 ;  /* 0x000000673f677223 */ /* 0x000fe2000001006c */
[----:B------:R-:W-:-:S03]  /*2cb0*/  FADD.FTZ R111, -R45, R111 ;  /* 0x0000006f2d6f7221 */ /* 0x000fc60000010100 */
[----:B------:R-:W-:Y:S01]  /*2cc0*/  FFMA.FTZ R103, R62, R105, R103 ;  /* 0x000000693e677223 */ /* 0x000fe20000010067 */
[----:B0-----:R-:W-:Y:S01]  /*2cd0*/  IADD3 R4, PT, PT, -R90, UR7, RZ ;  /* 0x000000075a047c10 */ /* 0x001fe2000fffe1ff */
[----:B------:R-:W-:Y:S01]  /*2ce0*/  FMUL.FTZ R7, R101, R68 ;  /* 0x0000004465077220 */ /* 0x000fe20000410000 */
[----:B------:R-:W-:Y:S02]  /*2cf0*/  FMUL.FTZ R6, R102, R113 ;  /* 0x0000007166067220 */ /* 0x000fe40000410000 */
        /* <DEDUP_REMOVED lines=11> */
.L_x_10166:
[----:B------:R-:W-:Y:S05]  /*2db0*/  BSYNC.RECONVERGENT B0 ;  /* 0x0000000000007941 */ /* 0x000fea0003800200 */
.L_x_10165:
[----:B------:R-:W-:Y:S04]  /*2dc0*/  BSSY.RECONVERGENT B0, `(.L_x_10167) ;  /* 0x0000003000007945 */ /* 0x000fe80003800200 */
[----:B------:R-:W-:Y:S05]  /*2dd0*/  @!P4 BRA `(.L_x_10168) ;  /* 0x000000000004c947 */ /* 0x000fea0003800000 */
[----:B-1----:R3:W-:Y:S02]  /*2de0*/  REDG.E.ADD.F32.FTZ.RN.STRONG.GPU desc[UR16][R40.64+0x80], R117 ;  /* 0x00008075280079a6 */ /* 0x0027e4000c12f310 */
.L_x_10168:
[----:B------:R-:W-:Y:S05]  /*2df0*/  BSYNC.RECONVERGENT B0 ;  /* 0x0000000000007941 */ /* 0x000fea0003800200 */
.L_x_10167:
[----:B------:R-:W-:Y:S01]  /*2e00*/  FFMA.FTZ R4, R42, R111, R5 ;  /* 0x0000006f2a047223 */ /* 0x000fe20000010005 */
[----:B------:R-:W-:Y:S01]  /*2e10*/  BSSY.RECONVERGENT B0, `(.L_x_10169) ;  /* 0x0000006000007945 */ /* 0x000fe20003800200 */
[----:B------:R4:W0:Y:S01]  /*2e20*/  LDS R5, [R74+0x100] ;  /* 0x000100004a057984 */ /* 0x0008220000000800 */
[----:B------:R-:W-:Y:S01]  /*2e30*/  FMUL.FTZ R103, R115, R64 ;  /* 0x0000004073677220 */ /* 0x000fe20000410000 */
[----:B------:R-:W-:Y:S01]  /*2e40*/  FADD.FTZ R113, -R44, R113 ;  /* 0x000000712c717221 */ /* 0x000fe20000010100 */
[----:B------:R-:W-:Y:S06]  /*2e50*/  @!P5 BRA `(.L_x_10170) ;  /* 0x000000000004d947 */ /* 0x000fec0003800000 */
[----:B0-----:R0:W-:Y:S02]  /*2e60*/  REDG.E.ADD.F32.FTZ.RN.STRONG.GPU desc[UR16][R40.64+0x100], R5 ;  /* 0x00010005280079a6 */ /* 0x0011e4000c12f310 */
.L_x_10170:
[----:B------:R-:W-:Y:S05]  /*2e70*/  BSYNC.RECONVERGENT B0 ;  /* 0x0000000000007941 */ /* 0x000fea0003800200 */
.L_x_10169:
[----:B0-----:R0:W0:Y:S01]  /*2e80*/  LDS R5, [R74+0x180] ;  /* 0x000180004a057984 */ /* 0x0010220000000800 */
[----:B------:R-:W-:Y:S01]  /*2e90*/  BSSY.RECONVERGENT B0, `(.L_x_10171) ;  /* 0x0000004000007945 */ /* 0x000fe20003800200 */
[----:B--2---:R-:W-:-:S03]  /*2ea0*/  FFMA.FTZ R43, R103, R113, R4 ;  /* 0x00000071672b7223 */ /* 0x004fc60000010004 */
[----:B------:R-:W-:Y:S05]  /*2eb0*/  @!P6 BRA `(.L_x_10172) ;  /* 0x000000000004e947 */ /* 0x000fea0003800000 */
[----:B0-----:R2:W-:Y:S02]  /*2ec0*/  REDG.E.ADD.F32.FTZ.RN.STRONG.GPU desc[UR16][R40.64+0x180], R5 ;  /* 0x00018005280079a6 */ /* 0x0015e4000c12f310 */
.L_x_10172:
[----:B------:R-:W-:Y:S05]  /*2ed0*/  BSYNC.RECONVERGENT B0 ;  /* 0x0000000000007941 */ /* 0x000fea0003800200 */
.L_x_10171:
[----:B------:R-:W5:Y:S01]  /*2ee0*/  SHFL.DOWN PT, R4, R43, 0x1, 0x1f ;  /* 0x08201f002b047f89 */ /* 0x000f6200000e0000 */
[----:B------:R-:W-:Y:S01]  /*2ef0*/  ISETP.GT.AND P3, PT, R72, 0x1e, PT ;  /* 0x0000001e4800780c */ /* 0x000fe20003f64270 */
[----:B------:R-:W-:Y:S01]  /*2f00*/  FADD.FTZ R50, R38, R50 ;  /* 0x0000003226327221 */ /* 0x000fe20000010000 */
[C---:B--23--:R-:W-:Y:S01]  /*2f10*/  FMUL.FTZ R40, R100.reuse, R39 ;  /* 0x0000002764287220 */ /* 0x04cfe20000410000 */
        /* <DEDUP_REMOVED lines=41> */
[----:B--2---:R-:W-:-:S08]  /*31b0*/  FADD.FTZ R5, R6, R5 ;  /* 0x0000000506057221 */ /* 0x004fd00000010000 */
        /* <DEDUP_REMOVED lines=14> */
.L_x_10174:
[----:B------:R-:W-:Y:S05]  /*32a0*/  BSYNC.RECONVERGENT B0 ;  /* 0x0000000000007941 */ /* 0x000fea0003800200 */
.L_x_10173:
[----:B------:R-:W-:-:S04]  /*32b0*/  UIADD3 UR4, UPT, UPT, UR4, 0x1, URZ ;  /* 0x0000000104047890 */ /* 0x000fc8000fffe0ff */
[----:B------:R-:W-:-:S09]  /*32c0*/  UISETP.GE.AND UP0, UPT, UR4, UR11, UPT ;  /* 0x0000000b0400728c */ /* 0x000fd2000bf06270 */
[----:B------:R-:W-:Y:S05]  /*32d0*/  BRA.U !UP0, `(.L_x_10175) ;  /* 0xffffffed08647547 */ /* 0x000fea000b83ffff */
.L_x_10161:
[----:B------:R-:W-:Y:S06]  /*32e0*/  BAR.SYNC.DEFER_BLOCKING 0x0 ;  /* 0x0000000000007b1d */ /* 0x000fec0000010000 */
[----:B0-----:R-:W-:Y:S02]  /*32f0*/  F2F.BF16.F32 R4, R50 ;  /* 0x0000003200047304 */ /* 0x001fe40000202000 */
[----:B------:R-:W0:Y:S01]  /*3300*/  LDC.64 R30, c[0x0][0x4f8] ;  /* 0x00013e00ff1e7b82 */ /* 0x000e220000000a00 */
[----:B------:R-:W2:Y:S05]  /*3310*/  LDCU.64 UR4, c[0x0][0x500] ;  /* 0x0000a000ff0477ac */ /* 0x000eaa0008000a00 */
[----:B------:R-:W-:Y:S02]  /*3320*/  F2F.BF16.F32 R51, R51 ;  /* 0x0000003300337304 */ /* 0x000fe40000202000 */
[----:B------:R-:W3:Y:S01]  /*3330*/  LDC.64 R32, c[0x0][0x550] ;  /* 0x00015400ff207b82 */ /* 0x000ee20000000a00 */
[----:B------:R-:W5:Y:S05]  /*3340*/  LDG.E.64 R20, desc[UR16][R20.64] ;  /* 0x0000001014147981 */ /* 0x000f6a000c1e1b00 */
[----:B------:R-:W1:Y:S01]  /*3350*/  F2F.BF16.F32 R26, R49 ;  /* 0x00000031001a7304 */ /* 0x000e620000202000 */
[----:B------:R-:W-:Y:S01]  /*3360*/  HFMA2 R27, -RZ, RZ, 0, 0 ;  /* 0x00000000ff1b7431 */ /* 0x000fe200000001ff */
[----:B------:R-:W-:-:S04]  /*3370*/  IADD3 R84, P4, PT, R84, -0x100, RZ ;  /* 0xffffff0054547810 */ /* 0x000fc80007f9e0ff */
[----:B------:R-:W-:Y:S02]  /*3380*/  IADD3.X R81, PT, PT, R81, -0x1, RZ, P4, !PT ;  /* 0xffffffff51517810 */ /* 0x000fe400027fe4ff */
[----:B-1----:R-:W-:Y:S02]  /*3390*/  PRMT R51, R51, 0x5410, R26 ;  /* 0x0000541033337816 */ /* 0x002fe4000000001a */
[----:B------:R-:W-:Y:S01]  /*33a0*/  MOV R26, R22 ;  /* 0x00000016001a7202 */ /* 0x000fe20000000f00 */
[----:B-----5:R-:W-:Y:S01]  /*33b0*/  STS.64 [R69], R20 ;  /* 0x0000001445007388 */ /* 0x020fe20000000a00 */
[----:B------:R-:W-:-:S03]  /*33c0*/  NOP ;  /* 0x0000000000007918 */ /* 0x000fc60000000000 */
[----:B------:R-:W1:Y:S02]  /*33d0*/  LDS.64 R24, [R69] ;  /* 0x0000000045187984 */ /* 0x000e640000000a00 */
[----:B-1----:R-:W-:Y:S02]  /*33e0*/  SHF.L.U32 R7, R25, 0x10, RZ ;  /* 0x0000001019077819 */ /* 0x002fe400000006ff */
[----:B------:R-:W-:-:S03]  /*33f0*/  SHF.L.U32 R5, R24, 0x10, RZ ;  /* 0x0000001018057819 */ /* 0x000fc600000006ff */
[--C-:B------:R-:W-:Y:S01]  /*3400*/  FADD.FTZ R6, R7, R88.reuse ;  /* 0x0000005807067221 */ /* 0x100fe20000010000 */
[--C-:B------:R-:W-:Y:S01]  /*3410*/  SHF.R.U32.HI R7, RZ, 0x10, R25.reuse ;  /* 0x00000010ff077819 */ /* 0x100fe20000011619 */
[--C-:B------:R-:W-:Y:S01]  /*3420*/  FADD.FTZ R0, R5, R88.reuse ;  /* 0x0000005805007221 */ /* 0x100fe20000010000 */
[----:B------:R-:W-:Y:S01]  /*3430*/  SHF.R.U64 R5, R24, 0x10, R25 ;  /* 0x0000001018057819 */ /* 0x000fe20000001219 */
[----:B------:R-:W-:Y:S01]  /*3440*/  BAR.SYNC.DEFER_BLOCKING 0x0 ;  /* 0x0000000000007b1d */ /* 0x000fe20000010000 */
[----:B------:R-:W-:Y:S02]  /*3450*/  FSETP.GTU.FTZ.AND P2, PT, R6, 20, PT ;  /* 0x41a000000600780b */ /* 0x000fe40003f5c000 */
[----:B------:R-:W-:Y:S02]  /*3460*/  SHF.L.U32 R5, R5, 0x10, RZ ;  /* 0x0000001005057819 */ /* 0x000fe400000006ff */
[----:B------:R-:W-:Y:S01]  /*3470*/  SHF.L.U32 R7, R7, 0x10, RZ ;  /* 0x0000001007077819 */ /* 0x000fe200000006ff */
[----:B------:R-:W1:Y:S01]  /*3480*/  F2F.BF16.F32 R25, R52 ;  /* 0x0000003400197304 */ /* 0x000e620000202000 */
[----:B------:R-:W-:Y:S01]  /*3490*/  FSETP.GTU.FTZ.AND P0, PT, R0, 20, PT ;  /* 0x41a000000000780b */ /* 0x000fe20003f1c000 */
[----:B------:R-:W-:-:S02]  /*34a0*/  FADD.FTZ R5, R5, R88 ;  /* 0x0000005805057221 */ /* 0x000fc40000010000 */
[----:B------:R-:W-:-:S03]  /*34b0*/  FADD.FTZ R7, R7, R88 ;  /* 0x0000005807077221 */ /* 0x000fc60000010000 */
[----:B------:R-:W-:Y:S01]  /*34c0*/  FSETP.GTU.FTZ.AND P1, PT, R5, 20, PT ;  /* 0x41a000000500780b */ /* 0x000fe20003f3c000 */
[----:B------:R-:W-:Y:S01]  /*34d0*/  @!P2 FMUL.FTZ R6, R6, -1.4426950216293334961 ;  /* 0xbfb8aa3b0606a820 */ /* 0x000fe20000410000 */
[----:B------:R-:W-:-:S05]  /*34e0*/  FSETP.GTU.FTZ.AND P3, PT, R7, 20, PT ;  /* 0x41a000000700780b */ /* 0x000fca0003f7c000 */
[----:B------:R-:W5:Y:S01]  /*34f0*/  @!P2 MUFU.EX2 R6, R6 ;  /* 0x000000060006a308 */ /* 0x000f620000000800 */
[----:B------:R-:W-:-:S05]  /*3500*/  @!P0 FMUL.FTZ R0, R0, -1.4426950216293334961 ;  /* 0xbfb8aa3b00008820 */ /* 0x000fca0000410000 */
[----:B------:R-:W-:Y:S01]  /*3510*/  @!P1 FMUL.FTZ R21, R5, -1.4426950216293334961 ;  /* 0xbfb8aa3b05159820 */ /* 0x000fe20000410000 */
[----:B------:R-:W-:Y:S01]  /*3520*/  IMAD.WIDE.U32 R4, R4, 0x10000, RZ ;  /* 0x0001000004047825 */ /* 0x000fe200078e00ff */
[----:B------:R-:W4:Y:S03]  /*3530*/  @!P0 MUFU.EX2 R0, R0 ;  /* 0x0000000000008308 */ /* 0x000f260000000800 */
[----:B------:R-:W-:Y:S01]  /*3540*/  @!P3 FMUL.FTZ R24, R7, -1.4426950216293334961 ;  /* 0xbfb8aa3b0718b820 */ /* 0x000fe20000410000 */
[----:B------:R-:W-:Y:S01]  /*3550*/  LOP3.LUT R7, R51, R5, RZ, 0xfc, !PT ;  /* 0x0000000533077212 */ /* 0x000fe200078efcff */
[----:B------:R-:W2:Y:S01]  /*3560*/  @!P1 MUFU.EX2 R21, R21 ;  /* 0x0000001500159308 */ /* 0x000ea20000000800 */
[----:B-----5:R-:W-:Y:S01]  /*3570*/  @!P2 FADD.FTZ R23, R6, 1 ;  /* 0x3f8000000617a421 */ /* 0x020fe20000010000 */
[----:B-1----:R-:W-:Y:S02]  /*3580*/  LOP3.LUT R6, R4, R25, RZ, 0xfc, !PT ;  /* 0x0000001904067212 */ /* 0x002fe400078efcff */
[----:B------:R-:W1:Y:S03]  /*3590*/  @!P3 MUFU.EX2 R24, R24 ;  /* 0x000000180018b308 */ /* 0x000e660000000800 */
[----:B------:R0:W-:Y:S01]  /*35a0*/  STS.64 [R69], R6 ;  /* 0x0000000645007388 */ /* 0x0001e20000000a00 */
[----:B------:R-:W-:-:S03]  /*35b0*/  NOP ;  /* 0x0000000000007918 */ /* 0x000fc60000000000 */
[----:B------:R-:W5:Y:S01]  /*35c0*/  LDS.64 R4, [R69] ;  /* 0x0000000045047984 */ /* 0x000f620000000a00 */
[----:B----4-:R-:W-:Y:S01]  /*35d0*/  @!P0 FADD.FTZ R20, R0, 1 ;  /* 0x3f80000000148421 */ /* 0x010fe20000010000 */
[----:B------:R-:W4:Y:S01]  /*35e0*/  @!P2 MUFU.RCP R23, R23 ;  /* 0x000000170017a308 */ /* 0x000f220000001000 */
[----:B--2---:R-:W-:Y:S01]  /*35f0*/  @!P1 FADD.FTZ R0, R21, 1 ;  /* 0x3f80000015009421 */ /* 0x004fe20000010000 */
[----:B-1----:R-:W-:Y:S01]  /*3600*/  @!P3 FADD.FTZ R24, R24, 1 ;  /* 0x3f8000001818b421 */ /* 0x002fe20000010000 */
[----:B0-----:R-:W-:-:S04]  /*3610*/  IMAD.WIDE.U32 R6, R30, UR18, R26 ;  /* 0x000000121e067c25 */ /* 0x001fc8000f8e001a */
[----:B------:R-:W-:Y:S01]  /*3620*/  IMAD R7, R31, UR18, R7 ;  /* 0x000000121f077c24 */ /* 0x000fe2000f8e0207 */
[----:B------:R-:W0:Y:S01]  /*3630*/  @!P0 MUFU.RCP R29, R20 ;  /* 0x00000014001d8308 */ /* 0x000e220000001000 */
[----:B------:R-:W1:Y:S01]  /*3640*/  LDC.64 R30, c[0x0][0x518] ;  /* 0x00014600ff1e7b82 */ /* 0x000e620000000a00 */
[----:B------:R-:W-:-:S04]  /*3650*/  IMAD.WIDE.U32 R6, R99, UR4, R6 ;  /* 0x0000000463067c25 */ /* 0x000fc8000f8e0006 */
[----:B------:R-:W-:Y:S02]  /*3660*/  IMAD R7, R99, UR5, R7 ;  /* 0x0000000563077c24 */ /* 0x000fe4000f8e0207 */
[----:B------:R-:W2:Y:S01]  /*3670*/  @!P1 MUFU.RCP R0, R0 ;  /* 0x0000000000009308 */ /* 0x000ea20000001000 */
[----:B------:R-:W1:Y:S01]  /*3680*/  LDCU.64 UR4, c[0x0][0x520] ;  /* 0x0000a400ff0477ac */ /* 0x000e620008000a00 */
[----:B----4-:R-:W-:Y:S01]  /*3690*/  @!P2 FMUL.FTZ R56, R56, R23 ;  /* 0x000000173838a220 */ /* 0x010fe20000410000 */
[----:B------:R-:W-:-:S04]  /*36a0*/  IADD3 R82, P2, PT, R82, -0x100, RZ ;  /* 0xffffff0052527810 */ /* 0x000fc80007f5e0ff */
[----:B------:R-:W-:Y:S01]  /*36b0*/  IADD3.X R79, PT, PT, R79, -0x1, RZ, P2, !PT ;  /* 0xffffffff4f4f7810 */ /* 0x000fe200017fe4ff */
[----:B------:R-:W4:Y:S01]  /*36c0*/  @!P3 MUFU.RCP R24, R24 ;  /* 0x000000180018b308 */ /* 0x000f220000001000 */
[----:B0-----:R-:W-:Y:S01]  /*36d0*/  @!P0 FMUL.FTZ R54, R54, R29 ;  /* 0x0000001d36368220 */ /* 0x001fe20000410000 */
[----:B---3--:R-:W-:-:S04]  /*36e0*/  LEA R22, P0, R6, R32, 0x1 ;  /* 0x0000002006167211 */ /* 0x008fc800078008ff */
[----:B------:R-:W-:Y:S02]  /*36f0*/  LEA.HI.X R23, R6, R33, R7, 0x1, P0 ;  /* 0x0000002106177211 */ /* 0x000fe400000f0c07 */
[----:B------:R-:W-:Y:S01]  /*3700*/  F2F.BF16.F32 R25, R56 ;  /* 0x0000003800197304 */ /* 0x000fe20000202000 */
[----:B--2---:R-:W-:Y:S01]  /*3710*/  @!P1 FMUL.FTZ R55, R55, R0 ;  /* 0x0000000037379220 */ /* 0x004fe20000410000 */
[----:B------:R-:W-:Y:S01]  /*3720*/  IADD3 R80, P1, PT, R80, -0x100, RZ ;  /* 0xffffff0050507810 */ /* 0x000fe20007f3e0ff */
[----:B------:R-:W-:-:S03]  /*3730*/  IMAD.WIDE.U32 R6, R12, 0x8, R22 ;  /* 0x000000080c067825 */ /* 0x000fc600078e0016 */
[----:B------:R-:W-:Y:S02]  /*3740*/  IADD3.X R77, PT, PT, R77, -0x1, RZ, P1, !PT ;  /* 0xffffffff4d4d7810 */ /* 0x000fe40000ffe4ff */
[----:B------:R-:W0:Y:S01]  /*3750*/  F2F.BF16.F32 R20, R55 ;  /* 0x0000003700147304 */ /* 0x000e220000202000 */
[----:B-----5:R2:W-:Y:S01]  /*3760*/  STG.E.64 desc[UR16][R6.64], R4 ;  /* 0x0000000406007986 */ /* 0x0205e2000c101b10 */
[----:B----4-:R-:W-:Y:S01]  /*3770*/  @!P3 FMUL.FTZ R57, R57, R24 ;  /* 0x000000183939b220 */ /* 0x010fe20000410000 */
[----:B-1----:R-:W-:Y:S01]  /*3780*/  IMAD.WIDE.U32 R22, R30, UR18, R26 ;  /* 0x000000121e167c25 */ /* 0x002fe2000f8e001a */
[----:B------:R-:W-:Y:S01]  /*3790*/  BAR.SYNC.DEFER_BLOCKING 0x0 ;  /* 0x0000000000007b1d */ /* 0x000fe20000010000 */
[----:B------:R-:W-:Y:S02]  /*37a0*/  IADD3 R86, P3, PT, R86, -0x100, RZ ;  /* 0xffffff0056567810 */ /* 0x000fe40007f7e0ff */
[----:B------:R-:W-:Y:S02]  /*37b0*/  IMAD R23, R31, UR18, R23 ;  /* 0x000000121f177c24 */ /* 0x000fe4000f8e0217 */
[----:B------:R-:W-:Y:S01]  /*37c0*/  IADD3.X R83, PT, PT, R83, -0x1, RZ, P3, !PT ;  /* 0xffffffff53537810 */ /* 0x000fe20001ffe4ff */
[----:B------:R-:W1:Y:S01]  /*37d0*/  F2F.BF16.F32 R0, R57 ;  /* 0x0000003900007304 */ /* 0x000e620000202000 */
[----:B------:R-:W-:-:S04]  /*37e0*/  IMAD.WIDE.U32 R22, R99, UR4, R22 ;  /* 0x0000000463167c25 */ /* 0x000fc8000f8e0016 */
[----:B0-----:R-:W-:-:S03]  /*37f0*/  IMAD.WIDE.U32 R20, R20, 0x10000, RZ ;  /* 0x0001000014147825 */ /* 0x001fc600078e00ff */
[----:B------:R0:W3:Y:S01]  /*3800*/  F2F.BF16.F32 R29, R54 ;  /* 0x00000036001d7304 */ /* 0x0000e20000202000 */
[----:B-1----:R-:W-:Y:S01]  /*3810*/  PRMT R25, R25, 0x5410, R0 ;  /* 0x0000541019197816 */ /* 0x002fe20000000000 */
[----:B------:R-:W-:Y:S02]  /*3820*/  IMAD R0, R99, UR5, R23 ;  /* 0x0000000563007c24 */ /* 0x000fe4000f8e0217 */
[----:B0-----:R-:W-:Y:S01]  /*3830*/  FADD.FTZ R54, R54, R89 ;  /* 0x0000005936367221 */ /* 0x001fe20000010000 */
[----:B------:R-:W-:-:S03]  /*3840*/  LOP3.LUT R25, R25, R21, RZ, 0xfc, !PT ;  /* 0x0000001519197212 */ /* 0x000fc600078efcff */
[----:B------:R-:W-:Y:S01]  /*3850*/  FADD.FTZ R55, R54, R55 ;  /* 0x0000003736377221 */ /* 0x000fe20000010000 */
[----:B---3--:R-:W-:Y:S02]  /*3860*/  LOP3.LUT R24, R20, R29, RZ, 0xfc, !PT ;  /* 0x0000001d14187212 */ /* 0x008fe400078efcff */
[----:B------:R-:W2:Y:S01]  /*3870*/  LDC.64 R28, c[0x0][0x560] ;  /* 0x00015800ff1c7b82 */ /* 0x000ea20000000a00 */
[----:B------:R-:W-:Y:S02]  /*3880*/  FADD.FTZ R56, R55, R56 ;  /* 0x0000003837387221 */ /* 0x000fe40000010000 */
[----:B------:R-:W-:Y:S01]  /*3890*/  STS.64 [R69], R24 ;  /* 0x0000001845007388 */ /* 0x000fe20000000a00 */
[----:B------:R-:W-:-:S03]  /*38a0*/  NOP ;  /* 0x0000000000007918 */ /* 0x000fc60000000000 */
[----:B------:R-:W0:Y:S01]  /*38b0*/  LDS.64 R20, [R69] ;  /* 0x0000000045147984 */ /* 0x000e220000000a00 */
[----:B------:R-:W-:Y:S01]  /*38c0*/  FADD.FTZ R89, R56, R57 ;  /* 0x0000003938597221 */ /* 0x000fe20000010000 */
[----:B--2---:R-:W-:-:S04]  /*38d0*/  LEA R4, P0, R22, R28, 0x1 ;  /* 0x0000001c16047211 */ /* 0x004fc800078008ff */
[----:B------:R-:W-:Y:S02]  /*38e0*/  LEA.HI.X R5, R22, R29, R0, 0x1, P0 ;  /* 0x0000001d16057211 */ /* 0x000fe400000f0c00 */
[----:B------:R-:W-:Y:S02]  /*38f0*/  ISETP.GT.AND P0, PT, R76, 0x1, PT ;  /* 0x000000014c00780c */ /* 0x000fe40003f04270 */
[----:B------:R-:W-:Y:S01]  /*3900*/  MOV R76, R67 ;  /* 0x00000043004c7202 */ /* 0x000fe20000000f00 */
[----:B------:R-:W-:-:S05]  /*3910*/  IMAD.WIDE.U32 R4, R12, 0x8, R4 ;  /* 0x000000080c047825 */ /* 0x000fca00078e0004 */
[----:B0-----:R0:W-:Y:S05]  /*3920*/  STG.E.64 desc[UR16][R4.64], R20 ;  /* 0x0000001404007986 */ /* 0x0011ea000c101b10 */
[----:B------:R-:W-:Y:S05]  /*3930*/  @P0 BRA `(.L_x_10176) ;  /* 0xffffffcc00f80947 */ /* 0x000fea000383ffff */
.L_x_10151:
        /* <DEDUP_REMOVED lines=34> */
.L_x_10178:
[----:B------:R-:W-:Y:S05]  /*3b60*/  BSYNC.RECONVERGENT B0 ;  /* 0x0000000000007941 */ /* 0x000fea0003800200 */
.L_x_10177:
        /* <DEDUP_REMOVED lines=26> */
.L_x_10180:
[----:B------:R-:W-:Y:S05]  /*3d10*/  BSYNC.RECONVERGENT B0 ;  /* 0x0000000000007941 */ /* 0x000fea0003800200 */
.L_x_10179:
        /* <DEDUP_REMOVED lines=10> */
.L_x_10182:
        /* <DEDUP_REMOVED lines=24> */
.L_x_10181:
[----:B------:R-:W-:Y:S05]  /*3f40*/  EXIT ;  /* 0x000000000000794d */ /* 0x000fea0003800000 */
.L_x_10183:
        /* <DEDUP_REMOVED lines=11> */
.L_x_10559:


//--------------------- .text._Z25selective_scan_bwd_kernelI32Selective_Scan_bwd_kernel_traitsILi32ELi4ELb1ELb1ELb0ELb0ELb0EN3c108BFloat16EfEEv12SSMParamsBwd --------------------------
	.section	.text._Z25selective_scan_bwd_kernelI32Selective_Scan_bwd_kernel_traitsILi32ELi4ELb1ELb1ELb0ELb0ELb0EN3c108BFloat16EfEEv12SSMParamsBwd,"ax",@progbits
	.align	128
        .global         _Z25selective_scan_bwd_kernelI32Selective_Scan_bwd_kernel_traitsILi32ELi4ELb1ELb1ELb0ELb0ELb0EN3c108BFloat16EfEEv12SSMParamsBwd
        .type           _Z25selective_scan_bwd_kernelI32Selective_Scan_bwd_kernel_traitsILi32ELi4ELb1ELb1ELb0ELb0ELb0EN3c108BFloat16EfEEv12SSMParamsBwd,@function
        .size           _Z25selective_scan_bwd_kernelI32Selective_Scan_bwd_kernel_traitsILi32ELi4ELb1ELb1ELb0ELb0ELb0EN3c108BFloat16EfEEv12SSMParamsBwd,(.L_x_10560 - _Z25selective_scan_bwd_kernelI32Selective_Scan_bwd_kernel_traitsILi32ELi4ELb1ELb1ELb0ELb0ELb0EN3c108BFloat16EfEEv12SSMParamsBwd)
        .other          _Z25selective_scan_bwd_kernelI32Selective_Scan_bwd_kernel_traitsILi32ELi4ELb1ELb1ELb0ELb0ELb0EN3c108BFloat16EfEEv12SSMParamsBwd,@"STO_CUDA_ENTRY STV_DEFAULT"
_Z25selective_scan_bwd_kernelI32Selective_Scan_bwd_kernel_traitsILi32ELi4ELb1ELb1ELb0ELb0ELb0EN3c108BFloat16EfEEv12SSMParamsBwd:
.text._Z25selective_scan_bwd_kernelI32Selective_Scan_bwd_kernel_traitsILi32ELi4ELb1ELb1ELb0ELb0ELb0EN3c108BFloat16EfEEv12SSMParamsBwd:
        /* <DEDUP_REMOVED lines=39> */
[----:B------:R-:W-:-:S04]  /*0270*/  IMAD.HI.U32 R7, R7, R2, RZ ;  /* 0x0000000207077227 */ /* 0x000fc800078e00ff */
[----:B------:R-:W-:Y:S01]  /*0280*/  IMAD.MOV R0, RZ, RZ, -R7 ;  /* 0x000000ffff007224 */ /* 0x000fe200078e0a07 */
[----:B------:R-:W0:Y:S03]  /*0290*/  LDC.64 R20, c[0x0][0x4a8] ;  /* 0x00012a00ff147b82 */ /* 0x000e260000000a00 */
        /* <DEDUP_REMOVED lines=11> */
[----:B------:R-:W-:Y:S01]  /*0350*/  @!P2 IADD3 R7, PT, PT, R7, 0x1, RZ ;  /* 0x000000010707a810 */ /* 0x000fe20007ffe0ff */
[----:B------:R-:W-:Y:S01]  /*0360*/  IMAD.U32 R5, RZ, RZ, UR7 ;  /* 0x00000007ff057e24 */ /* 0x000fe2000f8e00ff */
[----:B------:R-:W-:Y:S01]  /*0370*/  MOV R2, UR4 ;  /* 0x0000000400027c02 */ /* 0x000fe20008000f00 */
[----:B------:R-:W-:Y:S01]  /*0380*/  UIMAD UR4, UR18, UR13, UR7 ;  /* 0x0000000d120472a4 */ /* 0x000fe2000f8e0207 */
[----:B------:R-:W-:Y:S02]  /*0390*/  ISETP.GE.AND P3, PT, R4, RZ, PT ;  /* 0x000000ff0400720c */ /* 0x000fe40003f66270 */
[----:B------:R-:W-:Y:S01]  /*03a0*/  MOV R4, UR6 ;  /* 0x0000000600047c02 */ /* 0x000fe20008000f00 */
[----:B------:R-:W2:Y:S01]  /*03b0*/  LDCU.64 UR6, c[0x0][0x498] ;  /* 0x00009300ff0677ac */ /* 0x000ea20008000a00 */
[----:B------:R-:W1:Y:S01]  /*03c0*/  @P0 LDC R19, c[0x0][0x38c] ;  /* 0x0000e300ff130b82 */ /* 0x000e620000000800 */
[----:B------:R-:W-:-:S02]  /*03d0*/  @P1 IADD3 R7, PT, PT, R7, 0x1, RZ ;  /* 0x0000000107071810 */ /* 0x000fc40007ffe0ff */
[----:B------:R-:W-:Y:S02]  /*03e0*/  MOV R3, UR5 ;  /* 0x0000000500037c02 */ /* 0x000fe40008000f00 */
[----:B------:R-:W-:Y:S01]  /*03f0*/  MOV R3, UR8 ;  /* 0x0000000800037c02 */ /* 0x000fe20008000f00 */
[----:B------:R-:W4:Y:S01]  /*0400*/  LDCU.64 UR8, c[0x0][0x3b0] ;  /* 0x00007600ff0877ac */ /* 0x000f220008000a00 */
[----:B------:R-:W-:Y:S02]  /*0410*/  ISETP.NE.AND P2, PT, R8, RZ, PT ;  /* 0x000000ff0800720c */ /* 0x000fe40003f45270 */
[----:B------:R-:W-:Y:S02]  /*0420*/  MOV R25, R7 ;  /* 0x0000000700197202 */ /* 0x000fe40000000f00 */
[----:B------:R-:W0:Y:S01]  /*0430*/  @P0 LDC.64 R6, c[0x0][0x480] ;  /* 0x00012000ff060b82 */ /* 0x000e220000000a00 */
[----:B------:R-:W-:Y:S02]  /*0440*/  MOV R5, UR4 ;  /* 0x0000000400057c02 */ /* 0x000fe40008000f00 */
[----:B------:R-:W-:Y:S01]  /*0450*/  @!P3 IADD3 R25, PT, PT, -R25, RZ, RZ ;  /* 0x000000ff1919b210 */ /* 0x000fe20007ffe1ff */
[----:B---3--:R-:W-:Y:S01]  /*0460*/  @P0 IMAD R0, R0, UR18, R91 ;  /* 0x0000001200000c24 */ /* 0x008fe2000f8e025b */
[----:B--2---:R-:W-:-:S04]  /*0470*/  UIMAD.WIDE.U32 UR4, UR18, UR6, URZ ;  /* 0x00000006120472a5 */ /* 0x004fc8000f8e00ff */
[----:B------:R-:W-:Y:S01]  /*0480*/  @!P2 LOP3.LUT R25, RZ, R8, RZ, 0x33, !PT ;  /* 0x00000008ff19a212 */ /* 0x000fe200078e33ff */
[C---:B------:R-:W-:Y:S01]  /*0490*/  IMAD.WIDE.U32 R2, R91.reuse, UR10, R2 ;  /* 0x0000000a5b027c25 */ /* 0x040fe2000f8e0002 */
[----:B------:R-:W-:Y:S02]  /*04a0*/  UIMAD UR5, UR18, UR7, UR5 ;  /* 0x00000007120572a4 */ /* 0x000fe4000f8e0205 */
[----:B----4-:R-:W-:Y:S01]  /*04b0*/  UIMAD.WIDE.U32 UR6, UR18, UR8, URZ ;  /* 0x00000008120672a5 */ /* 0x010fe2000f8e00ff */
[----:B------:R-:W-:Y:S01]  /*04c0*/  @P0 IMAD R0, R0, R17, RZ ;  /* 0x0000001100000224 */ /* 0x000fe200078e02ff */
[----:B------:R-:W-:Y:S01]  /*04d0*/  SHF.R.S32.HI R27, RZ, 0x1f, R25 ;  /* 0x0000001fff1b7819 */ /* 0x000fe20000011419 */
[----:B------:R-:W-:Y:S01]  /*04e0*/  IMAD R13, R91, UR11, R3 ;  /* 0x0000000b5b0d7c24 */ /* 0x000fe2000f8e0203 */
[----:B------:R-:W-:Y:S01]  /*04f0*/  LEA R9, R17, 0xffffff80, 0x7 ;  /* 0xffffff8011097811 */ /* 0x000fe200078e38ff */
[----:B------:R-:W-:Y:S01]  /*0500*/  IMAD.WIDE.U32 R4, R91, UR14, R4 ;  /* 0x0000000e5b047c25 */ /* 0x000fe2000f8e0004 */
[----:B------:R-:W-:-:S03]  /*0510*/  UIMAD UR7, UR18, UR9, UR7 ;  /* 0x00000009120772a4 */ /* 0x000fc6000f8e0207 */
[----:B-1----:R-:W-:Y:S01]  /*0520*/  @P0 IMAD R3, R0, R19, RZ ;  /* 0x0000001300030224 */ /* 0x002fe200078e02ff */
[----:B------:R-:W-:Y:S01]  /*0530*/  CS2R R18, SRZ ;  /* 0x0000000000127805 */ /* 0x000fe2000001ff00 */
[----:B------:R-:W-:Y:S01]  /*0540*/  IMAD R0, R27, R14, RZ ;  /* 0x0000000e1b007224 */ /* 0x000fe200078e02ff */
[----:B------:R-:W-:Y:S01]  /*0550*/  ISETP.GE.AND P1, PT, R17, 0x1, PT ;  /* 0x000000011100780c */ /* 0x000fe20003f26270 */
[----:B0-----:R-:W-:Y:S01]  /*0560*/  @P0 IMAD.WIDE R18, R3, 0x8, R6 ;  /* 0x0000000803120825 */ /* 0x001fe200078e0206 */
[C---:B------:R-:W-:Y:S02]  /*0570*/  IADD3 R81, P2, PT, R9.reuse, R2, RZ ;  /* 0x0000000209517210 */ /* 0x040fe40007f5e0ff */
[----:B------:R-:W-:Y:S01]  /*0580*/  IADD3 R79, P3, PT, R9, R4, RZ ;  /* 0x00000004094f7210 */ /* 0x000fe20007f7e0ff */
        /* <DEDUP_REMOVED lines=8> */
[----:B------:R-:W-:Y:S01]  /*0610*/  LEA R84, P0, R81, R84, 0x1 ;  /* 0x0000005451547211 */ /* 0x000fe200078008ff */
[----:B------:R-:W-:Y:S01]  /*0620*/  IMAD.IADD R7, R5, 0x1, R7 ;  /* 0x0000000105077824 */ /* 0x000fe200078e0207 */
[----:B------:R-:W-:Y:S01]  /*0630*/  IADD3 R9, P5, PT, R9, R4, RZ ;  /* 0x0000000409097210 */ /* 0x000fe20007fbe0ff */
[----:B------:R-:W-:Y:S01]  /*0640*/  IMAD.WIDE.U32 R16, R91, R20, RZ ;  /* 0x000000145b107225 */ /* 0x000fe200078e00ff */
[----:B------:R-:W-:-:S02]  /*0650*/  IADD3.X R77, PT, PT, R0, R77, RZ, P4, !PT ;  /* 0x0000004d004d7210 */ /* 0x000fc400027fe4ff */
[C---:B------:R-:W-:Y:S02]  /*0660*/  IADD3.X R4, PT, PT, R0.reuse, R11, RZ, P3, !PT ;  /* 0x0000000b00047210 */ /* 0x040fe40001ffe4ff */
[----:B------:R-:W-:Y:S02]  /*0670*/  LEA.HI.X R81, R81, R85, R6, 0x1, P0 ;  /* 0x0000005551517211 */ /* 0x000fe400000f0c06 */
[----:B------:R-:W-:Y:S02]  /*0680*/  IADD3.X R0, PT, PT, R0, R7, RZ, P5, !PT ;  /* 0x0000000700007210 */ /* 0x000fe40002ffe4ff */
[----:B------:R-:W-:Y:S02]  /*0690*/  LEA R82, P0, R79, R82, 0x1 ;  /* 0x000000524f527211 */ /* 0x000fe400078008ff */
[----:B------:R-:W-:Y:S02]  /*06a0*/  LEA R80, P2, R2, R22, 0x1 ;  /* 0x0000001602507211 */ /* 0x000fe400078408ff */
        /* <DEDUP_REMOVED lines=30> */
[----:B------:R-:W-:-:S04]  /*0890*/  IMAD.WIDE.U32 R8, R25, UR10, R2 ;  /* 0x0000000a19087c25 */ /* 0x000fc8000f8e0002 */
[----:B------:R-:W-:Y:S01]  /*08a0*/  VIADD R3, R76, 0x110 ;  /* 0x000001104c037836 */ /* 0x000fe20000000000 */
[----:B------:R-:W-:Y:S01]  /*08b0*/  IADD3 R71, PT, PT, R9, R71, RZ ;  /* 0x0000004709477210 */ /* 0x000fe20007ffe0ff */
[----:B------:R-:W-:Y:S02]  /*08c0*/  IMAD R83, R91, UR9, R11 ;  /* 0x000000095b537c24 */ /* 0x000fe4000f8e020b */
[----:B------:R-:W-:-:S07]  /*08d0*/  IMAD R72, R14, -0xc, R3 ;  /* 0xfffffff40e487824 */ /* 0x000fce00078e0203 */
.L_x_10200:
[----:B------:R-:W-:Y:S01]  /*08e0*/  BAR.SYNC.DEFER_BLOCKING 0x0 ;  /* 0x0000000000007b1d */ /* 0x000fe20000010000 */
[----:B0-----:R-:W-:Y:S02]  /*08f0*/  MOV R2, R84 ;  /* 0x0000005400027202 */ /* 0x001fe40000000f00 */
[----:B------:R-:W-:-:S03]  /*0900*/  MOV R3, R81 ;  /* 0x0000005100037202 */ /* 0x000fc60000000f00 */
[----:B------:R-:W-:-:S05]  /*0910*/  IMAD.WIDE.U32 R2, R14, 0x8, R2 ;  /* 0x000000080e027825 */ /* 0x000fca00078e0002 */
[----:B------:R0:W2:Y:S01]  /*0920*/  LDG.E.64 R4, desc[UR16][R2.64] ;  /* 0x0000001002047981 */ /* 0x0000a2000c1e1b00 */
[----:B------:R-:W1:Y:S01]  /*0930*/  S2UR UR5, SR_CgaCtaId ;  /* 0x00000000000579c3 */ /* 0x000e620000008800 */
[----:B------:R-:W-:Y:S01]  /*0940*/  UMOV UR4, 0x400 ;  /* 0x0000040000047882 */ /* 0x000fe20000000000 */
[----:B------:R-:W3:Y:S01]  /*0950*/  S2R R70, SR_LANEID ;  /* 0x0000000000467919 */ /* 0x000ee20000000000 */
[----:B0-----:R-:W-:Y:S01]  /*0960*/  MOV R3, R79 ;  /* 0x0000004f00037202 */ /* 0x001fe20000000f00 */
[----:B------:R-:W-:-:S04]  /*0970*/  IMAD.MOV.U32 R2, RZ, RZ, R82 ;  /* 0x000000ffff027224 */ /* 0x000fc800078e0052 */
        /* <DEDUP_REMOVED lines=23> */
[----:B------:R-:W-:-:S02]  /*0af0*/  SHF.R.U32.HI R56, RZ, 0x10, R65 ;  /* 0x00000010ff387819 */ /* 0x000fc40000011641 */
[----:B------:R-:W-:Y:S02]  /*0b00*/  SHF.L.U32 R65, R65, 0x10, RZ ;  /* 0x0000001041417819 */ /* 0x000fe400000006ff */
[----:B------:R-:W-:Y:S02]  /*0b10*/  SHF.L.U32 R56, R56, 0x10, RZ ;  /* 0x0000001038387819 */ /* 0x000fe400000006ff */
[----:B------:R-:W-:Y:S02]  /*0b20*/  IADD3 R63, PT, PT, R74, -0x1, RZ ;  /* 0xffffffff4a3f7810 */ /* 0x000fe40007ffe0ff */
[----:B------:R-:W-:Y:S02]  /*0b30*/  MOV R61, RZ ;  /* 0x000000ff003d7202 */ /* 0x000fe40000000f00 */
[----:B------:R-:W-:Y:S01]  /*0b40*/  MOV R57, RZ ;  /* 0x000000ff00397202 */ /* 0x000fe20000000f00 */
[----:B--2---:R-:W-:Y:S01]  /*0b50*/  STS.64 [R67], R20 ;  /* 0x0000001443007388 */ /* 0x004fe20000000a00 */
[----:B------:R-:W-:-:S03]  /*0b60*/  NOP ;  /* 0x0000000000007918 */ /* 0x000fc60000000000 */
[----:B------:R-:W0:Y:S02]  /*0b70*/  LDS.64 R4, [R67] ;  /* 0x0000000043047984 */ /* 0x000e240000000a00 */
[C-C-:B0-----:R-:W-:Y:S01]  /*0b80*/  SHF.R.U64 R59, R4.reuse, 0x10, R5.reuse ;  /* 0x00000010043b7819 */ /* 0x141fe20000001205 */
[----:B------:R-:W-:Y:S01]  /*0b90*/  IMAD.U32 R0, R4, 0x10000, RZ ;  /* 0x0001000004007824 */ /* 0x000fe200078e00ff */
[----:B------:R-:W-:Y:S02]  /*0ba0*/  SHF.R.U32.HI R55, RZ, 0x10, R5 ;  /* 0x00000010ff377819 */ /* 0x000fe40000011605 */
[----:B------:R-:W-:Y:S01]  /*0bb0*/  SHF.L.U32 R64, R5, 0x10, RZ ;  /* 0x0000001005407819 */ /* 0x000fe200000006ff */
[----:B------:R-:W-:Y:S02]  /*0bc0*/  IMAD.U32 R59, R59, 0x10000, RZ ;  /* 0x000100003b3b7824 */ /* 0x000fe400078e00ff */
[C---:B------:R-:W-:Y:S01]  /*0bd0*/  FFMA.FTZ R4, R0.reuse, R66, R87 ;  /* 0x0000004200047223 */ /* 0x040fe20000010057 */
[----:B------:R-:W-:Y:S01]  /*0be0*/  SHF.L.U32 R55, R55, 0x10, RZ ;  /* 0x0000001037377819 */ /* 0x000fe200000006ff */
[-C--:B-----5:R-:W-:Y:S01]  /*0bf0*/  FMUL.FTZ R54, R0, R90.reuse ;  /* 0x0000005a00367220 */ /* 0x0a0fe20000410000 */
        /* <DEDUP_REMOVED lines=8> */
[----:B------:R-:W0:Y:S01]  /*0c80*/  LDC.64 R68, c[0x0][0x3c0] ;  /* 0x0000f000ff447b82 */ /* 0x000e220000000a00 */
[----:B------:R-:W-:Y:S01]  /*0c90*/  IMAD.U32 R5, R3, 0x10000, RZ ;  /* 0x0001000003057824 */ /* 0x000fe200078e00ff */
[C-C-:B------:R-:W-:Y:S01]  /*0ca0*/  SHF.R.U64 R45, R2.reuse, 0x10, R3.reuse ;  /* 0x00000010022d7819 */ /* 0x140fe20000001203 */
[----:B------:R-:W1:Y:S01]  /*0cb0*/  LDCU UR10, c[0x0][0x394] ;  /* 0x00007280ff0a77ac */ /* 0x000e620008000800 */
[----:B------:R-:W-:Y:S01]  /*0cc0*/  SHF.R.U32.HI R4, RZ, 0x10, R3 ;  /* 0x00000010ff047819 */ /* 0x000fe20000011603 */
[----:B------:R-:W-:Y:S01]  /*0cd0*/  FADD.FTZ R48, R5, R88 ;  /* 0x0000005805307221 */ /* 0x000fe20000010000 */
[----:B------:R-:W-:Y:S01]  /*0ce0*/  SHF.L.U32 R49, R2, 0x10, RZ ;  /* 0x0000001002317819 */ /* 0x000fe200000006ff */
[----:B------:R-:W-:Y:S01]  /*0cf0*/  IMAD.MOV.U32 R2, RZ, RZ, R78 ;  /* 0x000000ffff027224 */ /* 0x000fe200078e004e */
[----:B------:R-:W2:Y:S01]  /*0d00*/  LDC.64 R20, c[0x0][0x440] ;  /* 0x00011000ff147b82 */ /* 0x000ea20000000a00 */
[----:B------:R-:W-:Y:S01]  /*0d10*/  SHF.L.U32 R45, R45, 0x10, RZ ;  /* 0x000000102d2d7819 */ /* 0x000fe200000006ff */
[----:B------:R-:W-:Y:S01]  /*0d20*/  FMUL.FTZ R42, R48, R65 ;  /* 0x00000041302a7220 */ /* 0x000fe20000410000 */
[----:B------:R-:W-:Y:S01]  /*0d30*/  SHF.L.U32 R5, R4, 0x10, RZ ;  /* 0x0000001004057819 */ /* 0x000fe200000006ff */
[--C-:B------:R-:W-:Y:S01]  /*0d40*/  FADD.FTZ R49, R49, R88.reuse ;  /* 0x0000005831317221 */ /* 0x100fe20000010000 */
[----:B------:R-:W-:Y:S01]  /*0d50*/  SHF.L.U32 R31, R63, 0x7, RZ ;  /* 0x000000073f1f7819 */ /* 0x000fe200000006ff */
[--C-:B------:R-:W-:Y:S01]  /*0d60*/  FADD.FTZ R45, R45, R88.reuse ;  /* 0x000000582d2d7221 */ /* 0x100fe20000010000 */
[----:B------:R-:W-:Y:S01]  /*0d70*/  MOV R3, R75 ;  /* 0x0000004b00037202 */ /* 0x000fe20000000f00 */
[----:B------:R-:W3:Y:S01]  /*0d80*/  LDC.64 R22, c[0x0][0x3a8] ;  /* 0x0000ea00ff167b82 */ /* 0x000ee20000000a00 */
[----:B------:R-:W-:Y:S01]  /*0d90*/  ISETP.NE.AND P0, PT, R74, 0x1, PT ;  /* 0x000000014a00780c */ /* 0x000fe20003f05270 */
[----:B------:R-:W-:Y:S01]  /*0da0*/  FADD.FTZ R44, R5, R88 ;  /* 0x00000058052c7221 */ /* 0x000fe20000010000 */
[----:B------:R-:W-:Y:S01]  /*0db0*/  SHF.L.U32 R47, R63, 0x8, RZ ;  /* 0x000000083f2f7819 */ /* 0x000fe200000006ff */
[----:B------:R-:W-:Y:S01]  /*0dc0*/  IMAD.WIDE.U32 R32, R14, 0x8, R2 ;  /* 0x000000080e207825 */ /* 0x000fe200078e0002 */
[----:B------:R-:W-:-:S03]  /*0dd0*/  SHF.L.U32 R46, R74, 0x8, RZ ;  /* 0x000000084a2e7819 */ /* 0x000fc600000006ff */
[----:B------:R-:W-:Y:S01]  /*0de0*/  FMUL.FTZ R43, R49, R66 ;  /* 0x00000042312b7220 */ /* 0x000fe20000410000 */
[C---:B------:R-:W-:Y:S01]  /*0df0*/  IADD3 R30, P2, PT, R31.reuse, R8, RZ ;  /* 0x000000081f1e7210 */ /* 0x040fe20007f5e0ff */
[----:B------:R-:W4:Y:S01]  /*0e00*/  LDC.64 R24, c[0x0][0x450] ;  /* 0x00011400ff187b82 */ /* 0x000f220000000a00 */
[----:B------:R-:W-:Y:S01]  /*0e10*/  IADD3 R98, PT, PT, R31, R14, RZ ;  /* 0x0000000e1f627210 */ /* 0x000fe20007ffe0ff */
[----:B------:R-:W-:Y:S01]  /*0e20*/  FMUL.FTZ R41, R45, R60 ;  /* 0x0000003c2d297220 */ /* 0x000fe20000410000 */
[----:B------:R-:W-:Y:S01]  /*0e30*/  ISETP.NE.AND P1, PT, R14, RZ, PT ;  /* 0x000000ff0e00720c */ /* 0x000fe20003f25270 */
[----:B------:R-:W-:Y:S01]  /*0e40*/  FMUL.FTZ R40, R44, R56 ;  /* 0x000000382c287220 */ /* 0x000fe20000410000 */
[----:B------:R-:W-:Y:S01]  /*0e50*/  IADD3 R50, PT, PT, R74, -0x2, RZ ;  /* 0xfffffffe4a327810 */ /* 0x000fe20007ffe0ff */
[----:B------:R-:W0:Y:S01]  /*0e60*/  LDCU UR11, c[0x0][0x38c] ;  /* 0x00007180ff0b77ac */ /* 0x000e220008000800 */
[----:B------:R-:W-:Y:S01]  /*0e70*/  MOV R62, RZ ;  /* 0x000000ff003e7202 */ /* 0x000fe20000000f00 */
[----:B------:R-:W0:Y:S01]  /*0e80*/  LDC.64 R26, c[0x0][0x3e0] ;  /* 0x0000f800ff1a7b82 */ /* 0x000e220000000a00 */
[----:B------:R-:W-:Y:S01]  /*0e90*/  ISETP.EQ.AND P0, PT, R14, RZ, P0 ;  /* 0x000000ff0e00720c */ /* 0x000fe20000702270 */
[----:B------:R-:W0:Y:S01]  /*0ea0*/  LDCU UR7, c[0x0][0x388] ;  /* 0x00007100ff0777ac */ /* 0x000e220008000800 */
[----:B------:R-:W-:-:S02]  /*0eb0*/  LOP3.LUT R47, R47, 0x100, RZ, 0xc0, !PT ;  /* 0x000001002f2f7812 */ /* 0x000fc400078ec0ff */
[----:B------:R-:W-:Y:S01]  /*0ec0*/  LOP3.LUT R46, R46, 0x100, RZ, 0xc0, !PT ;  /* 0x000001002e2e7812 */ /* 0x000fe200078ec0ff */
[----:B------:R-:W0:Y:S01]  /*0ed0*/  LDCU.64 UR8, c[0x0][0x538] ;  /* 0x0000a700ff0877ac */ /* 0x000e220008000a00 */
[----:B------:R-:W-:Y:S01]  /*0ee0*/  IADD3.X R31, PT, PT, RZ, R71, RZ, P2, !PT ;  /* 0x00000047ff1f7210 */ /* 0x000fe200017fe4ff */
[----:B------:R-:W0:Y:S01]  /*0ef0*/  LDC.64 R28, c[0x0][0x4d0] ;  /* 0x00013400ff1c7b82 */ /* 0x000e220000000a00 */
[----:B-1----:R-:W-:-:S05]  /*0f00*/  UMOV UR4, URZ ;  /* 0x000000ff00047c82 */ /* 0x002fca0008000000 */
.L_x_10199:
[----:B0-----:R-:W-:-:S04]  /*0f10*/  IMAD.WIDE.U32 R2, R68, UR4, RZ ;  /* 0x0000000444027c25 */ /* 0x001fc8000f8e00ff */
[----:B------:R-:W-:Y:S01]  /*0f20*/  IMAD R3, R69, UR4, R3 ;  /* 0x0000000445037c24 */ /* 0x000fe2000f8e0203 */
[----:B------:R-:W-:-:S04]  /*0f30*/  LEA R36, P2, R2, R32, 0x1 ;  /* 0x0000002002247211 */ /* 0x000fc800078408ff */
[----:B------:R-:W-:-:S05]  /*0f40*/  LEA.HI.X R37, R2, R33, R3, 0x1, P2 ;  /* 0x0000002102257211 */ /* 0x000fca00010f0c03 */
[----:B------:R-:W5:Y:S01]  /*0f50*/  LDG.E.64 R2, desc[UR16][R36.64] ;  /* 0x0000001024027981 */ /* 0x000f62000c1e1b00 */
[----:B--2---:R-:W-:Y:S01]  /*0f60*/  MOV R5, R85 ;  /* 0x0000005500057202 */ /* 0x004fe20000000f00 */
[----:B------:R-:W-:-:S04]  /*0f70*/  IMAD.MOV.U32 R4, RZ, RZ, R12 ;  /* 0x000000ffff047224 */ /* 0x000fc800078e000c */
[----:B---3--:R-:W-:-:S04]  /*0f80*/  IMAD.WIDE.U32 R4, R22, UR4, R4 ;  /* 0x0000000416047c25 */ /* 0x008fc8000f8e0004 */
        /* <DEDUP_REMOVED lines=8> */
[----:B----4-:R-:W-:-:S04]  /*1010*/  LEA R34, P2, R4, R24, 0x2 ;  /* 0x0000001804227211 */ /* 0x010fc800078410ff */
[----:B------:R-:W-:Y:S01]  /*1020*/  LEA.HI.X R35, R4, R25, R5, 0x2, P2 ;  /* 0x0000001904237211 */ /* 0x000fe200010f1405 */
[----:B-----5:R-:W-:Y:S01]  /*1030*/  STS.64 [R67], R2 ;  /* 0x0000000243007388 */ /* 0x020fe20000000a00 */
[----:B------:R-:W-:-:S03]  /*1040*/  NOP ;  /* 0x0000000000007918 */ /* 0x000fc60000000000 */
[----:B-1----:R1:W3:Y:S01]  /*1050*/  LDG.E R34, desc[UR16][R34.64] ;  /* 0x0000001022227981 */ /* 0x0022e2000c1e1900 */
[----:B0-----:R-:W-:Y:S01]  /*1060*/  IADD3 R6, PT, PT, R47, UR4, RZ ;  /* 0x000000042f067c10 */ /* 0x001fe2000fffe0ff */
[----:B------:R-:W-:Y:S02]  /*1070*/  BSSY.RECONVERGENT B0, `(.L_x_10186) ;  /* 0x0000027000007945 */ /* 0x000fe40003800200 */
[----:B------:R-:W0:Y:S01]  /*1080*/  LDS.64 R4, [R67] ;  /* 0x0000000043047984 */ /* 0x000e220000000a00 */
[----:B------:R-:W-:Y:S02]  /*1090*/  SEL R6, R6, R73, !P1 ;  /* 0x0000004906067207 */ /* 0x000fe40004800000 */
[----:B------:R-:W-:Y:S02]  /*10a0*/  ISETP.NE.AND P1, PT, R14, 0x1f, PT ;  /* 0x0000001f0e00780c */ /* 0x000fe40003f25270 */
[----:B------:R-:W-:Y:S01]  /*10b0*/  LEA R7, R6, UR5, 0x2 ;  /* 0x0000000506077c11 */ /* 0x000fe2000f8e10ff */
[----:B--2---:R-:W-:-:S04]  /*10c0*/  FMUL.FTZ R36, R92, 1.4426950216293334961 ;  /* 0x3fb8aa3b5c247820 */ /* 0x004fc80000410000 */
[-C--:B------:R-:W-:Y:S01]  /*10d0*/  FMUL.FTZ R108, R49, R36.reuse ;  /* 0x00000024316c7220 */ /* 0x080fe20000410000 */
[-C--:B------:R-:W-:Y:S01]  /*10e0*/  FMUL.FTZ R103, R45, R36.reuse ;  /* 0x000000242d677220 */ /* 0x080fe20000410000 */
[-C--:B------:R-:W-:Y:S01]  /*10f0*/  FMUL.FTZ R93, R48, R36.reuse ;  /* 0x00000024305d7220 */ /* 0x080fe20000410000 */
[----:B------:R-:W-:-:S03]  /*1100*/  FMUL.FTZ R102, R44, R36 ;  /* 0x000000242c667220 */ /* 0x000fc60000410000 */
[----:B------:R-:W2:Y:S04]  /*1110*/  MUFU.EX2 R108, R108 ;  /* 0x0000006c006c7308 */ /* 0x000ea80000000800 */
[----:B------:R-:W4:Y:S04]  /*1120*/  MUFU.EX2 R103, R103 ;  /* 0x0000006700677308 */ /* 0x000f280000000800 */
[----:B------:R-:W1:Y:S04]  /*1130*/  MUFU.EX2 R93, R93 ;  /* 0x0000005d005d7308 */ /* 0x000e680000000800 */
[----:B------:R-:W1:Y:S01]  /*1140*/  MUFU.EX2 R102, R102 ;  /* 0x0000006600667308 */ /* 0x000e620000000800 */
[----:B--2---:R2:W-:Y:S01]  /*1150*/  STS [R7+0x548], R108 ;  /* 0x0005486c07007388 */ /* 0x0045e20000000800 */
[----:B0-----:R-:W-:-:S02]  /*1160*/  PRMT R96, R4, 0x7632, R96 ;  /* 0x0000763204607816 */ /* 0x001fc40000000060 */
[C---:B------:R-:W-:Y:S02]  /*1170*/  PRMT R95, R5.reuse, 0x7632, R95 ;  /* 0x00007632055f7816 */ /* 0x040fe4000000005f */
[----:B------:R-:W-:Y:S01]  /*1180*/  SHF.L.U32 R94, R4, 0x10, RZ ;  /* 0x00000010045e7819 */ /* 0x000fe200000006ff */
[----:B------:R-:W-:Y:S01]  /*1190*/  IMAD.U32 R96, R96, 0x10000, RZ ;  /* 0x0001000060607824 */ /* 0x000fe200078e00ff */
[----:B------:R-:W-:Y:S02]  /*11a0*/  SHF.L.U32 R97, R5, 0x10, RZ ;  /* 0x0000001005617819 */ /* 0x000fe400000006ff */
[----:B------:R-:W-:Y:S01]  /*11b0*/  SHF.L.U32 R95, R95, 0x10, RZ ;  /* 0x000000105f5f7819 */ /* 0x000fe200000006ff */
[----:B-1----:R-:W-:Y:S01]  /*11c0*/  FMUL.FTZ R35, R43, R94 ;  /* 0x0000005e2b237220 */ /* 0x002fe20000410000 */
[----:B------:R-:W-:Y:S01]  /*11d0*/  FMUL.FTZ R106, R41, R96 ;  /* 0x00000060296a7220 */ /* 0x000fe20000410000 */
[----:B------:R-:W-:Y:S02]  /*11e0*/  FMUL.FTZ R104, R42, R97 ;  /* 0x000000612a687220 */ /* 0x000fe40000410000 */
[----:B------:R-:W-:Y:S01]  /*11f0*/  FMUL.FTZ R101, R40, R95 ;  /* 0x0000005f28657220 */ /* 0x000fe20000410000 */
[----:B------:R-:W-:Y:S01]  /*1200*/  BAR.SYNC.DEFER_BLOCKING 0x0 ;  /* 0x0000000000007b1d */ /* 0x000fe20000010000 */
[-C--:B---3--:R-:W-:Y:S01]  /*1210*/  FMUL.FTZ R4, R0, R34.reuse ;  /* 0x0000002200047220 */ /* 0x088fe20000410000 */
[-C--:B------:R-:W-:Y:S01]  /*1220*/  FMUL.FTZ R6, R59, R34.reuse ;  /* 0x000000223b067220 */ /* 0x080fe20000410000 */
[-C--:B------:R-:W-:Y:S01]  /*1230*/  FMUL.FTZ R5, R64, R34.reuse ;  /* 0x0000002240057220 */ /* 0x080fe20000410000 */
[----:B--2---:R-:W-:-:S02]  /*1240*/  FMUL.FTZ R7, R55, R34 ;  /* 0x0000002237077220 */ /* 0x004fc40000410000 */
[----:B----4-:R-:W-:Y:S05]  /*1250*/  @P1 BRA `(.L_x_10187) ;  /* 0x00000000001c1947 */ /* 0x010fea0003800000 */
[----:B------:R-:W-:Y:S01]  /*1260*/  ISETP.NE.AND P1, PT, R74, UR10, PT ;  /* 0x0000000a4a007c0c */ /* 0x000fe2000bf25270 */
[----:B------:R-:W-:-:S12]  /*1270*/  HFMA2 R38, -RZ, RZ, 1.875, 0 ;  /* 0x3f800000ff267431 */ /* 0x000fd800000001ff */
[----:B------:R-:W-:Y:S05]  /*1280*/  @!P1 BRA `(.L_x_10188) ;  /* 0x0000000000149947 */ /* 0x000fea0003800000 */
[----:B------:R-:W-:-:S04]  /*1290*/  IADD3 R2, PT, PT, R46, UR4, RZ ;  /* 0x000000042e027c10 */ /* 0x000fc8000fffe0ff */
[----:B------:R-:W-:-:S05]  /*12a0*/  LEA R2, R2, UR5, 0x2 ;  /* 0x0000000502027c11 */ /* 0x000fca000f8e10ff */
[----:B------:R2:W3:Y:S01]  /*12b0*/  LDS R38, [R2+0x548] ;  /* 0x0005480002267984 */ /* 0x0004e20000000800 */
[----:B------:R-:W-:Y:S05]  /*12c0*/  BRA `(.L_x_10188) ;  /* 0x0000000000047947 */ /* 0x000fea0003800000 */
.L_x_10187:
[----:B------:R0:W1:Y:S02]  /*12d0*/  LDS R38, [R99+0xd4c] ;  /* 0x000d4c0063267984 */ /* 0x0000640000000800 */
.L_x_10188:
[----:B------:R-:W-:Y:S05]  /*12e0*/  BSYNC.RECONVERGENT B0 ;  /* 0x0000000000007941 */ /* 0x000fea0003800200 */
.L_x_10186:
        /* <DEDUP_REMOVED lines=8> */
[----:B------:R-:W1:Y:S01]  /*1370*/  S2UR UR6, SR_CgaCtaId ;  /* 0x00000000000679c3 */ /* 0x000e620000008800 */
[C---:B------:R-:W-:Y:S01]  /*1380*/  FMUL.FTZ R36, R93.reuse, R36 ;  /* 0x000000245d247220 */ /* 0x040fe20000410000 */
[----:B------:R-:W-:Y:S01]  /*1390*/  FFMA.FTZ R37, R93, R37, R6 ;  /* 0x000000255d257223 */ /* 0x000fe20000010006 */
[C---:B------:R-:W-:Y:S01]  /*13a0*/  ISETP.GT.U32.AND P2, PT, R100.reuse, 0x1d, PT ;  /* 0x0000001d6400780c */ /* 0x040fe20003f44070 */
[----:B------:R-:W-:Y:S01]  /*13b0*/  UMOV UR5, 0x400 ;  /* 0x0000040000057882 */ /* 0x000fe20000000000 */
[C---:B------:R-:W-:Y:S01]  /*13c0*/  FMUL.FTZ R39, R103.reuse, R36 ;  /* 0x0000002467277220 */ /* 0x040fe20000410000 */
[----:B------:R-:W-:Y:S01]  /*13d0*/  FFMA.FTZ R37, R103, R37, R4 ;  /* 0x0000002567257223 */ /* 0x000fe20000010004 */
[----:B------:R-:W-:Y:S01]  /*13e0*/  FFMA.FTZ R36, R35, R103, R106 ;  /* 0x0000006723247223 */ /* 0x000fe2000001006a */
[----:B------:R-:W-:Y:S01]  /*13f0*/  ISETP.GT.U32.AND P3, PT, R100, 0x17, PT ;  /* 0x000000176400780c */ /* 0x000fe20003f64070 */
[----:B------:R-:W-:Y:S01]  /*1400*/  BSSY.RECONVERGENT B0, `(.L_x_10189) ;  /* 0x0000082000007945 */ /* 0x000fe20003800200 */
[----:B------:R-:W3:Y:S01]  /*1410*/  SHFL.DOWN PT, R110, R39, 0x1, 0x1f ;  /* 0x08201f00276e7f89 */ /* 0x000ee200000e0000 */
[----:B--2---:R-:W-:Y:S01]  /*1420*/  MOV R2, R37 ;  /* 0x0000002500027202 */ /* 0x004fe20000000f00 */
[----:B------:R-:W-:-:S02]  /*1430*/  FFMA.FTZ R36, R93, R36, R104 ;  /* 0x000000245d247223 */ /* 0x000fc40000010068 */
[----:B------:R-:W2:Y:S01]  /*1440*/  SHFL.DOWN PT, R105, R37, 0x1, 0x1f ;  /* 0x08201f0025697f89 */ /* 0x000ea200000e0000 */
[----:B-1----:R-:W-:-:S04]  /*1450*/  ULEA UR5, UR6, UR5, 0x18 ;  /* 0x0000000506057291 */ /* 0x002fc8000f8ec0ff */
[----:B------:R-:W-:Y:S01]  /*1460*/  ULEA UR6, UR4, UR5, 0x3 ;  /* 0x0000000504067291 */ /* 0x000fe2000f8e18ff */
[----:B---3--:R-:W-:Y:S01]  /*1470*/  @P1 FMUL.FTZ R3, R110, R39 ;  /* 0x000000276e031220 */ /* 0x008fe20000410000 */
[----:B------:R-:W-:Y:S01]  /*1480*/  FFMA.FTZ R110, R102, R36, R101 ;  /* 0x00000024666e7223 */ /* 0x000fe20000010065 */
[----:B------:R-:W-:Y:S01]  /*1490*/  FMUL.FTZ R36, R108, R103 ;  /* 0x000000676c247220 */ /* 0x000fe20000410000 */
[----:B--2---:R-:W-:Y:S02]  /*14a0*/  @P1 FFMA.FTZ R2, R39, R105, R2 ;  /* 0x0000006927021223 */ /* 0x004fe40000010002 */
[----:B------:R-:W-:Y:S01]  /*14b0*/  @P1 MOV R39, R3 ;  /* 0x0000000300271202 */ /* 0x000fe20000000f00 */
[----:B------:R-:W-:Y:S01]  /*14c0*/  FMUL.FTZ R105, R93, R36 ;  /* 0x000000245d697220 */ /* 0x000fe20000410000 */
[----:B------:R-:W1:Y:S01]  /*14d0*/  SHFL.UP PT, R3, R110, 0x1, RZ ;  /* 0x042000006e037989 */ /* 0x000e6200000e00ff */
[----:B------:R-:W-:Y:S02]  /*14e0*/  ISETP.GE.AND P1, PT, R70, 0x1, PT ;  /* 0x000000014600780c */ /* 0x000fe40003f26270 */
        /* <DEDUP_REMOVED lines=37> */
[----:B------:R-:W-:-:S03]  /*1740*/  @!P3 MOV R39, R107 ;  /* 0x0000006b0027b202 */ /* 0x000fc60000000f00 */
[----:B------:R-:W1:Y:S01]  /*1750*/  SHFL.UP PT, R3, R110, 0x8, RZ ;  /* 0x050000006e037989 */ /* 0x000e6200000e00ff */
[----:B-----5:R-:W-:Y:S01]  /*1760*/  @P2 FMUL.FTZ R105, R105, R112 ;  /* 0x0000007069692220 */ /* 0x020fe20000410000 */
[----:B------:R-:W-:Y:S02]  /*1770*/  ISETP.GT.U32.AND P2, PT, R100, 0xf, PT ;  /* 0x0000000f6400780c */ /* 0x000fe40003f44070 */
[----:B------:R-:W2:Y:S04]  /*1780*/  SHFL.DOWN PT, R114, R39, 0x10, 0x1f ;  /* 0x0a001f0027727f89 */ /* 0x000ea800000e0000 */
[----:B------:R-:W3:Y:S04]  /*1790*/  SHFL.DOWN PT, R109, R2, 0x10, 0x1f ;  /* 0x0a001f00026d7f89 */ /* 0x000ee800000e0000 */
[----:B------:R-:W5:Y:S01]  /*17a0*/  SHFL.UP PT, R112, R105, 0x8, RZ ;  /* 0x0500000069707989 */ /* 0x000f6200000e00ff */
[----:B-1----:R-:W-:-:S02]  /*17b0*/  FFMA.FTZ R3, R105, R3, R110 ;  /* 0x0000000369037223 */ /* 0x002fc4000001006e */
[----:B--2---:R-:W-:-:S03]  /*17c0*/  @!P2 FMUL.FTZ R107, R39, R114 ;  /* 0x00000072276ba220 */ /* 0x004fc60000410000 */
[----:B------:R-:W-:Y:S01]  /*17d0*/  FSEL R114, R110, R3, !P1 ;  /* 0x000000036e727208 */ /* 0x000fe20004800000 */
[----:B------:R-:W-:Y:S01]  /*17e0*/  SHFL.IDX PT, R118, R37, RZ, 0x1f ;  /* 0x00001fff25767589 */ /* 0x000fe200000e0000 */
[----:B---3--:R-:W-:Y:S01]  /*17f0*/  @!P2 FFMA.FTZ R2, R39, R109, R2 ;  /* 0x0000006d2702a223 */ /* 0x008fe20000010002 */
[----:B------:R-:W-:Y:S02]  /*1800*/  @!P2 MOV R39, R107 ;  /* 0x0000006b0027a202 */ /* 0x000fe40000000f00 */
[----:B------:R-:W-:Y:S01]  /*1810*/  SHFL.UP PT, R3, R114, 0x10, RZ ;  /* 0x0600000072037989 */ /* 0x000fe200000e00ff */
[----:B------:R-:W-:Y:S01]  /*1820*/  ISETP.NE.AND P2, PT, R14, 0x1f, PT ;  /* 0x0000001f0e00780c */ /* 0x000fe20003f45270 */
[----:B-----5:R-:W-:Y:S01]  /*1830*/  @P1 FMUL.FTZ R105, R105, R112 ;  /* 0x0000007069691220 */ /* 0x020fe20000410000 */
[----:B------:R-:W-:Y:S01]  /*1840*/  ISETP.GE.AND P1, PT, R70, 0x10, PT ;  /* 0x000000104600780c */ /* 0x000fe20003f26270 */
[----:B------:R-:W-:Y:S04]  /*1850*/  SHFL.DOWN PT, R116, R2, 0x1, 0x1f ;  /* 0x08201f0002747f89 */ /* 0x000fe800000e0000 */
[----:B------:R-:W1:Y:S04]  /*1860*/  SHFL.DOWN PT, R107, R39, 0x1, 0x1f ;  /* 0x08201f00276b7f89 */ /* 0x000e6800000e0000 */
[----:B------:R-:W-:Y:S04]  /*1870*/  SHFL.IDX PT, R112, R2, RZ, 0x1f ;  /* 0x00001fff02707589 */ /* 0x000fe800000e0000 */
[----:B------:R-:W2:Y:S04]  /*1880*/  SHFL.IDX PT, R111, R39, RZ, 0x1f ;  /* 0x00001fff276f7589 */ /* 0x000ea800000e0000 */
[----:B------:R-:W3:Y:S01]  /*1890*/  SHFL.UP PT, R110, R105, 0x10, RZ ;  /* 0x06000000696e7989 */ /* 0x000ee200000e00ff */
[----:B-1----:R-:W-:Y:S01]  /*18a0*/  @P2 FFMA.FTZ R118, R107, R118, R116 ;  /* 0x000000766b762223 */ /* 0x002fe20000010074 */
[----:B------:R-:W-:Y:S01]  /*18b0*/  FFMA.FTZ R107, R105, R3, R114 ;  /* 0x00000003696b7223 */ /* 0x000fe20000010072 */
[----:B------:R-:W-:-:S02]  /*18c0*/  ISETP.NE.AND P2, PT, R14, RZ, PT ;  /* 0x000000ff0e00720c */ /* 0x000fc40003f45270 */
[----:B------:R-:W-:Y:S02]  /*18d0*/  FFMA.FTZ R3, R118, R38, R7 ;  /* 0x0000002676037223 */ /* 0x000fe40000010007 */
[----:B------:R-:W-:Y:S02]  /*18e0*/  FSEL R7, R114, R107, !P1 ;  /* 0x0000006b72077208 */ /* 0x000fe40004800000 */
[----:B------:R-:W-:Y:S01]  /*18f0*/  FFMA.FTZ R107, R102, R3, R5 ;  /* 0x00000003666b7223 */ /* 0x000fe20000010005 */
[C---:B--2---:R-:W-:Y:S01]  /*1900*/  FFMA.FTZ R37, R111.reuse, R37, R112 ;  /* 0x000000256f257223 */ /* 0x044fe20000010070 */
[----:B------:R-:W-:Y:S01]  /*1910*/  FMUL.FTZ R36, R111, R36 ;  /* 0x000000246f247220 */ /* 0x000fe20000410000 */
[----:B------:R-:W-:Y:S01]  /*1920*/  FMUL.FTZ R113, R44, R3 ;  /* 0x000000032c717220 */ /* 0x000fe20000410000 */
[-C--:B------:R-:W-:Y:S01]  /*1930*/  FFMA.FTZ R109, R93, R107.reuse, R6 ;  /* 0x0000006b5d6d7223 */ /* 0x080fe20000010006 */
[----:B---3--:R-:W-:Y:S01]  /*1940*/  @P1 FMUL.FTZ R105, R105, R110 ;  /* 0x0000006e69691220 */ /* 0x008fe20000410000 */
[----:B------:R-:W-:Y:S01]  /*1950*/  FMUL.FTZ R110, R48, R107 ;  /* 0x0000006b306e7220 */ /* 0x000fe20000410000 */
[----:B------:R1:W-:Y:S01]  /*1960*/  SHFL.UP PT, R117, R7, 0x1, RZ ;  /* 0x0420000007757989 */ /* 0x0003e200000e00ff */
[-C--:B------:R-:W-:Y:S01]  /*1970*/  FFMA.FTZ R111, R103, R109.reuse, R4 ;  /* 0x0000006d676f7223 */ /* 0x080fe20000010004 */
[----:B------:R-:W-:Y:S01]  /*1980*/  FMUL.FTZ R115, R45, R109 ;  /* 0x0000006d2d737220 */ /* 0x000fe20000410000 */
[----:B------:R-:W-:Y:S01]  /*1990*/  FMUL.FTZ R6, R65, R110 ;  /* 0x0000006e41067220 */ /* 0x000fe20000410000 */
[----:B------:R-:W-:Y:S01]  /*19a0*/  @!P2 STS.64 [UR6+0xdc8], R36 ;  /* 0x000dc824ff00a988 */ /* 0x000fe20008000a06 */
[----:B------:R-:W-:Y:S01]  /*19b0*/  FMUL.FTZ R119, R49, R111 ;  /* 0x0000006f31777220 */ /* 0x000fe20000410000 */
[----:B------:R-:W-:Y:S01]  /*19c0*/  FMUL.FTZ R5, R60, R115 ;  /* 0x000000733c057220 */ /* 0x000fe20000410000 */
[----:B------:R-:W-:Y:S01]  /*19d0*/  ISETP.NE.AND P1, PT, R14, RZ, PT ;  /* 0x000000ff0e00720c */ /* 0x000fe20003f25270 */
[----:B-1----:R-:W-:Y:S01]  /*19e0*/  FMUL.FTZ R7, R56, R113 ;  /* 0x0000007138077220 */ /* 0x002fe20000410000 */
[----:B------:R-:W-:Y:S01]  /*19f0*/  FMUL.FTZ R4, R66, R119 ;  /* 0x0000007742047220 */ /* 0x000fe20000410000 */
[----:B------:R-:W-:Y:S04]  /*1a00*/  SHFL.UP PT, R38, R105, 0x1, RZ ;  /* 0x0420000069267989 */ /* 0x000fe800000e00ff */
[----:B------:R1:W-:Y:S01]  /*1a10*/  STS.128 [R76+0x110], R4 ;  /* 0x000110044c007388 */ /* 0x0003e20000000c00 */
[----:B------:R-:W-:Y:S01]  /*1a20*/  BAR.SYNC.DEFER_BLOCKING 0x0 ;  /* 0x0000000000007b1d */ /* 0x000fe20000010000 */
[----:B-1----:R-:W-:-:S04]  /*1a30*/  IADD3 R6, PT, PT, -R98, UR7, RZ ;  /* 0x0000000762067c10 */ /* 0x002fc8000fffe1ff */
[C---:B------:R-:W-:Y:S02]  /*1a40*/  ISETP.GE.AND P4, PT, R6.reuse, 0x21, PT ;  /* 0x000000210600780c */ /* 0x040fe40003f86270 */
[C---:B------:R-:W-:Y:S02]  /*1a50*/  ISETP.GE.AND P5, PT, R6.reuse, 0x41, PT ;  /* 0x000000410600780c */ /* 0x040fe40003fa6270 */
[----:B------:R-:W-:Y:S01]  /*1a60*/  ISETP.GE.AND P6, PT, R6, 0x61, PT ;  /* 0x000000610600780c */ /* 0x000fe20003fc6270 */
[----:B------:R-:W-:Y:S04]  /*1a70*/  LDS R105, [R72+0x80] ;  /* 0x0000800048697984 */ /* 0x000fe80000000800 */
[----:B----4-:R-:W1:Y:S02]  /*1a80*/  SHFL.IDX PT, R34, R34, RZ, 0x1f ;  /* 0x00001fff22227589 */ /* 0x010e6400000e0000 */
[----:B-1----:R-:W-:Y:S01]  /*1a90*/  @P1 FFMA.FTZ R34, R38, R34, R117 ;  /* 0x0000002226221223 */ /* 0x002fe20000010075 */
[----:B------:R-:W-:-:S04]  /*1aa0*/  IMAD.WIDE.U32 R38, R28, UR4, R30 ;  /* 0x000000041c267c25 */ /* 0x000fc8000f8e001e */
[----:B------:R-:W-:Y:S01]  /*1ab0*/  FFMA.FTZ R108, R108, R34, R35 ;  /* 0x000000226c6c7223 */ /* 0x000fe20000010023 */
[----:B------:R-:W-:Y:S01]  /*1ac0*/  IMAD R39, R29, UR4, R39 ;  /* 0x000000041d277c24 */ /* 0x000fe2000f8e0227 */
[C---:B------:R-:W-:Y:S02]  /*1ad0*/  LEA R34, P3, R38.reuse, UR8, 0x2 ;  /* 0x0000000826227c11 */ /* 0x040fe4000f8610ff */
[----:B------:R-:W-:Y:S01]  /*1ae0*/  FADD.FTZ R2, -R35, R108 ;  /* 0x0000006c23027221 */ /* 0x000fe20000010100 */
[-C--:B------:R-:W-:Y:S01]  /*1af0*/  FFMA.FTZ R103, R103, R108.reuse, R106 ;  /* 0x0000006c67677223 */ /* 0x080fe2000001006a */
        /* <DEDUP_REMOVED lines=16> */
[----:B------:R-:W1:Y:S04]  /*1c00*/  LDS R5, [R72] ;  /* 0x0000000048057984 */ /* 0x000e680000000800 */
[----:B-1----:R1:W-:Y:S02]  /*1c10*/  REDG.E.ADD.F32.FTZ.RN.STRONG.GPU desc[UR16][R34.64], R5 ;  /* 0x00000005220079a6 */ /* 0x0023e4000c12f310 */
.L_x_10190:
[----:B------:R-:W-:Y:S05]  /*1c20*/  BSYNC.RECONVERGENT B0 ;  /* 0x0000000000007941 */ /* 0x000fea0003800200 */
.L_x_10189:
[----:B------:R-:W-:Y:S04]  /*1c30*/  BSSY.RECONVERGENT B0, `(.L_x_10191) ;  /* 0x0000003000007945 */ /* 0x000fe80003800200 */
[----:B------:R-:W-:Y:S05]  /*1c40*/  @!P4 BRA `(.L_x_10192) ;  /* 0x000000000004c947 */ /* 0x000fea0003800000 */
[----:B------:R2:W-:Y:S02]  /*1c50*/  REDG.E.ADD.F32.FTZ.RN.STRONG.GPU desc[UR16][R34.64+0x80], R105 ;  /* 0x00008069220079a6 */ /* 0x0005e4000c12f310 */
.L_x_10192:
[----:B------:R-:W-:Y:S05]  /*1c60*/  BSYNC.RECONVERGENT B0 ;  /* 0x0000000000007941 */ /* 0x000fea0003800200 */
.L_x_10191:
[----:B-1----:R1:W3:Y:S01]  /*1c70*/  LDS R5, [R72+0x100] ;  /* 0x0001000048057984 */ /* 0x0022e20000000800 */
[----:B------:R-:W-:Y:S04]  /*1c80*/  BSSY.RECONVERGENT B0, `(.L_x_10193) ;  /* 0x0000003000007945 */ /* 0x000fe80003800200 */
[----:B------:R-:W-:Y:S05]  /*1c90*/  @!P5 BRA `(.L_x_10194) ;  /* 0x000000000004d947 */ /* 0x000fea0003800000 */
[----:B---3--:R4:W-:Y:S02]  /*1ca0*/  REDG.E.ADD.F32.FTZ.RN.STRONG.GPU desc[UR16][R34.64+0x100], R5 ;  /* 0x00010005220079a6 */ /* 0x0089e4000c12f310 */
.L_x_10194:
[----:B------:R-:W-:Y:S05]  /*1cb0*/  BSYNC.RECONVERGENT B0 ;  /* 0x0000000000007941 */ /* 0x000fea0003800200 */
.L_x_10193:
[----:B---34-:R3:W4:Y:S01]  /*1cc0*/  LDS R5, [R72+0x180] ;  /* 0x0001800048057984 */ /* 0x0187220000000800 */
[----:B------:R-:W-:Y:S04]  /*1cd0*/  BSSY.RECONVERGENT B0, `(.L_x_10195) ;  /* 0x0000003000007945 */ /* 0x000fe80003800200 */
[----:B------:R-:W-:Y:S05]  /*1ce0*/  @!P6 BRA `(.L_x_10196) ;  /* 0x000000000004e947 */ /* 0x000fea0003800000 */
[----:B----4-:R4:W-:Y:S02]  /*1cf0*/  REDG.E.ADD.F32.FTZ.RN.STRONG.GPU desc[UR16][R34.64+0x180], R5 ;  /* 0x00018005220079a6 */ /* 0x0109e4000c12f310 */
.L_x_10196:
[----:B------:R-:W-:Y:S05]  /*1d00*/  BSYNC.RECONVERGENT B0 ;  /* 0x0000000000007941 */ /* 0x000fea0003800200 */
.L_x_10195:
[----:B------:R-:W5:Y:S01]  /*1d10*/  SHFL.DOWN PT, R4, R113, 0x1, 0x1f ;  /* 0x08201f0071047f89 */ /* 0x000f6200000e0000 */
[----:B------:R-:W-:Y:S01]  /*1d20*/  ISETP.GT.AND P3, PT, R70, 0x1e, PT ;  /* 0x0000001e4600780c */ /* 0x000fe20003f64270 */
[-C--:B------:R-:W-:Y:S01]  /*1d30*/  FMUL.FTZ R95, R95, R3.reuse ;  /* 0x000000035f5f7220 */ /* 0x080fe20000410000 */
[----:B--2-4-:R-:W-:Y:S01]  /*1d40*/  FMUL.FTZ R35, R92, R3 ;  /* 0x000000035c237220 */ /* 0x014fe20000410000 */
[----:B------:R-:W2:Y:S01]  /*1d50*/  SHFL.DOWN PT, R5, R6, 0x1, 0x1f ;  /* 0x08201f0006057f89 */ /* 0x000ea200000e0000 */
[----:B------:R-:W-:Y:S01]  /*1d60*/  FMUL.FTZ R34, R97, R107 ;  /* 0x0000006b61227220 */ /* 0x000fe20000410000 */
        /* <DEDUP_REMOVED lines=22> */
[----:B--2---:R-:W-:Y:S01]  /*1ed0*/  @!P3 FADD.FTZ R6, R6, R5 ;  /* 0x000000050606b221 */ /* 0x004fe20000010000 */
[----:B------:R-:W2:Y:S01]  /*1ee0*/  SHFL.DOWN PT, R4, R113, 0x2, 0x1f ;  /* 0x08401f0071047f89 */ /* 0x000ea200000e0000 */
[----:B------:R-:W-:Y:S01]  /*1ef0*/  ISETP.GT.AND P3, PT, R70, 0x1d, PT ;  /* 0x0000001d4600780c */ /* 0x000fe20003f64270 */
[----:B------:R-:W-:-:S02]  /*1f00*/  FADD.FTZ R62, R35, R62 ;  /* 0x0000003e233e7221 */ /* 0x000fc40000010000 */
        /* <DEDUP_REMOVED lines=14> */
[----:B------:R-:W-:-:S03]  /*1ff0*/  ISETP.NE.AND P3, PT, R70, RZ, PT ;  /* 0x000000ff4600720c */ /* 0x000fc60003f65270 */
[----:B------:R-:W4:Y:S01]  /*2000*/  SHFL.DOWN PT, R5, R6, 0x10, 0x1f ;  /* 0x0a001f0006057f89 */ /* 0x000f2200000e0000 */
[----:B--2---:R-:W-:Y:S01]  /*2010*/  FADD.FTZ R4, R113, R4 ;  /* 0x0000000471047221 */ /* 0x004fe20000010000 */
[----:B----4-:R-:W-:-:S08]  /*2020*/  FADD.FTZ R5, R6, R5 ;  /* 0x0000000506057221 */ /* 0x010fd00000010000 */
[----:B------:R2:W-:Y:S01]  /*2030*/  @!P3 STS.64 [UR5+0x318], R4 ;  /* 0x00031804ff00b988 */ /* 0x0005e20008000a05 */
[----:B------:R-:W-:Y:S01]  /*2040*/  BAR.SYNC.DEFER_BLOCKING 0x0 ;  /* 0x0000000000007b1d */ /* 0x000fe20000010000 */
[----:B------:R-:W-:-:S04]  /*2050*/  ISETP.GT.AND P3, PT, R70, 0xf, PT ;  /* 0x0000000f4600780c */ /* 0x000fc80003f64270 */
[----:B--2---:R-:W-:Y:S02]  /*2060*/  FSEL R4, R113, R4, P3 ;  /* 0x0000000471047208 */ /* 0x004fe40001800000 */
[----:B------:R-:W-:Y:S01]  /*2070*/  FSEL R5, R6, R5, P3 ;  /* 0x0000000506057208 */ /* 0x000fe20001800000 */
[----:B------:R-:W-:Y:S06]  /*2080*/  @P2 BRA `(.L_x_10198) ;  /* 0x0000000000202947 */ /* 0x000fec0003800000 */
[----:B------:R-:W-:Y:S01]  /*2090*/  ISETP.NE.AND P2, PT, R74, UR10, PT ;  /* 0x0000000a4a007c0c */ /* 0x000fe2000bf45270 */
[----:B------:R-:W-:-:S12]  /*20a0*/  ULEA UR6, UR4, UR5, 0x2 ;  /* 0x0000000504067291 */ /* 0x000fd8000f8e10ff */
[----:B------:R-:W2:Y:S04]  /*20b0*/  @P2 LDS R2, [UR6+0x19c8] ;  /* 0x0019c806ff022984 */ /* 0x000ea80008000800 */
[----:B------:R-:W4:Y:S01]  /*20c0*/  @P2 LDS R3, [UR6+0x15c8] ;  /* 0x0015c806ff032984 */ /* 0x000f220008000800 */
[----:B--2---:R-:W-:Y:S01]  /*20d0*/  @P2 FADD.FTZ R5, R5, R2 ;  /* 0x0000000205052221 */ /* 0x004fe20000010000 */
[----:B----4-:R-:W-:-:S04]  /*20e0*/  @P2 FADD.FTZ R4, R4, R3 ;  /* 0x0000000304042221 */ /* 0x010fc80000010000 */
[----:B------:R2:W-:Y:S04]  /*20f0*/  STS [UR6+0x19c8], R5 ;  /* 0x0019c805ff007988 */ /* 0x0005e80008000806 */
[----:B------:R2:W-:Y:S02]  /*2100*/  STS [UR6+0x15c8], R4 ;  /* 0x0015c804ff007988 */ /* 0x0005e40008000806 */
.L_x_10198:
[----:B------:R-:W-:Y:S05]  /*2110*/  BSYNC.RECONVERGENT B0 ;  /* 0x0000000000007941 */ /* 0x000fea0003800200 */
.L_x_10197:
[----:B------:R-:W-:-:S04]  /*2120*/  UIADD3 UR4, UPT, UPT, UR4, 0x1, URZ ;  /* 0x0000000104047890 */ /* 0x000fc8000fffe0ff */
[----:B------:R-:W-:-:S09]  /*2130*/  UISETP.GE.AND UP0, UPT, UR4, UR11, UPT ;  /* 0x0000000b0400728c */ /* 0x000fd2000bf06270 */
[----:B------:R-:W-:Y:S05]  /*2140*/  BRA.U !UP0, `(.L_x_10199) ;  /* 0xffffffed08707547 */ /* 0x000fea000b83ffff */
.L_x_10185:
[----:B------:R-:W4:Y:S01]  /*2150*/  F2F.BF16.F32 R2, R52 ;  /* 0x0000003400027304 */ /* 0x000f220000202000 */
[----:B------:R-:W-:Y:S01]  /*2160*/  BAR.SYNC.DEFER_BLOCKING 0x0 ;  /* 0x0000000000007b1d */ /* 0x000fe20000010000 */
[----:B------:R-:W-:Y:S02]  /*2170*/  SHF.L.U32 R20, R63, 0x7, RZ ;  /* 0x000000073f147819 */ /* 0x000fe400000006ff */
[----:B------:R-:W-:Y:S02]  /*2180*/  IADD3 R78, P1, PT, R78, -0x100, RZ ;  /* 0xffffff004e4e7810 */ /* 0x000fe40007f3e0ff */
[----:B------:R-:W-:-:S03]  /*2190*/  SHF.R.S32.HI R21, RZ, 0x1f, R20 ;  /* 0x0000001fff157819 */ /* 0x000fc60000011414 */
[----:B------:R-:W5:Y:S01]  /*21a0*/  LDC.64 R26, c[0x0][0x4f8] ;  /* 0x00013e00ff1a7b82 */ /* 0x000f620000000a00 */
[----:B------:R-:W-:Y:S01]  /*21b0*/  F2F.BF16.F32 R53, R53 ;  /* 0x0000003500357304 */ /* 0x000fe20000202000 */
[----:B------:R-:W0:Y:S01]  /*21c0*/  LDCU.64 UR4, c[0x0][0x500] ;  /* 0x0000a000ff0477ac */ /* 0x000e220008000a00 */
[----:B------:R-:W-:Y:S02]  /*21d0*/  IADD3 R80, P2, PT, R80, -0x100, RZ ;  /* 0xffffff0050507810 */ /* 0x000fe40007f5e0ff */
[----:B------:R-:W-:Y:S02]  /*21e0*/  IADD3 R82, P3, PT, R82, -0x100, RZ ;  /* 0xffffff0052527810 */ /* 0x000fe40007f7e0ff */
[----:B------:R-:W-:Y:S01]  /*21f0*/  IADD3 R84, P4, PT, R84, -0x100, RZ ;  /* 0xffffff0054547810 */ /* 0x000fe20007f9e0ff */
[----:B----4-:R-:W-:Y:S01]  /*2200*/  IMAD.WIDE.U32 R2, R2, 0x10000, RZ ;  /* 0x0001000002027825 */ /* 0x010fe200078e00ff */
[----:B------:R-:W4:Y:S01]  /*2210*/  F2F.BF16.F32 R0, R51 ;  /* 0x0000003300007304 */ /* 0x000f220000202000 */
[----:B------:R-:W1:Y:S01]  /*2220*/  LDC.64 R28, c[0x0][0x550] ;  /* 0x00015400ff1c7b82 */ /* 0x000e620000000a00 */
[----:B------:R-:W-:-:S02]  /*2230*/  IADD3.X R75, PT, PT, R75, -0x1, RZ, P1, !PT ;  /* 0xffffffff4b4b7810 */ /* 0x000fc40000ffe4ff */
[----:B------:R-:W-:Y:S02]  /*2240*/  IADD3.X R77, PT, PT, R77, -0x1, RZ, P2, !PT ;  /* 0xffffffff4d4d7810 */ /* 0x000fe400017fe4ff */
[----:B------:R-:W-:Y:S02]  /*2250*/  IADD3.X R79, PT, PT, R79, -0x1, RZ, P3, !PT ;  /* 0xffffffff4f4f7810 */ /* 0x000fe40001ffe4ff */
[----:B--2---:R-:W2:Y:S01]  /*2260*/  F2F.BF16.F32 R5, R54 ;  /* 0x0000003600057304 */ /* 0x004ea20000202000 */
[----:B------:R-:W-:Y:S02]  /*2270*/  IADD3.X R81, PT, PT, R81, -0x1, RZ, P4, !PT ;  /* 0xffffffff51517810 */ /* 0x000fe400027fe4ff */
[----:B----4-:R-:W-:-:S05]  /*2280*/  PRMT R7, R53, 0x5410, R0 ;  /* 0x0000541035077816 */ /* 0x010fca0000000000 */
[----:B------:R-:W-:Y:S01]  /*2290*/  F2F.BF16.F32 R23, R61 ;  /* 0x0000003d00177304 */ /* 0x000fe20000202000 */
[----:B------:R-:W-:Y:S02]  /*22a0*/  LOP3.LUT R7, R7, R3, RZ, 0xfc, !PT ;  /* 0x0000000307077212 */ /* 0x000fe400078efcff */
[----:B--2---:R-:W-:Y:S01]  /*22b0*/  LOP3.LUT R6, R2, R5, RZ, 0xfc, !PT ;  /* 0x0000000502067212 */ /* 0x004fe200078efcff */
[----:B-----5:R-:W-:-:S04]  /*22c0*/  IMAD.WIDE.U32 R4, R26, UR18, R20 ;  /* 0x000000121a047c25 */ /* 0x020fc8000f8e0014 */
[----:B------:R-:W2:Y:S01]  /*22d0*/  F2F.BF16.F32 R0, R58 ;  /* 0x0000003a00007304 */ /* 0x000ea20000202000 */
[----:B------:R0:W-:Y:S01]  /*22e0*/  STS.64 [R67], R6 ;  /* 0x0000000643007388 */ /* 0x0001e20000000a00 */
[----:B------:R-:W-:-:S03]  /*22f0*/  NOP ;  /* 0x0000000000007918 */ /* 0x000fc60000000000 */
[----:B------:R-:W4:Y:S03]  /*2300*/  LDS.64 R2, [R67] ;  /* 0x0000000043027984 */ /* 0x000f260000000a00 */
[----:B------:R-:W5:Y:S01]  /*2310*/  F2F.BF16.F32 R24, R62 ;  /* 0x0000003e00187304 */ /* 0x000f620000202000 */
[----:B------:R-:W-:Y:S02]  /*2320*/  IMAD R5, R27, UR18, R5 ;  /* 0x000000121b057c24 */ /* 0x000fe4000f8e0205 */
[----:B0-----:R-:W-:-:S05]  /*2330*/  IMAD.WIDE.U32 R6, R91, UR4, R4 ;  /* 0x000000045b067c25 */ /* 0x001fca000f8e0004 */
[----:B------:R0:W3:Y:S01]  /*2340*/  F2F.BF16.F32 R27, R57 ;  /* 0x00000039001b7304 */ /* 0x0000e20000202000 */
[----:B------:R-:W-:Y:S01]  /*2350*/  IMAD R7, R91, UR5, R7 ;  /* 0x000000055b077c24 */ /* 0x000fe2000f8e0207 */
[----:B-1----:R-:W-:Y:S01]  /*2360*/  LEA R22, P0, R6, R28, 0x1 ;  /* 0x0000001c06167211 */ /* 0x002fe200078008ff */
[----:B--2---:R-:W-:Y:S01]  /*2370*/  IMAD.WIDE.U32 R4, R0, 0x10000, RZ ;  /* 0x0001000000047825 */ /* 0x004fe200078e00ff */
[----:B------:R-:W1:Y:S01]  /*2380*/  LDCU.64 UR4, c[0x0][0x520] ;  /* 0x0000a400ff0477ac */ /* 0x000e620008000a00 */
[----:B-----5:R-:W-:Y:S02]  /*2390*/  PRMT R25, R23, 0x5410, R24 ;  /* 0x0000541017197816 */ /* 0x020fe40000000018 */
[----:B------:R-:W-:Y:S01]  /*23a0*/  LEA.HI.X R23, R6, R29, R7, 0x1, P0 ;  /* 0x0000001d06177211 */ /* 0x000fe200000f0c07 */
[----:B0-----:R-:W-:Y:S01]  /*23b0*/  FADD.FTZ R57, R86, R57 ;  /* 0x0000003956397221 */ /* 0x001fe20000010000 */
[----:B------:R-:W-:-:S03]  /*23c0*/  LOP3.LUT R25, R25, R5, RZ, 0xfc, !PT ;  /* 0x0000000519197212 */ /* 0x000fc600078efcff */
[----:B------:R-:W-:Y:S01]  /*23d0*/  FADD.FTZ R58, R57, R58 ;  /* 0x0000003a393a7221 */ /* 0x000fe20000010000 */
[----:B---3--:R-:W-:Y:S01]  /*23e0*/  LOP3.LUT R24, R4, R27, RZ, 0xfc, !PT ;  /* 0x0000001b04187212 */ /* 0x008fe200078efcff */
[----:B------:R-:W-:Y:S01]  /*23f0*/  IMAD.WIDE.U32 R4, R14, 0x8, R22 ;  /* 0x000000080e047825 */ /* 0x000fe200078e0016 */
[----:B------:R-:W0:Y:S03]  /*2400*/  LDC.64 R26, c[0x0][0x518] ;  /* 0x00014600ff1a7b82 */ /* 0x000e260000000a00 */
[----:B------:R-:W-:-:S04]  /*2410*/  FADD.FTZ R61, R58, R61 ;  /* 0x0000003d3a3d7221 */ /* 0x000fc80000010000 */
[----:B------:R-:W-:Y:S01]  /*2420*/  FADD.FTZ R86, R61, R62 ;  /* 0x0000003e3d567221 */ /* 0x000fe20000010000 */
[----:B------:R-:W2:Y:S01]  /*2430*/  LDC.64 R22, c[0x0][0x560] ;  /* 0x00015800ff167b82 */ /* 0x000ea20000000a00 */
[----:B----4-:R2:W-:Y:S07]  /*2440*/  STG.E.64 desc[UR16][R4.64], R2 ;  /* 0x0000000204007986 */ /* 0x0105ee000c101b10 */
[----:B------:R-:W-:Y:S01]  /*2450*/  BAR.SYNC.DEFER_BLOCKING 0x0 ;  /* 0x0000000000007b1d */ /* 0x000fe20000010000 */
[----:B0-----:R-:W-:-:S04]  /*2460*/  IMAD.WIDE.U32 R20, R26, UR18, R20 ;  /* 0x000000121a147c25 */ /* 0x001fc8000f8e0014 */
[----:B------:R-:W-:Y:S02]  /*2470*/  IMAD R21, R27, UR18, R21 ;  /* 0x000000121b157c24 */ /* 0x000fe4000f8e0215 */
[----:B-1----:R-:W-:-:S04]  /*2480*/  IMAD.WIDE.U32 R20, R91, UR4, R20 ;  /* 0x000000045b147c25 */ /* 0x002fc8000f8e0014 */
[----:B------:R-:W-:Y:S01]  /*2490*/  IMAD R0, R91, UR5, R21 ;  /* 0x000000055b007c24 */ /* 0x000fe2000f8e0215 */
[----:B--2---:R-:W-:-:S04]  /*24a0*/  LEA R2, P0, R20, R22, 0x1 ;  /* 0x0000001614027211 */ /* 0x004fc800078008ff */
[----:B------:R-:W-:Y:S01]  /*24b0*/  LEA.HI.X R3, R20, R23, R0, 0x1, P0 ;  /* 0x0000001714037211 */ /* 0x000fe200000f0c00 */
[----:B------:R-:W-:Y:S01]  /*24c0*/  STS.64 [R67], R24 ;  /* 0x0000001843007388 */ /* 0x000fe20000000a00 */
[----:B------:R-:W-:-:S03]  /*24d0*/  NOP ;  /* 0x0000000000007918 */ /* 0x000fc60000000000 */
[----:B------:R-:W0:Y:S01]  /*24e0*/  LDS.64 R6, [R67] ;  /* 0x0000000043067984 */ /* 0x000e220000000a00 */
[----:B------:R-:W-:Y:S01]  /*24f0*/  IMAD.WIDE.U32 R2, R14, 0x8, R2 ;  /* 0x000000080e027825 */ /* 0x000fe200078e0002 */
[----:B------:R-:W-:-:S03]  /*2500*/  ISETP.GT.AND P0, PT, R74, 0x1, PT ;  /* 0x000000014a00780c */ /* 0x000fc60003f04270 */
[----:B------:R-:W-:Y:S01]  /*2510*/  IMAD.MOV.U32 R74, RZ, RZ, R63 ;  /* 0x000000ffff4a7224 */ /* 0x000fe200078e003f */
[----:B0-----:R0:W-:Y:S09]  /*2520*/  STG.E.64 desc[UR16][R2.64], R6 ;  /* 0x0000000602007986 */ /* 0x0011f2000c101b10 */
[----:B------:R-:W-:Y:S05]  /*2530*/  @P0 BRA `(.L_x_10200) ;  /* 0xffffffe000e80947 */ /* 0x000fea000383ffff */
.L_x_10184:
        /* <DEDUP_REMOVED lines=34> */
.L_x_10202:
[----:B------:R-:W-:Y:S05]  /*2760*/  BSYNC.RECONVERGENT B0 ;  /* 0x0000000000007941 */ /* 0x000fea0003800200 */
.L_x_10201:
        /* <DEDUP_REMOVED lines=26> */
.L_x_10204:
[----:B------:R-:W-:Y:S05]  /*2910*/  BSYNC.RECONVERGENT B0 ;  /* 0x0000000000007941 */ /* 0x000fea0003800200 */
.L_x_10203:
        /* <DEDUP_REMOVED lines=13> */
.L_x_10206:
[----:B------:R-:W-:Y:S02]  /*29f0*/  LEA R0, R13, UR4, 0x2 ;  /* 0x000000040d007c11 */ /* 0x000fe4000f8e10ff */
[----:B------:R-:W-:Y:S02]  /*2a00*/  SHF.R.S32.HI R4, RZ, 0x1f, R13 ;  /* 0x0000001fff047819 */ /* 0x000fe4000001140d */
[----:B0-----:R-:W-:Y:S01]  /*2a10*/  MOV R6, R2 ;  /* 0x0000000200067202 */ /* 0x001fe20000000f00 */
[----:B------:R-:W0:Y:S01]  /*2a20*/  LDS R15, [R0+0x15c8] ;  /* 0x0015c800000f7984 */ /* 0x000e220000000800 */
[----:B------:R-:W-:Y:S01]  /*2a30*/  MOV R7, R91 ;  /* 0x0000005b00077202 */ /* 0x000fe20000000f00 */
[C---:B------:R-:W-:Y:S01]  /*2a40*/  IMAD R10, R4.reuse, UR10, RZ ;  /* 0x0000000a040a7c24 */ /* 0x040fe2000f8e02ff */
[----:B-----5:R-:W-:Y:S01]  /*2a50*/  MOV R88, R16 ;  /* 0x0000001000587202 */ /* 0x020fe20000000f00 */
        /* <DEDUP_REMOVED lines=18> */
.L_x_10205:
[----:B------:R-:W-:Y:S05]  /*2b80*/  EXIT ;  /* 0x000000000000794d */ /* 0x000fea0003800000 */
.L_x_10207:
        /* <DEDUP_REMOVED lines=15> */
.L_x_10560:


//--------------------- .text._Z25selective_scan_bwd_kernelI32Selective_Scan_bwd_kernel_traitsILi32ELi4ELb1ELb1ELb0ELb0ELb1EN3c108BFloat16EfEEv12SSMParamsBwd --------------------------
	.section	.text._Z25selective_scan_bwd_kernelI32Selective_Scan_bwd_kernel_traitsILi32ELi4ELb1ELb1ELb0ELb0ELb1EN3c108BFloat16EfEEv12SSMParamsBwd,"ax",@progbits
	.align	128
        .global         _Z25selective_scan_bwd_kernelI32Selective_Scan_bwd_kernel_traitsILi32ELi4ELb1ELb1ELb0ELb0ELb1EN3c108BFloat16EfEEv12SSMParamsBwd
        .type           _Z25selective_scan_bwd_kernelI32Selective_Scan_bwd_kernel_traitsILi32ELi4ELb1ELb1ELb0ELb0ELb1EN3c108BFloat16EfEEv12SSMParamsBwd,@function
        .size           _Z25selective_scan_bwd_kernelI32Selective_Scan_bwd_kernel_traitsILi32ELi4ELb1ELb1ELb0ELb0ELb1EN3c108BFloat16EfEEv12SSMParamsBwd,(.L_x_10561 - _Z25selective_scan_bwd_kernelI32Selective_Scan_bwd_kernel_traitsILi32ELi4ELb1ELb1ELb0ELb0ELb1EN3c108BFloat16EfEEv12SSMParamsBwd)
        .other          _Z25selective_scan_bwd_kernelI32Selective_Scan_bwd_kernel_traitsILi32ELi4ELb1ELb1ELb0ELb0ELb1EN3c108BFloat16EfEEv12SSMParamsBwd,@"STO_CUDA_ENTRY STV_DEFAULT"
_Z25selective_scan_bwd_kernelI32Selective_Scan_bwd_kernel_traitsILi32ELi4ELb1ELb1ELb0ELb0ELb1EN3c108BFloat16EfEEv12SSMParamsBwd:
.text._Z25selective_scan_bwd_kernelI32Selective_Scan_bwd_kernel_traitsILi32ELi4ELb1ELb1ELb0ELb0ELb1EN3c108BFloat16EfEEv12SSMParamsBwd:
        /* <DEDUP_REMOVED lines=71> */
[----:B-1----:R-:W-:-:S04]  /*0470*/  UIMAD.WIDE.U32 UR4, UR18, UR6, URZ ;  /* 0x00000006120472a5 */ /* 0x002fc8000f8e00ff */
        /* <DEDUP_REMOVED lines=71> */
.L_x_10225:
        /* <DEDUP_REMOVED lines=63> */
[--C-:B---3--:R-:W-:Y:S01]  /*0ce0*/  SHF.R.U32.HI R64, RZ, 0x10, R7.reuse ;  /* 0x00000010ff407819 */ /* 0x108fe20000011607 */
[----:B------:R-:W-:Y:S01]  /*0cf0*/  UISETP.NE.U32.AND UP0, UPT, UR8, URZ, UPT ;  /* 0x000000ff0800728c */ /* 0x000fe2000bf05070 */
[----:B------:R-:W-:-:S02]  /*0d00*/  SHF.R.U64 R63, R6, 0x10, R7 ;  /* 0x00000010063f7819 */ /* 0x000fc40000001207 */
[----:B------:R-:W-:Y:S01]  /*0d10*/  SHF.L.U32 R64, R64, 0x10, RZ ;  /* 0x0000001040407819 */ /* 0x000fe200000006ff */
[----:B------:R-:W-:Y:S01]  /*0d20*/  UISETP.NE.AND.EX UP0, UPT, UR9, URZ, UPT, UP0 ;  /* 0x000000ff0900728c */ /* 0x000fe2000bf05300 */
[----:B------:R-:W-:Y:S02]  /*0d30*/  SHF.L.U32 R63, R63, 0x10, RZ ;  /* 0x000000103f3f7819 */ /* 0x000fe400000006ff */
[----:B0-----:R-:W-:Y:S02]  /*0d40*/  SHF.L.U32 R0, R35, 0x10, RZ ;  /* 0x0000001023007819 */ /* 0x001fe400000006ff */
[--C-:B------:R-:W-:Y:S02]  /*0d50*/  SHF.R.U32.HI R25, RZ, 0x10, R35.reuse ;  /* 0x00000010ff197819 */ /* 0x100fe40000011623 */
[----:B------:R-:W-:Y:S01]  /*0d60*/  SHF.R.U64 R26, R34, 0x10, R35 ;  /* 0x00000010221a7819 */ /* 0x000fe20000001223 */
[----:B------:R-:W-:Y:S01]  /*0d70*/  FMUL.FTZ R24, R0, -1.4426950216293334961 ;  /* 0xbfb8aa3b00187820 */ /* 0x000fe20000410000 */
[----:B------:R-:W-:-:S02]  /*0d80*/  SHF.L.U32 R25, R25, 0x10, RZ ;  /* 0x0000001019197819 */ /* 0x000fc400000006ff */
[----:B------:R-:W-:Y:S02]  /*0d90*/  SHF.L.U32 R26, R26, 0x10, RZ ;  /* 0x000000101a1a7819 */ /* 0x000fe400000006ff */
[----:B------:R-:W-:Y:S01]  /*0da0*/  SHF.L.U32 R32, R34, 0x10, RZ ;  /* 0x0000001022207819 */ /* 0x000fe200000006ff */
[----:B------:R-:W0:Y:S01]  /*0db0*/  MUFU.EX2 R24, R24 ;  /* 0x0000001800187308 */ /* 0x000e220000000800 */
[----:B------:R-:W-:-:S03]  /*0dc0*/  FMUL.FTZ R33, R25, -1.4426950216293334961 ;  /* 0xbfb8aa3b19217820 */ /* 0x000fc60000410000 */
[----:B------:R-:W-:-:S03]  /*0dd0*/  FMUL.FTZ R27, R32, -1.4426950216293334961 ;  /* 0xbfb8aa3b201b7820 */ /* 0x000fc60000410000 */
[----:B------:R-:W1:Y:S04]  /*0de0*/  MUFU.EX2 R33, R33 ;  /* 0x0000002100217308 */ /* 0x000e680000000800 */
[----:B------:R-:W3:Y:S01]  /*0df0*/  MUFU.EX2 R27, R27 ;  /* 0x0000001b001b7308 */ /* 0x000ee20000000800 */
[----:B0-----:R-:W-:-:S04]  /*0e00*/  FADD.FTZ R30, R24, 1 ;  /* 0x3f800000181e7421 */ /* 0x001fc80000010000 */
[----:B------:R-:W0:Y:S01]  /*0e10*/  MUFU.RCP R31, R30 ;  /* 0x0000001e001f7308 */ /* 0x000e220000001000 */
[----:B-1----:R-:W-:Y:S01]  /*0e20*/  FADD.FTZ R34, R33, 1 ;  /* 0x3f80000021227421 */ /* 0x002fe20000010000 */
[----:B------:R-:W-:Y:S01]  /*0e30*/  SHF.L.U32 R33, R7, 0x10, RZ ;  /* 0x0000001007217819 */ /* 0x000fe200000006ff */
[----:B---3--:R-:W-:-:S05]  /*0e40*/  FADD.FTZ R27, R27, 1 ;  /* 0x3f8000001b1b7421 */ /* 0x008fca0000010000 */
[----:B------:R-:W1:Y:S01]  /*0e50*/  MUFU.RCP R38, R34 ;  /* 0x0000002200267308 */ /* 0x000e620000001000 */
[----:B0-----:R-:W-:-:S04]  /*0e60*/  FADD.FTZ R35, -R31, 1 ;  /* 0x3f8000001f237421 */ /* 0x001fc80000010100 */
[----:B------:R-:W-:Y:S01]  /*0e70*/  FFMA.FTZ R35, R0, R35, 1 ;  /* 0x3f80000000237423 */ /* 0x000fe20000010023 */
[----:B--2---:R0:W-:Y:S01]  /*0e80*/  STS.64 [R67], R28 ;  /* 0x0000001c43007388 */ /* 0x0041e20000000a00 */
[----:B------:R-:W-:-:S03]  /*0e90*/  NOP ;  /* 0x0000000000007918 */ /* 0x000fc60000000000 */
[----:B------:R-:W2:Y:S01]  /*0ea0*/  LDS.64 R22, [R67] ;  /* 0x0000000043167984 */ /* 0x000ea20000000a00 */
[----:B0-----:R-:W-:-:S06]  /*0eb0*/  FMUL.FTZ R28, R26, -1.4426950216293334961 ;  /* 0xbfb8aa3b1a1c7820 */ /* 0x001fcc0000410000 */
[----:B------:R-:W0:Y:S02]  /*0ec0*/  MUFU.EX2 R28, R28 ;  /* 0x0000001c001c7308 */ /* 0x000e240000000800 */
[----:B0-----:R-:W-:Y:S01]  /*0ed0*/  FADD.FTZ R29, R28, 1 ;  /* 0x3f8000001c1d7421 */ /* 0x001fe20000010000 */
[----:B-1----:R-:W-:-:S03]  /*0ee0*/  FADD.FTZ R28, -R38, 1 ;  /* 0x3f800000261c7421 */ /* 0x002fc60000010100 */
[----:B------:R0:W1:Y:S01]  /*0ef0*/  MUFU.RCP R37, R29 ;  /* 0x0000001d00257308 */ /* 0x0000620000001000 */
[C---:B------:R-:W-:Y:S01]  /*0f00*/  FFMA.FTZ R28, R25.reuse, R28, 1 ;  /* 0x3f800000191c7423 */ /* 0x040fe2000001001c */
[----:B------:R-:W-:Y:S01]  /*0f10*/  FMUL.FTZ R25, R25, R38 ;  /* 0x0000002619197220 */ /* 0x000fe20000410000 */
[----:B--2---:R-:W-:Y:S02]  /*0f20*/  SHF.L.U32 R24, R23, 0x10, RZ ;  /* 0x0000001017187819 */ /* 0x004fe400000006ff */
[--C-:B------:R-:W-:Y:S02]  /*0f30*/  SHF.R.U32.HI R39, RZ, 0x10, R23.reuse ;  /* 0x00000010ff277819 */ /* 0x100fe40000011617 */
[----:B------:R-:W-:Y:S01]  /*0f40*/  SHF.R.U64 R36, R22, 0x10, R23 ;  /* 0x0000001016247819 */ /* 0x000fe20000001217 */
[----:B------:R-:W-:Y:S01]  /*0f50*/  FMUL.FTZ R30, R33, R24 ;  /* 0x00000018211e7220 */ /* 0x000fe20000410000 */
[----:B------:R-:W-:Y:S02]  /*0f60*/  SHF.L.U32 R39, R39, 0x10, RZ ;  /* 0x0000001027277819 */ /* 0x000fe400000006ff */
[----:B------:R-:W-:Y:S01]  /*0f70*/  SHF.L.U32 R36, R36, 0x10, RZ ;  /* 0x0000001024247819 */ /* 0x000fe200000006ff */
[----:B------:R-:W-:Y:S01]  /*0f80*/  FMUL.FTZ R30, R31, R30 ;  /* 0x0000001e1f1e7220 */ /* 0x000fe20000410000 */
[----:B------:R-:W-:Y:S01]  /*0f90*/  SHF.L.U32 R34, R22, 0x10, RZ ;  /* 0x0000001016227819 */ /* 0x000fe200000006ff */
[C---:B------:R-:W-:Y:S01]  /*0fa0*/  FMUL.FTZ R7, R64.reuse, R39 ;  /* 0x0000002740077220 */ /* 0x040fe20000410000 */
[----:B------:R-:W-:Y:S01]  /*0fb0*/  FMUL.FTZ R64, R64, R25 ;  /* 0x0000001940407220 */ /* 0x000fe20000410000 */
[----:B------:R-:W-:-:S02]  /*0fc0*/  FMUL.FTZ R30, R30, R35 ;  /* 0x000000231e1e7220 */ /* 0x000fc40000410000 */
[----:B------:R2:W3:Y:S01]  /*0fd0*/  MUFU.RCP R35, R27 ;  /* 0x0000001b00237308 */ /* 0x0004e20000001000 */
[----:B------:R-:W-:-:S04]  /*0fe0*/  FMUL.FTZ R7, R38, R7 ;  /* 0x0000000726077220 */ /* 0x000fc80000410000 */
[----:B0-----:R-:W-:Y:S01]  /*0ff0*/  FMUL.FTZ R29, R7, R28 ;  /* 0x0000001c071d7220 */ /* 0x001fe20000410000 */
[----:B-1----:R-:W-:Y:S01]  /*1000*/  FADD.FTZ R7, -R37, 1 ;  /* 0x3f80000025077421 */ /* 0x002fe20000010100 */
[----:B------:R-:W-:Y:S01]  /*1010*/  FMUL.FTZ R28, R63, R36 ;  /* 0x000000243f1c7220 */ /* 0x000fe20000410000 */
[----:B------:R-:W-:Y:S01]  /*1020*/  F2F.BF16.F32 R30, R30 ;  /* 0x0000001e001e7304 */ /* 0x000fe20000202000 */
[----:B--2---:R-:W-:Y:S01]  /*1030*/  SHF.L.U32 R27, R6, 0x10, RZ ;  /* 0x00000010061b7819 */ /* 0x004fe200000006ff */
[C---:B------:R-:W-:Y:S01]  /*1040*/  FFMA.FTZ R23, R26.reuse, R7, 1 ;  /* 0x3f8000001a177423 */ /* 0x040fe20000010007 */
[----:B------:R-:W-:Y:S01]  /*1050*/  FMUL.FTZ R28, R37, R28 ;  /* 0x0000001c251c7220 */ /* 0x000fe20000410000 */
[----:B------:R-:W-:Y:S02]  /*1060*/  FMUL.FTZ R26, R26, R37 ;  /* 0x000000251a1a7220 */ /* 0x000fe40000410000 */
[----:B------:R-:W-:Y:S01]  /*1070*/  FMUL.FTZ R6, R27, R34 ;  /* 0x000000221b067220 */ /* 0x000fe20000410000 */
[----:B------:R-:W-:Y:S01]  /*1080*/  FMUL.FTZ R23, R28, R23 ;  /* 0x000000171c177220 */ /* 0x000fe20000410000 */
[----:B------:R-:W0:Y:S01]  /*1090*/  F2F.BF16.F32 R29, R29 ;  /* 0x0000001d001d7304 */ /* 0x000e220000202000 */
[----:B------:R-:W-:Y:S01]  /*10a0*/  FMUL.FTZ R63, R63, R26 ;  /* 0x0000001a3f3f7220 */ /* 0x000fe20000410000 */
[C---:B---3--:R-:W-:Y:S01]  /*10b0*/  FADD.FTZ R7, -R35.reuse, 1 ;  /* 0x3f80000023077421 */ /* 0x048fe20000010100 */
[----:B------:R-:W-:-:S03]  /*10c0*/  FMUL.FTZ R6, R35, R6 ;  /* 0x0000000623067220 */ /* 0x000fc60000410000 */
[C---:B------:R-:W-:Y:S01]  /*10d0*/  FFMA.FTZ R7, R32.reuse, R7, 1 ;  /* 0x3f80000020077423 */ /* 0x040fe20000010007 */
[----:B------:R-:W-:Y:S01]  /*10e0*/  FMUL.FTZ R32, R32, R35 ;  /* 0x0000002320207220 */ /* 0x000fe20000410000 */
[----:B------:R-:W1:Y:S02]  /*10f0*/  F2F.BF16.F32 R23, R23 ;  /* 0x0000001700177304 */ /* 0x000e640000202000 */
[----:B------:R-:W-:Y:S01]  /*1100*/  FMUL.FTZ R22, R6, R7 ;  /* 0x0000000706167220 */ /* 0x000fe20000410000 */
[----:B0-----:R-:W-:-:S05]  /*1110*/  PRMT R43, R30, 0x5410, R29 ;  /* 0x000054101e2b7816 */ /* 0x001fca000000001d */
        /* <DEDUP_REMOVED lines=10> */
[----:B------:R1:W-:Y:S01]  /*11c0*/  STS.64 [R67], R28 ;  /* 0x0000001c43007388 */ /* 0x0003e20000000a00 */
[----:B------:R-:W-:-:S03]  /*11d0*/  NOP ;  /* 0x0000000000007918 */ /* 0x000fc60000000000 */
[----:B------:R-:W2:Y:S01]  /*11e0*/  LDS.64 R6, [R67] ;  /* 0x0000000043067984 */ /* 0x000ea20000000a00 */
[----:B0-----:R-:W-:Y:S01]  /*11f0*/  LEA R30, P0, R22, R40, 0x1 ;  /* 0x00000028161e7211 */ /* 0x001fe200078008ff */
[----:B-1----:R-:W-:-:S03]  /*1200*/  FMUL.FTZ R28, R0, R31 ;  /* 0x0000001f001c7220 */ /* 0x002fc60000410000 */
[----:B------:R-:W-:Y:S01]  /*1210*/  LEA.HI.X R31, R22, R41, R23, 0x1, P0 ;  /* 0x00000029161f7211 */ /* 0x000fe200000f0c17 */
[----:B------:R-:W-:Y:S01]  /*1220*/  FMUL.FTZ R0, R27, R32 ;  /* 0x000000201b007220 */ /* 0x000fe20000410000 */
[----:B------:R-:W-:Y:S01]  /*1230*/  FMUL.FTZ R66, R33, R28 ;  /* 0x0000001c21427220 */ /* 0x000fe20000410000 */
        /* <DEDUP_REMOVED lines=8> */
[----:B0-----:R0:W1:Y:S02]  /*12c0*/  F2F.BF16.F32 R6, R26 ;  /* 0x0000001a00067304 */ /* 0x0010640000202000 */
[----:B------:R-:W2:Y:S06]  /*12d0*/  LDC.64 R30, c[0x0][0x430] ;  /* 0x00010c00ff1e7b82 */ /* 0x000eac0000000a00 */
[----:B------:R-:W-:Y:S02]  /*12e0*/  F2F.BF16.F32 R28, R28 ;  /* 0x0000001c001c7304 */ /* 0x000fe40000202000 */
[----:B0-----:R-:W0:Y:S01]  /*12f0*/  LDC.64 R26, c[0x0][0x438] ;  /* 0x00010e00ff1a7b82 */ /* 0x001e220000000a00 */
[----:B-1----:R-:W-:-:S05]  /*1300*/  IMAD.WIDE.U32 R6, R6, 0x10000, RZ ;  /* 0x0001000006067825 */ /* 0x002fca00078e00ff */
[----:B------:R-:W1:Y:S08]  /*1310*/  F2F.BF16.F32 R39, R39 ;  /* 0x0000002700277304 */ /* 0x000e700000202000 */
[----:B------:R-:W3:Y:S01]  /*1320*/  F2F.BF16.F32 R23, R32 ;  /* 0x0000002000177304 */ /* 0x000ee20000202000 */
[----:B-1----:R-:W-:-:S04]  /*1330*/  PRMT R25, R28, 0x5410, R39 ;  /* 0x000054101c197816 */ /* 0x002fc80000000027 */
[----:B------:R-:W-:Y:S02]  /*1340*/  LOP3.LUT R25, R25, R7, RZ, 0xfc, !PT ;  /* 0x0000000719197212 */ /* 0x000fe400078efcff */
[----:B---3--:R-:W-:Y:S01]  /*1350*/  LOP3.LUT R24, R6, R23, RZ, 0xfc, !PT ;  /* 0x0000001706187212 */ /* 0x008fe200078efcff */
[----:B--2---:R-:W-:-:S04]  /*1360*/  IMAD.WIDE.U32 R22, R30, UR18, R20 ;  /* 0x000000121e167c25 */ /* 0x004fc8000f8e0014 */
        /* <DEDUP_REMOVED lines=10> */
.L_x_10209:
[----:B------:R-:W-:Y:S01]  /*1410*/  BAR.SYNC.DEFER_BLOCKING 0x0 ;  /* 0x0000000000007b1d */ /* 0x000fe20000010000 */
[C---:B------:R-:W-:Y:S01]  /*1420*/  SHF.L.U32 R62, R2.reuse, 0x10, RZ ;  /* 0x00000010023e7819 */ /* 0x040fe200000006ff */
[----:B------:R-:W-:Y:S01]  /*1430*/  UISETP.GE.AND UP0, UPT, UR4, 0x1, UPT ;  /* 0x000000010400788c */ /* 0x000fe2000bf06270 */
[----:B------:R-:W-:Y:S02]  /*1440*/  SHF.R.U64 R56, R2, 0x10, R3 ;  /* 0x0000001002387819 */ /* 0x000fe40000001203 */
[----:B------:R-:W-:Y:S02]  /*1450*/  CS2R R58, SRZ ;  /* 0x00000000003a7805 */ /* 0x000fe4000001ff00 */
[----:B------:R-:W-:Y:S01]  /*1460*/  SHF.L.U32 R61, R3, 0x10, RZ ;  /* 0x00000010033d7819 */ /* 0x000fe200000006ff */
[C---:B------:R-:W-:Y:S01]  /*1470*/  FFMA.FTZ R2, R0.reuse, R62, R89 ;  /* 0x0000003e00027223 */ /* 0x040fe20000010059 */
[----:B------:R-:W-:Y:S01]  /*1480*/  SHF.R.U32.HI R55, RZ, 0x10, R3 ;  /* 0x00000010ff377819 */ /* 0x000fe20000011603 */
[-C--:B-----5:R-:W-:Y:S01]  /*1490*/  FMUL.FTZ R50, R0, R93.reuse ;  /* 0x0000005d00327220 */ /* 0x0a0fe20000410000 */
[--C-:B------:R-:W-:Y:S01]  /*14a0*/  SHF.R.U64 R51, R4, 0x10, R5.reuse ;  /* 0x0000001004337819 */ /* 0x100fe20000001205 */
[-C--:B------:R-:W-:Y:S01]  /*14b0*/  FMUL.FTZ R49, R66, R93.reuse ;  /* 0x0000005d42317220 */ /* 0x080fe20000410000 */
[----:B------:R-:W-:Y:S01]  /*14c0*/  SHF.R.U32.HI R3, RZ, 0x10, R5 ;  /* 0x00000010ff037819 */ /* 0x000fe20000011605 */
[-C--:B------:R-:W-:Y:S01]  /*14d0*/  FMUL.FTZ R48, R63, R93.reuse ;  /* 0x0000005d3f307220 */ /* 0x080fe20000410000 */
[----:B------:R-:W-:Y:S01]  /*14e0*/  SHF.L.U32 R5, R5, 0x10, RZ ;  /* 0x0000001005057819 */ /* 0x000fe200000006ff */
[----:B------:R-:W-:Y:S01]  /*14f0*/  FMUL.FTZ R47, R64, R93 ;  /* 0x0000005d402f7220 */ /* 0x000fe20000410000 */
[----:B------:R-:W-:-:S02]  /*1500*/  SHF.L.U32 R56, R56, 0x10, RZ ;  /* 0x0000001038387819 */ /* 0x000fc400000006ff */
[----:B------:R-:W-:Y:S01]  /*1510*/  SHF.L.U32 R53, R4, 0x10, RZ ;  /* 0x0000001004357819 */ /* 0x000fe200000006ff */
[----:B------:R-:W-:Y:S01]  /*1520*/  FADD.FTZ R54, R5, R86 ;  /* 0x0000005605367221 */ /* 0x000fe20000010000 */
[----:B------:R-:W-:Y:S01]  /*1530*/  SHF.L.U32 R55, R55, 0x10, RZ ;  /* 0x0000001037377819 */ /* 0x000fe200000006ff */
[----:B------:R-:W-:Y:S01]  /*1540*/  FFMA.FTZ R5, R63, R56, R2 ;  /* 0x000000383f057223 */ /* 0x000fe20000010002 */
[----:B------:R-:W-:Y:S01]  /*1550*/  SHF.L.U32 R51, R51, 0x10, RZ ;  /* 0x0000001033337819 */ /* 0x000fe200000006ff */
[--C-:B------:R-:W-:Y:S01]  /*1560*/  FADD.FTZ R53, R53, R86.reuse ;  /* 0x0000005635357221 */ /* 0x100fe20000010000 */
[----:B------:R-:W-:Y:S01]  /*1570*/  SHF.L.U32 R3, R3, 0x10, RZ ;  /* 0x0000001003037819 */ /* 0x000fe200000006ff */
[----:B------:R-:W-:Y:S01]  /*1580*/  FFMA.FTZ R5, R66, R61, R5 ;  /* 0x0000003d42057223 */ /* 0x000fe20000010005 */
[----:B------:R-:W-:Y:S01]  /*1590*/  MOV R60, RZ ;  /* 0x000000ff003c7202 */ /* 0x000fe20000000f00 */
[--C-:B------:R-:W-:Y:S01]  /*15a0*/  FADD.FTZ R51, R51, R86.reuse ;  /* 0x0000005633337221 */ /* 0x100fe20000010000 */
[----:B------:R-:W-:Y:S01]  /*15b0*/  MOV R57, RZ ;  /* 0x000000ff00397202 */ /* 0x000fe20000000f00 */
[----:B------:R-:W-:Y:S01]  /*15c0*/  FADD.FTZ R52, R3, R86 ;  /* 0x0000005603347221 */ /* 0x000fe20000010000 */
[----:B------:R-:W-:Y:S01]  /*15d0*/  FFMA.FTZ R89, R64, R55, R5 ;  /* 0x0000003740597223 */ /* 0x000fe20000010005 */
[----:B------:R-:W-:Y:S06]  /*15e0*/  BRA.U !UP0, `(.L_x_10210) ;  /* 0x0000001508087547 */ /* 0x000fec000b800000 */
[----:B------:R-:W2:Y:S01]  /*15f0*/  LDC.64 R68, c[0x0][0x3c0] ;  /* 0x0000f000ff447b82 */ /* 0x000ea20000000a00 */
[----:B------:R-:W-:Y:S01]  /*1600*/  MOV R2, R78 ;  /* 0x0000004e00027202 */ /* 0x000fe20000000f00 */
[----:B------:R-:W-:Y:S01]  /*1610*/  FMUL.FTZ R45, R53, R62 ;  /* 0x0000003e352d7220 */ /* 0x000fe20000410000 */
[----:B------:R-:W-:Y:S01]  /*1620*/  MOV R3, R75 ;  /* 0x0000004b00037202 */ /* 0x000fe20000000f00 */
[----:B------:R-:W-:Y:S01]  /*1630*/  FMUL.FTZ R44, R51, R56 ;  /* 0x00000038332c7220 */ /* 0x000fe20000410000 */
[----:B------:R-:W-:Y:S01]  /*1640*/  ISETP.NE.AND P0, PT, R74, 0x1, PT ;  /* 0x000000014a00780c */ /* 0x000fe20003f05270 */
[----:B------:R-:W-:Y:S01]  /*1650*/  FMUL.FTZ R43, R54, R61 ;  /* 0x0000003d362b7220 */ /* 0x000fe20000410000 */
[----:B------:R-:W-:Y:S01]  /*1660*/  SHF.L.U32 R90, R65, 0x8, RZ ;  /* 0x00000008415a7819 */ /* 0x000fe200000006ff */
[----:B01----:R-:W0:Y:S01]  /*1670*/  LDC.64 R22, c[0x0][0x440] ;  /* 0x00011000ff167b82 */ /* 0x003e220000000a00 */
[----:B------:R-:W-:Y:S01]  /*1680*/  SHF.L.U32 R88, R74, 0x8, RZ ;  /* 0x000000084a587819 */ /* 0x000fe200000006ff */
[----:B------:R-:W-:Y:S01]  /*1690*/  FMUL.FTZ R42, R52, R55 ;  /* 0x00000037342a7220 */ /* 0x000fe20000410000 */
[----:B------:R-:W-:Y:S01]  /*16a0*/  IADD3 R32, P2, PT, R20, R8, RZ ;  /* 0x0000000814207210 */ /* 0x000fe20007f5e0ff */
[C---:B------:R-:W-:Y:S01]  /*16b0*/  IMAD.WIDE.U32 R34, R14.reuse, 0x8, R2 ;  /* 0x000000080e227825 */ /* 0x040fe200078e0002 */
[----:B------:R-:W-:Y:S01]  /*16c0*/  ISETP.NE.AND P1, PT, R14, RZ, PT ;  /* 0x000000ff0e00720c */ /* 0x000fe20003f25270 */
[----:B------:R-:W1:Y:S01]  /*16d0*/  LDCU UR10, c[0x0][0x394] ;  /* 0x00007280ff0a77ac */ /* 0x000e620008000800 */
        /* <DEDUP_REMOVED lines=14> */
[----:B-1--4-:R-:W0:Y:S02]  /*17c0*/  LDC.64 R30, c[0x0][0x4d0] ;  /* 0x00013400ff1e7b82 */ /* 0x012e240000000a00 */
.L_x_10224:
[----:B--2---:R-:W-:-:S04]  /*17d0*/  IMAD.WIDE.U32 R2, R68, UR4, RZ ;  /* 0x0000000444027c25 */ /* 0x004fc8000f8e00ff */
[----:B------:R-:W-:Y:S01]  /*17e0*/  IMAD R3, R69, UR4, R3 ;  /* 0x0000000445037c24 */ /* 0x000fe2000f8e0203 */
[----:B------:R-:W-:-:S04]  /*17f0*/  LEA R38, P2, R2, R34, 0x1 ;  /* 0x0000002202267211 */ /* 0x000fc800078408ff */
[----:B------:R-:W-:-:S05]  /*1800*/  LEA.HI.X R39, R2, R35, R3, 0x1, P2 ;  /* 0x0000002302277211 */ /* 0x000fca00010f0c03 */
[----:B------:R-:W2:Y:S01]  /*1810*/  LDG.E.64 R2, desc[UR16][R38.64] ;  /* 0x0000001026027981 */ /* 0x000ea2000c1e1b00 */
[----:B0-----:R-:W-:Y:S02]  /*1820*/  MOV R4, R12 ;  /* 0x0000000c00047202 */ /* 0x001fe40000000f00 */
[----:B------:R-:W-:-:S03]  /*1830*/  MOV R5, R85 ;  /* 0x0000005500057202 */ /* 0x000fc60000000f00 */
[----:B---3--:R-:W-:-:S04]  /*1840*/  IMAD.WIDE.U32 R4, R24, UR4, R4 ;  /* 0x0000000418047c25 */ /* 0x008fc8000f8e0004 */
[----:B------:R-:W-:Y:S01]  /*1850*/  IMAD R5, R25, UR4, R5 ;  /* 0x0000000419057c24 */ /* 0x000fe2000f8e0205 */
[----:B0-----:R-:W-:-:S04]  /*1860*/  LEA R6, P2, R4, R22, 0x2 ;  /* 0x0000001604067211 */ /* 0x001fc800078410ff */
        /* <DEDUP_REMOVED lines=8> */
[----:B--2---:R-:W-:Y:S01]  /*18f0*/  STS.64 [R67], R2 ;  /* 0x0000000243007388 */ /* 0x004fe20000000a00 */
[----:B------:R-:W-:-:S04]  /*1900*/  NOP ;  /* 0x0000000000007918 */ /* 0x000fc80000000000 */
[----:B------:R-:W2:Y:S01]  /*1910*/  LDG.E R37, desc[UR16][R36.64] ;  /* 0x0000001024257981 */ /* 0x000ea2000c1e1900 */
[----:B0-----:R-:W-:Y:S01]  /*1920*/  IADD3 R6, PT, PT, R90, UR4, RZ ;  /* 0x000000045a067c10 */ /* 0x001fe2000fffe0ff */
[----:B------:R-:W-:Y:S02]  /*1930*/  BSSY.RECONVERGENT B0, `(.L_x_10211) ;  /* 0x0000027000007945 */ /* 0x000fe40003800200 */
[----:B------:R-:W0:Y:S01]  /*1940*/  LDS.64 R4, [R67] ;  /* 0x0000000043047984 */ /* 0x000e220000000a00 */
[----:B------:R-:W-:Y:S02]  /*1950*/  SEL R6, R6, R73, !P1 ;  /* 0x0000004906067207 */ /* 0x000fe40004800000 */
[----:B------:R-:W-:Y:S02]  /*1960*/  ISETP.NE.AND P1, PT, R14, 0x1f, PT ;  /* 0x0000001f0e00780c */ /* 0x000fe40003f25270 */
[----:B------:R-:W-:Y:S01]  /*1970*/  LEA R6, R6, UR5, 0x2 ;  /* 0x0000000506067c11 */ /* 0x000fe2000f8e10ff */
[----:B---3--:R-:W-:-:S04]  /*1980*/  FMUL.FTZ R38, R92, 1.4426950216293334961 ;  /* 0x3fb8aa3b5c267820 */ /* 0x008fc80000410000 */
[-C--:B------:R-:W-:Y:S01]  /*1990*/  FMUL.FTZ R109, R53, R38.reuse ;  /* 0x00000026356d7220 */ /* 0x080fe20000410000 */
[-C--:B------:R-:W-:Y:S01]  /*19a0*/  FMUL.FTZ R100, R51, R38.reuse ;  /* 0x0000002633647220 */ /* 0x080fe20000410000 */
[-C--:B------:R-:W-:Y:S01]  /*19b0*/  FMUL.FTZ R99, R54, R38.reuse ;  /* 0x0000002636637220 */ /* 0x080fe20000410000 */
[----:B------:R-:W-:-:S03]  /*19c0*/  FMUL.FTZ R104, R52, R38 ;  /* 0x0000002634687220 */ /* 0x000fc60000410000 */
[----:B-1----:R-:W1:Y:S04]  /*19d0*/  MUFU.EX2 R109, R109 ;  /* 0x0000006d006d7308 */ /* 0x002e680000000800 */
[----:B------:R-:W3:Y:S04]  /*19e0*/  MUFU.EX2 R100, R100 ;  /* 0x0000006400647308 */ /* 0x000ee80000000800 */
[----:B----4-:R-:W4:Y:S04]  /*19f0*/  MUFU.EX2 R99, R99 ;  /* 0x0000006300637308 */ /* 0x010f280000000800 */
[----:B------:R-:W2:Y:S01]  /*1a00*/  MUFU.EX2 R104, R104 ;  /* 0x0000006800687308 */ /* 0x000ea20000000800 */
[----:B-1----:R1:W-:Y:S01]  /*1a10*/  STS [R6+0x548], R109 ;  /* 0x0005486d06007388 */ /* 0x0023e20000000800 */
[----:B0-----:R-:W-:-:S02]  /*1a20*/  PRMT R101, R4, 0x7632, R101 ;  /* 0x0000763204657816 */ /* 0x001fc40000000065 */
[C---:B------:R-:W-:Y:S02]  /*1a30*/  PRMT R103, R5.reuse, 0x7632, R103 ;  /* 0x0000763205677816 */ /* 0x040fe40000000067 */
[----:B------:R-:W-:Y:S02]  /*1a40*/  SHF.L.U32 R94, R4, 0x10, RZ ;  /* 0x00000010045e7819 */ /* 0x000fe400000006ff */
[----:B------:R-:W-:Y:S02]  /*1a50*/  SHF.L.U32 R102, R5, 0x10, RZ ;  /* 0x0000001005667819 */ /* 0x000fe400000006ff */
[----:B------:R-:W-:Y:S01]  /*1a60*/  SHF.L.U32 R101, R101, 0x10, RZ ;  /* 0x0000001065657819 */ /* 0x000fe200000006ff */
[----:B------:R-:W-:Y:S01]  /*1a70*/  FMUL.FTZ R108, R45, R94 ;  /* 0x0000005e2d6c7220 */ /* 0x000fe20000410000 */
[----:B------:R-:W-:Y:S01]  /*1a80*/  SHF.L.U32 R103, R103, 0x10, RZ ;  /* 0x0000001067677819 */ /* 0x000fe200000006ff */
[----:B------:R-:W-:Y:S02]  /*1a90*/  FMUL.FTZ R106, R43, R102 ;  /* 0x000000662b6a7220 */ /* 0x000fe40000410000 */
[----:B------:R-:W-:-:S02]  /*1aa0*/  FMUL.FTZ R107, R44, R101 ;  /* 0x000000652c6b7220 */ /* 0x000fc40000410000 */
[----:B------:R-:W-:Y:S01]  /*1ab0*/  FMUL.FTZ R105, R42, R103 ;  /* 0x000000672a697220 */ /* 0x000fe20000410000 */
[----:B------:R-:W-:Y:S01]  /*1ac0*/  BAR.SYNC.DEFER_BLOCKING 0x0 ;  /* 0x0000000000007b1d */ /* 0x000fe20000010000 */
[-C--:B--2---:R-:W-:Y:S01]  /*1ad0*/  FMUL.FTZ R5, R0, R37.reuse ;  /* 0x0000002500057220 */ /* 0x084fe20000410000 */
[-C--:B------:R-:W-:Y:S01]  /*1ae0*/  FMUL.FTZ R4, R63, R37.reuse ;  /* 0x000000253f047220 */ /* 0x080fe20000410000 */
[-C--:B------:R-:W-:Y:S01]  /*1af0*/  FMUL.FTZ R111, R66, R37.reuse ;  /* 0x00000025426f7220 */ /* 0x080fe20000410000 */
[----:B-1----:R-:W-:Y:S02]  /*1b00*/  FMUL.FTZ R6, R64, R37 ;  /* 0x0000002540067220 */ /* 0x002fe40000410000 */
[----:B---34-:R-:W-:Y:S05]  /*1b10*/  @P1 BRA `(.L_x_10212) ;  /* 0x00000000001c1947 */ /* 0x018fea0003800000 */
[----:B------:R-:W-:Y:S01]  /*1b20*/  ISETP.NE.AND P1, PT, R74, UR10, PT ;  /* 0x0000000a4a007c0c */ /* 0x000fe2000bf25270 */
[----:B------:R-:W-:-:S12]  /*1b30*/  HFMA2 R37, -RZ, RZ, 1.875, 0 ;  /* 0x3f800000ff257431 */ /* 0x000fd800000001ff */
[----:B------:R-:W-:Y:S05]  /*1b40*/  @!P1 BRA `(.L_x_10213) ;  /* 0x0000000000149947 */ /* 0x000fea0003800000 */
[----:B------:R-:W-:-:S04]  /*1b50*/  IADD3 R2, PT, PT, R88, UR4, RZ ;  /* 0x0000000458027c10 */ /* 0x000fc8000fffe0ff */
[----:B------:R-:W-:-:S05]  /*1b60*/  LEA R2, R2, UR5, 0x2 ;  /* 0x0000000502027c11 */ /* 0x000fca000f8e10ff */
[----:B------:R2:W3:Y:S01]  /*1b70*/  LDS R37, [R2+0x548] ;  /* 0x0005480002257984 */ /* 0x0004e20000000800 */
[----:B------:R-:W-:Y:S05]  /*1b80*/  BRA `(.L_x_10213) ;  /* 0x0000000000047947 */ /* 0x000fea0003800000 */
.L_x_10212:
[----:B------:R0:W1:Y:S02]  /*1b90*/  LDS R37, [R97+0xd4c] ;  /* 0x000d4c0061257984 */ /* 0x0000640000000800 */
.L_x_10213:
[----:B------:R-:W-:Y:S05]  /*1ba0*/  BSYNC.RECONVERGENT B0 ;  /* 0x0000000000007941 */ /* 0x000fea0003800200 */
.L_x_10211:
        /* <DEDUP_REMOVED lines=10> */
[C---:B------:R-:W-:Y:S01]  /*1c50*/  FFMA.FTZ R38, R99.reuse, R38, R4 ;  /* 0x0000002663267223 */ /* 0x040fe20000010004 */
[----:B------:R-:W-:Y:S01]  /*1c60*/  ISETP.GT.U32.AND P2, PT, R98, 0x1d, PT ;  /* 0x0000001d6200780c */ /* 0x000fe20003f44070 */
[----:B------:R-:W-:Y:S01]  /*1c70*/  UMOV UR5, 0x400 ;  /* 0x0000040000057882 */ /* 0x000fe20000000000 */
[C---:B------:R-:W-:Y:S01]  /*1c80*/  FMUL.FTZ R36, R100.reuse, R39 ;  /* 0x0000002764247220 */ /* 0x040fe20000410000 */
[----:B------:R-:W-:Y:S01]  /*1c90*/  FFMA.FTZ R40, R100, R38, R5 ;  /* 0x0000002664287223 */ /* 0x000fe20000010005 */
[----:B------:R-:W-:Y:S01]  /*1ca0*/  FFMA.FTZ R38, R108, R100, R107 ;  /* 0x000000646c267223 */ /* 0x000fe2000001006b */
[----:B------:R-:W-:Y:S01]  /*1cb0*/  ISETP.GT.U32.AND P3, PT, R98, 0x17, PT ;  /* 0x000000176200780c */ /* 0x000fe20003f64070 */
[----:B------:R-:W-:Y:S01]  /*1cc0*/  BSSY.RECONVERGENT B0, `(.L_x_10214) ;  /* 0x0000082000007945 */ /* 0x000fe20003800200 */
[----:B------:R-:W2:Y:S01]  /*1cd0*/  SHFL.DOWN PT, R39, R36, 0x1, 0x1f ;  /* 0x08201f0024277f89 */ /* 0x000ea200000e0000 */
[----:B------:R-:W-:Y:S01]  /*1ce0*/  MOV R41, R40 ;  /* 0x0000002800297202 */ /* 0x000fe20000000f00 */
[----:B------:R-:W-:-:S02]  /*1cf0*/  FFMA.FTZ R38, R99, R38, R106 ;  /* 0x0000002663267223 */ /* 0x000fc4000001006a */
[----:B------:R-:W3:Y:S01]  /*1d00*/  SHFL.DOWN PT, R110, R40, 0x1, 0x1f ;  /* 0x08201f00286e7f89 */ /* 0x000ee200000e0000 */
[----:B-1----:R-:W-:-:S04]  /*1d10*/  ULEA UR5, UR6, UR5, 0x18 ;  /* 0x0000000506057291 */ /* 0x002fc8000f8ec0ff */
[----:B------:R-:W-:Y:S01]  /*1d20*/  ULEA UR6, UR4, UR5, 0x3 ;  /* 0x0000000504067291 */ /* 0x000fe2000f8e18ff */
[----:B--2---:R-:W-:Y:S01]  /*1d30*/  @P1 FMUL.FTZ R2, R39, R36 ;  /* 0x0000002427021220 */ /* 0x004fe20000410000 */
[----:B------:R-:W-:Y:S01]  /*1d40*/  FFMA.FTZ R39, R104, R38, R105 ;  /* 0x0000002668277223 */ /* 0x000fe20000010069 */
[----:B---3--:R-:W-:-:S03]  /*1d50*/  @P1 FFMA.FTZ R41, R36, R110, R41 ;  /* 0x0000006e24291223 */ /* 0x008fc60000010029 */
[----:B------:R-:W-:Y:S01]  /*1d60*/  @P1 MOV R36, R2 ;  /* 0x0000000200241202 */ /* 0x000fe20000000f00 */
[----:B------:R-:W1:Y:S01]  /*1d70*/  SHFL.UP PT, R38, R39, 0x1, RZ ;  /* 0x0420000027267989 */ /* 0x000e6200000e00ff */
[----:B------:R-:W-:Y:S01]  /*1d80*/  FMUL.FTZ R2, R109, R100 ;  /* 0x000000646d027220 */ /* 0x000fe20000410000 */
[----:B------:R-:W-:Y:S02]  /*1d90*/  ISETP.GE.AND P1, PT, R70, 0x1, PT ;  /* 0x000000014600780c */ /* 0x000fe40003f26270 */
[----:B------:R-:W2:Y:S01]  /*1da0*/  SHFL.DOWN PT, R113, R36, 0x2, 0x1f ;  /* 0x08401f0024717f89 */ /* 0x000ea200000e0000 */
[----:B------:R-:W-:-:S03]  /*1db0*/  FMUL.FTZ R3, R99, R2 ;  /* 0x0000000263037220 */ /* 0x000fc60000410000 */
[----:B------:R-:W3:Y:S01]  /*1dc0*/  SHFL.DOWN PT, R110, R41, 0x2, 0x1f ;  /* 0x08401f00296e7f89 */ /* 0x000ee200000e0000 */
[----:B------:R-:W-:-:S05]  /*1dd0*/  FMUL.FTZ R2, R104, R3 ;  /* 0x0000000368027220 */ /* 0x000fca0000410000 */
[----:B------:R-:W5:Y:S01]  /*1de0*/  SHFL.UP PT, R3, R2, 0x1, RZ ;  /* 0x0420000002037989 */ /* 0x000f6200000e00ff */
[----:B-1----:R-:W-:Y:S01]  /*1df0*/  FFMA.FTZ R38, R2, R38, R39 ;  /* 0x0000002602267223 */ /* 0x002fe20000010027 */
[----:B--2---:R-:W-:-:S04]  /*1e00*/  @!P2 FMUL.FTZ R40, R36, R113 ;  /* 0x000000712428a220 */ /* 0x004fc80000410000 */
[----:B------:R-:W-:Y:S01]  /*1e10*/  FSEL R39, R39, R38, !P1 ;  /* 0x0000002627277208 */ /* 0x000fe20004800000 */
[----:B---3--:R-:W-:Y:S01]  /*1e20*/  @!P2 FFMA.FTZ R41, R36, R110, R41 ;  /* 0x0000006e2429a223 */ /* 0x008fe20000010029 */
[----:B------:R-:W-:-:S03]  /*1e30*/  @!P2 MOV R36, R40 ;  /* 0x000000280024a202 */ /* 0x000fc60000000f00 */
[----:B------:R-:W1:Y:S01]  /*1e40*/  SHFL.UP PT, R38, R39, 0x2, RZ ;  /* 0x0440000027267989 */ /* 0x000e6200000e00ff */
[----:B------:R-:W-:-:S03]  /*1e50*/  ISETP.GT.U32.AND P2, PT, R98, 0x1b, PT ;  /* 0x0000001b6200780c */ /* 0x000fc60003f44070 */
[----:B------:R-:W2:Y:S01]  /*1e60*/  SHFL.DOWN PT, R113, R36, 0x4, 0x1f ;  /* 0x08801f0024717f89 */ /* 0x000ea200000e0000 */
[----:B-----5:R-:W-:Y:S01]  /*1e70*/  @P1 FMUL.FTZ R2, R2, R3 ;  /* 0x0000000302021220 */ /* 0x020fe20000410000 */
[----:B------:R-:W-:Y:S02]  /*1e80*/  ISETP.GE.AND P1, PT, R70, 0x2, PT ;  /* 0x000000024600780c */ /* 0x000fe40003f26270 */
[----:B------:R-:W3:Y:S04]  /*1e90*/  SHFL.DOWN PT, R110, R41, 0x4, 0x1f ;  /* 0x08801f00296e7f89 */ /* 0x000ee800000e0000 */
[----:B------:R-:W5:Y:S01]  /*1ea0*/  SHFL.UP PT, R3, R2, 0x2, RZ ;  /* 0x0440000002037989 */ /* 0x000f6200000e00ff */
[----:B-1----:R-:W-:Y:S01]  /*1eb0*/  FFMA.FTZ R38, R2, R38, R39 ;  /* 0x0000002602267223 */ /* 0x002fe20000010027 */
[----:B--2---:R-:W-:-:S04]  /*1ec0*/  @!P2 FMUL.FTZ R40, R36, R113 ;  /* 0x000000712428a220 */ /* 0x004fc80000410000 */
[----:B------:R-:W-:Y:S01]  /*1ed0*/  FSEL R113, R39, R38, !P1 ;  /* 0x0000002627717208 */ /* 0x000fe20004800000 */
[----:B------:R-:W-:Y:S01]  /*1ee0*/  HFMA2 R38, -RZ, RZ, 1.875, 0 ;  /* 0x3f800000ff267431 */ /* 0x000fe200000001ff */
[----:B------:R-:W-:Y:S01]  /*1ef0*/  MOV R39, RZ ;  /* 0x000000ff00277202 */ /* 0x000fe20000000f00 */
[----:B---3--:R-:W-:Y:S01]  /*1f00*/  @!P2 FFMA.FTZ R41, R36, R110, R41 ;  /* 0x0000006e2429a223 */ /* 0x008fe20000010029 */
[----:B------:R-:W-:Y:S02]  /*1f10*/  @!P2 MOV R36, R40 ;  /* 0x000000280024a202 */ /* 0x000fe40000000f00 */
[----:B------:R-:W1:Y:S01]  /*1f20*/  SHFL.UP PT, R40, R113, 0x4, RZ ;  /* 0x0480000071287989 */ /* 0x000e6200000e00ff */
[----:B-----5:R-:W-:Y:S01]  /*1f30*/  @P1 FMUL.FTZ R2, R2, R3 ;  /* 0x0000000302021220 */ /* 0x020fe20000410000 */
[----:B------:R-:W-:Y:S02]  /*1f40*/  ISETP.GE.AND P1, PT, R74, UR10, PT ;  /* 0x0000000a4a007c0c */ /* 0x000fe4000bf26270 */
[----:B------:R-:W2:Y:S01]  /*1f50*/  SHFL.DOWN PT, R115, R36, 0x8, 0x1f ;  /* 0x09001f0024737f89 */ /* 0x000ea200000e0000 */
[----:B------:R-:W-:-:S02]  /*1f60*/  ISETP.GE.AND P2, PT, R70, 0x4, PT ;  /* 0x000000044600780c */ /* 0x000fc40003f46270 */
[----:B------:R-:W-:Y:S01]  /*1f70*/  ISETP.NE.OR P1, PT, R14, RZ, P1 ;  /* 0x000000ff0e00720c */ /* 0x000fe20000f25670 */
[----:B------:R-:W3:Y:S04]  /*1f80*/  SHFL.DOWN PT, R112, R41, 0x8, 0x1f ;  /* 0x09001f0029707f89 */ /* 0x000ee800000e0000 */
[----:B------:R-:W5:Y:S08]  /*1f90*/  SHFL.UP PT, R3, R2, 0x4, RZ ;  /* 0x0480000002037989 */ /* 0x000f7000000e00ff */
        /* <DEDUP_REMOVED lines=13> */
[----:B-1----:R-:W-:-:S03]  /*2070*/  FFMA.FTZ R40, R2, R40, R113 ;  /* 0x0000002802287223 */ /* 0x002fc60000010071 */
[----:B------:R-:W-:Y:S01]  /*2080*/  SHFL.IDX PT, R119, R39, RZ, 0x1f ;  /* 0x00001fff27777589 */ /* 0x000fe200000e0000 */
[C---:B--2---:R-:W-:Y:S01]  /*2090*/  @!P2 FMUL.FTZ R110, R36.reuse, R115 ;  /* 0x00000073246ea220 */ /* 0x044fe20000410000 */
[----:B------:R-:W-:Y:S01]  /*20a0*/  FSEL R115, R113, R40, !P1 ;  /* 0x0000002871737208 */ /* 0x000fe20004800000 */
[----:B---3--:R-:W-:-:S03]  /*20b0*/  @!P2 FFMA.FTZ R41, R36, R112, R41 ;  /* 0x000000702429a223 */ /* 0x008fc60000010029 */
[----:B------:R-:W-:Y:S01]  /*20c0*/  @!P2 MOV R36, R110 ;  /* 0x0000006e0024a202 */ /* 0x000fe20000000f00 */
[----:B------:R-:W1:Y:S01]  /*20d0*/  SHFL.UP PT, R40, R115, 0x10, RZ ;  /* 0x0600000073287989 */ /* 0x000e6200000e00ff */
[----:B------:R-:W-:Y:S01]  /*20e0*/  ISETP.NE.AND P2, PT, R14, 0x1f, PT ;  /* 0x0000001f0e00780c */ /* 0x000fe20003f45270 */
[----:B-----5:R-:W-:Y:S01]  /*20f0*/  @P1 FMUL.FTZ R2, R2, R3 ;  /* 0x0000000302021220 */ /* 0x020fe20000410000 */
[----:B------:R-:W-:Y:S01]  /*2100*/  ISETP.GE.AND P1, PT, R70, 0x10, PT ;  /* 0x000000104600780c */ /* 0x000fe20003f26270 */
[----:B------:R-:W-:Y:S04]  /*2110*/  SHFL.DOWN PT, R117, R41, 0x1, 0x1f ;  /* 0x08201f0029757f89 */ /* 0x000fe800000e0000 */
[----:B------:R-:W2:Y:S04]  /*2120*/  SHFL.DOWN PT, R110, R36, 0x1, 0x1f ;  /* 0x08201f00246e7f89 */ /* 0x000ea800000e0000 */
[----:B------:R-:W3:Y:S04]  /*2130*/  SHFL.UP PT, R3, R2, 0x10, RZ ;  /* 0x0600000002037989 */ /* 0x000ee800000e00ff */
[----:B------:R-:W-:Y:S04]  /*2140*/  SHFL.IDX PT, R113, R41, RZ, 0x1f ;  /* 0x00001fff29717589 */ /* 0x000fe800000e0000 */
[----:B------:R-:W5:Y:S01]  /*2150*/  SHFL.IDX PT, R112, R36, RZ, 0x1f ;  /* 0x00001fff24707589 */ /* 0x000f6200000e0000 */
[----:B-1----:R-:W-:-:S05]  /*2160*/  FFMA.FTZ R40, R2, R40, R115 ;  /* 0x0000002802287223 */ /* 0x002fca0000010073 */
[----:B------:R-:W-:Y:S01]  /*2170*/  FSEL R40, R115, R40, !P1 ;  /* 0x0000002873287208 */ /* 0x000fe20004800000 */
[----:B--2---:R-:W-:Y:S01]  /*2180*/  @P2 FFMA.FTZ R119, R110, R119, R117 ;  /* 0x000000776e772223 */ /* 0x004fe20000010075 */
[----:B------:R-:W-:-:S03]  /*2190*/  ISETP.NE.AND P2, PT, R14, RZ, PT ;  /* 0x000000ff0e00720c */ /* 0x000fc60003f45270 */
[----:B------:R-:W-:Y:S01]  /*21a0*/  SHFL.UP PT, R41, R40, 0x1, RZ ;  /* 0x0420000028297989 */ /* 0x000fe200000e00ff */
[----:B---3--:R-:W-:Y:S01]  /*21b0*/  @P1 FMUL.FTZ R2, R2, R3 ;  /* 0x0000000302021220 */ /* 0x008fe20000410000 */
[----:B------:R-:W-:Y:S01]  /*21c0*/  FFMA.FTZ R3, R119, R37, R6 ;  /* 0x0000002577037223 */ /* 0x000fe20000010006 */
[----:B------:R-:W-:-:S03]  /*21d0*/  ISETP.NE.AND P1, PT, R14, RZ, PT ;  /* 0x000000ff0e00720c */ /* 0x000fc60003f25270 */
[----:B------:R-:W-:Y:S01]  /*21e0*/  FFMA.FTZ R111, R104, R3, R111 ;  /* 0x00000003686f7223 */ /* 0x000fe2000001006f */
[----:B------:R-:W-:Y:S01]  /*21f0*/  SHFL.UP PT, R2, R2, 0x1, RZ ;  /* 0x0420000002027989 */ /* 0x000fe200000e00ff */
[C---:B-----5:R-:W-:Y:S02]  /*2200*/  FFMA.FTZ R39, R112.reuse, R39, R113 ;  /* 0x0000002770277223 */ /* 0x060fe40000010071 */
[----:B------:R-:W-:Y:S01]  /*2210*/  FFMA.FTZ R110, R99, R111, R4 ;  /* 0x0000006f636e7223 */ /* 0x000fe20000010004 */
[----:B------:R-:W-:Y:S01]  /*2220*/  FMUL.FTZ R38, R112, R38 ;  /* 0x0000002670267220 */ /* 0x000fe20000410000 */
[----:B------:R-:W-:Y:S01]  /*2230*/  FMUL.FTZ R112, R52, R3 ;  /* 0x0000000334707220 */ /* 0x000fe20000410000 */
[----:B------:R-:W-:Y:S01]  /*2240*/  FMUL.FTZ R114, R54, R111 ;  /* 0x0000006f36727220 */ /* 0x000fe20000410000 */
[-C--:B------:R-:W-:Y:S01]  /*2250*/  FFMA.FTZ R113, R100, R110.reuse, R5 ;  /* 0x0000006e64717223 */ /* 0x080fe20000010005 */
[----:B------:R-:W-:Y:S01]  /*2260*/  FMUL.FTZ R116, R51, R110 ;  /* 0x0000006e33747220 */ /* 0x000fe20000410000 */
[----:B------:R1:W-:Y:S01]  /*2270*/  @!P2 STS.64 [UR6+0xdc8], R38 ;  /* 0x000dc826ff00a988 */ /* 0x0003e20008000a06 */
[----:B------:R-:W-:Y:S01]  /*2280*/  FMUL.FTZ R6, R61, R114 ;  /* 0x000000723d067220 */ /* 0x000fe20000410000 */
[----:B------:R-:W-:Y:S01]  /*2290*/  FMUL.FTZ R117, R53, R113 ;  /* 0x0000007135757220 */ /* 0x000fe20000410000 */
[----:B------:R-:W-:-:S03]  /*22a0*/  FMUL.FTZ R5, R56, R116 ;  /* 0x0000007438057220 */ /* 0x000fc60000410000 */
[----:B------:R-:W-:Y:S01]  /*22b0*/  FMUL.FTZ R4, R62, R117 ;  /* 0x000000753e047220 */ /* 0x000fe20000410000 */
        /* <DEDUP_REMOVED lines=34> */
.L_x_10215:
[----:B------:R-:W-:Y:S05]  /*24e0*/  BSYNC.RECONVERGENT B0 ;  /* 0x0000000000007941 */ /* 0x000fea0003800200 */
.L_x_10214:
[----:B------:R-:W-:Y:S04]  /*24f0*/  BSSY.RECONVERGENT B0, `(.L_x_10216) ;  /* 0x0000003000007945 */ /* 0x000fe80003800200 */
[----:B------:R-:W-:Y:S05]  /*2500*/  @!P4 BRA `(.L_x_10217) ;  /* 0x000000000004c947 */ /* 0x000fea0003800000 */
[----:B--2---:R3:W-:Y:S02]  /*2510*/  REDG.E.ADD.F32.FTZ.RN.STRONG.GPU desc[UR16][R36.64+0x80], R115 ;  /* 0x00008073240079a6 */ /* 0x0047e4000c12f310 */
.L_x_10217:
[----:B------:R-:W-:Y:S05]  /*2520*/  BSYNC.RECONVERGENT B0 ;  /* 0x0000000000007941 */ /* 0x000fea0003800200 */
.L_x_10216:
[----:B-1----:R1:W4:Y:S01]  /*2530*/  LDS R5, [R72+0x100] ;  /* 0x0001000048057984 */ /* 0x0023220000000800 */
[----:B------:R-:W-:Y:S04]  /*2540*/  BSSY.RECONVERGENT B0, `(.L_x_10218) ;  /* 0x0000003000007945 */ /* 0x000fe80003800200 */
[----:B------:R-:W-:Y:S05]  /*2550*/  @!P5 BRA `(.L_x_10219) ;  /* 0x000000000004d947 */ /* 0x000fea0003800000 */
[----:B----4-:R4:W-:Y:S02]  /*2560*/  REDG.E.ADD.F32.FTZ.RN.STRONG.GPU desc[UR16][R36.64+0x100], R5 ;  /* 0x00010005240079a6 */ /* 0x0109e4000c12f310 */
.L_x_10219:
[----:B------:R-:W-:Y:S05]  /*2570*/  BSYNC.RECONVERGENT B0 ;  /* 0x0000000000007941 */ /* 0x000fea0003800200 */
.L_x_10218:
[----:B----4-:R4:W0:Y:S01]  /*2580*/  LDS R5, [R72+0x180] ;  /* 0x0001800048057984 */ /* 0x0108220000000800 */
[----:B------:R-:W-:Y:S04]  /*2590*/  BSSY.RECONVERGENT B0, `(.L_x_10220) ;  /* 0x0000003000007945 */ /* 0x000fe80003800200 */
[----:B------:R-:W-:Y:S05]  /*25a0*/  @!P6 BRA `(.L_x_10221) ;  /* 0x000000000004e947 */ /* 0x000fea0003800000 */
[----:B0-----:R0:W-:Y:S02]  /*25b0*/  REDG.E.ADD.F32.FTZ.RN.STRONG.GPU desc[UR16][R36.64+0x180], R5 ;  /* 0x00018005240079a6 */ /* 0x0011e4000c12f310 */
.L_x_10221:
[----:B------:R-:W-:Y:S05]  /*25c0*/  BSYNC.RECONVERGENT B0 ;  /* 0x0000000000007941 */ /* 0x000fea0003800200 */
.L_x_10220:
[----:B------:R-:W5:Y:S01]  /*25d0*/  SHFL.DOWN PT, R4, R39, 0x1, 0x1f ;  /* 0x08201f0027047f89 */ /* 0x000f6200000e0000 */
[----:B------:R-:W-:Y:S01]  /*25e0*/  ISETP.GT.AND P3, PT, R70, 0x1e, PT ;  /* 0x0000001e4600780c */ /* 0x000fe20003f64270 */
[-C--:B------:R-:W-:Y:S01]  /*25f0*/  FMUL.FTZ R38, R103, R3.reuse ;  /* 0x0000000367267220 */ /* 0x080fe20000410000 */
[----:B------:R-:W-:Y:S01]  /*2600*/  FMUL.FTZ R40, R92, R3 ;  /* 0x000000035c287220 */ /* 0x000fe20000410000 */
[----:B0-----:R-:W0:Y:S01]  /*2610*/  SHFL.DOWN PT, R5, R6, 0x1, 0x1f ;  /* 0x08201f0006057f89 */ /* 0x001e2200000e0000 */
[-C--:B------:R-:W-:Y:S01]  /*2620*/  FMUL.FTZ R101, R101, R110.reuse ;  /* 0x0000006e65657220 */ /* 0x080fe20000410000 */
[----:B------:R-:W-:Y:S01]  /*2630*/  FMUL.FTZ R3, R94, R113 ;  /* 0x000000715e037220 */ /* 0x000fe20000410000 */
[C---:B---3--:R-:W-:Y:S01]  /*2640*/  FMUL.FTZ R36, R92.reuse, R111 ;  /* 0x0000006f5c247220 */ /* 0x048fe20000410000 */
        /* <DEDUP_REMOVED lines=56> */
.L_x_10223:
[----:B------:R-:W-:Y:S05]  /*29d0*/  BSYNC.RECONVERGENT B0 ;  /* 0x0000000000007941 */ /* 0x000fea0003800200 */
.L_x_10222:
[----:B------:R-:W-:-:S04]  /*29e0*/  UIADD3 UR4, UPT, UPT, UR4, 0x1, URZ ;  /* 0x0000000104047890 */ /* 0x000fc8000fffe0ff */
[----:B------:R-:W-:-:S09]  /*29f0*/  UISETP.GE.AND UP0, UPT, UR4, UR11, UPT ;  /* 0x0000000b0400728c */ /* 0x000fd2000bf06270 */
[----:B------:R-:W-:Y:S05]  /*2a00*/  BRA.U !UP0, `(.L_x_10224) ;  /* 0xffffffed08707547 */ /* 0x000fea000b83ffff */
.L_x_10210:
[----:B------:R-:W3:Y:S01]  /*2a10*/  F2F.BF16.F32 R2, R48 ;  /* 0x0000003000027304 */ /* 0x000ee20000202000 */
[----:B------:R-:W-:Y:S01]  /*2a20*/  BAR.SYNC.DEFER_BLOCKING 0x0 ;  /* 0x0000000000007b1d */ /* 0x000fe20000010000 */
[----:B------:R-:W-:Y:S01]  /*2a30*/  MOV R24, R20 ;  /* 0x0000001400187202 */ /* 0x000fe20000000f00 */
[----:B------:R-:W-:Y:S01]  /*2a40*/  HFMA2 R25, -RZ, RZ, 0, 0 ;  /* 0x00000000ff197431 */ /* 0x000fe200000001ff */
[----:B------:R-:W-:Y:S02]  /*2a50*/  IADD3 R78, P1, PT, R78, -0x100, RZ ;  /* 0xffffff004e4e7810 */ /* 0x000fe40007f3e0ff */
[----:B------:R-:W-:-:S03]  /*2a60*/  IADD3 R80, P2, PT, R80, -0x100, RZ ;  /* 0xffffff0050507810 */ /* 0x000fc60007f5e0ff */
[----:B------:R-:W5:Y:S01]  /*2a70*/  LDC.64 R26, c[0x0][0x4f8] ;  /* 0x00013e00ff1a7b82 */ /* 0x000f620000000a00 */
[----:B------:R-:W-:Y:S01]  /*2a80*/  F2F.BF16.F32 R49, R49 ;  /* 0x0000003100317304 */ /* 0x000fe20000202000 */
[----:B------:R-:W2:Y:S01]  /*2a90*/  LDCU.64 UR4, c[0x0][0x500] ;  /* 0x0000a000ff0477ac */ /* 0x000ea20008000a00 */
[----:B------:R-:W-:Y:S02]  /*2aa0*/  IADD3 R82, P3, PT, R82, -0x100, RZ ;  /* 0xffffff0052527810 */ /* 0x000fe40007f7e0ff */
[----:B------:R-:W-:Y:S02]  /*2ab0*/  IADD3 R84, P4, PT, R84, -0x100, RZ ;  /* 0xffffff0054547810 */ /* 0x000fe40007f9e0ff */
[----:B------:R-:W-:Y:S01]  /*2ac0*/  IADD3.X R75, PT, PT, R75, -0x1, RZ, P1, !PT ;  /* 0xffffffff4b4b7810 */ /* 0x000fe20000ffe4ff */
[----:B---3--:R-:W-:Y:S01]  /*2ad0*/  IMAD.WIDE.U32 R2, R2, 0x10000, RZ ;  /* 0x0001000002027825 */ /* 0x008fe200078e00ff */
[----:B------:R-:W1:Y:S01]  /*2ae0*/  F2F.BF16.F32 R0, R47 ;  /* 0x0000002f00007304 */ /* 0x000e620000202000 */
[----:B------:R-:W3:Y:S01]  /*2af0*/  LDC.64 R28, c[0x0][0x550] ;  /* 0x00015400ff1c7b82 */ /* 0x000ee20000000a00 */
[----:B------:R-:W-:-:S02]  /*2b00*/  IADD3.X R77, PT, PT, R77, -0x1, RZ, P2, !PT ;  /* 0xffffffff4d4d7810 */ /* 0x000fc400017fe4ff */
[----:B------:R-:W-:Y:S02]  /*2b10*/  IADD3.X R79, PT, PT, R79, -0x1, RZ, P3, !PT ;  /* 0xffffffff4f4f7810 */ /* 0x000fe40001ffe4ff */
[----:B------:R-:W-:Y:S02]  /*2b20*/  IADD3.X R81, PT, PT, R81, -0x1, RZ, P4, !PT ;  /* 0xffffffff51517810 */ /* 0x000fe400027fe4ff */
[----:B0-----:R-:W0:Y:S01]  /*2b30*/  F2F.BF16.F32 R5, R50 ;  /* 0x0000003200057304 */ /* 0x001e220000202000 */
[----:B-1----:R-:W-:-:S07]  /*2b40*/  PRMT R7, R49, 0x5410, R0 ;  /* 0x0000541031077816 */ /* 0x002fce0000000000 */
[----:B------:R-:W-:Y:S01]  /*2b50*/  F2F.BF16.F32 R21, R58 ;  /* 0x0000003a00157304 */ /* 0x000fe20000202000 */
[----:B------:R-:W-:Y:S02]  /*2b60*/  LOP3.LUT R7, R7, R3, RZ, 0xfc, !PT ;  /* 0x0000000307077212 */ /* 0x000fe400078efcff */
[----:B0-----:R-:W-:Y:S01]  /*2b70*/  LOP3.LUT R6, R2, R5, RZ, 0xfc, !PT ;  /* 0x0000000502067212 */ /* 0x001fe200078efcff */
[----:B-----5:R-:W-:-:S04]  /*2b80*/  IMAD.WIDE.U32 R4, R26, UR18, R24 ;  /* 0x000000121a047c25 */ /* 0x020fc8000f8e0018 */
[----:B------:R-:W0:Y:S01]  /*2b90*/  F2F.BF16.F32 R0, R59 ;  /* 0x0000003b00007304 */ /* 0x000e220000202000 */
[----:B------:R2:W-:Y:S01]  /*2ba0*/  STS.64 [R67], R6 ;  /* 0x0000000643007388 */ /* 0x0005e20000000a00 */
[----:B------:R-:W-:-:S03]  /*2bb0*/  NOP ;  /* 0x0000000000007918 */ /* 0x000fc60000000000 */
[----:B------:R-:W1:Y:S03]  /*2bc0*/  LDS.64 R2, [R67] ;  /* 0x0000000043027984 */ /* 0x000e660000000a00 */
[----:B------:R-:W5:Y:S01]  /*2bd0*/  F2F.BF16.F32 R22, R57 ;  /* 0x0000003900167304 */ /* 0x000f620000202000 */
[----:B------:R-:W-:Y:S02]  /*2be0*/  IMAD R5, R27, UR18, R5 ;  /* 0x000000121b057c24 */ /* 0x000fe4000f8e0205 */
[----:B--2---:R-:W-:-:S05]  /*2bf0*/  IMAD.WIDE.U32 R6, R95, UR4, R4 ;  /* 0x000000045f067c25 */ /* 0x004fca000f8e0004 */
[----:B------:R2:W4:Y:S01]  /*2c00*/  F2F.BF16.F32 R27, R60 ;  /* 0x0000003c001b7304 */ /* 0x0005220000202000 */
[----:B------:R-:W-:Y:S01]  /*2c10*/  IMAD R7, R95, UR5, R7 ;  /* 0x000000055f077c24 */ /* 0x000fe2000f8e0207 */
[----:B---3--:R-:W-:Y:S01]  /*2c20*/  LEA R20, P0, R6, R28, 0x1 ;  /* 0x0000001c06147211 */ /* 0x008fe200078008ff */
[----:B0-----:R-:W-:Y:S01]  /*2c30*/  IMAD.WIDE.U32 R4, R0, 0x10000, RZ ;  /* 0x0001000000047825 */ /* 0x001fe200078e00ff */
[----:B------:R-:W0:Y:S01]  /*2c40*/  LDCU.64 UR4, c[0x0][0x520] ;  /* 0x0000a400ff0477ac */ /* 0x000e220008000a00 */
[----:B-----5:R-:W-:Y:S02]  /*2c50*/  PRMT R23, R21, 0x5410, R22 ;  /* 0x0000541015177816 */ /* 0x020fe40000000016 */
[----:B------:R-:W-:Y:S01]  /*2c60*/  LEA.HI.X R21, R6, R29, R7, 0x1, P0 ;  /* 0x0000001d06157211 */ /* 0x000fe200000f0c07 */
[----:B--2---:R-:W-:Y:S01]  /*2c70*/  FADD.FTZ R60, R87, R60 ;  /* 0x0000003c573c7221 */ /* 0x004fe20000010000 */
        /* <DEDUP_REMOVED lines=24> */
.L_x_10208:
        /* <DEDUP_REMOVED lines=34> */
.L_x_10227:
[----:B------:R-:W-:Y:S05]  /*3020*/  BSYNC.RECONVERGENT B0 ;  /* 0x0000000000007941 */ /* 0x000fea0003800200 */
.L_x_10226:
        /* <DEDUP_REMOVED lines=26> */
.L_x_10229:
[----:B------:R-:W-:Y:S05]  /*31d0*/  BSYNC.RECONVERGENT B0 ;  /* 0x0000000000007941 */ /* 0x000fea0003800200 */
.L_x_10228:
        /* <DEDUP_REMOVED lines=13> */
.L_x_10231:
        /* <DEDUP_REMOVED lines=25> */
.L_x_10230:
[----:B------:R-:W-:Y:S05]  /*3440*/  EXIT ;  /* 0x000000000000794d */ /* 0x000fea0003800000 */
.L_x_10232:
        /* <DEDUP_REMOVED lines=11> */
.L_x_10561:


//--------------------- .text._Z25selective_scan_bwd_kernelI32Selective_Scan_bwd_kernel_traitsILi32ELi4ELb1ELb1ELb0ELb1ELb0EN3c108BFloat16EfEEv12SSMParamsBwd --------------------------
	.section	.text._Z25selective_scan_bwd_kernelI32Selective_Scan_bwd_kernel_traitsILi32ELi4ELb1ELb1ELb0ELb1ELb0EN3c108BFloat16EfEEv12SSMParamsBwd,"ax",@progbits
	.align	128
        .global         _Z25selective_scan_bwd_kernelI32Selective_Scan_bwd_kernel_traitsILi32ELi4ELb1ELb1ELb0ELb1ELb0EN3c108BFloat16EfEEv12SSMParamsBwd
        .type           _Z25selective_scan_bwd_kernelI32Selective_Scan_bwd_kernel_traitsILi32ELi4ELb1ELb1ELb0ELb1ELb0EN3c108BFloat16EfEEv12SSMParamsBwd,@function
        .size           _Z25selective_scan_bwd_kernelI32Selective_Scan_bwd_kernel_traitsILi32ELi4ELb1ELb1ELb0ELb1ELb0EN3c108BFloat16EfEEv12SSMParamsBwd,(.L_x_10562 - _Z25selective_scan_bwd_kernelI32Selective_Scan_bwd_kernel_traitsILi32ELi4ELb1ELb1ELb0ELb1ELb0EN3c108BFloat16EfEEv12SSMParamsBwd)
        .other          _Z25selective_scan_bwd_kernelI32Selective_Scan_bwd_kernel_traitsILi32ELi4ELb1ELb1ELb0ELb1ELb0EN3c108BFloat16EfEEv12SSMParamsBwd,@"STO_CUDA_ENTRY STV_DEFAULT"
_Z25selective_scan_bwd_kernelI32Selective_Scan_bwd_kernel_traitsILi32ELi4ELb1ELb1ELb0ELb1ELb0EN3c108BFloat16EfEEv12SSMParamsBwd:
.text._Z25selective_scan_bwd_kernelI32Selective_Scan_bwd_kernel_traitsILi32ELi4ELb1ELb1ELb0ELb1ELb0EN3c108BFloat16EfEEv12SSMParamsBwd:
        /* <DEDUP_REMOVED lines=46> */
[----:B------:R-:W-:Y:S02]  /*02e0*/  UIMAD.WIDE.U32 UR6, UR18, UR12, URZ ;  /* 0x0000000c120672a5 */ /* 0x000fe4000f8e00ff */
[----:B------:R-:W-:Y:S01]  /*02f0*/  UIMAD.WIDE.U32 UR4, UR18, UR8, URZ ;  /* 0x00000008120472a5 */ /* 0x000fe2000f8e00ff */
[----:B------:R-:W-:Y:S01]  /*0300*/  ISETP.GE.U32.AND P1, PT, R0, R9, PT ;  /* 0x000000090000720c */ /* 0x000fe20003f26070 */
[----:B------:R-:W3:Y:S08]  /*0310*/  @P0 LDC R19, c[0x0][0x38c] ;  /* 0x0000e300ff130b82 */ /* 0x000ef00000000800 */
[----:B------:R-:W2:Y:S01]  /*0320*/  @P0 LDC R0, c[0x0][0x384] ;  /* 0x0000e100ff000b82 */ /* 0x000ea20000000800 */
[----:B------:R-:W-:Y:S01]  /*0330*/  UIMAD UR8, UR18, UR9, UR5 ;  /* 0x00000009120872a4 */ /* 0x000fe2000f8e0205 */
[----:B------:R-:W-:-:S02]  /*0340*/  LOP3.LUT R4, R97, R8, RZ, 0x3c, !PT ;  /* 0x0000000861047212 */ /* 0x000fc400078e3cff */
        /* <DEDUP_REMOVED lines=8> */
[----:B------:R-:W-:Y:S02]  /*03d0*/  MOV R3, UR5 ;  /* 0x0000000500037c02 */ /* 0x000fe40008000f00 */
[----:B------:R-:W-:Y:S01]  /*03e0*/  MOV R3, UR8 ;  /* 0x0000000800037c02 */ /* 0x000fe20008000f00 */
[----:B------:R-:W0:Y:S01]  /*03f0*/  LDCU.64 UR8, c[0x0][0x3b0] ;  /* 0x00007600ff0877ac */ /* 0x000e220008000a00 */
[----:B------:R-:W-:Y:S02]  /*0400*/  ISETP.NE.AND P2, PT, R8, RZ, PT ;  /* 0x000000ff0800720c */ /* 0x000fe40003f45270 */
[----:B------:R-:W-:Y:S02]  /*0410*/  MOV R27, R7 ;  /* 0x00000007001b7202 */ /* 0x000fe40000000f00 */
[----:B------:R-:W4:Y:S01]  /*0420*/  @P0 LDC.64 R6, c[0x0][0x480] ;  /* 0x00012000ff060b82 */ /* 0x000f220000000a00 */
[----:B--2---:R-:W-:Y:S01]  /*0430*/  @P0 IMAD R0, R0, UR18, R97 ;  /* 0x0000001200000c24 */ /* 0x004fe2000f8e0261 */
[----:B------:R-:W-:-:S02]  /*0440*/  LEA R9, R17, 0xffffff80, 0x7 ;  /* 0xffffff8011097811 */ /* 0x000fc400078e38ff */
[----:B------:R-:W-:Y:S01]  /*0450*/  ISETP.GE.AND P1, PT, R17, 0x1, PT ;  /* 0x000000011100780c */ /* 0x000fe20003f26270 */
[----:B------:R-:W-:-:S03]  /*0460*/  @P0 IMAD R0, R0, R17, RZ ;  /* 0x0000001100000224 */ /* 0x000fc600078e02ff */
[----:B------:R-:W2:Y:S01]  /*0470*/  LDC.64 R16, c[0x0][0x460] ;  /* 0x00011800ff107b82 */ /* 0x000ea20000000a00 */
[----:B------:R-:W-:Y:S01]  /*0480*/  MOV R5, UR4 ;  /* 0x0000000400057c02 */ /* 0x000fe20008000f00 */
[----:B-1----:R-:W-:Y:S01]  /*0490*/  UIMAD.WIDE.U32 UR4, UR18, UR6, URZ ;  /* 0x00000006120472a5 */ /* 0x002fe2000f8e00ff */
[----:B------:R-:W-:Y:S02]  /*04a0*/  @!P3 IADD3 R27, PT, PT, -R27, RZ, RZ ;  /* 0x000000ff1b1bb210 */ /* 0x000fe40007ffe1ff */
[----:B------:R-:W-:Y:S01]  /*04b0*/  @!P2 LOP3.LUT R27, RZ, R8, RZ, 0x33, !PT ;  /* 0x00000008ff1ba212 */ /* 0x000fe200078e33ff */
[C---:B------:R-:W-:Y:S01]  /*04c0*/  IMAD.WIDE.U32 R2, R97.reuse, UR10, R2 ;  /* 0x0000000a61027c25 */ /* 0x040fe2000f8e0002 */
[----:B------:R-:W-:Y:S02]  /*04d0*/  UIMAD UR5, UR18, UR7, UR5 ;  /* 0x00000007120572a4 */ /* 0x000fe4000f8e0205 */
[----:B0-----:R-:W-:Y:S01]  /*04e0*/  UIMAD.WIDE.U32 UR6, UR18, UR8, URZ ;  /* 0x00000008120672a5 */ /* 0x001fe2000f8e00ff */
[----:B------:R-:W-:Y:S01]  /*04f0*/  SHF.R.S32.HI R29, RZ, 0x1f, R27 ;  /* 0x0000001fff1d7819 */ /* 0x000fe2000001141b */
[----:B------:R-:W-:-:S02]  /*0500*/  IMAD R13, R97, UR11, R3 ;  /* 0x0000000b610d7c24 */ /* 0x000fc4000f8e0203 */
[----:B------:R-:W-:Y:S01]  /*0510*/  IMAD.WIDE.U32 R4, R97, UR14, R4 ;  /* 0x0000000e61047c25 */ /* 0x000fe2000f8e0004 */
[----:B------:R-:W-:-:S03]  /*0520*/  UIMAD UR7, UR18, UR9, UR7 ;  /* 0x00000009120772a4 */ /* 0x000fc6000f8e0207 */
[----:B---3--:R-:W-:Y:S01]  /*0530*/  @P0 IMAD R3, R0, R19, RZ ;  /* 0x0000001300030224 */ /* 0x008fe200078e02ff */
[----:B------:R-:W-:Y:S01]  /*0540*/  CS2R R18, SRZ ;  /* 0x0000000000127805 */ /* 0x000fe2000001ff00 */
        /* <DEDUP_REMOVED lines=12> */
[----:B--2---:R-:W-:Y:S02]  /*0610*/  LEA R84, P0, R85, R16, 0x1 ;  /* 0x0000001055547211 */ /* 0x004fe400078008ff */
[----:B------:R-:W-:Y:S02]  /*0620*/  IADD3 R9, P5, PT, R9, R4, RZ ;  /* 0x0000000409097210 */ /* 0x000fe40007fbe0ff */
[----:B------:R-:W-:-:S02]  /*0630*/  IADD3 R7, PT, PT, R5, R7, RZ ;  /* 0x0000000705077210 */ /* 0x000fc40007ffe0ff */
[C---:B------:R-:W-:Y:S02]  /*0640*/  IADD3.X R4, PT, PT, R0.reuse, R11, RZ, P3, !PT ;  /* 0x0000000b00047210 */ /* 0x040fe40001ffe4ff */
[----:B------:R-:W-:Y:S01]  /*0650*/  LEA.HI.X R85, R85, R17, R6, 0x1, P0 ;  /* 0x0000001155557211 */ /* 0x000fe200000f0c06 */
[----:B------:R-:W-:Y:S01]  /*0660*/  IMAD.WIDE.U32 R16, R97, R94, RZ ;  /* 0x0000005e61107225 */ /* 0x000fe200078e00ff */
[C---:B------:R-:W-:Y:S02]  /*0670*/  IADD3.X R81, PT, PT, R0.reuse, R81, RZ, P4, !PT ;  /* 0x0000005100517210 */ /* 0x040fe400027fe4ff */
        /* <DEDUP_REMOVED lines=40> */
.L_x_10257:
        /* <DEDUP_REMOVED lines=75> */
.L_x_10235:
[----:B------:R-:W-:Y:S05]  /*0db0*/  BSYNC.RECONVERGENT B0 ;  /* 0x0000000000007941 */ /* 0x000fea0003800200 */
.L_x_10234:
        /* <DEDUP_REMOVED lines=32> */
.L_x_10237:
[----:B------:R-:W-:Y:S05]  /*0fc0*/  BSYNC.RECONVERGENT B0 ;  /* 0x0000000000007941 */ /* 0x000fea0003800200 */
.L_x_10236:
        /* <DEDUP_REMOVED lines=32> */
.L_x_10239:
[----:B------:R-:W-:Y:S05]  /*11d0*/  BSYNC.RECONVERGENT B0 ;  /* 0x0000000000007941 */ /* 0x000fea0003800200 */
.L_x_10238:
        /* <DEDUP_REMOVED lines=32> */
.L_x_10241:
[----:B------:R-:W-:Y:S05]  /*13e0*/  BSYNC.RECONVERGENT B0 ;  /* 0x0000000000007941 */ /* 0x000fea0003800200 */
.L_x_10240:
        /* <DEDUP_REMOVED lines=53> */
.L_x_10256:
[----:B0-----:R-:W-:-:S04]  /*1740*/  IMAD.WIDE.U32 R2, R68, UR4, RZ ;  /* 0x0000000444027c25 */ /* 0x001fc8000f8e00ff */
[----:B------:R-:W-:Y:S01]  /*1750*/  IMAD R3, R69, UR4, R3 ;  /* 0x0000000445037c24 */ /* 0x000fe2000f8e0203 */
[----:B------:R-:W-:-:S04]  /*1760*/  LEA R38, P2, R2, R34, 0x1 ;  /* 0x0000002202267211 */ /* 0x000fc800078408ff */
[----:B------:R-:W-:-:S05]  /*1770*/  LEA.HI.X R39, R2, R35, R3, 0x1, P2 ;  /* 0x0000002302277211 */ /* 0x000fca00010f0c03 */
[----:B--2---:R-:W2:Y:S01]  /*1780*/  LDG.E.64 R2, desc[UR16][R38.64] ;  /* 0x0000001026027981 */ /* 0x004ea2000c1e1b00 */
[----:B------:R-:W-:Y:S02]  /*1790*/  MOV R4, R12 ;  /* 0x0000000c00047202 */ /* 0x000fe40000000f00 */
[----:B------:R-:W-:-:S03]  /*17a0*/  MOV R5, R89 ;  /* 0x0000005900057202 */ /* 0x000fc60000000f00 */
[----:B---3--:R-:W-:-:S04]  /*17b0*/  IMAD.WIDE.U32 R4, R24, UR4, R4 ;  /* 0x0000000418047c25 */ /* 0x008fc8000f8e0004 */
[----:B------:R-:W-:Y:S01]  /*17c0*/  IMAD R5, R25, UR4, R5 ;  /* 0x0000000419057c24 */ /* 0x000fe2000f8e0205 */
[----:B-1----:R-:W-:-:S04]  /*17d0*/  LEA R6, P2, R4, R22, 0x2 ;  /* 0x0000001604067211 */ /* 0x002fc800078410ff */
        /* <DEDUP_REMOVED lines=9> */
[----:B------:R-:W-:-:S03]  /*1870*/  NOP ;  /* 0x0000000000007918 */ /* 0x000fc60000000000 */
        /* <DEDUP_REMOVED lines=8> */
[C---:B------:R-:W-:Y:S01]  /*1900*/  FMUL.FTZ R109, R38.reuse, R66 ;  /* 0x00000042266d7220 */ /* 0x040fe20000410000 */
[C---:B------:R-:W-:Y:S01]  /*1910*/  FMUL.FTZ R100, R38.reuse, R65 ;  /* 0x0000004126647220 */ /* 0x040fe20000410000 */
[C---:B------:R-:W-:Y:S01]  /*1920*/  FMUL.FTZ R98, R38.reuse, R67 ;  /* 0x0000004326627220 */ /* 0x040fe20000410000 */
[----:B------:R-:W-:-:S03]  /*1930*/  FMUL.FTZ R103, R38, R64 ;  /* 0x0000004026677220 */ /* 0x000fc60000410000 */
[----:B------:R-:W1:Y:S04]  /*1940*/  MUFU.EX2 R109, R109 ;  /* 0x0000006d006d7308 */ /* 0x000e680000000800 */
        /* <DEDUP_REMOVED lines=18> */
[----:B------:R-:W-:Y:S02]  /*1a70*/  FMUL.FTZ R4, R52, R36 ;  /* 0x0000002434047220 */ /* 0x000fe40000410000 */
        /* <DEDUP_REMOVED lines=8> */
.L_x_10244:
[----:B------:R0:W1:Y:S02]  /*1b00*/  LDS R36, [R94+0xd4c] ;  /* 0x000d4c005e247984 */ /* 0x0000640000000800 */
.L_x_10245:
[----:B------:R-:W-:Y:S05]  /*1b10*/  BSYNC.RECONVERGENT B0 ;  /* 0x0000000000007941 */ /* 0x000fea0003800200 */
.L_x_10243:
        /* <DEDUP_REMOVED lines=8> */
[----:B------:R-:W1:Y:S01]  /*1ba0*/  S2UR UR6, SR_CgaCtaId ;  /* 0x00000000000679c3 */ /* 0x000e620000008800 */
[C---:B------:R-:W-:Y:S01]  /*1bb0*/  FMUL.FTZ R37, R98.reuse, R37 ;  /* 0x0000002562257220 */ /* 0x040fe20000410000 */
[----:B------:R-:W-:Y:S01]  /*1bc0*/  FFMA.FTZ R38, R98, R38, R7 ;  /* 0x0000002662267223 */ /* 0x000fe20000010007 */
[----:B------:R-:W-:Y:S01]  /*1bd0*/  ISETP.GT.U32.AND P2, PT, R96, 0x1d, PT ;  /* 0x0000001d6000780c */ /* 0x000fe20003f44070 */
        /* <DEDUP_REMOVED lines=13> */
[----:B--2---:R-:W-:-:S04]  /*1cb0*/  @P1 FFMA.FTZ R2, R37, R39, R2 ;  /* 0x0000002725021223 */ /* 0x004fc80000010002 */
        /* <DEDUP_REMOVED lines=13> */
[----:B---3--:R-:W-:Y:S01]  /*1d90*/  FFMA.FTZ R38, R40, R38, R39 ;  /* 0x0000002628267223 */ /* 0x008fe20000010027 */
[----:B------:R-:W-:Y:S02]  /*1da0*/  @!P2 MOV R37, R41 ;  /* 0x000000290025a202 */ /* 0x000fe40000000f00 */
[----:B------:R-:W-:Y:S01]  /*1db0*/  ISETP.GT.U32.AND P2, PT, R96, 0x1b, PT ;  /* 0x0000001b6000780c */ /* 0x000fe20003f44070 */
[----:B-----5:R-:W-:Y:S01]  /*1dc0*/  @P1 FMUL.FTZ R40, R40, R3 ;  /* 0x0000000328281220 */ /* 0x020fe20000410000 */
[----:B------:R-:W-:Y:S01]  /*1dd0*/  FSEL R39, R39, R38, !P1 ;  /* 0x0000002627277208 */ /* 0x000fe20004800000 */
[----:B------:R-:W2:Y:S01]  /*1de0*/  SHFL.DOWN PT, R112, R37, 0x4, 0x1f ;  /* 0x08801f0025707f89 */ /* 0x000ea200000e0000 */
[----:B------:R-:W-:-:S03]  /*1df0*/  ISETP.GE.AND P1, PT, R70, 0x2, PT ;  /* 0x000000024600780c */ /* 0x000fc60003f26270 */
[----:B------:R-:W3:Y:S04]  /*1e00*/  SHFL.UP PT, R38, R39, 0x2, RZ ;  /* 0x0440000027267989 */ /* 0x000ee800000e00ff */
[----:B------:R-:W5:Y:S02]  /*1e10*/  SHFL.UP PT, R3, R40, 0x2, RZ ;  /* 0x0440000028037989 */ /* 0x000f6400000e00ff */
[----:B-1----:R-:W-:-:S05]  /*1e20*/  @!P2 FFMA.FTZ R2, R37, R111, R2 ;  /* 0x0000006f2502a223 */ /* 0x002fca0000010002 */
[----:B------:R-:W1:Y:S01]  /*1e30*/  SHFL.DOWN PT, R114, R2, 0x8, 0x1f ;  /* 0x09001f0002727f89 */ /* 0x000e6200000e0000 */
[----:B--2---:R-:W-:Y:S01]  /*1e40*/  @!P2 FMUL.FTZ R41, R37, R112 ;  /* 0x000000702529a220 */ /* 0x004fe20000410000 */
[----:B---3--:R-:W-:-:S04]  /*1e50*/  FFMA.FTZ R38, R40, R38, R39 ;  /* 0x0000002628267223 */ /* 0x008fc80000010027 */
[----:B------:R-:W-:Y:S02]  /*1e60*/  @!P2 MOV R37, R41 ;  /* 0x000000290025a202 */ /* 0x000fe40000000f00 */
[----:B------:R-:W-:Y:S01]  /*1e70*/  ISETP.GE.AND P2, PT, R70, 0x4, PT ;  /* 0x000000044600780c */ /* 0x000fe20003f46270 */
[----:B-----5:R-:W-:Y:S01]  /*1e80*/  @P1 FMUL.FTZ R40, R40, R3 ;  /* 0x0000000328281220 */ /* 0x020fe20000410000 */
[----:B------:R-:W-:Y:S01]  /*1e90*/  FSEL R41, R39, R38, !P1 ;  /* 0x0000002627297208 */ /* 0x000fe20004800000 */
[----:B------:R-:W2:Y:S01]  /*1ea0*/  SHFL.DOWN PT, R112, R37, 0x8, 0x1f ;  /* 0x09001f0025707f89 */ /* 0x000ea200000e0000 */
[----:B------:R-:W-:Y:S01]  /*1eb0*/  ISETP.GE.AND P1, PT, R75, UR10, PT ;  /* 0x0000000a4b007c0c */ /* 0x000fe2000bf26270 */
[----:B------:R-:W-:Y:S01]  /*1ec0*/  HFMA2 R38, -RZ, RZ, 1.875, 0 ;  /* 0x3f800000ff267431 */ /* 0x000fe200000001ff */
        /* <DEDUP_REMOVED lines=17> */
[----:B-1----:R-:W-:-:S05]  /*1fe0*/  @!P2 FFMA.FTZ R2, R37, R114, R2 ;  /* 0x000000722502a223 */ /* 0x002fca0000010002 */
[----:B------:R-:W-:Y:S01]  /*1ff0*/  SHFL.DOWN PT, R115, R2, 0x1, 0x1f ;  /* 0x08201f0002737f89 */ /* 0x000fe200000e0000 */
[----:B--2---:R-:W-:-:S03]  /*2000*/  @!P2 FMUL.FTZ R113, R37, R112 ;  /* 0x000000702571a220 */ /* 0x004fc60000410000 */
[----:B------:R-:W-:Y:S01]  /*2010*/  SHFL.IDX PT, R117, R39, RZ, 0x1f ;  /* 0x00001fff27757589 */ /* 0x000fe200000e0000 */
[----:B---3--:R-:W-:Y:S01]  /*2020*/  FFMA.FTZ R112, R40, R111, R41 ;  /* 0x0000006f28707223 */ /* 0x008fe20000010029 */
[----:B------:R-:W-:Y:S02]  /*2030*/  @!P2 MOV R37, R113 ;  /* 0x000000710025a202 */ /* 0x000fe40000000f00 */
[----:B------:R-:W-:Y:S01]  /*2040*/  ISETP.NE.AND P2, PT, R14, 0x1f, PT ;  /* 0x0000001f0e00780c */ /* 0x000fe20003f45270 */
[----:B-----5:R-:W-:Y:S01]  /*2050*/  @P1 FMUL.FTZ R40, R40, R3 ;  /* 0x0000000328281220 */ /* 0x020fe20000410000 */
[----:B------:R-:W-:Y:S01]  /*2060*/  FSEL R111, R41, R112, !P1 ;  /* 0x00000070296f7208 */ /* 0x000fe20004800000 */
[----:B------:R-:W-:Y:S01]  /*2070*/  SHFL.IDX PT, R113, R2, RZ, 0x1f ;  /* 0x00001fff02717589 */ /* 0x000fe200000e0000 */
[----:B------:R-:W-:-:S03]  /*2080*/  ISETP.GE.AND P1, PT, R70, 0x10, PT ;  /* 0x000000104600780c */ /* 0x000fc60003f26270 */
[----:B------:R-:W1:Y:S04]  /*2090*/  SHFL.DOWN PT, R112, R37, 0x1, 0x1f ;  /* 0x08201f0025707f89 */ /* 0x000e6800000e0000 */
[----:B------:R-:W2:Y:S04]  /*20a0*/  SHFL.UP PT, R41, R111, 0x10, RZ ;  /* 0x060000006f297989 */ /* 0x000ea800000e00ff */
[----:B------:R-:W3:Y:S04]  /*20b0*/  SHFL.UP PT, R3, R40, 0x10, RZ ;  /* 0x0600000028037989 */ /* 0x000ee800000e00ff */
[----:B------:R-:W5:Y:S01]  /*20c0*/  SHFL.IDX PT, R114, R37, RZ, 0x1f ;  /* 0x00001fff25727589 */ /* 0x000f6200000e0000 */
[----:B-1----:R-:W-:Y:S01]  /*20d0*/  @P2 FFMA.FTZ R117, R112, R117, R115 ;  /* 0x0000007570752223 */ /* 0x002fe20000010073 */
[----:B------:R-:W-:Y:S01]  /*20e0*/  ISETP.NE.AND P2, PT, R14, RZ, PT ;  /* 0x000000ff0e00720c */ /* 0x000fe20003f45270 */
[C---:B--2---:R-:W-:Y:S01]  /*20f0*/  FFMA.FTZ R112, R40.reuse, R41, R111 ;  /* 0x0000002928707223 */ /* 0x044fe2000001006f */
[----:B---3--:R-:W-:Y:S01]  /*2100*/  @P1 FMUL.FTZ R40, R40, R3 ;  /* 0x0000000328281220 */ /* 0x008fe20000410000 */
[----:B------:R-:W-:-:S03]  /*2110*/  FFMA.FTZ R3, R117, R36, R4 ;  /* 0x0000002475037223 */ /* 0x000fc60000010004 */
[----:B------:R-:W-:Y:S01]  /*2120*/  FSEL R4, R111, R112, !P1 ;  /* 0x000000706f047208 */ /* 0x000fe20004800000 */
[C---:B-----5:R-:W-:Y:S01]  /*2130*/  FFMA.FTZ R39, R114.reuse, R39, R113 ;  /* 0x0000002772277223 */ /* 0x060fe20000010071 */
[----:B------:R-:W-:Y:S01]  /*2140*/  FFMA.FTZ R110, R103, R3, R110 ;  /* 0x00000003676e7223 */ /* 0x000fe2000001006e */
[----:B------:R-:W-:Y:S01]  /*2150*/  FMUL.FTZ R38, R114, R38 ;  /* 0x0000002672267220 */ /* 0x000fe20000410000 */
[----:B------:R-:W-:Y:S01]  /*2160*/  FMUL.FTZ R112, R3, R64 ;  /* 0x0000004003707220 */ /* 0x000fe20000410000 */
[----:B------:R1:W-:Y:S01]  /*2170*/  SHFL.UP PT, R2, R4, 0x1, RZ ;  /* 0x0420000004027989 */ /* 0x0003e200000e00ff */
[----:B------:R-:W-:Y:S01]  /*2180*/  FFMA.FTZ R113, R98, R110, R7 ;  /* 0x0000006e62717223 */ /* 0x000fe20000010007 */
[----:B------:R-:W-:Y:S01]  /*2190*/  FMUL.FTZ R115, R110, R67 ;  /* 0x000000436e737220 */ /* 0x000fe20000410000 */
[----:B------:R-:W-:Y:S01]  /*21a0*/  FMUL.FTZ R7, R53, R112 ;  /* 0x0000007035077220 */ /* 0x000fe20000410000 */
[----:B------:R-:W-:Y:S01]  /*21b0*/  @!P2 STS.64 [UR6+0xdc8], R38 ;  /* 0x000dc826ff00a988 */ /* 0x000fe20008000a06 */
[----:B------:R-:W-:Y:S01]  /*21c0*/  FFMA.FTZ R111, R100, R113, R5 ;  /* 0x00000071646f7223 */ /* 0x000fe20000010005 */
[----:B------:R-:W-:Y:S01]  /*21d0*/  FMUL.FTZ R114, R113, R65 ;  /* 0x0000004171727220 */ /* 0x000fe20000410000 */
[----:B------:R-:W-:Y:S01]  /*21e0*/  ISETP.NE.AND P1, PT, R14, RZ, PT ;  /* 0x000000ff0e00720c */ /* 0x000fe20003f25270 */
[----:B------:R-:W-:Y:S01]  /*21f0*/  SHFL.UP PT, R41, R40, 0x1, RZ ;  /* 0x0420000028297989 */ /* 0x000fe200000e00ff */
[----:B------:R-:W-:Y:S01]  /*2200*/  FMUL.FTZ R116, R111, R66 ;  /* 0x000000426f747220 */ /* 0x000fe20000410000 */
[----:B------:R-:W-:-:S03]  /*2210*/  FMUL.FTZ R5, R58, R114 ;  /* 0x000000723a057220 */ /* 0x000fc60000410000 */
[----:B-1----:R-:W-:Y:S01]  /*2220*/  FMUL.FTZ R4, R63, R116 ;  /* 0x000000743f047220 */ /* 0x002fe20000410000 */
        /* <DEDUP_REMOVED lines=27> */
[----:B------:R-:W-:-:S02]  /*23e0*/  ISETP.GE.AND P5, PT, R6, 0x41, PT ;  /* 0x000000410600780c */ /* 0x000fc40003fa6270 */
[----:B------:R-:W-:Y:S01]  /*23f0*/  ISETP.GE.AND P6, PT, R6, 0x61, PT ;  /* 0x000000610600780c */ /* 0x000fe20003fc6270 */
[----:B------:R-:W-:Y:S01]  /*2400*/  FFMA.FTZ R6, R52, R103, R7 ;  /* 0x0000006734067223 */ /* 0x000fe20000010007 */
[----:B------:R-:W-:Y:S01]  /*2410*/  FFMA.FTZ R7, R39, R112, R4 ;  /* 0x0000007027077223 */ /* 0x000fe20000010004 */
[----:B-1----:R-:W-:Y:S10]  /*2420*/  @!P3 BRA `(.L_x_10247) ;  /* 0x000000000008b947 */ /* 0x002ff40003800000 */
[----:B------:R-:W1:Y:S04]  /*2430*/  LDS R5, [R73] ;  /* 0x0000000049057984 */ /* 0x000e680000000800 */
[----:B-1----:R1:W-:Y:S02]  /*2440*/  REDG.E.ADD.F32.FTZ.RN.STRONG.GPU desc[UR16][R36.64], R5 ;  /* 0x00000005240079a6 */ /* 0x0023e4000c12f310 */
.L_x_10247:
[----:B------:R-:W-:Y:S05]  /*2450*/  BSYNC.RECONVERGENT B0 ;  /* 0x0000000000007941 */ /* 0x000fea0003800200 */
.L_x_10246:
[----:B------:R-:W-:Y:S04]  /*2460*/  BSSY.RECONVERGENT B0, `(.L_x_10248) ;  /* 0x0000003000007945 */ /* 0x000fe80003800200 */
[----:B------:R-:W-:Y:S05]  /*2470*/  @!P4 BRA `(.L_x_10249) ;  /* 0x000000000004c947 */ /* 0x000fea0003800000 */
[----:B--2---:R3:W-:Y:S02]  /*2480*/  REDG.E.ADD.F32.FTZ.RN.STRONG.GPU desc[UR16][R36.64+0x80], R117 ;  /* 0x00008075240079a6 */ /* 0x0047e4000c12f310 */
.L_x_10249:
[----:B------:R-:W-:Y:S05]  /*2490*/  BSYNC.RECONVERGENT B0 ;  /* 0x0000000000007941 */ /* 0x000fea0003800200 */
.L_x_10248:
[----:B-1----:R1:W4:Y:S01]  /*24a0*/  LDS R5, [R73+0x100] ;  /* 0x0001000049057984 */ /* 0x0023220000000800 */
[----:B------:R-:W-:Y:S04]  /*24b0*/  BSSY.RECONVERGENT B0, `(.L_x_10250) ;  /* 0x0000003000007945 */ /* 0x000fe80003800200 */
[----:B------:R-:W-:Y:S05]  /*24c0*/  @!P5 BRA `(.L_x_10251) ;  /* 0x000000000004d947 */ /* 0x000fea0003800000 */
[----:B----4-:R4:W-:Y:S02]  /*24d0*/  REDG.E.ADD.F32.FTZ.RN.STRONG.GPU desc[UR16][R36.64+0x100], R5 ;  /* 0x00010005240079a6 */ /* 0x0109e4000c12f310 */
.L_x_10251:
[----:B------:R-:W-:Y:S05]  /*24e0*/  BSYNC.RECONVERGENT B0 ;  /* 0x0000000000007941 */ /* 0x000fea0003800200 */
.L_x_10250:
[----:B----4-:R4:W0:Y:S01]  /*24f0*/  LDS R5, [R73+0x180] ;  /* 0x0001800049057984 */ /* 0x0108220000000800 */
[----:B------:R-:W-:Y:S04]  /*2500*/  BSSY.RECONVERGENT B0, `(.L_x_10252) ;  /* 0x0000003000007945 */ /* 0x000fe80003800200 */
[----:B------:R-:W-:Y:S05]  /*2510*/  @!P6 BRA `(.L_x_10253) ;  /* 0x000000000004e947 */ /* 0x000fea0003800000 */
[----:B0-----:R0:W-:Y:S02]  /*2520*/  REDG.E.ADD.F32.FTZ.RN.STRONG.GPU desc[UR16][R36.64+0x180], R5 ;  /* 0x00018005240079a6 */ /* 0x0011e4000c12f310 */
.L_x_10253:
[----:B------:R-:W-:Y:S05]  /*2530*/  BSYNC.RECONVERGENT B0 ;  /* 0x0000000000007941 */ /* 0x000fea0003800200 */
.L_x_10252:
[----:B------:R-:W5:Y:S01]  /*2540*/  SHFL.DOWN PT, R4, R7, 0x1, 0x1f ;  /* 0x08201f0007047f89 */ /* 0x000f6200000e0000 */
[----:B------:R-:W-:Y:S01]  /*2550*/  ISETP.GT.AND P3, PT, R70, 0x1e, PT ;  /* 0x0000001e4600780c */ /* 0x000fe20003f64270 */
[C---:B------:R-:W-:Y:S01]  /*2560*/  FMUL.FTZ R40, R92.reuse, R113 ;  /* 0x000000715c287220 */ /* 0x040fe20000410000 */
[----:B0--3--:R-:W-:Y:S01]  /*2570*/  FMUL.FTZ R36, R99, R111 ;  /* 0x0000006f63247220 */ /* 0x009fe20000410000 */
[----:B------:R-:W0:Y:S01]  /*2580*/  SHFL.DOWN PT, R5, R6, 0x1, 0x1f ;  /* 0x08201f0006057f89 */ /* 0x000e2200000e0000 */
        /* <DEDUP_REMOVED lines=59> */
.L_x_10255:
[----:B------:R-:W-:Y:S05]  /*2940*/  BSYNC.RECONVERGENT B0 ;  /* 0x0000000000007941 */ /* 0x000fea0003800200 */
.L_x_10254:
[----:B------:R-:W-:-:S04]  /*2950*/  UIADD3 UR4, UPT, UPT, UR4, 0x1, URZ ;  /* 0x0000000104047890 */ /* 0x000fc8000fffe0ff */
[----:B------:R-:W-:-:S09]  /*2960*/  UISETP.GE.AND UP0, UPT, UR4, UR11, UPT ;  /* 0x0000000b0400728c */ /* 0x000fd2000bf06270 */
[----:B------:R-:W-:Y:S05]  /*2970*/  BRA.U !UP0, `(.L_x_10256) ;  /* 0xffffffed08707547 */ /* 0x000fea000b83ffff */
.L_x_10242:
[----:B------:R-:W-:Y:S06]  /*2980*/  BAR.SYNC.DEFER_BLOCKING 0x0 ;  /* 0x0000000000007b1d */ /* 0x000fec0000010000 */
[----:B------:R-:W-:Y:S02]  /*2990*/  F2F.BF16.F32 R2, R48 ;  /* 0x0000003000027304 */ /* 0x000fe40000202000 */
[----:B------:R-:W3:Y:S01]  /*29a0*/  LDC.64 R26, c[0x0][0x4f8] ;  /* 0x00013e00ff1a7b82 */ /* 0x000ee20000000a00 */
[----:B------:R-:W5:Y:S05]  /*29b0*/  LDCU.64 UR4, c[0x0][0x500] ;  /* 0x0000a000ff0477ac */ /* 0x000f6a0008000a00 */
[----:B------:R-:W-:Y:S02]  /*29c0*/  F2F.BF16.F32 R50, R50 ;  /* 0x0000003200327304 */ /* 0x000fe40000202000 */
[----:B------:R-:W1:Y:S01]  /*29d0*/  LDC.64 R28, c[0x0][0x550] ;  /* 0x00015400ff1c7b82 */ /* 0x000e620000000a00 */
[----:B------:R-:W2:Y:S05]  /*29e0*/  LDG.E.64 R20, desc[UR16][R20.64] ;  /* 0x0000001014147981 */ /* 0x000eaa000c1e1b00 */
[----:B------:R-:W0:Y:S01]  /*29f0*/  F2F.BF16.F32 R49, R49 ;  /* 0x0000003100317304 */ /* 0x000e220000202000 */
[----:B------:R-:W-:-:S04]  /*2a00*/  IADD3 R82, P4, PT, R82, -0x100, RZ ;  /* 0xffffff0052527810 */ /* 0x000fc80007f9e0ff */
[----:B------:R-:W-:-:S03]  /*2a10*/  IADD3.X R83, PT, PT, R83, -0x1, RZ, P4, !PT ;  /* 0xffffffff53537810 */ /* 0x000fc600027fe4ff */
[----:B------:R-:W4:Y:S01]  /*2a20*/  F2F.BF16.F32 R51, R51 ;  /* 0x0000003300337304 */ /* 0x000f220000202000 */
[----:B0-----:R-:W-:Y:S01]  /*2a30*/  PRMT R49, R50, 0x5410, R49 ;  /* 0x0000541032317816 */ /* 0x001fe20000000031 */
[----:B--2---:R-:W-:Y:S01]  /*2a40*/  STS.64 [R71], R20 ;  /* 0x0000001447007388 */ /* 0x004fe20000000a00 */
        /* <DEDUP_REMOVED lines=22> */
[----:B------:R-:W2:Y:S03]  /*2bb0*/  @!P0 MUFU.EX2 R0, R0 ;  /* 0x0000000000008308 */ /* 0x000ea60000000800 */
[----:B------:R-:W-:Y:S01]  /*2bc0*/  @!P3 FMUL.FTZ R21, R5, -1.4426950216293334961 ;  /* 0xbfb8aa3b0515b820 */ /* 0x000fe20000410000 */
[----:B------:R-:W5:Y:S01]  /*2bd0*/  @!P1 MUFU.EX2 R7, R7 ;  /* 0x0000000700079308 */ /* 0x000f620000000800 */
[----:B------:R-:W-:-:S04]  /*2be0*/  LOP3.LUT R5, R49, R3, RZ, 0xfc, !PT ;  /* 0x0000000331057212 */ /* 0x000fc800078efcff */
[----:B------:R-:W3:Y:S01]  /*2bf0*/  @!P3 MUFU.EX2 R21, R21 ;  /* 0x000000150015b308 */ /* 0x000ee20000000800 */
[----:B0-----:R-:W-:Y:S01]  /*2c00*/  @!P2 FADD.FTZ R20, R4, 1 ;  /* 0x3f8000000414a421 */ /* 0x001fe20000010000 */
[----:B----4-:R-:W-:Y:S01]  /*2c10*/  LOP3.LUT R4, R2, R51, RZ, 0xfc, !PT ;  /* 0x0000003302047212 */ /* 0x010fe200078efcff */
[----:B--2---:R-:W-:Y:S02]  /*2c20*/  @!P0 FADD.FTZ R6, R0, 1 ;  /* 0x3f80000000068421 */ /* 0x004fe40000010000 */
[----:B------:R0:W2:Y:S02]  /*2c30*/  @!P2 MUFU.RCP R25, R20 ;  /* 0x000000140019a308 */ /* 0x0000a40000001000 */
[----:B------:R4:W-:Y:S01]  /*2c40*/  STS.64 [R71], R4 ;  /* 0x0000000447007388 */ /* 0x0009e20000000a00 */
[----:B------:R-:W-:Y:S01]  /*2c50*/  NOP ;  /* 0x0000000000007918 */ /* 0x000fe20000000000 */
[----:B-----5:R-:W-:Y:S02]  /*2c60*/  @!P1 FADD.FTZ R0, R7, 1 ;  /* 0x3f80000007009421 */ /* 0x020fe40000010000 */
[----:B------:R-:W5:Y:S01]  /*2c70*/  LDS.64 R2, [R71] ;  /* 0x0000000047027984 */ /* 0x000f620000000a00 */
[----:B---3--:R-:W-:Y:S01]  /*2c80*/  @!P3 FADD.FTZ R7, R21, 1 ;  /* 0x3f8000001507b421 */ /* 0x008fe20000010000 */
[----:B0-----:R-:W-:Y:S01]  /*2c90*/  SHF.L.U32 R20, R60, 0x7, RZ ;  /* 0x000000073c147819 */ /* 0x001fe200000006ff */
[----:B------:R-:W0:Y:S03]  /*2ca0*/  @!P0 MUFU.RCP R23, R6 ;  /* 0x0000000600178308 */ /* 0x000e260000001000 */
[----:B------:R-:W-:Y:S01]  /*2cb0*/  SHF.R.S32.HI R21, RZ, 0x1f, R20 ;  /* 0x0000001fff157819 */ /* 0x000fe20000011414 */
[----:B--2---:R-:W-:Y:S01]  /*2cc0*/  @!P2 FMUL.FTZ R56, R56, R25 ;  /* 0x000000193838a220 */ /* 0x004fe20000410000 */
[----:B------:R-:W-:-:S03]  /*2cd0*/  IADD3 R80, P2, PT, R80, -0x100, RZ ;  /* 0xffffff0050507810 */ /* 0x000fc60007f5e0ff */
[----:B------:R-:W2:Y:S01]  /*2ce0*/  @!P1 MUFU.RCP R0, R0 ;  /* 0x0000000000009308 */ /* 0x000ea20000001000 */
[----:B----4-:R-:W-:Y:S01]  /*2cf0*/  IMAD.WIDE.U32 R4, R26, UR18, R20 ;  /* 0x000000121a047c25 */ /* 0x010fe2000f8e0014 */
[----:B------:R-:W-:-:S03]  /*2d00*/  IADD3.X R81, PT, PT, R81, -0x1, RZ, P2, !PT ;  /* 0xffffffff51517810 */ /* 0x000fc600017fe4ff */
[----:B------:R-:W-:-:S03]  /*2d10*/  IMAD R5, R27, UR18, R5 ;  /* 0x000000121b057c24 */ /* 0x000fc6000f8e0205 */
[----:B------:R-:W3:Y:S01]  /*2d20*/  @!P3 MUFU.RCP R22, R7 ;  /* 0x000000070016b308 */ /* 0x000ee20000001000 */
[----:B------:R-:W-:-:S04]  /*2d30*/  IMAD.WIDE.U32 R4, R97, UR4, R4 ;  /* 0x0000000461047c25 */ /* 0x000fc8000f8e0004 */
[----:B0-----:R-:W-:-:S03]  /*2d40*/  @!P0 FMUL.FTZ R54, R54, R23 ;  /* 0x0000001736368220 */ /* 0x001fc60000410000 */
[----:B------:R-:W-:Y:S01]  /*2d50*/  F2F.BF16.F32 R24, R56 ;  /* 0x0000003800187304 */ /* 0x000fe20000202000 */
[----:B--2---:R-:W-:Y:S01]  /*2d60*/  @!P1 FMUL.FTZ R55, R55, R0 ;  /* 0x0000000037379220 */ /* 0x004fe20000410000 */
[----:B------:R-:W-:Y:S01]  /*2d70*/  IMAD R0, R97, UR5, R5 ;  /* 0x0000000561007c24 */ /* 0x000fe2000f8e0205 */
[----:B------:R-:W0:Y:S01]  /*2d80*/  LDCU.64 UR4, c[0x0][0x520] ;  /* 0x0000a400ff0477ac */ /* 0x000e220008000a00 */
[----:B------:R-:W-:-:S04]  /*2d90*/  IADD3 R79, P1, PT, R79, -0x100, RZ ;  /* 0xffffff004f4f7810 */ /* 0x000fc80007f3e0ff */
[----:B------:R-:W2:Y:S01]  /*2da0*/  F2F.BF16.F32 R6, R55 ;  /* 0x0000003700067304 */ /* 0x000ea20000202000 */
[----:B------:R-:W-:Y:S01]  /*2db0*/  IADD3.X R76, PT, PT, R76, -0x1, RZ, P1, !PT ;  /* 0xffffffff4c4c7810 */ /* 0x000fe20000ffe4ff */
[----:B---3--:R-:W-:Y:S01]  /*2dc0*/  @!P3 FMUL.FTZ R59, R59, R22 ;  /* 0x000000163b3bb220 */ /* 0x008fe20000410000 */
[----:B-1----:R-:W-:Y:S02]  /*2dd0*/  LEA R22, P0, R4, R28, 0x1 ;  /* 0x0000001c04167211 */ /* 0x002fe400078008ff */
[----:B------:R-:W-:Y:S02]  /*2de0*/  IADD3 R84, P3, PT, R84, -0x100, RZ ;  /* 0xffffff0054547810 */ /* 0x000fe40007f7e0ff */
[----:B------:R-:W-:Y:S01]  /*2df0*/  LEA.HI.X R23, R4, R29, R0, 0x1, P0 ;  /* 0x0000001d04177211 */ /* 0x000fe200000f0c00 */
[----:B------:R-:W1:Y:S01]  /*2e00*/  F2F.BF16.F32 R27, R59 ;  /* 0x0000003b001b7304 */ /* 0x000e620000202000 */
[----:B------:R-:W3:Y:S01]  /*2e10*/  LDC.64 R28, c[0x0][0x518] ;  /* 0x00014600ff1c7b82 */ /* 0x000ee20000000a00 */
[----:B------:R-:W-:Y:S01]  /*2e20*/  IADD3.X R85, PT, PT, R85, -0x1, RZ, P3, !PT ;  /* 0xffffffff55557810 */ /* 0x000fe20001ffe4ff */
[----:B------:R-:W-:-:S05]  /*2e30*/  IMAD.WIDE.U32 R4, R14, 0x8, R22 ;  /* 0x000000080e047825 */ /* 0x000fca00078e0016 */
[----:B------:R4:W0:Y:S01]  /*2e40*/  F2F.BF16.F32 R25, R54 ;  /* 0x0000003600197304 */ /* 0x0008220000202000 */
[----:B-----5:R5:W-:Y:S01]  /*2e50*/  STG.E.64 desc[UR16][R4.64], R2 ;  /* 0x0000000204007986 */ /* 0x020be2000c101b10 */
[----:B--2---:R-:W-:Y:S01]  /*2e60*/  IMAD.WIDE.U32 R6, R6, 0x10000, RZ ;  /* 0x0001000006067825 */ /* 0x004fe200078e00ff */
[----:B-1----:R-:W-:-:S03]  /*2e70*/  PRMT R27, R24, 0x5410, R27 ;  /* 0x00005410181b7816 */ /* 0x002fc6000000001b */
[----:B----4-:R-:W-:Y:S01]  /*2e80*/  FADD.FTZ R54, R54, R91 ;  /* 0x0000005b36367221 */ /* 0x010fe20000010000 */
[----:B------:R-:W-:-:S03]  /*2e90*/  LOP3.LUT R23, R27, R7, RZ, 0xfc, !PT ;  /* 0x000000071b177212 */ /* 0x000fc600078efcff */
[----:B------:R-:W-:Y:S01]  /*2ea0*/  FADD.FTZ R55, R54, R55 ;  /* 0x0000003736377221 */ /* 0x000fe20000010000 */
[----:B0-----:R-:W-:Y:S01]  /*2eb0*/  LOP3.LUT R22, R6, R25, RZ, 0xfc, !PT ;  /* 0x0000001906167212 */ /* 0x001fe200078efcff */
[----:B------:R-:W-:Y:S01]  /*2ec0*/  BAR.SYNC.DEFER_BLOCKING 0x0 ;  /* 0x0000000000007b1d */ /* 0x000fe20000010000 */
[----:B---3--:R-:W-:-:S04]  /*2ed0*/  IMAD.WIDE.U32 R20, R28, UR18, R20 ;  /* 0x000000121c147c25 */ /* 0x008fc8000f8e0014 */
[----:B------:R-:W-:Y:S01]  /*2ee0*/  FADD.FTZ R56, R55, R56 ;  /* 0x0000003837387221 */ /* 0x000fe20000010000 */
[----:B------:R-:W-:Y:S02]  /*2ef0*/  IMAD R21, R29, UR18, R21 ;  /* 0x000000121d157c24 */ /* 0x000fe4000f8e0215 */
[----:B------:R-:W5:Y:S01]  /*2f00*/  LDC.64 R24, c[0x0][0x560] ;  /* 0x00015800ff187b82 */ /* 0x000f620000000a00 */
[----:B------:R-:W-:Y:S01]  /*2f10*/  FADD.FTZ R91, R56, R59 ;  /* 0x0000003b385b7221 */ /* 0x000fe20000010000 */
[----:B------:R-:W-:-:S04]  /*2f20*/  IMAD.WIDE.U32 R20, R97, UR4, R20 ;  /* 0x0000000461147c25 */ /* 0x000fc8000f8e0014 */
[----:B------:R-:W-:Y:S01]  /*2f30*/  IMAD R0, R97, UR5, R21 ;  /* 0x0000000561007c24 */ /* 0x000fe2000f8e0215 */
[----:B------:R-:W-:Y:S01]  /*2f40*/  STS.64 [R71], R22 ;  /* 0x0000001647007388 */ /* 0x000fe20000000a00 */
[----:B------:R-:W-:-:S03]  /*2f50*/  NOP ;  /* 0x0000000000007918 */ /* 0x000fc60000000000 */
[----:B------:R-:W0:Y:S01]  /*2f60*/  LDS.64 R6, [R71] ;  /* 0x0000000047067984 */ /* 0x000e220000000a00 */
[----:B-----5:R-:W-:-:S04]  /*2f70*/  LEA R2, P0, R20, R24, 0x1 ;  /* 0x0000001814027211 */ /* 0x020fc800078008ff */
[----:B------:R-:W-:Y:S02]  /*2f80*/  LEA.HI.X R3, R20, R25, R0, 0x1, P0 ;  /* 0x0000001914037211 */ /* 0x000fe400000f0c00 */
[----:B------:R-:W-:Y:S02]  /*2f90*/  ISETP.GT.AND P0, PT, R75, 0x1, PT ;  /* 0x000000014b00780c */ /* 0x000fe40003f04270 */
[----:B------:R-:W-:Y:S01]  /*2fa0*/  MOV R75, R60 ;  /* 0x0000003c004b7202 */ /* 0x000fe20000000f00 */
[----:B------:R-:W-:-:S05]  /*2fb0*/  IMAD.WIDE.U32 R2, R14, 0x8, R2 ;  /* 0x000000080e027825 */ /* 0x000fca00078e0002 */
[----:B0-----:R0:W-:Y:S05]  /*2fc0*/  STG.E.64 desc[UR16][R2.64], R6 ;  /* 0x0000000602007986 */ /* 0x0011ea000c101b10 */
[----:B------:R-:W-:Y:S05]  /*2fd0*/  @P0 BRA `(.L_x_10257) ;  /* 0xffffffd800480947 */ /* 0x000fea000383ffff */
.L_x_10233:
        /* <DEDUP_REMOVED lines=34> */
.L_x_10259:
[----:B------:R-:W-:Y:S05]  /*3200*/  BSYNC.RECONVERGENT B0 ;  /* 0x0000000000007941 */ /* 0x000fea0003800200 */
.L_x_10258:
        /* <DEDUP_REMOVED lines=26> */
.L_x_10261:
[----:B------:R-:W-:Y:S05]  /*33b0*/  BSYNC.RECONVERGENT B0 ;  /* 0x0000000000007941 */ /* 0x000fea0003800200 */
.L_x_10260:
        /* <DEDUP_REMOVED lines=13> */
.L_x_10263:
        /* <DEDUP_REMOVED lines=25> */
.L_x_10262:
[----:B------:R-:W-:Y:S05]  /*3620*/  EXIT ;  /* 0x000000000000794d */ /* 0x000fea0003800000 */
.L_x_10264:
        /* <DEDUP_REMOVED lines=13> */
.L_x_10562:


//--------------------- .text._Z25selective_scan_bwd_kernelI32Selective_Scan_bwd_kernel_traitsILi32ELi4ELb1ELb1ELb0ELb1ELb1EN3c108BFloat16EfEEv12SSMParamsBwd --------------------------
	.section	.text._Z25selective_scan_bwd_kernelI32Selective_Scan_bwd_kernel_traitsILi32ELi4ELb1ELb1ELb0ELb1ELb1EN3c108BFloat16EfEEv12SSMParamsBwd,"ax",@progbits
	.align	128
        .global         _Z25selective_scan_bwd_kernelI32Selective_Scan_bwd_kernel_traitsILi32ELi4ELb1ELb1ELb0ELb1ELb1EN3c108BFloat16EfEEv12SSMParamsBwd
        .type           _Z25selective_scan_bwd_kernelI32Selective_Scan_bwd_kernel_traitsILi32ELi4ELb1ELb1ELb0ELb1ELb1EN3c108BFloat16EfEEv12SSMParamsBwd,@function
        .size           _Z25selective_scan_bwd_kernelI32Selective_Scan_bwd_kernel_traitsILi32ELi4ELb1ELb1ELb0ELb1ELb1EN3c108BFloat16EfEEv12SSMParamsBwd,(.L_x_10563 - _Z25selective_scan_bwd_kernelI32Selective_Scan_bwd_kernel_traitsILi32ELi4ELb1ELb1ELb0ELb1ELb1EN3c108BFloat16EfEEv12SSMParamsBwd)
        .other          _Z25selective_scan_bwd_kernelI32Selective_Scan_bwd_kernel_traitsILi32ELi4ELb1ELb1ELb0ELb1ELb1EN3c108BFloat16EfEEv12SSMParamsBwd,@"STO_CUDA_ENTRY STV_DEFAULT"
_Z25selective_scan_bwd_kernelI32Selective_Scan_bwd_kernel_traitsILi32ELi4ELb1ELb1ELb0ELb1ELb1EN3c108BFloat16EfEEv12SSMParamsBwd:
.text._Z25selective_scan_bwd_kernelI32Selective_Scan_bwd_kernel_traitsILi32ELi4ELb1ELb1ELb0ELb1ELb1EN3c108BFloat16EfEEv12SSMParamsBwd:
        /* <DEDUP_REMOVED lines=143> */
.L_x_10290:
        /* <DEDUP_REMOVED lines=88> */
.L_x_10267:
[----:B------:R-:W-:Y:S05]  /*0e70*/  BSYNC.RECONVERGENT B0 ;  /* 0x0000000000007941 */ /* 0x000fea0003800200 */
.L_x_10266:
        /* <DEDUP_REMOVED lines=32> */
.L_x_10269:
[----:B------:R-:W-:Y:S05]  /*1080*/  BSYNC.RECONVERGENT B0 ;  /* 0x0000000000007941 */ /* 0x000fea0003800200 */
.L_x_10268:
        /* <DEDUP_REMOVED lines=32> */
.L_x_10271:
[----:B------:R-:W-:Y:S05]  /*1290*/  BSYNC.RECONVERGENT B0 ;  /* 0x0000000000007941 */ /* 0x000fea0003800200 */
.L_x_10270:
        /* <DEDUP_REMOVED lines=32> */
.L_x_10273:
[----:B------:R-:W-:Y:S05]  /*14a0*/  BSYNC.RECONVERGENT B0 ;  /* 0x0000000000007941 */ /* 0x000fea0003800200 */
.L_x_10272:
        /* <DEDUP_REMOVED lines=26> */
[----:B------:R-:W-:-:S03]  /*1650*/  SHF.R.U32.HI R0, RZ, 0x10, R31 ;  /* 0x00000010ff007819 */ /* 0x000fc6000001161f */
[----:B------:R-:W-:Y:S01]  /*1660*/  FMUL.FTZ R24, R25, -1.4426950216293334961 ;  /* 0xbfb8aa3b19187820 */ /* 0x000fe20000410000 */
[----:B------:R-:W-:Y:S02]  /*1670*/  SHF.L.U32 R26, R0, 0x10, RZ ;  /* 0x00000010001a7819 */ /* 0x000fe400000006ff */
[C---:B------:R-:W-:Y:S02]  /*1680*/  SHF.R.U64 R0, R30.reuse, 0x10, R31 ;  /* 0x000000101e007819 */ /* 0x040fe4000000121f */
[----:B------:R-:W-:Y:S01]  /*1690*/  SHF.L.U32 R30, R30, 0x10, RZ ;  /* 0x000000101e1e7819 */ /* 0x000fe200000006ff */
[----:B------:R-:W0:Y:S01]  /*16a0*/  MUFU.EX2 R24, R24 ;  /* 0x0000001800187308 */ /* 0x000e220000000800 */
[----:B------:R-:W-:Y:S01]  /*16b0*/  FMUL.FTZ R27, R26, -1.4426950216293334961 ;  /* 0xbfb8aa3b1a1b7820 */ /* 0x000fe20000410000 */
[----:B------:R-:W-:-:S05]  /*16c0*/  SHF.L.U32 R0, R0, 0x10, RZ ;  /* 0x0000001000007819 */ /* 0x000fca00000006ff */
[----:B------:R-:W1:Y:S01]  /*16d0*/  MUFU.EX2 R27, R27 ;  /* 0x0000001b001b7308 */ /* 0x000e620000000800 */
[----:B0-----:R-:W-:-:S04]  /*16e0*/  FADD.FTZ R32, R24, 1 ;  /* 0x3f80000018207421 */ /* 0x001fc80000010000 */
[----:B------:R-:W0:Y:S01]  /*16f0*/  MUFU.RCP R40, R32 ;  /* 0x0000002000287308 */ /* 0x000e220000001000 */
[----:B-1----:R-:W-:Y:S01]  /*1700*/  FADD.FTZ R33, R27, 1 ;  /* 0x3f8000001b217421 */ /* 0x002fe20000010000 */
[----:B------:R-:W-:-:S06]  /*1710*/  SHF.L.U32 R27, R5, 0x10, RZ ;  /* 0x00000010051b7819 */ /* 0x000fcc00000006ff */
[----:B------:R-:W1:Y:S01]  /*1720*/  MUFU.RCP R41, R33 ;  /* 0x0000002100297308 */ /* 0x000e620000001000 */
[----:B0-----:R-:W-:-:S04]  /*1730*/  FADD.FTZ R32, -R40, 1 ;  /* 0x3f80000028207421 */ /* 0x001fc80000010100 */
[C---:B------:R-:W-:Y:S01]  /*1740*/  FFMA.FTZ R32, R25.reuse, R32, 1 ;  /* 0x3f80000019207423 */ /* 0x040fe20000010020 */
[----:B------:R-:W-:-:S04]  /*1750*/  FMUL.FTZ R25, R25, R40 ;  /* 0x0000002819197220 */ /* 0x000fc80000410000 */
[----:B------:R-:W-:Y:S01]  /*1760*/  FMUL.FTZ R62, R27, R25 ;  /* 0x000000191b3e7220 */ /* 0x000fe20000410000 */
[----:B--2---:R0:W-:Y:S01]  /*1770*/  STS.64 [R69], R28 ;  /* 0x0000001c45007388 */ /* 0x0041e20000000a00 */
[----:B------:R-:W-:-:S03]  /*1780*/  NOP ;  /* 0x0000000000007918 */ /* 0x000fc60000000000 */
[----:B------:R-:W2:Y:S01]  /*1790*/  LDS.64 R6, [R69] ;  /* 0x0000000045067984 */ /* 0x000ea20000000a00 */
[----:B0-----:R-:W-:Y:S01]  /*17a0*/  FMUL.FTZ R29, R0, -1.4426950216293334961 ;  /* 0xbfb8aa3b001d7820 */ /* 0x001fe20000410000 */
[----:B------:R-:W-:-:S05]  /*17b0*/  FMUL.FTZ R28, R30, -1.4426950216293334961 ;  /* 0xbfb8aa3b1e1c7820 */ /* 0x000fca0000410000 */
[----:B------:R-:W0:Y:S04]  /*17c0*/  MUFU.EX2 R29, R29 ;  /* 0x0000001d001d7308 */ /* 0x000e280000000800 */
[----:B------:R-:W3:Y:S01]  /*17d0*/  MUFU.EX2 R28, R28 ;  /* 0x0000001c001c7308 */ /* 0x000ee20000000800 */
[----:B0-----:R-:W-:-:S04]  /*17e0*/  FADD.FTZ R31, R29, 1 ;  /* 0x3f8000001d1f7421 */ /* 0x001fc80000010000 */
[----:B------:R0:W5:Y:S01]  /*17f0*/  MUFU.RCP R39, R31 ;  /* 0x0000001f00277308 */ /* 0x0001620000001000 */
[----:B---3--:R-:W-:-:S07]  /*1800*/  FADD.FTZ R28, R28, 1 ;  /* 0x3f8000001c1c7421 */ /* 0x008fce0000010000 */
[----:B------:R3:W4:Y:S01]  /*1810*/  MUFU.RCP R37, R28 ;  /* 0x0000001c00257308 */ /* 0x0007220000001000 */
[----:B0-----:R-:W-:Y:S02]  /*1820*/  SHF.L.U32 R31, R4, 0x10, RZ ;  /* 0x00000010041f7819 */ /* 0x001fe400000006ff */
        /* <DEDUP_REMOVED lines=12> */
[----:B---3--:R-:W-:Y:S01]  /*18f0*/  FMUL.FTZ R28, R63, R38 ;  /* 0x000000263f1c7220 */ /* 0x008fe20000410000 */
[----:B------:R-:W-:Y:S01]  /*1900*/  FMUL.FTZ R4, R31, R36 ;  /* 0x000000241f047220 */ /* 0x000fe20000410000 */
[----:B------:R-:W-:Y:S01]  /*1910*/  FFMA.FTZ R5, R26, R5, 1 ;  /* 0x3f8000001a057423 */ /* 0x000fe20000010005 */
[----:B------:R0:W-:Y:S01]  /*1920*/  F2F.BF16.F32 R33, R32 ;  /* 0x0000002000217304 */ /* 0x0001e20000202000 */
[----:B-----5:R-:W-:Y:S01]  /*1930*/  FMUL.FTZ R28, R39, R28 ;  /* 0x0000001c271c7220 */ /* 0x020fe20000410000 */
[----:B----4-:R-:W-:Y:S01]  /*1940*/  FMUL.FTZ R4, R37, R4 ;  /* 0x0000000425047220 */ /* 0x010fe20000410000 */
[----:B------:R-:W-:Y:S01]  /*1950*/  FMUL.FTZ R34, R34, R5 ;  /* 0x0000000522227220 */ /* 0x000fe20000410000 */
[----:B------:R-:W-:Y:S01]  /*1960*/  FADD.FTZ R5, -R39, 1 ;  /* 0x3f80000027057421 */ /* 0x000fe20000010100 */
[----:B------:R-:W-:-:S03]  /*1970*/  FMUL.FTZ R41, R26, R41 ;  /* 0x000000291a297220 */ /* 0x000fc60000410000 */
[----:B------:R-:W-:Y:S01]  /*1980*/  FFMA.FTZ R7, R0, R5, 1 ;  /* 0x3f80000000077423 */ /* 0x000fe20000010005 */
[----:B------:R-:W-:Y:S01]  /*1990*/  FADD.FTZ R5, -R37, 1 ;  /* 0x3f80000025057421 */ /* 0x000fe20000010100 */
[----:B------:R-:W1:Y:S02]  /*19a0*/  F2F.BF16.F32 R34, R34 ;  /* 0x0000002200227304 */ /* 0x000e640000202000 */
[----:B------:R-:W-:Y:S01]  /*19b0*/  FMUL.FTZ R28, R28, R7 ;  /* 0x000000071c1c7220 */ /* 0x000fe20000410000 */
[C---:B------:R-:W-:Y:S01]  /*19c0*/  FFMA.FTZ R5, R30.reuse, R5, 1 ;  /* 0x3f8000001e057423 */ /* 0x040fe20000010005 */
[----:B------:R-:W2:Y:S01]  /*19d0*/  LDC.64 R6, c[0x0][0x508] ;  /* 0x00014200ff067b82 */ /* 0x000ea20000000a00 */
[----:B------:R-:W-:Y:S02]  /*19e0*/  FMUL.FTZ R30, R30, R37 ;  /* 0x000000251e1e7220 */ /* 0x000fe40000410000 */
[----:B0-----:R-:W-:Y:S01]  /*19f0*/  FMUL.FTZ R32, R4, R5 ;  /* 0x0000000504207220 */ /* 0x001fe20000410000 */
[----:B------:R-:W0:Y:S01]  /*1a00*/  F2F.BF16.F32 R28, R28 ;  /* 0x0000001c001c7304 */ /* 0x000e220000202000 */
[----:B-1----:R-:W-:-:S07]  /*1a10*/  PRMT R33, R33, 0x5410, R34 ;  /* 0x0000541021217816 */ /* 0x002fce0000000022 */
[----:B------:R2:W1:Y:S01]  /*1a20*/  F2F.BF16.F32 R29, R32 ;  /* 0x00000020001d7304 */ /* 0x0004620000202000 */
[----:B0-----:R-:W-:-:S05]  /*1a30*/  IMAD.WIDE.U32 R4, R28, 0x10000, RZ ;  /* 0x000100001c047825 */ /* 0x001fca00078e00ff */
[----:B------:R-:W-:Y:S01]  /*1a40*/  LOP3.LUT R35, R33, R5, RZ, 0xfc, !PT ;  /* 0x0000000521237212 */ /* 0x000fe200078efcff */
[----:B--2---:R-:W-:Y:S01]  /*1a50*/  IMAD.WIDE.U32 R32, R6, UR18, R22 ;  /* 0x0000001206207c25 */ /* 0x004fe2000f8e0016 */
[----:B-1----:R-:W-:Y:S01]  /*1a60*/  LOP3.LUT R34, R4, R29, RZ, 0xfc, !PT ;  /* 0x0000001d04227212 */ /* 0x002fe200078efcff */
[----:B------:R-:W-:Y:S02]  /*1a70*/  BAR.SYNC.DEFER_BLOCKING 0x0 ;  /* 0x0000000000007b1d */ /* 0x000fe40000010000 */
[----:B------:R-:W-:Y:S02]  /*1a80*/  IMAD R33, R7, UR18, R33 ;  /* 0x0000001207217c24 */ /* 0x000fe4000f8e0221 */
[----:B------:R-:W-:-:S04]  /*1a90*/  IMAD.WIDE.U32 R6, R97, UR6, R32 ;  /* 0x0000000661067c25 */ /* 0x000fc8000f8e0020 */
[----:B------:R-:W0:Y:S01]  /*1aa0*/  LDC.64 R28, c[0x0][0x558] ;  /* 0x00015600ff1c7b82 */ /* 0x000e220000000a00 */
[----:B------:R-:W-:Y:S01]  /*1ab0*/  FMUL.FTZ R32, R0, R39 ;  /* 0x0000002700207220 */ /* 0x000fe20000410000 */
[----:B------:R-:W-:Y:S01]  /*1ac0*/  FMUL.FTZ R0, R31, R30 ;  /* 0x0000001e1f007220 */ /* 0x000fe20000410000 */
        /* <DEDUP_REMOVED lines=21> */
[----:B0-----:R-:W-:-:S04]  /*1c20*/  PRMT R25, R6, 0x5410, R25 ;  /* 0x0000541006197816 */ /* 0x001fc80000000019 */
[----:B------:R-:W-:Y:S02]  /*1c30*/  LOP3.LUT R25, R25, R5, RZ, 0xfc, !PT ;  /* 0x0000000519197212 */ /* 0x000fe400078efcff */
[----:B---3--:R-:W-:Y:S01]  /*1c40*/  LOP3.LUT R24, R4, R7, RZ, 0xfc, !PT ;  /* 0x0000000704187212 */ /* 0x008fe200078efcff */
[----:B-1----:R-:W-:-:S04]  /*1c50*/  IMAD.WIDE.U32 R6, R26, UR18, R22 ;  /* 0x000000121a067c25 */ /* 0x002fc8000f8e0016 */
[----:B------:R-:W-:Y:S01]  /*1c60*/  STS.64 [R69], R24 ;  /* 0x0000001845007388 */ /* 0x000fe20000000a00 */
[----:B------:R-:W-:-:S03]  /*1c70*/  NOP ;  /* 0x0000000000007918 */ /* 0x000fc60000000000 */
[----:B------:R-:W0:Y:S01]  /*1c80*/  LDS.64 R4, [R69] ;  /* 0x0000000045047984 */ /* 0x000e220000000a00 */
[----:B------:R-:W-:Y:S02]  /*1c90*/  IMAD R7, R27, UR18, R7 ;  /* 0x000000121b077c24 */ /* 0x000fe4000f8e0207 */
[----:B--2---:R-:W-:-:S04]  /*1ca0*/  IMAD.WIDE.U32 R6, R97, R28, R6 ;  /* 0x0000001c61067225 */ /* 0x004fc800078e0006 */
[----:B------:R-:W-:Y:S01]  /*1cb0*/  IMAD R7, R97, R29, R7 ;  /* 0x0000001d61077224 */ /* 0x000fe200078e0207 */
[----:B------:R-:W-:-:S04]  /*1cc0*/  LEA R26, P0, R6, UR8, 0x1 ;  /* 0x00000008061a7c11 */ /* 0x000fc8000f8008ff */
[----:B------:R-:W-:-:S03]  /*1cd0*/  LEA.HI.X R27, R6, UR9, R7, 0x1, P0 ;  /* 0x00000009061b7c11 */ /* 0x000fc600080f0c07 */
[----:B------:R-:W-:-:S05]  /*1ce0*/  IMAD.WIDE.U32 R6, R14, 0x8, R26 ;  /* 0x000000080e067825 */ /* 0x000fca00078e001a */
[----:B0-----:R1:W-:Y:S02]  /*1cf0*/  STG.E.64 desc[UR16][R6.64], R4 ;  /* 0x0000000406007986 */ /* 0x0013e4000c101b10 */
.L_x_10274:
        /* <DEDUP_REMOVED lines=22> */
[----:B------:R-:W2:Y:S01]  /*1e60*/  LDC.64 R70, c[0x0][0x3c0] ;  /* 0x0000f000ff467b82 */ /* 0x000ea20000000a00 */
[----:B------:R-:W-:Y:S01]  /*1e70*/  MOV R2, R80 ;  /* 0x0000005000027202 */ /* 0x000fe20000000f00 */
[----:B------:R-:W-:Y:S01]  /*1e80*/  HFMA2 R57, -RZ, RZ, 0, 0 ;  /* 0x00000000ff397431 */ /* 0x000fe200000001ff */
[----:B------:R-:W-:Y:S01]  /*1e90*/  MOV R3, R77 ;  /* 0x0000004d00037202 */ /* 0x000fe20000000f00 */
[----:B------:R-:W-:Y:S01]  /*1ea0*/  FMUL.FTZ R47, R61, R67 ;  /* 0x000000433d2f7220 */ /* 0x000fe20000410000 */
[----:B------:R-:W-:Y:S01]  /*1eb0*/  ISETP.NE.AND P0, PT, R76, 0x1, PT ;  /* 0x000000014c00780c */ /* 0x000fe20003f05270 */
[----:B------:R-:W-:Y:S01]  /*1ec0*/  FMUL.FTZ R46, R58, R65 ;  /* 0x000000413a2e7220 */ /* 0x000fe20000410000 */
[----:B------:R-:W-:Y:S01]  /*1ed0*/  SHF.L.U32 R92, R68, 0x8, RZ ;  /* 0x00000008445c7819 */ /* 0x000fe200000006ff */
[----:B------:R-:W3:Y:S01]  /*1ee0*/  LDC.64 R24, c[0x0][0x440] ;  /* 0x00011000ff187b82 */ /* 0x000ee20000000a00 */
[----:B------:R-:W-:Y:S01]  /*1ef0*/  SHF.L.U32 R90, R76, 0x8, RZ ;  /* 0x000000084c5a7819 */ /* 0x000fe200000006ff */
[----:B------:R-:W-:Y:S01]  /*1f00*/  FMUL.FTZ R45, R59, R66 ;  /* 0x000000423b2d7220 */ /* 0x000fe20000410000 */
[----:B------:R-:W-:Y:S01]  /*1f10*/  IADD3 R34, P2, PT, R22, R8, RZ ;  /* 0x0000000816227210 */ /* 0x000fe20007f5e0ff */
[----:B------:R-:W-:Y:S01]  /*1f20*/  FMUL.FTZ R44, R53, R64 ;  /* 0x00000040352c7220 */ /* 0x000fe20000410000 */
[C---:B------:R-:W-:Y:S01]  /*1f30*/  ISETP.NE.AND P1, PT, R14.reuse, RZ, PT ;  /* 0x000000ff0e00720c */ /* 0x040fe20003f25270 */
[----:B------:R-:W-:Y:S01]  /*1f40*/  IMAD.WIDE.U32 R36, R14, 0x8, R2 ;  /* 0x000000080e247825 */ /* 0x000fe200078e0002 */
[----:B------:R-:W-:Y:S01]  /*1f50*/  IADD3 R48, PT, PT, R76, -0x2, RZ ;  /* 0xfffffffe4c307810 */ /* 0x000fe20007ffe0ff */
[----:B------:R-:W4:Y:S01]  /*1f60*/  LDC.64 R26, c[0x0][0x3a8] ;  /* 0x0000ea00ff1a7b82 */ /* 0x000f220000000a00 */
[----:B------:R-:W-:Y:S01]  /*1f70*/  IADD3 R94, PT, PT, R22, R14, RZ ;  /* 0x0000000e165e7210 */ /* 0x000fe20007ffe0ff */
[----:B------:R-:W1:Y:S01]  /*1f80*/  LDCU UR10, c[0x0][0x394] ;  /* 0x00007280ff0a77ac */ /* 0x000e620008000800 */
[----:B------:R-:W-:-:S02]  /*1f90*/  ISETP.EQ.AND P0, PT, R14, RZ, P0 ;  /* 0x000000ff0e00720c */ /* 0x000fc40000702270 */
[----:B------:R-:W-:Y:S01]  /*1fa0*/  LOP3.LUT R92, R92, 0x100, RZ, 0xc0, !PT ;  /* 0x000001005c5c7812 */ /* 0x000fe200078ec0ff */
[----:B------:R-:W1:Y:S01]  /*1fb0*/  LDCU UR11, c[0x0][0x38c] ;  /* 0x00007180ff0b77ac */ /* 0x000e620008000800 */
[----:B------:R-:W-:Y:S01]  /*1fc0*/  LOP3.LUT R90, R90, 0x100, RZ, 0xc0, !PT ;  /* 0x000001005a5a7812 */ /* 0x000fe200078ec0ff */
[----:B0-----:R-:W0:Y:S01]  /*1fd0*/  LDC.64 R28, c[0x0][0x450] ;  /* 0x00011400ff1c7b82 */ /* 0x001e220000000a00 */
[----:B------:R-:W-:Y:S01]  /*1fe0*/  IADD3.X R35, PT, PT, RZ, R73, RZ, P2, !PT ;  /* 0x00000049ff237210 */ /* 0x000fe200017fe4ff */
[----:B------:R-:W0:Y:S01]  /*1ff0*/  LDCU UR7, c[0x0][0x388] ;  /* 0x00007100ff0777ac */ /* 0x000e220008000800 */
[----:B------:R-:W0:Y:S05]  /*2000*/  LDCU.64 UR8, c[0x0][0x538] ;  /* 0x0000a700ff0877ac */ /* 0x000e2a0008000a00 */
[----:B------:R-:W0:Y:S01]  /*2010*/  LDC.64 R30, c[0x0][0x3e0] ;  /* 0x0000f800ff1e7b82 */ /* 0x000e220000000a00 */
[----:B------:R-:W-:-:S07]  /*2020*/  UMOV UR4, URZ ;  /* 0x000000ff00047c82 */ /* 0x000fce0008000000 */
[----:B-1----:R-:W0:Y:S02]  /*2030*/  LDC.64 R32, c[0x0][0x4d0] ;  /* 0x00013400ff207b82 */ /* 0x002e240000000a00 */
.L_x_10289:
[----:B--2---:R-:W-:-:S04]  /*2040*/  IMAD.WIDE.U32 R2, R70, UR4, RZ ;  /* 0x0000000446027c25 */ /* 0x004fc8000f8e00ff */
[----:B------:R-:W-:Y:S01]  /*2050*/  IMAD R3, R71, UR4, R3 ;  /* 0x0000000447037c24 */ /* 0x000fe2000f8e0203 */
[----:B------:R-:W-:-:S04]  /*2060*/  LEA R40, P2, R2, R36, 0x1 ;  /* 0x0000002402287211 */ /* 0x000fc800078408ff */
[----:B------:R-:W-:-:S05]  /*2070*/  LEA.HI.X R41, R2, R37, R3, 0x1, P2 ;  /* 0x0000002502297211 */ /* 0x000fca00010f0c03 */
[----:B------:R-:W2:Y:S01]  /*2080*/  LDG.E.64 R2, desc[UR16][R40.64] ;  /* 0x0000001028027981 */ /* 0x000ea2000c1e1b00 */
[----:B0-----:R-:W-:Y:S02]  /*2090*/  MOV R4, R12 ;  /* 0x0000000c00047202 */ /* 0x001fe40000000f00 */
[----:B------:R-:W-:-:S03]  /*20a0*/  MOV R5, R87 ;  /* 0x0000005700057202 */ /* 0x000fc60000000f00 */
[----:B----4-:R-:W-:-:S04]  /*20b0*/  IMAD.WIDE.U32 R4, R26, UR4, R4 ;  /* 0x000000041a047c25 */ /* 0x010fc8000f8e0004 */
[----:B------:R-:W-:Y:S01]  /*20c0*/  IMAD R5, R27, UR4, R5 ;  /* 0x000000041b057c24 */ /* 0x000fe2000f8e0205 */
[----:B---3--:R-:W-:-:S04]  /*20d0*/  LEA R6, P2, R4, R24, 0x2 ;  /* 0x0000001804067211 */ /* 0x008fc800078410ff */
[----:B------:R-:W-:-:S05]  /*20e0*/  LEA.HI.X R7, R4, R25, R5, 0x2, P2 ;  /* 0x0000001904077211 */ /* 0x000fca00010f1405 */
[----:B-1----:R1:W3:Y:S01]  /*20f0*/  LDG.E R99, desc[UR16][R6.64] ;  /* 0x0000001006637981 */ /* 0x0022e2000c1e1900 */
[----:B------:R-:W-:Y:S02]  /*2100*/  MOV R4, R10 ;  /* 0x0000000a00047202 */ /* 0x000fe40000000f00 */
[----:B------:R-:W-:-:S03]  /*2110*/  MOV R5, R85 ;  /* 0x0000005500057202 */ /* 0x000fc60000000f00 */
[----:B0-----:R-:W-:-:S04]  /*2120*/  IMAD.WIDE.U32 R4, R30, UR4, R4 ;  /* 0x000000041e047c25 */ /* 0x001fc8000f8e0004 */
[----:B------:R-:W-:Y:S01]  /*2130*/  IMAD R5, R31, UR4, R5 ;  /* 0x000000041f057c24 */ /* 0x000fe2000f8e0205 */
[----:B------:R-:W-:-:S04]  /*2140*/  LEA R38, P2, R4, R28, 0x2 ;  /* 0x0000001c04267211 */ /* 0x000fc800078410ff */
[----:B------:R-:W-:Y:S01]  /*2150*/  LEA.HI.X R39, R4, R29, R5, 0x2, P2 ;  /* 0x0000001d04277211 */ /* 0x000fe200010f1405 */
[----:B--2---:R-:W-:Y:S01]  /*2160*/  STS.64 [R69], R2 ;  /* 0x0000000245007388 */ /* 0x004fe20000000a00 */
[----:B------:R-:W-:-:S04]  /*2170*/  NOP ;  /* 0x0000000000007918 */ /* 0x000fc80000000000 */
[----:B------:R-:W2:Y:S01]  /*2180*/  LDG.E R39, desc[UR16][R38.64] ;  /* 0x0000001026277981 */ /* 0x000ea2000c1e1900 */
[----:B-1----:R-:W-:Y:S01]  /*2190*/  IADD3 R6, PT, PT, R92, UR4, RZ ;  /* 0x000000045c067c10 */ /* 0x002fe2000fffe0ff */
        /* <DEDUP_REMOVED lines=12> */
[----:B------:R-:W4:Y:S04]  /*2260*/  MUFU.EX2 R101, R101 ;  /* 0x0000006500657308 */ /* 0x000f280000000800 */
        /* <DEDUP_REMOVED lines=23> */
[----:B------:R0:W1:Y:S01]  /*23e0*/  LDS R39, [R2+0x548] ;  /* 0x0005480002277984 */ /* 0x0000620000000800 */
[----:B------:R-:W-:Y:S05]  /*23f0*/  BRA `(.L_x_10278) ;  /* 0x0000000000047947 */ /* 0x000fea0003800000 */
.L_x_10277:
[----:B------:R2:W3:Y:S02]  /*2400*/  LDS R39, [R96+0xd4c] ;  /* 0x000d4c0060277984 */ /* 0x0004e40000000800 */
.L_x_10278:
[----:B------:R-:W-:Y:S05]  /*2410*/  BSYNC.RECONVERGENT B0 ;  /* 0x0000000000007941 */ /* 0x000fea0003800200 */
.L_x_10276:
[----:B------:R-:W4:Y:S01]  /*2420*/  @P0 LDC R3, c[0x0][0x38c] ;  /* 0x0000e300ff030b82 */ /* 0x000f220000000800 */
[----:B------:R-:W-:Y:S01]  /*2430*/  MOV R6, RZ ;  /* 0x000000ff00067202 */ /* 0x000fe20000000f00 */
[----:B----4-:R-:W-:-:S04]  /*2440*/  @P0 IMAD R3, R48, R3, UR4 ;  /* 0x0000000430030e24 */ /* 0x010fc8000f8e0203 */
[----:B0-----:R-:W-:-:S05]  /*2450*/  @P0 IMAD.WIDE R2, R3, 0x8, R18 ;  /* 0x0000000803020825 */ /* 0x001fca00078e0212 */
        /* <DEDUP_REMOVED lines=14> */
[----:B------:R-:W0:Y:S01]  /*2540*/  SHFL.DOWN PT, R41, R38, 0x1, 0x1f ;  /* 0x08201f0026297f89 */ /* 0x000e2200000e0000 */
[----:B------:R-:W-:Y:S01]  /*2550*/  MOV R43, R42 ;  /* 0x0000002a002b7202 */ /* 0x000fe20000000f00 */
[----:B------:R-:W-:-:S02]  /*2560*/  FFMA.FTZ R40, R101, R40, R104 ;  /* 0x0000002865287223 */ /* 0x000fc40000010068 */
[----:B------:R-:W3:Y:S01]  /*2570*/  SHFL.DOWN PT, R112, R42, 0x1, 0x1f ;  /* 0x08201f002a707f89 */ /* 0x000ee200000e0000 */
[----:B-1----:R-:W-:-:S04]  /*2580*/  ULEA UR5, UR6, UR5, 0x18 ;  /* 0x0000000506057291 */ /* 0x002fc8000f8ec0ff */
[----:B------:R-:W-:Y:S01]  /*2590*/  ULEA UR6, UR4, UR5, 0x3 ;  /* 0x0000000504067291 */ /* 0x000fe2000f8e18ff */
[----:B0-----:R-:W-:Y:S01]  /*25a0*/  @P1 FMUL.FTZ R2, R41, R38 ;  /* 0x0000002629021220 */ /* 0x001fe20000410000 */
[----:B------:R-:W-:Y:S01]  /*25b0*/  FFMA.FTZ R41, R106, R40, R103 ;  /* 0x000000286a297223 */ /* 0x000fe20000010067 */
[----:B---3--:R-:W-:-:S03]  /*25c0*/  @P1 FFMA.FTZ R43, R38, R112, R43 ;  /* 0x00000070262b1223 */ /* 0x008fc6000001002b */
[----:B------:R-:W-:Y:S01]  /*25d0*/  @P1 MOV R38, R2 ;  /* 0x0000000200261202 */ /* 0x000fe20000000f00 */
[----:B------:R-:W0:Y:S01]  /*25e0*/  SHFL.UP PT, R40, R41, 0x1, RZ ;  /* 0x0420000029287989 */ /* 0x000e2200000e00ff */
[----:B------:R-:W-:Y:S01]  /*25f0*/  FMUL.FTZ R2, R111, R102 ;  /* 0x000000666f027220 */ /* 0x000fe20000410000 */
[----:B------:R-:W-:Y:S02]  /*2600*/  ISETP.GE.AND P1, PT, R72, 0x1, PT ;  /* 0x000000014800780c */ /* 0x000fe40003f26270 */
[----:B------:R-:W1:Y:S01]  /*2610*/  SHFL.DOWN PT, R113, R38, 0x2, 0x1f ;  /* 0x08401f0026717f89 */ /* 0x000e6200000e0000 */
[----:B------:R-:W-:-:S03]  /*2620*/  FMUL.FTZ R3, R101, R2 ;  /* 0x0000000265037220 */ /* 0x000fc60000410000 */
[----:B------:R-:W3:Y:S01]  /*2630*/  SHFL.DOWN PT, R112, R43, 0x2, 0x1f ;  /* 0x08401f002b707f89 */ /* 0x000ee200000e0000 */
[----:B------:R-:W-:-:S05]  /*2640*/  FMUL.FTZ R2, R106, R3 ;  /* 0x000000036a027220 */ /* 0x000fca0000410000 */
[----:B------:R-:W5:Y:S01]  /*2650*/  SHFL.UP PT, R3, R2, 0x1, RZ ;  /* 0x0420000002037989 */ /* 0x000f6200000e00ff */
[----:B0-----:R-:W-:Y:S01]  /*2660*/  FFMA.FTZ R40, R2, R40, R41 ;  /* 0x0000002802287223 */ /* 0x001fe20000010029 */
[----:B-1----:R-:W-:-:S04]  /*2670*/  @!P2 FMUL.FTZ R42, R38, R113 ;  /* 0x00000071262aa220 */ /* 0x002fc80000410000 */
[----:B------:R-:W-:Y:S01]  /*2680*/  FSEL R41, R41, R40, !P1 ;  /* 0x0000002829297208 */ /* 0x000fe20004800000 */
[----:B---3--:R-:W-:Y:S01]  /*2690*/  @!P2 FFMA.FTZ R43, R38, R112, R43 ;  /* 0x00000070262ba223 */ /* 0x008fe2000001002b */
[----:B------:R-:W-:-:S03]  /*26a0*/  @!P2 MOV R38, R42 ;  /* 0x0000002a0026a202 */ /* 0x000fc60000000f00 */
[----:B------:R-:W0:Y:S01]  /*26b0*/  SHFL.UP PT, R40, R41, 0x2, RZ ;  /* 0x0440000029287989 */ /* 0x000e2200000e00ff */
[----:B------:R-:W-:-:S03]  /*26c0*/  ISETP.GT.U32.AND P2, PT, R98, 0x1b, PT ;  /* 0x0000001b6200780c */ /* 0x000fc60003f44070 */
[----:B------:R-:W1:Y:S01]  /*26d0*/  SHFL.DOWN PT, R113, R38, 0x4, 0x1f ;  /* 0x08801f0026717f89 */ /* 0x000e6200000e0000 */
[----:B-----5:R-:W-:Y:S01]  /*26e0*/  @P1 FMUL.FTZ R2, R2, R3 ;  /* 0x0000000302021220 */ /* 0x020fe20000410000 */
[----:B------:R-:W-:Y:S02]  /*26f0*/  ISETP.GE.AND P1, PT, R72, 0x2, PT ;  /* 0x000000024800780c */ /* 0x000fe40003f26270 */
[----:B------:R-:W3:Y:S04]  /*2700*/  SHFL.DOWN PT, R112, R43, 0x4, 0x1f ;  /* 0x08801f002b707f89 */ /* 0x000ee800000e0000 */
[----:B------:R-:W5:Y:S01]  /*2710*/  SHFL.UP PT, R3, R2, 0x2, RZ ;  /* 0x0440000002037989 */ /* 0x000f6200000e00ff */
[----:B0-----:R-:W-:Y:S01]  /*2720*/  FFMA.FTZ R40, R2, R40, R41 ;  /* 0x0000002802287223 */ /* 0x001fe20000010029 */
[----:B-1----:R-:W-:-:S04]  /*2730*/  @!P2 FMUL.FTZ R42, R38, R113 ;  /* 0x00000071262aa220 */ /* 0x002fc80000410000 */
[----:B------:R-:W-:Y:S01]  /*2740*/  FSEL R113, R41, R40, !P1 ;  /* 0x0000002829717208 */ /* 0x000fe20004800000 */
[----:B------:R-:W-:Y:S01]  /*2750*/  HFMA2 R40, -RZ, RZ, 1.875, 0 ;  /* 0x3f800000ff287431 */ /* 0x000fe200000001ff */
[----:B------:R-:W-:Y:S01]  /*2760*/  MOV R41, RZ ;  /* 0x000000ff00297202 */ /* 0x000fe20000000f00 */
[----:B---3--:R-:W-:Y:S01]  /*2770*/  @!P2 FFMA.FTZ R43, R38, R112, R43 ;  /* 0x00000070262ba223 */ /* 0x008fe2000001002b */
[----:B------:R-:W-:Y:S02]  /*2780*/  @!P2 MOV R38, R42 ;  /* 0x0000002a0026a202 */ /* 0x000fe40000000f00 */
[----:B------:R-:W0:Y:S01]  /*2790*/  SHFL.UP PT, R42, R113, 0x4, RZ ;  /* 0x04800000712a7989 */ /* 0x000e2200000e00ff */
[----:B-----5:R-:W-:Y:S01]  /*27a0*/  @P1 FMUL.FTZ R2, R2, R3 ;  /* 0x0000000302021220 */ /* 0x020fe20000410000 */
[----:B------:R-:W-:Y:S02]  /*27b0*/  ISETP.GE.AND P1, PT, R76, UR10, PT ;  /* 0x0000000a4c007c0c */ /* 0x000fe4000bf26270 */
[----:B------:R-:W1:Y:S01]  /*27c0*/  SHFL.DOWN PT, R115, R38, 0x8, 0x1f ;  /* 0x09001f0026737f89 */ /* 0x000e6200000e0000 */
[----:B------:R-:W-:-:S02]  /*27d0*/  ISETP.GE.AND P2, PT, R72, 0x4, PT ;  /* 0x000000044800780c */ /* 0x000fc40003f46270 */
[----:B------:R-:W-:Y:S01]  /*27e0*/  ISETP.NE.OR P1, PT, R14, RZ, P1 ;  /* 0x000000ff0e00720c */ /* 0x000fe20000f25670 */
[----:B------:R-:W3:Y:S04]  /*27f0*/  SHFL.DOWN PT, R114, R43, 0x8, 0x1f ;  /* 0x09001f002b727f89 */ /* 0x000ee800000e0000 */
[----:B------:R-:W5:Y:S08]  /*2800*/  SHFL.UP PT, R3, R2, 0x4, RZ ;  /* 0x0480000002037989 */ /* 0x000f7000000e00ff */
[----:B------:R-:W-:Y:S01]  /*2810*/  @!P1 LDS.64 R40, [UR6+0xdc8] ;  /* 0x000dc806ff289984 */ /* 0x000fe20008000a00 */
[----:B------:R-:W-:Y:S01]  /*2820*/  ISETP.GE.AND P1, PT, R72, 0x8, PT ;  /* 0x000000084800780c */ /* 0x000fe20003f26270 */
[----:B0-----:R-:W-:Y:S01]  /*2830*/  FFMA.FTZ R42, R2, R42, R113 ;  /* 0x0000002a022a7223 */ /* 0x001fe20000010071 */
[----:B-1----:R-:W-:-:S04]  /*2840*/  @!P3 FMUL.FTZ R112, R38, R115 ;  /* 0x000000732670b220 */ /* 0x002fc80000410000 */
[----:B------:R-:W-:Y:S01]  /*2850*/  FSEL R113, R113, R42, !P2 ;  /* 0x0000002a71717208 */ /* 0x000fe20005000000 */
[----:B---3--:R-:W-:Y:S01]  /*2860*/  @!P3 FFMA.FTZ R43, R38, R114, R43 ;  /* 0x00000072262bb223 */ /* 0x008fe2000001002b */
[----:B------:R-:W-:-:S03]  /*2870*/  @!P3 MOV R38, R112 ;  /* 0x000000700026b202 */ /* 0x000fc60000000f00 */
[----:B------:R-:W0:Y:S01]  /*2880*/  SHFL.UP PT, R42, R113, 0x8, RZ ;  /* 0x05000000712a7989 */ /* 0x000e2200000e00ff */
[----:B-----5:R-:W-:Y:S01]  /*2890*/  @P2 FMUL.FTZ R2, R2, R3 ;  /* 0x0000000302022220 */ /* 0x020fe20000410000 */
[----:B------:R-:W-:Y:S02]  /*28a0*/  ISETP.GT.U32.AND P2, PT, R98, 0xf, PT ;  /* 0x0000000f6200780c */ /* 0x000fe40003f44070 */
[----:B------:R-:W1:Y:S04]  /*28b0*/  SHFL.DOWN PT, R115, R38, 0x10, 0x1f ;  /* 0x0a001f0026737f89 */ /* 0x000e6800000e0000 */
[----:B------:R-:W3:Y:S04]  /*28c0*/  SHFL.DOWN PT, R114, R43, 0x10, 0x1f ;  /* 0x0a001f002b727f89 */ /* 0x000ee800000e0000 */
[----:B------:R-:W5:Y:S01]  /*28d0*/  SHFL.UP PT, R3, R2, 0x8, RZ ;  /* 0x0500000002037989 */ /* 0x000f6200000e00ff */
[----:B0-----:R-:W-:-:S03]  /*28e0*/  FFMA.FTZ R42, R2, R42, R113 ;  /* 0x0000002a022a7223 */ /* 0x001fc60000010071 */
[----:B------:R-:W-:Y:S01]  /*28f0*/  SHFL.IDX PT, R119, R41, RZ, 0x1f ;  /* 0x00001fff29777589 */ /* 0x000fe200000e0000 */
[C---:B-1----:R-:W-:Y:S01]  /*2900*/  @!P2 FMUL.FTZ R112, R38.reuse, R115 ;  /* 0x000000732670a220 */ /* 0x042fe20000410000 */
[----:B------:R-:W-:Y:S01]  /*2910*/  FSEL R115, R113, R42, !P1 ;  /* 0x0000002a71737208 */ /* 0x000fe20004800000 */
[----:B---3--:R-:W-:-:S03]  /*2920*/  @!P2 FFMA.FTZ R43, R38, R114, R43 ;  /* 0x00000072262ba223 */ /* 0x008fc6000001002b */
[----:B------:R-:W-:Y:S01]  /*2930*/  @!P2 MOV R38, R112 ;  /* 0x000000700026a202 */ /* 0x000fe20000000f00 */
[----:B------:R-:W0:Y:S01]  /*2940*/  SHFL.UP PT, R42, R115, 0x10, RZ ;  /* 0x06000000732a7989 */ /* 0x000e2200000e00ff */
[----:B------:R-:W-:Y:S01]  /*2950*/  ISETP.NE.AND P2, PT, R14, 0x1f, PT ;  /* 0x0000001f0e00780c */ /* 0x000fe20003f45270 */
[----:B-----5:R-:W-:Y:S01]  /*2960*/  @P1 FMUL.FTZ R2, R2, R3 ;  /* 0x0000000302021220 */ /* 0x020fe20000410000 */
[----:B------:R-:W-:Y:S01]  /*2970*/  ISETP.GE.AND P1, PT, R72, 0x10, PT ;  /* 0x000000104800780c */ /* 0x000fe20003f26270 */
[----:B------:R-:W-:Y:S04]  /*2980*/  SHFL.DOWN PT, R117, R43, 0x1, 0x1f ;  /* 0x08201f002b757f89 */ /* 0x000fe800000e0000 */
[----:B------:R-:W1:Y:S04]  /*2990*/  SHFL.DOWN PT, R112, R38, 0x1, 0x1f ;  /* 0x08201f0026707f89 */ /* 0x000e6800000e0000 */
[----:B------:R-:W3:Y:S04]  /*29a0*/  SHFL.UP PT, R3, R2, 0x10, RZ ;  /* 0x0600000002037989 */ /* 0x000ee800000e00ff */
[----:B------:R-:W-:Y:S04]  /*29b0*/  SHFL.IDX PT, R114, R43, RZ, 0x1f ;  /* 0x00001fff2b727589 */ /* 0x000fe800000e0000 */
[----:B------:R-:W5:Y:S01]  /*29c0*/  SHFL.IDX PT, R113, R38, RZ, 0x1f ;  /* 0x00001fff26717589 */ /* 0x000f6200000e0000 */
[----:B0-----:R-:W-:-:S05]  /*29d0*/  FFMA.FTZ R42, R2, R42, R115 ;  /* 0x0000002a022a7223 */ /* 0x001fca0000010073 */
[----:B------:R-:W-:Y:S01]  /*29e0*/  FSEL R42, R115, R42, !P1 ;  /* 0x0000002a732a7208 */ /* 0x000fe20004800000 */
[----:B-1----:R-:W-:Y:S01]  /*29f0*/  @P2 FFMA.FTZ R119, R112, R119, R117 ;  /* 0x0000007770772223 */ /* 0x002fe20000010075 */
[----:B------:R-:W-:-:S03]  /*2a00*/  ISETP.NE.AND P2, PT, R14, RZ, PT ;  /* 0x000000ff0e00720c */ /* 0x000fc60003f45270 */
[----:B------:R-:W-:Y:S01]  /*2a10*/  SHFL.UP PT, R43, R42, 0x1, RZ ;  /* 0x042000002a2b7989 */ /* 0x000fe200000e00ff */
[----:B---3--:R-:W-:Y:S01]  /*2a20*/  @P1 FMUL.FTZ R2, R2, R3 ;  /* 0x0000000302021220 */ /* 0x008fe20000410000 */
[----:B------:R-:W-:Y:S01]  /*2a30*/  FFMA.FTZ R3, R119, R39, R4 ;  /* 0x0000002777037223 */ /* 0x000fe20000010004 */
[----:B------:R-:W-:-:S03]  /*2a40*/  ISETP.NE.AND P1, PT, R14, RZ, PT ;  /* 0x000000ff0e00720c */ /* 0x000fc60003f25270 */
[----:B------:R-:W-:Y:S01]  /*2a50*/  FFMA.FTZ R112, R106, R3, R7 ;  /* 0x000000036a707223 */ /* 0x000fe20000010007 */
[----:B------:R-:W-:Y:S01]  /*2a60*/  FMUL.FTZ R118, R3, R64 ;  /* 0x0000004003767220 */ /* 0x000fe20000410000 */
[----:B------:R-:W-:Y:S01]  /*2a70*/  SHFL.UP PT, R2, R2, 0x1, RZ ;  /* 0x0420000002027989 */ /* 0x000fe200000e00ff */
[----:B-----5:R-:W-:Y:S01]  /*2a80*/  FFMA.FTZ R41, R113, R41, R114 ;  /* 0x0000002971297223 */ /* 0x020fe20000010072 */
[----:B------:R-:W-:Y:S01]  /*2a90*/  FFMA.FTZ R116, R101, R112, R116 ;  /* 0x0000007065747223 */ /* 0x000fe20000010074 */
[----:B------:R-:W-:Y:S01]  /*2aa0*/  FMUL.FTZ R40, R113, R40 ;  /* 0x0000002871287220 */ /* 0x000fe20000410000 */
[----:B------:R-:W-:Y:S01]  /*2ab0*/  FMUL.FTZ R120, R112, R66 ;  /* 0x0000004270787220 */ /* 0x000fe20000410000 */
[----:B------:R-:W-:Y:S01]  /*2ac0*/  FMUL.FTZ R7, R53, R118 ;  /* 0x0000007635077220 */ /* 0x000fe20000410000 */
[----:B------:R-:W-:Y:S01]  /*2ad0*/  FFMA.FTZ R114, R102, R116, R5 ;  /* 0x0000007466727223 */ /* 0x000fe20000010005 */
[----:B------:R-:W-:Y:S01]  /*2ae0*/  FMUL.FTZ R113, R116, R65 ;  /* 0x0000004174717220 */ /* 0x000fe20000410000 */
[----:B------:R0:W-:Y:S02]  /*2af0*/  @!P2 STS.64 [UR6+0xdc8], R40 ;  /* 0x000dc828ff00a988 */ /* 0x0001e40008000a06 */
[----:B------:R-:W-:Y:S01]  /*2b00*/  FMUL.FTZ R117, R114, R67 ;  /* 0x0000004372757220 */ /* 0x000fe20000410000 */
[----:B------:R-:W-:-:S03]  /*2b10*/  FMUL.FTZ R5, R58, R113 ;  /* 0x000000713a057220 */ /* 0x000fc60000410000 */
[----:B------:R-:W-:Y:S01]  /*2b20*/  FMUL.FTZ R4, R61, R117 ;  /* 0x000000753d047220 */ /* 0x000fe20000410000 */
[----:B0-----:R-:W-:-:S04]  /*2b30*/  IADD3 R41, PT, PT, -R94, UR7, RZ ;  /* 0x000000075e297c10 */ /* 0x001fc8000fffe1ff */
[C---:B------:R-:W-:Y:S02]  /*2b40*/  ISETP.GE.AND P4, PT, R41.reuse, 0x21, PT ;  /* 0x000000212900780c */ /* 0x040fe40003f86270 */
[C---:B------:R-:W-:Y:S02]  /*2b50*/  ISETP.GE.AND P5, PT, R41.reuse, 0x41, PT ;  /* 0x000000412900780c */ /* 0x040fe40003fa6270 */
[----:B------:R-:W-:Y:S01]  /*2b60*/  ISETP.GE.AND P6, PT, R41, 0x61, PT ;  /* 0x000000612900780c */ /* 0x000fe20003fc6270 */
[----:B----4-:R0:W1:Y:S02]  /*2b70*/  SHFL.IDX PT, R39, R6, RZ, 0x1f ;  /* 0x00001fff06277589 */ /* 0x01006400000e0000 */
[----:B0-----:R-:W-:-:S05]  /*2b80*/  FMUL.FTZ R6, R59, R120 ;  /* 0x000000783b067220 */ /* 0x001fca0000410000 */
[----:B------:R0:W-:Y:S01]  /*2b90*/  STS.128 [R78+0x110], R4 ;  /* 0x000110044e007388 */ /* 0x0001e20000000c00 */
[----:B------:R-:W-:Y:S01]  /*2ba0*/  BAR.SYNC.DEFER_BLOCKING 0x0 ;  /* 0x0000000000007b1d */ /* 0x000fe20000010000 */
[----:B-1----:R-:W-:Y:S01]  /*2bb0*/  @P1 FFMA.FTZ R39, R2, R39, R43 ;  /* 0x0000002702271223 */ /* 0x002fe2000001002b */
[----:B------:R-:W-:-:S04]  /*2bc0*/  IMAD.WIDE.U32 R42, R32, UR4, R34 ;  /* 0x00000004202a7c25 */ /* 0x000fc8000f8e0022 */
[----:B------:R-:W-:Y:S01]  /*2bd0*/  FFMA.FTZ R111, R111, R39, R110 ;  /* 0x000000276f6f7223 */ /* 0x000fe2000001006e */
[----:B------:R-:W-:Y:S01]  /*2be0*/  IMAD R39, R33, UR4, R43 ;  /* 0x0000000421277c24 */ /* 0x000fe2000f8e022b */
[----:B------:R-:W-:Y:S02]  /*2bf0*/  LEA R38, P3, R42, UR8, 0x2 ;  /* 0x000000082a267c11 */ /* 0x000fe4000f8610ff */
[-C--:B------:R-:W-:Y:S01]  /*2c00*/  FFMA.FTZ R102, R102, R111.reuse, R105 ;  /* 0x0000006f66667223 */ /* 0x080fe20000010069 */
[----:B------:R-:W-:Y:S01]  /*2c10*/  FADD.FTZ R2, -R110, R111 ;  /* 0x0000006f6e027221 */ /* 0x000fe20000010100 */
[----:B------:R-:W-:Y:S01]  /*2c20*/  LEA.HI.X R39, R42, UR9, R39, 0x2, P3 ;  /* 0x000000092a277c11 */ /* 0x000fe200098f1427 */
[----:B0-----:R-:W-:Y:S01]  /*2c30*/  FFMA.FTZ R4, R0, R111, RZ ;  /* 0x0000006f00047223 */ /* 0x001fe200000100ff */
[----:B------:R-:W-:Y:S01]  /*2c40*/  ISETP.GE.AND P3, PT, R41, 0x1, PT ;  /* 0x000000012900780c */ /* 0x000fe20003f66270 */
[----:B------:R-:W-:Y:S01]  /*2c50*/  FADD.FTZ R6, -R105, R102 ;  /* 0x0000006669067221 */ /* 0x000fe20000010100 */
[----:B------:R-:W-:Y:S01]  /*2c60*/  FFMA.FTZ R117, R2, R117, RZ ;  /* 0x0000007502757223 */ /* 0x000fe200000100ff */
[-C--:B------:R-:W-:Y:S01]  /*2c70*/  FFMA.FTZ R101, R101, R102.reuse, R104 ;  /* 0x0000006665657223 */ /* 0x080fe20000010068 */
[----:B------:R-:W-:Y:S01]  /*2c80*/  FFMA.FTZ R5, R63, R102, R4 ;  /* 0x000000663f057223 */ /* 0x000fe20000010004 */
[----:B------:R0:W1:Y:S01]  /*2c90*/  LDS R115, [R74+0x80] ;  /* 0x000080004a737984 */ /* 0x0000620000000800 */
        /* <DEDUP_REMOVED lines=8> */
[----:B0-----:R-:W-:Y:S06]  /*2d20*/  @!P3 BRA `(.L_x_10280) ;  /* 0x000000000008b947 */ /* 0x001fec0003800000 */
[----:B------:R-:W0:Y:S04]  /*2d30*/  LDS R5, [R74] ;  /* 0x000000004a057984 */ /* 0x000e280000000800 */
[----:B0-----:R0:W-:Y:S02]  /*2d40*/  REDG.E.ADD.F32.FTZ.RN.STRONG.GPU desc[UR16][R38.64], R5 ;  /* 0x00000005260079a6 */ /* 0x0011e4000c12f310 */
.L_x_10280:
[----:B------:R-:W-:Y:S05]  /*2d50*/  BSYNC.RECONVERGENT B0 ;  /* 0x0000000000007941 */ /* 0x000fea0003800200 */
.L_x_10279:
[----:B------:R-:W-:Y:S04]  /*2d60*/  BSSY.RECONVERGENT B0, `(.L_x_10281) ;  /* 0x0000003000007945 */ /* 0x000fe80003800200 */
[----:B------:R-:W-:Y:S05]  /*2d70*/  @!P4 BRA `(.L_x_10282) ;  /* 0x000000000004c947 */ /* 0x000fea0003800000 */
[----:B-1----:R3:W-:Y:S02]  /*2d80*/  REDG.E.ADD.F32.FTZ.RN.STRONG.GPU desc[UR16][R38.64+0x80], R115 ;  /* 0x00008073260079a6 */ /* 0x0027e4000c12f310 */
.L_x_10282:
[----:B------:R-:W-:Y:S05]  /*2d90*/  BSYNC.RECONVERGENT B0 ;  /* 0x0000000000007941 */ /* 0x000fea0003800200 */
.L_x_10281:
[----:B0-----:R0:W4:Y:S01]  /*2da0*/  LDS R5, [R74+0x100] ;  /* 0x000100004a057984 */ /* 0x0011220000000800 */
[----:B------:R-:W-:Y:S04]  /*2db0*/  BSSY.RECONVERGENT B0, `(.L_x_10283) ;  /* 0x0000003000007945 */ /* 0x000fe80003800200 */
[----:B------:R-:W-:Y:S05]  /*2dc0*/  @!P5 BRA `(.L_x_10284) ;  /* 0x000000000004d947 */ /* 0x000fea0003800000 */
[----:B----4-:R4:W-:Y:S02]  /*2dd0*/  REDG.E.ADD.F32.FTZ.RN.STRONG.GPU desc[UR16][R38.64+0x100], R5 ;  /* 0x00010005260079a6 */ /* 0x0109e4000c12f310 */
.L_x_10284:
[----:B------:R-:W-:Y:S05]  /*2de0*/  BSYNC.RECONVERGENT B0 ;  /* 0x0000000000007941 */ /* 0x000fea0003800200 */
.L_x_10283:
[----:B----4-:R4:W0:Y:S01]  /*2df0*/  LDS R5, [R74+0x180] ;  /* 0x000180004a057984 */ /* 0x0108220000000800 */
[----:B------:R-:W-:Y:S04]  /*2e00*/  BSSY.RECONVERGENT B0, `(.L_x_10285) ;  /* 0x0000003000007945 */ /* 0x000fe80003800200 */
[----:B------:R-:W-:Y:S05]  /*2e10*/  @!P6 BRA `(.L_x_10286) ;  /* 0x000000000004e947 */ /* 0x000fea0003800000 */
[----:B0-----:R0:W-:Y:S02]  /*2e20*/  REDG.E.ADD.F32.FTZ.RN.STRONG.GPU desc[UR16][R38.64+0x180], R5 ;  /* 0x00018005260079a6 */ /* 0x0011e4000c12f310 */
.L_x_10286:
[----:B------:R-:W-:Y:S05]  /*2e30*/  BSYNC.RECONVERGENT B0 ;  /* 0x0000000000007941 */ /* 0x000fea0003800200 */
.L_x_10285:
[----:B------:R-:W5:Y:S01]  /*2e40*/  SHFL.DOWN PT, R4, R41, 0x1, 0x1f ;  /* 0x08201f0029047f89 */ /* 0x000f6200000e0000 */
[----:B------:R-:W-:Y:S01]  /*2e50*/  ISETP.GT.AND P3, PT, R72, 0x1e, PT ;  /* 0x0000001e4800780c */ /* 0x000fe20003f64270 */
[-C--:B------:R-:W-:Y:S01]  /*2e60*/  FMUL.FTZ R108, R108, R112.reuse ;  /* 0x000000706c6c7220 */ /* 0x080fe20000410000 */
[CC--:B------:R-:W-:Y:S01]  /*2e70*/  FMUL.FTZ R42, R99.reuse, R3.reuse ;  /* 0x00000003632a7220 */ /* 0x0c0fe20000410000 */
[----:B0-----:R-:W0:Y:S01]  /*2e80*/  SHFL.DOWN PT, R5, R40, 0x1, 0x1f ;  /* 0x08201f0028057f89 */ /* 0x001e2200000e0000 */
[C---:B------:R-:W-:Y:S01]  /*2e90*/  FMUL.FTZ R112, R99.reuse, R112 ;  /* 0x0000007063707220 */ /* 0x040fe20000410000 */
[C---:B---3--:R-:W-:Y:S01]  /*2ea0*/  FMUL.FTZ R39, R99.reuse, R116 ;  /* 0x0000007463277220 */ /* 0x048fe20000410000 */
        /* <DEDUP_REMOVED lines=57> */
.L_x_10288:
[----:B------:R-:W-:Y:S05]  /*3240*/  BSYNC.RECONVERGENT B0 ;  /* 0x0000000000007941 */ /* 0x000fea0003800200 */
.L_x_10287:
[----:B------:R-:W-:-:S04]  /*3250*/  UIADD3 UR4, UPT, UPT, UR4, 0x1, URZ ;  /* 0x0000000104047890 */ /* 0x000fc8000fffe0ff */
[----:B------:R-:W-:-:S09]  /*3260*/  UISETP.GE.AND UP0, UPT, UR4, UR11, UPT ;  /* 0x0000000b0400728c */ /* 0x000fd2000bf06270 */
[----:B------:R-:W-:Y:S05]  /*3270*/  BRA.U !UP0, `(.L_x_10289) ;  /* 0xffffffed08707547 */ /* 0x000fea000b83ffff */
.L_x_10275:
[----:B------:R-:W-:Y:S06]  /*3280*/  BAR.SYNC.DEFER_BLOCKING 0x0 ;  /* 0x0000000000007b1d */ /* 0x000fec0000010000 */
[----:B------:R-:W-:Y:S02]  /*3290*/  F2F.BF16.F32 R2, R50 ;  /* 0x0000003200027304 */ /* 0x000fe40000202000 */
[----:B0-----:R-:W0:Y:S01]  /*32a0*/  LDC.64 R28, c[0x0][0x4f8] ;  /* 0x00013e00ff1c7b82 */ /* 0x001e220000000a00 */
[----:B------:R-:W3:Y:S05]  /*32b0*/  LDCU.64 UR4, c[0x0][0x500] ;  /* 0x0000a000ff0477ac */ /* 0x000eea0008000a00 */
[----:B------:R-:W-:Y:S02]  /*32c0*/  F2F.BF16.F32 R51, R51 ;  /* 0x0000003300337304 */ /* 0x000fe40000202000 */
[----:B------:R-:W5:Y:S01]  /*32d0*/  LDC.64 R30, c[0x0][0x550] ;  /* 0x00015400ff1e7b82 */ /* 0x000f620000000a00 */
[----:B------:R-:W2:Y:S05]  /*32e0*/  LDG.E.64 R20, desc[UR16][R20.64] ;  /* 0x0000001014147981 */ /* 0x000eaa000c1e1b00 */
[----:B------:R-:W1:Y:S01]  /*32f0*/  F2F.BF16.F32 R24, R49 ;  /* 0x0000003100187304 */ /* 0x000e620000202000 */
[----:B------:R-:W-:-:S04]  /*3300*/  IADD3 R84, P4, PT, R84, -0x100, RZ ;  /* 0xffffff0054547810 */ /* 0x000fc80007f9e0ff */
[----:B------:R-:W-:-:S03]  /*3310*/  IADD3.X R81, PT, PT, R81, -0x1, RZ, P4, !PT ;  /* 0xffffffff51517810 */ /* 0x000fc600027fe4ff */
[----:B------:R-:W4:Y:S01]  /*3320*/  F2F.BF16.F32 R23, R52 ;  /* 0x0000003400177304 */ /* 0x000f220000202000 */
[----:B-1----:R-:W-:Y:S02]  /*3330*/  PRMT R51, R51, 0x5410, R24 ;  /* 0x0000541033337816 */ /* 0x002fe40000000018 */
[----:B------:R-:W-:Y:S01]  /*3340*/  MOV R24, R22 ;  /* 0x0000001600187202 */ /* 0x000fe20000000f00 */
[----:B--2---:R-:W-:Y:S01]  /*3350*/  STS.64 [R69], R20 ;  /* 0x0000001445007388 */ /* 0x004fe20000000a00 */
        /* <DEDUP_REMOVED lines=11> */
[----:B------:R-:W-:Y:S02]  /*3410*/  SHF.L.U32 R3, R3, 0x10, RZ ;  /* 0x0000001003037819 */ /* 0x000fe400000006ff */
[----:B------:R-:W-:Y:S01]  /*3420*/  FSETP.GTU.FTZ.AND P0, PT, R0, 20, PT ;  /* 0x41a000000000780b */ /* 0x000fe20003f1c000 */
[----:B------:R-:W-:-:S02]  /*3430*/  FADD.FTZ R5, R5, R88 ;  /* 0x0000005805057221 */ /* 0x000fc40000010000 */
[----:B------:R-:W-:-:S03]  /*3440*/  FADD.FTZ R3, R3, R88 ;  /* 0x0000005803037221 */ /* 0x000fc60000010000 */
[----:B------:R-:W-:Y:S01]  /*3450*/  FSETP.GTU.FTZ.AND P3, PT, R5, 20, PT ;  /* 0x41a000000500780b */ /* 0x000fe20003f7c000 */
[----:B------:R-:W-:Y:S01]  /*3460*/  @!P2 FMUL.FTZ R4, R4, -1.4426950216293334961 ;  /* 0xbfb8aa3b0404a820 */ /* 0x000fe20000410000 */
[----:B------:R-:W-:-:S05]  /*3470*/  FSETP.GTU.FTZ.AND P1, PT, R3, 20, PT ;  /* 0x41a000000300780b */ /* 0x000fca0003f3c000 */
[----:B------:R-:W1:Y:S01]  /*3480*/  @!P2 MUFU.EX2 R4, R4 ;  /* 0x000000040004a308 */ /* 0x000e620000000800 */
[----:B------:R-:W-:-:S05]  /*3490*/  @!P0 FMUL.FTZ R0, R0, -1.4426950216293334961 ;  /* 0xbfb8aa3b00008820 */ /* 0x000fca0000410000 */
[----:B------:R-:W-:Y:S01]  /*34a0*/  @!P3 FMUL.FTZ R21, R5, -1.4426950216293334961 ;  /* 0xbfb8aa3b0515b820 */ /* 0x000fe20000410000 */
[----:B------:R-:W2:Y:S01]  /*34b0*/  @!P0 MUFU.EX2 R0, R0 ;  /* 0x0000000000008308 */ /* 0x000ea20000000800 */
[----:B------:R-:W-:Y:S01]  /*34c0*/  @!P1 FMUL.FTZ R7, R3, -1.4426950216293334961 ;  /* 0xbfb8aa3b03079820 */ /* 0x000fe20000410000 */
[----:B------:R-:W-:-:S03]  /*34d0*/  IMAD.WIDE.U32 R2, R2, 0x10000, RZ ;  /* 0x0001000002027825 */ /* 0x000fc600078e00ff */
[----:B------:R-:W3:Y:S01]  /*34e0*/  @!P3 MUFU.EX2 R21, R21 ;  /* 0x000000150015b308 */ /* 0x000ee20000000800 */
[----:B-1----:R-:W-:Y:S01]  /*34f0*/  @!P2 FADD.FTZ R20, R4, 1 ;  /* 0x3f8000000414a421 */ /* 0x002fe20000010000 */
[----:B------:R-:W-:Y:S02]  /*3500*/  LOP3.LUT R5, R51, R3, RZ, 0xfc, !PT ;  /* 0x0000000333057212 */ /* 0x000fe400078efcff */
[----:B------:R-:W1:Y:S01]  /*3510*/  @!P1 MUFU.EX2 R7, R7 ;  /* 0x0000000700079308 */ /* 0x000e620000000800 */
[----:B----4-:R-:W-:-:S03]  /*3520*/  LOP3.LUT R4, R2, R23, RZ, 0xfc, !PT ;  /* 0x0000001702047212 */ /* 0x010fc600078efcff */
[----:B------:R-:W4:Y:S01]  /*3530*/  @!P2 MUFU.RCP R25, R20 ;  /* 0x000000140019a308 */ /* 0x000f220000001000 */
[----:B--2---:R-:W-:Y:S01]  /*3540*/  @!P0 FADD.FTZ R6, R0, 1 ;  /* 0x3f80000000068421 */ /* 0x004fe20000010000 */
[----:B------:R0:W-:Y:S01]  /*3550*/  STS.64 [R69], R4 ;  /* 0x0000000445007388 */ /* 0x0001e20000000a00 */
[----:B------:R-:W-:-:S03]  /*3560*/  NOP ;  /* 0x0000000000007918 */ /* 0x000fc60000000000 */
[----:B------:R-:W2:Y:S01]  /*3570*/  LDS.64 R2, [R69] ;  /* 0x0000000045027984 */ /* 0x000ea20000000a00 */
[----:B---3--:R-:W-:Y:S01]  /*3580*/  @!P3 FADD.FTZ R21, R21, 1 ;  /* 0x3f8000001515b421 */ /* 0x008fe20000010000 */
[----:B------:R-:W3:Y:S01]  /*3590*/  @!P0 MUFU.RCP R27, R6 ;  /* 0x00000006001b8308 */ /* 0x000ee20000001000 */
[----:B-1----:R-:W-:Y:S01]  /*35a0*/  @!P1 FADD.FTZ R0, R7, 1 ;  /* 0x3f80000007009421 */ /* 0x002fe20000010000 */
[----:B----4-:R-:W-:-:S06]  /*35b0*/  @!P2 FMUL.FTZ R56, R56, R25 ;  /* 0x000000193838a220 */ /* 0x010fcc0000410000 */
[----:B------:R-:W1:Y:S01]  /*35c0*/  @!P3 MUFU.RCP R20, R21 ;  /* 0x000000150014b308 */ /* 0x000e620000001000 */
[----:B------:R-:W-:Y:S01]  /*35d0*/  HFMA2 R25, -RZ, RZ, 0, 0 ;  /* 0x00000000ff197431 */ /* 0x000fe200000001ff */
[----:B------:R-:W-:Y:S02]  /*35e0*/  IADD3 R82, P2, PT, R82, -0x100, RZ ;  /* 0xffffff0052527810 */ /* 0x000fe40007f5e0ff */
[----:B0-----:R-:W-:Y:S02]  /*35f0*/  IMAD.WIDE.U32 R4, R28, UR18, R24 ;  /* 0x000000121c047c25 */ /* 0x001fe4000f8e0018 */
[----:B------:R-:W-:Y:S02]  /*3600*/  IADD3.X R79, PT, PT, R79, -0x1, RZ, P2, !PT ;  /* 0xffffffff4f4f7810 */ /* 0x000fe400017fe4ff */
[----:B------:R-:W0:Y:S01]  /*3610*/  @!P1 MUFU.RCP R0, R0 ;  /* 0x0000000000009308 */ /* 0x000e220000001000 */
[----:B------:R-:W-:Y:S02]  /*3620*/  IMAD R5, R29, UR18, R5 ;  /* 0x000000121d057c24 */ /* 0x000fe4000f8e0205 */
[----:B---3--:R-:W-:Y:S01]  /*3630*/  @!P0 FMUL.FTZ R54, R54, R27 ;  /* 0x0000001b36368220 */ /* 0x008fe20000410000 */
[----:B------:R-:W3:Y:S01]  /*3640*/  LDC.64 R28, c[0x0][0x518] ;  /* 0x00014600ff1c7b82 */ /* 0x000ee20000000a00 */
[----:B------:R-:W-:-:S03]  /*3650*/  IMAD.WIDE.U32 R4, R97, UR4, R4 ;  /* 0x0000000461047c25 */ /* 0x000fc6000f8e0004 */
[----:B------:R-:W-:Y:S01]  /*3660*/  F2F.BF16.F32 R23, R56 ;  /* 0x0000003800177304 */ /* 0x000fe20000202000 */
[----:B-1----:R-:W-:Y:S01]  /*3670*/  @!P3 FMUL.FTZ R57, R57, R20 ;  /* 0x000000143939b220 */ /* 0x002fe20000410000 */
[----:B------:R-:W-:Y:S01]  /*3680*/  IMAD R5, R97, UR5, R5 ;  /* 0x0000000561057c24 */ /* 0x000fe2000f8e0205 */
[----:B-----5:R-:W-:Y:S01]  /*3690*/  LEA R20, P0, R4, R30, 0x1 ;  /* 0x0000001e04147211 */ /* 0x020fe200078008ff */
[----:B------:R-:W1:Y:S01]  /*36a0*/  LDCU.64 UR4, c[0x0][0x520] ;  /* 0x0000a400ff0477ac */ /* 0x000e620008000a00 */
[----:B------:R-:W-:Y:S02]  /*36b0*/  IADD3 R86, P3, PT, R86, -0x100, RZ ;  /* 0xffffff0056567810 */ /* 0x000fe40007f7e0ff */
[----:B------:R-:W-:Y:S01]  /*36c0*/  LEA.HI.X R21, R4, R31, R5, 0x1, P0 ;  /* 0x0000001f04157211 */ /* 0x000fe200000f0c05 */
[----:B------:R4:W-:Y:S01]  /*36d0*/  F2F.BF16.F32 R27, R54 ;  /* 0x00000036001b7304 */ /* 0x0009e20000202000 */
[----:B0-----:R-:W-:Y:S01]  /*36e0*/  @!P1 FMUL.FTZ R55, R55, R0 ;  /* 0x0000000037379220 */ /* 0x001fe20000410000 */
[----:B------:R-:W-:Y:S01]  /*36f0*/  IADD3 R80, P1, PT, R80, -0x100, RZ ;  /* 0xffffff0050507810 */ /* 0x000fe20007f3e0ff */
[----:B------:R-:W-:Y:S01]  /*3700*/  IMAD.WIDE.U32 R4, R14, 0x8, R20 ;  /* 0x000000080e047825 */ /* 0x000fe200078e0014 */
[----:B------:R-:W-:-:S02]  /*3710*/  IADD3.X R83, PT, PT, R83, -0x1, RZ, P3, !PT ;  /* 0xffffffff53537810 */ /* 0x000fc40001ffe4ff */
[----:B------:R-:W-:Y:S02]  /*3720*/  IADD3.X R77, PT, PT, R77, -0x1, RZ, P1, !PT ;  /* 0xffffffff4d4d7810 */ /* 0x000fe40000ffe4ff */
[----:B------:R0:W5:Y:S01]  /*3730*/  F2F.BF16.F32 R6, R55 ;  /* 0x0000003700067304 */ /* 0x0001620000202000 */
[----:B--2---:R2:W-:Y:S01]  /*3740*/  STG.E.64 desc[UR16][R4.64], R2 ;  /* 0x0000000204007986 */ /* 0x0045e2000c101b10 */
[----:B----4-:R-:W-:Y:S01]  /*3750*/  FADD.FTZ R54, R54, R89 ;  /* 0x0000005936367221 */ /* 0x010fe20000010000 */
[----:B---3--:R-:W-:-:S04]  /*3760*/  IMAD.WIDE.U32 R20, R28, UR18, R24 ;  /* 0x000000121c147c25 */ /* 0x008fc8000f8e0018 */
[----:B------:R-:W-:Y:S01]  /*3770*/  IMAD R21, R29, UR18, R21 ;  /* 0x000000121d157c24 */ /* 0x000fe2000f8e0215 */
[----:B------:R-:W3:Y:S01]  /*3780*/  F2F.BF16.F32 R0, R57 ;  /* 0x0000003900007304 */ /* 0x000ee20000202000 */
[----:B0-----:R-:W-:Y:S01]  /*3790*/  FADD.FTZ R55, R54, R55 ;  /* 0x0000003736377221 */ /* 0x001fe20000010000 */
[----:B-1----:R-:W-:-:S04]  /*37a0*/  IMAD.WIDE.U32 R20, R97, UR4, R20 ;  /* 0x0000000461147c25 */ /* 0x002fc8000f8e0014 */
[----:B------:R-:W-:Y:S01]  /*37b0*/  FADD.FTZ R56, R55, R56 ;  /* 0x0000003837387221 */ /* 0x000fe20000010000 */
[----:B-----5:R-:W-:-:S04]  /*37c0*/  IMAD.WIDE.U32 R6, R6, 0x10000, RZ ;  /* 0x0001000006067825 */ /* 0x020fc800078e00ff */
[----:B------:R-:W-:Y:S01]  /*37d0*/  FADD.FTZ R89, R56, R57 ;  /* 0x0000003938597221 */ /* 0x000fe20000010000 */
[----:B------:R-:W-:Y:S02]  /*37e0*/  LOP3.LUT R22, R6, R27, RZ, 0xfc, !PT ;  /* 0x0000001b06167212 */ /* 0x000fe400078efcff */
[----:B------:R-:W2:Y:S01]  /*37f0*/  LDC.64 R26, c[0x0][0x560] ;  /* 0x00015800ff1a7b82 */ /* 0x000ea20000000a00 */
[----:B---3--:R-:W-:Y:S01]  /*3800*/  PRMT R23, R23, 0x5410, R0 ;  /* 0x0000541017177816 */ /* 0x008fe20000000000 */
[----:B------:R-:W-:-:S03]  /*3810*/  IMAD R0, R97, UR5, R21 ;  /* 0x0000000561007c24 */ /* 0x000fc6000f8e0215 */
[----:B------:R-:W-:-:S03]  /*3820*/  LOP3.LUT R23, R23, R7, RZ, 0xfc, !PT ;  /* 0x0000000717177212 */ /* 0x000fc600078efcff */
[----:B------:R-:W-:Y:S01]  /*3830*/  BAR.SYNC.DEFER_BLOCKING 0x0 ;  /* 0x0000000000007b1d */ /* 0x000fe20000010000 */
[----:B--2---:R-:W-:-:S04]  /*3840*/  LEA R2, P0, R20, R26, 0x1 ;  /* 0x0000001a14027211 */ /* 0x004fc800078008ff */
        /* <DEDUP_REMOVED lines=9> */
.L_x_10265:
        /* <DEDUP_REMOVED lines=34> */
.L_x_10292:
[----:B------:R-:W-:Y:S05]  /*3b00*/  BSYNC.RECONVERGENT B0 ;  /* 0x0000000000007941 */ /* 0x000fea0003800200 */
.L_x_10291:
        /* <DEDUP_REMOVED lines=26> */
.L_x_10294:
[----:B------:R-:W-:Y:S05]  /*3cb0*/  BSYNC.RECONVERGENT B0 ;  /* 0x0000000000007941 */ /* 0x000fea0003800200 */
.L_x_10293:
        /* <DEDUP_REMOVED lines=13> */
.L_x_10296:
        /* <DEDUP_REMOVED lines=25> */
.L_x_10295:
[----:B------:R-:W-:Y:S05]  /*3f20*/  EXIT ;  /* 0x000000000000794d */ /* 0x000fea0003800000 */
.L_x_10297:
        /* <DEDUP_REMOVED lines=13> */
.L_x_10563:


//--------------------- .text._Z25selective_scan_bwd_kernelI32Selective_Scan_bwd_kernel_traitsILi32ELi4ELb1ELb1ELb1ELb0ELb0EN3c108BFloat16EfEEv12SSMParamsBwd --------------------------
	.section	.text._Z25selective_scan_bwd_kernelI32Selective_Scan_bwd_kernel_traitsILi32ELi4ELb1ELb1ELb1ELb0ELb0EN3c108BFloat16EfEEv12SSMParamsBwd,"ax",@progbits
	.align	128
        .global         _Z25selective_scan_bwd_kernelI32Selective_Scan_bwd_kernel_traitsILi32ELi4ELb1ELb1ELb1ELb0ELb0EN3c108BFloat16EfEEv12SSMParamsBwd
        .type           _Z25selective_scan_bwd_kernelI32Selective_Scan_bwd_kernel_traitsILi32ELi4ELb1ELb1ELb1ELb0ELb0EN3c108BFloat16EfEEv12SSMParamsBwd,@function
        .size           _Z25selective_scan_bwd_kernelI32Selective_Scan_bwd_kernel_traitsILi32ELi4ELb1ELb1ELb1ELb0ELb0EN3c108BFloat16EfEEv12SSMParamsBwd,(.L_x_10564 - _Z25selective_scan_bwd_kernelI32Selective_Scan_bwd_kernel_traitsILi32ELi4ELb1ELb1ELb1ELb0ELb0EN3c108BFloat16EfEEv12SSMParamsBwd)
        .other          _Z25selective_scan_bwd_kernelI32Selective_Scan_bwd_kernel_traitsILi32ELi4ELb1ELb1ELb1ELb0ELb0EN3c108BFloat16EfEEv12SSMParamsBwd,@"STO_CUDA_ENTRY STV_DEFAULT"
_Z25selective_scan_bwd_kernelI32Selective_Scan_bwd_kernel_traitsILi32ELi4ELb1ELb1ELb1ELb0ELb0EN3c108BFloat16EfEEv12SSMParamsBwd:
.text._Z25selective_scan_bwd_kernelI32Selective_Scan_bwd_kernel_traitsILi32ELi4ELb1ELb1ELb1ELb0ELb0EN3c108BFloat16EfEEv12SSMParamsBwd:
        /* <DEDUP_REMOVED lines=31> */
[----:B---3--:R-:W-:-:S02]  /*01f0*/  IABS R4, R0 ;  /* 0x0000000000047213 */ /* 0x008fc40000000000 */
[----:B------:R-:W-:-:S03]  /*0200*/  CS2R R52, SRZ ;  /* 0x0000000000347805 */ /* 0x000fc6000001ff00 */
[----:B------:R-:W0:Y:S01]  /*0210*/  LDC.64 R34, c[0x0][0x448] ;  /* 0x00011200ff227b82 */ /* 0x000e220000000a00 */
[----:B----4-:R-:W-:-:S05]  /*0220*/  IADD3 R12, PT, PT, RZ, -R9, RZ ;  /* 0x80000009ff0c7210 */ /* 0x010fca0007ffe0ff */
[----:B------:R-:W-:Y:S02]  /*0230*/  IMAD R5, R12, R11, RZ ;  /* 0x0000000b0c057224 */ /* 0x000fe400078e02ff */
[----:B------:R-:W3:Y:S02]  /*0240*/  LDC.64 R6, c[0x0][0x480] ;  /* 0x00012000ff067b82 */ /* 0x000ee40000000a00 */
[----:B------:R-:W-:Y:S01]  /*0250*/  IMAD.HI.U32 R9, R9, R5, R8 ;  /* 0x0000000509097227 */ /* 0x000fe200078e0008 */
[----:B------:R-:W-:Y:S02]  /*0260*/  UIMAD.WIDE.U32 UR6, UR18, UR12, URZ ;  /* 0x0000000c120672a5 */ /* 0x000fe4000f8e00ff */
[----:B------:R-:W-:-:S03]  /*0270*/  UIMAD.WIDE.U32 UR4, UR18, UR8, URZ ;  /* 0x00000008120472a5 */ /* 0x000fc6000f8e00ff */
[----:B------:R-:W4:Y:S01]  /*0280*/  LDC R12, c[0x0][0x394] ;  /* 0x0000e500ff0c7b82 */ /* 0x000f220000000800 */
[----:B------:R-:W-:-:S05]  /*0290*/  IMAD.HI.U32 R10, R9, R4, RZ ;  /* 0x00000004090a7227 */ /* 0x000fca00078e00ff */
[----:B------:R-:W-:Y:S02]  /*02a0*/  IADD3 R5, PT, PT, -R10, RZ, RZ ;  /* 0x000000ff0a057210 */ /* 0x000fe40007ffe1ff */
[----:B------:R-:W0:Y:S03]  /*02b0*/  LDC.64 R32, c[0x0][0x528] ;  /* 0x00014a00ff207b82 */ /* 0x000e260000000a00 */
[----:B------:R-:W-:-:S05]  /*02c0*/  IMAD R4, R11, R5, R4 ;  /* 0x000000050b047224 */ /* 0x000fca00078e0204 */
[----:B------:R-:W-:Y:S01]  /*02d0*/  ISETP.GT.U32.AND P2, PT, R11, R4, PT ;  /* 0x000000040b00720c */ /* 0x000fe20003f44070 */
[----:B------:R-:W0:Y:S01]  /*02e0*/  LDC.64 R36, c[0x0][0x450] ;  /* 0x00011400ff247b82 */ /* 0x000e220000000a00 */
[----:B---3--:R-:W-:-:S04]  /*02f0*/  ISETP.NE.U32.AND P0, PT, R6, RZ, PT ;  /* 0x000000ff0600720c */ /* 0x008fc80003f05070 */
[----:B------:R-:W-:-:S03]  /*0300*/  ISETP.NE.AND.EX P0, PT, R7, RZ, PT, P0 ;  /* 0x000000ff0700720c */ /* 0x000fc60003f05300 */
[----:B------:R-:W3:Y:S04]  /*0310*/  LDC.64 R26, c[0x0][0x4a8] ;  /* 0x00012a00ff1a7b82 */ /* 0x000ee80000000a00 */
[----:B------:R-:W-:-:S04]  /*0320*/  @!P2 IADD3 R4, PT, PT, R4, -R11, RZ ;  /* 0x8000000b0404a210 */ /* 0x000fc80007ffe0ff */
[----:B------:R-:W-:Y:S02]  /*0330*/  ISETP.GE.U32.AND P1, PT, R4, R11, PT ;  /* 0x0000000b0400720c */ /* 0x000fe40003f26070 */
[----:B------:R-:W2:Y:S01]  /*0340*/  @P0 LDC R11, c[0x0][0x384] ;  /* 0x0000e100ff0b0b82 */ /* 0x000ea20000000800 */
[----:B------:R-:W-:Y:S01]  /*0350*/  LOP3.LUT R6, R0, R13, RZ, 0x3c, !PT ;  /* 0x0000000d00067212 */ /* 0x000fe200078e3cff */
[----:B------:R-:W-:Y:S01]  /*0360*/  UIMAD UR8, UR18, UR9, UR5 ;  /* 0x00000009120872a4 */ /* 0x000fe2000f8e0205 */
[----:B------:R-:W-:Y:S01]  /*0370*/  IMAD.U32 R4, RZ, RZ, UR4 ;  /* 0x00000004ff047e24 */ /* 0x000fe2000f8e00ff */
[----:B------:R-:W-:Y:S01]  /*0380*/  UIMAD UR4, UR18, UR13, UR7 ;  /* 0x0000000d120472a4 */ /* 0x000fe2000f8e0207 */
[----:B------:R-:W-:Y:S02]  /*0390*/  ISETP.GE.AND P3, PT, R6, RZ, PT ;  /* 0x000000ff0600720c */ /* 0x000fe40003f66270 */
[----:B------:R-:W-:Y:S01]  /*03a0*/  MOV R6, UR6 ;  /* 0x0000000600067c02 */ /* 0x000fe20008000f00 */
[----:B------:R-:W1:Y:S01]  /*03b0*/  @P0 LDC R16, c[0x0][0x38c] ;  /* 0x0000e300ff100b82 */ /* 0x000e620000000800 */
[----:B------:R-:W-:Y:S01]  /*03c0*/  MOV R7, UR7 ;  /* 0x0000000700077c02 */ /* 0x000fe20008000f00 */
[----:B------:R-:W0:Y:S01]  /*03d0*/  LDCU.64 UR6, c[0x0][0x498] ;  /* 0x00009300ff0677ac */ /* 0x000e220008000a00 */
[----:B------:R-:W-:-:S02]  /*03e0*/  MOV R5, UR5 ;  /* 0x0000000500057c02 */ /* 0x000fc40008000f00 */
[----:B------:R-:W-:Y:S02]  /*03f0*/  @!P2 IADD3 R10, PT, PT, R10, 0x1, RZ ;  /* 0x000000010a0aa810 */ /* 0x000fe40007ffe0ff */
[----:B------:R-:W-:Y:S01]  /*0400*/  MOV R5, UR8 ;  /* 0x0000000800057c02 */ /* 0x000fe20008000f00 */
[----:B------:R-:W3:Y:S01]  /*0410*/  @P0 LDC.64 R8, c[0x0][0x480] ;  /* 0x00012000ff080b82 */ /* 0x000ee20000000a00 */
[----:B------:R-:W-:Y:S01]  /*0420*/  ISETP.NE.AND P2, PT, R13, RZ, PT ;  /* 0x000000ff0d00720c */ /* 0x000fe20003f45270 */
[----:B------:R-:W1:Y:S01]  /*0430*/  LDCU.64 UR8, c[0x0][0x3b0] ;  /* 0x00007600ff0877ac */ /* 0x000e620008000a00 */
[----:B------:R-:W-:Y:S01]  /*0440*/  @P1 IADD3 R10, PT, PT, R10, 0x1, RZ ;  /* 0x000000010a0a1810 */ /* 0x000fe20007ffe0ff */
[----:B------:R-:W-:-:S03]  /*0450*/  IMAD.WIDE.U32 R4, R0, UR10, R4 ;  /* 0x0000000a00047c25 */ /* 0x000fc6000f8e0004 */
[----:B------:R-:W-:Y:S01]  /*0460*/  MOV R63, R10 ;  /* 0x0000000a003f7202 */ /* 0x000fe20000000f00 */
[----:B------:R-:W-:Y:S01]  /*0470*/  IMAD R21, R0, UR11, R5 ;  /* 0x0000000b00157c24 */ /* 0x000fe2000f8e0205 */
[----:B------:R-:W3:Y:S02]  /*0480*/  LDCU.64 UR10, c[0x0][0x3d0] ;  /* 0x00007a00ff0a77ac */ /* 0x000ee40008000a00 */
[----:B------:R-:W-:Y:S01]  /*0490*/  @!P3 IADD3 R63, PT, PT, -R63, RZ, RZ ;  /* 0x000000ff3f3fb210 */ /* 0x000fe20007ffe1ff */
[----:B--2---:R-:W-:Y:S02]  /*04a0*/  @P0 IMAD R5, R11, UR18, R0 ;  /* 0x000000120b050c24 */ /* 0x004fe4000f8e0200 */
[----:B------:R-:W-:Y:S01]  /*04b0*/  @!P2 LOP3.LUT R63, RZ, R13, RZ, 0x33, !PT ;  /* 0x0000000dff3fa212 */ /* 0x000fe200078e33ff */
[----:B------:R-:W-:Y:S01]  /*04c0*/  IMAD.U32 R7, RZ, RZ, UR4 ;  /* 0x00000004ff077e24 */ /* 0x000fe2000f8e00ff */
[----:B----4-:R-:W-:Y:S01]  /*04d0*/  LEA R11, R12, 0xffffff80, 0x7 ;  /* 0xffffff800c0b7811 */ /* 0x010fe200078e38ff */
[----:B0-----:R-:W-:Y:S01]  /*04e0*/  UIMAD.WIDE.U32 UR4, UR18, UR6, URZ ;  /* 0x00000006120472a5 */ /* 0x001fe2000f8e00ff */
[----:B------:R-:W-:Y:S01]  /*04f0*/  SHF.R.S32.HI R39, RZ, 0x1f, R63 ;  /* 0x0000001fff277819 */ /* 0x000fe2000001143f */
[----:B------:R-:W-:Y:S01]  /*0500*/  @P0 IMAD R5, R5, R12, RZ ;  /* 0x0000000c05050224 */ /* 0x000fe200078e02ff */
[----:B------:R-:W-:Y:S01]  /*0510*/  IADD3 R20, P3, PT, R11, R4, RZ ;  /* 0x000000040b147210 */ /* 0x000fe20007f7e0ff */
[----:B------:R-:W-:-:S02]  /*0520*/  UIMAD UR5, UR18, UR7, UR5 ;  /* 0x00000007120572a4 */ /* 0x000fc4000f8e0205 */
[----:B-1----:R-:W-:Y:S02]  /*0530*/  @P0 IMAD R5, R5, R16, RZ ;  /* 0x0000001005050224 */ /* 0x002fe400078e02ff */
[----:B------:R-:W-:Y:S01]  /*0540*/  IMAD R4, R39, R22, RZ ;  /* 0x0000001627047224 */ /* 0x000fe200078e02ff */
[----:B------:R-:W-:Y:S01]  /*0550*/  UIMAD.WIDE.U32 UR6, UR18, UR8, URZ ;  /* 0x00000008120672a5 */ /* 0x000fe2000f8e00ff */
[----:B---3--:R-:W-:-:S04]  /*0560*/  @P0 IMAD.WIDE R52, R5, 0x8, R8 ;  /* 0x0000000805340825 */ /* 0x008fc800078e0208 */
[----:B------:R-:W-:Y:S02]  /*0570*/  IMAD R23, R63, R23, R4 ;  /* 0x000000173f177224 */ /* 0x000fe400078e0204 */
[C---:B------:R-:W-:Y:S01]  /*0580*/  IMAD.WIDE.U32 R4, R0.reuse, R14, UR4 ;  /* 0x0000000400047e25 */ /* 0x040fe2000f8e000e */
[----:B------:R-:W-:Y:S02]  /*0590*/  UIMAD.WIDE.U32 UR4, UR18, UR10, URZ ;  /* 0x0000000a120472a5 */ /* 0x000fe4000f8e00ff */
[----:B------:R-:W-:Y:S01]  /*05a0*/  UIMAD UR7, UR18, UR9, UR7 ;  /* 0x00000009120772a4 */ /* 0x000fe2000f8e0207 */
[----:B------:R-:W-:Y:S01]  /*05b0*/  IMAD.WIDE.U32 R6, R0, UR14, R6 ;  /* 0x0000000e00067c25 */ /* 0x000fe2000f8e0006 */
[----:B------:R-:W-:Y:S01]  /*05c0*/  UIMAD UR5, UR18, UR11, UR5 ;  /* 0x0000000b120572a4 */ /* 0x000fe2000f8e0205 */
[----:B------:R-:W-:Y:S02]  /*05d0*/  IADD3 R13, P5, PT, R11, R4, RZ ;  /* 0x000000040b0d7210 */ /* 0x000fe40007fbe0ff */
[----:B------:R-:W-:-:S02]  /*05e0*/  IMAD R8, R39, R24, RZ ;  /* 0x0000001827087224 */ /* 0x000fc400078e02ff */
[----:B------:R-:W-:Y:S01]  /*05f0*/  IMAD R9, R0, R15, R5 ;  /* 0x0000000f00097224 */ /* 0x000fe200078e0205 */
[----:B------:R-:W-:Y:S01]  /*0600*/  IADD3 R17, P4, PT, R11, R6, RZ ;  /* 0x000000060b117210 */ /* 0x000fe20007f9e0ff */
[----:B------:R-:W-:Y:S01]  /*0610*/  IMAD.WIDE.U32 R4, R63, R22, UR6 ;  /* 0x000000063f047e25 */ /* 0x000fe2000f8e0016 */
[----:B------:R-:W-:-:S03]  /*0620*/  ISETP.GE.AND P1, PT, R12, 0x1, PT ;  /* 0x000000010c00780c */ /* 0x000fc60003f26270 */
[----:B------:R-:W-:Y:S02]  /*0630*/  IMAD R19, R0, UR15, R7 ;  /* 0x0000000f00137c24 */ /* 0x000fe4000f8e0207 */
[----:B------:R-:W-:Y:S01]  /*0640*/  IMAD.WIDE.U32 R6, R63, R24, UR4 ;  /* 0x000000043f067e25 */ /* 0x000fe2000f8e0018 */
[----:B------:R-:W-:-:S03]  /*0650*/  IADD3 R15, P0, PT, R11, R4, RZ ;  /* 0x000000040b0f7210 */ /* 0x000fc60007f1e0ff */
[----:B------:R-:W-:Y:S01]  /*0660*/  IMAD R25, R63, R25, R8 ;  /* 0x000000193f197224 */ /* 0x000fe200078e0208 */
[----:B------:R-:W-:Y:S01]  /*0670*/  SHF.R.S32.HI R8, RZ, 0x1f, R11 ;  /* 0x0000001fff087819 */ /* 0x000fe2000001140b */
[----:B------:R-:W-:Y:S01]  /*0680*/  IMAD.IADD R23, R5, 0x1, R23 ;  /* 0x0000000105177824 */ /* 0x000fe200078e0217 */
[----:B------:R-:W-:Y:S02]  /*0690*/  IADD3 R11, P2, PT, R11, R6, RZ ;  /* 0x000000060b0b7210 */ /* 0x000fe40007f5e0ff */
[----:B------:R-:W-:Y:S02]  /*06a0*/  IADD3 R25, PT, PT, R7, R25, RZ ;  /* 0x0000001907197210 */ /* 0x000fe40007ffe0ff */
[C---:B------:R-:W-:Y:S01]  /*06b0*/  IADD3.X R12, PT, PT, R8.reuse, R19, RZ, P4, !PT ;  /* 0x00000013080c7210 */ /* 0x040fe200027fe4ff */
[C---:B------:R-:W-:Y:S01]  /*06c0*/  IMAD.X R4, R8.reuse, 0x1, R23, P0 ;  /* 0x0000000108047824 */ /* 0x040fe200000e0617 */
[----:B------:R-:W-:Y:S02]  /*06d0*/  IADD3.X R5, PT, PT, R8, R21, RZ, P3, !PT ;  /* 0x0000001508057210 */ /* 0x000fe40001ffe4ff */
[----:B------:R-:W-:-:S02]  /*06e0*/  LEA R10, P4, R17, R30, 0x1 ;  /* 0x0000001e110a7211 */ /* 0x000fc400078808ff */
[----:B------:R-:W-:Y:S02]  /*06f0*/  IADD3.X R6, PT, PT, R8, R9, RZ, P5, !PT ;  /* 0x0000000908067210 */ /* 0x000fe40002ffe4ff */
[----:B------:R-:W-:Y:S02]  /*0700*/  LEA R18, P3, R20, R28, 0x1 ;  /* 0x0000001c14127211 */ /* 0x000fe400078608ff */
[----:B------:R-:W-:Y:S02]  /*0710*/  IADD3.X R8, PT, PT, R8, R25, RZ, P2, !PT ;  /* 0x0000001908087210 */ /* 0x000fe400017fe4ff */
[----:B------:R-:W-:Y:S02]  /*0720*/  LEA R14, P2, R15, R34, 0x1 ;  /* 0x000000220f0e7211 */ /* 0x000fe400078408ff */
[----:B------:R-:W-:Y:S01]  /*0730*/  LEA.HI.X R17, R17, R31, R12, 0x1, P4 ;  /* 0x0000001f11117211 */ /* 0x000fe200020f0c0c */
[----:B------:R-:W-:Y:S01]  /*0740*/  IMAD.WIDE.U32 R54, R0, R26, RZ ;  /* 0x0000001a00367225 */ /* 0x000fe200078e00ff */
[----:B------:R-:W-:-:S02]  /*0750*/  LEA.HI.X R20, R20, R29, R5, 0x1, P3 ;  /* 0x0000001d14147211 */ /* 0x000fc400018f0c05 */
[----:B------:R-:W-:Y:S02]  /*0760*/  LEA R12, P0, R13, R32, 0x1 ;  /* 0x000000200d0c7211 */ /* 0x000fe400078008ff */
[----:B------:R-:W-:Y:S02]  /*0770*/  LEA R16, P3, R11, R36, 0x1 ;  /* 0x000000240b107211 */ /* 0x000fe400078608ff */
[----:B------:R-:W-:Y:S01]  /*0780*/  LEA.HI.X R15, R15, R35, R4, 0x1, P2 ;  /* 0x000000230f0f7211 */ /* 0x000fe200010f0c04 */
        /* <DEDUP_REMOVED lines=13> */
[----:B------:R-:W-:-:S06]  /*0860*/  UMOV UR4, 0x400 ;  /* 0x0000040000047882 */ /* 0x000fcc0000000000 */
[----:B------:R-:W4:Y:S01]  /*0870*/  LDC.64 R24, c[0x0][0x4d8] ;  /* 0x00013600ff187b82 */ /* 0x000f220000000a00 */
[----:B--2---:R-:W-:Y:S01]  /*0880*/  IMAD.WIDE.U32 R60, R0, UR6, RZ ;  /* 0x00000006003c7c25 */ /* 0x004fe2000f8e00ff */
[----:B------:R-:W2:Y:S03]  /*0890*/  LDCU UR6, c[0x0][0x394] ;  /* 0x00007280ff0677ac */ /* 0x000ea60008000800 */
[----:B---3--:R-:W-:Y:S01]  /*08a0*/  IMAD R11, R39, UR10, RZ ;  /* 0x0000000a270b7c24 */ /* 0x008fe2000f8e02ff */
[----:B-1----:R-:W-:-:S03]  /*08b0*/  ULEA UR4, UR5, UR4, 0x18 ;  /* 0x0000000405047291 */ /* 0x002fc6000f8ec0ff */
[----:B------:R-:W-:Y:S01]  /*08c0*/  IMAD R27, R63, UR11, R11 ;  /* 0x0000000b3f1b7c24 */ /* 0x000fe2000f8e020b */
[----:B------:R-:W-:Y:S01]  /*08d0*/  MOV R11, R17 ;  /* 0x00000011000b7202 */ /* 0x000fe20000000f00 */
[----:B0-----:R-:W-:Y:S01]  /*08e0*/  IMAD R4, R39, UR8, RZ ;  /* 0x0000000827047c24 */ /* 0x001fe2000f8e02ff */
[----:B------:R-:W-:Y:S01]  /*08f0*/  LEA R17, R56, UR4, 0x4 ;  /* 0x0000000438117c11 */ /* 0x000fe2000f8e20ff */
[----:B----4-:R-:W-:Y:S01]  /*0900*/  IMAD.WIDE.U32 R6, R22, UR18, R56 ;  /* 0x0000001216067c25 */ /* 0x010fe2000f8e0038 */
[C---:B------:R-:W-:Y:S02]  /*0910*/  IADD3 R21, PT, PT, R56.reuse, 0x200, RZ ;  /* 0x0000020038157810 */ /* 0x040fe40007ffe0ff */
[----:B------:R-:W-:Y:S01]  /*0920*/  LEA R22, R56, UR4, 0x2 ;  /* 0x0000000438167c11 */ /* 0x000fe2000f8e10ff */
[----:B------:R-:W-:Y:S02]  /*0930*/  IMAD R7, R23, UR18, R7 ;  /* 0x0000001217077c24 */ /* 0x000fe4000f8e0207 */
[----:B------:R-:W-:-:S02]  /*0940*/  VIADD R23, R17, 0x200 ;  /* 0x0000020011177836 */ /* 0x000fc40000000000 */
[----:B------:R-:W-:-:S04]  /*0950*/  IMAD.WIDE.U32 R8, R24, UR18, R56 ;  /* 0x0000001218087c25 */ /* 0x000fc8000f8e0038 */
[----:B------:R-:W-:Y:S02]  /*0960*/  IMAD R9, R25, UR18, R9 ;  /* 0x0000001219097c24 */ /* 0x000fe4000f8e0209 */
[C---:B------:R-:W-:Y:S01]  /*0970*/  IMAD R25, R63.reuse, UR9, R4 ;  /* 0x000000093f197c24 */ /* 0x040fe2000f8e0204 */
[----:B------:R-:W-:Y:S01]  /*0980*/  MOV R4, RZ ;  /* 0x000000ff00047202 */ /* 0x000fe20000000f00 */
[----:B------:R-:W-:Y:S01]  /*0990*/  IMAD.WIDE.U32 R58, R63, UR8, R6 ;  /* 0x000000083f3a7c25 */ /* 0x000fe2000f8e0006 */
[----:B------:R-:W-:-:S03]  /*09a0*/  MOV R6, RZ ;  /* 0x000000ff00067202 */ /* 0x000fc60000000f00 */
[----:B------:R-:W-:Y:S01]  /*09b0*/  IMAD.WIDE.U32 R62, R63, UR10, R8 ;  /* 0x0000000a3f3e7c25 */ /* 0x000fe2000f8e0008 */
[----:B------:R-:W-:Y:S02]  /*09c0*/  MOV R9, R20 ;  /* 0x0000001400097202 */ /* 0x000fe40000000f00 */
[----:B------:R-:W-:Y:S01]  /*09d0*/  IADD3 R24, PT, PT, R59, R25, RZ ;  /* 0x000000193b187210 */ /* 0x000fe20007ffe0ff */
[----:B------:R-:W-:Y:S01]  /*09e0*/  IMAD.MOV.U32 R8, RZ, RZ, R18 ;  /* 0x000000ffff087224 */ /* 0x000fe200078e0012 */
[----:B--2---:R-:W-:Y:S01]  /*09f0*/  MOV R18, UR6 ;  /* 0x0000000600127c02 */ /* 0x004fe20008000f00 */
[----:B------:R-:W-:Y:S01]  /*0a00*/  IMAD R7, R0, UR7, R61 ;  /* 0x0000000700077c24 */ /* 0x000fe2000f8e023d */
[C---:B------:R-:W-:Y:S01]  /*0a10*/  LOP3.LUT R20, R56.reuse, 0x1f, RZ, 0xc0, !PT ;  /* 0x0000001f38147812 */ /* 0x040fe200078ec0ff */
[----:B------:R-:W-:Y:S01]  /*0a20*/  IMAD R23, R56, -0xc, R23 ;  /* 0xfffffff438177824 */ /* 0x000fe200078e0217 */
[----:B------:R-:W-:-:S07]  /*0a30*/  IADD3 R25, PT, PT, R63, R27, RZ ;  /* 0x0000001b3f197210 */ /* 0x000fce0007ffe0ff */
.L_x_10314:
[----:B------:R-:W-:Y:S01]  /*0a40*/  BAR.SYNC.DEFER_BLOCKING 0x0 ;  /* 0x0000000000007b1d */ /* 0x000fe20000010000 */
[----:B------:R-:W-:-:S06]  /*0a50*/  IMAD.WIDE.U32 R28, R56, 0x8, R8 ;  /* 0x00000008381c7825 */ /* 0x000fcc00078e0008 */
[----:B------:R-:W2:Y:S01]  /*0a60*/  LDG.E.64 R28, desc[UR16][R28.64] ;  /* 0x000000101c1c7981 */ /* 0x000ea2000c1e1b00 */
[----:B0-----:R-:W0:Y:S01]  /*0a70*/  S2UR UR5, SR_CgaCtaId ;  /* 0x00000000000579c3 */ /* 0x001e220000008800 */
[----:B------:R-:W-:Y:S01]  /*0a80*/  UMOV UR4, 0x400 ;  /* 0x0000040000047882 */ /* 0x000fe20000000000 */
[----:B------:R-:W-:Y:S01]  /*0a90*/  IMAD.WIDE.U32 R30, R56, 0x8, R10 ;  /* 0x00000008381e7825 */ /* 0x000fe200078e000a */
[----:B------:R-:W1:Y:S01]  /*0aa0*/  S2R R26, SR_LANEID ;  /* 0x00000000001a7919 */ /* 0x000e620000000000 */
[----:B0-----:R-:W-:-:S06]  /*0ab0*/  ULEA UR4, UR5, UR4, 0x18 ;  /* 0x0000000405047291 */ /* 0x001fcc000f8ec0ff */
[----:B-1----:R-:W-:Y:S01]  /*0ac0*/  LEA R27, R26, UR4, 0x3 ;  /* 0x000000041a1b7c11 */ /* 0x002fe2000f8e18ff */
[----:B------:R-:W-:-:S04]  /*0ad0*/  IMAD.WIDE.U32 R34, R56, 0x8, R12 ;  /* 0x0000000838227825 */ /* 0x000fc800078e000c */
[----:B------:R-:W0:Y:S01]  /*0ae0*/  LDCU UR4, c[0x0][0x38c] ;  /* 0x00007180ff0477ac */ /* 0x000e220008000800 */
[----:B--2---:R-:W-:Y:S01]  /*0af0*/  STS.64 [R27], R28 ;  /* 0x0000001c1b007388 */ /* 0x004fe20000000a00 */
[----:B------:R-:W-:-:S03]  /*0b00*/  NOP ;  /* 0x0000000000007918 */ /* 0x000fc60000000000 */
[----:B------:R-:W1:Y:S01]  /*0b10*/  LDS.64 R36, [R27] ;  /* 0x000000001b247984 */ /* 0x000e620000000a00 */
[----:B------:R-:W-:Y:S06]  /*0b20*/  BAR.SYNC.DEFER_BLOCKING 0x0 ;  /* 0x0000000000007b1d */ /* 0x000fec0000010000 */
[----:B------:R-:W2:Y:S04]  /*0b30*/  LDG.E.64 R30, desc[UR16][R30.64] ;  /* 0x000000101e1e7981 */ /* 0x000ea8000c1e1b00 */
[----:B--2---:R2:W-:Y:S01]  /*0b40*/  STS.64 [R27], R30 ;  /* 0x0000001e1b007388 */ /* 0x0045e20000000a00 */
[----:B------:R-:W-:-:S03]  /*0b50*/  NOP ;  /* 0x0000000000007918 */ /* 0x000fc60000000000 */
[----:B------:R-:W-:Y:S01]  /*0b60*/  LDS.64 R32, [R27] ;  /* 0x000000001b207984 */ /* 0x000fe20000000a00 */
[----:B------:R-:W-:Y:S06]  /*0b70*/  BAR.SYNC.DEFER_BLOCKING 0x0 ;  /* 0x0000000000007b1d */ /* 0x000fec0000010000 */
[----:B------:R-:W3:Y:S01]  /*0b80*/  LDG.E.64 R34, desc[UR16][R34.64] ;  /* 0x0000001022227981 */ /* 0x000ee2000c1e1b00 */
[C-C-:B-1----:R-:W-:Y:S01]  /*0b90*/  SHF.R.U64 R43, R36.reuse, 0x10, R37.reuse ;  /* 0x00000010242b7819 */ /* 0x142fe20000001225 */
[----:B0-----:R-:W-:Y:S01]  /*0ba0*/  UISETP.GE.AND UP0, UPT, UR4, 0x1, UPT ;  /* 0x000000010400788c */ /* 0x001fe2000bf06270 */
[----:B------:R-:W-:Y:S01]  /*0bb0*/  SHF.L.U32 R29, R36, 0x10, RZ ;  /* 0x00000010241d7819 */ /* 0x000fe200000006ff */
[----:B------:R-:W-:Y:S01]  /*0bc0*/  IMAD.U32 R28, R37, 0x10000, RZ ;  /* 0x00010000251c7824 */ /* 0x000fe200078e00ff */
[----:B------:R-:W-:Y:S01]  /*0bd0*/  SHF.R.U32.HI R46, RZ, 0x10, R37 ;  /* 0x00000010ff2e7819 */ /* 0x000fe20000011625 */
[----:B------:R-:W-:-:S02]  /*0be0*/  IMAD.U32 R43, R43, 0x10000, RZ ;  /* 0x000100002b2b7824 */ /* 0x000fc400078e00ff */
[----:B------:R-:W-:Y:S01]  /*0bf0*/  HFMA2 R45, -RZ, RZ, 0, 0 ;  /* 0x00000000ff2d7431 */ /* 0x000fe200000001ff */
[----:B--2---:R-:W-:Y:S02]  /*0c00*/  IADD3 R30, PT, PT, R18, -0x1, RZ ;  /* 0xffffffff121e7810 */ /* 0x004fe40007ffe0ff */
[----:B------:R-:W-:Y:S02]  /*0c10*/  SHF.L.U32 R46, R46, 0x10, RZ ;  /* 0x000000102e2e7819 */ /* 0x000fe400000006ff */
[----:B------:R-:W-:Y:S02]  /*0c20*/  MOV R42, RZ ;  /* 0x000000ff002a7202 */ /* 0x000fe40000000f00 */
[----:B------:R-:W-:Y:S01]  /*0c30*/  MOV R47, RZ ;  /* 0x000000ff002f7202 */ /* 0x000fe20000000f00 */
[----:B---3--:R-:W-:Y:S01]  /*0c40*/  STS.64 [R27], R34 ;  /* 0x000000221b007388 */ /* 0x008fe20000000a00 */
[----:B------:R-:W-:-:S03]  /*0c50*/  NOP ;  /* 0x0000000000007918 */ /* 0x000fc60000000000 */
[----:B------:R-:W0:Y:S02]  /*0c60*/  LDS.64 R40, [R27] ;  /* 0x000000001b287984 */ /* 0x000e240000000a00 */
[C-C-:B0-----:R-:W-:Y:S02]  /*0c70*/  SHF.R.U64 R44, R40.reuse, 0x10, R41.reuse ;  /* 0x00000010282c7819 */ /* 0x141fe40000001229 */
[----:B------:R-:W-:Y:S01]  /*0c80*/  SHF.L.U32 R31, R40, 0x10, RZ ;  /* 0x00000010281f7819 */ /* 0x000fe200000006ff */
[----:B------:R-:W-:Y:S01]  /*0c90*/  HFMA2 R40, -RZ, RZ, 0, 0 ;  /* 0x00000000ff287431 */ /* 0x000fe200000001ff */
[----:B------:R-:W-:Y:S02]  /*0ca0*/  SHF.L.U32 R44, R44, 0x10, RZ ;  /* 0x000000102c2c7819 */ /* 0x000fe400000006ff */
[----:B------:R-:W-:Y:S01]  /*0cb0*/  SHF.R.U32.HI R49, RZ, 0x10, R41 ;  /* 0x00000010ff317819 */ /* 0x000fe20000011629 */
[----:B------:R-:W-:Y:S01]  /*0cc0*/  FFMA.FTZ R35, R31, R29, R4 ;  /* 0x0000001d1f237223 */ /* 0x000fe20000010004 */
        /* <DEDUP_REMOVED lines=12> */
[C---:B------:R-:W-:Y:S01]  /*0d90*/  IMAD.U32 R34, R32.reuse, 0x10000, RZ ;  /* 0x0001000020227824 */ /* 0x040fe200078e00ff */
[--C-:B------:R-:W-:Y:S01]  /*0da0*/  SHF.R.U64 R98, R32, 0x10, R33.reuse ;  /* 0x0000001020627819 */ /* 0x100fe20000001221 */
[----:B------:R-:W-:Y:S01]  /*0db0*/  IMAD.MOV.U32 R40, RZ, RZ, RZ ;  /* 0x000000ffff287224 */ /* 0x000fe200078e00ff */
[----:B------:R-:W-:Y:S01]  /*0dc0*/  SHF.R.U32.HI R35, RZ, 0x10, R33 ;  /* 0x00000010ff237819 */ /* 0x000fe20000011621 */
[----:B------:R-:W-:Y:S01]  /*0dd0*/  FADD.FTZ R93, R34, R3 ;  /* 0x00000003225d7221 */ /* 0x000fe20000010000 */
[----:B------:R-:W-:Y:S01]  /*0de0*/  SHF.L.U32 R36, R33, 0x10, RZ ;  /* 0x0000001021247819 */ /* 0x000fe200000006ff */
[----:B------:R-:W-:Y:S01]  /*0df0*/  IMAD.WIDE.U32 R80, R56, 0x8, R14 ;  /* 0x0000000838507825 */ /* 0x000fe200078e000e */
[----:B------:R-:W1:Y:S01]  /*0e00*/  LDC.64 R66, c[0x0][0x440] ;  /* 0x00011000ff427b82 */ /* 0x000e620000000a00 */
[----:B------:R-:W-:Y:S02]  /*0e10*/  SHF.L.U32 R79, R30, 0x7, RZ ;  /* 0x000000071e4f7819 */ /* 0x000fe400000006ff */
[----:B------:R-:W-:Y:S01]  /*0e20*/  FMUL.FTZ R99, R93, R29 ;  /* 0x0000001d5d637220 */ /* 0x000fe20000410000 */
[----:B------:R-:W-:Y:S01]  /*0e30*/  SHF.L.U32 R98, R98, 0x10, RZ ;  /* 0x0000001062627819 */ /* 0x000fe200000006ff */
[--C-:B------:R-:W-:Y:S01]  /*0e40*/  FADD.FTZ R95, R36, R3.reuse ;  /* 0x00000003245f7221 */ /* 0x100fe20000010000 */
[----:B------:R-:W-:Y:S01]  /*0e50*/  SHF.L.U32 R34, R35, 0x10, RZ ;  /* 0x0000001023227819 */ /* 0x000fe200000006ff */
[----:B------:R-:W2:Y:S01]  /*0e60*/  LDCU UR12, c[0x0][0x394] ;  /* 0x00007280ff0c77ac */ /* 0x000ea20008000800 */
[----:B------:R-:W-:Y:S01]  /*0e70*/  MOV R32, R16 ;  /* 0x0000001000207202 */ /* 0x000fe20000000f00 */
[----:B------:R-:W3:Y:S01]  /*0e80*/  LDC.64 R68, c[0x0][0x3a8] ;  /* 0x0000ea00ff447b82 */ /* 0x000ee20000000a00 */
[----:B------:R-:W-:Y:S01]  /*0e90*/  MOV R33, R19 ;  /* 0x0000001300217202 */ /* 0x000fe20000000f00 */
[--C-:B------:R-:W-:Y:S01]  /*0ea0*/  FADD.FTZ R98, R98, R3.reuse ;  /* 0x0000000362627221 */ /* 0x100fe20000010000 */
[C---:B------:R-:W-:Y:S01]  /*0eb0*/  IADD3 R76, P1, PT, R79.reuse, R58, RZ ;  /* 0x0000003a4f4c7210 */ /* 0x040fe20007f3e0ff */
[----:B------:R-:W-:Y:S01]  /*0ec0*/  FADD.FTZ R97, R34, R3 ;  /* 0x0000000322617221 */ /* 0x000fe20000010000 */
[----:B------:R-:W-:Y:S01]  /*0ed0*/  ISETP.NE.AND P0, PT, R18, 0x1, PT ;  /* 0x000000011200780c */ /* 0x000fe20003f05270 */
[----:B------:R-:W-:Y:S01]  /*0ee0*/  IMAD.WIDE.U32 R82, R56, 0x8, R32 ;  /* 0x0000000838527825 */ /* 0x000fe200078e0020 */
[----:B------:R-:W-:Y:S01]  /*0ef0*/  SHF.L.U32 R94, R30, 0x8, RZ ;  /* 0x000000081e5e7819 */ /* 0x000fe200000006ff */
[----:B------:R-:W4:Y:S01]  /*0f00*/  LDC.64 R70, c[0x0][0x3e0] ;  /* 0x0000f800ff467b82 */ /* 0x000f220000000a00 */
[----:B------:R-:W-:Y:S01]  /*0f10*/  SHF.L.U32 R96, R18, 0x8, RZ ;  /* 0x0000000812607819 */ /* 0x000fe200000006ff */
[----:B------:R-:W-:Y:S01]  /*0f20*/  IMAD.X R77, RZ, RZ, R24, P1 ;  /* 0x000000ffff4d7224 */ /* 0x000fe200008e0618 */
[----:B------:R-:W-:Y:S01]  /*0f30*/  IADD3 R78, P2, PT, R79, R62, RZ ;  /* 0x0000003e4f4e7210 */ /* 0x000fe20007f5e0ff */
[----:B------:R-:W-:Y:S01]  /*0f40*/  FMUL.FTZ R100, R95, R28 ;  /* 0x0000001c5f647220 */ /* 0x000fe20000410000 */
[----:B------:R-:W-:Y:S01]  /*0f50*/  IADD3 R92, PT, PT, R79, R56, RZ ;  /* 0x000000384f5c7210 */ /* 0x000fe20007ffe0ff */
[----:B------:R-:W-:Y:S01]  /*0f60*/  FMUL.FTZ R101, R98, R43 ;  /* 0x0000002b62657220 */ /* 0x000fe20000410000 */
[----:B------:R-:W-:Y:S01]  /*0f70*/  IADD3 R91, PT, PT, R18, -0x2, RZ ;  /* 0xfffffffe125b7810 */ /* 0x000fe20007ffe0ff */
[----:B------:R-:W0:Y:S01]  /*0f80*/  LDC.64 R72, c[0x0][0x4d0] ;  /* 0x00013400ff487b82 */ /* 0x000e220000000a00 */
[----:B------:R-:W-:Y:S01]  /*0f90*/  ISETP.EQ.AND P0, PT, R56, RZ, P0 ;  /* 0x000000ff3800720c */ /* 0x000fe20000702270 */
[----:B------:R-:W-:Y:S01]  /*0fa0*/  FMUL.FTZ R102, R97, R46 ;  /* 0x0000002e61667220 */ /* 0x000fe20000410000 */
[----:B------:R-:W-:Y:S01]  /*0fb0*/  LOP3.LUT R94, R94, 0x100, RZ, 0xc0, !PT ;  /* 0x000001005e5e7812 */ /* 0x000fe200078ec0ff */
[----:B------:R-:W0:Y:S01]  /*0fc0*/  LDCU UR13, c[0x0][0x38c] ;  /* 0x00007180ff0d77ac */ /* 0x000e220008000800 */
[----:B------:R-:W-:-:S02]  /*0fd0*/  LOP3.LUT R96, R96, 0x100, RZ, 0xc0, !PT ;  /* 0x0000010060607812 */ /* 0x000fc400078ec0ff */
[----:B------:R-:W-:Y:S01]  /*0fe0*/  IADD3.X R79, PT, PT, RZ, R25, RZ, P2, !PT ;  /* 0x00000019ff4f7210 */ /* 0x000fe200017fe4ff */
[----:B------:R-:W0:Y:S01]  /*0ff0*/  LDC.64 R74, c[0x0][0x4f0] ;  /* 0x00013c00ff4a7b82 */ /* 0x000e220000000a00 */
[----:B------:R-:W0:Y:S01]  /*1000*/  LDCU UR7, c[0x0][0x388] ;  /* 0x00007100ff0777ac */ /* 0x000e220008000800 */
[----:B------:R-:W0:Y:S01]  /*1010*/  LDCU.64 UR8, c[0x0][0x538] ;  /* 0x0000a700ff0877ac */ /* 0x000e220008000a00 */
[----:B------:R-:W0:Y:S01]  /*1020*/  LDCU.64 UR10, c[0x0][0x540] ;  /* 0x0000a800ff0a77ac */ /* 0x000e220008000a00 */
[----:B--2---:R-:W-:-:S05]  /*1030*/  UMOV UR4, URZ ;  /* 0x000000ff00047c82 */ /* 0x004fca0008000000 */
.L_x_10313:
[----:B0-----:R-:W-:-:S04]  /*1040*/  IMAD.WIDE.U32 R34, R64, UR4, RZ ;  /* 0x0000000440227c25 */ /* 0x001fc8000f8e00ff */
[----:B------:R-:W-:Y:S01]  /*1050*/  IMAD R33, R65, UR4, R35 ;  /* 0x0000000441217c24 */ /* 0x000fe2000f8e0223 */
[----:B------:R-:W-:-:S04]  /*1060*/  LEA R32, P1, R34, R80, 0x1 ;  /* 0x0000005022207211 */ /* 0x000fc800078208ff */
[----:B------:R-:W-:-:S06]  /*1070*/  LEA.HI.X R33, R34, R81, R33, 0x1, P1 ;  /* 0x0000005122217211 */ /* 0x000fcc00008f0c21 */
[----:B--2---:R-:W2:Y:S01]  /*1080*/  LDG.E.64 R32, desc[UR16][R32.64] ;  /* 0x0000001020207981 */ /* 0x004ea2000c1e1b00 */
[----:B----4-:R-:W-:Y:S01]  /*1090*/  MOV R36, R60 ;  /* 0x0000003c00247202 */ /* 0x010fe20000000f00 */
[----:B----4-:R-:W-:Y:S01]  /*10a0*/  IMAD.WIDE.U32 R34, R70, UR4, RZ ;  /* 0x0000000446227c25 */ /* 0x010fe2000f8e00ff */
[----:B------:R-:W-:-:S03]  /*10b0*/  MOV R37, R7 ;  /* 0x0000000700257202 */ /* 0x000fc60000000f00 */
[----:B------:R-:W-:Y:S01]  /*10c0*/  IMAD R35, R71, UR4, R35 ;  /* 0x0000000447237c24 */ /* 0x000fe2000f8e0223 */
[----:B------:R-:W-:Y:S01]  /*10d0*/  LEA R38, P2, R34, R82, 0x1 ;  /* 0x0000005222267211 */ /* 0x000fe200078408ff */
[----:B---3--:R-:W-:-:S03]  /*10e0*/  IMAD.WIDE.U32 R36, R68, UR4, R36 ;  /* 0x0000000444247c25 */ /* 0x008fc6000f8e0024 */
[----:B------:R-:W-:Y:S01]  /*10f0*/  LEA.HI.X R39, R34, R83, R35, 0x1, P2 ;  /* 0x0000005322277211 */ /* 0x000fe200010f0c23 */
[----:B------:R-:W-:Y:S01]  /*1100*/  IMAD R37, R69, UR4, R37 ;  /* 0x0000000445257c24 */ /* 0x000fe2000f8e0225 */
[----:B-1----:R-:W-:-:S04]  /*1110*/  LEA R50, P1, R36, R66, 0x2 ;  /* 0x0000004224327211 */ /* 0x002fc800078210ff */
[----:B------:R-:W-:-:S05]  /*1120*/  LEA.HI.X R51, R36, R67, R37, 0x2, P1 ;  /* 0x0000004324337211 */ /* 0x000fca00008f1425 */
[----:B------:R-:W3:Y:S04]  /*1130*/  LDG.E R104, desc[UR16][R50.64] ;  /* 0x0000001032687981 */ /* 0x000ee8000c1e1900 */
[----:B--2---:R0:W-:Y:S01]  /*1140*/  STS.64 [R27], R32 ;  /* 0x000000201b007388 */ /* 0x0041e20000000a00 */
[----:B------:R-:W-:-:S03]  /*1150*/  NOP ;  /* 0x0000000000007918 */ /* 0x000fc60000000000 */
[----:B------:R-:W2:Y:S01]  /*1160*/  LDG.E.64 R38, desc[UR16][R38.64] ;  /* 0x0000001026267981 */ /* 0x000ea2000c1e1b00 */
[----:B------:R-:W1:Y:S01]  /*1170*/  S2UR UR6, SR_CgaCtaId ;  /* 0x00000000000679c3 */ /* 0x000e620000008800 */
[----:B------:R-:W-:Y:S01]  /*1180*/  ISETP.NE.AND P2, PT, R56, RZ, PT ;  /* 0x000000ff3800720c */ /* 0x000fe20003f45270 */
[----:B------:R-:W-:Y:S01]  /*1190*/  UMOV UR5, 0x400 ;  /* 0x0000040000057882 */ /* 0x000fe20000000000 */
[----:B------:R-:W4:Y:S01]  /*11a0*/  LDS.64 R34, [R27] ;  /* 0x000000001b227984 */ /* 0x000f220000000a00 */
[----:B0-----:R-:W-:Y:S01]  /*11b0*/  IADD3 R32, PT, PT, R94, UR4, RZ ;  /* 0x000000045e207c10 */ /* 0x001fe2000fffe0ff */
[----:B------:R-:W-:Y:S01]  /*11c0*/  BSSY.RECONVERGENT B0, `(.L_x_10300) ;  /* 0x0000030000007945 */ /* 0x000fe20003800200 */
[----:B------:R-:W-:Y:S02]  /*11d0*/  ISETP.NE.AND P1, PT, R56, 0x1f, PT ;  /* 0x0000001f3800780c */ /* 0x000fe40003f25270 */
[----:B------:R-:W-:Y:S01]  /*11e0*/  SEL R32, R32, R21, !P2 ;  /* 0x0000001520207207 */ /* 0x000fe20005000000 */
[----:B---3--:R-:W-:-:S04]  /*11f0*/  FMUL.FTZ R84, R104, 1.4426950216293334961 ;  /* 0x3fb8aa3b68547820 */ /* 0x008fc80000410000 */
[-C--:B------:R-:W-:Y:S01]  /*1200*/  FMUL.FTZ R103, R93, R84.reuse ;  /* 0x000000545d677220 */ /* 0x080fe20000410000 */
[-C--:B------:R-:W-:Y:S01]  /*1210*/  FMUL.FTZ R50, R98, R84.reuse ;  /* 0x0000005462327220 */ /* 0x080fe20000410000 */
[----:B------:R-:W-:-:S04]  /*1220*/  FMUL.FTZ R33, R95, R84 ;  /* 0x000000545f217220 */ /* 0x000fc80000410000 */
[----:B------:R-:W0:Y:S01]  /*1230*/  MUFU.EX2 R103, R103 ;  /* 0x0000006700677308 */ /* 0x000e220000000800 */
[----:B-1----:R-:W-:-:S03]  /*1240*/  ULEA UR5, UR6, UR5, 0x18 ;  /* 0x0000000506057291 */ /* 0x002fc6000f8ec0ff */
[----:B------:R-:W1:Y:S03]  /*1250*/  MUFU.EX2 R50, R50 ;  /* 0x0000003200327308 */ /* 0x000e660000000800 */
[----:B------:R-:W-:Y:S02]  /*1260*/  LEA R86, R32, UR5, 0x2 ;  /* 0x0000000520567c11 */ /* 0x000fe4000f8e10ff */
[C---:B----4-:R-:W-:Y:S01]  /*1270*/  PRMT R108, R34.reuse, 0x7632, R108 ;  /* 0x00007632226c7816 */ /* 0x050fe2000000006c */
[C---:B------:R-:W-:Y:S01]  /*1280*/  IMAD.U32 R105, R35.reuse, 0x10000, RZ ;  /* 0x0001000023697824 */ /* 0x040fe200078e00ff */
[----:B------:R-:W-:Y:S02]  /*1290*/  PRMT R107, R35, 0x7632, R107 ;  /* 0x00007632236b7816 */ /* 0x000fe4000000006b */
[----:B------:R3:W4:Y:S01]  /*12a0*/  MUFU.EX2 R35, R33 ;  /* 0x0000002100237308 */ /* 0x0007220000000800 */
[----:B------:R-:W-:Y:S01]  /*12b0*/  SHF.L.U32 R106, R34, 0x10, RZ ;  /* 0x00000010226a7819 */ /* 0x000fe200000006ff */
[----:B------:R-:W-:Y:S01]  /*12c0*/  FMUL.FTZ R34, R100, R105 ;  /* 0x0000006964227220 */ /* 0x000fe20000410000 */
[----:B------:R-:W-:-:S02]  /*12d0*/  SHF.L.U32 R108, R108, 0x10, RZ ;  /* 0x000000106c6c7819 */ /* 0x000fc400000006ff */
[----:B------:R-:W-:Y:S01]  /*12e0*/  SHF.L.U32 R107, R107, 0x10, RZ ;  /* 0x000000106b6b7819 */ /* 0x000fe200000006ff */
[----:B------:R-:W-:Y:S02]  /*12f0*/  FMUL.FTZ R116, R99, R106 ;  /* 0x0000006a63747220 */ /* 0x000fe40000410000 */
[----:B------:R-:W-:Y:S01]  /*1300*/  FMUL.FTZ R51, R101, R108 ;  /* 0x0000006c65337220 */ /* 0x000fe20000410000 */
[----:B--2---:R2:W-:Y:S01]  /*1310*/  STS.64 [R27+0x100], R38 ;  /* 0x000100261b007388 */ /* 0x0045e20000000a00 */
[----:B------:R-:W-:-:S03]  /*1320*/  NOP ;  /* 0x0000000000007918 */ /* 0x000fc60000000000 */
[----:B------:R-:W5:Y:S04]  /*1330*/  LDS.64 R36, [R27+0x100] ;  /* 0x000100001b247984 */ /* 0x000f680000000a00 */
[----:B0-----:R0:W-:Y:S01]  /*1340*/  STS [R86+0x838], R103 ;  /* 0x0008386756007388 */ /* 0x0011e20000000800 */
[----:B--2---:R-:W-:-:S06]  /*1350*/  FMUL.FTZ R39, R97, R84 ;  /* 0x0000005461277220 */ /* 0x004fcc0000410000 */
[----:B------:R-:W2:Y:S01]  /*1360*/  MUFU.EX2 R39, R39 ;  /* 0x0000002700277308 */ /* 0x000ea20000000800 */
[C---:B-----5:R-:W-:Y:S02]  /*1370*/  PRMT R32, R36.reuse, 0x7632, R32 ;  /* 0x0000763224207816 */ /* 0x060fe40000000020 */
[C---:B------:R-:W-:Y:S02]  /*1380*/  PRMT R38, R37.reuse, 0x7632, R38 ;  /* 0x0000763225267816 */ /* 0x040fe40000000026 */
[----:B------:R-:W-:Y:S02]  /*1390*/  SHF.L.U32 R36, R36, 0x10, RZ ;  /* 0x0000001024247819 */ /* 0x000fe400000006ff */
[----:B------:R-:W-:Y:S01]  /*13a0*/  SHF.L.U32 R112, R37, 0x10, RZ ;  /* 0x0000001025707819 */ /* 0x000fe200000006ff */
[----:B------:R-:W-:Y:S01]  /*13b0*/  IMAD.U32 R110, R38, 0x10000, RZ ;  /* 0x00010000266e7824 */ /* 0x000fe200078e00ff */
[----:B---3--:R-:W-:Y:S01]  /*13c0*/  SHF.L.U32 R33, R32, 0x10, RZ ;  /* 0x0000001020217819 */ /* 0x008fe200000006ff */
        /* <DEDUP_REMOVED lines=10> */
[----:B------:R-:W-:-:S04]  /*1470*/  IADD3 R32, PT, PT, R96, UR4, RZ ;  /* 0x0000000460207c10 */ /* 0x000fc8000fffe0ff */
[----:B------:R-:W-:-:S05]  /*1480*/  LEA R32, R32, UR5, 0x2 ;  /* 0x0000000520207c11 */ /* 0x000fca000f8e10ff */
[----:B------:R2:W3:Y:S01]  /*1490*/  LDS R36, [R32+0x838] ;  /* 0x0008380020247984 */ /* 0x0004e20000000800 */
[----:B------:R-:W-:Y:S05]  /*14a0*/  BRA `(.L_x_10302) ;  /* 0x0000000000047947 */ /* 0x000fea0003800000 */
.L_x_10301:
[----:B------:R0:W1:Y:S02]  /*14b0*/  LDS R36, [R22+0x103c] ;  /* 0x00103c0016247984 */ /* 0x0000640000000800 */
.L_x_10302:
[----:B------:R-:W-:Y:S05]  /*14c0*/  BSYNC.RECONVERGENT B0 ;  /* 0x0000000000007941 */ /* 0x000fea0003800200 */
.L_x_10300:
        /* <DEDUP_REMOVED lines=8> */
[----:B------:R-:W-:Y:S01]  /*1550*/  ISETP.NE.AND P3, PT, R20, 0x1f, PT ;  /* 0x0000001f1400780c */ /* 0x000fe20003f65270 */
[C---:B------:R-:W-:Y:S01]  /*1560*/  FMUL.FTZ R109, R35.reuse, R86 ;  /* 0x00000056236d7220 */ /* 0x040fe20000410000 */
[C---:B------:R-:W-:Y:S01]  /*1570*/  FFMA.FTZ R84, R35.reuse, R84, R34 ;  /* 0x0000005423547223 */ /* 0x040fe20000010022 */
[----:B------:R-:W-:Y:S01]  /*1580*/  FFMA.FTZ R86, R35, R85, R118 ;  /* 0x0000005523567223 */ /* 0x000fe20000010076 */
[----:B------:R-:W-:Y:S01]  /*1590*/  ISETP.GE.AND P1, PT, R26, 0x1, PT ;  /* 0x000000011a00780c */ /* 0x000fe20003f26270 */
[C---:B------:R-:W-:Y:S01]  /*15a0*/  FMUL.FTZ R109, R50.reuse, R109 ;  /* 0x0000006d326d7220 */ /* 0x040fe20000410000 */
[----:B------:R-:W-:Y:S01]  /*15b0*/  FFMA.FTZ R85, R39, R84, R38 ;  /* 0x0000005427557223 */ /* 0x000fe20000010026 */
[----:B------:R-:W-:Y:S01]  /*15c0*/  FFMA.FTZ R87, R50, R86, R111 ;  /* 0x0000005632577223 */ /* 0x000fe2000001006f */
[----:B--2---:R-:W-:Y:S01]  /*15d0*/  FMUL.FTZ R32, R103, R50 ;  /* 0x0000003267207220 */ /* 0x004fe20000410000 */
[----:B------:R-:W-:Y:S01]  /*15e0*/  ISETP.GT.U32.AND P4, PT, R20, 0x17, PT ;  /* 0x000000171400780c */ /* 0x000fe20003f84070 */
[----:B------:R-:W1:Y:S01]  /*15f0*/  SHFL.DOWN PT, R120, R109, 0x1, 0x1f ;  /* 0x08201f006d787f89 */ /* 0x000e6200000e0000 */
[----:B------:R-:W-:Y:S01]  /*1600*/  ULEA UR6, UR4, UR5, 0x3 ;  /* 0x0000000504067291 */ /* 0x000fe2000f8e18ff */
[----:B------:R-:W-:Y:S01]  /*1610*/  FMUL.FTZ R32, R35, R32 ;  /* 0x0000002023207220 */ /* 0x000fe20000410000 */
[----:B------:R-:W-:Y:S01]  /*1620*/  MOV R114, R87 ;  /* 0x0000005700727202 */ /* 0x000fe20000000f00 */
[----:B------:R-:W2:Y:S01]  /*1630*/  SHFL.UP PT, R86, R85, 0x1, RZ ;  /* 0x0420000055567989 */ /* 0x000ea200000e00ff */
[----:B------:R-:W-:Y:S01]  /*1640*/  IADD3 R119, PT, PT, -R92, UR7, RZ ;  /* 0x000000075c777c10 */ /* 0x000fe2000fffe1ff */
[----:B------:R-:W-:Y:S01]  /*1650*/  FMUL.FTZ R84, R39, R32 ;  /* 0x0000002027547220 */ /* 0x000fe20000410000 */
[----:B------:R-:W-:Y:S01]  /*1660*/  BSSY.RECONVERGENT B0, `(.L_x_10303) ;  /* 0x0000080000007945 */ /* 0x000fe20003800200 */
[----:B------:R-:W3:Y:S01]  /*1670*/  SHFL.DOWN PT, R113, R87, 0x1, 0x1f ;  /* 0x08201f0057717f89 */ /* 0x000ee200000e0000 */
[----:B------:R-:W-:-:S03]  /*1680*/  ISETP.GE.AND P5, PT, R119, 0x1, PT ;  /* 0x000000017700780c */ /* 0x000fc60003fa6270 */
[----:B------:R-:W5:Y:S01]  /*1690*/  SHFL.UP PT, R33, R84, 0x1, RZ ;  /* 0x0420000054217989 */ /* 0x000f6200000e00ff */
[----:B-1----:R-:W-:Y:S01]  /*16a0*/  @P3 FMUL.FTZ R32, R120, R109 ;  /* 0x0000006d78203220 */ /* 0x002fe20000410000 */
[----:B--2---:R-:W-:Y:S01]  /*16b0*/  FFMA.FTZ R86, R84, R86, R85 ;  /* 0x0000005654567223 */ /* 0x004fe20000010055 */
[----:B---3--:R-:W-:-:S03]  /*16c0*/  @P3 FFMA.FTZ R114, R109, R113, R114 ;  /* 0x000000716d723223 */ /* 0x008fc60000010072 */
[----:B------:R-:W-:Y:S02]  /*16d0*/  @P3 MOV R109, R32 ;  /* 0x00000020006d3202 */ /* 0x000fe40000000f00 */
[----:B------:R-:W-:Y:S01]  /*16e0*/  FSEL R85, R85, R86, !P1 ;  /* 0x0000005655557208 */ /* 0x000fe20004800000 */
[----:B-----5:R-:W-:Y:S01]  /*16f0*/  @P1 FMUL.FTZ R84, R84, R33 ;  /* 0x0000002154541220 */ /* 0x020fe20000410000 */
[----:B------:R-:W1:Y:S01]  /*1700*/  SHFL.DOWN PT, R87, R114, 0x2, 0x1f ;  /* 0x08401f0072577f89 */ /* 0x000e6200000e0000 */
[----:B------:R-:W-:Y:S02]  /*1710*/  ISETP.GT.U32.AND P3, PT, R20, 0x1d, PT ;  /* 0x0000001d1400780c */ /* 0x000fe40003f64070 */
[----:B------:R-:W-:Y:S01]  /*1720*/  ISETP.GE.AND P1, PT, R26, 0x2, PT ;  /* 0x000000021a00780c */ /* 0x000fe20003f26270 */
[----:B------:R-:W2:Y:S04]  /*1730*/  SHFL.DOWN PT, R86, R109, 0x2, 0x1f ;  /* 0x08401f006d567f89 */ /* 0x000ea800000e0000 */
[----:B------:R-:W3:Y:S04]  /*1740*/  SHFL.UP PT, R32, R85, 0x2, RZ ;  /* 0x0440000055207989 */ /* 0x000ee800000e00ff */
[----:B------:R-:W5:Y:S02]  /*1750*/  SHFL.UP PT, R33, R84, 0x2, RZ ;  /* 0x0440000054217989 */ /* 0x000f6400000e00ff */
[C---:B-1----:R-:W-:Y:S01]  /*1760*/  @!P3 FFMA.FTZ R114, R109.reuse, R87, R114 ;  /* 0x000000576d72b223 */ /* 0x042fe20000010072 */
[----:B--2---:R-:W-:-:S04]  /*1770*/  @!P3 FMUL.FTZ R86, R109, R86 ;  /* 0x000000566d56b220 */ /* 0x004fc80000410000 */
[----:B------:R-:W1:Y:S01]  /*1780*/  SHFL.DOWN PT, R113, R114, 0x4, 0x1f ;  /* 0x08801f0072717f89 */ /* 0x000e6200000e0000 */
[----:B---3--:R-:W-:Y:S01]  /*1790*/  FFMA.FTZ R32, R84, R32, R85 ;  /* 0x0000002054207223 */ /* 0x008fe20000010055 */
[----:B------:R-:W-:Y:S01]  /*17a0*/  @!P3 IMAD.MOV.U32 R109, RZ, RZ, R86 ;  /* 0x000000ffff6db224 */ /* 0x000fe200078e0056 */
[----:B------:R-:W-:Y:S01]  /*17b0*/  ISETP.GT.U32.AND P3, PT, R20, 0x1b, PT ;  /* 0x0000001b1400780c */ /* 0x000fe20003f64070 */
[----:B-----5:R-:W-:Y:S02]  /*17c0*/  @P1 FMUL.FTZ R84, R84, R33 ;  /* 0x0000002154541220 */ /* 0x020fe40000410000 */
[----:B------:R-:W-:Y:S01]  /*17d0*/  FSEL R87, R85, R32, !P1 ;  /* 0x0000002055577208 */ /* 0x000fe20004800000 */
[----:B------:R-:W2:Y:S01]  /*17e0*/  SHFL.DOWN PT, R86, R109, 0x4, 0x1f ;  /* 0x08801f006d567f89 */ /* 0x000ea200000e0000 */
[----:B------:R-:W-:-:S03]  /*17f0*/  ISETP.GE.AND P1, PT, R26, 0x4, PT ;  /* 0x000000041a00780c */ /* 0x000fc60003f26270 */
[----:B------:R-:W3:Y:S04]  /*1800*/  SHFL.UP PT, R32, R87, 0x4, RZ ;  /* 0x0480000057207989 */ /* 0x000ee800000e00ff */
[----:B------:R-:W5:Y:S01]  /*1810*/  SHFL.UP PT, R33, R84, 0x4, RZ ;  /* 0x0480000054217989 */ /* 0x000f6200000e00ff */
[----:B-1----:R-:W-:-:S05]  /*1820*/  @!P3 FFMA.FTZ R114, R109, R113, R114 ;  /* 0x000000716d72b223 */ /* 0x002fca0000010072 */
[----:B------:R-:W1:Y:S01]  /*1830*/  SHFL.DOWN PT, R115, R114, 0x8, 0x1f ;  /* 0x09001f0072737f89 */ /* 0x000e6200000e0000 */
[----:B--2---:R-:W-:Y:S01]  /*1840*/  @!P3 FMUL.FTZ R85, R109, R86 ;  /* 0x000000566d55b220 */ /* 0x004fe20000410000 */
[----:B------:R-:W-:Y:S02]  /*1850*/  HFMA2 R86, -RZ, RZ, 1.875, 0 ;  /* 0x3f800000ff567431 */ /* 0x000fe400000001ff */
[----:B---3--:R-:W-:Y:S02]  /*1860*/  FFMA.FTZ R32, R84, R32, R87 ;  /* 0x0000002054207223 */ /* 0x008fe40000010057 */
[----:B------:R-:W-:Y:S02]  /*1870*/  @!P3 MOV R109, R85 ;  /* 0x00000055006db202 */ /* 0x000fe40000000f00 */
[----:B------:R-:W-:Y:S01]  /*1880*/  ISETP.GE.AND P3, PT, R26, 0x8, PT ;  /* 0x000000081a00780c */ /* 0x000fe20003f66270 */
[----:B-----5:R-:W-:Y:S01]  /*1890*/  @P1 FMUL.FTZ R84, R84, R33 ;  /* 0x0000002154541220 */ /* 0x020fe20000410000 */
[----:B------:R-:W-:Y:S01]  /*18a0*/  FSEL R85, R87, R32, !P1 ;  /* 0x0000002057557208 */ /* 0x000fe20004800000 */
[----:B------:R-:W2:Y:S01]  /*18b0*/  SHFL.DOWN PT, R120, R109, 0x8, 0x1f ;  /* 0x09001f006d787f89 */ /* 0x000ea200000e0000 */
[----:B------:R-:W-:-:S02]  /*18c0*/  ISETP.GE.AND P1, PT, R18, UR12, PT ;  /* 0x0000000c12007c0c */ /* 0x000fc4000bf26270 */
        /* <DEDUP_REMOVED lines=10> */
[----:B------:R-:W-:Y:S02]  /*1970*/  @!P4 MOV R109, R113 ;  /* 0x00000071006dc202 */ /* 0x000fe40000000f00 */
[----:B------:R-:W-:Y:S01]  /*1980*/  ISETP.GE.AND P4, PT, R119, 0x61, PT ;  /* 0x000000617700780c */ /* 0x000fe20003f86270 */
[----:B-----5:R-:W-:Y:S01]  /*1990*/  @P3 FMUL.FTZ R84, R84, R33 ;  /* 0x0000002154543220 */ /* 0x020fe20000410000 */
[----:B------:R-:W-:Y:S01]  /*19a0*/  FSEL R85, R85, R32, !P3 ;  /* 0x0000002055557208 */ /* 0x000fe20005800000 */
[----:B------:R-:W2:Y:S01]  /*19b0*/  SHFL.DOWN PT, R120, R109, 0x10, 0x1f ;  /* 0x0a001f006d787f89 */ /* 0x000ea200000e0000 */
[----:B------:R-:W-:-:S03]  /*19c0*/  ISETP.GT.U32.AND P3, PT, R20, 0xf, PT ;  /* 0x0000000f1400780c */ /* 0x000fc60003f64070 */
[----:B------:R-:W3:Y:S04]  /*19d0*/  SHFL.UP PT, R32, R85, 0x10, RZ ;  /* 0x0600000055207989 */ /* 0x000ee800000e00ff */
[----:B------:R-:W5:Y:S06]  /*19e0*/  SHFL.UP PT, R33, R84, 0x10, RZ ;  /* 0x0600000054217989 */ /* 0x000f6c00000e00ff */
[C---:B-1----:R-:W-:Y:S01]  /*19f0*/  @!P3 FFMA.FTZ R114, R109.reuse, R115, R114 ;  /* 0x000000736d72b223 */ /* 0x042fe20000010072 */
[----:B--2---:R-:W-:-:S04]  /*1a00*/  @!P3 FMUL.FTZ R113, R109, R120 ;  /* 0x000000786d71b220 */ /* 0x004fc80000410000 */
[----:B------:R-:W-:Y:S01]  /*1a10*/  SHFL.IDX PT, R120, R114, RZ, 0x1f ;  /* 0x00001fff72787589 */ /* 0x000fe200000e0000 */
[C---:B---3--:R-:W-:Y:S01]  /*1a20*/  FFMA.FTZ R32, R84.reuse, R32, R85 ;  /* 0x0000002054207223 */ /* 0x048fe20000010055 */
[----:B------:R-:W-:Y:S02]  /*1a30*/  @!P3 MOV R109, R113 ;  /* 0x00000071006db202 */ /* 0x000fe40000000f00 */
[----:B------:R-:W-:Y:S01]  /*1a40*/  ISETP.GE.AND P3, PT, R119, 0x41, PT ;  /* 0x000000417700780c */ /* 0x000fe20003f66270 */
[----:B-----5:R-:W-:Y:S01]  /*1a50*/  @P1 FMUL.FTZ R84, R84, R33 ;  /* 0x0000002154541220 */ /* 0x020fe20000410000 */
[----:B------:R-:W-:Y:S01]  /*1a60*/  FSEL R117, R85, R32, !P1 ;  /* 0x0000002055757208 */ /* 0x000fe20004800000 */
[----:B------:R-:W-:Y:S01]  /*1a70*/  SHFL.DOWN PT, R33, R114, 0x1, 0x1f ;  /* 0x08201f0072217f89 */ /* 0x000fe200000e0000 */
[----:B------:R-:W-:-:S03]  /*1a80*/  ISETP.NE.AND P1, PT, R56, 0x1f, PT ;  /* 0x0000001f3800780c */ /* 0x000fc60003f25270 */
[----:B------:R-:W-:Y:S04]  /*1a90*/  SHFL.IDX PT, R85, R87, RZ, 0x1f ;  /* 0x00001fff57557589 */ /* 0x000fe800000e0000 */
[----:B------:R-:W1:Y:S04]  /*1aa0*/  SHFL.DOWN PT, R32, R109, 0x1, 0x1f ;  /* 0x08201f006d207f89 */ /* 0x000e6800000e0000 */
[----:B------:R-:W-:Y:S04]  /*1ab0*/  SHFL.UP PT, R84, R84, 0x1, RZ ;  /* 0x0420000054547989 */ /* 0x000fe800000e00ff */
[----:B------:R-:W-:Y:S04]  /*1ac0*/  SHFL.UP PT, R117, R117, 0x1, RZ ;  /* 0x0420000075757989 */ /* 0x000fe800000e00ff */
[----:B------:R2:W3:Y:S01]  /*1ad0*/  SHFL.IDX PT, R113, R109, RZ, 0x1f ;  /* 0x00001fff6d717589 */ /* 0x0004e200000e0000 */
[----:B-1----:R-:W-:Y:S01]  /*1ae0*/  @P1 FFMA.FTZ R85, R32, R85, R33 ;  /* 0x0000005520551223 */ /* 0x002fe20000010021 */
[----:B------:R-:W-:-:S04]  /*1af0*/  IMAD.WIDE.U32 R32, R72, UR4, R76 ;  /* 0x0000000448207c25 */ /* 0x000fc8000f8e004c */
[----:B------:R-:W-:Y:S01]  /*1b00*/  FFMA.FTZ R110, R85, R36, R110 ;  /* 0x00000024556e7223 */ /* 0x000fe2000001006e */
[----:B------:R-:W-:-:S03]  /*1b10*/  IMAD R33, R73, UR4, R33 ;  /* 0x0000000449217c24 */ /* 0x000fc6000f8e0221 */
[----:B------:R-:W-:-:S04]  /*1b20*/  FFMA.FTZ R112, R39, R110, R112 ;  /* 0x0000006e27707223 */ /* 0x000fc80000010070 */
[----:B--2---:R-:W-:Y:S01]  /*1b30*/  FFMA.FTZ R109, R35, R112, R118 ;  /* 0x00000070236d7223 */ /* 0x004fe20000010076 */
[C---:B---3--:R-:W-:Y:S01]  /*1b40*/  FFMA.FTZ R87, R113.reuse, R87, R120 ;  /* 0x0000005771577223 */ /* 0x048fe20000010078 */
[----:B------:R-:W-:Y:S02]  /*1b50*/  FMUL.FTZ R86, R113, R86 ;  /* 0x0000005671567220 */ /* 0x000fe40000410000 */
[-C--:B------:R-:W-:Y:S01]  /*1b60*/  FFMA.FTZ R111, R50, R109.reuse, R111 ;  /* 0x0000006d326f7223 */ /* 0x080fe2000001006f */
[----:B------:R-:W-:Y:S01]  /*1b70*/  FMUL.FTZ R120, R98, R109 ;  /* 0x0000006d62787220 */ /* 0x000fe20000410000 */
[----:B----4-:R1:W2:Y:S02]  /*1b80*/  SHFL.IDX PT, R115, R37, RZ, 0x1f ;  /* 0x00001fff25737589 */ /* 0x0102a400000e0000 */
[----:B-1----:R-:W-:-:S04]  /*1b90*/  IMAD.WIDE.U32 R36, R74, UR4, R78 ;  /* 0x000000044a247c25 */ /* 0x002fc8000f8e004e */
[----:B------:R-:W-:Y:S02]  /*1ba0*/  IMAD R37, R75, UR4, R37 ;  /* 0x000000044b257c24 */ /* 0x000fe4000f8e0225 */
[----:B--2---:R-:W-:Y:S01]  /*1bb0*/  @P2 FFMA.FTZ R115, R84, R115, R117 ;  /* 0x0000007354732223 */ /* 0x004fe20000010075 */
[C---:B------:R-:W-:Y:S02]  /*1bc0*/  LEA R84, P1, R32.reuse, UR8, 0x2 ;  /* 0x0000000820547c11 */ /* 0x040fe4000f8210ff */
[----:B------:R-:W-:Y:S01]  /*1bd0*/  ISETP.GE.AND P2, PT, R119, 0x21, PT ;  /* 0x000000217700780c */ /* 0x000fe20003f46270 */
[----:B------:R-:W-:Y:S01]  /*1be0*/  FFMA.FTZ R114, R103, R115, R116 ;  /* 0x0000007367727223 */ /* 0x000fe20000010074 */
[----:B------:R-:W-:Y:S01]  /*1bf0*/  LEA.HI.X R85, R32, UR9, R33, 0x2, P1 ;  /* 0x0000000920557c11 */ /* 0x000fe200088f1421 */
[----:B------:R-:W-:Y:S01]  /*1c00*/  FMUL.FTZ R32, R93, R111 ;  /* 0x0000006f5d207220 */ /* 0x000fe20000410000 */
[----:B------:R-:W-:Y:S01]  /*1c10*/  ISETP.NE.AND P1, PT, R56, RZ, PT ;  /* 0x000000ff3800720c */ /* 0x000fe20003f25270 */
[----:B------:R-:W-:Y:S01]  /*1c20*/  FFMA.FTZ R115, R50, R114, R51 ;  /* 0x0000007232737223 */ /* 0x000fe20000010033 */
[----:B------:R-:W-:Y:S01]  /*1c30*/  FADD.FTZ R103, -R116, R114 ;  /* 0x0000007274677221 */ /* 0x000fe20000010100 */
[----:B------:R-:W-:Y:S01]  /*1c40*/  FMUL.FTZ R119, R97, R110 ;  /* 0x0000006e61777220 */ /* 0x000fe20000410000 */
[----:B------:R-:W-:Y:S01]  /*1c50*/  FMUL.FTZ R33, R43, R120 ;  /* 0x000000782b217220 */ /* 0x000fe20000410000 */
[----:B------:R-:W-:Y:S01]  /*1c60*/  FFMA.FTZ R116, R35, R115, R34 ;  /* 0x0000007323747223 */ /* 0x000fe20000010022 */
[----:B------:R-:W-:Y:S01]  /*1c70*/  FADD.FTZ R113, -R51, R115 ;  /* 0x0000007333717221 */ /* 0x000fe20000010100 */
[----:B------:R-:W-:Y:S01]  /*1c80*/  FMUL.FTZ R51, R95, R112 ;  /* 0x000000705f337220 */ /* 0x000fe20000410000 */
[-C--:B------:R-:W-:Y:S01]  /*1c90*/  FFMA.FTZ R118, R103, R32.reuse, RZ ;  /* 0x0000002067767223 */ /* 0x080fe200000100ff */
[----:B------:R-:W-:Y:S01]  /*1ca0*/  FADD.FTZ R117, -R34, R116 ;  /* 0x0000007422757221 */ /* 0x000fe20000010100 */
[----:B------:R-:W-:Y:S01]  /*1cb0*/  FMUL.FTZ R35, R46, R119 ;  /* 0x000000772e237220 */ /* 0x000fe20000410000 */
[-C--:B------:R-:W-:Y:S01]  /*1cc0*/  FMUL.FTZ R34, R28, R51.reuse ;  /* 0x000000331c227220 */ /* 0x080fe20000410000 */
[----:B------:R-:W-:Y:S01]  /*1cd0*/  FMUL.FTZ R32, R29, R32 ;  /* 0x000000201d207220 */ /* 0x000fe20000410000 */
[----:B------:R1:W-:Y:S01]  /*1ce0*/  @!P1 STS.64 [UR6+0x10b8], R86 ;  /* 0x0010b856ff009988 */ /* 0x0003e20008000a06 */
[----:B------:R-:W-:Y:S01]  /*1cf0*/  FFMA.FTZ R118, R113, R120, R118 ;  /* 0x0000007871767223 */ /* 0x000fe20000010076 */
[C---:B------:R-:W-:Y:S01]  /*1d00*/  LEA R50, P6, R36.reuse, UR10, 0x2 ;  /* 0x0000000a24327c11 */ /* 0x040fe2000f8c10ff */
[----:B------:R-:W-:Y:S01]  /*1d10*/  FFMA.FTZ R39, R39, R116, R38 ;  /* 0x0000007427277223 */ /* 0x000fe20000010026 */
[----:B------:R1:W-:Y:S01]  /*1d20*/  STS.128 [R17+0x200], R32 ;  /* 0x0002002011007388 */ /* 0x0003e20000000c00 */
[----:B------:R-:W-:Y:S01]  /*1d30*/  FFMA.FTZ R121, R117, R51, R118 ;  /* 0x0000003375797223 */ /* 0x000fe20000010076 */
[----:B------:R-:W-:Y:S01]  /*1d40*/  LEA.HI.X R51, R36, UR11, R37, 0x2, P6 ;  /* 0x0000000b24337c11 */ /* 0x000fe2000b0f1425 */
[----:B------:R-:W-:Y:S01]  /*1d50*/  FADD.FTZ R118, -R38, R39 ;  /* 0x0000002726767221 */ /* 0x000fe20000010100 */
[----:B------:R-:W-:Y:S01]  /*1d60*/  BAR.SYNC.DEFER_BLOCKING 0x0 ;  /* 0x0000000000007b1d */ /* 0x000fe20000010000 */
[----:B------:R-:W-:Y:S01]  /*1d70*/  FMUL.FTZ R36, R31, R114 ;  /* 0x000000721f247220 */ /* 0x000fe20000410000 */
[----:B------:R-:W-:Y:S01]  /*1d80*/  FMUL.FTZ R37, R44, R115 ;  /* 0x000000732c257220 */ /* 0x000fe20000410000 */
[----:B------:R-:W-:Y:S01]  /*1d90*/  FMUL.FTZ R38, R41, R116 ;  /* 0x0000007429267220 */ /* 0x000fe20000410000 */
[----:B------:R-:W-:Y:S01]  /*1da0*/  FMUL.FTZ R39, R49, R39 ;  /* 0x0000002731277220 */ /* 0x000fe20000410000 */
[----:B------:R-:W-:Y:S01]  /*1db0*/  FFMA.FTZ R123, R118, R119, R121 ;  /* 0x00000077767b7223 */ /* 0x000fe20000010079 */
        /* <DEDUP_REMOVED lines=10> */
.L_x_10304:
[----:B------:R-:W-:Y:S05]  /*1e60*/  BSYNC.RECONVERGENT B0 ;  /* 0x0000000000007941 */ /* 0x000fea0003800200 */
.L_x_10303:
[----:B-12---:R1:W2:Y:S01]  /*1e70*/  LDS R33, [R23+0x280] ;  /* 0x0002800017217984 */ /* 0x0062a20000000800 */
[----:B------:R-:W-:Y:S04]  /*1e80*/  BSSY.RECONVERGENT B0, `(.L_x_10305) ;  /* 0x0000004000007945 */ /* 0x000fe80003800200 */
[----:B------:R-:W-:Y:S05]  /*1e90*/  @!P2 BRA `(.L_x_10306) ;  /* 0x000000000008a947 */ /* 0x000fea0003800000 */
[----:B---3--:R3:W-:Y:S04]  /*1ea0*/  REDG.E.ADD.F32.FTZ.RN.STRONG.GPU desc[UR16][R84.64+0x80], R119 ;  /* 0x00008077540079a6 */ /* 0x0087e8000c12f310 */
[----:B--2---:R3:W-:Y:S02]  /*1eb0*/  REDG.E.ADD.F32.FTZ.RN.STRONG.GPU desc[UR16][R50.64+0x80], R33 ;  /* 0x00008021320079a6 */ /* 0x0047e4000c12f310 */
.L_x_10306:
[----:B------:R-:W-:Y:S05]  /*1ec0*/  BSYNC.RECONVERGENT B0 ;  /* 0x0000000000007941 */ /* 0x000fea0003800200 */
.L_x_10305:
[----:B--23--:R2:W3:Y:S01]  /*1ed0*/  LDS R33, [R23+0x300] ;  /* 0x0003000017217984 */ /* 0x00c4e20000000800 */
[----:B------:R-:W-:Y:S04]  /*1ee0*/  BSSY.RECONVERGENT B0, `(.L_x_10307) ;  /* 0x0000004000007945 */ /* 0x000fe80003800200 */
[----:B------:R-:W-:Y:S05]  /*1ef0*/  @!P3 BRA `(.L_x_10308) ;  /* 0x000000000008b947 */ /* 0x000fea0003800000 */
[----:B----4-:R4:W-:Y:S04]  /*1f00*/  REDG.E.ADD.F32.FTZ.RN.STRONG.GPU desc[UR16][R84.64+0x100], R121 ;  /* 0x00010079540079a6 */ /* 0x0109e8000c12f310 */
[----:B---3--:R4:W-:Y:S02]  /*1f10*/  REDG.E.ADD.F32.FTZ.RN.STRONG.GPU desc[UR16][R50.64+0x100], R33 ;  /* 0x00010021320079a6 */ /* 0x0089e4000c12f310 */
.L_x_10308:
[----:B------:R-:W-:Y:S05]  /*1f20*/  BSYNC.RECONVERGENT B0 ;  /* 0x0000000000007941 */ /* 0x000fea0003800200 */
.L_x_10307:
[----:B---34-:R3:W4:Y:S01]  /*1f30*/  LDS R33, [R23+0x380] ;  /* 0x0003800017217984 */ /* 0x0187220000000800 */
[----:B------:R-:W-:Y:S04]  /*1f40*/  BSSY.RECONVERGENT B0, `(.L_x_10309) ;  /* 0x0000004000007945 */ /* 0x000fe80003800200 */
[----:B------:R-:W-:Y:S05]  /*1f50*/  @!P4 BRA `(.L_x_10310) ;  /* 0x000000000008c947 */ /* 0x000fea0003800000 */
[----:B0-----:R0:W-:Y:S04]  /*1f60*/  REDG.E.ADD.F32.FTZ.RN.STRONG.GPU desc[UR16][R84.64+0x180], R87 ;  /* 0x00018057540079a6 */ /* 0x0011e8000c12f310 */
[----:B----4-:R0:W-:Y:S02]  /*1f70*/  REDG.E.ADD.F32.FTZ.RN.STRONG.GPU desc[UR16][R50.64+0x180], R33 ;  /* 0x00018021320079a6 */ /* 0x0101e4000c12f310 */
.L_x_10310:
[----:B------:R-:W-:Y:S05]  /*1f80*/  BSYNC.RECONVERGENT B0 ;  /* 0x0000000000007941 */ /* 0x000fea0003800200 */
.L_x_10309:
[----:B------:R-:W5:Y:S01]  /*1f90*/  SHFL.DOWN P2, R32, R123, 0x1, 0x1f ;  /* 0x08201f007b207f89 */ /* 0x000f620000040000 */
[----:B------:R-:W-:Y:S01]  /*1fa0*/  ISETP.NE.AND P3, PT, R26, RZ, PT ;  /* 0x000000ff1a00720c */ /* 0x000fe20003f65270 */
[----:B------:R-:W-:Y:S01]  /*1fb0*/  FMUL.FTZ R105, R105, R112 ;  /* 0x0000007069697220 */ /* 0x000fe20000410000 */
[C---:B0---4-:R-:W-:Y:S01]  /*1fc0*/  FMUL.FTZ R33, R104.reuse, R110 ;  /* 0x0000006e68217220 */ /* 0x051fe20000410000 */
        /* <DEDUP_REMOVED lines=40> */
.L_x_10312:
[----:B------:R-:W-:Y:S05]  /*2250*/  BSYNC.RECONVERGENT B0 ;  /* 0x0000000000007941 */ /* 0x000fea0003800200 */
.L_x_10311:
[----:B------:R-:W-:-:S04]  /*2260*/  UIADD3 UR4, UPT, UPT, UR4, 0x1, URZ ;  /* 0x0000000104047890 */ /* 0x000fc8000fffe0ff */
[----:B------:R-:W-:-:S09]  /*2270*/  UISETP.GE.AND UP0, UPT, UR4, UR13, UPT ;  /* 0x0000000d0400728c */ /* 0x000fd2000bf06270 */
[----:B------:R-:W-:Y:S05]  /*2280*/  BRA.U !UP0, `(.L_x_10313) ;  /* 0xffffffed086c7547 */ /* 0x000fea000b83ffff */
.L_x_10299:
[----:B------:R-:W5:Y:S01]  /*2290*/  F2F.BF16.F32 R28, R89 ;  /* 0x00000059001c7304 */ /* 0x000f620000202000 */
[----:B------:R-:W-:Y:S01]  /*22a0*/  BAR.SYNC.DEFER_BLOCKING 0x0 ;  /* 0x0000000000007b1d */ /* 0x000fe20000010000 */
[----:B0---4-:R-:W-:Y:S02]  /*22b0*/  IMAD.SHL.U32 R36, R30, 0x80, RZ ;  /* 0x000000801e247824 */ /* 0x011fe400078e00ff */
[----:B------:R-:W-:Y:S01]  /*22c0*/  FADD.FTZ R6, R6, R47 ;  /* 0x0000002f06067221 */ /* 0x000fe20000010000 */
[----:B------:R-:W-:Y:S02]  /*22d0*/  IADD3 R14, P1, PT, R14, -0x100, RZ ;  /* 0xffffff000e0e7810 */ /* 0x000fe40007f3e0ff */
[----:B------:R-:W-:Y:S02]  /*22e0*/  IADD3 R16, P2, PT, R16, -0x100, RZ ;  /* 0xffffff0010107810 */ /* 0x000fe40007f5e0ff */
[----:B------:R-:W0:Y:S01]  /*22f0*/  LDC.64 R50, c[0x0][0x4f8] ;  /* 0x00013e00ff327b82 */ /* 0x000e220000000a00 */
[----:B------:R-:W-:Y:S01]  /*2300*/  F2F.BF16.F32 R88, R88 ;  /* 0x0000005800587304 */ /* 0x000fe20000202000 */
[----:B------:R-:W4:Y:S01]  /*2310*/  LDCU.64 UR4, c[0x0][0x500] ;  /* 0x0000a000ff0477ac */ /* 0x000f220008000a00 */
[----:B------:R-:W-:-:S02]  /*2320*/  SHF.R.S32.HI R37, RZ, 0x1f, R36 ;  /* 0x0000001fff257819 */ /* 0x000fc40000011424 */
[----:B------:R-:W-:Y:S02]  /*2330*/  IADD3 R12, P3, PT, R12, -0x100, RZ ;  /* 0xffffff000c0c7810 */ /* 0x000fe40007f7e0ff */
[----:B------:R-:W-:Y:S01]  /*2340*/  IADD3 R10, P4, PT, R10, -0x100, RZ ;  /* 0xffffff000a0a7810 */ /* 0x000fe20007f9e0ff */
[----:B-----5:R-:W-:Y:S01]  /*2350*/  IMAD.WIDE.U32 R28, R28, 0x10000, RZ ;  /* 0x000100001c1c7825 */ /* 0x020fe200078e00ff */
[----:B------:R-:W5:Y:S01]  /*2360*/  F2F.BF16.F32 R33, R90 ;  /* 0x0000005a00217304 */ /* 0x000f620000202000 */
[----:B------:R-:W1:Y:S01]  /*2370*/  LDC.64 R64, c[0x0][0x550] ;  /* 0x00015400ff407b82 */ /* 0x000e620000000a00 */
[----:B------:R-:W-:Y:S02]  /*2380*/  IADD3 R8, P5, PT, R8, -0x100, RZ ;  /* 0xffffff0008087810 */ /* 0x000fe40007fbe0ff */
[----:B------:R-:W-:Y:S02]  /*2390*/  IADD3.X R15, PT, PT, R15, -0x1, RZ, P1, !PT ;  /* 0xffffffff0f0f7810 */ /* 0x000fe40000ffe4ff */
[----:B------:R-:W-:-:S02]  /*23a0*/  IADD3.X R19, PT, PT, R19, -0x1, RZ, P2, !PT ;  /* 0xffffffff13137810 */ /* 0x000fc400017fe4ff */
[----:B------:R-:W2:Y:S01]  /*23b0*/  F2F.BF16.F32 R31, R48 ;  /* 0x00000030001f7304 */ /* 0x000ea20000202000 */
[----:B------:R-:W-:Y:S02]  /*23c0*/  IADD3.X R13, PT, PT, R13, -0x1, RZ, P3, !PT ;  /* 0xffffffff0d0d7810 */ /* 0x000fe40001ffe4ff */
[----:B------:R-:W-:Y:S02]  /*23d0*/  IADD3.X R11, PT, PT, R11, -0x1, RZ, P4, !PT ;  /* 0xffffffff0b0b7810 */ /* 0x000fe400027fe4ff */
[----:B------:R-:W-:Y:S02]  /*23e0*/  IADD3.X R9, PT, PT, R9, -0x1, RZ, P5, !PT ;  /* 0xffffffff09097810 */ /* 0x000fe40002ffe4ff */
[----:B-----5:R-:W-:Y:S01]  /*23f0*/  PRMT R33, R88, 0x5410, R33 ;  /* 0x0000541058217816 */ /* 0x020fe20000000021 */
[----:B------:R5:W3:Y:S03]  /*2400*/  F2F.BF16.F32 R26, R45 ;  /* 0x0000002d001a7304 */ /* 0x000ae60000202000 */
[----:B------:R-:W-:Y:S01]  /*2410*/  LOP3.LUT R35, R33, R29, RZ, 0xfc, !PT ;  /* 0x0000001d21237212 */ /* 0x000fe200078efcff */
[----:B0-----:R-:W-:Y:S01]  /*2420*/  IMAD.WIDE.U32 R32, R50, UR18, R36 ;  /* 0x0000001232207c25 */ /* 0x001fe2000f8e0024 */
[----:B--2---:R-:W-:-:S03]  /*2430*/  LOP3.LUT R34, R28, R31, RZ, 0xfc, !PT ;  /* 0x0000001f1c227212 */ /* 0x004fc600078efcff */
[----:B------:R-:W-:Y:S01]  /*2440*/  F2F.BF16.F32 R39, R42 ;  /* 0x0000002a00277304 */ /* 0x000fe20000202000 */
[----:B------:R-:W-:Y:S02]  /*2450*/  IMAD R33, R51, UR18, R33 ;  /* 0x0000001233217c24 */ /* 0x000fe4000f8e0221 */
[----:B-----5:R-:W-:Y:S01]  /*2460*/  FADD.FTZ R45, R6, R45 ;  /* 0x0000002d062d7221 */ /* 0x020fe20000010000 */
[----:B------:R-:W0:Y:S01]  /*2470*/  LDC.64 R50, c[0x0][0x518] ;  /* 0x00014600ff327b82 */ /* 0x000e220000000a00 */
[----:B------:R4:W-:Y:S01]  /*2480*/  STS.64 [R27], R34 ;  /* 0x000000221b007388 */ /* 0x0009e20000000a00 */
[----:B------:R-:W-:-:S03]  /*2490*/  NOP ;  /* 0x0000000000007918 */ /* 0x000fc60000000000 */
[----:B------:R-:W2:Y:S01]  /*24a0*/  LDS.64 R28, [R27] ;  /* 0x000000001b1c7984 */ /* 0x000ea20000000a00 */
[----:B------:R-:W5:Y:S01]  /*24b0*/  F2F.BF16.F32 R44, R40 ;  /* 0x00000028002c7304 */ /* 0x000f620000202000 */
[----:B------:R-:W-:Y:S01]  /*24c0*/  FADD.FTZ R45, R45, R42 ;  /* 0x0000002a2d2d7221 */ /* 0x000fe20000010000 */
[----:B----4-:R-:W-:-:S04]  /*24d0*/  IMAD.WIDE.U32 R34, R0, UR4, R32 ;  /* 0x0000000400227c25 */ /* 0x010fc8000f8e0020 */
[----:B------:R-:W-:Y:S02]  /*24e0*/  FADD.FTZ R6, R45, R40 ;  /* 0x000000282d067221 */ /* 0x000fe40000010000 */
[----:B------:R-:W4:Y:S01]  /*24f0*/  F2F.BF16.F32 R31, R47 ;  /* 0x0000002f001f7304 */ /* 0x000f220000202000 */
[----:B------:R-:W-:Y:S01]  /*2500*/  IMAD R35, R0, UR5, R35 ;  /* 0x0000000500237c24 */ /* 0x000fe2000f8e0223 */
[----:B-1----:R-:W-:Y:S01]  /*2510*/  LEA R38, P0, R34, R64, 0x1 ;  /* 0x0000004022267211 */ /* 0x002fe200078008ff */
[----:B---3--:R-:W-:Y:S01]  /*2520*/  IMAD.WIDE.U32 R32, R26, 0x10000, RZ ;  /* 0x000100001a207825 */ /* 0x008fe200078e00ff */
[----:B------:R-:W1:Y:S01]  /*2530*/  LDCU.64 UR4, c[0x0][0x520] ;  /* 0x0000a400ff0477ac */ /* 0x000e620008000a00 */
[----:B-----5:R-:W-:Y:S02]  /*2540*/  PRMT R49, R39, 0x5410, R44 ;  /* 0x0000541027317816 */ /* 0x020fe4000000002c */
[----:B0-----:R-:W-:Y:S01]  /*2550*/  IMAD.WIDE.U32 R36, R50, UR18, R36 ;  /* 0x0000001232247c25 */ /* 0x001fe2000f8e0024 */
[----:B------:R-:W-:-:S02]  /*2560*/  LEA.HI.X R39, R34, R65, R35, 0x1, P0 ;  /* 0x0000004122277211 */ /* 0x000fc400000f0c23 */
[----:B------:R-:W-:Y:S01]  /*2570*/  LOP3.LUT R49, R49, R33, RZ, 0xfc, !PT ;  /* 0x0000002131317212 */ /* 0x000fe200078efcff */
[----:B------:R-:W-:Y:S01]  /*2580*/  IMAD R37, R51, UR18, R37 ;  /* 0x0000001233257c24 */ /* 0x000fe2000f8e0225 */
[----:B----4-:R-:W-:Y:S01]  /*2590*/  LOP3.LUT R48, R32, R31, RZ, 0xfc, !PT ;  /* 0x0000001f20307212 */ /* 0x010fe200078efcff */
[----:B------:R-:W-:Y:S02]  /*25a0*/  IMAD.WIDE.U32 R32, R56, 0x8, R38 ;  /* 0x0000000838207825 */ /* 0x000fe400078e0026 */
[----:B------:R-:W0:Y:S02]  /*25b0*/  LDC.64 R38, c[0x0][0x560] ;  /* 0x00015800ff267b82 */ /* 0x000e240000000a00 */
[----:B-1----:R-:W-:-:S04]  /*25c0*/  IMAD.WIDE.U32 R36, R0, UR4, R36 ;  /* 0x0000000400247c25 */ /* 0x002fc8000f8e0024 */
[----:B------:R-:W-:Y:S01]  /*25d0*/  IMAD R26, R0, UR5, R37 ;  /* 0x00000005001a7c24 */ /* 0x000fe2000f8e0225 */
[----:B--2---:R0:W-:Y:S01]  /*25e0*/  STG.E.64 desc[UR16][R32.64], R28 ;  /* 0x0000001c20007986 */ /* 0x0041e2000c101b10 */
[----:B------:R-:W-:Y:S01]  /*25f0*/  BAR.SYNC.DEFER_BLOCKING 0x0 ;  /* 0x0000000000007b1d */ /* 0x000fe20000010000 */
[----:B0-----:R-:W-:-:S04]  /*2600*/  LEA R28, P0, R36, R38, 0x1 ;  /* 0x00000026241c7211 */ /* 0x001fc800078008ff */
[----:B------:R-:W-:Y:S02]  /*2610*/  LEA.HI.X R29, R36, R39, R26, 0x1, P0 ;  /* 0x00000027241d7211 */ /* 0x000fe400000f0c1a */
[----:B------:R-:W-:Y:S02]  /*2620*/  ISETP.GT.AND P0, PT, R18, 0x1, PT ;  /* 0x000000011200780c */ /* 0x000fe40003f04270 */
[----:B------:R-:W-:Y:S01]  /*2630*/  MOV R18, R30 ;  /* 0x0000001e00127202 */ /* 0x000fe20000000f00 */
[----:B------:R-:W-:Y:S01]  /*2640*/  STS.64 [R27], R48 ;  /* 0x000000301b007388 */ /* 0x000fe20000000a00 */
[----:B------:R-:W-:-:S03]  /*2650*/  NOP ;  /* 0x0000000000007918 */ /* 0x000fc60000000000 */
[----:B------:R0:W1:Y:S02]  /*2660*/  LDS.64 R34, [R27] ;  /* 0x000000001b227984 */ /* 0x0000640000000a00 */
[----:B0-----:R-:W-:-:S05]  /*2670*/  IMAD.WIDE.U32 R26, R56, 0x8, R28 ;  /* 0x00000008381a7825 */ /* 0x001fca00078e001c */
[----:B-1----:R0:W-:Y:S01]  /*2680*/  STG.E.64 desc[UR16][R26.64], R34 ;  /* 0x000000221a007986 */ /* 0x0021e2000c101b10 */
[----:B------:R-:W-:Y:S05]  /*2690*/  @P0 BRA `(.L_x_10314) ;  /* 0xffffffe000e80947 */ /* 0x000fea000383ffff */
.L_x_10298:
        /* <DEDUP_REMOVED lines=10> */
[----:B-----5:R-:W1:Y:S01]  /*2740*/  SHFL.DOWN P1, R3, R4, 0x1, 0x1f ;  /* 0x08201f0004037f89 */ /* 0x020e620000020000 */
[----:B------:R-:W-:Y:S01]  /*2750*/  BSSY.RECONVERGENT B0, `(.L_x_10315) ;  /* 0x0000017000007945 */ /* 0x000fe20003800200 */
[----:B------:R-:W2:Y:S01]  /*2760*/  S2R R9, SR_LANEID ;  /* 0x0000000000097919 */ /* 0x000ea20000000000 */
[----:B-1----:R-:W-:Y:S02]  /*2770*/  @P1 FADD R3, R3, R4 ;  /* 0x0000000403031221 */ /* 0x002fe40000000000 */
[----:B------:R-:W1:Y:S03]  /*2780*/  S2R R4, SR_TID.X ;  /* 0x0000000000047919 */ /* 0x000e660000002100 */
[----:B------:R-:W3:Y:S01]  /*2790*/  SHFL.DOWN P1, R2, R3, 0x2, 0x1f ;  /* 0x08401f0003027f89 */ /* 0x000ee20000020000 */
        /* <DEDUP_REMOVED lines=11> */
[----:B-1----:R-:W-:-:S04]  /*2850*/  ISETP.NE.AND P1, PT, R4, RZ, PT ;  /* 0x000000ff0400720c */ /* 0x002fc80003f25270 */
[----:B------:R1:W-:Y:S01]  /*2860*/  @!P3 STS [R14+0x604], R9 ;  /* 0x000604090e00b388 */ /* 0x0003e20000000800 */
[----:B------:R-:W-:Y:S08]  /*2870*/  BAR.SYNC.DEFER_BLOCKING 0x0 ;  /* 0x0000000000007b1d */ /* 0x000ff00000010000 */
[----:B------:R-:W-:Y:S05]  /*2880*/  @P1 BRA `(.L_x_10316) ;  /* 0x00000000000c1947 */ /* 0x000fea0003800000 */
[----:B------:R-:W-:-:S04]  /*2890*/  LEA R2, P1, R0, R10, 0x2 ;  /* 0x0000000a00027211 */ /* 0x000fc800078210ff */
[----:B------:R-:W-:-:S05]  /*28a0*/  LEA.HI.X R3, R0, R11, RZ, 0x2, P1 ;  /* 0x0000000b00037211 */ /* 0x000fca00008f14ff */
[----:B------:R2:W-:Y:S04]  /*28b0*/  REDG.E.ADD.F32.FTZ.RN.STRONG.GPU desc[UR16][R2.64], R9 ;  /* 0x00000009020079a6 */ /* 0x0005e8000c12f310 */
.L_x_10316:
[----:B------:R-:W-:Y:S05]  /*28c0*/  BSYNC.RECONVERGENT B0 ;  /* 0x0000000000007941 */ /* 0x000fea0003800200 */
.L_x_10315:
[----:B------:R-:W-:Y:S05]  /*28d0*/  @!P0 BRA `(.L_x_10317) ;  /* 0x0000000000688947 */ /* 0x000fea0003800000 */
[----:B------:R-:W-:Y:S06]  /*28e0*/  BAR.SYNC.DEFER_BLOCKING 0x0 ;  /* 0x0000000000007b1d */ /* 0x000fec0000010000 */
[----:B------:R-:W-:Y:S01]  /*28f0*/  BSSY.RECONVERGENT B0, `(.L_x_10317) ;  /* 0x0000018000007945 */ /* 0x000fe20003800200 */
[----:B--2--5:R-:W2:Y:S01]  /*2900*/  SHFL.DOWN P0, R3, R6, 0x1, 0x1f ;  /* 0x08201f0006037f89 */ /* 0x024ea20000000000 */
[----:B------:R-:W3:Y:S01]  /*2910*/  S2R R8, SR_LANEID ;  /* 0x0000000000087919 */ /* 0x000ee20000000000 */
[----:B--2---:R-:W-:Y:S02]  /*2920*/  @P0 FADD R3, R3, R6 ;  /* 0x0000000603030221 */ /* 0x004fe40000000000 */
[----:B------:R-:W2:Y:S03]  /*2930*/  S2R R6, SR_TID.X ;  /* 0x0000000000067919 */ /* 0x000ea60000002100 */
[----:B------:R-:W4:Y:S01]  /*2940*/  SHFL.DOWN P0, R2, R3, 0x2, 0x1f ;  /* 0x08401f0003027f89 */ /* 0x000f220000000000 */
[----:B---3--:R-:W-:-:S13]  /*2950*/  ISETP.NE.AND P1, PT, R8, RZ, PT ;  /* 0x000000ff0800720c */ /* 0x008fda0003f25270 */
[----:B------:R-:W3:Y:S01]  /*2960*/  @!P1 S2R R8, SR_CgaCtaId ;  /* 0x0000000000089919 */ /* 0x000ee20000008800 */
[----:B----4-:R-:W-:Y:S01]  /*2970*/  @P0 FADD R2, R3, R2 ;  /* 0x0000000203020221 */ /* 0x010fe20000000000 */
[----:B------:R-:W-:-:S04]  /*2980*/  @!P1 MOV R3, 0x400 ;  /* 0x0000040000039802 */ /* 0x000fc80000000f00 */
[----:B------:R-:W4:Y:S01]  /*2990*/  SHFL.DOWN P0, R7, R2, 0x4, 0x1f ;  /* 0x08801f0002077f89 */ /* 0x000f220000000000 */
[----:B---3--:R-:W-:Y:S01]  /*29a0*/  @!P1 LEA R8, R8, R3, 0x18 ;  /* 0x0000000308089211 */ /* 0x008fe200078ec0ff */
[----:B----4-:R-:W-:-:S05]  /*29b0*/  @P0 FADD R7, R2, R7 ;  /* 0x0000000702070221 */ /* 0x010fca0000000000 */
[----:B------:R-:W3:Y:S02]  /*29c0*/  SHFL.DOWN P0, R4, R7, 0x8, 0x1f ;  /* 0x09001f0007047f89 */ /* 0x000ee40000000000 */
[----:B---3--:R-:W-:-:S05]  /*29d0*/  @P0 FADD R4, R7, R4 ;  /* 0x0000000407040221 */ /* 0x008fca0000000000 */
[----:B-1----:R-:W1:Y:S02]  /*29e0*/  SHFL.DOWN P0, R9, R4, 0x10, 0x1f ;  /* 0x0a001f0004097f89 */ /* 0x002e640000000000 */
        /* <DEDUP_REMOVED lines=8> */
.L_x_10318:
[----:B------:R-:W-:Y:S05]  /*2a70*/  BSYNC.RECONVERGENT B0 ;  /* 0x0000000000007941 */ /* 0x000fea0003800200 */
.L_x_10317:
[----:B------:R-:W-:Y:S05]  /*2a80*/  @P2 EXIT ;  /* 0x000000000000294d */ /* 0x000fea0003800000 */
[----:B------:R-:W3:Y:S01]  /*2a90*/  S2UR UR5, SR_CgaCtaId ;  /* 0x00000000000579c3 */ /* 0x000ee20000008800 */
[----:B-12---:R-:W-:Y:S01]  /*2aa0*/  MOV R9, R15 ;  /* 0x0000000f00097202 */ /* 0x006fe20000000f00 */
[----:B------:R-:W-:Y:S01]  /*2ab0*/  UMOV UR4, 0x400 ;  /* 0x0000040000047882 */ /* 0x000fe20000000000 */
[----:B------:R-:W1:Y:S01]  /*2ac0*/  LDCU UR6, c[0x0][0x360] ;  /* 0x00006c00ff0677ac */ /* 0x000e620008000800 */
[----:B------:R-:W2:Y:S01]  /*2ad0*/  LDCU.64 UR8, c[0x0][0x4b0] ;  /* 0x00009600ff0877ac */ /* 0x000ea20008000a00 */
[----:B------:R-:W4:Y:S02]  /*2ae0*/  LDCU.64 UR10, c[0x0][0x530] ;  /* 0x0000a600ff0a77ac */ /* 0x000f240008000a00 */
[----:B-1234-:R-:W-:-:S12]  /*2af0*/  ULEA UR4, UR5, UR4, 0x18 ;  /* 0x0000000405047291 */ /* 0x01efd8000f8ec0ff */
.L_x_10319:
[C---:B------:R-:W-:Y:S02]  /*2b00*/  LEA R0, R9.reuse, UR4, 0x2 ;  /* 0x0000000409007c11 */ /* 0x040fe4000f8e10ff */
[----:B-----5:R-:W-:Y:S02]  /*2b10*/  SHF.R.S32.HI R2, RZ, 0x1f, R9 ;  /* 0x0000001fff027819 */ /* 0x020fe40000011409 */
[----:B------:R-:W-:Y:S01]  /*2b20*/  MOV R4, R54 ;  /* 0x0000003600047202 */ /* 0x000fe20000000f00 */
[----:B-1----:R-:W1:Y:S02]  /*2b30*/  LDS R11, [R0+0x18b8] ;  /* 0x0018b800000b7984 */ /* 0x002e640000000800 */
        /* <DEDUP_REMOVED lines=11> */
.L_x_10320:
        /* <DEDUP_REMOVED lines=9> */
.L_x_10564:


//--------------------- .text._Z25selective_scan_bwd_kernelI32Selective_Scan_bwd_kernel_traitsILi32ELi4ELb1ELb1ELb1ELb0ELb1EN3c108BFloat16EfEEv12SSMParamsBwd --------------------------
	.section	.text._Z25selective_scan_bwd_kernelI32Selective_Scan_bwd_kernel_traitsILi32ELi4ELb1ELb1ELb1ELb0ELb1EN3c108BFloat16EfEEv12SSMParamsBwd,"ax",@progbits
	.align	128
        .global         _Z25selective_scan_bwd_kernelI32Selective_Scan_bwd_kernel_traitsILi32ELi4ELb1ELb1ELb1ELb0ELb1EN3c108BFloat16EfEEv12SSMParamsBwd
        .type           _Z25selective_scan_bwd_kernelI32Selective_Scan_bwd_kernel_traitsILi32ELi4ELb1ELb1ELb1ELb0ELb1EN3c108BFloat16EfEEv12SSMParamsBwd,@function
        .size           _Z25selective_scan_bwd_kernelI32Selective_Scan_bwd_kernel_traitsILi32ELi4ELb1ELb1ELb1ELb0ELb1EN3c108BFloat16EfEEv12SSMParamsBwd,(.L_x_10565 - _Z25selective_scan_bwd_kernelI32Selective_Scan_bwd_kernel_traitsILi32ELi4ELb1ELb1ELb1ELb0ELb1EN3c108BFloat16EfEEv12SSMParamsBwd)
        .other          _Z25selective_scan_bwd_kernelI32Selective_Scan_bwd_kernel_traitsILi32ELi4ELb1ELb1ELb1ELb0ELb1EN3c108BFloat16EfEEv12SSMParamsBwd,@"STO_CUDA_ENTRY STV_DEFAULT"
_Z25selective_scan_bwd_kernelI32Selective_Scan_bwd_kernel_traitsILi32ELi4ELb1ELb1ELb1ELb0ELb1EN3c108BFloat16EfEEv12SSMParamsBwd:
.text._Z25selective_scan_bwd_kernelI32Selective_Scan_bwd_kernel_traitsILi32ELi4ELb1ELb1ELb1ELb0ELb1EN3c108BFloat16EfEEv12SSMParamsBwd:
        /* <DEDUP_REMOVED lines=55> */
[----:B------:R-:W-:Y:S01]  /*0370*/  MOV R4, UR4 ;  /* 0x0000000400047c02 */ /* 0x000fe20008000f00 */
[----:B------:R-:W-:Y:S01]  /*0380*/  UIMAD UR4, UR18, UR13, UR7 ;  /* 0x0000000d120472a4 */ /* 0x000fe2000f8e0207 */
[----:B------:R-:W-:Y:S02]  /*0390*/  ISETP.GE.AND P3, PT, R6, RZ, PT ;  /* 0x000000ff0600720c */ /* 0x000fe40003f66270 */
[----:B------:R-:W-:Y:S01]  /*03a0*/  MOV R6, UR6 ;  /* 0x0000000600067c02 */ /* 0x000fe20008000f00 */
[----:B------:R-:W1:Y:S01]  /*03b0*/  @P0 LDC R16, c[0x0][0x38c] ;  /* 0x0000e300ff100b82 */ /* 0x000e620000000800 */
[----:B------:R-:W-:Y:S01]  /*03c0*/  MOV R7, UR7 ;  /* 0x0000000700077c02 */ /* 0x000fe20008000f00 */
[----:B------:R-:W4:Y:S01]  /*03d0*/  LDCU.64 UR6, c[0x0][0x498] ;  /* 0x00009300ff0677ac */ /* 0x000f220008000a00 */
[----:B------:R-:W-:-:S02]  /*03e0*/  MOV R5, UR5 ;  /* 0x0000000500057c02 */ /* 0x000fc40008000f00 */
[----:B------:R-:W-:Y:S02]  /*03f0*/  @!P2 IADD3 R10, PT, PT, R10, 0x1, RZ ;  /* 0x000000010a0aa810 */ /* 0x000fe40007ffe0ff */
[----:B------:R-:W-:Y:S01]  /*0400*/  MOV R5, UR8 ;  /* 0x0000000800057c02 */ /* 0x000fe20008000f00 */
[----:B------:R-:W0:Y:S01]  /*0410*/  @P0 LDC.64 R8, c[0x0][0x480] ;  /* 0x00012000ff080b82 */ /* 0x000e220000000a00 */
[----:B------:R-:W-:Y:S01]  /*0420*/  ISETP.NE.AND P2, PT, R13, RZ, PT ;  /* 0x000000ff0d00720c */ /* 0x000fe20003f45270 */
[----:B------:R-:W3:Y:S01]  /*0430*/  LDCU.64 UR8, c[0x0][0x3b0] ;  /* 0x00007600ff0877ac */ /* 0x000ee20008000a00 */
[----:B------:R-:W-:Y:S01]  /*0440*/  @P1 IADD3 R10, PT, PT, R10, 0x1, RZ ;  /* 0x000000010a0a1810 */ /* 0x000fe20007ffe0ff */
[----:B------:R-:W-:-:S03]  /*0450*/  IMAD.WIDE.U32 R4, R0, UR10, R4 ;  /* 0x0000000a00047c25 */ /* 0x000fc6000f8e0004 */
[----:B------:R-:W-:Y:S01]  /*0460*/  MOV R63, R10 ;  /* 0x0000000a003f7202 */ /* 0x000fe20000000f00 */
[----:B------:R-:W-:Y:S01]  /*0470*/  IMAD R21, R0, UR11, R5 ;  /* 0x0000000b00157c24 */ /* 0x000fe2000f8e0205 */
[----:B------:R-:W0:Y:S02]  /*0480*/  LDCU.64 UR10, c[0x0][0x3d0] ;  /* 0x00007a00ff0a77ac */ /* 0x000e240008000a00 */
[----:B------:R-:W-:Y:S01]  /*0490*/  @!P3 IADD3 R63, PT, PT, -R63, RZ, RZ ;  /* 0x000000ff3f3fb210 */ /* 0x000fe20007ffe1ff */
[----:B--2---:R-:W-:Y:S02]  /*04a0*/  @P0 IMAD R5, R11, UR18, R0 ;  /* 0x000000120b050c24 */ /* 0x004fe4000f8e0200 */
[----:B------:R-:W-:Y:S02]  /*04b0*/  @!P2 LOP3.LUT R63, RZ, R13, RZ, 0x33, !PT ;  /* 0x0000000dff3fa212 */ /* 0x000fe400078e33ff */
[----:B------:R-:W-:Y:S01]  /*04c0*/  MOV R7, UR4 ;  /* 0x0000000400077c02 */ /* 0x000fe20008000f00 */
[----:B----4-:R-:W-:Y:S01]  /*04d0*/  UIMAD.WIDE.U32 UR4, UR18, UR6, URZ ;  /* 0x00000006120472a5 */ /* 0x010fe2000f8e00ff */
[----:B------:R-:W-:Y:S01]  /*04e0*/  LEA R11, R12, 0xffffff80, 0x7 ;  /* 0xffffff800c0b7811 */ /* 0x000fe200078e38ff */
[----:B------:R-:W-:Y:S01]  /*04f0*/  @P0 IMAD R5, R5, R12, RZ ;  /* 0x0000000c05050224 */ /* 0x000fe200078e02ff */
[----:B------:R-:W-:Y:S01]  /*0500*/  SHF.R.S32.HI R39, RZ, 0x1f, R63 ;  /* 0x0000001fff277819 */ /* 0x000fe2000001143f */
[----:B------:R-:W-:Y:S01]  /*0510*/  UIMAD UR5, UR18, UR7, UR5 ;  /* 0x00000007120572a4 */ /* 0x000fe2000f8e0205 */
[----:B------:R-:W-:Y:S01]  /*0520*/  IADD3 R20, P3, PT, R11, R4, RZ ;  /* 0x000000040b147210 */ /* 0x000fe20007f7e0ff */
[----:B-1----:R-:W-:-:S02]  /*0530*/  @P0 IMAD R5, R5, R16, RZ ;  /* 0x0000001005050224 */ /* 0x002fc400078e02ff */
[----:B------:R-:W-:Y:S01]  /*0540*/  IMAD R4, R39, R22, RZ ;  /* 0x0000001627047224 */ /* 0x000fe200078e02ff */
[----:B---3--:R-:W-:Y:S01]  /*0550*/  UIMAD.WIDE.U32 UR6, UR18, UR8, URZ ;  /* 0x00000008120672a5 */ /* 0x008fe2000f8e00ff */
[----:B0-----:R-:W-:-:S04]  /*0560*/  @P0 IMAD.WIDE R52, R5, 0x8, R8 ;  /* 0x0000000805340825 */ /* 0x001fc800078e0208 */
[----:B------:R-:W-:Y:S02]  /*0570*/  IMAD R23, R63, R23, R4 ;  /* 0x000000173f177224 */ /* 0x000fe400078e0204 */
[C---:B------:R-:W-:Y:S01]  /*0580*/  IMAD.WIDE.U32 R4, R0.reuse, R14, UR4 ;  /* 0x0000000400047e25 */ /* 0x040fe2000f8e000e */
[----:B------:R-:W-:Y:S02]  /*0590*/  UIMAD.WIDE.U32 UR4, UR18, UR10, URZ ;  /* 0x0000000a120472a5 */ /* 0x000fe4000f8e00ff */
[----:B------:R-:W-:Y:S01]  /*05a0*/  UIMAD UR7, UR18, UR9, UR7 ;  /* 0x00000009120772a4 */ /* 0x000fe2000f8e0207 */
[C---:B------:R-:W-:Y:S01]  /*05b0*/  IMAD.WIDE.U32 R6, R0.reuse, UR14, R6 ;  /* 0x0000000e00067c25 */ /* 0x040fe2000f8e0006 */
[----:B------:R-:W-:Y:S01]  /*05c0*/  UIMAD UR5, UR18, UR11, UR5 ;  /* 0x0000000b120572a4 */ /* 0x000fe2000f8e0205 */
[----:B------:R-:W-:Y:S02]  /*05d0*/  IADD3 R13, P5, PT, R11, R4, RZ ;  /* 0x000000040b0d7210 */ /* 0x000fe40007fbe0ff */
[----:B------:R-:W-:Y:S01]  /*05e0*/  IMAD R8, R39, R24, RZ ;  /* 0x0000001827087224 */ /* 0x000fe200078e02ff */
[----:B------:R-:W-:Y:S01]  /*05f0*/  IADD3 R17, P4, PT, R11, R6, RZ ;  /* 0x000000060b117210 */ /* 0x000fe20007f9e0ff */
[----:B------:R-:W-:-:S02]  /*0600*/  IMAD R9, R0, R15, R5 ;  /* 0x0000000f00097224 */ /* 0x000fc400078e0205 */
[----:B------:R-:W-:Y:S02]  /*0610*/  IMAD R19, R0, UR15, R7 ;  /* 0x0000000f00137c24 */ /* 0x000fe4000f8e0207 */
[----:B------:R-:W-:Y:S01]  /*0620*/  IMAD.WIDE.U32 R4, R63, R22, UR6 ;  /* 0x000000063f047e25 */ /* 0x000fe2000f8e0016 */
[----:B------:R-:W-:-:S03]  /*0630*/  ISETP.GE.AND P1, PT, R12, 0x1, PT ;  /* 0x000000010c00780c */ /* 0x000fc60003f26270 */
[----:B------:R-:W-:-:S04]  /*0640*/  IMAD.WIDE.U32 R6, R63, R24, UR4 ;  /* 0x000000043f067e25 */ /* 0x000fc8000f8e0018 */
[----:B------:R-:W-:Y:S01]  /*0650*/  IMAD R25, R63, R25, R8 ;  /* 0x000000193f197224 */ /* 0x000fe200078e0208 */
[----:B------:R-:W-:Y:S02]  /*0660*/  SHF.R.S32.HI R8, RZ, 0x1f, R11 ;  /* 0x0000001fff087819 */ /* 0x000fe4000001140b */
[----:B------:R-:W-:Y:S02]  /*0670*/  IADD3 R15, P0, PT, R11, R4, RZ ;  /* 0x000000040b0f7210 */ /* 0x000fe40007f1e0ff */
[----:B------:R-:W-:Y:S02]  /*0680*/  IADD3 R23, PT, PT, R5, R23, RZ ;  /* 0x0000001705177210 */ /* 0x000fe40007ffe0ff */
[----:B------:R-:W-:Y:S02]  /*0690*/  IADD3 R11, P2, PT, R11, R6, RZ ;  /* 0x000000060b0b7210 */ /* 0x000fe40007f5e0ff */
[----:B------:R-:W-:Y:S02]  /*06a0*/  IADD3 R25, PT, PT, R7, R25, RZ ;  /* 0x0000001907197210 */ /* 0x000fe40007ffe0ff */
[----:B------:R-:W-:-:S02]  /*06b0*/  IADD3.X R12, PT, PT, R8, R19, RZ, P4, !PT ;  /* 0x00000013080c7210 */ /* 0x000fc400027fe4ff */
[C---:B------:R-:W-:Y:S02]  /*06c0*/  IADD3.X R5, PT, PT, R8.reuse, R21, RZ, P3, !PT ;  /* 0x0000001508057210 */ /* 0x040fe40001ffe4ff */
[----:B------:R-:W-:Y:S02]  /*06d0*/  LEA R10, P4, R17, R30, 0x1 ;  /* 0x0000001e110a7211 */ /* 0x000fe400078808ff */
[----:B------:R-:W-:Y:S02]  /*06e0*/  IADD3.X R6, PT, PT, R8, R9, RZ, P5, !PT ;  /* 0x0000000908067210 */ /* 0x000fe40002ffe4ff */
[----:B------:R-:W-:Y:S02]  /*06f0*/  LEA R18, P3, R20, R28, 0x1 ;  /* 0x0000001c14127211 */ /* 0x000fe400078608ff */
[C---:B------:R-:W-:Y:S02]  /*0700*/  IADD3.X R4, PT, PT, R8.reuse, R23, RZ, P0, !PT ;  /* 0x0000001708047210 */ /* 0x040fe400007fe4ff */
[----:B------:R-:W-:-:S02]  /*0710*/  IADD3.X R8, PT, PT, R8, R25, RZ, P2, !PT ;  /* 0x0000001908087210 */ /* 0x000fc400017fe4ff */
[----:B------:R-:W-:Y:S02]  /*0720*/  LEA R14, P2, R15, R34, 0x1 ;  /* 0x000000220f0e7211 */ /* 0x000fe400078408ff */
[----:B------:R-:W-:Y:S01]  /*0730*/  LEA.HI.X R17, R17, R31, R12, 0x1, P4 ;  /* 0x0000001f11117211 */ /* 0x000fe200020f0c0c */
[----:B------:R-:W-:Y:S01]  /*0740*/  IMAD.WIDE.U32 R54, R0, R26, RZ ;  /* 0x0000001a00367225 */ /* 0x000fe200078e00ff */
[----:B------:R-:W-:Y:S02]  /*0750*/  LEA.HI.X R20, R20, R29, R5, 0x1, P3 ;  /* 0x0000001d14147211 */ /* 0x000fe400018f0c05 */
[----:B------:R-:W-:Y:S02]  /*0760*/  LEA R12, P0, R13, R32, 0x1 ;  /* 0x000000200d0c7211 */ /* 0x000fe400078008ff */
[----:B------:R-:W-:Y:S02]  /*0770*/  LEA R16, P3, R11, R36, 0x1 ;  /* 0x000000240b107211 */ /* 0x000fe400078608ff */
        /* <DEDUP_REMOVED lines=27> */
[----:B------:R-:W-:Y:S01]  /*0930*/  IMAD R7, R23, UR18, R7 ;  /* 0x0000001217077c24 */ /* 0x000fe2000f8e0207 */
[----:B------:R-:W-:Y:S01]  /*0940*/  IADD3 R23, PT, PT, R17, 0x200, RZ ;  /* 0x0000020011177810 */ /* 0x000fe20007ffe0ff */
        /* <DEDUP_REMOVED lines=8> */
[----:B------:R-:W-:Y:S01]  /*09d0*/  MOV R9, R20 ;  /* 0x0000001400097202 */ /* 0x000fe20000000f00 */
[----:B------:R-:W-:Y:S01]  /*09e0*/  IMAD R7, R0, UR7, R61 ;  /* 0x0000000700077c24 */ /* 0x000fe2000f8e023d */
[----:B------:R-:W-:Y:S01]  /*09f0*/  IADD3 R24, PT, PT, R59, R25, RZ ;  /* 0x000000193b187210 */ /* 0x000fe20007ffe0ff */
[C---:B------:R-:W-:Y:S01]  /*0a00*/  IMAD R23, R56.reuse, -0xc, R23 ;  /* 0xfffffff438177824 */ /* 0x040fe200078e0217 */
[----:B--2---:R-:W-:Y:S02]  /*0a10*/  MOV R18, UR6 ;  /* 0x0000000600127c02 */ /* 0x004fe40008000f00 */
[----:B------:R-:W-:Y:S02]  /*0a20*/  LOP3.LUT R20, R56, 0x1f, RZ, 0xc0, !PT ;  /* 0x0000001f38147812 */ /* 0x000fe400078ec0ff */
[----:B------:R-:W-:-:S07]  /*0a30*/  IADD3 R25, PT, PT, R63, R27, RZ ;  /* 0x0000001b3f197210 */ /* 0x000fce0007ffe0ff */
.L_x_10338:
[----:B------:R-:W-:Y:S01]  /*0a40*/  BAR.SYNC.DEFER_BLOCKING 0x0 ;  /* 0x0000000000007b1d */ /* 0x000fe20000010000 */
[----:B------:R-:W-:-:S07]  /*0a50*/  IMAD.WIDE.U32 R28, R56, 0x8, R8 ;  /* 0x00000008381c7825 */ /* 0x000fce00078e0008 */
[----:B0-----:R-:W0:Y:S01]  /*0a60*/  S2UR UR5, SR_CgaCtaId ;  /* 0x00000000000579c3 */ /* 0x001e220000008800 */
[----:B------:R-:W1:Y:S01]  /*0a70*/  S2R R26, SR_LANEID ;  /* 0x00000000001a7919 */ /* 0x000e620000000000 */
[----:B------:R-:W-:Y:S01]  /*0a80*/  UMOV UR4, 0x400 ;  /* 0x0000040000047882 */ /* 0x000fe20000000000 */
[----:B------:R-:W-:-:S04]  /*0a90*/  IMAD.WIDE.U32 R30, R56, 0x8, R10 ;  /* 0x00000008381e7825 */ /* 0x000fc800078e000a */
[----:B------:R-:W-:Y:S01]  /*0aa0*/  IMAD.WIDE.U32 R36, R56, 0x8, R12 ;  /* 0x0000000838247825 */ /* 0x000fe200078e000c */
[----:B------:R-:W2:Y:S08]  /*0ab0*/  LDC.64 R38, c[0x0][0x410] ;  /* 0x00010400ff267b82 */ /* 0x000eb00000000a00 */
[----:B------:R-:W3:Y:S01]  /*0ac0*/  LDC.64 R40, c[0x0][0x418] ;  /* 0x00010600ff287b82 */ /* 0x000ee20000000a00 */
[----:B------:R-:W4:Y:S01]  /*0ad0*/  LDG.E.64 R28, desc[UR16][R28.64] ;  /* 0x000000101c1c7981 */ /* 0x000f22000c1e1b00 */
[----:B------:R-:W-:Y:S01]  /*0ae0*/  HFMA2 R65, -RZ, RZ, 0, 0 ;  /* 0x00000000ff417431 */ /* 0x000fe200000001ff */
[----:B------:R-:W3:Y:S01]  /*0af0*/  LDCU.64 UR6, c[0x0][0x490] ;  /* 0x00009200ff0677ac */ /* 0x000ee20008000a00 */
[----:B0-----:R-:W-:-:S04]  /*0b00*/  ULEA UR4, UR5, UR4, 0x18 ;  /* 0x0000000405047291 */ /* 0x001fc8000f8ec0ff */
[----:B------:R-:W0:Y:S08]  /*0b10*/  LDC.64 R42, c[0x0][0x488] ;  /* 0x00012200ff2a7b82 */ /* 0x000e300000000a00 */
[----:B------:R-:W0:Y:S01]  /*0b20*/  LDC.64 R44, c[0x0][0x428] ;  /* 0x00010a00ff2c7b82 */ /* 0x000e220000000a00 */
[----:B-1----:R-:W-:Y:S01]  /*0b30*/  LEA R27, R26, UR4, 0x3 ;  /* 0x000000041a1b7c11 */ /* 0x002fe2000f8e18ff */
[----:B------:R-:W1:Y:S06]  /*0b40*/  LDCU.64 UR4, c[0x0][0x510] ;  /* 0x0000a200ff0477ac */ /* 0x000e6c0008000a00 */
[----:B------:R-:W1:Y:S08]  /*0b50*/  LDC.64 R46, c[0x0][0x478] ;  /* 0x00011e00ff2e7b82 */ /* 0x000e700000000a00 */
[----:B------:R-:W1:Y:S01]  /*0b60*/  LDC.64 R72, c[0x0][0x508] ;  /* 0x00014200ff487b82 */ /* 0x000e620000000a00 */
[----:B----4-:R4:W-:Y:S01]  /*0b70*/  STS.64 [R27], R28 ;  /* 0x0000001c1b007388 */ /* 0x0109e20000000a00 */
[----:B------:R-:W-:-:S03]  /*0b80*/  NOP ;  /* 0x0000000000007918 */ /* 0x000fc60000000000 */
[----:B------:R-:W-:Y:S03]  /*0b90*/  LDS.64 R32, [R27] ;  /* 0x000000001b207984 */ /* 0x000fe60000000a00 */
[----:B------:R-:W-:Y:S06]  /*0ba0*/  BAR.SYNC.DEFER_BLOCKING 0x0 ;  /* 0x0000000000007b1d */ /* 0x000fec0000010000 */
[----:B------:R-:W2:Y:S04]  /*0bb0*/  LDG.E.64 R30, desc[UR16][R30.64] ;  /* 0x000000101e1e7981 */ /* 0x000ea8000c1e1b00 */
[----:B--2---:R2:W-:Y:S01]  /*0bc0*/  STS.64 [R27], R30 ;  /* 0x0000001e1b007388 */ /* 0x0045e20000000a00 */
[----:B------:R-:W-:-:S03]  /*0bd0*/  NOP ;  /* 0x0000000000007918 */ /* 0x000fc60000000000 */
[----:B------:R-:W-:Y:S01]  /*0be0*/  LDS.64 R34, [R27] ;  /* 0x000000001b227984 */ /* 0x000fe20000000a00 */
[----:B------:R-:W-:Y:S06]  /*0bf0*/  BAR.SYNC.DEFER_BLOCKING 0x0 ;  /* 0x0000000000007b1d */ /* 0x000fec0000010000 */
[----:B------:R-:W3:Y:S01]  /*0c00*/  LDG.E.64 R36, desc[UR16][R36.64] ;  /* 0x0000001024247981 */ /* 0x000ee2000c1e1b00 */
[----:B----4-:R-:W-:-:S04]  /*0c10*/  IADD3 R28, PT, PT, R18, -0x1, RZ ;  /* 0xffffffff121c7810 */ /* 0x010fc80007ffe0ff */
[----:B------:R-:W-:-:S05]  /*0c20*/  SHF.L.U32 R64, R28, 0x7, RZ ;  /* 0x000000071c407819 */ /* 0x000fca00000006ff */
        /* <DEDUP_REMOVED lines=8> */
[----:B------:R2:W-:Y:S01]  /*0cb0*/  STS.64 [R27], R36 ;  /* 0x000000241b007388 */ /* 0x0005e20000000a00 */
        /* <DEDUP_REMOVED lines=15> */
[----:B------:R1:W2:Y:S01]  /*0db0*/  LDG.E.64 R42, desc[UR16][R40.64] ;  /* 0x00000010282a7981 */ /* 0x0002a2000c1e1b00 */
[----:B---3--:R-:W-:Y:S01]  /*0dc0*/  SHF.R.U32.HI R48, RZ, 0x10, R31 ;  /* 0x00000010ff307819 */ /* 0x008fe2000001161f */
[----:B------:R-:W-:-:S03]  /*0dd0*/  UISETP.NE.U32.AND UP0, UPT, UR6, URZ, UPT ;  /* 0x000000ff0600728c */ /* 0x000fc6000bf05070 */
[----:B------:R-:W-:Y:S01]  /*0de0*/  SHF.L.U32 R48, R48, 0x10, RZ ;  /* 0x0000001030307819 */ /* 0x000fe200000006ff */
[----:B------:R-:W-:Y:S01]  /*0df0*/  UISETP.NE.AND.EX UP0, UPT, UR7, URZ, UPT, UP0 ;  /* 0x000000ff0700728c */ /* 0x000fe2000bf05300 */
[--C-:B0-----:R-:W-:Y:S02]  /*0e00*/  SHF.R.U32.HI R45, RZ, 0x10, R47.reuse ;  /* 0x00000010ff2d7819 */ /* 0x101fe4000001162f */
[----:B------:R-:W-:Y:S02]  /*0e10*/  SHF.L.U32 R29, R47, 0x10, RZ ;  /* 0x000000102f1d7819 */ /* 0x000fe400000006ff */
[----:B------:R-:W-:Y:S02]  /*0e20*/  SHF.L.U32 R39, R45, 0x10, RZ ;  /* 0x000000102d277819 */ /* 0x000fe400000006ff */
[C---:B------:R-:W-:Y:S01]  /*0e30*/  SHF.R.U64 R45, R46.reuse, 0x10, R47 ;  /* 0x000000102e2d7819 */ /* 0x040fe2000000122f */
[----:B------:R-:W-:Y:S01]  /*0e40*/  FMUL.FTZ R44, R29, -1.4426950216293334961 ;  /* 0xbfb8aa3b1d2c7820 */ /* 0x000fe20000410000 */
[----:B------:R-:W-:Y:S01]  /*0e50*/  SHF.L.U32 R49, R46, 0x10, RZ ;  /* 0x000000102e317819 */ /* 0x000fe200000006ff */
[----:B------:R-:W-:Y:S01]  /*0e60*/  FMUL.FTZ R38, R39, -1.4426950216293334961 ;  /* 0xbfb8aa3b27267820 */ /* 0x000fe20000410000 */
[----:B-1----:R-:W-:-:S02]  /*0e70*/  SHF.L.U32 R40, R45, 0x10, RZ ;  /* 0x000000102d287819 */ /* 0x002fc400000006ff */
[----:B------:R-:W-:Y:S01]  /*0e80*/  SHF.L.U32 R47, R31, 0x10, RZ ;  /* 0x000000101f2f7819 */ /* 0x000fe200000006ff */
[----:B------:R-:W0:Y:S01]  /*0e90*/  MUFU.EX2 R44, R44 ;  /* 0x0000002c002c7308 */ /* 0x000e220000000800 */
[----:B------:R-:W-:-:S03]  /*0ea0*/  FMUL.FTZ R41, R49, -1.4426950216293334961 ;  /* 0xbfb8aa3b31297820 */ /* 0x000fc60000410000 */
[----:B------:R-:W1:Y:S04]  /*0eb0*/  MUFU.EX2 R38, R38 ;  /* 0x0000002600267308 */ /* 0x000e680000000800 */
[----:B------:R-:W3:Y:S01]  /*0ec0*/  MUFU.EX2 R41, R41 ;  /* 0x0000002900297308 */ /* 0x000ee20000000800 */
[----:B0-----:R-:W-:Y:S01]  /*0ed0*/  FADD.FTZ R45, R44, 1 ;  /* 0x3f8000002c2d7421 */ /* 0x001fe20000010000 */
[----:B-1----:R-:W-:-:S03]  /*0ee0*/  FADD.FTZ R46, R38, 1 ;  /* 0x3f800000262e7421 */ /* 0x002fc60000010000 */
[----:B------:R-:W0:Y:S01]  /*0ef0*/  MUFU.RCP R68, R45 ;  /* 0x0000002d00447308 */ /* 0x000e220000001000 */
[----:B---3--:R-:W-:-:S07]  /*0f00*/  FADD.FTZ R41, R41, 1 ;  /* 0x3f80000029297421 */ /* 0x008fce0000010000 */
[----:B------:R1:W-:Y:S08]  /*0f10*/  MUFU.RCP R70, R46 ;  /* 0x0000002e00467308 */ /* 0x0003f00000001000 */
[----:B------:R3:W4:Y:S01]  /*0f20*/  MUFU.RCP R50, R41 ;  /* 0x0000002900327308 */ /* 0x0007220000001000 */
[----:B-1----:R-:W-:Y:S01]  /*0f30*/  SHF.R.U64 R46, R30, 0x10, R31 ;  /* 0x000000101e2e7819 */ /* 0x002fe2000000121f */
[----:B0-----:R-:W-:-:S03]  /*0f40*/  FADD.FTZ R44, -R68, 1 ;  /* 0x3f800000442c7421 */ /* 0x001fc60000010100 */
[----:B------:R-:W-:Y:S01]  /*0f50*/  SHF.L.U32 R46, R46, 0x10, RZ ;  /* 0x000000102e2e7819 */ /* 0x000fe200000006ff */
[----:B------:R-:W-:Y:S01]  /*0f60*/  FFMA.FTZ R44, R29, R44, 1 ;  /* 0x3f8000001d2c7423 */ /* 0x000fe2000001002c */
[----:B---3--:R-:W-:Y:S01]  /*0f70*/  SHF.L.U32 R41, R30, 0x10, RZ ;  /* 0x000000101e297819 */ /* 0x008fe200000006ff */
[----:B----4-:R-:W-:-:S04]  /*0f80*/  FADD.FTZ R30, -R50, 1 ;  /* 0x3f800000321e7421 */ /* 0x010fc80000010100 */
[----:B------:R-:W-:Y:S01]  /*0f90*/  FFMA.FTZ R30, R49, R30, 1 ;  /* 0x3f800000311e7423 */ /* 0x000fe2000001001e */
[----:B--2---:R0:W-:Y:S01]  /*0fa0*/  STS.64 [R27], R42 ;  /* 0x0000002a1b007388 */ /* 0x0041e20000000a00 */
[----:B------:R-:W-:-:S03]  /*0fb0*/  NOP ;  /* 0x0000000000007918 */ /* 0x000fc60000000000 */
[----:B------:R-:W1:Y:S01]  /*0fc0*/  LDS.64 R36, [R27] ;  /* 0x000000001b247984 */ /* 0x000e620000000a00 */
[----:B0-----:R-:W-:-:S06]  /*0fd0*/  FMUL.FTZ R42, R40, -1.4426950216293334961 ;  /* 0xbfb8aa3b282a7820 */ /* 0x001fcc0000410000 */
[----:B------:R-:W0:Y:S02]  /*0fe0*/  MUFU.EX2 R42, R42 ;  /* 0x0000002a002a7308 */ /* 0x000e240000000800 */
[----:B0-----:R-:W-:Y:S01]  /*0ff0*/  FADD.FTZ R43, R42, 1 ;  /* 0x3f8000002a2b7421 */ /* 0x001fe20000010000 */
[----:B------:R-:W-:-:S03]  /*1000*/  FADD.FTZ R42, -R70, 1 ;  /* 0x3f800000462a7421 */ /* 0x000fc60000010100 */
[----:B------:R0:W2:Y:S01]  /*1010*/  MUFU.RCP R67, R43 ;  /* 0x0000002b00437308 */ /* 0x0000a20000001000 */
[C---:B------:R-:W-:Y:S01]  /*1020*/  FFMA.FTZ R42, R39.reuse, R42, 1 ;  /* 0x3f800000272a7423 */ /* 0x040fe2000001002a */
[----:B------:R-:W-:Y:S01]  /*1030*/  FMUL.FTZ R39, R39, R70 ;  /* 0x0000004627277220 */ /* 0x000fe20000410000 */
[--C-:B-1----:R-:W-:Y:S02]  /*1040*/  SHF.R.U32.HI R69, RZ, 0x10, R37.reuse ;  /* 0x00000010ff457819 */ /* 0x102fe40000011625 */
[----:B------:R-:W-:Y:S02]  /*1050*/  SHF.R.U64 R66, R36, 0x10, R37 ;  /* 0x0000001024427819 */ /* 0x000fe40000001225 */
[----:B------:R-:W-:Y:S02]  /*1060*/  SHF.L.U32 R69, R69, 0x10, RZ ;  /* 0x0000001045457819 */ /* 0x000fe400000006ff */
[----:B------:R-:W-:Y:S02]  /*1070*/  SHF.L.U32 R66, R66, 0x10, RZ ;  /* 0x0000001042427819 */ /* 0x000fe400000006ff */
[----:B------:R-:W-:Y:S01]  /*1080*/  SHF.L.U32 R38, R37, 0x10, RZ ;  /* 0x0000001025267819 */ /* 0x000fe200000006ff */
[----:B------:R-:W-:Y:S01]  /*1090*/  FMUL.FTZ R31, R48, R69 ;  /* 0x00000045301f7220 */ /* 0x000fe20000410000 */
[----:B------:R-:W-:-:S03]  /*10a0*/  SHF.L.U32 R51, R36, 0x10, RZ ;  /* 0x0000001024337819 */ /* 0x000fc600000006ff */
[----:B------:R-:W-:Y:S01]  /*10b0*/  FMUL.FTZ R31, R70, R31 ;  /* 0x0000001f461f7220 */ /* 0x000fe20000410000 */
[----:B------:R-:W-:-:S03]  /*10c0*/  FMUL.FTZ R45, R47, R38 ;  /* 0x000000262f2d7220 */ /* 0x000fc60000410000 */
[----:B0-----:R-:W-:Y:S01]  /*10d0*/  FMUL.FTZ R43, R31, R42 ;  /* 0x0000002a1f2b7220 */ /* 0x001fe20000410000 */
        /* <DEDUP_REMOVED lines=8> */
[----:B------:R-:W-:Y:S01]  /*1160*/  F2F.BF16.F32 R43, R43 ;  /* 0x0000002b002b7304 */ /* 0x000fe20000202000 */
[----:B------:R-:W-:Y:S01]  /*1170*/  FMUL.FTZ R37, R42, R37 ;  /* 0x000000252a257220 */ /* 0x000fe20000410000 */
[----:B------:R-:W-:Y:S01]  /*1180*/  FMUL.FTZ R31, R50, R31 ;  /* 0x0000001f321f7220 */ /* 0x000fe20000410000 */
[----:B------:R-:W-:Y:S01]  /*1190*/  FMUL.FTZ R50, R49, R50 ;  /* 0x0000003231327220 */ /* 0x000fe20000410000 */
[----:B------:R-:W-:Y:S01]  /*11a0*/  FMUL.FTZ R67, R40, R67 ;  /* 0x0000004328437220 */ /* 0x000fe20000410000 */
[----:B------:R-:W-:Y:S01]  /*11b0*/  FMUL.FTZ R29, R47, R68 ;  /* 0x000000442f1d7220 */ /* 0x000fe20000410000 */
[----:B------:R-:W-:-:S02]  /*11c0*/  FMUL.FTZ R42, R31, R30 ;  /* 0x0000001e1f2a7220 */ /* 0x000fc40000410000 */
[----:B------:R-:W0:Y:S08]  /*11d0*/  F2F.BF16.F32 R37, R37 ;  /* 0x0000002500257304 */ /* 0x000e300000202000 */
[----:B------:R-:W1:Y:S01]  /*11e0*/  F2F.BF16.F32 R44, R44 ;  /* 0x0000002c002c7304 */ /* 0x000e620000202000 */
[----:B0-----:R-:W-:Y:S01]  /*11f0*/  IMAD.WIDE.U32 R30, R37, 0x10000, RZ ;  /* 0x00010000251e7825 */ /* 0x001fe200078e00ff */
[----:B------:R-:W-:Y:S06]  /*1200*/  BAR.SYNC.DEFER_BLOCKING 0x0 ;  /* 0x0000000000007b1d */ /* 0x000fec0000010000 */
[----:B------:R0:W2:Y:S01]  /*1210*/  F2F.BF16.F32 R71, R42 ;  /* 0x0000002a00477304 */ /* 0x0000a20000202000 */
[----:B-1----:R-:W-:-:S04]  /*1220*/  PRMT R45, R44, 0x5410, R43 ;  /* 0x000054102c2d7816 */ /* 0x002fc8000000002b */
[----:B------:R-:W-:Y:S01]  /*1230*/  LOP3.LUT R45, R45, R31, RZ, 0xfc, !PT ;  /* 0x0000001f2d2d7212 */ /* 0x000fe200078efcff */
[----:B0-----:R-:W-:-:S04]  /*1240*/  IMAD.WIDE.U32 R42, R72, UR18, R64 ;  /* 0x00000012482a7c25 */ /* 0x001fc8000f8e0040 */
[----:B------:R-:W-:Y:S01]  /*1250*/  IMAD R43, R73, UR18, R43 ;  /* 0x00000012492b7c24 */ /* 0x000fe2000f8e022b */
[----:B--2---:R-:W-:Y:S02]  /*1260*/  LOP3.LUT R44, R30, R71, RZ, 0xfc, !PT ;  /* 0x000000471e2c7212 */ /* 0x004fe400078efcff */
[----:B------:R-:W0:Y:S01]  /*1270*/  LDC.64 R30, c[0x0][0x558] ;  /* 0x00015600ff1e7b82 */ /* 0x000e220000000a00 */
[----:B------:R-:W-:Y:S01]  /*1280*/  IMAD.WIDE.U32 R42, R0, UR4, R42 ;  /* 0x00000004002a7c25 */ /* 0x000fe2000f8e002a */
[----:B------:R-:W1:Y:S01]  /*1290*/  LDCU UR4, c[0x0][0x38c] ;  /* 0x00007180ff0477ac */ /* 0x000e620008000800 */
[----:B------:R2:W-:Y:S01]  /*12a0*/  STS.64 [R27], R44 ;  /* 0x0000002c1b007388 */ /* 0x0005e20000000a00 */
[----:B------:R-:W-:-:S03]  /*12b0*/  NOP ;  /* 0x0000000000007918 */ /* 0x000fc60000000000 */
[----:B------:R-:W3:Y:S01]  /*12c0*/  LDS.64 R36, [R27] ;  /* 0x000000001b247984 */ /* 0x000ee20000000a00 */
[----:B------:R-:W-:Y:S01]  /*12d0*/  IMAD R43, R0, UR5, R43 ;  /* 0x00000005002b7c24 */ /* 0x000fe2000f8e022b */
[----:B0-----:R-:W-:-:S04]  /*12e0*/  LEA R30, P0, R42, R30, 0x1 ;  /* 0x0000001e2a1e7211 */ /* 0x001fc800078008ff */
[----:B------:R-:W-:Y:S01]  /*12f0*/  LEA.HI.X R31, R42, R31, R43, 0x1, P0 ;  /* 0x0000001f2a1f7211 */ /* 0x000fe200000f0c2b */
[----:B------:R-:W-:Y:S02]  /*1300*/  FMUL.FTZ R43, R46, R67 ;  /* 0x000000432e2b7220 */ /* 0x000fe40000410000 */
[----:B--2---:R-:W-:-:S04]  /*1310*/  IMAD.WIDE.U32 R44, R56, 0x8, R30 ;  /* 0x00000008382c7825 */ /* 0x004fc800078e001e */
[----:B------:R-:W-:Y:S01]  /*1320*/  FMUL.FTZ R31, R41, R50 ;  /* 0x00000032291f7220 */ /* 0x000fe20000410000 */
        /* <DEDUP_REMOVED lines=14> */
[----:B0-----:R-:W-:Y:S01]  /*1410*/  PRMT R45, R38, 0x5410, R39 ;  /* 0x00005410262d7816 */ /* 0x001fe20000000027 */
[----:B-1----:R-:W-:-:S03]  /*1420*/  IMAD.WIDE.U32 R38, R48, UR18, R64 ;  /* 0x0000001230267c25 */ /* 0x002fc6000f8e0040 */
[----:B------:R-:W-:Y:S01]  /*1430*/  LOP3.LUT R45, R45, R37, RZ, 0xfc, !PT ;  /* 0x000000252d2d7212 */ /* 0x000fe200078efcff */
[----:B------:R-:W-:Y:S01]  /*1440*/  IMAD R39, R49, UR18, R39 ;  /* 0x0000001231277c24 */ /* 0x000fe2000f8e0227 */
[----:B--2---:R-:W-:Y:S02]  /*1450*/  LOP3.LUT R44, R36, R47, RZ, 0xfc, !PT ;  /* 0x0000002f242c7212 */ /* 0x004fe400078efcff */
[----:B------:R-:W0:Y:S03]  /*1460*/  LDC.64 R46, c[0x0][0x438] ;  /* 0x00010e00ff2e7b82 */ /* 0x000e260000000a00 */
[----:B------:R-:W-:Y:S01]  /*1470*/  STS.64 [R27], R44 ;  /* 0x0000002c1b007388 */ /* 0x000fe20000000a00 */
[----:B------:R-:W-:-:S03]  /*1480*/  NOP ;  /* 0x0000000000007918 */ /* 0x000fc60000000000 */
[----:B------:R-:W1:Y:S01]  /*1490*/  LDS.64 R36, [R27] ;  /* 0x000000001b247984 */ /* 0x000e620000000a00 */
[----:B0-----:R-:W-:-:S04]  /*14a0*/  IMAD.WIDE.U32 R38, R0, R46, R38 ;  /* 0x0000002e00267225 */ /* 0x001fc800078e0026 */
[----:B------:R-:W-:Y:S01]  /*14b0*/  IMAD R39, R0, R47, R39 ;  /* 0x0000002f00277224 */ /* 0x000fe200078e0227 */
[----:B------:R-:W-:-:S04]  /*14c0*/  LEA R46, P0, R38, UR6, 0x1 ;  /* 0x00000006262e7c11 */ /* 0x000fc8000f8008ff */
[----:B------:R-:W-:-:S03]  /*14d0*/  LEA.HI.X R47, R38, UR7, R39, 0x1, P0 ;  /* 0x00000007262f7c11 */ /* 0x000fc600080f0c27 */
[----:B------:R-:W-:-:S05]  /*14e0*/  IMAD.WIDE.U32 R38, R56, 0x8, R46 ;  /* 0x0000000838267825 */ /* 0x000fca00078e002e */
[----:B-1----:R1:W-:Y:S02]  /*14f0*/  STG.E.64 desc[UR16][R38.64], R36 ;  /* 0x0000002426007986 */ /* 0x0023e4000c101b10 */
.L_x_10322:
[----:B------:R-:W-:Y:S01]  /*1500*/  BAR.SYNC.DEFER_BLOCKING 0x0 ;  /* 0x0000000000007b1d */ /* 0x000fe20000010000 */
[C---:B------:R-:W-:Y:S01]  /*1510*/  SHF.L.U32 R30, R32.reuse, 0x10, RZ ;  /* 0x00000010201e7819 */ /* 0x040fe200000006ff */
[----:B------:R-:W-:Y:S01]  /*1520*/  UISETP.GE.AND UP0, UPT, UR4, 0x1, UPT ;  /* 0x000000010400788c */ /* 0x000fe2000bf06270 */
[--C-:B------:R-:W-:Y:S02]  /*1530*/  SHF.R.U64 R48, R32, 0x10, R33.reuse ;  /* 0x0000001020307819 */ /* 0x100fe40000001221 */
[----:B0-----:R-:W-:Y:S02]  /*1540*/  CS2R R44, SRZ ;  /* 0x00000000002c7805 */ /* 0x001fe4000001ff00 */
[----:B------:R-:W-:Y:S01]  /*1550*/  SHF.L.U32 R40, R33, 0x10, RZ ;  /* 0x0000001021287819 */ /* 0x000fe200000006ff */
[C---:B-1----:R-:W-:Y:S01]  /*1560*/  FFMA.FTZ R38, R31.reuse, R30, R4 ;  /* 0x0000001e1f267223 */ /* 0x042fe20000010004 */
[----:B------:R-:W-:Y:S01]  /*1570*/  SHF.L.U32 R48, R48, 0x10, RZ ;  /* 0x0000001030307819 */ /* 0x000fe200000006ff */
[-C--:B-----5:R-:W-:Y:S01]  /*1580*/  FMUL.FTZ R92, R31, R2.reuse ;  /* 0x000000021f5c7220 */ /* 0x0a0fe20000410000 */
[----:B------:R-:W-:Y:S01]  /*1590*/  SHF.R.U32.HI R90, RZ, 0x10, R33 ;  /* 0x00000010ff5a7819 */ /* 0x000fe20000011621 */
[----:B------:R-:W-:Y:S01]  /*15a0*/  FMUL.FTZ R94, R29, R2 ;  /* 0x000000021d5e7220 */ /* 0x000fe20000410000 */
[--C-:B------:R-:W-:Y:S01]  /*15b0*/  SHF.R.U32.HI R33, RZ, 0x10, R35.reuse ;  /* 0x00000010ff217819 */ /* 0x100fe20000011623 */
[C---:B------:R-:W-:Y:S01]  /*15c0*/  FFMA.FTZ R38, R43.reuse, R48, R38 ;  /* 0x000000302b267223 */ /* 0x040fe20000010026 */
[C---:B------:R-:W-:Y:S01]  /*15d0*/  SHF.R.U64 R32, R34.reuse, 0x10, R35 ;  /* 0x0000001022207819 */ /* 0x040fe20000001223 */
[----:B------:R-:W-:Y:S01]  /*15e0*/  FMUL.FTZ R96, R43, R2 ;  /* 0x000000022b607220 */ /* 0x000fe20000410000 */
[----:B------:R-:W-:Y:S01]  /*15f0*/  SHF.L.U32 R4, R33, 0x10, RZ ;  /* 0x0000001021047819 */ /* 0x000fe200000006ff */
[----:B------:R-:W-:Y:S01]  /*1600*/  FFMA.FTZ R38, R29, R40, R38 ;  /* 0x000000281d267223 */ /* 0x000fe20000010026 */
        /* <DEDUP_REMOVED lines=8> */
[----:B------:R-:W-:Y:S01]  /*1690*/  MOV R42, RZ ;  /* 0x000000ff002a7202 */ /* 0x000fe20000000f00 */
[----:B------:R-:W-:Y:S01]  /*16a0*/  FFMA.FTZ R4, R41, R90, R38 ;  /* 0x0000005a29047223 */ /* 0x000fe20000010026 */
[----:B------:R-:W-:Y:S01]  /*16b0*/  MOV R46, RZ ;  /* 0x000000ff002e7202 */ /* 0x000fe20000000f00 */
[----:B------:R-:W-:Y:S01]  /*16c0*/  FADD.FTZ R91, R32, R3 ;  /* 0x00000003205b7221 */ /* 0x000fe20000010000 */
[----:B------:R-:W-:Y:S06]  /*16d0*/  BRA.U !UP0, `(.L_x_10323) ;  /* 0x0000001508187547 */ /* 0x000fec000b800000 */
[----:B------:R-:W0:Y:S01]  /*16e0*/  LDC.64 R68, c[0x0][0x3c0] ;  /* 0x0000f000ff447b82 */ /* 0x000e220000000a00 */
        /* <DEDUP_REMOVED lines=11> */
[----:B------:R-:W-:Y:S01]  /*17a0*/  IMAD.WIDE.U32 R82, R56, 0x8, R14 ;  /* 0x0000000838527825 */ /* 0x000fe200078e000e */
[----:B------:R-:W-:Y:S01]  /*17b0*/  IADD3 R80, P2, PT, R64, R62, RZ ;  /* 0x0000003e40507210 */ /* 0x000fe20007f5e0ff */
[----:B------:R-:W2:Y:S01]  /*17c0*/  LDCU UR12, c[0x0][0x394] ;  /* 0x00007280ff0c77ac */ /* 0x000ea20008000800 */
[----:B------:R-:W-:Y:S01]  /*17d0*/  IADD3 R95, PT, PT, R18, -0x2, RZ ;  /* 0xfffffffe125f7810 */ /* 0x000fe20007ffe0ff */
[----:B------:R-:W3:Y:S01]  /*17e0*/  LDC.64 R72, c[0x0][0x3a8] ;  /* 0x0000ea00ff487b82 */ /* 0x000ee20000000a00 */
[----:B------:R-:W-:Y:S01]  /*17f0*/  IADD3 R97, PT, PT, R64, R56, RZ ;  /* 0x0000003840617210 */ /* 0x000fe20007ffe0ff */
[C---:B------:R-:W-:Y:S01]  /*1800*/  IMAD.WIDE.U32 R84, R56.reuse, 0x8, R32 ;  /* 0x0000000838547825 */ /* 0x040fe200078e0020 */
[----:B------:R-:W-:Y:S01]  /*1810*/  MOV R45, RZ ;  /* 0x000000ff002d7202 */ /* 0x000fe20000000f00 */
[----:B------:R-:W4:Y:S01]  /*1820*/  LDCU UR13, c[0x0][0x38c] ;  /* 0x00007180ff0d77ac */ /* 0x000f220008000800 */
[----:B------:R-:W-:-:S02]  /*1830*/  ISETP.EQ.AND P0, PT, R56, RZ, P0 ;  /* 0x000000ff3800720c */ /* 0x000fc40000702270 */
[----:B------:R-:W-:Y:S01]  /*1840*/  LOP3.LUT R103, R103, 0x100, RZ, 0xc0, !PT ;  /* 0x0000010067677812 */ /* 0x000fe200078ec0ff */
[----:B------:R-:W0:Y:S01]  /*1850*/  LDC.64 R74, c[0x0][0x3e0] ;  /* 0x0000f800ff4a7b82 */ /* 0x000e220000000a00 */
[----:B------:R-:W-:Y:S01]  /*1860*/  LOP3.LUT R104, R104, 0x100, RZ, 0xc0, !PT ;  /* 0x0000010068687812 */ /* 0x000fe200078ec0ff */
[----:B------:R-:W0:Y:S01]  /*1870*/  LDCU UR7, c[0x0][0x388] ;  /* 0x00007100ff0777ac */ /* 0x000e220008000800 */
[----:B------:R-:W-:Y:S02]  /*1880*/  IADD3.X R67, PT, PT, RZ, R24, RZ, P1, !PT ;  /* 0x00000018ff437210 */ /* 0x000fe40000ffe4ff */
[----:B------:R-:W-:Y:S01]  /*1890*/  IADD3.X R81, PT, PT, RZ, R25, RZ, P2, !PT ;  /* 0x00000019ff517210 */ /* 0x000fe200017fe4ff */
[----:B------:R-:W0:Y:S02]  /*18a0*/  LDCU.64 UR8, c[0x0][0x538] ;  /* 0x0000a700ff0877ac */ /* 0x000e240008000a00 */
[----:B------:R-:W0:Y:S01]  /*18b0*/  LDC.64 R76, c[0x0][0x4d0] ;  /* 0x00013400ff4c7b82 */ /* 0x000e220000000a00 */
[----:B------:R-:W0:Y:S01]  /*18c0*/  LDCU.64 UR10, c[0x0][0x540] ;  /* 0x0000a800ff0a77ac */ /* 0x000e220008000a00 */
[----:B------:R-:W-:-:S06]  /*18d0*/  UMOV UR4, URZ ;  /* 0x000000ff00047c82 */ /* 0x000fcc0008000000 */
[----:B--2-4-:R-:W0:Y:S02]  /*18e0*/  LDC.64 R78, c[0x0][0x4f0] ;  /* 0x00013c00ff4e7b82 */ /* 0x014e240000000a00 */
.L_x_10337:
[----:B0-----:R-:W-:-:S04]  /*18f0*/  IMAD.WIDE.U32 R34, R68, UR4, RZ ;  /* 0x0000000444227c25 */ /* 0x001fc8000f8e00ff */
[----:B------:R-:W-:Y:S01]  /*1900*/  IMAD R33, R69, UR4, R35 ;  /* 0x0000000445217c24 */ /* 0x000fe2000f8e0223 */
[----:B------:R-:W-:-:S04]  /*1910*/  LEA R32, P1, R34, R82, 0x1 ;  /* 0x0000005222207211 */ /* 0x000fc800078208ff */
[----:B------:R-:W-:-:S06]  /*1920*/  LEA.HI.X R33, R34, R83, R33, 0x1, P1 ;  /* 0x0000005322217211 */ /* 0x000fcc00008f0c21 */
[----:B--2---:R-:W2:Y:S01]  /*1930*/  LDG.E.64 R32, desc[UR16][R32.64] ;  /* 0x0000001020207981 */ /* 0x004ea2000c1e1b00 */
[----:B----4-:R-:W-:Y:S01]  /*1940*/  MOV R36, R60 ;  /* 0x0000003c00247202 */ /* 0x010fe20000000f00 */
[----:B------:R-:W-:Y:S01]  /*1950*/  IMAD.WIDE.U32 R34, R74, UR4, RZ ;  /* 0x000000044a227c25 */ /* 0x000fe2000f8e00ff */
        /* <DEDUP_REMOVED lines=13> */
[C---:B------:R-:W-:Y:S01]  /*1a30*/  ISETP.NE.AND P2, PT, R56.reuse, RZ, PT ;  /* 0x000000ff3800720c */ /* 0x040fe20003f45270 */
        /* <DEDUP_REMOVED lines=9> */
[----:B------:R-:W-:Y:S02]  /*1ad0*/  FMUL.FTZ R88, R49, R86 ;  /* 0x0000005631587220 */ /* 0x000fe40000410000 */
[----:B------:R-:W0:Y:S01]  /*1ae0*/  MUFU.EX2 R51, R87 ;  /* 0x0000005700337308 */ /* 0x000e220000000800 */
[----:B-1----:R-:W-:-:S03]  /*1af0*/  ULEA UR5, UR6, UR5, 0x18 ;  /* 0x0000000506057291 */ /* 0x002fc6000f8ec0ff */
[----:B------:R-:W1:Y:S01]  /*1b00*/  MUFU.EX2 R118, R118 ;  /* 0x0000007600767308 */ /* 0x000e620000000800 */
[C---:B----4-:R-:W-:Y:S02]  /*1b10*/  PRMT R109, R35.reuse, 0x7632, R109 ;  /* 0x00007632236d7816 */ /* 0x050fe4000000006d */
[----:B------:R-:W-:Y:S02]  /*1b20*/  SHF.L.U32 R110, R35, 0x10, RZ ;  /* 0x00000010236e7819 */ /* 0x000fe400000006ff */
[----:B------:R3:W4:Y:S01]  /*1b30*/  MUFU.EX2 R35, R88 ;  /* 0x0000005800237308 */ /* 0x0007220000000800 */
[C---:B------:R-:W-:Y:S02]  /*1b40*/  PRMT R107, R34.reuse, 0x7632, R107 ;  /* 0x00007632226b7816 */ /* 0x040fe4000000006b */
        /* <DEDUP_REMOVED lines=8> */
[----:B------:R-:W5:Y:S01]  /*1bd0*/  LDS.64 R36, [R27+0x100] ;  /* 0x000100001b247984 */ /* 0x000f620000000a00 */
[----:B--2---:R-:W-:Y:S01]  /*1be0*/  FMUL.FTZ R39, R93, R86 ;  /* 0x000000565d277220 */ /* 0x004fe20000410000 */
[----:B------:R-:W-:-:S05]  /*1bf0*/  LEA R38, R32, UR5, 0x2 ;  /* 0x0000000520267c11 */ /* 0x000fca000f8e10ff */
[----:B------:R-:W2:Y:S01]  /*1c00*/  MUFU.EX2 R39, R39 ;  /* 0x0000002700277308 */ /* 0x000ea20000000800 */
[----:B0-----:R0:W-:Y:S02]  /*1c10*/  STS [R38+0x838], R51 ;  /* 0x0008383326007388 */ /* 0x0011e40000000800 */
[----:B0-----:R-:W-:Y:S01]  /*1c20*/  FMUL.FTZ R38, R102, R109 ;  /* 0x0000006d66267220 */ /* 0x001fe20000410000 */
[C---:B-----5:R-:W-:Y:S02]  /*1c30*/  PRMT R32, R36.reuse, 0x7632, R32 ;  /* 0x0000763224207816 */ /* 0x060fe40000000020 */
[C---:B------:R-:W-:Y:S02]  /*1c40*/  PRMT R33, R37.reuse, 0x7632, R33 ;  /* 0x0000763225217816 */ /* 0x040fe40000000021 */
[----:B------:R-:W-:Y:S02]  /*1c50*/  SHF.L.U32 R36, R36, 0x10, RZ ;  /* 0x0000001024247819 */ /* 0x000fe400000006ff */
[----:B------:R-:W-:-:S02]  /*1c60*/  SHF.L.U32 R50, R37, 0x10, RZ ;  /* 0x0000001025327819 */ /* 0x000fc400000006ff */
[----:B------:R-:W-:Y:S01]  /*1c70*/  SHF.L.U32 R32, R32, 0x10, RZ ;  /* 0x0000001020207819 */ /* 0x000fe200000006ff */
[----:B------:R-:W-:Y:S01]  /*1c80*/  FMUL.FTZ R113, R31, R36 ;  /* 0x000000241f717220 */ /* 0x000fe20000410000 */
[----:B------:R-:W-:Y:S01]  /*1c90*/  SHF.L.U32 R112, R33, 0x10, RZ ;  /* 0x0000001021707819 */ /* 0x000fe200000006ff */
[----:B------:R-:W-:Y:S02]  /*1ca0*/  FMUL.FTZ R36, R29, R50 ;  /* 0x000000321d247220 */ /* 0x000fe40000410000 */
[----:B------:R-:W-:Y:S02]  /*1cb0*/  FMUL.FTZ R114, R43, R32 ;  /* 0x000000202b727220 */ /* 0x000fe40000410000 */
        /* <DEDUP_REMOVED lines=10> */
.L_x_10325:
[----:B------:R0:W1:Y:S02]  /*1d60*/  LDS R37, [R22+0x103c] ;  /* 0x00103c0016257984 */ /* 0x0000640000000800 */
.L_x_10326:
[----:B------:R-:W-:Y:S05]  /*1d70*/  BSYNC.RECONVERGENT B0 ;  /* 0x0000000000007941 */ /* 0x000fea0003800200 */
.L_x_10324:
        /* <DEDUP_REMOVED lines=96> */
[----:B------:R-:W2:Y:S01]  /*2380*/  SHFL.IDX PT, R117, R105, RZ, 0x1f ;  /* 0x00001fff69757589 */ /* 0x000ea200000e0000 */
[----:B-1----:R-:W-:Y:S01]  /*2390*/  @P1 FFMA.FTZ R87, R32, R87, R33 ;  /* 0x0000005720571223 */ /* 0x002fe20000010021 */
[----:B------:R-:W-:-:S04]  /*23a0*/  IMAD.WIDE.U32 R32, R76, UR4, R66 ;  /* 0x000000044c207c25 */ /* 0x000fc8000f8e0042 */
[----:B------:R-:W-:Y:S01]  /*23b0*/  FFMA.FTZ R112, R87, R37, R112 ;  /* 0x0000002557707223 */ /* 0x000fe20000010070 */
[----:B------:R-:W-:Y:S02]  /*23c0*/  IMAD R33, R77, UR4, R33 ;  /* 0x000000044d217c24 */ /* 0x000fe4000f8e0221 */
[C---:B--2---:R-:W-:Y:S01]  /*23d0*/  FFMA.FTZ R89, R117.reuse, R89, R122 ;  /* 0x0000005975597223 */ /* 0x044fe2000001007a */
[----:B------:R-:W-:Y:S01]  /*23e0*/  FMUL.FTZ R88, R117, R88 ;  /* 0x0000005875587220 */ /* 0x000fe20000410000 */
[----:B----4-:R-:W1:Y:S02]  /*23f0*/  SHFL.IDX PT, R111, R50, RZ, 0x1f ;  /* 0x00001fff326f7589 */ /* 0x010e6400000e0000 */
[----:B-1----:R-:W-:Y:S01]  /*2400*/  @P2 FFMA.FTZ R111, R86, R111, R119 ;  /* 0x0000006f566f2223 */ /* 0x002fe20000010077 */
[C---:B------:R-:W-:Y:S02]  /*2410*/  LEA R86, P1, R32.reuse, UR8, 0x2 ;  /* 0x0000000820567c11 */ /* 0x040fe4000f8210ff */
[----:B------:R-:W-:Y:S01]  /*2420*/  ISETP.GE.AND P2, PT, R121, 0x21, PT ;  /* 0x000000217900780c */ /* 0x000fe20003f46270 */
[----:B------:R-:W-:Y:S01]  /*2430*/  FFMA.FTZ R116, R51, R111, R120 ;  /* 0x0000006f33747223 */ /* 0x000fe20000010078 */
[-C--:B------:R-:W-:Y:S01]  /*2440*/  FFMA.FTZ R111, R39, R112.reuse, R36 ;  /* 0x00000070276f7223 */ /* 0x080fe20000010024 */
[----:B------:R-:W-:Y:S01]  /*2450*/  LEA.HI.X R87, R32, UR9, R33, 0x2, P1 ;  /* 0x0000000920577c11 */ /* 0x000fe200088f1421 */
[----:B------:R-:W-:Y:S01]  /*2460*/  FMUL.FTZ R121, R93, R112 ;  /* 0x000000705d797220 */ /* 0x000fe20000410000 */
[----:B------:R-:W-:Y:S01]  /*2470*/  ISETP.NE.AND P1, PT, R56, RZ, PT ;  /* 0x000000ff3800720c */ /* 0x000fe20003f25270 */
[-C--:B------:R-:W-:Y:S01]  /*2480*/  FFMA.FTZ R114, R35, R111.reuse, R114 ;  /* 0x0000006f23727223 */ /* 0x080fe20000010072 */
[----:B------:R-:W-:Y:S01]  /*2490*/  FADD.FTZ R105, -R120, R116 ;  /* 0x0000007478697221 */ /* 0x000fe20000010100 */
[----:B------:R-:W-:Y:S01]  /*24a0*/  FMUL.FTZ R51, R49, R111 ;  /* 0x0000006f31337220 */ /* 0x000fe20000410000 */
[----:B------:R-:W-:-:S04]  /*24b0*/  IMAD.WIDE.U32 R36, R78, UR4, R80 ;  /* 0x000000044e247c25 */ /* 0x000fc8000f8e0050 */
[C---:B------:R-:W-:Y:S01]  /*24c0*/  FFMA.FTZ R113, R118.reuse, R114, R113 ;  /* 0x0000007276717223 */ /* 0x040fe20000010071 */
[----:B------:R-:W-:Y:S01]  /*24d0*/  FFMA.FTZ R118, R118, R116, R115 ;  /* 0x0000007476767223 */ /* 0x000fe20000010073 */
[----:B------:R-:W-:Y:S01]  /*24e0*/  FMUL.FTZ R33, R91, R114 ;  /* 0x000000725b217220 */ /* 0x000fe20000410000 */
[----:B------:R-:W-:Y:S02]  /*24f0*/  IMAD R37, R79, UR4, R37 ;  /* 0x000000044f257c24 */ /* 0x000fe4000f8e0225 */
[----:B------:R-:W-:Y:S01]  /*2500*/  FMUL.FTZ R32, R47, R113 ;  /* 0x000000712f207220 */ /* 0x000fe20000410000 */
[----:B------:R-:W-:Y:S01]  /*2510*/  FFMA.FTZ R117, R35, R118, R34 ;  /* 0x0000007623757223 */ /* 0x000fe20000010022 */
[----:B------:R-:W-:Y:S01]  /*2520*/  FADD.FTZ R115, -R115, R118 ;  /* 0x0000007673737221 */ /* 0x000fe20000010100 */
[----:B------:R-:W-:Y:S01]  /*2530*/  FMUL.FTZ R35, R90, R121 ;  /* 0x000000795a237220 */ /* 0x000fe20000410000 */
[-C--:B------:R-:W-:Y:S01]  /*2540*/  FFMA.FTZ R120, R105, R32.reuse, RZ ;  /* 0x0000002069787223 */ /* 0x080fe200000100ff */
[----:B------:R-:W-:Y:S01]  /*2550*/  FADD.FTZ R119, -R34, R117 ;  /* 0x0000007522777221 */ /* 0x000fe20000010100 */
[----:B------:R-:W-:Y:S01]  /*2560*/  FMUL.FTZ R34, R40, R51 ;  /* 0x0000003328227220 */ /* 0x000fe20000410000 */
[----:B------:R-:W-:Y:S01]  /*2570*/  FMUL.FTZ R32, R30, R32 ;  /* 0x000000201e207220 */ /* 0x000fe20000410000 */
[-C--:B------:R-:W-:Y:S01]  /*2580*/  FFMA.FTZ R120, R115, R33.reuse, R120 ;  /* 0x0000002173787223 */ /* 0x080fe20000010078 */
[----:B------:R-:W-:Y:S01]  /*2590*/  FMUL.FTZ R33, R48, R33 ;  /* 0x0000002130217220 */ /* 0x000fe20000410000 */
[----:B------:R1:W-:Y:S01]  /*25a0*/  @!P1 STS.64 [UR6+0x10b8], R88 ;  /* 0x0010b858ff009988 */ /* 0x0003e20008000a06 */
[C---:B------:R-:W-:Y:S01]  /*25b0*/  LEA R50, P6, R36.reuse, UR10, 0x2 ;  /* 0x0000000a24327c11 */ /* 0x040fe2000f8c10ff */
[----:B------:R-:W-:Y:S01]  /*25c0*/  FFMA.FTZ R39, R39, R117, R38 ;  /* 0x0000007527277223 */ /* 0x000fe20000010026 */
[----:B------:R-:W-:Y:S01]  /*25d0*/  FFMA.FTZ R123, R119, R51, R120 ;  /* 0x00000033777b7223 */ /* 0x000fe20000010078 */
[----:B------:R1:W-:Y:S01]  /*25e0*/  STS.128 [R17+0x200], R32 ;  /* 0x0002002011007388 */ /* 0x0003e20000000c00 */
[----:B------:R-:W-:Y:S01]  /*25f0*/  LEA.HI.X R51, R36, UR11, R37, 0x2, P6 ;  /* 0x0000000b24337c11 */ /* 0x000fe2000b0f1425 */
[----:B------:R-:W-:Y:S01]  /*2600*/  FADD.FTZ R120, -R38, R39 ;  /* 0x0000002726787221 */ /* 0x000fe20000010100 */
[----:B------:R-:W-:Y:S01]  /*2610*/  FMUL.FTZ R36, R31, R116 ;  /* 0x000000741f247220 */ /* 0x000fe20000410000 */
[----:B------:R-:W-:Y:S01]  /*2620*/  BAR.SYNC.DEFER_BLOCKING 0x0 ;  /* 0x0000000000007b1d */ /* 0x000fe20000010000 */
[----:B------:R-:W-:Y:S01]  /*2630*/  FMUL.FTZ R37, R43, R118 ;  /* 0x000000762b257220 */ /* 0x000fe20000410000 */
[----:B------:R-:W-:Y:S01]  /*2640*/  FMUL.FTZ R38, R29, R117 ;  /* 0x000000751d267220 */ /* 0x000fe20000410000 */
[----:B------:R-:W-:Y:S01]  /*2650*/  FMUL.FTZ R39, R41, R39 ;  /* 0x0000002729277220 */ /* 0x000fe20000410000 */
[----:B------:R-:W-:-:S02]  /*2660*/  FFMA.FTZ R125, R120, R121, R123 ;  /* 0x00000079787d7223 */ /* 0x000fc4000001007b */
        /* <DEDUP_REMOVED lines=10> */
.L_x_10328:
[----:B------:R-:W-:Y:S05]  /*2710*/  BSYNC.RECONVERGENT B0 ;  /* 0x0000000000007941 */ /* 0x000fea0003800200 */
.L_x_10327:
[----:B-12---:R1:W2:Y:S01]  /*2720*/  LDS R33, [R23+0x280] ;  /* 0x0002800017217984 */ /* 0x0062a20000000800 */
[----:B------:R-:W-:Y:S04]  /*2730*/  BSSY.RECONVERGENT B0, `(.L_x_10329) ;  /* 0x0000004000007945 */ /* 0x000fe80003800200 */
[----:B------:R-:W-:Y:S05]  /*2740*/  @!P2 BRA `(.L_x_10330) ;  /* 0x000000000008a947 */ /* 0x000fea0003800000 */
[----:B---3--:R3:W-:Y:S04]  /*2750*/  REDG.E.ADD.F32.FTZ.RN.STRONG.GPU desc[UR16][R86.64+0x80], R121 ;  /* 0x00008079560079a6 */ /* 0x0087e8000c12f310 */
[----:B--2---:R3:W-:Y:S02]  /*2760*/  REDG.E.ADD.F32.FTZ.RN.STRONG.GPU desc[UR16][R50.64+0x80], R33 ;  /* 0x00008021320079a6 */ /* 0x0047e4000c12f310 */
.L_x_10330:
[----:B------:R-:W-:Y:S05]  /*2770*/  BSYNC.RECONVERGENT B0 ;  /* 0x0000000000007941 */ /* 0x000fea0003800200 */
.L_x_10329:
[----:B--23--:R2:W3:Y:S01]  /*2780*/  LDS R33, [R23+0x300] ;  /* 0x0003000017217984 */ /* 0x00c4e20000000800 */
[----:B------:R-:W-:Y:S04]  /*2790*/  BSSY.RECONVERGENT B0, `(.L_x_10331) ;  /* 0x0000004000007945 */ /* 0x000fe80003800200 */
[----:B------:R-:W-:Y:S05]  /*27a0*/  @!P3 BRA `(.L_x_10332) ;  /* 0x000000000008b947 */ /* 0x000fea0003800000 */
[----:B----4-:R4:W-:Y:S04]  /*27b0*/  REDG.E.ADD.F32.FTZ.RN.STRONG.GPU desc[UR16][R86.64+0x100], R123 ;  /* 0x0001007b560079a6 */ /* 0x0109e8000c12f310 */
[----:B---3--:R4:W-:Y:S02]  /*27c0*/  REDG.E.ADD.F32.FTZ.RN.STRONG.GPU desc[UR16][R50.64+0x100], R33 ;  /* 0x00010021320079a6 */ /* 0x0089e4000c12f310 */
.L_x_10332:
[----:B------:R-:W-:Y:S05]  /*27d0*/  BSYNC.RECONVERGENT B0 ;  /* 0x0000000000007941 */ /* 0x000fea0003800200 */
.L_x_10331:
[----:B---34-:R3:W4:Y:S01]  /*27e0*/  LDS R33, [R23+0x380] ;  /* 0x0003800017217984 */ /* 0x0187220000000800 */
[----:B------:R-:W-:Y:S04]  /*27f0*/  BSSY.RECONVERGENT B0, `(.L_x_10333) ;  /* 0x0000004000007945 */ /* 0x000fe80003800200 */
[----:B------:R-:W-:Y:S05]  /*2800*/  @!P4 BRA `(.L_x_10334) ;  /* 0x000000000008c947 */ /* 0x000fea0003800000 */
[----:B0-----:R0:W-:Y:S04]  /*2810*/  REDG.E.ADD.F32.FTZ.RN.STRONG.GPU desc[UR16][R86.64+0x180], R89 ;  /* 0x00018059560079a6 */ /* 0x0011e8000c12f310 */
[----:B----4-:R0:W-:Y:S02]  /*2820*/  REDG.E.ADD.F32.FTZ.RN.STRONG.GPU desc[UR16][R50.64+0x180], R33 ;  /* 0x00018021320079a6 */ /* 0x0101e4000c12f310 */
.L_x_10334:
[----:B------:R-:W-:Y:S05]  /*2830*/  BSYNC.RECONVERGENT B0 ;  /* 0x0000000000007941 */ /* 0x000fea0003800200 */
.L_x_10333:
[----:B------:R-:W5:Y:S01]  /*2840*/  SHFL.DOWN P2, R32, R125, 0x1, 0x1f ;  /* 0x08201f007d207f89 */ /* 0x000f620000040000 */
[----:B------:R-:W-:Y:S01]  /*2850*/  ISETP.NE.AND P3, PT, R26, RZ, PT ;  /* 0x000000ff1a00720c */ /* 0x000fe20003f65270 */
[----:B------:R-:W-:Y:S01]  /*2860*/  FMUL.FTZ R107, R107, R114 ;  /* 0x000000726b6b7220 */ /* 0x000fe20000410000 */
[C---:B------:R-:W-:Y:S01]  /*2870*/  FMUL.FTZ R35, R106.reuse, R112 ;  /* 0x000000706a237220 */ /* 0x040fe20000410000 */
[----:B------:R-:W-:Y:S01]  /*2880*/  FMUL.FTZ R114, R106, R114 ;  /* 0x000000726a727220 */ /* 0x000fe20000410000 */
[----:B------:R-:W-:Y:S01]  /*2890*/  FMUL.FTZ R109, R109, R112 ;  /* 0x000000706d6d7220 */ /* 0x000fe20000410000 */
[----:B0---4-:R-:W-:Y:S01]  /*28a0*/  FMUL.FTZ R33, R110, R111 ;  /* 0x0000006f6e217220 */ /* 0x011fe20000410000 */
        /* <DEDUP_REMOVED lines=14> */
[-C--:B------:R-:W-:Y:S01]  /*2990*/  FMUL.FTZ R106, R106, R113.reuse ;  /* 0x000000716a6a7220 */ /* 0x080fe20000410000 */
[----:B------:R-:W-:Y:S02]  /*29a0*/  FMUL.FTZ R113, R108, R113 ;  /* 0x000000716c717220 */ /* 0x000fe40000410000 */
[----:B------:R-:W0:Y:S01]  /*29b0*/  SHFL.DOWN P2, R34, R37, 0x4, 0x1f ;  /* 0x08801f0025227f89 */ /* 0x000e220000040000 */
[----:B------:R-:W-:Y:S01]  /*29c0*/  FMUL.FTZ R119, R119, R32 ;  /* 0x0000002077777220 */ /* 0x000fe20000410000 */
[----:B------:R-:W-:Y:S01]  /*29d0*/  FMUL.FTZ R105, R105, R106 ;  /* 0x0000006a69697220 */ /* 0x000fe20000410000 */
[----:B------:R-:W-:-:S02]  /*29e0*/  FFMA.FTZ R92, R47, R113, R92 ;  /* 0x000000712f5c7223 */ /* 0x000fc4000001005c */
        /* <DEDUP_REMOVED lines=17> */
.L_x_10336:
[----:B------:R-:W-:Y:S05]  /*2b00*/  BSYNC.RECONVERGENT B0 ;  /* 0x0000000000007941 */ /* 0x000fea0003800200 */
.L_x_10335:
[----:B------:R-:W-:-:S04]  /*2b10*/  UIADD3 UR4, UPT, UPT, UR4, 0x1, URZ ;  /* 0x0000000104047890 */ /* 0x000fc8000fffe0ff */
[----:B------:R-:W-:-:S09]  /*2b20*/  UISETP.GE.AND UP0, UPT, UR4, UR13, UPT ;  /* 0x0000000d0400728c */ /* 0x000fd2000bf06270 */
[----:B------:R-:W-:Y:S05]  /*2b30*/  BRA.U !UP0, `(.L_x_10337) ;  /* 0xffffffed086c7547 */ /* 0x000fea000b83ffff */
.L_x_10323:
[----:B------:R-:W5:Y:S01]  /*2b40*/  F2F.BF16.F32 R30, R96 ;  /* 0x00000060001e7304 */ /* 0x000f620000202000 */
[----:B------:R-:W-:Y:S01]  /*2b50*/  BAR.SYNC.DEFER_BLOCKING 0x0 ;  /* 0x0000000000007b1d */ /* 0x000fe20000010000 */
[----:B------:R-:W-:Y:S01]  /*2b60*/  HFMA2 R65, -RZ, RZ, 0, 0 ;  /* 0x00000000ff417431 */ /* 0x000fe200000001ff */
[----:B------:R-:W-:Y:S02]  /*2b70*/  IADD3 R14, P1, PT, R14, -0x100, RZ ;  /* 0xffffff000e0e7810 */ /* 0x000fe40007f3e0ff */
[----:B------:R-:W-:-:S04]  /*2b80*/  IADD3 R16, P2, PT, R16, -0x100, RZ ;  /* 0xffffff0010107810 */ /* 0x000fc80007f5e0ff */
[----:B------:R-:W0:Y:S01]  /*2b90*/  LDC.64 R40, c[0x0][0x4f8] ;  /* 0x00013e00ff287b82 */ /* 0x000e220000000a00 */
[----:B------:R-:W-:Y:S01]  /*2ba0*/  F2F.BF16.F32 R94, R94 ;  /* 0x0000005e005e7304 */ /* 0x000fe20000202000 */
[----:B------:R-:W1:Y:S01]  /*2bb0*/  LDCU.64 UR4, c[0x0][0x500] ;  /* 0x0000a000ff0477ac */ /* 0x000e620008000a00 */
[----:B------:R-:W-:Y:S02]  /*2bc0*/  IADD3 R12, P3, PT, R12, -0x100, RZ ;  /* 0xffffff000c0c7810 */ /* 0x000fe40007f7e0ff */
[----:B------:R-:W-:Y:S02]  /*2bd0*/  IADD3 R10, P4, PT, R10, -0x100, RZ ;  /* 0xffffff000a0a7810 */ /* 0x000fe40007f9e0ff */
[----:B------:R-:W-:Y:S01]  /*2be0*/  IADD3 R8, P5, PT, R8, -0x100, RZ ;  /* 0xffffff0008087810 */ /* 0x000fe20007fbe0ff */
[----:B-----5:R-:W-:Y:S01]  /*2bf0*/  IMAD.WIDE.U32 R30, R30, 0x10000, RZ ;  /* 0x000100001e1e7825 */ /* 0x020fe200078e00ff */
[----:B------:R-:W5:Y:S01]  /*2c00*/  F2F.BF16.F32 R33, R98 ;  /* 0x0000006200217304 */ /* 0x000f620000202000 */
[----:B------:R-:W4:Y:S01]  /*2c10*/  LDC.64 R48, c[0x0][0x550] ;  /* 0x00015400ff307b82 */ /* 0x000f220000000a00 */
[----:B------:R-:W-:-:S02]  /*2c20*/  IADD3.X R15, PT, PT, R15, -0x1, RZ, P1, !PT ;  /* 0xffffffff0f0f7810 */ /* 0x000fc40000ffe4ff */
[----:B------:R-:W-:Y:S02]  /*2c30*/  IADD3.X R19, PT, PT, R19, -0x1, RZ, P2, !PT ;  /* 0xffffffff13137810 */ /* 0x000fe400017fe4ff */
[----:B------:R-:W-:Y:S02]  /*2c40*/  IADD3.X R13, PT, PT, R13, -0x1, RZ, P3, !PT ;  /* 0xffffffff0d0d7810 */ /* 0x000fe40001ffe4ff */
[----:B------:R-:W2:Y:S01]  /*2c50*/  F2F.BF16.F32 R29, R92 ;  /* 0x0000005c001d7304 */ /* 0x000ea20000202000 */
[----:B------:R-:W-:Y:S02]  /*2c60*/  IADD3.X R11, PT, PT, R11, -0x1, RZ, P4, !PT ;  /* 0xffffffff0b0b7810 */ /* 0x000fe400027fe4ff */
[----:B------:R-:W-:Y:S02]  /*2c70*/  IADD3.X R9, PT, PT, R9, -0x1, RZ, P5, !PT ;  /* 0xffffffff09097810 */ /* 0x000fe40002ffe4ff */
[----:B-----5:R-:W-:-:S03]  /*2c80*/  PRMT R33, R94, 0x5410, R33 ;  /* 0x000054105e217816 */ /* 0x020fc60000000021 */
[----:B------:R-:W5:Y:S01]  /*2c90*/  F2F.BF16.F32 R26, R42 ;  /* 0x0000002a001a7304 */ /* 0x000f620000202000 */
[----:B------:R-:W-:Y:S01]  /*2ca0*/  LOP3.LUT R35, R33, R31, RZ, 0xfc, !PT ;  /* 0x0000001f21237212 */ /* 0x000fe200078efcff */
[----:B0-----:R-:W-:Y:S01]  /*2cb0*/  IMAD.WIDE.U32 R32, R40, UR18, R64 ;  /* 0x0000001228207c25 */ /* 0x001fe2000f8e0040 */
[----:B--2---:R-:W-:-:S05]  /*2cc0*/  LOP3.LUT R34, R30, R29, RZ, 0xfc, !PT ;  /* 0x0000001d1e227212 */ /* 0x004fca00078efcff */
[----:B------:R-:W-:Y:S01]  /*2cd0*/  F2F.BF16.F32 R37, R44 ;  /* 0x0000002c00257304 */ /* 0x000fe20000202000 */
[----:B------:R-:W-:Y:S02]  /*2ce0*/  IMAD R33, R41, UR18, R33 ;  /* 0x0000001229217c24 */ /* 0x000fe4000f8e0221 */
[----:B------:R-:W0:Y:S01]  /*2cf0*/  LDC.64 R40, c[0x0][0x518] ;  /* 0x00014600ff287b82 */ /* 0x000e220000000a00 */
[----:B------:R1:W-:Y:S01]  /*2d00*/  STS.64 [R27], R34 ;  /* 0x000000221b007388 */ /* 0x0003e20000000a00 */
[----:B------:R-:W-:-:S03]  /*2d10*/  NOP ;  /* 0x0000000000007918 */ /* 0x000fc60000000000 */
[----:B------:R-:W2:Y:S01]  /*2d20*/  LDS.64 R30, [R27] ;  /* 0x000000001b1e7984 */ /* 0x000ea20000000a00 */
[----:B------:R-:W3:Y:S01]  /*2d30*/  F2F.BF16.F32 R38, R46 ;  /* 0x0000002e00267304 */ /* 0x000ee20000202000 */
[----:B-1----:R-:W-:-:S07]  /*2d40*/  IMAD.WIDE.U32 R34, R0, UR4, R32 ;  /* 0x0000000400227c25 */ /* 0x002fce000f8e0020 */
[----:B------:R1:W1:Y:S01]  /*2d50*/  F2F.BF16.F32 R29, R45 ;  /* 0x0000002d001d7304 */ /* 0x0002620000202000 */
[----:B------:R-:W-:Y:S01]  /*2d60*/  IMAD R35, R0, UR5, R35 ;  /* 0x0000000500237c24 */ /* 0x000fe2000f8e0223 */
[----:B----4-:R-:W-:Y:S01]  /*2d70*/  LEA R36, P0, R34, R48, 0x1 ;  /* 0x0000003022247211 */ /* 0x010fe200078008ff */
[----:B-----5:R-:W-:Y:S01]  /*2d80*/  IMAD.WIDE.U32 R32, R26, 0x10000, RZ ;  /* 0x000100001a207825 */ /* 0x020fe200078e00ff */
[----:B------:R-:W4:Y:S01]  /*2d90*/  LDCU.64 UR4, c[0x0][0x520] ;  /* 0x0000a400ff0477ac */ /* 0x000f220008000a00 */
[----:B---3--:R-:W-:Y:S02]  /*2da0*/  PRMT R39, R37, 0x5410, R38 ;  /* 0x0000541025277816 */ /* 0x008fe40000000026 */
[----:B------:R-:W-:Y:S01]  /*2db0*/  LEA.HI.X R37, R34, R49, R35, 0x1, P0 ;  /* 0x0000003122257211 */ /* 0x000fe200000f0c23 */
[----:B-1----:R-:W-:Y:S01]  /*2dc0*/  FADD.FTZ R45, R6, R45 ;  /* 0x0000002d062d7221 */ /* 0x002fe20000010000 */
[----:B------:R-:W-:Y:S01]  /*2dd0*/  LOP3.LUT R39, R39, R33, RZ, 0xfc, !PT ;  /* 0x0000002127277212 */ /* 0x000fe200078efcff */
[----:B------:R-:W1:Y:S02]  /*2de0*/  LDC.64 R48, c[0x0][0x560] ;  /* 0x00015800ff307b82 */ /* 0x000e640000000a00 */
[----:B------:R-:W-:Y:S01]  /*2df0*/  FADD.FTZ R45, R45, R42 ;  /* 0x0000002a2d2d7221 */ /* 0x000fe20000010000 */
[----:B------:R-:W-:Y:S01]  /*2e00*/  LOP3.LUT R38, R32, R29, RZ, 0xfc, !PT ;  /* 0x0000001d20267212 */ /* 0x000fe200078efcff */
[----:B------:R-:W-:-:S04]  /*2e10*/  IMAD.WIDE.U32 R32, R56, 0x8, R36 ;  /* 0x0000000838207825 */ /* 0x000fc800078e0024 */
[----:B------:R-:W-:Y:S01]  /*2e20*/  FADD.FTZ R45, R45, R44 ;  /* 0x0000002c2d2d7221 */ /* 0x000fe20000010000 */
[----:B0-----:R-:W-:-:S04]  /*2e30*/  IMAD.WIDE.U32 R36, R40, UR18, R64 ;  /* 0x0000001228247c25 */ /* 0x001fc8000f8e0040 */
[----:B------:R-:W-:Y:S01]  /*2e40*/  FADD.FTZ R6, R45, R46 ;  /* 0x0000002e2d067221 */ /* 0x000fe20000010000 */
[----:B------:R-:W-:Y:S02]  /*2e50*/  IMAD R37, R41, UR18, R37 ;  /* 0x0000001229257c24 */ /* 0x000fe4000f8e0225 */
[C---:B----4-:R-:W-:Y:S01]  /*2e60*/  IMAD.WIDE.U32 R36, R0.reuse, UR4, R36 ;  /* 0x0000000400247c25 */ /* 0x050fe2000f8e0024 */
[----:B--2---:R1:W-:Y:S03]  /*2e70*/  STG.E.64 desc[UR16][R32.64], R30 ;  /* 0x0000001e20007986 */ /* 0x0043e6000c101b10 */
[----:B------:R-:W-:Y:S01]  /*2e80*/  IMAD R26, R0, UR5, R37 ;  /* 0x00000005001a7c24 */ /* 0x000fe2000f8e0225 */
[----:B------:R-:W-:Y:S01]  /*2e90*/  BAR.SYNC.DEFER_BLOCKING 0x0 ;  /* 0x0000000000007b1d */ /* 0x000fe20000010000 */
[----:B-1----:R-:W-:-:S04]  /*2ea0*/  LEA R30, P0, R36, R48, 0x1 ;  /* 0x00000030241e7211 */ /* 0x002fc800078008ff */
        /* <DEDUP_REMOVED lines=9> */
.L_x_10321:
        /* <DEDUP_REMOVED lines=34> */
.L_x_10340:
[----:B------:R-:W-:Y:S05]  /*3160*/  BSYNC.RECONVERGENT B0 ;  /* 0x0000000000007941 */ /* 0x000fea0003800200 */
.L_x_10339:
        /* <DEDUP_REMOVED lines=26> */
.L_x_10342:
[----:B------:R-:W-:Y:S05]  /*3310*/  BSYNC.RECONVERGENT B0 ;  /* 0x0000000000007941 */ /* 0x000fea0003800200 */
.L_x_10341:
        /* <DEDUP_REMOVED lines=8> */
.L_x_10343:
        /* <DEDUP_REMOVED lines=15> */
.L_x_10344:
        /* <DEDUP_REMOVED lines=15> */
.L_x_10565:


//--------------------- .text._Z25selective_scan_bwd_kernelI32Selective_Scan_bwd_kernel_traitsILi32ELi4ELb1ELb1ELb1ELb1ELb0EN3c108BFloat16EfEEv12SSMParamsBwd --------------------------
	.section	.text._Z25selective_scan_bwd_kernelI32Selective_Scan_bwd_kernel_traitsILi32ELi4ELb1ELb1ELb1ELb1ELb0EN3c108BFloat16EfEEv12SSMParamsBwd,"ax",@progbits
	.align	128
        .global         _Z25selective_scan_bwd_kernelI32Selective_Scan_bwd_kernel_traitsILi32ELi4ELb1ELb1ELb1ELb1ELb0EN3c108BFloat16EfEEv12SSMParamsBwd
        .type           _Z25selective_scan_bwd_kernelI32Selective_Scan_bwd_kernel_traitsILi32ELi4ELb1ELb1ELb1ELb1ELb0EN3c108BFloat16EfEEv12SSMParamsBwd,@function
        .size           _Z25selective_scan_bwd_kernelI32Selective_Scan_bwd_kernel_traitsILi32ELi4ELb1ELb1ELb1ELb1ELb0EN3c108BFloat16EfEEv12SSMParamsBwd,(.L_x_10566 - _Z25selective_scan_bwd_kernelI32Selective_Scan_bwd_kernel_traitsILi32ELi4ELb1ELb1ELb1ELb1ELb0EN3c108BFloat16EfEEv12SSMParamsBwd)
        .other          _Z25selective_scan_bwd_kernelI32Selective_Scan_bwd_kernel_traitsILi32ELi4ELb1ELb1ELb1ELb1ELb0EN3c108BFloat16EfEEv12SSMParamsBwd,@"STO_CUDA_ENTRY STV_DEFAULT"
_Z25selective_scan_bwd_kernelI32Selective_Scan_bwd_kernel_traitsILi32ELi4ELb1ELb1ELb1ELb1ELb0EN3c108BFloat16EfEEv12SSMParamsBwd:
.text._Z25selective_scan_bwd_kernelI32Selective_Scan_bwd_kernel_traitsILi32ELi4ELb1ELb1ELb1ELb1ELb0EN3c108BFloat16EfEEv12SSMParamsBwd:
        /* <DEDUP_REMOVED lines=140> */
[----:B------:R-:W-:Y:S02]  /*08c0*/  IMAD R27, R61, UR11, R11 ;  /* 0x0000000b3d1b7c24 */ /* 0x000fe4000f8e020b */
[----:B0-----:R-:W-:Y:S02]  /*08d0*/  IMAD R4, R39, UR8, RZ ;  /* 0x0000000827047c24 */ /* 0x001fe4000f8e02ff */
[----:B------:R-:W-:Y:S01]  /*08e0*/  IMAD.MOV.U32 R11, RZ, RZ, R17 ;  /* 0x000000ffff0b7224 */ /* 0x000fe200078e0011 */
        /* <DEDUP_REMOVED lines=21> */
.L_x_10369:
        /* <DEDUP_REMOVED lines=31> */
[----:B------:R-:W-:Y:S02]  /*0c30*/  FSETP.GTU.FTZ.AND P2, PT, R28, 20, PT ;  /* 0x41a000001c00780b */ /* 0x000fe40003f5c000 */
[----:B------:R-:W-:Y:S01]  /*0c40*/  SHF.L.U32 R36, R29, 0x10, RZ ;  /* 0x000000101d247819 */ /* 0x000fe200000006ff */
[--C-:B------:R-:W-:Y:S01]  /*0c50*/  FADD.FTZ R29, R30, R3.reuse ;  /* 0x000000031e1d7221 */ /* 0x100fe20000010000 */
[----:B------:R-:W-:-:S03]  /*0c60*/  FADD.FTZ R30, R38, R3 ;  /* 0x00000003261e7221 */ /* 0x000fc60000010000 */
[----:B------:R-:W-:Y:S01]  /*0c70*/  FADD.FTZ R31, R36, R3 ;  /* 0x00000003241f7221 */ /* 0x000fe20000010000 */
[----:B------:R-:W-:Y:S02]  /*0c80*/  FSETP.GTU.FTZ.AND P0, PT, R29, 20, PT ;  /* 0x41a000001d00780b */ /* 0x000fe40003f1c000 */
[----:B------:R-:W-:Y:S02]  /*0c90*/  FSETP.GTU.FTZ.AND P1, PT, R30, 20, PT ;  /* 0x41a000001e00780b */ /* 0x000fe40003f3c000 */
        /* <DEDUP_REMOVED lines=37> */
.L_x_10347:
[----:B------:R-:W-:Y:S05]  /*0ef0*/  BSYNC.RECONVERGENT B0 ;  /* 0x0000000000007941 */ /* 0x000fea0003800200 */
.L_x_10346:
        /* <DEDUP_REMOVED lines=32> */
.L_x_10349:
[----:B------:R-:W-:Y:S05]  /*1100*/  BSYNC.RECONVERGENT B0 ;  /* 0x0000000000007941 */ /* 0x000fea0003800200 */
.L_x_10348:
        /* <DEDUP_REMOVED lines=32> */
.L_x_10351:
[----:B------:R-:W-:Y:S05]  /*1310*/  BSYNC.RECONVERGENT B0 ;  /* 0x0000000000007941 */ /* 0x000fea0003800200 */
.L_x_10350:
        /* <DEDUP_REMOVED lines=32> */
.L_x_10353:
[----:B------:R-:W-:Y:S05]  /*1520*/  BSYNC.RECONVERGENT B0 ;  /* 0x0000000000007941 */ /* 0x000fea0003800200 */
.L_x_10352:
        /* <DEDUP_REMOVED lines=11> */
[----:B------:R-:W-:Y:S01]  /*15e0*/  IADD3 R42, PT, PT, R18, -0x1, RZ ;  /* 0xffffffff122a7810 */ /* 0x000fe20007ffe0ff */
[----:B------:R-:W-:-:S02]  /*15f0*/  IMAD.U32 R90, R90, 0x10000, RZ ;  /* 0x000100005a5a7824 */ /* 0x000fc400078e00ff */
[C---:B------:R-:W-:Y:S01]  /*1600*/  FFMA.FTZ R33, R45.reuse, R40, R4 ;  /* 0x000000282d217223 */ /* 0x040fe20000010004 */
[----:B------:R-:W-:Y:S01]  /*1610*/  MOV R91, RZ ;  /* 0x000000ff005b7202 */ /* 0x000fe20000000f00 */
[-C--:B------:R-:W-:Y:S01]  /*1620*/  FMUL.FTZ R92, R45, R2.reuse ;  /* 0x000000022d5c7220 */ /* 0x080fe20000410000 */
        /* <DEDUP_REMOVED lines=19> */
[C---:B------:R-:W-:Y:S01]  /*1760*/  IADD3 R76, P1, PT, R79.reuse, R56, RZ ;  /* 0x000000384f4c7210 */ /* 0x040fe20007f3e0ff */
[----:B------:R-:W2:Y:S01]  /*1770*/  LDCU UR12, c[0x0][0x394] ;  /* 0x00007280ff0c77ac */ /* 0x000ea20008000800 */
[C---:B------:R-:W-:Y:S01]  /*1780*/  IADD3 R78, P2, PT, R79.reuse, R60, RZ ;  /* 0x0000003c4f4e7210 */ /* 0x040fe20007f5e0ff */
[----:B------:R-:W3:Y:S01]  /*1790*/  LDC.64 R68, c[0x0][0x3a8] ;  /* 0x0000ea00ff447b82 */ /* 0x000ee20000000a00 */
[----:B------:R-:W-:Y:S01]  /*17a0*/  IADD3 R102, PT, PT, R79, R54, RZ ;  /* 0x000000364f667210 */ /* 0x000fe20007ffe0ff */
[----:B------:R-:W-:Y:S01]  /*17b0*/  IMAD.WIDE.U32 R82, R54, 0x8, R32 ;  /* 0x0000000836527825 */ /* 0x000fe200078e0020 */
[----:B------:R-:W-:Y:S01]  /*17c0*/  IADD3 R96, PT, PT, R18, -0x2, RZ ;  /* 0xfffffffe12607810 */ /* 0x000fe20007ffe0ff */
[----:B------:R-:W4:Y:S01]  /*17d0*/  LDCU UR13, c[0x0][0x38c] ;  /* 0x00007180ff0d77ac */ /* 0x000f220008000800 */
[----:B------:R-:W-:-:S02]  /*17e0*/  MOV R44, RZ ;  /* 0x000000ff002c7202 */ /* 0x000fc40000000f00 */
[----:B------:R-:W-:Y:S01]  /*17f0*/  ISETP.EQ.AND P0, PT, R54, RZ, P0 ;  /* 0x000000ff3600720c */ /* 0x000fe20000702270 */
[----:B------:R-:W0:Y:S01]  /*1800*/  LDC.64 R70, c[0x0][0x3e0] ;  /* 0x0000f800ff467b82 */ /* 0x000e220000000a00 */
[----:B------:R-:W-:Y:S01]  /*1810*/  LOP3.LUT R103, R103, 0x100, RZ, 0xc0, !PT ;  /* 0x0000010067677812 */ /* 0x000fe200078ec0ff */
[----:B------:R-:W0:Y:S01]  /*1820*/  LDCU UR7, c[0x0][0x388] ;  /* 0x00007100ff0777ac */ /* 0x000e220008000800 */
[----:B------:R-:W-:Y:S02]  /*1830*/  LOP3.LUT R104, R104, 0x100, RZ, 0xc0, !PT ;  /* 0x0000010068687812 */ /* 0x000fe400078ec0ff */
[----:B------:R-:W-:Y:S01]  /*1840*/  IADD3.X R77, PT, PT, RZ, R24, RZ, P1, !PT ;  /* 0x00000018ff4d7210 */ /* 0x000fe20000ffe4ff */
[----:B------:R-:W0:Y:S01]  /*1850*/  LDCU.64 UR8, c[0x0][0x538] ;  /* 0x0000a700ff0877ac */ /* 0x000e220008000a00 */
[----:B------:R-:W-:Y:S01]  /*1860*/  IADD3.X R79, PT, PT, RZ, R25, RZ, P2, !PT ;  /* 0x00000019ff4f7210 */ /* 0x000fe200017fe4ff */
[----:B------:R-:W0:Y:S01]  /*1870*/  LDC.64 R72, c[0x0][0x4d0] ;  /* 0x00013400ff487b82 */ /* 0x000e220000000a00 */
[----:B------:R-:W0:Y:S01]  /*1880*/  LDCU.64 UR10, c[0x0][0x540] ;  /* 0x0000a800ff0a77ac */ /* 0x000e220008000a00 */
[----:B------:R-:W-:-:S06]  /*1890*/  UMOV UR4, URZ ;  /* 0x000000ff00047c82 */ /* 0x000fcc0008000000 */
[----:B--2-4-:R-:W0:Y:S02]  /*18a0*/  LDC.64 R74, c[0x0][0x4f0] ;  /* 0x00013c00ff4a7b82 */ /* 0x014e240000000a00 */
.L_x_10368:
[----:B0-----:R-:W-:-:S04]  /*18b0*/  IMAD.WIDE.U32 R34, R64, UR4, RZ ;  /* 0x0000000440227c25 */ /* 0x001fc8000f8e00ff */
[----:B------:R-:W-:Y:S01]  /*18c0*/  IMAD R33, R65, UR4, R35 ;  /* 0x0000000441217c24 */ /* 0x000fe2000f8e0223 */
[----:B------:R-:W-:-:S04]  /*18d0*/  LEA R32, P1, R34, R80, 0x1 ;  /* 0x0000005022207211 */ /* 0x000fc800078208ff */
[----:B------:R-:W-:-:S06]  /*18e0*/  LEA.HI.X R33, R34, R81, R33, 0x1, P1 ;  /* 0x0000005122217211 */ /* 0x000fcc00008f0c21 */
[----:B--2---:R-:W2:Y:S01]  /*18f0*/  LDG.E.64 R32, desc[UR16][R32.64] ;  /* 0x0000001020207981 */ /* 0x004ea2000c1e1b00 */
[----:B------:R-:W-:Y:S01]  /*1900*/  MOV R36, R58 ;  /* 0x0000003a00247202 */ /* 0x000fe20000000f00 */
[----:B------:R-:W-:Y:S01]  /*1910*/  IMAD.WIDE.U32 R34, R70, UR4, RZ ;  /* 0x0000000446227c25 */ /* 0x000fe2000f8e00ff */
[----:B------:R-:W-:-:S03]  /*1920*/  MOV R37, R7 ;  /* 0x0000000700257202 */ /* 0x000fc60000000f00 */
[----:B------:R-:W-:Y:S01]  /*1930*/  IMAD R35, R71, UR4, R35 ;  /* 0x0000000447237c24 */ /* 0x000fe2000f8e0223 */
[----:B----4-:R-:W-:Y:S01]  /*1940*/  LEA R38, P2, R34, R82, 0x1 ;  /* 0x0000005222267211 */ /* 0x010fe200078408ff */
        /* <DEDUP_REMOVED lines=18> */
[C---:B------:R-:W-:Y:S01]  /*1a70*/  FMUL.FTZ R105, R84.reuse, R28 ;  /* 0x0000001c54697220 */ /* 0x040fe20000410000 */
[C---:B------:R-:W-:Y:S01]  /*1a80*/  FMUL.FTZ R118, R84.reuse, R31 ;  /* 0x0000001f54767220 */ /* 0x040fe20000410000 */
[----:B------:R-:W-:-:S04]  /*1a90*/  FMUL.FTZ R48, R84, R29 ;  /* 0x0000001d54307220 */ /* 0x000fc80000410000 */
[----:B------:R-:W0:Y:S01]  /*1aa0*/  MUFU.EX2 R105, R105 ;  /* 0x0000006900697308 */ /* 0x000e220000000800 */
[----:B-1----:R-:W-:-:S03]  /*1ab0*/  ULEA UR5, UR6, UR5, 0x18 ;  /* 0x0000000506057291 */ /* 0x002fc6000f8ec0ff */
[----:B------:R-:W1:Y:S01]  /*1ac0*/  MUFU.EX2 R118, R118 ;  /* 0x0000007600767308 */ /* 0x000e620000000800 */
[C---:B----4-:R-:W-:Y:S02]  /*1ad0*/  PRMT R108, R34.reuse, 0x7632, R108 ;  /* 0x00007632226c7816 */ /* 0x050fe4000000006c */
[C---:B------:R-:W-:Y:S02]  /*1ae0*/  PRMT R110, R35.reuse, 0x7632, R110 ;  /* 0x00007632236e7816 */ /* 0x040fe4000000006e */
[----:B------:R-:W-:Y:S02]  /*1af0*/  SHF.L.U32 R107, R34, 0x10, RZ ;  /* 0x00000010226b7819 */ /* 0x000fe400000006ff */
[----:B------:R-:W-:Y:S02]  /*1b00*/  SHF.L.U32 R109, R35, 0x10, RZ ;  /* 0x00000010236d7819 */ /* 0x000fe400000006ff */
[----:B------:R-:W-:Y:S01]  /*1b10*/  SHF.L.U32 R108, R108, 0x10, RZ ;  /* 0x000000106c6c7819 */ /* 0x000fe200000006ff */
[----:B------:R3:W4:Y:S01]  /*1b20*/  MUFU.EX2 R35, R48 ;  /* 0x0000003000237308 */ /* 0x0007220000000800 */
[----:B------:R-:W-:Y:S01]  /*1b30*/  SHF.L.U32 R110, R110, 0x10, RZ ;  /* 0x000000106e6e7819 */ /* 0x000fe200000006ff */
[----:B------:R-:W-:Y:S01]  /*1b40*/  FMUL.FTZ R116, R98, R107 ;  /* 0x0000006b62747220 */ /* 0x000fe20000410000 */
[----:B------:R-:W-:Y:S01]  /*1b50*/  FMUL.FTZ R34, R100, R109 ;  /* 0x0000006d64227220 */ /* 0x000fe20000410000 */
        /* <DEDUP_REMOVED lines=12> */
[----:B------:R-:W-:Y:S01]  /*1c20*/  SHF.L.U32 R112, R37, 0x10, RZ ;  /* 0x0000001025707819 */ /* 0x000fe200000006ff */
[----:B------:R-:W-:Y:S01]  /*1c30*/  IMAD.U32 R33, R33, 0x10000, RZ ;  /* 0x0001000021217824 */ /* 0x000fe200078e00ff */
[----:B------:R-:W-:Y:S01]  /*1c40*/  SHF.L.U32 R32, R32, 0x10, RZ ;  /* 0x0000001020207819 */ /* 0x000fe200000006ff */
[----:B------:R-:W-:-:S02]  /*1c50*/  FMUL.FTZ R115, R43, R36 ;  /* 0x000000242b737220 */ /* 0x000fc40000410000 */
[----:B------:R-:W-:Y:S01]  /*1c60*/  FMUL.FTZ R112, R45, R112 ;  /* 0x000000702d707220 */ /* 0x000fe20000410000 */
[----:B------:R-:W-:Y:S01]  /*1c70*/  FMUL.FTZ R111, R90, R33 ;  /* 0x000000215a6f7220 */ /* 0x000fe20000410000 */
[----:B---3--:R-:W-:Y:S01]  /*1c80*/  FMUL.FTZ R48, R47, R32 ;  /* 0x000000202f307220 */ /* 0x008fe20000410000 */
        /* <DEDUP_REMOVED lines=9> */
.L_x_10356:
[----:B------:R0:W1:Y:S02]  /*1d20*/  LDS R36, [R22+0x103c] ;  /* 0x00103c0016247984 */ /* 0x0000640000000800 */
.L_x_10357:
[----:B------:R-:W-:Y:S05]  /*1d30*/  BSYNC.RECONVERGENT B0 ;  /* 0x0000000000007941 */ /* 0x000fea0003800200 */
.L_x_10355:
[----:B------:R-:W4:Y:S01]  /*1d40*/  @P0 LDC R33, c[0x0][0x38c] ;  /* 0x0000e300ff210b82 */ /* 0x000f220000000800 */
[----:B------:R-:W-:Y:S01]  /*1d50*/  MOV R37, RZ ;  /* 0x000000ff00257202 */ /* 0x000fe20000000f00 */
[----:B----4-:R-:W-:-:S04]  /*1d60*/  @P0 IMAD R33, R96, R33, UR4 ;  /* 0x0000000460210e24 */ /* 0x010fc8000f8e0221 */
[----:B--2---:R-:W-:-:S05]  /*1d70*/  @P0 IMAD.WIDE R32, R33, 0x8, R50 ;  /* 0x0000000821200825 */ /* 0x004fca00078e0232 */
        /* <DEDUP_REMOVED lines=19> */
[----:B------:R-:W-:Y:S01]  /*1eb0*/  BSSY.RECONVERGENT B0, `(.L_x_10358) ;  /* 0x0000082000007945 */ /* 0x000fe20003800200 */
[----:B------:R-:W-:-:S02]  /*1ec0*/  FMUL.FTZ R84, R39, R32 ;  /* 0x0000002027547220 */ /* 0x000fc40000410000 */
[----:B------:R-:W3:Y:S04]  /*1ed0*/  SHFL.DOWN PT, R117, R87, 0x1, 0x1f ;  /* 0x08201f0057757f89 */ /* 0x000ee800000e0000 */
        /* <DEDUP_REMOVED lines=57> */
[----:B------:R-:W-:Y:S01]  /*2270*/  @!P3 MOV R113, R117 ;  /* 0x000000750071b202 */ /* 0x000fe20000000f00 */
[----:B------:R-:W-:Y:S01]  /*2280*/  SHFL.IDX PT, R120, R114, RZ, 0x1f ;  /* 0x00001fff72787589 */ /* 0x000fe200000e0000 */
[----:B-----5:R-:W-:Y:S01]  /*2290*/  @P1 FMUL.FTZ R84, R84, R33 ;  /* 0x0000002154541220 */ /* 0x020fe20000410000 */
[----:B------:R-:W-:Y:S02]  /*22a0*/  FSEL R121, R85, R32, !P1 ;  /* 0x0000002055797208 */ /* 0x000fe40004800000 */
[----:B------:R-:W-:Y:S01]  /*22b0*/  SHFL.DOWN PT, R33, R113, 0x1, 0x1f ;  /* 0x08201f0071217f89 */ /* 0x000fe200000e0000 */
[----:B------:R-:W-:Y:S02]  /*22c0*/  ISETP.NE.AND P1, PT, R54, 0x1f, PT ;  /* 0x0000001f3600780c */ /* 0x000fe40003f25270 */
[----:B------:R-:W-:Y:S01]  /*22d0*/  IADD3 R85, PT, PT, -R102, UR7, RZ ;  /* 0x0000000766557c10 */ /* 0x000fe2000fffe1ff */
[----:B------:R-:W1:Y:S03]  /*22e0*/  SHFL.DOWN PT, R32, R114, 0x1, 0x1f ;  /* 0x08201f0072207f89 */ /* 0x000e6600000e0000 */
[C---:B------:R-:W-:Y:S01]  /*22f0*/  ISETP.GE.AND P5, PT, R85.reuse, 0x1, PT ;  /* 0x000000015500780c */ /* 0x040fe20003fa6270 */
[----:B------:R-:W-:Y:S01]  /*2300*/  SHFL.UP PT, R84, R84, 0x1, RZ ;  /* 0x0420000054547989 */ /* 0x000fe200000e00ff */
[----:B------:R-:W-:-:S02]  /*2310*/  ISETP.GE.AND P3, PT, R85, 0x41, PT ;  /* 0x000000415500780c */ /* 0x000fc40003f66270 */
[----:B------:R-:W-:Y:S01]  /*2320*/  ISETP.GE.AND P4, PT, R85, 0x61, PT ;  /* 0x000000615500780c */ /* 0x000fe20003f86270 */
        /* <DEDUP_REMOVED lines=9> */
[----:B------:R-:W-:Y:S01]  /*23c0*/  FMUL.FTZ R86, R117, R86 ;  /* 0x0000005675567220 */ /* 0x000fe20000410000 */
[----:B------:R-:W-:Y:S01]  /*23d0*/  FMUL.FTZ R120, R111, R30 ;  /* 0x0000001e6f787220 */ /* 0x000fe20000410000 */
[----:B------:R-:W-:Y:S01]  /*23e0*/  FFMA.FTZ R115, R118, R113, R115 ;  /* 0x0000007176737223 */ /* 0x000fe20000010073 */
[----:B----4-:R1:W2:Y:S02]  /*23f0*/  SHFL.IDX PT, R119, R37, RZ, 0x1f ;  /* 0x00001fff25777589 */ /* 0x0102a400000e0000 */
[----:B-1----:R-:W-:-:S04]  /*2400*/  IMAD.WIDE.U32 R36, R74, UR4, R78 ;  /* 0x000000044a247c25 */ /* 0x002fc8000f8e004e */
[----:B------:R-:W-:Y:S01]  /*2410*/  IMAD R37, R75, UR4, R37 ;  /* 0x000000044b257c24 */ /* 0x000fe2000f8e0225 */
[----:B------:R-:W-:Y:S01]  /*2420*/  LEA R48, P6, R36, UR10, 0x2 ;  /* 0x0000000a24307c11 */ /* 0x000fe2000f8c10ff */
        /* <DEDUP_REMOVED lines=9> */
[----:B------:R-:W-:-:S02]  /*24c0*/  FMUL.FTZ R33, R113, R31 ;  /* 0x0000001f71217220 */ /* 0x000fc40000410000 */
[----:B------:R-:W-:Y:S01]  /*24d0*/  FFMA.FTZ R117, R35, R118, R34 ;  /* 0x0000007623757223 */ /* 0x000fe20000010022 */
[----:B------:R-:W-:Y:S01]  /*24e0*/  FADD.FTZ R116, -R49, R118 ;  /* 0x0000007631747221 */ /* 0x000fe20000010100 */
[----:B------:R-:W-:Y:S01]  /*24f0*/  FFMA.FTZ R121, R105, R32, RZ ;  /* 0x0000002069797223 */ /* 0x000fe200000100ff */
[----:B------:R-:W-:Y:S01]  /*2500*/  FMUL.FTZ R49, R112, R29 ;  /* 0x0000001d70317220 */ /* 0x000fe20000410000 */
[----:B------:R-:W-:Y:S01]  /*2510*/  FADD.FTZ R119, -R34, R117 ;  /* 0x0000007522777221 */ /* 0x000fe20000010100 */
[----:B------:R-:W-:Y:S01]  /*2520*/  FMUL.FTZ R35, R93, R120 ;  /* 0x000000785d237220 */ /* 0x000fe20000410000 */
[----:B------:R-:W-:Y:S01]  /*2530*/  FFMA.FTZ R122, R116, R33, R121 ;  /* 0x00000021747a7223 */ /* 0x000fe20000010079 */
[----:B------:R-:W-:Y:S01]  /*2540*/  FMUL.FTZ R34, R40, R49 ;  /* 0x0000003128227220 */ /* 0x000fe20000410000 */
[----:B------:R-:W-:Y:S01]  /*2550*/  FMUL.FTZ R33, R46, R33 ;  /* 0x000000212e217220 */ /* 0x000fe20000410000 */
[----:B------:R-:W-:Y:S01]  /*2560*/  FMUL.FTZ R32, R41, R32 ;  /* 0x0000002029207220 */ /* 0x000fe20000410000 */
[----:B------:R1:W-:Y:S01]  /*2570*/  @!P1 STS.64 [UR6+0x10b8], R86 ;  /* 0x0010b856ff009988 */ /* 0x0003e20008000a06 */
[----:B------:R-:W-:Y:S01]  /*2580*/  FFMA.FTZ R39, R39, R117, R38 ;  /* 0x0000007527277223 */ /* 0x000fe20000010026 */
[----:B------:R-:W-:Y:S01]  /*2590*/  FFMA.FTZ R122, R119, R49, R122 ;  /* 0x00000031777a7223 */ /* 0x000fe2000001007a */
[----:B------:R-:W-:Y:S01]  /*25a0*/  LEA.HI.X R49, R36, UR11, R37, 0x2, P6 ;  /* 0x0000000b24317c11 */ /* 0x000fe2000b0f1425 */
[----:B------:R1:W-:Y:S01]  /*25b0*/  STS.128 [R17+0x200], R32 ;  /* 0x0002002011007388 */ /* 0x0003e20000000c00 */
[----:B------:R-:W-:Y:S01]  /*25c0*/  FADD.FTZ R121, -R38, R39 ;  /* 0x0000002726797221 */ /* 0x000fe20000010100 */
[----:B------:R-:W-:Y:S01]  /*25d0*/  FMUL.FTZ R36, R43, R114 ;  /* 0x000000722b247220 */ /* 0x000fe20000410000 */
[----:B------:R-:W-:Y:S01]  /*25e0*/  FMUL.FTZ R37, R47, R118 ;  /* 0x000000762f257220 */ /* 0x000fe20000410000 */
[----:B------:R-:W-:Y:S01]  /*25f0*/  BAR.SYNC.DEFER_BLOCKING 0x0 ;  /* 0x0000000000007b1d */ /* 0x000fe20000010000 */
[----:B------:R-:W-:Y:S01]  /*2600*/  FMUL.FTZ R38, R45, R117 ;  /* 0x000000752d267220 */ /* 0x000fe20000410000 */
[----:B------:R-:W-:Y:S01]  /*2610*/  FMUL.FTZ R39, R90, R39 ;  /* 0x000000275a277220 */ /* 0x000fe20000410000 */
[----:B------:R-:W-:-:S03]  /*2620*/  FFMA.FTZ R122, R121, R120, R122 ;  /* 0x00000078797a7223 */ /* 0x000fc6000001007a */
        /* <DEDUP_REMOVED lines=10> */
.L_x_10359:
[----:B------:R-:W-:Y:S05]  /*26d0*/  BSYNC.RECONVERGENT B0 ;  /* 0x0000000000007941 */ /* 0x000fea0003800200 */
.L_x_10358:
[----:B-12---:R1:W2:Y:S01]  /*26e0*/  LDS R33, [R23+0x280] ;  /* 0x0002800017217984 */ /* 0x0062a20000000800 */
[----:B------:R-:W-:Y:S04]  /*26f0*/  BSSY.RECONVERGENT B0, `(.L_x_10360) ;  /* 0x0000004000007945 */ /* 0x000fe80003800200 */
[----:B------:R-:W-:Y:S05]  /*2700*/  @!P2 BRA `(.L_x_10361) ;  /* 0x000000000008a947 */ /* 0x000fea0003800000 */
[----:B---3--:R3:W-:Y:S04]  /*2710*/  REDG.E.ADD.F32.FTZ.RN.STRONG.GPU desc[UR16][R84.64+0x80], R123 ;  /* 0x0000807b540079a6 */ /* 0x0087e8000c12f310 */
[----:B--2---:R3:W-:Y:S02]  /*2720*/  REDG.E.ADD.F32.FTZ.RN.STRONG.GPU desc[UR16][R48.64+0x80], R33 ;  /* 0x00008021300079a6 */ /* 0x0047e4000c12f310 */
.L_x_10361:
[----:B------:R-:W-:Y:S05]  /*2730*/  BSYNC.RECONVERGENT B0 ;  /* 0x0000000000007941 */ /* 0x000fea0003800200 */
.L_x_10360:
[----:B--23--:R2:W3:Y:S01]  /*2740*/  LDS R33, [R23+0x300] ;  /* 0x0003000017217984 */ /* 0x00c4e20000000800 */
[----:B------:R-:W-:Y:S04]  /*2750*/  BSSY.RECONVERGENT B0, `(.L_x_10362) ;  /* 0x0000004000007945 */ /* 0x000fe80003800200 */
[----:B------:R-:W-:Y:S05]  /*2760*/  @!P3 BRA `(.L_x_10363) ;  /* 0x000000000008b947 */ /* 0x000fea0003800000 */
[----:B----4-:R4:W-:Y:S04]  /*2770*/  REDG.E.ADD.F32.FTZ.RN.STRONG.GPU desc[UR16][R84.64+0x100], R125 ;  /* 0x0001007d540079a6 */ /* 0x0109e8000c12f310 */
[----:B---3--:R4:W-:Y:S02]  /*2780*/  REDG.E.ADD.F32.FTZ.RN.STRONG.GPU desc[UR16][R48.64+0x100], R33 ;  /* 0x00010021300079a6 */ /* 0x0089e4000c12f310 */
.L_x_10363:
[----:B------:R-:W-:Y:S05]  /*2790*/  BSYNC.RECONVERGENT B0 ;  /* 0x0000000000007941 */ /* 0x000fea0003800200 */
.L_x_10362:
[----:B---34-:R3:W4:Y:S01]  /*27a0*/  LDS R33, [R23+0x380] ;  /* 0x0003800017217984 */ /* 0x0187220000000800 */
[----:B------:R-:W-:Y:S04]  /*27b0*/  BSSY.RECONVERGENT B0, `(.L_x_10364) ;  /* 0x0000004000007945 */ /* 0x000fe80003800200 */
[----:B------:R-:W-:Y:S05]  /*27c0*/  @!P4 BRA `(.L_x_10365) ;  /* 0x000000000008c947 */ /* 0x000fea0003800000 */
[----:B0-----:R0:W-:Y:S04]  /*27d0*/  REDG.E.ADD.F32.FTZ.RN.STRONG.GPU desc[UR16][R84.64+0x180], R87 ;  /* 0x00018057540079a6 */ /* 0x0011e8000c12f310 */
[----:B----4-:R0:W-:Y:S02]  /*27e0*/  REDG.E.ADD.F32.FTZ.RN.STRONG.GPU desc[UR16][R48.64+0x180], R33 ;  /* 0x00018021300079a6 */ /* 0x0101e4000c12f310 */
.L_x_10365:
[----:B------:R-:W-:Y:S05]  /*27f0*/  BSYNC.RECONVERGENT B0 ;  /* 0x0000000000007941 */ /* 0x000fea0003800200 */
.L_x_10364:
[----:B------:R-:W5:Y:S01]  /*2800*/  SHFL.DOWN P2, R32, R122, 0x1, 0x1f ;  /* 0x08201f007a207f89 */ /* 0x000f620000040000 */
[----:B------:R-:W-:Y:S01]  /*2810*/  ISETP.NE.AND P3, PT, R26, RZ, PT ;  /* 0x000000ff1a00720c */ /* 0x000fe20003f65270 */
[-C--:B------:R-:W-:Y:S01]  /*2820*/  FMUL.FTZ R109, R109, R112.reuse ;  /* 0x000000706d6d7220 */ /* 0x080fe20000410000 */
[CC--:B------:R-:W-:Y:S01]  /*2830*/  FMUL.FTZ R36, R106.reuse, R111.reuse ;  /* 0x0000006f6a247220 */ /* 0x0c0fe20000410000 */
[----:B------:R-:W-:Y:S01]  /*2840*/  FMUL.FTZ R112, R106, R112 ;  /* 0x000000706a707220 */ /* 0x000fe20000410000 */
[----:B------:R-:W-:Y:S01]  /*2850*/  FMUL.FTZ R110, R110, R111 ;  /* 0x0000006f6e6e7220 */ /* 0x000fe20000410000 */
[----:B------:R-:W-:Y:S01]  /*2860*/  BSSY.RECONVERGENT B0, `(.L_x_10366) ;  /* 0x0000026000007945 */ /* 0x000fe20003800200 */
[----:B------:R-:W-:Y:S01]  /*2870*/  FMUL.FTZ R36, R121, R36 ;  /* 0x0000002479247220 */ /* 0x000fe20000410000 */
[----:B------:R-:W-:Y:S01]  /*2880*/  FMUL.FTZ R119, R119, R112 ;  /* 0x0000007077777220 */ /* 0x000fe20000410000 */
[----:B------:R-:W-:Y:S01]  /*2890*/  FFMA.FTZ R92, R109, R29, R92 ;  /* 0x0000001d6d5c7223 */ /* 0x000fe2000001005c */
[----:B------:R-:W-:-:S02]  /*28a0*/  FFMA.FTZ R97, R110, R30, R97 ;  /* 0x0000001e6e617223 */ /* 0x000fc40000010061 */
[----:B------:R-:W-:-:S04]  /*28b0*/  FFMA.FTZ R119, R40, R109, R119 ;  /* 0x0000006d28777223 */ /* 0x000fc80000010077 */
[----:B------:R-:W-:Y:S01]  /*28c0*/  FADD.FTZ R88, R119, R88 ;  /* 0x0000005877587221 */ /* 0x000fe20000010000 */
[----:B-----5:R-:W-:-:S05]  /*28d0*/  @P2 FADD R32, R122, R32 ;  /* 0x000000207a202221 */ /* 0x020fca0000000000 */
[----:B0---4-:R-:W0:Y:S02]  /*28e0*/  SHFL.DOWN P2, R33, R32, 0x2, 0x1f ;  /* 0x08401f0020217f89 */ /* 0x011e240000040000 */
[----:B0-----:R-:W-:Y:S01]  /*28f0*/  @P2 FADD R33, R32, R33 ;  /* 0x0000002120212221 */ /* 0x001fe20000000000 */
[----:B------:R-:W-:-:S04]  /*2900*/  FMUL.FTZ R32, R107, R115 ;  /* 0x000000736b207220 */ /* 0x000fc80000410000 */
[----:B------:R-:W0:Y:S01]  /*2910*/  SHFL.DOWN P2, R34, R33, 0x4, 0x1f ;  /* 0x08801f0021227f89 */ /* 0x000e220000040000 */
[----:B------:R-:W-:Y:S01]  /*2920*/  FFMA.FTZ R95, R32, R28, R95 ;  /* 0x0000001c205f7223 */ /* 0x000fe2000001005f */
[----:B0-----:R-:W-:Y:S01]  /*2930*/  @P2 FADD R34, R33, R34 ;  /* 0x0000002221222221 */ /* 0x001fe20000000000 */
[-C--:B------:R-:W-:Y:S01]  /*2940*/  FMUL.FTZ R33, R108, R113.reuse ;  /* 0x000000716c217220 */ /* 0x080fe20000410000 */
[C---:B------:R-:W-:Y:S01]  /*2950*/  FMUL.FTZ R113, R106.reuse, R113 ;  /* 0x000000716a717220 */ /* 0x040fe20000410000 */
[----:B------:R-:W-:Y:S02]  /*2960*/  FMUL.FTZ R106, R106, R115 ;  /* 0x000000736a6a7220 */ /* 0x000fe40000410000 */
[----:B------:R-:W0:Y:S01]  /*2970*/  SHFL.DOWN P2, R35, R34, 0x8, 0x1f ;  /* 0x09001f0022237f89 */ /* 0x000e220000040000 */
[----:B------:R-:W-:Y:S01]  /*2980*/  FMUL.FTZ R113, R116, R113 ;  /* 0x0000007174717220 */ /* 0x000fe20000410000 */
[----:B------:R-:W-:Y:S01]  /*2990*/  FMUL.FTZ R106, R105, R106 ;  /* 0x0000006a696a7220 */ /* 0x000fe20000410000 */
[----:B------:R-:W-:-:S03]  /*29a0*/  FFMA.FTZ R94, R33, R31, R94 ;  /* 0x0000001f215e7223 */ /* 0x000fc6000001005e */
        /* <DEDUP_REMOVED lines=17> */
.L_x_10367:
[----:B------:R-:W-:Y:S05]  /*2ac0*/  BSYNC.RECONVERGENT B0 ;  /* 0x0000000000007941 */ /* 0x000fea0003800200 */
.L_x_10366:
[----:B------:R-:W-:-:S04]  /*2ad0*/  UIADD3 UR4, UPT, UPT, UR4, 0x1, URZ ;  /* 0x0000000104047890 */ /* 0x000fc8000fffe0ff */
[----:B------:R-:W-:-:S09]  /*2ae0*/  UISETP.GE.AND UP0, UPT, UR4, UR13, UPT ;  /* 0x0000000d0400728c */ /* 0x000fd2000bf06270 */
[----:B------:R-:W-:Y:S05]  /*2af0*/  BRA.U !UP0, `(.L_x_10368) ;  /* 0xffffffed086c7547 */ /* 0x000fea000b83ffff */
.L_x_10354:
[----:B------:R-:W-:Y:S06]  /*2b00*/  BAR.SYNC.DEFER_BLOCKING 0x0 ;  /* 0x0000000000007b1d */ /* 0x000fec0000010000 */
[----:B------:R-:W-:Y:S02]  /*2b10*/  F2F.BF16.F32 R29, R94 ;  /* 0x0000005e001d7304 */ /* 0x000fe40000202000 */
[----:B------:R-:W5:Y:S01]  /*2b20*/  LDC.64 R40, c[0x0][0x4f8] ;  /* 0x00013e00ff287b82 */ /* 0x000f620000000a00 */
[----:B------:R-:W1:Y:S05]  /*2b30*/  LDCU.64 UR4, c[0x0][0x500] ;  /* 0x0000a000ff0477ac */ /* 0x000e6a0008000a00 */
[----:B------:R-:W-:Y:S02]  /*2b40*/  F2F.BF16.F32 R92, R92 ;  /* 0x0000005c005c7304 */ /* 0x000fe40000202000 */
[----:B------:R-:W2:Y:S01]  /*2b50*/  LDC.64 R46, c[0x0][0x550] ;  /* 0x00015400ff2e7b82 */ /* 0x000ea20000000a00 */
[----:B------:R-:W3:Y:S05]  /*2b60*/  LDG.E.64 R62, desc[UR16][R62.64] ;  /* 0x000000103e3e7981 */ /* 0x000eea000c1e1b00 */
[----:B------:R-:W0:Y:S01]  /*2b70*/  F2F.BF16.F32 R97, R97 ;  /* 0x0000006100617304 */ /* 0x000e220000202000 */
[----:B------:R-:W-:-:S02]  /*2b80*/  IADD3 R8, P4, PT, R8, -0x100, RZ ;  /* 0xffffff0008087810 */ /* 0x000fc40007f9e0ff */
[----:B------:R-:W-:Y:S02]  /*2b90*/  IADD3 R10, P5, PT, R10, -0x100, RZ ;  /* 0xffffff000a0a7810 */ /* 0x000fe40007fbe0ff */
[----:B------:R-:W-:Y:S02]  /*2ba0*/  IADD3.X R9, PT, PT, R9, -0x1, RZ, P4, !PT ;  /* 0xffffffff09097810 */ /* 0x000fe400027fe4ff */
[----:B------:R-:W-:Y:S01]  /*2bb0*/  IADD3.X R11, PT, PT, R11, -0x1, RZ, P5, !PT ;  /* 0xffffffff0b0b7810 */ /* 0x000fe20002ffe4ff */
[----:B------:R-:W4:Y:S01]  /*2bc0*/  F2F.BF16.F32 R95, R95 ;  /* 0x0000005f005f7304 */ /* 0x000f220000202000 */
[----:B0-----:R-:W-:Y:S01]  /*2bd0*/  PRMT R97, R92, 0x5410, R97 ;  /* 0x000054105c617816 */ /* 0x001fe20000000061 */
[----:B---3--:R-:W-:Y:S01]  /*2be0*/  STS.64 [R27], R62 ;  /* 0x0000003e1b007388 */ /* 0x008fe20000000a00 */
[----:B------:R-:W-:-:S03]  /*2bf0*/  NOP ;  /* 0x0000000000007918 */ /* 0x000fc60000000000 */
[----:B------:R-:W0:Y:S02]  /*2c00*/  LDS.64 R32, [R27] ;  /* 0x000000001b207984 */ /* 0x000e240000000a00 */
[----:B0-----:R-:W-:Y:S02]  /*2c10*/  SHF.L.U32 R26, R32, 0x10, RZ ;  /* 0x00000010201a7819 */ /* 0x001fe400000006ff */
[----:B------:R-:W-:-:S03]  /*2c20*/  SHF.L.U32 R28, R33, 0x10, RZ ;  /* 0x00000010211c7819 */ /* 0x000fc600000006ff */
[----:B------:R-:W-:Y:S01]  /*2c30*/  FADD.FTZ R30, R26, R3 ;  /* 0x000000031a1e7221 */ /* 0x000fe20000010000 */
[----:B------:R-:W-:Y:S01]  /*2c40*/  SHF.R.U64 R26, R32, 0x10, R33 ;  /* 0x00000010201a7819 */ /* 0x000fe20000001221 */
[----:B------:R-:W-:Y:S01]  /*2c50*/  FADD.FTZ R31, R28, R3 ;  /* 0x000000031c1f7221 */ /* 0x000fe20000010000 */
[----:B------:R-:W-:Y:S02]  /*2c60*/  SHF.R.U32.HI R28, RZ, 0x10, R33 ;  /* 0x00000010ff1c7819 */ /* 0x000fe40000011621 */
[----:B------:R-:W-:Y:S01]  /*2c70*/  SHF.L.U32 R26, R26, 0x10, RZ ;  /* 0x000000101a1a7819 */ /* 0x000fe200000006ff */
[----:B------:R-:W-:Y:S01]  /*2c80*/  BAR.SYNC.DEFER_BLOCKING 0x0 ;  /* 0x0000000000007b1d */ /* 0x000fe20000010000 */
[----:B------:R-:W-:Y:S02]  /*2c90*/  FSETP.GTU.FTZ.AND P0, PT, R30, 20, PT ;  /* 0x41a000001e00780b */ /* 0x000fe40003f1c000 */
[----:B------:R-:W-:Y:S01]  /*2ca0*/  FSETP.GTU.FTZ.AND P2, PT, R31, 20, PT ;  /* 0x41a000001f00780b */ /* 0x000fe20003f5c000 */
[----:B------:R-:W-:Y:S01]  /*2cb0*/  FADD.FTZ R33, R26, R3 ;  /* 0x000000031a217221 */ /* 0x000fe20000010000 */
[----:B------:R-:W-:-:S04]  /*2cc0*/  SHF.L.U32 R28, R28, 0x10, RZ ;  /* 0x000000101c1c7819 */ /* 0x000fc800000006ff */
[----:B------:R-:W-:Y:S01]  /*2cd0*/  FSETP.GTU.FTZ.AND P1, PT, R33, 20, PT ;  /* 0x41a000002100780b */ /* 0x000fe20003f3c000 */
[----:B------:R-:W-:-:S04]  /*2ce0*/  FADD.FTZ R28, R28, R3 ;  /* 0x000000031c1c7221 */ /* 0x000fc80000010000 */
[----:B------:R-:W-:Y:S01]  /*2cf0*/  @!P0 FMUL.FTZ R26, R30, -1.4426950216293334961 ;  /* 0xbfb8aa3b1e1a8820 */ /* 0x000fe20000410000 */
[----:B------:R-:W-:Y:S01]  /*2d00*/  FSETP.GTU.FTZ.AND P3, PT, R28, 20, PT ;  /* 0x41a000001c00780b */ /* 0x000fe20003f7c000 */
[----:B------:R-:W-:-:S04]  /*2d10*/  @!P2 FMUL.FTZ R30, R31, -1.4426950216293334961 ;  /* 0xbfb8aa3b1f1ea820 */ /* 0x000fc80000410000 */
[----:B------:R-:W0:Y:S02]  /*2d20*/  @!P0 MUFU.EX2 R26, R26 ;  /* 0x0000001a001a8308 */ /* 0x000e240000000800 */
[----:B------:R-:W-:Y:S02]  /*2d30*/  @!P1 FMUL.FTZ R33, R33, -1.4426950216293334961 ;  /* 0xbfb8aa3b21219820 */ /* 0x000fe40000410000 */
[----:B------:R-:W3:Y:S04]  /*2d40*/  @!P2 MUFU.EX2 R30, R30 ;  /* 0x0000001e001ea308 */ /* 0x000ee80000000800 */
[----:B------:R-:W1:Y:S01]  /*2d50*/  @!P1 MUFU.EX2 R33, R33 ;  /* 0x0000002100219308 */ /* 0x000e620000000800 */
[----:B------:R-:W-:Y:S01]  /*2d60*/  @!P3 FMUL.FTZ R35, R28, -1.4426950216293334961 ;  /* 0xbfb8aa3b1c23b820 */ /* 0x000fe20000410000 */
[----:B------:R-:W-:-:S04]  /*2d70*/  IMAD.WIDE.U32 R28, R29, 0x10000, RZ ;  /* 0x000100001d1c7825 */ /* 0x000fc800078e00ff */
[----:B0-----:R-:W-:Y:S01]  /*2d80*/  @!P0 FADD.FTZ R32, R26, 1 ;  /* 0x3f8000001a208421 */ /* 0x001fe20000010000 */
[----:B------:R-:W0:Y:S01]  /*2d90*/  @!P3 MUFU.EX2 R35, R35 ;  /* 0x000000230023b308 */ /* 0x000e220000000800 */
[----:B------:R-:W-:Y:S01]  /*2da0*/  LOP3.LUT R31, R97, R29, RZ, 0xfc, !PT ;  /* 0x0000001d611f7212 */ /* 0x000fe200078efcff */
[----:B---3--:R-:W-:Y:S01]  /*2db0*/  @!P2 FADD.FTZ R34, R30, 1 ;  /* 0x3f8000001e22a421 */ /* 0x008fe20000010000 */
[----:B----4-:R-:W-:Y:S01]  /*2dc0*/  LOP3.LUT R30, R28, R95, RZ, 0xfc, !PT ;  /* 0x0000005f1c1e7212 */ /* 0x010fe200078efcff */
[----:B------:R-:W3:Y:S01]  /*2dd0*/  @!P0 MUFU.RCP R36, R32 ;  /* 0x0000002000248308 */ /* 0x000ee20000001000 */
[----:B-1----:R-:W-:-:S03]  /*2de0*/  @!P1 FADD.FTZ R26, R33, 1 ;  /* 0x3f800000211a9421 */ /* 0x002fc60000010000 */
[----:B------:R5:W-:Y:S01]  /*2df0*/  STS.64 [R27], R30 ;  /* 0x0000001e1b007388 */ /* 0x000be20000000a00 */
[----:B------:R-:W-:-:S03]  /*2e00*/  NOP ;  /* 0x0000000000007918 */ /* 0x000fc60000000000 */
[----:B------:R-:W1:Y:S01]  /*2e10*/  LDS.64 R28, [R27] ;  /* 0x000000001b1c7984 */ /* 0x000e620000000a00 */
[----:B------:R4:W2:Y:S01]  /*2e20*/  @!P2 MUFU.RCP R37, R34 ;  /* 0x000000220025a308 */ /* 0x0008a20000001000 */
[----:B0-----:R-:W-:Y:S01]  /*2e30*/  @!P3 FADD.FTZ R33, R35, 1 ;  /* 0x3f8000002321b421 */ /* 0x001fe20000010000 */
[----:B---3--:R-:W-:-:S06]  /*2e40*/  @!P0 FMUL.FTZ R91, R91, R36 ;  /* 0x000000245b5b8220 */ /* 0x008fcc0000410000 */
[----:B------:R-:W0:Y:S01]  /*2e50*/  @!P1 MUFU.RCP R26, R26 ;  /* 0x0000001a001a9308 */ /* 0x000e220000001000 */
[----:B----4-:R-:W-:Y:S01]  /*2e60*/  SHF.L.U32 R34, R42, 0x7, RZ ;  /* 0x000000072a227819 */ /* 0x010fe200000006ff */
[----:B------:R-:W-:-:S03]  /*2e70*/  FADD.FTZ R6, R91, R6 ;  /* 0x000000065b067221 */ /* 0x000fc60000010000 */
[----:B------:R-:W-:-:S03]  /*2e80*/  SHF.R.S32.HI R35, RZ, 0x1f, R34 ;  /* 0x0000001fff237819 */ /* 0x000fc60000011422 */
[----:B------:R-:W3:Y:S01]  /*2e90*/  @!P3 MUFU.RCP R33, R33 ;  /* 0x000000210021b308 */ /* 0x000ee20000001000 */
[----:B-----5:R-:W-:-:S04]  /*2ea0*/  IMAD.WIDE.U32 R30, R40, UR18, R34 ;  /* 0x00000012281e7c25 */ /* 0x020fc8000f8e0022 */
[----:B--2---:R-:W-:Y:S01]  /*2eb0*/  @!P2 FMUL.FTZ R88, R88, R37 ;  /* 0x000000255858a220 */ /* 0x004fe20000410000 */
[----:B------:R-:W-:Y:S01]  /*2ec0*/  IADD3 R16, P2, PT, R16, -0x100, RZ ;  /* 0xffffff0010107810 */ /* 0x000fe20007f5e0ff */
[----:B------:R-:W-:Y:S02]  /*2ed0*/  IMAD R31, R41, UR18, R31 ;  /* 0x00000012291f7c24 */ /* 0x000fe4000f8e021f */
[----:B------:R-:W-:Y:S01]  /*2ee0*/  F2F.BF16.F32 R38, R88 ;  /* 0x0000005800267304 */ /* 0x000fe20000202000 */
[----:B------:R-:W-:Y:S01]  /*2ef0*/  IADD3.X R19, PT, PT, R19, -0x1, RZ, P2, !PT ;  /* 0xffffffff13137810 */ /* 0x000fe200017fe4ff */
[----:B------:R-:W-:-:S04]  /*2f00*/  IMAD.WIDE.U32 R30, R0, UR4, R30 ;  /* 0x00000004001e7c25 */ /* 0x000fc8000f8e001e */
[----:B0-----:R-:W-:Y:S01]  /*2f10*/  @!P1 FMUL.FTZ R89, R89, R26 ;  /* 0x0000001a59599220 */ /* 0x001fe20000410000 */
[----:B------:R-:W-:Y:S01]  /*2f20*/  IADD3 R14, P1, PT, R14, -0x100, RZ ;  /* 0xffffff000e0e7810 */ /* 0x000fe20007f3e0ff */
[----:B------:R-:W-:Y:S01]  /*2f30*/  IMAD R26, R0, UR5, R31 ;  /* 0x00000005001a7c24 */ /* 0x000fe2000f8e021f */
[----:B------:R-:W-:Y:S01]  /*2f40*/  LEA R36, P0, R30, R46, 0x1 ;  /* 0x0000002e1e247211 */ /* 0x000fe200078008ff */
[----:B------:R0:W2:Y:S01]  /*2f50*/  F2F.BF16.F32 R32, R89 ;  /* 0x0000005900207304 */ /* 0x0000a20000202000 */
[----:B------:R-:W4:Y:S01]  /*2f60*/  LDCU.64 UR4, c[0x0][0x520] ;  /* 0x0000a400ff0477ac */ /* 0x000f220008000a00 */
[----:B---3--:R-:W-:Y:S01]  /*2f70*/  @!P3 FMUL.FTZ R44, R44, R33 ;  /* 0x000000212c2cb220 */ /* 0x008fe20000410000 */
[----:B------:R-:W-:Y:S02]  /*2f80*/  LEA.HI.X R37, R30, R47, R26, 0x1, P0 ;  /* 0x0000002f1e257211 */ /* 0x000fe400000f0c1a */
[----:B------:R-:W3:Y:S01]  /*2f90*/  LDC.64 R46, c[0x0][0x518] ;  /* 0x00014600ff2e7b82 */ /* 0x000ee20000000a00 */
[----:B------:R-:W-:Y:S01]  /*2fa0*/  IADD3 R12, P3, PT, R12, -0x100, RZ ;  /* 0xffffff000c0c7810 */ /* 0x000fe20007f7e0ff */
[----:B------:R-:W-:Y:S01]  /*2fb0*/  IMAD.WIDE.U32 R30, R54, 0x8, R36 ;  /* 0x00000008361e7825 */ /* 0x000fe200078e0024 */
[----:B------:R-:W5:Y:S03]  /*2fc0*/  F2F.BF16.F32 R41, R44 ;  /* 0x0000002c00297304 */ /* 0x000f660000202000 */
[----:B0-----:R-:W-:Y:S01]  /*2fd0*/  FADD.FTZ R89, R6, R89 ;  /* 0x0000005906597221 */ /* 0x001fe20000010000 */
[----:B------:R-:W-:Y:S01]  /*2fe0*/  IADD3.X R15, PT, PT, R15, -0x1, RZ, P1, !PT ;  /* 0xffffffff0f0f7810 */ /* 0x000fe20000ffe4ff */
[----:B-1----:R0:W-:Y:S02]  /*2ff0*/  STG.E.64 desc[UR16][R30.64], R28 ;  /* 0x0000001c1e007986 */ /* 0x0021e4000c101b10 */
[----:B------:R-:W-:Y:S01]  /*3000*/  FADD.FTZ R89, R89, R88 ;  /* 0x0000005859597221 */ /* 0x000fe20000010000 */
[----:B--2---:R-:W-:Y:S01]  /*3010*/  IMAD.WIDE.U32 R32, R32, 0x10000, RZ ;  /* 0x0001000020207825 */ /* 0x004fe200078e00ff */
[----:B------:R-:W-:Y:S01]  /*3020*/  IADD3.X R13, PT, PT, R13, -0x1, RZ, P3, !PT ;  /* 0xffffffff0d0d7810 */ /* 0x000fe20001ffe4ff */
[----:B------:R-:W1:Y:S02]  /*3030*/  F2F.BF16.F32 R39, R91 ;  /* 0x0000005b00277304 */ /* 0x000e640000202000 */
[----:B------:R-:W-:Y:S01]  /*3040*/  FADD.FTZ R6, R89, R44 ;  /* 0x0000002c59067221 */ /* 0x000fe20000010000 */
[----:B-----5:R-:W-:-:S04]  /*3050*/  PRMT R41, R38, 0x5410, R41 ;  /* 0x0000541026297816 */ /* 0x020fc80000000029 */
[----:B------:R-:W-:Y:S01]  /*3060*/  LOP3.LUT R37, R41, R33, RZ, 0xfc, !PT ;  /* 0x0000002129257212 */ /* 0x000fe200078efcff */
[----:B---3--:R-:W-:Y:S01]  /*3070*/  IMAD.WIDE.U32 R34, R46, UR18, R34 ;  /* 0x000000122e227c25 */ /* 0x008fe2000f8e0022 */
[----:B-1----:R-:W-:Y:S01]  /*3080*/  LOP3.LUT R36, R32, R39, RZ, 0xfc, !PT ;  /* 0x0000002720247212 */ /* 0x002fe200078efcff */
[----:B------:R-:W-:Y:S02]  /*3090*/  BAR.SYNC.DEFER_BLOCKING 0x0 ;  /* 0x0000000000007b1d */ /* 0x000fe40000010000 */
[----:B------:R-:W-:Y:S02]  /*30a0*/  IMAD R35, R47, UR18, R35 ;  /* 0x000000122f237c24 */ /* 0x000fe4000f8e0223 */
[----:B----4-:R-:W-:-:S04]  /*30b0*/  IMAD.WIDE.U32 R34, R0, UR4, R34 ;  /* 0x0000000400227c25 */ /* 0x010fc8000f8e0022 */
[----:B------:R-:W0:Y:S01]  /*30c0*/  LDC.64 R38, c[0x0][0x560] ;  /* 0x00015800ff267b82 */ /* 0x000e220000000a00 */
[----:B------:R-:W-:Y:S01]  /*30d0*/  IMAD R26, R0, UR5, R35 ;  /* 0x00000005001a7c24 */ /* 0x000fe2000f8e0223 */
[----:B------:R-:W-:Y:S01]  /*30e0*/  STS.64 [R27], R36 ;  /* 0x000000241b007388 */ /* 0x000fe20000000a00 */
[----:B------:R-:W-:-:S03]  /*30f0*/  NOP ;  /* 0x0000000000007918 */ /* 0x000fc60000000000 */
[----:B------:R-:W1:Y:S01]  /*3100*/  LDS.64 R32, [R27] ;  /* 0x000000001b207984 */ /* 0x000e620000000a00 */
[----:B0-----:R-:W-:-:S04]  /*3110*/  LEA R28, P0, R34, R38, 0x1 ;  /* 0x00000026221c7211 */ /* 0x001fc800078008ff */
[----:B------:R-:W-:Y:S02]  /*3120*/  LEA.HI.X R29, R34, R39, R26, 0x1, P0 ;  /* 0x00000027221d7211 */ /* 0x000fe400000f0c1a */
[----:B------:R-:W-:Y:S02]  /*3130*/  ISETP.GT.AND P0, PT, R18, 0x1, PT ;  /* 0x000000011200780c */ /* 0x000fe40003f04270 */
[----:B------:R-:W-:Y:S01]  /*3140*/  MOV R18, R42 ;  /* 0x0000002a00127202 */ /* 0x000fe20000000f00 */
[----:B------:R-:W-:-:S05]  /*3150*/  IMAD.WIDE.U32 R28, R54, 0x8, R28 ;  /* 0x00000008361c7825 */ /* 0x000fca00078e001c */
[----:B-1----:R0:W-:Y:S05]  /*3160*/  STG.E.64 desc[UR16][R28.64], R32 ;  /* 0x000000201c007986 */ /* 0x0021ea000c101b10 */
[----:B------:R-:W-:Y:S05]  /*3170*/  @P0 BRA `(.L_x_10369) ;  /* 0xffffffd800300947 */ /* 0x000fea000383ffff */
.L_x_10345:
        /* <DEDUP_REMOVED lines=34> */
.L_x_10371:
[----:B------:R-:W-:Y:S05]  /*33a0*/  BSYNC.RECONVERGENT B0 ;  /* 0x0000000000007941 */ /* 0x000fea0003800200 */
.L_x_10370:
        /* <DEDUP_REMOVED lines=26> */
.L_x_10373:
[----:B------:R-:W-:Y:S05]  /*3550*/  BSYNC.RECONVERGENT B0 ;  /* 0x0000000000007941 */ /* 0x000fea0003800200 */
.L_x_10372:
        /* <DEDUP_REMOVED lines=8> */
.L_x_10374:
        /* <DEDUP_REMOVED lines=15> */
.L_x_10375:
        /* <DEDUP_REMOVED lines=11> */
.L_x_10566:


//--------------------- .text._Z25selective_scan_bwd_kernelI32Selective_Scan_bwd_kernel_traitsILi32ELi4ELb1ELb1ELb1ELb1ELb1EN3c108BFloat16EfEEv12SSMParamsBwd --------------------------
	.section	.text._Z25selective_scan_bwd_kernelI32Selective_Scan_bwd_kernel_traitsILi32ELi4ELb1ELb1ELb1ELb1ELb1EN3c108BFloat16EfEEv12SSMParamsBwd,"ax",@progbits
	.align	128
        .global         _Z25selective_scan_bwd_kernelI32Selective_Scan_bwd_kernel_traitsILi32ELi4ELb1ELb1ELb1ELb1ELb1EN3c108BFloat16EfEEv12SSMParamsBwd
        .type           _Z25selective_scan_bwd_kernelI32Selective_Scan_bwd_kernel_traitsILi32ELi4ELb1ELb1ELb1ELb1ELb1EN3c108BFloat16EfEEv12SSMParamsBwd,@function
        .size           _Z25selective_scan_bwd_kernelI32Selective_Scan_bwd_kernel_traitsILi32ELi4ELb1ELb1ELb1ELb1ELb1EN3c108BFloat16EfEEv12SSMParamsBwd,(.L_x_10567 - _Z25selective_scan_bwd_kernelI32Selective_Scan_bwd_kernel_traitsILi32ELi4ELb1ELb1ELb1ELb1ELb1EN3c108BFloat16EfEEv12SSMParamsBwd)
        .other          _Z25selective_scan_bwd_kernelI32Selective_Scan_bwd_kernel_traitsILi32ELi4ELb1ELb1ELb1ELb1ELb1EN3c108BFloat16EfEEv12SSMParamsBwd,@"STO_CUDA_ENTRY STV_DEFAULT"
_Z25selective_scan_bwd_kernelI32Selective_Scan_bwd_kernel_traitsILi32ELi4ELb1ELb1ELb1ELb1ELb1EN3c108BFloat16EfEEv12SSMParamsBwd:
.text._Z25selective_scan_bwd_kernelI32Selective_Scan_bwd_kernel_traitsILi32ELi4ELb1ELb1ELb1ELb1ELb1EN3c108BFloat16EfEEv12SSMParamsBwd:
        /* <DEDUP_REMOVED lines=37> */
[----:B------:R-:W-:Y:S01]  /*0250*/  IMAD.HI.U32 R11, R11, R5, R10 ;  /* 0x000000050b0b7227 */ /* 0x000fe200078e000a */
[----:B------:R-:W-:Y:S02]  /*0260*/  MOV R5, R6 ;  /* 0x0000000600057202 */ /* 0x000fe40000000f00 */
[----:B------:R-:W4:Y:S03]  /*0270*/  LDC.64 R30, c[0x0][0x528] ;  /* 0x00014a00ff1e7b82 */ /* 0x000f260000000a00 */
[----:B------:R-:W-:-:S05]  /*0280*/  IMAD.HI.U32 R0, R11, R5, RZ ;  /* 0x000000050b007227 */ /* 0x000fca00078e00ff */
[----:B------:R-:W4:Y:S01]  /*0290*/  LDC.64 R34, c[0x0][0x450] ;  /* 0x00011400ff227b82 */ /* 0x000f220000000a00 */
[----:B------:R-:W-:-:S05]  /*02a0*/  IADD3 R6, PT, PT, -R0, RZ, RZ ;  /* 0x000000ff00067210 */ /* 0x000fca0007ffe1ff */
[----:B------:R-:W-:Y:S01]  /*02b0*/  IMAD R5, R12, R6, R5 ;  /* 0x000000060c057224 */ /* 0x000fe200078e0205 */
[----:B---3--:R-:W-:-:S04]  /*02c0*/  ISETP.NE.U32.AND P0, PT, R8, RZ, PT ;  /* 0x000000ff0800720c */ /* 0x008fc80003f05070 */
[----:B------:R-:W-:Y:S02]  /*02d0*/  ISETP.GT.U32.AND P2, PT, R12, R5, PT ;  /* 0x000000050c00720c */ /* 0x000fe40003f44070 */
[----:B------:R-:W-:-:S11]  /*02e0*/  ISETP.NE.AND.EX P0, PT, R9, RZ, PT, P0 ;  /* 0x000000ff0900720c */ /* 0x000fd60003f05300 */
[-C--:B------:R-:W-:Y:S01]  /*02f0*/  @!P2 IADD3 R5, PT, PT, R5, -R12.reuse, RZ ;  /* 0x8000000c0505a210 */ /* 0x080fe20007ffe0ff */
[----:B------:R-:W-:Y:S01]  /*0300*/  UIMAD.WIDE.U32 UR6, UR18, UR12, URZ ;  /* 0x0000000c120672a5 */ /* 0x000fe2000f8e00ff */
[----:B------:R-:W-:Y:S01]  /*0310*/  LOP3.LUT R8, R2, R13, RZ, 0x3c, !PT ;  /* 0x0000000d02087212 */ /* 0x000fe200078e3cff */
[----:B------:R-:W-:Y:S01]  /*0320*/  UIMAD.WIDE.U32 UR4, UR18, UR8, URZ ;  /* 0x00000008120472a5 */ /* 0x000fe2000f8e00ff */
[----:B------:R-:W-:Y:S01]  /*0330*/  ISETP.GE.U32.AND P1, PT, R5, R12, PT ;  /* 0x0000000c0500720c */ /* 0x000fe20003f26070 */
[----:B------:R-:W3:Y:S08]  /*0340*/  @P0 LDC R25, c[0x0][0x38c] ;  /* 0x0000e300ff190b82 */ /* 0x000ef00000000800 */
[----:B------:R-:W2:Y:S01]  /*0350*/  @P0 LDC R5, c[0x0][0x384] ;  /* 0x0000e100ff050b82 */ /* 0x000ea20000000800 */
[----:B------:R-:W-:Y:S01]  /*0360*/  UIMAD UR8, UR18, UR9, UR5 ;  /* 0x00000009120872a4 */ /* 0x000fe2000f8e0205 */
[----:B------:R-:W-:-:S02]  /*0370*/  ISETP.GE.AND P3, PT, R8, RZ, PT ;  /* 0x000000ff0800720c */ /* 0x000fc40003f66270 */
[----:B------:R-:W-:Y:S02]  /*0380*/  @!P2 IADD3 R0, PT, PT, R0, 0x1, RZ ;  /* 0x000000010000a810 */ /* 0x000fe40007ffe0ff */
[----:B------:R-:W-:Y:S02]  /*0390*/  ISETP.NE.AND P2, PT, R13, RZ, PT ;  /* 0x000000ff0d00720c */ /* 0x000fe40003f45270 */
[----:B------:R-:W-:Y:S01]  /*03a0*/  MOV R6, UR4 ;  /* 0x0000000400067c02 */ /* 0x000fe20008000f00 */
[----:B------:R-:W-:Y:S01]  /*03b0*/  UIMAD UR4, UR18, UR13, UR7 ;  /* 0x0000000d120472a4 */ /* 0x000fe2000f8e0207 */
[----:B------:R-:W-:Y:S01]  /*03c0*/  MOV R8, UR6 ;  /* 0x0000000600087c02 */ /* 0x000fe20008000f00 */
[----:B------:R-:W0:Y:S01]  /*03d0*/  @P0 LDC.64 R10, c[0x0][0x480] ;  /* 0x00012000ff0a0b82 */ /* 0x000e220000000a00 */
[----:B------:R-:W-:Y:S01]  /*03e0*/  MOV R9, UR7 ;  /* 0x0000000700097c02 */ /* 0x000fe20008000f00 */
[----:B------:R-:W1:Y:S01]  /*03f0*/  LDCU.64 UR6, c[0x0][0x498] ;  /* 0x00009300ff0677ac */ /* 0x000e620008000a00 */
[----:B------:R-:W-:-:S02]  /*0400*/  MOV R7, UR5 ;  /* 0x0000000500077c02 */ /* 0x000fc40008000f00 */
[----:B------:R-:W-:Y:S02]  /*0410*/  @P1 IADD3 R0, PT, PT, R0, 0x1, RZ ;  /* 0x0000000100001810 */ /* 0x000fe40007ffe0ff */
[----:B------:R-:W-:Y:S01]  /*0420*/  MOV R7, UR8 ;  /* 0x0000000800077c02 */ /* 0x000fe20008000f00 */
[----:B------:R-:W4:Y:S01]  /*0430*/  LDCU.64 UR8, c[0x0][0x3b0] ;  /* 0x00007600ff0877ac */ /* 0x000f220008000a00 */
[----:B------:R-:W-:Y:S01]  /*0440*/  MOV R53, R0 ;  /* 0x0000000000357202 */ /* 0x000fe20000000f00 */
[----:B------:R-:W-:-:S03]  /*0450*/  IMAD.WIDE.U32 R6, R2, UR10, R6 ;  /* 0x0000000a02067c25 */ /* 0x000fc6000f8e0006 */
[----:B------:R-:W-:Y:S01]  /*0460*/  @!P3 IADD3 R53, PT, PT, -R53, RZ, RZ ;  /* 0x000000ff3535b210 */ /* 0x000fe20007ffe1ff */
[----:B--2---:R-:W-:Y:S01]  /*0470*/  @P0 IMAD R0, R5, UR18, R2 ;  /* 0x0000001205000c24 */ /* 0x004fe2000f8e0202 */
[----:B------:R-:W-:Y:S01]  /*0480*/  @!P2 LOP3.LUT R53, RZ, R13, RZ, 0x33, !PT ;  /* 0x0000000dff35a212 */ /* 0x000fe200078e33ff */
[----:B------:R-:W-:Y:S01]  /*0490*/  IMAD R21, R2, UR11, R7 ;  /* 0x0000000b02157c24 */ /* 0x000fe2000f8e0207 */
[C---:B------:R-:W-:Y:S01]  /*04a0*/  LEA R13, R23.reuse, 0xffffff80, 0x7 ;  /* 0xffffff80170d7811 */ /* 0x040fe200078e38ff */
[----:B------:R-:W-:Y:S01]  /*04b0*/  @P0 IMAD R0, R0, R23, RZ ;  /* 0x0000001700000224 */ /* 0x000fe200078e02ff */
[----:B------:R-:W-:Y:S01]  /*04c0*/  ISETP.GE.AND P1, PT, R23, 0x1, PT ;  /* 0x000000011700780c */ /* 0x000fe20003f26270 */
[----:B------:R-:W2:Y:S01]  /*04d0*/  LDCU.64 UR10, c[0x0][0x3d0] ;  /* 0x00007a00ff0a77ac */ /* 0x000ea20008000a00 */
[----:B------:R-:W0:Y:S01]  /*04e0*/  LDC.64 R22, c[0x0][0x3e8] ;  /* 0x0000fa00ff167b82 */ /* 0x000e220000000a00 */
[----:B------:R-:W-:Y:S01]  /*04f0*/  MOV R9, UR4 ;  /* 0x0000000400097c02 */ /* 0x000fe20008000f00 */
[----:B-1----:R-:W-:Y:S01]  /*0500*/  UIMAD.WIDE.U32 UR4, UR18, UR6, URZ ;  /* 0x00000006120472a5 */ /* 0x002fe2000f8e00ff */
[----:B------:R-:W-:-:S03]  /*0510*/  SHF.R.S32.HI R37, RZ, 0x1f, R53 ;  /* 0x0000001fff257819 */ /* 0x000fc60000011435 */
[----:B------:R-:W-:Y:S01]  /*0520*/  UIMAD UR5, UR18, UR7, UR5 ;  /* 0x00000007120572a4 */ /* 0x000fe2000f8e0205 */
[----:B---3--:R-:W-:Y:S01]  /*0530*/  @P0 IMAD R5, R0, R25, RZ ;  /* 0x0000001900050224 */ /* 0x008fe200078e02ff */
[----:B------:R-:W-:Y:S01]  /*0540*/  IADD3 R20, P3, PT, R13, R6, RZ ;  /* 0x000000060d147210 */ /* 0x000fe20007f7e0ff */
[----:B------:R-:W1:Y:S01]  /*0550*/  LDC.64 R24, c[0x0][0x4a8] ;  /* 0x00012a00ff187b82 */ /* 0x000e620000000a00 */
[----:B----4-:R-:W-:Y:S02]  /*0560*/  UIMAD.WIDE.U32 UR6, UR18, UR8, URZ ;  /* 0x00000008120672a5 */ /* 0x010fe4000f8e00ff */
[C---:B------:R-:W-:Y:S01]  /*0570*/  IMAD.WIDE.U32 R6, R2.reuse, R14, UR4 ;  /* 0x0000000402067e25 */ /* 0x040fe2000f8e000e */
[----:B------:R-:W-:Y:S01]  /*0580*/  CS2R R62, SRZ ;  /* 0x00000000003e7805 */ /* 0x000fe2000001ff00 */
[----:B--2---:R-:W-:Y:S02]  /*0590*/  UIMAD.WIDE.U32 UR4, UR18, UR10, URZ ;  /* 0x0000000a120472a5 */ /* 0x004fe4000f8e00ff */
[----:B------:R-:W-:Y:S01]  /*05a0*/  IMAD R0, R37, R16, RZ ;  /* 0x0000001025007224 */ /* 0x000fe200078e02ff */
[----:B------:R-:W-:Y:S01]  /*05b0*/  UIMAD UR7, UR18, UR9, UR7 ;  /* 0x00000009120772a4 */ /* 0x000fe2000f8e0207 */
[----:B------:R-:W-:Y:S01]  /*05c0*/  IMAD.WIDE.U32 R8, R2, UR14, R8 ;  /* 0x0000000e02087c25 */ /* 0x000fe2000f8e0008 */
[----:B------:R-:W-:-:S03]  /*05d0*/  UIMAD UR5, UR18, UR11, UR5 ;  /* 0x0000000b120572a4 */ /* 0x000fc6000f8e0205 */
[----:B0-----:R-:W-:-:S04]  /*05e0*/  @P0 IMAD.WIDE R62, R5, 0x8, R10 ;  /* 0x00000008053e0825 */ /* 0x001fc800078e020a */
[----:B------:R-:W-:Y:S02]  /*05f0*/  IMAD R11, R53, R17, R0 ;  /* 0x00000011350b7224 */ /* 0x000fe400078e0200 */
[----:B------:R-:W-:Y:S02]  /*0600*/  IMAD R0, R37, R22, RZ ;  /* 0x0000001625007224 */ /* 0x000fe400078e02ff */
[C---:B------:R-:W-:Y:S01]  /*0610*/  IMAD R5, R2.reuse, R15, R7 ;  /* 0x0000000f02057224 */ /* 0x040fe200078e0207 */
[C---:B------:R-:W-:Y:S01]  /*0620*/  IADD3 R15, P5, PT, R13.reuse, R6, RZ ;  /* 0x000000060d0f7210 */ /* 0x040fe20007fbe0ff */
[----:B------:R-:W-:Y:S01]  /*0630*/  IMAD R19, R2, UR15, R9 ;  /* 0x0000000f02137c24 */ /* 0x000fe2000f8e0209 */
[----:B------:R-:W-:Y:S01]  /*0640*/  IADD3 R18, P4, PT, R13, R8, RZ ;  /* 0x000000080d127210 */ /* 0x000fe20007f9e0ff */
[----:B------:R-:W-:-:S04]  /*0650*/  IMAD.WIDE.U32 R6, R53, R16, UR6 ;  /* 0x0000000635067e25 */ /* 0x000fc8000f8e0010 */
        /* <DEDUP_REMOVED lines=8> */
[----:B------:R-:W-:Y:S02]  /*06e0*/  LEA R11, P3, R20, R26, 0x1 ;  /* 0x0000001a140b7211 */ /* 0x000fe400078608ff */
[C---:B------:R-:W-:Y:S02]  /*06f0*/  IADD3.X R8, PT, PT, R0.reuse, R5, RZ, P5, !PT ;  /* 0x0000000500087210 */ /* 0x040fe40002ffe4ff */
[C---:B------:R-:W-:Y:S02]  /*0700*/  IADD3.X R5, PT, PT, R0.reuse, R19, RZ, P4, !PT ;  /* 0x0000001300057210 */ /* 0x040fe400027fe4ff */
[C---:B------:R-:W-:Y:S02]  /*0710*/  IADD3.X R6, PT, PT, R0.reuse, R39, RZ, P0, !PT ;  /* 0x0000002700067210 */ /* 0x040fe400007fe4ff */
[----:B------:R-:W-:Y:S01]  /*0720*/  IADD3.X R0, PT, PT, R0, R23, RZ, P2, !PT ;  /* 0x0000001700007210 */ /* 0x000fe200017fe4ff */
[----:B-1----:R-:W-:Y:S01]  /*0730*/  IMAD.WIDE.U32 R60, R2, R24, RZ ;  /* 0x00000018023c7225 */ /* 0x002fe200078e00ff */
[----:B------:R-:W-:-:S02]  /*0740*/  LEA R10, P4, R18, R28, 0x1 ;  /* 0x0000001c120a7211 */ /* 0x000fc400078808ff */
[----:B------:R-:W-:Y:S02]  /*0750*/  LEA.HI.X R20, R20, R27, R7, 0x1, P3 ;  /* 0x0000001b14147211 */ /* 0x000fe400018f0c07 */
[----:B------:R-:W-:Y:S02]  /*0760*/  LEA R14, P2, R17, R32, 0x1 ;  /* 0x00000020110e7211 */ /* 0x000fe400078408ff */
[----:B------:R-:W-:Y:S02]  /*0770*/  LEA R12, P0, R15, R30, 0x1 ;  /* 0x0000001e0f0c7211 */ /* 0x000fe400078008ff */
[----:B------:R-:W-:Y:S02]  /*0780*/  LEA R16, P3, R13, R34, 0x1 ;  /* 0x000000220d107211 */ /* 0x000fe400078608ff */
[----:B------:R-:W-:Y:S01]  /*0790*/  LEA.HI.X R18, R18, R29, R5, 0x1, P4 ;  /* 0x0000001d12127211 */ /* 0x000fe200020f0c05 */
        /* <DEDUP_REMOVED lines=24> */
[C---:B------:R-:W-:Y:S02]  /*0920*/  LOP3.LUT R21, R58.reuse, 0x1f, RZ, 0xc0, !PT ;  /* 0x0000001f3a157812 */ /* 0x040fe400078ec0ff */
[C---:B------:R-:W-:Y:S01]  /*0930*/  IADD3 R22, PT, PT, R58.reuse, 0x200, RZ ;  /* 0x000002003a167810 */ /* 0x040fe20007ffe0ff */
[----:B------:R-:W-:Y:S01]  /*0940*/  IMAD R7, R23, UR18, R7 ;  /* 0x0000001217077c24 */ /* 0x000fe2000f8e0207 */
[----:B------:R-:W-:Y:S01]  /*0950*/  LEA R23, R58, UR4, 0x2 ;  /* 0x000000043a177c11 */ /* 0x000fe2000f8e10ff */
[----:B------:R-:W-:-:S02]  /*0960*/  IMAD R27, R53, UR9, R0 ;  /* 0x00000009351b7c24 */ /* 0x000fc4000f8e0200 */
[----:B------:R-:W-:-:S04]  /*0970*/  IMAD.WIDE.U32 R8, R24, UR18, R58 ;  /* 0x0000001218087c25 */ /* 0x000fc8000f8e003a */
[----:B------:R-:W-:Y:S01]  /*0980*/  IMAD R9, R25, UR18, R9 ;  /* 0x0000001219097c24 */ /* 0x000fe2000f8e0209 */
[----:B------:R-:W-:Y:S01]  /*0990*/  IADD3 R25, PT, PT, R18, 0x200, RZ ;  /* 0x0000020012197810 */ /* 0x000fe20007ffe0ff */
[----:B------:R-:W-:Y:S01]  /*09a0*/  IMAD.WIDE.U32 R56, R53, UR8, R6 ;  /* 0x0000000835387c25 */ /* 0x000fe2000f8e0006 */
[----:B------:R-:W-:-:S03]  /*09b0*/  CS2R R6, SRZ ;  /* 0x0000000000067805 */ /* 0x000fc6000001ff00 */
[----:B------:R-:W-:Y:S01]  /*09c0*/  IMAD.WIDE.U32 R52, R53, UR10, R8 ;  /* 0x0000000a35347c25 */ /* 0x000fe2000f8e0008 */
[----:B------:R-:W-:Y:S02]  /*09d0*/  MOV R8, R11 ;  /* 0x0000000b00087202 */ /* 0x000fe40000000f00 */
[----:B------:R-:W-:Y:S01]  /*09e0*/  MOV R11, R20 ;  /* 0x00000014000b7202 */ /* 0x000fe20000000f00 */
[----:B------:R-:W-:Y:S01]  /*09f0*/  IMAD R24, R58, -0xc, R25 ;  /* 0xfffffff43a187824 */ /* 0x000fe200078e0219 */
[----:B--2---:R-:W-:Y:S01]  /*0a00*/  MOV R20, UR6 ;  /* 0x0000000600147c02 */ /* 0x004fe20008000f00 */
[----:B------:R-:W-:Y:S01]  /*0a10*/  IMAD R9, R2, UR7, R55 ;  /* 0x0000000702097c24 */ /* 0x000fe2000f8e0237 */
[----:B------:R-:W-:Y:S02]  /*0a20*/  IADD3 R25, PT, PT, R57, R27, RZ ;  /* 0x0000001b39197210 */ /* 0x000fe40007ffe0ff */
[----:B------:R-:W-:-:S07]  /*0a30*/  IADD3 R26, PT, PT, R53, R29, RZ ;  /* 0x0000001d351a7210 */ /* 0x000fce0007ffe0ff */
.L_x_10401:
[----:B------:R-:W-:Y:S01]  /*0a40*/  BAR.SYNC.DEFER_BLOCKING 0x0 ;  /* 0x0000000000007b1d */ /* 0x000fe20000010000 */
[----:B------:R-:W-:Y:S02]  /*0a50*/  MOV R28, R8 ;  /* 0x00000008001c7202 */ /* 0x000fe40000000f00 */
[----:B------:R-:W-:-:S05]  /*0a60*/  MOV R29, R11 ;  /* 0x0000000b001d7202 */ /* 0x000fca0000000f00 */
[----:B0-----:R-:W0:Y:S01]  /*0a70*/  S2UR UR5, SR_CgaCtaId ;  /* 0x00000000000579c3 */ /* 0x001e220000008800 */
[C---:B------:R-:W-:Y:S01]  /*0a80*/  IMAD.WIDE.U32 R30, R58.reuse, 0x8, R28 ;  /* 0x000000083a1e7825 */ /* 0x040fe200078e001c */
[----:B------:R-:W1:Y:S01]  /*0a90*/  S2R R27, SR_LANEID ;  /* 0x00000000001b7919 */ /* 0x000e620000000000 */
[----:B------:R-:W-:Y:S01]  /*0aa0*/  UMOV UR4, 0x400 ;  /* 0x0000040000047882 */ /* 0x000fe20000000000 */
[----:B------:R-:W-:Y:S02]  /*0ab0*/  MOV R32, R10 ;  /* 0x0000000a00207202 */ /* 0x000fe40000000f00 */
[----:B------:R-:W-:Y:S02]  /*0ac0*/  MOV R33, R13 ;  /* 0x0000000d00217202 */ /* 0x000fe40000000f00 */
[----:B------:R-:W2:Y:S08]  /*0ad0*/  LDC.64 R38, c[0x0][0x410] ;  /* 0x00010400ff267b82 */ /* 0x000eb00000000a00 */
[----:B------:R-:W3:Y:S01]  /*0ae0*/  LDC.64 R40, c[0x0][0x418] ;  /* 0x00010600ff287b82 */ /* 0x000ee20000000a00 */
[----:B------:R-:W4:Y:S01]  /*0af0*/  LDG.E.64 R30, desc[UR16][R30.64] ;  /* 0x000000101e1e7981 */ /* 0x000f22000c1e1b00 */
[----:B------:R-:W-:Y:S01]  /*0b00*/  IMAD.WIDE.U32 R50, R58, 0x8, R32 ;  /* 0x000000083a327825 */ /* 0x000fe200078e0020 */
[----:B0-----:R-:W-:-:S05]  /*0b10*/  ULEA UR4, UR5, UR4, 0x18 ;  /* 0x0000000405047291 */ /* 0x001fca000f8ec0ff */
[----:B------:R-:W0:Y:S01]  /*0b20*/  LDC.64 R42, c[0x0][0x488] ;  /* 0x00012200ff2a7b82 */ /* 0x000e220000000a00 */
        /* <DEDUP_REMOVED lines=9> */
[----:B----4-:R-:W-:Y:S01]  /*0bc0*/  STS.64 [R28], R34 ;  /* 0x000000221c007388 */ /* 0x010fe20000000a00 */
[----:B------:R-:W-:-:S03]  /*0bd0*/  NOP ;  /* 0x0000000000007918 */ /* 0x000fc60000000000 */
[----:B------:R-:W1:Y:S01]  /*0be0*/  LDS.64 R44, [R28] ;  /* 0x000000001c2c7984 */ /* 0x000e620000000a00 */
[----:B------:R-:W-:Y:S06]  /*0bf0*/  BAR.SYNC.DEFER_BLOCKING 0x0 ;  /* 0x0000000000007b1d */ /* 0x000fec0000010000 */
[----:B------:R-:W4:Y:S01]  /*0c00*/  LDG.E.64 R36, desc[UR16][R36.64] ;  /* 0x0000001024247981 */ /* 0x000f22000c1e1b00 */
[----:B------:R-:W-:Y:S01]  /*0c10*/  IADD3 R29, PT, PT, R20, -0x1, RZ ;  /* 0xffffffff141d7810 */ /* 0x000fe20007ffe0ff */
[----:B------:R-:W-:Y:S01]  /*0c20*/  HFMA2 R49, -RZ, RZ, 0, 0 ;  /* 0x00000000ff317431 */ /* 0x000fe200000001ff */
[----:B------:R-:W-:Y:S02]  /*0c30*/  BSSY.RECONVERGENT B0, `(.L_x_10377) ;  /* 0x000003a000007945 */ /* 0x000fe40003800200 */
[----:B------:R-:W-:-:S05]  /*0c40*/  SHF.L.U32 R48, R29, 0x7, RZ ;  /* 0x000000071d307819 */ /* 0x000fca00000006ff */
[----:B--2---:R-:W-:Y:S01]  /*0c50*/  IMAD.WIDE.U32 R30, R38, UR18, R48 ;  /* 0x00000012261e7c25 */ /* 0x004fe2000f8e0030 */
[----:B-1----:R-:W-:-:S03]  /*0c60*/  SHF.R.U64 R0, R44, 0x10, R45 ;  /* 0x000000102c007819 */ /* 0x002fc6000000122d */
[----:B------:R-:W-:Y:S02]  /*0c70*/  IMAD R31, R39, UR18, R31 ;  /* 0x00000012271f7c24 */ /* 0x000fe4000f8e021f */
[----:B---3--:R-:W-:Y:S01]  /*0c80*/  IMAD.WIDE.U32 R38, R2, R40, R30 ;  /* 0x0000002802267225 */ /* 0x008fe200078e001e */
[----:B------:R-:W-:Y:S02]  /*0c90*/  SHF.L.U32 R31, R44, 0x10, RZ ;  /* 0x000000102c1f7819 */ /* 0x000fe400000006ff */
[----:B------:R-:W-:Y:S01]  /*0ca0*/  SHF.R.U32.HI R30, RZ, 0x10, R45 ;  /* 0x00000010ff1e7819 */ /* 0x000fe2000001162d */
[----:B----4-:R1:W-:Y:S01]  /*0cb0*/  STS.64 [R28], R36 ;  /* 0x000000241c007388 */ /* 0x0103e20000000a00 */
[----:B------:R-:W-:-:S03]  /*0cc0*/  NOP ;  /* 0x0000000000007918 */ /* 0x000fc60000000000 */
[----:B------:R2:W3:Y:S01]  /*0cd0*/  LDS.64 R34, [R28] ;  /* 0x000000001c227984 */ /* 0x0004e20000000a00 */
[----:B-1----:R-:W-:Y:S01]  /*0ce0*/  PRMT R36, R0, 0x7610, R36 ;  /* 0x0000761000247816 */ /* 0x002fe20000000024 */
[----:B------:R-:W-:Y:S01]  /*0cf0*/  IMAD R0, R2, R41, R39 ;  /* 0x0000002902007224 */ /* 0x000fe200078e0227 */
[----:B------:R-:W-:Y:S01]  /*0d00*/  SHF.L.U32 R39, R30, 0x10, RZ ;  /* 0x000000101e277819 */ /* 0x000fe200000006ff */
[--C-:B-----5:R-:W-:Y:S01]  /*0d10*/  FADD.FTZ R30, R31, R4.reuse ;  /* 0x000000041f1e7221 */ /* 0x120fe20000010000 */
        /* <DEDUP_REMOVED lines=8> */
[----:B------:R-:W-:Y:S02]  /*0da0*/  LEA.HI.X R37, R38, R43, R0, 0x1, P0 ;  /* 0x0000002b26257211 */ /* 0x000fe400000f0c00 */
[----:B------:R-:W-:Y:S02]  /*0db0*/  FSETP.GTU.FTZ.AND P0, PT, R31, 20, PT ;  /* 0x41a000001f00780b */ /* 0x000fe40003f1c000 */
[----:B------:R-:W-:Y:S01]  /*0dc0*/  FSETP.GTU.FTZ.AND P3, PT, R41, 20, PT ;  /* 0x41a000002900780b */ /* 0x000fe20003f7c000 */
[----:B------:R-:W-:Y:S02]  /*0dd0*/  IMAD.WIDE.U32 R36, R58, 0x8, R36 ;  /* 0x000000083a247825 */ /* 0x000fe400078e0024 */
[----:B--2---:R-:W-:Y:S10]  /*0de0*/  @P2 BRA `(.L_x_10378) ;  /* 0x0000000000782947 */ /* 0x004ff40003800000 */
        /* <DEDUP_REMOVED lines=30> */
.L_x_10378:
[----:B------:R-:W-:Y:S05]  /*0fd0*/  BSYNC.RECONVERGENT B0 ;  /* 0x0000000000007941 */ /* 0x000fea0003800200 */
.L_x_10377:
        /* <DEDUP_REMOVED lines=32> */
.L_x_10380:
[----:B------:R-:W-:Y:S05]  /*11e0*/  BSYNC.RECONVERGENT B0 ;  /* 0x0000000000007941 */ /* 0x000fea0003800200 */
.L_x_10379:
        /* <DEDUP_REMOVED lines=32> */
.L_x_10382:
[----:B------:R-:W-:Y:S05]  /*13f0*/  BSYNC.RECONVERGENT B0 ;  /* 0x0000000000007941 */ /* 0x000fea0003800200 */
.L_x_10381:
        /* <DEDUP_REMOVED lines=32> */
.L_x_10384:
[----:B------:R-:W-:Y:S05]  /*1600*/  BSYNC.RECONVERGENT B0 ;  /* 0x0000000000007941 */ /* 0x000fea0003800200 */
.L_x_10383:
        /* <DEDUP_REMOVED lines=21> */
[----:B0-----:R-:W-:-:S04]  /*1760*/  UISETP.NE.U32.AND UP0, UPT, UR6, URZ, UPT ;  /* 0x000000ff0600728c */ /* 0x001fc8000bf05070 */
        /* <DEDUP_REMOVED lines=18> */
[----:B------:R-:W-:Y:S01]  /*1890*/  SHF.L.U32 R64, R35, 0x10, RZ ;  /* 0x0000001023407819 */ /* 0x000fe200000006ff */
[----:B---3--:R-:W-:-:S05]  /*18a0*/  FADD.FTZ R46, R39, 1 ;  /* 0x3f800000272e7421 */ /* 0x008fca0000010000 */
[----:B------:R1:W3:Y:S01]  /*18b0*/  MUFU.RCP R76, R65 ;  /* 0x00000041004c7308 */ /* 0x0002e20000001000 */
[----:B0-----:R-:W-:-:S07]  /*18c0*/  FADD.FTZ R38, R38, 1 ;  /* 0x3f80000026267421 */ /* 0x001fce0000010000 */
[----:B------:R0:W4:Y:S01]  /*18d0*/  MUFU.RCP R75, R46 ;  /* 0x0000002e004b7308 */ /* 0x0001220000001000 */
[----:B-----5:R-:W-:-:S04]  /*18e0*/  FADD.FTZ R35, -R67, 1 ;  /* 0x3f80000043237421 */ /* 0x020fc80000010100 */
[----:B------:R-:W-:-:S03]  /*18f0*/  FFMA.FTZ R66, R42, R35, 1 ;  /* 0x3f8000002a427423 */ /* 0x000fc60000010023 */
[----:B------:R5:W4:Y:S01]  /*1900*/  MUFU.RCP R72, R38 ;  /* 0x0000002600487308 */ /* 0x000b220000001000 */
[----:B--2---:R-:W-:Y:S01]  /*1910*/  STS.64 [R28], R44 ;  /* 0x0000002c1c007388 */ /* 0x004fe20000000a00 */
[----:B------:R-:W-:-:S03]  /*1920*/  NOP ;  /* 0x0000000000007918 */ /* 0x000fc60000000000 */
[----:B------:R-:W2:Y:S02]  /*1930*/  LDS.64 R36, [R28] ;  /* 0x000000001c247984 */ /* 0x000ea40000000a00 */
[----:B--2---:R-:W-:Y:S02]  /*1940*/  SHF.L.U32 R45, R37, 0x10, RZ ;  /* 0x00000010252d7819 */ /* 0x004fe400000006ff */
[--C-:B------:R-:W-:Y:S02]  /*1950*/  SHF.R.U32.HI R39, RZ, 0x10, R37.reuse ;  /* 0x00000010ff277819 */ /* 0x100fe40000011625 */
[----:B------:R-:W-:Y:S01]  /*1960*/  SHF.R.U64 R74, R36, 0x10, R37 ;  /* 0x00000010244a7819 */ /* 0x000fe20000001225 */
[----:B------:R-:W-:Y:S01]  /*1970*/  FMUL.FTZ R44, R64, R45 ;  /* 0x0000002d402c7220 */ /* 0x000fe20000410000 */
[----:B-1----:R-:W-:Y:S02]  /*1980*/  SHF.L.U32 R65, R39, 0x10, RZ ;  /* 0x0000001027417819 */ /* 0x002fe400000006ff */
[----:B------:R-:W-:Y:S01]  /*1990*/  SHF.L.U32 R74, R74, 0x10, RZ ;  /* 0x000000104a4a7819 */ /* 0x000fe200000006ff */
[----:B------:R-:W-:Y:S01]  /*19a0*/  FMUL.FTZ R35, R67, R44 ;  /* 0x0000002c43237220 */ /* 0x000fe20000410000 */
[----:B------:R-:W-:Y:S01]  /*19b0*/  SHF.L.U32 R44, R68, 0x10, RZ ;  /* 0x00000010442c7819 */ /* 0x000fe200000006ff */
[----:B------:R-:W-:Y:S01]  /*19c0*/  FMUL.FTZ R67, R42, R67 ;  /* 0x000000432a437220 */ /* 0x000fe20000410000 */
[----:B------:R-:W-:Y:S01]  /*19d0*/  PRMT R68, R69, 0x7610, R68 ;  /* 0x0000761045447816 */ /* 0x000fe20000000044 */
[----:B------:R-:W-:Y:S01]  /*19e0*/  FMUL.FTZ R39, R35, R66 ;  /* 0x0000004223277220 */ /* 0x000fe20000410000 */
[----:B---3--:R-:W-:Y:S01]  /*19f0*/  FADD.FTZ R66, -R76, 1 ;  /* 0x3f8000004c427421 */ /* 0x008fe20000010100 */
[----:B------:R-:W-:Y:S01]  /*1a00*/  FMUL.FTZ R35, R44, R65 ;  /* 0x000000412c237220 */ /* 0x000fe20000410000 */
[----:B0-----:R-:W-:Y:S01]  /*1a10*/  SHF.L.U32 R46, R68, 0x10, RZ ;  /* 0x00000010442e7819 */ /* 0x001fe200000006ff */
[----:B------:R-:W-:Y:S01]  /*1a20*/  FMUL.FTZ R42, R64, R67 ;  /* 0x00000043402a7220 */ /* 0x000fe20000410000 */
[----:B------:R-:W-:Y:S01]  /*1a30*/  FFMA.FTZ R66, R43, R66, 1 ;  /* 0x3f8000002b427423 */ /* 0x000fe20000010042 */
[----:B------:R-:W-:Y:S01]  /*1a40*/  FMUL.FTZ R35, R76, R35 ;  /* 0x000000234c237220 */ /* 0x000fe20000410000 */
[----:B------:R-:W-:Y:S01]  /*1a50*/  SHF.L.U32 R73, R36, 0x10, RZ ;  /* 0x0000001024497819 */ /* 0x000fe200000006ff */
[----:B-----5:R-:W-:Y:S01]  /*1a60*/  FMUL.FTZ R38, R46, R74 ;  /* 0x0000004a2e267220 */ /* 0x020fe20000410000 */
[----:B------:R-:W-:Y:S01]  /*1a70*/  F2F.BF16.F32 R39, R39 ;  /* 0x0000002700277304 */ /* 0x000fe20000202000 */
[----:B------:R-:W-:Y:S01]  /*1a80*/  FMUL.FTZ R69, R35, R66 ;  /* 0x0000004223457220 */ /* 0x000fe20000410000 */
[C---:B----4-:R-:W-:Y:S01]  /*1a90*/  FADD.FTZ R35, -R75.reuse, 1 ;  /* 0x3f8000004b237421 */ /* 0x050fe20000010100 */
[----:B------:R-:W-:Y:S01]  /*1aa0*/  SHF.L.U32 R66, R34, 0x10, RZ ;  /* 0x0000001022427819 */ /* 0x000fe200000006ff */
[----:B------:R-:W-:Y:S01]  /*1ab0*/  FMUL.FTZ R38, R75, R38 ;  /* 0x000000264b267220 */ /* 0x000fe20000410000 */
[----:B------:R-:W-:Y:S01]  /*1ac0*/  FADD.FTZ R34, -R72, 1 ;  /* 0x3f80000048227421 */ /* 0x000fe20000010100 */
[----:B------:R-:W-:Y:S01]  /*1ad0*/  FFMA.FTZ R37, R0, R35, 1 ;  /* 0x3f80000000257423 */ /* 0x000fe20000010023 */
[----:B------:R-:W-:Y:S01]  /*1ae0*/  FMUL.FTZ R76, R43, R76 ;  /* 0x0000004c2b4c7220 */ /* 0x000fe20000410000 */
[----:B------:R-:W-:Y:S01]  /*1af0*/  FMUL.FTZ R35, R66, R73 ;  /* 0x0000004942237220 */ /* 0x000fe20000410000 */
[C---:B------:R-:W-:Y:S01]  /*1b00*/  FFMA.FTZ R34, R47.reuse, R34, 1 ;  /* 0x3f8000002f227423 */ /* 0x040fe20000010022 */
[----:B------:R-:W-:Y:S01]  /*1b10*/  FMUL.FTZ R37, R38, R37 ;  /* 0x0000002526257220 */ /* 0x000fe20000410000 */
[----:B------:R-:W0:Y:S01]  /*1b20*/  F2F.BF16.F32 R36, R69 ;  /* 0x0000004500247304 */ /* 0x000e220000202000 */
[----:B------:R-:W-:Y:S01]  /*1b30*/  FMUL.FTZ R35, R72, R35 ;  /* 0x0000002348237220 */ /* 0x000fe20000410000 */
[----:B------:R-:W-:Y:S01]  /*1b40*/  FMUL.FTZ R47, R47, R72 ;  /* 0x000000482f2f7220 */ /* 0x000fe20000410000 */
[----:B------:R-:W-:-:S02]  /*1b50*/  FMUL.FTZ R75, R0, R75 ;  /* 0x0000004b004b7220 */ /* 0x000fc40000410000 */
[----:B------:R-:W-:Y:S01]  /*1b60*/  FMUL.FTZ R68, R35, R34 ;  /* 0x0000002223447220 */ /* 0x000fe20000410000 */
[----:B------:R-:W-:Y:S02]  /*1b70*/  FMUL.FTZ R43, R66, R47 ;  /* 0x0000002f422b7220 */ /* 0x000fe40000410000 */
[----:B------:R-:W1:Y:S01]  /*1b80*/  F2F.BF16.F32 R37, R37 ;  /* 0x0000002500257304 */ /* 0x000e620000202000 */
[----:B0-----:R-:W-:-:S07]  /*1b90*/  PRMT R71, R39, 0x5410, R36 ;  /* 0x0000541027477816 */ /* 0x001fce0000000024 */
        /* <DEDUP_REMOVED lines=31> */
[----:B-1----:R-:W-:-:S04]  /*1d90*/  IMAD.WIDE.U32 R36, R66, UR18, R48 ;  /* 0x0000001242247c25 */ /* 0x002fc8000f8e0030 */
[----:B------:R-:W-:Y:S01]  /*1da0*/  IMAD R37, R67, UR18, R37 ;  /* 0x0000001243257c24 */ /* 0x000fe2000f8e0225 */
[----:B0-----:R-:W-:Y:S01]  /*1db0*/  PRMT R39, R45, 0x5410, R0 ;  /* 0x000054102d277816 */ /* 0x001fe20000000000 */
[----:B--2---:R-:W-:-:S03]  /*1dc0*/  IMAD.WIDE.U32 R36, R2, R68, R36 ;  /* 0x0000004402247225 */ /* 0x004fc600078e0024 */
[----:B------:R-:W-:Y:S01]  /*1dd0*/  LOP3.LUT R39, R39, R35, RZ, 0xfc, !PT ;  /* 0x0000002327277212 */ /* 0x000fe200078efcff */
[----:B------:R-:W-:Y:S01]  /*1de0*/  IMAD R37, R2, R69, R37 ;  /* 0x0000004502257224 */ /* 0x000fe200078e0225 */
[----:B------:R-:W-:Y:S02]  /*1df0*/  LEA R64, P0, R36, UR6, 0x1 ;  /* 0x0000000624407c11 */ /* 0x000fe4000f8008ff */
[----:B---3--:R-:W-:Y:S02]  /*1e00*/  LOP3.LUT R38, R34, R47, RZ, 0xfc, !PT ;  /* 0x0000002f22267212 */ /* 0x008fe400078efcff */
[----:B------:R-:W-:-:S03]  /*1e10*/  LEA.HI.X R65, R36, UR7, R37, 0x1, P0 ;  /* 0x0000000724417c11 */ /* 0x000fc600080f0c25 */
[----:B------:R-:W-:Y:S01]  /*1e20*/  STS.64 [R28], R38 ;  /* 0x000000261c007388 */ /* 0x000fe20000000a00 */
[----:B------:R-:W-:-:S03]  /*1e30*/  NOP ;  /* 0x0000000000007918 */ /* 0x000fc60000000000 */
[----:B------:R-:W0:Y:S01]  /*1e40*/  LDS.64 R34, [R28] ;  /* 0x000000001c227984 */ /* 0x000e220000000a00 */
[----:B------:R-:W-:-:S05]  /*1e50*/  IMAD.WIDE.U32 R36, R58, 0x8, R64 ;  /* 0x000000083a247825 */ /* 0x000fca00078e0040 */
[----:B0-----:R1:W-:Y:S02]  /*1e60*/  STG.E.64 desc[UR16][R36.64], R34 ;  /* 0x0000002224007986 */ /* 0x0013e4000c101b10 */
.L_x_10385:
[----:B------:R-:W2:Y:S01]  /*1e70*/  LDCU UR4, c[0x0][0x38c] ;  /* 0x00007180ff0477ac */ /* 0x000ea20008000800 */
[----:B------:R-:W-:Y:S01]  /*1e80*/  SHF.L.U32 R45, R32, 0x10, RZ ;  /* 0x00000010202d7819 */ /* 0x000fe200000006ff */
[----:B------:R-:W-:Y:S01]  /*1e90*/  FMUL.FTZ R46, R46, R75 ;  /* 0x0000004b2e2e7220 */ /* 0x000fe20000410000 */
[--C-:B------:R-:W-:Y:S01]  /*1ea0*/  SHF.R.U64 R90, R32, 0x10, R33.reuse ;  /* 0x00000010205a7819 */ /* 0x100fe20000001221 */
[----:B------:R-:W-:Y:S01]  /*1eb0*/  FMUL.FTZ R44, R44, R76 ;  /* 0x0000004c2c2c7220 */ /* 0x000fe20000410000 */
[----:B------:R-:W-:Y:S01]  /*1ec0*/  SHF.L.U32 R47, R33, 0x10, RZ ;  /* 0x00000010212f7819 */ /* 0x000fe200000006ff */
[----:B------:R-:W-:Y:S01]  /*1ed0*/  HFMA2 R91, -RZ, RZ, 0, 0 ;  /* 0x00000000ff5b7431 */ /* 0x000fe200000001ff */
[----:B------:R-:W-:Y:S01]  /*1ee0*/  SHF.R.U32.HI R95, RZ, 0x10, R33 ;  /* 0x00000010ff5f7819 */ /* 0x000fe20000011621 */
[----:B------:R-:W-:Y:S01]  /*1ef0*/  FFMA.FTZ R33, R43, R45, R6 ;  /* 0x0000002d2b217223 */ /* 0x000fe20000010006 */
[----:B------:R-:W-:Y:S02]  /*1f00*/  SHF.L.U32 R90, R90, 0x10, RZ ;  /* 0x000000105a5a7819 */ /* 0x000fe400000006ff */
[----:B------:R-:W-:-:S02]  /*1f10*/  CS2R R92, SRZ ;  /* 0x00000000005c7805 */ /* 0x000fc4000001ff00 */
[----:B------:R-:W-:Y:S01]  /*1f20*/  SHF.L.U32 R95, R95, 0x10, RZ ;  /* 0x000000105f5f7819 */ /* 0x000fe200000006ff */
[-C--:B------:R-:W-:Y:S01]  /*1f30*/  FMUL.FTZ R97, R43, R3.reuse ;  /* 0x000000032b617220 */ /* 0x080fe20000410000 */
[----:B------:R-:W-:Y:S01]  /*1f40*/  MOV R94, RZ ;  /* 0x000000ff005e7202 */ /* 0x000fe20000000f00 */
[----:B------:R-:W-:Y:S01]  /*1f50*/  FFMA.FTZ R33, R46, R90, R33 ;  /* 0x0000005a2e217223 */ /* 0x000fe20000010021 */
[-C--:B------:R-:W-:Y:S01]  /*1f60*/  FMUL.FTZ R96, R42, R3.reuse ;  /* 0x000000032a607220 */ /* 0x080fe20000410000 */
[-C--:B------:R-:W-:Y:S01]  /*1f70*/  FMUL.FTZ R98, R46, R3.reuse ;  /* 0x000000032e627220 */ /* 0x080fe20000410000 */
[----:B------:R-:W-:Y:S01]  /*1f80*/  FMUL.FTZ R99, R44, R3 ;  /* 0x000000032c637220 */ /* 0x000fe20000410000 */
[----:B--2---:R-:W-:Y:S01]  /*1f90*/  UISETP.GE.AND UP0, UPT, UR4, 0x1, UPT ;  /* 0x000000010400788c */ /* 0x004fe2000bf06270 */
[----:B------:R-:W-:-:S04]  /*1fa0*/  FFMA.FTZ R33, R42, R47, R33 ;  /* 0x0000002f2a217223 */ /* 0x000fc80000010021 */
[----:B------:R-:W-:Y:S01]  /*1fb0*/  FFMA.FTZ R6, R44, R95, R33 ;  /* 0x0000005f2c067223 */ /* 0x000fe20000010021 */
[----:B------:R-:W-:Y:S06]  /*1fc0*/  BAR.SYNC.DEFER_BLOCKING 0x0 ;  /* 0x0000000000007b1d */ /* 0x000fec0000010000 */
[----:B------:R-:W-:Y:S05]  /*1fd0*/  BRA.U !UP0, `(.L_x_10386) ;  /* 0x0000001508207547 */ /* 0x000fea000b800000 */
[----:B------:R-:W2:Y:S01]  /*1fe0*/  LDC.64 R66, c[0x0][0x3c0] ;  /* 0x0000f000ff427b82 */ /* 0x000ea20000000a00 */
[----:B01----:R-:W-:Y:S01]  /*1ff0*/  MOV R34, R14 ;  /* 0x0000000e00227202 */ /* 0x003fe20000000f00 */
[----:B------:R-:W-:Y:S01]  /*2000*/  FMUL.FTZ R102, R45, R30 ;  /* 0x0000001e2d667220 */ /* 0x000fe20000410000 */
[----:B------:R-:W-:Y:S01]  /*2010*/  MOV R35, R17 ;  /* 0x0000001100237202 */ /* 0x000fe20000000f00 */
[----:B------:R-:W-:Y:S01]  /*2020*/  FMUL.FTZ R103, R90, R41 ;  /* 0x000000295a677220 */ /* 0x000fe20000410000 */
[----:B------:R-:W-:Y:S01]  /*2030*/  MOV R32, R16 ;  /* 0x0000001000207202 */ /* 0x000fe20000000f00 */
[----:B------:R-:W-:Y:S01]  /*2040*/  FMUL.FTZ R104, R47, R31 ;  /* 0x0000001f2f687220 */ /* 0x000fe20000410000 */
[----:B------:R-:W-:Y:S01]  /*2050*/  MOV R33, R19 ;  /* 0x0000001300217202 */ /* 0x000fe20000000f00 */
[----:B------:R-:W0:Y:S01]  /*2060*/  LDC.64 R68, c[0x0][0x440] ;  /* 0x00011000ff447b82 */ /* 0x000e220000000a00 */
[----:B------:R-:W-:Y:S01]  /*2070*/  ISETP.NE.AND P0, PT, R20, 0x1, PT ;  /* 0x000000011400780c */ /* 0x000fe20003f05270 */
[----:B------:R-:W-:Y:S01]  /*2080*/  FMUL.FTZ R105, R95, R40 ;  /* 0x000000285f697220 */ /* 0x000fe20000410000 */
[----:B------:R-:W-:Y:S01]  /*2090*/  SHF.L.U32 R106, R29, 0x8, RZ ;  /* 0x000000081d6a7819 */ /* 0x000fe200000006ff */
[----:B------:R-:W-:Y:S01]  /*20a0*/  IMAD.WIDE.U32 R80, R58, 0x8, R34 ;  /* 0x000000083a507825 */ /* 0x000fe200078e0022 */
[----:B------:R-:W-:Y:S01]  /*20b0*/  SHF.L.U32 R107, R20, 0x8, RZ ;  /* 0x00000008146b7819 */ /* 0x000fe200000006ff */
[----:B------:R-:W1:Y:S01]  /*20c0*/  LDCU UR12, c[0x0][0x394] ;  /* 0x00007280ff0c77ac */ /* 0x000e620008000800 */
[C---:B------:R-:W-:Y:S01]  /*20d0*/  IADD3 R64, P1, PT, R48.reuse, R56, RZ ;  /* 0x0000003830407210 */ /* 0x040fe20007f3e0ff */
[----:B------:R-:W3:Y:S01]  /*20e0*/  LDC.64 R70, c[0x0][0x3a8] ;  /* 0x0000ea00ff467b82 */ /* 0x000ee20000000a00 */
[----:B------:R-:W-:Y:S01]  /*20f0*/  IADD3 R78, P2, PT, R48, R52, RZ ;  /* 0x00000034304e7210 */ /* 0x000fe20007f5e0ff */
[----:B------:R-:W-:Y:S01]  /*2100*/  IMAD.WIDE.U32 R82, R58, 0x8, R32 ;  /* 0x000000083a527825 */ /* 0x000fe200078e0020 */
[----:B------:R-:W-:Y:S01]  /*2110*/  IADD3 R100, PT, PT, R20, -0x2, RZ ;  /* 0xfffffffe14647810 */ /* 0x000fe20007ffe0ff */
[----:B------:R-:W4:Y:S01]  /*2120*/  LDCU UR13, c[0x0][0x38c] ;  /* 0x00007180ff0d77ac */ /* 0x000f220008000800 */
[----:B------:R-:W-:-:S02]  /*2130*/  IADD3 R101, PT, PT, R48, R58, RZ ;  /* 0x0000003a30657210 */ /* 0x000fc40007ffe0ff */
[----:B------:R-:W-:Y:S01]  /*2140*/  MOV R92, RZ ;  /* 0x000000ff005c7202 */ /* 0x000fe20000000f00 */
[----:B------:R-:W0:Y:S01]  /*2150*/  LDC.64 R72, c[0x0][0x3e0] ;  /* 0x0000f800ff487b82 */ /* 0x000e220000000a00 */
[----:B------:R-:W-:Y:S01]  /*2160*/  ISETP.EQ.AND P0, PT, R58, RZ, P0 ;  /* 0x000000ff3a00720c */ /* 0x000fe20000702270 */
[----:B------:R-:W0:Y:S01]  /*2170*/  LDCU UR7, c[0x0][0x388] ;  /* 0x00007100ff0777ac */ /* 0x000e220008000800 */
[----:B------:R-:W-:Y:S02]  /*2180*/  LOP3.LUT R106, R106, 0x100, RZ, 0xc0, !PT ;  /* 0x000001006a6a7812 */ /* 0x000fe400078ec0ff */
[----:B------:R-:W-:Y:S01]  /*2190*/  LOP3.LUT R107, R107, 0x100, RZ, 0xc0, !PT ;  /* 0x000001006b6b7812 */ /* 0x000fe200078ec0ff */
[----:B------:R-:W0:Y:S01]  /*21a0*/  LDCU.64 UR8, c[0x0][0x538] ;  /* 0x0000a700ff0877ac */ /* 0x000e220008000a00 */
[----:B------:R-:W-:Y:S01]  /*21b0*/  IADD3.X R65, PT, PT, RZ, R25, RZ, P1, !PT ;  /* 0x00000019ff417210 */ /* 0x000fe20000ffe4ff */
[----:B------:R-:W0:Y:S01]  /*21c0*/  LDC.64 R74, c[0x0][0x4d0] ;  /* 0x00013400ff4a7b82 */ /* 0x000e220000000a00 */
[----:B------:R-:W-:Y:S01]  /*21d0*/  IADD3.X R79, PT, PT, RZ, R26, RZ, P2, !PT ;  /* 0x0000001aff4f7210 */ /* 0x000fe200017fe4ff */
[----:B------:R-:W0:Y:S01]  /*21e0*/  LDCU.64 UR10, c[0x0][0x540] ;  /* 0x0000a800ff0a77ac */ /* 0x000e220008000a00 */
[----:B------:R-:W-:-:S05]  /*21f0*/  UMOV UR4, URZ ;  /* 0x000000ff00047c82 */ /* 0x000fca0008000000 */
[----:B-1--4-:R-:W0:Y:S02]  /*2200*/  LDC.64 R76, c[0x0][0x4f0] ;  /* 0x00013c00ff4c7b82 */ /* 0x012e240000000a00 */
.L_x_10400:
[----:B--2---:R-:W-:-:S04]  /*2210*/  IMAD.WIDE.U32 R32, R66, UR4, RZ ;  /* 0x0000000442207c25 */ /* 0x004fc8000f8e00ff */
[----:B------:R-:W-:Y:S01]  /*2220*/  IMAD R33, R67, UR4, R33 ;  /* 0x0000000443217c24 */ /* 0x000fe2000f8e0221 */
[----:B------:R-:W-:-:S04]  /*2230*/  LEA R38, P1, R32, R80, 0x1 ;  /* 0x0000005020267211 */ /* 0x000fc800078208ff */
[----:B------:R-:W-:-:S06]  /*2240*/  LEA.HI.X R39, R32, R81, R33, 0x1, P1 ;  /* 0x0000005120277211 */ /* 0x000fcc00008f0c21 */
[----:B------:R-:W2:Y:S01]  /*2250*/  LDG.E.64 R38, desc[UR16][R38.64] ;  /* 0x0000001026267981 */ /* 0x000ea2000c1e1b00 */
[----:B------:R-:W-:Y:S01]  /*2260*/  MOV R34, R54 ;  /* 0x0000003600227202 */ /* 0x000fe20000000f00 */
[----:B0-----:R-:W-:Y:S01]  /*2270*/  IMAD.WIDE.U32 R32, R72, UR4, RZ ;  /* 0x0000000448207c25 */ /* 0x001fe2000f8e00ff */
[----:B------:R-:W-:-:S03]  /*2280*/  MOV R35, R9 ;  /* 0x0000000900237202 */ /* 0x000fc60000000f00 */
[----:B------:R-:W-:Y:S01]  /*2290*/  IMAD R33, R73, UR4, R33 ;  /* 0x0000000449217c24 */ /* 0x000fe2000f8e0221 */
[----:B------:R-:W-:Y:S01]  /*22a0*/  LEA R36, P2, R32, R82, 0x1 ;  /* 0x0000005220247211 */ /* 0x000fe200078408ff */
[----:B---3--:R-:W-:-:S03]  /*22b0*/  IMAD.WIDE.U32 R34, R70, UR4, R34 ;  /* 0x0000000446227c25 */ /* 0x008fc6000f8e0022 */
[----:B------:R-:W-:Y:S01]  /*22c0*/  LEA.HI.X R37, R32, R83, R33, 0x1, P2 ;  /* 0x0000005320257211 */ /* 0x000fe200010f0c21 */
[----:B------:R-:W-:Y:S01]  /*22d0*/  IMAD R0, R71, UR4, R35 ;  /* 0x0000000447007c24 */ /* 0x000fe2000f8e0223 */
[----:B------:R-:W-:-:S04]  /*22e0*/  LEA R108, P1, R34, R68, 0x2 ;  /* 0x00000044226c7211 */ /* 0x000fc800078210ff */
[----:B------:R-:W-:-:S05]  /*22f0*/  LEA.HI.X R109, R34, R69, R0, 0x2, P1 ;  /* 0x00000045226d7211 */ /* 0x000fca00008f1400 */
[----:B------:R-:W3:Y:S04]  /*2300*/  LDG.E R108, desc[UR16][R108.64] ;  /* 0x000000106c6c7981 */ /* 0x000ee8000c1e1900 */
[----:B--2---:R0:W-:Y:S01]  /*2310*/  STS.64 [R28], R38 ;  /* 0x000000261c007388 */ /* 0x0041e20000000a00 */
[----:B------:R-:W-:-:S03]  /*2320*/  NOP ;  /* 0x0000000000007918 */ /* 0x000fc60000000000 */
[----:B------:R-:W2:Y:S01]  /*2330*/  LDG.E.64 R36, desc[UR16][R36.64] ;  /* 0x0000001024247981 */ /* 0x000ea2000c1e1b00 */
[----:B-1----:R-:W1:Y:S01]  /*2340*/  S2UR UR6, SR_CgaCtaId ;  /* 0x00000000000679c3 */ /* 0x002e620000008800 */
[----:B------:R-:W-:Y:S01]  /*2350*/  ISETP.NE.AND P2, PT, R58, RZ, PT ;  /* 0x000000ff3a00720c */ /* 0x000fe20003f45270 */
[----:B------:R-:W-:Y:S01]  /*2360*/  UMOV UR5, 0x400 ;  /* 0x0000040000057882 */ /* 0x000fe20000000000 */
[----:B----4-:R-:W4:Y:S01]  /*2370*/  LDS.64 R32, [R28] ;  /* 0x000000001c207984 */ /* 0x010f220000000a00 */
[----:B0-----:R-:W-:Y:S01]  /*2380*/  IADD3 R39, PT, PT, R106, UR4, RZ ;  /* 0x000000046a277c10 */ /* 0x001fe2000fffe0ff */
[----:B------:R-:W-:Y:S01]  /*2390*/  BSSY.RECONVERGENT B0, `(.L_x_10387) ;  /* 0x0000030000007945 */ /* 0x000fe20003800200 */
[----:B------:R-:W-:Y:S02]  /*23a0*/  ISETP.NE.AND P1, PT, R58, 0x1f, PT ;  /* 0x0000001f3a00780c */ /* 0x000fe40003f25270 */
[----:B------:R-:W-:Y:S01]  /*23b0*/  SEL R39, R39, R22, !P2 ;  /* 0x0000001627277207 */ /* 0x000fe20005000000 */
[----:B---3--:R-:W-:-:S04]  /*23c0*/  FMUL.FTZ R84, R108, 1.4426950216293334961 ;  /* 0x3fb8aa3b6c547820 */ /* 0x008fc80000410000 */
[C---:B------:R-:W-:Y:S01]  /*23d0*/  FMUL.FTZ R87, R84.reuse, R30 ;  /* 0x0000001e54577220 */ /* 0x040fe20000410000 */
[C---:B------:R-:W-:Y:S01]  /*23e0*/  FMUL.FTZ R0, R84.reuse, R41 ;  /* 0x0000002954007220 */ /* 0x040fe20000410000 */
[----:B------:R-:W-:Y:S01]  /*23f0*/  FMUL.FTZ R121, R84, R31 ;  /* 0x0000001f54797220 */ /* 0x000fe20000410000 */
[----:B-1----:R-:W-:-:S03]  /*2400*/  ULEA UR5, UR6, UR5, 0x18 ;  /* 0x0000000506057291 */ /* 0x002fc6000f8ec0ff */
[----:B------:R-:W0:Y:S04]  /*2410*/  MUFU.EX2 R87, R87 ;  /* 0x0000005700577308 */ /* 0x000e280000000800 */
[----:B------:R-:W1:Y:S01]  /*2420*/  MUFU.EX2 R0, R0 ;  /* 0x0000000000007308 */ /* 0x000e620000000800 */
[----:B------:R-:W-:Y:S01]  /*2430*/  LEA R38, R39, UR5, 0x2 ;  /* 0x0000000527267c11 */ /* 0x000fe2000f8e10ff */
[----:B------:R-:W-:Y:S02]  /*2440*/  FMUL.FTZ R39, R84, R40 ;  /* 0x0000002854277220 */ /* 0x000fe40000410000 */
[----:B------:R-:W3:Y:S04]  /*2450*/  MUFU.EX2 R121, R121 ;  /* 0x0000007900797308 */ /* 0x000ee80000000800 */
[----:B------:R-:W0:Y:S01]  /*2460*/  MUFU.EX2 R39, R39 ;  /* 0x0000002700277308 */ /* 0x000e220000000800 */
[----:B----4-:R-:W-:-:S02]  /*2470*/  PRMT R112, R32, 0x7632, R112 ;  /* 0x0000763220707816 */ /* 0x010fc40000000070 */
[----:B------:R-:W-:Y:S02]  /*2480*/  SHF.L.U32 R109, R32, 0x10, RZ ;  /* 0x00000010206d7819 */ /* 0x000fe400000006ff */
[C---:B------:R-:W-:Y:S02]  /*2490*/  PRMT R110, R33.reuse, 0x7632, R110 ;  /* 0x00007632216e7816 */ /* 0x040fe4000000006e */
[----:B------:R-:W-:Y:S02]  /*24a0*/  SHF.L.U32 R111, R33, 0x10, RZ ;  /* 0x00000010216f7819 */ /* 0x000fe400000006ff */
[----:B------:R-:W-:Y:S02]  /*24b0*/  SHF.L.U32 R112, R112, 0x10, RZ ;  /* 0x0000001070707819 */ /* 0x000fe400000006ff */
[----:B------:R-:W-:Y:S01]  /*24c0*/  SHF.L.U32 R110, R110, 0x10, RZ ;  /* 0x000000106e6e7819 */ /* 0x000fe200000006ff */
[----:B------:R-:W-:Y:S02]  /*24d0*/  FMUL.FTZ R116, R104, R111 ;  /* 0x0000006f68747220 */ /* 0x000fe40000410000 */
[----:B------:R-:W-:-:S02]  /*24e0*/  FMUL.FTZ R117, R103, R112 ;  /* 0x0000007067757220 */ /* 0x000fc40000410000 */
[----:B------:R-:W-:Y:S01]  /*24f0*/  FMUL.FTZ R118, R105, R110 ;  /* 0x0000006e69767220 */ /* 0x000fe20000410000 */
[----:B--2---:R-:W-:Y:S01]  /*2500*/  STS.64 [R28+0x100], R36 ;  /* 0x000100241c007388 */ /* 0x004fe20000000a00 */
[----:B------:R-:W-:-:S03]  /*2510*/  NOP ;  /* 0x0000000000007918 */ /* 0x000fc60000000000 */
[----:B------:R-:W2:Y:S04]  /*2520*/  LDS.64 R34, [R28+0x100] ;  /* 0x000100001c227984 */ /* 0x000ea80000000a00 */
[----:B0-----:R0:W-:Y:S01]  /*2530*/  STS [R38+0x838], R87 ;  /* 0x0008385726007388 */ /* 0x0011e20000000800 */
[C---:B--2---:R-:W-:Y:S02]  /*2540*/  PRMT R32, R34.reuse, 0x7632, R32 ;  /* 0x0000763222207816 */ /* 0x044fe40000000020 */
[C---:B------:R-:W-:Y:S02]  /*2550*/  PRMT R37, R35.reuse, 0x7632, R37 ;  /* 0x0000763223257816 */ /* 0x040fe40000000025 */
[----:B------:R-:W-:Y:S01]  /*2560*/  SHF.L.U32 R36, R34, 0x10, RZ ;  /* 0x0000001022247819 */ /* 0x000fe200000006ff */
[----:B------:R-:W-:Y:S01]  /*2570*/  FMUL.FTZ R34, R102, R109 ;  /* 0x0000006d66227220 */ /* 0x000fe20000410000 */
[----:B------:R-:W-:-:S02]  /*2580*/  SHF.L.U32 R35, R35, 0x10, RZ ;  /* 0x0000001023237819 */ /* 0x000fc400000006ff */
[----:B------:R-:W-:Y:S01]  /*2590*/  SHF.L.U32 R33, R32, 0x10, RZ ;  /* 0x0000001020217819 */ /* 0x000fe200000006ff */
[----:B------:R-:W-:Y:S01]  /*25a0*/  FMUL.FTZ R119, R43, R36 ;  /* 0x000000242b777220 */ /* 0x000fe20000410000 */
[----:B------:R-:W-:Y:S01]  /*25b0*/  SHF.L.U32 R37, R37, 0x10, RZ ;  /* 0x0000001025257819 */ /* 0x000fe200000006ff */
[----:B------:R-:W-:Y:S02]  /*25c0*/  FMUL.FTZ R114, R42, R35 ;  /* 0x000000232a727220 */ /* 0x000fe40000410000 */
[----:B0-----:R-:W-:Y:S02]  /*25d0*/  FMUL.FTZ R38, R46, R33 ;  /* 0x000000212e267220 */ /* 0x001fe40000410000 */
[----:B------:R-:W-:Y:S01]  /*25e0*/  FMUL.FTZ R113, R44, R37 ;  /* 0x000000252c717220 */ /* 0x000fe20000410000 */
[----:B------:R-:W-:Y:S06]  /*25f0*/  BAR.SYNC.DEFER_BLOCKING 0x0 ;  /* 0x0000000000007b1d */ /* 0x000fec0000010000 */
[----:B-1-3--:R-:W-:Y:S05]  /*2600*/  @P1 BRA `(.L_x_10388) ;  /* 0x00000000001c1947 */ /* 0x00afea0003800000 */
[----:B------:R-:W-:Y:S01]  /*2610*/  ISETP.NE.AND P1, PT, R20, UR12, PT ;  /* 0x0000000c14007c0c */ /* 0x000fe2000bf25270 */
[----:B------:R-:W-:-:S12]  /*2620*/  HFMA2 R36, -RZ, RZ, 1.875, 0 ;  /* 0x3f800000ff247431 */ /* 0x000fd800000001ff */
[----:B------:R-:W-:Y:S05]  /*2630*/  @!P1 BRA `(.L_x_10389) ;  /* 0x0000000000149947 */ /* 0x000fea0003800000 */
[----:B------:R-:W-:-:S04]  /*2640*/  IADD3 R32, PT, PT, R107, UR4, RZ ;  /* 0x000000046b207c10 */ /* 0x000fc8000fffe0ff */
[----:B------:R-:W-:-:S05]  /*2650*/  LEA R32, R32, UR5, 0x2 ;  /* 0x0000000520207c11 */ /* 0x000fca000f8e10ff */
[----:B------:R0:W1:Y:S01]  /*2660*/  LDS R36, [R32+0x838] ;  /* 0x0008380020247984 */ /* 0x0000620000000800 */
[----:B------:R-:W-:Y:S05]  /*2670*/  BRA `(.L_x_10389) ;  /* 0x0000000000047947 */ /* 0x000fea0003800000 */
.L_x_10388:
[----:B------:R2:W3:Y:S02]  /*2680*/  LDS R36, [R23+0x103c] ;  /* 0x00103c0017247984 */ /* 0x0004e40000000800 */
.L_x_10389:
[----:B------:R-:W-:Y:S05]  /*2690*/  BSYNC.RECONVERGENT B0 ;  /* 0x0000000000007941 */ /* 0x000fea0003800200 */
.L_x_10387:
[----:B------:R-:W4:Y:S01]  /*26a0*/  @P0 LDC R33, c[0x0][0x38c] ;  /* 0x0000e300ff210b82 */ /* 0x000f220000000800 */
[----:B------:R-:W-:Y:S01]  /*26b0*/  MOV R37, RZ ;  /* 0x000000ff00257202 */ /* 0x000fe20000000f00 */
[----:B----4-:R-:W-:-:S04]  /*26c0*/  @P0 IMAD R33, R100, R33, UR4 ;  /* 0x0000000464210e24 */ /* 0x010fc8000f8e0221 */
[----:B0-----:R-:W-:-:S05]  /*26d0*/  @P0 IMAD.WIDE R32, R33, 0x8, R62 ;  /* 0x0000000821200825 */ /* 0x001fca00078e023e */
        /* <DEDUP_REMOVED lines=12> */
[----:B0-----:R-:W-:Y:S01]  /*27a0*/  FMUL.FTZ R32, R87, R0 ;  /* 0x0000000057207220 */ /* 0x001fe20000410000 */
[----:B------:R-:W-:Y:S01]  /*27b0*/  ISETP.GT.U32.AND P4, PT, R21, 0x17, PT ;  /* 0x000000171500780c */ /* 0x000fe20003f84070 */
[----:B------:R-:W0:Y:S01]  /*27c0*/  SHFL.DOWN PT, R89, R86, 0x1, 0x1f ;  /* 0x08201f0056597f89 */ /* 0x000e2200000e0000 */
[----:B------:R-:W-:Y:S01]  /*27d0*/  ULEA UR6, UR4, UR5, 0x3 ;  /* 0x0000000504067291 */ /* 0x000fe2000f8e18ff */
[----:B------:R-:W-:Y:S01]  /*27e0*/  FMUL.FTZ R32, R121, R32 ;  /* 0x0000002079207220 */ /* 0x000fe20000410000 */
[----:B------:R-:W-:Y:S01]  /*27f0*/  MOV R115, R88 ;  /* 0x0000005800737202 */ /* 0x000fe20000000f00 */
[----:B------:R-:W1:Y:S01]  /*2800*/  SHFL.UP PT, R85, R35, 0x1, RZ ;  /* 0x0420000023557989 */ /* 0x000e6200000e00ff */
[----:B------:R-:W-:Y:S01]  /*2810*/  IADD3 R125, PT, PT, -R101, UR7, RZ ;  /* 0x00000007657d7c10 */ /* 0x000fe2000fffe1ff */
[----:B------:R-:W-:Y:S01]  /*2820*/  FMUL.FTZ R84, R39, R32 ;  /* 0x0000002027547220 */ /* 0x000fe20000410000 */
[----:B------:R-:W-:Y:S01]  /*2830*/  BSSY.RECONVERGENT B0, `(.L_x_10390) ;  /* 0x0000080000007945 */ /* 0x000fe20003800200 */
[----:B------:R-:W3:Y:S01]  /*2840*/  SHFL.DOWN PT, R120, R88, 0x1, 0x1f ;  /* 0x08201f0058787f89 */ /* 0x000ee200000e0000 */
[----:B------:R-:W-:-:S03]  /*2850*/  ISETP.GE.AND P5, PT, R125, 0x1, PT ;  /* 0x000000017d00780c */ /* 0x000fc60003fa6270 */
[----:B------:R-:W5:Y:S01]  /*2860*/  SHFL.UP PT, R33, R84, 0x1, RZ ;  /* 0x0420000054217989 */ /* 0x000f6200000e00ff */
[----:B0-----:R-:W-:Y:S01]  /*2870*/  @P3 FMUL.FTZ R89, R89, R86 ;  /* 0x0000005659593220 */ /* 0x001fe20000410000 */
[----:B-1----:R-:W-:Y:S01]  /*2880*/  FFMA.FTZ R32, R84, R85, R35 ;  /* 0x0000005554207223 */ /* 0x002fe20000010023 */
[----:B---3--:R-:W-:-:S03]  /*2890*/  @P3 FFMA.FTZ R115, R86, R120, R115 ;  /* 0x0000007856733223 */ /* 0x008fc60000010073 */
[----:B------:R-:W-:Y:S02]  /*28a0*/  @P3 MOV R86, R89 ;  /* 0x0000005900563202 */ /* 0x000fe40000000f00 */
[----:B------:R-:W-:Y:S01]  /*28b0*/  FSEL R35, R35, R32, !P1 ;  /* 0x0000002023237208 */ /* 0x000fe20004800000 */
[----:B-----5:R-:W-:Y:S01]  /*28c0*/  @P1 FMUL.FTZ R84, R84, R33 ;  /* 0x0000002154541220 */ /* 0x020fe20000410000 */
[----:B------:R-:W0:Y:S01]  /*28d0*/  SHFL.DOWN PT, R88, R115, 0x2, 0x1f ;  /* 0x08401f0073587f89 */ /* 0x000e2200000e0000 */
[----:B------:R-:W-:Y:S02]  /*28e0*/  ISETP.GT.U32.AND P3, PT, R21, 0x1d, PT ;  /* 0x0000001d1500780c */ /* 0x000fe40003f64070 */
[----:B------:R-:W-:Y:S01]  /*28f0*/  ISETP.GE.AND P1, PT, R27, 0x2, PT ;  /* 0x000000021b00780c */ /* 0x000fe20003f26270 */
[----:B------:R-:W1:Y:S01]  /*2900*/  SHFL.DOWN PT, R85, R86, 0x2, 0x1f ;  /* 0x08401f0056557f89 */ /* 0x000e6200000e0000 */
[----:B------:R-:W-:-:S03]  /*2910*/  MOV R89, RZ ;  /* 0x000000ff00597202 */ /* 0x000fc60000000f00 */
[----:B------:R-:W3:Y:S04]  /*2920*/  SHFL.UP PT, R32, R35, 0x2, RZ ;  /* 0x0440000023207989 */ /* 0x000ee800000e00ff */
[----:B------:R-:W5:Y:S02]  /*2930*/  SHFL.UP PT, R33, R84, 0x2, RZ ;  /* 0x0440000054217989 */ /* 0x000f6400000e00ff */
[C---:B0-----:R-:W-:Y:S01]  /*2940*/  @!P3 FFMA.FTZ R115, R86.reuse, R88, R115 ;  /* 0x000000585673b223 */ /* 0x041fe20000010073 */
[----:B-1----:R-:W-:-:S04]  /*2950*/  @!P3 FMUL.FTZ R85, R86, R85 ;  /* 0x000000555655b220 */ /* 0x002fc80000410000 */
[----:B------:R-:W0:Y:S01]  /*2960*/  SHFL.DOWN PT, R88, R115, 0x4, 0x1f ;  /* 0x08801f0073587f89 */ /* 0x000e2200000e0000 */
[C---:B---3--:R-:W-:Y:S01]  /*2970*/  FFMA.FTZ R32, R84.reuse, R32, R35 ;  /* 0x0000002054207223 */ /* 0x048fe20000010023 */
[----:B------:R-:W-:Y:S02]  /*2980*/  @!P3 MOV R86, R85 ;  /* 0x000000550056b202 */ /* 0x000fe40000000f00 */
[----:B------:R-:W-:Y:S01]  /*2990*/  ISETP.GT.U32.AND P3, PT, R21, 0x1b, PT ;  /* 0x0000001b1500780c */ /* 0x000fe20003f64070 */
[----:B-----5:R-:W-:Y:S01]  /*29a0*/  @P1 FMUL.FTZ R84, R84, R33 ;  /* 0x0000002154541220 */ /* 0x020fe20000410000 */
[----:B------:R-:W-:Y:S02]  /*29b0*/  FSEL R85, R35, R32, !P1 ;  /* 0x0000002023557208 */ /* 0x000fe40004800000 */
[----:B------:R-:W1:Y:S01]  /*29c0*/  SHFL.DOWN PT, R35, R86, 0x4, 0x1f ;  /* 0x08801f0056237f89 */ /* 0x000e6200000e0000 */
[----:B------:R-:W-:-:S03]  /*29d0*/  ISETP.GE.AND P1, PT, R27, 0x4, PT ;  /* 0x000000041b00780c */ /* 0x000fc60003f26270 */
[----:B------:R-:W3:Y:S04]  /*29e0*/  SHFL.UP PT, R32, R85, 0x4, RZ ;  /* 0x0480000055207989 */ /* 0x000ee800000e00ff */
[----:B------:R-:W5:Y:S01]  /*29f0*/  SHFL.UP PT, R33, R84, 0x4, RZ ;  /* 0x0480000054217989 */ /* 0x000f6200000e00ff */
[----:B0-----:R-:W-:Y:S01]  /*2a00*/  @!P3 FFMA.FTZ R115, R86, R88, R115 ;  /* 0x000000585673b223 */ /* 0x001fe20000010073 */
[----:B------:R-:W-:-:S04]  /*2a10*/  HFMA2 R88, -RZ, RZ, 1.875, 0 ;  /* 0x3f800000ff587431 */ /* 0x000fc800000001ff */
[----:B------:R-:W0:Y:S01]  /*2a20*/  SHFL.DOWN PT, R120, R115, 0x8, 0x1f ;  /* 0x09001f0073787f89 */ /* 0x000e2200000e0000 */
[----:B-1----:R-:W-:Y:S01]  /*2a30*/  @!P3 FMUL.FTZ R35, R86, R35 ;  /* 0x000000235623b220 */ /* 0x002fe20000410000 */
[----:B---3--:R-:W-:-:S04]  /*2a40*/  FFMA.FTZ R32, R84, R32, R85 ;  /* 0x0000002054207223 */ /* 0x008fc80000010055 */
[----:B------:R-:W-:Y:S02]  /*2a50*/  @!P3 MOV R86, R35 ;  /* 0x000000230056b202 */ /* 0x000fe40000000f00 */
[----:B------:R-:W-:Y:S01]  /*2a60*/  ISETP.GE.AND P3, PT, R27, 0x8, PT ;  /* 0x000000081b00780c */ /* 0x000fe20003f66270 */
[----:B-----5:R-:W-:Y:S01]  /*2a70*/  @P1 FMUL.FTZ R84, R84, R33 ;  /* 0x0000002154541220 */ /* 0x020fe20000410000 */
[----:B------:R-:W-:Y:S02]  /*2a80*/  FSEL R35, R85, R32, !P1 ;  /* 0x0000002055237208 */ /* 0x000fe40004800000 */
[----:B------:R-:W1:Y:S01]  /*2a90*/  SHFL.DOWN PT, R85, R86, 0x8, 0x1f ;  /* 0x09001f0056557f89 */ /* 0x000e6200000e0000 */
[----:B------:R-:W-:-:S03]  /*2aa0*/  ISETP.GE.AND P1, PT, R20, UR12, PT ;  /* 0x0000000c14007c0c */ /* 0x000fc6000bf26270 */
        /* <DEDUP_REMOVED lines=9> */
[----:B------:R-:W-:Y:S02]  /*2b40*/  @!P4 MOV R86, R85 ;  /* 0x000000550056c202 */ /* 0x000fe40000000f00 */
[----:B------:R-:W-:Y:S01]  /*2b50*/  ISETP.GE.AND P4, PT, R125, 0x61, PT ;  /* 0x000000617d00780c */ /* 0x000fe20003f86270 */
[----:B-----5:R-:W-:Y:S01]  /*2b60*/  @P3 FMUL.FTZ R84, R84, R33 ;  /* 0x0000002154543220 */ /* 0x020fe20000410000 */
[----:B------:R-:W-:Y:S01]  /*2b70*/  FSEL R35, R35, R32, !P3 ;  /* 0x0000002023237208 */ /* 0x000fe20005800000 */
[----:B------:R-:W1:Y:S01]  /*2b80*/  SHFL.DOWN PT, R85, R86, 0x10, 0x1f ;  /* 0x0a001f0056557f89 */ /* 0x000e6200000e0000 */
[----:B------:R-:W-:-:S03]  /*2b90*/  ISETP.GT.U32.AND P3, PT, R21, 0xf, PT ;  /* 0x0000000f1500780c */ /* 0x000fc60003f64070 */
[----:B------:R-:W3:Y:S04]  /*2ba0*/  SHFL.UP PT, R32, R35, 0x10, RZ ;  /* 0x0600000023207989 */ /* 0x000ee800000e00ff */
[----:B------:R-:W5:Y:S06]  /*2bb0*/  SHFL.UP PT, R33, R84, 0x10, RZ ;  /* 0x0600000054217989 */ /* 0x000f6c00000e00ff */
[----:B0-----:R-:W-:-:S05]  /*2bc0*/  @!P3 FFMA.FTZ R115, R86, R120, R115 ;  /* 0x000000785673b223 */ /* 0x001fca0000010073 */
[----:B------:R-:W-:Y:S01]  /*2bd0*/  SHFL.IDX PT, R122, R115, RZ, 0x1f ;  /* 0x00001fff737a7589 */ /* 0x000fe200000e0000 */
[----:B-1----:R-:W-:-:S03]  /*2be0*/  @!P3 FMUL.FTZ R85, R86, R85 ;  /* 0x000000555655b220 */ /* 0x002fc60000410000 */
        /* <DEDUP_REMOVED lines=8> */
[----:B------:R-:W0:Y:S04]  /*2c70*/  SHFL.DOWN PT, R32, R115, 0x1, 0x1f ;  /* 0x08201f0073207f89 */ /* 0x000e2800000e0000 */
[----:B------:R1:W-:Y:S04]  /*2c80*/  SHFL.UP PT, R85, R84, 0x1, RZ ;  /* 0x0420000054557989 */ /* 0x0003e800000e00ff */
[----:B------:R-:W-:Y:S04]  /*2c90*/  SHFL.UP PT, R123, R123, 0x1, RZ ;  /* 0x042000007b7b7989 */ /* 0x000fe800000e00ff */
[----:B------:R-:W3:Y:S01]  /*2ca0*/  SHFL.IDX PT, R35, R86, RZ, 0x1f ;  /* 0x00001fff56237589 */ /* 0x000ee200000e0000 */
[----:B0-----:R-:W-:Y:S01]  /*2cb0*/  @P1 FFMA.FTZ R124, R33, R124, R32 ;  /* 0x0000007c217c1223 */ /* 0x001fe20000010020 */
[----:B------:R-:W-:-:S04]  /*2cc0*/  IMAD.WIDE.U32 R32, R74, UR4, R64 ;  /* 0x000000044a207c25 */ /* 0x000fc8000f8e0040 */
[----:B------:R-:W-:Y:S01]  /*2cd0*/  FFMA.FTZ R113, R124, R36, R113 ;  /* 0x000000247c717223 */ /* 0x000fe20000010071 */
[----:B------:R-:W-:Y:S01]  /*2ce0*/  IMAD R33, R75, UR4, R33 ;  /* 0x000000044b217c24 */ /* 0x000fe2000f8e0221 */
[----:B-1----:R-:W-:Y:S02]  /*2cf0*/  LEA R84, P1, R32, UR8, 0x2 ;  /* 0x0000000820547c11 */ /* 0x002fe4000f8210ff */
[----:B------:R-:W-:-:S04]  /*2d00*/  FFMA.FTZ R114, R39, R113, R114 ;  /* 0x0000007127727223 */ /* 0x000fc80000010072 */
[----:B------:R-:W-:Y:S01]  /*2d10*/  FFMA.FTZ R115, R121, R114, R38 ;  /* 0x0000007279737223 */ /* 0x000fe20000010026 */
[C---:B---3--:R-:W-:Y:S01]  /*2d20*/  FFMA.FTZ R89, R35.reuse, R89, R122 ;  /* 0x0000005923597223 */ /* 0x048fe2000001007a */
[----:B------:R-:W-:Y:S02]  /*2d30*/  FMUL.FTZ R88, R35, R88 ;  /* 0x0000005823587220 */ /* 0x000fe40000410000 */
[----:B------:R-:W-:Y:S01]  /*2d40*/  FFMA.FTZ R119, R0, R115, R119 ;  /* 0x0000007300777223 */ /* 0x000fe20000010077 */
[----:B----4-:R-:W0:Y:S02]  /*2d50*/  SHFL.IDX PT, R120, R37, RZ, 0x1f ;  /* 0x00001fff25787589 */ /* 0x010e2400000e0000 */
[----:B0-----:R-:W-:Y:S01]  /*2d60*/  @P2 FFMA.FTZ R120, R85, R120, R123 ;  /* 0x0000007855782223 */ /* 0x001fe2000001007b */
[----:B------:R-:W-:Y:S01]  /*2d70*/  LEA.HI.X R85, R32, UR9, R33, 0x2, P1 ;  /* 0x0000000920557c11 */ /* 0x000fe200088f1421 */
[----:B------:R-:W-:Y:S01]  /*2d80*/  FMUL.FTZ R32, R119, R30 ;  /* 0x0000001e77207220 */ /* 0x000fe20000410000 */
[----:B------:R-:W-:Y:S01]  /*2d90*/  ISETP.NE.AND P1, PT, R58, RZ, PT ;  /* 0x000000ff3a00720c */ /* 0x000fe20003f25270 */
[----:B------:R-:W-:Y:S01]  /*2da0*/  FFMA.FTZ R36, R87, R120, R34 ;  /* 0x0000007857247223 */ /* 0x000fe20000010022 */
[----:B------:R-:W-:-:S04]  /*2db0*/  IMAD.WIDE.U32 R122, R76, UR4, R78 ;  /* 0x000000044c7a7c25 */ /* 0x000fc8000f8e004e */
[----:B------:R-:W-:Y:S01]  /*2dc0*/  FMUL.FTZ R33, R115, R41 ;  /* 0x0000002973217220 */ /* 0x000fe20000410000 */
[----:B------:R-:W-:Y:S01]  /*2dd0*/  FMUL.FTZ R120, R113, R40 ;  /* 0x0000002871787220 */ /* 0x000fe20000410000 */
[----:B------:R-:W-:Y:S01]  /*2de0*/  FFMA.FTZ R37, R0, R36, R117 ;  /* 0x0000002400257223 */ /* 0x000fe20000010075 */
[----:B------:R-:W-:Y:S01]  /*2df0*/  FADD.FTZ R0, -R34, R36 ;  /* 0x0000002422007221 */ /* 0x000fe20000010100 */
[----:B------:R-:W-:Y:S01]  /*2e00*/  FMUL.FTZ R87, R114, R31 ;  /* 0x0000001f72577220 */ /* 0x000fe20000410000 */
[----:B------:R-:W-:Y:S02]  /*2e10*/  IMAD R38, R77, UR4, R123 ;  /* 0x000000044d267c24 */ /* 0x000fe4000f8e027b */
[----:B------:R-:W-:Y:S01]  /*2e20*/  FADD.FTZ R117, -R117, R37 ;  /* 0x0000002575757221 */ /* 0x000fe20000010100 */
[----:B------:R-:W-:Y:S01]  /*2e30*/  FFMA.FTZ R34, R0, R32, RZ ;  /* 0x0000002000227223 */ /* 0x000fe200000100ff */
[----:B------:R-:W-:Y:S01]  /*2e40*/  FMUL.FTZ R35, R95, R120 ;  /* 0x000000785f237220 */ /* 0x000fe20000410000 */
[----:B------:R-:W-:Y:S01]  /*2e50*/  FMUL.FTZ R32, R45, R32 ;  /* 0x000000202d207220 */ /* 0x000fe20000410000 */
[----:B------:R0:W-:Y:S01]  /*2e60*/  @!P1 STS.64 [UR6+0x10b8], R88 ;  /* 0x0010b858ff009988 */ /* 0x0001e20008000a06 */
[----:B------:R-:W-:Y:S01]  /*2e70*/  FFMA.FTZ R123, R117, R33, R34 ;  /* 0x00000021757b7223 */ /* 0x000fe20000010022 */
[----:B------:R-:W-:Y:S01]  /*2e80*/  FMUL.FTZ R34, R47, R87 ;  /* 0x000000572f227220 */ /* 0x000fe20000410000 */
[----:B------:R-:W-:Y:S01]  /*2e90*/  FMUL.FTZ R33, R90, R33 ;  /* 0x000000215a217220 */ /* 0x000fe20000410000 */
[-C--:B------:R-:W-:Y:S01]  /*2ea0*/  FFMA.FTZ R121, R121, R37.reuse, R116 ;  /* 0x0000002579797223 */ /* 0x080fe20000010074 */
[----:B------:R-:W-:Y:S01]  /*2eb0*/  LEA R86, P6, R122, UR10, 0x2 ;  /* 0x0000000a7a567c11 */ /* 0x000fe2000f8c10ff */
[----:B------:R-:W-:Y:S01]  /*2ec0*/  FMUL.FTZ R36, R43, R36 ;  /* 0x000000242b247220 */ /* 0x000fe20000410000 */
[----:B------:R-:W-:Y:S01]  /*2ed0*/  FMUL.FTZ R37, R46, R37 ;  /* 0x000000252e257220 */ /* 0x000fe20000410000 */
[----:B------:R0:W-:Y:S01]  /*2ee0*/  STS.128 [R18+0x200], R32 ;  /* 0x0002002012007388 */ /* 0x0001e20000000c00 */
[----:B------:R-:W-:Y:S01]  /*2ef0*/  FADD.FTZ R116, -R116, R121 ;  /* 0x0000007974747221 */ /* 0x000fe20000010100 */
[----:B------:R-:W-:Y:S01]  /*2f00*/  FFMA.FTZ R39, R39, R121, R118 ;  /* 0x0000007927277223 */ /* 0x000fe20000010076 */
[----:B------:R-:W-:Y:S02]  /*2f10*/  BAR.SYNC.DEFER_BLOCKING 0x0 ;  /* 0x0000000000007b1d */ /* 0x000fe40000010000 */
[----:B------:R-:W-:Y:S01]  /*2f20*/  FFMA.FTZ R123, R116, R87, R123 ;  /* 0x00000057747b7223 */ /* 0x000fe2000001007b */
[----:B------:R-:W-:Y:S01]  /*2f30*/  FADD.FTZ R118, -R118, R39 ;  /* 0x0000002776767221 */ /* 0x000fe20000010100 */
[----:B------:R-:W-:Y:S01]  /*2f40*/  LEA.HI.X R87, R122, UR11, R38, 0x2, P6 ;  /* 0x0000000b7a577c11 */ /* 0x000fe2000b0f1426 */
[----:B------:R-:W-:Y:S01]  /*2f50*/  FMUL.FTZ R38, R42, R121 ;  /* 0x000000792a267220 */ /* 0x000fe20000410000 */
[----:B------:R-:W-:Y:S01]  /*2f60*/  FMUL.FTZ R39, R44, R39 ;  /* 0x000000272c277220 */ /* 0x000fe20000410000 */
[----:B------:R-:W-:Y:S01]  /*2f70*/  ISETP.GE.AND P2, PT, R125, 0x21, PT ;  /* 0x000000217d00780c */ /* 0x000fe20003f46270 */
        /* <DEDUP_REMOVED lines=11> */
.L_x_10391:
[----:B------:R-:W-:Y:S05]  /*3030*/  BSYNC.RECONVERGENT B0 ;  /* 0x0000000000007941 */ /* 0x000fea0003800200 */
.L_x_10390:
[----:B01----:R0:W1:Y:S01]  /*3040*/  LDS R33, [R24+0x280] ;  /* 0x0002800018217984 */ /* 0x0030620000000800 */
[----:B------:R-:W-:Y:S04]  /*3050*/  BSSY.RECONVERGENT B0, `(.L_x_10392) ;  /* 0x0000004000007945 */ /* 0x000fe80003800200 */
[----:B------:R-:W-:Y:S05]  /*3060*/  @!P2 BRA `(.L_x_10393) ;  /* 0x000000000008a947 */ /* 0x000fea0003800000 */
[----:B---3--:R3:W-:Y:S04]  /*3070*/  REDG.E.ADD.F32.FTZ.RN.STRONG.GPU desc[UR16][R84.64+0x80], R123 ;  /* 0x0000807b540079a6 */ /* 0x0087e8000c12f310 */
[----:B-1----:R3:W-:Y:S02]  /*3080*/  REDG.E.ADD.F32.FTZ.RN.STRONG.GPU desc[UR16][R86.64+0x80], R33 ;  /* 0x00008021560079a6 */ /* 0x0027e4000c12f310 */
.L_x_10393:
[----:B------:R-:W-:Y:S05]  /*3090*/  BSYNC.RECONVERGENT B0 ;  /* 0x0000000000007941 */ /* 0x000fea0003800200 */
.L_x_10392:
[----:B-1-3--:R1:W3:Y:S01]  /*30a0*/  LDS R33, [R24+0x300] ;  /* 0x0003000018217984 */ /* 0x00a2e20000000800 */
[----:B------:R-:W-:Y:S04]  /*30b0*/  BSSY.RECONVERGENT B0, `(.L_x_10394) ;  /* 0x0000004000007945 */ /* 0x000fe80003800200 */
[----:B------:R-:W-:Y:S05]  /*30c0*/  @!P3 BRA `(.L_x_10395) ;  /* 0x000000000008b947 */ /* 0x000fea0003800000 */
[----:B----4-:R4:W-:Y:S04]  /*30d0*/  REDG.E.ADD.F32.FTZ.RN.STRONG.GPU desc[UR16][R84.64+0x100], R125 ;  /* 0x0001007d540079a6 */ /* 0x0109e8000c12f310 */
[----:B---3--:R4:W-:Y:S02]  /*30e0*/  REDG.E.ADD.F32.FTZ.RN.STRONG.GPU desc[UR16][R86.64+0x100], R33 ;  /* 0x00010021560079a6 */ /* 0x0089e4000c12f310 */
.L_x_10395:
[----:B------:R-:W-:Y:S05]  /*30f0*/  BSYNC.RECONVERGENT B0 ;  /* 0x0000000000007941 */ /* 0x000fea0003800200 */
.L_x_10394:
[----:B---34-:R3:W4:Y:S01]  /*3100*/  LDS R33, [R24+0x380] ;  /* 0x0003800018217984 */ /* 0x0187220000000800 */
[----:B------:R-:W-:Y:S04]  /*3110*/  BSSY.RECONVERGENT B0, `(.L_x_10396) ;  /* 0x0000004000007945 */ /* 0x000fe80003800200 */
[----:B------:R-:W-:Y:S05]  /*3120*/  @!P4 BRA `(.L_x_10397) ;  /* 0x000000000008c947 */ /* 0x000fea0003800000 */
[----:B------:R0:W-:Y:S04]  /*3130*/  REDG.E.ADD.F32.FTZ.RN.STRONG.GPU desc[UR16][R84.64+0x180], R89 ;  /* 0x00018059540079a6 */ /* 0x0001e8000c12f310 */
[----:B----4-:R0:W-:Y:S02]  /*3140*/  REDG.E.ADD.F32.FTZ.RN.STRONG.GPU desc[UR16][R86.64+0x180], R33 ;  /* 0x00018021560079a6 */ /* 0x0101e4000c12f310 */
.L_x_10397:
[----:B------:R-:W-:Y:S05]  /*3150*/  BSYNC.RECONVERGENT B0 ;  /* 0x0000000000007941 */ /* 0x000fea0003800200 */
.L_x_10396:
[----:B0---4-:R-:W0:Y:S01]  /*3160*/  SHFL.DOWN P2, R33, R120, 0x1, 0x1f ;  /* 0x08201f0078217f89 */ /* 0x011e220000040000 */
[----:B------:R-:W-:Y:S01]  /*3170*/  ISETP.NE.AND P3, PT, R27, RZ, PT ;  /* 0x000000ff1b00720c */ /* 0x000fe20003f65270 */
        /* <DEDUP_REMOVED lines=22> */
[----:B------:R-:W-:-:S04]  /*32e0*/  FMUL.FTZ R33, R108, R119 ;  /* 0x000000776c217220 */ /* 0x000fc80000410000 */
[----:B------:R-:W0:Y:S01]  /*32f0*/  SHFL.DOWN P2, R39, R32, 0x4, 0x1f ;  /* 0x08801f0020277f89 */ /* 0x000e220000040000 */
[----:B------:R-:W-:Y:S01]  /*3300*/  FMUL.FTZ R0, R0, R33 ;  /* 0x0000002100007220 */ /* 0x000fe20000410000 */
[----:B0-----:R-:W-:Y:S01]  /*3310*/  @P2 FADD R39, R32, R39 ;  /* 0x0000002720272221 */ /* 0x001fe20000000000 */
[----:B------:R-:W-:-:S04]  /*3320*/  FMUL.FTZ R32, R109, R119 ;  /* 0x000000776d207220 */ /* 0x000fc80000410000 */
[----:B------:R-:W0:Y:S01]  /*3330*/  SHFL.DOWN P2, R36, R39, 0x8, 0x1f ;  /* 0x09001f0027247f89 */ /* 0x000e220000040000 */
[----:B------:R-:W-:Y:S01]  /*3340*/  FFMA.FTZ R33, R45, R32, R0 ;  /* 0x000000202d217223 */ /* 0x000fe20000010000 */
        /* <DEDUP_REMOVED lines=13> */
.L_x_10399:
[----:B------:R-:W-:Y:S05]  /*3420*/  BSYNC.RECONVERGENT B0 ;  /* 0x0000000000007941 */ /* 0x000fea0003800200 */
.L_x_10398:
[----:B------:R-:W-:-:S04]  /*3430*/  UIADD3 UR4, UPT, UPT, UR4, 0x1, URZ ;  /* 0x0000000104047890 */ /* 0x000fc8000fffe0ff */
[----:B------:R-:W-:-:S09]  /*3440*/  UISETP.GE.AND UP0, UPT, UR4, UR13, UPT ;  /* 0x0000000d0400728c */ /* 0x000fd2000bf06270 */
[----:B------:R-:W-:Y:S05]  /*3450*/  BRA.U !UP0, `(.L_x_10400) ;  /* 0xffffffed086c7547 */ /* 0x000fea000b83ffff */
.L_x_10386:
[----:B------:R-:W-:Y:S06]  /*3460*/  BAR.SYNC.DEFER_BLOCKING 0x0 ;  /* 0x0000000000007b1d */ /* 0x000fec0000010000 */
[----:B------:R-:W-:Y:S02]  /*3470*/  F2F.BF16.F32 R30, R98 ;  /* 0x00000062001e7304 */ /* 0x000fe40000202000 */
[----:B------:R-:W5:Y:S01]  /*3480*/  LDC.64 R40, c[0x0][0x4f8] ;  /* 0x00013e00ff287b82 */ /* 0x000f620000000a00 */
[----:B------:R-:W2:Y:S05]  /*3490*/  LDCU.64 UR4, c[0x0][0x500] ;  /* 0x0000a000ff0477ac */ /* 0x000eaa0008000a00 */
[----:B------:R-:W-:Y:S02]  /*34a0*/  F2F.BF16.F32 R96, R96 ;  /* 0x0000006000607304 */ /* 0x000fe40000202000 */
[----:B------:R-:W3:Y:S01]  /*34b0*/  LDC.64 R42, c[0x0][0x550] ;  /* 0x00015400ff2a7b82 */ /* 0x000ee20000000a00 */
[----:B------:R-:W4:Y:S05]  /*34c0*/  LDG.E.64 R50, desc[UR16][R50.64] ;  /* 0x0000001032327981 */ /* 0x000f2a000c1e1b00 */
[----:B------:R-:W0:Y:S01]  /*34d0*/  F2F.BF16.F32 R99, R99 ;  /* 0x0000006300637304 */ /* 0x000e220000202000 */
[----:B------:R-:W-:-:S02]  /*34e0*/  MOV R49, RZ ;  /* 0x000000ff00317202 */ /* 0x000fc40000000f00 */
[----:B------:R-:W-:Y:S02]  /*34f0*/  IADD3 R8, P4, PT, R8, -0x100, RZ ;  /* 0xffffff0008087810 */ /* 0x000fe40007f9e0ff */
[----:B------:R-:W-:Y:S02]  /*3500*/  IADD3 R10, P5, PT, R10, -0x100, RZ ;  /* 0xffffff000a0a7810 */ /* 0x000fe40007fbe0ff */
[----:B------:R-:W-:Y:S01]  /*3510*/  IADD3.X R11, PT, PT, R11, -0x1, RZ, P4, !PT ;  /* 0xffffffff0b0b7810 */ /* 0x000fe200027fe4ff */
[----:B------:R-:W2:Y:S01]  /*3520*/  F2F.BF16.F32 R97, R97 ;  /* 0x0000006100617304 */ /* 0x000ea20000202000 */
[----:B------:R-:W-:Y:S02]  /*3530*/  IADD3.X R13, PT, PT, R13, -0x1, RZ, P5, !PT ;  /* 0xffffffff0d0d7810 */ /* 0x000fe40002ffe4ff */
[----:B0-----:R-:W-:Y:S01]  /*3540*/  PRMT R99, R96, 0x5410, R99 ;  /* 0x0000541060637816 */ /* 0x001fe20000000063 */
[----:B----4-:R-:W-:Y:S01]  /*3550*/  STS.64 [R28], R50 ;  /* 0x000000321c007388 */ /* 0x010fe20000000a00 */
[----:B------:R-:W-:-:S03]  /*3560*/  NOP ;  /* 0x0000000000007918 */ /* 0x000fc60000000000 */
[----:B-1----:R-:W0:Y:S02]  /*3570*/  LDS.64 R34, [R28] ;  /* 0x000000001c227984 */ /* 0x002e240000000a00 */
        /* <DEDUP_REMOVED lines=18> */
[----:B------:R-:W-:Y:S02]  /*36a0*/  @!P1 FMUL.FTZ R34, R27, -1.4426950216293334961 ;  /* 0xbfb8aa3b1b229820 */ /* 0x000fe40000410000 */
[----:B------:R-:W1:Y:S02]  /*36b0*/  @!P0 MUFU.EX2 R0, R0 ;  /* 0x0000000000008308 */ /* 0x000e640000000800 */
[----:B------:R-:W-:Y:S01]  /*36c0*/  @!P3 FMUL.FTZ R36, R31, -1.4426950216293334961 ;  /* 0xbfb8aa3b1f24b820 */ /* 0x000fe20000410000 */
[----:B------:R-:W-:Y:S01]  /*36d0*/  IMAD.WIDE.U32 R30, R30, 0x10000, RZ ;  /* 0x000100001e1e7825 */ /* 0x000fe200078e00ff */
[----:B------:R-:W4:Y:S04]  /*36e0*/  @!P1 MUFU.EX2 R34, R34 ;  /* 0x0000002200229308 */ /* 0x000f280000000800 */
[----:B------:R-:W-:Y:S01]  /*36f0*/  LOP3.LUT R33, R99, R31, RZ, 0xfc, !PT ;  /* 0x0000001f63217212 */ /* 0x000fe200078efcff */
[----:B------:R-:W5:Y:S01]  /*3700*/  @!P3 MUFU.EX2 R36, R36 ;  /* 0x000000240024b308 */ /* 0x000f620000000800 */
[----:B0-----:R-:W-:Y:S01]  /*3710*/  @!P2 FADD.FTZ R35, R32, 1 ;  /* 0x3f8000002023a421 */ /* 0x001fe20000010000 */
[----:B--2---:R-:W-:Y:S01]  /*3720*/  LOP3.LUT R32, R30, R97, RZ, 0xfc, !PT ;  /* 0x000000611e207212 */ /* 0x004fe200078efcff */
[----:B-1----:R-:W-:-:S02]  /*3730*/  @!P0 FADD.FTZ R27, R0, 1 ;  /* 0x3f800000001b8421 */ /* 0x002fc40000010000 */
[----:B------:R-:W0:Y:S02]  /*3740*/  @!P2 MUFU.RCP R38, R35 ;  /* 0x000000230026a308 */ /* 0x000e240000001000 */
[----:B------:R1:W-:Y:S01]  /*3750*/  STS.64 [R28], R32 ;  /* 0x000000201c007388 */ /* 0x0003e20000000a00 */
[----:B------:R-:W-:Y:S01]  /*3760*/  NOP ;  /* 0x0000000000007918 */ /* 0x000fe20000000000 */
[----:B----4-:R-:W-:Y:S02]  /*3770*/  @!P1 FADD.FTZ R0, R34, 1 ;  /* 0x3f80000022009421 */ /* 0x010fe40000010000 */
[----:B------:R-:W2:Y:S02]  /*3780*/  LDS.64 R30, [R28] ;  /* 0x000000001c1e7984 */ /* 0x000ea40000000a00 */
[----:B------:R-:W4:Y:S01]  /*3790*/  @!P0 MUFU.RCP R27, R27 ;  /* 0x0000001b001b8308 */ /* 0x000f220000001000 */
[----:B-----5:R-:W-:Y:S01]  /*37a0*/  @!P3 FADD.FTZ R36, R36, 1 ;  /* 0x3f8000002424b421 */ /* 0x020fe20000010000 */
[----:B-1----:R-:W-:-:S04]  /*37b0*/  IMAD.WIDE.U32 R32, R40, UR18, R48 ;  /* 0x0000001228207c25 */ /* 0x002fc8000f8e0030 */
[----:B------:R-:W-:Y:S02]  /*37c0*/  IMAD R33, R41, UR18, R33 ;  /* 0x0000001229217c24 */ /* 0x000fe4000f8e0221 */
[----:B------:R-:W1:Y:S01]  /*37d0*/  @!P1 MUFU.RCP R0, R0 ;  /* 0x0000000000009308 */ /* 0x000e620000001000 */
[----:B0-----:R-:W-:Y:S01]  /*37e0*/  @!P2 FMUL.FTZ R93, R93, R38 ;  /* 0x000000265d5da220 */ /* 0x001fe20000410000 */
[----:B------:R-:W0:Y:S01]  /*37f0*/  LDC.64 R40, c[0x0][0x518] ;  /* 0x00014600ff287b82 */ /* 0x000e220000000a00 */
[----:B------:R-:W-:Y:S01]  /*3800*/  IMAD.WIDE.U32 R32, R2, UR4, R32 ;  /* 0x0000000402207c25 */ /* 0x000fe2000f8e0020 */
[----:B------:R-:W-:-:S04]  /*3810*/  IADD3 R16, P2, PT, R16, -0x100, RZ ;  /* 0xffffff0010107810 */ /* 0x000fc80007f5e0ff */
[----:B------:R3:W5:Y:S01]  /*3820*/  @!P3 MUFU.RCP R35, R36 ;  /* 0x000000240023b308 */ /* 0x0007620000001000 */
[----:B------:R-:W-:Y:S01]  /*3830*/  IADD3.X R19, PT, PT, R19, -0x1, RZ, P2, !PT ;  /* 0xffffffff13137810 */ /* 0x000fe200017fe4ff */
[----:B----4-:R-:W-:-:S06]  /*3840*/  @!P0 FMUL.FTZ R92, R92, R27 ;  /* 0x0000001b5c5c8220 */ /* 0x010fcc0000410000 */
[----:B------:R-:W-:Y:S01]  /*3850*/  F2F.BF16.F32 R38, R93 ;  /* 0x0000005d00267304 */ /* 0x000fe20000202000 */
[----:B---3--:R-:W-:Y:S01]  /*3860*/  LEA R36, P0, R32, R42, 0x1 ;  /* 0x0000002a20247211 */ /* 0x008fe200078008ff */
[----:B-1----:R-:W-:Y:S01]  /*3870*/  @!P1 FMUL.FTZ R91, R91, R0 ;  /* 0x000000005b5b9220 */ /* 0x002fe20000410000 */
[----:B------:R-:W-:Y:S01]  /*3880*/  IMAD R0, R2, UR5, R33 ;  /* 0x0000000502007c24 */ /* 0x000fe2000f8e0221 */
[----:B------:R-:W1:Y:S01]  /*3890*/  LDCU.64 UR4, c[0x0][0x520] ;  /* 0x0000a400ff0477ac */ /* 0x000e620008000a00 */
[----:B------:R-:W-:-:S03]  /*38a0*/  IADD3 R14, P1, PT, R14, -0x100, RZ ;  /* 0xffffff000e0e7810 */ /* 0x000fc60007f3e0ff */
[----:B------:R-:W-:Y:S01]  /*38b0*/  LEA.HI.X R37, R32, R43, R0, 0x1, P0 ;  /* 0x0000002b20257211 */ /* 0x000fe200000f0c00 */
[----:B------:R-:W3:Y:S01]  /*38c0*/  F2F.BF16.F32 R34, R91 ;  /* 0x0000005b00227304 */ /* 0x000ee20000202000 */
[----:B-----5:R-:W-:Y:S01]  /*38d0*/  @!P3 FMUL.FTZ R94, R94, R35 ;  /* 0x000000235e5eb220 */ /* 0x020fe20000410000 */
[----:B------:R-:W4:Y:S01]  /*38e0*/  LDC.64 R42, c[0x0][0x560] ;  /* 0x00015800ff2a7b82 */ /* 0x000f220000000a00 */
[----:B------:R-:W-:Y:S01]  /*38f0*/  IADD3 R12, P3, PT, R12, -0x100, RZ ;  /* 0xffffff000c0c7810 */ /* 0x000fe20007f7e0ff */
[----:B------:R-:W-:Y:S01]  /*3900*/  IMAD.WIDE.U32 R32, R58, 0x8, R36 ;  /* 0x000000083a207825 */ /* 0x000fe200078e0024 */
[----:B------:R-:W-:Y:S02]  /*3910*/  IADD3.X R17, PT, PT, R17, -0x1, RZ, P1, !PT ;  /* 0xffffffff11117810 */ /* 0x000fe40000ffe4ff */
[----:B------:R-:W-:Y:S01]  /*3920*/  IADD3.X R15, PT, PT, R15, -0x1, RZ, P3, !PT ;  /* 0xffffffff0f0f7810 */ /* 0x000fe20001ffe4ff */
[----:B------:R-:W5:Y:S01]  /*3930*/  F2F.BF16.F32 R39, R94 ;  /* 0x0000005e00277304 */ /* 0x000f620000202000 */
[----:B--2---:R4:W-:Y:S01]  /*3940*/  STG.E.64 desc[UR16][R32.64], R30 ;  /* 0x0000001e20007986 */ /* 0x0049e2000c101b10 */
[----:B0-----:R-:W-:-:S04]  /*3950*/  IMAD.WIDE.U32 R36, R40, UR18, R48 ;  /* 0x0000001228247c25 */ /* 0x001fc8000f8e0030 */
[----:B------:R-:W-:Y:S02]  /*3960*/  IMAD R37, R41, UR18, R37 ;  /* 0x0000001229257c24 */ /* 0x000fe4000f8e0225 */
[----:B------:R0:W2:Y:S01]  /*3970*/  F2F.BF16.F32 R27, R92 ;  /* 0x0000005c001b7304 */ /* 0x0000a20000202000 */
[----:B---3--:R-:W-:-:S04]  /*3980*/  IMAD.WIDE.U32 R34, R34, 0x10000, RZ ;  /* 0x0001000022227825 */ /* 0x008fc800078e00ff */
[----:B-1----:R-:W-:Y:S01]  /*3990*/  IMAD.WIDE.U32 R36, R2, UR4, R36 ;  /* 0x0000000402247c25 */ /* 0x002fe2000f8e0024 */
[----:B-----5:R-:W-:-:S03]  /*39a0*/  PRMT R39, R38, 0x5410, R39 ;  /* 0x0000541026277816 */ /* 0x020fc60000000027 */
[----:B------:R-:W-:Y:S01]  /*39b0*/  IMAD R0, R2, UR5, R37 ;  /* 0x0000000502007c24 */ /* 0x000fe2000f8e0225 */
[----:B------:R-:W-:Y:S01]  /*39c0*/  BAR.SYNC.DEFER_BLOCKING 0x0 ;  /* 0x0000000000007b1d */ /* 0x000fe20000010000 */
[----:B------:R-:W-:Y:S01]  /*39d0*/  LOP3.LUT R39, R39, R35, RZ, 0xfc, !PT ;  /* 0x0000002327277212 */ /* 0x000fe200078efcff */
[----:B0-----:R-:W-:Y:S01]  /*39e0*/  FADD.FTZ R92, R92, R7 ;  /* 0x000000075c5c7221 */ /* 0x001fe20000010000 */
[----:B----4-:R-:W-:Y:S02]  /*39f0*/  LEA R30, P0, R36, R42, 0x1 ;  /* 0x0000002a241e7211 */ /* 0x010fe400078008ff */
[----:B--2---:R-:W-:Y:S01]  /*3a00*/  LOP3.LUT R38, R34, R27, RZ, 0xfc, !PT ;  /* 0x0000001b22267212 */ /* 0x004fe200078efcff */
[----:B------:R-:W-:Y:S01]  /*3a10*/  FADD.FTZ R92, R92, R91 ;  /* 0x0000005b5c5c7221 */ /* 0x000fe20000010000 */
[----:B------:R-:W-:Y:S02]  /*3a20*/  LEA.HI.X R31, R36, R43, R0, 0x1, P0 ;  /* 0x0000002b241f7211 */ /* 0x000fe400000f0c00 */
[----:B------:R-:W-:Y:S01]  /*3a30*/  ISETP.GT.AND P0, PT, R20, 0x1, PT ;  /* 0x000000011400780c */ /* 0x000fe20003f04270 */
[----:B------:R-:W-:Y:S01]  /*3a40*/  FADD.FTZ R7, R92, R93 ;  /* 0x0000005d5c077221 */ /* 0x000fe20000010000 */
[----:B------:R-:W-:Y:S01]  /*3a50*/  MOV R20, R29 ;  /* 0x0000001d00147202 */ /* 0x000fe20000000f00 */
[----:B------:R-:W-:-:S04]  /*3a60*/  IMAD.WIDE.U32 R30, R58, 0x8, R30 ;  /* 0x000000083a1e7825 */ /* 0x000fc800078e001e */
[----:B------:R-:W-:Y:S01]  /*3a70*/  FADD.FTZ R7, R7, R94 ;  /* 0x0000005e07077221 */ /* 0x000fe20000010000 */
[----:B------:R-:W-:Y:S01]  /*3a80*/  STS.64 [R28], R38 ;  /* 0x000000261c007388 */ /* 0x000fe20000000a00 */
[----:B------:R-:W-:-:S03]  /*3a90*/  NOP ;  /* 0x0000000000007918 */ /* 0x000fc60000000000 */
[----:B------:R-:W0:Y:S04]  /*3aa0*/  LDS.64 R34, [R28] ;  /* 0x000000001c227984 */ /* 0x000e280000000a00 */
[----:B0-----:R0:W-:Y:S01]  /*3ab0*/  STG.E.64 desc[UR16][R30.64], R34 ;  /* 0x000000221e007986 */ /* 0x0011e2000c101b10 */
[----:B------:R-:W-:Y:S05]  /*3ac0*/  @P0 BRA `(.L_x_10401) ;  /* 0xffffffcc00dc0947 */ /* 0x000fea000383ffff */
.L_x_10376:
        /* <DEDUP_REMOVED lines=31> */
[----:B-1----:R-:W-:-:S04]  /*3cc0*/  LEA R8, P1, R2, R12, 0x2 ;  /* 0x0000000c02087211 */ /* 0x002fc800078210ff */
[----:B------:R-:W-:-:S05]  /*3cd0*/  LEA.HI.X R9, R2, R13, RZ, 0x2, P1 ;  /* 0x0000000d02097211 */ /* 0x000fca00008f14ff */
[----:B------:R2:W-:Y:S04]  /*3ce0*/  REDG.E.ADD.F32.FTZ.RN.STRONG.GPU desc[UR16][R8.64], R11 ;  /* 0x0000000b080079a6 */ /* 0x0005e8000c12f310 */
.L_x_10403:
[----:B------:R-:W-:Y:S05]  /*3cf0*/  BSYNC.RECONVERGENT B0 ;  /* 0x0000000000007941 */ /* 0x000fea0003800200 */
.L_x_10402:
[----:B------:R-:W-:Y:S05]  /*3d00*/  @!P0 BRA `(.L_x_10404) ;  /* 0x0000000000688947 */ /* 0x000fea0003800000 */
[----:B------:R-:W-:Y:S06]  /*3d10*/  BAR.SYNC.DEFER_BLOCKING 0x0 ;  /* 0x0000000000007b1d */ /* 0x000fec0000010000 */
[----:B------:R-:W-:Y:S01]  /*3d20*/  BSSY.RECONVERGENT B0, `(.L_x_10404) ;  /* 0x0000018000007945 */ /* 0x000fe20003800200 */
[----:B------:R-:W3:Y:S01]  /*3d30*/  SHFL.DOWN P0, R0, R7, 0x1, 0x1f ;  /* 0x08201f0007007f89 */ /* 0x000ee20000000000 */
[----:B------:R-:W4:Y:S01]  /*3d40*/  S2R R6, SR_LANEID ;  /* 0x0000000000067919 */ /* 0x000f220000000000 */
[----:B---3--:R-:W-:-:S05]  /*3d50*/  @P0 FADD R0, R0, R7 ;  /* 0x0000000700000221 */ /* 0x008fca0000000000 */
[----:B-----5:R-:W3:Y:S01]  /*3d60*/  SHFL.DOWN P0, R3, R0, 0x2, 0x1f ;  /* 0x08401f0000037f89 */ /* 0x020ee20000000000 */
[----:B----4-:R-:W-:Y:S02]  /*3d70*/  ISETP.NE.AND P1, PT, R6, RZ, PT ;  /* 0x000000ff0600720c */ /* 0x010fe40003f25270 */
[----:B------:R-:W4:Y:S11]  /*3d80*/  S2R R6, SR_TID.X ;  /* 0x0000000000067919 */ /* 0x000f360000002100 */
[----:B-12---:R-:W1:Y:S01]  /*3d90*/  @!P1 S2R R11, SR_CgaCtaId ;  /* 0x00000000000b9919 */ /* 0x006e620000008800 */
[----:B---3--:R-:W-:Y:S01]  /*3da0*/  @P0 FADD R3, R0, R3 ;  /* 0x0000000300030221 */ /* 0x008fe20000000000 */
        /* <DEDUP_REMOVED lines=15> */
.L_x_10405:
[----:B------:R-:W-:Y:S05]  /*3ea0*/  BSYNC.RECONVERGENT B0 ;  /* 0x0000000000007941 */ /* 0x000fea0003800200 */
.L_x_10404:
[----:B------:R-:W-:Y:S05]  /*3eb0*/  @P2 EXIT ;  /* 0x000000000000294d */ /* 0x000fea0003800000 */
[----:B------:R-:W3:Y:S01]  /*3ec0*/  S2UR UR5, SR_CgaCtaId ;  /* 0x00000000000579c3 */ /* 0x000ee20000008800 */
[----:B--2---:R-:W-:Y:S01]  /*3ed0*/  MOV R9, R10 ;  /* 0x0000000a00097202 */ /* 0x004fe20000000f00 */
[----:B------:R-:W-:Y:S01]  /*3ee0*/  UMOV UR4, 0x400 ;  /* 0x0000040000047882 */ /* 0x000fe20000000000 */
[----:B------:R-:W2:Y:S01]  /*3ef0*/  LDCU UR6, c[0x0][0x360] ;  /* 0x00006c00ff0677ac */ /* 0x000ea20008000800 */
[----:B------:R-:W4:Y:S01]  /*3f00*/  LDCU.64 UR8, c[0x0][0x4b0] ;  /* 0x00009600ff0877ac */ /* 0x000f220008000a00 */
[----:B------:R-:W0:Y:S02]  /*3f10*/  LDCU.64 UR10, c[0x0][0x530] ;  /* 0x0000a600ff0a77ac */ /* 0x000e240008000a00 */
[----:B0-234-:R-:W-:-:S12]  /*3f20*/  ULEA UR4, UR5, UR4, 0x18 ;  /* 0x0000000405047291 */ /* 0x01dfd8000f8ec0ff */
.L_x_10406:
[C---:B------:R-:W-:Y:S02]  /*3f30*/  LEA R0, R9.reuse, UR4, 0x2 ;  /* 0x0000000409007c11 */ /* 0x040fe4000f8e10ff */
[----:B------:R-:W-:Y:S02]  /*3f40*/  SHF.R.S32.HI R2, RZ, 0x1f, R9 ;  /* 0x0000001fff027819 */ /* 0x000fe40000011409 */
[----:B-----5:R-:W-:Y:S01]  /*3f50*/  MOV R4, R60 ;  /* 0x0000003c00047202 */ /* 0x020fe20000000f00 */
[----:B01----:R-:W0:Y:S02]  /*3f60*/  LDS R11, [R0+0x18b8] ;  /* 0x0018b800000b7984 */ /* 0x003e240000000800 */
        /* <DEDUP_REMOVED lines=11> */
.L_x_10407:
        /* <DEDUP_REMOVED lines=14> */
.L_x_10567:


//--------------------- .nv.shared._Z25selective_scan_bwd_kernelI32Selective_Scan_bwd_kernel_traitsILi128ELi16ELb0ELb0ELb0ELb0ELb0EN3c108BFloat16EfEEv12SSMParamsBwd --------------------------
	.section	.nv.shared._Z25selective_scan_bwd_kernelI32Selective_Scan_bwd_kernel_traitsILi128ELi16ELb0ELb0ELb0ELb0ELb0EN3c108BFloat16EfEEv12SSMParamsBwd,"aw",@nobits
	.sectionflags	@""
	.align	16
	.zero		1024


//--------------------- .nv.shared.reserved.0     --------------------------
	.section	.nv.shared.reserved.0,"aw",@nobits
	.weak		__nv_reservedSMEM_offset_0_alias
	.size		__nv_reservedSMEM_offset_0_alias, 0, 64
	.other		__nv_reservedSMEM_offset_0_alias,@"STO_CUDA_RESERVED_SHARED STV_DEFAULT"
__nv_reservedSMEM_offset_0_alias:
	.zero		0
	.zero		64


//--------------------- .nv.global                --------------------------
	.section	.nv.global,"aw",@nobits
.nv.global:
	.type		_ZN67_INTERNAL_83ee82bf_31_selective_scan_bwd_bf16_real_cu_4ac64e5f_35614cuda3std3__48in_placeE,@object
	.size		_ZN67_INTERNAL_83ee82bf_31_selective_scan_bwd_bf16_real_cu_4ac64e5f_35614cuda3std3__48in_placeE,(_ZN67_INTERNAL_83ee82bf_31_selective_scan_bwd_bf16_real_cu_4ac64e5f_35614cuda3std6ranges3__45__cpo8distanceE - _ZN67_INTERNAL_83ee82bf_31_selective_scan_bwd_bf16_real_cu_4ac64e5f_35614cuda3std3__48in_placeE)
_ZN67_INTERNAL_83ee82bf_31_selective_scan_bwd_bf16_real_cu_4ac64e5f_35614cuda3std3__48in_placeE:
	.zero		1
	.type		_ZN67_INTERNAL_83ee82bf_31_selective_scan_bwd_bf16_real_cu_4ac64e5f_35614cuda3std6ranges3__45__cpo8distanceE,@object
	.size		_ZN67_INTERNAL_83ee82bf_31_selective_scan_bwd_bf16_real_cu_4ac64e5f_35614cuda3std6ranges3__45__cpo8distanceE,(_ZN67_INTERNAL_83ee82bf_31_selective_scan_bwd_bf16_real_cu_4ac64e5f_35614cuda3std3__45__cpo6cbeginE - _ZN67_INTERNAL_83ee82bf_31_selective_scan_bwd_bf16_real_cu_4ac64e5f_35614cuda3std6ranges3__45__cpo8distanceE)
_ZN67_INTERNAL_83ee82bf_31_selective_scan_bwd_bf16_real_cu_4ac64e5f_35614cuda3std6ranges3__45__cpo8distanceE:
	.zero		1
	.type		_ZN67_INTERNAL_83ee82bf_31_selective_scan_bwd_bf16_real_cu_4ac64e5f_35614cuda3std3__45__cpo6cbeginE,@object
	.size		_ZN67_INTERNAL_83ee82bf_31_selective_scan_bwd_bf16_real_cu_4ac64e5f_35614cuda3std3__45__cpo6cbeginE,(_ZN67_INTERNAL_83ee82bf_31_selective_scan_bwd_bf16_real_cu_4ac64e5f_35614cuda3std6ranges3__45__cpo7advanceE - _ZN67_INTERNAL_83ee82bf_31_selective_scan_bwd_bf16_real_cu_4ac64e5f_35614cuda3std3__45__cpo6cbeginE)
_ZN67_INTERNAL_83ee82bf_31_selective_scan_bwd_bf16_real_cu_4ac64e5f_35614cuda3std3__45__cpo6cbeginE:
	.zero		1
	.type		_ZN67_INTERNAL_83ee82bf_31_selective_scan_bwd_bf16_real_cu_4ac64e5f_35614cuda3std6ranges3__45__cpo7advanceE,@object
	.size		_ZN67_INTERNAL_83ee82bf_31_selective_scan_bwd_bf16_real_cu_4ac64e5f_35614cuda3std6ranges3__45__cpo7advanceE,(_ZN67_INTERNAL_83ee82bf_31_selective_scan_bwd_bf16_real_cu_4ac64e5f_35614cuda3std3__45__cpo7crbeginE - _ZN67_INTERNAL_83ee82bf_31_selective_scan_bwd_bf16_real_cu_4ac64e5f_35614cuda3std6ranges3__45__cpo7advanceE)
_ZN67_INTERNAL_83ee82bf_31_selective_scan_bwd_bf16_real_cu_4ac64e5f_35614cuda3std6ranges3__45__cpo7advanceE:
	.zero		1
	.type		_ZN67_INTERNAL_83ee82bf_31_selective_scan_bwd_bf16_real_cu_4ac64e5f_35614cuda3std3__45__cpo7crbeginE,@object
	.size		_ZN67_INTERNAL_83ee82bf_31_selective_scan_bwd_bf16_real_cu_4ac64e5f_35614cuda3std3__45__cpo7crbeginE,(_ZN67_INTERNAL_83ee82bf_31_selective_scan_bwd_bf16_real_cu_4ac64e5f_35614cuda3std6ranges3__45__cpo4dataE - _ZN67_INTERNAL_83ee82bf_31_selective_scan_bwd_bf16_real_cu_4ac64e5f_35614cuda3std3__45__cpo7crbeginE)
_ZN67_INTERNAL_83ee82bf_31_selective_scan_bwd_bf16_real_cu_4ac64e5f_35614cuda3std3__45__cpo7crbeginE:
	.zero		1
	.type		_ZN67_INTERNAL_83ee82bf_31_selective_scan_bwd_bf16_real_cu_4ac64e5f_35614cuda3std6ranges3__45__cpo4dataE,@object
	.size		_ZN67_INTERNAL_83ee82bf_31_selective_scan_bwd_bf16_real_cu_4ac64e5f_35614cuda3std6ranges3__45__cpo4dataE,(_ZN67_INTERNAL_83ee82bf_31_selective_scan_bwd_bf16_real_cu_4ac64e5f_35614cuda3std6ranges3__45__cpo5beginE - _ZN67_INTERNAL_83ee82bf_31_selective_scan_bwd_bf16_real_cu_4ac64e5f_35614cuda3std6ranges3__45__cpo4dataE)
_ZN67_INTERNAL_83ee82bf_31_selective_scan_bwd_bf16_real_cu_4ac64e5f_35614cuda3std6ranges3__45__cpo4dataE:
	.zero		1
	.type		_ZN67_INTERNAL_83ee82bf_31_selective_scan_bwd_bf16_real_cu_4ac64e5f_35614cuda3std6ranges3__45__cpo5beginE,@object
	.size		_ZN67_INTERNAL_83ee82bf_31_selective_scan_bwd_bf16_real_cu_4ac64e5f_35614cuda3std6ranges3__45__cpo5beginE,(_ZN67_INTERNAL_83ee82bf_31_selective_scan_bwd_bf16_real_cu_4ac64e5f_35614cuda3std3__469_GLOBAL__N__83ee82bf_31_selective_scan_bwd_bf16_real_cu_4ac64e5f_35616ignoreE - _ZN67_INTERNAL_83ee82bf_31_selective_scan_bwd_bf16_real_cu_4ac64e5f_35614cuda3std6ranges3__45__cpo5beginE)
_ZN67_INTERNAL_83ee82bf_31_selective_scan_bwd_bf16_real_cu_4ac64e5f_35614cuda3std6ranges3__45__cpo5beginE:
	.zero		1
	.type		_ZN67_INTERNAL_83ee82bf_31_selective_scan_bwd_bf16_real_cu_4ac64e5f_35614cuda3std3__469_GLOBAL__N__83ee82bf_31_selective_scan_bwd_bf16_real_cu_4ac64e5f_35616ignoreE,@object
	.size		_ZN67_INTERNAL_83ee82bf_31_selective_scan_bwd_bf16_real_cu_4ac64e5f_35614cuda3std3__469_GLOBAL__N__83ee82bf_31_selective_scan_bwd_bf16_real_cu_4ac64e5f_35616ignoreE,(_ZN67_INTERNAL_83ee82bf_31_selective_scan_bwd_bf16_real_cu_4ac64e5f_35614cuda3std6ranges3__45__cpo4sizeE - _ZN67_INTERNAL_83ee82bf_31_selective_scan_bwd_bf16_real_cu_4ac64e5f_35614cuda3std3__469_GLOBAL__N__83ee82bf_31_selective_scan_bwd_bf16_real_cu_4ac64e5f_35616ignoreE)
_ZN67_INTERNAL_83ee82bf_31_selective_scan_bwd_bf16_real_cu_4ac64e5f_35614cuda3std3__469_GLOBAL__N__83ee82bf_31_selective_scan_bwd_bf16_real_cu_4ac64e5f_35616ignoreE:
	.zero		1
	.type		_ZN67_INTERNAL_83ee82bf_31_selective_scan_bwd_bf16_real_cu_4ac64e5f_35614cuda3std6ranges3__45__cpo4sizeE,@object
	.size		_ZN67_INTERNAL_83ee82bf_31_selective_scan_bwd_bf16_real_cu_4ac64e5f_35614cuda3std6ranges3__45__cpo4sizeE,(_ZN67_INTERNAL_83ee82bf_31_selective_scan_bwd_bf16_real_cu_4ac64e5f_35614cuda3std3__45__cpo5beginE - _ZN67_INTERNAL_83ee82bf_31_selective_scan_bwd_bf16_real_cu_4ac64e5f_35614cuda3std6ranges3__45__cpo4sizeE)
_ZN67_INTERNAL_83ee82bf_31_selective_scan_bwd_bf16_real_cu_4ac64e5f_35614cuda3std6ranges3__45__cpo4sizeE:
	.zero		1
	.type		_ZN67_INTERNAL_83ee82bf_31_selective_scan_bwd_bf16_real_cu_4ac64e5f_35614cuda3std3__45__cpo5beginE,@object
	.size		_ZN67_INTERNAL_83ee82bf_31_selective_scan_bwd_bf16_real_cu_4ac64e5f_35614cuda3std3__45__cpo5beginE,(_ZN67_INTERNAL_83ee82bf_31_selective_scan_bwd_bf16_real_cu_4ac64e5f_35614cuda3std6ranges3__45__cpo6cbeginE - _ZN67_INTERNAL_83ee82bf_31_selective_scan_bwd_bf16_real_cu_4ac64e5f_35614cuda3std3__45__cpo5beginE)
_ZN67_INTERNAL_83ee82bf_31_selective_scan_bwd_bf16_real_cu_4ac64e5f_35614cuda3std3__45__cpo5beginE:
	.zero		1
	.type		_ZN67_INTERNAL_83ee82bf_31_selective_scan_bwd_bf16_real_cu_4ac64e5f_35614cuda3std6ranges3__45__cpo6cbeginE,@object
	.size		_ZN67_INTERNAL_83ee82bf_31_selective_scan_bwd_bf16_real_cu_4ac64e5f_35614cuda3std6ranges3__45__cpo6cbeginE,(_ZN67_INTERNAL_83ee82bf_31_selective_scan_bwd_bf16_real_cu_4ac64e5f_35614cuda3std3__45__cpo6rbeginE - _ZN67_INTERNAL_83ee82bf_31_selective_scan_bwd_bf16_real_cu_4ac64e5f_35614cuda3std6ranges3__45__cpo6cbeginE)
_ZN67_INTERNAL_83ee82bf_31_selective_scan_bwd_bf16_real_cu_4ac64e5f_35614cuda3std6ranges3__45__cpo6cbeginE:
	.zero		1
	.type		_ZN67_INTERNAL_83ee82bf_31_selective_scan_bwd_bf16_real_cu_4ac64e5f_35614cuda3std3__45__cpo6rbeginE,@object
	.size		_ZN67_INTERNAL_83ee82bf_31_selective_scan_bwd_bf16_real_cu_4ac64e5f_35614cuda3std3__45__cpo6rbeginE,(_ZN67_INTERNAL_83ee82bf_31_selective_scan_bwd_bf16_real_cu_4ac64e5f_35614cuda3std6ranges3__45__cpo4nextE - _ZN67_INTERNAL_83ee82bf_31_selective_scan_bwd_bf16_real_cu_4ac64e5f_35614cuda3std3__45__cpo6rbeginE)
_ZN67_INTERNAL_83ee82bf_31_selective_scan_bwd_bf16_real_cu_4ac64e5f_35614cuda3std3__45__cpo6rbeginE:
	.zero		1
	.type		_ZN67_INTERNAL_83ee82bf_31_selective_scan_bwd_bf16_real_cu_4ac64e5f_35614cuda3std6ranges3__45__cpo4nextE,@object
	.size		_ZN67_INTERNAL_83ee82bf_31_selective_scan_bwd_bf16_real_cu_4ac64e5f_35614cuda3std6ranges3__45__cpo4nextE,(_ZN67_INTERNAL_83ee82bf_31_selective_scan_bwd_bf16_real_cu_4ac64e5f_35614cuda3std6ranges3__45__cpo4swapE - _ZN67_INTERNAL_83ee82bf_31_selective_scan_bwd_bf16_real_cu_4ac64e5f_35614cuda3std6ranges3__45__cpo4nextE)
_ZN67_INTERNAL_83ee82bf_31_selective_scan_bwd_bf16_real_cu_4ac64e5f_35614cuda3std6ranges3__45__cpo4nextE:
	.zero		1
	.type		_ZN67_INTERNAL_83ee82bf_31_selective_scan_bwd_bf16_real_cu_4ac64e5f_35614cuda3std6ranges3__45__cpo4swapE,@object
	.size		_ZN67_INTERNAL_83ee82bf_31_selective_scan_bwd_bf16_real_cu_4ac64e5f_35614cuda3std6ranges3__45__cpo4swapE,(_ZN67_INTERNAL_83ee82bf_31_selective_scan_bwd_bf16_real_cu_4ac64e5f_35614cuda3std3__420unreachable_sentinelE - _ZN67_INTERNAL_83ee82bf_31_selective_scan_bwd_bf16_real_cu_4ac64e5f_35614cuda3std6ranges3__45__cpo4swapE)
_ZN67_INTERNAL_83ee82bf_31_selective_scan_bwd_bf16_real_cu_4ac64e5f_35614cuda3std6ranges3__45__cpo4swapE:
	.zero		1
	.type		_ZN67_INTERNAL_83ee82bf_31_selective_scan_bwd_bf16_real_cu_4ac64e5f_35614cuda3std3__420unreachable_sentinelE,@object
	.size		_ZN67_INTERNAL_83ee82bf_31_selective_scan_bwd_bf16_real_cu_4ac64e5f_35614cuda3std3__420unreachable_sentinelE,(_ZN67_INTERNAL_83ee82bf_31_selective_scan_bwd_bf16_real_cu_4ac64e5f_35616thrust24THRUST_300001_SM_1030_NS6system6detail10sequential3seqE - _ZN67_INTERNAL_83ee82bf_31_selective_scan_bwd_bf16_real_cu_4ac64e5f_35614cuda3std3__420unreachable_sentinelE)
_ZN67_INTERNAL_83ee82bf_31_selective_scan_bwd_bf16_real_cu_4ac64e5f_35614cuda3std3__420unreachable_sentinelE:
	.zero		1
	.type		_ZN67_INTERNAL_83ee82bf_31_selective_scan_bwd_bf16_real_cu_4ac64e5f_35616thrust24THRUST_300001_SM_1030_NS6system6detail10sequential3seqE,@object
	.size		_ZN67_INTERNAL_83ee82bf_31_selective_scan_bwd_bf16_real_cu_4ac64e5f_35616thrust24THRUST_300001_SM_1030_NS6system6detail10sequential3seqE,(_ZN67_INTERNAL_83ee82bf_31_selective_scan_bwd_bf16_real_cu_4ac64e5f_35614cuda3std3__45__cpo4cendE - _ZN67_INTERNAL_83ee82bf_31_selective_scan_bwd_bf16_real_cu_4ac64e5f_35616thrust24THRUST_300001_SM_1030_NS6system6detail10sequential3seqE)
_ZN67_INTERNAL_83ee82bf_31_selective_scan_bwd_bf16_real_cu_4ac64e5f_35616thrust24THRUST_300001_SM_1030_NS6system6detail10sequential3seqE:
	.zero		1
	.type		_ZN67_INTERNAL_83ee82bf_31_selective_scan_bwd_bf16_real_cu_4ac64e5f_35614cuda3std3__45__cpo4cendE,@object
	.size		_ZN67_INTERNAL_83ee82bf_31_selective_scan_bwd_bf16_real_cu_4ac64e5f_35614cuda3std3__45__cpo4cendE,(_ZN67_INTERNAL_83ee82bf_31_selective_scan_bwd_bf16_real_cu_4ac64e5f_35614cuda3std6ranges3__45__cpo9iter_swapE - _ZN67_INTERNAL_83ee82bf_31_selective_scan_bwd_bf16_real_cu_4ac64e5f_35614cuda3std3__45__cpo4cendE)
_ZN67_INTERNAL_83ee82bf_31_selective_scan_bwd_bf16_real_cu_4ac64e5f_35614cuda3std3__45__cpo4cendE:
	.zero		1
	.type		_ZN67_INTERNAL_83ee82bf_31_selective_scan_bwd_bf16_real_cu_4ac64e5f_35614cuda3std6ranges3__45__cpo9iter_swapE,@object
	.size		_ZN67_INTERNAL_83ee82bf_31_selective_scan_bwd_bf16_real_cu_4ac64e5f_35614cuda3std6ranges3__45__cpo9iter_swapE,(_ZN67_INTERNAL_83ee82bf_31_selective_scan_bwd_bf16_real_cu_4ac64e5f_35614cuda3std3__45__cpo5crendE - _ZN67_INTERNAL_83ee82bf_31_selective_scan_bwd_bf16_real_cu_4ac64e5f_35614cuda3std6ranges3__45__cpo9iter_swapE)
_ZN67_INTERNAL_83ee82bf_31_selective_scan_bwd_bf16_real_cu_4ac64e5f_35614cuda3std6ranges3__45__cpo9iter_swapE:
	.zero		1
	.type		_ZN67_INTERNAL_83ee82bf_31_selective_scan_bwd_bf16_real_cu_4ac64e5f_35614cuda3std3__45__cpo5crendE,@object
	.size		_ZN67_INTERNAL_83ee82bf_31_selective_scan_bwd_bf16_real_cu_4ac64e5f_35614cuda3std3__45__cpo5crendE,(_ZN67_INTERNAL_83ee82bf_31_selective_scan_bwd_bf16_real_cu_4ac64e5f_35614cuda3std6ranges3__45__cpo5cdataE - _ZN67_INTERNAL_83ee82bf_31_selective_scan_bwd_bf16_real_cu_4ac64e5f_35614cuda3std3__45__cpo5crendE)
_ZN67_INTERNAL_83ee82bf_31_selective_scan_bwd_bf16_real_cu_4ac64e5f_35614cuda3std3__45__cpo5crendE:
	.zero		1
	.type		_ZN67_INTERNAL_83ee82bf_31_selective_scan_bwd_bf16_real_cu_4ac64e5f_35614cuda3std6ranges3__45__cpo5cdataE,@object
	.size		_ZN67_INTERNAL_83ee82bf_31_selective_scan_bwd_bf16_real_cu_4ac64e5f_35614cuda3std6ranges3__45__cpo5cdataE,(_ZN67_INTERNAL_83ee82bf_31_selective_scan_bwd_bf16_real_cu_4ac64e5f_35614cuda3std6ranges3__45__cpo3endE - _ZN67_INTERNAL_83ee82bf_31_selective_scan_bwd_bf16_real_cu_4ac64e5f_35614cuda3std6ranges3__45__cpo5cdataE)
_ZN67_INTERNAL_83ee82bf_31_selective_scan_bwd_bf16_real_cu_4ac64e5f_35614cuda3std6ranges3__45__cpo5cdataE:
	.zero		1
	.type		_ZN67_INTERNAL_83ee82bf_31_selective_scan_bwd_bf16_real_cu_4ac64e5f_35614cuda3std6ranges3__45__cpo3endE,@object
	.size		_ZN67_INTERNAL_83ee82bf_31_selective_scan_bwd_bf16_real_cu_4ac64e5f_35614cuda3std6ranges3__45__cpo3endE,(_ZN67_INTERNAL_83ee82bf_31_selective_scan_bwd_bf16_real_cu_4ac64e5f_35614cuda3std3__419piecewise_constructE - _ZN67_INTERNAL_83ee82bf_31_selective_scan_bwd_bf16_real_cu_4ac64e5f_35614cuda3std6ranges3__45__cpo3endE)
_ZN67_INTERNAL_83ee82bf_31_selective_scan_bwd_bf16_real_cu_4ac64e5f_35614cuda3std6ranges3__45__cpo3endE:
	.zero		1
	.type		_ZN67_INTERNAL_83ee82bf_31_selective_scan_bwd_bf16_real_cu_4ac64e5f_35614cuda3std3__419piecewise_constructE,@object
	.size		_ZN67_INTERNAL_83ee82bf_31_selective_scan_bwd_bf16_real_cu_4ac64e5f_35614cuda3std3__419piecewise_constructE,(_ZN67_INTERNAL_83ee82bf_31_selective_scan_bwd_bf16_real_cu_4ac64e5f_35614cuda3std6ranges3__45__cpo5ssizeE - _ZN67_INTERNAL_83ee82bf_31_selective_scan_bwd_bf16_real_cu_4ac64e5f_35614cuda3std3__419piecewise_constructE)
_ZN67_INTERNAL_83ee82bf_31_selective_scan_bwd_bf16_real_cu_4ac64e5f_35614cuda3std3__419piecewise_constructE:
	.zero		1
	.type		_ZN67_INTERNAL_83ee82bf_31_selective_scan_bwd_bf16_real_cu_4ac64e5f_35614cuda3std6ranges3__45__cpo5ssizeE,@object
	.size		_ZN67_INTERNAL_83ee82bf_31_selective_scan_bwd_bf16_real_cu_4ac64e5f_35614cuda3std6ranges3__45__cpo5ssizeE,(_ZN67_INTERNAL_83ee82bf_31_selective_scan_bwd_bf16_real_cu_4ac64e5f_35614cuda3std3__45__cpo3endE - _ZN67_INTERNAL_83ee82bf_31_selective_scan_bwd_bf16_real_cu_4ac64e5f_35614cuda3std6ranges3__45__cpo5ssizeE)
_ZN67_INTERNAL_83ee82bf_31_selective_scan_bwd_bf16_real_cu_4ac64e5f_35614cuda3std6ranges3__45__cpo5ssizeE:
	.zero		1
	.type		_ZN67_INTERNAL_83ee82bf_31_selective_scan_bwd_bf16_real_cu_4ac64e5f_35614cuda3std3__45__cpo3endE,@object
	.size		_ZN67_INTERNAL_83ee82bf_31_selective_scan_bwd_bf16_real_cu_4ac64e5f_35614cuda3std3__45__cpo3endE,(_ZN67_INTERNAL_83ee82bf_31_selective_scan_bwd_bf16_real_cu_4ac64e5f_35614cuda3std6ranges3__45__cpo4cendE - _ZN67_INTERNAL_83ee82bf_31_selective_scan_bwd_bf16_real_cu_4ac64e5f_35614cuda3std3__45__cpo3endE)
_ZN67_INTERNAL_83ee82bf_31_selective_scan_bwd_bf16_real_cu_4ac64e5f_35614cuda3std3__45__cpo3endE:
	.zero		1
	.type		_ZN67_INTERNAL_83ee82bf_31_selective_scan_bwd_bf16_real_cu_4ac64e5f_35614cuda3std6ranges3__45__cpo4cendE,@object
	.size		_ZN67_INTERNAL_83ee82bf_31_selective_scan_bwd_bf16_real_cu_4ac64e5f_35614cuda3std6ranges3__45__cpo4cendE,(_ZN67_INTERNAL_83ee82bf_31_selective_scan_bwd_bf16_real_cu_4ac64e5f_35614cuda3std3__45__cpo4rendE - _ZN67_INTERNAL_83ee82bf_31_selective_scan_bwd_bf16_real_cu_4ac64e5f_35614cuda3std6ranges3__45__cpo4cendE)
_ZN67_INTERNAL_83ee82bf_31_selective_scan_bwd_bf16_real_cu_4ac64e5f_35614cuda3std6ranges3__45__cpo4cendE:
	.zero		1
	.type		_ZN67_INTERNAL_83ee82bf_31_selective_scan_bwd_bf16_real_cu_4ac64e5f_35614cuda3std3__45__cpo4rendE,@object
	.size		_ZN67_INTERNAL_83ee82bf_31_selective_scan_bwd_bf16_real_cu_4ac64e5f_35614cuda3std3__45__cpo4rendE,(_ZN67_INTERNAL_83ee82bf_31_selective_scan_bwd_bf16_real_cu_4ac64e5f_35614cuda3std6ranges3__45__cpo4prevE - _ZN67_INTERNAL_83ee82bf_31_selective_scan_bwd_bf16_real_cu_4ac64e5f_35614cuda3std3__45__cpo4rendE)
_ZN67_INTERNAL_83ee82bf_31_selective_scan_bwd_bf16_real_cu_4ac64e5f_35614cuda3std3__45__cpo4rendE:
	.zero		1
	.type		_ZN67_INTERNAL_83ee82bf_31_selective_scan_bwd_bf16_real_cu_4ac64e5f_35614cuda3std6ranges3__45__cpo4prevE,@object
	.size		_ZN67_INTERNAL_83ee82bf_31_selective_scan_bwd_bf16_real_cu_4ac64e5f_35614cuda3std6ranges3__45__cpo4prevE,(_ZN67_INTERNAL_83ee82bf_31_selective_scan_bwd_bf16_real_cu_4ac64e5f_35614cuda3std6ranges3__45__cpo9iter_moveE - _ZN67_INTERNAL_83ee82bf_31_selective_scan_bwd_bf16_real_cu_4ac64e5f_35614cuda3std6ranges3__45__cpo4prevE)
_ZN67_INTERNAL_83ee82bf_31_selective_scan_bwd_bf16_real_cu_4ac64e5f_35614cuda3std6ranges3__45__cpo4prevE:
	.zero		1
	.type		_ZN67_INTERNAL_83ee82bf_31_selective_scan_bwd_bf16_real_cu_4ac64e5f_35614cuda3std6ranges3__45__cpo9iter_moveE,@object
	.size		_ZN67_INTERNAL_83ee82bf_31_selective_scan_bwd_bf16_real_cu_4ac64e5f_35614cuda3std6ranges3__45__cpo9iter_moveE,(.L_13 - _ZN67_INTERNAL_83ee82bf_31_selective_scan_bwd_bf16_real_cu_4ac64e5f_35614cuda3std6ranges3__45__cpo9iter_moveE)
_ZN67_INTERNAL_83ee82bf_31_selective_scan_bwd_bf16_real_cu_4ac64e5f_35614cuda3std6ranges3__45__cpo9iter_moveE:
	.zero		1
.L_13:


//--------------------- .nv.shared._Z25selective_scan_bwd_kernelI32Selective_Scan_bwd_kernel_traitsILi128ELi16ELb0ELb0ELb0ELb0ELb1EN3c108BFloat16EfEEv12SSMParamsBwd --------------------------
	.section	.nv.shared._Z25selective_scan_bwd_kernelI32Selective_Scan_bwd_kernel_traitsILi128ELi16ELb0ELb0ELb0ELb0ELb1EN3c108BFloat16EfEEv12SSMParamsBwd,"aw",@nobits
	.sectionflags	@""
	.align	16
	.zero		1024


//--------------------- .nv.shared._Z25selective_scan_bwd_kernelI32Selective_Scan_bwd_kernel_traitsILi128ELi16ELb0ELb0ELb0ELb1ELb0EN3c108BFloat16EfEEv12SSMParamsBwd --------------------------
	.section	.nv.shared._Z25selective_scan_bwd_kernelI32Selective_Scan_bwd_kernel_traitsILi128ELi16ELb0ELb0ELb0ELb1ELb0EN3c108BFloat16EfEEv12SSMParamsBwd,"aw",@nobits
	.sectionflags	@""
	.align	16
	.zero		1024


//--------------------- .nv.shared._Z25selective_scan_bwd_kernelI32Selective_Scan_bwd_kernel_traitsILi128ELi16ELb0ELb0ELb0ELb1ELb1EN3c108BFloat16EfEEv12SSMParamsBwd --------------------------
	.section	.nv.shared._Z25selective_scan_bwd_kernelI32Selective_Scan_bwd_kernel_traitsILi128ELi16ELb0ELb0ELb0ELb1ELb1EN3c108BFloat16EfEEv12SSMParamsBwd,"aw",@nobits
	.sectionflags	@""
	.align	16
	.zero		1024


//--------------------- .nv.shared._Z25selective_scan_bwd_kernelI32Selective_Scan_bwd_kernel_traitsILi128ELi16ELb0ELb0ELb1ELb0ELb0EN3c108BFloat16EfEEv12SSMParamsBwd --------------------------
	.section	.nv.shared._Z25selective_scan_bwd_kernelI32Selective_Scan_bwd_kernel_traitsILi128ELi16ELb0ELb0ELb1ELb0ELb0EN3c108BFloat16EfEEv12SSMParamsBwd,"aw",@nobits
	.sectionflags	@""
	.align	16
	.zero		1024


//--------------------- .nv.shared._Z25selective_scan_bwd_kernelI32Selective_Scan_bwd_kernel_traitsILi128ELi16ELb0ELb0ELb1ELb0ELb1EN3c108BFloat16EfEEv12SSMParamsBwd --------------------------
	.section	.nv.shared._Z25selective_scan_bwd_kernelI32Selective_Scan_bwd_kernel_traitsILi128ELi16ELb0ELb0ELb1ELb0ELb1EN3c108BFloat16EfEEv12SSMParamsBwd,"aw",@nobits
	.sectionflags	@""
	.align	16
	.zero		1024


//--------------------- .nv.shared._Z25selective_scan_bwd_kernelI32Selective_Scan_bwd_kernel_traitsILi128ELi16ELb0ELb0ELb1ELb1ELb0EN3c108BFloat16EfEEv12SSMParamsBwd --------------------------
	.section	.nv.shared._Z25selective_scan_bwd_kernelI32Selective_Scan_bwd_kernel_traitsILi128ELi16ELb0ELb0ELb1ELb1ELb0EN3c108BFloat16EfEEv12SSMParamsBwd,"aw",@nobits
	.sectionflags	@""
	.align	16
	.zero		1024


//--------------------- .nv.shared._Z25selective_scan_bwd_kernelI32Selective_Scan_bwd_kernel_traitsILi128ELi16ELb0ELb0ELb1ELb1ELb1EN3c108BFloat16EfEEv12SSMParamsBwd --------------------------
	.section	.nv.shared._Z25selective_scan_bwd_kernelI32Selective_Scan_bwd_kernel_traitsILi128ELi16ELb0ELb0ELb1ELb1ELb1EN3c108BFloat16EfEEv12SSMParamsBwd,"aw",@nobits
	.sectionflags	@""
	.align	16
	.zero		1024


//--------------------- .nv.shared._Z25selective_scan_bwd_kernelI32Selective_Scan_bwd_kernel_traitsILi128ELi16ELb0ELb1ELb0ELb0ELb0EN3c108BFloat16EfEEv12SSMParamsBwd --------------------------
	.section	.nv.shared._Z25selective_scan_bwd_kernelI32Selective_Scan_bwd_kernel_traitsILi128ELi16ELb0ELb1ELb0ELb0ELb0EN3c108BFloat16EfEEv12SSMParamsBwd,"aw",@nobits
	.sectionflags	@""
	.align	16
	.zero		1024


//--------------------- .nv.shared._Z25selective_scan_bwd_kernelI32Selective_Scan_bwd_kernel_traitsILi128ELi16ELb0ELb1ELb0ELb0ELb1EN3c108BFloat16EfEEv12SSMParamsBwd --------------------------
	.section	.nv.shared._Z25selective_scan_bwd_kernelI32Selective_Scan_bwd_kernel_traitsILi128ELi16ELb0ELb1ELb0ELb0ELb1EN3c108BFloat16EfEEv12SSMParamsBwd,"aw",@nobits
	.sectionflags	@""
	.align	16
	.zero		1024


//--------------------- .nv.shared._Z25selective_scan_bwd_kernelI32Selective_Scan_bwd_kernel_traitsILi128ELi16ELb0ELb1ELb0ELb1ELb0EN3c108BFloat16EfEEv12SSMParamsBwd --------------------------
	.section	.nv.shared._Z25selective_scan_bwd_kernelI32Selective_Scan_bwd_kernel_traitsILi128ELi16ELb0ELb1ELb0ELb1ELb0EN3c108BFloat16EfEEv12SSMParamsBwd,"aw",@nobits
	.sectionflags	@""
	.align	16
	.zero		1024


//--------------------- .nv.shared._Z25selective_scan_bwd_kernelI32Selective_Scan_bwd_kernel_traitsILi128ELi16ELb0ELb1ELb0ELb1ELb1EN3c108BFloat16EfEEv12SSMParamsBwd --------------------------
	.section	.nv.shared._Z25selective_scan_bwd_kernelI32Selective_Scan_bwd_kernel_traitsILi128ELi16ELb0ELb1ELb0ELb1ELb1EN3c108BFloat16EfEEv12SSMParamsBwd,"aw",@nobits
	.sectionflags	@""
	.align	16
	.zero		1024


//--------------------- .nv.shared._Z25selective_scan_bwd_kernelI32Selective_Scan_bwd_kernel_traitsILi128ELi16ELb0ELb1ELb1ELb0ELb0EN3c108BFloat16EfEEv12SSMParamsBwd --------------------------
	.section	.nv.shared._Z25selective_scan_bwd_kernelI32Selective_Scan_bwd_kernel_traitsILi128ELi16ELb0ELb1ELb1ELb0ELb0EN3c108BFloat16EfEEv12SSMParamsBwd,"aw",@nobits
	.sectionflags	@""
	.align	16
	.zero		1024


//--------------------- .nv.shared._Z25selective_scan_bwd_kernelI32Selective_Scan_bwd_kernel_traitsILi128ELi16ELb0ELb1ELb1ELb0ELb1EN3c108BFloat16EfEEv12SSMParamsBwd --------------------------
	.section	.nv.shared._Z25selective_scan_bwd_kernelI32Selective_Scan_bwd_kernel_traitsILi128ELi16ELb0ELb1ELb1ELb0ELb1EN3c108BFloat16EfEEv12SSMParamsBwd,"aw",@nobits
	.sectionflags	@""
	.align	16
	.zero		1024


//--------------------- .nv.shared._Z25selective_scan_bwd_kernelI32Selective_Scan_bwd_kernel_traitsILi128ELi16ELb0ELb1ELb1ELb1ELb0EN3c108BFloat16EfEEv12SSMParamsBwd --------------------------
	.section	.nv.shared._Z25selective_scan_bwd_kernelI32Selective_Scan_bwd_kernel_traitsILi128ELi16ELb0ELb1ELb1ELb1ELb0EN3c108BFloat16EfEEv12SSMParamsBwd,"aw",@nobits
	.sectionflags	@""
	.align	16
	.zero		1024


//--------------------- .nv.shared._Z25selective_scan_bwd_kernelI32Selective_Scan_bwd_kernel_traitsILi128ELi16ELb0ELb1ELb1ELb1ELb1EN3c108BFloat16EfEEv12SSMParamsBwd --------------------------
	.section	.nv.shared._Z25selective_scan_bwd_kernelI32Selective_Scan_bwd_kernel_traitsILi128ELi16ELb0ELb1ELb1ELb1ELb1EN3c108BFloat16EfEEv12SSMParamsBwd,"aw",@nobits
	.sectionflags	@""
	.align	16
	.zero		1024


//--------------------- .nv.shared._Z25selective_scan_bwd_kernelI32Selective_Scan_bwd_kernel_traitsILi128ELi16ELb1ELb0ELb0ELb0ELb0EN3c108BFloat16EfEEv12SSMParamsBwd --------------------------
	.section	.nv.shared._Z25selective_scan_bwd_kernelI32Selective_Scan_bwd_kernel_traitsILi128ELi16ELb1ELb0ELb0ELb0ELb0EN3c108BFloat16EfEEv12SSMParamsBwd,"aw",@nobits
	.sectionflags	@""
	.align	16
	.zero		1024


//--------------------- .nv.shared._Z25selective_scan_bwd_kernelI32Selective_Scan_bwd_kernel_traitsILi128ELi16ELb1ELb0ELb0ELb0ELb1EN3c108BFloat16EfEEv12SSMParamsBwd --------------------------
	.section	.nv.shared._Z25selective_scan_bwd_kernelI32Selective_Scan_bwd_kernel_traitsILi128ELi16ELb1ELb0ELb0ELb0ELb1EN3c108BFloat16EfEEv12SSMParamsBwd,"aw",@nobits
	.sectionflags	@""
	.align	16
	.zero		1024


//--------------------- .nv.shared._Z25selective_scan_bwd_kernelI32Selective_Scan_bwd_kernel_traitsILi128ELi16ELb1ELb0ELb0ELb1ELb0EN3c108BFloat16EfEEv12SSMParamsBwd --------------------------
	.section	.nv.shared._Z25selective_scan_bwd_kernelI32Selective_Scan_bwd_kernel_traitsILi128ELi16ELb1ELb0ELb0ELb1ELb0EN3c108BFloat16EfEEv12SSMParamsBwd,"aw",@nobits
	.sectionflags	@""
	.align	16
	.zero		1024


//--------------------- .nv.shared._Z25selective_scan_bwd_kernelI32Selective_Scan_bwd_kernel_traitsILi128ELi16ELb1ELb0ELb0ELb1ELb1EN3c108BFloat16EfEEv12SSMParamsBwd --------------------------
	.section	.nv.shared._Z25selective_scan_bwd_kernelI32Selective_Scan_bwd_kernel_traitsILi128ELi16ELb1ELb0ELb0ELb1ELb1EN3c108BFloat16EfEEv12SSMParamsBwd,"aw",@nobits
	.sectionflags	@""
	.align	16
	.zero		1024


//--------------------- .nv.shared._Z25selective_scan_bwd_kernelI32Selective_Scan_bwd_kernel_traitsILi128ELi16ELb1ELb0ELb1ELb0ELb0EN3c108BFloat16EfEEv12SSMParamsBwd --------------------------
	.section	.nv.shared._Z25selective_scan_bwd_kernelI32Selective_Scan_bwd_kernel_traitsILi128ELi16ELb1ELb0ELb1ELb0ELb0EN3c108BFloat16EfEEv12SSMParamsBwd,"aw",@nobits
	.sectionflags	@""
	.align	16
	.zero		1024


//--------------------- .nv.shared._Z25selective_scan_bwd_kernelI32Selective_Scan_bwd_kernel_traitsILi128ELi16ELb1ELb0ELb1ELb0ELb1EN3c108BFloat16EfEEv12SSMParamsBwd --------------------------
	.section	.nv.shared._Z25selective_scan_bwd_kernelI32Selective_Scan_bwd_kernel_traitsILi128ELi16ELb1ELb0ELb1ELb0ELb1EN3c108BFloat16EfEEv12SSMParamsBwd,"aw",@nobits
	.sectionflags	@""
	.align	16
	.zero		1024


//--------------------- .nv.shared._Z25selective_scan_bwd_kernelI32Selective_Scan_bwd_kernel_traitsILi128ELi16ELb1ELb0ELb1ELb1ELb0EN3c108BFloat16EfEEv12SSMParamsBwd --------------------------
	.section	.nv.shared._Z25selective_scan_bwd_kernelI32Selective_Scan_bwd_kernel_traitsILi128ELi16ELb1ELb0ELb1ELb1ELb0EN3c108BFloat16EfEEv12SSMParamsBwd,"aw",@nobits
	.sectionflags	@""
	.align	16
	.zero		1024


//--------------------- .nv.shared._Z25selective_scan_bwd_kernelI32Selective_Scan_bwd_kernel_traitsILi128ELi16ELb1ELb0ELb1ELb1ELb1EN3c108BFloat16EfEEv12SSMParamsBwd --------------------------
	.section	.nv.shared._Z25selective_scan_bwd_kernelI32Selective_Scan_bwd_kernel_traitsILi128ELi16ELb1ELb0ELb1ELb1ELb1EN3c108BFloat16EfEEv12SSMParamsBwd,"aw",@nobits
	.sectionflags	@""
	.align	16
	.zero		1024


//--------------------- .nv.shared._Z25selective_scan_bwd_kernelI32Selective_Scan_bwd_kernel_traitsILi128ELi16ELb1ELb1ELb0ELb0ELb0EN3c108BFloat16EfEEv12SSMParamsBwd --------------------------
	.section	.nv.shared._Z25selective_scan_bwd_kernelI32Selective_Scan_bwd_kernel_traitsILi128ELi16ELb1ELb1ELb0ELb0ELb0EN3c108BFloat16EfEEv12SSMParamsBwd,"aw",@nobits
	.sectionflags	@""
	.align	16
	.zero		1024


//--------------------- .nv.shared._Z25selective_scan_bwd_kernelI32Selective_Scan_bwd_kernel_traitsILi128ELi16ELb1ELb1ELb0ELb0ELb1EN3c108BFloat16EfEEv12SSMParamsBwd --------------------------
	.section	.nv.shared._Z25selective_scan_bwd_kernelI32Selective_Scan_bwd_kernel_traitsILi128ELi16ELb1ELb1ELb0ELb0ELb1EN3c108BFloat16EfEEv12SSMParamsBwd,"aw",@nobits
	.sectionflags	@""
	.align	16
	.zero		1024


//--------------------- .nv.shared._Z25selective_scan_bwd_kernelI32Selective_Scan_bwd_kernel_traitsILi128ELi16ELb1ELb1ELb0ELb1ELb0EN3c108BFloat16EfEEv12SSMParamsBwd --------------------------
	.section	.nv.shared._Z25selective_scan_bwd_kernelI32Selective_Scan_bwd_kernel_traitsILi128ELi16ELb1ELb1ELb0ELb1ELb0EN3c108BFloat16EfEEv12SSMParamsBwd,"aw",@nobits
	.sectionflags	@""
	.align	16
	.zero		1024


//--------------------- .nv.shared._Z25selective_scan_bwd_kernelI32Selective_Scan_bwd_kernel_traitsILi128ELi16ELb1ELb1ELb0ELb1ELb1EN3c108BFloat16EfEEv12SSMParamsBwd --------------------------
	.section	.nv.shared._Z25selective_scan_bwd_kernelI32Selective_Scan_bwd_kernel_traitsILi128ELi16ELb1ELb1ELb0ELb1ELb1EN3c108BFloat16EfEEv12SSMParamsBwd,"aw",@nobits
	.sectionflags	@""
	.align	16
	.zero		1024


//--------------------- .nv.shared._Z25selective_scan_bwd_kernelI32Selective_Scan_bwd_kernel_traitsILi128ELi16ELb1ELb1ELb1ELb0ELb0EN3c108BFloat16EfEEv12SSMParamsBwd --------------------------
	.section	.nv.shared._Z25selective_scan_bwd_kernelI32Selective_Scan_bwd_kernel_traitsILi128ELi16ELb1ELb1ELb1ELb0ELb0EN3c108BFloat16EfEEv12SSMParamsBwd,"aw",@nobits
	.sectionflags	@""
	.align	16
	.zero		1024


//--------------------- .nv.shared._Z25selective_scan_bwd_kernelI32Selective_Scan_bwd_kernel_traitsILi128ELi16ELb1ELb1ELb1ELb0ELb1EN3c108BFloat16EfEEv12SSMParamsBwd --------------------------
	.section	.nv.shared._Z25selective_scan_bwd_kernelI32Selective_Scan_bwd_kernel_traitsILi128ELi16ELb1ELb1ELb1ELb0ELb1EN3c108BFloat16EfEEv12SSMParamsBwd,"aw",@nobits
	.sectionflags	@""
	.align	16
	.zero		1024


//--------------------- .nv.shared._Z25selective_scan_bwd_kernelI32Selective_Scan_bwd_kernel_traitsILi128ELi16ELb1ELb1ELb1ELb1ELb0EN3c108BFloat16EfEEv12SSMParamsBwd --------------------------
	.section	.nv.shared._Z25selective_scan_bwd_kernelI32Selective_Scan_bwd_kernel_traitsILi128ELi16ELb1ELb1ELb1ELb1ELb0EN3c108BFloat16EfEEv12SSMParamsBwd,"aw",@nobits
	.sectionflags	@""
	.align	16
	.zero		1024


//--------------------- .nv.shared._Z25selective_scan_bwd_kernelI32Selective_Scan_bwd_kernel_traitsILi128ELi16ELb1ELb1ELb1ELb1ELb1EN3c108BFloat16EfEEv12SSMParamsBwd --------------------------
	.section	.nv.shared._Z25selective_scan_bwd_kernelI32Selective_Scan_bwd_kernel_traitsILi128ELi16ELb1ELb1ELb1ELb1ELb1EN3c108BFloat16EfEEv12SSMParamsBwd,"aw",@nobits
	.sectionflags	@""
	.align	16
	.zero		1024


//--------------------- .nv.shared._Z25selective_scan_bwd_kernelI32Selective_Scan_bwd_kernel_traitsILi64ELi16ELb0ELb0ELb0ELb0ELb0EN3c108BFloat16EfEEv12SSMParamsBwd --------------------------
	.section	.nv.shared._Z25selective_scan_bwd_kernelI32Selective_Scan_bwd_kernel_traitsILi64ELi16ELb0ELb0ELb0ELb0ELb0EN3c108BFloat16EfEEv12SSMParamsBwd,"aw",@nobits
	.sectionflags	@""
	.align	16
	.zero		1024


//--------------------- .nv.shared._Z25selective_scan_bwd_kernelI32Selective_Scan_bwd_kernel_traitsILi64ELi16ELb0ELb0ELb0ELb0ELb1EN3c108BFloat16EfEEv12SSMParamsBwd --------------------------
	.section	.nv.shared._Z25selective_scan_bwd_kernelI32Selective_Scan_bwd_kernel_traitsILi64ELi16ELb0ELb0ELb0ELb0ELb1EN3c108BFloat16EfEEv12SSMParamsBwd,"aw",@nobits
	.sectionflags	@""
	.align	16
	.zero		1024


//--------------------- .nv.shared._Z25selective_scan_bwd_kernelI32Selective_Scan_bwd_kernel_traitsILi64ELi16ELb0ELb0ELb0ELb1ELb0EN3c108BFloat16EfEEv12SSMParamsBwd --------------------------
	.section	.nv.shared._Z25selective_scan_bwd_kernelI32Selective_Scan_bwd_kernel_traitsILi64ELi16ELb0ELb0ELb0ELb1ELb0EN3c108BFloat16EfEEv12SSMParamsBwd,"aw",@nobits
	.sectionflags	@""
	.align	16
	.zero		1024


//--------------------- .nv.shared._Z25selective_scan_bwd_kernelI32Selective_Scan_bwd_kernel_traitsILi64ELi16ELb0ELb0ELb0ELb1ELb1EN3c108BFloat16EfEEv12SSMParamsBwd --------------------------
	.section	.nv.shared._Z25selective_scan_bwd_kernelI32Selective_Scan_bwd_kernel_traitsILi64ELi16ELb0ELb0ELb0ELb1ELb1EN3c108BFloat16EfEEv12SSMParamsBwd,"aw",@nobits
	.sectionflags	@""
	.align	16
	.zero		1024


//--------------------- .nv.shared._Z25selective_scan_bwd_kernelI32Selective_Scan_bwd_kernel_traitsILi64ELi16ELb0ELb0ELb1ELb0ELb0EN3c108BFloat16EfEEv12SSMParamsBwd --------------------------
	.section	.nv.shared._Z25selective_scan_bwd_kernelI32Selective_Scan_bwd_kernel_traitsILi64ELi16ELb0ELb0ELb1ELb0ELb0EN3c108BFloat16EfEEv12SSMParamsBwd,"aw",@nobits
	.sectionflags	@""
	.align	16
	.zero		1024


//--------------------- .nv.shared._Z25selective_scan_bwd_kernelI32Selective_Scan_bwd_kernel_traitsILi64ELi16ELb0ELb0ELb1ELb0ELb1EN3c108BFloat16EfEEv12SSMParamsBwd --------------------------
	.section	.nv.shared._Z25selective_scan_bwd_kernelI32Selective_Scan_bwd_kernel_traitsILi64ELi16ELb0ELb0ELb1ELb0ELb1EN3c108BFloat16EfEEv12SSMParamsBwd,"aw",@nobits
	.sectionflags	@""
	.align	16
	.zero		1024


//--------------------- .nv.shared._Z25selective_scan_bwd_kernelI32Selective_Scan_bwd_kernel_traitsILi64ELi16ELb0ELb0ELb1ELb1ELb0EN3c108BFloat16EfEEv12SSMParamsBwd --------------------------
	.section	.nv.shared._Z25selective_scan_bwd_kernelI32Selective_Scan_bwd_kernel_traitsILi64ELi16ELb0ELb0ELb1ELb1ELb0EN3c108BFloat16EfEEv12SSMParamsBwd,"aw",@nobits
	.sectionflags	@""
	.align	16
	.zero		1024


//--------------------- .nv.shared._Z25selective_scan_bwd_kernelI32Selective_Scan_bwd_kernel_traitsILi64ELi16ELb0ELb0ELb1ELb1ELb1EN3c108BFloat16EfEEv12SSMParamsBwd --------------------------
	.section	.nv.shared._Z25selective_scan_bwd_kernelI32Selective_Scan_bwd_kernel_traitsILi64ELi16ELb0ELb0ELb1ELb1ELb1EN3c108BFloat16EfEEv12SSMParamsBwd,"aw",@nobits
	.sectionflags	@""
	.align	16
	.zero		1024


//--------------------- .nv.shared._Z25selective_scan_bwd_kernelI32Selective_Scan_bwd_kernel_traitsILi64ELi16ELb0ELb1ELb0ELb0ELb0EN3c108BFloat16EfEEv12SSMParamsBwd --------------------------
	.section	.nv.shared._Z25selective_scan_bwd_kernelI32Selective_Scan_bwd_kernel_traitsILi64ELi16ELb0ELb1ELb0ELb0ELb0EN3c108BFloat16EfEEv12SSMParamsBwd,"aw",@nobits
	.sectionflags	@""
	.align	16
	.zero		1024


//--------------------- .nv.shared._Z25selective_scan_bwd_kernelI32Selective_Scan_bwd_kernel_traitsILi64ELi16ELb0ELb1ELb0ELb0ELb1EN3c108BFloat16EfEEv12SSMParamsBwd --------------------------
	.section	.nv.shared._Z25selective_scan_bwd_kernelI32Selective_Scan_bwd_kernel_traitsILi64ELi16ELb0ELb1ELb0ELb0ELb1EN3c108BFloat16EfEEv12SSMParamsBwd,"aw",@nobits
	.sectionflags	@""
	.align	16
	.zero		1024


//--------------------- .nv.shared._Z25selective_scan_bwd_kernelI32Selective_Scan_bwd_kernel_traitsILi64ELi16ELb0ELb1ELb0ELb1ELb0EN3c108BFloat16EfEEv12SSMParamsBwd --------------------------
	.section	.nv.shared._Z25selective_scan_bwd_kernelI32Selective_Scan_bwd_kernel_traitsILi64ELi16ELb0ELb1ELb0ELb1ELb0EN3c108BFloat16EfEEv12SSMParamsBwd,"aw",@nobits
	.sectionflags	@""
	.align	16
	.zero		1024


//--------------------- .nv.shared._Z25selective_scan_bwd_kernelI32Selective_Scan_bwd_kernel_traitsILi64ELi16ELb0ELb1ELb0ELb1ELb1EN3c108BFloat16EfEEv12SSMParamsBwd --------------------------
	.section	.nv.shared._Z25selective_scan_bwd_kernelI32Selective_Scan_bwd_kernel_traitsILi64ELi16ELb0ELb1ELb0ELb1ELb1EN3c108BFloat16EfEEv12SSMParamsBwd,"aw",@nobits
	.sectionflags	@""
	.align	16
	.zero		1024


//--------------------- .nv.shared._Z25selective_scan_bwd_kernelI32Selective_Scan_bwd_kernel_traitsILi64ELi16ELb0ELb1ELb1ELb0ELb0EN3c108BFloat16EfEEv12SSMParamsBwd --------------------------
	.section	.nv.shared._Z25selective_scan_bwd_kernelI32Selective_Scan_bwd_kernel_traitsILi64ELi16ELb0ELb1ELb1ELb0ELb0EN3c108BFloat16EfEEv12SSMParamsBwd,"aw",@nobits
	.sectionflags	@""
	.align	16
	.zero		1024


//--------------------- .nv.shared._Z25selective_scan_bwd_kernelI32Selective_Scan_bwd_kernel_traitsILi64ELi16ELb0ELb1ELb1ELb0ELb1EN3c108BFloat16EfEEv12SSMParamsBwd --------------------------
	.section	.nv.shared._Z25selective_scan_bwd_kernelI32Selective_Scan_bwd_kernel_traitsILi64ELi16ELb0ELb1ELb1ELb0ELb1EN3c108BFloat16EfEEv12SSMParamsBwd,"aw",@nobits
	.sectionflags	@""
	.align	16
	.zero		1024


//--------------------- .nv.shared._Z25selective_scan_bwd_kernelI32Selective_Scan_bwd_kernel_traitsILi64ELi16ELb0ELb1ELb1ELb1ELb0EN3c108BFloat16EfEEv12SSMParamsBwd --------------------------
	.section	.nv.shared._Z25selective_scan_bwd_kernelI32Selective_Scan_bwd_kernel_traitsILi64ELi16ELb0ELb1ELb1ELb1ELb0EN3c108BFloat16EfEEv12SSMParamsBwd,"aw",@nobits
	.sectionflags	@""
	.align	16
	.zero		1024


//--------------------- .nv.shared._Z25selective_scan_bwd_kernelI32Selective_Scan_bwd_kernel_traitsILi64ELi16ELb0ELb1ELb1ELb1ELb1EN3c108BFloat16EfEEv12SSMParamsBwd --------------------------
	.section	.nv.shared._Z25selective_scan_bwd_kernelI32Selective_Scan_bwd_kernel_traitsILi64ELi16ELb0ELb1ELb1ELb1ELb1EN3c108BFloat16EfEEv12SSMParamsBwd,"aw",@nobits
	.sectionflags	@""
	.align	16
	.zero		1024


//--------------------- .nv.shared._Z25selective_scan_bwd_kernelI32Selective_Scan_bwd_kernel_traitsILi64ELi16ELb1ELb0ELb0ELb0ELb0EN3c108BFloat16EfEEv12SSMParamsBwd --------------------------
	.section	.nv.shared._Z25selective_scan_bwd_kernelI32Selective_Scan_bwd_kernel_traitsILi64ELi16ELb1ELb0ELb0ELb0ELb0EN3c108BFloat16EfEEv12SSMParamsBwd,"aw",@nobits
	.sectionflags	@""
	.align	16
	.zero		1024


//--------------------- .nv.shared._Z25selective_scan_bwd_kernelI32Selective_Scan_bwd_kernel_traitsILi64ELi16ELb1ELb0ELb0ELb0ELb1EN3c108BFloat16EfEEv12SSMParamsBwd --------------------------
	.section	.nv.shared._Z25selective_scan_bwd_kernelI32Selective_Scan_bwd_kernel_traitsILi64ELi16ELb1ELb0ELb0ELb0ELb1EN3c108BFloat16EfEEv12SSMParamsBwd,"aw",@nobits
	.sectionflags	@""
	.align	16
	.zero		1024


//--------------------- .nv.shared._Z25selective_scan_bwd_kernelI32Selective_Scan_bwd_kernel_traitsILi64ELi16ELb1ELb0ELb0ELb1ELb0EN3c108BFloat16EfEEv12SSMParamsBwd --------------------------
	.section	.nv.shared._Z25selective_scan_bwd_kernelI32Selective_Scan_bwd_kernel_traitsILi64ELi16ELb1ELb0ELb0ELb1ELb0EN3c108BFloat16EfEEv12SSMParamsBwd,"aw",@nobits
	.sectionflags	@""
	.align	16
	.zero		1024


//--------------------- .nv.shared._Z25selective_scan_bwd_kernelI32Selective_Scan_bwd_kernel_traitsILi64ELi16ELb1ELb0ELb0ELb1ELb1EN3c108BFloat16EfEEv12SSMParamsBwd --------------------------
	.section	.nv.shared._Z25selective_scan_bwd_kernelI32Selective_Scan_bwd_kernel_traitsILi64ELi16ELb1ELb0ELb0ELb1ELb1EN3c108BFloat16EfEEv12SSMParamsBwd,"aw",@nobits
	.sectionflags	@""
	.align	16
	.zero		1024


//--------------------- .nv.shared._Z25selective_scan_bwd_kernelI32Selective_Scan_bwd_kernel_traitsILi64ELi16ELb1ELb0ELb1ELb0ELb0EN3c108BFloat16EfEEv12SSMParamsBwd --------------------------
	.section	.nv.shared._Z25selective_scan_bwd_kernelI32Selective_Scan_bwd_kernel_traitsILi64ELi16ELb1ELb0ELb1ELb0ELb0EN3c108BFloat16EfEEv12SSMParamsBwd,"aw",@nobits
	.sectionflags	@""
	.align	16
	.zero		1024


//--------------------- .nv.shared._Z25selective_scan_bwd_kernelI32Selective_Scan_bwd_kernel_traitsILi64ELi16ELb1ELb0ELb1ELb0ELb1EN3c108BFloat16EfEEv12SSMParamsBwd --------------------------
	.section	.nv.shared._Z25selective_scan_bwd_kernelI32Selective_Scan_bwd_kernel_traitsILi64ELi16ELb1ELb0ELb1ELb0ELb1EN3c108BFloat16EfEEv12SSMParamsBwd,"aw",@nobits
	.sectionflags	@""
	.align	16
	.zero		1024


//--------------------- .nv.shared._Z25selective_scan_bwd_kernelI32Selective_Scan_bwd_kernel_traitsILi64ELi16ELb1ELb0ELb1ELb1ELb0EN3c108BFloat16EfEEv12SSMParamsBwd --------------------------
	.section	.nv.shared._Z25selective_scan_bwd_kernelI32Selective_Scan_bwd_kernel_traitsILi64ELi16ELb1ELb0ELb1ELb1ELb0EN3c108BFloat16EfEEv12SSMParamsBwd,"aw",@nobits
	.sectionflags	@""
	.align	16
	.zero		1024


//--------------------- .nv.shared._Z25selective_scan_bwd_kernelI32Selective_Scan_bwd_kernel_traitsILi64ELi16ELb1ELb0ELb1ELb1ELb1EN3c108BFloat16EfEEv12SSMParamsBwd --------------------------
	.section	.nv.shared._Z25selective_scan_bwd_kernelI32Selective_Scan_bwd_kernel_traitsILi64ELi16ELb1ELb0ELb1ELb1ELb1EN3c108BFloat16EfEEv12SSMParamsBwd,"aw",@nobits
	.sectionflags	@""
	.align	16
	.zero		1024


//--------------------- .nv.shared._Z25selective_scan_bwd_kernelI32Selective_Scan_bwd_kernel_traitsILi64ELi16ELb1ELb1ELb0ELb0ELb0EN3c108BFloat16EfEEv12SSMParamsBwd --------------------------
	.section	.nv.shared._Z25selective_scan_bwd_kernelI32Selective_Scan_bwd_kernel_traitsILi64ELi16ELb1ELb1ELb0ELb0ELb0EN3c108BFloat16EfEEv12SSMParamsBwd,"aw",@nobits
	.sectionflags	@""
	.align	16
	.zero		1024


//--------------------- .nv.shared._Z25selective_scan_bwd_kernelI32Selective_Scan_bwd_kernel_traitsILi64ELi16ELb1ELb1ELb0ELb0ELb1EN3c108BFloat16EfEEv12SSMParamsBwd --------------------------
	.section	.nv.shared._Z25selective_scan_bwd_kernelI32Selective_Scan_bwd_kernel_traitsILi64ELi16ELb1ELb1ELb0ELb0ELb1EN3c108BFloat16EfEEv12SSMParamsBwd,"aw",@nobits
	.sectionflags	@""
	.align	16
	.zero		1024


//--------------------- .nv.shared._Z25selective_scan_bwd_kernelI32Selective_Scan_bwd_kernel_traitsILi64ELi16ELb1ELb1ELb0ELb1ELb0EN3c108BFloat16EfEEv12SSMParamsBwd --------------------------
	.section	.nv.shared._Z25selective_scan_bwd_kernelI32Selective_Scan_bwd_kernel_traitsILi64ELi16ELb1ELb1ELb0ELb1ELb0EN3c108BFloat16EfEEv12SSMParamsBwd,"aw",@nobits
	.sectionflags	@""
	.align	16
	.zero		1024


//--------------------- .nv.shared._Z25selective_scan_bwd_kernelI32Selective_Scan_bwd_kernel_traitsILi64ELi16ELb1ELb1ELb0ELb1ELb1EN3c108BFloat16EfEEv12SSMParamsBwd --------------------------
	.section	.nv.shared._Z25selective_scan_bwd_kernelI32Selective_Scan_bwd_kernel_traitsILi64ELi16ELb1ELb1ELb0ELb1ELb1EN3c108BFloat16EfEEv12SSMParamsBwd,"aw",@nobits
	.sectionflags	@""
	.align	16
	.zero		1024


//--------------------- .nv.shared._Z25selective_scan_bwd_kernelI32Selective_Scan_bwd_kernel_traitsILi64ELi16ELb1ELb1ELb1ELb0ELb0EN3c108BFloat16EfEEv12SSMParamsBwd --------------------------
	.section	.nv.shared._Z25selective_scan_bwd_kernelI32Selective_Scan_bwd_kernel_traitsILi64ELi16ELb1ELb1ELb1ELb0ELb0EN3c108BFloat16EfEEv12SSMParamsBwd,"aw",@nobits
	.sectionflags	@""
	.align	16
	.zero		1024


//--------------------- .nv.shared._Z25selective_scan_bwd_kernelI32Selective_Scan_bwd_kernel_traitsILi64ELi16ELb1ELb1ELb1ELb0ELb1EN3c108BFloat16EfEEv12SSMParamsBwd --------------------------
	.section	.nv.shared._Z25selective_scan_bwd_kernelI32Selective_Scan_bwd_kernel_traitsILi64ELi16ELb1ELb1ELb1ELb0ELb1EN3c108BFloat16EfEEv12SSMParamsBwd,"aw",@nobits
	.sectionflags	@""
	.align	16
	.zero		1024


//--------------------- .nv.shared._Z25selective_scan_bwd_kernelI32Selective_Scan_bwd_kernel_traitsILi64ELi16ELb1ELb1ELb1ELb1ELb0EN3c108BFloat16EfEEv12SSMParamsBwd --------------------------
	.section	.nv.shared._Z25selective_scan_bwd_kernelI32Selective_Scan_bwd_kernel_traitsILi64ELi16ELb1ELb1ELb1ELb1ELb0EN3c108BFloat16EfEEv12SSMParamsBwd,"aw",@nobits
	.sectionflags	@""
	.align	16
	.zero		1024


//--------------------- .nv.shared._Z25selective_scan_bwd_kernelI32Selective_Scan_bwd_kernel_traitsILi64ELi16ELb1ELb1ELb1ELb1ELb1EN3c108BFloat16EfEEv12SSMParamsBwd --------------------------
	.section	.nv.shared._Z25selective_scan_bwd_kernelI32Selective_Scan_bwd_kernel_traitsILi64ELi16ELb1ELb1ELb1ELb1ELb1EN3c108BFloat16EfEEv12SSMParamsBwd,"aw",@nobits
	.sectionflags	@""
	.align	16
	.zero		1024


//--------------------- .nv.shared._Z25selective_scan_bwd_kernelI32Selective_Scan_bwd_kernel_traitsILi32ELi16ELb0ELb0ELb0ELb0ELb0EN3c108BFloat16EfEEv12SSMParamsBwd --------------------------
	.section	.nv.shared._Z25selective_scan_bwd_kernelI32Selective_Scan_bwd_kernel_traitsILi32ELi16ELb0ELb0ELb0ELb0ELb0EN3c108BFloat16EfEEv12SSMParamsBwd,"aw",@nobits
	.sectionflags	@""
	.align	16
	.zero		1024


//--------------------- .nv.shared._Z25selective_scan_bwd_kernelI32Selective_Scan_bwd_kernel_traitsILi32ELi16ELb0ELb0ELb0ELb0ELb1EN3c108BFloat16EfEEv12SSMParamsBwd --------------------------
	.section	.nv.shared._Z25selective_scan_bwd_kernelI32Selective_Scan_bwd_kernel_traitsILi32ELi16ELb0ELb0ELb0ELb0ELb1EN3c108BFloat16EfEEv12SSMParamsBwd,"aw",@nobits
	.sectionflags	@""
	.align	16
	.zero		1024


//--------------------- .nv.shared._Z25selective_scan_bwd_kernelI32Selective_Scan_bwd_kernel_traitsILi32ELi16ELb0ELb0ELb0ELb1ELb0EN3c108BFloat16EfEEv12SSMParamsBwd --------------------------
	.section	.nv.shared._Z25selective_scan_bwd_kernelI32Selective_Scan_bwd_kernel_traitsILi32ELi16ELb0ELb0ELb0ELb1ELb0EN3c108BFloat16EfEEv12SSMParamsBwd,"aw",@nobits
	.sectionflags	@""
	.align	16
	.zero		1024


//--------------------- .nv.shared._Z25selective_scan_bwd_kernelI32Selective_Scan_bwd_kernel_traitsILi32ELi16ELb0ELb0ELb0ELb1ELb1EN3c108BFloat16EfEEv12SSMParamsBwd --------------------------
	.section	.nv.shared._Z25selective_scan_bwd_kernelI32Selective_Scan_bwd_kernel_traitsILi32ELi16ELb0ELb0ELb0ELb1ELb1EN3c108BFloat16EfEEv12SSMParamsBwd,"aw",@nobits
	.sectionflags	@""
	.align	16
	.zero		1024


//--------------------- .nv.shared._Z25selective_scan_bwd_kernelI32Selective_Scan_bwd_kernel_traitsILi32ELi16ELb0ELb0ELb1ELb0ELb0EN3c108BFloat16EfEEv12SSMParamsBwd --------------------------
	.section	.nv.shared._Z25selective_scan_bwd_kernelI32Selective_Scan_bwd_kernel_traitsILi32ELi16ELb0ELb0ELb1ELb0ELb0EN3c108BFloat16EfEEv12SSMParamsBwd,"aw",@nobits
	.sectionflags	@""
	.align	16
	.zero		1024


//--------------------- .nv.shared._Z25selective_scan_bwd_kernelI32Selective_Scan_bwd_kernel_traitsILi32ELi16ELb0ELb0ELb1ELb0ELb1EN3c108BFloat16EfEEv12SSMParamsBwd --------------------------
	.section	.nv.shared._Z25selective_scan_bwd_kernelI32Selective_Scan_bwd_kernel_traitsILi32ELi16ELb0ELb0ELb1ELb0ELb1EN3c108BFloat16EfEEv12SSMParamsBwd,"aw",@nobits
	.sectionflags	@""
	.align	16
	.zero		1024


//--------------------- .nv.shared._Z25selective_scan_bwd_kernelI32Selective_Scan_bwd_kernel_traitsILi32ELi16ELb0ELb0ELb1ELb1ELb0EN3c108BFloat16EfEEv12SSMParamsBwd --------------------------
	.section	.nv.shared._Z25selective_scan_bwd_kernelI32Selective_Scan_bwd_kernel_traitsILi32ELi16ELb0ELb0ELb1ELb1ELb0EN3c108BFloat16EfEEv12SSMParamsBwd,"aw",@nobits
	.sectionflags	@""
	.align	16
	.zero		1024


//--------------------- .nv.shared._Z25selective_scan_bwd_kernelI32Selective_Scan_bwd_kernel_traitsILi32ELi16ELb0ELb0ELb1ELb1ELb1EN3c108BFloat16EfEEv12SSMParamsBwd --------------------------
	.section	.nv.shared._Z25selective_scan_bwd_kernelI32Selective_Scan_bwd_kernel_traitsILi32ELi16ELb0ELb0ELb1ELb1ELb1EN3c108BFloat16EfEEv12SSMParamsBwd,"aw",@nobits
	.sectionflags	@""
	.align	16
	.zero		1024


//--------------------- .nv.shared._Z25selective_scan_bwd_kernelI32Selective_Scan_bwd_kernel_traitsILi32ELi16ELb0ELb1ELb0ELb0ELb0EN3c108BFloat16EfEEv12SSMParamsBwd --------------------------
	.section	.nv.shared._Z25selective_scan_bwd_kernelI32Selective_Scan_bwd_kernel_traitsILi32ELi16ELb0ELb1ELb0ELb0ELb0EN3c108BFloat16EfEEv12SSMParamsBwd,"aw",@nobits
	.sectionflags	@""
	.align	16
	.zero		1024


//--------------------- .nv.shared._Z25selective_scan_bwd_kernelI32Selective_Scan_bwd_kernel_traitsILi32ELi16ELb0ELb1ELb0ELb0ELb1EN3c108BFloat16EfEEv12SSMParamsBwd --------------------------
	.section	.nv.shared._Z25selective_scan_bwd_kernelI32Selective_Scan_bwd_kernel_traitsILi32ELi16ELb0ELb1ELb0ELb0ELb1EN3c108BFloat16EfEEv12SSMParamsBwd,"aw",@nobits
	.sectionflags	@""
	.align	16
	.zero		1024


//--------------------- .nv.shared._Z25selective_scan_bwd_kernelI32Selective_Scan_bwd_kernel_traitsILi32ELi16ELb0ELb1ELb0ELb1ELb0EN3c108BFloat16EfEEv12SSMParamsBwd --------------------------
	.section	.nv.shared._Z25selective_scan_bwd_kernelI32Selective_Scan_bwd_kernel_traitsILi32ELi16ELb0ELb1ELb0ELb1ELb0EN3c108BFloat16EfEEv12SSMParamsBwd,"aw",@nobits
	.sectionflags	@""
	.align	16
	.zero		1024


//--------------------- .nv.shared._Z25selective_scan_bwd_kernelI32Selective_Scan_bwd_kernel_traitsILi32ELi16ELb0ELb1ELb0ELb1ELb1EN3c108BFloat16EfEEv12SSMParamsBwd --------------------------
	.section	.nv.shared._Z25selective_scan_bwd_kernelI32Selective_Scan_bwd_kernel_traitsILi32ELi16ELb0ELb1ELb0ELb1ELb1EN3c108BFloat16EfEEv12SSMParamsBwd,"aw",@nobits
	.sectionflags	@""
	.align	16
	.zero		1024


//--------------------- .nv.shared._Z25selective_scan_bwd_kernelI32Selective_Scan_bwd_kernel_traitsILi32ELi16ELb0ELb1ELb1ELb0ELb0EN3c108BFloat16EfEEv12SSMParamsBwd --------------------------
	.section	.nv.shared._Z25selective_scan_bwd_kernelI32Selective_Scan_bwd_kernel_traitsILi32ELi16ELb0ELb1ELb1ELb0ELb0EN3c108BFloat16EfEEv12SSMParamsBwd,"aw",@nobits
	.sectionflags	@""
	.align	16
	.zero		1024


//--------------------- .nv.shared._Z25selective_scan_bwd_kernelI32Selective_Scan_bwd_kernel_traitsILi32ELi16ELb0ELb1ELb1ELb0ELb1EN3c108BFloat16EfEEv12SSMParamsBwd --------------------------
	.section	.nv.shared._Z25selective_scan_bwd_kernelI32Selective_Scan_bwd_kernel_traitsILi32ELi16ELb0ELb1ELb1ELb0ELb1EN3c108BFloat16EfEEv12SSMParamsBwd,"aw",@nobits
	.sectionflags	@""
	.align	16
	.zero		1024


//--------------------- .nv.shared._Z25selective_scan_bwd_kernelI32Selective_Scan_bwd_kernel_traitsILi32ELi16ELb0ELb1ELb1ELb1ELb0EN3c108BFloat16EfEEv12SSMParamsBwd --------------------------
	.section	.nv.shared._Z25selective_scan_bwd_kernelI32Selective_Scan_bwd_kernel_traitsILi32ELi16ELb0ELb1ELb1ELb1ELb0EN3c108BFloat16EfEEv12SSMParamsBwd,"aw",@nobits
	.sectionflags	@""
	.align	16
	.zero		1024


//--------------------- .nv.shared._Z25selective_scan_bwd_kernelI32Selective_Scan_bwd_kernel_traitsILi32ELi16ELb0ELb1ELb1ELb1ELb1EN3c108BFloat16EfEEv12SSMParamsBwd --------------------------
	.section	.nv.shared._Z25selective_scan_bwd_kernelI32Selective_Scan_bwd_kernel_traitsILi32ELi16ELb0ELb1ELb1ELb1ELb1EN3c108BFloat16EfEEv12SSMParamsBwd,"aw",@nobits
	.sectionflags	@""
	.align	16
	.zero		1024


//--------------------- .nv.shared._Z25selective_scan_bwd_kernelI32Selective_Scan_bwd_kernel_traitsILi32ELi16ELb1ELb0ELb0ELb0ELb0EN3c108BFloat16EfEEv12SSMParamsBwd --------------------------
	.section	.nv.shared._Z25selective_scan_bwd_kernelI32Selective_Scan_bwd_kernel_traitsILi32ELi16ELb1ELb0ELb0ELb0ELb0EN3c108BFloat16EfEEv12SSMParamsBwd,"aw",@nobits
	.sectionflags	@""
	.align	16
	.zero		1024


//--------------------- .nv.shared._Z25selective_scan_bwd_kernelI32Selective_Scan_bwd_kernel_traitsILi32ELi16ELb1ELb0ELb0ELb0ELb1EN3c108BFloat16EfEEv12SSMParamsBwd --------------------------
	.section	.nv.shared._Z25selective_scan_bwd_kernelI32Selective_Scan_bwd_kernel_traitsILi32ELi16ELb1ELb0ELb0ELb0ELb1EN3c108BFloat16EfEEv12SSMParamsBwd,"aw",@nobits
	.sectionflags	@""
	.align	16
	.zero		1024


//--------------------- .nv.shared._Z25selective_scan_bwd_kernelI32Selective_Scan_bwd_kernel_traitsILi32ELi16ELb1ELb0ELb0ELb1ELb0EN3c108BFloat16EfEEv12SSMParamsBwd --------------------------
	.section	.nv.shared._Z25selective_scan_bwd_kernelI32Selective_Scan_bwd_kernel_traitsILi32ELi16ELb1ELb0ELb0ELb1ELb0EN3c108BFloat16EfEEv12SSMParamsBwd,"aw",@nobits
	.sectionflags	@""
	.align	16
	.zero		1024


//--------------------- .nv.shared._Z25selective_scan_bwd_kernelI32Selective_Scan_bwd_kernel_traitsILi32ELi16ELb1ELb0ELb0ELb1ELb1EN3c108BFloat16EfEEv12SSMParamsBwd --------------------------
	.section	.nv.shared._Z25selective_scan_bwd_kernelI32Selective_Scan_bwd_kernel_traitsILi32ELi16ELb1ELb0ELb0ELb1ELb1EN3c108BFloat16EfEEv12SSMParamsBwd,"aw",@nobits
	.sectionflags	@""
	.align	16
	.zero		1024


//--------------------- .nv.shared._Z25selective_scan_bwd_kernelI32Selective_Scan_bwd_kernel_traitsILi32ELi16ELb1ELb0ELb1ELb0ELb0EN3c108BFloat16EfEEv12SSMParamsBwd --------------------------
	.section	.nv.shared._Z25selective_scan_bwd_kernelI32Selective_Scan_bwd_kernel_traitsILi32ELi16ELb1ELb0ELb1ELb0ELb0EN3c108BFloat16EfEEv12SSMParamsBwd,"aw",@nobits
	.sectionflags	@""
	.align	16
	.zero		1024


//--------------------- .nv.shared._Z25selective_scan_bwd_kernelI32Selective_Scan_bwd_kernel_traitsILi32ELi16ELb1ELb0ELb1ELb0ELb1EN3c108BFloat16EfEEv12SSMParamsBwd --------------------------
	.section	.nv.shared._Z25selective_scan_bwd_kernelI32Selective_Scan_bwd_kernel_traitsILi32ELi16ELb1ELb0ELb1ELb0ELb1EN3c108BFloat16EfEEv12SSMParamsBwd,"aw",@nobits
	.sectionflags	@""
	.align	16
	.zero		1024


//--------------------- .nv.shared._Z25selective_scan_bwd_kernelI32Selective_Scan_bwd_kernel_traitsILi32ELi16ELb1ELb0ELb1ELb1ELb0EN3c108BFloat16EfEEv12SSMParamsBwd --------------------------
	.section	.nv.shared._Z25selective_scan_bwd_kernelI32Selective_Scan_bwd_kernel_traitsILi32ELi16ELb1ELb0ELb1ELb1ELb0EN3c108BFloat16EfEEv12SSMParamsBwd,"aw",@nobits
	.sectionflags	@""
	.align	16
	.zero		1024


//--------------------- .nv.shared._Z25selective_scan_bwd_kernelI32Selective_Scan_bwd_kernel_traitsILi32ELi16ELb1ELb0ELb1ELb1ELb1EN3c108BFloat16EfEEv12SSMParamsBwd --------------------------
	.section	.nv.shared._Z25selective_scan_bwd_kernelI32Selective_Scan_bwd_kernel_traitsILi32ELi16ELb1ELb0ELb1ELb1ELb1EN3c108BFloat16EfEEv12SSMParamsBwd,"aw",@nobits
	.sectionflags	@""
	.align	16
	.zero		1024


//--------------------- .nv.shared._Z25selective_scan_bwd_kernelI32Selective_Scan_bwd_kernel_traitsILi32ELi16ELb1ELb1ELb0ELb0ELb0EN3c108BFloat16EfEEv12SSMParamsBwd --------------------------
	.section	.nv.shared._Z25selective_scan_bwd_kernelI32Selective_Scan_bwd_kernel_traitsILi32ELi16ELb1ELb1ELb0ELb0ELb0EN3c108BFloat16EfEEv12SSMParamsBwd,"aw",@nobits
	.sectionflags	@""
	.align	16
	.zero		1024


//--------------------- .nv.shared._Z25selective_scan_bwd_kernelI32Selective_Scan_bwd_kernel_traitsILi32ELi16ELb1ELb1ELb0ELb0ELb1EN3c108BFloat16EfEEv12SSMParamsBwd --------------------------
	.section	.nv.shared._Z25selective_scan_bwd_kernelI32Selective_Scan_bwd_kernel_traitsILi32ELi16ELb1ELb1ELb0ELb0ELb1EN3c108BFloat16EfEEv12SSMParamsBwd,"aw",@nobits
	.sectionflags	@""
	.align	16
	.zero		1024


//--------------------- .nv.shared._Z25selective_scan_bwd_kernelI32Selective_Scan_bwd_kernel_traitsILi32ELi16ELb1ELb1ELb0ELb1ELb0EN3c108BFloat16EfEEv12SSMParamsBwd --------------------------
	.section	.nv.shared._Z25selective_scan_bwd_kernelI32Selective_Scan_bwd_kernel_traitsILi32ELi16ELb1ELb1ELb0ELb1ELb0EN3c108BFloat16EfEEv12SSMParamsBwd,"aw",@nobits
	.sectionflags	@""
	.align	16
	.zero		1024


//--------------------- .nv.shared._Z25selective_scan_bwd_kernelI32Selective_Scan_bwd_kernel_traitsILi32ELi16ELb1ELb1ELb0ELb1ELb1EN3c108BFloat16EfEEv12SSMParamsBwd --------------------------
	.section	.nv.shared._Z25selective_scan_bwd_kernelI32Selective_Scan_bwd_kernel_traitsILi32ELi16ELb1ELb1ELb0ELb1ELb1EN3c108BFloat16EfEEv12SSMParamsBwd,"aw",@nobits
	.sectionflags	@""
	.align	16
	.zero		1024


//--------------------- .nv.shared._Z25selective_scan_bwd_kernelI32Selective_Scan_bwd_kernel_traitsILi32ELi16ELb1ELb1ELb1ELb0ELb0EN3c108BFloat16EfEEv12SSMParamsBwd --------------------------
	.section	.nv.shared._Z25selective_scan_bwd_kernelI32Selective_Scan_bwd_kernel_traitsILi32ELi16ELb1ELb1ELb1ELb0ELb0EN3c108BFloat16EfEEv12SSMParamsBwd,"aw",@nobits
	.sectionflags	@""
	.align	16
	.zero		1024


//--------------------- .nv.shared._Z25selective_scan_bwd_kernelI32Selective_Scan_bwd_kernel_traitsILi32ELi16ELb1ELb1ELb1ELb0ELb1EN3c108BFloat16EfEEv12SSMParamsBwd --------------------------
	.section	.nv.shared._Z25selective_scan_bwd_kernelI32Selective_Scan_bwd_kernel_traitsILi32ELi16ELb1ELb1ELb1ELb0ELb1EN3c108BFloat16EfEEv12SSMParamsBwd,"aw",@nobits
	.sectionflags	@""
	.align	16
	.zero		1024


//--------------------- .nv.shared._Z25selective_scan_bwd_kernelI32Selective_Scan_bwd_kernel_traitsILi32ELi16ELb1ELb1ELb1ELb1ELb0EN3c108BFloat16EfEEv12SSMParamsBwd --------------------------
	.section	.nv.shared._Z25selective_scan_bwd_kernelI32Selective_Scan_bwd_kernel_traitsILi32ELi16ELb1ELb1ELb1ELb1ELb0EN3c108BFloat16EfEEv12SSMParamsBwd,"aw",@nobits
	.sectionflags	@""
	.align	16
	.zero		1024


//--------------------- .nv.shared._Z25selective_scan_bwd_kernelI32Selective_Scan_bwd_kernel_traitsILi32ELi16ELb1ELb1ELb1ELb1ELb1EN3c108BFloat16EfEEv12SSMParamsBwd --------------------------
	.section	.nv.shared._Z25selective_scan_bwd_kernelI32Selective_Scan_bwd_kernel_traitsILi32ELi16ELb1ELb1ELb1ELb1ELb1EN3c108BFloat16EfEEv12SSMParamsBwd,"aw",@nobits
	.sectionflags	@""
	.align	16
	.zero		1024


//--------------------- .nv.shared._Z25selective_scan_bwd_kernelI32Selective_Scan_bwd_kernel_traitsILi32ELi8ELb0ELb0ELb0ELb0ELb0EN3c108BFloat16EfEEv12SSMParamsBwd --------------------------
	.section	.nv.shared._Z25selective_scan_bwd_kernelI32Selective_Scan_bwd_kernel_traitsILi32ELi8ELb0ELb0ELb0ELb0ELb0EN3c108BFloat16EfEEv12SSMParamsBwd,"aw",@nobits
	.sectionflags	@""
	.align	16
	.zero		1024


//--------------------- .nv.shared._Z25selective_scan_bwd_kernelI32Selective_Scan_bwd_kernel_traitsILi32ELi8ELb0ELb0ELb0ELb0ELb1EN3c108BFloat16EfEEv12SSMParamsBwd --------------------------
	.section	.nv.shared._Z25selective_scan_bwd_kernelI32Selective_Scan_bwd_kernel_traitsILi32ELi8ELb0ELb0ELb0ELb0ELb1EN3c108BFloat16EfEEv12SSMParamsBwd,"aw",@nobits
	.sectionflags	@""
	.align	16
	.zero		1024


//--------------------- .nv.shared._Z25selective_scan_bwd_kernelI32Selective_Scan_bwd_kernel_traitsILi32ELi8ELb0ELb0ELb0ELb1ELb0EN3c108BFloat16EfEEv12SSMParamsBwd --------------------------
	.section	.nv.shared._Z25selective_scan_bwd_kernelI32Selective_Scan_bwd_kernel_traitsILi32ELi8ELb0ELb0ELb0ELb1ELb0EN3c108BFloat16EfEEv12SSMParamsBwd,"aw",@nobits
	.sectionflags	@""
	.align	16
	.zero		1024


//--------------------- .nv.shared._Z25selective_scan_bwd_kernelI32Selective_Scan_bwd_kernel_traitsILi32ELi8ELb0ELb0ELb0ELb1ELb1EN3c108BFloat16EfEEv12SSMParamsBwd --------------------------
	.section	.nv.shared._Z25selective_scan_bwd_kernelI32Selective_Scan_bwd_kernel_traitsILi32ELi8ELb0ELb0ELb0ELb1ELb1EN3c108BFloat16EfEEv12SSMParamsBwd,"aw",@nobits
	.sectionflags	@""
	.align	16
	.zero		1024


//--------------------- .nv.shared._Z25selective_scan_bwd_kernelI32Selective_Scan_bwd_kernel_traitsILi32ELi8ELb0ELb0ELb1ELb0ELb0EN3c108BFloat16EfEEv12SSMParamsBwd --------------------------
	.section	.nv.shared._Z25selective_scan_bwd_kernelI32Selective_Scan_bwd_kernel_traitsILi32ELi8ELb0ELb0ELb1ELb0ELb0EN3c108BFloat16EfEEv12SSMParamsBwd,"aw",@nobits
	.sectionflags	@""
	.align	16
	.zero		1024


//--------------------- .nv.shared._Z25selective_scan_bwd_kernelI32Selective_Scan_bwd_kernel_traitsILi32ELi8ELb0ELb0ELb1ELb0ELb1EN3c108BFloat16EfEEv12SSMParamsBwd --------------------------
	.section	.nv.shared._Z25selective_scan_bwd_kernelI32Selective_Scan_bwd_kernel_traitsILi32ELi8ELb0ELb0ELb1ELb0ELb1EN3c108BFloat16EfEEv12SSMParamsBwd,"aw",@nobits
	.sectionflags	@""
	.align	16
	.zero		1024


//--------------------- .nv.shared._Z25selective_scan_bwd_kernelI32Selective_Scan_bwd_kernel_traitsILi32ELi8ELb0ELb0ELb1ELb1ELb0EN3c108BFloat16EfEEv12SSMParamsBwd --------------------------
	.section	.nv.shared._Z25selective_scan_bwd_kernelI32Selective_Scan_bwd_kernel_traitsILi32ELi8ELb0ELb0ELb1ELb1ELb0EN3c108BFloat16EfEEv12SSMParamsBwd,"aw",@nobits
	.sectionflags	@""
	.align	16
	.zero		1024


//--------------------- .nv.shared._Z25selective_scan_bwd_kernelI32Selective_Scan_bwd_kernel_traitsILi32ELi8ELb0ELb0ELb1ELb1ELb1EN3c108BFloat16EfEEv12SSMParamsBwd --------------------------
	.section	.nv.shared._Z25selective_scan_bwd_kernelI32Selective_Scan_bwd_kernel_traitsILi32ELi8ELb0ELb0ELb1ELb1ELb1EN3c108BFloat16EfEEv12SSMParamsBwd,"aw",@nobits
	.sectionflags	@""
	.align	16
	.zero		1024


//--------------------- .nv.shared._Z25selective_scan_bwd_kernelI32Selective_Scan_bwd_kernel_traitsILi32ELi8ELb0ELb1ELb0ELb0ELb0EN3c108BFloat16EfEEv12SSMParamsBwd --------------------------
	.section	.nv.shared._Z25selective_scan_bwd_kernelI32Selective_Scan_bwd_kernel_traitsILi32ELi8ELb0ELb1ELb0ELb0ELb0EN3c108BFloat16EfEEv12SSMParamsBwd,"aw",@nobits
	.sectionflags	@""
	.align	16
	.zero		1024


//--------------------- .nv.shared._Z25selective_scan_bwd_kernelI32Selective_Scan_bwd_kernel_traitsILi32ELi8ELb0ELb1ELb0ELb0ELb1EN3c108BFloat16EfEEv12SSMParamsBwd --------------------------
	.section	.nv.shared._Z25selective_scan_bwd_kernelI32Selective_Scan_bwd_kernel_traitsILi32ELi8ELb0ELb1ELb0ELb0ELb1EN3c108BFloat16EfEEv12SSMParamsBwd,"aw",@nobits
	.sectionflags	@""
	.align	16
	.zero		1024


//--------------------- .nv.shared._Z25selective_scan_bwd_kernelI32Selective_Scan_bwd_kernel_traitsILi32ELi8ELb0ELb1ELb0ELb1ELb0EN3c108BFloat16EfEEv12SSMParamsBwd --------------------------
	.section	.nv.shared._Z25selective_scan_bwd_kernelI32Selective_Scan_bwd_kernel_traitsILi32ELi8ELb0ELb1ELb0ELb1ELb0EN3c108BFloat16EfEEv12SSMParamsBwd,"aw",@nobits
	.sectionflags	@""
	.align	16
	.zero		1024


//--------------------- .nv.shared._Z25selective_scan_bwd_kernelI32Selective_Scan_bwd_kernel_traitsILi32ELi8ELb0ELb1ELb0ELb1ELb1EN3c108BFloat16EfEEv12SSMParamsBwd --------------------------
	.section	.nv.shared._Z25selective_scan_bwd_kernelI32Selective_Scan_bwd_kernel_traitsILi32ELi8ELb0ELb1ELb0ELb1ELb1EN3c108BFloat16EfEEv12SSMParamsBwd,"aw",@nobits
	.sectionflags	@""
	.align	16
	.zero		1024


//--------------------- .nv.shared._Z25selective_scan_bwd_kernelI32Selective_Scan_bwd_kernel_traitsILi32ELi8ELb0ELb1ELb1ELb0ELb0EN3c108BFloat16EfEEv12SSMParamsBwd --------------------------
	.section	.nv.shared._Z25selective_scan_bwd_kernelI32Selective_Scan_bwd_kernel_traitsILi32ELi8ELb0ELb1ELb1ELb0ELb0EN3c108BFloat16EfEEv12SSMParamsBwd,"aw",@nobits
	.sectionflags	@""
	.align	16
	.zero		1024


//--------------------- .nv.shared._Z25selective_scan_bwd_kernelI32Selective_Scan_bwd_kernel_traitsILi32ELi8ELb0ELb1ELb1ELb0ELb1EN3c108BFloat16EfEEv12SSMParamsBwd --------------------------
	.section	.nv.shared._Z25selective_scan_bwd_kernelI32Selective_Scan_bwd_kernel_traitsILi32ELi8ELb0ELb1ELb1ELb0ELb1EN3c108BFloat16EfEEv12SSMParamsBwd,"aw",@nobits
	.sectionflags	@""
	.align	16
	.zero		1024


//--------------------- .nv.shared._Z25selective_scan_bwd_kernelI32Selective_Scan_bwd_kernel_traitsILi32ELi8ELb0ELb1ELb1ELb1ELb0EN3c108BFloat16EfEEv12SSMParamsBwd --------------------------
	.section	.nv.shared._Z25selective_scan_bwd_kernelI32Selective_Scan_bwd_kernel_traitsILi32ELi8ELb0ELb1ELb1ELb1ELb0EN3c108BFloat16EfEEv12SSMParamsBwd,"aw",@nobits
	.sectionflags	@""
	.align	16
	.zero		1024


//--------------------- .nv.shared._Z25selective_scan_bwd_kernelI32Selective_Scan_bwd_kernel_traitsILi32ELi8ELb0ELb1ELb1ELb1ELb1EN3c108BFloat16EfEEv12SSMParamsBwd --------------------------
	.section	.nv.shared._Z25selective_scan_bwd_kernelI32Selective_Scan_bwd_kernel_traitsILi32ELi8ELb0ELb1ELb1ELb1ELb1EN3c108BFloat16EfEEv12SSMParamsBwd,"aw",@nobits
	.sectionflags	@""
	.align	16
	.zero		1024


//--------------------- .nv.shared._Z25selective_scan_bwd_kernelI32Selective_Scan_bwd_kernel_traitsILi32ELi8ELb1ELb0ELb0ELb0ELb0EN3c108BFloat16EfEEv12SSMParamsBwd --------------------------
	.section	.nv.shared._Z25selective_scan_bwd_kernelI32Selective_Scan_bwd_kernel_traitsILi32ELi8ELb1ELb0ELb0ELb0ELb0EN3c108BFloat16EfEEv12SSMParamsBwd,"aw",@nobits
	.sectionflags	@""
	.align	16
	.zero		1024


//--------------------- .nv.shared._Z25selective_scan_bwd_kernelI32Selective_Scan_bwd_kernel_traitsILi32ELi8ELb1ELb0ELb0ELb0ELb1EN3c108BFloat16EfEEv12SSMParamsBwd --------------------------
	.section	.nv.shared._Z25selective_scan_bwd_kernelI32Selective_Scan_bwd_kernel_traitsILi32ELi8ELb1ELb0ELb0ELb0ELb1EN3c108BFloat16EfEEv12SSMParamsBwd,"aw",@nobits
	.sectionflags	@""
	.align	16
	.zero		1024


//--------------------- .nv.shared._Z25selective_scan_bwd_kernelI32Selective_Scan_bwd_kernel_traitsILi32ELi8ELb1ELb0ELb0ELb1ELb0EN3c108BFloat16EfEEv12SSMParamsBwd --------------------------
	.section	.nv.shared._Z25selective_scan_bwd_kernelI32Selective_Scan_bwd_kernel_traitsILi32ELi8ELb1ELb0ELb0ELb1ELb0EN3c108BFloat16EfEEv12SSMParamsBwd,"aw",@nobits
	.sectionflags	@""
	.align	16
	.zero		1024


//--------------------- .nv.shared._Z25selective_scan_bwd_kernelI32Selective_Scan_bwd_kernel_traitsILi32ELi8ELb1ELb0ELb0ELb1ELb1EN3c108BFloat16EfEEv12SSMParamsBwd --------------------------
	.section	.nv.shared._Z25selective_scan_bwd_kernelI32Selective_Scan_bwd_kernel_traitsILi32ELi8ELb1ELb0ELb0ELb1ELb1EN3c108BFloat16EfEEv12SSMParamsBwd,"aw",@nobits
	.sectionflags	@""
	.align	16
	.zero		1024


//--------------------- .nv.shared._Z25selective_scan_bwd_kernelI32Selective_Scan_bwd_kernel_traitsILi32ELi8ELb1ELb0ELb1ELb0ELb0EN3c108BFloat16EfEEv12SSMParamsBwd --------------------------
	.section	.nv.shared._Z25selective_scan_bwd_kernelI32Selective_Scan_bwd_kernel_traitsILi32ELi8ELb1ELb0ELb1ELb0ELb0EN3c108BFloat16EfEEv12SSMParamsBwd,"aw",@nobits
	.sectionflags	@""
	.align	16
	.zero		1024


//--------------------- .nv.shared._Z25selective_scan_bwd_kernelI32Selective_Scan_bwd_kernel_traitsILi32ELi8ELb1ELb0ELb1ELb0ELb1EN3c108BFloat16EfEEv12SSMParamsBwd --------------------------
	.section	.nv.shared._Z25selective_scan_bwd_kernelI32Selective_Scan_bwd_kernel_traitsILi32ELi8ELb1ELb0ELb1ELb0ELb1EN3c108BFloat16EfEEv12SSMParamsBwd,"aw",@nobits
	.sectionflags	@""
	.align	16
	.zero		1024


//--------------------- .nv.shared._Z25selective_scan_bwd_kernelI32Selective_Scan_bwd_kernel_traitsILi32ELi8ELb1ELb0ELb1ELb1ELb0EN3c108BFloat16EfEEv12SSMParamsBwd --------------------------
	.section	.nv.shared._Z25selective_scan_bwd_kernelI32Selective_Scan_bwd_kernel_traitsILi32ELi8ELb1ELb0ELb1ELb1ELb0EN3c108BFloat16EfEEv12SSMParamsBwd,"aw",@nobits
	.sectionflags	@""
	.align	16
	.zero		1024


//--------------------- .nv.shared._Z25selective_scan_bwd_kernelI32Selective_Scan_bwd_kernel_traitsILi32ELi8ELb1ELb0ELb1ELb1ELb1EN3c108BFloat16EfEEv12SSMParamsBwd --------------------------
	.section	.nv.shared._Z25selective_scan_bwd_kernelI32Selective_Scan_bwd_kernel_traitsILi32ELi8ELb1ELb0ELb1ELb1ELb1EN3c108BFloat16EfEEv12SSMParamsBwd,"aw",@nobits
	.sectionflags	@""
	.align	16
	.zero		1024


//--------------------- .nv.shared._Z25selective_scan_bwd_kernelI32Selective_Scan_bwd_kernel_traitsILi32ELi8ELb1ELb1ELb0ELb0ELb0EN3c108BFloat16EfEEv12SSMParamsBwd --------------------------
	.section	.nv.shared._Z25selective_scan_bwd_kernelI32Selective_Scan_bwd_kernel_traitsILi32ELi8ELb1ELb1ELb0ELb0ELb0EN3c108BFloat16EfEEv12SSMParamsBwd,"aw",@nobits
	.sectionflags	@""
	.align	16
	.zero		1024


//--------------------- .nv.shared._Z25selective_scan_bwd_kernelI32Selective_Scan_bwd_kernel_traitsILi32ELi8ELb1ELb1ELb0ELb0ELb1EN3c108BFloat16EfEEv12SSMParamsBwd --------------------------
	.section	.nv.shared._Z25selective_scan_bwd_kernelI32Selective_Scan_bwd_kernel_traitsILi32ELi8ELb1ELb1ELb0ELb0ELb1EN3c108BFloat16EfEEv12SSMParamsBwd,"aw",@nobits
	.sectionflags	@""
	.align	16
	.zero		1024


//--------------------- .nv.shared._Z25selective_scan_bwd_kernelI32Selective_Scan_bwd_kernel_traitsILi32ELi8ELb1ELb1ELb0ELb1ELb0EN3c108BFloat16EfEEv12SSMParamsBwd --------------------------
	.section	.nv.shared._Z25selective_scan_bwd_kernelI32Selective_Scan_bwd_kernel_traitsILi32ELi8ELb1ELb1ELb0ELb1ELb0EN3c108BFloat16EfEEv12SSMParamsBwd,"aw",@nobits
	.sectionflags	@""
	.align	16
	.zero		1024


//--------------------- .nv.shared._Z25selective_scan_bwd_kernelI32Selective_Scan_bwd_kernel_traitsILi32ELi8ELb1ELb1ELb0ELb1ELb1EN3c108BFloat16EfEEv12SSMParamsBwd --------------------------
	.section	.nv.shared._Z25selective_scan_bwd_kernelI32Selective_Scan_bwd_kernel_traitsILi32ELi8ELb1ELb1ELb0ELb1ELb1EN3c108BFloat16EfEEv12SSMParamsBwd,"aw",@nobits
	.sectionflags	@""
	.align	16
	.zero		1024


//--------------------- .nv.shared._Z25selective_scan_bwd_kernelI32Selective_Scan_bwd_kernel_traitsILi32ELi8ELb1ELb1ELb1ELb0ELb0EN3c108BFloat16EfEEv12SSMParamsBwd --------------------------
	.section	.nv.shared._Z25selective_scan_bwd_kernelI32Selective_Scan_bwd_kernel_traitsILi32ELi8ELb1ELb1ELb1ELb0ELb0EN3c108BFloat16EfEEv12SSMParamsBwd,"aw",@nobits
	.sectionflags	@""
	.align	16
	.zero		1024


//--------------------- .nv.shared._Z25selective_scan_bwd_kernelI32Selective_Scan_bwd_kernel_traitsILi32ELi8ELb1ELb1ELb1ELb0ELb1EN3c108BFloat16EfEEv12SSMParamsBwd --------------------------
	.section	.nv.shared._Z25selective_scan_bwd_kernelI32Selective_Scan_bwd_kernel_traitsILi32ELi8ELb1ELb1ELb1ELb0ELb1EN3c108BFloat16EfEEv12SSMParamsBwd,"aw",@nobits
	.sectionflags	@""
	.align	16
	.zero		1024


//--------------------- .nv.shared._Z25selective_scan_bwd_kernelI32Selective_Scan_bwd_kernel_traitsILi32ELi8ELb1ELb1ELb1ELb1ELb0EN3c108BFloat16EfEEv12SSMParamsBwd --------------------------
	.section	.nv.shared._Z25selective_scan_bwd_kernelI32Selective_Scan_bwd_kernel_traitsILi32ELi8ELb1ELb1ELb1ELb1ELb0EN3c108BFloat16EfEEv12SSMParamsBwd,"aw",@nobits
	.sectionflags	@""
	.align	16
	.zero		1024


//--------------------- .nv.shared._Z25selective_scan_bwd_kernelI32Selective_Scan_bwd_kernel_traitsILi32ELi8ELb1ELb1ELb1ELb1ELb1EN3c108BFloat16EfEEv12SSMParamsBwd --------------------------
	.section	.nv.shared._Z25selective_scan_bwd_kernelI32Selective_Scan_bwd_kernel_traitsILi32ELi8ELb1ELb1ELb1ELb1ELb1EN3c108BFloat16EfEEv12SSMParamsBwd,"aw",@nobits
	.sectionflags	@""
	.align	16
	.zero		1024


//--------------------- .nv.shared._Z25selective_scan_bwd_kernelI32Selective_Scan_bwd_kernel_traitsILi32ELi4ELb0ELb0ELb0ELb0ELb0EN3c108BFloat16EfEEv12SSMParamsBwd --------------------------
	.section	.nv.shared._Z25selective_scan_bwd_kernelI32Selective_Scan_bwd_kernel_traitsILi32ELi4ELb0ELb0ELb0ELb0ELb0EN3c108BFloat16EfEEv12SSMParamsBwd,"aw",@nobits
	.sectionflags	@""
	.align	16
	.zero		1024


//--------------------- .nv.shared._Z25selective_scan_bwd_kernelI32Selective_Scan_bwd_kernel_traitsILi32ELi4ELb0ELb0ELb0ELb0ELb1EN3c108BFloat16EfEEv12SSMParamsBwd --------------------------
	.section	.nv.shared._Z25selective_scan_bwd_kernelI32Selective_Scan_bwd_kernel_traitsILi32ELi4ELb0ELb0ELb0ELb0ELb1EN3c108BFloat16EfEEv12SSMParamsBwd,"aw",@nobits
	.sectionflags	@""
	.align	16
	.zero		1024


//--------------------- .nv.shared._Z25selective_scan_bwd_kernelI32Selective_Scan_bwd_kernel_traitsILi32ELi4ELb0ELb0ELb0ELb1ELb0EN3c108BFloat16EfEEv12SSMParamsBwd --------------------------
	.section	.nv.shared._Z25selective_scan_bwd_kernelI32Selective_Scan_bwd_kernel_traitsILi32ELi4ELb0ELb0ELb0ELb1ELb0EN3c108BFloat16EfEEv12SSMParamsBwd,"aw",@nobits
	.sectionflags	@""
	.align	16
	.zero		1024


//--------------------- .nv.shared._Z25selective_scan_bwd_kernelI32Selective_Scan_bwd_kernel_traitsILi32ELi4ELb0ELb0ELb0ELb1ELb1EN3c108BFloat16EfEEv12SSMParamsBwd --------------------------
	.section	.nv.shared._Z25selective_scan_bwd_kernelI32Selective_Scan_bwd_kernel_traitsILi32ELi4ELb0ELb0ELb0ELb1ELb1EN3c108BFloat16EfEEv12SSMParamsBwd,"aw",@nobits
	.sectionflags	@""
	.align	16
	.zero		1024


//--------------------- .nv.shared._Z25selective_scan_bwd_kernelI32Selective_Scan_bwd_kernel_traitsILi32ELi4ELb0ELb0ELb1ELb0ELb0EN3c108BFloat16EfEEv12SSMParamsBwd --------------------------
	.section	.nv.shared._Z25selective_scan_bwd_kernelI32Selective_Scan_bwd_kernel_traitsILi32ELi4ELb0ELb0ELb1ELb0ELb0EN3c108BFloat16EfEEv12SSMParamsBwd,"aw",@nobits
	.sectionflags	@""
	.align	16
	.zero		1024


//--------------------- .nv.shared._Z25selective_scan_bwd_kernelI32Selective_Scan_bwd_kernel_traitsILi32ELi4ELb0ELb0ELb1ELb0ELb1EN3c108BFloat16EfEEv12SSMParamsBwd --------------------------
	.section	.nv.shared._Z25selective_scan_bwd_kernelI32Selective_Scan_bwd_kernel_traitsILi32ELi4ELb0ELb0ELb1ELb0ELb1EN3c108BFloat16EfEEv12SSMParamsBwd,"aw",@nobits
	.sectionflags	@""
	.align	16
	.zero		1024


//--------------------- .nv.shared._Z25selective_scan_bwd_kernelI32Selective_Scan_bwd_kernel_traitsILi32ELi4ELb0ELb0ELb1ELb1ELb0EN3c108BFloat16EfEEv12SSMParamsBwd --------------------------
	.section	.nv.shared._Z25selective_scan_bwd_kernelI32Selective_Scan_bwd_kernel_traitsILi32ELi4ELb0ELb0ELb1ELb1ELb0EN3c108BFloat16EfEEv12SSMParamsBwd,"aw",@nobits
	.sectionflags	@""
	.align	16
	.zero		1024


//--------------------- .nv.shared._Z25selective_scan_bwd_kernelI32Selective_Scan_bwd_kernel_traitsILi32ELi4ELb0ELb0ELb1ELb1ELb1EN3c108BFloat16EfEEv12SSMParamsBwd --------------------------
	.section	.nv.shared._Z25selective_scan_bwd_kernelI32Selective_Scan_bwd_kernel_traitsILi32ELi4ELb0ELb0ELb1ELb1ELb1EN3c108BFloat16EfEEv12SSMParamsBwd,"aw",@nobits
	.sectionflags	@""
	.align	16
	.zero		1024


//--------------------- .nv.shared._Z25selective_scan_bwd_kernelI32Selective_Scan_bwd_kernel_traitsILi32ELi4ELb0ELb1ELb0ELb0ELb0EN3c108BFloat16EfEEv12SSMParamsBwd --------------------------
	.section	.nv.shared._Z25selective_scan_bwd_kernelI32Selective_Scan_bwd_kernel_traitsILi32ELi4ELb0ELb1ELb0ELb0ELb0EN3c108BFloat16EfEEv12SSMParamsBwd,"aw",@nobits
	.sectionflags	@""
	.align	16
	.zero		1024


//--------------------- .nv.shared._Z25selective_scan_bwd_kernelI32Selective_Scan_bwd_kernel_traitsILi32ELi4ELb0ELb1ELb0ELb0ELb1EN3c108BFloat16EfEEv12SSMParamsBwd --------------------------
	.section	.nv.shared._Z25selective_scan_bwd_kernelI32Selective_Scan_bwd_kernel_traitsILi32ELi4ELb0ELb1ELb0ELb0ELb1EN3c108BFloat16EfEEv12SSMParamsBwd,"aw",@nobits
	.sectionflags	@""
	.align	16
	.zero		1024


//--------------------- .nv.shared._Z25selective_scan_bwd_kernelI32Selective_Scan_bwd_kernel_traitsILi32ELi4ELb0ELb1ELb0ELb1ELb0EN3c108BFloat16EfEEv12SSMParamsBwd --------------------------
	.section	.nv.shared._Z25selective_scan_bwd_kernelI32Selective_Scan_bwd_kernel_traitsILi32ELi4ELb0ELb1ELb0ELb1ELb0EN3c108BFloat16EfEEv12SSMParamsBwd,"aw",@nobits
	.sectionflags	@""
	.align	16
	.zero		1024


//--------------------- .nv.shared._Z25selective_scan_bwd_kernelI32Selective_Scan_bwd_kernel_traitsILi32ELi4ELb0ELb1ELb0ELb1ELb1EN3c108BFloat16EfEEv12SSMParamsBwd --------------------------
	.section	.nv.shared._Z25selective_scan_bwd_kernelI32Selective_Scan_bwd_kernel_traitsILi32ELi4ELb0ELb1ELb0ELb1ELb1EN3c108BFloat16EfEEv12SSMParamsBwd,"aw",@nobits
	.sectionflags	@""
	.align	16
	.zero		1024


//--------------------- .nv.shared._Z25selective_scan_bwd_kernelI32Selective_Scan_bwd_kernel_traitsILi32ELi4ELb0ELb1ELb1ELb0ELb0EN3c108BFloat16EfEEv12SSMParamsBwd --------------------------
	.section	.nv.shared._Z25selective_scan_bwd_kernelI32Selective_Scan_bwd_kernel_traitsILi32ELi4ELb0ELb1ELb1ELb0ELb0EN3c108BFloat16EfEEv12SSMParamsBwd,"aw",@nobits
	.sectionflags	@""
	.align	16
	.zero		1024


//--------------------- .nv.shared._Z25selective_scan_bwd_kernelI32Selective_Scan_bwd_kernel_traitsILi32ELi4ELb0ELb1ELb1ELb0ELb1EN3c108BFloat16EfEEv12SSMParamsBwd --------------------------
	.section	.nv.shared._Z25selective_scan_bwd_kernelI32Selective_Scan_bwd_kernel_traitsILi32ELi4ELb0ELb1ELb1ELb0ELb1EN3c108BFloat16EfEEv12SSMParamsBwd,"aw",@nobits
	.sectionflags	@""
	.align	16
	.zero		1024


//--------------------- .nv.shared._Z25selective_scan_bwd_kernelI32Selective_Scan_bwd_kernel_traitsILi32ELi4ELb0ELb1ELb1ELb1ELb0EN3c108BFloat16EfEEv12SSMParamsBwd --------------------------
	.section	.nv.shared._Z25selective_scan_bwd_kernelI32Selective_Scan_bwd_kernel_traitsILi32ELi4ELb0ELb1ELb1ELb1ELb0EN3c108BFloat16EfEEv12SSMParamsBwd,"aw",@nobits
	.sectionflags	@""
	.align	16
	.zero		1024


//--------------------- .nv.shared._Z25selective_scan_bwd_kernelI32Selective_Scan_bwd_kernel_traitsILi32ELi4ELb0ELb1ELb1ELb1ELb1EN3c108BFloat16EfEEv12SSMParamsBwd --------------------------
	.section	.nv.shared._Z25selective_scan_bwd_kernelI32Selective_Scan_bwd_kernel_traitsILi32ELi4ELb0ELb1ELb1ELb1ELb1EN3c108BFloat16EfEEv12SSMParamsBwd,"aw",@nobits
	.sectionflags	@""
	.align	16
	.zero		1024


//--------------------- .nv.shared._Z25selective_scan_bwd_kernelI32Selective_Scan_bwd_kernel_traitsILi32ELi4ELb1ELb0ELb0ELb0ELb0EN3c108BFloat16EfEEv12SSMParamsBwd --------------------------
	.section	.nv.shared._Z25selective_scan_bwd_kernelI32Selective_Scan_bwd_kernel_traitsILi32ELi4ELb1ELb0ELb0ELb0ELb0EN3c108BFloat16EfEEv12SSMParamsBwd,"aw",@nobits
	.sectionflags	@""
	.align	16
	.zero		1024


//--------------------- .nv.shared._Z25selective_scan_bwd_kernelI32Selective_Scan_bwd_kernel_traitsILi32ELi4ELb1ELb0ELb0ELb0ELb1EN3c108BFloat16EfEEv12SSMParamsBwd --------------------------
	.section	.nv.shared._Z25selective_scan_bwd_kernelI32Selective_Scan_bwd_kernel_traitsILi32ELi4ELb1ELb0ELb0ELb0ELb1EN3c108BFloat16EfEEv12SSMParamsBwd,"aw",@nobits
	.sectionflags	@""
	.align	16
	.zero		1024


//--------------------- .nv.shared._Z25selective_scan_bwd_kernelI32Selective_Scan_bwd_kernel_traitsILi32ELi4ELb1ELb0ELb0ELb1ELb0EN3c108BFloat16EfEEv12SSMParamsBwd --------------------------
	.section	.nv.shared._Z25selective_scan_bwd_kernelI32Selective_Scan_bwd_kernel_traitsILi32ELi4ELb1ELb0ELb0ELb1ELb0EN3c108BFloat16EfEEv12SSMParamsBwd,"aw",@nobits
	.sectionflags	@""
	.align	16
	.zero		1024


//--------------------- .nv.shared._Z25selective_scan_bwd_kernelI32Selective_Scan_bwd_kernel_traitsILi32ELi4ELb1ELb0ELb0ELb1ELb1EN3c108BFloat16EfEEv12SSMParamsBwd --------------------------
	.section	.nv.shared._Z25selective_scan_bwd_kernelI32Selective_Scan_bwd_kernel_traitsILi32ELi4ELb1ELb0ELb0ELb1ELb1EN3c108BFloat16EfEEv12SSMParamsBwd,"aw",@nobits
	.sectionflags	@""
	.align	16
	.zero		1024


//--------------------- .nv.shared._Z25selective_scan_bwd_kernelI32Selective_Scan_bwd_kernel_traitsILi32ELi4ELb1ELb0ELb1ELb0ELb0EN3c108BFloat16EfEEv12SSMParamsBwd --------------------------
	.section	.nv.shared._Z25selective_scan_bwd_kernelI32Selective_Scan_bwd_kernel_traitsILi32ELi4ELb1ELb0ELb1ELb0ELb0EN3c108BFloat16EfEEv12SSMParamsBwd,"aw",@nobits
	.sectionflags	@""
	.align	16
	.zero		1024


//--------------------- .nv.shared._Z25selective_scan_bwd_kernelI32Selective_Scan_bwd_kernel_traitsILi32ELi4ELb1ELb0ELb1ELb0ELb1EN3c108BFloat16EfEEv12SSMParamsBwd --------------------------
	.section	.nv.shared._Z25selective_scan_bwd_kernelI32Selective_Scan_bwd_kernel_traitsILi32ELi4ELb1ELb0ELb1ELb0ELb1EN3c108BFloat16EfEEv12SSMParamsBwd,"aw",@nobits
	.sectionflags	@""
	.align	16
	.zero		1024


//--------------------- .nv.shared._Z25selective_scan_bwd_kernelI32Selective_Scan_bwd_kernel_traitsILi32ELi4ELb1ELb0ELb1ELb1ELb0EN3c108BFloat16EfEEv12SSMParamsBwd --------------------------
	.section	.nv.shared._Z25selective_scan_bwd_kernelI32Selective_Scan_bwd_kernel_traitsILi32ELi4ELb1ELb0ELb1ELb1ELb0EN3c108BFloat16EfEEv12SSMParamsBwd,"aw",@nobits
	.sectionflags	@""
	.align	16
	.zero		1024


//--------------------- .nv.shared._Z25selective_scan_bwd_kernelI32Selective_Scan_bwd_kernel_traitsILi32ELi4ELb1ELb0ELb1ELb1ELb1EN3c108BFloat16EfEEv12SSMParamsBwd --------------------------
	.section	.nv.shared._Z25selective_scan_bwd_kernelI32Selective_Scan_bwd_kernel_traitsILi32ELi4ELb1ELb0ELb1ELb1ELb1EN3c108BFloat16EfEEv12SSMParamsBwd,"aw",@nobits
	.sectionflags	@""
	.align	16
	.zero		1024


//--------------------- .nv.shared._Z25selective_scan_bwd_kernelI32Selective_Scan_bwd_kernel_traitsILi32ELi4ELb1ELb1ELb0ELb0ELb0EN3c108BFloat16EfEEv12SSMParamsBwd --------------------------
	.section	.nv.shared._Z25selective_scan_bwd_kernelI32Selective_Scan_bwd_kernel_traitsILi32ELi4ELb1ELb1ELb0ELb0ELb0EN3c108BFloat16EfEEv12SSMParamsBwd,"aw",@nobits
	.sectionflags	@""
	.align	16
	.zero		1024


//--------------------- .nv.shared._Z25selective_scan_bwd_kernelI32Selective_Scan_bwd_kernel_traitsILi32ELi4ELb1ELb1ELb0ELb0ELb1EN3c108BFloat16EfEEv12SSMParamsBwd --------------------------
	.section	.nv.shared._Z25selective_scan_bwd_kernelI32Selective_Scan_bwd_kernel_traitsILi32ELi4ELb1ELb1ELb0ELb0ELb1EN3c108BFloat16EfEEv12SSMParamsBwd,"aw",@nobits
	.sectionflags	@""
	.align	16
	.zero		1024


//--------------------- .nv.shared._Z25selective_scan_bwd_kernelI32Selective_Scan_bwd_kernel_traitsILi32ELi4ELb1ELb1ELb0ELb1ELb0EN3c108BFloat16EfEEv12SSMParamsBwd --------------------------
	.section	.nv.shared._Z25selective_scan_bwd_kernelI32Selective_Scan_bwd_kernel_traitsILi32ELi4ELb1ELb1ELb0ELb1ELb0EN3c108BFloat16EfEEv12SSMParamsBwd,"aw",@nobits
	.sectionflags	@""
	.align	16
	.zero		1024


//--------------------- .nv.shared._Z25selective_scan_bwd_kernelI32Selective_Scan_bwd_kernel_traitsILi32ELi4ELb1ELb1ELb0ELb1ELb1EN3c108BFloat16EfEEv12SSMParamsBwd --------------------------
	.section	.nv.shared._Z25selective_scan_bwd_kernelI32Selective_Scan_bwd_kernel_traitsILi32ELi4ELb1ELb1ELb0ELb1ELb1EN3c108BFloat16EfEEv12SSMParamsBwd,"aw",@nobits
	.sectionflags	@""
	.align	16
	.zero		1024


//--------------------- .nv.shared._Z25selective_scan_bwd_kernelI32Selective_Scan_bwd_kernel_traitsILi32ELi4ELb1ELb1ELb1ELb0ELb0EN3c108BFloat16EfEEv12SSMParamsBwd --------------------------
	.section	.nv.shared._Z25selective_scan_bwd_kernelI32Selective_Scan_bwd_kernel_traitsILi32ELi4ELb1ELb1ELb1ELb0ELb0EN3c108BFloat16EfEEv12SSMParamsBwd,"aw",@nobits
	.sectionflags	@""
	.align	16
	.zero		1024


//--------------------- .nv.shared._Z25selective_scan_bwd_kernelI32Selective_Scan_bwd_kernel_traitsILi32ELi4ELb1ELb1ELb1ELb0ELb1EN3c108BFloat16EfEEv12SSMParamsBwd --------------------------
	.section	.nv.shared._Z25selective_scan_bwd_kernelI32Selective_Scan_bwd_kernel_traitsILi32ELi4ELb1ELb1ELb1ELb0ELb1EN3c108BFloat16EfEEv12SSMParamsBwd,"aw",@nobits
	.sectionflags	@""
	.align	16
	.zero		1024


//--------------------- .nv.shared._Z25selective_scan_bwd_kernelI32Selective_Scan_bwd_kernel_traitsILi32ELi4ELb1ELb1ELb1ELb1ELb0EN3c108BFloat16EfEEv12SSMParamsBwd --------------------------
	.section	.nv.shared._Z25selective_scan_bwd_kernelI32Selective_Scan_bwd_kernel_traitsILi32ELi4ELb1ELb1ELb1ELb1ELb0EN3c108BFloat16EfEEv12SSMParamsBwd,"aw",@nobits
	.sectionflags	@""
	.align	16
	.zero		1024


//--------------------- .nv.shared._Z25selective_scan_bwd_kernelI32Selective_Scan_bwd_kernel_traitsILi32ELi4ELb1ELb1ELb1ELb1ELb1EN3c108BFloat16EfEEv12SSMParamsBwd --------------------------
	.section	.nv.shared._Z25selective_scan_bwd_kernelI32Selective_Scan_bwd_kernel_traitsILi32ELi4ELb1ELb1ELb1ELb1ELb1EN3c108BFloat16EfEEv12SSMParamsBwd,"aw",@nobits
	.sectionflags	@""
	.align	16
	.zero		1024


//--------------------- .nv.constant0._Z25selective_scan_bwd_kernelI32Selective_Scan_bwd_kernel_traitsILi128ELi16ELb0ELb0ELb0ELb0ELb0EN3c108BFloat16EfEEv12SSMParamsBwd --------------------------
	.section	.nv.constant0._Z25selective_scan_bwd_kernelI32Selective_Scan_bwd_kernel_traitsILi128ELi16ELb0ELb0ELb0ELb0ELb0EN3c108BFloat16EfEEv12SSMParamsBwd,"a",@progbits
	.sectionflags	@""
	.align	4
.nv.constant0._Z25selective_scan_bwd_kernelI32Selective_Scan_bwd_kernel_traitsILi128ELi16ELb0ELb0ELb0ELb0ELb0EN3c108BFloat16EfEEv12SSMParamsBwd:
	.zero		1392


//--------------------- .nv.constant0._Z25selective_scan_bwd_kernelI32Selective_Scan_bwd_kernel_traitsILi128ELi16ELb0ELb0ELb0ELb0ELb1EN3c108BFloat16EfEEv12SSMParamsBwd --------------------------
	.section	.nv.constant0._Z25selective_scan_bwd_kernelI32Selective_Scan_bwd_kernel_traitsILi128ELi16ELb0ELb0ELb0ELb0ELb1EN3c108BFloat16EfEEv12SSMParamsBwd,"a",@progbits
	.sectionflags	@""
	.align	4
.nv.constant0._Z25selective_scan_bwd_kernelI32Selective_Scan_bwd_kernel_traitsILi128ELi16ELb0ELb0ELb0ELb0ELb1EN3c108BFloat16EfEEv12SSMParamsBwd:
	.zero		1392


//--------------------- .nv.constant0._Z25selective_scan_bwd_kernelI32Selective_Scan_bwd_kernel_traitsILi128ELi16ELb0ELb0ELb0ELb1ELb0EN3c108BFloat16EfEEv12SSMParamsBwd --------------------------
	.section	.nv.constant0._Z25selective_scan_bwd_kernelI32Selective_Scan_bwd_kernel_traitsILi128ELi16ELb0ELb0ELb0ELb1ELb0EN3c108BFloat16EfEEv12SSMParamsBwd,"a",@progbits
	.sectionflags	@""
	.align	4
.nv.constant0._Z25selective_scan_bwd_kernelI32Selective_Scan_bwd_kernel_traitsILi128ELi16ELb0ELb0ELb0ELb1ELb0EN3c108BFloat16EfEEv12SSMParamsBwd:
	.zero		1392


//--------------------- .nv.constant0._Z25selective_scan_bwd_kernelI32Selective_Scan_bwd_kernel_traitsILi128ELi16ELb0ELb0ELb0ELb1ELb1EN3c108BFloat16EfEEv12SSMParamsBwd --------------------------
	.section	.nv.constant0._Z25selective_scan_bwd_kernelI32Selective_Scan_bwd_kernel_traitsILi128ELi16ELb0ELb0ELb0ELb1ELb1EN3c108BFloat16EfEEv12SSMParamsBwd,"a",@progbits
	.sectionflags	@""
	.align	4
.nv.constant0._Z25selective_scan_bwd_kernelI32Selective_Scan_bwd_kernel_traitsILi128ELi16ELb0ELb0ELb0ELb1ELb1EN3c108BFloat16EfEEv12SSMParamsBwd:
	.zero		1392


//--------------------- .nv.constant0._Z25selective_scan_bwd_kernelI32Selective_Scan_bwd_kernel_traitsILi128ELi16ELb0ELb0ELb1ELb0ELb0EN3c108BFloat16EfEEv12SSMParamsBwd --------------------------
	.section	.nv.constant0._Z25selective_scan_bwd_kernelI32Selective_Scan_bwd_kernel_traitsILi128ELi16ELb0ELb0ELb1ELb0ELb0EN3c108BFloat16EfEEv12SSMParamsBwd,"a",@progbits
	.sectionflags	@""
	.align	4
.nv.constant0._Z25selective_scan_bwd_kernelI32Selective_Scan_bwd_kernel_traitsILi128ELi16ELb0ELb0ELb1ELb0ELb0EN3c108BFloat16EfEEv12SSMParamsBwd:
	.zero		1392


//--------------------- .nv.constant0._Z25selective_scan_bwd_kernelI32Selective_Scan_bwd_kernel_traitsILi128ELi16ELb0ELb0ELb1ELb0ELb1EN3c108BFloat16EfEEv12SSMParamsBwd --------------------------
	.section	.nv.constant0._Z25selective_scan_bwd_kernelI32Selective_Scan_bwd_kernel_traitsILi128ELi16ELb0ELb0ELb1ELb0ELb1EN3c108BFloat16EfEEv12SSMParamsBwd,"a",@progbits
	.sectionflags	@""
	.align	4
.nv.constant0._Z25selective_scan_bwd_kernelI32Selective_Scan_bwd_kernel_traitsILi128ELi16ELb0ELb0ELb1ELb0ELb1EN3c108BFloat16EfEEv12SSMParamsBwd:
	.zero		1392


//--------------------- .nv.constant0._Z25selective_scan_bwd_kernelI32Selective_Scan_bwd_kernel_traitsILi128ELi16ELb0ELb0ELb1ELb1ELb0EN3c108BFloat16EfEEv12SSMParamsBwd --------------------------
	.section	.nv.constant0._Z25selective_scan_bwd_kernelI32Selective_Scan_bwd_kernel_traitsILi128ELi16ELb0ELb0ELb1ELb1ELb0EN3c108BFloat16EfEEv12SSMParamsBwd,"a",@progbits
	.sectionflags	@""
	.align	4
.nv.constant0._Z25selective_scan_bwd_kernelI32Selective_Scan_bwd_kernel_traitsILi128ELi16ELb0ELb0ELb1ELb1ELb0EN3c108BFloat16EfEEv12SSMParamsBwd:
	.zero		1392


//--------------------- .nv.constant0._Z25selective_scan_bwd_kernelI32Selective_Scan_bwd_kernel_traitsILi128ELi16ELb0ELb0ELb1ELb1ELb1EN3c108BFloat16EfEEv12SSMParamsBwd --------------------------
	.section	.nv.constant0._Z25selective_scan_bwd_kernelI32Selective_Scan_bwd_kernel_traitsILi128ELi16ELb0ELb0ELb1ELb1ELb1EN3c108BFloat16EfEEv12SSMParamsBwd,"a",@progbits
	.sectionflags	@""
	.align	4
.nv.constant0._Z25selective_scan_bwd_kernelI32Selective_Scan_bwd_kernel_traitsILi128ELi16ELb0ELb0ELb1ELb1ELb1EN3c108BFloat16EfEEv12SSMParamsBwd:
	.zero		1392


//--------------------- .nv.constant0._Z25selective_scan_bwd_kernelI32Selective_Scan_bwd_kernel_traitsILi128ELi16ELb0ELb1ELb0ELb0ELb0EN3c108BFloat16EfEEv12SSMParamsBwd --------------------------
	.section	.nv.constant0._Z25selective_scan_bwd_kernelI32Selective_Scan_bwd_kernel_traitsILi128ELi16ELb0ELb1ELb0ELb0ELb0EN3c108BFloat16EfEEv12SSMParamsBwd,"a",@progbits
	.sectionflags	@""
	.align	4
.nv.constant0._Z25selective_scan_bwd_kernelI32Selective_Scan_bwd_kernel_traitsILi128ELi16ELb0ELb1ELb0ELb0ELb0EN3c108BFloat16EfEEv12SSMParamsBwd:
	.zero		1392


//--------------------- .nv.constant0._Z25selective_scan_bwd_kernelI32Selective_Scan_bwd_kernel_traitsILi128ELi16ELb0ELb1ELb0ELb0ELb1EN3c108BFloat16EfEEv12SSMParamsBwd --------------------------
	.section	.nv.constant0._Z25selective_scan_bwd_kernelI32Selective_Scan_bwd_kernel_traitsILi128ELi16ELb0ELb1ELb0ELb0ELb1EN3c108BFloat16EfEEv12SSMParamsBwd,"a",@progbits
	.sectionflags	@""
	.align	4
.nv.constant0._Z25selective_scan_bwd_kernelI32Selective_Scan_bwd_kernel_traitsILi128ELi16ELb0ELb1ELb0ELb0ELb1EN3c108BFloat16EfEEv12SSMParamsBwd:
	.zero		1392


//--------------------- .nv.constant0._Z25selective_scan_bwd_kernelI32Selective_Scan_bwd_kernel_traitsILi128ELi16ELb0ELb1ELb0ELb1ELb0EN3c108BFloat16EfEEv12SSMParamsBwd --------------------------
	.section	.nv.constant0._Z25selective_scan_bwd_kernelI32Selective_Scan_bwd_kernel_traitsILi128ELi16ELb0ELb1ELb0ELb1ELb0EN3c108BFloat16EfEEv12SSMParamsBwd,"a",@progbits
	.sectionflags	@""
	.align	4
.nv.constant0._Z25selective_scan_bwd_kernelI32Selective_Scan_bwd_kernel_traitsILi128ELi16ELb0ELb1ELb0ELb1ELb0EN3c108BFloat16EfEEv12SSMParamsBwd:
	.zero		1392


//--------------------- .nv.constant0._Z25selective_scan_bwd_kernelI32Selective_Scan_bwd_kernel_traitsILi128ELi16ELb0ELb1ELb0ELb1ELb1EN3c108BFloat16EfEEv12SSMParamsBwd --------------------------
	.section	.nv.constant0._Z25selective_scan_bwd_kernelI32Selective_Scan_bwd_kernel_traitsILi128ELi16ELb0ELb1ELb0ELb1ELb1EN3c108BFloat16EfEEv12SSMParamsBwd,"a",@progbits
	.sectionflags	@""
	.align	4
.nv.constant0._Z25selective_scan_bwd_kernelI32Selective_Scan_bwd_kernel_traitsILi128ELi16ELb0ELb1ELb0ELb1ELb1EN3c108BFloat16EfEEv12SSMParamsBwd:
	.zero		1392


//--------------------- .nv.constant0._Z25selective_scan_bwd_kernelI32Selective_Scan_bwd_kernel_traitsILi128ELi16ELb0ELb1ELb1ELb0ELb0EN3c108BFloat16EfEEv12SSMParamsBwd --------------------------
	.section	.nv.constant0._Z25selective_scan_bwd_kernelI32Selective_Scan_bwd_kernel_traitsILi128ELi16ELb0ELb1ELb1ELb0ELb0EN3c108BFloat16EfEEv12SSMParamsBwd,"a",@progbits
	.sectionflags	@""
	.align	4
.nv.constant0._Z25selective_scan_bwd_kernelI32Selective_Scan_bwd_kernel_traitsILi128ELi16ELb0ELb1ELb1ELb0ELb0EN3c108BFloat16EfEEv12SSMParamsBwd:
	.zero		1392


//--------------------- .nv.constant0._Z25selective_scan_bwd_kernelI32Selective_Scan_bwd_kernel_traitsILi128ELi16ELb0ELb1ELb1ELb0ELb1EN3c108BFloat16EfEEv12SSMParamsBwd --------------------------
	.section	.nv.constant0._Z25selective_scan_bwd_kernelI32Selective_Scan_bwd_kernel_traitsILi128ELi16ELb0ELb1ELb1ELb0ELb1EN3c108BFloat16EfEEv12SSMParamsBwd,"a",@progbits
	.sectionflags	@""
	.align	4
.nv.constant0._Z25selective_scan_bwd_kernelI32Selective_Scan_bwd_kernel_traitsILi128ELi16ELb0ELb1ELb1ELb0ELb1EN3c108BFloat16EfEEv12SSMParamsBwd:
	.zero		1392


//--------------------- .nv.constant0._Z25selective_scan_bwd_kernelI32Selective_Scan_bwd_kernel_traitsILi128ELi16ELb0ELb1ELb1ELb1ELb0EN3c108BFloat16EfEEv12SSMParamsBwd --------------------------
	.section	.nv.constant0._Z25selective_scan_bwd_kernelI32Selective_Scan_bwd_kernel_traitsILi128ELi16ELb0ELb1ELb1ELb1ELb0EN3c108BFloat16EfEEv12SSMParamsBwd,"a",@progbits
	.sectionflags	@""
	.align	4
.nv.constant0._Z25selective_scan_bwd_kernelI32Selective_Scan_bwd_kernel_traitsILi128ELi16ELb0ELb1ELb1ELb1ELb0EN3c108BFloat16EfEEv12SSMParamsBwd:
	.zero		1392


//--------------------- .nv.constant0._Z25selective_scan_bwd_kernelI32Selective_Scan_bwd_kernel_traitsILi128ELi16ELb0ELb1ELb1ELb1ELb1EN3c108BFloat16EfEEv12SSMParamsBwd --------------------------
	.section	.nv.constant0._Z25selective_scan_bwd_kernelI32Selective_Scan_bwd_kernel_traitsILi128ELi16ELb0ELb1ELb1ELb1ELb1EN3c108BFloat16EfEEv12SSMParamsBwd,"a",@progbits
	.sectionflags	@""
	.align	4
.nv.constant0._Z25selective_scan_bwd_kernelI32Selective_Scan_bwd_kernel_traitsILi128ELi16ELb0ELb1ELb1ELb1ELb1EN3c108BFloat16EfEEv12SSMParamsBwd:
	.zero		1392


//--------------------- .nv.constant0._Z25selective_scan_bwd_kernelI32Selective_Scan_bwd_kernel_traitsILi128ELi16ELb1ELb0ELb0ELb0ELb0EN3c108BFloat16EfEEv12SSMParamsBwd --------------------------
	.section	.nv.constant0._Z25selective_scan_bwd_kernelI32Selective_Scan_bwd_kernel_traitsILi128ELi16ELb1ELb0ELb0ELb0ELb0EN3c108BFloat16EfEEv12SSMParamsBwd,"a",@progbits
	.sectionflags	@""
	.align	4
.nv.constant0._Z25selective_scan_bwd_kernelI32Selective_Scan_bwd_kernel_traitsILi128ELi16ELb1ELb0ELb0ELb0ELb0EN3c108BFloat16EfEEv12SSMParamsBwd:
	.zero		1392


//--------------------- .nv.constant0._Z25selective_scan_bwd_kernelI32Selective_Scan_bwd_kernel_traitsILi128ELi16ELb1ELb0ELb0ELb0ELb1EN3c108BFloat16EfEEv12SSMParamsBwd --------------------------
	.section	.nv.constant0._Z25selective_scan_bwd_kernelI32Selective_Scan_bwd_kernel_traitsILi128ELi16ELb1ELb0ELb0ELb0ELb1EN3c108BFloat16EfEEv12SSMParamsBwd,"a",@progbits
	.sectionflags	@""
	.align	4
.nv.constant0._Z25selective_scan_bwd_kernelI32Selective_Scan_bwd_kernel_traitsILi128ELi16ELb1ELb0ELb0ELb0ELb1EN3c108BFloat16EfEEv12SSMParamsBwd:
	.zero		1392


//--------------------- .nv.constant0._Z25selective_scan_bwd_kernelI32Selective_Scan_bwd_kernel_traitsILi128ELi16ELb1ELb0ELb0ELb1ELb0EN3c108BFloat16EfEEv12SSMParamsBwd --------------------------
	.section	.nv.constant0._Z25selective_scan_bwd_kernelI32Selective_Scan_bwd_kernel_traitsILi128ELi16ELb1ELb0ELb0ELb1ELb0EN3c108BFloat16EfEEv12SSMParamsBwd,"a",@progbits
	.sectionflags	@""
	.align	4
.nv.constant0._Z25selective_scan_bwd_kernelI32Selective_Scan_bwd_kernel_traitsILi128ELi16ELb1ELb0ELb0ELb1ELb0EN3c108BFloat16EfEEv12SSMParamsBwd:
	.zero		1392


//--------------------- .nv.constant0._Z25selective_scan_bwd_kernelI32Selective_Scan_bwd_kernel_traitsILi128ELi16ELb1ELb0ELb0ELb1ELb1EN3c108BFloat16EfEEv12SSMParamsBwd --------------------------
	.section	.nv.constant0._Z25selective_scan_bwd_kernelI32Selective_Scan_bwd_kernel_traitsILi128ELi16ELb1ELb0ELb0ELb1ELb1EN3c108BFloat16EfEEv12SSMParamsBwd,"a",@progbits
	.sectionflags	@""
	.align	4
.nv.constant0._Z25selective_scan_bwd_kernelI32Selective_Scan_bwd_kernel_traitsILi128ELi16ELb1ELb0ELb0ELb1ELb1EN3c108BFloat16EfEEv12SSMParamsBwd:
	.zero		1392


//--------------------- .nv.constant0._Z25selective_scan_bwd_kernelI32Selective_Scan_bwd_kernel_traitsILi128ELi16ELb1ELb0ELb1ELb0ELb0EN3c108BFloat16EfEEv12SSMParamsBwd --------------------------
	.section	.nv.constant0._Z25selective_scan_bwd_kernelI32Selective_Scan_bwd_kernel_traitsILi128ELi16ELb1ELb0ELb1ELb0ELb0EN3c108BFloat16EfEEv12SSMParamsBwd,"a",@progbits
	.sectionflags	@""
	.align	4
.nv.constant0._Z25selective_scan_bwd_kernelI32Selective_Scan_bwd_kernel_traitsILi128ELi16ELb1ELb0ELb1ELb0ELb0EN3c108BFloat16EfEEv12SSMParamsBwd:
	.zero		1392


//--------------------- .nv.constant0._Z25selective_scan_bwd_kernelI32Selective_Scan_bwd_kernel_traitsILi128ELi16ELb1ELb0ELb1ELb0ELb1EN3c108BFloat16EfEEv12SSMParamsBwd --------------------------
	.section	.nv.constant0._Z25selective_scan_bwd_kernelI32Selective_Scan_bwd_kernel_traitsILi128ELi16ELb1ELb0ELb1ELb0ELb1EN3c108BFloat16EfEEv12SSMParamsBwd,"a",@progbits
	.sectionflags	@""
	.align	4
.nv.constant0._Z25selective_scan_bwd_kernelI32Selective_Scan_bwd_kernel_traitsILi128ELi16ELb1ELb0ELb1ELb0ELb1EN3c108BFloat16EfEEv12SSMParamsBwd:
	.zero		1392


//--------------------- .nv.constant0._Z25selective_scan_bwd_kernelI32Selective_Scan_bwd_kernel_traitsILi128ELi16ELb1ELb0ELb1ELb1ELb0EN3c108BFloat16EfEEv12SSMParamsBwd --------------------------
	.section	.nv.constant0._Z25selective_scan_bwd_kernelI32Selective_Scan_bwd_kernel_traitsILi128ELi16ELb1ELb0ELb1ELb1ELb0EN3c108BFloat16EfEEv12SSMParamsBwd,"a",@progbits
	.sectionflags	@""
	.align	4
.nv.constant0._Z25selective_scan_bwd_kernelI32Selective_Scan_bwd_kernel_traitsILi128ELi16ELb1ELb0ELb1ELb1ELb0EN3c108BFloat16EfEEv12SSMParamsBwd:
	.zero		1392


//--------------------- .nv.constant0._Z25selective_scan_bwd_kernelI32Selective_Scan_bwd_kernel_traitsILi128ELi16ELb1ELb0ELb1ELb1ELb1EN3c108BFloat16EfEEv12SSMParamsBwd --------------------------
	.section	.nv.constant0._Z25selective_scan_bwd_kernelI32Selective_Scan_bwd_kernel_traitsILi128ELi16ELb1ELb0ELb1ELb1ELb1EN3c108BFloat16EfEEv12SSMParamsBwd,"a",@progbits
	.sectionflags	@""
	.align	4
.nv.constant0._Z25selective_scan_bwd_kernelI32Selective_Scan_bwd_kernel_traitsILi128ELi16ELb1ELb0ELb1ELb1ELb1EN3c108BFloat16EfEEv12SSMParamsBwd:
	.zero		1392


//--------------------- .nv.constant0._Z25selective_scan_bwd_kernelI32Selective_Scan_bwd_kernel_traitsILi128ELi16ELb1ELb1ELb0ELb0ELb0EN3c108BFloat16EfEEv12SSMParamsBwd --------------------------
	.section	.nv.constant0._Z25selective_scan_bwd_kernelI32Selective_Scan_bwd_kernel_traitsILi128ELi16ELb1ELb1ELb0ELb0ELb0EN3c108BFloat16EfEEv12SSMParamsBwd,"a",@progbits
	.sectionflags	@""
	.align	4
.nv.constant0._Z25selective_scan_bwd_kernelI32Selective_Scan_bwd_kernel_traitsILi128ELi16ELb1ELb1ELb0ELb0ELb0EN3c108BFloat16EfEEv12SSMParamsBwd:
	.zero		1392


//--------------------- .nv.constant0._Z25selective_scan_bwd_kernelI32Selective_Scan_bwd_kernel_traitsILi128ELi16ELb1ELb1ELb0ELb0ELb1EN3c108BFloat16EfEEv12SSMParamsBwd --------------------------
	.section	.nv.constant0._Z25selective_scan_bwd_kernelI32Selective_Scan_bwd_kernel_traitsILi128ELi16ELb1ELb1ELb0ELb0ELb1EN3c108BFloat16EfEEv12SSMParamsBwd,"a",@progbits
	.sectionflags	@""
	.align	4
.nv.constant0._Z25selective_scan_bwd_kernelI32Selective_Scan_bwd_kernel_traitsILi128ELi16ELb1ELb1ELb0ELb0ELb1EN3c108BFloat16EfEEv12SSMParamsBwd:
	.zero		1392


//--------------------- .nv.constant0._Z25selective_scan_bwd_kernelI32Selective_Scan_bwd_kernel_traitsILi128ELi16ELb1ELb1ELb0ELb1ELb0EN3c108BFloat16EfEEv12SSMParamsBwd --------------------------
	.section	.nv.constant0._Z25selective_scan_bwd_kernelI32Selective_Scan_bwd_kernel_traitsILi128ELi16ELb1ELb1ELb0ELb1ELb0EN3c108BFloat16EfEEv12SSMParamsBwd,"a",@progbits
	.sectionflags	@""
	.align	4
.nv.constant0._Z25selective_scan_bwd_kernelI32Selective_Scan_bwd_kernel_traitsILi128ELi16ELb1ELb1ELb0ELb1ELb0EN3c108BFloat16EfEEv12SSMParamsBwd:
	.zero		1392


//--------------------- .nv.constant0._Z25selective_scan_bwd_kernelI32Selective_Scan_bwd_kernel_traitsILi128ELi16ELb1ELb1ELb0ELb1ELb1EN3c108BFloat16EfEEv12SSMParamsBwd --------------------------
	.section	.nv.constant0._Z25selective_scan_bwd_kernelI32Selective_Scan_bwd_kernel_traitsILi128ELi16ELb1ELb1ELb0ELb1ELb1EN3c108BFloat16EfEEv12SSMParamsBwd,"a",@progbits
	.sectionflags	@""
	.align	4
.nv.constant0._Z25selective_scan_bwd_kernelI32Selective_Scan_bwd_kernel_traitsILi128ELi16ELb1ELb1ELb0ELb1ELb1EN3c108BFloat16EfEEv12SSMParamsBwd:
	.zero		1392


//--------------------- .nv.constant0._Z25selective_scan_bwd_kernelI32Selective_Scan_bwd_kernel_traitsILi128ELi16ELb1ELb1ELb1ELb0ELb0EN3c108BFloat16EfEEv12SSMParamsBwd --------------------------
	.section	.nv.constant0._Z25selective_scan_bwd_kernelI32Selective_Scan_bwd_kernel_traitsILi128ELi16ELb1ELb1ELb1ELb0ELb0EN3c108BFloat16EfEEv12SSMParamsBwd,"a",@progbits
	.sectionflags	@""
	.align	4
.nv.constant0._Z25selective_scan_bwd_kernelI32Selective_Scan_bwd_kernel_traitsILi128ELi16ELb1ELb1ELb1ELb0ELb0EN3c108BFloat16EfEEv12SSMParamsBwd:
	.zero		1392


//--------------------- .nv.constant0._Z25selective_scan_bwd_kernelI32Selective_Scan_bwd_kernel_traitsILi128ELi16ELb1ELb1ELb1ELb0ELb1EN3c108BFloat16EfEEv12SSMParamsBwd --------------------------
	.section	.nv.constant0._Z25selective_scan_bwd_kernelI32Selective_Scan_bwd_kernel_traitsILi128ELi16ELb1ELb1ELb1ELb0ELb1EN3c108BFloat16EfEEv12SSMParamsBwd,"a",@progbits
	.sectionflags	@""
	.align	4
.nv.constant0._Z25selective_scan_bwd_kernelI32Selective_Scan_bwd_kernel_traitsILi128ELi16ELb1ELb1ELb1ELb0ELb1EN3c108BFloat16EfEEv12SSMParamsBwd:
	.zero		1392


//--------------------- .nv.constant0._Z25selective_scan_bwd_kernelI32Selective_Scan_bwd_kernel_traitsILi128ELi16ELb1ELb1ELb1ELb1ELb0EN3c108BFloat16EfEEv12SSMParamsBwd --------------------------
	.section	.nv.constant0._Z25selective_scan_bwd_kernelI32Selective_Scan_bwd_kernel_traitsILi128ELi16ELb1ELb1ELb1ELb1ELb0EN3c108BFloat16EfEEv12SSMParamsBwd,"a",@progbits
	.sectionflags	@""
	.align	4
.nv.constant0._Z25selective_scan_bwd_kernelI32Selective_Scan_bwd_kernel_traitsILi128ELi16ELb1ELb1ELb1ELb1ELb0EN3c108BFloat16EfEEv12SSMParamsBwd:
	.zero		1392


//--------------------- .nv.constant0._Z25selective_scan_bwd_kernelI32Selective_Scan_bwd_kernel_traitsILi128ELi16ELb1ELb1ELb1ELb1ELb1EN3c108BFloat16EfEEv12SSMParamsBwd --------------------------
	.section	.nv.constant0._Z25selective_scan_bwd_kernelI32Selective_Scan_bwd_kernel_traitsILi128ELi16ELb1ELb1ELb1ELb1ELb1EN3c108BFloat16EfEEv12SSMParamsBwd,"a",@progbits
	.sectionflags	@""
	.align	4
.nv.constant0._Z25selective_scan_bwd_kernelI32Selective_Scan_bwd_kernel_traitsILi128ELi16ELb1ELb1ELb1ELb1ELb1EN3c108BFloat16EfEEv12SSMParamsBwd:
	.zero		1392


//--------------------- .nv.constant0._Z25selective_scan_bwd_kernelI32Selective_Scan_bwd_kernel_traitsILi64ELi16ELb0ELb0ELb0ELb0ELb0EN3c108BFloat16EfEEv12SSMParamsBwd --------------------------
	.section	.nv.constant0._Z25selective_scan_bwd_kernelI32Selective_Scan_bwd_kernel_traitsILi64ELi16ELb0ELb0ELb0ELb0ELb0EN3c108BFloat16EfEEv12SSMParamsBwd,"a",@progbits
	.sectionflags	@""
	.align	4
.nv.constant0._Z25selective_scan_bwd_kernelI32Selective_Scan_bwd_kernel_traitsILi64ELi16ELb0ELb0ELb0ELb0ELb0EN3c108BFloat16EfEEv12SSMParamsBwd:
	.zero		1392


//--------------------- .nv.constant0._Z25selective_scan_bwd_kernelI32Selective_Scan_bwd_kernel_traitsILi64ELi16ELb0ELb0ELb0ELb0ELb1EN3c108BFloat16EfEEv12SSMParamsBwd --------------------------
	.section	.nv.constant0._Z25selective_scan_bwd_kernelI32Selective_Scan_bwd_kernel_traitsILi64ELi16ELb0ELb0ELb0ELb0ELb1EN3c108BFloat16EfEEv12SSMParamsBwd,"a",@progbits
	.sectionflags	@""
	.align	4
.nv.constant0._Z25selective_scan_bwd_kernelI32Selective_Scan_bwd_kernel_traitsILi64ELi16ELb0ELb0ELb0ELb0ELb1EN3c108BFloat16EfEEv12SSMParamsBwd:
	.zero		1392


//--------------------- .nv.constant0._Z25selective_scan_bwd_kernelI32Selective_Scan_bwd_kernel_traitsILi64ELi16ELb0ELb0ELb0ELb1ELb0EN3c108BFloat16EfEEv12SSMParamsBwd --------------------------
	.section	.nv.constant0._Z25selective_scan_bwd_kernelI32Selective_Scan_bwd_kernel_traitsILi64ELi16ELb0ELb0ELb0ELb1ELb0EN3c108BFloat16EfEEv12SSMParamsBwd,"a",@progbits
	.sectionflags	@""
	.align	4
.nv.constant0._Z25selective_scan_bwd_kernelI32Selective_Scan_bwd_kernel_traitsILi64ELi16ELb0ELb0ELb0ELb1ELb0EN3c108BFloat16EfEEv12SSMParamsBwd:
	.zero		1392


//--------------------- .nv.constant0._Z25selective_scan_bwd_kernelI32Selective_Scan_bwd_kernel_traitsILi64ELi16ELb0ELb0ELb0ELb1ELb1EN3c108BFloat16EfEEv12SSMParamsBwd --------------------------
	.section	.nv.constant0._Z25selective_scan_bwd_kernelI32Selective_Scan_bwd_kernel_traitsILi64ELi16ELb0ELb0ELb0ELb1ELb1EN3c108BFloat16EfEEv12SSMParamsBwd,"a",@progbits
	.sectionflags	@""
	.align	4
.nv.constant0._Z25selective_scan_bwd_kernelI32Selective_Scan_bwd_kernel_traitsILi64ELi16ELb0ELb0ELb0ELb1ELb1EN3c108BFloat16EfEEv12SSMParamsBwd:
	.zero		1392


//--------------------- .nv.constant0._Z25selective_scan_bwd_kernelI32Selective_Scan_bwd_kernel_traitsILi64ELi16ELb0ELb0ELb1ELb0ELb0EN3c108BFloat16EfEEv12SSMParamsBwd --------------------------
	.section	.nv.constant0._Z25selective_scan_bwd_kernelI32Selective_Scan_bwd_kernel_traitsILi64ELi16ELb0ELb0ELb1ELb0ELb0EN3c108BFloat16EfEEv12SSMParamsBwd,"a",@progbits
	.sectionflags	@""
	.align	4
.nv.constant0._Z25selective_scan_bwd_kernelI32Selective_Scan_bwd_kernel_traitsILi64ELi16ELb0ELb0ELb1ELb0ELb0EN3c108BFloat16EfEEv12SSMParamsBwd:
	.zero		1392


//--------------------- .nv.constant0._Z25selective_scan_bwd_kernelI32Selective_Scan_bwd_kernel_traitsILi64ELi16ELb0ELb0ELb1ELb0ELb1EN3c108BFloat16EfEEv12SSMParamsBwd --------------------------
	.section	.nv.constant0._Z25selective_scan_bwd_kernelI32Selective_Scan_bwd_kernel_traitsILi64ELi16ELb0ELb0ELb1ELb0ELb1EN3c108BFloat16EfEEv12SSMParamsBwd,"a",@progbits
	.sectionflags	@""
	.align	4
.nv.constant0._Z25selective_scan_bwd_kernelI32Selective_Scan_bwd_kernel_traitsILi64ELi16ELb0ELb0ELb1ELb0ELb1EN3c108BFloat16EfEEv12SSMParamsBwd:
	.zero		1392


//--------------------- .nv.constant0._Z25selective_scan_bwd_kernelI32Selective_Scan_bwd_kernel_traitsILi64ELi16ELb0ELb0ELb1ELb1ELb0EN3c108BFloat16EfEEv12SSMParamsBwd --------------------------
	.section	.nv.constant0._Z25selective_scan_bwd_kernelI32Selective_Scan_bwd_kernel_traitsILi64ELi16ELb0ELb0ELb1ELb1ELb0EN3c108BFloat16EfEEv12SSMParamsBwd,"a",@progbits
	.sectionflags	@""
	.align	4
.nv.constant0._Z25selective_scan_bwd_kernelI32Selective_Scan_bwd_kernel_traitsILi64ELi16ELb0ELb0ELb1ELb1ELb0EN3c108BFloat16EfEEv12SSMParamsBwd:
	.zero		1392


//--------------------- .nv.constant0._Z25selective_scan_bwd_kernelI32Selective_Scan_bwd_kernel_traitsILi64ELi16ELb0ELb0ELb1ELb1ELb1EN3c108BFloat16EfEEv12SSMParamsBwd --------------------------
	.section	.nv.constant0._Z25selective_scan_bwd_kernelI32Selective_Scan_bwd_kernel_traitsILi64ELi16ELb0ELb0ELb1ELb1ELb1EN3c108BFloat16EfEEv12SSMParamsBwd,"a",@progbits
	.sectionflags	@""
	.align	4
.nv.constant0._Z25selective_scan_bwd_kernelI32Selective_Scan_bwd_kernel_traitsILi64ELi16ELb0ELb0ELb1ELb1ELb1EN3c108BFloat16EfEEv12SSMParamsBwd:
	.zero		1392


//--------------------- .nv.constant0._Z25selective_scan_bwd_kernelI32Selective_Scan_bwd_kernel_traitsILi64ELi16ELb0ELb1ELb0ELb0ELb0EN3c108BFloat16EfEEv12SSMParamsBwd --------------------------
	.section	.nv.constant0._Z25selective_scan_bwd_kernelI32Selective_Scan_bwd_kernel_traitsILi64ELi16ELb0ELb1ELb0ELb0ELb0EN3c108BFloat16EfEEv12SSMParamsBwd,"a",@progbits
	.sectionflags	@""
	.align	4
.nv.constant0._Z25selective_scan_bwd_kernelI32Selective_Scan_bwd_kernel_traitsILi64ELi16ELb0ELb1ELb0ELb0ELb0EN3c108BFloat16EfEEv12SSMParamsBwd:
	.zero		1392


//--------------------- .nv.constant0._Z25selective_scan_bwd_kernelI32Selective_Scan_bwd_kernel_traitsILi64ELi16ELb0ELb1ELb0ELb0ELb1EN3c108BFloat16EfEEv12SSMParamsBwd --------------------------
	.section	.nv.constant0._Z25selective_scan_bwd_kernelI32Selective_Scan_bwd_kernel_traitsILi64ELi16ELb0ELb1ELb0ELb0ELb1EN3c108BFloat16EfEEv12SSMParamsBwd,"a",@progbits
	.sectionflags	@""
	.align	4
.nv.constant0._Z25selective_scan_bwd_kernelI32Selective_Scan_bwd_kernel_traitsILi64ELi16ELb0ELb1ELb0ELb0ELb1EN3c108BFloat16EfEEv12SSMParamsBwd:
	.zero		1392


//--------------------- .nv.constant0._Z25selective_scan_bwd_kernelI32Selective_Scan_bwd_kernel_traitsILi64ELi16ELb0ELb1ELb0ELb1ELb0EN3c108BFloat16EfEEv12SSMParamsBwd --------------------------
	.section	.nv.constant0._Z25selective_scan_bwd_kernelI32Selective_Scan_bwd_kernel_traitsILi64ELi16ELb0ELb1ELb0ELb1ELb0EN3c108BFloat16EfEEv12SSMParamsBwd,"a",@progbits
	.sectionflags	@""
	.align	4
.nv.constant0._Z25selective_scan_bwd_kernelI32Selective_Scan_bwd_kernel_traitsILi64ELi16ELb0ELb1ELb0ELb1ELb0EN3c108BFloat16EfEEv12SSMParamsBwd:
	.zero		1392


//--------------------- .nv.constant0._Z25selective_scan_bwd_kernelI32Selective_Scan_bwd_kernel_traitsILi64ELi16ELb0ELb1ELb0ELb1ELb1EN3c108BFloat16EfEEv12SSMParamsBwd --------------------------
	.section	.nv.constant0._Z25selective_scan_bwd_kernelI32Selective_Scan_bwd_kernel_traitsILi64ELi16ELb0ELb1ELb0ELb1ELb1EN3c108BFloat16EfEEv12SSMParamsBwd,"a",@progbits
	.sectionflags	@""
	.align	4
.nv.constant0._Z25selective_scan_bwd_kernelI32Selective_Scan_bwd_kernel_traitsILi64ELi16ELb0ELb1ELb0ELb1ELb1EN3c108BFloat16EfEEv12SSMParamsBwd:
	.zero		1392


//--------------------- .nv.constant0._Z25selective_scan_bwd_kernelI32Selective_Scan_bwd_kernel_traitsILi64ELi16ELb0ELb1ELb1ELb0ELb0EN3c108BFloat16EfEEv12SSMParamsBwd --------------------------
	.section	.nv.constant0._Z25selective_scan_bwd_kernelI32Selective_Scan_bwd_kernel_traitsILi64ELi16ELb0ELb1ELb1ELb0ELb0EN3c108BFloat16EfEEv12SSMParamsBwd,"a",@progbits
	.sectionflags	@""
	.align	4
.nv.constant0._Z25selective_scan_bwd_kernelI32Selective_Scan_bwd_kernel_traitsILi64ELi16ELb0ELb1ELb1ELb0ELb0EN3c108BFloat16EfEEv12SSMParamsBwd:
	.zero		1392


//--------------------- .nv.constant0._Z25selective_scan_bwd_kernelI32Selective_Scan_bwd_kernel_traitsILi64ELi16ELb0ELb1ELb1ELb0ELb1EN3c108BFloat16EfEEv12SSMParamsBwd --------------------------
	.section	.nv.constant0._Z25selective_scan_bwd_kernelI32Selective_Scan_bwd_kernel_traitsILi64ELi16ELb0ELb1ELb1ELb0ELb1EN3c108BFloat16EfEEv12SSMParamsBwd,"a",@progbits
	.sectionflags	@""
	.align	4
.nv.constant0._Z25selective_scan_bwd_kernelI32Selective_Scan_bwd_kernel_traitsILi64ELi16ELb0ELb1ELb1ELb0ELb1EN3c108BFloat16EfEEv12SSMParamsBwd:
	.zero		1392


//--------------------- .nv.constant0._Z25selective_scan_bwd_kernelI32Selective_Scan_bwd_kernel_traitsILi64ELi16ELb0ELb1ELb1ELb1ELb0EN3c108BFloat16EfEEv12SSMParamsBwd --------------------------
	.section	.nv.constant0._Z25selective_scan_bwd_kernelI32Selective_Scan_bwd_kernel_traitsILi64ELi16ELb0ELb1ELb1ELb1ELb0EN3c108BFloat16EfEEv12SSMParamsBwd,"a",@progbits
	.sectionflags	@""
	.align	4
.nv.constant0._Z25selective_scan_bwd_kernelI32Selective_Scan_bwd_kernel_traitsILi64ELi16ELb0ELb1ELb1ELb1ELb0EN3c108BFloat16EfEEv12SSMParamsBwd:
	.zero		1392


//--------------------- .nv.constant0._Z25selective_scan_bwd_kernelI32Selective_Scan_bwd_kernel_traitsILi64ELi16ELb0ELb1ELb1ELb1ELb1EN3c108BFloat16EfEEv12SSMParamsBwd --------------------------
	.section	.nv.constant0._Z25selective_scan_bwd_kernelI32Selective_Scan_bwd_kernel_traitsILi64ELi16ELb0ELb1ELb1ELb1ELb1EN3c108BFloat16EfEEv12SSMParamsBwd,"a",@progbits
	.sectionflags	@""
	.align	4
.nv.constant0._Z25selective_scan_bwd_kernelI32Selective_Scan_bwd_kernel_traitsILi64ELi16ELb0ELb1ELb1ELb1ELb1EN3c108BFloat16EfEEv12SSMParamsBwd:
	.zero		1392


//--------------------- .nv.constant0._Z25selective_scan_bwd_kernelI32Selective_Scan_bwd_kernel_traitsILi64ELi16ELb1ELb0ELb0ELb0ELb0EN3c108BFloat16EfEEv12SSMParamsBwd --------------------------
	.section	.nv.constant0._Z25selective_scan_bwd_kernelI32Selective_Scan_bwd_kernel_traitsILi64ELi16ELb1ELb0ELb0ELb0ELb0EN3c108BFloat16EfEEv12SSMParamsBwd,"a",@progbits
	.sectionflags	@""
	.align	4
.nv.constant0._Z25selective_scan_bwd_kernelI32Selective_Scan_bwd_kernel_traitsILi64ELi16ELb1ELb0ELb0ELb0ELb0EN3c108BFloat16EfEEv12SSMParamsBwd:
	.zero		1392


//--------------------- .nv.constant0._Z25selective_scan_bwd_kernelI32Selective_Scan_bwd_kernel_traitsILi64ELi16ELb1ELb0ELb0ELb0ELb1EN3c108BFloat16EfEEv12SSMParamsBwd --------------------------
	.section	.nv.constant0._Z25selective_scan_bwd_kernelI32Selective_Scan_bwd_kernel_traitsILi64ELi16ELb1ELb0ELb0ELb0ELb1EN3c108BFloat16EfEEv12SSMParamsBwd,"a",@progbits
	.sectionflags	@""
	.align	4
.nv.constant0._Z25selective_scan_bwd_kernelI32Selective_Scan_bwd_kernel_traitsILi64ELi16ELb1ELb0ELb0ELb0ELb1EN3c108BFloat16EfEEv12SSMParamsBwd:
	.zero		1392


//--------------------- .nv.constant0._Z25selective_scan_bwd_kernelI32Selective_Scan_bwd_kernel_traitsILi64ELi16ELb1ELb0ELb0ELb1ELb0EN3c108BFloat16EfEEv12SSMParamsBwd --------------------------
	.section	.nv.constant0._Z25selective_scan_bwd_kernelI32Selective_Scan_bwd_kernel_traitsILi64ELi16ELb1ELb0ELb0ELb1ELb0EN3c108BFloat16EfEEv12SSMParamsBwd,"a",@progbits
	.sectionflags	@""
	.align	4
.nv.constant0._Z25selective_scan_bwd_kernelI32Selective_Scan_bwd_kernel_traitsILi64ELi16ELb1ELb0ELb0ELb1ELb0EN3c108BFloat16EfEEv12SSMParamsBwd:
	.zero		1392


//--------------------- .nv.constant0._Z25selective_scan_bwd_kernelI32Selective_Scan_bwd_kernel_traitsILi64ELi16ELb1ELb0ELb0ELb1ELb1EN3c108BFloat16EfEEv12SSMParamsBwd --------------------------
	.section	.nv.constant0._Z25selective_scan_bwd_kernelI32Selective_Scan_bwd_kernel_traitsILi64ELi16ELb1ELb0ELb0ELb1ELb1EN3c108BFloat16EfEEv12SSMParamsBwd,"a",@progbits
	.sectionflags	@""
	.align	4
.nv.constant0._Z25selective_scan_bwd_kernelI32Selective_Scan_bwd_kernel_traitsILi64ELi16ELb1ELb0ELb0ELb1ELb1EN3c108BFloat16EfEEv12SSMParamsBwd:
	.zero		1392


//--------------------- .nv.constant0._Z25selective_scan_bwd_kernelI32Selective_Scan_bwd_kernel_traitsILi64ELi16ELb1ELb0ELb1ELb0ELb0EN3c108BFloat16EfEEv12SSMParamsBwd --------------------------
	.section	.nv.constant0._Z25selective_scan_bwd_kernelI32Selective_Scan_bwd_kernel_traitsILi64ELi16ELb1ELb0ELb1ELb0ELb0EN3c108BFloat16EfEEv12SSMParamsBwd,"a",@progbits
	.sectionflags	@""
	.align	4
.nv.constant0._Z25selective_scan_bwd_kernelI32Selective_Scan_bwd_kernel_traitsILi64ELi16ELb1ELb0ELb1ELb0ELb0EN3c108BFloat16EfEEv12SSMParamsBwd:
	.zero		1392


//--------------------- .nv.constant0._Z25selective_scan_bwd_kernelI32Selective_Scan_bwd_kernel_traitsILi64ELi16ELb1ELb0ELb1ELb0ELb1EN3c108BFloat16EfEEv12SSMParamsBwd --------------------------
	.section	.nv.constant0._Z25selective_scan_bwd_kernelI32Selective_Scan_bwd_kernel_traitsILi64ELi16ELb1ELb0ELb1ELb0ELb1EN3c108BFloat16EfEEv12SSMParamsBwd,"a",@progbits
	.sectionflags	@""
	.align	4
.nv.constant0._Z25selective_scan_bwd_kernelI32Selective_Scan_bwd_kernel_traitsILi64ELi16ELb1ELb0ELb1ELb0ELb1EN3c108BFloat16EfEEv12SSMParamsBwd:
	.zero		1392


//--------------------- .nv.constant0._Z25selective_scan_bwd_kernelI32Selective_Scan_bwd_kernel_traitsILi64ELi16ELb1ELb0ELb1ELb1ELb0EN3c108BFloat16EfEEv12SSMParamsBwd --------------------------
	.section	.nv.constant0._Z25selective_scan_bwd_kernelI32Selective_Scan_bwd_kernel_traitsILi64ELi16ELb1ELb0ELb1ELb1ELb0EN3c108BFloat16EfEEv12SSMParamsBwd,"a",@progbits
	.sectionflags	@""
	.align	4
.nv.constant0._Z25selective_scan_bwd_kernelI32Selective_Scan_bwd_kernel_traitsILi64ELi16ELb1ELb0ELb1ELb1ELb0EN3c108BFloat16EfEEv12SSMParamsBwd:
	.zero		1392


//--------------------- .nv.constant0._Z25selective_scan_bwd_kernelI32Selective_Scan_bwd_kernel_traitsILi64ELi16ELb1ELb0ELb1ELb1ELb1EN3c108BFloat16EfEEv12SSMParamsBwd --------------------------
	.section	.nv.constant0._Z25selective_scan_bwd_kernelI32Selective_Scan_bwd_kernel_traitsILi64ELi16ELb1ELb0ELb1ELb1ELb1EN3c108BFloat16EfEEv12SSMParamsBwd,"a",@progbits
	.sectionflags	@""
	.align	4
.nv.constant0._Z25selective_scan_bwd_kernelI32Selective_Scan_bwd_kernel_traitsILi64ELi16ELb1ELb0ELb1ELb1ELb1EN3c108BFloat16EfEEv12SSMParamsBwd:
	.zero		1392


//--------------------- .nv.constant0._Z25selective_scan_bwd_kernelI32Selective_Scan_bwd_kernel_traitsILi64ELi16ELb1ELb1ELb0ELb0ELb0EN3c108BFloat16EfEEv12SSMParamsBwd --------------------------
	.section	.nv.constant0._Z25selective_scan_bwd_kernelI32Selective_Scan_bwd_kernel_traitsILi64ELi16ELb1ELb1ELb0ELb0ELb0EN3c108BFloat16EfEEv12SSMParamsBwd,"a",@progbits
	.sectionflags	@""
	.align	4
.nv.constant0._Z25selective_scan_bwd_kernelI32Selective_Scan_bwd_kernel_traitsILi64ELi16ELb1ELb1ELb0ELb0ELb0EN3c108BFloat16EfEEv12SSMParamsBwd:
	.zero		1392


//--------------------- .nv.constant0._Z25selective_scan_bwd_kernelI32Selective_Scan_bwd_kernel_traitsILi64ELi16ELb1ELb1ELb0ELb0ELb1EN3c108BFloat16EfEEv12SSMParamsBwd --------------------------
	.section	.nv.constant0._Z25selective_scan_bwd_kernelI32Selective_Scan_bwd_kernel_traitsILi64ELi16ELb1ELb1ELb0ELb0ELb1EN3c108BFloat16EfEEv12SSMParamsBwd,"a",@progbits
	.sectionflags	@""
	.align	4
.nv.constant0._Z25selective_scan_bwd_kernelI32Selective_Scan_bwd_kernel_traitsILi64ELi16ELb1ELb1ELb0ELb0ELb1EN3c108BFloat16EfEEv12SSMParamsBwd:
	.zero		1392


//--------------------- .nv.constant0._Z25selective_scan_bwd_kernelI32Selective_Scan_bwd_kernel_traitsILi64ELi16ELb1ELb1ELb0ELb1ELb0EN3c108BFloat16EfEEv12SSMParamsBwd --------------------------
	.section	.nv.constant0._Z25selective_scan_bwd_kernelI32Selective_Scan_bwd_kernel_traitsILi64ELi16ELb1ELb1ELb0ELb1ELb0EN3c108BFloat16EfEEv12SSMParamsBwd,"a",@progbits
	.sectionflags	@""
	.align	4
.nv.constant0._Z25selective_scan_bwd_kernelI32Selective_Scan_bwd_kernel_traitsILi64ELi16ELb1ELb1ELb0ELb1ELb0EN3c108BFloat16EfEEv12SSMParamsBwd:
	.zero		1392


//--------------------- .nv.constant0._Z25selective_scan_bwd_kernelI32Selective_Scan_bwd_kernel_traitsILi64ELi16ELb1ELb1ELb0ELb1ELb1EN3c108BFloat16EfEEv12SSMParamsBwd --------------------------
	.section	.nv.constant0._Z25selective_scan_bwd_kernelI32Selective_Scan_bwd_kernel_traitsILi64ELi16ELb1ELb1ELb0ELb1ELb1EN3c108BFloat16EfEEv12SSMParamsBwd,"a",@progbits
	.sectionflags	@""
	.align	4
.nv.constant0._Z25selective_scan_bwd_kernelI32Selective_Scan_bwd_kernel_traitsILi64ELi16ELb1ELb1ELb0ELb1ELb1EN3c108BFloat16EfEEv12SSMParamsBwd:
	.zero		1392


//--------------------- .nv.constant0._Z25selective_scan_bwd_kernelI32Selective_Scan_bwd_kernel_traitsILi64ELi16ELb1ELb1ELb1ELb0ELb0EN3c108BFloat16EfEEv12SSMParamsBwd --------------------------
	.section	.nv.constant0._Z25selective_scan_bwd_kernelI32Selective_Scan_bwd_kernel_traitsILi64ELi16ELb1ELb1ELb1ELb0ELb0EN3c108BFloat16EfEEv12SSMParamsBwd,"a",@progbits
	.sectionflags	@""
	.align	4
.nv.constant0._Z25selective_scan_bwd_kernelI32Selective_Scan_bwd_kernel_traitsILi64ELi16ELb1ELb1ELb1ELb0ELb0EN3c108BFloat16EfEEv12SSMParamsBwd:
	.zero		1392


//--------------------- .nv.constant0._Z25selective_scan_bwd_kernelI32Selective_Scan_bwd_kernel_traitsILi64ELi16ELb1ELb1ELb1ELb0ELb1EN3c108BFloat16EfEEv12SSMParamsBwd --------------------------
	.section	.nv.constant0._Z25selective_scan_bwd_kernelI32Selective_Scan_bwd_kernel_traitsILi64ELi16ELb1ELb1ELb1ELb0ELb1EN3c108BFloat16EfEEv12SSMParamsBwd,"a",@progbits
	.sectionflags	@""
	.align	4
.nv.constant0._Z25selective_scan_bwd_kernelI32Selective_Scan_bwd_kernel_traitsILi64ELi16ELb1ELb1ELb1ELb0ELb1EN3c108BFloat16EfEEv12SSMParamsBwd:
	.zero		1392


//--------------------- .nv.constant0._Z25selective_scan_bwd_kernelI32Selective_Scan_bwd_kernel_traitsILi64ELi16ELb1ELb1ELb1ELb1ELb0EN3c108BFloat16EfEEv12SSMParamsBwd --------------------------
	.section	.nv.constant0._Z25selective_scan_bwd_kernelI32Selective_Scan_bwd_kernel_traitsILi64ELi16ELb1ELb1ELb1ELb1ELb0EN3c108BFloat16EfEEv12SSMParamsBwd,"a",@progbits
	.sectionflags	@""
	.align	4
.nv.constant0._Z25selective_scan_bwd_kernelI32Selective_Scan_bwd_kernel_traitsILi64ELi16ELb1ELb1ELb1ELb1ELb0EN3c108BFloat16EfEEv12SSMParamsBwd:
	.zero		1392


//--------------------- .nv.constant0._Z25selective_scan_bwd_kernelI32Selective_Scan_bwd_kernel_traitsILi64ELi16ELb1ELb1ELb1ELb1ELb1EN3c108BFloat16EfEEv12SSMParamsBwd --------------------------
	.section	.nv.constant0._Z25selective_scan_bwd_kernelI32Selective_Scan_bwd_kernel_traitsILi64ELi16ELb1ELb1ELb1ELb1ELb1EN3c108BFloat16EfEEv12SSMParamsBwd,"a",@progbits
	.sectionflags	@""
	.align	4
.nv.constant0._Z25selective_scan_bwd_kernelI32Selective_Scan_bwd_kernel_traitsILi64ELi16ELb1ELb1ELb1ELb1ELb1EN3c108BFloat16EfEEv12SSMParamsBwd:
	.zero		1392


//--------------------- .nv.constant0._Z25selective_scan_bwd_kernelI32Selective_Scan_bwd_kernel_traitsILi32ELi16ELb0ELb0ELb0ELb0ELb0EN3c108BFloat16EfEEv12SSMParamsBwd --------------------------
	.section	.nv.constant0._Z25selective_scan_bwd_kernelI32Selective_Scan_bwd_kernel_traitsILi32ELi16ELb0ELb0ELb0ELb0ELb0EN3c108BFloat16EfEEv12SSMParamsBwd,"a",@progbits
	.sectionflags	@""
	.align	4
.nv.constant0._Z25selective_scan_bwd_kernelI32Selective_Scan_bwd_kernel_traitsILi32ELi16ELb0ELb0ELb0ELb0ELb0EN3c108BFloat16EfEEv12SSMParamsBwd:
	.zero		1392


//--------------------- .nv.constant0._Z25selective_scan_bwd_kernelI32Selective_Scan_bwd_kernel_traitsILi32ELi16ELb0ELb0ELb0ELb0ELb1EN3c108BFloat16EfEEv12SSMParamsBwd --------------------------
	.section	.nv.constant0._Z25selective_scan_bwd_kernelI32Selective_Scan_bwd_kernel_traitsILi32ELi16ELb0ELb0ELb0ELb0ELb1EN3c108BFloat16EfEEv12SSMParamsBwd,"a",@progbits
	.sectionflags	@""
	.align	4
.nv.constant0._Z25selective_scan_bwd_kernelI32Selective_Scan_bwd_kernel_traitsILi32ELi16ELb0ELb0ELb0ELb0ELb1EN3c108BFloat16EfEEv12SSMParamsBwd:
	.zero		1392


//--------------------- .nv.constant0._Z25selective_scan_bwd_kernelI32Selective_Scan_bwd_kernel_traitsILi32ELi16ELb0ELb0ELb0ELb1ELb0EN3c108BFloat16EfEEv12SSMParamsBwd --------------------------
	.section	.nv.constant0._Z25selective_scan_bwd_kernelI32Selective_Scan_bwd_kernel_traitsILi32ELi16ELb0ELb0ELb0ELb1ELb0EN3c108BFloat16EfEEv12SSMParamsBwd,"a",@progbits
	.sectionflags	@""
	.align	4
.nv.constant0._Z25selective_scan_bwd_kernelI32Selective_Scan_bwd_kernel_traitsILi32ELi16ELb0ELb0ELb0ELb1ELb0EN3c108BFloat16EfEEv12SSMParamsBwd:
	.zero		1392


//--------------------- .nv.constant0._Z25selective_scan_bwd_kernelI32Selective_Scan_bwd_kernel_traitsILi32ELi16ELb0ELb0ELb0ELb1ELb1EN3c108BFloat16EfEEv12SSMParamsBwd --------------------------
	.section	.nv.constant0._Z25selective_scan_bwd_kernelI32Selective_Scan_bwd_kernel_traitsILi32ELi16ELb0ELb0ELb0ELb1ELb1EN3c108BFloat16EfEEv12SSMParamsBwd,"a",@progbits
	.sectionflags	@""
	.align	4
.nv.constant0._Z25selective_scan_bwd_kernelI32Selective_Scan_bwd_kernel_traitsILi32ELi16ELb0ELb0ELb0ELb1ELb1EN3c108BFloat16EfEEv12SSMParamsBwd:
	.zero		1392


//--------------------- .nv.constant0._Z25selective_scan_bwd_kernelI32Selective_Scan_bwd_kernel_traitsILi32ELi16ELb0ELb0ELb1ELb0ELb0EN3c108BFloat16EfEEv12SSMParamsBwd --------------------------
	.section	.nv.constant0._Z25selective_scan_bwd_kernelI32Selective_Scan_bwd_kernel_traitsILi32ELi16ELb0ELb0ELb1ELb0ELb0EN3c108BFloat16EfEEv12SSMParamsBwd,"a",@progbits
	.sectionflags	@""
	.align	4
.nv.constant0._Z25selective_scan_bwd_kernelI32Selective_Scan_bwd_kernel_traitsILi32ELi16ELb0ELb0ELb1ELb0ELb0EN3c108BFloat16EfEEv12SSMParamsBwd:
	.zero		1392


//--------------------- .nv.constant0._Z25selective_scan_bwd_kernelI32Selective_Scan_bwd_kernel_traitsILi32ELi16ELb0ELb0ELb1ELb0ELb1EN3c108BFloat16EfEEv12SSMParamsBwd --------------------------
	.section	.nv.constant0._Z25selective_scan_bwd_kernelI32Selective_Scan_bwd_kernel_traitsILi32ELi16ELb0ELb0ELb1ELb0ELb1EN3c108BFloat16EfEEv12SSMParamsBwd,"a",@progbits
	.sectionflags	@""
	.align	4
.nv.constant0._Z25selective_scan_bwd_kernelI32Selective_Scan_bwd_kernel_traitsILi32ELi16ELb0ELb0ELb1ELb0ELb1EN3c108BFloat16EfEEv12SSMParamsBwd:
	.zero		1392


//--------------------- .nv.constant0._Z25selective_scan_bwd_kernelI32Selective_Scan_bwd_kernel_traitsILi32ELi16ELb0ELb0ELb1ELb1ELb0EN3c108BFloat16EfEEv12SSMParamsBwd --------------------------
	.section	.nv.constant0._Z25selective_scan_bwd_kernelI32Selective_Scan_bwd_kernel_traitsILi32ELi16ELb0ELb0ELb1ELb1ELb0EN3c108BFloat16EfEEv12SSMParamsBwd,"a",@progbits
	.sectionflags	@""
	.align	4
.nv.constant0._Z25selective_scan_bwd_kernelI32Selective_Scan_bwd_kernel_traitsILi32ELi16ELb0ELb0ELb1ELb1ELb0EN3c108BFloat16EfEEv12SSMParamsBwd:
	.zero		1392


//--------------------- .nv.constant0._Z25selective_scan_bwd_kernelI32Selective_Scan_bwd_kernel_traitsILi32ELi16ELb0ELb0ELb1ELb1ELb1EN3c108BFloat16EfEEv12SSMParamsBwd --------------------------
	.section	.nv.constant0._Z25selective_scan_bwd_kernelI32Selective_Scan_bwd_kernel_traitsILi32ELi16ELb0ELb0ELb1ELb1ELb1EN3c108BFloat16EfEEv12SSMParamsBwd,"a",@progbits
	.sectionflags	@""
	.align	4
.nv.constant0._Z25selective_scan_bwd_kernelI32Selective_Scan_bwd_kernel_traitsILi32ELi16ELb0ELb0ELb1ELb1ELb1EN3c108BFloat16EfEEv12SSMParamsBwd:
	.zero		1392


//--------------------- .nv.constant0._Z25selective_scan_bwd_kernelI32Selective_Scan_bwd_kernel_traitsILi32ELi16ELb0ELb1ELb0ELb0ELb0EN3c108BFloat16EfEEv12SSMParamsBwd --------------------------
	.section	.nv.constant0._Z25selective_scan_bwd_kernelI32Selective_Scan_bwd_kernel_traitsILi32ELi16ELb0ELb1ELb0ELb0ELb0EN3c108BFloat16EfEEv12SSMParamsBwd,"a",@progbits
	.sectionflags	@""
	.align	4
.nv.constant0._Z25selective_scan_bwd_kernelI32Selective_Scan_bwd_kernel_traitsILi32ELi16ELb0ELb1ELb0ELb0ELb0EN3c108BFloat16EfEEv12SSMParamsBwd:
	.zero		1392


//--------------------- .nv.constant0._Z25selective_scan_bwd_kernelI32Selective_Scan_bwd_kernel_traitsILi32ELi16ELb0ELb1ELb0ELb0ELb1EN3c108BFloat16EfEEv12SSMParamsBwd --------------------------
	.section	.nv.constant0._Z25selective_scan_bwd_kernelI32Selective_Scan_bwd_kernel_traitsILi32ELi16ELb0ELb1ELb0ELb0ELb1EN3c108BFloat16EfEEv12SSMParamsBwd,"a",@progbits
	.sectionflags	@""
	.align	4
.nv.constant0._Z25selective_scan_bwd_kernelI32Selective_Scan_bwd_kernel_traitsILi32ELi16ELb0ELb1ELb0ELb0ELb1EN3c108BFloat16EfEEv12SSMParamsBwd:
	.zero		1392


//--------------------- .nv.constant0._Z25selective_scan_bwd_kernelI32Selective_Scan_bwd_kernel_traitsILi32ELi16ELb0ELb1ELb0ELb1ELb0EN3c108BFloat16EfEEv12SSMParamsBwd --------------------------
	.section	.nv.constant0._Z25selective_scan_bwd_kernelI32Selective_Scan_bwd_kernel_traitsILi32ELi16ELb0ELb1ELb0ELb1ELb0EN3c108BFloat16EfEEv12SSMParamsBwd,"a",@progbits
	.sectionflags	@""
	.align	4
.nv.constant0._Z25selective_scan_bwd_kernelI32Selective_Scan_bwd_kernel_traitsILi32ELi16ELb0ELb1ELb0ELb1ELb0EN3c108BFloat16EfEEv12SSMParamsBwd:
	.zero		1392


//--------------------- .nv.constant0._Z25selective_scan_bwd_kernelI32Selective_Scan_bwd_kernel_traitsILi32ELi16ELb0ELb1ELb0ELb1ELb1EN3c108BFloat16EfEEv12SSMParamsBwd --------------------------
	.section	.nv.constant0._Z25selective_scan_bwd_kernelI32Selective_Scan_bwd_kernel_traitsILi32ELi16ELb0ELb1ELb0ELb1ELb1EN3c108BFloat16EfEEv12SSMParamsBwd,"a",@progbits
	.sectionflags	@""
	.align	4
.nv.constant0._Z25selective_scan_bwd_kernelI32Selective_Scan_bwd_kernel_traitsILi32ELi16ELb0ELb1ELb0ELb1ELb1EN3c108BFloat16EfEEv12SSMParamsBwd:
	.zero		1392


//--------------------- .nv.constant0._Z25selective_scan_bwd_kernelI32Selective_Scan_bwd_kernel_traitsILi32ELi16ELb0ELb1ELb1ELb0ELb0EN3c108BFloat16EfEEv12SSMParamsBwd --------------------------
	.section	.nv.constant0._Z25selective_scan_bwd_kernelI32Selective_Scan_bwd_kernel_traitsILi32ELi16ELb0ELb1ELb1ELb0ELb0EN3c108BFloat16EfEEv12SSMParamsBwd,"a",@progbits
	.sectionflags	@""
	.align	4
.nv.constant0._Z25selective_scan_bwd_kernelI32Selective_Scan_bwd_kernel_traitsILi32ELi16ELb0ELb1ELb1ELb0ELb0EN3c108BFloat16EfEEv12SSMParamsBwd:
	.zero		1392


//--------------------- .nv.constant0._Z25selective_scan_bwd_kernelI32Selective_Scan_bwd_kernel_traitsILi32ELi16ELb0ELb1ELb1ELb0ELb1EN3c108BFloat16EfEEv12SSMParamsBwd --------------------------
	.section	.nv.constant0._Z25selective_scan_bwd_kernelI32Selective_Scan_bwd_kernel_traitsILi32ELi16ELb0ELb1ELb1ELb0ELb1EN3c108BFloat16EfEEv12SSMParamsBwd,"a",@progbits
	.sectionflags	@""
	.align	4
.nv.constant0._Z25selective_scan_bwd_kernelI32Selective_Scan_bwd_kernel_traitsILi32ELi16ELb0ELb1ELb1ELb0ELb1EN3c108BFloat16EfEEv12SSMParamsBwd:
	.zero		1392


//--------------------- .nv.constant0._Z25selective_scan_bwd_kernelI32Selective_Scan_bwd_kernel_traitsILi32ELi16ELb0ELb1ELb1ELb1ELb0EN3c108BFloat16EfEEv12SSMParamsBwd --------------------------
	.section	.nv.constant0._Z25selective_scan_bwd_kernelI32Selective_Scan_bwd_kernel_traitsILi32ELi16ELb0ELb1ELb1ELb1ELb0EN3c108BFloat16EfEEv12SSMParamsBwd,"a",@progbits
	.sectionflags	@""
	.align	4
.nv.constant0._Z25selective_scan_bwd_kernelI32Selective_Scan_bwd_kernel_traitsILi32ELi16ELb0ELb1ELb1ELb1ELb0EN3c108BFloat16EfEEv12SSMParamsBwd:
	.zero		1392


//--------------------- .nv.constant0._Z25selective_scan_bwd_kernelI32Selective_Scan_bwd_kernel_traitsILi32ELi16ELb0ELb1ELb1ELb1ELb1EN3c108BFloat16EfEEv12SSMParamsBwd --------------------------
	.section	.nv.constant0._Z25selective_scan_bwd_kernelI32Selective_Scan_bwd_kernel_traitsILi32ELi16ELb0ELb1ELb1ELb1ELb1EN3c108BFloat16EfEEv12SSMParamsBwd,"a",@progbits
	.sectionflags	@""
	.align	4
.nv.constant0._Z25selective_scan_bwd_kernelI32Selective_Scan_bwd_kernel_traitsILi32ELi16ELb0ELb1ELb1ELb1ELb1EN3c108BFloat16EfEEv12SSMParamsBwd:
	.zero		1392


//--------------------- .nv.constant0._Z25selective_scan_bwd_kernelI32Selective_Scan_bwd_kernel_traitsILi32ELi16ELb1ELb0ELb0ELb0ELb0EN3c108BFloat16EfEEv12SSMParamsBwd --------------------------
	.section	.nv.constant0._Z25selective_scan_bwd_kernelI32Selective_Scan_bwd_kernel_traitsILi32ELi16ELb1ELb0ELb0ELb0ELb0EN3c108BFloat16EfEEv12SSMParamsBwd,"a",@progbits
	.sectionflags	@""
	.align	4
.nv.constant0._Z25selective_scan_bwd_kernelI32Selective_Scan_bwd_kernel_traitsILi32ELi16ELb1ELb0ELb0ELb0ELb0EN3c108BFloat16EfEEv12SSMParamsBwd:
	.zero		1392


//--------------------- .nv.constant0._Z25selective_scan_bwd_kernelI32Selective_Scan_bwd_kernel_traitsILi32ELi16ELb1ELb0ELb0ELb0ELb1EN3c108BFloat16EfEEv12SSMParamsBwd --------------------------
	.section	.nv.constant0._Z25selective_scan_bwd_kernelI32Selective_Scan_bwd_kernel_traitsILi32ELi16ELb1ELb0ELb0ELb0ELb1EN3c108BFloat16EfEEv12SSMParamsBwd,"a",@progbits
	.sectionflags	@""
	.align	4
.nv.constant0._Z25selective_scan_bwd_kernelI32Selective_Scan_bwd_kernel_traitsILi32ELi16ELb1ELb0ELb0ELb0ELb1EN3c108BFloat16EfEEv12SSMParamsBwd:
	.zero		1392


//--------------------- .nv.constant0._Z25selective_scan_bwd_kernelI32Selective_Scan_bwd_kernel_traitsILi32ELi16ELb1ELb0ELb0ELb1ELb0EN3c108BFloat16EfEEv12SSMParamsBwd --------------------------
	.section	.nv.constant0._Z25selective_scan_bwd_kernelI32Selective_Scan_bwd_kernel_traitsILi32ELi16ELb1ELb0ELb0ELb1ELb0EN3c108BFloat16EfEEv12SSMParamsBwd,"a",@progbits
	.sectionflags	@""
	.align	4
.nv.constant0._Z25selective_scan_bwd_kernelI32Selective_Scan_bwd_kernel_traitsILi32ELi16ELb1ELb0ELb0ELb1ELb0EN3c108BFloat16EfEEv12SSMParamsBwd:
	.zero		1392


//--------------------- .nv.constant0._Z25selective_scan_bwd_kernelI32Selective_Scan_bwd_kernel_traitsILi32ELi16ELb1ELb0ELb0ELb1ELb1EN3c108BFloat16EfEEv12SSMParamsBwd --------------------------
	.section	.nv.constant0._Z25selective_scan_bwd_kernelI32Selective_Scan_bwd_kernel_traitsILi32ELi16ELb1ELb0ELb0ELb1ELb1EN3c108BFloat16EfEEv12SSMParamsBwd,"a",@progbits
	.sectionflags	@""
	.align	4
.nv.constant0._Z25selective_scan_bwd_kernelI32Selective_Scan_bwd_kernel_traitsILi32ELi16ELb1ELb0ELb0ELb1ELb1EN3c108BFloat16EfEEv12SSMParamsBwd:
	.zero		1392


//--------------------- .nv.constant0._Z25selective_scan_bwd_kernelI32Selective_Scan_bwd_kernel_traitsILi32ELi16ELb1ELb0ELb1ELb0ELb0EN3c108BFloat16EfEEv12SSMParamsBwd --------------------------
	.section	.nv.constant0._Z25selective_scan_bwd_kernelI32Selective_Scan_bwd_kernel_traitsILi32ELi16ELb1ELb0ELb1ELb0ELb0EN3c108BFloat16EfEEv12SSMParamsBwd,"a",@progbits
	.sectionflags	@""
	.align	4
.nv.constant0._Z25selective_scan_bwd_kernelI32Selective_Scan_bwd_kernel_traitsILi32ELi16ELb1ELb0ELb1ELb0ELb0EN3c108BFloat16EfEEv12SSMParamsBwd:
	.zero		1392


//--------------------- .nv.constant0._Z25selective_scan_bwd_kernelI32Selective_Scan_bwd_kernel_traitsILi32ELi16ELb1ELb0ELb1ELb0ELb1EN3c108BFloat16EfEEv12SSMParamsBwd --------------------------
	.section	.nv.constant0._Z25selective_scan_bwd_kernelI32Selective_Scan_bwd_kernel_traitsILi32ELi16ELb1ELb0ELb1ELb0ELb1EN3c108BFloat16EfEEv12SSMParamsBwd,"a",@progbits
	.sectionflags	@""
	.align	4
.nv.constant0._Z25selective_scan_bwd_kernelI32Selective_Scan_bwd_kernel_traitsILi32ELi16ELb1ELb0ELb1ELb0ELb1EN3c108BFloat16EfEEv12SSMParamsBwd:
	.zero		1392


//--------------------- .nv.constant0._Z25selective_scan_bwd_kernelI32Selective_Scan_bwd_kernel_traitsILi32ELi16ELb1ELb0ELb1ELb1ELb0EN3c108BFloat16EfEEv12SSMParamsBwd --------------------------
	.section	.nv.constant0._Z25selective_scan_bwd_kernelI32Selective_Scan_bwd_kernel_traitsILi32ELi16ELb1ELb0ELb1ELb1ELb0EN3c108BFloat16EfEEv12SSMParamsBwd,"a",@progbits
	.sectionflags	@""
	.align	4
.nv.constant0._Z25selective_scan_bwd_kernelI32Selective_Scan_bwd_kernel_traitsILi32ELi16ELb1ELb0ELb1ELb1ELb0EN3c108BFloat16EfEEv12SSMParamsBwd:
	.zero		1392


//--------------------- .nv.constant0._Z25selective_scan_bwd_kernelI32Selective_Scan_bwd_kernel_traitsILi32ELi16ELb1ELb0ELb1ELb1ELb1EN3c108BFloat16EfEEv12SSMParamsBwd --------------------------
	.section	.nv.constant0._Z25selective_scan_bwd_kernelI32Selective_Scan_bwd_kernel_traitsILi32ELi16ELb1ELb0ELb1ELb1ELb1EN3c108BFloat16EfEEv12SSMParamsBwd,"a",@progbits
	.sectionflags	@""
	.align	4
.nv.constant0._Z25selective_scan_bwd_kernelI32Selective_Scan_bwd_kernel_traitsILi32ELi16ELb1ELb0ELb1ELb1ELb1EN3c108BFloat16EfEEv12SSMParamsBwd:
	.zero		1392


//--------------------- .nv.constant0._Z25selective_scan_bwd_kernelI32Selective_Scan_bwd_kernel_traitsILi32ELi16ELb1ELb1ELb0ELb0ELb0EN3c108BFloat16EfEEv12SSMParamsBwd --------------------------
	.section	.nv.constant0._Z25selective_scan_bwd_kernelI32Selective_Scan_bwd_kernel_traitsILi32ELi16ELb1ELb1ELb0ELb0ELb0EN3c108BFloat16EfEEv12SSMParamsBwd,"a",@progbits
	.sectionflags	@""
	.align	4
.nv.constant0._Z25selective_scan_bwd_kernelI32Selective_Scan_bwd_kernel_traitsILi32ELi16ELb1ELb1ELb0ELb0ELb0EN3c108BFloat16EfEEv12SSMParamsBwd:
	.zero		1392


//--------------------- .nv.constant0._Z25selective_scan_bwd_kernelI32Selective_Scan_bwd_kernel_traitsILi32ELi16ELb1ELb1ELb0ELb0ELb1EN3c108BFloat16EfEEv12SSMParamsBwd --------------------------
	.section	.nv.constant0._Z25selective_scan_bwd_kernelI32Selective_Scan_bwd_kernel_traitsILi32ELi16ELb1ELb1ELb0ELb0ELb1EN3c108BFloat16EfEEv12SSMParamsBwd,"a",@progbits
	.sectionflags	@""
	.align	4
.nv.constant0._Z25selective_scan_bwd_kernelI32Selective_Scan_bwd_kernel_traitsILi32ELi16ELb1ELb1ELb0ELb0ELb1EN3c108BFloat16EfEEv12SSMParamsBwd:
	.zero		1392


//--------------------- .nv.constant0._Z25selective_scan_bwd_kernelI32Selective_Scan_bwd_kernel_traitsILi32ELi16ELb1ELb1ELb0ELb1ELb0EN3c108BFloat16EfEEv12SSMParamsBwd --------------------------
	.section	.nv.constant0._Z25selective_scan_bwd_kernelI32Selective_Scan_bwd_kernel_traitsILi32ELi16ELb1ELb1ELb0ELb1ELb0EN3c108BFloat16EfEEv12SSMParamsBwd,"a",@progbits
	.sectionflags	@""
	.align	4
.nv.constant0._Z25selective_scan_bwd_kernelI32Selective_Scan_bwd_kernel_traitsILi32ELi16ELb1ELb1ELb0ELb1ELb0EN3c108BFloat16EfEEv12SSMParamsBwd:
	.zero		1392


//--------------------- .nv.constant0._Z25selective_scan_bwd_kernelI32Selective_Scan_bwd_kernel_traitsILi32ELi16ELb1ELb1ELb0ELb1ELb1EN3c108BFloat16EfEEv12SSMParamsBwd --------------------------
	.section	.nv.constant0._Z25selective_scan_bwd_kernelI32Selective_Scan_bwd_kernel_traitsILi32ELi16ELb1ELb1ELb0ELb1ELb1EN3c108BFloat16EfEEv12SSMParamsBwd,"a",@progbits
	.sectionflags	@""
	.align	4
.nv.constant0._Z25selective_scan_bwd_kernelI32Selective_Scan_bwd_kernel_traitsILi32ELi16ELb1ELb1ELb0ELb1ELb1EN3c108BFloat16EfEEv12SSMParamsBwd:
	.zero		1392


//--------------------- .nv.constant0._Z25selective_scan_bwd_kernelI32Selective_Scan_bwd_kernel_traitsILi32ELi16ELb1ELb1ELb1ELb0ELb0EN3c108BFloat16EfEEv12SSMParamsBwd --------------------------
	.section	.nv.constant0._Z25selective_scan_bwd_kernelI32Selective_Scan_bwd_kernel_traitsILi32ELi16ELb1ELb1ELb1ELb0ELb0EN3c108BFloat16EfEEv12SSMParamsBwd,"a",@progbits
	.sectionflags	@""
	.align	4
.nv.constant0._Z25selective_scan_bwd_kernelI32Selective_Scan_bwd_kernel_traitsILi32ELi16ELb1ELb1ELb1ELb0ELb0EN3c108BFloat16EfEEv12SSMParamsBwd:
	.zero		1392


//--------------------- .nv.constant0._Z25selective_scan_bwd_kernelI32Selective_Scan_bwd_kernel_traitsILi32ELi16ELb1ELb1ELb1ELb0ELb1EN3c108BFloat16EfEEv12SSMParamsBwd --------------------------
	.section	.nv.constant0._Z25selective_scan_bwd_kernelI32Selective_Scan_bwd_kernel_traitsILi32ELi16ELb1ELb1ELb1ELb0ELb1EN3c108BFloat16EfEEv12SSMParamsBwd,"a",@progbits
	.sectionflags	@""
	.align	4
.nv.constant0._Z25selective_scan_bwd_kernelI32Selective_Scan_bwd_kernel_traitsILi32ELi16ELb1ELb1ELb1ELb0ELb1EN3c108BFloat16EfEEv12SSMParamsBwd:
	.zero		1392


//--------------------- .nv.constant0._Z25selective_scan_bwd_kernelI32Selective_Scan_bwd_kernel_traitsILi32ELi16ELb1ELb1ELb1ELb1ELb0EN3c108BFloat16EfEEv12SSMParamsBwd --------------------------
	.section	.nv.constant0._Z25selective_scan_bwd_kernelI32Selective_Scan_bwd_kernel_traitsILi32ELi16ELb1ELb1ELb1ELb1ELb0EN3c108BFloat16EfEEv12SSMParamsBwd,"a",@progbits
	.sectionflags	@""
	.align	4
.nv.constant0._Z25selective_scan_bwd_kernelI32Selective_Scan_bwd_kernel_traitsILi32ELi16ELb1ELb1ELb1ELb1ELb0EN3c108BFloat16EfEEv12SSMParamsBwd:
	.zero		1392


//--------------------- .nv.constant0._Z25selective_scan_bwd_kernelI32Selective_Scan_bwd_kernel_traitsILi32ELi16ELb1ELb1ELb1ELb1ELb1EN3c108BFloat16EfEEv12SSMParamsBwd --------------------------
	.section	.nv.constant0._Z25selective_scan_bwd_kernelI32Selective_Scan_bwd_kernel_traitsILi32ELi16ELb1ELb1ELb1ELb1ELb1EN3c108BFloat16EfEEv12SSMParamsBwd,"a",@progbits
	.sectionflags	@""
	.align	4
.nv.constant0._Z25selective_scan_bwd_kernelI32Selective_Scan_bwd_kernel_traitsILi32ELi16ELb1ELb1ELb1ELb1ELb1EN3c108BFloat16EfEEv12SSMParamsBwd:
	.zero		1392


//--------------------- .nv.constant0._Z25selective_scan_bwd_kernelI32Selective_Scan_bwd_kernel_traitsILi32ELi8ELb0ELb0ELb0ELb0ELb0EN3c108BFloat16EfEEv12SSMParamsBwd --------------------------
	.section	.nv.constant0._Z25selective_scan_bwd_kernelI32Selective_Scan_bwd_kernel_traitsILi32ELi8ELb0ELb0ELb0ELb0ELb0EN3c108BFloat16EfEEv12SSMParamsBwd,"a",@progbits
	.sectionflags	@""
	.align	4
.nv.constant0._Z25selective_scan_bwd_kernelI32Selective_Scan_bwd_kernel_traitsILi32ELi8ELb0ELb0ELb0ELb0ELb0EN3c108BFloat16EfEEv12SSMParamsBwd:
	.zero		1392


//--------------------- .nv.constant0._Z25selective_scan_bwd_kernelI32Selective_Scan_bwd_kernel_traitsILi32ELi8ELb0ELb0ELb0ELb0ELb1EN3c108BFloat16EfEEv12SSMParamsBwd --------------------------
	.section	.nv.constant0._Z25selective_scan_bwd_kernelI32Selective_Scan_bwd_kernel_traitsILi32ELi8ELb0ELb0ELb0ELb0ELb1EN3c108BFloat16EfEEv12SSMParamsBwd,"a",@progbits
	.sectionflags	@""
	.align	4
.nv.constant0._Z25selective_scan_bwd_kernelI32Selective_Scan_bwd_kernel_traitsILi32ELi8ELb0ELb0ELb0ELb0ELb1EN3c108BFloat16EfEEv12SSMParamsBwd:
	.zero		1392


//--------------------- .nv.constant0._Z25selective_scan_bwd_kernelI32Selective_Scan_bwd_kernel_traitsILi32ELi8ELb0ELb0ELb0ELb1ELb0EN3c108BFloat16EfEEv12SSMParamsBwd --------------------------
	.section	.nv.constant0._Z25selective_scan_bwd_kernelI32Selective_Scan_bwd_kernel_traitsILi32ELi8ELb0ELb0ELb0ELb1ELb0EN3c108BFloat16EfEEv12SSMParamsBwd,"a",@progbits
	.sectionflags	@""
	.align	4
.nv.constant0._Z25selective_scan_bwd_kernelI32Selective_Scan_bwd_kernel_traitsILi32ELi8ELb0ELb0ELb0ELb1ELb0EN3c108BFloat16EfEEv12SSMParamsBwd:
	.zero		1392


//--------------------- .nv.constant0._Z25selective_scan_bwd_kernelI32Selective_Scan_bwd_kernel_traitsILi32ELi8ELb0ELb0ELb0ELb1ELb1EN3c108BFloat16EfEEv12SSMParamsBwd --------------------------
	.section	.nv.constant0._Z25selective_scan_bwd_kernelI32Selective_Scan_bwd_kernel_traitsILi32ELi8ELb0ELb0ELb0ELb1ELb1EN3c108BFloat16EfEEv12SSMParamsBwd,"a",@progbits
	.sectionflags	@""
	.align	4
.nv.constant0._Z25selective_scan_bwd_kernelI32Selective_Scan_bwd_kernel_traitsILi32ELi8ELb0ELb0ELb0ELb1ELb1EN3c108BFloat16EfEEv12SSMParamsBwd:
	.zero		1392


//--------------------- .nv.constant0._Z25selective_scan_bwd_kernelI32Selective_Scan_bwd_kernel_traitsILi32ELi8ELb0ELb0ELb1ELb0ELb0EN3c108BFloat16EfEEv12SSMParamsBwd --------------------------
	.section	.nv.constant0._Z25selective_scan_bwd_kernelI32Selective_Scan_bwd_kernel_traitsILi32ELi8ELb0ELb0ELb1ELb0ELb0EN3c108BFloat16EfEEv12SSMParamsBwd,"a",@progbits
	.sectionflags	@""
	.align	4
.nv.constant0._Z25selective_scan_bwd_kernelI32Selective_Scan_bwd_kernel_traitsILi32ELi8ELb0ELb0ELb1ELb0ELb0EN3c108BFloat16EfEEv12SSMParamsBwd:
	.zero		1392


//--------------------- .nv.constant0._Z25selective_scan_bwd_kernelI32Selective_Scan_bwd_kernel_traitsILi32ELi8ELb0ELb0ELb1ELb0ELb1EN3c108BFloat16EfEEv12SSMParamsBwd --------------------------
	.section	.nv.constant0._Z25selective_scan_bwd_kernelI32Selective_Scan_bwd_kernel_traitsILi32ELi8ELb0ELb0ELb1ELb0ELb1EN3c108BFloat16EfEEv12SSMParamsBwd,"a",@progbits
	.sectionflags	@""
	.align	4
.nv.constant0._Z25selective_scan_bwd_kernelI32Selective_Scan_bwd_kernel_traitsILi32ELi8ELb0ELb0ELb1ELb0ELb1EN3c108BFloat16EfEEv12SSMParamsBwd:
	.zero		1392


//--------------------- .nv.constant0._Z25selective_scan_bwd_kernelI32Selective_Scan_bwd_kernel_traitsILi32ELi8ELb0ELb0ELb1ELb1ELb0EN3c108BFloat16EfEEv12SSMParamsBwd --------------------------
	.section	.nv.constant0._Z25selective_scan_bwd_kernelI32Selective_Scan_bwd_kernel_traitsILi32ELi8ELb0ELb0ELb1ELb1ELb0EN3c108BFloat16EfEEv12SSMParamsBwd,"a",@progbits
	.sectionflags	@""
	.align	4
.nv.constant0._Z25selective_scan_bwd_kernelI32Selective_Scan_bwd_kernel_traitsILi32ELi8ELb0ELb0ELb1ELb1ELb0EN3c108BFloat16EfEEv12SSMParamsBwd:
	.zero		1392


//--------------------- .nv.constant0._Z25selective_scan_bwd_kernelI32Selective_Scan_bwd_kernel_traitsILi32ELi8ELb0ELb0ELb1ELb1ELb1EN3c108BFloat16EfEEv12SSMParamsBwd --------------------------
	.section	.nv.constant0._Z25selective_scan_bwd_kernelI32Selective_Scan_bwd_kernel_traitsILi32ELi8ELb0ELb0ELb1ELb1ELb1EN3c108BFloat16EfEEv12SSMParamsBwd,"a",@progbits
	.sectionflags	@""
	.align	4
.nv.constant0._Z25selective_scan_bwd_kernelI32Selective_Scan_bwd_kernel_traitsILi32ELi8ELb0ELb0ELb1ELb1ELb1EN3c108BFloat16EfEEv12SSMParamsBwd:
	.zero		1392


//--------------------- .nv.constant0._Z25selective_scan_bwd_kernelI32Selective_Scan_bwd_kernel_traitsILi32ELi8ELb0ELb1ELb0ELb0ELb0EN3c108BFloat16EfEEv12SSMParamsBwd --------------------------
	.section	.nv.constant0._Z25selective_scan_bwd_kernelI32Selective_Scan_bwd_kernel_traitsILi32ELi8ELb0ELb1ELb0ELb0ELb0EN3c108BFloat16EfEEv12SSMParamsBwd,"a",@progbits
	.sectionflags	@""
	.align	4
.nv.constant0._Z25selective_scan_bwd_kernelI32Selective_Scan_bwd_kernel_traitsILi32ELi8ELb0ELb1ELb0ELb0ELb0EN3c108BFloat16EfEEv12SSMParamsBwd:
	.zero		1392


//--------------------- .nv.constant0._Z25selective_scan_bwd_kernelI32Selective_Scan_bwd_kernel_traitsILi32ELi8ELb0ELb1ELb0ELb0ELb1EN3c108BFloat16EfEEv12SSMParamsBwd --------------------------
	.section	.nv.constant0._Z25selective_scan_bwd_kernelI32Selective_Scan_bwd_kernel_traitsILi32ELi8ELb0ELb1ELb0ELb0ELb1EN3c108BFloat16EfEEv12SSMParamsBwd,"a",@progbits
	.sectionflags	@""
	.align	4
.nv.constant0._Z25selective_scan_bwd_kernelI32Selective_Scan_bwd_kernel_traitsILi32ELi8ELb0ELb1ELb0ELb0ELb1EN3c108BFloat16EfEEv12SSMParamsBwd:
	.zero		1392


//--------------------- .nv.constant0._Z25selective_scan_bwd_kernelI32Selective_Scan_bwd_kernel_traitsILi32ELi8ELb0ELb1ELb0ELb1ELb0EN3c108BFloat16EfEEv12SSMParamsBwd --------------------------
	.section	.nv.constant0._Z25selective_scan_bwd_kernelI32Selective_Scan_bwd_kernel_traitsILi32ELi8ELb0ELb1ELb0ELb1ELb0EN3c108BFloat16EfEEv12SSMParamsBwd,"a",@progbits
	.sectionflags	@""
	.align	4
.nv.constant0._Z25selective_scan_bwd_kernelI32Selective_Scan_bwd_kernel_traitsILi32ELi8ELb0ELb1ELb0ELb1ELb0EN3c108BFloat16EfEEv12SSMParamsBwd:
	.zero		1392


//--------------------- .nv.constant0._Z25selective_scan_bwd_kernelI32Selective_Scan_bwd_kernel_traitsILi32ELi8ELb0ELb1ELb0ELb1ELb1EN3c108BFloat16EfEEv12SSMParamsBwd --------------------------
	.section	.nv.constant0._Z25selective_scan_bwd_kernelI32Selective_Scan_bwd_kernel_traitsILi32ELi8ELb0ELb1ELb0ELb1ELb1EN3c108BFloat16EfEEv12SSMParamsBwd,"a",@progbits
	.sectionflags	@""
	.align	4
.nv.constant0._Z25selective_scan_bwd_kernelI32Selective_Scan_bwd_kernel_traitsILi32ELi8ELb0ELb1ELb0ELb1ELb1EN3c108BFloat16EfEEv12SSMParamsBwd:
	.zero		1392


//--------------------- .nv.constant0._Z25selective_scan_bwd_kernelI32Selective_Scan_bwd_kernel_traitsILi32ELi8ELb0ELb1ELb1ELb0ELb0EN3c108BFloat16EfEEv12SSMParamsBwd --------------------------
	.section	.nv.constant0._Z25selective_scan_bwd_kernelI32Selective_Scan_bwd_kernel_traitsILi32ELi8ELb0ELb1ELb1ELb0ELb0EN3c108BFloat16EfEEv12SSMParamsBwd,"a",@progbits
	.sectionflags	@""
	.align	4
.nv.constant0._Z25selective_scan_bwd_kernelI32Selective_Scan_bwd_kernel_traitsILi32ELi8ELb0ELb1ELb1ELb0ELb0EN3c108BFloat16EfEEv12SSMParamsBwd:
	.zero		1392


//--------------------- .nv.constant0._Z25selective_scan_bwd_kernelI32Selective_Scan_bwd_kernel_traitsILi32ELi8ELb0ELb1ELb1ELb0ELb1EN3c108BFloat16EfEEv12SSMParamsBwd --------------------------
	.section	.nv.constant0._Z25selective_scan_bwd_kernelI32Selective_Scan_bwd_kernel_traitsILi32ELi8ELb0ELb1ELb1ELb0ELb1EN3c108BFloat16EfEEv12SSMParamsBwd,"a",@progbits
	.sectionflags	@""
	.align	4
.nv.constant0._Z25selective_scan_bwd_kernelI32Selective_Scan_bwd_kernel_traitsILi32ELi8ELb0ELb1ELb1ELb0ELb1EN3c108BFloat16EfEEv12SSMParamsBwd:
	.zero		1392


//--------------------- .nv.constant0._Z25selective_scan_bwd_kernelI32Selective_Scan_bwd_kernel_traitsILi32ELi8ELb0ELb1ELb1ELb1ELb0EN3c108BFloat16EfEEv12SSMParamsBwd --------------------------
	.section	.nv.constant0._Z25selective_scan_bwd_kernelI32Selective_Scan_bwd_kernel_traitsILi32ELi8ELb0ELb1ELb1ELb1ELb0EN3c108BFloat16EfEEv12SSMParamsBwd,"a",@progbits
	.sectionflags	@""
	.align	4
.nv.constant0._Z25selective_scan_bwd_kernelI32Selective_Scan_bwd_kernel_traitsILi32ELi8ELb0ELb1ELb1ELb1ELb0EN3c108BFloat16EfEEv12SSMParamsBwd:
	.zero		1392


//--------------------- .nv.constant0._Z25selective_scan_bwd_kernelI32Selective_Scan_bwd_kernel_traitsILi32ELi8ELb0ELb1ELb1ELb1ELb1EN3c108BFloat16EfEEv12SSMParamsBwd --------------------------
	.section	.nv.constant0._Z25selective_scan_bwd_kernelI32Selective_Scan_bwd_kernel_traitsILi32ELi8ELb0ELb1ELb1ELb1ELb1EN3c108BFloat16EfEEv12SSMParamsBwd,"a",@progbits
	.sectionflags	@""
	.align	4
.nv.constant0._Z25selective_scan_bwd_kernelI32Selective_Scan_bwd_kernel_traitsILi32ELi8ELb0ELb1ELb1ELb1ELb1EN3c108BFloat16EfEEv12SSMParamsBwd:
	.zero		1392


//--------------------- .nv.constant0._Z25selective_scan_bwd_kernelI32Selective_Scan_bwd_kernel_traitsILi32ELi8ELb1ELb0ELb0ELb0ELb0EN3c108BFloat16EfEEv12SSMParamsBwd --------------------------
	.section	.nv.constant0._Z25selective_scan_bwd_kernelI32Selective_Scan_bwd_kernel_traitsILi32ELi8ELb1ELb0ELb0ELb0ELb0EN3c108BFloat16EfEEv12SSMParamsBwd,"a",@progbits
	.sectionflags	@""
	.align	4
.nv.constant0._Z25selective_scan_bwd_kernelI32Selective_Scan_bwd_kernel_traitsILi32ELi8ELb1ELb0ELb0ELb0ELb0EN3c108BFloat16EfEEv12SSMParamsBwd:
	.zero		1392


//--------------------- .nv.constant0._Z25selective_scan_bwd_kernelI32Selective_Scan_bwd_kernel_traitsILi32ELi8ELb1ELb0ELb0ELb0ELb1EN3c108BFloat16EfEEv12SSMParamsBwd --------------------------
	.section	.nv.constant0._Z25selective_scan_bwd_kernelI32Selective_Scan_bwd_kernel_traitsILi32ELi8ELb1ELb0ELb0ELb0ELb1EN3c108BFloat16EfEEv12SSMParamsBwd,"a",@progbits
	.sectionflags	@""
	.align	4
.nv.constant0._Z25selective_scan_bwd_kernelI32Selective_Scan_bwd_kernel_traitsILi32ELi8ELb1ELb0ELb0ELb0ELb1EN3c108BFloat16EfEEv12SSMParamsBwd:
	.zero		1392


//--------------------- .nv.constant0._Z25selective_scan_bwd_kernelI32Selective_Scan_bwd_kernel_traitsILi32ELi8ELb1ELb0ELb0ELb1ELb0EN3c108BFloat16EfEEv12SSMParamsBwd --------------------------
	.section	.nv.constant0._Z25selective_scan_bwd_kernelI32Selective_Scan_bwd_kernel_traitsILi32ELi8ELb1ELb0ELb0ELb1ELb0EN3c108BFloat16EfEEv12SSMParamsBwd,"a",@progbits
	.sectionflags	@""
	.align	4
.nv.constant0._Z25selective_scan_bwd_kernelI32Selective_Scan_bwd_kernel_traitsILi32ELi8ELb1ELb0ELb0ELb1ELb0EN3c108BFloat16EfEEv12SSMParamsBwd:
	.zero		1392


//--------------------- .nv.constant0._Z25selective_scan_bwd_kernelI32Selective_Scan_bwd_kernel_traitsILi32ELi8ELb1ELb0ELb0ELb1ELb1EN3c108BFloat16EfEEv12SSMParamsBwd --------------------------
	.section	.nv.constant0._Z25selective_scan_bwd_kernelI32Selective_Scan_bwd_kernel_traitsILi32ELi8ELb1ELb0ELb0ELb1ELb1EN3c108BFloat16EfEEv12SSMParamsBwd,"a",@progbits
	.sectionflags	@""
	.align	4
.nv.constant0._Z25selective_scan_bwd_kernelI32Selective_Scan_bwd_kernel_traitsILi32ELi8ELb1ELb0ELb0ELb1ELb1EN3c108BFloat16EfEEv12SSMParamsBwd:
	.zero		1392


//--------------------- .nv.constant0._Z25selective_scan_bwd_kernelI32Selective_Scan_bwd_kernel_traitsILi32ELi8ELb1ELb0ELb1ELb0ELb0EN3c108BFloat16EfEEv12SSMParamsBwd --------------------------
	.section	.nv.constant0._Z25selective_scan_bwd_kernelI32Selective_Scan_bwd_kernel_traitsILi32ELi8ELb1ELb0ELb1ELb0ELb0EN3c108BFloat16EfEEv12SSMParamsBwd,"a",@progbits
	.sectionflags	@""
	.align	4
.nv.constant0._Z25selective_scan_bwd_kernelI32Selective_Scan_bwd_kernel_traitsILi32ELi8ELb1ELb0ELb1ELb0ELb0EN3c108BFloat16EfEEv12SSMParamsBwd:
	.zero		1392


//--------------------- .nv.constant0._Z25selective_scan_bwd_kernelI32Selective_Scan_bwd_kernel_traitsILi32ELi8ELb1ELb0ELb1ELb0ELb1EN3c108BFloat16EfEEv12SSMParamsBwd --------------------------
	.section	.nv.constant0._Z25selective_scan_bwd_kernelI32Selective_Scan_bwd_kernel_traitsILi32ELi8ELb1ELb0ELb1ELb0ELb1EN3c108BFloat16EfEEv12SSMParamsBwd,"a",@progbits
	.sectionflags	@""
	.align	4
.nv.constant0._Z25selective_scan_bwd_kernelI32Selective_Scan_bwd_kernel_traitsILi32ELi8ELb1ELb0ELb1ELb0ELb1EN3c108BFloat16EfEEv12SSMParamsBwd:
	.zero		1392


//--------------------- .nv.constant0._Z25selective_scan_bwd_kernelI32Selective_Scan_bwd_kernel_traitsILi32ELi8ELb1ELb0ELb1ELb1ELb0EN3c108BFloat16EfEEv12SSMParamsBwd --------------------------
	.section	.nv.constant0._Z25selective_scan_bwd_kernelI32Selective_Scan_bwd_kernel_traitsILi32ELi8ELb1ELb0ELb1ELb1ELb0EN3c108BFloat16EfEEv12SSMParamsBwd,"a",@progbits
	.sectionflags	@""
	.align	4
.nv.constant0._Z25selective_scan_bwd_kernelI32Selective_Scan_bwd_kernel_traitsILi32ELi8ELb1ELb0ELb1ELb1ELb0EN3c108BFloat16EfEEv12SSMParamsBwd:
	.zero		1392


//--------------------- .nv.constant0._Z25selective_scan_bwd_kernelI32Selective_Scan_bwd_kernel_traitsILi32ELi8ELb1ELb0ELb1ELb1ELb1EN3c108BFloat16EfEEv12SSMParamsBwd --------------------------
	.section	.nv.constant0._Z25selective_scan_bwd_kernelI32Selective_Scan_bwd_kernel_traitsILi32ELi8ELb1ELb0ELb1ELb1ELb1EN3c108BFloat16EfEEv12SSMParamsBwd,"a",@progbits
	.sectionflags	@""
	.align	4
.nv.constant0._Z25selective_scan_bwd_kernelI32Selective_Scan_bwd_kernel_traitsILi32ELi8ELb1ELb0ELb1ELb1ELb1EN3c108BFloat16EfEEv12SSMParamsBwd:
	.zero		1392


//--------------------- .nv.constant0._Z25selective_scan_bwd_kernelI32Selective_Scan_bwd_kernel_traitsILi32ELi8ELb1ELb1ELb0ELb0ELb0EN3c108BFloat16EfEEv12SSMParamsBwd --------------------------
	.section	.nv.constant0._Z25selective_scan_bwd_kernelI32Selective_Scan_bwd_kernel_traitsILi32ELi8ELb1ELb1ELb0ELb0ELb0EN3c108BFloat16EfEEv12SSMParamsBwd,"a",@progbits
	.sectionflags	@""
	.align	4
.nv.constant0._Z25selective_scan_bwd_kernelI32Selective_Scan_bwd_kernel_traitsILi32ELi8ELb1ELb1ELb0ELb0ELb0EN3c108BFloat16EfEEv12SSMParamsBwd:
	.zero		1392


//--------------------- .nv.constant0._Z25selective_scan_bwd_kernelI32Selective_Scan_bwd_kernel_traitsILi32ELi8ELb1ELb1ELb0ELb0ELb1EN3c108BFloat16EfEEv12SSMParamsBwd --------------------------
	.section	.nv.constant0._Z25selective_scan_bwd_kernelI32Selective_Scan_bwd_kernel_traitsILi32ELi8ELb1ELb1ELb0ELb0ELb1EN3c108BFloat16EfEEv12SSMParamsBwd,"a",@progbits
	.sectionflags	@""
	.align	4
.nv.constant0._Z25selective_scan_bwd_kernelI32Selective_Scan_bwd_kernel_traitsILi32ELi8ELb1ELb1ELb0ELb0ELb1EN3c108BFloat16EfEEv12SSMParamsBwd:
	.zero		1392


//--------------------- .nv.constant0._Z25selective_scan_bwd_kernelI32Selective_Scan_bwd_kernel_traitsILi32ELi8ELb1ELb1ELb0ELb1ELb0EN3c108BFloat16EfEEv12SSMParamsBwd --------------------------
	.section	.nv.constant0._Z25selective_scan_bwd_kernelI32Selective_Scan_bwd_kernel_traitsILi32ELi8ELb1ELb1ELb0ELb1ELb0EN3c108BFloat16EfEEv12SSMParamsBwd,"a",@progbits
	.sectionflags	@""
	.align	4
.nv.constant0._Z25selective_scan_bwd_kernelI32Selective_Scan_bwd_kernel_traitsILi32ELi8ELb1ELb1ELb0ELb1ELb0EN3c108BFloat16EfEEv12SSMParamsBwd:
	.zero		1392


//--------------------- .nv.constant0._Z25selective_scan_bwd_kernelI32Selective_Scan_bwd_kernel_traitsILi32ELi8ELb1ELb1ELb0ELb1ELb1EN3c108BFloat16EfEEv12SSMParamsBwd --------------------------
	.section	.nv.constant0._Z25selective_scan_bwd_kernelI32Selective_Scan_bwd_kernel_traitsILi32ELi8ELb1ELb1ELb0ELb1ELb1EN3c108BFloat16EfEEv12SSMParamsBwd,"a",@progbits
	.sectionflags	@""
	.align	4
.nv.constant0._Z25selective_scan_bwd_kernelI32Selective_Scan_bwd_kernel_traitsILi32ELi8ELb1ELb1ELb0ELb1ELb1EN3c108BFloat16EfEEv12SSMParamsBwd:
	.zero		1392


//--------------------- .nv.constant0._Z25selective_scan_bwd_kernelI32Selective_Scan_bwd_kernel_traitsILi32ELi8ELb1ELb1ELb1ELb0ELb0EN3c108BFloat16EfEEv12SSMParamsBwd --------------------------
	.section	.nv.constant0._Z25selective_scan_bwd_kernelI32Selective_Scan_bwd_kernel_traitsILi32ELi8ELb1ELb1ELb1ELb0ELb0EN3c108BFloat16EfEEv12SSMParamsBwd,"a",@progbits
	.sectionflags	@""
	.align	4
.nv.constant0._Z25selective_scan_bwd_kernelI32Selective_Scan_bwd_kernel_traitsILi32ELi8ELb1ELb1ELb1ELb0ELb0EN3c108BFloat16EfEEv12SSMParamsBwd:
	.zero		1392


//--------------------- .nv.constant0._Z25selective_scan_bwd_kernelI32Selective_Scan_bwd_kernel_traitsILi32ELi8ELb1ELb1ELb1ELb0ELb1EN3c108BFloat16EfEEv12SSMParamsBwd --------------------------
	.section	.nv.constant0._Z25selective_scan_bwd_kernelI32Selective_Scan_bwd_kernel_traitsILi32ELi8ELb1ELb1ELb1ELb0ELb1EN3c108BFloat16EfEEv12SSMParamsBwd,"a",@progbits
	.sectionflags	@""
	.align	4
.nv.constant0._Z25selective_scan_bwd_kernelI32Selective_Scan_bwd_kernel_traitsILi32ELi8ELb1ELb1ELb1ELb0ELb1EN3c108BFloat16EfEEv12SSMParamsBwd:
	.zero		1392


//--------------------- .nv.constant0._Z25selective_scan_bwd_kernelI32Selective_Scan_bwd_kernel_traitsILi32ELi8ELb1ELb1ELb1ELb1ELb0EN3c108BFloat16EfEEv12SSMParamsBwd --------------------------
	.section	.nv.constant0._Z25selective_scan_bwd_kernelI32Selective_Scan_bwd_kernel_traitsILi32ELi8ELb1ELb1ELb1ELb1ELb0EN3c108BFloat16EfEEv12SSMParamsBwd,"a",@progbits
	.sectionflags	@""
	.align	4
.nv.constant0._Z25selective_scan_bwd_kernelI32Selective_Scan_bwd_kernel_traitsILi32ELi8ELb1ELb1ELb1ELb1ELb0EN3c108BFloat16EfEEv12SSMParamsBwd:
	.zero		1392


//--------------------- .nv.constant0._Z25selective_scan_bwd_kernelI32Selective_Scan_bwd_kernel_traitsILi32ELi8ELb1ELb1ELb1ELb1ELb1EN3c108BFloat16EfEEv12SSMParamsBwd --------------------------
	.section	.nv.constant0._Z25selective_scan_bwd_kernelI32Selective_Scan_bwd_kernel_traitsILi32ELi8ELb1ELb1ELb1ELb1ELb1EN3c108BFloat16EfEEv12SSMParamsBwd,"a",@progbits
	.sectionflags	@""
	.align	4
.nv.constant0._Z25selective_scan_bwd_kernelI32Selective_Scan_bwd_kernel_traitsILi32ELi8ELb1ELb1ELb1ELb1ELb1EN3c108BFloat16EfEEv12SSMParamsBwd:
	.zero		1392


//--------------------- .nv.constant0._Z25selective_scan_bwd_kernelI32Selective_Scan_bwd_kernel_traitsILi32ELi4ELb0ELb0ELb0ELb0ELb0EN3c108BFloat16EfEEv12SSMParamsBwd --------------------------
	.section	.nv.constant0._Z25selective_scan_bwd_kernelI32Selective_Scan_bwd_kernel_traitsILi32ELi4ELb0ELb0ELb0ELb0ELb0EN3c108BFloat16EfEEv12SSMParamsBwd,"a",@progbits
	.sectionflags	@""
	.align	4
.nv.constant0._Z25selective_scan_bwd_kernelI32Selective_Scan_bwd_kernel_traitsILi32ELi4ELb0ELb0ELb0ELb0ELb0EN3c108BFloat16EfEEv12SSMParamsBwd:
	.zero		1392


//--------------------- .nv.constant0._Z25selective_scan_bwd_kernelI32Selective_Scan_bwd_kernel_traitsILi32ELi4ELb0ELb0ELb0ELb0ELb1EN3c108BFloat16EfEEv12SSMParamsBwd --------------------------
	.section	.nv.constant0._Z25selective_scan_bwd_kernelI32Selective_Scan_bwd_kernel_traitsILi32ELi4ELb0ELb0ELb0ELb0ELb1EN3c108BFloat16EfEEv12SSMParamsBwd,"a",@progbits
	.sectionflags	@""
	.align	4
.nv.constant0._Z25selective_scan_bwd_kernelI32Selective_Scan_bwd_kernel_traitsILi32ELi4ELb0ELb0ELb0ELb0ELb1EN3c108BFloat16EfEEv12SSMParamsBwd:
	.zero		1392


//--------------------- .nv.constant0._Z25selective_scan_bwd_kernelI32Selective_Scan_bwd_kernel_traitsILi32ELi4ELb0ELb0ELb0ELb1ELb0EN3c108BFloat16EfEEv12SSMParamsBwd --------------------------
	.section	.nv.constant0._Z25selective_scan_bwd_kernelI32Selective_Scan_bwd_kernel_traitsILi32ELi4ELb0ELb0ELb0ELb1ELb0EN3c108BFloat16EfEEv12SSMParamsBwd,"a",@progbits
	.sectionflags	@""
	.align	4
.nv.constant0._Z25selective_scan_bwd_kernelI32Selective_Scan_bwd_kernel_traitsILi32ELi4ELb0ELb0ELb0ELb1ELb0EN3c108BFloat16EfEEv12SSMParamsBwd:
	.zero		1392


//--------------------- .nv.constant0._Z25selective_scan_bwd_kernelI32Selective_Scan_bwd_kernel_traitsILi32ELi4ELb0ELb0ELb0ELb1ELb1EN3c108BFloat16EfEEv12SSMParamsBwd --------------------------
	.section	.nv.constant0._Z25selective_scan_bwd_kernelI32Selective_Scan_bwd_kernel_traitsILi32ELi4ELb0ELb0ELb0ELb1ELb1EN3c108BFloat16EfEEv12SSMParamsBwd,"a",@progbits
	.sectionflags	@""
	.align	4
.nv.constant0._Z25selective_scan_bwd_kernelI32Selective_Scan_bwd_kernel_traitsILi32ELi4ELb0ELb0ELb0ELb1ELb1EN3c108BFloat16EfEEv12SSMParamsBwd:
	.zero		1392


//--------------------- .nv.constant0._Z25selective_scan_bwd_kernelI32Selective_Scan_bwd_kernel_traitsILi32ELi4ELb0ELb0ELb1ELb0ELb0EN3c108BFloat16EfEEv12SSMParamsBwd --------------------------
	.section	.nv.constant0._Z25selective_scan_bwd_kernelI32Selective_Scan_bwd_kernel_traitsILi32ELi4ELb0ELb0ELb1ELb0ELb0EN3c108BFloat16EfEEv12SSMParamsBwd,"a",@progbits
	.sectionflags	@""
	.align	4
.nv.constant0._Z25selective_scan_bwd_kernelI32Selective_Scan_bwd_kernel_traitsILi32ELi4ELb0ELb0ELb1ELb0ELb0EN3c108BFloat16EfEEv12SSMParamsBwd:
	.zero		1392


//--------------------- .nv.constant0._Z25selective_scan_bwd_kernelI32Selective_Scan_bwd_kernel_traitsILi32ELi4ELb0ELb0ELb1ELb0ELb1EN3c108BFloat16EfEEv12SSMParamsBwd --------------------------
	.section	.nv.constant0._Z25selective_scan_bwd_kernelI32Selective_Scan_bwd_kernel_traitsILi32ELi4ELb0ELb0ELb1ELb0ELb1EN3c108BFloat16EfEEv12SSMParamsBwd,"a",@progbits
	.sectionflags	@""
	.align	4
.nv.constant0._Z25selective_scan_bwd_kernelI32Selective_Scan_bwd_kernel_traitsILi32ELi4ELb0ELb0ELb1ELb0ELb1EN3c108BFloat16EfEEv12SSMParamsBwd:
	.zero		1392


//--------------------- .nv.constant0._Z25selective_scan_bwd_kernelI32Selective_Scan_bwd_kernel_traitsILi32ELi4ELb0ELb0ELb1ELb1ELb0EN3c108BFloat16EfEEv12SSMParamsBwd --------------------------
	.section	.nv.constant0._Z25selective_scan_bwd_kernelI32Selective_Scan_bwd_kernel_traitsILi32ELi4ELb0ELb0ELb1ELb1ELb0EN3c108BFloat16EfEEv12SSMParamsBwd,"a",@progbits
	.sectionflags	@""
	.align	4
.nv.constant0._Z25selective_scan_bwd_kernelI32Selective_Scan_bwd_kernel_traitsILi32ELi4ELb0ELb0ELb1ELb1ELb0EN3c108BFloat16EfEEv12SSMParamsBwd:
	.zero		1392


//--------------------- .nv.constant0._Z25selective_scan_bwd_kernelI32Selective_Scan_bwd_kernel_traitsILi32ELi4ELb0ELb0ELb1ELb1ELb1EN3c108BFloat16EfEEv12SSMParamsBwd --------------------------
	.section	.nv.constant0._Z25selective_scan_bwd_kernelI32Selective_Scan_bwd_kernel_traitsILi32ELi4ELb0ELb0ELb1ELb1ELb1EN3c108BFloat16EfEEv12SSMParamsBwd,"a",@progbits
	.sectionflags	@""
	.align	4
.nv.constant0._Z25selective_scan_bwd_kernelI32Selective_Scan_bwd_kernel_traitsILi32ELi4ELb0ELb0ELb1ELb1ELb1EN3c108BFloat16EfEEv12SSMParamsBwd:
	.zero		1392


//--------------------- .nv.constant0._Z25selective_scan_bwd_kernelI32Selective_Scan_bwd_kernel_traitsILi32ELi4ELb0ELb1ELb0ELb0ELb0EN3c108BFloat16EfEEv12SSMParamsBwd --------------------------
	.section	.nv.constant0._Z25selective_scan_bwd_kernelI32Selective_Scan_bwd_kernel_traitsILi32ELi4ELb0ELb1ELb0ELb0ELb0EN3c108BFloat16EfEEv12SSMParamsBwd,"a",@progbits
	.sectionflags	@""
	.align	4
.nv.constant0._Z25selective_scan_bwd_kernelI32Selective_Scan_bwd_kernel_traitsILi32ELi4ELb0ELb1ELb0ELb0ELb0EN3c108BFloat16EfEEv12SSMParamsBwd:
	.zero		1392


//--------------------- .nv.constant0._Z25selective_scan_bwd_kernelI32Selective_Scan_bwd_kernel_traitsILi32ELi4ELb0ELb1ELb0ELb0ELb1EN3c108BFloat16EfEEv12SSMParamsBwd --------------------------
	.section	.nv.constant0._Z25selective_scan_bwd_kernelI32Selective_Scan_bwd_kernel_traitsILi32ELi4ELb0ELb1ELb0ELb0ELb1EN3c108BFloat16EfEEv12SSMParamsBwd,"a",@progbits
	.sectionflags	@""
	.align	4
.nv.constant0._Z25selective_scan_bwd_kernelI32Selective_Scan_bwd_kernel_traitsILi32ELi4ELb0ELb1ELb0ELb0ELb1EN3c108BFloat16EfEEv12SSMParamsBwd:
	.zero		1392


//--------------------- .nv.constant0._Z25selective_scan_bwd_kernelI32Selective_Scan_bwd_kernel_traitsILi32ELi4ELb0ELb1ELb0ELb1ELb0EN3c108BFloat16EfEEv12SSMParamsBwd --------------------------
	.section	.nv.constant0._Z25selective_scan_bwd_kernelI32Selective_Scan_bwd_kernel_traitsILi32ELi4ELb0ELb1ELb0ELb1ELb0EN3c108BFloat16EfEEv12SSMParamsBwd,"a",@progbits
	.sectionflags	@""
	.align	4
.nv.constant0._Z25selective_scan_bwd_kernelI32Selective_Scan_bwd_kernel_traitsILi32ELi4ELb0ELb1ELb0ELb1ELb0EN3c108BFloat16EfEEv12SSMParamsBwd:
	.zero		1392


//--------------------- .nv.constant0._Z25selective_scan_bwd_kernelI32Selective_Scan_bwd_kernel_traitsILi32ELi4ELb0ELb1ELb0ELb1ELb1EN3c108BFloat16EfEEv12SSMParamsBwd --------------------------
	.section	.nv.constant0._Z25selective_scan_bwd_kernelI32Selective_Scan_bwd_kernel_traitsILi32ELi4ELb0ELb1ELb0ELb1ELb1EN3c108BFloat16EfEEv12SSMParamsBwd,"a",@progbits
	.sectionflags	@""
	.align	4
.nv.constant0._Z25selective_scan_bwd_kernelI32Selective_Scan_bwd_kernel_traitsILi32ELi4ELb0ELb1ELb0ELb1ELb1EN3c108BFloat16EfEEv12SSMParamsBwd:
	.zero		1392


//--------------------- .nv.constant0._Z25selective_scan_bwd_kernelI32Selective_Scan_bwd_kernel_traitsILi32ELi4ELb0ELb1ELb1ELb0ELb0EN3c108BFloat16EfEEv12SSMParamsBwd --------------------------
	.section	.nv.constant0._Z25selective_scan_bwd_kernelI32Selective_Scan_bwd_kernel_traitsILi32ELi4ELb0ELb1ELb1ELb0ELb0EN3c108BFloat16EfEEv12SSMParamsBwd,"a",@progbits
	.sectionflags	@""
	.align	4
.nv.constant0._Z25selective_scan_bwd_kernelI32Selective_Scan_bwd_kernel_traitsILi32ELi4ELb0ELb1ELb1ELb0ELb0EN3c108BFloat16EfEEv12SSMParamsBwd:
	.zero		1392


//--------------------- .nv.constant0._Z25selective_scan_bwd_kernelI32Selective_Scan_bwd_kernel_traitsILi32ELi4ELb0ELb1ELb1ELb0ELb1EN3c108BFloat16EfEEv12SSMParamsBwd --------------------------
	.section	.nv.constant0._Z25selective_scan_bwd_kernelI32Selective_Scan_bwd_kernel_traitsILi32ELi4ELb0ELb1ELb1ELb0ELb1EN3c108BFloat16EfEEv12SSMParamsBwd,"a",@progbits
	.sectionflags	@""
	.align	4
.nv.constant0._Z25selective_scan_bwd_kernelI32Selective_Scan_bwd_kernel_traitsILi32ELi4ELb0ELb1ELb1ELb0ELb1EN3c108BFloat16EfEEv12SSMParamsBwd:
	.zero		1392


//--------------------- .nv.constant0._Z25selective_scan_bwd_kernelI32Selective_Scan_bwd_kernel_traitsILi32ELi4ELb0ELb1ELb1ELb1ELb0EN3c108BFloat16EfEEv12SSMParamsBwd --------------------------
	.section	.nv.constant0._Z25selective_scan_bwd_kernelI32Selective_Scan_bwd_kernel_traitsILi32ELi4ELb0ELb1ELb1ELb1ELb0EN3c108BFloat16EfEEv12SSMParamsBwd,"a",@progbits
	.sectionflags	@""
	.align	4
.nv.constant0._Z25selective_scan_bwd_kernelI32Selective_Scan_bwd_kernel_traitsILi32ELi4ELb0ELb1ELb1ELb1ELb0EN3c108BFloat16EfEEv12SSMParamsBwd:
	.zero		1392


//--------------------- .nv.constant0._Z25selective_scan_bwd_kernelI32Selective_Scan_bwd_kernel_traitsILi32ELi4ELb0ELb1ELb1ELb1ELb1EN3c108BFloat16EfEEv12SSMParamsBwd --------------------------
	.section	.nv.constant0._Z25selective_scan_bwd_kernelI32Selective_Scan_bwd_kernel_traitsILi32ELi4ELb0ELb1ELb1ELb1ELb1EN3c108BFloat16EfEEv12SSMParamsBwd,"a",@progbits
	.sectionflags	@""
	.align	4
.nv.constant0._Z25selective_scan_bwd_kernelI32Selective_Scan_bwd_kernel_traitsILi32ELi4ELb0ELb1ELb1ELb1ELb1EN3c108BFloat16EfEEv12SSMParamsBwd:
	.zero		1392


//--------------------- .nv.constant0._Z25selective_scan_bwd_kernelI32Selective_Scan_bwd_kernel_traitsILi32ELi4ELb1ELb0ELb0ELb0ELb0EN3c108BFloat16EfEEv12SSMParamsBwd --------------------------
	.section	.nv.constant0._Z25selective_scan_bwd_kernelI32Selective_Scan_bwd_kernel_traitsILi32ELi4ELb1ELb0ELb0ELb0ELb0EN3c108BFloat16EfEEv12SSMParamsBwd,"a",@progbits
	.sectionflags	@""
	.align	4
.nv.constant0._Z25selective_scan_bwd_kernelI32Selective_Scan_bwd_kernel_traitsILi32ELi4ELb1ELb0ELb0ELb0ELb0EN3c108BFloat16EfEEv12SSMParamsBwd:
	.zero		1392


//--------------------- .nv.constant0._Z25selective_scan_bwd_kernelI32Selective_Scan_bwd_kernel_traitsILi32ELi4ELb1ELb0ELb0ELb0ELb1EN3c108BFloat16EfEEv12SSMParamsBwd --------------------------
	.section	.nv.constant0._Z25selective_scan_bwd_kernelI32Selective_Scan_bwd_kernel_traitsILi32ELi4ELb1ELb0ELb0ELb0ELb1EN3c108BFloat16EfEEv12SSMParamsBwd,"a",@progbits
	.sectionflags	@""
	.align	4
.nv.constant0._Z25selective_scan_bwd_kernelI32Selective_Scan_bwd_kernel_traitsILi32ELi4ELb1ELb0ELb0ELb0ELb1EN3c108BFloat16EfEEv12SSMParamsBwd:
	.zero		1392


//--------------------- .nv.constant0._Z25selective_scan_bwd_kernelI32Selective_Scan_bwd_kernel_traitsILi32ELi4ELb1ELb0ELb0ELb1ELb0EN3c108BFloat16EfEEv12SSMParamsBwd --------------------------
	.section	.nv.constant0._Z25selective_scan_bwd_kernelI32Selective_Scan_bwd_kernel_traitsILi32ELi4ELb1ELb0ELb0ELb1ELb0EN3c108BFloat16EfEEv12SSMParamsBwd,"a",@progbits
	.sectionflags	@""
	.align	4
.nv.constant0._Z25selective_scan_bwd_kernelI32Selective_Scan_bwd_kernel_traitsILi32ELi4ELb1ELb0ELb0ELb1ELb0EN3c108BFloat16EfEEv12SSMParamsBwd:
	.zero		1392


//--------------------- .nv.constant0._Z25selective_scan_bwd_kernelI32Selective_Scan_bwd_kernel_traitsILi32ELi4ELb1ELb0ELb0ELb1ELb1EN3c108BFloat16EfEEv12SSMParamsBwd --------------------------
	.section	.nv.constant0._Z25selective_scan_bwd_kernelI32Selective_Scan_bwd_kernel_traitsILi32ELi4ELb1ELb0ELb0ELb1ELb1EN3c108BFloat16EfEEv12SSMParamsBwd,"a",@progbits
	.sectionflags	@""
	.align	4
.nv.constant0._Z25selective_scan_bwd_kernelI32Selective_Scan_bwd_kernel_traitsILi32ELi4ELb1ELb0ELb0ELb1ELb1EN3c108BFloat16EfEEv12SSMParamsBwd:
	.zero		1392


//--------------------- .nv.constant0._Z25selective_scan_bwd_kernelI32Selective_Scan_bwd_kernel_traitsILi32ELi4ELb1ELb0ELb1ELb0ELb0EN3c108BFloat16EfEEv12SSMParamsBwd --------------------------
	.section	.nv.constant0._Z25selective_scan_bwd_kernelI32Selective_Scan_bwd_kernel_traitsILi32ELi4ELb1ELb0ELb1ELb0ELb0EN3c108BFloat16EfEEv12SSMParamsBwd,"a",@progbits
	.sectionflags	@""
	.align	4
.nv.constant0._Z25selective_scan_bwd_kernelI32Selective_Scan_bwd_kernel_traitsILi32ELi4ELb1ELb0ELb1ELb0ELb0EN3c108BFloat16EfEEv12SSMParamsBwd:
	.zero		1392


//--------------------- .nv.constant0._Z25selective_scan_bwd_kernelI32Selective_Scan_bwd_kernel_traitsILi32ELi4ELb1ELb0ELb1ELb0ELb1EN3c108BFloat16EfEEv12SSMParamsBwd --------------------------
	.section	.nv.constant0._Z25selective_scan_bwd_kernelI32Selective_Scan_bwd_kernel_traitsILi32ELi4ELb1ELb0ELb1ELb0ELb1EN3c108BFloat16EfEEv12SSMParamsBwd,"a",@progbits
	.sectionflags	@""
	.align	4
.nv.constant0._Z25selective_scan_bwd_kernelI32Selective_Scan_bwd_kernel_traitsILi32ELi4ELb1ELb0ELb1ELb0ELb1EN3c108BFloat16EfEEv12SSMParamsBwd:
	.zero		1392


//--------------------- .nv.constant0._Z25selective_scan_bwd_kernelI32Selective_Scan_bwd_kernel_traitsILi32ELi4ELb1ELb0ELb1ELb1ELb0EN3c108BFloat16EfEEv12SSMParamsBwd --------------------------
	.section	.nv.constant0._Z25selective_scan_bwd_kernelI32Selective_Scan_bwd_kernel_traitsILi32ELi4ELb1ELb0ELb1ELb1ELb0EN3c108BFloat16EfEEv12SSMParamsBwd,"a",@progbits
	.sectionflags	@""
	.align	4
.nv.constant0._Z25selective_scan_bwd_kernelI32Selective_Scan_bwd_kernel_traitsILi32ELi4ELb1ELb0ELb1ELb1ELb0EN3c108BFloat16EfEEv12SSMParamsBwd:
	.zero		1392


//--------------------- .nv.constant0._Z25selective_scan_bwd_kernelI32Selective_Scan_bwd_kernel_traitsILi32ELi4ELb1ELb0ELb1ELb1ELb1EN3c108BFloat16EfEEv12SSMParamsBwd --------------------------
	.section	.nv.constant0._Z25selective_scan_bwd_kernelI32Selective_Scan_bwd_kernel_traitsILi32ELi4ELb1ELb0ELb1ELb1ELb1EN3c108BFloat16EfEEv12SSMParamsBwd,"a",@progbits
	.sectionflags	@""
	.align	4
.nv.constant0._Z25selective_scan_bwd_kernelI32Selective_Scan_bwd_kernel_traitsILi32ELi4ELb1ELb0ELb1ELb1ELb1EN3c108BFloat16EfEEv12SSMParamsBwd:
	.zero		1392


//--------------------- .nv.constant0._Z25selective_scan_bwd_kernelI32Selective_Scan_bwd_kernel_traitsILi32ELi4ELb1ELb1ELb0ELb0ELb0EN3c108BFloat16EfEEv12SSMParamsBwd --------------------------
	.section	.nv.constant0._Z25selective_scan_bwd_kernelI32Selective_Scan_bwd_kernel_traitsILi32ELi4ELb1ELb1ELb0ELb0ELb0EN3c108BFloat16EfEEv12SSMParamsBwd,"a",@progbits
	.sectionflags	@""
	.align	4
.nv.constant0._Z25selective_scan_bwd_kernelI32Selective_Scan_bwd_kernel_traitsILi32ELi4ELb1ELb1ELb0ELb0ELb0EN3c108BFloat16EfEEv12SSMParamsBwd:
	.zero		1392


//--------------------- .nv.constant0._Z25selective_scan_bwd_kernelI32Selective_Scan_bwd_kernel_traitsILi32ELi4ELb1ELb1ELb0ELb0ELb1EN3c108BFloat16EfEEv12SSMParamsBwd --------------------------
	.section	.nv.constant0._Z25selective_scan_bwd_kernelI32Selective_Scan_bwd_kernel_traitsILi32ELi4ELb1ELb1ELb0ELb0ELb1EN3c108BFloat16EfEEv12SSMParamsBwd,"a",@progbits
	.sectionflags	@""
	.align	4
.nv.constant0._Z25selective_scan_bwd_kernelI32Selective_Scan_bwd_kernel_traitsILi32ELi4ELb1ELb1ELb0ELb0ELb1EN3c108BFloat16EfEEv12SSMParamsBwd:
	.zero		1392


//--------------------- .nv.constant0._Z25selective_scan_bwd_kernelI32Selective_Scan_bwd_kernel_traitsILi32ELi4ELb1ELb1ELb0ELb1ELb0EN3c108BFloat16EfEEv12SSMParamsBwd --------------------------
	.section	.nv.constant0._Z25selective_scan_bwd_kernelI32Selective_Scan_bwd_kernel_traitsILi32ELi4ELb1ELb1ELb0ELb1ELb0EN3c108BFloat16EfEEv12SSMParamsBwd,"a",@progbits
	.sectionflags	@""
	.align	4
.nv.constant0._Z25selective_scan_bwd_kernelI32Selective_Scan_bwd_kernel_traitsILi32ELi4ELb1ELb1ELb0ELb1ELb0EN3c108BFloat16EfEEv12SSMParamsBwd:
	.zero		1392


//--------------------- .nv.constant0._Z25selective_scan_bwd_kernelI32Selective_Scan_bwd_kernel_traitsILi32ELi4ELb1ELb1ELb0ELb1ELb1EN3c108BFloat16EfEEv12SSMParamsBwd --------------------------
	.section	.nv.constant0._Z25selective_scan_bwd_kernelI32Selective_Scan_bwd_kernel_traitsILi32ELi4ELb1ELb1ELb0ELb1ELb1EN3c108BFloat16EfEEv12SSMParamsBwd,"a",@progbits
	.sectionflags	@""
	.align	4
.nv.constant0._Z25selective_scan_bwd_kernelI32Selective_Scan_bwd_kernel_traitsILi32ELi4ELb1ELb1ELb0ELb1ELb1EN3c108BFloat16EfEEv12SSMParamsBwd:
	.zero		1392


//--------------------- .nv.constant0._Z25selective_scan_bwd_kernelI32Selective_Scan_bwd_kernel_traitsILi32ELi4ELb1ELb1ELb1ELb0ELb0EN3c108BFloat16EfEEv12SSMParamsBwd --------------------------
	.section	.nv.constant0._Z25selective_scan_bwd_kernelI32Selective_Scan_bwd_kernel_traitsILi32ELi4ELb1ELb1ELb1ELb0ELb0EN3c108BFloat16EfEEv12SSMParamsBwd,"a",@progbits
	.sectionflags	@""
	.align	4
.nv.constant0._Z25selective_scan_bwd_kernelI32Selective_Scan_bwd_kernel_traitsILi32ELi4ELb1ELb1ELb1ELb0ELb0EN3c108BFloat16EfEEv12SSMParamsBwd:
	.zero		1392


//--------------------- .nv.constant0._Z25selective_scan_bwd_kernelI32Selective_Scan_bwd_kernel_traitsILi32ELi4ELb1ELb1ELb1ELb0ELb1EN3c108BFloat16EfEEv12SSMParamsBwd --------------------------
	.section	.nv.constant0._Z25selective_scan_bwd_kernelI32Selective_Scan_bwd_kernel_traitsILi32ELi4ELb1ELb1ELb1ELb0ELb1EN3c108BFloat16EfEEv12SSMParamsBwd,"a",@progbits
	.sectionflags	@""
	.align	4
.nv.constant0._Z25selective_scan_bwd_kernelI32Selective_Scan_bwd_kernel_traitsILi32ELi4ELb1ELb1ELb1ELb0ELb1EN3c108BFloat16EfEEv12SSMParamsBwd:
	.zero		1392


//--------------------- .nv.constant0._Z25selective_scan_bwd_kernelI32Selective_Scan_bwd_kernel_traitsILi32ELi4ELb1ELb1ELb1ELb1ELb0EN3c108BFloat16EfEEv12SSMParamsBwd --------------------------
	.section	.nv.constant0._Z25selective_scan_bwd_kernelI32Selective_Scan_bwd_kernel_traitsILi32ELi4ELb1ELb1ELb1ELb1ELb0EN3c108BFloat16EfEEv12SSMParamsBwd,"a",@progbits
	.sectionflags	@""
	.align	4
.nv.constant0._Z25selective_scan_bwd_kernelI32Selective_Scan_bwd_kernel_traitsILi32ELi4ELb1ELb1ELb1ELb1ELb0EN3c108BFloat16EfEEv12SSMParamsBwd:
	.zero		1392


//--------------------- .nv.constant0._Z25selective_scan_bwd_kernelI32Selective_Scan_bwd_kernel_traitsILi32ELi4ELb1ELb1ELb1ELb1ELb1EN3c108BFloat16EfEEv12SSMParamsBwd --------------------------
	.section	.nv.constant0._Z25selective_scan_bwd_kernelI32Selective_Scan_bwd_kernel_traitsILi32ELi4ELb1ELb1ELb1ELb1ELb1EN3c108BFloat16EfEEv12SSMParamsBwd,"a",@progbits
	.sectionflags	@""
	.align	4
.nv.constant0._Z25selective_scan_bwd_kernelI32Selective_Scan_bwd_kernel_traitsILi32ELi4ELb1ELb1ELb1ELb1ELb1EN3c108BFloat16EfEEv12SSMParamsBwd:
	.zero		1392


//--------------------- SYMBOLS --------------------------

	.type		.nv.reservedSmem.offset0,@object
	.size		.nv.reservedSmem.offset0,0x4
	.type		.nv.reservedSmem.cap,@object
	.size		.nv.reservedSmem.cap,0x4
